// Copyright (c) 2024, Jay Shah, Ganesh Bikshandi, Ying Zhang, Vijay Thakkar, Pradeep Ramani, Tri Dao.
// Splitting the different template instantiations to different files to speed up compilation.
// This file is auto-generated. See "generate_kernels.py"

#include "flash_fwd_hdim64_bf16_split_sm90.cu"
#include "flash_fwd_hdim96_bf16_split_sm90.cu"
#include "flash_fwd_hdim128_bf16_split_sm90.cu"
#include "flash_fwd_hdim192_bf16_split_sm90.cu"
#include "flash_fwd_hdim256_bf16_split_sm90.cu"

// ===== COMPILED SASS (sm_90a) =====

	.target	sm_90a

	.elftype	@"ET_EXEC"


//--------------------- .note.nv.tkinfo           --------------------------
	.section	.note.nv.tkinfo,"",@"SHT_NOTE"
	.sectionflags	@"SHF_NOTE_NV_TKINFO"
	.tkinfo
        /*0018*/ 	.word	0x00000002
        /*0030*/ 	.string	""
        /*0030*/ 	.string	"ptxas"
        /*0030*/ 	.string	"Cuda compilation tools, release 13.0, V13.0.88"
        /*0030*/ 	.string	"Build cuda_13.0.r13.0/compiler.36424714_0"
        /*0030*/ 	.string	"-arch sm_90a -m 64 "



//--------------------- .note.nv.cuinfo           --------------------------
	.section	.note.nv.cuinfo,"",@"SHT_NOTE"
	.sectionflags	@"SHF_NOTE_NV_CUINFO"
        /*0018*/ 	.short	0x0002
        /*001a*/ 	.short	0x005a
        /*001c*/ 	.short	0x0082
	.zero		2


//--------------------- .nv.info                  --------------------------
	.section	.nv.info,"",@"SHT_CUDA_INFO"
	.align	4


	//----- nvinfo : EIATTR_REGCOUNT
	.align		4
        /*0000*/ 	.byte	0x04, 0x2f
        /*0002*/ 	.short	(.L_57 - .L_56)
	.align		4
.L_56:
        /*0004*/ 	.word	index@(_ZN7cutlass13device_kernelIN5flash11enable_sm90INS1_16FlashAttnFwdSm90INS1_25CollectiveMainloopFwdSm90ILi2EN4cute5tupleIJNS5_1CILi1EEES8_S8_EEENS6_IJNS7_ILi192EEENS7_ILi128EEENS7_ILi64EEEEEELi64ENS_10bfloat16_tEfNS_4arch4Sm90ELb1ELb0ELb0ELb1ELb0ELb1ELb0ELb1ELb1ELb1ELb1ELb0EEENS1_21CollectiveEpilogueFwdINS6_IJSA_SC_SB_EEES9_SE_SG_Li384ELb1ELb1ELb1ELb0EEENS1_36VarlenDynamicPersistentTileSchedulerILi192ELi128ELi384ELi128ELb1ELb1ELb1ELb1ELb1ELb1EEEEEEEEEvNT_6ParamsE)
        /*0008*/ 	.word	0x00000080


	//----- nvinfo : EIATTR_FRAME_SIZE
	.align		4
.L_57:
        /*000c*/ 	.byte	0x04, 0x11
        /*000e*/ 	.short	(.L_59 - .L_58)
	.align		4
.L_58:
        /*0010*/ 	.word	index@(_ZN7cutlass13device_kernelIN5flash11enable_sm90INS1_16FlashAttnFwdSm90INS1_25CollectiveMainloopFwdSm90ILi2EN4cute5tupleIJNS5_1CILi1EEES8_S8_EEENS6_IJNS7_ILi192EEENS7_ILi128EEENS7_ILi64EEEEEELi64ENS_10bfloat16_tEfNS_4arch4Sm90ELb1ELb0ELb0ELb1ELb0ELb1ELb0ELb1ELb1ELb1ELb1ELb0EEENS1_21CollectiveEpilogueFwdINS6_IJSA_SC_SB_EEES9_SE_SG_Li384ELb1ELb1ELb1ELb0EEENS1_36VarlenDynamicPersistentTileSchedulerILi192ELi128ELi384ELi128ELb1ELb1ELb1ELb1ELb1ELb1EEEEEEEEEvNT_6ParamsE)
        /*0014*/ 	.word	0x00000070


	//----- nvinfo : EIATTR_REGCOUNT
	.align		4
.L_59:
        /*0018*/ 	.byte	0x04, 0x2f
        /*001a*/ 	.short	(.L_61 - .L_60)
	.align		4
.L_60:
        /*001c*/ 	.word	index@(_ZN7cutlass13device_kernelIN5flash11enable_sm90INS1_16FlashAttnFwdSm90INS1_25CollectiveMainloopFwdSm90ILi2EN4cute5tupleIJNS5_1CILi1EEES8_S8_EEENS6_IJNS7_ILi192EEENS7_ILi128EEENS7_ILi64EEEEEELi64ENS_10bfloat16_tEfNS_4arch4Sm90ELb1ELb0ELb0ELb1ELb0ELb0ELb0ELb1ELb1ELb1ELb1ELb0EEENS1_21CollectiveEpilogueFwdINS6_IJSA_SC_SB_EEES9_SE_SG_Li384ELb1ELb1ELb1ELb0EEENS1_36VarlenDynamicPersistentTileSchedulerILi192ELi128ELi384ELi128ELb1ELb1ELb1ELb1ELb1ELb1EEEEEEEEEvNT_6ParamsE)
        /*0020*/ 	.word	0x00000080


	//----- nvinfo : EIATTR_FRAME_SIZE
	.align		4
.L_61:
        /*0024*/ 	.byte	0x04, 0x11
        /*0026*/ 	.short	(.L_63 - .L_62)
	.align		4
.L_62:
        /*0028*/ 	.word	index@(_ZN7cutlass13device_kernelIN5flash11enable_sm90INS1_16FlashAttnFwdSm90INS1_25CollectiveMainloopFwdSm90ILi2EN4cute5tupleIJNS5_1CILi1EEES8_S8_EEENS6_IJNS7_ILi192EEENS7_ILi128EEENS7_ILi64EEEEEELi64ENS_10bfloat16_tEfNS_4arch4Sm90ELb1ELb0ELb0ELb1ELb0ELb0ELb0ELb1ELb1ELb1ELb1ELb0EEENS1_21CollectiveEpilogueFwdINS6_IJSA_SC_SB_EEES9_SE_SG_Li384ELb1ELb1ELb1ELb0EEENS1_36VarlenDynamicPersistentTileSchedulerILi192ELi128ELi384ELi128ELb1ELb1ELb1ELb1ELb1ELb1EEEEEEEEEvNT_6ParamsE)
        /*002c*/ 	.word	0x00000050


	//----- nvinfo : EIATTR_REGCOUNT
	.align		4
.L_63:
        /*0030*/ 	.byte	0x04, 0x2f
        /*0032*/ 	.short	(.L_65 - .L_64)
	.align		4
.L_64:
        /*0034*/ 	.word	index@(_ZN7cutlass13device_kernelIN5flash11enable_sm90INS1_16FlashAttnFwdSm90INS1_25CollectiveMainloopFwdSm90ILi2EN4cute5tupleIJNS5_1CILi1EEES8_S8_EEENS6_IJNS7_ILi192EEENS7_ILi128EEENS7_ILi64EEEEEELi64ENS_10bfloat16_tEfNS_4arch4Sm90ELb1ELb0ELb0ELb0ELb0ELb0ELb0ELb1ELb1ELb1ELb1ELb0EEENS1_21CollectiveEpilogueFwdINS6_IJSA_SC_SB_EEES9_SE_SG_Li384ELb0ELb1ELb1ELb0EEENS1_19SingleTileSchedulerILb0ELb1ELb1ELi192EEEEEEEEEvNT_6ParamsE)
        /*0038*/ 	.word	0x00000080


	//----- nvinfo : EIATTR_FRAME_SIZE
	.align		4
.L_65:
        /*003c*/ 	.byte	0x04, 0x11
        /*003e*/ 	.short	(.L_67 - .L_66)
	.align		4
.L_66:
        /*0040*/ 	.word	index@(_ZN7cutlass13device_kernelIN5flash11enable_sm90INS1_16FlashAttnFwdSm90INS1_25CollectiveMainloopFwdSm90ILi2EN4cute5tupleIJNS5_1CILi1EEES8_S8_EEENS6_IJNS7_ILi192EEENS7_ILi128EEENS7_ILi64EEEEEELi64ENS_10bfloat16_tEfNS_4arch4Sm90ELb1ELb0ELb0ELb0ELb0ELb0ELb0ELb1ELb1ELb1ELb1ELb0EEENS1_21CollectiveEpilogueFwdINS6_IJSA_SC_SB_EEES9_SE_SG_Li384ELb0ELb1ELb1ELb0EEENS1_19SingleTileSchedulerILb0ELb1ELb1ELi192EEEEEEEEEvNT_6ParamsE)
        /*0044*/ 	.word	0x00000000


	//----- nvinfo : EIATTR_REGCOUNT
	.align		4
.L_67:
        /*0048*/ 	.byte	0x04, 0x2f
        /*004a*/ 	.short	(.L_69 - .L_68)
	.align		4
.L_68:
        /*004c*/ 	.word	index@(_ZN7cutlass13device_kernelIN5flash11enable_sm90INS1_16FlashAttnFwdSm90INS1_25CollectiveMainloopFwdSm90ILi2EN4cute5tupleIJNS5_1CILi1EEES8_S8_EEENS6_IJNS7_ILi192EEENS7_ILi128EEENS7_ILi64EEEEEELi64ENS_10bfloat16_tEfNS_4arch4Sm90ELb0ELb1ELb0ELb1ELb0ELb1ELb0ELb1ELb1ELb1ELb1ELb0EEENS1_21CollectiveEpilogueFwdINS6_IJSA_SC_SB_EEES9_SE_SG_Li384ELb1ELb1ELb1ELb0EEENS1_36VarlenDynamicPersistentTileSchedulerILi192ELi128ELi384ELi128ELb1ELb1ELb1ELb1ELb0ELb1EEEEEEEEEvNT_6ParamsE)
        /*0050*/ 	.word	0x00000080


	//----- nvinfo : EIATTR_FRAME_SIZE
	.align		4
.L_69:
        /*0054*/ 	.byte	0x04, 0x11
        /*0056*/ 	.short	(.L_71 - .L_70)
	.align		4
.L_70:
        /*0058*/ 	.word	index@(_ZN7cutlass13device_kernelIN5flash11enable_sm90INS1_16FlashAttnFwdSm90INS1_25CollectiveMainloopFwdSm90ILi2EN4cute5tupleIJNS5_1CILi1EEES8_S8_EEENS6_IJNS7_ILi192EEENS7_ILi128EEENS7_ILi64EEEEEELi64ENS_10bfloat16_tEfNS_4arch4Sm90ELb0ELb1ELb0ELb1ELb0ELb1ELb0ELb1ELb1ELb1ELb1ELb0EEENS1_21CollectiveEpilogueFwdINS6_IJSA_SC_SB_EEES9_SE_SG_Li384ELb1ELb1ELb1ELb0EEENS1_36VarlenDynamicPersistentTileSchedulerILi192ELi128ELi384ELi128ELb1ELb1ELb1ELb1ELb0ELb1EEEEEEEEEvNT_6ParamsE)
        /*005c*/ 	.word	0x00000070


	//----- nvinfo : EIATTR_REGCOUNT
	.align		4
.L_71:
        /*0060*/ 	.byte	0x04, 0x2f
        /*0062*/ 	.short	(.L_73 - .L_72)
	.align		4
.L_72:
        /*0064*/ 	.word	index@(_ZN7cutlass13device_kernelIN5flash11enable_sm90INS1_16FlashAttnFwdSm90INS1_25CollectiveMainloopFwdSm90ILi2EN4cute5tupleIJNS5_1CILi1EEES8_S8_EEENS6_IJNS7_ILi192EEENS7_ILi128EEENS7_ILi64EEEEEELi64ENS_10bfloat16_tEfNS_4arch4Sm90ELb0ELb1ELb0ELb1ELb0ELb0ELb0ELb1ELb1ELb1ELb1ELb0EEENS1_21CollectiveEpilogueFwdINS6_IJSA_SC_SB_EEES9_SE_SG_Li384ELb1ELb1ELb1ELb0EEENS1_36VarlenDynamicPersistentTileSchedulerILi192ELi128ELi384ELi128ELb1ELb1ELb1ELb1ELb0ELb1EEEEEEEEEvNT_6ParamsE)
        /*0068*/ 	.word	0x00000080


	//----- nvinfo : EIATTR_FRAME_SIZE
	.align		4
.L_73:
        /*006c*/ 	.byte	0x04, 0x11
        /*006e*/ 	.short	(.L_75 - .L_74)
	.align		4
.L_74:
        /*0070*/ 	.word	index@(_ZN7cutlass13device_kernelIN5flash11enable_sm90INS1_16FlashAttnFwdSm90INS1_25CollectiveMainloopFwdSm90ILi2EN4cute5tupleIJNS5_1CILi1EEES8_S8_EEENS6_IJNS7_ILi192EEENS7_ILi128EEENS7_ILi64EEEEEELi64ENS_10bfloat16_tEfNS_4arch4Sm90ELb0ELb1ELb0ELb1ELb0ELb0ELb0ELb1ELb1ELb1ELb1ELb0EEENS1_21CollectiveEpilogueFwdINS6_IJSA_SC_SB_EEES9_SE_SG_Li384ELb1ELb1ELb1ELb0EEENS1_36VarlenDynamicPersistentTileSchedulerILi192ELi128ELi384ELi128ELb1ELb1ELb1ELb1ELb0ELb1EEEEEEEEEvNT_6ParamsE)
        /*0074*/ 	.word	0x00000048


	//----- nvinfo : EIATTR_REGCOUNT
	.align		4
.L_75:
        /*0078*/ 	.byte	0x04, 0x2f
        /*007a*/ 	.short	(.L_77 - .L_76)
	.align		4
.L_76:
        /*007c*/ 	.word	index@(_ZN7cutlass13device_kernelIN5flash11enable_sm90INS1_16FlashAttnFwdSm90INS1_25CollectiveMainloopFwdSm90ILi2EN4cute5tupleIJNS5_1CILi1EEES8_S8_EEENS6_IJNS7_ILi192EEENS7_ILi128EEENS7_ILi64EEEEEELi64ENS_10bfloat16_tEfNS_4arch4Sm90ELb0ELb1ELb0ELb0ELb0ELb0ELb0ELb1ELb1ELb1ELb1ELb0EEENS1_21CollectiveEpilogueFwdINS6_IJSA_SC_SB_EEES9_SE_SG_Li384ELb0ELb1ELb1ELb0EEENS1_19SingleTileSchedulerILb0ELb1ELb1ELi192EEEEEEEEEvNT_6ParamsE)
        /*0080*/ 	.word	0x00000080


	//----- nvinfo : EIATTR_FRAME_SIZE
	.align		4
.L_77:
        /*0084*/ 	.byte	0x04, 0x11
        /*0086*/ 	.short	(.L_79 - .L_78)
	.align		4
.L_78:
        /*0088*/ 	.word	index@(_ZN7cutlass13device_kernelIN5flash11enable_sm90INS1_16FlashAttnFwdSm90INS1_25CollectiveMainloopFwdSm90ILi2EN4cute5tupleIJNS5_1CILi1EEES8_S8_EEENS6_IJNS7_ILi192EEENS7_ILi128EEENS7_ILi64EEEEEELi64ENS_10bfloat16_tEfNS_4arch4Sm90ELb0ELb1ELb0ELb0ELb0ELb0ELb0ELb1ELb1ELb1ELb1ELb0EEENS1_21CollectiveEpilogueFwdINS6_IJSA_SC_SB_EEES9_SE_SG_Li384ELb0ELb1ELb1ELb0EEENS1_19SingleTileSchedulerILb0ELb1ELb1ELi192EEEEEEEEEvNT_6ParamsE)
        /*008c*/ 	.word	0x00000000


	//----- nvinfo : EIATTR_REGCOUNT
	.align		4
.L_79:
        /*0090*/ 	.byte	0x04, 0x2f
        /*0092*/ 	.short	(.L_81 - .L_80)
	.align		4
.L_80:
        /*0094*/ 	.word	index@(_ZN7cutlass13device_kernelIN5flash11enable_sm90INS1_16FlashAttnFwdSm90INS1_25CollectiveMainloopFwdSm90ILi2EN4cute5tupleIJNS5_1CILi1EEES8_S8_EEENS6_IJNS7_ILi192EEESA_NS7_ILi64EEEEEELi64ENS_10bfloat16_tEfNS_4arch4Sm90ELb0ELb0ELb0ELb1ELb0ELb1ELb0ELb0ELb1ELb1ELb1ELb0EEENS1_21CollectiveEpilogueFwdINS6_IJSA_SB_SA_EEES9_SD_SF_Li384ELb1ELb1ELb1ELb0EEENS1_36VarlenDynamicPersistentTileSchedulerILi192ELi192ELi384ELi128ELb1ELb1ELb1ELb0ELb1ELb1EEEEEEEEEvNT_6ParamsE)
        /*0098*/ 	.word	0x00000080


	//----- nvinfo : EIATTR_FRAME_SIZE
	.align		4
.L_81:
        /*009c*/ 	.byte	0x04, 0x11
        /*009e*/ 	.short	(.L_83 - .L_82)
	.align		4
.L_82:
        /*00a0*/ 	.word	index@(_ZN7cutlass13device_kernelIN5flash11enable_sm90INS1_16FlashAttnFwdSm90INS1_25CollectiveMainloopFwdSm90ILi2EN4cute5tupleIJNS5_1CILi1EEES8_S8_EEENS6_IJNS7_ILi192EEESA_NS7_ILi64EEEEEELi64ENS_10bfloat16_tEfNS_4arch4Sm90ELb0ELb0ELb0ELb1ELb0ELb1ELb0ELb0ELb1ELb1ELb1ELb0EEENS1_21CollectiveEpilogueFwdINS6_IJSA_SB_SA_EEES9_SD_SF_Li384ELb1ELb1ELb1ELb0EEENS1_36VarlenDynamicPersistentTileSchedulerILi192ELi192ELi384ELi128ELb1ELb1ELb1ELb0ELb1ELb1EEEEEEEEEvNT_6ParamsE)
        /*00a4*/ 	.word	0x00000080


	//----- nvinfo : EIATTR_REGCOUNT
	.align		4
.L_83:
        /*00a8*/ 	.byte	0x04, 0x2f
        /*00aa*/ 	.short	(.L_85 - .L_84)
	.align		4
.L_84:
        /*00ac*/ 	.word	index@(_ZN7cutlass13device_kernelIN5flash11enable_sm90INS1_16FlashAttnFwdSm90INS1_25CollectiveMainloopFwdSm90ILi2EN4cute5tupleIJNS5_1CILi1EEES8_S8_EEENS6_IJNS7_ILi192EEESA_NS7_ILi64EEEEEELi64ENS_10bfloat16_tEfNS_4arch4Sm90ELb0ELb0ELb0ELb1ELb0ELb0ELb0ELb0ELb1ELb1ELb1ELb0EEENS1_21CollectiveEpilogueFwdINS6_IJSA_SB_SA_EEES9_SD_SF_Li384ELb1ELb1ELb1ELb0EEENS1_36VarlenDynamicPersistentTileSchedulerILi192ELi192ELi384ELi128ELb1ELb1ELb1ELb0ELb1ELb1EEEEEEEEEvNT_6ParamsE)
        /*00b0*/ 	.word	0x00000080


	//----- nvinfo : EIATTR_FRAME_SIZE
	.align		4
.L_85:
        /*00b4*/ 	.byte	0x04, 0x11
        /*00b6*/ 	.short	(.L_87 - .L_86)
	.align		4
.L_86:
        /*00b8*/ 	.word	index@(_ZN7cutlass13device_kernelIN5flash11enable_sm90INS1_16FlashAttnFwdSm90INS1_25CollectiveMainloopFwdSm90ILi2EN4cute5tupleIJNS5_1CILi1EEES8_S8_EEENS6_IJNS7_ILi192EEESA_NS7_ILi64EEEEEELi64ENS_10bfloat16_tEfNS_4arch4Sm90ELb0ELb0ELb0ELb1ELb0ELb0ELb0ELb0ELb1ELb1ELb1ELb0EEENS1_21CollectiveEpilogueFwdINS6_IJSA_SB_SA_EEES9_SD_SF_Li384ELb1ELb1ELb1ELb0EEENS1_36VarlenDynamicPersistentTileSchedulerILi192ELi192ELi384ELi128ELb1ELb1ELb1ELb0ELb1ELb1EEEEEEEEEvNT_6ParamsE)
        /*00bc*/ 	.word	0x00000068


	//----- nvinfo : EIATTR_REGCOUNT
	.align		4
.L_87:
        /*00c0*/ 	.byte	0x04, 0x2f
        /*00c2*/ 	.short	(.L_89 - .L_88)
	.align		4
.L_88:
        /*00c4*/ 	.word	index@(_ZN7cutlass13device_kernelIN5flash11enable_sm90INS1_16FlashAttnFwdSm90INS1_25CollectiveMainloopFwdSm90ILi2EN4cute5tupleIJNS5_1CILi1EEES8_S8_EEENS6_IJNS7_ILi192EEESA_NS7_ILi64EEEEEELi64ENS_10bfloat16_tEfNS_4arch4Sm90ELb0ELb0ELb0ELb0ELb0ELb0ELb0ELb0ELb1ELb1ELb1ELb0EEENS1_21CollectiveEpilogueFwdINS6_IJSA_SB_SA_EEES9_SD_SF_Li384ELb0ELb1ELb1ELb0EEENS1_19SingleTileSchedulerILb0ELb1ELb1ELi192EEEEEEEEEvNT_6ParamsE)
        /*00c8*/ 	.word	0x00000080


	//----- nvinfo : EIATTR_FRAME_SIZE
	.align		4
.L_89:
        /*00cc*/ 	.byte	0x04, 0x11
        /*00ce*/ 	.short	(.L_91 - .L_90)
	.align		4
.L_90:
        /*00d0*/ 	.word	index@(_ZN7cutlass13device_kernelIN5flash11enable_sm90INS1_16FlashAttnFwdSm90INS1_25CollectiveMainloopFwdSm90ILi2EN4cute5tupleIJNS5_1CILi1EEES8_S8_EEENS6_IJNS7_ILi192EEESA_NS7_ILi64EEEEEELi64ENS_10bfloat16_tEfNS_4arch4Sm90ELb0ELb0ELb0ELb0ELb0ELb0ELb0ELb0ELb1ELb1ELb1ELb0EEENS1_21CollectiveEpilogueFwdINS6_IJSA_SB_SA_EEES9_SD_SF_Li384ELb0ELb1ELb1ELb0EEENS1_19SingleTileSchedulerILb0ELb1ELb1ELi192EEEEEEEEEvNT_6ParamsE)
        /*00d4*/ 	.word	0x00000018


	//----- nvinfo : EIATTR_REGCOUNT
	.align		4
.L_91:
        /*00d8*/ 	.byte	0x04, 0x2f
        /*00da*/ 	.short	(.L_93 - .L_92)
	.align		4
.L_92:
        /*00dc*/ 	.word	index@(_ZN7cutlass13device_kernelIN5flash11enable_sm90INS1_16FlashAttnFwdSm90INS1_25CollectiveMainloopFwdSm90ILi2EN4cute5tupleIJNS5_1CILi1EEES8_S8_EEENS6_IJNS7_ILi192EEENS7_ILi144EEENS7_ILi96EEEEEELi96ENS_10bfloat16_tEfNS_4arch4Sm90ELb1ELb0ELb0ELb1ELb0ELb1ELb0ELb0ELb1ELb1ELb1ELb0EEENS1_21CollectiveEpilogueFwdINS6_IJSA_SC_SB_EEES9_SE_SG_Li384ELb1ELb1ELb1ELb0EEENS1_36VarlenDynamicPersistentTileSchedulerILi192ELi144ELi384ELi128ELb1ELb1ELb1ELb1ELb1ELb1EEEEEEEEEvNT_6ParamsE)
        /*00e0*/ 	.word	0x00000080


	//----- nvinfo : EIATTR_FRAME_SIZE
	.align		4
.L_93:
        /*00e4*/ 	.byte	0x04, 0x11
        /*00e6*/ 	.short	(.L_95 - .L_94)
	.align		4
.L_94:
        /*00e8*/ 	.word	index@(_ZN7cutlass13device_kernelIN5flash11enable_sm90INS1_16FlashAttnFwdSm90INS1_25CollectiveMainloopFwdSm90ILi2EN4cute5tupleIJNS5_1CILi1EEES8_S8_EEENS6_IJNS7_ILi192EEENS7_ILi144EEENS7_ILi96EEEEEELi96ENS_10bfloat16_tEfNS_4arch4Sm90ELb1ELb0ELb0ELb1ELb0ELb1ELb0ELb0ELb1ELb1ELb1ELb0EEENS1_21CollectiveEpilogueFwdINS6_IJSA_SC_SB_EEES9_SE_SG_Li384ELb1ELb1ELb1ELb0EEENS1_36VarlenDynamicPersistentTileSchedulerILi192ELi144ELi384ELi128ELb1ELb1ELb1ELb1ELb1ELb1EEEEEEEEEvNT_6ParamsE)
        /*00ec*/ 	.word	0x000000f0


	//----- nvinfo : EIATTR_REGCOUNT
	.align		4
.L_95:
        /*00f0*/ 	.byte	0x04, 0x2f
        /*00f2*/ 	.short	(.L_97 - .L_96)
	.align		4
.L_96:
        /*00f4*/ 	.word	index@(_ZN7cutlass13device_kernelIN5flash11enable_sm90INS1_16FlashAttnFwdSm90INS1_25CollectiveMainloopFwdSm90ILi2EN4cute5tupleIJNS5_1CILi1EEES8_S8_EEENS6_IJNS7_ILi192EEENS7_ILi144EEENS7_ILi96EEEEEELi96ENS_10bfloat16_tEfNS_4arch4Sm90ELb1ELb0ELb0ELb1ELb0ELb0ELb0ELb0ELb1ELb1ELb1ELb0EEENS1_21CollectiveEpilogueFwdINS6_IJSA_SC_SB_EEES9_SE_SG_Li384ELb1ELb1ELb1ELb0EEENS1_36VarlenDynamicPersistentTileSchedulerILi192ELi144ELi384ELi128ELb1ELb1ELb1ELb1ELb1ELb1EEEEEEEEEvNT_6ParamsE)
        /*00f8*/ 	.word	0x00000080


	//----- nvinfo : EIATTR_FRAME_SIZE
	.align		4
.L_97:
        /*00fc*/ 	.byte	0x04, 0x11
        /*00fe*/ 	.short	(.L_99 - .L_98)
	.align		4
.L_98:
        /*0100*/ 	.word	index@(_ZN7cutlass13device_kernelIN5flash11enable_sm90INS1_16FlashAttnFwdSm90INS1_25CollectiveMainloopFwdSm90ILi2EN4cute5tupleIJNS5_1CILi1EEES8_S8_EEENS6_IJNS7_ILi192EEENS7_ILi144EEENS7_ILi96EEEEEELi96ENS_10bfloat16_tEfNS_4arch4Sm90ELb1ELb0ELb0ELb1ELb0ELb0ELb0ELb0ELb1ELb1ELb1ELb0EEENS1_21CollectiveEpilogueFwdINS6_IJSA_SC_SB_EEES9_SE_SG_Li384ELb1ELb1ELb1ELb0EEENS1_36VarlenDynamicPersistentTileSchedulerILi192ELi144ELi384ELi128ELb1ELb1ELb1ELb1ELb1ELb1EEEEEEEEEvNT_6ParamsE)
        /*0104*/ 	.word	0x00000050


	//----- nvinfo : EIATTR_REGCOUNT
	.align		4
.L_99:
        /*0108*/ 	.byte	0x04, 0x2f
        /*010a*/ 	.short	(.L_101 - .L_100)
	.align		4
.L_100:
        /*010c*/ 	.word	index@(_ZN7cutlass13device_kernelIN5flash11enable_sm90INS1_16FlashAttnFwdSm90INS1_25CollectiveMainloopFwdSm90ILi2EN4cute5tupleIJNS5_1CILi1EEES8_S8_EEENS6_IJNS7_ILi192EEENS7_ILi144EEENS7_ILi96EEEEEELi96ENS_10bfloat16_tEfNS_4arch4Sm90ELb1ELb0ELb0ELb0ELb0ELb0ELb0ELb0ELb1ELb1ELb1ELb0EEENS1_21CollectiveEpilogueFwdINS6_IJSA_SC_SB_EEES9_SE_SG_Li384ELb0ELb1ELb1ELb0EEENS1_19SingleTileSchedulerILb0ELb1ELb1ELi192EEEEEEEEEvNT_6ParamsE)
        /*0110*/ 	.word	0x00000080


	//----- nvinfo : EIATTR_FRAME_SIZE
	.align		4
.L_101:
        /*0114*/ 	.byte	0x04, 0x11
        /*0116*/ 	.short	(.L_103 - .L_102)
	.align		4
.L_102:
        /*0118*/ 	.word	index@(_ZN7cutlass13device_kernelIN5flash11enable_sm90INS1_16FlashAttnFwdSm90INS1_25CollectiveMainloopFwdSm90ILi2EN4cute5tupleIJNS5_1CILi1EEES8_S8_EEENS6_IJNS7_ILi192EEENS7_ILi144EEENS7_ILi96EEEEEELi96ENS_10bfloat16_tEfNS_4arch4Sm90ELb1ELb0ELb0ELb0ELb0ELb0ELb0ELb0ELb1ELb1ELb1ELb0EEENS1_21CollectiveEpilogueFwdINS6_IJSA_SC_SB_EEES9_SE_SG_Li384ELb0ELb1ELb1ELb0EEENS1_19SingleTileSchedulerILb0ELb1ELb1ELi192EEEEEEEEEvNT_6ParamsE)
        /*011c*/ 	.word	0x00000008


	//----- nvinfo : EIATTR_REGCOUNT
	.align		4
.L_103:
        /*0120*/ 	.byte	0x04, 0x2f
        /*0122*/ 	.short	(.L_105 - .L_104)
	.align		4
.L_104:
        /*0124*/ 	.word	index@(_ZN7cutlass13device_kernelIN5flash11enable_sm90INS1_16FlashAttnFwdSm90INS1_25CollectiveMainloopFwdSm90ILi2EN4cute5tupleIJNS5_1CILi1EEES8_S8_EEENS6_IJNS7_ILi192EEENS7_ILi128EEENS7_ILi96EEEEEELi96ENS_10bfloat16_tEfNS_4arch4Sm90ELb0ELb1ELb0ELb1ELb0ELb1ELb0ELb0ELb1ELb1ELb1ELb0EEENS1_21CollectiveEpilogueFwdINS6_IJSA_SC_SB_EEES9_SE_SG_Li384ELb1ELb1ELb1ELb0EEENS1_36VarlenDynamicPersistentTileSchedulerILi192ELi128ELi384ELi128ELb1ELb1ELb1ELb1ELb0ELb1EEEEEEEEEvNT_6ParamsE)
        /*0128*/ 	.word	0x00000080


	//----- nvinfo : EIATTR_FRAME_SIZE
	.align		4
.L_105:
        /*012c*/ 	.byte	0x04, 0x11
        /*012e*/ 	.short	(.L_107 - .L_106)
	.align		4
.L_106:
        /*0130*/ 	.word	index@(_ZN7cutlass13device_kernelIN5flash11enable_sm90INS1_16FlashAttnFwdSm90INS1_25CollectiveMainloopFwdSm90ILi2EN4cute5tupleIJNS5_1CILi1EEES8_S8_EEENS6_IJNS7_ILi192EEENS7_ILi128EEENS7_ILi96EEEEEELi96ENS_10bfloat16_tEfNS_4arch4Sm90ELb0ELb1ELb0ELb1ELb0ELb1ELb0ELb0ELb1ELb1ELb1ELb0EEENS1_21CollectiveEpilogueFwdINS6_IJSA_SC_SB_EEES9_SE_SG_Li384ELb1ELb1ELb1ELb0EEENS1_36VarlenDynamicPersistentTileSchedulerILi192ELi128ELi384ELi128ELb1ELb1ELb1ELb1ELb0ELb1EEEEEEEEEvNT_6ParamsE)
        /*0134*/ 	.word	0x00000070


	//----- nvinfo : EIATTR_REGCOUNT
	.align		4
.L_107:
        /*0138*/ 	.byte	0x04, 0x2f
        /*013a*/ 	.short	(.L_109 - .L_108)
	.align		4
.L_108:
        /*013c*/ 	.word	index@(_ZN7cutlass13device_kernelIN5flash11enable_sm90INS1_16FlashAttnFwdSm90INS1_25CollectiveMainloopFwdSm90ILi2EN4cute5tupleIJNS5_1CILi1EEES8_S8_EEENS6_IJNS7_ILi192EEENS7_ILi128EEENS7_ILi96EEEEEELi96ENS_10bfloat16_tEfNS_4arch4Sm90ELb0ELb1ELb0ELb1ELb0ELb0ELb0ELb0ELb1ELb1ELb1ELb0EEENS1_21CollectiveEpilogueFwdINS6_IJSA_SC_SB_EEES9_SE_SG_Li384ELb1ELb1ELb1ELb0EEENS1_36VarlenDynamicPersistentTileSchedulerILi192ELi128ELi384ELi128ELb1ELb1ELb1ELb1ELb0ELb1EEEEEEEEEvNT_6ParamsE)
        /*0140*/ 	.word	0x00000080


	//----- nvinfo : EIATTR_FRAME_SIZE
	.align		4
.L_109:
        /*0144*/ 	.byte	0x04, 0x11
        /*0146*/ 	.short	(.L_111 - .L_110)
	.align		4
.L_110:
        /*0148*/ 	.word	index@(_ZN7cutlass13device_kernelIN5flash11enable_sm90INS1_16FlashAttnFwdSm90INS1_25CollectiveMainloopFwdSm90ILi2EN4cute5tupleIJNS5_1CILi1EEES8_S8_EEENS6_IJNS7_ILi192EEENS7_ILi128EEENS7_ILi96EEEEEELi96ENS_10bfloat16_tEfNS_4arch4Sm90ELb0ELb1ELb0ELb1ELb0ELb0ELb0ELb0ELb1ELb1ELb1ELb0EEENS1_21CollectiveEpilogueFwdINS6_IJSA_SC_SB_EEES9_SE_SG_Li384ELb1ELb1ELb1ELb0EEENS1_36VarlenDynamicPersistentTileSchedulerILi192ELi128ELi384ELi128ELb1ELb1ELb1ELb1ELb0ELb1EEEEEEEEEvNT_6ParamsE)
        /*014c*/ 	.word	0x00000048


	//----- nvinfo : EIATTR_REGCOUNT
	.align		4
.L_111:
        /*0150*/ 	.byte	0x04, 0x2f
        /*0152*/ 	.short	(.L_113 - .L_112)
	.align		4
.L_112:
        /*0154*/ 	.word	index@(_ZN7cutlass13device_kernelIN5flash11enable_sm90INS1_16FlashAttnFwdSm90INS1_25CollectiveMainloopFwdSm90ILi2EN4cute5tupleIJNS5_1CILi1EEES8_S8_EEENS6_IJNS7_ILi192EEENS7_ILi128EEENS7_ILi96EEEEEELi96ENS_10bfloat16_tEfNS_4arch4Sm90ELb0ELb1ELb0ELb0ELb0ELb0ELb0ELb0ELb1ELb1ELb1ELb0EEENS1_21CollectiveEpilogueFwdINS6_IJSA_SC_SB_EEES9_SE_SG_Li384ELb0ELb1ELb1ELb0EEENS1_19SingleTileSchedulerILb0ELb1ELb1ELi192EEEEEEEEEvNT_6ParamsE)
        /*0158*/ 	.word	0x00000080


	//----- nvinfo : EIATTR_FRAME_SIZE
	.align		4
.L_113:
        /*015c*/ 	.byte	0x04, 0x11
        /*015e*/ 	.short	(.L_115 - .L_114)
	.align		4
.L_114:
        /*0160*/ 	.word	index@(_ZN7cutlass13device_kernelIN5flash11enable_sm90INS1_16FlashAttnFwdSm90INS1_25CollectiveMainloopFwdSm90ILi2EN4cute5tupleIJNS5_1CILi1EEES8_S8_EEENS6_IJNS7_ILi192EEENS7_ILi128EEENS7_ILi96EEEEEELi96ENS_10bfloat16_tEfNS_4arch4Sm90ELb0ELb1ELb0ELb0ELb0ELb0ELb0ELb0ELb1ELb1ELb1ELb0EEENS1_21CollectiveEpilogueFwdINS6_IJSA_SC_SB_EEES9_SE_SG_Li384ELb0ELb1ELb1ELb0EEENS1_19SingleTileSchedulerILb0ELb1ELb1ELi192EEEEEEEEEvNT_6ParamsE)
        /*0164*/ 	.word	0x00000000


	//----- nvinfo : EIATTR_REGCOUNT
	.align		4
.L_115:
        /*0168*/ 	.byte	0x04, 0x2f
        /*016a*/ 	.short	(.L_117 - .L_116)
	.align		4
.L_116:
        /*016c*/ 	.word	index@(_ZN7cutlass13device_kernelIN5flash11enable_sm90INS1_16FlashAttnFwdSm90INS1_25CollectiveMainloopFwdSm90ILi2EN4cute5tupleIJNS5_1CILi1EEES8_S8_EEENS6_IJNS7_ILi192EEENS7_ILi144EEENS7_ILi96EEEEEELi96ENS_10bfloat16_tEfNS_4arch4Sm90ELb0ELb0ELb0ELb1ELb0ELb1ELb0ELb0ELb1ELb1ELb1ELb0EEENS1_21CollectiveEpilogueFwdINS6_IJSA_SC_SB_EEES9_SE_SG_Li384ELb1ELb1ELb1ELb0EEENS1_36VarlenDynamicPersistentTileSchedulerILi192ELi144ELi384ELi128ELb1ELb1ELb1ELb0ELb1ELb1EEEEEEEEEvNT_6ParamsE)
        /*0170*/ 	.word	0x00000080


	//----- nvinfo : EIATTR_FRAME_SIZE
	.align		4
.L_117:
        /*0174*/ 	.byte	0x04, 0x11
        /*0176*/ 	.short	(.L_119 - .L_118)
	.align		4
.L_118:
        /*0178*/ 	.word	index@(_ZN7cutlass13device_kernelIN5flash11enable_sm90INS1_16FlashAttnFwdSm90INS1_25CollectiveMainloopFwdSm90ILi2EN4cute5tupleIJNS5_1CILi1EEES8_S8_EEENS6_IJNS7_ILi192EEENS7_ILi144EEENS7_ILi96EEEEEELi96ENS_10bfloat16_tEfNS_4arch4Sm90ELb0ELb0ELb0ELb1ELb0ELb1ELb0ELb0ELb1ELb1ELb1ELb0EEENS1_21CollectiveEpilogueFwdINS6_IJSA_SC_SB_EEES9_SE_SG_Li384ELb1ELb1ELb1ELb0EEENS1_36VarlenDynamicPersistentTileSchedulerILi192ELi144ELi384ELi128ELb1ELb1ELb1ELb0ELb1ELb1EEEEEEEEEvNT_6ParamsE)
        /*017c*/ 	.word	0x00000120


	//----- nvinfo : EIATTR_REGCOUNT
	.align		4
.L_119:
        /*0180*/ 	.byte	0x04, 0x2f
        /*0182*/ 	.short	(.L_121 - .L_120)
	.align		4
.L_120:
        /*0184*/ 	.word	index@(_ZN7cutlass13device_kernelIN5flash11enable_sm90INS1_16FlashAttnFwdSm90INS1_25CollectiveMainloopFwdSm90ILi2EN4cute5tupleIJNS5_1CILi1EEES8_S8_EEENS6_IJNS7_ILi192EEENS7_ILi144EEENS7_ILi96EEEEEELi96ENS_10bfloat16_tEfNS_4arch4Sm90ELb0ELb0ELb0ELb1ELb0ELb0ELb0ELb0ELb1ELb1ELb1ELb0EEENS1_21CollectiveEpilogueFwdINS6_IJSA_SC_SB_EEES9_SE_SG_Li384ELb1ELb1ELb1ELb0EEENS1_36VarlenDynamicPersistentTileSchedulerILi192ELi144ELi384ELi128ELb1ELb1ELb1ELb0ELb1ELb1EEEEEEEEEvNT_6ParamsE)
        /*0188*/ 	.word	0x00000080


	//----- nvinfo : EIATTR_FRAME_SIZE
	.align		4
.L_121:
        /*018c*/ 	.byte	0x04, 0x11
        /*018e*/ 	.short	(.L_123 - .L_122)
	.align		4
.L_122:
        /*0190*/ 	.word	index@(_ZN7cutlass13device_kernelIN5flash11enable_sm90INS1_16FlashAttnFwdSm90INS1_25CollectiveMainloopFwdSm90ILi2EN4cute5tupleIJNS5_1CILi1EEES8_S8_EEENS6_IJNS7_ILi192EEENS7_ILi144EEENS7_ILi96EEEEEELi96ENS_10bfloat16_tEfNS_4arch4Sm90ELb0ELb0ELb0ELb1ELb0ELb0ELb0ELb0ELb1ELb1ELb1ELb0EEENS1_21CollectiveEpilogueFwdINS6_IJSA_SC_SB_EEES9_SE_SG_Li384ELb1ELb1ELb1ELb0EEENS1_36VarlenDynamicPersistentTileSchedulerILi192ELi144ELi384ELi128ELb1ELb1ELb1ELb0ELb1ELb1EEEEEEEEEvNT_6ParamsE)
        /*0194*/ 	.word	0x00000050


	//----- nvinfo : EIATTR_REGCOUNT
	.align		4
.L_123:
        /*0198*/ 	.byte	0x04, 0x2f
        /*019a*/ 	.short	(.L_125 - .L_124)
	.align		4
.L_124:
        /*019c*/ 	.word	index@(_ZN7cutlass13device_kernelIN5flash11enable_sm90INS1_16FlashAttnFwdSm90INS1_25CollectiveMainloopFwdSm90ILi2EN4cute5tupleIJNS5_1CILi1EEES8_S8_EEENS6_IJNS7_ILi192EEENS7_ILi144EEENS7_ILi96EEEEEELi96ENS_10bfloat16_tEfNS_4arch4Sm90ELb0ELb0ELb0ELb0ELb0ELb0ELb0ELb0ELb1ELb1ELb1ELb0EEENS1_21CollectiveEpilogueFwdINS6_IJSA_SC_SB_EEES9_SE_SG_Li384ELb0ELb1ELb1ELb0EEENS1_19SingleTileSchedulerILb0ELb1ELb1ELi192EEEEEEEEEvNT_6ParamsE)
        /*01a0*/ 	.word	0x00000080


	//----- nvinfo : EIATTR_FRAME_SIZE
	.align		4
.L_125:
        /*01a4*/ 	.byte	0x04, 0x11
        /*01a6*/ 	.short	(.L_127 - .L_126)
	.align		4
.L_126:
        /*01a8*/ 	.word	index@(_ZN7cutlass13device_kernelIN5flash11enable_sm90INS1_16FlashAttnFwdSm90INS1_25CollectiveMainloopFwdSm90ILi2EN4cute5tupleIJNS5_1CILi1EEES8_S8_EEENS6_IJNS7_ILi192EEENS7_ILi144EEENS7_ILi96EEEEEELi96ENS_10bfloat16_tEfNS_4arch4Sm90ELb0ELb0ELb0ELb0ELb0ELb0ELb0ELb0ELb1ELb1ELb1ELb0EEENS1_21CollectiveEpilogueFwdINS6_IJSA_SC_SB_EEES9_SE_SG_Li384ELb0ELb1ELb1ELb0EEENS1_19SingleTileSchedulerILb0ELb1ELb1ELi192EEEEEEEEEvNT_6ParamsE)
        /*01ac*/ 	.word	0x00000000


	//----- nvinfo : EIATTR_REGCOUNT
	.align		4
.L_127:
        /*01b0*/ 	.byte	0x04, 0x2f
        /*01b2*/ 	.short	(.L_129 - .L_128)
	.align		4
.L_128:
        /*01b4*/ 	.word	index@(_ZN7cutlass13device_kernelIN5flash11enable_sm90INS1_16FlashAttnFwdSm90INS1_25CollectiveMainloopFwdSm90ILi2EN4cute5tupleIJNS5_1CILi1EEES8_S8_EEENS6_IJNS7_ILi128EEESA_SA_EEELi128ENS_10bfloat16_tEfNS_4arch4Sm90ELb1ELb0ELb0ELb1ELb0ELb1ELb0ELb1ELb1ELb1ELb1ELb0EEENS1_21CollectiveEpilogueFwdISB_S9_SC_SE_Li256ELb1ELb1ELb1ELb0EEENS1_36VarlenDynamicPersistentTileSchedulerILi128ELi128ELi256ELi128ELb1ELb1ELb1ELb1ELb1ELb1EEEEEEEEEvNT_6ParamsE)
        /*01b8*/ 	.word	0x000000a8


	//----- nvinfo : EIATTR_FRAME_SIZE
	.align		4
.L_129:
        /*01bc*/ 	.byte	0x04, 0x11
        /*01be*/ 	.short	(.L_131 - .L_130)
	.align		4
.L_130:
        /*01c0*/ 	.word	index@(_ZN7cutlass13device_kernelIN5flash11enable_sm90INS1_16FlashAttnFwdSm90INS1_25CollectiveMainloopFwdSm90ILi2EN4cute5tupleIJNS5_1CILi1EEES8_S8_EEENS6_IJNS7_ILi128EEESA_SA_EEELi128ENS_10bfloat16_tEfNS_4arch4Sm90ELb1ELb0ELb0ELb1ELb0ELb1ELb0ELb1ELb1ELb1ELb1ELb0EEENS1_21CollectiveEpilogueFwdISB_S9_SC_SE_Li256ELb1ELb1ELb1ELb0EEENS1_36VarlenDynamicPersistentTileSchedulerILi128ELi128ELi256ELi128ELb1ELb1ELb1ELb1ELb1ELb1EEEEEEEEEvNT_6ParamsE)
        /*01c4*/ 	.word	0x00000068


	//----- nvinfo : EIATTR_REGCOUNT
	.align		4
.L_131:
        /*01c8*/ 	.byte	0x04, 0x2f
        /*01ca*/ 	.short	(.L_133 - .L_132)
	.align		4
.L_132:
        /*01cc*/ 	.word	index@(_ZN7cutlass13device_kernelIN5flash11enable_sm90INS1_16FlashAttnFwdSm90INS1_25CollectiveMainloopFwdSm90ILi2EN4cute5tupleIJNS5_1CILi1EEES8_S8_EEENS6_IJNS7_ILi128EEESA_SA_EEELi128ENS_10bfloat16_tEfNS_4arch4Sm90ELb1ELb0ELb0ELb1ELb0ELb0ELb0ELb1ELb1ELb1ELb1ELb0EEENS1_21CollectiveEpilogueFwdISB_S9_SC_SE_Li256ELb1ELb1ELb1ELb0EEENS1_36VarlenDynamicPersistentTileSchedulerILi128ELi128ELi256ELi128ELb1ELb1ELb1ELb1ELb1ELb1EEEEEEEEEvNT_6ParamsE)
        /*01d0*/ 	.word	0x000000a8


	//----- nvinfo : EIATTR_FRAME_SIZE
	.align		4
.L_133:
        /*01d4*/ 	.byte	0x04, 0x11
        /*01d6*/ 	.short	(.L_135 - .L_134)
	.align		4
.L_134:
        /*01d8*/ 	.word	index@(_ZN7cutlass13device_kernelIN5flash11enable_sm90INS1_16FlashAttnFwdSm90INS1_25CollectiveMainloopFwdSm90ILi2EN4cute5tupleIJNS5_1CILi1EEES8_S8_EEENS6_IJNS7_ILi128EEESA_SA_EEELi128ENS_10bfloat16_tEfNS_4arch4Sm90ELb1ELb0ELb0ELb1ELb0ELb0ELb0ELb1ELb1ELb1ELb1ELb0EEENS1_21CollectiveEpilogueFwdISB_S9_SC_SE_Li256ELb1ELb1ELb1ELb0EEENS1_36VarlenDynamicPersistentTileSchedulerILi128ELi128ELi256ELi128ELb1ELb1ELb1ELb1ELb1ELb1EEEEEEEEEvNT_6ParamsE)
        /*01dc*/ 	.word	0x00000060


	//----- nvinfo : EIATTR_REGCOUNT
	.align		4
.L_135:
        /*01e0*/ 	.byte	0x04, 0x2f
        /*01e2*/ 	.short	(.L_137 - .L_136)
	.align		4
.L_136:
        /*01e4*/ 	.word	index@(_ZN7cutlass13device_kernelIN5flash11enable_sm90INS1_16FlashAttnFwdSm90INS1_25CollectiveMainloopFwdSm90ILi2EN4cute5tupleIJNS5_1CILi1EEES8_S8_EEENS6_IJNS7_ILi128EEESA_SA_EEELi128ENS_10bfloat16_tEfNS_4arch4Sm90ELb1ELb0ELb0ELb0ELb0ELb0ELb0ELb1ELb1ELb1ELb1ELb0EEENS1_21CollectiveEpilogueFwdISB_S9_SC_SE_Li256ELb0ELb1ELb1ELb0EEENS1_19SingleTileSchedulerILb0ELb1ELb1ELi128EEEEEEEEEvNT_6ParamsE)
        /*01e8*/ 	.word	0x000000a8


	//----- nvinfo : EIATTR_FRAME_SIZE
	.align		4
.L_137:
        /*01ec*/ 	.byte	0x04, 0x11
        /*01ee*/ 	.short	(.L_139 - .L_138)
	.align		4
.L_138:
        /*01f0*/ 	.word	index@(_ZN7cutlass13device_kernelIN5flash11enable_sm90INS1_16FlashAttnFwdSm90INS1_25CollectiveMainloopFwdSm90ILi2EN4cute5tupleIJNS5_1CILi1EEES8_S8_EEENS6_IJNS7_ILi128EEESA_SA_EEELi128ENS_10bfloat16_tEfNS_4arch4Sm90ELb1ELb0ELb0ELb0ELb0ELb0ELb0ELb1ELb1ELb1ELb1ELb0EEENS1_21CollectiveEpilogueFwdISB_S9_SC_SE_Li256ELb0ELb1ELb1ELb0EEENS1_19SingleTileSchedulerILb0ELb1ELb1ELi128EEEEEEEEEvNT_6ParamsE)
        /*01f4*/ 	.word	0x00000018


	//----- nvinfo : EIATTR_REGCOUNT
	.align		4
.L_139:
        /*01f8*/ 	.byte	0x04, 0x2f
        /*01fa*/ 	.short	(.L_141 - .L_140)
	.align		4
.L_140:
        /*01fc*/ 	.word	index@(_ZN7cutlass13device_kernelIN5flash11enable_sm90INS1_16FlashAttnFwdSm90INS1_25CollectiveMainloopFwdSm90ILi2EN4cute5tupleIJNS5_1CILi1EEES8_S8_EEENS6_IJNS7_ILi128EEESA_SA_EEELi128ENS_10bfloat16_tEfNS_4arch4Sm90ELb0ELb1ELb0ELb1ELb0ELb1ELb0ELb1ELb1ELb1ELb1ELb0EEENS1_21CollectiveEpilogueFwdISB_S9_SC_SE_Li256ELb1ELb1ELb1ELb0EEENS1_36VarlenDynamicPersistentTileSchedulerILi128ELi128ELi256ELi128ELb1ELb1ELb1ELb1ELb0ELb1EEEEEEEEEvNT_6ParamsE)
        /*0200*/ 	.word	0x000000a8


	//----- nvinfo : EIATTR_FRAME_SIZE
	.align		4
.L_141:
        /*0204*/ 	.byte	0x04, 0x11
        /*0206*/ 	.short	(.L_143 - .L_142)
	.align		4
.L_142:
        /*0208*/ 	.word	index@(_ZN7cutlass13device_kernelIN5flash11enable_sm90INS1_16FlashAttnFwdSm90INS1_25CollectiveMainloopFwdSm90ILi2EN4cute5tupleIJNS5_1CILi1EEES8_S8_EEENS6_IJNS7_ILi128EEESA_SA_EEELi128ENS_10bfloat16_tEfNS_4arch4Sm90ELb0ELb1ELb0ELb1ELb0ELb1ELb0ELb1ELb1ELb1ELb1ELb0EEENS1_21CollectiveEpilogueFwdISB_S9_SC_SE_Li256ELb1ELb1ELb1ELb0EEENS1_36VarlenDynamicPersistentTileSchedulerILi128ELi128ELi256ELi128ELb1ELb1ELb1ELb1ELb0ELb1EEEEEEEEEvNT_6ParamsE)
        /*020c*/ 	.word	0x00000068


	//----- nvinfo : EIATTR_REGCOUNT
	.align		4
.L_143:
        /*0210*/ 	.byte	0x04, 0x2f
        /*0212*/ 	.short	(.L_145 - .L_144)
	.align		4
.L_144:
        /*0214*/ 	.word	index@(_ZN7cutlass13device_kernelIN5flash11enable_sm90INS1_16FlashAttnFwdSm90INS1_25CollectiveMainloopFwdSm90ILi2EN4cute5tupleIJNS5_1CILi1EEES8_S8_EEENS6_IJNS7_ILi128EEESA_SA_EEELi128ENS_10bfloat16_tEfNS_4arch4Sm90ELb0ELb1ELb0ELb1ELb0ELb0ELb0ELb1ELb1ELb1ELb1ELb0EEENS1_21CollectiveEpilogueFwdISB_S9_SC_SE_Li256ELb1ELb1ELb1ELb0EEENS1_36VarlenDynamicPersistentTileSchedulerILi128ELi128ELi256ELi128ELb1ELb1ELb1ELb1ELb0ELb1EEEEEEEEEvNT_6ParamsE)
        /*0218*/ 	.word	0x000000a8


	//----- nvinfo : EIATTR_FRAME_SIZE
	.align		4
.L_145:
        /*021c*/ 	.byte	0x04, 0x11
        /*021e*/ 	.short	(.L_147 - .L_146)
	.align		4
.L_146:
        /*0220*/ 	.word	index@(_ZN7cutlass13device_kernelIN5flash11enable_sm90INS1_16FlashAttnFwdSm90INS1_25CollectiveMainloopFwdSm90ILi2EN4cute5tupleIJNS5_1CILi1EEES8_S8_EEENS6_IJNS7_ILi128EEESA_SA_EEELi128ENS_10bfloat16_tEfNS_4arch4Sm90ELb0ELb1ELb0ELb1ELb0ELb0ELb0ELb1ELb1ELb1ELb1ELb0EEENS1_21CollectiveEpilogueFwdISB_S9_SC_SE_Li256ELb1ELb1ELb1ELb0EEENS1_36VarlenDynamicPersistentTileSchedulerILi128ELi128ELi256ELi128ELb1ELb1ELb1ELb1ELb0ELb1EEEEEEEEEvNT_6ParamsE)
        /*0224*/ 	.word	0x00000060


	//----- nvinfo : EIATTR_REGCOUNT
	.align		4
.L_147:
        /*0228*/ 	.byte	0x04, 0x2f
        /*022a*/ 	.short	(.L_149 - .L_148)
	.align		4
.L_148:
        /*022c*/ 	.word	index@(_ZN7cutlass13device_kernelIN5flash11enable_sm90INS1_16FlashAttnFwdSm90INS1_25CollectiveMainloopFwdSm90ILi2EN4cute5tupleIJNS5_1CILi1EEES8_S8_EEENS6_IJNS7_ILi128EEESA_SA_EEELi128ENS_10bfloat16_tEfNS_4arch4Sm90ELb0ELb1ELb0ELb0ELb0ELb0ELb0ELb1ELb1ELb1ELb1ELb0EEENS1_21CollectiveEpilogueFwdISB_S9_SC_SE_Li256ELb0ELb1ELb1ELb0EEENS1_19SingleTileSchedulerILb0ELb1ELb1ELi128EEEEEEEEEvNT_6ParamsE)
        /*0230*/ 	.word	0x000000a8


	//----- nvinfo : EIATTR_FRAME_SIZE
	.align		4
.L_149:
        /*0234*/ 	.byte	0x04, 0x11
        /*0236*/ 	.short	(.L_151 - .L_150)
	.align		4
.L_150:
        /*0238*/ 	.word	index@(_ZN7cutlass13device_kernelIN5flash11enable_sm90INS1_16FlashAttnFwdSm90INS1_25CollectiveMainloopFwdSm90ILi2EN4cute5tupleIJNS5_1CILi1EEES8_S8_EEENS6_IJNS7_ILi128EEESA_SA_EEELi128ENS_10bfloat16_tEfNS_4arch4Sm90ELb0ELb1ELb0ELb0ELb0ELb0ELb0ELb1ELb1ELb1ELb1ELb0EEENS1_21CollectiveEpilogueFwdISB_S9_SC_SE_Li256ELb0ELb1ELb1ELb0EEENS1_19SingleTileSchedulerILb0ELb1ELb1ELi128EEEEEEEEEvNT_6ParamsE)
        /*023c*/ 	.word	0x00000018


	//----- nvinfo : EIATTR_REGCOUNT
	.align		4
.L_151:
        /*0240*/ 	.byte	0x04, 0x2f
        /*0242*/ 	.short	(.L_153 - .L_152)
	.align		4
.L_152:
        /*0244*/ 	.word	index@(_ZN7cutlass13device_kernelIN5flash11enable_sm90INS1_16FlashAttnFwdSm90INS1_25CollectiveMainloopFwdSm90ILi2EN4cute5tupleIJNS5_1CILi1EEES8_S8_EEENS6_IJNS7_ILi128EEENS7_ILi176EEESA_EEELi128ENS_10bfloat16_tEfNS_4arch4Sm90ELb0ELb0ELb0ELb1ELb0ELb1ELb0ELb1ELb1ELb1ELb1ELb0EEENS1_21CollectiveEpilogueFwdINS6_IJSA_SA_SB_EEES9_SD_SF_Li256ELb1ELb1ELb1ELb0EEENS1_36VarlenDynamicPersistentTileSchedulerILi128ELi176ELi256ELi128ELb1ELb1ELb1ELb0ELb1ELb1EEEEEEEEEvNT_6ParamsE)
        /*0248*/ 	.word	0x000000a8


	//----- nvinfo : EIATTR_FRAME_SIZE
	.align		4
.L_153:
        /*024c*/ 	.byte	0x04, 0x11
        /*024e*/ 	.short	(.L_155 - .L_154)
	.align		4
.L_154:
        /*0250*/ 	.word	index@(_ZN7cutlass13device_kernelIN5flash11enable_sm90INS1_16FlashAttnFwdSm90INS1_25CollectiveMainloopFwdSm90ILi2EN4cute5tupleIJNS5_1CILi1EEES8_S8_EEENS6_IJNS7_ILi128EEENS7_ILi176EEESA_EEELi128ENS_10bfloat16_tEfNS_4arch4Sm90ELb0ELb0ELb0ELb1ELb0ELb1ELb0ELb1ELb1ELb1ELb1ELb0EEENS1_21CollectiveEpilogueFwdINS6_IJSA_SA_SB_EEES9_SD_SF_Li256ELb1ELb1ELb1ELb0EEENS1_36VarlenDynamicPersistentTileSchedulerILi128ELi176ELi256ELi128ELb1ELb1ELb1ELb0ELb1ELb1EEEEEEEEEvNT_6ParamsE)
        /*0254*/ 	.word	0x00000098


	//----- nvinfo : EIATTR_REGCOUNT
	.align		4
.L_155:
        /*0258*/ 	.byte	0x04, 0x2f
        /*025a*/ 	.short	(.L_157 - .L_156)
	.align		4
.L_156:
        /*025c*/ 	.word	index@(_ZN7cutlass13device_kernelIN5flash11enable_sm90INS1_16FlashAttnFwdSm90INS1_25CollectiveMainloopFwdSm90ILi2EN4cute5tupleIJNS5_1CILi1EEES8_S8_EEENS6_IJNS7_ILi128EEENS7_ILi176EEESA_EEELi128ENS_10bfloat16_tEfNS_4arch4Sm90ELb0ELb0ELb0ELb1ELb0ELb0ELb0ELb1ELb1ELb1ELb1ELb0EEENS1_21CollectiveEpilogueFwdINS6_IJSA_SA_SB_EEES9_SD_SF_Li256ELb1ELb1ELb1ELb0EEENS1_36VarlenDynamicPersistentTileSchedulerILi128ELi176ELi256ELi128ELb1ELb1ELb1ELb0ELb1ELb1EEEEEEEEEvNT_6ParamsE)
        /*0260*/ 	.word	0x000000a8


	//----- nvinfo : EIATTR_FRAME_SIZE
	.align		4
.L_157:
        /*0264*/ 	.byte	0x04, 0x11
        /*0266*/ 	.short	(.L_159 - .L_158)
	.align		4
.L_158:
        /*0268*/ 	.word	index@(_ZN7cutlass13device_kernelIN5flash11enable_sm90INS1_16FlashAttnFwdSm90INS1_25CollectiveMainloopFwdSm90ILi2EN4cute5tupleIJNS5_1CILi1EEES8_S8_EEENS6_IJNS7_ILi128EEENS7_ILi176EEESA_EEELi128ENS_10bfloat16_tEfNS_4arch4Sm90ELb0ELb0ELb0ELb1ELb0ELb0ELb0ELb1ELb1ELb1ELb1ELb0EEENS1_21CollectiveEpilogueFwdINS6_IJSA_SA_SB_EEES9_SD_SF_Li256ELb1ELb1ELb1ELb0EEENS1_36VarlenDynamicPersistentTileSchedulerILi128ELi176ELi256ELi128ELb1ELb1ELb1ELb0ELb1ELb1EEEEEEEEEvNT_6ParamsE)
        /*026c*/ 	.word	0x00000070


	//----- nvinfo : EIATTR_REGCOUNT
	.align		4
.L_159:
        /*0270*/ 	.byte	0x04, 0x2f
        /*0272*/ 	.short	(.L_161 - .L_160)
	.align		4
.L_160:
        /*0274*/ 	.word	index@(_ZN7cutlass13device_kernelIN5flash11enable_sm90INS1_16FlashAttnFwdSm90INS1_25CollectiveMainloopFwdSm90ILi2EN4cute5tupleIJNS5_1CILi1EEES8_S8_EEENS6_IJNS7_ILi128EEENS7_ILi176EEESA_EEELi128ENS_10bfloat16_tEfNS_4arch4Sm90ELb0ELb0ELb0ELb0ELb0ELb0ELb0ELb1ELb1ELb1ELb1ELb0EEENS1_21CollectiveEpilogueFwdINS6_IJSA_SA_SB_EEES9_SD_SF_Li256ELb0ELb1ELb1ELb0EEENS1_19SingleTileSchedulerILb0ELb1ELb1ELi128EEEEEEEEEvNT_6ParamsE)
        /*0278*/ 	.word	0x000000a8


	//----- nvinfo : EIATTR_FRAME_SIZE
	.align		4
.L_161:
        /*027c*/ 	.byte	0x04, 0x11
        /*027e*/ 	.short	(.L_163 - .L_162)
	.align		4
.L_162:
        /*0280*/ 	.word	index@(_ZN7cutlass13device_kernelIN5flash11enable_sm90INS1_16FlashAttnFwdSm90INS1_25CollectiveMainloopFwdSm90ILi2EN4cute5tupleIJNS5_1CILi1EEES8_S8_EEENS6_IJNS7_ILi128EEENS7_ILi176EEESA_EEELi128ENS_10bfloat16_tEfNS_4arch4Sm90ELb0ELb0ELb0ELb0ELb0ELb0ELb0ELb1ELb1ELb1ELb1ELb0EEENS1_21CollectiveEpilogueFwdINS6_IJSA_SA_SB_EEES9_SD_SF_Li256ELb0ELb1ELb1ELb0EEENS1_19SingleTileSchedulerILb0ELb1ELb1ELi128EEEEEEEEEvNT_6ParamsE)
        /*0284*/ 	.word	0x00000010


	//----- nvinfo : EIATTR_REGCOUNT
	.align		4
.L_163:
        /*0288*/ 	.byte	0x04, 0x2f
        /*028a*/ 	.short	(.L_165 - .L_164)
	.align		4
.L_164:
        /*028c*/ 	.word	index@(_ZN7cutlass13device_kernelIN5flash11enable_sm90INS1_16FlashAttnFwdSm90INS1_25CollectiveMainloopFwdSm90ILi2EN4cute5tupleIJNS5_1CILi1EEES8_S8_EEENS6_IJNS7_ILi128EEENS7_ILi112EEENS7_ILi192EEEEEELi192ENS_10bfloat16_tEfNS_4arch4Sm90ELb1ELb0ELb0ELb1ELb0ELb1ELb0ELb1ELb1ELb1ELb1ELb0EEENS1_21CollectiveEpilogueFwdINS6_IJSA_SC_SB_EEES9_SE_SG_Li256ELb1ELb1ELb1ELb0EEENS1_36VarlenDynamicPersistentTileSchedulerILi128ELi112ELi256ELi128ELb1ELb1ELb1ELb1ELb1ELb1EEEEEEEEEvNT_6ParamsE)
        /*0290*/ 	.word	0x000000a8


	//----- nvinfo : EIATTR_FRAME_SIZE
	.align		4
.L_165:
        /*0294*/ 	.byte	0x04, 0x11
        /*0296*/ 	.short	(.L_167 - .L_166)
	.align		4
.L_166:
        /*0298*/ 	.word	index@(_ZN7cutlass13device_kernelIN5flash11enable_sm90INS1_16FlashAttnFwdSm90INS1_25CollectiveMainloopFwdSm90ILi2EN4cute5tupleIJNS5_1CILi1EEES8_S8_EEENS6_IJNS7_ILi128EEENS7_ILi112EEENS7_ILi192EEEEEELi192ENS_10bfloat16_tEfNS_4arch4Sm90ELb1ELb0ELb0ELb1ELb0ELb1ELb0ELb1ELb1ELb1ELb1ELb0EEENS1_21CollectiveEpilogueFwdINS6_IJSA_SC_SB_EEES9_SE_SG_Li256ELb1ELb1ELb1ELb0EEENS1_36VarlenDynamicPersistentTileSchedulerILi128ELi112ELi256ELi128ELb1ELb1ELb1ELb1ELb1ELb1EEEEEEEEEvNT_6ParamsE)
        /*029c*/ 	.word	0x00000080


	//----- nvinfo : EIATTR_REGCOUNT
	.align		4
.L_167:
        /*02a0*/ 	.byte	0x04, 0x2f
        /*02a2*/ 	.short	(.L_169 - .L_168)
	.align		4
.L_168:
        /*02a4*/ 	.word	index@(_ZN7cutlass13device_kernelIN5flash11enable_sm90INS1_16FlashAttnFwdSm90INS1_25CollectiveMainloopFwdSm90ILi2EN4cute5tupleIJNS5_1CILi1EEES8_S8_EEENS6_IJNS7_ILi128EEENS7_ILi112EEENS7_ILi192EEEEEELi192ENS_10bfloat16_tEfNS_4arch4Sm90ELb1ELb0ELb0ELb1ELb0ELb0ELb0ELb1ELb1ELb1ELb1ELb0EEENS1_21CollectiveEpilogueFwdINS6_IJSA_SC_SB_EEES9_SE_SG_Li256ELb1ELb1ELb1ELb0EEENS1_36VarlenDynamicPersistentTileSchedulerILi128ELi112ELi256ELi128ELb1ELb1ELb1ELb1ELb1ELb1EEEEEEEEEvNT_6ParamsE)
        /*02a8*/ 	.word	0x000000a8


	//----- nvinfo : EIATTR_FRAME_SIZE
	.align		4
.L_169:
        /*02ac*/ 	.byte	0x04, 0x11
        /*02ae*/ 	.short	(.L_171 - .L_170)
	.align		4
.L_170:
        /*02b0*/ 	.word	index@(_ZN7cutlass13device_kernelIN5flash11enable_sm90INS1_16FlashAttnFwdSm90INS1_25CollectiveMainloopFwdSm90ILi2EN4cute5tupleIJNS5_1CILi1EEES8_S8_EEENS6_IJNS7_ILi128EEENS7_ILi112EEENS7_ILi192EEEEEELi192ENS_10bfloat16_tEfNS_4arch4Sm90ELb1ELb0ELb0ELb1ELb0ELb0ELb0ELb1ELb1ELb1ELb1ELb0EEENS1_21CollectiveEpilogueFwdINS6_IJSA_SC_SB_EEES9_SE_SG_Li256ELb1ELb1ELb1ELb0EEENS1_36VarlenDynamicPersistentTileSchedulerILi128ELi112ELi256ELi128ELb1ELb1ELb1ELb1ELb1ELb1EEEEEEEEEvNT_6ParamsE)
        /*02b4*/ 	.word	0x00000068


	//----- nvinfo : EIATTR_REGCOUNT
	.align		4
.L_171:
        /*02b8*/ 	.byte	0x04, 0x2f
        /*02ba*/ 	.short	(.L_173 - .L_172)
	.align		4
.L_172:
        /*02bc*/ 	.word	index@(_ZN7cutlass13device_kernelIN5flash11enable_sm90INS1_16FlashAttnFwdSm90INS1_25CollectiveMainloopFwdSm90ILi2EN4cute5tupleIJNS5_1CILi1EEES8_S8_EEENS6_IJNS7_ILi128EEENS7_ILi112EEENS7_ILi192EEEEEELi192ENS_10bfloat16_tEfNS_4arch4Sm90ELb1ELb0ELb0ELb0ELb0ELb0ELb0ELb1ELb1ELb1ELb1ELb0EEENS1_21CollectiveEpilogueFwdINS6_IJSA_SC_SB_EEES9_SE_SG_Li256ELb0ELb1ELb1ELb0EEENS1_19SingleTileSchedulerILb0ELb1ELb1ELi128EEEEEEEEEvNT_6ParamsE)
        /*02c0*/ 	.word	0x000000a8


	//----- nvinfo : EIATTR_FRAME_SIZE
	.align		4
.L_173:
        /*02c4*/ 	.byte	0x04, 0x11
        /*02c6*/ 	.short	(.L_175 - .L_174)
	.align		4
.L_174:
        /*02c8*/ 	.word	index@(_ZN7cutlass13device_kernelIN5flash11enable_sm90INS1_16FlashAttnFwdSm90INS1_25CollectiveMainloopFwdSm90ILi2EN4cute5tupleIJNS5_1CILi1EEES8_S8_EEENS6_IJNS7_ILi128EEENS7_ILi112EEENS7_ILi192EEEEEELi192ENS_10bfloat16_tEfNS_4arch4Sm90ELb1ELb0ELb0ELb0ELb0ELb0ELb0ELb1ELb1ELb1ELb1ELb0EEENS1_21CollectiveEpilogueFwdINS6_IJSA_SC_SB_EEES9_SE_SG_Li256ELb0ELb1ELb1ELb0EEENS1_19SingleTileSchedulerILb0ELb1ELb1ELi128EEEEEEEEEvNT_6ParamsE)
        /*02cc*/ 	.word	0x00000010


	//----- nvinfo : EIATTR_REGCOUNT
	.align		4
.L_175:
        /*02d0*/ 	.byte	0x04, 0x2f
        /*02d2*/ 	.short	(.L_177 - .L_176)
	.align		4
.L_176:
        /*02d4*/ 	.word	index@(_ZN7cutlass13device_kernelIN5flash11enable_sm90INS1_16FlashAttnFwdSm90INS1_25CollectiveMainloopFwdSm90ILi2EN4cute5tupleIJNS5_1CILi1EEES8_S8_EEENS6_IJNS7_ILi128EEENS7_ILi96EEENS7_ILi192EEEEEELi192ENS_10bfloat16_tEfNS_4arch4Sm90ELb0ELb1ELb0ELb1ELb0ELb1ELb0ELb1ELb1ELb1ELb1ELb0EEENS1_21CollectiveEpilogueFwdINS6_IJSA_SC_SB_EEES9_SE_SG_Li256ELb1ELb1ELb1ELb0EEENS1_36VarlenDynamicPersistentTileSchedulerILi128ELi96ELi256ELi128ELb1ELb1ELb1ELb1ELb0ELb1EEEEEEEEEvNT_6ParamsE)
        /*02d8*/ 	.word	0x000000a8


	//----- nvinfo : EIATTR_FRAME_SIZE
	.align		4
.L_177:
        /*02dc*/ 	.byte	0x04, 0x11
        /*02de*/ 	.short	(.L_179 - .L_178)
	.align		4
.L_178:
        /*02e0*/ 	.word	index@(_ZN7cutlass13device_kernelIN5flash11enable_sm90INS1_16FlashAttnFwdSm90INS1_25CollectiveMainloopFwdSm90ILi2EN4cute5tupleIJNS5_1CILi1EEES8_S8_EEENS6_IJNS7_ILi128EEENS7_ILi96EEENS7_ILi192EEEEEELi192ENS_10bfloat16_tEfNS_4arch4Sm90ELb0ELb1ELb0ELb1ELb0ELb1ELb0ELb1ELb1ELb1ELb1ELb0EEENS1_21CollectiveEpilogueFwdINS6_IJSA_SC_SB_EEES9_SE_SG_Li256ELb1ELb1ELb1ELb0EEENS1_36VarlenDynamicPersistentTileSchedulerILi128ELi96ELi256ELi128ELb1ELb1ELb1ELb1ELb0ELb1EEEEEEEEEvNT_6ParamsE)
        /*02e4*/ 	.word	0x00000098


	//----- nvinfo : EIATTR_REGCOUNT
	.align		4
.L_179:
        /*02e8*/ 	.byte	0x04, 0x2f
        /*02ea*/ 	.short	(.L_181 - .L_180)
	.align		4
.L_180:
        /*02ec*/ 	.word	index@(_ZN7cutlass13device_kernelIN5flash11enable_sm90INS1_16FlashAttnFwdSm90INS1_25CollectiveMainloopFwdSm90ILi2EN4cute5tupleIJNS5_1CILi1EEES8_S8_EEENS6_IJNS7_ILi128EEENS7_ILi96EEENS7_ILi192EEEEEELi192ENS_10bfloat16_tEfNS_4arch4Sm90ELb0ELb1ELb0ELb1ELb0ELb0ELb0ELb1ELb1ELb1ELb1ELb0EEENS1_21CollectiveEpilogueFwdINS6_IJSA_SC_SB_EEES9_SE_SG_Li256ELb1ELb1ELb1ELb0EEENS1_36VarlenDynamicPersistentTileSchedulerILi128ELi96ELi256ELi128ELb1ELb1ELb1ELb1ELb0ELb1EEEEEEEEEvNT_6ParamsE)
        /*02f0*/ 	.word	0x000000a8


	//----- nvinfo : EIATTR_FRAME_SIZE
	.align		4
.L_181:
        /*02f4*/ 	.byte	0x04, 0x11
        /*02f6*/ 	.short	(.L_183 - .L_182)
	.align		4
.L_182:
        /*02f8*/ 	.word	index@(_ZN7cutlass13device_kernelIN5flash11enable_sm90INS1_16FlashAttnFwdSm90INS1_25CollectiveMainloopFwdSm90ILi2EN4cute5tupleIJNS5_1CILi1EEES8_S8_EEENS6_IJNS7_ILi128EEENS7_ILi96EEENS7_ILi192EEEEEELi192ENS_10bfloat16_tEfNS_4arch4Sm90ELb0ELb1ELb0ELb1ELb0ELb0ELb0ELb1ELb1ELb1ELb1ELb0EEENS1_21CollectiveEpilogueFwdINS6_IJSA_SC_SB_EEES9_SE_SG_Li256ELb1ELb1ELb1ELb0EEENS1_36VarlenDynamicPersistentTileSchedulerILi128ELi96ELi256ELi128ELb1ELb1ELb1ELb1ELb0ELb1EEEEEEEEEvNT_6ParamsE)
        /*02fc*/ 	.word	0x00000060


	//----- nvinfo : EIATTR_REGCOUNT
	.align		4
.L_183:
        /*0300*/ 	.byte	0x04, 0x2f
        /*0302*/ 	.short	(.L_185 - .L_184)
	.align		4
.L_184:
        /*0304*/ 	.word	index@(_ZN7cutlass13device_kernelIN5flash11enable_sm90INS1_16FlashAttnFwdSm90INS1_25CollectiveMainloopFwdSm90ILi2EN4cute5tupleIJNS5_1CILi1EEES8_S8_EEENS6_IJNS7_ILi128EEENS7_ILi96EEENS7_ILi192EEEEEELi192ENS_10bfloat16_tEfNS_4arch4Sm90ELb0ELb1ELb0ELb0ELb0ELb0ELb0ELb1ELb1ELb1ELb1ELb0EEENS1_21CollectiveEpilogueFwdINS6_IJSA_SC_SB_EEES9_SE_SG_Li256ELb0ELb1ELb1ELb0EEENS1_19SingleTileSchedulerILb0ELb1ELb1ELi128EEEEEEEEEvNT_6ParamsE)
        /*0308*/ 	.word	0x000000a8


	//----- nvinfo : EIATTR_FRAME_SIZE
	.align		4
.L_185:
        /*030c*/ 	.byte	0x04, 0x11
        /*030e*/ 	.short	(.L_187 - .L_186)
	.align		4
.L_186:
        /*0310*/ 	.word	index@(_ZN7cutlass13device_kernelIN5flash11enable_sm90INS1_16FlashAttnFwdSm90INS1_25CollectiveMainloopFwdSm90ILi2EN4cute5tupleIJNS5_1CILi1EEES8_S8_EEENS6_IJNS7_ILi128EEENS7_ILi96EEENS7_ILi192EEEEEELi192ENS_10bfloat16_tEfNS_4arch4Sm90ELb0ELb1ELb0ELb0ELb0ELb0ELb0ELb1ELb1ELb1ELb1ELb0EEENS1_21CollectiveEpilogueFwdINS6_IJSA_SC_SB_EEES9_SE_SG_Li256ELb0ELb1ELb1ELb0EEENS1_19SingleTileSchedulerILb0ELb1ELb1ELi128EEEEEEEEEvNT_6ParamsE)
        /*0314*/ 	.word	0x00000010


	//----- nvinfo : EIATTR_REGCOUNT
	.align		4
.L_187:
        /*0318*/ 	.byte	0x04, 0x2f
        /*031a*/ 	.short	(.L_189 - .L_188)
	.align		4
.L_188:
        /*031c*/ 	.word	index@(_ZN7cutlass13device_kernelIN5flash11enable_sm90INS1_16FlashAttnFwdSm90INS1_25CollectiveMainloopFwdSm90ILi2EN4cute5tupleIJNS5_1CILi1EEES8_S8_EEENS6_IJNS7_ILi128EEENS7_ILi112EEENS7_ILi192EEEEEELi192ENS_10bfloat16_tEfNS_4arch4Sm90ELb0ELb0ELb0ELb1ELb0ELb1ELb0ELb1ELb1ELb1ELb1ELb0EEENS1_21CollectiveEpilogueFwdINS6_IJSA_SC_SB_EEES9_SE_SG_Li256ELb1ELb1ELb1ELb0EEENS1_36VarlenDynamicPersistentTileSchedulerILi128ELi112ELi256ELi128ELb1ELb1ELb1ELb0ELb1ELb1EEEEEEEEEvNT_6ParamsE)
        /*0320*/ 	.word	0x000000a8


	//----- nvinfo : EIATTR_FRAME_SIZE
	.align		4
.L_189:
        /*0324*/ 	.byte	0x04, 0x11
        /*0326*/ 	.short	(.L_191 - .L_190)
	.align		4
.L_190:
        /*0328*/ 	.word	index@(_ZN7cutlass13device_kernelIN5flash11enable_sm90INS1_16FlashAttnFwdSm90INS1_25CollectiveMainloopFwdSm90ILi2EN4cute5tupleIJNS5_1CILi1EEES8_S8_EEENS6_IJNS7_ILi128EEENS7_ILi112EEENS7_ILi192EEEEEELi192ENS_10bfloat16_tEfNS_4arch4Sm90ELb0ELb0ELb0ELb1ELb0ELb1ELb0ELb1ELb1ELb1ELb1ELb0EEENS1_21CollectiveEpilogueFwdINS6_IJSA_SC_SB_EEES9_SE_SG_Li256ELb1ELb1ELb1ELb0EEENS1_36VarlenDynamicPersistentTileSchedulerILi128ELi112ELi256ELi128ELb1ELb1ELb1ELb0ELb1ELb1EEEEEEEEEvNT_6ParamsE)
        /*032c*/ 	.word	0x00000080


	//----- nvinfo : EIATTR_REGCOUNT
	.align		4
.L_191:
        /*0330*/ 	.byte	0x04, 0x2f
        /*0332*/ 	.short	(.L_193 - .L_192)
	.align		4
.L_192:
        /*0334*/ 	.word	index@(_ZN7cutlass13device_kernelIN5flash11enable_sm90INS1_16FlashAttnFwdSm90INS1_25CollectiveMainloopFwdSm90ILi2EN4cute5tupleIJNS5_1CILi1EEES8_S8_EEENS6_IJNS7_ILi128EEENS7_ILi112EEENS7_ILi192EEEEEELi192ENS_10bfloat16_tEfNS_4arch4Sm90ELb0ELb0ELb0ELb1ELb0ELb0ELb0ELb1ELb1ELb1ELb1ELb0EEENS1_21CollectiveEpilogueFwdINS6_IJSA_SC_SB_EEES9_SE_SG_Li256ELb1ELb1ELb1ELb0EEENS1_36VarlenDynamicPersistentTileSchedulerILi128ELi112ELi256ELi128ELb1ELb1ELb1ELb0ELb1ELb1EEEEEEEEEvNT_6ParamsE)
        /*0338*/ 	.word	0x000000a8


	//----- nvinfo : EIATTR_FRAME_SIZE
	.align		4
.L_193:
        /*033c*/ 	.byte	0x04, 0x11
        /*033e*/ 	.short	(.L_195 - .L_194)
	.align		4
.L_194:
        /*0340*/ 	.word	index@(_ZN7cutlass13device_kernelIN5flash11enable_sm90INS1_16FlashAttnFwdSm90INS1_25CollectiveMainloopFwdSm90ILi2EN4cute5tupleIJNS5_1CILi1EEES8_S8_EEENS6_IJNS7_ILi128EEENS7_ILi112EEENS7_ILi192EEEEEELi192ENS_10bfloat16_tEfNS_4arch4Sm90ELb0ELb0ELb0ELb1ELb0ELb0ELb0ELb1ELb1ELb1ELb1ELb0EEENS1_21CollectiveEpilogueFwdINS6_IJSA_SC_SB_EEES9_SE_SG_Li256ELb1ELb1ELb1ELb0EEENS1_36VarlenDynamicPersistentTileSchedulerILi128ELi112ELi256ELi128ELb1ELb1ELb1ELb0ELb1ELb1EEEEEEEEEvNT_6ParamsE)
        /*0344*/ 	.word	0x00000068


	//----- nvinfo : EIATTR_REGCOUNT
	.align		4
.L_195:
        /*0348*/ 	.byte	0x04, 0x2f
        /*034a*/ 	.short	(.L_197 - .L_196)
	.align		4
.L_196:
        /*034c*/ 	.word	index@(_ZN7cutlass13device_kernelIN5flash11enable_sm90INS1_16FlashAttnFwdSm90INS1_25CollectiveMainloopFwdSm90ILi2EN4cute5tupleIJNS5_1CILi1EEES8_S8_EEENS6_IJNS7_ILi128EEENS7_ILi112EEENS7_ILi192EEEEEELi192ENS_10bfloat16_tEfNS_4arch4Sm90ELb0ELb0ELb0ELb0ELb0ELb0ELb0ELb1ELb1ELb1ELb1ELb0EEENS1_21CollectiveEpilogueFwdINS6_IJSA_SC_SB_EEES9_SE_SG_Li256ELb0ELb1ELb1ELb0EEENS1_19SingleTileSchedulerILb0ELb1ELb1ELi128EEEEEEEEEvNT_6ParamsE)
        /*0350*/ 	.word	0x000000a8


	//----- nvinfo : EIATTR_FRAME_SIZE
	.align		4
.L_197:
        /*0354*/ 	.byte	0x04, 0x11
        /*0356*/ 	.short	(.L_199 - .L_198)
	.align		4
.L_198:
        /*0358*/ 	.word	index@(_ZN7cutlass13device_kernelIN5flash11enable_sm90INS1_16FlashAttnFwdSm90INS1_25CollectiveMainloopFwdSm90ILi2EN4cute5tupleIJNS5_1CILi1EEES8_S8_EEENS6_IJNS7_ILi128EEENS7_ILi112EEENS7_ILi192EEEEEELi192ENS_10bfloat16_tEfNS_4arch4Sm90ELb0ELb0ELb0ELb0ELb0ELb0ELb0ELb1ELb1ELb1ELb1ELb0EEENS1_21CollectiveEpilogueFwdINS6_IJSA_SC_SB_EEES9_SE_SG_Li256ELb0ELb1ELb1ELb0EEENS1_19SingleTileSchedulerILb0ELb1ELb1ELi128EEEEEEEEEvNT_6ParamsE)
        /*035c*/ 	.word	0x00000010


	//----- nvinfo : EIATTR_REGCOUNT
	.align		4
.L_199:
        /*0360*/ 	.byte	0x04, 0x2f
        /*0362*/ 	.short	(.L_201 - .L_200)
	.align		4
.L_200:
        /*0364*/ 	.word	index@(_ZN7cutlass13device_kernelIN5flash11enable_sm90INS1_16FlashAttnFwdSm90INS1_25CollectiveMainloopFwdSm90ILi2EN4cute5tupleIJNS5_1CILi1EEES8_S8_EEENS6_IJNS7_ILi128EEENS7_ILi80EEENS7_ILi256EEEEEELi256ENS_10bfloat16_tEfNS_4arch4Sm90ELb1ELb0ELb0ELb1ELb0ELb1ELb0ELb1ELb1ELb1ELb1ELb0EEENS1_21CollectiveEpilogueFwdINS6_IJSA_SC_SB_EEES9_SE_SG_Li256ELb1ELb1ELb1ELb0EEENS1_36VarlenDynamicPersistentTileSchedulerILi128ELi80ELi256ELi128ELb1ELb1ELb1ELb1ELb1ELb1EEEEEEEEEvNT_6ParamsE)
        /*0368*/ 	.word	0x000000a8


	//----- nvinfo : EIATTR_FRAME_SIZE
	.align		4
.L_201:
        /*036c*/ 	.byte	0x04, 0x11
        /*036e*/ 	.short	(.L_203 - .L_202)
	.align		4
.L_202:
        /*0370*/ 	.word	index@(_ZN7cutlass13device_kernelIN5flash11enable_sm90INS1_16FlashAttnFwdSm90INS1_25CollectiveMainloopFwdSm90ILi2EN4cute5tupleIJNS5_1CILi1EEES8_S8_EEENS6_IJNS7_ILi128EEENS7_ILi80EEENS7_ILi256EEEEEELi256ENS_10bfloat16_tEfNS_4arch4Sm90ELb1ELb0ELb0ELb1ELb0ELb1ELb0ELb1ELb1ELb1ELb1ELb0EEENS1_21CollectiveEpilogueFwdINS6_IJSA_SC_SB_EEES9_SE_SG_Li256ELb1ELb1ELb1ELb0EEENS1_36VarlenDynamicPersistentTileSchedulerILi128ELi80ELi256ELi128ELb1ELb1ELb1ELb1ELb1ELb1EEEEEEEEEvNT_6ParamsE)
        /*0374*/ 	.word	0x000000c8


	//----- nvinfo : EIATTR_REGCOUNT
	.align		4
.L_203:
        /*0378*/ 	.byte	0x04, 0x2f
        /*037a*/ 	.short	(.L_205 - .L_204)
	.align		4
.L_204:
        /*037c*/ 	.word	index@(_ZN7cutlass13device_kernelIN5flash11enable_sm90INS1_16FlashAttnFwdSm90INS1_25CollectiveMainloopFwdSm90ILi2EN4cute5tupleIJNS5_1CILi1EEES8_S8_EEENS6_IJNS7_ILi128EEENS7_ILi80EEENS7_ILi256EEEEEELi256ENS_10bfloat16_tEfNS_4arch4Sm90ELb1ELb0ELb0ELb1ELb0ELb0ELb0ELb1ELb1ELb1ELb1ELb0EEENS1_21CollectiveEpilogueFwdINS6_IJSA_SC_SB_EEES9_SE_SG_Li256ELb1ELb1ELb1ELb0EEENS1_36VarlenDynamicPersistentTileSchedulerILi128ELi80ELi256ELi128ELb1ELb1ELb1ELb1ELb1ELb1EEEEEEEEEvNT_6ParamsE)
        /*0380*/ 	.word	0x000000a8


	//----- nvinfo : EIATTR_FRAME_SIZE
	.align		4
.L_205:
        /*0384*/ 	.byte	0x04, 0x11
        /*0386*/ 	.short	(.L_207 - .L_206)
	.align		4
.L_206:
        /*0388*/ 	.word	index@(_ZN7cutlass13device_kernelIN5flash11enable_sm90INS1_16FlashAttnFwdSm90INS1_25CollectiveMainloopFwdSm90ILi2EN4cute5tupleIJNS5_1CILi1EEES8_S8_EEENS6_IJNS7_ILi128EEENS7_ILi80EEENS7_ILi256EEEEEELi256ENS_10bfloat16_tEfNS_4arch4Sm90ELb1ELb0ELb0ELb1ELb0ELb0ELb0ELb1ELb1ELb1ELb1ELb0EEENS1_21CollectiveEpilogueFwdINS6_IJSA_SC_SB_EEES9_SE_SG_Li256ELb1ELb1ELb1ELb0EEENS1_36VarlenDynamicPersistentTileSchedulerILi128ELi80ELi256ELi128ELb1ELb1ELb1ELb1ELb1ELb1EEEEEEEEEvNT_6ParamsE)
        /*038c*/ 	.word	0x00000070


	//----- nvinfo : EIATTR_REGCOUNT
	.align		4
.L_207:
        /*0390*/ 	.byte	0x04, 0x2f
        /*0392*/ 	.short	(.L_209 - .L_208)
	.align		4
.L_208:
        /*0394*/ 	.word	index@(_ZN7cutlass13device_kernelIN5flash11enable_sm90INS1_16FlashAttnFwdSm90INS1_25CollectiveMainloopFwdSm90ILi2EN4cute5tupleIJNS5_1CILi1EEES8_S8_EEENS6_IJNS7_ILi128EEENS7_ILi80EEENS7_ILi256EEEEEELi256ENS_10bfloat16_tEfNS_4arch4Sm90ELb1ELb0ELb0ELb0ELb0ELb0ELb0ELb1ELb1ELb1ELb1ELb0EEENS1_21CollectiveEpilogueFwdINS6_IJSA_SC_SB_EEES9_SE_SG_Li256ELb0ELb1ELb1ELb0EEENS1_19SingleTileSchedulerILb0ELb1ELb1ELi128EEEEEEEEEvNT_6ParamsE)
        /*0398*/ 	.word	0x000000a8


	//----- nvinfo : EIATTR_FRAME_SIZE
	.align		4
.L_209:
        /*039c*/ 	.byte	0x04, 0x11
        /*039e*/ 	.short	(.L_211 - .L_210)
	.align		4
.L_210:
        /*03a0*/ 	.word	index@(_ZN7cutlass13device_kernelIN5flash11enable_sm90INS1_16FlashAttnFwdSm90INS1_25CollectiveMainloopFwdSm90ILi2EN4cute5tupleIJNS5_1CILi1EEES8_S8_EEENS6_IJNS7_ILi128EEENS7_ILi80EEENS7_ILi256EEEEEELi256ENS_10bfloat16_tEfNS_4arch4Sm90ELb1ELb0ELb0ELb0ELb0ELb0ELb0ELb1ELb1ELb1ELb1ELb0EEENS1_21CollectiveEpilogueFwdINS6_IJSA_SC_SB_EEES9_SE_SG_Li256ELb0ELb1ELb1ELb0EEENS1_19SingleTileSchedulerILb0ELb1ELb1ELi128EEEEEEEEEvNT_6ParamsE)
        /*03a4*/ 	.word	0x00000018


	//----- nvinfo : EIATTR_REGCOUNT
	.align		4
.L_211:
        /*03a8*/ 	.byte	0x04, 0x2f
        /*03aa*/ 	.short	(.L_213 - .L_212)
	.align		4
.L_212:
        /*03ac*/ 	.word	index@(_ZN7cutlass13device_kernelIN5flash11enable_sm90INS1_16FlashAttnFwdSm90INS1_25CollectiveMainloopFwdSm90ILi2EN4cute5tupleIJNS5_1CILi1EEES8_S8_EEENS6_IJNS7_ILi128EEENS7_ILi64EEENS7_ILi256EEEEEELi256ENS_10bfloat16_tEfNS_4arch4Sm90ELb0ELb1ELb0ELb1ELb0ELb1ELb0ELb1ELb1ELb1ELb1ELb0EEENS1_21CollectiveEpilogueFwdINS6_IJSA_SC_SB_EEES9_SE_SG_Li256ELb1ELb1ELb1ELb0EEENS1_36VarlenDynamicPersistentTileSchedulerILi128ELi64ELi256ELi128ELb1ELb1ELb1ELb1ELb0ELb1EEEEEEEEEvNT_6ParamsE)
        /*03b0*/ 	.word	0x000000a8


	//----- nvinfo : EIATTR_FRAME_SIZE
	.align		4
.L_213:
        /*03b4*/ 	.byte	0x04, 0x11
        /*03b6*/ 	.short	(.L_215 - .L_214)
	.align		4
.L_214:
        /*03b8*/ 	.word	index@(_ZN7cutlass13device_kernelIN5flash11enable_sm90INS1_16FlashAttnFwdSm90INS1_25CollectiveMainloopFwdSm90ILi2EN4cute5tupleIJNS5_1CILi1EEES8_S8_EEENS6_IJNS7_ILi128EEENS7_ILi64EEENS7_ILi256EEEEEELi256ENS_10bfloat16_tEfNS_4arch4Sm90ELb0ELb1ELb0ELb1ELb0ELb1ELb0ELb1ELb1ELb1ELb1ELb0EEENS1_21CollectiveEpilogueFwdINS6_IJSA_SC_SB_EEES9_SE_SG_Li256ELb1ELb1ELb1ELb0EEENS1_36VarlenDynamicPersistentTileSchedulerILi128ELi64ELi256ELi128ELb1ELb1ELb1ELb1ELb0ELb1EEEEEEEEEvNT_6ParamsE)
        /*03bc*/ 	.word	0x000000a8


	//----- nvinfo : EIATTR_REGCOUNT
	.align		4
.L_215:
        /*03c0*/ 	.byte	0x04, 0x2f
        /*03c2*/ 	.short	(.L_217 - .L_216)
	.align		4
.L_216:
        /*03c4*/ 	.word	index@(_ZN7cutlass13device_kernelIN5flash11enable_sm90INS1_16FlashAttnFwdSm90INS1_25CollectiveMainloopFwdSm90ILi2EN4cute5tupleIJNS5_1CILi1EEES8_S8_EEENS6_IJNS7_ILi128EEENS7_ILi64EEENS7_ILi256EEEEEELi256ENS_10bfloat16_tEfNS_4arch4Sm90ELb0ELb1ELb0ELb1ELb0ELb0ELb0ELb1ELb1ELb1ELb1ELb0EEENS1_21CollectiveEpilogueFwdINS6_IJSA_SC_SB_EEES9_SE_SG_Li256ELb1ELb1ELb1ELb0EEENS1_36VarlenDynamicPersistentTileSchedulerILi128ELi64ELi256ELi128ELb1ELb1ELb1ELb1ELb0ELb1EEEEEEEEEvNT_6ParamsE)
        /*03c8*/ 	.word	0x000000a8


	//----- nvinfo : EIATTR_FRAME_SIZE
	.align		4
.L_217:
        /*03cc*/ 	.byte	0x04, 0x11
        /*03ce*/ 	.short	(.L_219 - .L_218)
	.align		4
.L_218:
        /*03d0*/ 	.word	index@(_ZN7cutlass13device_kernelIN5flash11enable_sm90INS1_16FlashAttnFwdSm90INS1_25CollectiveMainloopFwdSm90ILi2EN4cute5tupleIJNS5_1CILi1EEES8_S8_EEENS6_IJNS7_ILi128EEENS7_ILi64EEENS7_ILi256EEEEEELi256ENS_10bfloat16_tEfNS_4arch4Sm90ELb0ELb1ELb0ELb1ELb0ELb0ELb0ELb1ELb1ELb1ELb1ELb0EEENS1_21CollectiveEpilogueFwdINS6_IJSA_SC_SB_EEES9_SE_SG_Li256ELb1ELb1ELb1ELb0EEENS1_36VarlenDynamicPersistentTileSchedulerILi128ELi64ELi256ELi128ELb1ELb1ELb1ELb1ELb0ELb1EEEEEEEEEvNT_6ParamsE)
        /*03d4*/ 	.word	0x00000070


	//----- nvinfo : EIATTR_REGCOUNT
	.align		4
.L_219:
        /*03d8*/ 	.byte	0x04, 0x2f
        /*03da*/ 	.short	(.L_221 - .L_220)
	.align		4
.L_220:
        /*03dc*/ 	.word	index@(_ZN7cutlass13device_kernelIN5flash11enable_sm90INS1_16FlashAttnFwdSm90INS1_25CollectiveMainloopFwdSm90ILi2EN4cute5tupleIJNS5_1CILi1EEES8_S8_EEENS6_IJNS7_ILi128EEENS7_ILi64EEENS7_ILi256EEEEEELi256ENS_10bfloat16_tEfNS_4arch4Sm90ELb0ELb1ELb0ELb0ELb0ELb0ELb0ELb1ELb1ELb1ELb1ELb0EEENS1_21CollectiveEpilogueFwdINS6_IJSA_SC_SB_EEES9_SE_SG_Li256ELb0ELb1ELb1ELb0EEENS1_19SingleTileSchedulerILb0ELb1ELb1ELi128EEEEEEEEEvNT_6ParamsE)
        /*03e0*/ 	.word	0x000000a8


	//----- nvinfo : EIATTR_FRAME_SIZE
	.align		4
.L_221:
        /*03e4*/ 	.byte	0x04, 0x11
        /*03e6*/ 	.short	(.L_223 - .L_222)
	.align		4
.L_222:
        /*03e8*/ 	.word	index@(_ZN7cutlass13device_kernelIN5flash11enable_sm90INS1_16FlashAttnFwdSm90INS1_25CollectiveMainloopFwdSm90ILi2EN4cute5tupleIJNS5_1CILi1EEES8_S8_EEENS6_IJNS7_ILi128EEENS7_ILi64EEENS7_ILi256EEEEEELi256ENS_10bfloat16_tEfNS_4arch4Sm90ELb0ELb1ELb0ELb0ELb0ELb0ELb0ELb1ELb1ELb1ELb1ELb0EEENS1_21CollectiveEpilogueFwdINS6_IJSA_SC_SB_EEES9_SE_SG_Li256ELb0ELb1ELb1ELb0EEENS1_19SingleTileSchedulerILb0ELb1ELb1ELi128EEEEEEEEEvNT_6ParamsE)
        /*03ec*/ 	.word	0x00000010


	//----- nvinfo : EIATTR_REGCOUNT
	.align		4
.L_223:
        /*03f0*/ 	.byte	0x04, 0x2f
        /*03f2*/ 	.short	(.L_225 - .L_224)
	.align		4
.L_224:
        /*03f4*/ 	.word	index@(_ZN7cutlass13device_kernelIN5flash11enable_sm90INS1_16FlashAttnFwdSm90INS1_25CollectiveMainloopFwdSm90ILi2EN4cute5tupleIJNS5_1CILi1EEES8_S8_EEENS6_IJNS7_ILi128EEENS7_ILi80EEENS7_ILi256EEEEEELi256ENS_10bfloat16_tEfNS_4arch4Sm90ELb0ELb0ELb0ELb1ELb0ELb1ELb0ELb1ELb1ELb1ELb1ELb0EEENS1_21CollectiveEpilogueFwdINS6_IJSA_SC_SB_EEES9_SE_SG_Li256ELb1ELb1ELb1ELb0EEENS1_36VarlenDynamicPersistentTileSchedulerILi128ELi80ELi256ELi128ELb1ELb1ELb1ELb0ELb1ELb1EEEEEEEEEvNT_6ParamsE)
        /*03f8*/ 	.word	0x000000a8


	//----- nvinfo : EIATTR_FRAME_SIZE
	.align		4
.L_225:
        /*03fc*/ 	.byte	0x04, 0x11
        /*03fe*/ 	.short	(.L_227 - .L_226)
	.align		4
.L_226:
        /*0400*/ 	.word	index@(_ZN7cutlass13device_kernelIN5flash11enable_sm90INS1_16FlashAttnFwdSm90INS1_25CollectiveMainloopFwdSm90ILi2EN4cute5tupleIJNS5_1CILi1EEES8_S8_EEENS6_IJNS7_ILi128EEENS7_ILi80EEENS7_ILi256EEEEEELi256ENS_10bfloat16_tEfNS_4arch4Sm90ELb0ELb0ELb0ELb1ELb0ELb1ELb0ELb1ELb1ELb1ELb1ELb0EEENS1_21CollectiveEpilogueFwdINS6_IJSA_SC_SB_EEES9_SE_SG_Li256ELb1ELb1ELb1ELb0EEENS1_36VarlenDynamicPersistentTileSchedulerILi128ELi80ELi256ELi128ELb1ELb1ELb1ELb0ELb1ELb1EEEEEEEEEvNT_6ParamsE)
        /*0404*/ 	.word	0x00000190


	//----- nvinfo : EIATTR_REGCOUNT
	.align		4
.L_227:
        /*0408*/ 	.byte	0x04, 0x2f
        /*040a*/ 	.short	(.L_229 - .L_228)
	.align		4
.L_228:
        /*040c*/ 	.word	index@(_ZN7cutlass13device_kernelIN5flash11enable_sm90INS1_16FlashAttnFwdSm90INS1_25CollectiveMainloopFwdSm90ILi2EN4cute5tupleIJNS5_1CILi1EEES8_S8_EEENS6_IJNS7_ILi128EEENS7_ILi80EEENS7_ILi256EEEEEELi256ENS_10bfloat16_tEfNS_4arch4Sm90ELb0ELb0ELb0ELb1ELb0ELb0ELb0ELb1ELb1ELb1ELb1ELb0EEENS1_21CollectiveEpilogueFwdINS6_IJSA_SC_SB_EEES9_SE_SG_Li256ELb1ELb1ELb1ELb0EEENS1_36VarlenDynamicPersistentTileSchedulerILi128ELi80ELi256ELi128ELb1ELb1ELb1ELb0ELb1ELb1EEEEEEEEEvNT_6ParamsE)
        /*0410*/ 	.word	0x000000a8


	//----- nvinfo : EIATTR_FRAME_SIZE
	.align		4
.L_229:
        /*0414*/ 	.byte	0x04, 0x11
        /*0416*/ 	.short	(.L_231 - .L_230)
	.align		4
.L_230:
        /*0418*/ 	.word	index@(_ZN7cutlass13device_kernelIN5flash11enable_sm90INS1_16FlashAttnFwdSm90INS1_25CollectiveMainloopFwdSm90ILi2EN4cute5tupleIJNS5_1CILi1EEES8_S8_EEENS6_IJNS7_ILi128EEENS7_ILi80EEENS7_ILi256EEEEEELi256ENS_10bfloat16_tEfNS_4arch4Sm90ELb0ELb0ELb0ELb1ELb0ELb0ELb0ELb1ELb1ELb1ELb1ELb0EEENS1_21CollectiveEpilogueFwdINS6_IJSA_SC_SB_EEES9_SE_SG_Li256ELb1ELb1ELb1ELb0EEENS1_36VarlenDynamicPersistentTileSchedulerILi128ELi80ELi256ELi128ELb1ELb1ELb1ELb0ELb1ELb1EEEEEEEEEvNT_6ParamsE)
        /*041c*/ 	.word	0x00000078


	//----- nvinfo : EIATTR_REGCOUNT
	.align		4
.L_231:
        /*0420*/ 	.byte	0x04, 0x2f
        /*0422*/ 	.short	(.L_233 - .L_232)
	.align		4
.L_232:
        /*0424*/ 	.word	index@(_ZN7cutlass13device_kernelIN5flash11enable_sm90INS1_16FlashAttnFwdSm90INS1_25CollectiveMainloopFwdSm90ILi2EN4cute5tupleIJNS5_1CILi1EEES8_S8_EEENS6_IJNS7_ILi128EEENS7_ILi80EEENS7_ILi256EEEEEELi256ENS_10bfloat16_tEfNS_4arch4Sm90ELb0ELb0ELb0ELb0ELb0ELb0ELb0ELb1ELb1ELb1ELb1ELb0EEENS1_21CollectiveEpilogueFwdINS6_IJSA_SC_SB_EEES9_SE_SG_Li256ELb0ELb1ELb1ELb0EEENS1_19SingleTileSchedulerILb0ELb1ELb1ELi128EEEEEEEEEvNT_6ParamsE)
        /*0428*/ 	.word	0x000000a8


	//----- nvinfo : EIATTR_FRAME_SIZE
	.align		4
.L_233:
        /*042c*/ 	.byte	0x04, 0x11
        /*042e*/ 	.short	(.L_235 - .L_234)
	.align		4
.L_234:
        /*0430*/ 	.word	index@(_ZN7cutlass13device_kernelIN5flash11enable_sm90INS1_16FlashAttnFwdSm90INS1_25CollectiveMainloopFwdSm90ILi2EN4cute5tupleIJNS5_1CILi1EEES8_S8_EEENS6_IJNS7_ILi128EEENS7_ILi80EEENS7_ILi256EEEEEELi256ENS_10bfloat16_tEfNS_4arch4Sm90ELb0ELb0ELb0ELb0ELb0ELb0ELb0ELb1ELb1ELb1ELb1ELb0EEENS1_21CollectiveEpilogueFwdINS6_IJSA_SC_SB_EEES9_SE_SG_Li256ELb0ELb1ELb1ELb0EEENS1_19SingleTileSchedulerILb0ELb1ELb1ELi128EEEEEEEEEvNT_6ParamsE)
        /*0434*/ 	.word	0x00000018


	//----- nvinfo : EIATTR_MIN_STACK_SIZE
	.align		4
.L_235:
        /*0438*/ 	.byte	0x04, 0x12
        /*043a*/ 	.short	(.L_237 - .L_236)
	.align		4
.L_236:
        /*043c*/ 	.word	index@(_ZN7cutlass13device_kernelIN5flash11enable_sm90INS1_16FlashAttnFwdSm90INS1_25CollectiveMainloopFwdSm90ILi2EN4cute5tupleIJNS5_1CILi1EEES8_S8_EEENS6_IJNS7_ILi128EEENS7_ILi80EEENS7_ILi256EEEEEELi256ENS_10bfloat16_tEfNS_4arch4Sm90ELb0ELb0ELb0ELb0ELb0ELb0ELb0ELb1ELb1ELb1ELb1ELb0EEENS1_21CollectiveEpilogueFwdINS6_IJSA_SC_SB_EEES9_SE_SG_Li256ELb0ELb1ELb1ELb0EEENS1_19SingleTileSchedulerILb0ELb1ELb1ELi128EEEEEEEEEvNT_6ParamsE)
        /*0440*/ 	.word	0x00000018


	//----- nvinfo : EIATTR_MIN_STACK_SIZE
	.align		4
.L_237:
        /*0444*/ 	.byte	0x04, 0x12
        /*0446*/ 	.short	(.L_239 - .L_238)
	.align		4
.L_238:
        /*0448*/ 	.word	index@(_ZN7cutlass13device_kernelIN5flash11enable_sm90INS1_16FlashAttnFwdSm90INS1_25CollectiveMainloopFwdSm90ILi2EN4cute5tupleIJNS5_1CILi1EEES8_S8_EEENS6_IJNS7_ILi128EEENS7_ILi80EEENS7_ILi256EEEEEELi256ENS_10bfloat16_tEfNS_4arch4Sm90ELb0ELb0ELb0ELb1ELb0ELb0ELb0ELb1ELb1ELb1ELb1ELb0EEENS1_21CollectiveEpilogueFwdINS6_IJSA_SC_SB_EEES9_SE_SG_Li256ELb1ELb1ELb1ELb0EEENS1_36VarlenDynamicPersistentTileSchedulerILi128ELi80ELi256ELi128ELb1ELb1ELb1ELb0ELb1ELb1EEEEEEEEEvNT_6ParamsE)
        /*044c*/ 	.word	0x00000078


	//----- nvinfo : EIATTR_MIN_STACK_SIZE
	.align		4
.L_239:
        /*0450*/ 	.byte	0x04, 0x12
        /*0452*/ 	.short	(.L_241 - .L_240)
	.align		4
.L_240:
        /*0454*/ 	.word	index@(_ZN7cutlass13device_kernelIN5flash11enable_sm90INS1_16FlashAttnFwdSm90INS1_25CollectiveMainloopFwdSm90ILi2EN4cute5tupleIJNS5_1CILi1EEES8_S8_EEENS6_IJNS7_ILi128EEENS7_ILi80EEENS7_ILi256EEEEEELi256ENS_10bfloat16_tEfNS_4arch4Sm90ELb0ELb0ELb0ELb1ELb0ELb1ELb0ELb1ELb1ELb1ELb1ELb0EEENS1_21CollectiveEpilogueFwdINS6_IJSA_SC_SB_EEES9_SE_SG_Li256ELb1ELb1ELb1ELb0EEENS1_36VarlenDynamicPersistentTileSchedulerILi128ELi80ELi256ELi128ELb1ELb1ELb1ELb0ELb1ELb1EEEEEEEEEvNT_6ParamsE)
        /*0458*/ 	.word	0x00000190


	//----- nvinfo : EIATTR_MIN_STACK_SIZE
	.align		4
.L_241:
        /*045c*/ 	.byte	0x04, 0x12
        /*045e*/ 	.short	(.L_243 - .L_242)
	.align		4
.L_242:
        /*0460*/ 	.word	index@(_ZN7cutlass13device_kernelIN5flash11enable_sm90INS1_16FlashAttnFwdSm90INS1_25CollectiveMainloopFwdSm90ILi2EN4cute5tupleIJNS5_1CILi1EEES8_S8_EEENS6_IJNS7_ILi128EEENS7_ILi64EEENS7_ILi256EEEEEELi256ENS_10bfloat16_tEfNS_4arch4Sm90ELb0ELb1ELb0ELb0ELb0ELb0ELb0ELb1ELb1ELb1ELb1ELb0EEENS1_21CollectiveEpilogueFwdINS6_IJSA_SC_SB_EEES9_SE_SG_Li256ELb0ELb1ELb1ELb0EEENS1_19SingleTileSchedulerILb0ELb1ELb1ELi128EEEEEEEEEvNT_6ParamsE)
        /*0464*/ 	.word	0x00000010


	//----- nvinfo : EIATTR_MIN_STACK_SIZE
	.align		4
.L_243:
        /*0468*/ 	.byte	0x04, 0x12
        /*046a*/ 	.short	(.L_245 - .L_244)
	.align		4
.L_244:
        /*046c*/ 	.word	index@(_ZN7cutlass13device_kernelIN5flash11enable_sm90INS1_16FlashAttnFwdSm90INS1_25CollectiveMainloopFwdSm90ILi2EN4cute5tupleIJNS5_1CILi1EEES8_S8_EEENS6_IJNS7_ILi128EEENS7_ILi64EEENS7_ILi256EEEEEELi256ENS_10bfloat16_tEfNS_4arch4Sm90ELb0ELb1ELb0ELb1ELb0ELb0ELb0ELb1ELb1ELb1ELb1ELb0EEENS1_21CollectiveEpilogueFwdINS6_IJSA_SC_SB_EEES9_SE_SG_Li256ELb1ELb1ELb1ELb0EEENS1_36VarlenDynamicPersistentTileSchedulerILi128ELi64ELi256ELi128ELb1ELb1ELb1ELb1ELb0ELb1EEEEEEEEEvNT_6ParamsE)
        /*0470*/ 	.word	0x00000070


	//----- nvinfo : EIATTR_MIN_STACK_SIZE
	.align		4
.L_245:
        /*0474*/ 	.byte	0x04, 0x12
        /*0476*/ 	.short	(.L_247 - .L_246)
	.align		4
.L_246:
        /*0478*/ 	.word	index@(_ZN7cutlass13device_kernelIN5flash11enable_sm90INS1_16FlashAttnFwdSm90INS1_25CollectiveMainloopFwdSm90ILi2EN4cute5tupleIJNS5_1CILi1EEES8_S8_EEENS6_IJNS7_ILi128EEENS7_ILi64EEENS7_ILi256EEEEEELi256ENS_10bfloat16_tEfNS_4arch4Sm90ELb0ELb1ELb0ELb1ELb0ELb1ELb0ELb1ELb1ELb1ELb1ELb0EEENS1_21CollectiveEpilogueFwdINS6_IJSA_SC_SB_EEES9_SE_SG_Li256ELb1ELb1ELb1ELb0EEENS1_36VarlenDynamicPersistentTileSchedulerILi128ELi64ELi256ELi128ELb1ELb1ELb1ELb1ELb0ELb1EEEEEEEEEvNT_6ParamsE)
        /*047c*/ 	.word	0x000000a8


	//----- nvinfo : EIATTR_MIN_STACK_SIZE
	.align		4
.L_247:
        /*0480*/ 	.byte	0x04, 0x12
        /*0482*/ 	.short	(.L_249 - .L_248)
	.align		4
.L_248:
        /*0484*/ 	.word	index@(_ZN7cutlass13device_kernelIN5flash11enable_sm90INS1_16FlashAttnFwdSm90INS1_25CollectiveMainloopFwdSm90ILi2EN4cute5tupleIJNS5_1CILi1EEES8_S8_EEENS6_IJNS7_ILi128EEENS7_ILi80EEENS7_ILi256EEEEEELi256ENS_10bfloat16_tEfNS_4arch4Sm90ELb1ELb0ELb0ELb0ELb0ELb0ELb0ELb1ELb1ELb1ELb1ELb0EEENS1_21CollectiveEpilogueFwdINS6_IJSA_SC_SB_EEES9_SE_SG_Li256ELb0ELb1ELb1ELb0EEENS1_19SingleTileSchedulerILb0ELb1ELb1ELi128EEEEEEEEEvNT_6ParamsE)
        /*0488*/ 	.word	0x00000018


	//----- nvinfo : EIATTR_MIN_STACK_SIZE
	.align		4
.L_249:
        /*048c*/ 	.byte	0x04, 0x12
        /*048e*/ 	.short	(.L_251 - .L_250)
	.align		4
.L_250:
        /*0490*/ 	.word	index@(_ZN7cutlass13device_kernelIN5flash11enable_sm90INS1_16FlashAttnFwdSm90INS1_25CollectiveMainloopFwdSm90ILi2EN4cute5tupleIJNS5_1CILi1EEES8_S8_EEENS6_IJNS7_ILi128EEENS7_ILi80EEENS7_ILi256EEEEEELi256ENS_10bfloat16_tEfNS_4arch4Sm90ELb1ELb0ELb0ELb1ELb0ELb0ELb0ELb1ELb1ELb1ELb1ELb0EEENS1_21CollectiveEpilogueFwdINS6_IJSA_SC_SB_EEES9_SE_SG_Li256ELb1ELb1ELb1ELb0EEENS1_36VarlenDynamicPersistentTileSchedulerILi128ELi80ELi256ELi128ELb1ELb1ELb1ELb1ELb1ELb1EEEEEEEEEvNT_6ParamsE)
        /*0494*/ 	.word	0x00000070


	//----- nvinfo : EIATTR_MIN_STACK_SIZE
	.align		4
.L_251:
        /*0498*/ 	.byte	0x04, 0x12
        /*049a*/ 	.short	(.L_253 - .L_252)
	.align		4
.L_252:
        /*049c*/ 	.word	index@(_ZN7cutlass13device_kernelIN5flash11enable_sm90INS1_16FlashAttnFwdSm90INS1_25CollectiveMainloopFwdSm90ILi2EN4cute5tupleIJNS5_1CILi1EEES8_S8_EEENS6_IJNS7_ILi128EEENS7_ILi80EEENS7_ILi256EEEEEELi256ENS_10bfloat16_tEfNS_4arch4Sm90ELb1ELb0ELb0ELb1ELb0ELb1ELb0ELb1ELb1ELb1ELb1ELb0EEENS1_21CollectiveEpilogueFwdINS6_IJSA_SC_SB_EEES9_SE_SG_Li256ELb1ELb1ELb1ELb0EEENS1_36VarlenDynamicPersistentTileSchedulerILi128ELi80ELi256ELi128ELb1ELb1ELb1ELb1ELb1ELb1EEEEEEEEEvNT_6ParamsE)
        /*04a0*/ 	.word	0x000000c8


	//----- nvinfo : EIATTR_MIN_STACK_SIZE
	.align		4
.L_253:
        /*04a4*/ 	.byte	0x04, 0x12
        /*04a6*/ 	.short	(.L_255 - .L_254)
	.align		4
.L_254:
        /*04a8*/ 	.word	index@(_ZN7cutlass13device_kernelIN5flash11enable_sm90INS1_16FlashAttnFwdSm90INS1_25CollectiveMainloopFwdSm90ILi2EN4cute5tupleIJNS5_1CILi1EEES8_S8_EEENS6_IJNS7_ILi128EEENS7_ILi112EEENS7_ILi192EEEEEELi192ENS_10bfloat16_tEfNS_4arch4Sm90ELb0ELb0ELb0ELb0ELb0ELb0ELb0ELb1ELb1ELb1ELb1ELb0EEENS1_21CollectiveEpilogueFwdINS6_IJSA_SC_SB_EEES9_SE_SG_Li256ELb0ELb1ELb1ELb0EEENS1_19SingleTileSchedulerILb0ELb1ELb1ELi128EEEEEEEEEvNT_6ParamsE)
        /*04ac*/ 	.word	0x00000010


	//----- nvinfo : EIATTR_MIN_STACK_SIZE
	.align		4
.L_255:
        /*04b0*/ 	.byte	0x04, 0x12
        /*04b2*/ 	.short	(.L_257 - .L_256)
	.align		4
.L_256:
        /*04b4*/ 	.word	index@(_ZN7cutlass13device_kernelIN5flash11enable_sm90INS1_16FlashAttnFwdSm90INS1_25CollectiveMainloopFwdSm90ILi2EN4cute5tupleIJNS5_1CILi1EEES8_S8_EEENS6_IJNS7_ILi128EEENS7_ILi112EEENS7_ILi192EEEEEELi192ENS_10bfloat16_tEfNS_4arch4Sm90ELb0ELb0ELb0ELb1ELb0ELb0ELb0ELb1ELb1ELb1ELb1ELb0EEENS1_21CollectiveEpilogueFwdINS6_IJSA_SC_SB_EEES9_SE_SG_Li256ELb1ELb1ELb1ELb0EEENS1_36VarlenDynamicPersistentTileSchedulerILi128ELi112ELi256ELi128ELb1ELb1ELb1ELb0ELb1ELb1EEEEEEEEEvNT_6ParamsE)
        /*04b8*/ 	.word	0x00000068


	//----- nvinfo : EIATTR_MIN_STACK_SIZE
	.align		4
.L_257:
        /*04bc*/ 	.byte	0x04, 0x12
        /*04be*/ 	.short	(.L_259 - .L_258)
	.align		4
.L_258:
        /*04c0*/ 	.word	index@(_ZN7cutlass13device_kernelIN5flash11enable_sm90INS1_16FlashAttnFwdSm90INS1_25CollectiveMainloopFwdSm90ILi2EN4cute5tupleIJNS5_1CILi1EEES8_S8_EEENS6_IJNS7_ILi128EEENS7_ILi112EEENS7_ILi192EEEEEELi192ENS_10bfloat16_tEfNS_4arch4Sm90ELb0ELb0ELb0ELb1ELb0ELb1ELb0ELb1ELb1ELb1ELb1ELb0EEENS1_21CollectiveEpilogueFwdINS6_IJSA_SC_SB_EEES9_SE_SG_Li256ELb1ELb1ELb1ELb0EEENS1_36VarlenDynamicPersistentTileSchedulerILi128ELi112ELi256ELi128ELb1ELb1ELb1ELb0ELb1ELb1EEEEEEEEEvNT_6ParamsE)
        /*04c4*/ 	.word	0x00000080


	//----- nvinfo : EIATTR_MIN_STACK_SIZE
	.align		4
.L_259:
        /*04c8*/ 	.byte	0x04, 0x12
        /*04ca*/ 	.short	(.L_261 - .L_260)
	.align		4
.L_260:
        /*04cc*/ 	.word	index@(_ZN7cutlass13device_kernelIN5flash11enable_sm90INS1_16FlashAttnFwdSm90INS1_25CollectiveMainloopFwdSm90ILi2EN4cute5tupleIJNS5_1CILi1EEES8_S8_EEENS6_IJNS7_ILi128EEENS7_ILi96EEENS7_ILi192EEEEEELi192ENS_10bfloat16_tEfNS_4arch4Sm90ELb0ELb1ELb0ELb0ELb0ELb0ELb0ELb1ELb1ELb1ELb1ELb0EEENS1_21CollectiveEpilogueFwdINS6_IJSA_SC_SB_EEES9_SE_SG_Li256ELb0ELb1ELb1ELb0EEENS1_19SingleTileSchedulerILb0ELb1ELb1ELi128EEEEEEEEEvNT_6ParamsE)
        /*04d0*/ 	.word	0x00000010


	//----- nvinfo : EIATTR_MIN_STACK_SIZE
	.align		4
.L_261:
        /*04d4*/ 	.byte	0x04, 0x12
        /*04d6*/ 	.short	(.L_263 - .L_262)
	.align		4
.L_262:
        /*04d8*/ 	.word	index@(_ZN7cutlass13device_kernelIN5flash11enable_sm90INS1_16FlashAttnFwdSm90INS1_25CollectiveMainloopFwdSm90ILi2EN4cute5tupleIJNS5_1CILi1EEES8_S8_EEENS6_IJNS7_ILi128EEENS7_ILi96EEENS7_ILi192EEEEEELi192ENS_10bfloat16_tEfNS_4arch4Sm90ELb0ELb1ELb0ELb1ELb0ELb0ELb0ELb1ELb1ELb1ELb1ELb0EEENS1_21CollectiveEpilogueFwdINS6_IJSA_SC_SB_EEES9_SE_SG_Li256ELb1ELb1ELb1ELb0EEENS1_36VarlenDynamicPersistentTileSchedulerILi128ELi96ELi256ELi128ELb1ELb1ELb1ELb1ELb0ELb1EEEEEEEEEvNT_6ParamsE)
        /*04dc*/ 	.word	0x00000060


	//----- nvinfo : EIATTR_MIN_STACK_SIZE
	.align		4
.L_263:
        /*04e0*/ 	.byte	0x04, 0x12
        /*04e2*/ 	.short	(.L_265 - .L_264)
	.align		4
.L_264:
        /*04e4*/ 	.word	index@(_ZN7cutlass13device_kernelIN5flash11enable_sm90INS1_16FlashAttnFwdSm90INS1_25CollectiveMainloopFwdSm90ILi2EN4cute5tupleIJNS5_1CILi1EEES8_S8_EEENS6_IJNS7_ILi128EEENS7_ILi96EEENS7_ILi192EEEEEELi192ENS_10bfloat16_tEfNS_4arch4Sm90ELb0ELb1ELb0ELb1ELb0ELb1ELb0ELb1ELb1ELb1ELb1ELb0EEENS1_21CollectiveEpilogueFwdINS6_IJSA_SC_SB_EEES9_SE_SG_Li256ELb1ELb1ELb1ELb0EEENS1_36VarlenDynamicPersistentTileSchedulerILi128ELi96ELi256ELi128ELb1ELb1ELb1ELb1ELb0ELb1EEEEEEEEEvNT_6ParamsE)
        /*04e8*/ 	.word	0x00000098


	//----- nvinfo : EIATTR_MIN_STACK_SIZE
	.align		4
.L_265:
        /*04ec*/ 	.byte	0x04, 0x12
        /*04ee*/ 	.short	(.L_267 - .L_266)
	.align		4
.L_266:
        /*04f0*/ 	.word	index@(_ZN7cutlass13device_kernelIN5flash11enable_sm90INS1_16FlashAttnFwdSm90INS1_25CollectiveMainloopFwdSm90ILi2EN4cute5tupleIJNS5_1CILi1EEES8_S8_EEENS6_IJNS7_ILi128EEENS7_ILi112EEENS7_ILi192EEEEEELi192ENS_10bfloat16_tEfNS_4arch4Sm90ELb1ELb0ELb0ELb0ELb0ELb0ELb0ELb1ELb1ELb1ELb1ELb0EEENS1_21CollectiveEpilogueFwdINS6_IJSA_SC_SB_EEES9_SE_SG_Li256ELb0ELb1ELb1ELb0EEENS1_19SingleTileSchedulerILb0ELb1ELb1ELi128EEEEEEEEEvNT_6ParamsE)
        /*04f4*/ 	.word	0x00000010


	//----- nvinfo : EIATTR_MIN_STACK_SIZE
	.align		4
.L_267:
        /*04f8*/ 	.byte	0x04, 0x12
        /*04fa*/ 	.short	(.L_269 - .L_268)
	.align		4
.L_268:
        /*04fc*/ 	.word	index@(_ZN7cutlass13device_kernelIN5flash11enable_sm90INS1_16FlashAttnFwdSm90INS1_25CollectiveMainloopFwdSm90ILi2EN4cute5tupleIJNS5_1CILi1EEES8_S8_EEENS6_IJNS7_ILi128EEENS7_ILi112EEENS7_ILi192EEEEEELi192ENS_10bfloat16_tEfNS_4arch4Sm90ELb1ELb0ELb0ELb1ELb0ELb0ELb0ELb1ELb1ELb1ELb1ELb0EEENS1_21CollectiveEpilogueFwdINS6_IJSA_SC_SB_EEES9_SE_SG_Li256ELb1ELb1ELb1ELb0EEENS1_36VarlenDynamicPersistentTileSchedulerILi128ELi112ELi256ELi128ELb1ELb1ELb1ELb1ELb1ELb1EEEEEEEEEvNT_6ParamsE)
        /*0500*/ 	.word	0x00000068


	//----- nvinfo : EIATTR_MIN_STACK_SIZE
	.align		4
.L_269:
        /*0504*/ 	.byte	0x04, 0x12
        /*0506*/ 	.short	(.L_271 - .L_270)
	.align		4
.L_270:
        /*0508*/ 	.word	index@(_ZN7cutlass13device_kernelIN5flash11enable_sm90INS1_16FlashAttnFwdSm90INS1_25CollectiveMainloopFwdSm90ILi2EN4cute5tupleIJNS5_1CILi1EEES8_S8_EEENS6_IJNS7_ILi128EEENS7_ILi112EEENS7_ILi192EEEEEELi192ENS_10bfloat16_tEfNS_4arch4Sm90ELb1ELb0ELb0ELb1ELb0ELb1ELb0ELb1ELb1ELb1ELb1ELb0EEENS1_21CollectiveEpilogueFwdINS6_IJSA_SC_SB_EEES9_SE_SG_Li256ELb1ELb1ELb1ELb0EEENS1_36VarlenDynamicPersistentTileSchedulerILi128ELi112ELi256ELi128ELb1ELb1ELb1ELb1ELb1ELb1EEEEEEEEEvNT_6ParamsE)
        /*050c*/ 	.word	0x00000080


	//----- nvinfo : EIATTR_MIN_STACK_SIZE
	.align		4
.L_271:
        /*0510*/ 	.byte	0x04, 0x12
        /*0512*/ 	.short	(.L_273 - .L_272)
	.align		4
.L_272:
        /*0514*/ 	.word	index@(_ZN7cutlass13device_kernelIN5flash11enable_sm90INS1_16FlashAttnFwdSm90INS1_25CollectiveMainloopFwdSm90ILi2EN4cute5tupleIJNS5_1CILi1EEES8_S8_EEENS6_IJNS7_ILi128EEENS7_ILi176EEESA_EEELi128ENS_10bfloat16_tEfNS_4arch4Sm90ELb0ELb0ELb0ELb0ELb0ELb0ELb0ELb1ELb1ELb1ELb1ELb0EEENS1_21CollectiveEpilogueFwdINS6_IJSA_SA_SB_EEES9_SD_SF_Li256ELb0ELb1ELb1ELb0EEENS1_19SingleTileSchedulerILb0ELb1ELb1ELi128EEEEEEEEEvNT_6ParamsE)
        /*0518*/ 	.word	0x00000010


	//----- nvinfo : EIATTR_MIN_STACK_SIZE
	.align		4
.L_273:
        /*051c*/ 	.byte	0x04, 0x12
        /*051e*/ 	.short	(.L_275 - .L_274)
	.align		4
.L_274:
        /*0520*/ 	.word	index@(_ZN7cutlass13device_kernelIN5flash11enable_sm90INS1_16FlashAttnFwdSm90INS1_25CollectiveMainloopFwdSm90ILi2EN4cute5tupleIJNS5_1CILi1EEES8_S8_EEENS6_IJNS7_ILi128EEENS7_ILi176EEESA_EEELi128ENS_10bfloat16_tEfNS_4arch4Sm90ELb0ELb0ELb0ELb1ELb0ELb0ELb0ELb1ELb1ELb1ELb1ELb0EEENS1_21CollectiveEpilogueFwdINS6_IJSA_SA_SB_EEES9_SD_SF_Li256ELb1ELb1ELb1ELb0EEENS1_36VarlenDynamicPersistentTileSchedulerILi128ELi176ELi256ELi128ELb1ELb1ELb1ELb0ELb1ELb1EEEEEEEEEvNT_6ParamsE)
        /*0524*/ 	.word	0x00000070


	//----- nvinfo : EIATTR_MIN_STACK_SIZE
	.align		4
.L_275:
        /*0528*/ 	.byte	0x04, 0x12
        /*052a*/ 	.short	(.L_277 - .L_276)
	.align		4
.L_276:
        /*052c*/ 	.word	index@(_ZN7cutlass13device_kernelIN5flash11enable_sm90INS1_16FlashAttnFwdSm90INS1_25CollectiveMainloopFwdSm90ILi2EN4cute5tupleIJNS5_1CILi1EEES8_S8_EEENS6_IJNS7_ILi128EEENS7_ILi176EEESA_EEELi128ENS_10bfloat16_tEfNS_4arch4Sm90ELb0ELb0ELb0ELb1ELb0ELb1ELb0ELb1ELb1ELb1ELb1ELb0EEENS1_21CollectiveEpilogueFwdINS6_IJSA_SA_SB_EEES9_SD_SF_Li256ELb1ELb1ELb1ELb0EEENS1_36VarlenDynamicPersistentTileSchedulerILi128ELi176ELi256ELi128ELb1ELb1ELb1ELb0ELb1ELb1EEEEEEEEEvNT_6ParamsE)
        /*0530*/ 	.word	0x00000098


	//----- nvinfo : EIATTR_MIN_STACK_SIZE
	.align		4
.L_277:
        /*0534*/ 	.byte	0x04, 0x12
        /*0536*/ 	.short	(.L_279 - .L_278)
	.align		4
.L_278:
        /*0538*/ 	.word	index@(_ZN7cutlass13device_kernelIN5flash11enable_sm90INS1_16FlashAttnFwdSm90INS1_25CollectiveMainloopFwdSm90ILi2EN4cute5tupleIJNS5_1CILi1EEES8_S8_EEENS6_IJNS7_ILi128EEESA_SA_EEELi128ENS_10bfloat16_tEfNS_4arch4Sm90ELb0ELb1ELb0ELb0ELb0ELb0ELb0ELb1ELb1ELb1ELb1ELb0EEENS1_21CollectiveEpilogueFwdISB_S9_SC_SE_Li256ELb0ELb1ELb1ELb0EEENS1_19SingleTileSchedulerILb0ELb1ELb1ELi128EEEEEEEEEvNT_6ParamsE)
        /*053c*/ 	.word	0x00000018


	//----- nvinfo : EIATTR_MIN_STACK_SIZE
	.align		4
.L_279:
        /*0540*/ 	.byte	0x04, 0x12
        /*0542*/ 	.short	(.L_281 - .L_280)
	.align		4
.L_280:
        /*0544*/ 	.word	index@(_ZN7cutlass13device_kernelIN5flash11enable_sm90INS1_16FlashAttnFwdSm90INS1_25CollectiveMainloopFwdSm90ILi2EN4cute5tupleIJNS5_1CILi1EEES8_S8_EEENS6_IJNS7_ILi128EEESA_SA_EEELi128ENS_10bfloat16_tEfNS_4arch4Sm90ELb0ELb1ELb0ELb1ELb0ELb0ELb0ELb1ELb1ELb1ELb1ELb0EEENS1_21CollectiveEpilogueFwdISB_S9_SC_SE_Li256ELb1ELb1ELb1ELb0EEENS1_36VarlenDynamicPersistentTileSchedulerILi128ELi128ELi256ELi128ELb1ELb1ELb1ELb1ELb0ELb1EEEEEEEEEvNT_6ParamsE)
        /*0548*/ 	.word	0x00000060


	//----- nvinfo : EIATTR_MIN_STACK_SIZE
	.align		4
.L_281:
        /*054c*/ 	.byte	0x04, 0x12
        /*054e*/ 	.short	(.L_283 - .L_282)
	.align		4
.L_282:
        /*0550*/ 	.word	index@(_ZN7cutlass13device_kernelIN5flash11enable_sm90INS1_16FlashAttnFwdSm90INS1_25CollectiveMainloopFwdSm90ILi2EN4cute5tupleIJNS5_1CILi1EEES8_S8_EEENS6_IJNS7_ILi128EEESA_SA_EEELi128ENS_10bfloat16_tEfNS_4arch4Sm90ELb0ELb1ELb0ELb1ELb0ELb1ELb0ELb1ELb1ELb1ELb1ELb0EEENS1_21CollectiveEpilogueFwdISB_S9_SC_SE_Li256ELb1ELb1ELb1ELb0EEENS1_36VarlenDynamicPersistentTileSchedulerILi128ELi128ELi256ELi128ELb1ELb1ELb1ELb1ELb0ELb1EEEEEEEEEvNT_6ParamsE)
        /*0554*/ 	.word	0x00000068


	//----- nvinfo : EIATTR_MIN_STACK_SIZE
	.align		4
.L_283:
        /*0558*/ 	.byte	0x04, 0x12
        /*055a*/ 	.short	(.L_285 - .L_284)
	.align		4
.L_284:
        /*055c*/ 	.word	index@(_ZN7cutlass13device_kernelIN5flash11enable_sm90INS1_16FlashAttnFwdSm90INS1_25CollectiveMainloopFwdSm90ILi2EN4cute5tupleIJNS5_1CILi1EEES8_S8_EEENS6_IJNS7_ILi128EEESA_SA_EEELi128ENS_10bfloat16_tEfNS_4arch4Sm90ELb1ELb0ELb0ELb0ELb0ELb0ELb0ELb1ELb1ELb1ELb1ELb0EEENS1_21CollectiveEpilogueFwdISB_S9_SC_SE_Li256ELb0ELb1ELb1ELb0EEENS1_19SingleTileSchedulerILb0ELb1ELb1ELi128EEEEEEEEEvNT_6ParamsE)
        /*0560*/ 	.word	0x00000018


	//----- nvinfo : EIATTR_MIN_STACK_SIZE
	.align		4
.L_285:
        /*0564*/ 	.byte	0x04, 0x12
        /*0566*/ 	.short	(.L_287 - .L_286)
	.align		4
.L_286:
        /*0568*/ 	.word	index@(_ZN7cutlass13device_kernelIN5flash11enable_sm90INS1_16FlashAttnFwdSm90INS1_25CollectiveMainloopFwdSm90ILi2EN4cute5tupleIJNS5_1CILi1EEES8_S8_EEENS6_IJNS7_ILi128EEESA_SA_EEELi128ENS_10bfloat16_tEfNS_4arch4Sm90ELb1ELb0ELb0ELb1ELb0ELb0ELb0ELb1ELb1ELb1ELb1ELb0EEENS1_21CollectiveEpilogueFwdISB_S9_SC_SE_Li256ELb1ELb1ELb1ELb0EEENS1_36VarlenDynamicPersistentTileSchedulerILi128ELi128ELi256ELi128ELb1ELb1ELb1ELb1ELb1ELb1EEEEEEEEEvNT_6ParamsE)
        /*056c*/ 	.word	0x00000060


	//----- nvinfo : EIATTR_MIN_STACK_SIZE
	.align		4
.L_287:
        /*0570*/ 	.byte	0x04, 0x12
        /*0572*/ 	.short	(.L_289 - .L_288)
	.align		4
.L_288:
        /*0574*/ 	.word	index@(_ZN7cutlass13device_kernelIN5flash11enable_sm90INS1_16FlashAttnFwdSm90INS1_25CollectiveMainloopFwdSm90ILi2EN4cute5tupleIJNS5_1CILi1EEES8_S8_EEENS6_IJNS7_ILi128EEESA_SA_EEELi128ENS_10bfloat16_tEfNS_4arch4Sm90ELb1ELb0ELb0ELb1ELb0ELb1ELb0ELb1ELb1ELb1ELb1ELb0EEENS1_21CollectiveEpilogueFwdISB_S9_SC_SE_Li256ELb1ELb1ELb1ELb0EEENS1_36VarlenDynamicPersistentTileSchedulerILi128ELi128ELi256ELi128ELb1ELb1ELb1ELb1ELb1ELb1EEEEEEEEEvNT_6ParamsE)
        /*0578*/ 	.word	0x00000068


	//----- nvinfo : EIATTR_MIN_STACK_SIZE
	.align		4
.L_289:
        /*057c*/ 	.byte	0x04, 0x12
        /*057e*/ 	.short	(.L_291 - .L_290)
	.align		4
.L_290:
        /*0580*/ 	.word	index@(_ZN7cutlass13device_kernelIN5flash11enable_sm90INS1_16FlashAttnFwdSm90INS1_25CollectiveMainloopFwdSm90ILi2EN4cute5tupleIJNS5_1CILi1EEES8_S8_EEENS6_IJNS7_ILi192EEENS7_ILi144EEENS7_ILi96EEEEEELi96ENS_10bfloat16_tEfNS_4arch4Sm90ELb0ELb0ELb0ELb0ELb0ELb0ELb0ELb0ELb1ELb1ELb1ELb0EEENS1_21CollectiveEpilogueFwdINS6_IJSA_SC_SB_EEES9_SE_SG_Li384ELb0ELb1ELb1ELb0EEENS1_19SingleTileSchedulerILb0ELb1ELb1ELi192EEEEEEEEEvNT_6ParamsE)
        /*0584*/ 	.word	0x00000000


	//----- nvinfo : EIATTR_MIN_STACK_SIZE
	.align		4
.L_291:
        /*0588*/ 	.byte	0x04, 0x12
        /*058a*/ 	.short	(.L_293 - .L_292)
	.align		4
.L_292:
        /*058c*/ 	.word	index@(_ZN7cutlass13device_kernelIN5flash11enable_sm90INS1_16FlashAttnFwdSm90INS1_25CollectiveMainloopFwdSm90ILi2EN4cute5tupleIJNS5_1CILi1EEES8_S8_EEENS6_IJNS7_ILi192EEENS7_ILi144EEENS7_ILi96EEEEEELi96ENS_10bfloat16_tEfNS_4arch4Sm90ELb0ELb0ELb0ELb1ELb0ELb0ELb0ELb0ELb1ELb1ELb1ELb0EEENS1_21CollectiveEpilogueFwdINS6_IJSA_SC_SB_EEES9_SE_SG_Li384ELb1ELb1ELb1ELb0EEENS1_36VarlenDynamicPersistentTileSchedulerILi192ELi144ELi384ELi128ELb1ELb1ELb1ELb0ELb1ELb1EEEEEEEEEvNT_6ParamsE)
        /*0590*/ 	.word	0x00000050


	//----- nvinfo : EIATTR_MIN_STACK_SIZE
	.align		4
.L_293:
        /*0594*/ 	.byte	0x04, 0x12
        /*0596*/ 	.short	(.L_295 - .L_294)
	.align		4
.L_294:
        /*0598*/ 	.word	index@(_ZN7cutlass13device_kernelIN5flash11enable_sm90INS1_16FlashAttnFwdSm90INS1_25CollectiveMainloopFwdSm90ILi2EN4cute5tupleIJNS5_1CILi1EEES8_S8_EEENS6_IJNS7_ILi192EEENS7_ILi144EEENS7_ILi96EEEEEELi96ENS_10bfloat16_tEfNS_4arch4Sm90ELb0ELb0ELb0ELb1ELb0ELb1ELb0ELb0ELb1ELb1ELb1ELb0EEENS1_21CollectiveEpilogueFwdINS6_IJSA_SC_SB_EEES9_SE_SG_Li384ELb1ELb1ELb1ELb0EEENS1_36VarlenDynamicPersistentTileSchedulerILi192ELi144ELi384ELi128ELb1ELb1ELb1ELb0ELb1ELb1EEEEEEEEEvNT_6ParamsE)
        /*059c*/ 	.word	0x00000120


	//----- nvinfo : EIATTR_MIN_STACK_SIZE
	.align		4
.L_295:
        /*05a0*/ 	.byte	0x04, 0x12
        /*05a2*/ 	.short	(.L_297 - .L_296)
	.align		4
.L_296:
        /*05a4*/ 	.word	index@(_ZN7cutlass13device_kernelIN5flash11enable_sm90INS1_16FlashAttnFwdSm90INS1_25CollectiveMainloopFwdSm90ILi2EN4cute5tupleIJNS5_1CILi1EEES8_S8_EEENS6_IJNS7_ILi192EEENS7_ILi128EEENS7_ILi96EEEEEELi96ENS_10bfloat16_tEfNS_4arch4Sm90ELb0ELb1ELb0ELb0ELb0ELb0ELb0ELb0ELb1ELb1ELb1ELb0EEENS1_21CollectiveEpilogueFwdINS6_IJSA_SC_SB_EEES9_SE_SG_Li384ELb0ELb1ELb1ELb0EEENS1_19SingleTileSchedulerILb0ELb1ELb1ELi192EEEEEEEEEvNT_6ParamsE)
        /*05a8*/ 	.word	0x00000000


	//----- nvinfo : EIATTR_MIN_STACK_SIZE
	.align		4
.L_297:
        /*05ac*/ 	.byte	0x04, 0x12
        /*05ae*/ 	.short	(.L_299 - .L_298)
	.align		4
.L_298:
        /*05b0*/ 	.word	index@(_ZN7cutlass13device_kernelIN5flash11enable_sm90INS1_16FlashAttnFwdSm90INS1_25CollectiveMainloopFwdSm90ILi2EN4cute5tupleIJNS5_1CILi1EEES8_S8_EEENS6_IJNS7_ILi192EEENS7_ILi128EEENS7_ILi96EEEEEELi96ENS_10bfloat16_tEfNS_4arch4Sm90ELb0ELb1ELb0ELb1ELb0ELb0ELb0ELb0ELb1ELb1ELb1ELb0EEENS1_21CollectiveEpilogueFwdINS6_IJSA_SC_SB_EEES9_SE_SG_Li384ELb1ELb1ELb1ELb0EEENS1_36VarlenDynamicPersistentTileSchedulerILi192ELi128ELi384ELi128ELb1ELb1ELb1ELb1ELb0ELb1EEEEEEEEEvNT_6ParamsE)
        /*05b4*/ 	.word	0x00000048


	//----- nvinfo : EIATTR_MIN_STACK_SIZE
	.align		4
.L_299:
        /*05b8*/ 	.byte	0x04, 0x12
        /*05ba*/ 	.short	(.L_301 - .L_300)
	.align		4
.L_300:
        /*05bc*/ 	.word	index@(_ZN7cutlass13device_kernelIN5flash11enable_sm90INS1_16FlashAttnFwdSm90INS1_25CollectiveMainloopFwdSm90ILi2EN4cute5tupleIJNS5_1CILi1EEES8_S8_EEENS6_IJNS7_ILi192EEENS7_ILi128EEENS7_ILi96EEEEEELi96ENS_10bfloat16_tEfNS_4arch4Sm90ELb0ELb1ELb0ELb1ELb0ELb1ELb0ELb0ELb1ELb1ELb1ELb0EEENS1_21CollectiveEpilogueFwdINS6_IJSA_SC_SB_EEES9_SE_SG_Li384ELb1ELb1ELb1ELb0EEENS1_36VarlenDynamicPersistentTileSchedulerILi192ELi128ELi384ELi128ELb1ELb1ELb1ELb1ELb0ELb1EEEEEEEEEvNT_6ParamsE)
        /*05c0*/ 	.word	0x00000070


	//----- nvinfo : EIATTR_MIN_STACK_SIZE
	.align		4
.L_301:
        /*05c4*/ 	.byte	0x04, 0x12
        /*05c6*/ 	.short	(.L_303 - .L_302)
	.align		4
.L_302:
        /*05c8*/ 	.word	index@(_ZN7cutlass13device_kernelIN5flash11enable_sm90INS1_16FlashAttnFwdSm90INS1_25CollectiveMainloopFwdSm90ILi2EN4cute5tupleIJNS5_1CILi1EEES8_S8_EEENS6_IJNS7_ILi192EEENS7_ILi144EEENS7_ILi96EEEEEELi96ENS_10bfloat16_tEfNS_4arch4Sm90ELb1ELb0ELb0ELb0ELb0ELb0ELb0ELb0ELb1ELb1ELb1ELb0EEENS1_21CollectiveEpilogueFwdINS6_IJSA_SC_SB_EEES9_SE_SG_Li384ELb0ELb1ELb1ELb0EEENS1_19SingleTileSchedulerILb0ELb1ELb1ELi192EEEEEEEEEvNT_6ParamsE)
        /*05cc*/ 	.word	0x00000008


	//----- nvinfo : EIATTR_MIN_STACK_SIZE
	.align		4
.L_303:
        /*05d0*/ 	.byte	0x04, 0x12
        /*05d2*/ 	.short	(.L_305 - .L_304)
	.align		4
.L_304:
        /*05d4*/ 	.word	index@(_ZN7cutlass13device_kernelIN5flash11enable_sm90INS1_16FlashAttnFwdSm90INS1_25CollectiveMainloopFwdSm90ILi2EN4cute5tupleIJNS5_1CILi1EEES8_S8_EEENS6_IJNS7_ILi192EEENS7_ILi144EEENS7_ILi96EEEEEELi96ENS_10bfloat16_tEfNS_4arch4Sm90ELb1ELb0ELb0ELb1ELb0ELb0ELb0ELb0ELb1ELb1ELb1ELb0EEENS1_21CollectiveEpilogueFwdINS6_IJSA_SC_SB_EEES9_SE_SG_Li384ELb1ELb1ELb1ELb0EEENS1_36VarlenDynamicPersistentTileSchedulerILi192ELi144ELi384ELi128ELb1ELb1ELb1ELb1ELb1ELb1EEEEEEEEEvNT_6ParamsE)
        /*05d8*/ 	.word	0x00000050


	//----- nvinfo : EIATTR_MIN_STACK_SIZE
	.align		4
.L_305:
        /*05dc*/ 	.byte	0x04, 0x12
        /*05de*/ 	.short	(.L_307 - .L_306)
	.align		4
.L_306:
        /*05e0*/ 	.word	index@(_ZN7cutlass13device_kernelIN5flash11enable_sm90INS1_16FlashAttnFwdSm90INS1_25CollectiveMainloopFwdSm90ILi2EN4cute5tupleIJNS5_1CILi1EEES8_S8_EEENS6_IJNS7_ILi192EEENS7_ILi144EEENS7_ILi96EEEEEELi96ENS_10bfloat16_tEfNS_4arch4Sm90ELb1ELb0ELb0ELb1ELb0ELb1ELb0ELb0ELb1ELb1ELb1ELb0EEENS1_21CollectiveEpilogueFwdINS6_IJSA_SC_SB_EEES9_SE_SG_Li384ELb1ELb1ELb1ELb0EEENS1_36VarlenDynamicPersistentTileSchedulerILi192ELi144ELi384ELi128ELb1ELb1ELb1ELb1ELb1ELb1EEEEEEEEEvNT_6ParamsE)
        /*05e4*/ 	.word	0x000000f0


	//----- nvinfo : EIATTR_MIN_STACK_SIZE
	.align		4
.L_307:
        /*05e8*/ 	.byte	0x04, 0x12
        /*05ea*/ 	.short	(.L_309 - .L_308)
	.align		4
.L_308:
        /*05ec*/ 	.word	index@(_ZN7cutlass13device_kernelIN5flash11enable_sm90INS1_16FlashAttnFwdSm90INS1_25CollectiveMainloopFwdSm90ILi2EN4cute5tupleIJNS5_1CILi1EEES8_S8_EEENS6_IJNS7_ILi192EEESA_NS7_ILi64EEEEEELi64ENS_10bfloat16_tEfNS_4arch4Sm90ELb0ELb0ELb0ELb0ELb0ELb0ELb0ELb0ELb1ELb1ELb1ELb0EEENS1_21CollectiveEpilogueFwdINS6_IJSA_SB_SA_EEES9_SD_SF_Li384ELb0ELb1ELb1ELb0EEENS1_19SingleTileSchedulerILb0ELb1ELb1ELi192EEEEEEEEEvNT_6ParamsE)
        /*05f0*/ 	.word	0x00000018


	//----- nvinfo : EIATTR_MIN_STACK_SIZE
	.align		4
.L_309:
        /*05f4*/ 	.byte	0x04, 0x12
        /*05f6*/ 	.short	(.L_311 - .L_310)
	.align		4
.L_310:
        /*05f8*/ 	.word	index@(_ZN7cutlass13device_kernelIN5flash11enable_sm90INS1_16FlashAttnFwdSm90INS1_25CollectiveMainloopFwdSm90ILi2EN4cute5tupleIJNS5_1CILi1EEES8_S8_EEENS6_IJNS7_ILi192EEESA_NS7_ILi64EEEEEELi64ENS_10bfloat16_tEfNS_4arch4Sm90ELb0ELb0ELb0ELb1ELb0ELb0ELb0ELb0ELb1ELb1ELb1ELb0EEENS1_21CollectiveEpilogueFwdINS6_IJSA_SB_SA_EEES9_SD_SF_Li384ELb1ELb1ELb1ELb0EEENS1_36VarlenDynamicPersistentTileSchedulerILi192ELi192ELi384ELi128ELb1ELb1ELb1ELb0ELb1ELb1EEEEEEEEEvNT_6ParamsE)
        /*05fc*/ 	.word	0x00000068


	//----- nvinfo : EIATTR_MIN_STACK_SIZE
	.align		4
.L_311:
        /*0600*/ 	.byte	0x04, 0x12
        /*0602*/ 	.short	(.L_313 - .L_312)
	.align		4
.L_312:
        /*0604*/ 	.word	index@(_ZN7cutlass13device_kernelIN5flash11enable_sm90INS1_16FlashAttnFwdSm90INS1_25CollectiveMainloopFwdSm90ILi2EN4cute5tupleIJNS5_1CILi1EEES8_S8_EEENS6_IJNS7_ILi192EEESA_NS7_ILi64EEEEEELi64ENS_10bfloat16_tEfNS_4arch4Sm90ELb0ELb0ELb0ELb1ELb0ELb1ELb0ELb0ELb1ELb1ELb1ELb0EEENS1_21CollectiveEpilogueFwdINS6_IJSA_SB_SA_EEES9_SD_SF_Li384ELb1ELb1ELb1ELb0EEENS1_36VarlenDynamicPersistentTileSchedulerILi192ELi192ELi384ELi128ELb1ELb1ELb1ELb0ELb1ELb1EEEEEEEEEvNT_6ParamsE)
        /*0608*/ 	.word	0x00000080


	//----- nvinfo : EIATTR_MIN_STACK_SIZE
	.align		4
.L_313:
        /*060c*/ 	.byte	0x04, 0x12
        /*060e*/ 	.short	(.L_315 - .L_314)
	.align		4
.L_314:
        /*0610*/ 	.word	index@(_ZN7cutlass13device_kernelIN5flash11enable_sm90INS1_16FlashAttnFwdSm90INS1_25CollectiveMainloopFwdSm90ILi2EN4cute5tupleIJNS5_1CILi1EEES8_S8_EEENS6_IJNS7_ILi192EEENS7_ILi128EEENS7_ILi64EEEEEELi64ENS_10bfloat16_tEfNS_4arch4Sm90ELb0ELb1ELb0ELb0ELb0ELb0ELb0ELb1ELb1ELb1ELb1ELb0EEENS1_21CollectiveEpilogueFwdINS6_IJSA_SC_SB_EEES9_SE_SG_Li384ELb0ELb1ELb1ELb0EEENS1_19SingleTileSchedulerILb0ELb1ELb1ELi192EEEEEEEEEvNT_6ParamsE)
        /*0614*/ 	.word	0x00000000


	//----- nvinfo : EIATTR_MIN_STACK_SIZE
	.align		4
.L_315:
        /*0618*/ 	.byte	0x04, 0x12
        /*061a*/ 	.short	(.L_317 - .L_316)
	.align		4
.L_316:
        /*061c*/ 	.word	index@(_ZN7cutlass13device_kernelIN5flash11enable_sm90INS1_16FlashAttnFwdSm90INS1_25CollectiveMainloopFwdSm90ILi2EN4cute5tupleIJNS5_1CILi1EEES8_S8_EEENS6_IJNS7_ILi192EEENS7_ILi128EEENS7_ILi64EEEEEELi64ENS_10bfloat16_tEfNS_4arch4Sm90ELb0ELb1ELb0ELb1ELb0ELb0ELb0ELb1ELb1ELb1ELb1ELb0EEENS1_21CollectiveEpilogueFwdINS6_IJSA_SC_SB_EEES9_SE_SG_Li384ELb1ELb1ELb1ELb0EEENS1_36VarlenDynamicPersistentTileSchedulerILi192ELi128ELi384ELi128ELb1ELb1ELb1ELb1ELb0ELb1EEEEEEEEEvNT_6ParamsE)
        /*0620*/ 	.word	0x00000048


	//----- nvinfo : EIATTR_MIN_STACK_SIZE
	.align		4
.L_317:
        /*0624*/ 	.byte	0x04, 0x12
        /*0626*/ 	.short	(.L_319 - .L_318)
	.align		4
.L_318:
        /*0628*/ 	.word	index@(_ZN7cutlass13device_kernelIN5flash11enable_sm90INS1_16FlashAttnFwdSm90INS1_25CollectiveMainloopFwdSm90ILi2EN4cute5tupleIJNS5_1CILi1EEES8_S8_EEENS6_IJNS7_ILi192EEENS7_ILi128EEENS7_ILi64EEEEEELi64ENS_10bfloat16_tEfNS_4arch4Sm90ELb0ELb1ELb0ELb1ELb0ELb1ELb0ELb1ELb1ELb1ELb1ELb0EEENS1_21CollectiveEpilogueFwdINS6_IJSA_SC_SB_EEES9_SE_SG_Li384ELb1ELb1ELb1ELb0EEENS1_36VarlenDynamicPersistentTileSchedulerILi192ELi128ELi384ELi128ELb1ELb1ELb1ELb1ELb0ELb1EEEEEEEEEvNT_6ParamsE)
        /*062c*/ 	.word	0x00000070


	//----- nvinfo : EIATTR_MIN_STACK_SIZE
	.align		4
.L_319:
        /*0630*/ 	.byte	0x04, 0x12
        /*0632*/ 	.short	(.L_321 - .L_320)
	.align		4
.L_320:
        /*0634*/ 	.word	index@(_ZN7cutlass13device_kernelIN5flash11enable_sm90INS1_16FlashAttnFwdSm90INS1_25CollectiveMainloopFwdSm90ILi2EN4cute5tupleIJNS5_1CILi1EEES8_S8_EEENS6_IJNS7_ILi192EEENS7_ILi128EEENS7_ILi64EEEEEELi64ENS_10bfloat16_tEfNS_4arch4Sm90ELb1ELb0ELb0ELb0ELb0ELb0ELb0ELb1ELb1ELb1ELb1ELb0EEENS1_21CollectiveEpilogueFwdINS6_IJSA_SC_SB_EEES9_SE_SG_Li384ELb0ELb1ELb1ELb0EEENS1_19SingleTileSchedulerILb0ELb1ELb1ELi192EEEEEEEEEvNT_6ParamsE)
        /*0638*/ 	.word	0x00000000


	//----- nvinfo : EIATTR_MIN_STACK_SIZE
	.align		4
.L_321:
        /*063c*/ 	.byte	0x04, 0x12
        /*063e*/ 	.short	(.L_323 - .L_322)
	.align		4
.L_322:
        /*0640*/ 	.word	index@(_ZN7cutlass13device_kernelIN5flash11enable_sm90INS1_16FlashAttnFwdSm90INS1_25CollectiveMainloopFwdSm90ILi2EN4cute5tupleIJNS5_1CILi1EEES8_S8_EEENS6_IJNS7_ILi192EEENS7_ILi128EEENS7_ILi64EEEEEELi64ENS_10bfloat16_tEfNS_4arch4Sm90ELb1ELb0ELb0ELb1ELb0ELb0ELb0ELb1ELb1ELb1ELb1ELb0EEENS1_21CollectiveEpilogueFwdINS6_IJSA_SC_SB_EEES9_SE_SG_Li384ELb1ELb1ELb1ELb0EEENS1_36VarlenDynamicPersistentTileSchedulerILi192ELi128ELi384ELi128ELb1ELb1ELb1ELb1ELb1ELb1EEEEEEEEEvNT_6ParamsE)
        /*0644*/ 	.word	0x00000050


	//----- nvinfo : EIATTR_MIN_STACK_SIZE
	.align		4
.L_323:
        /*0648*/ 	.byte	0x04, 0x12
        /*064a*/ 	.short	(.L_325 - .L_324)
	.align		4
.L_324:
        /*064c*/ 	.word	index@(_ZN7cutlass13device_kernelIN5flash11enable_sm90INS1_16FlashAttnFwdSm90INS1_25CollectiveMainloopFwdSm90ILi2EN4cute5tupleIJNS5_1CILi1EEES8_S8_EEENS6_IJNS7_ILi192EEENS7_ILi128EEENS7_ILi64EEEEEELi64ENS_10bfloat16_tEfNS_4arch4Sm90ELb1ELb0ELb0ELb1ELb0ELb1ELb0ELb1ELb1ELb1ELb1ELb0EEENS1_21CollectiveEpilogueFwdINS6_IJSA_SC_SB_EEES9_SE_SG_Li384ELb1ELb1ELb1ELb0EEENS1_36VarlenDynamicPersistentTileSchedulerILi192ELi128ELi384ELi128ELb1ELb1ELb1ELb1ELb1ELb1EEEEEEEEEvNT_6ParamsE)
        /*0650*/ 	.word	0x00000070
.L_325:


//--------------------- .nv.compat                --------------------------
	.section	.nv.compat,"",@"SHT_CUDA_COMPAT_INFO"
	.align	4
        /*0000*/ 	.byte	0x02, 0x09, 0x01, 0x00, 0x02, 0x02, 0x04, 0x00, 0x02, 0x05, 0x05, 0x00, 0x03, 0x07, 0x01, 0x01
        /*0010*/ 	.byte	0x02, 0x03, 0x01, 0x00, 0x02, 0x06, 0x01, 0x00, 0x04, 0x0b, 0x08, 0x00, 0x00, 0x00, 0x00, 0x00
        /*0020*/ 	.byte	0x00, 0x00, 0x00, 0x00


//--------------------- .nv.info._ZN7cutlass13device_kernelIN5flash11enable_sm90INS1_16FlashAttnFwdSm90INS1_25CollectiveMainloopFwdSm90ILi2EN4cute5tupleIJNS5_1CILi1EEES8_S8_EEENS6_IJNS7_ILi128EEENS7_ILi80EEENS7_ILi256EEEEEELi256ENS_10bfloat16_tEfNS_4arch4Sm90ELb0ELb0ELb0ELb0ELb0ELb0ELb0ELb1ELb1ELb1ELb1ELb0EEENS1_21CollectiveEpilogueFwdINS6_IJSA_SC_SB_EEES9_SE_SG_Li256ELb0ELb1ELb1ELb0EEENS1_19SingleTileSchedulerILb0ELb1ELb1ELi128EEEEEEEEEvNT_6ParamsE --------------------------
	.section	.nv.info._ZN7cutlass13device_kernelIN5flash11enable_sm90INS1_16FlashAttnFwdSm90INS1_25CollectiveMainloopFwdSm90ILi2EN4cute5tupleIJNS5_1CILi1EEES8_S8_EEENS6_IJNS7_ILi128EEENS7_ILi80EEENS7_ILi256EEEEEELi256ENS_10bfloat16_tEfNS_4arch4Sm90ELb0ELb0ELb0ELb0ELb0ELb0ELb0ELb1ELb1ELb1ELb1ELb0EEENS1_21CollectiveEpilogueFwdINS6_IJSA_SC_SB_EEES9_SE_SG_Li256ELb0ELb1ELb1ELb0EEENS1_19SingleTileSchedulerILb0ELb1ELb1ELi128EEEEEEEEEvNT_6ParamsE,"",@"SHT_CUDA_INFO"
	.sectionflags	@""
	.align	4


	//----- nvinfo : EIATTR_CUDA_API_VERSION
	.align		4
        /*0000*/ 	.byte	0x04, 0x37
        /*0002*/ 	.short	(.L_327 - .L_326)
.L_326:
        /*0004*/ 	.word	0x00000082


	//----- nvinfo : EIATTR_KPARAM_INFO
	.align		4
.L_327:
        /*0008*/ 	.byte	0x04, 0x17
        /*000a*/ 	.short	(.L_329 - .L_328)
.L_328:
        /*000c*/ 	.word	0x00000000
        /*0010*/ 	.short	0x0000
        /*0012*/ 	.short	0x0070
        /*0014*/ 	.byte	0x00, 0xf0, 0x01, 0x28


	//----- nvinfo : EIATTR_SPARSE_MMA_MASK
	.align		4
.L_329:
        /*0018*/ 	.byte	0x03, 0x50
        /*001a*/ 	.short	0x0000


	//----- nvinfo : EIATTR_MAXREG_COUNT
	.align		4
        /*001c*/ 	.byte	0x03, 0x1b
        /*001e*/ 	.short	0x00a8


	//----- nvinfo : EIATTR_NUM_BARRIERS
	.align		4
        /*0020*/ 	.byte	0x02, 0x4c
        /*0022*/ 	.byte	0x09
	.zero		1


	//----- nvinfo : EIATTR_EXTERNS
	.align		4
        /*0024*/ 	.byte	0x04, 0x0f
        /*0026*/ 	.short	(.L_331 - .L_330)


	//   ....[0]....
	.align		4
.L_330:
        /*0028*/ 	.word	index@(__assertfail)


	//----- nvinfo : EIATTR_ANNOTATIONS
	.align		4
.L_331:
        /*002c*/ 	.byte	0x04, 0x55
        /*002e*/ 	.short	(.L_333 - .L_332)


	//   ....[0]....
.L_332:
        /*0030*/ 	.word	0x00000001
        /*0034*/ 	.byte	0x30, 0x09, 0x00, 0x00, 0x01, 0x00, 0x00, 0x00, 0x10, 0x14, 0x00, 0x00, 0x01, 0x00, 0x00, 0x00
        /* <DEDUP_REMOVED lines=9> */
        /*00d4*/ 	.byte	0x50, 0x05, 0x01, 0x00, 0x01, 0x00, 0x00, 0x00, 0x00, 0x0c, 0x01, 0x00


	//----- nvinfo : EIATTR_MERCURY_ISA_VERSION
	.align		4
.L_333:
        /*00e0*/ 	.byte	0x03, 0x5f
        /*00e2*/ 	.short	0x0101


	//----- nvinfo : EIATTR_INT_WARP_WIDE_INSTR_OFFSETS
	.align		4
        /*00e4*/ 	.byte	0x04, 0x31
        /*00e6*/ 	.short	(.L_335 - .L_334)


	//   ....[0]....
.L_334:
        /*00e8*/ 	.word	0x00000120


	//   ....[1]....
        /*00ec*/ 	.word	0x00000160


	//   ....[2]....
        /*00f0*/ 	.word	0x00000220


	//----- nvinfo : EIATTR_COOP_GROUP_MASK_REGIDS
	.align		4
.L_335:
        /*00f4*/ 	.byte	0x04, 0x29
        /*00f6*/ 	.short	(.L_337 - .L_336)


	//   ....[0]....
.L_336:
        /*00f8*/ 	.word	0xffffffff


	//   ....[1]....
        /*00fc*/ 	.word	0xffffffff


	//   ....[2]....
        /*0100*/ 	.word	0xffffffff


	//   ....[3]....
        /*0104*/ 	.word	0xffffffff


	//   ....[4]....
        /*0108*/ 	.word	0xffffffff


	//   ....[5]....
        /*010c*/ 	.word	0xffffffff


	//   ....[6]....
        /*0110*/ 	.word	0xffffffff


	//   ....[7]....
        /*0114*/ 	.word	0xffffffff


	//   ....[8]....
        /*0118*/ 	.word	0xffffffff


	//   ....[9]....
        /*011c*/ 	.word	0xffffffff


	//   ....[10]....
        /*0120*/ 	.word	0xffffffff


	//   ....[11]....
        /*0124*/ 	.word	0xffffffff


	//   ....[12]....
        /*0128*/ 	.word	0xffffffff


	//   ....[13]....
        /*012c*/ 	.word	0xffffffff


	//   ....[14]....
        /*0130*/ 	.word	0xffffffff


	//   ....[15]....
        /*0134*/ 	.word	0xffffffff


	//   ....[16]....
        /*0138*/ 	.word	0xffffffff


	//   ....[17]....
        /*013c*/ 	.word	0xffffffff


	//   ....[18]....
        /*0140*/ 	.word	0xffffffff


	//   ....[19]....
        /*0144*/ 	.word	0xffffffff


	//   ....[20]....
        /*0148*/ 	.word	0xffffffff


	//   ....[21]....
        /*014c*/ 	.word	0xffffffff


	//   ....[22]....
        /*0150*/ 	.word	0xffffffff


	//   ....[23]....
        /*0154*/ 	.word	0xffffffff


	//   ....[24]....
        /*0158*/ 	.word	0xffffffff


	//   ....[25]....
        /*015c*/ 	.word	0xffffffff


	//   ....[26]....
        /*0160*/ 	.word	0xffffffff


	//   ....[27]....
        /*0164*/ 	.word	0xffffffff


	//   ....[28]....
        /*0168*/ 	.word	0xffffffff


	//   ....[29]....
        /*016c*/ 	.word	0xffffffff


	//   ....[30]....
        /*0170*/ 	.word	0xffffffff


	//   ....[31]....
        /*0174*/ 	.word	0xffffffff


	//   ....[32]....
        /*0178*/ 	.word	0xffffffff


	//   ....[33]....
        /*017c*/ 	.word	0xffffffff


	//   ....[34]....
        /*0180*/ 	.word	0xffffffff


	//   ....[35]....
        /*0184*/ 	.word	0xffffffff


	//   ....[36]....
        /*0188*/ 	.word	0xffffffff


	//   ....[37]....
        /*018c*/ 	.word	0xffffffff


	//   ....[38]....
        /*0190*/ 	.word	0xffffffff


	//   ....[39]....
        /*0194*/ 	.word	0xffffffff


	//   ....[40]....
        /*0198*/ 	.word	0xffffffff


	//   ....[41]....
        /*019c*/ 	.word	0xffffffff


	//   ....[42]....
        /*01a0*/ 	.word	0xffffffff


	//   ....[43]....
        /*01a4*/ 	.word	0xffffffff


	//   ....[44]....
        /*01a8*/ 	.word	0xffffffff


	//   ....[45]....
        /*01ac*/ 	.word	0xffffffff


	//   ....[46]....
        /*01b0*/ 	.word	0xffffffff


	//   ....[47]....
        /*01b4*/ 	.word	0x0500000f


	//   ....[48]....
        /*01b8*/ 	.word	0x0500000f


	//   ....[49]....
        /*01bc*/ 	.word	0x0500000f


	//   ....[50]....
        /*01c0*/ 	.word	0x0500000f


	//   ....[51]....
        /*01c4*/ 	.word	0x0500000f


	//   ....[52]....
        /*01c8*/ 	.word	0x0500000f


	//   ....[53]....
        /*01cc*/ 	.word	0x0500000f


	//   ....[54]....
        /*01d0*/ 	.word	0x0500000f


	//   ....[55]....
        /*01d4*/ 	.word	0x0500000f


	//   ....[56]....
        /*01d8*/ 	.word	0x0500000f


	//   ....[57]....
        /*01dc*/ 	.word	0x0500000f


	//   ....[58]....
        /*01e0*/ 	.word	0x0500000f


	//   ....[59]....
        /*01e4*/ 	.word	0x0500000f


	//   ....[60]....
        /*01e8*/ 	.word	0x0500000f


	//   ....[61]....
        /*01ec*/ 	.word	0x0500000f


	//   ....[62]....
        /*01f0*/ 	.word	0x0500000f


	//   ....[63]....
        /*01f4*/ 	.word	0x0500000f


	//   ....[64]....
        /*01f8*/ 	.word	0x0500000f


	//----- nvinfo : EIATTR_COOP_GROUP_INSTR_OFFSETS
	.align		4
.L_337:
        /*01fc*/ 	.byte	0x04, 0x28
        /*01fe*/ 	.short	(.L_339 - .L_338)


	//   ....[0]....
.L_338:
        /*0200*/ 	.word	0x00000060


	//   ....[1]....
        /*0204*/ 	.word	0x00000130


	//   ....[2]....
        /*0208*/ 	.word	0x00000230


	//   ....[3]....
        /*020c*/ 	.word	0x000003a0


	//   ....[4]....
        /*0210*/ 	.word	0x00000500


	//   ....[5]....
        /*0214*/ 	.word	0x00000620


	//   ....[6]....
        /*0218*/ 	.word	0x00000780


	//   ....[7]....
        /*021c*/ 	.word	0x00001230


	//   ....[8]....
        /*0220*/ 	.word	0x00004020


	//   ....[9]....
        /*0224*/ 	.word	0x00004040


	//   ....[10]....
        /*0228*/ 	.word	0x00004410


	//   ....[11]....
        /*022c*/ 	.word	0x000044a0


	//   ....[12]....
        /*0230*/ 	.word	0x00007f80


	//   ....[13]....
        /*0234*/ 	.word	0x00007fb0


	//   ....[14]....
        /*0238*/ 	.word	0x00008410


	//   ....[15]....
        /*023c*/ 	.word	0x00008460


	//   ....[16]....
        /*0240*/ 	.word	0x000095b0


	//   ....[17]....
        /*0244*/ 	.word	0x000095d0


	//   ....[18]....
        /*0248*/ 	.word	0x00009660


	//   ....[19]....
        /*024c*/ 	.word	0x000096a0


	//   ....[20]....
        /*0250*/ 	.word	0x0000a890


	//   ....[21]....
        /*0254*/ 	.word	0x0000a8e0


	//   ....[22]....
        /*0258*/ 	.word	0x0000a920


	//   ....[23]....
        /*025c*/ 	.word	0x0000a950


	//   ....[24]....
        /*0260*/ 	.word	0x0000a990


	//   ....[25]....
        /*0264*/ 	.word	0x0000a9b0


	//   ....[26]....
        /*0268*/ 	.word	0x0000b630


	//   ....[27]....
        /*026c*/ 	.word	0x0000b640


	//   ....[28]....
        /*0270*/ 	.word	0x0000c670


	//   ....[29]....
        /*0274*/ 	.word	0x0000d080


	//   ....[30]....
        /*0278*/ 	.word	0x0000db00


	//   ....[31]....
        /*027c*/ 	.word	0x0000db10


	//   ....[32]....
        /*0280*/ 	.word	0x0000db20


	//   ....[33]....
        /*0284*/ 	.word	0x0000db40


	//   ....[34]....
        /*0288*/ 	.word	0x0000dc10


	//   ....[35]....
        /*028c*/ 	.word	0x0000dc30


	//   ....[36]....
        /*0290*/ 	.word	0x0000dcb0


	//   ....[37]....
        /*0294*/ 	.word	0x0000dcd0


	//   ....[38]....
        /*0298*/ 	.word	0x0000dd50


	//   ....[39]....
        /*029c*/ 	.word	0x0000dd70


	//   ....[40]....
        /*02a0*/ 	.word	0x0000ddf0


	//   ....[41]....
        /*02a4*/ 	.word	0x0000de10


	//   ....[42]....
        /*02a8*/ 	.word	0x0000de90


	//   ....[43]....
        /*02ac*/ 	.word	0x0000deb0


	//   ....[44]....
        /*02b0*/ 	.word	0x0000df30


	//   ....[45]....
        /*02b4*/ 	.word	0x0000df40


	//   ....[46]....
        /*02b8*/ 	.word	0x00010b90


	//   ....[47]....
        /*02bc*/ 	.word	0x00011050


	//   ....[48]....
        /*02c0*/ 	.word	0x000111d0


	//   ....[49]....
        /*02c4*/ 	.word	0x00011220


	//   ....[50]....
        /*02c8*/ 	.word	0x00011390


	//   ....[51]....
        /*02cc*/ 	.word	0x00011400


	//   ....[52]....
        /*02d0*/ 	.word	0x00011500


	//   ....[53]....
        /*02d4*/ 	.word	0x00011570


	//   ....[54]....
        /*02d8*/ 	.word	0x00011670


	//   ....[55]....
        /*02dc*/ 	.word	0x000116e0


	//   ....[56]....
        /*02e0*/ 	.word	0x000117e0


	//   ....[57]....
        /*02e4*/ 	.word	0x00011850


	//   ....[58]....
        /*02e8*/ 	.word	0x00011950


	//   ....[59]....
        /*02ec*/ 	.word	0x000119c0


	//   ....[60]....
        /*02f0*/ 	.word	0x00011ac0


	//   ....[61]....
        /*02f4*/ 	.word	0x00011b20


	//   ....[62]....
        /*02f8*/ 	.word	0x00011c10


	//   ....[63]....
        /*02fc*/ 	.word	0x00011c60


	//   ....[64]....
        /*0300*/ 	.word	0x00012060


	//----- nvinfo : EIATTR_REG_RECONFIG
	.align		4
.L_339:
        /*0304*/ 	.byte	0x01, 0x54
	.zero		2


	//----- nvinfo : EIATTR_SYSCALL_OFFSETS
	.align		4
        /*0308*/ 	.byte	0x04, 0x46
        /*030a*/ 	.short	(.L_341 - .L_340)


	//   ....[0]....
.L_340:
        /*030c*/ 	.word	0x00001400


	//   ....[1]....
        /*0310*/ 	.word	0x0000cd00


	//   ....[2]....
        /*0314*/ 	.word	0x0000ce40


	//   ....[3]....
        /*0318*/ 	.word	0x0000cf30


	//   ....[4]....
        /*031c*/ 	.word	0x0000d6e0


	//----- nvinfo : EIATTR_MBARRIER_INSTR_OFFSETS
	.align		4
.L_341:
        /*0320*/ 	.byte	0x04, 0x39
        /*0322*/ 	.short	(.L_343 - .L_342)


	//   ....[0]....
.L_342:
        /*0324*/ 	.word	0x00000250
        /*0328*/ 	.word	0x000000ff
        /*032c*/ 	.word	0x00038800
        /*0330*/ 	.short	0x0100
        /*0332*/ 	.byte	0x08
	.zero		1


	//   ....[1]....
        /*0334*/ 	.word	0x00000260
        /*0338*/ 	.word	0x000000ff
        /*033c*/ 	.word	0x00038820
        /*0340*/ 	.short	0x0100
        /*0342*/ 	.byte	0x08
	.zero		1


	//   ....[2]....
        /*0344*/ 	.word	0x00000350
        /*0348*/ 	.word	0x000000ff
        /*034c*/ 	.word	0x00038830
        /*0350*/ 	.short	0x0100
        /*0352*/ 	.byte	0x08
	.zero		1


	//   ....[3]....
        /*0354*/ 	.word	0x00000360
        /*0358*/ 	.word	0x000000ff
        /*035c*/ 	.word	0x00038840
        /*0360*/ 	.short	0x0100
        /*0362*/ 	.byte	0x08
	.zero		1


	//   ....[4]....
        /*0364*/ 	.word	0x00000370
        /*0368*/ 	.word	0x000000ff
        /*036c*/ 	.word	0x00038838
        /*0370*/ 	.short	0x0100
        /*0372*/ 	.byte	0x08
	.zero		1


	//   ....[5]....
        /*0374*/ 	.word	0x00000380
        /*0378*/ 	.word	0x000000ff
        /*037c*/ 	.word	0x00038848
        /*0380*/ 	.short	0x0100
        /*0382*/ 	.byte	0x08
	.zero		1


	//   ....[6]....
        /*0384*/ 	.word	0x000004b0
        /*0388*/ 	.word	0x000000ff
        /*038c*/ 	.word	0x00038850
        /*0390*/ 	.short	0x0100
        /*0392*/ 	.byte	0x08
	.zero		1


	//   ....[7]....
        /*0394*/ 	.word	0x000004c0
        /*0398*/ 	.word	0x000000ff
        /*039c*/ 	.word	0x00038860
        /*03a0*/ 	.short	0x0100
        /*03a2*/ 	.byte	0x08
	.zero		1


	//   ....[8]....
        /*03a4*/ 	.word	0x000004d0
        /*03a8*/ 	.word	0x000000ff
        /*03ac*/ 	.word	0x00038858
        /*03b0*/ 	.short	0x0100
        /*03b2*/ 	.byte	0x08
	.zero		1


	//   ....[9]....
        /*03b4*/ 	.word	0x000004e0
        /*03b8*/ 	.word	0x000000ff
        /*03bc*/ 	.word	0x00038868
        /*03c0*/ 	.short	0x0100
        /*03c2*/ 	.byte	0x08
	.zero		1


	//   ....[10]....
        /*03c4*/ 	.word	0x000005d0
        /*03c8*/ 	.word	0x000000ff
        /*03cc*/ 	.word	0x00038870
        /*03d0*/ 	.short	0x0100
        /*03d2*/ 	.byte	0x06
	.zero		1


	//   ....[11]....
        /*03d4*/ 	.word	0x000005e0
        /*03d8*/ 	.word	0x000000ff
        /*03dc*/ 	.word	0x00038880
        /*03e0*/ 	.short	0x0100
        /*03e2*/ 	.byte	0x06
	.zero		1


	//   ....[12]....
        /*03e4*/ 	.word	0x000005f0
        /*03e8*/ 	.word	0x000000ff
        /*03ec*/ 	.word	0x00038878
        /*03f0*/ 	.short	0x0100
        /*03f2*/ 	.byte	0x06
	.zero		1


	//   ....[13]....
        /*03f4*/ 	.word	0x00000600
        /*03f8*/ 	.word	0x000000ff
        /*03fc*/ 	.word	0x00038888
        /*0400*/ 	.short	0x0100
        /*0402*/ 	.byte	0x06
	.zero		1


	//   ....[14]....
        /*0404*/ 	.word	0x00000730
        /*0408*/ 	.word	0x000000ff
        /*040c*/ 	.word	0x00038890
        /*0410*/ 	.short	0x0100
        /*0412*/ 	.byte	0x08
	.zero		1


	//   ....[15]....
        /*0414*/ 	.word	0x00000740
        /*0418*/ 	.word	0x000000ff
        /*041c*/ 	.word	0x000388a0
        /*0420*/ 	.short	0x0100
        /*0422*/ 	.byte	0x08
	.zero		1


	//   ....[16]....
        /*0424*/ 	.word	0x00000750
        /*0428*/ 	.word	0x000000ff
        /*042c*/ 	.word	0x00038898
        /*0430*/ 	.short	0x0100
        /*0432*/ 	.byte	0x08
	.zero		1


	//   ....[17]....
        /*0434*/ 	.word	0x00000760
        /*0438*/ 	.word	0x000000ff
        /*043c*/ 	.word	0x000388a8
        /*0440*/ 	.short	0x0100
        /*0442*/ 	.byte	0x08
	.zero		1


	//   ....[18]....
        /*0444*/ 	.word	0x00000890
        /*0448*/ 	.word	0x000000ff
        /*044c*/ 	.word	0x000388b0
        /*0450*/ 	.short	0x0100
        /*0452*/ 	.byte	0x08
	.zero		1


	//   ....[19]....
        /*0454*/ 	.word	0x000008a0
        /*0458*/ 	.word	0x000000ff
        /*045c*/ 	.word	0x000388c0
        /*0460*/ 	.short	0x0100
        /*0462*/ 	.byte	0x08
	.zero		1


	//   ....[20]....
        /*0464*/ 	.word	0x000008b0
        /*0468*/ 	.word	0x000000ff
        /*046c*/ 	.word	0x000388b8
        /*0470*/ 	.short	0x0100
        /*0472*/ 	.byte	0x08
	.zero		1


	//   ....[21]....
        /*0474*/ 	.word	0x000008c0
        /*0478*/ 	.word	0x000000ff
        /*047c*/ 	.word	0x000388c8
        /*0480*/ 	.short	0x0100
        /*0482*/ 	.byte	0x08
	.zero		1


	//   ....[22]....
        /*0484*/ 	.word	0x00001440
        /*0488*/ 	.word	0x000000ff
        /*048c*/ 	.word	0x00038800
        /*0490*/ 	.short	0x010a
        /*0492*/ 	.byte	0x04
	.zero		1


	//   ....[23]....
        /*0494*/ 	.word	0x000014b0
        /*0498*/ 	.word	0x000000ff
        /*049c*/ 	.word	0x00038830
        /*04a0*/ 	.short	0x010a
        /*04a2*/ 	.byte	0x04
	.zero		1


	//   ....[24]....
        /*04a4*/ 	.word	0x00001540
        /*04a8*/ 	.word	0x000000ff
        /*04ac*/ 	.word	0x00038830
        /*04b0*/ 	.short	0x010a
        /*04b2*/ 	.byte	0x04
	.zero		1


	//   ....[25]....
        /*04b4*/ 	.word	0x000048e0
        /*04b8*/ 	.word	0x00000000
        /*04bc*/ 	.word	0x00000000
        /*04c0*/ 	.short	0x0101
        /*04c2*/ 	.byte	0x3f
	.zero		1


	//   ....[26]....
        /*04c4*/ 	.word	0x00005380
        /*04c8*/ 	.word	0x000000ff
        /*04cc*/ 	.word	0x00038830
        /*04d0*/ 	.short	0x010a
        /*04d2*/ 	.byte	0x06
	.zero		1


	//   ....[27]....
        /*04d4*/ 	.word	0x000053d0
        /*04d8*/ 	.word	0x000000ff
        /*04dc*/ 	.word	0x00038830
        /*04e0*/ 	.short	0x010a
        /*04e2*/ 	.byte	0x06
	.zero		1


	//   ....[28]....
        /*04e4*/ 	.word	0x00007cc0
        /*04e8*/ 	.word	0x000000ff
        /*04ec*/ 	.word	0x00038850
        /*04f0*/ 	.short	0x010a
        /*04f2*/ 	.byte	0x07
	.zero		1


	//   ....[29]....
        /*04f4*/ 	.word	0x00007d00
        /*04f8*/ 	.word	0x000000ff
        /*04fc*/ 	.word	0x00038850
        /*0500*/ 	.short	0x010a
        /*0502*/ 	.byte	0x07
	.zero		1


	//   ....[30]....
        /*0504*/ 	.word	0x00008940
        /*0508*/ 	.word	0x000000ab
        /*050c*/ 	.word	0x00000000
        /*0510*/ 	.short	0x0101
        /*0512*/ 	.byte	0x3f
	.zero		1


	//   ....[31]....
        /*0514*/ 	.word	0x00008980
        /*0518*/ 	.word	0x000000af
        /*051c*/ 	.word	0x00000000
        /*0520*/ 	.short	0x0101
        /*0522*/ 	.byte	0x3f
	.zero		1


	//   ....[32]....
        /*0524*/ 	.word	0x00009510
        /*0528*/ 	.word	0x0000000b
        /*052c*/ 	.word	0x00038850
        /*0530*/ 	.short	0x010a
        /*0532*/ 	.byte	0x3f
	.zero		1


	//   ....[33]....
        /*0534*/ 	.word	0x00009550
        /*0538*/ 	.word	0x0000000b
        /*053c*/ 	.word	0x00038850
        /*0540*/ 	.short	0x010a
        /*0542*/ 	.byte	0x3f
	.zero		1


	//   ....[34]....
        /*0544*/ 	.word	0x00009950
        /*0548*/ 	.word	0x0000000c
        /*054c*/ 	.word	0x00000000
        /*0550*/ 	.short	0x0101
        /*0552*/ 	.byte	0x3f
	.zero		1


	//   ....[35]....
        /*0554*/ 	.word	0x0000a9c0
        /*0558*/ 	.word	0x000000ff
        /*055c*/ 	.word	0x00000000
        /*0560*/ 	.short	0x0101
        /*0562*/ 	.byte	0x04
	.zero		1


	//   ....[36]....
        /*0564*/ 	.word	0x0000d290
        /*0568*/ 	.word	0x000000ff
        /*056c*/ 	.word	0x00038840
        /*0570*/ 	.short	0x010a
        /*0572*/ 	.byte	0x26
	.zero		1


	//   ....[37]....
        /*0574*/ 	.word	0x0000e0c0
        /*0578*/ 	.word	0x000000ff
        /*057c*/ 	.word	0x00038800
        /*0580*/ 	.short	0x0107
        /*0582*/ 	.byte	0x26
	.zero		1


	//   ....[38]....
        /*0584*/ 	.word	0x0000e130
        /*0588*/ 	.word	0x000000ff
        /*058c*/ 	.word	0x00038800
        /*0590*/ 	.short	0x0101
        /*0592*/ 	.byte	0x26
	.zero		1


	//   ....[39]....
        /*0594*/ 	.word	0x0000e150
        /*0598*/ 	.word	0x000000ff
        /*059c*/ 	.word	0x00038820
        /*05a0*/ 	.short	0x010a
        /*05a2*/ 	.byte	0x26
	.zero		1


	//   ....[40]....
        /*05a4*/ 	.word	0x0000e540
        /*05a8*/ 	.word	0x000000ff
        /*05ac*/ 	.word	0x00038848
        /*05b0*/ 	.short	0x010a
        /*05b2*/ 	.byte	0x26
	.zero		1


	//   ....[41]....
        /*05b4*/ 	.word	0x0000e9e0
        /*05b8*/ 	.word	0x000000ff
        /*05bc*/ 	.word	0x00038860
        /*05c0*/ 	.short	0x010a
        /*05c2*/ 	.byte	0x26
	.zero		1


	//   ....[42]....
        /*05c4*/ 	.word	0x0000f090
        /*05c8*/ 	.word	0x000000ff
        /*05cc*/ 	.word	0x00038840
        /*05d0*/ 	.short	0x010a
        /*05d2*/ 	.byte	0x26
	.zero		1


	//   ....[43]....
        /*05d4*/ 	.word	0x0000f530
        /*05d8*/ 	.word	0x000000ff
        /*05dc*/ 	.word	0x00038868
        /*05e0*/ 	.short	0x010a
        /*05e2*/ 	.byte	0x26
	.zero		1


	//   ....[44]....
        /*05e4*/ 	.word	0x0000fc30
        /*05e8*/ 	.word	0x000000ff
        /*05ec*/ 	.word	0x00038848
        /*05f0*/ 	.short	0x010a
        /*05f2*/ 	.byte	0x26
	.zero		1


	//   ....[45]....
        /*05f4*/ 	.word	0x000100b0
        /*05f8*/ 	.word	0x000000ff
        /*05fc*/ 	.word	0x00038860
        /*0600*/ 	.short	0x010a
        /*0602*/ 	.byte	0x26
	.zero		1


	//   ....[46]....
        /*0604*/ 	.word	0x000105f0
        /*0608*/ 	.word	0x00000003
        /*060c*/ 	.word	0x00038860
        /*0610*/ 	.short	0x010a
        /*0612*/ 	.byte	0x3f
	.zero		1


	//   ....[47]....
        /*0614*/ 	.word	0x00010b20
        /*0618*/ 	.word	0x00000002
        /*061c*/ 	.word	0x00038820
        /*0620*/ 	.short	0x010a
        /*0622*/ 	.byte	0x3f
	.zero		1


	//   ....[48]....
        /*0624*/ 	.word	0x00010ca0
        /*0628*/ 	.word	0x00000006
        /*062c*/ 	.word	0x00000000
        /*0630*/ 	.short	0x010a
        /*0632*/ 	.byte	0x3f
	.zero		1


	//   ....[49]....
        /*0634*/ 	.word	0x00010d10
        /*0638*/ 	.word	0x00000003
        /*063c*/ 	.word	0x00000000
        /*0640*/ 	.short	0x010a
        /*0642*/ 	.byte	0x3f
	.zero		1


	//   ....[50]....
        /*0644*/ 	.word	0x00010d70
        /*0648*/ 	.word	0x00000000
        /*064c*/ 	.word	0x00000000
        /*0650*/ 	.short	0x010a
        /*0652*/ 	.byte	0x3f
	.zero		1


	//   ....[51]....
        /*0654*/ 	.word	0x00010da0
        /*0658*/ 	.word	0x00000003
        /*065c*/ 	.word	0x00000000
        /*0660*/ 	.short	0x010a
        /*0662*/ 	.byte	0x3f
	.zero		1


	//   ....[52]....
        /*0664*/ 	.word	0x00010e20
        /*0668*/ 	.word	0x00000003
        /*066c*/ 	.word	0x00038800
        /*0670*/ 	.short	0x010a
        /*0672*/ 	.byte	0x3f
	.zero		1


	//   ....[53]....
        /*0674*/ 	.word	0x00010e90
        /*0678*/ 	.word	0x00000003
        /*067c*/ 	.word	0x00038830
        /*0680*/ 	.short	0x010a
        /*0682*/ 	.byte	0x3f
	.zero		1


	//   ....[54]....
        /*0684*/ 	.word	0x00010f00
        /*0688*/ 	.word	0x00000007
        /*068c*/ 	.word	0x00038830
        /*0690*/ 	.short	0x010a
        /*0692*/ 	.byte	0x3f
	.zero		1


	//   ....[55]....
        /*0694*/ 	.word	0x00010f60
        /*0698*/ 	.word	0x00000003
        /*069c*/ 	.word	0x00038850
        /*06a0*/ 	.short	0x010a
        /*06a2*/ 	.byte	0x3f
	.zero		1


	//   ....[56]....
        /*06a4*/ 	.word	0x00010fb0
        /*06a8*/ 	.word	0x0000000b
        /*06ac*/ 	.word	0x00038850
        /*06b0*/ 	.short	0x010a
        /*06b2*/ 	.byte	0x3f
	.zero		1


	//   ....[57]....
        /*06b4*/ 	.word	0x00011110
        /*06b8*/ 	.word	0x00000003
        /*06bc*/ 	.word	0x00038840
        /*06c0*/ 	.short	0x010a
        /*06c2*/ 	.byte	0x3f
	.zero		1


	//   ....[58]....
        /*06c4*/ 	.word	0x00011ca0
        /*06c8*/ 	.word	0x00000003
        /*06cc*/ 	.word	0x00038820
        /*06d0*/ 	.short	0x010a
        /*06d2*/ 	.byte	0x3f
	.zero		1


	//   ....[59]....
        /*06d4*/ 	.word	0x00011d00
        /*06d8*/ 	.word	0x00000003
        /*06dc*/ 	.word	0x00038848
        /*06e0*/ 	.short	0x010a
        /*06e2*/ 	.byte	0x3f
	.zero		1


	//   ....[60]....
        /*06e4*/ 	.word	0x00011d60
        /*06e8*/ 	.word	0x00000003
        /*06ec*/ 	.word	0x00038860
        /*06f0*/ 	.short	0x010a
        /*06f2*/ 	.byte	0x3f
	.zero		1


	//   ....[61]....
        /*06f4*/ 	.word	0x00011dc0
        /*06f8*/ 	.word	0x00000003
        /*06fc*/ 	.word	0x00038840
        /*0700*/ 	.short	0x010a
        /*0702*/ 	.byte	0x3f
	.zero		1


	//   ....[62]....
        /*0704*/ 	.word	0x00011e20
        /*0708*/ 	.word	0x00000003
        /*070c*/ 	.word	0x00038868
        /*0710*/ 	.short	0x010a
        /*0712*/ 	.byte	0x3f
	.zero		1


	//   ....[63]....
        /*0714*/ 	.word	0x00011e80
        /*0718*/ 	.word	0x00000003
        /*071c*/ 	.word	0x00038848
        /*0720*/ 	.short	0x010a
        /*0722*/ 	.byte	0x3f
	.zero		1


	//   ....[64]....
        /*0724*/ 	.word	0x00011ee0
        /*0728*/ 	.word	0x00000003
        /*072c*/ 	.word	0x00038860
        /*0730*/ 	.short	0x010a
        /*0732*/ 	.byte	0x3f
	.zero		1


	//   ....[65]....
        /*0734*/ 	.word	0x00011f30
        /*0738*/ 	.word	0x00000003
        /*073c*/ 	.word	0x00038860
        /*0740*/ 	.short	0x010a
        /*0742*/ 	.byte	0x3f
	.zero		1


	//   ....[66]....
        /*0744*/ 	.word	0x00011f80
        /*0748*/ 	.word	0x00000002
        /*074c*/ 	.word	0x00038820
        /*0750*/ 	.short	0x010a
        /*0752*/ 	.byte	0x3f
	.zero		1


	//   ....[67]....
        /*0754*/ 	.word	0x00012120
        /*0758*/ 	.word	0x00000006
        /*075c*/ 	.word	0x00000000
        /*0760*/ 	.short	0x010a
        /*0762*/ 	.byte	0x3f
	.zero		1


	//   ....[68]....
        /*0764*/ 	.word	0x00012170
        /*0768*/ 	.word	0x00000003
        /*076c*/ 	.word	0x00000000
        /*0770*/ 	.short	0x010a
        /*0772*/ 	.byte	0x3f
	.zero		1


	//   ....[69]....
        /*0774*/ 	.word	0x000121c0
        /*0778*/ 	.word	0x00000000
        /*077c*/ 	.word	0x00000000
        /*0780*/ 	.short	0x010a
        /*0782*/ 	.byte	0x3f
	.zero		1


	//----- nvinfo : EIATTR_NUM_MBARRIERS
	.align		4
.L_343:
        /*0784*/ 	.byte	0x03, 0x38
        /*0786*/ 	.short	0x0016


	//----- nvinfo : EIATTR_EXIT_INSTR_OFFSETS
	.align		4
        /*0788*/ 	.byte	0x04, 0x1c
        /*078a*/ 	.short	(.L_345 - .L_344)


	//   ....[0]....
.L_344:
        /*078c*/ 	.word	0x00010df0


	//----- nvinfo : EIATTR_MAX_THREADS
	.align		4
.L_345:
        /*0790*/ 	.byte	0x04, 0x05
        /*0792*/ 	.short	(.L_347 - .L_346)
.L_346:
        /*0794*/ 	.word	0x00000180
        /*0798*/ 	.word	0x00000001
        /*079c*/ 	.word	0x00000001


	//----- nvinfo : EIATTR_CRS_STACK_SIZE
	.align		4
.L_347:
        /*07a0*/ 	.byte	0x04, 0x1e
        /*07a2*/ 	.short	(.L_349 - .L_348)
.L_348:
        /*07a4*/ 	.word	0x00000000


	//----- nvinfo : EIATTR_CBANK_PARAM_SIZE
	.align		4
.L_349:
        /*07a8*/ 	.byte	0x03, 0x19
        /*07aa*/ 	.short	0x0a70


	//----- nvinfo : EIATTR_PARAM_CBANK
	.align		4
        /*07ac*/ 	.byte	0x04, 0x0a
        /*07ae*/ 	.short	(.L_351 - .L_350)
	.align		4
.L_350:
        /*07b0*/ 	.word	index@(.nv.constant0._ZN7cutlass13device_kernelIN5flash11enable_sm90INS1_16FlashAttnFwdSm90INS1_25CollectiveMainloopFwdSm90ILi2EN4cute5tupleIJNS5_1CILi1EEES8_S8_EEENS6_IJNS7_ILi128EEENS7_ILi80EEENS7_ILi256EEEEEELi256ENS_10bfloat16_tEfNS_4arch4Sm90ELb0ELb0ELb0ELb0ELb0ELb0ELb0ELb1ELb1ELb1ELb1ELb0EEENS1_21CollectiveEpilogueFwdINS6_IJSA_SC_SB_EEES9_SE_SG_Li256ELb0ELb1ELb1ELb0EEENS1_19SingleTileSchedulerILb0ELb1ELb1ELi128EEEEEEEEEvNT_6ParamsE)
        /*07b4*/ 	.short	0x0210
        /*07b6*/ 	.short	0x0a70


	//----- nvinfo : EIATTR_SW_WAR
	.align		4
.L_351:
        /*07b8*/ 	.byte	0x04, 0x36
        /*07ba*/ 	.short	(.L_353 - .L_352)
.L_352:
        /*07bc*/ 	.word	0x00000008
.L_353:


//--------------------- .nv.info._ZN7cutlass13device_kernelIN5flash11enable_sm90INS1_16FlashAttnFwdSm90INS1_25CollectiveMainloopFwdSm90ILi2EN4cute5tupleIJNS5_1CILi1EEES8_S8_EEENS6_IJNS7_ILi128EEENS7_ILi80EEENS7_ILi256EEEEEELi256ENS_10bfloat16_tEfNS_4arch4Sm90ELb0ELb0ELb0ELb1ELb0ELb0ELb0ELb1ELb1ELb1ELb1ELb0EEENS1_21CollectiveEpilogueFwdINS6_IJSA_SC_SB_EEES9_SE_SG_Li256ELb1ELb1ELb1ELb0EEENS1_36VarlenDynamicPersistentTileSchedulerILi128ELi80ELi256ELi128ELb1ELb1ELb1ELb0ELb1ELb1EEEEEEEEEvNT_6ParamsE --------------------------
	.section	.nv.info._ZN7cutlass13device_kernelIN5flash11enable_sm90INS1_16FlashAttnFwdSm90INS1_25CollectiveMainloopFwdSm90ILi2EN4cute5tupleIJNS5_1CILi1EEES8_S8_EEENS6_IJNS7_ILi128EEENS7_ILi80EEENS7_ILi256EEEEEELi256ENS_10bfloat16_tEfNS_4arch4Sm90ELb0ELb0ELb0ELb1ELb0ELb0ELb0ELb1ELb1ELb1ELb1ELb0EEENS1_21CollectiveEpilogueFwdINS6_IJSA_SC_SB_EEES9_SE_SG_Li256ELb1ELb1ELb1ELb0EEENS1_36VarlenDynamicPersistentTileSchedulerILi128ELi80ELi256ELi128ELb1ELb1ELb1ELb0ELb1ELb1EEEEEEEEEvNT_6ParamsE,"",@"SHT_CUDA_INFO"
	.sectionflags	@""
	.align	4


	//----- nvinfo : EIATTR_CUDA_API_VERSION
	.align		4
        /*0000*/ 	.byte	0x04, 0x37
        /*0002*/ 	.short	(.L_355 - .L_354)
.L_354:
        /*0004*/ 	.word	0x00000082


	//----- nvinfo : EIATTR_KPARAM_INFO
	.align		4
.L_355:
        /*0008*/ 	.byte	0x04, 0x17
        /*000a*/ 	.short	(.L_357 - .L_356)
.L_356:
        /*000c*/ 	.word	0x00000000
        /*0010*/ 	.short	0x0000
        /*0012*/ 	.short	0x0070
        /*0014*/ 	.byte	0x00, 0xf0, 0x01, 0x2a


	//----- nvinfo : EIATTR_SPARSE_MMA_MASK
	.align		4
.L_357:
        /*0018*/ 	.byte	0x03, 0x50
        /*001a*/ 	.short	0x0000


	//----- nvinfo : EIATTR_MAXREG_COUNT
	.align		4
        /*001c*/ 	.byte	0x03, 0x1b
        /*001e*/ 	.short	0x00a8


	//----- nvinfo : EIATTR_NUM_BARRIERS
	.align		4
        /*0020*/ 	.byte	0x02, 0x4c
        /*0022*/ 	.byte	0x09
	.zero		1


	//----- nvinfo : EIATTR_EXTERNS
	.align		4
        /*0024*/ 	.byte	0x04, 0x0f
        /*0026*/ 	.short	(.L_359 - .L_358)


	//   ....[0]....
	.align		4
.L_358:
        /*0028*/ 	.word	index@(__assertfail)


	//----- nvinfo : EIATTR_ANNOTATIONS
	.align		4
.L_359:
        /*002c*/ 	.byte	0x04, 0x55
        /*002e*/ 	.short	(.L_361 - .L_360)


	//   ....[0]....
.L_360:
        /* <DEDUP_REMOVED lines=81> */


	//----- nvinfo : EIATTR_MERCURY_ISA_VERSION
	.align		4
.L_361:
        /*0530*/ 	.byte	0x03, 0x5f
        /*0532*/ 	.short	0x0101


	//----- nvinfo : EIATTR_UNUSED_LOAD_BYTE_OFFSET
	.align		4
        /*0534*/ 	.byte	0x04, 0x44
        /*0536*/ 	.short	(.L_363 - .L_362)


	//   ....[0]....
.L_362:
        /*0538*/ 	.word	0x00000a10
        /*053c*/ 	.word	0x0000fff0


	//   ....[1]....
        /*0540*/ 	.word	0x0000aea0
        /*0544*/ 	.word	0x0000fff0


	//----- nvinfo : EIATTR_INT_WARP_WIDE_INSTR_OFFSETS
	.align		4
.L_363:
        /*0548*/ 	.byte	0x04, 0x31
        /*054a*/ 	.short	(.L_365 - .L_364)


	//   ....[0]....
.L_364:
        /*054c*/ 	.word	0x00000130


	//   ....[1]....
        /*0550*/ 	.word	0x00000170


	//   ....[2]....
        /*0554*/ 	.word	0x000001e0


	//   ....[3]....
        /*0558*/ 	.word	0x00008960


	//   ....[4]....
        /*055c*/ 	.word	0x00011160


	//   ....[5]....
        /*0560*/ 	.word	0x00011200


	//   ....[6]....
        /*0564*/ 	.word	0x00015650


	//   ....[7]....
        /*0568*/ 	.word	0x000156c0


	//----- nvinfo : EIATTR_COOP_GROUP_MASK_REGIDS
	.align		4
.L_365:
        /*056c*/ 	.byte	0x04, 0x29
        /*056e*/ 	.short	(.L_367 - .L_366)


	//   ....[0]....
.L_366:
        /*0570*/ 	.word	0xffffffff


	//   ....[1]....
        /*0574*/ 	.word	0xffffffff


	//   ....[2]....
        /*0578*/ 	.word	0xffffffff


	//   ....[3]....
        /*057c*/ 	.word	0xffffffff


	//   ....[4]....
        /*0580*/ 	.word	0xffffffff


	//   ....[5]....
        /*0584*/ 	.word	0xffffffff


	//   ....[6]....
        /*0588*/ 	.word	0xffffffff


	//   ....[7]....
        /*058c*/ 	.word	0xffffffff


	//   ....[8]....
        /*0590*/ 	.word	0xffffffff


	//   ....[9]....
        /*0594*/ 	.word	0xffffffff


	//   ....[10]....
        /*0598*/ 	.word	0xffffffff


	//   ....[11]....
        /*059c*/ 	.word	0xffffffff


	//   ....[12]....
        /*05a0*/ 	.word	0xffffffff


	//   ....[13]....
        /*05a4*/ 	.word	0xffffffff


	//   ....[14]....
        /*05a8*/ 	.word	0xffffffff


	//   ....[15]....
        /*05ac*/ 	.word	0xffffffff


	//   ....[16]....
        /*05b0*/ 	.word	0xffffffff


	//   ....[17]....
        /*05b4*/ 	.word	0xffffffff


	//   ....[18]....
        /*05b8*/ 	.word	0xffffffff


	//   ....[19]....
        /*05bc*/ 	.word	0xffffffff


	//   ....[20]....
        /*05c0*/ 	.word	0xffffffff


	//   ....[21]....
        /*05c4*/ 	.word	0xffffffff


	//   ....[22]....
        /*05c8*/ 	.word	0xffffffff


	//   ....[23]....
        /*05cc*/ 	.word	0xffffffff


	//   ....[24]....
        /*05d0*/ 	.word	0xffffffff


	//   ....[25]....
        /*05d4*/ 	.word	0xffffffff


	//   ....[26]....
        /*05d8*/ 	.word	0xffffffff


	//   ....[27]....
        /*05dc*/ 	.word	0xffffffff


	//   ....[28]....
        /*05e0*/ 	.word	0xffffffff


	//   ....[29]....
        /*05e4*/ 	.word	0xffffffff


	//   ....[30]....
        /*05e8*/ 	.word	0xffffffff


	//   ....[31]....
        /*05ec*/ 	.word	0xffffffff


	//   ....[32]....
        /*05f0*/ 	.word	0xffffffff


	//   ....[33]....
        /*05f4*/ 	.word	0xffffffff


	//   ....[34]....
        /*05f8*/ 	.word	0xffffffff


	//   ....[35]....
        /*05fc*/ 	.word	0xffffffff


	//   ....[36]....
        /*0600*/ 	.word	0xffffffff


	//   ....[37]....
        /*0604*/ 	.word	0xffffffff


	//   ....[38]....
        /*0608*/ 	.word	0xffffffff


	//   ....[39]....
        /*060c*/ 	.word	0xffffffff


	//   ....[40]....
        /*0610*/ 	.word	0xffffffff


	//   ....[41]....
        /*0614*/ 	.word	0xffffffff


	//   ....[42]....
        /*0618*/ 	.word	0xffffffff


	//   ....[43]....
        /*061c*/ 	.word	0xffffffff


	//   ....[44]....
        /*0620*/ 	.word	0xffffffff


	//   ....[45]....
        /*0624*/ 	.word	0xffffffff


	//   ....[46]....
        /*0628*/ 	.word	0xffffffff


	//   ....[47]....
        /*062c*/ 	.word	0xffffffff


	//   ....[48]....
        /*0630*/ 	.word	0xffffffff


	//   ....[49]....
        /*0634*/ 	.word	0xffffffff


	//   ....[50]....
        /*0638*/ 	.word	0xffffffff


	//   ....[51]....
        /*063c*/ 	.word	0xffffffff


	//   ....[52]....
        /*0640*/ 	.word	0xffffffff


	//   ....[53]....
        /*0644*/ 	.word	0xffffffff


	//   ....[54]....
        /*0648*/ 	.word	0xffffffff


	//   ....[55]....
        /*064c*/ 	.word	0xffffffff


	//   ....[56]....
        /*0650*/ 	.word	0xffffffff


	//   ....[57]....
        /*0654*/ 	.word	0xffffffff


	//   ....[58]....
        /*0658*/ 	.word	0xffffffff


	//   ....[59]....
        /*065c*/ 	.word	0xffffffff


	//   ....[60]....
        /*0660*/ 	.word	0xffffffff


	//   ....[61]....
        /*0664*/ 	.word	0xffffffff


	//   ....[62]....
        /*0668*/ 	.word	0xffffffff


	//   ....[63]....
        /*066c*/ 	.word	0xffffffff


	//   ....[64]....
        /*0670*/ 	.word	0xffffffff


	//   ....[65]....
        /*0674*/ 	.word	0xffffffff


	//   ....[66]....
        /*0678*/ 	.word	0xffffffff


	//   ....[67]....
        /*067c*/ 	.word	0xffffffff


	//   ....[68]....
        /*0680*/ 	.word	0xffffffff


	//   ....[69]....
        /*0684*/ 	.word	0xffffffff


	//   ....[70]....
        /*0688*/ 	.word	0xffffffff


	//   ....[71]....
        /*068c*/ 	.word	0xffffffff


	//   ....[72]....
        /*0690*/ 	.word	0xffffffff


	//   ....[73]....
        /*0694*/ 	.word	0xffffffff


	//   ....[74]....
        /*0698*/ 	.word	0xffffffff


	//   ....[75]....
        /*069c*/ 	.word	0xffffffff


	//   ....[76]....
        /*06a0*/ 	.word	0xffffffff


	//   ....[77]....
        /*06a4*/ 	.word	0xffffffff


	//   ....[78]....
        /*06a8*/ 	.word	0xffffffff


	//   ....[79]....
        /*06ac*/ 	.word	0xffffffff


	//   ....[80]....
        /*06b0*/ 	.word	0xffffffff


	//   ....[81]....
        /*06b4*/ 	.word	0xffffffff


	//   ....[82]....
        /*06b8*/ 	.word	0xffffffff


	//   ....[83]....
        /*06bc*/ 	.word	0xffffffff


	//   ....[84]....
        /*06c0*/ 	.word	0xffffffff


	//   ....[85]....
        /*06c4*/ 	.word	0xffffffff


	//   ....[86]....
        /*06c8*/ 	.word	0xffffffff


	//   ....[87]....
        /*06cc*/ 	.word	0xffffffff


	//   ....[88]....
        /*06d0*/ 	.word	0xffffffff


	//   ....[89]....
        /*06d4*/ 	.word	0xffffffff


	//   ....[90]....
        /*06d8*/ 	.word	0xffffffff


	//   ....[91]....
        /*06dc*/ 	.word	0xffffffff


	//   ....[92]....
        /*06e0*/ 	.word	0xffffffff


	//   ....[93]....
        /*06e4*/ 	.word	0xffffffff


	//   ....[94]....
        /*06e8*/ 	.word	0xffffffff


	//   ....[95]....
        /*06ec*/ 	.word	0xffffffff


	//   ....[96]....
        /*06f0*/ 	.word	0xffffffff


	//   ....[97]....
        /*06f4*/ 	.word	0x0500000f


	//   ....[98]....
        /*06f8*/ 	.word	0x0500000f


	//   ....[99]....
        /*06fc*/ 	.word	0x0500000f


	//   ....[100]....
        /*0700*/ 	.word	0x0500000f


	//   ....[101]....
        /*0704*/ 	.word	0x0500000f


	//   ....[102]....
        /*0708*/ 	.word	0x0500000f


	//   ....[103]....
        /*070c*/ 	.word	0x0500000f


	//   ....[104]....
        /*0710*/ 	.word	0x0500000f


	//   ....[105]....
        /*0714*/ 	.word	0x0500000f


	//   ....[106]....
        /*0718*/ 	.word	0x0500000f


	//   ....[107]....
        /*071c*/ 	.word	0x0500000f


	//   ....[108]....
        /*0720*/ 	.word	0x0500000f


	//   ....[109]....
        /*0724*/ 	.word	0x0500000f


	//   ....[110]....
        /*0728*/ 	.word	0x0500000f


	//   ....[111]....
        /*072c*/ 	.word	0x0500000f


	//   ....[112]....
        /*0730*/ 	.word	0x0500000f


	//   ....[113]....
        /*0734*/ 	.word	0x0500000f


	//   ....[114]....
        /*0738*/ 	.word	0x0500000f


	//   ....[115]....
        /*073c*/ 	.word	0x0500000f


	//   ....[116]....
        /*0740*/ 	.word	0x0500000f


	//   ....[117]....
        /*0744*/ 	.word	0x0500000f


	//   ....[118]....
        /*0748*/ 	.word	0x0500000f


	//   ....[119]....
        /*074c*/ 	.word	0x0500000f


	//   ....[120]....
        /*0750*/ 	.word	0x0500000f


	//   ....[121]....
        /*0754*/ 	.word	0x0500000f


	//   ....[122]....
        /*0758*/ 	.word	0x0500000f


	//   ....[123]....
        /*075c*/ 	.word	0x0500000f


	//   ....[124]....
        /*0760*/ 	.word	0x0500000f


	//   ....[125]....
        /*0764*/ 	.word	0x0500000f


	//   ....[126]....
        /*0768*/ 	.word	0x0500000f


	//   ....[127]....
        /*076c*/ 	.word	0x0500000f


	//   ....[128]....
        /*0770*/ 	.word	0x0500000f


	//   ....[129]....
        /*0774*/ 	.word	0x0500000f


	//   ....[130]....
        /*0778*/ 	.word	0x0500000f


	//   ....[131]....
        /*077c*/ 	.word	0x0500000f


	//   ....[132]....
        /*0780*/ 	.word	0x0500000f


	//----- nvinfo : EIATTR_COOP_GROUP_INSTR_OFFSETS
	.align		4
.L_367:
        /*0784*/ 	.byte	0x04, 0x28
        /*0786*/ 	.short	(.L_369 - .L_368)


	//   ....[0]....
.L_368:
        /*0788*/ 	.word	0x00000060


	//   ....[1]....
        /*078c*/ 	.word	0x00000140


	//   ....[2]....
        /*0790*/ 	.word	0x00000190


	//   ....[3]....
        /*0794*/ 	.word	0x000003c0


	//   ....[4]....
        /*0798*/ 	.word	0x00000520


	//   ....[5]....
        /*079c*/ 	.word	0x00000640


	//   ....[6]....
        /*07a0*/ 	.word	0x000007a0


	//   ....[7]....
        /*07a4*/ 	.word	0x00001df0


	//   ....[8]....
        /*07a8*/ 	.word	0x00004ca0


	//   ....[9]....
        /*07ac*/ 	.word	0x00004ce0


	//   ....[10]....
        /*07b0*/ 	.word	0x00005080


	//   ....[11]....
        /*07b4*/ 	.word	0x00005100


	//   ....[12]....
        /*07b8*/ 	.word	0x00008b60


	//   ....[13]....
        /*07bc*/ 	.word	0x00008b90


	//   ....[14]....
        /*07c0*/ 	.word	0x00008ea0


	//   ....[15]....
        /*07c4*/ 	.word	0x00009000


	//   ....[16]....
        /*07c8*/ 	.word	0x0000a1b0


	//   ....[17]....
        /*07cc*/ 	.word	0x0000a240


	//   ....[18]....
        /*07d0*/ 	.word	0x0000a490


	//   ....[19]....
        /*07d4*/ 	.word	0x0000a4a0


	//   ....[20]....
        /*07d8*/ 	.word	0x0000c0c0


	//   ....[21]....
        /*07dc*/ 	.word	0x0000c0e0


	//   ....[22]....
        /*07e0*/ 	.word	0x0000c0f0


	//   ....[23]....
        /*07e4*/ 	.word	0x0000c110


	//   ....[24]....
        /*07e8*/ 	.word	0x0000cc20


	//   ....[25]....
        /*07ec*/ 	.word	0x0000cc50


	//   ....[26]....
        /*07f0*/ 	.word	0x0000cdf0


	//   ....[27]....
        /*07f4*/ 	.word	0x0000ce10


	//   ....[28]....
        /*07f8*/ 	.word	0x0000cf60


	//   ....[29]....
        /*07fc*/ 	.word	0x0000cf80


	//   ....[30]....
        /*0800*/ 	.word	0x0000d0e0


	//   ....[31]....
        /*0804*/ 	.word	0x0000d100


	//   ....[32]....
        /*0808*/ 	.word	0x0000d6d0


	//   ....[33]....
        /*080c*/ 	.word	0x0000d700


	//   ....[34]....
        /*0810*/ 	.word	0x0000e060


	//   ....[35]....
        /*0814*/ 	.word	0x0000e070


	//   ....[36]....
        /*0818*/ 	.word	0x0000f430


	//   ....[37]....
        /*081c*/ 	.word	0x0000f460


	//   ....[38]....
        /*0820*/ 	.word	0x0000f5e0


	//   ....[39]....
        /*0824*/ 	.word	0x0000f600


	//   ....[40]....
        /*0828*/ 	.word	0x0000f750


	//   ....[41]....
        /*082c*/ 	.word	0x0000f770


	//   ....[42]....
        /*0830*/ 	.word	0x0000f8d0


	//   ....[43]....
        /*0834*/ 	.word	0x0000f8f0


	//   ....[44]....
        /*0838*/ 	.word	0x0000fad0


	//   ....[45]....
        /*083c*/ 	.word	0x0000fd00


	//   ....[46]....
        /*0840*/ 	.word	0x0000fd30


	//   ....[47]....
        /*0844*/ 	.word	0x0000fd60


	//   ....[48]....
        /*0848*/ 	.word	0x0000fd90


	//   ....[49]....
        /*084c*/ 	.word	0x0000fdc0


	//   ....[50]....
        /*0850*/ 	.word	0x0000fdf0


	//   ....[51]....
        /*0854*/ 	.word	0x0000ffa0


	//   ....[52]....
        /*0858*/ 	.word	0x0000ffd0


	//   ....[53]....
        /*085c*/ 	.word	0x00010000


	//   ....[54]....
        /*0860*/ 	.word	0x00010030


	//   ....[55]....
        /*0864*/ 	.word	0x00010060


	//   ....[56]....
        /*0868*/ 	.word	0x00010090


	//   ....[57]....
        /*086c*/ 	.word	0x00010120


	//   ....[58]....
        /*0870*/ 	.word	0x00010150


	//   ....[59]....
        /*0874*/ 	.word	0x00010160


	//   ....[60]....
        /*0878*/ 	.word	0x00010210


	//   ....[61]....
        /*087c*/ 	.word	0x00011760


	//   ....[62]....
        /*0880*/ 	.word	0x000123a0


	//   ....[63]....
        /*0884*/ 	.word	0x000123f0


	//   ....[64]....
        /*0888*/ 	.word	0x000124c0


	//   ....[65]....
        /*088c*/ 	.word	0x000124d0


	//   ....[66]....
        /*0890*/ 	.word	0x00012580


	//   ....[67]....
        /*0894*/ 	.word	0x00012590


	//   ....[68]....
        /*0898*/ 	.word	0x00012640


	//   ....[69]....
        /*089c*/ 	.word	0x00012650


	//   ....[70]....
        /*08a0*/ 	.word	0x00012700


	//   ....[71]....
        /*08a4*/ 	.word	0x00012710


	//   ....[72]....
        /*08a8*/ 	.word	0x000127c0


	//   ....[73]....
        /*08ac*/ 	.word	0x000127d0


	//   ....[74]....
        /*08b0*/ 	.word	0x00012880


	//   ....[75]....
        /*08b4*/ 	.word	0x00012890


	//   ....[76]....
        /*08b8*/ 	.word	0x000128e0


	//   ....[77]....
        /*08bc*/ 	.word	0x00012930


	//   ....[78]....
        /*08c0*/ 	.word	0x00015f90


	//   ....[79]....
        /*08c4*/ 	.word	0x00015fc0


	//   ....[80]....
        /*08c8*/ 	.word	0x00016020


	//   ....[81]....
        /*08cc*/ 	.word	0x00016050


	//   ....[82]....
        /*08d0*/ 	.word	0x00016080


	//   ....[83]....
        /*08d4*/ 	.word	0x000160b0


	//   ....[84]....
        /*08d8*/ 	.word	0x000160e0


	//   ....[85]....
        /*08dc*/ 	.word	0x00016110


	//   ....[86]....
        /*08e0*/ 	.word	0x000162e0


	//   ....[87]....
        /*08e4*/ 	.word	0x00016310


	//   ....[88]....
        /*08e8*/ 	.word	0x00016340


	//   ....[89]....
        /*08ec*/ 	.word	0x00016370


	//   ....[90]....
        /*08f0*/ 	.word	0x000163a0


	//   ....[91]....
        /*08f4*/ 	.word	0x000163d0


	//   ....[92]....
        /*08f8*/ 	.word	0x00016490


	//   ....[93]....
        /*08fc*/ 	.word	0x000164b0


	//   ....[94]....
        /*0900*/ 	.word	0x000164c0


	//   ....[95]....
        /*0904*/ 	.word	0x00016520


	//   ....[96]....
        /*0908*/ 	.word	0x00016c40


	//   ....[97]....
        /*090c*/ 	.word	0x00017120


	//   ....[98]....
        /*0910*/ 	.word	0x00017300


	//   ....[99]....
        /*0914*/ 	.word	0x00017350


	//   ....[100]....
        /*0918*/ 	.word	0x00017490


	//   ....[101]....
        /*091c*/ 	.word	0x000174e0


	//   ....[102]....
        /*0920*/ 	.word	0x00017620


	//   ....[103]....
        /*0924*/ 	.word	0x00017670


	//   ....[104]....
        /*0928*/ 	.word	0x000177b0


	//   ....[105]....
        /*092c*/ 	.word	0x00017800


	//   ....[106]....
        /*0930*/ 	.word	0x00017940


	//   ....[107]....
        /*0934*/ 	.word	0x00017990


	//   ....[108]....
        /*0938*/ 	.word	0x00017ad0


	//   ....[109]....
        /*093c*/ 	.word	0x00017b20


	//   ....[110]....
        /*0940*/ 	.word	0x00017c40


	//   ....[111]....
        /*0944*/ 	.word	0x00017cb0


	//   ....[112]....
        /*0948*/ 	.word	0x00017dd0


	//   ....[113]....
        /*094c*/ 	.word	0x00017e20


	//   ....[114]....
        /*0950*/ 	.word	0x00018150


	//   ....[115]....
        /*0954*/ 	.word	0x000181f0


	//   ....[116]....
        /*0958*/ 	.word	0x000183a0


	//   ....[117]....
        /*095c*/ 	.word	0x00018420


	//   ....[118]....
        /*0960*/ 	.word	0x000184a0


	//   ....[119]....
        /*0964*/ 	.word	0x00018520


	//   ....[120]....
        /*0968*/ 	.word	0x000185a0


	//   ....[121]....
        /*096c*/ 	.word	0x00018630


	//   ....[122]....
        /*0970*/ 	.word	0x000186d0


	//   ....[123]....
        /*0974*/ 	.word	0x00018780


	//   ....[124]....
        /*0978*/ 	.word	0x00018800


	//   ....[125]....
        /*097c*/ 	.word	0x00018880


	//   ....[126]....
        /*0980*/ 	.word	0x00018900


	//   ....[127]....
        /*0984*/ 	.word	0x00018990


	//   ....[128]....
        /*0988*/ 	.word	0x00018a10


	//   ....[129]....
        /*098c*/ 	.word	0x00018ab0


	//   ....[130]....
        /*0990*/ 	.word	0x00018b00


	//   ....[131]....
        /*0994*/ 	.word	0x00018b90


	//   ....[132]....
        /*0998*/ 	.word	0x00018cc0


	//----- nvinfo : EIATTR_REG_RECONFIG
	.align		4
.L_369:
        /*099c*/ 	.byte	0x01, 0x54
	.zero		2


	//----- nvinfo : EIATTR_SYSCALL_OFFSETS
	.align		4
        /*09a0*/ 	.byte	0x04, 0x46
        /*09a2*/ 	.short	(.L_371 - .L_370)


	//   ....[0]....
.L_370:
        /*09a4*/ 	.word	0x00001f70


	//   ....[1]....
        /*09a8*/ 	.word	0x00011370


	//   ....[2]....
        /*09ac*/ 	.word	0x000114c0


	//   ....[3]....
        /*09b0*/ 	.word	0x000115c0


	//   ....[4]....
        /*09b4*/ 	.word	0x00011f50


	//----- nvinfo : EIATTR_MBARRIER_INSTR_OFFSETS
	.align		4
.L_371:
        /*09b8*/ 	.byte	0x04, 0x39
        /*09ba*/ 	.short	(.L_373 - .L_372)


	//   ....[0]....
.L_372:
        /*09bc*/ 	.word	0x00000270
        /*09c0*/ 	.word	0x000000ff
        /*09c4*/ 	.word	0x00038800
        /*09c8*/ 	.short	0x0100
        /*09ca*/ 	.byte	0x08
	.zero		1


	//   ....[1]....
        /*09cc*/ 	.word	0x00000280
        /*09d0*/ 	.word	0x000000ff
        /*09d4*/ 	.word	0x00038820
        /*09d8*/ 	.short	0x0100
        /*09da*/ 	.byte	0x08
	.zero		1


	//   ....[2]....
        /*09dc*/ 	.word	0x00000370
        /*09e0*/ 	.word	0x000000ff
        /*09e4*/ 	.word	0x00038830
        /*09e8*/ 	.short	0x0100
        /*09ea*/ 	.byte	0x08
	.zero		1


	//   ....[3]....
        /*09ec*/ 	.word	0x00000380
        /*09f0*/ 	.word	0x000000ff
        /*09f4*/ 	.word	0x00038840
        /*09f8*/ 	.short	0x0100
        /*09fa*/ 	.byte	0x08
	.zero		1


	//   ....[4]....
        /*09fc*/ 	.word	0x00000390
        /*0a00*/ 	.word	0x000000ff
        /*0a04*/ 	.word	0x00038838
        /*0a08*/ 	.short	0x0100
        /*0a0a*/ 	.byte	0x08
	.zero		1


	//   ....[5]....
        /*0a0c*/ 	.word	0x000003a0
        /*0a10*/ 	.word	0x000000ff
        /*0a14*/ 	.word	0x00038848
        /*0a18*/ 	.short	0x0100
        /*0a1a*/ 	.byte	0x08
	.zero		1


	//   ....[6]....
        /*0a1c*/ 	.word	0x000004d0
        /*0a20*/ 	.word	0x000000ff
        /*0a24*/ 	.word	0x00038850
        /*0a28*/ 	.short	0x0100
        /*0a2a*/ 	.byte	0x08
	.zero		1


	//   ....[7]....
        /*0a2c*/ 	.word	0x000004e0
        /*0a30*/ 	.word	0x000000ff
        /*0a34*/ 	.word	0x00038860
        /*0a38*/ 	.short	0x0100
        /*0a3a*/ 	.byte	0x08
	.zero		1


	//   ....[8]....
        /*0a3c*/ 	.word	0x000004f0
        /*0a40*/ 	.word	0x000000ff
        /*0a44*/ 	.word	0x00038858
        /*0a48*/ 	.short	0x0100
        /*0a4a*/ 	.byte	0x08
	.zero		1


	//   ....[9]....
        /*0a4c*/ 	.word	0x00000500
        /*0a50*/ 	.word	0x000000ff
        /*0a54*/ 	.word	0x00038868
        /*0a58*/ 	.short	0x0100
        /*0a5a*/ 	.byte	0x08
	.zero		1


	//   ....[10]....
        /*0a5c*/ 	.word	0x000005f0
        /*0a60*/ 	.word	0x000000ff
        /*0a64*/ 	.word	0x00038870
        /*0a68*/ 	.short	0x0100
        /*0a6a*/ 	.byte	0x06
	.zero		1


	//   ....[11]....
        /*0a6c*/ 	.word	0x00000600
        /*0a70*/ 	.word	0x000000ff
        /*0a74*/ 	.word	0x00038880
        /*0a78*/ 	.short	0x0100
        /*0a7a*/ 	.byte	0x06
	.zero		1


	//   ....[12]....
        /*0a7c*/ 	.word	0x00000610
        /*0a80*/ 	.word	0x000000ff
        /*0a84*/ 	.word	0x00038878
        /*0a88*/ 	.short	0x0100
        /*0a8a*/ 	.byte	0x06
	.zero		1


	//   ....[13]....
        /*0a8c*/ 	.word	0x00000620
        /*0a90*/ 	.word	0x000000ff
        /*0a94*/ 	.word	0x00038888
        /*0a98*/ 	.short	0x0100
        /*0a9a*/ 	.byte	0x06
	.zero		1


	//   ....[14]....
        /*0a9c*/ 	.word	0x00000750
        /*0aa0*/ 	.word	0x000000ff
        /*0aa4*/ 	.word	0x00038890
        /*0aa8*/ 	.short	0x0100
        /*0aaa*/ 	.byte	0x08
	.zero		1


	//   ....[15]....
        /*0aac*/ 	.word	0x00000760
        /*0ab0*/ 	.word	0x000000ff
        /*0ab4*/ 	.word	0x000388a0
        /*0ab8*/ 	.short	0x0100
        /*0aba*/ 	.byte	0x08
	.zero		1


	//   ....[16]....
        /*0abc*/ 	.word	0x00000770
        /*0ac0*/ 	.word	0x000000ff
        /*0ac4*/ 	.word	0x00038898
        /*0ac8*/ 	.short	0x0100
        /*0aca*/ 	.byte	0x08
	.zero		1


	//   ....[17]....
        /*0acc*/ 	.word	0x00000780
        /*0ad0*/ 	.word	0x000000ff
        /*0ad4*/ 	.word	0x000388a8
        /*0ad8*/ 	.short	0x0100
        /*0ada*/ 	.byte	0x08
	.zero		1


	//   ....[18]....
        /*0adc*/ 	.word	0x000008b0
        /*0ae0*/ 	.word	0x000000ff
        /*0ae4*/ 	.word	0x000388b0
        /*0ae8*/ 	.short	0x0100
        /*0aea*/ 	.byte	0x08
	.zero		1


	//   ....[19]....
        /*0aec*/ 	.word	0x000008c0
        /*0af0*/ 	.word	0x000000ff
        /*0af4*/ 	.word	0x000388c0
        /*0af8*/ 	.short	0x0100
        /*0afa*/ 	.byte	0x08
	.zero		1


	//   ....[20]....
        /*0afc*/ 	.word	0x000008d0
        /*0b00*/ 	.word	0x000000ff
        /*0b04*/ 	.word	0x000388b8
        /*0b08*/ 	.short	0x0100
        /*0b0a*/ 	.byte	0x08
	.zero		1


	//   ....[21]....
        /*0b0c*/ 	.word	0x000008e0
        /*0b10*/ 	.word	0x000000ff
        /*0b14*/ 	.word	0x000388c8
        /*0b18*/ 	.short	0x0100
        /*0b1a*/ 	.byte	0x08
	.zero		1


	//   ....[22]....
        /*0b1c*/ 	.word	0x00002030
        /*0b20*/ 	.word	0x00000005
        /*0b24*/ 	.word	0x00038800
        /*0b28*/ 	.short	0x010a
        /*0b2a*/ 	.byte	0x3f
	.zero		1


	//   ....[23]....
        /*0b2c*/ 	.word	0x000020d0
        /*0b30*/ 	.word	0x00000000
        /*0b34*/ 	.word	0x00038830
        /*0b38*/ 	.short	0x010a
        /*0b3a*/ 	.byte	0x3f
	.zero		1


	//   ....[24]....
        /*0b3c*/ 	.word	0x00002150
        /*0b40*/ 	.word	0x00000000
        /*0b44*/ 	.word	0x00038830
        /*0b48*/ 	.short	0x010a
        /*0b4a*/ 	.byte	0x3f
	.zero		1


	//   ....[25]....
        /*0b4c*/ 	.word	0x00004bf0
        /*0b50*/ 	.word	0x00000000
        /*0b54*/ 	.word	0x00000000
        /*0b58*/ 	.short	0x0101
        /*0b5a*/ 	.byte	0x3f
	.zero		1


	//   ....[26]....
        /*0b5c*/ 	.word	0x00005f70
        /*0b60*/ 	.word	0x000000ff
        /*0b64*/ 	.word	0x00038830
        /*0b68*/ 	.short	0x010a
        /*0b6a*/ 	.byte	0x3c
	.zero		1


	//   ....[27]....
        /*0b6c*/ 	.word	0x00005fb0
        /*0b70*/ 	.word	0x000000ff
        /*0b74*/ 	.word	0x00038830
        /*0b78*/ 	.short	0x010a
        /*0b7a*/ 	.byte	0x3c
	.zero		1


	//   ....[28]....
        /*0b7c*/ 	.word	0x000088b0
        /*0b80*/ 	.word	0x00000015
        /*0b84*/ 	.word	0x00038850
        /*0b88*/ 	.short	0x010a
        /*0b8a*/ 	.byte	0x3f
	.zero		1


	//   ....[29]....
        /*0b8c*/ 	.word	0x000088f0
        /*0b90*/ 	.word	0x00000015
        /*0b94*/ 	.word	0x00038850
        /*0b98*/ 	.short	0x010a
        /*0b9a*/ 	.byte	0x3f
	.zero		1


	//   ....[30]....
        /*0b9c*/ 	.word	0x000091b0
        /*0ba0*/ 	.word	0x000000ff
        /*0ba4*/ 	.word	0x00000000
        /*0ba8*/ 	.short	0x0101
        /*0baa*/ 	.byte	0x3c
	.zero		1


	//   ....[31]....
        /*0bac*/ 	.word	0x000093e0
        /*0bb0*/ 	.word	0x000000aa
        /*0bb4*/ 	.word	0x00000000
        /*0bb8*/ 	.short	0x0101
        /*0bba*/ 	.byte	0x3f
	.zero		1


	//   ....[32]....
        /*0bbc*/ 	.word	0x0000a0e0
        /*0bc0*/ 	.word	0x00000000
        /*0bc4*/ 	.word	0x00038850
        /*0bc8*/ 	.short	0x010a
        /*0bca*/ 	.byte	0x3f
	.zero		1


	//   ....[33]....
        /*0bcc*/ 	.word	0x0000a120
        /*0bd0*/ 	.word	0x00000000
        /*0bd4*/ 	.word	0x00038850
        /*0bd8*/ 	.short	0x010a
        /*0bda*/ 	.byte	0x3f
	.zero		1


	//   ....[34]....
        /*0bdc*/ 	.word	0x0000a640
        /*0be0*/ 	.word	0x0000000b
        /*0be4*/ 	.word	0x00000000
        /*0be8*/ 	.short	0x0101
        /*0bea*/ 	.byte	0x3f
	.zero		1


	//   ....[35]....
        /*0bec*/ 	.word	0x0000cc30
        /*0bf0*/ 	.word	0x000000ff
        /*0bf4*/ 	.word	0x00000000
        /*0bf8*/ 	.short	0x0101
        /*0bfa*/ 	.byte	0x08
	.zero		1


	//   ....[36]....
        /*0bfc*/ 	.word	0x0000d510
        /*0c00*/ 	.word	0x000000ff
        /*0c04*/ 	.word	0x00000000
        /*0c08*/ 	.short	0x0101
        /*0c0a*/ 	.byte	0x08
	.zero		1


	//   ....[37]....
        /*0c0c*/ 	.word	0x000119c0
        /*0c10*/ 	.word	0x00000000
        /*0c14*/ 	.word	0x00038840
        /*0c18*/ 	.short	0x010a
        /*0c1a*/ 	.byte	0x3f
	.zero		1


	//   ....[38]....
        /*0c1c*/ 	.word	0x00012a30
        /*0c20*/ 	.word	0x00000012
        /*0c24*/ 	.word	0x00038800
        /*0c28*/ 	.short	0x0107
        /*0c2a*/ 	.byte	0x3f
	.zero		1


	//   ....[39]....
        /*0c2c*/ 	.word	0x00012b40
        /*0c30*/ 	.word	0x00000012
        /*0c34*/ 	.word	0x00038800
        /*0c38*/ 	.short	0x0101
        /*0c3a*/ 	.byte	0x3f
	.zero		1


	//   ....[40]....
        /*0c3c*/ 	.word	0x00012b60
        /*0c40*/ 	.word	0x00000012
        /*0c44*/ 	.word	0x00038820
        /*0c48*/ 	.short	0x010a
        /*0c4a*/ 	.byte	0x3f
	.zero		1


	//   ....[41]....
        /*0c4c*/ 	.word	0x00012f30
        /*0c50*/ 	.word	0x00000003
        /*0c54*/ 	.word	0x00038840
        /*0c58*/ 	.short	0x010a
        /*0c5a*/ 	.byte	0x3f
	.zero		1


	//   ....[42]....
        /*0c5c*/ 	.word	0x000134d0
        /*0c60*/ 	.word	0x00000003
        /*0c64*/ 	.word	0x00000060
        /*0c68*/ 	.short	0x010a
        /*0c6a*/ 	.byte	0x3f
	.zero		1


	//   ....[43]....
        /*0c6c*/ 	.word	0x00013d50
        /*0c70*/ 	.word	0x00000003
        /*0c74*/ 	.word	0x00038840
        /*0c78*/ 	.short	0x010a
        /*0c7a*/ 	.byte	0x3f
	.zero		1


	//   ....[44]....
        /*0c7c*/ 	.word	0x000142f0
        /*0c80*/ 	.word	0x00000002
        /*0c84*/ 	.word	0x00000060
        /*0c88*/ 	.short	0x010a
        /*0c8a*/ 	.byte	0x3f
	.zero		1


	//   ....[45]....
        /*0c8c*/ 	.word	0x00014ab0
        /*0c90*/ 	.word	0x00000002
        /*0c94*/ 	.word	0x00038840
        /*0c98*/ 	.short	0x010a
        /*0c9a*/ 	.byte	0x3f
	.zero		1


	//   ....[46]....
        /*0c9c*/ 	.word	0x00015050
        /*0ca0*/ 	.word	0x00000002
        /*0ca4*/ 	.word	0x00000060
        /*0ca8*/ 	.short	0x010a
        /*0caa*/ 	.byte	0x3f
	.zero		1


	//   ....[47]....
        /*0cac*/ 	.word	0x000157c0
        /*0cb0*/ 	.word	0x00000000
        /*0cb4*/ 	.word	0x00038860
        /*0cb8*/ 	.short	0x010a
        /*0cba*/ 	.byte	0x3f
	.zero		1


	//   ....[48]....
        /*0cbc*/ 	.word	0x00016bc0
        /*0cc0*/ 	.word	0x00000000
        /*0cc4*/ 	.word	0x00038820
        /*0cc8*/ 	.short	0x010a
        /*0cca*/ 	.byte	0x3f
	.zero		1


	//   ....[49]....
        /*0ccc*/ 	.word	0x00016dd0
        /*0cd0*/ 	.word	0x00000006
        /*0cd4*/ 	.word	0x00000000
        /*0cd8*/ 	.short	0x010a
        /*0cda*/ 	.byte	0x3f
	.zero		1


	//   ....[50]....
        /*0cdc*/ 	.word	0x00016e00
        /*0ce0*/ 	.word	0x00000007
        /*0ce4*/ 	.word	0x00000000
        /*0ce8*/ 	.short	0x010a
        /*0cea*/ 	.byte	0x3f
	.zero		1


	//   ....[51]....
        /*0cec*/ 	.word	0x00016e60
        /*0cf0*/ 	.word	0x00000004
        /*0cf4*/ 	.word	0x00000000
        /*0cf8*/ 	.short	0x010a
        /*0cfa*/ 	.byte	0x3f
	.zero		1


	//   ....[52]....
        /*0cfc*/ 	.word	0x00016e90
        /*0d00*/ 	.word	0x00000003
        /*0d04*/ 	.word	0x00000000
        /*0d08*/ 	.short	0x010a
        /*0d0a*/ 	.byte	0x3f
	.zero		1


	//   ....[53]....
        /*0d0c*/ 	.word	0x00016ef0
        /*0d10*/ 	.word	0x00000005
        /*0d14*/ 	.word	0x00038800
        /*0d18*/ 	.short	0x010a
        /*0d1a*/ 	.byte	0x3f
	.zero		1


	//   ....[54]....
        /*0d1c*/ 	.word	0x00016f40
        /*0d20*/ 	.word	0x00000000
        /*0d24*/ 	.word	0x00038830
        /*0d28*/ 	.short	0x010a
        /*0d2a*/ 	.byte	0x3f
	.zero		1


	//   ....[55]....
        /*0d2c*/ 	.word	0x00016fa0
        /*0d30*/ 	.word	0x00000004
        /*0d34*/ 	.word	0x00038830
        /*0d38*/ 	.short	0x010a
        /*0d3a*/ 	.byte	0x3f
	.zero		1


	//   ....[56]....
        /*0d3c*/ 	.word	0x00016ff0
        /*0d40*/ 	.word	0x00000015
        /*0d44*/ 	.word	0x00038850
        /*0d48*/ 	.short	0x010a
        /*0d4a*/ 	.byte	0x3f
	.zero		1


	//   ....[57]....
        /*0d4c*/ 	.word	0x00017040
        /*0d50*/ 	.word	0x00000000
        /*0d54*/ 	.word	0x00038850
        /*0d58*/ 	.short	0x010a
        /*0d5a*/ 	.byte	0x3f
	.zero		1


	//   ....[58]....
        /*0d5c*/ 	.word	0x000171e0
        /*0d60*/ 	.word	0x00000000
        /*0d64*/ 	.word	0x00038840
        /*0d68*/ 	.short	0x010a
        /*0d6a*/ 	.byte	0x3f
	.zero		1


	//   ....[59]....
        /*0d6c*/ 	.word	0x00017e60
        /*0d70*/ 	.word	0x00000012
        /*0d74*/ 	.word	0x00038820
        /*0d78*/ 	.short	0x010a
        /*0d7a*/ 	.byte	0x3f
	.zero		1


	//   ....[60]....
        /*0d7c*/ 	.word	0x00017eb0
        /*0d80*/ 	.word	0x00000003
        /*0d84*/ 	.word	0x00038840
        /*0d88*/ 	.short	0x010a
        /*0d8a*/ 	.byte	0x3f
	.zero		1


	//   ....[61]....
        /*0d8c*/ 	.word	0x00017f00
        /*0d90*/ 	.word	0x00000003
        /*0d94*/ 	.word	0x00000060
        /*0d98*/ 	.short	0x010a
        /*0d9a*/ 	.byte	0x3f
	.zero		1


	//   ....[62]....
        /*0d9c*/ 	.word	0x00017f50
        /*0da0*/ 	.word	0x00000003
        /*0da4*/ 	.word	0x00038840
        /*0da8*/ 	.short	0x010a
        /*0daa*/ 	.byte	0x3f
	.zero		1


	//   ....[63]....
        /*0dac*/ 	.word	0x00017fa0
        /*0db0*/ 	.word	0x00000002
        /*0db4*/ 	.word	0x00000060
        /*0db8*/ 	.short	0x010a
        /*0dba*/ 	.byte	0x3f
	.zero		1


	//   ....[64]....
        /*0dbc*/ 	.word	0x00017ff0
        /*0dc0*/ 	.word	0x00000002
        /*0dc4*/ 	.word	0x00038840
        /*0dc8*/ 	.short	0x010a
        /*0dca*/ 	.byte	0x3f
	.zero		1


	//   ....[65]....
        /*0dcc*/ 	.word	0x00018040
        /*0dd0*/ 	.word	0x00000002
        /*0dd4*/ 	.word	0x00000060
        /*0dd8*/ 	.short	0x010a
        /*0dda*/ 	.byte	0x3f
	.zero		1


	//   ....[66]....
        /*0ddc*/ 	.word	0x00018090
        /*0de0*/ 	.word	0x00000000
        /*0de4*/ 	.word	0x00038860
        /*0de8*/ 	.short	0x010a
        /*0dea*/ 	.byte	0x3f
	.zero		1


	//   ....[67]....
        /*0dec*/ 	.word	0x00018be0
        /*0df0*/ 	.word	0x00000000
        /*0df4*/ 	.word	0x00038820
        /*0df8*/ 	.short	0x010a
        /*0dfa*/ 	.byte	0x3f
	.zero		1


	//   ....[68]....
        /*0dfc*/ 	.word	0x00018d80
        /*0e00*/ 	.word	0x00000006
        /*0e04*/ 	.word	0x00000000
        /*0e08*/ 	.short	0x010a
        /*0e0a*/ 	.byte	0x3f
	.zero		1


	//   ....[69]....
        /*0e0c*/ 	.word	0x00018dd0
        /*0e10*/ 	.word	0x00000007
        /*0e14*/ 	.word	0x00000000
        /*0e18*/ 	.short	0x010a
        /*0e1a*/ 	.byte	0x3f
	.zero		1


	//   ....[70]....
        /*0e1c*/ 	.word	0x00018e20
        /*0e20*/ 	.word	0x00000004
        /*0e24*/ 	.word	0x00000000
        /*0e28*/ 	.short	0x010a
        /*0e2a*/ 	.byte	0x3f
	.zero		1


	//----- nvinfo : EIATTR_NUM_MBARRIERS
	.align		4
.L_373:
        /*0e2c*/ 	.byte	0x03, 0x38
        /*0e2e*/ 	.short	0x0016


	//----- nvinfo : EIATTR_EXIT_INSTR_OFFSETS
	.align		4
        /*0e30*/ 	.byte	0x04, 0x1c
        /*0e32*/ 	.short	(.L_375 - .L_374)


	//   ....[0]....
.L_374:
        /*0e34*/ 	.word	0x00000a50


	//   ....[1]....
        /*0e38*/ 	.word	0x0000fa80


	//   ....[2]....
        /*0e3c*/ 	.word	0x00016ee0


	//----- nvinfo : EIATTR_MAX_THREADS
	.align		4
.L_375:
        /*0e40*/ 	.byte	0x04, 0x05
        /*0e42*/ 	.short	(.L_377 - .L_376)
.L_376:
        /*0e44*/ 	.word	0x00000180
        /*0e48*/ 	.word	0x00000001
        /*0e4c*/ 	.word	0x00000001


	//----- nvinfo : EIATTR_CRS_STACK_SIZE
	.align		4
.L_377:
        /*0e50*/ 	.byte	0x04, 0x1e
        /*0e52*/ 	.short	(.L_379 - .L_378)
.L_378:
        /*0e54*/ 	.word	0x00000000


	//----- nvinfo : EIATTR_CBANK_PARAM_SIZE
	.align		4
.L_379:
        /*0e58*/ 	.byte	0x03, 0x19
        /*0e5a*/ 	.short	0x0af0


	//----- nvinfo : EIATTR_PARAM_CBANK
	.align		4
        /*0e5c*/ 	.byte	0x04, 0x0a
        /*0e5e*/ 	.short	(.L_381 - .L_380)
	.align		4
.L_380:
        /*0e60*/ 	.word	index@(.nv.constant0._ZN7cutlass13device_kernelIN5flash11enable_sm90INS1_16FlashAttnFwdSm90INS1_25CollectiveMainloopFwdSm90ILi2EN4cute5tupleIJNS5_1CILi1EEES8_S8_EEENS6_IJNS7_ILi128EEENS7_ILi80EEENS7_ILi256EEEEEELi256ENS_10bfloat16_tEfNS_4arch4Sm90ELb0ELb0ELb0ELb1ELb0ELb0ELb0ELb1ELb1ELb1ELb1ELb0EEENS1_21CollectiveEpilogueFwdINS6_IJSA_SC_SB_EEES9_SE_SG_Li256ELb1ELb1ELb1ELb0EEENS1_36VarlenDynamicPersistentTileSchedulerILi128ELi80ELi256ELi128ELb1ELb1ELb1ELb0ELb1ELb1EEEEEEEEEvNT_6ParamsE)
        /*0e64*/ 	.short	0x0210
        /*0e66*/ 	.short	0x0af0


	//----- nvinfo : EIATTR_SW_WAR
	.align		4
.L_381:
        /*0e68*/ 	.byte	0x04, 0x36
        /*0e6a*/ 	.short	(.L_383 - .L_382)
.L_382:
        /*0e6c*/ 	.word	0x00000008
.L_383:


//--------------------- .nv.info._ZN7cutlass13device_kernelIN5flash11enable_sm90INS1_16FlashAttnFwdSm90INS1_25CollectiveMainloopFwdSm90ILi2EN4cute5tupleIJNS5_1CILi1EEES8_S8_EEENS6_IJNS7_ILi128EEENS7_ILi80EEENS7_ILi256EEEEEELi256ENS_10bfloat16_tEfNS_4arch4Sm90ELb0ELb0ELb0ELb1ELb0ELb1ELb0ELb1ELb1ELb1ELb1ELb0EEENS1_21CollectiveEpilogueFwdINS6_IJSA_SC_SB_EEES9_SE_SG_Li256ELb1ELb1ELb1ELb0EEENS1_36VarlenDynamicPersistentTileSchedulerILi128ELi80ELi256ELi128ELb1ELb1ELb1ELb0ELb1ELb1EEEEEEEEEvNT_6ParamsE --------------------------
	.section	.nv.info._ZN7cutlass13device_kernelIN5flash11enable_sm90INS1_16FlashAttnFwdSm90INS1_25CollectiveMainloopFwdSm90ILi2EN4cute5tupleIJNS5_1CILi1EEES8_S8_EEENS6_IJNS7_ILi128EEENS7_ILi80EEENS7_ILi256EEEEEELi256ENS_10bfloat16_tEfNS_4arch4Sm90ELb0ELb0ELb0ELb1ELb0ELb1ELb0ELb1ELb1ELb1ELb1ELb0EEENS1_21CollectiveEpilogueFwdINS6_IJSA_SC_SB_EEES9_SE_SG_Li256ELb1ELb1ELb1ELb0EEENS1_36VarlenDynamicPersistentTileSchedulerILi128ELi80ELi256ELi128ELb1ELb1ELb1ELb0ELb1ELb1EEEEEEEEEvNT_6ParamsE,"",@"SHT_CUDA_INFO"
	.sectionflags	@""
	.align	4


	//----- nvinfo : EIATTR_CUDA_API_VERSION
	.align		4
        /*0000*/ 	.byte	0x04, 0x37
        /*0002*/ 	.short	(.L_385 - .L_384)
.L_384:
        /*0004*/ 	.word	0x00000082


	//----- nvinfo : EIATTR_KPARAM_INFO
	.align		4
.L_385:
        /*0008*/ 	.byte	0x04, 0x17
        /*000a*/ 	.short	(.L_387 - .L_386)
.L_386:
        /*000c*/ 	.word	0x00000000
        /*0010*/ 	.short	0x0000
        /*0012*/ 	.short	0x0070
        /*0014*/ 	.byte	0x00, 0xf0, 0x01, 0x2a


	//----- nvinfo : EIATTR_SPARSE_MMA_MASK
	.align		4
.L_387:
        /*0018*/ 	.byte	0x03, 0x50
        /*001a*/ 	.short	0x0000


	//----- nvinfo : EIATTR_MAXREG_COUNT
	.align		4
        /*001c*/ 	.byte	0x03, 0x1b
        /*001e*/ 	.short	0x00a8


	//----- nvinfo : EIATTR_NUM_BARRIERS
	.align		4
        /*0020*/ 	.byte	0x02, 0x4c
        /*0022*/ 	.byte	0x10
	.zero		1


	//----- nvinfo : EIATTR_EXTERNS
	.align		4
        /*0024*/ 	.byte	0x04, 0x0f
        /*0026*/ 	.short	(.L_389 - .L_388)


	//   ....[0]....
	.align		4
.L_388:
        /*0028*/ 	.word	index@(__assertfail)


	//----- nvinfo : EIATTR_ANNOTATIONS
	.align		4
.L_389:
        /*002c*/ 	.byte	0x04, 0x55
        /*002e*/ 	.short	(.L_391 - .L_390)


	//   ....[0]....
.L_390:
        /* <DEDUP_REMOVED lines=191> */


	//----- nvinfo : EIATTR_MERCURY_ISA_VERSION
	.align		4
.L_391:
        /*0c10*/ 	.byte	0x03, 0x5f
        /*0c12*/ 	.short	0x0101


	//----- nvinfo : EIATTR_UNUSED_LOAD_BYTE_OFFSET
	.align		4
        /*0c14*/ 	.byte	0x04, 0x44
        /*0c16*/ 	.short	(.L_393 - .L_392)


	//   ....[0]....
.L_392:
        /*0c18*/ 	.word	0x00000a80
        /*0c1c*/ 	.word	0x0000fff0


	//   ....[1]....
        /*0c20*/ 	.word	0x0001df80
        /*0c24*/ 	.word	0x0000fff0


	//----- nvinfo : EIATTR_INT_WARP_WIDE_INSTR_OFFSETS
	.align		4
.L_393:
        /*0c28*/ 	.byte	0x04, 0x31
        /*0c2a*/ 	.short	(.L_395 - .L_394)


	//   ....[0]....
.L_394:
        /*0c2c*/ 	.word	0x00000190


	//   ....[1]....
        /*0c30*/ 	.word	0x000001d0


	//   ....[2]....
        /*0c34*/ 	.word	0x00000240


	//   ....[3]....
        /*0c38*/ 	.word	0x00025ca0


	//   ....[4]....
        /*0c3c*/ 	.word	0x00025d40


	//   ....[5]....
        /*0c40*/ 	.word	0x0002a200


	//   ....[6]....
        /*0c44*/ 	.word	0x0002a270


	//----- nvinfo : EIATTR_COOP_GROUP_MASK_REGIDS
	.align		4
.L_395:
        /*0c48*/ 	.byte	0x04, 0x29
        /*0c4a*/ 	.short	(.L_397 - .L_396)


	//   ....[0]....
.L_396:
        /*0c4c*/ 	.word	0xffffffff


	//   ....[1]....
        /*0c50*/ 	.word	0xffffffff


	//   ....[2]....
        /*0c54*/ 	.word	0xffffffff


	//   ....[3]....
        /*0c58*/ 	.word	0xffffffff


	//   ....[4]....
        /*0c5c*/ 	.word	0xffffffff


	//   ....[5]....
        /*0c60*/ 	.word	0xffffffff


	//   ....[6]....
        /*0c64*/ 	.word	0xffffffff


	//   ....[7]....
        /*0c68*/ 	.word	0xffffffff


	//   ....[8]....
        /*0c6c*/ 	.word	0xffffffff


	//   ....[9]....
        /*0c70*/ 	.word	0xffffffff


	//   ....[10]....
        /*0c74*/ 	.word	0xffffffff


	//   ....[11]....
        /*0c78*/ 	.word	0xffffffff


	//   ....[12]....
        /*0c7c*/ 	.word	0xffffffff


	//   ....[13]....
        /*0c80*/ 	.word	0xffffffff


	//   ....[14]....
        /*0c84*/ 	.word	0xffffffff


	//   ....[15]....
        /*0c88*/ 	.word	0xffffffff


	//   ....[16]....
        /*0c8c*/ 	.word	0xffffffff


	//   ....[17]....
        /*0c90*/ 	.word	0xffffffff


	//   ....[18]....
        /*0c94*/ 	.word	0xffffffff


	//   ....[19]....
        /*0c98*/ 	.word	0xffffffff


	//   ....[20]....
        /*0c9c*/ 	.word	0xffffffff


	//   ....[21]....
        /*0ca0*/ 	.word	0xffffffff


	//   ....[22]....
        /*0ca4*/ 	.word	0xffffffff


	//   ....[23]....
        /*0ca8*/ 	.word	0xffffffff


	//   ....[24]....
        /*0cac*/ 	.word	0xffffffff


	//   ....[25]....
        /*0cb0*/ 	.word	0xffffffff


	//   ....[26]....
        /*0cb4*/ 	.word	0xffffffff


	//   ....[27]....
        /*0cb8*/ 	.word	0xffffffff


	//   ....[28]....
        /*0cbc*/ 	.word	0xffffffff


	//   ....[29]....
        /*0cc0*/ 	.word	0xffffffff


	//   ....[30]....
        /*0cc4*/ 	.word	0xffffffff


	//   ....[31]....
        /*0cc8*/ 	.word	0xffffffff


	//   ....[32]....
        /*0ccc*/ 	.word	0xffffffff


	//   ....[33]....
        /*0cd0*/ 	.word	0xffffffff


	//   ....[34]....
        /*0cd4*/ 	.word	0xffffffff


	//   ....[35]....
        /*0cd8*/ 	.word	0xffffffff


	//   ....[36]....
        /*0cdc*/ 	.word	0xffffffff


	//   ....[37]....
        /*0ce0*/ 	.word	0xffffffff


	//   ....[38]....
        /*0ce4*/ 	.word	0xffffffff


	//   ....[39]....
        /*0ce8*/ 	.word	0xffffffff


	//   ....[40]....
        /*0cec*/ 	.word	0xffffffff


	//   ....[41]....
        /*0cf0*/ 	.word	0xffffffff


	//   ....[42]....
        /*0cf4*/ 	.word	0xffffffff


	//   ....[43]....
        /*0cf8*/ 	.word	0xffffffff


	//   ....[44]....
        /*0cfc*/ 	.word	0xffffffff


	//   ....[45]....
        /*0d00*/ 	.word	0xffffffff


	//   ....[46]....
        /*0d04*/ 	.word	0xffffffff


	//   ....[47]....
        /*0d08*/ 	.word	0xffffffff


	//   ....[48]....
        /*0d0c*/ 	.word	0xffffffff


	//   ....[49]....
        /*0d10*/ 	.word	0xffffffff


	//   ....[50]....
        /*0d14*/ 	.word	0xffffffff


	//   ....[51]....
        /*0d18*/ 	.word	0xffffffff


	//   ....[52]....
        /*0d1c*/ 	.word	0xffffffff


	//   ....[53]....
        /*0d20*/ 	.word	0xffffffff


	//   ....[54]....
        /*0d24*/ 	.word	0xffffffff


	//   ....[55]....
        /*0d28*/ 	.word	0xffffffff


	//   ....[56]....
        /*0d2c*/ 	.word	0xffffffff


	//   ....[57]....
        /*0d30*/ 	.word	0xffffffff


	//   ....[58]....
        /*0d34*/ 	.word	0xffffffff


	//   ....[59]....
        /*0d38*/ 	.word	0xffffffff


	//   ....[60]....
        /*0d3c*/ 	.word	0xffffffff


	//   ....[61]....
        /*0d40*/ 	.word	0xffffffff


	//   ....[62]....
        /*0d44*/ 	.word	0xffffffff


	//   ....[63]....
        /*0d48*/ 	.word	0xffffffff


	//   ....[64]....
        /*0d4c*/ 	.word	0xffffffff


	//   ....[65]....
        /*0d50*/ 	.word	0xffffffff


	//   ....[66]....
        /*0d54*/ 	.word	0xffffffff


	//   ....[67]....
        /*0d58*/ 	.word	0xffffffff


	//   ....[68]....
        /*0d5c*/ 	.word	0xffffffff


	//   ....[69]....
        /*0d60*/ 	.word	0xffffffff


	//   ....[70]....
        /*0d64*/ 	.word	0xffffffff


	//   ....[71]....
        /*0d68*/ 	.word	0xffffffff


	//   ....[72]....
        /*0d6c*/ 	.word	0xffffffff


	//   ....[73]....
        /*0d70*/ 	.word	0xffffffff


	//   ....[74]....
        /*0d74*/ 	.word	0xffffffff


	//   ....[75]....
        /*0d78*/ 	.word	0xffffffff


	//   ....[76]....
        /*0d7c*/ 	.word	0xffffffff


	//   ....[77]....
        /*0d80*/ 	.word	0xffffffff


	//   ....[78]....
        /*0d84*/ 	.word	0xffffffff


	//   ....[79]....
        /*0d88*/ 	.word	0xffffffff


	//   ....[80]....
        /*0d8c*/ 	.word	0xffffffff


	//   ....[81]....
        /*0d90*/ 	.word	0xffffffff


	//   ....[82]....
        /*0d94*/ 	.word	0xffffffff


	//   ....[83]....
        /*0d98*/ 	.word	0xffffffff


	//   ....[84]....
        /*0d9c*/ 	.word	0xffffffff


	//   ....[85]....
        /*0da0*/ 	.word	0xffffffff


	//   ....[86]....
        /*0da4*/ 	.word	0xffffffff


	//   ....[87]....
        /*0da8*/ 	.word	0xffffffff


	//   ....[88]....
        /*0dac*/ 	.word	0xffffffff


	//   ....[89]....
        /*0db0*/ 	.word	0xffffffff


	//   ....[90]....
        /*0db4*/ 	.word	0xffffffff


	//   ....[91]....
        /*0db8*/ 	.word	0xffffffff


	//   ....[92]....
        /*0dbc*/ 	.word	0xffffffff


	//   ....[93]....
        /*0dc0*/ 	.word	0xffffffff


	//   ....[94]....
        /*0dc4*/ 	.word	0xffffffff


	//   ....[95]....
        /*0dc8*/ 	.word	0xffffffff


	//   ....[96]....
        /*0dcc*/ 	.word	0xffffffff


	//   ....[97]....
        /*0dd0*/ 	.word	0xffffffff


	//   ....[98]....
        /*0dd4*/ 	.word	0xffffffff


	//   ....[99]....
        /*0dd8*/ 	.word	0xffffffff


	//   ....[100]....
        /*0ddc*/ 	.word	0xffffffff


	//   ....[101]....
        /*0de0*/ 	.word	0xffffffff


	//   ....[102]....
        /*0de4*/ 	.word	0xffffffff


	//   ....[103]....
        /*0de8*/ 	.word	0xffffffff


	//   ....[104]....
        /*0dec*/ 	.word	0xffffffff


	//   ....[105]....
        /*0df0*/ 	.word	0xffffffff


	//   ....[106]....
        /*0df4*/ 	.word	0x0500000f


	//   ....[107]....
        /*0df8*/ 	.word	0x0500000f


	//   ....[108]....
        /*0dfc*/ 	.word	0x0500000f


	//   ....[109]....
        /*0e00*/ 	.word	0x0500000f


	//   ....[110]....
        /*0e04*/ 	.word	0x0500000f


	//   ....[111]....
        /*0e08*/ 	.word	0x0500000f


	//   ....[112]....
        /*0e0c*/ 	.word	0x0500000f


	//   ....[113]....
        /*0e10*/ 	.word	0x0500000f


	//   ....[114]....
        /*0e14*/ 	.word	0x0500000f


	//   ....[115]....
        /*0e18*/ 	.word	0x0500000f


	//   ....[116]....
        /*0e1c*/ 	.word	0x0500000f


	//   ....[117]....
        /*0e20*/ 	.word	0x0500000f


	//   ....[118]....
        /*0e24*/ 	.word	0x0500000f


	//   ....[119]....
        /*0e28*/ 	.word	0x0500000f


	//   ....[120]....
        /*0e2c*/ 	.word	0x0500000f


	//   ....[121]....
        /*0e30*/ 	.word	0x0500000f


	//   ....[122]....
        /*0e34*/ 	.word	0x0500000f


	//   ....[123]....
        /*0e38*/ 	.word	0x0500000f


	//   ....[124]....
        /*0e3c*/ 	.word	0x0500000f


	//   ....[125]....
        /*0e40*/ 	.word	0x0500000f


	//   ....[126]....
        /*0e44*/ 	.word	0x0500000f


	//   ....[127]....
        /*0e48*/ 	.word	0x0500000f


	//   ....[128]....
        /*0e4c*/ 	.word	0x0500000f


	//   ....[129]....
        /*0e50*/ 	.word	0x0500000f


	//   ....[130]....
        /*0e54*/ 	.word	0x0500000f


	//   ....[131]....
        /*0e58*/ 	.word	0x0500000f


	//   ....[132]....
        /*0e5c*/ 	.word	0x0500000f


	//   ....[133]....
        /*0e60*/ 	.word	0x0500000f


	//   ....[134]....
        /*0e64*/ 	.word	0x0500000f


	//   ....[135]....
        /*0e68*/ 	.word	0x0500000f


	//   ....[136]....
        /*0e6c*/ 	.word	0x0500000f


	//   ....[137]....
        /*0e70*/ 	.word	0x0500000f


	//   ....[138]....
        /*0e74*/ 	.word	0x0500000f


	//   ....[139]....
        /*0e78*/ 	.word	0x0500000f


	//   ....[140]....
        /*0e7c*/ 	.word	0x0500000f


	//   ....[141]....
        /*0e80*/ 	.word	0x0500000f


	//   ....[142]....
        /*0e84*/ 	.word	0x0500000f


	//   ....[143]....
        /*0e88*/ 	.word	0x0500000f


	//   ....[144]....
        /*0e8c*/ 	.word	0x0500000f


	//   ....[145]....
        /*0e90*/ 	.word	0x0500000f


	//   ....[146]....
        /*0e94*/ 	.word	0x0500000f


	//   ....[147]....
        /*0e98*/ 	.word	0x0500000f


	//   ....[148]....
        /*0e9c*/ 	.word	0x0500000f


	//   ....[149]....
        /*0ea0*/ 	.word	0x0500000f


	//   ....[150]....
        /*0ea4*/ 	.word	0x0500000f


	//----- nvinfo : EIATTR_COOP_GROUP_INSTR_OFFSETS
	.align		4
.L_397:
        /*0ea8*/ 	.byte	0x04, 0x28
        /*0eaa*/ 	.short	(.L_399 - .L_398)


	//   ....[0]....
.L_398:
        /*0eac*/ 	.word	0x00000060


	//   ....[1]....
        /*0eb0*/ 	.word	0x000001a0


	//   ....[2]....
        /*0eb4*/ 	.word	0x000001f0


	//   ....[3]....
        /*0eb8*/ 	.word	0x00000420


	//   ....[4]....
        /*0ebc*/ 	.word	0x00000580


	//   ....[5]....
        /*0ec0*/ 	.word	0x000006a0


	//   ....[6]....
        /*0ec4*/ 	.word	0x00000800


	//   ....[7]....
        /*0ec8*/ 	.word	0x0000be20


	//   ....[8]....
        /*0ecc*/ 	.word	0x0000c3b0


	//   ....[9]....
        /*0ed0*/ 	.word	0x0000c3c0


	//   ....[10]....
        /*0ed4*/ 	.word	0x0000c3d0


	//   ....[11]....
        /*0ed8*/ 	.word	0x0000c3e0


	//   ....[12]....
        /*0edc*/ 	.word	0x0000f850


	//   ....[13]....
        /*0ee0*/ 	.word	0x0000f860


	//   ....[14]....
        /*0ee4*/ 	.word	0x0000f870


	//   ....[15]....
        /*0ee8*/ 	.word	0x0000f880


	//   ....[16]....
        /*0eec*/ 	.word	0x00016940


	//   ....[17]....
        /*0ef0*/ 	.word	0x000169a0


	//   ....[18]....
        /*0ef4*/ 	.word	0x00016ba0


	//   ....[19]....
        /*0ef8*/ 	.word	0x00016bc0


	//   ....[20]....
        /*0efc*/ 	.word	0x0001bd60


	//   ....[21]....
        /*0f00*/ 	.word	0x0001bd80


	//   ....[22]....
        /*0f04*/ 	.word	0x0001bee0


	//   ....[23]....
        /*0f08*/ 	.word	0x0001bf00


	//   ....[24]....
        /*0f0c*/ 	.word	0x0001d290


	//   ....[25]....
        /*0f10*/ 	.word	0x0001d4f0


	//   ....[26]....
        /*0f14*/ 	.word	0x0001d570


	//   ....[27]....
        /*0f18*/ 	.word	0x0001d580


	//   ....[28]....
        /*0f1c*/ 	.word	0x0001f010


	//   ....[29]....
        /*0f20*/ 	.word	0x0001f030


	//   ....[30]....
        /*0f24*/ 	.word	0x0001f040


	//   ....[31]....
        /*0f28*/ 	.word	0x0001f050


	//   ....[32]....
        /*0f2c*/ 	.word	0x0001faf0


	//   ....[33]....
        /*0f30*/ 	.word	0x0001fb10


	//   ....[34]....
        /*0f34*/ 	.word	0x0001fc70


	//   ....[35]....
        /*0f38*/ 	.word	0x0001fc90


	//   ....[36]....
        /*0f3c*/ 	.word	0x0001fde0


	//   ....[37]....
        /*0f40*/ 	.word	0x0001fe00


	//   ....[38]....
        /*0f44*/ 	.word	0x0001ff60


	//   ....[39]....
        /*0f48*/ 	.word	0x0001ff80


	//   ....[40]....
        /*0f4c*/ 	.word	0x00020780


	//   ....[41]....
        /*0f50*/ 	.word	0x000207b0


	//   ....[42]....
        /*0f54*/ 	.word	0x00021000


	//   ....[43]....
        /*0f58*/ 	.word	0x00021010


	//   ....[44]....
        /*0f5c*/ 	.word	0x00022180


	//   ....[45]....
        /*0f60*/ 	.word	0x00022190


	//   ....[46]....
        /*0f64*/ 	.word	0x00022300


	//   ....[47]....
        /*0f68*/ 	.word	0x00022320


	//   ....[48]....
        /*0f6c*/ 	.word	0x00022470


	//   ....[49]....
        /*0f70*/ 	.word	0x00022490


	//   ....[50]....
        /*0f74*/ 	.word	0x000225f0


	//   ....[51]....
        /*0f78*/ 	.word	0x00022610


	//   ....[52]....
        /*0f7c*/ 	.word	0x000227f0


	//   ....[53]....
        /*0f80*/ 	.word	0x00022a30


	//   ....[54]....
        /*0f84*/ 	.word	0x00022a60


	//   ....[55]....
        /*0f88*/ 	.word	0x00022a90


	//   ....[56]....
        /*0f8c*/ 	.word	0x00022ac0


	//   ....[57]....
        /*0f90*/ 	.word	0x00022af0


	//   ....[58]....
        /*0f94*/ 	.word	0x00022b20


	//   ....[59]....
        /*0f98*/ 	.word	0x00022cd0


	//   ....[60]....
        /*0f9c*/ 	.word	0x00022d00


	//   ....[61]....
        /*0fa0*/ 	.word	0x00022d30


	//   ....[62]....
        /*0fa4*/ 	.word	0x00022d60


	//   ....[63]....
        /*0fa8*/ 	.word	0x00022d90


	//   ....[64]....
        /*0fac*/ 	.word	0x00022dc0


	//   ....[65]....
        /*0fb0*/ 	.word	0x00022e50


	//   ....[66]....
        /*0fb4*/ 	.word	0x00022e80


	//   ....[67]....
        /*0fb8*/ 	.word	0x00022e90


	//   ....[68]....
        /*0fbc*/ 	.word	0x00022f40


	//   ....[69]....
        /*0fc0*/ 	.word	0x00024130


	//   ....[70]....
        /*0fc4*/ 	.word	0x000262a0


	//   ....[71]....
        /*0fc8*/ 	.word	0x00026f00


	//   ....[72]....
        /*0fcc*/ 	.word	0x00026f30


	//   ....[73]....
        /*0fd0*/ 	.word	0x00026f50


	//   ....[74]....
        /*0fd4*/ 	.word	0x00027000


	//   ....[75]....
        /*0fd8*/ 	.word	0x00027070


	//   ....[76]....
        /*0fdc*/ 	.word	0x000270c0


	//   ....[77]....
        /*0fe0*/ 	.word	0x00027130


	//   ....[78]....
        /*0fe4*/ 	.word	0x00027180


	//   ....[79]....
        /*0fe8*/ 	.word	0x000271f0


	//   ....[80]....
        /*0fec*/ 	.word	0x00027240


	//   ....[81]....
        /*0ff0*/ 	.word	0x000272b0


	//   ....[82]....
        /*0ff4*/ 	.word	0x00027300


	//   ....[83]....
        /*0ff8*/ 	.word	0x00027370


	//   ....[84]....
        /*0ffc*/ 	.word	0x000273c0


	//   ....[85]....
        /*1000*/ 	.word	0x00027430


	//   ....[86]....
        /*1004*/ 	.word	0x00027480


	//   ....[87]....
        /*1008*/ 	.word	0x0002ab90


	//   ....[88]....
        /*100c*/ 	.word	0x0002abc0


	//   ....[89]....
        /*1010*/ 	.word	0x0002ac10


	//   ....[90]....
        /*1014*/ 	.word	0x0002ac40


	//   ....[91]....
        /*1018*/ 	.word	0x0002ac70


	//   ....[92]....
        /*101c*/ 	.word	0x0002aca0


	//   ....[93]....
        /*1020*/ 	.word	0x0002acd0


	//   ....[94]....
        /*1024*/ 	.word	0x0002ad00


	//   ....[95]....
        /*1028*/ 	.word	0x0002aee0


	//   ....[96]....
        /*102c*/ 	.word	0x0002af10


	//   ....[97]....
        /*1030*/ 	.word	0x0002af40


	//   ....[98]....
        /*1034*/ 	.word	0x0002af70


	//   ....[99]....
        /*1038*/ 	.word	0x0002afa0


	//   ....[100]....
        /*103c*/ 	.word	0x0002afd0


	//   ....[101]....
        /*1040*/ 	.word	0x0002b090


	//   ....[102]....
        /*1044*/ 	.word	0x0002b0b0


	//   ....[103]....
        /*1048*/ 	.word	0x0002b0c0


	//   ....[104]....
        /*104c*/ 	.word	0x0002b120


	//   ....[105]....
        /*1050*/ 	.word	0x0002b830


	//   ....[106]....
        /*1054*/ 	.word	0x0002bc50


	//   ....[107]....
        /*1058*/ 	.word	0x0002bce0


	//   ....[108]....
        /*105c*/ 	.word	0x0002bd30


	//   ....[109]....
        /*1060*/ 	.word	0x0002bd80


	//   ....[110]....
        /*1064*/ 	.word	0x0002be70


	//   ....[111]....
        /*1068*/ 	.word	0x0002bf00


	//   ....[112]....
        /*106c*/ 	.word	0x0002bf50


	//   ....[113]....
        /*1070*/ 	.word	0x0002bfa0


	//   ....[114]....
        /*1074*/ 	.word	0x0002c200


	//   ....[115]....
        /*1078*/ 	.word	0x0002c4f0


	//   ....[116]....
        /*107c*/ 	.word	0x0002c670


	//   ....[117]....
        /*1080*/ 	.word	0x0002c6c0


	//   ....[118]....
        /*1084*/ 	.word	0x0002c870


	//   ....[119]....
        /*1088*/ 	.word	0x0002c8c0


	//   ....[120]....
        /*108c*/ 	.word	0x0002ca00


	//   ....[121]....
        /*1090*/ 	.word	0x0002ca50


	//   ....[122]....
        /*1094*/ 	.word	0x0002cb90


	//   ....[123]....
        /*1098*/ 	.word	0x0002cbe0


	//   ....[124]....
        /*109c*/ 	.word	0x0002cd20


	//   ....[125]....
        /*10a0*/ 	.word	0x0002cd70


	//   ....[126]....
        /*10a4*/ 	.word	0x0002ceb0


	//   ....[127]....
        /*10a8*/ 	.word	0x0002cf00


	//   ....[128]....
        /*10ac*/ 	.word	0x0002d040


	//   ....[129]....
        /*10b0*/ 	.word	0x0002d090


	//   ....[130]....
        /*10b4*/ 	.word	0x0002d1b0


	//   ....[131]....
        /*10b8*/ 	.word	0x0002d200


	//   ....[132]....
        /*10bc*/ 	.word	0x0002d530


	//   ....[133]....
        /*10c0*/ 	.word	0x0002d5e0


	//   ....[134]....
        /*10c4*/ 	.word	0x0002d760


	//   ....[135]....
        /*10c8*/ 	.word	0x0002d7f0


	//   ....[136]....
        /*10cc*/ 	.word	0x0002d870


	//   ....[137]....
        /*10d0*/ 	.word	0x0002d8f0


	//   ....[138]....
        /*10d4*/ 	.word	0x0002d970


	//   ....[139]....
        /*10d8*/ 	.word	0x0002da00


	//   ....[140]....
        /*10dc*/ 	.word	0x0002daa0


	//   ....[141]....
        /*10e0*/ 	.word	0x0002db70


	//   ....[142]....
        /*10e4*/ 	.word	0x0002dbf0


	//   ....[143]....
        /*10e8*/ 	.word	0x0002dc70


	//   ....[144]....
        /*10ec*/ 	.word	0x0002dcf0


	//   ....[145]....
        /*10f0*/ 	.word	0x0002dd80


	//   ....[146]....
        /*10f4*/ 	.word	0x0002de00


	//   ....[147]....
        /*10f8*/ 	.word	0x0002dea0


	//   ....[148]....
        /*10fc*/ 	.word	0x0002def0


	//   ....[149]....
        /*1100*/ 	.word	0x0002df80


	//   ....[150]....
        /*1104*/ 	.word	0x0002e0b0


	//----- nvinfo : EIATTR_REG_RECONFIG
	.align		4
.L_399:
        /*1108*/ 	.byte	0x01, 0x54
	.zero		2


	//----- nvinfo : EIATTR_SYSCALL_OFFSETS
	.align		4
        /*110c*/ 	.byte	0x04, 0x46
        /*110e*/ 	.short	(.L_401 - .L_400)


	//   ....[0]....
.L_400:
        /*1110*/ 	.word	0x000023b0


	//   ....[1]....
        /*1114*/ 	.word	0x00002500


	//   ....[2]....
        /*1118*/ 	.word	0x0000bfb0


	//   ....[3]....
        /*111c*/ 	.word	0x0000c330


	//   ....[4]....
        /*1120*/ 	.word	0x00025eb0


	//   ....[5]....
        /*1124*/ 	.word	0x00026000


	//   ....[6]....
        /*1128*/ 	.word	0x000260f0


	//   ....[7]....
        /*112c*/ 	.word	0x00026ab0


	//----- nvinfo : EIATTR_MBARRIER_INSTR_OFFSETS
	.align		4
.L_401:
        /*1130*/ 	.byte	0x04, 0x39
        /*1132*/ 	.short	(.L_403 - .L_402)


	//   ....[0]....
.L_402:
        /*1134*/ 	.word	0x000002d0
        /*1138*/ 	.word	0x000000ff
        /*113c*/ 	.word	0x00038800
        /*1140*/ 	.short	0x0100
        /*1142*/ 	.byte	0x08
	.zero		1


	//   ....[1]....
        /*1144*/ 	.word	0x000002e0
        /*1148*/ 	.word	0x000000ff
        /*114c*/ 	.word	0x00038820
        /*1150*/ 	.short	0x0100
        /*1152*/ 	.byte	0x08
	.zero		1


	//   ....[2]....
        /*1154*/ 	.word	0x000003d0
        /*1158*/ 	.word	0x000000ff
        /*115c*/ 	.word	0x00038830
        /*1160*/ 	.short	0x0100
        /*1162*/ 	.byte	0x08
	.zero		1


	//   ....[3]....
        /*1164*/ 	.word	0x000003e0
        /*1168*/ 	.word	0x000000ff
        /*116c*/ 	.word	0x00038840
        /*1170*/ 	.short	0x0100
        /*1172*/ 	.byte	0x08
	.zero		1


	//   ....[4]....
        /*1174*/ 	.word	0x000003f0
        /*1178*/ 	.word	0x000000ff
        /*117c*/ 	.word	0x00038838
        /*1180*/ 	.short	0x0100
        /*1182*/ 	.byte	0x08
	.zero		1


	//   ....[5]....
        /*1184*/ 	.word	0x00000400
        /*1188*/ 	.word	0x000000ff
        /*118c*/ 	.word	0x00038848
        /*1190*/ 	.short	0x0100
        /*1192*/ 	.byte	0x08
	.zero		1


	//   ....[6]....
        /*1194*/ 	.word	0x00000530
        /*1198*/ 	.word	0x000000ff
        /*119c*/ 	.word	0x00038850
        /*11a0*/ 	.short	0x0100
        /*11a2*/ 	.byte	0x08
	.zero		1


	//   ....[7]....
        /*11a4*/ 	.word	0x00000540
        /*11a8*/ 	.word	0x000000ff
        /*11ac*/ 	.word	0x00038860
        /*11b0*/ 	.short	0x0100
        /*11b2*/ 	.byte	0x08
	.zero		1


	//   ....[8]....
        /*11b4*/ 	.word	0x00000550
        /*11b8*/ 	.word	0x000000ff
        /*11bc*/ 	.word	0x00038858
        /*11c0*/ 	.short	0x0100
        /*11c2*/ 	.byte	0x08
	.zero		1


	//   ....[9]....
        /*11c4*/ 	.word	0x00000560
        /*11c8*/ 	.word	0x000000ff
        /*11cc*/ 	.word	0x00038868
        /*11d0*/ 	.short	0x0100
        /*11d2*/ 	.byte	0x08
	.zero		1


	//   ....[10]....
        /*11d4*/ 	.word	0x00000650
        /*11d8*/ 	.word	0x000000ff
        /*11dc*/ 	.word	0x00038870
        /*11e0*/ 	.short	0x0100
        /*11e2*/ 	.byte	0x06
	.zero		1


	//   ....[11]....
        /*11e4*/ 	.word	0x00000660
        /*11e8*/ 	.word	0x000000ff
        /*11ec*/ 	.word	0x00038880
        /*11f0*/ 	.short	0x0100
        /*11f2*/ 	.byte	0x06
	.zero		1


	//   ....[12]....
        /*11f4*/ 	.word	0x00000670
        /*11f8*/ 	.word	0x000000ff
        /*11fc*/ 	.word	0x00038878
        /*1200*/ 	.short	0x0100
        /*1202*/ 	.byte	0x06
	.zero		1


	//   ....[13]....
        /*1204*/ 	.word	0x00000680
        /*1208*/ 	.word	0x000000ff
        /*120c*/ 	.word	0x00038888
        /*1210*/ 	.short	0x0100
        /*1212*/ 	.byte	0x06
	.zero		1


	//   ....[14]....
        /*1214*/ 	.word	0x000007b0
        /*1218*/ 	.word	0x000000ff
        /*121c*/ 	.word	0x00038890
        /*1220*/ 	.short	0x0100
        /*1222*/ 	.byte	0x08
	.zero		1


	//   ....[15]....
        /*1224*/ 	.word	0x000007c0
        /*1228*/ 	.word	0x000000ff
        /*122c*/ 	.word	0x000388a0
        /*1230*/ 	.short	0x0100
        /*1232*/ 	.byte	0x08
	.zero		1


	//   ....[16]....
        /*1234*/ 	.word	0x000007d0
        /*1238*/ 	.word	0x000000ff
        /*123c*/ 	.word	0x00038898
        /*1240*/ 	.short	0x0100
        /*1242*/ 	.byte	0x08
	.zero		1


	//   ....[17]....
        /*1244*/ 	.word	0x000007e0
        /*1248*/ 	.word	0x000000ff
        /*124c*/ 	.word	0x000388a8
        /*1250*/ 	.short	0x0100
        /*1252*/ 	.byte	0x08
	.zero		1


	//   ....[18]....
        /*1254*/ 	.word	0x00000910
        /*1258*/ 	.word	0x000000ff
        /*125c*/ 	.word	0x000388b0
        /*1260*/ 	.short	0x0100
        /*1262*/ 	.byte	0x08
	.zero		1


	//   ....[19]....
        /*1264*/ 	.word	0x00000920
        /*1268*/ 	.word	0x000000ff
        /*126c*/ 	.word	0x000388c0
        /*1270*/ 	.short	0x0100
        /*1272*/ 	.byte	0x08
	.zero		1


	//   ....[20]....
        /*1274*/ 	.word	0x00000930
        /*1278*/ 	.word	0x000000ff
        /*127c*/ 	.word	0x000388b8
        /*1280*/ 	.short	0x0100
        /*1282*/ 	.byte	0x08
	.zero		1


	//   ....[21]....
        /*1284*/ 	.word	0x00000940
        /*1288*/ 	.word	0x000000ff
        /*128c*/ 	.word	0x000388c8
        /*1290*/ 	.short	0x0100
        /*1292*/ 	.byte	0x08
	.zero		1


	//   ....[22]....
        /*1294*/ 	.word	0x00004000
        /*1298*/ 	.word	0x00000003
        /*129c*/ 	.word	0x00038890
        /*12a0*/ 	.short	0x010a
        /*12a2*/ 	.byte	0x3f
	.zero		1


	//   ....[23]....
        /*12a4*/ 	.word	0x000077a0
        /*12a8*/ 	.word	0x00000003
        /*12ac*/ 	.word	0x00038890
        /*12b0*/ 	.short	0x010a
        /*12b2*/ 	.byte	0x3f
	.zero		1


	//   ....[24]....
        /*12b4*/ 	.word	0x0000ab80
        /*12b8*/ 	.word	0x00000003
        /*12bc*/ 	.word	0x00038890
        /*12c0*/ 	.short	0x010a
        /*12c2*/ 	.byte	0x3f
	.zero		1


	//   ....[25]....
        /*12c4*/ 	.word	0x0000afd0
        /*12c8*/ 	.word	0x00000024
        /*12cc*/ 	.word	0x00000000
        /*12d0*/ 	.short	0x0101
        /*12d2*/ 	.byte	0x3f
	.zero		1


	//   ....[26]....
        /*12d4*/ 	.word	0x0000b010
        /*12d8*/ 	.word	0x00000003
        /*12dc*/ 	.word	0x000388b0
        /*12e0*/ 	.short	0x010a
        /*12e2*/ 	.byte	0x3f
	.zero		1


	//   ....[27]....
        /*12e4*/ 	.word	0x0000b650
        /*12e8*/ 	.word	0x00000003
        /*12ec*/ 	.word	0x00000000
        /*12f0*/ 	.short	0x0101
        /*12f2*/ 	.byte	0x3f
	.zero		1


	//   ....[28]....
        /*12f4*/ 	.word	0x0000c030
        /*12f8*/ 	.word	0x00000012
        /*12fc*/ 	.word	0x00038800
        /*1300*/ 	.short	0x010a
        /*1302*/ 	.byte	0x3f
	.zero		1


	//   ....[29]....
        /*1304*/ 	.word	0x0000c080
        /*1308*/ 	.word	0x00000012
        /*130c*/ 	.word	0x00038800
        /*1310*/ 	.short	0x010a
        /*1312*/ 	.byte	0x3f
	.zero		1


	//   ....[30]....
        /*1314*/ 	.word	0x0000c860
        /*1318*/ 	.word	0x00000012
        /*131c*/ 	.word	0x00038800
        /*1320*/ 	.short	0x010a
        /*1322*/ 	.byte	0x3f
	.zero		1


	//   ....[31]....
        /*1324*/ 	.word	0x0000fbf0
        /*1328*/ 	.word	0x00000012
        /*132c*/ 	.word	0x00038800
        /*1330*/ 	.short	0x010a
        /*1332*/ 	.byte	0x3f
	.zero		1


	//   ....[32]....
        /*1334*/ 	.word	0x00013350
        /*1338*/ 	.word	0x00000000
        /*133c*/ 	.word	0x00038830
        /*1340*/ 	.short	0x010a
        /*1342*/ 	.byte	0x3f
	.zero		1


	//   ....[33]....
        /*1344*/ 	.word	0x000133d0
        /*1348*/ 	.word	0x00000000
        /*134c*/ 	.word	0x00038830
        /*1350*/ 	.short	0x010a
        /*1352*/ 	.byte	0x3f
	.zero		1


	//   ....[34]....
        /*1354*/ 	.word	0x00017150
        /*1358*/ 	.word	0x00000000
        /*135c*/ 	.word	0x00000000
        /*1360*/ 	.short	0x0101
        /*1362*/ 	.byte	0x3f
	.zero		1


	//   ....[35]....
        /*1364*/ 	.word	0x000181c0
        /*1368*/ 	.word	0x0000000b
        /*136c*/ 	.word	0x00038830
        /*1370*/ 	.short	0x010a
        /*1372*/ 	.byte	0x3f
	.zero		1


	//   ....[36]....
        /*1374*/ 	.word	0x00018240
        /*1378*/ 	.word	0x0000000b
        /*137c*/ 	.word	0x00038830
        /*1380*/ 	.short	0x010a
        /*1382*/ 	.byte	0x3f
	.zero		1


	//   ....[37]....
        /*1384*/ 	.word	0x0001b960
        /*1388*/ 	.word	0x00000009
        /*138c*/ 	.word	0x00038850
        /*1390*/ 	.short	0x010a
        /*1392*/ 	.byte	0x3f
	.zero		1


	//   ....[38]....
        /*1394*/ 	.word	0x0001b9b0
        /*1398*/ 	.word	0x00000009
        /*139c*/ 	.word	0x00038850
        /*13a0*/ 	.short	0x010a
        /*13a2*/ 	.byte	0x3f
	.zero		1


	//   ....[39]....
        /*13a4*/ 	.word	0x0001c2f0
        /*13a8*/ 	.word	0x000000a5
        /*13ac*/ 	.word	0x00000000
        /*13b0*/ 	.short	0x0101
        /*13b2*/ 	.byte	0x3f
	.zero		1


	//   ....[40]....
        /*13b4*/ 	.word	0x0001c400
        /*13b8*/ 	.word	0x00000009
        /*13bc*/ 	.word	0x00000000
        /*13c0*/ 	.short	0x0101
        /*13c2*/ 	.byte	0x3f
	.zero		1


	//   ....[41]....
        /*13c4*/ 	.word	0x0001d1e0
        /*13c8*/ 	.word	0x00000000
        /*13cc*/ 	.word	0x00038850
        /*13d0*/ 	.short	0x010a
        /*13d2*/ 	.byte	0x3f
	.zero		1


	//   ....[42]....
        /*13d4*/ 	.word	0x0001d230
        /*13d8*/ 	.word	0x00000000
        /*13dc*/ 	.word	0x00038850
        /*13e0*/ 	.short	0x010a
        /*13e2*/ 	.byte	0x3f
	.zero		1


	//   ....[43]....
        /*13e4*/ 	.word	0x0001d730
        /*13e8*/ 	.word	0x00000007
        /*13ec*/ 	.word	0x00000000
        /*13f0*/ 	.short	0x0101
        /*13f2*/ 	.byte	0x3f
	.zero		1


	//   ....[44]....
        /*13f4*/ 	.word	0x0001fae0
        /*13f8*/ 	.word	0x00000000
        /*13fc*/ 	.word	0x00000000
        /*1400*/ 	.short	0x0101
        /*1402*/ 	.byte	0x3f
	.zero		1


	//   ....[45]....
        /*1404*/ 	.word	0x000207a0
        /*1408*/ 	.word	0x0000005e
        /*140c*/ 	.word	0x00000000
        /*1410*/ 	.short	0x0101
        /*1412*/ 	.byte	0x3f
	.zero		1


	//   ....[46]....
        /*1414*/ 	.word	0x00024210
        /*1418*/ 	.word	0x00000012
        /*141c*/ 	.word	0x00038820
        /*1420*/ 	.short	0x010a
        /*1422*/ 	.byte	0x3f
	.zero		1


	//   ....[47]....
        /*1424*/ 	.word	0x000242e0
        /*1428*/ 	.word	0x00000006
        /*142c*/ 	.word	0x000388a0
        /*1430*/ 	.short	0x010a
        /*1432*/ 	.byte	0x3f
	.zero		1


	//   ....[48]....
        /*1434*/ 	.word	0x00024810
        /*1438*/ 	.word	0x00000006
        /*143c*/ 	.word	0x000388c0
        /*1440*/ 	.short	0x010a
        /*1442*/ 	.byte	0x3f
	.zero		1


	//   ....[49]....
        /*1444*/ 	.word	0x00024e50
        /*1448*/ 	.word	0x00000006
        /*144c*/ 	.word	0x000388a0
        /*1450*/ 	.short	0x010a
        /*1452*/ 	.byte	0x3f
	.zero		1


	//   ....[50]....
        /*1454*/ 	.word	0x000253a0
        /*1458*/ 	.word	0x00000006
        /*145c*/ 	.word	0x000388c0
        /*1460*/ 	.short	0x010a
        /*1462*/ 	.byte	0x3f
	.zero		1


	//   ....[51]....
        /*1464*/ 	.word	0x00026520
        /*1468*/ 	.word	0x00000000
        /*146c*/ 	.word	0x00038840
        /*1470*/ 	.short	0x010a
        /*1472*/ 	.byte	0x3f
	.zero		1


	//   ....[52]....
        /*1474*/ 	.word	0x00027590
        /*1478*/ 	.word	0x00000012
        /*147c*/ 	.word	0x00038800
        /*1480*/ 	.short	0x0107
        /*1482*/ 	.byte	0x3f
	.zero		1


	//   ....[53]....
        /*1484*/ 	.word	0x00027690
        /*1488*/ 	.word	0x00000012
        /*148c*/ 	.word	0x00038800
        /*1490*/ 	.short	0x0101
        /*1492*/ 	.byte	0x3f
	.zero		1


	//   ....[54]....
        /*1494*/ 	.word	0x000276b0
        /*1498*/ 	.word	0x00000012
        /*149c*/ 	.word	0x00038820
        /*14a0*/ 	.short	0x010a
        /*14a2*/ 	.byte	0x3f
	.zero		1


	//   ....[55]....
        /*14a4*/ 	.word	0x00027a80
        /*14a8*/ 	.word	0x00000003
        /*14ac*/ 	.word	0x00038840
        /*14b0*/ 	.short	0x010a
        /*14b2*/ 	.byte	0x3f
	.zero		1


	//   ....[56]....
        /*14b4*/ 	.word	0x00028010
        /*14b8*/ 	.word	0x00000002
        /*14bc*/ 	.word	0x00038860
        /*14c0*/ 	.short	0x010a
        /*14c2*/ 	.byte	0x3f
	.zero		1


	//   ....[57]....
        /*14c4*/ 	.word	0x000288b0
        /*14c8*/ 	.word	0x00000003
        /*14cc*/ 	.word	0x00038840
        /*14d0*/ 	.short	0x010a
        /*14d2*/ 	.byte	0x3f
	.zero		1


	//   ....[58]....
        /*14d4*/ 	.word	0x00028e40
        /*14d8*/ 	.word	0x00000002
        /*14dc*/ 	.word	0x00038860
        /*14e0*/ 	.short	0x010a
        /*14e2*/ 	.byte	0x3f
	.zero		1


	//   ....[59]....
        /*14e4*/ 	.word	0x00029640
        /*14e8*/ 	.word	0x00000003
        /*14ec*/ 	.word	0x00038840
        /*14f0*/ 	.short	0x010a
        /*14f2*/ 	.byte	0x3f
	.zero		1


	//   ....[60]....
        /*14f4*/ 	.word	0x00029bc0
        /*14f8*/ 	.word	0x00000002
        /*14fc*/ 	.word	0x00038860
        /*1500*/ 	.short	0x010a
        /*1502*/ 	.byte	0x3f
	.zero		1


	//   ....[61]....
        /*1504*/ 	.word	0x0002a360
        /*1508*/ 	.word	0x00000000
        /*150c*/ 	.word	0x00038860
        /*1510*/ 	.short	0x010a
        /*1512*/ 	.byte	0x3f
	.zero		1


	//   ....[62]....
        /*1514*/ 	.word	0x0002b7b0
        /*1518*/ 	.word	0x00000000
        /*151c*/ 	.word	0x00038820
        /*1520*/ 	.short	0x010a
        /*1522*/ 	.byte	0x3f
	.zero		1


	//   ....[63]....
        /*1524*/ 	.word	0x0002b990
        /*1528*/ 	.word	0x00000006
        /*152c*/ 	.word	0x00000000
        /*1530*/ 	.short	0x010a
        /*1532*/ 	.byte	0x3f
	.zero		1


	//   ....[64]....
        /*1534*/ 	.word	0x0002b9c0
        /*1538*/ 	.word	0x00000007
        /*153c*/ 	.word	0x00000000
        /*1540*/ 	.short	0x010a
        /*1542*/ 	.byte	0x3f
	.zero		1


	//   ....[65]....
        /*1544*/ 	.word	0x0002ba20
        /*1548*/ 	.word	0x00000004
        /*154c*/ 	.word	0x00000000
        /*1550*/ 	.short	0x010a
        /*1552*/ 	.byte	0x3f
	.zero		1


	//   ....[66]....
        /*1554*/ 	.word	0x0002ba50
        /*1558*/ 	.word	0x00000003
        /*155c*/ 	.word	0x00000000
        /*1560*/ 	.short	0x010a
        /*1562*/ 	.byte	0x3f
	.zero		1


	//   ....[67]....
        /*1564*/ 	.word	0x0002bab0
        /*1568*/ 	.word	0x00000003
        /*156c*/ 	.word	0x00038890
        /*1570*/ 	.short	0x010a
        /*1572*/ 	.byte	0x3f
	.zero		1


	//   ....[68]....
        /*1574*/ 	.word	0x0002bb00
        /*1578*/ 	.word	0x00000003
        /*157c*/ 	.word	0x00038890
        /*1580*/ 	.short	0x010a
        /*1582*/ 	.byte	0x3f
	.zero		1


	//   ....[69]....
        /*1584*/ 	.word	0x0002bb50
        /*1588*/ 	.word	0x00000003
        /*158c*/ 	.word	0x00038890
        /*1590*/ 	.short	0x010a
        /*1592*/ 	.byte	0x3f
	.zero		1


	//   ....[70]....
        /*1594*/ 	.word	0x0002bba0
        /*1598*/ 	.word	0x00000003
        /*159c*/ 	.word	0x000388b0
        /*15a0*/ 	.short	0x010a
        /*15a2*/ 	.byte	0x3f
	.zero		1


	//   ....[71]....
        /*15a4*/ 	.word	0x0002bdc0
        /*15a8*/ 	.word	0x00000012
        /*15ac*/ 	.word	0x00038800
        /*15b0*/ 	.short	0x010a
        /*15b2*/ 	.byte	0x3f
	.zero		1


	//   ....[72]....
        /*15b4*/ 	.word	0x0002bfe0
        /*15b8*/ 	.word	0x00000012
        /*15bc*/ 	.word	0x00038800
        /*15c0*/ 	.short	0x010a
        /*15c2*/ 	.byte	0x3f
	.zero		1


	//   ....[73]....
        /*15c4*/ 	.word	0x0002c030
        /*15c8*/ 	.word	0x00000000
        /*15cc*/ 	.word	0x00038830
        /*15d0*/ 	.short	0x010a
        /*15d2*/ 	.byte	0x3f
	.zero		1


	//   ....[74]....
        /*15d4*/ 	.word	0x0002c080
        /*15d8*/ 	.word	0x0000000b
        /*15dc*/ 	.word	0x00038830
        /*15e0*/ 	.short	0x010a
        /*15e2*/ 	.byte	0x3f
	.zero		1


	//   ....[75]....
        /*15e4*/ 	.word	0x0002c0d0
        /*15e8*/ 	.word	0x00000009
        /*15ec*/ 	.word	0x00038850
        /*15f0*/ 	.short	0x010a
        /*15f2*/ 	.byte	0x3f
	.zero		1


	//   ....[76]....
        /*15f4*/ 	.word	0x0002c120
        /*15f8*/ 	.word	0x00000000
        /*15fc*/ 	.word	0x00038850
        /*1600*/ 	.short	0x010a
        /*1602*/ 	.byte	0x3f
	.zero		1


	//   ....[77]....
        /*1604*/ 	.word	0x0002c2d0
        /*1608*/ 	.word	0x00000012
        /*160c*/ 	.word	0x00038820
        /*1610*/ 	.short	0x010a
        /*1612*/ 	.byte	0x3f
	.zero		1


	//   ....[78]....
        /*1614*/ 	.word	0x0002c320
        /*1618*/ 	.word	0x00000006
        /*161c*/ 	.word	0x000388a0
        /*1620*/ 	.short	0x010a
        /*1622*/ 	.byte	0x3f
	.zero		1


	//   ....[79]....
        /*1624*/ 	.word	0x0002c370
        /*1628*/ 	.word	0x00000006
        /*162c*/ 	.word	0x000388c0
        /*1630*/ 	.short	0x010a
        /*1632*/ 	.byte	0x3f
	.zero		1


	//   ....[80]....
        /*1634*/ 	.word	0x0002c3c0
        /*1638*/ 	.word	0x00000006
        /*163c*/ 	.word	0x000388a0
        /*1640*/ 	.short	0x010a
        /*1642*/ 	.byte	0x3f
	.zero		1


	//   ....[81]....
        /*1644*/ 	.word	0x0002c410
        /*1648*/ 	.word	0x00000006
        /*164c*/ 	.word	0x000388c0
        /*1650*/ 	.short	0x010a
        /*1652*/ 	.byte	0x3f
	.zero		1


	//   ....[82]....
        /*1654*/ 	.word	0x0002c5b0
        /*1658*/ 	.word	0x00000000
        /*165c*/ 	.word	0x00038840
        /*1660*/ 	.short	0x010a
        /*1662*/ 	.byte	0x3f
	.zero		1


	//   ....[83]....
        /*1664*/ 	.word	0x0002d240
        /*1668*/ 	.word	0x00000012
        /*166c*/ 	.word	0x00038820
        /*1670*/ 	.short	0x010a
        /*1672*/ 	.byte	0x3f
	.zero		1


	//   ....[84]....
        /*1674*/ 	.word	0x0002d290
        /*1678*/ 	.word	0x00000003
        /*167c*/ 	.word	0x00038840
        /*1680*/ 	.short	0x010a
        /*1682*/ 	.byte	0x3f
	.zero		1


	//   ....[85]....
        /*1684*/ 	.word	0x0002d2e0
        /*1688*/ 	.word	0x00000002
        /*168c*/ 	.word	0x00038860
        /*1690*/ 	.short	0x010a
        /*1692*/ 	.byte	0x3f
	.zero		1


	//   ....[86]....
        /*1694*/ 	.word	0x0002d330
        /*1698*/ 	.word	0x00000003
        /*169c*/ 	.word	0x00038840
        /*16a0*/ 	.short	0x010a
        /*16a2*/ 	.byte	0x3f
	.zero		1


	//   ....[87]....
        /*16a4*/ 	.word	0x0002d380
        /*16a8*/ 	.word	0x00000002
        /*16ac*/ 	.word	0x00038860
        /*16b0*/ 	.short	0x010a
        /*16b2*/ 	.byte	0x3f
	.zero		1


	//   ....[88]....
        /*16b4*/ 	.word	0x0002d3d0
        /*16b8*/ 	.word	0x00000003
        /*16bc*/ 	.word	0x00038840
        /*16c0*/ 	.short	0x010a
        /*16c2*/ 	.byte	0x3f
	.zero		1


	//   ....[89]....
        /*16c4*/ 	.word	0x0002d420
        /*16c8*/ 	.word	0x00000002
        /*16cc*/ 	.word	0x00038860
        /*16d0*/ 	.short	0x010a
        /*16d2*/ 	.byte	0x3f
	.zero		1


	//   ....[90]....
        /*16d4*/ 	.word	0x0002d470
        /*16d8*/ 	.word	0x00000000
        /*16dc*/ 	.word	0x00038860
        /*16e0*/ 	.short	0x010a
        /*16e2*/ 	.byte	0x3f
	.zero		1


	//   ....[91]....
        /*16e4*/ 	.word	0x0002dfd0
        /*16e8*/ 	.word	0x00000000
        /*16ec*/ 	.word	0x00038820
        /*16f0*/ 	.short	0x010a
        /*16f2*/ 	.byte	0x3f
	.zero		1


	//   ....[92]....
        /*16f4*/ 	.word	0x0002e170
        /*16f8*/ 	.word	0x00000006
        /*16fc*/ 	.word	0x00000000
        /*1700*/ 	.short	0x010a
        /*1702*/ 	.byte	0x3f
	.zero		1


	//   ....[93]....
        /*1704*/ 	.word	0x0002e1c0
        /*1708*/ 	.word	0x00000007
        /*170c*/ 	.word	0x00000000
        /*1710*/ 	.short	0x010a
        /*1712*/ 	.byte	0x3f
	.zero		1


	//   ....[94]....
        /*1714*/ 	.word	0x0002e210
        /*1718*/ 	.word	0x00000004
        /*171c*/ 	.word	0x00000000
        /*1720*/ 	.short	0x010a
        /*1722*/ 	.byte	0x3f
	.zero		1


	//----- nvinfo : EIATTR_NUM_MBARRIERS
	.align		4
.L_403:
        /*1724*/ 	.byte	0x03, 0x38
        /*1726*/ 	.short	0x0016


	//----- nvinfo : EIATTR_EXIT_INSTR_OFFSETS
	.align		4
        /*1728*/ 	.byte	0x04, 0x1c
        /*172a*/ 	.short	(.L_405 - .L_404)


	//   ....[0]....
.L_404:
        /*172c*/ 	.word	0x0002baa0


	//----- nvinfo : EIATTR_MAX_THREADS
	.align		4
.L_405:
        /*1730*/ 	.byte	0x04, 0x05
        /*1732*/ 	.short	(.L_407 - .L_406)
.L_406:
        /*1734*/ 	.word	0x00000180
        /*1738*/ 	.word	0x00000001
        /*173c*/ 	.word	0x00000001


	//----- nvinfo : EIATTR_CRS_STACK_SIZE
	.align		4
.L_407:
        /*1740*/ 	.byte	0x04, 0x1e
        /*1742*/ 	.short	(.L_409 - .L_408)
.L_408:
        /*1744*/ 	.word	0x00000000


	//----- nvinfo : EIATTR_CBANK_PARAM_SIZE
	.align		4
.L_409:
        /*1748*/ 	.byte	0x03, 0x19
        /*174a*/ 	.short	0x0af0


	//----- nvinfo : EIATTR_PARAM_CBANK
	.align		4
        /*174c*/ 	.byte	0x04, 0x0a
        /*174e*/ 	.short	(.L_411 - .L_410)
	.align		4
.L_410:
        /*1750*/ 	.word	index@(.nv.constant0._ZN7cutlass13device_kernelIN5flash11enable_sm90INS1_16FlashAttnFwdSm90INS1_25CollectiveMainloopFwdSm90ILi2EN4cute5tupleIJNS5_1CILi1EEES8_S8_EEENS6_IJNS7_ILi128EEENS7_ILi80EEENS7_ILi256EEEEEELi256ENS_10bfloat16_tEfNS_4arch4Sm90ELb0ELb0ELb0ELb1ELb0ELb1ELb0ELb1ELb1ELb1ELb1ELb0EEENS1_21CollectiveEpilogueFwdINS6_IJSA_SC_SB_EEES9_SE_SG_Li256ELb1ELb1ELb1ELb0EEENS1_36VarlenDynamicPersistentTileSchedulerILi128ELi80ELi256ELi128ELb1ELb1ELb1ELb0ELb1ELb1EEEEEEEEEvNT_6ParamsE)
        /*1754*/ 	.short	0x0210
        /*1756*/ 	.short	0x0af0


	//----- nvinfo : EIATTR_SW_WAR
	.align		4
.L_411:
        /*1758*/ 	.byte	0x04, 0x36
        /*175a*/ 	.short	(.L_413 - .L_412)
.L_412:
        /*175c*/ 	.word	0x00000008
.L_413:


//--------------------- .nv.info._ZN7cutlass13device_kernelIN5flash11enable_sm90INS1_16FlashAttnFwdSm90INS1_25CollectiveMainloopFwdSm90ILi2EN4cute5tupleIJNS5_1CILi1EEES8_S8_EEENS6_IJNS7_ILi128EEENS7_ILi64EEENS7_ILi256EEEEEELi256ENS_10bfloat16_tEfNS_4arch4Sm90ELb0ELb1ELb0ELb0ELb0ELb0ELb0ELb1ELb1ELb1ELb1ELb0EEENS1_21CollectiveEpilogueFwdINS6_IJSA_SC_SB_EEES9_SE_SG_Li256ELb0ELb1ELb1ELb0EEENS1_19SingleTileSchedulerILb0ELb1ELb1ELi128EEEEEEEEEvNT_6ParamsE --------------------------
	.section	.nv.info._ZN7cutlass13device_kernelIN5flash11enable_sm90INS1_16FlashAttnFwdSm90INS1_25CollectiveMainloopFwdSm90ILi2EN4cute5tupleIJNS5_1CILi1EEES8_S8_EEENS6_IJNS7_ILi128EEENS7_ILi64EEENS7_ILi256EEEEEELi256ENS_10bfloat16_tEfNS_4arch4Sm90ELb0ELb1ELb0ELb0ELb0ELb0ELb0ELb1ELb1ELb1ELb1ELb0EEENS1_21CollectiveEpilogueFwdINS6_IJSA_SC_SB_EEES9_SE_SG_Li256ELb0ELb1ELb1ELb0EEENS1_19SingleTileSchedulerILb0ELb1ELb1ELi128EEEEEEEEEvNT_6ParamsE,"",@"SHT_CUDA_INFO"
	.sectionflags	@""
	.align	4


	//----- nvinfo : EIATTR_CUDA_API_VERSION
	.align		4
        /*0000*/ 	.byte	0x04, 0x37
        /*0002*/ 	.short	(.L_415 - .L_414)
.L_414:
        /*0004*/ 	.word	0x00000082


	//----- nvinfo : EIATTR_KPARAM_INFO
	.align		4
.L_415:
        /*0008*/ 	.byte	0x04, 0x17
        /*000a*/ 	.short	(.L_417 - .L_416)
.L_416:
        /*000c*/ 	.word	0x00000000
        /*0010*/ 	.short	0x0000
        /*0012*/ 	.short	0x0070
        /*0014*/ 	.byte	0x00, 0xf0, 0x01, 0x28


	//----- nvinfo : EIATTR_SPARSE_MMA_MASK
	.align		4
.L_417:
        /*0018*/ 	.byte	0x03, 0x50
        /*001a*/ 	.short	0x0000


	//----- nvinfo : EIATTR_MAXREG_COUNT
	.align		4
        /*001c*/ 	.byte	0x03, 0x1b
        /*001e*/ 	.short	0x00a8


	//----- nvinfo : EIATTR_NUM_BARRIERS
	.align		4
        /*0020*/ 	.byte	0x02, 0x4c
        /*0022*/ 	.byte	0x09
	.zero		1


	//----- nvinfo : EIATTR_EXTERNS
	.align		4
        /*0024*/ 	.byte	0x04, 0x0f
        /*0026*/ 	.short	(.L_419 - .L_418)


	//   ....[0]....
	.align		4
.L_418:
        /*0028*/ 	.word	index@(__assertfail)


	//----- nvinfo : EIATTR_ANNOTATIONS
	.align		4
.L_419:
        /*002c*/ 	.byte	0x04, 0x55
        /*002e*/ 	.short	(.L_421 - .L_420)


	//   ....[0]....
.L_420:
        /* <DEDUP_REMOVED lines=10> */


	//----- nvinfo : EIATTR_MERCURY_ISA_VERSION
	.align		4
.L_421:
        /*00c0*/ 	.byte	0x03, 0x5f
        /*00c2*/ 	.short	0x0101


	//----- nvinfo : EIATTR_INT_WARP_WIDE_INSTR_OFFSETS
	.align		4
        /*00c4*/ 	.byte	0x04, 0x31
        /*00c6*/ 	.short	(.L_423 - .L_422)


	//   ....[0]....
.L_422:
        /*00c8*/ 	.word	0x00000130


	//   ....[1]....
        /*00cc*/ 	.word	0x00000170


	//   ....[2]....
        /*00d0*/ 	.word	0x000001e0


	//----- nvinfo : EIATTR_COOP_GROUP_MASK_REGIDS
	.align		4
.L_423:
        /*00d4*/ 	.byte	0x04, 0x29
        /*00d6*/ 	.short	(.L_425 - .L_424)


	//   ....[0]....
.L_424:
        /*00d8*/ 	.word	0xffffffff


	//   ....[1]....
        /*00dc*/ 	.word	0xffffffff


	//   ....[2]....
        /*00e0*/ 	.word	0xffffffff


	//   ....[3]....
        /*00e4*/ 	.word	0xffffffff


	//   ....[4]....
        /*00e8*/ 	.word	0xffffffff


	//   ....[5]....
        /*00ec*/ 	.word	0xffffffff


	//   ....[6]....
        /*00f0*/ 	.word	0xffffffff


	//   ....[7]....
        /*00f4*/ 	.word	0xffffffff


	//   ....[8]....
        /*00f8*/ 	.word	0xffffffff


	//   ....[9]....
        /*00fc*/ 	.word	0xffffffff


	//   ....[10]....
        /*0100*/ 	.word	0xffffffff


	//   ....[11]....
        /*0104*/ 	.word	0xffffffff


	//   ....[12]....
        /*0108*/ 	.word	0xffffffff


	//   ....[13]....
        /*010c*/ 	.word	0xffffffff


	//   ....[14]....
        /*0110*/ 	.word	0xffffffff


	//   ....[15]....
        /*0114*/ 	.word	0xffffffff


	//   ....[16]....
        /*0118*/ 	.word	0xffffffff


	//   ....[17]....
        /*011c*/ 	.word	0xffffffff


	//   ....[18]....
        /*0120*/ 	.word	0xffffffff


	//   ....[19]....
        /*0124*/ 	.word	0xffffffff


	//   ....[20]....
        /*0128*/ 	.word	0xffffffff


	//   ....[21]....
        /*012c*/ 	.word	0xffffffff


	//   ....[22]....
        /*0130*/ 	.word	0xffffffff


	//   ....[23]....
        /*0134*/ 	.word	0xffffffff


	//   ....[24]....
        /*0138*/ 	.word	0xffffffff


	//   ....[25]....
        /*013c*/ 	.word	0xffffffff


	//   ....[26]....
        /*0140*/ 	.word	0xffffffff


	//   ....[27]....
        /*0144*/ 	.word	0xffffffff


	//   ....[28]....
        /*0148*/ 	.word	0xffffffff


	//   ....[29]....
        /*014c*/ 	.word	0xffffffff


	//   ....[30]....
        /*0150*/ 	.word	0xffffffff


	//   ....[31]....
        /*0154*/ 	.word	0xffffffff


	//   ....[32]....
        /*0158*/ 	.word	0xffffffff


	//   ....[33]....
        /*015c*/ 	.word	0xffffffff


	//   ....[34]....
        /*0160*/ 	.word	0xffffffff


	//   ....[35]....
        /*0164*/ 	.word	0xffffffff


	//   ....[36]....
        /*0168*/ 	.word	0xffffffff


	//   ....[37]....
        /*016c*/ 	.word	0xffffffff


	//   ....[38]....
        /*0170*/ 	.word	0xffffffff


	//   ....[39]....
        /*0174*/ 	.word	0xffffffff


	//   ....[40]....
        /*0178*/ 	.word	0xffffffff


	//   ....[41]....
        /*017c*/ 	.word	0xffffffff


	//   ....[42]....
        /*0180*/ 	.word	0xffffffff


	//   ....[43]....
        /*0184*/ 	.word	0xffffffff


	//   ....[44]....
        /*0188*/ 	.word	0xffffffff


	//   ....[45]....
        /*018c*/ 	.word	0xffffffff


	//   ....[46]....
        /*0190*/ 	.word	0xffffffff


	//   ....[47]....
        /*0194*/ 	.word	0xffffffff


	//   ....[48]....
        /*0198*/ 	.word	0xffffffff


	//   ....[49]....
        /*019c*/ 	.word	0xffffffff


	//   ....[50]....
        /*01a0*/ 	.word	0xffffffff


	//   ....[51]....
        /*01a4*/ 	.word	0xffffffff


	//   ....[52]....
        /*01a8*/ 	.word	0xffffffff


	//   ....[53]....
        /*01ac*/ 	.word	0xffffffff


	//   ....[54]....
        /*01b0*/ 	.word	0xffffffff


	//   ....[55]....
        /*01b4*/ 	.word	0xffffffff


	//   ....[56]....
        /*01b8*/ 	.word	0xffffffff


	//   ....[57]....
        /*01bc*/ 	.word	0xffffffff


	//   ....[58]....
        /*01c0*/ 	.word	0xffffffff


	//   ....[59]....
        /*01c4*/ 	.word	0xffffffff


	//   ....[60]....
        /*01c8*/ 	.word	0xffffffff


	//   ....[61]....
        /*01cc*/ 	.word	0x0500000f


	//   ....[62]....
        /*01d0*/ 	.word	0x0500000f


	//   ....[63]....
        /*01d4*/ 	.word	0x0500000f


	//   ....[64]....
        /*01d8*/ 	.word	0x0500000f


	//   ....[65]....
        /*01dc*/ 	.word	0x0500000f


	//   ....[66]....
        /*01e0*/ 	.word	0x0500000f


	//   ....[67]....
        /*01e4*/ 	.word	0x0500000f


	//   ....[68]....
        /*01e8*/ 	.word	0x0500000f


	//   ....[69]....
        /*01ec*/ 	.word	0x0500000f


	//   ....[70]....
        /*01f0*/ 	.word	0x0500000f


	//   ....[71]....
        /*01f4*/ 	.word	0x0500000f


	//   ....[72]....
        /*01f8*/ 	.word	0x0500000f


	//   ....[73]....
        /*01fc*/ 	.word	0x0500000f


	//   ....[74]....
        /*0200*/ 	.word	0x0500000f


	//   ....[75]....
        /*0204*/ 	.word	0x0500000f


	//   ....[76]....
        /*0208*/ 	.word	0x0500000f


	//   ....[77]....
        /*020c*/ 	.word	0x0500000f


	//   ....[78]....
        /*0210*/ 	.word	0x0500000f


	//----- nvinfo : EIATTR_COOP_GROUP_INSTR_OFFSETS
	.align		4
.L_425:
        /*0214*/ 	.byte	0x04, 0x28
        /*0216*/ 	.short	(.L_427 - .L_426)


	//   ....[0]....
.L_426:
        /*0218*/ 	.word	0x00000060


	//   ....[1]....
        /*021c*/ 	.word	0x00000140


	//   ....[2]....
        /*0220*/ 	.word	0x00000190


	//   ....[3]....
        /*0224*/ 	.word	0x000003c0


	//   ....[4]....
        /*0228*/ 	.word	0x00000520


	//   ....[5]....
        /*022c*/ 	.word	0x00000640


	//   ....[6]....
        /*0230*/ 	.word	0x000007a0


	//   ....[7]....
        /*0234*/ 	.word	0x00001800


	//   ....[8]....
        /*0238*/ 	.word	0x00002830


	//   ....[9]....
        /*023c*/ 	.word	0x00002ac0


	//   ....[10]....
        /*0240*/ 	.word	0x000034d0


	//   ....[11]....
        /*0244*/ 	.word	0x00003600


	//   ....[12]....
        /*0248*/ 	.word	0x00003b80


	//   ....[13]....
        /*024c*/ 	.word	0x00003c00


	//   ....[14]....
        /*0250*/ 	.word	0x00005a90


	//   ....[15]....
        /*0254*/ 	.word	0x00005d70


	//   ....[16]....
        /*0258*/ 	.word	0x00006440


	//   ....[17]....
        /*025c*/ 	.word	0x00006540


	//   ....[18]....
        /*0260*/ 	.word	0x000068f0


	//   ....[19]....
        /*0264*/ 	.word	0x00006950


	//   ....[20]....
        /*0268*/ 	.word	0x00008540


	//   ....[21]....
        /*026c*/ 	.word	0x00008680


	//   ....[22]....
        /*0270*/ 	.word	0x000088a0


	//   ....[23]....
        /*0274*/ 	.word	0x00008990


	//   ....[24]....
        /*0278*/ 	.word	0x0000a340


	//   ....[25]....
        /*027c*/ 	.word	0x0000a570


	//   ....[26]....
        /*0280*/ 	.word	0x0000aca0


	//   ....[27]....
        /*0284*/ 	.word	0x0000ada0


	//   ....[28]....
        /*0288*/ 	.word	0x0000b1d0


	//   ....[29]....
        /*028c*/ 	.word	0x0000b230


	//   ....[30]....
        /*0290*/ 	.word	0x0000c1b0


	//   ....[31]....
        /*0294*/ 	.word	0x0000c1e0


	//   ....[32]....
        /*0298*/ 	.word	0x0000c2a0


	//   ....[33]....
        /*029c*/ 	.word	0x0000c300


	//   ....[34]....
        /*02a0*/ 	.word	0x0000d520


	//   ....[35]....
        /*02a4*/ 	.word	0x0000d570


	//   ....[36]....
        /*02a8*/ 	.word	0x0000d5b0


	//   ....[37]....
        /*02ac*/ 	.word	0x0000d5f0


	//   ....[38]....
        /*02b0*/ 	.word	0x0000d630


	//   ....[39]....
        /*02b4*/ 	.word	0x0000d650


	//   ....[40]....
        /*02b8*/ 	.word	0x0000e2b0


	//   ....[41]....
        /*02bc*/ 	.word	0x0000e2c0


	//   ....[42]....
        /*02c0*/ 	.word	0x0000f340


	//   ....[43]....
        /*02c4*/ 	.word	0x00010220


	//   ....[44]....
        /*02c8*/ 	.word	0x00010c60


	//   ....[45]....
        /*02cc*/ 	.word	0x00010ca0


	//   ....[46]....
        /*02d0*/ 	.word	0x00010cd0


	//   ....[47]....
        /*02d4*/ 	.word	0x00010cf0


	//   ....[48]....
        /*02d8*/ 	.word	0x00010d30


	//   ....[49]....
        /*02dc*/ 	.word	0x00010db0


	//   ....[50]....
        /*02e0*/ 	.word	0x00010de0


	//   ....[51]....
        /*02e4*/ 	.word	0x00010e50


	//   ....[52]....
        /*02e8*/ 	.word	0x00010e80


	//   ....[53]....
        /*02ec*/ 	.word	0x00010ef0


	//   ....[54]....
        /*02f0*/ 	.word	0x00010f20


	//   ....[55]....
        /*02f4*/ 	.word	0x00010f90


	//   ....[56]....
        /*02f8*/ 	.word	0x00010fc0


	//   ....[57]....
        /*02fc*/ 	.word	0x00011030


	//   ....[58]....
        /*0300*/ 	.word	0x00011060


	//   ....[59]....
        /*0304*/ 	.word	0x000110c0


	//   ....[60]....
        /*0308*/ 	.word	0x00013d30


	//   ....[61]....
        /*030c*/ 	.word	0x00014390


	//   ....[62]....
        /*0310*/ 	.word	0x00014500


	//   ....[63]....
        /*0314*/ 	.word	0x00014560


	//   ....[64]....
        /*0318*/ 	.word	0x000146b0


	//   ....[65]....
        /*031c*/ 	.word	0x00014720


	//   ....[66]....
        /*0320*/ 	.word	0x00014820


	//   ....[67]....
        /*0324*/ 	.word	0x00014890


	//   ....[68]....
        /*0328*/ 	.word	0x00014990


	//   ....[69]....
        /*032c*/ 	.word	0x00014a00


	//   ....[70]....
        /*0330*/ 	.word	0x00014b00


	//   ....[71]....
        /*0334*/ 	.word	0x00014b70


	//   ....[72]....
        /*0338*/ 	.word	0x00014c70


	//   ....[73]....
        /*033c*/ 	.word	0x00014ce0


	//   ....[74]....
        /*0340*/ 	.word	0x00014de0


	//   ....[75]....
        /*0344*/ 	.word	0x00014e40


	//   ....[76]....
        /*0348*/ 	.word	0x00014f30


	//   ....[77]....
        /*034c*/ 	.word	0x00014f80


	//   ....[78]....
        /*0350*/ 	.word	0x00015380


	//----- nvinfo : EIATTR_REG_RECONFIG
	.align		4
.L_427:
        /*0354*/ 	.byte	0x01, 0x54
	.zero		2


	//----- nvinfo : EIATTR_SYSCALL_OFFSETS
	.align		4
        /*0358*/ 	.byte	0x04, 0x46
        /*035a*/ 	.short	(.L_429 - .L_428)


	//   ....[0]....
.L_428:
        /*035c*/ 	.word	0x000019d0


	//   ....[1]....
        /*0360*/ 	.word	0x0000fea0


	//   ....[2]....
        /*0364*/ 	.word	0x0000ffe0


	//   ....[3]....
        /*0368*/ 	.word	0x000100d0


	//   ....[4]....
        /*036c*/ 	.word	0x00010890


	//----- nvinfo : EIATTR_MBARRIER_INSTR_OFFSETS
	.align		4
.L_429:
        /*0370*/ 	.byte	0x04, 0x39
        /*0372*/ 	.short	(.L_431 - .L_430)


	//   ....[0]....
.L_430:
        /*0374*/ 	.word	0x00000270
        /*0378*/ 	.word	0x000000ff
        /*037c*/ 	.word	0x00030800
        /*0380*/ 	.short	0x0100
        /*0382*/ 	.byte	0x08
	.zero		1


	//   ....[1]....
        /*0384*/ 	.word	0x00000280
        /*0388*/ 	.word	0x000000ff
        /*038c*/ 	.word	0x00030820
        /*0390*/ 	.short	0x0100
        /*0392*/ 	.byte	0x08
	.zero		1


	//   ....[2]....
        /*0394*/ 	.word	0x00000370
        /*0398*/ 	.word	0x000000ff
        /*039c*/ 	.word	0x00030830
        /*03a0*/ 	.short	0x0100
        /*03a2*/ 	.byte	0x08
	.zero		1


	//   ....[3]....
        /*03a4*/ 	.word	0x00000380
        /*03a8*/ 	.word	0x000000ff
        /*03ac*/ 	.word	0x00030840
        /*03b0*/ 	.short	0x0100
        /*03b2*/ 	.byte	0x08
	.zero		1


	//   ....[4]....
        /*03b4*/ 	.word	0x00000390
        /*03b8*/ 	.word	0x000000ff
        /*03bc*/ 	.word	0x00030838
        /*03c0*/ 	.short	0x0100
        /*03c2*/ 	.byte	0x08
	.zero		1


	//   ....[5]....
        /*03c4*/ 	.word	0x000003a0
        /*03c8*/ 	.word	0x000000ff
        /*03cc*/ 	.word	0x00030848
        /*03d0*/ 	.short	0x0100
        /*03d2*/ 	.byte	0x08
	.zero		1


	//   ....[6]....
        /*03d4*/ 	.word	0x000004d0
        /*03d8*/ 	.word	0x000000ff
        /*03dc*/ 	.word	0x00030850
        /*03e0*/ 	.short	0x0100
        /*03e2*/ 	.byte	0x08
	.zero		1


	//   ....[7]....
        /*03e4*/ 	.word	0x000004e0
        /*03e8*/ 	.word	0x000000ff
        /*03ec*/ 	.word	0x00030860
        /*03f0*/ 	.short	0x0100
        /*03f2*/ 	.byte	0x08
	.zero		1


	//   ....[8]....
        /*03f4*/ 	.word	0x000004f0
        /*03f8*/ 	.word	0x000000ff
        /*03fc*/ 	.word	0x00030858
        /*0400*/ 	.short	0x0100
        /*0402*/ 	.byte	0x08
	.zero		1


	//   ....[9]....
        /*0404*/ 	.word	0x00000500
        /*0408*/ 	.word	0x000000ff
        /*040c*/ 	.word	0x00030868
        /*0410*/ 	.short	0x0100
        /*0412*/ 	.byte	0x08
	.zero		1


	//   ....[10]....
        /*0414*/ 	.word	0x000005f0
        /*0418*/ 	.word	0x000000ff
        /*041c*/ 	.word	0x00030870
        /*0420*/ 	.short	0x0100
        /*0422*/ 	.byte	0x06
	.zero		1


	//   ....[11]....
        /*0424*/ 	.word	0x00000600
        /*0428*/ 	.word	0x000000ff
        /*042c*/ 	.word	0x00030880
        /*0430*/ 	.short	0x0100
        /*0432*/ 	.byte	0x06
	.zero		1


	//   ....[12]....
        /*0434*/ 	.word	0x00000610
        /*0438*/ 	.word	0x000000ff
        /*043c*/ 	.word	0x00030878
        /*0440*/ 	.short	0x0100
        /*0442*/ 	.byte	0x06
	.zero		1


	//   ....[13]....
        /*0444*/ 	.word	0x00000620
        /*0448*/ 	.word	0x000000ff
        /*044c*/ 	.word	0x00030888
        /*0450*/ 	.short	0x0100
        /*0452*/ 	.byte	0x06
	.zero		1


	//   ....[14]....
        /*0454*/ 	.word	0x00000750
        /*0458*/ 	.word	0x000000ff
        /*045c*/ 	.word	0x00030890
        /*0460*/ 	.short	0x0100
        /*0462*/ 	.byte	0x08
	.zero		1


	//   ....[15]....
        /*0464*/ 	.word	0x00000760
        /*0468*/ 	.word	0x000000ff
        /*046c*/ 	.word	0x000308a0
        /*0470*/ 	.short	0x0100
        /*0472*/ 	.byte	0x08
	.zero		1


	//   ....[16]....
        /*0474*/ 	.word	0x00000770
        /*0478*/ 	.word	0x000000ff
        /*047c*/ 	.word	0x00030898
        /*0480*/ 	.short	0x0100
        /*0482*/ 	.byte	0x08
	.zero		1


	//   ....[17]....
        /*0484*/ 	.word	0x00000780
        /*0488*/ 	.word	0x000000ff
        /*048c*/ 	.word	0x000308a8
        /*0490*/ 	.short	0x0100
        /*0492*/ 	.byte	0x08
	.zero		1


	//   ....[18]....
        /*0494*/ 	.word	0x000008b0
        /*0498*/ 	.word	0x000000ff
        /*049c*/ 	.word	0x000308b0
        /*04a0*/ 	.short	0x0100
        /*04a2*/ 	.byte	0x08
	.zero		1


	//   ....[19]....
        /*04a4*/ 	.word	0x000008c0
        /*04a8*/ 	.word	0x000000ff
        /*04ac*/ 	.word	0x000308c0
        /*04b0*/ 	.short	0x0100
        /*04b2*/ 	.byte	0x08
	.zero		1


	//   ....[20]....
        /*04b4*/ 	.word	0x000008d0
        /*04b8*/ 	.word	0x000000ff
        /*04bc*/ 	.word	0x000308b8
        /*04c0*/ 	.short	0x0100
        /*04c2*/ 	.byte	0x08
	.zero		1


	//   ....[21]....
        /*04c4*/ 	.word	0x000008e0
        /*04c8*/ 	.word	0x000000ff
        /*04cc*/ 	.word	0x000308c8
        /*04d0*/ 	.short	0x0100
        /*04d2*/ 	.byte	0x08
	.zero		1


	//   ....[22]....
        /*04d4*/ 	.word	0x00001a00
        /*04d8*/ 	.word	0x000000ff
        /*04dc*/ 	.word	0x00030800
        /*04e0*/ 	.short	0x010a
        /*04e2*/ 	.byte	0x04
	.zero		1


	//   ....[23]....
        /*04e4*/ 	.word	0x00001aa0
        /*04e8*/ 	.word	0x000000ff
        /*04ec*/ 	.word	0x00030830
        /*04f0*/ 	.short	0x010a
        /*04f2*/ 	.byte	0x04
	.zero		1


	//   ....[24]....
        /*04f4*/ 	.word	0x00001b40
        /*04f8*/ 	.word	0x000000ff
        /*04fc*/ 	.word	0x00030830
        /*0500*/ 	.short	0x010a
        /*0502*/ 	.byte	0x04
	.zero		1


	//   ....[25]....
        /*0504*/ 	.word	0x000028f0
        /*0508*/ 	.word	0x00000000
        /*050c*/ 	.word	0x00000000
        /*0510*/ 	.short	0x0101
        /*0512*/ 	.byte	0x3f
	.zero		1


	//   ....[26]....
        /*0514*/ 	.word	0x00004850
        /*0518*/ 	.word	0x000000ff
        /*051c*/ 	.word	0x00030830
        /*0520*/ 	.short	0x010a
        /*0522*/ 	.byte	0x3c
	.zero		1


	//   ....[27]....
        /*0524*/ 	.word	0x00004890
        /*0528*/ 	.word	0x000000ff
        /*052c*/ 	.word	0x00030830
        /*0530*/ 	.short	0x010a
        /*0532*/ 	.byte	0x3c
	.zero		1


	//   ....[28]....
        /*0534*/ 	.word	0x00005730
        /*0538*/ 	.word	0x000000ff
        /*053c*/ 	.word	0x00030850
        /*0540*/ 	.short	0x010a
        /*0542*/ 	.byte	0x0e
	.zero		1


	//   ....[29]....
        /*0544*/ 	.word	0x00005770
        /*0548*/ 	.word	0x000000ff
        /*054c*/ 	.word	0x00030850
        /*0550*/ 	.short	0x010a
        /*0552*/ 	.byte	0x0e
	.zero		1


	//   ....[30]....
        /*0554*/ 	.word	0x00005ab0
        /*0558*/ 	.word	0x00000000
        /*055c*/ 	.word	0x00000000
        /*0560*/ 	.short	0x0101
        /*0562*/ 	.byte	0x3f
	.zero		1


	//   ....[31]....
        /*0564*/ 	.word	0x00006c90
        /*0568*/ 	.word	0x0000009b
        /*056c*/ 	.word	0x00000000
        /*0570*/ 	.short	0x0101
        /*0572*/ 	.byte	0x3f
	.zero		1


	//   ....[32]....
        /*0574*/ 	.word	0x00007440
        /*0578*/ 	.word	0x000000ff
        /*057c*/ 	.word	0x00030830
        /*0580*/ 	.short	0x010a
        /*0582*/ 	.byte	0x07
	.zero		1


	//   ....[33]....
        /*0584*/ 	.word	0x00007480
        /*0588*/ 	.word	0x000000ff
        /*058c*/ 	.word	0x00030830
        /*0590*/ 	.short	0x010a
        /*0592*/ 	.byte	0x07
	.zero		1


	//   ....[34]....
        /*0594*/ 	.word	0x000082a0
        /*0598*/ 	.word	0x000000ff
        /*059c*/ 	.word	0x00030850
        /*05a0*/ 	.short	0x010a
        /*05a2*/ 	.byte	0x0e
	.zero		1


	//   ....[35]....
        /*05a4*/ 	.word	0x000082e0
        /*05a8*/ 	.word	0x000000ff
        /*05ac*/ 	.word	0x00030850
        /*05b0*/ 	.short	0x010a
        /*05b2*/ 	.byte	0x0e
	.zero		1


	//   ....[36]....
        /*05b4*/ 	.word	0x00008d50
        /*05b8*/ 	.word	0x00000098
        /*05bc*/ 	.word	0x00000000
        /*05c0*/ 	.short	0x0101
        /*05c2*/ 	.byte	0x3f
	.zero		1


	//   ....[37]....
        /*05c4*/ 	.word	0x00008da0
        /*05c8*/ 	.word	0x0000009a
        /*05cc*/ 	.word	0x00000000
        /*05d0*/ 	.short	0x0101
        /*05d2*/ 	.byte	0x3f
	.zero		1


	//   ....[38]....
        /*05d4*/ 	.word	0x00009160
        /*05d8*/ 	.word	0x000000ff
        /*05dc*/ 	.word	0x00030830
        /*05e0*/ 	.short	0x010a
        /*05e2*/ 	.byte	0x3c
	.zero		1


	//   ....[39]....
        /*05e4*/ 	.word	0x000091a0
        /*05e8*/ 	.word	0x000000ff
        /*05ec*/ 	.word	0x00030830
        /*05f0*/ 	.short	0x010a
        /*05f2*/ 	.byte	0x3c
	.zero		1


	//   ....[40]....
        /*05f4*/ 	.word	0x00009fd0
        /*05f8*/ 	.word	0x000000ff
        /*05fc*/ 	.word	0x00030850
        /*0600*/ 	.short	0x010a
        /*0602*/ 	.byte	0x0e
	.zero		1


	//   ....[41]....
        /*0604*/ 	.word	0x0000a010
        /*0608*/ 	.word	0x000000ff
        /*060c*/ 	.word	0x00030850
        /*0610*/ 	.short	0x010a
        /*0612*/ 	.byte	0x0e
	.zero		1


	//   ....[42]....
        /*0614*/ 	.word	0x0000a360
        /*0618*/ 	.word	0x00000000
        /*061c*/ 	.word	0x00000000
        /*0620*/ 	.short	0x0101
        /*0622*/ 	.byte	0x3f
	.zero		1


	//   ....[43]....
        /*0624*/ 	.word	0x0000b470
        /*0628*/ 	.word	0x0000009b
        /*062c*/ 	.word	0x00000000
        /*0630*/ 	.short	0x0101
        /*0632*/ 	.byte	0x3f
	.zero		1


	//   ....[44]....
        /*0634*/ 	.word	0x0000c120
        /*0638*/ 	.word	0x000000ff
        /*063c*/ 	.word	0x00030850
        /*0640*/ 	.short	0x010a
        /*0642*/ 	.byte	0x07
	.zero		1


	//   ....[45]....
        /*0644*/ 	.word	0x0000c160
        /*0648*/ 	.word	0x000000ff
        /*064c*/ 	.word	0x00030850
        /*0650*/ 	.short	0x010a
        /*0652*/ 	.byte	0x07
	.zero		1


	//   ....[46]....
        /*0654*/ 	.word	0x0000c550
        /*0658*/ 	.word	0x0000000b
        /*065c*/ 	.word	0x00000000
        /*0660*/ 	.short	0x0101
        /*0662*/ 	.byte	0x3f
	.zero		1


	//   ....[47]....
        /*0664*/ 	.word	0x0000d660
        /*0668*/ 	.word	0x000000ff
        /*066c*/ 	.word	0x00000000
        /*0670*/ 	.short	0x0101
        /*0672*/ 	.byte	0x04
	.zero		1


	//   ....[48]....
        /*0674*/ 	.word	0x00010440
        /*0678*/ 	.word	0x000000ff
        /*067c*/ 	.word	0x00030840
        /*0680*/ 	.short	0x010a
        /*0682*/ 	.byte	0x26
	.zero		1


	//   ....[49]....
        /*0684*/ 	.word	0x00011240
        /*0688*/ 	.word	0x000000ff
        /*068c*/ 	.word	0x00030800
        /*0690*/ 	.short	0x0107
        /*0692*/ 	.byte	0x26
	.zero		1


	//   ....[50]....
        /*0694*/ 	.word	0x000112b0
        /*0698*/ 	.word	0x000000ff
        /*069c*/ 	.word	0x00030800
        /*06a0*/ 	.short	0x0101
        /*06a2*/ 	.byte	0x26
	.zero		1


	//   ....[51]....
        /*06a4*/ 	.word	0x000112c0
        /*06a8*/ 	.word	0x000000ff
        /*06ac*/ 	.word	0x00030820
        /*06b0*/ 	.short	0x010a
        /*06b2*/ 	.byte	0x26
	.zero		1


	//   ....[52]....
        /*06b4*/ 	.word	0x000116e0
        /*06b8*/ 	.word	0x000000ff
        /*06bc*/ 	.word	0x00030848
        /*06c0*/ 	.short	0x010a
        /*06c2*/ 	.byte	0x26
	.zero		1


	//   ....[53]....
        /*06c4*/ 	.word	0x00011b80
        /*06c8*/ 	.word	0x000000ff
        /*06cc*/ 	.word	0x00030860
        /*06d0*/ 	.short	0x010a
        /*06d2*/ 	.byte	0x26
	.zero		1


	//   ....[54]....
        /*06d4*/ 	.word	0x00012230
        /*06d8*/ 	.word	0x000000ff
        /*06dc*/ 	.word	0x00030840
        /*06e0*/ 	.short	0x010a
        /*06e2*/ 	.byte	0x26
	.zero		1


	//   ....[55]....
        /*06e4*/ 	.word	0x000126d0
        /*06e8*/ 	.word	0x000000ff
        /*06ec*/ 	.word	0x00030868
        /*06f0*/ 	.short	0x010a
        /*06f2*/ 	.byte	0x26
	.zero		1


	//   ....[56]....
        /*06f4*/ 	.word	0x00012dd0
        /*06f8*/ 	.word	0x000000ff
        /*06fc*/ 	.word	0x00030848
        /*0700*/ 	.short	0x010a
        /*0702*/ 	.byte	0x26
	.zero		1


	//   ....[57]....
        /*0704*/ 	.word	0x00013250
        /*0708*/ 	.word	0x000000ff
        /*070c*/ 	.word	0x00030860
        /*0710*/ 	.short	0x010a
        /*0712*/ 	.byte	0x26
	.zero		1


	//   ....[58]....
        /*0714*/ 	.word	0x00013790
        /*0718*/ 	.word	0x00000003
        /*071c*/ 	.word	0x00030860
        /*0720*/ 	.short	0x010a
        /*0722*/ 	.byte	0x3f
	.zero		1


	//   ....[59]....
        /*0724*/ 	.word	0x00013cc0
        /*0728*/ 	.word	0x00000002
        /*072c*/ 	.word	0x00030820
        /*0730*/ 	.short	0x010a
        /*0732*/ 	.byte	0x3f
	.zero		1


	//   ....[60]....
        /*0734*/ 	.word	0x00013e60
        /*0738*/ 	.word	0x00000006
        /*073c*/ 	.word	0x00000000
        /*0740*/ 	.short	0x010a
        /*0742*/ 	.byte	0x3f
	.zero		1


	//   ....[61]....
        /*0744*/ 	.word	0x00013ed0
        /*0748*/ 	.word	0x00000003
        /*074c*/ 	.word	0x00000000
        /*0750*/ 	.short	0x010a
        /*0752*/ 	.byte	0x3f
	.zero		1


	//   ....[62]....
        /*0754*/ 	.word	0x00013f30
        /*0758*/ 	.word	0x00000000
        /*075c*/ 	.word	0x00000000
        /*0760*/ 	.short	0x010a
        /*0762*/ 	.byte	0x3f
	.zero		1


	//   ....[63]....
        /*0764*/ 	.word	0x00013f60
        /*0768*/ 	.word	0x00000003
        /*076c*/ 	.word	0x00000000
        /*0770*/ 	.short	0x010a
        /*0772*/ 	.byte	0x3f
	.zero		1


	//   ....[64]....
        /*0774*/ 	.word	0x00013fe0
        /*0778*/ 	.word	0x00000003
        /*077c*/ 	.word	0x00030800
        /*0780*/ 	.short	0x010a
        /*0782*/ 	.byte	0x3f
	.zero		1


	//   ....[65]....
        /*0784*/ 	.word	0x00014050
        /*0788*/ 	.word	0x00000003
        /*078c*/ 	.word	0x00030830
        /*0790*/ 	.short	0x010a
        /*0792*/ 	.byte	0x3f
	.zero		1


	//   ....[66]....
        /*0794*/ 	.word	0x000140b0
        /*0798*/ 	.word	0x00000098
        /*079c*/ 	.word	0x00030830
        /*07a0*/ 	.short	0x010a
        /*07a2*/ 	.byte	0x3f
	.zero		1


	//   ....[67]....
        /*07a4*/ 	.word	0x00014110
        /*07a8*/ 	.word	0x00000017
        /*07ac*/ 	.word	0x00030850
        /*07b0*/ 	.short	0x010a
        /*07b2*/ 	.byte	0x3f
	.zero		1


	//   ....[68]....
        /*07b4*/ 	.word	0x00014170
        /*07b8*/ 	.word	0x00000004
        /*07bc*/ 	.word	0x00030830
        /*07c0*/ 	.short	0x010a
        /*07c2*/ 	.byte	0x3f
	.zero		1


	//   ....[69]....
        /*07c4*/ 	.word	0x000141d0
        /*07c8*/ 	.word	0x00000003
        /*07cc*/ 	.word	0x00030850
        /*07d0*/ 	.short	0x010a
        /*07d2*/ 	.byte	0x3f
	.zero		1


	//   ....[70]....
        /*07d4*/ 	.word	0x00014230
        /*07d8*/ 	.word	0x00000004
        /*07dc*/ 	.word	0x00030830
        /*07e0*/ 	.short	0x010a
        /*07e2*/ 	.byte	0x3f
	.zero		1


	//   ....[71]....
        /*07e4*/ 	.word	0x00014290
        /*07e8*/ 	.word	0x00000003
        /*07ec*/ 	.word	0x00030850
        /*07f0*/ 	.short	0x010a
        /*07f2*/ 	.byte	0x3f
	.zero		1


	//   ....[72]....
        /*07f4*/ 	.word	0x000142f0
        /*07f8*/ 	.word	0x00000005
        /*07fc*/ 	.word	0x00030850
        /*0800*/ 	.short	0x010a
        /*0802*/ 	.byte	0x3f
	.zero		1


	//   ....[73]....
        /*0804*/ 	.word	0x00014450
        /*0808*/ 	.word	0x00000003
        /*080c*/ 	.word	0x00030840
        /*0810*/ 	.short	0x010a
        /*0812*/ 	.byte	0x3f
	.zero		1


	//   ....[74]....
        /*0814*/ 	.word	0x00014fc0
        /*0818*/ 	.word	0x00000003
        /*081c*/ 	.word	0x00030820
        /*0820*/ 	.short	0x010a
        /*0822*/ 	.byte	0x3f
	.zero		1


	//   ....[75]....
        /*0824*/ 	.word	0x00015020
        /*0828*/ 	.word	0x00000003
        /*082c*/ 	.word	0x00030848
        /*0830*/ 	.short	0x010a
        /*0832*/ 	.byte	0x3f
	.zero		1


	//   ....[76]....
        /*0834*/ 	.word	0x00015080
        /*0838*/ 	.word	0x00000003
        /*083c*/ 	.word	0x00030860
        /*0840*/ 	.short	0x010a
        /*0842*/ 	.byte	0x3f
	.zero		1


	//   ....[77]....
        /*0844*/ 	.word	0x000150e0
        /*0848*/ 	.word	0x00000003
        /*084c*/ 	.word	0x00030840
        /*0850*/ 	.short	0x010a
        /*0852*/ 	.byte	0x3f
	.zero		1


	//   ....[78]....
        /*0854*/ 	.word	0x00015140
        /*0858*/ 	.word	0x00000003
        /*085c*/ 	.word	0x00030868
        /*0860*/ 	.short	0x010a
        /*0862*/ 	.byte	0x3f
	.zero		1


	//   ....[79]....
        /*0864*/ 	.word	0x000151a0
        /*0868*/ 	.word	0x00000003
        /*086c*/ 	.word	0x00030848
        /*0870*/ 	.short	0x010a
        /*0872*/ 	.byte	0x3f
	.zero		1


	//   ....[80]....
        /*0874*/ 	.word	0x00015200
        /*0878*/ 	.word	0x00000003
        /*087c*/ 	.word	0x00030860
        /*0880*/ 	.short	0x010a
        /*0882*/ 	.byte	0x3f
	.zero		1


	//   ....[81]....
        /*0884*/ 	.word	0x00015250
        /*0888*/ 	.word	0x00000003
        /*088c*/ 	.word	0x00030860
        /*0890*/ 	.short	0x010a
        /*0892*/ 	.byte	0x3f
	.zero		1


	//   ....[82]....
        /*0894*/ 	.word	0x000152a0
        /*0898*/ 	.word	0x00000002
        /*089c*/ 	.word	0x00030820
        /*08a0*/ 	.short	0x010a
        /*08a2*/ 	.byte	0x3f
	.zero		1


	//   ....[83]....
        /*08a4*/ 	.word	0x00015440
        /*08a8*/ 	.word	0x00000006
        /*08ac*/ 	.word	0x00000000
        /*08b0*/ 	.short	0x010a
        /*08b2*/ 	.byte	0x3f
	.zero		1


	//   ....[84]....
        /*08b4*/ 	.word	0x00015490
        /*08b8*/ 	.word	0x00000003
        /*08bc*/ 	.word	0x00000000
        /*08c0*/ 	.short	0x010a
        /*08c2*/ 	.byte	0x3f
	.zero		1


	//   ....[85]....
        /*08c4*/ 	.word	0x000154e0
        /*08c8*/ 	.word	0x00000000
        /*08cc*/ 	.word	0x00000000
        /*08d0*/ 	.short	0x010a
        /*08d2*/ 	.byte	0x3f
	.zero		1


	//----- nvinfo : EIATTR_NUM_MBARRIERS
	.align		4
.L_431:
        /*08d4*/ 	.byte	0x03, 0x38
        /*08d6*/ 	.short	0x0016


	//----- nvinfo : EIATTR_EXIT_INSTR_OFFSETS
	.align		4
        /*08d8*/ 	.byte	0x04, 0x1c
        /*08da*/ 	.short	(.L_433 - .L_432)


	//   ....[0]....
.L_432:
        /*08dc*/ 	.word	0x00013fb0


	//----- nvinfo : EIATTR_MAX_THREADS
	.align		4
.L_433:
        /*08e0*/ 	.byte	0x04, 0x05
        /*08e2*/ 	.short	(.L_435 - .L_434)
.L_434:
        /*08e4*/ 	.word	0x00000180
        /*08e8*/ 	.word	0x00000001
        /*08ec*/ 	.word	0x00000001


	//----- nvinfo : EIATTR_CRS_STACK_SIZE
	.align		4
.L_435:
        /*08f0*/ 	.byte	0x04, 0x1e
        /*08f2*/ 	.short	(.L_437 - .L_436)
.L_436:
        /*08f4*/ 	.word	0x00000000


	//----- nvinfo : EIATTR_CBANK_PARAM_SIZE
	.align		4
.L_437:
        /*08f8*/ 	.byte	0x03, 0x19
        /*08fa*/ 	.short	0x0a70


	//----- nvinfo : EIATTR_PARAM_CBANK
	.align		4
        /*08fc*/ 	.byte	0x04, 0x0a
        /*08fe*/ 	.short	(.L_439 - .L_438)
	.align		4
.L_438:
        /*0900*/ 	.word	index@(.nv.constant0._ZN7cutlass13device_kernelIN5flash11enable_sm90INS1_16FlashAttnFwdSm90INS1_25CollectiveMainloopFwdSm90ILi2EN4cute5tupleIJNS5_1CILi1EEES8_S8_EEENS6_IJNS7_ILi128EEENS7_ILi64EEENS7_ILi256EEEEEELi256ENS_10bfloat16_tEfNS_4arch4Sm90ELb0ELb1ELb0ELb0ELb0ELb0ELb0ELb1ELb1ELb1ELb1ELb0EEENS1_21CollectiveEpilogueFwdINS6_IJSA_SC_SB_EEES9_SE_SG_Li256ELb0ELb1ELb1ELb0EEENS1_19SingleTileSchedulerILb0ELb1ELb1ELi128EEEEEEEEEvNT_6ParamsE)
        /*0904*/ 	.short	0x0210
        /*0906*/ 	.short	0x0a70


	//----- nvinfo : EIATTR_SW_WAR
	.align		4
.L_439:
        /*0908*/ 	.byte	0x04, 0x36
        /*090a*/ 	.short	(.L_441 - .L_440)
.L_440:
        /*090c*/ 	.word	0x00000008
.L_441:


//--------------------- .nv.info._ZN7cutlass13device_kernelIN5flash11enable_sm90INS1_16FlashAttnFwdSm90INS1_25CollectiveMainloopFwdSm90ILi2EN4cute5tupleIJNS5_1CILi1EEES8_S8_EEENS6_IJNS7_ILi128EEENS7_ILi64EEENS7_ILi256EEEEEELi256ENS_10bfloat16_tEfNS_4arch4Sm90ELb0ELb1ELb0ELb1ELb0ELb0ELb0ELb1ELb1ELb1ELb1ELb0EEENS1_21CollectiveEpilogueFwdINS6_IJSA_SC_SB_EEES9_SE_SG_Li256ELb1ELb1ELb1ELb0EEENS1_36VarlenDynamicPersistentTileSchedulerILi128ELi64ELi256ELi128ELb1ELb1ELb1ELb1ELb0ELb1EEEEEEEEEvNT_6ParamsE --------------------------
	.section	.nv.info._ZN7cutlass13device_kernelIN5flash11enable_sm90INS1_16FlashAttnFwdSm90INS1_25CollectiveMainloopFwdSm90ILi2EN4cute5tupleIJNS5_1CILi1EEES8_S8_EEENS6_IJNS7_ILi128EEENS7_ILi64EEENS7_ILi256EEEEEELi256ENS_10bfloat16_tEfNS_4arch4Sm90ELb0ELb1ELb0ELb1ELb0ELb0ELb0ELb1ELb1ELb1ELb1ELb0EEENS1_21CollectiveEpilogueFwdINS6_IJSA_SC_SB_EEES9_SE_SG_Li256ELb1ELb1ELb1ELb0EEENS1_36VarlenDynamicPersistentTileSchedulerILi128ELi64ELi256ELi128ELb1ELb1ELb1ELb1ELb0ELb1EEEEEEEEEvNT_6ParamsE,"",@"SHT_CUDA_INFO"
	.sectionflags	@""
	.align	4


	//----- nvinfo : EIATTR_CUDA_API_VERSION
	.align		4
        /*0000*/ 	.byte	0x04, 0x37
        /*0002*/ 	.short	(.L_443 - .L_442)
.L_442:
        /*0004*/ 	.word	0x00000082


	//----- nvinfo : EIATTR_KPARAM_INFO
	.align		4
.L_443:
        /*0008*/ 	.byte	0x04, 0x17
        /*000a*/ 	.short	(.L_445 - .L_444)
.L_444:
        /*000c*/ 	.word	0x00000000
        /*0010*/ 	.short	0x0000
        /*0012*/ 	.short	0x0070
        /*0014*/ 	.byte	0x00, 0xf0, 0x01, 0x2a


	//----- nvinfo : EIATTR_SPARSE_MMA_MASK
	.align		4
.L_445:
        /*0018*/ 	.byte	0x03, 0x50
        /*001a*/ 	.short	0x0000


	//----- nvinfo : EIATTR_MAXREG_COUNT
	.align		4
        /*001c*/ 	.byte	0x03, 0x1b
        /*001e*/ 	.short	0x00a8


	//----- nvinfo : EIATTR_NUM_BARRIERS
	.align		4
        /*0020*/ 	.byte	0x02, 0x4c
        /*0022*/ 	.byte	0x09
	.zero		1


	//----- nvinfo : EIATTR_EXTERNS
	.align		4
        /*0024*/ 	.byte	0x04, 0x0f
        /*0026*/ 	.short	(.L_447 - .L_446)


	//   ....[0]....
	.align		4
.L_446:
        /*0028*/ 	.word	index@(__assertfail)


	//----- nvinfo : EIATTR_ANNOTATIONS
	.align		4
.L_447:
        /*002c*/ 	.byte	0x04, 0x55
        /*002e*/ 	.short	(.L_449 - .L_448)


	//   ....[0]....
.L_448:
        /* <DEDUP_REMOVED lines=74> */
        /*04c4*/ 	.byte	0x10, 0xba, 0x01, 0x00


	//----- nvinfo : EIATTR_MERCURY_ISA_VERSION
	.align		4
.L_449:
        /*04c8*/ 	.byte	0x03, 0x5f
        /*04ca*/ 	.short	0x0101


	//----- nvinfo : EIATTR_UNUSED_LOAD_BYTE_OFFSET
	.align		4
        /*04cc*/ 	.byte	0x04, 0x44
        /*04ce*/ 	.short	(.L_451 - .L_450)


	//   ....[0]....
.L_450:
        /*04d0*/ 	.word	0x00000a10
        /*04d4*/ 	.word	0x0000fff0


	//   ....[1]....
        /*04d8*/ 	.word	0x0000d0c0
        /*04dc*/ 	.word	0x0000fff0


	//----- nvinfo : EIATTR_INT_WARP_WIDE_INSTR_OFFSETS
	.align		4
.L_451:
        /*04e0*/ 	.byte	0x04, 0x31
        /*04e2*/ 	.short	(.L_453 - .L_452)


	//   ....[0]....
.L_452:
        /*04e4*/ 	.word	0x00000130


	//   ....[1]....
        /*04e8*/ 	.word	0x00000170


	//   ....[2]....
        /*04ec*/ 	.word	0x000001e0


	//   ....[3]....
        /*04f0*/ 	.word	0x000139f0


	//   ....[4]....
        /*04f4*/ 	.word	0x00013a90


	//   ....[5]....
        /*04f8*/ 	.word	0x00017f20


	//   ....[6]....
        /*04fc*/ 	.word	0x00017f90


	//----- nvinfo : EIATTR_COOP_GROUP_MASK_REGIDS
	.align		4
.L_453:
        /*0500*/ 	.byte	0x04, 0x29
        /*0502*/ 	.short	(.L_455 - .L_454)


	//   ....[0]....
.L_454:
        /*0504*/ 	.word	0xffffffff


	//   ....[1]....
        /*0508*/ 	.word	0xffffffff


	//   ....[2]....
        /*050c*/ 	.word	0xffffffff


	//   ....[3]....
        /*0510*/ 	.word	0xffffffff


	//   ....[4]....
        /*0514*/ 	.word	0xffffffff


	//   ....[5]....
        /*0518*/ 	.word	0xffffffff


	//   ....[6]....
        /*051c*/ 	.word	0xffffffff


	//   ....[7]....
        /*0520*/ 	.word	0xffffffff


	//   ....[8]....
        /*0524*/ 	.word	0xffffffff


	//   ....[9]....
        /*0528*/ 	.word	0xffffffff


	//   ....[10]....
        /*052c*/ 	.word	0xffffffff


	//   ....[11]....
        /*0530*/ 	.word	0xffffffff


	//   ....[12]....
        /*0534*/ 	.word	0xffffffff


	//   ....[13]....
        /*0538*/ 	.word	0xffffffff


	//   ....[14]....
        /*053c*/ 	.word	0xffffffff


	//   ....[15]....
        /*0540*/ 	.word	0xffffffff


	//   ....[16]....
        /*0544*/ 	.word	0xffffffff


	//   ....[17]....
        /*0548*/ 	.word	0xffffffff


	//   ....[18]....
        /*054c*/ 	.word	0xffffffff


	//   ....[19]....
        /*0550*/ 	.word	0xffffffff


	//   ....[20]....
        /*0554*/ 	.word	0xffffffff


	//   ....[21]....
        /*0558*/ 	.word	0xffffffff


	//   ....[22]....
        /*055c*/ 	.word	0xffffffff


	//   ....[23]....
        /*0560*/ 	.word	0xffffffff


	//   ....[24]....
        /*0564*/ 	.word	0xffffffff


	//   ....[25]....
        /*0568*/ 	.word	0xffffffff


	//   ....[26]....
        /*056c*/ 	.word	0xffffffff


	//   ....[27]....
        /*0570*/ 	.word	0xffffffff


	//   ....[28]....
        /*0574*/ 	.word	0xffffffff


	//   ....[29]....
        /*0578*/ 	.word	0xffffffff


	//   ....[30]....
        /*057c*/ 	.word	0xffffffff


	//   ....[31]....
        /*0580*/ 	.word	0xffffffff


	//   ....[32]....
        /*0584*/ 	.word	0xffffffff


	//   ....[33]....
        /*0588*/ 	.word	0xffffffff


	//   ....[34]....
        /*058c*/ 	.word	0xffffffff


	//   ....[35]....
        /*0590*/ 	.word	0xffffffff


	//   ....[36]....
        /*0594*/ 	.word	0xffffffff


	//   ....[37]....
        /*0598*/ 	.word	0xffffffff


	//   ....[38]....
        /*059c*/ 	.word	0xffffffff


	//   ....[39]....
        /*05a0*/ 	.word	0xffffffff


	//   ....[40]....
        /*05a4*/ 	.word	0xffffffff


	//   ....[41]....
        /*05a8*/ 	.word	0xffffffff


	//   ....[42]....
        /*05ac*/ 	.word	0xffffffff


	//   ....[43]....
        /*05b0*/ 	.word	0xffffffff


	//   ....[44]....
        /*05b4*/ 	.word	0xffffffff


	//   ....[45]....
        /*05b8*/ 	.word	0xffffffff


	//   ....[46]....
        /*05bc*/ 	.word	0xffffffff


	//   ....[47]....
        /*05c0*/ 	.word	0xffffffff


	//   ....[48]....
        /*05c4*/ 	.word	0xffffffff


	//   ....[49]....
        /*05c8*/ 	.word	0xffffffff


	//   ....[50]....
        /*05cc*/ 	.word	0xffffffff


	//   ....[51]....
        /*05d0*/ 	.word	0xffffffff


	//   ....[52]....
        /*05d4*/ 	.word	0xffffffff


	//   ....[53]....
        /*05d8*/ 	.word	0xffffffff


	//   ....[54]....
        /*05dc*/ 	.word	0xffffffff


	//   ....[55]....
        /*05e0*/ 	.word	0xffffffff


	//   ....[56]....
        /*05e4*/ 	.word	0xffffffff


	//   ....[57]....
        /*05e8*/ 	.word	0xffffffff


	//   ....[58]....
        /*05ec*/ 	.word	0xffffffff


	//   ....[59]....
        /*05f0*/ 	.word	0xffffffff


	//   ....[60]....
        /*05f4*/ 	.word	0xffffffff


	//   ....[61]....
        /*05f8*/ 	.word	0xffffffff


	//   ....[62]....
        /*05fc*/ 	.word	0xffffffff


	//   ....[63]....
        /*0600*/ 	.word	0xffffffff


	//   ....[64]....
        /*0604*/ 	.word	0xffffffff


	//   ....[65]....
        /*0608*/ 	.word	0xffffffff


	//   ....[66]....
        /*060c*/ 	.word	0xffffffff


	//   ....[67]....
        /*0610*/ 	.word	0xffffffff


	//   ....[68]....
        /*0614*/ 	.word	0xffffffff


	//   ....[69]....
        /*0618*/ 	.word	0xffffffff


	//   ....[70]....
        /*061c*/ 	.word	0xffffffff


	//   ....[71]....
        /*0620*/ 	.word	0xffffffff


	//   ....[72]....
        /*0624*/ 	.word	0xffffffff


	//   ....[73]....
        /*0628*/ 	.word	0xffffffff


	//   ....[74]....
        /*062c*/ 	.word	0xffffffff


	//   ....[75]....
        /*0630*/ 	.word	0xffffffff


	//   ....[76]....
        /*0634*/ 	.word	0xffffffff


	//   ....[77]....
        /*0638*/ 	.word	0xffffffff


	//   ....[78]....
        /*063c*/ 	.word	0xffffffff


	//   ....[79]....
        /*0640*/ 	.word	0xffffffff


	//   ....[80]....
        /*0644*/ 	.word	0xffffffff


	//   ....[81]....
        /*0648*/ 	.word	0xffffffff


	//   ....[82]....
        /*064c*/ 	.word	0xffffffff


	//   ....[83]....
        /*0650*/ 	.word	0xffffffff


	//   ....[84]....
        /*0654*/ 	.word	0xffffffff


	//   ....[85]....
        /*0658*/ 	.word	0xffffffff


	//   ....[86]....
        /*065c*/ 	.word	0xffffffff


	//   ....[87]....
        /*0660*/ 	.word	0xffffffff


	//   ....[88]....
        /*0664*/ 	.word	0xffffffff


	//   ....[89]....
        /*0668*/ 	.word	0xffffffff


	//   ....[90]....
        /*066c*/ 	.word	0xffffffff


	//   ....[91]....
        /*0670*/ 	.word	0xffffffff


	//   ....[92]....
        /*0674*/ 	.word	0xffffffff


	//   ....[93]....
        /*0678*/ 	.word	0xffffffff


	//   ....[94]....
        /*067c*/ 	.word	0xffffffff


	//   ....[95]....
        /*0680*/ 	.word	0xffffffff


	//   ....[96]....
        /*0684*/ 	.word	0xffffffff


	//   ....[97]....
        /*0688*/ 	.word	0xffffffff


	//   ....[98]....
        /*068c*/ 	.word	0xffffffff


	//   ....[99]....
        /*0690*/ 	.word	0xffffffff


	//   ....[100]....
        /*0694*/ 	.word	0xffffffff


	//   ....[101]....
        /*0698*/ 	.word	0xffffffff


	//   ....[102]....
        /*069c*/ 	.word	0xffffffff


	//   ....[103]....
        /*06a0*/ 	.word	0xffffffff


	//   ....[104]....
        /*06a4*/ 	.word	0xffffffff


	//   ....[105]....
        /*06a8*/ 	.word	0xffffffff


	//   ....[106]....
        /*06ac*/ 	.word	0xffffffff


	//   ....[107]....
        /*06b0*/ 	.word	0xffffffff


	//   ....[108]....
        /*06b4*/ 	.word	0xffffffff


	//   ....[109]....
        /*06b8*/ 	.word	0xffffffff


	//   ....[110]....
        /*06bc*/ 	.word	0xffffffff


	//   ....[111]....
        /*06c0*/ 	.word	0x0500000f


	//   ....[112]....
        /*06c4*/ 	.word	0x0500000f


	//   ....[113]....
        /*06c8*/ 	.word	0x0500000f


	//   ....[114]....
        /*06cc*/ 	.word	0x0500000f


	//   ....[115]....
        /*06d0*/ 	.word	0x0500000f


	//   ....[116]....
        /*06d4*/ 	.word	0x0500000f


	//   ....[117]....
        /*06d8*/ 	.word	0x0500000f


	//   ....[118]....
        /*06dc*/ 	.word	0x0500000f


	//   ....[119]....
        /*06e0*/ 	.word	0x0500000f


	//   ....[120]....
        /*06e4*/ 	.word	0x0500000f


	//   ....[121]....
        /*06e8*/ 	.word	0x0500000f


	//   ....[122]....
        /*06ec*/ 	.word	0x0500000f


	//   ....[123]....
        /*06f0*/ 	.word	0x0500000f


	//   ....[124]....
        /*06f4*/ 	.word	0x0500000f


	//   ....[125]....
        /*06f8*/ 	.word	0x0500000f


	//   ....[126]....
        /*06fc*/ 	.word	0x0500000f


	//   ....[127]....
        /*0700*/ 	.word	0x0500000f


	//   ....[128]....
        /*0704*/ 	.word	0x0500000f


	//   ....[129]....
        /*0708*/ 	.word	0x0500000f


	//   ....[130]....
        /*070c*/ 	.word	0x0500000f


	//   ....[131]....
        /*0710*/ 	.word	0x0500000f


	//   ....[132]....
        /*0714*/ 	.word	0x0500000f


	//   ....[133]....
        /*0718*/ 	.word	0x0500000f


	//   ....[134]....
        /*071c*/ 	.word	0x0500000f


	//   ....[135]....
        /*0720*/ 	.word	0x0500000f


	//   ....[136]....
        /*0724*/ 	.word	0x0500000f


	//   ....[137]....
        /*0728*/ 	.word	0x0500000f


	//   ....[138]....
        /*072c*/ 	.word	0x0500000f


	//   ....[139]....
        /*0730*/ 	.word	0x0500000f


	//   ....[140]....
        /*0734*/ 	.word	0x0500000f


	//   ....[141]....
        /*0738*/ 	.word	0x0500000f


	//   ....[142]....
        /*073c*/ 	.word	0x0500000f


	//   ....[143]....
        /*0740*/ 	.word	0x0500000f


	//   ....[144]....
        /*0744*/ 	.word	0x0500000f


	//   ....[145]....
        /*0748*/ 	.word	0x0500000f


	//   ....[146]....
        /*074c*/ 	.word	0x0500000f


	//----- nvinfo : EIATTR_COOP_GROUP_INSTR_OFFSETS
	.align		4
.L_455:
        /*0750*/ 	.byte	0x04, 0x28
        /*0752*/ 	.short	(.L_457 - .L_456)


	//   ....[0]....
.L_456:
        /*0754*/ 	.word	0x00000060


	//   ....[1]....
        /*0758*/ 	.word	0x00000140


	//   ....[2]....
        /*075c*/ 	.word	0x00000190


	//   ....[3]....
        /*0760*/ 	.word	0x000003c0


	//   ....[4]....
        /*0764*/ 	.word	0x00000520


	//   ....[5]....
        /*0768*/ 	.word	0x00000640


	//   ....[6]....
        /*076c*/ 	.word	0x000007a0


	//   ....[7]....
        /*0770*/ 	.word	0x00002330


	//   ....[8]....
        /*0774*/ 	.word	0x00002e00


	//   ....[9]....
        /*0778*/ 	.word	0x00003280


	//   ....[10]....
        /*077c*/ 	.word	0x00003c20


	//   ....[11]....
        /*0780*/ 	.word	0x00003d80


	//   ....[12]....
        /*0784*/ 	.word	0x000040a0


	//   ....[13]....
        /*0788*/ 	.word	0x00004120


	//   ....[14]....
        /*078c*/ 	.word	0x00005f40


	//   ....[15]....
        /*0790*/ 	.word	0x00006170


	//   ....[16]....
        /*0794*/ 	.word	0x00006aa0


	//   ....[17]....
        /*0798*/ 	.word	0x00006b80


	//   ....[18]....
        /*079c*/ 	.word	0x00006b90


	//   ....[19]....
        /*07a0*/ 	.word	0x00006be0


	//   ....[20]....
        /*07a4*/ 	.word	0x00008900


	//   ....[21]....
        /*07a8*/ 	.word	0x00008930


	//   ....[22]....
        /*07ac*/ 	.word	0x00008b00


	//   ....[23]....
        /*07b0*/ 	.word	0x00008bd0


	//   ....[24]....
        /*07b4*/ 	.word	0x0000a690


	//   ....[25]....
        /*07b8*/ 	.word	0x0000a890


	//   ....[26]....
        /*07bc*/ 	.word	0x0000b170


	//   ....[27]....
        /*07c0*/ 	.word	0x0000b2a0


	//   ....[28]....
        /*07c4*/ 	.word	0x0000b2b0


	//   ....[29]....
        /*07c8*/ 	.word	0x0000b300


	//   ....[30]....
        /*07cc*/ 	.word	0x0000c470


	//   ....[31]....
        /*07d0*/ 	.word	0x0000c4b0


	//   ....[32]....
        /*07d4*/ 	.word	0x0000c5e0


	//   ....[33]....
        /*07d8*/ 	.word	0x0000c600


	//   ....[34]....
        /*07dc*/ 	.word	0x0000e2a0


	//   ....[35]....
        /*07e0*/ 	.word	0x0000e2b0


	//   ....[36]....
        /*07e4*/ 	.word	0x0000e2c0


	//   ....[37]....
        /*07e8*/ 	.word	0x0000e2d0


	//   ....[38]....
        /*07ec*/ 	.word	0x0000eda0


	//   ....[39]....
        /*07f0*/ 	.word	0x0000edd0


	//   ....[40]....
        /*07f4*/ 	.word	0x0000ef70


	//   ....[41]....
        /*07f8*/ 	.word	0x0000ef90


	//   ....[42]....
        /*07fc*/ 	.word	0x0000f0e0


	//   ....[43]....
        /*0800*/ 	.word	0x0000f100


	//   ....[44]....
        /*0804*/ 	.word	0x0000f260


	//   ....[45]....
        /*0808*/ 	.word	0x0000f280


	//   ....[46]....
        /*080c*/ 	.word	0x0000f820


	//   ....[47]....
        /*0810*/ 	.word	0x0000f850


	//   ....[48]....
        /*0814*/ 	.word	0x00010160


	//   ....[49]....
        /*0818*/ 	.word	0x00010170


	//   ....[50]....
        /*081c*/ 	.word	0x000114a0


	//   ....[51]....
        /*0820*/ 	.word	0x000114d0


	//   ....[52]....
        /*0824*/ 	.word	0x00011650


	//   ....[53]....
        /*0828*/ 	.word	0x00011670


	//   ....[54]....
        /*082c*/ 	.word	0x000117c0


	//   ....[55]....
        /*0830*/ 	.word	0x000117e0


	//   ....[56]....
        /*0834*/ 	.word	0x00011940


	//   ....[57]....
        /*0838*/ 	.word	0x00011960


	//   ....[58]....
        /*083c*/ 	.word	0x00011b50


	//   ....[59]....
        /*0840*/ 	.word	0x00011d90


	//   ....[60]....
        /*0844*/ 	.word	0x00011dc0


	//   ....[61]....
        /*0848*/ 	.word	0x00011df0


	//   ....[62]....
        /*084c*/ 	.word	0x00011e20


	//   ....[63]....
        /*0850*/ 	.word	0x00011e50


	//   ....[64]....
        /*0854*/ 	.word	0x00011e80


	//   ....[65]....
        /*0858*/ 	.word	0x00012030


	//   ....[66]....
        /*085c*/ 	.word	0x00012060


	//   ....[67]....
        /*0860*/ 	.word	0x00012090


	//   ....[68]....
        /*0864*/ 	.word	0x000120c0


	//   ....[69]....
        /*0868*/ 	.word	0x000120f0


	//   ....[70]....
        /*086c*/ 	.word	0x00012120


	//   ....[71]....
        /*0870*/ 	.word	0x000121c0


	//   ....[72]....
        /*0874*/ 	.word	0x000121f0


	//   ....[73]....
        /*0878*/ 	.word	0x00012200


	//   ....[74]....
        /*087c*/ 	.word	0x00012230


	//   ....[75]....
        /*0880*/ 	.word	0x00013fe0


	//   ....[76]....
        /*0884*/ 	.word	0x00014c40


	//   ....[77]....
        /*0888*/ 	.word	0x00014c60


	//   ....[78]....
        /*088c*/ 	.word	0x00014d40


	//   ....[79]....
        /*0890*/ 	.word	0x00014d50


	//   ....[80]....
        /*0894*/ 	.word	0x00014e00


	//   ....[81]....
        /*0898*/ 	.word	0x00014e10


	//   ....[82]....
        /*089c*/ 	.word	0x00014ec0


	//   ....[83]....
        /*08a0*/ 	.word	0x00014ed0


	//   ....[84]....
        /*08a4*/ 	.word	0x00014f80


	//   ....[85]....
        /*08a8*/ 	.word	0x00014f90


	//   ....[86]....
        /*08ac*/ 	.word	0x00015040


	//   ....[87]....
        /*08b0*/ 	.word	0x00015050


	//   ....[88]....
        /*08b4*/ 	.word	0x00015100


	//   ....[89]....
        /*08b8*/ 	.word	0x00015110


	//   ....[90]....
        /*08bc*/ 	.word	0x00015160


	//   ....[91]....
        /*08c0*/ 	.word	0x000151b0


	//   ....[92]....
        /*08c4*/ 	.word	0x00018850


	//   ....[93]....
        /*08c8*/ 	.word	0x00018880


	//   ....[94]....
        /*08cc*/ 	.word	0x000188e0


	//   ....[95]....
        /*08d0*/ 	.word	0x00018910


	//   ....[96]....
        /*08d4*/ 	.word	0x00018940


	//   ....[97]....
        /*08d8*/ 	.word	0x00018970


	//   ....[98]....
        /*08dc*/ 	.word	0x000189a0


	//   ....[99]....
        /*08e0*/ 	.word	0x000189d0


	//   ....[100]....
        /*08e4*/ 	.word	0x00018ba0


	//   ....[101]....
        /*08e8*/ 	.word	0x00018bd0


	//   ....[102]....
        /*08ec*/ 	.word	0x00018c00


	//   ....[103]....
        /*08f0*/ 	.word	0x00018c30


	//   ....[104]....
        /*08f4*/ 	.word	0x00018c60


	//   ....[105]....
        /*08f8*/ 	.word	0x00018c90


	//   ....[106]....
        /*08fc*/ 	.word	0x00018d60


	//   ....[107]....
        /*0900*/ 	.word	0x00018d80


	//   ....[108]....
        /*0904*/ 	.word	0x00018d90


	//   ....[109]....
        /*0908*/ 	.word	0x00018e10


	//   ....[110]....
        /*090c*/ 	.word	0x00019960


	//   ....[111]....
        /*0910*/ 	.word	0x00019ff0


	//   ....[112]....
        /*0914*/ 	.word	0x0001a1d0


	//   ....[113]....
        /*0918*/ 	.word	0x0001a220


	//   ....[114]....
        /*091c*/ 	.word	0x0001a360


	//   ....[115]....
        /*0920*/ 	.word	0x0001a3b0


	//   ....[116]....
        /*0924*/ 	.word	0x0001a4f0


	//   ....[117]....
        /*0928*/ 	.word	0x0001a540


	//   ....[118]....
        /*092c*/ 	.word	0x0001a680


	//   ....[119]....
        /*0930*/ 	.word	0x0001a6d0


	//   ....[120]....
        /*0934*/ 	.word	0x0001a810


	//   ....[121]....
        /*0938*/ 	.word	0x0001a860


	//   ....[122]....
        /*093c*/ 	.word	0x0001a9a0


	//   ....[123]....
        /*0940*/ 	.word	0x0001a9f0


	//   ....[124]....
        /*0944*/ 	.word	0x0001ab10


	//   ....[125]....
        /*0948*/ 	.word	0x0001ab80


	//   ....[126]....
        /*094c*/ 	.word	0x0001aca0


	//   ....[127]....
        /*0950*/ 	.word	0x0001acf0


	//   ....[128]....
        /*0954*/ 	.word	0x0001b020


	//   ....[129]....
        /*0958*/ 	.word	0x0001b0c0


	//   ....[130]....
        /*095c*/ 	.word	0x0001b260


	//   ....[131]....
        /*0960*/ 	.word	0x0001b2e0


	//   ....[132]....
        /*0964*/ 	.word	0x0001b360


	//   ....[133]....
        /*0968*/ 	.word	0x0001b3e0


	//   ....[134]....
        /*096c*/ 	.word	0x0001b460


	//   ....[135]....
        /*0970*/ 	.word	0x0001b4f0


	//   ....[136]....
        /*0974*/ 	.word	0x0001b590


	//   ....[137]....
        /*0978*/ 	.word	0x0001b640


	//   ....[138]....
        /*097c*/ 	.word	0x0001b6c0


	//   ....[139]....
        /*0980*/ 	.word	0x0001b740


	//   ....[140]....
        /*0984*/ 	.word	0x0001b7c0


	//   ....[141]....
        /*0988*/ 	.word	0x0001b850


	//   ....[142]....
        /*098c*/ 	.word	0x0001b8d0


	//   ....[143]....
        /*0990*/ 	.word	0x0001b980


	//   ....[144]....
        /*0994*/ 	.word	0x0001b9d0


	//   ....[145]....
        /*0998*/ 	.word	0x0001ba90


	//   ....[146]....
        /*099c*/ 	.word	0x0001bbc0


	//----- nvinfo : EIATTR_REG_RECONFIG
	.align		4
.L_457:
        /*09a0*/ 	.byte	0x01, 0x54
	.zero		2


	//----- nvinfo : EIATTR_SYSCALL_OFFSETS
	.align		4
        /*09a4*/ 	.byte	0x04, 0x46
        /*09a6*/ 	.short	(.L_459 - .L_458)


	//   ....[0]....
.L_458:
        /*09a8*/ 	.word	0x000024b0


	//   ....[1]....
        /*09ac*/ 	.word	0x00013c00


	//   ....[2]....
        /*09b0*/ 	.word	0x00013d50


	//   ....[3]....
        /*09b4*/ 	.word	0x00013e40


	//   ....[4]....
        /*09b8*/ 	.word	0x00014780


	//----- nvinfo : EIATTR_MBARRIER_INSTR_OFFSETS
	.align		4
.L_459:
        /*09bc*/ 	.byte	0x04, 0x39
        /*09be*/ 	.short	(.L_461 - .L_460)


	//   ....[0]....
.L_460:
        /*09c0*/ 	.word	0x00000270
        /*09c4*/ 	.word	0x000000ff
        /*09c8*/ 	.word	0x00030800
        /*09cc*/ 	.short	0x0100
        /*09ce*/ 	.byte	0x08
	.zero		1


	//   ....[1]....
        /*09d0*/ 	.word	0x00000280
        /*09d4*/ 	.word	0x000000ff
        /*09d8*/ 	.word	0x00030820
        /*09dc*/ 	.short	0x0100
        /*09de*/ 	.byte	0x08
	.zero		1


	//   ....[2]....
        /*09e0*/ 	.word	0x00000370
        /*09e4*/ 	.word	0x000000ff
        /*09e8*/ 	.word	0x00030830
        /*09ec*/ 	.short	0x0100
        /*09ee*/ 	.byte	0x08
	.zero		1


	//   ....[3]....
        /*09f0*/ 	.word	0x00000380
        /*09f4*/ 	.word	0x000000ff
        /*09f8*/ 	.word	0x00030840
        /*09fc*/ 	.short	0x0100
        /*09fe*/ 	.byte	0x08
	.zero		1


	//   ....[4]....
        /*0a00*/ 	.word	0x00000390
        /*0a04*/ 	.word	0x000000ff
        /*0a08*/ 	.word	0x00030838
        /*0a0c*/ 	.short	0x0100
        /*0a0e*/ 	.byte	0x08
	.zero		1


	//   ....[5]....
        /*0a10*/ 	.word	0x000003a0
        /*0a14*/ 	.word	0x000000ff
        /*0a18*/ 	.word	0x00030848
        /*0a1c*/ 	.short	0x0100
        /*0a1e*/ 	.byte	0x08
	.zero		1


	//   ....[6]....
        /*0a20*/ 	.word	0x000004d0
        /*0a24*/ 	.word	0x000000ff
        /*0a28*/ 	.word	0x00030850
        /*0a2c*/ 	.short	0x0100
        /*0a2e*/ 	.byte	0x08
	.zero		1


	//   ....[7]....
        /*0a30*/ 	.word	0x000004e0
        /*0a34*/ 	.word	0x000000ff
        /*0a38*/ 	.word	0x00030860
        /*0a3c*/ 	.short	0x0100
        /*0a3e*/ 	.byte	0x08
	.zero		1


	//   ....[8]....
        /*0a40*/ 	.word	0x000004f0
        /*0a44*/ 	.word	0x000000ff
        /*0a48*/ 	.word	0x00030858
        /*0a4c*/ 	.short	0x0100
        /*0a4e*/ 	.byte	0x08
	.zero		1


	//   ....[9]....
        /*0a50*/ 	.word	0x00000500
        /*0a54*/ 	.word	0x000000ff
        /*0a58*/ 	.word	0x00030868
        /*0a5c*/ 	.short	0x0100
        /*0a5e*/ 	.byte	0x08
	.zero		1


	//   ....[10]....
        /*0a60*/ 	.word	0x000005f0
        /*0a64*/ 	.word	0x000000ff
        /*0a68*/ 	.word	0x00030870
        /*0a6c*/ 	.short	0x0100
        /*0a6e*/ 	.byte	0x06
	.zero		1


	//   ....[11]....
        /*0a70*/ 	.word	0x00000600
        /*0a74*/ 	.word	0x000000ff
        /*0a78*/ 	.word	0x00030880
        /*0a7c*/ 	.short	0x0100
        /*0a7e*/ 	.byte	0x06
	.zero		1


	//   ....[12]....
        /*0a80*/ 	.word	0x00000610
        /*0a84*/ 	.word	0x000000ff
        /*0a88*/ 	.word	0x00030878
        /*0a8c*/ 	.short	0x0100
        /*0a8e*/ 	.byte	0x06
	.zero		1


	//   ....[13]....
        /*0a90*/ 	.word	0x00000620
        /*0a94*/ 	.word	0x000000ff
        /*0a98*/ 	.word	0x00030888
        /*0a9c*/ 	.short	0x0100
        /*0a9e*/ 	.byte	0x06
	.zero		1


	//   ....[14]....
        /*0aa0*/ 	.word	0x00000750
        /*0aa4*/ 	.word	0x000000ff
        /*0aa8*/ 	.word	0x00030890
        /*0aac*/ 	.short	0x0100
        /*0aae*/ 	.byte	0x08
	.zero		1


	//   ....[15]....
        /*0ab0*/ 	.word	0x00000760
        /*0ab4*/ 	.word	0x000000ff
        /*0ab8*/ 	.word	0x000308a0
        /*0abc*/ 	.short	0x0100
        /*0abe*/ 	.byte	0x08
	.zero		1


	//   ....[16]....
        /*0ac0*/ 	.word	0x00000770
        /*0ac4*/ 	.word	0x000000ff
        /*0ac8*/ 	.word	0x00030898
        /*0acc*/ 	.short	0x0100
        /*0ace*/ 	.byte	0x08
	.zero		1


	//   ....[17]....
        /*0ad0*/ 	.word	0x00000780
        /*0ad4*/ 	.word	0x000000ff
        /*0ad8*/ 	.word	0x000308a8
        /*0adc*/ 	.short	0x0100
        /*0ade*/ 	.byte	0x08
	.zero		1


	//   ....[18]....
        /*0ae0*/ 	.word	0x000008b0
        /*0ae4*/ 	.word	0x000000ff
        /*0ae8*/ 	.word	0x000308b0
        /*0aec*/ 	.short	0x0100
        /*0aee*/ 	.byte	0x08
	.zero		1


	//   ....[19]....
        /*0af0*/ 	.word	0x000008c0
        /*0af4*/ 	.word	0x000000ff
        /*0af8*/ 	.word	0x000308c0
        /*0afc*/ 	.short	0x0100
        /*0afe*/ 	.byte	0x08
	.zero		1


	//   ....[20]....
        /*0b00*/ 	.word	0x000008d0
        /*0b04*/ 	.word	0x000000ff
        /*0b08*/ 	.word	0x000308b8
        /*0b0c*/ 	.short	0x0100
        /*0b0e*/ 	.byte	0x08
	.zero		1


	//   ....[21]....
        /*0b10*/ 	.word	0x000008e0
        /*0b14*/ 	.word	0x000000ff
        /*0b18*/ 	.word	0x000308c8
        /*0b1c*/ 	.short	0x0100
        /*0b1e*/ 	.byte	0x08
	.zero		1


	//   ....[22]....
        /*0b20*/ 	.word	0x00002530
        /*0b24*/ 	.word	0x000000ff
        /*0b28*/ 	.word	0x00030800
        /*0b2c*/ 	.short	0x010a
        /*0b2e*/ 	.byte	0x25
	.zero		1


	//   ....[23]....
        /*0b30*/ 	.word	0x000025e0
        /*0b34*/ 	.word	0x00000003
        /*0b38*/ 	.word	0x00030830
        /*0b3c*/ 	.short	0x010a
        /*0b3e*/ 	.byte	0x3f
	.zero		1


	//   ....[24]....
        /*0b40*/ 	.word	0x00002650
        /*0b44*/ 	.word	0x00000003
        /*0b48*/ 	.word	0x00030830
        /*0b4c*/ 	.short	0x010a
        /*0b4e*/ 	.byte	0x3f
	.zero		1


	//   ....[25]....
        /*0b50*/ 	.word	0x00003080
        /*0b54*/ 	.word	0x00000000
        /*0b58*/ 	.word	0x00000000
        /*0b5c*/ 	.short	0x0101
        /*0b5e*/ 	.byte	0x3f
	.zero		1


	//   ....[26]....
        /*0b60*/ 	.word	0x00004da0
        /*0b64*/ 	.word	0x000000ff
        /*0b68*/ 	.word	0x00030830
        /*0b6c*/ 	.short	0x010a
        /*0b6e*/ 	.byte	0x06
	.zero		1


	//   ....[27]....
        /*0b70*/ 	.word	0x00004e00
        /*0b74*/ 	.word	0x000000ff
        /*0b78*/ 	.word	0x00030830
        /*0b7c*/ 	.short	0x010a
        /*0b7e*/ 	.byte	0x06
	.zero		1


	//   ....[28]....
        /*0b80*/ 	.word	0x00005c30
        /*0b84*/ 	.word	0x000000ff
        /*0b88*/ 	.word	0x00030850
        /*0b8c*/ 	.short	0x010a
        /*0b8e*/ 	.byte	0x0a
	.zero		1


	//   ....[29]....
        /*0b90*/ 	.word	0x00005c70
        /*0b94*/ 	.word	0x000000ff
        /*0b98*/ 	.word	0x00030850
        /*0b9c*/ 	.short	0x010a
        /*0b9e*/ 	.byte	0x0a
	.zero		1


	//   ....[30]....
        /*0ba0*/ 	.word	0x00005f60
        /*0ba4*/ 	.word	0x00000000
        /*0ba8*/ 	.word	0x00000000
        /*0bac*/ 	.short	0x0101
        /*0bae*/ 	.byte	0x3f
	.zero		1


	//   ....[31]....
        /*0bb0*/ 	.word	0x00006fa0
        /*0bb4*/ 	.word	0x0000009e
        /*0bb8*/ 	.word	0x00000000
        /*0bbc*/ 	.short	0x0101
        /*0bbe*/ 	.byte	0x3f
	.zero		1


	//   ....[32]....
        /*0bc0*/ 	.word	0x00007820
        /*0bc4*/ 	.word	0x000000ff
        /*0bc8*/ 	.word	0x00030830
        /*0bcc*/ 	.short	0x010a
        /*0bce*/ 	.byte	0x05
	.zero		1


	//   ....[33]....
        /*0bd0*/ 	.word	0x00007880
        /*0bd4*/ 	.word	0x000000ff
        /*0bd8*/ 	.word	0x00030830
        /*0bdc*/ 	.short	0x010a
        /*0bde*/ 	.byte	0x05
	.zero		1


	//   ....[34]....
        /*0be0*/ 	.word	0x000086b0
        /*0be4*/ 	.word	0x000000ff
        /*0be8*/ 	.word	0x00030850
        /*0bec*/ 	.short	0x010a
        /*0bee*/ 	.byte	0x0e
	.zero		1


	//   ....[35]....
        /*0bf0*/ 	.word	0x000086f0
        /*0bf4*/ 	.word	0x000000ff
        /*0bf8*/ 	.word	0x00030850
        /*0bfc*/ 	.short	0x010a
        /*0bfe*/ 	.byte	0x0e
	.zero		1


	//   ....[36]....
        /*0c00*/ 	.word	0x00008fe0
        /*0c04*/ 	.word	0x0000009b
        /*0c08*/ 	.word	0x00000000
        /*0c0c*/ 	.short	0x0101
        /*0c0e*/ 	.byte	0x3f
	.zero		1


	//   ....[37]....
        /*0c10*/ 	.word	0x00009080
        /*0c14*/ 	.word	0x0000009f
        /*0c18*/ 	.word	0x00000000
        /*0c1c*/ 	.short	0x0101
        /*0c1e*/ 	.byte	0x3f
	.zero		1


	//   ....[38]....
        /*0c20*/ 	.word	0x000094f0
        /*0c24*/ 	.word	0x000000ff
        /*0c28*/ 	.word	0x00030830
        /*0c2c*/ 	.short	0x010a
        /*0c2e*/ 	.byte	0x05
	.zero		1


	//   ....[39]....
        /*0c30*/ 	.word	0x00009550
        /*0c34*/ 	.word	0x000000ff
        /*0c38*/ 	.word	0x00030830
        /*0c3c*/ 	.short	0x010a
        /*0c3e*/ 	.byte	0x05
	.zero		1


	//   ....[40]....
        /*0c40*/ 	.word	0x0000a380
        /*0c44*/ 	.word	0x000000ff
        /*0c48*/ 	.word	0x00030850
        /*0c4c*/ 	.short	0x010a
        /*0c4e*/ 	.byte	0x0e
	.zero		1


	//   ....[41]....
        /*0c50*/ 	.word	0x0000a3c0
        /*0c54*/ 	.word	0x000000ff
        /*0c58*/ 	.word	0x00030850
        /*0c5c*/ 	.short	0x010a
        /*0c5e*/ 	.byte	0x0e
	.zero		1


	//   ....[42]....
        /*0c60*/ 	.word	0x0000a620
        /*0c64*/ 	.word	0x00000000
        /*0c68*/ 	.word	0x00000000
        /*0c6c*/ 	.short	0x0101
        /*0c6e*/ 	.byte	0x3f
	.zero		1


	//   ....[43]....
        /*0c70*/ 	.word	0x0000b670
        /*0c74*/ 	.word	0x0000009e
        /*0c78*/ 	.word	0x00000000
        /*0c7c*/ 	.short	0x0101
        /*0c7e*/ 	.byte	0x3f
	.zero		1


	//   ....[44]....
        /*0c80*/ 	.word	0x0000c3e0
        /*0c84*/ 	.word	0x000000ff
        /*0c88*/ 	.word	0x00030850
        /*0c8c*/ 	.short	0x010a
        /*0c8e*/ 	.byte	0x08
	.zero		1


	//   ....[45]....
        /*0c90*/ 	.word	0x0000c420
        /*0c94*/ 	.word	0x000000ff
        /*0c98*/ 	.word	0x00030850
        /*0c9c*/ 	.short	0x010a
        /*0c9e*/ 	.byte	0x08
	.zero		1


	//   ....[46]....
        /*0ca0*/ 	.word	0x0000c860
        /*0ca4*/ 	.word	0x0000000b
        /*0ca8*/ 	.word	0x00000000
        /*0cac*/ 	.short	0x0101
        /*0cae*/ 	.byte	0x3f
	.zero		1


	//   ....[47]....
        /*0cb0*/ 	.word	0x0000edb0
        /*0cb4*/ 	.word	0x000000ff
        /*0cb8*/ 	.word	0x00000000
        /*0cbc*/ 	.short	0x0101
        /*0cbe*/ 	.byte	0x08
	.zero		1


	//   ....[48]....
        /*0cc0*/ 	.word	0x0000f690
        /*0cc4*/ 	.word	0x000000ff
        /*0cc8*/ 	.word	0x00000000
        /*0ccc*/ 	.short	0x0101
        /*0cce*/ 	.byte	0x08
	.zero		1


	//   ....[49]....
        /*0cd0*/ 	.word	0x00014260
        /*0cd4*/ 	.word	0x00000000
        /*0cd8*/ 	.word	0x00030840
        /*0cdc*/ 	.short	0x010a
        /*0cde*/ 	.byte	0x3f
	.zero		1


	//   ....[50]....
        /*0ce0*/ 	.word	0x000152b0
        /*0ce4*/ 	.word	0x00000012
        /*0ce8*/ 	.word	0x00030800
        /*0cec*/ 	.short	0x0107
        /*0cee*/ 	.byte	0x3f
	.zero		1


	//   ....[51]....
        /*0cf0*/ 	.word	0x000153c0
        /*0cf4*/ 	.word	0x00000012
        /*0cf8*/ 	.word	0x00030800
        /*0cfc*/ 	.short	0x0101
        /*0cfe*/ 	.byte	0x3f
	.zero		1


	//   ....[52]....
        /*0d00*/ 	.word	0x000153e0
        /*0d04*/ 	.word	0x00000012
        /*0d08*/ 	.word	0x00030820
        /*0d0c*/ 	.short	0x010a
        /*0d0e*/ 	.byte	0x3f
	.zero		1


	//   ....[53]....
        /*0d10*/ 	.word	0x00015810
        /*0d14*/ 	.word	0x00000003
        /*0d18*/ 	.word	0x00030840
        /*0d1c*/ 	.short	0x010a
        /*0d1e*/ 	.byte	0x3f
	.zero		1


	//   ....[54]....
        /*0d20*/ 	.word	0x00015db0
        /*0d24*/ 	.word	0x00000003
        /*0d28*/ 	.word	0x00000060
        /*0d2c*/ 	.short	0x010a
        /*0d2e*/ 	.byte	0x3f
	.zero		1


	//   ....[55]....
        /*0d30*/ 	.word	0x00016620
        /*0d34*/ 	.word	0x00000003
        /*0d38*/ 	.word	0x00030840
        /*0d3c*/ 	.short	0x010a
        /*0d3e*/ 	.byte	0x3f
	.zero		1


	//   ....[56]....
        /*0d40*/ 	.word	0x00016bc0
        /*0d44*/ 	.word	0x00000002
        /*0d48*/ 	.word	0x00000060
        /*0d4c*/ 	.short	0x010a
        /*0d4e*/ 	.byte	0x3f
	.zero		1


	//   ....[57]....
        /*0d50*/ 	.word	0x00017380
        /*0d54*/ 	.word	0x00000002
        /*0d58*/ 	.word	0x00030840
        /*0d5c*/ 	.short	0x010a
        /*0d5e*/ 	.byte	0x3f
	.zero		1


	//   ....[58]....
        /*0d60*/ 	.word	0x00017920
        /*0d64*/ 	.word	0x00000002
        /*0d68*/ 	.word	0x00000060
        /*0d6c*/ 	.short	0x010a
        /*0d6e*/ 	.byte	0x3f
	.zero		1


	//   ....[59]....
        /*0d70*/ 	.word	0x00018090
        /*0d74*/ 	.word	0x00000000
        /*0d78*/ 	.word	0x00030860
        /*0d7c*/ 	.short	0x010a
        /*0d7e*/ 	.byte	0x3f
	.zero		1


	//   ....[60]....
        /*0d80*/ 	.word	0x000198e0
        /*0d84*/ 	.word	0x00000000
        /*0d88*/ 	.word	0x00030820
        /*0d8c*/ 	.short	0x010a
        /*0d8e*/ 	.byte	0x3f
	.zero		1


	//   ....[61]....
        /*0d90*/ 	.word	0x00019af0
        /*0d94*/ 	.word	0x00000006
        /*0d98*/ 	.word	0x00000000
        /*0d9c*/ 	.short	0x010a
        /*0d9e*/ 	.byte	0x3f
	.zero		1


	//   ....[62]....
        /*0da0*/ 	.word	0x00019b20
        /*0da4*/ 	.word	0x00000007
        /*0da8*/ 	.word	0x00000000
        /*0dac*/ 	.short	0x010a
        /*0dae*/ 	.byte	0x3f
	.zero		1


	//   ....[63]....
        /*0db0*/ 	.word	0x00019b80
        /*0db4*/ 	.word	0x00000004
        /*0db8*/ 	.word	0x00000000
        /*0dbc*/ 	.short	0x010a
        /*0dbe*/ 	.byte	0x3f
	.zero		1


	//   ....[64]....
        /*0dc0*/ 	.word	0x00019bb0
        /*0dc4*/ 	.word	0x00000003
        /*0dc8*/ 	.word	0x00000000
        /*0dcc*/ 	.short	0x010a
        /*0dce*/ 	.byte	0x3f
	.zero		1


	//   ....[65]....
        /*0dd0*/ 	.word	0x00019c20
        /*0dd4*/ 	.word	0x00000003
        /*0dd8*/ 	.word	0x00030800
        /*0ddc*/ 	.short	0x010a
        /*0dde*/ 	.byte	0x3f
	.zero		1


	//   ....[66]....
        /*0de0*/ 	.word	0x00019c70
        /*0de4*/ 	.word	0x00000003
        /*0de8*/ 	.word	0x00030830
        /*0dec*/ 	.short	0x010a
        /*0dee*/ 	.byte	0x3f
	.zero		1


	//   ....[67]....
        /*0df0*/ 	.word	0x00019cd0
        /*0df4*/ 	.word	0x00000098
        /*0df8*/ 	.word	0x00030830
        /*0dfc*/ 	.short	0x010a
        /*0dfe*/ 	.byte	0x3f
	.zero		1


	//   ....[68]....
        /*0e00*/ 	.word	0x00019d30
        /*0e04*/ 	.word	0x00000002
        /*0e08*/ 	.word	0x00030850
        /*0e0c*/ 	.short	0x010a
        /*0e0e*/ 	.byte	0x3f
	.zero		1


	//   ....[69]....
        /*0e10*/ 	.word	0x00019d90
        /*0e14*/ 	.word	0x00000004
        /*0e18*/ 	.word	0x00030830
        /*0e1c*/ 	.short	0x010a
        /*0e1e*/ 	.byte	0x3f
	.zero		1


	//   ....[70]....
        /*0e20*/ 	.word	0x00019df0
        /*0e24*/ 	.word	0x00000002
        /*0e28*/ 	.word	0x00030850
        /*0e2c*/ 	.short	0x010a
        /*0e2e*/ 	.byte	0x3f
	.zero		1


	//   ....[71]....
        /*0e30*/ 	.word	0x00019e50
        /*0e34*/ 	.word	0x00000004
        /*0e38*/ 	.word	0x00030830
        /*0e3c*/ 	.short	0x010a
        /*0e3e*/ 	.byte	0x3f
	.zero		1


	//   ....[72]....
        /*0e40*/ 	.word	0x00019eb0
        /*0e44*/ 	.word	0x00000002
        /*0e48*/ 	.word	0x00030850
        /*0e4c*/ 	.short	0x010a
        /*0e4e*/ 	.byte	0x3f
	.zero		1


	//   ....[73]....
        /*0e50*/ 	.word	0x00019f10
        /*0e54*/ 	.word	0x00000007
        /*0e58*/ 	.word	0x00030850
        /*0e5c*/ 	.short	0x010a
        /*0e5e*/ 	.byte	0x3f
	.zero		1


	//   ....[74]....
        /*0e60*/ 	.word	0x0001a0b0
        /*0e64*/ 	.word	0x00000000
        /*0e68*/ 	.word	0x00030840
        /*0e6c*/ 	.short	0x010a
        /*0e6e*/ 	.byte	0x3f
	.zero		1


	//   ....[75]....
        /*0e70*/ 	.word	0x0001ad30
        /*0e74*/ 	.word	0x00000012
        /*0e78*/ 	.word	0x00030820
        /*0e7c*/ 	.short	0x010a
        /*0e7e*/ 	.byte	0x3f
	.zero		1


	//   ....[76]....
        /*0e80*/ 	.word	0x0001ad80
        /*0e84*/ 	.word	0x00000003
        /*0e88*/ 	.word	0x00030840
        /*0e8c*/ 	.short	0x010a
        /*0e8e*/ 	.byte	0x3f
	.zero		1


	//   ....[77]....
        /*0e90*/ 	.word	0x0001add0
        /*0e94*/ 	.word	0x00000003
        /*0e98*/ 	.word	0x00000060
        /*0e9c*/ 	.short	0x010a
        /*0e9e*/ 	.byte	0x3f
	.zero		1


	//   ....[78]....
        /*0ea0*/ 	.word	0x0001ae20
        /*0ea4*/ 	.word	0x00000003
        /*0ea8*/ 	.word	0x00030840
        /*0eac*/ 	.short	0x010a
        /*0eae*/ 	.byte	0x3f
	.zero		1


	//   ....[79]....
        /*0eb0*/ 	.word	0x0001ae70
        /*0eb4*/ 	.word	0x00000002
        /*0eb8*/ 	.word	0x00000060
        /*0ebc*/ 	.short	0x010a
        /*0ebe*/ 	.byte	0x3f
	.zero		1


	//   ....[80]....
        /*0ec0*/ 	.word	0x0001aec0
        /*0ec4*/ 	.word	0x00000002
        /*0ec8*/ 	.word	0x00030840
        /*0ecc*/ 	.short	0x010a
        /*0ece*/ 	.byte	0x3f
	.zero		1


	//   ....[81]....
        /*0ed0*/ 	.word	0x0001af10
        /*0ed4*/ 	.word	0x00000002
        /*0ed8*/ 	.word	0x00000060
        /*0edc*/ 	.short	0x010a
        /*0ede*/ 	.byte	0x3f
	.zero		1


	//   ....[82]....
        /*0ee0*/ 	.word	0x0001af60
        /*0ee4*/ 	.word	0x00000000
        /*0ee8*/ 	.word	0x00030860
        /*0eec*/ 	.short	0x010a
        /*0eee*/ 	.byte	0x3f
	.zero		1


	//   ....[83]....
        /*0ef0*/ 	.word	0x0001bae0
        /*0ef4*/ 	.word	0x00000000
        /*0ef8*/ 	.word	0x00030820
        /*0efc*/ 	.short	0x010a
        /*0efe*/ 	.byte	0x3f
	.zero		1


	//   ....[84]....
        /*0f00*/ 	.word	0x0001bc80
        /*0f04*/ 	.word	0x00000006
        /*0f08*/ 	.word	0x00000000
        /*0f0c*/ 	.short	0x010a
        /*0f0e*/ 	.byte	0x3f
	.zero		1


	//   ....[85]....
        /*0f10*/ 	.word	0x0001bcd0
        /*0f14*/ 	.word	0x00000007
        /*0f18*/ 	.word	0x00000000
        /*0f1c*/ 	.short	0x010a
        /*0f1e*/ 	.byte	0x3f
	.zero		1


	//   ....[86]....
        /*0f20*/ 	.word	0x0001bd20
        /*0f24*/ 	.word	0x00000004
        /*0f28*/ 	.word	0x00000000
        /*0f2c*/ 	.short	0x010a
        /*0f2e*/ 	.byte	0x3f
	.zero		1


	//----- nvinfo : EIATTR_NUM_MBARRIERS
	.align		4
.L_461:
        /*0f30*/ 	.byte	0x03, 0x38
        /*0f32*/ 	.short	0x0016


	//----- nvinfo : EIATTR_EXIT_INSTR_OFFSETS
	.align		4
        /*0f34*/ 	.byte	0x04, 0x1c
        /*0f36*/ 	.short	(.L_463 - .L_462)


	//   ....[0]....
.L_462:
        /*0f38*/ 	.word	0x00000a50


	//   ....[1]....
        /*0f3c*/ 	.word	0x00011af0


	//   ....[2]....
        /*0f40*/ 	.word	0x00019c00


	//----- nvinfo : EIATTR_MAX_THREADS
	.align		4
.L_463:
        /*0f44*/ 	.byte	0x04, 0x05
        /*0f46*/ 	.short	(.L_465 - .L_464)
.L_464:
        /*0f48*/ 	.word	0x00000180
        /*0f4c*/ 	.word	0x00000001
        /*0f50*/ 	.word	0x00000001


	//----- nvinfo : EIATTR_CRS_STACK_SIZE
	.align		4
.L_465:
        /*0f54*/ 	.byte	0x04, 0x1e
        /*0f56*/ 	.short	(.L_467 - .L_466)
.L_466:
        /*0f58*/ 	.word	0x00000000


	//----- nvinfo : EIATTR_CBANK_PARAM_SIZE
	.align		4
.L_467:
        /*0f5c*/ 	.byte	0x03, 0x19
        /*0f5e*/ 	.short	0x0af0


	//----- nvinfo : EIATTR_PARAM_CBANK
	.align		4
        /*0f60*/ 	.byte	0x04, 0x0a
        /*0f62*/ 	.short	(.L_469 - .L_468)
	.align		4
.L_468:
        /*0f64*/ 	.word	index@(.nv.constant0._ZN7cutlass13device_kernelIN5flash11enable_sm90INS1_16FlashAttnFwdSm90INS1_25CollectiveMainloopFwdSm90ILi2EN4cute5tupleIJNS5_1CILi1EEES8_S8_EEENS6_IJNS7_ILi128EEENS7_ILi64EEENS7_ILi256EEEEEELi256ENS_10bfloat16_tEfNS_4arch4Sm90ELb0ELb1ELb0ELb1ELb0ELb0ELb0ELb1ELb1ELb1ELb1ELb0EEENS1_21CollectiveEpilogueFwdINS6_IJSA_SC_SB_EEES9_SE_SG_Li256ELb1ELb1ELb1ELb0EEENS1_36VarlenDynamicPersistentTileSchedulerILi128ELi64ELi256ELi128ELb1ELb1ELb1ELb1ELb0ELb1EEEEEEEEEvNT_6ParamsE)
        /*0f68*/ 	.short	0x0210
        /*0f6a*/ 	.short	0x0af0


	//----- nvinfo : EIATTR_SW_WAR
	.align		4
.L_469:
        /*0f6c*/ 	.byte	0x04, 0x36
        /*0f6e*/ 	.short	(.L_471 - .L_470)
.L_470:
        /*0f70*/ 	.word	0x00000008
.L_471:


//--------------------- .nv.info._ZN7cutlass13device_kernelIN5flash11enable_sm90INS1_16FlashAttnFwdSm90INS1_25CollectiveMainloopFwdSm90ILi2EN4cute5tupleIJNS5_1CILi1EEES8_S8_EEENS6_IJNS7_ILi128EEENS7_ILi64EEENS7_ILi256EEEEEELi256ENS_10bfloat16_tEfNS_4arch4Sm90ELb0ELb1ELb0ELb1ELb0ELb1ELb0ELb1ELb1ELb1ELb1ELb0EEENS1_21CollectiveEpilogueFwdINS6_IJSA_SC_SB_EEES9_SE_SG_Li256ELb1ELb1ELb1ELb0EEENS1_36VarlenDynamicPersistentTileSchedulerILi128ELi64ELi256ELi128ELb1ELb1ELb1ELb1ELb0ELb1EEEEEEEEEvNT_6ParamsE --------------------------
	.section	.nv.info._ZN7cutlass13device_kernelIN5flash11enable_sm90INS1_16FlashAttnFwdSm90INS1_25CollectiveMainloopFwdSm90ILi2EN4cute5tupleIJNS5_1CILi1EEES8_S8_EEENS6_IJNS7_ILi128EEENS7_ILi64EEENS7_ILi256EEEEEELi256ENS_10bfloat16_tEfNS_4arch4Sm90ELb0ELb1ELb0ELb1ELb0ELb1ELb0ELb1ELb1ELb1ELb1ELb0EEENS1_21CollectiveEpilogueFwdINS6_IJSA_SC_SB_EEES9_SE_SG_Li256ELb1ELb1ELb1ELb0EEENS1_36VarlenDynamicPersistentTileSchedulerILi128ELi64ELi256ELi128ELb1ELb1ELb1ELb1ELb0ELb1EEEEEEEEEvNT_6ParamsE,"",@"SHT_CUDA_INFO"
	.sectionflags	@""
	.align	4


	//----- nvinfo : EIATTR_CUDA_API_VERSION
	.align		4
        /*0000*/ 	.byte	0x04, 0x37
        /*0002*/ 	.short	(.L_473 - .L_472)
.L_472:
        /*0004*/ 	.word	0x00000082


	//----- nvinfo : EIATTR_KPARAM_INFO
	.align		4
.L_473:
        /*0008*/ 	.byte	0x04, 0x17
        /*000a*/ 	.short	(.L_475 - .L_474)
.L_474:
        /*000c*/ 	.word	0x00000000
        /*0010*/ 	.short	0x0000
        /*0012*/ 	.short	0x0070
        /*0014*/ 	.byte	0x00, 0xf0, 0x01, 0x2a


	//----- nvinfo : EIATTR_SPARSE_MMA_MASK
	.align		4
.L_475:
        /*0018*/ 	.byte	0x03, 0x50
        /*001a*/ 	.short	0x0000


	//----- nvinfo : EIATTR_MAXREG_COUNT
	.align		4
        /*001c*/ 	.byte	0x03, 0x1b
        /*001e*/ 	.short	0x00a8


	//----- nvinfo : EIATTR_NUM_BARRIERS
	.align		4
        /*0020*/ 	.byte	0x02, 0x4c
        /*0022*/ 	.byte	0x10
	.zero		1


	//----- nvinfo : EIATTR_EXTERNS
	.align		4
        /*0024*/ 	.byte	0x04, 0x0f
        /*0026*/ 	.short	(.L_477 - .L_476)


	//   ....[0]....
	.align		4
.L_476:
        /*0028*/ 	.word	index@(__assertfail)


	//----- nvinfo : EIATTR_ANNOTATIONS
	.align		4
.L_477:
        /*002c*/ 	.byte	0x04, 0x55
        /*002e*/ 	.short	(.L_479 - .L_478)


	//   ....[0]....
.L_478:
        /* <DEDUP_REMOVED lines=168> */


	//----- nvinfo : EIATTR_MERCURY_ISA_VERSION
	.align		4
.L_479:
        /*0a98*/ 	.byte	0x03, 0x5f
        /*0a9a*/ 	.short	0x0101


	//----- nvinfo : EIATTR_UNUSED_LOAD_BYTE_OFFSET
	.align		4
        /*0a9c*/ 	.byte	0x04, 0x44
        /*0a9e*/ 	.short	(.L_481 - .L_480)


	//   ....[0]....
.L_480:
        /*0aa0*/ 	.word	0x00000aa0
        /*0aa4*/ 	.word	0x0000fff0


	//   ....[1]....
        /*0aa8*/ 	.word	0x0001f740
        /*0aac*/ 	.word	0x0000fff0


	//----- nvinfo : EIATTR_INT_WARP_WIDE_INSTR_OFFSETS
	.align		4
.L_481:
        /*0ab0*/ 	.byte	0x04, 0x31
        /*0ab2*/ 	.short	(.L_483 - .L_482)


	//   ....[0]....
.L_482:
        /*0ab4*/ 	.word	0x00000190


	//   ....[1]....
        /*0ab8*/ 	.word	0x000001d0


	//   ....[2]....
        /*0abc*/ 	.word	0x00000240


	//   ....[3]....
        /*0ac0*/ 	.word	0x00028250


	//   ....[4]....
        /*0ac4*/ 	.word	0x000282f0


	//   ....[5]....
        /*0ac8*/ 	.word	0x0002c780


	//   ....[6]....
        /*0acc*/ 	.word	0x0002c7f0


	//----- nvinfo : EIATTR_COOP_GROUP_MASK_REGIDS
	.align		4
.L_483:
        /*0ad0*/ 	.byte	0x04, 0x29
        /*0ad2*/ 	.short	(.L_485 - .L_484)


	//   ....[0]....
.L_484:
        /*0ad4*/ 	.word	0xffffffff


	//   ....[1]....
        /*0ad8*/ 	.word	0xffffffff


	//   ....[2]....
        /*0adc*/ 	.word	0xffffffff


	//   ....[3]....
        /*0ae0*/ 	.word	0xffffffff


	//   ....[4]....
        /*0ae4*/ 	.word	0xffffffff


	//   ....[5]....
        /*0ae8*/ 	.word	0xffffffff


	//   ....[6]....
        /*0aec*/ 	.word	0xffffffff


	//   ....[7]....
        /*0af0*/ 	.word	0xffffffff


	//   ....[8]....
        /*0af4*/ 	.word	0xffffffff


	//   ....[9]....
        /*0af8*/ 	.word	0xffffffff


	//   ....[10]....
        /*0afc*/ 	.word	0xffffffff


	//   ....[11]....
        /*0b00*/ 	.word	0xffffffff


	//   ....[12]....
        /*0b04*/ 	.word	0xffffffff


	//   ....[13]....
        /*0b08*/ 	.word	0xffffffff


	//   ....[14]....
        /*0b0c*/ 	.word	0xffffffff


	//   ....[15]....
        /*0b10*/ 	.word	0xffffffff


	//   ....[16]....
        /*0b14*/ 	.word	0xffffffff


	//   ....[17]....
        /*0b18*/ 	.word	0xffffffff


	//   ....[18]....
        /*0b1c*/ 	.word	0xffffffff


	//   ....[19]....
        /*0b20*/ 	.word	0xffffffff


	//   ....[20]....
        /*0b24*/ 	.word	0xffffffff


	//   ....[21]....
        /*0b28*/ 	.word	0xffffffff


	//   ....[22]....
        /*0b2c*/ 	.word	0xffffffff


	//   ....[23]....
        /*0b30*/ 	.word	0xffffffff


	//   ....[24]....
        /*0b34*/ 	.word	0xffffffff


	//   ....[25]....
        /*0b38*/ 	.word	0xffffffff


	//   ....[26]....
        /*0b3c*/ 	.word	0xffffffff


	//   ....[27]....
        /*0b40*/ 	.word	0xffffffff


	//   ....[28]....
        /*0b44*/ 	.word	0xffffffff


	//   ....[29]....
        /*0b48*/ 	.word	0xffffffff


	//   ....[30]....
        /*0b4c*/ 	.word	0xffffffff


	//   ....[31]....
        /*0b50*/ 	.word	0xffffffff


	//   ....[32]....
        /*0b54*/ 	.word	0xffffffff


	//   ....[33]....
        /*0b58*/ 	.word	0xffffffff


	//   ....[34]....
        /*0b5c*/ 	.word	0xffffffff


	//   ....[35]....
        /*0b60*/ 	.word	0xffffffff


	//   ....[36]....
        /*0b64*/ 	.word	0xffffffff


	//   ....[37]....
        /*0b68*/ 	.word	0xffffffff


	//   ....[38]....
        /*0b6c*/ 	.word	0xffffffff


	//   ....[39]....
        /*0b70*/ 	.word	0xffffffff


	//   ....[40]....
        /*0b74*/ 	.word	0xffffffff


	//   ....[41]....
        /*0b78*/ 	.word	0xffffffff


	//   ....[42]....
        /*0b7c*/ 	.word	0xffffffff


	//   ....[43]....
        /*0b80*/ 	.word	0xffffffff


	//   ....[44]....
        /*0b84*/ 	.word	0xffffffff


	//   ....[45]....
        /*0b88*/ 	.word	0xffffffff


	//   ....[46]....
        /*0b8c*/ 	.word	0xffffffff


	//   ....[47]....
        /*0b90*/ 	.word	0xffffffff


	//   ....[48]....
        /*0b94*/ 	.word	0xffffffff


	//   ....[49]....
        /*0b98*/ 	.word	0xffffffff


	//   ....[50]....
        /*0b9c*/ 	.word	0xffffffff


	//   ....[51]....
        /*0ba0*/ 	.word	0xffffffff


	//   ....[52]....
        /*0ba4*/ 	.word	0xffffffff


	//   ....[53]....
        /*0ba8*/ 	.word	0xffffffff


	//   ....[54]....
        /*0bac*/ 	.word	0xffffffff


	//   ....[55]....
        /*0bb0*/ 	.word	0xffffffff


	//   ....[56]....
        /*0bb4*/ 	.word	0xffffffff


	//   ....[57]....
        /*0bb8*/ 	.word	0xffffffff


	//   ....[58]....
        /*0bbc*/ 	.word	0xffffffff


	//   ....[59]....
        /*0bc0*/ 	.word	0xffffffff


	//   ....[60]....
        /*0bc4*/ 	.word	0xffffffff


	//   ....[61]....
        /*0bc8*/ 	.word	0xffffffff


	//   ....[62]....
        /*0bcc*/ 	.word	0xffffffff


	//   ....[63]....
        /*0bd0*/ 	.word	0xffffffff


	//   ....[64]....
        /*0bd4*/ 	.word	0xffffffff


	//   ....[65]....
        /*0bd8*/ 	.word	0xffffffff


	//   ....[66]....
        /*0bdc*/ 	.word	0xffffffff


	//   ....[67]....
        /*0be0*/ 	.word	0xffffffff


	//   ....[68]....
        /*0be4*/ 	.word	0xffffffff


	//   ....[69]....
        /*0be8*/ 	.word	0xffffffff


	//   ....[70]....
        /*0bec*/ 	.word	0xffffffff


	//   ....[71]....
        /*0bf0*/ 	.word	0xffffffff


	//   ....[72]....
        /*0bf4*/ 	.word	0xffffffff


	//   ....[73]....
        /*0bf8*/ 	.word	0xffffffff


	//   ....[74]....
        /*0bfc*/ 	.word	0xffffffff


	//   ....[75]....
        /*0c00*/ 	.word	0xffffffff


	//   ....[76]....
        /*0c04*/ 	.word	0xffffffff


	//   ....[77]....
        /*0c08*/ 	.word	0xffffffff


	//   ....[78]....
        /*0c0c*/ 	.word	0xffffffff


	//   ....[79]....
        /*0c10*/ 	.word	0xffffffff


	//   ....[80]....
        /*0c14*/ 	.word	0xffffffff


	//   ....[81]....
        /*0c18*/ 	.word	0xffffffff


	//   ....[82]....
        /*0c1c*/ 	.word	0xffffffff


	//   ....[83]....
        /*0c20*/ 	.word	0xffffffff


	//   ....[84]....
        /*0c24*/ 	.word	0xffffffff


	//   ....[85]....
        /*0c28*/ 	.word	0xffffffff


	//   ....[86]....
        /*0c2c*/ 	.word	0xffffffff


	//   ....[87]....
        /*0c30*/ 	.word	0xffffffff


	//   ....[88]....
        /*0c34*/ 	.word	0xffffffff


	//   ....[89]....
        /*0c38*/ 	.word	0xffffffff


	//   ....[90]....
        /*0c3c*/ 	.word	0xffffffff


	//   ....[91]....
        /*0c40*/ 	.word	0xffffffff


	//   ....[92]....
        /*0c44*/ 	.word	0xffffffff


	//   ....[93]....
        /*0c48*/ 	.word	0xffffffff


	//   ....[94]....
        /*0c4c*/ 	.word	0xffffffff


	//   ....[95]....
        /*0c50*/ 	.word	0xffffffff


	//   ....[96]....
        /*0c54*/ 	.word	0xffffffff


	//   ....[97]....
        /*0c58*/ 	.word	0xffffffff


	//   ....[98]....
        /*0c5c*/ 	.word	0xffffffff


	//   ....[99]....
        /*0c60*/ 	.word	0xffffffff


	//   ....[100]....
        /*0c64*/ 	.word	0xffffffff


	//   ....[101]....
        /*0c68*/ 	.word	0xffffffff


	//   ....[102]....
        /*0c6c*/ 	.word	0xffffffff


	//   ....[103]....
        /*0c70*/ 	.word	0xffffffff


	//   ....[104]....
        /*0c74*/ 	.word	0xffffffff


	//   ....[105]....
        /*0c78*/ 	.word	0xffffffff


	//   ....[106]....
        /*0c7c*/ 	.word	0xffffffff


	//   ....[107]....
        /*0c80*/ 	.word	0xffffffff


	//   ....[108]....
        /*0c84*/ 	.word	0xffffffff


	//   ....[109]....
        /*0c88*/ 	.word	0xffffffff


	//   ....[110]....
        /*0c8c*/ 	.word	0xffffffff


	//   ....[111]....
        /*0c90*/ 	.word	0xffffffff


	//   ....[112]....
        /*0c94*/ 	.word	0xffffffff


	//   ....[113]....
        /*0c98*/ 	.word	0xffffffff


	//   ....[114]....
        /*0c9c*/ 	.word	0xffffffff


	//   ....[115]....
        /*0ca0*/ 	.word	0xffffffff


	//   ....[116]....
        /*0ca4*/ 	.word	0xffffffff


	//   ....[117]....
        /*0ca8*/ 	.word	0xffffffff


	//   ....[118]....
        /*0cac*/ 	.word	0xffffffff


	//   ....[119]....
        /*0cb0*/ 	.word	0xffffffff


	//   ....[120]....
        /*0cb4*/ 	.word	0xffffffff


	//   ....[121]....
        /*0cb8*/ 	.word	0xffffffff


	//   ....[122]....
        /*0cbc*/ 	.word	0xffffffff


	//   ....[123]....
        /*0cc0*/ 	.word	0xffffffff


	//   ....[124]....
        /*0cc4*/ 	.word	0xffffffff


	//   ....[125]....
        /*0cc8*/ 	.word	0xffffffff


	//   ....[126]....
        /*0ccc*/ 	.word	0xffffffff


	//   ....[127]....
        /*0cd0*/ 	.word	0xffffffff


	//   ....[128]....
        /*0cd4*/ 	.word	0xffffffff


	//   ....[129]....
        /*0cd8*/ 	.word	0xffffffff


	//   ....[130]....
        /*0cdc*/ 	.word	0xffffffff


	//   ....[131]....
        /*0ce0*/ 	.word	0xffffffff


	//   ....[132]....
        /*0ce4*/ 	.word	0xffffffff


	//   ....[133]....
        /*0ce8*/ 	.word	0xffffffff


	//   ....[134]....
        /*0cec*/ 	.word	0xffffffff


	//   ....[135]....
        /*0cf0*/ 	.word	0xffffffff


	//   ....[136]....
        /*0cf4*/ 	.word	0xffffffff


	//   ....[137]....
        /*0cf8*/ 	.word	0xffffffff


	//   ....[138]....
        /*0cfc*/ 	.word	0xffffffff


	//   ....[139]....
        /*0d00*/ 	.word	0xffffffff


	//   ....[140]....
        /*0d04*/ 	.word	0xffffffff


	//   ....[141]....
        /*0d08*/ 	.word	0xffffffff


	//   ....[142]....
        /*0d0c*/ 	.word	0xffffffff


	//   ....[143]....
        /*0d10*/ 	.word	0xffffffff


	//   ....[144]....
        /*0d14*/ 	.word	0x0500000f


	//   ....[145]....
        /*0d18*/ 	.word	0x0500000f


	//   ....[146]....
        /*0d1c*/ 	.word	0x0500000f


	//   ....[147]....
        /*0d20*/ 	.word	0x0500000f


	//   ....[148]....
        /*0d24*/ 	.word	0x0500000f


	//   ....[149]....
        /*0d28*/ 	.word	0x0500000f


	//   ....[150]....
        /*0d2c*/ 	.word	0x0500000f


	//   ....[151]....
        /*0d30*/ 	.word	0x0500000f


	//   ....[152]....
        /*0d34*/ 	.word	0x0500000f


	//   ....[153]....
        /*0d38*/ 	.word	0x0500000f


	//   ....[154]....
        /*0d3c*/ 	.word	0x0500000f


	//   ....[155]....
        /*0d40*/ 	.word	0x0500000f


	//   ....[156]....
        /*0d44*/ 	.word	0x0500000f


	//   ....[157]....
        /*0d48*/ 	.word	0x0500000f


	//   ....[158]....
        /*0d4c*/ 	.word	0x0500000f


	//   ....[159]....
        /*0d50*/ 	.word	0x0500000f


	//   ....[160]....
        /*0d54*/ 	.word	0x0500000f


	//   ....[161]....
        /*0d58*/ 	.word	0x0500000f


	//   ....[162]....
        /*0d5c*/ 	.word	0x0500000f


	//   ....[163]....
        /*0d60*/ 	.word	0x0500000f


	//   ....[164]....
        /*0d64*/ 	.word	0x0500000f


	//   ....[165]....
        /*0d68*/ 	.word	0x0500000f


	//   ....[166]....
        /*0d6c*/ 	.word	0x0500000f


	//   ....[167]....
        /*0d70*/ 	.word	0x0500000f


	//   ....[168]....
        /*0d74*/ 	.word	0x0500000f


	//   ....[169]....
        /*0d78*/ 	.word	0x0500000f


	//   ....[170]....
        /*0d7c*/ 	.word	0x0500000f


	//   ....[171]....
        /*0d80*/ 	.word	0x0500000f


	//   ....[172]....
        /*0d84*/ 	.word	0x0500000f


	//   ....[173]....
        /*0d88*/ 	.word	0x0500000f


	//   ....[174]....
        /*0d8c*/ 	.word	0x0500000f


	//   ....[175]....
        /*0d90*/ 	.word	0x0500000f


	//   ....[176]....
        /*0d94*/ 	.word	0x0500000f


	//   ....[177]....
        /*0d98*/ 	.word	0x0500000f


	//   ....[178]....
        /*0d9c*/ 	.word	0x0500000f


	//   ....[179]....
        /*0da0*/ 	.word	0x0500000f


	//   ....[180]....
        /*0da4*/ 	.word	0x0500000f


	//   ....[181]....
        /*0da8*/ 	.word	0x0500000f


	//   ....[182]....
        /*0dac*/ 	.word	0x0500000f


	//   ....[183]....
        /*0db0*/ 	.word	0x0500000f


	//   ....[184]....
        /*0db4*/ 	.word	0x0500000f


	//   ....[185]....
        /*0db8*/ 	.word	0x0500000f


	//   ....[186]....
        /*0dbc*/ 	.word	0x0500000f


	//   ....[187]....
        /*0dc0*/ 	.word	0x0500000f


	//   ....[188]....
        /*0dc4*/ 	.word	0x0500000f


	//   ....[189]....
        /*0dc8*/ 	.word	0x0500000f


	//   ....[190]....
        /*0dcc*/ 	.word	0x0500000f


	//   ....[191]....
        /*0dd0*/ 	.word	0x0500000f


	//   ....[192]....
        /*0dd4*/ 	.word	0x0500000f


	//   ....[193]....
        /*0dd8*/ 	.word	0x0500000f


	//   ....[194]....
        /*0ddc*/ 	.word	0x0500000f


	//   ....[195]....
        /*0de0*/ 	.word	0x0500000f


	//   ....[196]....
        /*0de4*/ 	.word	0x0500000f


	//   ....[197]....
        /*0de8*/ 	.word	0x0500000f


	//   ....[198]....
        /*0dec*/ 	.word	0x0500000f


	//   ....[199]....
        /*0df0*/ 	.word	0x0500000f


	//   ....[200]....
        /*0df4*/ 	.word	0x0500000f


	//   ....[201]....
        /*0df8*/ 	.word	0x0500000f


	//   ....[202]....
        /*0dfc*/ 	.word	0x0500000f


	//   ....[203]....
        /*0e00*/ 	.word	0x0500000f


	//   ....[204]....
        /*0e04*/ 	.word	0x0500000f


	//   ....[205]....
        /*0e08*/ 	.word	0x0500000f


	//   ....[206]....
        /*0e0c*/ 	.word	0x0500000f


	//   ....[207]....
        /*0e10*/ 	.word	0x0500000f


	//   ....[208]....
        /*0e14*/ 	.word	0x0500000f


	//   ....[209]....
        /*0e18*/ 	.word	0x0500000f


	//   ....[210]....
        /*0e1c*/ 	.word	0x0500000f


	//   ....[211]....
        /*0e20*/ 	.word	0x0500000f


	//   ....[212]....
        /*0e24*/ 	.word	0x0500000f


	//----- nvinfo : EIATTR_COOP_GROUP_INSTR_OFFSETS
	.align		4
.L_485:
        /*0e28*/ 	.byte	0x04, 0x28
        /*0e2a*/ 	.short	(.L_487 - .L_486)


	//   ....[0]....
.L_486:
        /*0e2c*/ 	.word	0x00000060


	//   ....[1]....
        /*0e30*/ 	.word	0x000001a0


	//   ....[2]....
        /*0e34*/ 	.word	0x000001f0


	//   ....[3]....
        /*0e38*/ 	.word	0x00000420


	//   ....[4]....
        /*0e3c*/ 	.word	0x00000580


	//   ....[5]....
        /*0e40*/ 	.word	0x000006a0


	//   ....[6]....
        /*0e44*/ 	.word	0x00000800


	//   ....[7]....
        /*0e48*/ 	.word	0x00009d90


	//   ....[8]....
        /*0e4c*/ 	.word	0x0000a4b0


	//   ....[9]....
        /*0e50*/ 	.word	0x0000a4c0


	//   ....[10]....
        /*0e54*/ 	.word	0x0000a4d0


	//   ....[11]....
        /*0e58*/ 	.word	0x0000a4e0


	//   ....[12]....
        /*0e5c*/ 	.word	0x0000aaa0


	//   ....[13]....
        /*0e60*/ 	.word	0x0000aab0


	//   ....[14]....
        /*0e64*/ 	.word	0x0000aac0


	//   ....[15]....
        /*0e68*/ 	.word	0x0000aad0


	//   ....[16]....
        /*0e6c*/ 	.word	0x0000b050


	//   ....[17]....
        /*0e70*/ 	.word	0x0000b060


	//   ....[18]....
        /*0e74*/ 	.word	0x0000b070


	//   ....[19]....
        /*0e78*/ 	.word	0x0000b080


	//   ....[20]....
        /*0e7c*/ 	.word	0x0000b620


	//   ....[21]....
        /*0e80*/ 	.word	0x0000b630


	//   ....[22]....
        /*0e84*/ 	.word	0x0000b640


	//   ....[23]....
        /*0e88*/ 	.word	0x0000b650


	//   ....[24]....
        /*0e8c*/ 	.word	0x0000f130


	//   ....[25]....
        /*0e90*/ 	.word	0x0000f140


	//   ....[26]....
        /*0e94*/ 	.word	0x0000f150


	//   ....[27]....
        /*0e98*/ 	.word	0x0000f160


	//   ....[28]....
        /*0e9c*/ 	.word	0x0000f610


	//   ....[29]....
        /*0ea0*/ 	.word	0x0000f620


	//   ....[30]....
        /*0ea4*/ 	.word	0x0000f630


	//   ....[31]....
        /*0ea8*/ 	.word	0x0000f640


	//   ....[32]....
        /*0eac*/ 	.word	0x0000fa80


	//   ....[33]....
        /*0eb0*/ 	.word	0x0000fa90


	//   ....[34]....
        /*0eb4*/ 	.word	0x0000faa0


	//   ....[35]....
        /*0eb8*/ 	.word	0x0000fab0


	//   ....[36]....
        /*0ebc*/ 	.word	0x0000ff10


	//   ....[37]....
        /*0ec0*/ 	.word	0x0000ff20


	//   ....[38]....
        /*0ec4*/ 	.word	0x0000ff30


	//   ....[39]....
        /*0ec8*/ 	.word	0x0000ff40


	//   ....[40]....
        /*0ecc*/ 	.word	0x00014b40


	//   ....[41]....
        /*0ed0*/ 	.word	0x00014dc0


	//   ....[42]....
        /*0ed4*/ 	.word	0x000156b0


	//   ....[43]....
        /*0ed8*/ 	.word	0x00015780


	//   ....[44]....
        /*0edc*/ 	.word	0x00015bc0


	//   ....[45]....
        /*0ee0*/ 	.word	0x00015c30


	//   ....[46]....
        /*0ee4*/ 	.word	0x00017e00


	//   ....[47]....
        /*0ee8*/ 	.word	0x00018020


	//   ....[48]....
        /*0eec*/ 	.word	0x00018770


	//   ....[49]....
        /*0ef0*/ 	.word	0x000187d0


	//   ....[50]....
        /*0ef4*/ 	.word	0x00018c50


	//   ....[51]....
        /*0ef8*/ 	.word	0x00018cc0


	//   ....[52]....
        /*0efc*/ 	.word	0x0001abb0


	//   ....[53]....
        /*0f00*/ 	.word	0x0001abe0


	//   ....[54]....
        /*0f04*/ 	.word	0x0001ad90


	//   ....[55]....
        /*0f08*/ 	.word	0x0001afe0


	//   ....[56]....
        /*0f0c*/ 	.word	0x0001cc80


	//   ....[57]....
        /*0f10*/ 	.word	0x0001cec0


	//   ....[58]....
        /*0f14*/ 	.word	0x0001d620


	//   ....[59]....
        /*0f18*/ 	.word	0x0001d6a0


	//   ....[60]....
        /*0f1c*/ 	.word	0x0001db20


	//   ....[61]....
        /*0f20*/ 	.word	0x0001db90


	//   ....[62]....
        /*0f24*/ 	.word	0x0001eaf0


	//   ....[63]....
        /*0f28*/ 	.word	0x0001ed10


	//   ....[64]....
        /*0f2c*/ 	.word	0x0001ed40


	//   ....[65]....
        /*0f30*/ 	.word	0x0001ed50


	//   ....[66]....
        /*0f34*/ 	.word	0x00020800


	//   ....[67]....
        /*0f38*/ 	.word	0x00020810


	//   ....[68]....
        /*0f3c*/ 	.word	0x00020820


	//   ....[69]....
        /*0f40*/ 	.word	0x00020830


	//   ....[70]....
        /*0f44*/ 	.word	0x000212c0


	//   ....[71]....
        /*0f48*/ 	.word	0x000212e0


	//   ....[72]....
        /*0f4c*/ 	.word	0x00021430


	//   ....[73]....
        /*0f50*/ 	.word	0x00021450


	//   ....[74]....
        /*0f54*/ 	.word	0x000215a0


	//   ....[75]....
        /*0f58*/ 	.word	0x000215c0


	//   ....[76]....
        /*0f5c*/ 	.word	0x00021720


	//   ....[77]....
        /*0f60*/ 	.word	0x00021740


	//   ....[78]....
        /*0f64*/ 	.word	0x00021d70


	//   ....[79]....
        /*0f68*/ 	.word	0x00021db0


	//   ....[80]....
        /*0f6c*/ 	.word	0x000229c0


	//   ....[81]....
        /*0f70*/ 	.word	0x000229d0


	//   ....[82]....
        /*0f74*/ 	.word	0x00023b70


	//   ....[83]....
        /*0f78*/ 	.word	0x00023b80


	//   ....[84]....
        /*0f7c*/ 	.word	0x00023ce0


	//   ....[85]....
        /*0f80*/ 	.word	0x00023d00


	//   ....[86]....
        /*0f84*/ 	.word	0x00023e50


	//   ....[87]....
        /*0f88*/ 	.word	0x00023e70


	//   ....[88]....
        /*0f8c*/ 	.word	0x00023fd0


	//   ....[89]....
        /*0f90*/ 	.word	0x00023ff0


	//   ....[90]....
        /*0f94*/ 	.word	0x000241d0


	//   ....[91]....
        /*0f98*/ 	.word	0x000243f0


	//   ....[92]....
        /*0f9c*/ 	.word	0x00024420


	//   ....[93]....
        /*0fa0*/ 	.word	0x00024450


	//   ....[94]....
        /*0fa4*/ 	.word	0x00024480


	//   ....[95]....
        /*0fa8*/ 	.word	0x000244b0


	//   ....[96]....
        /*0fac*/ 	.word	0x000244e0


	//   ....[97]....
        /*0fb0*/ 	.word	0x00024690


	//   ....[98]....
        /*0fb4*/ 	.word	0x000246c0


	//   ....[99]....
        /*0fb8*/ 	.word	0x000246f0


	//   ....[100]....
        /*0fbc*/ 	.word	0x00024720


	//   ....[101]....
        /*0fc0*/ 	.word	0x00024750


	//   ....[102]....
        /*0fc4*/ 	.word	0x00024780


	//   ....[103]....
        /*0fc8*/ 	.word	0x00024820


	//   ....[104]....
        /*0fcc*/ 	.word	0x00024850


	//   ....[105]....
        /*0fd0*/ 	.word	0x00024860


	//   ....[106]....
        /*0fd4*/ 	.word	0x00024890


	//   ....[107]....
        /*0fd8*/ 	.word	0x00026290


	//   ....[108]....
        /*0fdc*/ 	.word	0x00028840


	//   ....[109]....
        /*0fe0*/ 	.word	0x00029450


	//   ....[110]....
        /*0fe4*/ 	.word	0x00029470


	//   ....[111]....
        /*0fe8*/ 	.word	0x00029490


	//   ....[112]....
        /*0fec*/ 	.word	0x00029540


	//   ....[113]....
        /*0ff0*/ 	.word	0x000295b0


	//   ....[114]....
        /*0ff4*/ 	.word	0x00029600


	//   ....[115]....
        /*0ff8*/ 	.word	0x00029670


	//   ....[116]....
        /*0ffc*/ 	.word	0x000296c0


	//   ....[117]....
        /*1000*/ 	.word	0x00029730


	//   ....[118]....
        /*1004*/ 	.word	0x00029780


	//   ....[119]....
        /*1008*/ 	.word	0x000297f0


	//   ....[120]....
        /*100c*/ 	.word	0x00029840


	//   ....[121]....
        /*1010*/ 	.word	0x000298b0


	//   ....[122]....
        /*1014*/ 	.word	0x00029900


	//   ....[123]....
        /*1018*/ 	.word	0x00029970


	//   ....[124]....
        /*101c*/ 	.word	0x000299c0


	//   ....[125]....
        /*1020*/ 	.word	0x0002d120


	//   ....[126]....
        /*1024*/ 	.word	0x0002d140


	//   ....[127]....
        /*1028*/ 	.word	0x0002d1a0


	//   ....[128]....
        /*102c*/ 	.word	0x0002d1d0


	//   ....[129]....
        /*1030*/ 	.word	0x0002d200


	//   ....[130]....
        /*1034*/ 	.word	0x0002d230


	//   ....[131]....
        /*1038*/ 	.word	0x0002d260


	//   ....[132]....
        /*103c*/ 	.word	0x0002d290


	//   ....[133]....
        /*1040*/ 	.word	0x0002d450


	//   ....[134]....
        /*1044*/ 	.word	0x0002d490


	//   ....[135]....
        /*1048*/ 	.word	0x0002d4c0


	//   ....[136]....
        /*104c*/ 	.word	0x0002d4f0


	//   ....[137]....
        /*1050*/ 	.word	0x0002d520


	//   ....[138]....
        /*1054*/ 	.word	0x0002d550


	//   ....[139]....
        /*1058*/ 	.word	0x0002d620


	//   ....[140]....
        /*105c*/ 	.word	0x0002d640


	//   ....[141]....
        /*1060*/ 	.word	0x0002d650


	//   ....[142]....
        /*1064*/ 	.word	0x0002d6d0


	//   ....[143]....
        /*1068*/ 	.word	0x0002e210


	//   ....[144]....
        /*106c*/ 	.word	0x0002e670


	//   ....[145]....
        /*1070*/ 	.word	0x0002e700


	//   ....[146]....
        /*1074*/ 	.word	0x0002e750


	//   ....[147]....
        /*1078*/ 	.word	0x0002e7a0


	//   ....[148]....
        /*107c*/ 	.word	0x0002e840


	//   ....[149]....
        /*1080*/ 	.word	0x0002e8d0


	//   ....[150]....
        /*1084*/ 	.word	0x0002e920


	//   ....[151]....
        /*1088*/ 	.word	0x0002e970


	//   ....[152]....
        /*108c*/ 	.word	0x0002ea10


	//   ....[153]....
        /*1090*/ 	.word	0x0002eaa0


	//   ....[154]....
        /*1094*/ 	.word	0x0002eaf0


	//   ....[155]....
        /*1098*/ 	.word	0x0002eb40


	//   ....[156]....
        /*109c*/ 	.word	0x0002ebe0


	//   ....[157]....
        /*10a0*/ 	.word	0x0002ec70


	//   ....[158]....
        /*10a4*/ 	.word	0x0002ecc0


	//   ....[159]....
        /*10a8*/ 	.word	0x0002ed10


	//   ....[160]....
        /*10ac*/ 	.word	0x0002ee00


	//   ....[161]....
        /*10b0*/ 	.word	0x0002ee90


	//   ....[162]....
        /*10b4*/ 	.word	0x0002eee0


	//   ....[163]....
        /*10b8*/ 	.word	0x0002ef30


	//   ....[164]....
        /*10bc*/ 	.word	0x0002efc0


	//   ....[165]....
        /*10c0*/ 	.word	0x0002f050


	//   ....[166]....
        /*10c4*/ 	.word	0x0002f0a0


	//   ....[167]....
        /*10c8*/ 	.word	0x0002f0f0


	//   ....[168]....
        /*10cc*/ 	.word	0x0002f180


	//   ....[169]....
        /*10d0*/ 	.word	0x0002f210


	//   ....[170]....
        /*10d4*/ 	.word	0x0002f260


	//   ....[171]....
        /*10d8*/ 	.word	0x0002f2b0


	//   ....[172]....
        /*10dc*/ 	.word	0x0002f340


	//   ....[173]....
        /*10e0*/ 	.word	0x0002f3d0


	//   ....[174]....
        /*10e4*/ 	.word	0x0002f420


	//   ....[175]....
        /*10e8*/ 	.word	0x0002f470


	//   ....[176]....
        /*10ec*/ 	.word	0x0002f810


	//   ....[177]....
        /*10f0*/ 	.word	0x0002fb00


	//   ....[178]....
        /*10f4*/ 	.word	0x0002fc80


	//   ....[179]....
        /*10f8*/ 	.word	0x0002fcd0


	//   ....[180]....
        /*10fc*/ 	.word	0x0002fe60


	//   ....[181]....
        /*1100*/ 	.word	0x0002feb0


	//   ....[182]....
        /*1104*/ 	.word	0x0002fff0


	//   ....[183]....
        /*1108*/ 	.word	0x00030040


	//   ....[184]....
        /*110c*/ 	.word	0x00030180


	//   ....[185]....
        /*1110*/ 	.word	0x000301d0


	//   ....[186]....
        /*1114*/ 	.word	0x00030310


	//   ....[187]....
        /*1118*/ 	.word	0x00030360


	//   ....[188]....
        /*111c*/ 	.word	0x000304a0


	//   ....[189]....
        /*1120*/ 	.word	0x000304f0


	//   ....[190]....
        /*1124*/ 	.word	0x00030630


	//   ....[191]....
        /*1128*/ 	.word	0x00030680


	//   ....[192]....
        /*112c*/ 	.word	0x000307a0


	//   ....[193]....
        /*1130*/ 	.word	0x000307f0


	//   ....[194]....
        /*1134*/ 	.word	0x00030b20


	//   ....[195]....
        /*1138*/ 	.word	0x00030bd0


	//   ....[196]....
        /*113c*/ 	.word	0x00030d60


	//   ....[197]....
        /*1140*/ 	.word	0x00030df0


	//   ....[198]....
        /*1144*/ 	.word	0x00030e70


	//   ....[199]....
        /*1148*/ 	.word	0x00030ef0


	//   ....[200]....
        /*114c*/ 	.word	0x00030f70


	//   ....[201]....
        /*1150*/ 	.word	0x00031000


	//   ....[202]....
        /*1154*/ 	.word	0x000310a0


	//   ....[203]....
        /*1158*/ 	.word	0x00031160


	//   ....[204]....
        /*115c*/ 	.word	0x000311e0


	//   ....[205]....
        /*1160*/ 	.word	0x00031260


	//   ....[206]....
        /*1164*/ 	.word	0x000312e0


	//   ....[207]....
        /*1168*/ 	.word	0x00031370


	//   ....[208]....
        /*116c*/ 	.word	0x000313f0


	//   ....[209]....
        /*1170*/ 	.word	0x000314a0


	//   ....[210]....
        /*1174*/ 	.word	0x000314f0


	//   ....[211]....
        /*1178*/ 	.word	0x000315b0


	//   ....[212]....
        /*117c*/ 	.word	0x000316e0


	//----- nvinfo : EIATTR_REG_RECONFIG
	.align		4
.L_487:
        /*1180*/ 	.byte	0x01, 0x54
	.zero		2


	//----- nvinfo : EIATTR_SYSCALL_OFFSETS
	.align		4
        /*1184*/ 	.byte	0x04, 0x46
        /*1186*/ 	.short	(.L_489 - .L_488)


	//   ....[0]....
.L_488:
        /*1188*/ 	.word	0x000027a0


	//   ....[1]....
        /*118c*/ 	.word	0x000028f0


	//   ....[2]....
        /*1190*/ 	.word	0x00009f30


	//   ....[3]....
        /*1194*/ 	.word	0x0000a250


	//   ....[4]....
        /*1198*/ 	.word	0x00028460


	//   ....[5]....
        /*119c*/ 	.word	0x000285b0


	//   ....[6]....
        /*11a0*/ 	.word	0x000286a0


	//   ....[7]....
        /*11a4*/ 	.word	0x00028fa0


	//----- nvinfo : EIATTR_MBARRIER_INSTR_OFFSETS
	.align		4
.L_489:
        /*11a8*/ 	.byte	0x04, 0x39
        /*11aa*/ 	.short	(.L_491 - .L_490)


	//   ....[0]....
.L_490:
        /*11ac*/ 	.word	0x000002d0
        /*11b0*/ 	.word	0x000000ff
        /*11b4*/ 	.word	0x00030800
        /*11b8*/ 	.short	0x0100
        /*11ba*/ 	.byte	0x08
	.zero		1


	//   ....[1]....
        /*11bc*/ 	.word	0x000002e0
        /*11c0*/ 	.word	0x000000ff
        /*11c4*/ 	.word	0x00030820
        /*11c8*/ 	.short	0x0100
        /*11ca*/ 	.byte	0x08
	.zero		1


	//   ....[2]....
        /*11cc*/ 	.word	0x000003d0
        /*11d0*/ 	.word	0x000000ff
        /*11d4*/ 	.word	0x00030830
        /*11d8*/ 	.short	0x0100
        /*11da*/ 	.byte	0x08
	.zero		1


	//   ....[3]....
        /*11dc*/ 	.word	0x000003e0
        /*11e0*/ 	.word	0x000000ff
        /*11e4*/ 	.word	0x00030840
        /*11e8*/ 	.short	0x0100
        /*11ea*/ 	.byte	0x08
	.zero		1


	//   ....[4]....
        /*11ec*/ 	.word	0x000003f0
        /*11f0*/ 	.word	0x000000ff
        /*11f4*/ 	.word	0x00030838
        /*11f8*/ 	.short	0x0100
        /*11fa*/ 	.byte	0x08
	.zero		1


	//   ....[5]....
        /*11fc*/ 	.word	0x00000400
        /*1200*/ 	.word	0x000000ff
        /*1204*/ 	.word	0x00030848
        /*1208*/ 	.short	0x0100
        /*120a*/ 	.byte	0x08
	.zero		1


	//   ....[6]....
        /*120c*/ 	.word	0x00000530
        /*1210*/ 	.word	0x000000ff
        /*1214*/ 	.word	0x00030850
        /*1218*/ 	.short	0x0100
        /*121a*/ 	.byte	0x08
	.zero		1


	//   ....[7]....
        /*121c*/ 	.word	0x00000540
        /*1220*/ 	.word	0x000000ff
        /*1224*/ 	.word	0x00030860
        /*1228*/ 	.short	0x0100
        /*122a*/ 	.byte	0x08
	.zero		1


	//   ....[8]....
        /*122c*/ 	.word	0x00000550
        /*1230*/ 	.word	0x000000ff
        /*1234*/ 	.word	0x00030858
        /*1238*/ 	.short	0x0100
        /*123a*/ 	.byte	0x08
	.zero		1


	//   ....[9]....
        /*123c*/ 	.word	0x00000560
        /*1240*/ 	.word	0x000000ff
        /*1244*/ 	.word	0x00030868
        /*1248*/ 	.short	0x0100
        /*124a*/ 	.byte	0x08
	.zero		1


	//   ....[10]....
        /*124c*/ 	.word	0x00000650
        /*1250*/ 	.word	0x000000ff
        /*1254*/ 	.word	0x00030870
        /*1258*/ 	.short	0x0100
        /*125a*/ 	.byte	0x06
	.zero		1


	//   ....[11]....
        /*125c*/ 	.word	0x00000660
        /*1260*/ 	.word	0x000000ff
        /*1264*/ 	.word	0x00030880
        /*1268*/ 	.short	0x0100
        /*126a*/ 	.byte	0x06
	.zero		1


	//   ....[12]....
        /*126c*/ 	.word	0x00000670
        /*1270*/ 	.word	0x000000ff
        /*1274*/ 	.word	0x00030878
        /*1278*/ 	.short	0x0100
        /*127a*/ 	.byte	0x06
	.zero		1


	//   ....[13]....
        /*127c*/ 	.word	0x00000680
        /*1280*/ 	.word	0x000000ff
        /*1284*/ 	.word	0x00030888
        /*1288*/ 	.short	0x0100
        /*128a*/ 	.byte	0x06
	.zero		1


	//   ....[14]....
        /*128c*/ 	.word	0x000007b0
        /*1290*/ 	.word	0x000000ff
        /*1294*/ 	.word	0x00030890
        /*1298*/ 	.short	0x0100
        /*129a*/ 	.byte	0x08
	.zero		1


	//   ....[15]....
        /*129c*/ 	.word	0x000007c0
        /*12a0*/ 	.word	0x000000ff
        /*12a4*/ 	.word	0x000308a0
        /*12a8*/ 	.short	0x0100
        /*12aa*/ 	.byte	0x08
	.zero		1


	//   ....[16]....
        /*12ac*/ 	.word	0x000007d0
        /*12b0*/ 	.word	0x000000ff
        /*12b4*/ 	.word	0x00030898
        /*12b8*/ 	.short	0x0100
        /*12ba*/ 	.byte	0x08
	.zero		1


	//   ....[17]....
        /*12bc*/ 	.word	0x000007e0
        /*12c0*/ 	.word	0x000000ff
        /*12c4*/ 	.word	0x000308a8
        /*12c8*/ 	.short	0x0100
        /*12ca*/ 	.byte	0x08
	.zero		1


	//   ....[18]....
        /*12cc*/ 	.word	0x00000910
        /*12d0*/ 	.word	0x000000ff
        /*12d4*/ 	.word	0x000308b0
        /*12d8*/ 	.short	0x0100
        /*12da*/ 	.byte	0x08
	.zero		1


	//   ....[19]....
        /*12dc*/ 	.word	0x00000920
        /*12e0*/ 	.word	0x000000ff
        /*12e4*/ 	.word	0x000308c0
        /*12e8*/ 	.short	0x0100
        /*12ea*/ 	.byte	0x08
	.zero		1


	//   ....[20]....
        /*12ec*/ 	.word	0x00000930
        /*12f0*/ 	.word	0x000000ff
        /*12f4*/ 	.word	0x000308b8
        /*12f8*/ 	.short	0x0100
        /*12fa*/ 	.byte	0x08
	.zero		1


	//   ....[21]....
        /*12fc*/ 	.word	0x00000940
        /*1300*/ 	.word	0x000000ff
        /*1304*/ 	.word	0x000308c8
        /*1308*/ 	.short	0x0100
        /*130a*/ 	.byte	0x08
	.zero		1


	//   ....[22]....
        /*130c*/ 	.word	0x00003f40
        /*1310*/ 	.word	0x00000063
        /*1314*/ 	.word	0x00030890
        /*1318*/ 	.short	0x010a
        /*131a*/ 	.byte	0x3f
	.zero		1


	//   ....[23]....
        /*131c*/ 	.word	0x000063f0
        /*1320*/ 	.word	0x00000063
        /*1324*/ 	.word	0x00030890
        /*1328*/ 	.short	0x010a
        /*132a*/ 	.byte	0x3f
	.zero		1


	//   ....[24]....
        /*132c*/ 	.word	0x00008840
        /*1330*/ 	.word	0x00000063
        /*1334*/ 	.word	0x00030890
        /*1338*/ 	.short	0x010a
        /*133a*/ 	.byte	0x3f
	.zero		1


	//   ....[25]....
        /*133c*/ 	.word	0x00008b80
        /*1340*/ 	.word	0x00000024
        /*1344*/ 	.word	0x00000000
        /*1348*/ 	.short	0x0101
        /*134a*/ 	.byte	0x3f
	.zero		1


	//   ....[26]....
        /*134c*/ 	.word	0x00008bc0
        /*1350*/ 	.word	0x00000063
        /*1354*/ 	.word	0x000308b0
        /*1358*/ 	.short	0x010a
        /*135a*/ 	.byte	0x3f
	.zero		1


	//   ....[27]....
        /*135c*/ 	.word	0x00009180
        /*1360*/ 	.word	0x00000063
        /*1364*/ 	.word	0x00000000
        /*1368*/ 	.short	0x0101
        /*136a*/ 	.byte	0x3f
	.zero		1


	//   ....[28]....
        /*136c*/ 	.word	0x00009fd0
        /*1370*/ 	.word	0x00000010
        /*1374*/ 	.word	0x00030800
        /*1378*/ 	.short	0x010a
        /*137a*/ 	.byte	0x3f
	.zero		1


	//   ....[29]....
        /*137c*/ 	.word	0x0000a020
        /*1380*/ 	.word	0x00000010
        /*1384*/ 	.word	0x00030800
        /*1388*/ 	.short	0x010a
        /*138a*/ 	.byte	0x3f
	.zero		1


	//   ....[30]....
        /*138c*/ 	.word	0x0000ba80
        /*1390*/ 	.word	0x00000010
        /*1394*/ 	.word	0x00030800
        /*1398*/ 	.short	0x010a
        /*139a*/ 	.byte	0x3f
	.zero		1


	//   ....[31]....
        /*139c*/ 	.word	0x00010250
        /*13a0*/ 	.word	0x00000010
        /*13a4*/ 	.word	0x00030800
        /*13a8*/ 	.short	0x010a
        /*13aa*/ 	.byte	0x3f
	.zero		1


	//   ....[32]....
        /*13ac*/ 	.word	0x00013eb0
        /*13b0*/ 	.word	0x0000003b
        /*13b4*/ 	.word	0x00030830
        /*13b8*/ 	.short	0x010a
        /*13ba*/ 	.byte	0x3f
	.zero		1


	//   ....[33]....
        /*13bc*/ 	.word	0x00013f20
        /*13c0*/ 	.word	0x0000003b
        /*13c4*/ 	.word	0x00030830
        /*13c8*/ 	.short	0x010a
        /*13ca*/ 	.byte	0x3f
	.zero		1


	//   ....[34]....
        /*13cc*/ 	.word	0x00014be0
        /*13d0*/ 	.word	0x00000000
        /*13d4*/ 	.word	0x00000000
        /*13d8*/ 	.short	0x0101
        /*13da*/ 	.byte	0x3f
	.zero		1


	//   ....[35]....
        /*13dc*/ 	.word	0x000168d0
        /*13e0*/ 	.word	0x000000e8
        /*13e4*/ 	.word	0x00030830
        /*13e8*/ 	.short	0x010a
        /*13ea*/ 	.byte	0x3f
	.zero		1


	//   ....[36]....
        /*13ec*/ 	.word	0x00016960
        /*13f0*/ 	.word	0x000000e8
        /*13f4*/ 	.word	0x00030830
        /*13f8*/ 	.short	0x010a
        /*13fa*/ 	.byte	0x3f
	.zero		1


	//   ....[37]....
        /*13fc*/ 	.word	0x00017a80
        /*1400*/ 	.word	0x00000000
        /*1404*/ 	.word	0x00030850
        /*1408*/ 	.short	0x010a
        /*140a*/ 	.byte	0x3f
	.zero		1


	//   ....[38]....
        /*140c*/ 	.word	0x00017ad0
        /*1410*/ 	.word	0x00000000
        /*1414*/ 	.word	0x00030850
        /*1418*/ 	.short	0x010a
        /*141a*/ 	.byte	0x3f
	.zero		1


	//   ....[39]....
        /*141c*/ 	.word	0x00017e30
        /*1420*/ 	.word	0x00000002
        /*1424*/ 	.word	0x00000000
        /*1428*/ 	.short	0x0101
        /*142a*/ 	.byte	0x3f
	.zero		1


	//   ....[40]....
        /*142c*/ 	.word	0x00018540
        /*1430*/ 	.word	0x00000000
        /*1434*/ 	.word	0x00000000
        /*1438*/ 	.short	0x0101
        /*143a*/ 	.byte	0x3f
	.zero		1


	//   ....[41]....
        /*143c*/ 	.word	0x00019700
        /*1440*/ 	.word	0x00000004
        /*1444*/ 	.word	0x00030830
        /*1448*/ 	.short	0x010a
        /*144a*/ 	.byte	0x3f
	.zero		1


	//   ....[42]....
        /*144c*/ 	.word	0x00019790
        /*1450*/ 	.word	0x00000004
        /*1454*/ 	.word	0x00030830
        /*1458*/ 	.short	0x010a
        /*145a*/ 	.byte	0x3f
	.zero		1


	//   ....[43]....
        /*145c*/ 	.word	0x0001a8b0
        /*1460*/ 	.word	0x000000cc
        /*1464*/ 	.word	0x00030850
        /*1468*/ 	.short	0x010a
        /*146a*/ 	.byte	0x3f
	.zero		1


	//   ....[44]....
        /*146c*/ 	.word	0x0001a900
        /*1470*/ 	.word	0x000000cc
        /*1474*/ 	.word	0x00030850
        /*1478*/ 	.short	0x010a
        /*147a*/ 	.byte	0x3f
	.zero		1


	//   ....[45]....
        /*147c*/ 	.word	0x0001b120
        /*1480*/ 	.word	0x0000009e
        /*1484*/ 	.word	0x00000000
        /*1488*/ 	.short	0x0101
        /*148a*/ 	.byte	0x3f
	.zero		1


	//   ....[46]....
        /*148c*/ 	.word	0x0001b2b0
        /*1490*/ 	.word	0x000000cc
        /*1494*/ 	.word	0x00000000
        /*1498*/ 	.short	0x0101
        /*149a*/ 	.byte	0x3f
	.zero		1


	//   ....[47]....
        /*149c*/ 	.word	0x0001b780
        /*14a0*/ 	.word	0x00000004
        /*14a4*/ 	.word	0x00030830
        /*14a8*/ 	.short	0x010a
        /*14aa*/ 	.byte	0x3f
	.zero		1


	//   ....[48]....
        /*14ac*/ 	.word	0x0001b810
        /*14b0*/ 	.word	0x00000004
        /*14b4*/ 	.word	0x00030830
        /*14b8*/ 	.short	0x010a
        /*14ba*/ 	.byte	0x3f
	.zero		1


	//   ....[49]....
        /*14bc*/ 	.word	0x0001c930
        /*14c0*/ 	.word	0x00000000
        /*14c4*/ 	.word	0x00030850
        /*14c8*/ 	.short	0x010a
        /*14ca*/ 	.byte	0x3f
	.zero		1


	//   ....[50]....
        /*14cc*/ 	.word	0x0001c980
        /*14d0*/ 	.word	0x00000000
        /*14d4*/ 	.word	0x00030850
        /*14d8*/ 	.short	0x010a
        /*14da*/ 	.byte	0x3f
	.zero		1


	//   ....[51]....
        /*14dc*/ 	.word	0x0001ccc0
        /*14e0*/ 	.word	0x00000002
        /*14e4*/ 	.word	0x00000000
        /*14e8*/ 	.short	0x0101
        /*14ea*/ 	.byte	0x3f
	.zero		1


	//   ....[52]....
        /*14ec*/ 	.word	0x0001d3f0
        /*14f0*/ 	.word	0x00000000
        /*14f4*/ 	.word	0x00000000
        /*14f8*/ 	.short	0x0101
        /*14fa*/ 	.byte	0x3f
	.zero		1


	//   ....[53]....
        /*14fc*/ 	.word	0x0001ea10
        /*1500*/ 	.word	0x00000003
        /*1504*/ 	.word	0x00030850
        /*1508*/ 	.short	0x010a
        /*150a*/ 	.byte	0x3f
	.zero		1


	//   ....[54]....
        /*150c*/ 	.word	0x0001ea60
        /*1510*/ 	.word	0x00000003
        /*1514*/ 	.word	0x00030850
        /*1518*/ 	.short	0x010a
        /*151a*/ 	.byte	0x3f
	.zero		1


	//   ....[55]....
        /*151c*/ 	.word	0x0001eed0
        /*1520*/ 	.word	0x00000003
        /*1524*/ 	.word	0x00000000
        /*1528*/ 	.short	0x0101
        /*152a*/ 	.byte	0x3f
	.zero		1


	//   ....[56]....
        /*152c*/ 	.word	0x000212d0
        /*1530*/ 	.word	0x00000000
        /*1534*/ 	.word	0x00000000
        /*1538*/ 	.short	0x0101
        /*153a*/ 	.byte	0x3f
	.zero		1


	//   ....[57]....
        /*153c*/ 	.word	0x00021dd0
        /*1540*/ 	.word	0x00000006
        /*1544*/ 	.word	0x00000000
        /*1548*/ 	.short	0x0101
        /*154a*/ 	.byte	0x3f
	.zero		1


	//   ....[58]....
        /*154c*/ 	.word	0x00026370
        /*1550*/ 	.word	0x00000012
        /*1554*/ 	.word	0x00030820
        /*1558*/ 	.short	0x010a
        /*155a*/ 	.byte	0x3f
	.zero		1


	//   ....[59]....
        /*155c*/ 	.word	0x00026440
        /*1560*/ 	.word	0x00000005
        /*1564*/ 	.word	0x000308a0
        /*1568*/ 	.short	0x010a
        /*156a*/ 	.byte	0x3f
	.zero		1


	//   ....[60]....
        /*156c*/ 	.word	0x00026970
        /*1570*/ 	.word	0x00000005
        /*1574*/ 	.word	0x000308c0
        /*1578*/ 	.short	0x010a
        /*157a*/ 	.byte	0x3f
	.zero		1


	//   ....[61]....
        /*157c*/ 	.word	0x00027000
        /*1580*/ 	.word	0x00000007
        /*1584*/ 	.word	0x000308a0
        /*1588*/ 	.short	0x010a
        /*158a*/ 	.byte	0x3f
	.zero		1


	//   ....[62]....
        /*158c*/ 	.word	0x00027510
        /*1590*/ 	.word	0x00000007
        /*1594*/ 	.word	0x000308c0
        /*1598*/ 	.short	0x010a
        /*159a*/ 	.byte	0x3f
	.zero		1


	//   ....[63]....
        /*159c*/ 	.word	0x00028ab0
        /*15a0*/ 	.word	0x00000000
        /*15a4*/ 	.word	0x00030840
        /*15a8*/ 	.short	0x010a
        /*15aa*/ 	.byte	0x3f
	.zero		1


	//   ....[64]....
        /*15ac*/ 	.word	0x00029ad0
        /*15b0*/ 	.word	0x00000012
        /*15b4*/ 	.word	0x00030800
        /*15b8*/ 	.short	0x0107
        /*15ba*/ 	.byte	0x3f
	.zero		1


	//   ....[65]....
        /*15bc*/ 	.word	0x00029bd0
        /*15c0*/ 	.word	0x00000012
        /*15c4*/ 	.word	0x00030800
        /*15c8*/ 	.short	0x0101
        /*15ca*/ 	.byte	0x3f
	.zero		1


	//   ....[66]....
        /*15cc*/ 	.word	0x00029bf0
        /*15d0*/ 	.word	0x00000012
        /*15d4*/ 	.word	0x00030820
        /*15d8*/ 	.short	0x010a
        /*15da*/ 	.byte	0x3f
	.zero		1


	//   ....[67]....
        /*15dc*/ 	.word	0x0002a020
        /*15e0*/ 	.word	0x00000003
        /*15e4*/ 	.word	0x00030840
        /*15e8*/ 	.short	0x010a
        /*15ea*/ 	.byte	0x3f
	.zero		1


	//   ....[68]....
        /*15ec*/ 	.word	0x0002a5b0
        /*15f0*/ 	.word	0x00000002
        /*15f4*/ 	.word	0x00030860
        /*15f8*/ 	.short	0x010a
        /*15fa*/ 	.byte	0x3f
	.zero		1


	//   ....[69]....
        /*15fc*/ 	.word	0x0002ae40
        /*1600*/ 	.word	0x00000003
        /*1604*/ 	.word	0x00030840
        /*1608*/ 	.short	0x010a
        /*160a*/ 	.byte	0x3f
	.zero		1


	//   ....[70]....
        /*160c*/ 	.word	0x0002b3d0
        /*1610*/ 	.word	0x00000002
        /*1614*/ 	.word	0x00030860
        /*1618*/ 	.short	0x010a
        /*161a*/ 	.byte	0x3f
	.zero		1


	//   ....[71]....
        /*161c*/ 	.word	0x0002bbd0
        /*1620*/ 	.word	0x00000003
        /*1624*/ 	.word	0x00030840
        /*1628*/ 	.short	0x010a
        /*162a*/ 	.byte	0x3f
	.zero		1


	//   ....[72]....
        /*162c*/ 	.word	0x0002c150
        /*1630*/ 	.word	0x00000002
        /*1634*/ 	.word	0x00030860
        /*1638*/ 	.short	0x010a
        /*163a*/ 	.byte	0x3f
	.zero		1


	//   ....[73]....
        /*163c*/ 	.word	0x0002c8e0
        /*1640*/ 	.word	0x00000000
        /*1644*/ 	.word	0x00030860
        /*1648*/ 	.short	0x010a
        /*164a*/ 	.byte	0x3f
	.zero		1


	//   ....[74]....
        /*164c*/ 	.word	0x0002e190
        /*1650*/ 	.word	0x00000000
        /*1654*/ 	.word	0x00030820
        /*1658*/ 	.short	0x010a
        /*165a*/ 	.byte	0x3f
	.zero		1


	//   ....[75]....
        /*165c*/ 	.word	0x0002e360
        /*1660*/ 	.word	0x00000006
        /*1664*/ 	.word	0x00000000
        /*1668*/ 	.short	0x010a
        /*166a*/ 	.byte	0x3f
	.zero		1


	//   ....[76]....
        /*166c*/ 	.word	0x0002e3d0
        /*1670*/ 	.word	0x00000007
        /*1674*/ 	.word	0x00000000
        /*1678*/ 	.short	0x010a
        /*167a*/ 	.byte	0x3f
	.zero		1


	//   ....[77]....
        /*167c*/ 	.word	0x0002e440
        /*1680*/ 	.word	0x00000004
        /*1684*/ 	.word	0x00000000
        /*1688*/ 	.short	0x010a
        /*168a*/ 	.byte	0x3f
	.zero		1


	//   ....[78]....
        /*168c*/ 	.word	0x0002e470
        /*1690*/ 	.word	0x00000003
        /*1694*/ 	.word	0x00000000
        /*1698*/ 	.short	0x010a
        /*169a*/ 	.byte	0x3f
	.zero		1


	//   ....[79]....
        /*169c*/ 	.word	0x0002e4d0
        /*16a0*/ 	.word	0x00000063
        /*16a4*/ 	.word	0x00030890
        /*16a8*/ 	.short	0x010a
        /*16aa*/ 	.byte	0x3f
	.zero		1


	//   ....[80]....
        /*16ac*/ 	.word	0x0002e520
        /*16b0*/ 	.word	0x00000063
        /*16b4*/ 	.word	0x00030890
        /*16b8*/ 	.short	0x010a
        /*16ba*/ 	.byte	0x3f
	.zero		1


	//   ....[81]....
        /*16bc*/ 	.word	0x0002e570
        /*16c0*/ 	.word	0x00000063
        /*16c4*/ 	.word	0x00030890
        /*16c8*/ 	.short	0x010a
        /*16ca*/ 	.byte	0x3f
	.zero		1


	//   ....[82]....
        /*16cc*/ 	.word	0x0002e5c0
        /*16d0*/ 	.word	0x00000063
        /*16d4*/ 	.word	0x000308b0
        /*16d8*/ 	.short	0x010a
        /*16da*/ 	.byte	0x3f
	.zero		1


	//   ....[83]....
        /*16dc*/ 	.word	0x0002ed50
        /*16e0*/ 	.word	0x00000010
        /*16e4*/ 	.word	0x00030800
        /*16e8*/ 	.short	0x010a
        /*16ea*/ 	.byte	0x3f
	.zero		1


	//   ....[84]....
        /*16ec*/ 	.word	0x0002f4b0
        /*16f0*/ 	.word	0x00000010
        /*16f4*/ 	.word	0x00030800
        /*16f8*/ 	.short	0x010a
        /*16fa*/ 	.byte	0x3f
	.zero		1


	//   ....[85]....
        /*16fc*/ 	.word	0x0002f500
        /*1700*/ 	.word	0x0000003b
        /*1704*/ 	.word	0x00030830
        /*1708*/ 	.short	0x010a
        /*170a*/ 	.byte	0x3f
	.zero		1


	//   ....[86]....
        /*170c*/ 	.word	0x0002f550
        /*1710*/ 	.word	0x000000e8
        /*1714*/ 	.word	0x00030830
        /*1718*/ 	.short	0x010a
        /*171a*/ 	.byte	0x3f
	.zero		1


	//   ....[87]....
        /*171c*/ 	.word	0x0002f5a0
        /*1720*/ 	.word	0x00000000
        /*1724*/ 	.word	0x00030850
        /*1728*/ 	.short	0x010a
        /*172a*/ 	.byte	0x3f
	.zero		1


	//   ....[88]....
        /*172c*/ 	.word	0x0002f5f0
        /*1730*/ 	.word	0x00000004
        /*1734*/ 	.word	0x00030830
        /*1738*/ 	.short	0x010a
        /*173a*/ 	.byte	0x3f
	.zero		1


	//   ....[89]....
        /*173c*/ 	.word	0x0002f640
        /*1740*/ 	.word	0x000000cc
        /*1744*/ 	.word	0x00030850
        /*1748*/ 	.short	0x010a
        /*174a*/ 	.byte	0x3f
	.zero		1


	//   ....[90]....
        /*174c*/ 	.word	0x0002f690
        /*1750*/ 	.word	0x00000004
        /*1754*/ 	.word	0x00030830
        /*1758*/ 	.short	0x010a
        /*175a*/ 	.byte	0x3f
	.zero		1


	//   ....[91]....
        /*175c*/ 	.word	0x0002f6e0
        /*1760*/ 	.word	0x00000000
        /*1764*/ 	.word	0x00030850
        /*1768*/ 	.short	0x010a
        /*176a*/ 	.byte	0x3f
	.zero		1


	//   ....[92]....
        /*176c*/ 	.word	0x0002f730
        /*1770*/ 	.word	0x00000003
        /*1774*/ 	.word	0x00030850
        /*1778*/ 	.short	0x010a
        /*177a*/ 	.byte	0x3f
	.zero		1


	//   ....[93]....
        /*177c*/ 	.word	0x0002f8e0
        /*1780*/ 	.word	0x00000012
        /*1784*/ 	.word	0x00030820
        /*1788*/ 	.short	0x010a
        /*178a*/ 	.byte	0x3f
	.zero		1


	//   ....[94]....
        /*178c*/ 	.word	0x0002f930
        /*1790*/ 	.word	0x00000005
        /*1794*/ 	.word	0x000308a0
        /*1798*/ 	.short	0x010a
        /*179a*/ 	.byte	0x3f
	.zero		1


	//   ....[95]....
        /*179c*/ 	.word	0x0002f980
        /*17a0*/ 	.word	0x00000005
        /*17a4*/ 	.word	0x000308c0
        /*17a8*/ 	.short	0x010a
        /*17aa*/ 	.byte	0x3f
	.zero		1


	//   ....[96]....
        /*17ac*/ 	.word	0x0002f9d0
        /*17b0*/ 	.word	0x00000007
        /*17b4*/ 	.word	0x000308a0
        /*17b8*/ 	.short	0x010a
        /*17ba*/ 	.byte	0x3f
	.zero		1


	//   ....[97]....
        /*17bc*/ 	.word	0x0002fa20
        /*17c0*/ 	.word	0x00000007
        /*17c4*/ 	.word	0x000308c0
        /*17c8*/ 	.short	0x010a
        /*17ca*/ 	.byte	0x3f
	.zero		1


	//   ....[98]....
        /*17cc*/ 	.word	0x0002fbc0
        /*17d0*/ 	.word	0x00000000
        /*17d4*/ 	.word	0x00030840
        /*17d8*/ 	.short	0x010a
        /*17da*/ 	.byte	0x3f
	.zero		1


	//   ....[99]....
        /*17dc*/ 	.word	0x00030830
        /*17e0*/ 	.word	0x00000012
        /*17e4*/ 	.word	0x00030820
        /*17e8*/ 	.short	0x010a
        /*17ea*/ 	.byte	0x3f
	.zero		1


	//   ....[100]....
        /*17ec*/ 	.word	0x00030880
        /*17f0*/ 	.word	0x00000003
        /*17f4*/ 	.word	0x00030840
        /*17f8*/ 	.short	0x010a
        /*17fa*/ 	.byte	0x3f
	.zero		1


	//   ....[101]....
        /*17fc*/ 	.word	0x000308d0
        /*1800*/ 	.word	0x00000002
        /*1804*/ 	.word	0x00030860
        /*1808*/ 	.short	0x010a
        /*180a*/ 	.byte	0x3f
	.zero		1


	//   ....[102]....
        /*180c*/ 	.word	0x00030920
        /*1810*/ 	.word	0x00000003
        /*1814*/ 	.word	0x00030840
        /*1818*/ 	.short	0x010a
        /*181a*/ 	.byte	0x3f
	.zero		1


	//   ....[103]....
        /*181c*/ 	.word	0x00030970
        /*1820*/ 	.word	0x00000002
        /*1824*/ 	.word	0x00030860
        /*1828*/ 	.short	0x010a
        /*182a*/ 	.byte	0x3f
	.zero		1


	//   ....[104]....
        /*182c*/ 	.word	0x000309c0
        /*1830*/ 	.word	0x00000003
        /*1834*/ 	.word	0x00030840
        /*1838*/ 	.short	0x010a
        /*183a*/ 	.byte	0x3f
	.zero		1


	//   ....[105]....
        /*183c*/ 	.word	0x00030a10
        /*1840*/ 	.word	0x00000002
        /*1844*/ 	.word	0x00030860
        /*1848*/ 	.short	0x010a
        /*184a*/ 	.byte	0x3f
	.zero		1


	//   ....[106]....
        /*184c*/ 	.word	0x00030a60
        /*1850*/ 	.word	0x00000000
        /*1854*/ 	.word	0x00030860
        /*1858*/ 	.short	0x010a
        /*185a*/ 	.byte	0x3f
	.zero		1


	//   ....[107]....
        /*185c*/ 	.word	0x00031600
        /*1860*/ 	.word	0x00000000
        /*1864*/ 	.word	0x00030820
        /*1868*/ 	.short	0x010a
        /*186a*/ 	.byte	0x3f
	.zero		1


	//   ....[108]....
        /*186c*/ 	.word	0x000317a0
        /*1870*/ 	.word	0x00000006
        /*1874*/ 	.word	0x00000000
        /*1878*/ 	.short	0x010a
        /*187a*/ 	.byte	0x3f
	.zero		1


	//   ....[109]....
        /*187c*/ 	.word	0x000317f0
        /*1880*/ 	.word	0x00000007
        /*1884*/ 	.word	0x00000000
        /*1888*/ 	.short	0x010a
        /*188a*/ 	.byte	0x3f
	.zero		1


	//   ....[110]....
        /*188c*/ 	.word	0x00031840
        /*1890*/ 	.word	0x00000004
        /*1894*/ 	.word	0x00000000
        /*1898*/ 	.short	0x010a
        /*189a*/ 	.byte	0x3f
	.zero		1


	//----- nvinfo : EIATTR_NUM_MBARRIERS
	.align		4
.L_491:
        /*189c*/ 	.byte	0x03, 0x38
        /*189e*/ 	.short	0x0016


	//----- nvinfo : EIATTR_EXIT_INSTR_OFFSETS
	.align		4
        /*18a0*/ 	.byte	0x04, 0x1c
        /*18a2*/ 	.short	(.L_493 - .L_492)


	//   ....[0]....
.L_492:
        /*18a4*/ 	.word	0x0002e4c0


	//----- nvinfo : EIATTR_MAX_THREADS
	.align		4
.L_493:
        /*18a8*/ 	.byte	0x04, 0x05
        /*18aa*/ 	.short	(.L_495 - .L_494)
.L_494:
        /*18ac*/ 	.word	0x00000180
        /*18b0*/ 	.word	0x00000001
        /*18b4*/ 	.word	0x00000001


	//----- nvinfo : EIATTR_CRS_STACK_SIZE
	.align		4
.L_495:
        /*18b8*/ 	.byte	0x04, 0x1e
        /*18ba*/ 	.short	(.L_497 - .L_496)
.L_496:
        /*18bc*/ 	.word	0x00000000


	//----- nvinfo : EIATTR_CBANK_PARAM_SIZE
	.align		4
.L_497:
        /*18c0*/ 	.byte	0x03, 0x19
        /*18c2*/ 	.short	0x0af0


	//----- nvinfo : EIATTR_PARAM_CBANK
	.align		4
        /*18c4*/ 	.byte	0x04, 0x0a
        /*18c6*/ 	.short	(.L_499 - .L_498)
	.align		4
.L_498:
        /*18c8*/ 	.word	index@(.nv.constant0._ZN7cutlass13device_kernelIN5flash11enable_sm90INS1_16FlashAttnFwdSm90INS1_25CollectiveMainloopFwdSm90ILi2EN4cute5tupleIJNS5_1CILi1EEES8_S8_EEENS6_IJNS7_ILi128EEENS7_ILi64EEENS7_ILi256EEEEEELi256ENS_10bfloat16_tEfNS_4arch4Sm90ELb0ELb1ELb0ELb1ELb0ELb1ELb0ELb1ELb1ELb1ELb1ELb0EEENS1_21CollectiveEpilogueFwdINS6_IJSA_SC_SB_EEES9_SE_SG_Li256ELb1ELb1ELb1ELb0EEENS1_36VarlenDynamicPersistentTileSchedulerILi128ELi64ELi256ELi128ELb1ELb1ELb1ELb1ELb0ELb1EEEEEEEEEvNT_6ParamsE)
        /*18cc*/ 	.short	0x0210
        /*18ce*/ 	.short	0x0af0


	//----- nvinfo : EIATTR_SW_WAR
	.align		4
.L_499:
        /*18d0*/ 	.byte	0x04, 0x36
        /*18d2*/ 	.short	(.L_501 - .L_500)
.L_500:
        /*18d4*/ 	.word	0x00000008
.L_501:


//--------------------- .nv.info._ZN7cutlass13device_kernelIN5flash11enable_sm90INS1_16FlashAttnFwdSm90INS1_25CollectiveMainloopFwdSm90ILi2EN4cute5tupleIJNS5_1CILi1EEES8_S8_EEENS6_IJNS7_ILi128EEENS7_ILi80EEENS7_ILi256EEEEEELi256ENS_10bfloat16_tEfNS_4arch4Sm90ELb1ELb0ELb0ELb0ELb0ELb0ELb0ELb1ELb1ELb1ELb1ELb0EEENS1_21CollectiveEpilogueFwdINS6_IJSA_SC_SB_EEES9_SE_SG_Li256ELb0ELb1ELb1ELb0EEENS1_19SingleTileSchedulerILb0ELb1ELb1ELi128EEEEEEEEEvNT_6ParamsE --------------------------
	.section	.nv.info._ZN7cutlass13device_kernelIN5flash11enable_sm90INS1_16FlashAttnFwdSm90INS1_25CollectiveMainloopFwdSm90ILi2EN4cute5tupleIJNS5_1CILi1EEES8_S8_EEENS6_IJNS7_ILi128EEENS7_ILi80EEENS7_ILi256EEEEEELi256ENS_10bfloat16_tEfNS_4arch4Sm90ELb1ELb0ELb0ELb0ELb0ELb0ELb0ELb1ELb1ELb1ELb1ELb0EEENS1_21CollectiveEpilogueFwdINS6_IJSA_SC_SB_EEES9_SE_SG_Li256ELb0ELb1ELb1ELb0EEENS1_19SingleTileSchedulerILb0ELb1ELb1ELi128EEEEEEEEEvNT_6ParamsE,"",@"SHT_CUDA_INFO"
	.sectionflags	@""
	.align	4


	//----- nvinfo : EIATTR_CUDA_API_VERSION
	.align		4
        /*0000*/ 	.byte	0x04, 0x37
        /*0002*/ 	.short	(.L_503 - .L_502)
.L_502:
        /*0004*/ 	.word	0x00000082


	//----- nvinfo : EIATTR_KPARAM_INFO
	.align		4
.L_503:
        /*0008*/ 	.byte	0x04, 0x17
        /*000a*/ 	.short	(.L_505 - .L_504)
.L_504:
        /*000c*/ 	.word	0x00000000
        /*0010*/ 	.short	0x0000
        /*0012*/ 	.short	0x0070
        /*0014*/ 	.byte	0x00, 0xf0, 0x01, 0x28


	//----- nvinfo : EIATTR_SPARSE_MMA_MASK
	.align		4
.L_505:
        /*0018*/ 	.byte	0x03, 0x50
        /*001a*/ 	.short	0x0000


	//----- nvinfo : EIATTR_MAXREG_COUNT
	.align		4
        /*001c*/ 	.byte	0x03, 0x1b
        /*001e*/ 	.short	0x00a8


	//----- nvinfo : EIATTR_NUM_BARRIERS
	.align		4
        /*0020*/ 	.byte	0x02, 0x4c
        /*0022*/ 	.byte	0x09
	.zero		1


	//----- nvinfo : EIATTR_EXTERNS
	.align		4
        /*0024*/ 	.byte	0x04, 0x0f
        /*0026*/ 	.short	(.L_507 - .L_506)


	//   ....[0]....
	.align		4
.L_506:
        /*0028*/ 	.word	index@(__assertfail)


	//----- nvinfo : EIATTR_ANNOTATIONS
	.align		4
.L_507:
        /*002c*/ 	.byte	0x04, 0x55
        /*002e*/ 	.short	(.L_509 - .L_508)


	//   ....[0]....
.L_508:
        /* <DEDUP_REMOVED lines=12> */


	//----- nvinfo : EIATTR_MERCURY_ISA_VERSION
	.align		4
.L_509:
        /*00e0*/ 	.byte	0x03, 0x5f
        /*00e2*/ 	.short	0x0101


	//----- nvinfo : EIATTR_INT_WARP_WIDE_INSTR_OFFSETS
	.align		4
        /*00e4*/ 	.byte	0x04, 0x31
        /*00e6*/ 	.short	(.L_511 - .L_510)


	//   ....[0]....
.L_510:
        /*00e8*/ 	.word	0x00000120


	//   ....[1]....
        /*00ec*/ 	.word	0x00000160


	//   ....[2]....
        /*00f0*/ 	.word	0x00000220


	//----- nvinfo : EIATTR_COOP_GROUP_MASK_REGIDS
	.align		4
.L_511:
        /*00f4*/ 	.byte	0x04, 0x29
        /*00f6*/ 	.short	(.L_513 - .L_512)


	//   ....[0]....
.L_512:
        /*00f8*/ 	.word	0xffffffff


	//   ....[1]....
        /*00fc*/ 	.word	0xffffffff


	//   ....[2]....
        /*0100*/ 	.word	0xffffffff


	//   ....[3]....
        /*0104*/ 	.word	0xffffffff


	//   ....[4]....
        /*0108*/ 	.word	0xffffffff


	//   ....[5]....
        /*010c*/ 	.word	0xffffffff


	//   ....[6]....
        /*0110*/ 	.word	0xffffffff


	//   ....[7]....
        /*0114*/ 	.word	0xffffffff


	//   ....[8]....
        /*0118*/ 	.word	0xffffffff


	//   ....[9]....
        /*011c*/ 	.word	0xffffffff


	//   ....[10]....
        /*0120*/ 	.word	0xffffffff


	//   ....[11]....
        /*0124*/ 	.word	0xffffffff


	//   ....[12]....
        /*0128*/ 	.word	0xffffffff


	//   ....[13]....
        /*012c*/ 	.word	0xffffffff


	//   ....[14]....
        /*0130*/ 	.word	0xffffffff


	//   ....[15]....
        /*0134*/ 	.word	0xffffffff


	//   ....[16]....
        /*0138*/ 	.word	0xffffffff


	//   ....[17]....
        /*013c*/ 	.word	0xffffffff


	//   ....[18]....
        /*0140*/ 	.word	0xffffffff


	//   ....[19]....
        /*0144*/ 	.word	0xffffffff


	//   ....[20]....
        /*0148*/ 	.word	0xffffffff


	//   ....[21]....
        /*014c*/ 	.word	0xffffffff


	//   ....[22]....
        /*0150*/ 	.word	0xffffffff


	//   ....[23]....
        /*0154*/ 	.word	0xffffffff


	//   ....[24]....
        /*0158*/ 	.word	0xffffffff


	//   ....[25]....
        /*015c*/ 	.word	0xffffffff


	//   ....[26]....
        /*0160*/ 	.word	0xffffffff


	//   ....[27]....
        /*0164*/ 	.word	0xffffffff


	//   ....[28]....
        /*0168*/ 	.word	0xffffffff


	//   ....[29]....
        /*016c*/ 	.word	0xffffffff


	//   ....[30]....
        /*0170*/ 	.word	0xffffffff


	//   ....[31]....
        /*0174*/ 	.word	0xffffffff


	//   ....[32]....
        /*0178*/ 	.word	0xffffffff


	//   ....[33]....
        /*017c*/ 	.word	0xffffffff


	//   ....[34]....
        /*0180*/ 	.word	0xffffffff


	//   ....[35]....
        /*0184*/ 	.word	0xffffffff


	//   ....[36]....
        /*0188*/ 	.word	0xffffffff


	//   ....[37]....
        /*018c*/ 	.word	0xffffffff


	//   ....[38]....
        /*0190*/ 	.word	0xffffffff


	//   ....[39]....
        /*0194*/ 	.word	0xffffffff


	//   ....[40]....
        /*0198*/ 	.word	0xffffffff


	//   ....[41]....
        /*019c*/ 	.word	0xffffffff


	//   ....[42]....
        /*01a0*/ 	.word	0xffffffff


	//   ....[43]....
        /*01a4*/ 	.word	0xffffffff


	//   ....[44]....
        /*01a8*/ 	.word	0xffffffff


	//   ....[45]....
        /*01ac*/ 	.word	0xffffffff


	//   ....[46]....
        /*01b0*/ 	.word	0xffffffff


	//   ....[47]....
        /*01b4*/ 	.word	0xffffffff


	//   ....[48]....
        /*01b8*/ 	.word	0xffffffff


	//   ....[49]....
        /*01bc*/ 	.word	0xffffffff


	//   ....[50]....
        /*01c0*/ 	.word	0xffffffff


	//   ....[51]....
        /*01c4*/ 	.word	0xffffffff


	//   ....[52]....
        /*01c8*/ 	.word	0xffffffff


	//   ....[53]....
        /*01cc*/ 	.word	0xffffffff


	//   ....[54]....
        /*01d0*/ 	.word	0xffffffff


	//   ....[55]....
        /*01d4*/ 	.word	0x0500000f


	//   ....[56]....
        /*01d8*/ 	.word	0x0500000f


	//   ....[57]....
        /*01dc*/ 	.word	0x0500000f


	//   ....[58]....
        /*01e0*/ 	.word	0x0500000f


	//   ....[59]....
        /*01e4*/ 	.word	0x0500000f


	//   ....[60]....
        /*01e8*/ 	.word	0x0500000f


	//   ....[61]....
        /*01ec*/ 	.word	0x0500000f


	//   ....[62]....
        /*01f0*/ 	.word	0x0500000f


	//   ....[63]....
        /*01f4*/ 	.word	0x0500000f


	//   ....[64]....
        /*01f8*/ 	.word	0x0500000f


	//   ....[65]....
        /*01fc*/ 	.word	0x0500000f


	//   ....[66]....
        /*0200*/ 	.word	0x0500000f


	//   ....[67]....
        /*0204*/ 	.word	0x0500000f


	//   ....[68]....
        /*0208*/ 	.word	0x0500000f


	//   ....[69]....
        /*020c*/ 	.word	0x0500000f


	//   ....[70]....
        /*0210*/ 	.word	0x0500000f


	//   ....[71]....
        /*0214*/ 	.word	0x0500000f


	//   ....[72]....
        /*0218*/ 	.word	0x0500000f


	//----- nvinfo : EIATTR_COOP_GROUP_INSTR_OFFSETS
	.align		4
.L_513:
        /*021c*/ 	.byte	0x04, 0x28
        /*021e*/ 	.short	(.L_515 - .L_514)


	//   ....[0]....
.L_514:
        /*0220*/ 	.word	0x00000060


	//   ....[1]....
        /*0224*/ 	.word	0x00000130


	//   ....[2]....
        /*0228*/ 	.word	0x00000230


	//   ....[3]....
        /*022c*/ 	.word	0x000003a0


	//   ....[4]....
        /*0230*/ 	.word	0x00000500


	//   ....[5]....
        /*0234*/ 	.word	0x00000620


	//   ....[6]....
        /*0238*/ 	.word	0x00000780


	//   ....[7]....
        /*023c*/ 	.word	0x00001350


	//   ....[8]....
        /*0240*/ 	.word	0x00001e70


	//   ....[9]....
        /*0244*/ 	.word	0x00001eb0


	//   ....[10]....
        /*0248*/ 	.word	0x00003f50


	//   ....[11]....
        /*024c*/ 	.word	0x00004030


	//   ....[12]....
        /*0250*/ 	.word	0x00004330


	//   ....[13]....
        /*0254*/ 	.word	0x000044b0


	//   ....[14]....
        /*0258*/ 	.word	0x00007b70


	//   ....[15]....
        /*025c*/ 	.word	0x00007bd0


	//   ....[16]....
        /*0260*/ 	.word	0x000080e0


	//   ....[17]....
        /*0264*/ 	.word	0x000081f0


	//   ....[18]....
        /*0268*/ 	.word	0x00008640


	//   ....[19]....
        /*026c*/ 	.word	0x00008740


	//   ....[20]....
        /*0270*/ 	.word	0x0000bce0


	//   ....[21]....
        /*0274*/ 	.word	0x0000bd10


	//   ....[22]....
        /*0278*/ 	.word	0x0000bfc0


	//   ....[23]....
        /*027c*/ 	.word	0x0000c220


	//   ....[24]....
        /*0280*/ 	.word	0x0000d2d0


	//   ....[25]....
        /*0284*/ 	.word	0x0000d300


	//   ....[26]....
        /*0288*/ 	.word	0x0000d390


	//   ....[27]....
        /*028c*/ 	.word	0x0000d3b0


	//   ....[28]....
        /*0290*/ 	.word	0x0000e5e0


	//   ....[29]....
        /*0294*/ 	.word	0x0000e640


	//   ....[30]....
        /*0298*/ 	.word	0x0000e680


	//   ....[31]....
        /*029c*/ 	.word	0x0000e6c0


	//   ....[32]....
        /*02a0*/ 	.word	0x0000e700


	//   ....[33]....
        /*02a4*/ 	.word	0x0000e710


	//   ....[34]....
        /*02a8*/ 	.word	0x0000f370


	//   ....[35]....
        /*02ac*/ 	.word	0x0000f380


	//   ....[36]....
        /*02b0*/ 	.word	0x000103b0


	//   ....[37]....
        /*02b4*/ 	.word	0x00010ed0


	//   ....[38]....
        /*02b8*/ 	.word	0x00011920


	//   ....[39]....
        /*02bc*/ 	.word	0x00011960


	//   ....[40]....
        /*02c0*/ 	.word	0x00011990


	//   ....[41]....
        /*02c4*/ 	.word	0x000119b0


	//   ....[42]....
        /*02c8*/ 	.word	0x00011a60


	//   ....[43]....
        /*02cc*/ 	.word	0x00011a80


	//   ....[44]....
        /*02d0*/ 	.word	0x00011b00


	//   ....[45]....
        /*02d4*/ 	.word	0x00011b20


	//   ....[46]....
        /*02d8*/ 	.word	0x00011ba0


	//   ....[47]....
        /*02dc*/ 	.word	0x00011bc0


	//   ....[48]....
        /*02e0*/ 	.word	0x00011c40


	//   ....[49]....
        /*02e4*/ 	.word	0x00011c60


	//   ....[50]....
        /*02e8*/ 	.word	0x00011ce0


	//   ....[51]....
        /*02ec*/ 	.word	0x00011d00


	//   ....[52]....
        /*02f0*/ 	.word	0x00011d80


	//   ....[53]....
        /*02f4*/ 	.word	0x00011d90


	//   ....[54]....
        /*02f8*/ 	.word	0x000149e0


	//   ....[55]....
        /*02fc*/ 	.word	0x00014f70


	//   ....[56]....
        /*0300*/ 	.word	0x000150f0


	//   ....[57]....
        /*0304*/ 	.word	0x00015140


	//   ....[58]....
        /*0308*/ 	.word	0x000152b0


	//   ....[59]....
        /*030c*/ 	.word	0x00015320


	//   ....[60]....
        /*0310*/ 	.word	0x00015420


	//   ....[61]....
        /*0314*/ 	.word	0x00015490


	//   ....[62]....
        /*0318*/ 	.word	0x00015590


	//   ....[63]....
        /*031c*/ 	.word	0x00015600


	//   ....[64]....
        /*0320*/ 	.word	0x00015700


	//   ....[65]....
        /*0324*/ 	.word	0x00015770


	//   ....[66]....
        /*0328*/ 	.word	0x00015870


	//   ....[67]....
        /*032c*/ 	.word	0x000158e0


	//   ....[68]....
        /*0330*/ 	.word	0x000159e0


	//   ....[69]....
        /*0334*/ 	.word	0x00015a40


	//   ....[70]....
        /*0338*/ 	.word	0x00015b30


	//   ....[71]....
        /*033c*/ 	.word	0x00015b80


	//   ....[72]....
        /*0340*/ 	.word	0x00015f80


	//----- nvinfo : EIATTR_REG_RECONFIG
	.align		4
.L_515:
        /*0344*/ 	.byte	0x01, 0x54
	.zero		2


	//----- nvinfo : EIATTR_SYSCALL_OFFSETS
	.align		4
        /*0348*/ 	.byte	0x04, 0x46
        /*034a*/ 	.short	(.L_517 - .L_516)


	//   ....[0]....
.L_516:
        /*034c*/ 	.word	0x00001520


	//   ....[1]....
        /*0350*/ 	.word	0x00010b50


	//   ....[2]....
        /*0354*/ 	.word	0x00010c90


	//   ....[3]....
        /*0358*/ 	.word	0x00010d80


	//   ....[4]....
        /*035c*/ 	.word	0x00011540


	//----- nvinfo : EIATTR_MBARRIER_INSTR_OFFSETS
	.align		4
.L_517:
        /*0360*/ 	.byte	0x04, 0x39
        /*0362*/ 	.short	(.L_519 - .L_518)


	//   ....[0]....
.L_518:
        /*0364*/ 	.word	0x00000250
        /*0368*/ 	.word	0x000000ff
        /*036c*/ 	.word	0x00038800
        /*0370*/ 	.short	0x0100
        /*0372*/ 	.byte	0x08
	.zero		1


	//   ....[1]....
        /*0374*/ 	.word	0x00000260
        /*0378*/ 	.word	0x000000ff
        /*037c*/ 	.word	0x00038820
        /*0380*/ 	.short	0x0100
        /*0382*/ 	.byte	0x08
	.zero		1


	//   ....[2]....
        /*0384*/ 	.word	0x00000350
        /*0388*/ 	.word	0x000000ff
        /*038c*/ 	.word	0x00038830
        /*0390*/ 	.short	0x0100
        /*0392*/ 	.byte	0x08
	.zero		1


	//   ....[3]....
        /*0394*/ 	.word	0x00000360
        /*0398*/ 	.word	0x000000ff
        /*039c*/ 	.word	0x00038840
        /*03a0*/ 	.short	0x0100
        /*03a2*/ 	.byte	0x08
	.zero		1


	//   ....[4]....
        /*03a4*/ 	.word	0x00000370
        /*03a8*/ 	.word	0x000000ff
        /*03ac*/ 	.word	0x00038838
        /*03b0*/ 	.short	0x0100
        /*03b2*/ 	.byte	0x08
	.zero		1


	//   ....[5]....
        /*03b4*/ 	.word	0x00000380
        /*03b8*/ 	.word	0x000000ff
        /*03bc*/ 	.word	0x00038848
        /*03c0*/ 	.short	0x0100
        /*03c2*/ 	.byte	0x08
	.zero		1


	//   ....[6]....
        /*03c4*/ 	.word	0x000004b0
        /*03c8*/ 	.word	0x000000ff
        /*03cc*/ 	.word	0x00038850
        /*03d0*/ 	.short	0x0100
        /*03d2*/ 	.byte	0x08
	.zero		1


	//   ....[7]....
        /*03d4*/ 	.word	0x000004c0
        /*03d8*/ 	.word	0x000000ff
        /*03dc*/ 	.word	0x00038860
        /*03e0*/ 	.short	0x0100
        /*03e2*/ 	.byte	0x08
	.zero		1


	//   ....[8]....
        /*03e4*/ 	.word	0x000004d0
        /*03e8*/ 	.word	0x000000ff
        /*03ec*/ 	.word	0x00038858
        /*03f0*/ 	.short	0x0100
        /*03f2*/ 	.byte	0x08
	.zero		1


	//   ....[9]....
        /*03f4*/ 	.word	0x000004e0
        /*03f8*/ 	.word	0x000000ff
        /*03fc*/ 	.word	0x00038868
        /*0400*/ 	.short	0x0100
        /*0402*/ 	.byte	0x08
	.zero		1


	//   ....[10]....
        /*0404*/ 	.word	0x000005d0
        /*0408*/ 	.word	0x000000ff
        /*040c*/ 	.word	0x00038870
        /*0410*/ 	.short	0x0100
        /*0412*/ 	.byte	0x06
	.zero		1


	//   ....[11]....
        /*0414*/ 	.word	0x000005e0
        /*0418*/ 	.word	0x000000ff
        /*041c*/ 	.word	0x00038880
        /*0420*/ 	.short	0x0100
        /*0422*/ 	.byte	0x06
	.zero		1


	//   ....[12]....
        /*0424*/ 	.word	0x000005f0
        /*0428*/ 	.word	0x000000ff
        /*042c*/ 	.word	0x00038878
        /*0430*/ 	.short	0x0100
        /*0432*/ 	.byte	0x06
	.zero		1


	//   ....[13]....
        /*0434*/ 	.word	0x00000600
        /*0438*/ 	.word	0x000000ff
        /*043c*/ 	.word	0x00038888
        /*0440*/ 	.short	0x0100
        /*0442*/ 	.byte	0x06
	.zero		1


	//   ....[14]....
        /*0444*/ 	.word	0x00000730
        /*0448*/ 	.word	0x000000ff
        /*044c*/ 	.word	0x00038890
        /*0450*/ 	.short	0x0100
        /*0452*/ 	.byte	0x08
	.zero		1


	//   ....[15]....
        /*0454*/ 	.word	0x00000740
        /*0458*/ 	.word	0x000000ff
        /*045c*/ 	.word	0x000388a0
        /*0460*/ 	.short	0x0100
        /*0462*/ 	.byte	0x08
	.zero		1


	//   ....[16]....
        /*0464*/ 	.word	0x00000750
        /*0468*/ 	.word	0x000000ff
        /*046c*/ 	.word	0x00038898
        /*0470*/ 	.short	0x0100
        /*0472*/ 	.byte	0x08
	.zero		1


	//   ....[17]....
        /*0474*/ 	.word	0x00000760
        /*0478*/ 	.word	0x000000ff
        /*047c*/ 	.word	0x000388a8
        /*0480*/ 	.short	0x0100
        /*0482*/ 	.byte	0x08
	.zero		1


	//   ....[18]....
        /*0484*/ 	.word	0x00000890
        /*0488*/ 	.word	0x000000ff
        /*048c*/ 	.word	0x000388b0
        /*0490*/ 	.short	0x0100
        /*0492*/ 	.byte	0x08
	.zero		1


	//   ....[19]....
        /*0494*/ 	.word	0x000008a0
        /*0498*/ 	.word	0x000000ff
        /*049c*/ 	.word	0x000388c0
        /*04a0*/ 	.short	0x0100
        /*04a2*/ 	.byte	0x08
	.zero		1


	//   ....[20]....
        /*04a4*/ 	.word	0x000008b0
        /*04a8*/ 	.word	0x000000ff
        /*04ac*/ 	.word	0x000388b8
        /*04b0*/ 	.short	0x0100
        /*04b2*/ 	.byte	0x08
	.zero		1


	//   ....[21]....
        /*04b4*/ 	.word	0x000008c0
        /*04b8*/ 	.word	0x000000ff
        /*04bc*/ 	.word	0x000388c8
        /*04c0*/ 	.short	0x0100
        /*04c2*/ 	.byte	0x08
	.zero		1


	//   ....[22]....
        /*04c4*/ 	.word	0x00001560
        /*04c8*/ 	.word	0x000000ff
        /*04cc*/ 	.word	0x00038800
        /*04d0*/ 	.short	0x010a
        /*04d2*/ 	.byte	0x04
	.zero		1


	//   ....[23]....
        /*04d4*/ 	.word	0x000015d0
        /*04d8*/ 	.word	0x000000ff
        /*04dc*/ 	.word	0x00038830
        /*04e0*/ 	.short	0x010a
        /*04e2*/ 	.byte	0x04
	.zero		1


	//   ....[24]....
        /*04e4*/ 	.word	0x00001670
        /*04e8*/ 	.word	0x000000ff
        /*04ec*/ 	.word	0x00038830
        /*04f0*/ 	.short	0x010a
        /*04f2*/ 	.byte	0x04
	.zero		1


	//   ....[25]....
        /*04f4*/ 	.word	0x00004870
        /*04f8*/ 	.word	0x00000000
        /*04fc*/ 	.word	0x00000000
        /*0500*/ 	.short	0x0101
        /*0502*/ 	.byte	0x3f
	.zero		1


	//   ....[26]....
        /*0504*/ 	.word	0x00005080
        /*0508*/ 	.word	0x000000ff
        /*050c*/ 	.word	0x00038830
        /*0510*/ 	.short	0x010a
        /*0512*/ 	.byte	0x06
	.zero		1


	//   ....[27]....
        /*0514*/ 	.word	0x000050d0
        /*0518*/ 	.word	0x000000ff
        /*051c*/ 	.word	0x00038830
        /*0520*/ 	.short	0x010a
        /*0522*/ 	.byte	0x06
	.zero		1


	//   ....[28]....
        /*0524*/ 	.word	0x000079c0
        /*0528*/ 	.word	0x000000ff
        /*052c*/ 	.word	0x00038850
        /*0530*/ 	.short	0x010a
        /*0532*/ 	.byte	0x07
	.zero		1


	//   ....[29]....
        /*0534*/ 	.word	0x00007a00
        /*0538*/ 	.word	0x000000ff
        /*053c*/ 	.word	0x00038850
        /*0540*/ 	.short	0x010a
        /*0542*/ 	.byte	0x07
	.zero		1


	//   ....[30]....
        /*0544*/ 	.word	0x00008b00
        /*0548*/ 	.word	0x00000014
        /*054c*/ 	.word	0x00000000
        /*0550*/ 	.short	0x0101
        /*0552*/ 	.byte	0x3f
	.zero		1


	//   ....[31]....
        /*0554*/ 	.word	0x00008b30
        /*0558*/ 	.word	0x000000a8
        /*055c*/ 	.word	0x00000000
        /*0560*/ 	.short	0x0101
        /*0562*/ 	.byte	0x3f
	.zero		1


	//   ....[32]....
        /*0564*/ 	.word	0x000090f0
        /*0568*/ 	.word	0x000000ff
        /*056c*/ 	.word	0x00038830
        /*0570*/ 	.short	0x010a
        /*0572*/ 	.byte	0x3c
	.zero		1


	//   ....[33]....
        /*0574*/ 	.word	0x00009130
        /*0578*/ 	.word	0x000000ff
        /*057c*/ 	.word	0x00038830
        /*0580*/ 	.short	0x010a
        /*0582*/ 	.byte	0x3c
	.zero		1


	//   ....[34]....
        /*0584*/ 	.word	0x0000ba30
        /*0588*/ 	.word	0x000000ff
        /*058c*/ 	.word	0x00038850
        /*0590*/ 	.short	0x010a
        /*0592*/ 	.byte	0x0b
	.zero		1


	//   ....[35]....
        /*0594*/ 	.word	0x0000ba70
        /*0598*/ 	.word	0x000000ff
        /*059c*/ 	.word	0x00038850
        /*05a0*/ 	.short	0x010a
        /*05a2*/ 	.byte	0x0b
	.zero		1


	//   ....[36]....
        /*05a4*/ 	.word	0x0000c680
        /*05a8*/ 	.word	0x0000009d
        /*05ac*/ 	.word	0x00000000
        /*05b0*/ 	.short	0x0101
        /*05b2*/ 	.byte	0x3f
	.zero		1


	//   ....[37]....
        /*05b4*/ 	.word	0x0000c760
        /*05b8*/ 	.word	0x000000ab
        /*05bc*/ 	.word	0x00000000
        /*05c0*/ 	.short	0x0101
        /*05c2*/ 	.byte	0x3f
	.zero		1


	//   ....[38]....
        /*05c4*/ 	.word	0x0000d240
        /*05c8*/ 	.word	0x000000ff
        /*05cc*/ 	.word	0x00038850
        /*05d0*/ 	.short	0x010a
        /*05d2*/ 	.byte	0x05
	.zero		1


	//   ....[39]....
        /*05d4*/ 	.word	0x0000d280
        /*05d8*/ 	.word	0x000000ff
        /*05dc*/ 	.word	0x00038850
        /*05e0*/ 	.short	0x010a
        /*05e2*/ 	.byte	0x05
	.zero		1


	//   ....[40]....
        /*05e4*/ 	.word	0x0000d690
        /*05e8*/ 	.word	0x00000009
        /*05ec*/ 	.word	0x00000000
        /*05f0*/ 	.short	0x0101
        /*05f2*/ 	.byte	0x3f
	.zero		1


	//   ....[41]....
        /*05f4*/ 	.word	0x0000e720
        /*05f8*/ 	.word	0x000000ff
        /*05fc*/ 	.word	0x00000000
        /*0600*/ 	.short	0x0101
        /*0602*/ 	.byte	0x04
	.zero		1


	//   ....[42]....
        /*0604*/ 	.word	0x000110f0
        /*0608*/ 	.word	0x000000ff
        /*060c*/ 	.word	0x00038840
        /*0610*/ 	.short	0x010a
        /*0612*/ 	.byte	0x26
	.zero		1


	//   ....[43]....
        /*0614*/ 	.word	0x00011f10
        /*0618*/ 	.word	0x000000ff
        /*061c*/ 	.word	0x00038800
        /*0620*/ 	.short	0x0107
        /*0622*/ 	.byte	0x26
	.zero		1


	//   ....[44]....
        /*0624*/ 	.word	0x00011f80
        /*0628*/ 	.word	0x000000ff
        /*062c*/ 	.word	0x00038800
        /*0630*/ 	.short	0x0101
        /*0632*/ 	.byte	0x26
	.zero		1


	//   ....[45]....
        /*0634*/ 	.word	0x00011fa0
        /*0638*/ 	.word	0x000000ff
        /*063c*/ 	.word	0x00038820
        /*0640*/ 	.short	0x010a
        /*0642*/ 	.byte	0x26
	.zero		1


	//   ....[46]....
        /*0644*/ 	.word	0x00012390
        /*0648*/ 	.word	0x000000ff
        /*064c*/ 	.word	0x00038848
        /*0650*/ 	.short	0x010a
        /*0652*/ 	.byte	0x26
	.zero		1


	//   ....[47]....
        /*0654*/ 	.word	0x00012830
        /*0658*/ 	.word	0x000000ff
        /*065c*/ 	.word	0x00038860
        /*0660*/ 	.short	0x010a
        /*0662*/ 	.byte	0x26
	.zero		1


	//   ....[48]....
        /*0664*/ 	.word	0x00012ee0
        /*0668*/ 	.word	0x000000ff
        /*066c*/ 	.word	0x00038840
        /*0670*/ 	.short	0x010a
        /*0672*/ 	.byte	0x26
	.zero		1


	//   ....[49]....
        /*0674*/ 	.word	0x00013380
        /*0678*/ 	.word	0x000000ff
        /*067c*/ 	.word	0x00038868
        /*0680*/ 	.short	0x010a
        /*0682*/ 	.byte	0x26
	.zero		1


	//   ....[50]....
        /*0684*/ 	.word	0x00013a80
        /*0688*/ 	.word	0x000000ff
        /*068c*/ 	.word	0x00038848
        /*0690*/ 	.short	0x010a
        /*0692*/ 	.byte	0x26
	.zero		1


	//   ....[51]....
        /*0694*/ 	.word	0x00013f00
        /*0698*/ 	.word	0x000000ff
        /*069c*/ 	.word	0x00038860
        /*06a0*/ 	.short	0x010a
        /*06a2*/ 	.byte	0x26
	.zero		1


	//   ....[52]....
        /*06a4*/ 	.word	0x00014440
        /*06a8*/ 	.word	0x00000003
        /*06ac*/ 	.word	0x00038860
        /*06b0*/ 	.short	0x010a
        /*06b2*/ 	.byte	0x3f
	.zero		1


	//   ....[53]....
        /*06b4*/ 	.word	0x00014970
        /*06b8*/ 	.word	0x00000002
        /*06bc*/ 	.word	0x00038820
        /*06c0*/ 	.short	0x010a
        /*06c2*/ 	.byte	0x3f
	.zero		1


	//   ....[54]....
        /*06c4*/ 	.word	0x00014af0
        /*06c8*/ 	.word	0x00000006
        /*06cc*/ 	.word	0x00000000
        /*06d0*/ 	.short	0x010a
        /*06d2*/ 	.byte	0x3f
	.zero		1


	//   ....[55]....
        /*06d4*/ 	.word	0x00014b60
        /*06d8*/ 	.word	0x00000003
        /*06dc*/ 	.word	0x00000000
        /*06e0*/ 	.short	0x010a
        /*06e2*/ 	.byte	0x3f
	.zero		1


	//   ....[56]....
        /*06e4*/ 	.word	0x00014bc0
        /*06e8*/ 	.word	0x00000000
        /*06ec*/ 	.word	0x00000000
        /*06f0*/ 	.short	0x010a
        /*06f2*/ 	.byte	0x3f
	.zero		1


	//   ....[57]....
        /*06f4*/ 	.word	0x00014bf0
        /*06f8*/ 	.word	0x00000003
        /*06fc*/ 	.word	0x00000000
        /*0700*/ 	.short	0x010a
        /*0702*/ 	.byte	0x3f
	.zero		1


	//   ....[58]....
        /*0704*/ 	.word	0x00014c70
        /*0708*/ 	.word	0x00000003
        /*070c*/ 	.word	0x00038800
        /*0710*/ 	.short	0x010a
        /*0712*/ 	.byte	0x3f
	.zero		1


	//   ....[59]....
        /*0714*/ 	.word	0x00014ce0
        /*0718*/ 	.word	0x00000003
        /*071c*/ 	.word	0x00038830
        /*0720*/ 	.short	0x010a
        /*0722*/ 	.byte	0x3f
	.zero		1


	//   ....[60]....
        /*0724*/ 	.word	0x00014d50
        /*0728*/ 	.word	0x00000006
        /*072c*/ 	.word	0x00038830
        /*0730*/ 	.short	0x010a
        /*0732*/ 	.byte	0x3f
	.zero		1


	//   ....[61]....
        /*0734*/ 	.word	0x00014db0
        /*0738*/ 	.word	0x00000003
        /*073c*/ 	.word	0x00038850
        /*0740*/ 	.short	0x010a
        /*0742*/ 	.byte	0x3f
	.zero		1


	//   ....[62]....
        /*0744*/ 	.word	0x00014e10
        /*0748*/ 	.word	0x00000006
        /*074c*/ 	.word	0x00038830
        /*0750*/ 	.short	0x010a
        /*0752*/ 	.byte	0x3f
	.zero		1


	//   ....[63]....
        /*0754*/ 	.word	0x00014e70
        /*0758*/ 	.word	0x00000003
        /*075c*/ 	.word	0x00038850
        /*0760*/ 	.short	0x010a
        /*0762*/ 	.byte	0x3f
	.zero		1


	//   ....[64]....
        /*0764*/ 	.word	0x00014ed0
        /*0768*/ 	.word	0x00000005
        /*076c*/ 	.word	0x00038850
        /*0770*/ 	.short	0x010a
        /*0772*/ 	.byte	0x3f
	.zero		1


	//   ....[65]....
        /*0774*/ 	.word	0x00015030
        /*0778*/ 	.word	0x00000003
        /*077c*/ 	.word	0x00038840
        /*0780*/ 	.short	0x010a
        /*0782*/ 	.byte	0x3f
	.zero		1


	//   ....[66]....
        /*0784*/ 	.word	0x00015bc0
        /*0788*/ 	.word	0x00000003
        /*078c*/ 	.word	0x00038820
        /*0790*/ 	.short	0x010a
        /*0792*/ 	.byte	0x3f
	.zero		1


	//   ....[67]....
        /*0794*/ 	.word	0x00015c20
        /*0798*/ 	.word	0x00000003
        /*079c*/ 	.word	0x00038848
        /*07a0*/ 	.short	0x010a
        /*07a2*/ 	.byte	0x3f
	.zero		1


	//   ....[68]....
        /*07a4*/ 	.word	0x00015c80
        /*07a8*/ 	.word	0x00000003
        /*07ac*/ 	.word	0x00038860
        /*07b0*/ 	.short	0x010a
        /*07b2*/ 	.byte	0x3f
	.zero		1


	//   ....[69]....
        /*07b4*/ 	.word	0x00015ce0
        /*07b8*/ 	.word	0x00000003
        /*07bc*/ 	.word	0x00038840
        /*07c0*/ 	.short	0x010a
        /*07c2*/ 	.byte	0x3f
	.zero		1


	//   ....[70]....
        /*07c4*/ 	.word	0x00015d40
        /*07c8*/ 	.word	0x00000003
        /*07cc*/ 	.word	0x00038868
        /*07d0*/ 	.short	0x010a
        /*07d2*/ 	.byte	0x3f
	.zero		1


	//   ....[71]....
        /*07d4*/ 	.word	0x00015da0
        /*07d8*/ 	.word	0x00000003
        /*07dc*/ 	.word	0x00038848
        /*07e0*/ 	.short	0x010a
        /*07e2*/ 	.byte	0x3f
	.zero		1


	//   ....[72]....
        /*07e4*/ 	.word	0x00015e00
        /*07e8*/ 	.word	0x00000003
        /*07ec*/ 	.word	0x00038860
        /*07f0*/ 	.short	0x010a
        /*07f2*/ 	.byte	0x3f
	.zero		1


	//   ....[73]....
        /*07f4*/ 	.word	0x00015e50
        /*07f8*/ 	.word	0x00000003
        /*07fc*/ 	.word	0x00038860
        /*0800*/ 	.short	0x010a
        /*0802*/ 	.byte	0x3f
	.zero		1


	//   ....[74]....
        /*0804*/ 	.word	0x00015ea0
        /*0808*/ 	.word	0x00000002
        /*080c*/ 	.word	0x00038820
        /*0810*/ 	.short	0x010a
        /*0812*/ 	.byte	0x3f
	.zero		1


	//   ....[75]....
        /*0814*/ 	.word	0x00016040
        /*0818*/ 	.word	0x00000006
        /*081c*/ 	.word	0x00000000
        /*0820*/ 	.short	0x010a
        /*0822*/ 	.byte	0x3f
	.zero		1


	//   ....[76]....
        /*0824*/ 	.word	0x00016090
        /*0828*/ 	.word	0x00000003
        /*082c*/ 	.word	0x00000000
        /*0830*/ 	.short	0x010a
        /*0832*/ 	.byte	0x3f
	.zero		1


	//   ....[77]....
        /*0834*/ 	.word	0x000160e0
        /*0838*/ 	.word	0x00000000
        /*083c*/ 	.word	0x00000000
        /*0840*/ 	.short	0x010a
        /*0842*/ 	.byte	0x3f
	.zero		1


	//----- nvinfo : EIATTR_NUM_MBARRIERS
	.align		4
.L_519:
        /*0844*/ 	.byte	0x03, 0x38
        /*0846*/ 	.short	0x0016


	//----- nvinfo : EIATTR_EXIT_INSTR_OFFSETS
	.align		4
        /*0848*/ 	.byte	0x04, 0x1c
        /*084a*/ 	.short	(.L_521 - .L_520)


	//   ....[0]....
.L_520:
        /*084c*/ 	.word	0x00014c40


	//----- nvinfo : EIATTR_MAX_THREADS
	.align		4
.L_521:
        /*0850*/ 	.byte	0x04, 0x05
        /*0852*/ 	.short	(.L_523 - .L_522)
.L_522:
        /*0854*/ 	.word	0x00000180
        /*0858*/ 	.word	0x00000001
        /*085c*/ 	.word	0x00000001


	//----- nvinfo : EIATTR_CRS_STACK_SIZE
	.align		4
.L_523:
        /*0860*/ 	.byte	0x04, 0x1e
        /*0862*/ 	.short	(.L_525 - .L_524)
.L_524:
        /*0864*/ 	.word	0x00000000


	//----- nvinfo : EIATTR_CBANK_PARAM_SIZE
	.align		4
.L_525:
        /*0868*/ 	.byte	0x03, 0x19
        /*086a*/ 	.short	0x0a70


	//----- nvinfo : EIATTR_PARAM_CBANK
	.align		4
        /*086c*/ 	.byte	0x04, 0x0a
        /*086e*/ 	.short	(.L_527 - .L_526)
	.align		4
.L_526:
        /*0870*/ 	.word	index@(.nv.constant0._ZN7cutlass13device_kernelIN5flash11enable_sm90INS1_16FlashAttnFwdSm90INS1_25CollectiveMainloopFwdSm90ILi2EN4cute5tupleIJNS5_1CILi1EEES8_S8_EEENS6_IJNS7_ILi128EEENS7_ILi80EEENS7_ILi256EEEEEELi256ENS_10bfloat16_tEfNS_4arch4Sm90ELb1ELb0ELb0ELb0ELb0ELb0ELb0ELb1ELb1ELb1ELb1ELb0EEENS1_21CollectiveEpilogueFwdINS6_IJSA_SC_SB_EEES9_SE_SG_Li256ELb0ELb1ELb1ELb0EEENS1_19SingleTileSchedulerILb0ELb1ELb1ELi128EEEEEEEEEvNT_6ParamsE)
        /*0874*/ 	.short	0x0210
        /*0876*/ 	.short	0x0a70


	//----- nvinfo : EIATTR_SW_WAR
	.align		4
.L_527:
        /*0878*/ 	.byte	0x04, 0x36
        /*087a*/ 	.short	(.L_529 - .L_528)
.L_528:
        /*087c*/ 	.word	0x00000008
.L_529:


//--------------------- .nv.info._ZN7cutlass13device_kernelIN5flash11enable_sm90INS1_16FlashAttnFwdSm90INS1_25CollectiveMainloopFwdSm90ILi2EN4cute5tupleIJNS5_1CILi1EEES8_S8_EEENS6_IJNS7_ILi128EEENS7_ILi80EEENS7_ILi256EEEEEELi256ENS_10bfloat16_tEfNS_4arch4Sm90ELb1ELb0ELb0ELb1ELb0ELb0ELb0ELb1ELb1ELb1ELb1ELb0EEENS1_21CollectiveEpilogueFwdINS6_IJSA_SC_SB_EEES9_SE_SG_Li256ELb1ELb1ELb1ELb0EEENS1_36VarlenDynamicPersistentTileSchedulerILi128ELi80ELi256ELi128ELb1ELb1ELb1ELb1ELb1ELb1EEEEEEEEEvNT_6ParamsE --------------------------
	.section	.nv.info._ZN7cutlass13device_kernelIN5flash11enable_sm90INS1_16FlashAttnFwdSm90INS1_25CollectiveMainloopFwdSm90ILi2EN4cute5tupleIJNS5_1CILi1EEES8_S8_EEENS6_IJNS7_ILi128EEENS7_ILi80EEENS7_ILi256EEEEEELi256ENS_10bfloat16_tEfNS_4arch4Sm90ELb1ELb0ELb0ELb1ELb0ELb0ELb0ELb1ELb1ELb1ELb1ELb0EEENS1_21CollectiveEpilogueFwdINS6_IJSA_SC_SB_EEES9_SE_SG_Li256ELb1ELb1ELb1ELb0EEENS1_36VarlenDynamicPersistentTileSchedulerILi128ELi80ELi256ELi128ELb1ELb1ELb1ELb1ELb1ELb1EEEEEEEEEvNT_6ParamsE,"",@"SHT_CUDA_INFO"
	.sectionflags	@""
	.align	4


	//----- nvinfo : EIATTR_CUDA_API_VERSION
	.align		4
        /*0000*/ 	.byte	0x04, 0x37
        /*0002*/ 	.short	(.L_531 - .L_530)
.L_530:
        /*0004*/ 	.word	0x00000082


	//----- nvinfo : EIATTR_KPARAM_INFO
	.align		4
.L_531:
        /*0008*/ 	.byte	0x04, 0x17
        /*000a*/ 	.short	(.L_533 - .L_532)
.L_532:
        /*000c*/ 	.word	0x00000000
        /*0010*/ 	.short	0x0000
        /*0012*/ 	.short	0x0070
        /*0014*/ 	.byte	0x00, 0xf0, 0x01, 0x2a


	//----- nvinfo : EIATTR_SPARSE_MMA_MASK
	.align		4
.L_533:
        /*0018*/ 	.byte	0x03, 0x50
        /*001a*/ 	.short	0x0000


	//----- nvinfo : EIATTR_MAXREG_COUNT
	.align		4
        /*001c*/ 	.byte	0x03, 0x1b
        /*001e*/ 	.short	0x00a8


	//----- nvinfo : EIATTR_NUM_BARRIERS
	.align		4
        /*0020*/ 	.byte	0x02, 0x4c
        /*0022*/ 	.byte	0x09
	.zero		1


	//----- nvinfo : EIATTR_EXTERNS
	.align		4
        /*0024*/ 	.byte	0x04, 0x0f
        /*0026*/ 	.short	(.L_535 - .L_534)


	//   ....[0]....
	.align		4
.L_534:
        /*0028*/ 	.word	index@(__assertfail)


	//----- nvinfo : EIATTR_ANNOTATIONS
	.align		4
.L_535:
        /*002c*/ 	.byte	0x04, 0x55
        /*002e*/ 	.short	(.L_537 - .L_536)


	//   ....[0]....
.L_536:
        /* <DEDUP_REMOVED lines=82> */


	//----- nvinfo : EIATTR_MERCURY_ISA_VERSION
	.align		4
.L_537:
        /*0540*/ 	.byte	0x03, 0x5f
        /*0542*/ 	.short	0x0101


	//----- nvinfo : EIATTR_UNUSED_LOAD_BYTE_OFFSET
	.align		4
        /*0544*/ 	.byte	0x04, 0x44
        /*0546*/ 	.short	(.L_539 - .L_538)


	//   ....[0]....
.L_538:
        /*0548*/ 	.word	0x00000a10
        /*054c*/ 	.word	0x0000fff0


	//   ....[1]....
        /*0550*/ 	.word	0x0000e620
        /*0554*/ 	.word	0x0000fff0


	//----- nvinfo : EIATTR_INT_WARP_WIDE_INSTR_OFFSETS
	.align		4
.L_539:
        /*0558*/ 	.byte	0x04, 0x31
        /*055a*/ 	.short	(.L_541 - .L_540)


	//   ....[0]....
.L_540:
        /*055c*/ 	.word	0x00000130


	//   ....[1]....
        /*0560*/ 	.word	0x00000170


	//   ....[2]....
        /*0564*/ 	.word	0x000001e0


	//   ....[3]....
        /*0568*/ 	.word	0x00014e70


	//   ....[4]....
        /*056c*/ 	.word	0x00014f10


	//   ....[5]....
        /*0570*/ 	.word	0x00019360


	//   ....[6]....
        /*0574*/ 	.word	0x000193d0


	//----- nvinfo : EIATTR_COOP_GROUP_MASK_REGIDS
	.align		4
.L_541:
        /*0578*/ 	.byte	0x04, 0x29
        /*057a*/ 	.short	(.L_543 - .L_542)


	//   ....[0]....
.L_542:
        /*057c*/ 	.word	0xffffffff


	//   ....[1]....
        /*0580*/ 	.word	0xffffffff


	//   ....[2]....
        /*0584*/ 	.word	0xffffffff


	//   ....[3]....
        /*0588*/ 	.word	0xffffffff


	//   ....[4]....
        /*058c*/ 	.word	0xffffffff


	//   ....[5]....
        /*0590*/ 	.word	0xffffffff


	//   ....[6]....
        /*0594*/ 	.word	0xffffffff


	//   ....[7]....
        /*0598*/ 	.word	0xffffffff


	//   ....[8]....
        /*059c*/ 	.word	0xffffffff


	//   ....[9]....
        /*05a0*/ 	.word	0xffffffff


	//   ....[10]....
        /*05a4*/ 	.word	0xffffffff


	//   ....[11]....
        /*05a8*/ 	.word	0xffffffff


	//   ....[12]....
        /*05ac*/ 	.word	0xffffffff


	//   ....[13]....
        /*05b0*/ 	.word	0xffffffff


	//   ....[14]....
        /*05b4*/ 	.word	0xffffffff


	//   ....[15]....
        /*05b8*/ 	.word	0xffffffff


	//   ....[16]....
        /*05bc*/ 	.word	0xffffffff


	//   ....[17]....
        /*05c0*/ 	.word	0xffffffff


	//   ....[18]....
        /*05c4*/ 	.word	0xffffffff


	//   ....[19]....
        /*05c8*/ 	.word	0xffffffff


	//   ....[20]....
        /*05cc*/ 	.word	0xffffffff


	//   ....[21]....
        /*05d0*/ 	.word	0xffffffff


	//   ....[22]....
        /*05d4*/ 	.word	0xffffffff


	//   ....[23]....
        /*05d8*/ 	.word	0xffffffff


	//   ....[24]....
        /*05dc*/ 	.word	0xffffffff


	//   ....[25]....
        /*05e0*/ 	.word	0xffffffff


	//   ....[26]....
        /*05e4*/ 	.word	0xffffffff


	//   ....[27]....
        /*05e8*/ 	.word	0xffffffff


	//   ....[28]....
        /*05ec*/ 	.word	0xffffffff


	//   ....[29]....
        /*05f0*/ 	.word	0xffffffff


	//   ....[30]....
        /*05f4*/ 	.word	0xffffffff


	//   ....[31]....
        /*05f8*/ 	.word	0xffffffff


	//   ....[32]....
        /*05fc*/ 	.word	0xffffffff


	//   ....[33]....
        /*0600*/ 	.word	0xffffffff


	//   ....[34]....
        /*0604*/ 	.word	0xffffffff


	//   ....[35]....
        /*0608*/ 	.word	0xffffffff


	//   ....[36]....
        /*060c*/ 	.word	0xffffffff


	//   ....[37]....
        /*0610*/ 	.word	0xffffffff


	//   ....[38]....
        /*0614*/ 	.word	0xffffffff


	//   ....[39]....
        /*0618*/ 	.word	0xffffffff


	//   ....[40]....
        /*061c*/ 	.word	0xffffffff


	//   ....[41]....
        /*0620*/ 	.word	0xffffffff


	//   ....[42]....
        /*0624*/ 	.word	0xffffffff


	//   ....[43]....
        /*0628*/ 	.word	0xffffffff


	//   ....[44]....
        /*062c*/ 	.word	0xffffffff


	//   ....[45]....
        /*0630*/ 	.word	0xffffffff


	//   ....[46]....
        /*0634*/ 	.word	0xffffffff


	//   ....[47]....
        /*0638*/ 	.word	0xffffffff


	//   ....[48]....
        /*063c*/ 	.word	0xffffffff


	//   ....[49]....
        /*0640*/ 	.word	0xffffffff


	//   ....[50]....
        /*0644*/ 	.word	0xffffffff


	//   ....[51]....
        /*0648*/ 	.word	0xffffffff


	//   ....[52]....
        /*064c*/ 	.word	0xffffffff


	//   ....[53]....
        /*0650*/ 	.word	0xffffffff


	//   ....[54]....
        /*0654*/ 	.word	0xffffffff


	//   ....[55]....
        /*0658*/ 	.word	0xffffffff


	//   ....[56]....
        /*065c*/ 	.word	0xffffffff


	//   ....[57]....
        /*0660*/ 	.word	0xffffffff


	//   ....[58]....
        /*0664*/ 	.word	0xffffffff


	//   ....[59]....
        /*0668*/ 	.word	0xffffffff


	//   ....[60]....
        /*066c*/ 	.word	0xffffffff


	//   ....[61]....
        /*0670*/ 	.word	0xffffffff


	//   ....[62]....
        /*0674*/ 	.word	0xffffffff


	//   ....[63]....
        /*0678*/ 	.word	0xffffffff


	//   ....[64]....
        /*067c*/ 	.word	0xffffffff


	//   ....[65]....
        /*0680*/ 	.word	0xffffffff


	//   ....[66]....
        /*0684*/ 	.word	0xffffffff


	//   ....[67]....
        /*0688*/ 	.word	0xffffffff


	//   ....[68]....
        /*068c*/ 	.word	0xffffffff


	//   ....[69]....
        /*0690*/ 	.word	0xffffffff


	//   ....[70]....
        /*0694*/ 	.word	0xffffffff


	//   ....[71]....
        /*0698*/ 	.word	0xffffffff


	//   ....[72]....
        /*069c*/ 	.word	0xffffffff


	//   ....[73]....
        /*06a0*/ 	.word	0xffffffff


	//   ....[74]....
        /*06a4*/ 	.word	0xffffffff


	//   ....[75]....
        /*06a8*/ 	.word	0xffffffff


	//   ....[76]....
        /*06ac*/ 	.word	0xffffffff


	//   ....[77]....
        /*06b0*/ 	.word	0xffffffff


	//   ....[78]....
        /*06b4*/ 	.word	0xffffffff


	//   ....[79]....
        /*06b8*/ 	.word	0xffffffff


	//   ....[80]....
        /*06bc*/ 	.word	0xffffffff


	//   ....[81]....
        /*06c0*/ 	.word	0xffffffff


	//   ....[82]....
        /*06c4*/ 	.word	0xffffffff


	//   ....[83]....
        /*06c8*/ 	.word	0xffffffff


	//   ....[84]....
        /*06cc*/ 	.word	0xffffffff


	//   ....[85]....
        /*06d0*/ 	.word	0xffffffff


	//   ....[86]....
        /*06d4*/ 	.word	0xffffffff


	//   ....[87]....
        /*06d8*/ 	.word	0xffffffff


	//   ....[88]....
        /*06dc*/ 	.word	0xffffffff


	//   ....[89]....
        /*06e0*/ 	.word	0xffffffff


	//   ....[90]....
        /*06e4*/ 	.word	0xffffffff


	//   ....[91]....
        /*06e8*/ 	.word	0xffffffff


	//   ....[92]....
        /*06ec*/ 	.word	0xffffffff


	//   ....[93]....
        /*06f0*/ 	.word	0xffffffff


	//   ....[94]....
        /*06f4*/ 	.word	0xffffffff


	//   ....[95]....
        /*06f8*/ 	.word	0xffffffff


	//   ....[96]....
        /*06fc*/ 	.word	0xffffffff


	//   ....[97]....
        /*0700*/ 	.word	0xffffffff


	//   ....[98]....
        /*0704*/ 	.word	0xffffffff


	//   ....[99]....
        /*0708*/ 	.word	0xffffffff


	//   ....[100]....
        /*070c*/ 	.word	0xffffffff


	//   ....[101]....
        /*0710*/ 	.word	0xffffffff


	//   ....[102]....
        /*0714*/ 	.word	0xffffffff


	//   ....[103]....
        /*0718*/ 	.word	0xffffffff


	//   ....[104]....
        /*071c*/ 	.word	0xffffffff


	//   ....[105]....
        /*0720*/ 	.word	0x0500000f


	//   ....[106]....
        /*0724*/ 	.word	0x0500000f


	//   ....[107]....
        /*0728*/ 	.word	0x0500000f


	//   ....[108]....
        /*072c*/ 	.word	0x0500000f


	//   ....[109]....
        /*0730*/ 	.word	0x0500000f


	//   ....[110]....
        /*0734*/ 	.word	0x0500000f


	//   ....[111]....
        /*0738*/ 	.word	0x0500000f


	//   ....[112]....
        /*073c*/ 	.word	0x0500000f


	//   ....[113]....
        /*0740*/ 	.word	0x0500000f


	//   ....[114]....
        /*0744*/ 	.word	0x0500000f


	//   ....[115]....
        /*0748*/ 	.word	0x0500000f


	//   ....[116]....
        /*074c*/ 	.word	0x0500000f


	//   ....[117]....
        /*0750*/ 	.word	0x0500000f


	//   ....[118]....
        /*0754*/ 	.word	0x0500000f


	//   ....[119]....
        /*0758*/ 	.word	0x0500000f


	//   ....[120]....
        /*075c*/ 	.word	0x0500000f


	//   ....[121]....
        /*0760*/ 	.word	0x0500000f


	//   ....[122]....
        /*0764*/ 	.word	0x0500000f


	//   ....[123]....
        /*0768*/ 	.word	0x0500000f


	//   ....[124]....
        /*076c*/ 	.word	0x0500000f


	//   ....[125]....
        /*0770*/ 	.word	0x0500000f


	//   ....[126]....
        /*0774*/ 	.word	0x0500000f


	//   ....[127]....
        /*0778*/ 	.word	0x0500000f


	//   ....[128]....
        /*077c*/ 	.word	0x0500000f


	//   ....[129]....
        /*0780*/ 	.word	0x0500000f


	//   ....[130]....
        /*0784*/ 	.word	0x0500000f


	//   ....[131]....
        /*0788*/ 	.word	0x0500000f


	//   ....[132]....
        /*078c*/ 	.word	0x0500000f


	//   ....[133]....
        /*0790*/ 	.word	0x0500000f


	//   ....[134]....
        /*0794*/ 	.word	0x0500000f


	//   ....[135]....
        /*0798*/ 	.word	0x0500000f


	//   ....[136]....
        /*079c*/ 	.word	0x0500000f


	//   ....[137]....
        /*07a0*/ 	.word	0x0500000f


	//   ....[138]....
        /*07a4*/ 	.word	0x0500000f


	//   ....[139]....
        /*07a8*/ 	.word	0x0500000f


	//   ....[140]....
        /*07ac*/ 	.word	0x0500000f


	//----- nvinfo : EIATTR_COOP_GROUP_INSTR_OFFSETS
	.align		4
.L_543:
        /*07b0*/ 	.byte	0x04, 0x28
        /*07b2*/ 	.short	(.L_545 - .L_544)


	//   ....[0]....
.L_544:
        /*07b4*/ 	.word	0x00000060


	//   ....[1]....
        /*07b8*/ 	.word	0x00000140


	//   ....[2]....
        /*07bc*/ 	.word	0x00000190


	//   ....[3]....
        /*07c0*/ 	.word	0x000003c0


	//   ....[4]....
        /*07c4*/ 	.word	0x00000520


	//   ....[5]....
        /*07c8*/ 	.word	0x00000640


	//   ....[6]....
        /*07cc*/ 	.word	0x000007a0


	//   ....[7]....
        /*07d0*/ 	.word	0x00002120


	//   ....[8]....
        /*07d4*/ 	.word	0x000044f0


	//   ....[9]....
        /*07d8*/ 	.word	0x00004520


	//   ....[10]....
        /*07dc*/ 	.word	0x00004e20


	//   ....[11]....
        /*07e0*/ 	.word	0x00004f20


	//   ....[12]....
        /*07e4*/ 	.word	0x00005380


	//   ....[13]....
        /*07e8*/ 	.word	0x000053d0


	//   ....[14]....
        /*07ec*/ 	.word	0x000085d0


	//   ....[15]....
        /*07f0*/ 	.word	0x00008a30


	//   ....[16]....
        /*07f4*/ 	.word	0x00008a90


	//   ....[17]....
        /*07f8*/ 	.word	0x00008b40


	//   ....[18]....
        /*07fc*/ 	.word	0x00008fc0


	//   ....[19]....
        /*0800*/ 	.word	0x000090b0


	//   ....[20]....
        /*0804*/ 	.word	0x0000c290


	//   ....[21]....
        /*0808*/ 	.word	0x0000c2c0


	//   ....[22]....
        /*080c*/ 	.word	0x0000c590


	//   ....[23]....
        /*0810*/ 	.word	0x0000c690


	//   ....[24]....
        /*0814*/ 	.word	0x0000d960


	//   ....[25]....
        /*0818*/ 	.word	0x0000d990


	//   ....[26]....
        /*081c*/ 	.word	0x0000dac0


	//   ....[27]....
        /*0820*/ 	.word	0x0000dad0


	//   ....[28]....
        /*0824*/ 	.word	0x0000f830


	//   ....[29]....
        /*0828*/ 	.word	0x0000f840


	//   ....[30]....
        /*082c*/ 	.word	0x0000f850


	//   ....[31]....
        /*0830*/ 	.word	0x0000f860


	//   ....[32]....
        /*0834*/ 	.word	0x00010360


	//   ....[33]....
        /*0838*/ 	.word	0x00010390


	//   ....[34]....
        /*083c*/ 	.word	0x00010530


	//   ....[35]....
        /*0840*/ 	.word	0x00010550


	//   ....[36]....
        /*0844*/ 	.word	0x000106a0


	//   ....[37]....
        /*0848*/ 	.word	0x000106c0


	//   ....[38]....
        /*084c*/ 	.word	0x00010820


	//   ....[39]....
        /*0850*/ 	.word	0x00010840


	//   ....[40]....
        /*0854*/ 	.word	0x00010e10


	//   ....[41]....
        /*0858*/ 	.word	0x00010e50


	//   ....[42]....
        /*085c*/ 	.word	0x00011880


	//   ....[43]....
        /*0860*/ 	.word	0x00011890


	//   ....[44]....
        /*0864*/ 	.word	0x00012c10


	//   ....[45]....
        /*0868*/ 	.word	0x00012c40


	//   ....[46]....
        /*086c*/ 	.word	0x00012dc0


	//   ....[47]....
        /*0870*/ 	.word	0x00012de0


	//   ....[48]....
        /*0874*/ 	.word	0x00012f30


	//   ....[49]....
        /*0878*/ 	.word	0x00012f50


	//   ....[50]....
        /*087c*/ 	.word	0x000130b0


	//   ....[51]....
        /*0880*/ 	.word	0x000130d0


	//   ....[52]....
        /*0884*/ 	.word	0x000132b0


	//   ....[53]....
        /*0888*/ 	.word	0x000134e0


	//   ....[54]....
        /*088c*/ 	.word	0x00013510


	//   ....[55]....
        /*0890*/ 	.word	0x00013540


	//   ....[56]....
        /*0894*/ 	.word	0x00013570


	//   ....[57]....
        /*0898*/ 	.word	0x000135a0


	//   ....[58]....
        /*089c*/ 	.word	0x000135d0


	//   ....[59]....
        /*08a0*/ 	.word	0x00013780


	//   ....[60]....
        /*08a4*/ 	.word	0x000137b0


	//   ....[61]....
        /*08a8*/ 	.word	0x000137e0


	//   ....[62]....
        /*08ac*/ 	.word	0x00013810


	//   ....[63]....
        /*08b0*/ 	.word	0x00013840


	//   ....[64]....
        /*08b4*/ 	.word	0x00013870


	//   ....[65]....
        /*08b8*/ 	.word	0x00013910


	//   ....[66]....
        /*08bc*/ 	.word	0x00013940


	//   ....[67]....
        /*08c0*/ 	.word	0x00013950


	//   ....[68]....
        /*08c4*/ 	.word	0x00013980


	//   ....[69]....
        /*08c8*/ 	.word	0x00015470


	//   ....[70]....
        /*08cc*/ 	.word	0x000160d0


	//   ....[71]....
        /*08d0*/ 	.word	0x000160f0


	//   ....[72]....
        /*08d4*/ 	.word	0x000161d0


	//   ....[73]....
        /*08d8*/ 	.word	0x000161e0


	//   ....[74]....
        /*08dc*/ 	.word	0x00016290


	//   ....[75]....
        /*08e0*/ 	.word	0x000162a0


	//   ....[76]....
        /*08e4*/ 	.word	0x00016350


	//   ....[77]....
        /*08e8*/ 	.word	0x00016360


	//   ....[78]....
        /*08ec*/ 	.word	0x00016410


	//   ....[79]....
        /*08f0*/ 	.word	0x00016420


	//   ....[80]....
        /*08f4*/ 	.word	0x000164d0


	//   ....[81]....
        /*08f8*/ 	.word	0x000164e0


	//   ....[82]....
        /*08fc*/ 	.word	0x00016590


	//   ....[83]....
        /*0900*/ 	.word	0x000165a0


	//   ....[84]....
        /*0904*/ 	.word	0x000165f0


	//   ....[85]....
        /*0908*/ 	.word	0x00016640


	//   ....[86]....
        /*090c*/ 	.word	0x00019c90


	//   ....[87]....
        /*0910*/ 	.word	0x00019cc0


	//   ....[88]....
        /*0914*/ 	.word	0x00019d20


	//   ....[89]....
        /*0918*/ 	.word	0x00019d50


	//   ....[90]....
        /*091c*/ 	.word	0x00019d80


	//   ....[91]....
        /*0920*/ 	.word	0x00019db0


	//   ....[92]....
        /*0924*/ 	.word	0x00019de0


	//   ....[93]....
        /*0928*/ 	.word	0x00019e10


	//   ....[94]....
        /*092c*/ 	.word	0x00019fe0


	//   ....[95]....
        /*0930*/ 	.word	0x0001a010


	//   ....[96]....
        /*0934*/ 	.word	0x0001a040


	//   ....[97]....
        /*0938*/ 	.word	0x0001a070


	//   ....[98]....
        /*093c*/ 	.word	0x0001a0a0


	//   ....[99]....
        /*0940*/ 	.word	0x0001a0d0


	//   ....[100]....
        /*0944*/ 	.word	0x0001a1a0


	//   ....[101]....
        /*0948*/ 	.word	0x0001a1c0


	//   ....[102]....
        /*094c*/ 	.word	0x0001a1d0


	//   ....[103]....
        /*0950*/ 	.word	0x0001a250


	//   ....[104]....
        /*0954*/ 	.word	0x0001ada0


	//   ....[105]....
        /*0958*/ 	.word	0x0001b390


	//   ....[106]....
        /*095c*/ 	.word	0x0001b570


	//   ....[107]....
        /*0960*/ 	.word	0x0001b5c0


	//   ....[108]....
        /*0964*/ 	.word	0x0001b700


	//   ....[109]....
        /*0968*/ 	.word	0x0001b750


	//   ....[110]....
        /*096c*/ 	.word	0x0001b890


	//   ....[111]....
        /*0970*/ 	.word	0x0001b8e0


	//   ....[112]....
        /*0974*/ 	.word	0x0001ba20


	//   ....[113]....
        /*0978*/ 	.word	0x0001ba70


	//   ....[114]....
        /*097c*/ 	.word	0x0001bbb0


	//   ....[115]....
        /*0980*/ 	.word	0x0001bc00


	//   ....[116]....
        /*0984*/ 	.word	0x0001bd40


	//   ....[117]....
        /*0988*/ 	.word	0x0001bd90


	//   ....[118]....
        /*098c*/ 	.word	0x0001beb0


	//   ....[119]....
        /*0990*/ 	.word	0x0001bf20


	//   ....[120]....
        /*0994*/ 	.word	0x0001c040


	//   ....[121]....
        /*0998*/ 	.word	0x0001c090


	//   ....[122]....
        /*099c*/ 	.word	0x0001c3c0


	//   ....[123]....
        /*09a0*/ 	.word	0x0001c460


	//   ....[124]....
        /*09a4*/ 	.word	0x0001c600


	//   ....[125]....
        /*09a8*/ 	.word	0x0001c680


	//   ....[126]....
        /*09ac*/ 	.word	0x0001c700


	//   ....[127]....
        /*09b0*/ 	.word	0x0001c780


	//   ....[128]....
        /*09b4*/ 	.word	0x0001c800


	//   ....[129]....
        /*09b8*/ 	.word	0x0001c890


	//   ....[130]....
        /*09bc*/ 	.word	0x0001c930


	//   ....[131]....
        /*09c0*/ 	.word	0x0001c9e0


	//   ....[132]....
        /*09c4*/ 	.word	0x0001ca60


	//   ....[133]....
        /*09c8*/ 	.word	0x0001cae0


	//   ....[134]....
        /*09cc*/ 	.word	0x0001cb60


	//   ....[135]....
        /*09d0*/ 	.word	0x0001cbf0


	//   ....[136]....
        /*09d4*/ 	.word	0x0001cc70


	//   ....[137]....
        /*09d8*/ 	.word	0x0001cd20


	//   ....[138]....
        /*09dc*/ 	.word	0x0001cd70


	//   ....[139]....
        /*09e0*/ 	.word	0x0001ce30


	//   ....[140]....
        /*09e4*/ 	.word	0x0001cf60


	//----- nvinfo : EIATTR_REG_RECONFIG
	.align		4
.L_545:
        /*09e8*/ 	.byte	0x01, 0x54
	.zero		2


	//----- nvinfo : EIATTR_SYSCALL_OFFSETS
	.align		4
        /*09ec*/ 	.byte	0x04, 0x46
        /*09ee*/ 	.short	(.L_547 - .L_546)


	//   ....[0]....
.L_546:
        /*09f0*/ 	.word	0x000022a0


	//   ....[1]....
        /*09f4*/ 	.word	0x00015080


	//   ....[2]....
        /*09f8*/ 	.word	0x000151d0


	//   ....[3]....
        /*09fc*/ 	.word	0x000152d0


	//   ....[4]....
        /*0a00*/ 	.word	0x00015c60


	//----- nvinfo : EIATTR_MBARRIER_INSTR_OFFSETS
	.align		4
.L_547:
        /*0a04*/ 	.byte	0x04, 0x39
        /*0a06*/ 	.short	(.L_549 - .L_548)


	//   ....[0]....
.L_548:
        /*0a08*/ 	.word	0x00000270
        /*0a0c*/ 	.word	0x000000ff
        /*0a10*/ 	.word	0x00038800
        /*0a14*/ 	.short	0x0100
        /*0a16*/ 	.byte	0x08
	.zero		1


	//   ....[1]....
        /*0a18*/ 	.word	0x00000280
        /*0a1c*/ 	.word	0x000000ff
        /*0a20*/ 	.word	0x00038820
        /*0a24*/ 	.short	0x0100
        /*0a26*/ 	.byte	0x08
	.zero		1


	//   ....[2]....
        /*0a28*/ 	.word	0x00000370
        /*0a2c*/ 	.word	0x000000ff
        /*0a30*/ 	.word	0x00038830
        /*0a34*/ 	.short	0x0100
        /*0a36*/ 	.byte	0x08
	.zero		1


	//   ....[3]....
        /*0a38*/ 	.word	0x00000380
        /*0a3c*/ 	.word	0x000000ff
        /*0a40*/ 	.word	0x00038840
        /*0a44*/ 	.short	0x0100
        /*0a46*/ 	.byte	0x08
	.zero		1


	//   ....[4]....
        /*0a48*/ 	.word	0x00000390
        /*0a4c*/ 	.word	0x000000ff
        /*0a50*/ 	.word	0x00038838
        /*0a54*/ 	.short	0x0100
        /*0a56*/ 	.byte	0x08
	.zero		1


	//   ....[5]....
        /*0a58*/ 	.word	0x000003a0
        /*0a5c*/ 	.word	0x000000ff
        /*0a60*/ 	.word	0x00038848
        /*0a64*/ 	.short	0x0100
        /*0a66*/ 	.byte	0x08
	.zero		1


	//   ....[6]....
        /*0a68*/ 	.word	0x000004d0
        /*0a6c*/ 	.word	0x000000ff
        /*0a70*/ 	.word	0x00038850
        /*0a74*/ 	.short	0x0100
        /*0a76*/ 	.byte	0x08
	.zero		1


	//   ....[7]....
        /*0a78*/ 	.word	0x000004e0
        /*0a7c*/ 	.word	0x000000ff
        /*0a80*/ 	.word	0x00038860
        /*0a84*/ 	.short	0x0100
        /*0a86*/ 	.byte	0x08
	.zero		1


	//   ....[8]....
        /*0a88*/ 	.word	0x000004f0
        /*0a8c*/ 	.word	0x000000ff
        /*0a90*/ 	.word	0x00038858
        /*0a94*/ 	.short	0x0100
        /*0a96*/ 	.byte	0x08
	.zero		1


	//   ....[9]....
        /*0a98*/ 	.word	0x00000500
        /*0a9c*/ 	.word	0x000000ff
        /*0aa0*/ 	.word	0x00038868
        /*0aa4*/ 	.short	0x0100
        /*0aa6*/ 	.byte	0x08
	.zero		1


	//   ....[10]....
        /*0aa8*/ 	.word	0x000005f0
        /*0aac*/ 	.word	0x000000ff
        /*0ab0*/ 	.word	0x00038870
        /*0ab4*/ 	.short	0x0100
        /*0ab6*/ 	.byte	0x06
	.zero		1


	//   ....[11]....
        /*0ab8*/ 	.word	0x00000600
        /*0abc*/ 	.word	0x000000ff
        /*0ac0*/ 	.word	0x00038880
        /*0ac4*/ 	.short	0x0100
        /*0ac6*/ 	.byte	0x06
	.zero		1


	//   ....[12]....
        /*0ac8*/ 	.word	0x00000610
        /*0acc*/ 	.word	0x000000ff
        /*0ad0*/ 	.word	0x00038878
        /*0ad4*/ 	.short	0x0100
        /*0ad6*/ 	.byte	0x06
	.zero		1


	//   ....[13]....
        /*0ad8*/ 	.word	0x00000620
        /*0adc*/ 	.word	0x000000ff
        /*0ae0*/ 	.word	0x00038888
        /*0ae4*/ 	.short	0x0100
        /*0ae6*/ 	.byte	0x06
	.zero		1


	//   ....[14]....
        /*0ae8*/ 	.word	0x00000750
        /*0aec*/ 	.word	0x000000ff
        /*0af0*/ 	.word	0x00038890
        /*0af4*/ 	.short	0x0100
        /*0af6*/ 	.byte	0x08
	.zero		1


	//   ....[15]....
        /*0af8*/ 	.word	0x00000760
        /*0afc*/ 	.word	0x000000ff
        /*0b00*/ 	.word	0x000388a0
        /*0b04*/ 	.short	0x0100
        /*0b06*/ 	.byte	0x08
	.zero		1


	//   ....[16]....
        /*0b08*/ 	.word	0x00000770
        /*0b0c*/ 	.word	0x000000ff
        /*0b10*/ 	.word	0x00038898
        /*0b14*/ 	.short	0x0100
        /*0b16*/ 	.byte	0x08
	.zero		1


	//   ....[17]....
        /*0b18*/ 	.word	0x00000780
        /*0b1c*/ 	.word	0x000000ff
        /*0b20*/ 	.word	0x000388a8
        /*0b24*/ 	.short	0x0100
        /*0b26*/ 	.byte	0x08
	.zero		1


	//   ....[18]....
        /*0b28*/ 	.word	0x000008b0
        /*0b2c*/ 	.word	0x000000ff
        /*0b30*/ 	.word	0x000388b0
        /*0b34*/ 	.short	0x0100
        /*0b36*/ 	.byte	0x08
	.zero		1


	//   ....[19]....
        /*0b38*/ 	.word	0x000008c0
        /*0b3c*/ 	.word	0x000000ff
        /*0b40*/ 	.word	0x000388c0
        /*0b44*/ 	.short	0x0100
        /*0b46*/ 	.byte	0x08
	.zero		1


	//   ....[20]....
        /*0b48*/ 	.word	0x000008d0
        /*0b4c*/ 	.word	0x000000ff
        /*0b50*/ 	.word	0x000388b8
        /*0b54*/ 	.short	0x0100
        /*0b56*/ 	.byte	0x08
	.zero		1


	//   ....[21]....
        /*0b58*/ 	.word	0x000008e0
        /*0b5c*/ 	.word	0x000000ff
        /*0b60*/ 	.word	0x000388c8
        /*0b64*/ 	.short	0x0100
        /*0b66*/ 	.byte	0x08
	.zero		1


	//   ....[22]....
        /*0b68*/ 	.word	0x00002370
        /*0b6c*/ 	.word	0x000000ff
        /*0b70*/ 	.word	0x00038800
        /*0b74*/ 	.short	0x010a
        /*0b76*/ 	.byte	0x06
	.zero		1


	//   ....[23]....
        /*0b78*/ 	.word	0x00002410
        /*0b7c*/ 	.word	0x00000000
        /*0b80*/ 	.word	0x00038830
        /*0b84*/ 	.short	0x010a
        /*0b86*/ 	.byte	0x3f
	.zero		1


	//   ....[24]....
        /*0b88*/ 	.word	0x00002480
        /*0b8c*/ 	.word	0x00000000
        /*0b90*/ 	.word	0x00038830
        /*0b94*/ 	.short	0x010a
        /*0b96*/ 	.byte	0x3f
	.zero		1


	//   ....[25]....
        /*0b98*/ 	.word	0x00004d50
        /*0b9c*/ 	.word	0x00000000
        /*0ba0*/ 	.word	0x00000000
        /*0ba4*/ 	.short	0x0101
        /*0ba6*/ 	.byte	0x3f
	.zero		1


	//   ....[26]....
        /*0ba8*/ 	.word	0x00005df0
        /*0bac*/ 	.word	0x000000ff
        /*0bb0*/ 	.word	0x00038830
        /*0bb4*/ 	.short	0x010a
        /*0bb6*/ 	.byte	0x04
	.zero		1


	//   ....[27]....
        /*0bb8*/ 	.word	0x00005e40
        /*0bbc*/ 	.word	0x000000ff
        /*0bc0*/ 	.word	0x00038830
        /*0bc4*/ 	.short	0x010a
        /*0bc6*/ 	.byte	0x04
	.zero		1


	//   ....[28]....
        /*0bc8*/ 	.word	0x000082f0
        /*0bcc*/ 	.word	0x000000ff
        /*0bd0*/ 	.word	0x00038850
        /*0bd4*/ 	.short	0x010a
        /*0bd6*/ 	.byte	0x04
	.zero		1


	//   ....[29]....
        /*0bd8*/ 	.word	0x00008330
        /*0bdc*/ 	.word	0x000000ff
        /*0be0*/ 	.word	0x00038850
        /*0be4*/ 	.short	0x010a
        /*0be6*/ 	.byte	0x04
	.zero		1


	//   ....[30]....
        /*0be8*/ 	.word	0x00009210
        /*0bec*/ 	.word	0x00000000
        /*0bf0*/ 	.word	0x00000000
        /*0bf4*/ 	.short	0x0101
        /*0bf6*/ 	.byte	0x3f
	.zero		1


	//   ....[31]....
        /*0bf8*/ 	.word	0x00009370
        /*0bfc*/ 	.word	0x00000015
        /*0c00*/ 	.word	0x00000000
        /*0c04*/ 	.short	0x0101
        /*0c06*/ 	.byte	0x3f
	.zero		1


	//   ....[32]....
        /*0c08*/ 	.word	0x00009b10
        /*0c0c*/ 	.word	0x000000ff
        /*0c10*/ 	.word	0x00038830
        /*0c14*/ 	.short	0x010a
        /*0c16*/ 	.byte	0x04
	.zero		1


	//   ....[33]....
        /*0c18*/ 	.word	0x00009b50
        /*0c1c*/ 	.word	0x000000ff
        /*0c20*/ 	.word	0x00038830
        /*0c24*/ 	.short	0x010a
        /*0c26*/ 	.byte	0x04
	.zero		1


	//   ....[34]....
        /*0c28*/ 	.word	0x0000c010
        /*0c2c*/ 	.word	0x000000ff
        /*0c30*/ 	.word	0x00038850
        /*0c34*/ 	.short	0x010a
        /*0c36*/ 	.byte	0x04
	.zero		1


	//   ....[35]....
        /*0c38*/ 	.word	0x0000c050
        /*0c3c*/ 	.word	0x000000ff
        /*0c40*/ 	.word	0x00038850
        /*0c44*/ 	.short	0x010a
        /*0c46*/ 	.byte	0x04
	.zero		1


	//   ....[36]....
        /*0c48*/ 	.word	0x0000c900
        /*0c4c*/ 	.word	0x000000ac
        /*0c50*/ 	.word	0x00000000
        /*0c54*/ 	.short	0x0101
        /*0c56*/ 	.byte	0x3f
	.zero		1


	//   ....[37]....
        /*0c58*/ 	.word	0x0000cc00
        /*0c5c*/ 	.word	0x000000ac
        /*0c60*/ 	.word	0x00000000
        /*0c64*/ 	.short	0x0101
        /*0c66*/ 	.byte	0x3f
	.zero		1


	//   ....[38]....
        /*0c68*/ 	.word	0x0000d8b0
        /*0c6c*/ 	.word	0x000000ff
        /*0c70*/ 	.word	0x00038850
        /*0c74*/ 	.short	0x010a
        /*0c76*/ 	.byte	0x08
	.zero		1


	//   ....[39]....
        /*0c78*/ 	.word	0x0000d8f0
        /*0c7c*/ 	.word	0x000000ff
        /*0c80*/ 	.word	0x00038850
        /*0c84*/ 	.short	0x010a
        /*0c86*/ 	.byte	0x08
	.zero		1


	//   ....[40]....
        /*0c88*/ 	.word	0x0000ddc0
        /*0c8c*/ 	.word	0x0000000b
        /*0c90*/ 	.word	0x00000000
        /*0c94*/ 	.short	0x0101
        /*0c96*/ 	.byte	0x3f
	.zero		1


	//   ....[41]....
        /*0c98*/ 	.word	0x00010370
        /*0c9c*/ 	.word	0x000000ff
        /*0ca0*/ 	.word	0x00000000
        /*0ca4*/ 	.short	0x0101
        /*0ca6*/ 	.byte	0x08
	.zero		1


	//   ....[42]....
        /*0ca8*/ 	.word	0x00010c50
        /*0cac*/ 	.word	0x000000ff
        /*0cb0*/ 	.word	0x00000000
        /*0cb4*/ 	.short	0x0101
        /*0cb6*/ 	.byte	0x08
	.zero		1


	//   ....[43]....
        /*0cb8*/ 	.word	0x000156d0
        /*0cbc*/ 	.word	0x00000000
        /*0cc0*/ 	.word	0x00038840
        /*0cc4*/ 	.short	0x010a
        /*0cc6*/ 	.byte	0x3f
	.zero		1


	//   ....[44]....
        /*0cc8*/ 	.word	0x00016740
        /*0ccc*/ 	.word	0x00000012
        /*0cd0*/ 	.word	0x00038800
        /*0cd4*/ 	.short	0x0107
        /*0cd6*/ 	.byte	0x3f
	.zero		1


	//   ....[45]....
        /*0cd8*/ 	.word	0x00016850
        /*0cdc*/ 	.word	0x00000012
        /*0ce0*/ 	.word	0x00038800
        /*0ce4*/ 	.short	0x0101
        /*0ce6*/ 	.byte	0x3f
	.zero		1


	//   ....[46]....
        /*0ce8*/ 	.word	0x00016870
        /*0cec*/ 	.word	0x00000012
        /*0cf0*/ 	.word	0x00038820
        /*0cf4*/ 	.short	0x010a
        /*0cf6*/ 	.byte	0x3f
	.zero		1


	//   ....[47]....
        /*0cf8*/ 	.word	0x00016c40
        /*0cfc*/ 	.word	0x00000003
        /*0d00*/ 	.word	0x00038840
        /*0d04*/ 	.short	0x010a
        /*0d06*/ 	.byte	0x3f
	.zero		1


	//   ....[48]....
        /*0d08*/ 	.word	0x000171e0
        /*0d0c*/ 	.word	0x00000003
        /*0d10*/ 	.word	0x00000060
        /*0d14*/ 	.short	0x010a
        /*0d16*/ 	.byte	0x3f
	.zero		1


	//   ....[49]....
        /*0d18*/ 	.word	0x00017a60
        /*0d1c*/ 	.word	0x00000003
        /*0d20*/ 	.word	0x00038840
        /*0d24*/ 	.short	0x010a
        /*0d26*/ 	.byte	0x3f
	.zero		1


	//   ....[50]....
        /*0d28*/ 	.word	0x00018000
        /*0d2c*/ 	.word	0x00000002
        /*0d30*/ 	.word	0x00000060
        /*0d34*/ 	.short	0x010a
        /*0d36*/ 	.byte	0x3f
	.zero		1


	//   ....[51]....
        /*0d38*/ 	.word	0x000187c0
        /*0d3c*/ 	.word	0x00000002
        /*0d40*/ 	.word	0x00038840
        /*0d44*/ 	.short	0x010a
        /*0d46*/ 	.byte	0x3f
	.zero		1


	//   ....[52]....
        /*0d48*/ 	.word	0x00018d60
        /*0d4c*/ 	.word	0x00000002
        /*0d50*/ 	.word	0x00000060
        /*0d54*/ 	.short	0x010a
        /*0d56*/ 	.byte	0x3f
	.zero		1


	//   ....[53]....
        /*0d58*/ 	.word	0x000194d0
        /*0d5c*/ 	.word	0x00000000
        /*0d60*/ 	.word	0x00038860
        /*0d64*/ 	.short	0x010a
        /*0d66*/ 	.byte	0x3f
	.zero		1


	//   ....[54]....
        /*0d68*/ 	.word	0x0001ad20
        /*0d6c*/ 	.word	0x00000000
        /*0d70*/ 	.word	0x00038820
        /*0d74*/ 	.short	0x010a
        /*0d76*/ 	.byte	0x3f
	.zero		1


	//   ....[55]....
        /*0d78*/ 	.word	0x0001af30
        /*0d7c*/ 	.word	0x00000006
        /*0d80*/ 	.word	0x00000000
        /*0d84*/ 	.short	0x010a
        /*0d86*/ 	.byte	0x3f
	.zero		1


	//   ....[56]....
        /*0d88*/ 	.word	0x0001af60
        /*0d8c*/ 	.word	0x00000007
        /*0d90*/ 	.word	0x00000000
        /*0d94*/ 	.short	0x010a
        /*0d96*/ 	.byte	0x3f
	.zero		1


	//   ....[57]....
        /*0d98*/ 	.word	0x0001afc0
        /*0d9c*/ 	.word	0x00000004
        /*0da0*/ 	.word	0x00000000
        /*0da4*/ 	.short	0x010a
        /*0da6*/ 	.byte	0x3f
	.zero		1


	//   ....[58]....
        /*0da8*/ 	.word	0x0001aff0
        /*0dac*/ 	.word	0x00000003
        /*0db0*/ 	.word	0x00000000
        /*0db4*/ 	.short	0x010a
        /*0db6*/ 	.byte	0x3f
	.zero		1


	//   ....[59]....
        /*0db8*/ 	.word	0x0001b070
        /*0dbc*/ 	.word	0x00000003
        /*0dc0*/ 	.word	0x00038800
        /*0dc4*/ 	.short	0x010a
        /*0dc6*/ 	.byte	0x3f
	.zero		1


	//   ....[60]....
        /*0dc8*/ 	.word	0x0001b0c0
        /*0dcc*/ 	.word	0x00000000
        /*0dd0*/ 	.word	0x00038830
        /*0dd4*/ 	.short	0x010a
        /*0dd6*/ 	.byte	0x3f
	.zero		1


	//   ....[61]....
        /*0dd8*/ 	.word	0x0001b130
        /*0ddc*/ 	.word	0x00000098
        /*0de0*/ 	.word	0x00038830
        /*0de4*/ 	.short	0x010a
        /*0de6*/ 	.byte	0x3f
	.zero		1


	//   ....[62]....
        /*0de8*/ 	.word	0x0001b190
        /*0dec*/ 	.word	0x00000002
        /*0df0*/ 	.word	0x00038850
        /*0df4*/ 	.short	0x010a
        /*0df6*/ 	.byte	0x3f
	.zero		1


	//   ....[63]....
        /*0df8*/ 	.word	0x0001b1f0
        /*0dfc*/ 	.word	0x00000004
        /*0e00*/ 	.word	0x00038830
        /*0e04*/ 	.short	0x010a
        /*0e06*/ 	.byte	0x3f
	.zero		1


	//   ....[64]....
        /*0e08*/ 	.word	0x0001b250
        /*0e0c*/ 	.word	0x00000002
        /*0e10*/ 	.word	0x00038850
        /*0e14*/ 	.short	0x010a
        /*0e16*/ 	.byte	0x3f
	.zero		1


	//   ....[65]....
        /*0e18*/ 	.word	0x0001b2b0
        /*0e1c*/ 	.word	0x00000007
        /*0e20*/ 	.word	0x00038850
        /*0e24*/ 	.short	0x010a
        /*0e26*/ 	.byte	0x3f
	.zero		1


	//   ....[66]....
        /*0e28*/ 	.word	0x0001b450
        /*0e2c*/ 	.word	0x00000000
        /*0e30*/ 	.word	0x00038840
        /*0e34*/ 	.short	0x010a
        /*0e36*/ 	.byte	0x3f
	.zero		1


	//   ....[67]....
        /*0e38*/ 	.word	0x0001c0d0
        /*0e3c*/ 	.word	0x00000012
        /*0e40*/ 	.word	0x00038820
        /*0e44*/ 	.short	0x010a
        /*0e46*/ 	.byte	0x3f
	.zero		1


	//   ....[68]....
        /*0e48*/ 	.word	0x0001c120
        /*0e4c*/ 	.word	0x00000003
        /*0e50*/ 	.word	0x00038840
        /*0e54*/ 	.short	0x010a
        /*0e56*/ 	.byte	0x3f
	.zero		1


	//   ....[69]....
        /*0e58*/ 	.word	0x0001c170
        /*0e5c*/ 	.word	0x00000003
        /*0e60*/ 	.word	0x00000060
        /*0e64*/ 	.short	0x010a
        /*0e66*/ 	.byte	0x3f
	.zero		1


	//   ....[70]....
        /*0e68*/ 	.word	0x0001c1c0
        /*0e6c*/ 	.word	0x00000003
        /*0e70*/ 	.word	0x00038840
        /*0e74*/ 	.short	0x010a
        /*0e76*/ 	.byte	0x3f
	.zero		1


	//   ....[71]....
        /*0e78*/ 	.word	0x0001c210
        /*0e7c*/ 	.word	0x00000002
        /*0e80*/ 	.word	0x00000060
        /*0e84*/ 	.short	0x010a
        /*0e86*/ 	.byte	0x3f
	.zero		1


	//   ....[72]....
        /*0e88*/ 	.word	0x0001c260
        /*0e8c*/ 	.word	0x00000002
        /*0e90*/ 	.word	0x00038840
        /*0e94*/ 	.short	0x010a
        /*0e96*/ 	.byte	0x3f
	.zero		1


	//   ....[73]....
        /*0e98*/ 	.word	0x0001c2b0
        /*0e9c*/ 	.word	0x00000002
        /*0ea0*/ 	.word	0x00000060
        /*0ea4*/ 	.short	0x010a
        /*0ea6*/ 	.byte	0x3f
	.zero		1


	//   ....[74]....
        /*0ea8*/ 	.word	0x0001c300
        /*0eac*/ 	.word	0x00000000
        /*0eb0*/ 	.word	0x00038860
        /*0eb4*/ 	.short	0x010a
        /*0eb6*/ 	.byte	0x3f
	.zero		1


	//   ....[75]....
        /*0eb8*/ 	.word	0x0001ce80
        /*0ebc*/ 	.word	0x00000000
        /*0ec0*/ 	.word	0x00038820
        /*0ec4*/ 	.short	0x010a
        /*0ec6*/ 	.byte	0x3f
	.zero		1


	//   ....[76]....
        /*0ec8*/ 	.word	0x0001d020
        /*0ecc*/ 	.word	0x00000006
        /*0ed0*/ 	.word	0x00000000
        /*0ed4*/ 	.short	0x010a
        /*0ed6*/ 	.byte	0x3f
	.zero		1


	//   ....[77]....
        /*0ed8*/ 	.word	0x0001d070
        /*0edc*/ 	.word	0x00000007
        /*0ee0*/ 	.word	0x00000000
        /*0ee4*/ 	.short	0x010a
        /*0ee6*/ 	.byte	0x3f
	.zero		1


	//   ....[78]....
        /*0ee8*/ 	.word	0x0001d0c0
        /*0eec*/ 	.word	0x00000004
        /*0ef0*/ 	.word	0x00000000
        /*0ef4*/ 	.short	0x010a
        /*0ef6*/ 	.byte	0x3f
	.zero		1


	//----- nvinfo : EIATTR_NUM_MBARRIERS
	.align		4
.L_549:
        /*0ef8*/ 	.byte	0x03, 0x38
        /*0efa*/ 	.short	0x0016


	//----- nvinfo : EIATTR_EXIT_INSTR_OFFSETS
	.align		4
        /*0efc*/ 	.byte	0x04, 0x1c
        /*0efe*/ 	.short	(.L_551 - .L_550)


	//   ....[0]....
.L_550:
        /*0f00*/ 	.word	0x00000a50


	//   ....[1]....
        /*0f04*/ 	.word	0x00013260


	//   ....[2]....
        /*0f08*/ 	.word	0x0001b040


	//----- nvinfo : EIATTR_MAX_THREADS
	.align		4
.L_551:
        /*0f0c*/ 	.byte	0x04, 0x05
        /*0f0e*/ 	.short	(.L_553 - .L_552)
.L_552:
        /*0f10*/ 	.word	0x00000180
        /*0f14*/ 	.word	0x00000001
        /*0f18*/ 	.word	0x00000001


	//----- nvinfo : EIATTR_CRS_STACK_SIZE
	.align		4
.L_553:
        /*0f1c*/ 	.byte	0x04, 0x1e
        /*0f1e*/ 	.short	(.L_555 - .L_554)
.L_554:
        /*0f20*/ 	.word	0x00000000


	//----- nvinfo : EIATTR_CBANK_PARAM_SIZE
	.align		4
.L_555:
        /*0f24*/ 	.byte	0x03, 0x19
        /*0f26*/ 	.short	0x0af0


	//----- nvinfo : EIATTR_PARAM_CBANK
	.align		4
        /*0f28*/ 	.byte	0x04, 0x0a
        /*0f2a*/ 	.short	(.L_557 - .L_556)
	.align		4
.L_556:
        /*0f2c*/ 	.word	index@(.nv.constant0._ZN7cutlass13device_kernelIN5flash11enable_sm90INS1_16FlashAttnFwdSm90INS1_25CollectiveMainloopFwdSm90ILi2EN4cute5tupleIJNS5_1CILi1EEES8_S8_EEENS6_IJNS7_ILi128EEENS7_ILi80EEENS7_ILi256EEEEEELi256ENS_10bfloat16_tEfNS_4arch4Sm90ELb1ELb0ELb0ELb1ELb0ELb0ELb0ELb1ELb1ELb1ELb1ELb0EEENS1_21CollectiveEpilogueFwdINS6_IJSA_SC_SB_EEES9_SE_SG_Li256ELb1ELb1ELb1ELb0EEENS1_36VarlenDynamicPersistentTileSchedulerILi128ELi80ELi256ELi128ELb1ELb1ELb1ELb1ELb1ELb1EEEEEEEEEvNT_6ParamsE)
        /*0f30*/ 	.short	0x0210
        /*0f32*/ 	.short	0x0af0


	//----- nvinfo : EIATTR_SW_WAR
	.align		4
.L_557:
        /*0f34*/ 	.byte	0x04, 0x36
        /*0f36*/ 	.short	(.L_559 - .L_558)
.L_558:
        /*0f38*/ 	.word	0x00000008
.L_559:


//--------------------- .nv.info._ZN7cutlass13device_kernelIN5flash11enable_sm90INS1_16FlashAttnFwdSm90INS1_25CollectiveMainloopFwdSm90ILi2EN4cute5tupleIJNS5_1CILi1EEES8_S8_EEENS6_IJNS7_ILi128EEENS7_ILi80EEENS7_ILi256EEEEEELi256ENS_10bfloat16_tEfNS_4arch4Sm90ELb1ELb0ELb0ELb1ELb0ELb1ELb0ELb1ELb1ELb1ELb1ELb0EEENS1_21CollectiveEpilogueFwdINS6_IJSA_SC_SB_EEES9_SE_SG_Li256ELb1ELb1ELb1ELb0EEENS1_36VarlenDynamicPersistentTileSchedulerILi128ELi80ELi256ELi128ELb1ELb1ELb1ELb1ELb1ELb1EEEEEEEEEvNT_6ParamsE --------------------------
	.section	.nv.info._ZN7cutlass13device_kernelIN5flash11enable_sm90INS1_16FlashAttnFwdSm90INS1_25CollectiveMainloopFwdSm90ILi2EN4cute5tupleIJNS5_1CILi1EEES8_S8_EEENS6_IJNS7_ILi128EEENS7_ILi80EEENS7_ILi256EEEEEELi256ENS_10bfloat16_tEfNS_4arch4Sm90ELb1ELb0ELb0ELb1ELb0ELb1ELb0ELb1ELb1ELb1ELb1ELb0EEENS1_21CollectiveEpilogueFwdINS6_IJSA_SC_SB_EEES9_SE_SG_Li256ELb1ELb1ELb1ELb0EEENS1_36VarlenDynamicPersistentTileSchedulerILi128ELi80ELi256ELi128ELb1ELb1ELb1ELb1ELb1ELb1EEEEEEEEEvNT_6ParamsE,"",@"SHT_CUDA_INFO"
	.sectionflags	@""
	.align	4


	//----- nvinfo : EIATTR_CUDA_API_VERSION
	.align		4
        /*0000*/ 	.byte	0x04, 0x37
        /*0002*/ 	.short	(.L_561 - .L_560)
.L_560:
        /*0004*/ 	.word	0x00000082


	//----- nvinfo : EIATTR_KPARAM_INFO
	.align		4
.L_561:
        /*0008*/ 	.byte	0x04, 0x17
        /*000a*/ 	.short	(.L_563 - .L_562)
.L_562:
        /*000c*/ 	.word	0x00000000
        /*0010*/ 	.short	0x0000
        /*0012*/ 	.short	0x0070
        /*0014*/ 	.byte	0x00, 0xf0, 0x01, 0x2a


	//----- nvinfo : EIATTR_SPARSE_MMA_MASK
	.align		4
.L_563:
        /*0018*/ 	.byte	0x03, 0x50
        /*001a*/ 	.short	0x0000


	//----- nvinfo : EIATTR_MAXREG_COUNT
	.align		4
        /*001c*/ 	.byte	0x03, 0x1b
        /*001e*/ 	.short	0x00a8


	//----- nvinfo : EIATTR_NUM_BARRIERS
	.align		4
        /*0020*/ 	.byte	0x02, 0x4c
        /*0022*/ 	.byte	0x10
	.zero		1


	//----- nvinfo : EIATTR_EXTERNS
	.align		4
        /*0024*/ 	.byte	0x04, 0x0f
        /*0026*/ 	.short	(.L_565 - .L_564)


	//   ....[0]....
	.align		4
.L_564:
        /*0028*/ 	.word	index@(__assertfail)


	//----- nvinfo : EIATTR_ANNOTATIONS
	.align		4
.L_565:
        /*002c*/ 	.byte	0x04, 0x55
        /*002e*/ 	.short	(.L_567 - .L_566)


	//   ....[0]....
.L_566:
        /* <DEDUP_REMOVED lines=165> */


	//----- nvinfo : EIATTR_MERCURY_ISA_VERSION
	.align		4
.L_567:
        /*0a68*/ 	.byte	0x03, 0x5f
        /*0a6a*/ 	.short	0x0101


	//----- nvinfo : EIATTR_UNUSED_LOAD_BYTE_OFFSET
	.align		4
        /*0a6c*/ 	.byte	0x04, 0x44
        /*0a6e*/ 	.short	(.L_569 - .L_568)


	//   ....[0]....
.L_568:
        /*0a70*/ 	.word	0x00000aa0
        /*0a74*/ 	.word	0x0000fff0


	//   ....[1]....
        /*0a78*/ 	.word	0x00025720
        /*0a7c*/ 	.word	0x0000fff0


	//----- nvinfo : EIATTR_INT_WARP_WIDE_INSTR_OFFSETS
	.align		4
.L_569:
        /*0a80*/ 	.byte	0x04, 0x31
        /*0a82*/ 	.short	(.L_571 - .L_570)


	//   ....[0]....
.L_570:
        /*0a84*/ 	.word	0x00000190


	//   ....[1]....
        /*0a88*/ 	.word	0x000001d0


	//   ....[2]....
        /*0a8c*/ 	.word	0x00000240


	//   ....[3]....
        /*0a90*/ 	.word	0x0002db90


	//   ....[4]....
        /*0a94*/ 	.word	0x0002dc30


	//   ....[5]....
        /*0a98*/ 	.word	0x000320e0


	//   ....[6]....
        /*0a9c*/ 	.word	0x00032150


	//----- nvinfo : EIATTR_COOP_GROUP_MASK_REGIDS
	.align		4
.L_571:
        /*0aa0*/ 	.byte	0x04, 0x29
        /*0aa2*/ 	.short	(.L_573 - .L_572)


	//   ....[0]....
.L_572:
        /*0aa4*/ 	.word	0xffffffff


	//   ....[1]....
        /*0aa8*/ 	.word	0xffffffff


	//   ....[2]....
        /*0aac*/ 	.word	0xffffffff


	//   ....[3]....
        /*0ab0*/ 	.word	0xffffffff


	//   ....[4]....
        /*0ab4*/ 	.word	0xffffffff


	//   ....[5]....
        /*0ab8*/ 	.word	0xffffffff


	//   ....[6]....
        /*0abc*/ 	.word	0xffffffff


	//   ....[7]....
        /*0ac0*/ 	.word	0xffffffff


	//   ....[8]....
        /*0ac4*/ 	.word	0xffffffff


	//   ....[9]....
        /*0ac8*/ 	.word	0xffffffff


	//   ....[10]....
        /*0acc*/ 	.word	0xffffffff


	//   ....[11]....
        /*0ad0*/ 	.word	0xffffffff


	//   ....[12]....
        /*0ad4*/ 	.word	0xffffffff


	//   ....[13]....
        /*0ad8*/ 	.word	0xffffffff


	//   ....[14]....
        /*0adc*/ 	.word	0xffffffff


	//   ....[15]....
        /*0ae0*/ 	.word	0xffffffff


	//   ....[16]....
        /*0ae4*/ 	.word	0xffffffff


	//   ....[17]....
        /*0ae8*/ 	.word	0xffffffff


	//   ....[18]....
        /*0aec*/ 	.word	0xffffffff


	//   ....[19]....
        /*0af0*/ 	.word	0xffffffff


	//   ....[20]....
        /*0af4*/ 	.word	0xffffffff


	//   ....[21]....
        /*0af8*/ 	.word	0xffffffff


	//   ....[22]....
        /*0afc*/ 	.word	0xffffffff


	//   ....[23]....
        /*0b00*/ 	.word	0xffffffff


	//   ....[24]....
        /*0b04*/ 	.word	0xffffffff


	//   ....[25]....
        /*0b08*/ 	.word	0xffffffff


	//   ....[26]....
        /*0b0c*/ 	.word	0xffffffff


	//   ....[27]....
        /*0b10*/ 	.word	0xffffffff


	//   ....[28]....
        /*0b14*/ 	.word	0xffffffff


	//   ....[29]....
        /*0b18*/ 	.word	0xffffffff


	//   ....[30]....
        /*0b1c*/ 	.word	0xffffffff


	//   ....[31]....
        /*0b20*/ 	.word	0xffffffff


	//   ....[32]....
        /*0b24*/ 	.word	0xffffffff


	//   ....[33]....
        /*0b28*/ 	.word	0xffffffff


	//   ....[34]....
        /*0b2c*/ 	.word	0xffffffff


	//   ....[35]....
        /*0b30*/ 	.word	0xffffffff


	//   ....[36]....
        /*0b34*/ 	.word	0xffffffff


	//   ....[37]....
        /*0b38*/ 	.word	0xffffffff


	//   ....[38]....
        /*0b3c*/ 	.word	0xffffffff


	//   ....[39]....
        /*0b40*/ 	.word	0xffffffff


	//   ....[40]....
        /*0b44*/ 	.word	0xffffffff


	//   ....[41]....
        /*0b48*/ 	.word	0xffffffff


	//   ....[42]....
        /*0b4c*/ 	.word	0xffffffff


	//   ....[43]....
        /*0b50*/ 	.word	0xffffffff


	//   ....[44]....
        /*0b54*/ 	.word	0xffffffff


	//   ....[45]....
        /*0b58*/ 	.word	0xffffffff


	//   ....[46]....
        /*0b5c*/ 	.word	0xffffffff


	//   ....[47]....
        /*0b60*/ 	.word	0xffffffff


	//   ....[48]....
        /*0b64*/ 	.word	0xffffffff


	//   ....[49]....
        /*0b68*/ 	.word	0xffffffff


	//   ....[50]....
        /*0b6c*/ 	.word	0xffffffff


	//   ....[51]....
        /*0b70*/ 	.word	0xffffffff


	//   ....[52]....
        /*0b74*/ 	.word	0xffffffff


	//   ....[53]....
        /*0b78*/ 	.word	0xffffffff


	//   ....[54]....
        /*0b7c*/ 	.word	0xffffffff


	//   ....[55]....
        /*0b80*/ 	.word	0xffffffff


	//   ....[56]....
        /*0b84*/ 	.word	0xffffffff


	//   ....[57]....
        /*0b88*/ 	.word	0xffffffff


	//   ....[58]....
        /*0b8c*/ 	.word	0xffffffff


	//   ....[59]....
        /*0b90*/ 	.word	0xffffffff


	//   ....[60]....
        /*0b94*/ 	.word	0xffffffff


	//   ....[61]....
        /*0b98*/ 	.word	0xffffffff


	//   ....[62]....
        /*0b9c*/ 	.word	0xffffffff


	//   ....[63]....
        /*0ba0*/ 	.word	0xffffffff


	//   ....[64]....
        /*0ba4*/ 	.word	0xffffffff


	//   ....[65]....
        /*0ba8*/ 	.word	0xffffffff


	//   ....[66]....
        /*0bac*/ 	.word	0xffffffff


	//   ....[67]....
        /*0bb0*/ 	.word	0xffffffff


	//   ....[68]....
        /*0bb4*/ 	.word	0xffffffff


	//   ....[69]....
        /*0bb8*/ 	.word	0xffffffff


	//   ....[70]....
        /*0bbc*/ 	.word	0xffffffff


	//   ....[71]....
        /*0bc0*/ 	.word	0xffffffff


	//   ....[72]....
        /*0bc4*/ 	.word	0xffffffff


	//   ....[73]....
        /*0bc8*/ 	.word	0xffffffff


	//   ....[74]....
        /*0bcc*/ 	.word	0xffffffff


	//   ....[75]....
        /*0bd0*/ 	.word	0xffffffff


	//   ....[76]....
        /*0bd4*/ 	.word	0xffffffff


	//   ....[77]....
        /*0bd8*/ 	.word	0xffffffff


	//   ....[78]....
        /*0bdc*/ 	.word	0xffffffff


	//   ....[79]....
        /*0be0*/ 	.word	0xffffffff


	//   ....[80]....
        /*0be4*/ 	.word	0xffffffff


	//   ....[81]....
        /*0be8*/ 	.word	0xffffffff


	//   ....[82]....
        /*0bec*/ 	.word	0xffffffff


	//   ....[83]....
        /*0bf0*/ 	.word	0xffffffff


	//   ....[84]....
        /*0bf4*/ 	.word	0xffffffff


	//   ....[85]....
        /*0bf8*/ 	.word	0xffffffff


	//   ....[86]....
        /*0bfc*/ 	.word	0xffffffff


	//   ....[87]....
        /*0c00*/ 	.word	0xffffffff


	//   ....[88]....
        /*0c04*/ 	.word	0xffffffff


	//   ....[89]....
        /*0c08*/ 	.word	0xffffffff


	//   ....[90]....
        /*0c0c*/ 	.word	0xffffffff


	//   ....[91]....
        /*0c10*/ 	.word	0xffffffff


	//   ....[92]....
        /*0c14*/ 	.word	0xffffffff


	//   ....[93]....
        /*0c18*/ 	.word	0xffffffff


	//   ....[94]....
        /*0c1c*/ 	.word	0xffffffff


	//   ....[95]....
        /*0c20*/ 	.word	0xffffffff


	//   ....[96]....
        /*0c24*/ 	.word	0xffffffff


	//   ....[97]....
        /*0c28*/ 	.word	0xffffffff


	//   ....[98]....
        /*0c2c*/ 	.word	0xffffffff


	//   ....[99]....
        /*0c30*/ 	.word	0xffffffff


	//   ....[100]....
        /*0c34*/ 	.word	0xffffffff


	//   ....[101]....
        /*0c38*/ 	.word	0xffffffff


	//   ....[102]....
        /*0c3c*/ 	.word	0xffffffff


	//   ....[103]....
        /*0c40*/ 	.word	0xffffffff


	//   ....[104]....
        /*0c44*/ 	.word	0xffffffff


	//   ....[105]....
        /*0c48*/ 	.word	0xffffffff


	//   ....[106]....
        /*0c4c*/ 	.word	0xffffffff


	//   ....[107]....
        /*0c50*/ 	.word	0xffffffff


	//   ....[108]....
        /*0c54*/ 	.word	0xffffffff


	//   ....[109]....
        /*0c58*/ 	.word	0xffffffff


	//   ....[110]....
        /*0c5c*/ 	.word	0xffffffff


	//   ....[111]....
        /*0c60*/ 	.word	0xffffffff


	//   ....[112]....
        /*0c64*/ 	.word	0xffffffff


	//   ....[113]....
        /*0c68*/ 	.word	0xffffffff


	//   ....[114]....
        /*0c6c*/ 	.word	0xffffffff


	//   ....[115]....
        /*0c70*/ 	.word	0xffffffff


	//   ....[116]....
        /*0c74*/ 	.word	0xffffffff


	//   ....[117]....
        /*0c78*/ 	.word	0xffffffff


	//   ....[118]....
        /*0c7c*/ 	.word	0xffffffff


	//   ....[119]....
        /*0c80*/ 	.word	0xffffffff


	//   ....[120]....
        /*0c84*/ 	.word	0xffffffff


	//   ....[121]....
        /*0c88*/ 	.word	0xffffffff


	//   ....[122]....
        /*0c8c*/ 	.word	0xffffffff


	//   ....[123]....
        /*0c90*/ 	.word	0xffffffff


	//   ....[124]....
        /*0c94*/ 	.word	0xffffffff


	//   ....[125]....
        /*0c98*/ 	.word	0xffffffff


	//   ....[126]....
        /*0c9c*/ 	.word	0xffffffff


	//   ....[127]....
        /*0ca0*/ 	.word	0xffffffff


	//   ....[128]....
        /*0ca4*/ 	.word	0xffffffff


	//   ....[129]....
        /*0ca8*/ 	.word	0xffffffff


	//   ....[130]....
        /*0cac*/ 	.word	0xffffffff


	//   ....[131]....
        /*0cb0*/ 	.word	0xffffffff


	//   ....[132]....
        /*0cb4*/ 	.word	0xffffffff


	//   ....[133]....
        /*0cb8*/ 	.word	0xffffffff


	//   ....[134]....
        /*0cbc*/ 	.word	0xffffffff


	//   ....[135]....
        /*0cc0*/ 	.word	0xffffffff


	//   ....[136]....
        /*0cc4*/ 	.word	0xffffffff


	//   ....[137]....
        /*0cc8*/ 	.word	0xffffffff


	//   ....[138]....
        /*0ccc*/ 	.word	0x0500000f


	//   ....[139]....
        /*0cd0*/ 	.word	0x0500000f


	//   ....[140]....
        /*0cd4*/ 	.word	0x0500000f


	//   ....[141]....
        /*0cd8*/ 	.word	0x0500000f


	//   ....[142]....
        /*0cdc*/ 	.word	0x0500000f


	//   ....[143]....
        /*0ce0*/ 	.word	0x0500000f


	//   ....[144]....
        /*0ce4*/ 	.word	0x0500000f


	//   ....[145]....
        /*0ce8*/ 	.word	0x0500000f


	//   ....[146]....
        /*0cec*/ 	.word	0x0500000f


	//   ....[147]....
        /*0cf0*/ 	.word	0x0500000f


	//   ....[148]....
        /*0cf4*/ 	.word	0x0500000f


	//   ....[149]....
        /*0cf8*/ 	.word	0x0500000f


	//   ....[150]....
        /*0cfc*/ 	.word	0x0500000f


	//   ....[151]....
        /*0d00*/ 	.word	0x0500000f


	//   ....[152]....
        /*0d04*/ 	.word	0x0500000f


	//   ....[153]....
        /*0d08*/ 	.word	0x0500000f


	//   ....[154]....
        /*0d0c*/ 	.word	0x0500000f


	//   ....[155]....
        /*0d10*/ 	.word	0x0500000f


	//   ....[156]....
        /*0d14*/ 	.word	0x0500000f


	//   ....[157]....
        /*0d18*/ 	.word	0x0500000f


	//   ....[158]....
        /*0d1c*/ 	.word	0x0500000f


	//   ....[159]....
        /*0d20*/ 	.word	0x0500000f


	//   ....[160]....
        /*0d24*/ 	.word	0x0500000f


	//   ....[161]....
        /*0d28*/ 	.word	0x0500000f


	//   ....[162]....
        /*0d2c*/ 	.word	0x0500000f


	//   ....[163]....
        /*0d30*/ 	.word	0x0500000f


	//   ....[164]....
        /*0d34*/ 	.word	0x0500000f


	//   ....[165]....
        /*0d38*/ 	.word	0x0500000f


	//   ....[166]....
        /*0d3c*/ 	.word	0x0500000f


	//   ....[167]....
        /*0d40*/ 	.word	0x0500000f


	//   ....[168]....
        /*0d44*/ 	.word	0x0500000f


	//   ....[169]....
        /*0d48*/ 	.word	0x0500000f


	//   ....[170]....
        /*0d4c*/ 	.word	0x0500000f


	//   ....[171]....
        /*0d50*/ 	.word	0x0500000f


	//   ....[172]....
        /*0d54*/ 	.word	0x0500000f


	//   ....[173]....
        /*0d58*/ 	.word	0x0500000f


	//   ....[174]....
        /*0d5c*/ 	.word	0x0500000f


	//   ....[175]....
        /*0d60*/ 	.word	0x0500000f


	//   ....[176]....
        /*0d64*/ 	.word	0x0500000f


	//   ....[177]....
        /*0d68*/ 	.word	0x0500000f


	//   ....[178]....
        /*0d6c*/ 	.word	0x0500000f


	//   ....[179]....
        /*0d70*/ 	.word	0x0500000f


	//   ....[180]....
        /*0d74*/ 	.word	0x0500000f


	//   ....[181]....
        /*0d78*/ 	.word	0x0500000f


	//   ....[182]....
        /*0d7c*/ 	.word	0x0500000f


	//   ....[183]....
        /*0d80*/ 	.word	0x0500000f


	//   ....[184]....
        /*0d84*/ 	.word	0x0500000f


	//   ....[185]....
        /*0d88*/ 	.word	0x0500000f


	//   ....[186]....
        /*0d8c*/ 	.word	0x0500000f


	//   ....[187]....
        /*0d90*/ 	.word	0x0500000f


	//   ....[188]....
        /*0d94*/ 	.word	0x0500000f


	//   ....[189]....
        /*0d98*/ 	.word	0x0500000f


	//   ....[190]....
        /*0d9c*/ 	.word	0x0500000f


	//   ....[191]....
        /*0da0*/ 	.word	0x0500000f


	//   ....[192]....
        /*0da4*/ 	.word	0x0500000f


	//   ....[193]....
        /*0da8*/ 	.word	0x0500000f


	//   ....[194]....
        /*0dac*/ 	.word	0x0500000f


	//   ....[195]....
        /*0db0*/ 	.word	0x0500000f


	//   ....[196]....
        /*0db4*/ 	.word	0x0500000f


	//   ....[197]....
        /*0db8*/ 	.word	0x0500000f


	//   ....[198]....
        /*0dbc*/ 	.word	0x0500000f


	//   ....[199]....
        /*0dc0*/ 	.word	0x0500000f


	//   ....[200]....
        /*0dc4*/ 	.word	0x0500000f


	//   ....[201]....
        /*0dc8*/ 	.word	0x0500000f


	//   ....[202]....
        /*0dcc*/ 	.word	0x0500000f


	//   ....[203]....
        /*0dd0*/ 	.word	0x0500000f


	//   ....[204]....
        /*0dd4*/ 	.word	0x0500000f


	//   ....[205]....
        /*0dd8*/ 	.word	0x0500000f


	//   ....[206]....
        /*0ddc*/ 	.word	0x0500000f


	//----- nvinfo : EIATTR_COOP_GROUP_INSTR_OFFSETS
	.align		4
.L_573:
        /*0de0*/ 	.byte	0x04, 0x28
        /*0de2*/ 	.short	(.L_575 - .L_574)


	//   ....[0]....
.L_574:
        /*0de4*/ 	.word	0x00000060


	//   ....[1]....
        /*0de8*/ 	.word	0x000001a0


	//   ....[2]....
        /*0dec*/ 	.word	0x000001f0


	//   ....[3]....
        /*0df0*/ 	.word	0x00000420


	//   ....[4]....
        /*0df4*/ 	.word	0x00000580


	//   ....[5]....
        /*0df8*/ 	.word	0x000006a0


	//   ....[6]....
        /*0dfc*/ 	.word	0x00000800


	//   ....[7]....
        /*0e00*/ 	.word	0x0000c0a0


	//   ....[8]....
        /*0e04*/ 	.word	0x0000c790


	//   ....[9]....
        /*0e08*/ 	.word	0x0000c7a0


	//   ....[10]....
        /*0e0c*/ 	.word	0x0000c7b0


	//   ....[11]....
        /*0e10*/ 	.word	0x0000c7c0


	//   ....[12]....
        /*0e14*/ 	.word	0x0000cda0


	//   ....[13]....
        /*0e18*/ 	.word	0x0000cdb0


	//   ....[14]....
        /*0e1c*/ 	.word	0x0000cdc0


	//   ....[15]....
        /*0e20*/ 	.word	0x0000cdd0


	//   ....[16]....
        /*0e24*/ 	.word	0x0000d350


	//   ....[17]....
        /*0e28*/ 	.word	0x0000d360


	//   ....[18]....
        /*0e2c*/ 	.word	0x0000d370


	//   ....[19]....
        /*0e30*/ 	.word	0x0000d380


	//   ....[20]....
        /*0e34*/ 	.word	0x0000d920


	//   ....[21]....
        /*0e38*/ 	.word	0x0000d930


	//   ....[22]....
        /*0e3c*/ 	.word	0x0000d940


	//   ....[23]....
        /*0e40*/ 	.word	0x0000d950


	//   ....[24]....
        /*0e44*/ 	.word	0x000113f0


	//   ....[25]....
        /*0e48*/ 	.word	0x00011400


	//   ....[26]....
        /*0e4c*/ 	.word	0x00011410


	//   ....[27]....
        /*0e50*/ 	.word	0x00011420


	//   ....[28]....
        /*0e54*/ 	.word	0x000118f0


	//   ....[29]....
        /*0e58*/ 	.word	0x00011900


	//   ....[30]....
        /*0e5c*/ 	.word	0x00011910


	//   ....[31]....
        /*0e60*/ 	.word	0x00011920


	//   ....[32]....
        /*0e64*/ 	.word	0x00011d60


	//   ....[33]....
        /*0e68*/ 	.word	0x00011d70


	//   ....[34]....
        /*0e6c*/ 	.word	0x00011d80


	//   ....[35]....
        /*0e70*/ 	.word	0x00011d90


	//   ....[36]....
        /*0e74*/ 	.word	0x00012200


	//   ....[37]....
        /*0e78*/ 	.word	0x00012210


	//   ....[38]....
        /*0e7c*/ 	.word	0x00012220


	//   ....[39]....
        /*0e80*/ 	.word	0x00012230


	//   ....[40]....
        /*0e84*/ 	.word	0x00019020


	//   ....[41]....
        /*0e88*/ 	.word	0x00019920


	//   ....[42]....
        /*0e8c*/ 	.word	0x00019930


	//   ....[43]....
        /*0e90*/ 	.word	0x00019980


	//   ....[44]....
        /*0e94*/ 	.word	0x00019f90


	//   ....[45]....
        /*0e98*/ 	.word	0x0001a070


	//   ....[46]....
        /*0e9c*/ 	.word	0x0001e4d0


	//   ....[47]....
        /*0ea0*/ 	.word	0x0001e890


	//   ....[48]....
        /*0ea4*/ 	.word	0x0001e8f0


	//   ....[49]....
        /*0ea8*/ 	.word	0x0001eb90


	//   ....[50]....
        /*0eac*/ 	.word	0x0001eec0


	//   ....[51]....
        /*0eb0*/ 	.word	0x0001ef20


	//   ....[52]....
        /*0eb4*/ 	.word	0x000234d0


	//   ....[53]....
        /*0eb8*/ 	.word	0x000234f0


	//   ....[54]....
        /*0ebc*/ 	.word	0x00023710


	//   ....[55]....
        /*0ec0*/ 	.word	0x00023810


	//   ....[56]....
        /*0ec4*/ 	.word	0x00024a50


	//   ....[57]....
        /*0ec8*/ 	.word	0x00024b50


	//   ....[58]....
        /*0ecc*/ 	.word	0x00024d50


	//   ....[59]....
        /*0ed0*/ 	.word	0x00024d70


	//   ....[60]....
        /*0ed4*/ 	.word	0x000267e0


	//   ....[61]....
        /*0ed8*/ 	.word	0x000267f0


	//   ....[62]....
        /*0edc*/ 	.word	0x00026800


	//   ....[63]....
        /*0ee0*/ 	.word	0x00026810


	//   ....[64]....
        /*0ee4*/ 	.word	0x00027270


	//   ....[65]....
        /*0ee8*/ 	.word	0x00027280


	//   ....[66]....
        /*0eec*/ 	.word	0x000273e0


	//   ....[67]....
        /*0ef0*/ 	.word	0x00027400


	//   ....[68]....
        /*0ef4*/ 	.word	0x00027550


	//   ....[69]....
        /*0ef8*/ 	.word	0x00027570


	//   ....[70]....
        /*0efc*/ 	.word	0x000276d0


	//   ....[71]....
        /*0f00*/ 	.word	0x000276f0


	//   ....[72]....
        /*0f04*/ 	.word	0x00027d50


	//   ....[73]....
        /*0f08*/ 	.word	0x00027df0


	//   ....[74]....
        /*0f0c*/ 	.word	0x00028950


	//   ....[75]....
        /*0f10*/ 	.word	0x00028960


	//   ....[76]....
        /*0f14*/ 	.word	0x00029a90


	//   ....[77]....
        /*0f18*/ 	.word	0x00029aa0


	//   ....[78]....
        /*0f1c*/ 	.word	0x00029c00


	//   ....[79]....
        /*0f20*/ 	.word	0x00029c20


	//   ....[80]....
        /*0f24*/ 	.word	0x00029d70


	//   ....[81]....
        /*0f28*/ 	.word	0x00029d90


	//   ....[82]....
        /*0f2c*/ 	.word	0x00029ef0


	//   ....[83]....
        /*0f30*/ 	.word	0x00029f10


	//   ....[84]....
        /*0f34*/ 	.word	0x0002a0f0


	//   ....[85]....
        /*0f38*/ 	.word	0x0002a330


	//   ....[86]....
        /*0f3c*/ 	.word	0x0002a360


	//   ....[87]....
        /*0f40*/ 	.word	0x0002a390


	//   ....[88]....
        /*0f44*/ 	.word	0x0002a3c0


	//   ....[89]....
        /*0f48*/ 	.word	0x0002a3f0


	//   ....[90]....
        /*0f4c*/ 	.word	0x0002a420


	//   ....[91]....
        /*0f50*/ 	.word	0x0002a5d0


	//   ....[92]....
        /*0f54*/ 	.word	0x0002a600


	//   ....[93]....
        /*0f58*/ 	.word	0x0002a630


	//   ....[94]....
        /*0f5c*/ 	.word	0x0002a660


	//   ....[95]....
        /*0f60*/ 	.word	0x0002a690


	//   ....[96]....
        /*0f64*/ 	.word	0x0002a6c0


	//   ....[97]....
        /*0f68*/ 	.word	0x0002a760


	//   ....[98]....
        /*0f6c*/ 	.word	0x0002a790


	//   ....[99]....
        /*0f70*/ 	.word	0x0002a7a0


	//   ....[100]....
        /*0f74*/ 	.word	0x0002a7d0


	//   ....[101]....
        /*0f78*/ 	.word	0x0002bf40


	//   ....[102]....
        /*0f7c*/ 	.word	0x0002e190


	//   ....[103]....
        /*0f80*/ 	.word	0x0002ee00


	//   ....[104]....
        /*0f84*/ 	.word	0x0002ee20


	//   ....[105]....
        /*0f88*/ 	.word	0x0002ee30


	//   ....[106]....
        /*0f8c*/ 	.word	0x0002eee0


	//   ....[107]....
        /*0f90*/ 	.word	0x0002ef50


	//   ....[108]....
        /*0f94*/ 	.word	0x0002efa0


	//   ....[109]....
        /*0f98*/ 	.word	0x0002f010


	//   ....[110]....
        /*0f9c*/ 	.word	0x0002f060


	//   ....[111]....
        /*0fa0*/ 	.word	0x0002f0d0


	//   ....[112]....
        /*0fa4*/ 	.word	0x0002f120


	//   ....[113]....
        /*0fa8*/ 	.word	0x0002f190


	//   ....[114]....
        /*0fac*/ 	.word	0x0002f1e0


	//   ....[115]....
        /*0fb0*/ 	.word	0x0002f250


	//   ....[116]....
        /*0fb4*/ 	.word	0x0002f2a0


	//   ....[117]....
        /*0fb8*/ 	.word	0x0002f310


	//   ....[118]....
        /*0fbc*/ 	.word	0x0002f360


	//   ....[119]....
        /*0fc0*/ 	.word	0x00032a70


	//   ....[120]....
        /*0fc4*/ 	.word	0x00032a90


	//   ....[121]....
        /*0fc8*/ 	.word	0x00032af0


	//   ....[122]....
        /*0fcc*/ 	.word	0x00032b20


	//   ....[123]....
        /*0fd0*/ 	.word	0x00032b50


	//   ....[124]....
        /*0fd4*/ 	.word	0x00032b80


	//   ....[125]....
        /*0fd8*/ 	.word	0x00032bb0


	//   ....[126]....
        /*0fdc*/ 	.word	0x00032be0


	//   ....[127]....
        /*0fe0*/ 	.word	0x00032dc0


	//   ....[128]....
        /*0fe4*/ 	.word	0x00032df0


	//   ....[129]....
        /*0fe8*/ 	.word	0x00032e20


	//   ....[130]....
        /*0fec*/ 	.word	0x00032e50


	//   ....[131]....
        /*0ff0*/ 	.word	0x00032e80


	//   ....[132]....
        /*0ff4*/ 	.word	0x00032eb0


	//   ....[133]....
        /*0ff8*/ 	.word	0x00032f80


	//   ....[134]....
        /*0ffc*/ 	.word	0x00032fa0


	//   ....[135]....
        /*1000*/ 	.word	0x00032fb0


	//   ....[136]....
        /*1004*/ 	.word	0x00033030


	//   ....[137]....
        /*1008*/ 	.word	0x00033b70


	//   ....[138]....
        /*100c*/ 	.word	0x00033fb0


	//   ....[139]....
        /*1010*/ 	.word	0x00034040


	//   ....[140]....
        /*1014*/ 	.word	0x00034090


	//   ....[141]....
        /*1018*/ 	.word	0x000340e0


	//   ....[142]....
        /*101c*/ 	.word	0x00034180


	//   ....[143]....
        /*1020*/ 	.word	0x00034210


	//   ....[144]....
        /*1024*/ 	.word	0x00034260


	//   ....[145]....
        /*1028*/ 	.word	0x000342b0


	//   ....[146]....
        /*102c*/ 	.word	0x00034350


	//   ....[147]....
        /*1030*/ 	.word	0x000343e0


	//   ....[148]....
        /*1034*/ 	.word	0x00034430


	//   ....[149]....
        /*1038*/ 	.word	0x00034480


	//   ....[150]....
        /*103c*/ 	.word	0x00034520


	//   ....[151]....
        /*1040*/ 	.word	0x000345b0


	//   ....[152]....
        /*1044*/ 	.word	0x00034600


	//   ....[153]....
        /*1048*/ 	.word	0x00034650


	//   ....[154]....
        /*104c*/ 	.word	0x00034740


	//   ....[155]....
        /*1050*/ 	.word	0x000347d0


	//   ....[156]....
        /*1054*/ 	.word	0x00034820


	//   ....[157]....
        /*1058*/ 	.word	0x00034870


	//   ....[158]....
        /*105c*/ 	.word	0x00034900


	//   ....[159]....
        /*1060*/ 	.word	0x00034990


	//   ....[160]....
        /*1064*/ 	.word	0x000349e0


	//   ....[161]....
        /*1068*/ 	.word	0x00034a30


	//   ....[162]....
        /*106c*/ 	.word	0x00034ac0


	//   ....[163]....
        /*1070*/ 	.word	0x00034b50


	//   ....[164]....
        /*1074*/ 	.word	0x00034ba0


	//   ....[165]....
        /*1078*/ 	.word	0x00034bf0


	//   ....[166]....
        /*107c*/ 	.word	0x00034c90


	//   ....[167]....
        /*1080*/ 	.word	0x00034d20


	//   ....[168]....
        /*1084*/ 	.word	0x00034d70


	//   ....[169]....
        /*1088*/ 	.word	0x00034dc0


	//   ....[170]....
        /*108c*/ 	.word	0x000350c0


	//   ....[171]....
        /*1090*/ 	.word	0x000353b0


	//   ....[172]....
        /*1094*/ 	.word	0x00035530


	//   ....[173]....
        /*1098*/ 	.word	0x00035580


	//   ....[174]....
        /*109c*/ 	.word	0x00035730


	//   ....[175]....
        /*10a0*/ 	.word	0x00035780


	//   ....[176]....
        /*10a4*/ 	.word	0x000358c0


	//   ....[177]....
        /*10a8*/ 	.word	0x00035910


	//   ....[178]....
        /*10ac*/ 	.word	0x00035a50


	//   ....[179]....
        /*10b0*/ 	.word	0x00035aa0


	//   ....[180]....
        /*10b4*/ 	.word	0x00035be0


	//   ....[181]....
        /*10b8*/ 	.word	0x00035c30


	//   ....[182]....
        /*10bc*/ 	.word	0x00035d70


	//   ....[183]....
        /*10c0*/ 	.word	0x00035dc0


	//   ....[184]....
        /*10c4*/ 	.word	0x00035f00


	//   ....[185]....
        /*10c8*/ 	.word	0x00035f50


	//   ....[186]....
        /*10cc*/ 	.word	0x00036070


	//   ....[187]....
        /*10d0*/ 	.word	0x000360c0


	//   ....[188]....
        /*10d4*/ 	.word	0x000363f0


	//   ....[189]....
        /*10d8*/ 	.word	0x000364a0


	//   ....[190]....
        /*10dc*/ 	.word	0x00036630


	//   ....[191]....
        /*10e0*/ 	.word	0x000366c0


	//   ....[192]....
        /*10e4*/ 	.word	0x00036740


	//   ....[193]....
        /*10e8*/ 	.word	0x000367c0


	//   ....[194]....
        /*10ec*/ 	.word	0x00036840


	//   ....[195]....
        /*10f0*/ 	.word	0x000368d0


	//   ....[196]....
        /*10f4*/ 	.word	0x00036970


	//   ....[197]....
        /*10f8*/ 	.word	0x00036a40


	//   ....[198]....
        /*10fc*/ 	.word	0x00036ac0


	//   ....[199]....
        /*1100*/ 	.word	0x00036b40


	//   ....[200]....
        /*1104*/ 	.word	0x00036bc0


	//   ....[201]....
        /*1108*/ 	.word	0x00036c50


	//   ....[202]....
        /*110c*/ 	.word	0x00036cd0


	//   ....[203]....
        /*1110*/ 	.word	0x00036d80


	//   ....[204]....
        /*1114*/ 	.word	0x00036dd0


	//   ....[205]....
        /*1118*/ 	.word	0x00036e90


	//   ....[206]....
        /*111c*/ 	.word	0x00036fc0


	//----- nvinfo : EIATTR_REG_RECONFIG
	.align		4
.L_575:
        /*1120*/ 	.byte	0x01, 0x54
	.zero		2


	//----- nvinfo : EIATTR_SYSCALL_OFFSETS
	.align		4
        /*1124*/ 	.byte	0x04, 0x46
        /*1126*/ 	.short	(.L_577 - .L_576)


	//   ....[0]....
.L_576:
        /*1128*/ 	.word	0x00002310


	//   ....[1]....
        /*112c*/ 	.word	0x00002460


	//   ....[2]....
        /*1130*/ 	.word	0x0000c210


	//   ....[3]....
        /*1134*/ 	.word	0x0000c540


	//   ....[4]....
        /*1138*/ 	.word	0x0002dda0


	//   ....[5]....
        /*113c*/ 	.word	0x0002def0


	//   ....[6]....
        /*1140*/ 	.word	0x0002dfe0


	//   ....[7]....
        /*1144*/ 	.word	0x0002e9a0


	//----- nvinfo : EIATTR_MBARRIER_INSTR_OFFSETS
	.align		4
.L_577:
        /*1148*/ 	.byte	0x04, 0x39
        /*114a*/ 	.short	(.L_579 - .L_578)


	//   ....[0]....
.L_578:
        /*114c*/ 	.word	0x000002d0
        /*1150*/ 	.word	0x000000ff
        /*1154*/ 	.word	0x00038800
        /*1158*/ 	.short	0x0100
        /*115a*/ 	.byte	0x08
	.zero		1


	//   ....[1]....
        /*115c*/ 	.word	0x000002e0
        /*1160*/ 	.word	0x000000ff
        /*1164*/ 	.word	0x00038820
        /*1168*/ 	.short	0x0100
        /*116a*/ 	.byte	0x08
	.zero		1


	//   ....[2]....
        /*116c*/ 	.word	0x000003d0
        /*1170*/ 	.word	0x000000ff
        /*1174*/ 	.word	0x00038830
        /*1178*/ 	.short	0x0100
        /*117a*/ 	.byte	0x08
	.zero		1


	//   ....[3]....
        /*117c*/ 	.word	0x000003e0
        /*1180*/ 	.word	0x000000ff
        /*1184*/ 	.word	0x00038840
        /*1188*/ 	.short	0x0100
        /*118a*/ 	.byte	0x08
	.zero		1


	//   ....[4]....
        /*118c*/ 	.word	0x000003f0
        /*1190*/ 	.word	0x000000ff
        /*1194*/ 	.word	0x00038838
        /*1198*/ 	.short	0x0100
        /*119a*/ 	.byte	0x08
	.zero		1


	//   ....[5]....
        /*119c*/ 	.word	0x00000400
        /*11a0*/ 	.word	0x000000ff
        /*11a4*/ 	.word	0x00038848
        /*11a8*/ 	.short	0x0100
        /*11aa*/ 	.byte	0x08
	.zero		1


	//   ....[6]....
        /*11ac*/ 	.word	0x00000530
        /*11b0*/ 	.word	0x000000ff
        /*11b4*/ 	.word	0x00038850
        /*11b8*/ 	.short	0x0100
        /*11ba*/ 	.byte	0x08
	.zero		1


	//   ....[7]....
        /*11bc*/ 	.word	0x00000540
        /*11c0*/ 	.word	0x000000ff
        /*11c4*/ 	.word	0x00038860
        /*11c8*/ 	.short	0x0100
        /*11ca*/ 	.byte	0x08
	.zero		1


	//   ....[8]....
        /*11cc*/ 	.word	0x00000550
        /*11d0*/ 	.word	0x000000ff
        /*11d4*/ 	.word	0x00038858
        /*11d8*/ 	.short	0x0100
        /*11da*/ 	.byte	0x08
	.zero		1


	//   ....[9]....
        /*11dc*/ 	.word	0x00000560
        /*11e0*/ 	.word	0x000000ff
        /*11e4*/ 	.word	0x00038868
        /*11e8*/ 	.short	0x0100
        /*11ea*/ 	.byte	0x08
	.zero		1


	//   ....[10]....
        /*11ec*/ 	.word	0x00000650
        /*11f0*/ 	.word	0x000000ff
        /*11f4*/ 	.word	0x00038870
        /*11f8*/ 	.short	0x0100
        /*11fa*/ 	.byte	0x06
	.zero		1


	//   ....[11]....
        /*11fc*/ 	.word	0x00000660
        /*1200*/ 	.word	0x000000ff
        /*1204*/ 	.word	0x00038880
        /*1208*/ 	.short	0x0100
        /*120a*/ 	.byte	0x06
	.zero		1


	//   ....[12]....
        /*120c*/ 	.word	0x00000670
        /*1210*/ 	.word	0x000000ff
        /*1214*/ 	.word	0x00038878
        /*1218*/ 	.short	0x0100
        /*121a*/ 	.byte	0x06
	.zero		1


	//   ....[13]....
        /*121c*/ 	.word	0x00000680
        /*1220*/ 	.word	0x000000ff
        /*1224*/ 	.word	0x00038888
        /*1228*/ 	.short	0x0100
        /*122a*/ 	.byte	0x06
	.zero		1


	//   ....[14]....
        /*122c*/ 	.word	0x000007b0
        /*1230*/ 	.word	0x000000ff
        /*1234*/ 	.word	0x00038890
        /*1238*/ 	.short	0x0100
        /*123a*/ 	.byte	0x08
	.zero		1


	//   ....[15]....
        /*123c*/ 	.word	0x000007c0
        /*1240*/ 	.word	0x000000ff
        /*1244*/ 	.word	0x000388a0
        /*1248*/ 	.short	0x0100
        /*124a*/ 	.byte	0x08
	.zero		1


	//   ....[16]....
        /*124c*/ 	.word	0x000007d0
        /*1250*/ 	.word	0x000000ff
        /*1254*/ 	.word	0x00038898
        /*1258*/ 	.short	0x0100
        /*125a*/ 	.byte	0x08
	.zero		1


	//   ....[17]....
        /*125c*/ 	.word	0x000007e0
        /*1260*/ 	.word	0x000000ff
        /*1264*/ 	.word	0x000388a8
        /*1268*/ 	.short	0x0100
        /*126a*/ 	.byte	0x08
	.zero		1


	//   ....[18]....
        /*126c*/ 	.word	0x00000910
        /*1270*/ 	.word	0x000000ff
        /*1274*/ 	.word	0x000388b0
        /*1278*/ 	.short	0x0100
        /*127a*/ 	.byte	0x08
	.zero		1


	//   ....[19]....
        /*127c*/ 	.word	0x00000920
        /*1280*/ 	.word	0x000000ff
        /*1284*/ 	.word	0x000388c0
        /*1288*/ 	.short	0x0100
        /*128a*/ 	.byte	0x08
	.zero		1


	//   ....[20]....
        /*128c*/ 	.word	0x00000930
        /*1290*/ 	.word	0x000000ff
        /*1294*/ 	.word	0x000388b8
        /*1298*/ 	.short	0x0100
        /*129a*/ 	.byte	0x08
	.zero		1


	//   ....[21]....
        /*129c*/ 	.word	0x00000940
        /*12a0*/ 	.word	0x000000ff
        /*12a4*/ 	.word	0x000388c8
        /*12a8*/ 	.short	0x0100
        /*12aa*/ 	.byte	0x08
	.zero		1


	//   ....[22]....
        /*12ac*/ 	.word	0x00003f70
        /*12b0*/ 	.word	0x00000000
        /*12b4*/ 	.word	0x00038890
        /*12b8*/ 	.short	0x010a
        /*12ba*/ 	.byte	0x3f
	.zero		1


	//   ....[23]....
        /*12bc*/ 	.word	0x00007780
        /*12c0*/ 	.word	0x00000000
        /*12c4*/ 	.word	0x00038890
        /*12c8*/ 	.short	0x010a
        /*12ca*/ 	.byte	0x3f
	.zero		1


	//   ....[24]....
        /*12cc*/ 	.word	0x0000abc0
        /*12d0*/ 	.word	0x00000000
        /*12d4*/ 	.word	0x00038890
        /*12d8*/ 	.short	0x010a
        /*12da*/ 	.byte	0x3f
	.zero		1


	//   ....[25]....
        /*12dc*/ 	.word	0x0000b020
        /*12e0*/ 	.word	0x00000024
        /*12e4*/ 	.word	0x00000000
        /*12e8*/ 	.short	0x0101
        /*12ea*/ 	.byte	0x3f
	.zero		1


	//   ....[26]....
        /*12ec*/ 	.word	0x0000b060
        /*12f0*/ 	.word	0x00000000
        /*12f4*/ 	.word	0x000388b0
        /*12f8*/ 	.short	0x010a
        /*12fa*/ 	.byte	0x3f
	.zero		1


	//   ....[27]....
        /*12fc*/ 	.word	0x0000b7d0
        /*1300*/ 	.word	0x00000000
        /*1304*/ 	.word	0x00000000
        /*1308*/ 	.short	0x0101
        /*130a*/ 	.byte	0x3f
	.zero		1


	//   ....[28]....
        /*130c*/ 	.word	0x0000c2a0
        /*1310*/ 	.word	0x00000010
        /*1314*/ 	.word	0x00038800
        /*1318*/ 	.short	0x010a
        /*131a*/ 	.byte	0x3f
	.zero		1


	//   ....[29]....
        /*131c*/ 	.word	0x0000c2f0
        /*1320*/ 	.word	0x00000010
        /*1324*/ 	.word	0x00038800
        /*1328*/ 	.short	0x010a
        /*132a*/ 	.byte	0x3f
	.zero		1


	//   ....[30]....
        /*132c*/ 	.word	0x0000dd80
        /*1330*/ 	.word	0x00000010
        /*1334*/ 	.word	0x00038800
        /*1338*/ 	.short	0x010a
        /*133a*/ 	.byte	0x3f
	.zero		1


	//   ....[31]....
        /*133c*/ 	.word	0x00012530
        /*1340*/ 	.word	0x00000010
        /*1344*/ 	.word	0x00038800
        /*1348*/ 	.short	0x010a
        /*134a*/ 	.byte	0x3f
	.zero		1


	//   ....[32]....
        /*134c*/ 	.word	0x00016170
        /*1350*/ 	.word	0x00000000
        /*1354*/ 	.word	0x00038830
        /*1358*/ 	.short	0x010a
        /*135a*/ 	.byte	0x3f
	.zero		1


	//   ....[33]....
        /*135c*/ 	.word	0x000161e0
        /*1360*/ 	.word	0x00000000
        /*1364*/ 	.word	0x00038830
        /*1368*/ 	.short	0x010a
        /*136a*/ 	.byte	0x3f
	.zero		1


	//   ....[34]....
        /*136c*/ 	.word	0x00019870
        /*1370*/ 	.word	0x00000000
        /*1374*/ 	.word	0x00000000
        /*1378*/ 	.short	0x0101
        /*137a*/ 	.byte	0x3f
	.zero		1


	//   ....[35]....
        /*137c*/ 	.word	0x0001aa60
        /*1380*/ 	.word	0x0000000b
        /*1384*/ 	.word	0x00038830
        /*1388*/ 	.short	0x010a
        /*138a*/ 	.byte	0x3f
	.zero		1


	//   ....[36]....
        /*138c*/ 	.word	0x0001aae0
        /*1390*/ 	.word	0x0000000b
        /*1394*/ 	.word	0x00038830
        /*1398*/ 	.short	0x010a
        /*139a*/ 	.byte	0x3f
	.zero		1


	//   ....[37]....
        /*139c*/ 	.word	0x0001e1e0
        /*13a0*/ 	.word	0x00000009
        /*13a4*/ 	.word	0x00038850
        /*13a8*/ 	.short	0x010a
        /*13aa*/ 	.byte	0x3f
	.zero		1


	//   ....[38]....
        /*13ac*/ 	.word	0x0001e230
        /*13b0*/ 	.word	0x00000009
        /*13b4*/ 	.word	0x00038850
        /*13b8*/ 	.short	0x010a
        /*13ba*/ 	.byte	0x3f
	.zero		1


	//   ....[39]....
        /*13bc*/ 	.word	0x0001f0f0
        /*13c0*/ 	.word	0x00000000
        /*13c4*/ 	.word	0x00000000
        /*13c8*/ 	.short	0x0101
        /*13ca*/ 	.byte	0x3f
	.zero		1


	//   ....[40]....
        /*13cc*/ 	.word	0x0001f240
        /*13d0*/ 	.word	0x00000009
        /*13d4*/ 	.word	0x00000000
        /*13d8*/ 	.short	0x0101
        /*13da*/ 	.byte	0x3f
	.zero		1


	//   ....[41]....
        /*13dc*/ 	.word	0x0001f960
        /*13e0*/ 	.word	0x00000004
        /*13e4*/ 	.word	0x00038830
        /*13e8*/ 	.short	0x010a
        /*13ea*/ 	.byte	0x3f
	.zero		1


	//   ....[42]....
        /*13ec*/ 	.word	0x0001f9e0
        /*13f0*/ 	.word	0x00000004
        /*13f4*/ 	.word	0x00038830
        /*13f8*/ 	.short	0x010a
        /*13fa*/ 	.byte	0x3f
	.zero		1


	//   ....[43]....
        /*13fc*/ 	.word	0x000230e0
        /*1400*/ 	.word	0x00000009
        /*1404*/ 	.word	0x00038850
        /*1408*/ 	.short	0x010a
        /*140a*/ 	.byte	0x3f
	.zero		1


	//   ....[44]....
        /*140c*/ 	.word	0x00023130
        /*1410*/ 	.word	0x00000009
        /*1414*/ 	.word	0x00038850
        /*1418*/ 	.short	0x010a
        /*141a*/ 	.byte	0x3f
	.zero		1


	//   ....[45]....
        /*141c*/ 	.word	0x00023a20
        /*1420*/ 	.word	0x000000a5
        /*1424*/ 	.word	0x00000000
        /*1428*/ 	.short	0x0101
        /*142a*/ 	.byte	0x3f
	.zero		1


	//   ....[46]....
        /*142c*/ 	.word	0x00023c00
        /*1430*/ 	.word	0x000000a5
        /*1434*/ 	.word	0x00000000
        /*1438*/ 	.short	0x0101
        /*143a*/ 	.byte	0x3f
	.zero		1


	//   ....[47]....
        /*143c*/ 	.word	0x00024970
        /*1440*/ 	.word	0x0000000a
        /*1444*/ 	.word	0x00038850
        /*1448*/ 	.short	0x010a
        /*144a*/ 	.byte	0x3f
	.zero		1


	//   ....[48]....
        /*144c*/ 	.word	0x000249c0
        /*1450*/ 	.word	0x0000000a
        /*1454*/ 	.word	0x00038850
        /*1458*/ 	.short	0x010a
        /*145a*/ 	.byte	0x3f
	.zero		1


	//   ....[49]....
        /*145c*/ 	.word	0x00024eb0
        /*1460*/ 	.word	0x0000000a
        /*1464*/ 	.word	0x00000000
        /*1468*/ 	.short	0x0101
        /*146a*/ 	.byte	0x3f
	.zero		1


	//   ....[50]....
        /*146c*/ 	.word	0x00027260
        /*1470*/ 	.word	0x00000008
        /*1474*/ 	.word	0x00000000
        /*1478*/ 	.short	0x0101
        /*147a*/ 	.byte	0x3f
	.zero		1


	//   ....[51]....
        /*147c*/ 	.word	0x00027d70
        /*1480*/ 	.word	0x00000002
        /*1484*/ 	.word	0x00000000
        /*1488*/ 	.short	0x0101
        /*148a*/ 	.byte	0x3f
	.zero		1


	//   ....[52]....
        /*148c*/ 	.word	0x0002c020
        /*1490*/ 	.word	0x00000012
        /*1494*/ 	.word	0x00038820
        /*1498*/ 	.short	0x010a
        /*149a*/ 	.byte	0x3f
	.zero		1


	//   ....[53]....
        /*149c*/ 	.word	0x0002c0f0
        /*14a0*/ 	.word	0x00000006
        /*14a4*/ 	.word	0x000388a0
        /*14a8*/ 	.short	0x010a
        /*14aa*/ 	.byte	0x3f
	.zero		1


	//   ....[54]....
        /*14ac*/ 	.word	0x0002c620
        /*14b0*/ 	.word	0x00000006
        /*14b4*/ 	.word	0x000388c0
        /*14b8*/ 	.short	0x010a
        /*14ba*/ 	.byte	0x3f
	.zero		1


	//   ....[55]....
        /*14bc*/ 	.word	0x0002cca0
        /*14c0*/ 	.word	0x00000006
        /*14c4*/ 	.word	0x000388a0
        /*14c8*/ 	.short	0x010a
        /*14ca*/ 	.byte	0x3f
	.zero		1


	//   ....[56]....
        /*14cc*/ 	.word	0x0002d1c0
        /*14d0*/ 	.word	0x00000006
        /*14d4*/ 	.word	0x000388c0
        /*14d8*/ 	.short	0x010a
        /*14da*/ 	.byte	0x3f
	.zero		1


	//   ....[57]....
        /*14dc*/ 	.word	0x0002e410
        /*14e0*/ 	.word	0x00000000
        /*14e4*/ 	.word	0x00038840
        /*14e8*/ 	.short	0x010a
        /*14ea*/ 	.byte	0x3f
	.zero		1


	//   ....[58]....
        /*14ec*/ 	.word	0x0002f470
        /*14f0*/ 	.word	0x00000012
        /*14f4*/ 	.word	0x00038800
        /*14f8*/ 	.short	0x0107
        /*14fa*/ 	.byte	0x3f
	.zero		1


	//   ....[59]....
        /*14fc*/ 	.word	0x0002f570
        /*1500*/ 	.word	0x00000012
        /*1504*/ 	.word	0x00038800
        /*1508*/ 	.short	0x0101
        /*150a*/ 	.byte	0x3f
	.zero		1


	//   ....[60]....
        /*150c*/ 	.word	0x0002f590
        /*1510*/ 	.word	0x00000012
        /*1514*/ 	.word	0x00038820
        /*1518*/ 	.short	0x010a
        /*151a*/ 	.byte	0x3f
	.zero		1


	//   ....[61]....
        /*151c*/ 	.word	0x0002f960
        /*1520*/ 	.word	0x00000003
        /*1524*/ 	.word	0x00038840
        /*1528*/ 	.short	0x010a
        /*152a*/ 	.byte	0x3f
	.zero		1


	//   ....[62]....
        /*152c*/ 	.word	0x0002fef0
        /*1530*/ 	.word	0x00000002
        /*1534*/ 	.word	0x00038860
        /*1538*/ 	.short	0x010a
        /*153a*/ 	.byte	0x3f
	.zero		1


	//   ....[63]....
        /*153c*/ 	.word	0x00030790
        /*1540*/ 	.word	0x00000003
        /*1544*/ 	.word	0x00038840
        /*1548*/ 	.short	0x010a
        /*154a*/ 	.byte	0x3f
	.zero		1


	//   ....[64]....
        /*154c*/ 	.word	0x00030d20
        /*1550*/ 	.word	0x00000002
        /*1554*/ 	.word	0x00038860
        /*1558*/ 	.short	0x010a
        /*155a*/ 	.byte	0x3f
	.zero		1


	//   ....[65]....
        /*155c*/ 	.word	0x00031520
        /*1560*/ 	.word	0x00000003
        /*1564*/ 	.word	0x00038840
        /*1568*/ 	.short	0x010a
        /*156a*/ 	.byte	0x3f
	.zero		1


	//   ....[66]....
        /*156c*/ 	.word	0x00031aa0
        /*1570*/ 	.word	0x00000002
        /*1574*/ 	.word	0x00038860
        /*1578*/ 	.short	0x010a
        /*157a*/ 	.byte	0x3f
	.zero		1


	//   ....[67]....
        /*157c*/ 	.word	0x00032240
        /*1580*/ 	.word	0x00000000
        /*1584*/ 	.word	0x00038860
        /*1588*/ 	.short	0x010a
        /*158a*/ 	.byte	0x3f
	.zero		1


	//   ....[68]....
        /*158c*/ 	.word	0x00033af0
        /*1590*/ 	.word	0x00000000
        /*1594*/ 	.word	0x00038820
        /*1598*/ 	.short	0x010a
        /*159a*/ 	.byte	0x3f
	.zero		1


	//   ....[69]....
        /*159c*/ 	.word	0x00033cf0
        /*15a0*/ 	.word	0x00000006
        /*15a4*/ 	.word	0x00000000
        /*15a8*/ 	.short	0x010a
        /*15aa*/ 	.byte	0x3f
	.zero		1


	//   ....[70]....
        /*15ac*/ 	.word	0x00033d20
        /*15b0*/ 	.word	0x00000007
        /*15b4*/ 	.word	0x00000000
        /*15b8*/ 	.short	0x010a
        /*15ba*/ 	.byte	0x3f
	.zero		1


	//   ....[71]....
        /*15bc*/ 	.word	0x00033d80
        /*15c0*/ 	.word	0x00000004
        /*15c4*/ 	.word	0x00000000
        /*15c8*/ 	.short	0x010a
        /*15ca*/ 	.byte	0x3f
	.zero		1


	//   ....[72]....
        /*15cc*/ 	.word	0x00033db0
        /*15d0*/ 	.word	0x00000003
        /*15d4*/ 	.word	0x00000000
        /*15d8*/ 	.short	0x010a
        /*15da*/ 	.byte	0x3f
	.zero		1


	//   ....[73]....
        /*15dc*/ 	.word	0x00033e10
        /*15e0*/ 	.word	0x00000000
        /*15e4*/ 	.word	0x00038890
        /*15e8*/ 	.short	0x010a
        /*15ea*/ 	.byte	0x3f
	.zero		1


	//   ....[74]....
        /*15ec*/ 	.word	0x00033e60
        /*15f0*/ 	.word	0x00000000
        /*15f4*/ 	.word	0x00038890
        /*15f8*/ 	.short	0x010a
        /*15fa*/ 	.byte	0x3f
	.zero		1


	//   ....[75]....
        /*15fc*/ 	.word	0x00033eb0
        /*1600*/ 	.word	0x00000000
        /*1604*/ 	.word	0x00038890
        /*1608*/ 	.short	0x010a
        /*160a*/ 	.byte	0x3f
	.zero		1


	//   ....[76]....
        /*160c*/ 	.word	0x00033f00
        /*1610*/ 	.word	0x00000000
        /*1614*/ 	.word	0x000388b0
        /*1618*/ 	.short	0x010a
        /*161a*/ 	.byte	0x3f
	.zero		1


	//   ....[77]....
        /*161c*/ 	.word	0x00034690
        /*1620*/ 	.word	0x00000010
        /*1624*/ 	.word	0x00038800
        /*1628*/ 	.short	0x010a
        /*162a*/ 	.byte	0x3f
	.zero		1


	//   ....[78]....
        /*162c*/ 	.word	0x00034e00
        /*1630*/ 	.word	0x00000010
        /*1634*/ 	.word	0x00038800
        /*1638*/ 	.short	0x010a
        /*163a*/ 	.byte	0x3f
	.zero		1


	//   ....[79]....
        /*163c*/ 	.word	0x00034e50
        /*1640*/ 	.word	0x00000000
        /*1644*/ 	.word	0x00038830
        /*1648*/ 	.short	0x010a
        /*164a*/ 	.byte	0x3f
	.zero		1


	//   ....[80]....
        /*164c*/ 	.word	0x00034ea0
        /*1650*/ 	.word	0x0000000b
        /*1654*/ 	.word	0x00038830
        /*1658*/ 	.short	0x010a
        /*165a*/ 	.byte	0x3f
	.zero		1


	//   ....[81]....
        /*165c*/ 	.word	0x00034ef0
        /*1660*/ 	.word	0x00000009
        /*1664*/ 	.word	0x00038850
        /*1668*/ 	.short	0x010a
        /*166a*/ 	.byte	0x3f
	.zero		1


	//   ....[82]....
        /*166c*/ 	.word	0x00034f40
        /*1670*/ 	.word	0x00000004
        /*1674*/ 	.word	0x00038830
        /*1678*/ 	.short	0x010a
        /*167a*/ 	.byte	0x3f
	.zero		1


	//   ....[83]....
        /*167c*/ 	.word	0x00034f90
        /*1680*/ 	.word	0x00000009
        /*1684*/ 	.word	0x00038850
        /*1688*/ 	.short	0x010a
        /*168a*/ 	.byte	0x3f
	.zero		1


	//   ....[84]....
        /*168c*/ 	.word	0x00034fe0
        /*1690*/ 	.word	0x0000000a
        /*1694*/ 	.word	0x00038850
        /*1698*/ 	.short	0x010a
        /*169a*/ 	.byte	0x3f
	.zero		1


	//   ....[85]....
        /*169c*/ 	.word	0x00035190
        /*16a0*/ 	.word	0x00000012
        /*16a4*/ 	.word	0x00038820
        /*16a8*/ 	.short	0x010a
        /*16aa*/ 	.byte	0x3f
	.zero		1


	//   ....[86]....
        /*16ac*/ 	.word	0x000351e0
        /*16b0*/ 	.word	0x00000006
        /*16b4*/ 	.word	0x000388a0
        /*16b8*/ 	.short	0x010a
        /*16ba*/ 	.byte	0x3f
	.zero		1


	//   ....[87]....
        /*16bc*/ 	.word	0x00035230
        /*16c0*/ 	.word	0x00000006
        /*16c4*/ 	.word	0x000388c0
        /*16c8*/ 	.short	0x010a
        /*16ca*/ 	.byte	0x3f
	.zero		1


	//   ....[88]....
        /*16cc*/ 	.word	0x00035280
        /*16d0*/ 	.word	0x00000006
        /*16d4*/ 	.word	0x000388a0
        /*16d8*/ 	.short	0x010a
        /*16da*/ 	.byte	0x3f
	.zero		1


	//   ....[89]....
        /*16dc*/ 	.word	0x000352d0
        /*16e0*/ 	.word	0x00000006
        /*16e4*/ 	.word	0x000388c0
        /*16e8*/ 	.short	0x010a
        /*16ea*/ 	.byte	0x3f
	.zero		1


	//   ....[90]....
        /*16ec*/ 	.word	0x00035470
        /*16f0*/ 	.word	0x00000000
        /*16f4*/ 	.word	0x00038840
        /*16f8*/ 	.short	0x010a
        /*16fa*/ 	.byte	0x3f
	.zero		1


	//   ....[91]....
        /*16fc*/ 	.word	0x00036100
        /*1700*/ 	.word	0x00000012
        /*1704*/ 	.word	0x00038820
        /*1708*/ 	.short	0x010a
        /*170a*/ 	.byte	0x3f
	.zero		1


	//   ....[92]....
        /*170c*/ 	.word	0x00036150
        /*1710*/ 	.word	0x00000003
        /*1714*/ 	.word	0x00038840
        /*1718*/ 	.short	0x010a
        /*171a*/ 	.byte	0x3f
	.zero		1


	//   ....[93]....
        /*171c*/ 	.word	0x000361a0
        /*1720*/ 	.word	0x00000002
        /*1724*/ 	.word	0x00038860
        /*1728*/ 	.short	0x010a
        /*172a*/ 	.byte	0x3f
	.zero		1


	//   ....[94]....
        /*172c*/ 	.word	0x000361f0
        /*1730*/ 	.word	0x00000003
        /*1734*/ 	.word	0x00038840
        /*1738*/ 	.short	0x010a
        /*173a*/ 	.byte	0x3f
	.zero		1


	//   ....[95]....
        /*173c*/ 	.word	0x00036240
        /*1740*/ 	.word	0x00000002
        /*1744*/ 	.word	0x00038860
        /*1748*/ 	.short	0x010a
        /*174a*/ 	.byte	0x3f
	.zero		1


	//   ....[96]....
        /*174c*/ 	.word	0x00036290
        /*1750*/ 	.word	0x00000003
        /*1754*/ 	.word	0x00038840
        /*1758*/ 	.short	0x010a
        /*175a*/ 	.byte	0x3f
	.zero		1


	//   ....[97]....
        /*175c*/ 	.word	0x000362e0
        /*1760*/ 	.word	0x00000002
        /*1764*/ 	.word	0x00038860
        /*1768*/ 	.short	0x010a
        /*176a*/ 	.byte	0x3f
	.zero		1


	//   ....[98]....
        /*176c*/ 	.word	0x00036330
        /*1770*/ 	.word	0x00000000
        /*1774*/ 	.word	0x00038860
        /*1778*/ 	.short	0x010a
        /*177a*/ 	.byte	0x3f
	.zero		1


	//   ....[99]....
        /*177c*/ 	.word	0x00036ee0
        /*1780*/ 	.word	0x00000000
        /*1784*/ 	.word	0x00038820
        /*1788*/ 	.short	0x010a
        /*178a*/ 	.byte	0x3f
	.zero		1


	//   ....[100]....
        /*178c*/ 	.word	0x00037080
        /*1790*/ 	.word	0x00000006
        /*1794*/ 	.word	0x00000000
        /*1798*/ 	.short	0x010a
        /*179a*/ 	.byte	0x3f
	.zero		1


	//   ....[101]....
        /*179c*/ 	.word	0x000370d0
        /*17a0*/ 	.word	0x00000007
        /*17a4*/ 	.word	0x00000000
        /*17a8*/ 	.short	0x010a
        /*17aa*/ 	.byte	0x3f
	.zero		1


	//   ....[102]....
        /*17ac*/ 	.word	0x00037120
        /*17b0*/ 	.word	0x00000004
        /*17b4*/ 	.word	0x00000000
        /*17b8*/ 	.short	0x010a
        /*17ba*/ 	.byte	0x3f
	.zero		1


	//----- nvinfo : EIATTR_NUM_MBARRIERS
	.align		4
.L_579:
        /*17bc*/ 	.byte	0x03, 0x38
        /*17be*/ 	.short	0x0016


	//----- nvinfo : EIATTR_EXIT_INSTR_OFFSETS
	.align		4
        /*17c0*/ 	.byte	0x04, 0x1c
        /*17c2*/ 	.short	(.L_581 - .L_580)


	//   ....[0]....
.L_580:
        /*17c4*/ 	.word	0x00033e00


	//----- nvinfo : EIATTR_MAX_THREADS
	.align		4
.L_581:
        /*17c8*/ 	.byte	0x04, 0x05
        /*17ca*/ 	.short	(.L_583 - .L_582)
.L_582:
        /*17cc*/ 	.word	0x00000180
        /*17d0*/ 	.word	0x00000001
        /*17d4*/ 	.word	0x00000001


	//----- nvinfo : EIATTR_CRS_STACK_SIZE
	.align		4
.L_583:
        /*17d8*/ 	.byte	0x04, 0x1e
        /*17da*/ 	.short	(.L_585 - .L_584)
.L_584:
        /*17dc*/ 	.word	0x00000000


	//----- nvinfo : EIATTR_CBANK_PARAM_SIZE
	.align		4
.L_585:
        /*17e0*/ 	.byte	0x03, 0x19
        /*17e2*/ 	.short	0x0af0


	//----- nvinfo : EIATTR_PARAM_CBANK
	.align		4
        /*17e4*/ 	.byte	0x04, 0x0a
        /*17e6*/ 	.short	(.L_587 - .L_586)
	.align		4
.L_586:
        /*17e8*/ 	.word	index@(.nv.constant0._ZN7cutlass13device_kernelIN5flash11enable_sm90INS1_16FlashAttnFwdSm90INS1_25CollectiveMainloopFwdSm90ILi2EN4cute5tupleIJNS5_1CILi1EEES8_S8_EEENS6_IJNS7_ILi128EEENS7_ILi80EEENS7_ILi256EEEEEELi256ENS_10bfloat16_tEfNS_4arch4Sm90ELb1ELb0ELb0ELb1ELb0ELb1ELb0ELb1ELb1ELb1ELb1ELb0EEENS1_21CollectiveEpilogueFwdINS6_IJSA_SC_SB_EEES9_SE_SG_Li256ELb1ELb1ELb1ELb0EEENS1_36VarlenDynamicPersistentTileSchedulerILi128ELi80ELi256ELi128ELb1ELb1ELb1ELb1ELb1ELb1EEEEEEEEEvNT_6ParamsE)
        /*17ec*/ 	.short	0x0210
        /*17ee*/ 	.short	0x0af0


	//----- nvinfo : EIATTR_SW_WAR
	.align		4
.L_587:
        /*17f0*/ 	.byte	0x04, 0x36
        /*17f2*/ 	.short	(.L_589 - .L_588)
.L_588:
        /*17f4*/ 	.word	0x00000008
.L_589:


//--------------------- .nv.info._ZN7cutlass13device_kernelIN5flash11enable_sm90INS1_16FlashAttnFwdSm90INS1_25CollectiveMainloopFwdSm90ILi2EN4cute5tupleIJNS5_1CILi1EEES8_S8_EEENS6_IJNS7_ILi128EEENS7_ILi112EEENS7_ILi192EEEEEELi192ENS_10bfloat16_tEfNS_4arch4Sm90ELb0ELb0ELb0ELb0ELb0ELb0ELb0ELb1ELb1ELb1ELb1ELb0EEENS1_21CollectiveEpilogueFwdINS6_IJSA_SC_SB_EEES9_SE_SG_Li256ELb0ELb1ELb1ELb0EEENS1_19SingleTileSchedulerILb0ELb1ELb1ELi128EEEEEEEEEvNT_6ParamsE --------------------------
	.section	.nv.info._ZN7cutlass13device_kernelIN5flash11enable_sm90INS1_16FlashAttnFwdSm90INS1_25CollectiveMainloopFwdSm90ILi2EN4cute5tupleIJNS5_1CILi1EEES8_S8_EEENS6_IJNS7_ILi128EEENS7_ILi112EEENS7_ILi192EEEEEELi192ENS_10bfloat16_tEfNS_4arch4Sm90ELb0ELb0ELb0ELb0ELb0ELb0ELb0ELb1ELb1ELb1ELb1ELb0EEENS1_21CollectiveEpilogueFwdINS6_IJSA_SC_SB_EEES9_SE_SG_Li256ELb0ELb1ELb1ELb0EEENS1_19SingleTileSchedulerILb0ELb1ELb1ELi128EEEEEEEEEvNT_6ParamsE,"",@"SHT_CUDA_INFO"
	.sectionflags	@""
	.align	4


	//----- nvinfo : EIATTR_CUDA_API_VERSION
	.align		4
        /*0000*/ 	.byte	0x04, 0x37
        /*0002*/ 	.short	(.L_591 - .L_590)
.L_590:
        /*0004*/ 	.word	0x00000082


	//----- nvinfo : EIATTR_KPARAM_INFO
	.align		4
.L_591:
        /*0008*/ 	.byte	0x04, 0x17
        /*000a*/ 	.short	(.L_593 - .L_592)
.L_592:
        /*000c*/ 	.word	0x00000000
        /*0010*/ 	.short	0x0000
        /*0012*/ 	.short	0x0070
        /*0014*/ 	.byte	0x00, 0xf0, 0x01, 0x28


	//----- nvinfo : EIATTR_SPARSE_MMA_MASK
	.align		4
.L_593:
        /*0018*/ 	.byte	0x03, 0x50
        /*001a*/ 	.short	0x0000


	//----- nvinfo : EIATTR_MAXREG_COUNT
	.align		4
        /*001c*/ 	.byte	0x03, 0x1b
        /*001e*/ 	.short	0x00a8


	//----- nvinfo : EIATTR_NUM_BARRIERS
	.align		4
        /*0020*/ 	.byte	0x02, 0x4c
        /*0022*/ 	.byte	0x09
	.zero		1


	//----- nvinfo : EIATTR_EXTERNS
	.align		4
        /*0024*/ 	.byte	0x04, 0x0f
        /*0026*/ 	.short	(.L_595 - .L_594)


	//   ....[0]....
	.align		4
.L_594:
        /*0028*/ 	.word	index@(__assertfail)


	//----- nvinfo : EIATTR_ANNOTATIONS
	.align		4
.L_595:
        /*002c*/ 	.byte	0x04, 0x55
        /*002e*/ 	.short	(.L_597 - .L_596)


	//   ....[0]....
.L_596:
        /*0030*/ 	.word	0x00000001
        /*0034*/ 	.byte	0x60, 0x09, 0x00, 0x00, 0x01, 0x00, 0x00, 0x00, 0x60, 0x14, 0x00, 0x00, 0x01, 0x00, 0x00, 0x00
        /*0044*/ 	.byte	0x90, 0xd7, 0x00, 0x00, 0x01, 0x00, 0x00, 0x00, 0x80, 0xdc, 0x00, 0x00, 0x01, 0x00, 0x00, 0x00
        /*0054*/ 	.byte	0x00, 0xed, 0x00, 0x00, 0x01, 0x00, 0x00, 0x00, 0xa0, 0xef, 0x00, 0x00, 0x01, 0x00, 0x00, 0x00
        /*0064*/ 	.byte	0x20, 0xf9, 0x00, 0x00, 0x01, 0x00, 0x00, 0x00, 0xf0, 0x02, 0x01, 0x00, 0x01, 0x00, 0x00, 0x00
        /*0074*/ 	.byte	0xd0, 0x11, 0x01, 0x00


	//----- nvinfo : EIATTR_MERCURY_ISA_VERSION
	.align		4
.L_597:
        /*0078*/ 	.byte	0x03, 0x5f
        /*007a*/ 	.short	0x0101


	//----- nvinfo : EIATTR_INT_WARP_WIDE_INSTR_OFFSETS
	.align		4
        /*007c*/ 	.byte	0x04, 0x31
        /*007e*/ 	.short	(.L_599 - .L_598)


	//   ....[0]....
.L_598:
        /*0080*/ 	.word	0x00000130


	//   ....[1]....
        /*0084*/ 	.word	0x00000170


	//   ....[2]....
        /*0088*/ 	.word	0x000001e0


	//----- nvinfo : EIATTR_COOP_GROUP_MASK_REGIDS
	.align		4
.L_599:
        /*008c*/ 	.byte	0x04, 0x29
        /*008e*/ 	.short	(.L_601 - .L_600)


	//   ....[0]....
.L_600:
        /*0090*/ 	.word	0xffffffff


	//   ....[1]....
        /*0094*/ 	.word	0xffffffff


	//   ....[2]....
        /*0098*/ 	.word	0xffffffff


	//   ....[3]....
        /*009c*/ 	.word	0xffffffff


	//   ....[4]....
        /*00a0*/ 	.word	0xffffffff


	//   ....[5]....
        /*00a4*/ 	.word	0xffffffff


	//   ....[6]....
        /*00a8*/ 	.word	0xffffffff


	//   ....[7]....
        /*00ac*/ 	.word	0xffffffff


	//   ....[8]....
        /*00b0*/ 	.word	0xffffffff


	//   ....[9]....
        /*00b4*/ 	.word	0xffffffff


	//   ....[10]....
        /*00b8*/ 	.word	0xffffffff


	//   ....[11]....
        /*00bc*/ 	.word	0xffffffff


	//   ....[12]....
        /*00c0*/ 	.word	0xffffffff


	//   ....[13]....
        /*00c4*/ 	.word	0xffffffff


	//   ....[14]....
        /*00c8*/ 	.word	0xffffffff


	//   ....[15]....
        /*00cc*/ 	.word	0xffffffff


	//   ....[16]....
        /*00d0*/ 	.word	0xffffffff


	//   ....[17]....
        /*00d4*/ 	.word	0xffffffff


	//   ....[18]....
        /*00d8*/ 	.word	0xffffffff


	//   ....[19]....
        /*00dc*/ 	.word	0xffffffff


	//   ....[20]....
        /*00e0*/ 	.word	0xffffffff


	//   ....[21]....
        /*00e4*/ 	.word	0xffffffff


	//   ....[22]....
        /*00e8*/ 	.word	0xffffffff


	//   ....[23]....
        /*00ec*/ 	.word	0xffffffff


	//   ....[24]....
        /*00f0*/ 	.word	0xffffffff


	//   ....[25]....
        /*00f4*/ 	.word	0xffffffff


	//   ....[26]....
        /*00f8*/ 	.word	0xffffffff


	//   ....[27]....
        /*00fc*/ 	.word	0xffffffff


	//   ....[28]....
        /*0100*/ 	.word	0xffffffff


	//   ....[29]....
        /*0104*/ 	.word	0xffffffff


	//   ....[30]....
        /*0108*/ 	.word	0xffffffff


	//   ....[31]....
        /*010c*/ 	.word	0xffffffff


	//   ....[32]....
        /*0110*/ 	.word	0xffffffff


	//   ....[33]....
        /*0114*/ 	.word	0xffffffff


	//   ....[34]....
        /*0118*/ 	.word	0xffffffff


	//   ....[35]....
        /*011c*/ 	.word	0xffffffff


	//   ....[36]....
        /*0120*/ 	.word	0xffffffff


	//   ....[37]....
        /*0124*/ 	.word	0xffffffff


	//   ....[38]....
        /*0128*/ 	.word	0xffffffff


	//   ....[39]....
        /*012c*/ 	.word	0xffffffff


	//   ....[40]....
        /*0130*/ 	.word	0xffffffff


	//   ....[41]....
        /*0134*/ 	.word	0xffffffff


	//   ....[42]....
        /*0138*/ 	.word	0xffffffff


	//   ....[43]....
        /*013c*/ 	.word	0xffffffff


	//   ....[44]....
        /*0140*/ 	.word	0xffffffff


	//   ....[45]....
        /*0144*/ 	.word	0xffffffff


	//   ....[46]....
        /*0148*/ 	.word	0xffffffff


	//   ....[47]....
        /*014c*/ 	.word	0x0500000f


	//   ....[48]....
        /*0150*/ 	.word	0x0500000f


	//   ....[49]....
        /*0154*/ 	.word	0x0500000f


	//   ....[50]....
        /*0158*/ 	.word	0x0500000f


	//   ....[51]....
        /*015c*/ 	.word	0x0500000f


	//   ....[52]....
        /*0160*/ 	.word	0x0500000f


	//   ....[53]....
        /*0164*/ 	.word	0x0500000f


	//   ....[54]....
        /*0168*/ 	.word	0x0500000f


	//   ....[55]....
        /*016c*/ 	.word	0x0500000f


	//   ....[56]....
        /*0170*/ 	.word	0x0500000f


	//   ....[57]....
        /*0174*/ 	.word	0x0500000f


	//   ....[58]....
        /*0178*/ 	.word	0x0500000f


	//   ....[59]....
        /*017c*/ 	.word	0x0500000f


	//   ....[60]....
        /*0180*/ 	.word	0x0500000f


	//   ....[61]....
        /*0184*/ 	.word	0x0500000f


	//   ....[62]....
        /*0188*/ 	.word	0x0500000f


	//   ....[63]....
        /*018c*/ 	.word	0x0500000f


	//   ....[64]....
        /*0190*/ 	.word	0x0500000f


	//----- nvinfo : EIATTR_COOP_GROUP_INSTR_OFFSETS
	.align		4
.L_601:
        /*0194*/ 	.byte	0x04, 0x28
        /*0196*/ 	.short	(.L_603 - .L_602)


	//   ....[0]....
.L_602:
        /*0198*/ 	.word	0x00000060


	//   ....[1]....
        /*019c*/ 	.word	0x00000140


	//   ....[2]....
        /*01a0*/ 	.word	0x00000190


	//   ....[3]....
        /*01a4*/ 	.word	0x000003c0


	//   ....[4]....
        /*01a8*/ 	.word	0x00000520


	//   ....[5]....
        /*01ac*/ 	.word	0x00000640


	//   ....[6]....
        /*01b0*/ 	.word	0x000007a0


	//   ....[7]....
        /*01b4*/ 	.word	0x00001240


	//   ....[8]....
        /*01b8*/ 	.word	0x00004530


	//   ....[9]....
        /*01bc*/ 	.word	0x00004600


	//   ....[10]....
        /*01c0*/ 	.word	0x00004ad0


	//   ....[11]....
        /*01c4*/ 	.word	0x00004b50


	//   ....[12]....
        /*01c8*/ 	.word	0x00008ef0


	//   ....[13]....
        /*01cc*/ 	.word	0x00008f20


	//   ....[14]....
        /*01d0*/ 	.word	0x00009170


	//   ....[15]....
        /*01d4*/ 	.word	0x00009190


	//   ....[16]....
        /*01d8*/ 	.word	0x0000a830


	//   ....[17]....
        /*01dc*/ 	.word	0x0000a840


	//   ....[18]....
        /*01e0*/ 	.word	0x0000a8d0


	//   ....[19]....
        /*01e4*/ 	.word	0x0000a920


	//   ....[20]....
        /*01e8*/ 	.word	0x0000ba30


	//   ....[21]....
        /*01ec*/ 	.word	0x0000ba90


	//   ....[22]....
        /*01f0*/ 	.word	0x0000bad0


	//   ....[23]....
        /*01f4*/ 	.word	0x0000bb10


	//   ....[24]....
        /*01f8*/ 	.word	0x0000bb30


	//   ....[25]....
        /*01fc*/ 	.word	0x0000bb50


	//   ....[26]....
        /*0200*/ 	.word	0x0000c4a0


	//   ....[27]....
        /*0204*/ 	.word	0x0000c4b0


	//   ....[28]....
        /*0208*/ 	.word	0x0000d220


	//   ....[29]....
        /*020c*/ 	.word	0x0000dca0


	//   ....[30]....
        /*0210*/ 	.word	0x0000e6b0


	//   ....[31]....
        /*0214*/ 	.word	0x0000e6c0


	//   ....[32]....
        /*0218*/ 	.word	0x0000e6e0


	//   ....[33]....
        /*021c*/ 	.word	0x0000e740


	//   ....[34]....
        /*0220*/ 	.word	0x0000e7c0


	//   ....[35]....
        /*0224*/ 	.word	0x0000e7f0


	//   ....[36]....
        /*0228*/ 	.word	0x0000e870


	//   ....[37]....
        /*022c*/ 	.word	0x0000e8a0


	//   ....[38]....
        /*0230*/ 	.word	0x0000e920


	//   ....[39]....
        /*0234*/ 	.word	0x0000e960


	//   ....[40]....
        /*0238*/ 	.word	0x0000e9d0


	//   ....[41]....
        /*023c*/ 	.word	0x0000ea00


	//   ....[42]....
        /*0240*/ 	.word	0x0000ea80


	//   ....[43]....
        /*0244*/ 	.word	0x0000eac0


	//   ....[44]....
        /*0248*/ 	.word	0x0000eb30


	//   ....[45]....
        /*024c*/ 	.word	0x0000eb60


	//   ....[46]....
        /*0250*/ 	.word	0x00011160


	//   ....[47]....
        /*0254*/ 	.word	0x00011640


	//   ....[48]....
        /*0258*/ 	.word	0x000117c0


	//   ....[49]....
        /*025c*/ 	.word	0x00011810


	//   ....[50]....
        /*0260*/ 	.word	0x00011950


	//   ....[51]....
        /*0264*/ 	.word	0x000119c0


	//   ....[52]....
        /*0268*/ 	.word	0x00011ac0


	//   ....[53]....
        /*026c*/ 	.word	0x00011b30


	//   ....[54]....
        /*0270*/ 	.word	0x00011c30


	//   ....[55]....
        /*0274*/ 	.word	0x00011ca0


	//   ....[56]....
        /*0278*/ 	.word	0x00011da0


	//   ....[57]....
        /*027c*/ 	.word	0x00011e10


	//   ....[58]....
        /*0280*/ 	.word	0x00011f10


	//   ....[59]....
        /*0284*/ 	.word	0x00011f80


	//   ....[60]....
        /*0288*/ 	.word	0x00012080


	//   ....[61]....
        /*028c*/ 	.word	0x000120e0


	//   ....[62]....
        /*0290*/ 	.word	0x000121d0


	//   ....[63]....
        /*0294*/ 	.word	0x00012220


	//   ....[64]....
        /*0298*/ 	.word	0x00012620


	//----- nvinfo : EIATTR_REG_RECONFIG
	.align		4
.L_603:
        /*029c*/ 	.byte	0x01, 0x54
	.zero		2


	//----- nvinfo : EIATTR_SYSCALL_OFFSETS
	.align		4
        /*02a0*/ 	.byte	0x04, 0x46
        /*02a2*/ 	.short	(.L_605 - .L_604)


	//   ....[0]....
.L_604:
        /*02a4*/ 	.word	0x00001410


	//   ....[1]....
        /*02a8*/ 	.word	0x0000d910


	//   ....[2]....
        /*02ac*/ 	.word	0x0000da50


	//   ....[3]....
        /*02b0*/ 	.word	0x0000db40


	//   ....[4]....
        /*02b4*/ 	.word	0x0000e2b0


	//----- nvinfo : EIATTR_MBARRIER_INSTR_OFFSETS
	.align		4
.L_605:
        /*02b8*/ 	.byte	0x04, 0x39
        /*02ba*/ 	.short	(.L_607 - .L_606)


	//   ....[0]....
.L_606:
        /*02bc*/ 	.word	0x00000270
        /*02c0*/ 	.word	0x000000ff
        /*02c4*/ 	.word	0x00036800
        /*02c8*/ 	.short	0x0100
        /*02ca*/ 	.byte	0x08
	.zero		1


	//   ....[1]....
        /*02cc*/ 	.word	0x00000280
        /*02d0*/ 	.word	0x000000ff
        /*02d4*/ 	.word	0x00036820
        /*02d8*/ 	.short	0x0100
        /*02da*/ 	.byte	0x08
	.zero		1


	//   ....[2]....
        /*02dc*/ 	.word	0x00000370
        /*02e0*/ 	.word	0x000000ff
        /*02e4*/ 	.word	0x00036830
        /*02e8*/ 	.short	0x0100
        /*02ea*/ 	.byte	0x08
	.zero		1


	//   ....[3]....
        /*02ec*/ 	.word	0x00000380
        /*02f0*/ 	.word	0x000000ff
        /*02f4*/ 	.word	0x00036840
        /*02f8*/ 	.short	0x0100
        /*02fa*/ 	.byte	0x08
	.zero		1


	//   ....[4]....
        /*02fc*/ 	.word	0x00000390
        /*0300*/ 	.word	0x000000ff
        /*0304*/ 	.word	0x00036838
        /*0308*/ 	.short	0x0100
        /*030a*/ 	.byte	0x08
	.zero		1


	//   ....[5]....
        /*030c*/ 	.word	0x000003a0
        /*0310*/ 	.word	0x000000ff
        /*0314*/ 	.word	0x00036848
        /*0318*/ 	.short	0x0100
        /*031a*/ 	.byte	0x08
	.zero		1


	//   ....[6]....
        /*031c*/ 	.word	0x000004d0
        /*0320*/ 	.word	0x000000ff
        /*0324*/ 	.word	0x00036850
        /*0328*/ 	.short	0x0100
        /*032a*/ 	.byte	0x08
	.zero		1


	//   ....[7]....
        /*032c*/ 	.word	0x000004e0
        /*0330*/ 	.word	0x000000ff
        /*0334*/ 	.word	0x00036860
        /*0338*/ 	.short	0x0100
        /*033a*/ 	.byte	0x08
	.zero		1


	//   ....[8]....
        /*033c*/ 	.word	0x000004f0
        /*0340*/ 	.word	0x000000ff
        /*0344*/ 	.word	0x00036858
        /*0348*/ 	.short	0x0100
        /*034a*/ 	.byte	0x08
	.zero		1


	//   ....[9]....
        /*034c*/ 	.word	0x00000500
        /*0350*/ 	.word	0x000000ff
        /*0354*/ 	.word	0x00036868
        /*0358*/ 	.short	0x0100
        /*035a*/ 	.byte	0x08
	.zero		1


	//   ....[10]....
        /*035c*/ 	.word	0x000005f0
        /*0360*/ 	.word	0x000000ff
        /*0364*/ 	.word	0x00036870
        /*0368*/ 	.short	0x0100
        /*036a*/ 	.byte	0x06
	.zero		1


	//   ....[11]....
        /*036c*/ 	.word	0x00000600
        /*0370*/ 	.word	0x000000ff
        /*0374*/ 	.word	0x00036880
        /*0378*/ 	.short	0x0100
        /*037a*/ 	.byte	0x06
	.zero		1


	//   ....[12]....
        /*037c*/ 	.word	0x00000610
        /*0380*/ 	.word	0x000000ff
        /*0384*/ 	.word	0x00036878
        /*0388*/ 	.short	0x0100
        /*038a*/ 	.byte	0x06
	.zero		1


	//   ....[13]....
        /*038c*/ 	.word	0x00000620
        /*0390*/ 	.word	0x000000ff
        /*0394*/ 	.word	0x00036888
        /*0398*/ 	.short	0x0100
        /*039a*/ 	.byte	0x06
	.zero		1


	//   ....[14]....
        /*039c*/ 	.word	0x00000750
        /*03a0*/ 	.word	0x000000ff
        /*03a4*/ 	.word	0x00036890
        /*03a8*/ 	.short	0x0100
        /*03aa*/ 	.byte	0x08
	.zero		1


	//   ....[15]....
        /*03ac*/ 	.word	0x00000760
        /*03b0*/ 	.word	0x000000ff
        /*03b4*/ 	.word	0x000368a0
        /*03b8*/ 	.short	0x0100
        /*03ba*/ 	.byte	0x08
	.zero		1


	//   ....[16]....
        /*03bc*/ 	.word	0x00000770
        /*03c0*/ 	.word	0x000000ff
        /*03c4*/ 	.word	0x00036898
        /*03c8*/ 	.short	0x0100
        /*03ca*/ 	.byte	0x08
	.zero		1


	//   ....[17]....
        /*03cc*/ 	.word	0x00000780
        /*03d0*/ 	.word	0x000000ff
        /*03d4*/ 	.word	0x000368a8
        /*03d8*/ 	.short	0x0100
        /*03da*/ 	.byte	0x08
	.zero		1


	//   ....[18]....
        /*03dc*/ 	.word	0x000008b0
        /*03e0*/ 	.word	0x000000ff
        /*03e4*/ 	.word	0x000368b0
        /*03e8*/ 	.short	0x0100
        /*03ea*/ 	.byte	0x08
	.zero		1


	//   ....[19]....
        /*03ec*/ 	.word	0x000008c0
        /*03f0*/ 	.word	0x000000ff
        /*03f4*/ 	.word	0x000368c0
        /*03f8*/ 	.short	0x0100
        /*03fa*/ 	.byte	0x08
	.zero		1


	//   ....[20]....
        /*03fc*/ 	.word	0x000008d0
        /*0400*/ 	.word	0x000000ff
        /*0404*/ 	.word	0x000368b8
        /*0408*/ 	.short	0x0100
        /*040a*/ 	.byte	0x08
	.zero		1


	//   ....[21]....
        /*040c*/ 	.word	0x000008e0
        /*0410*/ 	.word	0x000000ff
        /*0414*/ 	.word	0x000368c8
        /*0418*/ 	.short	0x0100
        /*041a*/ 	.byte	0x08
	.zero		1


	//   ....[22]....
        /*041c*/ 	.word	0x00001440
        /*0420*/ 	.word	0x000000ff
        /*0424*/ 	.word	0x00036800
        /*0428*/ 	.short	0x010a
        /*042a*/ 	.byte	0x04
	.zero		1


	//   ....[23]....
        /*042c*/ 	.word	0x000014e0
        /*0430*/ 	.word	0x000000ff
        /*0434*/ 	.word	0x00036830
        /*0438*/ 	.short	0x010a
        /*043a*/ 	.byte	0x04
	.zero		1


	//   ....[24]....
        /*043c*/ 	.word	0x00001570
        /*0440*/ 	.word	0x000000ff
        /*0444*/ 	.word	0x00036830
        /*0448*/ 	.short	0x010a
        /*044a*/ 	.byte	0x04
	.zero		1


	//   ....[25]....
        /*044c*/ 	.word	0x00005100
        /*0450*/ 	.word	0x00000007
        /*0454*/ 	.word	0x00000000
        /*0458*/ 	.short	0x0101
        /*045a*/ 	.byte	0x3f
	.zero		1


	//   ....[26]....
        /*045c*/ 	.word	0x00005d70
        /*0460*/ 	.word	0x000000ff
        /*0464*/ 	.word	0x00036830
        /*0468*/ 	.short	0x010a
        /*046a*/ 	.byte	0x04
	.zero		1


	//   ....[27]....
        /*046c*/ 	.word	0x00005dc0
        /*0470*/ 	.word	0x000000ff
        /*0474*/ 	.word	0x00036830
        /*0478*/ 	.short	0x010a
        /*047a*/ 	.byte	0x04
	.zero		1


	//   ....[28]....
        /*047c*/ 	.word	0x00008bd0
        /*0480*/ 	.word	0x000000ff
        /*0484*/ 	.word	0x00036850
        /*0488*/ 	.short	0x010a
        /*048a*/ 	.byte	0x05
	.zero		1


	//   ....[29]....
        /*048c*/ 	.word	0x00008c10
        /*0490*/ 	.word	0x000000ff
        /*0494*/ 	.word	0x00036850
        /*0498*/ 	.short	0x010a
        /*049a*/ 	.byte	0x05
	.zero		1


	//   ....[30]....
        /*049c*/ 	.word	0x00009b20
        /*04a0*/ 	.word	0x00000090
        /*04a4*/ 	.word	0x00000000
        /*04a8*/ 	.short	0x0101
        /*04aa*/ 	.byte	0x3f
	.zero		1


	//   ....[31]....
        /*04ac*/ 	.word	0x00009bd0
        /*04b0*/ 	.word	0x00000092
        /*04b4*/ 	.word	0x00000000
        /*04b8*/ 	.short	0x0101
        /*04ba*/ 	.byte	0x3f
	.zero		1


	//   ....[32]....
        /*04bc*/ 	.word	0x0000a790
        /*04c0*/ 	.word	0x00000009
        /*04c4*/ 	.word	0x00036850
        /*04c8*/ 	.short	0x010a
        /*04ca*/ 	.byte	0x3f
	.zero		1


	//   ....[33]....
        /*04cc*/ 	.word	0x0000a7d0
        /*04d0*/ 	.word	0x00000009
        /*04d4*/ 	.word	0x00036850
        /*04d8*/ 	.short	0x010a
        /*04da*/ 	.byte	0x3f
	.zero		1


	//   ....[34]....
        /*04dc*/ 	.word	0x0000ac50
        /*04e0*/ 	.word	0x0000000a
        /*04e4*/ 	.word	0x00000000
        /*04e8*/ 	.short	0x0101
        /*04ea*/ 	.byte	0x3f
	.zero		1


	//   ....[35]....
        /*04ec*/ 	.word	0x0000bb40
        /*04f0*/ 	.word	0x000000ff
        /*04f4*/ 	.word	0x00000000
        /*04f8*/ 	.short	0x0101
        /*04fa*/ 	.byte	0x04
	.zero		1


	//   ....[36]....
        /*04fc*/ 	.word	0x0000dec0
        /*0500*/ 	.word	0x000000ff
        /*0504*/ 	.word	0x00036840
        /*0508*/ 	.short	0x010a
        /*050a*/ 	.byte	0x26
	.zero		1


	//   ....[37]....
        /*050c*/ 	.word	0x0000eca0
        /*0510*/ 	.word	0x000000ff
        /*0514*/ 	.word	0x00036800
        /*0518*/ 	.short	0x0107
        /*051a*/ 	.byte	0x26
	.zero		1


	//   ....[38]....
        /*051c*/ 	.word	0x0000ed10
        /*0520*/ 	.word	0x000000ff
        /*0524*/ 	.word	0x00036800
        /*0528*/ 	.short	0x0101
        /*052a*/ 	.byte	0x26
	.zero		1


	//   ....[39]....
        /*052c*/ 	.word	0x0000ed20
        /*0530*/ 	.word	0x000000ff
        /*0534*/ 	.word	0x00036820
        /*0538*/ 	.short	0x010a
        /*053a*/ 	.byte	0x26
	.zero		1


	//   ....[40]....
        /*053c*/ 	.word	0x0000f130
        /*0540*/ 	.word	0x000000ff
        /*0544*/ 	.word	0x00036848
        /*0548*/ 	.short	0x010a
        /*054a*/ 	.byte	0x26
	.zero		1


	//   ....[41]....
        /*054c*/ 	.word	0x0000f4e0
        /*0550*/ 	.word	0x000000ff
        /*0554*/ 	.word	0x00036860
        /*0558*/ 	.short	0x010a
        /*055a*/ 	.byte	0x26
	.zero		1


	//   ....[42]....
        /*055c*/ 	.word	0x0000fab0
        /*0560*/ 	.word	0x000000ff
        /*0564*/ 	.word	0x00036840
        /*0568*/ 	.short	0x010a
        /*056a*/ 	.byte	0x26
	.zero		1


	//   ....[43]....
        /*056c*/ 	.word	0x0000fe70
        /*0570*/ 	.word	0x000000ff
        /*0574*/ 	.word	0x00036868
        /*0578*/ 	.short	0x010a
        /*057a*/ 	.byte	0x26
	.zero		1


	//   ....[44]....
        /*057c*/ 	.word	0x00010490
        /*0580*/ 	.word	0x000000ff
        /*0584*/ 	.word	0x00036848
        /*0588*/ 	.short	0x010a
        /*058a*/ 	.byte	0x26
	.zero		1


	//   ....[45]....
        /*058c*/ 	.word	0x00010830
        /*0590*/ 	.word	0x000000ff
        /*0594*/ 	.word	0x00036860
        /*0598*/ 	.short	0x010a
        /*059a*/ 	.byte	0x26
	.zero		1


	//   ....[46]....
        /*059c*/ 	.word	0x00010c90
        /*05a0*/ 	.word	0x00000003
        /*05a4*/ 	.word	0x00036860
        /*05a8*/ 	.short	0x010a
        /*05aa*/ 	.byte	0x3f
	.zero		1


	//   ....[47]....
        /*05ac*/ 	.word	0x000110f0
        /*05b0*/ 	.word	0x00000002
        /*05b4*/ 	.word	0x00036820
        /*05b8*/ 	.short	0x010a
        /*05ba*/ 	.byte	0x3f
	.zero		1


	//   ....[48]....
        /*05bc*/ 	.word	0x00011290
        /*05c0*/ 	.word	0x00000007
        /*05c4*/ 	.word	0x00000000
        /*05c8*/ 	.short	0x010a
        /*05ca*/ 	.byte	0x3f
	.zero		1


	//   ....[49]....
        /*05cc*/ 	.word	0x00011300
        /*05d0*/ 	.word	0x00000008
        /*05d4*/ 	.word	0x00000000
        /*05d8*/ 	.short	0x010a
        /*05da*/ 	.byte	0x3f
	.zero		1


	//   ....[50]....
        /*05dc*/ 	.word	0x00011360
        /*05e0*/ 	.word	0x00000007
        /*05e4*/ 	.word	0x00000000
        /*05e8*/ 	.short	0x010a
        /*05ea*/ 	.byte	0x3f
	.zero		1


	//   ....[51]....
        /*05ec*/ 	.word	0x00011390
        /*05f0*/ 	.word	0x00000006
        /*05f4*/ 	.word	0x00000000
        /*05f8*/ 	.short	0x010a
        /*05fa*/ 	.byte	0x3f
	.zero		1


	//   ....[52]....
        /*05fc*/ 	.word	0x00011410
        /*0600*/ 	.word	0x00000003
        /*0604*/ 	.word	0x00036800
        /*0608*/ 	.short	0x010a
        /*060a*/ 	.byte	0x3f
	.zero		1


	//   ....[53]....
        /*060c*/ 	.word	0x00011480
        /*0610*/ 	.word	0x00000003
        /*0614*/ 	.word	0x00036830
        /*0618*/ 	.short	0x010a
        /*061a*/ 	.byte	0x3f
	.zero		1


	//   ....[54]....
        /*061c*/ 	.word	0x000114f0
        /*0620*/ 	.word	0x00000003
        /*0624*/ 	.word	0x00036830
        /*0628*/ 	.short	0x010a
        /*062a*/ 	.byte	0x3f
	.zero		1


	//   ....[55]....
        /*062c*/ 	.word	0x00011550
        /*0630*/ 	.word	0x00000003
        /*0634*/ 	.word	0x00036850
        /*0638*/ 	.short	0x010a
        /*063a*/ 	.byte	0x3f
	.zero		1


	//   ....[56]....
        /*063c*/ 	.word	0x000115a0
        /*0640*/ 	.word	0x00000009
        /*0644*/ 	.word	0x00036850
        /*0648*/ 	.short	0x010a
        /*064a*/ 	.byte	0x3f
	.zero		1


	//   ....[57]....
        /*064c*/ 	.word	0x00011700
        /*0650*/ 	.word	0x00000003
        /*0654*/ 	.word	0x00036840
        /*0658*/ 	.short	0x010a
        /*065a*/ 	.byte	0x3f
	.zero		1


	//   ....[58]....
        /*065c*/ 	.word	0x00012260
        /*0660*/ 	.word	0x00000003
        /*0664*/ 	.word	0x00036820
        /*0668*/ 	.short	0x010a
        /*066a*/ 	.byte	0x3f
	.zero		1


	//   ....[59]....
        /*066c*/ 	.word	0x000122c0
        /*0670*/ 	.word	0x00000003
        /*0674*/ 	.word	0x00036848
        /*0678*/ 	.short	0x010a
        /*067a*/ 	.byte	0x3f
	.zero		1


	//   ....[60]....
        /*067c*/ 	.word	0x00012320
        /*0680*/ 	.word	0x00000003
        /*0684*/ 	.word	0x00036860
        /*0688*/ 	.short	0x010a
        /*068a*/ 	.byte	0x3f
	.zero		1


	//   ....[61]....
        /*068c*/ 	.word	0x00012380
        /*0690*/ 	.word	0x00000003
        /*0694*/ 	.word	0x00036840
        /*0698*/ 	.short	0x010a
        /*069a*/ 	.byte	0x3f
	.zero		1


	//   ....[62]....
        /*069c*/ 	.word	0x000123e0
        /*06a0*/ 	.word	0x00000003
        /*06a4*/ 	.word	0x00036868
        /*06a8*/ 	.short	0x010a
        /*06aa*/ 	.byte	0x3f
	.zero		1


	//   ....[63]....
        /*06ac*/ 	.word	0x00012440
        /*06b0*/ 	.word	0x00000003
        /*06b4*/ 	.word	0x00036848
        /*06b8*/ 	.short	0x010a
        /*06ba*/ 	.byte	0x3f
	.zero		1


	//   ....[64]....
        /*06bc*/ 	.word	0x000124a0
        /*06c0*/ 	.word	0x00000003
        /*06c4*/ 	.word	0x00036860
        /*06c8*/ 	.short	0x010a
        /*06ca*/ 	.byte	0x3f
	.zero		1


	//   ....[65]....
        /*06cc*/ 	.word	0x000124f0
        /*06d0*/ 	.word	0x00000003
        /*06d4*/ 	.word	0x00036860
        /*06d8*/ 	.short	0x010a
        /*06da*/ 	.byte	0x3f
	.zero		1


	//   ....[66]....
        /*06dc*/ 	.word	0x00012540
        /*06e0*/ 	.word	0x00000002
        /*06e4*/ 	.word	0x00036820
        /*06e8*/ 	.short	0x010a
        /*06ea*/ 	.byte	0x3f
	.zero		1


	//   ....[67]....
        /*06ec*/ 	.word	0x000126e0
        /*06f0*/ 	.word	0x00000007
        /*06f4*/ 	.word	0x00000000
        /*06f8*/ 	.short	0x010a
        /*06fa*/ 	.byte	0x3f
	.zero		1


	//   ....[68]....
        /*06fc*/ 	.word	0x00012730
        /*0700*/ 	.word	0x00000008
        /*0704*/ 	.word	0x00000000
        /*0708*/ 	.short	0x010a
        /*070a*/ 	.byte	0x3f
	.zero		1


	//   ....[69]....
        /*070c*/ 	.word	0x00012780
        /*0710*/ 	.word	0x00000007
        /*0714*/ 	.word	0x00000000
        /*0718*/ 	.short	0x010a
        /*071a*/ 	.byte	0x3f
	.zero		1


	//----- nvinfo : EIATTR_NUM_MBARRIERS
	.align		4
.L_607:
        /*071c*/ 	.byte	0x03, 0x38
        /*071e*/ 	.short	0x0016


	//----- nvinfo : EIATTR_EXIT_INSTR_OFFSETS
	.align		4
        /*0720*/ 	.byte	0x04, 0x1c
        /*0722*/ 	.short	(.L_609 - .L_608)


	//   ....[0]....
.L_608:
        /*0724*/ 	.word	0x000113e0


	//----- nvinfo : EIATTR_MAX_THREADS
	.align		4
.L_609:
        /*0728*/ 	.byte	0x04, 0x05
        /*072a*/ 	.short	(.L_611 - .L_610)
.L_610:
        /*072c*/ 	.word	0x00000180
        /*0730*/ 	.word	0x00000001
        /*0734*/ 	.word	0x00000001


	//----- nvinfo : EIATTR_CRS_STACK_SIZE
	.align		4
.L_611:
        /*0738*/ 	.byte	0x04, 0x1e
        /*073a*/ 	.short	(.L_613 - .L_612)
.L_612:
        /*073c*/ 	.word	0x00000000


	//----- nvinfo : EIATTR_CBANK_PARAM_SIZE
	.align		4
.L_613:
        /*0740*/ 	.byte	0x03, 0x19
        /*0742*/ 	.short	0x0a70


	//----- nvinfo : EIATTR_PARAM_CBANK
	.align		4
        /*0744*/ 	.byte	0x04, 0x0a
        /*0746*/ 	.short	(.L_615 - .L_614)
	.align		4
.L_614:
        /*0748*/ 	.word	index@(.nv.constant0._ZN7cutlass13device_kernelIN5flash11enable_sm90INS1_16FlashAttnFwdSm90INS1_25CollectiveMainloopFwdSm90ILi2EN4cute5tupleIJNS5_1CILi1EEES8_S8_EEENS6_IJNS7_ILi128EEENS7_ILi112EEENS7_ILi192EEEEEELi192ENS_10bfloat16_tEfNS_4arch4Sm90ELb0ELb0ELb0ELb0ELb0ELb0ELb0ELb1ELb1ELb1ELb1ELb0EEENS1_21CollectiveEpilogueFwdINS6_IJSA_SC_SB_EEES9_SE_SG_Li256ELb0ELb1ELb1ELb0EEENS1_19SingleTileSchedulerILb0ELb1ELb1ELi128EEEEEEEEEvNT_6ParamsE)
        /*074c*/ 	.short	0x0210
        /*074e*/ 	.short	0x0a70


	//----- nvinfo : EIATTR_SW_WAR
	.align		4
.L_615:
        /*0750*/ 	.byte	0x04, 0x36
        /*0752*/ 	.short	(.L_617 - .L_616)
.L_616:
        /*0754*/ 	.word	0x00000008
.L_617:


//--------------------- .nv.info._ZN7cutlass13device_kernelIN5flash11enable_sm90INS1_16FlashAttnFwdSm90INS1_25CollectiveMainloopFwdSm90ILi2EN4cute5tupleIJNS5_1CILi1EEES8_S8_EEENS6_IJNS7_ILi128EEENS7_ILi112EEENS7_ILi192EEEEEELi192ENS_10bfloat16_tEfNS_4arch4Sm90ELb0ELb0ELb0ELb1ELb0ELb0ELb0ELb1ELb1ELb1ELb1ELb0EEENS1_21CollectiveEpilogueFwdINS6_IJSA_SC_SB_EEES9_SE_SG_Li256ELb1ELb1ELb1ELb0EEENS1_36VarlenDynamicPersistentTileSchedulerILi128ELi112ELi256ELi128ELb1ELb1ELb1ELb0ELb1ELb1EEEEEEEEEvNT_6ParamsE --------------------------
	.section	.nv.info._ZN7cutlass13device_kernelIN5flash11enable_sm90INS1_16FlashAttnFwdSm90INS1_25CollectiveMainloopFwdSm90ILi2EN4cute5tupleIJNS5_1CILi1EEES8_S8_EEENS6_IJNS7_ILi128EEENS7_ILi112EEENS7_ILi192EEEEEELi192ENS_10bfloat16_tEfNS_4arch4Sm90ELb0ELb0ELb0ELb1ELb0ELb0ELb0ELb1ELb1ELb1ELb1ELb0EEENS1_21CollectiveEpilogueFwdINS6_IJSA_SC_SB_EEES9_SE_SG_Li256ELb1ELb1ELb1ELb0EEENS1_36VarlenDynamicPersistentTileSchedulerILi128ELi112ELi256ELi128ELb1ELb1ELb1ELb0ELb1ELb1EEEEEEEEEvNT_6ParamsE,"",@"SHT_CUDA_INFO"
	.sectionflags	@""
	.align	4


	//----- nvinfo : EIATTR_CUDA_API_VERSION
	.align		4
        /*0000*/ 	.byte	0x04, 0x37
        /*0002*/ 	.short	(.L_619 - .L_618)
.L_618:
        /*0004*/ 	.word	0x00000082


	//----- nvinfo : EIATTR_KPARAM_INFO
	.align		4
.L_619:
        /*0008*/ 	.byte	0x04, 0x17
        /*000a*/ 	.short	(.L_621 - .L_620)
.L_620:
        /*000c*/ 	.word	0x00000000
        /*0010*/ 	.short	0x0000
        /*0012*/ 	.short	0x0070
        /*0014*/ 	.byte	0x00, 0xf0, 0x01, 0x2a


	//----- nvinfo : EIATTR_SPARSE_MMA_MASK
	.align		4
.L_621:
        /*0018*/ 	.byte	0x03, 0x50
        /*001a*/ 	.short	0x0000


	//----- nvinfo : EIATTR_MAXREG_COUNT
	.align		4
        /*001c*/ 	.byte	0x03, 0x1b
        /*001e*/ 	.short	0x00a8


	//----- nvinfo : EIATTR_NUM_BARRIERS
	.align		4
        /*0020*/ 	.byte	0x02, 0x4c
        /*0022*/ 	.byte	0x09
	.zero		1


	//----- nvinfo : EIATTR_EXTERNS
	.align		4
        /*0024*/ 	.byte	0x04, 0x0f
        /*0026*/ 	.short	(.L_623 - .L_622)


	//   ....[0]....
	.align		4
.L_622:
        /*0028*/ 	.word	index@(__assertfail)


	//----- nvinfo : EIATTR_ANNOTATIONS
	.align		4
.L_623:
        /*002c*/ 	.byte	0x04, 0x55
        /*002e*/ 	.short	(.L_625 - .L_624)


	//   ....[0]....
.L_624:
        /* <DEDUP_REMOVED lines=75> */


	//----- nvinfo : EIATTR_MERCURY_ISA_VERSION
	.align		4
.L_625:
        /*04c8*/ 	.byte	0x03, 0x5f
        /*04ca*/ 	.short	0x0101


	//----- nvinfo : EIATTR_UNUSED_LOAD_BYTE_OFFSET
	.align		4
        /*04cc*/ 	.byte	0x04, 0x44
        /*04ce*/ 	.short	(.L_627 - .L_626)


	//   ....[0]....
.L_626:
        /*04d0*/ 	.word	0x00000a10
        /*04d4*/ 	.word	0x0000fff0


	//   ....[1]....
        /*04d8*/ 	.word	0x0000b280
        /*04dc*/ 	.word	0x0000fff0


	//----- nvinfo : EIATTR_INT_WARP_WIDE_INSTR_OFFSETS
	.align		4
.L_627:
        /*04e0*/ 	.byte	0x04, 0x31
        /*04e2*/ 	.short	(.L_629 - .L_628)


	//   ....[0]....
.L_628:
        /*04e4*/ 	.word	0x00000130


	//   ....[1]....
        /*04e8*/ 	.word	0x00000170


	//   ....[2]....
        /*04ec*/ 	.word	0x000001e0


	//   ....[3]....
        /*04f0*/ 	.word	0x00008bd0


	//   ....[4]....
        /*04f4*/ 	.word	0x000107e0


	//   ....[5]....
        /*04f8*/ 	.word	0x00010880


	//   ....[6]....
        /*04fc*/ 	.word	0x00014670


	//   ....[7]....
        /*0500*/ 	.word	0x000146e0


	//----- nvinfo : EIATTR_COOP_GROUP_MASK_REGIDS
	.align		4
.L_629:
        /*0504*/ 	.byte	0x04, 0x29
        /*0506*/ 	.short	(.L_631 - .L_630)


	//   ....[0]....
.L_630:
        /*0508*/ 	.word	0xffffffff


	//   ....[1]....
        /*050c*/ 	.word	0xffffffff


	//   ....[2]....
        /*0510*/ 	.word	0xffffffff


	//   ....[3]....
        /*0514*/ 	.word	0xffffffff


	//   ....[4]....
        /*0518*/ 	.word	0xffffffff


	//   ....[5]....
        /*051c*/ 	.word	0xffffffff


	//   ....[6]....
        /*0520*/ 	.word	0xffffffff


	//   ....[7]....
        /*0524*/ 	.word	0xffffffff


	//   ....[8]....
        /*0528*/ 	.word	0xffffffff


	//   ....[9]....
        /*052c*/ 	.word	0xffffffff


	//   ....[10]....
        /*0530*/ 	.word	0xffffffff


	//   ....[11]....
        /*0534*/ 	.word	0xffffffff


	//   ....[12]....
        /*0538*/ 	.word	0xffffffff


	//   ....[13]....
        /*053c*/ 	.word	0xffffffff


	//   ....[14]....
        /*0540*/ 	.word	0xffffffff


	//   ....[15]....
        /*0544*/ 	.word	0xffffffff


	//   ....[16]....
        /*0548*/ 	.word	0xffffffff


	//   ....[17]....
        /*054c*/ 	.word	0xffffffff


	//   ....[18]....
        /*0550*/ 	.word	0xffffffff


	//   ....[19]....
        /*0554*/ 	.word	0xffffffff


	//   ....[20]....
        /*0558*/ 	.word	0xffffffff


	//   ....[21]....
        /*055c*/ 	.word	0xffffffff


	//   ....[22]....
        /*0560*/ 	.word	0xffffffff


	//   ....[23]....
        /*0564*/ 	.word	0xffffffff


	//   ....[24]....
        /*0568*/ 	.word	0xffffffff


	//   ....[25]....
        /*056c*/ 	.word	0xffffffff


	//   ....[26]....
        /*0570*/ 	.word	0xffffffff


	//   ....[27]....
        /*0574*/ 	.word	0xffffffff


	//   ....[28]....
        /*0578*/ 	.word	0xffffffff


	//   ....[29]....
        /*057c*/ 	.word	0xffffffff


	//   ....[30]....
        /*0580*/ 	.word	0xffffffff


	//   ....[31]....
        /*0584*/ 	.word	0xffffffff


	//   ....[32]....
        /*0588*/ 	.word	0xffffffff


	//   ....[33]....
        /*058c*/ 	.word	0xffffffff


	//   ....[34]....
        /*0590*/ 	.word	0xffffffff


	//   ....[35]....
        /*0594*/ 	.word	0xffffffff


	//   ....[36]....
        /*0598*/ 	.word	0xffffffff


	//   ....[37]....
        /*059c*/ 	.word	0xffffffff


	//   ....[38]....
        /*05a0*/ 	.word	0xffffffff


	//   ....[39]....
        /*05a4*/ 	.word	0xffffffff


	//   ....[40]....
        /*05a8*/ 	.word	0xffffffff


	//   ....[41]....
        /*05ac*/ 	.word	0xffffffff


	//   ....[42]....
        /*05b0*/ 	.word	0xffffffff


	//   ....[43]....
        /*05b4*/ 	.word	0xffffffff


	//   ....[44]....
        /*05b8*/ 	.word	0xffffffff


	//   ....[45]....
        /*05bc*/ 	.word	0xffffffff


	//   ....[46]....
        /*05c0*/ 	.word	0xffffffff


	//   ....[47]....
        /*05c4*/ 	.word	0xffffffff


	//   ....[48]....
        /*05c8*/ 	.word	0xffffffff


	//   ....[49]....
        /*05cc*/ 	.word	0xffffffff


	//   ....[50]....
        /*05d0*/ 	.word	0xffffffff


	//   ....[51]....
        /*05d4*/ 	.word	0xffffffff


	//   ....[52]....
        /*05d8*/ 	.word	0xffffffff


	//   ....[53]....
        /*05dc*/ 	.word	0xffffffff


	//   ....[54]....
        /*05e0*/ 	.word	0xffffffff


	//   ....[55]....
        /*05e4*/ 	.word	0xffffffff


	//   ....[56]....
        /*05e8*/ 	.word	0xffffffff


	//   ....[57]....
        /*05ec*/ 	.word	0xffffffff


	//   ....[58]....
        /*05f0*/ 	.word	0xffffffff


	//   ....[59]....
        /*05f4*/ 	.word	0xffffffff


	//   ....[60]....
        /*05f8*/ 	.word	0xffffffff


	//   ....[61]....
        /*05fc*/ 	.word	0xffffffff


	//   ....[62]....
        /*0600*/ 	.word	0xffffffff


	//   ....[63]....
        /*0604*/ 	.word	0xffffffff


	//   ....[64]....
        /*0608*/ 	.word	0xffffffff


	//   ....[65]....
        /*060c*/ 	.word	0xffffffff


	//   ....[66]....
        /*0610*/ 	.word	0xffffffff


	//   ....[67]....
        /*0614*/ 	.word	0xffffffff


	//   ....[68]....
        /*0618*/ 	.word	0xffffffff


	//   ....[69]....
        /*061c*/ 	.word	0xffffffff


	//   ....[70]....
        /*0620*/ 	.word	0xffffffff


	//   ....[71]....
        /*0624*/ 	.word	0xffffffff


	//   ....[72]....
        /*0628*/ 	.word	0xffffffff


	//   ....[73]....
        /*062c*/ 	.word	0xffffffff


	//   ....[74]....
        /*0630*/ 	.word	0xffffffff


	//   ....[75]....
        /*0634*/ 	.word	0xffffffff


	//   ....[76]....
        /*0638*/ 	.word	0xffffffff


	//   ....[77]....
        /*063c*/ 	.word	0xffffffff


	//   ....[78]....
        /*0640*/ 	.word	0xffffffff


	//   ....[79]....
        /*0644*/ 	.word	0xffffffff


	//   ....[80]....
        /*0648*/ 	.word	0xffffffff


	//   ....[81]....
        /*064c*/ 	.word	0xffffffff


	//   ....[82]....
        /*0650*/ 	.word	0xffffffff


	//   ....[83]....
        /*0654*/ 	.word	0xffffffff


	//   ....[84]....
        /*0658*/ 	.word	0xffffffff


	//   ....[85]....
        /*065c*/ 	.word	0xffffffff


	//   ....[86]....
        /*0660*/ 	.word	0xffffffff


	//   ....[87]....
        /*0664*/ 	.word	0xffffffff


	//   ....[88]....
        /*0668*/ 	.word	0xffffffff


	//   ....[89]....
        /*066c*/ 	.word	0xffffffff


	//   ....[90]....
        /*0670*/ 	.word	0xffffffff


	//   ....[91]....
        /*0674*/ 	.word	0xffffffff


	//   ....[92]....
        /*0678*/ 	.word	0xffffffff


	//   ....[93]....
        /*067c*/ 	.word	0xffffffff


	//   ....[94]....
        /*0680*/ 	.word	0xffffffff


	//   ....[95]....
        /*0684*/ 	.word	0xffffffff


	//   ....[96]....
        /*0688*/ 	.word	0xffffffff


	//   ....[97]....
        /*068c*/ 	.word	0x0500000f


	//   ....[98]....
        /*0690*/ 	.word	0x0500000f


	//   ....[99]....
        /*0694*/ 	.word	0x0500000f


	//   ....[100]....
        /*0698*/ 	.word	0x0500000f


	//   ....[101]....
        /*069c*/ 	.word	0x0500000f


	//   ....[102]....
        /*06a0*/ 	.word	0x0500000f


	//   ....[103]....
        /*06a4*/ 	.word	0x0500000f


	//   ....[104]....
        /*06a8*/ 	.word	0x0500000f


	//   ....[105]....
        /*06ac*/ 	.word	0x0500000f


	//   ....[106]....
        /*06b0*/ 	.word	0x0500000f


	//   ....[107]....
        /*06b4*/ 	.word	0x0500000f


	//   ....[108]....
        /*06b8*/ 	.word	0x0500000f


	//   ....[109]....
        /*06bc*/ 	.word	0x0500000f


	//   ....[110]....
        /*06c0*/ 	.word	0x0500000f


	//   ....[111]....
        /*06c4*/ 	.word	0x0500000f


	//   ....[112]....
        /*06c8*/ 	.word	0x0500000f


	//   ....[113]....
        /*06cc*/ 	.word	0x0500000f


	//   ....[114]....
        /*06d0*/ 	.word	0x0500000f


	//   ....[115]....
        /*06d4*/ 	.word	0x0500000f


	//   ....[116]....
        /*06d8*/ 	.word	0x0500000f


	//   ....[117]....
        /*06dc*/ 	.word	0x0500000f


	//   ....[118]....
        /*06e0*/ 	.word	0x0500000f


	//   ....[119]....
        /*06e4*/ 	.word	0x0500000f


	//   ....[120]....
        /*06e8*/ 	.word	0x0500000f


	//   ....[121]....
        /*06ec*/ 	.word	0x0500000f


	//   ....[122]....
        /*06f0*/ 	.word	0x0500000f


	//   ....[123]....
        /*06f4*/ 	.word	0x0500000f


	//   ....[124]....
        /*06f8*/ 	.word	0x0500000f


	//   ....[125]....
        /*06fc*/ 	.word	0x0500000f


	//   ....[126]....
        /*0700*/ 	.word	0x0500000f


	//   ....[127]....
        /*0704*/ 	.word	0x0500000f


	//   ....[128]....
        /*0708*/ 	.word	0x0500000f


	//   ....[129]....
        /*070c*/ 	.word	0x0500000f


	//   ....[130]....
        /*0710*/ 	.word	0x0500000f


	//   ....[131]....
        /*0714*/ 	.word	0x0500000f


	//   ....[132]....
        /*0718*/ 	.word	0x0500000f


	//----- nvinfo : EIATTR_COOP_GROUP_INSTR_OFFSETS
	.align		4
.L_631:
        /*071c*/ 	.byte	0x04, 0x28
        /*071e*/ 	.short	(.L_633 - .L_632)


	//   ....[0]....
.L_632:
        /*0720*/ 	.word	0x00000060


	//   ....[1]....
        /*0724*/ 	.word	0x00000140


	//   ....[2]....
        /*0728*/ 	.word	0x00000190


	//   ....[3]....
        /*072c*/ 	.word	0x000003c0


	//   ....[4]....
        /*0730*/ 	.word	0x00000520


	//   ....[5]....
        /*0734*/ 	.word	0x00000640


	//   ....[6]....
        /*0738*/ 	.word	0x000007a0


	//   ....[7]....
        /*073c*/ 	.word	0x00001c80


	//   ....[8]....
        /*0740*/ 	.word	0x00004c70


	//   ....[9]....
        /*0744*/ 	.word	0x00004ca0


	//   ....[10]....
        /*0748*/ 	.word	0x00005280


	//   ....[11]....
        /*074c*/ 	.word	0x00005390


	//   ....[12]....
        /*0750*/ 	.word	0x00008ea0


	//   ....[13]....
        /*0754*/ 	.word	0x00008ed0


	//   ....[14]....
        /*0758*/ 	.word	0x00009280


	//   ....[15]....
        /*075c*/ 	.word	0x00009540


	//   ....[16]....
        /*0760*/ 	.word	0x0000a6d0


	//   ....[17]....
        /*0764*/ 	.word	0x0000a710


	//   ....[18]....
        /*0768*/ 	.word	0x0000a800


	//   ....[19]....
        /*076c*/ 	.word	0x0000ab00


	//   ....[20]....
        /*0770*/ 	.word	0x0000c180


	//   ....[21]....
        /*0774*/ 	.word	0x0000c190


	//   ....[22]....
        /*0778*/ 	.word	0x0000c1a0


	//   ....[23]....
        /*077c*/ 	.word	0x0000c1d0


	//   ....[24]....
        /*0780*/ 	.word	0x0000cad0


	//   ....[25]....
        /*0784*/ 	.word	0x0000caf0


	//   ....[26]....
        /*0788*/ 	.word	0x0000cc50


	//   ....[27]....
        /*078c*/ 	.word	0x0000cc70


	//   ....[28]....
        /*0790*/ 	.word	0x0000cd80


	//   ....[29]....
        /*0794*/ 	.word	0x0000cda0


	//   ....[30]....
        /*0798*/ 	.word	0x0000cec0


	//   ....[31]....
        /*079c*/ 	.word	0x0000cee0


	//   ....[32]....
        /*07a0*/ 	.word	0x0000d460


	//   ....[33]....
        /*07a4*/ 	.word	0x0000d470


	//   ....[34]....
        /*07a8*/ 	.word	0x0000dac0


	//   ....[35]....
        /*07ac*/ 	.word	0x0000dad0


	//   ....[36]....
        /*07b0*/ 	.word	0x0000eb80


	//   ....[37]....
        /*07b4*/ 	.word	0x0000ebb0


	//   ....[38]....
        /*07b8*/ 	.word	0x0000ece0


	//   ....[39]....
        /*07bc*/ 	.word	0x0000ed00


	//   ....[40]....
        /*07c0*/ 	.word	0x0000ee10


	//   ....[41]....
        /*07c4*/ 	.word	0x0000ee30


	//   ....[42]....
        /*07c8*/ 	.word	0x0000ef50


	//   ....[43]....
        /*07cc*/ 	.word	0x0000ef70


	//   ....[44]....
        /*07d0*/ 	.word	0x0000f120


	//   ....[45]....
        /*07d4*/ 	.word	0x0000f370


	//   ....[46]....
        /*07d8*/ 	.word	0x0000f3a0


	//   ....[47]....
        /*07dc*/ 	.word	0x0000f3d0


	//   ....[48]....
        /*07e0*/ 	.word	0x0000f400


	//   ....[49]....
        /*07e4*/ 	.word	0x0000f430


	//   ....[50]....
        /*07e8*/ 	.word	0x0000f460


	//   ....[51]....
        /*07ec*/ 	.word	0x0000f610


	//   ....[52]....
        /*07f0*/ 	.word	0x0000f640


	//   ....[53]....
        /*07f4*/ 	.word	0x0000f670


	//   ....[54]....
        /*07f8*/ 	.word	0x0000f6a0


	//   ....[55]....
        /*07fc*/ 	.word	0x0000f6d0


	//   ....[56]....
        /*0800*/ 	.word	0x0000f700


	//   ....[57]....
        /*0804*/ 	.word	0x0000f790


	//   ....[58]....
        /*0808*/ 	.word	0x0000f7c0


	//   ....[59]....
        /*080c*/ 	.word	0x0000f7d0


	//   ....[60]....
        /*0810*/ 	.word	0x0000f880


	//   ....[61]....
        /*0814*/ 	.word	0x00010de0


	//   ....[62]....
        /*0818*/ 	.word	0x000119f0


	//   ....[63]....
        /*081c*/ 	.word	0x00011a10


	//   ....[64]....
        /*0820*/ 	.word	0x00011a50


	//   ....[65]....
        /*0824*/ 	.word	0x00011a80


	//   ....[66]....
        /*0828*/ 	.word	0x00011ba0


	//   ....[67]....
        /*082c*/ 	.word	0x00011bb0


	//   ....[68]....
        /*0830*/ 	.word	0x00011c50


	//   ....[69]....
        /*0834*/ 	.word	0x00011c60


	//   ....[70]....
        /*0838*/ 	.word	0x00011d00


	//   ....[71]....
        /*083c*/ 	.word	0x00011d10


	//   ....[72]....
        /*0840*/ 	.word	0x00011db0


	//   ....[73]....
        /*0844*/ 	.word	0x00011dc0


	//   ....[74]....
        /*0848*/ 	.word	0x00011e40


	//   ....[75]....
        /*084c*/ 	.word	0x00011e70


	//   ....[76]....
        /*0850*/ 	.word	0x00011ec0


	//   ....[77]....
        /*0854*/ 	.word	0x00011f00


	//   ....[78]....
        /*0858*/ 	.word	0x00014eb0


	//   ....[79]....
        /*085c*/ 	.word	0x00014ee0


	//   ....[80]....
        /*0860*/ 	.word	0x00014f40


	//   ....[81]....
        /*0864*/ 	.word	0x00014f70


	//   ....[82]....
        /*0868*/ 	.word	0x00014fa0


	//   ....[83]....
        /*086c*/ 	.word	0x00014fd0


	//   ....[84]....
        /*0870*/ 	.word	0x00015000


	//   ....[85]....
        /*0874*/ 	.word	0x00015030


	//   ....[86]....
        /*0878*/ 	.word	0x00015200


	//   ....[87]....
        /*087c*/ 	.word	0x00015230


	//   ....[88]....
        /*0880*/ 	.word	0x00015260


	//   ....[89]....
        /*0884*/ 	.word	0x00015290


	//   ....[90]....
        /*0888*/ 	.word	0x000152c0


	//   ....[91]....
        /*088c*/ 	.word	0x000152f0


	//   ....[92]....
        /*0890*/ 	.word	0x000153b0


	//   ....[93]....
        /*0894*/ 	.word	0x000153d0


	//   ....[94]....
        /*0898*/ 	.word	0x000153e0


	//   ....[95]....
        /*089c*/ 	.word	0x00015440


	//   ....[96]....
        /*08a0*/ 	.word	0x00015b60


	//   ....[97]....
        /*08a4*/ 	.word	0x00016050


	//   ....[98]....
        /*08a8*/ 	.word	0x000161d0


	//   ....[99]....
        /*08ac*/ 	.word	0x00016220


	//   ....[100]....
        /*08b0*/ 	.word	0x000163e0


	//   ....[101]....
        /*08b4*/ 	.word	0x00016430


	//   ....[102]....
        /*08b8*/ 	.word	0x00016570


	//   ....[103]....
        /*08bc*/ 	.word	0x000165e0


	//   ....[104]....
        /*08c0*/ 	.word	0x00016710


	//   ....[105]....
        /*08c4*/ 	.word	0x00016760


	//   ....[106]....
        /*08c8*/ 	.word	0x00016890


	//   ....[107]....
        /*08cc*/ 	.word	0x000168e0


	//   ....[108]....
        /*08d0*/ 	.word	0x00016a10


	//   ....[109]....
        /*08d4*/ 	.word	0x00016a60


	//   ....[110]....
        /*08d8*/ 	.word	0x00016b70


	//   ....[111]....
        /*08dc*/ 	.word	0x00016be0


	//   ....[112]....
        /*08e0*/ 	.word	0x00016cf0


	//   ....[113]....
        /*08e4*/ 	.word	0x00016d40


	//   ....[114]....
        /*08e8*/ 	.word	0x00017070


	//   ....[115]....
        /*08ec*/ 	.word	0x00017110


	//   ....[116]....
        /*08f0*/ 	.word	0x000172b0


	//   ....[117]....
        /*08f4*/ 	.word	0x00017330


	//   ....[118]....
        /*08f8*/ 	.word	0x000173b0


	//   ....[119]....
        /*08fc*/ 	.word	0x00017430


	//   ....[120]....
        /*0900*/ 	.word	0x000174b0


	//   ....[121]....
        /*0904*/ 	.word	0x00017540


	//   ....[122]....
        /*0908*/ 	.word	0x000175e0


	//   ....[123]....
        /*090c*/ 	.word	0x00017690


	//   ....[124]....
        /*0910*/ 	.word	0x00017710


	//   ....[125]....
        /*0914*/ 	.word	0x00017790


	//   ....[126]....
        /*0918*/ 	.word	0x00017810


	//   ....[127]....
        /*091c*/ 	.word	0x000178a0


	//   ....[128]....
        /*0920*/ 	.word	0x00017920


	//   ....[129]....
        /*0924*/ 	.word	0x000179c0


	//   ....[130]....
        /*0928*/ 	.word	0x00017a10


	//   ....[131]....
        /*092c*/ 	.word	0x00017aa0


	//   ....[132]....
        /*0930*/ 	.word	0x00017bd0


	//----- nvinfo : EIATTR_REG_RECONFIG
	.align		4
.L_633:
        /*0934*/ 	.byte	0x01, 0x54
	.zero		2


	//----- nvinfo : EIATTR_SYSCALL_OFFSETS
	.align		4
        /*0938*/ 	.byte	0x04, 0x46
        /*093a*/ 	.short	(.L_635 - .L_634)


	//   ....[0]....
.L_634:
        /*093c*/ 	.word	0x00001e00


	//   ....[1]....
        /*0940*/ 	.word	0x000109f0


	//   ....[2]....
        /*0944*/ 	.word	0x00010b40


	//   ....[3]....
        /*0948*/ 	.word	0x00010c40


	//   ....[4]....
        /*094c*/ 	.word	0x000115d0


	//----- nvinfo : EIATTR_MBARRIER_INSTR_OFFSETS
	.align		4
.L_635:
        /*0950*/ 	.byte	0x04, 0x39
        /*0952*/ 	.short	(.L_637 - .L_636)


	//   ....[0]....
.L_636:
        /*0954*/ 	.word	0x00000270
        /*0958*/ 	.word	0x000000ff
        /*095c*/ 	.word	0x00036800
        /*0960*/ 	.short	0x0100
        /*0962*/ 	.byte	0x08
	.zero		1


	//   ....[1]....
        /*0964*/ 	.word	0x00000280
        /*0968*/ 	.word	0x000000ff
        /*096c*/ 	.word	0x00036820
        /*0970*/ 	.short	0x0100
        /*0972*/ 	.byte	0x08
	.zero		1


	//   ....[2]....
        /*0974*/ 	.word	0x00000370
        /*0978*/ 	.word	0x000000ff
        /*097c*/ 	.word	0x00036830
        /*0980*/ 	.short	0x0100
        /*0982*/ 	.byte	0x08
	.zero		1


	//   ....[3]....
        /*0984*/ 	.word	0x00000380
        /*0988*/ 	.word	0x000000ff
        /*098c*/ 	.word	0x00036840
        /*0990*/ 	.short	0x0100
        /*0992*/ 	.byte	0x08
	.zero		1


	//   ....[4]....
        /*0994*/ 	.word	0x00000390
        /*0998*/ 	.word	0x000000ff
        /*099c*/ 	.word	0x00036838
        /*09a0*/ 	.short	0x0100
        /*09a2*/ 	.byte	0x08
	.zero		1


	//   ....[5]....
        /*09a4*/ 	.word	0x000003a0
        /*09a8*/ 	.word	0x000000ff
        /*09ac*/ 	.word	0x00036848
        /*09b0*/ 	.short	0x0100
        /*09b2*/ 	.byte	0x08
	.zero		1


	//   ....[6]....
        /*09b4*/ 	.word	0x000004d0
        /*09b8*/ 	.word	0x000000ff
        /*09bc*/ 	.word	0x00036850
        /*09c0*/ 	.short	0x0100
        /*09c2*/ 	.byte	0x08
	.zero		1


	//   ....[7]....
        /*09c4*/ 	.word	0x000004e0
        /*09c8*/ 	.word	0x000000ff
        /*09cc*/ 	.word	0x00036860
        /*09d0*/ 	.short	0x0100
        /*09d2*/ 	.byte	0x08
	.zero		1


	//   ....[8]....
        /*09d4*/ 	.word	0x000004f0
        /*09d8*/ 	.word	0x000000ff
        /*09dc*/ 	.word	0x00036858
        /*09e0*/ 	.short	0x0100
        /*09e2*/ 	.byte	0x08
	.zero		1


	//   ....[9]....
        /*09e4*/ 	.word	0x00000500
        /*09e8*/ 	.word	0x000000ff
        /*09ec*/ 	.word	0x00036868
        /*09f0*/ 	.short	0x0100
        /*09f2*/ 	.byte	0x08
	.zero		1


	//   ....[10]....
        /*09f4*/ 	.word	0x000005f0
        /*09f8*/ 	.word	0x000000ff
        /*09fc*/ 	.word	0x00036870
        /*0a00*/ 	.short	0x0100
        /*0a02*/ 	.byte	0x06
	.zero		1


	//   ....[11]....
        /*0a04*/ 	.word	0x00000600
        /*0a08*/ 	.word	0x000000ff
        /*0a0c*/ 	.word	0x00036880
        /*0a10*/ 	.short	0x0100
        /*0a12*/ 	.byte	0x06
	.zero		1


	//   ....[12]....
        /*0a14*/ 	.word	0x00000610
        /*0a18*/ 	.word	0x000000ff
        /*0a1c*/ 	.word	0x00036878
        /*0a20*/ 	.short	0x0100
        /*0a22*/ 	.byte	0x06
	.zero		1


	//   ....[13]....
        /*0a24*/ 	.word	0x00000620
        /*0a28*/ 	.word	0x000000ff
        /*0a2c*/ 	.word	0x00036888
        /*0a30*/ 	.short	0x0100
        /*0a32*/ 	.byte	0x06
	.zero		1


	//   ....[14]....
        /*0a34*/ 	.word	0x00000750
        /*0a38*/ 	.word	0x000000ff
        /*0a3c*/ 	.word	0x00036890
        /*0a40*/ 	.short	0x0100
        /*0a42*/ 	.byte	0x08
	.zero		1


	//   ....[15]....
        /*0a44*/ 	.word	0x00000760
        /*0a48*/ 	.word	0x000000ff
        /*0a4c*/ 	.word	0x000368a0
        /*0a50*/ 	.short	0x0100
        /*0a52*/ 	.byte	0x08
	.zero		1


	//   ....[16]....
        /*0a54*/ 	.word	0x00000770
        /*0a58*/ 	.word	0x000000ff
        /*0a5c*/ 	.word	0x00036898
        /*0a60*/ 	.short	0x0100
        /*0a62*/ 	.byte	0x08
	.zero		1


	//   ....[17]....
        /*0a64*/ 	.word	0x00000780
        /*0a68*/ 	.word	0x000000ff
        /*0a6c*/ 	.word	0x000368a8
        /*0a70*/ 	.short	0x0100
        /*0a72*/ 	.byte	0x08
	.zero		1


	//   ....[18]....
        /*0a74*/ 	.word	0x000008b0
        /*0a78*/ 	.word	0x000000ff
        /*0a7c*/ 	.word	0x000368b0
        /*0a80*/ 	.short	0x0100
        /*0a82*/ 	.byte	0x08
	.zero		1


	//   ....[19]....
        /*0a84*/ 	.word	0x000008c0
        /*0a88*/ 	.word	0x000000ff
        /*0a8c*/ 	.word	0x000368c0
        /*0a90*/ 	.short	0x0100
        /*0a92*/ 	.byte	0x08
	.zero		1


	//   ....[20]....
        /*0a94*/ 	.word	0x000008d0
        /*0a98*/ 	.word	0x000000ff
        /*0a9c*/ 	.word	0x000368b8
        /*0aa0*/ 	.short	0x0100
        /*0aa2*/ 	.byte	0x08
	.zero		1


	//   ....[21]....
        /*0aa4*/ 	.word	0x000008e0
        /*0aa8*/ 	.word	0x000000ff
        /*0aac*/ 	.word	0x000368c8
        /*0ab0*/ 	.short	0x0100
        /*0ab2*/ 	.byte	0x08
	.zero		1


	//   ....[22]....
        /*0ab4*/ 	.word	0x00001eb0
        /*0ab8*/ 	.word	0x00000004
        /*0abc*/ 	.word	0x00036800
        /*0ac0*/ 	.short	0x010a
        /*0ac2*/ 	.byte	0x3f
	.zero		1


	//   ....[23]....
        /*0ac4*/ 	.word	0x00001f50
        /*0ac8*/ 	.word	0x00000000
        /*0acc*/ 	.word	0x00036830
        /*0ad0*/ 	.short	0x010a
        /*0ad2*/ 	.byte	0x3f
	.zero		1


	//   ....[24]....
        /*0ad4*/ 	.word	0x00001fc0
        /*0ad8*/ 	.word	0x00000000
        /*0adc*/ 	.word	0x00036830
        /*0ae0*/ 	.short	0x010a
        /*0ae2*/ 	.byte	0x3f
	.zero		1


	//   ....[25]....
        /*0ae4*/ 	.word	0x00004bc0
        /*0ae8*/ 	.word	0x00000000
        /*0aec*/ 	.word	0x00000000
        /*0af0*/ 	.short	0x0101
        /*0af2*/ 	.byte	0x3f
	.zero		1


	//   ....[26]....
        /*0af4*/ 	.word	0x00006360
        /*0af8*/ 	.word	0x000000ff
        /*0afc*/ 	.word	0x00036830
        /*0b00*/ 	.short	0x010a
        /*0b02*/ 	.byte	0x3c
	.zero		1


	//   ....[27]....
        /*0b04*/ 	.word	0x000063a0
        /*0b08*/ 	.word	0x000000ff
        /*0b0c*/ 	.word	0x00036830
        /*0b10*/ 	.short	0x010a
        /*0b12*/ 	.byte	0x3c
	.zero		1


	//   ....[28]....
        /*0b14*/ 	.word	0x00008b20
        /*0b18*/ 	.word	0x000000ff
        /*0b1c*/ 	.word	0x00036850
        /*0b20*/ 	.short	0x010a
        /*0b22*/ 	.byte	0x0a
	.zero		1


	//   ....[29]....
        /*0b24*/ 	.word	0x00008b60
        /*0b28*/ 	.word	0x000000ff
        /*0b2c*/ 	.word	0x00036850
        /*0b30*/ 	.short	0x010a
        /*0b32*/ 	.byte	0x0a
	.zero		1


	//   ....[30]....
        /*0b34*/ 	.word	0x00009f50
        /*0b38*/ 	.word	0x000000ff
        /*0b3c*/ 	.word	0x00000000
        /*0b40*/ 	.short	0x0101
        /*0b42*/ 	.byte	0x3c
	.zero		1


	//   ....[31]....
        /*0b44*/ 	.word	0x00009fc0
        /*0b48*/ 	.word	0x000000ff
        /*0b4c*/ 	.word	0x00000000
        /*0b50*/ 	.short	0x0101
        /*0b52*/ 	.byte	0x0a
	.zero		1


	//   ....[32]....
        /*0b54*/ 	.word	0x0000a630
        /*0b58*/ 	.word	0x0000000d
        /*0b5c*/ 	.word	0x00036850
        /*0b60*/ 	.short	0x010a
        /*0b62*/ 	.byte	0x3f
	.zero		1


	//   ....[33]....
        /*0b64*/ 	.word	0x0000a670
        /*0b68*/ 	.word	0x0000000d
        /*0b6c*/ 	.word	0x00036850
        /*0b70*/ 	.short	0x010a
        /*0b72*/ 	.byte	0x3f
	.zero		1


	//   ....[34]....
        /*0b74*/ 	.word	0x0000ac20
        /*0b78*/ 	.word	0x0000000b
        /*0b7c*/ 	.word	0x00000000
        /*0b80*/ 	.short	0x0101
        /*0b82*/ 	.byte	0x3f
	.zero		1


	//   ....[35]....
        /*0b84*/ 	.word	0x0000cab0
        /*0b88*/ 	.word	0x000000ff
        /*0b8c*/ 	.word	0x00000000
        /*0b90*/ 	.short	0x0101
        /*0b92*/ 	.byte	0x08
	.zero		1


	//   ....[36]....
        /*0b94*/ 	.word	0x0000d1e0
        /*0b98*/ 	.word	0x000000ff
        /*0b9c*/ 	.word	0x00000000
        /*0ba0*/ 	.short	0x0101
        /*0ba2*/ 	.byte	0x08
	.zero		1


	//   ....[37]....
        /*0ba4*/ 	.word	0x00011060
        /*0ba8*/ 	.word	0x00000000
        /*0bac*/ 	.word	0x00036840
        /*0bb0*/ 	.short	0x010a
        /*0bb2*/ 	.byte	0x3f
	.zero		1


	//   ....[38]....
        /*0bb4*/ 	.word	0x00012020
        /*0bb8*/ 	.word	0x00000012
        /*0bbc*/ 	.word	0x00036800
        /*0bc0*/ 	.short	0x0107
        /*0bc2*/ 	.byte	0x3f
	.zero		1


	//   ....[39]....
        /*0bc4*/ 	.word	0x00012130
        /*0bc8*/ 	.word	0x00000012
        /*0bcc*/ 	.word	0x00036800
        /*0bd0*/ 	.short	0x0101
        /*0bd2*/ 	.byte	0x3f
	.zero		1


	//   ....[40]....
        /*0bd4*/ 	.word	0x00012150
        /*0bd8*/ 	.word	0x00000012
        /*0bdc*/ 	.word	0x00036820
        /*0be0*/ 	.short	0x010a
        /*0be2*/ 	.byte	0x3f
	.zero		1


	//   ....[41]....
        /*0be4*/ 	.word	0x00012520
        /*0be8*/ 	.word	0x00000003
        /*0bec*/ 	.word	0x00036840
        /*0bf0*/ 	.short	0x010a
        /*0bf2*/ 	.byte	0x3f
	.zero		1


	//   ....[42]....
        /*0bf4*/ 	.word	0x000129c0
        /*0bf8*/ 	.word	0x00000003
        /*0bfc*/ 	.word	0x00000060
        /*0c00*/ 	.short	0x010a
        /*0c02*/ 	.byte	0x3f
	.zero		1


	//   ....[43]....
        /*0c04*/ 	.word	0x00013150
        /*0c08*/ 	.word	0x00000003
        /*0c0c*/ 	.word	0x00036840
        /*0c10*/ 	.short	0x010a
        /*0c12*/ 	.byte	0x3f
	.zero		1


	//   ....[44]....
        /*0c14*/ 	.word	0x000135f0
        /*0c18*/ 	.word	0x00000002
        /*0c1c*/ 	.word	0x00000060
        /*0c20*/ 	.short	0x010a
        /*0c22*/ 	.byte	0x3f
	.zero		1


	//   ....[45]....
        /*0c24*/ 	.word	0x00013cc0
        /*0c28*/ 	.word	0x00000002
        /*0c2c*/ 	.word	0x00036840
        /*0c30*/ 	.short	0x010a
        /*0c32*/ 	.byte	0x3f
	.zero		1


	//   ....[46]....
        /*0c34*/ 	.word	0x00014160
        /*0c38*/ 	.word	0x00000002
        /*0c3c*/ 	.word	0x00000060
        /*0c40*/ 	.short	0x010a
        /*0c42*/ 	.byte	0x3f
	.zero		1


	//   ....[47]....
        /*0c44*/ 	.word	0x000147e0
        /*0c48*/ 	.word	0x00000000
        /*0c4c*/ 	.word	0x00036860
        /*0c50*/ 	.short	0x010a
        /*0c52*/ 	.byte	0x3f
	.zero		1


	//   ....[48]....
        /*0c54*/ 	.word	0x00015ae0
        /*0c58*/ 	.word	0x00000000
        /*0c5c*/ 	.word	0x00036820
        /*0c60*/ 	.short	0x010a
        /*0c62*/ 	.byte	0x3f
	.zero		1


	//   ....[49]....
        /*0c64*/ 	.word	0x00015cf0
        /*0c68*/ 	.word	0x00000006
        /*0c6c*/ 	.word	0x00000000
        /*0c70*/ 	.short	0x010a
        /*0c72*/ 	.byte	0x3f
	.zero		1


	//   ....[50]....
        /*0c74*/ 	.word	0x00015d20
        /*0c78*/ 	.word	0x00000007
        /*0c7c*/ 	.word	0x00000000
        /*0c80*/ 	.short	0x010a
        /*0c82*/ 	.byte	0x3f
	.zero		1


	//   ....[51]....
        /*0c84*/ 	.word	0x00015d80
        /*0c88*/ 	.word	0x00000004
        /*0c8c*/ 	.word	0x00000000
        /*0c90*/ 	.short	0x010a
        /*0c92*/ 	.byte	0x3f
	.zero		1


	//   ....[52]....
        /*0c94*/ 	.word	0x00015db0
        /*0c98*/ 	.word	0x00000003
        /*0c9c*/ 	.word	0x00000000
        /*0ca0*/ 	.short	0x010a
        /*0ca2*/ 	.byte	0x3f
	.zero		1


	//   ....[53]....
        /*0ca4*/ 	.word	0x00015e10
        /*0ca8*/ 	.word	0x00000004
        /*0cac*/ 	.word	0x00036800
        /*0cb0*/ 	.short	0x010a
        /*0cb2*/ 	.byte	0x3f
	.zero		1


	//   ....[54]....
        /*0cb4*/ 	.word	0x00015e60
        /*0cb8*/ 	.word	0x00000000
        /*0cbc*/ 	.word	0x00036830
        /*0cc0*/ 	.short	0x010a
        /*0cc2*/ 	.byte	0x3f
	.zero		1


	//   ....[55]....
        /*0cc4*/ 	.word	0x00015ec0
        /*0cc8*/ 	.word	0x00000003
        /*0ccc*/ 	.word	0x00036830
        /*0cd0*/ 	.short	0x010a
        /*0cd2*/ 	.byte	0x3f
	.zero		1


	//   ....[56]....
        /*0cd4*/ 	.word	0x00015f20
        /*0cd8*/ 	.word	0x00000002
        /*0cdc*/ 	.word	0x00036850
        /*0ce0*/ 	.short	0x010a
        /*0ce2*/ 	.byte	0x3f
	.zero		1


	//   ....[57]....
        /*0ce4*/ 	.word	0x00015f70
        /*0ce8*/ 	.word	0x0000000d
        /*0cec*/ 	.word	0x00036850
        /*0cf0*/ 	.short	0x010a
        /*0cf2*/ 	.byte	0x3f
	.zero		1


	//   ....[58]....
        /*0cf4*/ 	.word	0x00016110
        /*0cf8*/ 	.word	0x00000000
        /*0cfc*/ 	.word	0x00036840
        /*0d00*/ 	.short	0x010a
        /*0d02*/ 	.byte	0x3f
	.zero		1


	//   ....[59]....
        /*0d04*/ 	.word	0x00016d80
        /*0d08*/ 	.word	0x00000012
        /*0d0c*/ 	.word	0x00036820
        /*0d10*/ 	.short	0x010a
        /*0d12*/ 	.byte	0x3f
	.zero		1


	//   ....[60]....
        /*0d14*/ 	.word	0x00016dd0
        /*0d18*/ 	.word	0x00000003
        /*0d1c*/ 	.word	0x00036840
        /*0d20*/ 	.short	0x010a
        /*0d22*/ 	.byte	0x3f
	.zero		1


	//   ....[61]....
        /*0d24*/ 	.word	0x00016e20
        /*0d28*/ 	.word	0x00000003
        /*0d2c*/ 	.word	0x00000060
        /*0d30*/ 	.short	0x010a
        /*0d32*/ 	.byte	0x3f
	.zero		1


	//   ....[62]....
        /*0d34*/ 	.word	0x00016e70
        /*0d38*/ 	.word	0x00000003
        /*0d3c*/ 	.word	0x00036840
        /*0d40*/ 	.short	0x010a
        /*0d42*/ 	.byte	0x3f
	.zero		1


	//   ....[63]....
        /*0d44*/ 	.word	0x00016ec0
        /*0d48*/ 	.word	0x00000002
        /*0d4c*/ 	.word	0x00000060
        /*0d50*/ 	.short	0x010a
        /*0d52*/ 	.byte	0x3f
	.zero		1


	//   ....[64]....
        /*0d54*/ 	.word	0x00016f10
        /*0d58*/ 	.word	0x00000002
        /*0d5c*/ 	.word	0x00036840
        /*0d60*/ 	.short	0x010a
        /*0d62*/ 	.byte	0x3f
	.zero		1


	//   ....[65]....
        /*0d64*/ 	.word	0x00016f60
        /*0d68*/ 	.word	0x00000002
        /*0d6c*/ 	.word	0x00000060
        /*0d70*/ 	.short	0x010a
        /*0d72*/ 	.byte	0x3f
	.zero		1


	//   ....[66]....
        /*0d74*/ 	.word	0x00016fb0
        /*0d78*/ 	.word	0x00000000
        /*0d7c*/ 	.word	0x00036860
        /*0d80*/ 	.short	0x010a
        /*0d82*/ 	.byte	0x3f
	.zero		1


	//   ....[67]....
        /*0d84*/ 	.word	0x00017af0
        /*0d88*/ 	.word	0x00000000
        /*0d8c*/ 	.word	0x00036820
        /*0d90*/ 	.short	0x010a
        /*0d92*/ 	.byte	0x3f
	.zero		1


	//   ....[68]....
        /*0d94*/ 	.word	0x00017c90
        /*0d98*/ 	.word	0x00000006
        /*0d9c*/ 	.word	0x00000000
        /*0da0*/ 	.short	0x010a
        /*0da2*/ 	.byte	0x3f
	.zero		1


	//   ....[69]....
        /*0da4*/ 	.word	0x00017ce0
        /*0da8*/ 	.word	0x00000007
        /*0dac*/ 	.word	0x00000000
        /*0db0*/ 	.short	0x010a
        /*0db2*/ 	.byte	0x3f
	.zero		1


	//   ....[70]....
        /*0db4*/ 	.word	0x00017d30
        /*0db8*/ 	.word	0x00000004
        /*0dbc*/ 	.word	0x00000000
        /*0dc0*/ 	.short	0x010a
        /*0dc2*/ 	.byte	0x3f
	.zero		1


	//----- nvinfo : EIATTR_NUM_MBARRIERS
	.align		4
.L_637:
        /*0dc4*/ 	.byte	0x03, 0x38
        /*0dc6*/ 	.short	0x0016


	//----- nvinfo : EIATTR_EXIT_INSTR_OFFSETS
	.align		4
        /*0dc8*/ 	.byte	0x04, 0x1c
        /*0dca*/ 	.short	(.L_639 - .L_638)


	//   ....[0]....
.L_638:
        /*0dcc*/ 	.word	0x00000a50


	//   ....[1]....
        /*0dd0*/ 	.word	0x0000f0c0


	//   ....[2]....
        /*0dd4*/ 	.word	0x00015e00


	//----- nvinfo : EIATTR_MAX_THREADS
	.align		4
.L_639:
        /*0dd8*/ 	.byte	0x04, 0x05
        /*0dda*/ 	.short	(.L_641 - .L_640)
.L_640:
        /*0ddc*/ 	.word	0x00000180
        /*0de0*/ 	.word	0x00000001
        /*0de4*/ 	.word	0x00000001


	//----- nvinfo : EIATTR_CRS_STACK_SIZE
	.align		4
.L_641:
        /*0de8*/ 	.byte	0x04, 0x1e
        /*0dea*/ 	.short	(.L_643 - .L_642)
.L_642:
        /*0dec*/ 	.word	0x00000000


	//----- nvinfo : EIATTR_CBANK_PARAM_SIZE
	.align		4
.L_643:
        /*0df0*/ 	.byte	0x03, 0x19
        /*0df2*/ 	.short	0x0af0


	//----- nvinfo : EIATTR_PARAM_CBANK
	.align		4
        /*0df4*/ 	.byte	0x04, 0x0a
        /*0df6*/ 	.short	(.L_645 - .L_644)
	.align		4
.L_644:
        /*0df8*/ 	.word	index@(.nv.constant0._ZN7cutlass13device_kernelIN5flash11enable_sm90INS1_16FlashAttnFwdSm90INS1_25CollectiveMainloopFwdSm90ILi2EN4cute5tupleIJNS5_1CILi1EEES8_S8_EEENS6_IJNS7_ILi128EEENS7_ILi112EEENS7_ILi192EEEEEELi192ENS_10bfloat16_tEfNS_4arch4Sm90ELb0ELb0ELb0ELb1ELb0ELb0ELb0ELb1ELb1ELb1ELb1ELb0EEENS1_21CollectiveEpilogueFwdINS6_IJSA_SC_SB_EEES9_SE_SG_Li256ELb1ELb1ELb1ELb0EEENS1_36VarlenDynamicPersistentTileSchedulerILi128ELi112ELi256ELi128ELb1ELb1ELb1ELb0ELb1ELb1EEEEEEEEEvNT_6ParamsE)
        /*0dfc*/ 	.short	0x0210
        /*0dfe*/ 	.short	0x0af0


	//----- nvinfo : EIATTR_SW_WAR
	.align		4
.L_645:
        /*0e00*/ 	.byte	0x04, 0x36
        /*0e02*/ 	.short	(.L_647 - .L_646)
.L_646:
        /*0e04*/ 	.word	0x00000008
.L_647:


//--------------------- .nv.info._ZN7cutlass13device_kernelIN5flash11enable_sm90INS1_16FlashAttnFwdSm90INS1_25CollectiveMainloopFwdSm90ILi2EN4cute5tupleIJNS5_1CILi1EEES8_S8_EEENS6_IJNS7_ILi128EEENS7_ILi112EEENS7_ILi192EEEEEELi192ENS_10bfloat16_tEfNS_4arch4Sm90ELb0ELb0ELb0ELb1ELb0ELb1ELb0ELb1ELb1ELb1ELb1ELb0EEENS1_21CollectiveEpilogueFwdINS6_IJSA_SC_SB_EEES9_SE_SG_Li256ELb1ELb1ELb1ELb0EEENS1_36VarlenDynamicPersistentTileSchedulerILi128ELi112ELi256ELi128ELb1ELb1ELb1ELb0ELb1ELb1EEEEEEEEEvNT_6ParamsE --------------------------
	.section	.nv.info._ZN7cutlass13device_kernelIN5flash11enable_sm90INS1_16FlashAttnFwdSm90INS1_25CollectiveMainloopFwdSm90ILi2EN4cute5tupleIJNS5_1CILi1EEES8_S8_EEENS6_IJNS7_ILi128EEENS7_ILi112EEENS7_ILi192EEEEEELi192ENS_10bfloat16_tEfNS_4arch4Sm90ELb0ELb0ELb0ELb1ELb0ELb1ELb0ELb1ELb1ELb1ELb1ELb0EEENS1_21CollectiveEpilogueFwdINS6_IJSA_SC_SB_EEES9_SE_SG_Li256ELb1ELb1ELb1ELb0EEENS1_36VarlenDynamicPersistentTileSchedulerILi128ELi112ELi256ELi128ELb1ELb1ELb1ELb0ELb1ELb1EEEEEEEEEvNT_6ParamsE,"",@"SHT_CUDA_INFO"
	.sectionflags	@""
	.align	4


	//----- nvinfo : EIATTR_CUDA_API_VERSION
	.align		4
        /*0000*/ 	.byte	0x04, 0x37
        /*0002*/ 	.short	(.L_649 - .L_648)
.L_648:
        /*0004*/ 	.word	0x00000082


	//----- nvinfo : EIATTR_KPARAM_INFO
	.align		4
.L_649:
        /*0008*/ 	.byte	0x04, 0x17
        /*000a*/ 	.short	(.L_651 - .L_650)
.L_650:
        /*000c*/ 	.word	0x00000000
        /*0010*/ 	.short	0x0000
        /*0012*/ 	.short	0x0070
        /*0014*/ 	.byte	0x00, 0xf0, 0x01, 0x2a


	//----- nvinfo : EIATTR_SPARSE_MMA_MASK
	.align		4
.L_651:
        /*0018*/ 	.byte	0x03, 0x50
        /*001a*/ 	.short	0x0000


	//----- nvinfo : EIATTR_MAXREG_COUNT
	.align		4
        /*001c*/ 	.byte	0x03, 0x1b
        /*001e*/ 	.short	0x00a8


	//----- nvinfo : EIATTR_NUM_BARRIERS
	.align		4
        /*0020*/ 	.byte	0x02, 0x4c
        /*0022*/ 	.byte	0x10
	.zero		1


	//----- nvinfo : EIATTR_EXTERNS
	.align		4
        /*0024*/ 	.byte	0x04, 0x0f
        /*0026*/ 	.short	(.L_653 - .L_652)


	//   ....[0]....
	.align		4
.L_652:
        /*0028*/ 	.word	index@(__assertfail)


	//----- nvinfo : EIATTR_ANNOTATIONS
	.align		4
.L_653:
        /*002c*/ 	.byte	0x04, 0x55
        /*002e*/ 	.short	(.L_655 - .L_654)


	//   ....[0]....
.L_654:
        /* <DEDUP_REMOVED lines=121> */


	//----- nvinfo : EIATTR_MERCURY_ISA_VERSION
	.align		4
.L_655:
        /*07a8*/ 	.byte	0x03, 0x5f
        /*07aa*/ 	.short	0x0101


	//----- nvinfo : EIATTR_UNUSED_LOAD_BYTE_OFFSET
	.align		4
        /*07ac*/ 	.byte	0x04, 0x44
        /*07ae*/ 	.short	(.L_657 - .L_656)


	//   ....[0]....
.L_656:
        /*07b0*/ 	.word	0x00000a80
        /*07b4*/ 	.word	0x0000fff0


	//   ....[1]....
        /*07b8*/ 	.word	0x0001c870
        /*07bc*/ 	.word	0x0000fff0


	//----- nvinfo : EIATTR_INT_WARP_WIDE_INSTR_OFFSETS
	.align		4
.L_657:
        /*07c0*/ 	.byte	0x04, 0x31
        /*07c2*/ 	.short	(.L_659 - .L_658)


	//   ....[0]....
.L_658:
        /*07c4*/ 	.word	0x00000180


	//   ....[1]....
        /*07c8*/ 	.word	0x000001c0


	//   ....[2]....
        /*07cc*/ 	.word	0x00000280


	//   ....[3]....
        /*07d0*/ 	.word	0x000235b0


	//   ....[4]....
        /*07d4*/ 	.word	0x00023640


	//   ....[5]....
        /*07d8*/ 	.word	0x000273f0


	//   ....[6]....
        /*07dc*/ 	.word	0x00027450


	//----- nvinfo : EIATTR_COOP_GROUP_MASK_REGIDS
	.align		4
.L_659:
        /*07e0*/ 	.byte	0x04, 0x29
        /*07e2*/ 	.short	(.L_661 - .L_660)


	//   ....[0]....
.L_660:
        /*07e4*/ 	.word	0xffffffff


	//   ....[1]....
        /*07e8*/ 	.word	0xffffffff


	//   ....[2]....
        /*07ec*/ 	.word	0xffffffff


	//   ....[3]....
        /*07f0*/ 	.word	0xffffffff


	//   ....[4]....
        /*07f4*/ 	.word	0xffffffff


	//   ....[5]....
        /*07f8*/ 	.word	0xffffffff


	//   ....[6]....
        /*07fc*/ 	.word	0xffffffff


	//   ....[7]....
        /*0800*/ 	.word	0xffffffff


	//   ....[8]....
        /*0804*/ 	.word	0xffffffff


	//   ....[9]....
        /*0808*/ 	.word	0xffffffff


	//   ....[10]....
        /*080c*/ 	.word	0xffffffff


	//   ....[11]....
        /*0810*/ 	.word	0xffffffff


	//   ....[12]....
        /*0814*/ 	.word	0xffffffff


	//   ....[13]....
        /*0818*/ 	.word	0xffffffff


	//   ....[14]....
        /*081c*/ 	.word	0xffffffff


	//   ....[15]....
        /*0820*/ 	.word	0xffffffff


	//   ....[16]....
        /*0824*/ 	.word	0xffffffff


	//   ....[17]....
        /*0828*/ 	.word	0xffffffff


	//   ....[18]....
        /*082c*/ 	.word	0xffffffff


	//   ....[19]....
        /*0830*/ 	.word	0xffffffff


	//   ....[20]....
        /*0834*/ 	.word	0xffffffff


	//   ....[21]....
        /*0838*/ 	.word	0xffffffff


	//   ....[22]....
        /*083c*/ 	.word	0xffffffff


	//   ....[23]....
        /*0840*/ 	.word	0xffffffff


	//   ....[24]....
        /*0844*/ 	.word	0xffffffff


	//   ....[25]....
        /*0848*/ 	.word	0xffffffff


	//   ....[26]....
        /*084c*/ 	.word	0xffffffff


	//   ....[27]....
        /*0850*/ 	.word	0xffffffff


	//   ....[28]....
        /*0854*/ 	.word	0xffffffff


	//   ....[29]....
        /*0858*/ 	.word	0xffffffff


	//   ....[30]....
        /*085c*/ 	.word	0xffffffff


	//   ....[31]....
        /*0860*/ 	.word	0xffffffff


	//   ....[32]....
        /*0864*/ 	.word	0xffffffff


	//   ....[33]....
        /*0868*/ 	.word	0xffffffff


	//   ....[34]....
        /*086c*/ 	.word	0xffffffff


	//   ....[35]....
        /*0870*/ 	.word	0xffffffff


	//   ....[36]....
        /*0874*/ 	.word	0xffffffff


	//   ....[37]....
        /*0878*/ 	.word	0xffffffff


	//   ....[38]....
        /*087c*/ 	.word	0xffffffff


	//   ....[39]....
        /*0880*/ 	.word	0xffffffff


	//   ....[40]....
        /*0884*/ 	.word	0xffffffff


	//   ....[41]....
        /*0888*/ 	.word	0xffffffff


	//   ....[42]....
        /*088c*/ 	.word	0xffffffff


	//   ....[43]....
        /*0890*/ 	.word	0xffffffff


	//   ....[44]....
        /*0894*/ 	.word	0xffffffff


	//   ....[45]....
        /*0898*/ 	.word	0xffffffff


	//   ....[46]....
        /*089c*/ 	.word	0xffffffff


	//   ....[47]....
        /*08a0*/ 	.word	0xffffffff


	//   ....[48]....
        /*08a4*/ 	.word	0xffffffff


	//   ....[49]....
        /*08a8*/ 	.word	0xffffffff


	//   ....[50]....
        /*08ac*/ 	.word	0xffffffff


	//   ....[51]....
        /*08b0*/ 	.word	0xffffffff


	//   ....[52]....
        /*08b4*/ 	.word	0xffffffff


	//   ....[53]....
        /*08b8*/ 	.word	0xffffffff


	//   ....[54]....
        /*08bc*/ 	.word	0xffffffff


	//   ....[55]....
        /*08c0*/ 	.word	0xffffffff


	//   ....[56]....
        /*08c4*/ 	.word	0xffffffff


	//   ....[57]....
        /*08c8*/ 	.word	0xffffffff


	//   ....[58]....
        /*08cc*/ 	.word	0xffffffff


	//   ....[59]....
        /*08d0*/ 	.word	0xffffffff


	//   ....[60]....
        /*08d4*/ 	.word	0xffffffff


	//   ....[61]....
        /*08d8*/ 	.word	0xffffffff


	//   ....[62]....
        /*08dc*/ 	.word	0xffffffff


	//   ....[63]....
        /*08e0*/ 	.word	0xffffffff


	//   ....[64]....
        /*08e4*/ 	.word	0xffffffff


	//   ....[65]....
        /*08e8*/ 	.word	0xffffffff


	//   ....[66]....
        /*08ec*/ 	.word	0xffffffff


	//   ....[67]....
        /*08f0*/ 	.word	0xffffffff


	//   ....[68]....
        /*08f4*/ 	.word	0xffffffff


	//   ....[69]....
        /*08f8*/ 	.word	0xffffffff


	//   ....[70]....
        /*08fc*/ 	.word	0xffffffff


	//   ....[71]....
        /*0900*/ 	.word	0xffffffff


	//   ....[72]....
        /*0904*/ 	.word	0xffffffff


	//   ....[73]....
        /*0908*/ 	.word	0xffffffff


	//   ....[74]....
        /*090c*/ 	.word	0xffffffff


	//   ....[75]....
        /*0910*/ 	.word	0xffffffff


	//   ....[76]....
        /*0914*/ 	.word	0xffffffff


	//   ....[77]....
        /*0918*/ 	.word	0xffffffff


	//   ....[78]....
        /*091c*/ 	.word	0xffffffff


	//   ....[79]....
        /*0920*/ 	.word	0xffffffff


	//   ....[80]....
        /*0924*/ 	.word	0xffffffff


	//   ....[81]....
        /*0928*/ 	.word	0xffffffff


	//   ....[82]....
        /*092c*/ 	.word	0xffffffff


	//   ....[83]....
        /*0930*/ 	.word	0xffffffff


	//   ....[84]....
        /*0934*/ 	.word	0xffffffff


	//   ....[85]....
        /*0938*/ 	.word	0xffffffff


	//   ....[86]....
        /*093c*/ 	.word	0xffffffff


	//   ....[87]....
        /*0940*/ 	.word	0xffffffff


	//   ....[88]....
        /*0944*/ 	.word	0xffffffff


	//   ....[89]....
        /*0948*/ 	.word	0xffffffff


	//   ....[90]....
        /*094c*/ 	.word	0xffffffff


	//   ....[91]....
        /*0950*/ 	.word	0xffffffff


	//   ....[92]....
        /*0954*/ 	.word	0xffffffff


	//   ....[93]....
        /*0958*/ 	.word	0xffffffff


	//   ....[94]....
        /*095c*/ 	.word	0xffffffff


	//   ....[95]....
        /*0960*/ 	.word	0xffffffff


	//   ....[96]....
        /*0964*/ 	.word	0xffffffff


	//   ....[97]....
        /*0968*/ 	.word	0xffffffff


	//   ....[98]....
        /*096c*/ 	.word	0xffffffff


	//   ....[99]....
        /*0970*/ 	.word	0xffffffff


	//   ....[100]....
        /*0974*/ 	.word	0xffffffff


	//   ....[101]....
        /*0978*/ 	.word	0xffffffff


	//   ....[102]....
        /*097c*/ 	.word	0xffffffff


	//   ....[103]....
        /*0980*/ 	.word	0xffffffff


	//   ....[104]....
        /*0984*/ 	.word	0xffffffff


	//   ....[105]....
        /*0988*/ 	.word	0xffffffff


	//   ....[106]....
        /*098c*/ 	.word	0x0500000f


	//   ....[107]....
        /*0990*/ 	.word	0x0500000f


	//   ....[108]....
        /*0994*/ 	.word	0x0500000f


	//   ....[109]....
        /*0998*/ 	.word	0x0500000f


	//   ....[110]....
        /*099c*/ 	.word	0x0500000f


	//   ....[111]....
        /*09a0*/ 	.word	0x0500000f


	//   ....[112]....
        /*09a4*/ 	.word	0x0500000f


	//   ....[113]....
        /*09a8*/ 	.word	0x0500000f


	//   ....[114]....
        /*09ac*/ 	.word	0x0500000f


	//   ....[115]....
        /*09b0*/ 	.word	0x0500000f


	//   ....[116]....
        /*09b4*/ 	.word	0x0500000f


	//   ....[117]....
        /*09b8*/ 	.word	0x0500000f


	//   ....[118]....
        /*09bc*/ 	.word	0x0500000f


	//   ....[119]....
        /*09c0*/ 	.word	0x0500000f


	//   ....[120]....
        /*09c4*/ 	.word	0x0500000f


	//   ....[121]....
        /*09c8*/ 	.word	0x0500000f


	//   ....[122]....
        /*09cc*/ 	.word	0x0500000f


	//   ....[123]....
        /*09d0*/ 	.word	0x0500000f


	//   ....[124]....
        /*09d4*/ 	.word	0x0500000f


	//   ....[125]....
        /*09d8*/ 	.word	0x0500000f


	//   ....[126]....
        /*09dc*/ 	.word	0x0500000f


	//   ....[127]....
        /*09e0*/ 	.word	0x0500000f


	//   ....[128]....
        /*09e4*/ 	.word	0x0500000f


	//   ....[129]....
        /*09e8*/ 	.word	0x0500000f


	//   ....[130]....
        /*09ec*/ 	.word	0x0500000f


	//   ....[131]....
        /*09f0*/ 	.word	0x0500000f


	//   ....[132]....
        /*09f4*/ 	.word	0x0500000f


	//   ....[133]....
        /*09f8*/ 	.word	0x0500000f


	//   ....[134]....
        /*09fc*/ 	.word	0x0500000f


	//   ....[135]....
        /*0a00*/ 	.word	0x0500000f


	//   ....[136]....
        /*0a04*/ 	.word	0x0500000f


	//   ....[137]....
        /*0a08*/ 	.word	0x0500000f


	//   ....[138]....
        /*0a0c*/ 	.word	0x0500000f


	//   ....[139]....
        /*0a10*/ 	.word	0x0500000f


	//   ....[140]....
        /*0a14*/ 	.word	0x0500000f


	//   ....[141]....
        /*0a18*/ 	.word	0x0500000f


	//   ....[142]....
        /*0a1c*/ 	.word	0x0500000f


	//   ....[143]....
        /*0a20*/ 	.word	0x0500000f


	//   ....[144]....
        /*0a24*/ 	.word	0x0500000f


	//   ....[145]....
        /*0a28*/ 	.word	0x0500000f


	//   ....[146]....
        /*0a2c*/ 	.word	0x0500000f


	//   ....[147]....
        /*0a30*/ 	.word	0x0500000f


	//   ....[148]....
        /*0a34*/ 	.word	0x0500000f


	//   ....[149]....
        /*0a38*/ 	.word	0x0500000f


	//   ....[150]....
        /*0a3c*/ 	.word	0x0500000f


	//----- nvinfo : EIATTR_COOP_GROUP_INSTR_OFFSETS
	.align		4
.L_661:
        /*0a40*/ 	.byte	0x04, 0x28
        /*0a42*/ 	.short	(.L_663 - .L_662)


	//   ....[0]....
.L_662:
        /*0a44*/ 	.word	0x00000060


	//   ....[1]....
        /*0a48*/ 	.word	0x00000190


	//   ....[2]....
        /*0a4c*/ 	.word	0x00000290


	//   ....[3]....
        /*0a50*/ 	.word	0x00000400


	//   ....[4]....
        /*0a54*/ 	.word	0x00000560


	//   ....[5]....
        /*0a58*/ 	.word	0x00000680


	//   ....[6]....
        /*0a5c*/ 	.word	0x000007e0


	//   ....[7]....
        /*0a60*/ 	.word	0x0000b300


	//   ....[8]....
        /*0a64*/ 	.word	0x0000b840


	//   ....[9]....
        /*0a68*/ 	.word	0x0000b850


	//   ....[10]....
        /*0a6c*/ 	.word	0x0000b860


	//   ....[11]....
        /*0a70*/ 	.word	0x0000b870


	//   ....[12]....
        /*0a74*/ 	.word	0x0000e400


	//   ....[13]....
        /*0a78*/ 	.word	0x0000e410


	//   ....[14]....
        /*0a7c*/ 	.word	0x0000e420


	//   ....[15]....
        /*0a80*/ 	.word	0x0000e430


	//   ....[16]....
        /*0a84*/ 	.word	0x000151f0


	//   ....[17]....
        /*0a88*/ 	.word	0x00015260


	//   ....[18]....
        /*0a8c*/ 	.word	0x00015730


	//   ....[19]....
        /*0a90*/ 	.word	0x000157e0


	//   ....[20]....
        /*0a94*/ 	.word	0x0001a3d0


	//   ....[21]....
        /*0a98*/ 	.word	0x0001a3f0


	//   ....[22]....
        /*0a9c*/ 	.word	0x0001abc0


	//   ....[23]....
        /*0aa0*/ 	.word	0x0001abe0


	//   ....[24]....
        /*0aa4*/ 	.word	0x0001c020


	//   ....[25]....
        /*0aa8*/ 	.word	0x0001c030


	//   ....[26]....
        /*0aac*/ 	.word	0x0001c060


	//   ....[27]....
        /*0ab0*/ 	.word	0x0001c070


	//   ....[28]....
        /*0ab4*/ 	.word	0x0001d5f0


	//   ....[29]....
        /*0ab8*/ 	.word	0x0001d600


	//   ....[30]....
        /*0abc*/ 	.word	0x0001d610


	//   ....[31]....
        /*0ac0*/ 	.word	0x0001d620


	//   ....[32]....
        /*0ac4*/ 	.word	0x0001def0


	//   ....[33]....
        /*0ac8*/ 	.word	0x0001df20


	//   ....[34]....
        /*0acc*/ 	.word	0x0001e070


	//   ....[35]....
        /*0ad0*/ 	.word	0x0001e090


	//   ....[36]....
        /*0ad4*/ 	.word	0x0001e190


	//   ....[37]....
        /*0ad8*/ 	.word	0x0001e1b0


	//   ....[38]....
        /*0adc*/ 	.word	0x0001e2c0


	//   ....[39]....
        /*0ae0*/ 	.word	0x0001e2e0


	//   ....[40]....
        /*0ae4*/ 	.word	0x0001e7a0


	//   ....[41]....
        /*0ae8*/ 	.word	0x0001e7e0


	//   ....[42]....
        /*0aec*/ 	.word	0x0001f060


	//   ....[43]....
        /*0af0*/ 	.word	0x0001f070


	//   ....[44]....
        /*0af4*/ 	.word	0x0001ffd0


	//   ....[45]....
        /*0af8*/ 	.word	0x00020000


	//   ....[46]....
        /*0afc*/ 	.word	0x00020120


	//   ....[47]....
        /*0b00*/ 	.word	0x00020140


	//   ....[48]....
        /*0b04*/ 	.word	0x00020240


	//   ....[49]....
        /*0b08*/ 	.word	0x00020260


	//   ....[50]....
        /*0b0c*/ 	.word	0x00020370


	//   ....[51]....
        /*0b10*/ 	.word	0x00020390


	//   ....[52]....
        /*0b14*/ 	.word	0x00020520


	//   ....[53]....
        /*0b18*/ 	.word	0x00020750


	//   ....[54]....
        /*0b1c*/ 	.word	0x00020780


	//   ....[55]....
        /*0b20*/ 	.word	0x000207b0


	//   ....[56]....
        /*0b24*/ 	.word	0x000207e0


	//   ....[57]....
        /*0b28*/ 	.word	0x00020810


	//   ....[58]....
        /*0b2c*/ 	.word	0x00020840


	//   ....[59]....
        /*0b30*/ 	.word	0x000209e0


	//   ....[60]....
        /*0b34*/ 	.word	0x00020a10


	//   ....[61]....
        /*0b38*/ 	.word	0x00020a40


	//   ....[62]....
        /*0b3c*/ 	.word	0x00020a70


	//   ....[63]....
        /*0b40*/ 	.word	0x00020aa0


	//   ....[64]....
        /*0b44*/ 	.word	0x00020ad0


	//   ....[65]....
        /*0b48*/ 	.word	0x00020b60


	//   ....[66]....
        /*0b4c*/ 	.word	0x00020b90


	//   ....[67]....
        /*0b50*/ 	.word	0x00020ba0


	//   ....[68]....
        /*0b54*/ 	.word	0x00020c50


	//   ....[69]....
        /*0b58*/ 	.word	0x00021e20


	//   ....[70]....
        /*0b5c*/ 	.word	0x00023b90


	//   ....[71]....
        /*0b60*/ 	.word	0x00024780


	//   ....[72]....
        /*0b64*/ 	.word	0x000247c0


	//   ....[73]....
        /*0b68*/ 	.word	0x00024880


	//   ....[74]....
        /*0b6c*/ 	.word	0x00024890


	//   ....[75]....
        /*0b70*/ 	.word	0x00024930


	//   ....[76]....
        /*0b74*/ 	.word	0x00024940


	//   ....[77]....
        /*0b78*/ 	.word	0x000249e0


	//   ....[78]....
        /*0b7c*/ 	.word	0x000249f0


	//   ....[79]....
        /*0b80*/ 	.word	0x00024a90


	//   ....[80]....
        /*0b84*/ 	.word	0x00024aa0


	//   ....[81]....
        /*0b88*/ 	.word	0x00024b40


	//   ....[82]....
        /*0b8c*/ 	.word	0x00024b50


	//   ....[83]....
        /*0b90*/ 	.word	0x00024bf0


	//   ....[84]....
        /*0b94*/ 	.word	0x00024c00


	//   ....[85]....
        /*0b98*/ 	.word	0x00024c50


	//   ....[86]....
        /*0b9c*/ 	.word	0x00024c90


	//   ....[87]....
        /*0ba0*/ 	.word	0x00027c70


	//   ....[88]....
        /*0ba4*/ 	.word	0x00027ca0


	//   ....[89]....
        /*0ba8*/ 	.word	0x00027cf0


	//   ....[90]....
        /*0bac*/ 	.word	0x00027d20


	//   ....[91]....
        /*0bb0*/ 	.word	0x00027d50


	//   ....[92]....
        /*0bb4*/ 	.word	0x00027d80


	//   ....[93]....
        /*0bb8*/ 	.word	0x00027db0


	//   ....[94]....
        /*0bbc*/ 	.word	0x00027de0


	//   ....[95]....
        /*0bc0*/ 	.word	0x00027fb0


	//   ....[96]....
        /*0bc4*/ 	.word	0x00027fe0


	//   ....[97]....
        /*0bc8*/ 	.word	0x00028010


	//   ....[98]....
        /*0bcc*/ 	.word	0x00028040


	//   ....[99]....
        /*0bd0*/ 	.word	0x00028070


	//   ....[100]....
        /*0bd4*/ 	.word	0x000280a0


	//   ....[101]....
        /*0bd8*/ 	.word	0x00028160


	//   ....[102]....
        /*0bdc*/ 	.word	0x00028180


	//   ....[103]....
        /*0be0*/ 	.word	0x00028190


	//   ....[104]....
        /*0be4*/ 	.word	0x000281f0


	//   ....[105]....
        /*0be8*/ 	.word	0x00028900


	//   ....[106]....
        /*0bec*/ 	.word	0x00028d20


	//   ....[107]....
        /*0bf0*/ 	.word	0x00028db0


	//   ....[108]....
        /*0bf4*/ 	.word	0x00028e00


	//   ....[109]....
        /*0bf8*/ 	.word	0x00028e50


	//   ....[110]....
        /*0bfc*/ 	.word	0x00028f30


	//   ....[111]....
        /*0c00*/ 	.word	0x00028fc0


	//   ....[112]....
        /*0c04*/ 	.word	0x00029020


	//   ....[113]....
        /*0c08*/ 	.word	0x00029080


	//   ....[114]....
        /*0c0c*/ 	.word	0x000292d0


	//   ....[115]....
        /*0c10*/ 	.word	0x000295c0


	//   ....[116]....
        /*0c14*/ 	.word	0x00029740


	//   ....[117]....
        /*0c18*/ 	.word	0x00029790


	//   ....[118]....
        /*0c1c*/ 	.word	0x00029860


	//   ....[119]....
        /*0c20*/ 	.word	0x00029970


	//   ....[120]....
        /*0c24*/ 	.word	0x000299d0


	//   ....[121]....
        /*0c28*/ 	.word	0x00029ae0


	//   ....[122]....
        /*0c2c*/ 	.word	0x00029b40


	//   ....[123]....
        /*0c30*/ 	.word	0x00029c50


	//   ....[124]....
        /*0c34*/ 	.word	0x00029cb0


	//   ....[125]....
        /*0c38*/ 	.word	0x00029dc0


	//   ....[126]....
        /*0c3c*/ 	.word	0x00029e20


	//   ....[127]....
        /*0c40*/ 	.word	0x00029f30


	//   ....[128]....
        /*0c44*/ 	.word	0x00029f90


	//   ....[129]....
        /*0c48*/ 	.word	0x0002a0a0


	//   ....[130]....
        /*0c4c*/ 	.word	0x0002a100


	//   ....[131]....
        /*0c50*/ 	.word	0x0002a1e0


	//   ....[132]....
        /*0c54*/ 	.word	0x0002a550


	//   ....[133]....
        /*0c58*/ 	.word	0x0002a600


	//   ....[134]....
        /*0c5c*/ 	.word	0x0002a770


	//   ....[135]....
        /*0c60*/ 	.word	0x0002a800


	//   ....[136]....
        /*0c64*/ 	.word	0x0002a880


	//   ....[137]....
        /*0c68*/ 	.word	0x0002a900


	//   ....[138]....
        /*0c6c*/ 	.word	0x0002a980


	//   ....[139]....
        /*0c70*/ 	.word	0x0002aa10


	//   ....[140]....
        /*0c74*/ 	.word	0x0002aab0


	//   ....[141]....
        /*0c78*/ 	.word	0x0002ab80


	//   ....[142]....
        /*0c7c*/ 	.word	0x0002ac00


	//   ....[143]....
        /*0c80*/ 	.word	0x0002ac80


	//   ....[144]....
        /*0c84*/ 	.word	0x0002ad00


	//   ....[145]....
        /*0c88*/ 	.word	0x0002ad90


	//   ....[146]....
        /*0c8c*/ 	.word	0x0002ae10


	//   ....[147]....
        /*0c90*/ 	.word	0x0002aeb0


	//   ....[148]....
        /*0c94*/ 	.word	0x0002af00


	//   ....[149]....
        /*0c98*/ 	.word	0x0002af90


	//   ....[150]....
        /*0c9c*/ 	.word	0x0002b0c0


	//----- nvinfo : EIATTR_REG_RECONFIG
	.align		4
.L_663:
        /*0ca0*/ 	.byte	0x01, 0x54
	.zero		2


	//----- nvinfo : EIATTR_SYSCALL_OFFSETS
	.align		4
        /*0ca4*/ 	.byte	0x04, 0x46
        /*0ca6*/ 	.short	(.L_665 - .L_664)


	//   ....[0]....
.L_664:
        /*0ca8*/ 	.word	0x00001c70


	//   ....[1]....
        /*0cac*/ 	.word	0x00001dc0


	//   ....[2]....
        /*0cb0*/ 	.word	0x0000b470


	//   ....[3]....
        /*0cb4*/ 	.word	0x0000b7c0


	//   ....[4]....
        /*0cb8*/ 	.word	0x000237b0


	//   ....[5]....
        /*0cbc*/ 	.word	0x00023900


	//   ....[6]....
        /*0cc0*/ 	.word	0x000239f0


	//   ....[7]....
        /*0cc4*/ 	.word	0x00024350


	//----- nvinfo : EIATTR_MBARRIER_INSTR_OFFSETS
	.align		4
.L_665:
        /*0cc8*/ 	.byte	0x04, 0x39
        /*0cca*/ 	.short	(.L_667 - .L_666)


	//   ....[0]....
.L_666:
        /*0ccc*/ 	.word	0x000002b0
        /*0cd0*/ 	.word	0x000000ff
        /*0cd4*/ 	.word	0x00036800
        /*0cd8*/ 	.short	0x0100
        /*0cda*/ 	.byte	0x08
	.zero		1


	//   ....[1]....
        /*0cdc*/ 	.word	0x000002c0
        /*0ce0*/ 	.word	0x000000ff
        /*0ce4*/ 	.word	0x00036820
        /*0ce8*/ 	.short	0x0100
        /*0cea*/ 	.byte	0x08
	.zero		1


	//   ....[2]....
        /*0cec*/ 	.word	0x000003b0
        /*0cf0*/ 	.word	0x000000ff
        /*0cf4*/ 	.word	0x00036830
        /*0cf8*/ 	.short	0x0100
        /*0cfa*/ 	.byte	0x08
	.zero		1


	//   ....[3]....
        /*0cfc*/ 	.word	0x000003c0
        /*0d00*/ 	.word	0x000000ff
        /*0d04*/ 	.word	0x00036840
        /*0d08*/ 	.short	0x0100
        /*0d0a*/ 	.byte	0x08
	.zero		1


	//   ....[4]....
        /*0d0c*/ 	.word	0x000003d0
        /*0d10*/ 	.word	0x000000ff
        /*0d14*/ 	.word	0x00036838
        /*0d18*/ 	.short	0x0100
        /*0d1a*/ 	.byte	0x08
	.zero		1


	//   ....[5]....
        /*0d1c*/ 	.word	0x000003e0
        /*0d20*/ 	.word	0x000000ff
        /*0d24*/ 	.word	0x00036848
        /*0d28*/ 	.short	0x0100
        /*0d2a*/ 	.byte	0x08
	.zero		1


	//   ....[6]....
        /*0d2c*/ 	.word	0x00000510
        /*0d30*/ 	.word	0x000000ff
        /*0d34*/ 	.word	0x00036850
        /*0d38*/ 	.short	0x0100
        /*0d3a*/ 	.byte	0x08
	.zero		1


	//   ....[7]....
        /*0d3c*/ 	.word	0x00000520
        /*0d40*/ 	.word	0x000000ff
        /*0d44*/ 	.word	0x00036860
        /*0d48*/ 	.short	0x0100
        /*0d4a*/ 	.byte	0x08
	.zero		1


	//   ....[8]....
        /*0d4c*/ 	.word	0x00000530
        /*0d50*/ 	.word	0x000000ff
        /*0d54*/ 	.word	0x00036858
        /*0d58*/ 	.short	0x0100
        /*0d5a*/ 	.byte	0x08
	.zero		1


	//   ....[9]....
        /*0d5c*/ 	.word	0x00000540
        /*0d60*/ 	.word	0x000000ff
        /*0d64*/ 	.word	0x00036868
        /*0d68*/ 	.short	0x0100
        /*0d6a*/ 	.byte	0x08
	.zero		1


	//   ....[10]....
        /*0d6c*/ 	.word	0x00000630
        /*0d70*/ 	.word	0x000000ff
        /*0d74*/ 	.word	0x00036870
        /*0d78*/ 	.short	0x0100
        /*0d7a*/ 	.byte	0x06
	.zero		1


	//   ....[11]....
        /*0d7c*/ 	.word	0x00000640
        /*0d80*/ 	.word	0x000000ff
        /*0d84*/ 	.word	0x00036880
        /*0d88*/ 	.short	0x0100
        /*0d8a*/ 	.byte	0x06
	.zero		1


	//   ....[12]....
        /*0d8c*/ 	.word	0x00000650
        /*0d90*/ 	.word	0x000000ff
        /*0d94*/ 	.word	0x00036878
        /*0d98*/ 	.short	0x0100
        /*0d9a*/ 	.byte	0x06
	.zero		1


	//   ....[13]....
        /*0d9c*/ 	.word	0x00000660
        /*0da0*/ 	.word	0x000000ff
        /*0da4*/ 	.word	0x00036888
        /*0da8*/ 	.short	0x0100
        /*0daa*/ 	.byte	0x06
	.zero		1


	//   ....[14]....
        /*0dac*/ 	.word	0x00000790
        /*0db0*/ 	.word	0x000000ff
        /*0db4*/ 	.word	0x00036890
        /*0db8*/ 	.short	0x0100
        /*0dba*/ 	.byte	0x08
	.zero		1


	//   ....[15]....
        /*0dbc*/ 	.word	0x000007a0
        /*0dc0*/ 	.word	0x000000ff
        /*0dc4*/ 	.word	0x000368a0
        /*0dc8*/ 	.short	0x0100
        /*0dca*/ 	.byte	0x08
	.zero		1


	//   ....[16]....
        /*0dcc*/ 	.word	0x000007b0
        /*0dd0*/ 	.word	0x000000ff
        /*0dd4*/ 	.word	0x00036898
        /*0dd8*/ 	.short	0x0100
        /*0dda*/ 	.byte	0x08
	.zero		1


	//   ....[17]....
        /*0ddc*/ 	.word	0x000007c0
        /*0de0*/ 	.word	0x000000ff
        /*0de4*/ 	.word	0x000368a8
        /*0de8*/ 	.short	0x0100
        /*0dea*/ 	.byte	0x08
	.zero		1


	//   ....[18]....
        /*0dec*/ 	.word	0x000008f0
        /*0df0*/ 	.word	0x000000ff
        /*0df4*/ 	.word	0x000368b0
        /*0df8*/ 	.short	0x0100
        /*0dfa*/ 	.byte	0x08
	.zero		1


	//   ....[19]....
        /*0dfc*/ 	.word	0x00000900
        /*0e00*/ 	.word	0x000000ff
        /*0e04*/ 	.word	0x000368c0
        /*0e08*/ 	.short	0x0100
        /*0e0a*/ 	.byte	0x08
	.zero		1


	//   ....[20]....
        /*0e0c*/ 	.word	0x00000910
        /*0e10*/ 	.word	0x000000ff
        /*0e14*/ 	.word	0x000368b8
        /*0e18*/ 	.short	0x0100
        /*0e1a*/ 	.byte	0x08
	.zero		1


	//   ....[21]....
        /*0e1c*/ 	.word	0x00000920
        /*0e20*/ 	.word	0x000000ff
        /*0e24*/ 	.word	0x000368c8
        /*0e28*/ 	.short	0x0100
        /*0e2a*/ 	.byte	0x08
	.zero		1


	//   ....[22]....
        /*0e2c*/ 	.word	0x00003950
        /*0e30*/ 	.word	0x00000061
        /*0e34*/ 	.word	0x00036890
        /*0e38*/ 	.short	0x010a
        /*0e3a*/ 	.byte	0x3f
	.zero		1


	//   ....[23]....
        /*0e3c*/ 	.word	0x00006ed0
        /*0e40*/ 	.word	0x00000061
        /*0e44*/ 	.word	0x00036890
        /*0e48*/ 	.short	0x010a
        /*0e4a*/ 	.byte	0x3f
	.zero		1


	//   ....[24]....
        /*0e4c*/ 	.word	0x0000a1c0
        /*0e50*/ 	.word	0x00000061
        /*0e54*/ 	.word	0x00036890
        /*0e58*/ 	.short	0x010a
        /*0e5a*/ 	.byte	0x3f
	.zero		1


	//   ....[25]....
        /*0e5c*/ 	.word	0x0000a590
        /*0e60*/ 	.word	0x00000028
        /*0e64*/ 	.word	0x00000000
        /*0e68*/ 	.short	0x0101
        /*0e6a*/ 	.byte	0x3f
	.zero		1


	//   ....[26]....
        /*0e6c*/ 	.word	0x0000a5d0
        /*0e70*/ 	.word	0x00000061
        /*0e74*/ 	.word	0x000368b0
        /*0e78*/ 	.short	0x010a
        /*0e7a*/ 	.byte	0x3f
	.zero		1


	//   ....[27]....
        /*0e7c*/ 	.word	0x0000ac50
        /*0e80*/ 	.word	0x00000061
        /*0e84*/ 	.word	0x00000000
        /*0e88*/ 	.short	0x0101
        /*0e8a*/ 	.byte	0x3f
	.zero		1


	//   ....[28]....
        /*0e8c*/ 	.word	0x0000b4f0
        /*0e90*/ 	.word	0x00000010
        /*0e94*/ 	.word	0x00036800
        /*0e98*/ 	.short	0x010a
        /*0e9a*/ 	.byte	0x3f
	.zero		1


	//   ....[29]....
        /*0e9c*/ 	.word	0x0000b540
        /*0ea0*/ 	.word	0x00000010
        /*0ea4*/ 	.word	0x00036800
        /*0ea8*/ 	.short	0x010a
        /*0eaa*/ 	.byte	0x3f
	.zero		1


	//   ....[30]....
        /*0eac*/ 	.word	0x0000bfa0
        /*0eb0*/ 	.word	0x00000010
        /*0eb4*/ 	.word	0x00036800
        /*0eb8*/ 	.short	0x010a
        /*0eba*/ 	.byte	0x3f
	.zero		1


	//   ....[31]....
        /*0ebc*/ 	.word	0x0000e950
        /*0ec0*/ 	.word	0x00000010
        /*0ec4*/ 	.word	0x00036800
        /*0ec8*/ 	.short	0x010a
        /*0eca*/ 	.byte	0x3f
	.zero		1


	//   ....[32]....
        /*0ecc*/ 	.word	0x00011400
        /*0ed0*/ 	.word	0x0000000a
        /*0ed4*/ 	.word	0x00036830
        /*0ed8*/ 	.short	0x010a
        /*0eda*/ 	.byte	0x3f
	.zero		1


	//   ....[33]....
        /*0edc*/ 	.word	0x00011480
        /*0ee0*/ 	.word	0x0000000a
        /*0ee4*/ 	.word	0x00036830
        /*0ee8*/ 	.short	0x010a
        /*0eea*/ 	.byte	0x3f
	.zero		1


	//   ....[34]....
        /*0eec*/ 	.word	0x00015d00
        /*0ef0*/ 	.word	0x00000003
        /*0ef4*/ 	.word	0x00000000
        /*0ef8*/ 	.short	0x0101
        /*0efa*/ 	.byte	0x3f
	.zero		1


	//   ....[35]....
        /*0efc*/ 	.word	0x00016910
        /*0f00*/ 	.word	0x0000000b
        /*0f04*/ 	.word	0x00036830
        /*0f08*/ 	.short	0x010a
        /*0f0a*/ 	.byte	0x3f
	.zero		1


	//   ....[36]....
        /*0f0c*/ 	.word	0x00016990
        /*0f10*/ 	.word	0x0000000b
        /*0f14*/ 	.word	0x00036830
        /*0f18*/ 	.short	0x010a
        /*0f1a*/ 	.byte	0x3f
	.zero		1


	//   ....[37]....
        /*0f1c*/ 	.word	0x0001a030
        /*0f20*/ 	.word	0x00000009
        /*0f24*/ 	.word	0x00036850
        /*0f28*/ 	.short	0x010a
        /*0f2a*/ 	.byte	0x3f
	.zero		1


	//   ....[38]....
        /*0f2c*/ 	.word	0x0001a080
        /*0f30*/ 	.word	0x00000009
        /*0f34*/ 	.word	0x00036850
        /*0f38*/ 	.short	0x010a
        /*0f3a*/ 	.byte	0x3f
	.zero		1


	//   ....[39]....
        /*0f3c*/ 	.word	0x0001b3d0
        /*0f40*/ 	.word	0x0000000d
        /*0f44*/ 	.word	0x00000000
        /*0f48*/ 	.short	0x0101
        /*0f4a*/ 	.byte	0x3f
	.zero		1


	//   ....[40]....
        /*0f4c*/ 	.word	0x0001b430
        /*0f50*/ 	.word	0x00000009
        /*0f54*/ 	.word	0x00000000
        /*0f58*/ 	.short	0x0101
        /*0f5a*/ 	.byte	0x3f
	.zero		1


	//   ....[41]....
        /*0f5c*/ 	.word	0x0001bc10
        /*0f60*/ 	.word	0x00000006
        /*0f64*/ 	.word	0x00036850
        /*0f68*/ 	.short	0x010a
        /*0f6a*/ 	.byte	0x3f
	.zero		1


	//   ....[42]....
        /*0f6c*/ 	.word	0x0001bcb0
        /*0f70*/ 	.word	0x00000006
        /*0f74*/ 	.word	0x00036850
        /*0f78*/ 	.short	0x010a
        /*0f7a*/ 	.byte	0x3f
	.zero		1


	//   ....[43]....
        /*0f7c*/ 	.word	0x0001c200
        /*0f80*/ 	.word	0x0000000c
        /*0f84*/ 	.word	0x00000000
        /*0f88*/ 	.short	0x0101
        /*0f8a*/ 	.byte	0x3f
	.zero		1


	//   ....[44]....
        /*0f8c*/ 	.word	0x0001df10
        /*0f90*/ 	.word	0x00000000
        /*0f94*/ 	.word	0x00000000
        /*0f98*/ 	.short	0x0101
        /*0f9a*/ 	.byte	0x3f
	.zero		1


	//   ....[45]....
        /*0f9c*/ 	.word	0x0001e7c0
        /*0fa0*/ 	.word	0x00000004
        /*0fa4*/ 	.word	0x00000000
        /*0fa8*/ 	.short	0x0101
        /*0faa*/ 	.byte	0x3f
	.zero		1


	//   ....[46]....
        /*0fac*/ 	.word	0x00021f00
        /*0fb0*/ 	.word	0x00000012
        /*0fb4*/ 	.word	0x00036820
        /*0fb8*/ 	.short	0x010a
        /*0fba*/ 	.byte	0x3f
	.zero		1


	//   ....[47]....
        /*0fbc*/ 	.word	0x00021fd0
        /*0fc0*/ 	.word	0x00000005
        /*0fc4*/ 	.word	0x000368a0
        /*0fc8*/ 	.short	0x010a
        /*0fca*/ 	.byte	0x3f
	.zero		1


	//   ....[48]....
        /*0fcc*/ 	.word	0x00022400
        /*0fd0*/ 	.word	0x00000005
        /*0fd4*/ 	.word	0x000368c0
        /*0fd8*/ 	.short	0x010a
        /*0fda*/ 	.byte	0x3f
	.zero		1


	//   ....[49]....
        /*0fdc*/ 	.word	0x00022950
        /*0fe0*/ 	.word	0x00000006
        /*0fe4*/ 	.word	0x000368a0
        /*0fe8*/ 	.short	0x010a
        /*0fea*/ 	.byte	0x3f
	.zero		1


	//   ....[50]....
        /*0fec*/ 	.word	0x00022da0
        /*0ff0*/ 	.word	0x00000006
        /*0ff4*/ 	.word	0x000368c0
        /*0ff8*/ 	.short	0x010a
        /*0ffa*/ 	.byte	0x3f
	.zero		1


	//   ....[51]....
        /*0ffc*/ 	.word	0x00023e00
        /*1000*/ 	.word	0x00000000
        /*1004*/ 	.word	0x00036840
        /*1008*/ 	.short	0x010a
        /*100a*/ 	.byte	0x3f
	.zero		1


	//   ....[52]....
        /*100c*/ 	.word	0x00024d80
        /*1010*/ 	.word	0x00000012
        /*1014*/ 	.word	0x00036800
        /*1018*/ 	.short	0x0107
        /*101a*/ 	.byte	0x3f
	.zero		1


	//   ....[53]....
        /*101c*/ 	.word	0x00024e80
        /*1020*/ 	.word	0x00000012
        /*1024*/ 	.word	0x00036800
        /*1028*/ 	.short	0x0101
        /*102a*/ 	.byte	0x3f
	.zero		1


	//   ....[54]....
        /*102c*/ 	.word	0x00024ea0
        /*1030*/ 	.word	0x00000012
        /*1034*/ 	.word	0x00036820
        /*1038*/ 	.short	0x010a
        /*103a*/ 	.byte	0x3f
	.zero		1


	//   ....[55]....
        /*103c*/ 	.word	0x00025260
        /*1040*/ 	.word	0x00000003
        /*1044*/ 	.word	0x00036840
        /*1048*/ 	.short	0x010a
        /*104a*/ 	.byte	0x3f
	.zero		1


	//   ....[56]....
        /*104c*/ 	.word	0x000256f0
        /*1050*/ 	.word	0x00000002
        /*1054*/ 	.word	0x00036860
        /*1058*/ 	.short	0x010a
        /*105a*/ 	.byte	0x3f
	.zero		1


	//   ....[57]....
        /*105c*/ 	.word	0x00025e90
        /*1060*/ 	.word	0x00000003
        /*1064*/ 	.word	0x00036840
        /*1068*/ 	.short	0x010a
        /*106a*/ 	.byte	0x3f
	.zero		1


	//   ....[58]....
        /*106c*/ 	.word	0x00026320
        /*1070*/ 	.word	0x00000002
        /*1074*/ 	.word	0x00036860
        /*1078*/ 	.short	0x010a
        /*107a*/ 	.byte	0x3f
	.zero		1


	//   ....[59]....
        /*107c*/ 	.word	0x00026a20
        /*1080*/ 	.word	0x00000003
        /*1084*/ 	.word	0x00036840
        /*1088*/ 	.short	0x010a
        /*108a*/ 	.byte	0x3f
	.zero		1


	//   ....[60]....
        /*108c*/ 	.word	0x00026ea0
        /*1090*/ 	.word	0x00000002
        /*1094*/ 	.word	0x00036860
        /*1098*/ 	.short	0x010a
        /*109a*/ 	.byte	0x3f
	.zero		1


	//   ....[61]....
        /*109c*/ 	.word	0x00027540
        /*10a0*/ 	.word	0x00000000
        /*10a4*/ 	.word	0x00036860
        /*10a8*/ 	.short	0x010a
        /*10aa*/ 	.byte	0x3f
	.zero		1


	//   ....[62]....
        /*10ac*/ 	.word	0x00028880
        /*10b0*/ 	.word	0x00000000
        /*10b4*/ 	.word	0x00036820
        /*10b8*/ 	.short	0x010a
        /*10ba*/ 	.byte	0x3f
	.zero		1


	//   ....[63]....
        /*10bc*/ 	.word	0x00028a60
        /*10c0*/ 	.word	0x00000006
        /*10c4*/ 	.word	0x00000000
        /*10c8*/ 	.short	0x010a
        /*10ca*/ 	.byte	0x3f
	.zero		1


	//   ....[64]....
        /*10cc*/ 	.word	0x00028a90
        /*10d0*/ 	.word	0x00000007
        /*10d4*/ 	.word	0x00000000
        /*10d8*/ 	.short	0x010a
        /*10da*/ 	.byte	0x3f
	.zero		1


	//   ....[65]....
        /*10dc*/ 	.word	0x00028af0
        /*10e0*/ 	.word	0x00000004
        /*10e4*/ 	.word	0x00000000
        /*10e8*/ 	.short	0x010a
        /*10ea*/ 	.byte	0x3f
	.zero		1


	//   ....[66]....
        /*10ec*/ 	.word	0x00028b20
        /*10f0*/ 	.word	0x00000003
        /*10f4*/ 	.word	0x00000000
        /*10f8*/ 	.short	0x010a
        /*10fa*/ 	.byte	0x3f
	.zero		1


	//   ....[67]....
        /*10fc*/ 	.word	0x00028b80
        /*1100*/ 	.word	0x00000061
        /*1104*/ 	.word	0x00036890
        /*1108*/ 	.short	0x010a
        /*110a*/ 	.byte	0x3f
	.zero		1


	//   ....[68]....
        /*110c*/ 	.word	0x00028bd0
        /*1110*/ 	.word	0x00000061
        /*1114*/ 	.word	0x00036890
        /*1118*/ 	.short	0x010a
        /*111a*/ 	.byte	0x3f
	.zero		1


	//   ....[69]....
        /*111c*/ 	.word	0x00028c20
        /*1120*/ 	.word	0x00000061
        /*1124*/ 	.word	0x00036890
        /*1128*/ 	.short	0x010a
        /*112a*/ 	.byte	0x3f
	.zero		1


	//   ....[70]....
        /*112c*/ 	.word	0x00028c70
        /*1130*/ 	.word	0x00000061
        /*1134*/ 	.word	0x000368b0
        /*1138*/ 	.short	0x010a
        /*113a*/ 	.byte	0x3f
	.zero		1


	//   ....[71]....
        /*113c*/ 	.word	0x00028e80
        /*1140*/ 	.word	0x00000010
        /*1144*/ 	.word	0x00036800
        /*1148*/ 	.short	0x010a
        /*114a*/ 	.byte	0x3f
	.zero		1


	//   ....[72]....
        /*114c*/ 	.word	0x000290b0
        /*1150*/ 	.word	0x00000010
        /*1154*/ 	.word	0x00036800
        /*1158*/ 	.short	0x010a
        /*115a*/ 	.byte	0x3f
	.zero		1


	//   ....[73]....
        /*115c*/ 	.word	0x00029100
        /*1160*/ 	.word	0x0000000a
        /*1164*/ 	.word	0x00036830
        /*1168*/ 	.short	0x010a
        /*116a*/ 	.byte	0x3f
	.zero		1


	//   ....[74]....
        /*116c*/ 	.word	0x00029150
        /*1170*/ 	.word	0x0000000b
        /*1174*/ 	.word	0x00036830
        /*1178*/ 	.short	0x010a
        /*117a*/ 	.byte	0x3f
	.zero		1


	//   ....[75]....
        /*117c*/ 	.word	0x000291a0
        /*1180*/ 	.word	0x00000009
        /*1184*/ 	.word	0x00036850
        /*1188*/ 	.short	0x010a
        /*118a*/ 	.byte	0x3f
	.zero		1


	//   ....[76]....
        /*118c*/ 	.word	0x000291f0
        /*1190*/ 	.word	0x00000006
        /*1194*/ 	.word	0x00036850
        /*1198*/ 	.short	0x010a
        /*119a*/ 	.byte	0x3f
	.zero		1


	//   ....[77]....
        /*119c*/ 	.word	0x000293a0
        /*11a0*/ 	.word	0x00000012
        /*11a4*/ 	.word	0x00036820
        /*11a8*/ 	.short	0x010a
        /*11aa*/ 	.byte	0x3f
	.zero		1


	//   ....[78]....
        /*11ac*/ 	.word	0x000293f0
        /*11b0*/ 	.word	0x00000005
        /*11b4*/ 	.word	0x000368a0
        /*11b8*/ 	.short	0x010a
        /*11ba*/ 	.byte	0x3f
	.zero		1


	//   ....[79]....
        /*11bc*/ 	.word	0x00029440
        /*11c0*/ 	.word	0x00000005
        /*11c4*/ 	.word	0x000368c0
        /*11c8*/ 	.short	0x010a
        /*11ca*/ 	.byte	0x3f
	.zero		1


	//   ....[80]....
        /*11cc*/ 	.word	0x00029490
        /*11d0*/ 	.word	0x00000006
        /*11d4*/ 	.word	0x000368a0
        /*11d8*/ 	.short	0x010a
        /*11da*/ 	.byte	0x3f
	.zero		1


	//   ....[81]....
        /*11dc*/ 	.word	0x000294e0
        /*11e0*/ 	.word	0x00000006
        /*11e4*/ 	.word	0x000368c0
        /*11e8*/ 	.short	0x010a
        /*11ea*/ 	.byte	0x3f
	.zero		1


	//   ....[82]....
        /*11ec*/ 	.word	0x00029680
        /*11f0*/ 	.word	0x00000000
        /*11f4*/ 	.word	0x00036840
        /*11f8*/ 	.short	0x010a
        /*11fa*/ 	.byte	0x3f
	.zero		1


	//   ....[83]....
        /*11fc*/ 	.word	0x0002a260
        /*1200*/ 	.word	0x00000012
        /*1204*/ 	.word	0x00036820
        /*1208*/ 	.short	0x010a
        /*120a*/ 	.byte	0x3f
	.zero		1


	//   ....[84]....
        /*120c*/ 	.word	0x0002a2b0
        /*1210*/ 	.word	0x00000003
        /*1214*/ 	.word	0x00036840
        /*1218*/ 	.short	0x010a
        /*121a*/ 	.byte	0x3f
	.zero		1


	//   ....[85]....
        /*121c*/ 	.word	0x0002a300
        /*1220*/ 	.word	0x00000002
        /*1224*/ 	.word	0x00036860
        /*1228*/ 	.short	0x010a
        /*122a*/ 	.byte	0x3f
	.zero		1


	//   ....[86]....
        /*122c*/ 	.word	0x0002a350
        /*1230*/ 	.word	0x00000003
        /*1234*/ 	.word	0x00036840
        /*1238*/ 	.short	0x010a
        /*123a*/ 	.byte	0x3f
	.zero		1


	//   ....[87]....
        /*123c*/ 	.word	0x0002a3a0
        /*1240*/ 	.word	0x00000002
        /*1244*/ 	.word	0x00036860
        /*1248*/ 	.short	0x010a
        /*124a*/ 	.byte	0x3f
	.zero		1


	//   ....[88]....
        /*124c*/ 	.word	0x0002a3f0
        /*1250*/ 	.word	0x00000003
        /*1254*/ 	.word	0x00036840
        /*1258*/ 	.short	0x010a
        /*125a*/ 	.byte	0x3f
	.zero		1


	//   ....[89]....
        /*125c*/ 	.word	0x0002a440
        /*1260*/ 	.word	0x00000002
        /*1264*/ 	.word	0x00036860
        /*1268*/ 	.short	0x010a
        /*126a*/ 	.byte	0x3f
	.zero		1


	//   ....[90]....
        /*126c*/ 	.word	0x0002a490
        /*1270*/ 	.word	0x00000000
        /*1274*/ 	.word	0x00036860
        /*1278*/ 	.short	0x010a
        /*127a*/ 	.byte	0x3f
	.zero		1


	//   ....[91]....
        /*127c*/ 	.word	0x0002afe0
        /*1280*/ 	.word	0x00000000
        /*1284*/ 	.word	0x00036820
        /*1288*/ 	.short	0x010a
        /*128a*/ 	.byte	0x3f
	.zero		1


	//   ....[92]....
        /*128c*/ 	.word	0x0002b180
        /*1290*/ 	.word	0x00000006
        /*1294*/ 	.word	0x00000000
        /*1298*/ 	.short	0x010a
        /*129a*/ 	.byte	0x3f
	.zero		1


	//   ....[93]....
        /*129c*/ 	.word	0x0002b1d0
        /*12a0*/ 	.word	0x00000007
        /*12a4*/ 	.word	0x00000000
        /*12a8*/ 	.short	0x010a
        /*12aa*/ 	.byte	0x3f
	.zero		1


	//   ....[94]....
        /*12ac*/ 	.word	0x0002b220
        /*12b0*/ 	.word	0x00000004
        /*12b4*/ 	.word	0x00000000
        /*12b8*/ 	.short	0x010a
        /*12ba*/ 	.byte	0x3f
	.zero		1


	//----- nvinfo : EIATTR_NUM_MBARRIERS
	.align		4
.L_667:
        /*12bc*/ 	.byte	0x03, 0x38
        /*12be*/ 	.short	0x0016


	//----- nvinfo : EIATTR_EXIT_INSTR_OFFSETS
	.align		4
        /*12c0*/ 	.byte	0x04, 0x1c
        /*12c2*/ 	.short	(.L_669 - .L_668)


	//   ....[0]....
.L_668:
        /*12c4*/ 	.word	0x00028b70


	//----- nvinfo : EIATTR_MAX_THREADS
	.align		4
.L_669:
        /*12c8*/ 	.byte	0x04, 0x05
        /*12ca*/ 	.short	(.L_671 - .L_670)
.L_670:
        /*12cc*/ 	.word	0x00000180
        /*12d0*/ 	.word	0x00000001
        /*12d4*/ 	.word	0x00000001


	//----- nvinfo : EIATTR_CRS_STACK_SIZE
	.align		4
.L_671:
        /*12d8*/ 	.byte	0x04, 0x1e
        /*12da*/ 	.short	(.L_673 - .L_672)
.L_672:
        /*12dc*/ 	.word	0x00000000


	//----- nvinfo : EIATTR_CBANK_PARAM_SIZE
	.align		4
.L_673:
        /*12e0*/ 	.byte	0x03, 0x19
        /*12e2*/ 	.short	0x0af0


	//----- nvinfo : EIATTR_PARAM_CBANK
	.align		4
        /*12e4*/ 	.byte	0x04, 0x0a
        /*12e6*/ 	.short	(.L_675 - .L_674)
	.align		4
.L_674:
        /*12e8*/ 	.word	index@(.nv.constant0._ZN7cutlass13device_kernelIN5flash11enable_sm90INS1_16FlashAttnFwdSm90INS1_25CollectiveMainloopFwdSm90ILi2EN4cute5tupleIJNS5_1CILi1EEES8_S8_EEENS6_IJNS7_ILi128EEENS7_ILi112EEENS7_ILi192EEEEEELi192ENS_10bfloat16_tEfNS_4arch4Sm90ELb0ELb0ELb0ELb1ELb0ELb1ELb0ELb1ELb1ELb1ELb1ELb0EEENS1_21CollectiveEpilogueFwdINS6_IJSA_SC_SB_EEES9_SE_SG_Li256ELb1ELb1ELb1ELb0EEENS1_36VarlenDynamicPersistentTileSchedulerILi128ELi112ELi256ELi128ELb1ELb1ELb1ELb0ELb1ELb1EEEEEEEEEvNT_6ParamsE)
        /*12ec*/ 	.short	0x0210
        /*12ee*/ 	.short	0x0af0


	//----- nvinfo : EIATTR_SW_WAR
	.align		4
.L_675:
        /*12f0*/ 	.byte	0x04, 0x36
        /*12f2*/ 	.short	(.L_677 - .L_676)
.L_676:
        /*12f4*/ 	.word	0x00000008
.L_677:


//--------------------- .nv.info._ZN7cutlass13device_kernelIN5flash11enable_sm90INS1_16FlashAttnFwdSm90INS1_25CollectiveMainloopFwdSm90ILi2EN4cute5tupleIJNS5_1CILi1EEES8_S8_EEENS6_IJNS7_ILi128EEENS7_ILi96EEENS7_ILi192EEEEEELi192ENS_10bfloat16_tEfNS_4arch4Sm90ELb0ELb1ELb0ELb0ELb0ELb0ELb0ELb1ELb1ELb1ELb1ELb0EEENS1_21CollectiveEpilogueFwdINS6_IJSA_SC_SB_EEES9_SE_SG_Li256ELb0ELb1ELb1ELb0EEENS1_19SingleTileSchedulerILb0ELb1ELb1ELi128EEEEEEEEEvNT_6ParamsE --------------------------
	.section	.nv.info._ZN7cutlass13device_kernelIN5flash11enable_sm90INS1_16FlashAttnFwdSm90INS1_25CollectiveMainloopFwdSm90ILi2EN4cute5tupleIJNS5_1CILi1EEES8_S8_EEENS6_IJNS7_ILi128EEENS7_ILi96EEENS7_ILi192EEEEEELi192ENS_10bfloat16_tEfNS_4arch4Sm90ELb0ELb1ELb0ELb0ELb0ELb0ELb0ELb1ELb1ELb1ELb1ELb0EEENS1_21CollectiveEpilogueFwdINS6_IJSA_SC_SB_EEES9_SE_SG_Li256ELb0ELb1ELb1ELb0EEENS1_19SingleTileSchedulerILb0ELb1ELb1ELi128EEEEEEEEEvNT_6ParamsE,"",@"SHT_CUDA_INFO"
	.sectionflags	@""
	.align	4


	//----- nvinfo : EIATTR_CUDA_API_VERSION
	.align		4
        /*0000*/ 	.byte	0x04, 0x37
        /*0002*/ 	.short	(.L_679 - .L_678)
.L_678:
        /*0004*/ 	.word	0x00000082


	//----- nvinfo : EIATTR_KPARAM_INFO
	.align		4
.L_679:
        /*0008*/ 	.byte	0x04, 0x17
        /*000a*/ 	.short	(.L_681 - .L_680)
.L_680:
        /*000c*/ 	.word	0x00000000
        /*0010*/ 	.short	0x0000
        /*0012*/ 	.short	0x0070
        /*0014*/ 	.byte	0x00, 0xf0, 0x01, 0x28


	//----- nvinfo : EIATTR_SPARSE_MMA_MASK
	.align		4
.L_681:
        /*0018*/ 	.byte	0x03, 0x50
        /*001a*/ 	.short	0x0000


	//----- nvinfo : EIATTR_MAXREG_COUNT
	.align		4
        /*001c*/ 	.byte	0x03, 0x1b
        /*001e*/ 	.short	0x00a8


	//----- nvinfo : EIATTR_NUM_BARRIERS
	.align		4
        /*0020*/ 	.byte	0x02, 0x4c
        /*0022*/ 	.byte	0x09
	.zero		1


	//----- nvinfo : EIATTR_EXTERNS
	.align		4
        /*0024*/ 	.byte	0x04, 0x0f
        /*0026*/ 	.short	(.L_683 - .L_682)


	//   ....[0]....
	.align		4
.L_682:
        /*0028*/ 	.word	index@(__assertfail)


	//----- nvinfo : EIATTR_ANNOTATIONS
	.align		4
.L_683:
        /*002c*/ 	.byte	0x04, 0x55
        /*002e*/ 	.short	(.L_685 - .L_684)


	//   ....[0]....
.L_684:
        /*0030*/ 	.word	0x00000001
        /*0034*/ 	.byte	0x60, 0x09, 0x00, 0x00, 0x01, 0x00, 0x00, 0x00, 0xb0, 0x18, 0x00, 0x00, 0x01, 0x00, 0x00, 0x00
        /*0044*/ 	.byte	0x70, 0x02, 0x01, 0x00, 0x01, 0x00, 0x00, 0x00, 0x60, 0x07, 0x01, 0x00, 0x01, 0x00, 0x00, 0x00
        /*0054*/ 	.byte	0xc0, 0x17, 0x01, 0x00, 0x01, 0x00, 0x00, 0x00, 0x60, 0x1a, 0x01, 0x00, 0x01, 0x00, 0x00, 0x00
        /*0064*/ 	.byte	0xe0, 0x23, 0x01, 0x00, 0x01, 0x00, 0x00, 0x00, 0xb0, 0x2d, 0x01, 0x00, 0x01, 0x00, 0x00, 0x00
        /*0074*/ 	.byte	0x90, 0x3c, 0x01, 0x00


	//----- nvinfo : EIATTR_MERCURY_ISA_VERSION
	.align		4
.L_685:
        /*0078*/ 	.byte	0x03, 0x5f
        /*007a*/ 	.short	0x0101


	//----- nvinfo : EIATTR_INT_WARP_WIDE_INSTR_OFFSETS
	.align		4
        /*007c*/ 	.byte	0x04, 0x31
        /*007e*/ 	.short	(.L_687 - .L_686)


	//   ....[0]....
.L_686:
        /*0080*/ 	.word	0x00000130


	//   ....[1]....
        /*0084*/ 	.word	0x00000170


	//   ....[2]....
        /*0088*/ 	.word	0x000001e0


	//----- nvinfo : EIATTR_COOP_GROUP_MASK_REGIDS
	.align		4
.L_687:
        /*008c*/ 	.byte	0x04, 0x29
        /*008e*/ 	.short	(.L_689 - .L_688)


	//   ....[0]....
.L_688:
        /*0090*/ 	.word	0xffffffff


	//   ....[1]....
        /*0094*/ 	.word	0xffffffff


	//   ....[2]....
        /*0098*/ 	.word	0xffffffff


	//   ....[3]....
        /*009c*/ 	.word	0xffffffff


	//   ....[4]....
        /*00a0*/ 	.word	0xffffffff


	//   ....[5]....
        /*00a4*/ 	.word	0xffffffff


	//   ....[6]....
        /*00a8*/ 	.word	0xffffffff


	//   ....[7]....
        /*00ac*/ 	.word	0xffffffff


	//   ....[8]....
        /*00b0*/ 	.word	0xffffffff


	//   ....[9]....
        /*00b4*/ 	.word	0xffffffff


	//   ....[10]....
        /*00b8*/ 	.word	0xffffffff


	//   ....[11]....
        /*00bc*/ 	.word	0xffffffff


	//   ....[12]....
        /*00c0*/ 	.word	0xffffffff


	//   ....[13]....
        /*00c4*/ 	.word	0xffffffff


	//   ....[14]....
        /*00c8*/ 	.word	0xffffffff


	//   ....[15]....
        /*00cc*/ 	.word	0xffffffff


	//   ....[16]....
        /*00d0*/ 	.word	0xffffffff


	//   ....[17]....
        /*00d4*/ 	.word	0xffffffff


	//   ....[18]....
        /*00d8*/ 	.word	0xffffffff


	//   ....[19]....
        /*00dc*/ 	.word	0xffffffff


	//   ....[20]....
        /*00e0*/ 	.word	0xffffffff


	//   ....[21]....
        /*00e4*/ 	.word	0xffffffff


	//   ....[22]....
        /*00e8*/ 	.word	0xffffffff


	//   ....[23]....
        /*00ec*/ 	.word	0xffffffff


	//   ....[24]....
        /*00f0*/ 	.word	0xffffffff


	//   ....[25]....
        /*00f4*/ 	.word	0xffffffff


	//   ....[26]....
        /*00f8*/ 	.word	0xffffffff


	//   ....[27]....
        /*00fc*/ 	.word	0xffffffff


	//   ....[28]....
        /*0100*/ 	.word	0xffffffff


	//   ....[29]....
        /*0104*/ 	.word	0xffffffff


	//   ....[30]....
        /*0108*/ 	.word	0xffffffff


	//   ....[31]....
        /*010c*/ 	.word	0xffffffff


	//   ....[32]....
        /*0110*/ 	.word	0xffffffff


	//   ....[33]....
        /*0114*/ 	.word	0xffffffff


	//   ....[34]....
        /*0118*/ 	.word	0xffffffff


	//   ....[35]....
        /*011c*/ 	.word	0xffffffff


	//   ....[36]....
        /*0120*/ 	.word	0xffffffff


	//   ....[37]....
        /*0124*/ 	.word	0xffffffff


	//   ....[38]....
        /*0128*/ 	.word	0xffffffff


	//   ....[39]....
        /*012c*/ 	.word	0xffffffff


	//   ....[40]....
        /*0130*/ 	.word	0xffffffff


	//   ....[41]....
        /*0134*/ 	.word	0xffffffff


	//   ....[42]....
        /*0138*/ 	.word	0xffffffff


	//   ....[43]....
        /*013c*/ 	.word	0xffffffff


	//   ....[44]....
        /*0140*/ 	.word	0xffffffff


	//   ....[45]....
        /*0144*/ 	.word	0xffffffff


	//   ....[46]....
        /*0148*/ 	.word	0xffffffff


	//   ....[47]....
        /*014c*/ 	.word	0xffffffff


	//   ....[48]....
        /*0150*/ 	.word	0xffffffff


	//   ....[49]....
        /*0154*/ 	.word	0xffffffff


	//   ....[50]....
        /*0158*/ 	.word	0xffffffff


	//   ....[51]....
        /*015c*/ 	.word	0xffffffff


	//   ....[52]....
        /*0160*/ 	.word	0xffffffff


	//   ....[53]....
        /*0164*/ 	.word	0xffffffff


	//   ....[54]....
        /*0168*/ 	.word	0xffffffff


	//   ....[55]....
        /*016c*/ 	.word	0xffffffff


	//   ....[56]....
        /*0170*/ 	.word	0xffffffff


	//   ....[57]....
        /*0174*/ 	.word	0xffffffff


	//   ....[58]....
        /*0178*/ 	.word	0xffffffff


	//   ....[59]....
        /*017c*/ 	.word	0xffffffff


	//   ....[60]....
        /*0180*/ 	.word	0xffffffff


	//   ....[61]....
        /*0184*/ 	.word	0x0500000f


	//   ....[62]....
        /*0188*/ 	.word	0x0500000f


	//   ....[63]....
        /*018c*/ 	.word	0x0500000f


	//   ....[64]....
        /*0190*/ 	.word	0x0500000f


	//   ....[65]....
        /*0194*/ 	.word	0x0500000f


	//   ....[66]....
        /*0198*/ 	.word	0x0500000f


	//   ....[67]....
        /*019c*/ 	.word	0x0500000f


	//   ....[68]....
        /*01a0*/ 	.word	0x0500000f


	//   ....[69]....
        /*01a4*/ 	.word	0x0500000f


	//   ....[70]....
        /*01a8*/ 	.word	0x0500000f


	//   ....[71]....
        /*01ac*/ 	.word	0x0500000f


	//   ....[72]....
        /*01b0*/ 	.word	0x0500000f


	//   ....[73]....
        /*01b4*/ 	.word	0x0500000f


	//   ....[74]....
        /*01b8*/ 	.word	0x0500000f


	//   ....[75]....
        /*01bc*/ 	.word	0x0500000f


	//   ....[76]....
        /*01c0*/ 	.word	0x0500000f


	//   ....[77]....
        /*01c4*/ 	.word	0x0500000f


	//   ....[78]....
        /*01c8*/ 	.word	0x0500000f


	//----- nvinfo : EIATTR_COOP_GROUP_INSTR_OFFSETS
	.align		4
.L_689:
        /*01cc*/ 	.byte	0x04, 0x28
        /*01ce*/ 	.short	(.L_691 - .L_690)


	//   ....[0]....
.L_690:
        /*01d0*/ 	.word	0x00000060


	//   ....[1]....
        /*01d4*/ 	.word	0x00000140


	//   ....[2]....
        /*01d8*/ 	.word	0x00000190


	//   ....[3]....
        /*01dc*/ 	.word	0x000003c0


	//   ....[4]....
        /*01e0*/ 	.word	0x00000520


	//   ....[5]....
        /*01e4*/ 	.word	0x00000640


	//   ....[6]....
        /*01e8*/ 	.word	0x000007a0


	//   ....[7]....
        /*01ec*/ 	.word	0x000016b0


	//   ....[8]....
        /*01f0*/ 	.word	0x00002320


	//   ....[9]....
        /*01f4*/ 	.word	0x00002c60


	//   ....[10]....
        /*01f8*/ 	.word	0x000032d0


	//   ....[11]....
        /*01fc*/ 	.word	0x00003400


	//   ....[12]....
        /*0200*/ 	.word	0x000039d0


	//   ....[13]....
        /*0204*/ 	.word	0x00003a60


	//   ....[14]....
        /*0208*/ 	.word	0x000056d0


	//   ....[15]....
        /*020c*/ 	.word	0x00005900


	//   ....[16]....
        /*0210*/ 	.word	0x00006690


	//   ....[17]....
        /*0214*/ 	.word	0x000067a0


	//   ....[18]....
        /*0218*/ 	.word	0x00006d70


	//   ....[19]....
        /*021c*/ 	.word	0x00006de0


	//   ....[20]....
        /*0220*/ 	.word	0x00008910


	//   ....[21]....
        /*0224*/ 	.word	0x00008930


	//   ....[22]....
        /*0228*/ 	.word	0x00008f20


	//   ....[23]....
        /*022c*/ 	.word	0x00008fa0


	//   ....[24]....
        /*0230*/ 	.word	0x0000a730


	//   ....[25]....
        /*0234*/ 	.word	0x0000a960


	//   ....[26]....
        /*0238*/ 	.word	0x0000b700


	//   ....[27]....
        /*023c*/ 	.word	0x0000b820


	//   ....[28]....
        /*0240*/ 	.word	0x0000be70


	//   ....[29]....
        /*0244*/ 	.word	0x0000bee0


	//   ....[30]....
        /*0248*/ 	.word	0x0000ceb0


	//   ....[31]....
        /*024c*/ 	.word	0x0000cee0


	//   ....[32]....
        /*0250*/ 	.word	0x0000cfd0


	//   ....[33]....
        /*0254*/ 	.word	0x0000cfe0


	//   ....[34]....
        /*0258*/ 	.word	0x0000e070


	//   ....[35]....
        /*025c*/ 	.word	0x0000e0b0


	//   ....[36]....
        /*0260*/ 	.word	0x0000e0f0


	//   ....[37]....
        /*0264*/ 	.word	0x0000e130


	//   ....[38]....
        /*0268*/ 	.word	0x0000e170


	//   ....[39]....
        /*026c*/ 	.word	0x0000e190


	//   ....[40]....
        /*0270*/ 	.word	0x0000eb10


	//   ....[41]....
        /*0274*/ 	.word	0x0000eb20


	//   ....[42]....
        /*0278*/ 	.word	0x0000f890


	//   ....[43]....
        /*027c*/ 	.word	0x00010780


	//   ....[44]....
        /*0280*/ 	.word	0x00011140


	//   ....[45]....
        /*0284*/ 	.word	0x00011180


	//   ....[46]....
        /*0288*/ 	.word	0x000111b0


	//   ....[47]....
        /*028c*/ 	.word	0x00011200


	//   ....[48]....
        /*0290*/ 	.word	0x00011290


	//   ....[49]....
        /*0294*/ 	.word	0x000112b0


	//   ....[50]....
        /*0298*/ 	.word	0x00011340


	//   ....[51]....
        /*029c*/ 	.word	0x00011370


	//   ....[52]....
        /*02a0*/ 	.word	0x000113f0


	//   ....[53]....
        /*02a4*/ 	.word	0x00011420


	//   ....[54]....
        /*02a8*/ 	.word	0x000114a0


	//   ....[55]....
        /*02ac*/ 	.word	0x000114d0


	//   ....[56]....
        /*02b0*/ 	.word	0x00011550


	//   ....[57]....
        /*02b4*/ 	.word	0x00011580


	//   ....[58]....
        /*02b8*/ 	.word	0x000115f0


	//   ....[59]....
        /*02bc*/ 	.word	0x00011620


	//   ....[60]....
        /*02c0*/ 	.word	0x00013c20


	//   ....[61]....
        /*02c4*/ 	.word	0x00014260


	//   ....[62]....
        /*02c8*/ 	.word	0x000143d0


	//   ....[63]....
        /*02cc*/ 	.word	0x00014430


	//   ....[64]....
        /*02d0*/ 	.word	0x00014570


	//   ....[65]....
        /*02d4*/ 	.word	0x000145e0


	//   ....[66]....
        /*02d8*/ 	.word	0x000146e0


	//   ....[67]....
        /*02dc*/ 	.word	0x00014750


	//   ....[68]....
        /*02e0*/ 	.word	0x00014850


	//   ....[69]....
        /*02e4*/ 	.word	0x000148c0


	//   ....[70]....
        /*02e8*/ 	.word	0x000149c0


	//   ....[71]....
        /*02ec*/ 	.word	0x00014a30


	//   ....[72]....
        /*02f0*/ 	.word	0x00014b30


	//   ....[73]....
        /*02f4*/ 	.word	0x00014ba0


	//   ....[74]....
        /*02f8*/ 	.word	0x00014ca0


	//   ....[75]....
        /*02fc*/ 	.word	0x00014d00


	//   ....[76]....
        /*0300*/ 	.word	0x00014df0


	//   ....[77]....
        /*0304*/ 	.word	0x00014e40


	//   ....[78]....
        /*0308*/ 	.word	0x00015240


	//----- nvinfo : EIATTR_REG_RECONFIG
	.align		4
.L_691:
        /*030c*/ 	.byte	0x01, 0x54
	.zero		2


	//----- nvinfo : EIATTR_SYSCALL_OFFSETS
	.align		4
        /*0310*/ 	.byte	0x04, 0x46
        /*0312*/ 	.short	(.L_693 - .L_692)


	//   ....[0]....
.L_692:
        /*0314*/ 	.word	0x00001870


	//   ....[1]....
        /*0318*/ 	.word	0x000103f0


	//   ....[2]....
        /*031c*/ 	.word	0x00010530


	//   ....[3]....
        /*0320*/ 	.word	0x00010620


	//   ....[4]....
        /*0324*/ 	.word	0x00010d90


	//----- nvinfo : EIATTR_MBARRIER_INSTR_OFFSETS
	.align		4
.L_693:
        /*0328*/ 	.byte	0x04, 0x39
        /*032a*/ 	.short	(.L_695 - .L_694)


	//   ....[0]....
.L_694:
        /*032c*/ 	.word	0x00000270
        /*0330*/ 	.word	0x000000ff
        /*0334*/ 	.word	0x00030800
        /*0338*/ 	.short	0x0100
        /*033a*/ 	.byte	0x08
	.zero		1


	//   ....[1]....
        /*033c*/ 	.word	0x00000280
        /*0340*/ 	.word	0x000000ff
        /*0344*/ 	.word	0x00030820
        /*0348*/ 	.short	0x0100
        /*034a*/ 	.byte	0x08
	.zero		1


	//   ....[2]....
        /*034c*/ 	.word	0x00000370
        /*0350*/ 	.word	0x000000ff
        /*0354*/ 	.word	0x00030830
        /*0358*/ 	.short	0x0100
        /*035a*/ 	.byte	0x08
	.zero		1


	//   ....[3]....
        /*035c*/ 	.word	0x00000380
        /*0360*/ 	.word	0x000000ff
        /*0364*/ 	.word	0x00030840
        /*0368*/ 	.short	0x0100
        /*036a*/ 	.byte	0x08
	.zero		1


	//   ....[4]....
        /*036c*/ 	.word	0x00000390
        /*0370*/ 	.word	0x000000ff
        /*0374*/ 	.word	0x00030838
        /*0378*/ 	.short	0x0100
        /*037a*/ 	.byte	0x08
	.zero		1


	//   ....[5]....
        /*037c*/ 	.word	0x000003a0
        /*0380*/ 	.word	0x000000ff
        /*0384*/ 	.word	0x00030848
        /*0388*/ 	.short	0x0100
        /*038a*/ 	.byte	0x08
	.zero		1


	//   ....[6]....
        /*038c*/ 	.word	0x000004d0
        /*0390*/ 	.word	0x000000ff
        /*0394*/ 	.word	0x00030850
        /*0398*/ 	.short	0x0100
        /*039a*/ 	.byte	0x08
	.zero		1


	//   ....[7]....
        /*039c*/ 	.word	0x000004e0
        /*03a0*/ 	.word	0x000000ff
        /*03a4*/ 	.word	0x00030860
        /*03a8*/ 	.short	0x0100
        /*03aa*/ 	.byte	0x08
	.zero		1


	//   ....[8]....
        /*03ac*/ 	.word	0x000004f0
        /*03b0*/ 	.word	0x000000ff
        /*03b4*/ 	.word	0x00030858
        /*03b8*/ 	.short	0x0100
        /*03ba*/ 	.byte	0x08
	.zero		1


	//   ....[9]....
        /*03bc*/ 	.word	0x00000500
        /*03c0*/ 	.word	0x000000ff
        /*03c4*/ 	.word	0x00030868
        /*03c8*/ 	.short	0x0100
        /*03ca*/ 	.byte	0x08
	.zero		1


	//   ....[10]....
        /*03cc*/ 	.word	0x000005f0
        /*03d0*/ 	.word	0x000000ff
        /*03d4*/ 	.word	0x00030870
        /*03d8*/ 	.short	0x0100
        /*03da*/ 	.byte	0x06
	.zero		1


	//   ....[11]....
        /*03dc*/ 	.word	0x00000600
        /*03e0*/ 	.word	0x000000ff
        /*03e4*/ 	.word	0x00030880
        /*03e8*/ 	.short	0x0100
        /*03ea*/ 	.byte	0x06
	.zero		1


	//   ....[12]....
        /*03ec*/ 	.word	0x00000610
        /*03f0*/ 	.word	0x000000ff
        /*03f4*/ 	.word	0x00030878
        /*03f8*/ 	.short	0x0100
        /*03fa*/ 	.byte	0x06
	.zero		1


	//   ....[13]....
        /*03fc*/ 	.word	0x00000620
        /*0400*/ 	.word	0x000000ff
        /*0404*/ 	.word	0x00030888
        /*0408*/ 	.short	0x0100
        /*040a*/ 	.byte	0x06
	.zero		1


	//   ....[14]....
        /*040c*/ 	.word	0x00000750
        /*0410*/ 	.word	0x000000ff
        /*0414*/ 	.word	0x00030890
        /*0418*/ 	.short	0x0100
        /*041a*/ 	.byte	0x08
	.zero		1


	//   ....[15]....
        /*041c*/ 	.word	0x00000760
        /*0420*/ 	.word	0x000000ff
        /*0424*/ 	.word	0x000308a0
        /*0428*/ 	.short	0x0100
        /*042a*/ 	.byte	0x08
	.zero		1


	//   ....[16]....
        /*042c*/ 	.word	0x00000770
        /*0430*/ 	.word	0x000000ff
        /*0434*/ 	.word	0x00030898
        /*0438*/ 	.short	0x0100
        /*043a*/ 	.byte	0x08
	.zero		1


	//   ....[17]....
        /*043c*/ 	.word	0x00000780
        /*0440*/ 	.word	0x000000ff
        /*0444*/ 	.word	0x000308a8
        /*0448*/ 	.short	0x0100
        /*044a*/ 	.byte	0x08
	.zero		1


	//   ....[18]....
        /*044c*/ 	.word	0x000008b0
        /*0450*/ 	.word	0x000000ff
        /*0454*/ 	.word	0x000308b0
        /*0458*/ 	.short	0x0100
        /*045a*/ 	.byte	0x08
	.zero		1


	//   ....[19]....
        /*045c*/ 	.word	0x000008c0
        /*0460*/ 	.word	0x000000ff
        /*0464*/ 	.word	0x000308c0
        /*0468*/ 	.short	0x0100
        /*046a*/ 	.byte	0x08
	.zero		1


	//   ....[20]....
        /*046c*/ 	.word	0x000008d0
        /*0470*/ 	.word	0x000000ff
        /*0474*/ 	.word	0x000308b8
        /*0478*/ 	.short	0x0100
        /*047a*/ 	.byte	0x08
	.zero		1


	//   ....[21]....
        /*047c*/ 	.word	0x000008e0
        /*0480*/ 	.word	0x000000ff
        /*0484*/ 	.word	0x000308c8
        /*0488*/ 	.short	0x0100
        /*048a*/ 	.byte	0x08
	.zero		1


	//   ....[22]....
        /*048c*/ 	.word	0x00001890
        /*0490*/ 	.word	0x000000ff
        /*0494*/ 	.word	0x00030800
        /*0498*/ 	.short	0x010a
        /*049a*/ 	.byte	0x39
	.zero		1


	//   ....[23]....
        /*049c*/ 	.word	0x00001920
        /*04a0*/ 	.word	0x000000ff
        /*04a4*/ 	.word	0x00030830
        /*04a8*/ 	.short	0x010a
        /*04aa*/ 	.byte	0x39
	.zero		1


	//   ....[24]....
        /*04ac*/ 	.word	0x000019b0
        /*04b0*/ 	.word	0x000000ff
        /*04b4*/ 	.word	0x00030830
        /*04b8*/ 	.short	0x010a
        /*04ba*/ 	.byte	0x39
	.zero		1


	//   ....[25]....
        /*04bc*/ 	.word	0x00002380
        /*04c0*/ 	.word	0x00000000
        /*04c4*/ 	.word	0x00000000
        /*04c8*/ 	.short	0x0101
        /*04ca*/ 	.byte	0x3f
	.zero		1


	//   ....[26]....
        /*04cc*/ 	.word	0x000048a0
        /*04d0*/ 	.word	0x000000ff
        /*04d4*/ 	.word	0x00030830
        /*04d8*/ 	.short	0x010a
        /*04da*/ 	.byte	0x3d
	.zero		1


	//   ....[27]....
        /*04dc*/ 	.word	0x000048e0
        /*04e0*/ 	.word	0x000000ff
        /*04e4*/ 	.word	0x00030830
        /*04e8*/ 	.short	0x010a
        /*04ea*/ 	.byte	0x3d
	.zero		1


	//   ....[28]....
        /*04ec*/ 	.word	0x00005340
        /*04f0*/ 	.word	0x000000ff
        /*04f4*/ 	.word	0x00030850
        /*04f8*/ 	.short	0x010a
        /*04fa*/ 	.byte	0x0b
	.zero		1


	//   ....[29]....
        /*04fc*/ 	.word	0x00005380
        /*0500*/ 	.word	0x000000ff
        /*0504*/ 	.word	0x00030850
        /*0508*/ 	.short	0x010a
        /*050a*/ 	.byte	0x0b
	.zero		1


	//   ....[30]....
        /*050c*/ 	.word	0x00005700
        /*0510*/ 	.word	0x00000000
        /*0514*/ 	.word	0x00000000
        /*0518*/ 	.short	0x0101
        /*051a*/ 	.byte	0x3f
	.zero		1


	//   ....[31]....
        /*051c*/ 	.word	0x00007200
        /*0520*/ 	.word	0x0000007f
        /*0524*/ 	.word	0x00000000
        /*0528*/ 	.short	0x0101
        /*052a*/ 	.byte	0x3f
	.zero		1


	//   ....[32]....
        /*052c*/ 	.word	0x00007b10
        /*0530*/ 	.word	0x000000ff
        /*0534*/ 	.word	0x00030830
        /*0538*/ 	.short	0x010a
        /*053a*/ 	.byte	0x38
	.zero		1


	//   ....[33]....
        /*053c*/ 	.word	0x00007b50
        /*0540*/ 	.word	0x000000ff
        /*0544*/ 	.word	0x00030830
        /*0548*/ 	.short	0x010a
        /*054a*/ 	.byte	0x38
	.zero		1


	//   ....[34]....
        /*054c*/ 	.word	0x000085b0
        /*0550*/ 	.word	0x000000ff
        /*0554*/ 	.word	0x00030850
        /*0558*/ 	.short	0x010a
        /*055a*/ 	.byte	0x0b
	.zero		1


	//   ....[35]....
        /*055c*/ 	.word	0x000085f0
        /*0560*/ 	.word	0x000000ff
        /*0564*/ 	.word	0x00030850
        /*0568*/ 	.short	0x010a
        /*056a*/ 	.byte	0x0b
	.zero		1


	//   ....[36]....
        /*056c*/ 	.word	0x00009420
        /*0570*/ 	.word	0x00000078
        /*0574*/ 	.word	0x00000000
        /*0578*/ 	.short	0x0101
        /*057a*/ 	.byte	0x3f
	.zero		1


	//   ....[37]....
        /*057c*/ 	.word	0x000094c0
        /*0580*/ 	.word	0x00000078
        /*0584*/ 	.word	0x00000000
        /*0588*/ 	.short	0x0101
        /*058a*/ 	.byte	0x3f
	.zero		1


	//   ....[38]....
        /*058c*/ 	.word	0x00009920
        /*0590*/ 	.word	0x000000ff
        /*0594*/ 	.word	0x00030830
        /*0598*/ 	.short	0x010a
        /*059a*/ 	.byte	0x38
	.zero		1


	//   ....[39]....
        /*059c*/ 	.word	0x00009960
        /*05a0*/ 	.word	0x000000ff
        /*05a4*/ 	.word	0x00030830
        /*05a8*/ 	.short	0x010a
        /*05aa*/ 	.byte	0x38
	.zero		1


	//   ....[40]....
        /*05ac*/ 	.word	0x0000a3c0
        /*05b0*/ 	.word	0x000000ff
        /*05b4*/ 	.word	0x00030850
        /*05b8*/ 	.short	0x010a
        /*05ba*/ 	.byte	0x0b
	.zero		1


	//   ....[41]....
        /*05bc*/ 	.word	0x0000a400
        /*05c0*/ 	.word	0x000000ff
        /*05c4*/ 	.word	0x00030850
        /*05c8*/ 	.short	0x010a
        /*05ca*/ 	.byte	0x0b
	.zero		1


	//   ....[42]....
        /*05cc*/ 	.word	0x0000a760
        /*05d0*/ 	.word	0x00000000
        /*05d4*/ 	.word	0x00000000
        /*05d8*/ 	.short	0x0101
        /*05da*/ 	.byte	0x3f
	.zero		1


	//   ....[43]....
        /*05dc*/ 	.word	0x0000c270
        /*05e0*/ 	.word	0x0000007f
        /*05e4*/ 	.word	0x00000000
        /*05e8*/ 	.short	0x0101
        /*05ea*/ 	.byte	0x3f
	.zero		1


	//   ....[44]....
        /*05ec*/ 	.word	0x0000ce20
        /*05f0*/ 	.word	0x000000ff
        /*05f4*/ 	.word	0x00030850
        /*05f8*/ 	.short	0x010a
        /*05fa*/ 	.byte	0x07
	.zero		1


	//   ....[45]....
        /*05fc*/ 	.word	0x0000ce60
        /*0600*/ 	.word	0x000000ff
        /*0604*/ 	.word	0x00030850
        /*0608*/ 	.short	0x010a
        /*060a*/ 	.byte	0x07
	.zero		1


	//   ....[46]....
        /*060c*/ 	.word	0x0000d2c0
        /*0610*/ 	.word	0x0000000c
        /*0614*/ 	.word	0x00000000
        /*0618*/ 	.short	0x0101
        /*061a*/ 	.byte	0x3f
	.zero		1


	//   ....[47]....
        /*061c*/ 	.word	0x0000e1a0
        /*0620*/ 	.word	0x000000ff
        /*0624*/ 	.word	0x00000000
        /*0628*/ 	.short	0x0101
        /*062a*/ 	.byte	0x04
	.zero		1


	//   ....[48]....
        /*062c*/ 	.word	0x000109a0
        /*0630*/ 	.word	0x000000ff
        /*0634*/ 	.word	0x00030840
        /*0638*/ 	.short	0x010a
        /*063a*/ 	.byte	0x26
	.zero		1


	//   ....[49]....
        /*063c*/ 	.word	0x00011760
        /*0640*/ 	.word	0x000000ff
        /*0644*/ 	.word	0x00030800
        /*0648*/ 	.short	0x0107
        /*064a*/ 	.byte	0x26
	.zero		1


	//   ....[50]....
        /*064c*/ 	.word	0x000117d0
        /*0650*/ 	.word	0x000000ff
        /*0654*/ 	.word	0x00030800
        /*0658*/ 	.short	0x0101
        /*065a*/ 	.byte	0x26
	.zero		1


	//   ....[51]....
        /*065c*/ 	.word	0x000117e0
        /*0660*/ 	.word	0x000000ff
        /*0664*/ 	.word	0x00030820
        /*0668*/ 	.short	0x010a
        /*066a*/ 	.byte	0x26
	.zero		1


	//   ....[52]....
        /*066c*/ 	.word	0x00011bf0
        /*0670*/ 	.word	0x000000ff
        /*0674*/ 	.word	0x00030848
        /*0678*/ 	.short	0x010a
        /*067a*/ 	.byte	0x26
	.zero		1


	//   ....[53]....
        /*067c*/ 	.word	0x00011fa0
        /*0680*/ 	.word	0x000000ff
        /*0684*/ 	.word	0x00030860
        /*0688*/ 	.short	0x010a
        /*068a*/ 	.byte	0x26
	.zero		1


	//   ....[54]....
        /*068c*/ 	.word	0x00012570
        /*0690*/ 	.word	0x000000ff
        /*0694*/ 	.word	0x00030840
        /*0698*/ 	.short	0x010a
        /*069a*/ 	.byte	0x26
	.zero		1


	//   ....[55]....
        /*069c*/ 	.word	0x00012930
        /*06a0*/ 	.word	0x000000ff
        /*06a4*/ 	.word	0x00030868
        /*06a8*/ 	.short	0x010a
        /*06aa*/ 	.byte	0x26
	.zero		1


	//   ....[56]....
        /*06ac*/ 	.word	0x00012f50
        /*06b0*/ 	.word	0x000000ff
        /*06b4*/ 	.word	0x00030848
        /*06b8*/ 	.short	0x010a
        /*06ba*/ 	.byte	0x26
	.zero		1


	//   ....[57]....
        /*06bc*/ 	.word	0x000132f0
        /*06c0*/ 	.word	0x000000ff
        /*06c4*/ 	.word	0x00030860
        /*06c8*/ 	.short	0x010a
        /*06ca*/ 	.byte	0x26
	.zero		1


	//   ....[58]....
        /*06cc*/ 	.word	0x00013750
        /*06d0*/ 	.word	0x00000003
        /*06d4*/ 	.word	0x00030860
        /*06d8*/ 	.short	0x010a
        /*06da*/ 	.byte	0x3f
	.zero		1


	//   ....[59]....
        /*06dc*/ 	.word	0x00013bb0
        /*06e0*/ 	.word	0x00000002
        /*06e4*/ 	.word	0x00030820
        /*06e8*/ 	.short	0x010a
        /*06ea*/ 	.byte	0x3f
	.zero		1


	//   ....[60]....
        /*06ec*/ 	.word	0x00013d50
        /*06f0*/ 	.word	0x00000007
        /*06f4*/ 	.word	0x00000000
        /*06f8*/ 	.short	0x010a
        /*06fa*/ 	.byte	0x3f
	.zero		1


	//   ....[61]....
        /*06fc*/ 	.word	0x00013dc0
        /*0700*/ 	.word	0x00000008
        /*0704*/ 	.word	0x00000000
        /*0708*/ 	.short	0x010a
        /*070a*/ 	.byte	0x3f
	.zero		1


	//   ....[62]....
        /*070c*/ 	.word	0x00013e20
        /*0710*/ 	.word	0x00000007
        /*0714*/ 	.word	0x00000000
        /*0718*/ 	.short	0x010a
        /*071a*/ 	.byte	0x3f
	.zero		1


	//   ....[63]....
        /*071c*/ 	.word	0x00013e50
        /*0720*/ 	.word	0x00000006
        /*0724*/ 	.word	0x00000000
        /*0728*/ 	.short	0x010a
        /*072a*/ 	.byte	0x3f
	.zero		1


	//   ....[64]....
        /*072c*/ 	.word	0x00013ec0
        /*0730*/ 	.word	0x00000003
        /*0734*/ 	.word	0x00030800
        /*0738*/ 	.short	0x010a
        /*073a*/ 	.byte	0x3f
	.zero		1


	//   ....[65]....
        /*073c*/ 	.word	0x00013f20
        /*0740*/ 	.word	0x00000003
        /*0744*/ 	.word	0x00030830
        /*0748*/ 	.short	0x010a
        /*074a*/ 	.byte	0x3f
	.zero		1


	//   ....[66]....
        /*074c*/ 	.word	0x00013f80
        /*0750*/ 	.word	0x0000000f
        /*0754*/ 	.word	0x00030830
        /*0758*/ 	.short	0x010a
        /*075a*/ 	.byte	0x3f
	.zero		1


	//   ....[67]....
        /*075c*/ 	.word	0x00013fe0
        /*0760*/ 	.word	0x00000003
        /*0764*/ 	.word	0x00030850
        /*0768*/ 	.short	0x010a
        /*076a*/ 	.byte	0x3f
	.zero		1


	//   ....[68]....
        /*076c*/ 	.word	0x00014040
        /*0770*/ 	.word	0x00000005
        /*0774*/ 	.word	0x00030830
        /*0778*/ 	.short	0x010a
        /*077a*/ 	.byte	0x3f
	.zero		1


	//   ....[69]....
        /*077c*/ 	.word	0x000140a0
        /*0780*/ 	.word	0x00000003
        /*0784*/ 	.word	0x00030850
        /*0788*/ 	.short	0x010a
        /*078a*/ 	.byte	0x3f
	.zero		1


	//   ....[70]....
        /*078c*/ 	.word	0x00014100
        /*0790*/ 	.word	0x00000005
        /*0794*/ 	.word	0x00030830
        /*0798*/ 	.short	0x010a
        /*079a*/ 	.byte	0x3f
	.zero		1


	//   ....[71]....
        /*079c*/ 	.word	0x00014160
        /*07a0*/ 	.word	0x00000003
        /*07a4*/ 	.word	0x00030850
        /*07a8*/ 	.short	0x010a
        /*07aa*/ 	.byte	0x3f
	.zero		1


	//   ....[72]....
        /*07ac*/ 	.word	0x000141c0
        /*07b0*/ 	.word	0x00000003
        /*07b4*/ 	.word	0x00030850
        /*07b8*/ 	.short	0x010a
        /*07ba*/ 	.byte	0x3f
	.zero		1


	//   ....[73]....
        /*07bc*/ 	.word	0x00014320
        /*07c0*/ 	.word	0x00000003
        /*07c4*/ 	.word	0x00030840
        /*07c8*/ 	.short	0x010a
        /*07ca*/ 	.byte	0x3f
	.zero		1


	//   ....[74]....
        /*07cc*/ 	.word	0x00014e80
        /*07d0*/ 	.word	0x00000003
        /*07d4*/ 	.word	0x00030820
        /*07d8*/ 	.short	0x010a
        /*07da*/ 	.byte	0x3f
	.zero		1


	//   ....[75]....
        /*07dc*/ 	.word	0x00014ee0
        /*07e0*/ 	.word	0x00000003
        /*07e4*/ 	.word	0x00030848
        /*07e8*/ 	.short	0x010a
        /*07ea*/ 	.byte	0x3f
	.zero		1


	//   ....[76]....
        /*07ec*/ 	.word	0x00014f40
        /*07f0*/ 	.word	0x00000003
        /*07f4*/ 	.word	0x00030860
        /*07f8*/ 	.short	0x010a
        /*07fa*/ 	.byte	0x3f
	.zero		1


	//   ....[77]....
        /*07fc*/ 	.word	0x00014fa0
        /*0800*/ 	.word	0x00000003
        /*0804*/ 	.word	0x00030840
        /*0808*/ 	.short	0x010a
        /*080a*/ 	.byte	0x3f
	.zero		1


	//   ....[78]....
        /*080c*/ 	.word	0x00015000
        /*0810*/ 	.word	0x00000003
        /*0814*/ 	.word	0x00030868
        /*0818*/ 	.short	0x010a
        /*081a*/ 	.byte	0x3f
	.zero		1


	//   ....[79]....
        /*081c*/ 	.word	0x00015060
        /*0820*/ 	.word	0x00000003
        /*0824*/ 	.word	0x00030848
        /*0828*/ 	.short	0x010a
        /*082a*/ 	.byte	0x3f
	.zero		1


	//   ....[80]....
        /*082c*/ 	.word	0x000150c0
        /*0830*/ 	.word	0x00000003
        /*0834*/ 	.word	0x00030860
        /*0838*/ 	.short	0x010a
        /*083a*/ 	.byte	0x3f
	.zero		1


	//   ....[81]....
        /*083c*/ 	.word	0x00015110
        /*0840*/ 	.word	0x00000003
        /*0844*/ 	.word	0x00030860
        /*0848*/ 	.short	0x010a
        /*084a*/ 	.byte	0x3f
	.zero		1


	//   ....[82]....
        /*084c*/ 	.word	0x00015160
        /*0850*/ 	.word	0x00000002
        /*0854*/ 	.word	0x00030820
        /*0858*/ 	.short	0x010a
        /*085a*/ 	.byte	0x3f
	.zero		1


	//   ....[83]....
        /*085c*/ 	.word	0x00015300
        /*0860*/ 	.word	0x00000007
        /*0864*/ 	.word	0x00000000
        /*0868*/ 	.short	0x010a
        /*086a*/ 	.byte	0x3f
	.zero		1


	//   ....[84]....
        /*086c*/ 	.word	0x00015350
        /*0870*/ 	.word	0x00000008
        /*0874*/ 	.word	0x00000000
        /*0878*/ 	.short	0x010a
        /*087a*/ 	.byte	0x3f
	.zero		1


	//   ....[85]....
        /*087c*/ 	.word	0x000153a0
        /*0880*/ 	.word	0x00000007
        /*0884*/ 	.word	0x00000000
        /*0888*/ 	.short	0x010a
        /*088a*/ 	.byte	0x3f
	.zero		1


	//----- nvinfo : EIATTR_NUM_MBARRIERS
	.align		4
.L_695:
        /*088c*/ 	.byte	0x03, 0x38
        /*088e*/ 	.short	0x0016


	//----- nvinfo : EIATTR_EXIT_INSTR_OFFSETS
	.align		4
        /*0890*/ 	.byte	0x04, 0x1c
        /*0892*/ 	.short	(.L_697 - .L_696)


	//   ....[0]....
.L_696:
        /*0894*/ 	.word	0x00013ea0


	//----- nvinfo : EIATTR_MAX_THREADS
	.align		4
.L_697:
        /*0898*/ 	.byte	0x04, 0x05
        /*089a*/ 	.short	(.L_699 - .L_698)
.L_698:
        /*089c*/ 	.word	0x00000180
        /*08a0*/ 	.word	0x00000001
        /*08a4*/ 	.word	0x00000001


	//----- nvinfo : EIATTR_CRS_STACK_SIZE
	.align		4
.L_699:
        /*08a8*/ 	.byte	0x04, 0x1e
        /*08aa*/ 	.short	(.L_701 - .L_700)
.L_700:
        /*08ac*/ 	.word	0x00000000


	//----- nvinfo : EIATTR_CBANK_PARAM_SIZE
	.align		4
.L_701:
        /*08b0*/ 	.byte	0x03, 0x19
        /*08b2*/ 	.short	0x0a70


	//----- nvinfo : EIATTR_PARAM_CBANK
	.align		4
        /*08b4*/ 	.byte	0x04, 0x0a
        /*08b6*/ 	.short	(.L_703 - .L_702)
	.align		4
.L_702:
        /*08b8*/ 	.word	index@(.nv.constant0._ZN7cutlass13device_kernelIN5flash11enable_sm90INS1_16FlashAttnFwdSm90INS1_25CollectiveMainloopFwdSm90ILi2EN4cute5tupleIJNS5_1CILi1EEES8_S8_EEENS6_IJNS7_ILi128EEENS7_ILi96EEENS7_ILi192EEEEEELi192ENS_10bfloat16_tEfNS_4arch4Sm90ELb0ELb1ELb0ELb0ELb0ELb0ELb0ELb1ELb1ELb1ELb1ELb0EEENS1_21CollectiveEpilogueFwdINS6_IJSA_SC_SB_EEES9_SE_SG_Li256ELb0ELb1ELb1ELb0EEENS1_19SingleTileSchedulerILb0ELb1ELb1ELi128EEEEEEEEEvNT_6ParamsE)
        /*08bc*/ 	.short	0x0210
        /*08be*/ 	.short	0x0a70


	//----- nvinfo : EIATTR_SW_WAR
	.align		4
.L_703:
        /*08c0*/ 	.byte	0x04, 0x36
        /*08c2*/ 	.short	(.L_705 - .L_704)
.L_704:
        /*08c4*/ 	.word	0x00000008
.L_705:


//--------------------- .nv.info._ZN7cutlass13device_kernelIN5flash11enable_sm90INS1_16FlashAttnFwdSm90INS1_25CollectiveMainloopFwdSm90ILi2EN4cute5tupleIJNS5_1CILi1EEES8_S8_EEENS6_IJNS7_ILi128EEENS7_ILi96EEENS7_ILi192EEEEEELi192ENS_10bfloat16_tEfNS_4arch4Sm90ELb0ELb1ELb0ELb1ELb0ELb0ELb0ELb1ELb1ELb1ELb1ELb0EEENS1_21CollectiveEpilogueFwdINS6_IJSA_SC_SB_EEES9_SE_SG_Li256ELb1ELb1ELb1ELb0EEENS1_36VarlenDynamicPersistentTileSchedulerILi128ELi96ELi256ELi128ELb1ELb1ELb1ELb1ELb0ELb1EEEEEEEEEvNT_6ParamsE --------------------------
	.section	.nv.info._ZN7cutlass13device_kernelIN5flash11enable_sm90INS1_16FlashAttnFwdSm90INS1_25CollectiveMainloopFwdSm90ILi2EN4cute5tupleIJNS5_1CILi1EEES8_S8_EEENS6_IJNS7_ILi128EEENS7_ILi96EEENS7_ILi192EEEEEELi192ENS_10bfloat16_tEfNS_4arch4Sm90ELb0ELb1ELb0ELb1ELb0ELb0ELb0ELb1ELb1ELb1ELb1ELb0EEENS1_21CollectiveEpilogueFwdINS6_IJSA_SC_SB_EEES9_SE_SG_Li256ELb1ELb1ELb1ELb0EEENS1_36VarlenDynamicPersistentTileSchedulerILi128ELi96ELi256ELi128ELb1ELb1ELb1ELb1ELb0ELb1EEEEEEEEEvNT_6ParamsE,"",@"SHT_CUDA_INFO"
	.sectionflags	@""
	.align	4


	//----- nvinfo : EIATTR_CUDA_API_VERSION
	.align		4
        /*0000*/ 	.byte	0x04, 0x37
        /*0002*/ 	.short	(.L_707 - .L_706)
.L_706:
        /*0004*/ 	.word	0x00000082


	//----- nvinfo : EIATTR_KPARAM_INFO
	.align		4
.L_707:
        /*0008*/ 	.byte	0x04, 0x17
        /*000a*/ 	.short	(.L_709 - .L_708)
.L_708:
        /*000c*/ 	.word	0x00000000
        /*0010*/ 	.short	0x0000
        /*0012*/ 	.short	0x0070
        /*0014*/ 	.byte	0x00, 0xf0, 0x01, 0x2a


	//----- nvinfo : EIATTR_SPARSE_MMA_MASK
	.align		4
.L_709:
        /*0018*/ 	.byte	0x03, 0x50
        /*001a*/ 	.short	0x0000


	//----- nvinfo : EIATTR_MAXREG_COUNT
	.align		4
        /*001c*/ 	.byte	0x03, 0x1b
        /*001e*/ 	.short	0x00a8


	//----- nvinfo : EIATTR_NUM_BARRIERS
	.align		4
        /*0020*/ 	.byte	0x02, 0x4c
        /*0022*/ 	.byte	0x09
	.zero		1


	//----- nvinfo : EIATTR_EXTERNS
	.align		4
        /*0024*/ 	.byte	0x04, 0x0f
        /*0026*/ 	.short	(.L_711 - .L_710)


	//   ....[0]....
	.align		4
.L_710:
        /*0028*/ 	.word	index@(__assertfail)


	//----- nvinfo : EIATTR_ANNOTATIONS
	.align		4
.L_711:
        /*002c*/ 	.byte	0x04, 0x55
        /*002e*/ 	.short	(.L_713 - .L_712)


	//   ....[0]....
.L_712:
        /* <DEDUP_REMOVED lines=79> */


	//----- nvinfo : EIATTR_MERCURY_ISA_VERSION
	.align		4
.L_713:
        /*0510*/ 	.byte	0x03, 0x5f
        /*0512*/ 	.short	0x0101


	//----- nvinfo : EIATTR_UNUSED_LOAD_BYTE_OFFSET
	.align		4
        /*0514*/ 	.byte	0x04, 0x44
        /*0516*/ 	.short	(.L_715 - .L_714)


	//   ....[0]....
.L_714:
        /*0518*/ 	.word	0x00000a10
        /*051c*/ 	.word	0x0000fff0


	//   ....[1]....
        /*0520*/ 	.word	0x0000e400
        /*0524*/ 	.word	0x0000fff0


	//----- nvinfo : EIATTR_INT_WARP_WIDE_INSTR_OFFSETS
	.align		4
.L_715:
        /*0528*/ 	.byte	0x04, 0x31
        /*052a*/ 	.short	(.L_717 - .L_716)


	//   ....[0]....
.L_716:
        /*052c*/ 	.word	0x00000130


	//   ....[1]....
        /*0530*/ 	.word	0x00000170


	//   ....[2]....
        /*0534*/ 	.word	0x000001e0


	//   ....[3]....
        /*0538*/ 	.word	0x00013fc0


	//   ....[4]....
        /*053c*/ 	.word	0x00014060


	//   ....[5]....
        /*0540*/ 	.word	0x00017ed0


	//   ....[6]....
        /*0544*/ 	.word	0x00017f40


	//----- nvinfo : EIATTR_COOP_GROUP_MASK_REGIDS
	.align		4
.L_717:
        /*0548*/ 	.byte	0x04, 0x29
        /*054a*/ 	.short	(.L_719 - .L_718)


	//   ....[0]....
.L_718:
        /*054c*/ 	.word	0xffffffff


	//   ....[1]....
        /*0550*/ 	.word	0xffffffff


	//   ....[2]....
        /*0554*/ 	.word	0xffffffff


	//   ....[3]....
        /*0558*/ 	.word	0xffffffff


	//   ....[4]....
        /*055c*/ 	.word	0xffffffff


	//   ....[5]....
        /*0560*/ 	.word	0xffffffff


	//   ....[6]....
        /*0564*/ 	.word	0xffffffff


	//   ....[7]....
        /*0568*/ 	.word	0xffffffff


	//   ....[8]....
        /*056c*/ 	.word	0xffffffff


	//   ....[9]....
        /*0570*/ 	.word	0xffffffff


	//   ....[10]....
        /*0574*/ 	.word	0xffffffff


	//   ....[11]....
        /*0578*/ 	.word	0xffffffff


	//   ....[12]....
        /*057c*/ 	.word	0xffffffff


	//   ....[13]....
        /*0580*/ 	.word	0xffffffff


	//   ....[14]....
        /*0584*/ 	.word	0xffffffff


	//   ....[15]....
        /*0588*/ 	.word	0xffffffff


	//   ....[16]....
        /*058c*/ 	.word	0xffffffff


	//   ....[17]....
        /*0590*/ 	.word	0xffffffff


	//   ....[18]....
        /*0594*/ 	.word	0xffffffff


	//   ....[19]....
        /*0598*/ 	.word	0xffffffff


	//   ....[20]....
        /*059c*/ 	.word	0xffffffff


	//   ....[21]....
        /*05a0*/ 	.word	0xffffffff


	//   ....[22]....
        /*05a4*/ 	.word	0xffffffff


	//   ....[23]....
        /*05a8*/ 	.word	0xffffffff


	//   ....[24]....
        /*05ac*/ 	.word	0xffffffff


	//   ....[25]....
        /*05b0*/ 	.word	0xffffffff


	//   ....[26]....
        /*05b4*/ 	.word	0xffffffff


	//   ....[27]....
        /*05b8*/ 	.word	0xffffffff


	//   ....[28]....
        /*05bc*/ 	.word	0xffffffff


	//   ....[29]....
        /*05c0*/ 	.word	0xffffffff


	//   ....[30]....
        /*05c4*/ 	.word	0xffffffff


	//   ....[31]....
        /*05c8*/ 	.word	0xffffffff


	//   ....[32]....
        /*05cc*/ 	.word	0xffffffff


	//   ....[33]....
        /*05d0*/ 	.word	0xffffffff


	//   ....[34]....
        /*05d4*/ 	.word	0xffffffff


	//   ....[35]....
        /*05d8*/ 	.word	0xffffffff


	//   ....[36]....
        /*05dc*/ 	.word	0xffffffff


	//   ....[37]....
        /*05e0*/ 	.word	0xffffffff


	//   ....[38]....
        /*05e4*/ 	.word	0xffffffff


	//   ....[39]....
        /*05e8*/ 	.word	0xffffffff


	//   ....[40]....
        /*05ec*/ 	.word	0xffffffff


	//   ....[41]....
        /*05f0*/ 	.word	0xffffffff


	//   ....[42]....
        /*05f4*/ 	.word	0xffffffff


	//   ....[43]....
        /*05f8*/ 	.word	0xffffffff


	//   ....[44]....
        /*05fc*/ 	.word	0xffffffff


	//   ....[45]....
        /*0600*/ 	.word	0xffffffff


	//   ....[46]....
        /*0604*/ 	.word	0xffffffff


	//   ....[47]....
        /*0608*/ 	.word	0xffffffff


	//   ....[48]....
        /*060c*/ 	.word	0xffffffff


	//   ....[49]....
        /*0610*/ 	.word	0xffffffff


	//   ....[50]....
        /*0614*/ 	.word	0xffffffff


	//   ....[51]....
        /*0618*/ 	.word	0xffffffff


	//   ....[52]....
        /*061c*/ 	.word	0xffffffff


	//   ....[53]....
        /*0620*/ 	.word	0xffffffff


	//   ....[54]....
        /*0624*/ 	.word	0xffffffff


	//   ....[55]....
        /*0628*/ 	.word	0xffffffff


	//   ....[56]....
        /*062c*/ 	.word	0xffffffff


	//   ....[57]....
        /*0630*/ 	.word	0xffffffff


	//   ....[58]....
        /*0634*/ 	.word	0xffffffff


	//   ....[59]....
        /*0638*/ 	.word	0xffffffff


	//   ....[60]....
        /*063c*/ 	.word	0xffffffff


	//   ....[61]....
        /*0640*/ 	.word	0xffffffff


	//   ....[62]....
        /*0644*/ 	.word	0xffffffff


	//   ....[63]....
        /*0648*/ 	.word	0xffffffff


	//   ....[64]....
        /*064c*/ 	.word	0xffffffff


	//   ....[65]....
        /*0650*/ 	.word	0xffffffff


	//   ....[66]....
        /*0654*/ 	.word	0xffffffff


	//   ....[67]....
        /*0658*/ 	.word	0xffffffff


	//   ....[68]....
        /*065c*/ 	.word	0xffffffff


	//   ....[69]....
        /*0660*/ 	.word	0xffffffff


	//   ....[70]....
        /*0664*/ 	.word	0xffffffff


	//   ....[71]....
        /*0668*/ 	.word	0xffffffff


	//   ....[72]....
        /*066c*/ 	.word	0xffffffff


	//   ....[73]....
        /*0670*/ 	.word	0xffffffff


	//   ....[74]....
        /*0674*/ 	.word	0xffffffff


	//   ....[75]....
        /*0678*/ 	.word	0xffffffff


	//   ....[76]....
        /*067c*/ 	.word	0xffffffff


	//   ....[77]....
        /*0680*/ 	.word	0xffffffff


	//   ....[78]....
        /*0684*/ 	.word	0xffffffff


	//   ....[79]....
        /*0688*/ 	.word	0xffffffff


	//   ....[80]....
        /*068c*/ 	.word	0xffffffff


	//   ....[81]....
        /*0690*/ 	.word	0xffffffff


	//   ....[82]....
        /*0694*/ 	.word	0xffffffff


	//   ....[83]....
        /*0698*/ 	.word	0xffffffff


	//   ....[84]....
        /*069c*/ 	.word	0xffffffff


	//   ....[85]....
        /*06a0*/ 	.word	0xffffffff


	//   ....[86]....
        /*06a4*/ 	.word	0xffffffff


	//   ....[87]....
        /*06a8*/ 	.word	0xffffffff


	//   ....[88]....
        /*06ac*/ 	.word	0xffffffff


	//   ....[89]....
        /*06b0*/ 	.word	0xffffffff


	//   ....[90]....
        /*06b4*/ 	.word	0xffffffff


	//   ....[91]....
        /*06b8*/ 	.word	0xffffffff


	//   ....[92]....
        /*06bc*/ 	.word	0xffffffff


	//   ....[93]....
        /*06c0*/ 	.word	0xffffffff


	//   ....[94]....
        /*06c4*/ 	.word	0xffffffff


	//   ....[95]....
        /*06c8*/ 	.word	0xffffffff


	//   ....[96]....
        /*06cc*/ 	.word	0xffffffff


	//   ....[97]....
        /*06d0*/ 	.word	0xffffffff


	//   ....[98]....
        /*06d4*/ 	.word	0xffffffff


	//   ....[99]....
        /*06d8*/ 	.word	0xffffffff


	//   ....[100]....
        /*06dc*/ 	.word	0xffffffff


	//   ....[101]....
        /*06e0*/ 	.word	0xffffffff


	//   ....[102]....
        /*06e4*/ 	.word	0xffffffff


	//   ....[103]....
        /*06e8*/ 	.word	0xffffffff


	//   ....[104]....
        /*06ec*/ 	.word	0xffffffff


	//   ....[105]....
        /*06f0*/ 	.word	0xffffffff


	//   ....[106]....
        /*06f4*/ 	.word	0xffffffff


	//   ....[107]....
        /*06f8*/ 	.word	0xffffffff


	//   ....[108]....
        /*06fc*/ 	.word	0xffffffff


	//   ....[109]....
        /*0700*/ 	.word	0xffffffff


	//   ....[110]....
        /*0704*/ 	.word	0xffffffff


	//   ....[111]....
        /*0708*/ 	.word	0x0500000f


	//   ....[112]....
        /*070c*/ 	.word	0x0500000f


	//   ....[113]....
        /*0710*/ 	.word	0x0500000f


	//   ....[114]....
        /*0714*/ 	.word	0x0500000f


	//   ....[115]....
        /*0718*/ 	.word	0x0500000f


	//   ....[116]....
        /*071c*/ 	.word	0x0500000f


	//   ....[117]....
        /*0720*/ 	.word	0x0500000f


	//   ....[118]....
        /*0724*/ 	.word	0x0500000f


	//   ....[119]....
        /*0728*/ 	.word	0x0500000f


	//   ....[120]....
        /*072c*/ 	.word	0x0500000f


	//   ....[121]....
        /*0730*/ 	.word	0x0500000f


	//   ....[122]....
        /*0734*/ 	.word	0x0500000f


	//   ....[123]....
        /*0738*/ 	.word	0x0500000f


	//   ....[124]....
        /*073c*/ 	.word	0x0500000f


	//   ....[125]....
        /*0740*/ 	.word	0x0500000f


	//   ....[126]....
        /*0744*/ 	.word	0x0500000f


	//   ....[127]....
        /*0748*/ 	.word	0x0500000f


	//   ....[128]....
        /*074c*/ 	.word	0x0500000f


	//   ....[129]....
        /*0750*/ 	.word	0x0500000f


	//   ....[130]....
        /*0754*/ 	.word	0x0500000f


	//   ....[131]....
        /*0758*/ 	.word	0x0500000f


	//   ....[132]....
        /*075c*/ 	.word	0x0500000f


	//   ....[133]....
        /*0760*/ 	.word	0x0500000f


	//   ....[134]....
        /*0764*/ 	.word	0x0500000f


	//   ....[135]....
        /*0768*/ 	.word	0x0500000f


	//   ....[136]....
        /*076c*/ 	.word	0x0500000f


	//   ....[137]....
        /*0770*/ 	.word	0x0500000f


	//   ....[138]....
        /*0774*/ 	.word	0x0500000f


	//   ....[139]....
        /*0778*/ 	.word	0x0500000f


	//   ....[140]....
        /*077c*/ 	.word	0x0500000f


	//   ....[141]....
        /*0780*/ 	.word	0x0500000f


	//   ....[142]....
        /*0784*/ 	.word	0x0500000f


	//   ....[143]....
        /*0788*/ 	.word	0x0500000f


	//   ....[144]....
        /*078c*/ 	.word	0x0500000f


	//   ....[145]....
        /*0790*/ 	.word	0x0500000f


	//   ....[146]....
        /*0794*/ 	.word	0x0500000f


	//----- nvinfo : EIATTR_COOP_GROUP_INSTR_OFFSETS
	.align		4
.L_719:
        /*0798*/ 	.byte	0x04, 0x28
        /*079a*/ 	.short	(.L_721 - .L_720)


	//   ....[0]....
.L_720:
        /*079c*/ 	.word	0x00000060


	//   ....[1]....
        /*07a0*/ 	.word	0x00000140


	//   ....[2]....
        /*07a4*/ 	.word	0x00000190


	//   ....[3]....
        /*07a8*/ 	.word	0x000003c0


	//   ....[4]....
        /*07ac*/ 	.word	0x00000520


	//   ....[5]....
        /*07b0*/ 	.word	0x00000640


	//   ....[6]....
        /*07b4*/ 	.word	0x000007a0


	//   ....[7]....
        /*07b8*/ 	.word	0x00002170


	//   ....[8]....
        /*07bc*/ 	.word	0x00002940


	//   ....[9]....
        /*07c0*/ 	.word	0x00002de0


	//   ....[10]....
        /*07c4*/ 	.word	0x00003b70


	//   ....[11]....
        /*07c8*/ 	.word	0x00003c80


	//   ....[12]....
        /*07cc*/ 	.word	0x00004360


	//   ....[13]....
        /*07d0*/ 	.word	0x00004410


	//   ....[14]....
        /*07d4*/ 	.word	0x00005f10


	//   ....[15]....
        /*07d8*/ 	.word	0x00006970


	//   ....[16]....
        /*07dc*/ 	.word	0x00006ff0


	//   ....[17]....
        /*07e0*/ 	.word	0x00007110


	//   ....[18]....
        /*07e4*/ 	.word	0x00007720


	//   ....[19]....
        /*07e8*/ 	.word	0x00007780


	//   ....[20]....
        /*07ec*/ 	.word	0x00009200


	//   ....[21]....
        /*07f0*/ 	.word	0x00009230


	//   ....[22]....
        /*07f4*/ 	.word	0x000095b0


	//   ....[23]....
        /*07f8*/ 	.word	0x00009610


	//   ....[24]....
        /*07fc*/ 	.word	0x0000b080


	//   ....[25]....
        /*0800*/ 	.word	0x0000baf0


	//   ....[26]....
        /*0804*/ 	.word	0x0000c190


	//   ....[27]....
        /*0808*/ 	.word	0x0000c2b0


	//   ....[28]....
        /*080c*/ 	.word	0x0000c880


	//   ....[29]....
        /*0810*/ 	.word	0x0000c8f0


	//   ....[30]....
        /*0814*/ 	.word	0x0000d930


	//   ....[31]....
        /*0818*/ 	.word	0x0000d970


	//   ....[32]....
        /*081c*/ 	.word	0x0000daa0


	//   ....[33]....
        /*0820*/ 	.word	0x0000dac0


	//   ....[34]....
        /*0824*/ 	.word	0x0000f2d0


	//   ....[35]....
        /*0828*/ 	.word	0x0000f2e0


	//   ....[36]....
        /*082c*/ 	.word	0x0000f2f0


	//   ....[37]....
        /*0830*/ 	.word	0x0000f300


	//   ....[38]....
        /*0834*/ 	.word	0x0000fbc0


	//   ....[39]....
        /*0838*/ 	.word	0x0000fbf0


	//   ....[40]....
        /*083c*/ 	.word	0x0000fd30


	//   ....[41]....
        /*0840*/ 	.word	0x0000fd50


	//   ....[42]....
        /*0844*/ 	.word	0x0000fe60


	//   ....[43]....
        /*0848*/ 	.word	0x0000fe80


	//   ....[44]....
        /*084c*/ 	.word	0x0000ffa0


	//   ....[45]....
        /*0850*/ 	.word	0x0000ffc0


	//   ....[46]....
        /*0854*/ 	.word	0x00010490


	//   ....[47]....
        /*0858*/ 	.word	0x000104a0


	//   ....[48]....
        /*085c*/ 	.word	0x00010af0


	//   ....[49]....
        /*0860*/ 	.word	0x00010b00


	//   ....[50]....
        /*0864*/ 	.word	0x00011bc0


	//   ....[51]....
        /*0868*/ 	.word	0x00011bf0


	//   ....[52]....
        /*086c*/ 	.word	0x00011d10


	//   ....[53]....
        /*0870*/ 	.word	0x00011d30


	//   ....[54]....
        /*0874*/ 	.word	0x00011e40


	//   ....[55]....
        /*0878*/ 	.word	0x00011e60


	//   ....[56]....
        /*087c*/ 	.word	0x00011f80


	//   ....[57]....
        /*0880*/ 	.word	0x00011fa0


	//   ....[58]....
        /*0884*/ 	.word	0x00012150


	//   ....[59]....
        /*0888*/ 	.word	0x00012370


	//   ....[60]....
        /*088c*/ 	.word	0x000123a0


	//   ....[61]....
        /*0890*/ 	.word	0x000123d0


	//   ....[62]....
        /*0894*/ 	.word	0x00012400


	//   ....[63]....
        /*0898*/ 	.word	0x00012430


	//   ....[64]....
        /*089c*/ 	.word	0x00012460


	//   ....[65]....
        /*08a0*/ 	.word	0x00012610


	//   ....[66]....
        /*08a4*/ 	.word	0x00012640


	//   ....[67]....
        /*08a8*/ 	.word	0x00012670


	//   ....[68]....
        /*08ac*/ 	.word	0x000126a0


	//   ....[69]....
        /*08b0*/ 	.word	0x000126d0


	//   ....[70]....
        /*08b4*/ 	.word	0x00012700


	//   ....[71]....
        /*08b8*/ 	.word	0x000127a0


	//   ....[72]....
        /*08bc*/ 	.word	0x000127d0


	//   ....[73]....
        /*08c0*/ 	.word	0x000127e0


	//   ....[74]....
        /*08c4*/ 	.word	0x00012810


	//   ....[75]....
        /*08c8*/ 	.word	0x000145b0


	//   ....[76]....
        /*08cc*/ 	.word	0x000151d0


	//   ....[77]....
        /*08d0*/ 	.word	0x000151f0


	//   ....[78]....
        /*08d4*/ 	.word	0x00015200


	//   ....[79]....
        /*08d8*/ 	.word	0x00015230


	//   ....[80]....
        /*08dc*/ 	.word	0x00015350


	//   ....[81]....
        /*08e0*/ 	.word	0x00015360


	//   ....[82]....
        /*08e4*/ 	.word	0x00015400


	//   ....[83]....
        /*08e8*/ 	.word	0x00015410


	//   ....[84]....
        /*08ec*/ 	.word	0x000154b0


	//   ....[85]....
        /*08f0*/ 	.word	0x000154c0


	//   ....[86]....
        /*08f4*/ 	.word	0x00015560


	//   ....[87]....
        /*08f8*/ 	.word	0x00015570


	//   ....[88]....
        /*08fc*/ 	.word	0x000155f0


	//   ....[89]....
        /*0900*/ 	.word	0x00015620


	//   ....[90]....
        /*0904*/ 	.word	0x00015670


	//   ....[91]....
        /*0908*/ 	.word	0x000156b0


	//   ....[92]....
        /*090c*/ 	.word	0x00018730


	//   ....[93]....
        /*0910*/ 	.word	0x000187b0


	//   ....[94]....
        /*0914*/ 	.word	0x000187e0


	//   ....[95]....
        /*0918*/ 	.word	0x000187f0


	//   ....[96]....
        /*091c*/ 	.word	0x00018820


	//   ....[97]....
        /*0920*/ 	.word	0x00018850


	//   ....[98]....
        /*0924*/ 	.word	0x00018880


	//   ....[99]....
        /*0928*/ 	.word	0x000188b0


	//   ....[100]....
        /*092c*/ 	.word	0x00018a80


	//   ....[101]....
        /*0930*/ 	.word	0x00018ab0


	//   ....[102]....
        /*0934*/ 	.word	0x00018ae0


	//   ....[103]....
        /*0938*/ 	.word	0x00018b10


	//   ....[104]....
        /*093c*/ 	.word	0x00018b40


	//   ....[105]....
        /*0940*/ 	.word	0x00018b70


	//   ....[106]....
        /*0944*/ 	.word	0x00018c40


	//   ....[107]....
        /*0948*/ 	.word	0x00018c60


	//   ....[108]....
        /*094c*/ 	.word	0x00018c70


	//   ....[109]....
        /*0950*/ 	.word	0x00018cf0


	//   ....[110]....
        /*0954*/ 	.word	0x00019840


	//   ....[111]....
        /*0958*/ 	.word	0x00019ef0


	//   ....[112]....
        /*095c*/ 	.word	0x0001a0d0


	//   ....[113]....
        /*0960*/ 	.word	0x0001a120


	//   ....[114]....
        /*0964*/ 	.word	0x0001a250


	//   ....[115]....
        /*0968*/ 	.word	0x0001a2a0


	//   ....[116]....
        /*096c*/ 	.word	0x0001a3e0


	//   ....[117]....
        /*0970*/ 	.word	0x0001a450


	//   ....[118]....
        /*0974*/ 	.word	0x0001a580


	//   ....[119]....
        /*0978*/ 	.word	0x0001a5d0


	//   ....[120]....
        /*097c*/ 	.word	0x0001a700


	//   ....[121]....
        /*0980*/ 	.word	0x0001a750


	//   ....[122]....
        /*0984*/ 	.word	0x0001a880


	//   ....[123]....
        /*0988*/ 	.word	0x0001a8d0


	//   ....[124]....
        /*098c*/ 	.word	0x0001a9e0


	//   ....[125]....
        /*0990*/ 	.word	0x0001aa50


	//   ....[126]....
        /*0994*/ 	.word	0x0001ab60


	//   ....[127]....
        /*0998*/ 	.word	0x0001abb0


	//   ....[128]....
        /*099c*/ 	.word	0x0001aee0


	//   ....[129]....
        /*09a0*/ 	.word	0x0001af80


	//   ....[130]....
        /*09a4*/ 	.word	0x0001b120


	//   ....[131]....
        /*09a8*/ 	.word	0x0001b1a0


	//   ....[132]....
        /*09ac*/ 	.word	0x0001b220


	//   ....[133]....
        /*09b0*/ 	.word	0x0001b2a0


	//   ....[134]....
        /*09b4*/ 	.word	0x0001b320


	//   ....[135]....
        /*09b8*/ 	.word	0x0001b3b0


	//   ....[136]....
        /*09bc*/ 	.word	0x0001b450


	//   ....[137]....
        /*09c0*/ 	.word	0x0001b500


	//   ....[138]....
        /*09c4*/ 	.word	0x0001b580


	//   ....[139]....
        /*09c8*/ 	.word	0x0001b600


	//   ....[140]....
        /*09cc*/ 	.word	0x0001b680


	//   ....[141]....
        /*09d0*/ 	.word	0x0001b710


	//   ....[142]....
        /*09d4*/ 	.word	0x0001b790


	//   ....[143]....
        /*09d8*/ 	.word	0x0001b840


	//   ....[144]....
        /*09dc*/ 	.word	0x0001b890


	//   ....[145]....
        /*09e0*/ 	.word	0x0001b950


	//   ....[146]....
        /*09e4*/ 	.word	0x0001ba80


	//----- nvinfo : EIATTR_REG_RECONFIG
	.align		4
.L_721:
        /*09e8*/ 	.byte	0x01, 0x54
	.zero		2


	//----- nvinfo : EIATTR_SYSCALL_OFFSETS
	.align		4
        /*09ec*/ 	.byte	0x04, 0x46
        /*09ee*/ 	.short	(.L_723 - .L_722)


	//   ....[0]....
.L_722:
        /*09f0*/ 	.word	0x000022f0


	//   ....[1]....
        /*09f4*/ 	.word	0x000141d0


	//   ....[2]....
        /*09f8*/ 	.word	0x00014320


	//   ....[3]....
        /*09fc*/ 	.word	0x00014410


	//   ....[4]....
        /*0a00*/ 	.word	0x00014cf0


	//----- nvinfo : EIATTR_MBARRIER_INSTR_OFFSETS
	.align		4
.L_723:
        /*0a04*/ 	.byte	0x04, 0x39
        /*0a06*/ 	.short	(.L_725 - .L_724)


	//   ....[0]....
.L_724:
        /*0a08*/ 	.word	0x00000270
        /*0a0c*/ 	.word	0x000000ff
        /*0a10*/ 	.word	0x00030800
        /*0a14*/ 	.short	0x0100
        /*0a16*/ 	.byte	0x08
	.zero		1


	//   ....[1]....
        /*0a18*/ 	.word	0x00000280
        /*0a1c*/ 	.word	0x000000ff
        /*0a20*/ 	.word	0x00030820
        /*0a24*/ 	.short	0x0100
        /*0a26*/ 	.byte	0x08
	.zero		1


	//   ....[2]....
        /*0a28*/ 	.word	0x00000370
        /*0a2c*/ 	.word	0x000000ff
        /*0a30*/ 	.word	0x00030830
        /*0a34*/ 	.short	0x0100
        /*0a36*/ 	.byte	0x08
	.zero		1


	//   ....[3]....
        /*0a38*/ 	.word	0x00000380
        /*0a3c*/ 	.word	0x000000ff
        /*0a40*/ 	.word	0x00030840
        /*0a44*/ 	.short	0x0100
        /*0a46*/ 	.byte	0x08
	.zero		1


	//   ....[4]....
        /*0a48*/ 	.word	0x00000390
        /*0a4c*/ 	.word	0x000000ff
        /*0a50*/ 	.word	0x00030838
        /*0a54*/ 	.short	0x0100
        /*0a56*/ 	.byte	0x08
	.zero		1


	//   ....[5]....
        /*0a58*/ 	.word	0x000003a0
        /*0a5c*/ 	.word	0x000000ff
        /*0a60*/ 	.word	0x00030848
        /*0a64*/ 	.short	0x0100
        /*0a66*/ 	.byte	0x08
	.zero		1


	//   ....[6]....
        /*0a68*/ 	.word	0x000004d0
        /*0a6c*/ 	.word	0x000000ff
        /*0a70*/ 	.word	0x00030850
        /*0a74*/ 	.short	0x0100
        /*0a76*/ 	.byte	0x08
	.zero		1


	//   ....[7]....
        /*0a78*/ 	.word	0x000004e0
        /*0a7c*/ 	.word	0x000000ff
        /*0a80*/ 	.word	0x00030860
        /*0a84*/ 	.short	0x0100
        /*0a86*/ 	.byte	0x08
	.zero		1


	//   ....[8]....
        /*0a88*/ 	.word	0x000004f0
        /*0a8c*/ 	.word	0x000000ff
        /*0a90*/ 	.word	0x00030858
        /*0a94*/ 	.short	0x0100
        /*0a96*/ 	.byte	0x08
	.zero		1


	//   ....[9]....
        /*0a98*/ 	.word	0x00000500
        /*0a9c*/ 	.word	0x000000ff
        /*0aa0*/ 	.word	0x00030868
        /*0aa4*/ 	.short	0x0100
        /*0aa6*/ 	.byte	0x08
	.zero		1


	//   ....[10]....
        /*0aa8*/ 	.word	0x000005f0
        /*0aac*/ 	.word	0x000000ff
        /*0ab0*/ 	.word	0x00030870
        /*0ab4*/ 	.short	0x0100
        /*0ab6*/ 	.byte	0x06
	.zero		1


	//   ....[11]....
        /*0ab8*/ 	.word	0x00000600
        /*0abc*/ 	.word	0x000000ff
        /*0ac0*/ 	.word	0x00030880
        /*0ac4*/ 	.short	0x0100
        /*0ac6*/ 	.byte	0x06
	.zero		1


	//   ....[12]....
        /*0ac8*/ 	.word	0x00000610
        /*0acc*/ 	.word	0x000000ff
        /*0ad0*/ 	.word	0x00030878
        /*0ad4*/ 	.short	0x0100
        /*0ad6*/ 	.byte	0x06
	.zero		1


	//   ....[13]....
        /*0ad8*/ 	.word	0x00000620
        /*0adc*/ 	.word	0x000000ff
        /*0ae0*/ 	.word	0x00030888
        /*0ae4*/ 	.short	0x0100
        /*0ae6*/ 	.byte	0x06
	.zero		1


	//   ....[14]....
        /*0ae8*/ 	.word	0x00000750
        /*0aec*/ 	.word	0x000000ff
        /*0af0*/ 	.word	0x00030890
        /*0af4*/ 	.short	0x0100
        /*0af6*/ 	.byte	0x08
	.zero		1


	//   ....[15]....
        /*0af8*/ 	.word	0x00000760
        /*0afc*/ 	.word	0x000000ff
        /*0b00*/ 	.word	0x000308a0
        /*0b04*/ 	.short	0x0100
        /*0b06*/ 	.byte	0x08
	.zero		1


	//   ....[16]....
        /*0b08*/ 	.word	0x00000770
        /*0b0c*/ 	.word	0x000000ff
        /*0b10*/ 	.word	0x00030898
        /*0b14*/ 	.short	0x0100
        /*0b16*/ 	.byte	0x08
	.zero		1


	//   ....[17]....
        /*0b18*/ 	.word	0x00000780
        /*0b1c*/ 	.word	0x000000ff
        /*0b20*/ 	.word	0x000308a8
        /*0b24*/ 	.short	0x0100
        /*0b26*/ 	.byte	0x08
	.zero		1


	//   ....[18]....
        /*0b28*/ 	.word	0x000008b0
        /*0b2c*/ 	.word	0x000000ff
        /*0b30*/ 	.word	0x000308b0
        /*0b34*/ 	.short	0x0100
        /*0b36*/ 	.byte	0x08
	.zero		1


	//   ....[19]....
        /*0b38*/ 	.word	0x000008c0
        /*0b3c*/ 	.word	0x000000ff
        /*0b40*/ 	.word	0x000308c0
        /*0b44*/ 	.short	0x0100
        /*0b46*/ 	.byte	0x08
	.zero		1


	//   ....[20]....
        /*0b48*/ 	.word	0x000008d0
        /*0b4c*/ 	.word	0x000000ff
        /*0b50*/ 	.word	0x000308b8
        /*0b54*/ 	.short	0x0100
        /*0b56*/ 	.byte	0x08
	.zero		1


	//   ....[21]....
        /*0b58*/ 	.word	0x000008e0
        /*0b5c*/ 	.word	0x000000ff
        /*0b60*/ 	.word	0x000308c8
        /*0b64*/ 	.short	0x0100
        /*0b66*/ 	.byte	0x08
	.zero		1


	//   ....[22]....
        /*0b68*/ 	.word	0x00002370
        /*0b6c*/ 	.word	0x000000ff
        /*0b70*/ 	.word	0x00030800
        /*0b74*/ 	.short	0x010a
        /*0b76*/ 	.byte	0x25
	.zero		1


	//   ....[23]....
        /*0b78*/ 	.word	0x00002420
        /*0b7c*/ 	.word	0x00000003
        /*0b80*/ 	.word	0x00030830
        /*0b84*/ 	.short	0x010a
        /*0b86*/ 	.byte	0x3f
	.zero		1


	//   ....[24]....
        /*0b88*/ 	.word	0x00002490
        /*0b8c*/ 	.word	0x00000003
        /*0b90*/ 	.word	0x00030830
        /*0b94*/ 	.short	0x010a
        /*0b96*/ 	.byte	0x3f
	.zero		1


	//   ....[25]....
        /*0b98*/ 	.word	0x00002c30
        /*0b9c*/ 	.word	0x00000000
        /*0ba0*/ 	.word	0x00000000
        /*0ba4*/ 	.short	0x0101
        /*0ba6*/ 	.byte	0x3f
	.zero		1


	//   ....[26]....
        /*0ba8*/ 	.word	0x000050e0
        /*0bac*/ 	.word	0x000000ff
        /*0bb0*/ 	.word	0x00030830
        /*0bb4*/ 	.short	0x010a
        /*0bb6*/ 	.byte	0x06
	.zero		1


	//   ....[27]....
        /*0bb8*/ 	.word	0x00005140
        /*0bbc*/ 	.word	0x000000ff
        /*0bc0*/ 	.word	0x00030830
        /*0bc4*/ 	.short	0x010a
        /*0bc6*/ 	.byte	0x06
	.zero		1


	//   ....[28]....
        /*0bc8*/ 	.word	0x00005ba0
        /*0bcc*/ 	.word	0x000000ff
        /*0bd0*/ 	.word	0x00030850
        /*0bd4*/ 	.short	0x010a
        /*0bd6*/ 	.byte	0x05
	.zero		1


	//   ....[29]....
        /*0bd8*/ 	.word	0x00005be0
        /*0bdc*/ 	.word	0x000000ff
        /*0be0*/ 	.word	0x00030850
        /*0be4*/ 	.short	0x010a
        /*0be6*/ 	.byte	0x05
	.zero		1


	//   ....[30]....
        /*0be8*/ 	.word	0x00005f30
        /*0bec*/ 	.word	0x00000000
        /*0bf0*/ 	.word	0x00000000
        /*0bf4*/ 	.short	0x0101
        /*0bf6*/ 	.byte	0x3f
	.zero		1


	//   ....[31]....
        /*0bf8*/ 	.word	0x00007600
        /*0bfc*/ 	.word	0x00000085
        /*0c00*/ 	.word	0x00000000
        /*0c04*/ 	.short	0x0101
        /*0c06*/ 	.byte	0x3f
	.zero		1


	//   ....[32]....
        /*0c08*/ 	.word	0x00008470
        /*0c0c*/ 	.word	0x000000ff
        /*0c10*/ 	.word	0x00030830
        /*0c14*/ 	.short	0x010a
        /*0c16*/ 	.byte	0x05
	.zero		1


	//   ....[33]....
        /*0c18*/ 	.word	0x000084d0
        /*0c1c*/ 	.word	0x000000ff
        /*0c20*/ 	.word	0x00030830
        /*0c24*/ 	.short	0x010a
        /*0c26*/ 	.byte	0x05
	.zero		1


	//   ....[34]....
        /*0c28*/ 	.word	0x00008f30
        /*0c2c*/ 	.word	0x000000ff
        /*0c30*/ 	.word	0x00030850
        /*0c34*/ 	.short	0x010a
        /*0c36*/ 	.byte	0x05
	.zero		1


	//   ....[35]....
        /*0c38*/ 	.word	0x00008f70
        /*0c3c*/ 	.word	0x000000ff
        /*0c40*/ 	.word	0x00030850
        /*0c44*/ 	.short	0x010a
        /*0c46*/ 	.byte	0x05
	.zero		1


	//   ....[36]....
        /*0c48*/ 	.word	0x00009c50
        /*0c4c*/ 	.word	0x0000007b
        /*0c50*/ 	.word	0x00000000
        /*0c54*/ 	.short	0x0101
        /*0c56*/ 	.byte	0x3f
	.zero		1


	//   ....[37]....
        /*0c58*/ 	.word	0x00009cd0
        /*0c5c*/ 	.word	0x00000006
        /*0c60*/ 	.word	0x00000000
        /*0c64*/ 	.short	0x0101
        /*0c66*/ 	.byte	0x3f
	.zero		1


	//   ....[38]....
        /*0c68*/ 	.word	0x0000a280
        /*0c6c*/ 	.word	0x000000ff
        /*0c70*/ 	.word	0x00030830
        /*0c74*/ 	.short	0x010a
        /*0c76*/ 	.byte	0x05
	.zero		1


	//   ....[39]....
        /*0c78*/ 	.word	0x0000a2e0
        /*0c7c*/ 	.word	0x000000ff
        /*0c80*/ 	.word	0x00030830
        /*0c84*/ 	.short	0x010a
        /*0c86*/ 	.byte	0x05
	.zero		1


	//   ....[40]....
        /*0c88*/ 	.word	0x0000ad40
        /*0c8c*/ 	.word	0x000000ff
        /*0c90*/ 	.word	0x00030850
        /*0c94*/ 	.short	0x010a
        /*0c96*/ 	.byte	0x05
	.zero		1


	//   ....[41]....
        /*0c98*/ 	.word	0x0000ad80
        /*0c9c*/ 	.word	0x000000ff
        /*0ca0*/ 	.word	0x00030850
        /*0ca4*/ 	.short	0x010a
        /*0ca6*/ 	.byte	0x05
	.zero		1


	//   ....[42]....
        /*0ca8*/ 	.word	0x0000b0d0
        /*0cac*/ 	.word	0x00000000
        /*0cb0*/ 	.word	0x00000000
        /*0cb4*/ 	.short	0x0101
        /*0cb6*/ 	.byte	0x3f
	.zero		1


	//   ....[43]....
        /*0cb8*/ 	.word	0x0000c7a0
        /*0cbc*/ 	.word	0x00000085
        /*0cc0*/ 	.word	0x00000000
        /*0cc4*/ 	.short	0x0101
        /*0cc6*/ 	.byte	0x3f
	.zero		1


	//   ....[44]....
        /*0cc8*/ 	.word	0x0000d8a0
        /*0ccc*/ 	.word	0x000000ff
        /*0cd0*/ 	.word	0x00030850
        /*0cd4*/ 	.short	0x010a
        /*0cd6*/ 	.byte	0x05
	.zero		1


	//   ....[45]....
        /*0cd8*/ 	.word	0x0000d8e0
        /*0cdc*/ 	.word	0x000000ff
        /*0ce0*/ 	.word	0x00030850
        /*0ce4*/ 	.short	0x010a
        /*0ce6*/ 	.byte	0x05
	.zero		1


	//   ....[46]....
        /*0ce8*/ 	.word	0x0000dda0
        /*0cec*/ 	.word	0x0000000a
        /*0cf0*/ 	.word	0x00000000
        /*0cf4*/ 	.short	0x0101
        /*0cf6*/ 	.byte	0x3f
	.zero		1


	//   ....[47]....
        /*0cf8*/ 	.word	0x0000fbd0
        /*0cfc*/ 	.word	0x000000ff
        /*0d00*/ 	.word	0x00000000
        /*0d04*/ 	.short	0x0101
        /*0d06*/ 	.byte	0x08
	.zero		1


	//   ....[48]....
        /*0d08*/ 	.word	0x000102c0
        /*0d0c*/ 	.word	0x000000ff
        /*0d10*/ 	.word	0x00000000
        /*0d14*/ 	.short	0x0101
        /*0d16*/ 	.byte	0x08
	.zero		1


	//   ....[49]....
        /*0d18*/ 	.word	0x00014820
        /*0d1c*/ 	.word	0x00000000
        /*0d20*/ 	.word	0x00030840
        /*0d24*/ 	.short	0x010a
        /*0d26*/ 	.byte	0x3f
	.zero		1


	//   ....[50]....
        /*0d28*/ 	.word	0x000157d0
        /*0d2c*/ 	.word	0x00000013
        /*0d30*/ 	.word	0x00030800
        /*0d34*/ 	.short	0x0107
        /*0d36*/ 	.byte	0x3f
	.zero		1


	//   ....[51]....
        /*0d38*/ 	.word	0x000158e0
        /*0d3c*/ 	.word	0x00000013
        /*0d40*/ 	.word	0x00030800
        /*0d44*/ 	.short	0x0101
        /*0d46*/ 	.byte	0x3f
	.zero		1


	//   ....[52]....
        /*0d48*/ 	.word	0x00015900
        /*0d4c*/ 	.word	0x00000013
        /*0d50*/ 	.word	0x00030820
        /*0d54*/ 	.short	0x010a
        /*0d56*/ 	.byte	0x3f
	.zero		1


	//   ....[53]....
        /*0d58*/ 	.word	0x00015d30
        /*0d5c*/ 	.word	0x00000003
        /*0d60*/ 	.word	0x00030840
        /*0d64*/ 	.short	0x010a
        /*0d66*/ 	.byte	0x3f
	.zero		1


	//   ....[54]....
        /*0d68*/ 	.word	0x000161e0
        /*0d6c*/ 	.word	0x00000003
        /*0d70*/ 	.word	0x00000060
        /*0d74*/ 	.short	0x010a
        /*0d76*/ 	.byte	0x3f
	.zero		1


	//   ....[55]....
        /*0d78*/ 	.word	0x00016980
        /*0d7c*/ 	.word	0x00000003
        /*0d80*/ 	.word	0x00030840
        /*0d84*/ 	.short	0x010a
        /*0d86*/ 	.byte	0x3f
	.zero		1


	//   ....[56]....
        /*0d88*/ 	.word	0x00016e30
        /*0d8c*/ 	.word	0x00000002
        /*0d90*/ 	.word	0x00000060
        /*0d94*/ 	.short	0x010a
        /*0d96*/ 	.byte	0x3f
	.zero		1


	//   ....[57]....
        /*0d98*/ 	.word	0x00017510
        /*0d9c*/ 	.word	0x00000002
        /*0da0*/ 	.word	0x00030840
        /*0da4*/ 	.short	0x010a
        /*0da6*/ 	.byte	0x3f
	.zero		1


	//   ....[58]....
        /*0da8*/ 	.word	0x000179c0
        /*0dac*/ 	.word	0x00000002
        /*0db0*/ 	.word	0x00000060
        /*0db4*/ 	.short	0x010a
        /*0db6*/ 	.byte	0x3f
	.zero		1


	//   ....[59]....
        /*0db8*/ 	.word	0x00018040
        /*0dbc*/ 	.word	0x00000000
        /*0dc0*/ 	.word	0x00030860
        /*0dc4*/ 	.short	0x010a
        /*0dc6*/ 	.byte	0x3f
	.zero		1


	//   ....[60]....
        /*0dc8*/ 	.word	0x000197c0
        /*0dcc*/ 	.word	0x00000000
        /*0dd0*/ 	.word	0x00030820
        /*0dd4*/ 	.short	0x010a
        /*0dd6*/ 	.byte	0x3f
	.zero		1


	//   ....[61]....
        /*0dd8*/ 	.word	0x000199a0
        /*0ddc*/ 	.word	0x00000006
        /*0de0*/ 	.word	0x00000000
        /*0de4*/ 	.short	0x010a
        /*0de6*/ 	.byte	0x3f
	.zero		1


	//   ....[62]....
        /*0de8*/ 	.word	0x00019a10
        /*0dec*/ 	.word	0x00000007
        /*0df0*/ 	.word	0x00000000
        /*0df4*/ 	.short	0x010a
        /*0df6*/ 	.byte	0x3f
	.zero		1


	//   ....[63]....
        /*0df8*/ 	.word	0x00019a80
        /*0dfc*/ 	.word	0x00000004
        /*0e00*/ 	.word	0x00000000
        /*0e04*/ 	.short	0x010a
        /*0e06*/ 	.byte	0x3f
	.zero		1


	//   ....[64]....
        /*0e08*/ 	.word	0x00019ab0
        /*0e0c*/ 	.word	0x00000003
        /*0e10*/ 	.word	0x00000000
        /*0e14*/ 	.short	0x010a
        /*0e16*/ 	.byte	0x3f
	.zero		1


	//   ....[65]....
        /*0e18*/ 	.word	0x00019b20
        /*0e1c*/ 	.word	0x00000003
        /*0e20*/ 	.word	0x00030800
        /*0e24*/ 	.short	0x010a
        /*0e26*/ 	.byte	0x3f
	.zero		1


	//   ....[66]....
        /*0e28*/ 	.word	0x00019b70
        /*0e2c*/ 	.word	0x00000003
        /*0e30*/ 	.word	0x00030830
        /*0e34*/ 	.short	0x010a
        /*0e36*/ 	.byte	0x3f
	.zero		1


	//   ....[67]....
        /*0e38*/ 	.word	0x00019bd0
        /*0e3c*/ 	.word	0x0000000c
        /*0e40*/ 	.word	0x00030830
        /*0e44*/ 	.short	0x010a
        /*0e46*/ 	.byte	0x3f
	.zero		1


	//   ....[68]....
        /*0e48*/ 	.word	0x00019c30
        /*0e4c*/ 	.word	0x00000009
        /*0e50*/ 	.word	0x00030850
        /*0e54*/ 	.short	0x010a
        /*0e56*/ 	.byte	0x3f
	.zero		1


	//   ....[69]....
        /*0e58*/ 	.word	0x00019c90
        /*0e5c*/ 	.word	0x00000003
        /*0e60*/ 	.word	0x00030830
        /*0e64*/ 	.short	0x010a
        /*0e66*/ 	.byte	0x3f
	.zero		1


	//   ....[70]....
        /*0e68*/ 	.word	0x00019cf0
        /*0e6c*/ 	.word	0x00000002
        /*0e70*/ 	.word	0x00030850
        /*0e74*/ 	.short	0x010a
        /*0e76*/ 	.byte	0x3f
	.zero		1


	//   ....[71]....
        /*0e78*/ 	.word	0x00019d50
        /*0e7c*/ 	.word	0x00000003
        /*0e80*/ 	.word	0x00030830
        /*0e84*/ 	.short	0x010a
        /*0e86*/ 	.byte	0x3f
	.zero		1


	//   ....[72]....
        /*0e88*/ 	.word	0x00019db0
        /*0e8c*/ 	.word	0x00000002
        /*0e90*/ 	.word	0x00030850
        /*0e94*/ 	.short	0x010a
        /*0e96*/ 	.byte	0x3f
	.zero		1


	//   ....[73]....
        /*0e98*/ 	.word	0x00019e10
        /*0e9c*/ 	.word	0x00000005
        /*0ea0*/ 	.word	0x00030850
        /*0ea4*/ 	.short	0x010a
        /*0ea6*/ 	.byte	0x3f
	.zero		1


	//   ....[74]....
        /*0ea8*/ 	.word	0x00019fb0
        /*0eac*/ 	.word	0x00000000
        /*0eb0*/ 	.word	0x00030840
        /*0eb4*/ 	.short	0x010a
        /*0eb6*/ 	.byte	0x3f
	.zero		1


	//   ....[75]....
        /*0eb8*/ 	.word	0x0001abf0
        /*0ebc*/ 	.word	0x00000013
        /*0ec0*/ 	.word	0x00030820
        /*0ec4*/ 	.short	0x010a
        /*0ec6*/ 	.byte	0x3f
	.zero		1


	//   ....[76]....
        /*0ec8*/ 	.word	0x0001ac40
        /*0ecc*/ 	.word	0x00000003
        /*0ed0*/ 	.word	0x00030840
        /*0ed4*/ 	.short	0x010a
        /*0ed6*/ 	.byte	0x3f
	.zero		1


	//   ....[77]....
        /*0ed8*/ 	.word	0x0001ac90
        /*0edc*/ 	.word	0x00000003
        /*0ee0*/ 	.word	0x00000060
        /*0ee4*/ 	.short	0x010a
        /*0ee6*/ 	.byte	0x3f
	.zero		1


	//   ....[78]....
        /*0ee8*/ 	.word	0x0001ace0
        /*0eec*/ 	.word	0x00000003
        /*0ef0*/ 	.word	0x00030840
        /*0ef4*/ 	.short	0x010a
        /*0ef6*/ 	.byte	0x3f
	.zero		1


	//   ....[79]....
        /*0ef8*/ 	.word	0x0001ad30
        /*0efc*/ 	.word	0x00000002
        /*0f00*/ 	.word	0x00000060
        /*0f04*/ 	.short	0x010a
        /*0f06*/ 	.byte	0x3f
	.zero		1


	//   ....[80]....
        /*0f08*/ 	.word	0x0001ad80
        /*0f0c*/ 	.word	0x00000002
        /*0f10*/ 	.word	0x00030840
        /*0f14*/ 	.short	0x010a
        /*0f16*/ 	.byte	0x3f
	.zero		1


	//   ....[81]....
        /*0f18*/ 	.word	0x0001add0
        /*0f1c*/ 	.word	0x00000002
        /*0f20*/ 	.word	0x00000060
        /*0f24*/ 	.short	0x010a
        /*0f26*/ 	.byte	0x3f
	.zero		1


	//   ....[82]....
        /*0f28*/ 	.word	0x0001ae20
        /*0f2c*/ 	.word	0x00000000
        /*0f30*/ 	.word	0x00030860
        /*0f34*/ 	.short	0x010a
        /*0f36*/ 	.byte	0x3f
	.zero		1


	//   ....[83]....
        /*0f38*/ 	.word	0x0001b9a0
        /*0f3c*/ 	.word	0x00000000
        /*0f40*/ 	.word	0x00030820
        /*0f44*/ 	.short	0x010a
        /*0f46*/ 	.byte	0x3f
	.zero		1


	//   ....[84]....
        /*0f48*/ 	.word	0x0001bb40
        /*0f4c*/ 	.word	0x00000006
        /*0f50*/ 	.word	0x00000000
        /*0f54*/ 	.short	0x010a
        /*0f56*/ 	.byte	0x3f
	.zero		1


	//   ....[85]....
        /*0f58*/ 	.word	0x0001bb90
        /*0f5c*/ 	.word	0x00000007
        /*0f60*/ 	.word	0x00000000
        /*0f64*/ 	.short	0x010a
        /*0f66*/ 	.byte	0x3f
	.zero		1


	//   ....[86]....
        /*0f68*/ 	.word	0x0001bbe0
        /*0f6c*/ 	.word	0x00000004
        /*0f70*/ 	.word	0x00000000
        /*0f74*/ 	.short	0x010a
        /*0f76*/ 	.byte	0x3f
	.zero		1


	//----- nvinfo : EIATTR_NUM_MBARRIERS
	.align		4
.L_725:
        /*0f78*/ 	.byte	0x03, 0x38
        /*0f7a*/ 	.short	0x0016


	//----- nvinfo : EIATTR_EXIT_INSTR_OFFSETS
	.align		4
        /*0f7c*/ 	.byte	0x04, 0x1c
        /*0f7e*/ 	.short	(.L_727 - .L_726)


	//   ....[0]....
.L_726:
        /*0f80*/ 	.word	0x00000a50


	//   ....[1]....
        /*0f84*/ 	.word	0x000120f0


	//   ....[2]....
        /*0f88*/ 	.word	0x00019b00


	//----- nvinfo : EIATTR_MAX_THREADS
	.align		4
.L_727:
        /*0f8c*/ 	.byte	0x04, 0x05
        /*0f8e*/ 	.short	(.L_729 - .L_728)
.L_728:
        /*0f90*/ 	.word	0x00000180
        /*0f94*/ 	.word	0x00000001
        /*0f98*/ 	.word	0x00000001


	//----- nvinfo : EIATTR_CRS_STACK_SIZE
	.align		4
.L_729:
        /*0f9c*/ 	.byte	0x04, 0x1e
        /*0f9e*/ 	.short	(.L_731 - .L_730)
.L_730:
        /*0fa0*/ 	.word	0x00000000


	//----- nvinfo : EIATTR_CBANK_PARAM_SIZE
	.align		4
.L_731:
        /*0fa4*/ 	.byte	0x03, 0x19
        /*0fa6*/ 	.short	0x0af0


	//----- nvinfo : EIATTR_PARAM_CBANK
	.align		4
        /*0fa8*/ 	.byte	0x04, 0x0a
        /*0faa*/ 	.short	(.L_733 - .L_732)
	.align		4
.L_732:
        /*0fac*/ 	.word	index@(.nv.constant0._ZN7cutlass13device_kernelIN5flash11enable_sm90INS1_16FlashAttnFwdSm90INS1_25CollectiveMainloopFwdSm90ILi2EN4cute5tupleIJNS5_1CILi1EEES8_S8_EEENS6_IJNS7_ILi128EEENS7_ILi96EEENS7_ILi192EEEEEELi192ENS_10bfloat16_tEfNS_4arch4Sm90ELb0ELb1ELb0ELb1ELb0ELb0ELb0ELb1ELb1ELb1ELb1ELb0EEENS1_21CollectiveEpilogueFwdINS6_IJSA_SC_SB_EEES9_SE_SG_Li256ELb1ELb1ELb1ELb0EEENS1_36VarlenDynamicPersistentTileSchedulerILi128ELi96ELi256ELi128ELb1ELb1ELb1ELb1ELb0ELb1EEEEEEEEEvNT_6ParamsE)
        /*0fb0*/ 	.short	0x0210
        /*0fb2*/ 	.short	0x0af0


	//----- nvinfo : EIATTR_SW_WAR
	.align		4
.L_733:
        /*0fb4*/ 	.byte	0x04, 0x36
        /*0fb6*/ 	.short	(.L_735 - .L_734)
.L_734:
        /*0fb8*/ 	.word	0x00000008
.L_735:


//--------------------- .nv.info._ZN7cutlass13device_kernelIN5flash11enable_sm90INS1_16FlashAttnFwdSm90INS1_25CollectiveMainloopFwdSm90ILi2EN4cute5tupleIJNS5_1CILi1EEES8_S8_EEENS6_IJNS7_ILi128EEENS7_ILi96EEENS7_ILi192EEEEEELi192ENS_10bfloat16_tEfNS_4arch4Sm90ELb0ELb1ELb0ELb1ELb0ELb1ELb0ELb1ELb1ELb1ELb1ELb0EEENS1_21CollectiveEpilogueFwdINS6_IJSA_SC_SB_EEES9_SE_SG_Li256ELb1ELb1ELb1ELb0EEENS1_36VarlenDynamicPersistentTileSchedulerILi128ELi96ELi256ELi128ELb1ELb1ELb1ELb1ELb0ELb1EEEEEEEEEvNT_6ParamsE --------------------------
	.section	.nv.info._ZN7cutlass13device_kernelIN5flash11enable_sm90INS1_16FlashAttnFwdSm90INS1_25CollectiveMainloopFwdSm90ILi2EN4cute5tupleIJNS5_1CILi1EEES8_S8_EEENS6_IJNS7_ILi128EEENS7_ILi96EEENS7_ILi192EEEEEELi192ENS_10bfloat16_tEfNS_4arch4Sm90ELb0ELb1ELb0ELb1ELb0ELb1ELb0ELb1ELb1ELb1ELb1ELb0EEENS1_21CollectiveEpilogueFwdINS6_IJSA_SC_SB_EEES9_SE_SG_Li256ELb1ELb1ELb1ELb0EEENS1_36VarlenDynamicPersistentTileSchedulerILi128ELi96ELi256ELi128ELb1ELb1ELb1ELb1ELb0ELb1EEEEEEEEEvNT_6ParamsE,"",@"SHT_CUDA_INFO"
	.sectionflags	@""
	.align	4


	//----- nvinfo : EIATTR_CUDA_API_VERSION
	.align		4
        /*0000*/ 	.byte	0x04, 0x37
        /*0002*/ 	.short	(.L_737 - .L_736)
.L_736:
        /*0004*/ 	.word	0x00000082


	//----- nvinfo : EIATTR_KPARAM_INFO
	.align		4
.L_737:
        /*0008*/ 	.byte	0x04, 0x17
        /*000a*/ 	.short	(.L_739 - .L_738)
.L_738:
        /*000c*/ 	.word	0x00000000
        /*0010*/ 	.short	0x0000
        /*0012*/ 	.short	0x0070
        /*0014*/ 	.byte	0x00, 0xf0, 0x01, 0x2a


	//----- nvinfo : EIATTR_SPARSE_MMA_MASK
	.align		4
.L_739:
        /*0018*/ 	.byte	0x03, 0x50
        /*001a*/ 	.short	0x0000


	//----- nvinfo : EIATTR_MAXREG_COUNT
	.align		4
        /*001c*/ 	.byte	0x03, 0x1b
        /*001e*/ 	.short	0x00a8


	//----- nvinfo : EIATTR_NUM_BARRIERS
	.align		4
        /*0020*/ 	.byte	0x02, 0x4c
        /*0022*/ 	.byte	0x10
	.zero		1


	//----- nvinfo : EIATTR_EXTERNS
	.align		4
        /*0024*/ 	.byte	0x04, 0x0f
        /*0026*/ 	.short	(.L_741 - .L_740)


	//   ....[0]....
	.align		4
.L_740:
        /*0028*/ 	.word	index@(__assertfail)


	//----- nvinfo : EIATTR_ANNOTATIONS
	.align		4
.L_741:
        /*002c*/ 	.byte	0x04, 0x55
        /*002e*/ 	.short	(.L_743 - .L_742)


	//   ....[0]....
.L_742:
        /* <DEDUP_REMOVED lines=124> */


	//----- nvinfo : EIATTR_MERCURY_ISA_VERSION
	.align		4
.L_743:
        /*07d8*/ 	.byte	0x03, 0x5f
        /*07da*/ 	.short	0x0101


	//----- nvinfo : EIATTR_UNUSED_LOAD_BYTE_OFFSET
	.align		4
        /*07dc*/ 	.byte	0x04, 0x44
        /*07de*/ 	.short	(.L_745 - .L_744)


	//   ....[0]....
.L_744:
        /*07e0*/ 	.word	0x00000ab0
        /*07e4*/ 	.word	0x0000fff0


	//   ....[1]....
        /*07e8*/ 	.word	0x00020270
        /*07ec*/ 	.word	0x0000fff0


	//----- nvinfo : EIATTR_INT_WARP_WIDE_INSTR_OFFSETS
	.align		4
.L_745:
        /*07f0*/ 	.byte	0x04, 0x31
        /*07f2*/ 	.short	(.L_747 - .L_746)


	//   ....[0]....
.L_746:
        /*07f4*/ 	.word	0x00000190


	//   ....[1]....
        /*07f8*/ 	.word	0x000001d0


	//   ....[2]....
        /*07fc*/ 	.word	0x00000240


	//   ....[3]....
        /*0800*/ 	.word	0x000279a0


	//   ....[4]....
        /*0804*/ 	.word	0x00027a30


	//   ....[5]....
        /*0808*/ 	.word	0x0002b7b0


	//   ....[6]....
        /*080c*/ 	.word	0x0002b810


	//----- nvinfo : EIATTR_COOP_GROUP_MASK_REGIDS
	.align		4
.L_747:
        /*0810*/ 	.byte	0x04, 0x29
        /*0812*/ 	.short	(.L_749 - .L_748)


	//   ....[0]....
.L_748:
        /*0814*/ 	.word	0xffffffff


	//   ....[1]....
        /*0818*/ 	.word	0xffffffff


	//   ....[2]....
        /*081c*/ 	.word	0xffffffff


	//   ....[3]....
        /*0820*/ 	.word	0xffffffff


	//   ....[4]....
        /*0824*/ 	.word	0xffffffff


	//   ....[5]....
        /*0828*/ 	.word	0xffffffff


	//   ....[6]....
        /*082c*/ 	.word	0xffffffff


	//   ....[7]....
        /*0830*/ 	.word	0xffffffff


	//   ....[8]....
        /*0834*/ 	.word	0xffffffff


	//   ....[9]....
        /*0838*/ 	.word	0xffffffff


	//   ....[10]....
        /*083c*/ 	.word	0xffffffff


	//   ....[11]....
        /*0840*/ 	.word	0xffffffff


	//   ....[12]....
        /*0844*/ 	.word	0xffffffff


	//   ....[13]....
        /*0848*/ 	.word	0xffffffff


	//   ....[14]....
        /*084c*/ 	.word	0xffffffff


	//   ....[15]....
        /*0850*/ 	.word	0xffffffff


	//   ....[16]....
        /*0854*/ 	.word	0xffffffff


	//   ....[17]....
        /*0858*/ 	.word	0xffffffff


	//   ....[18]....
        /*085c*/ 	.word	0xffffffff


	//   ....[19]....
        /*0860*/ 	.word	0xffffffff


	//   ....[20]....
        /*0864*/ 	.word	0xffffffff


	//   ....[21]....
        /*0868*/ 	.word	0xffffffff


	//   ....[22]....
        /*086c*/ 	.word	0xffffffff


	//   ....[23]....
        /*0870*/ 	.word	0xffffffff


	//   ....[24]....
        /*0874*/ 	.word	0xffffffff


	//   ....[25]....
        /*0878*/ 	.word	0xffffffff


	//   ....[26]....
        /*087c*/ 	.word	0xffffffff


	//   ....[27]....
        /*0880*/ 	.word	0xffffffff


	//   ....[28]....
        /*0884*/ 	.word	0xffffffff


	//   ....[29]....
        /*0888*/ 	.word	0xffffffff


	//   ....[30]....
        /*088c*/ 	.word	0xffffffff


	//   ....[31]....
        /*0890*/ 	.word	0xffffffff


	//   ....[32]....
        /*0894*/ 	.word	0xffffffff


	//   ....[33]....
        /*0898*/ 	.word	0xffffffff


	//   ....[34]....
        /*089c*/ 	.word	0xffffffff


	//   ....[35]....
        /*08a0*/ 	.word	0xffffffff


	//   ....[36]....
        /*08a4*/ 	.word	0xffffffff


	//   ....[37]....
        /*08a8*/ 	.word	0xffffffff


	//   ....[38]....
        /*08ac*/ 	.word	0xffffffff


	//   ....[39]....
        /*08b0*/ 	.word	0xffffffff


	//   ....[40]....
        /*08b4*/ 	.word	0xffffffff


	//   ....[41]....
        /*08b8*/ 	.word	0xffffffff


	//   ....[42]....
        /*08bc*/ 	.word	0xffffffff


	//   ....[43]....
        /*08c0*/ 	.word	0xffffffff


	//   ....[44]....
        /*08c4*/ 	.word	0xffffffff


	//   ....[45]....
        /*08c8*/ 	.word	0xffffffff


	//   ....[46]....
        /*08cc*/ 	.word	0xffffffff


	//   ....[47]....
        /*08d0*/ 	.word	0xffffffff


	//   ....[48]....
        /*08d4*/ 	.word	0xffffffff


	//   ....[49]....
        /*08d8*/ 	.word	0xffffffff


	//   ....[50]....
        /*08dc*/ 	.word	0xffffffff


	//   ....[51]....
        /*08e0*/ 	.word	0xffffffff


	//   ....[52]....
        /*08e4*/ 	.word	0xffffffff


	//   ....[53]....
        /*08e8*/ 	.word	0xffffffff


	//   ....[54]....
        /*08ec*/ 	.word	0xffffffff


	//   ....[55]....
        /*08f0*/ 	.word	0xffffffff


	//   ....[56]....
        /*08f4*/ 	.word	0xffffffff


	//   ....[57]....
        /*08f8*/ 	.word	0xffffffff


	//   ....[58]....
        /*08fc*/ 	.word	0xffffffff


	//   ....[59]....
        /*0900*/ 	.word	0xffffffff


	//   ....[60]....
        /*0904*/ 	.word	0xffffffff


	//   ....[61]....
        /*0908*/ 	.word	0xffffffff


	//   ....[62]....
        /*090c*/ 	.word	0xffffffff


	//   ....[63]....
        /*0910*/ 	.word	0xffffffff


	//   ....[64]....
        /*0914*/ 	.word	0xffffffff


	//   ....[65]....
        /*0918*/ 	.word	0xffffffff


	//   ....[66]....
        /*091c*/ 	.word	0xffffffff


	//   ....[67]....
        /*0920*/ 	.word	0xffffffff


	//   ....[68]....
        /*0924*/ 	.word	0xffffffff


	//   ....[69]....
        /*0928*/ 	.word	0xffffffff


	//   ....[70]....
        /*092c*/ 	.word	0xffffffff


	//   ....[71]....
        /*0930*/ 	.word	0xffffffff


	//   ....[72]....
        /*0934*/ 	.word	0xffffffff


	//   ....[73]....
        /*0938*/ 	.word	0xffffffff


	//   ....[74]....
        /*093c*/ 	.word	0xffffffff


	//   ....[75]....
        /*0940*/ 	.word	0xffffffff


	//   ....[76]....
        /*0944*/ 	.word	0xffffffff


	//   ....[77]....
        /*0948*/ 	.word	0xffffffff


	//   ....[78]....
        /*094c*/ 	.word	0xffffffff


	//   ....[79]....
        /*0950*/ 	.word	0xffffffff


	//   ....[80]....
        /*0954*/ 	.word	0xffffffff


	//   ....[81]....
        /*0958*/ 	.word	0xffffffff


	//   ....[82]....
        /*095c*/ 	.word	0xffffffff


	//   ....[83]....
        /*0960*/ 	.word	0xffffffff


	//   ....[84]....
        /*0964*/ 	.word	0xffffffff


	//   ....[85]....
        /*0968*/ 	.word	0xffffffff


	//   ....[86]....
        /*096c*/ 	.word	0xffffffff


	//   ....[87]....
        /*0970*/ 	.word	0xffffffff


	//   ....[88]....
        /*0974*/ 	.word	0xffffffff


	//   ....[89]....
        /*0978*/ 	.word	0xffffffff


	//   ....[90]....
        /*097c*/ 	.word	0xffffffff


	//   ....[91]....
        /*0980*/ 	.word	0xffffffff


	//   ....[92]....
        /*0984*/ 	.word	0xffffffff


	//   ....[93]....
        /*0988*/ 	.word	0xffffffff


	//   ....[94]....
        /*098c*/ 	.word	0xffffffff


	//   ....[95]....
        /*0990*/ 	.word	0xffffffff


	//   ....[96]....
        /*0994*/ 	.word	0xffffffff


	//   ....[97]....
        /*0998*/ 	.word	0xffffffff


	//   ....[98]....
        /*099c*/ 	.word	0xffffffff


	//   ....[99]....
        /*09a0*/ 	.word	0xffffffff


	//   ....[100]....
        /*09a4*/ 	.word	0xffffffff


	//   ....[101]....
        /*09a8*/ 	.word	0xffffffff


	//   ....[102]....
        /*09ac*/ 	.word	0xffffffff


	//   ....[103]....
        /*09b0*/ 	.word	0xffffffff


	//   ....[104]....
        /*09b4*/ 	.word	0xffffffff


	//   ....[105]....
        /*09b8*/ 	.word	0xffffffff


	//   ....[106]....
        /*09bc*/ 	.word	0xffffffff


	//   ....[107]....
        /*09c0*/ 	.word	0xffffffff


	//   ....[108]....
        /*09c4*/ 	.word	0xffffffff


	//   ....[109]....
        /*09c8*/ 	.word	0xffffffff


	//   ....[110]....
        /*09cc*/ 	.word	0xffffffff


	//   ....[111]....
        /*09d0*/ 	.word	0xffffffff


	//   ....[112]....
        /*09d4*/ 	.word	0xffffffff


	//   ....[113]....
        /*09d8*/ 	.word	0xffffffff


	//   ....[114]....
        /*09dc*/ 	.word	0xffffffff


	//   ....[115]....
        /*09e0*/ 	.word	0xffffffff


	//   ....[116]....
        /*09e4*/ 	.word	0xffffffff


	//   ....[117]....
        /*09e8*/ 	.word	0xffffffff


	//   ....[118]....
        /*09ec*/ 	.word	0xffffffff


	//   ....[119]....
        /*09f0*/ 	.word	0xffffffff


	//   ....[120]....
        /*09f4*/ 	.word	0xffffffff


	//   ....[121]....
        /*09f8*/ 	.word	0xffffffff


	//   ....[122]....
        /*09fc*/ 	.word	0xffffffff


	//   ....[123]....
        /*0a00*/ 	.word	0xffffffff


	//   ....[124]....
        /*0a04*/ 	.word	0xffffffff


	//   ....[125]....
        /*0a08*/ 	.word	0xffffffff


	//   ....[126]....
        /*0a0c*/ 	.word	0xffffffff


	//   ....[127]....
        /*0a10*/ 	.word	0xffffffff


	//   ....[128]....
        /*0a14*/ 	.word	0x0500000f


	//   ....[129]....
        /*0a18*/ 	.word	0x0500000f


	//   ....[130]....
        /*0a1c*/ 	.word	0x0500000f


	//   ....[131]....
        /*0a20*/ 	.word	0x0500000f


	//   ....[132]....
        /*0a24*/ 	.word	0x0500000f


	//   ....[133]....
        /*0a28*/ 	.word	0x0500000f


	//   ....[134]....
        /*0a2c*/ 	.word	0x0500000f


	//   ....[135]....
        /*0a30*/ 	.word	0x0500000f


	//   ....[136]....
        /*0a34*/ 	.word	0x0500000f


	//   ....[137]....
        /*0a38*/ 	.word	0x0500000f


	//   ....[138]....
        /*0a3c*/ 	.word	0x0500000f


	//   ....[139]....
        /*0a40*/ 	.word	0x0500000f


	//   ....[140]....
        /*0a44*/ 	.word	0x0500000f


	//   ....[141]....
        /*0a48*/ 	.word	0x0500000f


	//   ....[142]....
        /*0a4c*/ 	.word	0x0500000f


	//   ....[143]....
        /*0a50*/ 	.word	0x0500000f


	//   ....[144]....
        /*0a54*/ 	.word	0x0500000f


	//   ....[145]....
        /*0a58*/ 	.word	0x0500000f


	//   ....[146]....
        /*0a5c*/ 	.word	0x0500000f


	//   ....[147]....
        /*0a60*/ 	.word	0x0500000f


	//   ....[148]....
        /*0a64*/ 	.word	0x0500000f


	//   ....[149]....
        /*0a68*/ 	.word	0x0500000f


	//   ....[150]....
        /*0a6c*/ 	.word	0x0500000f


	//   ....[151]....
        /*0a70*/ 	.word	0x0500000f


	//   ....[152]....
        /*0a74*/ 	.word	0x0500000f


	//   ....[153]....
        /*0a78*/ 	.word	0x0500000f


	//   ....[154]....
        /*0a7c*/ 	.word	0x0500000f


	//   ....[155]....
        /*0a80*/ 	.word	0x0500000f


	//   ....[156]....
        /*0a84*/ 	.word	0x0500000f


	//   ....[157]....
        /*0a88*/ 	.word	0x0500000f


	//   ....[158]....
        /*0a8c*/ 	.word	0x0500000f


	//   ....[159]....
        /*0a90*/ 	.word	0x0500000f


	//   ....[160]....
        /*0a94*/ 	.word	0x0500000f


	//   ....[161]....
        /*0a98*/ 	.word	0x0500000f


	//   ....[162]....
        /*0a9c*/ 	.word	0x0500000f


	//   ....[163]....
        /*0aa0*/ 	.word	0x0500000f


	//   ....[164]....
        /*0aa4*/ 	.word	0x0500000f


	//   ....[165]....
        /*0aa8*/ 	.word	0x0500000f


	//   ....[166]....
        /*0aac*/ 	.word	0x0500000f


	//   ....[167]....
        /*0ab0*/ 	.word	0x0500000f


	//   ....[168]....
        /*0ab4*/ 	.word	0x0500000f


	//   ....[169]....
        /*0ab8*/ 	.word	0x0500000f


	//   ....[170]....
        /*0abc*/ 	.word	0x0500000f


	//   ....[171]....
        /*0ac0*/ 	.word	0x0500000f


	//   ....[172]....
        /*0ac4*/ 	.word	0x0500000f


	//   ....[173]....
        /*0ac8*/ 	.word	0x0500000f


	//   ....[174]....
        /*0acc*/ 	.word	0x0500000f


	//   ....[175]....
        /*0ad0*/ 	.word	0x0500000f


	//   ....[176]....
        /*0ad4*/ 	.word	0x0500000f


	//   ....[177]....
        /*0ad8*/ 	.word	0x0500000f


	//   ....[178]....
        /*0adc*/ 	.word	0x0500000f


	//   ....[179]....
        /*0ae0*/ 	.word	0x0500000f


	//   ....[180]....
        /*0ae4*/ 	.word	0x0500000f


	//----- nvinfo : EIATTR_COOP_GROUP_INSTR_OFFSETS
	.align		4
.L_749:
        /*0ae8*/ 	.byte	0x04, 0x28
        /*0aea*/ 	.short	(.L_751 - .L_750)


	//   ....[0]....
.L_750:
        /*0aec*/ 	.word	0x00000060


	//   ....[1]....
        /*0af0*/ 	.word	0x000001a0


	//   ....[2]....
        /*0af4*/ 	.word	0x000001f0


	//   ....[3]....
        /*0af8*/ 	.word	0x00000420


	//   ....[4]....
        /*0afc*/ 	.word	0x00000580


	//   ....[5]....
        /*0b00*/ 	.word	0x000006a0


	//   ....[6]....
        /*0b04*/ 	.word	0x00000800


	//   ....[7]....
        /*0b08*/ 	.word	0x0000b9b0


	//   ....[8]....
        /*0b0c*/ 	.word	0x0000c0f0


	//   ....[9]....
        /*0b10*/ 	.word	0x0000c100


	//   ....[10]....
        /*0b14*/ 	.word	0x0000c110


	//   ....[11]....
        /*0b18*/ 	.word	0x0000c120


	//   ....[12]....
        /*0b1c*/ 	.word	0x0000c970


	//   ....[13]....
        /*0b20*/ 	.word	0x0000c980


	//   ....[14]....
        /*0b24*/ 	.word	0x0000c990


	//   ....[15]....
        /*0b28*/ 	.word	0x0000c9a0


	//   ....[16]....
        /*0b2c*/ 	.word	0x0000fb10


	//   ....[17]....
        /*0b30*/ 	.word	0x0000fb20


	//   ....[18]....
        /*0b34*/ 	.word	0x0000fb30


	//   ....[19]....
        /*0b38*/ 	.word	0x0000fb40


	//   ....[20]....
        /*0b3c*/ 	.word	0x000101a0


	//   ....[21]....
        /*0b40*/ 	.word	0x000101b0


	//   ....[22]....
        /*0b44*/ 	.word	0x000101c0


	//   ....[23]....
        /*0b48*/ 	.word	0x000101d0


	//   ....[24]....
        /*0b4c*/ 	.word	0x00013e00


	//   ....[25]....
        /*0b50*/ 	.word	0x000140f0


	//   ....[26]....
        /*0b54*/ 	.word	0x00014e00


	//   ....[27]....
        /*0b58*/ 	.word	0x00014f10


	//   ....[28]....
        /*0b5c*/ 	.word	0x00015460


	//   ....[29]....
        /*0b60*/ 	.word	0x00015510


	//   ....[30]....
        /*0b64*/ 	.word	0x000175b0


	//   ....[31]....
        /*0b68*/ 	.word	0x000177d0


	//   ....[32]....
        /*0b6c*/ 	.word	0x000186c0


	//   ....[33]....
        /*0b70*/ 	.word	0x000187e0


	//   ....[34]....
        /*0b74*/ 	.word	0x00018d40


	//   ....[35]....
        /*0b78*/ 	.word	0x00018dc0


	//   ....[36]....
        /*0b7c*/ 	.word	0x0001ada0


	//   ....[37]....
        /*0b80*/ 	.word	0x0001adc0


	//   ....[38]....
        /*0b84*/ 	.word	0x0001af50


	//   ....[39]....
        /*0b88*/ 	.word	0x0001b090


	//   ....[40]....
        /*0b8c*/ 	.word	0x0001cec0


	//   ....[41]....
        /*0b90*/ 	.word	0x0001d0c0


	//   ....[42]....
        /*0b94*/ 	.word	0x0001df40


	//   ....[43]....
        /*0b98*/ 	.word	0x0001e060


	//   ....[44]....
        /*0b9c*/ 	.word	0x0001e610


	//   ....[45]....
        /*0ba0*/ 	.word	0x0001e670


	//   ....[46]....
        /*0ba4*/ 	.word	0x0001f790


	//   ....[47]....
        /*0ba8*/ 	.word	0x0001fa00


	//   ....[48]....
        /*0bac*/ 	.word	0x0001fa70


	//   ....[49]....
        /*0bb0*/ 	.word	0x0001fa80


	//   ....[50]....
        /*0bb4*/ 	.word	0x00020fd0


	//   ....[51]....
        /*0bb8*/ 	.word	0x00020fe0


	//   ....[52]....
        /*0bbc*/ 	.word	0x00020ff0


	//   ....[53]....
        /*0bc0*/ 	.word	0x00021000


	//   ....[54]....
        /*0bc4*/ 	.word	0x000218f0


	//   ....[55]....
        /*0bc8*/ 	.word	0x00021920


	//   ....[56]....
        /*0bcc*/ 	.word	0x00021a60


	//   ....[57]....
        /*0bd0*/ 	.word	0x00021a80


	//   ....[58]....
        /*0bd4*/ 	.word	0x00021b80


	//   ....[59]....
        /*0bd8*/ 	.word	0x00021ba0


	//   ....[60]....
        /*0bdc*/ 	.word	0x00021cb0


	//   ....[61]....
        /*0be0*/ 	.word	0x00021cd0


	//   ....[62]....
        /*0be4*/ 	.word	0x000221f0


	//   ....[63]....
        /*0be8*/ 	.word	0x00022230


	//   ....[64]....
        /*0bec*/ 	.word	0x00022900


	//   ....[65]....
        /*0bf0*/ 	.word	0x00022910


	//   ....[66]....
        /*0bf4*/ 	.word	0x00023880


	//   ....[67]....
        /*0bf8*/ 	.word	0x000238b0


	//   ....[68]....
        /*0bfc*/ 	.word	0x000239d0


	//   ....[69]....
        /*0c00*/ 	.word	0x000239f0


	//   ....[70]....
        /*0c04*/ 	.word	0x00023af0


	//   ....[71]....
        /*0c08*/ 	.word	0x00023b10


	//   ....[72]....
        /*0c0c*/ 	.word	0x00023c20


	//   ....[73]....
        /*0c10*/ 	.word	0x00023c40


	//   ....[74]....
        /*0c14*/ 	.word	0x00023dd0


	//   ....[75]....
        /*0c18*/ 	.word	0x00023fe0


	//   ....[76]....
        /*0c1c*/ 	.word	0x00024010


	//   ....[77]....
        /*0c20*/ 	.word	0x00024040


	//   ....[78]....
        /*0c24*/ 	.word	0x00024070


	//   ....[79]....
        /*0c28*/ 	.word	0x000240a0


	//   ....[80]....
        /*0c2c*/ 	.word	0x000240d0


	//   ....[81]....
        /*0c30*/ 	.word	0x00024270


	//   ....[82]....
        /*0c34*/ 	.word	0x000242a0


	//   ....[83]....
        /*0c38*/ 	.word	0x000242d0


	//   ....[84]....
        /*0c3c*/ 	.word	0x00024300


	//   ....[85]....
        /*0c40*/ 	.word	0x00024330


	//   ....[86]....
        /*0c44*/ 	.word	0x00024360


	//   ....[87]....
        /*0c48*/ 	.word	0x00024400


	//   ....[88]....
        /*0c4c*/ 	.word	0x00024430


	//   ....[89]....
        /*0c50*/ 	.word	0x00024440


	//   ....[90]....
        /*0c54*/ 	.word	0x00024470


	//   ....[91]....
        /*0c58*/ 	.word	0x00025e10


	//   ....[92]....
        /*0c5c*/ 	.word	0x00027f70


	//   ....[93]....
        /*0c60*/ 	.word	0x00028b10


	//   ....[94]....
        /*0c64*/ 	.word	0x00028b30


	//   ....[95]....
        /*0c68*/ 	.word	0x00028c00


	//   ....[96]....
        /*0c6c*/ 	.word	0x00028c10


	//   ....[97]....
        /*0c70*/ 	.word	0x00028cb0


	//   ....[98]....
        /*0c74*/ 	.word	0x00028cc0


	//   ....[99]....
        /*0c78*/ 	.word	0x00028d60


	//   ....[100]....
        /*0c7c*/ 	.word	0x00028d70


	//   ....[101]....
        /*0c80*/ 	.word	0x00028e10


	//   ....[102]....
        /*0c84*/ 	.word	0x00028e20


	//   ....[103]....
        /*0c88*/ 	.word	0x00028ec0


	//   ....[104]....
        /*0c8c*/ 	.word	0x00028ed0


	//   ....[105]....
        /*0c90*/ 	.word	0x00028f70


	//   ....[106]....
        /*0c94*/ 	.word	0x00028f80


	//   ....[107]....
        /*0c98*/ 	.word	0x00028fd0


	//   ....[108]....
        /*0c9c*/ 	.word	0x00029010


	//   ....[109]....
        /*0ca0*/ 	.word	0x0002c040


	//   ....[110]....
        /*0ca4*/ 	.word	0x0002c060


	//   ....[111]....
        /*0ca8*/ 	.word	0x0002c0c0


	//   ....[112]....
        /*0cac*/ 	.word	0x0002c0f0


	//   ....[113]....
        /*0cb0*/ 	.word	0x0002c120


	//   ....[114]....
        /*0cb4*/ 	.word	0x0002c150


	//   ....[115]....
        /*0cb8*/ 	.word	0x0002c180


	//   ....[116]....
        /*0cbc*/ 	.word	0x0002c1b0


	//   ....[117]....
        /*0cc0*/ 	.word	0x0002c360


	//   ....[118]....
        /*0cc4*/ 	.word	0x0002c3a0


	//   ....[119]....
        /*0cc8*/ 	.word	0x0002c3d0


	//   ....[120]....
        /*0ccc*/ 	.word	0x0002c400


	//   ....[121]....
        /*0cd0*/ 	.word	0x0002c430


	//   ....[122]....
        /*0cd4*/ 	.word	0x0002c460


	//   ....[123]....
        /*0cd8*/ 	.word	0x0002c530


	//   ....[124]....
        /*0cdc*/ 	.word	0x0002c550


	//   ....[125]....
        /*0ce0*/ 	.word	0x0002c560


	//   ....[126]....
        /*0ce4*/ 	.word	0x0002c5e0


	//   ....[127]....
        /*0ce8*/ 	.word	0x0002d110


	//   ....[128]....
        /*0cec*/ 	.word	0x0002d570


	//   ....[129]....
        /*0cf0*/ 	.word	0x0002d600


	//   ....[130]....
        /*0cf4*/ 	.word	0x0002d650


	//   ....[131]....
        /*0cf8*/ 	.word	0x0002d6a0


	//   ....[132]....
        /*0cfc*/ 	.word	0x0002d730


	//   ....[133]....
        /*0d00*/ 	.word	0x0002d7c0


	//   ....[134]....
        /*0d04*/ 	.word	0x0002d810


	//   ....[135]....
        /*0d08*/ 	.word	0x0002d860


	//   ....[136]....
        /*0d0c*/ 	.word	0x0002d950


	//   ....[137]....
        /*0d10*/ 	.word	0x0002d9e0


	//   ....[138]....
        /*0d14*/ 	.word	0x0002da40


	//   ....[139]....
        /*0d18*/ 	.word	0x0002daa0


	//   ....[140]....
        /*0d1c*/ 	.word	0x0002db30


	//   ....[141]....
        /*0d20*/ 	.word	0x0002dbc0


	//   ....[142]....
        /*0d24*/ 	.word	0x0002dc10


	//   ....[143]....
        /*0d28*/ 	.word	0x0002dc60


	//   ....[144]....
        /*0d2c*/ 	.word	0x0002e000


	//   ....[145]....
        /*0d30*/ 	.word	0x0002e2f0


	//   ....[146]....
        /*0d34*/ 	.word	0x0002e470


	//   ....[147]....
        /*0d38*/ 	.word	0x0002e4c0


	//   ....[148]....
        /*0d3c*/ 	.word	0x0002e570


	//   ....[149]....
        /*0d40*/ 	.word	0x0002e680


	//   ....[150]....
        /*0d44*/ 	.word	0x0002e6e0


	//   ....[151]....
        /*0d48*/ 	.word	0x0002e7f0


	//   ....[152]....
        /*0d4c*/ 	.word	0x0002e850


	//   ....[153]....
        /*0d50*/ 	.word	0x0002e960


	//   ....[154]....
        /*0d54*/ 	.word	0x0002e9c0


	//   ....[155]....
        /*0d58*/ 	.word	0x0002ead0


	//   ....[156]....
        /*0d5c*/ 	.word	0x0002eb30


	//   ....[157]....
        /*0d60*/ 	.word	0x0002ec40


	//   ....[158]....
        /*0d64*/ 	.word	0x0002eca0


	//   ....[159]....
        /*0d68*/ 	.word	0x0002edb0


	//   ....[160]....
        /*0d6c*/ 	.word	0x0002ee10


	//   ....[161]....
        /*0d70*/ 	.word	0x0002eef0


	//   ....[162]....
        /*0d74*/ 	.word	0x0002f260


	//   ....[163]....
        /*0d78*/ 	.word	0x0002f310


	//   ....[164]....
        /*0d7c*/ 	.word	0x0002f490


	//   ....[165]....
        /*0d80*/ 	.word	0x0002f520


	//   ....[166]....
        /*0d84*/ 	.word	0x0002f5a0


	//   ....[167]....
        /*0d88*/ 	.word	0x0002f620


	//   ....[168]....
        /*0d8c*/ 	.word	0x0002f6a0


	//   ....[169]....
        /*0d90*/ 	.word	0x0002f730


	//   ....[170]....
        /*0d94*/ 	.word	0x0002f7d0


	//   ....[171]....
        /*0d98*/ 	.word	0x0002f890


	//   ....[172]....
        /*0d9c*/ 	.word	0x0002f910


	//   ....[173]....
        /*0da0*/ 	.word	0x0002f990


	//   ....[174]....
        /*0da4*/ 	.word	0x0002fa10


	//   ....[175]....
        /*0da8*/ 	.word	0x0002faa0


	//   ....[176]....
        /*0dac*/ 	.word	0x0002fb20


	//   ....[177]....
        /*0db0*/ 	.word	0x0002fbd0


	//   ....[178]....
        /*0db4*/ 	.word	0x0002fc20


	//   ....[179]....
        /*0db8*/ 	.word	0x0002fce0


	//   ....[180]....
        /*0dbc*/ 	.word	0x0002fe10


	//----- nvinfo : EIATTR_REG_RECONFIG
	.align		4
.L_751:
        /*0dc0*/ 	.byte	0x01, 0x54
	.zero		2


	//----- nvinfo : EIATTR_SYSCALL_OFFSETS
	.align		4
        /*0dc4*/ 	.byte	0x04, 0x46
        /*0dc6*/ 	.short	(.L_753 - .L_752)


	//   ....[0]....
.L_752:
        /*0dc8*/ 	.word	0x00002080


	//   ....[1]....
        /*0dcc*/ 	.word	0x000021d0


	//   ....[2]....
        /*0dd0*/ 	.word	0x0000bb40


	//   ....[3]....
        /*0dd4*/ 	.word	0x0000be60


	//   ....[4]....
        /*0dd8*/ 	.word	0x00027ba0


	//   ....[5]....
        /*0ddc*/ 	.word	0x00027cf0


	//   ....[6]....
        /*0de0*/ 	.word	0x00027de0


	//   ....[7]....
        /*0de4*/ 	.word	0x00028680


	//----- nvinfo : EIATTR_MBARRIER_INSTR_OFFSETS
	.align		4
.L_753:
        /*0de8*/ 	.byte	0x04, 0x39
        /*0dea*/ 	.short	(.L_755 - .L_754)


	//   ....[0]....
.L_754:
        /*0dec*/ 	.word	0x000002d0
        /*0df0*/ 	.word	0x000000ff
        /*0df4*/ 	.word	0x00030800
        /*0df8*/ 	.short	0x0100
        /*0dfa*/ 	.byte	0x08
	.zero		1


	//   ....[1]....
        /*0dfc*/ 	.word	0x000002e0
        /*0e00*/ 	.word	0x000000ff
        /*0e04*/ 	.word	0x00030820
        /*0e08*/ 	.short	0x0100
        /*0e0a*/ 	.byte	0x08
	.zero		1


	//   ....[2]....
        /*0e0c*/ 	.word	0x000003d0
        /*0e10*/ 	.word	0x000000ff
        /*0e14*/ 	.word	0x00030830
        /*0e18*/ 	.short	0x0100
        /*0e1a*/ 	.byte	0x08
	.zero		1


	//   ....[3]....
        /*0e1c*/ 	.word	0x000003e0
        /*0e20*/ 	.word	0x000000ff
        /*0e24*/ 	.word	0x00030840
        /*0e28*/ 	.short	0x0100
        /*0e2a*/ 	.byte	0x08
	.zero		1


	//   ....[4]....
        /*0e2c*/ 	.word	0x000003f0
        /*0e30*/ 	.word	0x000000ff
        /*0e34*/ 	.word	0x00030838
        /*0e38*/ 	.short	0x0100
        /*0e3a*/ 	.byte	0x08
	.zero		1


	//   ....[5]....
        /*0e3c*/ 	.word	0x00000400
        /*0e40*/ 	.word	0x000000ff
        /*0e44*/ 	.word	0x00030848
        /*0e48*/ 	.short	0x0100
        /*0e4a*/ 	.byte	0x08
	.zero		1


	//   ....[6]....
        /*0e4c*/ 	.word	0x00000530
        /*0e50*/ 	.word	0x000000ff
        /*0e54*/ 	.word	0x00030850
        /*0e58*/ 	.short	0x0100
        /*0e5a*/ 	.byte	0x08
	.zero		1


	//   ....[7]....
        /*0e5c*/ 	.word	0x00000540
        /*0e60*/ 	.word	0x000000ff
        /*0e64*/ 	.word	0x00030860
        /*0e68*/ 	.short	0x0100
        /*0e6a*/ 	.byte	0x08
	.zero		1


	//   ....[8]....
        /*0e6c*/ 	.word	0x00000550
        /*0e70*/ 	.word	0x000000ff
        /*0e74*/ 	.word	0x00030858
        /*0e78*/ 	.short	0x0100
        /*0e7a*/ 	.byte	0x08
	.zero		1


	//   ....[9]....
        /*0e7c*/ 	.word	0x00000560
        /*0e80*/ 	.word	0x000000ff
        /*0e84*/ 	.word	0x00030868
        /*0e88*/ 	.short	0x0100
        /*0e8a*/ 	.byte	0x08
	.zero		1


	//   ....[10]....
        /*0e8c*/ 	.word	0x00000650
        /*0e90*/ 	.word	0x000000ff
        /*0e94*/ 	.word	0x00030870
        /*0e98*/ 	.short	0x0100
        /*0e9a*/ 	.byte	0x06
	.zero		1


	//   ....[11]....
        /*0e9c*/ 	.word	0x00000660
        /*0ea0*/ 	.word	0x000000ff
        /*0ea4*/ 	.word	0x00030880
        /*0ea8*/ 	.short	0x0100
        /*0eaa*/ 	.byte	0x06
	.zero		1


	//   ....[12]....
        /*0eac*/ 	.word	0x00000670
        /*0eb0*/ 	.word	0x000000ff
        /*0eb4*/ 	.word	0x00030878
        /*0eb8*/ 	.short	0x0100
        /*0eba*/ 	.byte	0x06
	.zero		1


	//   ....[13]....
        /*0ebc*/ 	.word	0x00000680
        /*0ec0*/ 	.word	0x000000ff
        /*0ec4*/ 	.word	0x00030888
        /*0ec8*/ 	.short	0x0100
        /*0eca*/ 	.byte	0x06
	.zero		1


	//   ....[14]....
        /*0ecc*/ 	.word	0x000007b0
        /*0ed0*/ 	.word	0x000000ff
        /*0ed4*/ 	.word	0x00030890
        /*0ed8*/ 	.short	0x0100
        /*0eda*/ 	.byte	0x08
	.zero		1


	//   ....[15]....
        /*0edc*/ 	.word	0x000007c0
        /*0ee0*/ 	.word	0x000000ff
        /*0ee4*/ 	.word	0x000308a0
        /*0ee8*/ 	.short	0x0100
        /*0eea*/ 	.byte	0x08
	.zero		1


	//   ....[16]....
        /*0eec*/ 	.word	0x000007d0
        /*0ef0*/ 	.word	0x000000ff
        /*0ef4*/ 	.word	0x00030898
        /*0ef8*/ 	.short	0x0100
        /*0efa*/ 	.byte	0x08
	.zero		1


	//   ....[17]....
        /*0efc*/ 	.word	0x000007e0
        /*0f00*/ 	.word	0x000000ff
        /*0f04*/ 	.word	0x000308a8
        /*0f08*/ 	.short	0x0100
        /*0f0a*/ 	.byte	0x08
	.zero		1


	//   ....[18]....
        /*0f0c*/ 	.word	0x00000910
        /*0f10*/ 	.word	0x000000ff
        /*0f14*/ 	.word	0x000308b0
        /*0f18*/ 	.short	0x0100
        /*0f1a*/ 	.byte	0x08
	.zero		1


	//   ....[19]....
        /*0f1c*/ 	.word	0x00000920
        /*0f20*/ 	.word	0x000000ff
        /*0f24*/ 	.word	0x000308c0
        /*0f28*/ 	.short	0x0100
        /*0f2a*/ 	.byte	0x08
	.zero		1


	//   ....[20]....
        /*0f2c*/ 	.word	0x00000930
        /*0f30*/ 	.word	0x000000ff
        /*0f34*/ 	.word	0x000308b8
        /*0f38*/ 	.short	0x0100
        /*0f3a*/ 	.byte	0x08
	.zero		1


	//   ....[21]....
        /*0f3c*/ 	.word	0x00000940
        /*0f40*/ 	.word	0x000000ff
        /*0f44*/ 	.word	0x000308c8
        /*0f48*/ 	.short	0x0100
        /*0f4a*/ 	.byte	0x08
	.zero		1


	//   ....[22]....
        /*0f4c*/ 	.word	0x00003d00
        /*0f50*/ 	.word	0x0000001f
        /*0f54*/ 	.word	0x00030890
        /*0f58*/ 	.short	0x010a
        /*0f5a*/ 	.byte	0x3f
	.zero		1


	//   ....[23]....
        /*0f5c*/ 	.word	0x000072b0
        /*0f60*/ 	.word	0x0000001f
        /*0f64*/ 	.word	0x00030890
        /*0f68*/ 	.short	0x010a
        /*0f6a*/ 	.byte	0x3f
	.zero		1


	//   ....[24]....
        /*0f6c*/ 	.word	0x0000a580
        /*0f70*/ 	.word	0x0000001f
        /*0f74*/ 	.word	0x00030890
        /*0f78*/ 	.short	0x010a
        /*0f7a*/ 	.byte	0x3f
	.zero		1


	//   ....[25]....
        /*0f7c*/ 	.word	0x0000a950
        /*0f80*/ 	.word	0x00000020
        /*0f84*/ 	.word	0x00000000
        /*0f88*/ 	.short	0x0101
        /*0f8a*/ 	.byte	0x3f
	.zero		1


	//   ....[26]....
        /*0f8c*/ 	.word	0x0000a990
        /*0f90*/ 	.word	0x0000001f
        /*0f94*/ 	.word	0x000308b0
        /*0f98*/ 	.short	0x010a
        /*0f9a*/ 	.byte	0x3f
	.zero		1


	//   ....[27]....
        /*0f9c*/ 	.word	0x0000aec0
        /*0fa0*/ 	.word	0x0000001f
        /*0fa4*/ 	.word	0x00000000
        /*0fa8*/ 	.short	0x0101
        /*0faa*/ 	.byte	0x3f
	.zero		1


	//   ....[28]....
        /*0fac*/ 	.word	0x0000bbc0
        /*0fb0*/ 	.word	0x00000010
        /*0fb4*/ 	.word	0x00030800
        /*0fb8*/ 	.short	0x010a
        /*0fba*/ 	.byte	0x3f
	.zero		1


	//   ....[29]....
        /*0fbc*/ 	.word	0x0000bc10
        /*0fc0*/ 	.word	0x00000010
        /*0fc4*/ 	.word	0x00030800
        /*0fc8*/ 	.short	0x010a
        /*0fca*/ 	.byte	0x3f
	.zero		1


	//   ....[30]....
        /*0fcc*/ 	.word	0x0000d090
        /*0fd0*/ 	.word	0x00000010
        /*0fd4*/ 	.word	0x00030800
        /*0fd8*/ 	.short	0x010a
        /*0fda*/ 	.byte	0x3f
	.zero		1


	//   ....[31]....
        /*0fdc*/ 	.word	0x00010610
        /*0fe0*/ 	.word	0x00000010
        /*0fe4*/ 	.word	0x00030800
        /*0fe8*/ 	.short	0x010a
        /*0fea*/ 	.byte	0x3f
	.zero		1


	//   ....[32]....
        /*0fec*/ 	.word	0x00013420
        /*0ff0*/ 	.word	0x00000005
        /*0ff4*/ 	.word	0x00030830
        /*0ff8*/ 	.short	0x010a
        /*0ffa*/ 	.byte	0x3f
	.zero		1


	//   ....[33]....
        /*0ffc*/ 	.word	0x00013490
        /*1000*/ 	.word	0x00000005
        /*1004*/ 	.word	0x00030830
        /*1008*/ 	.short	0x010a
        /*100a*/ 	.byte	0x3f
	.zero		1


	//   ....[34]....
        /*100c*/ 	.word	0x00013f50
        /*1010*/ 	.word	0x00000000
        /*1014*/ 	.word	0x00000000
        /*1018*/ 	.short	0x0101
        /*101a*/ 	.byte	0x3f
	.zero		1


	//   ....[35]....
        /*101c*/ 	.word	0x000163e0
        /*1020*/ 	.word	0x00000000
        /*1024*/ 	.word	0x00030830
        /*1028*/ 	.short	0x010a
        /*102a*/ 	.byte	0x3f
	.zero		1


	//   ....[36]....
        /*102c*/ 	.word	0x00016460
        /*1030*/ 	.word	0x00000000
        /*1034*/ 	.word	0x00030830
        /*1038*/ 	.short	0x010a
        /*103a*/ 	.byte	0x3f
	.zero		1


	//   ....[37]....
        /*103c*/ 	.word	0x00017180
        /*1040*/ 	.word	0x00000002
        /*1044*/ 	.word	0x00030850
        /*1048*/ 	.short	0x010a
        /*104a*/ 	.byte	0x3f
	.zero		1


	//   ....[38]....
        /*104c*/ 	.word	0x000171d0
        /*1050*/ 	.word	0x00000002
        /*1054*/ 	.word	0x00030850
        /*1058*/ 	.short	0x010a
        /*105a*/ 	.byte	0x3f
	.zero		1


	//   ....[39]....
        /*105c*/ 	.word	0x000175d0
        /*1060*/ 	.word	0x00000000
        /*1064*/ 	.word	0x00000000
        /*1068*/ 	.short	0x0101
        /*106a*/ 	.byte	0x3f
	.zero		1


	//   ....[40]....
        /*106c*/ 	.word	0x00018810
        /*1070*/ 	.word	0x00000002
        /*1074*/ 	.word	0x00000000
        /*1078*/ 	.short	0x0101
        /*107a*/ 	.byte	0x3f
	.zero		1


	//   ....[41]....
        /*107c*/ 	.word	0x00019b30
        /*1080*/ 	.word	0x00000003
        /*1084*/ 	.word	0x00030830
        /*1088*/ 	.short	0x010a
        /*108a*/ 	.byte	0x3f
	.zero		1


	//   ....[42]....
        /*108c*/ 	.word	0x00019bb0
        /*1090*/ 	.word	0x00000003
        /*1094*/ 	.word	0x00030830
        /*1098*/ 	.short	0x010a
        /*109a*/ 	.byte	0x3f
	.zero		1


	//   ....[43]....
        /*109c*/ 	.word	0x0001a8d0
        /*10a0*/ 	.word	0x0000000f
        /*10a4*/ 	.word	0x00030850
        /*10a8*/ 	.short	0x010a
        /*10aa*/ 	.byte	0x3f
	.zero		1


	//   ....[44]....
        /*10ac*/ 	.word	0x0001a920
        /*10b0*/ 	.word	0x0000000f
        /*10b4*/ 	.word	0x00030850
        /*10b8*/ 	.short	0x010a
        /*10ba*/ 	.byte	0x3f
	.zero		1


	//   ....[45]....
        /*10bc*/ 	.word	0x0001b8c0
        /*10c0*/ 	.word	0x00000086
        /*10c4*/ 	.word	0x00000000
        /*10c8*/ 	.short	0x0101
        /*10ca*/ 	.byte	0x3f
	.zero		1


	//   ....[46]....
        /*10cc*/ 	.word	0x0001b920
        /*10d0*/ 	.word	0x0000000f
        /*10d4*/ 	.word	0x00000000
        /*10d8*/ 	.short	0x0101
        /*10da*/ 	.byte	0x3f
	.zero		1


	//   ....[47]....
        /*10dc*/ 	.word	0x0001bce0
        /*10e0*/ 	.word	0x00000004
        /*10e4*/ 	.word	0x00030830
        /*10e8*/ 	.short	0x010a
        /*10ea*/ 	.byte	0x3f
	.zero		1


	//   ....[48]....
        /*10ec*/ 	.word	0x0001bd60
        /*10f0*/ 	.word	0x00000004
        /*10f4*/ 	.word	0x00030830
        /*10f8*/ 	.short	0x010a
        /*10fa*/ 	.byte	0x3f
	.zero		1


	//   ....[49]....
        /*10fc*/ 	.word	0x0001ca60
        /*1100*/ 	.word	0x0000000e
        /*1104*/ 	.word	0x00030850
        /*1108*/ 	.short	0x010a
        /*110a*/ 	.byte	0x3f
	.zero		1


	//   ....[50]....
        /*110c*/ 	.word	0x0001cab0
        /*1110*/ 	.word	0x0000000e
        /*1114*/ 	.word	0x00030850
        /*1118*/ 	.short	0x010a
        /*111a*/ 	.byte	0x3f
	.zero		1


	//   ....[51]....
        /*111c*/ 	.word	0x0001cf30
        /*1120*/ 	.word	0x00000000
        /*1124*/ 	.word	0x00000000
        /*1128*/ 	.short	0x0101
        /*112a*/ 	.byte	0x3f
	.zero		1


	//   ....[52]....
        /*112c*/ 	.word	0x0001e8d0
        /*1130*/ 	.word	0x00000002
        /*1134*/ 	.word	0x00000000
        /*1138*/ 	.short	0x0101
        /*113a*/ 	.byte	0x3f
	.zero		1


	//   ....[53]....
        /*113c*/ 	.word	0x0001f690
        /*1140*/ 	.word	0x00000002
        /*1144*/ 	.word	0x00030850
        /*1148*/ 	.short	0x010a
        /*114a*/ 	.byte	0x3f
	.zero		1


	//   ....[54]....
        /*114c*/ 	.word	0x0001f730
        /*1150*/ 	.word	0x00000002
        /*1154*/ 	.word	0x00030850
        /*1158*/ 	.short	0x010a
        /*115a*/ 	.byte	0x3f
	.zero		1


	//   ....[55]....
        /*115c*/ 	.word	0x0001fc00
        /*1160*/ 	.word	0x00000008
        /*1164*/ 	.word	0x00000000
        /*1168*/ 	.short	0x0101
        /*116a*/ 	.byte	0x3f
	.zero		1


	//   ....[56]....
        /*116c*/ 	.word	0x00021910
        /*1170*/ 	.word	0x00000000
        /*1174*/ 	.word	0x00000000
        /*1178*/ 	.short	0x0101
        /*117a*/ 	.byte	0x3f
	.zero		1


	//   ....[57]....
        /*117c*/ 	.word	0x000220b0
        /*1180*/ 	.word	0x00000002
        /*1184*/ 	.word	0x00000000
        /*1188*/ 	.short	0x0101
        /*118a*/ 	.byte	0x3f
	.zero		1


	//   ....[58]....
        /*118c*/ 	.word	0x00025ef0
        /*1190*/ 	.word	0x00000013
        /*1194*/ 	.word	0x00030820
        /*1198*/ 	.short	0x010a
        /*119a*/ 	.byte	0x3f
	.zero		1


	//   ....[59]....
        /*119c*/ 	.word	0x00025fc0
        /*11a0*/ 	.word	0x00000006
        /*11a4*/ 	.word	0x000308a0
        /*11a8*/ 	.short	0x010a
        /*11aa*/ 	.byte	0x3f
	.zero		1


	//   ....[60]....
        /*11ac*/ 	.word	0x000263e0
        /*11b0*/ 	.word	0x00000006
        /*11b4*/ 	.word	0x000308c0
        /*11b8*/ 	.short	0x010a
        /*11ba*/ 	.byte	0x3f
	.zero		1


	//   ....[61]....
        /*11bc*/ 	.word	0x00026950
        /*11c0*/ 	.word	0x00000008
        /*11c4*/ 	.word	0x000308a0
        /*11c8*/ 	.short	0x010a
        /*11ca*/ 	.byte	0x3f
	.zero		1


	//   ....[62]....
        /*11cc*/ 	.word	0x00026d60
        /*11d0*/ 	.word	0x00000008
        /*11d4*/ 	.word	0x000308c0
        /*11d8*/ 	.short	0x010a
        /*11da*/ 	.byte	0x3f
	.zero		1


	//   ....[63]....
        /*11dc*/ 	.word	0x000281d0
        /*11e0*/ 	.word	0x00000000
        /*11e4*/ 	.word	0x00030840
        /*11e8*/ 	.short	0x010a
        /*11ea*/ 	.byte	0x3f
	.zero		1


	//   ....[64]....
        /*11ec*/ 	.word	0x00029100
        /*11f0*/ 	.word	0x00000013
        /*11f4*/ 	.word	0x00030800
        /*11f8*/ 	.short	0x0107
        /*11fa*/ 	.byte	0x3f
	.zero		1


	//   ....[65]....
        /*11fc*/ 	.word	0x00029200
        /*1200*/ 	.word	0x00000013
        /*1204*/ 	.word	0x00030800
        /*1208*/ 	.short	0x0101
        /*120a*/ 	.byte	0x3f
	.zero		1


	//   ....[66]....
        /*120c*/ 	.word	0x00029220
        /*1210*/ 	.word	0x00000013
        /*1214*/ 	.word	0x00030820
        /*1218*/ 	.short	0x010a
        /*121a*/ 	.byte	0x3f
	.zero		1


	//   ....[67]....
        /*121c*/ 	.word	0x00029640
        /*1220*/ 	.word	0x00000003
        /*1224*/ 	.word	0x00030840
        /*1228*/ 	.short	0x010a
        /*122a*/ 	.byte	0x3f
	.zero		1


	//   ....[68]....
        /*122c*/ 	.word	0x00029ad0
        /*1230*/ 	.word	0x00000002
        /*1234*/ 	.word	0x00030860
        /*1238*/ 	.short	0x010a
        /*123a*/ 	.byte	0x3f
	.zero		1


	//   ....[69]....
        /*123c*/ 	.word	0x0002a260
        /*1240*/ 	.word	0x00000003
        /*1244*/ 	.word	0x00030840
        /*1248*/ 	.short	0x010a
        /*124a*/ 	.byte	0x3f
	.zero		1


	//   ....[70]....
        /*124c*/ 	.word	0x0002a6f0
        /*1250*/ 	.word	0x00000002
        /*1254*/ 	.word	0x00030860
        /*1258*/ 	.short	0x010a
        /*125a*/ 	.byte	0x3f
	.zero		1


	//   ....[71]....
        /*125c*/ 	.word	0x0002adf0
        /*1260*/ 	.word	0x00000003
        /*1264*/ 	.word	0x00030840
        /*1268*/ 	.short	0x010a
        /*126a*/ 	.byte	0x3f
	.zero		1


	//   ....[72]....
        /*126c*/ 	.word	0x0002b270
        /*1270*/ 	.word	0x00000002
        /*1274*/ 	.word	0x00030860
        /*1278*/ 	.short	0x010a
        /*127a*/ 	.byte	0x3f
	.zero		1


	//   ....[73]....
        /*127c*/ 	.word	0x0002b900
        /*1280*/ 	.word	0x00000000
        /*1284*/ 	.word	0x00030860
        /*1288*/ 	.short	0x010a
        /*128a*/ 	.byte	0x3f
	.zero		1


	//   ....[74]....
        /*128c*/ 	.word	0x0002d090
        /*1290*/ 	.word	0x00000000
        /*1294*/ 	.word	0x00030820
        /*1298*/ 	.short	0x010a
        /*129a*/ 	.byte	0x3f
	.zero		1


	//   ....[75]....
        /*129c*/ 	.word	0x0002d260
        /*12a0*/ 	.word	0x00000006
        /*12a4*/ 	.word	0x00000000
        /*12a8*/ 	.short	0x010a
        /*12aa*/ 	.byte	0x3f
	.zero		1


	//   ....[76]....
        /*12ac*/ 	.word	0x0002d2d0
        /*12b0*/ 	.word	0x00000007
        /*12b4*/ 	.word	0x00000000
        /*12b8*/ 	.short	0x010a
        /*12ba*/ 	.byte	0x3f
	.zero		1


	//   ....[77]....
        /*12bc*/ 	.word	0x0002d340
        /*12c0*/ 	.word	0x00000004
        /*12c4*/ 	.word	0x00000000
        /*12c8*/ 	.short	0x010a
        /*12ca*/ 	.byte	0x3f
	.zero		1


	//   ....[78]....
        /*12cc*/ 	.word	0x0002d370
        /*12d0*/ 	.word	0x00000003
        /*12d4*/ 	.word	0x00000000
        /*12d8*/ 	.short	0x010a
        /*12da*/ 	.byte	0x3f
	.zero		1


	//   ....[79]....
        /*12dc*/ 	.word	0x0002d3d0
        /*12e0*/ 	.word	0x0000001f
        /*12e4*/ 	.word	0x00030890
        /*12e8*/ 	.short	0x010a
        /*12ea*/ 	.byte	0x3f
	.zero		1


	//   ....[80]....
        /*12ec*/ 	.word	0x0002d420
        /*12f0*/ 	.word	0x0000001f
        /*12f4*/ 	.word	0x00030890
        /*12f8*/ 	.short	0x010a
        /*12fa*/ 	.byte	0x3f
	.zero		1


	//   ....[81]....
        /*12fc*/ 	.word	0x0002d470
        /*1300*/ 	.word	0x0000001f
        /*1304*/ 	.word	0x00030890
        /*1308*/ 	.short	0x010a
        /*130a*/ 	.byte	0x3f
	.zero		1


	//   ....[82]....
        /*130c*/ 	.word	0x0002d4c0
        /*1310*/ 	.word	0x0000001f
        /*1314*/ 	.word	0x000308b0
        /*1318*/ 	.short	0x010a
        /*131a*/ 	.byte	0x3f
	.zero		1


	//   ....[83]....
        /*131c*/ 	.word	0x0002d8a0
        /*1320*/ 	.word	0x00000010
        /*1324*/ 	.word	0x00030800
        /*1328*/ 	.short	0x010a
        /*132a*/ 	.byte	0x3f
	.zero		1


	//   ....[84]....
        /*132c*/ 	.word	0x0002dca0
        /*1330*/ 	.word	0x00000010
        /*1334*/ 	.word	0x00030800
        /*1338*/ 	.short	0x010a
        /*133a*/ 	.byte	0x3f
	.zero		1


	//   ....[85]....
        /*133c*/ 	.word	0x0002dcf0
        /*1340*/ 	.word	0x00000005
        /*1344*/ 	.word	0x00030830
        /*1348*/ 	.short	0x010a
        /*134a*/ 	.byte	0x3f
	.zero		1


	//   ....[86]....
        /*134c*/ 	.word	0x0002dd40
        /*1350*/ 	.word	0x00000000
        /*1354*/ 	.word	0x00030830
        /*1358*/ 	.short	0x010a
        /*135a*/ 	.byte	0x3f
	.zero		1


	//   ....[87]....
        /*135c*/ 	.word	0x0002dd90
        /*1360*/ 	.word	0x00000002
        /*1364*/ 	.word	0x00030850
        /*1368*/ 	.short	0x010a
        /*136a*/ 	.byte	0x3f
	.zero		1


	//   ....[88]....
        /*136c*/ 	.word	0x0002dde0
        /*1370*/ 	.word	0x00000003
        /*1374*/ 	.word	0x00030830
        /*1378*/ 	.short	0x010a
        /*137a*/ 	.byte	0x3f
	.zero		1


	//   ....[89]....
        /*137c*/ 	.word	0x0002de30
        /*1380*/ 	.word	0x0000000f
        /*1384*/ 	.word	0x00030850
        /*1388*/ 	.short	0x010a
        /*138a*/ 	.byte	0x3f
	.zero		1


	//   ....[90]....
        /*138c*/ 	.word	0x0002de80
        /*1390*/ 	.word	0x00000004
        /*1394*/ 	.word	0x00030830
        /*1398*/ 	.short	0x010a
        /*139a*/ 	.byte	0x3f
	.zero		1


	//   ....[91]....
        /*139c*/ 	.word	0x0002ded0
        /*13a0*/ 	.word	0x0000000e
        /*13a4*/ 	.word	0x00030850
        /*13a8*/ 	.short	0x010a
        /*13aa*/ 	.byte	0x3f
	.zero		1


	//   ....[92]....
        /*13ac*/ 	.word	0x0002df20
        /*13b0*/ 	.word	0x00000002
        /*13b4*/ 	.word	0x00030850
        /*13b8*/ 	.short	0x010a
        /*13ba*/ 	.byte	0x3f
	.zero		1


	//   ....[93]....
        /*13bc*/ 	.word	0x0002e0d0
        /*13c0*/ 	.word	0x00000013
        /*13c4*/ 	.word	0x00030820
        /*13c8*/ 	.short	0x010a
        /*13ca*/ 	.byte	0x3f
	.zero		1


	//   ....[94]....
        /*13cc*/ 	.word	0x0002e120
        /*13d0*/ 	.word	0x00000006
        /*13d4*/ 	.word	0x000308a0
        /*13d8*/ 	.short	0x010a
        /*13da*/ 	.byte	0x3f
	.zero		1


	//   ....[95]....
        /*13dc*/ 	.word	0x0002e170
        /*13e0*/ 	.word	0x00000006
        /*13e4*/ 	.word	0x000308c0
        /*13e8*/ 	.short	0x010a
        /*13ea*/ 	.byte	0x3f
	.zero		1


	//   ....[96]....
        /*13ec*/ 	.word	0x0002e1c0
        /*13f0*/ 	.word	0x00000008
        /*13f4*/ 	.word	0x000308a0
        /*13f8*/ 	.short	0x010a
        /*13fa*/ 	.byte	0x3f
	.zero		1


	//   ....[97]....
        /*13fc*/ 	.word	0x0002e210
        /*1400*/ 	.word	0x00000008
        /*1404*/ 	.word	0x000308c0
        /*1408*/ 	.short	0x010a
        /*140a*/ 	.byte	0x3f
	.zero		1


	//   ....[98]....
        /*140c*/ 	.word	0x0002e3b0
        /*1410*/ 	.word	0x00000000
        /*1414*/ 	.word	0x00030840
        /*1418*/ 	.short	0x010a
        /*141a*/ 	.byte	0x3f
	.zero		1


	//   ....[99]....
        /*141c*/ 	.word	0x0002ef70
        /*1420*/ 	.word	0x00000013
        /*1424*/ 	.word	0x00030820
        /*1428*/ 	.short	0x010a
        /*142a*/ 	.byte	0x3f
	.zero		1


	//   ....[100]....
        /*142c*/ 	.word	0x0002efc0
        /*1430*/ 	.word	0x00000003
        /*1434*/ 	.word	0x00030840
        /*1438*/ 	.short	0x010a
        /*143a*/ 	.byte	0x3f
	.zero		1


	//   ....[101]....
        /*143c*/ 	.word	0x0002f010
        /*1440*/ 	.word	0x00000002
        /*1444*/ 	.word	0x00030860
        /*1448*/ 	.short	0x010a
        /*144a*/ 	.byte	0x3f
	.zero		1


	//   ....[102]....
        /*144c*/ 	.word	0x0002f060
        /*1450*/ 	.word	0x00000003
        /*1454*/ 	.word	0x00030840
        /*1458*/ 	.short	0x010a
        /*145a*/ 	.byte	0x3f
	.zero		1


	//   ....[103]....
        /*145c*/ 	.word	0x0002f0b0
        /*1460*/ 	.word	0x00000002
        /*1464*/ 	.word	0x00030860
        /*1468*/ 	.short	0x010a
        /*146a*/ 	.byte	0x3f
	.zero		1


	//   ....[104]....
        /*146c*/ 	.word	0x0002f100
        /*1470*/ 	.word	0x00000003
        /*1474*/ 	.word	0x00030840
        /*1478*/ 	.short	0x010a
        /*147a*/ 	.byte	0x3f
	.zero		1


	//   ....[105]....
        /*147c*/ 	.word	0x0002f150
        /*1480*/ 	.word	0x00000002
        /*1484*/ 	.word	0x00030860
        /*1488*/ 	.short	0x010a
        /*148a*/ 	.byte	0x3f
	.zero		1


	//   ....[106]....
        /*148c*/ 	.word	0x0002f1a0
        /*1490*/ 	.word	0x00000000
        /*1494*/ 	.word	0x00030860
        /*1498*/ 	.short	0x010a
        /*149a*/ 	.byte	0x3f
	.zero		1


	//   ....[107]....
        /*149c*/ 	.word	0x0002fd30
        /*14a0*/ 	.word	0x00000000
        /*14a4*/ 	.word	0x00030820
        /*14a8*/ 	.short	0x010a
        /*14aa*/ 	.byte	0x3f
	.zero		1


	//   ....[108]....
        /*14ac*/ 	.word	0x0002fed0
        /*14b0*/ 	.word	0x00000006
        /*14b4*/ 	.word	0x00000000
        /*14b8*/ 	.short	0x010a
        /*14ba*/ 	.byte	0x3f
	.zero		1


	//   ....[109]....
        /*14bc*/ 	.word	0x0002ff20
        /*14c0*/ 	.word	0x00000007
        /*14c4*/ 	.word	0x00000000
        /*14c8*/ 	.short	0x010a
        /*14ca*/ 	.byte	0x3f
	.zero		1


	//   ....[110]....
        /*14cc*/ 	.word	0x0002ff70
        /*14d0*/ 	.word	0x00000004
        /*14d4*/ 	.word	0x00000000
        /*14d8*/ 	.short	0x010a
        /*14da*/ 	.byte	0x3f
	.zero		1


	//----- nvinfo : EIATTR_NUM_MBARRIERS
	.align		4
.L_755:
        /*14dc*/ 	.byte	0x03, 0x38
        /*14de*/ 	.short	0x0016


	//----- nvinfo : EIATTR_EXIT_INSTR_OFFSETS
	.align		4
        /*14e0*/ 	.byte	0x04, 0x1c
        /*14e2*/ 	.short	(.L_757 - .L_756)


	//   ....[0]....
.L_756:
        /*14e4*/ 	.word	0x0002d3c0


	//----- nvinfo : EIATTR_MAX_THREADS
	.align		4
.L_757:
        /*14e8*/ 	.byte	0x04, 0x05
        /*14ea*/ 	.short	(.L_759 - .L_758)
.L_758:
        /*14ec*/ 	.word	0x00000180
        /*14f0*/ 	.word	0x00000001
        /*14f4*/ 	.word	0x00000001


	//----- nvinfo : EIATTR_CRS_STACK_SIZE
	.align		4
.L_759:
        /*14f8*/ 	.byte	0x04, 0x1e
        /*14fa*/ 	.short	(.L_761 - .L_760)
.L_760:
        /*14fc*/ 	.word	0x00000000


	//----- nvinfo : EIATTR_CBANK_PARAM_SIZE
	.align		4
.L_761:
        /*1500*/ 	.byte	0x03, 0x19
        /*1502*/ 	.short	0x0af0


	//----- nvinfo : EIATTR_PARAM_CBANK
	.align		4
        /*1504*/ 	.byte	0x04, 0x0a
        /*1506*/ 	.short	(.L_763 - .L_762)
	.align		4
.L_762:
        /*1508*/ 	.word	index@(.nv.constant0._ZN7cutlass13device_kernelIN5flash11enable_sm90INS1_16FlashAttnFwdSm90INS1_25CollectiveMainloopFwdSm90ILi2EN4cute5tupleIJNS5_1CILi1EEES8_S8_EEENS6_IJNS7_ILi128EEENS7_ILi96EEENS7_ILi192EEEEEELi192ENS_10bfloat16_tEfNS_4arch4Sm90ELb0ELb1ELb0ELb1ELb0ELb1ELb0ELb1ELb1ELb1ELb1ELb0EEENS1_21CollectiveEpilogueFwdINS6_IJSA_SC_SB_EEES9_SE_SG_Li256ELb1ELb1ELb1ELb0EEENS1_36VarlenDynamicPersistentTileSchedulerILi128ELi96ELi256ELi128ELb1ELb1ELb1ELb1ELb0ELb1EEEEEEEEEvNT_6ParamsE)
        /*150c*/ 	.short	0x0210
        /*150e*/ 	.short	0x0af0


	//----- nvinfo : EIATTR_SW_WAR
	.align		4
.L_763:
        /*1510*/ 	.byte	0x04, 0x36
        /*1512*/ 	.short	(.L_765 - .L_764)
.L_764:
        /*1514*/ 	.word	0x00000008
.L_765:


//--------------------- .nv.info._ZN7cutlass13device_kernelIN5flash11enable_sm90INS1_16FlashAttnFwdSm90INS1_25CollectiveMainloopFwdSm90ILi2EN4cute5tupleIJNS5_1CILi1EEES8_S8_EEENS6_IJNS7_ILi128EEENS7_ILi112EEENS7_ILi192EEEEEELi192ENS_10bfloat16_tEfNS_4arch4Sm90ELb1ELb0ELb0ELb0ELb0ELb0ELb0ELb1ELb1ELb1ELb1ELb0EEENS1_21CollectiveEpilogueFwdINS6_IJSA_SC_SB_EEES9_SE_SG_Li256ELb0ELb1ELb1ELb0EEENS1_19SingleTileSchedulerILb0ELb1ELb1ELi128EEEEEEEEEvNT_6ParamsE --------------------------
	.section	.nv.info._ZN7cutlass13device_kernelIN5flash11enable_sm90INS1_16FlashAttnFwdSm90INS1_25CollectiveMainloopFwdSm90ILi2EN4cute5tupleIJNS5_1CILi1EEES8_S8_EEENS6_IJNS7_ILi128EEENS7_ILi112EEENS7_ILi192EEEEEELi192ENS_10bfloat16_tEfNS_4arch4Sm90ELb1ELb0ELb0ELb0ELb0ELb0ELb0ELb1ELb1ELb1ELb1ELb0EEENS1_21CollectiveEpilogueFwdINS6_IJSA_SC_SB_EEES9_SE_SG_Li256ELb0ELb1ELb1ELb0EEENS1_19SingleTileSchedulerILb0ELb1ELb1ELi128EEEEEEEEEvNT_6ParamsE,"",@"SHT_CUDA_INFO"
	.sectionflags	@""
	.align	4


	//----- nvinfo : EIATTR_CUDA_API_VERSION
	.align		4
        /*0000*/ 	.byte	0x04, 0x37
        /*0002*/ 	.short	(.L_767 - .L_766)
.L_766:
        /*0004*/ 	.word	0x00000082


	//----- nvinfo : EIATTR_KPARAM_INFO
	.align		4
.L_767:
        /*0008*/ 	.byte	0x04, 0x17
        /*000a*/ 	.short	(.L_769 - .L_768)
.L_768:
        /*000c*/ 	.word	0x00000000
        /*0010*/ 	.short	0x0000
        /*0012*/ 	.short	0x0070
        /*0014*/ 	.byte	0x00, 0xf0, 0x01, 0x28


	//----- nvinfo : EIATTR_SPARSE_MMA_MASK
	.align		4
.L_769:
        /*0018*/ 	.byte	0x03, 0x50
        /*001a*/ 	.short	0x0000


	//----- nvinfo : EIATTR_MAXREG_COUNT
	.align		4
        /*001c*/ 	.byte	0x03, 0x1b
        /*001e*/ 	.short	0x00a8


	//----- nvinfo : EIATTR_NUM_BARRIERS
	.align		4
        /*0020*/ 	.byte	0x02, 0x4c
        /*0022*/ 	.byte	0x09
	.zero		1


	//----- nvinfo : EIATTR_EXTERNS
	.align		4
        /*0024*/ 	.byte	0x04, 0x0f
        /*0026*/ 	.short	(.L_771 - .L_770)


	//   ....[0]....
	.align		4
.L_770:
        /*0028*/ 	.word	index@(__assertfail)


	//----- nvinfo : EIATTR_ANNOTATIONS
	.align		4
.L_771:
        /*002c*/ 	.byte	0x04, 0x55
        /*002e*/ 	.short	(.L_773 - .L_772)


	//   ....[0]....
.L_772:
        /* <DEDUP_REMOVED lines=9> */


	//----- nvinfo : EIATTR_MERCURY_ISA_VERSION
	.align		4
.L_773:
        /*00a8*/ 	.byte	0x03, 0x5f
        /*00aa*/ 	.short	0x0101


	//----- nvinfo : EIATTR_INT_WARP_WIDE_INSTR_OFFSETS
	.align		4
        /*00ac*/ 	.byte	0x04, 0x31
        /*00ae*/ 	.short	(.L_775 - .L_774)


	//   ....[0]....
.L_774:
        /*00b0*/ 	.word	0x00000130


	//   ....[1]....
        /*00b4*/ 	.word	0x00000170


	//   ....[2]....
        /*00b8*/ 	.word	0x000001e0


	//----- nvinfo : EIATTR_COOP_GROUP_MASK_REGIDS
	.align		4
.L_775:
        /*00bc*/ 	.byte	0x04, 0x29
        /*00be*/ 	.short	(.L_777 - .L_776)


	//   ....[0]....
.L_776:
        /*00c0*/ 	.word	0xffffffff


	//   ....[1]....
        /*00c4*/ 	.word	0xffffffff


	//   ....[2]....
        /*00c8*/ 	.word	0xffffffff


	//   ....[3]....
        /*00cc*/ 	.word	0xffffffff


	//   ....[4]....
        /*00d0*/ 	.word	0xffffffff


	//   ....[5]....
        /*00d4*/ 	.word	0xffffffff


	//   ....[6]....
        /*00d8*/ 	.word	0xffffffff


	//   ....[7]....
        /*00dc*/ 	.word	0xffffffff


	//   ....[8]....
        /*00e0*/ 	.word	0xffffffff


	//   ....[9]....
        /*00e4*/ 	.word	0xffffffff


	//   ....[10]....
        /*00e8*/ 	.word	0xffffffff


	//   ....[11]....
        /*00ec*/ 	.word	0xffffffff


	//   ....[12]....
        /*00f0*/ 	.word	0xffffffff


	//   ....[13]....
        /*00f4*/ 	.word	0xffffffff


	//   ....[14]....
        /*00f8*/ 	.word	0xffffffff


	//   ....[15]....
        /*00fc*/ 	.word	0xffffffff


	//   ....[16]....
        /*0100*/ 	.word	0xffffffff


	//   ....[17]....
        /*0104*/ 	.word	0xffffffff


	//   ....[18]....
        /*0108*/ 	.word	0xffffffff


	//   ....[19]....
        /*010c*/ 	.word	0xffffffff


	//   ....[20]....
        /*0110*/ 	.word	0xffffffff


	//   ....[21]....
        /*0114*/ 	.word	0xffffffff


	//   ....[22]....
        /*0118*/ 	.word	0xffffffff


	//   ....[23]....
        /*011c*/ 	.word	0xffffffff


	//   ....[24]....
        /*0120*/ 	.word	0xffffffff


	//   ....[25]....
        /*0124*/ 	.word	0xffffffff


	//   ....[26]....
        /*0128*/ 	.word	0xffffffff


	//   ....[27]....
        /*012c*/ 	.word	0xffffffff


	//   ....[28]....
        /*0130*/ 	.word	0xffffffff


	//   ....[29]....
        /*0134*/ 	.word	0xffffffff


	//   ....[30]....
        /*0138*/ 	.word	0xffffffff


	//   ....[31]....
        /*013c*/ 	.word	0xffffffff


	//   ....[32]....
        /*0140*/ 	.word	0xffffffff


	//   ....[33]....
        /*0144*/ 	.word	0xffffffff


	//   ....[34]....
        /*0148*/ 	.word	0xffffffff


	//   ....[35]....
        /*014c*/ 	.word	0xffffffff


	//   ....[36]....
        /*0150*/ 	.word	0xffffffff


	//   ....[37]....
        /*0154*/ 	.word	0xffffffff


	//   ....[38]....
        /*0158*/ 	.word	0xffffffff


	//   ....[39]....
        /*015c*/ 	.word	0xffffffff


	//   ....[40]....
        /*0160*/ 	.word	0xffffffff


	//   ....[41]....
        /*0164*/ 	.word	0xffffffff


	//   ....[42]....
        /*0168*/ 	.word	0xffffffff


	//   ....[43]....
        /*016c*/ 	.word	0xffffffff


	//   ....[44]....
        /*0170*/ 	.word	0xffffffff


	//   ....[45]....
        /*0174*/ 	.word	0xffffffff


	//   ....[46]....
        /*0178*/ 	.word	0xffffffff


	//   ....[47]....
        /*017c*/ 	.word	0xffffffff


	//   ....[48]....
        /*0180*/ 	.word	0xffffffff


	//   ....[49]....
        /*0184*/ 	.word	0xffffffff


	//   ....[50]....
        /*0188*/ 	.word	0xffffffff


	//   ....[51]....
        /*018c*/ 	.word	0xffffffff


	//   ....[52]....
        /*0190*/ 	.word	0xffffffff


	//   ....[53]....
        /*0194*/ 	.word	0xffffffff


	//   ....[54]....
        /*0198*/ 	.word	0xffffffff


	//   ....[55]....
        /*019c*/ 	.word	0x0500000f


	//   ....[56]....
        /*01a0*/ 	.word	0x0500000f


	//   ....[57]....
        /*01a4*/ 	.word	0x0500000f


	//   ....[58]....
        /*01a8*/ 	.word	0x0500000f


	//   ....[59]....
        /*01ac*/ 	.word	0x0500000f


	//   ....[60]....
        /*01b0*/ 	.word	0x0500000f


	//   ....[61]....
        /*01b4*/ 	.word	0x0500000f


	//   ....[62]....
        /*01b8*/ 	.word	0x0500000f


	//   ....[63]....
        /*01bc*/ 	.word	0x0500000f


	//   ....[64]....
        /*01c0*/ 	.word	0x0500000f


	//   ....[65]....
        /*01c4*/ 	.word	0x0500000f


	//   ....[66]....
        /*01c8*/ 	.word	0x0500000f


	//   ....[67]....
        /*01cc*/ 	.word	0x0500000f


	//   ....[68]....
        /*01d0*/ 	.word	0x0500000f


	//   ....[69]....
        /*01d4*/ 	.word	0x0500000f


	//   ....[70]....
        /*01d8*/ 	.word	0x0500000f


	//   ....[71]....
        /*01dc*/ 	.word	0x0500000f


	//   ....[72]....
        /*01e0*/ 	.word	0x0500000f


	//----- nvinfo : EIATTR_COOP_GROUP_INSTR_OFFSETS
	.align		4
.L_777:
        /*01e4*/ 	.byte	0x04, 0x28
        /*01e6*/ 	.short	(.L_779 - .L_778)


	//   ....[0]....
.L_778:
        /*01e8*/ 	.word	0x00000060


	//   ....[1]....
        /*01ec*/ 	.word	0x00000140


	//   ....[2]....
        /*01f0*/ 	.word	0x00000190


	//   ....[3]....
        /*01f4*/ 	.word	0x000003c0


	//   ....[4]....
        /*01f8*/ 	.word	0x00000520


	//   ....[5]....
        /*01fc*/ 	.word	0x00000640


	//   ....[6]....
        /*0200*/ 	.word	0x000007a0


	//   ....[7]....
        /*0204*/ 	.word	0x00001390


	//   ....[8]....
        /*0208*/ 	.word	0x00003880


	//   ....[9]....
        /*020c*/ 	.word	0x000038c0


	//   ....[10]....
        /*0210*/ 	.word	0x00004130


	//   ....[11]....
        /*0214*/ 	.word	0x00004270


	//   ....[12]....
        /*0218*/ 	.word	0x00004a20


	//   ....[13]....
        /*021c*/ 	.word	0x00004ab0


	//   ....[14]....
        /*0220*/ 	.word	0x000081e0


	//   ....[15]....
        /*0224*/ 	.word	0x00008210


	//   ....[16]....
        /*0228*/ 	.word	0x00008aa0


	//   ....[17]....
        /*022c*/ 	.word	0x00008ae0


	//   ....[18]....
        /*0230*/ 	.word	0x000091a0


	//   ....[19]....
        /*0234*/ 	.word	0x000091f0


	//   ....[20]....
        /*0238*/ 	.word	0x0000c8e0


	//   ....[21]....
        /*023c*/ 	.word	0x0000c910


	//   ....[22]....
        /*0240*/ 	.word	0x0000cd30


	//   ....[23]....
        /*0244*/ 	.word	0x0000cda0


	//   ....[24]....
        /*0248*/ 	.word	0x0000e1f0


	//   ....[25]....
        /*024c*/ 	.word	0x0000e210


	//   ....[26]....
        /*0250*/ 	.word	0x0000e2c0


	//   ....[27]....
        /*0254*/ 	.word	0x0000e320


	//   ....[28]....
        /*0258*/ 	.word	0x0000f410


	//   ....[29]....
        /*025c*/ 	.word	0x0000f450


	//   ....[30]....
        /*0260*/ 	.word	0x0000f490


	//   ....[31]....
        /*0264*/ 	.word	0x0000f4d0


	//   ....[32]....
        /*0268*/ 	.word	0x0000f510


	//   ....[33]....
        /*026c*/ 	.word	0x0000f530


	//   ....[34]....
        /*0270*/ 	.word	0x0000feb0


	//   ....[35]....
        /*0274*/ 	.word	0x0000fec0


	//   ....[36]....
        /*0278*/ 	.word	0x00010c30


	//   ....[37]....
        /*027c*/ 	.word	0x000117c0


	//   ....[38]....
        /*0280*/ 	.word	0x00012190


	//   ....[39]....
        /*0284*/ 	.word	0x000121d0


	//   ....[40]....
        /*0288*/ 	.word	0x00012200


	//   ....[41]....
        /*028c*/ 	.word	0x00012250


	//   ....[42]....
        /*0290*/ 	.word	0x000122d0


	//   ....[43]....
        /*0294*/ 	.word	0x00012300


	//   ....[44]....
        /*0298*/ 	.word	0x00012380


	//   ....[45]....
        /*029c*/ 	.word	0x000123b0


	//   ....[46]....
        /*02a0*/ 	.word	0x00012430


	//   ....[47]....
        /*02a4*/ 	.word	0x00012470


	//   ....[48]....
        /*02a8*/ 	.word	0x000124e0


	//   ....[49]....
        /*02ac*/ 	.word	0x00012510


	//   ....[50]....
        /*02b0*/ 	.word	0x00012590


	//   ....[51]....
        /*02b4*/ 	.word	0x000125d0


	//   ....[52]....
        /*02b8*/ 	.word	0x00012640


	//   ....[53]....
        /*02bc*/ 	.word	0x00012670


	//   ....[54]....
        /*02c0*/ 	.word	0x00014cb0


	//   ....[55]....
        /*02c4*/ 	.word	0x00015250


	//   ....[56]....
        /*02c8*/ 	.word	0x000153d0


	//   ....[57]....
        /*02cc*/ 	.word	0x00015420


	//   ....[58]....
        /*02d0*/ 	.word	0x00015560


	//   ....[59]....
        /*02d4*/ 	.word	0x000155d0


	//   ....[60]....
        /*02d8*/ 	.word	0x000156d0


	//   ....[61]....
        /*02dc*/ 	.word	0x00015740


	//   ....[62]....
        /*02e0*/ 	.word	0x00015840


	//   ....[63]....
        /*02e4*/ 	.word	0x000158b0


	//   ....[64]....
        /*02e8*/ 	.word	0x000159b0


	//   ....[65]....
        /*02ec*/ 	.word	0x00015a20


	//   ....[66]....
        /*02f0*/ 	.word	0x00015b20


	//   ....[67]....
        /*02f4*/ 	.word	0x00015b90


	//   ....[68]....
        /*02f8*/ 	.word	0x00015c90


	//   ....[69]....
        /*02fc*/ 	.word	0x00015cf0


	//   ....[70]....
        /*0300*/ 	.word	0x00015de0


	//   ....[71]....
        /*0304*/ 	.word	0x00015e30


	//   ....[72]....
        /*0308*/ 	.word	0x00016230


	//----- nvinfo : EIATTR_REG_RECONFIG
	.align		4
.L_779:
        /*030c*/ 	.byte	0x01, 0x54
	.zero		2


	//----- nvinfo : EIATTR_SYSCALL_OFFSETS
	.align		4
        /*0310*/ 	.byte	0x04, 0x46
        /*0312*/ 	.short	(.L_781 - .L_780)


	//   ....[0]....
.L_780:
        /*0314*/ 	.word	0x00001560


	//   ....[1]....
        /*0318*/ 	.word	0x00011440


	//   ....[2]....
        /*031c*/ 	.word	0x00011580


	//   ....[3]....
        /*0320*/ 	.word	0x00011670


	//   ....[4]....
        /*0324*/ 	.word	0x00011dd0


	//----- nvinfo : EIATTR_MBARRIER_INSTR_OFFSETS
	.align		4
.L_781:
        /*0328*/ 	.byte	0x04, 0x39
        /*032a*/ 	.short	(.L_783 - .L_782)


	//   ....[0]....
.L_782:
        /*032c*/ 	.word	0x00000270
        /*0330*/ 	.word	0x000000ff
        /*0334*/ 	.word	0x00036800
        /*0338*/ 	.short	0x0100
        /*033a*/ 	.byte	0x08
	.zero		1


	//   ....[1]....
        /*033c*/ 	.word	0x00000280
        /*0340*/ 	.word	0x000000ff
        /*0344*/ 	.word	0x00036820
        /*0348*/ 	.short	0x0100
        /*034a*/ 	.byte	0x08
	.zero		1


	//   ....[2]....
        /*034c*/ 	.word	0x00000370
        /*0350*/ 	.word	0x000000ff
        /*0354*/ 	.word	0x00036830
        /*0358*/ 	.short	0x0100
        /*035a*/ 	.byte	0x08
	.zero		1


	//   ....[3]....
        /*035c*/ 	.word	0x00000380
        /*0360*/ 	.word	0x000000ff
        /*0364*/ 	.word	0x00036840
        /*0368*/ 	.short	0x0100
        /*036a*/ 	.byte	0x08
	.zero		1


	//   ....[4]....
        /*036c*/ 	.word	0x00000390
        /*0370*/ 	.word	0x000000ff
        /*0374*/ 	.word	0x00036838
        /*0378*/ 	.short	0x0100
        /*037a*/ 	.byte	0x08
	.zero		1


	//   ....[5]....
        /*037c*/ 	.word	0x000003a0
        /*0380*/ 	.word	0x000000ff
        /*0384*/ 	.word	0x00036848
        /*0388*/ 	.short	0x0100
        /*038a*/ 	.byte	0x08
	.zero		1


	//   ....[6]....
        /*038c*/ 	.word	0x000004d0
        /*0390*/ 	.word	0x000000ff
        /*0394*/ 	.word	0x00036850
        /*0398*/ 	.short	0x0100
        /*039a*/ 	.byte	0x08
	.zero		1


	//   ....[7]....
        /*039c*/ 	.word	0x000004e0
        /*03a0*/ 	.word	0x000000ff
        /*03a4*/ 	.word	0x00036860
        /*03a8*/ 	.short	0x0100
        /*03aa*/ 	.byte	0x08
	.zero		1


	//   ....[8]....
        /*03ac*/ 	.word	0x000004f0
        /*03b0*/ 	.word	0x000000ff
        /*03b4*/ 	.word	0x00036858
        /*03b8*/ 	.short	0x0100
        /*03ba*/ 	.byte	0x08
	.zero		1


	//   ....[9]....
        /*03bc*/ 	.word	0x00000500
        /*03c0*/ 	.word	0x000000ff
        /*03c4*/ 	.word	0x00036868
        /*03c8*/ 	.short	0x0100
        /*03ca*/ 	.byte	0x08
	.zero		1


	//   ....[10]....
        /*03cc*/ 	.word	0x000005f0
        /*03d0*/ 	.word	0x000000ff
        /*03d4*/ 	.word	0x00036870
        /*03d8*/ 	.short	0x0100
        /*03da*/ 	.byte	0x06
	.zero		1


	//   ....[11]....
        /*03dc*/ 	.word	0x00000600
        /*03e0*/ 	.word	0x000000ff
        /*03e4*/ 	.word	0x00036880
        /*03e8*/ 	.short	0x0100
        /*03ea*/ 	.byte	0x06
	.zero		1


	//   ....[12]....
        /*03ec*/ 	.word	0x00000610
        /*03f0*/ 	.word	0x000000ff
        /*03f4*/ 	.word	0x00036878
        /*03f8*/ 	.short	0x0100
        /*03fa*/ 	.byte	0x06
	.zero		1


	//   ....[13]....
        /*03fc*/ 	.word	0x00000620
        /*0400*/ 	.word	0x000000ff
        /*0404*/ 	.word	0x00036888
        /*0408*/ 	.short	0x0100
        /*040a*/ 	.byte	0x06
	.zero		1


	//   ....[14]....
        /*040c*/ 	.word	0x00000750
        /*0410*/ 	.word	0x000000ff
        /*0414*/ 	.word	0x00036890
        /*0418*/ 	.short	0x0100
        /*041a*/ 	.byte	0x08
	.zero		1


	//   ....[15]....
        /*041c*/ 	.word	0x00000760
        /*0420*/ 	.word	0x000000ff
        /*0424*/ 	.word	0x000368a0
        /*0428*/ 	.short	0x0100
        /*042a*/ 	.byte	0x08
	.zero		1


	//   ....[16]....
        /*042c*/ 	.word	0x00000770
        /*0430*/ 	.word	0x000000ff
        /*0434*/ 	.word	0x00036898
        /*0438*/ 	.short	0x0100
        /*043a*/ 	.byte	0x08
	.zero		1


	//   ....[17]....
        /*043c*/ 	.word	0x00000780
        /*0440*/ 	.word	0x000000ff
        /*0444*/ 	.word	0x000368a8
        /*0448*/ 	.short	0x0100
        /*044a*/ 	.byte	0x08
	.zero		1


	//   ....[18]....
        /*044c*/ 	.word	0x000008b0
        /*0450*/ 	.word	0x000000ff
        /*0454*/ 	.word	0x000368b0
        /*0458*/ 	.short	0x0100
        /*045a*/ 	.byte	0x08
	.zero		1


	//   ....[19]....
        /*045c*/ 	.word	0x000008c0
        /*0460*/ 	.word	0x000000ff
        /*0464*/ 	.word	0x000368c0
        /*0468*/ 	.short	0x0100
        /*046a*/ 	.byte	0x08
	.zero		1


	//   ....[20]....
        /*046c*/ 	.word	0x000008d0
        /*0470*/ 	.word	0x000000ff
        /*0474*/ 	.word	0x000368b8
        /*0478*/ 	.short	0x0100
        /*047a*/ 	.byte	0x08
	.zero		1


	//   ....[21]....
        /*047c*/ 	.word	0x000008e0
        /*0480*/ 	.word	0x000000ff
        /*0484*/ 	.word	0x000368c8
        /*0488*/ 	.short	0x0100
        /*048a*/ 	.byte	0x08
	.zero		1


	//   ....[22]....
        /*048c*/ 	.word	0x00001590
        /*0490*/ 	.word	0x000000ff
        /*0494*/ 	.word	0x00036800
        /*0498*/ 	.short	0x010a
        /*049a*/ 	.byte	0x04
	.zero		1


	//   ....[23]....
        /*049c*/ 	.word	0x00001630
        /*04a0*/ 	.word	0x000000ff
        /*04a4*/ 	.word	0x00036830
        /*04a8*/ 	.short	0x010a
        /*04aa*/ 	.byte	0x04
	.zero		1


	//   ....[24]....
        /*04ac*/ 	.word	0x000016d0
        /*04b0*/ 	.word	0x000000ff
        /*04b4*/ 	.word	0x00036830
        /*04b8*/ 	.short	0x010a
        /*04ba*/ 	.byte	0x04
	.zero		1


	//   ....[25]....
        /*04bc*/ 	.word	0x00005030
        /*04c0*/ 	.word	0x00000003
        /*04c4*/ 	.word	0x00000000
        /*04c8*/ 	.short	0x0101
        /*04ca*/ 	.byte	0x3f
	.zero		1


	//   ....[26]....
        /*04cc*/ 	.word	0x00005890
        /*04d0*/ 	.word	0x000000ff
        /*04d4*/ 	.word	0x00036830
        /*04d8*/ 	.short	0x010a
        /*04da*/ 	.byte	0x3b
	.zero		1


	//   ....[27]....
        /*04dc*/ 	.word	0x000058d0
        /*04e0*/ 	.word	0x000000ff
        /*04e4*/ 	.word	0x00036830
        /*04e8*/ 	.short	0x010a
        /*04ea*/ 	.byte	0x3b
	.zero		1


	//   ....[28]....
        /*04ec*/ 	.word	0x00007f60
        /*04f0*/ 	.word	0x000000ff
        /*04f4*/ 	.word	0x00036850
        /*04f8*/ 	.short	0x010a
        /*04fa*/ 	.byte	0x0b
	.zero		1


	//   ....[29]....
        /*04fc*/ 	.word	0x00007fa0
        /*0500*/ 	.word	0x000000ff
        /*0504*/ 	.word	0x00036850
        /*0508*/ 	.short	0x010a
        /*050a*/ 	.byte	0x0b
	.zero		1


	//   ....[30]....
        /*050c*/ 	.word	0x00009890
        /*0510*/ 	.word	0x0000000e
        /*0514*/ 	.word	0x00000000
        /*0518*/ 	.short	0x0101
        /*051a*/ 	.byte	0x3f
	.zero		1


	//   ....[31]....
        /*051c*/ 	.word	0x000098e0
        /*0520*/ 	.word	0x00000092
        /*0524*/ 	.word	0x00000000
        /*0528*/ 	.short	0x0101
        /*052a*/ 	.byte	0x3f
	.zero		1


	//   ....[32]....
        /*052c*/ 	.word	0x00009e40
        /*0530*/ 	.word	0x000000ff
        /*0534*/ 	.word	0x00036830
        /*0538*/ 	.short	0x010a
        /*053a*/ 	.byte	0x3d
	.zero		1


	//   ....[33]....
        /*053c*/ 	.word	0x00009e80
        /*0540*/ 	.word	0x000000ff
        /*0544*/ 	.word	0x00036830
        /*0548*/ 	.short	0x010a
        /*054a*/ 	.byte	0x3d
	.zero		1


	//   ....[34]....
        /*054c*/ 	.word	0x0000c5a0
        /*0550*/ 	.word	0x000000ff
        /*0554*/ 	.word	0x00036850
        /*0558*/ 	.short	0x010a
        /*055a*/ 	.byte	0x0b
	.zero		1


	//   ....[35]....
        /*055c*/ 	.word	0x0000c5e0
        /*0560*/ 	.word	0x000000ff
        /*0564*/ 	.word	0x00036850
        /*0568*/ 	.short	0x010a
        /*056a*/ 	.byte	0x0b
	.zero		1


	//   ....[36]....
        /*056c*/ 	.word	0x0000d730
        /*0570*/ 	.word	0x00000092
        /*0574*/ 	.word	0x00000000
        /*0578*/ 	.short	0x0101
        /*057a*/ 	.byte	0x3f
	.zero		1


	//   ....[37]....
        /*057c*/ 	.word	0x0000d770
        /*0580*/ 	.word	0x00000094
        /*0584*/ 	.word	0x00000000
        /*0588*/ 	.short	0x0101
        /*058a*/ 	.byte	0x3f
	.zero		1


	//   ....[38]....
        /*058c*/ 	.word	0x0000e160
        /*0590*/ 	.word	0x000000ff
        /*0594*/ 	.word	0x00036850
        /*0598*/ 	.short	0x010a
        /*059a*/ 	.byte	0x05
	.zero		1


	//   ....[39]....
        /*059c*/ 	.word	0x0000e1a0
        /*05a0*/ 	.word	0x000000ff
        /*05a4*/ 	.word	0x00036850
        /*05a8*/ 	.short	0x010a
        /*05aa*/ 	.byte	0x05
	.zero		1


	//   ....[40]....
        /*05ac*/ 	.word	0x0000e660
        /*05b0*/ 	.word	0x0000000b
        /*05b4*/ 	.word	0x00000000
        /*05b8*/ 	.short	0x0101
        /*05ba*/ 	.byte	0x3f
	.zero		1


	//   ....[41]....
        /*05bc*/ 	.word	0x0000f540
        /*05c0*/ 	.word	0x000000ff
        /*05c4*/ 	.word	0x00000000
        /*05c8*/ 	.short	0x0101
        /*05ca*/ 	.byte	0x04
	.zero		1


	//   ....[42]....
        /*05cc*/ 	.word	0x000119e0
        /*05d0*/ 	.word	0x000000ff
        /*05d4*/ 	.word	0x00036840
        /*05d8*/ 	.short	0x010a
        /*05da*/ 	.byte	0x26
	.zero		1


	//   ....[43]....
        /*05dc*/ 	.word	0x000127b0
        /*05e0*/ 	.word	0x000000ff
        /*05e4*/ 	.word	0x00036800
        /*05e8*/ 	.short	0x0107
        /*05ea*/ 	.byte	0x26
	.zero		1


	//   ....[44]....
        /*05ec*/ 	.word	0x00012820
        /*05f0*/ 	.word	0x000000ff
        /*05f4*/ 	.word	0x00036800
        /*05f8*/ 	.short	0x0101
        /*05fa*/ 	.byte	0x26
	.zero		1


	//   ....[45]....
        /*05fc*/ 	.word	0x00012830
        /*0600*/ 	.word	0x000000ff
        /*0604*/ 	.word	0x00036820
        /*0608*/ 	.short	0x010a
        /*060a*/ 	.byte	0x26
	.zero		1


	//   ....[46]....
        /*060c*/ 	.word	0x00012c50
        /*0610*/ 	.word	0x000000ff
        /*0614*/ 	.word	0x00036848
        /*0618*/ 	.short	0x010a
        /*061a*/ 	.byte	0x26
	.zero		1


	//   ....[47]....
        /*061c*/ 	.word	0x00013000
        /*0620*/ 	.word	0x000000ff
        /*0624*/ 	.word	0x00036860
        /*0628*/ 	.short	0x010a
        /*062a*/ 	.byte	0x26
	.zero		1


	//   ....[48]....
        /*062c*/ 	.word	0x000135e0
        /*0630*/ 	.word	0x000000ff
        /*0634*/ 	.word	0x00036840
        /*0638*/ 	.short	0x010a
        /*063a*/ 	.byte	0x26
	.zero		1


	//   ....[49]....
        /*063c*/ 	.word	0x000139a0
        /*0640*/ 	.word	0x000000ff
        /*0644*/ 	.word	0x00036868
        /*0648*/ 	.short	0x010a
        /*064a*/ 	.byte	0x26
	.zero		1


	//   ....[50]....
        /*064c*/ 	.word	0x00013fd0
        /*0650*/ 	.word	0x000000ff
        /*0654*/ 	.word	0x00036848
        /*0658*/ 	.short	0x010a
        /*065a*/ 	.byte	0x26
	.zero		1


	//   ....[51]....
        /*065c*/ 	.word	0x00014370
        /*0660*/ 	.word	0x000000ff
        /*0664*/ 	.word	0x00036860
        /*0668*/ 	.short	0x010a
        /*066a*/ 	.byte	0x26
	.zero		1


	//   ....[52]....
        /*066c*/ 	.word	0x000147e0
        /*0670*/ 	.word	0x00000003
        /*0674*/ 	.word	0x00036860
        /*0678*/ 	.short	0x010a
        /*067a*/ 	.byte	0x3f
	.zero		1


	//   ....[53]....
        /*067c*/ 	.word	0x00014c40
        /*0680*/ 	.word	0x00000002
        /*0684*/ 	.word	0x00036820
        /*0688*/ 	.short	0x010a
        /*068a*/ 	.byte	0x3f
	.zero		1


	//   ....[54]....
        /*068c*/ 	.word	0x00014de0
        /*0690*/ 	.word	0x00000006
        /*0694*/ 	.word	0x00000000
        /*0698*/ 	.short	0x010a
        /*069a*/ 	.byte	0x3f
	.zero		1


	//   ....[55]....
        /*069c*/ 	.word	0x00014e50
        /*06a0*/ 	.word	0x00000003
        /*06a4*/ 	.word	0x00000000
        /*06a8*/ 	.short	0x010a
        /*06aa*/ 	.byte	0x3f
	.zero		1


	//   ....[56]....
        /*06ac*/ 	.word	0x00014eb0
        /*06b0*/ 	.word	0x00000000
        /*06b4*/ 	.word	0x00000000
        /*06b8*/ 	.short	0x010a
        /*06ba*/ 	.byte	0x3f
	.zero		1


	//   ....[57]....
        /*06bc*/ 	.word	0x00014ee0
        /*06c0*/ 	.word	0x00000003
        /*06c4*/ 	.word	0x00000000
        /*06c8*/ 	.short	0x010a
        /*06ca*/ 	.byte	0x3f
	.zero		1


	//   ....[58]....
        /*06cc*/ 	.word	0x00014f60
        /*06d0*/ 	.word	0x00000003
        /*06d4*/ 	.word	0x00036800
        /*06d8*/ 	.short	0x010a
        /*06da*/ 	.byte	0x3f
	.zero		1


	//   ....[59]....
        /*06dc*/ 	.word	0x00014fd0
        /*06e0*/ 	.word	0x00000003
        /*06e4*/ 	.word	0x00036830
        /*06e8*/ 	.short	0x010a
        /*06ea*/ 	.byte	0x3f
	.zero		1


	//   ....[60]....
        /*06ec*/ 	.word	0x00015030
        /*06f0*/ 	.word	0x00000007
        /*06f4*/ 	.word	0x00036830
        /*06f8*/ 	.short	0x010a
        /*06fa*/ 	.byte	0x3f
	.zero		1


	//   ....[61]....
        /*06fc*/ 	.word	0x00015090
        /*0700*/ 	.word	0x00000003
        /*0704*/ 	.word	0x00036850
        /*0708*/ 	.short	0x010a
        /*070a*/ 	.byte	0x3f
	.zero		1


	//   ....[62]....
        /*070c*/ 	.word	0x000150f0
        /*0710*/ 	.word	0x00000007
        /*0714*/ 	.word	0x00036830
        /*0718*/ 	.short	0x010a
        /*071a*/ 	.byte	0x3f
	.zero		1


	//   ....[63]....
        /*071c*/ 	.word	0x00015150
        /*0720*/ 	.word	0x00000003
        /*0724*/ 	.word	0x00036850
        /*0728*/ 	.short	0x010a
        /*072a*/ 	.byte	0x3f
	.zero		1


	//   ....[64]....
        /*072c*/ 	.word	0x000151b0
        /*0730*/ 	.word	0x00000003
        /*0734*/ 	.word	0x00036850
        /*0738*/ 	.short	0x010a
        /*073a*/ 	.byte	0x3f
	.zero		1


	//   ....[65]....
        /*073c*/ 	.word	0x00015310
        /*0740*/ 	.word	0x00000003
        /*0744*/ 	.word	0x00036840
        /*0748*/ 	.short	0x010a
        /*074a*/ 	.byte	0x3f
	.zero		1


	//   ....[66]....
        /*074c*/ 	.word	0x00015e70
        /*0750*/ 	.word	0x00000003
        /*0754*/ 	.word	0x00036820
        /*0758*/ 	.short	0x010a
        /*075a*/ 	.byte	0x3f
	.zero		1


	//   ....[67]....
        /*075c*/ 	.word	0x00015ed0
        /*0760*/ 	.word	0x00000003
        /*0764*/ 	.word	0x00036848
        /*0768*/ 	.short	0x010a
        /*076a*/ 	.byte	0x3f
	.zero		1


	//   ....[68]....
        /*076c*/ 	.word	0x00015f30
        /*0770*/ 	.word	0x00000003
        /*0774*/ 	.word	0x00036860
        /*0778*/ 	.short	0x010a
        /*077a*/ 	.byte	0x3f
	.zero		1


	//   ....[69]....
        /*077c*/ 	.word	0x00015f90
        /*0780*/ 	.word	0x00000003
        /*0784*/ 	.word	0x00036840
        /*0788*/ 	.short	0x010a
        /*078a*/ 	.byte	0x3f
	.zero		1


	//   ....[70]....
        /*078c*/ 	.word	0x00015ff0
        /*0790*/ 	.word	0x00000003
        /*0794*/ 	.word	0x00036868
        /*0798*/ 	.short	0x010a
        /*079a*/ 	.byte	0x3f
	.zero		1


	//   ....[71]....
        /*079c*/ 	.word	0x00016050
        /*07a0*/ 	.word	0x00000003
        /*07a4*/ 	.word	0x00036848
        /*07a8*/ 	.short	0x010a
        /*07aa*/ 	.byte	0x3f
	.zero		1


	//   ....[72]....
        /*07ac*/ 	.word	0x000160b0
        /*07b0*/ 	.word	0x00000003
        /*07b4*/ 	.word	0x00036860
        /*07b8*/ 	.short	0x010a
        /*07ba*/ 	.byte	0x3f
	.zero		1


	//   ....[73]....
        /*07bc*/ 	.word	0x00016100
        /*07c0*/ 	.word	0x00000003
        /*07c4*/ 	.word	0x00036860
        /*07c8*/ 	.short	0x010a
        /*07ca*/ 	.byte	0x3f
	.zero		1


	//   ....[74]....
        /*07cc*/ 	.word	0x00016150
        /*07d0*/ 	.word	0x00000002
        /*07d4*/ 	.word	0x00036820
        /*07d8*/ 	.short	0x010a
        /*07da*/ 	.byte	0x3f
	.zero		1


	//   ....[75]....
        /*07dc*/ 	.word	0x000162f0
        /*07e0*/ 	.word	0x00000006
        /*07e4*/ 	.word	0x00000000
        /*07e8*/ 	.short	0x010a
        /*07ea*/ 	.byte	0x3f
	.zero		1


	//   ....[76]....
        /*07ec*/ 	.word	0x00016340
        /*07f0*/ 	.word	0x00000003
        /*07f4*/ 	.word	0x00000000
        /*07f8*/ 	.short	0x010a
        /*07fa*/ 	.byte	0x3f
	.zero		1


	//   ....[77]....
        /*07fc*/ 	.word	0x00016390
        /*0800*/ 	.word	0x00000000
        /*0804*/ 	.word	0x00000000
        /*0808*/ 	.short	0x010a
        /*080a*/ 	.byte	0x3f
	.zero		1


	//----- nvinfo : EIATTR_NUM_MBARRIERS
	.align		4
.L_783:
        /*080c*/ 	.byte	0x03, 0x38
        /*080e*/ 	.short	0x0016


	//----- nvinfo : EIATTR_EXIT_INSTR_OFFSETS
	.align		4
        /*0810*/ 	.byte	0x04, 0x1c
        /*0812*/ 	.short	(.L_785 - .L_784)


	//   ....[0]....
.L_784:
        /*0814*/ 	.word	0x00014f30


	//----- nvinfo : EIATTR_MAX_THREADS
	.align		4
.L_785:
        /*0818*/ 	.byte	0x04, 0x05
        /*081a*/ 	.short	(.L_787 - .L_786)
.L_786:
        /*081c*/ 	.word	0x00000180
        /*0820*/ 	.word	0x00000001
        /*0824*/ 	.word	0x00000001


	//----- nvinfo : EIATTR_CRS_STACK_SIZE
	.align		4
.L_787:
        /*0828*/ 	.byte	0x04, 0x1e
        /*082a*/ 	.short	(.L_789 - .L_788)
.L_788:
        /*082c*/ 	.word	0x00000000


	//----- nvinfo : EIATTR_CBANK_PARAM_SIZE
	.align		4
.L_789:
        /*0830*/ 	.byte	0x03, 0x19
        /*0832*/ 	.short	0x0a70


	//----- nvinfo : EIATTR_PARAM_CBANK
	.align		4
        /*0834*/ 	.byte	0x04, 0x0a
        /*0836*/ 	.short	(.L_791 - .L_790)
	.align		4
.L_790:
        /*0838*/ 	.word	index@(.nv.constant0._ZN7cutlass13device_kernelIN5flash11enable_sm90INS1_16FlashAttnFwdSm90INS1_25CollectiveMainloopFwdSm90ILi2EN4cute5tupleIJNS5_1CILi1EEES8_S8_EEENS6_IJNS7_ILi128EEENS7_ILi112EEENS7_ILi192EEEEEELi192ENS_10bfloat16_tEfNS_4arch4Sm90ELb1ELb0ELb0ELb0ELb0ELb0ELb0ELb1ELb1ELb1ELb1ELb0EEENS1_21CollectiveEpilogueFwdINS6_IJSA_SC_SB_EEES9_SE_SG_Li256ELb0ELb1ELb1ELb0EEENS1_19SingleTileSchedulerILb0ELb1ELb1ELi128EEEEEEEEEvNT_6ParamsE)
        /*083c*/ 	.short	0x0210
        /*083e*/ 	.short	0x0a70


	//----- nvinfo : EIATTR_SW_WAR
	.align		4
.L_791:
        /*0840*/ 	.byte	0x04, 0x36
        /*0842*/ 	.short	(.L_793 - .L_792)
.L_792:
        /*0844*/ 	.word	0x00000008
.L_793:


//--------------------- .nv.info._ZN7cutlass13device_kernelIN5flash11enable_sm90INS1_16FlashAttnFwdSm90INS1_25CollectiveMainloopFwdSm90ILi2EN4cute5tupleIJNS5_1CILi1EEES8_S8_EEENS6_IJNS7_ILi128EEENS7_ILi112EEENS7_ILi192EEEEEELi192ENS_10bfloat16_tEfNS_4arch4Sm90ELb1ELb0ELb0ELb1ELb0ELb0ELb0ELb1ELb1ELb1ELb1ELb0EEENS1_21CollectiveEpilogueFwdINS6_IJSA_SC_SB_EEES9_SE_SG_Li256ELb1ELb1ELb1ELb0EEENS1_36VarlenDynamicPersistentTileSchedulerILi128ELi112ELi256ELi128ELb1ELb1ELb1ELb1ELb1ELb1EEEEEEEEEvNT_6ParamsE --------------------------
	.section	.nv.info._ZN7cutlass13device_kernelIN5flash11enable_sm90INS1_16FlashAttnFwdSm90INS1_25CollectiveMainloopFwdSm90ILi2EN4cute5tupleIJNS5_1CILi1EEES8_S8_EEENS6_IJNS7_ILi128EEENS7_ILi112EEENS7_ILi192EEEEEELi192ENS_10bfloat16_tEfNS_4arch4Sm90ELb1ELb0ELb0ELb1ELb0ELb0ELb0ELb1ELb1ELb1ELb1ELb0EEENS1_21CollectiveEpilogueFwdINS6_IJSA_SC_SB_EEES9_SE_SG_Li256ELb1ELb1ELb1ELb0EEENS1_36VarlenDynamicPersistentTileSchedulerILi128ELi112ELi256ELi128ELb1ELb1ELb1ELb1ELb1ELb1EEEEEEEEEvNT_6ParamsE,"",@"SHT_CUDA_INFO"
	.sectionflags	@""
	.align	4


	//----- nvinfo : EIATTR_CUDA_API_VERSION
	.align		4
        /*0000*/ 	.byte	0x04, 0x37
        /*0002*/ 	.short	(.L_795 - .L_794)
.L_794:
        /*0004*/ 	.word	0x00000082


	//----- nvinfo : EIATTR_KPARAM_INFO
	.align		4
.L_795:
        /*0008*/ 	.byte	0x04, 0x17
        /*000a*/ 	.short	(.L_797 - .L_796)
.L_796:
        /*000c*/ 	.word	0x00000000
        /*0010*/ 	.short	0x0000
        /*0012*/ 	.short	0x0070
        /*0014*/ 	.byte	0x00, 0xf0, 0x01, 0x2a


	//----- nvinfo : EIATTR_SPARSE_MMA_MASK
	.align		4
.L_797:
        /*0018*/ 	.byte	0x03, 0x50
        /*001a*/ 	.short	0x0000


	//----- nvinfo : EIATTR_MAXREG_COUNT
	.align		4
        /*001c*/ 	.byte	0x03, 0x1b
        /*001e*/ 	.short	0x00a8


	//----- nvinfo : EIATTR_NUM_BARRIERS
	.align		4
        /*0020*/ 	.byte	0x02, 0x4c
        /*0022*/ 	.byte	0x09
	.zero		1


	//----- nvinfo : EIATTR_EXTERNS
	.align		4
        /*0024*/ 	.byte	0x04, 0x0f
        /*0026*/ 	.short	(.L_799 - .L_798)


	//   ....[0]....
	.align		4
.L_798:
        /*0028*/ 	.word	index@(__assertfail)


	//----- nvinfo : EIATTR_ANNOTATIONS
	.align		4
.L_799:
        /*002c*/ 	.byte	0x04, 0x55
        /*002e*/ 	.short	(.L_801 - .L_800)


	//   ....[0]....
.L_800:
        /* <DEDUP_REMOVED lines=76> */


	//----- nvinfo : EIATTR_MERCURY_ISA_VERSION
	.align		4
.L_801:
        /*04d8*/ 	.byte	0x03, 0x5f
        /*04da*/ 	.short	0x0101


	//----- nvinfo : EIATTR_UNUSED_LOAD_BYTE_OFFSET
	.align		4
        /*04dc*/ 	.byte	0x04, 0x44
        /*04de*/ 	.short	(.L_803 - .L_802)


	//   ....[0]....
.L_802:
        /*04e0*/ 	.word	0x00000a10
        /*04e4*/ 	.word	0x0000fff0


	//   ....[1]....
        /*04e8*/ 	.word	0x0000f4f0
        /*04ec*/ 	.word	0x0000fff0


	//----- nvinfo : EIATTR_INT_WARP_WIDE_INSTR_OFFSETS
	.align		4
.L_803:
        /*04f0*/ 	.byte	0x04, 0x31
        /*04f2*/ 	.short	(.L_805 - .L_804)


	//   ....[0]....
.L_804:
        /*04f4*/ 	.word	0x00000130


	//   ....[1]....
        /*04f8*/ 	.word	0x00000170


	//   ....[2]....
        /*04fc*/ 	.word	0x000001e0


	//   ....[3]....
        /*0500*/ 	.word	0x00014f30


	//   ....[4]....
        /*0504*/ 	.word	0x00014fd0


	//   ....[5]....
        /*0508*/ 	.word	0x00018dc0


	//   ....[6]....
        /*050c*/ 	.word	0x00018e30


	//----- nvinfo : EIATTR_COOP_GROUP_MASK_REGIDS
	.align		4
.L_805:
        /*0510*/ 	.byte	0x04, 0x29
        /*0512*/ 	.short	(.L_807 - .L_806)


	//   ....[0]....
.L_806:
        /*0514*/ 	.word	0xffffffff


	//   ....[1]....
        /*0518*/ 	.word	0xffffffff


	//   ....[2]....
        /*051c*/ 	.word	0xffffffff


	//   ....[3]....
        /*0520*/ 	.word	0xffffffff


	//   ....[4]....
        /*0524*/ 	.word	0xffffffff


	//   ....[5]....
        /*0528*/ 	.word	0xffffffff


	//   ....[6]....
        /*052c*/ 	.word	0xffffffff


	//   ....[7]....
        /*0530*/ 	.word	0xffffffff


	//   ....[8]....
        /*0534*/ 	.word	0xffffffff


	//   ....[9]....
        /*0538*/ 	.word	0xffffffff


	//   ....[10]....
        /*053c*/ 	.word	0xffffffff


	//   ....[11]....
        /*0540*/ 	.word	0xffffffff


	//   ....[12]....
        /*0544*/ 	.word	0xffffffff


	//   ....[13]....
        /*0548*/ 	.word	0xffffffff


	//   ....[14]....
        /*054c*/ 	.word	0xffffffff


	//   ....[15]....
        /*0550*/ 	.word	0xffffffff


	//   ....[16]....
        /*0554*/ 	.word	0xffffffff


	//   ....[17]....
        /*0558*/ 	.word	0xffffffff


	//   ....[18]....
        /*055c*/ 	.word	0xffffffff


	//   ....[19]....
        /*0560*/ 	.word	0xffffffff


	//   ....[20]....
        /*0564*/ 	.word	0xffffffff


	//   ....[21]....
        /*0568*/ 	.word	0xffffffff


	//   ....[22]....
        /*056c*/ 	.word	0xffffffff


	//   ....[23]....
        /*0570*/ 	.word	0xffffffff


	//   ....[24]....
        /*0574*/ 	.word	0xffffffff


	//   ....[25]....
        /*0578*/ 	.word	0xffffffff


	//   ....[26]....
        /*057c*/ 	.word	0xffffffff


	//   ....[27]....
        /*0580*/ 	.word	0xffffffff


	//   ....[28]....
        /*0584*/ 	.word	0xffffffff


	//   ....[29]....
        /*0588*/ 	.word	0xffffffff


	//   ....[30]....
        /*058c*/ 	.word	0xffffffff


	//   ....[31]....
        /*0590*/ 	.word	0xffffffff


	//   ....[32]....
        /*0594*/ 	.word	0xffffffff


	//   ....[33]....
        /*0598*/ 	.word	0xffffffff


	//   ....[34]....
        /*059c*/ 	.word	0xffffffff


	//   ....[35]....
        /*05a0*/ 	.word	0xffffffff


	//   ....[36]....
        /*05a4*/ 	.word	0xffffffff


	//   ....[37]....
        /*05a8*/ 	.word	0xffffffff


	//   ....[38]....
        /*05ac*/ 	.word	0xffffffff


	//   ....[39]....
        /*05b0*/ 	.word	0xffffffff


	//   ....[40]....
        /*05b4*/ 	.word	0xffffffff


	//   ....[41]....
        /*05b8*/ 	.word	0xffffffff


	//   ....[42]....
        /*05bc*/ 	.word	0xffffffff


	//   ....[43]....
        /*05c0*/ 	.word	0xffffffff


	//   ....[44]....
        /*05c4*/ 	.word	0xffffffff


	//   ....[45]....
        /*05c8*/ 	.word	0xffffffff


	//   ....[46]....
        /*05cc*/ 	.word	0xffffffff


	//   ....[47]....
        /*05d0*/ 	.word	0xffffffff


	//   ....[48]....
        /*05d4*/ 	.word	0xffffffff


	//   ....[49]....
        /*05d8*/ 	.word	0xffffffff


	//   ....[50]....
        /*05dc*/ 	.word	0xffffffff


	//   ....[51]....
        /*05e0*/ 	.word	0xffffffff


	//   ....[52]....
        /*05e4*/ 	.word	0xffffffff


	//   ....[53]....
        /*05e8*/ 	.word	0xffffffff


	//   ....[54]....
        /*05ec*/ 	.word	0xffffffff


	//   ....[55]....
        /*05f0*/ 	.word	0xffffffff


	//   ....[56]....
        /*05f4*/ 	.word	0xffffffff


	//   ....[57]....
        /*05f8*/ 	.word	0xffffffff


	//   ....[58]....
        /*05fc*/ 	.word	0xffffffff


	//   ....[59]....
        /*0600*/ 	.word	0xffffffff


	//   ....[60]....
        /*0604*/ 	.word	0xffffffff


	//   ....[61]....
        /*0608*/ 	.word	0xffffffff


	//   ....[62]....
        /*060c*/ 	.word	0xffffffff


	//   ....[63]....
        /*0610*/ 	.word	0xffffffff


	//   ....[64]....
        /*0614*/ 	.word	0xffffffff


	//   ....[65]....
        /*0618*/ 	.word	0xffffffff


	//   ....[66]....
        /*061c*/ 	.word	0xffffffff


	//   ....[67]....
        /*0620*/ 	.word	0xffffffff


	//   ....[68]....
        /*0624*/ 	.word	0xffffffff


	//   ....[69]....
        /*0628*/ 	.word	0xffffffff


	//   ....[70]....
        /*062c*/ 	.word	0xffffffff


	//   ....[71]....
        /*0630*/ 	.word	0xffffffff


	//   ....[72]....
        /*0634*/ 	.word	0xffffffff


	//   ....[73]....
        /*0638*/ 	.word	0xffffffff


	//   ....[74]....
        /*063c*/ 	.word	0xffffffff


	//   ....[75]....
        /*0640*/ 	.word	0xffffffff


	//   ....[76]....
        /*0644*/ 	.word	0xffffffff


	//   ....[77]....
        /*0648*/ 	.word	0xffffffff


	//   ....[78]....
        /*064c*/ 	.word	0xffffffff


	//   ....[79]....
        /*0650*/ 	.word	0xffffffff


	//   ....[80]....
        /*0654*/ 	.word	0xffffffff


	//   ....[81]....
        /*0658*/ 	.word	0xffffffff


	//   ....[82]....
        /*065c*/ 	.word	0xffffffff


	//   ....[83]....
        /*0660*/ 	.word	0xffffffff


	//   ....[84]....
        /*0664*/ 	.word	0xffffffff


	//   ....[85]....
        /*0668*/ 	.word	0xffffffff


	//   ....[86]....
        /*066c*/ 	.word	0xffffffff


	//   ....[87]....
        /*0670*/ 	.word	0xffffffff


	//   ....[88]....
        /*0674*/ 	.word	0xffffffff


	//   ....[89]....
        /*0678*/ 	.word	0xffffffff


	//   ....[90]....
        /*067c*/ 	.word	0xffffffff


	//   ....[91]....
        /*0680*/ 	.word	0xffffffff


	//   ....[92]....
        /*0684*/ 	.word	0xffffffff


	//   ....[93]....
        /*0688*/ 	.word	0xffffffff


	//   ....[94]....
        /*068c*/ 	.word	0xffffffff


	//   ....[95]....
        /*0690*/ 	.word	0xffffffff


	//   ....[96]....
        /*0694*/ 	.word	0xffffffff


	//   ....[97]....
        /*0698*/ 	.word	0xffffffff


	//   ....[98]....
        /*069c*/ 	.word	0xffffffff


	//   ....[99]....
        /*06a0*/ 	.word	0xffffffff


	//   ....[100]....
        /*06a4*/ 	.word	0xffffffff


	//   ....[101]....
        /*06a8*/ 	.word	0xffffffff


	//   ....[102]....
        /*06ac*/ 	.word	0xffffffff


	//   ....[103]....
        /*06b0*/ 	.word	0xffffffff


	//   ....[104]....
        /*06b4*/ 	.word	0xffffffff


	//   ....[105]....
        /*06b8*/ 	.word	0x0500000f


	//   ....[106]....
        /*06bc*/ 	.word	0x0500000f


	//   ....[107]....
        /*06c0*/ 	.word	0x0500000f


	//   ....[108]....
        /*06c4*/ 	.word	0x0500000f


	//   ....[109]....
        /*06c8*/ 	.word	0x0500000f


	//   ....[110]....
        /*06cc*/ 	.word	0x0500000f


	//   ....[111]....
        /*06d0*/ 	.word	0x0500000f


	//   ....[112]....
        /*06d4*/ 	.word	0x0500000f


	//   ....[113]....
        /*06d8*/ 	.word	0x0500000f


	//   ....[114]....
        /*06dc*/ 	.word	0x0500000f


	//   ....[115]....
        /*06e0*/ 	.word	0x0500000f


	//   ....[116]....
        /*06e4*/ 	.word	0x0500000f


	//   ....[117]....
        /*06e8*/ 	.word	0x0500000f


	//   ....[118]....
        /*06ec*/ 	.word	0x0500000f


	//   ....[119]....
        /*06f0*/ 	.word	0x0500000f


	//   ....[120]....
        /*06f4*/ 	.word	0x0500000f


	//   ....[121]....
        /*06f8*/ 	.word	0x0500000f


	//   ....[122]....
        /*06fc*/ 	.word	0x0500000f


	//   ....[123]....
        /*0700*/ 	.word	0x0500000f


	//   ....[124]....
        /*0704*/ 	.word	0x0500000f


	//   ....[125]....
        /*0708*/ 	.word	0x0500000f


	//   ....[126]....
        /*070c*/ 	.word	0x0500000f


	//   ....[127]....
        /*0710*/ 	.word	0x0500000f


	//   ....[128]....
        /*0714*/ 	.word	0x0500000f


	//   ....[129]....
        /*0718*/ 	.word	0x0500000f


	//   ....[130]....
        /*071c*/ 	.word	0x0500000f


	//   ....[131]....
        /*0720*/ 	.word	0x0500000f


	//   ....[132]....
        /*0724*/ 	.word	0x0500000f


	//   ....[133]....
        /*0728*/ 	.word	0x0500000f


	//   ....[134]....
        /*072c*/ 	.word	0x0500000f


	//   ....[135]....
        /*0730*/ 	.word	0x0500000f


	//   ....[136]....
        /*0734*/ 	.word	0x0500000f


	//   ....[137]....
        /*0738*/ 	.word	0x0500000f


	//   ....[138]....
        /*073c*/ 	.word	0x0500000f


	//   ....[139]....
        /*0740*/ 	.word	0x0500000f


	//   ....[140]....
        /*0744*/ 	.word	0x0500000f


	//----- nvinfo : EIATTR_COOP_GROUP_INSTR_OFFSETS
	.align		4
.L_807:
        /*0748*/ 	.byte	0x04, 0x28
        /*074a*/ 	.short	(.L_809 - .L_808)


	//   ....[0]....
.L_808:
        /*074c*/ 	.word	0x00000060


	//   ....[1]....
        /*0750*/ 	.word	0x00000140


	//   ....[2]....
        /*0754*/ 	.word	0x00000190


	//   ....[3]....
        /*0758*/ 	.word	0x000003c0


	//   ....[4]....
        /*075c*/ 	.word	0x00000520


	//   ....[5]....
        /*0760*/ 	.word	0x00000640


	//   ....[6]....
        /*0764*/ 	.word	0x000007a0


	//   ....[7]....
        /*0768*/ 	.word	0x00001f70


	//   ....[8]....
        /*076c*/ 	.word	0x00004310


	//   ....[9]....
        /*0770*/ 	.word	0x00004340


	//   ....[10]....
        /*0774*/ 	.word	0x00004c50


	//   ....[11]....
        /*0778*/ 	.word	0x00004d10


	//   ....[12]....
        /*077c*/ 	.word	0x000054a0


	//   ....[13]....
        /*0780*/ 	.word	0x00005500


	//   ....[14]....
        /*0784*/ 	.word	0x00008b20


	//   ....[15]....
        /*0788*/ 	.word	0x00008b50


	//   ....[16]....
        /*078c*/ 	.word	0x00009160


	//   ....[17]....
        /*0790*/ 	.word	0x00009260


	//   ....[18]....
        /*0794*/ 	.word	0x000098c0


	//   ....[19]....
        /*0798*/ 	.word	0x00009990


	//   ....[20]....
        /*079c*/ 	.word	0x0000d140


	//   ....[21]....
        /*07a0*/ 	.word	0x0000d160


	//   ....[22]....
        /*07a4*/ 	.word	0x0000d580


	//   ....[23]....
        /*07a8*/ 	.word	0x0000d5f0


	//   ....[24]....
        /*07ac*/ 	.word	0x0000e9d0


	//   ....[25]....
        /*07b0*/ 	.word	0x0000ea10


	//   ....[26]....
        /*07b4*/ 	.word	0x0000eb30


	//   ....[27]....
        /*07b8*/ 	.word	0x0000eb60


	//   ....[28]....
        /*07bc*/ 	.word	0x000103b0


	//   ....[29]....
        /*07c0*/ 	.word	0x000103c0


	//   ....[30]....
        /*07c4*/ 	.word	0x000103d0


	//   ....[31]....
        /*07c8*/ 	.word	0x000103e0


	//   ....[32]....
        /*07cc*/ 	.word	0x00010cf0


	//   ....[33]....
        /*07d0*/ 	.word	0x00010d10


	//   ....[34]....
        /*07d4*/ 	.word	0x00010e50


	//   ....[35]....
        /*07d8*/ 	.word	0x00010e70


	//   ....[36]....
        /*07dc*/ 	.word	0x00010f80


	//   ....[37]....
        /*07e0*/ 	.word	0x00010fa0


	//   ....[38]....
        /*07e4*/ 	.word	0x000110c0


	//   ....[39]....
        /*07e8*/ 	.word	0x000110e0


	//   ....[40]....
        /*07ec*/ 	.word	0x00011630


	//   ....[41]....
        /*07f0*/ 	.word	0x00011640


	//   ....[42]....
        /*07f4*/ 	.word	0x00011cd0


	//   ....[43]....
        /*07f8*/ 	.word	0x00011ce0


	//   ....[44]....
        /*07fc*/ 	.word	0x00012da0


	//   ....[45]....
        /*0800*/ 	.word	0x00012dd0


	//   ....[46]....
        /*0804*/ 	.word	0x00012f00


	//   ....[47]....
        /*0808*/ 	.word	0x00012f20


	//   ....[48]....
        /*080c*/ 	.word	0x00013030


	//   ....[49]....
        /*0810*/ 	.word	0x00013050


	//   ....[50]....
        /*0814*/ 	.word	0x00013170


	//   ....[51]....
        /*0818*/ 	.word	0x00013190


	//   ....[52]....
        /*081c*/ 	.word	0x00013330


	//   ....[53]....
        /*0820*/ 	.word	0x00013570


	//   ....[54]....
        /*0824*/ 	.word	0x000135a0


	//   ....[55]....
        /*0828*/ 	.word	0x000135d0


	//   ....[56]....
        /*082c*/ 	.word	0x00013600


	//   ....[57]....
        /*0830*/ 	.word	0x00013630


	//   ....[58]....
        /*0834*/ 	.word	0x00013660


	//   ....[59]....
        /*0838*/ 	.word	0x00013810


	//   ....[60]....
        /*083c*/ 	.word	0x00013840


	//   ....[61]....
        /*0840*/ 	.word	0x00013870


	//   ....[62]....
        /*0844*/ 	.word	0x000138a0


	//   ....[63]....
        /*0848*/ 	.word	0x000138d0


	//   ....[64]....
        /*084c*/ 	.word	0x00013900


	//   ....[65]....
        /*0850*/ 	.word	0x000139a0


	//   ....[66]....
        /*0854*/ 	.word	0x000139d0


	//   ....[67]....
        /*0858*/ 	.word	0x000139e0


	//   ....[68]....
        /*085c*/ 	.word	0x00013a10


	//   ....[69]....
        /*0860*/ 	.word	0x00015530


	//   ....[70]....
        /*0864*/ 	.word	0x00016150


	//   ....[71]....
        /*0868*/ 	.word	0x00016180


	//   ....[72]....
        /*086c*/ 	.word	0x000161a0


	//   ....[73]....
        /*0870*/ 	.word	0x000161c0


	//   ....[74]....
        /*0874*/ 	.word	0x000162a0


	//   ....[75]....
        /*0878*/ 	.word	0x00016300


	//   ....[76]....
        /*087c*/ 	.word	0x000163a0


	//   ....[77]....
        /*0880*/ 	.word	0x000163b0


	//   ....[78]....
        /*0884*/ 	.word	0x00016450


	//   ....[79]....
        /*0888*/ 	.word	0x00016460


	//   ....[80]....
        /*088c*/ 	.word	0x00016500


	//   ....[81]....
        /*0890*/ 	.word	0x00016510


	//   ....[82]....
        /*0894*/ 	.word	0x00016590


	//   ....[83]....
        /*0898*/ 	.word	0x000165c0


	//   ....[84]....
        /*089c*/ 	.word	0x00016610


	//   ....[85]....
        /*08a0*/ 	.word	0x00016650


	//   ....[86]....
        /*08a4*/ 	.word	0x00019600


	//   ....[87]....
        /*08a8*/ 	.word	0x00019630


	//   ....[88]....
        /*08ac*/ 	.word	0x00019680


	//   ....[89]....
        /*08b0*/ 	.word	0x000196c0


	//   ....[90]....
        /*08b4*/ 	.word	0x000196f0


	//   ....[91]....
        /*08b8*/ 	.word	0x00019720


	//   ....[92]....
        /*08bc*/ 	.word	0x00019750


	//   ....[93]....
        /*08c0*/ 	.word	0x00019780


	//   ....[94]....
        /*08c4*/ 	.word	0x00019950


	//   ....[95]....
        /*08c8*/ 	.word	0x00019980


	//   ....[96]....
        /*08cc*/ 	.word	0x000199b0


	//   ....[97]....
        /*08d0*/ 	.word	0x000199e0


	//   ....[98]....
        /*08d4*/ 	.word	0x00019a10


	//   ....[99]....
        /*08d8*/ 	.word	0x00019a40


	//   ....[100]....
        /*08dc*/ 	.word	0x00019b10


	//   ....[101]....
        /*08e0*/ 	.word	0x00019b30


	//   ....[102]....
        /*08e4*/ 	.word	0x00019b40


	//   ....[103]....
        /*08e8*/ 	.word	0x00019bc0


	//   ....[104]....
        /*08ec*/ 	.word	0x0001a710


	//   ....[105]....
        /*08f0*/ 	.word	0x0001ace0


	//   ....[106]....
        /*08f4*/ 	.word	0x0001aeb0


	//   ....[107]....
        /*08f8*/ 	.word	0x0001af00


	//   ....[108]....
        /*08fc*/ 	.word	0x0001b030


	//   ....[109]....
        /*0900*/ 	.word	0x0001b080


	//   ....[110]....
        /*0904*/ 	.word	0x0001b1c0


	//   ....[111]....
        /*0908*/ 	.word	0x0001b230


	//   ....[112]....
        /*090c*/ 	.word	0x0001b360


	//   ....[113]....
        /*0910*/ 	.word	0x0001b3b0


	//   ....[114]....
        /*0914*/ 	.word	0x0001b4e0


	//   ....[115]....
        /*0918*/ 	.word	0x0001b530


	//   ....[116]....
        /*091c*/ 	.word	0x0001b660


	//   ....[117]....
        /*0920*/ 	.word	0x0001b6b0


	//   ....[118]....
        /*0924*/ 	.word	0x0001b7c0


	//   ....[119]....
        /*0928*/ 	.word	0x0001b830


	//   ....[120]....
        /*092c*/ 	.word	0x0001b940


	//   ....[121]....
        /*0930*/ 	.word	0x0001b990


	//   ....[122]....
        /*0934*/ 	.word	0x0001bcc0


	//   ....[123]....
        /*0938*/ 	.word	0x0001bd60


	//   ....[124]....
        /*093c*/ 	.word	0x0001bf00


	//   ....[125]....
        /*0940*/ 	.word	0x0001bf80


	//   ....[126]....
        /*0944*/ 	.word	0x0001c000


	//   ....[127]....
        /*0948*/ 	.word	0x0001c080


	//   ....[128]....
        /*094c*/ 	.word	0x0001c100


	//   ....[129]....
        /*0950*/ 	.word	0x0001c190


	//   ....[130]....
        /*0954*/ 	.word	0x0001c230


	//   ....[131]....
        /*0958*/ 	.word	0x0001c2e0


	//   ....[132]....
        /*095c*/ 	.word	0x0001c360


	//   ....[133]....
        /*0960*/ 	.word	0x0001c3e0


	//   ....[134]....
        /*0964*/ 	.word	0x0001c460


	//   ....[135]....
        /*0968*/ 	.word	0x0001c4f0


	//   ....[136]....
        /*096c*/ 	.word	0x0001c570


	//   ....[137]....
        /*0970*/ 	.word	0x0001c620


	//   ....[138]....
        /*0974*/ 	.word	0x0001c670


	//   ....[139]....
        /*0978*/ 	.word	0x0001c730


	//   ....[140]....
        /*097c*/ 	.word	0x0001c860


	//----- nvinfo : EIATTR_REG_RECONFIG
	.align		4
.L_809:
        /*0980*/ 	.byte	0x01, 0x54
	.zero		2


	//----- nvinfo : EIATTR_SYSCALL_OFFSETS
	.align		4
        /*0984*/ 	.byte	0x04, 0x46
        /*0986*/ 	.short	(.L_811 - .L_810)


	//   ....[0]....
.L_810:
        /*0988*/ 	.word	0x000020f0


	//   ....[1]....
        /*098c*/ 	.word	0x00015140


	//   ....[2]....
        /*0990*/ 	.word	0x00015290


	//   ....[3]....
        /*0994*/ 	.word	0x00015390


	//   ....[4]....
        /*0998*/ 	.word	0x00015ce0


	//----- nvinfo : EIATTR_MBARRIER_INSTR_OFFSETS
	.align		4
.L_811:
        /*099c*/ 	.byte	0x04, 0x39
        /*099e*/ 	.short	(.L_813 - .L_812)


	//   ....[0]....
.L_812:
        /*09a0*/ 	.word	0x00000270
        /*09a4*/ 	.word	0x000000ff
        /*09a8*/ 	.word	0x00036800
        /*09ac*/ 	.short	0x0100
        /*09ae*/ 	.byte	0x08
	.zero		1


	//   ....[1]....
        /*09b0*/ 	.word	0x00000280
        /*09b4*/ 	.word	0x000000ff
        /*09b8*/ 	.word	0x00036820
        /*09bc*/ 	.short	0x0100
        /*09be*/ 	.byte	0x08
	.zero		1


	//   ....[2]....
        /*09c0*/ 	.word	0x00000370
        /*09c4*/ 	.word	0x000000ff
        /*09c8*/ 	.word	0x00036830
        /*09cc*/ 	.short	0x0100
        /*09ce*/ 	.byte	0x08
	.zero		1


	//   ....[3]....
        /*09d0*/ 	.word	0x00000380
        /*09d4*/ 	.word	0x000000ff
        /*09d8*/ 	.word	0x00036840
        /*09dc*/ 	.short	0x0100
        /*09de*/ 	.byte	0x08
	.zero		1


	//   ....[4]....
        /*09e0*/ 	.word	0x00000390
        /*09e4*/ 	.word	0x000000ff
        /*09e8*/ 	.word	0x00036838
        /*09ec*/ 	.short	0x0100
        /*09ee*/ 	.byte	0x08
	.zero		1


	//   ....[5]....
        /*09f0*/ 	.word	0x000003a0
        /*09f4*/ 	.word	0x000000ff
        /*09f8*/ 	.word	0x00036848
        /*09fc*/ 	.short	0x0100
        /*09fe*/ 	.byte	0x08
	.zero		1


	//   ....[6]....
        /*0a00*/ 	.word	0x000004d0
        /*0a04*/ 	.word	0x000000ff
        /*0a08*/ 	.word	0x00036850
        /*0a0c*/ 	.short	0x0100
        /*0a0e*/ 	.byte	0x08
	.zero		1


	//   ....[7]....
        /*0a10*/ 	.word	0x000004e0
        /*0a14*/ 	.word	0x000000ff
        /*0a18*/ 	.word	0x00036860
        /*0a1c*/ 	.short	0x0100
        /*0a1e*/ 	.byte	0x08
	.zero		1


	//   ....[8]....
        /*0a20*/ 	.word	0x000004f0
        /*0a24*/ 	.word	0x000000ff
        /*0a28*/ 	.word	0x00036858
        /*0a2c*/ 	.short	0x0100
        /*0a2e*/ 	.byte	0x08
	.zero		1


	//   ....[9]....
        /*0a30*/ 	.word	0x00000500
        /*0a34*/ 	.word	0x000000ff
        /*0a38*/ 	.word	0x00036868
        /*0a3c*/ 	.short	0x0100
        /*0a3e*/ 	.byte	0x08
	.zero		1


	//   ....[10]....
        /*0a40*/ 	.word	0x000005f0
        /*0a44*/ 	.word	0x000000ff
        /*0a48*/ 	.word	0x00036870
        /*0a4c*/ 	.short	0x0100
        /*0a4e*/ 	.byte	0x06
	.zero		1


	//   ....[11]....
        /*0a50*/ 	.word	0x00000600
        /*0a54*/ 	.word	0x000000ff
        /*0a58*/ 	.word	0x00036880
        /*0a5c*/ 	.short	0x0100
        /*0a5e*/ 	.byte	0x06
	.zero		1


	//   ....[12]....
        /*0a60*/ 	.word	0x00000610
        /*0a64*/ 	.word	0x000000ff
        /*0a68*/ 	.word	0x00036878
        /*0a6c*/ 	.short	0x0100
        /*0a6e*/ 	.byte	0x06
	.zero		1


	//   ....[13]....
        /*0a70*/ 	.word	0x00000620
        /*0a74*/ 	.word	0x000000ff
        /*0a78*/ 	.word	0x00036888
        /*0a7c*/ 	.short	0x0100
        /*0a7e*/ 	.byte	0x06
	.zero		1


	//   ....[14]....
        /*0a80*/ 	.word	0x00000750
        /*0a84*/ 	.word	0x000000ff
        /*0a88*/ 	.word	0x00036890
        /*0a8c*/ 	.short	0x0100
        /*0a8e*/ 	.byte	0x08
	.zero		1


	//   ....[15]....
        /*0a90*/ 	.word	0x00000760
        /*0a94*/ 	.word	0x000000ff
        /*0a98*/ 	.word	0x000368a0
        /*0a9c*/ 	.short	0x0100
        /*0a9e*/ 	.byte	0x08
	.zero		1


	//   ....[16]....
        /*0aa0*/ 	.word	0x00000770
        /*0aa4*/ 	.word	0x000000ff
        /*0aa8*/ 	.word	0x00036898
        /*0aac*/ 	.short	0x0100
        /*0aae*/ 	.byte	0x08
	.zero		1


	//   ....[17]....
        /*0ab0*/ 	.word	0x00000780
        /*0ab4*/ 	.word	0x000000ff
        /*0ab8*/ 	.word	0x000368a8
        /*0abc*/ 	.short	0x0100
        /*0abe*/ 	.byte	0x08
	.zero		1


	//   ....[18]....
        /*0ac0*/ 	.word	0x000008b0
        /*0ac4*/ 	.word	0x000000ff
        /*0ac8*/ 	.word	0x000368b0
        /*0acc*/ 	.short	0x0100
        /*0ace*/ 	.byte	0x08
	.zero		1


	//   ....[19]....
        /*0ad0*/ 	.word	0x000008c0
        /*0ad4*/ 	.word	0x000000ff
        /*0ad8*/ 	.word	0x000368c0
        /*0adc*/ 	.short	0x0100
        /*0ade*/ 	.byte	0x08
	.zero		1


	//   ....[20]....
        /*0ae0*/ 	.word	0x000008d0
        /*0ae4*/ 	.word	0x000000ff
        /*0ae8*/ 	.word	0x000368b8
        /*0aec*/ 	.short	0x0100
        /*0aee*/ 	.byte	0x08
	.zero		1


	//   ....[21]....
        /*0af0*/ 	.word	0x000008e0
        /*0af4*/ 	.word	0x000000ff
        /*0af8*/ 	.word	0x000368c8
        /*0afc*/ 	.short	0x0100
        /*0afe*/ 	.byte	0x08
	.zero		1


	//   ....[22]....
        /*0b00*/ 	.word	0x00002170
        /*0b04*/ 	.word	0x000000ff
        /*0b08*/ 	.word	0x00036800
        /*0b0c*/ 	.short	0x010a
        /*0b0e*/ 	.byte	0x27
	.zero		1


	//   ....[23]....
        /*0b10*/ 	.word	0x00002220
        /*0b14*/ 	.word	0x00000000
        /*0b18*/ 	.word	0x00036830
        /*0b1c*/ 	.short	0x010a
        /*0b1e*/ 	.byte	0x3f
	.zero		1


	//   ....[24]....
        /*0b20*/ 	.word	0x00002280
        /*0b24*/ 	.word	0x00000000
        /*0b28*/ 	.word	0x00036830
        /*0b2c*/ 	.short	0x010a
        /*0b2e*/ 	.byte	0x3f
	.zero		1


	//   ....[25]....
        /*0b30*/ 	.word	0x00004b70
        /*0b34*/ 	.word	0x00000000
        /*0b38*/ 	.word	0x00000000
        /*0b3c*/ 	.short	0x0101
        /*0b3e*/ 	.byte	0x3f
	.zero		1


	//   ....[26]....
        /*0b40*/ 	.word	0x00006150
        /*0b44*/ 	.word	0x000000ff
        /*0b48*/ 	.word	0x00036830
        /*0b4c*/ 	.short	0x010a
        /*0b4e*/ 	.byte	0x26
	.zero		1


	//   ....[27]....
        /*0b50*/ 	.word	0x00006190
        /*0b54*/ 	.word	0x000000ff
        /*0b58*/ 	.word	0x00036830
        /*0b5c*/ 	.short	0x010a
        /*0b5e*/ 	.byte	0x26
	.zero		1


	//   ....[28]....
        /*0b60*/ 	.word	0x00008850
        /*0b64*/ 	.word	0x000000ff
        /*0b68*/ 	.word	0x00036850
        /*0b6c*/ 	.short	0x010a
        /*0b6e*/ 	.byte	0x0a
	.zero		1


	//   ....[29]....
        /*0b70*/ 	.word	0x00008890
        /*0b74*/ 	.word	0x000000ff
        /*0b78*/ 	.word	0x00036850
        /*0b7c*/ 	.short	0x010a
        /*0b7e*/ 	.byte	0x0a
	.zero		1


	//   ....[30]....
        /*0b80*/ 	.word	0x00009fd0
        /*0b84*/ 	.word	0x0000000a
        /*0b88*/ 	.word	0x00000000
        /*0b8c*/ 	.short	0x0101
        /*0b8e*/ 	.byte	0x3f
	.zero		1


	//   ....[31]....
        /*0b90*/ 	.word	0x0000a010
        /*0b94*/ 	.word	0x00000088
        /*0b98*/ 	.word	0x00000000
        /*0b9c*/ 	.short	0x0101
        /*0b9e*/ 	.byte	0x3f
	.zero		1


	//   ....[32]....
        /*0ba0*/ 	.word	0x0000a6b0
        /*0ba4*/ 	.word	0x000000ff
        /*0ba8*/ 	.word	0x00036830
        /*0bac*/ 	.short	0x010a
        /*0bae*/ 	.byte	0x06
	.zero		1


	//   ....[33]....
        /*0bb0*/ 	.word	0x0000a6f0
        /*0bb4*/ 	.word	0x000000ff
        /*0bb8*/ 	.word	0x00036830
        /*0bbc*/ 	.short	0x010a
        /*0bbe*/ 	.byte	0x06
	.zero		1


	//   ....[34]....
        /*0bc0*/ 	.word	0x0000ce10
        /*0bc4*/ 	.word	0x000000ff
        /*0bc8*/ 	.word	0x00036850
        /*0bcc*/ 	.short	0x010a
        /*0bce*/ 	.byte	0x0a
	.zero		1


	//   ....[35]....
        /*0bd0*/ 	.word	0x0000ce50
        /*0bd4*/ 	.word	0x000000ff
        /*0bd8*/ 	.word	0x00036850
        /*0bdc*/ 	.short	0x010a
        /*0bde*/ 	.byte	0x0a
	.zero		1


	//   ....[36]....
        /*0be0*/ 	.word	0x0000dd60
        /*0be4*/ 	.word	0x00000091
        /*0be8*/ 	.word	0x00000000
        /*0bec*/ 	.short	0x0101
        /*0bee*/ 	.byte	0x3f
	.zero		1


	//   ....[37]....
        /*0bf0*/ 	.word	0x0000ddb0
        /*0bf4*/ 	.word	0x00000092
        /*0bf8*/ 	.word	0x00000000
        /*0bfc*/ 	.short	0x0101
        /*0bfe*/ 	.byte	0x3f
	.zero		1


	//   ....[38]....
        /*0c00*/ 	.word	0x0000e940
        /*0c04*/ 	.word	0x000000ff
        /*0c08*/ 	.word	0x00036850
        /*0c0c*/ 	.short	0x010a
        /*0c0e*/ 	.byte	0x05
	.zero		1


	//   ....[39]....
        /*0c10*/ 	.word	0x0000e980
        /*0c14*/ 	.word	0x000000ff
        /*0c18*/ 	.word	0x00036850
        /*0c1c*/ 	.short	0x010a
        /*0c1e*/ 	.byte	0x05
	.zero		1


	//   ....[40]....
        /*0c20*/ 	.word	0x0000ee90
        /*0c24*/ 	.word	0x0000000b
        /*0c28*/ 	.word	0x00000000
        /*0c2c*/ 	.short	0x0101
        /*0c2e*/ 	.byte	0x3f
	.zero		1


	//   ....[41]....
        /*0c30*/ 	.word	0x00010ce0
        /*0c34*/ 	.word	0x000000ff
        /*0c38*/ 	.word	0x00000000
        /*0c3c*/ 	.short	0x0101
        /*0c3e*/ 	.byte	0x08
	.zero		1


	//   ....[42]....
        /*0c40*/ 	.word	0x000113e0
        /*0c44*/ 	.word	0x000000ff
        /*0c48*/ 	.word	0x00000000
        /*0c4c*/ 	.short	0x0101
        /*0c4e*/ 	.byte	0x08
	.zero		1


	//   ....[43]....
        /*0c50*/ 	.word	0x00015790
        /*0c54*/ 	.word	0x00000000
        /*0c58*/ 	.word	0x00036840
        /*0c5c*/ 	.short	0x010a
        /*0c5e*/ 	.byte	0x3f
	.zero		1


	//   ....[44]....
        /*0c60*/ 	.word	0x00016770
        /*0c64*/ 	.word	0x00000012
        /*0c68*/ 	.word	0x00036800
        /*0c6c*/ 	.short	0x0107
        /*0c6e*/ 	.byte	0x3f
	.zero		1


	//   ....[45]....
        /*0c70*/ 	.word	0x00016880
        /*0c74*/ 	.word	0x00000012
        /*0c78*/ 	.word	0x00036800
        /*0c7c*/ 	.short	0x0101
        /*0c7e*/ 	.byte	0x3f
	.zero		1


	//   ....[46]....
        /*0c80*/ 	.word	0x000168a0
        /*0c84*/ 	.word	0x00000012
        /*0c88*/ 	.word	0x00036820
        /*0c8c*/ 	.short	0x010a
        /*0c8e*/ 	.byte	0x3f
	.zero		1


	//   ....[47]....
        /*0c90*/ 	.word	0x00016c70
        /*0c94*/ 	.word	0x00000003
        /*0c98*/ 	.word	0x00036840
        /*0c9c*/ 	.short	0x010a
        /*0c9e*/ 	.byte	0x3f
	.zero		1


	//   ....[48]....
        /*0ca0*/ 	.word	0x00017110
        /*0ca4*/ 	.word	0x00000003
        /*0ca8*/ 	.word	0x00000060
        /*0cac*/ 	.short	0x010a
        /*0cae*/ 	.byte	0x3f
	.zero		1


	//   ....[49]....
        /*0cb0*/ 	.word	0x000178a0
        /*0cb4*/ 	.word	0x00000003
        /*0cb8*/ 	.word	0x00036840
        /*0cbc*/ 	.short	0x010a
        /*0cbe*/ 	.byte	0x3f
	.zero		1


	//   ....[50]....
        /*0cc0*/ 	.word	0x00017d40
        /*0cc4*/ 	.word	0x00000002
        /*0cc8*/ 	.word	0x00000060
        /*0ccc*/ 	.short	0x010a
        /*0cce*/ 	.byte	0x3f
	.zero		1


	//   ....[51]....
        /*0cd0*/ 	.word	0x00018410
        /*0cd4*/ 	.word	0x00000002
        /*0cd8*/ 	.word	0x00036840
        /*0cdc*/ 	.short	0x010a
        /*0cde*/ 	.byte	0x3f
	.zero		1


	//   ....[52]....
        /*0ce0*/ 	.word	0x000188b0
        /*0ce4*/ 	.word	0x00000002
        /*0ce8*/ 	.word	0x00000060
        /*0cec*/ 	.short	0x010a
        /*0cee*/ 	.byte	0x3f
	.zero		1


	//   ....[53]....
        /*0cf0*/ 	.word	0x00018f30
        /*0cf4*/ 	.word	0x00000000
        /*0cf8*/ 	.word	0x00036860
        /*0cfc*/ 	.short	0x010a
        /*0cfe*/ 	.byte	0x3f
	.zero		1


	//   ....[54]....
        /*0d00*/ 	.word	0x0001a690
        /*0d04*/ 	.word	0x00000000
        /*0d08*/ 	.word	0x00036820
        /*0d0c*/ 	.short	0x010a
        /*0d0e*/ 	.byte	0x3f
	.zero		1


	//   ....[55]....
        /*0d10*/ 	.word	0x0001a8a0
        /*0d14*/ 	.word	0x00000006
        /*0d18*/ 	.word	0x00000000
        /*0d1c*/ 	.short	0x010a
        /*0d1e*/ 	.byte	0x3f
	.zero		1


	//   ....[56]....
        /*0d20*/ 	.word	0x0001a8d0
        /*0d24*/ 	.word	0x00000007
        /*0d28*/ 	.word	0x00000000
        /*0d2c*/ 	.short	0x010a
        /*0d2e*/ 	.byte	0x3f
	.zero		1


	//   ....[57]....
        /*0d30*/ 	.word	0x0001a930
        /*0d34*/ 	.word	0x00000004
        /*0d38*/ 	.word	0x00000000
        /*0d3c*/ 	.short	0x010a
        /*0d3e*/ 	.byte	0x3f
	.zero		1


	//   ....[58]....
        /*0d40*/ 	.word	0x0001a960
        /*0d44*/ 	.word	0x00000003
        /*0d48*/ 	.word	0x00000000
        /*0d4c*/ 	.short	0x010a
        /*0d4e*/ 	.byte	0x3f
	.zero		1


	//   ....[59]....
        /*0d50*/ 	.word	0x0001a9d0
        /*0d54*/ 	.word	0x00000003
        /*0d58*/ 	.word	0x00036800
        /*0d5c*/ 	.short	0x010a
        /*0d5e*/ 	.byte	0x3f
	.zero		1


	//   ....[60]....
        /*0d60*/ 	.word	0x0001aa20
        /*0d64*/ 	.word	0x00000000
        /*0d68*/ 	.word	0x00036830
        /*0d6c*/ 	.short	0x010a
        /*0d6e*/ 	.byte	0x3f
	.zero		1


	//   ....[61]....
        /*0d70*/ 	.word	0x0001aa80
        /*0d74*/ 	.word	0x00000004
        /*0d78*/ 	.word	0x00036830
        /*0d7c*/ 	.short	0x010a
        /*0d7e*/ 	.byte	0x3f
	.zero		1


	//   ....[62]....
        /*0d80*/ 	.word	0x0001aae0
        /*0d84*/ 	.word	0x00000002
        /*0d88*/ 	.word	0x00036850
        /*0d8c*/ 	.short	0x010a
        /*0d8e*/ 	.byte	0x3f
	.zero		1


	//   ....[63]....
        /*0d90*/ 	.word	0x0001ab40
        /*0d94*/ 	.word	0x00000004
        /*0d98*/ 	.word	0x00036830
        /*0d9c*/ 	.short	0x010a
        /*0d9e*/ 	.byte	0x3f
	.zero		1


	//   ....[64]....
        /*0da0*/ 	.word	0x0001aba0
        /*0da4*/ 	.word	0x00000002
        /*0da8*/ 	.word	0x00036850
        /*0dac*/ 	.short	0x010a
        /*0dae*/ 	.byte	0x3f
	.zero		1


	//   ....[65]....
        /*0db0*/ 	.word	0x0001ac00
        /*0db4*/ 	.word	0x00000007
        /*0db8*/ 	.word	0x00036850
        /*0dbc*/ 	.short	0x010a
        /*0dbe*/ 	.byte	0x3f
	.zero		1


	//   ....[66]....
        /*0dc0*/ 	.word	0x0001ada0
        /*0dc4*/ 	.word	0x00000000
        /*0dc8*/ 	.word	0x00036840
        /*0dcc*/ 	.short	0x010a
        /*0dce*/ 	.byte	0x3f
	.zero		1


	//   ....[67]....
        /*0dd0*/ 	.word	0x0001b9d0
        /*0dd4*/ 	.word	0x00000012
        /*0dd8*/ 	.word	0x00036820
        /*0ddc*/ 	.short	0x010a
        /*0dde*/ 	.byte	0x3f
	.zero		1


	//   ....[68]....
        /*0de0*/ 	.word	0x0001ba20
        /*0de4*/ 	.word	0x00000003
        /*0de8*/ 	.word	0x00036840
        /*0dec*/ 	.short	0x010a
        /*0dee*/ 	.byte	0x3f
	.zero		1


	//   ....[69]....
        /*0df0*/ 	.word	0x0001ba70
        /*0df4*/ 	.word	0x00000003
        /*0df8*/ 	.word	0x00000060
        /*0dfc*/ 	.short	0x010a
        /*0dfe*/ 	.byte	0x3f
	.zero		1


	//   ....[70]....
        /*0e00*/ 	.word	0x0001bac0
        /*0e04*/ 	.word	0x00000003
        /*0e08*/ 	.word	0x00036840
        /*0e0c*/ 	.short	0x010a
        /*0e0e*/ 	.byte	0x3f
	.zero		1


	//   ....[71]....
        /*0e10*/ 	.word	0x0001bb10
        /*0e14*/ 	.word	0x00000002
        /*0e18*/ 	.word	0x00000060
        /*0e1c*/ 	.short	0x010a
        /*0e1e*/ 	.byte	0x3f
	.zero		1


	//   ....[72]....
        /*0e20*/ 	.word	0x0001bb60
        /*0e24*/ 	.word	0x00000002
        /*0e28*/ 	.word	0x00036840
        /*0e2c*/ 	.short	0x010a
        /*0e2e*/ 	.byte	0x3f
	.zero		1


	//   ....[73]....
        /*0e30*/ 	.word	0x0001bbb0
        /*0e34*/ 	.word	0x00000002
        /*0e38*/ 	.word	0x00000060
        /*0e3c*/ 	.short	0x010a
        /*0e3e*/ 	.byte	0x3f
	.zero		1


	//   ....[74]....
        /*0e40*/ 	.word	0x0001bc00
        /*0e44*/ 	.word	0x00000000
        /*0e48*/ 	.word	0x00036860
        /*0e4c*/ 	.short	0x010a
        /*0e4e*/ 	.byte	0x3f
	.zero		1


	//   ....[75]....
        /*0e50*/ 	.word	0x0001c780
        /*0e54*/ 	.word	0x00000000
        /*0e58*/ 	.word	0x00036820
        /*0e5c*/ 	.short	0x010a
        /*0e5e*/ 	.byte	0x3f
	.zero		1


	//   ....[76]....
        /*0e60*/ 	.word	0x0001c920
        /*0e64*/ 	.word	0x00000006
        /*0e68*/ 	.word	0x00000000
        /*0e6c*/ 	.short	0x010a
        /*0e6e*/ 	.byte	0x3f
	.zero		1


	//   ....[77]....
        /*0e70*/ 	.word	0x0001c970
        /*0e74*/ 	.word	0x00000007
        /*0e78*/ 	.word	0x00000000
        /*0e7c*/ 	.short	0x010a
        /*0e7e*/ 	.byte	0x3f
	.zero		1


	//   ....[78]....
        /*0e80*/ 	.word	0x0001c9c0
        /*0e84*/ 	.word	0x00000004
        /*0e88*/ 	.word	0x00000000
        /*0e8c*/ 	.short	0x010a
        /*0e8e*/ 	.byte	0x3f
	.zero		1


	//----- nvinfo : EIATTR_NUM_MBARRIERS
	.align		4
.L_813:
        /*0e90*/ 	.byte	0x03, 0x38
        /*0e92*/ 	.short	0x0016


	//----- nvinfo : EIATTR_EXIT_INSTR_OFFSETS
	.align		4
        /*0e94*/ 	.byte	0x04, 0x1c
        /*0e96*/ 	.short	(.L_815 - .L_814)


	//   ....[0]....
.L_814:
        /*0e98*/ 	.word	0x00000a50


	//   ....[1]....
        /*0e9c*/ 	.word	0x000132e0


	//   ....[2]....
        /*0ea0*/ 	.word	0x0001a9b0


	//----- nvinfo : EIATTR_MAX_THREADS
	.align		4
.L_815:
        /*0ea4*/ 	.byte	0x04, 0x05
        /*0ea6*/ 	.short	(.L_817 - .L_816)
.L_816:
        /*0ea8*/ 	.word	0x00000180
        /*0eac*/ 	.word	0x00000001
        /*0eb0*/ 	.word	0x00000001


	//----- nvinfo : EIATTR_CRS_STACK_SIZE
	.align		4
.L_817:
        /*0eb4*/ 	.byte	0x04, 0x1e
        /*0eb6*/ 	.short	(.L_819 - .L_818)
.L_818:
        /*0eb8*/ 	.word	0x00000000


	//----- nvinfo : EIATTR_CBANK_PARAM_SIZE
	.align		4
.L_819:
        /*0ebc*/ 	.byte	0x03, 0x19
        /*0ebe*/ 	.short	0x0af0


	//----- nvinfo : EIATTR_PARAM_CBANK
	.align		4
        /*0ec0*/ 	.byte	0x04, 0x0a
        /*0ec2*/ 	.short	(.L_821 - .L_820)
	.align		4
.L_820:
        /*0ec4*/ 	.word	index@(.nv.constant0._ZN7cutlass13device_kernelIN5flash11enable_sm90INS1_16FlashAttnFwdSm90INS1_25CollectiveMainloopFwdSm90ILi2EN4cute5tupleIJNS5_1CILi1EEES8_S8_EEENS6_IJNS7_ILi128EEENS7_ILi112EEENS7_ILi192EEEEEELi192ENS_10bfloat16_tEfNS_4arch4Sm90ELb1ELb0ELb0ELb1ELb0ELb0ELb0ELb1ELb1ELb1ELb1ELb0EEENS1_21CollectiveEpilogueFwdINS6_IJSA_SC_SB_EEES9_SE_SG_Li256ELb1ELb1ELb1ELb0EEENS1_36VarlenDynamicPersistentTileSchedulerILi128ELi112ELi256ELi128ELb1ELb1ELb1ELb1ELb1ELb1EEEEEEEEEvNT_6ParamsE)
        /*0ec8*/ 	.short	0x0210
        /*0eca*/ 	.short	0x0af0


	//----- nvinfo : EIATTR_SW_WAR
	.align		4
.L_821:
        /*0ecc*/ 	.byte	0x04, 0x36
        /*0ece*/ 	.short	(.L_823 - .L_822)
.L_822:
        /*0ed0*/ 	.word	0x00000008
.L_823:


//--------------------- .nv.info._ZN7cutlass13device_kernelIN5flash11enable_sm90INS1_16FlashAttnFwdSm90INS1_25CollectiveMainloopFwdSm90ILi2EN4cute5tupleIJNS5_1CILi1EEES8_S8_EEENS6_IJNS7_ILi128EEENS7_ILi112EEENS7_ILi192EEEEEELi192ENS_10bfloat16_tEfNS_4arch4Sm90ELb1ELb0ELb0ELb1ELb0ELb1ELb0ELb1ELb1ELb1ELb1ELb0EEENS1_21CollectiveEpilogueFwdINS6_IJSA_SC_SB_EEES9_SE_SG_Li256ELb1ELb1ELb1ELb0EEENS1_36VarlenDynamicPersistentTileSchedulerILi128ELi112ELi256ELi128ELb1ELb1ELb1ELb1ELb1ELb1EEEEEEEEEvNT_6ParamsE --------------------------
	.section	.nv.info._ZN7cutlass13device_kernelIN5flash11enable_sm90INS1_16FlashAttnFwdSm90INS1_25CollectiveMainloopFwdSm90ILi2EN4cute5tupleIJNS5_1CILi1EEES8_S8_EEENS6_IJNS7_ILi128EEENS7_ILi112EEENS7_ILi192EEEEEELi192ENS_10bfloat16_tEfNS_4arch4Sm90ELb1ELb0ELb0ELb1ELb0ELb1ELb0ELb1ELb1ELb1ELb1ELb0EEENS1_21CollectiveEpilogueFwdINS6_IJSA_SC_SB_EEES9_SE_SG_Li256ELb1ELb1ELb1ELb0EEENS1_36VarlenDynamicPersistentTileSchedulerILi128ELi112ELi256ELi128ELb1ELb1ELb1ELb1ELb1ELb1EEEEEEEEEvNT_6ParamsE,"",@"SHT_CUDA_INFO"
	.sectionflags	@""
	.align	4


	//----- nvinfo : EIATTR_CUDA_API_VERSION
	.align		4
        /*0000*/ 	.byte	0x04, 0x37
        /*0002*/ 	.short	(.L_825 - .L_824)
.L_824:
        /*0004*/ 	.word	0x00000082


	//----- nvinfo : EIATTR_KPARAM_INFO
	.align		4
.L_825:
        /*0008*/ 	.byte	0x04, 0x17
        /*000a*/ 	.short	(.L_827 - .L_826)
.L_826:
        /*000c*/ 	.word	0x00000000
        /*0010*/ 	.short	0x0000
        /*0012*/ 	.short	0x0070
        /*0014*/ 	.byte	0x00, 0xf0, 0x01, 0x2a


	//----- nvinfo : EIATTR_SPARSE_MMA_MASK
	.align		4
.L_827:
        /*0018*/ 	.byte	0x03, 0x50
        /*001a*/ 	.short	0x0000


	//----- nvinfo : EIATTR_MAXREG_COUNT
	.align		4
        /*001c*/ 	.byte	0x03, 0x1b
        /*001e*/ 	.short	0x00a8


	//----- nvinfo : EIATTR_NUM_BARRIERS
	.align		4
        /*0020*/ 	.byte	0x02, 0x4c
        /*0022*/ 	.byte	0x10
	.zero		1


	//----- nvinfo : EIATTR_EXTERNS
	.align		4
        /*0024*/ 	.byte	0x04, 0x0f
        /*0026*/ 	.short	(.L_829 - .L_828)


	//   ....[0]....
	.align		4
.L_828:
        /*0028*/ 	.word	index@(__assertfail)


	//----- nvinfo : EIATTR_ANNOTATIONS
	.align		4
.L_829:
        /*002c*/ 	.byte	0x04, 0x55
        /*002e*/ 	.short	(.L_831 - .L_830)


	//   ....[0]....
.L_830:
        /* <DEDUP_REMOVED lines=125> */


	//----- nvinfo : EIATTR_MERCURY_ISA_VERSION
	.align		4
.L_831:
        /*07e8*/ 	.byte	0x03, 0x5f
        /*07ea*/ 	.short	0x0101


	//----- nvinfo : EIATTR_UNUSED_LOAD_BYTE_OFFSET
	.align		4
        /*07ec*/ 	.byte	0x04, 0x44
        /*07ee*/ 	.short	(.L_833 - .L_832)


	//   ....[0]....
.L_832:
        /*07f0*/ 	.word	0x00000ab0
        /*07f4*/ 	.word	0x0000fff0


	//   ....[1]....
        /*07f8*/ 	.word	0x00023530
        /*07fc*/ 	.word	0x0000fff0


	//----- nvinfo : EIATTR_INT_WARP_WIDE_INSTR_OFFSETS
	.align		4
.L_833:
        /*0800*/ 	.byte	0x04, 0x31
        /*0802*/ 	.short	(.L_835 - .L_834)


	//   ....[0]....
.L_834:
        /*0804*/ 	.word	0x00000190


	//   ....[1]....
        /*0808*/ 	.word	0x000001d0


	//   ....[2]....
        /*080c*/ 	.word	0x00000240


	//   ....[3]....
        /*0810*/ 	.word	0x0002a8a0


	//   ....[4]....
        /*0814*/ 	.word	0x0002a930


	//   ....[5]....
        /*0818*/ 	.word	0x0002e6d0


	//   ....[6]....
        /*081c*/ 	.word	0x0002e730


	//----- nvinfo : EIATTR_COOP_GROUP_MASK_REGIDS
	.align		4
.L_835:
        /*0820*/ 	.byte	0x04, 0x29
        /*0822*/ 	.short	(.L_837 - .L_836)


	//   ....[0]....
.L_836:
        /*0824*/ 	.word	0xffffffff


	//   ....[1]....
        /*0828*/ 	.word	0xffffffff


	//   ....[2]....
        /*082c*/ 	.word	0xffffffff


	//   ....[3]....
        /*0830*/ 	.word	0xffffffff


	//   ....[4]....
        /*0834*/ 	.word	0xffffffff


	//   ....[5]....
        /*0838*/ 	.word	0xffffffff


	//   ....[6]....
        /*083c*/ 	.word	0xffffffff


	//   ....[7]....
        /*0840*/ 	.word	0xffffffff


	//   ....[8]....
        /*0844*/ 	.word	0xffffffff


	//   ....[9]....
        /*0848*/ 	.word	0xffffffff


	//   ....[10]....
        /*084c*/ 	.word	0xffffffff


	//   ....[11]....
        /*0850*/ 	.word	0xffffffff


	//   ....[12]....
        /*0854*/ 	.word	0xffffffff


	//   ....[13]....
        /*0858*/ 	.word	0xffffffff


	//   ....[14]....
        /*085c*/ 	.word	0xffffffff


	//   ....[15]....
        /*0860*/ 	.word	0xffffffff


	//   ....[16]....
        /*0864*/ 	.word	0xffffffff


	//   ....[17]....
        /*0868*/ 	.word	0xffffffff


	//   ....[18]....
        /*086c*/ 	.word	0xffffffff


	//   ....[19]....
        /*0870*/ 	.word	0xffffffff


	//   ....[20]....
        /*0874*/ 	.word	0xffffffff


	//   ....[21]....
        /*0878*/ 	.word	0xffffffff


	//   ....[22]....
        /*087c*/ 	.word	0xffffffff


	//   ....[23]....
        /*0880*/ 	.word	0xffffffff


	//   ....[24]....
        /*0884*/ 	.word	0xffffffff


	//   ....[25]....
        /*0888*/ 	.word	0xffffffff


	//   ....[26]....
        /*088c*/ 	.word	0xffffffff


	//   ....[27]....
        /*0890*/ 	.word	0xffffffff


	//   ....[28]....
        /*0894*/ 	.word	0xffffffff


	//   ....[29]....
        /*0898*/ 	.word	0xffffffff


	//   ....[30]....
        /*089c*/ 	.word	0xffffffff


	//   ....[31]....
        /*08a0*/ 	.word	0xffffffff


	//   ....[32]....
        /*08a4*/ 	.word	0xffffffff


	//   ....[33]....
        /*08a8*/ 	.word	0xffffffff


	//   ....[34]....
        /*08ac*/ 	.word	0xffffffff


	//   ....[35]....
        /*08b0*/ 	.word	0xffffffff


	//   ....[36]....
        /*08b4*/ 	.word	0xffffffff


	//   ....[37]....
        /*08b8*/ 	.word	0xffffffff


	//   ....[38]....
        /*08bc*/ 	.word	0xffffffff


	//   ....[39]....
        /*08c0*/ 	.word	0xffffffff


	//   ....[40]....
        /*08c4*/ 	.word	0xffffffff


	//   ....[41]....
        /*08c8*/ 	.word	0xffffffff


	//   ....[42]....
        /*08cc*/ 	.word	0xffffffff


	//   ....[43]....
        /*08d0*/ 	.word	0xffffffff


	//   ....[44]....
        /*08d4*/ 	.word	0xffffffff


	//   ....[45]....
        /*08d8*/ 	.word	0xffffffff


	//   ....[46]....
        /*08dc*/ 	.word	0xffffffff


	//   ....[47]....
        /*08e0*/ 	.word	0xffffffff


	//   ....[48]....
        /*08e4*/ 	.word	0xffffffff


	//   ....[49]....
        /*08e8*/ 	.word	0xffffffff


	//   ....[50]....
        /*08ec*/ 	.word	0xffffffff


	//   ....[51]....
        /*08f0*/ 	.word	0xffffffff


	//   ....[52]....
        /*08f4*/ 	.word	0xffffffff


	//   ....[53]....
        /*08f8*/ 	.word	0xffffffff


	//   ....[54]....
        /*08fc*/ 	.word	0xffffffff


	//   ....[55]....
        /*0900*/ 	.word	0xffffffff


	//   ....[56]....
        /*0904*/ 	.word	0xffffffff


	//   ....[57]....
        /*0908*/ 	.word	0xffffffff


	//   ....[58]....
        /*090c*/ 	.word	0xffffffff


	//   ....[59]....
        /*0910*/ 	.word	0xffffffff


	//   ....[60]....
        /*0914*/ 	.word	0xffffffff


	//   ....[61]....
        /*0918*/ 	.word	0xffffffff


	//   ....[62]....
        /*091c*/ 	.word	0xffffffff


	//   ....[63]....
        /*0920*/ 	.word	0xffffffff


	//   ....[64]....
        /*0924*/ 	.word	0xffffffff


	//   ....[65]....
        /*0928*/ 	.word	0xffffffff


	//   ....[66]....
        /*092c*/ 	.word	0xffffffff


	//   ....[67]....
        /*0930*/ 	.word	0xffffffff


	//   ....[68]....
        /*0934*/ 	.word	0xffffffff


	//   ....[69]....
        /*0938*/ 	.word	0xffffffff


	//   ....[70]....
        /*093c*/ 	.word	0xffffffff


	//   ....[71]....
        /*0940*/ 	.word	0xffffffff


	//   ....[72]....
        /*0944*/ 	.word	0xffffffff


	//   ....[73]....
        /*0948*/ 	.word	0xffffffff


	//   ....[74]....
        /*094c*/ 	.word	0xffffffff


	//   ....[75]....
        /*0950*/ 	.word	0xffffffff


	//   ....[76]....
        /*0954*/ 	.word	0xffffffff


	//   ....[77]....
        /*0958*/ 	.word	0xffffffff


	//   ....[78]....
        /*095c*/ 	.word	0xffffffff


	//   ....[79]....
        /*0960*/ 	.word	0xffffffff


	//   ....[80]....
        /*0964*/ 	.word	0xffffffff


	//   ....[81]....
        /*0968*/ 	.word	0xffffffff


	//   ....[82]....
        /*096c*/ 	.word	0xffffffff


	//   ....[83]....
        /*0970*/ 	.word	0xffffffff


	//   ....[84]....
        /*0974*/ 	.word	0xffffffff


	//   ....[85]....
        /*0978*/ 	.word	0xffffffff


	//   ....[86]....
        /*097c*/ 	.word	0xffffffff


	//   ....[87]....
        /*0980*/ 	.word	0xffffffff


	//   ....[88]....
        /*0984*/ 	.word	0xffffffff


	//   ....[89]....
        /*0988*/ 	.word	0xffffffff


	//   ....[90]....
        /*098c*/ 	.word	0xffffffff


	//   ....[91]....
        /*0990*/ 	.word	0xffffffff


	//   ....[92]....
        /*0994*/ 	.word	0xffffffff


	//   ....[93]....
        /*0998*/ 	.word	0xffffffff


	//   ....[94]....
        /*099c*/ 	.word	0xffffffff


	//   ....[95]....
        /*09a0*/ 	.word	0xffffffff


	//   ....[96]....
        /*09a4*/ 	.word	0xffffffff


	//   ....[97]....
        /*09a8*/ 	.word	0xffffffff


	//   ....[98]....
        /*09ac*/ 	.word	0xffffffff


	//   ....[99]....
        /*09b0*/ 	.word	0xffffffff


	//   ....[100]....
        /*09b4*/ 	.word	0xffffffff


	//   ....[101]....
        /*09b8*/ 	.word	0xffffffff


	//   ....[102]....
        /*09bc*/ 	.word	0xffffffff


	//   ....[103]....
        /*09c0*/ 	.word	0xffffffff


	//   ....[104]....
        /*09c4*/ 	.word	0xffffffff


	//   ....[105]....
        /*09c8*/ 	.word	0xffffffff


	//   ....[106]....
        /*09cc*/ 	.word	0xffffffff


	//   ....[107]....
        /*09d0*/ 	.word	0xffffffff


	//   ....[108]....
        /*09d4*/ 	.word	0xffffffff


	//   ....[109]....
        /*09d8*/ 	.word	0xffffffff


	//   ....[110]....
        /*09dc*/ 	.word	0xffffffff


	//   ....[111]....
        /*09e0*/ 	.word	0xffffffff


	//   ....[112]....
        /*09e4*/ 	.word	0xffffffff


	//   ....[113]....
        /*09e8*/ 	.word	0xffffffff


	//   ....[114]....
        /*09ec*/ 	.word	0xffffffff


	//   ....[115]....
        /*09f0*/ 	.word	0xffffffff


	//   ....[116]....
        /*09f4*/ 	.word	0xffffffff


	//   ....[117]....
        /*09f8*/ 	.word	0xffffffff


	//   ....[118]....
        /*09fc*/ 	.word	0xffffffff


	//   ....[119]....
        /*0a00*/ 	.word	0xffffffff


	//   ....[120]....
        /*0a04*/ 	.word	0xffffffff


	//   ....[121]....
        /*0a08*/ 	.word	0xffffffff


	//   ....[122]....
        /*0a0c*/ 	.word	0x0500000f


	//   ....[123]....
        /*0a10*/ 	.word	0x0500000f


	//   ....[124]....
        /*0a14*/ 	.word	0x0500000f


	//   ....[125]....
        /*0a18*/ 	.word	0x0500000f


	//   ....[126]....
        /*0a1c*/ 	.word	0x0500000f


	//   ....[127]....
        /*0a20*/ 	.word	0x0500000f


	//   ....[128]....
        /*0a24*/ 	.word	0x0500000f


	//   ....[129]....
        /*0a28*/ 	.word	0x0500000f


	//   ....[130]....
        /*0a2c*/ 	.word	0x0500000f


	//   ....[131]....
        /*0a30*/ 	.word	0x0500000f


	//   ....[132]....
        /*0a34*/ 	.word	0x0500000f


	//   ....[133]....
        /*0a38*/ 	.word	0x0500000f


	//   ....[134]....
        /*0a3c*/ 	.word	0x0500000f


	//   ....[135]....
        /*0a40*/ 	.word	0x0500000f


	//   ....[136]....
        /*0a44*/ 	.word	0x0500000f


	//   ....[137]....
        /*0a48*/ 	.word	0x0500000f


	//   ....[138]....
        /*0a4c*/ 	.word	0x0500000f


	//   ....[139]....
        /*0a50*/ 	.word	0x0500000f


	//   ....[140]....
        /*0a54*/ 	.word	0x0500000f


	//   ....[141]....
        /*0a58*/ 	.word	0x0500000f


	//   ....[142]....
        /*0a5c*/ 	.word	0x0500000f


	//   ....[143]....
        /*0a60*/ 	.word	0x0500000f


	//   ....[144]....
        /*0a64*/ 	.word	0x0500000f


	//   ....[145]....
        /*0a68*/ 	.word	0x0500000f


	//   ....[146]....
        /*0a6c*/ 	.word	0x0500000f


	//   ....[147]....
        /*0a70*/ 	.word	0x0500000f


	//   ....[148]....
        /*0a74*/ 	.word	0x0500000f


	//   ....[149]....
        /*0a78*/ 	.word	0x0500000f


	//   ....[150]....
        /*0a7c*/ 	.word	0x0500000f


	//   ....[151]....
        /*0a80*/ 	.word	0x0500000f


	//   ....[152]....
        /*0a84*/ 	.word	0x0500000f


	//   ....[153]....
        /*0a88*/ 	.word	0x0500000f


	//   ....[154]....
        /*0a8c*/ 	.word	0x0500000f


	//   ....[155]....
        /*0a90*/ 	.word	0x0500000f


	//   ....[156]....
        /*0a94*/ 	.word	0x0500000f


	//   ....[157]....
        /*0a98*/ 	.word	0x0500000f


	//   ....[158]....
        /*0a9c*/ 	.word	0x0500000f


	//   ....[159]....
        /*0aa0*/ 	.word	0x0500000f


	//   ....[160]....
        /*0aa4*/ 	.word	0x0500000f


	//   ....[161]....
        /*0aa8*/ 	.word	0x0500000f


	//   ....[162]....
        /*0aac*/ 	.word	0x0500000f


	//   ....[163]....
        /*0ab0*/ 	.word	0x0500000f


	//   ....[164]....
        /*0ab4*/ 	.word	0x0500000f


	//   ....[165]....
        /*0ab8*/ 	.word	0x0500000f


	//   ....[166]....
        /*0abc*/ 	.word	0x0500000f


	//   ....[167]....
        /*0ac0*/ 	.word	0x0500000f


	//   ....[168]....
        /*0ac4*/ 	.word	0x0500000f


	//   ....[169]....
        /*0ac8*/ 	.word	0x0500000f


	//   ....[170]....
        /*0acc*/ 	.word	0x0500000f


	//   ....[171]....
        /*0ad0*/ 	.word	0x0500000f


	//   ....[172]....
        /*0ad4*/ 	.word	0x0500000f


	//   ....[173]....
        /*0ad8*/ 	.word	0x0500000f


	//   ....[174]....
        /*0adc*/ 	.word	0x0500000f


	//----- nvinfo : EIATTR_COOP_GROUP_INSTR_OFFSETS
	.align		4
.L_837:
        /*0ae0*/ 	.byte	0x04, 0x28
        /*0ae2*/ 	.short	(.L_839 - .L_838)


	//   ....[0]....
.L_838:
        /*0ae4*/ 	.word	0x00000060


	//   ....[1]....
        /*0ae8*/ 	.word	0x000001a0


	//   ....[2]....
        /*0aec*/ 	.word	0x000001f0


	//   ....[3]....
        /*0af0*/ 	.word	0x00000420


	//   ....[4]....
        /*0af4*/ 	.word	0x00000580


	//   ....[5]....
        /*0af8*/ 	.word	0x000006a0


	//   ....[6]....
        /*0afc*/ 	.word	0x00000800


	//   ....[7]....
        /*0b00*/ 	.word	0x0000b550


	//   ....[8]....
        /*0b04*/ 	.word	0x0000bc90


	//   ....[9]....
        /*0b08*/ 	.word	0x0000bca0


	//   ....[10]....
        /*0b0c*/ 	.word	0x0000bcb0


	//   ....[11]....
        /*0b10*/ 	.word	0x0000bcc0


	//   ....[12]....
        /*0b14*/ 	.word	0x0000c540


	//   ....[13]....
        /*0b18*/ 	.word	0x0000c550


	//   ....[14]....
        /*0b1c*/ 	.word	0x0000c560


	//   ....[15]....
        /*0b20*/ 	.word	0x0000c570


	//   ....[16]....
        /*0b24*/ 	.word	0x0000f750


	//   ....[17]....
        /*0b28*/ 	.word	0x0000f760


	//   ....[18]....
        /*0b2c*/ 	.word	0x0000f770


	//   ....[19]....
        /*0b30*/ 	.word	0x0000f780


	//   ....[20]....
        /*0b34*/ 	.word	0x0000fde0


	//   ....[21]....
        /*0b38*/ 	.word	0x0000fdf0


	//   ....[22]....
        /*0b3c*/ 	.word	0x0000fe00


	//   ....[23]....
        /*0b40*/ 	.word	0x0000fe10


	//   ....[24]....
        /*0b44*/ 	.word	0x00015f90


	//   ....[25]....
        /*0b48*/ 	.word	0x00016800


	//   ....[26]....
        /*0b4c*/ 	.word	0x000169c0


	//   ....[27]....
        /*0b50*/ 	.word	0x00016a00


	//   ....[28]....
        /*0b54*/ 	.word	0x00017240


	//   ....[29]....
        /*0b58*/ 	.word	0x000172c0


	//   ....[30]....
        /*0b5c*/ 	.word	0x0001ba30


	//   ....[31]....
        /*0b60*/ 	.word	0x0001baa0


	//   ....[32]....
        /*0b64*/ 	.word	0x0001c030


	//   ....[33]....
        /*0b68*/ 	.word	0x0001c0a0


	//   ....[34]....
        /*0b6c*/ 	.word	0x0001c8f0


	//   ....[35]....
        /*0b70*/ 	.word	0x0001c940


	//   ....[36]....
        /*0b74*/ 	.word	0x00021250


	//   ....[37]....
        /*0b78*/ 	.word	0x00021270


	//   ....[38]....
        /*0b7c*/ 	.word	0x00021450


	//   ....[39]....
        /*0b80*/ 	.word	0x000217b0


	//   ....[40]....
        /*0b84*/ 	.word	0x00022cd0


	//   ....[41]....
        /*0b88*/ 	.word	0x00022ce0


	//   ....[42]....
        /*0b8c*/ 	.word	0x00022d30


	//   ....[43]....
        /*0b90*/ 	.word	0x00022d40


	//   ....[44]....
        /*0b94*/ 	.word	0x00024290


	//   ....[45]....
        /*0b98*/ 	.word	0x000242a0


	//   ....[46]....
        /*0b9c*/ 	.word	0x000242b0


	//   ....[47]....
        /*0ba0*/ 	.word	0x000242c0


	//   ....[48]....
        /*0ba4*/ 	.word	0x00024ba0


	//   ....[49]....
        /*0ba8*/ 	.word	0x00024c00


	//   ....[50]....
        /*0bac*/ 	.word	0x00024d20


	//   ....[51]....
        /*0bb0*/ 	.word	0x00024d40


	//   ....[52]....
        /*0bb4*/ 	.word	0x00024e40


	//   ....[53]....
        /*0bb8*/ 	.word	0x00024e60


	//   ....[54]....
        /*0bbc*/ 	.word	0x00024f70


	//   ....[55]....
        /*0bc0*/ 	.word	0x00024f90


	//   ....[56]....
        /*0bc4*/ 	.word	0x00025410


	//   ....[57]....
        /*0bc8*/ 	.word	0x00025450


	//   ....[58]....
        /*0bcc*/ 	.word	0x00025d80


	//   ....[59]....
        /*0bd0*/ 	.word	0x00025d90


	//   ....[60]....
        /*0bd4*/ 	.word	0x00026d00


	//   ....[61]....
        /*0bd8*/ 	.word	0x00026d30


	//   ....[62]....
        /*0bdc*/ 	.word	0x00026e50


	//   ....[63]....
        /*0be0*/ 	.word	0x00026e70


	//   ....[64]....
        /*0be4*/ 	.word	0x00026f70


	//   ....[65]....
        /*0be8*/ 	.word	0x00026f90


	//   ....[66]....
        /*0bec*/ 	.word	0x000270a0


	//   ....[67]....
        /*0bf0*/ 	.word	0x000270c0


	//   ....[68]....
        /*0bf4*/ 	.word	0x00027250


	//   ....[69]....
        /*0bf8*/ 	.word	0x00027480


	//   ....[70]....
        /*0bfc*/ 	.word	0x000274b0


	//   ....[71]....
        /*0c00*/ 	.word	0x000274e0


	//   ....[72]....
        /*0c04*/ 	.word	0x00027510


	//   ....[73]....
        /*0c08*/ 	.word	0x00027540


	//   ....[74]....
        /*0c0c*/ 	.word	0x00027570


	//   ....[75]....
        /*0c10*/ 	.word	0x00027710


	//   ....[76]....
        /*0c14*/ 	.word	0x00027740


	//   ....[77]....
        /*0c18*/ 	.word	0x00027770


	//   ....[78]....
        /*0c1c*/ 	.word	0x000277a0


	//   ....[79]....
        /*0c20*/ 	.word	0x000277d0


	//   ....[80]....
        /*0c24*/ 	.word	0x00027800


	//   ....[81]....
        /*0c28*/ 	.word	0x000278a0


	//   ....[82]....
        /*0c2c*/ 	.word	0x000278d0


	//   ....[83]....
        /*0c30*/ 	.word	0x000278e0


	//   ....[84]....
        /*0c34*/ 	.word	0x00027910


	//   ....[85]....
        /*0c38*/ 	.word	0x00029040


	//   ....[86]....
        /*0c3c*/ 	.word	0x0002ae80


	//   ....[87]....
        /*0c40*/ 	.word	0x0002ba90


	//   ....[88]....
        /*0c44*/ 	.word	0x0002baa0


	//   ....[89]....
        /*0c48*/ 	.word	0x0002bb60


	//   ....[90]....
        /*0c4c*/ 	.word	0x0002bb70


	//   ....[91]....
        /*0c50*/ 	.word	0x0002bc10


	//   ....[92]....
        /*0c54*/ 	.word	0x0002bc20


	//   ....[93]....
        /*0c58*/ 	.word	0x0002bcc0


	//   ....[94]....
        /*0c5c*/ 	.word	0x0002bcd0


	//   ....[95]....
        /*0c60*/ 	.word	0x0002bd70


	//   ....[96]....
        /*0c64*/ 	.word	0x0002bd80


	//   ....[97]....
        /*0c68*/ 	.word	0x0002be20


	//   ....[98]....
        /*0c6c*/ 	.word	0x0002be30


	//   ....[99]....
        /*0c70*/ 	.word	0x0002bed0


	//   ....[100]....
        /*0c74*/ 	.word	0x0002bee0


	//   ....[101]....
        /*0c78*/ 	.word	0x0002bf30


	//   ....[102]....
        /*0c7c*/ 	.word	0x0002bf70


	//   ....[103]....
        /*0c80*/ 	.word	0x0002ef50


	//   ....[104]....
        /*0c84*/ 	.word	0x0002ef70


	//   ....[105]....
        /*0c88*/ 	.word	0x0002efd0


	//   ....[106]....
        /*0c8c*/ 	.word	0x0002f000


	//   ....[107]....
        /*0c90*/ 	.word	0x0002f030


	//   ....[108]....
        /*0c94*/ 	.word	0x0002f060


	//   ....[109]....
        /*0c98*/ 	.word	0x0002f090


	//   ....[110]....
        /*0c9c*/ 	.word	0x0002f0c0


	//   ....[111]....
        /*0ca0*/ 	.word	0x0002f290


	//   ....[112]....
        /*0ca4*/ 	.word	0x0002f2c0


	//   ....[113]....
        /*0ca8*/ 	.word	0x0002f2f0


	//   ....[114]....
        /*0cac*/ 	.word	0x0002f320


	//   ....[115]....
        /*0cb0*/ 	.word	0x0002f350


	//   ....[116]....
        /*0cb4*/ 	.word	0x0002f380


	//   ....[117]....
        /*0cb8*/ 	.word	0x0002f450


	//   ....[118]....
        /*0cbc*/ 	.word	0x0002f470


	//   ....[119]....
        /*0cc0*/ 	.word	0x0002f480


	//   ....[120]....
        /*0cc4*/ 	.word	0x0002f500


	//   ....[121]....
        /*0cc8*/ 	.word	0x00030030


	//   ....[122]....
        /*0ccc*/ 	.word	0x00030470


	//   ....[123]....
        /*0cd0*/ 	.word	0x00030500


	//   ....[124]....
        /*0cd4*/ 	.word	0x00030550


	//   ....[125]....
        /*0cd8*/ 	.word	0x000305a0


	//   ....[126]....
        /*0cdc*/ 	.word	0x00030630


	//   ....[127]....
        /*0ce0*/ 	.word	0x000306c0


	//   ....[128]....
        /*0ce4*/ 	.word	0x00030710


	//   ....[129]....
        /*0ce8*/ 	.word	0x00030760


	//   ....[130]....
        /*0cec*/ 	.word	0x00030850


	//   ....[131]....
        /*0cf0*/ 	.word	0x000308e0


	//   ....[132]....
        /*0cf4*/ 	.word	0x00030940


	//   ....[133]....
        /*0cf8*/ 	.word	0x000309a0


	//   ....[134]....
        /*0cfc*/ 	.word	0x00030a30


	//   ....[135]....
        /*0d00*/ 	.word	0x00030ac0


	//   ....[136]....
        /*0d04*/ 	.word	0x00030b10


	//   ....[137]....
        /*0d08*/ 	.word	0x00030b60


	//   ....[138]....
        /*0d0c*/ 	.word	0x00030e60


	//   ....[139]....
        /*0d10*/ 	.word	0x00031150


	//   ....[140]....
        /*0d14*/ 	.word	0x000312d0


	//   ....[141]....
        /*0d18*/ 	.word	0x00031320


	//   ....[142]....
        /*0d1c*/ 	.word	0x000313f0


	//   ....[143]....
        /*0d20*/ 	.word	0x00031500


	//   ....[144]....
        /*0d24*/ 	.word	0x00031560


	//   ....[145]....
        /*0d28*/ 	.word	0x00031670


	//   ....[146]....
        /*0d2c*/ 	.word	0x000316d0


	//   ....[147]....
        /*0d30*/ 	.word	0x000317e0


	//   ....[148]....
        /*0d34*/ 	.word	0x00031840


	//   ....[149]....
        /*0d38*/ 	.word	0x00031950


	//   ....[150]....
        /*0d3c*/ 	.word	0x000319b0


	//   ....[151]....
        /*0d40*/ 	.word	0x00031ac0


	//   ....[152]....
        /*0d44*/ 	.word	0x00031b20


	//   ....[153]....
        /*0d48*/ 	.word	0x00031c30


	//   ....[154]....
        /*0d4c*/ 	.word	0x00031c90


	//   ....[155]....
        /*0d50*/ 	.word	0x00031d70


	//   ....[156]....
        /*0d54*/ 	.word	0x000320e0


	//   ....[157]....
        /*0d58*/ 	.word	0x00032190


	//   ....[158]....
        /*0d5c*/ 	.word	0x00032310


	//   ....[159]....
        /*0d60*/ 	.word	0x000323a0


	//   ....[160]....
        /*0d64*/ 	.word	0x00032420


	//   ....[161]....
        /*0d68*/ 	.word	0x000324a0


	//   ....[162]....
        /*0d6c*/ 	.word	0x00032520


	//   ....[163]....
        /*0d70*/ 	.word	0x000325b0


	//   ....[164]....
        /*0d74*/ 	.word	0x00032650


	//   ....[165]....
        /*0d78*/ 	.word	0x00032720


	//   ....[166]....
        /*0d7c*/ 	.word	0x000327a0


	//   ....[167]....
        /*0d80*/ 	.word	0x00032820


	//   ....[168]....
        /*0d84*/ 	.word	0x000328a0


	//   ....[169]....
        /*0d88*/ 	.word	0x00032930


	//   ....[170]....
        /*0d8c*/ 	.word	0x000329b0


	//   ....[171]....
        /*0d90*/ 	.word	0x00032a60


	//   ....[172]....
        /*0d94*/ 	.word	0x00032ab0


	//   ....[173]....
        /*0d98*/ 	.word	0x00032b70


	//   ....[174]....
        /*0d9c*/ 	.word	0x00032ca0


	//----- nvinfo : EIATTR_REG_RECONFIG
	.align		4
.L_839:
        /*0da0*/ 	.byte	0x01, 0x54
	.zero		2


	//----- nvinfo : EIATTR_SYSCALL_OFFSETS
	.align		4
        /*0da4*/ 	.byte	0x04, 0x46
        /*0da6*/ 	.short	(.L_841 - .L_840)


	//   ....[0]....
.L_840:
        /*0da8*/ 	.word	0x00001db0


	//   ....[1]....
        /*0dac*/ 	.word	0x00001f00


	//   ....[2]....
        /*0db0*/ 	.word	0x0000b6c0


	//   ....[3]....
        /*0db4*/ 	.word	0x0000b9e0


	//   ....[4]....
        /*0db8*/ 	.word	0x0002aaa0


	//   ....[5]....
        /*0dbc*/ 	.word	0x0002abf0


	//   ....[6]....
        /*0dc0*/ 	.word	0x0002ace0


	//   ....[7]....
        /*0dc4*/ 	.word	0x0002b640


	//----- nvinfo : EIATTR_MBARRIER_INSTR_OFFSETS
	.align		4
.L_841:
        /*0dc8*/ 	.byte	0x04, 0x39
        /*0dca*/ 	.short	(.L_843 - .L_842)


	//   ....[0]....
.L_842:
        /*0dcc*/ 	.word	0x000002d0
        /*0dd0*/ 	.word	0x000000ff
        /*0dd4*/ 	.word	0x00036800
        /*0dd8*/ 	.short	0x0100
        /*0dda*/ 	.byte	0x08
	.zero		1


	//   ....[1]....
        /*0ddc*/ 	.word	0x000002e0
        /*0de0*/ 	.word	0x000000ff
        /*0de4*/ 	.word	0x00036820
        /*0de8*/ 	.short	0x0100
        /*0dea*/ 	.byte	0x08
	.zero		1


	//   ....[2]....
        /*0dec*/ 	.word	0x000003d0
        /*0df0*/ 	.word	0x000000ff
        /*0df4*/ 	.word	0x00036830
        /*0df8*/ 	.short	0x0100
        /*0dfa*/ 	.byte	0x08
	.zero		1


	//   ....[3]....
        /*0dfc*/ 	.word	0x000003e0
        /*0e00*/ 	.word	0x000000ff
        /*0e04*/ 	.word	0x00036840
        /*0e08*/ 	.short	0x0100
        /*0e0a*/ 	.byte	0x08
	.zero		1


	//   ....[4]....
        /*0e0c*/ 	.word	0x000003f0
        /*0e10*/ 	.word	0x000000ff
        /*0e14*/ 	.word	0x00036838
        /*0e18*/ 	.short	0x0100
        /*0e1a*/ 	.byte	0x08
	.zero		1


	//   ....[5]....
        /*0e1c*/ 	.word	0x00000400
        /*0e20*/ 	.word	0x000000ff
        /*0e24*/ 	.word	0x00036848
        /*0e28*/ 	.short	0x0100
        /*0e2a*/ 	.byte	0x08
	.zero		1


	//   ....[6]....
        /*0e2c*/ 	.word	0x00000530
        /*0e30*/ 	.word	0x000000ff
        /*0e34*/ 	.word	0x00036850
        /*0e38*/ 	.short	0x0100
        /*0e3a*/ 	.byte	0x08
	.zero		1


	//   ....[7]....
        /*0e3c*/ 	.word	0x00000540
        /*0e40*/ 	.word	0x000000ff
        /*0e44*/ 	.word	0x00036860
        /*0e48*/ 	.short	0x0100
        /*0e4a*/ 	.byte	0x08
	.zero		1


	//   ....[8]....
        /*0e4c*/ 	.word	0x00000550
        /*0e50*/ 	.word	0x000000ff
        /*0e54*/ 	.word	0x00036858
        /*0e58*/ 	.short	0x0100
        /*0e5a*/ 	.byte	0x08
	.zero		1


	//   ....[9]....
        /*0e5c*/ 	.word	0x00000560
        /*0e60*/ 	.word	0x000000ff
        /*0e64*/ 	.word	0x00036868
        /*0e68*/ 	.short	0x0100
        /*0e6a*/ 	.byte	0x08
	.zero		1


	//   ....[10]....
        /*0e6c*/ 	.word	0x00000650
        /*0e70*/ 	.word	0x000000ff
        /*0e74*/ 	.word	0x00036870
        /*0e78*/ 	.short	0x0100
        /*0e7a*/ 	.byte	0x06
	.zero		1


	//   ....[11]....
        /*0e7c*/ 	.word	0x00000660
        /*0e80*/ 	.word	0x000000ff
        /*0e84*/ 	.word	0x00036880
        /*0e88*/ 	.short	0x0100
        /*0e8a*/ 	.byte	0x06
	.zero		1


	//   ....[12]....
        /*0e8c*/ 	.word	0x00000670
        /*0e90*/ 	.word	0x000000ff
        /*0e94*/ 	.word	0x00036878
        /*0e98*/ 	.short	0x0100
        /*0e9a*/ 	.byte	0x06
	.zero		1


	//   ....[13]....
        /*0e9c*/ 	.word	0x00000680
        /*0ea0*/ 	.word	0x000000ff
        /*0ea4*/ 	.word	0x00036888
        /*0ea8*/ 	.short	0x0100
        /*0eaa*/ 	.byte	0x06
	.zero		1


	//   ....[14]....
        /*0eac*/ 	.word	0x000007b0
        /*0eb0*/ 	.word	0x000000ff
        /*0eb4*/ 	.word	0x00036890
        /*0eb8*/ 	.short	0x0100
        /*0eba*/ 	.byte	0x08
	.zero		1


	//   ....[15]....
        /*0ebc*/ 	.word	0x000007c0
        /*0ec0*/ 	.word	0x000000ff
        /*0ec4*/ 	.word	0x000368a0
        /*0ec8*/ 	.short	0x0100
        /*0eca*/ 	.byte	0x08
	.zero		1


	//   ....[16]....
        /*0ecc*/ 	.word	0x000007d0
        /*0ed0*/ 	.word	0x000000ff
        /*0ed4*/ 	.word	0x00036898
        /*0ed8*/ 	.short	0x0100
        /*0eda*/ 	.byte	0x08
	.zero		1


	//   ....[17]....
        /*0edc*/ 	.word	0x000007e0
        /*0ee0*/ 	.word	0x000000ff
        /*0ee4*/ 	.word	0x000368a8
        /*0ee8*/ 	.short	0x0100
        /*0eea*/ 	.byte	0x08
	.zero		1


	//   ....[18]....
        /*0eec*/ 	.word	0x00000910
        /*0ef0*/ 	.word	0x000000ff
        /*0ef4*/ 	.word	0x000368b0
        /*0ef8*/ 	.short	0x0100
        /*0efa*/ 	.byte	0x08
	.zero		1


	//   ....[19]....
        /*0efc*/ 	.word	0x00000920
        /*0f00*/ 	.word	0x000000ff
        /*0f04*/ 	.word	0x000368c0
        /*0f08*/ 	.short	0x0100
        /*0f0a*/ 	.byte	0x08
	.zero		1


	//   ....[20]....
        /*0f0c*/ 	.word	0x00000930
        /*0f10*/ 	.word	0x000000ff
        /*0f14*/ 	.word	0x000368b8
        /*0f18*/ 	.short	0x0100
        /*0f1a*/ 	.byte	0x08
	.zero		1


	//   ....[21]....
        /*0f1c*/ 	.word	0x00000940
        /*0f20*/ 	.word	0x000000ff
        /*0f24*/ 	.word	0x000368c8
        /*0f28*/ 	.short	0x0100
        /*0f2a*/ 	.byte	0x08
	.zero		1


	//   ....[22]....
        /*0f2c*/ 	.word	0x00003aa0
        /*0f30*/ 	.word	0x00000060
        /*0f34*/ 	.word	0x00036890
        /*0f38*/ 	.short	0x010a
        /*0f3a*/ 	.byte	0x3f
	.zero		1


	//   ....[23]....
        /*0f3c*/ 	.word	0x00007060
        /*0f40*/ 	.word	0x00000060
        /*0f44*/ 	.word	0x00036890
        /*0f48*/ 	.short	0x010a
        /*0f4a*/ 	.byte	0x3f
	.zero		1


	//   ....[24]....
        /*0f4c*/ 	.word	0x0000a320
        /*0f50*/ 	.word	0x00000060
        /*0f54*/ 	.word	0x00036890
        /*0f58*/ 	.short	0x010a
        /*0f5a*/ 	.byte	0x3f
	.zero		1


	//   ....[25]....
        /*0f5c*/ 	.word	0x0000a6f0
        /*0f60*/ 	.word	0x00000028
        /*0f64*/ 	.word	0x00000000
        /*0f68*/ 	.short	0x0101
        /*0f6a*/ 	.byte	0x3f
	.zero		1


	//   ....[26]....
        /*0f6c*/ 	.word	0x0000a730
        /*0f70*/ 	.word	0x00000060
        /*0f74*/ 	.word	0x000368b0
        /*0f78*/ 	.short	0x010a
        /*0f7a*/ 	.byte	0x3f
	.zero		1


	//   ....[27]....
        /*0f7c*/ 	.word	0x0000ada0
        /*0f80*/ 	.word	0x00000060
        /*0f84*/ 	.word	0x00000000
        /*0f88*/ 	.short	0x0101
        /*0f8a*/ 	.byte	0x3f
	.zero		1


	//   ....[28]....
        /*0f8c*/ 	.word	0x0000b740
        /*0f90*/ 	.word	0x00000010
        /*0f94*/ 	.word	0x00036800
        /*0f98*/ 	.short	0x010a
        /*0f9a*/ 	.byte	0x3f
	.zero		1


	//   ....[29]....
        /*0f9c*/ 	.word	0x0000b790
        /*0fa0*/ 	.word	0x00000010
        /*0fa4*/ 	.word	0x00036800
        /*0fa8*/ 	.short	0x010a
        /*0faa*/ 	.byte	0x3f
	.zero		1


	//   ....[30]....
        /*0fac*/ 	.word	0x0000cc40
        /*0fb0*/ 	.word	0x00000010
        /*0fb4*/ 	.word	0x00036800
        /*0fb8*/ 	.short	0x010a
        /*0fba*/ 	.byte	0x3f
	.zero		1


	//   ....[31]....
        /*0fbc*/ 	.word	0x00010220
        /*0fc0*/ 	.word	0x00000010
        /*0fc4*/ 	.word	0x00036800
        /*0fc8*/ 	.short	0x010a
        /*0fca*/ 	.byte	0x3f
	.zero		1


	//   ....[32]....
        /*0fcc*/ 	.word	0x00013060
        /*0fd0*/ 	.word	0x00000003
        /*0fd4*/ 	.word	0x00036830
        /*0fd8*/ 	.short	0x010a
        /*0fda*/ 	.byte	0x3f
	.zero		1


	//   ....[33]....
        /*0fdc*/ 	.word	0x000130d0
        /*0fe0*/ 	.word	0x00000003
        /*0fe4*/ 	.word	0x00036830
        /*0fe8*/ 	.short	0x010a
        /*0fea*/ 	.byte	0x3f
	.zero		1


	//   ....[34]....
        /*0fec*/ 	.word	0x00017510
        /*0ff0*/ 	.word	0x00000006
        /*0ff4*/ 	.word	0x00000000
        /*0ff8*/ 	.short	0x0101
        /*0ffa*/ 	.byte	0x3f
	.zero		1


	//   ....[35]....
        /*0ffc*/ 	.word	0x00018030
        /*1000*/ 	.word	0x0000000d
        /*1004*/ 	.word	0x00036830
        /*1008*/ 	.short	0x010a
        /*100a*/ 	.byte	0x3f
	.zero		1


	//   ....[36]....
        /*100c*/ 	.word	0x000180b0
        /*1010*/ 	.word	0x0000000d
        /*1014*/ 	.word	0x00036830
        /*1018*/ 	.short	0x010a
        /*101a*/ 	.byte	0x3f
	.zero		1


	//   ....[37]....
        /*101c*/ 	.word	0x0001b720
        /*1020*/ 	.word	0x0000000b
        /*1024*/ 	.word	0x00036850
        /*1028*/ 	.short	0x010a
        /*102a*/ 	.byte	0x3f
	.zero		1


	//   ....[38]....
        /*102c*/ 	.word	0x0001b770
        /*1030*/ 	.word	0x0000000b
        /*1034*/ 	.word	0x00036850
        /*1038*/ 	.short	0x010a
        /*103a*/ 	.byte	0x3f
	.zero		1


	//   ....[39]....
        /*103c*/ 	.word	0x0001cef0
        /*1040*/ 	.word	0x0000000d
        /*1044*/ 	.word	0x00000000
        /*1048*/ 	.short	0x0101
        /*104a*/ 	.byte	0x3f
	.zero		1


	//   ....[40]....
        /*104c*/ 	.word	0x0001cf40
        /*1050*/ 	.word	0x0000000b
        /*1054*/ 	.word	0x00000000
        /*1058*/ 	.short	0x0101
        /*105a*/ 	.byte	0x3f
	.zero		1


	//   ....[41]....
        /*105c*/ 	.word	0x0001d5f0
        /*1060*/ 	.word	0x00000004
        /*1064*/ 	.word	0x00036830
        /*1068*/ 	.short	0x010a
        /*106a*/ 	.byte	0x3f
	.zero		1


	//   ....[42]....
        /*106c*/ 	.word	0x0001d670
        /*1070*/ 	.word	0x00000004
        /*1074*/ 	.word	0x00036830
        /*1078*/ 	.short	0x010a
        /*107a*/ 	.byte	0x3f
	.zero		1


	//   ....[43]....
        /*107c*/ 	.word	0x00020ce0
        /*1080*/ 	.word	0x0000000b
        /*1084*/ 	.word	0x00036850
        /*1088*/ 	.short	0x010a
        /*108a*/ 	.byte	0x3f
	.zero		1


	//   ....[44]....
        /*108c*/ 	.word	0x00020d30
        /*1090*/ 	.word	0x0000000b
        /*1094*/ 	.word	0x00036850
        /*1098*/ 	.short	0x010a
        /*109a*/ 	.byte	0x3f
	.zero		1


	//   ....[45]....
        /*109c*/ 	.word	0x00021ce0
        /*10a0*/ 	.word	0x00000078
        /*10a4*/ 	.word	0x00000000
        /*10a8*/ 	.short	0x0101
        /*10aa*/ 	.byte	0x3f
	.zero		1


	//   ....[46]....
        /*10ac*/ 	.word	0x00021d30
        /*10b0*/ 	.word	0x0000000b
        /*10b4*/ 	.word	0x00000000
        /*10b8*/ 	.short	0x0101
        /*10ba*/ 	.byte	0x3f
	.zero		1


	//   ....[47]....
        /*10bc*/ 	.word	0x000228d0
        /*10c0*/ 	.word	0x00000008
        /*10c4*/ 	.word	0x00036850
        /*10c8*/ 	.short	0x010a
        /*10ca*/ 	.byte	0x3f
	.zero		1


	//   ....[48]....
        /*10cc*/ 	.word	0x00022970
        /*10d0*/ 	.word	0x00000008
        /*10d4*/ 	.word	0x00036850
        /*10d8*/ 	.short	0x010a
        /*10da*/ 	.byte	0x3f
	.zero		1


	//   ....[49]....
        /*10dc*/ 	.word	0x00022ec0
        /*10e0*/ 	.word	0x0000000c
        /*10e4*/ 	.word	0x00000000
        /*10e8*/ 	.short	0x0101
        /*10ea*/ 	.byte	0x3f
	.zero		1


	//   ....[50]....
        /*10ec*/ 	.word	0x00024bc0
        /*10f0*/ 	.word	0x00000000
        /*10f4*/ 	.word	0x00000000
        /*10f8*/ 	.short	0x0101
        /*10fa*/ 	.byte	0x3f
	.zero		1


	//   ....[51]....
        /*10fc*/ 	.word	0x00025430
        /*1100*/ 	.word	0x00000006
        /*1104*/ 	.word	0x00000000
        /*1108*/ 	.short	0x0101
        /*110a*/ 	.byte	0x3f
	.zero		1


	//   ....[52]....
        /*110c*/ 	.word	0x00029120
        /*1110*/ 	.word	0x00000012
        /*1114*/ 	.word	0x00036820
        /*1118*/ 	.short	0x010a
        /*111a*/ 	.byte	0x3f
	.zero		1


	//   ....[53]....
        /*111c*/ 	.word	0x000291f0
        /*1120*/ 	.word	0x00000005
        /*1124*/ 	.word	0x000368a0
        /*1128*/ 	.short	0x010a
        /*112a*/ 	.byte	0x3f
	.zero		1


	//   ....[54]....
        /*112c*/ 	.word	0x00029620
        /*1130*/ 	.word	0x00000005
        /*1134*/ 	.word	0x000368c0
        /*1138*/ 	.short	0x010a
        /*113a*/ 	.byte	0x3f
	.zero		1


	//   ....[55]....
        /*113c*/ 	.word	0x00029ba0
        /*1140*/ 	.word	0x00000006
        /*1144*/ 	.word	0x000368a0
        /*1148*/ 	.short	0x010a
        /*114a*/ 	.byte	0x3f
	.zero		1


	//   ....[56]....
        /*114c*/ 	.word	0x00029fc0
        /*1150*/ 	.word	0x00000006
        /*1154*/ 	.word	0x000368c0
        /*1158*/ 	.short	0x010a
        /*115a*/ 	.byte	0x3f
	.zero		1


	//   ....[57]....
        /*115c*/ 	.word	0x0002b0f0
        /*1160*/ 	.word	0x00000000
        /*1164*/ 	.word	0x00036840
        /*1168*/ 	.short	0x010a
        /*116a*/ 	.byte	0x3f
	.zero		1


	//   ....[58]....
        /*116c*/ 	.word	0x0002c060
        /*1170*/ 	.word	0x00000012
        /*1174*/ 	.word	0x00036800
        /*1178*/ 	.short	0x0107
        /*117a*/ 	.byte	0x3f
	.zero		1


	//   ....[59]....
        /*117c*/ 	.word	0x0002c160
        /*1180*/ 	.word	0x00000012
        /*1184*/ 	.word	0x00036800
        /*1188*/ 	.short	0x0101
        /*118a*/ 	.byte	0x3f
	.zero		1


	//   ....[60]....
        /*118c*/ 	.word	0x0002c180
        /*1190*/ 	.word	0x00000012
        /*1194*/ 	.word	0x00036820
        /*1198*/ 	.short	0x010a
        /*119a*/ 	.byte	0x3f
	.zero		1


	//   ....[61]....
        /*119c*/ 	.word	0x0002c540
        /*11a0*/ 	.word	0x00000003
        /*11a4*/ 	.word	0x00036840
        /*11a8*/ 	.short	0x010a
        /*11aa*/ 	.byte	0x3f
	.zero		1


	//   ....[62]....
        /*11ac*/ 	.word	0x0002c9d0
        /*11b0*/ 	.word	0x00000002
        /*11b4*/ 	.word	0x00036860
        /*11b8*/ 	.short	0x010a
        /*11ba*/ 	.byte	0x3f
	.zero		1


	//   ....[63]....
        /*11bc*/ 	.word	0x0002d170
        /*11c0*/ 	.word	0x00000003
        /*11c4*/ 	.word	0x00036840
        /*11c8*/ 	.short	0x010a
        /*11ca*/ 	.byte	0x3f
	.zero		1


	//   ....[64]....
        /*11cc*/ 	.word	0x0002d600
        /*11d0*/ 	.word	0x00000002
        /*11d4*/ 	.word	0x00036860
        /*11d8*/ 	.short	0x010a
        /*11da*/ 	.byte	0x3f
	.zero		1


	//   ....[65]....
        /*11dc*/ 	.word	0x0002dd00
        /*11e0*/ 	.word	0x00000003
        /*11e4*/ 	.word	0x00036840
        /*11e8*/ 	.short	0x010a
        /*11ea*/ 	.byte	0x3f
	.zero		1


	//   ....[66]....
        /*11ec*/ 	.word	0x0002e180
        /*11f0*/ 	.word	0x00000002
        /*11f4*/ 	.word	0x00036860
        /*11f8*/ 	.short	0x010a
        /*11fa*/ 	.byte	0x3f
	.zero		1


	//   ....[67]....
        /*11fc*/ 	.word	0x0002e820
        /*1200*/ 	.word	0x00000000
        /*1204*/ 	.word	0x00036860
        /*1208*/ 	.short	0x010a
        /*120a*/ 	.byte	0x3f
	.zero		1


	//   ....[68]....
        /*120c*/ 	.word	0x0002ffb0
        /*1210*/ 	.word	0x00000000
        /*1214*/ 	.word	0x00036820
        /*1218*/ 	.short	0x010a
        /*121a*/ 	.byte	0x3f
	.zero		1


	//   ....[69]....
        /*121c*/ 	.word	0x000301b0
        /*1220*/ 	.word	0x00000006
        /*1224*/ 	.word	0x00000000
        /*1228*/ 	.short	0x010a
        /*122a*/ 	.byte	0x3f
	.zero		1


	//   ....[70]....
        /*122c*/ 	.word	0x000301e0
        /*1230*/ 	.word	0x00000007
        /*1234*/ 	.word	0x00000000
        /*1238*/ 	.short	0x010a
        /*123a*/ 	.byte	0x3f
	.zero		1


	//   ....[71]....
        /*123c*/ 	.word	0x00030240
        /*1240*/ 	.word	0x00000004
        /*1244*/ 	.word	0x00000000
        /*1248*/ 	.short	0x010a
        /*124a*/ 	.byte	0x3f
	.zero		1


	//   ....[72]....
        /*124c*/ 	.word	0x00030270
        /*1250*/ 	.word	0x00000003
        /*1254*/ 	.word	0x00000000
        /*1258*/ 	.short	0x010a
        /*125a*/ 	.byte	0x3f
	.zero		1


	//   ....[73]....
        /*125c*/ 	.word	0x000302d0
        /*1260*/ 	.word	0x00000060
        /*1264*/ 	.word	0x00036890
        /*1268*/ 	.short	0x010a
        /*126a*/ 	.byte	0x3f
	.zero		1


	//   ....[74]....
        /*126c*/ 	.word	0x00030320
        /*1270*/ 	.word	0x00000060
        /*1274*/ 	.word	0x00036890
        /*1278*/ 	.short	0x010a
        /*127a*/ 	.byte	0x3f
	.zero		1


	//   ....[75]....
        /*127c*/ 	.word	0x00030370
        /*1280*/ 	.word	0x00000060
        /*1284*/ 	.word	0x00036890
        /*1288*/ 	.short	0x010a
        /*128a*/ 	.byte	0x3f
	.zero		1


	//   ....[76]....
        /*128c*/ 	.word	0x000303c0
        /*1290*/ 	.word	0x00000060
        /*1294*/ 	.word	0x000368b0
        /*1298*/ 	.short	0x010a
        /*129a*/ 	.byte	0x3f
	.zero		1


	//   ....[77]....
        /*129c*/ 	.word	0x000307a0
        /*12a0*/ 	.word	0x00000010
        /*12a4*/ 	.word	0x00036800
        /*12a8*/ 	.short	0x010a
        /*12aa*/ 	.byte	0x3f
	.zero		1


	//   ....[78]....
        /*12ac*/ 	.word	0x00030ba0
        /*12b0*/ 	.word	0x00000010
        /*12b4*/ 	.word	0x00036800
        /*12b8*/ 	.short	0x010a
        /*12ba*/ 	.byte	0x3f
	.zero		1


	//   ....[79]....
        /*12bc*/ 	.word	0x00030bf0
        /*12c0*/ 	.word	0x00000003
        /*12c4*/ 	.word	0x00036830
        /*12c8*/ 	.short	0x010a
        /*12ca*/ 	.byte	0x3f
	.zero		1


	//   ....[80]....
        /*12cc*/ 	.word	0x00030c40
        /*12d0*/ 	.word	0x0000000d
        /*12d4*/ 	.word	0x00036830
        /*12d8*/ 	.short	0x010a
        /*12da*/ 	.byte	0x3f
	.zero		1


	//   ....[81]....
        /*12dc*/ 	.word	0x00030c90
        /*12e0*/ 	.word	0x0000000b
        /*12e4*/ 	.word	0x00036850
        /*12e8*/ 	.short	0x010a
        /*12ea*/ 	.byte	0x3f
	.zero		1


	//   ....[82]....
        /*12ec*/ 	.word	0x00030ce0
        /*12f0*/ 	.word	0x00000004
        /*12f4*/ 	.word	0x00036830
        /*12f8*/ 	.short	0x010a
        /*12fa*/ 	.byte	0x3f
	.zero		1


	//   ....[83]....
        /*12fc*/ 	.word	0x00030d30
        /*1300*/ 	.word	0x0000000b
        /*1304*/ 	.word	0x00036850
        /*1308*/ 	.short	0x010a
        /*130a*/ 	.byte	0x3f
	.zero		1


	//   ....[84]....
        /*130c*/ 	.word	0x00030d80
        /*1310*/ 	.word	0x00000008
        /*1314*/ 	.word	0x00036850
        /*1318*/ 	.short	0x010a
        /*131a*/ 	.byte	0x3f
	.zero		1


	//   ....[85]....
        /*131c*/ 	.word	0x00030f30
        /*1320*/ 	.word	0x00000012
        /*1324*/ 	.word	0x00036820
        /*1328*/ 	.short	0x010a
        /*132a*/ 	.byte	0x3f
	.zero		1


	//   ....[86]....
        /*132c*/ 	.word	0x00030f80
        /*1330*/ 	.word	0x00000005
        /*1334*/ 	.word	0x000368a0
        /*1338*/ 	.short	0x010a
        /*133a*/ 	.byte	0x3f
	.zero		1


	//   ....[87]....
        /*133c*/ 	.word	0x00030fd0
        /*1340*/ 	.word	0x00000005
        /*1344*/ 	.word	0x000368c0
        /*1348*/ 	.short	0x010a
        /*134a*/ 	.byte	0x3f
	.zero		1


	//   ....[88]....
        /*134c*/ 	.word	0x00031020
        /*1350*/ 	.word	0x00000006
        /*1354*/ 	.word	0x000368a0
        /*1358*/ 	.short	0x010a
        /*135a*/ 	.byte	0x3f
	.zero		1


	//   ....[89]....
        /*135c*/ 	.word	0x00031070
        /*1360*/ 	.word	0x00000006
        /*1364*/ 	.word	0x000368c0
        /*1368*/ 	.short	0x010a
        /*136a*/ 	.byte	0x3f
	.zero		1


	//   ....[90]....
        /*136c*/ 	.word	0x00031210
        /*1370*/ 	.word	0x00000000
        /*1374*/ 	.word	0x00036840
        /*1378*/ 	.short	0x010a
        /*137a*/ 	.byte	0x3f
	.zero		1


	//   ....[91]....
        /*137c*/ 	.word	0x00031df0
        /*1380*/ 	.word	0x00000012
        /*1384*/ 	.word	0x00036820
        /*1388*/ 	.short	0x010a
        /*138a*/ 	.byte	0x3f
	.zero		1


	//   ....[92]....
        /*138c*/ 	.word	0x00031e40
        /*1390*/ 	.word	0x00000003
        /*1394*/ 	.word	0x00036840
        /*1398*/ 	.short	0x010a
        /*139a*/ 	.byte	0x3f
	.zero		1


	//   ....[93]....
        /*139c*/ 	.word	0x00031e90
        /*13a0*/ 	.word	0x00000002
        /*13a4*/ 	.word	0x00036860
        /*13a8*/ 	.short	0x010a
        /*13aa*/ 	.byte	0x3f
	.zero		1


	//   ....[94]....
        /*13ac*/ 	.word	0x00031ee0
        /*13b0*/ 	.word	0x00000003
        /*13b4*/ 	.word	0x00036840
        /*13b8*/ 	.short	0x010a
        /*13ba*/ 	.byte	0x3f
	.zero		1


	//   ....[95]....
        /*13bc*/ 	.word	0x00031f30
        /*13c0*/ 	.word	0x00000002
        /*13c4*/ 	.word	0x00036860
        /*13c8*/ 	.short	0x010a
        /*13ca*/ 	.byte	0x3f
	.zero		1


	//   ....[96]....
        /*13cc*/ 	.word	0x00031f80
        /*13d0*/ 	.word	0x00000003
        /*13d4*/ 	.word	0x00036840
        /*13d8*/ 	.short	0x010a
        /*13da*/ 	.byte	0x3f
	.zero		1


	//   ....[97]....
        /*13dc*/ 	.word	0x00031fd0
        /*13e0*/ 	.word	0x00000002
        /*13e4*/ 	.word	0x00036860
        /*13e8*/ 	.short	0x010a
        /*13ea*/ 	.byte	0x3f
	.zero		1


	//   ....[98]....
        /*13ec*/ 	.word	0x00032020
        /*13f0*/ 	.word	0x00000000
        /*13f4*/ 	.word	0x00036860
        /*13f8*/ 	.short	0x010a
        /*13fa*/ 	.byte	0x3f
	.zero		1


	//   ....[99]....
        /*13fc*/ 	.word	0x00032bc0
        /*1400*/ 	.word	0x00000000
        /*1404*/ 	.word	0x00036820
        /*1408*/ 	.short	0x010a
        /*140a*/ 	.byte	0x3f
	.zero		1


	//   ....[100]....
        /*140c*/ 	.word	0x00032d60
        /*1410*/ 	.word	0x00000006
        /*1414*/ 	.word	0x00000000
        /*1418*/ 	.short	0x010a
        /*141a*/ 	.byte	0x3f
	.zero		1


	//   ....[101]....
        /*141c*/ 	.word	0x00032db0
        /*1420*/ 	.word	0x00000007
        /*1424*/ 	.word	0x00000000
        /*1428*/ 	.short	0x010a
        /*142a*/ 	.byte	0x3f
	.zero		1


	//   ....[102]....
        /*142c*/ 	.word	0x00032e00
        /*1430*/ 	.word	0x00000004
        /*1434*/ 	.word	0x00000000
        /*1438*/ 	.short	0x010a
        /*143a*/ 	.byte	0x3f
	.zero		1


	//----- nvinfo : EIATTR_NUM_MBARRIERS
	.align		4
.L_843:
        /*143c*/ 	.byte	0x03, 0x38
        /*143e*/ 	.short	0x0016


	//----- nvinfo : EIATTR_EXIT_INSTR_OFFSETS
	.align		4
        /*1440*/ 	.byte	0x04, 0x1c
        /*1442*/ 	.short	(.L_845 - .L_844)


	//   ....[0]....
.L_844:
        /*1444*/ 	.word	0x000302c0


	//----- nvinfo : EIATTR_MAX_THREADS
	.align		4
.L_845:
        /*1448*/ 	.byte	0x04, 0x05
        /*144a*/ 	.short	(.L_847 - .L_846)
.L_846:
        /*144c*/ 	.word	0x00000180
        /*1450*/ 	.word	0x00000001
        /*1454*/ 	.word	0x00000001


	//----- nvinfo : EIATTR_CRS_STACK_SIZE
	.align		4
.L_847:
        /*1458*/ 	.byte	0x04, 0x1e
        /*145a*/ 	.short	(.L_849 - .L_848)
.L_848:
        /*145c*/ 	.word	0x00000000


	//----- nvinfo : EIATTR_CBANK_PARAM_SIZE
	.align		4
.L_849:
        /*1460*/ 	.byte	0x03, 0x19
        /*1462*/ 	.short	0x0af0


	//----- nvinfo : EIATTR_PARAM_CBANK
	.align		4
        /*1464*/ 	.byte	0x04, 0x0a
        /*1466*/ 	.short	(.L_851 - .L_850)
	.align		4
.L_850:
        /*1468*/ 	.word	index@(.nv.constant0._ZN7cutlass13device_kernelIN5flash11enable_sm90INS1_16FlashAttnFwdSm90INS1_25CollectiveMainloopFwdSm90ILi2EN4cute5tupleIJNS5_1CILi1EEES8_S8_EEENS6_IJNS7_ILi128EEENS7_ILi112EEENS7_ILi192EEEEEELi192ENS_10bfloat16_tEfNS_4arch4Sm90ELb1ELb0ELb0ELb1ELb0ELb1ELb0ELb1ELb1ELb1ELb1ELb0EEENS1_21CollectiveEpilogueFwdINS6_IJSA_SC_SB_EEES9_SE_SG_Li256ELb1ELb1ELb1ELb0EEENS1_36VarlenDynamicPersistentTileSchedulerILi128ELi112ELi256ELi128ELb1ELb1ELb1ELb1ELb1ELb1EEEEEEEEEvNT_6ParamsE)
        /*146c*/ 	.short	0x0210
        /*146e*/ 	.short	0x0af0


	//----- nvinfo : EIATTR_SW_WAR
	.align		4
.L_851:
        /*1470*/ 	.byte	0x04, 0x36
        /*1472*/ 	.short	(.L_853 - .L_852)
.L_852:
        /*1474*/ 	.word	0x00000008
.L_853:


//--------------------- .nv.info._ZN7cutlass13device_kernelIN5flash11enable_sm90INS1_16FlashAttnFwdSm90INS1_25CollectiveMainloopFwdSm90ILi2EN4cute5tupleIJNS5_1CILi1EEES8_S8_EEENS6_IJNS7_ILi128EEENS7_ILi176EEESA_EEELi128ENS_10bfloat16_tEfNS_4arch4Sm90ELb0ELb0ELb0ELb0ELb0ELb0ELb0ELb1ELb1ELb1ELb1ELb0EEENS1_21CollectiveEpilogueFwdINS6_IJSA_SA_SB_EEES9_SD_SF_Li256ELb0ELb1ELb1ELb0EEENS1_19SingleTileSchedulerILb0ELb1ELb1ELi128EEEEEEEEEvNT_6ParamsE --------------------------
	.section	.nv.info._ZN7cutlass13device_kernelIN5flash11enable_sm90INS1_16FlashAttnFwdSm90INS1_25CollectiveMainloopFwdSm90ILi2EN4cute5tupleIJNS5_1CILi1EEES8_S8_EEENS6_IJNS7_ILi128EEENS7_ILi176EEESA_EEELi128ENS_10bfloat16_tEfNS_4arch4Sm90ELb0ELb0ELb0ELb0ELb0ELb0ELb0ELb1ELb1ELb1ELb1ELb0EEENS1_21CollectiveEpilogueFwdINS6_IJSA_SA_SB_EEES9_SD_SF_Li256ELb0ELb1ELb1ELb0EEENS1_19SingleTileSchedulerILb0ELb1ELb1ELi128EEEEEEEEEvNT_6ParamsE,"",@"SHT_CUDA_INFO"
	.sectionflags	@""
	.align	4


	//----- nvinfo : EIATTR_CUDA_API_VERSION
	.align		4
        /*0000*/ 	.byte	0x04, 0x37
        /*0002*/ 	.short	(.L_855 - .L_854)
.L_854:
        /*0004*/ 	.word	0x00000082


	//----- nvinfo : EIATTR_KPARAM_INFO
	.align		4
.L_855:
        /*0008*/ 	.byte	0x04, 0x17
        /*000a*/ 	.short	(.L_857 - .L_856)
.L_856:
        /*000c*/ 	.word	0x00000000
        /*0010*/ 	.short	0x0000
        /*0012*/ 	.short	0x0070
        /*0014*/ 	.byte	0x00, 0xf0, 0x01, 0x28


	//----- nvinfo : EIATTR_SPARSE_MMA_MASK
	.align		4
.L_857:
        /*0018*/ 	.byte	0x03, 0x50
        /*001a*/ 	.short	0x0000


	//----- nvinfo : EIATTR_MAXREG_COUNT
	.align		4
        /*001c*/ 	.byte	0x03, 0x1b
        /*001e*/ 	.short	0x00a8


	//----- nvinfo : EIATTR_NUM_BARRIERS
	.align		4
        /*0020*/ 	.byte	0x02, 0x4c
        /*0022*/ 	.byte	0x10
	.zero		1


	//----- nvinfo : EIATTR_EXTERNS
	.align		4
        /*0024*/ 	.byte	0x04, 0x0f
        /*0026*/ 	.short	(.L_859 - .L_858)


	//   ....[0]....
	.align		4
.L_858:
        /*0028*/ 	.word	index@(__assertfail)


	//----- nvinfo : EIATTR_ANNOTATIONS
	.align		4
.L_859:
        /*002c*/ 	.byte	0x04, 0x55
        /*002e*/ 	.short	(.L_861 - .L_860)


	//   ....[0]....
.L_860:
        /*0030*/ 	.word	0x00000001
        /*0034*/ 	.byte	0x60, 0x09, 0x00, 0x00, 0x01, 0x00, 0x00, 0x00, 0x90, 0x13, 0x00, 0x00, 0x01, 0x00, 0x00, 0x00
        /*0044*/ 	.byte	0x90, 0xd7, 0x00, 0x00, 0x01, 0x00, 0x00, 0x00, 0x80, 0xdc, 0x00, 0x00, 0x01, 0x00, 0x00, 0x00
        /*0054*/ 	.byte	0xf0, 0xeb, 0x00, 0x00, 0x01, 0x00, 0x00, 0x00, 0x90, 0xee, 0x00, 0x00, 0x01, 0x00, 0x00, 0x00
        /*0064*/ 	.byte	0x50, 0xf6, 0x00, 0x00, 0x01, 0x00, 0x00, 0x00, 0x70, 0xfe, 0x00, 0x00, 0x01, 0x00, 0x00, 0x00
        /*0074*/ 	.byte	0xd0, 0x0a, 0x01, 0x00


	//----- nvinfo : EIATTR_MERCURY_ISA_VERSION
	.align		4
.L_861:
        /*0078*/ 	.byte	0x03, 0x5f
        /*007a*/ 	.short	0x0101


	//----- nvinfo : EIATTR_INT_WARP_WIDE_INSTR_OFFSETS
	.align		4
        /*007c*/ 	.byte	0x04, 0x31
        /*007e*/ 	.short	(.L_863 - .L_862)


	//   ....[0]....
.L_862:
        /*0080*/ 	.word	0x00000130


	//   ....[1]....
        /*0084*/ 	.word	0x00000170


	//   ....[2]....
        /*0088*/ 	.word	0x000001e0


	//----- nvinfo : EIATTR_COOP_GROUP_MASK_REGIDS
	.align		4
.L_863:
        /*008c*/ 	.byte	0x04, 0x29
        /*008e*/ 	.short	(.L_865 - .L_864)


	//   ....[0]....
.L_864:
        /*0090*/ 	.word	0xffffffff


	//   ....[1]....
        /*0094*/ 	.word	0xffffffff


	//   ....[2]....
        /*0098*/ 	.word	0xffffffff


	//   ....[3]....
        /*009c*/ 	.word	0xffffffff


	//   ....[4]....
        /*00a0*/ 	.word	0xffffffff


	//   ....[5]....
        /*00a4*/ 	.word	0xffffffff


	//   ....[6]....
        /*00a8*/ 	.word	0xffffffff


	//   ....[7]....
        /*00ac*/ 	.word	0xffffffff


	//   ....[8]....
        /*00b0*/ 	.word	0xffffffff


	//   ....[9]....
        /*00b4*/ 	.word	0xffffffff


	//   ....[10]....
        /*00b8*/ 	.word	0xffffffff


	//   ....[11]....
        /*00bc*/ 	.word	0xffffffff


	//   ....[12]....
        /*00c0*/ 	.word	0xffffffff


	//   ....[13]....
        /*00c4*/ 	.word	0xffffffff


	//   ....[14]....
        /*00c8*/ 	.word	0xffffffff


	//   ....[15]....
        /*00cc*/ 	.word	0xffffffff


	//   ....[16]....
        /*00d0*/ 	.word	0xffffffff


	//   ....[17]....
        /*00d4*/ 	.word	0xffffffff


	//   ....[18]....
        /*00d8*/ 	.word	0xffffffff


	//   ....[19]....
        /*00dc*/ 	.word	0xffffffff


	//   ....[20]....
        /*00e0*/ 	.word	0xffffffff


	//   ....[21]....
        /*00e4*/ 	.word	0xffffffff


	//   ....[22]....
        /*00e8*/ 	.word	0xffffffff


	//   ....[23]....
        /*00ec*/ 	.word	0xffffffff


	//   ....[24]....
        /*00f0*/ 	.word	0xffffffff


	//   ....[25]....
        /*00f4*/ 	.word	0xffffffff


	//   ....[26]....
        /*00f8*/ 	.word	0xffffffff


	//   ....[27]....
        /*00fc*/ 	.word	0xffffffff


	//   ....[28]....
        /*0100*/ 	.word	0xffffffff


	//   ....[29]....
        /*0104*/ 	.word	0xffffffff


	//   ....[30]....
        /*0108*/ 	.word	0xffffffff


	//   ....[31]....
        /*010c*/ 	.word	0xffffffff


	//   ....[32]....
        /*0110*/ 	.word	0xffffffff


	//   ....[33]....
        /*0114*/ 	.word	0xffffffff


	//   ....[34]....
        /*0118*/ 	.word	0xffffffff


	//   ....[35]....
        /*011c*/ 	.word	0xffffffff


	//   ....[36]....
        /*0120*/ 	.word	0xffffffff


	//   ....[37]....
        /*0124*/ 	.word	0xffffffff


	//   ....[38]....
        /*0128*/ 	.word	0xffffffff


	//   ....[39]....
        /*012c*/ 	.word	0xffffffff


	//   ....[40]....
        /*0130*/ 	.word	0xffffffff


	//   ....[41]....
        /*0134*/ 	.word	0xffffffff


	//   ....[42]....
        /*0138*/ 	.word	0xffffffff


	//   ....[43]....
        /*013c*/ 	.word	0xffffffff


	//   ....[44]....
        /*0140*/ 	.word	0xffffffff


	//   ....[45]....
        /*0144*/ 	.word	0xffffffff


	//   ....[46]....
        /*0148*/ 	.word	0xffffffff


	//   ....[47]....
        /*014c*/ 	.word	0x0500000f


	//   ....[48]....
        /*0150*/ 	.word	0x0500000f


	//   ....[49]....
        /*0154*/ 	.word	0x0500000f


	//   ....[50]....
        /*0158*/ 	.word	0x0500000f


	//   ....[51]....
        /*015c*/ 	.word	0x0500000f


	//   ....[52]....
        /*0160*/ 	.word	0x0500000f


	//   ....[53]....
        /*0164*/ 	.word	0x0500000f


	//   ....[54]....
        /*0168*/ 	.word	0x0500000f


	//   ....[55]....
        /*016c*/ 	.word	0x0500000f


	//   ....[56]....
        /*0170*/ 	.word	0x0500000f


	//   ....[57]....
        /*0174*/ 	.word	0x0500000f


	//   ....[58]....
        /*0178*/ 	.word	0x0500000f


	//   ....[59]....
        /*017c*/ 	.word	0x0500000f


	//   ....[60]....
        /*0180*/ 	.word	0x0500000f


	//   ....[61]....
        /*0184*/ 	.word	0x0500000f


	//   ....[62]....
        /*0188*/ 	.word	0x0500000f


	//   ....[63]....
        /*018c*/ 	.word	0x0500000f


	//   ....[64]....
        /*0190*/ 	.word	0x0500000f


	//----- nvinfo : EIATTR_COOP_GROUP_INSTR_OFFSETS
	.align		4
.L_865:
        /*0194*/ 	.byte	0x04, 0x28
        /*0196*/ 	.short	(.L_867 - .L_866)


	//   ....[0]....
.L_866:
        /*0198*/ 	.word	0x00000070


	//   ....[1]....
        /*019c*/ 	.word	0x00000140


	//   ....[2]....
        /*01a0*/ 	.word	0x00000190


	//   ....[3]....
        /*01a4*/ 	.word	0x000003c0


	//   ....[4]....
        /*01a8*/ 	.word	0x00000520


	//   ....[5]....
        /*01ac*/ 	.word	0x00000640


	//   ....[6]....
        /*01b0*/ 	.word	0x000007a0


	//   ....[7]....
        /*01b4*/ 	.word	0x00001160


	//   ....[8]....
        /*01b8*/ 	.word	0x00004600


	//   ....[9]....
        /*01bc*/ 	.word	0x000046a0


	//   ....[10]....
        /*01c0*/ 	.word	0x00004de0


	//   ....[11]....
        /*01c4*/ 	.word	0x00004e50


	//   ....[12]....
        /*01c8*/ 	.word	0x00008e80


	//   ....[13]....
        /*01cc*/ 	.word	0x00008ef0


	//   ....[14]....
        /*01d0*/ 	.word	0x00009550


	//   ....[15]....
        /*01d4*/ 	.word	0x000095b0


	//   ....[16]....
        /*01d8*/ 	.word	0x0000af00


	//   ....[17]....
        /*01dc*/ 	.word	0x0000af30


	//   ....[18]....
        /*01e0*/ 	.word	0x0000afd0


	//   ....[19]....
        /*01e4*/ 	.word	0x0000b020


	//   ....[20]....
        /*01e8*/ 	.word	0x0000c070


	//   ....[21]....
        /*01ec*/ 	.word	0x0000c0b0


	//   ....[22]....
        /*01f0*/ 	.word	0x0000c0f0


	//   ....[23]....
        /*01f4*/ 	.word	0x0000c130


	//   ....[24]....
        /*01f8*/ 	.word	0x0000c140


	//   ....[25]....
        /*01fc*/ 	.word	0x0000c160


	//   ....[26]....
        /*0200*/ 	.word	0x0000c7b0


	//   ....[27]....
        /*0204*/ 	.word	0x0000c7c0


	//   ....[28]....
        /*0208*/ 	.word	0x0000d230


	//   ....[29]....
        /*020c*/ 	.word	0x0000dca0


	//   ....[30]....
        /*0210*/ 	.word	0x0000e620


	//   ....[31]....
        /*0214*/ 	.word	0x0000e630


	//   ....[32]....
        /*0218*/ 	.word	0x0000e650


	//   ....[33]....
        /*021c*/ 	.word	0x0000e6b0


	//   ....[34]....
        /*0220*/ 	.word	0x0000e710


	//   ....[35]....
        /*0224*/ 	.word	0x0000e750


	//   ....[36]....
        /*0228*/ 	.word	0x0000e7b0


	//   ....[37]....
        /*022c*/ 	.word	0x0000e7f0


	//   ....[38]....
        /*0230*/ 	.word	0x0000e850


	//   ....[39]....
        /*0234*/ 	.word	0x0000e890


	//   ....[40]....
        /*0238*/ 	.word	0x0000e8f0


	//   ....[41]....
        /*023c*/ 	.word	0x0000e930


	//   ....[42]....
        /*0240*/ 	.word	0x0000e990


	//   ....[43]....
        /*0244*/ 	.word	0x0000e9d0


	//   ....[44]....
        /*0248*/ 	.word	0x0000ea30


	//   ....[45]....
        /*024c*/ 	.word	0x0000ea60


	//   ....[46]....
        /*0250*/ 	.word	0x00010a60


	//   ....[47]....
        /*0254*/ 	.word	0x00010f20


	//   ....[48]....
        /*0258*/ 	.word	0x000110a0


	//   ....[49]....
        /*025c*/ 	.word	0x000110f0


	//   ....[50]....
        /*0260*/ 	.word	0x00011220


	//   ....[51]....
        /*0264*/ 	.word	0x00011290


	//   ....[52]....
        /*0268*/ 	.word	0x00011380


	//   ....[53]....
        /*026c*/ 	.word	0x000113f0


	//   ....[54]....
        /*0270*/ 	.word	0x000114e0


	//   ....[55]....
        /*0274*/ 	.word	0x00011550


	//   ....[56]....
        /*0278*/ 	.word	0x00011640


	//   ....[57]....
        /*027c*/ 	.word	0x000116b0


	//   ....[58]....
        /*0280*/ 	.word	0x000117a0


	//   ....[59]....
        /*0284*/ 	.word	0x00011810


	//   ....[60]....
        /*0288*/ 	.word	0x00011900


	//   ....[61]....
        /*028c*/ 	.word	0x00011960


	//   ....[62]....
        /*0290*/ 	.word	0x00011a40


	//   ....[63]....
        /*0294*/ 	.word	0x00011a90


	//   ....[64]....
        /*0298*/ 	.word	0x00011e90


	//----- nvinfo : EIATTR_REG_RECONFIG
	.align		4
.L_867:
        /*029c*/ 	.byte	0x01, 0x54
	.zero		2


	//----- nvinfo : EIATTR_SYSCALL_OFFSETS
	.align		4
        /*02a0*/ 	.byte	0x04, 0x46
        /*02a2*/ 	.short	(.L_869 - .L_868)


	//   ....[0]....
.L_868:
        /*02a4*/ 	.word	0x00001340


	//   ....[1]....
        /*02a8*/ 	.word	0x0000d910


	//   ....[2]....
        /*02ac*/ 	.word	0x0000da50


	//   ....[3]....
        /*02b0*/ 	.word	0x0000db40


	//   ....[4]....
        /*02b4*/ 	.word	0x0000e240


	//----- nvinfo : EIATTR_MBARRIER_INSTR_OFFSETS
	.align		4
.L_869:
        /*02b8*/ 	.byte	0x04, 0x39
        /*02ba*/ 	.short	(.L_871 - .L_870)


	//   ....[0]....
.L_870:
        /*02bc*/ 	.word	0x00000270
        /*02c0*/ 	.word	0x000000ff
        /*02c4*/ 	.word	0x00034800
        /*02c8*/ 	.short	0x0100
        /*02ca*/ 	.byte	0x08
	.zero		1


	//   ....[1]....
        /*02cc*/ 	.word	0x00000280
        /*02d0*/ 	.word	0x000000ff
        /*02d4*/ 	.word	0x00034820
        /*02d8*/ 	.short	0x0100
        /*02da*/ 	.byte	0x08
	.zero		1


	//   ....[2]....
        /*02dc*/ 	.word	0x00000370
        /*02e0*/ 	.word	0x000000ff
        /*02e4*/ 	.word	0x00034830
        /*02e8*/ 	.short	0x0100
        /*02ea*/ 	.byte	0x08
	.zero		1


	//   ....[3]....
        /*02ec*/ 	.word	0x00000380
        /*02f0*/ 	.word	0x000000ff
        /*02f4*/ 	.word	0x00034840
        /*02f8*/ 	.short	0x0100
        /*02fa*/ 	.byte	0x08
	.zero		1


	//   ....[4]....
        /*02fc*/ 	.word	0x00000390
        /*0300*/ 	.word	0x000000ff
        /*0304*/ 	.word	0x00034838
        /*0308*/ 	.short	0x0100
        /*030a*/ 	.byte	0x08
	.zero		1


	//   ....[5]....
        /*030c*/ 	.word	0x000003a0
        /*0310*/ 	.word	0x000000ff
        /*0314*/ 	.word	0x00034848
        /*0318*/ 	.short	0x0100
        /*031a*/ 	.byte	0x08
	.zero		1


	//   ....[6]....
        /*031c*/ 	.word	0x000004d0
        /*0320*/ 	.word	0x000000ff
        /*0324*/ 	.word	0x00034850
        /*0328*/ 	.short	0x0100
        /*032a*/ 	.byte	0x08
	.zero		1


	//   ....[7]....
        /*032c*/ 	.word	0x000004e0
        /*0330*/ 	.word	0x000000ff
        /*0334*/ 	.word	0x00034860
        /*0338*/ 	.short	0x0100
        /*033a*/ 	.byte	0x08
	.zero		1


	//   ....[8]....
        /*033c*/ 	.word	0x000004f0
        /*0340*/ 	.word	0x000000ff
        /*0344*/ 	.word	0x00034858
        /*0348*/ 	.short	0x0100
        /*034a*/ 	.byte	0x08
	.zero		1


	//   ....[9]....
        /*034c*/ 	.word	0x00000500
        /*0350*/ 	.word	0x000000ff
        /*0354*/ 	.word	0x00034868
        /*0358*/ 	.short	0x0100
        /*035a*/ 	.byte	0x08
	.zero		1


	//   ....[10]....
        /*035c*/ 	.word	0x000005f0
        /*0360*/ 	.word	0x000000ff
        /*0364*/ 	.word	0x00034870
        /*0368*/ 	.short	0x0100
        /*036a*/ 	.byte	0x06
	.zero		1


	//   ....[11]....
        /*036c*/ 	.word	0x00000600
        /*0370*/ 	.word	0x000000ff
        /*0374*/ 	.word	0x00034880
        /*0378*/ 	.short	0x0100
        /*037a*/ 	.byte	0x06
	.zero		1


	//   ....[12]....
        /*037c*/ 	.word	0x00000610
        /*0380*/ 	.word	0x000000ff
        /*0384*/ 	.word	0x00034878
        /*0388*/ 	.short	0x0100
        /*038a*/ 	.byte	0x06
	.zero		1


	//   ....[13]....
        /*038c*/ 	.word	0x00000620
        /*0390*/ 	.word	0x000000ff
        /*0394*/ 	.word	0x00034888
        /*0398*/ 	.short	0x0100
        /*039a*/ 	.byte	0x06
	.zero		1


	//   ....[14]....
        /*039c*/ 	.word	0x00000750
        /*03a0*/ 	.word	0x000000ff
        /*03a4*/ 	.word	0x00034890
        /*03a8*/ 	.short	0x0100
        /*03aa*/ 	.byte	0x08
	.zero		1


	//   ....[15]....
        /*03ac*/ 	.word	0x00000760
        /*03b0*/ 	.word	0x000000ff
        /*03b4*/ 	.word	0x000348a0
        /*03b8*/ 	.short	0x0100
        /*03ba*/ 	.byte	0x08
	.zero		1


	//   ....[16]....
        /*03bc*/ 	.word	0x00000770
        /*03c0*/ 	.word	0x000000ff
        /*03c4*/ 	.word	0x00034898
        /*03c8*/ 	.short	0x0100
        /*03ca*/ 	.byte	0x08
	.zero		1


	//   ....[17]....
        /*03cc*/ 	.word	0x00000780
        /*03d0*/ 	.word	0x000000ff
        /*03d4*/ 	.word	0x000348a8
        /*03d8*/ 	.short	0x0100
        /*03da*/ 	.byte	0x08
	.zero		1


	//   ....[18]....
        /*03dc*/ 	.word	0x000008b0
        /*03e0*/ 	.word	0x000000ff
        /*03e4*/ 	.word	0x000348b0
        /*03e8*/ 	.short	0x0100
        /*03ea*/ 	.byte	0x08
	.zero		1


	//   ....[19]....
        /*03ec*/ 	.word	0x000008c0
        /*03f0*/ 	.word	0x000000ff
        /*03f4*/ 	.word	0x000348c0
        /*03f8*/ 	.short	0x0100
        /*03fa*/ 	.byte	0x08
	.zero		1


	//   ....[20]....
        /*03fc*/ 	.word	0x000008d0
        /*0400*/ 	.word	0x000000ff
        /*0404*/ 	.word	0x000348b8
        /*0408*/ 	.short	0x0100
        /*040a*/ 	.byte	0x08
	.zero		1


	//   ....[21]....
        /*040c*/ 	.word	0x000008e0
        /*0410*/ 	.word	0x000000ff
        /*0414*/ 	.word	0x000348c8
        /*0418*/ 	.short	0x0100
        /*041a*/ 	.byte	0x08
	.zero		1


	//   ....[22]....
        /*041c*/ 	.word	0x00001370
        /*0420*/ 	.word	0x000000ff
        /*0424*/ 	.word	0x00034800
        /*0428*/ 	.short	0x010a
        /*042a*/ 	.byte	0x04
	.zero		1


	//   ....[23]....
        /*042c*/ 	.word	0x00001410
        /*0430*/ 	.word	0x000000ff
        /*0434*/ 	.word	0x00034830
        /*0438*/ 	.short	0x010a
        /*043a*/ 	.byte	0x04
	.zero		1


	//   ....[24]....
        /*043c*/ 	.word	0x000014a0
        /*0440*/ 	.word	0x000000ff
        /*0444*/ 	.word	0x00034830
        /*0448*/ 	.short	0x010a
        /*044a*/ 	.byte	0x04
	.zero		1


	//   ....[25]....
        /*044c*/ 	.word	0x00005560
        /*0450*/ 	.word	0x00000032
        /*0454*/ 	.word	0x00000000
        /*0458*/ 	.short	0x0101
        /*045a*/ 	.byte	0x3f
	.zero		1


	//   ....[26]....
        /*045c*/ 	.word	0x00006490
        /*0460*/ 	.word	0x00000005
        /*0464*/ 	.word	0x00034830
        /*0468*/ 	.short	0x010a
        /*046a*/ 	.byte	0x3f
	.zero		1


	//   ....[27]....
        /*046c*/ 	.word	0x000064d0
        /*0470*/ 	.word	0x00000005
        /*0474*/ 	.word	0x00034830
        /*0478*/ 	.short	0x010a
        /*047a*/ 	.byte	0x3f
	.zero		1


	//   ....[28]....
        /*047c*/ 	.word	0x00008a80
        /*0480*/ 	.word	0x000000ff
        /*0484*/ 	.word	0x00034850
        /*0488*/ 	.short	0x010a
        /*048a*/ 	.byte	0x06
	.zero		1


	//   ....[29]....
        /*048c*/ 	.word	0x00008ac0
        /*0490*/ 	.word	0x000000ff
        /*0494*/ 	.word	0x00034850
        /*0498*/ 	.short	0x010a
        /*049a*/ 	.byte	0x06
	.zero		1


	//   ....[30]....
        /*049c*/ 	.word	0x0000a070
        /*04a0*/ 	.word	0x00000085
        /*04a4*/ 	.word	0x00000000
        /*04a8*/ 	.short	0x0101
        /*04aa*/ 	.byte	0x3f
	.zero		1


	//   ....[31]....
        /*04ac*/ 	.word	0x0000a290
        /*04b0*/ 	.word	0x00000083
        /*04b4*/ 	.word	0x00000000
        /*04b8*/ 	.short	0x0101
        /*04ba*/ 	.byte	0x3f
	.zero		1


	//   ....[32]....
        /*04bc*/ 	.word	0x0000ae60
        /*04c0*/ 	.word	0x0000000b
        /*04c4*/ 	.word	0x00034850
        /*04c8*/ 	.short	0x010a
        /*04ca*/ 	.byte	0x3f
	.zero		1


	//   ....[33]....
        /*04cc*/ 	.word	0x0000aea0
        /*04d0*/ 	.word	0x0000000b
        /*04d4*/ 	.word	0x00034850
        /*04d8*/ 	.short	0x010a
        /*04da*/ 	.byte	0x3f
	.zero		1


	//   ....[34]....
        /*04dc*/ 	.word	0x0000b600
        /*04e0*/ 	.word	0x00000009
        /*04e4*/ 	.word	0x00000000
        /*04e8*/ 	.short	0x0101
        /*04ea*/ 	.byte	0x3f
	.zero		1


	//   ....[35]....
        /*04ec*/ 	.word	0x0000c150
        /*04f0*/ 	.word	0x000000ff
        /*04f4*/ 	.word	0x00000000
        /*04f8*/ 	.short	0x0101
        /*04fa*/ 	.byte	0x04
	.zero		1


	//   ....[36]....
        /*04fc*/ 	.word	0x0000dec0
        /*0500*/ 	.word	0x000000ff
        /*0504*/ 	.word	0x00034840
        /*0508*/ 	.short	0x010a
        /*050a*/ 	.byte	0x26
	.zero		1


	//   ....[37]....
        /*050c*/ 	.word	0x0000eb90
        /*0510*/ 	.word	0x000000ff
        /*0514*/ 	.word	0x00034800
        /*0518*/ 	.short	0x0107
        /*051a*/ 	.byte	0x26
	.zero		1


	//   ....[38]....
        /*051c*/ 	.word	0x0000ec00
        /*0520*/ 	.word	0x000000ff
        /*0524*/ 	.word	0x00034800
        /*0528*/ 	.short	0x0101
        /*052a*/ 	.byte	0x26
	.zero		1


	//   ....[39]....
        /*052c*/ 	.word	0x0000ec10
        /*0530*/ 	.word	0x000000ff
        /*0534*/ 	.word	0x00034820
        /*0538*/ 	.short	0x010a
        /*053a*/ 	.byte	0x26
	.zero		1


	//   ....[40]....
        /*053c*/ 	.word	0x0000f020
        /*0540*/ 	.word	0x000000ff
        /*0544*/ 	.word	0x00034848
        /*0548*/ 	.short	0x010a
        /*054a*/ 	.byte	0x26
	.zero		1


	//   ....[41]....
        /*054c*/ 	.word	0x0000f2e0
        /*0550*/ 	.word	0x000000ff
        /*0554*/ 	.word	0x00034860
        /*0558*/ 	.short	0x010a
        /*055a*/ 	.byte	0x26
	.zero		1


	//   ....[42]....
        /*055c*/ 	.word	0x0000f7e0
        /*0560*/ 	.word	0x000000ff
        /*0564*/ 	.word	0x00034840
        /*0568*/ 	.short	0x010a
        /*056a*/ 	.byte	0x26
	.zero		1


	//   ....[43]....
        /*056c*/ 	.word	0x0000fac0
        /*0570*/ 	.word	0x000000ff
        /*0574*/ 	.word	0x00034868
        /*0578*/ 	.short	0x010a
        /*057a*/ 	.byte	0x26
	.zero		1


	//   ....[44]....
        /*057c*/ 	.word	0x00010010
        /*0580*/ 	.word	0x000000ff
        /*0584*/ 	.word	0x00034848
        /*0588*/ 	.short	0x010a
        /*058a*/ 	.byte	0x26
	.zero		1


	//   ....[45]....
        /*058c*/ 	.word	0x000102d0
        /*0590*/ 	.word	0x000000ff
        /*0594*/ 	.word	0x00034860
        /*0598*/ 	.short	0x010a
        /*059a*/ 	.byte	0x26
	.zero		1


	//   ....[46]....
        /*059c*/ 	.word	0x00010660
        /*05a0*/ 	.word	0x00000003
        /*05a4*/ 	.word	0x00034860
        /*05a8*/ 	.short	0x010a
        /*05aa*/ 	.byte	0x3f
	.zero		1


	//   ....[47]....
        /*05ac*/ 	.word	0x000109f0
        /*05b0*/ 	.word	0x00000002
        /*05b4*/ 	.word	0x00034820
        /*05b8*/ 	.short	0x010a
        /*05ba*/ 	.byte	0x3f
	.zero		1


	//   ....[48]....
        /*05bc*/ 	.word	0x00010b90
        /*05c0*/ 	.word	0x00000007
        /*05c4*/ 	.word	0x00000000
        /*05c8*/ 	.short	0x010a
        /*05ca*/ 	.byte	0x3f
	.zero		1


	//   ....[49]....
        /*05cc*/ 	.word	0x00010c00
        /*05d0*/ 	.word	0x00000008
        /*05d4*/ 	.word	0x00000000
        /*05d8*/ 	.short	0x010a
        /*05da*/ 	.byte	0x3f
	.zero		1


	//   ....[50]....
        /*05dc*/ 	.word	0x00010c60
        /*05e0*/ 	.word	0x00000007
        /*05e4*/ 	.word	0x00000000
        /*05e8*/ 	.short	0x010a
        /*05ea*/ 	.byte	0x3f
	.zero		1


	//   ....[51]....
        /*05ec*/ 	.word	0x00010c90
        /*05f0*/ 	.word	0x00000006
        /*05f4*/ 	.word	0x00000000
        /*05f8*/ 	.short	0x010a
        /*05fa*/ 	.byte	0x3f
	.zero		1


	//   ....[52]....
        /*05fc*/ 	.word	0x00010d10
        /*0600*/ 	.word	0x00000003
        /*0604*/ 	.word	0x00034800
        /*0608*/ 	.short	0x010a
        /*060a*/ 	.byte	0x3f
	.zero		1


	//   ....[53]....
        /*060c*/ 	.word	0x00010d80
        /*0610*/ 	.word	0x00000003
        /*0614*/ 	.word	0x00034830
        /*0618*/ 	.short	0x010a
        /*061a*/ 	.byte	0x3f
	.zero		1


	//   ....[54]....
        /*061c*/ 	.word	0x00010dd0
        /*0620*/ 	.word	0x00000005
        /*0624*/ 	.word	0x00034830
        /*0628*/ 	.short	0x010a
        /*062a*/ 	.byte	0x3f
	.zero		1


	//   ....[55]....
        /*062c*/ 	.word	0x00010e30
        /*0630*/ 	.word	0x00000005
        /*0634*/ 	.word	0x00034850
        /*0638*/ 	.short	0x010a
        /*063a*/ 	.byte	0x3f
	.zero		1


	//   ....[56]....
        /*063c*/ 	.word	0x00010e80
        /*0640*/ 	.word	0x0000000b
        /*0644*/ 	.word	0x00034850
        /*0648*/ 	.short	0x010a
        /*064a*/ 	.byte	0x3f
	.zero		1


	//   ....[57]....
        /*064c*/ 	.word	0x00010fe0
        /*0650*/ 	.word	0x00000003
        /*0654*/ 	.word	0x00034840
        /*0658*/ 	.short	0x010a
        /*065a*/ 	.byte	0x3f
	.zero		1


	//   ....[58]....
        /*065c*/ 	.word	0x00011ad0
        /*0660*/ 	.word	0x00000003
        /*0664*/ 	.word	0x00034820
        /*0668*/ 	.short	0x010a
        /*066a*/ 	.byte	0x3f
	.zero		1


	//   ....[59]....
        /*066c*/ 	.word	0x00011b30
        /*0670*/ 	.word	0x00000003
        /*0674*/ 	.word	0x00034848
        /*0678*/ 	.short	0x010a
        /*067a*/ 	.byte	0x3f
	.zero		1


	//   ....[60]....
        /*067c*/ 	.word	0x00011b90
        /*0680*/ 	.word	0x00000003
        /*0684*/ 	.word	0x00034860
        /*0688*/ 	.short	0x010a
        /*068a*/ 	.byte	0x3f
	.zero		1


	//   ....[61]....
        /*068c*/ 	.word	0x00011bf0
        /*0690*/ 	.word	0x00000003
        /*0694*/ 	.word	0x00034840
        /*0698*/ 	.short	0x010a
        /*069a*/ 	.byte	0x3f
	.zero		1


	//   ....[62]....
        /*069c*/ 	.word	0x00011c50
        /*06a0*/ 	.word	0x00000003
        /*06a4*/ 	.word	0x00034868
        /*06a8*/ 	.short	0x010a
        /*06aa*/ 	.byte	0x3f
	.zero		1


	//   ....[63]....
        /*06ac*/ 	.word	0x00011cb0
        /*06b0*/ 	.word	0x00000003
        /*06b4*/ 	.word	0x00034848
        /*06b8*/ 	.short	0x010a
        /*06ba*/ 	.byte	0x3f
	.zero		1


	//   ....[64]....
        /*06bc*/ 	.word	0x00011d10
        /*06c0*/ 	.word	0x00000003
        /*06c4*/ 	.word	0x00034860
        /*06c8*/ 	.short	0x010a
        /*06ca*/ 	.byte	0x3f
	.zero		1


	//   ....[65]....
        /*06cc*/ 	.word	0x00011d60
        /*06d0*/ 	.word	0x00000003
        /*06d4*/ 	.word	0x00034860
        /*06d8*/ 	.short	0x010a
        /*06da*/ 	.byte	0x3f
	.zero		1


	//   ....[66]....
        /*06dc*/ 	.word	0x00011db0
        /*06e0*/ 	.word	0x00000002
        /*06e4*/ 	.word	0x00034820
        /*06e8*/ 	.short	0x010a
        /*06ea*/ 	.byte	0x3f
	.zero		1


	//   ....[67]....
        /*06ec*/ 	.word	0x00011f50
        /*06f0*/ 	.word	0x00000007
        /*06f4*/ 	.word	0x00000000
        /*06f8*/ 	.short	0x010a
        /*06fa*/ 	.byte	0x3f
	.zero		1


	//   ....[68]....
        /*06fc*/ 	.word	0x00011fa0
        /*0700*/ 	.word	0x00000008
        /*0704*/ 	.word	0x00000000
        /*0708*/ 	.short	0x010a
        /*070a*/ 	.byte	0x3f
	.zero		1


	//   ....[69]....
        /*070c*/ 	.word	0x00011ff0
        /*0710*/ 	.word	0x00000007
        /*0714*/ 	.word	0x00000000
        /*0718*/ 	.short	0x010a
        /*071a*/ 	.byte	0x3f
	.zero		1


	//----- nvinfo : EIATTR_NUM_MBARRIERS
	.align		4
.L_871:
        /*071c*/ 	.byte	0x03, 0x38
        /*071e*/ 	.short	0x0016


	//----- nvinfo : EIATTR_EXIT_INSTR_OFFSETS
	.align		4
        /*0720*/ 	.byte	0x04, 0x1c
        /*0722*/ 	.short	(.L_873 - .L_872)


	//   ....[0]....
.L_872:
        /*0724*/ 	.word	0x00010ce0


	//----- nvinfo : EIATTR_MAX_THREADS
	.align		4
.L_873:
        /*0728*/ 	.byte	0x04, 0x05
        /*072a*/ 	.short	(.L_875 - .L_874)
.L_874:
        /*072c*/ 	.word	0x00000180
        /*0730*/ 	.word	0x00000001
        /*0734*/ 	.word	0x00000001


	//----- nvinfo : EIATTR_CRS_STACK_SIZE
	.align		4
.L_875:
        /*0738*/ 	.byte	0x04, 0x1e
        /*073a*/ 	.short	(.L_877 - .L_876)
.L_876:
        /*073c*/ 	.word	0x00000000


	//----- nvinfo : EIATTR_CBANK_PARAM_SIZE
	.align		4
.L_877:
        /*0740*/ 	.byte	0x03, 0x19
        /*0742*/ 	.short	0x0a70


	//----- nvinfo : EIATTR_PARAM_CBANK
	.align		4
        /*0744*/ 	.byte	0x04, 0x0a
        /*0746*/ 	.short	(.L_879 - .L_878)
	.align		4
.L_878:
        /*0748*/ 	.word	index@(.nv.constant0._ZN7cutlass13device_kernelIN5flash11enable_sm90INS1_16FlashAttnFwdSm90INS1_25CollectiveMainloopFwdSm90ILi2EN4cute5tupleIJNS5_1CILi1EEES8_S8_EEENS6_IJNS7_ILi128EEENS7_ILi176EEESA_EEELi128ENS_10bfloat16_tEfNS_4arch4Sm90ELb0ELb0ELb0ELb0ELb0ELb0ELb0ELb1ELb1ELb1ELb1ELb0EEENS1_21CollectiveEpilogueFwdINS6_IJSA_SA_SB_EEES9_SD_SF_Li256ELb0ELb1ELb1ELb0EEENS1_19SingleTileSchedulerILb0ELb1ELb1ELi128EEEEEEEEEvNT_6ParamsE)
        /*074c*/ 	.short	0x0210
        /*074e*/ 	.short	0x0a70


	//----- nvinfo : EIATTR_SW_WAR
	.align		4
.L_879:
        /*0750*/ 	.byte	0x04, 0x36
        /*0752*/ 	.short	(.L_881 - .L_880)
.L_880:
        /*0754*/ 	.word	0x00000008
.L_881:


//--------------------- .nv.info._ZN7cutlass13device_kernelIN5flash11enable_sm90INS1_16FlashAttnFwdSm90INS1_25CollectiveMainloopFwdSm90ILi2EN4cute5tupleIJNS5_1CILi1EEES8_S8_EEENS6_IJNS7_ILi128EEENS7_ILi176EEESA_EEELi128ENS_10bfloat16_tEfNS_4arch4Sm90ELb0ELb0ELb0ELb1ELb0ELb0ELb0ELb1ELb1ELb1ELb1ELb0EEENS1_21CollectiveEpilogueFwdINS6_IJSA_SA_SB_EEES9_SD_SF_Li256ELb1ELb1ELb1ELb0EEENS1_36VarlenDynamicPersistentTileSchedulerILi128ELi176ELi256ELi128ELb1ELb1ELb1ELb0ELb1ELb1EEEEEEEEEvNT_6ParamsE --------------------------
	.section	.nv.info._ZN7cutlass13device_kernelIN5flash11enable_sm90INS1_16FlashAttnFwdSm90INS1_25CollectiveMainloopFwdSm90ILi2EN4cute5tupleIJNS5_1CILi1EEES8_S8_EEENS6_IJNS7_ILi128EEENS7_ILi176EEESA_EEELi128ENS_10bfloat16_tEfNS_4arch4Sm90ELb0ELb0ELb0ELb1ELb0ELb0ELb0ELb1ELb1ELb1ELb1ELb0EEENS1_21CollectiveEpilogueFwdINS6_IJSA_SA_SB_EEES9_SD_SF_Li256ELb1ELb1ELb1ELb0EEENS1_36VarlenDynamicPersistentTileSchedulerILi128ELi176ELi256ELi128ELb1ELb1ELb1ELb0ELb1ELb1EEEEEEEEEvNT_6ParamsE,"",@"SHT_CUDA_INFO"
	.sectionflags	@""
	.align	4


	//----- nvinfo : EIATTR_CUDA_API_VERSION
	.align		4
        /*0000*/ 	.byte	0x04, 0x37
        /*0002*/ 	.short	(.L_883 - .L_882)
.L_882:
        /*0004*/ 	.word	0x00000082


	//----- nvinfo : EIATTR_KPARAM_INFO
	.align		4
.L_883:
        /*0008*/ 	.byte	0x04, 0x17
        /*000a*/ 	.short	(.L_885 - .L_884)
.L_884:
        /*000c*/ 	.word	0x00000000
        /*0010*/ 	.short	0x0000
        /*0012*/ 	.short	0x0070
        /*0014*/ 	.byte	0x00, 0xf0, 0x01, 0x2a


	//----- nvinfo : EIATTR_SPARSE_MMA_MASK
	.align		4
.L_885:
        /*0018*/ 	.byte	0x03, 0x50
        /*001a*/ 	.short	0x0000


	//----- nvinfo : EIATTR_MAXREG_COUNT
	.align		4
        /*001c*/ 	.byte	0x03, 0x1b
        /*001e*/ 	.short	0x00a8


	//----- nvinfo : EIATTR_NUM_BARRIERS
	.align		4
        /*0020*/ 	.byte	0x02, 0x4c
        /*0022*/ 	.byte	0x10
	.zero		1


	//----- nvinfo : EIATTR_EXTERNS
	.align		4
        /*0024*/ 	.byte	0x04, 0x0f
        /*0026*/ 	.short	(.L_887 - .L_886)


	//   ....[0]....
	.align		4
.L_886:
        /*0028*/ 	.word	index@(__assertfail)


	//----- nvinfo : EIATTR_ANNOTATIONS
	.align		4
.L_887:
        /*002c*/ 	.byte	0x04, 0x55
        /*002e*/ 	.short	(.L_889 - .L_888)


	//   ....[0]....
.L_888:
        /* <DEDUP_REMOVED lines=83> */


	//----- nvinfo : EIATTR_MERCURY_ISA_VERSION
	.align		4
.L_889:
        /*0550*/ 	.byte	0x03, 0x5f
        /*0552*/ 	.short	0x0101


	//----- nvinfo : EIATTR_UNUSED_LOAD_BYTE_OFFSET
	.align		4
        /*0554*/ 	.byte	0x04, 0x44
        /*0556*/ 	.short	(.L_891 - .L_890)


	//   ....[0]....
.L_890:
        /*0558*/ 	.word	0x00000a50
        /*055c*/ 	.word	0x0000fff0


	//   ....[1]....
        /*0560*/ 	.word	0x0000c6a0
        /*0564*/ 	.word	0x0000fff0


	//----- nvinfo : EIATTR_INT_WARP_WIDE_INSTR_OFFSETS
	.align		4
.L_891:
        /*0568*/ 	.byte	0x04, 0x31
        /*056a*/ 	.short	(.L_893 - .L_892)


	//   ....[0]....
.L_892:
        /*056c*/ 	.word	0x00000130


	//   ....[1]....
        /*0570*/ 	.word	0x00000170


	//   ....[2]....
        /*0574*/ 	.word	0x000001e0


	//   ....[3]....
        /*0578*/ 	.word	0x000111e0


	//   ....[4]....
        /*057c*/ 	.word	0x00011280


	//   ....[5]....
        /*0580*/ 	.word	0x00014980


	//   ....[6]....
        /*0584*/ 	.word	0x00014a20


	//----- nvinfo : EIATTR_COOP_GROUP_MASK_REGIDS
	.align		4
.L_893:
        /*0588*/ 	.byte	0x04, 0x29
        /*058a*/ 	.short	(.L_895 - .L_894)


	//   ....[0]....
.L_894:
        /*058c*/ 	.word	0xffffffff


	//   ....[1]....
        /*0590*/ 	.word	0xffffffff


	//   ....[2]....
        /*0594*/ 	.word	0xffffffff


	//   ....[3]....
        /*0598*/ 	.word	0xffffffff


	//   ....[4]....
        /*059c*/ 	.word	0xffffffff


	//   ....[5]....
        /*05a0*/ 	.word	0xffffffff


	//   ....[6]....
        /*05a4*/ 	.word	0xffffffff


	//   ....[7]....
        /*05a8*/ 	.word	0xffffffff


	//   ....[8]....
        /*05ac*/ 	.word	0xffffffff


	//   ....[9]....
        /*05b0*/ 	.word	0xffffffff


	//   ....[10]....
        /*05b4*/ 	.word	0xffffffff


	//   ....[11]....
        /*05b8*/ 	.word	0xffffffff


	//   ....[12]....
        /*05bc*/ 	.word	0xffffffff


	//   ....[13]....
        /*05c0*/ 	.word	0xffffffff


	//   ....[14]....
        /*05c4*/ 	.word	0xffffffff


	//   ....[15]....
        /*05c8*/ 	.word	0xffffffff


	//   ....[16]....
        /*05cc*/ 	.word	0xffffffff


	//   ....[17]....
        /*05d0*/ 	.word	0xffffffff


	//   ....[18]....
        /*05d4*/ 	.word	0xffffffff


	//   ....[19]....
        /*05d8*/ 	.word	0xffffffff


	//   ....[20]....
        /*05dc*/ 	.word	0xffffffff


	//   ....[21]....
        /*05e0*/ 	.word	0xffffffff


	//   ....[22]....
        /*05e4*/ 	.word	0xffffffff


	//   ....[23]....
        /*05e8*/ 	.word	0xffffffff


	//   ....[24]....
        /*05ec*/ 	.word	0xffffffff


	//   ....[25]....
        /*05f0*/ 	.word	0xffffffff


	//   ....[26]....
        /*05f4*/ 	.word	0xffffffff


	//   ....[27]....
        /*05f8*/ 	.word	0xffffffff


	//   ....[28]....
        /*05fc*/ 	.word	0xffffffff


	//   ....[29]....
        /*0600*/ 	.word	0xffffffff


	//   ....[30]....
        /*0604*/ 	.word	0xffffffff


	//   ....[31]....
        /*0608*/ 	.word	0xffffffff


	//   ....[32]....
        /*060c*/ 	.word	0xffffffff


	//   ....[33]....
        /*0610*/ 	.word	0xffffffff


	//   ....[34]....
        /*0614*/ 	.word	0xffffffff


	//   ....[35]....
        /*0618*/ 	.word	0xffffffff


	//   ....[36]....
        /*061c*/ 	.word	0xffffffff


	//   ....[37]....
        /*0620*/ 	.word	0xffffffff


	//   ....[38]....
        /*0624*/ 	.word	0xffffffff


	//   ....[39]....
        /*0628*/ 	.word	0xffffffff


	//   ....[40]....
        /*062c*/ 	.word	0xffffffff


	//   ....[41]....
        /*0630*/ 	.word	0xffffffff


	//   ....[42]....
        /*0634*/ 	.word	0xffffffff


	//   ....[43]....
        /*0638*/ 	.word	0xffffffff


	//   ....[44]....
        /*063c*/ 	.word	0xffffffff


	//   ....[45]....
        /*0640*/ 	.word	0xffffffff


	//   ....[46]....
        /*0644*/ 	.word	0xffffffff


	//   ....[47]....
        /*0648*/ 	.word	0xffffffff


	//   ....[48]....
        /*064c*/ 	.word	0xffffffff


	//   ....[49]....
        /*0650*/ 	.word	0xffffffff


	//   ....[50]....
        /*0654*/ 	.word	0xffffffff


	//   ....[51]....
        /*0658*/ 	.word	0xffffffff


	//   ....[52]....
        /*065c*/ 	.word	0xffffffff


	//   ....[53]....
        /*0660*/ 	.word	0xffffffff


	//   ....[54]....
        /*0664*/ 	.word	0xffffffff


	//   ....[55]....
        /*0668*/ 	.word	0xffffffff


	//   ....[56]....
        /*066c*/ 	.word	0xffffffff


	//   ....[57]....
        /*0670*/ 	.word	0xffffffff


	//   ....[58]....
        /*0674*/ 	.word	0xffffffff


	//   ....[59]....
        /*0678*/ 	.word	0xffffffff


	//   ....[60]....
        /*067c*/ 	.word	0xffffffff


	//   ....[61]....
        /*0680*/ 	.word	0xffffffff


	//   ....[62]....
        /*0684*/ 	.word	0xffffffff


	//   ....[63]....
        /*0688*/ 	.word	0xffffffff


	//   ....[64]....
        /*068c*/ 	.word	0xffffffff


	//   ....[65]....
        /*0690*/ 	.word	0xffffffff


	//   ....[66]....
        /*0694*/ 	.word	0xffffffff


	//   ....[67]....
        /*0698*/ 	.word	0xffffffff


	//   ....[68]....
        /*069c*/ 	.word	0xffffffff


	//   ....[69]....
        /*06a0*/ 	.word	0xffffffff


	//   ....[70]....
        /*06a4*/ 	.word	0xffffffff


	//   ....[71]....
        /*06a8*/ 	.word	0xffffffff


	//   ....[72]....
        /*06ac*/ 	.word	0xffffffff


	//   ....[73]....
        /*06b0*/ 	.word	0xffffffff


	//   ....[74]....
        /*06b4*/ 	.word	0xffffffff


	//   ....[75]....
        /*06b8*/ 	.word	0xffffffff


	//   ....[76]....
        /*06bc*/ 	.word	0xffffffff


	//   ....[77]....
        /*06c0*/ 	.word	0xffffffff


	//   ....[78]....
        /*06c4*/ 	.word	0xffffffff


	//   ....[79]....
        /*06c8*/ 	.word	0xffffffff


	//   ....[80]....
        /*06cc*/ 	.word	0xffffffff


	//   ....[81]....
        /*06d0*/ 	.word	0xffffffff


	//   ....[82]....
        /*06d4*/ 	.word	0xffffffff


	//   ....[83]....
        /*06d8*/ 	.word	0xffffffff


	//   ....[84]....
        /*06dc*/ 	.word	0xffffffff


	//   ....[85]....
        /*06e0*/ 	.word	0xffffffff


	//   ....[86]....
        /*06e4*/ 	.word	0xffffffff


	//   ....[87]....
        /*06e8*/ 	.word	0xffffffff


	//   ....[88]....
        /*06ec*/ 	.word	0xffffffff


	//   ....[89]....
        /*06f0*/ 	.word	0xffffffff


	//   ....[90]....
        /*06f4*/ 	.word	0xffffffff


	//   ....[91]....
        /*06f8*/ 	.word	0xffffffff


	//   ....[92]....
        /*06fc*/ 	.word	0xffffffff


	//   ....[93]....
        /*0700*/ 	.word	0xffffffff


	//   ....[94]....
        /*0704*/ 	.word	0xffffffff


	//   ....[95]....
        /*0708*/ 	.word	0xffffffff


	//   ....[96]....
        /*070c*/ 	.word	0xffffffff


	//   ....[97]....
        /*0710*/ 	.word	0x0500000f


	//   ....[98]....
        /*0714*/ 	.word	0x0500000f


	//   ....[99]....
        /*0718*/ 	.word	0x0500000f


	//   ....[100]....
        /*071c*/ 	.word	0x0500000f


	//   ....[101]....
        /*0720*/ 	.word	0x0500000f


	//   ....[102]....
        /*0724*/ 	.word	0x0500000f


	//   ....[103]....
        /*0728*/ 	.word	0x0500000f


	//   ....[104]....
        /*072c*/ 	.word	0x0500000f


	//   ....[105]....
        /*0730*/ 	.word	0x0500000f


	//   ....[106]....
        /*0734*/ 	.word	0x0500000f


	//   ....[107]....
        /*0738*/ 	.word	0x0500000f


	//   ....[108]....
        /*073c*/ 	.word	0x0500000f


	//   ....[109]....
        /*0740*/ 	.word	0x0500000f


	//   ....[110]....
        /*0744*/ 	.word	0x0500000f


	//   ....[111]....
        /*0748*/ 	.word	0x0500000f


	//   ....[112]....
        /*074c*/ 	.word	0x0500000f


	//   ....[113]....
        /*0750*/ 	.word	0x0500000f


	//   ....[114]....
        /*0754*/ 	.word	0x0500000f


	//   ....[115]....
        /*0758*/ 	.word	0x0500000f


	//   ....[116]....
        /*075c*/ 	.word	0x0500000f


	//   ....[117]....
        /*0760*/ 	.word	0x0500000f


	//   ....[118]....
        /*0764*/ 	.word	0x0500000f


	//   ....[119]....
        /*0768*/ 	.word	0x0500000f


	//   ....[120]....
        /*076c*/ 	.word	0x0500000f


	//   ....[121]....
        /*0770*/ 	.word	0x0500000f


	//   ....[122]....
        /*0774*/ 	.word	0x0500000f


	//   ....[123]....
        /*0778*/ 	.word	0x0500000f


	//   ....[124]....
        /*077c*/ 	.word	0x0500000f


	//   ....[125]....
        /*0780*/ 	.word	0x0500000f


	//   ....[126]....
        /*0784*/ 	.word	0x0500000f


	//   ....[127]....
        /*0788*/ 	.word	0x0500000f


	//   ....[128]....
        /*078c*/ 	.word	0x0500000f


	//   ....[129]....
        /*0790*/ 	.word	0x0500000f


	//   ....[130]....
        /*0794*/ 	.word	0x0500000f


	//   ....[131]....
        /*0798*/ 	.word	0x0500000f


	//   ....[132]....
        /*079c*/ 	.word	0x0500000f


	//----- nvinfo : EIATTR_COOP_GROUP_INSTR_OFFSETS
	.align		4
.L_895:
        /*07a0*/ 	.byte	0x04, 0x28
        /*07a2*/ 	.short	(.L_897 - .L_896)


	//   ....[0]....
.L_896:
        /*07a4*/ 	.word	0x00000070


	//   ....[1]....
        /*07a8*/ 	.word	0x00000140


	//   ....[2]....
        /*07ac*/ 	.word	0x00000190


	//   ....[3]....
        /*07b0*/ 	.word	0x000003c0


	//   ....[4]....
        /*07b4*/ 	.word	0x00000520


	//   ....[5]....
        /*07b8*/ 	.word	0x00000640


	//   ....[6]....
        /*07bc*/ 	.word	0x000007a0


	//   ....[7]....
        /*07c0*/ 	.word	0x00001b10


	//   ....[8]....
        /*07c4*/ 	.word	0x00005120


	//   ....[9]....
        /*07c8*/ 	.word	0x00005150


	//   ....[10]....
        /*07cc*/ 	.word	0x000058b0


	//   ....[11]....
        /*07d0*/ 	.word	0x00005940


	//   ....[12]....
        /*07d4*/ 	.word	0x00009af0


	//   ....[13]....
        /*07d8*/ 	.word	0x00009b10


	//   ....[14]....
        /*07dc*/ 	.word	0x0000a590


	//   ....[15]....
        /*07e0*/ 	.word	0x0000a630


	//   ....[16]....
        /*07e4*/ 	.word	0x0000bb30


	//   ....[17]....
        /*07e8*/ 	.word	0x0000bb90


	//   ....[18]....
        /*07ec*/ 	.word	0x0000c080


	//   ....[19]....
        /*07f0*/ 	.word	0x0000c090


	//   ....[20]....
        /*07f4*/ 	.word	0x0000d2e0


	//   ....[21]....
        /*07f8*/ 	.word	0x0000d2f0


	//   ....[22]....
        /*07fc*/ 	.word	0x0000d340


	//   ....[23]....
        /*0800*/ 	.word	0x0000d370


	//   ....[24]....
        /*0804*/ 	.word	0x0000db60


	//   ....[25]....
        /*0808*/ 	.word	0x0000db90


	//   ....[26]....
        /*080c*/ 	.word	0x0000dc60


	//   ....[27]....
        /*0810*/ 	.word	0x0000dc80


	//   ....[28]....
        /*0814*/ 	.word	0x0000dd50


	//   ....[29]....
        /*0818*/ 	.word	0x0000dd70


	//   ....[30]....
        /*081c*/ 	.word	0x0000de50


	//   ....[31]....
        /*0820*/ 	.word	0x0000de70


	//   ....[32]....
        /*0824*/ 	.word	0x0000e370


	//   ....[33]....
        /*0828*/ 	.word	0x0000e380


	//   ....[34]....
        /*082c*/ 	.word	0x0000e7d0


	//   ....[35]....
        /*0830*/ 	.word	0x0000e7e0


	//   ....[36]....
        /*0834*/ 	.word	0x0000f6e0


	//   ....[37]....
        /*0838*/ 	.word	0x0000f700


	//   ....[38]....
        /*083c*/ 	.word	0x0000f7d0


	//   ....[39]....
        /*0840*/ 	.word	0x0000f7f0


	//   ....[40]....
        /*0844*/ 	.word	0x0000f8c0


	//   ....[41]....
        /*0848*/ 	.word	0x0000f8e0


	//   ....[42]....
        /*084c*/ 	.word	0x0000f9c0


	//   ....[43]....
        /*0850*/ 	.word	0x0000f9e0


	//   ....[44]....
        /*0854*/ 	.word	0x0000fb40


	//   ....[45]....
        /*0858*/ 	.word	0x0000fd90


	//   ....[46]....
        /*085c*/ 	.word	0x0000fdc0


	//   ....[47]....
        /*0860*/ 	.word	0x0000fdf0


	//   ....[48]....
        /*0864*/ 	.word	0x0000fe20


	//   ....[49]....
        /*0868*/ 	.word	0x0000fe50


	//   ....[50]....
        /*086c*/ 	.word	0x0000fe80


	//   ....[51]....
        /*0870*/ 	.word	0x00010030


	//   ....[52]....
        /*0874*/ 	.word	0x00010060


	//   ....[53]....
        /*0878*/ 	.word	0x00010090


	//   ....[54]....
        /*087c*/ 	.word	0x000100c0


	//   ....[55]....
        /*0880*/ 	.word	0x000100f0


	//   ....[56]....
        /*0884*/ 	.word	0x00010120


	//   ....[57]....
        /*0888*/ 	.word	0x000101b0


	//   ....[58]....
        /*088c*/ 	.word	0x000101e0


	//   ....[59]....
        /*0890*/ 	.word	0x000101f0


	//   ....[60]....
        /*0894*/ 	.word	0x000102a0


	//   ....[61]....
        /*0898*/ 	.word	0x000117e0


	//   ....[62]....
        /*089c*/ 	.word	0x00012390


	//   ....[63]....
        /*08a0*/ 	.word	0x000123c0


	//   ....[64]....
        /*08a4*/ 	.word	0x000123e0


	//   ....[65]....
        /*08a8*/ 	.word	0x00012400


	//   ....[66]....
        /*08ac*/ 	.word	0x00012510


	//   ....[67]....
        /*08b0*/ 	.word	0x00012520


	//   ....[68]....
        /*08b4*/ 	.word	0x000125b0


	//   ....[69]....
        /*08b8*/ 	.word	0x000125c0


	//   ....[70]....
        /*08bc*/ 	.word	0x00012650


	//   ....[71]....
        /*08c0*/ 	.word	0x00012660


	//   ....[72]....
        /*08c4*/ 	.word	0x000126f0


	//   ....[73]....
        /*08c8*/ 	.word	0x00012700


	//   ....[74]....
        /*08cc*/ 	.word	0x00012790


	//   ....[75]....
        /*08d0*/ 	.word	0x000127a0


	//   ....[76]....
        /*08d4*/ 	.word	0x000127f0


	//   ....[77]....
        /*08d8*/ 	.word	0x00012820


	//   ....[78]....
        /*08dc*/ 	.word	0x000150d0


	//   ....[79]....
        /*08e0*/ 	.word	0x00015100


	//   ....[80]....
        /*08e4*/ 	.word	0x00015160


	//   ....[81]....
        /*08e8*/ 	.word	0x00015190


	//   ....[82]....
        /*08ec*/ 	.word	0x000151c0


	//   ....[83]....
        /*08f0*/ 	.word	0x000151f0


	//   ....[84]....
        /*08f4*/ 	.word	0x00015220


	//   ....[85]....
        /*08f8*/ 	.word	0x00015250


	//   ....[86]....
        /*08fc*/ 	.word	0x00015420


	//   ....[87]....
        /*0900*/ 	.word	0x00015450


	//   ....[88]....
        /*0904*/ 	.word	0x00015480


	//   ....[89]....
        /*0908*/ 	.word	0x000154b0


	//   ....[90]....
        /*090c*/ 	.word	0x000154e0


	//   ....[91]....
        /*0910*/ 	.word	0x00015510


	//   ....[92]....
        /*0914*/ 	.word	0x000155d0


	//   ....[93]....
        /*0918*/ 	.word	0x000155f0


	//   ....[94]....
        /*091c*/ 	.word	0x00015600


	//   ....[95]....
        /*0920*/ 	.word	0x00015660


	//   ....[96]....
        /*0924*/ 	.word	0x00015d80


	//   ....[97]....
        /*0928*/ 	.word	0x00016260


	//   ....[98]....
        /*092c*/ 	.word	0x00016430


	//   ....[99]....
        /*0930*/ 	.word	0x00016480


	//   ....[100]....
        /*0934*/ 	.word	0x000165a0


	//   ....[101]....
        /*0938*/ 	.word	0x000165f0


	//   ....[102]....
        /*093c*/ 	.word	0x00016720


	//   ....[103]....
        /*0940*/ 	.word	0x00016770


	//   ....[104]....
        /*0944*/ 	.word	0x00016890


	//   ....[105]....
        /*0948*/ 	.word	0x000168e0


	//   ....[106]....
        /*094c*/ 	.word	0x00016a00


	//   ....[107]....
        /*0950*/ 	.word	0x00016a50


	//   ....[108]....
        /*0954*/ 	.word	0x00016b70


	//   ....[109]....
        /*0958*/ 	.word	0x00016bc0


	//   ....[110]....
        /*095c*/ 	.word	0x00016cc0


	//   ....[111]....
        /*0960*/ 	.word	0x00016d30


	//   ....[112]....
        /*0964*/ 	.word	0x00016e30


	//   ....[113]....
        /*0968*/ 	.word	0x00016e80


	//   ....[114]....
        /*096c*/ 	.word	0x000171b0


	//   ....[115]....
        /*0970*/ 	.word	0x00017250


	//   ....[116]....
        /*0974*/ 	.word	0x000173f0


	//   ....[117]....
        /*0978*/ 	.word	0x00017470


	//   ....[118]....
        /*097c*/ 	.word	0x000174f0


	//   ....[119]....
        /*0980*/ 	.word	0x00017570


	//   ....[120]....
        /*0984*/ 	.word	0x000175f0


	//   ....[121]....
        /*0988*/ 	.word	0x00017680


	//   ....[122]....
        /*098c*/ 	.word	0x00017720


	//   ....[123]....
        /*0990*/ 	.word	0x000177d0


	//   ....[124]....
        /*0994*/ 	.word	0x00017850


	//   ....[125]....
        /*0998*/ 	.word	0x000178d0


	//   ....[126]....
        /*099c*/ 	.word	0x00017950


	//   ....[127]....
        /*09a0*/ 	.word	0x000179e0


	//   ....[128]....
        /*09a4*/ 	.word	0x00017a60


	//   ....[129]....
        /*09a8*/ 	.word	0x00017b00


	//   ....[130]....
        /*09ac*/ 	.word	0x00017b50


	//   ....[131]....
        /*09b0*/ 	.word	0x00017be0


	//   ....[132]....
        /*09b4*/ 	.word	0x00017d10


	//----- nvinfo : EIATTR_REG_RECONFIG
	.align		4
.L_897:
        /*09b8*/ 	.byte	0x01, 0x54
	.zero		2


	//----- nvinfo : EIATTR_SYSCALL_OFFSETS
	.align		4
        /*09bc*/ 	.byte	0x04, 0x46
        /*09be*/ 	.short	(.L_899 - .L_898)


	//   ....[0]....
.L_898:
        /*09c0*/ 	.word	0x00001ca0


	//   ....[1]....
        /*09c4*/ 	.word	0x000113f0


	//   ....[2]....
        /*09c8*/ 	.word	0x00011540


	//   ....[3]....
        /*09cc*/ 	.word	0x00011640


	//   ....[4]....
        /*09d0*/ 	.word	0x00011f70


	//----- nvinfo : EIATTR_MBARRIER_INSTR_OFFSETS
	.align		4
.L_899:
        /*09d4*/ 	.byte	0x04, 0x39
        /*09d6*/ 	.short	(.L_901 - .L_900)


	//   ....[0]....
.L_900:
        /*09d8*/ 	.word	0x00000270
        /*09dc*/ 	.word	0x000000ff
        /*09e0*/ 	.word	0x00034800
        /*09e4*/ 	.short	0x0100
        /*09e6*/ 	.byte	0x08
	.zero		1


	//   ....[1]....
        /*09e8*/ 	.word	0x00000280
        /*09ec*/ 	.word	0x000000ff
        /*09f0*/ 	.word	0x00034820
        /*09f4*/ 	.short	0x0100
        /*09f6*/ 	.byte	0x08
	.zero		1


	//   ....[2]....
        /*09f8*/ 	.word	0x00000370
        /*09fc*/ 	.word	0x000000ff
        /*0a00*/ 	.word	0x00034830
        /*0a04*/ 	.short	0x0100
        /*0a06*/ 	.byte	0x08
	.zero		1


	//   ....[3]....
        /*0a08*/ 	.word	0x00000380
        /*0a0c*/ 	.word	0x000000ff
        /*0a10*/ 	.word	0x00034840
        /*0a14*/ 	.short	0x0100
        /*0a16*/ 	.byte	0x08
	.zero		1


	//   ....[4]....
        /*0a18*/ 	.word	0x00000390
        /*0a1c*/ 	.word	0x000000ff
        /*0a20*/ 	.word	0x00034838
        /*0a24*/ 	.short	0x0100
        /*0a26*/ 	.byte	0x08
	.zero		1


	//   ....[5]....
        /*0a28*/ 	.word	0x000003a0
        /*0a2c*/ 	.word	0x000000ff
        /*0a30*/ 	.word	0x00034848
        /*0a34*/ 	.short	0x0100
        /*0a36*/ 	.byte	0x08
	.zero		1


	//   ....[6]....
        /*0a38*/ 	.word	0x000004d0
        /*0a3c*/ 	.word	0x000000ff
        /*0a40*/ 	.word	0x00034850
        /*0a44*/ 	.short	0x0100
        /*0a46*/ 	.byte	0x08
	.zero		1


	//   ....[7]....
        /*0a48*/ 	.word	0x000004e0
        /*0a4c*/ 	.word	0x000000ff
        /*0a50*/ 	.word	0x00034860
        /*0a54*/ 	.short	0x0100
        /*0a56*/ 	.byte	0x08
	.zero		1


	//   ....[8]....
        /*0a58*/ 	.word	0x000004f0
        /*0a5c*/ 	.word	0x000000ff
        /*0a60*/ 	.word	0x00034858
        /*0a64*/ 	.short	0x0100
        /*0a66*/ 	.byte	0x08
	.zero		1


	//   ....[9]....
        /*0a68*/ 	.word	0x00000500
        /*0a6c*/ 	.word	0x000000ff
        /*0a70*/ 	.word	0x00034868
        /*0a74*/ 	.short	0x0100
        /*0a76*/ 	.byte	0x08
	.zero		1


	//   ....[10]....
        /*0a78*/ 	.word	0x000005f0
        /*0a7c*/ 	.word	0x000000ff
        /*0a80*/ 	.word	0x00034870
        /*0a84*/ 	.short	0x0100
        /*0a86*/ 	.byte	0x06
	.zero		1


	//   ....[11]....
        /*0a88*/ 	.word	0x00000600
        /*0a8c*/ 	.word	0x000000ff
        /*0a90*/ 	.word	0x00034880
        /*0a94*/ 	.short	0x0100
        /*0a96*/ 	.byte	0x06
	.zero		1


	//   ....[12]....
        /*0a98*/ 	.word	0x00000610
        /*0a9c*/ 	.word	0x000000ff
        /*0aa0*/ 	.word	0x00034878
        /*0aa4*/ 	.short	0x0100
        /*0aa6*/ 	.byte	0x06
	.zero		1


	//   ....[13]....
        /*0aa8*/ 	.word	0x00000620
        /*0aac*/ 	.word	0x000000ff
        /*0ab0*/ 	.word	0x00034888
        /*0ab4*/ 	.short	0x0100
        /*0ab6*/ 	.byte	0x06
	.zero		1


	//   ....[14]....
        /*0ab8*/ 	.word	0x00000750
        /*0abc*/ 	.word	0x000000ff
        /*0ac0*/ 	.word	0x00034890
        /*0ac4*/ 	.short	0x0100
        /*0ac6*/ 	.byte	0x08
	.zero		1


	//   ....[15]....
        /*0ac8*/ 	.word	0x00000760
        /*0acc*/ 	.word	0x000000ff
        /*0ad0*/ 	.word	0x000348a0
        /*0ad4*/ 	.short	0x0100
        /*0ad6*/ 	.byte	0x08
	.zero		1


	//   ....[16]....
        /*0ad8*/ 	.word	0x00000770
        /*0adc*/ 	.word	0x000000ff
        /*0ae0*/ 	.word	0x00034898
        /*0ae4*/ 	.short	0x0100
        /*0ae6*/ 	.byte	0x08
	.zero		1


	//   ....[17]....
        /*0ae8*/ 	.word	0x00000780
        /*0aec*/ 	.word	0x000000ff
        /*0af0*/ 	.word	0x000348a8
        /*0af4*/ 	.short	0x0100
        /*0af6*/ 	.byte	0x08
	.zero		1


	//   ....[18]....
        /*0af8*/ 	.word	0x000008b0
        /*0afc*/ 	.word	0x000000ff
        /*0b00*/ 	.word	0x000348b0
        /*0b04*/ 	.short	0x0100
        /*0b06*/ 	.byte	0x08
	.zero		1


	//   ....[19]....
        /*0b08*/ 	.word	0x000008c0
        /*0b0c*/ 	.word	0x000000ff
        /*0b10*/ 	.word	0x000348c0
        /*0b14*/ 	.short	0x0100
        /*0b16*/ 	.byte	0x08
	.zero		1


	//   ....[20]....
        /*0b18*/ 	.word	0x000008d0
        /*0b1c*/ 	.word	0x000000ff
        /*0b20*/ 	.word	0x000348b8
        /*0b24*/ 	.short	0x0100
        /*0b26*/ 	.byte	0x08
	.zero		1


	//   ....[21]....
        /*0b28*/ 	.word	0x000008e0
        /*0b2c*/ 	.word	0x000000ff
        /*0b30*/ 	.word	0x000348c8
        /*0b34*/ 	.short	0x0100
        /*0b36*/ 	.byte	0x08
	.zero		1


	//   ....[22]....
        /*0b38*/ 	.word	0x00001d60
        /*0b3c*/ 	.word	0x00000000
        /*0b40*/ 	.word	0x00034800
        /*0b44*/ 	.short	0x010a
        /*0b46*/ 	.byte	0x3f
	.zero		1


	//   ....[23]....
        /*0b48*/ 	.word	0x00001e00
        /*0b4c*/ 	.word	0x0000000b
        /*0b50*/ 	.word	0x00034830
        /*0b54*/ 	.short	0x010a
        /*0b56*/ 	.byte	0x3f
	.zero		1


	//   ....[24]....
        /*0b58*/ 	.word	0x00001e70
        /*0b5c*/ 	.word	0x0000000b
        /*0b60*/ 	.word	0x00034830
        /*0b64*/ 	.short	0x010a
        /*0b66*/ 	.byte	0x3f
	.zero		1


	//   ....[25]....
        /*0b68*/ 	.word	0x00005130
        /*0b6c*/ 	.word	0x0000000b
        /*0b70*/ 	.word	0x00000000
        /*0b74*/ 	.short	0x0101
        /*0b76*/ 	.byte	0x3f
	.zero		1


	//   ....[26]....
        /*0b78*/ 	.word	0x00006f60
        /*0b7c*/ 	.word	0x00000000
        /*0b80*/ 	.word	0x00034830
        /*0b84*/ 	.short	0x010a
        /*0b86*/ 	.byte	0x3f
	.zero		1


	//   ....[27]....
        /*0b88*/ 	.word	0x00006fa0
        /*0b8c*/ 	.word	0x00000000
        /*0b90*/ 	.word	0x00034830
        /*0b94*/ 	.short	0x010a
        /*0b96*/ 	.byte	0x3f
	.zero		1


	//   ....[28]....
        /*0b98*/ 	.word	0x00009680
        /*0b9c*/ 	.word	0x000000ff
        /*0ba0*/ 	.word	0x00034850
        /*0ba4*/ 	.short	0x010a
        /*0ba6*/ 	.byte	0x06
	.zero		1


	//   ....[29]....
        /*0ba8*/ 	.word	0x000096c0
        /*0bac*/ 	.word	0x000000ff
        /*0bb0*/ 	.word	0x00034850
        /*0bb4*/ 	.short	0x010a
        /*0bb6*/ 	.byte	0x06
	.zero		1


	//   ....[30]....
        /*0bb8*/ 	.word	0x0000adf0
        /*0bbc*/ 	.word	0x0000008d
        /*0bc0*/ 	.word	0x00000000
        /*0bc4*/ 	.short	0x0101
        /*0bc6*/ 	.byte	0x3f
	.zero		1


	//   ....[31]....
        /*0bc8*/ 	.word	0x0000af80
        /*0bcc*/ 	.word	0x0000007a
        /*0bd0*/ 	.word	0x00000000
        /*0bd4*/ 	.short	0x0101
        /*0bd6*/ 	.byte	0x3f
	.zero		1


	//   ....[32]....
        /*0bd8*/ 	.word	0x0000ba70
        /*0bdc*/ 	.word	0x00000008
        /*0be0*/ 	.word	0x00034850
        /*0be4*/ 	.short	0x010a
        /*0be6*/ 	.byte	0x3f
	.zero		1


	//   ....[33]....
        /*0be8*/ 	.word	0x0000bab0
        /*0bec*/ 	.word	0x00000008
        /*0bf0*/ 	.word	0x00034850
        /*0bf4*/ 	.short	0x010a
        /*0bf6*/ 	.byte	0x3f
	.zero		1


	//   ....[34]....
        /*0bf8*/ 	.word	0x0000c230
        /*0bfc*/ 	.word	0x00000008
        /*0c00*/ 	.word	0x00000000
        /*0c04*/ 	.short	0x0101
        /*0c06*/ 	.byte	0x3f
	.zero		1


	//   ....[35]....
        /*0c08*/ 	.word	0x0000db50
        /*0c0c*/ 	.word	0x00000012
        /*0c10*/ 	.word	0x00000000
        /*0c14*/ 	.short	0x0101
        /*0c16*/ 	.byte	0x3f
	.zero		1


	//   ....[36]....
        /*0c18*/ 	.word	0x0000e0c0
        /*0c1c*/ 	.word	0x00000012
        /*0c20*/ 	.word	0x00000000
        /*0c24*/ 	.short	0x0101
        /*0c26*/ 	.byte	0x3f
	.zero		1


	//   ....[37]....
        /*0c28*/ 	.word	0x00011a60
        /*0c2c*/ 	.word	0x00000000
        /*0c30*/ 	.word	0x00034840
        /*0c34*/ 	.short	0x010a
        /*0c36*/ 	.byte	0x3f
	.zero		1


	//   ....[38]....
        /*0c38*/ 	.word	0x00012900
        /*0c3c*/ 	.word	0x00000012
        /*0c40*/ 	.word	0x00034800
        /*0c44*/ 	.short	0x0107
        /*0c46*/ 	.byte	0x3f
	.zero		1


	//   ....[39]....
        /*0c48*/ 	.word	0x00012a10
        /*0c4c*/ 	.word	0x00000012
        /*0c50*/ 	.word	0x00034800
        /*0c54*/ 	.short	0x0101
        /*0c56*/ 	.byte	0x3f
	.zero		1


	//   ....[40]....
        /*0c58*/ 	.word	0x00012a30
        /*0c5c*/ 	.word	0x00000012
        /*0c60*/ 	.word	0x00034820
        /*0c64*/ 	.short	0x010a
        /*0c66*/ 	.byte	0x3f
	.zero		1


	//   ....[41]....
        /*0c68*/ 	.word	0x00012e00
        /*0c6c*/ 	.word	0x00000003
        /*0c70*/ 	.word	0x00034840
        /*0c74*/ 	.short	0x010a
        /*0c76*/ 	.byte	0x3f
	.zero		1


	//   ....[42]....
        /*0c78*/ 	.word	0x000131a0
        /*0c7c*/ 	.word	0x00000003
        /*0c80*/ 	.word	0x00000060
        /*0c84*/ 	.short	0x010a
        /*0c86*/ 	.byte	0x3f
	.zero		1


	//   ....[43]....
        /*0c88*/ 	.word	0x00013840
        /*0c8c*/ 	.word	0x00000003
        /*0c90*/ 	.word	0x00034840
        /*0c94*/ 	.short	0x010a
        /*0c96*/ 	.byte	0x3f
	.zero		1


	//   ....[44]....
        /*0c98*/ 	.word	0x00013be0
        /*0c9c*/ 	.word	0x00000002
        /*0ca0*/ 	.word	0x00000060
        /*0ca4*/ 	.short	0x010a
        /*0ca6*/ 	.byte	0x3f
	.zero		1


	//   ....[45]....
        /*0ca8*/ 	.word	0x000141c0
        /*0cac*/ 	.word	0x00000002
        /*0cb0*/ 	.word	0x00034840
        /*0cb4*/ 	.short	0x010a
        /*0cb6*/ 	.byte	0x3f
	.zero		1


	//   ....[46]....
        /*0cb8*/ 	.word	0x00014560
        /*0cbc*/ 	.word	0x00000002
        /*0cc0*/ 	.word	0x00000060
        /*0cc4*/ 	.short	0x010a
        /*0cc6*/ 	.byte	0x3f
	.zero		1


	//   ....[47]....
        /*0cc8*/ 	.word	0x00014af0
        /*0ccc*/ 	.word	0x00000000
        /*0cd0*/ 	.word	0x00034860
        /*0cd4*/ 	.short	0x010a
        /*0cd6*/ 	.byte	0x3f
	.zero		1


	//   ....[48]....
        /*0cd8*/ 	.word	0x00015d00
        /*0cdc*/ 	.word	0x00000000
        /*0ce0*/ 	.word	0x00034820
        /*0ce4*/ 	.short	0x010a
        /*0ce6*/ 	.byte	0x3f
	.zero		1


	//   ....[49]....
        /*0ce8*/ 	.word	0x00015f10
        /*0cec*/ 	.word	0x00000006
        /*0cf0*/ 	.word	0x00000000
        /*0cf4*/ 	.short	0x010a
        /*0cf6*/ 	.byte	0x3f
	.zero		1


	//   ....[50]....
        /*0cf8*/ 	.word	0x00015f40
        /*0cfc*/ 	.word	0x00000007
        /*0d00*/ 	.word	0x00000000
        /*0d04*/ 	.short	0x010a
        /*0d06*/ 	.byte	0x3f
	.zero		1


	//   ....[51]....
        /*0d08*/ 	.word	0x00015fa0
        /*0d0c*/ 	.word	0x00000004
        /*0d10*/ 	.word	0x00000000
        /*0d14*/ 	.short	0x010a
        /*0d16*/ 	.byte	0x3f
	.zero		1


	//   ....[52]....
        /*0d18*/ 	.word	0x00015fd0
        /*0d1c*/ 	.word	0x00000003
        /*0d20*/ 	.word	0x00000000
        /*0d24*/ 	.short	0x010a
        /*0d26*/ 	.byte	0x3f
	.zero		1


	//   ....[53]....
        /*0d28*/ 	.word	0x00016030
        /*0d2c*/ 	.word	0x00000000
        /*0d30*/ 	.word	0x00034800
        /*0d34*/ 	.short	0x010a
        /*0d36*/ 	.byte	0x3f
	.zero		1


	//   ....[54]....
        /*0d38*/ 	.word	0x00016080
        /*0d3c*/ 	.word	0x0000000b
        /*0d40*/ 	.word	0x00034830
        /*0d44*/ 	.short	0x010a
        /*0d46*/ 	.byte	0x3f
	.zero		1


	//   ....[55]....
        /*0d48*/ 	.word	0x000160d0
        /*0d4c*/ 	.word	0x00000000
        /*0d50*/ 	.word	0x00034830
        /*0d54*/ 	.short	0x010a
        /*0d56*/ 	.byte	0x3f
	.zero		1


	//   ....[56]....
        /*0d58*/ 	.word	0x00016130
        /*0d5c*/ 	.word	0x0000000a
        /*0d60*/ 	.word	0x00034850
        /*0d64*/ 	.short	0x010a
        /*0d66*/ 	.byte	0x3f
	.zero		1


	//   ....[57]....
        /*0d68*/ 	.word	0x00016180
        /*0d6c*/ 	.word	0x00000008
        /*0d70*/ 	.word	0x00034850
        /*0d74*/ 	.short	0x010a
        /*0d76*/ 	.byte	0x3f
	.zero		1


	//   ....[58]....
        /*0d78*/ 	.word	0x00016320
        /*0d7c*/ 	.word	0x00000000
        /*0d80*/ 	.word	0x00034840
        /*0d84*/ 	.short	0x010a
        /*0d86*/ 	.byte	0x3f
	.zero		1


	//   ....[59]....
        /*0d88*/ 	.word	0x00016ec0
        /*0d8c*/ 	.word	0x00000012
        /*0d90*/ 	.word	0x00034820
        /*0d94*/ 	.short	0x010a
        /*0d96*/ 	.byte	0x3f
	.zero		1


	//   ....[60]....
        /*0d98*/ 	.word	0x00016f10
        /*0d9c*/ 	.word	0x00000003
        /*0da0*/ 	.word	0x00034840
        /*0da4*/ 	.short	0x010a
        /*0da6*/ 	.byte	0x3f
	.zero		1


	//   ....[61]....
        /*0da8*/ 	.word	0x00016f60
        /*0dac*/ 	.word	0x00000003
        /*0db0*/ 	.word	0x00000060
        /*0db4*/ 	.short	0x010a
        /*0db6*/ 	.byte	0x3f
	.zero		1


	//   ....[62]....
        /*0db8*/ 	.word	0x00016fb0
        /*0dbc*/ 	.word	0x00000003
        /*0dc0*/ 	.word	0x00034840
        /*0dc4*/ 	.short	0x010a
        /*0dc6*/ 	.byte	0x3f
	.zero		1


	//   ....[63]....
        /*0dc8*/ 	.word	0x00017000
        /*0dcc*/ 	.word	0x00000002
        /*0dd0*/ 	.word	0x00000060
        /*0dd4*/ 	.short	0x010a
        /*0dd6*/ 	.byte	0x3f
	.zero		1


	//   ....[64]....
        /*0dd8*/ 	.word	0x00017050
        /*0ddc*/ 	.word	0x00000002
        /*0de0*/ 	.word	0x00034840
        /*0de4*/ 	.short	0x010a
        /*0de6*/ 	.byte	0x3f
	.zero		1


	//   ....[65]....
        /*0de8*/ 	.word	0x000170a0
        /*0dec*/ 	.word	0x00000002
        /*0df0*/ 	.word	0x00000060
        /*0df4*/ 	.short	0x010a
        /*0df6*/ 	.byte	0x3f
	.zero		1


	//   ....[66]....
        /*0df8*/ 	.word	0x000170f0
        /*0dfc*/ 	.word	0x00000000
        /*0e00*/ 	.word	0x00034860
        /*0e04*/ 	.short	0x010a
        /*0e06*/ 	.byte	0x3f
	.zero		1


	//   ....[67]....
        /*0e08*/ 	.word	0x00017c30
        /*0e0c*/ 	.word	0x00000000
        /*0e10*/ 	.word	0x00034820
        /*0e14*/ 	.short	0x010a
        /*0e16*/ 	.byte	0x3f
	.zero		1


	//   ....[68]....
        /*0e18*/ 	.word	0x00017dd0
        /*0e1c*/ 	.word	0x00000006
        /*0e20*/ 	.word	0x00000000
        /*0e24*/ 	.short	0x010a
        /*0e26*/ 	.byte	0x3f
	.zero		1


	//   ....[69]....
        /*0e28*/ 	.word	0x00017e20
        /*0e2c*/ 	.word	0x00000007
        /*0e30*/ 	.word	0x00000000
        /*0e34*/ 	.short	0x010a
        /*0e36*/ 	.byte	0x3f
	.zero		1


	//   ....[70]....
        /*0e38*/ 	.word	0x00017e70
        /*0e3c*/ 	.word	0x00000004
        /*0e40*/ 	.word	0x00000000
        /*0e44*/ 	.short	0x010a
        /*0e46*/ 	.byte	0x3f
	.zero		1


	//----- nvinfo : EIATTR_NUM_MBARRIERS
	.align		4
.L_901:
        /*0e48*/ 	.byte	0x03, 0x38
        /*0e4a*/ 	.short	0x0016


	//----- nvinfo : EIATTR_EXIT_INSTR_OFFSETS
	.align		4
        /*0e4c*/ 	.byte	0x04, 0x1c
        /*0e4e*/ 	.short	(.L_903 - .L_902)


	//   ....[0]....
.L_902:
        /*0e50*/ 	.word	0x00000a90


	//   ....[1]....
        /*0e54*/ 	.word	0x0000fae0


	//   ....[2]....
        /*0e58*/ 	.word	0x00016020


	//----- nvinfo : EIATTR_MAX_THREADS
	.align		4
.L_903:
        /*0e5c*/ 	.byte	0x04, 0x05
        /*0e5e*/ 	.short	(.L_905 - .L_904)
.L_904:
        /*0e60*/ 	.word	0x00000180
        /*0e64*/ 	.word	0x00000001
        /*0e68*/ 	.word	0x00000001


	//----- nvinfo : EIATTR_CRS_STACK_SIZE
	.align		4
.L_905:
        /*0e6c*/ 	.byte	0x04, 0x1e
        /*0e6e*/ 	.short	(.L_907 - .L_906)
.L_906:
        /*0e70*/ 	.word	0x00000000


	//----- nvinfo : EIATTR_CBANK_PARAM_SIZE
	.align		4
.L_907:
        /*0e74*/ 	.byte	0x03, 0x19
        /*0e76*/ 	.short	0x0af0


	//----- nvinfo : EIATTR_PARAM_CBANK
	.align		4
        /*0e78*/ 	.byte	0x04, 0x0a
        /*0e7a*/ 	.short	(.L_909 - .L_908)
	.align		4
.L_908:
        /*0e7c*/ 	.word	index@(.nv.constant0._ZN7cutlass13device_kernelIN5flash11enable_sm90INS1_16FlashAttnFwdSm90INS1_25CollectiveMainloopFwdSm90ILi2EN4cute5tupleIJNS5_1CILi1EEES8_S8_EEENS6_IJNS7_ILi128EEENS7_ILi176EEESA_EEELi128ENS_10bfloat16_tEfNS_4arch4Sm90ELb0ELb0ELb0ELb1ELb0ELb0ELb0ELb1ELb1ELb1ELb1ELb0EEENS1_21CollectiveEpilogueFwdINS6_IJSA_SA_SB_EEES9_SD_SF_Li256ELb1ELb1ELb1ELb0EEENS1_36VarlenDynamicPersistentTileSchedulerILi128ELi176ELi256ELi128ELb1ELb1ELb1ELb0ELb1ELb1EEEEEEEEEvNT_6ParamsE)
        /*0e80*/ 	.short	0x0210
        /*0e82*/ 	.short	0x0af0


	//----- nvinfo : EIATTR_SW_WAR
	.align		4
.L_909:
        /*0e84*/ 	.byte	0x04, 0x36
        /*0e86*/ 	.short	(.L_911 - .L_910)
.L_910:
        /*0e88*/ 	.word	0x00000008
.L_911:


//--------------------- .nv.info._ZN7cutlass13device_kernelIN5flash11enable_sm90INS1_16FlashAttnFwdSm90INS1_25CollectiveMainloopFwdSm90ILi2EN4cute5tupleIJNS5_1CILi1EEES8_S8_EEENS6_IJNS7_ILi128EEENS7_ILi176EEESA_EEELi128ENS_10bfloat16_tEfNS_4arch4Sm90ELb0ELb0ELb0ELb1ELb0ELb1ELb0ELb1ELb1ELb1ELb1ELb0EEENS1_21CollectiveEpilogueFwdINS6_IJSA_SA_SB_EEES9_SD_SF_Li256ELb1ELb1ELb1ELb0EEENS1_36VarlenDynamicPersistentTileSchedulerILi128ELi176ELi256ELi128ELb1ELb1ELb1ELb0ELb1ELb1EEEEEEEEEvNT_6ParamsE --------------------------
	.section	.nv.info._ZN7cutlass13device_kernelIN5flash11enable_sm90INS1_16FlashAttnFwdSm90INS1_25CollectiveMainloopFwdSm90ILi2EN4cute5tupleIJNS5_1CILi1EEES8_S8_EEENS6_IJNS7_ILi128EEENS7_ILi176EEESA_EEELi128ENS_10bfloat16_tEfNS_4arch4Sm90ELb0ELb0ELb0ELb1ELb0ELb1ELb0ELb1ELb1ELb1ELb1ELb0EEENS1_21CollectiveEpilogueFwdINS6_IJSA_SA_SB_EEES9_SD_SF_Li256ELb1ELb1ELb1ELb0EEENS1_36VarlenDynamicPersistentTileSchedulerILi128ELi176ELi256ELi128ELb1ELb1ELb1ELb0ELb1ELb1EEEEEEEEEvNT_6ParamsE,"",@"SHT_CUDA_INFO"
	.sectionflags	@""
	.align	4


	//----- nvinfo : EIATTR_CUDA_API_VERSION
	.align		4
        /*0000*/ 	.byte	0x04, 0x37
        /*0002*/ 	.short	(.L_913 - .L_912)
.L_912:
        /*0004*/ 	.word	0x00000082


	//----- nvinfo : EIATTR_KPARAM_INFO
	.align		4
.L_913:
        /*0008*/ 	.byte	0x04, 0x17
        /*000a*/ 	.short	(.L_915 - .L_914)
.L_914:
        /*000c*/ 	.word	0x00000000
        /*0010*/ 	.short	0x0000
        /*0012*/ 	.short	0x0070
        /*0014*/ 	.byte	0x00, 0xf0, 0x01, 0x2a


	//----- nvinfo : EIATTR_SPARSE_MMA_MASK
	.align		4
.L_915:
        /*0018*/ 	.byte	0x03, 0x50
        /*001a*/ 	.short	0x0000


	//----- nvinfo : EIATTR_MAXREG_COUNT
	.align		4
        /*001c*/ 	.byte	0x03, 0x1b
        /*001e*/ 	.short	0x00a8


	//----- nvinfo : EIATTR_NUM_BARRIERS
	.align		4
        /*0020*/ 	.byte	0x02, 0x4c
        /*0022*/ 	.byte	0x10
	.zero		1


	//----- nvinfo : EIATTR_EXTERNS
	.align		4
        /*0024*/ 	.byte	0x04, 0x0f
        /*0026*/ 	.short	(.L_917 - .L_916)


	//   ....[0]....
	.align		4
.L_916:
        /*0028*/ 	.word	index@(__assertfail)


	//----- nvinfo : EIATTR_ANNOTATIONS
	.align		4
.L_917:
        /*002c*/ 	.byte	0x04, 0x55
        /*002e*/ 	.short	(.L_919 - .L_918)


	//   ....[0]....
.L_918:
        /* <DEDUP_REMOVED lines=143> */


	//----- nvinfo : EIATTR_MERCURY_ISA_VERSION
	.align		4
.L_919:
        /*0908*/ 	.byte	0x03, 0x5f
        /*090a*/ 	.short	0x0101


	//----- nvinfo : EIATTR_UNUSED_LOAD_BYTE_OFFSET
	.align		4
        /*090c*/ 	.byte	0x04, 0x44
        /*090e*/ 	.short	(.L_921 - .L_920)


	//   ....[0]....
.L_920:
        /*0910*/ 	.word	0x00000ac0
        /*0914*/ 	.word	0x0000fff0


	//   ....[1]....
        /*0918*/ 	.word	0x0001d4f0
        /*091c*/ 	.word	0x0000fff0


	//----- nvinfo : EIATTR_INT_WARP_WIDE_INSTR_OFFSETS
	.align		4
.L_921:
        /*0920*/ 	.byte	0x04, 0x31
        /*0922*/ 	.short	(.L_923 - .L_922)


	//   ....[0]....
.L_922:
        /*0924*/ 	.word	0x00000190


	//   ....[1]....
        /*0928*/ 	.word	0x000001d0


	//   ....[2]....
        /*092c*/ 	.word	0x00000240


	//   ....[3]....
        /*0930*/ 	.word	0x00023580


	//   ....[4]....
        /*0934*/ 	.word	0x00023620


	//   ....[5]....
        /*0938*/ 	.word	0x00026d60


	//   ....[6]....
        /*093c*/ 	.word	0x00026dd0


	//----- nvinfo : EIATTR_COOP_GROUP_MASK_REGIDS
	.align		4
.L_923:
        /*0940*/ 	.byte	0x04, 0x29
        /*0942*/ 	.short	(.L_925 - .L_924)


	//   ....[0]....
.L_924:
        /*0944*/ 	.word	0xffffffff


	//   ....[1]....
        /*0948*/ 	.word	0xffffffff


	//   ....[2]....
        /*094c*/ 	.word	0xffffffff


	//   ....[3]....
        /*0950*/ 	.word	0xffffffff


	//   ....[4]....
        /*0954*/ 	.word	0xffffffff


	//   ....[5]....
        /*0958*/ 	.word	0xffffffff


	//   ....[6]....
        /*095c*/ 	.word	0xffffffff


	//   ....[7]....
        /*0960*/ 	.word	0xffffffff


	//   ....[8]....
        /*0964*/ 	.word	0xffffffff


	//   ....[9]....
        /*0968*/ 	.word	0xffffffff


	//   ....[10]....
        /*096c*/ 	.word	0xffffffff


	//   ....[11]....
        /*0970*/ 	.word	0xffffffff


	//   ....[12]....
        /*0974*/ 	.word	0xffffffff


	//   ....[13]....
        /*0978*/ 	.word	0xffffffff


	//   ....[14]....
        /*097c*/ 	.word	0xffffffff


	//   ....[15]....
        /*0980*/ 	.word	0xffffffff


	//   ....[16]....
        /*0984*/ 	.word	0xffffffff


	//   ....[17]....
        /*0988*/ 	.word	0xffffffff


	//   ....[18]....
        /*098c*/ 	.word	0xffffffff


	//   ....[19]....
        /*0990*/ 	.word	0xffffffff


	//   ....[20]....
        /*0994*/ 	.word	0xffffffff


	//   ....[21]....
        /*0998*/ 	.word	0xffffffff


	//   ....[22]....
        /*099c*/ 	.word	0xffffffff


	//   ....[23]....
        /*09a0*/ 	.word	0xffffffff


	//   ....[24]....
        /*09a4*/ 	.word	0xffffffff


	//   ....[25]....
        /*09a8*/ 	.word	0xffffffff


	//   ....[26]....
        /*09ac*/ 	.word	0xffffffff


	//   ....[27]....
        /*09b0*/ 	.word	0xffffffff


	//   ....[28]....
        /*09b4*/ 	.word	0xffffffff


	//   ....[29]....
        /*09b8*/ 	.word	0xffffffff


	//   ....[30]....
        /*09bc*/ 	.word	0xffffffff


	//   ....[31]....
        /*09c0*/ 	.word	0xffffffff


	//   ....[32]....
        /*09c4*/ 	.word	0xffffffff


	//   ....[33]....
        /*09c8*/ 	.word	0xffffffff


	//   ....[34]....
        /*09cc*/ 	.word	0xffffffff


	//   ....[35]....
        /*09d0*/ 	.word	0xffffffff


	//   ....[36]....
        /*09d4*/ 	.word	0xffffffff


	//   ....[37]....
        /*09d8*/ 	.word	0xffffffff


	//   ....[38]....
        /*09dc*/ 	.word	0xffffffff


	//   ....[39]....
        /*09e0*/ 	.word	0xffffffff


	//   ....[40]....
        /*09e4*/ 	.word	0xffffffff


	//   ....[41]....
        /*09e8*/ 	.word	0xffffffff


	//   ....[42]....
        /*09ec*/ 	.word	0xffffffff


	//   ....[43]....
        /*09f0*/ 	.word	0xffffffff


	//   ....[44]....
        /*09f4*/ 	.word	0xffffffff


	//   ....[45]....
        /*09f8*/ 	.word	0xffffffff


	//   ....[46]....
        /*09fc*/ 	.word	0xffffffff


	//   ....[47]....
        /*0a00*/ 	.word	0xffffffff


	//   ....[48]....
        /*0a04*/ 	.word	0xffffffff


	//   ....[49]....
        /*0a08*/ 	.word	0xffffffff


	//   ....[50]....
        /*0a0c*/ 	.word	0xffffffff


	//   ....[51]....
        /*0a10*/ 	.word	0xffffffff


	//   ....[52]....
        /*0a14*/ 	.word	0xffffffff


	//   ....[53]....
        /*0a18*/ 	.word	0xffffffff


	//   ....[54]....
        /*0a1c*/ 	.word	0xffffffff


	//   ....[55]....
        /*0a20*/ 	.word	0xffffffff


	//   ....[56]....
        /*0a24*/ 	.word	0xffffffff


	//   ....[57]....
        /*0a28*/ 	.word	0xffffffff


	//   ....[58]....
        /*0a2c*/ 	.word	0xffffffff


	//   ....[59]....
        /*0a30*/ 	.word	0xffffffff


	//   ....[60]....
        /*0a34*/ 	.word	0xffffffff


	//   ....[61]....
        /*0a38*/ 	.word	0xffffffff


	//   ....[62]....
        /*0a3c*/ 	.word	0xffffffff


	//   ....[63]....
        /*0a40*/ 	.word	0xffffffff


	//   ....[64]....
        /*0a44*/ 	.word	0xffffffff


	//   ....[65]....
        /*0a48*/ 	.word	0xffffffff


	//   ....[66]....
        /*0a4c*/ 	.word	0xffffffff


	//   ....[67]....
        /*0a50*/ 	.word	0xffffffff


	//   ....[68]....
        /*0a54*/ 	.word	0xffffffff


	//   ....[69]....
        /*0a58*/ 	.word	0xffffffff


	//   ....[70]....
        /*0a5c*/ 	.word	0xffffffff


	//   ....[71]....
        /*0a60*/ 	.word	0xffffffff


	//   ....[72]....
        /*0a64*/ 	.word	0xffffffff


	//   ....[73]....
        /*0a68*/ 	.word	0xffffffff


	//   ....[74]....
        /*0a6c*/ 	.word	0xffffffff


	//   ....[75]....
        /*0a70*/ 	.word	0xffffffff


	//   ....[76]....
        /*0a74*/ 	.word	0xffffffff


	//   ....[77]....
        /*0a78*/ 	.word	0xffffffff


	//   ....[78]....
        /*0a7c*/ 	.word	0xffffffff


	//   ....[79]....
        /*0a80*/ 	.word	0xffffffff


	//   ....[80]....
        /*0a84*/ 	.word	0xffffffff


	//   ....[81]....
        /*0a88*/ 	.word	0xffffffff


	//   ....[82]....
        /*0a8c*/ 	.word	0xffffffff


	//   ....[83]....
        /*0a90*/ 	.word	0xffffffff


	//   ....[84]....
        /*0a94*/ 	.word	0xffffffff


	//   ....[85]....
        /*0a98*/ 	.word	0xffffffff


	//   ....[86]....
        /*0a9c*/ 	.word	0xffffffff


	//   ....[87]....
        /*0aa0*/ 	.word	0xffffffff


	//   ....[88]....
        /*0aa4*/ 	.word	0xffffffff


	//   ....[89]....
        /*0aa8*/ 	.word	0xffffffff


	//   ....[90]....
        /*0aac*/ 	.word	0xffffffff


	//   ....[91]....
        /*0ab0*/ 	.word	0xffffffff


	//   ....[92]....
        /*0ab4*/ 	.word	0xffffffff


	//   ....[93]....
        /*0ab8*/ 	.word	0xffffffff


	//   ....[94]....
        /*0abc*/ 	.word	0xffffffff


	//   ....[95]....
        /*0ac0*/ 	.word	0xffffffff


	//   ....[96]....
        /*0ac4*/ 	.word	0xffffffff


	//   ....[97]....
        /*0ac8*/ 	.word	0xffffffff


	//   ....[98]....
        /*0acc*/ 	.word	0xffffffff


	//   ....[99]....
        /*0ad0*/ 	.word	0xffffffff


	//   ....[100]....
        /*0ad4*/ 	.word	0xffffffff


	//   ....[101]....
        /*0ad8*/ 	.word	0xffffffff


	//   ....[102]....
        /*0adc*/ 	.word	0xffffffff


	//   ....[103]....
        /*0ae0*/ 	.word	0xffffffff


	//   ....[104]....
        /*0ae4*/ 	.word	0xffffffff


	//   ....[105]....
        /*0ae8*/ 	.word	0xffffffff


	//   ....[106]....
        /*0aec*/ 	.word	0x0500000f


	//   ....[107]....
        /*0af0*/ 	.word	0x0500000f


	//   ....[108]....
        /*0af4*/ 	.word	0x0500000f


	//   ....[109]....
        /*0af8*/ 	.word	0x0500000f


	//   ....[110]....
        /*0afc*/ 	.word	0x0500000f


	//   ....[111]....
        /*0b00*/ 	.word	0x0500000f


	//   ....[112]....
        /*0b04*/ 	.word	0x0500000f


	//   ....[113]....
        /*0b08*/ 	.word	0x0500000f


	//   ....[114]....
        /*0b0c*/ 	.word	0x0500000f


	//   ....[115]....
        /*0b10*/ 	.word	0x0500000f


	//   ....[116]....
        /*0b14*/ 	.word	0x0500000f


	//   ....[117]....
        /*0b18*/ 	.word	0x0500000f


	//   ....[118]....
        /*0b1c*/ 	.word	0x0500000f


	//   ....[119]....
        /*0b20*/ 	.word	0x0500000f


	//   ....[120]....
        /*0b24*/ 	.word	0x0500000f


	//   ....[121]....
        /*0b28*/ 	.word	0x0500000f


	//   ....[122]....
        /*0b2c*/ 	.word	0x0500000f


	//   ....[123]....
        /*0b30*/ 	.word	0x0500000f


	//   ....[124]....
        /*0b34*/ 	.word	0x0500000f


	//   ....[125]....
        /*0b38*/ 	.word	0x0500000f


	//   ....[126]....
        /*0b3c*/ 	.word	0x0500000f


	//   ....[127]....
        /*0b40*/ 	.word	0x0500000f


	//   ....[128]....
        /*0b44*/ 	.word	0x0500000f


	//   ....[129]....
        /*0b48*/ 	.word	0x0500000f


	//   ....[130]....
        /*0b4c*/ 	.word	0x0500000f


	//   ....[131]....
        /*0b50*/ 	.word	0x0500000f


	//   ....[132]....
        /*0b54*/ 	.word	0x0500000f


	//   ....[133]....
        /*0b58*/ 	.word	0x0500000f


	//   ....[134]....
        /*0b5c*/ 	.word	0x0500000f


	//   ....[135]....
        /*0b60*/ 	.word	0x0500000f


	//   ....[136]....
        /*0b64*/ 	.word	0x0500000f


	//   ....[137]....
        /*0b68*/ 	.word	0x0500000f


	//   ....[138]....
        /*0b6c*/ 	.word	0x0500000f


	//   ....[139]....
        /*0b70*/ 	.word	0x0500000f


	//   ....[140]....
        /*0b74*/ 	.word	0x0500000f


	//   ....[141]....
        /*0b78*/ 	.word	0x0500000f


	//   ....[142]....
        /*0b7c*/ 	.word	0x0500000f


	//   ....[143]....
        /*0b80*/ 	.word	0x0500000f


	//   ....[144]....
        /*0b84*/ 	.word	0x0500000f


	//   ....[145]....
        /*0b88*/ 	.word	0x0500000f


	//   ....[146]....
        /*0b8c*/ 	.word	0x0500000f


	//   ....[147]....
        /*0b90*/ 	.word	0x0500000f


	//   ....[148]....
        /*0b94*/ 	.word	0x0500000f


	//   ....[149]....
        /*0b98*/ 	.word	0x0500000f


	//   ....[150]....
        /*0b9c*/ 	.word	0x0500000f


	//   ....[151]....
        /*0ba0*/ 	.word	0x0500000f


	//   ....[152]....
        /*0ba4*/ 	.word	0x0500000f


	//   ....[153]....
        /*0ba8*/ 	.word	0x0500000f


	//   ....[154]....
        /*0bac*/ 	.word	0x0500000f


	//   ....[155]....
        /*0bb0*/ 	.word	0x0500000f


	//   ....[156]....
        /*0bb4*/ 	.word	0x0500000f


	//   ....[157]....
        /*0bb8*/ 	.word	0x0500000f


	//   ....[158]....
        /*0bbc*/ 	.word	0x0500000f


	//   ....[159]....
        /*0bc0*/ 	.word	0x0500000f


	//   ....[160]....
        /*0bc4*/ 	.word	0x0500000f


	//   ....[161]....
        /*0bc8*/ 	.word	0x0500000f


	//   ....[162]....
        /*0bcc*/ 	.word	0x0500000f


	//   ....[163]....
        /*0bd0*/ 	.word	0x0500000f


	//   ....[164]....
        /*0bd4*/ 	.word	0x0500000f


	//   ....[165]....
        /*0bd8*/ 	.word	0x0500000f


	//   ....[166]....
        /*0bdc*/ 	.word	0x0500000f


	//   ....[167]....
        /*0be0*/ 	.word	0x0500000f


	//   ....[168]....
        /*0be4*/ 	.word	0x0500000f


	//   ....[169]....
        /*0be8*/ 	.word	0x0500000f


	//   ....[170]....
        /*0bec*/ 	.word	0x0500000f


	//   ....[171]....
        /*0bf0*/ 	.word	0x0500000f


	//----- nvinfo : EIATTR_COOP_GROUP_INSTR_OFFSETS
	.align		4
.L_925:
        /*0bf4*/ 	.byte	0x04, 0x28
        /*0bf6*/ 	.short	(.L_927 - .L_926)


	//   ....[0]....
.L_926:
        /*0bf8*/ 	.word	0x00000070


	//   ....[1]....
        /*0bfc*/ 	.word	0x000001a0


	//   ....[2]....
        /*0c00*/ 	.word	0x000001f0


	//   ....[3]....
        /*0c04*/ 	.word	0x00000420


	//   ....[4]....
        /*0c08*/ 	.word	0x00000580


	//   ....[5]....
        /*0c0c*/ 	.word	0x000006a0


	//   ....[6]....
        /*0c10*/ 	.word	0x00000800


	//   ....[7]....
        /*0c14*/ 	.word	0x0000d100


	//   ....[8]....
        /*0c18*/ 	.word	0x0000d710


	//   ....[9]....
        /*0c1c*/ 	.word	0x0000d720


	//   ....[10]....
        /*0c20*/ 	.word	0x0000d730


	//   ....[11]....
        /*0c24*/ 	.word	0x0000d740


	//   ....[12]....
        /*0c28*/ 	.word	0x0000f1c0


	//   ....[13]....
        /*0c2c*/ 	.word	0x0000f1d0


	//   ....[14]....
        /*0c30*/ 	.word	0x0000f1e0


	//   ....[15]....
        /*0c34*/ 	.word	0x0000f1f0


	//   ....[16]....
        /*0c38*/ 	.word	0x00014ef0


	//   ....[17]....
        /*0c3c*/ 	.word	0x000150b0


	//   ....[18]....
        /*0c40*/ 	.word	0x00015340


	//   ....[19]....
        /*0c44*/ 	.word	0x00015390


	//   ....[20]....
        /*0c48*/ 	.word	0x0001a8e0


	//   ....[21]....
        /*0c4c*/ 	.word	0x0001a900


	//   ....[22]....
        /*0c50*/ 	.word	0x0001b2b0


	//   ....[23]....
        /*0c54*/ 	.word	0x0001b330


	//   ....[24]....
        /*0c58*/ 	.word	0x0001ce40


	//   ....[25]....
        /*0c5c*/ 	.word	0x0001ce70


	//   ....[26]....
        /*0c60*/ 	.word	0x0001cf40


	//   ....[27]....
        /*0c64*/ 	.word	0x0001cf60


	//   ....[28]....
        /*0c68*/ 	.word	0x0001e0a0


	//   ....[29]....
        /*0c6c*/ 	.word	0x0001e0c0


	//   ....[30]....
        /*0c70*/ 	.word	0x0001e0d0


	//   ....[31]....
        /*0c74*/ 	.word	0x0001e0e0


	//   ....[32]....
        /*0c78*/ 	.word	0x0001e820


	//   ....[33]....
        /*0c7c*/ 	.word	0x0001e830


	//   ....[34]....
        /*0c80*/ 	.word	0x0001e940


	//   ....[35]....
        /*0c84*/ 	.word	0x0001e950


	//   ....[36]....
        /*0c88*/ 	.word	0x0001ea70


	//   ....[37]....
        /*0c8c*/ 	.word	0x0001ea80


	//   ....[38]....
        /*0c90*/ 	.word	0x0001eba0


	//   ....[39]....
        /*0c94*/ 	.word	0x0001ebb0


	//   ....[40]....
        /*0c98*/ 	.word	0x0001f170


	//   ....[41]....
        /*0c9c*/ 	.word	0x0001f180


	//   ....[42]....
        /*0ca0*/ 	.word	0x0001f610


	//   ....[43]....
        /*0ca4*/ 	.word	0x0001f620


	//   ....[44]....
        /*0ca8*/ 	.word	0x000203a0


	//   ....[45]....
        /*0cac*/ 	.word	0x000203b0


	//   ....[46]....
        /*0cb0*/ 	.word	0x000204d0


	//   ....[47]....
        /*0cb4*/ 	.word	0x000204e0


	//   ....[48]....
        /*0cb8*/ 	.word	0x00020600


	//   ....[49]....
        /*0cbc*/ 	.word	0x00020610


	//   ....[50]....
        /*0cc0*/ 	.word	0x00020730


	//   ....[51]....
        /*0cc4*/ 	.word	0x00020740


	//   ....[52]....
        /*0cc8*/ 	.word	0x000208c0


	//   ....[53]....
        /*0ccc*/ 	.word	0x00020b00


	//   ....[54]....
        /*0cd0*/ 	.word	0x00020b30


	//   ....[55]....
        /*0cd4*/ 	.word	0x00020b60


	//   ....[56]....
        /*0cd8*/ 	.word	0x00020b90


	//   ....[57]....
        /*0cdc*/ 	.word	0x00020bc0


	//   ....[58]....
        /*0ce0*/ 	.word	0x00020bf0


	//   ....[59]....
        /*0ce4*/ 	.word	0x00020da0


	//   ....[60]....
        /*0ce8*/ 	.word	0x00020dd0


	//   ....[61]....
        /*0cec*/ 	.word	0x00020e00


	//   ....[62]....
        /*0cf0*/ 	.word	0x00020e30


	//   ....[63]....
        /*0cf4*/ 	.word	0x00020e60


	//   ....[64]....
        /*0cf8*/ 	.word	0x00020e90


	//   ....[65]....
        /*0cfc*/ 	.word	0x00020f20


	//   ....[66]....
        /*0d00*/ 	.word	0x00020f50


	//   ....[67]....
        /*0d04*/ 	.word	0x00020f60


	//   ....[68]....
        /*0d08*/ 	.word	0x00021010


	//   ....[69]....
        /*0d0c*/ 	.word	0x000221d0


	//   ....[70]....
        /*0d10*/ 	.word	0x00023b80


	//   ....[71]....
        /*0d14*/ 	.word	0x00024700


	//   ....[72]....
        /*0d18*/ 	.word	0x00024750


	//   ....[73]....
        /*0d1c*/ 	.word	0x00024800


	//   ....[74]....
        /*0d20*/ 	.word	0x00024810


	//   ....[75]....
        /*0d24*/ 	.word	0x000248a0


	//   ....[76]....
        /*0d28*/ 	.word	0x000248b0


	//   ....[77]....
        /*0d2c*/ 	.word	0x00024940


	//   ....[78]....
        /*0d30*/ 	.word	0x00024950


	//   ....[79]....
        /*0d34*/ 	.word	0x000249e0


	//   ....[80]....
        /*0d38*/ 	.word	0x000249f0


	//   ....[81]....
        /*0d3c*/ 	.word	0x00024a80


	//   ....[82]....
        /*0d40*/ 	.word	0x00024a90


	//   ....[83]....
        /*0d44*/ 	.word	0x00024b20


	//   ....[84]....
        /*0d48*/ 	.word	0x00024b30


	//   ....[85]....
        /*0d4c*/ 	.word	0x00024b80


	//   ....[86]....
        /*0d50*/ 	.word	0x00024bb0


	//   ....[87]....
        /*0d54*/ 	.word	0x00027510


	//   ....[88]....
        /*0d58*/ 	.word	0x00027580


	//   ....[89]....
        /*0d5c*/ 	.word	0x000275b0


	//   ....[90]....
        /*0d60*/ 	.word	0x000275c0


	//   ....[91]....
        /*0d64*/ 	.word	0x000275f0


	//   ....[92]....
        /*0d68*/ 	.word	0x00027620


	//   ....[93]....
        /*0d6c*/ 	.word	0x00027650


	//   ....[94]....
        /*0d70*/ 	.word	0x00027680


	//   ....[95]....
        /*0d74*/ 	.word	0x00027860


	//   ....[96]....
        /*0d78*/ 	.word	0x00027890


	//   ....[97]....
        /*0d7c*/ 	.word	0x000278c0


	//   ....[98]....
        /*0d80*/ 	.word	0x000278f0


	//   ....[99]....
        /*0d84*/ 	.word	0x00027920


	//   ....[100]....
        /*0d88*/ 	.word	0x00027950


	//   ....[101]....
        /*0d8c*/ 	.word	0x00027a10


	//   ....[102]....
        /*0d90*/ 	.word	0x00027a30


	//   ....[103]....
        /*0d94*/ 	.word	0x00027a40


	//   ....[104]....
        /*0d98*/ 	.word	0x00027aa0


	//   ....[105]....
        /*0d9c*/ 	.word	0x000281b0


	//   ....[106]....
        /*0da0*/ 	.word	0x00028620


	//   ....[107]....
        /*0da4*/ 	.word	0x000286d0


	//   ....[108]....
        /*0da8*/ 	.word	0x00028760


	//   ....[109]....
        /*0dac*/ 	.word	0x000287b0


	//   ....[110]....
        /*0db0*/ 	.word	0x00028800


	//   ....[111]....
        /*0db4*/ 	.word	0x000288e0


	//   ....[112]....
        /*0db8*/ 	.word	0x00028970


	//   ....[113]....
        /*0dbc*/ 	.word	0x000289c0


	//   ....[114]....
        /*0dc0*/ 	.word	0x00028a10


	//   ....[115]....
        /*0dc4*/ 	.word	0x00028c20


	//   ....[116]....
        /*0dc8*/ 	.word	0x00028c70


	//   ....[117]....
        /*0dcc*/ 	.word	0x00028d00


	//   ....[118]....
        /*0dd0*/ 	.word	0x00028d90


	//   ....[119]....
        /*0dd4*/ 	.word	0x00028e20


	//   ....[120]....
        /*0dd8*/ 	.word	0x00028eb0


	//   ....[121]....
        /*0ddc*/ 	.word	0x00028f40


	//   ....[122]....
        /*0de0*/ 	.word	0x00028fd0


	//   ....[123]....
        /*0de4*/ 	.word	0x00029050


	//   ....[124]....
        /*0de8*/ 	.word	0x000290a0


	//   ....[125]....
        /*0dec*/ 	.word	0x00029130


	//   ....[126]....
        /*0df0*/ 	.word	0x000291c0


	//   ....[127]....
        /*0df4*/ 	.word	0x00029240


	//   ....[128]....
        /*0df8*/ 	.word	0x00029290


	//   ....[129]....
        /*0dfc*/ 	.word	0x00029320


	//   ....[130]....
        /*0e00*/ 	.word	0x000293b0


	//   ....[131]....
        /*0e04*/ 	.word	0x00029440


	//   ....[132]....
        /*0e08*/ 	.word	0x000294d0


	//   ....[133]....
        /*0e0c*/ 	.word	0x00029560


	//   ....[134]....
        /*0e10*/ 	.word	0x000295f0


	//   ....[135]....
        /*0e14*/ 	.word	0x000296b0


	//   ....[136]....
        /*0e18*/ 	.word	0x000299a0


	//   ....[137]....
        /*0e1c*/ 	.word	0x00029b80


	//   ....[138]....
        /*0e20*/ 	.word	0x00029bd0


	//   ....[139]....
        /*0e24*/ 	.word	0x00029cf0


	//   ....[140]....
        /*0e28*/ 	.word	0x00029d40


	//   ....[141]....
        /*0e2c*/ 	.word	0x00029e60


	//   ....[142]....
        /*0e30*/ 	.word	0x00029eb0


	//   ....[143]....
        /*0e34*/ 	.word	0x00029fd0


	//   ....[144]....
        /*0e38*/ 	.word	0x0002a020


	//   ....[145]....
        /*0e3c*/ 	.word	0x0002a140


	//   ....[146]....
        /*0e40*/ 	.word	0x0002a190


	//   ....[147]....
        /*0e44*/ 	.word	0x0002a2b0


	//   ....[148]....
        /*0e48*/ 	.word	0x0002a300


	//   ....[149]....
        /*0e4c*/ 	.word	0x0002a420


	//   ....[150]....
        /*0e50*/ 	.word	0x0002a470


	//   ....[151]....
        /*0e54*/ 	.word	0x0002a570


	//   ....[152]....
        /*0e58*/ 	.word	0x0002a5c0


	//   ....[153]....
        /*0e5c*/ 	.word	0x0002a8f0


	//   ....[154]....
        /*0e60*/ 	.word	0x0002a9a0


	//   ....[155]....
        /*0e64*/ 	.word	0x0002ab20


	//   ....[156]....
        /*0e68*/ 	.word	0x0002abb0


	//   ....[157]....
        /*0e6c*/ 	.word	0x0002ac30


	//   ....[158]....
        /*0e70*/ 	.word	0x0002acb0


	//   ....[159]....
        /*0e74*/ 	.word	0x0002ad30


	//   ....[160]....
        /*0e78*/ 	.word	0x0002adc0


	//   ....[161]....
        /*0e7c*/ 	.word	0x0002ae60


	//   ....[162]....
        /*0e80*/ 	.word	0x0002af30


	//   ....[163]....
        /*0e84*/ 	.word	0x0002afb0


	//   ....[164]....
        /*0e88*/ 	.word	0x0002b030


	//   ....[165]....
        /*0e8c*/ 	.word	0x0002b0b0


	//   ....[166]....
        /*0e90*/ 	.word	0x0002b140


	//   ....[167]....
        /*0e94*/ 	.word	0x0002b1c0


	//   ....[168]....
        /*0e98*/ 	.word	0x0002b260


	//   ....[169]....
        /*0e9c*/ 	.word	0x0002b2b0


	//   ....[170]....
        /*0ea0*/ 	.word	0x0002b340


	//   ....[171]....
        /*0ea4*/ 	.word	0x0002b470


	//----- nvinfo : EIATTR_REG_RECONFIG
	.align		4
.L_927:
        /*0ea8*/ 	.byte	0x01, 0x54
	.zero		2


	//----- nvinfo : EIATTR_SYSCALL_OFFSETS
	.align		4
        /*0eac*/ 	.byte	0x04, 0x46
        /*0eae*/ 	.short	(.L_929 - .L_928)


	//   ....[0]....
.L_928:
        /*0eb0*/ 	.word	0x00001e50


	//   ....[1]....
        /*0eb4*/ 	.word	0x00001fa0


	//   ....[2]....
        /*0eb8*/ 	.word	0x0000d2d0


	//   ....[3]....
        /*0ebc*/ 	.word	0x0000d660


	//   ....[4]....
        /*0ec0*/ 	.word	0x00023790


	//   ....[5]....
        /*0ec4*/ 	.word	0x000238e0


	//   ....[6]....
        /*0ec8*/ 	.word	0x000239d0


	//   ....[7]....
        /*0ecc*/ 	.word	0x000242f0


	//----- nvinfo : EIATTR_MBARRIER_INSTR_OFFSETS
	.align		4
.L_929:
        /*0ed0*/ 	.byte	0x04, 0x39
        /*0ed2*/ 	.short	(.L_931 - .L_930)


	//   ....[0]....
.L_930:
        /*0ed4*/ 	.word	0x000002d0
        /*0ed8*/ 	.word	0x000000ff
        /*0edc*/ 	.word	0x00034800
        /*0ee0*/ 	.short	0x0100
        /*0ee2*/ 	.byte	0x08
	.zero		1


	//   ....[1]....
        /*0ee4*/ 	.word	0x000002e0
        /*0ee8*/ 	.word	0x000000ff
        /*0eec*/ 	.word	0x00034820
        /*0ef0*/ 	.short	0x0100
        /*0ef2*/ 	.byte	0x08
	.zero		1


	//   ....[2]....
        /*0ef4*/ 	.word	0x000003d0
        /*0ef8*/ 	.word	0x000000ff
        /*0efc*/ 	.word	0x00034830
        /*0f00*/ 	.short	0x0100
        /*0f02*/ 	.byte	0x08
	.zero		1


	//   ....[3]....
        /*0f04*/ 	.word	0x000003e0
        /*0f08*/ 	.word	0x000000ff
        /*0f0c*/ 	.word	0x00034840
        /*0f10*/ 	.short	0x0100
        /*0f12*/ 	.byte	0x08
	.zero		1


	//   ....[4]....
        /*0f14*/ 	.word	0x000003f0
        /*0f18*/ 	.word	0x000000ff
        /*0f1c*/ 	.word	0x00034838
        /*0f20*/ 	.short	0x0100
        /*0f22*/ 	.byte	0x08
	.zero		1


	//   ....[5]....
        /*0f24*/ 	.word	0x00000400
        /*0f28*/ 	.word	0x000000ff
        /*0f2c*/ 	.word	0x00034848
        /*0f30*/ 	.short	0x0100
        /*0f32*/ 	.byte	0x08
	.zero		1


	//   ....[6]....
        /*0f34*/ 	.word	0x00000530
        /*0f38*/ 	.word	0x000000ff
        /*0f3c*/ 	.word	0x00034850
        /*0f40*/ 	.short	0x0100
        /*0f42*/ 	.byte	0x08
	.zero		1


	//   ....[7]....
        /*0f44*/ 	.word	0x00000540
        /*0f48*/ 	.word	0x000000ff
        /*0f4c*/ 	.word	0x00034860
        /*0f50*/ 	.short	0x0100
        /*0f52*/ 	.byte	0x08
	.zero		1


	//   ....[8]....
        /*0f54*/ 	.word	0x00000550
        /*0f58*/ 	.word	0x000000ff
        /*0f5c*/ 	.word	0x00034858
        /*0f60*/ 	.short	0x0100
        /*0f62*/ 	.byte	0x08
	.zero		1


	//   ....[9]....
        /*0f64*/ 	.word	0x00000560
        /*0f68*/ 	.word	0x000000ff
        /*0f6c*/ 	.word	0x00034868
        /*0f70*/ 	.short	0x0100
        /*0f72*/ 	.byte	0x08
	.zero		1


	//   ....[10]....
        /*0f74*/ 	.word	0x00000650
        /*0f78*/ 	.word	0x000000ff
        /*0f7c*/ 	.word	0x00034870
        /*0f80*/ 	.short	0x0100
        /*0f82*/ 	.byte	0x06
	.zero		1


	//   ....[11]....
        /*0f84*/ 	.word	0x00000660
        /*0f88*/ 	.word	0x000000ff
        /*0f8c*/ 	.word	0x00034880
        /*0f90*/ 	.short	0x0100
        /*0f92*/ 	.byte	0x06
	.zero		1


	//   ....[12]....
        /*0f94*/ 	.word	0x00000670
        /*0f98*/ 	.word	0x000000ff
        /*0f9c*/ 	.word	0x00034878
        /*0fa0*/ 	.short	0x0100
        /*0fa2*/ 	.byte	0x06
	.zero		1


	//   ....[13]....
        /*0fa4*/ 	.word	0x00000680
        /*0fa8*/ 	.word	0x000000ff
        /*0fac*/ 	.word	0x00034888
        /*0fb0*/ 	.short	0x0100
        /*0fb2*/ 	.byte	0x06
	.zero		1


	//   ....[14]....
        /*0fb4*/ 	.word	0x000007b0
        /*0fb8*/ 	.word	0x000000ff
        /*0fbc*/ 	.word	0x00034890
        /*0fc0*/ 	.short	0x0100
        /*0fc2*/ 	.byte	0x08
	.zero		1


	//   ....[15]....
        /*0fc4*/ 	.word	0x000007c0
        /*0fc8*/ 	.word	0x000000ff
        /*0fcc*/ 	.word	0x000348a0
        /*0fd0*/ 	.short	0x0100
        /*0fd2*/ 	.byte	0x08
	.zero		1


	//   ....[16]....
        /*0fd4*/ 	.word	0x000007d0
        /*0fd8*/ 	.word	0x000000ff
        /*0fdc*/ 	.word	0x00034898
        /*0fe0*/ 	.short	0x0100
        /*0fe2*/ 	.byte	0x08
	.zero		1


	//   ....[17]....
        /*0fe4*/ 	.word	0x000007e0
        /*0fe8*/ 	.word	0x000000ff
        /*0fec*/ 	.word	0x000348a8
        /*0ff0*/ 	.short	0x0100
        /*0ff2*/ 	.byte	0x08
	.zero		1


	//   ....[18]....
        /*0ff4*/ 	.word	0x00000910
        /*0ff8*/ 	.word	0x000000ff
        /*0ffc*/ 	.word	0x000348b0
        /*1000*/ 	.short	0x0100
        /*1002*/ 	.byte	0x08
	.zero		1


	//   ....[19]....
        /*1004*/ 	.word	0x00000920
        /*1008*/ 	.word	0x000000ff
        /*100c*/ 	.word	0x000348c0
        /*1010*/ 	.short	0x0100
        /*1012*/ 	.byte	0x08
	.zero		1


	//   ....[20]....
        /*1014*/ 	.word	0x00000930
        /*1018*/ 	.word	0x000000ff
        /*101c*/ 	.word	0x000348b8
        /*1020*/ 	.short	0x0100
        /*1022*/ 	.byte	0x08
	.zero		1


	//   ....[21]....
        /*1024*/ 	.word	0x00000940
        /*1028*/ 	.word	0x000000ff
        /*102c*/ 	.word	0x000348c8
        /*1030*/ 	.short	0x0100
        /*1032*/ 	.byte	0x08
	.zero		1


	//   ....[22]....
        /*1034*/ 	.word	0x000042c0
        /*1038*/ 	.word	0x00000003
        /*103c*/ 	.word	0x00034890
        /*1040*/ 	.short	0x010a
        /*1042*/ 	.byte	0x3f
	.zero		1


	//   ....[23]....
        /*1044*/ 	.word	0x00007fd0
        /*1048*/ 	.word	0x00000003
        /*104c*/ 	.word	0x00034890
        /*1050*/ 	.short	0x010a
        /*1052*/ 	.byte	0x3f
	.zero		1


	//   ....[24]....
        /*1054*/ 	.word	0x0000b7b0
        /*1058*/ 	.word	0x00000003
        /*105c*/ 	.word	0x00034890
        /*1060*/ 	.short	0x010a
        /*1062*/ 	.byte	0x3f
	.zero		1


	//   ....[25]....
        /*1064*/ 	.word	0x0000c140
        /*1068*/ 	.word	0x0000002c
        /*106c*/ 	.word	0x00000000
        /*1070*/ 	.short	0x0101
        /*1072*/ 	.byte	0x3f
	.zero		1


	//   ....[26]....
        /*1074*/ 	.word	0x0000c180
        /*1078*/ 	.word	0x00000003
        /*107c*/ 	.word	0x000348b0
        /*1080*/ 	.short	0x010a
        /*1082*/ 	.byte	0x3f
	.zero		1


	//   ....[27]....
        /*1084*/ 	.word	0x0000cae0
        /*1088*/ 	.word	0x00000003
        /*108c*/ 	.word	0x00000000
        /*1090*/ 	.short	0x0101
        /*1092*/ 	.byte	0x3f
	.zero		1


	//   ....[28]....
        /*1094*/ 	.word	0x0000d360
        /*1098*/ 	.word	0x00000002
        /*109c*/ 	.word	0x00034800
        /*10a0*/ 	.short	0x010a
        /*10a2*/ 	.byte	0x3f
	.zero		1


	//   ....[29]....
        /*10a4*/ 	.word	0x0000d3b0
        /*10a8*/ 	.word	0x00000002
        /*10ac*/ 	.word	0x00034800
        /*10b0*/ 	.short	0x010a
        /*10b2*/ 	.byte	0x3f
	.zero		1


	//   ....[30]....
        /*10b4*/ 	.word	0x0000d9e0
        /*10b8*/ 	.word	0x00000002
        /*10bc*/ 	.word	0x00034800
        /*10c0*/ 	.short	0x010a
        /*10c2*/ 	.byte	0x3f
	.zero		1


	//   ....[31]....
        /*10c4*/ 	.word	0x0000f3d0
        /*10c8*/ 	.word	0x00000002
        /*10cc*/ 	.word	0x00034800
        /*10d0*/ 	.short	0x010a
        /*10d2*/ 	.byte	0x3f
	.zero		1


	//   ....[32]....
        /*10d4*/ 	.word	0x00011130
        /*10d8*/ 	.word	0x00000000
        /*10dc*/ 	.word	0x00034830
        /*10e0*/ 	.short	0x010a
        /*10e2*/ 	.byte	0x3f
	.zero		1


	//   ....[33]....
        /*10e4*/ 	.word	0x000111b0
        /*10e8*/ 	.word	0x00000000
        /*10ec*/ 	.word	0x00034830
        /*10f0*/ 	.short	0x010a
        /*10f2*/ 	.byte	0x3f
	.zero		1


	//   ....[34]....
        /*10f4*/ 	.word	0x00015b80
        /*10f8*/ 	.word	0x00000005
        /*10fc*/ 	.word	0x00000000
        /*1100*/ 	.short	0x0101
        /*1102*/ 	.byte	0x3f
	.zero		1


	//   ....[35]....
        /*1104*/ 	.word	0x00016e80
        /*1108*/ 	.word	0x00000008
        /*110c*/ 	.word	0x00034830
        /*1110*/ 	.short	0x010a
        /*1112*/ 	.byte	0x3f
	.zero		1


	//   ....[36]....
        /*1114*/ 	.word	0x00016ed0
        /*1118*/ 	.word	0x00000008
        /*111c*/ 	.word	0x00034830
        /*1120*/ 	.short	0x010a
        /*1122*/ 	.byte	0x3f
	.zero		1


	//   ....[37]....
        /*1124*/ 	.word	0x0001a3c0
        /*1128*/ 	.word	0x00000008
        /*112c*/ 	.word	0x00034850
        /*1130*/ 	.short	0x010a
        /*1132*/ 	.byte	0x3f
	.zero		1


	//   ....[38]....
        /*1134*/ 	.word	0x0001a400
        /*1138*/ 	.word	0x00000008
        /*113c*/ 	.word	0x00034850
        /*1140*/ 	.short	0x010a
        /*1142*/ 	.byte	0x3f
	.zero		1


	//   ....[39]....
        /*1144*/ 	.word	0x0001ba30
        /*1148*/ 	.word	0x00000082
        /*114c*/ 	.word	0x00000000
        /*1150*/ 	.short	0x0101
        /*1152*/ 	.byte	0x3f
	.zero		1


	//   ....[40]....
        /*1154*/ 	.word	0x0001ba70
        /*1158*/ 	.word	0x00000007
        /*115c*/ 	.word	0x00000000
        /*1160*/ 	.short	0x0101
        /*1162*/ 	.byte	0x3f
	.zero		1


	//   ....[41]....
        /*1164*/ 	.word	0x0001c8c0
        /*1168*/ 	.word	0x0000000c
        /*116c*/ 	.word	0x00034850
        /*1170*/ 	.short	0x010a
        /*1172*/ 	.byte	0x3f
	.zero		1


	//   ....[42]....
        /*1174*/ 	.word	0x0001c940
        /*1178*/ 	.word	0x0000000c
        /*117c*/ 	.word	0x00034850
        /*1180*/ 	.short	0x010a
        /*1182*/ 	.byte	0x3f
	.zero		1


	//   ....[43]....
        /*1184*/ 	.word	0x0001d070
        /*1188*/ 	.word	0x0000000c
        /*118c*/ 	.word	0x00000000
        /*1190*/ 	.short	0x0101
        /*1192*/ 	.byte	0x3f
	.zero		1


	//   ....[44]....
        /*1194*/ 	.word	0x0001e750
        /*1198*/ 	.word	0x00000000
        /*119c*/ 	.word	0x00000000
        /*11a0*/ 	.short	0x0101
        /*11a2*/ 	.byte	0x3f
	.zero		1


	//   ....[45]....
        /*11a4*/ 	.word	0x0001ef60
        /*11a8*/ 	.word	0x00000008
        /*11ac*/ 	.word	0x00000000
        /*11b0*/ 	.short	0x0101
        /*11b2*/ 	.byte	0x3f
	.zero		1


	//   ....[46]....
        /*11b4*/ 	.word	0x000222b0
        /*11b8*/ 	.word	0x00000012
        /*11bc*/ 	.word	0x00034820
        /*11c0*/ 	.short	0x010a
        /*11c2*/ 	.byte	0x3f
	.zero		1


	//   ....[47]....
        /*11c4*/ 	.word	0x00022380
        /*11c8*/ 	.word	0x00000005
        /*11cc*/ 	.word	0x000348a0
        /*11d0*/ 	.short	0x010a
        /*11d2*/ 	.byte	0x3f
	.zero		1


	//   ....[48]....
        /*11d4*/ 	.word	0x000226b0
        /*11d8*/ 	.word	0x00000005
        /*11dc*/ 	.word	0x000348c0
        /*11e0*/ 	.short	0x010a
        /*11e2*/ 	.byte	0x3f
	.zero		1


	//   ....[49]....
        /*11e4*/ 	.word	0x00022b10
        /*11e8*/ 	.word	0x00000006
        /*11ec*/ 	.word	0x000348a0
        /*11f0*/ 	.short	0x010a
        /*11f2*/ 	.byte	0x3f
	.zero		1


	//   ....[50]....
        /*11f4*/ 	.word	0x00022e60
        /*11f8*/ 	.word	0x00000006
        /*11fc*/ 	.word	0x000348c0
        /*1200*/ 	.short	0x010a
        /*1202*/ 	.byte	0x3f
	.zero		1


	//   ....[51]....
        /*1204*/ 	.word	0x00023e00
        /*1208*/ 	.word	0x00000000
        /*120c*/ 	.word	0x00034840
        /*1210*/ 	.short	0x010a
        /*1212*/ 	.byte	0x3f
	.zero		1


	//   ....[52]....
        /*1214*/ 	.word	0x00024c90
        /*1218*/ 	.word	0x00000012
        /*121c*/ 	.word	0x00034800
        /*1220*/ 	.short	0x0107
        /*1222*/ 	.byte	0x3f
	.zero		1


	//   ....[53]....
        /*1224*/ 	.word	0x00024d90
        /*1228*/ 	.word	0x00000012
        /*122c*/ 	.word	0x00034800
        /*1230*/ 	.short	0x0101
        /*1232*/ 	.byte	0x3f
	.zero		1


	//   ....[54]....
        /*1234*/ 	.word	0x00024db0
        /*1238*/ 	.word	0x00000012
        /*123c*/ 	.word	0x00034820
        /*1240*/ 	.short	0x010a
        /*1242*/ 	.byte	0x3f
	.zero		1


	//   ....[55]....
        /*1244*/ 	.word	0x00025180
        /*1248*/ 	.word	0x00000003
        /*124c*/ 	.word	0x00034840
        /*1250*/ 	.short	0x010a
        /*1252*/ 	.byte	0x3f
	.zero		1


	//   ....[56]....
        /*1254*/ 	.word	0x00025510
        /*1258*/ 	.word	0x00000002
        /*125c*/ 	.word	0x00034860
        /*1260*/ 	.short	0x010a
        /*1262*/ 	.byte	0x3f
	.zero		1


	//   ....[57]....
        /*1264*/ 	.word	0x00025bd0
        /*1268*/ 	.word	0x00000003
        /*126c*/ 	.word	0x00034840
        /*1270*/ 	.short	0x010a
        /*1272*/ 	.byte	0x3f
	.zero		1


	//   ....[58]....
        /*1274*/ 	.word	0x00025f60
        /*1278*/ 	.word	0x00000002
        /*127c*/ 	.word	0x00034860
        /*1280*/ 	.short	0x010a
        /*1282*/ 	.byte	0x3f
	.zero		1


	//   ....[59]....
        /*1284*/ 	.word	0x00026580
        /*1288*/ 	.word	0x00000002
        /*128c*/ 	.word	0x00034840
        /*1290*/ 	.short	0x010a
        /*1292*/ 	.byte	0x3f
	.zero		1


	//   ....[60]....
        /*1294*/ 	.word	0x00026900
        /*1298*/ 	.word	0x00000002
        /*129c*/ 	.word	0x00034860
        /*12a0*/ 	.short	0x010a
        /*12a2*/ 	.byte	0x3f
	.zero		1


	//   ....[61]....
        /*12a4*/ 	.word	0x00026ec0
        /*12a8*/ 	.word	0x00000000
        /*12ac*/ 	.word	0x00034860
        /*12b0*/ 	.short	0x010a
        /*12b2*/ 	.byte	0x3f
	.zero		1


	//   ....[62]....
        /*12b4*/ 	.word	0x00028130
        /*12b8*/ 	.word	0x00000000
        /*12bc*/ 	.word	0x00034820
        /*12c0*/ 	.short	0x010a
        /*12c2*/ 	.byte	0x3f
	.zero		1


	//   ....[63]....
        /*12c4*/ 	.word	0x00028310
        /*12c8*/ 	.word	0x00000006
        /*12cc*/ 	.word	0x00000000
        /*12d0*/ 	.short	0x010a
        /*12d2*/ 	.byte	0x3f
	.zero		1


	//   ....[64]....
        /*12d4*/ 	.word	0x00028340
        /*12d8*/ 	.word	0x00000007
        /*12dc*/ 	.word	0x00000000
        /*12e0*/ 	.short	0x010a
        /*12e2*/ 	.byte	0x3f
	.zero		1


	//   ....[65]....
        /*12e4*/ 	.word	0x000283a0
        /*12e8*/ 	.word	0x00000004
        /*12ec*/ 	.word	0x00000000
        /*12f0*/ 	.short	0x010a
        /*12f2*/ 	.byte	0x3f
	.zero		1


	//   ....[66]....
        /*12f4*/ 	.word	0x000283d0
        /*12f8*/ 	.word	0x00000003
        /*12fc*/ 	.word	0x00000000
        /*1300*/ 	.short	0x010a
        /*1302*/ 	.byte	0x3f
	.zero		1


	//   ....[67]....
        /*1304*/ 	.word	0x00028430
        /*1308*/ 	.word	0x00000003
        /*130c*/ 	.word	0x00034890
        /*1310*/ 	.short	0x010a
        /*1312*/ 	.byte	0x3f
	.zero		1


	//   ....[68]....
        /*1314*/ 	.word	0x00028480
        /*1318*/ 	.word	0x00000003
        /*131c*/ 	.word	0x00034890
        /*1320*/ 	.short	0x010a
        /*1322*/ 	.byte	0x3f
	.zero		1


	//   ....[69]....
        /*1324*/ 	.word	0x000284d0
        /*1328*/ 	.word	0x00000003
        /*132c*/ 	.word	0x00034890
        /*1330*/ 	.short	0x010a
        /*1332*/ 	.byte	0x3f
	.zero		1


	//   ....[70]....
        /*1334*/ 	.word	0x00028520
        /*1338*/ 	.word	0x00000003
        /*133c*/ 	.word	0x000348b0
        /*1340*/ 	.short	0x010a
        /*1342*/ 	.byte	0x3f
	.zero		1


	//   ....[71]....
        /*1344*/ 	.word	0x00028830
        /*1348*/ 	.word	0x00000002
        /*134c*/ 	.word	0x00034800
        /*1350*/ 	.short	0x010a
        /*1352*/ 	.byte	0x3f
	.zero		1


	//   ....[72]....
        /*1354*/ 	.word	0x00028a40
        /*1358*/ 	.word	0x00000002
        /*135c*/ 	.word	0x00034800
        /*1360*/ 	.short	0x010a
        /*1362*/ 	.byte	0x3f
	.zero		1


	//   ....[73]....
        /*1364*/ 	.word	0x00028a90
        /*1368*/ 	.word	0x00000000
        /*136c*/ 	.word	0x00034830
        /*1370*/ 	.short	0x010a
        /*1372*/ 	.byte	0x3f
	.zero		1


	//   ....[74]....
        /*1374*/ 	.word	0x00028ae0
        /*1378*/ 	.word	0x00000008
        /*137c*/ 	.word	0x00034830
        /*1380*/ 	.short	0x010a
        /*1382*/ 	.byte	0x3f
	.zero		1


	//   ....[75]....
        /*1384*/ 	.word	0x00028b30
        /*1388*/ 	.word	0x00000008
        /*138c*/ 	.word	0x00034850
        /*1390*/ 	.short	0x010a
        /*1392*/ 	.byte	0x3f
	.zero		1


	//   ....[76]....
        /*1394*/ 	.word	0x00028b80
        /*1398*/ 	.word	0x0000000c
        /*139c*/ 	.word	0x00034850
        /*13a0*/ 	.short	0x010a
        /*13a2*/ 	.byte	0x3f
	.zero		1


	//   ....[77]....
        /*13a4*/ 	.word	0x00029780
        /*13a8*/ 	.word	0x00000012
        /*13ac*/ 	.word	0x00034820
        /*13b0*/ 	.short	0x010a
        /*13b2*/ 	.byte	0x3f
	.zero		1


	//   ....[78]....
        /*13b4*/ 	.word	0x000297d0
        /*13b8*/ 	.word	0x00000005
        /*13bc*/ 	.word	0x000348a0
        /*13c0*/ 	.short	0x010a
        /*13c2*/ 	.byte	0x3f
	.zero		1


	//   ....[79]....
        /*13c4*/ 	.word	0x00029820
        /*13c8*/ 	.word	0x00000005
        /*13cc*/ 	.word	0x000348c0
        /*13d0*/ 	.short	0x010a
        /*13d2*/ 	.byte	0x3f
	.zero		1


	//   ....[80]....
        /*13d4*/ 	.word	0x00029870
        /*13d8*/ 	.word	0x00000006
        /*13dc*/ 	.word	0x000348a0
        /*13e0*/ 	.short	0x010a
        /*13e2*/ 	.byte	0x3f
	.zero		1


	//   ....[81]....
        /*13e4*/ 	.word	0x000298c0
        /*13e8*/ 	.word	0x00000006
        /*13ec*/ 	.word	0x000348c0
        /*13f0*/ 	.short	0x010a
        /*13f2*/ 	.byte	0x3f
	.zero		1


	//   ....[82]....
        /*13f4*/ 	.word	0x00029a60
        /*13f8*/ 	.word	0x00000000
        /*13fc*/ 	.word	0x00034840
        /*1400*/ 	.short	0x010a
        /*1402*/ 	.byte	0x3f
	.zero		1


	//   ....[83]....
        /*1404*/ 	.word	0x0002a600
        /*1408*/ 	.word	0x00000012
        /*140c*/ 	.word	0x00034820
        /*1410*/ 	.short	0x010a
        /*1412*/ 	.byte	0x3f
	.zero		1


	//   ....[84]....
        /*1414*/ 	.word	0x0002a650
        /*1418*/ 	.word	0x00000003
        /*141c*/ 	.word	0x00034840
        /*1420*/ 	.short	0x010a
        /*1422*/ 	.byte	0x3f
	.zero		1


	//   ....[85]....
        /*1424*/ 	.word	0x0002a6a0
        /*1428*/ 	.word	0x00000002
        /*142c*/ 	.word	0x00034860
        /*1430*/ 	.short	0x010a
        /*1432*/ 	.byte	0x3f
	.zero		1


	//   ....[86]....
        /*1434*/ 	.word	0x0002a6f0
        /*1438*/ 	.word	0x00000003
        /*143c*/ 	.word	0x00034840
        /*1440*/ 	.short	0x010a
        /*1442*/ 	.byte	0x3f
	.zero		1


	//   ....[87]....
        /*1444*/ 	.word	0x0002a740
        /*1448*/ 	.word	0x00000002
        /*144c*/ 	.word	0x00034860
        /*1450*/ 	.short	0x010a
        /*1452*/ 	.byte	0x3f
	.zero		1


	//   ....[88]....
        /*1454*/ 	.word	0x0002a790
        /*1458*/ 	.word	0x00000002
        /*145c*/ 	.word	0x00034840
        /*1460*/ 	.short	0x010a
        /*1462*/ 	.byte	0x3f
	.zero		1


	//   ....[89]....
        /*1464*/ 	.word	0x0002a7e0
        /*1468*/ 	.word	0x00000002
        /*146c*/ 	.word	0x00034860
        /*1470*/ 	.short	0x010a
        /*1472*/ 	.byte	0x3f
	.zero		1


	//   ....[90]....
        /*1474*/ 	.word	0x0002a830
        /*1478*/ 	.word	0x00000000
        /*147c*/ 	.word	0x00034860
        /*1480*/ 	.short	0x010a
        /*1482*/ 	.byte	0x3f
	.zero		1


	//   ....[91]....
        /*1484*/ 	.word	0x0002b390
        /*1488*/ 	.word	0x00000000
        /*148c*/ 	.word	0x00034820
        /*1490*/ 	.short	0x010a
        /*1492*/ 	.byte	0x3f
	.zero		1


	//   ....[92]....
        /*1494*/ 	.word	0x0002b530
        /*1498*/ 	.word	0x00000006
        /*149c*/ 	.word	0x00000000
        /*14a0*/ 	.short	0x010a
        /*14a2*/ 	.byte	0x3f
	.zero		1


	//   ....[93]....
        /*14a4*/ 	.word	0x0002b580
        /*14a8*/ 	.word	0x00000007
        /*14ac*/ 	.word	0x00000000
        /*14b0*/ 	.short	0x010a
        /*14b2*/ 	.byte	0x3f
	.zero		1


	//   ....[94]....
        /*14b4*/ 	.word	0x0002b5d0
        /*14b8*/ 	.word	0x00000004
        /*14bc*/ 	.word	0x00000000
        /*14c0*/ 	.short	0x010a
        /*14c2*/ 	.byte	0x3f
	.zero		1


	//----- nvinfo : EIATTR_NUM_MBARRIERS
	.align		4
.L_931:
        /*14c4*/ 	.byte	0x03, 0x38
        /*14c6*/ 	.short	0x0016


	//----- nvinfo : EIATTR_EXIT_INSTR_OFFSETS
	.align		4
        /*14c8*/ 	.byte	0x04, 0x1c
        /*14ca*/ 	.short	(.L_933 - .L_932)


	//   ....[0]....
.L_932:
        /*14cc*/ 	.word	0x00028420


	//----- nvinfo : EIATTR_MAX_THREADS
	.align		4
.L_933:
        /*14d0*/ 	.byte	0x04, 0x05
        /*14d2*/ 	.short	(.L_935 - .L_934)
.L_934:
        /*14d4*/ 	.word	0x00000180
        /*14d8*/ 	.word	0x00000001
        /*14dc*/ 	.word	0x00000001


	//----- nvinfo : EIATTR_CRS_STACK_SIZE
	.align		4
.L_935:
        /*14e0*/ 	.byte	0x04, 0x1e
        /*14e2*/ 	.short	(.L_937 - .L_936)
.L_936:
        /*14e4*/ 	.word	0x00000000


	//----- nvinfo : EIATTR_CBANK_PARAM_SIZE
	.align		4
.L_937:
        /*14e8*/ 	.byte	0x03, 0x19
        /*14ea*/ 	.short	0x0af0


	//----- nvinfo : EIATTR_PARAM_CBANK
	.align		4
        /*14ec*/ 	.byte	0x04, 0x0a
        /*14ee*/ 	.short	(.L_939 - .L_938)
	.align		4
.L_938:
        /*14f0*/ 	.word	index@(.nv.constant0._ZN7cutlass13device_kernelIN5flash11enable_sm90INS1_16FlashAttnFwdSm90INS1_25CollectiveMainloopFwdSm90ILi2EN4cute5tupleIJNS5_1CILi1EEES8_S8_EEENS6_IJNS7_ILi128EEENS7_ILi176EEESA_EEELi128ENS_10bfloat16_tEfNS_4arch4Sm90ELb0ELb0ELb0ELb1ELb0ELb1ELb0ELb1ELb1ELb1ELb1ELb0EEENS1_21CollectiveEpilogueFwdINS6_IJSA_SA_SB_EEES9_SD_SF_Li256ELb1ELb1ELb1ELb0EEENS1_36VarlenDynamicPersistentTileSchedulerILi128ELi176ELi256ELi128ELb1ELb1ELb1ELb0ELb1ELb1EEEEEEEEEvNT_6ParamsE)
        /*14f4*/ 	.short	0x0210
        /*14f6*/ 	.short	0x0af0


	//----- nvinfo : EIATTR_SW_WAR
	.align		4
.L_939:
        /*14f8*/ 	.byte	0x04, 0x36
        /*14fa*/ 	.short	(.L_941 - .L_940)
.L_940:
        /*14fc*/ 	.word	0x00000008
.L_941:


//--------------------- .nv.info._ZN7cutlass13device_kernelIN5flash11enable_sm90INS1_16FlashAttnFwdSm90INS1_25CollectiveMainloopFwdSm90ILi2EN4cute5tupleIJNS5_1CILi1EEES8_S8_EEENS6_IJNS7_ILi128EEESA_SA_EEELi128ENS_10bfloat16_tEfNS_4arch4Sm90ELb0ELb1ELb0ELb0ELb0ELb0ELb0ELb1ELb1ELb1ELb1ELb0EEENS1_21CollectiveEpilogueFwdISB_S9_SC_SE_Li256ELb0ELb1ELb1ELb0EEENS1_19SingleTileSchedulerILb0ELb1ELb1ELi128EEEEEEEEEvNT_6ParamsE --------------------------
	.section	.nv.info._ZN7cutlass13device_kernelIN5flash11enable_sm90INS1_16FlashAttnFwdSm90INS1_25CollectiveMainloopFwdSm90ILi2EN4cute5tupleIJNS5_1CILi1EEES8_S8_EEENS6_IJNS7_ILi128EEESA_SA_EEELi128ENS_10bfloat16_tEfNS_4arch4Sm90ELb0ELb1ELb0ELb0ELb0ELb0ELb0ELb1ELb1ELb1ELb1ELb0EEENS1_21CollectiveEpilogueFwdISB_S9_SC_SE_Li256ELb0ELb1ELb1ELb0EEENS1_19SingleTileSchedulerILb0ELb1ELb1ELi128EEEEEEEEEvNT_6ParamsE,"",@"SHT_CUDA_INFO"
	.sectionflags	@""
	.align	4


	//----- nvinfo : EIATTR_CUDA_API_VERSION
	.align		4
        /*0000*/ 	.byte	0x04, 0x37
        /*0002*/ 	.short	(.L_943 - .L_942)
.L_942:
        /*0004*/ 	.word	0x00000082


	//----- nvinfo : EIATTR_KPARAM_INFO
	.align		4
.L_943:
        /*0008*/ 	.byte	0x04, 0x17
        /*000a*/ 	.short	(.L_945 - .L_944)
.L_944:
        /*000c*/ 	.word	0x00000000
        /*0010*/ 	.short	0x0000
        /*0012*/ 	.short	0x0070
        /*0014*/ 	.byte	0x00, 0xf0, 0x01, 0x28


	//----- nvinfo : EIATTR_SPARSE_MMA_MASK
	.align		4
.L_945:
        /*0018*/ 	.byte	0x03, 0x50
        /*001a*/ 	.short	0x0000


	//----- nvinfo : EIATTR_MAXREG_COUNT
	.align		4
        /*001c*/ 	.byte	0x03, 0x1b
        /*001e*/ 	.short	0x00a8


	//----- nvinfo : EIATTR_NUM_BARRIERS
	.align		4
        /*0020*/ 	.byte	0x02, 0x4c
        /*0022*/ 	.byte	0x10
	.zero		1


	//----- nvinfo : EIATTR_EXTERNS
	.align		4
        /*0024*/ 	.byte	0x04, 0x0f
        /*0026*/ 	.short	(.L_947 - .L_946)


	//   ....[0]....
	.align		4
.L_946:
        /*0028*/ 	.word	index@(__assertfail)


	//----- nvinfo : EIATTR_ANNOTATIONS
	.align		4
.L_947:
        /*002c*/ 	.byte	0x04, 0x55
        /*002e*/ 	.short	(.L_949 - .L_948)


	//   ....[0]....
.L_948:
        /* <DEDUP_REMOVED lines=10> */


	//----- nvinfo : EIATTR_MERCURY_ISA_VERSION
	.align		4
.L_949:
        /*00c0*/ 	.byte	0x03, 0x5f
        /*00c2*/ 	.short	0x0101


	//----- nvinfo : EIATTR_INT_WARP_WIDE_INSTR_OFFSETS
	.align		4
        /*00c4*/ 	.byte	0x04, 0x31
        /*00c6*/ 	.short	(.L_951 - .L_950)


	//   ....[0]....
.L_950:
        /*00c8*/ 	.word	0x00000120


	//   ....[1]....
        /*00cc*/ 	.word	0x000001c0


	//   ....[2]....
        /*00d0*/ 	.word	0x00000230


	//----- nvinfo : EIATTR_COOP_GROUP_MASK_REGIDS
	.align		4
.L_951:
        /*00d4*/ 	.byte	0x04, 0x29
        /*00d6*/ 	.short	(.L_953 - .L_952)


	//   ....[0]....
.L_952:
        /*00d8*/ 	.word	0xffffffff


	//   ....[1]....
        /*00dc*/ 	.word	0xffffffff


	//   ....[2]....
        /*00e0*/ 	.word	0xffffffff


	//   ....[3]....
        /*00e4*/ 	.word	0xffffffff


	//   ....[4]....
        /*00e8*/ 	.word	0xffffffff


	//   ....[5]....
        /*00ec*/ 	.word	0xffffffff


	//   ....[6]....
        /*00f0*/ 	.word	0xffffffff


	//   ....[7]....
        /*00f4*/ 	.word	0xffffffff


	//   ....[8]....
        /*00f8*/ 	.word	0xffffffff


	//   ....[9]....
        /*00fc*/ 	.word	0xffffffff


	//   ....[10]....
        /*0100*/ 	.word	0xffffffff


	//   ....[11]....
        /*0104*/ 	.word	0xffffffff


	//   ....[12]....
        /*0108*/ 	.word	0xffffffff


	//   ....[13]....
        /*010c*/ 	.word	0xffffffff


	//   ....[14]....
        /*0110*/ 	.word	0xffffffff


	//   ....[15]....
        /*0114*/ 	.word	0xffffffff


	//   ....[16]....
        /*0118*/ 	.word	0xffffffff


	//   ....[17]....
        /*011c*/ 	.word	0xffffffff


	//   ....[18]....
        /*0120*/ 	.word	0xffffffff


	//   ....[19]....
        /*0124*/ 	.word	0xffffffff


	//   ....[20]....
        /*0128*/ 	.word	0xffffffff


	//   ....[21]....
        /*012c*/ 	.word	0xffffffff


	//   ....[22]....
        /*0130*/ 	.word	0xffffffff


	//   ....[23]....
        /*0134*/ 	.word	0xffffffff


	//   ....[24]....
        /*0138*/ 	.word	0xffffffff


	//   ....[25]....
        /*013c*/ 	.word	0xffffffff


	//   ....[26]....
        /*0140*/ 	.word	0xffffffff


	//   ....[27]....
        /*0144*/ 	.word	0xffffffff


	//   ....[28]....
        /*0148*/ 	.word	0xffffffff


	//   ....[29]....
        /*014c*/ 	.word	0xffffffff


	//   ....[30]....
        /*0150*/ 	.word	0xffffffff


	//   ....[31]....
        /*0154*/ 	.word	0xffffffff


	//   ....[32]....
        /*0158*/ 	.word	0xffffffff


	//   ....[33]....
        /*015c*/ 	.word	0xffffffff


	//   ....[34]....
        /*0160*/ 	.word	0xffffffff


	//   ....[35]....
        /*0164*/ 	.word	0xffffffff


	//   ....[36]....
        /*0168*/ 	.word	0xffffffff


	//   ....[37]....
        /*016c*/ 	.word	0xffffffff


	//   ....[38]....
        /*0170*/ 	.word	0xffffffff


	//   ....[39]....
        /*0174*/ 	.word	0xffffffff


	//   ....[40]....
        /*0178*/ 	.word	0xffffffff


	//   ....[41]....
        /*017c*/ 	.word	0xffffffff


	//   ....[42]....
        /*0180*/ 	.word	0xffffffff


	//   ....[43]....
        /*0184*/ 	.word	0xffffffff


	//   ....[44]....
        /*0188*/ 	.word	0xffffffff


	//   ....[45]....
        /*018c*/ 	.word	0xffffffff


	//   ....[46]....
        /*0190*/ 	.word	0xffffffff


	//   ....[47]....
        /*0194*/ 	.word	0xffffffff


	//   ....[48]....
        /*0198*/ 	.word	0xffffffff


	//   ....[49]....
        /*019c*/ 	.word	0xffffffff


	//   ....[50]....
        /*01a0*/ 	.word	0xffffffff


	//   ....[51]....
        /*01a4*/ 	.word	0xffffffff


	//   ....[52]....
        /*01a8*/ 	.word	0xffffffff


	//   ....[53]....
        /*01ac*/ 	.word	0xffffffff


	//   ....[54]....
        /*01b0*/ 	.word	0xffffffff


	//   ....[55]....
        /*01b4*/ 	.word	0xffffffff


	//   ....[56]....
        /*01b8*/ 	.word	0xffffffff


	//   ....[57]....
        /*01bc*/ 	.word	0xffffffff


	//   ....[58]....
        /*01c0*/ 	.word	0xffffffff


	//   ....[59]....
        /*01c4*/ 	.word	0xffffffff


	//   ....[60]....
        /*01c8*/ 	.word	0xffffffff


	//   ....[61]....
        /*01cc*/ 	.word	0x0500000f


	//   ....[62]....
        /*01d0*/ 	.word	0x0500000f


	//   ....[63]....
        /*01d4*/ 	.word	0x0500000f


	//   ....[64]....
        /*01d8*/ 	.word	0x0500000f


	//   ....[65]....
        /*01dc*/ 	.word	0x0500000f


	//   ....[66]....
        /*01e0*/ 	.word	0x0500000f


	//   ....[67]....
        /*01e4*/ 	.word	0x0500000f


	//   ....[68]....
        /*01e8*/ 	.word	0x0500000f


	//   ....[69]....
        /*01ec*/ 	.word	0x0500000f


	//   ....[70]....
        /*01f0*/ 	.word	0x0500000f


	//   ....[71]....
        /*01f4*/ 	.word	0x0500000f


	//   ....[72]....
        /*01f8*/ 	.word	0x0500000f


	//   ....[73]....
        /*01fc*/ 	.word	0x0500000f


	//   ....[74]....
        /*0200*/ 	.word	0x0500000f


	//   ....[75]....
        /*0204*/ 	.word	0x0500000f


	//   ....[76]....
        /*0208*/ 	.word	0x0500000f


	//   ....[77]....
        /*020c*/ 	.word	0x0500000f


	//   ....[78]....
        /*0210*/ 	.word	0x0500000f


	//----- nvinfo : EIATTR_COOP_GROUP_INSTR_OFFSETS
	.align		4
.L_953:
        /*0214*/ 	.byte	0x04, 0x28
        /*0216*/ 	.short	(.L_955 - .L_954)


	//   ....[0]....
.L_954:
        /*0218*/ 	.word	0x00000060


	//   ....[1]....
        /*021c*/ 	.word	0x00000130


	//   ....[2]....
        /*0220*/ 	.word	0x000001e0


	//   ....[3]....
        /*0224*/ 	.word	0x000003a0


	//   ....[4]....
        /*0228*/ 	.word	0x00000500


	//   ....[5]....
        /*022c*/ 	.word	0x00000620


	//   ....[6]....
        /*0230*/ 	.word	0x00000780


	//   ....[7]....
        /*0234*/ 	.word	0x000014a0


	//   ....[8]....
        /*0238*/ 	.word	0x00001cd0


	//   ....[9]....
        /*023c*/ 	.word	0x00002090


	//   ....[10]....
        /*0240*/ 	.word	0x00003100


	//   ....[11]....
        /*0244*/ 	.word	0x00003550


	//   ....[12]....
        /*0248*/ 	.word	0x00003b50


	//   ....[13]....
        /*024c*/ 	.word	0x00003c10


	//   ....[14]....
        /*0250*/ 	.word	0x000050d0


	//   ....[15]....
        /*0254*/ 	.word	0x00005530


	//   ....[16]....
        /*0258*/ 	.word	0x000060f0


	//   ....[17]....
        /*025c*/ 	.word	0x000061f0


	//   ....[18]....
        /*0260*/ 	.word	0x00006ba0


	//   ....[19]....
        /*0264*/ 	.word	0x00006cf0


	//   ....[20]....
        /*0268*/ 	.word	0x00008530


	//   ....[21]....
        /*026c*/ 	.word	0x00008570


	//   ....[22]....
        /*0270*/ 	.word	0x00008d50


	//   ....[23]....
        /*0274*/ 	.word	0x00008dc0


	//   ....[24]....
        /*0278*/ 	.word	0x0000a5a0


	//   ....[25]....
        /*027c*/ 	.word	0x0000a830


	//   ....[26]....
        /*0280*/ 	.word	0x0000b3f0


	//   ....[27]....
        /*0284*/ 	.word	0x0000b4f0


	//   ....[28]....
        /*0288*/ 	.word	0x0000bf30


	//   ....[29]....
        /*028c*/ 	.word	0x0000c0c0


	//   ....[30]....
        /*0290*/ 	.word	0x0000cef0


	//   ....[31]....
        /*0294*/ 	.word	0x0000cf20


	//   ....[32]....
        /*0298*/ 	.word	0x0000cff0


	//   ....[33]....
        /*029c*/ 	.word	0x0000d000


	//   ....[34]....
        /*02a0*/ 	.word	0x0000ded0


	//   ....[35]....
        /*02a4*/ 	.word	0x0000df10


	//   ....[36]....
        /*02a8*/ 	.word	0x0000df40


	//   ....[37]....
        /*02ac*/ 	.word	0x0000df70


	//   ....[38]....
        /*02b0*/ 	.word	0x0000df80


	//   ....[39]....
        /*02b4*/ 	.word	0x0000dfb0


	//   ....[40]....
        /*02b8*/ 	.word	0x0000e610


	//   ....[41]....
        /*02bc*/ 	.word	0x0000e620


	//   ....[42]....
        /*02c0*/ 	.word	0x0000f020


	//   ....[43]....
        /*02c4*/ 	.word	0x0000feb0


	//   ....[44]....
        /*02c8*/ 	.word	0x000107b0


	//   ....[45]....
        /*02cc*/ 	.word	0x000107e0


	//   ....[46]....
        /*02d0*/ 	.word	0x00010810


	//   ....[47]....
        /*02d4*/ 	.word	0x000108c0


	//   ....[48]....
        /*02d8*/ 	.word	0x000108e0


	//   ....[49]....
        /*02dc*/ 	.word	0x00010910


	//   ....[50]....
        /*02e0*/ 	.word	0x00010990


	//   ....[51]....
        /*02e4*/ 	.word	0x000109c0


	//   ....[52]....
        /*02e8*/ 	.word	0x00010a20


	//   ....[53]....
        /*02ec*/ 	.word	0x00010a50


	//   ....[54]....
        /*02f0*/ 	.word	0x00010ac0


	//   ....[55]....
        /*02f4*/ 	.word	0x00010af0


	//   ....[56]....
        /*02f8*/ 	.word	0x00010b60


	//   ....[57]....
        /*02fc*/ 	.word	0x00010b90


	//   ....[58]....
        /*0300*/ 	.word	0x00010c10


	//   ....[59]....
        /*0304*/ 	.word	0x00010c50


	//   ....[60]....
        /*0308*/ 	.word	0x00012c00


	//   ....[61]....
        /*030c*/ 	.word	0x00013220


	//   ....[62]....
        /*0310*/ 	.word	0x00013390


	//   ....[63]....
        /*0314*/ 	.word	0x000133e0


	//   ....[64]....
        /*0318*/ 	.word	0x00013530


	//   ....[65]....
        /*031c*/ 	.word	0x000135a0


	//   ....[66]....
        /*0320*/ 	.word	0x00013610


	//   ....[67]....
        /*0324*/ 	.word	0x000136f0


	//   ....[68]....
        /*0328*/ 	.word	0x00013760


	//   ....[69]....
        /*032c*/ 	.word	0x00013840


	//   ....[70]....
        /*0330*/ 	.word	0x000138b0


	//   ....[71]....
        /*0334*/ 	.word	0x00013990


	//   ....[72]....
        /*0338*/ 	.word	0x00013a00


	//   ....[73]....
        /*033c*/ 	.word	0x00013ae0


	//   ....[74]....
        /*0340*/ 	.word	0x00013b50


	//   ....[75]....
        /*0344*/ 	.word	0x00013c20


	//   ....[76]....
        /*0348*/ 	.word	0x00013c90


	//   ....[77]....
        /*034c*/ 	.word	0x00013d40


	//   ....[78]....
        /*0350*/ 	.word	0x00014140


	//----- nvinfo : EIATTR_REG_RECONFIG
	.align		4
.L_955:
        /*0354*/ 	.byte	0x01, 0x54
	.zero		2


	//----- nvinfo : EIATTR_SYSCALL_OFFSETS
	.align		4
        /*0358*/ 	.byte	0x04, 0x46
        /*035a*/ 	.short	(.L_957 - .L_956)


	//   ....[0]....
.L_956:
        /*035c*/ 	.word	0x00001660


	//   ....[1]....
        /*0360*/ 	.word	0x0000fb30


	//   ....[2]....
        /*0364*/ 	.word	0x0000fc70


	//   ....[3]....
        /*0368*/ 	.word	0x0000fd60


	//   ....[4]....
        /*036c*/ 	.word	0x00010420


	//----- nvinfo : EIATTR_MBARRIER_INSTR_OFFSETS
	.align		4
.L_957:
        /*0370*/ 	.byte	0x04, 0x39
        /*0372*/ 	.short	(.L_959 - .L_958)


	//   ....[0]....
.L_958:
        /*0374*/ 	.word	0x00000250
        /*0378*/ 	.word	0x000000ff
        /*037c*/ 	.word	0x00028800
        /*0380*/ 	.short	0x0100
        /*0382*/ 	.byte	0x08
	.zero		1


	//   ....[1]....
        /*0384*/ 	.word	0x00000260
        /*0388*/ 	.word	0x000000ff
        /*038c*/ 	.word	0x00028820
        /*0390*/ 	.short	0x0100
        /*0392*/ 	.byte	0x08
	.zero		1


	//   ....[2]....
        /*0394*/ 	.word	0x00000350
        /*0398*/ 	.word	0x000000ff
        /*039c*/ 	.word	0x00028830
        /*03a0*/ 	.short	0x0100
        /*03a2*/ 	.byte	0x08
	.zero		1


	//   ....[3]....
        /*03a4*/ 	.word	0x00000360
        /*03a8*/ 	.word	0x000000ff
        /*03ac*/ 	.word	0x00028840
        /*03b0*/ 	.short	0x0100
        /*03b2*/ 	.byte	0x08
	.zero		1


	//   ....[4]....
        /*03b4*/ 	.word	0x00000370
        /*03b8*/ 	.word	0x000000ff
        /*03bc*/ 	.word	0x00028838
        /*03c0*/ 	.short	0x0100
        /*03c2*/ 	.byte	0x08
	.zero		1


	//   ....[5]....
        /*03c4*/ 	.word	0x00000380
        /*03c8*/ 	.word	0x000000ff
        /*03cc*/ 	.word	0x00028848
        /*03d0*/ 	.short	0x0100
        /*03d2*/ 	.byte	0x08
	.zero		1


	//   ....[6]....
        /*03d4*/ 	.word	0x000004b0
        /*03d8*/ 	.word	0x000000ff
        /*03dc*/ 	.word	0x00028850
        /*03e0*/ 	.short	0x0100
        /*03e2*/ 	.byte	0x08
	.zero		1


	//   ....[7]....
        /*03e4*/ 	.word	0x000004c0
        /*03e8*/ 	.word	0x000000ff
        /*03ec*/ 	.word	0x00028860
        /*03f0*/ 	.short	0x0100
        /*03f2*/ 	.byte	0x08
	.zero		1


	//   ....[8]....
        /*03f4*/ 	.word	0x000004d0
        /*03f8*/ 	.word	0x000000ff
        /*03fc*/ 	.word	0x00028858
        /*0400*/ 	.short	0x0100
        /*0402*/ 	.byte	0x08
	.zero		1


	//   ....[9]....
        /*0404*/ 	.word	0x000004e0
        /*0408*/ 	.word	0x000000ff
        /*040c*/ 	.word	0x00028868
        /*0410*/ 	.short	0x0100
        /*0412*/ 	.byte	0x08
	.zero		1


	//   ....[10]....
        /*0414*/ 	.word	0x000005d0
        /*0418*/ 	.word	0x000000ff
        /*041c*/ 	.word	0x00028870
        /*0420*/ 	.short	0x0100
        /*0422*/ 	.byte	0x06
	.zero		1


	//   ....[11]....
        /*0424*/ 	.word	0x000005e0
        /*0428*/ 	.word	0x000000ff
        /*042c*/ 	.word	0x00028880
        /*0430*/ 	.short	0x0100
        /*0432*/ 	.byte	0x06
	.zero		1


	//   ....[12]....
        /*0434*/ 	.word	0x000005f0
        /*0438*/ 	.word	0x000000ff
        /*043c*/ 	.word	0x00028878
        /*0440*/ 	.short	0x0100
        /*0442*/ 	.byte	0x06
	.zero		1


	//   ....[13]....
        /*0444*/ 	.word	0x00000600
        /*0448*/ 	.word	0x000000ff
        /*044c*/ 	.word	0x00028888
        /*0450*/ 	.short	0x0100
        /*0452*/ 	.byte	0x06
	.zero		1


	//   ....[14]....
        /*0454*/ 	.word	0x00000730
        /*0458*/ 	.word	0x000000ff
        /*045c*/ 	.word	0x00028890
        /*0460*/ 	.short	0x0100
        /*0462*/ 	.byte	0x08
	.zero		1


	//   ....[15]....
        /*0464*/ 	.word	0x00000740
        /*0468*/ 	.word	0x000000ff
        /*046c*/ 	.word	0x000288a0
        /*0470*/ 	.short	0x0100
        /*0472*/ 	.byte	0x08
	.zero		1


	//   ....[16]....
        /*0474*/ 	.word	0x00000750
        /*0478*/ 	.word	0x000000ff
        /*047c*/ 	.word	0x00028898
        /*0480*/ 	.short	0x0100
        /*0482*/ 	.byte	0x08
	.zero		1


	//   ....[17]....
        /*0484*/ 	.word	0x00000760
        /*0488*/ 	.word	0x000000ff
        /*048c*/ 	.word	0x000288a8
        /*0490*/ 	.short	0x0100
        /*0492*/ 	.byte	0x08
	.zero		1


	//   ....[18]....
        /*0494*/ 	.word	0x00000890
        /*0498*/ 	.word	0x000000ff
        /*049c*/ 	.word	0x000288b0
        /*04a0*/ 	.short	0x0100
        /*04a2*/ 	.byte	0x08
	.zero		1


	//   ....[19]....
        /*04a4*/ 	.word	0x000008a0
        /*04a8*/ 	.word	0x000000ff
        /*04ac*/ 	.word	0x000288c0
        /*04b0*/ 	.short	0x0100
        /*04b2*/ 	.byte	0x08
	.zero		1


	//   ....[20]....
        /*04b4*/ 	.word	0x000008b0
        /*04b8*/ 	.word	0x000000ff
        /*04bc*/ 	.word	0x000288b8
        /*04c0*/ 	.short	0x0100
        /*04c2*/ 	.byte	0x08
	.zero		1


	//   ....[21]....
        /*04c4*/ 	.word	0x000008c0
        /*04c8*/ 	.word	0x000000ff
        /*04cc*/ 	.word	0x000288c8
        /*04d0*/ 	.short	0x0100
        /*04d2*/ 	.byte	0x08
	.zero		1


	//   ....[22]....
        /*04d4*/ 	.word	0x00001690
        /*04d8*/ 	.word	0x000000ff
        /*04dc*/ 	.word	0x00028800
        /*04e0*/ 	.short	0x010a
        /*04e2*/ 	.byte	0x24
	.zero		1


	//   ....[23]....
        /*04e4*/ 	.word	0x000016f0
        /*04e8*/ 	.word	0x000000ff
        /*04ec*/ 	.word	0x00028830
        /*04f0*/ 	.short	0x010a
        /*04f2*/ 	.byte	0x24
	.zero		1


	//   ....[24]....
        /*04f4*/ 	.word	0x00001780
        /*04f8*/ 	.word	0x000000ff
        /*04fc*/ 	.word	0x00028830
        /*0500*/ 	.short	0x010a
        /*0502*/ 	.byte	0x24
	.zero		1


	//   ....[25]....
        /*0504*/ 	.word	0x00001ee0
        /*0508*/ 	.word	0x00000000
        /*050c*/ 	.word	0x00000000
        /*0510*/ 	.short	0x0101
        /*0512*/ 	.byte	0x3f
	.zero		1


	//   ....[26]....
        /*0514*/ 	.word	0x00004ba0
        /*0518*/ 	.word	0x000000ff
        /*051c*/ 	.word	0x00028830
        /*0520*/ 	.short	0x010a
        /*0522*/ 	.byte	0x0a
	.zero		1


	//   ....[27]....
        /*0524*/ 	.word	0x00004be0
        /*0528*/ 	.word	0x000000ff
        /*052c*/ 	.word	0x00028830
        /*0530*/ 	.short	0x010a
        /*0532*/ 	.byte	0x0a
	.zero		1


	//   ....[28]....
        /*0534*/ 	.word	0x00004f10
        /*0538*/ 	.word	0x000000ff
        /*053c*/ 	.word	0x00028850
        /*0540*/ 	.short	0x010a
        /*0542*/ 	.byte	0x0a
	.zero		1


	//   ....[29]....
        /*0544*/ 	.word	0x00004f50
        /*0548*/ 	.word	0x000000ff
        /*054c*/ 	.word	0x00028850
        /*0550*/ 	.short	0x010a
        /*0552*/ 	.byte	0x0a
	.zero		1


	//   ....[30]....
        /*0554*/ 	.word	0x00005330
        /*0558*/ 	.word	0x0000000e
        /*055c*/ 	.word	0x00000000
        /*0560*/ 	.short	0x0101
        /*0562*/ 	.byte	0x3f
	.zero		1


	//   ....[31]....
        /*0564*/ 	.word	0x000070e0
        /*0568*/ 	.word	0x00000036
        /*056c*/ 	.word	0x00000000
        /*0570*/ 	.short	0x0101
        /*0572*/ 	.byte	0x3f
	.zero		1


	//   ....[32]....
        /*0574*/ 	.word	0x00007e90
        /*0578*/ 	.word	0x000000ff
        /*057c*/ 	.word	0x00028830
        /*0580*/ 	.short	0x010a
        /*0582*/ 	.byte	0x0a
	.zero		1


	//   ....[33]....
        /*0584*/ 	.word	0x00007ed0
        /*0588*/ 	.word	0x000000ff
        /*058c*/ 	.word	0x00028830
        /*0590*/ 	.short	0x010a
        /*0592*/ 	.byte	0x0a
	.zero		1


	//   ....[34]....
        /*0594*/ 	.word	0x00008200
        /*0598*/ 	.word	0x000000ff
        /*059c*/ 	.word	0x00028850
        /*05a0*/ 	.short	0x010a
        /*05a2*/ 	.byte	0x0a
	.zero		1


	//   ....[35]....
        /*05a4*/ 	.word	0x00008240
        /*05a8*/ 	.word	0x000000ff
        /*05ac*/ 	.word	0x00028850
        /*05b0*/ 	.short	0x010a
        /*05b2*/ 	.byte	0x0a
	.zero		1


	//   ....[36]....
        /*05b4*/ 	.word	0x00009300
        /*05b8*/ 	.word	0x0000001b
        /*05bc*/ 	.word	0x00000000
        /*05c0*/ 	.short	0x0101
        /*05c2*/ 	.byte	0x3f
	.zero		1


	//   ....[37]....
        /*05c4*/ 	.word	0x000093b0
        /*05c8*/ 	.word	0x0000001f
        /*05cc*/ 	.word	0x00000000
        /*05d0*/ 	.short	0x0101
        /*05d2*/ 	.byte	0x3f
	.zero		1


	//   ....[38]....
        /*05d4*/ 	.word	0x00009ed0
        /*05d8*/ 	.word	0x000000ff
        /*05dc*/ 	.word	0x00028830
        /*05e0*/ 	.short	0x010a
        /*05e2*/ 	.byte	0x0a
	.zero		1


	//   ....[39]....
        /*05e4*/ 	.word	0x00009f10
        /*05e8*/ 	.word	0x000000ff
        /*05ec*/ 	.word	0x00028830
        /*05f0*/ 	.short	0x010a
        /*05f2*/ 	.byte	0x0a
	.zero		1


	//   ....[40]....
        /*05f4*/ 	.word	0x0000a230
        /*05f8*/ 	.word	0x000000ff
        /*05fc*/ 	.word	0x00028850
        /*0600*/ 	.short	0x010a
        /*0602*/ 	.byte	0x0a
	.zero		1


	//   ....[41]....
        /*0604*/ 	.word	0x0000a270
        /*0608*/ 	.word	0x000000ff
        /*060c*/ 	.word	0x00028850
        /*0610*/ 	.short	0x010a
        /*0612*/ 	.byte	0x0a
	.zero		1


	//   ....[42]....
        /*0614*/ 	.word	0x0000a660
        /*0618*/ 	.word	0x0000000f
        /*061c*/ 	.word	0x00000000
        /*0620*/ 	.short	0x0101
        /*0622*/ 	.byte	0x3f
	.zero		1


	//   ....[43]....
        /*0624*/ 	.word	0x0000c2e0
        /*0628*/ 	.word	0x00000035
        /*062c*/ 	.word	0x00000000
        /*0630*/ 	.short	0x0101
        /*0632*/ 	.byte	0x3f
	.zero		1


	//   ....[44]....
        /*0634*/ 	.word	0x0000ce60
        /*0638*/ 	.word	0x000000ff
        /*063c*/ 	.word	0x00028850
        /*0640*/ 	.short	0x010a
        /*0642*/ 	.byte	0x05
	.zero		1


	//   ....[45]....
        /*0644*/ 	.word	0x0000cea0
        /*0648*/ 	.word	0x000000ff
        /*064c*/ 	.word	0x00028850
        /*0650*/ 	.short	0x010a
        /*0652*/ 	.byte	0x05
	.zero		1


	//   ....[46]....
        /*0654*/ 	.word	0x0000d350
        /*0658*/ 	.word	0x0000000a
        /*065c*/ 	.word	0x00000000
        /*0660*/ 	.short	0x0101
        /*0662*/ 	.byte	0x3f
	.zero		1


	//   ....[47]....
        /*0664*/ 	.word	0x0000df90
        /*0668*/ 	.word	0x000000ff
        /*066c*/ 	.word	0x00000000
        /*0670*/ 	.short	0x0101
        /*0672*/ 	.byte	0x04
	.zero		1


	//   ....[48]....
        /*0674*/ 	.word	0x000100b0
        /*0678*/ 	.word	0x000000ff
        /*067c*/ 	.word	0x00028840
        /*0680*/ 	.short	0x010a
        /*0682*/ 	.byte	0x26
	.zero		1


	//   ....[49]....
        /*0684*/ 	.word	0x00010d40
        /*0688*/ 	.word	0x000000ff
        /*068c*/ 	.word	0x00028800
        /*0690*/ 	.short	0x0107
        /*0692*/ 	.byte	0x26
	.zero		1


	//   ....[50]....
        /*0694*/ 	.word	0x00010db0
        /*0698*/ 	.word	0x000000ff
        /*069c*/ 	.word	0x00028800
        /*06a0*/ 	.short	0x0101
        /*06a2*/ 	.byte	0x26
	.zero		1


	//   ....[51]....
        /*06a4*/ 	.word	0x00010dd0
        /*06a8*/ 	.word	0x000000ff
        /*06ac*/ 	.word	0x00028820
        /*06b0*/ 	.short	0x010a
        /*06b2*/ 	.byte	0x26
	.zero		1


	//   ....[52]....
        /*06b4*/ 	.word	0x000111e0
        /*06b8*/ 	.word	0x000000ff
        /*06bc*/ 	.word	0x00028848
        /*06c0*/ 	.short	0x010a
        /*06c2*/ 	.byte	0x26
	.zero		1


	//   ....[53]....
        /*06c4*/ 	.word	0x000114a0
        /*06c8*/ 	.word	0x000000ff
        /*06cc*/ 	.word	0x00028860
        /*06d0*/ 	.short	0x010a
        /*06d2*/ 	.byte	0x26
	.zero		1


	//   ....[54]....
        /*06d4*/ 	.word	0x00011990
        /*06d8*/ 	.word	0x000000ff
        /*06dc*/ 	.word	0x00028840
        /*06e0*/ 	.short	0x010a
        /*06e2*/ 	.byte	0x26
	.zero		1


	//   ....[55]....
        /*06e4*/ 	.word	0x00011c70
        /*06e8*/ 	.word	0x000000ff
        /*06ec*/ 	.word	0x00028868
        /*06f0*/ 	.short	0x010a
        /*06f2*/ 	.byte	0x26
	.zero		1


	//   ....[56]....
        /*06f4*/ 	.word	0x000121b0
        /*06f8*/ 	.word	0x000000ff
        /*06fc*/ 	.word	0x00028848
        /*0700*/ 	.short	0x010a
        /*0702*/ 	.byte	0x26
	.zero		1


	//   ....[57]....
        /*0704*/ 	.word	0x00012470
        /*0708*/ 	.word	0x000000ff
        /*070c*/ 	.word	0x00028860
        /*0710*/ 	.short	0x010a
        /*0712*/ 	.byte	0x26
	.zero		1


	//   ....[58]....
        /*0714*/ 	.word	0x00012800
        /*0718*/ 	.word	0x00000003
        /*071c*/ 	.word	0x00028860
        /*0720*/ 	.short	0x010a
        /*0722*/ 	.byte	0x3f
	.zero		1


	//   ....[59]....
        /*0724*/ 	.word	0x00012b90
        /*0728*/ 	.word	0x00000002
        /*072c*/ 	.word	0x00028820
        /*0730*/ 	.short	0x010a
        /*0732*/ 	.byte	0x3f
	.zero		1


	//   ....[60]....
        /*0734*/ 	.word	0x00012d10
        /*0738*/ 	.word	0x00000006
        /*073c*/ 	.word	0x00000000
        /*0740*/ 	.short	0x010a
        /*0742*/ 	.byte	0x3f
	.zero		1


	//   ....[61]....
        /*0744*/ 	.word	0x00012d80
        /*0748*/ 	.word	0x00000003
        /*074c*/ 	.word	0x00000000
        /*0750*/ 	.short	0x010a
        /*0752*/ 	.byte	0x3f
	.zero		1


	//   ....[62]....
        /*0754*/ 	.word	0x00012de0
        /*0758*/ 	.word	0x00000000
        /*075c*/ 	.word	0x00000000
        /*0760*/ 	.short	0x010a
        /*0762*/ 	.byte	0x3f
	.zero		1


	//   ....[63]....
        /*0764*/ 	.word	0x00012e10
        /*0768*/ 	.word	0x00000003
        /*076c*/ 	.word	0x00000000
        /*0770*/ 	.short	0x010a
        /*0772*/ 	.byte	0x3f
	.zero		1


	//   ....[64]....
        /*0774*/ 	.word	0x00012e80
        /*0778*/ 	.word	0x00000003
        /*077c*/ 	.word	0x00028800
        /*0780*/ 	.short	0x010a
        /*0782*/ 	.byte	0x3f
	.zero		1


	//   ....[65]....
        /*0784*/ 	.word	0x00012ee0
        /*0788*/ 	.word	0x00000003
        /*078c*/ 	.word	0x00028830
        /*0790*/ 	.short	0x010a
        /*0792*/ 	.byte	0x3f
	.zero		1


	//   ....[66]....
        /*0794*/ 	.word	0x00012f40
        /*0798*/ 	.word	0x0000000e
        /*079c*/ 	.word	0x00028830
        /*07a0*/ 	.short	0x010a
        /*07a2*/ 	.byte	0x3f
	.zero		1


	//   ....[67]....
        /*07a4*/ 	.word	0x00012fa0
        /*07a8*/ 	.word	0x0000000e
        /*07ac*/ 	.word	0x00028850
        /*07b0*/ 	.short	0x010a
        /*07b2*/ 	.byte	0x3f
	.zero		1


	//   ....[68]....
        /*07b4*/ 	.word	0x00013000
        /*07b8*/ 	.word	0x0000000b
        /*07bc*/ 	.word	0x00028830
        /*07c0*/ 	.short	0x010a
        /*07c2*/ 	.byte	0x3f
	.zero		1


	//   ....[69]....
        /*07c4*/ 	.word	0x00013060
        /*07c8*/ 	.word	0x0000000b
        /*07cc*/ 	.word	0x00028850
        /*07d0*/ 	.short	0x010a
        /*07d2*/ 	.byte	0x3f
	.zero		1


	//   ....[70]....
        /*07d4*/ 	.word	0x000130c0
        /*07d8*/ 	.word	0x0000000b
        /*07dc*/ 	.word	0x00028830
        /*07e0*/ 	.short	0x010a
        /*07e2*/ 	.byte	0x3f
	.zero		1


	//   ....[71]....
        /*07e4*/ 	.word	0x00013120
        /*07e8*/ 	.word	0x0000000b
        /*07ec*/ 	.word	0x00028850
        /*07f0*/ 	.short	0x010a
        /*07f2*/ 	.byte	0x3f
	.zero		1


	//   ....[72]....
        /*07f4*/ 	.word	0x00013180
        /*07f8*/ 	.word	0x00000005
        /*07fc*/ 	.word	0x00028850
        /*0800*/ 	.short	0x010a
        /*0802*/ 	.byte	0x3f
	.zero		1


	//   ....[73]....
        /*0804*/ 	.word	0x000132e0
        /*0808*/ 	.word	0x00000003
        /*080c*/ 	.word	0x00028840
        /*0810*/ 	.short	0x010a
        /*0812*/ 	.byte	0x3f
	.zero		1


	//   ....[74]....
        /*0814*/ 	.word	0x00013d80
        /*0818*/ 	.word	0x00000003
        /*081c*/ 	.word	0x00028820
        /*0820*/ 	.short	0x010a
        /*0822*/ 	.byte	0x3f
	.zero		1


	//   ....[75]....
        /*0824*/ 	.word	0x00013de0
        /*0828*/ 	.word	0x00000003
        /*082c*/ 	.word	0x00028848
        /*0830*/ 	.short	0x010a
        /*0832*/ 	.byte	0x3f
	.zero		1


	//   ....[76]....
        /*0834*/ 	.word	0x00013e40
        /*0838*/ 	.word	0x00000003
        /*083c*/ 	.word	0x00028860
        /*0840*/ 	.short	0x010a
        /*0842*/ 	.byte	0x3f
	.zero		1


	//   ....[77]....
        /*0844*/ 	.word	0x00013ea0
        /*0848*/ 	.word	0x00000003
        /*084c*/ 	.word	0x00028840
        /*0850*/ 	.short	0x010a
        /*0852*/ 	.byte	0x3f
	.zero		1


	//   ....[78]....
        /*0854*/ 	.word	0x00013f00
        /*0858*/ 	.word	0x00000003
        /*085c*/ 	.word	0x00028868
        /*0860*/ 	.short	0x010a
        /*0862*/ 	.byte	0x3f
	.zero		1


	//   ....[79]....
        /*0864*/ 	.word	0x00013f60
        /*0868*/ 	.word	0x00000003
        /*086c*/ 	.word	0x00028848
        /*0870*/ 	.short	0x010a
        /*0872*/ 	.byte	0x3f
	.zero		1


	//   ....[80]....
        /*0874*/ 	.word	0x00013fc0
        /*0878*/ 	.word	0x00000003
        /*087c*/ 	.word	0x00028860
        /*0880*/ 	.short	0x010a
        /*0882*/ 	.byte	0x3f
	.zero		1


	//   ....[81]....
        /*0884*/ 	.word	0x00014010
        /*0888*/ 	.word	0x00000003
        /*088c*/ 	.word	0x00028860
        /*0890*/ 	.short	0x010a
        /*0892*/ 	.byte	0x3f
	.zero		1


	//   ....[82]....
        /*0894*/ 	.word	0x00014060
        /*0898*/ 	.word	0x00000002
        /*089c*/ 	.word	0x00028820
        /*08a0*/ 	.short	0x010a
        /*08a2*/ 	.byte	0x3f
	.zero		1


	//   ....[83]....
        /*08a4*/ 	.word	0x00014200
        /*08a8*/ 	.word	0x00000006
        /*08ac*/ 	.word	0x00000000
        /*08b0*/ 	.short	0x010a
        /*08b2*/ 	.byte	0x3f
	.zero		1


	//   ....[84]....
        /*08b4*/ 	.word	0x00014250
        /*08b8*/ 	.word	0x00000003
        /*08bc*/ 	.word	0x00000000
        /*08c0*/ 	.short	0x010a
        /*08c2*/ 	.byte	0x3f
	.zero		1


	//   ....[85]....
        /*08c4*/ 	.word	0x000142a0
        /*08c8*/ 	.word	0x00000000
        /*08cc*/ 	.word	0x00000000
        /*08d0*/ 	.short	0x010a
        /*08d2*/ 	.byte	0x3f
	.zero		1


	//----- nvinfo : EIATTR_NUM_MBARRIERS
	.align		4
.L_959:
        /*08d4*/ 	.byte	0x03, 0x38
        /*08d6*/ 	.short	0x0016


	//----- nvinfo : EIATTR_EXIT_INSTR_OFFSETS
	.align		4
        /*08d8*/ 	.byte	0x04, 0x1c
        /*08da*/ 	.short	(.L_961 - .L_960)


	//   ....[0]....
.L_960:
        /*08dc*/ 	.word	0x00012e60


	//----- nvinfo : EIATTR_MAX_THREADS
	.align		4
.L_961:
        /*08e0*/ 	.byte	0x04, 0x05
        /*08e2*/ 	.short	(.L_963 - .L_962)
.L_962:
        /*08e4*/ 	.word	0x00000180
        /*08e8*/ 	.word	0x00000001
        /*08ec*/ 	.word	0x00000001


	//----- nvinfo : EIATTR_CRS_STACK_SIZE
	.align		4
.L_963:
        /*08f0*/ 	.byte	0x04, 0x1e
        /*08f2*/ 	.short	(.L_965 - .L_964)
.L_964:
        /*08f4*/ 	.word	0x00000000


	//----- nvinfo : EIATTR_CBANK_PARAM_SIZE
	.align		4
.L_965:
        /*08f8*/ 	.byte	0x03, 0x19
        /*08fa*/ 	.short	0x0a70


	//----- nvinfo : EIATTR_PARAM_CBANK
	.align		4
        /*08fc*/ 	.byte	0x04, 0x0a
        /*08fe*/ 	.short	(.L_967 - .L_966)
	.align		4
.L_966:
        /*0900*/ 	.word	index@(.nv.constant0._ZN7cutlass13device_kernelIN5flash11enable_sm90INS1_16FlashAttnFwdSm90INS1_25CollectiveMainloopFwdSm90ILi2EN4cute5tupleIJNS5_1CILi1EEES8_S8_EEENS6_IJNS7_ILi128EEESA_SA_EEELi128ENS_10bfloat16_tEfNS_4arch4Sm90ELb0ELb1ELb0ELb0ELb0ELb0ELb0ELb1ELb1ELb1ELb1ELb0EEENS1_21CollectiveEpilogueFwdISB_S9_SC_SE_Li256ELb0ELb1ELb1ELb0EEENS1_19SingleTileSchedulerILb0ELb1ELb1ELi128EEEEEEEEEvNT_6ParamsE)
        /*0904*/ 	.short	0x0210
        /*0906*/ 	.short	0x0a70


	//----- nvinfo : EIATTR_SW_WAR
	.align		4
.L_967:
        /*0908*/ 	.byte	0x04, 0x36
        /*090a*/ 	.short	(.L_969 - .L_968)
.L_968:
        /*090c*/ 	.word	0x00000008
.L_969:


//--------------------- .nv.info._ZN7cutlass13device_kernelIN5flash11enable_sm90INS1_16FlashAttnFwdSm90INS1_25CollectiveMainloopFwdSm90ILi2EN4cute5tupleIJNS5_1CILi1EEES8_S8_EEENS6_IJNS7_ILi128EEESA_SA_EEELi128ENS_10bfloat16_tEfNS_4arch4Sm90ELb0ELb1ELb0ELb1ELb0ELb0ELb0ELb1ELb1ELb1ELb1ELb0EEENS1_21CollectiveEpilogueFwdISB_S9_SC_SE_Li256ELb1ELb1ELb1ELb0EEENS1_36VarlenDynamicPersistentTileSchedulerILi128ELi128ELi256ELi128ELb1ELb1ELb1ELb1ELb0ELb1EEEEEEEEEvNT_6ParamsE --------------------------
	.section	.nv.info._ZN7cutlass13device_kernelIN5flash11enable_sm90INS1_16FlashAttnFwdSm90INS1_25CollectiveMainloopFwdSm90ILi2EN4cute5tupleIJNS5_1CILi1EEES8_S8_EEENS6_IJNS7_ILi128EEESA_SA_EEELi128ENS_10bfloat16_tEfNS_4arch4Sm90ELb0ELb1ELb0ELb1ELb0ELb0ELb0ELb1ELb1ELb1ELb1ELb0EEENS1_21CollectiveEpilogueFwdISB_S9_SC_SE_Li256ELb1ELb1ELb1ELb0EEENS1_36VarlenDynamicPersistentTileSchedulerILi128ELi128ELi256ELi128ELb1ELb1ELb1ELb1ELb0ELb1EEEEEEEEEvNT_6ParamsE,"",@"SHT_CUDA_INFO"
	.sectionflags	@""
	.align	4


	//----- nvinfo : EIATTR_CUDA_API_VERSION
	.align		4
        /*0000*/ 	.byte	0x04, 0x37
        /*0002*/ 	.short	(.L_971 - .L_970)
.L_970:
        /*0004*/ 	.word	0x00000082


	//----- nvinfo : EIATTR_KPARAM_INFO
	.align		4
.L_971:
        /*0008*/ 	.byte	0x04, 0x17
        /*000a*/ 	.short	(.L_973 - .L_972)
.L_972:
        /*000c*/ 	.word	0x00000000
        /*0010*/ 	.short	0x0000
        /*0012*/ 	.short	0x0070
        /*0014*/ 	.byte	0x00, 0xf0, 0x01, 0x2a


	//----- nvinfo : EIATTR_SPARSE_MMA_MASK
	.align		4
.L_973:
        /*0018*/ 	.byte	0x03, 0x50
        /*001a*/ 	.short	0x0000


	//----- nvinfo : EIATTR_MAXREG_COUNT
	.align		4
        /*001c*/ 	.byte	0x03, 0x1b
        /*001e*/ 	.short	0x00a8


	//----- nvinfo : EIATTR_NUM_BARRIERS
	.align		4
        /*0020*/ 	.byte	0x02, 0x4c
        /*0022*/ 	.byte	0x10
	.zero		1


	//----- nvinfo : EIATTR_EXTERNS
	.align		4
        /*0024*/ 	.byte	0x04, 0x0f
        /*0026*/ 	.short	(.L_975 - .L_974)


	//   ....[0]....
	.align		4
.L_974:
        /*0028*/ 	.word	index@(__assertfail)


	//----- nvinfo : EIATTR_ANNOTATIONS
	.align		4
.L_975:
        /*002c*/ 	.byte	0x04, 0x55
        /*002e*/ 	.short	(.L_977 - .L_976)


	//   ....[0]....
.L_976:
        /* <DEDUP_REMOVED lines=70> */


	//----- nvinfo : EIATTR_MERCURY_ISA_VERSION
	.align		4
.L_977:
        /*0480*/ 	.byte	0x03, 0x5f
        /*0482*/ 	.short	0x0101


	//----- nvinfo : EIATTR_UNUSED_LOAD_BYTE_OFFSET
	.align		4
        /*0484*/ 	.byte	0x04, 0x44
        /*0486*/ 	.short	(.L_979 - .L_978)


	//   ....[0]....
.L_978:
        /*0488*/ 	.word	0x00000a30
        /*048c*/ 	.word	0x0000fff0


	//   ....[1]....
        /*0490*/ 	.word	0x0000e250
        /*0494*/ 	.word	0x0000fff0


	//----- nvinfo : EIATTR_INT_WARP_WIDE_INSTR_OFFSETS
	.align		4
.L_979:
        /*0498*/ 	.byte	0x04, 0x31
        /*049a*/ 	.short	(.L_981 - .L_980)


	//   ....[0]....
.L_980:
        /*049c*/ 	.word	0x00000130


	//   ....[1]....
        /*04a0*/ 	.word	0x00000170


	//   ....[2]....
        /*04a4*/ 	.word	0x000001e0


	//   ....[3]....
        /*04a8*/ 	.word	0x00012f60


	//   ....[4]....
        /*04ac*/ 	.word	0x00012ff0


	//   ....[5]....
        /*04b0*/ 	.word	0x00016690


	//   ....[6]....
        /*04b4*/ 	.word	0x00016720


	//----- nvinfo : EIATTR_COOP_GROUP_MASK_REGIDS
	.align		4
.L_981:
        /*04b8*/ 	.byte	0x04, 0x29
        /*04ba*/ 	.short	(.L_983 - .L_982)


	//   ....[0]....
.L_982:
        /*04bc*/ 	.word	0xffffffff


	//   ....[1]....
        /*04c0*/ 	.word	0xffffffff


	//   ....[2]....
        /*04c4*/ 	.word	0xffffffff


	//   ....[3]....
        /*04c8*/ 	.word	0xffffffff


	//   ....[4]....
        /*04cc*/ 	.word	0xffffffff


	//   ....[5]....
        /*04d0*/ 	.word	0xffffffff


	//   ....[6]....
        /*04d4*/ 	.word	0xffffffff


	//   ....[7]....
        /*04d8*/ 	.word	0xffffffff


	//   ....[8]....
        /*04dc*/ 	.word	0xffffffff


	//   ....[9]....
        /*04e0*/ 	.word	0xffffffff


	//   ....[10]....
        /*04e4*/ 	.word	0xffffffff


	//   ....[11]....
        /*04e8*/ 	.word	0xffffffff


	//   ....[12]....
        /*04ec*/ 	.word	0xffffffff


	//   ....[13]....
        /*04f0*/ 	.word	0xffffffff


	//   ....[14]....
        /*04f4*/ 	.word	0xffffffff


	//   ....[15]....
        /*04f8*/ 	.word	0xffffffff


	//   ....[16]....
        /*04fc*/ 	.word	0xffffffff


	//   ....[17]....
        /*0500*/ 	.word	0xffffffff


	//   ....[18]....
        /*0504*/ 	.word	0xffffffff


	//   ....[19]....
        /*0508*/ 	.word	0xffffffff


	//   ....[20]....
        /*050c*/ 	.word	0xffffffff


	//   ....[21]....
        /*0510*/ 	.word	0xffffffff


	//   ....[22]....
        /*0514*/ 	.word	0xffffffff


	//   ....[23]....
        /*0518*/ 	.word	0xffffffff


	//   ....[24]....
        /*051c*/ 	.word	0xffffffff


	//   ....[25]....
        /*0520*/ 	.word	0xffffffff


	//   ....[26]....
        /*0524*/ 	.word	0xffffffff


	//   ....[27]....
        /*0528*/ 	.word	0xffffffff


	//   ....[28]....
        /*052c*/ 	.word	0xffffffff


	//   ....[29]....
        /*0530*/ 	.word	0xffffffff


	//   ....[30]....
        /*0534*/ 	.word	0xffffffff


	//   ....[31]....
        /*0538*/ 	.word	0xffffffff


	//   ....[32]....
        /*053c*/ 	.word	0xffffffff


	//   ....[33]....
        /*0540*/ 	.word	0xffffffff


	//   ....[34]....
        /*0544*/ 	.word	0xffffffff


	//   ....[35]....
        /*0548*/ 	.word	0xffffffff


	//   ....[36]....
        /*054c*/ 	.word	0xffffffff


	//   ....[37]....
        /*0550*/ 	.word	0xffffffff


	//   ....[38]....
        /*0554*/ 	.word	0xffffffff


	//   ....[39]....
        /*0558*/ 	.word	0xffffffff


	//   ....[40]....
        /*055c*/ 	.word	0xffffffff


	//   ....[41]....
        /*0560*/ 	.word	0xffffffff


	//   ....[42]....
        /*0564*/ 	.word	0xffffffff


	//   ....[43]....
        /*0568*/ 	.word	0xffffffff


	//   ....[44]....
        /*056c*/ 	.word	0xffffffff


	//   ....[45]....
        /*0570*/ 	.word	0xffffffff


	//   ....[46]....
        /*0574*/ 	.word	0xffffffff


	//   ....[47]....
        /*0578*/ 	.word	0xffffffff


	//   ....[48]....
        /*057c*/ 	.word	0xffffffff


	//   ....[49]....
        /*0580*/ 	.word	0xffffffff


	//   ....[50]....
        /*0584*/ 	.word	0xffffffff


	//   ....[51]....
        /*0588*/ 	.word	0xffffffff


	//   ....[52]....
        /*058c*/ 	.word	0xffffffff


	//   ....[53]....
        /*0590*/ 	.word	0xffffffff


	//   ....[54]....
        /*0594*/ 	.word	0xffffffff


	//   ....[55]....
        /*0598*/ 	.word	0xffffffff


	//   ....[56]....
        /*059c*/ 	.word	0xffffffff


	//   ....[57]....
        /*05a0*/ 	.word	0xffffffff


	//   ....[58]....
        /*05a4*/ 	.word	0xffffffff


	//   ....[59]....
        /*05a8*/ 	.word	0xffffffff


	//   ....[60]....
        /*05ac*/ 	.word	0xffffffff


	//   ....[61]....
        /*05b0*/ 	.word	0xffffffff


	//   ....[62]....
        /*05b4*/ 	.word	0xffffffff


	//   ....[63]....
        /*05b8*/ 	.word	0xffffffff


	//   ....[64]....
        /*05bc*/ 	.word	0xffffffff


	//   ....[65]....
        /*05c0*/ 	.word	0xffffffff


	//   ....[66]....
        /*05c4*/ 	.word	0xffffffff


	//   ....[67]....
        /*05c8*/ 	.word	0xffffffff


	//   ....[68]....
        /*05cc*/ 	.word	0xffffffff


	//   ....[69]....
        /*05d0*/ 	.word	0xffffffff


	//   ....[70]....
        /*05d4*/ 	.word	0xffffffff


	//   ....[71]....
        /*05d8*/ 	.word	0xffffffff


	//   ....[72]....
        /*05dc*/ 	.word	0xffffffff


	//   ....[73]....
        /*05e0*/ 	.word	0xffffffff


	//   ....[74]....
        /*05e4*/ 	.word	0xffffffff


	//   ....[75]....
        /*05e8*/ 	.word	0xffffffff


	//   ....[76]....
        /*05ec*/ 	.word	0xffffffff


	//   ....[77]....
        /*05f0*/ 	.word	0xffffffff


	//   ....[78]....
        /*05f4*/ 	.word	0xffffffff


	//   ....[79]....
        /*05f8*/ 	.word	0xffffffff


	//   ....[80]....
        /*05fc*/ 	.word	0xffffffff


	//   ....[81]....
        /*0600*/ 	.word	0xffffffff


	//   ....[82]....
        /*0604*/ 	.word	0xffffffff


	//   ....[83]....
        /*0608*/ 	.word	0xffffffff


	//   ....[84]....
        /*060c*/ 	.word	0xffffffff


	//   ....[85]....
        /*0610*/ 	.word	0xffffffff


	//   ....[86]....
        /*0614*/ 	.word	0xffffffff


	//   ....[87]....
        /*0618*/ 	.word	0xffffffff


	//   ....[88]....
        /*061c*/ 	.word	0xffffffff


	//   ....[89]....
        /*0620*/ 	.word	0xffffffff


	//   ....[90]....
        /*0624*/ 	.word	0xffffffff


	//   ....[91]....
        /*0628*/ 	.word	0xffffffff


	//   ....[92]....
        /*062c*/ 	.word	0xffffffff


	//   ....[93]....
        /*0630*/ 	.word	0xffffffff


	//   ....[94]....
        /*0634*/ 	.word	0xffffffff


	//   ....[95]....
        /*0638*/ 	.word	0xffffffff


	//   ....[96]....
        /*063c*/ 	.word	0xffffffff


	//   ....[97]....
        /*0640*/ 	.word	0xffffffff


	//   ....[98]....
        /*0644*/ 	.word	0xffffffff


	//   ....[99]....
        /*0648*/ 	.word	0xffffffff


	//   ....[100]....
        /*064c*/ 	.word	0xffffffff


	//   ....[101]....
        /*0650*/ 	.word	0xffffffff


	//   ....[102]....
        /*0654*/ 	.word	0xffffffff


	//   ....[103]....
        /*0658*/ 	.word	0xffffffff


	//   ....[104]....
        /*065c*/ 	.word	0xffffffff


	//   ....[105]....
        /*0660*/ 	.word	0xffffffff


	//   ....[106]....
        /*0664*/ 	.word	0xffffffff


	//   ....[107]....
        /*0668*/ 	.word	0xffffffff


	//   ....[108]....
        /*066c*/ 	.word	0xffffffff


	//   ....[109]....
        /*0670*/ 	.word	0xffffffff


	//   ....[110]....
        /*0674*/ 	.word	0xffffffff


	//   ....[111]....
        /*0678*/ 	.word	0x0500000f


	//   ....[112]....
        /*067c*/ 	.word	0x0500000f


	//   ....[113]....
        /*0680*/ 	.word	0x0500000f


	//   ....[114]....
        /*0684*/ 	.word	0x0500000f


	//   ....[115]....
        /*0688*/ 	.word	0x0500000f


	//   ....[116]....
        /*068c*/ 	.word	0x0500000f


	//   ....[117]....
        /*0690*/ 	.word	0x0500000f


	//   ....[118]....
        /*0694*/ 	.word	0x0500000f


	//   ....[119]....
        /*0698*/ 	.word	0x0500000f


	//   ....[120]....
        /*069c*/ 	.word	0x0500000f


	//   ....[121]....
        /*06a0*/ 	.word	0x0500000f


	//   ....[122]....
        /*06a4*/ 	.word	0x0500000f


	//   ....[123]....
        /*06a8*/ 	.word	0x0500000f


	//   ....[124]....
        /*06ac*/ 	.word	0x0500000f


	//   ....[125]....
        /*06b0*/ 	.word	0x0500000f


	//   ....[126]....
        /*06b4*/ 	.word	0x0500000f


	//   ....[127]....
        /*06b8*/ 	.word	0x0500000f


	//   ....[128]....
        /*06bc*/ 	.word	0x0500000f


	//   ....[129]....
        /*06c0*/ 	.word	0x0500000f


	//   ....[130]....
        /*06c4*/ 	.word	0x0500000f


	//   ....[131]....
        /*06c8*/ 	.word	0x0500000f


	//   ....[132]....
        /*06cc*/ 	.word	0x0500000f


	//   ....[133]....
        /*06d0*/ 	.word	0x0500000f


	//   ....[134]....
        /*06d4*/ 	.word	0x0500000f


	//   ....[135]....
        /*06d8*/ 	.word	0x0500000f


	//   ....[136]....
        /*06dc*/ 	.word	0x0500000f


	//   ....[137]....
        /*06e0*/ 	.word	0x0500000f


	//   ....[138]....
        /*06e4*/ 	.word	0x0500000f


	//   ....[139]....
        /*06e8*/ 	.word	0x0500000f


	//   ....[140]....
        /*06ec*/ 	.word	0x0500000f


	//   ....[141]....
        /*06f0*/ 	.word	0x0500000f


	//   ....[142]....
        /*06f4*/ 	.word	0x0500000f


	//   ....[143]....
        /*06f8*/ 	.word	0x0500000f


	//   ....[144]....
        /*06fc*/ 	.word	0x0500000f


	//   ....[145]....
        /*0700*/ 	.word	0x0500000f


	//   ....[146]....
        /*0704*/ 	.word	0x0500000f


	//----- nvinfo : EIATTR_COOP_GROUP_INSTR_OFFSETS
	.align		4
.L_983:
        /*0708*/ 	.byte	0x04, 0x28
        /*070a*/ 	.short	(.L_985 - .L_984)


	//   ....[0]....
.L_984:
        /*070c*/ 	.word	0x00000070


	//   ....[1]....
        /*0710*/ 	.word	0x00000140


	//   ....[2]....
        /*0714*/ 	.word	0x00000190


	//   ....[3]....
        /*0718*/ 	.word	0x000003c0


	//   ....[4]....
        /*071c*/ 	.word	0x00000520


	//   ....[5]....
        /*0720*/ 	.word	0x00000640


	//   ....[6]....
        /*0724*/ 	.word	0x000007a0


	//   ....[7]....
        /*0728*/ 	.word	0x00001e70


	//   ....[8]....
        /*072c*/ 	.word	0x00002580


	//   ....[9]....
        /*0730*/ 	.word	0x00002920


	//   ....[10]....
        /*0734*/ 	.word	0x00003a20


	//   ....[11]....
        /*0738*/ 	.word	0x00003e40


	//   ....[12]....
        /*073c*/ 	.word	0x00004440


	//   ....[13]....
        /*0740*/ 	.word	0x000044a0


	//   ....[14]....
        /*0744*/ 	.word	0x00005c10


	//   ....[15]....
        /*0748*/ 	.word	0x00005e40


	//   ....[16]....
        /*074c*/ 	.word	0x00006a30


	//   ....[17]....
        /*0750*/ 	.word	0x00006b30


	//   ....[18]....
        /*0754*/ 	.word	0x00007380


	//   ....[19]....
        /*0758*/ 	.word	0x00007420


	//   ....[20]....
        /*075c*/ 	.word	0x00008ef0


	//   ....[21]....
        /*0760*/ 	.word	0x00008f20


	//   ....[22]....
        /*0764*/ 	.word	0x000091a0


	//   ....[23]....
        /*0768*/ 	.word	0x000091e0


	//   ....[24]....
        /*076c*/ 	.word	0x0000b000


	//   ....[25]....
        /*0770*/ 	.word	0x0000b230


	//   ....[26]....
        /*0774*/ 	.word	0x0000be10


	//   ....[27]....
        /*0778*/ 	.word	0x0000bf10


	//   ....[28]....
        /*077c*/ 	.word	0x0000c750


	//   ....[29]....
        /*0780*/ 	.word	0x0000c7d0


	//   ....[30]....
        /*0784*/ 	.word	0x0000d900


	//   ....[31]....
        /*0788*/ 	.word	0x0000d940


	//   ....[32]....
        /*078c*/ 	.word	0x0000da50


	//   ....[33]....
        /*0790*/ 	.word	0x0000da60


	//   ....[34]....
        /*0794*/ 	.word	0x0000ed80


	//   ....[35]....
        /*0798*/ 	.word	0x0000edc0


	//   ....[36]....
        /*079c*/ 	.word	0x0000ede0


	//   ....[37]....
        /*07a0*/ 	.word	0x0000ee10


	//   ....[38]....
        /*07a4*/ 	.word	0x0000f4e0


	//   ....[39]....
        /*07a8*/ 	.word	0x0000f510


	//   ....[40]....
        /*07ac*/ 	.word	0x0000f5d0


	//   ....[41]....
        /*07b0*/ 	.word	0x0000f5f0


	//   ....[42]....
        /*07b4*/ 	.word	0x0000f6b0


	//   ....[43]....
        /*07b8*/ 	.word	0x0000f6d0


	//   ....[44]....
        /*07bc*/ 	.word	0x0000f7a0


	//   ....[45]....
        /*07c0*/ 	.word	0x0000f7c0


	//   ....[46]....
        /*07c4*/ 	.word	0x0000fb60


	//   ....[47]....
        /*07c8*/ 	.word	0x0000fb90


	//   ....[48]....
        /*07cc*/ 	.word	0x0000ffe0


	//   ....[49]....
        /*07d0*/ 	.word	0x0000fff0


	//   ....[50]....
        /*07d4*/ 	.word	0x00010d20


	//   ....[51]....
        /*07d8*/ 	.word	0x00010d40


	//   ....[52]....
        /*07dc*/ 	.word	0x00010e00


	//   ....[53]....
        /*07e0*/ 	.word	0x00010e20


	//   ....[54]....
        /*07e4*/ 	.word	0x00010ee0


	//   ....[55]....
        /*07e8*/ 	.word	0x00010f00


	//   ....[56]....
        /*07ec*/ 	.word	0x00010fd0


	//   ....[57]....
        /*07f0*/ 	.word	0x00010ff0


	//   ....[58]....
        /*07f4*/ 	.word	0x00011150


	//   ....[59]....
        /*07f8*/ 	.word	0x00011380


	//   ....[60]....
        /*07fc*/ 	.word	0x000113b0


	//   ....[61]....
        /*0800*/ 	.word	0x000113e0


	//   ....[62]....
        /*0804*/ 	.word	0x00011410


	//   ....[63]....
        /*0808*/ 	.word	0x00011440


	//   ....[64]....
        /*080c*/ 	.word	0x00011470


	//   ....[65]....
        /*0810*/ 	.word	0x00011610


	//   ....[66]....
        /*0814*/ 	.word	0x00011640


	//   ....[67]....
        /*0818*/ 	.word	0x00011670


	//   ....[68]....
        /*081c*/ 	.word	0x000116a0


	//   ....[69]....
        /*0820*/ 	.word	0x000116d0


	//   ....[70]....
        /*0824*/ 	.word	0x00011700


	//   ....[71]....
        /*0828*/ 	.word	0x000117a0


	//   ....[72]....
        /*082c*/ 	.word	0x000117d0


	//   ....[73]....
        /*0830*/ 	.word	0x000117e0


	//   ....[74]....
        /*0834*/ 	.word	0x00011810


	//   ....[75]....
        /*0838*/ 	.word	0x00013530


	//   ....[76]....
        /*083c*/ 	.word	0x000140b0


	//   ....[77]....
        /*0840*/ 	.word	0x000140c0


	//   ....[78]....
        /*0844*/ 	.word	0x000140f0


	//   ....[79]....
        /*0848*/ 	.word	0x00014100


	//   ....[80]....
        /*084c*/ 	.word	0x00014210


	//   ....[81]....
        /*0850*/ 	.word	0x00014220


	//   ....[82]....
        /*0854*/ 	.word	0x000142b0


	//   ....[83]....
        /*0858*/ 	.word	0x000142c0


	//   ....[84]....
        /*085c*/ 	.word	0x00014350


	//   ....[85]....
        /*0860*/ 	.word	0x00014360


	//   ....[86]....
        /*0864*/ 	.word	0x000143f0


	//   ....[87]....
        /*0868*/ 	.word	0x00014400


	//   ....[88]....
        /*086c*/ 	.word	0x00014490


	//   ....[89]....
        /*0870*/ 	.word	0x000144a0


	//   ....[90]....
        /*0874*/ 	.word	0x000144f0


	//   ....[91]....
        /*0878*/ 	.word	0x00014520


	//   ....[92]....
        /*087c*/ 	.word	0x00016dc0


	//   ....[93]....
        /*0880*/ 	.word	0x00016e40


	//   ....[94]....
        /*0884*/ 	.word	0x00016e70


	//   ....[95]....
        /*0888*/ 	.word	0x00016e80


	//   ....[96]....
        /*088c*/ 	.word	0x00016eb0


	//   ....[97]....
        /*0890*/ 	.word	0x00016ee0


	//   ....[98]....
        /*0894*/ 	.word	0x00016f10


	//   ....[99]....
        /*0898*/ 	.word	0x00016f40


	//   ....[100]....
        /*089c*/ 	.word	0x00017100


	//   ....[101]....
        /*08a0*/ 	.word	0x00017130


	//   ....[102]....
        /*08a4*/ 	.word	0x00017160


	//   ....[103]....
        /*08a8*/ 	.word	0x00017190


	//   ....[104]....
        /*08ac*/ 	.word	0x000171c0


	//   ....[105]....
        /*08b0*/ 	.word	0x000171f0


	//   ....[106]....
        /*08b4*/ 	.word	0x000172c0


	//   ....[107]....
        /*08b8*/ 	.word	0x000172e0


	//   ....[108]....
        /*08bc*/ 	.word	0x000172f0


	//   ....[109]....
        /*08c0*/ 	.word	0x00017370


	//   ....[110]....
        /*08c4*/ 	.word	0x00017ea0


	//   ....[111]....
        /*08c8*/ 	.word	0x00018510


	//   ....[112]....
        /*08cc*/ 	.word	0x000186f0


	//   ....[113]....
        /*08d0*/ 	.word	0x00018740


	//   ....[114]....
        /*08d4*/ 	.word	0x000187a0


	//   ....[115]....
        /*08d8*/ 	.word	0x00018840


	//   ....[116]....
        /*08dc*/ 	.word	0x00018900


	//   ....[117]....
        /*08e0*/ 	.word	0x00018a10


	//   ....[118]....
        /*08e4*/ 	.word	0x00018a70


	//   ....[119]....
        /*08e8*/ 	.word	0x00018b70


	//   ....[120]....
        /*08ec*/ 	.word	0x00018bd0


	//   ....[121]....
        /*08f0*/ 	.word	0x00018cd0


	//   ....[122]....
        /*08f4*/ 	.word	0x00018d30


	//   ....[123]....
        /*08f8*/ 	.word	0x00018e30


	//   ....[124]....
        /*08fc*/ 	.word	0x00018e90


	//   ....[125]....
        /*0900*/ 	.word	0x00018f70


	//   ....[126]....
        /*0904*/ 	.word	0x00018ff0


	//   ....[127]....
        /*0908*/ 	.word	0x000190d0


	//   ....[128]....
        /*090c*/ 	.word	0x00019400


	//   ....[129]....
        /*0910*/ 	.word	0x000194a0


	//   ....[130]....
        /*0914*/ 	.word	0x00019630


	//   ....[131]....
        /*0918*/ 	.word	0x000196a0


	//   ....[132]....
        /*091c*/ 	.word	0x00019710


	//   ....[133]....
        /*0920*/ 	.word	0x00019780


	//   ....[134]....
        /*0924*/ 	.word	0x000197f0


	//   ....[135]....
        /*0928*/ 	.word	0x00019870


	//   ....[136]....
        /*092c*/ 	.word	0x00019910


	//   ....[137]....
        /*0930*/ 	.word	0x000199b0


	//   ....[138]....
        /*0934*/ 	.word	0x00019a20


	//   ....[139]....
        /*0938*/ 	.word	0x00019a90


	//   ....[140]....
        /*093c*/ 	.word	0x00019b00


	//   ....[141]....
        /*0940*/ 	.word	0x00019b80


	//   ....[142]....
        /*0944*/ 	.word	0x00019c00


	//   ....[143]....
        /*0948*/ 	.word	0x00019cb0


	//   ....[144]....
        /*094c*/ 	.word	0x00019d00


	//   ....[145]....
        /*0950*/ 	.word	0x00019dc0


	//   ....[146]....
        /*0954*/ 	.word	0x00019ef0


	//----- nvinfo : EIATTR_REG_RECONFIG
	.align		4
.L_985:
        /*0958*/ 	.byte	0x01, 0x54
	.zero		2


	//----- nvinfo : EIATTR_SYSCALL_OFFSETS
	.align		4
        /*095c*/ 	.byte	0x04, 0x46
        /*095e*/ 	.short	(.L_987 - .L_986)


	//   ....[0]....
.L_986:
        /*0960*/ 	.word	0x00002050


	//   ....[1]....
        /*0964*/ 	.word	0x00013160


	//   ....[2]....
        /*0968*/ 	.word	0x000132b0


	//   ....[3]....
        /*096c*/ 	.word	0x000133a0


	//   ....[4]....
        /*0970*/ 	.word	0x00013c20


	//----- nvinfo : EIATTR_MBARRIER_INSTR_OFFSETS
	.align		4
.L_987:
        /*0974*/ 	.byte	0x04, 0x39
        /*0976*/ 	.short	(.L_989 - .L_988)


	//   ....[0]....
.L_988:
        /*0978*/ 	.word	0x00000270
        /*097c*/ 	.word	0x000000ff
        /*0980*/ 	.word	0x00028800
        /*0984*/ 	.short	0x0100
        /*0986*/ 	.byte	0x08
	.zero		1


	//   ....[1]....
        /*0988*/ 	.word	0x00000280
        /*098c*/ 	.word	0x000000ff
        /*0990*/ 	.word	0x00028820
        /*0994*/ 	.short	0x0100
        /*0996*/ 	.byte	0x08
	.zero		1


	//   ....[2]....
        /*0998*/ 	.word	0x00000370
        /*099c*/ 	.word	0x000000ff
        /*09a0*/ 	.word	0x00028830
        /*09a4*/ 	.short	0x0100
        /*09a6*/ 	.byte	0x08
	.zero		1


	//   ....[3]....
        /*09a8*/ 	.word	0x00000380
        /*09ac*/ 	.word	0x000000ff
        /*09b0*/ 	.word	0x00028840
        /*09b4*/ 	.short	0x0100
        /*09b6*/ 	.byte	0x08
	.zero		1


	//   ....[4]....
        /*09b8*/ 	.word	0x00000390
        /*09bc*/ 	.word	0x000000ff
        /*09c0*/ 	.word	0x00028838
        /*09c4*/ 	.short	0x0100
        /*09c6*/ 	.byte	0x08
	.zero		1


	//   ....[5]....
        /*09c8*/ 	.word	0x000003a0
        /*09cc*/ 	.word	0x000000ff
        /*09d0*/ 	.word	0x00028848
        /*09d4*/ 	.short	0x0100
        /*09d6*/ 	.byte	0x08
	.zero		1


	//   ....[6]....
        /*09d8*/ 	.word	0x000004d0
        /*09dc*/ 	.word	0x000000ff
        /*09e0*/ 	.word	0x00028850
        /*09e4*/ 	.short	0x0100
        /*09e6*/ 	.byte	0x08
	.zero		1


	//   ....[7]....
        /*09e8*/ 	.word	0x000004e0
        /*09ec*/ 	.word	0x000000ff
        /*09f0*/ 	.word	0x00028860
        /*09f4*/ 	.short	0x0100
        /*09f6*/ 	.byte	0x08
	.zero		1


	//   ....[8]....
        /*09f8*/ 	.word	0x000004f0
        /*09fc*/ 	.word	0x000000ff
        /*0a00*/ 	.word	0x00028858
        /*0a04*/ 	.short	0x0100
        /*0a06*/ 	.byte	0x08
	.zero		1


	//   ....[9]....
        /*0a08*/ 	.word	0x00000500
        /*0a0c*/ 	.word	0x000000ff
        /*0a10*/ 	.word	0x00028868
        /*0a14*/ 	.short	0x0100
        /*0a16*/ 	.byte	0x08
	.zero		1


	//   ....[10]....
        /*0a18*/ 	.word	0x000005f0
        /*0a1c*/ 	.word	0x000000ff
        /*0a20*/ 	.word	0x00028870
        /*0a24*/ 	.short	0x0100
        /*0a26*/ 	.byte	0x06
	.zero		1


	//   ....[11]....
        /*0a28*/ 	.word	0x00000600
        /*0a2c*/ 	.word	0x000000ff
        /*0a30*/ 	.word	0x00028880
        /*0a34*/ 	.short	0x0100
        /*0a36*/ 	.byte	0x06
	.zero		1


	//   ....[12]....
        /*0a38*/ 	.word	0x00000610
        /*0a3c*/ 	.word	0x000000ff
        /*0a40*/ 	.word	0x00028878
        /*0a44*/ 	.short	0x0100
        /*0a46*/ 	.byte	0x06
	.zero		1


	//   ....[13]....
        /*0a48*/ 	.word	0x00000620
        /*0a4c*/ 	.word	0x000000ff
        /*0a50*/ 	.word	0x00028888
        /*0a54*/ 	.short	0x0100
        /*0a56*/ 	.byte	0x06
	.zero		1


	//   ....[14]....
        /*0a58*/ 	.word	0x00000750
        /*0a5c*/ 	.word	0x000000ff
        /*0a60*/ 	.word	0x00028890
        /*0a64*/ 	.short	0x0100
        /*0a66*/ 	.byte	0x08
	.zero		1


	//   ....[15]....
        /*0a68*/ 	.word	0x00000760
        /*0a6c*/ 	.word	0x000000ff
        /*0a70*/ 	.word	0x000288a0
        /*0a74*/ 	.short	0x0100
        /*0a76*/ 	.byte	0x08
	.zero		1


	//   ....[16]....
        /*0a78*/ 	.word	0x00000770
        /*0a7c*/ 	.word	0x000000ff
        /*0a80*/ 	.word	0x00028898
        /*0a84*/ 	.short	0x0100
        /*0a86*/ 	.byte	0x08
	.zero		1


	//   ....[17]....
        /*0a88*/ 	.word	0x00000780
        /*0a8c*/ 	.word	0x000000ff
        /*0a90*/ 	.word	0x000288a8
        /*0a94*/ 	.short	0x0100
        /*0a96*/ 	.byte	0x08
	.zero		1


	//   ....[18]....
        /*0a98*/ 	.word	0x000008b0
        /*0a9c*/ 	.word	0x000000ff
        /*0aa0*/ 	.word	0x000288b0
        /*0aa4*/ 	.short	0x0100
        /*0aa6*/ 	.byte	0x08
	.zero		1


	//   ....[19]....
        /*0aa8*/ 	.word	0x000008c0
        /*0aac*/ 	.word	0x000000ff
        /*0ab0*/ 	.word	0x000288c0
        /*0ab4*/ 	.short	0x0100
        /*0ab6*/ 	.byte	0x08
	.zero		1


	//   ....[20]....
        /*0ab8*/ 	.word	0x000008d0
        /*0abc*/ 	.word	0x000000ff
        /*0ac0*/ 	.word	0x000288b8
        /*0ac4*/ 	.short	0x0100
        /*0ac6*/ 	.byte	0x08
	.zero		1


	//   ....[21]....
        /*0ac8*/ 	.word	0x000008e0
        /*0acc*/ 	.word	0x000000ff
        /*0ad0*/ 	.word	0x000288c8
        /*0ad4*/ 	.short	0x0100
        /*0ad6*/ 	.byte	0x08
	.zero		1


	//   ....[22]....
        /*0ad8*/ 	.word	0x000020d0
        /*0adc*/ 	.word	0x000000ff
        /*0ae0*/ 	.word	0x00028800
        /*0ae4*/ 	.short	0x010a
        /*0ae6*/ 	.byte	0x29
	.zero		1


	//   ....[23]....
        /*0ae8*/ 	.word	0x00002150
        /*0aec*/ 	.word	0x00000005
        /*0af0*/ 	.word	0x00028830
        /*0af4*/ 	.short	0x010a
        /*0af6*/ 	.byte	0x3f
	.zero		1


	//   ....[24]....
        /*0af8*/ 	.word	0x000021c0
        /*0afc*/ 	.word	0x00000005
        /*0b00*/ 	.word	0x00028830
        /*0b04*/ 	.short	0x010a
        /*0b06*/ 	.byte	0x3f
	.zero		1


	//   ....[25]....
        /*0b08*/ 	.word	0x00002720
        /*0b0c*/ 	.word	0x00000000
        /*0b10*/ 	.word	0x00000000
        /*0b14*/ 	.short	0x0101
        /*0b16*/ 	.byte	0x3f
	.zero		1


	//   ....[26]....
        /*0b18*/ 	.word	0x00005450
        /*0b1c*/ 	.word	0x000000ff
        /*0b20*/ 	.word	0x00028830
        /*0b24*/ 	.short	0x010a
        /*0b26*/ 	.byte	0x06
	.zero		1


	//   ....[27]....
        /*0b28*/ 	.word	0x00005490
        /*0b2c*/ 	.word	0x000000ff
        /*0b30*/ 	.word	0x00028830
        /*0b34*/ 	.short	0x010a
        /*0b36*/ 	.byte	0x06
	.zero		1


	//   ....[28]....
        /*0b38*/ 	.word	0x000057d0
        /*0b3c*/ 	.word	0x000000ff
        /*0b40*/ 	.word	0x00028850
        /*0b44*/ 	.short	0x010a
        /*0b46*/ 	.byte	0x06
	.zero		1


	//   ....[29]....
        /*0b48*/ 	.word	0x00005810
        /*0b4c*/ 	.word	0x000000ff
        /*0b50*/ 	.word	0x00028850
        /*0b54*/ 	.short	0x010a
        /*0b56*/ 	.byte	0x06
	.zero		1


	//   ....[30]....
        /*0b58*/ 	.word	0x00005c40
        /*0b5c*/ 	.word	0x00000007
        /*0b60*/ 	.word	0x00000000
        /*0b64*/ 	.short	0x0101
        /*0b66*/ 	.byte	0x3f
	.zero		1


	//   ....[31]....
        /*0b68*/ 	.word	0x00007b40
        /*0b6c*/ 	.word	0x0000001b
        /*0b70*/ 	.word	0x00000000
        /*0b74*/ 	.short	0x0101
        /*0b76*/ 	.byte	0x3f
	.zero		1


	//   ....[32]....
        /*0b78*/ 	.word	0x000087f0
        /*0b7c*/ 	.word	0x000000ff
        /*0b80*/ 	.word	0x00028830
        /*0b84*/ 	.short	0x010a
        /*0b86*/ 	.byte	0x06
	.zero		1


	//   ....[33]....
        /*0b88*/ 	.word	0x00008830
        /*0b8c*/ 	.word	0x000000ff
        /*0b90*/ 	.word	0x00028830
        /*0b94*/ 	.short	0x010a
        /*0b96*/ 	.byte	0x06
	.zero		1


	//   ....[34]....
        /*0b98*/ 	.word	0x00008b70
        /*0b9c*/ 	.word	0x000000ff
        /*0ba0*/ 	.word	0x00028850
        /*0ba4*/ 	.short	0x010a
        /*0ba6*/ 	.byte	0x06
	.zero		1


	//   ....[35]....
        /*0ba8*/ 	.word	0x00008bb0
        /*0bac*/ 	.word	0x000000ff
        /*0bb0*/ 	.word	0x00028850
        /*0bb4*/ 	.short	0x010a
        /*0bb6*/ 	.byte	0x06
	.zero		1


	//   ....[36]....
        /*0bb8*/ 	.word	0x00009de0
        /*0bbc*/ 	.word	0x0000001b
        /*0bc0*/ 	.word	0x00000000
        /*0bc4*/ 	.short	0x0101
        /*0bc6*/ 	.byte	0x3f
	.zero		1


	//   ....[37]....
        /*0bc8*/ 	.word	0x00009f90
        /*0bcc*/ 	.word	0x0000001f
        /*0bd0*/ 	.word	0x00000000
        /*0bd4*/ 	.short	0x0101
        /*0bd6*/ 	.byte	0x3f
	.zero		1


	//   ....[38]....
        /*0bd8*/ 	.word	0x0000a860
        /*0bdc*/ 	.word	0x000000ff
        /*0be0*/ 	.word	0x00028830
        /*0be4*/ 	.short	0x010a
        /*0be6*/ 	.byte	0x06
	.zero		1


	//   ....[39]....
        /*0be8*/ 	.word	0x0000a8a0
        /*0bec*/ 	.word	0x000000ff
        /*0bf0*/ 	.word	0x00028830
        /*0bf4*/ 	.short	0x010a
        /*0bf6*/ 	.byte	0x06
	.zero		1


	//   ....[40]....
        /*0bf8*/ 	.word	0x0000abe0
        /*0bfc*/ 	.word	0x000000ff
        /*0c00*/ 	.word	0x00028850
        /*0c04*/ 	.short	0x010a
        /*0c06*/ 	.byte	0x06
	.zero		1


	//   ....[41]....
        /*0c08*/ 	.word	0x0000ac20
        /*0c0c*/ 	.word	0x000000ff
        /*0c10*/ 	.word	0x00028850
        /*0c14*/ 	.short	0x010a
        /*0c16*/ 	.byte	0x06
	.zero		1


	//   ....[42]....
        /*0c18*/ 	.word	0x0000b030
        /*0c1c*/ 	.word	0x00000005
        /*0c20*/ 	.word	0x00000000
        /*0c24*/ 	.short	0x0101
        /*0c26*/ 	.byte	0x3f
	.zero		1


	//   ....[43]....
        /*0c28*/ 	.word	0x0000cf30
        /*0c2c*/ 	.word	0x0000001b
        /*0c30*/ 	.word	0x00000000
        /*0c34*/ 	.short	0x0101
        /*0c36*/ 	.byte	0x3f
	.zero		1


	//   ....[44]....
        /*0c38*/ 	.word	0x0000d870
        /*0c3c*/ 	.word	0x000000ff
        /*0c40*/ 	.word	0x00028850
        /*0c44*/ 	.short	0x010a
        /*0c46*/ 	.byte	0x05
	.zero		1


	//   ....[45]....
        /*0c48*/ 	.word	0x0000d8b0
        /*0c4c*/ 	.word	0x000000ff
        /*0c50*/ 	.word	0x00028850
        /*0c54*/ 	.short	0x010a
        /*0c56*/ 	.byte	0x05
	.zero		1


	//   ....[46]....
        /*0c58*/ 	.word	0x0000ddf0
        /*0c5c*/ 	.word	0x00000006
        /*0c60*/ 	.word	0x00000000
        /*0c64*/ 	.short	0x0101
        /*0c66*/ 	.byte	0x3f
	.zero		1


	//   ....[47]....
        /*0c68*/ 	.word	0x0000f4d0
        /*0c6c*/ 	.word	0x00000000
        /*0c70*/ 	.word	0x00000000
        /*0c74*/ 	.short	0x0101
        /*0c76*/ 	.byte	0x3f
	.zero		1


	//   ....[48]....
        /*0c78*/ 	.word	0x0000fb80
        /*0c7c*/ 	.word	0x00000006
        /*0c80*/ 	.word	0x00000000
        /*0c84*/ 	.short	0x0101
        /*0c86*/ 	.byte	0x3f
	.zero		1


	//   ....[49]....
        /*0c88*/ 	.word	0x000137a0
        /*0c8c*/ 	.word	0x00000000
        /*0c90*/ 	.word	0x00028840
        /*0c94*/ 	.short	0x010a
        /*0c96*/ 	.byte	0x3f
	.zero		1


	//   ....[50]....
        /*0c98*/ 	.word	0x000145f0
        /*0c9c*/ 	.word	0x00000012
        /*0ca0*/ 	.word	0x00028800
        /*0ca4*/ 	.short	0x0107
        /*0ca6*/ 	.byte	0x3f
	.zero		1


	//   ....[51]....
        /*0ca8*/ 	.word	0x00014700
        /*0cac*/ 	.word	0x00000012
        /*0cb0*/ 	.word	0x00028800
        /*0cb4*/ 	.short	0x0101
        /*0cb6*/ 	.byte	0x3f
	.zero		1


	//   ....[52]....
        /*0cb8*/ 	.word	0x00014720
        /*0cbc*/ 	.word	0x00000012
        /*0cc0*/ 	.word	0x00028820
        /*0cc4*/ 	.short	0x010a
        /*0cc6*/ 	.byte	0x3f
	.zero		1


	//   ....[53]....
        /*0cc8*/ 	.word	0x00014b40
        /*0ccc*/ 	.word	0x00000003
        /*0cd0*/ 	.word	0x00028840
        /*0cd4*/ 	.short	0x010a
        /*0cd6*/ 	.byte	0x3f
	.zero		1


	//   ....[54]....
        /*0cd8*/ 	.word	0x00014ee0
        /*0cdc*/ 	.word	0x00000003
        /*0ce0*/ 	.word	0x00000060
        /*0ce4*/ 	.short	0x010a
        /*0ce6*/ 	.byte	0x3f
	.zero		1


	//   ....[55]....
        /*0ce8*/ 	.word	0x00015560
        /*0cec*/ 	.word	0x00000003
        /*0cf0*/ 	.word	0x00028840
        /*0cf4*/ 	.short	0x010a
        /*0cf6*/ 	.byte	0x3f
	.zero		1


	//   ....[56]....
        /*0cf8*/ 	.word	0x00015900
        /*0cfc*/ 	.word	0x00000002
        /*0d00*/ 	.word	0x00000060
        /*0d04*/ 	.short	0x010a
        /*0d06*/ 	.byte	0x3f
	.zero		1


	//   ....[57]....
        /*0d08*/ 	.word	0x00015ed0
        /*0d0c*/ 	.word	0x00000002
        /*0d10*/ 	.word	0x00028840
        /*0d14*/ 	.short	0x010a
        /*0d16*/ 	.byte	0x3f
	.zero		1


	//   ....[58]....
        /*0d18*/ 	.word	0x00016270
        /*0d1c*/ 	.word	0x00000002
        /*0d20*/ 	.word	0x00000060
        /*0d24*/ 	.short	0x010a
        /*0d26*/ 	.byte	0x3f
	.zero		1


	//   ....[59]....
        /*0d28*/ 	.word	0x000167f0
        /*0d2c*/ 	.word	0x00000000
        /*0d30*/ 	.word	0x00028860
        /*0d34*/ 	.short	0x010a
        /*0d36*/ 	.byte	0x3f
	.zero		1


	//   ....[60]....
        /*0d38*/ 	.word	0x00017e20
        /*0d3c*/ 	.word	0x00000000
        /*0d40*/ 	.word	0x00028820
        /*0d44*/ 	.short	0x010a
        /*0d46*/ 	.byte	0x3f
	.zero		1


	//   ....[61]....
        /*0d48*/ 	.word	0x00018010
        /*0d4c*/ 	.word	0x00000006
        /*0d50*/ 	.word	0x00000000
        /*0d54*/ 	.short	0x010a
        /*0d56*/ 	.byte	0x3f
	.zero		1


	//   ....[62]....
        /*0d58*/ 	.word	0x00018040
        /*0d5c*/ 	.word	0x00000007
        /*0d60*/ 	.word	0x00000000
        /*0d64*/ 	.short	0x010a
        /*0d66*/ 	.byte	0x3f
	.zero		1


	//   ....[63]....
        /*0d68*/ 	.word	0x000180a0
        /*0d6c*/ 	.word	0x00000004
        /*0d70*/ 	.word	0x00000000
        /*0d74*/ 	.short	0x010a
        /*0d76*/ 	.byte	0x3f
	.zero		1


	//   ....[64]....
        /*0d78*/ 	.word	0x000180d0
        /*0d7c*/ 	.word	0x00000003
        /*0d80*/ 	.word	0x00000000
        /*0d84*/ 	.short	0x010a
        /*0d86*/ 	.byte	0x3f
	.zero		1


	//   ....[65]....
        /*0d88*/ 	.word	0x00018140
        /*0d8c*/ 	.word	0x00000003
        /*0d90*/ 	.word	0x00028800
        /*0d94*/ 	.short	0x010a
        /*0d96*/ 	.byte	0x3f
	.zero		1


	//   ....[66]....
        /*0d98*/ 	.word	0x00018190
        /*0d9c*/ 	.word	0x00000005
        /*0da0*/ 	.word	0x00028830
        /*0da4*/ 	.short	0x010a
        /*0da6*/ 	.byte	0x3f
	.zero		1


	//   ....[67]....
        /*0da8*/ 	.word	0x000181f0
        /*0dac*/ 	.word	0x00000007
        /*0db0*/ 	.word	0x00028830
        /*0db4*/ 	.short	0x010a
        /*0db6*/ 	.byte	0x3f
	.zero		1


	//   ....[68]....
        /*0db8*/ 	.word	0x00018250
        /*0dbc*/ 	.word	0x00000007
        /*0dc0*/ 	.word	0x00028850
        /*0dc4*/ 	.short	0x010a
        /*0dc6*/ 	.byte	0x3f
	.zero		1


	//   ....[69]....
        /*0dc8*/ 	.word	0x000182b0
        /*0dcc*/ 	.word	0x00000005
        /*0dd0*/ 	.word	0x00028830
        /*0dd4*/ 	.short	0x010a
        /*0dd6*/ 	.byte	0x3f
	.zero		1


	//   ....[70]....
        /*0dd8*/ 	.word	0x00018310
        /*0ddc*/ 	.word	0x00000005
        /*0de0*/ 	.word	0x00028850
        /*0de4*/ 	.short	0x010a
        /*0de6*/ 	.byte	0x3f
	.zero		1


	//   ....[71]....
        /*0de8*/ 	.word	0x00018370
        /*0dec*/ 	.word	0x00000005
        /*0df0*/ 	.word	0x00028830
        /*0df4*/ 	.short	0x010a
        /*0df6*/ 	.byte	0x3f
	.zero		1


	//   ....[72]....
        /*0df8*/ 	.word	0x000183d0
        /*0dfc*/ 	.word	0x00000005
        /*0e00*/ 	.word	0x00028850
        /*0e04*/ 	.short	0x010a
        /*0e06*/ 	.byte	0x3f
	.zero		1


	//   ....[73]....
        /*0e08*/ 	.word	0x00018430
        /*0e0c*/ 	.word	0x00000007
        /*0e10*/ 	.word	0x00028850
        /*0e14*/ 	.short	0x010a
        /*0e16*/ 	.byte	0x3f
	.zero		1


	//   ....[74]....
        /*0e18*/ 	.word	0x000185d0
        /*0e1c*/ 	.word	0x00000000
        /*0e20*/ 	.word	0x00028840
        /*0e24*/ 	.short	0x010a
        /*0e26*/ 	.byte	0x3f
	.zero		1


	//   ....[75]....
        /*0e28*/ 	.word	0x00019110
        /*0e2c*/ 	.word	0x00000012
        /*0e30*/ 	.word	0x00028820
        /*0e34*/ 	.short	0x010a
        /*0e36*/ 	.byte	0x3f
	.zero		1


	//   ....[76]....
        /*0e38*/ 	.word	0x00019160
        /*0e3c*/ 	.word	0x00000003
        /*0e40*/ 	.word	0x00028840
        /*0e44*/ 	.short	0x010a
        /*0e46*/ 	.byte	0x3f
	.zero		1


	//   ....[77]....
        /*0e48*/ 	.word	0x000191b0
        /*0e4c*/ 	.word	0x00000003
        /*0e50*/ 	.word	0x00000060
        /*0e54*/ 	.short	0x010a
        /*0e56*/ 	.byte	0x3f
	.zero		1


	//   ....[78]....
        /*0e58*/ 	.word	0x00019200
        /*0e5c*/ 	.word	0x00000003
        /*0e60*/ 	.word	0x00028840
        /*0e64*/ 	.short	0x010a
        /*0e66*/ 	.byte	0x3f
	.zero		1


	//   ....[79]....
        /*0e68*/ 	.word	0x00019250
        /*0e6c*/ 	.word	0x00000002
        /*0e70*/ 	.word	0x00000060
        /*0e74*/ 	.short	0x010a
        /*0e76*/ 	.byte	0x3f
	.zero		1


	//   ....[80]....
        /*0e78*/ 	.word	0x000192a0
        /*0e7c*/ 	.word	0x00000002
        /*0e80*/ 	.word	0x00028840
        /*0e84*/ 	.short	0x010a
        /*0e86*/ 	.byte	0x3f
	.zero		1


	//   ....[81]....
        /*0e88*/ 	.word	0x000192f0
        /*0e8c*/ 	.word	0x00000002
        /*0e90*/ 	.word	0x00000060
        /*0e94*/ 	.short	0x010a
        /*0e96*/ 	.byte	0x3f
	.zero		1


	//   ....[82]....
        /*0e98*/ 	.word	0x00019340
        /*0e9c*/ 	.word	0x00000000
        /*0ea0*/ 	.word	0x00028860
        /*0ea4*/ 	.short	0x010a
        /*0ea6*/ 	.byte	0x3f
	.zero		1


	//   ....[83]....
        /*0ea8*/ 	.word	0x00019e10
        /*0eac*/ 	.word	0x00000000
        /*0eb0*/ 	.word	0x00028820
        /*0eb4*/ 	.short	0x010a
        /*0eb6*/ 	.byte	0x3f
	.zero		1


	//   ....[84]....
        /*0eb8*/ 	.word	0x00019fb0
        /*0ebc*/ 	.word	0x00000006
        /*0ec0*/ 	.word	0x00000000
        /*0ec4*/ 	.short	0x010a
        /*0ec6*/ 	.byte	0x3f
	.zero		1


	//   ....[85]....
        /*0ec8*/ 	.word	0x0001a000
        /*0ecc*/ 	.word	0x00000007
        /*0ed0*/ 	.word	0x00000000
        /*0ed4*/ 	.short	0x010a
        /*0ed6*/ 	.byte	0x3f
	.zero		1


	//   ....[86]....
        /*0ed8*/ 	.word	0x0001a050
        /*0edc*/ 	.word	0x00000004
        /*0ee0*/ 	.word	0x00000000
        /*0ee4*/ 	.short	0x010a
        /*0ee6*/ 	.byte	0x3f
	.zero		1


	//----- nvinfo : EIATTR_NUM_MBARRIERS
	.align		4
.L_989:
        /*0ee8*/ 	.byte	0x03, 0x38
        /*0eea*/ 	.short	0x0016


	//----- nvinfo : EIATTR_EXIT_INSTR_OFFSETS
	.align		4
        /*0eec*/ 	.byte	0x04, 0x1c
        /*0eee*/ 	.short	(.L_991 - .L_990)


	//   ....[0]....
.L_990:
        /*0ef0*/ 	.word	0x00000a70


	//   ....[1]....
        /*0ef4*/ 	.word	0x000110f0


	//   ....[2]....
        /*0ef8*/ 	.word	0x00018120


	//----- nvinfo : EIATTR_MAX_THREADS
	.align		4
.L_991:
        /*0efc*/ 	.byte	0x04, 0x05
        /*0efe*/ 	.short	(.L_993 - .L_992)
.L_992:
        /*0f00*/ 	.word	0x00000180
        /*0f04*/ 	.word	0x00000001
        /*0f08*/ 	.word	0x00000001


	//----- nvinfo : EIATTR_CRS_STACK_SIZE
	.align		4
.L_993:
        /*0f0c*/ 	.byte	0x04, 0x1e
        /*0f0e*/ 	.short	(.L_995 - .L_994)
.L_994:
        /*0f10*/ 	.word	0x00000000


	//----- nvinfo : EIATTR_CBANK_PARAM_SIZE
	.align		4
.L_995:
        /*0f14*/ 	.byte	0x03, 0x19
        /*0f16*/ 	.short	0x0af0


	//----- nvinfo : EIATTR_PARAM_CBANK
	.align		4
        /*0f18*/ 	.byte	0x04, 0x0a
        /*0f1a*/ 	.short	(.L_997 - .L_996)
	.align		4
.L_996:
        /*0f1c*/ 	.word	index@(.nv.constant0._ZN7cutlass13device_kernelIN5flash11enable_sm90INS1_16FlashAttnFwdSm90INS1_25CollectiveMainloopFwdSm90ILi2EN4cute5tupleIJNS5_1CILi1EEES8_S8_EEENS6_IJNS7_ILi128EEESA_SA_EEELi128ENS_10bfloat16_tEfNS_4arch4Sm90ELb0ELb1ELb0ELb1ELb0ELb0ELb0ELb1ELb1ELb1ELb1ELb0EEENS1_21CollectiveEpilogueFwdISB_S9_SC_SE_Li256ELb1ELb1ELb1ELb0EEENS1_36VarlenDynamicPersistentTileSchedulerILi128ELi128ELi256ELi128ELb1ELb1ELb1ELb1ELb0ELb1EEEEEEEEEvNT_6ParamsE)
        /*0f20*/ 	.short	0x0210
        /*0f22*/ 	.short	0x0af0


	//----- nvinfo : EIATTR_SW_WAR
	.align		4
.L_997:
        /*0f24*/ 	.byte	0x04, 0x36
        /*0f26*/ 	.short	(.L_999 - .L_998)
.L_998:
        /*0f28*/ 	.word	0x00000008
.L_999:


//--------------------- .nv.info._ZN7cutlass13device_kernelIN5flash11enable_sm90INS1_16FlashAttnFwdSm90INS1_25CollectiveMainloopFwdSm90ILi2EN4cute5tupleIJNS5_1CILi1EEES8_S8_EEENS6_IJNS7_ILi128EEESA_SA_EEELi128ENS_10bfloat16_tEfNS_4arch4Sm90ELb0ELb1ELb0ELb1ELb0ELb1ELb0ELb1ELb1ELb1ELb1ELb0EEENS1_21CollectiveEpilogueFwdISB_S9_SC_SE_Li256ELb1ELb1ELb1ELb0EEENS1_36VarlenDynamicPersistentTileSchedulerILi128ELi128ELi256ELi128ELb1ELb1ELb1ELb1ELb0ELb1EEEEEEEEEvNT_6ParamsE --------------------------
	.section	.nv.info._ZN7cutlass13device_kernelIN5flash11enable_sm90INS1_16FlashAttnFwdSm90INS1_25CollectiveMainloopFwdSm90ILi2EN4cute5tupleIJNS5_1CILi1EEES8_S8_EEENS6_IJNS7_ILi128EEESA_SA_EEELi128ENS_10bfloat16_tEfNS_4arch4Sm90ELb0ELb1ELb0ELb1ELb0ELb1ELb0ELb1ELb1ELb1ELb1ELb0EEENS1_21CollectiveEpilogueFwdISB_S9_SC_SE_Li256ELb1ELb1ELb1ELb0EEENS1_36VarlenDynamicPersistentTileSchedulerILi128ELi128ELi256ELi128ELb1ELb1ELb1ELb1ELb0ELb1EEEEEEEEEvNT_6ParamsE,"",@"SHT_CUDA_INFO"
	.sectionflags	@""
	.align	4


	//----- nvinfo : EIATTR_CUDA_API_VERSION
	.align		4
        /*0000*/ 	.byte	0x04, 0x37
        /*0002*/ 	.short	(.L_1001 - .L_1000)
.L_1000:
        /*0004*/ 	.word	0x00000082


	//----- nvinfo : EIATTR_KPARAM_INFO
	.align		4
.L_1001:
        /*0008*/ 	.byte	0x04, 0x17
        /*000a*/ 	.short	(.L_1003 - .L_1002)
.L_1002:
        /*000c*/ 	.word	0x00000000
        /*0010*/ 	.short	0x0000
        /*0012*/ 	.short	0x0070
        /*0014*/ 	.byte	0x00, 0xf0, 0x01, 0x2a


	//----- nvinfo : EIATTR_SPARSE_MMA_MASK
	.align		4
.L_1003:
        /*0018*/ 	.byte	0x03, 0x50
        /*001a*/ 	.short	0x0000


	//----- nvinfo : EIATTR_MAXREG_COUNT
	.align		4
        /*001c*/ 	.byte	0x03, 0x1b
        /*001e*/ 	.short	0x00a8


	//----- nvinfo : EIATTR_NUM_BARRIERS
	.align		4
        /*0020*/ 	.byte	0x02, 0x4c
        /*0022*/ 	.byte	0x10
	.zero		1


	//----- nvinfo : EIATTR_EXTERNS
	.align		4
        /*0024*/ 	.byte	0x04, 0x0f
        /*0026*/ 	.short	(.L_1005 - .L_1004)


	//   ....[0]....
	.align		4
.L_1004:
        /*0028*/ 	.word	index@(__assertfail)


	//----- nvinfo : EIATTR_ANNOTATIONS
	.align		4
.L_1005:
        /*002c*/ 	.byte	0x04, 0x55
        /*002e*/ 	.short	(.L_1007 - .L_1006)


	//   ....[0]....
.L_1006:
        /* <DEDUP_REMOVED lines=101> */


	//----- nvinfo : EIATTR_MERCURY_ISA_VERSION
	.align		4
.L_1007:
        /*0670*/ 	.byte	0x03, 0x5f
        /*0672*/ 	.short	0x0101


	//----- nvinfo : EIATTR_UNUSED_LOAD_BYTE_OFFSET
	.align		4
        /*0674*/ 	.byte	0x04, 0x44
        /*0676*/ 	.short	(.L_1009 - .L_1008)


	//   ....[0]....
.L_1008:
        /*0678*/ 	.word	0x00000ad0
        /*067c*/ 	.word	0x0000fff0


	//   ....[1]....
        /*0680*/ 	.word	0x0001baf0
        /*0684*/ 	.word	0x0000fff0


	//----- nvinfo : EIATTR_INT_WARP_WIDE_INSTR_OFFSETS
	.align		4
.L_1009:
        /*0688*/ 	.byte	0x04, 0x31
        /*068a*/ 	.short	(.L_1011 - .L_1010)


	//   ....[0]....
.L_1010:
        /*068c*/ 	.word	0x00000190


	//   ....[1]....
        /*0690*/ 	.word	0x000001d0


	//   ....[2]....
        /*0694*/ 	.word	0x00000240


	//   ....[3]....
        /*0698*/ 	.word	0x00022320


	//   ....[4]....
        /*069c*/ 	.word	0x000223b0


	//   ....[5]....
        /*06a0*/ 	.word	0x00025a80


	//   ....[6]....
        /*06a4*/ 	.word	0x00025ae0


	//----- nvinfo : EIATTR_COOP_GROUP_MASK_REGIDS
	.align		4
.L_1011:
        /*06a8*/ 	.byte	0x04, 0x29
        /*06aa*/ 	.short	(.L_1013 - .L_1012)


	//   ....[0]....
.L_1012:
        /*06ac*/ 	.word	0xffffffff


	//   ....[1]....
        /*06b0*/ 	.word	0xffffffff


	//   ....[2]....
        /*06b4*/ 	.word	0xffffffff


	//   ....[3]....
        /*06b8*/ 	.word	0xffffffff


	//   ....[4]....
        /*06bc*/ 	.word	0xffffffff


	//   ....[5]....
        /*06c0*/ 	.word	0xffffffff


	//   ....[6]....
        /*06c4*/ 	.word	0xffffffff


	//   ....[7]....
        /*06c8*/ 	.word	0xffffffff


	//   ....[8]....
        /*06cc*/ 	.word	0xffffffff


	//   ....[9]....
        /*06d0*/ 	.word	0xffffffff


	//   ....[10]....
        /*06d4*/ 	.word	0xffffffff


	//   ....[11]....
        /*06d8*/ 	.word	0xffffffff


	//   ....[12]....
        /*06dc*/ 	.word	0xffffffff


	//   ....[13]....
        /*06e0*/ 	.word	0xffffffff


	//   ....[14]....
        /*06e4*/ 	.word	0xffffffff


	//   ....[15]....
        /*06e8*/ 	.word	0xffffffff


	//   ....[16]....
        /*06ec*/ 	.word	0xffffffff


	//   ....[17]....
        /*06f0*/ 	.word	0xffffffff


	//   ....[18]....
        /*06f4*/ 	.word	0xffffffff


	//   ....[19]....
        /*06f8*/ 	.word	0xffffffff


	//   ....[20]....
        /*06fc*/ 	.word	0xffffffff


	//   ....[21]....
        /*0700*/ 	.word	0xffffffff


	//   ....[22]....
        /*0704*/ 	.word	0xffffffff


	//   ....[23]....
        /*0708*/ 	.word	0xffffffff


	//   ....[24]....
        /*070c*/ 	.word	0xffffffff


	//   ....[25]....
        /*0710*/ 	.word	0xffffffff


	//   ....[26]....
        /*0714*/ 	.word	0xffffffff


	//   ....[27]....
        /*0718*/ 	.word	0xffffffff


	//   ....[28]....
        /*071c*/ 	.word	0xffffffff


	//   ....[29]....
        /*0720*/ 	.word	0xffffffff


	//   ....[30]....
        /*0724*/ 	.word	0xffffffff


	//   ....[31]....
        /*0728*/ 	.word	0xffffffff


	//   ....[32]....
        /*072c*/ 	.word	0xffffffff


	//   ....[33]....
        /*0730*/ 	.word	0xffffffff


	//   ....[34]....
        /*0734*/ 	.word	0xffffffff


	//   ....[35]....
        /*0738*/ 	.word	0xffffffff


	//   ....[36]....
        /*073c*/ 	.word	0xffffffff


	//   ....[37]....
        /*0740*/ 	.word	0xffffffff


	//   ....[38]....
        /*0744*/ 	.word	0xffffffff


	//   ....[39]....
        /*0748*/ 	.word	0xffffffff


	//   ....[40]....
        /*074c*/ 	.word	0xffffffff


	//   ....[41]....
        /*0750*/ 	.word	0xffffffff


	//   ....[42]....
        /*0754*/ 	.word	0xffffffff


	//   ....[43]....
        /*0758*/ 	.word	0xffffffff


	//   ....[44]....
        /*075c*/ 	.word	0xffffffff


	//   ....[45]....
        /*0760*/ 	.word	0xffffffff


	//   ....[46]....
        /*0764*/ 	.word	0xffffffff


	//   ....[47]....
        /*0768*/ 	.word	0xffffffff


	//   ....[48]....
        /*076c*/ 	.word	0xffffffff


	//   ....[49]....
        /*0770*/ 	.word	0xffffffff


	//   ....[50]....
        /*0774*/ 	.word	0xffffffff


	//   ....[51]....
        /*0778*/ 	.word	0xffffffff


	//   ....[52]....
        /*077c*/ 	.word	0xffffffff


	//   ....[53]....
        /*0780*/ 	.word	0xffffffff


	//   ....[54]....
        /*0784*/ 	.word	0xffffffff


	//   ....[55]....
        /*0788*/ 	.word	0xffffffff


	//   ....[56]....
        /*078c*/ 	.word	0xffffffff


	//   ....[57]....
        /*0790*/ 	.word	0xffffffff


	//   ....[58]....
        /*0794*/ 	.word	0xffffffff


	//   ....[59]....
        /*0798*/ 	.word	0xffffffff


	//   ....[60]....
        /*079c*/ 	.word	0xffffffff


	//   ....[61]....
        /*07a0*/ 	.word	0xffffffff


	//   ....[62]....
        /*07a4*/ 	.word	0xffffffff


	//   ....[63]....
        /*07a8*/ 	.word	0xffffffff


	//   ....[64]....
        /*07ac*/ 	.word	0xffffffff


	//   ....[65]....
        /*07b0*/ 	.word	0xffffffff


	//   ....[66]....
        /*07b4*/ 	.word	0xffffffff


	//   ....[67]....
        /*07b8*/ 	.word	0xffffffff


	//   ....[68]....
        /*07bc*/ 	.word	0xffffffff


	//   ....[69]....
        /*07c0*/ 	.word	0xffffffff


	//   ....[70]....
        /*07c4*/ 	.word	0xffffffff


	//   ....[71]....
        /*07c8*/ 	.word	0xffffffff


	//   ....[72]....
        /*07cc*/ 	.word	0xffffffff


	//   ....[73]....
        /*07d0*/ 	.word	0xffffffff


	//   ....[74]....
        /*07d4*/ 	.word	0xffffffff


	//   ....[75]....
        /*07d8*/ 	.word	0xffffffff


	//   ....[76]....
        /*07dc*/ 	.word	0xffffffff


	//   ....[77]....
        /*07e0*/ 	.word	0xffffffff


	//   ....[78]....
        /*07e4*/ 	.word	0xffffffff


	//   ....[79]....
        /*07e8*/ 	.word	0xffffffff


	//   ....[80]....
        /*07ec*/ 	.word	0xffffffff


	//   ....[81]....
        /*07f0*/ 	.word	0xffffffff


	//   ....[82]....
        /*07f4*/ 	.word	0xffffffff


	//   ....[83]....
        /*07f8*/ 	.word	0xffffffff


	//   ....[84]....
        /*07fc*/ 	.word	0xffffffff


	//   ....[85]....
        /*0800*/ 	.word	0xffffffff


	//   ....[86]....
        /*0804*/ 	.word	0xffffffff


	//   ....[87]....
        /*0808*/ 	.word	0xffffffff


	//   ....[88]....
        /*080c*/ 	.word	0xffffffff


	//   ....[89]....
        /*0810*/ 	.word	0xffffffff


	//   ....[90]....
        /*0814*/ 	.word	0xffffffff


	//   ....[91]....
        /*0818*/ 	.word	0xffffffff


	//   ....[92]....
        /*081c*/ 	.word	0xffffffff


	//   ....[93]....
        /*0820*/ 	.word	0xffffffff


	//   ....[94]....
        /*0824*/ 	.word	0xffffffff


	//   ....[95]....
        /*0828*/ 	.word	0xffffffff


	//   ....[96]....
        /*082c*/ 	.word	0xffffffff


	//   ....[97]....
        /*0830*/ 	.word	0xffffffff


	//   ....[98]....
        /*0834*/ 	.word	0xffffffff


	//   ....[99]....
        /*0838*/ 	.word	0xffffffff


	//   ....[100]....
        /*083c*/ 	.word	0xffffffff


	//   ....[101]....
        /*0840*/ 	.word	0xffffffff


	//   ....[102]....
        /*0844*/ 	.word	0xffffffff


	//   ....[103]....
        /*0848*/ 	.word	0xffffffff


	//   ....[104]....
        /*084c*/ 	.word	0xffffffff


	//   ....[105]....
        /*0850*/ 	.word	0xffffffff


	//   ....[106]....
        /*0854*/ 	.word	0xffffffff


	//   ....[107]....
        /*0858*/ 	.word	0xffffffff


	//   ....[108]....
        /*085c*/ 	.word	0xffffffff


	//   ....[109]....
        /*0860*/ 	.word	0xffffffff


	//   ....[110]....
        /*0864*/ 	.word	0xffffffff


	//   ....[111]....
        /*0868*/ 	.word	0xffffffff


	//   ....[112]....
        /*086c*/ 	.word	0xffffffff


	//   ....[113]....
        /*0870*/ 	.word	0xffffffff


	//   ....[114]....
        /*0874*/ 	.word	0xffffffff


	//   ....[115]....
        /*0878*/ 	.word	0xffffffff


	//   ....[116]....
        /*087c*/ 	.word	0xffffffff


	//   ....[117]....
        /*0880*/ 	.word	0xffffffff


	//   ....[118]....
        /*0884*/ 	.word	0xffffffff


	//   ....[119]....
        /*0888*/ 	.word	0xffffffff


	//   ....[120]....
        /*088c*/ 	.word	0xffffffff


	//   ....[121]....
        /*0890*/ 	.word	0xffffffff


	//   ....[122]....
        /*0894*/ 	.word	0xffffffff


	//   ....[123]....
        /*0898*/ 	.word	0xffffffff


	//   ....[124]....
        /*089c*/ 	.word	0xffffffff


	//   ....[125]....
        /*08a0*/ 	.word	0xffffffff


	//   ....[126]....
        /*08a4*/ 	.word	0xffffffff


	//   ....[127]....
        /*08a8*/ 	.word	0xffffffff


	//   ....[128]....
        /*08ac*/ 	.word	0xffffffff


	//   ....[129]....
        /*08b0*/ 	.word	0xffffffff


	//   ....[130]....
        /*08b4*/ 	.word	0xffffffff


	//   ....[131]....
        /*08b8*/ 	.word	0xffffffff


	//   ....[132]....
        /*08bc*/ 	.word	0xffffffff


	//   ....[133]....
        /*08c0*/ 	.word	0xffffffff


	//   ....[134]....
        /*08c4*/ 	.word	0xffffffff


	//   ....[135]....
        /*08c8*/ 	.word	0xffffffff


	//   ....[136]....
        /*08cc*/ 	.word	0xffffffff


	//   ....[137]....
        /*08d0*/ 	.word	0xffffffff


	//   ....[138]....
        /*08d4*/ 	.word	0xffffffff


	//   ....[139]....
        /*08d8*/ 	.word	0xffffffff


	//   ....[140]....
        /*08dc*/ 	.word	0xffffffff


	//   ....[141]....
        /*08e0*/ 	.word	0xffffffff


	//   ....[142]....
        /*08e4*/ 	.word	0xffffffff


	//   ....[143]....
        /*08e8*/ 	.word	0xffffffff


	//   ....[144]....
        /*08ec*/ 	.word	0x0500000f


	//   ....[145]....
        /*08f0*/ 	.word	0x0500000f


	//   ....[146]....
        /*08f4*/ 	.word	0x0500000f


	//   ....[147]....
        /*08f8*/ 	.word	0x0500000f


	//   ....[148]....
        /*08fc*/ 	.word	0x0500000f


	//   ....[149]....
        /*0900*/ 	.word	0x0500000f


	//   ....[150]....
        /*0904*/ 	.word	0x0500000f


	//   ....[151]....
        /*0908*/ 	.word	0x0500000f


	//   ....[152]....
        /*090c*/ 	.word	0x0500000f


	//   ....[153]....
        /*0910*/ 	.word	0x0500000f


	//   ....[154]....
        /*0914*/ 	.word	0x0500000f


	//   ....[155]....
        /*0918*/ 	.word	0x0500000f


	//   ....[156]....
        /*091c*/ 	.word	0x0500000f


	//   ....[157]....
        /*0920*/ 	.word	0x0500000f


	//   ....[158]....
        /*0924*/ 	.word	0x0500000f


	//   ....[159]....
        /*0928*/ 	.word	0x0500000f


	//   ....[160]....
        /*092c*/ 	.word	0x0500000f


	//   ....[161]....
        /*0930*/ 	.word	0x0500000f


	//   ....[162]....
        /*0934*/ 	.word	0x0500000f


	//   ....[163]....
        /*0938*/ 	.word	0x0500000f


	//   ....[164]....
        /*093c*/ 	.word	0x0500000f


	//   ....[165]....
        /*0940*/ 	.word	0x0500000f


	//   ....[166]....
        /*0944*/ 	.word	0x0500000f


	//   ....[167]....
        /*0948*/ 	.word	0x0500000f


	//   ....[168]....
        /*094c*/ 	.word	0x0500000f


	//   ....[169]....
        /*0950*/ 	.word	0x0500000f


	//   ....[170]....
        /*0954*/ 	.word	0x0500000f


	//   ....[171]....
        /*0958*/ 	.word	0x0500000f


	//   ....[172]....
        /*095c*/ 	.word	0x0500000f


	//   ....[173]....
        /*0960*/ 	.word	0x0500000f


	//   ....[174]....
        /*0964*/ 	.word	0x0500000f


	//   ....[175]....
        /*0968*/ 	.word	0x0500000f


	//   ....[176]....
        /*096c*/ 	.word	0x0500000f


	//   ....[177]....
        /*0970*/ 	.word	0x0500000f


	//   ....[178]....
        /*0974*/ 	.word	0x0500000f


	//   ....[179]....
        /*0978*/ 	.word	0x0500000f


	//   ....[180]....
        /*097c*/ 	.word	0x0500000f


	//   ....[181]....
        /*0980*/ 	.word	0x0500000f


	//   ....[182]....
        /*0984*/ 	.word	0x0500000f


	//   ....[183]....
        /*0988*/ 	.word	0x0500000f


	//   ....[184]....
        /*098c*/ 	.word	0x0500000f


	//   ....[185]....
        /*0990*/ 	.word	0x0500000f


	//   ....[186]....
        /*0994*/ 	.word	0x0500000f


	//   ....[187]....
        /*0998*/ 	.word	0x0500000f


	//   ....[188]....
        /*099c*/ 	.word	0x0500000f


	//   ....[189]....
        /*09a0*/ 	.word	0x0500000f


	//   ....[190]....
        /*09a4*/ 	.word	0x0500000f


	//   ....[191]....
        /*09a8*/ 	.word	0x0500000f


	//   ....[192]....
        /*09ac*/ 	.word	0x0500000f


	//   ....[193]....
        /*09b0*/ 	.word	0x0500000f


	//   ....[194]....
        /*09b4*/ 	.word	0x0500000f


	//   ....[195]....
        /*09b8*/ 	.word	0x0500000f


	//   ....[196]....
        /*09bc*/ 	.word	0x0500000f


	//   ....[197]....
        /*09c0*/ 	.word	0x0500000f


	//   ....[198]....
        /*09c4*/ 	.word	0x0500000f


	//   ....[199]....
        /*09c8*/ 	.word	0x0500000f


	//   ....[200]....
        /*09cc*/ 	.word	0x0500000f


	//   ....[201]....
        /*09d0*/ 	.word	0x0500000f


	//   ....[202]....
        /*09d4*/ 	.word	0x0500000f


	//   ....[203]....
        /*09d8*/ 	.word	0x0500000f


	//   ....[204]....
        /*09dc*/ 	.word	0x0500000f


	//   ....[205]....
        /*09e0*/ 	.word	0x0500000f


	//   ....[206]....
        /*09e4*/ 	.word	0x0500000f


	//   ....[207]....
        /*09e8*/ 	.word	0x0500000f


	//   ....[208]....
        /*09ec*/ 	.word	0x0500000f


	//   ....[209]....
        /*09f0*/ 	.word	0x0500000f


	//   ....[210]....
        /*09f4*/ 	.word	0x0500000f


	//   ....[211]....
        /*09f8*/ 	.word	0x0500000f


	//   ....[212]....
        /*09fc*/ 	.word	0x0500000f


	//   ....[213]....
        /*0a00*/ 	.word	0x0500000f


	//   ....[214]....
        /*0a04*/ 	.word	0x0500000f


	//   ....[215]....
        /*0a08*/ 	.word	0x0500000f


	//   ....[216]....
        /*0a0c*/ 	.word	0x0500000f


	//   ....[217]....
        /*0a10*/ 	.word	0x0500000f


	//   ....[218]....
        /*0a14*/ 	.word	0x0500000f


	//   ....[219]....
        /*0a18*/ 	.word	0x0500000f


	//   ....[220]....
        /*0a1c*/ 	.word	0x0500000f


	//   ....[221]....
        /*0a20*/ 	.word	0x0500000f


	//   ....[222]....
        /*0a24*/ 	.word	0x0500000f


	//   ....[223]....
        /*0a28*/ 	.word	0x0500000f


	//   ....[224]....
        /*0a2c*/ 	.word	0x0500000f


	//   ....[225]....
        /*0a30*/ 	.word	0x0500000f


	//   ....[226]....
        /*0a34*/ 	.word	0x0500000f


	//   ....[227]....
        /*0a38*/ 	.word	0x0500000f


	//   ....[228]....
        /*0a3c*/ 	.word	0x0500000f


	//   ....[229]....
        /*0a40*/ 	.word	0x0500000f


	//   ....[230]....
        /*0a44*/ 	.word	0x0500000f


	//   ....[231]....
        /*0a48*/ 	.word	0x0500000f


	//   ....[232]....
        /*0a4c*/ 	.word	0x0500000f


	//   ....[233]....
        /*0a50*/ 	.word	0x0500000f


	//----- nvinfo : EIATTR_COOP_GROUP_INSTR_OFFSETS
	.align		4
.L_1013:
        /*0a54*/ 	.byte	0x04, 0x28
        /*0a56*/ 	.short	(.L_1015 - .L_1014)


	//   ....[0]....
.L_1014:
        /*0a58*/ 	.word	0x00000070


	//   ....[1]....
        /*0a5c*/ 	.word	0x000001a0


	//   ....[2]....
        /*0a60*/ 	.word	0x000001f0


	//   ....[3]....
        /*0a64*/ 	.word	0x00000420


	//   ....[4]....
        /*0a68*/ 	.word	0x00000580


	//   ....[5]....
        /*0a6c*/ 	.word	0x000006a0


	//   ....[6]....
        /*0a70*/ 	.word	0x00000800


	//   ....[7]....
        /*0a74*/ 	.word	0x00009cd0


	//   ....[8]....
        /*0a78*/ 	.word	0x0000a3a0


	//   ....[9]....
        /*0a7c*/ 	.word	0x0000a3b0


	//   ....[10]....
        /*0a80*/ 	.word	0x0000a3c0


	//   ....[11]....
        /*0a84*/ 	.word	0x0000a3d0


	//   ....[12]....
        /*0a88*/ 	.word	0x0000a710


	//   ....[13]....
        /*0a8c*/ 	.word	0x0000a720


	//   ....[14]....
        /*0a90*/ 	.word	0x0000a730


	//   ....[15]....
        /*0a94*/ 	.word	0x0000a740


	//   ....[16]....
        /*0a98*/ 	.word	0x0000aa60


	//   ....[17]....
        /*0a9c*/ 	.word	0x0000aa70


	//   ....[18]....
        /*0aa0*/ 	.word	0x0000aa80


	//   ....[19]....
        /*0aa4*/ 	.word	0x0000aa90


	//   ....[20]....
        /*0aa8*/ 	.word	0x0000add0


	//   ....[21]....
        /*0aac*/ 	.word	0x0000ade0


	//   ....[22]....
        /*0ab0*/ 	.word	0x0000adf0


	//   ....[23]....
        /*0ab4*/ 	.word	0x0000ae00


	//   ....[24]....
        /*0ab8*/ 	.word	0x0000ccf0


	//   ....[25]....
        /*0abc*/ 	.word	0x0000cd10


	//   ....[26]....
        /*0ac0*/ 	.word	0x0000cd20


	//   ....[27]....
        /*0ac4*/ 	.word	0x0000cd30


	//   ....[28]....
        /*0ac8*/ 	.word	0x0000ce40


	//   ....[29]....
        /*0acc*/ 	.word	0x0000ce90


	//   ....[30]....
        /*0ad0*/ 	.word	0x0000cec0


	//   ....[31]....
        /*0ad4*/ 	.word	0x0000cf00


	//   ....[32]....
        /*0ad8*/ 	.word	0x0000d280


	//   ....[33]....
        /*0adc*/ 	.word	0x0000d2a0


	//   ....[34]....
        /*0ae0*/ 	.word	0x0000d2c0


	//   ....[35]....
        /*0ae4*/ 	.word	0x0000d2d0


	//   ....[36]....
        /*0ae8*/ 	.word	0x0000d390


	//   ....[37]....
        /*0aec*/ 	.word	0x0000d3b0


	//   ....[38]....
        /*0af0*/ 	.word	0x0000d3c0


	//   ....[39]....
        /*0af4*/ 	.word	0x0000d440


	//   ....[40]....
        /*0af8*/ 	.word	0x0000f8e0


	//   ....[41]....
        /*0afc*/ 	.word	0x0000fc70


	//   ....[42]....
        /*0b00*/ 	.word	0x00010cc0


	//   ....[43]....
        /*0b04*/ 	.word	0x00010d80


	//   ....[44]....
        /*0b08*/ 	.word	0x000116f0


	//   ....[45]....
        /*0b0c*/ 	.word	0x00011750


	//   ....[46]....
        /*0b10*/ 	.word	0x00013120


	//   ....[47]....
        /*0b14*/ 	.word	0x00013340


	//   ....[48]....
        /*0b18*/ 	.word	0x00014010


	//   ....[49]....
        /*0b1c*/ 	.word	0x000140c0


	//   ....[50]....
        /*0b20*/ 	.word	0x00014830


	//   ....[51]....
        /*0b24*/ 	.word	0x00014880


	//   ....[52]....
        /*0b28*/ 	.word	0x00016550


	//   ....[53]....
        /*0b2c*/ 	.word	0x00016590


	//   ....[54]....
        /*0b30*/ 	.word	0x00016c80


	//   ....[55]....
        /*0b34*/ 	.word	0x00016d10


	//   ....[56]....
        /*0b38*/ 	.word	0x00018820


	//   ....[57]....
        /*0b3c*/ 	.word	0x000189f0


	//   ....[58]....
        /*0b40*/ 	.word	0x000196d0


	//   ....[59]....
        /*0b44*/ 	.word	0x00019780


	//   ....[60]....
        /*0b48*/ 	.word	0x00019ef0


	//   ....[61]....
        /*0b4c*/ 	.word	0x00019f50


	//   ....[62]....
        /*0b50*/ 	.word	0x0001b480


	//   ....[63]....
        /*0b54*/ 	.word	0x0001b490


	//   ....[64]....
        /*0b58*/ 	.word	0x0001b4e0


	//   ....[65]....
        /*0b5c*/ 	.word	0x0001b4f0


	//   ....[66]....
        /*0b60*/ 	.word	0x0001c590


	//   ....[67]....
        /*0b64*/ 	.word	0x0001c5b0


	//   ....[68]....
        /*0b68*/ 	.word	0x0001c5d0


	//   ....[69]....
        /*0b6c*/ 	.word	0x0001c5e0


	//   ....[70]....
        /*0b70*/ 	.word	0x0001cca0


	//   ....[71]....
        /*0b74*/ 	.word	0x0001ccb0


	//   ....[72]....
        /*0b78*/ 	.word	0x0001cdb0


	//   ....[73]....
        /*0b7c*/ 	.word	0x0001cdc0


	//   ....[74]....
        /*0b80*/ 	.word	0x0001ced0


	//   ....[75]....
        /*0b84*/ 	.word	0x0001cee0


	//   ....[76]....
        /*0b88*/ 	.word	0x0001cff0


	//   ....[77]....
        /*0b8c*/ 	.word	0x0001d000


	//   ....[78]....
        /*0b90*/ 	.word	0x0001d3b0


	//   ....[79]....
        /*0b94*/ 	.word	0x0001d3c0


	//   ....[80]....
        /*0b98*/ 	.word	0x0001d900


	//   ....[81]....
        /*0b9c*/ 	.word	0x0001d910


	//   ....[82]....
        /*0ba0*/ 	.word	0x0001e600


	//   ....[83]....
        /*0ba4*/ 	.word	0x0001e610


	//   ....[84]....
        /*0ba8*/ 	.word	0x0001e720


	//   ....[85]....
        /*0bac*/ 	.word	0x0001e730


	//   ....[86]....
        /*0bb0*/ 	.word	0x0001e840


	//   ....[87]....
        /*0bb4*/ 	.word	0x0001e850


	//   ....[88]....
        /*0bb8*/ 	.word	0x0001e960


	//   ....[89]....
        /*0bbc*/ 	.word	0x0001e970


	//   ....[90]....
        /*0bc0*/ 	.word	0x0001eae0


	//   ....[91]....
        /*0bc4*/ 	.word	0x0001ed10


	//   ....[92]....
        /*0bc8*/ 	.word	0x0001ed40


	//   ....[93]....
        /*0bcc*/ 	.word	0x0001ed70


	//   ....[94]....
        /*0bd0*/ 	.word	0x0001eda0


	//   ....[95]....
        /*0bd4*/ 	.word	0x0001edd0


	//   ....[96]....
        /*0bd8*/ 	.word	0x0001ee00


	//   ....[97]....
        /*0bdc*/ 	.word	0x0001efa0


	//   ....[98]....
        /*0be0*/ 	.word	0x0001efd0


	//   ....[99]....
        /*0be4*/ 	.word	0x0001f000


	//   ....[100]....
        /*0be8*/ 	.word	0x0001f030


	//   ....[101]....
        /*0bec*/ 	.word	0x0001f060


	//   ....[102]....
        /*0bf0*/ 	.word	0x0001f090


	//   ....[103]....
        /*0bf4*/ 	.word	0x0001f130


	//   ....[104]....
        /*0bf8*/ 	.word	0x0001f160


	//   ....[105]....
        /*0bfc*/ 	.word	0x0001f170


	//   ....[106]....
        /*0c00*/ 	.word	0x0001f1a0


	//   ....[107]....
        /*0c04*/ 	.word	0x00020b10


	//   ....[108]....
        /*0c08*/ 	.word	0x000228f0


	//   ....[109]....
        /*0c0c*/ 	.word	0x00023430


	//   ....[110]....
        /*0c10*/ 	.word	0x00023450


	//   ....[111]....
        /*0c14*/ 	.word	0x00023510


	//   ....[112]....
        /*0c18*/ 	.word	0x00023520


	//   ....[113]....
        /*0c1c*/ 	.word	0x000235b0


	//   ....[114]....
        /*0c20*/ 	.word	0x000235c0


	//   ....[115]....
        /*0c24*/ 	.word	0x00023650


	//   ....[116]....
        /*0c28*/ 	.word	0x00023660


	//   ....[117]....
        /*0c2c*/ 	.word	0x000236f0


	//   ....[118]....
        /*0c30*/ 	.word	0x00023700


	//   ....[119]....
        /*0c34*/ 	.word	0x00023790


	//   ....[120]....
        /*0c38*/ 	.word	0x000237a0


	//   ....[121]....
        /*0c3c*/ 	.word	0x00023830


	//   ....[122]....
        /*0c40*/ 	.word	0x00023840


	//   ....[123]....
        /*0c44*/ 	.word	0x00023890


	//   ....[124]....
        /*0c48*/ 	.word	0x000238c0


	//   ....[125]....
        /*0c4c*/ 	.word	0x00026210


	//   ....[126]....
        /*0c50*/ 	.word	0x00026280


	//   ....[127]....
        /*0c54*/ 	.word	0x000262b0


	//   ....[128]....
        /*0c58*/ 	.word	0x000262c0


	//   ....[129]....
        /*0c5c*/ 	.word	0x000262f0


	//   ....[130]....
        /*0c60*/ 	.word	0x00026320


	//   ....[131]....
        /*0c64*/ 	.word	0x00026350


	//   ....[132]....
        /*0c68*/ 	.word	0x00026380


	//   ....[133]....
        /*0c6c*/ 	.word	0x00026550


	//   ....[134]....
        /*0c70*/ 	.word	0x00026580


	//   ....[135]....
        /*0c74*/ 	.word	0x000265b0


	//   ....[136]....
        /*0c78*/ 	.word	0x000265e0


	//   ....[137]....
        /*0c7c*/ 	.word	0x00026610


	//   ....[138]....
        /*0c80*/ 	.word	0x00026640


	//   ....[139]....
        /*0c84*/ 	.word	0x00026710


	//   ....[140]....
        /*0c88*/ 	.word	0x00026730


	//   ....[141]....
        /*0c8c*/ 	.word	0x00026740


	//   ....[142]....
        /*0c90*/ 	.word	0x000267c0


	//   ....[143]....
        /*0c94*/ 	.word	0x000272f0


	//   ....[144]....
        /*0c98*/ 	.word	0x00027760


	//   ....[145]....
        /*0c9c*/ 	.word	0x00027810


	//   ....[146]....
        /*0ca0*/ 	.word	0x000278a0


	//   ....[147]....
        /*0ca4*/ 	.word	0x000278f0


	//   ....[148]....
        /*0ca8*/ 	.word	0x00027940


	//   ....[149]....
        /*0cac*/ 	.word	0x000279d0


	//   ....[150]....
        /*0cb0*/ 	.word	0x00027a60


	//   ....[151]....
        /*0cb4*/ 	.word	0x00027ab0


	//   ....[152]....
        /*0cb8*/ 	.word	0x00027b00


	//   ....[153]....
        /*0cbc*/ 	.word	0x00027b90


	//   ....[154]....
        /*0cc0*/ 	.word	0x00027c20


	//   ....[155]....
        /*0cc4*/ 	.word	0x00027c70


	//   ....[156]....
        /*0cc8*/ 	.word	0x00027cc0


	//   ....[157]....
        /*0ccc*/ 	.word	0x00027d50


	//   ....[158]....
        /*0cd0*/ 	.word	0x00027de0


	//   ....[159]....
        /*0cd4*/ 	.word	0x00027e30


	//   ....[160]....
        /*0cd8*/ 	.word	0x00027e80


	//   ....[161]....
        /*0cdc*/ 	.word	0x00027f80


	//   ....[162]....
        /*0ce0*/ 	.word	0x00028030


	//   ....[163]....
        /*0ce4*/ 	.word	0x000280b0


	//   ....[164]....
        /*0ce8*/ 	.word	0x00028140


	//   ....[165]....
        /*0cec*/ 	.word	0x000282b0


	//   ....[166]....
        /*0cf0*/ 	.word	0x000283e0


	//   ....[167]....
        /*0cf4*/ 	.word	0x00028460


	//   ....[168]....
        /*0cf8*/ 	.word	0x000284b0


	//   ....[169]....
        /*0cfc*/ 	.word	0x00028540


	//   ....[170]....
        /*0d00*/ 	.word	0x000285e0


	//   ....[171]....
        /*0d04*/ 	.word	0x00028660


	//   ....[172]....
        /*0d08*/ 	.word	0x000286d0


	//   ....[173]....
        /*0d0c*/ 	.word	0x00028820


	//   ....[174]....
        /*0d10*/ 	.word	0x00028960


	//   ....[175]....
        /*0d14*/ 	.word	0x000289c0


	//   ....[176]....
        /*0d18*/ 	.word	0x00028a10


	//   ....[177]....
        /*0d1c*/ 	.word	0x00028d90


	//   ....[178]....
        /*0d20*/ 	.word	0x00028de0


	//   ....[179]....
        /*0d24*/ 	.word	0x00028e70


	//   ....[180]....
        /*0d28*/ 	.word	0x00028f00


	//   ....[181]....
        /*0d2c*/ 	.word	0x00028f90


	//   ....[182]....
        /*0d30*/ 	.word	0x00029020


	//   ....[183]....
        /*0d34*/ 	.word	0x000290b0


	//   ....[184]....
        /*0d38*/ 	.word	0x00029140


	//   ....[185]....
        /*0d3c*/ 	.word	0x000291c0


	//   ....[186]....
        /*0d40*/ 	.word	0x00029210


	//   ....[187]....
        /*0d44*/ 	.word	0x000292a0


	//   ....[188]....
        /*0d48*/ 	.word	0x00029330


	//   ....[189]....
        /*0d4c*/ 	.word	0x000293b0


	//   ....[190]....
        /*0d50*/ 	.word	0x00029400


	//   ....[191]....
        /*0d54*/ 	.word	0x00029490


	//   ....[192]....
        /*0d58*/ 	.word	0x00029520


	//   ....[193]....
        /*0d5c*/ 	.word	0x000295b0


	//   ....[194]....
        /*0d60*/ 	.word	0x00029640


	//   ....[195]....
        /*0d64*/ 	.word	0x000296d0


	//   ....[196]....
        /*0d68*/ 	.word	0x00029760


	//   ....[197]....
        /*0d6c*/ 	.word	0x00029820


	//   ....[198]....
        /*0d70*/ 	.word	0x00029b10


	//   ....[199]....
        /*0d74*/ 	.word	0x00029cd0


	//   ....[200]....
        /*0d78*/ 	.word	0x00029d20


	//   ....[201]....
        /*0d7c*/ 	.word	0x00029d80


	//   ....[202]....
        /*0d80*/ 	.word	0x00029e80


	//   ....[203]....
        /*0d84*/ 	.word	0x00029ee0


	//   ....[204]....
        /*0d88*/ 	.word	0x00029fe0


	//   ....[205]....
        /*0d8c*/ 	.word	0x0002a040


	//   ....[206]....
        /*0d90*/ 	.word	0x0002a140


	//   ....[207]....
        /*0d94*/ 	.word	0x0002a1a0


	//   ....[208]....
        /*0d98*/ 	.word	0x0002a2a0


	//   ....[209]....
        /*0d9c*/ 	.word	0x0002a300


	//   ....[210]....
        /*0da0*/ 	.word	0x0002a400


	//   ....[211]....
        /*0da4*/ 	.word	0x0002a460


	//   ....[212]....
        /*0da8*/ 	.word	0x0002a560


	//   ....[213]....
        /*0dac*/ 	.word	0x0002a5c0


	//   ....[214]....
        /*0db0*/ 	.word	0x0002a6a0


	//   ....[215]....
        /*0db4*/ 	.word	0x0002a9d0


	//   ....[216]....
        /*0db8*/ 	.word	0x0002aa80


	//   ....[217]....
        /*0dbc*/ 	.word	0x0002ac00


	//   ....[218]....
        /*0dc0*/ 	.word	0x0002ac90


	//   ....[219]....
        /*0dc4*/ 	.word	0x0002ad10


	//   ....[220]....
        /*0dc8*/ 	.word	0x0002ad90


	//   ....[221]....
        /*0dcc*/ 	.word	0x0002ae10


	//   ....[222]....
        /*0dd0*/ 	.word	0x0002aea0


	//   ....[223]....
        /*0dd4*/ 	.word	0x0002af40


	//   ....[224]....
        /*0dd8*/ 	.word	0x0002b010


	//   ....[225]....
        /*0ddc*/ 	.word	0x0002b090


	//   ....[226]....
        /*0de0*/ 	.word	0x0002b110


	//   ....[227]....
        /*0de4*/ 	.word	0x0002b190


	//   ....[228]....
        /*0de8*/ 	.word	0x0002b220


	//   ....[229]....
        /*0dec*/ 	.word	0x0002b2a0


	//   ....[230]....
        /*0df0*/ 	.word	0x0002b350


	//   ....[231]....
        /*0df4*/ 	.word	0x0002b3a0


	//   ....[232]....
        /*0df8*/ 	.word	0x0002b460


	//   ....[233]....
        /*0dfc*/ 	.word	0x0002b590


	//----- nvinfo : EIATTR_REG_RECONFIG
	.align		4
.L_1015:
        /*0e00*/ 	.byte	0x01, 0x54
	.zero		2


	//----- nvinfo : EIATTR_SYSCALL_OFFSETS
	.align		4
        /*0e04*/ 	.byte	0x04, 0x46
        /*0e06*/ 	.short	(.L_1017 - .L_1016)


	//   ....[0]....
.L_1016:
        /*0e08*/ 	.word	0x00002210


	//   ....[1]....
        /*0e0c*/ 	.word	0x00002360


	//   ....[2]....
        /*0e10*/ 	.word	0x00009e70


	//   ....[3]....
        /*0e14*/ 	.word	0x0000a160


	//   ....[4]....
        /*0e18*/ 	.word	0x00022520


	//   ....[5]....
        /*0e1c*/ 	.word	0x00022670


	//   ....[6]....
        /*0e20*/ 	.word	0x00022760


	//   ....[7]....
        /*0e24*/ 	.word	0x00022fc0


	//----- nvinfo : EIATTR_MBARRIER_INSTR_OFFSETS
	.align		4
.L_1017:
        /*0e28*/ 	.byte	0x04, 0x39
        /*0e2a*/ 	.short	(.L_1019 - .L_1018)


	//   ....[0]....
.L_1018:
        /*0e2c*/ 	.word	0x000002d0
        /*0e30*/ 	.word	0x000000ff
        /*0e34*/ 	.word	0x00028800
        /*0e38*/ 	.short	0x0100
        /*0e3a*/ 	.byte	0x08
	.zero		1


	//   ....[1]....
        /*0e3c*/ 	.word	0x000002e0
        /*0e40*/ 	.word	0x000000ff
        /*0e44*/ 	.word	0x00028820
        /*0e48*/ 	.short	0x0100
        /*0e4a*/ 	.byte	0x08
	.zero		1


	//   ....[2]....
        /*0e4c*/ 	.word	0x000003d0
        /*0e50*/ 	.word	0x000000ff
        /*0e54*/ 	.word	0x00028830
        /*0e58*/ 	.short	0x0100
        /*0e5a*/ 	.byte	0x08
	.zero		1


	//   ....[3]....
        /*0e5c*/ 	.word	0x000003e0
        /*0e60*/ 	.word	0x000000ff
        /*0e64*/ 	.word	0x00028840
        /*0e68*/ 	.short	0x0100
        /*0e6a*/ 	.byte	0x08
	.zero		1


	//   ....[4]....
        /*0e6c*/ 	.word	0x000003f0
        /*0e70*/ 	.word	0x000000ff
        /*0e74*/ 	.word	0x00028838
        /*0e78*/ 	.short	0x0100
        /*0e7a*/ 	.byte	0x08
	.zero		1


	//   ....[5]....
        /*0e7c*/ 	.word	0x00000400
        /*0e80*/ 	.word	0x000000ff
        /*0e84*/ 	.word	0x00028848
        /*0e88*/ 	.short	0x0100
        /*0e8a*/ 	.byte	0x08
	.zero		1


	//   ....[6]....
        /*0e8c*/ 	.word	0x00000530
        /*0e90*/ 	.word	0x000000ff
        /*0e94*/ 	.word	0x00028850
        /*0e98*/ 	.short	0x0100
        /*0e9a*/ 	.byte	0x08
	.zero		1


	//   ....[7]....
        /*0e9c*/ 	.word	0x00000540
        /*0ea0*/ 	.word	0x000000ff
        /*0ea4*/ 	.word	0x00028860
        /*0ea8*/ 	.short	0x0100
        /*0eaa*/ 	.byte	0x08
	.zero		1


	//   ....[8]....
        /*0eac*/ 	.word	0x00000550
        /*0eb0*/ 	.word	0x000000ff
        /*0eb4*/ 	.word	0x00028858
        /*0eb8*/ 	.short	0x0100
        /*0eba*/ 	.byte	0x08
	.zero		1


	//   ....[9]....
        /*0ebc*/ 	.word	0x00000560
        /*0ec0*/ 	.word	0x000000ff
        /*0ec4*/ 	.word	0x00028868
        /*0ec8*/ 	.short	0x0100
        /*0eca*/ 	.byte	0x08
	.zero		1


	//   ....[10]....
        /*0ecc*/ 	.word	0x00000650
        /*0ed0*/ 	.word	0x000000ff
        /*0ed4*/ 	.word	0x00028870
        /*0ed8*/ 	.short	0x0100
        /*0eda*/ 	.byte	0x06
	.zero		1


	//   ....[11]....
        /*0edc*/ 	.word	0x00000660
        /*0ee0*/ 	.word	0x000000ff
        /*0ee4*/ 	.word	0x00028880
        /*0ee8*/ 	.short	0x0100
        /*0eea*/ 	.byte	0x06
	.zero		1


	//   ....[12]....
        /*0eec*/ 	.word	0x00000670
        /*0ef0*/ 	.word	0x000000ff
        /*0ef4*/ 	.word	0x00028878
        /*0ef8*/ 	.short	0x0100
        /*0efa*/ 	.byte	0x06
	.zero		1


	//   ....[13]....
        /*0efc*/ 	.word	0x00000680
        /*0f00*/ 	.word	0x000000ff
        /*0f04*/ 	.word	0x00028888
        /*0f08*/ 	.short	0x0100
        /*0f0a*/ 	.byte	0x06
	.zero		1


	//   ....[14]....
        /*0f0c*/ 	.word	0x000007b0
        /*0f10*/ 	.word	0x000000ff
        /*0f14*/ 	.word	0x00028890
        /*0f18*/ 	.short	0x0100
        /*0f1a*/ 	.byte	0x08
	.zero		1


	//   ....[15]....
        /*0f1c*/ 	.word	0x000007c0
        /*0f20*/ 	.word	0x000000ff
        /*0f24*/ 	.word	0x000288a0
        /*0f28*/ 	.short	0x0100
        /*0f2a*/ 	.byte	0x08
	.zero		1


	//   ....[16]....
        /*0f2c*/ 	.word	0x000007d0
        /*0f30*/ 	.word	0x000000ff
        /*0f34*/ 	.word	0x00028898
        /*0f38*/ 	.short	0x0100
        /*0f3a*/ 	.byte	0x08
	.zero		1


	//   ....[17]....
        /*0f3c*/ 	.word	0x000007e0
        /*0f40*/ 	.word	0x000000ff
        /*0f44*/ 	.word	0x000288a8
        /*0f48*/ 	.short	0x0100
        /*0f4a*/ 	.byte	0x08
	.zero		1


	//   ....[18]....
        /*0f4c*/ 	.word	0x00000910
        /*0f50*/ 	.word	0x000000ff
        /*0f54*/ 	.word	0x000288b0
        /*0f58*/ 	.short	0x0100
        /*0f5a*/ 	.byte	0x08
	.zero		1


	//   ....[19]....
        /*0f5c*/ 	.word	0x00000920
        /*0f60*/ 	.word	0x000000ff
        /*0f64*/ 	.word	0x000288c0
        /*0f68*/ 	.short	0x0100
        /*0f6a*/ 	.byte	0x08
	.zero		1


	//   ....[20]....
        /*0f6c*/ 	.word	0x00000930
        /*0f70*/ 	.word	0x000000ff
        /*0f74*/ 	.word	0x000288b8
        /*0f78*/ 	.short	0x0100
        /*0f7a*/ 	.byte	0x08
	.zero		1


	//   ....[21]....
        /*0f7c*/ 	.word	0x00000940
        /*0f80*/ 	.word	0x000000ff
        /*0f84*/ 	.word	0x000288c8
        /*0f88*/ 	.short	0x0100
        /*0f8a*/ 	.byte	0x08
	.zero		1


	//   ....[22]....
        /*0f8c*/ 	.word	0x00003a60
        /*0f90*/ 	.word	0x0000006b
        /*0f94*/ 	.word	0x00028890
        /*0f98*/ 	.short	0x010a
        /*0f9a*/ 	.byte	0x3f
	.zero		1


	//   ....[23]....
        /*0f9c*/ 	.word	0x000062d0
        /*0fa0*/ 	.word	0x0000006b
        /*0fa4*/ 	.word	0x00028890
        /*0fa8*/ 	.short	0x010a
        /*0faa*/ 	.byte	0x3f
	.zero		1


	//   ....[24]....
        /*0fac*/ 	.word	0x000085e0
        /*0fb0*/ 	.word	0x0000006b
        /*0fb4*/ 	.word	0x00028890
        /*0fb8*/ 	.short	0x010a
        /*0fba*/ 	.byte	0x3f
	.zero		1


	//   ....[25]....
        /*0fbc*/ 	.word	0x00008c40
        /*0fc0*/ 	.word	0x0000002c
        /*0fc4*/ 	.word	0x00000000
        /*0fc8*/ 	.short	0x0101
        /*0fca*/ 	.byte	0x3f
	.zero		1


	//   ....[26]....
        /*0fcc*/ 	.word	0x00008c80
        /*0fd0*/ 	.word	0x0000006b
        /*0fd4*/ 	.word	0x000288b0
        /*0fd8*/ 	.short	0x010a
        /*0fda*/ 	.byte	0x3f
	.zero		1


	//   ....[27]....
        /*0fdc*/ 	.word	0x000092b0
        /*0fe0*/ 	.word	0x0000006b
        /*0fe4*/ 	.word	0x00000000
        /*0fe8*/ 	.short	0x0101
        /*0fea*/ 	.byte	0x3f
	.zero		1


	//   ....[28]....
        /*0fec*/ 	.word	0x00009ef0
        /*0ff0*/ 	.word	0x00000002
        /*0ff4*/ 	.word	0x00028800
        /*0ff8*/ 	.short	0x010a
        /*0ffa*/ 	.byte	0x3f
	.zero		1


	//   ....[29]....
        /*0ffc*/ 	.word	0x00009f40
        /*1000*/ 	.word	0x00000002
        /*1004*/ 	.word	0x00028800
        /*1008*/ 	.short	0x010a
        /*100a*/ 	.byte	0x3f
	.zero		1


	//   ....[30]....
        /*100c*/ 	.word	0x0000b040
        /*1010*/ 	.word	0x00000002
        /*1014*/ 	.word	0x00028800
        /*1018*/ 	.short	0x010a
        /*101a*/ 	.byte	0x3f
	.zero		1


	//   ....[31]....
        /*101c*/ 	.word	0x0000d6f0
        /*1020*/ 	.word	0x00000002
        /*1024*/ 	.word	0x00028800
        /*1028*/ 	.short	0x010a
        /*102a*/ 	.byte	0x3f
	.zero		1


	//   ....[32]....
        /*102c*/ 	.word	0x0000f400
        /*1030*/ 	.word	0x00000003
        /*1034*/ 	.word	0x00028830
        /*1038*/ 	.short	0x010a
        /*103a*/ 	.byte	0x3f
	.zero		1


	//   ....[33]....
        /*103c*/ 	.word	0x0000f470
        /*1040*/ 	.word	0x00000003
        /*1044*/ 	.word	0x00028830
        /*1048*/ 	.short	0x010a
        /*104a*/ 	.byte	0x3f
	.zero		1


	//   ....[34]....
        /*104c*/ 	.word	0x0000fa90
        /*1050*/ 	.word	0x00000000
        /*1054*/ 	.word	0x00000000
        /*1058*/ 	.short	0x0101
        /*105a*/ 	.byte	0x3f
	.zero		1


	//   ....[35]....
        /*105c*/ 	.word	0x000127c0
        /*1060*/ 	.word	0x0000000b
        /*1064*/ 	.word	0x00028830
        /*1068*/ 	.short	0x010a
        /*106a*/ 	.byte	0x3f
	.zero		1


	//   ....[36]....
        /*106c*/ 	.word	0x00012810
        /*1070*/ 	.word	0x0000000b
        /*1074*/ 	.word	0x00028830
        /*1078*/ 	.short	0x010a
        /*107a*/ 	.byte	0x3f
	.zero		1


	//   ....[37]....
        /*107c*/ 	.word	0x00012c20
        /*1080*/ 	.word	0x0000000a
        /*1084*/ 	.word	0x00028850
        /*1088*/ 	.short	0x010a
        /*108a*/ 	.byte	0x3f
	.zero		1


	//   ....[38]....
        /*108c*/ 	.word	0x00012c60
        /*1090*/ 	.word	0x0000000a
        /*1094*/ 	.word	0x00028850
        /*1098*/ 	.short	0x010a
        /*109a*/ 	.byte	0x3f
	.zero		1


	//   ....[39]....
        /*109c*/ 	.word	0x00013150
        /*10a0*/ 	.word	0x00000006
        /*10a4*/ 	.word	0x00000000
        /*10a8*/ 	.short	0x0101
        /*10aa*/ 	.byte	0x3f
	.zero		1


	//   ....[40]....
        /*10ac*/ 	.word	0x00014aa0
        /*10b0*/ 	.word	0x0000001f
        /*10b4*/ 	.word	0x00000000
        /*10b8*/ 	.short	0x0101
        /*10ba*/ 	.byte	0x3f
	.zero		1


	//   ....[41]....
        /*10bc*/ 	.word	0x00015c90
        /*10c0*/ 	.word	0x00000000
        /*10c4*/ 	.word	0x00028830
        /*10c8*/ 	.short	0x010a
        /*10ca*/ 	.byte	0x3f
	.zero		1


	//   ....[42]....
        /*10cc*/ 	.word	0x00015ce0
        /*10d0*/ 	.word	0x00000000
        /*10d4*/ 	.word	0x00028830
        /*10d8*/ 	.short	0x010a
        /*10da*/ 	.byte	0x3f
	.zero		1


	//   ....[43]....
        /*10dc*/ 	.word	0x000160f0
        /*10e0*/ 	.word	0x00000008
        /*10e4*/ 	.word	0x00028850
        /*10e8*/ 	.short	0x010a
        /*10ea*/ 	.byte	0x3f
	.zero		1


	//   ....[44]....
        /*10ec*/ 	.word	0x00016130
        /*10f0*/ 	.word	0x00000008
        /*10f4*/ 	.word	0x00028850
        /*10f8*/ 	.short	0x010a
        /*10fa*/ 	.byte	0x3f
	.zero		1


	//   ....[45]....
        /*10fc*/ 	.word	0x00017330
        /*1100*/ 	.word	0x00000027
        /*1104*/ 	.word	0x00000000
        /*1108*/ 	.short	0x0101
        /*110a*/ 	.byte	0x3f
	.zero		1


	//   ....[46]....
        /*110c*/ 	.word	0x000173d0
        /*1110*/ 	.word	0x00000005
        /*1114*/ 	.word	0x00000000
        /*1118*/ 	.short	0x0101
        /*111a*/ 	.byte	0x3f
	.zero		1


	//   ....[47]....
        /*111c*/ 	.word	0x00017e80
        /*1120*/ 	.word	0x00000000
        /*1124*/ 	.word	0x00028830
        /*1128*/ 	.short	0x010a
        /*112a*/ 	.byte	0x3f
	.zero		1


	//   ....[48]....
        /*112c*/ 	.word	0x00017ed0
        /*1130*/ 	.word	0x00000000
        /*1134*/ 	.word	0x00028830
        /*1138*/ 	.short	0x010a
        /*113a*/ 	.byte	0x3f
	.zero		1


	//   ....[49]....
        /*113c*/ 	.word	0x000182e0
        /*1140*/ 	.word	0x00000008
        /*1144*/ 	.word	0x00028850
        /*1148*/ 	.short	0x010a
        /*114a*/ 	.byte	0x3f
	.zero		1


	//   ....[50]....
        /*114c*/ 	.word	0x00018320
        /*1150*/ 	.word	0x00000008
        /*1154*/ 	.word	0x00028850
        /*1158*/ 	.short	0x010a
        /*115a*/ 	.byte	0x3f
	.zero		1


	//   ....[51]....
        /*115c*/ 	.word	0x00018840
        /*1160*/ 	.word	0x0000000a
        /*1164*/ 	.word	0x00000000
        /*1168*/ 	.short	0x0101
        /*116a*/ 	.byte	0x3f
	.zero		1


	//   ....[52]....
        /*116c*/ 	.word	0x0001a100
        /*1170*/ 	.word	0x00000022
        /*1174*/ 	.word	0x00000000
        /*1178*/ 	.short	0x0101
        /*117a*/ 	.byte	0x3f
	.zero		1


	//   ....[53]....
        /*117c*/ 	.word	0x0001b010
        /*1180*/ 	.word	0x0000000a
        /*1184*/ 	.word	0x00028850
        /*1188*/ 	.short	0x010a
        /*118a*/ 	.byte	0x3f
	.zero		1


	//   ....[54]....
        /*118c*/ 	.word	0x0001b090
        /*1190*/ 	.word	0x0000000a
        /*1194*/ 	.word	0x00028850
        /*1198*/ 	.short	0x010a
        /*119a*/ 	.byte	0x3f
	.zero		1


	//   ....[55]....
        /*119c*/ 	.word	0x0001b670
        /*11a0*/ 	.word	0x0000000a
        /*11a4*/ 	.word	0x00000000
        /*11a8*/ 	.short	0x0101
        /*11aa*/ 	.byte	0x3f
	.zero		1


	//   ....[56]....
        /*11ac*/ 	.word	0x0001cc10
        /*11b0*/ 	.word	0x00000003
        /*11b4*/ 	.word	0x00000000
        /*11b8*/ 	.short	0x0101
        /*11ba*/ 	.byte	0x3f
	.zero		1


	//   ....[57]....
        /*11bc*/ 	.word	0x0001d2d0
        /*11c0*/ 	.word	0x00000000
        /*11c4*/ 	.word	0x00000000
        /*11c8*/ 	.short	0x0101
        /*11ca*/ 	.byte	0x3f
	.zero		1


	//   ....[58]....
        /*11cc*/ 	.word	0x00020bf0
        /*11d0*/ 	.word	0x00000012
        /*11d4*/ 	.word	0x00028820
        /*11d8*/ 	.short	0x010a
        /*11da*/ 	.byte	0x3f
	.zero		1


	//   ....[59]....
        /*11dc*/ 	.word	0x00020cc0
        /*11e0*/ 	.word	0x00000006
        /*11e4*/ 	.word	0x000288a0
        /*11e8*/ 	.short	0x010a
        /*11ea*/ 	.byte	0x3f
	.zero		1


	//   ....[60]....
        /*11ec*/ 	.word	0x00021000
        /*11f0*/ 	.word	0x00000006
        /*11f4*/ 	.word	0x000288c0
        /*11f8*/ 	.short	0x010a
        /*11fa*/ 	.byte	0x3f
	.zero		1


	//   ....[61]....
        /*11fc*/ 	.word	0x000214a0
        /*1200*/ 	.word	0x00000008
        /*1204*/ 	.word	0x000288a0
        /*1208*/ 	.short	0x010a
        /*120a*/ 	.byte	0x3f
	.zero		1


	//   ....[62]....
        /*120c*/ 	.word	0x000217c0
        /*1210*/ 	.word	0x00000008
        /*1214*/ 	.word	0x000288c0
        /*1218*/ 	.short	0x010a
        /*121a*/ 	.byte	0x3f
	.zero		1


	//   ....[63]....
        /*121c*/ 	.word	0x00022b60
        /*1220*/ 	.word	0x00000000
        /*1224*/ 	.word	0x00028840
        /*1228*/ 	.short	0x010a
        /*122a*/ 	.byte	0x3f
	.zero		1


	//   ....[64]....
        /*122c*/ 	.word	0x00023990
        /*1230*/ 	.word	0x00000012
        /*1234*/ 	.word	0x00028800
        /*1238*/ 	.short	0x0107
        /*123a*/ 	.byte	0x3f
	.zero		1


	//   ....[65]....
        /*123c*/ 	.word	0x00023a90
        /*1240*/ 	.word	0x00000012
        /*1244*/ 	.word	0x00028800
        /*1248*/ 	.short	0x0101
        /*124a*/ 	.byte	0x3f
	.zero		1


	//   ....[66]....
        /*124c*/ 	.word	0x00023ab0
        /*1250*/ 	.word	0x00000012
        /*1254*/ 	.word	0x00028820
        /*1258*/ 	.short	0x010a
        /*125a*/ 	.byte	0x3f
	.zero		1


	//   ....[67]....
        /*125c*/ 	.word	0x00023ed0
        /*1260*/ 	.word	0x00000003
        /*1264*/ 	.word	0x00028840
        /*1268*/ 	.short	0x010a
        /*126a*/ 	.byte	0x3f
	.zero		1


	//   ....[68]....
        /*126c*/ 	.word	0x00024260
        /*1270*/ 	.word	0x00000002
        /*1274*/ 	.word	0x00028860
        /*1278*/ 	.short	0x010a
        /*127a*/ 	.byte	0x3f
	.zero		1


	//   ....[69]....
        /*127c*/ 	.word	0x00024900
        /*1280*/ 	.word	0x00000003
        /*1284*/ 	.word	0x00028840
        /*1288*/ 	.short	0x010a
        /*128a*/ 	.byte	0x3f
	.zero		1


	//   ....[70]....
        /*128c*/ 	.word	0x00024c90
        /*1290*/ 	.word	0x00000002
        /*1294*/ 	.word	0x00028860
        /*1298*/ 	.short	0x010a
        /*129a*/ 	.byte	0x3f
	.zero		1


	//   ....[71]....
        /*129c*/ 	.word	0x000252a0
        /*12a0*/ 	.word	0x00000002
        /*12a4*/ 	.word	0x00028840
        /*12a8*/ 	.short	0x010a
        /*12aa*/ 	.byte	0x3f
	.zero		1


	//   ....[72]....
        /*12ac*/ 	.word	0x00025620
        /*12b0*/ 	.word	0x00000002
        /*12b4*/ 	.word	0x00028860
        /*12b8*/ 	.short	0x010a
        /*12ba*/ 	.byte	0x3f
	.zero		1


	//   ....[73]....
        /*12bc*/ 	.word	0x00025bd0
        /*12c0*/ 	.word	0x00000000
        /*12c4*/ 	.word	0x00028860
        /*12c8*/ 	.short	0x010a
        /*12ca*/ 	.byte	0x3f
	.zero		1


	//   ....[74]....
        /*12cc*/ 	.word	0x00027270
        /*12d0*/ 	.word	0x00000000
        /*12d4*/ 	.word	0x00028820
        /*12d8*/ 	.short	0x010a
        /*12da*/ 	.byte	0x3f
	.zero		1


	//   ....[75]....
        /*12dc*/ 	.word	0x00027450
        /*12e0*/ 	.word	0x00000006
        /*12e4*/ 	.word	0x00000000
        /*12e8*/ 	.short	0x010a
        /*12ea*/ 	.byte	0x3f
	.zero		1


	//   ....[76]....
        /*12ec*/ 	.word	0x00027480
        /*12f0*/ 	.word	0x00000007
        /*12f4*/ 	.word	0x00000000
        /*12f8*/ 	.short	0x010a
        /*12fa*/ 	.byte	0x3f
	.zero		1


	//   ....[77]....
        /*12fc*/ 	.word	0x000274e0
        /*1300*/ 	.word	0x00000004
        /*1304*/ 	.word	0x00000000
        /*1308*/ 	.short	0x010a
        /*130a*/ 	.byte	0x3f
	.zero		1


	//   ....[78]....
        /*130c*/ 	.word	0x00027510
        /*1310*/ 	.word	0x00000003
        /*1314*/ 	.word	0x00000000
        /*1318*/ 	.short	0x010a
        /*131a*/ 	.byte	0x3f
	.zero		1


	//   ....[79]....
        /*131c*/ 	.word	0x00027570
        /*1320*/ 	.word	0x0000006b
        /*1324*/ 	.word	0x00028890
        /*1328*/ 	.short	0x010a
        /*132a*/ 	.byte	0x3f
	.zero		1


	//   ....[80]....
        /*132c*/ 	.word	0x000275c0
        /*1330*/ 	.word	0x0000006b
        /*1334*/ 	.word	0x00028890
        /*1338*/ 	.short	0x010a
        /*133a*/ 	.byte	0x3f
	.zero		1


	//   ....[81]....
        /*133c*/ 	.word	0x00027610
        /*1340*/ 	.word	0x0000006b
        /*1344*/ 	.word	0x00028890
        /*1348*/ 	.short	0x010a
        /*134a*/ 	.byte	0x3f
	.zero		1


	//   ....[82]....
        /*134c*/ 	.word	0x00027660
        /*1350*/ 	.word	0x0000006b
        /*1354*/ 	.word	0x000288b0
        /*1358*/ 	.short	0x010a
        /*135a*/ 	.byte	0x3f
	.zero		1


	//   ....[83]....
        /*135c*/ 	.word	0x00027ec0
        /*1360*/ 	.word	0x00000002
        /*1364*/ 	.word	0x00028800
        /*1368*/ 	.short	0x010a
        /*136a*/ 	.byte	0x3f
	.zero		1


	//   ....[84]....
        /*136c*/ 	.word	0x00028a70
        /*1370*/ 	.word	0x00000002
        /*1374*/ 	.word	0x00028800
        /*1378*/ 	.short	0x010a
        /*137a*/ 	.byte	0x3f
	.zero		1


	//   ....[85]....
        /*137c*/ 	.word	0x00028ac0
        /*1380*/ 	.word	0x00000003
        /*1384*/ 	.word	0x00028830
        /*1388*/ 	.short	0x010a
        /*138a*/ 	.byte	0x3f
	.zero		1


	//   ....[86]....
        /*138c*/ 	.word	0x00028b10
        /*1390*/ 	.word	0x0000000b
        /*1394*/ 	.word	0x00028830
        /*1398*/ 	.short	0x010a
        /*139a*/ 	.byte	0x3f
	.zero		1


	//   ....[87]....
        /*139c*/ 	.word	0x00028b60
        /*13a0*/ 	.word	0x0000000a
        /*13a4*/ 	.word	0x00028850
        /*13a8*/ 	.short	0x010a
        /*13aa*/ 	.byte	0x3f
	.zero		1


	//   ....[88]....
        /*13ac*/ 	.word	0x00028bb0
        /*13b0*/ 	.word	0x00000000
        /*13b4*/ 	.word	0x00028830
        /*13b8*/ 	.short	0x010a
        /*13ba*/ 	.byte	0x3f
	.zero		1


	//   ....[89]....
        /*13bc*/ 	.word	0x00028c00
        /*13c0*/ 	.word	0x00000008
        /*13c4*/ 	.word	0x00028850
        /*13c8*/ 	.short	0x010a
        /*13ca*/ 	.byte	0x3f
	.zero		1


	//   ....[90]....
        /*13cc*/ 	.word	0x00028c50
        /*13d0*/ 	.word	0x00000000
        /*13d4*/ 	.word	0x00028830
        /*13d8*/ 	.short	0x010a
        /*13da*/ 	.byte	0x3f
	.zero		1


	//   ....[91]....
        /*13dc*/ 	.word	0x00028ca0
        /*13e0*/ 	.word	0x00000008
        /*13e4*/ 	.word	0x00028850
        /*13e8*/ 	.short	0x010a
        /*13ea*/ 	.byte	0x3f
	.zero		1


	//   ....[92]....
        /*13ec*/ 	.word	0x00028cf0
        /*13f0*/ 	.word	0x0000000a
        /*13f4*/ 	.word	0x00028850
        /*13f8*/ 	.short	0x010a
        /*13fa*/ 	.byte	0x3f
	.zero		1


	//   ....[93]....
        /*13fc*/ 	.word	0x000298f0
        /*1400*/ 	.word	0x00000012
        /*1404*/ 	.word	0x00028820
        /*1408*/ 	.short	0x010a
        /*140a*/ 	.byte	0x3f
	.zero		1


	//   ....[94]....
        /*140c*/ 	.word	0x00029940
        /*1410*/ 	.word	0x00000006
        /*1414*/ 	.word	0x000288a0
        /*1418*/ 	.short	0x010a
        /*141a*/ 	.byte	0x3f
	.zero		1


	//   ....[95]....
        /*141c*/ 	.word	0x00029990
        /*1420*/ 	.word	0x00000006
        /*1424*/ 	.word	0x000288c0
        /*1428*/ 	.short	0x010a
        /*142a*/ 	.byte	0x3f
	.zero		1


	//   ....[96]....
        /*142c*/ 	.word	0x000299e0
        /*1430*/ 	.word	0x00000008
        /*1434*/ 	.word	0x000288a0
        /*1438*/ 	.short	0x010a
        /*143a*/ 	.byte	0x3f
	.zero		1


	//   ....[97]....
        /*143c*/ 	.word	0x00029a30
        /*1440*/ 	.word	0x00000008
        /*1444*/ 	.word	0x000288c0
        /*1448*/ 	.short	0x010a
        /*144a*/ 	.byte	0x3f
	.zero		1


	//   ....[98]....
        /*144c*/ 	.word	0x00029bd0
        /*1450*/ 	.word	0x00000000
        /*1454*/ 	.word	0x00028840
        /*1458*/ 	.short	0x010a
        /*145a*/ 	.byte	0x3f
	.zero		1


	//   ....[99]....
        /*145c*/ 	.word	0x0002a6e0
        /*1460*/ 	.word	0x00000012
        /*1464*/ 	.word	0x00028820
        /*1468*/ 	.short	0x010a
        /*146a*/ 	.byte	0x3f
	.zero		1


	//   ....[100]....
        /*146c*/ 	.word	0x0002a730
        /*1470*/ 	.word	0x00000003
        /*1474*/ 	.word	0x00028840
        /*1478*/ 	.short	0x010a
        /*147a*/ 	.byte	0x3f
	.zero		1


	//   ....[101]....
        /*147c*/ 	.word	0x0002a780
        /*1480*/ 	.word	0x00000002
        /*1484*/ 	.word	0x00028860
        /*1488*/ 	.short	0x010a
        /*148a*/ 	.byte	0x3f
	.zero		1


	//   ....[102]....
        /*148c*/ 	.word	0x0002a7d0
        /*1490*/ 	.word	0x00000003
        /*1494*/ 	.word	0x00028840
        /*1498*/ 	.short	0x010a
        /*149a*/ 	.byte	0x3f
	.zero		1


	//   ....[103]....
        /*149c*/ 	.word	0x0002a820
        /*14a0*/ 	.word	0x00000002
        /*14a4*/ 	.word	0x00028860
        /*14a8*/ 	.short	0x010a
        /*14aa*/ 	.byte	0x3f
	.zero		1


	//   ....[104]....
        /*14ac*/ 	.word	0x0002a870
        /*14b0*/ 	.word	0x00000002
        /*14b4*/ 	.word	0x00028840
        /*14b8*/ 	.short	0x010a
        /*14ba*/ 	.byte	0x3f
	.zero		1


	//   ....[105]....
        /*14bc*/ 	.word	0x0002a8c0
        /*14c0*/ 	.word	0x00000002
        /*14c4*/ 	.word	0x00028860
        /*14c8*/ 	.short	0x010a
        /*14ca*/ 	.byte	0x3f
	.zero		1


	//   ....[106]....
        /*14cc*/ 	.word	0x0002a910
        /*14d0*/ 	.word	0x00000000
        /*14d4*/ 	.word	0x00028860
        /*14d8*/ 	.short	0x010a
        /*14da*/ 	.byte	0x3f
	.zero		1


	//   ....[107]....
        /*14dc*/ 	.word	0x0002b4b0
        /*14e0*/ 	.word	0x00000000
        /*14e4*/ 	.word	0x00028820
        /*14e8*/ 	.short	0x010a
        /*14ea*/ 	.byte	0x3f
	.zero		1


	//   ....[108]....
        /*14ec*/ 	.word	0x0002b650
        /*14f0*/ 	.word	0x00000006
        /*14f4*/ 	.word	0x00000000
        /*14f8*/ 	.short	0x010a
        /*14fa*/ 	.byte	0x3f
	.zero		1


	//   ....[109]....
        /*14fc*/ 	.word	0x0002b6a0
        /*1500*/ 	.word	0x00000007
        /*1504*/ 	.word	0x00000000
        /*1508*/ 	.short	0x010a
        /*150a*/ 	.byte	0x3f
	.zero		1


	//   ....[110]....
        /*150c*/ 	.word	0x0002b6f0
        /*1510*/ 	.word	0x00000004
        /*1514*/ 	.word	0x00000000
        /*1518*/ 	.short	0x010a
        /*151a*/ 	.byte	0x3f
	.zero		1


	//----- nvinfo : EIATTR_NUM_MBARRIERS
	.align		4
.L_1019:
        /*151c*/ 	.byte	0x03, 0x38
        /*151e*/ 	.short	0x0016


	//----- nvinfo : EIATTR_EXIT_INSTR_OFFSETS
	.align		4
        /*1520*/ 	.byte	0x04, 0x1c
        /*1522*/ 	.short	(.L_1021 - .L_1020)


	//   ....[0]....
.L_1020:
        /*1524*/ 	.word	0x00027560


	//----- nvinfo : EIATTR_MAX_THREADS
	.align		4
.L_1021:
        /*1528*/ 	.byte	0x04, 0x05
        /*152a*/ 	.short	(.L_1023 - .L_1022)
.L_1022:
        /*152c*/ 	.word	0x00000180
        /*1530*/ 	.word	0x00000001
        /*1534*/ 	.word	0x00000001


	//----- nvinfo : EIATTR_CRS_STACK_SIZE
	.align		4
.L_1023:
        /*1538*/ 	.byte	0x04, 0x1e
        /*153a*/ 	.short	(.L_1025 - .L_1024)
.L_1024:
        /*153c*/ 	.word	0x00000000


	//----- nvinfo : EIATTR_CBANK_PARAM_SIZE
	.align		4
.L_1025:
        /*1540*/ 	.byte	0x03, 0x19
        /*1542*/ 	.short	0x0af0


	//----- nvinfo : EIATTR_PARAM_CBANK
	.align		4
        /*1544*/ 	.byte	0x04, 0x0a
        /*1546*/ 	.short	(.L_1027 - .L_1026)
	.align		4
.L_1026:
        /*1548*/ 	.word	index@(.nv.constant0._ZN7cutlass13device_kernelIN5flash11enable_sm90INS1_16FlashAttnFwdSm90INS1_25CollectiveMainloopFwdSm90ILi2EN4cute5tupleIJNS5_1CILi1EEES8_S8_EEENS6_IJNS7_ILi128EEESA_SA_EEELi128ENS_10bfloat16_tEfNS_4arch4Sm90ELb0ELb1ELb0ELb1ELb0ELb1ELb0ELb1ELb1ELb1ELb1ELb0EEENS1_21CollectiveEpilogueFwdISB_S9_SC_SE_Li256ELb1ELb1ELb1ELb0EEENS1_36VarlenDynamicPersistentTileSchedulerILi128ELi128ELi256ELi128ELb1ELb1ELb1ELb1ELb0ELb1EEEEEEEEEvNT_6ParamsE)
        /*154c*/ 	.short	0x0210
        /*154e*/ 	.short	0x0af0


	//----- nvinfo : EIATTR_SW_WAR
	.align		4
.L_1027:
        /*1550*/ 	.byte	0x04, 0x36
        /*1552*/ 	.short	(.L_1029 - .L_1028)
.L_1028:
        /*1554*/ 	.word	0x00000008
.L_1029:


//--------------------- .nv.info._ZN7cutlass13device_kernelIN5flash11enable_sm90INS1_16FlashAttnFwdSm90INS1_25CollectiveMainloopFwdSm90ILi2EN4cute5tupleIJNS5_1CILi1EEES8_S8_EEENS6_IJNS7_ILi128EEESA_SA_EEELi128ENS_10bfloat16_tEfNS_4arch4Sm90ELb1ELb0ELb0ELb0ELb0ELb0ELb0ELb1ELb1ELb1ELb1ELb0EEENS1_21CollectiveEpilogueFwdISB_S9_SC_SE_Li256ELb0ELb1ELb1ELb0EEENS1_19SingleTileSchedulerILb0ELb1ELb1ELi128EEEEEEEEEvNT_6ParamsE --------------------------
	.section	.nv.info._ZN7cutlass13device_kernelIN5flash11enable_sm90INS1_16FlashAttnFwdSm90INS1_25CollectiveMainloopFwdSm90ILi2EN4cute5tupleIJNS5_1CILi1EEES8_S8_EEENS6_IJNS7_ILi128EEESA_SA_EEELi128ENS_10bfloat16_tEfNS_4arch4Sm90ELb1ELb0ELb0ELb0ELb0ELb0ELb0ELb1ELb1ELb1ELb1ELb0EEENS1_21CollectiveEpilogueFwdISB_S9_SC_SE_Li256ELb0ELb1ELb1ELb0EEENS1_19SingleTileSchedulerILb0ELb1ELb1ELi128EEEEEEEEEvNT_6ParamsE,"",@"SHT_CUDA_INFO"
	.sectionflags	@""
	.align	4


	//----- nvinfo : EIATTR_CUDA_API_VERSION
	.align		4
        /*0000*/ 	.byte	0x04, 0x37
        /*0002*/ 	.short	(.L_1031 - .L_1030)
.L_1030:
        /*0004*/ 	.word	0x00000082


	//----- nvinfo : EIATTR_KPARAM_INFO
	.align		4
.L_1031:
        /*0008*/ 	.byte	0x04, 0x17
        /*000a*/ 	.short	(.L_1033 - .L_1032)
.L_1032:
        /*000c*/ 	.word	0x00000000
        /*0010*/ 	.short	0x0000
        /*0012*/ 	.short	0x0070
        /*0014*/ 	.byte	0x00, 0xf0, 0x01, 0x28


	//----- nvinfo : EIATTR_SPARSE_MMA_MASK
	.align		4
.L_1033:
        /*0018*/ 	.byte	0x03, 0x50
        /*001a*/ 	.short	0x0000


	//----- nvinfo : EIATTR_MAXREG_COUNT
	.align		4
        /*001c*/ 	.byte	0x03, 0x1b
        /*001e*/ 	.short	0x00a8


	//----- nvinfo : EIATTR_NUM_BARRIERS
	.align		4
        /*0020*/ 	.byte	0x02, 0x4c
        /*0022*/ 	.byte	0x10
	.zero		1


	//----- nvinfo : EIATTR_EXTERNS
	.align		4
        /*0024*/ 	.byte	0x04, 0x0f
        /*0026*/ 	.short	(.L_1035 - .L_1034)


	//   ....[0]....
	.align		4
.L_1034:
        /*0028*/ 	.word	index@(__assertfail)


	//----- nvinfo : EIATTR_ANNOTATIONS
	.align		4
.L_1035:
        /*002c*/ 	.byte	0x04, 0x55
        /*002e*/ 	.short	(.L_1037 - .L_1036)


	//   ....[0]....
.L_1036:
        /* <DEDUP_REMOVED lines=12> */


	//----- nvinfo : EIATTR_MERCURY_ISA_VERSION
	.align		4
.L_1037:
        /*00e0*/ 	.byte	0x03, 0x5f
        /*00e2*/ 	.short	0x0101


	//----- nvinfo : EIATTR_INT_WARP_WIDE_INSTR_OFFSETS
	.align		4
        /*00e4*/ 	.byte	0x04, 0x31
        /*00e6*/ 	.short	(.L_1039 - .L_1038)


	//   ....[0]....
.L_1038:
        /*00e8*/ 	.word	0x00000120


	//   ....[1]....
        /*00ec*/ 	.word	0x000001c0


	//   ....[2]....
        /*00f0*/ 	.word	0x00000230


	//----- nvinfo : EIATTR_COOP_GROUP_MASK_REGIDS
	.align		4
.L_1039:
        /*00f4*/ 	.byte	0x04, 0x29
        /*00f6*/ 	.short	(.L_1041 - .L_1040)


	//   ....[0]....
.L_1040:
        /*00f8*/ 	.word	0xffffffff


	//   ....[1]....
        /*00fc*/ 	.word	0xffffffff


	//   ....[2]....
        /*0100*/ 	.word	0xffffffff


	//   ....[3]....
        /*0104*/ 	.word	0xffffffff


	//   ....[4]....
        /*0108*/ 	.word	0xffffffff


	//   ....[5]....
        /*010c*/ 	.word	0xffffffff


	//   ....[6]....
        /*0110*/ 	.word	0xffffffff


	//   ....[7]....
        /*0114*/ 	.word	0xffffffff


	//   ....[8]....
        /*0118*/ 	.word	0xffffffff


	//   ....[9]....
        /*011c*/ 	.word	0xffffffff


	//   ....[10]....
        /*0120*/ 	.word	0xffffffff


	//   ....[11]....
        /*0124*/ 	.word	0xffffffff


	//   ....[12]....
        /*0128*/ 	.word	0xffffffff


	//   ....[13]....
        /*012c*/ 	.word	0xffffffff


	//   ....[14]....
        /*0130*/ 	.word	0xffffffff


	//   ....[15]....
        /*0134*/ 	.word	0xffffffff


	//   ....[16]....
        /*0138*/ 	.word	0xffffffff


	//   ....[17]....
        /*013c*/ 	.word	0xffffffff


	//   ....[18]....
        /*0140*/ 	.word	0xffffffff


	//   ....[19]....
        /*0144*/ 	.word	0xffffffff


	//   ....[20]....
        /*0148*/ 	.word	0xffffffff


	//   ....[21]....
        /*014c*/ 	.word	0xffffffff


	//   ....[22]....
        /*0150*/ 	.word	0xffffffff


	//   ....[23]....
        /*0154*/ 	.word	0xffffffff


	//   ....[24]....
        /*0158*/ 	.word	0xffffffff


	//   ....[25]....
        /*015c*/ 	.word	0xffffffff


	//   ....[26]....
        /*0160*/ 	.word	0xffffffff


	//   ....[27]....
        /*0164*/ 	.word	0xffffffff


	//   ....[28]....
        /*0168*/ 	.word	0xffffffff


	//   ....[29]....
        /*016c*/ 	.word	0xffffffff


	//   ....[30]....
        /*0170*/ 	.word	0xffffffff


	//   ....[31]....
        /*0174*/ 	.word	0xffffffff


	//   ....[32]....
        /*0178*/ 	.word	0xffffffff


	//   ....[33]....
        /*017c*/ 	.word	0xffffffff


	//   ....[34]....
        /*0180*/ 	.word	0xffffffff


	//   ....[35]....
        /*0184*/ 	.word	0xffffffff


	//   ....[36]....
        /*0188*/ 	.word	0xffffffff


	//   ....[37]....
        /*018c*/ 	.word	0xffffffff


	//   ....[38]....
        /*0190*/ 	.word	0xffffffff


	//   ....[39]....
        /*0194*/ 	.word	0xffffffff


	//   ....[40]....
        /*0198*/ 	.word	0xffffffff


	//   ....[41]....
        /*019c*/ 	.word	0xffffffff


	//   ....[42]....
        /*01a0*/ 	.word	0xffffffff


	//   ....[43]....
        /*01a4*/ 	.word	0xffffffff


	//   ....[44]....
        /*01a8*/ 	.word	0xffffffff


	//   ....[45]....
        /*01ac*/ 	.word	0xffffffff


	//   ....[46]....
        /*01b0*/ 	.word	0xffffffff


	//   ....[47]....
        /*01b4*/ 	.word	0xffffffff


	//   ....[48]....
        /*01b8*/ 	.word	0xffffffff


	//   ....[49]....
        /*01bc*/ 	.word	0xffffffff


	//   ....[50]....
        /*01c0*/ 	.word	0xffffffff


	//   ....[51]....
        /*01c4*/ 	.word	0xffffffff


	//   ....[52]....
        /*01c8*/ 	.word	0xffffffff


	//   ....[53]....
        /*01cc*/ 	.word	0xffffffff


	//   ....[54]....
        /*01d0*/ 	.word	0xffffffff


	//   ....[55]....
        /*01d4*/ 	.word	0x0500000f


	//   ....[56]....
        /*01d8*/ 	.word	0x0500000f


	//   ....[57]....
        /*01dc*/ 	.word	0x0500000f


	//   ....[58]....
        /*01e0*/ 	.word	0x0500000f


	//   ....[59]....
        /*01e4*/ 	.word	0x0500000f


	//   ....[60]....
        /*01e8*/ 	.word	0x0500000f


	//   ....[61]....
        /*01ec*/ 	.word	0x0500000f


	//   ....[62]....
        /*01f0*/ 	.word	0x0500000f


	//   ....[63]....
        /*01f4*/ 	.word	0x0500000f


	//   ....[64]....
        /*01f8*/ 	.word	0x0500000f


	//   ....[65]....
        /*01fc*/ 	.word	0x0500000f


	//   ....[66]....
        /*0200*/ 	.word	0x0500000f


	//   ....[67]....
        /*0204*/ 	.word	0x0500000f


	//   ....[68]....
        /*0208*/ 	.word	0x0500000f


	//   ....[69]....
        /*020c*/ 	.word	0x0500000f


	//   ....[70]....
        /*0210*/ 	.word	0x0500000f


	//   ....[71]....
        /*0214*/ 	.word	0x0500000f


	//   ....[72]....
        /*0218*/ 	.word	0x0500000f


	//----- nvinfo : EIATTR_COOP_GROUP_INSTR_OFFSETS
	.align		4
.L_1041:
        /*021c*/ 	.byte	0x04, 0x28
        /*021e*/ 	.short	(.L_1043 - .L_1042)


	//   ....[0]....
.L_1042:
        /*0220*/ 	.word	0x00000060


	//   ....[1]....
        /*0224*/ 	.word	0x00000130


	//   ....[2]....
        /*0228*/ 	.word	0x000001e0


	//   ....[3]....
        /*022c*/ 	.word	0x000003a0


	//   ....[4]....
        /*0230*/ 	.word	0x00000500


	//   ....[5]....
        /*0234*/ 	.word	0x00000620


	//   ....[6]....
        /*0238*/ 	.word	0x00000780


	//   ....[7]....
        /*023c*/ 	.word	0x00001170


	//   ....[8]....
        /*0240*/ 	.word	0x00001a00


	//   ....[9]....
        /*0244*/ 	.word	0x00001a40


	//   ....[10]....
        /*0248*/ 	.word	0x00002280


	//   ....[11]....
        /*024c*/ 	.word	0x00002340


	//   ....[12]....
        /*0250*/ 	.word	0x00002c00


	//   ....[13]....
        /*0254*/ 	.word	0x00002c50


	//   ....[14]....
        /*0258*/ 	.word	0x00003f40


	//   ....[15]....
        /*025c*/ 	.word	0x000046d0


	//   ....[16]....
        /*0260*/ 	.word	0x00004710


	//   ....[17]....
        /*0264*/ 	.word	0x00004730


	//   ....[18]....
        /*0268*/ 	.word	0x00004e10


	//   ....[19]....
        /*026c*/ 	.word	0x00004fe0


	//   ....[20]....
        /*0270*/ 	.word	0x00006a20


	//   ....[21]....
        /*0274*/ 	.word	0x00006a50


	//   ....[22]....
        /*0278*/ 	.word	0x00006d10


	//   ....[23]....
        /*027c*/ 	.word	0x00006d60


	//   ....[24]....
        /*0280*/ 	.word	0x00008320


	//   ....[25]....
        /*0284*/ 	.word	0x00008350


	//   ....[26]....
        /*0288*/ 	.word	0x00008420


	//   ....[27]....
        /*028c*/ 	.word	0x00008430


	//   ....[28]....
        /*0290*/ 	.word	0x00009310


	//   ....[29]....
        /*0294*/ 	.word	0x00009350


	//   ....[30]....
        /*0298*/ 	.word	0x00009380


	//   ....[31]....
        /*029c*/ 	.word	0x000093b0


	//   ....[32]....
        /*02a0*/ 	.word	0x000093c0


	//   ....[33]....
        /*02a4*/ 	.word	0x000093f0


	//   ....[34]....
        /*02a8*/ 	.word	0x00009a50


	//   ....[35]....
        /*02ac*/ 	.word	0x00009a60


	//   ....[36]....
        /*02b0*/ 	.word	0x0000a460


	//   ....[37]....
        /*02b4*/ 	.word	0x0000af70


	//   ....[38]....
        /*02b8*/ 	.word	0x0000b890


	//   ....[39]....
        /*02bc*/ 	.word	0x0000b8c0


	//   ....[40]....
        /*02c0*/ 	.word	0x0000b8f0


	//   ....[41]....
        /*02c4*/ 	.word	0x0000b9a0


	//   ....[42]....
        /*02c8*/ 	.word	0x0000b9c0


	//   ....[43]....
        /*02cc*/ 	.word	0x0000b9f0


	//   ....[44]....
        /*02d0*/ 	.word	0x0000ba70


	//   ....[45]....
        /*02d4*/ 	.word	0x0000baa0


	//   ....[46]....
        /*02d8*/ 	.word	0x0000bb00


	//   ....[47]....
        /*02dc*/ 	.word	0x0000bb30


	//   ....[48]....
        /*02e0*/ 	.word	0x0000bba0


	//   ....[49]....
        /*02e4*/ 	.word	0x0000bbd0


	//   ....[50]....
        /*02e8*/ 	.word	0x0000bc40


	//   ....[51]....
        /*02ec*/ 	.word	0x0000bc70


	//   ....[52]....
        /*02f0*/ 	.word	0x0000bcf0


	//   ....[53]....
        /*02f4*/ 	.word	0x0000bd30


	//   ....[54]....
        /*02f8*/ 	.word	0x0000dce0


	//   ....[55]....
        /*02fc*/ 	.word	0x0000e240


	//   ....[56]....
        /*0300*/ 	.word	0x0000e3b0


	//   ....[57]....
        /*0304*/ 	.word	0x0000e410


	//   ....[58]....
        /*0308*/ 	.word	0x0000e4b0


	//   ....[59]....
        /*030c*/ 	.word	0x0000e5a0


	//   ....[60]....
        /*0310*/ 	.word	0x0000e630


	//   ....[61]....
        /*0314*/ 	.word	0x0000e710


	//   ....[62]....
        /*0318*/ 	.word	0x0000e780


	//   ....[63]....
        /*031c*/ 	.word	0x0000e860


	//   ....[64]....
        /*0320*/ 	.word	0x0000e8d0


	//   ....[65]....
        /*0324*/ 	.word	0x0000e9b0


	//   ....[66]....
        /*0328*/ 	.word	0x0000ea20


	//   ....[67]....
        /*032c*/ 	.word	0x0000eb00


	//   ....[68]....
        /*0330*/ 	.word	0x0000eb70


	//   ....[69]....
        /*0334*/ 	.word	0x0000ec40


	//   ....[70]....
        /*0338*/ 	.word	0x0000ecb0


	//   ....[71]....
        /*033c*/ 	.word	0x0000ed60


	//   ....[72]....
        /*0340*/ 	.word	0x0000f160


	//----- nvinfo : EIATTR_REG_RECONFIG
	.align		4
.L_1043:
        /*0344*/ 	.byte	0x01, 0x54
	.zero		2


	//----- nvinfo : EIATTR_SYSCALL_OFFSETS
	.align		4
        /*0348*/ 	.byte	0x04, 0x46
        /*034a*/ 	.short	(.L_1045 - .L_1044)


	//   ....[0]....
.L_1044:
        /*034c*/ 	.word	0x00001330


	//   ....[1]....
        /*0350*/ 	.word	0x0000ac00


	//   ....[2]....
        /*0354*/ 	.word	0x0000ad40


	//   ....[3]....
        /*0358*/ 	.word	0x0000ae30


	//   ....[4]....
        /*035c*/ 	.word	0x0000b4f0


	//----- nvinfo : EIATTR_MBARRIER_INSTR_OFFSETS
	.align		4
.L_1045:
        /*0360*/ 	.byte	0x04, 0x39
        /*0362*/ 	.short	(.L_1047 - .L_1046)


	//   ....[0]....
.L_1046:
        /*0364*/ 	.word	0x00000250
        /*0368*/ 	.word	0x000000ff
        /*036c*/ 	.word	0x00028800
        /*0370*/ 	.short	0x0100
        /*0372*/ 	.byte	0x08
	.zero		1


	//   ....[1]....
        /*0374*/ 	.word	0x00000260
        /*0378*/ 	.word	0x000000ff
        /*037c*/ 	.word	0x00028820
        /*0380*/ 	.short	0x0100
        /*0382*/ 	.byte	0x08
	.zero		1


	//   ....[2]....
        /*0384*/ 	.word	0x00000350
        /*0388*/ 	.word	0x000000ff
        /*038c*/ 	.word	0x00028830
        /*0390*/ 	.short	0x0100
        /*0392*/ 	.byte	0x08
	.zero		1


	//   ....[3]....
        /*0394*/ 	.word	0x00000360
        /*0398*/ 	.word	0x000000ff
        /*039c*/ 	.word	0x00028840
        /*03a0*/ 	.short	0x0100
        /*03a2*/ 	.byte	0x08
	.zero		1


	//   ....[4]....
        /*03a4*/ 	.word	0x00000370
        /*03a8*/ 	.word	0x000000ff
        /*03ac*/ 	.word	0x00028838
        /*03b0*/ 	.short	0x0100
        /*03b2*/ 	.byte	0x08
	.zero		1


	//   ....[5]....
        /*03b4*/ 	.word	0x00000380
        /*03b8*/ 	.word	0x000000ff
        /*03bc*/ 	.word	0x00028848
        /*03c0*/ 	.short	0x0100
        /*03c2*/ 	.byte	0x08
	.zero		1


	//   ....[6]....
        /*03c4*/ 	.word	0x000004b0
        /*03c8*/ 	.word	0x000000ff
        /*03cc*/ 	.word	0x00028850
        /*03d0*/ 	.short	0x0100
        /*03d2*/ 	.byte	0x08
	.zero		1


	//   ....[7]....
        /*03d4*/ 	.word	0x000004c0
        /*03d8*/ 	.word	0x000000ff
        /*03dc*/ 	.word	0x00028860
        /*03e0*/ 	.short	0x0100
        /*03e2*/ 	.byte	0x08
	.zero		1


	//   ....[8]....
        /*03e4*/ 	.word	0x000004d0
        /*03e8*/ 	.word	0x000000ff
        /*03ec*/ 	.word	0x00028858
        /*03f0*/ 	.short	0x0100
        /*03f2*/ 	.byte	0x08
	.zero		1


	//   ....[9]....
        /*03f4*/ 	.word	0x000004e0
        /*03f8*/ 	.word	0x000000ff
        /*03fc*/ 	.word	0x00028868
        /*0400*/ 	.short	0x0100
        /*0402*/ 	.byte	0x08
	.zero		1


	//   ....[10]....
        /*0404*/ 	.word	0x000005d0
        /*0408*/ 	.word	0x000000ff
        /*040c*/ 	.word	0x00028870
        /*0410*/ 	.short	0x0100
        /*0412*/ 	.byte	0x06
	.zero		1


	//   ....[11]....
        /*0414*/ 	.word	0x000005e0
        /*0418*/ 	.word	0x000000ff
        /*041c*/ 	.word	0x00028880
        /*0420*/ 	.short	0x0100
        /*0422*/ 	.byte	0x06
	.zero		1


	//   ....[12]....
        /*0424*/ 	.word	0x000005f0
        /*0428*/ 	.word	0x000000ff
        /*042c*/ 	.word	0x00028878
        /*0430*/ 	.short	0x0100
        /*0432*/ 	.byte	0x06
	.zero		1


	//   ....[13]....
        /*0434*/ 	.word	0x00000600
        /*0438*/ 	.word	0x000000ff
        /*043c*/ 	.word	0x00028888
        /*0440*/ 	.short	0x0100
        /*0442*/ 	.byte	0x06
	.zero		1


	//   ....[14]....
        /*0444*/ 	.word	0x00000730
        /*0448*/ 	.word	0x000000ff
        /*044c*/ 	.word	0x00028890
        /*0450*/ 	.short	0x0100
        /*0452*/ 	.byte	0x08
	.zero		1


	//   ....[15]....
        /*0454*/ 	.word	0x00000740
        /*0458*/ 	.word	0x000000ff
        /*045c*/ 	.word	0x000288a0
        /*0460*/ 	.short	0x0100
        /*0462*/ 	.byte	0x08
	.zero		1


	//   ....[16]....
        /*0464*/ 	.word	0x00000750
        /*0468*/ 	.word	0x000000ff
        /*046c*/ 	.word	0x00028898
        /*0470*/ 	.short	0x0100
        /*0472*/ 	.byte	0x08
	.zero		1


	//   ....[17]....
        /*0474*/ 	.word	0x00000760
        /*0478*/ 	.word	0x000000ff
        /*047c*/ 	.word	0x000288a8
        /*0480*/ 	.short	0x0100
        /*0482*/ 	.byte	0x08
	.zero		1


	//   ....[18]....
        /*0484*/ 	.word	0x00000890
        /*0488*/ 	.word	0x000000ff
        /*048c*/ 	.word	0x000288b0
        /*0490*/ 	.short	0x0100
        /*0492*/ 	.byte	0x08
	.zero		1


	//   ....[19]....
        /*0494*/ 	.word	0x000008a0
        /*0498*/ 	.word	0x000000ff
        /*049c*/ 	.word	0x000288c0
        /*04a0*/ 	.short	0x0100
        /*04a2*/ 	.byte	0x08
	.zero		1


	//   ....[20]....
        /*04a4*/ 	.word	0x000008b0
        /*04a8*/ 	.word	0x000000ff
        /*04ac*/ 	.word	0x000288b8
        /*04b0*/ 	.short	0x0100
        /*04b2*/ 	.byte	0x08
	.zero		1


	//   ....[21]....
        /*04b4*/ 	.word	0x000008c0
        /*04b8*/ 	.word	0x000000ff
        /*04bc*/ 	.word	0x000288c8
        /*04c0*/ 	.short	0x0100
        /*04c2*/ 	.byte	0x08
	.zero		1


	//   ....[22]....
        /*04c4*/ 	.word	0x00001360
        /*04c8*/ 	.word	0x000000ff
        /*04cc*/ 	.word	0x00028800
        /*04d0*/ 	.short	0x010a
        /*04d2*/ 	.byte	0x24
	.zero		1


	//   ....[23]....
        /*04d4*/ 	.word	0x000013c0
        /*04d8*/ 	.word	0x000000ff
        /*04dc*/ 	.word	0x00028830
        /*04e0*/ 	.short	0x010a
        /*04e2*/ 	.byte	0x24
	.zero		1


	//   ....[24]....
        /*04e4*/ 	.word	0x00001450
        /*04e8*/ 	.word	0x000000ff
        /*04ec*/ 	.word	0x00028830
        /*04f0*/ 	.short	0x010a
        /*04f2*/ 	.byte	0x24
	.zero		1


	//   ....[25]....
        /*04f4*/ 	.word	0x00002fa0
        /*04f8*/ 	.word	0x00000006
        /*04fc*/ 	.word	0x00000000
        /*0500*/ 	.short	0x0101
        /*0502*/ 	.byte	0x3f
	.zero		1


	//   ....[26]....
        /*0504*/ 	.word	0x00003a60
        /*0508*/ 	.word	0x000000ff
        /*050c*/ 	.word	0x00028830
        /*0510*/ 	.short	0x010a
        /*0512*/ 	.byte	0x07
	.zero		1


	//   ....[27]....
        /*0514*/ 	.word	0x00003aa0
        /*0518*/ 	.word	0x000000ff
        /*051c*/ 	.word	0x00028830
        /*0520*/ 	.short	0x010a
        /*0522*/ 	.byte	0x07
	.zero		1


	//   ....[28]....
        /*0524*/ 	.word	0x00003dd0
        /*0528*/ 	.word	0x000000ff
        /*052c*/ 	.word	0x00028850
        /*0530*/ 	.short	0x010a
        /*0532*/ 	.byte	0x07
	.zero		1


	//   ....[29]....
        /*0534*/ 	.word	0x00003e10
        /*0538*/ 	.word	0x000000ff
        /*053c*/ 	.word	0x00028850
        /*0540*/ 	.short	0x010a
        /*0542*/ 	.byte	0x07
	.zero		1


	//   ....[30]....
        /*0544*/ 	.word	0x00005550
        /*0548*/ 	.word	0x0000002b
        /*054c*/ 	.word	0x00000000
        /*0550*/ 	.short	0x0101
        /*0552*/ 	.byte	0x3f
	.zero		1


	//   ....[31]....
        /*0554*/ 	.word	0x000056c0
        /*0558*/ 	.word	0x0000002d
        /*055c*/ 	.word	0x00000000
        /*0560*/ 	.short	0x0101
        /*0562*/ 	.byte	0x3f
	.zero		1


	//   ....[32]....
        /*0564*/ 	.word	0x00006390
        /*0568*/ 	.word	0x000000ff
        /*056c*/ 	.word	0x00028830
        /*0570*/ 	.short	0x010a
        /*0572*/ 	.byte	0x07
	.zero		1


	//   ....[33]....
        /*0574*/ 	.word	0x000063d0
        /*0578*/ 	.word	0x000000ff
        /*057c*/ 	.word	0x00028830
        /*0580*/ 	.short	0x010a
        /*0582*/ 	.byte	0x07
	.zero		1


	//   ....[34]....
        /*0584*/ 	.word	0x000066f0
        /*0588*/ 	.word	0x000000ff
        /*058c*/ 	.word	0x00028850
        /*0590*/ 	.short	0x010a
        /*0592*/ 	.byte	0x07
	.zero		1


	//   ....[35]....
        /*0594*/ 	.word	0x00006730
        /*0598*/ 	.word	0x000000ff
        /*059c*/ 	.word	0x00028850
        /*05a0*/ 	.short	0x010a
        /*05a2*/ 	.byte	0x07
	.zero		1


	//   ....[36]....
        /*05a4*/ 	.word	0x00007890
        /*05a8*/ 	.word	0x0000001b
        /*05ac*/ 	.word	0x00000000
        /*05b0*/ 	.short	0x0101
        /*05b2*/ 	.byte	0x3f
	.zero		1


	//   ....[37]....
        /*05b4*/ 	.word	0x00007930
        /*05b8*/ 	.word	0x0000001f
        /*05bc*/ 	.word	0x00000000
        /*05c0*/ 	.short	0x0101
        /*05c2*/ 	.byte	0x3f
	.zero		1


	//   ....[38]....
        /*05c4*/ 	.word	0x00008290
        /*05c8*/ 	.word	0x000000ff
        /*05cc*/ 	.word	0x00028850
        /*05d0*/ 	.short	0x010a
        /*05d2*/ 	.byte	0x05
	.zero		1


	//   ....[39]....
        /*05d4*/ 	.word	0x000082d0
        /*05d8*/ 	.word	0x000000ff
        /*05dc*/ 	.word	0x00028850
        /*05e0*/ 	.short	0x010a
        /*05e2*/ 	.byte	0x05
	.zero		1


	//   ....[40]....
        /*05e4*/ 	.word	0x00008790
        /*05e8*/ 	.word	0x0000000c
        /*05ec*/ 	.word	0x00000000
        /*05f0*/ 	.short	0x0101
        /*05f2*/ 	.byte	0x3f
	.zero		1


	//   ....[41]....
        /*05f4*/ 	.word	0x000093d0
        /*05f8*/ 	.word	0x000000ff
        /*05fc*/ 	.word	0x00000000
        /*0600*/ 	.short	0x0101
        /*0602*/ 	.byte	0x04
	.zero		1


	//   ....[42]....
        /*0604*/ 	.word	0x0000b180
        /*0608*/ 	.word	0x000000ff
        /*060c*/ 	.word	0x00028840
        /*0610*/ 	.short	0x010a
        /*0612*/ 	.byte	0x26
	.zero		1


	//   ....[43]....
        /*0614*/ 	.word	0x0000be20
        /*0618*/ 	.word	0x000000ff
        /*061c*/ 	.word	0x00028800
        /*0620*/ 	.short	0x0107
        /*0622*/ 	.byte	0x26
	.zero		1


	//   ....[44]....
        /*0624*/ 	.word	0x0000be90
        /*0628*/ 	.word	0x000000ff
        /*062c*/ 	.word	0x00028800
        /*0630*/ 	.short	0x0101
        /*0632*/ 	.byte	0x26
	.zero		1


	//   ....[45]....
        /*0634*/ 	.word	0x0000beb0
        /*0638*/ 	.word	0x000000ff
        /*063c*/ 	.word	0x00028820
        /*0640*/ 	.short	0x010a
        /*0642*/ 	.byte	0x26
	.zero		1


	//   ....[46]....
        /*0644*/ 	.word	0x0000c290
        /*0648*/ 	.word	0x000000ff
        /*064c*/ 	.word	0x00028848
        /*0650*/ 	.short	0x010a
        /*0652*/ 	.byte	0x26
	.zero		1


	//   ....[47]....
        /*0654*/ 	.word	0x0000c550
        /*0658*/ 	.word	0x000000ff
        /*065c*/ 	.word	0x00028860
        /*0660*/ 	.short	0x010a
        /*0662*/ 	.byte	0x26
	.zero		1


	//   ....[48]....
        /*0664*/ 	.word	0x0000ca50
        /*0668*/ 	.word	0x000000ff
        /*066c*/ 	.word	0x00028840
        /*0670*/ 	.short	0x010a
        /*0672*/ 	.byte	0x26
	.zero		1


	//   ....[49]....
        /*0674*/ 	.word	0x0000cd30
        /*0678*/ 	.word	0x000000ff
        /*067c*/ 	.word	0x00028868
        /*0680*/ 	.short	0x010a
        /*0682*/ 	.byte	0x26
	.zero		1


	//   ....[50]....
        /*0684*/ 	.word	0x0000d280
        /*0688*/ 	.word	0x000000ff
        /*068c*/ 	.word	0x00028848
        /*0690*/ 	.short	0x010a
        /*0692*/ 	.byte	0x26
	.zero		1


	//   ....[51]....
        /*0694*/ 	.word	0x0000d540
        /*0698*/ 	.word	0x000000ff
        /*069c*/ 	.word	0x00028860
        /*06a0*/ 	.short	0x010a
        /*06a2*/ 	.byte	0x26
	.zero		1


	//   ....[52]....
        /*06a4*/ 	.word	0x0000d8e0
        /*06a8*/ 	.word	0x00000003
        /*06ac*/ 	.word	0x00028860
        /*06b0*/ 	.short	0x010a
        /*06b2*/ 	.byte	0x3f
	.zero		1


	//   ....[53]....
        /*06b4*/ 	.word	0x0000dc70
        /*06b8*/ 	.word	0x00000002
        /*06bc*/ 	.word	0x00028820
        /*06c0*/ 	.short	0x010a
        /*06c2*/ 	.byte	0x3f
	.zero		1


	//   ....[54]....
        /*06c4*/ 	.word	0x0000ddf0
        /*06c8*/ 	.word	0x00000006
        /*06cc*/ 	.word	0x00000000
        /*06d0*/ 	.short	0x010a
        /*06d2*/ 	.byte	0x3f
	.zero		1


	//   ....[55]....
        /*06d4*/ 	.word	0x0000de60
        /*06d8*/ 	.word	0x00000003
        /*06dc*/ 	.word	0x00000000
        /*06e0*/ 	.short	0x010a
        /*06e2*/ 	.byte	0x3f
	.zero		1


	//   ....[56]....
        /*06e4*/ 	.word	0x0000dec0
        /*06e8*/ 	.word	0x00000000
        /*06ec*/ 	.word	0x00000000
        /*06f0*/ 	.short	0x010a
        /*06f2*/ 	.byte	0x3f
	.zero		1


	//   ....[57]....
        /*06f4*/ 	.word	0x0000def0
        /*06f8*/ 	.word	0x00000003
        /*06fc*/ 	.word	0x00000000
        /*0700*/ 	.short	0x010a
        /*0702*/ 	.byte	0x3f
	.zero		1


	//   ....[58]....
        /*0704*/ 	.word	0x0000df60
        /*0708*/ 	.word	0x00000000
        /*070c*/ 	.word	0x00028800
        /*0710*/ 	.short	0x010a
        /*0712*/ 	.byte	0x3f
	.zero		1


	//   ....[59]....
        /*0714*/ 	.word	0x0000dfc0
        /*0718*/ 	.word	0x00000000
        /*071c*/ 	.word	0x00028830
        /*0720*/ 	.short	0x010a
        /*0722*/ 	.byte	0x3f
	.zero		1


	//   ....[60]....
        /*0724*/ 	.word	0x0000e020
        /*0728*/ 	.word	0x00000009
        /*072c*/ 	.word	0x00028830
        /*0730*/ 	.short	0x010a
        /*0732*/ 	.byte	0x3f
	.zero		1


	//   ....[61]....
        /*0734*/ 	.word	0x0000e080
        /*0738*/ 	.word	0x00000009
        /*073c*/ 	.word	0x00028850
        /*0740*/ 	.short	0x010a
        /*0742*/ 	.byte	0x3f
	.zero		1


	//   ....[62]....
        /*0744*/ 	.word	0x0000e0e0
        /*0748*/ 	.word	0x00000009
        /*074c*/ 	.word	0x00028830
        /*0750*/ 	.short	0x010a
        /*0752*/ 	.byte	0x3f
	.zero		1


	//   ....[63]....
        /*0754*/ 	.word	0x0000e140
        /*0758*/ 	.word	0x00000009
        /*075c*/ 	.word	0x00028850
        /*0760*/ 	.short	0x010a
        /*0762*/ 	.byte	0x3f
	.zero		1


	//   ....[64]....
        /*0764*/ 	.word	0x0000e1a0
        /*0768*/ 	.word	0x00000003
        /*076c*/ 	.word	0x00028850
        /*0770*/ 	.short	0x010a
        /*0772*/ 	.byte	0x3f
	.zero		1


	//   ....[65]....
        /*0774*/ 	.word	0x0000e300
        /*0778*/ 	.word	0x00000003
        /*077c*/ 	.word	0x00028840
        /*0780*/ 	.short	0x010a
        /*0782*/ 	.byte	0x3f
	.zero		1


	//   ....[66]....
        /*0784*/ 	.word	0x0000eda0
        /*0788*/ 	.word	0x00000003
        /*078c*/ 	.word	0x00028820
        /*0790*/ 	.short	0x010a
        /*0792*/ 	.byte	0x3f
	.zero		1


	//   ....[67]....
        /*0794*/ 	.word	0x0000ee00
        /*0798*/ 	.word	0x00000003
        /*079c*/ 	.word	0x00028848
        /*07a0*/ 	.short	0x010a
        /*07a2*/ 	.byte	0x3f
	.zero		1


	//   ....[68]....
        /*07a4*/ 	.word	0x0000ee60
        /*07a8*/ 	.word	0x00000003
        /*07ac*/ 	.word	0x00028860
        /*07b0*/ 	.short	0x010a
        /*07b2*/ 	.byte	0x3f
	.zero		1


	//   ....[69]....
        /*07b4*/ 	.word	0x0000eec0
        /*07b8*/ 	.word	0x00000003
        /*07bc*/ 	.word	0x00028840
        /*07c0*/ 	.short	0x010a
        /*07c2*/ 	.byte	0x3f
	.zero		1


	//   ....[70]....
        /*07c4*/ 	.word	0x0000ef20
        /*07c8*/ 	.word	0x00000003
        /*07cc*/ 	.word	0x00028868
        /*07d0*/ 	.short	0x010a
        /*07d2*/ 	.byte	0x3f
	.zero		1


	//   ....[71]....
        /*07d4*/ 	.word	0x0000ef80
        /*07d8*/ 	.word	0x00000003
        /*07dc*/ 	.word	0x00028848
        /*07e0*/ 	.short	0x010a
        /*07e2*/ 	.byte	0x3f
	.zero		1


	//   ....[72]....
        /*07e4*/ 	.word	0x0000efe0
        /*07e8*/ 	.word	0x00000003
        /*07ec*/ 	.word	0x00028860
        /*07f0*/ 	.short	0x010a
        /*07f2*/ 	.byte	0x3f
	.zero		1


	//   ....[73]....
        /*07f4*/ 	.word	0x0000f030
        /*07f8*/ 	.word	0x00000003
        /*07fc*/ 	.word	0x00028860
        /*0800*/ 	.short	0x010a
        /*0802*/ 	.byte	0x3f
	.zero		1


	//   ....[74]....
        /*0804*/ 	.word	0x0000f080
        /*0808*/ 	.word	0x00000002
        /*080c*/ 	.word	0x00028820
        /*0810*/ 	.short	0x010a
        /*0812*/ 	.byte	0x3f
	.zero		1


	//   ....[75]....
        /*0814*/ 	.word	0x0000f220
        /*0818*/ 	.word	0x00000006
        /*081c*/ 	.word	0x00000000
        /*0820*/ 	.short	0x010a
        /*0822*/ 	.byte	0x3f
	.zero		1


	//   ....[76]....
        /*0824*/ 	.word	0x0000f270
        /*0828*/ 	.word	0x00000003
        /*082c*/ 	.word	0x00000000
        /*0830*/ 	.short	0x010a
        /*0832*/ 	.byte	0x3f
	.zero		1


	//   ....[77]....
        /*0834*/ 	.word	0x0000f2c0
        /*0838*/ 	.word	0x00000000
        /*083c*/ 	.word	0x00000000
        /*0840*/ 	.short	0x010a
        /*0842*/ 	.byte	0x3f
	.zero		1


	//----- nvinfo : EIATTR_NUM_MBARRIERS
	.align		4
.L_1047:
        /*0844*/ 	.byte	0x03, 0x38
        /*0846*/ 	.short	0x0016


	//----- nvinfo : EIATTR_EXIT_INSTR_OFFSETS
	.align		4
        /*0848*/ 	.byte	0x04, 0x1c
        /*084a*/ 	.short	(.L_1049 - .L_1048)


	//   ....[0]....
.L_1048:
        /*084c*/ 	.word	0x0000df40


	//----- nvinfo : EIATTR_MAX_THREADS
	.align		4
.L_1049:
        /*0850*/ 	.byte	0x04, 0x05
        /*0852*/ 	.short	(.L_1051 - .L_1050)
.L_1050:
        /*0854*/ 	.word	0x00000180
        /*0858*/ 	.word	0x00000001
        /*085c*/ 	.word	0x00000001


	//----- nvinfo : EIATTR_CRS_STACK_SIZE
	.align		4
.L_1051:
        /*0860*/ 	.byte	0x04, 0x1e
        /*0862*/ 	.short	(.L_1053 - .L_1052)
.L_1052:
        /*0864*/ 	.word	0x00000000


	//----- nvinfo : EIATTR_CBANK_PARAM_SIZE
	.align		4
.L_1053:
        /*0868*/ 	.byte	0x03, 0x19
        /*086a*/ 	.short	0x0a70


	//----- nvinfo : EIATTR_PARAM_CBANK
	.align		4
        /*086c*/ 	.byte	0x04, 0x0a
        /*086e*/ 	.short	(.L_1055 - .L_1054)
	.align		4
.L_1054:
        /*0870*/ 	.word	index@(.nv.constant0._ZN7cutlass13device_kernelIN5flash11enable_sm90INS1_16FlashAttnFwdSm90INS1_25CollectiveMainloopFwdSm90ILi2EN4cute5tupleIJNS5_1CILi1EEES8_S8_EEENS6_IJNS7_ILi128EEESA_SA_EEELi128ENS_10bfloat16_tEfNS_4arch4Sm90ELb1ELb0ELb0ELb0ELb0ELb0ELb0ELb1ELb1ELb1ELb1ELb0EEENS1_21CollectiveEpilogueFwdISB_S9_SC_SE_Li256ELb0ELb1ELb1ELb0EEENS1_19SingleTileSchedulerILb0ELb1ELb1ELi128EEEEEEEEEvNT_6ParamsE)
        /*0874*/ 	.short	0x0210
        /*0876*/ 	.short	0x0a70


	//----- nvinfo : EIATTR_SW_WAR
	.align		4
.L_1055:
        /*0878*/ 	.byte	0x04, 0x36
        /*087a*/ 	.short	(.L_1057 - .L_1056)
.L_1056:
        /*087c*/ 	.word	0x00000008
.L_1057:


//--------------------- .nv.info._ZN7cutlass13device_kernelIN5flash11enable_sm90INS1_16FlashAttnFwdSm90INS1_25CollectiveMainloopFwdSm90ILi2EN4cute5tupleIJNS5_1CILi1EEES8_S8_EEENS6_IJNS7_ILi128EEESA_SA_EEELi128ENS_10bfloat16_tEfNS_4arch4Sm90ELb1ELb0ELb0ELb1ELb0ELb0ELb0ELb1ELb1ELb1ELb1ELb0EEENS1_21CollectiveEpilogueFwdISB_S9_SC_SE_Li256ELb1ELb1ELb1ELb0EEENS1_36VarlenDynamicPersistentTileSchedulerILi128ELi128ELi256ELi128ELb1ELb1ELb1ELb1ELb1ELb1EEEEEEEEEvNT_6ParamsE --------------------------
	.section	.nv.info._ZN7cutlass13device_kernelIN5flash11enable_sm90INS1_16FlashAttnFwdSm90INS1_25CollectiveMainloopFwdSm90ILi2EN4cute5tupleIJNS5_1CILi1EEES8_S8_EEENS6_IJNS7_ILi128EEESA_SA_EEELi128ENS_10bfloat16_tEfNS_4arch4Sm90ELb1ELb0ELb0ELb1ELb0ELb0ELb0ELb1ELb1ELb1ELb1ELb0EEENS1_21CollectiveEpilogueFwdISB_S9_SC_SE_Li256ELb1ELb1ELb1ELb0EEENS1_36VarlenDynamicPersistentTileSchedulerILi128ELi128ELi256ELi128ELb1ELb1ELb1ELb1ELb1ELb1EEEEEEEEEvNT_6ParamsE,"",@"SHT_CUDA_INFO"
	.sectionflags	@""
	.align	4


	//----- nvinfo : EIATTR_CUDA_API_VERSION
	.align		4
        /*0000*/ 	.byte	0x04, 0x37
        /*0002*/ 	.short	(.L_1059 - .L_1058)
.L_1058:
        /*0004*/ 	.word	0x00000082


	//----- nvinfo : EIATTR_KPARAM_INFO
	.align		4
.L_1059:
        /*0008*/ 	.byte	0x04, 0x17
        /*000a*/ 	.short	(.L_1061 - .L_1060)
.L_1060:
        /*000c*/ 	.word	0x00000000
        /*0010*/ 	.short	0x0000
        /*0012*/ 	.short	0x0070
        /*0014*/ 	.byte	0x00, 0xf0, 0x01, 0x2a


	//----- nvinfo : EIATTR_SPARSE_MMA_MASK
	.align		4
.L_1061:
        /*0018*/ 	.byte	0x03, 0x50
        /*001a*/ 	.short	0x0000


	//----- nvinfo : EIATTR_MAXREG_COUNT
	.align		4
        /*001c*/ 	.byte	0x03, 0x1b
        /*001e*/ 	.short	0x00a8


	//----- nvinfo : EIATTR_NUM_BARRIERS
	.align		4
        /*0020*/ 	.byte	0x02, 0x4c
        /*0022*/ 	.byte	0x10
	.zero		1


	//----- nvinfo : EIATTR_EXTERNS
	.align		4
        /*0024*/ 	.byte	0x04, 0x0f
        /*0026*/ 	.short	(.L_1063 - .L_1062)


	//   ....[0]....
	.align		4
.L_1062:
        /*0028*/ 	.word	index@(__assertfail)


	//----- nvinfo : EIATTR_ANNOTATIONS
	.align		4
.L_1063:
        /*002c*/ 	.byte	0x04, 0x55
        /*002e*/ 	.short	(.L_1065 - .L_1064)


	//   ....[0]....
.L_1064:
        /* <DEDUP_REMOVED lines=71> */


	//----- nvinfo : EIATTR_MERCURY_ISA_VERSION
	.align		4
.L_1065:
        /*0490*/ 	.byte	0x03, 0x5f
        /*0492*/ 	.short	0x0101


	//----- nvinfo : EIATTR_UNUSED_LOAD_BYTE_OFFSET
	.align		4
        /*0494*/ 	.byte	0x04, 0x44
        /*0496*/ 	.short	(.L_1067 - .L_1066)


	//   ....[0]....
.L_1066:
        /*0498*/ 	.word	0x00000a40
        /*049c*/ 	.word	0x0000fff0


	//   ....[1]....
        /*04a0*/ 	.word	0x000095a0
        /*04a4*/ 	.word	0x0000fff0


	//----- nvinfo : EIATTR_INT_WARP_WIDE_INSTR_OFFSETS
	.align		4
.L_1067:
        /*04a8*/ 	.byte	0x04, 0x31
        /*04aa*/ 	.short	(.L_1069 - .L_1068)


	//   ....[0]....
.L_1068:
        /*04ac*/ 	.word	0x00000130


	//   ....[1]....
        /*04b0*/ 	.word	0x00000170


	//   ....[2]....
        /*04b4*/ 	.word	0x000001e0


	//   ....[3]....
        /*04b8*/ 	.word	0x0000df70


	//   ....[4]....
        /*04bc*/ 	.word	0x0000e000


	//   ....[5]....
        /*04c0*/ 	.word	0x00011660


	//   ....[6]....
        /*04c4*/ 	.word	0x000116f0


	//----- nvinfo : EIATTR_COOP_GROUP_MASK_REGIDS
	.align		4
.L_1069:
        /*04c8*/ 	.byte	0x04, 0x29
        /*04ca*/ 	.short	(.L_1071 - .L_1070)


	//   ....[0]....
.L_1070:
        /*04cc*/ 	.word	0xffffffff


	//   ....[1]....
        /*04d0*/ 	.word	0xffffffff


	//   ....[2]....
        /*04d4*/ 	.word	0xffffffff


	//   ....[3]....
        /*04d8*/ 	.word	0xffffffff


	//   ....[4]....
        /*04dc*/ 	.word	0xffffffff


	//   ....[5]....
        /*04e0*/ 	.word	0xffffffff


	//   ....[6]....
        /*04e4*/ 	.word	0xffffffff


	//   ....[7]....
        /*04e8*/ 	.word	0xffffffff


	//   ....[8]....
        /*04ec*/ 	.word	0xffffffff


	//   ....[9]....
        /*04f0*/ 	.word	0xffffffff


	//   ....[10]....
        /*04f4*/ 	.word	0xffffffff


	//   ....[11]....
        /*04f8*/ 	.word	0xffffffff


	//   ....[12]....
        /*04fc*/ 	.word	0xffffffff


	//   ....[13]....
        /*0500*/ 	.word	0xffffffff


	//   ....[14]....
        /*0504*/ 	.word	0xffffffff


	//   ....[15]....
        /*0508*/ 	.word	0xffffffff


	//   ....[16]....
        /*050c*/ 	.word	0xffffffff


	//   ....[17]....
        /*0510*/ 	.word	0xffffffff


	//   ....[18]....
        /*0514*/ 	.word	0xffffffff


	//   ....[19]....
        /*0518*/ 	.word	0xffffffff


	//   ....[20]....
        /*051c*/ 	.word	0xffffffff


	//   ....[21]....
        /*0520*/ 	.word	0xffffffff


	//   ....[22]....
        /*0524*/ 	.word	0xffffffff


	//   ....[23]....
        /*0528*/ 	.word	0xffffffff


	//   ....[24]....
        /*052c*/ 	.word	0xffffffff


	//   ....[25]....
        /*0530*/ 	.word	0xffffffff


	//   ....[26]....
        /*0534*/ 	.word	0xffffffff


	//   ....[27]....
        /*0538*/ 	.word	0xffffffff


	//   ....[28]....
        /*053c*/ 	.word	0xffffffff


	//   ....[29]....
        /*0540*/ 	.word	0xffffffff


	//   ....[30]....
        /*0544*/ 	.word	0xffffffff


	//   ....[31]....
        /*0548*/ 	.word	0xffffffff


	//   ....[32]....
        /*054c*/ 	.word	0xffffffff


	//   ....[33]....
        /*0550*/ 	.word	0xffffffff


	//   ....[34]....
        /*0554*/ 	.word	0xffffffff


	//   ....[35]....
        /*0558*/ 	.word	0xffffffff


	//   ....[36]....
        /*055c*/ 	.word	0xffffffff


	//   ....[37]....
        /*0560*/ 	.word	0xffffffff


	//   ....[38]....
        /*0564*/ 	.word	0xffffffff


	//   ....[39]....
        /*0568*/ 	.word	0xffffffff


	//   ....[40]....
        /*056c*/ 	.word	0xffffffff


	//   ....[41]....
        /*0570*/ 	.word	0xffffffff


	//   ....[42]....
        /*0574*/ 	.word	0xffffffff


	//   ....[43]....
        /*0578*/ 	.word	0xffffffff


	//   ....[44]....
        /*057c*/ 	.word	0xffffffff


	//   ....[45]....
        /*0580*/ 	.word	0xffffffff


	//   ....[46]....
        /*0584*/ 	.word	0xffffffff


	//   ....[47]....
        /*0588*/ 	.word	0xffffffff


	//   ....[48]....
        /*058c*/ 	.word	0xffffffff


	//   ....[49]....
        /*0590*/ 	.word	0xffffffff


	//   ....[50]....
        /*0594*/ 	.word	0xffffffff


	//   ....[51]....
        /*0598*/ 	.word	0xffffffff


	//   ....[52]....
        /*059c*/ 	.word	0xffffffff


	//   ....[53]....
        /*05a0*/ 	.word	0xffffffff


	//   ....[54]....
        /*05a4*/ 	.word	0xffffffff


	//   ....[55]....
        /*05a8*/ 	.word	0xffffffff


	//   ....[56]....
        /*05ac*/ 	.word	0xffffffff


	//   ....[57]....
        /*05b0*/ 	.word	0xffffffff


	//   ....[58]....
        /*05b4*/ 	.word	0xffffffff


	//   ....[59]....
        /*05b8*/ 	.word	0xffffffff


	//   ....[60]....
        /*05bc*/ 	.word	0xffffffff


	//   ....[61]....
        /*05c0*/ 	.word	0xffffffff


	//   ....[62]....
        /*05c4*/ 	.word	0xffffffff


	//   ....[63]....
        /*05c8*/ 	.word	0xffffffff


	//   ....[64]....
        /*05cc*/ 	.word	0xffffffff


	//   ....[65]....
        /*05d0*/ 	.word	0xffffffff


	//   ....[66]....
        /*05d4*/ 	.word	0xffffffff


	//   ....[67]....
        /*05d8*/ 	.word	0xffffffff


	//   ....[68]....
        /*05dc*/ 	.word	0xffffffff


	//   ....[69]....
        /*05e0*/ 	.word	0xffffffff


	//   ....[70]....
        /*05e4*/ 	.word	0xffffffff


	//   ....[71]....
        /*05e8*/ 	.word	0xffffffff


	//   ....[72]....
        /*05ec*/ 	.word	0xffffffff


	//   ....[73]....
        /*05f0*/ 	.word	0xffffffff


	//   ....[74]....
        /*05f4*/ 	.word	0xffffffff


	//   ....[75]....
        /*05f8*/ 	.word	0xffffffff


	//   ....[76]....
        /*05fc*/ 	.word	0xffffffff


	//   ....[77]....
        /*0600*/ 	.word	0xffffffff


	//   ....[78]....
        /*0604*/ 	.word	0xffffffff


	//   ....[79]....
        /*0608*/ 	.word	0xffffffff


	//   ....[80]....
        /*060c*/ 	.word	0xffffffff


	//   ....[81]....
        /*0610*/ 	.word	0xffffffff


	//   ....[82]....
        /*0614*/ 	.word	0xffffffff


	//   ....[83]....
        /*0618*/ 	.word	0xffffffff


	//   ....[84]....
        /*061c*/ 	.word	0xffffffff


	//   ....[85]....
        /*0620*/ 	.word	0xffffffff


	//   ....[86]....
        /*0624*/ 	.word	0xffffffff


	//   ....[87]....
        /*0628*/ 	.word	0xffffffff


	//   ....[88]....
        /*062c*/ 	.word	0xffffffff


	//   ....[89]....
        /*0630*/ 	.word	0xffffffff


	//   ....[90]....
        /*0634*/ 	.word	0xffffffff


	//   ....[91]....
        /*0638*/ 	.word	0xffffffff


	//   ....[92]....
        /*063c*/ 	.word	0xffffffff


	//   ....[93]....
        /*0640*/ 	.word	0xffffffff


	//   ....[94]....
        /*0644*/ 	.word	0xffffffff


	//   ....[95]....
        /*0648*/ 	.word	0xffffffff


	//   ....[96]....
        /*064c*/ 	.word	0xffffffff


	//   ....[97]....
        /*0650*/ 	.word	0xffffffff


	//   ....[98]....
        /*0654*/ 	.word	0xffffffff


	//   ....[99]....
        /*0658*/ 	.word	0xffffffff


	//   ....[100]....
        /*065c*/ 	.word	0xffffffff


	//   ....[101]....
        /*0660*/ 	.word	0xffffffff


	//   ....[102]....
        /*0664*/ 	.word	0xffffffff


	//   ....[103]....
        /*0668*/ 	.word	0xffffffff


	//   ....[104]....
        /*066c*/ 	.word	0xffffffff


	//   ....[105]....
        /*0670*/ 	.word	0x0500000f


	//   ....[106]....
        /*0674*/ 	.word	0x0500000f


	//   ....[107]....
        /*0678*/ 	.word	0x0500000f


	//   ....[108]....
        /*067c*/ 	.word	0x0500000f


	//   ....[109]....
        /*0680*/ 	.word	0x0500000f


	//   ....[110]....
        /*0684*/ 	.word	0x0500000f


	//   ....[111]....
        /*0688*/ 	.word	0x0500000f


	//   ....[112]....
        /*068c*/ 	.word	0x0500000f


	//   ....[113]....
        /*0690*/ 	.word	0x0500000f


	//   ....[114]....
        /*0694*/ 	.word	0x0500000f


	//   ....[115]....
        /*0698*/ 	.word	0x0500000f


	//   ....[116]....
        /*069c*/ 	.word	0x0500000f


	//   ....[117]....
        /*06a0*/ 	.word	0x0500000f


	//   ....[118]....
        /*06a4*/ 	.word	0x0500000f


	//   ....[119]....
        /*06a8*/ 	.word	0x0500000f


	//   ....[120]....
        /*06ac*/ 	.word	0x0500000f


	//   ....[121]....
        /*06b0*/ 	.word	0x0500000f


	//   ....[122]....
        /*06b4*/ 	.word	0x0500000f


	//   ....[123]....
        /*06b8*/ 	.word	0x0500000f


	//   ....[124]....
        /*06bc*/ 	.word	0x0500000f


	//   ....[125]....
        /*06c0*/ 	.word	0x0500000f


	//   ....[126]....
        /*06c4*/ 	.word	0x0500000f


	//   ....[127]....
        /*06c8*/ 	.word	0x0500000f


	//   ....[128]....
        /*06cc*/ 	.word	0x0500000f


	//   ....[129]....
        /*06d0*/ 	.word	0x0500000f


	//   ....[130]....
        /*06d4*/ 	.word	0x0500000f


	//   ....[131]....
        /*06d8*/ 	.word	0x0500000f


	//   ....[132]....
        /*06dc*/ 	.word	0x0500000f


	//   ....[133]....
        /*06e0*/ 	.word	0x0500000f


	//   ....[134]....
        /*06e4*/ 	.word	0x0500000f


	//   ....[135]....
        /*06e8*/ 	.word	0x0500000f


	//   ....[136]....
        /*06ec*/ 	.word	0x0500000f


	//   ....[137]....
        /*06f0*/ 	.word	0x0500000f


	//   ....[138]....
        /*06f4*/ 	.word	0x0500000f


	//   ....[139]....
        /*06f8*/ 	.word	0x0500000f


	//   ....[140]....
        /*06fc*/ 	.word	0x0500000f


	//----- nvinfo : EIATTR_COOP_GROUP_INSTR_OFFSETS
	.align		4
.L_1071:
        /*0700*/ 	.byte	0x04, 0x28
        /*0702*/ 	.short	(.L_1073 - .L_1072)


	//   ....[0]....
.L_1072:
        /*0704*/ 	.word	0x00000070


	//   ....[1]....
        /*0708*/ 	.word	0x00000140


	//   ....[2]....
        /*070c*/ 	.word	0x00000190


	//   ....[3]....
        /*0710*/ 	.word	0x000003c0


	//   ....[4]....
        /*0714*/ 	.word	0x00000520


	//   ....[5]....
        /*0718*/ 	.word	0x00000640


	//   ....[6]....
        /*071c*/ 	.word	0x000007a0


	//   ....[7]....
        /*0720*/ 	.word	0x00001b50


	//   ....[8]....
        /*0724*/ 	.word	0x000023e0


	//   ....[9]....
        /*0728*/ 	.word	0x00002410


	//   ....[10]....
        /*072c*/ 	.word	0x00002ca0


	//   ....[11]....
        /*0730*/ 	.word	0x00002d20


	//   ....[12]....
        /*0734*/ 	.word	0x00003640


	//   ....[13]....
        /*0738*/ 	.word	0x000036c0


	//   ....[14]....
        /*073c*/ 	.word	0x00004830


	//   ....[15]....
        /*0740*/ 	.word	0x00004870


	//   ....[16]....
        /*0744*/ 	.word	0x00004f40


	//   ....[17]....
        /*0748*/ 	.word	0x00005040


	//   ....[18]....
        /*074c*/ 	.word	0x00005860


	//   ....[19]....
        /*0750*/ 	.word	0x00005a30


	//   ....[20]....
        /*0754*/ 	.word	0x00007340


	//   ....[21]....
        /*0758*/ 	.word	0x00007370


	//   ....[22]....
        /*075c*/ 	.word	0x00007820


	//   ....[23]....
        /*0760*/ 	.word	0x000078a0


	//   ....[24]....
        /*0764*/ 	.word	0x00008c50


	//   ....[25]....
        /*0768*/ 	.word	0x00008c90


	//   ....[26]....
        /*076c*/ 	.word	0x00008d80


	//   ....[27]....
        /*0770*/ 	.word	0x00008da0


	//   ....[28]....
        /*0774*/ 	.word	0x0000a0b0


	//   ....[29]....
        /*0778*/ 	.word	0x0000a0f0


	//   ....[30]....
        /*077c*/ 	.word	0x0000a110


	//   ....[31]....
        /*0780*/ 	.word	0x0000a140


	//   ....[32]....
        /*0784*/ 	.word	0x0000a800


	//   ....[33]....
        /*0788*/ 	.word	0x0000a820


	//   ....[34]....
        /*078c*/ 	.word	0x0000a8f0


	//   ....[35]....
        /*0790*/ 	.word	0x0000a910


	//   ....[36]....
        /*0794*/ 	.word	0x0000a9d0


	//   ....[37]....
        /*0798*/ 	.word	0x0000a9f0


	//   ....[38]....
        /*079c*/ 	.word	0x0000aac0


	//   ....[39]....
        /*07a0*/ 	.word	0x0000aae0


	//   ....[40]....
        /*07a4*/ 	.word	0x0000aeb0


	//   ....[41]....
        /*07a8*/ 	.word	0x0000aec0


	//   ....[42]....
        /*07ac*/ 	.word	0x0000b300


	//   ....[43]....
        /*07b0*/ 	.word	0x0000b310


	//   ....[44]....
        /*07b4*/ 	.word	0x0000c000


	//   ....[45]....
        /*07b8*/ 	.word	0x0000c030


	//   ....[46]....
        /*07bc*/ 	.word	0x0000c100


	//   ....[47]....
        /*07c0*/ 	.word	0x0000c120


	//   ....[48]....
        /*07c4*/ 	.word	0x0000c1e0


	//   ....[49]....
        /*07c8*/ 	.word	0x0000c200


	//   ....[50]....
        /*07cc*/ 	.word	0x0000c2d0


	//   ....[51]....
        /*07d0*/ 	.word	0x0000c2f0


	//   ....[52]....
        /*07d4*/ 	.word	0x0000c430


	//   ....[53]....
        /*07d8*/ 	.word	0x0000c660


	//   ....[54]....
        /*07dc*/ 	.word	0x0000c690


	//   ....[55]....
        /*07e0*/ 	.word	0x0000c6c0


	//   ....[56]....
        /*07e4*/ 	.word	0x0000c6f0


	//   ....[57]....
        /*07e8*/ 	.word	0x0000c720


	//   ....[58]....
        /*07ec*/ 	.word	0x0000c750


	//   ....[59]....
        /*07f0*/ 	.word	0x0000c8f0


	//   ....[60]....
        /*07f4*/ 	.word	0x0000c920


	//   ....[61]....
        /*07f8*/ 	.word	0x0000c950


	//   ....[62]....
        /*07fc*/ 	.word	0x0000c980


	//   ....[63]....
        /*0800*/ 	.word	0x0000c9b0


	//   ....[64]....
        /*0804*/ 	.word	0x0000c9e0


	//   ....[65]....
        /*0808*/ 	.word	0x0000ca80


	//   ....[66]....
        /*080c*/ 	.word	0x0000cab0


	//   ....[67]....
        /*0810*/ 	.word	0x0000cac0


	//   ....[68]....
        /*0814*/ 	.word	0x0000caf0


	//   ....[69]....
        /*0818*/ 	.word	0x0000e550


	//   ....[70]....
        /*081c*/ 	.word	0x0000f0d0


	//   ....[71]....
        /*0820*/ 	.word	0x0000f0e0


	//   ....[72]....
        /*0824*/ 	.word	0x0000f110


	//   ....[73]....
        /*0828*/ 	.word	0x0000f120


	//   ....[74]....
        /*082c*/ 	.word	0x0000f230


	//   ....[75]....
        /*0830*/ 	.word	0x0000f240


	//   ....[76]....
        /*0834*/ 	.word	0x0000f2d0


	//   ....[77]....
        /*0838*/ 	.word	0x0000f2e0


	//   ....[78]....
        /*083c*/ 	.word	0x0000f370


	//   ....[79]....
        /*0840*/ 	.word	0x0000f380


	//   ....[80]....
        /*0844*/ 	.word	0x0000f410


	//   ....[81]....
        /*0848*/ 	.word	0x0000f420


	//   ....[82]....
        /*084c*/ 	.word	0x0000f4b0


	//   ....[83]....
        /*0850*/ 	.word	0x0000f4c0


	//   ....[84]....
        /*0854*/ 	.word	0x0000f510


	//   ....[85]....
        /*0858*/ 	.word	0x0000f540


	//   ....[86]....
        /*085c*/ 	.word	0x00011d90


	//   ....[87]....
        /*0860*/ 	.word	0x00011dc0


	//   ....[88]....
        /*0864*/ 	.word	0x00011e10


	//   ....[89]....
        /*0868*/ 	.word	0x00011e50


	//   ....[90]....
        /*086c*/ 	.word	0x00011e80


	//   ....[91]....
        /*0870*/ 	.word	0x00011eb0


	//   ....[92]....
        /*0874*/ 	.word	0x00011ee0


	//   ....[93]....
        /*0878*/ 	.word	0x00011f10


	//   ....[94]....
        /*087c*/ 	.word	0x000120d0


	//   ....[95]....
        /*0880*/ 	.word	0x00012100


	//   ....[96]....
        /*0884*/ 	.word	0x00012130


	//   ....[97]....
        /*0888*/ 	.word	0x00012160


	//   ....[98]....
        /*088c*/ 	.word	0x00012190


	//   ....[99]....
        /*0890*/ 	.word	0x000121c0


	//   ....[100]....
        /*0894*/ 	.word	0x00012290


	//   ....[101]....
        /*0898*/ 	.word	0x000122b0


	//   ....[102]....
        /*089c*/ 	.word	0x000122c0


	//   ....[103]....
        /*08a0*/ 	.word	0x00012340


	//   ....[104]....
        /*08a4*/ 	.word	0x00012e70


	//   ....[105]....
        /*08a8*/ 	.word	0x00013420


	//   ....[106]....
        /*08ac*/ 	.word	0x000135f0


	//   ....[107]....
        /*08b0*/ 	.word	0x00013640


	//   ....[108]....
        /*08b4*/ 	.word	0x000136a0


	//   ....[109]....
        /*08b8*/ 	.word	0x00013740


	//   ....[110]....
        /*08bc*/ 	.word	0x00013800


	//   ....[111]....
        /*08c0*/ 	.word	0x00013910


	//   ....[112]....
        /*08c4*/ 	.word	0x00013970


	//   ....[113]....
        /*08c8*/ 	.word	0x00013a70


	//   ....[114]....
        /*08cc*/ 	.word	0x00013ad0


	//   ....[115]....
        /*08d0*/ 	.word	0x00013bd0


	//   ....[116]....
        /*08d4*/ 	.word	0x00013c30


	//   ....[117]....
        /*08d8*/ 	.word	0x00013d30


	//   ....[118]....
        /*08dc*/ 	.word	0x00013d90


	//   ....[119]....
        /*08e0*/ 	.word	0x00013e70


	//   ....[120]....
        /*08e4*/ 	.word	0x00013ef0


	//   ....[121]....
        /*08e8*/ 	.word	0x00013fd0


	//   ....[122]....
        /*08ec*/ 	.word	0x00014300


	//   ....[123]....
        /*08f0*/ 	.word	0x000143a0


	//   ....[124]....
        /*08f4*/ 	.word	0x00014530


	//   ....[125]....
        /*08f8*/ 	.word	0x000145a0


	//   ....[126]....
        /*08fc*/ 	.word	0x00014610


	//   ....[127]....
        /*0900*/ 	.word	0x00014680


	//   ....[128]....
        /*0904*/ 	.word	0x000146f0


	//   ....[129]....
        /*0908*/ 	.word	0x00014770


	//   ....[130]....
        /*090c*/ 	.word	0x00014810


	//   ....[131]....
        /*0910*/ 	.word	0x000148b0


	//   ....[132]....
        /*0914*/ 	.word	0x00014920


	//   ....[133]....
        /*0918*/ 	.word	0x00014990


	//   ....[134]....
        /*091c*/ 	.word	0x00014a00


	//   ....[135]....
        /*0920*/ 	.word	0x00014a80


	//   ....[136]....
        /*0924*/ 	.word	0x00014b00


	//   ....[137]....
        /*0928*/ 	.word	0x00014bb0


	//   ....[138]....
        /*092c*/ 	.word	0x00014c00


	//   ....[139]....
        /*0930*/ 	.word	0x00014cc0


	//   ....[140]....
        /*0934*/ 	.word	0x00014df0


	//----- nvinfo : EIATTR_REG_RECONFIG
	.align		4
.L_1073:
        /*0938*/ 	.byte	0x01, 0x54
	.zero		2


	//----- nvinfo : EIATTR_SYSCALL_OFFSETS
	.align		4
        /*093c*/ 	.byte	0x04, 0x46
        /*093e*/ 	.short	(.L_1075 - .L_1074)


	//   ....[0]....
.L_1074:
        /*0940*/ 	.word	0x00001d30


	//   ....[1]....
        /*0944*/ 	.word	0x0000e170


	//   ....[2]....
        /*0948*/ 	.word	0x0000e2c0


	//   ....[3]....
        /*094c*/ 	.word	0x0000e3c0


	//   ....[4]....
        /*0950*/ 	.word	0x0000ec90


	//----- nvinfo : EIATTR_MBARRIER_INSTR_OFFSETS
	.align		4
.L_1075:
        /*0954*/ 	.byte	0x04, 0x39
        /*0956*/ 	.short	(.L_1077 - .L_1076)


	//   ....[0]....
.L_1076:
        /*0958*/ 	.word	0x00000270
        /*095c*/ 	.word	0x000000ff
        /*0960*/ 	.word	0x00028800
        /*0964*/ 	.short	0x0100
        /*0966*/ 	.byte	0x08
	.zero		1


	//   ....[1]....
        /*0968*/ 	.word	0x00000280
        /*096c*/ 	.word	0x000000ff
        /*0970*/ 	.word	0x00028820
        /*0974*/ 	.short	0x0100
        /*0976*/ 	.byte	0x08
	.zero		1


	//   ....[2]....
        /*0978*/ 	.word	0x00000370
        /*097c*/ 	.word	0x000000ff
        /*0980*/ 	.word	0x00028830
        /*0984*/ 	.short	0x0100
        /*0986*/ 	.byte	0x08
	.zero		1


	//   ....[3]....
        /*0988*/ 	.word	0x00000380
        /*098c*/ 	.word	0x000000ff
        /*0990*/ 	.word	0x00028840
        /*0994*/ 	.short	0x0100
        /*0996*/ 	.byte	0x08
	.zero		1


	//   ....[4]....
        /*0998*/ 	.word	0x00000390
        /*099c*/ 	.word	0x000000ff
        /*09a0*/ 	.word	0x00028838
        /*09a4*/ 	.short	0x0100
        /*09a6*/ 	.byte	0x08
	.zero		1


	//   ....[5]....
        /*09a8*/ 	.word	0x000003a0
        /*09ac*/ 	.word	0x000000ff
        /*09b0*/ 	.word	0x00028848
        /*09b4*/ 	.short	0x0100
        /*09b6*/ 	.byte	0x08
	.zero		1


	//   ....[6]....
        /*09b8*/ 	.word	0x000004d0
        /*09bc*/ 	.word	0x000000ff
        /*09c0*/ 	.word	0x00028850
        /*09c4*/ 	.short	0x0100
        /*09c6*/ 	.byte	0x08
	.zero		1


	//   ....[7]....
        /*09c8*/ 	.word	0x000004e0
        /*09cc*/ 	.word	0x000000ff
        /*09d0*/ 	.word	0x00028860
        /*09d4*/ 	.short	0x0100
        /*09d6*/ 	.byte	0x08
	.zero		1


	//   ....[8]....
        /*09d8*/ 	.word	0x000004f0
        /*09dc*/ 	.word	0x000000ff
        /*09e0*/ 	.word	0x00028858
        /*09e4*/ 	.short	0x0100
        /*09e6*/ 	.byte	0x08
	.zero		1


	//   ....[9]....
        /*09e8*/ 	.word	0x00000500
        /*09ec*/ 	.word	0x000000ff
        /*09f0*/ 	.word	0x00028868
        /*09f4*/ 	.short	0x0100
        /*09f6*/ 	.byte	0x08
	.zero		1


	//   ....[10]....
        /*09f8*/ 	.word	0x000005f0
        /*09fc*/ 	.word	0x000000ff
        /*0a00*/ 	.word	0x00028870
        /*0a04*/ 	.short	0x0100
        /*0a06*/ 	.byte	0x06
	.zero		1


	//   ....[11]....
        /*0a08*/ 	.word	0x00000600
        /*0a0c*/ 	.word	0x000000ff
        /*0a10*/ 	.word	0x00028880
        /*0a14*/ 	.short	0x0100
        /*0a16*/ 	.byte	0x06
	.zero		1


	//   ....[12]....
        /*0a18*/ 	.word	0x00000610
        /*0a1c*/ 	.word	0x000000ff
        /*0a20*/ 	.word	0x00028878
        /*0a24*/ 	.short	0x0100
        /*0a26*/ 	.byte	0x06
	.zero		1


	//   ....[13]....
        /*0a28*/ 	.word	0x00000620
        /*0a2c*/ 	.word	0x000000ff
        /*0a30*/ 	.word	0x00028888
        /*0a34*/ 	.short	0x0100
        /*0a36*/ 	.byte	0x06
	.zero		1


	//   ....[14]....
        /*0a38*/ 	.word	0x00000750
        /*0a3c*/ 	.word	0x000000ff
        /*0a40*/ 	.word	0x00028890
        /*0a44*/ 	.short	0x0100
        /*0a46*/ 	.byte	0x08
	.zero		1


	//   ....[15]....
        /*0a48*/ 	.word	0x00000760
        /*0a4c*/ 	.word	0x000000ff
        /*0a50*/ 	.word	0x000288a0
        /*0a54*/ 	.short	0x0100
        /*0a56*/ 	.byte	0x08
	.zero		1


	//   ....[16]....
        /*0a58*/ 	.word	0x00000770
        /*0a5c*/ 	.word	0x000000ff
        /*0a60*/ 	.word	0x00028898
        /*0a64*/ 	.short	0x0100
        /*0a66*/ 	.byte	0x08
	.zero		1


	//   ....[17]....
        /*0a68*/ 	.word	0x00000780
        /*0a6c*/ 	.word	0x000000ff
        /*0a70*/ 	.word	0x000288a8
        /*0a74*/ 	.short	0x0100
        /*0a76*/ 	.byte	0x08
	.zero		1


	//   ....[18]....
        /*0a78*/ 	.word	0x000008b0
        /*0a7c*/ 	.word	0x000000ff
        /*0a80*/ 	.word	0x000288b0
        /*0a84*/ 	.short	0x0100
        /*0a86*/ 	.byte	0x08
	.zero		1


	//   ....[19]....
        /*0a88*/ 	.word	0x000008c0
        /*0a8c*/ 	.word	0x000000ff
        /*0a90*/ 	.word	0x000288c0
        /*0a94*/ 	.short	0x0100
        /*0a96*/ 	.byte	0x08
	.zero		1


	//   ....[20]....
        /*0a98*/ 	.word	0x000008d0
        /*0a9c*/ 	.word	0x000000ff
        /*0aa0*/ 	.word	0x000288b8
        /*0aa4*/ 	.short	0x0100
        /*0aa6*/ 	.byte	0x08
	.zero		1


	//   ....[21]....
        /*0aa8*/ 	.word	0x000008e0
        /*0aac*/ 	.word	0x000000ff
        /*0ab0*/ 	.word	0x000288c8
        /*0ab4*/ 	.short	0x0100
        /*0ab6*/ 	.byte	0x08
	.zero		1


	//   ....[22]....
        /*0ab8*/ 	.word	0x00001db0
        /*0abc*/ 	.word	0x000000ff
        /*0ac0*/ 	.word	0x00028800
        /*0ac4*/ 	.short	0x010a
        /*0ac6*/ 	.byte	0x29
	.zero		1


	//   ....[23]....
        /*0ac8*/ 	.word	0x00001e30
        /*0acc*/ 	.word	0x00000000
        /*0ad0*/ 	.word	0x00028830
        /*0ad4*/ 	.short	0x010a
        /*0ad6*/ 	.byte	0x3f
	.zero		1


	//   ....[24]....
        /*0ad8*/ 	.word	0x00001e90
        /*0adc*/ 	.word	0x00000000
        /*0ae0*/ 	.word	0x00028830
        /*0ae4*/ 	.short	0x010a
        /*0ae6*/ 	.byte	0x3f
	.zero		1


	//   ....[25]....
        /*0ae8*/ 	.word	0x000026b0
        /*0aec*/ 	.word	0x00000000
        /*0af0*/ 	.word	0x00000000
        /*0af4*/ 	.short	0x0101
        /*0af6*/ 	.byte	0x3f
	.zero		1


	//   ....[26]....
        /*0af8*/ 	.word	0x000042a0
        /*0afc*/ 	.word	0x000000ff
        /*0b00*/ 	.word	0x00028830
        /*0b04*/ 	.short	0x010a
        /*0b06*/ 	.byte	0x06
	.zero		1


	//   ....[27]....
        /*0b08*/ 	.word	0x000042e0
        /*0b0c*/ 	.word	0x000000ff
        /*0b10*/ 	.word	0x00028830
        /*0b14*/ 	.short	0x010a
        /*0b16*/ 	.byte	0x06
	.zero		1


	//   ....[28]....
        /*0b18*/ 	.word	0x00004620
        /*0b1c*/ 	.word	0x000000ff
        /*0b20*/ 	.word	0x00028850
        /*0b24*/ 	.short	0x010a
        /*0b26*/ 	.byte	0x06
	.zero		1


	//   ....[29]....
        /*0b28*/ 	.word	0x00004660
        /*0b2c*/ 	.word	0x000000ff
        /*0b30*/ 	.word	0x00028850
        /*0b34*/ 	.short	0x010a
        /*0b36*/ 	.byte	0x06
	.zero		1


	//   ....[30]....
        /*0b38*/ 	.word	0x000060a0
        /*0b3c*/ 	.word	0x0000001c
        /*0b40*/ 	.word	0x00000000
        /*0b44*/ 	.short	0x0101
        /*0b46*/ 	.byte	0x3f
	.zero		1


	//   ....[31]....
        /*0b48*/ 	.word	0x00006240
        /*0b4c*/ 	.word	0x0000001c
        /*0b50*/ 	.word	0x00000000
        /*0b54*/ 	.short	0x0101
        /*0b56*/ 	.byte	0x3f
	.zero		1


	//   ....[32]....
        /*0b58*/ 	.word	0x00006c40
        /*0b5c*/ 	.word	0x000000ff
        /*0b60*/ 	.word	0x00028830
        /*0b64*/ 	.short	0x010a
        /*0b66*/ 	.byte	0x06
	.zero		1


	//   ....[33]....
        /*0b68*/ 	.word	0x00006c80
        /*0b6c*/ 	.word	0x000000ff
        /*0b70*/ 	.word	0x00028830
        /*0b74*/ 	.short	0x010a
        /*0b76*/ 	.byte	0x06
	.zero		1


	//   ....[34]....
        /*0b78*/ 	.word	0x00006fc0
        /*0b7c*/ 	.word	0x000000ff
        /*0b80*/ 	.word	0x00028850
        /*0b84*/ 	.short	0x010a
        /*0b86*/ 	.byte	0x06
	.zero		1


	//   ....[35]....
        /*0b88*/ 	.word	0x00007000
        /*0b8c*/ 	.word	0x000000ff
        /*0b90*/ 	.word	0x00028850
        /*0b94*/ 	.short	0x010a
        /*0b96*/ 	.byte	0x06
	.zero		1


	//   ....[36]....
        /*0b98*/ 	.word	0x00008240
        /*0b9c*/ 	.word	0x0000001f
        /*0ba0*/ 	.word	0x00000000
        /*0ba4*/ 	.short	0x0101
        /*0ba6*/ 	.byte	0x3f
	.zero		1


	//   ....[37]....
        /*0ba8*/ 	.word	0x000083f0
        /*0bac*/ 	.word	0x0000001f
        /*0bb0*/ 	.word	0x00000000
        /*0bb4*/ 	.short	0x0101
        /*0bb6*/ 	.byte	0x3f
	.zero		1


	//   ....[38]....
        /*0bb8*/ 	.word	0x00008bc0
        /*0bbc*/ 	.word	0x000000ff
        /*0bc0*/ 	.word	0x00028850
        /*0bc4*/ 	.short	0x010a
        /*0bc6*/ 	.byte	0x05
	.zero		1


	//   ....[39]....
        /*0bc8*/ 	.word	0x00008c00
        /*0bcc*/ 	.word	0x000000ff
        /*0bd0*/ 	.word	0x00028850
        /*0bd4*/ 	.short	0x010a
        /*0bd6*/ 	.byte	0x05
	.zero		1


	//   ....[40]....
        /*0bd8*/ 	.word	0x00009140
        /*0bdc*/ 	.word	0x00000008
        /*0be0*/ 	.word	0x00000000
        /*0be4*/ 	.short	0x0101
        /*0be6*/ 	.byte	0x3f
	.zero		1


	//   ....[41]....
        /*0be8*/ 	.word	0x0000a7f0
        /*0bec*/ 	.word	0x00000014
        /*0bf0*/ 	.word	0x00000000
        /*0bf4*/ 	.short	0x0101
        /*0bf6*/ 	.byte	0x3f
	.zero		1


	//   ....[42]....
        /*0bf8*/ 	.word	0x0000aca0
        /*0bfc*/ 	.word	0x00000014
        /*0c00*/ 	.word	0x00000000
        /*0c04*/ 	.short	0x0101
        /*0c06*/ 	.byte	0x3f
	.zero		1


	//   ....[43]....
        /*0c08*/ 	.word	0x0000e7a0
        /*0c0c*/ 	.word	0x00000000
        /*0c10*/ 	.word	0x00028840
        /*0c14*/ 	.short	0x010a
        /*0c16*/ 	.byte	0x3f
	.zero		1


	//   ....[44]....
        /*0c18*/ 	.word	0x0000f610
        /*0c1c*/ 	.word	0x00000012
        /*0c20*/ 	.word	0x00028800
        /*0c24*/ 	.short	0x0107
        /*0c26*/ 	.byte	0x3f
	.zero		1


	//   ....[45]....
        /*0c28*/ 	.word	0x0000f720
        /*0c2c*/ 	.word	0x00000012
        /*0c30*/ 	.word	0x00028800
        /*0c34*/ 	.short	0x0101
        /*0c36*/ 	.byte	0x3f
	.zero		1


	//   ....[46]....
        /*0c38*/ 	.word	0x0000f740
        /*0c3c*/ 	.word	0x00000012
        /*0c40*/ 	.word	0x00028820
        /*0c44*/ 	.short	0x010a
        /*0c46*/ 	.byte	0x3f
	.zero		1


	//   ....[47]....
        /*0c48*/ 	.word	0x0000fb00
        /*0c4c*/ 	.word	0x00000003
        /*0c50*/ 	.word	0x00028840
        /*0c54*/ 	.short	0x010a
        /*0c56*/ 	.byte	0x3f
	.zero		1


	//   ....[48]....
        /*0c58*/ 	.word	0x0000fea0
        /*0c5c*/ 	.word	0x00000003
        /*0c60*/ 	.word	0x00000060
        /*0c64*/ 	.short	0x010a
        /*0c66*/ 	.byte	0x3f
	.zero		1


	//   ....[49]....
        /*0c68*/ 	.word	0x00010530
        /*0c6c*/ 	.word	0x00000003
        /*0c70*/ 	.word	0x00028840
        /*0c74*/ 	.short	0x010a
        /*0c76*/ 	.byte	0x3f
	.zero		1


	//   ....[50]....
        /*0c78*/ 	.word	0x000108d0
        /*0c7c*/ 	.word	0x00000002
        /*0c80*/ 	.word	0x00000060
        /*0c84*/ 	.short	0x010a
        /*0c86*/ 	.byte	0x3f
	.zero		1


	//   ....[51]....
        /*0c88*/ 	.word	0x00010ea0
        /*0c8c*/ 	.word	0x00000002
        /*0c90*/ 	.word	0x00028840
        /*0c94*/ 	.short	0x010a
        /*0c96*/ 	.byte	0x3f
	.zero		1


	//   ....[52]....
        /*0c98*/ 	.word	0x00011240
        /*0c9c*/ 	.word	0x00000002
        /*0ca0*/ 	.word	0x00000060
        /*0ca4*/ 	.short	0x010a
        /*0ca6*/ 	.byte	0x3f
	.zero		1


	//   ....[53]....
        /*0ca8*/ 	.word	0x000117c0
        /*0cac*/ 	.word	0x00000000
        /*0cb0*/ 	.word	0x00028860
        /*0cb4*/ 	.short	0x010a
        /*0cb6*/ 	.byte	0x3f
	.zero		1


	//   ....[54]....
        /*0cb8*/ 	.word	0x00012df0
        /*0cbc*/ 	.word	0x00000000
        /*0cc0*/ 	.word	0x00028820
        /*0cc4*/ 	.short	0x010a
        /*0cc6*/ 	.byte	0x3f
	.zero		1


	//   ....[55]....
        /*0cc8*/ 	.word	0x00012fe0
        /*0ccc*/ 	.word	0x00000006
        /*0cd0*/ 	.word	0x00000000
        /*0cd4*/ 	.short	0x010a
        /*0cd6*/ 	.byte	0x3f
	.zero		1


	//   ....[56]....
        /*0cd8*/ 	.word	0x00013010
        /*0cdc*/ 	.word	0x00000007
        /*0ce0*/ 	.word	0x00000000
        /*0ce4*/ 	.short	0x010a
        /*0ce6*/ 	.byte	0x3f
	.zero		1


	//   ....[57]....
        /*0ce8*/ 	.word	0x00013070
        /*0cec*/ 	.word	0x00000004
        /*0cf0*/ 	.word	0x00000000
        /*0cf4*/ 	.short	0x010a
        /*0cf6*/ 	.byte	0x3f
	.zero		1


	//   ....[58]....
        /*0cf8*/ 	.word	0x000130a0
        /*0cfc*/ 	.word	0x00000003
        /*0d00*/ 	.word	0x00000000
        /*0d04*/ 	.short	0x010a
        /*0d06*/ 	.byte	0x3f
	.zero		1


	//   ....[59]....
        /*0d08*/ 	.word	0x00013110
        /*0d0c*/ 	.word	0x00000003
        /*0d10*/ 	.word	0x00028800
        /*0d14*/ 	.short	0x010a
        /*0d16*/ 	.byte	0x3f
	.zero		1


	//   ....[60]....
        /*0d18*/ 	.word	0x00013160
        /*0d1c*/ 	.word	0x00000000
        /*0d20*/ 	.word	0x00028830
        /*0d24*/ 	.short	0x010a
        /*0d26*/ 	.byte	0x3f
	.zero		1


	//   ....[61]....
        /*0d28*/ 	.word	0x000131c0
        /*0d2c*/ 	.word	0x00000007
        /*0d30*/ 	.word	0x00028830
        /*0d34*/ 	.short	0x010a
        /*0d36*/ 	.byte	0x3f
	.zero		1


	//   ....[62]....
        /*0d38*/ 	.word	0x00013220
        /*0d3c*/ 	.word	0x00000007
        /*0d40*/ 	.word	0x00028850
        /*0d44*/ 	.short	0x010a
        /*0d46*/ 	.byte	0x3f
	.zero		1


	//   ....[63]....
        /*0d48*/ 	.word	0x00013280
        /*0d4c*/ 	.word	0x00000007
        /*0d50*/ 	.word	0x00028830
        /*0d54*/ 	.short	0x010a
        /*0d56*/ 	.byte	0x3f
	.zero		1


	//   ....[64]....
        /*0d58*/ 	.word	0x000132e0
        /*0d5c*/ 	.word	0x00000007
        /*0d60*/ 	.word	0x00028850
        /*0d64*/ 	.short	0x010a
        /*0d66*/ 	.byte	0x3f
	.zero		1


	//   ....[65]....
        /*0d68*/ 	.word	0x00013340
        /*0d6c*/ 	.word	0x00000006
        /*0d70*/ 	.word	0x00028850
        /*0d74*/ 	.short	0x010a
        /*0d76*/ 	.byte	0x3f
	.zero		1


	//   ....[66]....
        /*0d78*/ 	.word	0x000134e0
        /*0d7c*/ 	.word	0x00000000
        /*0d80*/ 	.word	0x00028840
        /*0d84*/ 	.short	0x010a
        /*0d86*/ 	.byte	0x3f
	.zero		1


	//   ....[67]....
        /*0d88*/ 	.word	0x00014010
        /*0d8c*/ 	.word	0x00000012
        /*0d90*/ 	.word	0x00028820
        /*0d94*/ 	.short	0x010a
        /*0d96*/ 	.byte	0x3f
	.zero		1


	//   ....[68]....
        /*0d98*/ 	.word	0x00014060
        /*0d9c*/ 	.word	0x00000003
        /*0da0*/ 	.word	0x00028840
        /*0da4*/ 	.short	0x010a
        /*0da6*/ 	.byte	0x3f
	.zero		1


	//   ....[69]....
        /*0da8*/ 	.word	0x000140b0
        /*0dac*/ 	.word	0x00000003
        /*0db0*/ 	.word	0x00000060
        /*0db4*/ 	.short	0x010a
        /*0db6*/ 	.byte	0x3f
	.zero		1


	//   ....[70]....
        /*0db8*/ 	.word	0x00014100
        /*0dbc*/ 	.word	0x00000003
        /*0dc0*/ 	.word	0x00028840
        /*0dc4*/ 	.short	0x010a
        /*0dc6*/ 	.byte	0x3f
	.zero		1


	//   ....[71]....
        /*0dc8*/ 	.word	0x00014150
        /*0dcc*/ 	.word	0x00000002
        /*0dd0*/ 	.word	0x00000060
        /*0dd4*/ 	.short	0x010a
        /*0dd6*/ 	.byte	0x3f
	.zero		1


	//   ....[72]....
        /*0dd8*/ 	.word	0x000141a0
        /*0ddc*/ 	.word	0x00000002
        /*0de0*/ 	.word	0x00028840
        /*0de4*/ 	.short	0x010a
        /*0de6*/ 	.byte	0x3f
	.zero		1


	//   ....[73]....
        /*0de8*/ 	.word	0x000141f0
        /*0dec*/ 	.word	0x00000002
        /*0df0*/ 	.word	0x00000060
        /*0df4*/ 	.short	0x010a
        /*0df6*/ 	.byte	0x3f
	.zero		1


	//   ....[74]....
        /*0df8*/ 	.word	0x00014240
        /*0dfc*/ 	.word	0x00000000
        /*0e00*/ 	.word	0x00028860
        /*0e04*/ 	.short	0x010a
        /*0e06*/ 	.byte	0x3f
	.zero		1


	//   ....[75]....
        /*0e08*/ 	.word	0x00014d10
        /*0e0c*/ 	.word	0x00000000
        /*0e10*/ 	.word	0x00028820
        /*0e14*/ 	.short	0x010a
        /*0e16*/ 	.byte	0x3f
	.zero		1


	//   ....[76]....
        /*0e18*/ 	.word	0x00014eb0
        /*0e1c*/ 	.word	0x00000006
        /*0e20*/ 	.word	0x00000000
        /*0e24*/ 	.short	0x010a
        /*0e26*/ 	.byte	0x3f
	.zero		1


	//   ....[77]....
        /*0e28*/ 	.word	0x00014f00
        /*0e2c*/ 	.word	0x00000007
        /*0e30*/ 	.word	0x00000000
        /*0e34*/ 	.short	0x010a
        /*0e36*/ 	.byte	0x3f
	.zero		1


	//   ....[78]....
        /*0e38*/ 	.word	0x00014f50
        /*0e3c*/ 	.word	0x00000004
        /*0e40*/ 	.word	0x00000000
        /*0e44*/ 	.short	0x010a
        /*0e46*/ 	.byte	0x3f
	.zero		1


	//----- nvinfo : EIATTR_NUM_MBARRIERS
	.align		4
.L_1077:
        /*0e48*/ 	.byte	0x03, 0x38
        /*0e4a*/ 	.short	0x0016


	//----- nvinfo : EIATTR_EXIT_INSTR_OFFSETS
	.align		4
        /*0e4c*/ 	.byte	0x04, 0x1c
        /*0e4e*/ 	.short	(.L_1079 - .L_1078)


	//   ....[0]....
.L_1078:
        /*0e50*/ 	.word	0x00000a80


	//   ....[1]....
        /*0e54*/ 	.word	0x0000c3e0


	//   ....[2]....
        /*0e58*/ 	.word	0x000130f0


	//----- nvinfo : EIATTR_MAX_THREADS
	.align		4
.L_1079:
        /*0e5c*/ 	.byte	0x04, 0x05
        /*0e5e*/ 	.short	(.L_1081 - .L_1080)
.L_1080:
        /*0e60*/ 	.word	0x00000180
        /*0e64*/ 	.word	0x00000001
        /*0e68*/ 	.word	0x00000001


	//----- nvinfo : EIATTR_CRS_STACK_SIZE
	.align		4
.L_1081:
        /*0e6c*/ 	.byte	0x04, 0x1e
        /*0e6e*/ 	.short	(.L_1083 - .L_1082)
.L_1082:
        /*0e70*/ 	.word	0x00000000


	//----- nvinfo : EIATTR_CBANK_PARAM_SIZE
	.align		4
.L_1083:
        /*0e74*/ 	.byte	0x03, 0x19
        /*0e76*/ 	.short	0x0af0


	//----- nvinfo : EIATTR_PARAM_CBANK
	.align		4
        /*0e78*/ 	.byte	0x04, 0x0a
        /*0e7a*/ 	.short	(.L_1085 - .L_1084)
	.align		4
.L_1084:
        /*0e7c*/ 	.word	index@(.nv.constant0._ZN7cutlass13device_kernelIN5flash11enable_sm90INS1_16FlashAttnFwdSm90INS1_25CollectiveMainloopFwdSm90ILi2EN4cute5tupleIJNS5_1CILi1EEES8_S8_EEENS6_IJNS7_ILi128EEESA_SA_EEELi128ENS_10bfloat16_tEfNS_4arch4Sm90ELb1ELb0ELb0ELb1ELb0ELb0ELb0ELb1ELb1ELb1ELb1ELb0EEENS1_21CollectiveEpilogueFwdISB_S9_SC_SE_Li256ELb1ELb1ELb1ELb0EEENS1_36VarlenDynamicPersistentTileSchedulerILi128ELi128ELi256ELi128ELb1ELb1ELb1ELb1ELb1ELb1EEEEEEEEEvNT_6ParamsE)
        /*0e80*/ 	.short	0x0210
        /*0e82*/ 	.short	0x0af0


	//----- nvinfo : EIATTR_SW_WAR
	.align		4
.L_1085:
        /*0e84*/ 	.byte	0x04, 0x36
        /*0e86*/ 	.short	(.L_1087 - .L_1086)
.L_1086:
        /*0e88*/ 	.word	0x00000008
.L_1087:


//--------------------- .nv.info._ZN7cutlass13device_kernelIN5flash11enable_sm90INS1_16FlashAttnFwdSm90INS1_25CollectiveMainloopFwdSm90ILi2EN4cute5tupleIJNS5_1CILi1EEES8_S8_EEENS6_IJNS7_ILi128EEESA_SA_EEELi128ENS_10bfloat16_tEfNS_4arch4Sm90ELb1ELb0ELb0ELb1ELb0ELb1ELb0ELb1ELb1ELb1ELb1ELb0EEENS1_21CollectiveEpilogueFwdISB_S9_SC_SE_Li256ELb1ELb1ELb1ELb0EEENS1_36VarlenDynamicPersistentTileSchedulerILi128ELi128ELi256ELi128ELb1ELb1ELb1ELb1ELb1ELb1EEEEEEEEEvNT_6ParamsE --------------------------
	.section	.nv.info._ZN7cutlass13device_kernelIN5flash11enable_sm90INS1_16FlashAttnFwdSm90INS1_25CollectiveMainloopFwdSm90ILi2EN4cute5tupleIJNS5_1CILi1EEES8_S8_EEENS6_IJNS7_ILi128EEESA_SA_EEELi128ENS_10bfloat16_tEfNS_4arch4Sm90ELb1ELb0ELb0ELb1ELb0ELb1ELb0ELb1ELb1ELb1ELb1ELb0EEENS1_21CollectiveEpilogueFwdISB_S9_SC_SE_Li256ELb1ELb1ELb1ELb0EEENS1_36VarlenDynamicPersistentTileSchedulerILi128ELi128ELi256ELi128ELb1ELb1ELb1ELb1ELb1ELb1EEEEEEEEEvNT_6ParamsE,"",@"SHT_CUDA_INFO"
	.sectionflags	@""
	.align	4


	//----- nvinfo : EIATTR_CUDA_API_VERSION
	.align		4
        /*0000*/ 	.byte	0x04, 0x37
        /*0002*/ 	.short	(.L_1089 - .L_1088)
.L_1088:
        /*0004*/ 	.word	0x00000082


	//----- nvinfo : EIATTR_KPARAM_INFO
	.align		4
.L_1089:
        /*0008*/ 	.byte	0x04, 0x17
        /*000a*/ 	.short	(.L_1091 - .L_1090)
.L_1090:
        /*000c*/ 	.word	0x00000000
        /*0010*/ 	.short	0x0000
        /*0012*/ 	.short	0x0070
        /*0014*/ 	.byte	0x00, 0xf0, 0x01, 0x2a


	//----- nvinfo : EIATTR_SPARSE_MMA_MASK
	.align		4
.L_1091:
        /*0018*/ 	.byte	0x03, 0x50
        /*001a*/ 	.short	0x0000


	//----- nvinfo : EIATTR_MAXREG_COUNT
	.align		4
        /*001c*/ 	.byte	0x03, 0x1b
        /*001e*/ 	.short	0x00a8


	//----- nvinfo : EIATTR_NUM_BARRIERS
	.align		4
        /*0020*/ 	.byte	0x02, 0x4c
        /*0022*/ 	.byte	0x10
	.zero		1


	//----- nvinfo : EIATTR_EXTERNS
	.align		4
        /*0024*/ 	.byte	0x04, 0x0f
        /*0026*/ 	.short	(.L_1093 - .L_1092)


	//   ....[0]....
	.align		4
.L_1092:
        /*0028*/ 	.word	index@(__assertfail)


	//----- nvinfo : EIATTR_ANNOTATIONS
	.align		4
.L_1093:
        /*002c*/ 	.byte	0x04, 0x55
        /*002e*/ 	.short	(.L_1095 - .L_1094)


	//   ....[0]....
.L_1094:
        /* <DEDUP_REMOVED lines=104> */


	//----- nvinfo : EIATTR_MERCURY_ISA_VERSION
	.align		4
.L_1095:
        /*06a0*/ 	.byte	0x03, 0x5f
        /*06a2*/ 	.short	0x0101


	//----- nvinfo : EIATTR_UNUSED_LOAD_BYTE_OFFSET
	.align		4
        /*06a4*/ 	.byte	0x04, 0x44
        /*06a6*/ 	.short	(.L_1097 - .L_1096)


	//   ....[0]....
.L_1096:
        /*06a8*/ 	.word	0x00000ad0
        /*06ac*/ 	.word	0x0000fff0


	//   ....[1]....
        /*06b0*/ 	.word	0x00016a60
        /*06b4*/ 	.word	0x0000fff0


	//----- nvinfo : EIATTR_INT_WARP_WIDE_INSTR_OFFSETS
	.align		4
.L_1097:
        /*06b8*/ 	.byte	0x04, 0x31
        /*06ba*/ 	.short	(.L_1099 - .L_1098)


	//   ....[0]....
.L_1098:
        /*06bc*/ 	.word	0x00000190


	//   ....[1]....
        /*06c0*/ 	.word	0x000001d0


	//   ....[2]....
        /*06c4*/ 	.word	0x00000240


	//   ....[3]....
        /*06c8*/ 	.word	0x0001cc60


	//   ....[4]....
        /*06cc*/ 	.word	0x0001ccf0


	//   ....[5]....
        /*06d0*/ 	.word	0x000203b0


	//   ....[6]....
        /*06d4*/ 	.word	0x00020410


	//----- nvinfo : EIATTR_COOP_GROUP_MASK_REGIDS
	.align		4
.L_1099:
        /*06d8*/ 	.byte	0x04, 0x29
        /*06da*/ 	.short	(.L_1101 - .L_1100)


	//   ....[0]....
.L_1100:
        /*06dc*/ 	.word	0xffffffff


	//   ....[1]....
        /*06e0*/ 	.word	0xffffffff


	//   ....[2]....
        /*06e4*/ 	.word	0xffffffff


	//   ....[3]....
        /*06e8*/ 	.word	0xffffffff


	//   ....[4]....
        /*06ec*/ 	.word	0xffffffff


	//   ....[5]....
        /*06f0*/ 	.word	0xffffffff


	//   ....[6]....
        /*06f4*/ 	.word	0xffffffff


	//   ....[7]....
        /*06f8*/ 	.word	0xffffffff


	//   ....[8]....
        /*06fc*/ 	.word	0xffffffff


	//   ....[9]....
        /*0700*/ 	.word	0xffffffff


	//   ....[10]....
        /*0704*/ 	.word	0xffffffff


	//   ....[11]....
        /*0708*/ 	.word	0xffffffff


	//   ....[12]....
        /*070c*/ 	.word	0xffffffff


	//   ....[13]....
        /*0710*/ 	.word	0xffffffff


	//   ....[14]....
        /*0714*/ 	.word	0xffffffff


	//   ....[15]....
        /*0718*/ 	.word	0xffffffff


	//   ....[16]....
        /*071c*/ 	.word	0xffffffff


	//   ....[17]....
        /*0720*/ 	.word	0xffffffff


	//   ....[18]....
        /*0724*/ 	.word	0xffffffff


	//   ....[19]....
        /*0728*/ 	.word	0xffffffff


	//   ....[20]....
        /*072c*/ 	.word	0xffffffff


	//   ....[21]....
        /*0730*/ 	.word	0xffffffff


	//   ....[22]....
        /*0734*/ 	.word	0xffffffff


	//   ....[23]....
        /*0738*/ 	.word	0xffffffff


	//   ....[24]....
        /*073c*/ 	.word	0xffffffff


	//   ....[25]....
        /*0740*/ 	.word	0xffffffff


	//   ....[26]....
        /*0744*/ 	.word	0xffffffff


	//   ....[27]....
        /*0748*/ 	.word	0xffffffff


	//   ....[28]....
        /*074c*/ 	.word	0xffffffff


	//   ....[29]....
        /*0750*/ 	.word	0xffffffff


	//   ....[30]....
        /*0754*/ 	.word	0xffffffff


	//   ....[31]....
        /*0758*/ 	.word	0xffffffff


	//   ....[32]....
        /*075c*/ 	.word	0xffffffff


	//   ....[33]....
        /*0760*/ 	.word	0xffffffff


	//   ....[34]....
        /*0764*/ 	.word	0xffffffff


	//   ....[35]....
        /*0768*/ 	.word	0xffffffff


	//   ....[36]....
        /*076c*/ 	.word	0xffffffff


	//   ....[37]....
        /*0770*/ 	.word	0xffffffff


	//   ....[38]....
        /*0774*/ 	.word	0xffffffff


	//   ....[39]....
        /*0778*/ 	.word	0xffffffff


	//   ....[40]....
        /*077c*/ 	.word	0xffffffff


	//   ....[41]....
        /*0780*/ 	.word	0xffffffff


	//   ....[42]....
        /*0784*/ 	.word	0xffffffff


	//   ....[43]....
        /*0788*/ 	.word	0xffffffff


	//   ....[44]....
        /*078c*/ 	.word	0xffffffff


	//   ....[45]....
        /*0790*/ 	.word	0xffffffff


	//   ....[46]....
        /*0794*/ 	.word	0xffffffff


	//   ....[47]....
        /*0798*/ 	.word	0xffffffff


	//   ....[48]....
        /*079c*/ 	.word	0xffffffff


	//   ....[49]....
        /*07a0*/ 	.word	0xffffffff


	//   ....[50]....
        /*07a4*/ 	.word	0xffffffff


	//   ....[51]....
        /*07a8*/ 	.word	0xffffffff


	//   ....[52]....
        /*07ac*/ 	.word	0xffffffff


	//   ....[53]....
        /*07b0*/ 	.word	0xffffffff


	//   ....[54]....
        /*07b4*/ 	.word	0xffffffff


	//   ....[55]....
        /*07b8*/ 	.word	0xffffffff


	//   ....[56]....
        /*07bc*/ 	.word	0xffffffff


	//   ....[57]....
        /*07c0*/ 	.word	0xffffffff


	//   ....[58]....
        /*07c4*/ 	.word	0xffffffff


	//   ....[59]....
        /*07c8*/ 	.word	0xffffffff


	//   ....[60]....
        /*07cc*/ 	.word	0xffffffff


	//   ....[61]....
        /*07d0*/ 	.word	0xffffffff


	//   ....[62]....
        /*07d4*/ 	.word	0xffffffff


	//   ....[63]....
        /*07d8*/ 	.word	0xffffffff


	//   ....[64]....
        /*07dc*/ 	.word	0xffffffff


	//   ....[65]....
        /*07e0*/ 	.word	0xffffffff


	//   ....[66]....
        /*07e4*/ 	.word	0xffffffff


	//   ....[67]....
        /*07e8*/ 	.word	0xffffffff


	//   ....[68]....
        /*07ec*/ 	.word	0xffffffff


	//   ....[69]....
        /*07f0*/ 	.word	0xffffffff


	//   ....[70]....
        /*07f4*/ 	.word	0xffffffff


	//   ....[71]....
        /*07f8*/ 	.word	0xffffffff


	//   ....[72]....
        /*07fc*/ 	.word	0xffffffff


	//   ....[73]....
        /*0800*/ 	.word	0xffffffff


	//   ....[74]....
        /*0804*/ 	.word	0xffffffff


	//   ....[75]....
        /*0808*/ 	.word	0xffffffff


	//   ....[76]....
        /*080c*/ 	.word	0xffffffff


	//   ....[77]....
        /*0810*/ 	.word	0xffffffff


	//   ....[78]....
        /*0814*/ 	.word	0xffffffff


	//   ....[79]....
        /*0818*/ 	.word	0xffffffff


	//   ....[80]....
        /*081c*/ 	.word	0xffffffff


	//   ....[81]....
        /*0820*/ 	.word	0xffffffff


	//   ....[82]....
        /*0824*/ 	.word	0xffffffff


	//   ....[83]....
        /*0828*/ 	.word	0xffffffff


	//   ....[84]....
        /*082c*/ 	.word	0xffffffff


	//   ....[85]....
        /*0830*/ 	.word	0xffffffff


	//   ....[86]....
        /*0834*/ 	.word	0xffffffff


	//   ....[87]....
        /*0838*/ 	.word	0xffffffff


	//   ....[88]....
        /*083c*/ 	.word	0xffffffff


	//   ....[89]....
        /*0840*/ 	.word	0xffffffff


	//   ....[90]....
        /*0844*/ 	.word	0xffffffff


	//   ....[91]....
        /*0848*/ 	.word	0xffffffff


	//   ....[92]....
        /*084c*/ 	.word	0xffffffff


	//   ....[93]....
        /*0850*/ 	.word	0xffffffff


	//   ....[94]....
        /*0854*/ 	.word	0xffffffff


	//   ....[95]....
        /*0858*/ 	.word	0xffffffff


	//   ....[96]....
        /*085c*/ 	.word	0xffffffff


	//   ....[97]....
        /*0860*/ 	.word	0xffffffff


	//   ....[98]....
        /*0864*/ 	.word	0xffffffff


	//   ....[99]....
        /*0868*/ 	.word	0xffffffff


	//   ....[100]....
        /*086c*/ 	.word	0xffffffff


	//   ....[101]....
        /*0870*/ 	.word	0xffffffff


	//   ....[102]....
        /*0874*/ 	.word	0xffffffff


	//   ....[103]....
        /*0878*/ 	.word	0xffffffff


	//   ....[104]....
        /*087c*/ 	.word	0xffffffff


	//   ....[105]....
        /*0880*/ 	.word	0xffffffff


	//   ....[106]....
        /*0884*/ 	.word	0xffffffff


	//   ....[107]....
        /*0888*/ 	.word	0xffffffff


	//   ....[108]....
        /*088c*/ 	.word	0xffffffff


	//   ....[109]....
        /*0890*/ 	.word	0xffffffff


	//   ....[110]....
        /*0894*/ 	.word	0xffffffff


	//   ....[111]....
        /*0898*/ 	.word	0xffffffff


	//   ....[112]....
        /*089c*/ 	.word	0xffffffff


	//   ....[113]....
        /*08a0*/ 	.word	0xffffffff


	//   ....[114]....
        /*08a4*/ 	.word	0xffffffff


	//   ....[115]....
        /*08a8*/ 	.word	0xffffffff


	//   ....[116]....
        /*08ac*/ 	.word	0xffffffff


	//   ....[117]....
        /*08b0*/ 	.word	0xffffffff


	//   ....[118]....
        /*08b4*/ 	.word	0xffffffff


	//   ....[119]....
        /*08b8*/ 	.word	0xffffffff


	//   ....[120]....
        /*08bc*/ 	.word	0xffffffff


	//   ....[121]....
        /*08c0*/ 	.word	0xffffffff


	//   ....[122]....
        /*08c4*/ 	.word	0xffffffff


	//   ....[123]....
        /*08c8*/ 	.word	0xffffffff


	//   ....[124]....
        /*08cc*/ 	.word	0xffffffff


	//   ....[125]....
        /*08d0*/ 	.word	0xffffffff


	//   ....[126]....
        /*08d4*/ 	.word	0xffffffff


	//   ....[127]....
        /*08d8*/ 	.word	0xffffffff


	//   ....[128]....
        /*08dc*/ 	.word	0xffffffff


	//   ....[129]....
        /*08e0*/ 	.word	0xffffffff


	//   ....[130]....
        /*08e4*/ 	.word	0xffffffff


	//   ....[131]....
        /*08e8*/ 	.word	0xffffffff


	//   ....[132]....
        /*08ec*/ 	.word	0xffffffff


	//   ....[133]....
        /*08f0*/ 	.word	0xffffffff


	//   ....[134]....
        /*08f4*/ 	.word	0xffffffff


	//   ....[135]....
        /*08f8*/ 	.word	0xffffffff


	//   ....[136]....
        /*08fc*/ 	.word	0xffffffff


	//   ....[137]....
        /*0900*/ 	.word	0xffffffff


	//   ....[138]....
        /*0904*/ 	.word	0x0500000f


	//   ....[139]....
        /*0908*/ 	.word	0x0500000f


	//   ....[140]....
        /*090c*/ 	.word	0x0500000f


	//   ....[141]....
        /*0910*/ 	.word	0x0500000f


	//   ....[142]....
        /*0914*/ 	.word	0x0500000f


	//   ....[143]....
        /*0918*/ 	.word	0x0500000f


	//   ....[144]....
        /*091c*/ 	.word	0x0500000f


	//   ....[145]....
        /*0920*/ 	.word	0x0500000f


	//   ....[146]....
        /*0924*/ 	.word	0x0500000f


	//   ....[147]....
        /*0928*/ 	.word	0x0500000f


	//   ....[148]....
        /*092c*/ 	.word	0x0500000f


	//   ....[149]....
        /*0930*/ 	.word	0x0500000f


	//   ....[150]....
        /*0934*/ 	.word	0x0500000f


	//   ....[151]....
        /*0938*/ 	.word	0x0500000f


	//   ....[152]....
        /*093c*/ 	.word	0x0500000f


	//   ....[153]....
        /*0940*/ 	.word	0x0500000f


	//   ....[154]....
        /*0944*/ 	.word	0x0500000f


	//   ....[155]....
        /*0948*/ 	.word	0x0500000f


	//   ....[156]....
        /*094c*/ 	.word	0x0500000f


	//   ....[157]....
        /*0950*/ 	.word	0x0500000f


	//   ....[158]....
        /*0954*/ 	.word	0x0500000f


	//   ....[159]....
        /*0958*/ 	.word	0x0500000f


	//   ....[160]....
        /*095c*/ 	.word	0x0500000f


	//   ....[161]....
        /*0960*/ 	.word	0x0500000f


	//   ....[162]....
        /*0964*/ 	.word	0x0500000f


	//   ....[163]....
        /*0968*/ 	.word	0x0500000f


	//   ....[164]....
        /*096c*/ 	.word	0x0500000f


	//   ....[165]....
        /*0970*/ 	.word	0x0500000f


	//   ....[166]....
        /*0974*/ 	.word	0x0500000f


	//   ....[167]....
        /*0978*/ 	.word	0x0500000f


	//   ....[168]....
        /*097c*/ 	.word	0x0500000f


	//   ....[169]....
        /*0980*/ 	.word	0x0500000f


	//   ....[170]....
        /*0984*/ 	.word	0x0500000f


	//   ....[171]....
        /*0988*/ 	.word	0x0500000f


	//   ....[172]....
        /*098c*/ 	.word	0x0500000f


	//   ....[173]....
        /*0990*/ 	.word	0x0500000f


	//   ....[174]....
        /*0994*/ 	.word	0x0500000f


	//   ....[175]....
        /*0998*/ 	.word	0x0500000f


	//   ....[176]....
        /*099c*/ 	.word	0x0500000f


	//   ....[177]....
        /*09a0*/ 	.word	0x0500000f


	//   ....[178]....
        /*09a4*/ 	.word	0x0500000f


	//   ....[179]....
        /*09a8*/ 	.word	0x0500000f


	//   ....[180]....
        /*09ac*/ 	.word	0x0500000f


	//   ....[181]....
        /*09b0*/ 	.word	0x0500000f


	//   ....[182]....
        /*09b4*/ 	.word	0x0500000f


	//   ....[183]....
        /*09b8*/ 	.word	0x0500000f


	//   ....[184]....
        /*09bc*/ 	.word	0x0500000f


	//   ....[185]....
        /*09c0*/ 	.word	0x0500000f


	//   ....[186]....
        /*09c4*/ 	.word	0x0500000f


	//   ....[187]....
        /*09c8*/ 	.word	0x0500000f


	//   ....[188]....
        /*09cc*/ 	.word	0x0500000f


	//   ....[189]....
        /*09d0*/ 	.word	0x0500000f


	//   ....[190]....
        /*09d4*/ 	.word	0x0500000f


	//   ....[191]....
        /*09d8*/ 	.word	0x0500000f


	//   ....[192]....
        /*09dc*/ 	.word	0x0500000f


	//   ....[193]....
        /*09e0*/ 	.word	0x0500000f


	//   ....[194]....
        /*09e4*/ 	.word	0x0500000f


	//   ....[195]....
        /*09e8*/ 	.word	0x0500000f


	//   ....[196]....
        /*09ec*/ 	.word	0x0500000f


	//   ....[197]....
        /*09f0*/ 	.word	0x0500000f


	//   ....[198]....
        /*09f4*/ 	.word	0x0500000f


	//   ....[199]....
        /*09f8*/ 	.word	0x0500000f


	//   ....[200]....
        /*09fc*/ 	.word	0x0500000f


	//   ....[201]....
        /*0a00*/ 	.word	0x0500000f


	//   ....[202]....
        /*0a04*/ 	.word	0x0500000f


	//   ....[203]....
        /*0a08*/ 	.word	0x0500000f


	//   ....[204]....
        /*0a0c*/ 	.word	0x0500000f


	//   ....[205]....
        /*0a10*/ 	.word	0x0500000f


	//   ....[206]....
        /*0a14*/ 	.word	0x0500000f


	//   ....[207]....
        /*0a18*/ 	.word	0x0500000f


	//   ....[208]....
        /*0a1c*/ 	.word	0x0500000f


	//   ....[209]....
        /*0a20*/ 	.word	0x0500000f


	//   ....[210]....
        /*0a24*/ 	.word	0x0500000f


	//   ....[211]....
        /*0a28*/ 	.word	0x0500000f


	//   ....[212]....
        /*0a2c*/ 	.word	0x0500000f


	//   ....[213]....
        /*0a30*/ 	.word	0x0500000f


	//   ....[214]....
        /*0a34*/ 	.word	0x0500000f


	//   ....[215]....
        /*0a38*/ 	.word	0x0500000f


	//   ....[216]....
        /*0a3c*/ 	.word	0x0500000f


	//   ....[217]....
        /*0a40*/ 	.word	0x0500000f


	//   ....[218]....
        /*0a44*/ 	.word	0x0500000f


	//   ....[219]....
        /*0a48*/ 	.word	0x0500000f


	//   ....[220]....
        /*0a4c*/ 	.word	0x0500000f


	//   ....[221]....
        /*0a50*/ 	.word	0x0500000f


	//   ....[222]....
        /*0a54*/ 	.word	0x0500000f


	//   ....[223]....
        /*0a58*/ 	.word	0x0500000f


	//   ....[224]....
        /*0a5c*/ 	.word	0x0500000f


	//   ....[225]....
        /*0a60*/ 	.word	0x0500000f


	//   ....[226]....
        /*0a64*/ 	.word	0x0500000f


	//   ....[227]....
        /*0a68*/ 	.word	0x0500000f


	//----- nvinfo : EIATTR_COOP_GROUP_INSTR_OFFSETS
	.align		4
.L_1101:
        /*0a6c*/ 	.byte	0x04, 0x28
        /*0a6e*/ 	.short	(.L_1103 - .L_1102)


	//   ....[0]....
.L_1102:
        /*0a70*/ 	.word	0x00000070


	//   ....[1]....
        /*0a74*/ 	.word	0x000001a0


	//   ....[2]....
        /*0a78*/ 	.word	0x000001f0


	//   ....[3]....
        /*0a7c*/ 	.word	0x00000420


	//   ....[4]....
        /*0a80*/ 	.word	0x00000580


	//   ....[5]....
        /*0a84*/ 	.word	0x000006a0


	//   ....[6]....
        /*0a88*/ 	.word	0x00000800


	//   ....[7]....
        /*0a8c*/ 	.word	0x000096b0


	//   ....[8]....
        /*0a90*/ 	.word	0x00009d80


	//   ....[9]....
        /*0a94*/ 	.word	0x00009d90


	//   ....[10]....
        /*0a98*/ 	.word	0x00009da0


	//   ....[11]....
        /*0a9c*/ 	.word	0x00009db0


	//   ....[12]....
        /*0aa0*/ 	.word	0x0000a0f0


	//   ....[13]....
        /*0aa4*/ 	.word	0x0000a100


	//   ....[14]....
        /*0aa8*/ 	.word	0x0000a110


	//   ....[15]....
        /*0aac*/ 	.word	0x0000a120


	//   ....[16]....
        /*0ab0*/ 	.word	0x0000a440


	//   ....[17]....
        /*0ab4*/ 	.word	0x0000a450


	//   ....[18]....
        /*0ab8*/ 	.word	0x0000a460


	//   ....[19]....
        /*0abc*/ 	.word	0x0000a470


	//   ....[20]....
        /*0ac0*/ 	.word	0x0000a7b0


	//   ....[21]....
        /*0ac4*/ 	.word	0x0000a7c0


	//   ....[22]....
        /*0ac8*/ 	.word	0x0000a7d0


	//   ....[23]....
        /*0acc*/ 	.word	0x0000a7e0


	//   ....[24]....
        /*0ad0*/ 	.word	0x0000c6d0


	//   ....[25]....
        /*0ad4*/ 	.word	0x0000c6f0


	//   ....[26]....
        /*0ad8*/ 	.word	0x0000c700


	//   ....[27]....
        /*0adc*/ 	.word	0x0000c710


	//   ....[28]....
        /*0ae0*/ 	.word	0x0000c820


	//   ....[29]....
        /*0ae4*/ 	.word	0x0000c870


	//   ....[30]....
        /*0ae8*/ 	.word	0x0000c8a0


	//   ....[31]....
        /*0aec*/ 	.word	0x0000c8e0


	//   ....[32]....
        /*0af0*/ 	.word	0x0000cc60


	//   ....[33]....
        /*0af4*/ 	.word	0x0000cc80


	//   ....[34]....
        /*0af8*/ 	.word	0x0000cca0


	//   ....[35]....
        /*0afc*/ 	.word	0x0000ccb0


	//   ....[36]....
        /*0b00*/ 	.word	0x0000cd70


	//   ....[37]....
        /*0b04*/ 	.word	0x0000cd90


	//   ....[38]....
        /*0b08*/ 	.word	0x0000cda0


	//   ....[39]....
        /*0b0c*/ 	.word	0x0000ce20


	//   ....[40]....
        /*0b10*/ 	.word	0x0000f3f0


	//   ....[41]....
        /*0b14*/ 	.word	0x0000f6b0


	//   ....[42]....
        /*0b18*/ 	.word	0x0000fc20


	//   ....[43]....
        /*0b1c*/ 	.word	0x0000fc50


	//   ....[44]....
        /*0b20*/ 	.word	0x000105b0


	//   ....[45]....
        /*0b24*/ 	.word	0x00010630


	//   ....[46]....
        /*0b28*/ 	.word	0x00011af0


	//   ....[47]....
        /*0b2c*/ 	.word	0x00012180


	//   ....[48]....
        /*0b30*/ 	.word	0x000121b0


	//   ....[49]....
        /*0b34*/ 	.word	0x000121d0


	//   ....[50]....
        /*0b38*/ 	.word	0x000128d0


	//   ....[51]....
        /*0b3c*/ 	.word	0x00012aa0


	//   ....[52]....
        /*0b40*/ 	.word	0x000146b0


	//   ....[53]....
        /*0b44*/ 	.word	0x00014740


	//   ....[54]....
        /*0b48*/ 	.word	0x00014e40


	//   ....[55]....
        /*0b4c*/ 	.word	0x00014ee0


	//   ....[56]....
        /*0b50*/ 	.word	0x000160a0


	//   ....[57]....
        /*0b54*/ 	.word	0x000160e0


	//   ....[58]....
        /*0b58*/ 	.word	0x000161c0


	//   ....[59]....
        /*0b5c*/ 	.word	0x000161e0


	//   ....[60]....
        /*0b60*/ 	.word	0x000174f0


	//   ....[61]....
        /*0b64*/ 	.word	0x00017510


	//   ....[62]....
        /*0b68*/ 	.word	0x00017530


	//   ....[63]....
        /*0b6c*/ 	.word	0x00017540


	//   ....[64]....
        /*0b70*/ 	.word	0x00017c00


	//   ....[65]....
        /*0b74*/ 	.word	0x00017c10


	//   ....[66]....
        /*0b78*/ 	.word	0x00017d10


	//   ....[67]....
        /*0b7c*/ 	.word	0x00017d20


	//   ....[68]....
        /*0b80*/ 	.word	0x00017e30


	//   ....[69]....
        /*0b84*/ 	.word	0x00017e40


	//   ....[70]....
        /*0b88*/ 	.word	0x00017f50


	//   ....[71]....
        /*0b8c*/ 	.word	0x00017f60


	//   ....[72]....
        /*0b90*/ 	.word	0x00018310


	//   ....[73]....
        /*0b94*/ 	.word	0x00018320


	//   ....[74]....
        /*0b98*/ 	.word	0x00018880


	//   ....[75]....
        /*0b9c*/ 	.word	0x00018890


	//   ....[76]....
        /*0ba0*/ 	.word	0x00019590


	//   ....[77]....
        /*0ba4*/ 	.word	0x000195a0


	//   ....[78]....
        /*0ba8*/ 	.word	0x000196b0


	//   ....[79]....
        /*0bac*/ 	.word	0x000196c0


	//   ....[80]....
        /*0bb0*/ 	.word	0x000197d0


	//   ....[81]....
        /*0bb4*/ 	.word	0x000197e0


	//   ....[82]....
        /*0bb8*/ 	.word	0x000198f0


	//   ....[83]....
        /*0bbc*/ 	.word	0x00019900


	//   ....[84]....
        /*0bc0*/ 	.word	0x00019a70


	//   ....[85]....
        /*0bc4*/ 	.word	0x00019ca0


	//   ....[86]....
        /*0bc8*/ 	.word	0x00019cd0


	//   ....[87]....
        /*0bcc*/ 	.word	0x00019d00


	//   ....[88]....
        /*0bd0*/ 	.word	0x00019d30


	//   ....[89]....
        /*0bd4*/ 	.word	0x00019d60


	//   ....[90]....
        /*0bd8*/ 	.word	0x00019d90


	//   ....[91]....
        /*0bdc*/ 	.word	0x00019f30


	//   ....[92]....
        /*0be0*/ 	.word	0x00019f60


	//   ....[93]....
        /*0be4*/ 	.word	0x00019f90


	//   ....[94]....
        /*0be8*/ 	.word	0x00019fc0


	//   ....[95]....
        /*0bec*/ 	.word	0x00019ff0


	//   ....[96]....
        /*0bf0*/ 	.word	0x0001a020


	//   ....[97]....
        /*0bf4*/ 	.word	0x0001a0c0


	//   ....[98]....
        /*0bf8*/ 	.word	0x0001a0f0


	//   ....[99]....
        /*0bfc*/ 	.word	0x0001a100


	//   ....[100]....
        /*0c00*/ 	.word	0x0001a130


	//   ....[101]....
        /*0c04*/ 	.word	0x0001b7d0


	//   ....[102]....
        /*0c08*/ 	.word	0x0001d240


	//   ....[103]....
        /*0c0c*/ 	.word	0x0001ddd0


	//   ....[104]....
        /*0c10*/ 	.word	0x0001dde0


	//   ....[105]....
        /*0c14*/ 	.word	0x0001de90


	//   ....[106]....
        /*0c18*/ 	.word	0x0001dea0


	//   ....[107]....
        /*0c1c*/ 	.word	0x0001df30


	//   ....[108]....
        /*0c20*/ 	.word	0x0001df40


	//   ....[109]....
        /*0c24*/ 	.word	0x0001dfd0


	//   ....[110]....
        /*0c28*/ 	.word	0x0001dfe0


	//   ....[111]....
        /*0c2c*/ 	.word	0x0001e070


	//   ....[112]....
        /*0c30*/ 	.word	0x0001e080


	//   ....[113]....
        /*0c34*/ 	.word	0x0001e110


	//   ....[114]....
        /*0c38*/ 	.word	0x0001e120


	//   ....[115]....
        /*0c3c*/ 	.word	0x0001e1b0


	//   ....[116]....
        /*0c40*/ 	.word	0x0001e1c0


	//   ....[117]....
        /*0c44*/ 	.word	0x0001e210


	//   ....[118]....
        /*0c48*/ 	.word	0x0001e240


	//   ....[119]....
        /*0c4c*/ 	.word	0x00020b40


	//   ....[120]....
        /*0c50*/ 	.word	0x00020bb0


	//   ....[121]....
        /*0c54*/ 	.word	0x00020be0


	//   ....[122]....
        /*0c58*/ 	.word	0x00020bf0


	//   ....[123]....
        /*0c5c*/ 	.word	0x00020c20


	//   ....[124]....
        /*0c60*/ 	.word	0x00020c50


	//   ....[125]....
        /*0c64*/ 	.word	0x00020c80


	//   ....[126]....
        /*0c68*/ 	.word	0x00020cb0


	//   ....[127]....
        /*0c6c*/ 	.word	0x00020e80


	//   ....[128]....
        /*0c70*/ 	.word	0x00020eb0


	//   ....[129]....
        /*0c74*/ 	.word	0x00020ee0


	//   ....[130]....
        /*0c78*/ 	.word	0x00020f10


	//   ....[131]....
        /*0c7c*/ 	.word	0x00020f40


	//   ....[132]....
        /*0c80*/ 	.word	0x00020f70


	//   ....[133]....
        /*0c84*/ 	.word	0x00021040


	//   ....[134]....
        /*0c88*/ 	.word	0x00021060


	//   ....[135]....
        /*0c8c*/ 	.word	0x00021070


	//   ....[136]....
        /*0c90*/ 	.word	0x000210f0


	//   ....[137]....
        /*0c94*/ 	.word	0x00021c20


	//   ....[138]....
        /*0c98*/ 	.word	0x00022090


	//   ....[139]....
        /*0c9c*/ 	.word	0x00022140


	//   ....[140]....
        /*0ca0*/ 	.word	0x000221d0


	//   ....[141]....
        /*0ca4*/ 	.word	0x00022220


	//   ....[142]....
        /*0ca8*/ 	.word	0x00022270


	//   ....[143]....
        /*0cac*/ 	.word	0x00022300


	//   ....[144]....
        /*0cb0*/ 	.word	0x00022390


	//   ....[145]....
        /*0cb4*/ 	.word	0x000223e0


	//   ....[146]....
        /*0cb8*/ 	.word	0x00022430


	//   ....[147]....
        /*0cbc*/ 	.word	0x000224c0


	//   ....[148]....
        /*0cc0*/ 	.word	0x00022550


	//   ....[149]....
        /*0cc4*/ 	.word	0x000225a0


	//   ....[150]....
        /*0cc8*/ 	.word	0x000225f0


	//   ....[151]....
        /*0ccc*/ 	.word	0x00022680


	//   ....[152]....
        /*0cd0*/ 	.word	0x00022710


	//   ....[153]....
        /*0cd4*/ 	.word	0x00022760


	//   ....[154]....
        /*0cd8*/ 	.word	0x000227b0


	//   ....[155]....
        /*0cdc*/ 	.word	0x000228b0


	//   ....[156]....
        /*0ce0*/ 	.word	0x00022960


	//   ....[157]....
        /*0ce4*/ 	.word	0x000229e0


	//   ....[158]....
        /*0ce8*/ 	.word	0x00022a70


	//   ....[159]....
        /*0cec*/ 	.word	0x00022be0


	//   ....[160]....
        /*0cf0*/ 	.word	0x00022d10


	//   ....[161]....
        /*0cf4*/ 	.word	0x00022d90


	//   ....[162]....
        /*0cf8*/ 	.word	0x00022de0


	//   ....[163]....
        /*0cfc*/ 	.word	0x00022e70


	//   ....[164]....
        /*0d00*/ 	.word	0x00022f10


	//   ....[165]....
        /*0d04*/ 	.word	0x00022f90


	//   ....[166]....
        /*0d08*/ 	.word	0x00023000


	//   ....[167]....
        /*0d0c*/ 	.word	0x00023150


	//   ....[168]....
        /*0d10*/ 	.word	0x00023290


	//   ....[169]....
        /*0d14*/ 	.word	0x000232f0


	//   ....[170]....
        /*0d18*/ 	.word	0x00023340


	//   ....[171]....
        /*0d1c*/ 	.word	0x00023620


	//   ....[172]....
        /*0d20*/ 	.word	0x00023670


	//   ....[173]....
        /*0d24*/ 	.word	0x00023700


	//   ....[174]....
        /*0d28*/ 	.word	0x00023790


	//   ....[175]....
        /*0d2c*/ 	.word	0x00023820


	//   ....[176]....
        /*0d30*/ 	.word	0x000238b0


	//   ....[177]....
        /*0d34*/ 	.word	0x00023940


	//   ....[178]....
        /*0d38*/ 	.word	0x000239d0


	//   ....[179]....
        /*0d3c*/ 	.word	0x00023a50


	//   ....[180]....
        /*0d40*/ 	.word	0x00023aa0


	//   ....[181]....
        /*0d44*/ 	.word	0x00023b30


	//   ....[182]....
        /*0d48*/ 	.word	0x00023bc0


	//   ....[183]....
        /*0d4c*/ 	.word	0x00023c40


	//   ....[184]....
        /*0d50*/ 	.word	0x00023c90


	//   ....[185]....
        /*0d54*/ 	.word	0x00023d20


	//   ....[186]....
        /*0d58*/ 	.word	0x00023db0


	//   ....[187]....
        /*0d5c*/ 	.word	0x00023e40


	//   ....[188]....
        /*0d60*/ 	.word	0x00023ed0


	//   ....[189]....
        /*0d64*/ 	.word	0x00023f60


	//   ....[190]....
        /*0d68*/ 	.word	0x00023ff0


	//   ....[191]....
        /*0d6c*/ 	.word	0x000240b0


	//   ....[192]....
        /*0d70*/ 	.word	0x000243a0


	//   ....[193]....
        /*0d74*/ 	.word	0x00024580


	//   ....[194]....
        /*0d78*/ 	.word	0x000245d0


	//   ....[195]....
        /*0d7c*/ 	.word	0x00024630


	//   ....[196]....
        /*0d80*/ 	.word	0x00024730


	//   ....[197]....
        /*0d84*/ 	.word	0x00024790


	//   ....[198]....
        /*0d88*/ 	.word	0x00024890


	//   ....[199]....
        /*0d8c*/ 	.word	0x000248f0


	//   ....[200]....
        /*0d90*/ 	.word	0x000249f0


	//   ....[201]....
        /*0d94*/ 	.word	0x00024a50


	//   ....[202]....
        /*0d98*/ 	.word	0x00024b50


	//   ....[203]....
        /*0d9c*/ 	.word	0x00024bb0


	//   ....[204]....
        /*0da0*/ 	.word	0x00024cb0


	//   ....[205]....
        /*0da4*/ 	.word	0x00024d10


	//   ....[206]....
        /*0da8*/ 	.word	0x00024e10


	//   ....[207]....
        /*0dac*/ 	.word	0x00024e70


	//   ....[208]....
        /*0db0*/ 	.word	0x00024f50


	//   ....[209]....
        /*0db4*/ 	.word	0x00025280


	//   ....[210]....
        /*0db8*/ 	.word	0x00025330


	//   ....[211]....
        /*0dbc*/ 	.word	0x000254b0


	//   ....[212]....
        /*0dc0*/ 	.word	0x00025540


	//   ....[213]....
        /*0dc4*/ 	.word	0x000255c0


	//   ....[214]....
        /*0dc8*/ 	.word	0x00025640


	//   ....[215]....
        /*0dcc*/ 	.word	0x000256c0


	//   ....[216]....
        /*0dd0*/ 	.word	0x00025750


	//   ....[217]....
        /*0dd4*/ 	.word	0x000257f0


	//   ....[218]....
        /*0dd8*/ 	.word	0x000258c0


	//   ....[219]....
        /*0ddc*/ 	.word	0x00025940


	//   ....[220]....
        /*0de0*/ 	.word	0x000259c0


	//   ....[221]....
        /*0de4*/ 	.word	0x00025a40


	//   ....[222]....
        /*0de8*/ 	.word	0x00025ad0


	//   ....[223]....
        /*0dec*/ 	.word	0x00025b50


	//   ....[224]....
        /*0df0*/ 	.word	0x00025c00


	//   ....[225]....
        /*0df4*/ 	.word	0x00025c50


	//   ....[226]....
        /*0df8*/ 	.word	0x00025d10


	//   ....[227]....
        /*0dfc*/ 	.word	0x00025e40


	//----- nvinfo : EIATTR_REG_RECONFIG
	.align		4
.L_1103:
        /*0e00*/ 	.byte	0x01, 0x54
	.zero		2


	//----- nvinfo : EIATTR_SYSCALL_OFFSETS
	.align		4
        /*0e04*/ 	.byte	0x04, 0x46
        /*0e06*/ 	.short	(.L_1105 - .L_1104)


	//   ....[0]....
.L_1104:
        /*0e08*/ 	.word	0x00001ef0


	//   ....[1]....
        /*0e0c*/ 	.word	0x00002040


	//   ....[2]....
        /*0e10*/ 	.word	0x00009850


	//   ....[3]....
        /*0e14*/ 	.word	0x00009b40


	//   ....[4]....
        /*0e18*/ 	.word	0x0001ce60


	//   ....[5]....
        /*0e1c*/ 	.word	0x0001cfb0


	//   ....[6]....
        /*0e20*/ 	.word	0x0001d0a0


	//   ....[7]....
        /*0e24*/ 	.word	0x0001d9a0


	//----- nvinfo : EIATTR_MBARRIER_INSTR_OFFSETS
	.align		4
.L_1105:
        /*0e28*/ 	.byte	0x04, 0x39
        /*0e2a*/ 	.short	(.L_1107 - .L_1106)


	//   ....[0]....
.L_1106:
        /*0e2c*/ 	.word	0x000002d0
        /*0e30*/ 	.word	0x000000ff
        /*0e34*/ 	.word	0x00028800
        /*0e38*/ 	.short	0x0100
        /*0e3a*/ 	.byte	0x08
	.zero		1


	//   ....[1]....
        /*0e3c*/ 	.word	0x000002e0
        /*0e40*/ 	.word	0x000000ff
        /*0e44*/ 	.word	0x00028820
        /*0e48*/ 	.short	0x0100
        /*0e4a*/ 	.byte	0x08
	.zero		1


	//   ....[2]....
        /*0e4c*/ 	.word	0x000003d0
        /*0e50*/ 	.word	0x000000ff
        /*0e54*/ 	.word	0x00028830
        /*0e58*/ 	.short	0x0100
        /*0e5a*/ 	.byte	0x08
	.zero		1


	//   ....[3]....
        /*0e5c*/ 	.word	0x000003e0
        /*0e60*/ 	.word	0x000000ff
        /*0e64*/ 	.word	0x00028840
        /*0e68*/ 	.short	0x0100
        /*0e6a*/ 	.byte	0x08
	.zero		1


	//   ....[4]....
        /*0e6c*/ 	.word	0x000003f0
        /*0e70*/ 	.word	0x000000ff
        /*0e74*/ 	.word	0x00028838
        /*0e78*/ 	.short	0x0100
        /*0e7a*/ 	.byte	0x08
	.zero		1


	//   ....[5]....
        /*0e7c*/ 	.word	0x00000400
        /*0e80*/ 	.word	0x000000ff
        /*0e84*/ 	.word	0x00028848
        /*0e88*/ 	.short	0x0100
        /*0e8a*/ 	.byte	0x08
	.zero		1


	//   ....[6]....
        /*0e8c*/ 	.word	0x00000530
        /*0e90*/ 	.word	0x000000ff
        /*0e94*/ 	.word	0x00028850
        /*0e98*/ 	.short	0x0100
        /*0e9a*/ 	.byte	0x08
	.zero		1


	//   ....[7]....
        /*0e9c*/ 	.word	0x00000540
        /*0ea0*/ 	.word	0x000000ff
        /*0ea4*/ 	.word	0x00028860
        /*0ea8*/ 	.short	0x0100
        /*0eaa*/ 	.byte	0x08
	.zero		1


	//   ....[8]....
        /*0eac*/ 	.word	0x00000550
        /*0eb0*/ 	.word	0x000000ff
        /*0eb4*/ 	.word	0x00028858
        /*0eb8*/ 	.short	0x0100
        /*0eba*/ 	.byte	0x08
	.zero		1


	//   ....[9]....
        /*0ebc*/ 	.word	0x00000560
        /*0ec0*/ 	.word	0x000000ff
        /*0ec4*/ 	.word	0x00028868
        /*0ec8*/ 	.short	0x0100
        /*0eca*/ 	.byte	0x08
	.zero		1


	//   ....[10]....
        /*0ecc*/ 	.word	0x00000650
        /*0ed0*/ 	.word	0x000000ff
        /*0ed4*/ 	.word	0x00028870
        /*0ed8*/ 	.short	0x0100
        /*0eda*/ 	.byte	0x06
	.zero		1


	//   ....[11]....
        /*0edc*/ 	.word	0x00000660
        /*0ee0*/ 	.word	0x000000ff
        /*0ee4*/ 	.word	0x00028880
        /*0ee8*/ 	.short	0x0100
        /*0eea*/ 	.byte	0x06
	.zero		1


	//   ....[12]....
        /*0eec*/ 	.word	0x00000670
        /*0ef0*/ 	.word	0x000000ff
        /*0ef4*/ 	.word	0x00028878
        /*0ef8*/ 	.short	0x0100
        /*0efa*/ 	.byte	0x06
	.zero		1


	//   ....[13]....
        /*0efc*/ 	.word	0x00000680
        /*0f00*/ 	.word	0x000000ff
        /*0f04*/ 	.word	0x00028888
        /*0f08*/ 	.short	0x0100
        /*0f0a*/ 	.byte	0x06
	.zero		1


	//   ....[14]....
        /*0f0c*/ 	.word	0x000007b0
        /*0f10*/ 	.word	0x000000ff
        /*0f14*/ 	.word	0x00028890
        /*0f18*/ 	.short	0x0100
        /*0f1a*/ 	.byte	0x08
	.zero		1


	//   ....[15]....
        /*0f1c*/ 	.word	0x000007c0
        /*0f20*/ 	.word	0x000000ff
        /*0f24*/ 	.word	0x000288a0
        /*0f28*/ 	.short	0x0100
        /*0f2a*/ 	.byte	0x08
	.zero		1


	//   ....[16]....
        /*0f2c*/ 	.word	0x000007d0
        /*0f30*/ 	.word	0x000000ff
        /*0f34*/ 	.word	0x00028898
        /*0f38*/ 	.short	0x0100
        /*0f3a*/ 	.byte	0x08
	.zero		1


	//   ....[17]....
        /*0f3c*/ 	.word	0x000007e0
        /*0f40*/ 	.word	0x000000ff
        /*0f44*/ 	.word	0x000288a8
        /*0f48*/ 	.short	0x0100
        /*0f4a*/ 	.byte	0x08
	.zero		1


	//   ....[18]....
        /*0f4c*/ 	.word	0x00000910
        /*0f50*/ 	.word	0x000000ff
        /*0f54*/ 	.word	0x000288b0
        /*0f58*/ 	.short	0x0100
        /*0f5a*/ 	.byte	0x08
	.zero		1


	//   ....[19]....
        /*0f5c*/ 	.word	0x00000920
        /*0f60*/ 	.word	0x000000ff
        /*0f64*/ 	.word	0x000288c0
        /*0f68*/ 	.short	0x0100
        /*0f6a*/ 	.byte	0x08
	.zero		1


	//   ....[20]....
        /*0f6c*/ 	.word	0x00000930
        /*0f70*/ 	.word	0x000000ff
        /*0f74*/ 	.word	0x000288b8
        /*0f78*/ 	.short	0x0100
        /*0f7a*/ 	.byte	0x08
	.zero		1


	//   ....[21]....
        /*0f7c*/ 	.word	0x00000940
        /*0f80*/ 	.word	0x000000ff
        /*0f84*/ 	.word	0x000288c8
        /*0f88*/ 	.short	0x0100
        /*0f8a*/ 	.byte	0x08
	.zero		1


	//   ....[22]....
        /*0f8c*/ 	.word	0x00003750
        /*0f90*/ 	.word	0x0000006e
        /*0f94*/ 	.word	0x00028890
        /*0f98*/ 	.short	0x010a
        /*0f9a*/ 	.byte	0x3f
	.zero		1


	//   ....[23]....
        /*0f9c*/ 	.word	0x00005fd0
        /*0fa0*/ 	.word	0x0000006e
        /*0fa4*/ 	.word	0x00028890
        /*0fa8*/ 	.short	0x010a
        /*0faa*/ 	.byte	0x3f
	.zero		1


	//   ....[24]....
        /*0fac*/ 	.word	0x00008340
        /*0fb0*/ 	.word	0x0000006e
        /*0fb4*/ 	.word	0x00028890
        /*0fb8*/ 	.short	0x010a
        /*0fba*/ 	.byte	0x3f
	.zero		1


	//   ....[25]....
        /*0fbc*/ 	.word	0x000089a0
        /*0fc0*/ 	.word	0x00000030
        /*0fc4*/ 	.word	0x00000000
        /*0fc8*/ 	.short	0x0101
        /*0fca*/ 	.byte	0x3f
	.zero		1


	//   ....[26]....
        /*0fcc*/ 	.word	0x000089e0
        /*0fd0*/ 	.word	0x0000006e
        /*0fd4*/ 	.word	0x000288b0
        /*0fd8*/ 	.short	0x010a
        /*0fda*/ 	.byte	0x3f
	.zero		1


	//   ....[27]....
        /*0fdc*/ 	.word	0x00009030
        /*0fe0*/ 	.word	0x0000006e
        /*0fe4*/ 	.word	0x00000000
        /*0fe8*/ 	.short	0x0101
        /*0fea*/ 	.byte	0x3f
	.zero		1


	//   ....[28]....
        /*0fec*/ 	.word	0x000098d0
        /*0ff0*/ 	.word	0x00000002
        /*0ff4*/ 	.word	0x00028800
        /*0ff8*/ 	.short	0x010a
        /*0ffa*/ 	.byte	0x3f
	.zero		1


	//   ....[29]....
        /*0ffc*/ 	.word	0x00009920
        /*1000*/ 	.word	0x00000002
        /*1004*/ 	.word	0x00028800
        /*1008*/ 	.short	0x010a
        /*100a*/ 	.byte	0x3f
	.zero		1


	//   ....[30]....
        /*100c*/ 	.word	0x0000aa20
        /*1010*/ 	.word	0x00000002
        /*1014*/ 	.word	0x00028800
        /*1018*/ 	.short	0x010a
        /*101a*/ 	.byte	0x3f
	.zero		1


	//   ....[31]....
        /*101c*/ 	.word	0x0000d0d0
        /*1020*/ 	.word	0x00000002
        /*1024*/ 	.word	0x00028800
        /*1028*/ 	.short	0x010a
        /*102a*/ 	.byte	0x3f
	.zero		1


	//   ....[32]....
        /*102c*/ 	.word	0x0000ede0
        /*1030*/ 	.word	0x00000003
        /*1034*/ 	.word	0x00028830
        /*1038*/ 	.short	0x010a
        /*103a*/ 	.byte	0x3f
	.zero		1


	//   ....[33]....
        /*103c*/ 	.word	0x0000ee50
        /*1040*/ 	.word	0x00000003
        /*1044*/ 	.word	0x00028830
        /*1048*/ 	.short	0x010a
        /*104a*/ 	.byte	0x3f
	.zero		1


	//   ....[34]....
        /*104c*/ 	.word	0x0000f600
        /*1050*/ 	.word	0x00000003
        /*1054*/ 	.word	0x00000000
        /*1058*/ 	.short	0x0101
        /*105a*/ 	.byte	0x3f
	.zero		1


	//   ....[35]....
        /*105c*/ 	.word	0x00011340
        /*1060*/ 	.word	0x00000000
        /*1064*/ 	.word	0x00028830
        /*1068*/ 	.short	0x010a
        /*106a*/ 	.byte	0x3f
	.zero		1


	//   ....[36]....
        /*106c*/ 	.word	0x00011390
        /*1070*/ 	.word	0x00000000
        /*1074*/ 	.word	0x00028830
        /*1078*/ 	.short	0x010a
        /*107a*/ 	.byte	0x3f
	.zero		1


	//   ....[37]....
        /*107c*/ 	.word	0x000117a0
        /*1080*/ 	.word	0x00000006
        /*1084*/ 	.word	0x00028850
        /*1088*/ 	.short	0x010a
        /*108a*/ 	.byte	0x3f
	.zero		1


	//   ....[38]....
        /*108c*/ 	.word	0x000117e0
        /*1090*/ 	.word	0x00000006
        /*1094*/ 	.word	0x00028850
        /*1098*/ 	.short	0x010a
        /*109a*/ 	.byte	0x3f
	.zero		1


	//   ....[39]....
        /*109c*/ 	.word	0x00013180
        /*10a0*/ 	.word	0x00000015
        /*10a4*/ 	.word	0x00000000
        /*10a8*/ 	.short	0x0101
        /*10aa*/ 	.byte	0x3f
	.zero		1


	//   ....[40]....
        /*10ac*/ 	.word	0x00013220
        /*10b0*/ 	.word	0x0000000e
        /*10b4*/ 	.word	0x00000000
        /*10b8*/ 	.short	0x0101
        /*10ba*/ 	.byte	0x3f
	.zero		1


	//   ....[41]....
        /*10bc*/ 	.word	0x00013e70
        /*10c0*/ 	.word	0x00000000
        /*10c4*/ 	.word	0x00028830
        /*10c8*/ 	.short	0x010a
        /*10ca*/ 	.byte	0x3f
	.zero		1


	//   ....[42]....
        /*10cc*/ 	.word	0x00013ec0
        /*10d0*/ 	.word	0x00000000
        /*10d4*/ 	.word	0x00028830
        /*10d8*/ 	.short	0x010a
        /*10da*/ 	.byte	0x3f
	.zero		1


	//   ....[43]....
        /*10dc*/ 	.word	0x000142d0
        /*10e0*/ 	.word	0x00000006
        /*10e4*/ 	.word	0x00028850
        /*10e8*/ 	.short	0x010a
        /*10ea*/ 	.byte	0x3f
	.zero		1


	//   ....[44]....
        /*10ec*/ 	.word	0x00014310
        /*10f0*/ 	.word	0x00000006
        /*10f4*/ 	.word	0x00028850
        /*10f8*/ 	.short	0x010a
        /*10fa*/ 	.byte	0x3f
	.zero		1


	//   ....[45]....
        /*10fc*/ 	.word	0x00015490
        /*1100*/ 	.word	0x00000027
        /*1104*/ 	.word	0x00000000
        /*1108*/ 	.short	0x0101
        /*110a*/ 	.byte	0x3f
	.zero		1


	//   ....[46]....
        /*110c*/ 	.word	0x00015530
        /*1110*/ 	.word	0x0000000d
        /*1114*/ 	.word	0x00000000
        /*1118*/ 	.short	0x0101
        /*111a*/ 	.byte	0x3f
	.zero		1


	//   ....[47]....
        /*111c*/ 	.word	0x00015fa0
        /*1120*/ 	.word	0x0000000e
        /*1124*/ 	.word	0x00028850
        /*1128*/ 	.short	0x010a
        /*112a*/ 	.byte	0x3f
	.zero		1


	//   ....[48]....
        /*112c*/ 	.word	0x00016020
        /*1130*/ 	.word	0x0000000e
        /*1134*/ 	.word	0x00028850
        /*1138*/ 	.short	0x010a
        /*113a*/ 	.byte	0x3f
	.zero		1


	//   ....[49]....
        /*113c*/ 	.word	0x000165e0
        /*1140*/ 	.word	0x00000006
        /*1144*/ 	.word	0x00000000
        /*1148*/ 	.short	0x0101
        /*114a*/ 	.byte	0x3f
	.zero		1


	//   ....[50]....
        /*114c*/ 	.word	0x00017b70
        /*1150*/ 	.word	0x00000003
        /*1154*/ 	.word	0x00000000
        /*1158*/ 	.short	0x0101
        /*115a*/ 	.byte	0x3f
	.zero		1


	//   ....[51]....
        /*115c*/ 	.word	0x00018210
        /*1160*/ 	.word	0x0000000a
        /*1164*/ 	.word	0x00000000
        /*1168*/ 	.short	0x0101
        /*116a*/ 	.byte	0x3f
	.zero		1


	//   ....[52]....
        /*116c*/ 	.word	0x0001b8b0
        /*1170*/ 	.word	0x00000012
        /*1174*/ 	.word	0x00028820
        /*1178*/ 	.short	0x010a
        /*117a*/ 	.byte	0x3f
	.zero		1


	//   ....[53]....
        /*117c*/ 	.word	0x0001b980
        /*1180*/ 	.word	0x00000005
        /*1184*/ 	.word	0x000288a0
        /*1188*/ 	.short	0x010a
        /*118a*/ 	.byte	0x3f
	.zero		1


	//   ....[54]....
        /*118c*/ 	.word	0x0001bcc0
        /*1190*/ 	.word	0x00000005
        /*1194*/ 	.word	0x000288c0
        /*1198*/ 	.short	0x010a
        /*119a*/ 	.byte	0x3f
	.zero		1


	//   ....[55]....
        /*119c*/ 	.word	0x0001c160
        /*11a0*/ 	.word	0x00000006
        /*11a4*/ 	.word	0x000288a0
        /*11a8*/ 	.short	0x010a
        /*11aa*/ 	.byte	0x3f
	.zero		1


	//   ....[56]....
        /*11ac*/ 	.word	0x0001c480
        /*11b0*/ 	.word	0x00000006
        /*11b4*/ 	.word	0x000288c0
        /*11b8*/ 	.short	0x010a
        /*11ba*/ 	.byte	0x3f
	.zero		1


	//   ....[57]....
        /*11bc*/ 	.word	0x0001d4b0
        /*11c0*/ 	.word	0x00000000
        /*11c4*/ 	.word	0x00028840
        /*11c8*/ 	.short	0x010a
        /*11ca*/ 	.byte	0x3f
	.zero		1


	//   ....[58]....
        /*11cc*/ 	.word	0x0001e310
        /*11d0*/ 	.word	0x00000012
        /*11d4*/ 	.word	0x00028800
        /*11d8*/ 	.short	0x0107
        /*11da*/ 	.byte	0x3f
	.zero		1


	//   ....[59]....
        /*11dc*/ 	.word	0x0001e410
        /*11e0*/ 	.word	0x00000012
        /*11e4*/ 	.word	0x00028800
        /*11e8*/ 	.short	0x0101
        /*11ea*/ 	.byte	0x3f
	.zero		1


	//   ....[60]....
        /*11ec*/ 	.word	0x0001e430
        /*11f0*/ 	.word	0x00000012
        /*11f4*/ 	.word	0x00028820
        /*11f8*/ 	.short	0x010a
        /*11fa*/ 	.byte	0x3f
	.zero		1


	//   ....[61]....
        /*11fc*/ 	.word	0x0001e7f0
        /*1200*/ 	.word	0x00000003
        /*1204*/ 	.word	0x00028840
        /*1208*/ 	.short	0x010a
        /*120a*/ 	.byte	0x3f
	.zero		1


	//   ....[62]....
        /*120c*/ 	.word	0x0001eb80
        /*1210*/ 	.word	0x00000002
        /*1214*/ 	.word	0x00028860
        /*1218*/ 	.short	0x010a
        /*121a*/ 	.byte	0x3f
	.zero		1


	//   ....[63]....
        /*121c*/ 	.word	0x0001f230
        /*1220*/ 	.word	0x00000003
        /*1224*/ 	.word	0x00028840
        /*1228*/ 	.short	0x010a
        /*122a*/ 	.byte	0x3f
	.zero		1


	//   ....[64]....
        /*122c*/ 	.word	0x0001f5c0
        /*1230*/ 	.word	0x00000002
        /*1234*/ 	.word	0x00028860
        /*1238*/ 	.short	0x010a
        /*123a*/ 	.byte	0x3f
	.zero		1


	//   ....[65]....
        /*123c*/ 	.word	0x0001fbd0
        /*1240*/ 	.word	0x00000002
        /*1244*/ 	.word	0x00028840
        /*1248*/ 	.short	0x010a
        /*124a*/ 	.byte	0x3f
	.zero		1


	//   ....[66]....
        /*124c*/ 	.word	0x0001ff50
        /*1250*/ 	.word	0x00000002
        /*1254*/ 	.word	0x00028860
        /*1258*/ 	.short	0x010a
        /*125a*/ 	.byte	0x3f
	.zero		1


	//   ....[67]....
        /*125c*/ 	.word	0x00020500
        /*1260*/ 	.word	0x00000000
        /*1264*/ 	.word	0x00028860
        /*1268*/ 	.short	0x010a
        /*126a*/ 	.byte	0x3f
	.zero		1


	//   ....[68]....
        /*126c*/ 	.word	0x00021ba0
        /*1270*/ 	.word	0x00000000
        /*1274*/ 	.word	0x00028820
        /*1278*/ 	.short	0x010a
        /*127a*/ 	.byte	0x3f
	.zero		1


	//   ....[69]....
        /*127c*/ 	.word	0x00021d80
        /*1280*/ 	.word	0x00000006
        /*1284*/ 	.word	0x00000000
        /*1288*/ 	.short	0x010a
        /*128a*/ 	.byte	0x3f
	.zero		1


	//   ....[70]....
        /*128c*/ 	.word	0x00021db0
        /*1290*/ 	.word	0x00000007
        /*1294*/ 	.word	0x00000000
        /*1298*/ 	.short	0x010a
        /*129a*/ 	.byte	0x3f
	.zero		1


	//   ....[71]....
        /*129c*/ 	.word	0x00021e10
        /*12a0*/ 	.word	0x00000004
        /*12a4*/ 	.word	0x00000000
        /*12a8*/ 	.short	0x010a
        /*12aa*/ 	.byte	0x3f
	.zero		1


	//   ....[72]....
        /*12ac*/ 	.word	0x00021e40
        /*12b0*/ 	.word	0x00000003
        /*12b4*/ 	.word	0x00000000
        /*12b8*/ 	.short	0x010a
        /*12ba*/ 	.byte	0x3f
	.zero		1


	//   ....[73]....
        /*12bc*/ 	.word	0x00021ea0
        /*12c0*/ 	.word	0x0000006e
        /*12c4*/ 	.word	0x00028890
        /*12c8*/ 	.short	0x010a
        /*12ca*/ 	.byte	0x3f
	.zero		1


	//   ....[74]....
        /*12cc*/ 	.word	0x00021ef0
        /*12d0*/ 	.word	0x0000006e
        /*12d4*/ 	.word	0x00028890
        /*12d8*/ 	.short	0x010a
        /*12da*/ 	.byte	0x3f
	.zero		1


	//   ....[75]....
        /*12dc*/ 	.word	0x00021f40
        /*12e0*/ 	.word	0x0000006e
        /*12e4*/ 	.word	0x00028890
        /*12e8*/ 	.short	0x010a
        /*12ea*/ 	.byte	0x3f
	.zero		1


	//   ....[76]....
        /*12ec*/ 	.word	0x00021f90
        /*12f0*/ 	.word	0x0000006e
        /*12f4*/ 	.word	0x000288b0
        /*12f8*/ 	.short	0x010a
        /*12fa*/ 	.byte	0x3f
	.zero		1


	//   ....[77]....
        /*12fc*/ 	.word	0x000227f0
        /*1300*/ 	.word	0x00000002
        /*1304*/ 	.word	0x00028800
        /*1308*/ 	.short	0x010a
        /*130a*/ 	.byte	0x3f
	.zero		1


	//   ....[78]....
        /*130c*/ 	.word	0x000233a0
        /*1310*/ 	.word	0x00000002
        /*1314*/ 	.word	0x00028800
        /*1318*/ 	.short	0x010a
        /*131a*/ 	.byte	0x3f
	.zero		1


	//   ....[79]....
        /*131c*/ 	.word	0x000233f0
        /*1320*/ 	.word	0x00000003
        /*1324*/ 	.word	0x00028830
        /*1328*/ 	.short	0x010a
        /*132a*/ 	.byte	0x3f
	.zero		1


	//   ....[80]....
        /*132c*/ 	.word	0x00023440
        /*1330*/ 	.word	0x00000000
        /*1334*/ 	.word	0x00028830
        /*1338*/ 	.short	0x010a
        /*133a*/ 	.byte	0x3f
	.zero		1


	//   ....[81]....
        /*133c*/ 	.word	0x00023490
        /*1340*/ 	.word	0x00000006
        /*1344*/ 	.word	0x00028850
        /*1348*/ 	.short	0x010a
        /*134a*/ 	.byte	0x3f
	.zero		1


	//   ....[82]....
        /*134c*/ 	.word	0x000234e0
        /*1350*/ 	.word	0x00000000
        /*1354*/ 	.word	0x00028830
        /*1358*/ 	.short	0x010a
        /*135a*/ 	.byte	0x3f
	.zero		1


	//   ....[83]....
        /*135c*/ 	.word	0x00023530
        /*1360*/ 	.word	0x00000006
        /*1364*/ 	.word	0x00028850
        /*1368*/ 	.short	0x010a
        /*136a*/ 	.byte	0x3f
	.zero		1


	//   ....[84]....
        /*136c*/ 	.word	0x00023580
        /*1370*/ 	.word	0x0000000e
        /*1374*/ 	.word	0x00028850
        /*1378*/ 	.short	0x010a
        /*137a*/ 	.byte	0x3f
	.zero		1


	//   ....[85]....
        /*137c*/ 	.word	0x00024180
        /*1380*/ 	.word	0x00000012
        /*1384*/ 	.word	0x00028820
        /*1388*/ 	.short	0x010a
        /*138a*/ 	.byte	0x3f
	.zero		1


	//   ....[86]....
        /*138c*/ 	.word	0x000241d0
        /*1390*/ 	.word	0x00000005
        /*1394*/ 	.word	0x000288a0
        /*1398*/ 	.short	0x010a
        /*139a*/ 	.byte	0x3f
	.zero		1


	//   ....[87]....
        /*139c*/ 	.word	0x00024220
        /*13a0*/ 	.word	0x00000005
        /*13a4*/ 	.word	0x000288c0
        /*13a8*/ 	.short	0x010a
        /*13aa*/ 	.byte	0x3f
	.zero		1


	//   ....[88]....
        /*13ac*/ 	.word	0x00024270
        /*13b0*/ 	.word	0x00000006
        /*13b4*/ 	.word	0x000288a0
        /*13b8*/ 	.short	0x010a
        /*13ba*/ 	.byte	0x3f
	.zero		1


	//   ....[89]....
        /*13bc*/ 	.word	0x000242c0
        /*13c0*/ 	.word	0x00000006
        /*13c4*/ 	.word	0x000288c0
        /*13c8*/ 	.short	0x010a
        /*13ca*/ 	.byte	0x3f
	.zero		1


	//   ....[90]....
        /*13cc*/ 	.word	0x00024460
        /*13d0*/ 	.word	0x00000000
        /*13d4*/ 	.word	0x00028840
        /*13d8*/ 	.short	0x010a
        /*13da*/ 	.byte	0x3f
	.zero		1


	//   ....[91]....
        /*13dc*/ 	.word	0x00024f90
        /*13e0*/ 	.word	0x00000012
        /*13e4*/ 	.word	0x00028820
        /*13e8*/ 	.short	0x010a
        /*13ea*/ 	.byte	0x3f
	.zero		1


	//   ....[92]....
        /*13ec*/ 	.word	0x00024fe0
        /*13f0*/ 	.word	0x00000003
        /*13f4*/ 	.word	0x00028840
        /*13f8*/ 	.short	0x010a
        /*13fa*/ 	.byte	0x3f
	.zero		1


	//   ....[93]....
        /*13fc*/ 	.word	0x00025030
        /*1400*/ 	.word	0x00000002
        /*1404*/ 	.word	0x00028860
        /*1408*/ 	.short	0x010a
        /*140a*/ 	.byte	0x3f
	.zero		1


	//   ....[94]....
        /*140c*/ 	.word	0x00025080
        /*1410*/ 	.word	0x00000003
        /*1414*/ 	.word	0x00028840
        /*1418*/ 	.short	0x010a
        /*141a*/ 	.byte	0x3f
	.zero		1


	//   ....[95]....
        /*141c*/ 	.word	0x000250d0
        /*1420*/ 	.word	0x00000002
        /*1424*/ 	.word	0x00028860
        /*1428*/ 	.short	0x010a
        /*142a*/ 	.byte	0x3f
	.zero		1


	//   ....[96]....
        /*142c*/ 	.word	0x00025120
        /*1430*/ 	.word	0x00000002
        /*1434*/ 	.word	0x00028840
        /*1438*/ 	.short	0x010a
        /*143a*/ 	.byte	0x3f
	.zero		1


	//   ....[97]....
        /*143c*/ 	.word	0x00025170
        /*1440*/ 	.word	0x00000002
        /*1444*/ 	.word	0x00028860
        /*1448*/ 	.short	0x010a
        /*144a*/ 	.byte	0x3f
	.zero		1


	//   ....[98]....
        /*144c*/ 	.word	0x000251c0
        /*1450*/ 	.word	0x00000000
        /*1454*/ 	.word	0x00028860
        /*1458*/ 	.short	0x010a
        /*145a*/ 	.byte	0x3f
	.zero		1


	//   ....[99]....
        /*145c*/ 	.word	0x00025d60
        /*1460*/ 	.word	0x00000000
        /*1464*/ 	.word	0x00028820
        /*1468*/ 	.short	0x010a
        /*146a*/ 	.byte	0x3f
	.zero		1


	//   ....[100]....
        /*146c*/ 	.word	0x00025f00
        /*1470*/ 	.word	0x00000006
        /*1474*/ 	.word	0x00000000
        /*1478*/ 	.short	0x010a
        /*147a*/ 	.byte	0x3f
	.zero		1


	//   ....[101]....
        /*147c*/ 	.word	0x00025f50
        /*1480*/ 	.word	0x00000007
        /*1484*/ 	.word	0x00000000
        /*1488*/ 	.short	0x010a
        /*148a*/ 	.byte	0x3f
	.zero		1


	//   ....[102]....
        /*148c*/ 	.word	0x00025fa0
        /*1490*/ 	.word	0x00000004
        /*1494*/ 	.word	0x00000000
        /*1498*/ 	.short	0x010a
        /*149a*/ 	.byte	0x3f
	.zero		1


	//----- nvinfo : EIATTR_NUM_MBARRIERS
	.align		4
.L_1107:
        /*149c*/ 	.byte	0x03, 0x38
        /*149e*/ 	.short	0x0016


	//----- nvinfo : EIATTR_EXIT_INSTR_OFFSETS
	.align		4
        /*14a0*/ 	.byte	0x04, 0x1c
        /*14a2*/ 	.short	(.L_1109 - .L_1108)


	//   ....[0]....
.L_1108:
        /*14a4*/ 	.word	0x00021e90


	//----- nvinfo : EIATTR_MAX_THREADS
	.align		4
.L_1109:
        /*14a8*/ 	.byte	0x04, 0x05
        /*14aa*/ 	.short	(.L_1111 - .L_1110)
.L_1110:
        /*14ac*/ 	.word	0x00000180
        /*14b0*/ 	.word	0x00000001
        /*14b4*/ 	.word	0x00000001


	//----- nvinfo : EIATTR_CRS_STACK_SIZE
	.align		4
.L_1111:
        /*14b8*/ 	.byte	0x04, 0x1e
        /*14ba*/ 	.short	(.L_1113 - .L_1112)
.L_1112:
        /*14bc*/ 	.word	0x00000000


	//----- nvinfo : EIATTR_CBANK_PARAM_SIZE
	.align		4
.L_1113:
        /*14c0*/ 	.byte	0x03, 0x19
        /*14c2*/ 	.short	0x0af0


	//----- nvinfo : EIATTR_PARAM_CBANK
	.align		4
        /*14c4*/ 	.byte	0x04, 0x0a
        /*14c6*/ 	.short	(.L_1115 - .L_1114)
	.align		4
.L_1114:
        /*14c8*/ 	.word	index@(.nv.constant0._ZN7cutlass13device_kernelIN5flash11enable_sm90INS1_16FlashAttnFwdSm90INS1_25CollectiveMainloopFwdSm90ILi2EN4cute5tupleIJNS5_1CILi1EEES8_S8_EEENS6_IJNS7_ILi128EEESA_SA_EEELi128ENS_10bfloat16_tEfNS_4arch4Sm90ELb1ELb0ELb0ELb1ELb0ELb1ELb0ELb1ELb1ELb1ELb1ELb0EEENS1_21CollectiveEpilogueFwdISB_S9_SC_SE_Li256ELb1ELb1ELb1ELb0EEENS1_36VarlenDynamicPersistentTileSchedulerILi128ELi128ELi256ELi128ELb1ELb1ELb1ELb1ELb1ELb1EEEEEEEEEvNT_6ParamsE)
        /*14cc*/ 	.short	0x0210
        /*14ce*/ 	.short	0x0af0


	//----- nvinfo : EIATTR_SW_WAR
	.align		4
.L_1115:
        /*14d0*/ 	.byte	0x04, 0x36
        /*14d2*/ 	.short	(.L_1117 - .L_1116)
.L_1116:
        /*14d4*/ 	.word	0x00000008
.L_1117:


//--------------------- .nv.info._ZN7cutlass13device_kernelIN5flash11enable_sm90INS1_16FlashAttnFwdSm90INS1_25CollectiveMainloopFwdSm90ILi2EN4cute5tupleIJNS5_1CILi1EEES8_S8_EEENS6_IJNS7_ILi192EEENS7_ILi144EEENS7_ILi96EEEEEELi96ENS_10bfloat16_tEfNS_4arch4Sm90ELb0ELb0ELb0ELb0ELb0ELb0ELb0ELb0ELb1ELb1ELb1ELb0EEENS1_21CollectiveEpilogueFwdINS6_IJSA_SC_SB_EEES9_SE_SG_Li384ELb0ELb1ELb1ELb0EEENS1_19SingleTileSchedulerILb0ELb1ELb1ELi192EEEEEEEEEvNT_6ParamsE --------------------------
	.section	.nv.info._ZN7cutlass13device_kernelIN5flash11enable_sm90INS1_16FlashAttnFwdSm90INS1_25CollectiveMainloopFwdSm90ILi2EN4cute5tupleIJNS5_1CILi1EEES8_S8_EEENS6_IJNS7_ILi192EEENS7_ILi144EEENS7_ILi96EEEEEELi96ENS_10bfloat16_tEfNS_4arch4Sm90ELb0ELb0ELb0ELb0ELb0ELb0ELb0ELb0ELb1ELb1ELb1ELb0EEENS1_21CollectiveEpilogueFwdINS6_IJSA_SC_SB_EEES9_SE_SG_Li384ELb0ELb1ELb1ELb0EEENS1_19SingleTileSchedulerILb0ELb1ELb1ELi192EEEEEEEEEvNT_6ParamsE,"",@"SHT_CUDA_INFO"
	.sectionflags	@""
	.align	4


	//----- nvinfo : EIATTR_CUDA_API_VERSION
	.align		4
        /*0000*/ 	.byte	0x04, 0x37
        /*0002*/ 	.short	(.L_1119 - .L_1118)
.L_1118:
        /*0004*/ 	.word	0x00000082


	//----- nvinfo : EIATTR_KPARAM_INFO
	.align		4
.L_1119:
        /*0008*/ 	.byte	0x04, 0x17
        /*000a*/ 	.short	(.L_1121 - .L_1120)
.L_1120:
        /*000c*/ 	.word	0x00000000
        /*0010*/ 	.short	0x0000
        /*0012*/ 	.short	0x0070
        /*0014*/ 	.byte	0x00, 0xf0, 0x01, 0x28


	//----- nvinfo : EIATTR_SPARSE_MMA_MASK
	.align		4
.L_1121:
        /*0018*/ 	.byte	0x03, 0x50
        /*001a*/ 	.short	0x0000


	//----- nvinfo : EIATTR_MAXREG_COUNT
	.align		4
        /*001c*/ 	.byte	0x03, 0x1b
        /*001e*/ 	.short	0x0080


	//----- nvinfo : EIATTR_NUM_BARRIERS
	.align		4
        /*0020*/ 	.byte	0x02, 0x4c
        /*0022*/ 	.byte	0x10
	.zero		1


	//----- nvinfo : EIATTR_EXTERNS
	.align		4
        /*0024*/ 	.byte	0x04, 0x0f
        /*0026*/ 	.short	(.L_1123 - .L_1122)


	//   ....[0]....
	.align		4
.L_1122:
        /*0028*/ 	.word	index@(__assertfail)


	//----- nvinfo : EIATTR_MERCURY_ISA_VERSION
	.align		4
.L_1123:
        /*002c*/ 	.byte	0x03, 0x5f
        /*002e*/ 	.short	0x0101


	//----- nvinfo : EIATTR_INT_WARP_WIDE_INSTR_OFFSETS
	.align		4
        /*0030*/ 	.byte	0x04, 0x31
        /*0032*/ 	.short	(.L_1125 - .L_1124)


	//   ....[0]....
.L_1124:
        /*0034*/ 	.word	0x00000110


	//   ....[1]....
        /*0038*/ 	.word	0x000001b0


	//   ....[2]....
        /*003c*/ 	.word	0x00000220


	//----- nvinfo : EIATTR_COOP_GROUP_MASK_REGIDS
	.align		4
.L_1125:
        /*0040*/ 	.byte	0x04, 0x29
        /*0042*/ 	.short	(.L_1127 - .L_1126)


	//   ....[0]....
.L_1126:
        /*0044*/ 	.word	0xffffffff


	//   ....[1]....
        /*0048*/ 	.word	0xffffffff


	//   ....[2]....
        /*004c*/ 	.word	0xffffffff


	//   ....[3]....
        /*0050*/ 	.word	0xffffffff


	//   ....[4]....
        /*0054*/ 	.word	0xffffffff


	//   ....[5]....
        /*0058*/ 	.word	0xffffffff


	//   ....[6]....
        /*005c*/ 	.word	0xffffffff


	//   ....[7]....
        /*0060*/ 	.word	0xffffffff


	//   ....[8]....
        /*0064*/ 	.word	0xffffffff


	//   ....[9]....
        /*0068*/ 	.word	0xffffffff


	//   ....[10]....
        /*006c*/ 	.word	0xffffffff


	//   ....[11]....
        /*0070*/ 	.word	0xffffffff


	//   ....[12]....
        /*0074*/ 	.word	0xffffffff


	//   ....[13]....
        /*0078*/ 	.word	0xffffffff


	//   ....[14]....
        /*007c*/ 	.word	0xffffffff


	//   ....[15]....
        /*0080*/ 	.word	0xffffffff


	//   ....[16]....
        /*0084*/ 	.word	0xffffffff


	//   ....[17]....
        /*0088*/ 	.word	0xffffffff


	//   ....[18]....
        /*008c*/ 	.word	0xffffffff


	//   ....[19]....
        /*0090*/ 	.word	0xffffffff


	//   ....[20]....
        /*0094*/ 	.word	0xffffffff


	//   ....[21]....
        /*0098*/ 	.word	0xffffffff


	//   ....[22]....
        /*009c*/ 	.word	0xffffffff


	//   ....[23]....
        /*00a0*/ 	.word	0xffffffff


	//   ....[24]....
        /*00a4*/ 	.word	0xffffffff


	//   ....[25]....
        /*00a8*/ 	.word	0xffffffff


	//   ....[26]....
        /*00ac*/ 	.word	0xffffffff


	//   ....[27]....
        /*00b0*/ 	.word	0xffffffff


	//   ....[28]....
        /*00b4*/ 	.word	0xffffffff


	//   ....[29]....
        /*00b8*/ 	.word	0xffffffff


	//   ....[30]....
        /*00bc*/ 	.word	0xffffffff


	//   ....[31]....
        /*00c0*/ 	.word	0xffffffff


	//   ....[32]....
        /*00c4*/ 	.word	0xffffffff


	//   ....[33]....
        /*00c8*/ 	.word	0xffffffff


	//   ....[34]....
        /*00cc*/ 	.word	0xffffffff


	//   ....[35]....
        /*00d0*/ 	.word	0xffffffff


	//   ....[36]....
        /*00d4*/ 	.word	0xffffffff


	//   ....[37]....
        /*00d8*/ 	.word	0xffffffff


	//   ....[38]....
        /*00dc*/ 	.word	0xffffffff


	//   ....[39]....
        /*00e0*/ 	.word	0xffffffff


	//   ....[40]....
        /*00e4*/ 	.word	0xffffffff


	//   ....[41]....
        /*00e8*/ 	.word	0xffffffff


	//   ....[42]....
        /*00ec*/ 	.word	0xffffffff


	//   ....[43]....
        /*00f0*/ 	.word	0xffffffff


	//   ....[44]....
        /*00f4*/ 	.word	0xffffffff


	//   ....[45]....
        /*00f8*/ 	.word	0x0500000f


	//   ....[46]....
        /*00fc*/ 	.word	0x0500000f


	//   ....[47]....
        /*0100*/ 	.word	0x0500000f


	//   ....[48]....
        /*0104*/ 	.word	0x0500000f


	//   ....[49]....
        /*0108*/ 	.word	0x0500000f


	//   ....[50]....
        /*010c*/ 	.word	0x0500000f


	//   ....[51]....
        /*0110*/ 	.word	0x0500000f


	//   ....[52]....
        /*0114*/ 	.word	0x0500000f


	//   ....[53]....
        /*0118*/ 	.word	0x0500000f


	//   ....[54]....
        /*011c*/ 	.word	0x0500000f


	//   ....[55]....
        /*0120*/ 	.word	0x0500000f


	//   ....[56]....
        /*0124*/ 	.word	0x0500000f


	//   ....[57]....
        /*0128*/ 	.word	0x0500000f


	//   ....[58]....
        /*012c*/ 	.word	0x0500000f


	//----- nvinfo : EIATTR_COOP_GROUP_INSTR_OFFSETS
	.align		4
.L_1127:
        /*0130*/ 	.byte	0x04, 0x28
        /*0132*/ 	.short	(.L_1129 - .L_1128)


	//   ....[0]....
.L_1128:
        /*0134*/ 	.word	0x00000050


	//   ....[1]....
        /*0138*/ 	.word	0x00000120


	//   ....[2]....
        /*013c*/ 	.word	0x000001d0


	//   ....[3]....
        /*0140*/ 	.word	0x00000390


	//   ....[4]....
        /*0144*/ 	.word	0x000004f0


	//   ....[5]....
        /*0148*/ 	.word	0x00000610


	//   ....[6]....
        /*014c*/ 	.word	0x00000770


	//   ....[7]....
        /*0150*/ 	.word	0x00000fe0


	//   ....[8]....
        /*0154*/ 	.word	0x00003400


	//   ....[9]....
        /*0158*/ 	.word	0x00003420


	//   ....[10]....
        /*015c*/ 	.word	0x00003a30


	//   ....[11]....
        /*0160*/ 	.word	0x00003a80


	//   ....[12]....
        /*0164*/ 	.word	0x00004cc0


	//   ....[13]....
        /*0168*/ 	.word	0x00006ad0


	//   ....[14]....
        /*016c*/ 	.word	0x00006b00


	//   ....[15]....
        /*0170*/ 	.word	0x00007080


	//   ....[16]....
        /*0174*/ 	.word	0x00007150


	//   ....[17]....
        /*0178*/ 	.word	0x00008570


	//   ....[18]....
        /*017c*/ 	.word	0x00008690


	//   ....[19]....
        /*0180*/ 	.word	0x000086d0


	//   ....[20]....
        /*0184*/ 	.word	0x000087e0


	//   ....[21]....
        /*0188*/ 	.word	0x000087f0


	//   ....[22]....
        /*018c*/ 	.word	0x000096b0


	//   ....[23]....
        /*0190*/ 	.word	0x00009710


	//   ....[24]....
        /*0194*/ 	.word	0x00009750


	//   ....[25]....
        /*0198*/ 	.word	0x00009780


	//   ....[26]....
        /*019c*/ 	.word	0x000097b0


	//   ....[27]....
        /*01a0*/ 	.word	0x000097c0


	//   ....[28]....
        /*01a4*/ 	.word	0x00009c90


	//   ....[29]....
        /*01a8*/ 	.word	0x00009ca0


	//   ....[30]....
        /*01ac*/ 	.word	0x0000a520


	//   ....[31]....
        /*01b0*/ 	.word	0x0000aee0


	//   ....[32]....
        /*01b4*/ 	.word	0x0000ba30


	//   ....[33]....
        /*01b8*/ 	.word	0x0000ba40


	//   ....[34]....
        /*01bc*/ 	.word	0x0000ba50


	//   ....[35]....
        /*01c0*/ 	.word	0x0000ba70


	//   ....[36]....
        /*01c4*/ 	.word	0x0000baa0


	//   ....[37]....
        /*01c8*/ 	.word	0x0000bb50


	//   ....[38]....
        /*01cc*/ 	.word	0x0000bb80


	//   ....[39]....
        /*01d0*/ 	.word	0x0000bc00


	//   ....[40]....
        /*01d4*/ 	.word	0x0000bc30


	//   ....[41]....
        /*01d8*/ 	.word	0x0000bc40


	//   ....[42]....
        /*01dc*/ 	.word	0x0000bca0


	//   ....[43]....
        /*01e0*/ 	.word	0x0000bcb0


	//   ....[44]....
        /*01e4*/ 	.word	0x0000e1f0


	//   ....[45]....
        /*01e8*/ 	.word	0x0000e660


	//   ....[46]....
        /*01ec*/ 	.word	0x0000e7e0


	//   ....[47]....
        /*01f0*/ 	.word	0x0000e830


	//   ....[48]....
        /*01f4*/ 	.word	0x0000e8e0


	//   ....[49]....
        /*01f8*/ 	.word	0x0000e9b0


	//   ....[50]....
        /*01fc*/ 	.word	0x0000ea30


	//   ....[51]....
        /*0200*/ 	.word	0x0000eb00


	//   ....[52]....
        /*0204*/ 	.word	0x0000eb80


	//   ....[53]....
        /*0208*/ 	.word	0x0000ec40


	//   ....[54]....
        /*020c*/ 	.word	0x0000ecf0


	//   ....[55]....
        /*0210*/ 	.word	0x0000edc0


	//   ....[56]....
        /*0214*/ 	.word	0x0000ee40


	//   ....[57]....
        /*0218*/ 	.word	0x0000ef20


	//   ....[58]....
        /*021c*/ 	.word	0x0000f2f0


	//----- nvinfo : EIATTR_REG_RECONFIG
	.align		4
.L_1129:
        /*0220*/ 	.byte	0x01, 0x54
	.zero		2


	//----- nvinfo : EIATTR_SYSCALL_OFFSETS
	.align		4
        /*0224*/ 	.byte	0x04, 0x46
        /*0226*/ 	.short	(.L_1131 - .L_1130)


	//   ....[0]....
.L_1130:
        /*0228*/ 	.word	0x000011a0


	//   ....[1]....
        /*022c*/ 	.word	0x0000ab90


	//   ....[2]....
        /*0230*/ 	.word	0x0000acd0


	//   ....[3]....
        /*0234*/ 	.word	0x0000adc0


	//   ....[4]....
        /*0238*/ 	.word	0x0000b530


	//----- nvinfo : EIATTR_MBARRIER_INSTR_OFFSETS
	.align		4
.L_1131:
        /*023c*/ 	.byte	0x04, 0x39
        /*023e*/ 	.short	(.L_1133 - .L_1132)


	//   ....[0]....
.L_1132:
        /*0240*/ 	.word	0x00000240
        /*0244*/ 	.word	0x000000ff
        /*0248*/ 	.word	0x00031c00
        /*024c*/ 	.short	0x0100
        /*024e*/ 	.byte	0x08
	.zero		1


	//   ....[1]....
        /*0250*/ 	.word	0x00000250
        /*0254*/ 	.word	0x000000ff
        /*0258*/ 	.word	0x00031c20
        /*025c*/ 	.short	0x0100
        /*025e*/ 	.byte	0x08
	.zero		1


	//   ....[2]....
        /*0260*/ 	.word	0x00000340
        /*0264*/ 	.word	0x000000ff
        /*0268*/ 	.word	0x00031c30
        /*026c*/ 	.short	0x0100
        /*026e*/ 	.byte	0x08
	.zero		1


	//   ....[3]....
        /*0270*/ 	.word	0x00000350
        /*0274*/ 	.word	0x000000ff
        /*0278*/ 	.word	0x00031c40
        /*027c*/ 	.short	0x0100
        /*027e*/ 	.byte	0x08
	.zero		1


	//   ....[4]....
        /*0280*/ 	.word	0x00000360
        /*0284*/ 	.word	0x000000ff
        /*0288*/ 	.word	0x00031c38
        /*028c*/ 	.short	0x0100
        /*028e*/ 	.byte	0x08
	.zero		1


	//   ....[5]....
        /*0290*/ 	.word	0x00000370
        /*0294*/ 	.word	0x000000ff
        /*0298*/ 	.word	0x00031c48
        /*029c*/ 	.short	0x0100
        /*029e*/ 	.byte	0x08
	.zero		1


	//   ....[6]....
        /*02a0*/ 	.word	0x000004a0
        /*02a4*/ 	.word	0x000000ff
        /*02a8*/ 	.word	0x00031c50
        /*02ac*/ 	.short	0x0100
        /*02ae*/ 	.byte	0x08
	.zero		1


	//   ....[7]....
        /*02b0*/ 	.word	0x000004b0
        /*02b4*/ 	.word	0x000000ff
        /*02b8*/ 	.word	0x00031c60
        /*02bc*/ 	.short	0x0100
        /*02be*/ 	.byte	0x08
	.zero		1


	//   ....[8]....
        /*02c0*/ 	.word	0x000004c0
        /*02c4*/ 	.word	0x000000ff
        /*02c8*/ 	.word	0x00031c58
        /*02cc*/ 	.short	0x0100
        /*02ce*/ 	.byte	0x08
	.zero		1


	//   ....[9]....
        /*02d0*/ 	.word	0x000004d0
        /*02d4*/ 	.word	0x000000ff
        /*02d8*/ 	.word	0x00031c68
        /*02dc*/ 	.short	0x0100
        /*02de*/ 	.byte	0x08
	.zero		1


	//   ....[10]....
        /*02e0*/ 	.word	0x000005c0
        /*02e4*/ 	.word	0x000000ff
        /*02e8*/ 	.word	0x00031c70
        /*02ec*/ 	.short	0x0100
        /*02ee*/ 	.byte	0x06
	.zero		1


	//   ....[11]....
        /*02f0*/ 	.word	0x000005d0
        /*02f4*/ 	.word	0x000000ff
        /*02f8*/ 	.word	0x00031c80
        /*02fc*/ 	.short	0x0100
        /*02fe*/ 	.byte	0x06
	.zero		1


	//   ....[12]....
        /*0300*/ 	.word	0x000005e0
        /*0304*/ 	.word	0x000000ff
        /*0308*/ 	.word	0x00031c78
        /*030c*/ 	.short	0x0100
        /*030e*/ 	.byte	0x06
	.zero		1


	//   ....[13]....
        /*0310*/ 	.word	0x000005f0
        /*0314*/ 	.word	0x000000ff
        /*0318*/ 	.word	0x00031c88
        /*031c*/ 	.short	0x0100
        /*031e*/ 	.byte	0x06
	.zero		1


	//   ....[14]....
        /*0320*/ 	.word	0x00000720
        /*0324*/ 	.word	0x000000ff
        /*0328*/ 	.word	0x00031c90
        /*032c*/ 	.short	0x0100
        /*032e*/ 	.byte	0x08
	.zero		1


	//   ....[15]....
        /*0330*/ 	.word	0x00000730
        /*0334*/ 	.word	0x000000ff
        /*0338*/ 	.word	0x00031ca0
        /*033c*/ 	.short	0x0100
        /*033e*/ 	.byte	0x08
	.zero		1


	//   ....[16]....
        /*0340*/ 	.word	0x00000740
        /*0344*/ 	.word	0x000000ff
        /*0348*/ 	.word	0x00031c98
        /*034c*/ 	.short	0x0100
        /*034e*/ 	.byte	0x08
	.zero		1


	//   ....[17]....
        /*0350*/ 	.word	0x00000750
        /*0354*/ 	.word	0x000000ff
        /*0358*/ 	.word	0x00031ca8
        /*035c*/ 	.short	0x0100
        /*035e*/ 	.byte	0x08
	.zero		1


	//   ....[18]....
        /*0360*/ 	.word	0x00000880
        /*0364*/ 	.word	0x000000ff
        /*0368*/ 	.word	0x00031cb0
        /*036c*/ 	.short	0x0100
        /*036e*/ 	.byte	0x08
	.zero		1


	//   ....[19]....
        /*0370*/ 	.word	0x00000890
        /*0374*/ 	.word	0x000000ff
        /*0378*/ 	.word	0x00031cc0
        /*037c*/ 	.short	0x0100
        /*037e*/ 	.byte	0x08
	.zero		1


	//   ....[20]....
        /*0380*/ 	.word	0x000008a0
        /*0384*/ 	.word	0x000000ff
        /*0388*/ 	.word	0x00031cb8
        /*038c*/ 	.short	0x0100
        /*038e*/ 	.byte	0x08
	.zero		1


	//   ....[21]....
        /*0390*/ 	.word	0x000008b0
        /*0394*/ 	.word	0x000000ff
        /*0398*/ 	.word	0x00031cc8
        /*039c*/ 	.short	0x0100
        /*039e*/ 	.byte	0x08
	.zero		1


	//   ....[22]....
        /*03a0*/ 	.word	0x000011d0
        /*03a4*/ 	.word	0x000000ff
        /*03a8*/ 	.word	0x00031c00
        /*03ac*/ 	.short	0x010a
        /*03ae*/ 	.byte	0x25
	.zero		1


	//   ....[23]....
        /*03b0*/ 	.word	0x00001220
        /*03b4*/ 	.word	0x000000ff
        /*03b8*/ 	.word	0x00031c30
        /*03bc*/ 	.short	0x010a
        /*03be*/ 	.byte	0x25
	.zero		1


	//   ....[24]....
        /*03c0*/ 	.word	0x00001260
        /*03c4*/ 	.word	0x000000ff
        /*03c8*/ 	.word	0x00031c30
        /*03cc*/ 	.short	0x010a
        /*03ce*/ 	.byte	0x25
	.zero		1


	//   ....[25]....
        /*03d0*/ 	.word	0x00003e30
        /*03d4*/ 	.word	0x00000009
        /*03d8*/ 	.word	0x00000000
        /*03dc*/ 	.short	0x0101
        /*03de*/ 	.byte	0x3f
	.zero		1


	//   ....[26]....
        /*03e0*/ 	.word	0x00004f60
        /*03e4*/ 	.word	0x00000005
        /*03e8*/ 	.word	0x00031c30
        /*03ec*/ 	.short	0x010a
        /*03ee*/ 	.byte	0x3f
	.zero		1


	//   ....[27]....
        /*03f0*/ 	.word	0x00004fa0
        /*03f4*/ 	.word	0x00000005
        /*03f8*/ 	.word	0x00031c30
        /*03fc*/ 	.short	0x010a
        /*03fe*/ 	.byte	0x3f
	.zero		1


	//   ....[28]....
        /*0400*/ 	.word	0x00006630
        /*0404*/ 	.word	0x000000ff
        /*0408*/ 	.word	0x00031c50
        /*040c*/ 	.short	0x010a
        /*040e*/ 	.byte	0x06
	.zero		1


	//   ....[29]....
        /*0410*/ 	.word	0x00006670
        /*0414*/ 	.word	0x000000ff
        /*0418*/ 	.word	0x00031c50
        /*041c*/ 	.short	0x010a
        /*041e*/ 	.byte	0x06
	.zero		1


	//   ....[30]....
        /*0420*/ 	.word	0x00007980
        /*0424*/ 	.word	0x00000077
        /*0428*/ 	.word	0x00000000
        /*042c*/ 	.short	0x0101
        /*042e*/ 	.byte	0x3f
	.zero		1


	//   ....[31]....
        /*0430*/ 	.word	0x00007a00
        /*0434*/ 	.word	0x0000008a
        /*0438*/ 	.word	0x00000000
        /*043c*/ 	.short	0x0101
        /*043e*/ 	.byte	0x3f
	.zero		1


	//   ....[32]....
        /*0440*/ 	.word	0x000085e0
        /*0444*/ 	.word	0x0000000c
        /*0448*/ 	.word	0x00031c50
        /*044c*/ 	.short	0x010a
        /*044e*/ 	.byte	0x3f
	.zero		1


	//   ....[33]....
        /*0450*/ 	.word	0x00008620
        /*0454*/ 	.word	0x0000000c
        /*0458*/ 	.word	0x00031c50
        /*045c*/ 	.short	0x010a
        /*045e*/ 	.byte	0x3f
	.zero		1


	//   ....[34]....
        /*0460*/ 	.word	0x00008d10
        /*0464*/ 	.word	0x00000009
        /*0468*/ 	.word	0x00000000
        /*046c*/ 	.short	0x0101
        /*046e*/ 	.byte	0x3f
	.zero		1


	//   ....[35]....
        /*0470*/ 	.word	0x000097d0
        /*0474*/ 	.word	0x000000ff
        /*0478*/ 	.word	0x00000000
        /*047c*/ 	.short	0x0101
        /*047e*/ 	.byte	0x04
	.zero		1


	//   ....[36]....
        /*0480*/ 	.word	0x0000b0e0
        /*0484*/ 	.word	0x000000ff
        /*0488*/ 	.word	0x00031c40
        /*048c*/ 	.short	0x010a
        /*048e*/ 	.byte	0x28
	.zero		1


	//   ....[37]....
        /*0490*/ 	.word	0x0000bea0
        /*0494*/ 	.word	0x000000ff
        /*0498*/ 	.word	0x00031c00
        /*049c*/ 	.short	0x0107
        /*049e*/ 	.byte	0x28
	.zero		1


	//   ....[38]....
        /*04a0*/ 	.word	0x0000bef0
        /*04a4*/ 	.word	0x000000ff
        /*04a8*/ 	.word	0x00031c00
        /*04ac*/ 	.short	0x0101
        /*04ae*/ 	.byte	0x28
	.zero		1


	//   ....[39]....
        /*04b0*/ 	.word	0x0000bf20
        /*04b4*/ 	.word	0x000000ff
        /*04b8*/ 	.word	0x00031c20
        /*04bc*/ 	.short	0x010a
        /*04be*/ 	.byte	0x28
	.zero		1


	//   ....[40]....
        /*04c0*/ 	.word	0x0000c260
        /*04c4*/ 	.word	0x000000ff
        /*04c8*/ 	.word	0x00031c48
        /*04cc*/ 	.short	0x010a
        /*04ce*/ 	.byte	0x28
	.zero		1


	//   ....[41]....
        /*04d0*/ 	.word	0x0000c630
        /*04d4*/ 	.word	0x000000ff
        /*04d8*/ 	.word	0x00031c60
        /*04dc*/ 	.short	0x010a
        /*04de*/ 	.byte	0x28
	.zero		1


	//   ....[42]....
        /*04e0*/ 	.word	0x0000cbb0
        /*04e4*/ 	.word	0x000000ff
        /*04e8*/ 	.word	0x00031c40
        /*04ec*/ 	.short	0x010a
        /*04ee*/ 	.byte	0x28
	.zero		1


	//   ....[43]....
        /*04f0*/ 	.word	0x0000cf90
        /*04f4*/ 	.word	0x000000ff
        /*04f8*/ 	.word	0x00031c68
        /*04fc*/ 	.short	0x010a
        /*04fe*/ 	.byte	0x28
	.zero		1


	//   ....[44]....
        /*0500*/ 	.word	0x0000d550
        /*0504*/ 	.word	0x000000ff
        /*0508*/ 	.word	0x00031c48
        /*050c*/ 	.short	0x010a
        /*050e*/ 	.byte	0x28
	.zero		1


	//   ....[45]....
        /*0510*/ 	.word	0x0000d910
        /*0514*/ 	.word	0x000000ff
        /*0518*/ 	.word	0x00031c60
        /*051c*/ 	.short	0x010a
        /*051e*/ 	.byte	0x28
	.zero		1


	//   ....[46]....
        /*0520*/ 	.word	0x0000dd50
        /*0524*/ 	.word	0x00000003
        /*0528*/ 	.word	0x00031c60
        /*052c*/ 	.short	0x010a
        /*052e*/ 	.byte	0x3f
	.zero		1


	//   ....[47]....
        /*0530*/ 	.word	0x0000e1b0
        /*0534*/ 	.word	0x00000007
        /*0538*/ 	.word	0x00031c20
        /*053c*/ 	.short	0x010a
        /*053e*/ 	.byte	0x3f
	.zero		1


	//   ....[48]....
        /*0540*/ 	.word	0x0000e2f0
        /*0544*/ 	.word	0x00000005
        /*0548*/ 	.word	0x00000000
        /*054c*/ 	.short	0x010a
        /*054e*/ 	.byte	0x3f
	.zero		1


	//   ....[49]....
        /*0550*/ 	.word	0x0000e360
        /*0554*/ 	.word	0x00000003
        /*0558*/ 	.word	0x00000000
        /*055c*/ 	.short	0x010a
        /*055e*/ 	.byte	0x3f
	.zero		1


	//   ....[50]....
        /*0560*/ 	.word	0x0000e3c0
        /*0564*/ 	.word	0x00000005
        /*0568*/ 	.word	0x00000000
        /*056c*/ 	.short	0x010a
        /*056e*/ 	.byte	0x3f
	.zero		1


	//   ....[51]....
        /*0570*/ 	.word	0x0000e3f0
        /*0574*/ 	.word	0x00000003
        /*0578*/ 	.word	0x00000000
        /*057c*/ 	.short	0x010a
        /*057e*/ 	.byte	0x3f
	.zero		1


	//   ....[52]....
        /*0580*/ 	.word	0x0000e460
        /*0584*/ 	.word	0x00000003
        /*0588*/ 	.word	0x00031c00
        /*058c*/ 	.short	0x010a
        /*058e*/ 	.byte	0x3f
	.zero		1


	//   ....[53]....
        /*0590*/ 	.word	0x0000e4c0
        /*0594*/ 	.word	0x00000003
        /*0598*/ 	.word	0x00031c30
        /*059c*/ 	.short	0x010a
        /*059e*/ 	.byte	0x3f
	.zero		1


	//   ....[54]....
        /*05a0*/ 	.word	0x0000e510
        /*05a4*/ 	.word	0x00000005
        /*05a8*/ 	.word	0x00031c30
        /*05ac*/ 	.short	0x010a
        /*05ae*/ 	.byte	0x3f
	.zero		1


	//   ....[55]....
        /*05b0*/ 	.word	0x0000e570
        /*05b4*/ 	.word	0x00000005
        /*05b8*/ 	.word	0x00031c50
        /*05bc*/ 	.short	0x010a
        /*05be*/ 	.byte	0x3f
	.zero		1


	//   ....[56]....
        /*05c0*/ 	.word	0x0000e5c0
        /*05c4*/ 	.word	0x0000000c
        /*05c8*/ 	.word	0x00031c50
        /*05cc*/ 	.short	0x010a
        /*05ce*/ 	.byte	0x3f
	.zero		1


	//   ....[57]....
        /*05d0*/ 	.word	0x0000e720
        /*05d4*/ 	.word	0x00000003
        /*05d8*/ 	.word	0x00031c40
        /*05dc*/ 	.short	0x010a
        /*05de*/ 	.byte	0x3f
	.zero		1


	//   ....[58]....
        /*05e0*/ 	.word	0x0000ef60
        /*05e4*/ 	.word	0x00000003
        /*05e8*/ 	.word	0x00031c20
        /*05ec*/ 	.short	0x010a
        /*05ee*/ 	.byte	0x3f
	.zero		1


	//   ....[59]....
        /*05f0*/ 	.word	0x0000efc0
        /*05f4*/ 	.word	0x00000003
        /*05f8*/ 	.word	0x00031c48
        /*05fc*/ 	.short	0x010a
        /*05fe*/ 	.byte	0x3f
	.zero		1


	//   ....[60]....
        /*0600*/ 	.word	0x0000f020
        /*0604*/ 	.word	0x00000003
        /*0608*/ 	.word	0x00031c60
        /*060c*/ 	.short	0x010a
        /*060e*/ 	.byte	0x3f
	.zero		1


	//   ....[61]....
        /*0610*/ 	.word	0x0000f080
        /*0614*/ 	.word	0x00000003
        /*0618*/ 	.word	0x00031c40
        /*061c*/ 	.short	0x010a
        /*061e*/ 	.byte	0x3f
	.zero		1


	//   ....[62]....
        /*0620*/ 	.word	0x0000f0e0
        /*0624*/ 	.word	0x00000003
        /*0628*/ 	.word	0x00031c68
        /*062c*/ 	.short	0x010a
        /*062e*/ 	.byte	0x3f
	.zero		1


	//   ....[63]....
        /*0630*/ 	.word	0x0000f140
        /*0634*/ 	.word	0x00000002
        /*0638*/ 	.word	0x00031c48
        /*063c*/ 	.short	0x010a
        /*063e*/ 	.byte	0x3f
	.zero		1


	//   ....[64]....
        /*0640*/ 	.word	0x0000f1a0
        /*0644*/ 	.word	0x00000002
        /*0648*/ 	.word	0x00031c60
        /*064c*/ 	.short	0x010a
        /*064e*/ 	.byte	0x3f
	.zero		1


	//   ....[65]....
        /*0650*/ 	.word	0x0000f1f0
        /*0654*/ 	.word	0x00000003
        /*0658*/ 	.word	0x00031c60
        /*065c*/ 	.short	0x010a
        /*065e*/ 	.byte	0x3f
	.zero		1


	//   ....[66]....
        /*0660*/ 	.word	0x0000f240
        /*0664*/ 	.word	0x00000007
        /*0668*/ 	.word	0x00031c20
        /*066c*/ 	.short	0x010a
        /*066e*/ 	.byte	0x3f
	.zero		1


	//   ....[67]....
        /*0670*/ 	.word	0x0000f3b0
        /*0674*/ 	.word	0x00000005
        /*0678*/ 	.word	0x00000000
        /*067c*/ 	.short	0x010a
        /*067e*/ 	.byte	0x3f
	.zero		1


	//   ....[68]....
        /*0680*/ 	.word	0x0000f400
        /*0684*/ 	.word	0x00000003
        /*0688*/ 	.word	0x00000000
        /*068c*/ 	.short	0x010a
        /*068e*/ 	.byte	0x3f
	.zero		1


	//   ....[69]....
        /*0690*/ 	.word	0x0000f450
        /*0694*/ 	.word	0x00000005
        /*0698*/ 	.word	0x00000000
        /*069c*/ 	.short	0x010a
        /*069e*/ 	.byte	0x3f
	.zero		1


	//----- nvinfo : EIATTR_NUM_MBARRIERS
	.align		4
.L_1133:
        /*06a0*/ 	.byte	0x03, 0x38
        /*06a2*/ 	.short	0x0016


	//----- nvinfo : EIATTR_EXIT_INSTR_OFFSETS
	.align		4
        /*06a4*/ 	.byte	0x04, 0x1c
        /*06a6*/ 	.short	(.L_1135 - .L_1134)


	//   ....[0]....
.L_1134:
        /*06a8*/ 	.word	0x0000e440


	//----- nvinfo : EIATTR_MAX_THREADS
	.align		4
.L_1135:
        /*06ac*/ 	.byte	0x04, 0x05
        /*06ae*/ 	.short	(.L_1137 - .L_1136)
.L_1136:
        /*06b0*/ 	.word	0x00000200
        /*06b4*/ 	.word	0x00000001
        /*06b8*/ 	.word	0x00000001


	//----- nvinfo : EIATTR_CRS_STACK_SIZE
	.align		4
.L_1137:
        /*06bc*/ 	.byte	0x04, 0x1e
        /*06be*/ 	.short	(.L_1139 - .L_1138)
.L_1138:
        /*06c0*/ 	.word	0x00000000


	//----- nvinfo : EIATTR_CBANK_PARAM_SIZE
	.align		4
.L_1139:
        /*06c4*/ 	.byte	0x03, 0x19
        /*06c6*/ 	.short	0x0a70


	//----- nvinfo : EIATTR_PARAM_CBANK
	.align		4
        /*06c8*/ 	.byte	0x04, 0x0a
        /*06ca*/ 	.short	(.L_1141 - .L_1140)
	.align		4
.L_1140:
        /*06cc*/ 	.word	index@(.nv.constant0._ZN7cutlass13device_kernelIN5flash11enable_sm90INS1_16FlashAttnFwdSm90INS1_25CollectiveMainloopFwdSm90ILi2EN4cute5tupleIJNS5_1CILi1EEES8_S8_EEENS6_IJNS7_ILi192EEENS7_ILi144EEENS7_ILi96EEEEEELi96ENS_10bfloat16_tEfNS_4arch4Sm90ELb0ELb0ELb0ELb0ELb0ELb0ELb0ELb0ELb1ELb1ELb1ELb0EEENS1_21CollectiveEpilogueFwdINS6_IJSA_SC_SB_EEES9_SE_SG_Li384ELb0ELb1ELb1ELb0EEENS1_19SingleTileSchedulerILb0ELb1ELb1ELi192EEEEEEEEEvNT_6ParamsE)
        /*06d0*/ 	.short	0x0210
        /*06d2*/ 	.short	0x0a70


	//----- nvinfo : EIATTR_SW_WAR
	.align		4
.L_1141:
        /*06d4*/ 	.byte	0x04, 0x36
        /*06d6*/ 	.short	(.L_1143 - .L_1142)
.L_1142:
        /*06d8*/ 	.word	0x00000008
.L_1143:


//--------------------- .nv.info._ZN7cutlass13device_kernelIN5flash11enable_sm90INS1_16FlashAttnFwdSm90INS1_25CollectiveMainloopFwdSm90ILi2EN4cute5tupleIJNS5_1CILi1EEES8_S8_EEENS6_IJNS7_ILi192EEENS7_ILi144EEENS7_ILi96EEEEEELi96ENS_10bfloat16_tEfNS_4arch4Sm90ELb0ELb0ELb0ELb1ELb0ELb0ELb0ELb0ELb1ELb1ELb1ELb0EEENS1_21CollectiveEpilogueFwdINS6_IJSA_SC_SB_EEES9_SE_SG_Li384ELb1ELb1ELb1ELb0EEENS1_36VarlenDynamicPersistentTileSchedulerILi192ELi144ELi384ELi128ELb1ELb1ELb1ELb0ELb1ELb1EEEEEEEEEvNT_6ParamsE --------------------------
	.section	.nv.info._ZN7cutlass13device_kernelIN5flash11enable_sm90INS1_16FlashAttnFwdSm90INS1_25CollectiveMainloopFwdSm90ILi2EN4cute5tupleIJNS5_1CILi1EEES8_S8_EEENS6_IJNS7_ILi192EEENS7_ILi144EEENS7_ILi96EEEEEELi96ENS_10bfloat16_tEfNS_4arch4Sm90ELb0ELb0ELb0ELb1ELb0ELb0ELb0ELb0ELb1ELb1ELb1ELb0EEENS1_21CollectiveEpilogueFwdINS6_IJSA_SC_SB_EEES9_SE_SG_Li384ELb1ELb1ELb1ELb0EEENS1_36VarlenDynamicPersistentTileSchedulerILi192ELi144ELi384ELi128ELb1ELb1ELb1ELb0ELb1ELb1EEEEEEEEEvNT_6ParamsE,"",@"SHT_CUDA_INFO"
	.sectionflags	@""
	.align	4


	//----- nvinfo : EIATTR_CUDA_API_VERSION
	.align		4
        /*0000*/ 	.byte	0x04, 0x37
        /*0002*/ 	.short	(.L_1145 - .L_1144)
.L_1144:
        /*0004*/ 	.word	0x00000082


	//----- nvinfo : EIATTR_KPARAM_INFO
	.align		4
.L_1145:
        /*0008*/ 	.byte	0x04, 0x17
        /*000a*/ 	.short	(.L_1147 - .L_1146)
.L_1146:
        /*000c*/ 	.word	0x00000000
        /*0010*/ 	.short	0x0000
        /*0012*/ 	.short	0x0070
        /*0014*/ 	.byte	0x00, 0xf0, 0x01, 0x2a


	//----- nvinfo : EIATTR_SPARSE_MMA_MASK
	.align		4
.L_1147:
        /*0018*/ 	.byte	0x03, 0x50
        /*001a*/ 	.short	0x0000


	//----- nvinfo : EIATTR_MAXREG_COUNT
	.align		4
        /*001c*/ 	.byte	0x03, 0x1b
        /*001e*/ 	.short	0x0080


	//----- nvinfo : EIATTR_NUM_BARRIERS
	.align		4
        /*0020*/ 	.byte	0x02, 0x4c
        /*0022*/ 	.byte	0x10
	.zero		1


	//----- nvinfo : EIATTR_EXTERNS
	.align		4
        /*0024*/ 	.byte	0x04, 0x0f
        /*0026*/ 	.short	(.L_1149 - .L_1148)


	//   ....[0]....
	.align		4
.L_1148:
        /*0028*/ 	.word	index@(__assertfail)


	//----- nvinfo : EIATTR_ANNOTATIONS
	.align		4
.L_1149:
        /*002c*/ 	.byte	0x04, 0x55
        /*002e*/ 	.short	(.L_1151 - .L_1150)


	//   ....[0]....
.L_1150:
        /* <DEDUP_REMOVED lines=35> */


	//----- nvinfo : EIATTR_MERCURY_ISA_VERSION
	.align		4
.L_1151:
        /*0250*/ 	.byte	0x03, 0x5f
        /*0252*/ 	.short	0x0101


	//----- nvinfo : EIATTR_UNUSED_LOAD_BYTE_OFFSET
	.align		4
        /*0254*/ 	.byte	0x04, 0x44
        /*0256*/ 	.short	(.L_1153 - .L_1152)


	//   ....[0]....
.L_1152:
        /*0258*/ 	.word	0x00000a60
        /*025c*/ 	.word	0x0000fff0


	//   ....[1]....
        /*0260*/ 	.word	0x00009890
        /*0264*/ 	.word	0x0000fff0


	//----- nvinfo : EIATTR_INT_WARP_WIDE_INSTR_OFFSETS
	.align		4
.L_1153:
        /*0268*/ 	.byte	0x04, 0x31
        /*026a*/ 	.short	(.L_1155 - .L_1154)


	//   ....[0]....
.L_1154:
        /*026c*/ 	.word	0x00000130


	//   ....[1]....
        /*0270*/ 	.word	0x00000170


	//   ....[2]....
        /*0274*/ 	.word	0x000001e0


	//   ....[3]....
        /*0278*/ 	.word	0x0000db00


	//   ....[4]....
        /*027c*/ 	.word	0x0000dba0


	//   ....[5]....
        /*0280*/ 	.word	0x000116d0


	//   ....[6]....
        /*0284*/ 	.word	0x00011770


	//----- nvinfo : EIATTR_COOP_GROUP_MASK_REGIDS
	.align		4
.L_1155:
        /*0288*/ 	.byte	0x04, 0x29
        /*028a*/ 	.short	(.L_1157 - .L_1156)


	//   ....[0]....
.L_1156:
        /*028c*/ 	.word	0xffffffff


	//   ....[1]....
        /*0290*/ 	.word	0xffffffff


	//   ....[2]....
        /*0294*/ 	.word	0xffffffff


	//   ....[3]....
        /*0298*/ 	.word	0xffffffff


	//   ....[4]....
        /*029c*/ 	.word	0xffffffff


	//   ....[5]....
        /*02a0*/ 	.word	0xffffffff


	//   ....[6]....
        /*02a4*/ 	.word	0xffffffff


	//   ....[7]....
        /*02a8*/ 	.word	0xffffffff


	//   ....[8]....
        /*02ac*/ 	.word	0xffffffff


	//   ....[9]....
        /*02b0*/ 	.word	0xffffffff


	//   ....[10]....
        /*02b4*/ 	.word	0xffffffff


	//   ....[11]....
        /*02b8*/ 	.word	0xffffffff


	//   ....[12]....
        /*02bc*/ 	.word	0xffffffff


	//   ....[13]....
        /*02c0*/ 	.word	0xffffffff


	//   ....[14]....
        /*02c4*/ 	.word	0xffffffff


	//   ....[15]....
        /*02c8*/ 	.word	0xffffffff


	//   ....[16]....
        /*02cc*/ 	.word	0xffffffff


	//   ....[17]....
        /*02d0*/ 	.word	0xffffffff


	//   ....[18]....
        /*02d4*/ 	.word	0xffffffff


	//   ....[19]....
        /*02d8*/ 	.word	0xffffffff


	//   ....[20]....
        /*02dc*/ 	.word	0xffffffff


	//   ....[21]....
        /*02e0*/ 	.word	0xffffffff


	//   ....[22]....
        /*02e4*/ 	.word	0xffffffff


	//   ....[23]....
        /*02e8*/ 	.word	0xffffffff


	//   ....[24]....
        /*02ec*/ 	.word	0xffffffff


	//   ....[25]....
        /*02f0*/ 	.word	0xffffffff


	//   ....[26]....
        /*02f4*/ 	.word	0xffffffff


	//   ....[27]....
        /*02f8*/ 	.word	0xffffffff


	//   ....[28]....
        /*02fc*/ 	.word	0xffffffff


	//   ....[29]....
        /*0300*/ 	.word	0xffffffff


	//   ....[30]....
        /*0304*/ 	.word	0xffffffff


	//   ....[31]....
        /*0308*/ 	.word	0xffffffff


	//   ....[32]....
        /*030c*/ 	.word	0xffffffff


	//   ....[33]....
        /*0310*/ 	.word	0xffffffff


	//   ....[34]....
        /*0314*/ 	.word	0xffffffff


	//   ....[35]....
        /*0318*/ 	.word	0xffffffff


	//   ....[36]....
        /*031c*/ 	.word	0xffffffff


	//   ....[37]....
        /*0320*/ 	.word	0xffffffff


	//   ....[38]....
        /*0324*/ 	.word	0xffffffff


	//   ....[39]....
        /*0328*/ 	.word	0xffffffff


	//   ....[40]....
        /*032c*/ 	.word	0xffffffff


	//   ....[41]....
        /*0330*/ 	.word	0xffffffff


	//   ....[42]....
        /*0334*/ 	.word	0xffffffff


	//   ....[43]....
        /*0338*/ 	.word	0xffffffff


	//   ....[44]....
        /*033c*/ 	.word	0xffffffff


	//   ....[45]....
        /*0340*/ 	.word	0xffffffff


	//   ....[46]....
        /*0344*/ 	.word	0xffffffff


	//   ....[47]....
        /*0348*/ 	.word	0xffffffff


	//   ....[48]....
        /*034c*/ 	.word	0xffffffff


	//   ....[49]....
        /*0350*/ 	.word	0xffffffff


	//   ....[50]....
        /*0354*/ 	.word	0xffffffff


	//   ....[51]....
        /*0358*/ 	.word	0xffffffff


	//   ....[52]....
        /*035c*/ 	.word	0xffffffff


	//   ....[53]....
        /*0360*/ 	.word	0xffffffff


	//   ....[54]....
        /*0364*/ 	.word	0xffffffff


	//   ....[55]....
        /*0368*/ 	.word	0xffffffff


	//   ....[56]....
        /*036c*/ 	.word	0xffffffff


	//   ....[57]....
        /*0370*/ 	.word	0xffffffff


	//   ....[58]....
        /*0374*/ 	.word	0xffffffff


	//   ....[59]....
        /*0378*/ 	.word	0xffffffff


	//   ....[60]....
        /*037c*/ 	.word	0xffffffff


	//   ....[61]....
        /*0380*/ 	.word	0xffffffff


	//   ....[62]....
        /*0384*/ 	.word	0xffffffff


	//   ....[63]....
        /*0388*/ 	.word	0xffffffff


	//   ....[64]....
        /*038c*/ 	.word	0xffffffff


	//   ....[65]....
        /*0390*/ 	.word	0xffffffff


	//   ....[66]....
        /*0394*/ 	.word	0xffffffff


	//   ....[67]....
        /*0398*/ 	.word	0xffffffff


	//   ....[68]....
        /*039c*/ 	.word	0xffffffff


	//   ....[69]....
        /*03a0*/ 	.word	0xffffffff


	//   ....[70]....
        /*03a4*/ 	.word	0xffffffff


	//   ....[71]....
        /*03a8*/ 	.word	0xffffffff


	//   ....[72]....
        /*03ac*/ 	.word	0xffffffff


	//   ....[73]....
        /*03b0*/ 	.word	0xffffffff


	//   ....[74]....
        /*03b4*/ 	.word	0xffffffff


	//   ....[75]....
        /*03b8*/ 	.word	0xffffffff


	//   ....[76]....
        /*03bc*/ 	.word	0xffffffff


	//   ....[77]....
        /*03c0*/ 	.word	0xffffffff


	//   ....[78]....
        /*03c4*/ 	.word	0xffffffff


	//   ....[79]....
        /*03c8*/ 	.word	0xffffffff


	//   ....[80]....
        /*03cc*/ 	.word	0xffffffff


	//   ....[81]....
        /*03d0*/ 	.word	0xffffffff


	//   ....[82]....
        /*03d4*/ 	.word	0xffffffff


	//   ....[83]....
        /*03d8*/ 	.word	0xffffffff


	//   ....[84]....
        /*03dc*/ 	.word	0xffffffff


	//   ....[85]....
        /*03e0*/ 	.word	0xffffffff


	//   ....[86]....
        /*03e4*/ 	.word	0xffffffff


	//   ....[87]....
        /*03e8*/ 	.word	0x0500000f


	//   ....[88]....
        /*03ec*/ 	.word	0x0500000f


	//   ....[89]....
        /*03f0*/ 	.word	0x0500000f


	//   ....[90]....
        /*03f4*/ 	.word	0x0500000f


	//   ....[91]....
        /*03f8*/ 	.word	0x0500000f


	//   ....[92]....
        /*03fc*/ 	.word	0x0500000f


	//   ....[93]....
        /*0400*/ 	.word	0x0500000f


	//   ....[94]....
        /*0404*/ 	.word	0x0500000f


	//   ....[95]....
        /*0408*/ 	.word	0x0500000f


	//   ....[96]....
        /*040c*/ 	.word	0x0500000f


	//   ....[97]....
        /*0410*/ 	.word	0x0500000f


	//   ....[98]....
        /*0414*/ 	.word	0x0500000f


	//   ....[99]....
        /*0418*/ 	.word	0x0500000f


	//   ....[100]....
        /*041c*/ 	.word	0x0500000f


	//   ....[101]....
        /*0420*/ 	.word	0x0500000f


	//   ....[102]....
        /*0424*/ 	.word	0x0500000f


	//   ....[103]....
        /*0428*/ 	.word	0x0500000f


	//   ....[104]....
        /*042c*/ 	.word	0x0500000f


	//   ....[105]....
        /*0430*/ 	.word	0x0500000f


	//   ....[106]....
        /*0434*/ 	.word	0x0500000f


	//   ....[107]....
        /*0438*/ 	.word	0x0500000f


	//   ....[108]....
        /*043c*/ 	.word	0x0500000f


	//   ....[109]....
        /*0440*/ 	.word	0x0500000f


	//   ....[110]....
        /*0444*/ 	.word	0x0500000f


	//   ....[111]....
        /*0448*/ 	.word	0x0500000f


	//   ....[112]....
        /*044c*/ 	.word	0x0500000f


	//   ....[113]....
        /*0450*/ 	.word	0x0500000f


	//   ....[114]....
        /*0454*/ 	.word	0x0500000f


	//   ....[115]....
        /*0458*/ 	.word	0x0500000f


	//   ....[116]....
        /*045c*/ 	.word	0x0500000f


	//   ....[117]....
        /*0460*/ 	.word	0x0500000f


	//   ....[118]....
        /*0464*/ 	.word	0x0500000f


	//----- nvinfo : EIATTR_COOP_GROUP_INSTR_OFFSETS
	.align		4
.L_1157:
        /*0468*/ 	.byte	0x04, 0x28
        /*046a*/ 	.short	(.L_1159 - .L_1158)


	//   ....[0]....
.L_1158:
        /*046c*/ 	.word	0x00000070


	//   ....[1]....
        /*0470*/ 	.word	0x00000140


	//   ....[2]....
        /*0474*/ 	.word	0x00000190


	//   ....[3]....
        /*0478*/ 	.word	0x000003c0


	//   ....[4]....
        /*047c*/ 	.word	0x00000520


	//   ....[5]....
        /*0480*/ 	.word	0x00000640


	//   ....[6]....
        /*0484*/ 	.word	0x000007a0


	//   ....[7]....
        /*0488*/ 	.word	0x00001ac0


	//   ....[8]....
        /*048c*/ 	.word	0x00003de0


	//   ....[9]....
        /*0490*/ 	.word	0x00003e10


	//   ....[10]....
        /*0494*/ 	.word	0x000043b0


	//   ....[11]....
        /*0498*/ 	.word	0x00004440


	//   ....[12]....
        /*049c*/ 	.word	0x00005490


	//   ....[13]....
        /*04a0*/ 	.word	0x00007280


	//   ....[14]....
        /*04a4*/ 	.word	0x000072a0


	//   ....[15]....
        /*04a8*/ 	.word	0x000079f0


	//   ....[16]....
        /*04ac*/ 	.word	0x00007a50


	//   ....[17]....
        /*04b0*/ 	.word	0x00008d90


	//   ....[18]....
        /*04b4*/ 	.word	0x00008ec0


	//   ....[19]....
        /*04b8*/ 	.word	0x00008ff0


	//   ....[20]....
        /*04bc*/ 	.word	0x00009180


	//   ....[21]....
        /*04c0*/ 	.word	0x000091c0


	//   ....[22]....
        /*04c4*/ 	.word	0x0000a3a0


	//   ....[23]....
        /*04c8*/ 	.word	0x0000a3b0


	//   ....[24]....
        /*04cc*/ 	.word	0x0000a3c0


	//   ....[25]....
        /*04d0*/ 	.word	0x0000a400


	//   ....[26]....
        /*04d4*/ 	.word	0x0000aaf0


	//   ....[27]....
        /*04d8*/ 	.word	0x0000ab20


	//   ....[28]....
        /*04dc*/ 	.word	0x0000ac50


	//   ....[29]....
        /*04e0*/ 	.word	0x0000ac70


	//   ....[30]....
        /*04e4*/ 	.word	0x0000b150


	//   ....[31]....
        /*04e8*/ 	.word	0x0000b160


	//   ....[32]....
        /*04ec*/ 	.word	0x0000b4b0


	//   ....[33]....
        /*04f0*/ 	.word	0x0000b4c0


	//   ....[34]....
        /*04f4*/ 	.word	0x0000c290


	//   ....[35]....
        /*04f8*/ 	.word	0x0000c2a0


	//   ....[36]....
        /*04fc*/ 	.word	0x0000c3b0


	//   ....[37]....
        /*0500*/ 	.word	0x0000c3d0


	//   ....[38]....
        /*0504*/ 	.word	0x0000c570


	//   ....[39]....
        /*0508*/ 	.word	0x0000c780


	//   ....[40]....
        /*050c*/ 	.word	0x0000c7b0


	//   ....[41]....
        /*0510*/ 	.word	0x0000c7e0


	//   ....[42]....
        /*0514*/ 	.word	0x0000c810


	//   ....[43]....
        /*0518*/ 	.word	0x0000c840


	//   ....[44]....
        /*051c*/ 	.word	0x0000c870


	//   ....[45]....
        /*0520*/ 	.word	0x0000ca00


	//   ....[46]....
        /*0524*/ 	.word	0x0000ca30


	//   ....[47]....
        /*0528*/ 	.word	0x0000ca60


	//   ....[48]....
        /*052c*/ 	.word	0x0000ca90


	//   ....[49]....
        /*0530*/ 	.word	0x0000cac0


	//   ....[50]....
        /*0534*/ 	.word	0x0000caf0


	//   ....[51]....
        /*0538*/ 	.word	0x0000cb80


	//   ....[52]....
        /*053c*/ 	.word	0x0000cbb0


	//   ....[53]....
        /*0540*/ 	.word	0x0000cbc0


	//   ....[54]....
        /*0544*/ 	.word	0x0000cc60


	//   ....[55]....
        /*0548*/ 	.word	0x0000e0c0


	//   ....[56]....
        /*054c*/ 	.word	0x0000ed60


	//   ....[57]....
        /*0550*/ 	.word	0x0000ed80


	//   ....[58]....
        /*0554*/ 	.word	0x0000ee40


	//   ....[59]....
        /*0558*/ 	.word	0x0000ee60


	//   ....[60]....
        /*055c*/ 	.word	0x0000ef00


	//   ....[61]....
        /*0560*/ 	.word	0x0000ef20


	//   ....[62]....
        /*0564*/ 	.word	0x0000ef30


	//   ....[63]....
        /*0568*/ 	.word	0x0000efc0


	//   ....[64]....
        /*056c*/ 	.word	0x0000f010


	//   ....[65]....
        /*0570*/ 	.word	0x0000f020


	//   ....[66]....
        /*0574*/ 	.word	0x0000f050


	//   ....[67]....
        /*0578*/ 	.word	0x0000f100


	//   ....[68]....
        /*057c*/ 	.word	0x00011e50


	//   ....[69]....
        /*0580*/ 	.word	0x00011e80


	//   ....[70]....
        /*0584*/ 	.word	0x00011ee0


	//   ....[71]....
        /*0588*/ 	.word	0x00011f10


	//   ....[72]....
        /*058c*/ 	.word	0x00011f40


	//   ....[73]....
        /*0590*/ 	.word	0x00011f70


	//   ....[74]....
        /*0594*/ 	.word	0x00011fa0


	//   ....[75]....
        /*0598*/ 	.word	0x00011fd0


	//   ....[76]....
        /*059c*/ 	.word	0x00012180


	//   ....[77]....
        /*05a0*/ 	.word	0x000121b0


	//   ....[78]....
        /*05a4*/ 	.word	0x000121e0


	//   ....[79]....
        /*05a8*/ 	.word	0x00012210


	//   ....[80]....
        /*05ac*/ 	.word	0x00012240


	//   ....[81]....
        /*05b0*/ 	.word	0x00012270


	//   ....[82]....
        /*05b4*/ 	.word	0x00012330


	//   ....[83]....
        /*05b8*/ 	.word	0x00012350


	//   ....[84]....
        /*05bc*/ 	.word	0x00012360


	//   ....[85]....
        /*05c0*/ 	.word	0x000123c0


	//   ....[86]....
        /*05c4*/ 	.word	0x000129e0


	//   ....[87]....
        /*05c8*/ 	.word	0x00012ee0


	//   ....[88]....
        /*05cc*/ 	.word	0x00013090


	//   ....[89]....
        /*05d0*/ 	.word	0x000130e0


	//   ....[90]....
        /*05d4*/ 	.word	0x00013210


	//   ....[91]....
        /*05d8*/ 	.word	0x00013260


	//   ....[92]....
        /*05dc*/ 	.word	0x00013380


	//   ....[93]....
        /*05e0*/ 	.word	0x000133f0


	//   ....[94]....
        /*05e4*/ 	.word	0x00013510


	//   ....[95]....
        /*05e8*/ 	.word	0x00013580


	//   ....[96]....
        /*05ec*/ 	.word	0x00013670


	//   ....[97]....
        /*05f0*/ 	.word	0x000136e0


	//   ....[98]....
        /*05f4*/ 	.word	0x000137f0


	//   ....[99]....
        /*05f8*/ 	.word	0x00013840


	//   ....[100]....
        /*05fc*/ 	.word	0x00013b60


	//   ....[101]....
        /*0600*/ 	.word	0x00013c00


	//   ....[102]....
        /*0604*/ 	.word	0x00013d90


	//   ....[103]....
        /*0608*/ 	.word	0x00013e00


	//   ....[104]....
        /*060c*/ 	.word	0x00013e70


	//   ....[105]....
        /*0610*/ 	.word	0x00013ee0


	//   ....[106]....
        /*0614*/ 	.word	0x00013f50


	//   ....[107]....
        /*0618*/ 	.word	0x00013fd0


	//   ....[108]....
        /*061c*/ 	.word	0x00014050


	//   ....[109]....
        /*0620*/ 	.word	0x000140e0


	//   ....[110]....
        /*0624*/ 	.word	0x00014150


	//   ....[111]....
        /*0628*/ 	.word	0x000141c0


	//   ....[112]....
        /*062c*/ 	.word	0x00014230


	//   ....[113]....
        /*0630*/ 	.word	0x000142b0


	//   ....[114]....
        /*0634*/ 	.word	0x00014320


	//   ....[115]....
        /*0638*/ 	.word	0x000143c0


	//   ....[116]....
        /*063c*/ 	.word	0x00014410


	//   ....[117]....
        /*0640*/ 	.word	0x000144a0


	//   ....[118]....
        /*0644*/ 	.word	0x000145d0


	//----- nvinfo : EIATTR_REG_RECONFIG
	.align		4
.L_1159:
        /*0648*/ 	.byte	0x01, 0x54
	.zero		2


	//----- nvinfo : EIATTR_SYSCALL_OFFSETS
	.align		4
        /*064c*/ 	.byte	0x04, 0x46
        /*064e*/ 	.short	(.L_1161 - .L_1160)


	//   ....[0]....
.L_1160:
        /*0650*/ 	.word	0x00001c80


	//   ....[1]....
        /*0654*/ 	.word	0x0000dd00


	//   ....[2]....
        /*0658*/ 	.word	0x0000de50


	//   ....[3]....
        /*065c*/ 	.word	0x0000df50


	//   ....[4]....
        /*0660*/ 	.word	0x0000e810


	//----- nvinfo : EIATTR_MBARRIER_INSTR_OFFSETS
	.align		4
.L_1161:
        /*0664*/ 	.byte	0x04, 0x39
        /*0666*/ 	.short	(.L_1163 - .L_1162)


	//   ....[0]....
.L_1162:
        /*0668*/ 	.word	0x00000270
        /*066c*/ 	.word	0x000000ff
        /*0670*/ 	.word	0x00031c00
        /*0674*/ 	.short	0x0100
        /*0676*/ 	.byte	0x08
	.zero		1


	//   ....[1]....
        /*0678*/ 	.word	0x00000280
        /*067c*/ 	.word	0x000000ff
        /*0680*/ 	.word	0x00031c20
        /*0684*/ 	.short	0x0100
        /*0686*/ 	.byte	0x08
	.zero		1


	//   ....[2]....
        /*0688*/ 	.word	0x00000370
        /*068c*/ 	.word	0x000000ff
        /*0690*/ 	.word	0x00031c30
        /*0694*/ 	.short	0x0100
        /*0696*/ 	.byte	0x08
	.zero		1


	//   ....[3]....
        /*0698*/ 	.word	0x00000380
        /*069c*/ 	.word	0x000000ff
        /*06a0*/ 	.word	0x00031c40
        /*06a4*/ 	.short	0x0100
        /*06a6*/ 	.byte	0x08
	.zero		1


	//   ....[4]....
        /*06a8*/ 	.word	0x00000390
        /*06ac*/ 	.word	0x000000ff
        /*06b0*/ 	.word	0x00031c38
        /*06b4*/ 	.short	0x0100
        /*06b6*/ 	.byte	0x08
	.zero		1


	//   ....[5]....
        /*06b8*/ 	.word	0x000003a0
        /*06bc*/ 	.word	0x000000ff
        /*06c0*/ 	.word	0x00031c48
        /*06c4*/ 	.short	0x0100
        /*06c6*/ 	.byte	0x08
	.zero		1


	//   ....[6]....
        /*06c8*/ 	.word	0x000004d0
        /*06cc*/ 	.word	0x000000ff
        /*06d0*/ 	.word	0x00031c50
        /*06d4*/ 	.short	0x0100
        /*06d6*/ 	.byte	0x08
	.zero		1


	//   ....[7]....
        /*06d8*/ 	.word	0x000004e0
        /*06dc*/ 	.word	0x000000ff
        /*06e0*/ 	.word	0x00031c60
        /*06e4*/ 	.short	0x0100
        /*06e6*/ 	.byte	0x08
	.zero		1


	//   ....[8]....
        /*06e8*/ 	.word	0x000004f0
        /*06ec*/ 	.word	0x000000ff
        /*06f0*/ 	.word	0x00031c58
        /*06f4*/ 	.short	0x0100
        /*06f6*/ 	.byte	0x08
	.zero		1


	//   ....[9]....
        /*06f8*/ 	.word	0x00000500
        /*06fc*/ 	.word	0x000000ff
        /*0700*/ 	.word	0x00031c68
        /*0704*/ 	.short	0x0100
        /*0706*/ 	.byte	0x08
	.zero		1


	//   ....[10]....
        /*0708*/ 	.word	0x000005f0
        /*070c*/ 	.word	0x000000ff
        /*0710*/ 	.word	0x00031c70
        /*0714*/ 	.short	0x0100
        /*0716*/ 	.byte	0x06
	.zero		1


	//   ....[11]....
        /*0718*/ 	.word	0x00000600
        /*071c*/ 	.word	0x000000ff
        /*0720*/ 	.word	0x00031c80
        /*0724*/ 	.short	0x0100
        /*0726*/ 	.byte	0x06
	.zero		1


	//   ....[12]....
        /*0728*/ 	.word	0x00000610
        /*072c*/ 	.word	0x000000ff
        /*0730*/ 	.word	0x00031c78
        /*0734*/ 	.short	0x0100
        /*0736*/ 	.byte	0x06
	.zero		1


	//   ....[13]....
        /*0738*/ 	.word	0x00000620
        /*073c*/ 	.word	0x000000ff
        /*0740*/ 	.word	0x00031c88
        /*0744*/ 	.short	0x0100
        /*0746*/ 	.byte	0x06
	.zero		1


	//   ....[14]....
        /*0748*/ 	.word	0x00000750
        /*074c*/ 	.word	0x000000ff
        /*0750*/ 	.word	0x00031c90
        /*0754*/ 	.short	0x0100
        /*0756*/ 	.byte	0x08
	.zero		1


	//   ....[15]....
        /*0758*/ 	.word	0x00000760
        /*075c*/ 	.word	0x000000ff
        /*0760*/ 	.word	0x00031ca0
        /*0764*/ 	.short	0x0100
        /*0766*/ 	.byte	0x08
	.zero		1


	//   ....[16]....
        /*0768*/ 	.word	0x00000770
        /*076c*/ 	.word	0x000000ff
        /*0770*/ 	.word	0x00031c98
        /*0774*/ 	.short	0x0100
        /*0776*/ 	.byte	0x08
	.zero		1


	//   ....[17]....
        /*0778*/ 	.word	0x00000780
        /*077c*/ 	.word	0x000000ff
        /*0780*/ 	.word	0x00031ca8
        /*0784*/ 	.short	0x0100
        /*0786*/ 	.byte	0x08
	.zero		1


	//   ....[18]....
        /*0788*/ 	.word	0x000008b0
        /*078c*/ 	.word	0x000000ff
        /*0790*/ 	.word	0x00031cb0
        /*0794*/ 	.short	0x0100
        /*0796*/ 	.byte	0x08
	.zero		1


	//   ....[19]....
        /*0798*/ 	.word	0x000008c0
        /*079c*/ 	.word	0x000000ff
        /*07a0*/ 	.word	0x00031cc0
        /*07a4*/ 	.short	0x0100
        /*07a6*/ 	.byte	0x08
	.zero		1


	//   ....[20]....
        /*07a8*/ 	.word	0x000008d0
        /*07ac*/ 	.word	0x000000ff
        /*07b0*/ 	.word	0x00031cb8
        /*07b4*/ 	.short	0x0100
        /*07b6*/ 	.byte	0x08
	.zero		1


	//   ....[21]....
        /*07b8*/ 	.word	0x000008e0
        /*07bc*/ 	.word	0x000000ff
        /*07c0*/ 	.word	0x00031cc8
        /*07c4*/ 	.short	0x0100
        /*07c6*/ 	.byte	0x08
	.zero		1


	//   ....[22]....
        /*07c8*/ 	.word	0x00001d40
        /*07cc*/ 	.word	0x000000ff
        /*07d0*/ 	.word	0x00031c00
        /*07d4*/ 	.short	0x010a
        /*07d6*/ 	.byte	0x25
	.zero		1


	//   ....[23]....
        /*07d8*/ 	.word	0x00001dc0
        /*07dc*/ 	.word	0x00000003
        /*07e0*/ 	.word	0x00031c30
        /*07e4*/ 	.short	0x010a
        /*07e6*/ 	.byte	0x3f
	.zero		1


	//   ....[24]....
        /*07e8*/ 	.word	0x00001e30
        /*07ec*/ 	.word	0x00000003
        /*07f0*/ 	.word	0x00031c30
        /*07f4*/ 	.short	0x010a
        /*07f6*/ 	.byte	0x3f
	.zero		1


	//   ....[25]....
        /*07f8*/ 	.word	0x000044e0
        /*07fc*/ 	.word	0x00000004
        /*0800*/ 	.word	0x00000000
        /*0804*/ 	.short	0x0101
        /*0806*/ 	.byte	0x3f
	.zero		1


	//   ....[26]....
        /*0808*/ 	.word	0x00005740
        /*080c*/ 	.word	0x000000ff
        /*0810*/ 	.word	0x00031c30
        /*0814*/ 	.short	0x010a
        /*0816*/ 	.byte	0x04
	.zero		1


	//   ....[27]....
        /*0818*/ 	.word	0x00005780
        /*081c*/ 	.word	0x000000ff
        /*0820*/ 	.word	0x00031c30
        /*0824*/ 	.short	0x010a
        /*0826*/ 	.byte	0x04
	.zero		1


	//   ....[28]....
        /*0828*/ 	.word	0x00006e20
        /*082c*/ 	.word	0x000000ff
        /*0830*/ 	.word	0x00031c50
        /*0834*/ 	.short	0x010a
        /*0836*/ 	.byte	0x04
	.zero		1


	//   ....[29]....
        /*0838*/ 	.word	0x00006e60
        /*083c*/ 	.word	0x000000ff
        /*0840*/ 	.word	0x00031c50
        /*0844*/ 	.short	0x010a
        /*0846*/ 	.byte	0x04
	.zero		1


	//   ....[30]....
        /*0848*/ 	.word	0x00008360
        /*084c*/ 	.word	0x0000000c
        /*0850*/ 	.word	0x00000000
        /*0854*/ 	.short	0x0101
        /*0856*/ 	.byte	0x3f
	.zero		1


	//   ....[31]....
        /*0858*/ 	.word	0x00008510
        /*085c*/ 	.word	0x0000000c
        /*0860*/ 	.word	0x00000000
        /*0864*/ 	.short	0x0101
        /*0866*/ 	.byte	0x3f
	.zero		1


	//   ....[32]....
        /*0868*/ 	.word	0x00008e10
        /*086c*/ 	.word	0x000000ff
        /*0870*/ 	.word	0x00031c50
        /*0874*/ 	.short	0x010a
        /*0876*/ 	.byte	0x09
	.zero		1


	//   ....[33]....
        /*0878*/ 	.word	0x00008e50
        /*087c*/ 	.word	0x000000ff
        /*0880*/ 	.word	0x00031c50
        /*0884*/ 	.short	0x010a
        /*0886*/ 	.byte	0x09
	.zero		1


	//   ....[34]....
        /*0888*/ 	.word	0x00009530
        /*088c*/ 	.word	0x00000006
        /*0890*/ 	.word	0x00000000
        /*0894*/ 	.short	0x0101
        /*0896*/ 	.byte	0x3f
	.zero		1


	//   ....[35]....
        /*0898*/ 	.word	0x0000ab10
        /*089c*/ 	.word	0x000000ff
        /*08a0*/ 	.word	0x00000000
        /*08a4*/ 	.short	0x0101
        /*08a6*/ 	.byte	0x04
	.zero		1


	//   ....[36]....
        /*08a8*/ 	.word	0x0000b110
        /*08ac*/ 	.word	0x000000ff
        /*08b0*/ 	.word	0x00000000
        /*08b4*/ 	.short	0x0101
        /*08b6*/ 	.byte	0x04
	.zero		1


	//   ....[37]....
        /*08b8*/ 	.word	0x0000e2e0
        /*08bc*/ 	.word	0x00000000
        /*08c0*/ 	.word	0x00031c40
        /*08c4*/ 	.short	0x010a
        /*08c6*/ 	.byte	0x3f
	.zero		1


	//   ....[38]....
        /*08c8*/ 	.word	0x0000f1e0
        /*08cc*/ 	.word	0x00000011
        /*08d0*/ 	.word	0x00031c00
        /*08d4*/ 	.short	0x0107
        /*08d6*/ 	.byte	0x3f
	.zero		1


	//   ....[39]....
        /*08d8*/ 	.word	0x0000f2d0
        /*08dc*/ 	.word	0x00000011
        /*08e0*/ 	.word	0x00031c00
        /*08e4*/ 	.short	0x0101
        /*08e6*/ 	.byte	0x3f
	.zero		1


	//   ....[40]....
        /*08e8*/ 	.word	0x0000f2f0
        /*08ec*/ 	.word	0x00000011
        /*08f0*/ 	.word	0x00031c20
        /*08f4*/ 	.short	0x010a
        /*08f6*/ 	.byte	0x3f
	.zero		1


	//   ....[41]....
        /*08f8*/ 	.word	0x0000f690
        /*08fc*/ 	.word	0x00000003
        /*0900*/ 	.word	0x00031c40
        /*0904*/ 	.short	0x010a
        /*0906*/ 	.byte	0x3f
	.zero		1


	//   ....[42]....
        /*0908*/ 	.word	0x0000fb10
        /*090c*/ 	.word	0x00000003
        /*0910*/ 	.word	0x00000060
        /*0914*/ 	.short	0x010a
        /*0916*/ 	.byte	0x3f
	.zero		1


	//   ....[43]....
        /*0918*/ 	.word	0x00010250
        /*091c*/ 	.word	0x00000003
        /*0920*/ 	.word	0x00031c40
        /*0924*/ 	.short	0x010a
        /*0926*/ 	.byte	0x3f
	.zero		1


	//   ....[44]....
        /*0928*/ 	.word	0x000106d0
        /*092c*/ 	.word	0x0000000c
        /*0930*/ 	.word	0x00000060
        /*0934*/ 	.short	0x010a
        /*0936*/ 	.byte	0x3f
	.zero		1


	//   ....[45]....
        /*0938*/ 	.word	0x00010d50
        /*093c*/ 	.word	0x00000002
        /*0940*/ 	.word	0x00031c40
        /*0944*/ 	.short	0x010a
        /*0946*/ 	.byte	0x3f
	.zero		1


	//   ....[46]....
        /*0948*/ 	.word	0x000111e0
        /*094c*/ 	.word	0x00000007
        /*0950*/ 	.word	0x00000060
        /*0954*/ 	.short	0x010a
        /*0956*/ 	.byte	0x3f
	.zero		1


	//   ....[47]....
        /*0958*/ 	.word	0x00011810
        /*095c*/ 	.word	0x00000003
        /*0960*/ 	.word	0x00031c60
        /*0964*/ 	.short	0x010a
        /*0966*/ 	.byte	0x3f
	.zero		1


	//   ....[48]....
        /*0968*/ 	.word	0x00012960
        /*096c*/ 	.word	0x00000009
        /*0970*/ 	.word	0x00031c20
        /*0974*/ 	.short	0x010a
        /*0976*/ 	.byte	0x3f
	.zero		1


	//   ....[49]....
        /*0978*/ 	.word	0x00012b20
        /*097c*/ 	.word	0x00000007
        /*0980*/ 	.word	0x00000000
        /*0984*/ 	.short	0x010a
        /*0986*/ 	.byte	0x3f
	.zero		1


	//   ....[50]....
        /*0988*/ 	.word	0x00012b90
        /*098c*/ 	.word	0x00000003
        /*0990*/ 	.word	0x00000000
        /*0994*/ 	.short	0x010a
        /*0996*/ 	.byte	0x3f
	.zero		1


	//   ....[51]....
        /*0998*/ 	.word	0x00012bf0
        /*099c*/ 	.word	0x00000005
        /*09a0*/ 	.word	0x00000000
        /*09a4*/ 	.short	0x010a
        /*09a6*/ 	.byte	0x3f
	.zero		1


	//   ....[52]....
        /*09a8*/ 	.word	0x00012c20
        /*09ac*/ 	.word	0x00000003
        /*09b0*/ 	.word	0x00000000
        /*09b4*/ 	.short	0x010a
        /*09b6*/ 	.byte	0x3f
	.zero		1


	//   ....[53]....
        /*09b8*/ 	.word	0x00012c90
        /*09bc*/ 	.word	0x00000003
        /*09c0*/ 	.word	0x00031c00
        /*09c4*/ 	.short	0x010a
        /*09c6*/ 	.byte	0x3f
	.zero		1


	//   ....[54]....
        /*09c8*/ 	.word	0x00012ce0
        /*09cc*/ 	.word	0x00000003
        /*09d0*/ 	.word	0x00031c30
        /*09d4*/ 	.short	0x010a
        /*09d6*/ 	.byte	0x3f
	.zero		1


	//   ....[55]....
        /*09d8*/ 	.word	0x00012d40
        /*09dc*/ 	.word	0x00000009
        /*09e0*/ 	.word	0x00031c30
        /*09e4*/ 	.short	0x010a
        /*09e6*/ 	.byte	0x3f
	.zero		1


	//   ....[56]....
        /*09e8*/ 	.word	0x00012da0
        /*09ec*/ 	.word	0x00000006
        /*09f0*/ 	.word	0x00031c50
        /*09f4*/ 	.short	0x010a
        /*09f6*/ 	.byte	0x3f
	.zero		1


	//   ....[57]....
        /*09f8*/ 	.word	0x00012e00
        /*09fc*/ 	.word	0x00000004
        /*0a00*/ 	.word	0x00031c50
        /*0a04*/ 	.short	0x010a
        /*0a06*/ 	.byte	0x3f
	.zero		1


	//   ....[58]....
        /*0a08*/ 	.word	0x00012fa0
        /*0a0c*/ 	.word	0x00000000
        /*0a10*/ 	.word	0x00031c40
        /*0a14*/ 	.short	0x010a
        /*0a16*/ 	.byte	0x3f
	.zero		1


	//   ....[59]....
        /*0a18*/ 	.word	0x00013880
        /*0a1c*/ 	.word	0x00000011
        /*0a20*/ 	.word	0x00031c20
        /*0a24*/ 	.short	0x010a
        /*0a26*/ 	.byte	0x3f
	.zero		1


	//   ....[60]....
        /*0a28*/ 	.word	0x000138d0
        /*0a2c*/ 	.word	0x00000003
        /*0a30*/ 	.word	0x00031c40
        /*0a34*/ 	.short	0x010a
        /*0a36*/ 	.byte	0x3f
	.zero		1


	//   ....[61]....
        /*0a38*/ 	.word	0x00013920
        /*0a3c*/ 	.word	0x00000003
        /*0a40*/ 	.word	0x00000060
        /*0a44*/ 	.short	0x010a
        /*0a46*/ 	.byte	0x3f
	.zero		1


	//   ....[62]....
        /*0a48*/ 	.word	0x00013970
        /*0a4c*/ 	.word	0x00000003
        /*0a50*/ 	.word	0x00031c40
        /*0a54*/ 	.short	0x010a
        /*0a56*/ 	.byte	0x3f
	.zero		1


	//   ....[63]....
        /*0a58*/ 	.word	0x000139c0
        /*0a5c*/ 	.word	0x0000000c
        /*0a60*/ 	.word	0x00000060
        /*0a64*/ 	.short	0x010a
        /*0a66*/ 	.byte	0x3f
	.zero		1


	//   ....[64]....
        /*0a68*/ 	.word	0x00013a10
        /*0a6c*/ 	.word	0x00000002
        /*0a70*/ 	.word	0x00031c40
        /*0a74*/ 	.short	0x010a
        /*0a76*/ 	.byte	0x3f
	.zero		1


	//   ....[65]....
        /*0a78*/ 	.word	0x00013a60
        /*0a7c*/ 	.word	0x00000007
        /*0a80*/ 	.word	0x00000060
        /*0a84*/ 	.short	0x010a
        /*0a86*/ 	.byte	0x3f
	.zero		1


	//   ....[66]....
        /*0a88*/ 	.word	0x00013ab0
        /*0a8c*/ 	.word	0x00000003
        /*0a90*/ 	.word	0x00031c60
        /*0a94*/ 	.short	0x010a
        /*0a96*/ 	.byte	0x3f
	.zero		1


	//   ....[67]....
        /*0a98*/ 	.word	0x000144f0
        /*0a9c*/ 	.word	0x00000009
        /*0aa0*/ 	.word	0x00031c20
        /*0aa4*/ 	.short	0x010a
        /*0aa6*/ 	.byte	0x3f
	.zero		1


	//   ....[68]....
        /*0aa8*/ 	.word	0x00014690
        /*0aac*/ 	.word	0x00000007
        /*0ab0*/ 	.word	0x00000000
        /*0ab4*/ 	.short	0x010a
        /*0ab6*/ 	.byte	0x3f
	.zero		1


	//   ....[69]....
        /*0ab8*/ 	.word	0x000146e0
        /*0abc*/ 	.word	0x00000003
        /*0ac0*/ 	.word	0x00000000
        /*0ac4*/ 	.short	0x010a
        /*0ac6*/ 	.byte	0x3f
	.zero		1


	//   ....[70]....
        /*0ac8*/ 	.word	0x00014730
        /*0acc*/ 	.word	0x00000005
        /*0ad0*/ 	.word	0x00000000
        /*0ad4*/ 	.short	0x010a
        /*0ad6*/ 	.byte	0x3f
	.zero		1


	//----- nvinfo : EIATTR_NUM_MBARRIERS
	.align		4
.L_1163:
        /*0ad8*/ 	.byte	0x03, 0x38
        /*0ada*/ 	.short	0x0016


	//----- nvinfo : EIATTR_EXIT_INSTR_OFFSETS
	.align		4
        /*0adc*/ 	.byte	0x04, 0x1c
        /*0ade*/ 	.short	(.L_1165 - .L_1164)


	//   ....[0]....
.L_1164:
        /*0ae0*/ 	.word	0x00000a90


	//   ....[1]....
        /*0ae4*/ 	.word	0x0000c510


	//   ....[2]....
        /*0ae8*/ 	.word	0x00012c70


	//----- nvinfo : EIATTR_MAX_THREADS
	.align		4
.L_1165:
        /*0aec*/ 	.byte	0x04, 0x05
        /*0aee*/ 	.short	(.L_1167 - .L_1166)
.L_1166:
        /*0af0*/ 	.word	0x00000200
        /*0af4*/ 	.word	0x00000001
        /*0af8*/ 	.word	0x00000001


	//----- nvinfo : EIATTR_CRS_STACK_SIZE
	.align		4
.L_1167:
        /*0afc*/ 	.byte	0x04, 0x1e
        /*0afe*/ 	.short	(.L_1169 - .L_1168)
.L_1168:
        /*0b00*/ 	.word	0x00000000


	//----- nvinfo : EIATTR_CBANK_PARAM_SIZE
	.align		4
.L_1169:
        /*0b04*/ 	.byte	0x03, 0x19
        /*0b06*/ 	.short	0x0af0


	//----- nvinfo : EIATTR_PARAM_CBANK
	.align		4
        /*0b08*/ 	.byte	0x04, 0x0a
        /*0b0a*/ 	.short	(.L_1171 - .L_1170)
	.align		4
.L_1170:
        /*0b0c*/ 	.word	index@(.nv.constant0._ZN7cutlass13device_kernelIN5flash11enable_sm90INS1_16FlashAttnFwdSm90INS1_25CollectiveMainloopFwdSm90ILi2EN4cute5tupleIJNS5_1CILi1EEES8_S8_EEENS6_IJNS7_ILi192EEENS7_ILi144EEENS7_ILi96EEEEEELi96ENS_10bfloat16_tEfNS_4arch4Sm90ELb0ELb0ELb0ELb1ELb0ELb0ELb0ELb0ELb1ELb1ELb1ELb0EEENS1_21CollectiveEpilogueFwdINS6_IJSA_SC_SB_EEES9_SE_SG_Li384ELb1ELb1ELb1ELb0EEENS1_36VarlenDynamicPersistentTileSchedulerILi192ELi144ELi384ELi128ELb1ELb1ELb1ELb0ELb1ELb1EEEEEEEEEvNT_6ParamsE)
        /*0b10*/ 	.short	0x0210
        /*0b12*/ 	.short	0x0af0


	//----- nvinfo : EIATTR_SW_WAR
	.align		4
.L_1171:
        /*0b14*/ 	.byte	0x04, 0x36
        /*0b16*/ 	.short	(.L_1173 - .L_1172)
.L_1172:
        /*0b18*/ 	.word	0x00000008
.L_1173:


//--------------------- .nv.info._ZN7cutlass13device_kernelIN5flash11enable_sm90INS1_16FlashAttnFwdSm90INS1_25CollectiveMainloopFwdSm90ILi2EN4cute5tupleIJNS5_1CILi1EEES8_S8_EEENS6_IJNS7_ILi192EEENS7_ILi144EEENS7_ILi96EEEEEELi96ENS_10bfloat16_tEfNS_4arch4Sm90ELb0ELb0ELb0ELb1ELb0ELb1ELb0ELb0ELb1ELb1ELb1ELb0EEENS1_21CollectiveEpilogueFwdINS6_IJSA_SC_SB_EEES9_SE_SG_Li384ELb1ELb1ELb1ELb0EEENS1_36VarlenDynamicPersistentTileSchedulerILi192ELi144ELi384ELi128ELb1ELb1ELb1ELb0ELb1ELb1EEEEEEEEEvNT_6ParamsE --------------------------
	.section	.nv.info._ZN7cutlass13device_kernelIN5flash11enable_sm90INS1_16FlashAttnFwdSm90INS1_25CollectiveMainloopFwdSm90ILi2EN4cute5tupleIJNS5_1CILi1EEES8_S8_EEENS6_IJNS7_ILi192EEENS7_ILi144EEENS7_ILi96EEEEEELi96ENS_10bfloat16_tEfNS_4arch4Sm90ELb0ELb0ELb0ELb1ELb0ELb1ELb0ELb0ELb1ELb1ELb1ELb0EEENS1_21CollectiveEpilogueFwdINS6_IJSA_SC_SB_EEES9_SE_SG_Li384ELb1ELb1ELb1ELb0EEENS1_36VarlenDynamicPersistentTileSchedulerILi192ELi144ELi384ELi128ELb1ELb1ELb1ELb0ELb1ELb1EEEEEEEEEvNT_6ParamsE,"",@"SHT_CUDA_INFO"
	.sectionflags	@""
	.align	4


	//----- nvinfo : EIATTR_CUDA_API_VERSION
	.align		4
        /*0000*/ 	.byte	0x04, 0x37
        /*0002*/ 	.short	(.L_1175 - .L_1174)
.L_1174:
        /*0004*/ 	.word	0x00000082


	//----- nvinfo : EIATTR_KPARAM_INFO
	.align		4
.L_1175:
        /*0008*/ 	.byte	0x04, 0x17
        /*000a*/ 	.short	(.L_1177 - .L_1176)
.L_1176:
        /*000c*/ 	.word	0x00000000
        /*0010*/ 	.short	0x0000
        /*0012*/ 	.short	0x0070
        /*0014*/ 	.byte	0x00, 0xf0, 0x01, 0x2a


	//----- nvinfo : EIATTR_SPARSE_MMA_MASK
	.align		4
.L_1177:
        /*0018*/ 	.byte	0x03, 0x50
        /*001a*/ 	.short	0x0000


	//----- nvinfo : EIATTR_MAXREG_COUNT
	.align		4
        /*001c*/ 	.byte	0x03, 0x1b
        /*001e*/ 	.short	0x0080


	//----- nvinfo : EIATTR_NUM_BARRIERS
	.align		4
        /*0020*/ 	.byte	0x02, 0x4c
        /*0022*/ 	.byte	0x10
	.zero		1


	//----- nvinfo : EIATTR_EXTERNS
	.align		4
        /*0024*/ 	.byte	0x04, 0x0f
        /*0026*/ 	.short	(.L_1179 - .L_1178)


	//   ....[0]....
	.align		4
.L_1178:
        /*0028*/ 	.word	index@(__assertfail)


	//----- nvinfo : EIATTR_ANNOTATIONS
	.align		4
.L_1179:
        /*002c*/ 	.byte	0x04, 0x55
        /*002e*/ 	.short	(.L_1181 - .L_1180)


	//   ....[0]....
.L_1180:
        /* <DEDUP_REMOVED lines=144> */


	//----- nvinfo : EIATTR_MERCURY_ISA_VERSION
	.align		4
.L_1181:
        /*0918*/ 	.byte	0x03, 0x5f
        /*091a*/ 	.short	0x0101


	//----- nvinfo : EIATTR_UNUSED_LOAD_BYTE_OFFSET
	.align		4
        /*091c*/ 	.byte	0x04, 0x44
        /*091e*/ 	.short	(.L_1183 - .L_1182)


	//   ....[0]....
.L_1182:
        /*0920*/ 	.word	0x00000ae0
        /*0924*/ 	.word	0x0000fff0


	//   ....[1]....
        /*0928*/ 	.word	0x00015170
        /*092c*/ 	.word	0x0000fff0


	//----- nvinfo : EIATTR_INT_WARP_WIDE_INSTR_OFFSETS
	.align		4
.L_1183:
        /*0930*/ 	.byte	0x04, 0x31
        /*0932*/ 	.short	(.L_1185 - .L_1184)


	//   ....[0]....
.L_1184:
        /*0934*/ 	.word	0x00000180


	//   ....[1]....
        /*0938*/ 	.word	0x00000220


	//   ....[2]....
        /*093c*/ 	.word	0x00000290


	//   ....[3]....
        /*0940*/ 	.word	0x0001ac50


	//   ....[4]....
        /*0944*/ 	.word	0x0001ace0


	//   ....[5]....
        /*0948*/ 	.word	0x0001e770


	//   ....[6]....
        /*094c*/ 	.word	0x0001e800


	//----- nvinfo : EIATTR_COOP_GROUP_MASK_REGIDS
	.align		4
.L_1185:
        /*0950*/ 	.byte	0x04, 0x29
        /*0952*/ 	.short	(.L_1187 - .L_1186)


	//   ....[0]....
.L_1186:
        /*0954*/ 	.word	0xffffffff


	//   ....[1]....
        /*0958*/ 	.word	0xffffffff


	//   ....[2]....
        /*095c*/ 	.word	0xffffffff


	//   ....[3]....
        /*0960*/ 	.word	0xffffffff


	//   ....[4]....
        /*0964*/ 	.word	0xffffffff


	//   ....[5]....
        /*0968*/ 	.word	0xffffffff


	//   ....[6]....
        /*096c*/ 	.word	0xffffffff


	//   ....[7]....
        /*0970*/ 	.word	0xffffffff


	//   ....[8]....
        /*0974*/ 	.word	0xffffffff


	//   ....[9]....
        /*0978*/ 	.word	0xffffffff


	//   ....[10]....
        /*097c*/ 	.word	0xffffffff


	//   ....[11]....
        /*0980*/ 	.word	0xffffffff


	//   ....[12]....
        /*0984*/ 	.word	0xffffffff


	//   ....[13]....
        /*0988*/ 	.word	0xffffffff


	//   ....[14]....
        /*098c*/ 	.word	0xffffffff


	//   ....[15]....
        /*0990*/ 	.word	0xffffffff


	//   ....[16]....
        /*0994*/ 	.word	0xffffffff


	//   ....[17]....
        /*0998*/ 	.word	0xffffffff


	//   ....[18]....
        /*099c*/ 	.word	0xffffffff


	//   ....[19]....
        /*09a0*/ 	.word	0xffffffff


	//   ....[20]....
        /*09a4*/ 	.word	0xffffffff


	//   ....[21]....
        /*09a8*/ 	.word	0xffffffff


	//   ....[22]....
        /*09ac*/ 	.word	0xffffffff


	//   ....[23]....
        /*09b0*/ 	.word	0xffffffff


	//   ....[24]....
        /*09b4*/ 	.word	0xffffffff


	//   ....[25]....
        /*09b8*/ 	.word	0xffffffff


	//   ....[26]....
        /*09bc*/ 	.word	0xffffffff


	//   ....[27]....
        /*09c0*/ 	.word	0xffffffff


	//   ....[28]....
        /*09c4*/ 	.word	0xffffffff


	//   ....[29]....
        /*09c8*/ 	.word	0xffffffff


	//   ....[30]....
        /*09cc*/ 	.word	0xffffffff


	//   ....[31]....
        /*09d0*/ 	.word	0xffffffff


	//   ....[32]....
        /*09d4*/ 	.word	0xffffffff


	//   ....[33]....
        /*09d8*/ 	.word	0xffffffff


	//   ....[34]....
        /*09dc*/ 	.word	0xffffffff


	//   ....[35]....
        /*09e0*/ 	.word	0xffffffff


	//   ....[36]....
        /*09e4*/ 	.word	0xffffffff


	//   ....[37]....
        /*09e8*/ 	.word	0xffffffff


	//   ....[38]....
        /*09ec*/ 	.word	0xffffffff


	//   ....[39]....
        /*09f0*/ 	.word	0xffffffff


	//   ....[40]....
        /*09f4*/ 	.word	0xffffffff


	//   ....[41]....
        /*09f8*/ 	.word	0xffffffff


	//   ....[42]....
        /*09fc*/ 	.word	0xffffffff


	//   ....[43]....
        /*0a00*/ 	.word	0xffffffff


	//   ....[44]....
        /*0a04*/ 	.word	0xffffffff


	//   ....[45]....
        /*0a08*/ 	.word	0xffffffff


	//   ....[46]....
        /*0a0c*/ 	.word	0xffffffff


	//   ....[47]....
        /*0a10*/ 	.word	0xffffffff


	//   ....[48]....
        /*0a14*/ 	.word	0xffffffff


	//   ....[49]....
        /*0a18*/ 	.word	0xffffffff


	//   ....[50]....
        /*0a1c*/ 	.word	0xffffffff


	//   ....[51]....
        /*0a20*/ 	.word	0xffffffff


	//   ....[52]....
        /*0a24*/ 	.word	0xffffffff


	//   ....[53]....
        /*0a28*/ 	.word	0xffffffff


	//   ....[54]....
        /*0a2c*/ 	.word	0xffffffff


	//   ....[55]....
        /*0a30*/ 	.word	0xffffffff


	//   ....[56]....
        /*0a34*/ 	.word	0xffffffff


	//   ....[57]....
        /*0a38*/ 	.word	0xffffffff


	//   ....[58]....
        /*0a3c*/ 	.word	0xffffffff


	//   ....[59]....
        /*0a40*/ 	.word	0xffffffff


	//   ....[60]....
        /*0a44*/ 	.word	0xffffffff


	//   ....[61]....
        /*0a48*/ 	.word	0xffffffff


	//   ....[62]....
        /*0a4c*/ 	.word	0xffffffff


	//   ....[63]....
        /*0a50*/ 	.word	0xffffffff


	//   ....[64]....
        /*0a54*/ 	.word	0xffffffff


	//   ....[65]....
        /*0a58*/ 	.word	0xffffffff


	//   ....[66]....
        /*0a5c*/ 	.word	0xffffffff


	//   ....[67]....
        /*0a60*/ 	.word	0xffffffff


	//   ....[68]....
        /*0a64*/ 	.word	0xffffffff


	//   ....[69]....
        /*0a68*/ 	.word	0xffffffff


	//   ....[70]....
        /*0a6c*/ 	.word	0xffffffff


	//   ....[71]....
        /*0a70*/ 	.word	0xffffffff


	//   ....[72]....
        /*0a74*/ 	.word	0xffffffff


	//   ....[73]....
        /*0a78*/ 	.word	0xffffffff


	//   ....[74]....
        /*0a7c*/ 	.word	0xffffffff


	//   ....[75]....
        /*0a80*/ 	.word	0xffffffff


	//   ....[76]....
        /*0a84*/ 	.word	0xffffffff


	//   ....[77]....
        /*0a88*/ 	.word	0xffffffff


	//   ....[78]....
        /*0a8c*/ 	.word	0xffffffff


	//   ....[79]....
        /*0a90*/ 	.word	0xffffffff


	//   ....[80]....
        /*0a94*/ 	.word	0xffffffff


	//   ....[81]....
        /*0a98*/ 	.word	0xffffffff


	//   ....[82]....
        /*0a9c*/ 	.word	0xffffffff


	//   ....[83]....
        /*0aa0*/ 	.word	0xffffffff


	//   ....[84]....
        /*0aa4*/ 	.word	0xffffffff


	//   ....[85]....
        /*0aa8*/ 	.word	0xffffffff


	//   ....[86]....
        /*0aac*/ 	.word	0xffffffff


	//   ....[87]....
        /*0ab0*/ 	.word	0xffffffff


	//   ....[88]....
        /*0ab4*/ 	.word	0xffffffff


	//   ....[89]....
        /*0ab8*/ 	.word	0xffffffff


	//   ....[90]....
        /*0abc*/ 	.word	0xffffffff


	//   ....[91]....
        /*0ac0*/ 	.word	0xffffffff


	//   ....[92]....
        /*0ac4*/ 	.word	0xffffffff


	//   ....[93]....
        /*0ac8*/ 	.word	0xffffffff


	//   ....[94]....
        /*0acc*/ 	.word	0xffffffff


	//   ....[95]....
        /*0ad0*/ 	.word	0xffffffff


	//   ....[96]....
        /*0ad4*/ 	.word	0x0500000f


	//   ....[97]....
        /*0ad8*/ 	.word	0x0500000f


	//   ....[98]....
        /*0adc*/ 	.word	0x0500000f


	//   ....[99]....
        /*0ae0*/ 	.word	0x0500000f


	//   ....[100]....
        /*0ae4*/ 	.word	0x0500000f


	//   ....[101]....
        /*0ae8*/ 	.word	0x0500000f


	//   ....[102]....
        /*0aec*/ 	.word	0x0500000f


	//   ....[103]....
        /*0af0*/ 	.word	0x0500000f


	//   ....[104]....
        /*0af4*/ 	.word	0x0500000f


	//   ....[105]....
        /*0af8*/ 	.word	0x0500000f


	//   ....[106]....
        /*0afc*/ 	.word	0x0500000f


	//   ....[107]....
        /*0b00*/ 	.word	0x0500000f


	//   ....[108]....
        /*0b04*/ 	.word	0x0500000f


	//   ....[109]....
        /*0b08*/ 	.word	0x0500000f


	//   ....[110]....
        /*0b0c*/ 	.word	0x0500000f


	//   ....[111]....
        /*0b10*/ 	.word	0x0500000f


	//   ....[112]....
        /*0b14*/ 	.word	0x0500000f


	//   ....[113]....
        /*0b18*/ 	.word	0x0500000f


	//   ....[114]....
        /*0b1c*/ 	.word	0x0500000f


	//   ....[115]....
        /*0b20*/ 	.word	0x0500000f


	//   ....[116]....
        /*0b24*/ 	.word	0x0500000f


	//   ....[117]....
        /*0b28*/ 	.word	0x0500000f


	//   ....[118]....
        /*0b2c*/ 	.word	0x0500000f


	//   ....[119]....
        /*0b30*/ 	.word	0x0500000f


	//   ....[120]....
        /*0b34*/ 	.word	0x0500000f


	//   ....[121]....
        /*0b38*/ 	.word	0x0500000f


	//   ....[122]....
        /*0b3c*/ 	.word	0x0500000f


	//   ....[123]....
        /*0b40*/ 	.word	0x0500000f


	//   ....[124]....
        /*0b44*/ 	.word	0x0500000f


	//   ....[125]....
        /*0b48*/ 	.word	0x0500000f


	//   ....[126]....
        /*0b4c*/ 	.word	0x0500000f


	//   ....[127]....
        /*0b50*/ 	.word	0x0500000f


	//   ....[128]....
        /*0b54*/ 	.word	0x0500000f


	//   ....[129]....
        /*0b58*/ 	.word	0x0500000f


	//   ....[130]....
        /*0b5c*/ 	.word	0x0500000f


	//   ....[131]....
        /*0b60*/ 	.word	0x0500000f


	//   ....[132]....
        /*0b64*/ 	.word	0x0500000f


	//   ....[133]....
        /*0b68*/ 	.word	0x0500000f


	//   ....[134]....
        /*0b6c*/ 	.word	0x0500000f


	//   ....[135]....
        /*0b70*/ 	.word	0x0500000f


	//   ....[136]....
        /*0b74*/ 	.word	0x0500000f


	//   ....[137]....
        /*0b78*/ 	.word	0x0500000f


	//   ....[138]....
        /*0b7c*/ 	.word	0x0500000f


	//   ....[139]....
        /*0b80*/ 	.word	0x0500000f


	//   ....[140]....
        /*0b84*/ 	.word	0x0500000f


	//   ....[141]....
        /*0b88*/ 	.word	0x0500000f


	//   ....[142]....
        /*0b8c*/ 	.word	0x0500000f


	//   ....[143]....
        /*0b90*/ 	.word	0x0500000f


	//   ....[144]....
        /*0b94*/ 	.word	0x0500000f


	//   ....[145]....
        /*0b98*/ 	.word	0x0500000f


	//   ....[146]....
        /*0b9c*/ 	.word	0x0500000f


	//   ....[147]....
        /*0ba0*/ 	.word	0x0500000f


	//   ....[148]....
        /*0ba4*/ 	.word	0x0500000f


	//   ....[149]....
        /*0ba8*/ 	.word	0x0500000f


	//----- nvinfo : EIATTR_COOP_GROUP_INSTR_OFFSETS
	.align		4
.L_1187:
        /*0bac*/ 	.byte	0x04, 0x28
        /*0bae*/ 	.short	(.L_1189 - .L_1188)


	//   ....[0]....
.L_1188:
        /*0bb0*/ 	.word	0x00000060


	//   ....[1]....
        /*0bb4*/ 	.word	0x00000190


	//   ....[2]....
        /*0bb8*/ 	.word	0x00000240


	//   ....[3]....
        /*0bbc*/ 	.word	0x00000400


	//   ....[4]....
        /*0bc0*/ 	.word	0x00000560


	//   ....[5]....
        /*0bc4*/ 	.word	0x00000680


	//   ....[6]....
        /*0bc8*/ 	.word	0x000007e0


	//   ....[7]....
        /*0bcc*/ 	.word	0x00007560


	//   ....[8]....
        /*0bd0*/ 	.word	0x00007b30


	//   ....[9]....
        /*0bd4*/ 	.word	0x00007b40


	//   ....[10]....
        /*0bd8*/ 	.word	0x00007b50


	//   ....[11]....
        /*0bdc*/ 	.word	0x00007b60


	//   ....[12]....
        /*0be0*/ 	.word	0x000098f0


	//   ....[13]....
        /*0be4*/ 	.word	0x00009900


	//   ....[14]....
        /*0be8*/ 	.word	0x00009910


	//   ....[15]....
        /*0bec*/ 	.word	0x00009920


	//   ....[16]....
        /*0bf0*/ 	.word	0x0000e0b0


	//   ....[17]....
        /*0bf4*/ 	.word	0x0000e0d0


	//   ....[18]....
        /*0bf8*/ 	.word	0x0000e4f0


	//   ....[19]....
        /*0bfc*/ 	.word	0x0000e510


	//   ....[20]....
        /*0c00*/ 	.word	0x0000f8f0


	//   ....[21]....
        /*0c04*/ 	.word	0x00012540


	//   ....[22]....
        /*0c08*/ 	.word	0x00012560


	//   ....[23]....
        /*0c0c*/ 	.word	0x00012b20


	//   ....[24]....
        /*0c10*/ 	.word	0x00012b40


	//   ....[25]....
        /*0c14*/ 	.word	0x00014400


	//   ....[26]....
        /*0c18*/ 	.word	0x00014ba0


	//   ....[27]....
        /*0c1c*/ 	.word	0x00014bb0


	//   ....[28]....
        /*0c20*/ 	.word	0x00014bf0


	//   ....[29]....
        /*0c24*/ 	.word	0x00014c00


	//   ....[30]....
        /*0c28*/ 	.word	0x00015b40


	//   ....[31]....
        /*0c2c*/ 	.word	0x00015b60


	//   ....[32]....
        /*0c30*/ 	.word	0x00015b70


	//   ....[33]....
        /*0c34*/ 	.word	0x00015b80


	//   ....[34]....
        /*0c38*/ 	.word	0x00016220


	//   ....[35]....
        /*0c3c*/ 	.word	0x00016230


	//   ....[36]....
        /*0c40*/ 	.word	0x00016380


	//   ....[37]....
        /*0c44*/ 	.word	0x00016390


	//   ....[38]....
        /*0c48*/ 	.word	0x00016780


	//   ....[39]....
        /*0c4c*/ 	.word	0x00016790


	//   ....[40]....
        /*0c50*/ 	.word	0x00016c80


	//   ....[41]....
        /*0c54*/ 	.word	0x00016c90


	//   ....[42]....
        /*0c58*/ 	.word	0x00017a60


	//   ....[43]....
        /*0c5c*/ 	.word	0x00017a70


	//   ....[44]....
        /*0c60*/ 	.word	0x00017bd0


	//   ....[45]....
        /*0c64*/ 	.word	0x00017be0


	//   ....[46]....
        /*0c68*/ 	.word	0x00017d90


	//   ....[47]....
        /*0c6c*/ 	.word	0x00017f90


	//   ....[48]....
        /*0c70*/ 	.word	0x00017fc0


	//   ....[49]....
        /*0c74*/ 	.word	0x00017ff0


	//   ....[50]....
        /*0c78*/ 	.word	0x00018020


	//   ....[51]....
        /*0c7c*/ 	.word	0x00018050


	//   ....[52]....
        /*0c80*/ 	.word	0x00018080


	//   ....[53]....
        /*0c84*/ 	.word	0x00018200


	//   ....[54]....
        /*0c88*/ 	.word	0x00018230


	//   ....[55]....
        /*0c8c*/ 	.word	0x00018260


	//   ....[56]....
        /*0c90*/ 	.word	0x00018290


	//   ....[57]....
        /*0c94*/ 	.word	0x000182c0


	//   ....[58]....
        /*0c98*/ 	.word	0x000182f0


	//   ....[59]....
        /*0c9c*/ 	.word	0x00018380


	//   ....[60]....
        /*0ca0*/ 	.word	0x000183b0


	//   ....[61]....
        /*0ca4*/ 	.word	0x000183c0


	//   ....[62]....
        /*0ca8*/ 	.word	0x00018460


	//   ....[63]....
        /*0cac*/ 	.word	0x00019520


	//   ....[64]....
        /*0cb0*/ 	.word	0x0001b1f0


	//   ....[65]....
        /*0cb4*/ 	.word	0x0001be40


	//   ....[66]....
        /*0cb8*/ 	.word	0x0001be50


	//   ....[67]....
        /*0cbc*/ 	.word	0x0001bf40


	//   ....[68]....
        /*0cc0*/ 	.word	0x0001bf50


	//   ....[69]....
        /*0cc4*/ 	.word	0x0001c000


	//   ....[70]....
        /*0cc8*/ 	.word	0x0001c010


	//   ....[71]....
        /*0ccc*/ 	.word	0x0001c020


	//   ....[72]....
        /*0cd0*/ 	.word	0x0001c030


	//   ....[73]....
        /*0cd4*/ 	.word	0x0001c100


	//   ....[74]....
        /*0cd8*/ 	.word	0x0001c140


	//   ....[75]....
        /*0cdc*/ 	.word	0x0001c150


	//   ....[76]....
        /*0ce0*/ 	.word	0x0001c170


	//   ....[77]....
        /*0ce4*/ 	.word	0x0001ef00


	//   ....[78]....
        /*0ce8*/ 	.word	0x0001ef20


	//   ....[79]....
        /*0cec*/ 	.word	0x0001ef80


	//   ....[80]....
        /*0cf0*/ 	.word	0x0001efb0


	//   ....[81]....
        /*0cf4*/ 	.word	0x0001efe0


	//   ....[82]....
        /*0cf8*/ 	.word	0x0001f010


	//   ....[83]....
        /*0cfc*/ 	.word	0x0001f040


	//   ....[84]....
        /*0d00*/ 	.word	0x0001f070


	//   ....[85]....
        /*0d04*/ 	.word	0x0001f200


	//   ....[86]....
        /*0d08*/ 	.word	0x0001f240


	//   ....[87]....
        /*0d0c*/ 	.word	0x0001f270


	//   ....[88]....
        /*0d10*/ 	.word	0x0001f2a0


	//   ....[89]....
        /*0d14*/ 	.word	0x0001f2d0


	//   ....[90]....
        /*0d18*/ 	.word	0x0001f300


	//   ....[91]....
        /*0d1c*/ 	.word	0x0001f3c0


	//   ....[92]....
        /*0d20*/ 	.word	0x0001f3e0


	//   ....[93]....
        /*0d24*/ 	.word	0x0001f3f0


	//   ....[94]....
        /*0d28*/ 	.word	0x0001f450


	//   ....[95]....
        /*0d2c*/ 	.word	0x0001fa50


	//   ....[96]....
        /*0d30*/ 	.word	0x0001fe50


	//   ....[97]....
        /*0d34*/ 	.word	0x0001ff00


	//   ....[98]....
        /*0d38*/ 	.word	0x0001ff90


	//   ....[99]....
        /*0d3c*/ 	.word	0x0001ffe0


	//   ....[100]....
        /*0d40*/ 	.word	0x00020030


	//   ....[101]....
        /*0d44*/ 	.word	0x00020120


	//   ....[102]....
        /*0d48*/ 	.word	0x000201b0


	//   ....[103]....
        /*0d4c*/ 	.word	0x00020210


	//   ....[104]....
        /*0d50*/ 	.word	0x00020270


	//   ....[105]....
        /*0d54*/ 	.word	0x00020480


	//   ....[106]....
        /*0d58*/ 	.word	0x000204d0


	//   ....[107]....
        /*0d5c*/ 	.word	0x00020560


	//   ....[108]....
        /*0d60*/ 	.word	0x000205f0


	//   ....[109]....
        /*0d64*/ 	.word	0x00020670


	//   ....[110]....
        /*0d68*/ 	.word	0x000206c0


	//   ....[111]....
        /*0d6c*/ 	.word	0x00020750


	//   ....[112]....
        /*0d70*/ 	.word	0x000207e0


	//   ....[113]....
        /*0d74*/ 	.word	0x00020860


	//   ....[114]....
        /*0d78*/ 	.word	0x000208b0


	//   ....[115]....
        /*0d7c*/ 	.word	0x00020940


	//   ....[116]....
        /*0d80*/ 	.word	0x000209d0


	//   ....[117]....
        /*0d84*/ 	.word	0x00020a90


	//   ....[118]....
        /*0d88*/ 	.word	0x00020d80


	//   ....[119]....
        /*0d8c*/ 	.word	0x00020f30


	//   ....[120]....
        /*0d90*/ 	.word	0x00020f80


	//   ....[121]....
        /*0d94*/ 	.word	0x00020ff0


	//   ....[122]....
        /*0d98*/ 	.word	0x000210f0


	//   ....[123]....
        /*0d9c*/ 	.word	0x00021160


	//   ....[124]....
        /*0da0*/ 	.word	0x00021260


	//   ....[125]....
        /*0da4*/ 	.word	0x000212e0


	//   ....[126]....
        /*0da8*/ 	.word	0x00021360


	//   ....[127]....
        /*0dac*/ 	.word	0x00021460


	//   ....[128]....
        /*0db0*/ 	.word	0x00021560


	//   ....[129]....
        /*0db4*/ 	.word	0x000215c0


	//   ....[130]....
        /*0db8*/ 	.word	0x000216a0


	//   ....[131]....
        /*0dbc*/ 	.word	0x000219c0


	//   ....[132]....
        /*0dc0*/ 	.word	0x00021a70


	//   ....[133]....
        /*0dc4*/ 	.word	0x00021bc0


	//   ....[134]....
        /*0dc8*/ 	.word	0x00021c40


	//   ....[135]....
        /*0dcc*/ 	.word	0x00021cb0


	//   ....[136]....
        /*0dd0*/ 	.word	0x00021d20


	//   ....[137]....
        /*0dd4*/ 	.word	0x00021d90


	//   ....[138]....
        /*0dd8*/ 	.word	0x00021e10


	//   ....[139]....
        /*0ddc*/ 	.word	0x00021e90


	//   ....[140]....
        /*0de0*/ 	.word	0x00021f30


	//   ....[141]....
        /*0de4*/ 	.word	0x00021fa0


	//   ....[142]....
        /*0de8*/ 	.word	0x00022010


	//   ....[143]....
        /*0dec*/ 	.word	0x00022080


	//   ....[144]....
        /*0df0*/ 	.word	0x00022100


	//   ....[145]....
        /*0df4*/ 	.word	0x00022170


	//   ....[146]....
        /*0df8*/ 	.word	0x00022210


	//   ....[147]....
        /*0dfc*/ 	.word	0x00022260


	//   ....[148]....
        /*0e00*/ 	.word	0x000222f0


	//   ....[149]....
        /*0e04*/ 	.word	0x00022420


	//----- nvinfo : EIATTR_REG_RECONFIG
	.align		4
.L_1189:
        /*0e08*/ 	.byte	0x01, 0x54
	.zero		2


	//----- nvinfo : EIATTR_SYSCALL_OFFSETS
	.align		4
        /*0e0c*/ 	.byte	0x04, 0x46
        /*0e0e*/ 	.short	(.L_1191 - .L_1190)


	//   ....[0]....
.L_1190:
        /*0e10*/ 	.word	0x00001e80


	//   ....[1]....
        /*0e14*/ 	.word	0x00001fd0


	//   ....[2]....
        /*0e18*/ 	.word	0x00007730


	//   ....[3]....
        /*0e1c*/ 	.word	0x00007ab0


	//   ....[4]....
        /*0e20*/ 	.word	0x0001ae40


	//   ....[5]....
        /*0e24*/ 	.word	0x0001af90


	//   ....[6]....
        /*0e28*/ 	.word	0x0001b090


	//   ....[7]....
        /*0e2c*/ 	.word	0x0001b910


	//----- nvinfo : EIATTR_MBARRIER_INSTR_OFFSETS
	.align		4
.L_1191:
        /*0e30*/ 	.byte	0x04, 0x39
        /*0e32*/ 	.short	(.L_1193 - .L_1192)


	//   ....[0]....
.L_1192:
        /*0e34*/ 	.word	0x000002b0
        /*0e38*/ 	.word	0x000000ff
        /*0e3c*/ 	.word	0x00031c00
        /*0e40*/ 	.short	0x0100
        /*0e42*/ 	.byte	0x08
	.zero		1


	//   ....[1]....
        /*0e44*/ 	.word	0x000002c0
        /*0e48*/ 	.word	0x000000ff
        /*0e4c*/ 	.word	0x00031c20
        /*0e50*/ 	.short	0x0100
        /*0e52*/ 	.byte	0x08
	.zero		1


	//   ....[2]....
        /*0e54*/ 	.word	0x000003b0
        /*0e58*/ 	.word	0x000000ff
        /*0e5c*/ 	.word	0x00031c30
        /*0e60*/ 	.short	0x0100
        /*0e62*/ 	.byte	0x08
	.zero		1


	//   ....[3]....
        /*0e64*/ 	.word	0x000003c0
        /*0e68*/ 	.word	0x000000ff
        /*0e6c*/ 	.word	0x00031c40
        /*0e70*/ 	.short	0x0100
        /*0e72*/ 	.byte	0x08
	.zero		1


	//   ....[4]....
        /*0e74*/ 	.word	0x000003d0
        /*0e78*/ 	.word	0x000000ff
        /*0e7c*/ 	.word	0x00031c38
        /*0e80*/ 	.short	0x0100
        /*0e82*/ 	.byte	0x08
	.zero		1


	//   ....[5]....
        /*0e84*/ 	.word	0x000003e0
        /*0e88*/ 	.word	0x000000ff
        /*0e8c*/ 	.word	0x00031c48
        /*0e90*/ 	.short	0x0100
        /*0e92*/ 	.byte	0x08
	.zero		1


	//   ....[6]....
        /*0e94*/ 	.word	0x00000510
        /*0e98*/ 	.word	0x000000ff
        /*0e9c*/ 	.word	0x00031c50
        /*0ea0*/ 	.short	0x0100
        /*0ea2*/ 	.byte	0x08
	.zero		1


	//   ....[7]....
        /*0ea4*/ 	.word	0x00000520
        /*0ea8*/ 	.word	0x000000ff
        /*0eac*/ 	.word	0x00031c60
        /*0eb0*/ 	.short	0x0100
        /*0eb2*/ 	.byte	0x08
	.zero		1


	//   ....[8]....
        /*0eb4*/ 	.word	0x00000530
        /*0eb8*/ 	.word	0x000000ff
        /*0ebc*/ 	.word	0x00031c58
        /*0ec0*/ 	.short	0x0100
        /*0ec2*/ 	.byte	0x08
	.zero		1


	//   ....[9]....
        /*0ec4*/ 	.word	0x00000540
        /*0ec8*/ 	.word	0x000000ff
        /*0ecc*/ 	.word	0x00031c68
        /*0ed0*/ 	.short	0x0100
        /*0ed2*/ 	.byte	0x08
	.zero		1


	//   ....[10]....
        /*0ed4*/ 	.word	0x00000630
        /*0ed8*/ 	.word	0x000000ff
        /*0edc*/ 	.word	0x00031c70
        /*0ee0*/ 	.short	0x0100
        /*0ee2*/ 	.byte	0x06
	.zero		1


	//   ....[11]....
        /*0ee4*/ 	.word	0x00000640
        /*0ee8*/ 	.word	0x000000ff
        /*0eec*/ 	.word	0x00031c80
        /*0ef0*/ 	.short	0x0100
        /*0ef2*/ 	.byte	0x06
	.zero		1


	//   ....[12]....
        /*0ef4*/ 	.word	0x00000650
        /*0ef8*/ 	.word	0x000000ff
        /*0efc*/ 	.word	0x00031c78
        /*0f00*/ 	.short	0x0100
        /*0f02*/ 	.byte	0x06
	.zero		1


	//   ....[13]....
        /*0f04*/ 	.word	0x00000660
        /*0f08*/ 	.word	0x000000ff
        /*0f0c*/ 	.word	0x00031c88
        /*0f10*/ 	.short	0x0100
        /*0f12*/ 	.byte	0x06
	.zero		1


	//   ....[14]....
        /*0f14*/ 	.word	0x00000790
        /*0f18*/ 	.word	0x000000ff
        /*0f1c*/ 	.word	0x00031c90
        /*0f20*/ 	.short	0x0100
        /*0f22*/ 	.byte	0x08
	.zero		1


	//   ....[15]....
        /*0f24*/ 	.word	0x000007a0
        /*0f28*/ 	.word	0x000000ff
        /*0f2c*/ 	.word	0x00031ca0
        /*0f30*/ 	.short	0x0100
        /*0f32*/ 	.byte	0x08
	.zero		1


	//   ....[16]....
        /*0f34*/ 	.word	0x000007b0
        /*0f38*/ 	.word	0x000000ff
        /*0f3c*/ 	.word	0x00031c98
        /*0f40*/ 	.short	0x0100
        /*0f42*/ 	.byte	0x08
	.zero		1


	//   ....[17]....
        /*0f44*/ 	.word	0x000007c0
        /*0f48*/ 	.word	0x000000ff
        /*0f4c*/ 	.word	0x00031ca8
        /*0f50*/ 	.short	0x0100
        /*0f52*/ 	.byte	0x08
	.zero		1


	//   ....[18]....
        /*0f54*/ 	.word	0x000008f0
        /*0f58*/ 	.word	0x000000ff
        /*0f5c*/ 	.word	0x00031cb0
        /*0f60*/ 	.short	0x0100
        /*0f62*/ 	.byte	0x08
	.zero		1


	//   ....[19]....
        /*0f64*/ 	.word	0x00000900
        /*0f68*/ 	.word	0x000000ff
        /*0f6c*/ 	.word	0x00031cc0
        /*0f70*/ 	.short	0x0100
        /*0f72*/ 	.byte	0x08
	.zero		1


	//   ....[20]....
        /*0f74*/ 	.word	0x00000910
        /*0f78*/ 	.word	0x000000ff
        /*0f7c*/ 	.word	0x00031cb8
        /*0f80*/ 	.short	0x0100
        /*0f82*/ 	.byte	0x08
	.zero		1


	//   ....[21]....
        /*0f84*/ 	.word	0x00000920
        /*0f88*/ 	.word	0x000000ff
        /*0f8c*/ 	.word	0x00031cc8
        /*0f90*/ 	.short	0x0100
        /*0f92*/ 	.byte	0x08
	.zero		1


	//   ....[22]....
        /*0f94*/ 	.word	0x00003480
        /*0f98*/ 	.word	0x0000000f
        /*0f9c*/ 	.word	0x00031c90
        /*0fa0*/ 	.short	0x010a
        /*0fa2*/ 	.byte	0x3f
	.zero		1


	//   ....[23]....
        /*0fa4*/ 	.word	0x00004f70
        /*0fa8*/ 	.word	0x0000000f
        /*0fac*/ 	.word	0x00031c90
        /*0fb0*/ 	.short	0x010a
        /*0fb2*/ 	.byte	0x3f
	.zero		1


	//   ....[24]....
        /*0fb4*/ 	.word	0x00006a00
        /*0fb8*/ 	.word	0x0000000f
        /*0fbc*/ 	.word	0x00031c90
        /*0fc0*/ 	.short	0x010a
        /*0fc2*/ 	.byte	0x3f
	.zero		1


	//   ....[25]....
        /*0fc4*/ 	.word	0x00006c60
        /*0fc8*/ 	.word	0x00000020
        /*0fcc*/ 	.word	0x00000000
        /*0fd0*/ 	.short	0x0101
        /*0fd2*/ 	.byte	0x3f
	.zero		1


	//   ....[26]....
        /*0fd4*/ 	.word	0x00006ca0
        /*0fd8*/ 	.word	0x0000000f
        /*0fdc*/ 	.word	0x00031cb0
        /*0fe0*/ 	.short	0x010a
        /*0fe2*/ 	.byte	0x3f
	.zero		1


	//   ....[27]....
        /*0fe4*/ 	.word	0x00006fd0
        /*0fe8*/ 	.word	0x0000000f
        /*0fec*/ 	.word	0x00000000
        /*0ff0*/ 	.short	0x0101
        /*0ff2*/ 	.byte	0x3f
	.zero		1


	//   ....[28]....
        /*0ff4*/ 	.word	0x000077d0
        /*0ff8*/ 	.word	0x00000010
        /*0ffc*/ 	.word	0x00031c00
        /*1000*/ 	.short	0x010a
        /*1002*/ 	.byte	0x3f
	.zero		1


	//   ....[29]....
        /*1004*/ 	.word	0x00007820
        /*1008*/ 	.word	0x00000010
        /*100c*/ 	.word	0x00031c00
        /*1010*/ 	.short	0x010a
        /*1012*/ 	.byte	0x3f
	.zero		1


	//   ....[30]....
        /*1014*/ 	.word	0x00008280
        /*1018*/ 	.word	0x00000010
        /*101c*/ 	.word	0x00031c00
        /*1020*/ 	.short	0x010a
        /*1022*/ 	.byte	0x3f
	.zero		1


	//   ....[31]....
        /*1024*/ 	.word	0x00009e50
        /*1028*/ 	.word	0x00000010
        /*102c*/ 	.word	0x00031c00
        /*1030*/ 	.short	0x010a
        /*1032*/ 	.byte	0x3f
	.zero		1


	//   ....[32]....
        /*1034*/ 	.word	0x0000b7d0
        /*1038*/ 	.word	0x00000000
        /*103c*/ 	.word	0x00031c30
        /*1040*/ 	.short	0x010a
        /*1042*/ 	.byte	0x3f
	.zero		1


	//   ....[33]....
        /*1044*/ 	.word	0x0000b8a0
        /*1048*/ 	.word	0x00000000
        /*104c*/ 	.word	0x00031c30
        /*1050*/ 	.short	0x010a
        /*1052*/ 	.byte	0x3f
	.zero		1


	//   ....[34]....
        /*1054*/ 	.word	0x0000e9f0
        /*1058*/ 	.word	0x00000014
        /*105c*/ 	.word	0x00000000
        /*1060*/ 	.short	0x0101
        /*1062*/ 	.byte	0x3f
	.zero		1


	//   ....[35]....
        /*1064*/ 	.word	0x0000fbe0
        /*1068*/ 	.word	0x0000000e
        /*106c*/ 	.word	0x00031c30
        /*1070*/ 	.short	0x010a
        /*1072*/ 	.byte	0x3f
	.zero		1


	//   ....[36]....
        /*1074*/ 	.word	0x0000fc30
        /*1078*/ 	.word	0x0000000e
        /*107c*/ 	.word	0x00031c30
        /*1080*/ 	.short	0x010a
        /*1082*/ 	.byte	0x3f
	.zero		1


	//   ....[37]....
        /*1084*/ 	.word	0x00012230
        /*1088*/ 	.word	0x0000000f
        /*108c*/ 	.word	0x00031c50
        /*1090*/ 	.short	0x010a
        /*1092*/ 	.byte	0x3f
	.zero		1


	//   ....[38]....
        /*1094*/ 	.word	0x00012280
        /*1098*/ 	.word	0x0000000f
        /*109c*/ 	.word	0x00031c50
        /*10a0*/ 	.short	0x010a
        /*10a2*/ 	.byte	0x3f
	.zero		1


	//   ....[39]....
        /*10a4*/ 	.word	0x00013580
        /*10a8*/ 	.word	0x0000004d
        /*10ac*/ 	.word	0x00000000
        /*10b0*/ 	.short	0x0101
        /*10b2*/ 	.byte	0x3f
	.zero		1


	//   ....[40]....
        /*10b4*/ 	.word	0x00013590
        /*10b8*/ 	.word	0x00000000
        /*10bc*/ 	.word	0x00000000
        /*10c0*/ 	.short	0x0101
        /*10c2*/ 	.byte	0x3f
	.zero		1


	//   ....[41]....
        /*10c4*/ 	.word	0x00014490
        /*10c8*/ 	.word	0x00000000
        /*10cc*/ 	.word	0x00031c50
        /*10d0*/ 	.short	0x010a
        /*10d2*/ 	.byte	0x3f
	.zero		1


	//   ....[42]....
        /*10d4*/ 	.word	0x00014540
        /*10d8*/ 	.word	0x00000000
        /*10dc*/ 	.word	0x00031c50
        /*10e0*/ 	.short	0x010a
        /*10e2*/ 	.byte	0x3f
	.zero		1


	//   ....[43]....
        /*10e4*/ 	.word	0x00014f10
        /*10e8*/ 	.word	0x00000004
        /*10ec*/ 	.word	0x00000000
        /*10f0*/ 	.short	0x0101
        /*10f2*/ 	.byte	0x3f
	.zero		1


	//   ....[44]....
        /*10f4*/ 	.word	0x00016180
        /*10f8*/ 	.word	0x00000000
        /*10fc*/ 	.word	0x00000000
        /*1100*/ 	.short	0x0101
        /*1102*/ 	.byte	0x3f
	.zero		1


	//   ....[45]....
        /*1104*/ 	.word	0x00016680
        /*1108*/ 	.word	0x0000000a
        /*110c*/ 	.word	0x00000000
        /*1110*/ 	.short	0x0101
        /*1112*/ 	.byte	0x3f
	.zero		1


	//   ....[46]....
        /*1114*/ 	.word	0x00019600
        /*1118*/ 	.word	0x00000010
        /*111c*/ 	.word	0x00031c20
        /*1120*/ 	.short	0x010a
        /*1122*/ 	.byte	0x3f
	.zero		1


	//   ....[47]....
        /*1124*/ 	.word	0x000196d0
        /*1128*/ 	.word	0x00000009
        /*112c*/ 	.word	0x00031ca0
        /*1130*/ 	.short	0x010a
        /*1132*/ 	.byte	0x3f
	.zero		1


	//   ....[48]....
        /*1134*/ 	.word	0x00019af0
        /*1138*/ 	.word	0x00000009
        /*113c*/ 	.word	0x00031cc0
        /*1140*/ 	.short	0x010a
        /*1142*/ 	.byte	0x3f
	.zero		1


	//   ....[49]....
        /*1144*/ 	.word	0x0001a030
        /*1148*/ 	.word	0x00000009
        /*114c*/ 	.word	0x00031ca0
        /*1150*/ 	.short	0x010a
        /*1152*/ 	.byte	0x3f
	.zero		1


	//   ....[50]....
        /*1154*/ 	.word	0x0001a470
        /*1158*/ 	.word	0x00000009
        /*115c*/ 	.word	0x00031cc0
        /*1160*/ 	.short	0x010a
        /*1162*/ 	.byte	0x3f
	.zero		1


	//   ....[51]....
        /*1164*/ 	.word	0x0001b400
        /*1168*/ 	.word	0x00000000
        /*116c*/ 	.word	0x00031c40
        /*1170*/ 	.short	0x010a
        /*1172*/ 	.byte	0x3f
	.zero		1


	//   ....[52]....
        /*1174*/ 	.word	0x0001c2b0
        /*1178*/ 	.word	0x00000010
        /*117c*/ 	.word	0x00031c00
        /*1180*/ 	.short	0x0107
        /*1182*/ 	.byte	0x3f
	.zero		1


	//   ....[53]....
        /*1184*/ 	.word	0x0001c3a0
        /*1188*/ 	.word	0x00000010
        /*118c*/ 	.word	0x00031c00
        /*1190*/ 	.short	0x0101
        /*1192*/ 	.byte	0x3f
	.zero		1


	//   ....[54]....
        /*1194*/ 	.word	0x0001c3c0
        /*1198*/ 	.word	0x00000010
        /*119c*/ 	.word	0x00031c20
        /*11a0*/ 	.short	0x010a
        /*11a2*/ 	.byte	0x3f
	.zero		1


	//   ....[55]....
        /*11a4*/ 	.word	0x0001c750
        /*11a8*/ 	.word	0x00000003
        /*11ac*/ 	.word	0x00031c40
        /*11b0*/ 	.short	0x010a
        /*11b2*/ 	.byte	0x3f
	.zero		1


	//   ....[56]....
        /*11b4*/ 	.word	0x0001cbb0
        /*11b8*/ 	.word	0x00000002
        /*11bc*/ 	.word	0x00031c60
        /*11c0*/ 	.short	0x010a
        /*11c2*/ 	.byte	0x3f
	.zero		1


	//   ....[57]....
        /*11c4*/ 	.word	0x0001d2f0
        /*11c8*/ 	.word	0x00000003
        /*11cc*/ 	.word	0x00031c40
        /*11d0*/ 	.short	0x010a
        /*11d2*/ 	.byte	0x3f
	.zero		1


	//   ....[58]....
        /*11d4*/ 	.word	0x0001d750
        /*11d8*/ 	.word	0x00000002
        /*11dc*/ 	.word	0x00031c60
        /*11e0*/ 	.short	0x010a
        /*11e2*/ 	.byte	0x3f
	.zero		1


	//   ....[59]....
        /*11e4*/ 	.word	0x0001ddf0
        /*11e8*/ 	.word	0x00000003
        /*11ec*/ 	.word	0x00031c40
        /*11f0*/ 	.short	0x010a
        /*11f2*/ 	.byte	0x3f
	.zero		1


	//   ....[60]....
        /*11f4*/ 	.word	0x0001e250
        /*11f8*/ 	.word	0x00000002
        /*11fc*/ 	.word	0x00031c60
        /*1200*/ 	.short	0x010a
        /*1202*/ 	.byte	0x3f
	.zero		1


	//   ....[61]....
        /*1204*/ 	.word	0x0001e890
        /*1208*/ 	.word	0x00000000
        /*120c*/ 	.word	0x00031c60
        /*1210*/ 	.short	0x010a
        /*1212*/ 	.byte	0x3f
	.zero		1


	//   ....[62]....
        /*1214*/ 	.word	0x0001f9d0
        /*1218*/ 	.word	0x00000009
        /*121c*/ 	.word	0x00031c20
        /*1220*/ 	.short	0x010a
        /*1222*/ 	.byte	0x3f
	.zero		1


	//   ....[63]....
        /*1224*/ 	.word	0x0001fb60
        /*1228*/ 	.word	0x00000007
        /*122c*/ 	.word	0x00000000
        /*1230*/ 	.short	0x010a
        /*1232*/ 	.byte	0x3f
	.zero		1


	//   ....[64]....
        /*1234*/ 	.word	0x0001fbd0
        /*1238*/ 	.word	0x00000003
        /*123c*/ 	.word	0x00000000
        /*1240*/ 	.short	0x010a
        /*1242*/ 	.byte	0x3f
	.zero		1


	//   ....[65]....
        /*1244*/ 	.word	0x0001fc30
        /*1248*/ 	.word	0x00000005
        /*124c*/ 	.word	0x00000000
        /*1250*/ 	.short	0x010a
        /*1252*/ 	.byte	0x3f
	.zero		1


	//   ....[66]....
        /*1254*/ 	.word	0x0001fc60
        /*1258*/ 	.word	0x00000003
        /*125c*/ 	.word	0x00000000
        /*1260*/ 	.short	0x010a
        /*1262*/ 	.byte	0x3f
	.zero		1


	//   ....[67]....
        /*1264*/ 	.word	0x0001fcc0
        /*1268*/ 	.word	0x0000000f
        /*126c*/ 	.word	0x00031c90
        /*1270*/ 	.short	0x010a
        /*1272*/ 	.byte	0x3f
	.zero		1


	//   ....[68]....
        /*1274*/ 	.word	0x0001fd10
        /*1278*/ 	.word	0x0000000f
        /*127c*/ 	.word	0x00031c90
        /*1280*/ 	.short	0x010a
        /*1282*/ 	.byte	0x3f
	.zero		1


	//   ....[69]....
        /*1284*/ 	.word	0x0001fd60
        /*1288*/ 	.word	0x0000000f
        /*128c*/ 	.word	0x00031c90
        /*1290*/ 	.short	0x010a
        /*1292*/ 	.byte	0x3f
	.zero		1


	//   ....[70]....
        /*1294*/ 	.word	0x0001fdb0
        /*1298*/ 	.word	0x0000000f
        /*129c*/ 	.word	0x00031cb0
        /*12a0*/ 	.short	0x010a
        /*12a2*/ 	.byte	0x3f
	.zero		1


	//   ....[71]....
        /*12a4*/ 	.word	0x00020070
        /*12a8*/ 	.word	0x00000010
        /*12ac*/ 	.word	0x00031c00
        /*12b0*/ 	.short	0x010a
        /*12b2*/ 	.byte	0x3f
	.zero		1


	//   ....[72]....
        /*12b4*/ 	.word	0x000202a0
        /*12b8*/ 	.word	0x00000010
        /*12bc*/ 	.word	0x00031c00
        /*12c0*/ 	.short	0x010a
        /*12c2*/ 	.byte	0x3f
	.zero		1


	//   ....[73]....
        /*12c4*/ 	.word	0x000202f0
        /*12c8*/ 	.word	0x00000000
        /*12cc*/ 	.word	0x00031c30
        /*12d0*/ 	.short	0x010a
        /*12d2*/ 	.byte	0x3f
	.zero		1


	//   ....[74]....
        /*12d4*/ 	.word	0x00020340
        /*12d8*/ 	.word	0x0000000e
        /*12dc*/ 	.word	0x00031c30
        /*12e0*/ 	.short	0x010a
        /*12e2*/ 	.byte	0x3f
	.zero		1


	//   ....[75]....
        /*12e4*/ 	.word	0x00020390
        /*12e8*/ 	.word	0x0000000f
        /*12ec*/ 	.word	0x00031c50
        /*12f0*/ 	.short	0x010a
        /*12f2*/ 	.byte	0x3f
	.zero		1


	//   ....[76]....
        /*12f4*/ 	.word	0x000203e0
        /*12f8*/ 	.word	0x00000000
        /*12fc*/ 	.word	0x00031c50
        /*1300*/ 	.short	0x010a
        /*1302*/ 	.byte	0x3f
	.zero		1


	//   ....[77]....
        /*1304*/ 	.word	0x00020b60
        /*1308*/ 	.word	0x00000010
        /*130c*/ 	.word	0x00031c20
        /*1310*/ 	.short	0x010a
        /*1312*/ 	.byte	0x3f
	.zero		1


	//   ....[78]....
        /*1314*/ 	.word	0x00020bb0
        /*1318*/ 	.word	0x00000009
        /*131c*/ 	.word	0x00031ca0
        /*1320*/ 	.short	0x010a
        /*1322*/ 	.byte	0x3f
	.zero		1


	//   ....[79]....
        /*1324*/ 	.word	0x00020c00
        /*1328*/ 	.word	0x00000009
        /*132c*/ 	.word	0x00031cc0
        /*1330*/ 	.short	0x010a
        /*1332*/ 	.byte	0x3f
	.zero		1


	//   ....[80]....
        /*1334*/ 	.word	0x00020c50
        /*1338*/ 	.word	0x00000009
        /*133c*/ 	.word	0x00031ca0
        /*1340*/ 	.short	0x010a
        /*1342*/ 	.byte	0x3f
	.zero		1


	//   ....[81]....
        /*1344*/ 	.word	0x00020ca0
        /*1348*/ 	.word	0x00000009
        /*134c*/ 	.word	0x00031cc0
        /*1350*/ 	.short	0x010a
        /*1352*/ 	.byte	0x3f
	.zero		1


	//   ....[82]....
        /*1354*/ 	.word	0x00020e40
        /*1358*/ 	.word	0x00000000
        /*135c*/ 	.word	0x00031c40
        /*1360*/ 	.short	0x010a
        /*1362*/ 	.byte	0x3f
	.zero		1


	//   ....[83]....
        /*1364*/ 	.word	0x000216e0
        /*1368*/ 	.word	0x00000010
        /*136c*/ 	.word	0x00031c20
        /*1370*/ 	.short	0x010a
        /*1372*/ 	.byte	0x3f
	.zero		1


	//   ....[84]....
        /*1374*/ 	.word	0x00021730
        /*1378*/ 	.word	0x00000003
        /*137c*/ 	.word	0x00031c40
        /*1380*/ 	.short	0x010a
        /*1382*/ 	.byte	0x3f
	.zero		1


	//   ....[85]....
        /*1384*/ 	.word	0x00021780
        /*1388*/ 	.word	0x00000002
        /*138c*/ 	.word	0x00031c60
        /*1390*/ 	.short	0x010a
        /*1392*/ 	.byte	0x3f
	.zero		1


	//   ....[86]....
        /*1394*/ 	.word	0x000217d0
        /*1398*/ 	.word	0x00000003
        /*139c*/ 	.word	0x00031c40
        /*13a0*/ 	.short	0x010a
        /*13a2*/ 	.byte	0x3f
	.zero		1


	//   ....[87]....
        /*13a4*/ 	.word	0x00021820
        /*13a8*/ 	.word	0x00000002
        /*13ac*/ 	.word	0x00031c60
        /*13b0*/ 	.short	0x010a
        /*13b2*/ 	.byte	0x3f
	.zero		1


	//   ....[88]....
        /*13b4*/ 	.word	0x00021870
        /*13b8*/ 	.word	0x00000003
        /*13bc*/ 	.word	0x00031c40
        /*13c0*/ 	.short	0x010a
        /*13c2*/ 	.byte	0x3f
	.zero		1


	//   ....[89]....
        /*13c4*/ 	.word	0x000218c0
        /*13c8*/ 	.word	0x00000002
        /*13cc*/ 	.word	0x00031c60
        /*13d0*/ 	.short	0x010a
        /*13d2*/ 	.byte	0x3f
	.zero		1


	//   ....[90]....
        /*13d4*/ 	.word	0x00021910
        /*13d8*/ 	.word	0x00000000
        /*13dc*/ 	.word	0x00031c60
        /*13e0*/ 	.short	0x010a
        /*13e2*/ 	.byte	0x3f
	.zero		1


	//   ....[91]....
        /*13e4*/ 	.word	0x00022340
        /*13e8*/ 	.word	0x00000009
        /*13ec*/ 	.word	0x00031c20
        /*13f0*/ 	.short	0x010a
        /*13f2*/ 	.byte	0x3f
	.zero		1


	//   ....[92]....
        /*13f4*/ 	.word	0x000224e0
        /*13f8*/ 	.word	0x00000007
        /*13fc*/ 	.word	0x00000000
        /*1400*/ 	.short	0x010a
        /*1402*/ 	.byte	0x3f
	.zero		1


	//   ....[93]....
        /*1404*/ 	.word	0x00022530
        /*1408*/ 	.word	0x00000003
        /*140c*/ 	.word	0x00000000
        /*1410*/ 	.short	0x010a
        /*1412*/ 	.byte	0x3f
	.zero		1


	//   ....[94]....
        /*1414*/ 	.word	0x00022580
        /*1418*/ 	.word	0x00000005
        /*141c*/ 	.word	0x00000000
        /*1420*/ 	.short	0x010a
        /*1422*/ 	.byte	0x3f
	.zero		1


	//----- nvinfo : EIATTR_NUM_MBARRIERS
	.align		4
.L_1193:
        /*1424*/ 	.byte	0x03, 0x38
        /*1426*/ 	.short	0x0016


	//----- nvinfo : EIATTR_EXIT_INSTR_OFFSETS
	.align		4
        /*1428*/ 	.byte	0x04, 0x1c
        /*142a*/ 	.short	(.L_1195 - .L_1194)


	//   ....[0]....
.L_1194:
        /*142c*/ 	.word	0x0001fcb0


	//----- nvinfo : EIATTR_MAX_THREADS
	.align		4
.L_1195:
        /*1430*/ 	.byte	0x04, 0x05
        /*1432*/ 	.short	(.L_1197 - .L_1196)
.L_1196:
        /*1434*/ 	.word	0x00000200
        /*1438*/ 	.word	0x00000001
        /*143c*/ 	.word	0x00000001


	//----- nvinfo : EIATTR_CRS_STACK_SIZE
	.align		4
.L_1197:
        /*1440*/ 	.byte	0x04, 0x1e
        /*1442*/ 	.short	(.L_1199 - .L_1198)
.L_1198:
        /*1444*/ 	.word	0x00000000


	//----- nvinfo : EIATTR_CBANK_PARAM_SIZE
	.align		4
.L_1199:
        /*1448*/ 	.byte	0x03, 0x19
        /*144a*/ 	.short	0x0af0


	//----- nvinfo : EIATTR_PARAM_CBANK
	.align		4
        /*144c*/ 	.byte	0x04, 0x0a
        /*144e*/ 	.short	(.L_1201 - .L_1200)
	.align		4
.L_1200:
        /*1450*/ 	.word	index@(.nv.constant0._ZN7cutlass13device_kernelIN5flash11enable_sm90INS1_16FlashAttnFwdSm90INS1_25CollectiveMainloopFwdSm90ILi2EN4cute5tupleIJNS5_1CILi1EEES8_S8_EEENS6_IJNS7_ILi192EEENS7_ILi144EEENS7_ILi96EEEEEELi96ENS_10bfloat16_tEfNS_4arch4Sm90ELb0ELb0ELb0ELb1ELb0ELb1ELb0ELb0ELb1ELb1ELb1ELb0EEENS1_21CollectiveEpilogueFwdINS6_IJSA_SC_SB_EEES9_SE_SG_Li384ELb1ELb1ELb1ELb0EEENS1_36VarlenDynamicPersistentTileSchedulerILi192ELi144ELi384ELi128ELb1ELb1ELb1ELb0ELb1ELb1EEEEEEEEEvNT_6ParamsE)
        /*1454*/ 	.short	0x0210
        /*1456*/ 	.short	0x0af0


	//----- nvinfo : EIATTR_SW_WAR
	.align		4
.L_1201:
        /*1458*/ 	.byte	0x04, 0x36
        /*145a*/ 	.short	(.L_1203 - .L_1202)
.L_1202:
        /*145c*/ 	.word	0x00000008
.L_1203:


//--------------------- .nv.info._ZN7cutlass13device_kernelIN5flash11enable_sm90INS1_16FlashAttnFwdSm90INS1_25CollectiveMainloopFwdSm90ILi2EN4cute5tupleIJNS5_1CILi1EEES8_S8_EEENS6_IJNS7_ILi192EEENS7_ILi128EEENS7_ILi96EEEEEELi96ENS_10bfloat16_tEfNS_4arch4Sm90ELb0ELb1ELb0ELb0ELb0ELb0ELb0ELb0ELb1ELb1ELb1ELb0EEENS1_21CollectiveEpilogueFwdINS6_IJSA_SC_SB_EEES9_SE_SG_Li384ELb0ELb1ELb1ELb0EEENS1_19SingleTileSchedulerILb0ELb1ELb1ELi192EEEEEEEEEvNT_6ParamsE --------------------------
	.section	.nv.info._ZN7cutlass13device_kernelIN5flash11enable_sm90INS1_16FlashAttnFwdSm90INS1_25CollectiveMainloopFwdSm90ILi2EN4cute5tupleIJNS5_1CILi1EEES8_S8_EEENS6_IJNS7_ILi192EEENS7_ILi128EEENS7_ILi96EEEEEELi96ENS_10bfloat16_tEfNS_4arch4Sm90ELb0ELb1ELb0ELb0ELb0ELb0ELb0ELb0ELb1ELb1ELb1ELb0EEENS1_21CollectiveEpilogueFwdINS6_IJSA_SC_SB_EEES9_SE_SG_Li384ELb0ELb1ELb1ELb0EEENS1_19SingleTileSchedulerILb0ELb1ELb1ELi192EEEEEEEEEvNT_6ParamsE,"",@"SHT_CUDA_INFO"
	.sectionflags	@""
	.align	4


	//----- nvinfo : EIATTR_CUDA_API_VERSION
	.align		4
        /*0000*/ 	.byte	0x04, 0x37
        /*0002*/ 	.short	(.L_1205 - .L_1204)
.L_1204:
        /*0004*/ 	.word	0x00000082


	//----- nvinfo : EIATTR_KPARAM_INFO
	.align		4
.L_1205:
        /*0008*/ 	.byte	0x04, 0x17
        /*000a*/ 	.short	(.L_1207 - .L_1206)
.L_1206:
        /*000c*/ 	.word	0x00000000
        /*0010*/ 	.short	0x0000
        /*0012*/ 	.short	0x0070
        /*0014*/ 	.byte	0x00, 0xf0, 0x01, 0x28


	//----- nvinfo : EIATTR_SPARSE_MMA_MASK
	.align		4
.L_1207:
        /*0018*/ 	.byte	0x03, 0x50
        /*001a*/ 	.short	0x0000


	//----- nvinfo : EIATTR_MAXREG_COUNT
	.align		4
        /*001c*/ 	.byte	0x03, 0x1b
        /*001e*/ 	.short	0x0080


	//----- nvinfo : EIATTR_NUM_BARRIERS
	.align		4
        /*0020*/ 	.byte	0x02, 0x4c
        /*0022*/ 	.byte	0x10
	.zero		1


	//----- nvinfo : EIATTR_EXTERNS
	.align		4
        /*0024*/ 	.byte	0x04, 0x0f
        /*0026*/ 	.short	(.L_1209 - .L_1208)


	//   ....[0]....
	.align		4
.L_1208:
        /*0028*/ 	.word	index@(__assertfail)


	//----- nvinfo : EIATTR_MERCURY_ISA_VERSION
	.align		4
.L_1209:
        /*002c*/ 	.byte	0x03, 0x5f
        /*002e*/ 	.short	0x0101


	//----- nvinfo : EIATTR_INT_WARP_WIDE_INSTR_OFFSETS
	.align		4
        /*0030*/ 	.byte	0x04, 0x31
        /*0032*/ 	.short	(.L_1211 - .L_1210)


	//   ....[0]....
.L_1210:
        /*0034*/ 	.word	0x00000120


	//   ....[1]....
        /*0038*/ 	.word	0x00000160


	//   ....[2]....
        /*003c*/ 	.word	0x000001d0


	//----- nvinfo : EIATTR_COOP_GROUP_MASK_REGIDS
	.align		4
.L_1211:
        /*0040*/ 	.byte	0x04, 0x29
        /*0042*/ 	.short	(.L_1213 - .L_1212)


	//   ....[0]....
.L_1212:
        /*0044*/ 	.word	0xffffffff


	//   ....[1]....
        /*0048*/ 	.word	0xffffffff


	//   ....[2]....
        /*004c*/ 	.word	0xffffffff


	//   ....[3]....
        /*0050*/ 	.word	0xffffffff


	//   ....[4]....
        /*0054*/ 	.word	0xffffffff


	//   ....[5]....
        /*0058*/ 	.word	0xffffffff


	//   ....[6]....
        /*005c*/ 	.word	0xffffffff


	//   ....[7]....
        /*0060*/ 	.word	0xffffffff


	//   ....[8]....
        /*0064*/ 	.word	0xffffffff


	//   ....[9]....
        /*0068*/ 	.word	0xffffffff


	//   ....[10]....
        /*006c*/ 	.word	0xffffffff


	//   ....[11]....
        /*0070*/ 	.word	0xffffffff


	//   ....[12]....
        /*0074*/ 	.word	0xffffffff


	//   ....[13]....
        /*0078*/ 	.word	0xffffffff


	//   ....[14]....
        /*007c*/ 	.word	0xffffffff


	//   ....[15]....
        /*0080*/ 	.word	0xffffffff


	//   ....[16]....
        /*0084*/ 	.word	0xffffffff


	//   ....[17]....
        /*0088*/ 	.word	0xffffffff


	//   ....[18]....
        /*008c*/ 	.word	0xffffffff


	//   ....[19]....
        /*0090*/ 	.word	0xffffffff


	//   ....[20]....
        /*0094*/ 	.word	0xffffffff


	//   ....[21]....
        /*0098*/ 	.word	0xffffffff


	//   ....[22]....
        /*009c*/ 	.word	0xffffffff


	//   ....[23]....
        /*00a0*/ 	.word	0xffffffff


	//   ....[24]....
        /*00a4*/ 	.word	0xffffffff


	//   ....[25]....
        /*00a8*/ 	.word	0xffffffff


	//   ....[26]....
        /*00ac*/ 	.word	0xffffffff


	//   ....[27]....
        /*00b0*/ 	.word	0xffffffff


	//   ....[28]....
        /*00b4*/ 	.word	0xffffffff


	//   ....[29]....
        /*00b8*/ 	.word	0xffffffff


	//   ....[30]....
        /*00bc*/ 	.word	0xffffffff


	//   ....[31]....
        /*00c0*/ 	.word	0xffffffff


	//   ....[32]....
        /*00c4*/ 	.word	0xffffffff


	//   ....[33]....
        /*00c8*/ 	.word	0xffffffff


	//   ....[34]....
        /*00cc*/ 	.word	0xffffffff


	//   ....[35]....
        /*00d0*/ 	.word	0xffffffff


	//   ....[36]....
        /*00d4*/ 	.word	0xffffffff


	//   ....[37]....
        /*00d8*/ 	.word	0xffffffff


	//   ....[38]....
        /*00dc*/ 	.word	0xffffffff


	//   ....[39]....
        /*00e0*/ 	.word	0xffffffff


	//   ....[40]....
        /*00e4*/ 	.word	0xffffffff


	//   ....[41]....
        /*00e8*/ 	.word	0xffffffff


	//   ....[42]....
        /*00ec*/ 	.word	0xffffffff


	//   ....[43]....
        /*00f0*/ 	.word	0xffffffff


	//   ....[44]....
        /*00f4*/ 	.word	0xffffffff


	//   ....[45]....
        /*00f8*/ 	.word	0xffffffff


	//   ....[46]....
        /*00fc*/ 	.word	0xffffffff


	//   ....[47]....
        /*0100*/ 	.word	0xffffffff


	//   ....[48]....
        /*0104*/ 	.word	0xffffffff


	//   ....[49]....
        /*0108*/ 	.word	0xffffffff


	//   ....[50]....
        /*010c*/ 	.word	0xffffffff


	//   ....[51]....
        /*0110*/ 	.word	0xffffffff


	//   ....[52]....
        /*0114*/ 	.word	0xffffffff


	//   ....[53]....
        /*0118*/ 	.word	0xffffffff


	//   ....[54]....
        /*011c*/ 	.word	0xffffffff


	//   ....[55]....
        /*0120*/ 	.word	0xffffffff


	//   ....[56]....
        /*0124*/ 	.word	0xffffffff


	//   ....[57]....
        /*0128*/ 	.word	0xffffffff


	//   ....[58]....
        /*012c*/ 	.word	0xffffffff


	//   ....[59]....
        /*0130*/ 	.word	0xffffffff


	//   ....[60]....
        /*0134*/ 	.word	0xffffffff


	//   ....[61]....
        /*0138*/ 	.word	0x0500000f


	//   ....[62]....
        /*013c*/ 	.word	0x0500000f


	//   ....[63]....
        /*0140*/ 	.word	0x0500000f


	//   ....[64]....
        /*0144*/ 	.word	0x0500000f


	//   ....[65]....
        /*0148*/ 	.word	0x0500000f


	//   ....[66]....
        /*014c*/ 	.word	0x0500000f


	//   ....[67]....
        /*0150*/ 	.word	0x0500000f


	//   ....[68]....
        /*0154*/ 	.word	0x0500000f


	//   ....[69]....
        /*0158*/ 	.word	0x0500000f


	//   ....[70]....
        /*015c*/ 	.word	0x0500000f


	//   ....[71]....
        /*0160*/ 	.word	0x0500000f


	//   ....[72]....
        /*0164*/ 	.word	0x0500000f


	//   ....[73]....
        /*0168*/ 	.word	0x0500000f


	//   ....[74]....
        /*016c*/ 	.word	0x0500000f


	//----- nvinfo : EIATTR_COOP_GROUP_INSTR_OFFSETS
	.align		4
.L_1213:
        /*0170*/ 	.byte	0x04, 0x28
        /*0172*/ 	.short	(.L_1215 - .L_1214)


	//   ....[0]....
.L_1214:
        /*0174*/ 	.word	0x00000060


	//   ....[1]....
        /*0178*/ 	.word	0x00000130


	//   ....[2]....
        /*017c*/ 	.word	0x00000180


	//   ....[3]....
        /*0180*/ 	.word	0x000003b0


	//   ....[4]....
        /*0184*/ 	.word	0x00000510


	//   ....[5]....
        /*0188*/ 	.word	0x00000630


	//   ....[6]....
        /*018c*/ 	.word	0x00000790


	//   ....[7]....
        /*0190*/ 	.word	0x00001530


	//   ....[8]....
        /*0194*/ 	.word	0x00001d20


	//   ....[9]....
        /*0198*/ 	.word	0x000020c0


	//   ....[10]....
        /*019c*/ 	.word	0x00003460


	//   ....[11]....
        /*01a0*/ 	.word	0x00003480


	//   ....[12]....
        /*01a4*/ 	.word	0x00003990


	//   ....[13]....
        /*01a8*/ 	.word	0x000039f0


	//   ....[14]....
        /*01ac*/ 	.word	0x000047d0


	//   ....[15]....
        /*01b0*/ 	.word	0x00005430


	//   ....[16]....
        /*01b4*/ 	.word	0x000056c0


	//   ....[17]....
        /*01b8*/ 	.word	0x000062b0


	//   ....[18]....
        /*01bc*/ 	.word	0x00006350


	//   ....[19]....
        /*01c0*/ 	.word	0x00006bf0


	//   ....[20]....
        /*01c4*/ 	.word	0x00006cb0


	//   ....[21]....
        /*01c8*/ 	.word	0x00007c40


	//   ....[22]....
        /*01cc*/ 	.word	0x00008730


	//   ....[23]....
        /*01d0*/ 	.word	0x00008770


	//   ....[24]....
        /*01d4*/ 	.word	0x00008cd0


	//   ....[25]....
        /*01d8*/ 	.word	0x00008d70


	//   ....[26]....
        /*01dc*/ 	.word	0x00009fc0


	//   ....[27]....
        /*01e0*/ 	.word	0x0000a860


	//   ....[28]....
        /*01e4*/ 	.word	0x0000afc0


	//   ....[29]....
        /*01e8*/ 	.word	0x0000b810


	//   ....[30]....
        /*01ec*/ 	.word	0x0000b8c0


	//   ....[31]....
        /*01f0*/ 	.word	0x0000c1c0


	//   ....[32]....
        /*01f4*/ 	.word	0x0000c220


	//   ....[33]....
        /*01f8*/ 	.word	0x0000d1a0


	//   ....[34]....
        /*01fc*/ 	.word	0x0000d2b0


	//   ....[35]....
        /*0200*/ 	.word	0x0000d310


	//   ....[36]....
        /*0204*/ 	.word	0x0000d420


	//   ....[37]....
        /*0208*/ 	.word	0x0000d430


	//   ....[38]....
        /*020c*/ 	.word	0x0000e310


	//   ....[39]....
        /*0210*/ 	.word	0x0000e350


	//   ....[40]....
        /*0214*/ 	.word	0x0000e390


	//   ....[41]....
        /*0218*/ 	.word	0x0000e3d0


	//   ....[42]....
        /*021c*/ 	.word	0x0000e3f0


	//   ....[43]....
        /*0220*/ 	.word	0x0000e420


	//   ....[44]....
        /*0224*/ 	.word	0x0000e900


	//   ....[45]....
        /*0228*/ 	.word	0x0000e910


	//   ....[46]....
        /*022c*/ 	.word	0x0000f1f0


	//   ....[47]....
        /*0230*/ 	.word	0x000100b0


	//   ....[48]....
        /*0234*/ 	.word	0x00010ba0


	//   ....[49]....
        /*0238*/ 	.word	0x00010be0


	//   ....[50]....
        /*023c*/ 	.word	0x00010c10


	//   ....[51]....
        /*0240*/ 	.word	0x00010c30


	//   ....[52]....
        /*0244*/ 	.word	0x00010c40


	//   ....[53]....
        /*0248*/ 	.word	0x00010c50


	//   ....[54]....
        /*024c*/ 	.word	0x00010c70


	//   ....[55]....
        /*0250*/ 	.word	0x00010d30


	//   ....[56]....
        /*0254*/ 	.word	0x00010e30


	//   ....[57]....
        /*0258*/ 	.word	0x00010e40


	//   ....[58]....
        /*025c*/ 	.word	0x00010e70


	//   ....[59]....
        /*0260*/ 	.word	0x00010ea0


	//   ....[60]....
        /*0264*/ 	.word	0x00013410


	//   ....[61]....
        /*0268*/ 	.word	0x00013a40


	//   ....[62]....
        /*026c*/ 	.word	0x00013bb0


	//   ....[63]....
        /*0270*/ 	.word	0x00013c00


	//   ....[64]....
        /*0274*/ 	.word	0x00013d50


	//   ....[65]....
        /*0278*/ 	.word	0x00013db0


	//   ....[66]....
        /*027c*/ 	.word	0x00013ec0


	//   ....[67]....
        /*0280*/ 	.word	0x00013f10


	//   ....[68]....
        /*0284*/ 	.word	0x00014020


	//   ....[69]....
        /*0288*/ 	.word	0x00014090


	//   ....[70]....
        /*028c*/ 	.word	0x000141c0


	//   ....[71]....
        /*0290*/ 	.word	0x00014210


	//   ....[72]....
        /*0294*/ 	.word	0x00014320


	//   ....[73]....
        /*0298*/ 	.word	0x00014370


	//   ....[74]....
        /*029c*/ 	.word	0x00014740


	//----- nvinfo : EIATTR_REG_RECONFIG
	.align		4
.L_1215:
        /*02a0*/ 	.byte	0x01, 0x54
	.zero		2


	//----- nvinfo : EIATTR_SYSCALL_OFFSETS
	.align		4
        /*02a4*/ 	.byte	0x04, 0x46
        /*02a6*/ 	.short	(.L_1217 - .L_1216)


	//   ....[0]....
.L_1216:
        /*02a8*/ 	.word	0x00001730


	//   ....[1]....
        /*02ac*/ 	.word	0x0000fd50


	//   ....[2]....
        /*02b0*/ 	.word	0x0000fe90


	//   ....[3]....
        /*02b4*/ 	.word	0x0000ff80


	//   ....[4]....
        /*02b8*/ 	.word	0x00010700


	//----- nvinfo : EIATTR_MBARRIER_INSTR_OFFSETS
	.align		4
.L_1217:
        /*02bc*/ 	.byte	0x04, 0x39
        /*02be*/ 	.short	(.L_1219 - .L_1218)


	//   ....[0]....
.L_1218:
        /*02c0*/ 	.word	0x00000260
        /*02c4*/ 	.word	0x000000ff
        /*02c8*/ 	.word	0x0002d800
        /*02cc*/ 	.short	0x0100
        /*02ce*/ 	.byte	0x08
	.zero		1


	//   ....[1]....
        /*02d0*/ 	.word	0x00000270
        /*02d4*/ 	.word	0x000000ff
        /*02d8*/ 	.word	0x0002d820
        /*02dc*/ 	.short	0x0100
        /*02de*/ 	.byte	0x08
	.zero		1


	//   ....[2]....
        /*02e0*/ 	.word	0x00000360
        /*02e4*/ 	.word	0x000000ff
        /*02e8*/ 	.word	0x0002d830
        /*02ec*/ 	.short	0x0100
        /*02ee*/ 	.byte	0x08
	.zero		1


	//   ....[3]....
        /*02f0*/ 	.word	0x00000370
        /*02f4*/ 	.word	0x000000ff
        /*02f8*/ 	.word	0x0002d840
        /*02fc*/ 	.short	0x0100
        /*02fe*/ 	.byte	0x08
	.zero		1


	//   ....[4]....
        /*0300*/ 	.word	0x00000380
        /*0304*/ 	.word	0x000000ff
        /*0308*/ 	.word	0x0002d838
        /*030c*/ 	.short	0x0100
        /*030e*/ 	.byte	0x08
	.zero		1


	//   ....[5]....
        /*0310*/ 	.word	0x00000390
        /*0314*/ 	.word	0x000000ff
        /*0318*/ 	.word	0x0002d848
        /*031c*/ 	.short	0x0100
        /*031e*/ 	.byte	0x08
	.zero		1


	//   ....[6]....
        /*0320*/ 	.word	0x000004c0
        /*0324*/ 	.word	0x000000ff
        /*0328*/ 	.word	0x0002d850
        /*032c*/ 	.short	0x0100
        /*032e*/ 	.byte	0x08
	.zero		1


	//   ....[7]....
        /*0330*/ 	.word	0x000004d0
        /*0334*/ 	.word	0x000000ff
        /*0338*/ 	.word	0x0002d860
        /*033c*/ 	.short	0x0100
        /*033e*/ 	.byte	0x08
	.zero		1


	//   ....[8]....
        /*0340*/ 	.word	0x000004e0
        /*0344*/ 	.word	0x000000ff
        /*0348*/ 	.word	0x0002d858
        /*034c*/ 	.short	0x0100
        /*034e*/ 	.byte	0x08
	.zero		1


	//   ....[9]....
        /*0350*/ 	.word	0x000004f0
        /*0354*/ 	.word	0x000000ff
        /*0358*/ 	.word	0x0002d868
        /*035c*/ 	.short	0x0100
        /*035e*/ 	.byte	0x08
	.zero		1


	//   ....[10]....
        /*0360*/ 	.word	0x000005e0
        /*0364*/ 	.word	0x000000ff
        /*0368*/ 	.word	0x0002d870
        /*036c*/ 	.short	0x0100
        /*036e*/ 	.byte	0x06
	.zero		1


	//   ....[11]....
        /*0370*/ 	.word	0x000005f0
        /*0374*/ 	.word	0x000000ff
        /*0378*/ 	.word	0x0002d880
        /*037c*/ 	.short	0x0100
        /*037e*/ 	.byte	0x06
	.zero		1


	//   ....[12]....
        /*0380*/ 	.word	0x00000600
        /*0384*/ 	.word	0x000000ff
        /*0388*/ 	.word	0x0002d878
        /*038c*/ 	.short	0x0100
        /*038e*/ 	.byte	0x06
	.zero		1


	//   ....[13]....
        /*0390*/ 	.word	0x00000610
        /*0394*/ 	.word	0x000000ff
        /*0398*/ 	.word	0x0002d888
        /*039c*/ 	.short	0x0100
        /*039e*/ 	.byte	0x06
	.zero		1


	//   ....[14]....
        /*03a0*/ 	.word	0x00000740
        /*03a4*/ 	.word	0x000000ff
        /*03a8*/ 	.word	0x0002d890
        /*03ac*/ 	.short	0x0100
        /*03ae*/ 	.byte	0x08
	.zero		1


	//   ....[15]....
        /*03b0*/ 	.word	0x00000750
        /*03b4*/ 	.word	0x000000ff
        /*03b8*/ 	.word	0x0002d8a0
        /*03bc*/ 	.short	0x0100
        /*03be*/ 	.byte	0x08
	.zero		1


	//   ....[16]....
        /*03c0*/ 	.word	0x00000760
        /*03c4*/ 	.word	0x000000ff
        /*03c8*/ 	.word	0x0002d898
        /*03cc*/ 	.short	0x0100
        /*03ce*/ 	.byte	0x08
	.zero		1


	//   ....[17]....
        /*03d0*/ 	.word	0x00000770
        /*03d4*/ 	.word	0x000000ff
        /*03d8*/ 	.word	0x0002d8a8
        /*03dc*/ 	.short	0x0100
        /*03de*/ 	.byte	0x08
	.zero		1


	//   ....[18]....
        /*03e0*/ 	.word	0x000008a0
        /*03e4*/ 	.word	0x000000ff
        /*03e8*/ 	.word	0x0002d8b0
        /*03ec*/ 	.short	0x0100
        /*03ee*/ 	.byte	0x08
	.zero		1


	//   ....[19]....
        /*03f0*/ 	.word	0x000008b0
        /*03f4*/ 	.word	0x000000ff
        /*03f8*/ 	.word	0x0002d8c0
        /*03fc*/ 	.short	0x0100
        /*03fe*/ 	.byte	0x08
	.zero		1


	//   ....[20]....
        /*0400*/ 	.word	0x000008c0
        /*0404*/ 	.word	0x000000ff
        /*0408*/ 	.word	0x0002d8b8
        /*040c*/ 	.short	0x0100
        /*040e*/ 	.byte	0x08
	.zero		1


	//   ....[21]....
        /*0410*/ 	.word	0x000008d0
        /*0414*/ 	.word	0x000000ff
        /*0418*/ 	.word	0x0002d8c8
        /*041c*/ 	.short	0x0100
        /*041e*/ 	.byte	0x08
	.zero		1


	//   ....[22]....
        /*0420*/ 	.word	0x00001750
        /*0424*/ 	.word	0x000000ff
        /*0428*/ 	.word	0x0002d800
        /*042c*/ 	.short	0x010a
        /*042e*/ 	.byte	0x24
	.zero		1


	//   ....[23]....
        /*0430*/ 	.word	0x000017d0
        /*0434*/ 	.word	0x000000ff
        /*0438*/ 	.word	0x0002d830
        /*043c*/ 	.short	0x010a
        /*043e*/ 	.byte	0x24
	.zero		1


	//   ....[24]....
        /*0440*/ 	.word	0x00001840
        /*0444*/ 	.word	0x000000ff
        /*0448*/ 	.word	0x0002d830
        /*044c*/ 	.short	0x010a
        /*044e*/ 	.byte	0x24
	.zero		1


	//   ....[25]....
        /*0450*/ 	.word	0x00001ec0
        /*0454*/ 	.word	0x00000004
        /*0458*/ 	.word	0x00000000
        /*045c*/ 	.short	0x0101
        /*045e*/ 	.byte	0x3f
	.zero		1


	//   ....[26]....
        /*0460*/ 	.word	0x00004c40
        /*0464*/ 	.word	0x000000ff
        /*0468*/ 	.word	0x0002d830
        /*046c*/ 	.short	0x010a
        /*046e*/ 	.byte	0x0a
	.zero		1


	//   ....[27]....
        /*0470*/ 	.word	0x00004c80
        /*0474*/ 	.word	0x000000ff
        /*0478*/ 	.word	0x0002d830
        /*047c*/ 	.short	0x010a
        /*047e*/ 	.byte	0x0a
	.zero		1


	//   ....[28]....
        /*0480*/ 	.word	0x00004f20
        /*0484*/ 	.word	0x000000ff
        /*0488*/ 	.word	0x0002d850
        /*048c*/ 	.short	0x010a
        /*048e*/ 	.byte	0x0a
	.zero		1


	//   ....[29]....
        /*0490*/ 	.word	0x00004f60
        /*0494*/ 	.word	0x000000ff
        /*0498*/ 	.word	0x0002d850
        /*049c*/ 	.short	0x010a
        /*049e*/ 	.byte	0x0a
	.zero		1


	//   ....[30]....
        /*04a0*/ 	.word	0x00005510
        /*04a4*/ 	.word	0x00000017
        /*04a8*/ 	.word	0x00000000
        /*04ac*/ 	.short	0x0101
        /*04ae*/ 	.byte	0x3f
	.zero		1


	//   ....[31]....
        /*04b0*/ 	.word	0x000070b0
        /*04b4*/ 	.word	0x0000002a
        /*04b8*/ 	.word	0x00000000
        /*04bc*/ 	.short	0x0101
        /*04be*/ 	.byte	0x3f
	.zero		1


	//   ....[32]....
        /*04c0*/ 	.word	0x00008050
        /*04c4*/ 	.word	0x000000ff
        /*04c8*/ 	.word	0x0002d830
        /*04cc*/ 	.short	0x010a
        /*04ce*/ 	.byte	0x0e
	.zero		1


	//   ....[33]....
        /*04d0*/ 	.word	0x00008090
        /*04d4*/ 	.word	0x000000ff
        /*04d8*/ 	.word	0x0002d830
        /*04dc*/ 	.short	0x010a
        /*04de*/ 	.byte	0x0e
	.zero		1


	//   ....[34]....
        /*04e0*/ 	.word	0x00008360
        /*04e4*/ 	.word	0x000000ff
        /*04e8*/ 	.word	0x0002d850
        /*04ec*/ 	.short	0x010a
        /*04ee*/ 	.byte	0x0e
	.zero		1


	//   ....[35]....
        /*04f0*/ 	.word	0x000083a0
        /*04f4*/ 	.word	0x000000ff
        /*04f8*/ 	.word	0x0002d850
        /*04fc*/ 	.short	0x010a
        /*04fe*/ 	.byte	0x0e
	.zero		1


	//   ....[36]....
        /*0500*/ 	.word	0x000095a0
        /*0504*/ 	.word	0x0000002f
        /*0508*/ 	.word	0x00000000
        /*050c*/ 	.short	0x0101
        /*050e*/ 	.byte	0x3f
	.zero		1


	//   ....[37]....
        /*0510*/ 	.word	0x00009620
        /*0514*/ 	.word	0x0000001a
        /*0518*/ 	.word	0x00000000
        /*051c*/ 	.short	0x0101
        /*051e*/ 	.byte	0x3f
	.zero		1


	//   ....[38]....
        /*0520*/ 	.word	0x0000a260
        /*0524*/ 	.word	0x000000ff
        /*0528*/ 	.word	0x0002d830
        /*052c*/ 	.short	0x010a
        /*052e*/ 	.byte	0x0a
	.zero		1


	//   ....[39]....
        /*0530*/ 	.word	0x0000a2a0
        /*0534*/ 	.word	0x000000ff
        /*0538*/ 	.word	0x0002d830
        /*053c*/ 	.short	0x010a
        /*053e*/ 	.byte	0x0a
	.zero		1


	//   ....[40]....
        /*0540*/ 	.word	0x0000a540
        /*0544*/ 	.word	0x000000ff
        /*0548*/ 	.word	0x0002d850
        /*054c*/ 	.short	0x010a
        /*054e*/ 	.byte	0x0a
	.zero		1


	//   ....[41]....
        /*0550*/ 	.word	0x0000a580
        /*0554*/ 	.word	0x000000ff
        /*0558*/ 	.word	0x0002d850
        /*055c*/ 	.short	0x010a
        /*055e*/ 	.byte	0x0a
	.zero		1


	//   ....[42]....
        /*0560*/ 	.word	0x0000aa50
        /*0564*/ 	.word	0x0000008a
        /*0568*/ 	.word	0x00000000
        /*056c*/ 	.short	0x0101
        /*056e*/ 	.byte	0x3f
	.zero		1


	//   ....[43]....
        /*0570*/ 	.word	0x0000c5f0
        /*0574*/ 	.word	0x00000018
        /*0578*/ 	.word	0x00000000
        /*057c*/ 	.short	0x0101
        /*057e*/ 	.byte	0x3f
	.zero		1


	//   ....[44]....
        /*0580*/ 	.word	0x0000d220
        /*0584*/ 	.word	0x000000ff
        /*0588*/ 	.word	0x0002d850
        /*058c*/ 	.short	0x010a
        /*058e*/ 	.byte	0x09
	.zero		1


	//   ....[45]....
        /*0590*/ 	.word	0x0000d260
        /*0594*/ 	.word	0x000000ff
        /*0598*/ 	.word	0x0002d850
        /*059c*/ 	.short	0x010a
        /*059e*/ 	.byte	0x09
	.zero		1


	//   ....[46]....
        /*05a0*/ 	.word	0x0000d840
        /*05a4*/ 	.word	0x0000000b
        /*05a8*/ 	.word	0x00000000
        /*05ac*/ 	.short	0x0101
        /*05ae*/ 	.byte	0x3f
	.zero		1


	//   ....[47]....
        /*05b0*/ 	.word	0x0000e410
        /*05b4*/ 	.word	0x000000ff
        /*05b8*/ 	.word	0x00000000
        /*05bc*/ 	.short	0x0101
        /*05be*/ 	.byte	0x04
	.zero		1


	//   ....[48]....
        /*05c0*/ 	.word	0x000102c0
        /*05c4*/ 	.word	0x000000ff
        /*05c8*/ 	.word	0x0002d840
        /*05cc*/ 	.short	0x010a
        /*05ce*/ 	.byte	0x26
	.zero		1


	//   ....[49]....
        /*05d0*/ 	.word	0x00011070
        /*05d4*/ 	.word	0x000000ff
        /*05d8*/ 	.word	0x0002d800
        /*05dc*/ 	.short	0x0107
        /*05de*/ 	.byte	0x26
	.zero		1


	//   ....[50]....
        /*05e0*/ 	.word	0x000110b0
        /*05e4*/ 	.word	0x000000ff
        /*05e8*/ 	.word	0x0002d800
        /*05ec*/ 	.short	0x0101
        /*05ee*/ 	.byte	0x26
	.zero		1


	//   ....[51]....
        /*05f0*/ 	.word	0x000110e0
        /*05f4*/ 	.word	0x000000ff
        /*05f8*/ 	.word	0x0002d820
        /*05fc*/ 	.short	0x010a
        /*05fe*/ 	.byte	0x26
	.zero		1


	//   ....[52]....
        /*0600*/ 	.word	0x00011470
        /*0604*/ 	.word	0x000000ff
        /*0608*/ 	.word	0x0002d848
        /*060c*/ 	.short	0x010a
        /*060e*/ 	.byte	0x26
	.zero		1


	//   ....[53]....
        /*0610*/ 	.word	0x00011840
        /*0614*/ 	.word	0x000000ff
        /*0618*/ 	.word	0x0002d860
        /*061c*/ 	.short	0x010a
        /*061e*/ 	.byte	0x26
	.zero		1


	//   ....[54]....
        /*0620*/ 	.word	0x00011dd0
        /*0624*/ 	.word	0x000000ff
        /*0628*/ 	.word	0x0002d840
        /*062c*/ 	.short	0x010a
        /*062e*/ 	.byte	0x26
	.zero		1


	//   ....[55]....
        /*0630*/ 	.word	0x000121b0
        /*0634*/ 	.word	0x000000ff
        /*0638*/ 	.word	0x0002d868
        /*063c*/ 	.short	0x010a
        /*063e*/ 	.byte	0x26
	.zero		1


	//   ....[56]....
        /*0640*/ 	.word	0x00012780
        /*0644*/ 	.word	0x000000ff
        /*0648*/ 	.word	0x0002d848
        /*064c*/ 	.short	0x010a
        /*064e*/ 	.byte	0x26
	.zero		1


	//   ....[57]....
        /*0650*/ 	.word	0x00012b40
        /*0654*/ 	.word	0x000000ff
        /*0658*/ 	.word	0x0002d860
        /*065c*/ 	.short	0x010a
        /*065e*/ 	.byte	0x26
	.zero		1


	//   ....[58]....
        /*0660*/ 	.word	0x00012f80
        /*0664*/ 	.word	0x00000004
        /*0668*/ 	.word	0x0002d860
        /*066c*/ 	.short	0x010a
        /*066e*/ 	.byte	0x3f
	.zero		1


	//   ....[59]....
        /*0670*/ 	.word	0x000133d0
        /*0674*/ 	.word	0x00000008
        /*0678*/ 	.word	0x0002d820
        /*067c*/ 	.short	0x010a
        /*067e*/ 	.byte	0x3f
	.zero		1


	//   ....[60]....
        /*0680*/ 	.word	0x00013530
        /*0684*/ 	.word	0x00000005
        /*0688*/ 	.word	0x00000000
        /*068c*/ 	.short	0x010a
        /*068e*/ 	.byte	0x3f
	.zero		1


	//   ....[61]....
        /*0690*/ 	.word	0x000135a0
        /*0694*/ 	.word	0x00000003
        /*0698*/ 	.word	0x00000000
        /*069c*/ 	.short	0x010a
        /*069e*/ 	.byte	0x3f
	.zero		1


	//   ....[62]....
        /*06a0*/ 	.word	0x00013600
        /*06a4*/ 	.word	0x00000005
        /*06a8*/ 	.word	0x00000000
        /*06ac*/ 	.short	0x010a
        /*06ae*/ 	.byte	0x3f
	.zero		1


	//   ....[63]....
        /*06b0*/ 	.word	0x00013630
        /*06b4*/ 	.word	0x00000003
        /*06b8*/ 	.word	0x00000000
        /*06bc*/ 	.short	0x010a
        /*06be*/ 	.byte	0x3f
	.zero		1


	//   ....[64]....
        /*06c0*/ 	.word	0x000136a0
        /*06c4*/ 	.word	0x00000003
        /*06c8*/ 	.word	0x0002d800
        /*06cc*/ 	.short	0x010a
        /*06ce*/ 	.byte	0x3f
	.zero		1


	//   ....[65]....
        /*06d0*/ 	.word	0x00013700
        /*06d4*/ 	.word	0x00000003
        /*06d8*/ 	.word	0x0002d830
        /*06dc*/ 	.short	0x010a
        /*06de*/ 	.byte	0x3f
	.zero		1


	//   ....[66]....
        /*06e0*/ 	.word	0x00013760
        /*06e4*/ 	.word	0x00000016
        /*06e8*/ 	.word	0x0002d830
        /*06ec*/ 	.short	0x010a
        /*06ee*/ 	.byte	0x3f
	.zero		1


	//   ....[67]....
        /*06f0*/ 	.word	0x000137c0
        /*06f4*/ 	.word	0x00000016
        /*06f8*/ 	.word	0x0002d850
        /*06fc*/ 	.short	0x010a
        /*06fe*/ 	.byte	0x3f
	.zero		1


	//   ....[68]....
        /*0700*/ 	.word	0x00013820
        /*0704*/ 	.word	0x0000000f
        /*0708*/ 	.word	0x0002d830
        /*070c*/ 	.short	0x010a
        /*070e*/ 	.byte	0x3f
	.zero		1


	//   ....[69]....
        /*0710*/ 	.word	0x00013880
        /*0714*/ 	.word	0x0000000f
        /*0718*/ 	.word	0x0002d850
        /*071c*/ 	.short	0x010a
        /*071e*/ 	.byte	0x3f
	.zero		1


	//   ....[70]....
        /*0720*/ 	.word	0x000138e0
        /*0724*/ 	.word	0x0000000f
        /*0728*/ 	.word	0x0002d830
        /*072c*/ 	.short	0x010a
        /*072e*/ 	.byte	0x3f
	.zero		1


	//   ....[71]....
        /*0730*/ 	.word	0x00013940
        /*0734*/ 	.word	0x0000000f
        /*0738*/ 	.word	0x0002d850
        /*073c*/ 	.short	0x010a
        /*073e*/ 	.byte	0x3f
	.zero		1


	//   ....[72]....
        /*0740*/ 	.word	0x000139a0
        /*0744*/ 	.word	0x00000003
        /*0748*/ 	.word	0x0002d850
        /*074c*/ 	.short	0x010a
        /*074e*/ 	.byte	0x3f
	.zero		1


	//   ....[73]....
        /*0750*/ 	.word	0x00013b00
        /*0754*/ 	.word	0x00000003
        /*0758*/ 	.word	0x0002d840
        /*075c*/ 	.short	0x010a
        /*075e*/ 	.byte	0x3f
	.zero		1


	//   ....[74]....
        /*0760*/ 	.word	0x000143b0
        /*0764*/ 	.word	0x00000005
        /*0768*/ 	.word	0x0002d820
        /*076c*/ 	.short	0x010a
        /*076e*/ 	.byte	0x3f
	.zero		1


	//   ....[75]....
        /*0770*/ 	.word	0x00014410
        /*0774*/ 	.word	0x00000005
        /*0778*/ 	.word	0x0002d848
        /*077c*/ 	.short	0x010a
        /*077e*/ 	.byte	0x3f
	.zero		1


	//   ....[76]....
        /*0780*/ 	.word	0x00014470
        /*0784*/ 	.word	0x00000005
        /*0788*/ 	.word	0x0002d860
        /*078c*/ 	.short	0x010a
        /*078e*/ 	.byte	0x3f
	.zero		1


	//   ....[77]....
        /*0790*/ 	.word	0x000144d0
        /*0794*/ 	.word	0x00000005
        /*0798*/ 	.word	0x0002d840
        /*079c*/ 	.short	0x010a
        /*079e*/ 	.byte	0x3f
	.zero		1


	//   ....[78]....
        /*07a0*/ 	.word	0x00014530
        /*07a4*/ 	.word	0x00000005
        /*07a8*/ 	.word	0x0002d868
        /*07ac*/ 	.short	0x010a
        /*07ae*/ 	.byte	0x3f
	.zero		1


	//   ....[79]....
        /*07b0*/ 	.word	0x00014590
        /*07b4*/ 	.word	0x00000004
        /*07b8*/ 	.word	0x0002d848
        /*07bc*/ 	.short	0x010a
        /*07be*/ 	.byte	0x3f
	.zero		1


	//   ....[80]....
        /*07c0*/ 	.word	0x000145f0
        /*07c4*/ 	.word	0x00000004
        /*07c8*/ 	.word	0x0002d860
        /*07cc*/ 	.short	0x010a
        /*07ce*/ 	.byte	0x3f
	.zero		1


	//   ....[81]....
        /*07d0*/ 	.word	0x00014640
        /*07d4*/ 	.word	0x00000004
        /*07d8*/ 	.word	0x0002d860
        /*07dc*/ 	.short	0x010a
        /*07de*/ 	.byte	0x3f
	.zero		1


	//   ....[82]....
        /*07e0*/ 	.word	0x00014690
        /*07e4*/ 	.word	0x00000008
        /*07e8*/ 	.word	0x0002d820
        /*07ec*/ 	.short	0x010a
        /*07ee*/ 	.byte	0x3f
	.zero		1


	//   ....[83]....
        /*07f0*/ 	.word	0x00014800
        /*07f4*/ 	.word	0x00000005
        /*07f8*/ 	.word	0x00000000
        /*07fc*/ 	.short	0x010a
        /*07fe*/ 	.byte	0x3f
	.zero		1


	//   ....[84]....
        /*0800*/ 	.word	0x00014850
        /*0804*/ 	.word	0x00000003
        /*0808*/ 	.word	0x00000000
        /*080c*/ 	.short	0x010a
        /*080e*/ 	.byte	0x3f
	.zero		1


	//   ....[85]....
        /*0810*/ 	.word	0x000148a0
        /*0814*/ 	.word	0x00000005
        /*0818*/ 	.word	0x00000000
        /*081c*/ 	.short	0x010a
        /*081e*/ 	.byte	0x3f
	.zero		1


	//----- nvinfo : EIATTR_NUM_MBARRIERS
	.align		4
.L_1219:
        /*0820*/ 	.byte	0x03, 0x38
        /*0822*/ 	.short	0x0016


	//----- nvinfo : EIATTR_EXIT_INSTR_OFFSETS
	.align		4
        /*0824*/ 	.byte	0x04, 0x1c
        /*0826*/ 	.short	(.L_1221 - .L_1220)


	//   ....[0]....
.L_1220:
        /*0828*/ 	.word	0x00013680


	//----- nvinfo : EIATTR_MAX_THREADS
	.align		4
.L_1221:
        /*082c*/ 	.byte	0x04, 0x05
        /*082e*/ 	.short	(.L_1223 - .L_1222)
.L_1222:
        /*0830*/ 	.word	0x00000200
        /*0834*/ 	.word	0x00000001
        /*0838*/ 	.word	0x00000001


	//----- nvinfo : EIATTR_CRS_STACK_SIZE
	.align		4
.L_1223:
        /*083c*/ 	.byte	0x04, 0x1e
        /*083e*/ 	.short	(.L_1225 - .L_1224)
.L_1224:
        /*0840*/ 	.word	0x00000000


	//----- nvinfo : EIATTR_CBANK_PARAM_SIZE
	.align		4
.L_1225:
        /*0844*/ 	.byte	0x03, 0x19
        /*0846*/ 	.short	0x0a70


	//----- nvinfo : EIATTR_PARAM_CBANK
	.align		4
        /*0848*/ 	.byte	0x04, 0x0a
        /*084a*/ 	.short	(.L_1227 - .L_1226)
	.align		4
.L_1226:
        /*084c*/ 	.word	index@(.nv.constant0._ZN7cutlass13device_kernelIN5flash11enable_sm90INS1_16FlashAttnFwdSm90INS1_25CollectiveMainloopFwdSm90ILi2EN4cute5tupleIJNS5_1CILi1EEES8_S8_EEENS6_IJNS7_ILi192EEENS7_ILi128EEENS7_ILi96EEEEEELi96ENS_10bfloat16_tEfNS_4arch4Sm90ELb0ELb1ELb0ELb0ELb0ELb0ELb0ELb0ELb1ELb1ELb1ELb0EEENS1_21CollectiveEpilogueFwdINS6_IJSA_SC_SB_EEES9_SE_SG_Li384ELb0ELb1ELb1ELb0EEENS1_19SingleTileSchedulerILb0ELb1ELb1ELi192EEEEEEEEEvNT_6ParamsE)
        /*0850*/ 	.short	0x0210
        /*0852*/ 	.short	0x0a70


	//----- nvinfo : EIATTR_SW_WAR
	.align		4
.L_1227:
        /*0854*/ 	.byte	0x04, 0x36
        /*0856*/ 	.short	(.L_1229 - .L_1228)
.L_1228:
        /*0858*/ 	.word	0x00000008
.L_1229:


//--------------------- .nv.info._ZN7cutlass13device_kernelIN5flash11enable_sm90INS1_16FlashAttnFwdSm90INS1_25CollectiveMainloopFwdSm90ILi2EN4cute5tupleIJNS5_1CILi1EEES8_S8_EEENS6_IJNS7_ILi192EEENS7_ILi128EEENS7_ILi96EEEEEELi96ENS_10bfloat16_tEfNS_4arch4Sm90ELb0ELb1ELb0ELb1ELb0ELb0ELb0ELb0ELb1ELb1ELb1ELb0EEENS1_21CollectiveEpilogueFwdINS6_IJSA_SC_SB_EEES9_SE_SG_Li384ELb1ELb1ELb1ELb0EEENS1_36VarlenDynamicPersistentTileSchedulerILi192ELi128ELi384ELi128ELb1ELb1ELb1ELb1ELb0ELb1EEEEEEEEEvNT_6ParamsE --------------------------
	.section	.nv.info._ZN7cutlass13device_kernelIN5flash11enable_sm90INS1_16FlashAttnFwdSm90INS1_25CollectiveMainloopFwdSm90ILi2EN4cute5tupleIJNS5_1CILi1EEES8_S8_EEENS6_IJNS7_ILi192EEENS7_ILi128EEENS7_ILi96EEEEEELi96ENS_10bfloat16_tEfNS_4arch4Sm90ELb0ELb1ELb0ELb1ELb0ELb0ELb0ELb0ELb1ELb1ELb1ELb0EEENS1_21CollectiveEpilogueFwdINS6_IJSA_SC_SB_EEES9_SE_SG_Li384ELb1ELb1ELb1ELb0EEENS1_36VarlenDynamicPersistentTileSchedulerILi192ELi128ELi384ELi128ELb1ELb1ELb1ELb1ELb0ELb1EEEEEEEEEvNT_6ParamsE,"",@"SHT_CUDA_INFO"
	.sectionflags	@""
	.align	4


	//----- nvinfo : EIATTR_CUDA_API_VERSION
	.align		4
        /*0000*/ 	.byte	0x04, 0x37
        /*0002*/ 	.short	(.L_1231 - .L_1230)
.L_1230:
        /*0004*/ 	.word	0x00000082


	//----- nvinfo : EIATTR_KPARAM_INFO
	.align		4
.L_1231:
        /*0008*/ 	.byte	0x04, 0x17
        /*000a*/ 	.short	(.L_1233 - .L_1232)
.L_1232:
        /*000c*/ 	.word	0x00000000
        /*0010*/ 	.short	0x0000
        /*0012*/ 	.short	0x0070
        /*0014*/ 	.byte	0x00, 0xf0, 0x01, 0x2a


	//----- nvinfo : EIATTR_SPARSE_MMA_MASK
	.align		4
.L_1233:
        /*0018*/ 	.byte	0x03, 0x50
        /*001a*/ 	.short	0x0000


	//----- nvinfo : EIATTR_MAXREG_COUNT
	.align		4
        /*001c*/ 	.byte	0x03, 0x1b
        /*001e*/ 	.short	0x0080


	//----- nvinfo : EIATTR_NUM_BARRIERS
	.align		4
        /*0020*/ 	.byte	0x02, 0x4c
        /*0022*/ 	.byte	0x10
	.zero		1


	//----- nvinfo : EIATTR_EXTERNS
	.align		4
        /*0024*/ 	.byte	0x04, 0x0f
        /*0026*/ 	.short	(.L_1235 - .L_1234)


	//   ....[0]....
	.align		4
.L_1234:
        /*0028*/ 	.word	index@(__assertfail)


	//----- nvinfo : EIATTR_ANNOTATIONS
	.align		4
.L_1235:
        /*002c*/ 	.byte	0x04, 0x55
        /*002e*/ 	.short	(.L_1237 - .L_1236)


	//   ....[0]....
.L_1236:
        /* <DEDUP_REMOVED lines=29> */


	//----- nvinfo : EIATTR_MERCURY_ISA_VERSION
	.align		4
.L_1237:
        /*01e8*/ 	.byte	0x03, 0x5f
        /*01ea*/ 	.short	0x0101


	//----- nvinfo : EIATTR_UNUSED_LOAD_BYTE_OFFSET
	.align		4
        /*01ec*/ 	.byte	0x04, 0x44
        /*01ee*/ 	.short	(.L_1239 - .L_1238)


	//   ....[0]....
.L_1238:
        /*01f0*/ 	.word	0x00000a50
        /*01f4*/ 	.word	0x0000fff0


	//   ....[1]....
        /*01f8*/ 	.word	0x0000e510
        /*01fc*/ 	.word	0x0000fff0


	//----- nvinfo : EIATTR_INT_WARP_WIDE_INSTR_OFFSETS
	.align		4
.L_1239:
        /*0200*/ 	.byte	0x04, 0x31
        /*0202*/ 	.short	(.L_1241 - .L_1240)


	//   ....[0]....
.L_1240:
        /*0204*/ 	.word	0x00000130


	//   ....[1]....
        /*0208*/ 	.word	0x00000170


	//   ....[2]....
        /*020c*/ 	.word	0x000001e0


	//   ....[3]....
        /*0210*/ 	.word	0x00012b20


	//   ....[4]....
        /*0214*/ 	.word	0x00012bb0


	//   ....[5]....
        /*0218*/ 	.word	0x000166e0


	//   ....[6]....
        /*021c*/ 	.word	0x00016770


	//----- nvinfo : EIATTR_COOP_GROUP_MASK_REGIDS
	.align		4
.L_1241:
        /*0220*/ 	.byte	0x04, 0x29
        /*0222*/ 	.short	(.L_1243 - .L_1242)


	//   ....[0]....
.L_1242:
        /*0224*/ 	.word	0xffffffff


	//   ....[1]....
        /*0228*/ 	.word	0xffffffff


	//   ....[2]....
        /*022c*/ 	.word	0xffffffff


	//   ....[3]....
        /*0230*/ 	.word	0xffffffff


	//   ....[4]....
        /*0234*/ 	.word	0xffffffff


	//   ....[5]....
        /*0238*/ 	.word	0xffffffff


	//   ....[6]....
        /*023c*/ 	.word	0xffffffff


	//   ....[7]....
        /*0240*/ 	.word	0xffffffff


	//   ....[8]....
        /*0244*/ 	.word	0xffffffff


	//   ....[9]....
        /*0248*/ 	.word	0xffffffff


	//   ....[10]....
        /*024c*/ 	.word	0xffffffff


	//   ....[11]....
        /*0250*/ 	.word	0xffffffff


	//   ....[12]....
        /*0254*/ 	.word	0xffffffff


	//   ....[13]....
        /*0258*/ 	.word	0xffffffff


	//   ....[14]....
        /*025c*/ 	.word	0xffffffff


	//   ....[15]....
        /*0260*/ 	.word	0xffffffff


	//   ....[16]....
        /*0264*/ 	.word	0xffffffff


	//   ....[17]....
        /*0268*/ 	.word	0xffffffff


	//   ....[18]....
        /*026c*/ 	.word	0xffffffff


	//   ....[19]....
        /*0270*/ 	.word	0xffffffff


	//   ....[20]....
        /*0274*/ 	.word	0xffffffff


	//   ....[21]....
        /*0278*/ 	.word	0xffffffff


	//   ....[22]....
        /*027c*/ 	.word	0xffffffff


	//   ....[23]....
        /*0280*/ 	.word	0xffffffff


	//   ....[24]....
        /*0284*/ 	.word	0xffffffff


	//   ....[25]....
        /*0288*/ 	.word	0xffffffff


	//   ....[26]....
        /*028c*/ 	.word	0xffffffff


	//   ....[27]....
        /*0290*/ 	.word	0xffffffff


	//   ....[28]....
        /*0294*/ 	.word	0xffffffff


	//   ....[29]....
        /*0298*/ 	.word	0xffffffff


	//   ....[30]....
        /*029c*/ 	.word	0xffffffff


	//   ....[31]....
        /*02a0*/ 	.word	0xffffffff


	//   ....[32]....
        /*02a4*/ 	.word	0xffffffff


	//   ....[33]....
        /*02a8*/ 	.word	0xffffffff


	//   ....[34]....
        /*02ac*/ 	.word	0xffffffff


	//   ....[35]....
        /*02b0*/ 	.word	0xffffffff


	//   ....[36]....
        /*02b4*/ 	.word	0xffffffff


	//   ....[37]....
        /*02b8*/ 	.word	0xffffffff


	//   ....[38]....
        /*02bc*/ 	.word	0xffffffff


	//   ....[39]....
        /*02c0*/ 	.word	0xffffffff


	//   ....[40]....
        /*02c4*/ 	.word	0xffffffff


	//   ....[41]....
        /*02c8*/ 	.word	0xffffffff


	//   ....[42]....
        /*02cc*/ 	.word	0xffffffff


	//   ....[43]....
        /*02d0*/ 	.word	0xffffffff


	//   ....[44]....
        /*02d4*/ 	.word	0xffffffff


	//   ....[45]....
        /*02d8*/ 	.word	0xffffffff


	//   ....[46]....
        /*02dc*/ 	.word	0xffffffff


	//   ....[47]....
        /*02e0*/ 	.word	0xffffffff


	//   ....[48]....
        /*02e4*/ 	.word	0xffffffff


	//   ....[49]....
        /*02e8*/ 	.word	0xffffffff


	//   ....[50]....
        /*02ec*/ 	.word	0xffffffff


	//   ....[51]....
        /*02f0*/ 	.word	0xffffffff


	//   ....[52]....
        /*02f4*/ 	.word	0xffffffff


	//   ....[53]....
        /*02f8*/ 	.word	0xffffffff


	//   ....[54]....
        /*02fc*/ 	.word	0xffffffff


	//   ....[55]....
        /*0300*/ 	.word	0xffffffff


	//   ....[56]....
        /*0304*/ 	.word	0xffffffff


	//   ....[57]....
        /*0308*/ 	.word	0xffffffff


	//   ....[58]....
        /*030c*/ 	.word	0xffffffff


	//   ....[59]....
        /*0310*/ 	.word	0xffffffff


	//   ....[60]....
        /*0314*/ 	.word	0xffffffff


	//   ....[61]....
        /*0318*/ 	.word	0xffffffff


	//   ....[62]....
        /*031c*/ 	.word	0xffffffff


	//   ....[63]....
        /*0320*/ 	.word	0xffffffff


	//   ....[64]....
        /*0324*/ 	.word	0xffffffff


	//   ....[65]....
        /*0328*/ 	.word	0xffffffff


	//   ....[66]....
        /*032c*/ 	.word	0xffffffff


	//   ....[67]....
        /*0330*/ 	.word	0xffffffff


	//   ....[68]....
        /*0334*/ 	.word	0xffffffff


	//   ....[69]....
        /*0338*/ 	.word	0xffffffff


	//   ....[70]....
        /*033c*/ 	.word	0xffffffff


	//   ....[71]....
        /*0340*/ 	.word	0xffffffff


	//   ....[72]....
        /*0344*/ 	.word	0xffffffff


	//   ....[73]....
        /*0348*/ 	.word	0xffffffff


	//   ....[74]....
        /*034c*/ 	.word	0xffffffff


	//   ....[75]....
        /*0350*/ 	.word	0xffffffff


	//   ....[76]....
        /*0354*/ 	.word	0xffffffff


	//   ....[77]....
        /*0358*/ 	.word	0xffffffff


	//   ....[78]....
        /*035c*/ 	.word	0xffffffff


	//   ....[79]....
        /*0360*/ 	.word	0xffffffff


	//   ....[80]....
        /*0364*/ 	.word	0xffffffff


	//   ....[81]....
        /*0368*/ 	.word	0xffffffff


	//   ....[82]....
        /*036c*/ 	.word	0xffffffff


	//   ....[83]....
        /*0370*/ 	.word	0xffffffff


	//   ....[84]....
        /*0374*/ 	.word	0xffffffff


	//   ....[85]....
        /*0378*/ 	.word	0xffffffff


	//   ....[86]....
        /*037c*/ 	.word	0xffffffff


	//   ....[87]....
        /*0380*/ 	.word	0xffffffff


	//   ....[88]....
        /*0384*/ 	.word	0xffffffff


	//   ....[89]....
        /*0388*/ 	.word	0xffffffff


	//   ....[90]....
        /*038c*/ 	.word	0xffffffff


	//   ....[91]....
        /*0390*/ 	.word	0xffffffff


	//   ....[92]....
        /*0394*/ 	.word	0xffffffff


	//   ....[93]....
        /*0398*/ 	.word	0xffffffff


	//   ....[94]....
        /*039c*/ 	.word	0xffffffff


	//   ....[95]....
        /*03a0*/ 	.word	0xffffffff


	//   ....[96]....
        /*03a4*/ 	.word	0xffffffff


	//   ....[97]....
        /*03a8*/ 	.word	0xffffffff


	//   ....[98]....
        /*03ac*/ 	.word	0xffffffff


	//   ....[99]....
        /*03b0*/ 	.word	0xffffffff


	//   ....[100]....
        /*03b4*/ 	.word	0xffffffff


	//   ....[101]....
        /*03b8*/ 	.word	0xffffffff


	//   ....[102]....
        /*03bc*/ 	.word	0xffffffff


	//   ....[103]....
        /*03c0*/ 	.word	0x0500000f


	//   ....[104]....
        /*03c4*/ 	.word	0x0500000f


	//   ....[105]....
        /*03c8*/ 	.word	0x0500000f


	//   ....[106]....
        /*03cc*/ 	.word	0x0500000f


	//   ....[107]....
        /*03d0*/ 	.word	0x0500000f


	//   ....[108]....
        /*03d4*/ 	.word	0x0500000f


	//   ....[109]....
        /*03d8*/ 	.word	0x0500000f


	//   ....[110]....
        /*03dc*/ 	.word	0x0500000f


	//   ....[111]....
        /*03e0*/ 	.word	0x0500000f


	//   ....[112]....
        /*03e4*/ 	.word	0x0500000f


	//   ....[113]....
        /*03e8*/ 	.word	0x0500000f


	//   ....[114]....
        /*03ec*/ 	.word	0x0500000f


	//   ....[115]....
        /*03f0*/ 	.word	0x0500000f


	//   ....[116]....
        /*03f4*/ 	.word	0x0500000f


	//   ....[117]....
        /*03f8*/ 	.word	0x0500000f


	//   ....[118]....
        /*03fc*/ 	.word	0x0500000f


	//   ....[119]....
        /*0400*/ 	.word	0x0500000f


	//   ....[120]....
        /*0404*/ 	.word	0x0500000f


	//   ....[121]....
        /*0408*/ 	.word	0x0500000f


	//   ....[122]....
        /*040c*/ 	.word	0x0500000f


	//   ....[123]....
        /*0410*/ 	.word	0x0500000f


	//   ....[124]....
        /*0414*/ 	.word	0x0500000f


	//   ....[125]....
        /*0418*/ 	.word	0x0500000f


	//   ....[126]....
        /*041c*/ 	.word	0x0500000f


	//   ....[127]....
        /*0420*/ 	.word	0x0500000f


	//   ....[128]....
        /*0424*/ 	.word	0x0500000f


	//   ....[129]....
        /*0428*/ 	.word	0x0500000f


	//   ....[130]....
        /*042c*/ 	.word	0x0500000f


	//   ....[131]....
        /*0430*/ 	.word	0x0500000f


	//   ....[132]....
        /*0434*/ 	.word	0x0500000f


	//   ....[133]....
        /*0438*/ 	.word	0x0500000f


	//   ....[134]....
        /*043c*/ 	.word	0x0500000f


	//----- nvinfo : EIATTR_COOP_GROUP_INSTR_OFFSETS
	.align		4
.L_1243:
        /*0440*/ 	.byte	0x04, 0x28
        /*0442*/ 	.short	(.L_1245 - .L_1244)


	//   ....[0]....
.L_1244:
        /*0444*/ 	.word	0x00000070


	//   ....[1]....
        /*0448*/ 	.word	0x00000140


	//   ....[2]....
        /*044c*/ 	.word	0x00000190


	//   ....[3]....
        /*0450*/ 	.word	0x000003c0


	//   ....[4]....
        /*0454*/ 	.word	0x00000520


	//   ....[5]....
        /*0458*/ 	.word	0x00000640


	//   ....[6]....
        /*045c*/ 	.word	0x000007a0


	//   ....[7]....
        /*0460*/ 	.word	0x00001ef0


	//   ....[8]....
        /*0464*/ 	.word	0x00002570


	//   ....[9]....
        /*0468*/ 	.word	0x000033f0


	//   ....[10]....
        /*046c*/ 	.word	0x00003ba0


	//   ....[11]....
        /*0470*/ 	.word	0x00003cb0


	//   ....[12]....
        /*0474*/ 	.word	0x000045a0


	//   ....[13]....
        /*0478*/ 	.word	0x00004600


	//   ....[14]....
        /*047c*/ 	.word	0x000051c0


	//   ....[15]....
        /*0480*/ 	.word	0x00005e20


	//   ....[16]....
        /*0484*/ 	.word	0x000060b0


	//   ....[17]....
        /*0488*/ 	.word	0x00006c90


	//   ....[18]....
        /*048c*/ 	.word	0x00006d90


	//   ....[19]....
        /*0490*/ 	.word	0x00007880


	//   ....[20]....
        /*0494*/ 	.word	0x000078f0


	//   ....[21]....
        /*0498*/ 	.word	0x00008620


	//   ....[22]....
        /*049c*/ 	.word	0x000090e0


	//   ....[23]....
        /*04a0*/ 	.word	0x00009120


	//   ....[24]....
        /*04a4*/ 	.word	0x00009800


	//   ....[25]....
        /*04a8*/ 	.word	0x00009850


	//   ....[26]....
        /*04ac*/ 	.word	0x0000a970


	//   ....[27]....
        /*04b0*/ 	.word	0x0000b2b0


	//   ....[28]....
        /*04b4*/ 	.word	0x0000b550


	//   ....[29]....
        /*04b8*/ 	.word	0x0000c140


	//   ....[30]....
        /*04bc*/ 	.word	0x0000c240


	//   ....[31]....
        /*04c0*/ 	.word	0x0000cd50


	//   ....[32]....
        /*04c4*/ 	.word	0x0000cdb0


	//   ....[33]....
        /*04c8*/ 	.word	0x0000dab0


	//   ....[34]....
        /*04cc*/ 	.word	0x0000dbc0


	//   ....[35]....
        /*04d0*/ 	.word	0x0000dc20


	//   ....[36]....
        /*04d4*/ 	.word	0x0000dd60


	//   ....[37]....
        /*04d8*/ 	.word	0x0000dd80


	//   ....[38]....
        /*04dc*/ 	.word	0x0000ef30


	//   ....[39]....
        /*04e0*/ 	.word	0x0000ef40


	//   ....[40]....
        /*04e4*/ 	.word	0x0000ef50


	//   ....[41]....
        /*04e8*/ 	.word	0x0000ef60


	//   ....[42]....
        /*04ec*/ 	.word	0x0000f590


	//   ....[43]....
        /*04f0*/ 	.word	0x0000f5b0


	//   ....[44]....
        /*04f4*/ 	.word	0x0000f6e0


	//   ....[45]....
        /*04f8*/ 	.word	0x0000f700


	//   ....[46]....
        /*04fc*/ 	.word	0x0000fb70


	//   ....[47]....
        /*0500*/ 	.word	0x0000fb80


	//   ....[48]....
        /*0504*/ 	.word	0x0000fed0


	//   ....[49]....
        /*0508*/ 	.word	0x0000fee0


	//   ....[50]....
        /*050c*/ 	.word	0x00010b20


	//   ....[51]....
        /*0510*/ 	.word	0x00010b30


	//   ....[52]....
        /*0514*/ 	.word	0x00010c30


	//   ....[53]....
        /*0518*/ 	.word	0x00010c50


	//   ....[54]....
        /*051c*/ 	.word	0x00010de0


	//   ....[55]....
        /*0520*/ 	.word	0x00011000


	//   ....[56]....
        /*0524*/ 	.word	0x00011030


	//   ....[57]....
        /*0528*/ 	.word	0x00011060


	//   ....[58]....
        /*052c*/ 	.word	0x00011090


	//   ....[59]....
        /*0530*/ 	.word	0x000110c0


	//   ....[60]....
        /*0534*/ 	.word	0x000110f0


	//   ....[61]....
        /*0538*/ 	.word	0x00011280


	//   ....[62]....
        /*053c*/ 	.word	0x000112b0


	//   ....[63]....
        /*0540*/ 	.word	0x000112e0


	//   ....[64]....
        /*0544*/ 	.word	0x00011310


	//   ....[65]....
        /*0548*/ 	.word	0x00011340


	//   ....[66]....
        /*054c*/ 	.word	0x00011370


	//   ....[67]....
        /*0550*/ 	.word	0x00011400


	//   ....[68]....
        /*0554*/ 	.word	0x00011430


	//   ....[69]....
        /*0558*/ 	.word	0x00011440


	//   ....[70]....
        /*055c*/ 	.word	0x00011480


	//   ....[71]....
        /*0560*/ 	.word	0x000130a0


	//   ....[72]....
        /*0564*/ 	.word	0x00013d50


	//   ....[73]....
        /*0568*/ 	.word	0x00013d70


	//   ....[74]....
        /*056c*/ 	.word	0x00013e40


	//   ....[75]....
        /*0570*/ 	.word	0x00013e60


	//   ....[76]....
        /*0574*/ 	.word	0x00013f00


	//   ....[77]....
        /*0578*/ 	.word	0x00013f20


	//   ....[78]....
        /*057c*/ 	.word	0x00013f30


	//   ....[79]....
        /*0580*/ 	.word	0x00013fc0


	//   ....[80]....
        /*0584*/ 	.word	0x00014010


	//   ....[81]....
        /*0588*/ 	.word	0x00014020


	//   ....[82]....
        /*058c*/ 	.word	0x00014050


	//   ....[83]....
        /*0590*/ 	.word	0x00014120


	//   ....[84]....
        /*0594*/ 	.word	0x00016e60


	//   ....[85]....
        /*0598*/ 	.word	0x00016e90


	//   ....[86]....
        /*059c*/ 	.word	0x00016ef0


	//   ....[87]....
        /*05a0*/ 	.word	0x00016f20


	//   ....[88]....
        /*05a4*/ 	.word	0x00016f50


	//   ....[89]....
        /*05a8*/ 	.word	0x00016f80


	//   ....[90]....
        /*05ac*/ 	.word	0x00016fb0


	//   ....[91]....
        /*05b0*/ 	.word	0x00016fe0


	//   ....[92]....
        /*05b4*/ 	.word	0x00017180


	//   ....[93]....
        /*05b8*/ 	.word	0x000171b0


	//   ....[94]....
        /*05bc*/ 	.word	0x000171e0


	//   ....[95]....
        /*05c0*/ 	.word	0x00017210


	//   ....[96]....
        /*05c4*/ 	.word	0x00017240


	//   ....[97]....
        /*05c8*/ 	.word	0x00017270


	//   ....[98]....
        /*05cc*/ 	.word	0x00017330


	//   ....[99]....
        /*05d0*/ 	.word	0x00017350


	//   ....[100]....
        /*05d4*/ 	.word	0x00017370


	//   ....[101]....
        /*05d8*/ 	.word	0x000173d0


	//   ....[102]....
        /*05dc*/ 	.word	0x00017df0


	//   ....[103]....
        /*05e0*/ 	.word	0x00018450


	//   ....[104]....
        /*05e4*/ 	.word	0x00018630


	//   ....[105]....
        /*05e8*/ 	.word	0x00018680


	//   ....[106]....
        /*05ec*/ 	.word	0x000186e0


	//   ....[107]....
        /*05f0*/ 	.word	0x000187f0


	//   ....[108]....
        /*05f4*/ 	.word	0x00018850


	//   ....[109]....
        /*05f8*/ 	.word	0x00018970


	//   ....[110]....
        /*05fc*/ 	.word	0x000189d0


	//   ....[111]....
        /*0600*/ 	.word	0x00018a70


	//   ....[112]....
        /*0604*/ 	.word	0x00018b40


	//   ....[113]....
        /*0608*/ 	.word	0x00018c40


	//   ....[114]....
        /*060c*/ 	.word	0x00018cc0


	//   ....[115]....
        /*0610*/ 	.word	0x00018db0


	//   ....[116]....
        /*0614*/ 	.word	0x000190d0


	//   ....[117]....
        /*0618*/ 	.word	0x00019170


	//   ....[118]....
        /*061c*/ 	.word	0x000192e0


	//   ....[119]....
        /*0620*/ 	.word	0x00019350


	//   ....[120]....
        /*0624*/ 	.word	0x000193c0


	//   ....[121]....
        /*0628*/ 	.word	0x00019430


	//   ....[122]....
        /*062c*/ 	.word	0x000194a0


	//   ....[123]....
        /*0630*/ 	.word	0x00019520


	//   ....[124]....
        /*0634*/ 	.word	0x000195a0


	//   ....[125]....
        /*0638*/ 	.word	0x00019630


	//   ....[126]....
        /*063c*/ 	.word	0x000196a0


	//   ....[127]....
        /*0640*/ 	.word	0x00019710


	//   ....[128]....
        /*0644*/ 	.word	0x00019780


	//   ....[129]....
        /*0648*/ 	.word	0x00019800


	//   ....[130]....
        /*064c*/ 	.word	0x00019870


	//   ....[131]....
        /*0650*/ 	.word	0x00019920


	//   ....[132]....
        /*0654*/ 	.word	0x00019970


	//   ....[133]....
        /*0658*/ 	.word	0x00019a00


	//   ....[134]....
        /*065c*/ 	.word	0x00019b30


	//----- nvinfo : EIATTR_REG_RECONFIG
	.align		4
.L_1245:
        /*0660*/ 	.byte	0x01, 0x54
	.zero		2


	//----- nvinfo : EIATTR_SYSCALL_OFFSETS
	.align		4
        /*0664*/ 	.byte	0x04, 0x46
        /*0666*/ 	.short	(.L_1247 - .L_1246)


	//   ....[0]....
.L_1246:
        /*0668*/ 	.word	0x000020e0


	//   ....[1]....
        /*066c*/ 	.word	0x00012d10


	//   ....[2]....
        /*0670*/ 	.word	0x00012e60


	//   ....[3]....
        /*0674*/ 	.word	0x00012f50


	//   ....[4]....
        /*0678*/ 	.word	0x00013800


	//----- nvinfo : EIATTR_MBARRIER_INSTR_OFFSETS
	.align		4
.L_1247:
        /*067c*/ 	.byte	0x04, 0x39
        /*067e*/ 	.short	(.L_1249 - .L_1248)


	//   ....[0]....
.L_1248:
        /*0680*/ 	.word	0x00000270
        /*0684*/ 	.word	0x000000ff
        /*0688*/ 	.word	0x0002d800
        /*068c*/ 	.short	0x0100
        /*068e*/ 	.byte	0x08
	.zero		1


	//   ....[1]....
        /*0690*/ 	.word	0x00000280
        /*0694*/ 	.word	0x000000ff
        /*0698*/ 	.word	0x0002d820
        /*069c*/ 	.short	0x0100
        /*069e*/ 	.byte	0x08
	.zero		1


	//   ....[2]....
        /*06a0*/ 	.word	0x00000370
        /*06a4*/ 	.word	0x000000ff
        /*06a8*/ 	.word	0x0002d830
        /*06ac*/ 	.short	0x0100
        /*06ae*/ 	.byte	0x08
	.zero		1


	//   ....[3]....
        /*06b0*/ 	.word	0x00000380
        /*06b4*/ 	.word	0x000000ff
        /*06b8*/ 	.word	0x0002d840
        /*06bc*/ 	.short	0x0100
        /*06be*/ 	.byte	0x08
	.zero		1


	//   ....[4]....
        /*06c0*/ 	.word	0x00000390
        /*06c4*/ 	.word	0x000000ff
        /*06c8*/ 	.word	0x0002d838
        /*06cc*/ 	.short	0x0100
        /*06ce*/ 	.byte	0x08
	.zero		1


	//   ....[5]....
        /*06d0*/ 	.word	0x000003a0
        /*06d4*/ 	.word	0x000000ff
        /*06d8*/ 	.word	0x0002d848
        /*06dc*/ 	.short	0x0100
        /*06de*/ 	.byte	0x08
	.zero		1


	//   ....[6]....
        /*06e0*/ 	.word	0x000004d0
        /*06e4*/ 	.word	0x000000ff
        /*06e8*/ 	.word	0x0002d850
        /*06ec*/ 	.short	0x0100
        /*06ee*/ 	.byte	0x08
	.zero		1


	//   ....[7]....
        /*06f0*/ 	.word	0x000004e0
        /*06f4*/ 	.word	0x000000ff
        /*06f8*/ 	.word	0x0002d860
        /*06fc*/ 	.short	0x0100
        /*06fe*/ 	.byte	0x08
	.zero		1


	//   ....[8]....
        /*0700*/ 	.word	0x000004f0
        /*0704*/ 	.word	0x000000ff
        /*0708*/ 	.word	0x0002d858
        /*070c*/ 	.short	0x0100
        /*070e*/ 	.byte	0x08
	.zero		1


	//   ....[9]....
        /*0710*/ 	.word	0x00000500
        /*0714*/ 	.word	0x000000ff
        /*0718*/ 	.word	0x0002d868
        /*071c*/ 	.short	0x0100
        /*071e*/ 	.byte	0x08
	.zero		1


	//   ....[10]....
        /*0720*/ 	.word	0x000005f0
        /*0724*/ 	.word	0x000000ff
        /*0728*/ 	.word	0x0002d870
        /*072c*/ 	.short	0x0100
        /*072e*/ 	.byte	0x06
	.zero		1


	//   ....[11]....
        /*0730*/ 	.word	0x00000600
        /*0734*/ 	.word	0x000000ff
        /*0738*/ 	.word	0x0002d880
        /*073c*/ 	.short	0x0100
        /*073e*/ 	.byte	0x06
	.zero		1


	//   ....[12]....
        /*0740*/ 	.word	0x00000610
        /*0744*/ 	.word	0x000000ff
        /*0748*/ 	.word	0x0002d878
        /*074c*/ 	.short	0x0100
        /*074e*/ 	.byte	0x06
	.zero		1


	//   ....[13]....
        /*0750*/ 	.word	0x00000620
        /*0754*/ 	.word	0x000000ff
        /*0758*/ 	.word	0x0002d888
        /*075c*/ 	.short	0x0100
        /*075e*/ 	.byte	0x06
	.zero		1


	//   ....[14]....
        /*0760*/ 	.word	0x00000750
        /*0764*/ 	.word	0x000000ff
        /*0768*/ 	.word	0x0002d890
        /*076c*/ 	.short	0x0100
        /*076e*/ 	.byte	0x08
	.zero		1


	//   ....[15]....
        /*0770*/ 	.word	0x00000760
        /*0774*/ 	.word	0x000000ff
        /*0778*/ 	.word	0x0002d8a0
        /*077c*/ 	.short	0x0100
        /*077e*/ 	.byte	0x08
	.zero		1


	//   ....[16]....
        /*0780*/ 	.word	0x00000770
        /*0784*/ 	.word	0x000000ff
        /*0788*/ 	.word	0x0002d898
        /*078c*/ 	.short	0x0100
        /*078e*/ 	.byte	0x08
	.zero		1


	//   ....[17]....
        /*0790*/ 	.word	0x00000780
        /*0794*/ 	.word	0x000000ff
        /*0798*/ 	.word	0x0002d8a8
        /*079c*/ 	.short	0x0100
        /*079e*/ 	.byte	0x08
	.zero		1


	//   ....[18]....
        /*07a0*/ 	.word	0x000008b0
        /*07a4*/ 	.word	0x000000ff
        /*07a8*/ 	.word	0x0002d8b0
        /*07ac*/ 	.short	0x0100
        /*07ae*/ 	.byte	0x08
	.zero		1


	//   ....[19]....
        /*07b0*/ 	.word	0x000008c0
        /*07b4*/ 	.word	0x000000ff
        /*07b8*/ 	.word	0x0002d8c0
        /*07bc*/ 	.short	0x0100
        /*07be*/ 	.byte	0x08
	.zero		1


	//   ....[20]....
        /*07c0*/ 	.word	0x000008d0
        /*07c4*/ 	.word	0x000000ff
        /*07c8*/ 	.word	0x0002d8b8
        /*07cc*/ 	.short	0x0100
        /*07ce*/ 	.byte	0x08
	.zero		1


	//   ....[21]....
        /*07d0*/ 	.word	0x000008e0
        /*07d4*/ 	.word	0x000000ff
        /*07d8*/ 	.word	0x0002d8c8
        /*07dc*/ 	.short	0x0100
        /*07de*/ 	.byte	0x08
	.zero		1


	//   ....[22]....
        /*07e0*/ 	.word	0x00002160
        /*07e4*/ 	.word	0x000000ff
        /*07e8*/ 	.word	0x0002d800
        /*07ec*/ 	.short	0x010a
        /*07ee*/ 	.byte	0x2a
	.zero		1


	//   ....[23]....
        /*07f0*/ 	.word	0x000021e0
        /*07f4*/ 	.word	0x00000003
        /*07f8*/ 	.word	0x0002d830
        /*07fc*/ 	.short	0x010a
        /*07fe*/ 	.byte	0x3f
	.zero		1


	//   ....[24]....
        /*0800*/ 	.word	0x00002240
        /*0804*/ 	.word	0x00000003
        /*0808*/ 	.word	0x0002d830
        /*080c*/ 	.short	0x010a
        /*080e*/ 	.byte	0x3f
	.zero		1


	//   ....[25]....
        /*0810*/ 	.word	0x000026a0
        /*0814*/ 	.word	0x00000003
        /*0818*/ 	.word	0x00000000
        /*081c*/ 	.short	0x0101
        /*081e*/ 	.byte	0x3f
	.zero		1


	//   ....[26]....
        /*0820*/ 	.word	0x000055f0
        /*0824*/ 	.word	0x000000ff
        /*0828*/ 	.word	0x0002d830
        /*082c*/ 	.short	0x010a
        /*082e*/ 	.byte	0x06
	.zero		1


	//   ....[27]....
        /*0830*/ 	.word	0x00005630
        /*0834*/ 	.word	0x000000ff
        /*0838*/ 	.word	0x0002d830
        /*083c*/ 	.short	0x010a
        /*083e*/ 	.byte	0x06
	.zero		1


	//   ....[28]....
        /*0840*/ 	.word	0x000058d0
        /*0844*/ 	.word	0x000000ff
        /*0848*/ 	.word	0x0002d850
        /*084c*/ 	.short	0x010a
        /*084e*/ 	.byte	0x06
	.zero		1


	//   ....[29]....
        /*0850*/ 	.word	0x00005910
        /*0854*/ 	.word	0x000000ff
        /*0858*/ 	.word	0x0002d850
        /*085c*/ 	.short	0x010a
        /*085e*/ 	.byte	0x06
	.zero		1


	//   ....[30]....
        /*0860*/ 	.word	0x00005eb0
        /*0864*/ 	.word	0x00000006
        /*0868*/ 	.word	0x00000000
        /*086c*/ 	.short	0x0101
        /*086e*/ 	.byte	0x3f
	.zero		1


	//   ....[31]....
        /*0870*/ 	.word	0x00007a00
        /*0874*/ 	.word	0x00000009
        /*0878*/ 	.word	0x00000000
        /*087c*/ 	.short	0x0101
        /*087e*/ 	.byte	0x3f
	.zero		1


	//   ....[32]....
        /*0880*/ 	.word	0x00008a10
        /*0884*/ 	.word	0x000000ff
        /*0888*/ 	.word	0x0002d830
        /*088c*/ 	.short	0x010a
        /*088e*/ 	.byte	0x06
	.zero		1


	//   ....[33]....
        /*0890*/ 	.word	0x00008a50
        /*0894*/ 	.word	0x000000ff
        /*0898*/ 	.word	0x0002d830
        /*089c*/ 	.short	0x010a
        /*089e*/ 	.byte	0x06
	.zero		1


	//   ....[34]....
        /*08a0*/ 	.word	0x00008cf0
        /*08a4*/ 	.word	0x000000ff
        /*08a8*/ 	.word	0x0002d850
        /*08ac*/ 	.short	0x010a
        /*08ae*/ 	.byte	0x06
	.zero		1


	//   ....[35]....
        /*08b0*/ 	.word	0x00008d30
        /*08b4*/ 	.word	0x000000ff
        /*08b8*/ 	.word	0x0002d850
        /*08bc*/ 	.short	0x010a
        /*08be*/ 	.byte	0x06
	.zero		1


	//   ....[36]....
        /*08c0*/ 	.word	0x00009ed0
        /*08c4*/ 	.word	0x0000000c
        /*08c8*/ 	.word	0x00000000
        /*08cc*/ 	.short	0x0101
        /*08ce*/ 	.byte	0x3f
	.zero		1


	//   ....[37]....
        /*08d0*/ 	.word	0x0000a080
        /*08d4*/ 	.word	0x0000000c
        /*08d8*/ 	.word	0x00000000
        /*08dc*/ 	.short	0x0101
        /*08de*/ 	.byte	0x3f
	.zero		1


	//   ....[38]....
        /*08e0*/ 	.word	0x0000aaf0
        /*08e4*/ 	.word	0x000000ff
        /*08e8*/ 	.word	0x0002d830
        /*08ec*/ 	.short	0x010a
        /*08ee*/ 	.byte	0x06
	.zero		1


	//   ....[39]....
        /*08f0*/ 	.word	0x0000ab30
        /*08f4*/ 	.word	0x000000ff
        /*08f8*/ 	.word	0x0002d830
        /*08fc*/ 	.short	0x010a
        /*08fe*/ 	.byte	0x06
	.zero		1


	//   ....[40]....
        /*0900*/ 	.word	0x0000add0
        /*0904*/ 	.word	0x000000ff
        /*0908*/ 	.word	0x0002d850
        /*090c*/ 	.short	0x010a
        /*090e*/ 	.byte	0x06
	.zero		1


	//   ....[41]....
        /*0910*/ 	.word	0x0000ae10
        /*0914*/ 	.word	0x000000ff
        /*0918*/ 	.word	0x0002d850
        /*091c*/ 	.short	0x010a
        /*091e*/ 	.byte	0x06
	.zero		1


	//   ....[42]....
        /*0920*/ 	.word	0x0000b350
        /*0924*/ 	.word	0x00000000
        /*0928*/ 	.word	0x00000000
        /*092c*/ 	.short	0x0101
        /*092e*/ 	.byte	0x3f
	.zero		1


	//   ....[43]....
        /*0930*/ 	.word	0x0000c6e0
        /*0934*/ 	.word	0x0000000d
        /*0938*/ 	.word	0x00000000
        /*093c*/ 	.short	0x0101
        /*093e*/ 	.byte	0x3f
	.zero		1


	//   ....[44]....
        /*0940*/ 	.word	0x0000db30
        /*0944*/ 	.word	0x000000ff
        /*0948*/ 	.word	0x0002d850
        /*094c*/ 	.short	0x010a
        /*094e*/ 	.byte	0x09
	.zero		1


	//   ....[45]....
        /*0950*/ 	.word	0x0000db70
        /*0954*/ 	.word	0x000000ff
        /*0958*/ 	.word	0x0002d850
        /*095c*/ 	.short	0x010a
        /*095e*/ 	.byte	0x09
	.zero		1


	//   ....[46]....
        /*0960*/ 	.word	0x0000e1b0
        /*0964*/ 	.word	0x0000000a
        /*0968*/ 	.word	0x00000000
        /*096c*/ 	.short	0x0101
        /*096e*/ 	.byte	0x3f
	.zero		1


	//   ....[47]....
        /*0970*/ 	.word	0x0000f5c0
        /*0974*/ 	.word	0x000000ff
        /*0978*/ 	.word	0x00000000
        /*097c*/ 	.short	0x0101
        /*097e*/ 	.byte	0x04
	.zero		1


	//   ....[48]....
        /*0980*/ 	.word	0x0000fa80
        /*0984*/ 	.word	0x000000ff
        /*0988*/ 	.word	0x00000000
        /*098c*/ 	.short	0x0101
        /*098e*/ 	.byte	0x04
	.zero		1


	//   ....[49]....
        /*0990*/ 	.word	0x000132c0
        /*0994*/ 	.word	0x00000000
        /*0998*/ 	.word	0x0002d840
        /*099c*/ 	.short	0x010a
        /*099e*/ 	.byte	0x3f
	.zero		1


	//   ....[50]....
        /*09a0*/ 	.word	0x000141f0
        /*09a4*/ 	.word	0x00000011
        /*09a8*/ 	.word	0x0002d800
        /*09ac*/ 	.short	0x0107
        /*09ae*/ 	.byte	0x3f
	.zero		1


	//   ....[51]....
        /*09b0*/ 	.word	0x000142e0
        /*09b4*/ 	.word	0x00000011
        /*09b8*/ 	.word	0x0002d800
        /*09bc*/ 	.short	0x0101
        /*09be*/ 	.byte	0x3f
	.zero		1


	//   ....[52]....
        /*09c0*/ 	.word	0x00014300
        /*09c4*/ 	.word	0x00000011
        /*09c8*/ 	.word	0x0002d820
        /*09cc*/ 	.short	0x010a
        /*09ce*/ 	.byte	0x3f
	.zero		1


	//   ....[53]....
        /*09d0*/ 	.word	0x000146e0
        /*09d4*/ 	.word	0x00000003
        /*09d8*/ 	.word	0x0002d840
        /*09dc*/ 	.short	0x010a
        /*09de*/ 	.byte	0x3f
	.zero		1


	//   ....[54]....
        /*09e0*/ 	.word	0x00014b60
        /*09e4*/ 	.word	0x00000003
        /*09e8*/ 	.word	0x00000060
        /*09ec*/ 	.short	0x010a
        /*09ee*/ 	.byte	0x3f
	.zero		1


	//   ....[55]....
        /*09f0*/ 	.word	0x00015280
        /*09f4*/ 	.word	0x00000003
        /*09f8*/ 	.word	0x0002d840
        /*09fc*/ 	.short	0x010a
        /*09fe*/ 	.byte	0x3f
	.zero		1


	//   ....[56]....
        /*0a00*/ 	.word	0x00015700
        /*0a04*/ 	.word	0x0000000c
        /*0a08*/ 	.word	0x00000060
        /*0a0c*/ 	.short	0x010a
        /*0a0e*/ 	.byte	0x3f
	.zero		1


	//   ....[57]....
        /*0a10*/ 	.word	0x00015d70
        /*0a14*/ 	.word	0x00000002
        /*0a18*/ 	.word	0x0002d840
        /*0a1c*/ 	.short	0x010a
        /*0a1e*/ 	.byte	0x3f
	.zero		1


	//   ....[58]....
        /*0a20*/ 	.word	0x00016200
        /*0a24*/ 	.word	0x00000007
        /*0a28*/ 	.word	0x00000060
        /*0a2c*/ 	.short	0x010a
        /*0a2e*/ 	.byte	0x3f
	.zero		1


	//   ....[59]....
        /*0a30*/ 	.word	0x00016820
        /*0a34*/ 	.word	0x00000003
        /*0a38*/ 	.word	0x0002d860
        /*0a3c*/ 	.short	0x010a
        /*0a3e*/ 	.byte	0x3f
	.zero		1


	//   ....[60]....
        /*0a40*/ 	.word	0x00017d70
        /*0a44*/ 	.word	0x00000009
        /*0a48*/ 	.word	0x0002d820
        /*0a4c*/ 	.short	0x010a
        /*0a4e*/ 	.byte	0x3f
	.zero		1


	//   ....[61]....
        /*0a50*/ 	.word	0x00017f10
        /*0a54*/ 	.word	0x00000007
        /*0a58*/ 	.word	0x00000000
        /*0a5c*/ 	.short	0x010a
        /*0a5e*/ 	.byte	0x3f
	.zero		1


	//   ....[62]....
        /*0a60*/ 	.word	0x00017f80
        /*0a64*/ 	.word	0x00000003
        /*0a68*/ 	.word	0x00000000
        /*0a6c*/ 	.short	0x010a
        /*0a6e*/ 	.byte	0x3f
	.zero		1


	//   ....[63]....
        /*0a70*/ 	.word	0x00017fe0
        /*0a74*/ 	.word	0x00000005
        /*0a78*/ 	.word	0x00000000
        /*0a7c*/ 	.short	0x010a
        /*0a7e*/ 	.byte	0x3f
	.zero		1


	//   ....[64]....
        /*0a80*/ 	.word	0x00018010
        /*0a84*/ 	.word	0x00000003
        /*0a88*/ 	.word	0x00000000
        /*0a8c*/ 	.short	0x010a
        /*0a8e*/ 	.byte	0x3f
	.zero		1


	//   ....[65]....
        /*0a90*/ 	.word	0x00018080
        /*0a94*/ 	.word	0x00000003
        /*0a98*/ 	.word	0x0002d800
        /*0a9c*/ 	.short	0x010a
        /*0a9e*/ 	.byte	0x3f
	.zero		1


	//   ....[66]....
        /*0aa0*/ 	.word	0x000180d0
        /*0aa4*/ 	.word	0x00000003
        /*0aa8*/ 	.word	0x0002d830
        /*0aac*/ 	.short	0x010a
        /*0aae*/ 	.byte	0x3f
	.zero		1


	//   ....[67]....
        /*0ab0*/ 	.word	0x00018130
        /*0ab4*/ 	.word	0x00000007
        /*0ab8*/ 	.word	0x0002d830
        /*0abc*/ 	.short	0x010a
        /*0abe*/ 	.byte	0x3f
	.zero		1


	//   ....[68]....
        /*0ac0*/ 	.word	0x00018190
        /*0ac4*/ 	.word	0x00000007
        /*0ac8*/ 	.word	0x0002d850
        /*0acc*/ 	.short	0x010a
        /*0ace*/ 	.byte	0x3f
	.zero		1


	//   ....[69]....
        /*0ad0*/ 	.word	0x000181f0
        /*0ad4*/ 	.word	0x00000005
        /*0ad8*/ 	.word	0x0002d830
        /*0adc*/ 	.short	0x010a
        /*0ade*/ 	.byte	0x3f
	.zero		1


	//   ....[70]....
        /*0ae0*/ 	.word	0x00018250
        /*0ae4*/ 	.word	0x00000005
        /*0ae8*/ 	.word	0x0002d850
        /*0aec*/ 	.short	0x010a
        /*0aee*/ 	.byte	0x3f
	.zero		1


	//   ....[71]....
        /*0af0*/ 	.word	0x000182b0
        /*0af4*/ 	.word	0x00000005
        /*0af8*/ 	.word	0x0002d830
        /*0afc*/ 	.short	0x010a
        /*0afe*/ 	.byte	0x3f
	.zero		1


	//   ....[72]....
        /*0b00*/ 	.word	0x00018310
        /*0b04*/ 	.word	0x00000005
        /*0b08*/ 	.word	0x0002d850
        /*0b0c*/ 	.short	0x010a
        /*0b0e*/ 	.byte	0x3f
	.zero		1


	//   ....[73]....
        /*0b10*/ 	.word	0x00018370
        /*0b14*/ 	.word	0x00000007
        /*0b18*/ 	.word	0x0002d850
        /*0b1c*/ 	.short	0x010a
        /*0b1e*/ 	.byte	0x3f
	.zero		1


	//   ....[74]....
        /*0b20*/ 	.word	0x00018510
        /*0b24*/ 	.word	0x00000000
        /*0b28*/ 	.word	0x0002d840
        /*0b2c*/ 	.short	0x010a
        /*0b2e*/ 	.byte	0x3f
	.zero		1


	//   ....[75]....
        /*0b30*/ 	.word	0x00018df0
        /*0b34*/ 	.word	0x00000011
        /*0b38*/ 	.word	0x0002d820
        /*0b3c*/ 	.short	0x010a
        /*0b3e*/ 	.byte	0x3f
	.zero		1


	//   ....[76]....
        /*0b40*/ 	.word	0x00018e40
        /*0b44*/ 	.word	0x00000003
        /*0b48*/ 	.word	0x0002d840
        /*0b4c*/ 	.short	0x010a
        /*0b4e*/ 	.byte	0x3f
	.zero		1


	//   ....[77]....
        /*0b50*/ 	.word	0x00018e90
        /*0b54*/ 	.word	0x00000003
        /*0b58*/ 	.word	0x00000060
        /*0b5c*/ 	.short	0x010a
        /*0b5e*/ 	.byte	0x3f
	.zero		1


	//   ....[78]....
        /*0b60*/ 	.word	0x00018ee0
        /*0b64*/ 	.word	0x00000003
        /*0b68*/ 	.word	0x0002d840
        /*0b6c*/ 	.short	0x010a
        /*0b6e*/ 	.byte	0x3f
	.zero		1


	//   ....[79]....
        /*0b70*/ 	.word	0x00018f30
        /*0b74*/ 	.word	0x0000000c
        /*0b78*/ 	.word	0x00000060
        /*0b7c*/ 	.short	0x010a
        /*0b7e*/ 	.byte	0x3f
	.zero		1


	//   ....[80]....
        /*0b80*/ 	.word	0x00018f80
        /*0b84*/ 	.word	0x00000002
        /*0b88*/ 	.word	0x0002d840
        /*0b8c*/ 	.short	0x010a
        /*0b8e*/ 	.byte	0x3f
	.zero		1


	//   ....[81]....
        /*0b90*/ 	.word	0x00018fd0
        /*0b94*/ 	.word	0x00000007
        /*0b98*/ 	.word	0x00000060
        /*0b9c*/ 	.short	0x010a
        /*0b9e*/ 	.byte	0x3f
	.zero		1


	//   ....[82]....
        /*0ba0*/ 	.word	0x00019020
        /*0ba4*/ 	.word	0x00000003
        /*0ba8*/ 	.word	0x0002d860
        /*0bac*/ 	.short	0x010a
        /*0bae*/ 	.byte	0x3f
	.zero		1


	//   ....[83]....
        /*0bb0*/ 	.word	0x00019a50
        /*0bb4*/ 	.word	0x00000009
        /*0bb8*/ 	.word	0x0002d820
        /*0bbc*/ 	.short	0x010a
        /*0bbe*/ 	.byte	0x3f
	.zero		1


	//   ....[84]....
        /*0bc0*/ 	.word	0x00019bf0
        /*0bc4*/ 	.word	0x00000007
        /*0bc8*/ 	.word	0x00000000
        /*0bcc*/ 	.short	0x010a
        /*0bce*/ 	.byte	0x3f
	.zero		1


	//   ....[85]....
        /*0bd0*/ 	.word	0x00019c40
        /*0bd4*/ 	.word	0x00000003
        /*0bd8*/ 	.word	0x00000000
        /*0bdc*/ 	.short	0x010a
        /*0bde*/ 	.byte	0x3f
	.zero		1


	//   ....[86]....
        /*0be0*/ 	.word	0x00019c90
        /*0be4*/ 	.word	0x00000005
        /*0be8*/ 	.word	0x00000000
        /*0bec*/ 	.short	0x010a
        /*0bee*/ 	.byte	0x3f
	.zero		1


	//----- nvinfo : EIATTR_NUM_MBARRIERS
	.align		4
.L_1249:
        /*0bf0*/ 	.byte	0x03, 0x38
        /*0bf2*/ 	.short	0x0016


	//----- nvinfo : EIATTR_EXIT_INSTR_OFFSETS
	.align		4
        /*0bf4*/ 	.byte	0x04, 0x1c
        /*0bf6*/ 	.short	(.L_1251 - .L_1250)


	//   ....[0]....
.L_1250:
        /*0bf8*/ 	.word	0x00000a80


	//   ....[1]....
        /*0bfc*/ 	.word	0x00010d80


	//   ....[2]....
        /*0c00*/ 	.word	0x00018060


	//----- nvinfo : EIATTR_MAX_THREADS
	.align		4
.L_1251:
        /*0c04*/ 	.byte	0x04, 0x05
        /*0c06*/ 	.short	(.L_1253 - .L_1252)
.L_1252:
        /*0c08*/ 	.word	0x00000200
        /*0c0c*/ 	.word	0x00000001
        /*0c10*/ 	.word	0x00000001


	//----- nvinfo : EIATTR_CRS_STACK_SIZE
	.align		4
.L_1253:
        /*0c14*/ 	.byte	0x04, 0x1e
        /*0c16*/ 	.short	(.L_1255 - .L_1254)
.L_1254:
        /*0c18*/ 	.word	0x00000000


	//----- nvinfo : EIATTR_CBANK_PARAM_SIZE
	.align		4
.L_1255:
        /*0c1c*/ 	.byte	0x03, 0x19
        /*0c1e*/ 	.short	0x0af0


	//----- nvinfo : EIATTR_PARAM_CBANK
	.align		4
        /*0c20*/ 	.byte	0x04, 0x0a
        /*0c22*/ 	.short	(.L_1257 - .L_1256)
	.align		4
.L_1256:
        /*0c24*/ 	.word	index@(.nv.constant0._ZN7cutlass13device_kernelIN5flash11enable_sm90INS1_16FlashAttnFwdSm90INS1_25CollectiveMainloopFwdSm90ILi2EN4cute5tupleIJNS5_1CILi1EEES8_S8_EEENS6_IJNS7_ILi192EEENS7_ILi128EEENS7_ILi96EEEEEELi96ENS_10bfloat16_tEfNS_4arch4Sm90ELb0ELb1ELb0ELb1ELb0ELb0ELb0ELb0ELb1ELb1ELb1ELb0EEENS1_21CollectiveEpilogueFwdINS6_IJSA_SC_SB_EEES9_SE_SG_Li384ELb1ELb1ELb1ELb0EEENS1_36VarlenDynamicPersistentTileSchedulerILi192ELi128ELi384ELi128ELb1ELb1ELb1ELb1ELb0ELb1EEEEEEEEEvNT_6ParamsE)
        /*0c28*/ 	.short	0x0210
        /*0c2a*/ 	.short	0x0af0


	//----- nvinfo : EIATTR_SW_WAR
	.align		4
.L_1257:
        /*0c2c*/ 	.byte	0x04, 0x36
        /*0c2e*/ 	.short	(.L_1259 - .L_1258)
.L_1258:
        /*0c30*/ 	.word	0x00000008
.L_1259:


//--------------------- .nv.info._ZN7cutlass13device_kernelIN5flash11enable_sm90INS1_16FlashAttnFwdSm90INS1_25CollectiveMainloopFwdSm90ILi2EN4cute5tupleIJNS5_1CILi1EEES8_S8_EEENS6_IJNS7_ILi192EEENS7_ILi128EEENS7_ILi96EEEEEELi96ENS_10bfloat16_tEfNS_4arch4Sm90ELb0ELb1ELb0ELb1ELb0ELb1ELb0ELb0ELb1ELb1ELb1ELb0EEENS1_21CollectiveEpilogueFwdINS6_IJSA_SC_SB_EEES9_SE_SG_Li384ELb1ELb1ELb1ELb0EEENS1_36VarlenDynamicPersistentTileSchedulerILi192ELi128ELi384ELi128ELb1ELb1ELb1ELb1ELb0ELb1EEEEEEEEEvNT_6ParamsE --------------------------
	.section	.nv.info._ZN7cutlass13device_kernelIN5flash11enable_sm90INS1_16FlashAttnFwdSm90INS1_25CollectiveMainloopFwdSm90ILi2EN4cute5tupleIJNS5_1CILi1EEES8_S8_EEENS6_IJNS7_ILi192EEENS7_ILi128EEENS7_ILi96EEEEEELi96ENS_10bfloat16_tEfNS_4arch4Sm90ELb0ELb1ELb0ELb1ELb0ELb1ELb0ELb0ELb1ELb1ELb1ELb0EEENS1_21CollectiveEpilogueFwdINS6_IJSA_SC_SB_EEES9_SE_SG_Li384ELb1ELb1ELb1ELb0EEENS1_36VarlenDynamicPersistentTileSchedulerILi192ELi128ELi384ELi128ELb1ELb1ELb1ELb1ELb0ELb1EEEEEEEEEvNT_6ParamsE,"",@"SHT_CUDA_INFO"
	.sectionflags	@""
	.align	4


	//----- nvinfo : EIATTR_CUDA_API_VERSION
	.align		4
        /*0000*/ 	.byte	0x04, 0x37
        /*0002*/ 	.short	(.L_1261 - .L_1260)
.L_1260:
        /*0004*/ 	.word	0x00000082


	//----- nvinfo : EIATTR_KPARAM_INFO
	.align		4
.L_1261:
        /*0008*/ 	.byte	0x04, 0x17
        /*000a*/ 	.short	(.L_1263 - .L_1262)
.L_1262:
        /*000c*/ 	.word	0x00000000
        /*0010*/ 	.short	0x0000
        /*0012*/ 	.short	0x0070
        /*0014*/ 	.byte	0x00, 0xf0, 0x01, 0x2a


	//----- nvinfo : EIATTR_SPARSE_MMA_MASK
	.align		4
.L_1263:
        /*0018*/ 	.byte	0x03, 0x50
        /*001a*/ 	.short	0x0000


	//----- nvinfo : EIATTR_MAXREG_COUNT
	.align		4
        /*001c*/ 	.byte	0x03, 0x1b
        /*001e*/ 	.short	0x0080


	//----- nvinfo : EIATTR_NUM_BARRIERS
	.align		4
        /*0020*/ 	.byte	0x02, 0x4c
        /*0022*/ 	.byte	0x10
	.zero		1


	//----- nvinfo : EIATTR_EXTERNS
	.align		4
        /*0024*/ 	.byte	0x04, 0x0f
        /*0026*/ 	.short	(.L_1265 - .L_1264)


	//   ....[0]....
	.align		4
.L_1264:
        /*0028*/ 	.word	index@(__assertfail)


	//----- nvinfo : EIATTR_ANNOTATIONS
	.align		4
.L_1265:
        /*002c*/ 	.byte	0x04, 0x55
        /*002e*/ 	.short	(.L_1267 - .L_1266)


	//   ....[0]....
.L_1266:
        /* <DEDUP_REMOVED lines=98> */


	//----- nvinfo : EIATTR_MERCURY_ISA_VERSION
	.align		4
.L_1267:
        /*0638*/ 	.byte	0x03, 0x5f
        /*063a*/ 	.short	0x0101


	//----- nvinfo : EIATTR_UNUSED_LOAD_BYTE_OFFSET
	.align		4
        /*063c*/ 	.byte	0x04, 0x44
        /*063e*/ 	.short	(.L_1269 - .L_1268)


	//   ....[0]....
.L_1268:
        /*0640*/ 	.word	0x00000af0
        /*0644*/ 	.word	0x0000fff0


	//   ....[1]....
        /*0648*/ 	.word	0x00019370
        /*064c*/ 	.word	0x0000fff0


	//----- nvinfo : EIATTR_INT_WARP_WIDE_INSTR_OFFSETS
	.align		4
.L_1269:
        /*0650*/ 	.byte	0x04, 0x31
        /*0652*/ 	.short	(.L_1271 - .L_1270)


	//   ....[0]....
.L_1270:
        /*0654*/ 	.word	0x00000190


	//   ....[1]....
        /*0658*/ 	.word	0x000001d0


	//   ....[2]....
        /*065c*/ 	.word	0x00000240


	//   ....[3]....
        /*0660*/ 	.word	0x0001fa70


	//   ....[4]....
        /*0664*/ 	.word	0x0001fb00


	//   ....[5]....
        /*0668*/ 	.word	0x000235b0


	//   ....[6]....
        /*066c*/ 	.word	0x00023640


	//----- nvinfo : EIATTR_COOP_GROUP_MASK_REGIDS
	.align		4
.L_1271:
        /*0670*/ 	.byte	0x04, 0x29
        /*0672*/ 	.short	(.L_1273 - .L_1272)


	//   ....[0]....
.L_1272:
        /*0674*/ 	.word	0xffffffff


	//   ....[1]....
        /*0678*/ 	.word	0xffffffff


	//   ....[2]....
        /*067c*/ 	.word	0xffffffff


	//   ....[3]....
        /*0680*/ 	.word	0xffffffff


	//   ....[4]....
        /*0684*/ 	.word	0xffffffff


	//   ....[5]....
        /*0688*/ 	.word	0xffffffff


	//   ....[6]....
        /*068c*/ 	.word	0xffffffff


	//   ....[7]....
        /*0690*/ 	.word	0xffffffff


	//   ....[8]....
        /*0694*/ 	.word	0xffffffff


	//   ....[9]....
        /*0698*/ 	.word	0xffffffff


	//   ....[10]....
        /*069c*/ 	.word	0xffffffff


	//   ....[11]....
        /*06a0*/ 	.word	0xffffffff


	//   ....[12]....
        /*06a4*/ 	.word	0xffffffff


	//   ....[13]....
        /*06a8*/ 	.word	0xffffffff


	//   ....[14]....
        /*06ac*/ 	.word	0xffffffff


	//   ....[15]....
        /*06b0*/ 	.word	0xffffffff


	//   ....[16]....
        /*06b4*/ 	.word	0xffffffff


	//   ....[17]....
        /*06b8*/ 	.word	0xffffffff


	//   ....[18]....
        /*06bc*/ 	.word	0xffffffff


	//   ....[19]....
        /*06c0*/ 	.word	0xffffffff


	//   ....[20]....
        /*06c4*/ 	.word	0xffffffff


	//   ....[21]....
        /*06c8*/ 	.word	0xffffffff


	//   ....[22]....
        /*06cc*/ 	.word	0xffffffff


	//   ....[23]....
        /*06d0*/ 	.word	0xffffffff


	//   ....[24]....
        /*06d4*/ 	.word	0xffffffff


	//   ....[25]....
        /*06d8*/ 	.word	0xffffffff


	//   ....[26]....
        /*06dc*/ 	.word	0xffffffff


	//   ....[27]....
        /*06e0*/ 	.word	0xffffffff


	//   ....[28]....
        /*06e4*/ 	.word	0xffffffff


	//   ....[29]....
        /*06e8*/ 	.word	0xffffffff


	//   ....[30]....
        /*06ec*/ 	.word	0xffffffff


	//   ....[31]....
        /*06f0*/ 	.word	0xffffffff


	//   ....[32]....
        /*06f4*/ 	.word	0xffffffff


	//   ....[33]....
        /*06f8*/ 	.word	0xffffffff


	//   ....[34]....
        /*06fc*/ 	.word	0xffffffff


	//   ....[35]....
        /*0700*/ 	.word	0xffffffff


	//   ....[36]....
        /*0704*/ 	.word	0xffffffff


	//   ....[37]....
        /*0708*/ 	.word	0xffffffff


	//   ....[38]....
        /*070c*/ 	.word	0xffffffff


	//   ....[39]....
        /*0710*/ 	.word	0xffffffff


	//   ....[40]....
        /*0714*/ 	.word	0xffffffff


	//   ....[41]....
        /*0718*/ 	.word	0xffffffff


	//   ....[42]....
        /*071c*/ 	.word	0xffffffff


	//   ....[43]....
        /*0720*/ 	.word	0xffffffff


	//   ....[44]....
        /*0724*/ 	.word	0xffffffff


	//   ....[45]....
        /*0728*/ 	.word	0xffffffff


	//   ....[46]....
        /*072c*/ 	.word	0xffffffff


	//   ....[47]....
        /*0730*/ 	.word	0xffffffff


	//   ....[48]....
        /*0734*/ 	.word	0xffffffff


	//   ....[49]....
        /*0738*/ 	.word	0xffffffff


	//   ....[50]....
        /*073c*/ 	.word	0xffffffff


	//   ....[51]....
        /*0740*/ 	.word	0xffffffff


	//   ....[52]....
        /*0744*/ 	.word	0xffffffff


	//   ....[53]....
        /*0748*/ 	.word	0xffffffff


	//   ....[54]....
        /*074c*/ 	.word	0xffffffff


	//   ....[55]....
        /*0750*/ 	.word	0xffffffff


	//   ....[56]....
        /*0754*/ 	.word	0xffffffff


	//   ....[57]....
        /*0758*/ 	.word	0xffffffff


	//   ....[58]....
        /*075c*/ 	.word	0xffffffff


	//   ....[59]....
        /*0760*/ 	.word	0xffffffff


	//   ....[60]....
        /*0764*/ 	.word	0xffffffff


	//   ....[61]....
        /*0768*/ 	.word	0xffffffff


	//   ....[62]....
        /*076c*/ 	.word	0xffffffff


	//   ....[63]....
        /*0770*/ 	.word	0xffffffff


	//   ....[64]....
        /*0774*/ 	.word	0xffffffff


	//   ....[65]....
        /*0778*/ 	.word	0xffffffff


	//   ....[66]....
        /*077c*/ 	.word	0xffffffff


	//   ....[67]....
        /*0780*/ 	.word	0xffffffff


	//   ....[68]....
        /*0784*/ 	.word	0xffffffff


	//   ....[69]....
        /*0788*/ 	.word	0xffffffff


	//   ....[70]....
        /*078c*/ 	.word	0xffffffff


	//   ....[71]....
        /*0790*/ 	.word	0xffffffff


	//   ....[72]....
        /*0794*/ 	.word	0xffffffff


	//   ....[73]....
        /*0798*/ 	.word	0xffffffff


	//   ....[74]....
        /*079c*/ 	.word	0xffffffff


	//   ....[75]....
        /*07a0*/ 	.word	0xffffffff


	//   ....[76]....
        /*07a4*/ 	.word	0xffffffff


	//   ....[77]....
        /*07a8*/ 	.word	0xffffffff


	//   ....[78]....
        /*07ac*/ 	.word	0xffffffff


	//   ....[79]....
        /*07b0*/ 	.word	0xffffffff


	//   ....[80]....
        /*07b4*/ 	.word	0xffffffff


	//   ....[81]....
        /*07b8*/ 	.word	0xffffffff


	//   ....[82]....
        /*07bc*/ 	.word	0xffffffff


	//   ....[83]....
        /*07c0*/ 	.word	0xffffffff


	//   ....[84]....
        /*07c4*/ 	.word	0xffffffff


	//   ....[85]....
        /*07c8*/ 	.word	0xffffffff


	//   ....[86]....
        /*07cc*/ 	.word	0xffffffff


	//   ....[87]....
        /*07d0*/ 	.word	0xffffffff


	//   ....[88]....
        /*07d4*/ 	.word	0xffffffff


	//   ....[89]....
        /*07d8*/ 	.word	0xffffffff


	//   ....[90]....
        /*07dc*/ 	.word	0xffffffff


	//   ....[91]....
        /*07e0*/ 	.word	0xffffffff


	//   ....[92]....
        /*07e4*/ 	.word	0xffffffff


	//   ....[93]....
        /*07e8*/ 	.word	0xffffffff


	//   ....[94]....
        /*07ec*/ 	.word	0xffffffff


	//   ....[95]....
        /*07f0*/ 	.word	0xffffffff


	//   ....[96]....
        /*07f4*/ 	.word	0xffffffff


	//   ....[97]....
        /*07f8*/ 	.word	0xffffffff


	//   ....[98]....
        /*07fc*/ 	.word	0xffffffff


	//   ....[99]....
        /*0800*/ 	.word	0xffffffff


	//   ....[100]....
        /*0804*/ 	.word	0xffffffff


	//   ....[101]....
        /*0808*/ 	.word	0xffffffff


	//   ....[102]....
        /*080c*/ 	.word	0xffffffff


	//   ....[103]....
        /*0810*/ 	.word	0xffffffff


	//   ....[104]....
        /*0814*/ 	.word	0xffffffff


	//   ....[105]....
        /*0818*/ 	.word	0xffffffff


	//   ....[106]....
        /*081c*/ 	.word	0xffffffff


	//   ....[107]....
        /*0820*/ 	.word	0xffffffff


	//   ....[108]....
        /*0824*/ 	.word	0xffffffff


	//   ....[109]....
        /*0828*/ 	.word	0xffffffff


	//   ....[110]....
        /*082c*/ 	.word	0xffffffff


	//   ....[111]....
        /*0830*/ 	.word	0xffffffff


	//   ....[112]....
        /*0834*/ 	.word	0x0500000f


	//   ....[113]....
        /*0838*/ 	.word	0x0500000f


	//   ....[114]....
        /*083c*/ 	.word	0x0500000f


	//   ....[115]....
        /*0840*/ 	.word	0x0500000f


	//   ....[116]....
        /*0844*/ 	.word	0x0500000f


	//   ....[117]....
        /*0848*/ 	.word	0x0500000f


	//   ....[118]....
        /*084c*/ 	.word	0x0500000f


	//   ....[119]....
        /*0850*/ 	.word	0x0500000f


	//   ....[120]....
        /*0854*/ 	.word	0x0500000f


	//   ....[121]....
        /*0858*/ 	.word	0x0500000f


	//   ....[122]....
        /*085c*/ 	.word	0x0500000f


	//   ....[123]....
        /*0860*/ 	.word	0x0500000f


	//   ....[124]....
        /*0864*/ 	.word	0x0500000f


	//   ....[125]....
        /*0868*/ 	.word	0x0500000f


	//   ....[126]....
        /*086c*/ 	.word	0x0500000f


	//   ....[127]....
        /*0870*/ 	.word	0x0500000f


	//   ....[128]....
        /*0874*/ 	.word	0x0500000f


	//   ....[129]....
        /*0878*/ 	.word	0x0500000f


	//   ....[130]....
        /*087c*/ 	.word	0x0500000f


	//   ....[131]....
        /*0880*/ 	.word	0x0500000f


	//   ....[132]....
        /*0884*/ 	.word	0x0500000f


	//   ....[133]....
        /*0888*/ 	.word	0x0500000f


	//   ....[134]....
        /*088c*/ 	.word	0x0500000f


	//   ....[135]....
        /*0890*/ 	.word	0x0500000f


	//   ....[136]....
        /*0894*/ 	.word	0x0500000f


	//   ....[137]....
        /*0898*/ 	.word	0x0500000f


	//   ....[138]....
        /*089c*/ 	.word	0x0500000f


	//   ....[139]....
        /*08a0*/ 	.word	0x0500000f


	//   ....[140]....
        /*08a4*/ 	.word	0x0500000f


	//   ....[141]....
        /*08a8*/ 	.word	0x0500000f


	//   ....[142]....
        /*08ac*/ 	.word	0x0500000f


	//   ....[143]....
        /*08b0*/ 	.word	0x0500000f


	//   ....[144]....
        /*08b4*/ 	.word	0x0500000f


	//   ....[145]....
        /*08b8*/ 	.word	0x0500000f


	//   ....[146]....
        /*08bc*/ 	.word	0x0500000f


	//   ....[147]....
        /*08c0*/ 	.word	0x0500000f


	//   ....[148]....
        /*08c4*/ 	.word	0x0500000f


	//   ....[149]....
        /*08c8*/ 	.word	0x0500000f


	//   ....[150]....
        /*08cc*/ 	.word	0x0500000f


	//   ....[151]....
        /*08d0*/ 	.word	0x0500000f


	//   ....[152]....
        /*08d4*/ 	.word	0x0500000f


	//   ....[153]....
        /*08d8*/ 	.word	0x0500000f


	//   ....[154]....
        /*08dc*/ 	.word	0x0500000f


	//   ....[155]....
        /*08e0*/ 	.word	0x0500000f


	//   ....[156]....
        /*08e4*/ 	.word	0x0500000f


	//   ....[157]....
        /*08e8*/ 	.word	0x0500000f


	//   ....[158]....
        /*08ec*/ 	.word	0x0500000f


	//   ....[159]....
        /*08f0*/ 	.word	0x0500000f


	//   ....[160]....
        /*08f4*/ 	.word	0x0500000f


	//   ....[161]....
        /*08f8*/ 	.word	0x0500000f


	//   ....[162]....
        /*08fc*/ 	.word	0x0500000f


	//   ....[163]....
        /*0900*/ 	.word	0x0500000f


	//   ....[164]....
        /*0904*/ 	.word	0x0500000f


	//   ....[165]....
        /*0908*/ 	.word	0x0500000f


	//----- nvinfo : EIATTR_COOP_GROUP_INSTR_OFFSETS
	.align		4
.L_1273:
        /*090c*/ 	.byte	0x04, 0x28
        /*090e*/ 	.short	(.L_1275 - .L_1274)


	//   ....[0]....
.L_1274:
        /*0910*/ 	.word	0x00000070


	//   ....[1]....
        /*0914*/ 	.word	0x000001a0


	//   ....[2]....
        /*0918*/ 	.word	0x000001f0


	//   ....[3]....
        /*091c*/ 	.word	0x00000420


	//   ....[4]....
        /*0920*/ 	.word	0x00000580


	//   ....[5]....
        /*0924*/ 	.word	0x000006a0


	//   ....[6]....
        /*0928*/ 	.word	0x00000800


	//   ....[7]....
        /*092c*/ 	.word	0x00007d10


	//   ....[8]....
        /*0930*/ 	.word	0x00008480


	//   ....[9]....
        /*0934*/ 	.word	0x00008490


	//   ....[10]....
        /*0938*/ 	.word	0x000084a0


	//   ....[11]....
        /*093c*/ 	.word	0x000084b0


	//   ....[12]....
        /*0940*/ 	.word	0x0000a410


	//   ....[13]....
        /*0944*/ 	.word	0x0000a420


	//   ....[14]....
        /*0948*/ 	.word	0x0000a430


	//   ....[15]....
        /*094c*/ 	.word	0x0000a440


	//   ....[16]....
        /*0950*/ 	.word	0x0000c8c0


	//   ....[17]....
        /*0954*/ 	.word	0x0000d6c0


	//   ....[18]....
        /*0958*/ 	.word	0x0000ddc0


	//   ....[19]....
        /*095c*/ 	.word	0x0000ded0


	//   ....[20]....
        /*0960*/ 	.word	0x0000e7b0


	//   ....[21]....
        /*0964*/ 	.word	0x0000e810


	//   ....[22]....
        /*0968*/ 	.word	0x0000f480


	//   ....[23]....
        /*096c*/ 	.word	0x0000ff60


	//   ....[24]....
        /*0970*/ 	.word	0x000106a0


	//   ....[25]....
        /*0974*/ 	.word	0x000110b0


	//   ....[26]....
        /*0978*/ 	.word	0x000110d0


	//   ....[27]....
        /*097c*/ 	.word	0x00011e10


	//   ....[28]....
        /*0980*/ 	.word	0x00011e30


	//   ....[29]....
        /*0984*/ 	.word	0x00012c30


	//   ....[30]....
        /*0988*/ 	.word	0x00013900


	//   ....[31]....
        /*098c*/ 	.word	0x00013920


	//   ....[32]....
        /*0990*/ 	.word	0x00014050


	//   ....[33]....
        /*0994*/ 	.word	0x00014090


	//   ....[34]....
        /*0998*/ 	.word	0x000152a0


	//   ....[35]....
        /*099c*/ 	.word	0x000159d0


	//   ....[36]....
        /*09a0*/ 	.word	0x00016160


	//   ....[37]....
        /*09a4*/ 	.word	0x00016b60


	//   ....[38]....
        /*09a8*/ 	.word	0x00016b80


	//   ....[39]....
        /*09ac*/ 	.word	0x000178c0


	//   ....[40]....
        /*09b0*/ 	.word	0x000178e0


	//   ....[41]....
        /*09b4*/ 	.word	0x000186e0


	//   ....[42]....
        /*09b8*/ 	.word	0x00018e00


	//   ....[43]....
        /*09bc*/ 	.word	0x00018e10


	//   ....[44]....
        /*09c0*/ 	.word	0x00018e60


	//   ....[45]....
        /*09c4*/ 	.word	0x00018e70


	//   ....[46]....
        /*09c8*/ 	.word	0x00019d30


	//   ....[47]....
        /*09cc*/ 	.word	0x00019d50


	//   ....[48]....
        /*09d0*/ 	.word	0x00019d60


	//   ....[49]....
        /*09d4*/ 	.word	0x00019d70


	//   ....[50]....
        /*09d8*/ 	.word	0x0001a410


	//   ....[51]....
        /*09dc*/ 	.word	0x0001a420


	//   ....[52]....
        /*09e0*/ 	.word	0x0001a570


	//   ....[53]....
        /*09e4*/ 	.word	0x0001a580


	//   ....[54]....
        /*09e8*/ 	.word	0x0001a970


	//   ....[55]....
        /*09ec*/ 	.word	0x0001a980


	//   ....[56]....
        /*09f0*/ 	.word	0x0001aee0


	//   ....[57]....
        /*09f4*/ 	.word	0x0001aef0


	//   ....[58]....
        /*09f8*/ 	.word	0x0001bd00


	//   ....[59]....
        /*09fc*/ 	.word	0x0001bd10


	//   ....[60]....
        /*0a00*/ 	.word	0x0001be70


	//   ....[61]....
        /*0a04*/ 	.word	0x0001be80


	//   ....[62]....
        /*0a08*/ 	.word	0x0001c030


	//   ....[63]....
        /*0a0c*/ 	.word	0x0001c230


	//   ....[64]....
        /*0a10*/ 	.word	0x0001c260


	//   ....[65]....
        /*0a14*/ 	.word	0x0001c290


	//   ....[66]....
        /*0a18*/ 	.word	0x0001c2c0


	//   ....[67]....
        /*0a1c*/ 	.word	0x0001c2f0


	//   ....[68]....
        /*0a20*/ 	.word	0x0001c320


	//   ....[69]....
        /*0a24*/ 	.word	0x0001c4b0


	//   ....[70]....
        /*0a28*/ 	.word	0x0001c4e0


	//   ....[71]....
        /*0a2c*/ 	.word	0x0001c510


	//   ....[72]....
        /*0a30*/ 	.word	0x0001c540


	//   ....[73]....
        /*0a34*/ 	.word	0x0001c570


	//   ....[74]....
        /*0a38*/ 	.word	0x0001c5a0


	//   ....[75]....
        /*0a3c*/ 	.word	0x0001c630


	//   ....[76]....
        /*0a40*/ 	.word	0x0001c660


	//   ....[77]....
        /*0a44*/ 	.word	0x0001c670


	//   ....[78]....
        /*0a48*/ 	.word	0x0001c6b0


	//   ....[79]....
        /*0a4c*/ 	.word	0x0001df70


	//   ....[80]....
        /*0a50*/ 	.word	0x00020000


	//   ....[81]....
        /*0a54*/ 	.word	0x00020c50


	//   ....[82]....
        /*0a58*/ 	.word	0x00020c70


	//   ....[83]....
        /*0a5c*/ 	.word	0x00020d00


	//   ....[84]....
        /*0a60*/ 	.word	0x00020d20


	//   ....[85]....
        /*0a64*/ 	.word	0x00020dc0


	//   ....[86]....
        /*0a68*/ 	.word	0x00020de0


	//   ....[87]....
        /*0a6c*/ 	.word	0x00020df0


	//   ....[88]....
        /*0a70*/ 	.word	0x00020e00


	//   ....[89]....
        /*0a74*/ 	.word	0x00020f20


	//   ....[90]....
        /*0a78*/ 	.word	0x00020f30


	//   ....[91]....
        /*0a7c*/ 	.word	0x00020f40


	//   ....[92]....
        /*0a80*/ 	.word	0x00020fd0


	//   ....[93]....
        /*0a84*/ 	.word	0x00023d50


	//   ....[94]....
        /*0a88*/ 	.word	0x00023d70


	//   ....[95]....
        /*0a8c*/ 	.word	0x00023dd0


	//   ....[96]....
        /*0a90*/ 	.word	0x00023e00


	//   ....[97]....
        /*0a94*/ 	.word	0x00023e30


	//   ....[98]....
        /*0a98*/ 	.word	0x00023e60


	//   ....[99]....
        /*0a9c*/ 	.word	0x00023e90


	//   ....[100]....
        /*0aa0*/ 	.word	0x00023ec0


	//   ....[101]....
        /*0aa4*/ 	.word	0x00024050


	//   ....[102]....
        /*0aa8*/ 	.word	0x00024090


	//   ....[103]....
        /*0aac*/ 	.word	0x000240c0


	//   ....[104]....
        /*0ab0*/ 	.word	0x000240f0


	//   ....[105]....
        /*0ab4*/ 	.word	0x00024120


	//   ....[106]....
        /*0ab8*/ 	.word	0x00024150


	//   ....[107]....
        /*0abc*/ 	.word	0x00024210


	//   ....[108]....
        /*0ac0*/ 	.word	0x00024230


	//   ....[109]....
        /*0ac4*/ 	.word	0x00024250


	//   ....[110]....
        /*0ac8*/ 	.word	0x000242b0


	//   ....[111]....
        /*0acc*/ 	.word	0x00024cd0


	//   ....[112]....
        /*0ad0*/ 	.word	0x000250d0


	//   ....[113]....
        /*0ad4*/ 	.word	0x00025170


	//   ....[114]....
        /*0ad8*/ 	.word	0x00025200


	//   ....[115]....
        /*0adc*/ 	.word	0x00025250


	//   ....[116]....
        /*0ae0*/ 	.word	0x000252a0


	//   ....[117]....
        /*0ae4*/ 	.word	0x00025380


	//   ....[118]....
        /*0ae8*/ 	.word	0x00025410


	//   ....[119]....
        /*0aec*/ 	.word	0x00025460


	//   ....[120]....
        /*0af0*/ 	.word	0x000254b0


	//   ....[121]....
        /*0af4*/ 	.word	0x00025810


	//   ....[122]....
        /*0af8*/ 	.word	0x00025860


	//   ....[123]....
        /*0afc*/ 	.word	0x000258f0


	//   ....[124]....
        /*0b00*/ 	.word	0x00025980


	//   ....[125]....
        /*0b04*/ 	.word	0x00025a00


	//   ....[126]....
        /*0b08*/ 	.word	0x00025a50


	//   ....[127]....
        /*0b0c*/ 	.word	0x00025ae0


	//   ....[128]....
        /*0b10*/ 	.word	0x00025b70


	//   ....[129]....
        /*0b14*/ 	.word	0x00025bf0


	//   ....[130]....
        /*0b18*/ 	.word	0x00025c40


	//   ....[131]....
        /*0b1c*/ 	.word	0x00025cd0


	//   ....[132]....
        /*0b20*/ 	.word	0x00025d60


	//   ....[133]....
        /*0b24*/ 	.word	0x00025e20


	//   ....[134]....
        /*0b28*/ 	.word	0x00026110


	//   ....[135]....
        /*0b2c*/ 	.word	0x000262b0


	//   ....[136]....
        /*0b30*/ 	.word	0x00026300


	//   ....[137]....
        /*0b34*/ 	.word	0x00026370


	//   ....[138]....
        /*0b38*/ 	.word	0x00026440


	//   ....[139]....
        /*0b3c*/ 	.word	0x000264d0


	//   ....[140]....
        /*0b40*/ 	.word	0x000265e0


	//   ....[141]....
        /*0b44*/ 	.word	0x00026640


	//   ....[142]....
        /*0b48*/ 	.word	0x000266d0


	//   ....[143]....
        /*0b4c*/ 	.word	0x000267c0


	//   ....[144]....
        /*0b50*/ 	.word	0x000268b0


	//   ....[145]....
        /*0b54*/ 	.word	0x00026910


	//   ....[146]....
        /*0b58*/ 	.word	0x00026980


	//   ....[147]....
        /*0b5c*/ 	.word	0x00026d30


	//   ....[148]....
        /*0b60*/ 	.word	0x00026de0


	//   ....[149]....
        /*0b64*/ 	.word	0x00026f30


	//   ....[150]....
        /*0b68*/ 	.word	0x00026fb0


	//   ....[151]....
        /*0b6c*/ 	.word	0x00027020


	//   ....[152]....
        /*0b70*/ 	.word	0x00027090


	//   ....[153]....
        /*0b74*/ 	.word	0x00027100


	//   ....[154]....
        /*0b78*/ 	.word	0x00027180


	//   ....[155]....
        /*0b7c*/ 	.word	0x00027200


	//   ....[156]....
        /*0b80*/ 	.word	0x000272a0


	//   ....[157]....
        /*0b84*/ 	.word	0x00027310


	//   ....[158]....
        /*0b88*/ 	.word	0x00027380


	//   ....[159]....
        /*0b8c*/ 	.word	0x000273f0


	//   ....[160]....
        /*0b90*/ 	.word	0x00027470


	//   ....[161]....
        /*0b94*/ 	.word	0x000274e0


	//   ....[162]....
        /*0b98*/ 	.word	0x00027590


	//   ....[163]....
        /*0b9c*/ 	.word	0x000275e0


	//   ....[164]....
        /*0ba0*/ 	.word	0x00027670


	//   ....[165]....
        /*0ba4*/ 	.word	0x000277a0


	//----- nvinfo : EIATTR_REG_RECONFIG
	.align		4
.L_1275:
        /*0ba8*/ 	.byte	0x01, 0x54
	.zero		2


	//----- nvinfo : EIATTR_SYSCALL_OFFSETS
	.align		4
        /*0bac*/ 	.byte	0x04, 0x46
        /*0bae*/ 	.short	(.L_1277 - .L_1276)


	//   ....[0]....
.L_1276:
        /*0bb0*/ 	.word	0x000021c0


	//   ....[1]....
        /*0bb4*/ 	.word	0x00002310


	//   ....[2]....
        /*0bb8*/ 	.word	0x00007f10


	//   ....[3]....
        /*0bbc*/ 	.word	0x00008230


	//   ....[4]....
        /*0bc0*/ 	.word	0x0001fc60


	//   ....[5]....
        /*0bc4*/ 	.word	0x0001fdb0


	//   ....[6]....
        /*0bc8*/ 	.word	0x0001fea0


	//   ....[7]....
        /*0bcc*/ 	.word	0x00020710


	//----- nvinfo : EIATTR_MBARRIER_INSTR_OFFSETS
	.align		4
.L_1277:
        /*0bd0*/ 	.byte	0x04, 0x39
        /*0bd2*/ 	.short	(.L_1279 - .L_1278)


	//   ....[0]....
.L_1278:
        /*0bd4*/ 	.word	0x000002d0
        /*0bd8*/ 	.word	0x000000ff
        /*0bdc*/ 	.word	0x0002d800
        /*0be0*/ 	.short	0x0100
        /*0be2*/ 	.byte	0x08
	.zero		1


	//   ....[1]....
        /*0be4*/ 	.word	0x000002e0
        /*0be8*/ 	.word	0x000000ff
        /*0bec*/ 	.word	0x0002d820
        /*0bf0*/ 	.short	0x0100
        /*0bf2*/ 	.byte	0x08
	.zero		1


	//   ....[2]....
        /*0bf4*/ 	.word	0x000003d0
        /*0bf8*/ 	.word	0x000000ff
        /*0bfc*/ 	.word	0x0002d830
        /*0c00*/ 	.short	0x0100
        /*0c02*/ 	.byte	0x08
	.zero		1


	//   ....[3]....
        /*0c04*/ 	.word	0x000003e0
        /*0c08*/ 	.word	0x000000ff
        /*0c0c*/ 	.word	0x0002d840
        /*0c10*/ 	.short	0x0100
        /*0c12*/ 	.byte	0x08
	.zero		1


	//   ....[4]....
        /*0c14*/ 	.word	0x000003f0
        /*0c18*/ 	.word	0x000000ff
        /*0c1c*/ 	.word	0x0002d838
        /*0c20*/ 	.short	0x0100
        /*0c22*/ 	.byte	0x08
	.zero		1


	//   ....[5]....
        /*0c24*/ 	.word	0x00000400
        /*0c28*/ 	.word	0x000000ff
        /*0c2c*/ 	.word	0x0002d848
        /*0c30*/ 	.short	0x0100
        /*0c32*/ 	.byte	0x08
	.zero		1


	//   ....[6]....
        /*0c34*/ 	.word	0x00000530
        /*0c38*/ 	.word	0x000000ff
        /*0c3c*/ 	.word	0x0002d850
        /*0c40*/ 	.short	0x0100
        /*0c42*/ 	.byte	0x08
	.zero		1


	//   ....[7]....
        /*0c44*/ 	.word	0x00000540
        /*0c48*/ 	.word	0x000000ff
        /*0c4c*/ 	.word	0x0002d860
        /*0c50*/ 	.short	0x0100
        /*0c52*/ 	.byte	0x08
	.zero		1


	//   ....[8]....
        /*0c54*/ 	.word	0x00000550
        /*0c58*/ 	.word	0x000000ff
        /*0c5c*/ 	.word	0x0002d858
        /*0c60*/ 	.short	0x0100
        /*0c62*/ 	.byte	0x08
	.zero		1


	//   ....[9]....
        /*0c64*/ 	.word	0x00000560
        /*0c68*/ 	.word	0x000000ff
        /*0c6c*/ 	.word	0x0002d868
        /*0c70*/ 	.short	0x0100
        /*0c72*/ 	.byte	0x08
	.zero		1


	//   ....[10]....
        /*0c74*/ 	.word	0x00000650
        /*0c78*/ 	.word	0x000000ff
        /*0c7c*/ 	.word	0x0002d870
        /*0c80*/ 	.short	0x0100
        /*0c82*/ 	.byte	0x06
	.zero		1


	//   ....[11]....
        /*0c84*/ 	.word	0x00000660
        /*0c88*/ 	.word	0x000000ff
        /*0c8c*/ 	.word	0x0002d880
        /*0c90*/ 	.short	0x0100
        /*0c92*/ 	.byte	0x06
	.zero		1


	//   ....[12]....
        /*0c94*/ 	.word	0x00000670
        /*0c98*/ 	.word	0x000000ff
        /*0c9c*/ 	.word	0x0002d878
        /*0ca0*/ 	.short	0x0100
        /*0ca2*/ 	.byte	0x06
	.zero		1


	//   ....[13]....
        /*0ca4*/ 	.word	0x00000680
        /*0ca8*/ 	.word	0x000000ff
        /*0cac*/ 	.word	0x0002d888
        /*0cb0*/ 	.short	0x0100
        /*0cb2*/ 	.byte	0x06
	.zero		1


	//   ....[14]....
        /*0cb4*/ 	.word	0x000007b0
        /*0cb8*/ 	.word	0x000000ff
        /*0cbc*/ 	.word	0x0002d890
        /*0cc0*/ 	.short	0x0100
        /*0cc2*/ 	.byte	0x08
	.zero		1


	//   ....[15]....
        /*0cc4*/ 	.word	0x000007c0
        /*0cc8*/ 	.word	0x000000ff
        /*0ccc*/ 	.word	0x0002d8a0
        /*0cd0*/ 	.short	0x0100
        /*0cd2*/ 	.byte	0x08
	.zero		1


	//   ....[16]....
        /*0cd4*/ 	.word	0x000007d0
        /*0cd8*/ 	.word	0x000000ff
        /*0cdc*/ 	.word	0x0002d898
        /*0ce0*/ 	.short	0x0100
        /*0ce2*/ 	.byte	0x08
	.zero		1


	//   ....[17]....
        /*0ce4*/ 	.word	0x000007e0
        /*0ce8*/ 	.word	0x000000ff
        /*0cec*/ 	.word	0x0002d8a8
        /*0cf0*/ 	.short	0x0100
        /*0cf2*/ 	.byte	0x08
	.zero		1


	//   ....[18]....
        /*0cf4*/ 	.word	0x00000910
        /*0cf8*/ 	.word	0x000000ff
        /*0cfc*/ 	.word	0x0002d8b0
        /*0d00*/ 	.short	0x0100
        /*0d02*/ 	.byte	0x08
	.zero		1


	//   ....[19]....
        /*0d04*/ 	.word	0x00000920
        /*0d08*/ 	.word	0x000000ff
        /*0d0c*/ 	.word	0x0002d8c0
        /*0d10*/ 	.short	0x0100
        /*0d12*/ 	.byte	0x08
	.zero		1


	//   ....[20]....
        /*0d14*/ 	.word	0x00000930
        /*0d18*/ 	.word	0x000000ff
        /*0d1c*/ 	.word	0x0002d8b8
        /*0d20*/ 	.short	0x0100
        /*0d22*/ 	.byte	0x08
	.zero		1


	//   ....[21]....
        /*0d24*/ 	.word	0x00000940
        /*0d28*/ 	.word	0x000000ff
        /*0d2c*/ 	.word	0x0002d8c8
        /*0d30*/ 	.short	0x0100
        /*0d32*/ 	.byte	0x08
	.zero		1


	//   ....[22]....
        /*0d34*/ 	.word	0x00003760
        /*0d38*/ 	.word	0x0000000e
        /*0d3c*/ 	.word	0x0002d890
        /*0d40*/ 	.short	0x010a
        /*0d42*/ 	.byte	0x3f
	.zero		1


	//   ....[23]....
        /*0d44*/ 	.word	0x000052d0
        /*0d48*/ 	.word	0x0000000e
        /*0d4c*/ 	.word	0x0002d890
        /*0d50*/ 	.short	0x010a
        /*0d52*/ 	.byte	0x3f
	.zero		1


	//   ....[24]....
        /*0d54*/ 	.word	0x00006d70
        /*0d58*/ 	.word	0x0000000e
        /*0d5c*/ 	.word	0x0002d890
        /*0d60*/ 	.short	0x010a
        /*0d62*/ 	.byte	0x3f
	.zero		1


	//   ....[25]....
        /*0d64*/ 	.word	0x00006fe0
        /*0d68*/ 	.word	0x0000001c
        /*0d6c*/ 	.word	0x00000000
        /*0d70*/ 	.short	0x0101
        /*0d72*/ 	.byte	0x3f
	.zero		1


	//   ....[26]....
        /*0d74*/ 	.word	0x00007020
        /*0d78*/ 	.word	0x0000000e
        /*0d7c*/ 	.word	0x0002d8b0
        /*0d80*/ 	.short	0x010a
        /*0d82*/ 	.byte	0x3f
	.zero		1


	//   ....[27]....
        /*0d84*/ 	.word	0x00007360
        /*0d88*/ 	.word	0x0000000e
        /*0d8c*/ 	.word	0x00000000
        /*0d90*/ 	.short	0x0101
        /*0d92*/ 	.byte	0x3f
	.zero		1


	//   ....[28]....
        /*0d94*/ 	.word	0x00007fb0
        /*0d98*/ 	.word	0x00000002
        /*0d9c*/ 	.word	0x0002d800
        /*0da0*/ 	.short	0x010a
        /*0da2*/ 	.byte	0x3f
	.zero		1


	//   ....[29]....
        /*0da4*/ 	.word	0x00008000
        /*0da8*/ 	.word	0x00000002
        /*0dac*/ 	.word	0x0002d800
        /*0db0*/ 	.short	0x010a
        /*0db2*/ 	.byte	0x3f
	.zero		1


	//   ....[30]....
        /*0db4*/ 	.word	0x00008be0
        /*0db8*/ 	.word	0x00000002
        /*0dbc*/ 	.word	0x0002d800
        /*0dc0*/ 	.short	0x010a
        /*0dc2*/ 	.byte	0x3f
	.zero		1


	//   ....[31]....
        /*0dc4*/ 	.word	0x0000a930
        /*0dc8*/ 	.word	0x00000002
        /*0dcc*/ 	.word	0x0002d800
        /*0dd0*/ 	.short	0x010a
        /*0dd2*/ 	.byte	0x3f
	.zero		1


	//   ....[32]....
        /*0dd4*/ 	.word	0x0000c2f0
        /*0dd8*/ 	.word	0x00000000
        /*0ddc*/ 	.word	0x0002d830
        /*0de0*/ 	.short	0x010a
        /*0de2*/ 	.byte	0x3f
	.zero		1


	//   ....[33]....
        /*0de4*/ 	.word	0x0000c360
        /*0de8*/ 	.word	0x00000000
        /*0dec*/ 	.word	0x0002d830
        /*0df0*/ 	.short	0x010a
        /*0df2*/ 	.byte	0x3f
	.zero		1


	//   ....[34]....
        /*0df4*/ 	.word	0x0000c960
        /*0df8*/ 	.word	0x00000000
        /*0dfc*/ 	.word	0x00000000
        /*0e00*/ 	.short	0x0101
        /*0e02*/ 	.byte	0x3f
	.zero		1


	//   ....[35]....
        /*0e04*/ 	.word	0x0000f950
        /*0e08*/ 	.word	0x00000009
        /*0e0c*/ 	.word	0x0002d830
        /*0e10*/ 	.short	0x010a
        /*0e12*/ 	.byte	0x3f
	.zero		1


	//   ....[36]....
        /*0e14*/ 	.word	0x0000f9a0
        /*0e18*/ 	.word	0x00000009
        /*0e1c*/ 	.word	0x0002d830
        /*0e20*/ 	.short	0x010a
        /*0e22*/ 	.byte	0x3f
	.zero		1


	//   ....[37]....
        /*0e24*/ 	.word	0x0000fdc0
        /*0e28*/ 	.word	0x00000009
        /*0e2c*/ 	.word	0x0002d850
        /*0e30*/ 	.short	0x010a
        /*0e32*/ 	.byte	0x3f
	.zero		1


	//   ....[38]....
        /*0e34*/ 	.word	0x0000fe00
        /*0e38*/ 	.word	0x00000009
        /*0e3c*/ 	.word	0x0002d850
        /*0e40*/ 	.short	0x010a
        /*0e42*/ 	.byte	0x3f
	.zero		1


	//   ....[39]....
        /*0e44*/ 	.word	0x00010510
        /*0e48*/ 	.word	0x00000009
        /*0e4c*/ 	.word	0x00000000
        /*0e50*/ 	.short	0x0101
        /*0e52*/ 	.byte	0x3f
	.zero		1


	//   ....[40]....
        /*0e54*/ 	.word	0x00010ea0
        /*0e58*/ 	.word	0x00000008
        /*0e5c*/ 	.word	0x00000000
        /*0e60*/ 	.short	0x0101
        /*0e62*/ 	.byte	0x3f
	.zero		1


	//   ....[41]....
        /*0e64*/ 	.word	0x00013000
        /*0e68*/ 	.word	0x00000000
        /*0e6c*/ 	.word	0x0002d830
        /*0e70*/ 	.short	0x010a
        /*0e72*/ 	.byte	0x3f
	.zero		1


	//   ....[42]....
        /*0e74*/ 	.word	0x00013050
        /*0e78*/ 	.word	0x00000000
        /*0e7c*/ 	.word	0x0002d830
        /*0e80*/ 	.short	0x010a
        /*0e82*/ 	.byte	0x3f
	.zero		1


	//   ....[43]....
        /*0e84*/ 	.word	0x00013470
        /*0e88*/ 	.word	0x00000006
        /*0e8c*/ 	.word	0x0002d850
        /*0e90*/ 	.short	0x010a
        /*0e92*/ 	.byte	0x3f
	.zero		1


	//   ....[44]....
        /*0e94*/ 	.word	0x000134b0
        /*0e98*/ 	.word	0x00000006
        /*0e9c*/ 	.word	0x0002d850
        /*0ea0*/ 	.short	0x010a
        /*0ea2*/ 	.byte	0x3f
	.zero		1


	//   ....[45]....
        /*0ea4*/ 	.word	0x00014520
        /*0ea8*/ 	.word	0x0000000b
        /*0eac*/ 	.word	0x00000000
        /*0eb0*/ 	.short	0x0101
        /*0eb2*/ 	.byte	0x3f
	.zero		1


	//   ....[46]....
        /*0eb4*/ 	.word	0x00014530
        /*0eb8*/ 	.word	0x00000009
        /*0ebc*/ 	.word	0x00000000
        /*0ec0*/ 	.short	0x0101
        /*0ec2*/ 	.byte	0x3f
	.zero		1


	//   ....[47]....
        /*0ec4*/ 	.word	0x000153f0
        /*0ec8*/ 	.word	0x00000000
        /*0ecc*/ 	.word	0x0002d830
        /*0ed0*/ 	.short	0x010a
        /*0ed2*/ 	.byte	0x3f
	.zero		1


	//   ....[48]....
        /*0ed4*/ 	.word	0x00015440
        /*0ed8*/ 	.word	0x00000000
        /*0edc*/ 	.word	0x0002d830
        /*0ee0*/ 	.short	0x010a
        /*0ee2*/ 	.byte	0x3f
	.zero		1


	//   ....[49]....
        /*0ee4*/ 	.word	0x00015860
        /*0ee8*/ 	.word	0x00000006
        /*0eec*/ 	.word	0x0002d850
        /*0ef0*/ 	.short	0x010a
        /*0ef2*/ 	.byte	0x3f
	.zero		1


	//   ....[50]....
        /*0ef4*/ 	.word	0x000158a0
        /*0ef8*/ 	.word	0x00000006
        /*0efc*/ 	.word	0x0002d850
        /*0f00*/ 	.short	0x010a
        /*0f02*/ 	.byte	0x3f
	.zero		1


	//   ....[51]....
        /*0f04*/ 	.word	0x00015fc0
        /*0f08*/ 	.word	0x0000000a
        /*0f0c*/ 	.word	0x00000000
        /*0f10*/ 	.short	0x0101
        /*0f12*/ 	.byte	0x3f
	.zero		1


	//   ....[52]....
        /*0f14*/ 	.word	0x00016950
        /*0f18*/ 	.word	0x00000000
        /*0f1c*/ 	.word	0x00000000
        /*0f20*/ 	.short	0x0101
        /*0f22*/ 	.byte	0x3f
	.zero		1


	//   ....[53]....
        /*0f24*/ 	.word	0x00018760
        /*0f28*/ 	.word	0x00000007
        /*0f2c*/ 	.word	0x0002d850
        /*0f30*/ 	.short	0x010a
        /*0f32*/ 	.byte	0x3f
	.zero		1


	//   ....[54]....
        /*0f34*/ 	.word	0x00018810
        /*0f38*/ 	.word	0x00000007
        /*0f3c*/ 	.word	0x0002d850
        /*0f40*/ 	.short	0x010a
        /*0f42*/ 	.byte	0x3f
	.zero		1


	//   ....[55]....
        /*0f44*/ 	.word	0x00018ff0
        /*0f48*/ 	.word	0x0000000b
        /*0f4c*/ 	.word	0x00000000
        /*0f50*/ 	.short	0x0101
        /*0f52*/ 	.byte	0x3f
	.zero		1


	//   ....[56]....
        /*0f54*/ 	.word	0x0001a370
        /*0f58*/ 	.word	0x00000000
        /*0f5c*/ 	.word	0x00000000
        /*0f60*/ 	.short	0x0101
        /*0f62*/ 	.byte	0x3f
	.zero		1


	//   ....[57]....
        /*0f64*/ 	.word	0x0001a870
        /*0f68*/ 	.word	0x00000008
        /*0f6c*/ 	.word	0x00000000
        /*0f70*/ 	.short	0x0101
        /*0f72*/ 	.byte	0x3f
	.zero		1


	//   ....[58]....
        /*0f74*/ 	.word	0x0001e050
        /*0f78*/ 	.word	0x00000010
        /*0f7c*/ 	.word	0x0002d820
        /*0f80*/ 	.short	0x010a
        /*0f82*/ 	.byte	0x3f
	.zero		1


	//   ....[59]....
        /*0f84*/ 	.word	0x0001e110
        /*0f88*/ 	.word	0x0000000b
        /*0f8c*/ 	.word	0x0002d8a0
        /*0f90*/ 	.short	0x010a
        /*0f92*/ 	.byte	0x3f
	.zero		1


	//   ....[60]....
        /*0f94*/ 	.word	0x0001e520
        /*0f98*/ 	.word	0x0000000b
        /*0f9c*/ 	.word	0x0002d8c0
        /*0fa0*/ 	.short	0x010a
        /*0fa2*/ 	.byte	0x3f
	.zero		1


	//   ....[61]....
        /*0fa4*/ 	.word	0x0001ea60
        /*0fa8*/ 	.word	0x0000000a
        /*0fac*/ 	.word	0x0002d8a0
        /*0fb0*/ 	.short	0x010a
        /*0fb2*/ 	.byte	0x3f
	.zero		1


	//   ....[62]....
        /*0fb4*/ 	.word	0x0001ee60
        /*0fb8*/ 	.word	0x0000000a
        /*0fbc*/ 	.word	0x0002d8c0
        /*0fc0*/ 	.short	0x010a
        /*0fc2*/ 	.byte	0x3f
	.zero		1


	//   ....[63]....
        /*0fc4*/ 	.word	0x00020210
        /*0fc8*/ 	.word	0x00000000
        /*0fcc*/ 	.word	0x0002d840
        /*0fd0*/ 	.short	0x010a
        /*0fd2*/ 	.byte	0x3f
	.zero		1


	//   ....[64]....
        /*0fd4*/ 	.word	0x000210a0
        /*0fd8*/ 	.word	0x00000010
        /*0fdc*/ 	.word	0x0002d800
        /*0fe0*/ 	.short	0x0107
        /*0fe2*/ 	.byte	0x3f
	.zero		1


	//   ....[65]....
        /*0fe4*/ 	.word	0x00021190
        /*0fe8*/ 	.word	0x00000010
        /*0fec*/ 	.word	0x0002d800
        /*0ff0*/ 	.short	0x0101
        /*0ff2*/ 	.byte	0x3f
	.zero		1


	//   ....[66]....
        /*0ff4*/ 	.word	0x000211b0
        /*0ff8*/ 	.word	0x00000010
        /*0ffc*/ 	.word	0x0002d820
        /*1000*/ 	.short	0x010a
        /*1002*/ 	.byte	0x3f
	.zero		1


	//   ....[67]....
        /*1004*/ 	.word	0x000215a0
        /*1008*/ 	.word	0x00000003
        /*100c*/ 	.word	0x0002d840
        /*1010*/ 	.short	0x010a
        /*1012*/ 	.byte	0x3f
	.zero		1


	//   ....[68]....
        /*1014*/ 	.word	0x00021a00
        /*1018*/ 	.word	0x00000002
        /*101c*/ 	.word	0x0002d860
        /*1020*/ 	.short	0x010a
        /*1022*/ 	.byte	0x3f
	.zero		1


	//   ....[69]....
        /*1024*/ 	.word	0x00022130
        /*1028*/ 	.word	0x00000004
        /*102c*/ 	.word	0x0002d840
        /*1030*/ 	.short	0x010a
        /*1032*/ 	.byte	0x3f
	.zero		1


	//   ....[70]....
        /*1034*/ 	.word	0x00022590
        /*1038*/ 	.word	0x00000003
        /*103c*/ 	.word	0x0002d860
        /*1040*/ 	.short	0x010a
        /*1042*/ 	.byte	0x3f
	.zero		1


	//   ....[71]....
        /*1044*/ 	.word	0x00022c30
        /*1048*/ 	.word	0x00000004
        /*104c*/ 	.word	0x0002d840
        /*1050*/ 	.short	0x010a
        /*1052*/ 	.byte	0x3f
	.zero		1


	//   ....[72]....
        /*1054*/ 	.word	0x00023090
        /*1058*/ 	.word	0x00000003
        /*105c*/ 	.word	0x0002d860
        /*1060*/ 	.short	0x010a
        /*1062*/ 	.byte	0x3f
	.zero		1


	//   ....[73]....
        /*1064*/ 	.word	0x000236d0
        /*1068*/ 	.word	0x00000003
        /*106c*/ 	.word	0x0002d860
        /*1070*/ 	.short	0x010a
        /*1072*/ 	.byte	0x3f
	.zero		1


	//   ....[74]....
        /*1074*/ 	.word	0x00024c50
        /*1078*/ 	.word	0x00000009
        /*107c*/ 	.word	0x0002d820
        /*1080*/ 	.short	0x010a
        /*1082*/ 	.byte	0x3f
	.zero		1


	//   ....[75]....
        /*1084*/ 	.word	0x00024de0
        /*1088*/ 	.word	0x00000005
        /*108c*/ 	.word	0x00000000
        /*1090*/ 	.short	0x010a
        /*1092*/ 	.byte	0x3f
	.zero		1


	//   ....[76]....
        /*1094*/ 	.word	0x00024e50
        /*1098*/ 	.word	0x00000003
        /*109c*/ 	.word	0x00000000
        /*10a0*/ 	.short	0x010a
        /*10a2*/ 	.byte	0x3f
	.zero		1


	//   ....[77]....
        /*10a4*/ 	.word	0x00024eb0
        /*10a8*/ 	.word	0x00000013
        /*10ac*/ 	.word	0x00000000
        /*10b0*/ 	.short	0x010a
        /*10b2*/ 	.byte	0x3f
	.zero		1


	//   ....[78]....
        /*10b4*/ 	.word	0x00024ee0
        /*10b8*/ 	.word	0x00000007
        /*10bc*/ 	.word	0x00000000
        /*10c0*/ 	.short	0x010a
        /*10c2*/ 	.byte	0x3f
	.zero		1


	//   ....[79]....
        /*10c4*/ 	.word	0x00024f40
        /*10c8*/ 	.word	0x0000000e
        /*10cc*/ 	.word	0x0002d890
        /*10d0*/ 	.short	0x010a
        /*10d2*/ 	.byte	0x3f
	.zero		1


	//   ....[80]....
        /*10d4*/ 	.word	0x00024f90
        /*10d8*/ 	.word	0x0000000e
        /*10dc*/ 	.word	0x0002d890
        /*10e0*/ 	.short	0x010a
        /*10e2*/ 	.byte	0x3f
	.zero		1


	//   ....[81]....
        /*10e4*/ 	.word	0x00024fe0
        /*10e8*/ 	.word	0x0000000e
        /*10ec*/ 	.word	0x0002d890
        /*10f0*/ 	.short	0x010a
        /*10f2*/ 	.byte	0x3f
	.zero		1


	//   ....[82]....
        /*10f4*/ 	.word	0x00025030
        /*10f8*/ 	.word	0x0000000e
        /*10fc*/ 	.word	0x0002d8b0
        /*1100*/ 	.short	0x010a
        /*1102*/ 	.byte	0x3f
	.zero		1


	//   ....[83]....
        /*1104*/ 	.word	0x000252e0
        /*1108*/ 	.word	0x00000002
        /*110c*/ 	.word	0x0002d800
        /*1110*/ 	.short	0x010a
        /*1112*/ 	.byte	0x3f
	.zero		1


	//   ....[84]....
        /*1114*/ 	.word	0x000254f0
        /*1118*/ 	.word	0x00000002
        /*111c*/ 	.word	0x0002d800
        /*1120*/ 	.short	0x010a
        /*1122*/ 	.byte	0x3f
	.zero		1


	//   ....[85]....
        /*1124*/ 	.word	0x00025540
        /*1128*/ 	.word	0x00000000
        /*112c*/ 	.word	0x0002d830
        /*1130*/ 	.short	0x010a
        /*1132*/ 	.byte	0x3f
	.zero		1


	//   ....[86]....
        /*1134*/ 	.word	0x00025590
        /*1138*/ 	.word	0x00000009
        /*113c*/ 	.word	0x0002d830
        /*1140*/ 	.short	0x010a
        /*1142*/ 	.byte	0x3f
	.zero		1


	//   ....[87]....
        /*1144*/ 	.word	0x000255e0
        /*1148*/ 	.word	0x00000009
        /*114c*/ 	.word	0x0002d850
        /*1150*/ 	.short	0x010a
        /*1152*/ 	.byte	0x3f
	.zero		1


	//   ....[88]....
        /*1154*/ 	.word	0x00025630
        /*1158*/ 	.word	0x00000000
        /*115c*/ 	.word	0x0002d830
        /*1160*/ 	.short	0x010a
        /*1162*/ 	.byte	0x3f
	.zero		1


	//   ....[89]....
        /*1164*/ 	.word	0x00025680
        /*1168*/ 	.word	0x00000006
        /*116c*/ 	.word	0x0002d850
        /*1170*/ 	.short	0x010a
        /*1172*/ 	.byte	0x3f
	.zero		1


	//   ....[90]....
        /*1174*/ 	.word	0x000256d0
        /*1178*/ 	.word	0x00000000
        /*117c*/ 	.word	0x0002d830
        /*1180*/ 	.short	0x010a
        /*1182*/ 	.byte	0x3f
	.zero		1


	//   ....[91]....
        /*1184*/ 	.word	0x00025720
        /*1188*/ 	.word	0x00000006
        /*118c*/ 	.word	0x0002d850
        /*1190*/ 	.short	0x010a
        /*1192*/ 	.byte	0x3f
	.zero		1


	//   ....[92]....
        /*1194*/ 	.word	0x00025770
        /*1198*/ 	.word	0x00000007
        /*119c*/ 	.word	0x0002d850
        /*11a0*/ 	.short	0x010a
        /*11a2*/ 	.byte	0x3f
	.zero		1


	//   ....[93]....
        /*11a4*/ 	.word	0x00025ef0
        /*11a8*/ 	.word	0x00000010
        /*11ac*/ 	.word	0x0002d820
        /*11b0*/ 	.short	0x010a
        /*11b2*/ 	.byte	0x3f
	.zero		1


	//   ....[94]....
        /*11b4*/ 	.word	0x00025f40
        /*11b8*/ 	.word	0x0000000b
        /*11bc*/ 	.word	0x0002d8a0
        /*11c0*/ 	.short	0x010a
        /*11c2*/ 	.byte	0x3f
	.zero		1


	//   ....[95]....
        /*11c4*/ 	.word	0x00025f90
        /*11c8*/ 	.word	0x0000000b
        /*11cc*/ 	.word	0x0002d8c0
        /*11d0*/ 	.short	0x010a
        /*11d2*/ 	.byte	0x3f
	.zero		1


	//   ....[96]....
        /*11d4*/ 	.word	0x00025fe0
        /*11d8*/ 	.word	0x0000000a
        /*11dc*/ 	.word	0x0002d8a0
        /*11e0*/ 	.short	0x010a
        /*11e2*/ 	.byte	0x3f
	.zero		1


	//   ....[97]....
        /*11e4*/ 	.word	0x00026030
        /*11e8*/ 	.word	0x0000000a
        /*11ec*/ 	.word	0x0002d8c0
        /*11f0*/ 	.short	0x010a
        /*11f2*/ 	.byte	0x3f
	.zero		1


	//   ....[98]....
        /*11f4*/ 	.word	0x000261d0
        /*11f8*/ 	.word	0x00000000
        /*11fc*/ 	.word	0x0002d840
        /*1200*/ 	.short	0x010a
        /*1202*/ 	.byte	0x3f
	.zero		1


	//   ....[99]....
        /*1204*/ 	.word	0x00026a50
        /*1208*/ 	.word	0x00000010
        /*120c*/ 	.word	0x0002d820
        /*1210*/ 	.short	0x010a
        /*1212*/ 	.byte	0x3f
	.zero		1


	//   ....[100]....
        /*1214*/ 	.word	0x00026aa0
        /*1218*/ 	.word	0x00000003
        /*121c*/ 	.word	0x0002d840
        /*1220*/ 	.short	0x010a
        /*1222*/ 	.byte	0x3f
	.zero		1


	//   ....[101]....
        /*1224*/ 	.word	0x00026af0
        /*1228*/ 	.word	0x00000002
        /*122c*/ 	.word	0x0002d860
        /*1230*/ 	.short	0x010a
        /*1232*/ 	.byte	0x3f
	.zero		1


	//   ....[102]....
        /*1234*/ 	.word	0x00026b40
        /*1238*/ 	.word	0x00000004
        /*123c*/ 	.word	0x0002d840
        /*1240*/ 	.short	0x010a
        /*1242*/ 	.byte	0x3f
	.zero		1


	//   ....[103]....
        /*1244*/ 	.word	0x00026b90
        /*1248*/ 	.word	0x00000003
        /*124c*/ 	.word	0x0002d860
        /*1250*/ 	.short	0x010a
        /*1252*/ 	.byte	0x3f
	.zero		1


	//   ....[104]....
        /*1254*/ 	.word	0x00026be0
        /*1258*/ 	.word	0x00000004
        /*125c*/ 	.word	0x0002d840
        /*1260*/ 	.short	0x010a
        /*1262*/ 	.byte	0x3f
	.zero		1


	//   ....[105]....
        /*1264*/ 	.word	0x00026c30
        /*1268*/ 	.word	0x00000003
        /*126c*/ 	.word	0x0002d860
        /*1270*/ 	.short	0x010a
        /*1272*/ 	.byte	0x3f
	.zero		1


	//   ....[106]....
        /*1274*/ 	.word	0x00026c80
        /*1278*/ 	.word	0x00000003
        /*127c*/ 	.word	0x0002d860
        /*1280*/ 	.short	0x010a
        /*1282*/ 	.byte	0x3f
	.zero		1


	//   ....[107]....
        /*1284*/ 	.word	0x000276c0
        /*1288*/ 	.word	0x00000009
        /*128c*/ 	.word	0x0002d820
        /*1290*/ 	.short	0x010a
        /*1292*/ 	.byte	0x3f
	.zero		1


	//   ....[108]....
        /*1294*/ 	.word	0x00027860
        /*1298*/ 	.word	0x00000005
        /*129c*/ 	.word	0x00000000
        /*12a0*/ 	.short	0x010a
        /*12a2*/ 	.byte	0x3f
	.zero		1


	//   ....[109]....
        /*12a4*/ 	.word	0x000278b0
        /*12a8*/ 	.word	0x00000003
        /*12ac*/ 	.word	0x00000000
        /*12b0*/ 	.short	0x010a
        /*12b2*/ 	.byte	0x3f
	.zero		1


	//   ....[110]....
        /*12b4*/ 	.word	0x00027900
        /*12b8*/ 	.word	0x00000013
        /*12bc*/ 	.word	0x00000000
        /*12c0*/ 	.short	0x010a
        /*12c2*/ 	.byte	0x3f
	.zero		1


	//----- nvinfo : EIATTR_NUM_MBARRIERS
	.align		4
.L_1279:
        /*12c4*/ 	.byte	0x03, 0x38
        /*12c6*/ 	.short	0x0016


	//----- nvinfo : EIATTR_EXIT_INSTR_OFFSETS
	.align		4
        /*12c8*/ 	.byte	0x04, 0x1c
        /*12ca*/ 	.short	(.L_1281 - .L_1280)


	//   ....[0]....
.L_1280:
        /*12cc*/ 	.word	0x00024f30


	//----- nvinfo : EIATTR_MAX_THREADS
	.align		4
.L_1281:
        /*12d0*/ 	.byte	0x04, 0x05
        /*12d2*/ 	.short	(.L_1283 - .L_1282)
.L_1282:
        /*12d4*/ 	.word	0x00000200
        /*12d8*/ 	.word	0x00000001
        /*12dc*/ 	.word	0x00000001


	//----- nvinfo : EIATTR_CRS_STACK_SIZE
	.align		4
.L_1283:
        /*12e0*/ 	.byte	0x04, 0x1e
        /*12e2*/ 	.short	(.L_1285 - .L_1284)
.L_1284:
        /*12e4*/ 	.word	0x00000000


	//----- nvinfo : EIATTR_CBANK_PARAM_SIZE
	.align		4
.L_1285:
        /*12e8*/ 	.byte	0x03, 0x19
        /*12ea*/ 	.short	0x0af0


	//----- nvinfo : EIATTR_PARAM_CBANK
	.align		4
        /*12ec*/ 	.byte	0x04, 0x0a
        /*12ee*/ 	.short	(.L_1287 - .L_1286)
	.align		4
.L_1286:
        /*12f0*/ 	.word	index@(.nv.constant0._ZN7cutlass13device_kernelIN5flash11enable_sm90INS1_16FlashAttnFwdSm90INS1_25CollectiveMainloopFwdSm90ILi2EN4cute5tupleIJNS5_1CILi1EEES8_S8_EEENS6_IJNS7_ILi192EEENS7_ILi128EEENS7_ILi96EEEEEELi96ENS_10bfloat16_tEfNS_4arch4Sm90ELb0ELb1ELb0ELb1ELb0ELb1ELb0ELb0ELb1ELb1ELb1ELb0EEENS1_21CollectiveEpilogueFwdINS6_IJSA_SC_SB_EEES9_SE_SG_Li384ELb1ELb1ELb1ELb0EEENS1_36VarlenDynamicPersistentTileSchedulerILi192ELi128ELi384ELi128ELb1ELb1ELb1ELb1ELb0ELb1EEEEEEEEEvNT_6ParamsE)
        /*12f4*/ 	.short	0x0210
        /*12f6*/ 	.short	0x0af0


	//----- nvinfo : EIATTR_SW_WAR
	.align		4
.L_1287:
        /*12f8*/ 	.byte	0x04, 0x36
        /*12fa*/ 	.short	(.L_1289 - .L_1288)
.L_1288:
        /*12fc*/ 	.word	0x00000008
.L_1289:


//--------------------- .nv.info._ZN7cutlass13device_kernelIN5flash11enable_sm90INS1_16FlashAttnFwdSm90INS1_25CollectiveMainloopFwdSm90ILi2EN4cute5tupleIJNS5_1CILi1EEES8_S8_EEENS6_IJNS7_ILi192EEENS7_ILi144EEENS7_ILi96EEEEEELi96ENS_10bfloat16_tEfNS_4arch4Sm90ELb1ELb0ELb0ELb0ELb0ELb0ELb0ELb0ELb1ELb1ELb1ELb0EEENS1_21CollectiveEpilogueFwdINS6_IJSA_SC_SB_EEES9_SE_SG_Li384ELb0ELb1ELb1ELb0EEENS1_19SingleTileSchedulerILb0ELb1ELb1ELi192EEEEEEEEEvNT_6ParamsE --------------------------
	.section	.nv.info._ZN7cutlass13device_kernelIN5flash11enable_sm90INS1_16FlashAttnFwdSm90INS1_25CollectiveMainloopFwdSm90ILi2EN4cute5tupleIJNS5_1CILi1EEES8_S8_EEENS6_IJNS7_ILi192EEENS7_ILi144EEENS7_ILi96EEEEEELi96ENS_10bfloat16_tEfNS_4arch4Sm90ELb1ELb0ELb0ELb0ELb0ELb0ELb0ELb0ELb1ELb1ELb1ELb0EEENS1_21CollectiveEpilogueFwdINS6_IJSA_SC_SB_EEES9_SE_SG_Li384ELb0ELb1ELb1ELb0EEENS1_19SingleTileSchedulerILb0ELb1ELb1ELi192EEEEEEEEEvNT_6ParamsE,"",@"SHT_CUDA_INFO"
	.sectionflags	@""
	.align	4


	//----- nvinfo : EIATTR_CUDA_API_VERSION
	.align		4
        /*0000*/ 	.byte	0x04, 0x37
        /*0002*/ 	.short	(.L_1291 - .L_1290)
.L_1290:
        /*0004*/ 	.word	0x00000082


	//----- nvinfo : EIATTR_KPARAM_INFO
	.align		4
.L_1291:
        /*0008*/ 	.byte	0x04, 0x17
        /*000a*/ 	.short	(.L_1293 - .L_1292)
.L_1292:
        /*000c*/ 	.word	0x00000000
        /*0010*/ 	.short	0x0000
        /*0012*/ 	.short	0x0070
        /*0014*/ 	.byte	0x00, 0xf0, 0x01, 0x28


	//----- nvinfo : EIATTR_SPARSE_MMA_MASK
	.align		4
.L_1293:
        /*0018*/ 	.byte	0x03, 0x50
        /*001a*/ 	.short	0x0000


	//----- nvinfo : EIATTR_MAXREG_COUNT
	.align		4
        /*001c*/ 	.byte	0x03, 0x1b
        /*001e*/ 	.short	0x0080


	//----- nvinfo : EIATTR_NUM_BARRIERS
	.align		4
        /*0020*/ 	.byte	0x02, 0x4c
        /*0022*/ 	.byte	0x10
	.zero		1


	//----- nvinfo : EIATTR_EXTERNS
	.align		4
        /*0024*/ 	.byte	0x04, 0x0f
        /*0026*/ 	.short	(.L_1295 - .L_1294)


	//   ....[0]....
	.align		4
.L_1294:
        /*0028*/ 	.word	index@(__assertfail)


	//----- nvinfo : EIATTR_ANNOTATIONS
	.align		4
.L_1295:
        /*002c*/ 	.byte	0x04, 0x55
        /*002e*/ 	.short	(.L_1297 - .L_1296)


	//   ....[0]....
.L_1296:
        /*0030*/ 	.word	0x00000001
        /*0034*/ 	.byte	0xa0, 0x0a, 0x00, 0x00, 0x01, 0x00, 0x00, 0x00, 0x70, 0xd4, 0x00, 0x00, 0x01, 0x00, 0x00, 0x00
        /*0044*/ 	.byte	0x10, 0xe7, 0x00, 0x00


	//----- nvinfo : EIATTR_MERCURY_ISA_VERSION
	.align		4
.L_1297:
        /*0048*/ 	.byte	0x03, 0x5f
        /*004a*/ 	.short	0x0101


	//----- nvinfo : EIATTR_INT_WARP_WIDE_INSTR_OFFSETS
	.align		4
        /*004c*/ 	.byte	0x04, 0x31
        /*004e*/ 	.short	(.L_1299 - .L_1298)


	//   ....[0]....
.L_1298:
        /*0050*/ 	.word	0x00000120


	//   ....[1]....
        /*0054*/ 	.word	0x000001c0


	//   ....[2]....
        /*0058*/ 	.word	0x00000230


	//----- nvinfo : EIATTR_COOP_GROUP_MASK_REGIDS
	.align		4
.L_1299:
        /*005c*/ 	.byte	0x04, 0x29
        /*005e*/ 	.short	(.L_1301 - .L_1300)


	//   ....[0]....
.L_1300:
        /*0060*/ 	.word	0xffffffff


	//   ....[1]....
        /*0064*/ 	.word	0xffffffff


	//   ....[2]....
        /*0068*/ 	.word	0xffffffff


	//   ....[3]....
        /*006c*/ 	.word	0xffffffff


	//   ....[4]....
        /*0070*/ 	.word	0xffffffff


	//   ....[5]....
        /*0074*/ 	.word	0xffffffff


	//   ....[6]....
        /*0078*/ 	.word	0xffffffff


	//   ....[7]....
        /*007c*/ 	.word	0xffffffff


	//   ....[8]....
        /*0080*/ 	.word	0xffffffff


	//   ....[9]....
        /*0084*/ 	.word	0xffffffff


	//   ....[10]....
        /*0088*/ 	.word	0xffffffff


	//   ....[11]....
        /*008c*/ 	.word	0xffffffff


	//   ....[12]....
        /*0090*/ 	.word	0xffffffff


	//   ....[13]....
        /*0094*/ 	.word	0xffffffff


	//   ....[14]....
        /*0098*/ 	.word	0xffffffff


	//   ....[15]....
        /*009c*/ 	.word	0xffffffff


	//   ....[16]....
        /*00a0*/ 	.word	0xffffffff


	//   ....[17]....
        /*00a4*/ 	.word	0xffffffff


	//   ....[18]....
        /*00a8*/ 	.word	0xffffffff


	//   ....[19]....
        /*00ac*/ 	.word	0xffffffff


	//   ....[20]....
        /*00b0*/ 	.word	0xffffffff


	//   ....[21]....
        /*00b4*/ 	.word	0xffffffff


	//   ....[22]....
        /*00b8*/ 	.word	0xffffffff


	//   ....[23]....
        /*00bc*/ 	.word	0xffffffff


	//   ....[24]....
        /*00c0*/ 	.word	0xffffffff


	//   ....[25]....
        /*00c4*/ 	.word	0xffffffff


	//   ....[26]....
        /*00c8*/ 	.word	0xffffffff


	//   ....[27]....
        /*00cc*/ 	.word	0xffffffff


	//   ....[28]....
        /*00d0*/ 	.word	0xffffffff


	//   ....[29]....
        /*00d4*/ 	.word	0xffffffff


	//   ....[30]....
        /*00d8*/ 	.word	0xffffffff


	//   ....[31]....
        /*00dc*/ 	.word	0xffffffff


	//   ....[32]....
        /*00e0*/ 	.word	0xffffffff


	//   ....[33]....
        /*00e4*/ 	.word	0xffffffff


	//   ....[34]....
        /*00e8*/ 	.word	0xffffffff


	//   ....[35]....
        /*00ec*/ 	.word	0xffffffff


	//   ....[36]....
        /*00f0*/ 	.word	0xffffffff


	//   ....[37]....
        /*00f4*/ 	.word	0xffffffff


	//   ....[38]....
        /*00f8*/ 	.word	0xffffffff


	//   ....[39]....
        /*00fc*/ 	.word	0xffffffff


	//   ....[40]....
        /*0100*/ 	.word	0xffffffff


	//   ....[41]....
        /*0104*/ 	.word	0xffffffff


	//   ....[42]....
        /*0108*/ 	.word	0xffffffff


	//   ....[43]....
        /*010c*/ 	.word	0xffffffff


	//   ....[44]....
        /*0110*/ 	.word	0xffffffff


	//   ....[45]....
        /*0114*/ 	.word	0xffffffff


	//   ....[46]....
        /*0118*/ 	.word	0xffffffff


	//   ....[47]....
        /*011c*/ 	.word	0xffffffff


	//   ....[48]....
        /*0120*/ 	.word	0xffffffff


	//   ....[49]....
        /*0124*/ 	.word	0xffffffff


	//   ....[50]....
        /*0128*/ 	.word	0xffffffff


	//   ....[51]....
        /*012c*/ 	.word	0xffffffff


	//   ....[52]....
        /*0130*/ 	.word	0xffffffff


	//   ....[53]....
        /*0134*/ 	.word	0xffffffff


	//   ....[54]....
        /*0138*/ 	.word	0x0500000f


	//   ....[55]....
        /*013c*/ 	.word	0x0500000f


	//   ....[56]....
        /*0140*/ 	.word	0x0500000f


	//   ....[57]....
        /*0144*/ 	.word	0x0500000f


	//   ....[58]....
        /*0148*/ 	.word	0x0500000f


	//   ....[59]....
        /*014c*/ 	.word	0x0500000f


	//   ....[60]....
        /*0150*/ 	.word	0x0500000f


	//   ....[61]....
        /*0154*/ 	.word	0x0500000f


	//   ....[62]....
        /*0158*/ 	.word	0x0500000f


	//   ....[63]....
        /*015c*/ 	.word	0x0500000f


	//   ....[64]....
        /*0160*/ 	.word	0x0500000f


	//   ....[65]....
        /*0164*/ 	.word	0x0500000f


	//   ....[66]....
        /*0168*/ 	.word	0x0500000f


	//   ....[67]....
        /*016c*/ 	.word	0x0500000f


	//----- nvinfo : EIATTR_COOP_GROUP_INSTR_OFFSETS
	.align		4
.L_1301:
        /*0170*/ 	.byte	0x04, 0x28
        /*0172*/ 	.short	(.L_1303 - .L_1302)


	//   ....[0]....
.L_1302:
        /*0174*/ 	.word	0x00000060


	//   ....[1]....
        /*0178*/ 	.word	0x00000130


	//   ....[2]....
        /*017c*/ 	.word	0x000001e0


	//   ....[3]....
        /*0180*/ 	.word	0x000003a0


	//   ....[4]....
        /*0184*/ 	.word	0x00000500


	//   ....[5]....
        /*0188*/ 	.word	0x00000620


	//   ....[6]....
        /*018c*/ 	.word	0x00000780


	//   ....[7]....
        /*0190*/ 	.word	0x00001110


	//   ....[8]....
        /*0194*/ 	.word	0x00001980


	//   ....[9]....
        /*0198*/ 	.word	0x000019b0


	//   ....[10]....
        /*019c*/ 	.word	0x00003310


	//   ....[11]....
        /*01a0*/ 	.word	0x00003330


	//   ....[12]....
        /*01a4*/ 	.word	0x00003d80


	//   ....[13]....
        /*01a8*/ 	.word	0x00003df0


	//   ....[14]....
        /*01ac*/ 	.word	0x00004ec0


	//   ....[15]....
        /*01b0*/ 	.word	0x000068e0


	//   ....[16]....
        /*01b4*/ 	.word	0x00006900


	//   ....[17]....
        /*01b8*/ 	.word	0x00007110


	//   ....[18]....
        /*01bc*/ 	.word	0x00007210


	//   ....[19]....
        /*01c0*/ 	.word	0x00007c80


	//   ....[20]....
        /*01c4*/ 	.word	0x00007d50


	//   ....[21]....
        /*01c8*/ 	.word	0x00009080


	//   ....[22]....
        /*01cc*/ 	.word	0x0000aff0


	//   ....[23]....
        /*01d0*/ 	.word	0x0000b020


	//   ....[24]....
        /*01d4*/ 	.word	0x0000b640


	//   ....[25]....
        /*01d8*/ 	.word	0x0000b6d0


	//   ....[26]....
        /*01dc*/ 	.word	0x0000ca70


	//   ....[27]....
        /*01e0*/ 	.word	0x0000cb70


	//   ....[28]....
        /*01e4*/ 	.word	0x0000cbd0


	//   ....[29]....
        /*01e8*/ 	.word	0x0000cca0


	//   ....[30]....
        /*01ec*/ 	.word	0x0000ccc0


	//   ....[31]....
        /*01f0*/ 	.word	0x0000dbc0


	//   ....[32]....
        /*01f4*/ 	.word	0x0000dbd0


	//   ....[33]....
        /*01f8*/ 	.word	0x0000dbe0


	//   ....[34]....
        /*01fc*/ 	.word	0x0000dbf0


	//   ....[35]....
        /*0200*/ 	.word	0x0000dcd0


	//   ....[36]....
        /*0204*/ 	.word	0x0000dcf0


	//   ....[37]....
        /*0208*/ 	.word	0x0000e1a0


	//   ....[38]....
        /*020c*/ 	.word	0x0000e1b0


	//   ....[39]....
        /*0210*/ 	.word	0x0000ea40


	//   ....[40]....
        /*0214*/ 	.word	0x0000f510


	//   ....[41]....
        /*0218*/ 	.word	0x00010030


	//   ....[42]....
        /*021c*/ 	.word	0x00010060


	//   ....[43]....
        /*0220*/ 	.word	0x00010080


	//   ....[44]....
        /*0224*/ 	.word	0x00010090


	//   ....[45]....
        /*0228*/ 	.word	0x000100b0


	//   ....[46]....
        /*022c*/ 	.word	0x00010160


	//   ....[47]....
        /*0230*/ 	.word	0x00010190


	//   ....[48]....
        /*0234*/ 	.word	0x00010200


	//   ....[49]....
        /*0238*/ 	.word	0x00010230


	//   ....[50]....
        /*023c*/ 	.word	0x00010250


	//   ....[51]....
        /*0240*/ 	.word	0x000102b0


	//   ....[52]....
        /*0244*/ 	.word	0x000102c0


	//   ....[53]....
        /*0248*/ 	.word	0x00012830


	//   ....[54]....
        /*024c*/ 	.word	0x00012d80


	//   ....[55]....
        /*0250*/ 	.word	0x00012f10


	//   ....[56]....
        /*0254*/ 	.word	0x00012f60


	//   ....[57]....
        /*0258*/ 	.word	0x00013000


	//   ....[58]....
        /*025c*/ 	.word	0x000130d0


	//   ....[59]....
        /*0260*/ 	.word	0x00013150


	//   ....[60]....
        /*0264*/ 	.word	0x00013220


	//   ....[61]....
        /*0268*/ 	.word	0x000132a0


	//   ....[62]....
        /*026c*/ 	.word	0x00013360


	//   ....[63]....
        /*0270*/ 	.word	0x00013410


	//   ....[64]....
        /*0274*/ 	.word	0x000134e0


	//   ....[65]....
        /*0278*/ 	.word	0x00013560


	//   ....[66]....
        /*027c*/ 	.word	0x00013640


	//   ....[67]....
        /*0280*/ 	.word	0x00013a40


	//----- nvinfo : EIATTR_REG_RECONFIG
	.align		4
.L_1303:
        /*0284*/ 	.byte	0x01, 0x54
	.zero		2


	//----- nvinfo : EIATTR_SYSCALL_OFFSETS
	.align		4
        /*0288*/ 	.byte	0x04, 0x46
        /*028a*/ 	.short	(.L_1305 - .L_1304)


	//   ....[0]....
.L_1304:
        /*028c*/ 	.word	0x00001310


	//   ....[1]....
        /*0290*/ 	.word	0x0000f1d0


	//   ....[2]....
        /*0294*/ 	.word	0x0000f310


	//   ....[3]....
        /*0298*/ 	.word	0x0000f400


	//   ....[4]....
        /*029c*/ 	.word	0x0000fb50


	//----- nvinfo : EIATTR_MBARRIER_INSTR_OFFSETS
	.align		4
.L_1305:
        /*02a0*/ 	.byte	0x04, 0x39
        /*02a2*/ 	.short	(.L_1307 - .L_1306)


	//   ....[0]....
.L_1306:
        /*02a4*/ 	.word	0x00000250
        /*02a8*/ 	.word	0x000000ff
        /*02ac*/ 	.word	0x00031c00
        /*02b0*/ 	.short	0x0100
        /*02b2*/ 	.byte	0x08
	.zero		1


	//   ....[1]....
        /*02b4*/ 	.word	0x00000260
        /*02b8*/ 	.word	0x000000ff
        /*02bc*/ 	.word	0x00031c20
        /*02c0*/ 	.short	0x0100
        /*02c2*/ 	.byte	0x08
	.zero		1


	//   ....[2]....
        /*02c4*/ 	.word	0x00000350
        /*02c8*/ 	.word	0x000000ff
        /*02cc*/ 	.word	0x00031c30
        /*02d0*/ 	.short	0x0100
        /*02d2*/ 	.byte	0x08
	.zero		1


	//   ....[3]....
        /*02d4*/ 	.word	0x00000360
        /*02d8*/ 	.word	0x000000ff
        /*02dc*/ 	.word	0x00031c40
        /*02e0*/ 	.short	0x0100
        /*02e2*/ 	.byte	0x08
	.zero		1


	//   ....[4]....
        /*02e4*/ 	.word	0x00000370
        /*02e8*/ 	.word	0x000000ff
        /*02ec*/ 	.word	0x00031c38
        /*02f0*/ 	.short	0x0100
        /*02f2*/ 	.byte	0x08
	.zero		1


	//   ....[5]....
        /*02f4*/ 	.word	0x00000380
        /*02f8*/ 	.word	0x000000ff
        /*02fc*/ 	.word	0x00031c48
        /*0300*/ 	.short	0x0100
        /*0302*/ 	.byte	0x08
	.zero		1


	//   ....[6]....
        /*0304*/ 	.word	0x000004b0
        /*0308*/ 	.word	0x000000ff
        /*030c*/ 	.word	0x00031c50
        /*0310*/ 	.short	0x0100
        /*0312*/ 	.byte	0x08
	.zero		1


	//   ....[7]....
        /*0314*/ 	.word	0x000004c0
        /*0318*/ 	.word	0x000000ff
        /*031c*/ 	.word	0x00031c60
        /*0320*/ 	.short	0x0100
        /*0322*/ 	.byte	0x08
	.zero		1


	//   ....[8]....
        /*0324*/ 	.word	0x000004d0
        /*0328*/ 	.word	0x000000ff
        /*032c*/ 	.word	0x00031c58
        /*0330*/ 	.short	0x0100
        /*0332*/ 	.byte	0x08
	.zero		1


	//   ....[9]....
        /*0334*/ 	.word	0x000004e0
        /*0338*/ 	.word	0x000000ff
        /*033c*/ 	.word	0x00031c68
        /*0340*/ 	.short	0x0100
        /*0342*/ 	.byte	0x08
	.zero		1


	//   ....[10]....
        /*0344*/ 	.word	0x000005d0
        /*0348*/ 	.word	0x000000ff
        /*034c*/ 	.word	0x00031c70
        /*0350*/ 	.short	0x0100
        /*0352*/ 	.byte	0x06
	.zero		1


	//   ....[11]....
        /*0354*/ 	.word	0x000005e0
        /*0358*/ 	.word	0x000000ff
        /*035c*/ 	.word	0x00031c80
        /*0360*/ 	.short	0x0100
        /*0362*/ 	.byte	0x06
	.zero		1


	//   ....[12]....
        /*0364*/ 	.word	0x000005f0
        /*0368*/ 	.word	0x000000ff
        /*036c*/ 	.word	0x00031c78
        /*0370*/ 	.short	0x0100
        /*0372*/ 	.byte	0x06
	.zero		1


	//   ....[13]....
        /*0374*/ 	.word	0x00000600
        /*0378*/ 	.word	0x000000ff
        /*037c*/ 	.word	0x00031c88
        /*0380*/ 	.short	0x0100
        /*0382*/ 	.byte	0x06
	.zero		1


	//   ....[14]....
        /*0384*/ 	.word	0x00000730
        /*0388*/ 	.word	0x000000ff
        /*038c*/ 	.word	0x00031c90
        /*0390*/ 	.short	0x0100
        /*0392*/ 	.byte	0x08
	.zero		1


	//   ....[15]....
        /*0394*/ 	.word	0x00000740
        /*0398*/ 	.word	0x000000ff
        /*039c*/ 	.word	0x00031ca0
        /*03a0*/ 	.short	0x0100
        /*03a2*/ 	.byte	0x08
	.zero		1


	//   ....[16]....
        /*03a4*/ 	.word	0x00000750
        /*03a8*/ 	.word	0x000000ff
        /*03ac*/ 	.word	0x00031c98
        /*03b0*/ 	.short	0x0100
        /*03b2*/ 	.byte	0x08
	.zero		1


	//   ....[17]....
        /*03b4*/ 	.word	0x00000760
        /*03b8*/ 	.word	0x000000ff
        /*03bc*/ 	.word	0x00031ca8
        /*03c0*/ 	.short	0x0100
        /*03c2*/ 	.byte	0x08
	.zero		1


	//   ....[18]....
        /*03c4*/ 	.word	0x00000890
        /*03c8*/ 	.word	0x000000ff
        /*03cc*/ 	.word	0x00031cb0
        /*03d0*/ 	.short	0x0100
        /*03d2*/ 	.byte	0x08
	.zero		1


	//   ....[19]....
        /*03d4*/ 	.word	0x000008a0
        /*03d8*/ 	.word	0x000000ff
        /*03dc*/ 	.word	0x00031cc0
        /*03e0*/ 	.short	0x0100
        /*03e2*/ 	.byte	0x08
	.zero		1


	//   ....[20]....
        /*03e4*/ 	.word	0x000008b0
        /*03e8*/ 	.word	0x000000ff
        /*03ec*/ 	.word	0x00031cb8
        /*03f0*/ 	.short	0x0100
        /*03f2*/ 	.byte	0x08
	.zero		1


	//   ....[21]....
        /*03f4*/ 	.word	0x000008c0
        /*03f8*/ 	.word	0x000000ff
        /*03fc*/ 	.word	0x00031cc8
        /*0400*/ 	.short	0x0100
        /*0402*/ 	.byte	0x08
	.zero		1


	//   ....[22]....
        /*0404*/ 	.word	0x00001340
        /*0408*/ 	.word	0x000000ff
        /*040c*/ 	.word	0x00031c00
        /*0410*/ 	.short	0x010a
        /*0412*/ 	.byte	0x38
	.zero		1


	//   ....[23]....
        /*0414*/ 	.word	0x00001390
        /*0418*/ 	.word	0x000000ff
        /*041c*/ 	.word	0x00031c30
        /*0420*/ 	.short	0x010a
        /*0422*/ 	.byte	0x38
	.zero		1


	//   ....[24]....
        /*0424*/ 	.word	0x00001400
        /*0428*/ 	.word	0x000000ff
        /*042c*/ 	.word	0x00031c30
        /*0430*/ 	.short	0x010a
        /*0432*/ 	.byte	0x38
	.zero		1


	//   ....[25]....
        /*0434*/ 	.word	0x00004160
        /*0438*/ 	.word	0x00000015
        /*043c*/ 	.word	0x00000000
        /*0440*/ 	.short	0x0101
        /*0442*/ 	.byte	0x3f
	.zero		1


	//   ....[26]....
        /*0444*/ 	.word	0x00005000
        /*0448*/ 	.word	0x000000ff
        /*044c*/ 	.word	0x00031c30
        /*0450*/ 	.short	0x010a
        /*0452*/ 	.byte	0x06
	.zero		1


	//   ....[27]....
        /*0454*/ 	.word	0x00005040
        /*0458*/ 	.word	0x000000ff
        /*045c*/ 	.word	0x00031c30
        /*0460*/ 	.short	0x010a
        /*0462*/ 	.byte	0x06
	.zero		1


	//   ....[28]....
        /*0464*/ 	.word	0x00006700
        /*0468*/ 	.word	0x000000ff
        /*046c*/ 	.word	0x00031c50
        /*0470*/ 	.short	0x010a
        /*0472*/ 	.byte	0x06
	.zero		1


	//   ....[29]....
        /*0474*/ 	.word	0x00006740
        /*0478*/ 	.word	0x000000ff
        /*047c*/ 	.word	0x00031c50
        /*0480*/ 	.short	0x010a
        /*0482*/ 	.byte	0x06
	.zero		1


	//   ....[30]....
        /*0484*/ 	.word	0x00008450
        /*0488*/ 	.word	0x0000004b
        /*048c*/ 	.word	0x00000000
        /*0490*/ 	.short	0x0101
        /*0492*/ 	.byte	0x3f
	.zero		1


	//   ....[31]....
        /*0494*/ 	.word	0x000084f0
        /*0498*/ 	.word	0x0000008d
        /*049c*/ 	.word	0x00000000
        /*04a0*/ 	.short	0x0101
        /*04a2*/ 	.byte	0x3f
	.zero		1


	//   ....[32]....
        /*04a4*/ 	.word	0x00009430
        /*04a8*/ 	.word	0x000000ff
        /*04ac*/ 	.word	0x00031c30
        /*04b0*/ 	.short	0x010a
        /*04b2*/ 	.byte	0x05
	.zero		1


	//   ....[33]....
        /*04b4*/ 	.word	0x00009470
        /*04b8*/ 	.word	0x000000ff
        /*04bc*/ 	.word	0x00031c30
        /*04c0*/ 	.short	0x010a
        /*04c2*/ 	.byte	0x05
	.zero		1


	//   ....[34]....
        /*04c4*/ 	.word	0x0000ab40
        /*04c8*/ 	.word	0x000000ff
        /*04cc*/ 	.word	0x00031c50
        /*04d0*/ 	.short	0x010a
        /*04d2*/ 	.byte	0x05
	.zero		1


	//   ....[35]....
        /*04d4*/ 	.word	0x0000ab80
        /*04d8*/ 	.word	0x000000ff
        /*04dc*/ 	.word	0x00031c50
        /*04e0*/ 	.short	0x010a
        /*04e2*/ 	.byte	0x05
	.zero		1


	//   ....[36]....
        /*04e4*/ 	.word	0x0000bf10
        /*04e8*/ 	.word	0x00000086
        /*04ec*/ 	.word	0x00000000
        /*04f0*/ 	.short	0x0101
        /*04f2*/ 	.byte	0x3f
	.zero		1


	//   ....[37]....
        /*04f4*/ 	.word	0x0000bf90
        /*04f8*/ 	.word	0x00000050
        /*04fc*/ 	.word	0x00000000
        /*0500*/ 	.short	0x0101
        /*0502*/ 	.byte	0x3f
	.zero		1


	//   ....[38]....
        /*0504*/ 	.word	0x0000cae0
        /*0508*/ 	.word	0x000000ff
        /*050c*/ 	.word	0x00031c50
        /*0510*/ 	.short	0x010a
        /*0512*/ 	.byte	0x09
	.zero		1


	//   ....[39]....
        /*0514*/ 	.word	0x0000cb20
        /*0518*/ 	.word	0x000000ff
        /*051c*/ 	.word	0x00031c50
        /*0520*/ 	.short	0x010a
        /*0522*/ 	.byte	0x09
	.zero		1


	//   ....[40]....
        /*0524*/ 	.word	0x0000d150
        /*0528*/ 	.word	0x00000004
        /*052c*/ 	.word	0x00000000
        /*0530*/ 	.short	0x0101
        /*0532*/ 	.byte	0x3f
	.zero		1


	//   ....[41]....
        /*0534*/ 	.word	0x0000dc90
        /*0538*/ 	.word	0x000000ff
        /*053c*/ 	.word	0x00000000
        /*0540*/ 	.short	0x0101
        /*0542*/ 	.byte	0x04
	.zero		1


	//   ....[42]....
        /*0544*/ 	.word	0x0000f700
        /*0548*/ 	.word	0x000000ff
        /*054c*/ 	.word	0x00031c40
        /*0550*/ 	.short	0x010a
        /*0552*/ 	.byte	0x26
	.zero		1


	//   ....[43]....
        /*0554*/ 	.word	0x000104b0
        /*0558*/ 	.word	0x000000ff
        /*055c*/ 	.word	0x00031c00
        /*0560*/ 	.short	0x0107
        /*0562*/ 	.byte	0x26
	.zero		1


	//   ....[44]....
        /*0564*/ 	.word	0x00010500
        /*0568*/ 	.word	0x000000ff
        /*056c*/ 	.word	0x00031c00
        /*0570*/ 	.short	0x0101
        /*0572*/ 	.byte	0x26
	.zero		1


	//   ....[45]....
        /*0574*/ 	.word	0x00010530
        /*0578*/ 	.word	0x000000ff
        /*057c*/ 	.word	0x00031c20
        /*0580*/ 	.short	0x010a
        /*0582*/ 	.byte	0x26
	.zero		1


	//   ....[46]....
        /*0584*/ 	.word	0x00010870
        /*0588*/ 	.word	0x000000ff
        /*058c*/ 	.word	0x00031c48
        /*0590*/ 	.short	0x010a
        /*0592*/ 	.byte	0x26
	.zero		1


	//   ....[47]....
        /*0594*/ 	.word	0x00010c40
        /*0598*/ 	.word	0x000000ff
        /*059c*/ 	.word	0x00031c60
        /*05a0*/ 	.short	0x010a
        /*05a2*/ 	.byte	0x26
	.zero		1


	//   ....[48]....
        /*05a4*/ 	.word	0x000111c0
        /*05a8*/ 	.word	0x000000ff
        /*05ac*/ 	.word	0x00031c40
        /*05b0*/ 	.short	0x010a
        /*05b2*/ 	.byte	0x26
	.zero		1


	//   ....[49]....
        /*05b4*/ 	.word	0x000115a0
        /*05b8*/ 	.word	0x000000ff
        /*05bc*/ 	.word	0x00031c68
        /*05c0*/ 	.short	0x010a
        /*05c2*/ 	.byte	0x26
	.zero		1


	//   ....[50]....
        /*05c4*/ 	.word	0x00011b60
        /*05c8*/ 	.word	0x000000ff
        /*05cc*/ 	.word	0x00031c48
        /*05d0*/ 	.short	0x010a
        /*05d2*/ 	.byte	0x26
	.zero		1


	//   ....[51]....
        /*05d4*/ 	.word	0x00011f20
        /*05d8*/ 	.word	0x000000ff
        /*05dc*/ 	.word	0x00031c60
        /*05e0*/ 	.short	0x010a
        /*05e2*/ 	.byte	0x26
	.zero		1


	//   ....[52]....
        /*05e4*/ 	.word	0x00012360
        /*05e8*/ 	.word	0x00000003
        /*05ec*/ 	.word	0x00031c60
        /*05f0*/ 	.short	0x010a
        /*05f2*/ 	.byte	0x3f
	.zero		1


	//   ....[53]....
        /*05f4*/ 	.word	0x000127c0
        /*05f8*/ 	.word	0x00000007
        /*05fc*/ 	.word	0x00031c20
        /*0600*/ 	.short	0x010a
        /*0602*/ 	.byte	0x3f
	.zero		1


	//   ....[54]....
        /*0604*/ 	.word	0x00012930
        /*0608*/ 	.word	0x00000005
        /*060c*/ 	.word	0x00000000
        /*0610*/ 	.short	0x010a
        /*0612*/ 	.byte	0x3f
	.zero		1


	//   ....[55]....
        /*0614*/ 	.word	0x000129a0
        /*0618*/ 	.word	0x00000003
        /*061c*/ 	.word	0x00000000
        /*0620*/ 	.short	0x010a
        /*0622*/ 	.byte	0x3f
	.zero		1


	//   ....[56]....
        /*0624*/ 	.word	0x00012a00
        /*0628*/ 	.word	0x00000005
        /*062c*/ 	.word	0x00000000
        /*0630*/ 	.short	0x010a
        /*0632*/ 	.byte	0x3f
	.zero		1


	//   ....[57]....
        /*0634*/ 	.word	0x00012a30
        /*0638*/ 	.word	0x00000003
        /*063c*/ 	.word	0x00000000
        /*0640*/ 	.short	0x010a
        /*0642*/ 	.byte	0x3f
	.zero		1


	//   ....[58]....
        /*0644*/ 	.word	0x00012aa0
        /*0648*/ 	.word	0x00000003
        /*064c*/ 	.word	0x00031c00
        /*0650*/ 	.short	0x010a
        /*0652*/ 	.byte	0x3f
	.zero		1


	//   ....[59]....
        /*0654*/ 	.word	0x00012b00
        /*0658*/ 	.word	0x00000005
        /*065c*/ 	.word	0x00031c30
        /*0660*/ 	.short	0x010a
        /*0662*/ 	.byte	0x3f
	.zero		1


	//   ....[60]....
        /*0664*/ 	.word	0x00012b60
        /*0668*/ 	.word	0x00000005
        /*066c*/ 	.word	0x00031c30
        /*0670*/ 	.short	0x010a
        /*0672*/ 	.byte	0x3f
	.zero		1


	//   ....[61]....
        /*0674*/ 	.word	0x00012bc0
        /*0678*/ 	.word	0x00000005
        /*067c*/ 	.word	0x00031c50
        /*0680*/ 	.short	0x010a
        /*0682*/ 	.byte	0x3f
	.zero		1


	//   ....[62]....
        /*0684*/ 	.word	0x00012c20
        /*0688*/ 	.word	0x00000005
        /*068c*/ 	.word	0x00031c30
        /*0690*/ 	.short	0x010a
        /*0692*/ 	.byte	0x3f
	.zero		1


	//   ....[63]....
        /*0694*/ 	.word	0x00012c80
        /*0698*/ 	.word	0x00000005
        /*069c*/ 	.word	0x00031c50
        /*06a0*/ 	.short	0x010a
        /*06a2*/ 	.byte	0x3f
	.zero		1


	//   ....[64]....
        /*06a4*/ 	.word	0x00012ce0
        /*06a8*/ 	.word	0x00000003
        /*06ac*/ 	.word	0x00031c50
        /*06b0*/ 	.short	0x010a
        /*06b2*/ 	.byte	0x3f
	.zero		1


	//   ....[65]....
        /*06b4*/ 	.word	0x00012e40
        /*06b8*/ 	.word	0x00000003
        /*06bc*/ 	.word	0x00031c40
        /*06c0*/ 	.short	0x010a
        /*06c2*/ 	.byte	0x3f
	.zero		1


	//   ....[66]....
        /*06c4*/ 	.word	0x00013680
        /*06c8*/ 	.word	0x00000003
        /*06cc*/ 	.word	0x00031c20
        /*06d0*/ 	.short	0x010a
        /*06d2*/ 	.byte	0x3f
	.zero		1


	//   ....[67]....
        /*06d4*/ 	.word	0x000136e0
        /*06d8*/ 	.word	0x00000003
        /*06dc*/ 	.word	0x00031c48
        /*06e0*/ 	.short	0x010a
        /*06e2*/ 	.byte	0x3f
	.zero		1


	//   ....[68]....
        /*06e4*/ 	.word	0x00013740
        /*06e8*/ 	.word	0x00000003
        /*06ec*/ 	.word	0x00031c60
        /*06f0*/ 	.short	0x010a
        /*06f2*/ 	.byte	0x3f
	.zero		1


	//   ....[69]....
        /*06f4*/ 	.word	0x000137a0
        /*06f8*/ 	.word	0x00000003
        /*06fc*/ 	.word	0x00031c40
        /*0700*/ 	.short	0x010a
        /*0702*/ 	.byte	0x3f
	.zero		1


	//   ....[70]....
        /*0704*/ 	.word	0x00013800
        /*0708*/ 	.word	0x00000003
        /*070c*/ 	.word	0x00031c68
        /*0710*/ 	.short	0x010a
        /*0712*/ 	.byte	0x3f
	.zero		1


	//   ....[71]....
        /*0714*/ 	.word	0x00013860
        /*0718*/ 	.word	0x00000002
        /*071c*/ 	.word	0x00031c48
        /*0720*/ 	.short	0x010a
        /*0722*/ 	.byte	0x3f
	.zero		1


	//   ....[72]....
        /*0724*/ 	.word	0x000138c0
        /*0728*/ 	.word	0x00000002
        /*072c*/ 	.word	0x00031c60
        /*0730*/ 	.short	0x010a
        /*0732*/ 	.byte	0x3f
	.zero		1


	//   ....[73]....
        /*0734*/ 	.word	0x00013910
        /*0738*/ 	.word	0x00000003
        /*073c*/ 	.word	0x00031c60
        /*0740*/ 	.short	0x010a
        /*0742*/ 	.byte	0x3f
	.zero		1


	//   ....[74]....
        /*0744*/ 	.word	0x00013960
        /*0748*/ 	.word	0x00000007
        /*074c*/ 	.word	0x00031c20
        /*0750*/ 	.short	0x010a
        /*0752*/ 	.byte	0x3f
	.zero		1


	//   ....[75]....
        /*0754*/ 	.word	0x00013b00
        /*0758*/ 	.word	0x00000005
        /*075c*/ 	.word	0x00000000
        /*0760*/ 	.short	0x010a
        /*0762*/ 	.byte	0x3f
	.zero		1


	//   ....[76]....
        /*0764*/ 	.word	0x00013b50
        /*0768*/ 	.word	0x00000003
        /*076c*/ 	.word	0x00000000
        /*0770*/ 	.short	0x010a
        /*0772*/ 	.byte	0x3f
	.zero		1


	//   ....[77]....
        /*0774*/ 	.word	0x00013ba0
        /*0778*/ 	.word	0x00000005
        /*077c*/ 	.word	0x00000000
        /*0780*/ 	.short	0x010a
        /*0782*/ 	.byte	0x3f
	.zero		1


	//----- nvinfo : EIATTR_NUM_MBARRIERS
	.align		4
.L_1307:
        /*0784*/ 	.byte	0x03, 0x38
        /*0786*/ 	.short	0x0016


	//----- nvinfo : EIATTR_EXIT_INSTR_OFFSETS
	.align		4
        /*0788*/ 	.byte	0x04, 0x1c
        /*078a*/ 	.short	(.L_1309 - .L_1308)


	//   ....[0]....
.L_1308:
        /*078c*/ 	.word	0x00012a80


	//----- nvinfo : EIATTR_MAX_THREADS
	.align		4
.L_1309:
        /*0790*/ 	.byte	0x04, 0x05
        /*0792*/ 	.short	(.L_1311 - .L_1310)
.L_1310:
        /*0794*/ 	.word	0x00000200
        /*0798*/ 	.word	0x00000001
        /*079c*/ 	.word	0x00000001


	//----- nvinfo : EIATTR_CRS_STACK_SIZE
	.align		4
.L_1311:
        /*07a0*/ 	.byte	0x04, 0x1e
        /*07a2*/ 	.short	(.L_1313 - .L_1312)
.L_1312:
        /*07a4*/ 	.word	0x00000000


	//----- nvinfo : EIATTR_CBANK_PARAM_SIZE
	.align		4
.L_1313:
        /*07a8*/ 	.byte	0x03, 0x19
        /*07aa*/ 	.short	0x0a70


	//----- nvinfo : EIATTR_PARAM_CBANK
	.align		4
        /*07ac*/ 	.byte	0x04, 0x0a
        /*07ae*/ 	.short	(.L_1315 - .L_1314)
	.align		4
.L_1314:
        /*07b0*/ 	.word	index@(.nv.constant0._ZN7cutlass13device_kernelIN5flash11enable_sm90INS1_16FlashAttnFwdSm90INS1_25CollectiveMainloopFwdSm90ILi2EN4cute5tupleIJNS5_1CILi1EEES8_S8_EEENS6_IJNS7_ILi192EEENS7_ILi144EEENS7_ILi96EEEEEELi96ENS_10bfloat16_tEfNS_4arch4Sm90ELb1ELb0ELb0ELb0ELb0ELb0ELb0ELb0ELb1ELb1ELb1ELb0EEENS1_21CollectiveEpilogueFwdINS6_IJSA_SC_SB_EEES9_SE_SG_Li384ELb0ELb1ELb1ELb0EEENS1_19SingleTileSchedulerILb0ELb1ELb1ELi192EEEEEEEEEvNT_6ParamsE)
        /*07b4*/ 	.short	0x0210
        /*07b6*/ 	.short	0x0a70


	//----- nvinfo : EIATTR_SW_WAR
	.align		4
.L_1315:
        /*07b8*/ 	.byte	0x04, 0x36
        /*07ba*/ 	.short	(.L_1317 - .L_1316)
.L_1316:
        /*07bc*/ 	.word	0x00000008
.L_1317:


//--------------------- .nv.info._ZN7cutlass13device_kernelIN5flash11enable_sm90INS1_16FlashAttnFwdSm90INS1_25CollectiveMainloopFwdSm90ILi2EN4cute5tupleIJNS5_1CILi1EEES8_S8_EEENS6_IJNS7_ILi192EEENS7_ILi144EEENS7_ILi96EEEEEELi96ENS_10bfloat16_tEfNS_4arch4Sm90ELb1ELb0ELb0ELb1ELb0ELb0ELb0ELb0ELb1ELb1ELb1ELb0EEENS1_21CollectiveEpilogueFwdINS6_IJSA_SC_SB_EEES9_SE_SG_Li384ELb1ELb1ELb1ELb0EEENS1_36VarlenDynamicPersistentTileSchedulerILi192ELi144ELi384ELi128ELb1ELb1ELb1ELb1ELb1ELb1EEEEEEEEEvNT_6ParamsE --------------------------
	.section	.nv.info._ZN7cutlass13device_kernelIN5flash11enable_sm90INS1_16FlashAttnFwdSm90INS1_25CollectiveMainloopFwdSm90ILi2EN4cute5tupleIJNS5_1CILi1EEES8_S8_EEENS6_IJNS7_ILi192EEENS7_ILi144EEENS7_ILi96EEEEEELi96ENS_10bfloat16_tEfNS_4arch4Sm90ELb1ELb0ELb0ELb1ELb0ELb0ELb0ELb0ELb1ELb1ELb1ELb0EEENS1_21CollectiveEpilogueFwdINS6_IJSA_SC_SB_EEES9_SE_SG_Li384ELb1ELb1ELb1ELb0EEENS1_36VarlenDynamicPersistentTileSchedulerILi192ELi144ELi384ELi128ELb1ELb1ELb1ELb1ELb1ELb1EEEEEEEEEvNT_6ParamsE,"",@"SHT_CUDA_INFO"
	.sectionflags	@""
	.align	4


	//----- nvinfo : EIATTR_CUDA_API_VERSION
	.align		4
        /*0000*/ 	.byte	0x04, 0x37
        /*0002*/ 	.short	(.L_1319 - .L_1318)
.L_1318:
        /*0004*/ 	.word	0x00000082


	//----- nvinfo : EIATTR_KPARAM_INFO
	.align		4
.L_1319:
        /*0008*/ 	.byte	0x04, 0x17
        /*000a*/ 	.short	(.L_1321 - .L_1320)
.L_1320:
        /*000c*/ 	.word	0x00000000
        /*0010*/ 	.short	0x0000
        /*0012*/ 	.short	0x0070
        /*0014*/ 	.byte	0x00, 0xf0, 0x01, 0x2a


	//----- nvinfo : EIATTR_SPARSE_MMA_MASK
	.align		4
.L_1321:
        /*0018*/ 	.byte	0x03, 0x50
        /*001a*/ 	.short	0x0000


	//----- nvinfo : EIATTR_MAXREG_COUNT
	.align		4
        /*001c*/ 	.byte	0x03, 0x1b
        /*001e*/ 	.short	0x0080


	//----- nvinfo : EIATTR_NUM_BARRIERS
	.align		4
        /*0020*/ 	.byte	0x02, 0x4c
        /*0022*/ 	.byte	0x10
	.zero		1


	//----- nvinfo : EIATTR_EXTERNS
	.align		4
        /*0024*/ 	.byte	0x04, 0x0f
        /*0026*/ 	.short	(.L_1323 - .L_1322)


	//   ....[0]....
	.align		4
.L_1322:
        /*0028*/ 	.word	index@(__assertfail)


	//----- nvinfo : EIATTR_ANNOTATIONS
	.align		4
.L_1323:
        /*002c*/ 	.byte	0x04, 0x55
        /*002e*/ 	.short	(.L_1325 - .L_1324)


	//   ....[0]....
.L_1324:
        /* <DEDUP_REMOVED lines=33> */


	//----- nvinfo : EIATTR_MERCURY_ISA_VERSION
	.align		4
.L_1325:
        /*0228*/ 	.byte	0x03, 0x5f
        /*022a*/ 	.short	0x0101


	//----- nvinfo : EIATTR_UNUSED_LOAD_BYTE_OFFSET
	.align		4
        /*022c*/ 	.byte	0x04, 0x44
        /*022e*/ 	.short	(.L_1327 - .L_1326)


	//   ....[0]....
.L_1326:
        /*0230*/ 	.word	0x00000a60
        /*0234*/ 	.word	0x0000fff0


	//   ....[1]....
        /*0238*/ 	.word	0x0000df70
        /*023c*/ 	.word	0x0000fff0


	//----- nvinfo : EIATTR_INT_WARP_WIDE_INSTR_OFFSETS
	.align		4
.L_1327:
        /*0240*/ 	.byte	0x04, 0x31
        /*0242*/ 	.short	(.L_1329 - .L_1328)


	//   ....[0]....
.L_1328:
        /*0244*/ 	.word	0x00000130


	//   ....[1]....
        /*0248*/ 	.word	0x00000170


	//   ....[2]....
        /*024c*/ 	.word	0x000001e0


	//   ....[3]....
        /*0250*/ 	.word	0x00012700


	//   ....[4]....
        /*0254*/ 	.word	0x000127a0


	//   ....[5]....
        /*0258*/ 	.word	0x000162d0


	//   ....[6]....
        /*025c*/ 	.word	0x00016370


	//----- nvinfo : EIATTR_COOP_GROUP_MASK_REGIDS
	.align		4
.L_1329:
        /*0260*/ 	.byte	0x04, 0x29
        /*0262*/ 	.short	(.L_1331 - .L_1330)


	//   ....[0]....
.L_1330:
        /*0264*/ 	.word	0xffffffff


	//   ....[1]....
        /*0268*/ 	.word	0xffffffff


	//   ....[2]....
        /*026c*/ 	.word	0xffffffff


	//   ....[3]....
        /*0270*/ 	.word	0xffffffff


	//   ....[4]....
        /*0274*/ 	.word	0xffffffff


	//   ....[5]....
        /*0278*/ 	.word	0xffffffff


	//   ....[6]....
        /*027c*/ 	.word	0xffffffff


	//   ....[7]....
        /*0280*/ 	.word	0xffffffff


	//   ....[8]....
        /*0284*/ 	.word	0xffffffff


	//   ....[9]....
        /*0288*/ 	.word	0xffffffff


	//   ....[10]....
        /*028c*/ 	.word	0xffffffff


	//   ....[11]....
        /*0290*/ 	.word	0xffffffff


	//   ....[12]....
        /*0294*/ 	.word	0xffffffff


	//   ....[13]....
        /*0298*/ 	.word	0xffffffff


	//   ....[14]....
        /*029c*/ 	.word	0xffffffff


	//   ....[15]....
        /*02a0*/ 	.word	0xffffffff


	//   ....[16]....
        /*02a4*/ 	.word	0xffffffff


	//   ....[17]....
        /*02a8*/ 	.word	0xffffffff


	//   ....[18]....
        /*02ac*/ 	.word	0xffffffff


	//   ....[19]....
        /*02b0*/ 	.word	0xffffffff


	//   ....[20]....
        /*02b4*/ 	.word	0xffffffff


	//   ....[21]....
        /*02b8*/ 	.word	0xffffffff


	//   ....[22]....
        /*02bc*/ 	.word	0xffffffff


	//   ....[23]....
        /*02c0*/ 	.word	0xffffffff


	//   ....[24]....
        /*02c4*/ 	.word	0xffffffff


	//   ....[25]....
        /*02c8*/ 	.word	0xffffffff


	//   ....[26]....
        /*02cc*/ 	.word	0xffffffff


	//   ....[27]....
        /*02d0*/ 	.word	0xffffffff


	//   ....[28]....
        /*02d4*/ 	.word	0xffffffff


	//   ....[29]....
        /*02d8*/ 	.word	0xffffffff


	//   ....[30]....
        /*02dc*/ 	.word	0xffffffff


	//   ....[31]....
        /*02e0*/ 	.word	0xffffffff


	//   ....[32]....
        /*02e4*/ 	.word	0xffffffff


	//   ....[33]....
        /*02e8*/ 	.word	0xffffffff


	//   ....[34]....
        /*02ec*/ 	.word	0xffffffff


	//   ....[35]....
        /*02f0*/ 	.word	0xffffffff


	//   ....[36]....
        /*02f4*/ 	.word	0xffffffff


	//   ....[37]....
        /*02f8*/ 	.word	0xffffffff


	//   ....[38]....
        /*02fc*/ 	.word	0xffffffff


	//   ....[39]....
        /*0300*/ 	.word	0xffffffff


	//   ....[40]....
        /*0304*/ 	.word	0xffffffff


	//   ....[41]....
        /*0308*/ 	.word	0xffffffff


	//   ....[42]....
        /*030c*/ 	.word	0xffffffff


	//   ....[43]....
        /*0310*/ 	.word	0xffffffff


	//   ....[44]....
        /*0314*/ 	.word	0xffffffff


	//   ....[45]....
        /*0318*/ 	.word	0xffffffff


	//   ....[46]....
        /*031c*/ 	.word	0xffffffff


	//   ....[47]....
        /*0320*/ 	.word	0xffffffff


	//   ....[48]....
        /*0324*/ 	.word	0xffffffff


	//   ....[49]....
        /*0328*/ 	.word	0xffffffff


	//   ....[50]....
        /*032c*/ 	.word	0xffffffff


	//   ....[51]....
        /*0330*/ 	.word	0xffffffff


	//   ....[52]....
        /*0334*/ 	.word	0xffffffff


	//   ....[53]....
        /*0338*/ 	.word	0xffffffff


	//   ....[54]....
        /*033c*/ 	.word	0xffffffff


	//   ....[55]....
        /*0340*/ 	.word	0xffffffff


	//   ....[56]....
        /*0344*/ 	.word	0xffffffff


	//   ....[57]....
        /*0348*/ 	.word	0xffffffff


	//   ....[58]....
        /*034c*/ 	.word	0xffffffff


	//   ....[59]....
        /*0350*/ 	.word	0xffffffff


	//   ....[60]....
        /*0354*/ 	.word	0xffffffff


	//   ....[61]....
        /*0358*/ 	.word	0xffffffff


	//   ....[62]....
        /*035c*/ 	.word	0xffffffff


	//   ....[63]....
        /*0360*/ 	.word	0xffffffff


	//   ....[64]....
        /*0364*/ 	.word	0xffffffff


	//   ....[65]....
        /*0368*/ 	.word	0xffffffff


	//   ....[66]....
        /*036c*/ 	.word	0xffffffff


	//   ....[67]....
        /*0370*/ 	.word	0xffffffff


	//   ....[68]....
        /*0374*/ 	.word	0xffffffff


	//   ....[69]....
        /*0378*/ 	.word	0xffffffff


	//   ....[70]....
        /*037c*/ 	.word	0xffffffff


	//   ....[71]....
        /*0380*/ 	.word	0xffffffff


	//   ....[72]....
        /*0384*/ 	.word	0xffffffff


	//   ....[73]....
        /*0388*/ 	.word	0xffffffff


	//   ....[74]....
        /*038c*/ 	.word	0xffffffff


	//   ....[75]....
        /*0390*/ 	.word	0xffffffff


	//   ....[76]....
        /*0394*/ 	.word	0xffffffff


	//   ....[77]....
        /*0398*/ 	.word	0xffffffff


	//   ....[78]....
        /*039c*/ 	.word	0xffffffff


	//   ....[79]....
        /*03a0*/ 	.word	0xffffffff


	//   ....[80]....
        /*03a4*/ 	.word	0xffffffff


	//   ....[81]....
        /*03a8*/ 	.word	0xffffffff


	//   ....[82]....
        /*03ac*/ 	.word	0xffffffff


	//   ....[83]....
        /*03b0*/ 	.word	0xffffffff


	//   ....[84]....
        /*03b4*/ 	.word	0xffffffff


	//   ....[85]....
        /*03b8*/ 	.word	0xffffffff


	//   ....[86]....
        /*03bc*/ 	.word	0xffffffff


	//   ....[87]....
        /*03c0*/ 	.word	0xffffffff


	//   ....[88]....
        /*03c4*/ 	.word	0xffffffff


	//   ....[89]....
        /*03c8*/ 	.word	0xffffffff


	//   ....[90]....
        /*03cc*/ 	.word	0xffffffff


	//   ....[91]....
        /*03d0*/ 	.word	0xffffffff


	//   ....[92]....
        /*03d4*/ 	.word	0xffffffff


	//   ....[93]....
        /*03d8*/ 	.word	0xffffffff


	//   ....[94]....
        /*03dc*/ 	.word	0xffffffff


	//   ....[95]....
        /*03e0*/ 	.word	0xffffffff


	//   ....[96]....
        /*03e4*/ 	.word	0x0500000f


	//   ....[97]....
        /*03e8*/ 	.word	0x0500000f


	//   ....[98]....
        /*03ec*/ 	.word	0x0500000f


	//   ....[99]....
        /*03f0*/ 	.word	0x0500000f


	//   ....[100]....
        /*03f4*/ 	.word	0x0500000f


	//   ....[101]....
        /*03f8*/ 	.word	0x0500000f


	//   ....[102]....
        /*03fc*/ 	.word	0x0500000f


	//   ....[103]....
        /*0400*/ 	.word	0x0500000f


	//   ....[104]....
        /*0404*/ 	.word	0x0500000f


	//   ....[105]....
        /*0408*/ 	.word	0x0500000f


	//   ....[106]....
        /*040c*/ 	.word	0x0500000f


	//   ....[107]....
        /*0410*/ 	.word	0x0500000f


	//   ....[108]....
        /*0414*/ 	.word	0x0500000f


	//   ....[109]....
        /*0418*/ 	.word	0x0500000f


	//   ....[110]....
        /*041c*/ 	.word	0x0500000f


	//   ....[111]....
        /*0420*/ 	.word	0x0500000f


	//   ....[112]....
        /*0424*/ 	.word	0x0500000f


	//   ....[113]....
        /*0428*/ 	.word	0x0500000f


	//   ....[114]....
        /*042c*/ 	.word	0x0500000f


	//   ....[115]....
        /*0430*/ 	.word	0x0500000f


	//   ....[116]....
        /*0434*/ 	.word	0x0500000f


	//   ....[117]....
        /*0438*/ 	.word	0x0500000f


	//   ....[118]....
        /*043c*/ 	.word	0x0500000f


	//   ....[119]....
        /*0440*/ 	.word	0x0500000f


	//   ....[120]....
        /*0444*/ 	.word	0x0500000f


	//   ....[121]....
        /*0448*/ 	.word	0x0500000f


	//   ....[122]....
        /*044c*/ 	.word	0x0500000f


	//   ....[123]....
        /*0450*/ 	.word	0x0500000f


	//   ....[124]....
        /*0454*/ 	.word	0x0500000f


	//   ....[125]....
        /*0458*/ 	.word	0x0500000f


	//   ....[126]....
        /*045c*/ 	.word	0x0500000f


	//   ....[127]....
        /*0460*/ 	.word	0x0500000f


	//----- nvinfo : EIATTR_COOP_GROUP_INSTR_OFFSETS
	.align		4
.L_1331:
        /*0464*/ 	.byte	0x04, 0x28
        /*0466*/ 	.short	(.L_1333 - .L_1332)


	//   ....[0]....
.L_1332:
        /*0468*/ 	.word	0x00000070


	//   ....[1]....
        /*046c*/ 	.word	0x00000140


	//   ....[2]....
        /*0470*/ 	.word	0x00000190


	//   ....[3]....
        /*0474*/ 	.word	0x000003c0


	//   ....[4]....
        /*0478*/ 	.word	0x00000520


	//   ....[5]....
        /*047c*/ 	.word	0x00000640


	//   ....[6]....
        /*0480*/ 	.word	0x000007a0


	//   ....[7]....
        /*0484*/ 	.word	0x00001d40


	//   ....[8]....
        /*0488*/ 	.word	0x00003430


	//   ....[9]....
        /*048c*/ 	.word	0x00003460


	//   ....[10]....
        /*0490*/ 	.word	0x00004000


	//   ....[11]....
        /*0494*/ 	.word	0x000040c0


	//   ....[12]....
        /*0498*/ 	.word	0x00004a10


	//   ....[13]....
        /*049c*/ 	.word	0x00004a90


	//   ....[14]....
        /*04a0*/ 	.word	0x00005950


	//   ....[15]....
        /*04a4*/ 	.word	0x000073b0


	//   ....[16]....
        /*04a8*/ 	.word	0x000073e0


	//   ....[17]....
        /*04ac*/ 	.word	0x000081b0


	//   ....[18]....
        /*04b0*/ 	.word	0x00008240


	//   ....[19]....
        /*04b4*/ 	.word	0x000089a0


	//   ....[20]....
        /*04b8*/ 	.word	0x00008a50


	//   ....[21]....
        /*04bc*/ 	.word	0x00009c70


	//   ....[22]....
        /*04c0*/ 	.word	0x0000b960


	//   ....[23]....
        /*04c4*/ 	.word	0x0000b980


	//   ....[24]....
        /*04c8*/ 	.word	0x0000c0b0


	//   ....[25]....
        /*04cc*/ 	.word	0x0000c110


	//   ....[26]....
        /*04d0*/ 	.word	0x0000d460


	//   ....[27]....
        /*04d4*/ 	.word	0x0000d590


	//   ....[28]....
        /*04d8*/ 	.word	0x0000d7c0


	//   ....[29]....
        /*04dc*/ 	.word	0x0000d800


	//   ....[30]....
        /*04e0*/ 	.word	0x0000d810


	//   ....[31]....
        /*04e4*/ 	.word	0x0000ea20


	//   ....[32]....
        /*04e8*/ 	.word	0x0000ea30


	//   ....[33]....
        /*04ec*/ 	.word	0x0000ea40


	//   ....[34]....
        /*04f0*/ 	.word	0x0000ea90


	//   ....[35]....
        /*04f4*/ 	.word	0x0000f1c0


	//   ....[36]....
        /*04f8*/ 	.word	0x0000f1e0


	//   ....[37]....
        /*04fc*/ 	.word	0x0000f2f0


	//   ....[38]....
        /*0500*/ 	.word	0x0000f310


	//   ....[39]....
        /*0504*/ 	.word	0x0000f840


	//   ....[40]....
        /*0508*/ 	.word	0x0000f850


	//   ....[41]....
        /*050c*/ 	.word	0x0000fba0


	//   ....[42]....
        /*0510*/ 	.word	0x0000fbb0


	//   ....[43]....
        /*0514*/ 	.word	0x00010980


	//   ....[44]....
        /*0518*/ 	.word	0x00010990


	//   ....[45]....
        /*051c*/ 	.word	0x00010aa0


	//   ....[46]....
        /*0520*/ 	.word	0x00010ac0


	//   ....[47]....
        /*0524*/ 	.word	0x00010c50


	//   ....[48]....
        /*0528*/ 	.word	0x00010e60


	//   ....[49]....
        /*052c*/ 	.word	0x00010e90


	//   ....[50]....
        /*0530*/ 	.word	0x00010ec0


	//   ....[51]....
        /*0534*/ 	.word	0x00010ef0


	//   ....[52]....
        /*0538*/ 	.word	0x00010f20


	//   ....[53]....
        /*053c*/ 	.word	0x00010f50


	//   ....[54]....
        /*0540*/ 	.word	0x000110f0


	//   ....[55]....
        /*0544*/ 	.word	0x00011120


	//   ....[56]....
        /*0548*/ 	.word	0x00011150


	//   ....[57]....
        /*054c*/ 	.word	0x00011180


	//   ....[58]....
        /*0550*/ 	.word	0x000111b0


	//   ....[59]....
        /*0554*/ 	.word	0x000111e0


	//   ....[60]....
        /*0558*/ 	.word	0x00011270


	//   ....[61]....
        /*055c*/ 	.word	0x000112a0


	//   ....[62]....
        /*0560*/ 	.word	0x000112b0


	//   ....[63]....
        /*0564*/ 	.word	0x000112f0


	//   ....[64]....
        /*0568*/ 	.word	0x00012cc0


	//   ....[65]....
        /*056c*/ 	.word	0x00013960


	//   ....[66]....
        /*0570*/ 	.word	0x00013980


	//   ....[67]....
        /*0574*/ 	.word	0x00013a40


	//   ....[68]....
        /*0578*/ 	.word	0x00013a60


	//   ....[69]....
        /*057c*/ 	.word	0x00013b00


	//   ....[70]....
        /*0580*/ 	.word	0x00013b20


	//   ....[71]....
        /*0584*/ 	.word	0x00013b30


	//   ....[72]....
        /*0588*/ 	.word	0x00013bc0


	//   ....[73]....
        /*058c*/ 	.word	0x00013c10


	//   ....[74]....
        /*0590*/ 	.word	0x00013c20


	//   ....[75]....
        /*0594*/ 	.word	0x00013c50


	//   ....[76]....
        /*0598*/ 	.word	0x00013d00


	//   ....[77]....
        /*059c*/ 	.word	0x00016a50


	//   ....[78]....
        /*05a0*/ 	.word	0x00016a80


	//   ....[79]....
        /*05a4*/ 	.word	0x00016ae0


	//   ....[80]....
        /*05a8*/ 	.word	0x00016b10


	//   ....[81]....
        /*05ac*/ 	.word	0x00016b40


	//   ....[82]....
        /*05b0*/ 	.word	0x00016b70


	//   ....[83]....
        /*05b4*/ 	.word	0x00016ba0


	//   ....[84]....
        /*05b8*/ 	.word	0x00016bd0


	//   ....[85]....
        /*05bc*/ 	.word	0x00016d80


	//   ....[86]....
        /*05c0*/ 	.word	0x00016db0


	//   ....[87]....
        /*05c4*/ 	.word	0x00016de0


	//   ....[88]....
        /*05c8*/ 	.word	0x00016e10


	//   ....[89]....
        /*05cc*/ 	.word	0x00016e40


	//   ....[90]....
        /*05d0*/ 	.word	0x00016e70


	//   ....[91]....
        /*05d4*/ 	.word	0x00016f30


	//   ....[92]....
        /*05d8*/ 	.word	0x00016f50


	//   ....[93]....
        /*05dc*/ 	.word	0x00016f70


	//   ....[94]....
        /*05e0*/ 	.word	0x00016fd0


	//   ....[95]....
        /*05e4*/ 	.word	0x00017a00


	//   ....[96]....
        /*05e8*/ 	.word	0x00017fc0


	//   ....[97]....
        /*05ec*/ 	.word	0x00018170


	//   ....[98]....
        /*05f0*/ 	.word	0x000181c0


	//   ....[99]....
        /*05f4*/ 	.word	0x000182f0


	//   ....[100]....
        /*05f8*/ 	.word	0x00018340


	//   ....[101]....
        /*05fc*/ 	.word	0x00018460


	//   ....[102]....
        /*0600*/ 	.word	0x000184d0


	//   ....[103]....
        /*0604*/ 	.word	0x000185f0


	//   ....[104]....
        /*0608*/ 	.word	0x00018660


	//   ....[105]....
        /*060c*/ 	.word	0x00018750


	//   ....[106]....
        /*0610*/ 	.word	0x000187c0


	//   ....[107]....
        /*0614*/ 	.word	0x000188d0


	//   ....[108]....
        /*0618*/ 	.word	0x00018920


	//   ....[109]....
        /*061c*/ 	.word	0x00018c40


	//   ....[110]....
        /*0620*/ 	.word	0x00018ce0


	//   ....[111]....
        /*0624*/ 	.word	0x00018e60


	//   ....[112]....
        /*0628*/ 	.word	0x00018ed0


	//   ....[113]....
        /*062c*/ 	.word	0x00018f40


	//   ....[114]....
        /*0630*/ 	.word	0x00018fb0


	//   ....[115]....
        /*0634*/ 	.word	0x00019020


	//   ....[116]....
        /*0638*/ 	.word	0x000190a0


	//   ....[117]....
        /*063c*/ 	.word	0x00019120


	//   ....[118]....
        /*0640*/ 	.word	0x000191b0


	//   ....[119]....
        /*0644*/ 	.word	0x00019220


	//   ....[120]....
        /*0648*/ 	.word	0x00019290


	//   ....[121]....
        /*064c*/ 	.word	0x00019300


	//   ....[122]....
        /*0650*/ 	.word	0x00019380


	//   ....[123]....
        /*0654*/ 	.word	0x000193f0


	//   ....[124]....
        /*0658*/ 	.word	0x000194a0


	//   ....[125]....
        /*065c*/ 	.word	0x000194f0


	//   ....[126]....
        /*0660*/ 	.word	0x00019580


	//   ....[127]....
        /*0664*/ 	.word	0x000196b0


	//----- nvinfo : EIATTR_REG_RECONFIG
	.align		4
.L_1333:
        /*0668*/ 	.byte	0x01, 0x54
	.zero		2


	//----- nvinfo : EIATTR_SYSCALL_OFFSETS
	.align		4
        /*066c*/ 	.byte	0x04, 0x46
        /*066e*/ 	.short	(.L_1335 - .L_1334)


	//   ....[0]....
.L_1334:
        /*0670*/ 	.word	0x00001f10


	//   ....[1]....
        /*0674*/ 	.word	0x00012900


	//   ....[2]....
        /*0678*/ 	.word	0x00012a50


	//   ....[3]....
        /*067c*/ 	.word	0x00012b50


	//   ....[4]....
        /*0680*/ 	.word	0x00013410


	//----- nvinfo : EIATTR_MBARRIER_INSTR_OFFSETS
	.align		4
.L_1335:
        /*0684*/ 	.byte	0x04, 0x39
        /*0686*/ 	.short	(.L_1337 - .L_1336)


	//   ....[0]....
.L_1336:
        /*0688*/ 	.word	0x00000270
        /*068c*/ 	.word	0x000000ff
        /*0690*/ 	.word	0x00031c00
        /*0694*/ 	.short	0x0100
        /*0696*/ 	.byte	0x08
	.zero		1


	//   ....[1]....
        /*0698*/ 	.word	0x00000280
        /*069c*/ 	.word	0x000000ff
        /*06a0*/ 	.word	0x00031c20
        /*06a4*/ 	.short	0x0100
        /*06a6*/ 	.byte	0x08
	.zero		1


	//   ....[2]....
        /*06a8*/ 	.word	0x00000370
        /*06ac*/ 	.word	0x000000ff
        /*06b0*/ 	.word	0x00031c30
        /*06b4*/ 	.short	0x0100
        /*06b6*/ 	.byte	0x08
	.zero		1


	//   ....[3]....
        /*06b8*/ 	.word	0x00000380
        /*06bc*/ 	.word	0x000000ff
        /*06c0*/ 	.word	0x00031c40
        /*06c4*/ 	.short	0x0100
        /*06c6*/ 	.byte	0x08
	.zero		1


	//   ....[4]....
        /*06c8*/ 	.word	0x00000390
        /*06cc*/ 	.word	0x000000ff
        /*06d0*/ 	.word	0x00031c38
        /*06d4*/ 	.short	0x0100
        /*06d6*/ 	.byte	0x08
	.zero		1


	//   ....[5]....
        /*06d8*/ 	.word	0x000003a0
        /*06dc*/ 	.word	0x000000ff
        /*06e0*/ 	.word	0x00031c48
        /*06e4*/ 	.short	0x0100
        /*06e6*/ 	.byte	0x08
	.zero		1


	//   ....[6]....
        /*06e8*/ 	.word	0x000004d0
        /*06ec*/ 	.word	0x000000ff
        /*06f0*/ 	.word	0x00031c50
        /*06f4*/ 	.short	0x0100
        /*06f6*/ 	.byte	0x08
	.zero		1


	//   ....[7]....
        /*06f8*/ 	.word	0x000004e0
        /*06fc*/ 	.word	0x000000ff
        /*0700*/ 	.word	0x00031c60
        /*0704*/ 	.short	0x0100
        /*0706*/ 	.byte	0x08
	.zero		1


	//   ....[8]....
        /*0708*/ 	.word	0x000004f0
        /*070c*/ 	.word	0x000000ff
        /*0710*/ 	.word	0x00031c58
        /*0714*/ 	.short	0x0100
        /*0716*/ 	.byte	0x08
	.zero		1


	//   ....[9]....
        /*0718*/ 	.word	0x00000500
        /*071c*/ 	.word	0x000000ff
        /*0720*/ 	.word	0x00031c68
        /*0724*/ 	.short	0x0100
        /*0726*/ 	.byte	0x08
	.zero		1


	//   ....[10]....
        /*0728*/ 	.word	0x000005f0
        /*072c*/ 	.word	0x000000ff
        /*0730*/ 	.word	0x00031c70
        /*0734*/ 	.short	0x0100
        /*0736*/ 	.byte	0x06
	.zero		1


	//   ....[11]....
        /*0738*/ 	.word	0x00000600
        /*073c*/ 	.word	0x000000ff
        /*0740*/ 	.word	0x00031c80
        /*0744*/ 	.short	0x0100
        /*0746*/ 	.byte	0x06
	.zero		1


	//   ....[12]....
        /*0748*/ 	.word	0x00000610
        /*074c*/ 	.word	0x000000ff
        /*0750*/ 	.word	0x00031c78
        /*0754*/ 	.short	0x0100
        /*0756*/ 	.byte	0x06
	.zero		1


	//   ....[13]....
        /*0758*/ 	.word	0x00000620
        /*075c*/ 	.word	0x000000ff
        /*0760*/ 	.word	0x00031c88
        /*0764*/ 	.short	0x0100
        /*0766*/ 	.byte	0x06
	.zero		1


	//   ....[14]....
        /*0768*/ 	.word	0x00000750
        /*076c*/ 	.word	0x000000ff
        /*0770*/ 	.word	0x00031c90
        /*0774*/ 	.short	0x0100
        /*0776*/ 	.byte	0x08
	.zero		1


	//   ....[15]....
        /*0778*/ 	.word	0x00000760
        /*077c*/ 	.word	0x000000ff
        /*0780*/ 	.word	0x00031ca0
        /*0784*/ 	.short	0x0100
        /*0786*/ 	.byte	0x08
	.zero		1


	//   ....[16]....
        /*0788*/ 	.word	0x00000770
        /*078c*/ 	.word	0x000000ff
        /*0790*/ 	.word	0x00031c98
        /*0794*/ 	.short	0x0100
        /*0796*/ 	.byte	0x08
	.zero		1


	//   ....[17]....
        /*0798*/ 	.word	0x00000780
        /*079c*/ 	.word	0x000000ff
        /*07a0*/ 	.word	0x00031ca8
        /*07a4*/ 	.short	0x0100
        /*07a6*/ 	.byte	0x08
	.zero		1


	//   ....[18]....
        /*07a8*/ 	.word	0x000008b0
        /*07ac*/ 	.word	0x000000ff
        /*07b0*/ 	.word	0x00031cb0
        /*07b4*/ 	.short	0x0100
        /*07b6*/ 	.byte	0x08
	.zero		1


	//   ....[19]....
        /*07b8*/ 	.word	0x000008c0
        /*07bc*/ 	.word	0x000000ff
        /*07c0*/ 	.word	0x00031cc0
        /*07c4*/ 	.short	0x0100
        /*07c6*/ 	.byte	0x08
	.zero		1


	//   ....[20]....
        /*07c8*/ 	.word	0x000008d0
        /*07cc*/ 	.word	0x000000ff
        /*07d0*/ 	.word	0x00031cb8
        /*07d4*/ 	.short	0x0100
        /*07d6*/ 	.byte	0x08
	.zero		1


	//   ....[21]....
        /*07d8*/ 	.word	0x000008e0
        /*07dc*/ 	.word	0x000000ff
        /*07e0*/ 	.word	0x00031cc8
        /*07e4*/ 	.short	0x0100
        /*07e6*/ 	.byte	0x08
	.zero		1


	//   ....[22]....
        /*07e8*/ 	.word	0x00001fd0
        /*07ec*/ 	.word	0x000000ff
        /*07f0*/ 	.word	0x00031c00
        /*07f4*/ 	.short	0x010a
        /*07f6*/ 	.byte	0x25
	.zero		1


	//   ....[23]....
        /*07f8*/ 	.word	0x00002050
        /*07fc*/ 	.word	0x00000003
        /*0800*/ 	.word	0x00031c30
        /*0804*/ 	.short	0x010a
        /*0806*/ 	.byte	0x3f
	.zero		1


	//   ....[24]....
        /*0808*/ 	.word	0x000020b0
        /*080c*/ 	.word	0x00000003
        /*0810*/ 	.word	0x00031c30
        /*0814*/ 	.short	0x010a
        /*0816*/ 	.byte	0x3f
	.zero		1


	//   ....[25]....
        /*0818*/ 	.word	0x00004ab0
        /*081c*/ 	.word	0x00000004
        /*0820*/ 	.word	0x00000000
        /*0824*/ 	.short	0x0101
        /*0826*/ 	.byte	0x3f
	.zero		1


	//   ....[26]....
        /*0828*/ 	.word	0x00005a90
        /*082c*/ 	.word	0x000000ff
        /*0830*/ 	.word	0x00031c30
        /*0834*/ 	.short	0x010a
        /*0836*/ 	.byte	0x04
	.zero		1


	//   ....[27]....
        /*0838*/ 	.word	0x00005ad0
        /*083c*/ 	.word	0x000000ff
        /*0840*/ 	.word	0x00031c30
        /*0844*/ 	.short	0x010a
        /*0846*/ 	.byte	0x04
	.zero		1


	//   ....[28]....
        /*0848*/ 	.word	0x00007170
        /*084c*/ 	.word	0x000000ff
        /*0850*/ 	.word	0x00031c50
        /*0854*/ 	.short	0x010a
        /*0856*/ 	.byte	0x04
	.zero		1


	//   ....[29]....
        /*0858*/ 	.word	0x000071b0
        /*085c*/ 	.word	0x000000ff
        /*0860*/ 	.word	0x00031c50
        /*0864*/ 	.short	0x010a
        /*0866*/ 	.byte	0x04
	.zero		1


	//   ....[30]....
        /*0868*/ 	.word	0x000091c0
        /*086c*/ 	.word	0x0000000a
        /*0870*/ 	.word	0x00000000
        /*0874*/ 	.short	0x0101
        /*0876*/ 	.byte	0x3f
	.zero		1


	//   ....[31]....
        /*0878*/ 	.word	0x00009370
        /*087c*/ 	.word	0x0000000a
        /*0880*/ 	.word	0x00000000
        /*0884*/ 	.short	0x0101
        /*0886*/ 	.byte	0x3f
	.zero		1


	//   ....[32]....
        /*0888*/ 	.word	0x00009e00
        /*088c*/ 	.word	0x000000ff
        /*0890*/ 	.word	0x00031c30
        /*0894*/ 	.short	0x010a
        /*0896*/ 	.byte	0x04
	.zero		1


	//   ....[33]....
        /*0898*/ 	.word	0x00009e40
        /*089c*/ 	.word	0x000000ff
        /*08a0*/ 	.word	0x00031c30
        /*08a4*/ 	.short	0x010a
        /*08a6*/ 	.byte	0x04
	.zero		1


	//   ....[34]....
        /*08a8*/ 	.word	0x0000b4e0
        /*08ac*/ 	.word	0x000000ff
        /*08b0*/ 	.word	0x00031c50
        /*08b4*/ 	.short	0x010a
        /*08b6*/ 	.byte	0x04
	.zero		1


	//   ....[35]....
        /*08b8*/ 	.word	0x0000b520
        /*08bc*/ 	.word	0x000000ff
        /*08c0*/ 	.word	0x00031c50
        /*08c4*/ 	.short	0x010a
        /*08c6*/ 	.byte	0x04
	.zero		1


	//   ....[36]....
        /*08c8*/ 	.word	0x0000ca10
        /*08cc*/ 	.word	0x0000000e
        /*08d0*/ 	.word	0x00000000
        /*08d4*/ 	.short	0x0101
        /*08d6*/ 	.byte	0x3f
	.zero		1


	//   ....[37]....
        /*08d8*/ 	.word	0x0000cbc0
        /*08dc*/ 	.word	0x0000000e
        /*08e0*/ 	.word	0x00000000
        /*08e4*/ 	.short	0x0101
        /*08e6*/ 	.byte	0x3f
	.zero		1


	//   ....[38]....
        /*08e8*/ 	.word	0x0000d4e0
        /*08ec*/ 	.word	0x000000ff
        /*08f0*/ 	.word	0x00031c50
        /*08f4*/ 	.short	0x010a
        /*08f6*/ 	.byte	0x06
	.zero		1


	//   ....[39]....
        /*08f8*/ 	.word	0x0000d520
        /*08fc*/ 	.word	0x000000ff
        /*0900*/ 	.word	0x00031c50
        /*0904*/ 	.short	0x010a
        /*0906*/ 	.byte	0x06
	.zero		1


	//   ....[40]....
        /*0908*/ 	.word	0x0000dc10
        /*090c*/ 	.word	0x00000007
        /*0910*/ 	.word	0x00000000
        /*0914*/ 	.short	0x0101
        /*0916*/ 	.byte	0x3f
	.zero		1


	//   ....[41]....
        /*0918*/ 	.word	0x0000f160
        /*091c*/ 	.word	0x000000ff
        /*0920*/ 	.word	0x00000000
        /*0924*/ 	.short	0x0101
        /*0926*/ 	.byte	0x04
	.zero		1


	//   ....[42]....
        /*0928*/ 	.word	0x0000f800
        /*092c*/ 	.word	0x000000ff
        /*0930*/ 	.word	0x00000000
        /*0934*/ 	.short	0x0101
        /*0936*/ 	.byte	0x04
	.zero		1


	//   ....[43]....
        /*0938*/ 	.word	0x00012ee0
        /*093c*/ 	.word	0x00000000
        /*0940*/ 	.word	0x00031c40
        /*0944*/ 	.short	0x010a
        /*0946*/ 	.byte	0x3f
	.zero		1


	//   ....[44]....
        /*0948*/ 	.word	0x00013de0
        /*094c*/ 	.word	0x00000011
        /*0950*/ 	.word	0x00031c00
        /*0954*/ 	.short	0x0107
        /*0956*/ 	.byte	0x3f
	.zero		1


	//   ....[45]....
        /*0958*/ 	.word	0x00013ed0
        /*095c*/ 	.word	0x00000011
        /*0960*/ 	.word	0x00031c00
        /*0964*/ 	.short	0x0101
        /*0966*/ 	.byte	0x3f
	.zero		1


	//   ....[46]....
        /*0968*/ 	.word	0x00013ef0
        /*096c*/ 	.word	0x00000011
        /*0970*/ 	.word	0x00031c20
        /*0974*/ 	.short	0x010a
        /*0976*/ 	.byte	0x3f
	.zero		1


	//   ....[47]....
        /*0978*/ 	.word	0x00014290
        /*097c*/ 	.word	0x00000003
        /*0980*/ 	.word	0x00031c40
        /*0984*/ 	.short	0x010a
        /*0986*/ 	.byte	0x3f
	.zero		1


	//   ....[48]....
        /*0988*/ 	.word	0x00014710
        /*098c*/ 	.word	0x00000003
        /*0990*/ 	.word	0x00000060
        /*0994*/ 	.short	0x010a
        /*0996*/ 	.byte	0x3f
	.zero		1


	//   ....[49]....
        /*0998*/ 	.word	0x00014e50
        /*099c*/ 	.word	0x00000003
        /*09a0*/ 	.word	0x00031c40
        /*09a4*/ 	.short	0x010a
        /*09a6*/ 	.byte	0x3f
	.zero		1


	//   ....[50]....
        /*09a8*/ 	.word	0x000152d0
        /*09ac*/ 	.word	0x0000000c
        /*09b0*/ 	.word	0x00000060
        /*09b4*/ 	.short	0x010a
        /*09b6*/ 	.byte	0x3f
	.zero		1


	//   ....[51]....
        /*09b8*/ 	.word	0x00015950
        /*09bc*/ 	.word	0x00000002
        /*09c0*/ 	.word	0x00031c40
        /*09c4*/ 	.short	0x010a
        /*09c6*/ 	.byte	0x3f
	.zero		1


	//   ....[52]....
        /*09c8*/ 	.word	0x00015de0
        /*09cc*/ 	.word	0x00000007
        /*09d0*/ 	.word	0x00000060
        /*09d4*/ 	.short	0x010a
        /*09d6*/ 	.byte	0x3f
	.zero		1


	//   ....[53]....
        /*09d8*/ 	.word	0x00016410
        /*09dc*/ 	.word	0x00000003
        /*09e0*/ 	.word	0x00031c60
        /*09e4*/ 	.short	0x010a
        /*09e6*/ 	.byte	0x3f
	.zero		1


	//   ....[54]....
        /*09e8*/ 	.word	0x00017980
        /*09ec*/ 	.word	0x00000009
        /*09f0*/ 	.word	0x00031c20
        /*09f4*/ 	.short	0x010a
        /*09f6*/ 	.byte	0x3f
	.zero		1


	//   ....[55]....
        /*09f8*/ 	.word	0x00017b40
        /*09fc*/ 	.word	0x00000007
        /*0a00*/ 	.word	0x00000000
        /*0a04*/ 	.short	0x010a
        /*0a06*/ 	.byte	0x3f
	.zero		1


	//   ....[56]....
        /*0a08*/ 	.word	0x00017bb0
        /*0a0c*/ 	.word	0x00000003
        /*0a10*/ 	.word	0x00000000
        /*0a14*/ 	.short	0x010a
        /*0a16*/ 	.byte	0x3f
	.zero		1


	//   ....[57]....
        /*0a18*/ 	.word	0x00017c10
        /*0a1c*/ 	.word	0x00000005
        /*0a20*/ 	.word	0x00000000
        /*0a24*/ 	.short	0x010a
        /*0a26*/ 	.byte	0x3f
	.zero		1


	//   ....[58]....
        /*0a28*/ 	.word	0x00017c40
        /*0a2c*/ 	.word	0x00000003
        /*0a30*/ 	.word	0x00000000
        /*0a34*/ 	.short	0x010a
        /*0a36*/ 	.byte	0x3f
	.zero		1


	//   ....[59]....
        /*0a38*/ 	.word	0x00017cb0
        /*0a3c*/ 	.word	0x00000003
        /*0a40*/ 	.word	0x00031c00
        /*0a44*/ 	.short	0x010a
        /*0a46*/ 	.byte	0x3f
	.zero		1


	//   ....[60]....
        /*0a48*/ 	.word	0x00017d00
        /*0a4c*/ 	.word	0x00000003
        /*0a50*/ 	.word	0x00031c30
        /*0a54*/ 	.short	0x010a
        /*0a56*/ 	.byte	0x3f
	.zero		1


	//   ....[61]....
        /*0a58*/ 	.word	0x00017d60
        /*0a5c*/ 	.word	0x00000009
        /*0a60*/ 	.word	0x00031c30
        /*0a64*/ 	.short	0x010a
        /*0a66*/ 	.byte	0x3f
	.zero		1


	//   ....[62]....
        /*0a68*/ 	.word	0x00017dc0
        /*0a6c*/ 	.word	0x00000008
        /*0a70*/ 	.word	0x00031c50
        /*0a74*/ 	.short	0x010a
        /*0a76*/ 	.byte	0x3f
	.zero		1


	//   ....[63]....
        /*0a78*/ 	.word	0x00017e20
        /*0a7c*/ 	.word	0x00000007
        /*0a80*/ 	.word	0x00031c30
        /*0a84*/ 	.short	0x010a
        /*0a86*/ 	.byte	0x3f
	.zero		1


	//   ....[64]....
        /*0a88*/ 	.word	0x00017e80
        /*0a8c*/ 	.word	0x00000007
        /*0a90*/ 	.word	0x00031c50
        /*0a94*/ 	.short	0x010a
        /*0a96*/ 	.byte	0x3f
	.zero		1


	//   ....[65]....
        /*0a98*/ 	.word	0x00017ee0
        /*0a9c*/ 	.word	0x00000006
        /*0aa0*/ 	.word	0x00031c50
        /*0aa4*/ 	.short	0x010a
        /*0aa6*/ 	.byte	0x3f
	.zero		1


	//   ....[66]....
        /*0aa8*/ 	.word	0x00018080
        /*0aac*/ 	.word	0x00000000
        /*0ab0*/ 	.word	0x00031c40
        /*0ab4*/ 	.short	0x010a
        /*0ab6*/ 	.byte	0x3f
	.zero		1


	//   ....[67]....
        /*0ab8*/ 	.word	0x00018960
        /*0abc*/ 	.word	0x00000011
        /*0ac0*/ 	.word	0x00031c20
        /*0ac4*/ 	.short	0x010a
        /*0ac6*/ 	.byte	0x3f
	.zero		1


	//   ....[68]....
        /*0ac8*/ 	.word	0x000189b0
        /*0acc*/ 	.word	0x00000003
        /*0ad0*/ 	.word	0x00031c40
        /*0ad4*/ 	.short	0x010a
        /*0ad6*/ 	.byte	0x3f
	.zero		1


	//   ....[69]....
        /*0ad8*/ 	.word	0x00018a00
        /*0adc*/ 	.word	0x00000003
        /*0ae0*/ 	.word	0x00000060
        /*0ae4*/ 	.short	0x010a
        /*0ae6*/ 	.byte	0x3f
	.zero		1


	//   ....[70]....
        /*0ae8*/ 	.word	0x00018a50
        /*0aec*/ 	.word	0x00000003
        /*0af0*/ 	.word	0x00031c40
        /*0af4*/ 	.short	0x010a
        /*0af6*/ 	.byte	0x3f
	.zero		1


	//   ....[71]....
        /*0af8*/ 	.word	0x00018aa0
        /*0afc*/ 	.word	0x0000000c
        /*0b00*/ 	.word	0x00000060
        /*0b04*/ 	.short	0x010a
        /*0b06*/ 	.byte	0x3f
	.zero		1


	//   ....[72]....
        /*0b08*/ 	.word	0x00018af0
        /*0b0c*/ 	.word	0x00000002
        /*0b10*/ 	.word	0x00031c40
        /*0b14*/ 	.short	0x010a
        /*0b16*/ 	.byte	0x3f
	.zero		1


	//   ....[73]....
        /*0b18*/ 	.word	0x00018b40
        /*0b1c*/ 	.word	0x00000007
        /*0b20*/ 	.word	0x00000060
        /*0b24*/ 	.short	0x010a
        /*0b26*/ 	.byte	0x3f
	.zero		1


	//   ....[74]....
        /*0b28*/ 	.word	0x00018b90
        /*0b2c*/ 	.word	0x00000003
        /*0b30*/ 	.word	0x00031c60
        /*0b34*/ 	.short	0x010a
        /*0b36*/ 	.byte	0x3f
	.zero		1


	//   ....[75]....
        /*0b38*/ 	.word	0x000195d0
        /*0b3c*/ 	.word	0x00000009
        /*0b40*/ 	.word	0x00031c20
        /*0b44*/ 	.short	0x010a
        /*0b46*/ 	.byte	0x3f
	.zero		1


	//   ....[76]....
        /*0b48*/ 	.word	0x00019770
        /*0b4c*/ 	.word	0x00000007
        /*0b50*/ 	.word	0x00000000
        /*0b54*/ 	.short	0x010a
        /*0b56*/ 	.byte	0x3f
	.zero		1


	//   ....[77]....
        /*0b58*/ 	.word	0x000197c0
        /*0b5c*/ 	.word	0x00000003
        /*0b60*/ 	.word	0x00000000
        /*0b64*/ 	.short	0x010a
        /*0b66*/ 	.byte	0x3f
	.zero		1


	//   ....[78]....
        /*0b68*/ 	.word	0x00019810
        /*0b6c*/ 	.word	0x00000005
        /*0b70*/ 	.word	0x00000000
        /*0b74*/ 	.short	0x010a
        /*0b76*/ 	.byte	0x3f
	.zero		1


	//----- nvinfo : EIATTR_NUM_MBARRIERS
	.align		4
.L_1337:
        /*0b78*/ 	.byte	0x03, 0x38
        /*0b7a*/ 	.short	0x0016


	//----- nvinfo : EIATTR_EXIT_INSTR_OFFSETS
	.align		4
        /*0b7c*/ 	.byte	0x04, 0x1c
        /*0b7e*/ 	.short	(.L_1339 - .L_1338)


	//   ....[0]....
.L_1338:
        /*0b80*/ 	.word	0x00000a90


	//   ....[1]....
        /*0b84*/ 	.word	0x00010bf0


	//   ....[2]....
        /*0b88*/ 	.word	0x00017c90


	//----- nvinfo : EIATTR_MAX_THREADS
	.align		4
.L_1339:
        /*0b8c*/ 	.byte	0x04, 0x05
        /*0b8e*/ 	.short	(.L_1341 - .L_1340)
.L_1340:
        /*0b90*/ 	.word	0x00000200
        /*0b94*/ 	.word	0x00000001
        /*0b98*/ 	.word	0x00000001


	//----- nvinfo : EIATTR_CRS_STACK_SIZE
	.align		4
.L_1341:
        /*0b9c*/ 	.byte	0x04, 0x1e
        /*0b9e*/ 	.short	(.L_1343 - .L_1342)
.L_1342:
        /*0ba0*/ 	.word	0x00000000


	//----- nvinfo : EIATTR_CBANK_PARAM_SIZE
	.align		4
.L_1343:
        /*0ba4*/ 	.byte	0x03, 0x19
        /*0ba6*/ 	.short	0x0af0


	//----- nvinfo : EIATTR_PARAM_CBANK
	.align		4
        /*0ba8*/ 	.byte	0x04, 0x0a
        /*0baa*/ 	.short	(.L_1345 - .L_1344)
	.align		4
.L_1344:
        /*0bac*/ 	.word	index@(.nv.constant0._ZN7cutlass13device_kernelIN5flash11enable_sm90INS1_16FlashAttnFwdSm90INS1_25CollectiveMainloopFwdSm90ILi2EN4cute5tupleIJNS5_1CILi1EEES8_S8_EEENS6_IJNS7_ILi192EEENS7_ILi144EEENS7_ILi96EEEEEELi96ENS_10bfloat16_tEfNS_4arch4Sm90ELb1ELb0ELb0ELb1ELb0ELb0ELb0ELb0ELb1ELb1ELb1ELb0EEENS1_21CollectiveEpilogueFwdINS6_IJSA_SC_SB_EEES9_SE_SG_Li384ELb1ELb1ELb1ELb0EEENS1_36VarlenDynamicPersistentTileSchedulerILi192ELi144ELi384ELi128ELb1ELb1ELb1ELb1ELb1ELb1EEEEEEEEEvNT_6ParamsE)
        /*0bb0*/ 	.short	0x0210
        /*0bb2*/ 	.short	0x0af0


	//----- nvinfo : EIATTR_SW_WAR
	.align		4
.L_1345:
        /*0bb4*/ 	.byte	0x04, 0x36
        /*0bb6*/ 	.short	(.L_1347 - .L_1346)
.L_1346:
        /*0bb8*/ 	.word	0x00000008
.L_1347:


//--------------------- .nv.info._ZN7cutlass13device_kernelIN5flash11enable_sm90INS1_16FlashAttnFwdSm90INS1_25CollectiveMainloopFwdSm90ILi2EN4cute5tupleIJNS5_1CILi1EEES8_S8_EEENS6_IJNS7_ILi192EEENS7_ILi144EEENS7_ILi96EEEEEELi96ENS_10bfloat16_tEfNS_4arch4Sm90ELb1ELb0ELb0ELb1ELb0ELb1ELb0ELb0ELb1ELb1ELb1ELb0EEENS1_21CollectiveEpilogueFwdINS6_IJSA_SC_SB_EEES9_SE_SG_Li384ELb1ELb1ELb1ELb0EEENS1_36VarlenDynamicPersistentTileSchedulerILi192ELi144ELi384ELi128ELb1ELb1ELb1ELb1ELb1ELb1EEEEEEEEEvNT_6ParamsE --------------------------
	.section	.nv.info._ZN7cutlass13device_kernelIN5flash11enable_sm90INS1_16FlashAttnFwdSm90INS1_25CollectiveMainloopFwdSm90ILi2EN4cute5tupleIJNS5_1CILi1EEES8_S8_EEENS6_IJNS7_ILi192EEENS7_ILi144EEENS7_ILi96EEEEEELi96ENS_10bfloat16_tEfNS_4arch4Sm90ELb1ELb0ELb0ELb1ELb0ELb1ELb0ELb0ELb1ELb1ELb1ELb0EEENS1_21CollectiveEpilogueFwdINS6_IJSA_SC_SB_EEES9_SE_SG_Li384ELb1ELb1ELb1ELb0EEENS1_36VarlenDynamicPersistentTileSchedulerILi192ELi144ELi384ELi128ELb1ELb1ELb1ELb1ELb1ELb1EEEEEEEEEvNT_6ParamsE,"",@"SHT_CUDA_INFO"
	.sectionflags	@""
	.align	4


	//----- nvinfo : EIATTR_CUDA_API_VERSION
	.align		4
        /*0000*/ 	.byte	0x04, 0x37
        /*0002*/ 	.short	(.L_1349 - .L_1348)
.L_1348:
        /*0004*/ 	.word	0x00000082


	//----- nvinfo : EIATTR_KPARAM_INFO
	.align		4
.L_1349:
        /*0008*/ 	.byte	0x04, 0x17
        /*000a*/ 	.short	(.L_1351 - .L_1350)
.L_1350:
        /*000c*/ 	.word	0x00000000
        /*0010*/ 	.short	0x0000
        /*0012*/ 	.short	0x0070
        /*0014*/ 	.byte	0x00, 0xf0, 0x01, 0x2a


	//----- nvinfo : EIATTR_SPARSE_MMA_MASK
	.align		4
.L_1351:
        /*0018*/ 	.byte	0x03, 0x50
        /*001a*/ 	.short	0x0000


	//----- nvinfo : EIATTR_MAXREG_COUNT
	.align		4
        /*001c*/ 	.byte	0x03, 0x1b
        /*001e*/ 	.short	0x0080


	//----- nvinfo : EIATTR_NUM_BARRIERS
	.align		4
        /*0020*/ 	.byte	0x02, 0x4c
        /*0022*/ 	.byte	0x10
	.zero		1


	//----- nvinfo : EIATTR_EXTERNS
	.align		4
        /*0024*/ 	.byte	0x04, 0x0f
        /*0026*/ 	.short	(.L_1353 - .L_1352)


	//   ....[0]....
	.align		4
.L_1352:
        /*0028*/ 	.word	index@(__assertfail)


	//----- nvinfo : EIATTR_ANNOTATIONS
	.align		4
.L_1353:
        /*002c*/ 	.byte	0x04, 0x55
        /*002e*/ 	.short	(.L_1355 - .L_1354)


	//   ....[0]....
.L_1354:
        /* <DEDUP_REMOVED lines=169> */


	//----- nvinfo : EIATTR_MERCURY_ISA_VERSION
	.align		4
.L_1355:
        /*0aa8*/ 	.byte	0x03, 0x5f
        /*0aaa*/ 	.short	0x0101


	//----- nvinfo : EIATTR_UNUSED_LOAD_BYTE_OFFSET
	.align		4
        /*0aac*/ 	.byte	0x04, 0x44
        /*0aae*/ 	.short	(.L_1357 - .L_1356)


	//   ....[0]....
.L_1356:
        /*0ab0*/ 	.word	0x00000ad0
        /*0ab4*/ 	.word	0x0000fff0


	//   ....[1]....
        /*0ab8*/ 	.word	0x0001ac70
        /*0abc*/ 	.word	0x0000fff0


	//----- nvinfo : EIATTR_INT_WARP_WIDE_INSTR_OFFSETS
	.align		4
.L_1357:
        /*0ac0*/ 	.byte	0x04, 0x31
        /*0ac2*/ 	.short	(.L_1359 - .L_1358)


	//   ....[0]....
.L_1358:
        /*0ac4*/ 	.word	0x00000180


	//   ....[1]....
        /*0ac8*/ 	.word	0x00000220


	//   ....[2]....
        /*0acc*/ 	.word	0x00000290


	//   ....[3]....
        /*0ad0*/ 	.word	0x00020cf0


	//   ....[4]....
        /*0ad4*/ 	.word	0x00020d80


	//   ....[5]....
        /*0ad8*/ 	.word	0x000248e0


	//   ....[6]....
        /*0adc*/ 	.word	0x00024970


	//----- nvinfo : EIATTR_COOP_GROUP_MASK_REGIDS
	.align		4
.L_1359:
        /*0ae0*/ 	.byte	0x04, 0x29
        /*0ae2*/ 	.short	(.L_1361 - .L_1360)


	//   ....[0]....
.L_1360:
        /*0ae4*/ 	.word	0xffffffff


	//   ....[1]....
        /*0ae8*/ 	.word	0xffffffff


	//   ....[2]....
        /*0aec*/ 	.word	0xffffffff


	//   ....[3]....
        /*0af0*/ 	.word	0xffffffff


	//   ....[4]....
        /*0af4*/ 	.word	0xffffffff


	//   ....[5]....
        /*0af8*/ 	.word	0xffffffff


	//   ....[6]....
        /*0afc*/ 	.word	0xffffffff


	//   ....[7]....
        /*0b00*/ 	.word	0xffffffff


	//   ....[8]....
        /*0b04*/ 	.word	0xffffffff


	//   ....[9]....
        /*0b08*/ 	.word	0xffffffff


	//   ....[10]....
        /*0b0c*/ 	.word	0xffffffff


	//   ....[11]....
        /*0b10*/ 	.word	0xffffffff


	//   ....[12]....
        /*0b14*/ 	.word	0xffffffff


	//   ....[13]....
        /*0b18*/ 	.word	0xffffffff


	//   ....[14]....
        /*0b1c*/ 	.word	0xffffffff


	//   ....[15]....
        /*0b20*/ 	.word	0xffffffff


	//   ....[16]....
        /*0b24*/ 	.word	0xffffffff


	//   ....[17]....
        /*0b28*/ 	.word	0xffffffff


	//   ....[18]....
        /*0b2c*/ 	.word	0xffffffff


	//   ....[19]....
        /*0b30*/ 	.word	0xffffffff


	//   ....[20]....
        /*0b34*/ 	.word	0xffffffff


	//   ....[21]....
        /*0b38*/ 	.word	0xffffffff


	//   ....[22]....
        /*0b3c*/ 	.word	0xffffffff


	//   ....[23]....
        /*0b40*/ 	.word	0xffffffff


	//   ....[24]....
        /*0b44*/ 	.word	0xffffffff


	//   ....[25]....
        /*0b48*/ 	.word	0xffffffff


	//   ....[26]....
        /*0b4c*/ 	.word	0xffffffff


	//   ....[27]....
        /*0b50*/ 	.word	0xffffffff


	//   ....[28]....
        /*0b54*/ 	.word	0xffffffff


	//   ....[29]....
        /*0b58*/ 	.word	0xffffffff


	//   ....[30]....
        /*0b5c*/ 	.word	0xffffffff


	//   ....[31]....
        /*0b60*/ 	.word	0xffffffff


	//   ....[32]....
        /*0b64*/ 	.word	0xffffffff


	//   ....[33]....
        /*0b68*/ 	.word	0xffffffff


	//   ....[34]....
        /*0b6c*/ 	.word	0xffffffff


	//   ....[35]....
        /*0b70*/ 	.word	0xffffffff


	//   ....[36]....
        /*0b74*/ 	.word	0xffffffff


	//   ....[37]....
        /*0b78*/ 	.word	0xffffffff


	//   ....[38]....
        /*0b7c*/ 	.word	0xffffffff


	//   ....[39]....
        /*0b80*/ 	.word	0xffffffff


	//   ....[40]....
        /*0b84*/ 	.word	0xffffffff


	//   ....[41]....
        /*0b88*/ 	.word	0xffffffff


	//   ....[42]....
        /*0b8c*/ 	.word	0xffffffff


	//   ....[43]....
        /*0b90*/ 	.word	0xffffffff


	//   ....[44]....
        /*0b94*/ 	.word	0xffffffff


	//   ....[45]....
        /*0b98*/ 	.word	0xffffffff


	//   ....[46]....
        /*0b9c*/ 	.word	0xffffffff


	//   ....[47]....
        /*0ba0*/ 	.word	0xffffffff


	//   ....[48]....
        /*0ba4*/ 	.word	0xffffffff


	//   ....[49]....
        /*0ba8*/ 	.word	0xffffffff


	//   ....[50]....
        /*0bac*/ 	.word	0xffffffff


	//   ....[51]....
        /*0bb0*/ 	.word	0xffffffff


	//   ....[52]....
        /*0bb4*/ 	.word	0xffffffff


	//   ....[53]....
        /*0bb8*/ 	.word	0xffffffff


	//   ....[54]....
        /*0bbc*/ 	.word	0xffffffff


	//   ....[55]....
        /*0bc0*/ 	.word	0xffffffff


	//   ....[56]....
        /*0bc4*/ 	.word	0xffffffff


	//   ....[57]....
        /*0bc8*/ 	.word	0xffffffff


	//   ....[58]....
        /*0bcc*/ 	.word	0xffffffff


	//   ....[59]....
        /*0bd0*/ 	.word	0xffffffff


	//   ....[60]....
        /*0bd4*/ 	.word	0xffffffff


	//   ....[61]....
        /*0bd8*/ 	.word	0xffffffff


	//   ....[62]....
        /*0bdc*/ 	.word	0xffffffff


	//   ....[63]....
        /*0be0*/ 	.word	0xffffffff


	//   ....[64]....
        /*0be4*/ 	.word	0xffffffff


	//   ....[65]....
        /*0be8*/ 	.word	0xffffffff


	//   ....[66]....
        /*0bec*/ 	.word	0xffffffff


	//   ....[67]....
        /*0bf0*/ 	.word	0xffffffff


	//   ....[68]....
        /*0bf4*/ 	.word	0xffffffff


	//   ....[69]....
        /*0bf8*/ 	.word	0xffffffff


	//   ....[70]....
        /*0bfc*/ 	.word	0xffffffff


	//   ....[71]....
        /*0c00*/ 	.word	0xffffffff


	//   ....[72]....
        /*0c04*/ 	.word	0xffffffff


	//   ....[73]....
        /*0c08*/ 	.word	0xffffffff


	//   ....[74]....
        /*0c0c*/ 	.word	0xffffffff


	//   ....[75]....
        /*0c10*/ 	.word	0xffffffff


	//   ....[76]....
        /*0c14*/ 	.word	0xffffffff


	//   ....[77]....
        /*0c18*/ 	.word	0xffffffff


	//   ....[78]....
        /*0c1c*/ 	.word	0xffffffff


	//   ....[79]....
        /*0c20*/ 	.word	0xffffffff


	//   ....[80]....
        /*0c24*/ 	.word	0xffffffff


	//   ....[81]....
        /*0c28*/ 	.word	0xffffffff


	//   ....[82]....
        /*0c2c*/ 	.word	0xffffffff


	//   ....[83]....
        /*0c30*/ 	.word	0xffffffff


	//   ....[84]....
        /*0c34*/ 	.word	0xffffffff


	//   ....[85]....
        /*0c38*/ 	.word	0xffffffff


	//   ....[86]....
        /*0c3c*/ 	.word	0xffffffff


	//   ....[87]....
        /*0c40*/ 	.word	0xffffffff


	//   ....[88]....
        /*0c44*/ 	.word	0xffffffff


	//   ....[89]....
        /*0c48*/ 	.word	0xffffffff


	//   ....[90]....
        /*0c4c*/ 	.word	0xffffffff


	//   ....[91]....
        /*0c50*/ 	.word	0xffffffff


	//   ....[92]....
        /*0c54*/ 	.word	0xffffffff


	//   ....[93]....
        /*0c58*/ 	.word	0xffffffff


	//   ....[94]....
        /*0c5c*/ 	.word	0xffffffff


	//   ....[95]....
        /*0c60*/ 	.word	0xffffffff


	//   ....[96]....
        /*0c64*/ 	.word	0xffffffff


	//   ....[97]....
        /*0c68*/ 	.word	0xffffffff


	//   ....[98]....
        /*0c6c*/ 	.word	0xffffffff


	//   ....[99]....
        /*0c70*/ 	.word	0xffffffff


	//   ....[100]....
        /*0c74*/ 	.word	0xffffffff


	//   ....[101]....
        /*0c78*/ 	.word	0xffffffff


	//   ....[102]....
        /*0c7c*/ 	.word	0xffffffff


	//   ....[103]....
        /*0c80*/ 	.word	0xffffffff


	//   ....[104]....
        /*0c84*/ 	.word	0xffffffff


	//   ....[105]....
        /*0c88*/ 	.word	0x0500000f


	//   ....[106]....
        /*0c8c*/ 	.word	0x0500000f


	//   ....[107]....
        /*0c90*/ 	.word	0x0500000f


	//   ....[108]....
        /*0c94*/ 	.word	0x0500000f


	//   ....[109]....
        /*0c98*/ 	.word	0x0500000f


	//   ....[110]....
        /*0c9c*/ 	.word	0x0500000f


	//   ....[111]....
        /*0ca0*/ 	.word	0x0500000f


	//   ....[112]....
        /*0ca4*/ 	.word	0x0500000f


	//   ....[113]....
        /*0ca8*/ 	.word	0x0500000f


	//   ....[114]....
        /*0cac*/ 	.word	0x0500000f


	//   ....[115]....
        /*0cb0*/ 	.word	0x0500000f


	//   ....[116]....
        /*0cb4*/ 	.word	0x0500000f


	//   ....[117]....
        /*0cb8*/ 	.word	0x0500000f


	//   ....[118]....
        /*0cbc*/ 	.word	0x0500000f


	//   ....[119]....
        /*0cc0*/ 	.word	0x0500000f


	//   ....[120]....
        /*0cc4*/ 	.word	0x0500000f


	//   ....[121]....
        /*0cc8*/ 	.word	0x0500000f


	//   ....[122]....
        /*0ccc*/ 	.word	0x0500000f


	//   ....[123]....
        /*0cd0*/ 	.word	0x0500000f


	//   ....[124]....
        /*0cd4*/ 	.word	0x0500000f


	//   ....[125]....
        /*0cd8*/ 	.word	0x0500000f


	//   ....[126]....
        /*0cdc*/ 	.word	0x0500000f


	//   ....[127]....
        /*0ce0*/ 	.word	0x0500000f


	//   ....[128]....
        /*0ce4*/ 	.word	0x0500000f


	//   ....[129]....
        /*0ce8*/ 	.word	0x0500000f


	//   ....[130]....
        /*0cec*/ 	.word	0x0500000f


	//   ....[131]....
        /*0cf0*/ 	.word	0x0500000f


	//   ....[132]....
        /*0cf4*/ 	.word	0x0500000f


	//   ....[133]....
        /*0cf8*/ 	.word	0x0500000f


	//   ....[134]....
        /*0cfc*/ 	.word	0x0500000f


	//   ....[135]....
        /*0d00*/ 	.word	0x0500000f


	//   ....[136]....
        /*0d04*/ 	.word	0x0500000f


	//   ....[137]....
        /*0d08*/ 	.word	0x0500000f


	//   ....[138]....
        /*0d0c*/ 	.word	0x0500000f


	//   ....[139]....
        /*0d10*/ 	.word	0x0500000f


	//   ....[140]....
        /*0d14*/ 	.word	0x0500000f


	//   ....[141]....
        /*0d18*/ 	.word	0x0500000f


	//   ....[142]....
        /*0d1c*/ 	.word	0x0500000f


	//   ....[143]....
        /*0d20*/ 	.word	0x0500000f


	//   ....[144]....
        /*0d24*/ 	.word	0x0500000f


	//   ....[145]....
        /*0d28*/ 	.word	0x0500000f


	//   ....[146]....
        /*0d2c*/ 	.word	0x0500000f


	//   ....[147]....
        /*0d30*/ 	.word	0x0500000f


	//   ....[148]....
        /*0d34*/ 	.word	0x0500000f


	//   ....[149]....
        /*0d38*/ 	.word	0x0500000f


	//   ....[150]....
        /*0d3c*/ 	.word	0x0500000f


	//   ....[151]....
        /*0d40*/ 	.word	0x0500000f


	//   ....[152]....
        /*0d44*/ 	.word	0x0500000f


	//   ....[153]....
        /*0d48*/ 	.word	0x0500000f


	//   ....[154]....
        /*0d4c*/ 	.word	0x0500000f


	//   ....[155]....
        /*0d50*/ 	.word	0x0500000f


	//   ....[156]....
        /*0d54*/ 	.word	0x0500000f


	//   ....[157]....
        /*0d58*/ 	.word	0x0500000f


	//   ....[158]....
        /*0d5c*/ 	.word	0x0500000f


	//----- nvinfo : EIATTR_COOP_GROUP_INSTR_OFFSETS
	.align		4
.L_1361:
        /*0d60*/ 	.byte	0x04, 0x28
        /*0d62*/ 	.short	(.L_1363 - .L_1362)


	//   ....[0]....
.L_1362:
        /*0d64*/ 	.word	0x00000060


	//   ....[1]....
        /*0d68*/ 	.word	0x00000190


	//   ....[2]....
        /*0d6c*/ 	.word	0x00000240


	//   ....[3]....
        /*0d70*/ 	.word	0x00000400


	//   ....[4]....
        /*0d74*/ 	.word	0x00000560


	//   ....[5]....
        /*0d78*/ 	.word	0x00000680


	//   ....[6]....
        /*0d7c*/ 	.word	0x000007e0


	//   ....[7]....
        /*0d80*/ 	.word	0x00007a50


	//   ....[8]....
        /*0d84*/ 	.word	0x00008220


	//   ....[9]....
        /*0d88*/ 	.word	0x00008230


	//   ....[10]....
        /*0d8c*/ 	.word	0x00008240


	//   ....[11]....
        /*0d90*/ 	.word	0x00008250


	//   ....[12]....
        /*0d94*/ 	.word	0x0000a1c0


	//   ....[13]....
        /*0d98*/ 	.word	0x0000a1d0


	//   ....[14]....
        /*0d9c*/ 	.word	0x0000a1e0


	//   ....[15]....
        /*0da0*/ 	.word	0x0000a1f0


	//   ....[16]....
        /*0da4*/ 	.word	0x0000e0e0


	//   ....[17]....
        /*0da8*/ 	.word	0x0000e9c0


	//   ....[18]....
        /*0dac*/ 	.word	0x0000e9d0


	//   ....[19]....
        /*0db0*/ 	.word	0x0000e9f0


	//   ....[20]....
        /*0db4*/ 	.word	0x0000f270


	//   ....[21]....
        /*0db8*/ 	.word	0x0000f2d0


	//   ....[22]....
        /*0dbc*/ 	.word	0x00010480


	//   ....[23]....
        /*0dc0*/ 	.word	0x00012c20


	//   ....[24]....
        /*0dc4*/ 	.word	0x00012c40


	//   ....[25]....
        /*0dc8*/ 	.word	0x000135b0


	//   ....[26]....
        /*0dcc*/ 	.word	0x000136b0


	//   ....[27]....
        /*0dd0*/ 	.word	0x00013df0


	//   ....[28]....
        /*0dd4*/ 	.word	0x00013e10


	//   ....[29]....
        /*0dd8*/ 	.word	0x00015730


	//   ....[30]....
        /*0ddc*/ 	.word	0x00018080


	//   ....[31]....
        /*0de0*/ 	.word	0x000180a0


	//   ....[32]....
        /*0de4*/ 	.word	0x000185f0


	//   ....[33]....
        /*0de8*/ 	.word	0x00018610


	//   ....[34]....
        /*0dec*/ 	.word	0x00019f10


	//   ....[35]....
        /*0df0*/ 	.word	0x0001a670


	//   ....[36]....
        /*0df4*/ 	.word	0x0001a6a0


	//   ....[37]....
        /*0df8*/ 	.word	0x0001a6e0


	//   ....[38]....
        /*0dfc*/ 	.word	0x0001a6f0


	//   ....[39]....
        /*0e00*/ 	.word	0x0001b640


	//   ....[40]....
        /*0e04*/ 	.word	0x0001b660


	//   ....[41]....
        /*0e08*/ 	.word	0x0001b670


	//   ....[42]....
        /*0e0c*/ 	.word	0x0001b680


	//   ....[43]....
        /*0e10*/ 	.word	0x0001bd20


	//   ....[44]....
        /*0e14*/ 	.word	0x0001bd30


	//   ....[45]....
        /*0e18*/ 	.word	0x0001be80


	//   ....[46]....
        /*0e1c*/ 	.word	0x0001be90


	//   ....[47]....
        /*0e20*/ 	.word	0x0001c280


	//   ....[48]....
        /*0e24*/ 	.word	0x0001c290


	//   ....[49]....
        /*0e28*/ 	.word	0x0001c780


	//   ....[50]....
        /*0e2c*/ 	.word	0x0001c790


	//   ....[51]....
        /*0e30*/ 	.word	0x0001d550


	//   ....[52]....
        /*0e34*/ 	.word	0x0001d560


	//   ....[53]....
        /*0e38*/ 	.word	0x0001d6c0


	//   ....[54]....
        /*0e3c*/ 	.word	0x0001d6d0


	//   ....[55]....
        /*0e40*/ 	.word	0x0001d880


	//   ....[56]....
        /*0e44*/ 	.word	0x0001daa0


	//   ....[57]....
        /*0e48*/ 	.word	0x0001dad0


	//   ....[58]....
        /*0e4c*/ 	.word	0x0001db00


	//   ....[59]....
        /*0e50*/ 	.word	0x0001db30


	//   ....[60]....
        /*0e54*/ 	.word	0x0001db60


	//   ....[61]....
        /*0e58*/ 	.word	0x0001db90


	//   ....[62]....
        /*0e5c*/ 	.word	0x0001dd20


	//   ....[63]....
        /*0e60*/ 	.word	0x0001dd50


	//   ....[64]....
        /*0e64*/ 	.word	0x0001dd80


	//   ....[65]....
        /*0e68*/ 	.word	0x0001ddb0


	//   ....[66]....
        /*0e6c*/ 	.word	0x0001dde0


	//   ....[67]....
        /*0e70*/ 	.word	0x0001de10


	//   ....[68]....
        /*0e74*/ 	.word	0x0001dea0


	//   ....[69]....
        /*0e78*/ 	.word	0x0001ded0


	//   ....[70]....
        /*0e7c*/ 	.word	0x0001dee0


	//   ....[71]....
        /*0e80*/ 	.word	0x0001df20


	//   ....[72]....
        /*0e84*/ 	.word	0x0001f520


	//   ....[73]....
        /*0e88*/ 	.word	0x00021290


	//   ....[74]....
        /*0e8c*/ 	.word	0x00021f30


	//   ....[75]....
        /*0e90*/ 	.word	0x00021f40


	//   ....[76]....
        /*0e94*/ 	.word	0x00022000


	//   ....[77]....
        /*0e98*/ 	.word	0x00022020


	//   ....[78]....
        /*0e9c*/ 	.word	0x000220c0


	//   ....[79]....
        /*0ea0*/ 	.word	0x000220e0


	//   ....[80]....
        /*0ea4*/ 	.word	0x000220f0


	//   ....[81]....
        /*0ea8*/ 	.word	0x00022100


	//   ....[82]....
        /*0eac*/ 	.word	0x000221e0


	//   ....[83]....
        /*0eb0*/ 	.word	0x00022220


	//   ....[84]....
        /*0eb4*/ 	.word	0x00022230


	//   ....[85]....
        /*0eb8*/ 	.word	0x000222c0


	//   ....[86]....
        /*0ebc*/ 	.word	0x000250b0


	//   ....[87]....
        /*0ec0*/ 	.word	0x000250d0


	//   ....[88]....
        /*0ec4*/ 	.word	0x00025130


	//   ....[89]....
        /*0ec8*/ 	.word	0x00025160


	//   ....[90]....
        /*0ecc*/ 	.word	0x00025190


	//   ....[91]....
        /*0ed0*/ 	.word	0x000251c0


	//   ....[92]....
        /*0ed4*/ 	.word	0x000251f0


	//   ....[93]....
        /*0ed8*/ 	.word	0x00025220


	//   ....[94]....
        /*0edc*/ 	.word	0x000253c0


	//   ....[95]....
        /*0ee0*/ 	.word	0x00025400


	//   ....[96]....
        /*0ee4*/ 	.word	0x00025430


	//   ....[97]....
        /*0ee8*/ 	.word	0x00025460


	//   ....[98]....
        /*0eec*/ 	.word	0x00025490


	//   ....[99]....
        /*0ef0*/ 	.word	0x000254c0


	//   ....[100]....
        /*0ef4*/ 	.word	0x00025580


	//   ....[101]....
        /*0ef8*/ 	.word	0x000255a0


	//   ....[102]....
        /*0efc*/ 	.word	0x000255c0


	//   ....[103]....
        /*0f00*/ 	.word	0x00025620


	//   ....[104]....
        /*0f04*/ 	.word	0x00026040


	//   ....[105]....
        /*0f08*/ 	.word	0x00026440


	//   ....[106]....
        /*0f0c*/ 	.word	0x000264e0


	//   ....[107]....
        /*0f10*/ 	.word	0x00026570


	//   ....[108]....
        /*0f14*/ 	.word	0x000265c0


	//   ....[109]....
        /*0f18*/ 	.word	0x00026610


	//   ....[110]....
        /*0f1c*/ 	.word	0x000266f0


	//   ....[111]....
        /*0f20*/ 	.word	0x00026780


	//   ....[112]....
        /*0f24*/ 	.word	0x000267e0


	//   ....[113]....
        /*0f28*/ 	.word	0x00026840


	//   ....[114]....
        /*0f2c*/ 	.word	0x00026af0


	//   ....[115]....
        /*0f30*/ 	.word	0x00026b40


	//   ....[116]....
        /*0f34*/ 	.word	0x00026bd0


	//   ....[117]....
        /*0f38*/ 	.word	0x00026c60


	//   ....[118]....
        /*0f3c*/ 	.word	0x00026ce0


	//   ....[119]....
        /*0f40*/ 	.word	0x00026d30


	//   ....[120]....
        /*0f44*/ 	.word	0x00026dc0


	//   ....[121]....
        /*0f48*/ 	.word	0x00026e50


	//   ....[122]....
        /*0f4c*/ 	.word	0x00026ed0


	//   ....[123]....
        /*0f50*/ 	.word	0x00026f20


	//   ....[124]....
        /*0f54*/ 	.word	0x00026fb0


	//   ....[125]....
        /*0f58*/ 	.word	0x00027040


	//   ....[126]....
        /*0f5c*/ 	.word	0x00027100


	//   ....[127]....
        /*0f60*/ 	.word	0x000273f0


	//   ....[128]....
        /*0f64*/ 	.word	0x00027580


	//   ....[129]....
        /*0f68*/ 	.word	0x000275f0


	//   ....[130]....
        /*0f6c*/ 	.word	0x00027650


	//   ....[131]....
        /*0f70*/ 	.word	0x00027760


	//   ....[132]....
        /*0f74*/ 	.word	0x000277c0


	//   ....[133]....
        /*0f78*/ 	.word	0x000278e0


	//   ....[134]....
        /*0f7c*/ 	.word	0x00027940


	//   ....[135]....
        /*0f80*/ 	.word	0x000279e0


	//   ....[136]....
        /*0f84*/ 	.word	0x00027ab0


	//   ....[137]....
        /*0f88*/ 	.word	0x00027bc0


	//   ....[138]....
        /*0f8c*/ 	.word	0x00027c20


	//   ....[139]....
        /*0f90*/ 	.word	0x00027d00


	//   ....[140]....
        /*0f94*/ 	.word	0x00028020


	//   ....[141]....
        /*0f98*/ 	.word	0x000280d0


	//   ....[142]....
        /*0f9c*/ 	.word	0x00028220


	//   ....[143]....
        /*0fa0*/ 	.word	0x000282a0


	//   ....[144]....
        /*0fa4*/ 	.word	0x00028310


	//   ....[145]....
        /*0fa8*/ 	.word	0x00028380


	//   ....[146]....
        /*0fac*/ 	.word	0x000283f0


	//   ....[147]....
        /*0fb0*/ 	.word	0x00028470


	//   ....[148]....
        /*0fb4*/ 	.word	0x000284f0


	//   ....[149]....
        /*0fb8*/ 	.word	0x000285a0


	//   ....[150]....
        /*0fbc*/ 	.word	0x00028610


	//   ....[151]....
        /*0fc0*/ 	.word	0x00028680


	//   ....[152]....
        /*0fc4*/ 	.word	0x000286f0


	//   ....[153]....
        /*0fc8*/ 	.word	0x00028770


	//   ....[154]....
        /*0fcc*/ 	.word	0x000287e0


	//   ....[155]....
        /*0fd0*/ 	.word	0x00028890


	//   ....[156]....
        /*0fd4*/ 	.word	0x000288e0


	//   ....[157]....
        /*0fd8*/ 	.word	0x00028970


	//   ....[158]....
        /*0fdc*/ 	.word	0x00028aa0


	//----- nvinfo : EIATTR_REG_RECONFIG
	.align		4
.L_1363:
        /*0fe0*/ 	.byte	0x01, 0x54
	.zero		2


	//----- nvinfo : EIATTR_SYSCALL_OFFSETS
	.align		4
        /*0fe4*/ 	.byte	0x04, 0x46
        /*0fe6*/ 	.short	(.L_1365 - .L_1364)


	//   ....[0]....
.L_1364:
        /*0fe8*/ 	.word	0x00001f00


	//   ....[1]....
        /*0fec*/ 	.word	0x00002050


	//   ....[2]....
        /*0ff0*/ 	.word	0x00007c60


	//   ....[3]....
        /*0ff4*/ 	.word	0x00007f80


	//   ....[4]....
        /*0ff8*/ 	.word	0x00020ee0


	//   ....[5]....
        /*0ffc*/ 	.word	0x00021030


	//   ....[6]....
        /*1000*/ 	.word	0x00021130


	//   ....[7]....
        /*1004*/ 	.word	0x000219f0


	//----- nvinfo : EIATTR_MBARRIER_INSTR_OFFSETS
	.align		4
.L_1365:
        /*1008*/ 	.byte	0x04, 0x39
        /*100a*/ 	.short	(.L_1367 - .L_1366)


	//   ....[0]....
.L_1366:
        /*100c*/ 	.word	0x000002b0
        /*1010*/ 	.word	0x000000ff
        /*1014*/ 	.word	0x00031c00
        /*1018*/ 	.short	0x0100
        /*101a*/ 	.byte	0x08
	.zero		1


	//   ....[1]....
        /*101c*/ 	.word	0x000002c0
        /*1020*/ 	.word	0x000000ff
        /*1024*/ 	.word	0x00031c20
        /*1028*/ 	.short	0x0100
        /*102a*/ 	.byte	0x08
	.zero		1


	//   ....[2]....
        /*102c*/ 	.word	0x000003b0
        /*1030*/ 	.word	0x000000ff
        /*1034*/ 	.word	0x00031c30
        /*1038*/ 	.short	0x0100
        /*103a*/ 	.byte	0x08
	.zero		1


	//   ....[3]....
        /*103c*/ 	.word	0x000003c0
        /*1040*/ 	.word	0x000000ff
        /*1044*/ 	.word	0x00031c40
        /*1048*/ 	.short	0x0100
        /*104a*/ 	.byte	0x08
	.zero		1


	//   ....[4]....
        /*104c*/ 	.word	0x000003d0
        /*1050*/ 	.word	0x000000ff
        /*1054*/ 	.word	0x00031c38
        /*1058*/ 	.short	0x0100
        /*105a*/ 	.byte	0x08
	.zero		1


	//   ....[5]....
        /*105c*/ 	.word	0x000003e0
        /*1060*/ 	.word	0x000000ff
        /*1064*/ 	.word	0x00031c48
        /*1068*/ 	.short	0x0100
        /*106a*/ 	.byte	0x08
	.zero		1


	//   ....[6]....
        /*106c*/ 	.word	0x00000510
        /*1070*/ 	.word	0x000000ff
        /*1074*/ 	.word	0x00031c50
        /*1078*/ 	.short	0x0100
        /*107a*/ 	.byte	0x08
	.zero		1


	//   ....[7]....
        /*107c*/ 	.word	0x00000520
        /*1080*/ 	.word	0x000000ff
        /*1084*/ 	.word	0x00031c60
        /*1088*/ 	.short	0x0100
        /*108a*/ 	.byte	0x08
	.zero		1


	//   ....[8]....
        /*108c*/ 	.word	0x00000530
        /*1090*/ 	.word	0x000000ff
        /*1094*/ 	.word	0x00031c58
        /*1098*/ 	.short	0x0100
        /*109a*/ 	.byte	0x08
	.zero		1


	//   ....[9]....
        /*109c*/ 	.word	0x00000540
        /*10a0*/ 	.word	0x000000ff
        /*10a4*/ 	.word	0x00031c68
        /*10a8*/ 	.short	0x0100
        /*10aa*/ 	.byte	0x08
	.zero		1


	//   ....[10]....
        /*10ac*/ 	.word	0x00000630
        /*10b0*/ 	.word	0x000000ff
        /*10b4*/ 	.word	0x00031c70
        /*10b8*/ 	.short	0x0100
        /*10ba*/ 	.byte	0x06
	.zero		1


	//   ....[11]....
        /*10bc*/ 	.word	0x00000640
        /*10c0*/ 	.word	0x000000ff
        /*10c4*/ 	.word	0x00031c80
        /*10c8*/ 	.short	0x0100
        /*10ca*/ 	.byte	0x06
	.zero		1


	//   ....[12]....
        /*10cc*/ 	.word	0x00000650
        /*10d0*/ 	.word	0x000000ff
        /*10d4*/ 	.word	0x00031c78
        /*10d8*/ 	.short	0x0100
        /*10da*/ 	.byte	0x06
	.zero		1


	//   ....[13]....
        /*10dc*/ 	.word	0x00000660
        /*10e0*/ 	.word	0x000000ff
        /*10e4*/ 	.word	0x00031c88
        /*10e8*/ 	.short	0x0100
        /*10ea*/ 	.byte	0x06
	.zero		1


	//   ....[14]....
        /*10ec*/ 	.word	0x00000790
        /*10f0*/ 	.word	0x000000ff
        /*10f4*/ 	.word	0x00031c90
        /*10f8*/ 	.short	0x0100
        /*10fa*/ 	.byte	0x08
	.zero		1


	//   ....[15]....
        /*10fc*/ 	.word	0x000007a0
        /*1100*/ 	.word	0x000000ff
        /*1104*/ 	.word	0x00031ca0
        /*1108*/ 	.short	0x0100
        /*110a*/ 	.byte	0x08
	.zero		1


	//   ....[16]....
        /*110c*/ 	.word	0x000007b0
        /*1110*/ 	.word	0x000000ff
        /*1114*/ 	.word	0x00031c98
        /*1118*/ 	.short	0x0100
        /*111a*/ 	.byte	0x08
	.zero		1


	//   ....[17]....
        /*111c*/ 	.word	0x000007c0
        /*1120*/ 	.word	0x000000ff
        /*1124*/ 	.word	0x00031ca8
        /*1128*/ 	.short	0x0100
        /*112a*/ 	.byte	0x08
	.zero		1


	//   ....[18]....
        /*112c*/ 	.word	0x000008f0
        /*1130*/ 	.word	0x000000ff
        /*1134*/ 	.word	0x00031cb0
        /*1138*/ 	.short	0x0100
        /*113a*/ 	.byte	0x08
	.zero		1


	//   ....[19]....
        /*113c*/ 	.word	0x00000900
        /*1140*/ 	.word	0x000000ff
        /*1144*/ 	.word	0x00031cc0
        /*1148*/ 	.short	0x0100
        /*114a*/ 	.byte	0x08
	.zero		1


	//   ....[20]....
        /*114c*/ 	.word	0x00000910
        /*1150*/ 	.word	0x000000ff
        /*1154*/ 	.word	0x00031cb8
        /*1158*/ 	.short	0x0100
        /*115a*/ 	.byte	0x08
	.zero		1


	//   ....[21]....
        /*115c*/ 	.word	0x00000920
        /*1160*/ 	.word	0x000000ff
        /*1164*/ 	.word	0x00031cc8
        /*1168*/ 	.short	0x0100
        /*116a*/ 	.byte	0x08
	.zero		1


	//   ....[22]....
        /*116c*/ 	.word	0x00003680
        /*1170*/ 	.word	0x00000015
        /*1174*/ 	.word	0x00031c90
        /*1178*/ 	.short	0x010a
        /*117a*/ 	.byte	0x3f
	.zero		1


	//   ....[23]....
        /*117c*/ 	.word	0x000051d0
        /*1180*/ 	.word	0x00000015
        /*1184*/ 	.word	0x00031c90
        /*1188*/ 	.short	0x010a
        /*118a*/ 	.byte	0x3f
	.zero		1


	//   ....[24]....
        /*118c*/ 	.word	0x00006d40
        /*1190*/ 	.word	0x00000015
        /*1194*/ 	.word	0x00031c90
        /*1198*/ 	.short	0x010a
        /*119a*/ 	.byte	0x3f
	.zero		1


	//   ....[25]....
        /*119c*/ 	.word	0x00006ff0
        /*11a0*/ 	.word	0x00000020
        /*11a4*/ 	.word	0x00000000
        /*11a8*/ 	.short	0x0101
        /*11aa*/ 	.byte	0x3f
	.zero		1


	//   ....[26]....
        /*11ac*/ 	.word	0x00007030
        /*11b0*/ 	.word	0x00000015
        /*11b4*/ 	.word	0x00031cb0
        /*11b8*/ 	.short	0x010a
        /*11ba*/ 	.byte	0x3f
	.zero		1


	//   ....[27]....
        /*11bc*/ 	.word	0x000073c0
        /*11c0*/ 	.word	0x00000015
        /*11c4*/ 	.word	0x00000000
        /*11c8*/ 	.short	0x0101
        /*11ca*/ 	.byte	0x3f
	.zero		1


	//   ....[28]....
        /*11cc*/ 	.word	0x00007d00
        /*11d0*/ 	.word	0x00000016
        /*11d4*/ 	.word	0x00031c00
        /*11d8*/ 	.short	0x010a
        /*11da*/ 	.byte	0x3f
	.zero		1


	//   ....[29]....
        /*11dc*/ 	.word	0x00007d50
        /*11e0*/ 	.word	0x00000016
        /*11e4*/ 	.word	0x00031c00
        /*11e8*/ 	.short	0x010a
        /*11ea*/ 	.byte	0x3f
	.zero		1


	//   ....[30]....
        /*11ec*/ 	.word	0x00008980
        /*11f0*/ 	.word	0x00000016
        /*11f4*/ 	.word	0x00031c00
        /*11f8*/ 	.short	0x010a
        /*11fa*/ 	.byte	0x3f
	.zero		1


	//   ....[31]....
        /*11fc*/ 	.word	0x0000a790
        /*1200*/ 	.word	0x00000016
        /*1204*/ 	.word	0x00031c00
        /*1208*/ 	.short	0x010a
        /*120a*/ 	.byte	0x3f
	.zero		1


	//   ....[32]....
        /*120c*/ 	.word	0x0000c180
        /*1210*/ 	.word	0x00000015
        /*1214*/ 	.word	0x00031c30
        /*1218*/ 	.short	0x010a
        /*121a*/ 	.byte	0x3f
	.zero		1


	//   ....[33]....
        /*121c*/ 	.word	0x0000c1f0
        /*1220*/ 	.word	0x00000015
        /*1224*/ 	.word	0x00031c30
        /*1228*/ 	.short	0x010a
        /*122a*/ 	.byte	0x3f
	.zero		1


	//   ....[34]....
        /*122c*/ 	.word	0x0000f600
        /*1230*/ 	.word	0x00000010
        /*1234*/ 	.word	0x00000000
        /*1238*/ 	.short	0x0101
        /*123a*/ 	.byte	0x3f
	.zero		1


	//   ....[35]....
        /*123c*/ 	.word	0x000105d0
        /*1240*/ 	.word	0x00000000
        /*1244*/ 	.word	0x00031c30
        /*1248*/ 	.short	0x010a
        /*124a*/ 	.byte	0x3f
	.zero		1


	//   ....[36]....
        /*124c*/ 	.word	0x00010620
        /*1250*/ 	.word	0x00000000
        /*1254*/ 	.word	0x00031c30
        /*1258*/ 	.short	0x010a
        /*125a*/ 	.byte	0x3f
	.zero		1


	//   ....[37]....
        /*125c*/ 	.word	0x00012ac0
        /*1260*/ 	.word	0x0000000e
        /*1264*/ 	.word	0x00031c50
        /*1268*/ 	.short	0x010a
        /*126a*/ 	.byte	0x3f
	.zero		1


	//   ....[38]....
        /*126c*/ 	.word	0x00012b00
        /*1270*/ 	.word	0x0000000e
        /*1274*/ 	.word	0x00031c50
        /*1278*/ 	.short	0x010a
        /*127a*/ 	.byte	0x3f
	.zero		1


	//   ....[39]....
        /*127c*/ 	.word	0x000148e0
        /*1280*/ 	.word	0x0000004b
        /*1284*/ 	.word	0x00000000
        /*1288*/ 	.short	0x0101
        /*128a*/ 	.byte	0x3f
	.zero		1


	//   ....[40]....
        /*128c*/ 	.word	0x00014900
        /*1290*/ 	.word	0x0000004a
        /*1294*/ 	.word	0x00000000
        /*1298*/ 	.short	0x0101
        /*129a*/ 	.byte	0x3f
	.zero		1


	//   ....[41]....
        /*129c*/ 	.word	0x000158a0
        /*12a0*/ 	.word	0x00000000
        /*12a4*/ 	.word	0x00031c30
        /*12a8*/ 	.short	0x010a
        /*12aa*/ 	.byte	0x3f
	.zero		1


	//   ....[42]....
        /*12ac*/ 	.word	0x000158f0
        /*12b0*/ 	.word	0x00000000
        /*12b4*/ 	.word	0x00031c30
        /*12b8*/ 	.short	0x010a
        /*12ba*/ 	.byte	0x3f
	.zero		1


	//   ....[43]....
        /*12bc*/ 	.word	0x00017d90
        /*12c0*/ 	.word	0x0000000e
        /*12c4*/ 	.word	0x00031c50
        /*12c8*/ 	.short	0x010a
        /*12ca*/ 	.byte	0x3f
	.zero		1


	//   ....[44]....
        /*12cc*/ 	.word	0x00017de0
        /*12d0*/ 	.word	0x0000000e
        /*12d4*/ 	.word	0x00031c50
        /*12d8*/ 	.short	0x010a
        /*12da*/ 	.byte	0x3f
	.zero		1


	//   ....[45]....
        /*12dc*/ 	.word	0x00019070
        /*12e0*/ 	.word	0x0000004a
        /*12e4*/ 	.word	0x00000000
        /*12e8*/ 	.short	0x0101
        /*12ea*/ 	.byte	0x3f
	.zero		1


	//   ....[46]....
        /*12ec*/ 	.word	0x000190d0
        /*12f0*/ 	.word	0x00000049
        /*12f4*/ 	.word	0x00000000
        /*12f8*/ 	.short	0x0101
        /*12fa*/ 	.byte	0x3f
	.zero		1


	//   ....[47]....
        /*12fc*/ 	.word	0x00019fa0
        /*1300*/ 	.word	0x0000000a
        /*1304*/ 	.word	0x00031c50
        /*1308*/ 	.short	0x010a
        /*130a*/ 	.byte	0x3f
	.zero		1


	//   ....[48]....
        /*130c*/ 	.word	0x0001a050
        /*1310*/ 	.word	0x0000000a
        /*1314*/ 	.word	0x00031c50
        /*1318*/ 	.short	0x010a
        /*131a*/ 	.byte	0x3f
	.zero		1


	//   ....[49]....
        /*131c*/ 	.word	0x0001a8d0
        /*1320*/ 	.word	0x0000000a
        /*1324*/ 	.word	0x00000000
        /*1328*/ 	.short	0x0101
        /*132a*/ 	.byte	0x3f
	.zero		1


	//   ....[50]....
        /*132c*/ 	.word	0x0001bc80
        /*1330*/ 	.word	0x00000000
        /*1334*/ 	.word	0x00000000
        /*1338*/ 	.short	0x0101
        /*133a*/ 	.byte	0x3f
	.zero		1


	//   ....[51]....
        /*133c*/ 	.word	0x0001c180
        /*1340*/ 	.word	0x00000006
        /*1344*/ 	.word	0x00000000
        /*1348*/ 	.short	0x0101
        /*134a*/ 	.byte	0x3f
	.zero		1


	//   ....[52]....
        /*134c*/ 	.word	0x0001f600
        /*1350*/ 	.word	0x00000010
        /*1354*/ 	.word	0x00031c20
        /*1358*/ 	.short	0x010a
        /*135a*/ 	.byte	0x3f
	.zero		1


	//   ....[53]....
        /*135c*/ 	.word	0x0001f6c0
        /*1360*/ 	.word	0x00000009
        /*1364*/ 	.word	0x00031ca0
        /*1368*/ 	.short	0x010a
        /*136a*/ 	.byte	0x3f
	.zero		1


	//   ....[54]....
        /*136c*/ 	.word	0x0001fae0
        /*1370*/ 	.word	0x00000009
        /*1374*/ 	.word	0x00031cc0
        /*1378*/ 	.short	0x010a
        /*137a*/ 	.byte	0x3f
	.zero		1


	//   ....[55]....
        /*137c*/ 	.word	0x00020030
        /*1380*/ 	.word	0x00000009
        /*1384*/ 	.word	0x00031ca0
        /*1388*/ 	.short	0x010a
        /*138a*/ 	.byte	0x3f
	.zero		1


	//   ....[56]....
        /*138c*/ 	.word	0x00020440
        /*1390*/ 	.word	0x00000009
        /*1394*/ 	.word	0x00031cc0
        /*1398*/ 	.short	0x010a
        /*139a*/ 	.byte	0x3f
	.zero		1


	//   ....[57]....
        /*139c*/ 	.word	0x000214c0
        /*13a0*/ 	.word	0x00000000
        /*13a4*/ 	.word	0x00031c40
        /*13a8*/ 	.short	0x010a
        /*13aa*/ 	.byte	0x3f
	.zero		1


	//   ....[58]....
        /*13ac*/ 	.word	0x00022390
        /*13b0*/ 	.word	0x00000010
        /*13b4*/ 	.word	0x00031c00
        /*13b8*/ 	.short	0x0107
        /*13ba*/ 	.byte	0x3f
	.zero		1


	//   ....[59]....
        /*13bc*/ 	.word	0x00022480
        /*13c0*/ 	.word	0x00000010
        /*13c4*/ 	.word	0x00031c00
        /*13c8*/ 	.short	0x0101
        /*13ca*/ 	.byte	0x3f
	.zero		1


	//   ....[60]....
        /*13cc*/ 	.word	0x000224a0
        /*13d0*/ 	.word	0x00000010
        /*13d4*/ 	.word	0x00031c20
        /*13d8*/ 	.short	0x010a
        /*13da*/ 	.byte	0x3f
	.zero		1


	//   ....[61]....
        /*13dc*/ 	.word	0x00022840
        /*13e0*/ 	.word	0x00000003
        /*13e4*/ 	.word	0x00031c40
        /*13e8*/ 	.short	0x010a
        /*13ea*/ 	.byte	0x3f
	.zero		1


	//   ....[62]....
        /*13ec*/ 	.word	0x00022cb0
        /*13f0*/ 	.word	0x00000002
        /*13f4*/ 	.word	0x00031c60
        /*13f8*/ 	.short	0x010a
        /*13fa*/ 	.byte	0x3f
	.zero		1


	//   ....[63]....
        /*13fc*/ 	.word	0x00023410
        /*1400*/ 	.word	0x00000003
        /*1404*/ 	.word	0x00031c40
        /*1408*/ 	.short	0x010a
        /*140a*/ 	.byte	0x3f
	.zero		1


	//   ....[64]....
        /*140c*/ 	.word	0x00023880
        /*1410*/ 	.word	0x00000002
        /*1414*/ 	.word	0x00031c60
        /*1418*/ 	.short	0x010a
        /*141a*/ 	.byte	0x3f
	.zero		1


	//   ....[65]....
        /*141c*/ 	.word	0x00023f40
        /*1420*/ 	.word	0x00000003
        /*1424*/ 	.word	0x00031c40
        /*1428*/ 	.short	0x010a
        /*142a*/ 	.byte	0x3f
	.zero		1


	//   ....[66]....
        /*142c*/ 	.word	0x000243b0
        /*1430*/ 	.word	0x00000002
        /*1434*/ 	.word	0x00031c60
        /*1438*/ 	.short	0x010a
        /*143a*/ 	.byte	0x3f
	.zero		1


	//   ....[67]....
        /*143c*/ 	.word	0x00024a10
        /*1440*/ 	.word	0x00000000
        /*1444*/ 	.word	0x00031c60
        /*1448*/ 	.short	0x010a
        /*144a*/ 	.byte	0x3f
	.zero		1


	//   ....[68]....
        /*144c*/ 	.word	0x00025fc0
        /*1450*/ 	.word	0x00000009
        /*1454*/ 	.word	0x00031c20
        /*1458*/ 	.short	0x010a
        /*145a*/ 	.byte	0x3f
	.zero		1


	//   ....[69]....
        /*145c*/ 	.word	0x00026150
        /*1460*/ 	.word	0x00000007
        /*1464*/ 	.word	0x00000000
        /*1468*/ 	.short	0x010a
        /*146a*/ 	.byte	0x3f
	.zero		1


	//   ....[70]....
        /*146c*/ 	.word	0x000261c0
        /*1470*/ 	.word	0x00000003
        /*1474*/ 	.word	0x00000000
        /*1478*/ 	.short	0x010a
        /*147a*/ 	.byte	0x3f
	.zero		1


	//   ....[71]....
        /*147c*/ 	.word	0x00026220
        /*1480*/ 	.word	0x00000005
        /*1484*/ 	.word	0x00000000
        /*1488*/ 	.short	0x010a
        /*148a*/ 	.byte	0x3f
	.zero		1


	//   ....[72]....
        /*148c*/ 	.word	0x00026250
        /*1490*/ 	.word	0x00000003
        /*1494*/ 	.word	0x00000000
        /*1498*/ 	.short	0x010a
        /*149a*/ 	.byte	0x3f
	.zero		1


	//   ....[73]....
        /*149c*/ 	.word	0x000262b0
        /*14a0*/ 	.word	0x00000015
        /*14a4*/ 	.word	0x00031c90
        /*14a8*/ 	.short	0x010a
        /*14aa*/ 	.byte	0x3f
	.zero		1


	//   ....[74]....
        /*14ac*/ 	.word	0x00026300
        /*14b0*/ 	.word	0x00000015
        /*14b4*/ 	.word	0x00031c90
        /*14b8*/ 	.short	0x010a
        /*14ba*/ 	.byte	0x3f
	.zero		1


	//   ....[75]....
        /*14bc*/ 	.word	0x00026350
        /*14c0*/ 	.word	0x00000015
        /*14c4*/ 	.word	0x00031c90
        /*14c8*/ 	.short	0x010a
        /*14ca*/ 	.byte	0x3f
	.zero		1


	//   ....[76]....
        /*14cc*/ 	.word	0x000263a0
        /*14d0*/ 	.word	0x00000015
        /*14d4*/ 	.word	0x00031cb0
        /*14d8*/ 	.short	0x010a
        /*14da*/ 	.byte	0x3f
	.zero		1


	//   ....[77]....
        /*14dc*/ 	.word	0x00026650
        /*14e0*/ 	.word	0x00000016
        /*14e4*/ 	.word	0x00031c00
        /*14e8*/ 	.short	0x010a
        /*14ea*/ 	.byte	0x3f
	.zero		1


	//   ....[78]....
        /*14ec*/ 	.word	0x00026870
        /*14f0*/ 	.word	0x00000016
        /*14f4*/ 	.word	0x00031c00
        /*14f8*/ 	.short	0x010a
        /*14fa*/ 	.byte	0x3f
	.zero		1


	//   ....[79]....
        /*14fc*/ 	.word	0x000268c0
        /*1500*/ 	.word	0x00000015
        /*1504*/ 	.word	0x00031c30
        /*1508*/ 	.short	0x010a
        /*150a*/ 	.byte	0x3f
	.zero		1


	//   ....[80]....
        /*150c*/ 	.word	0x00026910
        /*1510*/ 	.word	0x00000000
        /*1514*/ 	.word	0x00031c30
        /*1518*/ 	.short	0x010a
        /*151a*/ 	.byte	0x3f
	.zero		1


	//   ....[81]....
        /*151c*/ 	.word	0x00026960
        /*1520*/ 	.word	0x0000000e
        /*1524*/ 	.word	0x00031c50
        /*1528*/ 	.short	0x010a
        /*152a*/ 	.byte	0x3f
	.zero		1


	//   ....[82]....
        /*152c*/ 	.word	0x000269b0
        /*1530*/ 	.word	0x00000000
        /*1534*/ 	.word	0x00031c30
        /*1538*/ 	.short	0x010a
        /*153a*/ 	.byte	0x3f
	.zero		1


	//   ....[83]....
        /*153c*/ 	.word	0x00026a00
        /*1540*/ 	.word	0x0000000e
        /*1544*/ 	.word	0x00031c50
        /*1548*/ 	.short	0x010a
        /*154a*/ 	.byte	0x3f
	.zero		1


	//   ....[84]....
        /*154c*/ 	.word	0x00026a50
        /*1550*/ 	.word	0x0000000a
        /*1554*/ 	.word	0x00031c50
        /*1558*/ 	.short	0x010a
        /*155a*/ 	.byte	0x3f
	.zero		1


	//   ....[85]....
        /*155c*/ 	.word	0x000271d0
        /*1560*/ 	.word	0x00000010
        /*1564*/ 	.word	0x00031c20
        /*1568*/ 	.short	0x010a
        /*156a*/ 	.byte	0x3f
	.zero		1


	//   ....[86]....
        /*156c*/ 	.word	0x00027220
        /*1570*/ 	.word	0x00000009
        /*1574*/ 	.word	0x00031ca0
        /*1578*/ 	.short	0x010a
        /*157a*/ 	.byte	0x3f
	.zero		1


	//   ....[87]....
        /*157c*/ 	.word	0x00027270
        /*1580*/ 	.word	0x00000009
        /*1584*/ 	.word	0x00031cc0
        /*1588*/ 	.short	0x010a
        /*158a*/ 	.byte	0x3f
	.zero		1


	//   ....[88]....
        /*158c*/ 	.word	0x000272c0
        /*1590*/ 	.word	0x00000009
        /*1594*/ 	.word	0x00031ca0
        /*1598*/ 	.short	0x010a
        /*159a*/ 	.byte	0x3f
	.zero		1


	//   ....[89]....
        /*159c*/ 	.word	0x00027310
        /*15a0*/ 	.word	0x00000009
        /*15a4*/ 	.word	0x00031cc0
        /*15a8*/ 	.short	0x010a
        /*15aa*/ 	.byte	0x3f
	.zero		1


	//   ....[90]....
        /*15ac*/ 	.word	0x000274b0
        /*15b0*/ 	.word	0x00000000
        /*15b4*/ 	.word	0x00031c40
        /*15b8*/ 	.short	0x010a
        /*15ba*/ 	.byte	0x3f
	.zero		1


	//   ....[91]....
        /*15bc*/ 	.word	0x00027d40
        /*15c0*/ 	.word	0x00000010
        /*15c4*/ 	.word	0x00031c20
        /*15c8*/ 	.short	0x010a
        /*15ca*/ 	.byte	0x3f
	.zero		1


	//   ....[92]....
        /*15cc*/ 	.word	0x00027d90
        /*15d0*/ 	.word	0x00000003
        /*15d4*/ 	.word	0x00031c40
        /*15d8*/ 	.short	0x010a
        /*15da*/ 	.byte	0x3f
	.zero		1


	//   ....[93]....
        /*15dc*/ 	.word	0x00027de0
        /*15e0*/ 	.word	0x00000002
        /*15e4*/ 	.word	0x00031c60
        /*15e8*/ 	.short	0x010a
        /*15ea*/ 	.byte	0x3f
	.zero		1


	//   ....[94]....
        /*15ec*/ 	.word	0x00027e30
        /*15f0*/ 	.word	0x00000003
        /*15f4*/ 	.word	0x00031c40
        /*15f8*/ 	.short	0x010a
        /*15fa*/ 	.byte	0x3f
	.zero		1


	//   ....[95]....
        /*15fc*/ 	.word	0x00027e80
        /*1600*/ 	.word	0x00000002
        /*1604*/ 	.word	0x00031c60
        /*1608*/ 	.short	0x010a
        /*160a*/ 	.byte	0x3f
	.zero		1


	//   ....[96]....
        /*160c*/ 	.word	0x00027ed0
        /*1610*/ 	.word	0x00000003
        /*1614*/ 	.word	0x00031c40
        /*1618*/ 	.short	0x010a
        /*161a*/ 	.byte	0x3f
	.zero		1


	//   ....[97]....
        /*161c*/ 	.word	0x00027f20
        /*1620*/ 	.word	0x00000002
        /*1624*/ 	.word	0x00031c60
        /*1628*/ 	.short	0x010a
        /*162a*/ 	.byte	0x3f
	.zero		1


	//   ....[98]....
        /*162c*/ 	.word	0x00027f70
        /*1630*/ 	.word	0x00000000
        /*1634*/ 	.word	0x00031c60
        /*1638*/ 	.short	0x010a
        /*163a*/ 	.byte	0x3f
	.zero		1


	//   ....[99]....
        /*163c*/ 	.word	0x000289c0
        /*1640*/ 	.word	0x00000009
        /*1644*/ 	.word	0x00031c20
        /*1648*/ 	.short	0x010a
        /*164a*/ 	.byte	0x3f
	.zero		1


	//   ....[100]....
        /*164c*/ 	.word	0x00028b60
        /*1650*/ 	.word	0x00000007
        /*1654*/ 	.word	0x00000000
        /*1658*/ 	.short	0x010a
        /*165a*/ 	.byte	0x3f
	.zero		1


	//   ....[101]....
        /*165c*/ 	.word	0x00028bb0
        /*1660*/ 	.word	0x00000003
        /*1664*/ 	.word	0x00000000
        /*1668*/ 	.short	0x010a
        /*166a*/ 	.byte	0x3f
	.zero		1


	//   ....[102]....
        /*166c*/ 	.word	0x00028c00
        /*1670*/ 	.word	0x00000005
        /*1674*/ 	.word	0x00000000
        /*1678*/ 	.short	0x010a
        /*167a*/ 	.byte	0x3f
	.zero		1


	//----- nvinfo : EIATTR_NUM_MBARRIERS
	.align		4
.L_1367:
        /*167c*/ 	.byte	0x03, 0x38
        /*167e*/ 	.short	0x0016


	//----- nvinfo : EIATTR_EXIT_INSTR_OFFSETS
	.align		4
        /*1680*/ 	.byte	0x04, 0x1c
        /*1682*/ 	.short	(.L_1369 - .L_1368)


	//   ....[0]....
.L_1368:
        /*1684*/ 	.word	0x000262a0


	//----- nvinfo : EIATTR_MAX_THREADS
	.align		4
.L_1369:
        /*1688*/ 	.byte	0x04, 0x05
        /*168a*/ 	.short	(.L_1371 - .L_1370)
.L_1370:
        /*168c*/ 	.word	0x00000200
        /*1690*/ 	.word	0x00000001
        /*1694*/ 	.word	0x00000001


	//----- nvinfo : EIATTR_CRS_STACK_SIZE
	.align		4
.L_1371:
        /*1698*/ 	.byte	0x04, 0x1e
        /*169a*/ 	.short	(.L_1373 - .L_1372)
.L_1372:
        /*169c*/ 	.word	0x00000000


	//----- nvinfo : EIATTR_CBANK_PARAM_SIZE
	.align		4
.L_1373:
        /*16a0*/ 	.byte	0x03, 0x19
        /*16a2*/ 	.short	0x0af0


	//----- nvinfo : EIATTR_PARAM_CBANK
	.align		4
        /*16a4*/ 	.byte	0x04, 0x0a
        /*16a6*/ 	.short	(.L_1375 - .L_1374)
	.align		4
.L_1374:
        /*16a8*/ 	.word	index@(.nv.constant0._ZN7cutlass13device_kernelIN5flash11enable_sm90INS1_16FlashAttnFwdSm90INS1_25CollectiveMainloopFwdSm90ILi2EN4cute5tupleIJNS5_1CILi1EEES8_S8_EEENS6_IJNS7_ILi192EEENS7_ILi144EEENS7_ILi96EEEEEELi96ENS_10bfloat16_tEfNS_4arch4Sm90ELb1ELb0ELb0ELb1ELb0ELb1ELb0ELb0ELb1ELb1ELb1ELb0EEENS1_21CollectiveEpilogueFwdINS6_IJSA_SC_SB_EEES9_SE_SG_Li384ELb1ELb1ELb1ELb0EEENS1_36VarlenDynamicPersistentTileSchedulerILi192ELi144ELi384ELi128ELb1ELb1ELb1ELb1ELb1ELb1EEEEEEEEEvNT_6ParamsE)
        /*16ac*/ 	.short	0x0210
        /*16ae*/ 	.short	0x0af0


	//----- nvinfo : EIATTR_SW_WAR
	.align		4
.L_1375:
        /*16b0*/ 	.byte	0x04, 0x36
        /*16b2*/ 	.short	(.L_1377 - .L_1376)
.L_1376:
        /*16b4*/ 	.word	0x00000008
.L_1377:


//--------------------- .nv.info._ZN7cutlass13device_kernelIN5flash11enable_sm90INS1_16FlashAttnFwdSm90INS1_25CollectiveMainloopFwdSm90ILi2EN4cute5tupleIJNS5_1CILi1EEES8_S8_EEENS6_IJNS7_ILi192EEESA_NS7_ILi64EEEEEELi64ENS_10bfloat16_tEfNS_4arch4Sm90ELb0ELb0ELb0ELb0ELb0ELb0ELb0ELb0ELb1ELb1ELb1ELb0EEENS1_21CollectiveEpilogueFwdINS6_IJSA_SB_SA_EEES9_SD_SF_Li384ELb0ELb1ELb1ELb0EEENS1_19SingleTileSchedulerILb0ELb1ELb1ELi192EEEEEEEEEvNT_6ParamsE --------------------------
	.section	.nv.info._ZN7cutlass13device_kernelIN5flash11enable_sm90INS1_16FlashAttnFwdSm90INS1_25CollectiveMainloopFwdSm90ILi2EN4cute5tupleIJNS5_1CILi1EEES8_S8_EEENS6_IJNS7_ILi192EEESA_NS7_ILi64EEEEEELi64ENS_10bfloat16_tEfNS_4arch4Sm90ELb0ELb0ELb0ELb0ELb0ELb0ELb0ELb0ELb1ELb1ELb1ELb0EEENS1_21CollectiveEpilogueFwdINS6_IJSA_SB_SA_EEES9_SD_SF_Li384ELb0ELb1ELb1ELb0EEENS1_19SingleTileSchedulerILb0ELb1ELb1ELi192EEEEEEEEEvNT_6ParamsE,"",@"SHT_CUDA_INFO"
	.sectionflags	@""
	.align	4


	//----- nvinfo : EIATTR_CUDA_API_VERSION
	.align		4
        /*0000*/ 	.byte	0x04, 0x37
        /*0002*/ 	.short	(.L_1379 - .L_1378)
.L_1378:
        /*0004*/ 	.word	0x00000082


	//----- nvinfo : EIATTR_KPARAM_INFO
	.align		4
.L_1379:
        /*0008*/ 	.byte	0x04, 0x17
        /*000a*/ 	.short	(.L_1381 - .L_1380)
.L_1380:
        /*000c*/ 	.word	0x00000000
        /*0010*/ 	.short	0x0000
        /*0012*/ 	.short	0x0070
        /*0014*/ 	.byte	0x00, 0xf0, 0x01, 0x28


	//----- nvinfo : EIATTR_SPARSE_MMA_MASK
	.align		4
.L_1381:
        /*0018*/ 	.byte	0x03, 0x50
        /*001a*/ 	.short	0x0000


	//----- nvinfo : EIATTR_MAXREG_COUNT
	.align		4
        /*001c*/ 	.byte	0x03, 0x1b
        /*001e*/ 	.short	0x0080


	//----- nvinfo : EIATTR_NUM_BARRIERS
	.align		4
        /*0020*/ 	.byte	0x02, 0x4c
        /*0022*/ 	.byte	0x10
	.zero		1


	//----- nvinfo : EIATTR_EXTERNS
	.align		4
        /*0024*/ 	.byte	0x04, 0x0f
        /*0026*/ 	.short	(.L_1383 - .L_1382)


	//   ....[0]....
	.align		4
.L_1382:
        /*0028*/ 	.word	index@(__assertfail)


	//----- nvinfo : EIATTR_ANNOTATIONS
	.align		4
.L_1383:
        /*002c*/ 	.byte	0x04, 0x55
        /*002e*/ 	.short	(.L_1385 - .L_1384)


	//   ....[0]....
.L_1384:
        /* <DEDUP_REMOVED lines=9> */


	//----- nvinfo : EIATTR_MERCURY_ISA_VERSION
	.align		4
.L_1385:
        /*00b0*/ 	.byte	0x03, 0x5f
        /*00b2*/ 	.short	0x0101


	//----- nvinfo : EIATTR_INT_WARP_WIDE_INSTR_OFFSETS
	.align		4
        /*00b4*/ 	.byte	0x04, 0x31
        /*00b6*/ 	.short	(.L_1387 - .L_1386)


	//   ....[0]....
.L_1386:
        /*00b8*/ 	.word	0x00000120


	//   ....[1]....
        /*00bc*/ 	.word	0x000001c0


	//   ....[2]....
        /*00c0*/ 	.word	0x00000230


	//----- nvinfo : EIATTR_COOP_GROUP_MASK_REGIDS
	.align		4
.L_1387:
        /*00c4*/ 	.byte	0x04, 0x29
        /*00c6*/ 	.short	(.L_1389 - .L_1388)


	//   ....[0]....
.L_1388:
        /*00c8*/ 	.word	0xffffffff


	//   ....[1]....
        /*00cc*/ 	.word	0xffffffff


	//   ....[2]....
        /*00d0*/ 	.word	0xffffffff


	//   ....[3]....
        /*00d4*/ 	.word	0xffffffff


	//   ....[4]....
        /*00d8*/ 	.word	0xffffffff


	//   ....[5]....
        /*00dc*/ 	.word	0xffffffff


	//   ....[6]....
        /*00e0*/ 	.word	0xffffffff


	//   ....[7]....
        /*00e4*/ 	.word	0xffffffff


	//   ....[8]....
        /*00e8*/ 	.word	0xffffffff


	//   ....[9]....
        /*00ec*/ 	.word	0xffffffff


	//   ....[10]....
        /*00f0*/ 	.word	0xffffffff


	//   ....[11]....
        /*00f4*/ 	.word	0xffffffff


	//   ....[12]....
        /*00f8*/ 	.word	0xffffffff


	//   ....[13]....
        /*00fc*/ 	.word	0xffffffff


	//   ....[14]....
        /*0100*/ 	.word	0xffffffff


	//   ....[15]....
        /*0104*/ 	.word	0xffffffff


	//   ....[16]....
        /*0108*/ 	.word	0xffffffff


	//   ....[17]....
        /*010c*/ 	.word	0xffffffff


	//   ....[18]....
        /*0110*/ 	.word	0xffffffff


	//   ....[19]....
        /*0114*/ 	.word	0xffffffff


	//   ....[20]....
        /*0118*/ 	.word	0xffffffff


	//   ....[21]....
        /*011c*/ 	.word	0xffffffff


	//   ....[22]....
        /*0120*/ 	.word	0xffffffff


	//   ....[23]....
        /*0124*/ 	.word	0xffffffff


	//   ....[24]....
        /*0128*/ 	.word	0xffffffff


	//   ....[25]....
        /*012c*/ 	.word	0xffffffff


	//   ....[26]....
        /*0130*/ 	.word	0xffffffff


	//   ....[27]....
        /*0134*/ 	.word	0xffffffff


	//   ....[28]....
        /*0138*/ 	.word	0xffffffff


	//   ....[29]....
        /*013c*/ 	.word	0xffffffff


	//   ....[30]....
        /*0140*/ 	.word	0xffffffff


	//   ....[31]....
        /*0144*/ 	.word	0xffffffff


	//   ....[32]....
        /*0148*/ 	.word	0xffffffff


	//   ....[33]....
        /*014c*/ 	.word	0xffffffff


	//   ....[34]....
        /*0150*/ 	.word	0xffffffff


	//   ....[35]....
        /*0154*/ 	.word	0xffffffff


	//   ....[36]....
        /*0158*/ 	.word	0xffffffff


	//   ....[37]....
        /*015c*/ 	.word	0xffffffff


	//   ....[38]....
        /*0160*/ 	.word	0xffffffff


	//   ....[39]....
        /*0164*/ 	.word	0xffffffff


	//   ....[40]....
        /*0168*/ 	.word	0xffffffff


	//   ....[41]....
        /*016c*/ 	.word	0xffffffff


	//   ....[42]....
        /*0170*/ 	.word	0xffffffff


	//   ....[43]....
        /*0174*/ 	.word	0xffffffff


	//   ....[44]....
        /*0178*/ 	.word	0xffffffff


	//   ....[45]....
        /*017c*/ 	.word	0xffffffff


	//   ....[46]....
        /*0180*/ 	.word	0xffffffff


	//   ....[47]....
        /*0184*/ 	.word	0xffffffff


	//   ....[48]....
        /*0188*/ 	.word	0xffffffff


	//   ....[49]....
        /*018c*/ 	.word	0xffffffff


	//   ....[50]....
        /*0190*/ 	.word	0xffffffff


	//   ....[51]....
        /*0194*/ 	.word	0xffffffff


	//   ....[52]....
        /*0198*/ 	.word	0xffffffff


	//   ....[53]....
        /*019c*/ 	.word	0xffffffff


	//   ....[54]....
        /*01a0*/ 	.word	0xffffffff


	//   ....[55]....
        /*01a4*/ 	.word	0xffffffff


	//   ....[56]....
        /*01a8*/ 	.word	0xffffffff


	//   ....[57]....
        /*01ac*/ 	.word	0x0500000f


	//   ....[58]....
        /*01b0*/ 	.word	0x0500000f


	//   ....[59]....
        /*01b4*/ 	.word	0x0500000f


	//   ....[60]....
        /*01b8*/ 	.word	0x0500000f


	//   ....[61]....
        /*01bc*/ 	.word	0x0500000f


	//   ....[62]....
        /*01c0*/ 	.word	0x0500000f


	//   ....[63]....
        /*01c4*/ 	.word	0x0500000f


	//   ....[64]....
        /*01c8*/ 	.word	0x0500000f


	//   ....[65]....
        /*01cc*/ 	.word	0x0500000f


	//   ....[66]....
        /*01d0*/ 	.word	0x0500000f


	//   ....[67]....
        /*01d4*/ 	.word	0x0500000f


	//   ....[68]....
        /*01d8*/ 	.word	0x0500000f


	//   ....[69]....
        /*01dc*/ 	.word	0x0500000f


	//   ....[70]....
        /*01e0*/ 	.word	0x0500000f


	//   ....[71]....
        /*01e4*/ 	.word	0x0500000f


	//   ....[72]....
        /*01e8*/ 	.word	0x0500000f


	//   ....[73]....
        /*01ec*/ 	.word	0x0500000f


	//   ....[74]....
        /*01f0*/ 	.word	0x0500000f


	//   ....[75]....
        /*01f4*/ 	.word	0x0500000f


	//   ....[76]....
        /*01f8*/ 	.word	0x0500000f


	//   ....[77]....
        /*01fc*/ 	.word	0x0500000f


	//   ....[78]....
        /*0200*/ 	.word	0x0500000f


	//   ....[79]....
        /*0204*/ 	.word	0x0500000f


	//   ....[80]....
        /*0208*/ 	.word	0x0500000f


	//   ....[81]....
        /*020c*/ 	.word	0x0500000f


	//   ....[82]....
        /*0210*/ 	.word	0x0500000f


	//----- nvinfo : EIATTR_COOP_GROUP_INSTR_OFFSETS
	.align		4
.L_1389:
        /*0214*/ 	.byte	0x04, 0x28
        /*0216*/ 	.short	(.L_1391 - .L_1390)


	//   ....[0]....
.L_1390:
        /*0218*/ 	.word	0x00000060


	//   ....[1]....
        /*021c*/ 	.word	0x00000130


	//   ....[2]....
        /*0220*/ 	.word	0x000001e0


	//   ....[3]....
        /*0224*/ 	.word	0x000003a0


	//   ....[4]....
        /*0228*/ 	.word	0x00000500


	//   ....[5]....
        /*022c*/ 	.word	0x00000620


	//   ....[6]....
        /*0230*/ 	.word	0x00000780


	//   ....[7]....
        /*0234*/ 	.word	0x00000f80


	//   ....[8]....
        /*0238*/ 	.word	0x00002220


	//   ....[9]....
        /*023c*/ 	.word	0x000022f0


	//   ....[10]....
        /*0240*/ 	.word	0x00002ae0


	//   ....[11]....
        /*0244*/ 	.word	0x00002b40


	//   ....[12]....
        /*0248*/ 	.word	0x00004010


	//   ....[13]....
        /*024c*/ 	.word	0x00004d60


	//   ....[14]....
        /*0250*/ 	.word	0x00004db0


	//   ....[15]....
        /*0254*/ 	.word	0x00004de0


	//   ....[16]....
        /*0258*/ 	.word	0x00004e30


	//   ....[17]....
        /*025c*/ 	.word	0x00006be0


	//   ....[18]....
        /*0260*/ 	.word	0x00006d20


	//   ....[19]....
        /*0264*/ 	.word	0x00006dd0


	//   ....[20]....
        /*0268*/ 	.word	0x00006e40


	//   ....[21]....
        /*026c*/ 	.word	0x00006ec0


	//   ....[22]....
        /*0270*/ 	.word	0x00007db0


	//   ....[23]....
        /*0274*/ 	.word	0x00007dc0


	//   ....[24]....
        /*0278*/ 	.word	0x00007dd0


	//   ....[25]....
        /*027c*/ 	.word	0x00007de0


	//   ....[26]....
        /*0280*/ 	.word	0x00007ec0


	//   ....[27]....
        /*0284*/ 	.word	0x00007ed0


	//   ....[28]....
        /*0288*/ 	.word	0x00008200


	//   ....[29]....
        /*028c*/ 	.word	0x00008210


	//   ....[30]....
        /*0290*/ 	.word	0x00008920


	//   ....[31]....
        /*0294*/ 	.word	0x000092e0


	//   ....[32]....
        /*0298*/ 	.word	0x00009ce0


	//   ....[33]....
        /*029c*/ 	.word	0x00009cf0


	//   ....[34]....
        /*02a0*/ 	.word	0x00009d00


	//   ....[35]....
        /*02a4*/ 	.word	0x00009d20


	//   ....[36]....
        /*02a8*/ 	.word	0x00009d90


	//   ....[37]....
        /*02ac*/ 	.word	0x00009df0


	//   ....[38]....
        /*02b0*/ 	.word	0x00009e00


	//   ....[39]....
        /*02b4*/ 	.word	0x00009e60


	//   ....[40]....
        /*02b8*/ 	.word	0x00009e90


	//   ....[41]....
        /*02bc*/ 	.word	0x00009ef0


	//   ....[42]....
        /*02c0*/ 	.word	0x00009f10


	//   ....[43]....
        /*02c4*/ 	.word	0x00009f50


	//   ....[44]....
        /*02c8*/ 	.word	0x00009f70


	//   ....[45]....
        /*02cc*/ 	.word	0x00009ff0


	//   ....[46]....
        /*02d0*/ 	.word	0x0000a010


	//   ....[47]....
        /*02d4*/ 	.word	0x0000a040


	//   ....[48]....
        /*02d8*/ 	.word	0x0000a070


	//   ....[49]....
        /*02dc*/ 	.word	0x0000a0b0


	//   ....[50]....
        /*02e0*/ 	.word	0x0000a100


	//   ....[51]....
        /*02e4*/ 	.word	0x0000a130


	//   ....[52]....
        /*02e8*/ 	.word	0x0000a150


	//   ....[53]....
        /*02ec*/ 	.word	0x0000a170


	//   ....[54]....
        /*02f0*/ 	.word	0x0000a1c0


	//   ....[55]....
        /*02f4*/ 	.word	0x0000a220


	//   ....[56]....
        /*02f8*/ 	.word	0x0000bab0


	//   ....[57]....
        /*02fc*/ 	.word	0x0000bf20


	//   ....[58]....
        /*0300*/ 	.word	0x0000c090


	//   ....[59]....
        /*0304*/ 	.word	0x0000c0e0


	//   ....[60]....
        /*0308*/ 	.word	0x0000c200


	//   ....[61]....
        /*030c*/ 	.word	0x0000c250


	//   ....[62]....
        /*0310*/ 	.word	0x0000c2e0


	//   ....[63]....
        /*0314*/ 	.word	0x0000c390


	//   ....[64]....
        /*0318*/ 	.word	0x0000c420


	//   ....[65]....
        /*031c*/ 	.word	0x0000c4c0


	//   ....[66]....
        /*0320*/ 	.word	0x0000c550


	//   ....[67]....
        /*0324*/ 	.word	0x0000c600


	//   ....[68]....
        /*0328*/ 	.word	0x0000c690


	//   ....[69]....
        /*032c*/ 	.word	0x0000c730


	//   ....[70]....
        /*0330*/ 	.word	0x0000c7c0


	//   ....[71]....
        /*0334*/ 	.word	0x0000c880


	//   ....[72]....
        /*0338*/ 	.word	0x0000c8e0


	//   ....[73]....
        /*033c*/ 	.word	0x0000c9a0


	//   ....[74]....
        /*0340*/ 	.word	0x0000ca10


	//   ....[75]....
        /*0344*/ 	.word	0x0000cae0


	//   ....[76]....
        /*0348*/ 	.word	0x0000cb40


	//   ....[77]....
        /*034c*/ 	.word	0x0000cc20


	//   ....[78]....
        /*0350*/ 	.word	0x0000cc80


	//   ....[79]....
        /*0354*/ 	.word	0x0000cd40


	//   ....[80]....
        /*0358*/ 	.word	0x0000cda0


	//   ....[81]....
        /*035c*/ 	.word	0x0000ce60


	//   ....[82]....
        /*0360*/ 	.word	0x0000d230


	//----- nvinfo : EIATTR_REG_RECONFIG
	.align		4
.L_1391:
        /*0364*/ 	.byte	0x01, 0x54
	.zero		2


	//----- nvinfo : EIATTR_SYSCALL_OFFSETS
	.align		4
        /*0368*/ 	.byte	0x04, 0x46
        /*036a*/ 	.short	(.L_1393 - .L_1392)


	//   ....[0]....
.L_1392:
        /*036c*/ 	.word	0x000010e0


	//   ....[1]....
        /*0370*/ 	.word	0x00008f90


	//   ....[2]....
        /*0374*/ 	.word	0x000090d0


	//   ....[3]....
        /*0378*/ 	.word	0x000091c0


	//   ....[4]....
        /*037c*/ 	.word	0x00009860


	//----- nvinfo : EIATTR_MBARRIER_INSTR_OFFSETS
	.align		4
.L_1393:
        /*0380*/ 	.byte	0x04, 0x39
        /*0382*/ 	.short	(.L_1395 - .L_1394)


	//   ....[0]....
.L_1394:
        /*0384*/ 	.word	0x00000250
        /*0388*/ 	.word	0x000000ff
        /*038c*/ 	.word	0x00030800
        /*0390*/ 	.short	0x0100
        /*0392*/ 	.byte	0x08
	.zero		1


	//   ....[1]....
        /*0394*/ 	.word	0x00000260
        /*0398*/ 	.word	0x000000ff
        /*039c*/ 	.word	0x00030820
        /*03a0*/ 	.short	0x0100
        /*03a2*/ 	.byte	0x08
	.zero		1


	//   ....[2]....
        /*03a4*/ 	.word	0x00000350
        /*03a8*/ 	.word	0x000000ff
        /*03ac*/ 	.word	0x00030830
        /*03b0*/ 	.short	0x0100
        /*03b2*/ 	.byte	0x08
	.zero		1


	//   ....[3]....
        /*03b4*/ 	.word	0x00000360
        /*03b8*/ 	.word	0x000000ff
        /*03bc*/ 	.word	0x00030840
        /*03c0*/ 	.short	0x0100
        /*03c2*/ 	.byte	0x08
	.zero		1


	//   ....[4]....
        /*03c4*/ 	.word	0x00000370
        /*03c8*/ 	.word	0x000000ff
        /*03cc*/ 	.word	0x00030838
        /*03d0*/ 	.short	0x0100
        /*03d2*/ 	.byte	0x08
	.zero		1


	//   ....[5]....
        /*03d4*/ 	.word	0x00000380
        /*03d8*/ 	.word	0x000000ff
        /*03dc*/ 	.word	0x00030848
        /*03e0*/ 	.short	0x0100
        /*03e2*/ 	.byte	0x08
	.zero		1


	//   ....[6]....
        /*03e4*/ 	.word	0x000004b0
        /*03e8*/ 	.word	0x000000ff
        /*03ec*/ 	.word	0x00030850
        /*03f0*/ 	.short	0x0100
        /*03f2*/ 	.byte	0x08
	.zero		1


	//   ....[7]....
        /*03f4*/ 	.word	0x000004c0
        /*03f8*/ 	.word	0x000000ff
        /*03fc*/ 	.word	0x00030860
        /*0400*/ 	.short	0x0100
        /*0402*/ 	.byte	0x08
	.zero		1


	//   ....[8]....
        /*0404*/ 	.word	0x000004d0
        /*0408*/ 	.word	0x000000ff
        /*040c*/ 	.word	0x00030858
        /*0410*/ 	.short	0x0100
        /*0412*/ 	.byte	0x08
	.zero		1


	//   ....[9]....
        /*0414*/ 	.word	0x000004e0
        /*0418*/ 	.word	0x000000ff
        /*041c*/ 	.word	0x00030868
        /*0420*/ 	.short	0x0100
        /*0422*/ 	.byte	0x08
	.zero		1


	//   ....[10]....
        /*0424*/ 	.word	0x000005d0
        /*0428*/ 	.word	0x000000ff
        /*042c*/ 	.word	0x00030870
        /*0430*/ 	.short	0x0100
        /*0432*/ 	.byte	0x06
	.zero		1


	//   ....[11]....
        /*0434*/ 	.word	0x000005e0
        /*0438*/ 	.word	0x000000ff
        /*043c*/ 	.word	0x00030880
        /*0440*/ 	.short	0x0100
        /*0442*/ 	.byte	0x06
	.zero		1


	//   ....[12]....
        /*0444*/ 	.word	0x000005f0
        /*0448*/ 	.word	0x000000ff
        /*044c*/ 	.word	0x00030878
        /*0450*/ 	.short	0x0100
        /*0452*/ 	.byte	0x06
	.zero		1


	//   ....[13]....
        /*0454*/ 	.word	0x00000600
        /*0458*/ 	.word	0x000000ff
        /*045c*/ 	.word	0x00030888
        /*0460*/ 	.short	0x0100
        /*0462*/ 	.byte	0x06
	.zero		1


	//   ....[14]....
        /*0464*/ 	.word	0x00000730
        /*0468*/ 	.word	0x000000ff
        /*046c*/ 	.word	0x00030890
        /*0470*/ 	.short	0x0100
        /*0472*/ 	.byte	0x08
	.zero		1


	//   ....[15]....
        /*0474*/ 	.word	0x00000740
        /*0478*/ 	.word	0x000000ff
        /*047c*/ 	.word	0x000308a0
        /*0480*/ 	.short	0x0100
        /*0482*/ 	.byte	0x08
	.zero		1


	//   ....[16]....
        /*0484*/ 	.word	0x00000750
        /*0488*/ 	.word	0x000000ff
        /*048c*/ 	.word	0x00030898
        /*0490*/ 	.short	0x0100
        /*0492*/ 	.byte	0x08
	.zero		1


	//   ....[17]....
        /*0494*/ 	.word	0x00000760
        /*0498*/ 	.word	0x000000ff
        /*049c*/ 	.word	0x000308a8
        /*04a0*/ 	.short	0x0100
        /*04a2*/ 	.byte	0x08
	.zero		1


	//   ....[18]....
        /*04a4*/ 	.word	0x00000890
        /*04a8*/ 	.word	0x000000ff
        /*04ac*/ 	.word	0x000308b0
        /*04b0*/ 	.short	0x0100
        /*04b2*/ 	.byte	0x08
	.zero		1


	//   ....[19]....
        /*04b4*/ 	.word	0x000008a0
        /*04b8*/ 	.word	0x000000ff
        /*04bc*/ 	.word	0x000308c0
        /*04c0*/ 	.short	0x0100
        /*04c2*/ 	.byte	0x08
	.zero		1


	//   ....[20]....
        /*04c4*/ 	.word	0x000008b0
        /*04c8*/ 	.word	0x000000ff
        /*04cc*/ 	.word	0x000308b8
        /*04d0*/ 	.short	0x0100
        /*04d2*/ 	.byte	0x08
	.zero		1


	//   ....[21]....
        /*04d4*/ 	.word	0x000008c0
        /*04d8*/ 	.word	0x000000ff
        /*04dc*/ 	.word	0x000308c8
        /*04e0*/ 	.short	0x0100
        /*04e2*/ 	.byte	0x08
	.zero		1


	//   ....[22]....
        /*04e4*/ 	.word	0x00001110
        /*04e8*/ 	.word	0x000000ff
        /*04ec*/ 	.word	0x00030800
        /*04f0*/ 	.short	0x010a
        /*04f2*/ 	.byte	0x24
	.zero		1


	//   ....[23]....
        /*04f4*/ 	.word	0x00001160
        /*04f8*/ 	.word	0x000000ff
        /*04fc*/ 	.word	0x00030830
        /*0500*/ 	.short	0x010a
        /*0502*/ 	.byte	0x24
	.zero		1


	//   ....[24]....
        /*0504*/ 	.word	0x00001240
        /*0508*/ 	.word	0x000000ff
        /*050c*/ 	.word	0x00030830
        /*0510*/ 	.short	0x010a
        /*0512*/ 	.byte	0x24
	.zero		1


	//   ....[25]....
        /*0514*/ 	.word	0x00002f80
        /*0518*/ 	.word	0x0000000a
        /*051c*/ 	.word	0x00000000
        /*0520*/ 	.short	0x0101
        /*0522*/ 	.byte	0x3f
	.zero		1


	//   ....[26]....
        /*0524*/ 	.word	0x00004280
        /*0528*/ 	.word	0x00000003
        /*052c*/ 	.word	0x00030830
        /*0530*/ 	.short	0x010a
        /*0532*/ 	.byte	0x3f
	.zero		1


	//   ....[27]....
        /*0534*/ 	.word	0x000042c0
        /*0538*/ 	.word	0x00000003
        /*053c*/ 	.word	0x00030830
        /*0540*/ 	.short	0x010a
        /*0542*/ 	.byte	0x3f
	.zero		1


	//   ....[28]....
        /*0544*/ 	.word	0x000044f0
        /*0548*/ 	.word	0x000000ff
        /*054c*/ 	.word	0x00030850
        /*0550*/ 	.short	0x010a
        /*0552*/ 	.byte	0x05
	.zero		1


	//   ....[29]....
        /*0554*/ 	.word	0x00004530
        /*0558*/ 	.word	0x000000ff
        /*055c*/ 	.word	0x00030850
        /*0560*/ 	.short	0x010a
        /*0562*/ 	.byte	0x05
	.zero		1


	//   ....[30]....
        /*0564*/ 	.word	0x000052b0
        /*0568*/ 	.word	0x00000004
        /*056c*/ 	.word	0x00000000
        /*0570*/ 	.short	0x0101
        /*0572*/ 	.byte	0x3f
	.zero		1


	//   ....[31]....
        /*0574*/ 	.word	0x000052e0
        /*0578*/ 	.word	0x0000000f
        /*057c*/ 	.word	0x00000000
        /*0580*/ 	.short	0x0101
        /*0582*/ 	.byte	0x3f
	.zero		1


	//   ....[32]....
        /*0584*/ 	.word	0x00006c50
        /*0588*/ 	.word	0x0000000b
        /*058c*/ 	.word	0x00030850
        /*0590*/ 	.short	0x010a
        /*0592*/ 	.byte	0x3f
	.zero		1


	//   ....[33]....
        /*0594*/ 	.word	0x00006c90
        /*0598*/ 	.word	0x0000000b
        /*059c*/ 	.word	0x00030850
        /*05a0*/ 	.short	0x010a
        /*05a2*/ 	.byte	0x3f
	.zero		1


	//   ....[34]....
        /*05a4*/ 	.word	0x00007430
        /*05a8*/ 	.word	0x00000009
        /*05ac*/ 	.word	0x00000000
        /*05b0*/ 	.short	0x0101
        /*05b2*/ 	.byte	0x3f
	.zero		1


	//   ....[35]....
        /*05b4*/ 	.word	0x00007e80
        /*05b8*/ 	.word	0x000000ff
        /*05bc*/ 	.word	0x00000000
        /*05c0*/ 	.short	0x0101
        /*05c2*/ 	.byte	0x04
	.zero		1


	//   ....[36]....
        /*05c4*/ 	.word	0x000094e0
        /*05c8*/ 	.word	0x000000ff
        /*05cc*/ 	.word	0x00030840
        /*05d0*/ 	.short	0x010a
        /*05d2*/ 	.byte	0x26
	.zero		1


	//   ....[37]....
        /*05d4*/ 	.word	0x0000a340
        /*05d8*/ 	.word	0x000000ff
        /*05dc*/ 	.word	0x00030800
        /*05e0*/ 	.short	0x0107
        /*05e2*/ 	.byte	0x26
	.zero		1


	//   ....[38]....
        /*05e4*/ 	.word	0x0000a380
        /*05e8*/ 	.word	0x000000ff
        /*05ec*/ 	.word	0x00030800
        /*05f0*/ 	.short	0x0101
        /*05f2*/ 	.byte	0x26
	.zero		1


	//   ....[39]....
        /*05f4*/ 	.word	0x0000a3b0
        /*05f8*/ 	.word	0x000000ff
        /*05fc*/ 	.word	0x00030820
        /*0600*/ 	.short	0x010a
        /*0602*/ 	.byte	0x26
	.zero		1


	//   ....[40]....
        /*0604*/ 	.word	0x0000a700
        /*0608*/ 	.word	0x000000ff
        /*060c*/ 	.word	0x00030848
        /*0610*/ 	.short	0x010a
        /*0612*/ 	.byte	0x26
	.zero		1


	//   ....[41]....
        /*0614*/ 	.word	0x0000a8f0
        /*0618*/ 	.word	0x000000ff
        /*061c*/ 	.word	0x00030860
        /*0620*/ 	.short	0x010a
        /*0622*/ 	.byte	0x26
	.zero		1


	//   ....[42]....
        /*0624*/ 	.word	0x0000acd0
        /*0628*/ 	.word	0x000000ff
        /*062c*/ 	.word	0x00030840
        /*0630*/ 	.short	0x010a
        /*0632*/ 	.byte	0x26
	.zero		1


	//   ....[43]....
        /*0634*/ 	.word	0x0000aef0
        /*0638*/ 	.word	0x000000ff
        /*063c*/ 	.word	0x00030868
        /*0640*/ 	.short	0x010a
        /*0642*/ 	.byte	0x26
	.zero		1


	//   ....[44]....
        /*0644*/ 	.word	0x0000b310
        /*0648*/ 	.word	0x000000ff
        /*064c*/ 	.word	0x00030848
        /*0650*/ 	.short	0x010a
        /*0652*/ 	.byte	0x26
	.zero		1


	//   ....[45]....
        /*0654*/ 	.word	0x0000b510
        /*0658*/ 	.word	0x000000ff
        /*065c*/ 	.word	0x00030860
        /*0660*/ 	.short	0x010a
        /*0662*/ 	.byte	0x26
	.zero		1


	//   ....[46]....
        /*0664*/ 	.word	0x0000b7b0
        /*0668*/ 	.word	0x00000003
        /*066c*/ 	.word	0x00030860
        /*0670*/ 	.short	0x010a
        /*0672*/ 	.byte	0x3f
	.zero		1


	//   ....[47]....
        /*0674*/ 	.word	0x0000ba70
        /*0678*/ 	.word	0x00000007
        /*067c*/ 	.word	0x00030820
        /*0680*/ 	.short	0x010a
        /*0682*/ 	.byte	0x3f
	.zero		1


	//   ....[48]....
        /*0684*/ 	.word	0x0000bbb0
        /*0688*/ 	.word	0x00000005
        /*068c*/ 	.word	0x00000000
        /*0690*/ 	.short	0x010a
        /*0692*/ 	.byte	0x3f
	.zero		1


	//   ....[49]....
        /*0694*/ 	.word	0x0000bc20
        /*0698*/ 	.word	0x00000003
        /*069c*/ 	.word	0x00000000
        /*06a0*/ 	.short	0x010a
        /*06a2*/ 	.byte	0x3f
	.zero		1


	//   ....[50]....
        /*06a4*/ 	.word	0x0000bc80
        /*06a8*/ 	.word	0x00000005
        /*06ac*/ 	.word	0x00000000
        /*06b0*/ 	.short	0x010a
        /*06b2*/ 	.byte	0x3f
	.zero		1


	//   ....[51]....
        /*06b4*/ 	.word	0x0000bcb0
        /*06b8*/ 	.word	0x00000003
        /*06bc*/ 	.word	0x00000000
        /*06c0*/ 	.short	0x010a
        /*06c2*/ 	.byte	0x3f
	.zero		1


	//   ....[52]....
        /*06c4*/ 	.word	0x0000bd20
        /*06c8*/ 	.word	0x00000003
        /*06cc*/ 	.word	0x00030800
        /*06d0*/ 	.short	0x010a
        /*06d2*/ 	.byte	0x3f
	.zero		1


	//   ....[53]....
        /*06d4*/ 	.word	0x0000bd80
        /*06d8*/ 	.word	0x00000003
        /*06dc*/ 	.word	0x00030830
        /*06e0*/ 	.short	0x010a
        /*06e2*/ 	.byte	0x3f
	.zero		1


	//   ....[54]....
        /*06e4*/ 	.word	0x0000bdd0
        /*06e8*/ 	.word	0x00000003
        /*06ec*/ 	.word	0x00030830
        /*06f0*/ 	.short	0x010a
        /*06f2*/ 	.byte	0x3f
	.zero		1


	//   ....[55]....
        /*06f4*/ 	.word	0x0000be30
        /*06f8*/ 	.word	0x00000003
        /*06fc*/ 	.word	0x00030850
        /*0700*/ 	.short	0x010a
        /*0702*/ 	.byte	0x3f
	.zero		1


	//   ....[56]....
        /*0704*/ 	.word	0x0000be80
        /*0708*/ 	.word	0x0000000b
        /*070c*/ 	.word	0x00030850
        /*0710*/ 	.short	0x010a
        /*0712*/ 	.byte	0x3f
	.zero		1


	//   ....[57]....
        /*0714*/ 	.word	0x0000bfe0
        /*0718*/ 	.word	0x00000003
        /*071c*/ 	.word	0x00030840
        /*0720*/ 	.short	0x010a
        /*0722*/ 	.byte	0x3f
	.zero		1


	//   ....[58]....
        /*0724*/ 	.word	0x0000cea0
        /*0728*/ 	.word	0x00000003
        /*072c*/ 	.word	0x00030820
        /*0730*/ 	.short	0x010a
        /*0732*/ 	.byte	0x3f
	.zero		1


	//   ....[59]....
        /*0734*/ 	.word	0x0000cf00
        /*0738*/ 	.word	0x00000003
        /*073c*/ 	.word	0x00030848
        /*0740*/ 	.short	0x010a
        /*0742*/ 	.byte	0x3f
	.zero		1


	//   ....[60]....
        /*0744*/ 	.word	0x0000cf60
        /*0748*/ 	.word	0x00000003
        /*074c*/ 	.word	0x00030860
        /*0750*/ 	.short	0x010a
        /*0752*/ 	.byte	0x3f
	.zero		1


	//   ....[61]....
        /*0754*/ 	.word	0x0000cfc0
        /*0758*/ 	.word	0x00000003
        /*075c*/ 	.word	0x00030840
        /*0760*/ 	.short	0x010a
        /*0762*/ 	.byte	0x3f
	.zero		1


	//   ....[62]....
        /*0764*/ 	.word	0x0000d020
        /*0768*/ 	.word	0x00000003
        /*076c*/ 	.word	0x00030868
        /*0770*/ 	.short	0x010a
        /*0772*/ 	.byte	0x3f
	.zero		1


	//   ....[63]....
        /*0774*/ 	.word	0x0000d080
        /*0778*/ 	.word	0x00000002
        /*077c*/ 	.word	0x00030848
        /*0780*/ 	.short	0x010a
        /*0782*/ 	.byte	0x3f
	.zero		1


	//   ....[64]....
        /*0784*/ 	.word	0x0000d0e0
        /*0788*/ 	.word	0x00000002
        /*078c*/ 	.word	0x00030860
        /*0790*/ 	.short	0x010a
        /*0792*/ 	.byte	0x3f
	.zero		1


	//   ....[65]....
        /*0794*/ 	.word	0x0000d130
        /*0798*/ 	.word	0x00000003
        /*079c*/ 	.word	0x00030860
        /*07a0*/ 	.short	0x010a
        /*07a2*/ 	.byte	0x3f
	.zero		1


	//   ....[66]....
        /*07a4*/ 	.word	0x0000d180
        /*07a8*/ 	.word	0x00000007
        /*07ac*/ 	.word	0x00030820
        /*07b0*/ 	.short	0x010a
        /*07b2*/ 	.byte	0x3f
	.zero		1


	//   ....[67]....
        /*07b4*/ 	.word	0x0000d2f0
        /*07b8*/ 	.word	0x00000005
        /*07bc*/ 	.word	0x00000000
        /*07c0*/ 	.short	0x010a
        /*07c2*/ 	.byte	0x3f
	.zero		1


	//   ....[68]....
        /*07c4*/ 	.word	0x0000d340
        /*07c8*/ 	.word	0x00000003
        /*07cc*/ 	.word	0x00000000
        /*07d0*/ 	.short	0x010a
        /*07d2*/ 	.byte	0x3f
	.zero		1


	//   ....[69]....
        /*07d4*/ 	.word	0x0000d390
        /*07d8*/ 	.word	0x00000005
        /*07dc*/ 	.word	0x00000000
        /*07e0*/ 	.short	0x010a
        /*07e2*/ 	.byte	0x3f
	.zero		1


	//----- nvinfo : EIATTR_NUM_MBARRIERS
	.align		4
.L_1395:
        /*07e4*/ 	.byte	0x03, 0x38
        /*07e6*/ 	.short	0x0016


	//----- nvinfo : EIATTR_EXIT_INSTR_OFFSETS
	.align		4
        /*07e8*/ 	.byte	0x04, 0x1c
        /*07ea*/ 	.short	(.L_1397 - .L_1396)


	//   ....[0]....
.L_1396:
        /*07ec*/ 	.word	0x0000bd00


	//----- nvinfo : EIATTR_MAX_THREADS
	.align		4
.L_1397:
        /*07f0*/ 	.byte	0x04, 0x05
        /*07f2*/ 	.short	(.L_1399 - .L_1398)
.L_1398:
        /*07f4*/ 	.word	0x00000200
        /*07f8*/ 	.word	0x00000001
        /*07fc*/ 	.word	0x00000001


	//----- nvinfo : EIATTR_CRS_STACK_SIZE
	.align		4
.L_1399:
        /*0800*/ 	.byte	0x04, 0x1e
        /*0802*/ 	.short	(.L_1401 - .L_1400)
.L_1400:
        /*0804*/ 	.word	0x00000000


	//----- nvinfo : EIATTR_CBANK_PARAM_SIZE
	.align		4
.L_1401:
        /*0808*/ 	.byte	0x03, 0x19
        /*080a*/ 	.short	0x0a70


	//----- nvinfo : EIATTR_PARAM_CBANK
	.align		4
        /*080c*/ 	.byte	0x04, 0x0a
        /*080e*/ 	.short	(.L_1403 - .L_1402)
	.align		4
.L_1402:
        /*0810*/ 	.word	index@(.nv.constant0._ZN7cutlass13device_kernelIN5flash11enable_sm90INS1_16FlashAttnFwdSm90INS1_25CollectiveMainloopFwdSm90ILi2EN4cute5tupleIJNS5_1CILi1EEES8_S8_EEENS6_IJNS7_ILi192EEESA_NS7_ILi64EEEEEELi64ENS_10bfloat16_tEfNS_4arch4Sm90ELb0ELb0ELb0ELb0ELb0ELb0ELb0ELb0ELb1ELb1ELb1ELb0EEENS1_21CollectiveEpilogueFwdINS6_IJSA_SB_SA_EEES9_SD_SF_Li384ELb0ELb1ELb1ELb0EEENS1_19SingleTileSchedulerILb0ELb1ELb1ELi192EEEEEEEEEvNT_6ParamsE)
        /*0814*/ 	.short	0x0210
        /*0816*/ 	.short	0x0a70


	//----- nvinfo : EIATTR_SW_WAR
	.align		4
.L_1403:
        /*0818*/ 	.byte	0x04, 0x36
        /*081a*/ 	.short	(.L_1405 - .L_1404)
.L_1404:
        /*081c*/ 	.word	0x00000008
.L_1405:


//--------------------- .nv.info._ZN7cutlass13device_kernelIN5flash11enable_sm90INS1_16FlashAttnFwdSm90INS1_25CollectiveMainloopFwdSm90ILi2EN4cute5tupleIJNS5_1CILi1EEES8_S8_EEENS6_IJNS7_ILi192EEESA_NS7_ILi64EEEEEELi64ENS_10bfloat16_tEfNS_4arch4Sm90ELb0ELb0ELb0ELb1ELb0ELb0ELb0ELb0ELb1ELb1ELb1ELb0EEENS1_21CollectiveEpilogueFwdINS6_IJSA_SB_SA_EEES9_SD_SF_Li384ELb1ELb1ELb1ELb0EEENS1_36VarlenDynamicPersistentTileSchedulerILi192ELi192ELi384ELi128ELb1ELb1ELb1ELb0ELb1ELb1EEEEEEEEEvNT_6ParamsE --------------------------
	.section	.nv.info._ZN7cutlass13device_kernelIN5flash11enable_sm90INS1_16FlashAttnFwdSm90INS1_25CollectiveMainloopFwdSm90ILi2EN4cute5tupleIJNS5_1CILi1EEES8_S8_EEENS6_IJNS7_ILi192EEESA_NS7_ILi64EEEEEELi64ENS_10bfloat16_tEfNS_4arch4Sm90ELb0ELb0ELb0ELb1ELb0ELb0ELb0ELb0ELb1ELb1ELb1ELb0EEENS1_21CollectiveEpilogueFwdINS6_IJSA_SB_SA_EEES9_SD_SF_Li384ELb1ELb1ELb1ELb0EEENS1_36VarlenDynamicPersistentTileSchedulerILi192ELi192ELi384ELi128ELb1ELb1ELb1ELb0ELb1ELb1EEEEEEEEEvNT_6ParamsE,"",@"SHT_CUDA_INFO"
	.sectionflags	@""
	.align	4


	//----- nvinfo : EIATTR_CUDA_API_VERSION
	.align		4
        /*0000*/ 	.byte	0x04, 0x37
        /*0002*/ 	.short	(.L_1407 - .L_1406)
.L_1406:
        /*0004*/ 	.word	0x00000082


	//----- nvinfo : EIATTR_KPARAM_INFO
	.align		4
.L_1407:
        /*0008*/ 	.byte	0x04, 0x17
        /*000a*/ 	.short	(.L_1409 - .L_1408)
.L_1408:
        /*000c*/ 	.word	0x00000000
        /*0010*/ 	.short	0x0000
        /*0012*/ 	.short	0x0070
        /*0014*/ 	.byte	0x00, 0xf0, 0x01, 0x2a


	//----- nvinfo : EIATTR_SPARSE_MMA_MASK
	.align		4
.L_1409:
        /*0018*/ 	.byte	0x03, 0x50
        /*001a*/ 	.short	0x0000


	//----- nvinfo : EIATTR_MAXREG_COUNT
	.align		4
        /*001c*/ 	.byte	0x03, 0x1b
        /*001e*/ 	.short	0x0080


	//----- nvinfo : EIATTR_NUM_BARRIERS
	.align		4
        /*0020*/ 	.byte	0x02, 0x4c
        /*0022*/ 	.byte	0x10
	.zero		1


	//----- nvinfo : EIATTR_EXTERNS
	.align		4
        /*0024*/ 	.byte	0x04, 0x0f
        /*0026*/ 	.short	(.L_1411 - .L_1410)


	//   ....[0]....
	.align		4
.L_1410:
        /*0028*/ 	.word	index@(__assertfail)


	//----- nvinfo : EIATTR_ANNOTATIONS
	.align		4
.L_1411:
        /*002c*/ 	.byte	0x04, 0x55
        /*002e*/ 	.short	(.L_1413 - .L_1412)


	//   ....[0]....
.L_1412:
        /* <DEDUP_REMOVED lines=53> */


	//----- nvinfo : EIATTR_MERCURY_ISA_VERSION
	.align		4
.L_1413:
        /*0368*/ 	.byte	0x03, 0x5f
        /*036a*/ 	.short	0x0101


	//----- nvinfo : EIATTR_UNUSED_LOAD_BYTE_OFFSET
	.align		4
        /*036c*/ 	.byte	0x04, 0x44
        /*036e*/ 	.short	(.L_1415 - .L_1414)


	//   ....[0]....
.L_1414:
        /*0370*/ 	.word	0x00000a40
        /*0374*/ 	.word	0x0000fff0


	//   ....[1]....
        /*0378*/ 	.word	0x00007cb0
        /*037c*/ 	.word	0x0000fff0


	//----- nvinfo : EIATTR_INT_WARP_WIDE_INSTR_OFFSETS
	.align		4
.L_1415:
        /*0380*/ 	.byte	0x04, 0x31
        /*0382*/ 	.short	(.L_1417 - .L_1416)


	//   ....[0]....
.L_1416:
        /*0384*/ 	.word	0x00000120


	//   ....[1]....
        /*0388*/ 	.word	0x000001c0


	//   ....[2]....
        /*038c*/ 	.word	0x00000230


	//   ....[3]....
        /*0390*/ 	.word	0x0000b570


	//   ....[4]....
        /*0394*/ 	.word	0x0000b600


	//   ....[5]....
        /*0398*/ 	.word	0x0000e6b0


	//   ....[6]....
        /*039c*/ 	.word	0x0000e740


	//----- nvinfo : EIATTR_COOP_GROUP_MASK_REGIDS
	.align		4
.L_1417:
        /*03a0*/ 	.byte	0x04, 0x29
        /*03a2*/ 	.short	(.L_1419 - .L_1418)


	//   ....[0]....
.L_1418:
        /*03a4*/ 	.word	0xffffffff


	//   ....[1]....
        /*03a8*/ 	.word	0xffffffff


	//   ....[2]....
        /*03ac*/ 	.word	0xffffffff


	//   ....[3]....
        /*03b0*/ 	.word	0xffffffff


	//   ....[4]....
        /*03b4*/ 	.word	0xffffffff


	//   ....[5]....
        /*03b8*/ 	.word	0xffffffff


	//   ....[6]....
        /*03bc*/ 	.word	0xffffffff


	//   ....[7]....
        /*03c0*/ 	.word	0xffffffff


	//   ....[8]....
        /*03c4*/ 	.word	0xffffffff


	//   ....[9]....
        /*03c8*/ 	.word	0xffffffff


	//   ....[10]....
        /*03cc*/ 	.word	0xffffffff


	//   ....[11]....
        /*03d0*/ 	.word	0xffffffff


	//   ....[12]....
        /*03d4*/ 	.word	0xffffffff


	//   ....[13]....
        /*03d8*/ 	.word	0xffffffff


	//   ....[14]....
        /*03dc*/ 	.word	0xffffffff


	//   ....[15]....
        /*03e0*/ 	.word	0xffffffff


	//   ....[16]....
        /*03e4*/ 	.word	0xffffffff


	//   ....[17]....
        /*03e8*/ 	.word	0xffffffff


	//   ....[18]....
        /*03ec*/ 	.word	0xffffffff


	//   ....[19]....
        /*03f0*/ 	.word	0xffffffff


	//   ....[20]....
        /*03f4*/ 	.word	0xffffffff


	//   ....[21]....
        /*03f8*/ 	.word	0xffffffff


	//   ....[22]....
        /*03fc*/ 	.word	0xffffffff


	//   ....[23]....
        /*0400*/ 	.word	0xffffffff


	//   ....[24]....
        /*0404*/ 	.word	0xffffffff


	//   ....[25]....
        /*0408*/ 	.word	0xffffffff


	//   ....[26]....
        /*040c*/ 	.word	0xffffffff


	//   ....[27]....
        /*0410*/ 	.word	0xffffffff


	//   ....[28]....
        /*0414*/ 	.word	0xffffffff


	//   ....[29]....
        /*0418*/ 	.word	0xffffffff


	//   ....[30]....
        /*041c*/ 	.word	0xffffffff


	//   ....[31]....
        /*0420*/ 	.word	0xffffffff


	//   ....[32]....
        /*0424*/ 	.word	0xffffffff


	//   ....[33]....
        /*0428*/ 	.word	0xffffffff


	//   ....[34]....
        /*042c*/ 	.word	0xffffffff


	//   ....[35]....
        /*0430*/ 	.word	0xffffffff


	//   ....[36]....
        /*0434*/ 	.word	0xffffffff


	//   ....[37]....
        /*0438*/ 	.word	0xffffffff


	//   ....[38]....
        /*043c*/ 	.word	0xffffffff


	//   ....[39]....
        /*0440*/ 	.word	0xffffffff


	//   ....[40]....
        /*0444*/ 	.word	0xffffffff


	//   ....[41]....
        /*0448*/ 	.word	0xffffffff


	//   ....[42]....
        /*044c*/ 	.word	0xffffffff


	//   ....[43]....
        /*0450*/ 	.word	0xffffffff


	//   ....[44]....
        /*0454*/ 	.word	0xffffffff


	//   ....[45]....
        /*0458*/ 	.word	0xffffffff


	//   ....[46]....
        /*045c*/ 	.word	0xffffffff


	//   ....[47]....
        /*0460*/ 	.word	0xffffffff


	//   ....[48]....
        /*0464*/ 	.word	0xffffffff


	//   ....[49]....
        /*0468*/ 	.word	0xffffffff


	//   ....[50]....
        /*046c*/ 	.word	0xffffffff


	//   ....[51]....
        /*0470*/ 	.word	0xffffffff


	//   ....[52]....
        /*0474*/ 	.word	0xffffffff


	//   ....[53]....
        /*0478*/ 	.word	0xffffffff


	//   ....[54]....
        /*047c*/ 	.word	0xffffffff


	//   ....[55]....
        /*0480*/ 	.word	0xffffffff


	//   ....[56]....
        /*0484*/ 	.word	0xffffffff


	//   ....[57]....
        /*0488*/ 	.word	0xffffffff


	//   ....[58]....
        /*048c*/ 	.word	0xffffffff


	//   ....[59]....
        /*0490*/ 	.word	0xffffffff


	//   ....[60]....
        /*0494*/ 	.word	0xffffffff


	//   ....[61]....
        /*0498*/ 	.word	0xffffffff


	//   ....[62]....
        /*049c*/ 	.word	0xffffffff


	//   ....[63]....
        /*04a0*/ 	.word	0xffffffff


	//   ....[64]....
        /*04a4*/ 	.word	0xffffffff


	//   ....[65]....
        /*04a8*/ 	.word	0xffffffff


	//   ....[66]....
        /*04ac*/ 	.word	0xffffffff


	//   ....[67]....
        /*04b0*/ 	.word	0xffffffff


	//   ....[68]....
        /*04b4*/ 	.word	0xffffffff


	//   ....[69]....
        /*04b8*/ 	.word	0xffffffff


	//   ....[70]....
        /*04bc*/ 	.word	0xffffffff


	//   ....[71]....
        /*04c0*/ 	.word	0xffffffff


	//   ....[72]....
        /*04c4*/ 	.word	0xffffffff


	//   ....[73]....
        /*04c8*/ 	.word	0xffffffff


	//   ....[74]....
        /*04cc*/ 	.word	0xffffffff


	//   ....[75]....
        /*04d0*/ 	.word	0xffffffff


	//   ....[76]....
        /*04d4*/ 	.word	0xffffffff


	//   ....[77]....
        /*04d8*/ 	.word	0xffffffff


	//   ....[78]....
        /*04dc*/ 	.word	0xffffffff


	//   ....[79]....
        /*04e0*/ 	.word	0xffffffff


	//   ....[80]....
        /*04e4*/ 	.word	0xffffffff


	//   ....[81]....
        /*04e8*/ 	.word	0xffffffff


	//   ....[82]....
        /*04ec*/ 	.word	0xffffffff


	//   ....[83]....
        /*04f0*/ 	.word	0xffffffff


	//   ....[84]....
        /*04f4*/ 	.word	0xffffffff


	//   ....[85]....
        /*04f8*/ 	.word	0xffffffff


	//   ....[86]....
        /*04fc*/ 	.word	0xffffffff


	//   ....[87]....
        /*0500*/ 	.word	0xffffffff


	//   ....[88]....
        /*0504*/ 	.word	0xffffffff


	//   ....[89]....
        /*0508*/ 	.word	0xffffffff


	//   ....[90]....
        /*050c*/ 	.word	0xffffffff


	//   ....[91]....
        /*0510*/ 	.word	0xffffffff


	//   ....[92]....
        /*0514*/ 	.word	0xffffffff


	//   ....[93]....
        /*0518*/ 	.word	0xffffffff


	//   ....[94]....
        /*051c*/ 	.word	0xffffffff


	//   ....[95]....
        /*0520*/ 	.word	0xffffffff


	//   ....[96]....
        /*0524*/ 	.word	0xffffffff


	//   ....[97]....
        /*0528*/ 	.word	0xffffffff


	//   ....[98]....
        /*052c*/ 	.word	0xffffffff


	//   ....[99]....
        /*0530*/ 	.word	0xffffffff


	//   ....[100]....
        /*0534*/ 	.word	0xffffffff


	//   ....[101]....
        /*0538*/ 	.word	0xffffffff


	//   ....[102]....
        /*053c*/ 	.word	0xffffffff


	//   ....[103]....
        /*0540*/ 	.word	0xffffffff


	//   ....[104]....
        /*0544*/ 	.word	0xffffffff


	//   ....[105]....
        /*0548*/ 	.word	0xffffffff


	//   ....[106]....
        /*054c*/ 	.word	0xffffffff


	//   ....[107]....
        /*0550*/ 	.word	0x0500000f


	//   ....[108]....
        /*0554*/ 	.word	0x0500000f


	//   ....[109]....
        /*0558*/ 	.word	0x0500000f


	//   ....[110]....
        /*055c*/ 	.word	0x0500000f


	//   ....[111]....
        /*0560*/ 	.word	0x0500000f


	//   ....[112]....
        /*0564*/ 	.word	0x0500000f


	//   ....[113]....
        /*0568*/ 	.word	0x0500000f


	//   ....[114]....
        /*056c*/ 	.word	0x0500000f


	//   ....[115]....
        /*0570*/ 	.word	0x0500000f


	//   ....[116]....
        /*0574*/ 	.word	0x0500000f


	//   ....[117]....
        /*0578*/ 	.word	0x0500000f


	//   ....[118]....
        /*057c*/ 	.word	0x0500000f


	//   ....[119]....
        /*0580*/ 	.word	0x0500000f


	//   ....[120]....
        /*0584*/ 	.word	0x0500000f


	//   ....[121]....
        /*0588*/ 	.word	0x0500000f


	//   ....[122]....
        /*058c*/ 	.word	0x0500000f


	//   ....[123]....
        /*0590*/ 	.word	0x0500000f


	//   ....[124]....
        /*0594*/ 	.word	0x0500000f


	//   ....[125]....
        /*0598*/ 	.word	0x0500000f


	//   ....[126]....
        /*059c*/ 	.word	0x0500000f


	//   ....[127]....
        /*05a0*/ 	.word	0x0500000f


	//   ....[128]....
        /*05a4*/ 	.word	0x0500000f


	//   ....[129]....
        /*05a8*/ 	.word	0x0500000f


	//   ....[130]....
        /*05ac*/ 	.word	0x0500000f


	//   ....[131]....
        /*05b0*/ 	.word	0x0500000f


	//   ....[132]....
        /*05b4*/ 	.word	0x0500000f


	//   ....[133]....
        /*05b8*/ 	.word	0x0500000f


	//   ....[134]....
        /*05bc*/ 	.word	0x0500000f


	//   ....[135]....
        /*05c0*/ 	.word	0x0500000f


	//   ....[136]....
        /*05c4*/ 	.word	0x0500000f


	//   ....[137]....
        /*05c8*/ 	.word	0x0500000f


	//   ....[138]....
        /*05cc*/ 	.word	0x0500000f


	//   ....[139]....
        /*05d0*/ 	.word	0x0500000f


	//   ....[140]....
        /*05d4*/ 	.word	0x0500000f


	//   ....[141]....
        /*05d8*/ 	.word	0x0500000f


	//   ....[142]....
        /*05dc*/ 	.word	0x0500000f


	//   ....[143]....
        /*05e0*/ 	.word	0x0500000f


	//   ....[144]....
        /*05e4*/ 	.word	0x0500000f


	//   ....[145]....
        /*05e8*/ 	.word	0x0500000f


	//   ....[146]....
        /*05ec*/ 	.word	0x0500000f


	//   ....[147]....
        /*05f0*/ 	.word	0x0500000f


	//   ....[148]....
        /*05f4*/ 	.word	0x0500000f


	//   ....[149]....
        /*05f8*/ 	.word	0x0500000f


	//   ....[150]....
        /*05fc*/ 	.word	0x0500000f


	//----- nvinfo : EIATTR_COOP_GROUP_INSTR_OFFSETS
	.align		4
.L_1419:
        /*0600*/ 	.byte	0x04, 0x28
        /*0602*/ 	.short	(.L_1421 - .L_1420)


	//   ....[0]....
.L_1420:
        /*0604*/ 	.word	0x00000060


	//   ....[1]....
        /*0608*/ 	.word	0x00000130


	//   ....[2]....
        /*060c*/ 	.word	0x000001e0


	//   ....[3]....
        /*0610*/ 	.word	0x000003a0


	//   ....[4]....
        /*0614*/ 	.word	0x00000500


	//   ....[5]....
        /*0618*/ 	.word	0x00000620


	//   ....[6]....
        /*061c*/ 	.word	0x00000780


	//   ....[7]....
        /*0620*/ 	.word	0x00001860


	//   ....[8]....
        /*0624*/ 	.word	0x00002b80


	//   ....[9]....
        /*0628*/ 	.word	0x00002ca0


	//   ....[10]....
        /*062c*/ 	.word	0x00003450


	//   ....[11]....
        /*0630*/ 	.word	0x000034d0


	//   ....[12]....
        /*0634*/ 	.word	0x00004670


	//   ....[13]....
        /*0638*/ 	.word	0x00005360


	//   ....[14]....
        /*063c*/ 	.word	0x00005380


	//   ....[15]....
        /*0640*/ 	.word	0x000053b0


	//   ....[16]....
        /*0644*/ 	.word	0x000053c0


	//   ....[17]....
        /*0648*/ 	.word	0x00007190


	//   ....[18]....
        /*064c*/ 	.word	0x000072b0


	//   ....[19]....
        /*0650*/ 	.word	0x000072f0


	//   ....[20]....
        /*0654*/ 	.word	0x00007460


	//   ....[21]....
        /*0658*/ 	.word	0x00007480


	//   ....[22]....
        /*065c*/ 	.word	0x00008500


	//   ....[23]....
        /*0660*/ 	.word	0x00008510


	//   ....[24]....
        /*0664*/ 	.word	0x00008520


	//   ....[25]....
        /*0668*/ 	.word	0x00008560


	//   ....[26]....
        /*066c*/ 	.word	0x00008ac0


	//   ....[27]....
        /*0670*/ 	.word	0x00008ae0


	//   ....[28]....
        /*0674*/ 	.word	0x00008af0


	//   ....[29]....
        /*0678*/ 	.word	0x00008b10


	//   ....[30]....
        /*067c*/ 	.word	0x00008b30


	//   ....[31]....
        /*0680*/ 	.word	0x00008b50


	//   ....[32]....
        /*0684*/ 	.word	0x00008cb0


	//   ....[33]....
        /*0688*/ 	.word	0x00008cc0


	//   ....[34]....
        /*068c*/ 	.word	0x000090e0


	//   ....[35]....
        /*0690*/ 	.word	0x00009110


	//   ....[36]....
        /*0694*/ 	.word	0x00009350


	//   ....[37]....
        /*0698*/ 	.word	0x00009360


	//   ....[38]....
        /*069c*/ 	.word	0x00009e60


	//   ....[39]....
        /*06a0*/ 	.word	0x00009e90


	//   ....[40]....
        /*06a4*/ 	.word	0x00009ed0


	//   ....[41]....
        /*06a8*/ 	.word	0x00009f00


	//   ....[42]....
        /*06ac*/ 	.word	0x00009f10


	//   ....[43]....
        /*06b0*/ 	.word	0x00009f20


	//   ....[44]....
        /*06b4*/ 	.word	0x00009f30


	//   ....[45]....
        /*06b8*/ 	.word	0x00009f50


	//   ....[46]....
        /*06bc*/ 	.word	0x0000a0b0


	//   ....[47]....
        /*06c0*/ 	.word	0x0000a2b0


	//   ....[48]....
        /*06c4*/ 	.word	0x0000a2e0


	//   ....[49]....
        /*06c8*/ 	.word	0x0000a310


	//   ....[50]....
        /*06cc*/ 	.word	0x0000a340


	//   ....[51]....
        /*06d0*/ 	.word	0x0000a370


	//   ....[52]....
        /*06d4*/ 	.word	0x0000a3a0


	//   ....[53]....
        /*06d8*/ 	.word	0x0000a520


	//   ....[54]....
        /*06dc*/ 	.word	0x0000a550


	//   ....[55]....
        /*06e0*/ 	.word	0x0000a580


	//   ....[56]....
        /*06e4*/ 	.word	0x0000a5b0


	//   ....[57]....
        /*06e8*/ 	.word	0x0000a5e0


	//   ....[58]....
        /*06ec*/ 	.word	0x0000a610


	//   ....[59]....
        /*06f0*/ 	.word	0x0000a6a0


	//   ....[60]....
        /*06f4*/ 	.word	0x0000a6d0


	//   ....[61]....
        /*06f8*/ 	.word	0x0000a6e0


	//   ....[62]....
        /*06fc*/ 	.word	0x0000a780


	//   ....[63]....
        /*0700*/ 	.word	0x0000bb10


	//   ....[64]....
        /*0704*/ 	.word	0x0000c670


	//   ....[65]....
        /*0708*/ 	.word	0x0000c680


	//   ....[66]....
        /*070c*/ 	.word	0x0000c6a0


	//   ....[67]....
        /*0710*/ 	.word	0x0000c730


	//   ....[68]....
        /*0714*/ 	.word	0x0000c750


	//   ....[69]....
        /*0718*/ 	.word	0x0000c7d0


	//   ....[70]....
        /*071c*/ 	.word	0x0000c7f0


	//   ....[71]....
        /*0720*/ 	.word	0x0000c870


	//   ....[72]....
        /*0724*/ 	.word	0x0000c890


	//   ....[73]....
        /*0728*/ 	.word	0x0000c910


	//   ....[74]....
        /*072c*/ 	.word	0x0000c930


	//   ....[75]....
        /*0730*/ 	.word	0x0000c9b0


	//   ....[76]....
        /*0734*/ 	.word	0x0000c9d0


	//   ....[77]....
        /*0738*/ 	.word	0x0000ca50


	//   ....[78]....
        /*073c*/ 	.word	0x0000ca70


	//   ....[79]....
        /*0740*/ 	.word	0x0000ca80


	//   ....[80]....
        /*0744*/ 	.word	0x0000caf0


	//   ....[81]....
        /*0748*/ 	.word	0x0000cb40


	//   ....[82]....
        /*074c*/ 	.word	0x0000cbf0


	//   ....[83]....
        /*0750*/ 	.word	0x0000cc00


	//   ....[84]....
        /*0754*/ 	.word	0x0000cc70


	//   ....[85]....
        /*0758*/ 	.word	0x0000cc80


	//   ....[86]....
        /*075c*/ 	.word	0x0000ccc0


	//   ....[87]....
        /*0760*/ 	.word	0x0000cce0


	//   ....[88]....
        /*0764*/ 	.word	0x0000ec30


	//   ....[89]....
        /*0768*/ 	.word	0x0000ec60


	//   ....[90]....
        /*076c*/ 	.word	0x0000ecc0


	//   ....[91]....
        /*0770*/ 	.word	0x0000ecf0


	//   ....[92]....
        /*0774*/ 	.word	0x0000ed20


	//   ....[93]....
        /*0778*/ 	.word	0x0000ed50


	//   ....[94]....
        /*077c*/ 	.word	0x0000ed80


	//   ....[95]....
        /*0780*/ 	.word	0x0000edb0


	//   ....[96]....
        /*0784*/ 	.word	0x0000ef50


	//   ....[97]....
        /*0788*/ 	.word	0x0000ef80


	//   ....[98]....
        /*078c*/ 	.word	0x0000efb0


	//   ....[99]....
        /*0790*/ 	.word	0x0000efe0


	//   ....[100]....
        /*0794*/ 	.word	0x0000f010


	//   ....[101]....
        /*0798*/ 	.word	0x0000f040


	//   ....[102]....
        /*079c*/ 	.word	0x0000f100


	//   ....[103]....
        /*07a0*/ 	.word	0x0000f120


	//   ....[104]....
        /*07a4*/ 	.word	0x0000f130


	//   ....[105]....
        /*07a8*/ 	.word	0x0000f190


	//   ....[106]....
        /*07ac*/ 	.word	0x0000f7b0


	//   ....[107]....
        /*07b0*/ 	.word	0x0000fc90


	//   ....[108]....
        /*07b4*/ 	.word	0x0000fe40


	//   ....[109]....
        /*07b8*/ 	.word	0x0000fe90


	//   ....[110]....
        /*07bc*/ 	.word	0x0000fef0


	//   ....[111]....
        /*07c0*/ 	.word	0x0000ffe0


	//   ....[112]....
        /*07c4*/ 	.word	0x00010040


	//   ....[113]....
        /*07c8*/ 	.word	0x00010140


	//   ....[114]....
        /*07cc*/ 	.word	0x000101a0


	//   ....[115]....
        /*07d0*/ 	.word	0x000102a0


	//   ....[116]....
        /*07d4*/ 	.word	0x00010300


	//   ....[117]....
        /*07d8*/ 	.word	0x00010400


	//   ....[118]....
        /*07dc*/ 	.word	0x00010460


	//   ....[119]....
        /*07e0*/ 	.word	0x00010560


	//   ....[120]....
        /*07e4*/ 	.word	0x000105c0


	//   ....[121]....
        /*07e8*/ 	.word	0x000106c0


	//   ....[122]....
        /*07ec*/ 	.word	0x00010720


	//   ....[123]....
        /*07f0*/ 	.word	0x000107d0


	//   ....[124]....
        /*07f4*/ 	.word	0x000108a0


	//   ....[125]....
        /*07f8*/ 	.word	0x00010970


	//   ....[126]....
        /*07fc*/ 	.word	0x000109d0


	//   ....[127]....
        /*0800*/ 	.word	0x00010ab0


	//   ....[128]....
        /*0804*/ 	.word	0x00010b10


	//   ....[129]....
        /*0808*/ 	.word	0x00010be0


	//   ....[130]....
        /*080c*/ 	.word	0x00010c40


	//   ....[131]....
        /*0810*/ 	.word	0x00010d00


	//   ....[132]....
        /*0814*/ 	.word	0x00011020


	//   ....[133]....
        /*0818*/ 	.word	0x000110c0


	//   ....[134]....
        /*081c*/ 	.word	0x00011240


	//   ....[135]....
        /*0820*/ 	.word	0x000112b0


	//   ....[136]....
        /*0824*/ 	.word	0x00011320


	//   ....[137]....
        /*0828*/ 	.word	0x00011390


	//   ....[138]....
        /*082c*/ 	.word	0x00011400


	//   ....[139]....
        /*0830*/ 	.word	0x00011480


	//   ....[140]....
        /*0834*/ 	.word	0x00011500


	//   ....[141]....
        /*0838*/ 	.word	0x00011590


	//   ....[142]....
        /*083c*/ 	.word	0x00011600


	//   ....[143]....
        /*0840*/ 	.word	0x00011670


	//   ....[144]....
        /*0844*/ 	.word	0x000116e0


	//   ....[145]....
        /*0848*/ 	.word	0x00011760


	//   ....[146]....
        /*084c*/ 	.word	0x000117d0


	//   ....[147]....
        /*0850*/ 	.word	0x00011870


	//   ....[148]....
        /*0854*/ 	.word	0x000118c0


	//   ....[149]....
        /*0858*/ 	.word	0x00011950


	//   ....[150]....
        /*085c*/ 	.word	0x00011a80


	//----- nvinfo : EIATTR_REG_RECONFIG
	.align		4
.L_1421:
        /*0860*/ 	.byte	0x01, 0x54
	.zero		2


	//----- nvinfo : EIATTR_SYSCALL_OFFSETS
	.align		4
        /*0864*/ 	.byte	0x04, 0x46
        /*0866*/ 	.short	(.L_1423 - .L_1422)


	//   ....[0]....
.L_1422:
        /*0868*/ 	.word	0x00001a20


	//   ....[1]....
        /*086c*/ 	.word	0x0000b760


	//   ....[2]....
        /*0870*/ 	.word	0x0000b8b0


	//   ....[3]....
        /*0874*/ 	.word	0x0000b9b0


	//   ....[4]....
        /*0878*/ 	.word	0x0000c1a0


	//----- nvinfo : EIATTR_MBARRIER_INSTR_OFFSETS
	.align		4
.L_1423:
        /*087c*/ 	.byte	0x04, 0x39
        /*087e*/ 	.short	(.L_1425 - .L_1424)


	//   ....[0]....
.L_1424:
        /*0880*/ 	.word	0x00000250
        /*0884*/ 	.word	0x000000ff
        /*0888*/ 	.word	0x00030800
        /*088c*/ 	.short	0x0100
        /*088e*/ 	.byte	0x08
	.zero		1


	//   ....[1]....
        /*0890*/ 	.word	0x00000260
        /*0894*/ 	.word	0x000000ff
        /*0898*/ 	.word	0x00030820
        /*089c*/ 	.short	0x0100
        /*089e*/ 	.byte	0x08
	.zero		1


	//   ....[2]....
        /*08a0*/ 	.word	0x00000350
        /*08a4*/ 	.word	0x000000ff
        /*08a8*/ 	.word	0x00030830
        /*08ac*/ 	.short	0x0100
        /*08ae*/ 	.byte	0x08
	.zero		1


	//   ....[3]....
        /*08b0*/ 	.word	0x00000360
        /*08b4*/ 	.word	0x000000ff
        /*08b8*/ 	.word	0x00030840
        /*08bc*/ 	.short	0x0100
        /*08be*/ 	.byte	0x08
	.zero		1


	//   ....[4]....
        /*08c0*/ 	.word	0x00000370
        /*08c4*/ 	.word	0x000000ff
        /*08c8*/ 	.word	0x00030838
        /*08cc*/ 	.short	0x0100
        /*08ce*/ 	.byte	0x08
	.zero		1


	//   ....[5]....
        /*08d0*/ 	.word	0x00000380
        /*08d4*/ 	.word	0x000000ff
        /*08d8*/ 	.word	0x00030848
        /*08dc*/ 	.short	0x0100
        /*08de*/ 	.byte	0x08
	.zero		1


	//   ....[6]....
        /*08e0*/ 	.word	0x000004b0
        /*08e4*/ 	.word	0x000000ff
        /*08e8*/ 	.word	0x00030850
        /*08ec*/ 	.short	0x0100
        /*08ee*/ 	.byte	0x08
	.zero		1


	//   ....[7]....
        /*08f0*/ 	.word	0x000004c0
        /*08f4*/ 	.word	0x000000ff
        /*08f8*/ 	.word	0x00030860
        /*08fc*/ 	.short	0x0100
        /*08fe*/ 	.byte	0x08
	.zero		1


	//   ....[8]....
        /*0900*/ 	.word	0x000004d0
        /*0904*/ 	.word	0x000000ff
        /*0908*/ 	.word	0x00030858
        /*090c*/ 	.short	0x0100
        /*090e*/ 	.byte	0x08
	.zero		1


	//   ....[9]....
        /*0910*/ 	.word	0x000004e0
        /*0914*/ 	.word	0x000000ff
        /*0918*/ 	.word	0x00030868
        /*091c*/ 	.short	0x0100
        /*091e*/ 	.byte	0x08
	.zero		1


	//   ....[10]....
        /*0920*/ 	.word	0x000005d0
        /*0924*/ 	.word	0x000000ff
        /*0928*/ 	.word	0x00030870
        /*092c*/ 	.short	0x0100
        /*092e*/ 	.byte	0x06
	.zero		1


	//   ....[11]....
        /*0930*/ 	.word	0x000005e0
        /*0934*/ 	.word	0x000000ff
        /*0938*/ 	.word	0x00030880
        /*093c*/ 	.short	0x0100
        /*093e*/ 	.byte	0x06
	.zero		1


	//   ....[12]....
        /*0940*/ 	.word	0x000005f0
        /*0944*/ 	.word	0x000000ff
        /*0948*/ 	.word	0x00030878
        /*094c*/ 	.short	0x0100
        /*094e*/ 	.byte	0x06
	.zero		1


	//   ....[13]....
        /*0950*/ 	.word	0x00000600
        /*0954*/ 	.word	0x000000ff
        /*0958*/ 	.word	0x00030888
        /*095c*/ 	.short	0x0100
        /*095e*/ 	.byte	0x06
	.zero		1


	//   ....[14]....
        /*0960*/ 	.word	0x00000730
        /*0964*/ 	.word	0x000000ff
        /*0968*/ 	.word	0x00030890
        /*096c*/ 	.short	0x0100
        /*096e*/ 	.byte	0x08
	.zero		1


	//   ....[15]....
        /*0970*/ 	.word	0x00000740
        /*0974*/ 	.word	0x000000ff
        /*0978*/ 	.word	0x000308a0
        /*097c*/ 	.short	0x0100
        /*097e*/ 	.byte	0x08
	.zero		1


	//   ....[16]....
        /*0980*/ 	.word	0x00000750
        /*0984*/ 	.word	0x000000ff
        /*0988*/ 	.word	0x00030898
        /*098c*/ 	.short	0x0100
        /*098e*/ 	.byte	0x08
	.zero		1


	//   ....[17]....
        /*0990*/ 	.word	0x00000760
        /*0994*/ 	.word	0x000000ff
        /*0998*/ 	.word	0x000308a8
        /*099c*/ 	.short	0x0100
        /*099e*/ 	.byte	0x08
	.zero		1


	//   ....[18]....
        /*09a0*/ 	.word	0x00000890
        /*09a4*/ 	.word	0x000000ff
        /*09a8*/ 	.word	0x000308b0
        /*09ac*/ 	.short	0x0100
        /*09ae*/ 	.byte	0x08
	.zero		1


	//   ....[19]....
        /*09b0*/ 	.word	0x000008a0
        /*09b4*/ 	.word	0x000000ff
        /*09b8*/ 	.word	0x000308c0
        /*09bc*/ 	.short	0x0100
        /*09be*/ 	.byte	0x08
	.zero		1


	//   ....[20]....
        /*09c0*/ 	.word	0x000008b0
        /*09c4*/ 	.word	0x000000ff
        /*09c8*/ 	.word	0x000308b8
        /*09cc*/ 	.short	0x0100
        /*09ce*/ 	.byte	0x08
	.zero		1


	//   ....[21]....
        /*09d0*/ 	.word	0x000008c0
        /*09d4*/ 	.word	0x000000ff
        /*09d8*/ 	.word	0x000308c8
        /*09dc*/ 	.short	0x0100
        /*09de*/ 	.byte	0x08
	.zero		1


	//   ....[22]....
        /*09e0*/ 	.word	0x00001a90
        /*09e4*/ 	.word	0x000000ff
        /*09e8*/ 	.word	0x00030800
        /*09ec*/ 	.short	0x010a
        /*09ee*/ 	.byte	0x25
	.zero		1


	//   ....[23]....
        /*09f0*/ 	.word	0x00001b00
        /*09f4*/ 	.word	0x00000004
        /*09f8*/ 	.word	0x00030830
        /*09fc*/ 	.short	0x010a
        /*09fe*/ 	.byte	0x3f
	.zero		1


	//   ....[24]....
        /*0a00*/ 	.word	0x00001b70
        /*0a04*/ 	.word	0x00000004
        /*0a08*/ 	.word	0x00030830
        /*0a0c*/ 	.short	0x010a
        /*0a0e*/ 	.byte	0x3f
	.zero		1


	//   ....[25]....
        /*0a10*/ 	.word	0x00002cc0
        /*0a14*/ 	.word	0x00000004
        /*0a18*/ 	.word	0x00000000
        /*0a1c*/ 	.short	0x0101
        /*0a1e*/ 	.byte	0x3f
	.zero		1


	//   ....[26]....
        /*0a20*/ 	.word	0x00004880
        /*0a24*/ 	.word	0x000000ff
        /*0a28*/ 	.word	0x00030830
        /*0a2c*/ 	.short	0x010a
        /*0a2e*/ 	.byte	0x07
	.zero		1


	//   ....[27]....
        /*0a30*/ 	.word	0x000048c0
        /*0a34*/ 	.word	0x000000ff
        /*0a38*/ 	.word	0x00030830
        /*0a3c*/ 	.short	0x010a
        /*0a3e*/ 	.byte	0x07
	.zero		1


	//   ....[28]....
        /*0a40*/ 	.word	0x00004ad0
        /*0a44*/ 	.word	0x000000ff
        /*0a48*/ 	.word	0x00030850
        /*0a4c*/ 	.short	0x010a
        /*0a4e*/ 	.byte	0x07
	.zero		1


	//   ....[29]....
        /*0a50*/ 	.word	0x00004b10
        /*0a54*/ 	.word	0x000000ff
        /*0a58*/ 	.word	0x00030850
        /*0a5c*/ 	.short	0x010a
        /*0a5e*/ 	.byte	0x07
	.zero		1


	//   ....[30]....
        /*0a60*/ 	.word	0x00006680
        /*0a64*/ 	.word	0x00000007
        /*0a68*/ 	.word	0x00000000
        /*0a6c*/ 	.short	0x0101
        /*0a6e*/ 	.byte	0x3f
	.zero		1


	//   ....[31]....
        /*0a70*/ 	.word	0x00006830
        /*0a74*/ 	.word	0x00000007
        /*0a78*/ 	.word	0x00000000
        /*0a7c*/ 	.short	0x0101
        /*0a7e*/ 	.byte	0x3f
	.zero		1


	//   ....[32]....
        /*0a80*/ 	.word	0x00007200
        /*0a84*/ 	.word	0x000000ff
        /*0a88*/ 	.word	0x00030850
        /*0a8c*/ 	.short	0x010a
        /*0a8e*/ 	.byte	0x0c
	.zero		1


	//   ....[33]....
        /*0a90*/ 	.word	0x00007240
        /*0a94*/ 	.word	0x000000ff
        /*0a98*/ 	.word	0x00030850
        /*0a9c*/ 	.short	0x010a
        /*0a9e*/ 	.byte	0x0c
	.zero		1


	//   ....[34]....
        /*0aa0*/ 	.word	0x00007a50
        /*0aa4*/ 	.word	0x0000000a
        /*0aa8*/ 	.word	0x00000000
        /*0aac*/ 	.short	0x0101
        /*0aae*/ 	.byte	0x3f
	.zero		1


	//   ....[35]....
        /*0ab0*/ 	.word	0x00008c80
        /*0ab4*/ 	.word	0x000000ff
        /*0ab8*/ 	.word	0x00000000
        /*0abc*/ 	.short	0x0101
        /*0abe*/ 	.byte	0x04
	.zero		1


	//   ....[36]....
        /*0ac0*/ 	.word	0x00009100
        /*0ac4*/ 	.word	0x000000ff
        /*0ac8*/ 	.word	0x00000000
        /*0acc*/ 	.short	0x0101
        /*0ace*/ 	.byte	0x04
	.zero		1


	//   ....[37]....
        /*0ad0*/ 	.word	0x0000bd20
        /*0ad4*/ 	.word	0x00000000
        /*0ad8*/ 	.word	0x00030840
        /*0adc*/ 	.short	0x010a
        /*0ade*/ 	.byte	0x3f
	.zero		1


	//   ....[38]....
        /*0ae0*/ 	.word	0x0000cd90
        /*0ae4*/ 	.word	0x00000011
        /*0ae8*/ 	.word	0x00030800
        /*0aec*/ 	.short	0x0107
        /*0aee*/ 	.byte	0x3f
	.zero		1


	//   ....[39]....
        /*0af0*/ 	.word	0x0000ce80
        /*0af4*/ 	.word	0x00000011
        /*0af8*/ 	.word	0x00030800
        /*0afc*/ 	.short	0x0101
        /*0afe*/ 	.byte	0x3f
	.zero		1


	//   ....[40]....
        /*0b00*/ 	.word	0x0000cea0
        /*0b04*/ 	.word	0x00000011
        /*0b08*/ 	.word	0x00030820
        /*0b0c*/ 	.short	0x010a
        /*0b0e*/ 	.byte	0x3f
	.zero		1


	//   ....[41]....
        /*0b10*/ 	.word	0x0000d230
        /*0b14*/ 	.word	0x00000002
        /*0b18*/ 	.word	0x00030840
        /*0b1c*/ 	.short	0x010a
        /*0b1e*/ 	.byte	0x3f
	.zero		1


	//   ....[42]....
        /*0b20*/ 	.word	0x0000d4b0
        /*0b24*/ 	.word	0x00000003
        /*0b28*/ 	.word	0x00000060
        /*0b2c*/ 	.short	0x010a
        /*0b2e*/ 	.byte	0x3f
	.zero		1


	//   ....[43]....
        /*0b30*/ 	.word	0x0000da00
        /*0b34*/ 	.word	0x00000002
        /*0b38*/ 	.word	0x00030840
        /*0b3c*/ 	.short	0x010a
        /*0b3e*/ 	.byte	0x3f
	.zero		1


	//   ....[44]....
        /*0b40*/ 	.word	0x0000dc80
        /*0b44*/ 	.word	0x0000000a
        /*0b48*/ 	.word	0x00000060
        /*0b4c*/ 	.short	0x010a
        /*0b4e*/ 	.byte	0x3f
	.zero		1


	//   ....[45]....
        /*0b50*/ 	.word	0x0000e110
        /*0b54*/ 	.word	0x00000002
        /*0b58*/ 	.word	0x00030840
        /*0b5c*/ 	.short	0x010a
        /*0b5e*/ 	.byte	0x3f
	.zero		1


	//   ....[46]....
        /*0b60*/ 	.word	0x0000e3a0
        /*0b64*/ 	.word	0x00000007
        /*0b68*/ 	.word	0x00000060
        /*0b6c*/ 	.short	0x010a
        /*0b6e*/ 	.byte	0x3f
	.zero		1


	//   ....[47]....
        /*0b70*/ 	.word	0x0000e7e0
        /*0b74*/ 	.word	0x00000003
        /*0b78*/ 	.word	0x00030860
        /*0b7c*/ 	.short	0x010a
        /*0b7e*/ 	.byte	0x3f
	.zero		1


	//   ....[48]....
        /*0b80*/ 	.word	0x0000f730
        /*0b84*/ 	.word	0x00000009
        /*0b88*/ 	.word	0x00030820
        /*0b8c*/ 	.short	0x010a
        /*0b8e*/ 	.byte	0x3f
	.zero		1


	//   ....[49]....
        /*0b90*/ 	.word	0x0000f8d0
        /*0b94*/ 	.word	0x00000007
        /*0b98*/ 	.word	0x00000000
        /*0b9c*/ 	.short	0x010a
        /*0b9e*/ 	.byte	0x3f
	.zero		1


	//   ....[50]....
        /*0ba0*/ 	.word	0x0000f940
        /*0ba4*/ 	.word	0x00000003
        /*0ba8*/ 	.word	0x00000000
        /*0bac*/ 	.short	0x010a
        /*0bae*/ 	.byte	0x3f
	.zero		1


	//   ....[51]....
        /*0bb0*/ 	.word	0x0000f9a0
        /*0bb4*/ 	.word	0x00000005
        /*0bb8*/ 	.word	0x00000000
        /*0bbc*/ 	.short	0x010a
        /*0bbe*/ 	.byte	0x3f
	.zero		1


	//   ....[52]....
        /*0bc0*/ 	.word	0x0000f9d0
        /*0bc4*/ 	.word	0x00000003
        /*0bc8*/ 	.word	0x00000000
        /*0bcc*/ 	.short	0x010a
        /*0bce*/ 	.byte	0x3f
	.zero		1


	//   ....[53]....
        /*0bd0*/ 	.word	0x0000fa40
        /*0bd4*/ 	.word	0x00000003
        /*0bd8*/ 	.word	0x00030800
        /*0bdc*/ 	.short	0x010a
        /*0bde*/ 	.byte	0x3f
	.zero		1


	//   ....[54]....
        /*0be0*/ 	.word	0x0000fa90
        /*0be4*/ 	.word	0x00000004
        /*0be8*/ 	.word	0x00030830
        /*0bec*/ 	.short	0x010a
        /*0bee*/ 	.byte	0x3f
	.zero		1


	//   ....[55]....
        /*0bf0*/ 	.word	0x0000faf0
        /*0bf4*/ 	.word	0x00000003
        /*0bf8*/ 	.word	0x00030830
        /*0bfc*/ 	.short	0x010a
        /*0bfe*/ 	.byte	0x3f
	.zero		1


	//   ....[56]....
        /*0c00*/ 	.word	0x0000fb50
        /*0c04*/ 	.word	0x00000003
        /*0c08*/ 	.word	0x00030850
        /*0c0c*/ 	.short	0x010a
        /*0c0e*/ 	.byte	0x3f
	.zero		1


	//   ....[57]....
        /*0c10*/ 	.word	0x0000fbb0
        /*0c14*/ 	.word	0x00000007
        /*0c18*/ 	.word	0x00030850
        /*0c1c*/ 	.short	0x010a
        /*0c1e*/ 	.byte	0x3f
	.zero		1


	//   ....[58]....
        /*0c20*/ 	.word	0x0000fd50
        /*0c24*/ 	.word	0x00000000
        /*0c28*/ 	.word	0x00030840
        /*0c2c*/ 	.short	0x010a
        /*0c2e*/ 	.byte	0x3f
	.zero		1


	//   ....[59]....
        /*0c30*/ 	.word	0x00010d40
        /*0c34*/ 	.word	0x00000011
        /*0c38*/ 	.word	0x00030820
        /*0c3c*/ 	.short	0x010a
        /*0c3e*/ 	.byte	0x3f
	.zero		1


	//   ....[60]....
        /*0c40*/ 	.word	0x00010d90
        /*0c44*/ 	.word	0x00000002
        /*0c48*/ 	.word	0x00030840
        /*0c4c*/ 	.short	0x010a
        /*0c4e*/ 	.byte	0x3f
	.zero		1


	//   ....[61]....
        /*0c50*/ 	.word	0x00010de0
        /*0c54*/ 	.word	0x00000003
        /*0c58*/ 	.word	0x00000060
        /*0c5c*/ 	.short	0x010a
        /*0c5e*/ 	.byte	0x3f
	.zero		1


	//   ....[62]....
        /*0c60*/ 	.word	0x00010e30
        /*0c64*/ 	.word	0x00000002
        /*0c68*/ 	.word	0x00030840
        /*0c6c*/ 	.short	0x010a
        /*0c6e*/ 	.byte	0x3f
	.zero		1


	//   ....[63]....
        /*0c70*/ 	.word	0x00010e80
        /*0c74*/ 	.word	0x0000000a
        /*0c78*/ 	.word	0x00000060
        /*0c7c*/ 	.short	0x010a
        /*0c7e*/ 	.byte	0x3f
	.zero		1


	//   ....[64]....
        /*0c80*/ 	.word	0x00010ed0
        /*0c84*/ 	.word	0x00000002
        /*0c88*/ 	.word	0x00030840
        /*0c8c*/ 	.short	0x010a
        /*0c8e*/ 	.byte	0x3f
	.zero		1


	//   ....[65]....
        /*0c90*/ 	.word	0x00010f20
        /*0c94*/ 	.word	0x00000007
        /*0c98*/ 	.word	0x00000060
        /*0c9c*/ 	.short	0x010a
        /*0c9e*/ 	.byte	0x3f
	.zero		1


	//   ....[66]....
        /*0ca0*/ 	.word	0x00010f70
        /*0ca4*/ 	.word	0x00000003
        /*0ca8*/ 	.word	0x00030860
        /*0cac*/ 	.short	0x010a
        /*0cae*/ 	.byte	0x3f
	.zero		1


	//   ....[67]....
        /*0cb0*/ 	.word	0x000119a0
        /*0cb4*/ 	.word	0x00000009
        /*0cb8*/ 	.word	0x00030820
        /*0cbc*/ 	.short	0x010a
        /*0cbe*/ 	.byte	0x3f
	.zero		1


	//   ....[68]....
        /*0cc0*/ 	.word	0x00011b40
        /*0cc4*/ 	.word	0x00000007
        /*0cc8*/ 	.word	0x00000000
        /*0ccc*/ 	.short	0x010a
        /*0cce*/ 	.byte	0x3f
	.zero		1


	//   ....[69]....
        /*0cd0*/ 	.word	0x00011b90
        /*0cd4*/ 	.word	0x00000003
        /*0cd8*/ 	.word	0x00000000
        /*0cdc*/ 	.short	0x010a
        /*0cde*/ 	.byte	0x3f
	.zero		1


	//   ....[70]....
        /*0ce0*/ 	.word	0x00011be0
        /*0ce4*/ 	.word	0x00000005
        /*0ce8*/ 	.word	0x00000000
        /*0cec*/ 	.short	0x010a
        /*0cee*/ 	.byte	0x3f
	.zero		1


	//----- nvinfo : EIATTR_NUM_MBARRIERS
	.align		4
.L_1425:
        /*0cf0*/ 	.byte	0x03, 0x38
        /*0cf2*/ 	.short	0x0016


	//----- nvinfo : EIATTR_EXIT_INSTR_OFFSETS
	.align		4
        /*0cf4*/ 	.byte	0x04, 0x1c
        /*0cf6*/ 	.short	(.L_1427 - .L_1426)


	//   ....[0]....
.L_1426:
        /*0cf8*/ 	.word	0x00000a70


	//   ....[1]....
        /*0cfc*/ 	.word	0x0000a050


	//   ....[2]....
        /*0d00*/ 	.word	0x0000fa20


	//----- nvinfo : EIATTR_MAX_THREADS
	.align		4
.L_1427:
        /*0d04*/ 	.byte	0x04, 0x05
        /*0d06*/ 	.short	(.L_1429 - .L_1428)
.L_1428:
        /*0d08*/ 	.word	0x00000200
        /*0d0c*/ 	.word	0x00000001
        /*0d10*/ 	.word	0x00000001


	//----- nvinfo : EIATTR_CRS_STACK_SIZE
	.align		4
.L_1429:
        /*0d14*/ 	.byte	0x04, 0x1e
        /*0d16*/ 	.short	(.L_1431 - .L_1430)
.L_1430:
        /*0d18*/ 	.word	0x00000000


	//----- nvinfo : EIATTR_CBANK_PARAM_SIZE
	.align		4
.L_1431:
        /*0d1c*/ 	.byte	0x03, 0x19
        /*0d1e*/ 	.short	0x0af0


	//----- nvinfo : EIATTR_PARAM_CBANK
	.align		4
        /*0d20*/ 	.byte	0x04, 0x0a
        /*0d22*/ 	.short	(.L_1433 - .L_1432)
	.align		4
.L_1432:
        /*0d24*/ 	.word	index@(.nv.constant0._ZN7cutlass13device_kernelIN5flash11enable_sm90INS1_16FlashAttnFwdSm90INS1_25CollectiveMainloopFwdSm90ILi2EN4cute5tupleIJNS5_1CILi1EEES8_S8_EEENS6_IJNS7_ILi192EEESA_NS7_ILi64EEEEEELi64ENS_10bfloat16_tEfNS_4arch4Sm90ELb0ELb0ELb0ELb1ELb0ELb0ELb0ELb0ELb1ELb1ELb1ELb0EEENS1_21CollectiveEpilogueFwdINS6_IJSA_SB_SA_EEES9_SD_SF_Li384ELb1ELb1ELb1ELb0EEENS1_36VarlenDynamicPersistentTileSchedulerILi192ELi192ELi384ELi128ELb1ELb1ELb1ELb0ELb1ELb1EEEEEEEEEvNT_6ParamsE)
        /*0d28*/ 	.short	0x0210
        /*0d2a*/ 	.short	0x0af0


	//----- nvinfo : EIATTR_SW_WAR
	.align		4
.L_1433:
        /*0d2c*/ 	.byte	0x04, 0x36
        /*0d2e*/ 	.short	(.L_1435 - .L_1434)
.L_1434:
        /*0d30*/ 	.word	0x00000008
.L_1435:


//--------------------- .nv.info._ZN7cutlass13device_kernelIN5flash11enable_sm90INS1_16FlashAttnFwdSm90INS1_25CollectiveMainloopFwdSm90ILi2EN4cute5tupleIJNS5_1CILi1EEES8_S8_EEENS6_IJNS7_ILi192EEESA_NS7_ILi64EEEEEELi64ENS_10bfloat16_tEfNS_4arch4Sm90ELb0ELb0ELb0ELb1ELb0ELb1ELb0ELb0ELb1ELb1ELb1ELb0EEENS1_21CollectiveEpilogueFwdINS6_IJSA_SB_SA_EEES9_SD_SF_Li384ELb1ELb1ELb1ELb0EEENS1_36VarlenDynamicPersistentTileSchedulerILi192ELi192ELi384ELi128ELb1ELb1ELb1ELb0ELb1ELb1EEEEEEEEEvNT_6ParamsE --------------------------
	.section	.nv.info._ZN7cutlass13device_kernelIN5flash11enable_sm90INS1_16FlashAttnFwdSm90INS1_25CollectiveMainloopFwdSm90ILi2EN4cute5tupleIJNS5_1CILi1EEES8_S8_EEENS6_IJNS7_ILi192EEESA_NS7_ILi64EEEEEELi64ENS_10bfloat16_tEfNS_4arch4Sm90ELb0ELb0ELb0ELb1ELb0ELb1ELb0ELb0ELb1ELb1ELb1ELb0EEENS1_21CollectiveEpilogueFwdINS6_IJSA_SB_SA_EEES9_SD_SF_Li384ELb1ELb1ELb1ELb0EEENS1_36VarlenDynamicPersistentTileSchedulerILi192ELi192ELi384ELi128ELb1ELb1ELb1ELb0ELb1ELb1EEEEEEEEEvNT_6ParamsE,"",@"SHT_CUDA_INFO"
	.sectionflags	@""
	.align	4


	//----- nvinfo : EIATTR_CUDA_API_VERSION
	.align		4
        /*0000*/ 	.byte	0x04, 0x37
        /*0002*/ 	.short	(.L_1437 - .L_1436)
.L_1436:
        /*0004*/ 	.word	0x00000082


	//----- nvinfo : EIATTR_KPARAM_INFO
	.align		4
.L_1437:
        /*0008*/ 	.byte	0x04, 0x17
        /*000a*/ 	.short	(.L_1439 - .L_1438)
.L_1438:
        /*000c*/ 	.word	0x00000000
        /*0010*/ 	.short	0x0000
        /*0012*/ 	.short	0x0070
        /*0014*/ 	.byte	0x00, 0xf0, 0x01, 0x2a


	//----- nvinfo : EIATTR_SPARSE_MMA_MASK
	.align		4
.L_1439:
        /*0018*/ 	.byte	0x03, 0x50
        /*001a*/ 	.short	0x0000


	//----- nvinfo : EIATTR_MAXREG_COUNT
	.align		4
        /*001c*/ 	.byte	0x03, 0x1b
        /*001e*/ 	.short	0x0080


	//----- nvinfo : EIATTR_NUM_BARRIERS
	.align		4
        /*0020*/ 	.byte	0x02, 0x4c
        /*0022*/ 	.byte	0x10
	.zero		1


	//----- nvinfo : EIATTR_EXTERNS
	.align		4
        /*0024*/ 	.byte	0x04, 0x0f
        /*0026*/ 	.short	(.L_1441 - .L_1440)


	//   ....[0]....
	.align		4
.L_1440:
        /*0028*/ 	.word	index@(__assertfail)


	//----- nvinfo : EIATTR_ANNOTATIONS
	.align		4
.L_1441:
        /*002c*/ 	.byte	0x04, 0x55
        /*002e*/ 	.short	(.L_1443 - .L_1442)


	//   ....[0]....
.L_1442:
        /* <DEDUP_REMOVED lines=78> */


	//----- nvinfo : EIATTR_MERCURY_ISA_VERSION
	.align		4
.L_1443:
        /*0500*/ 	.byte	0x03, 0x5f
        /*0502*/ 	.short	0x0101


	//----- nvinfo : EIATTR_UNUSED_LOAD_BYTE_OFFSET
	.align		4
        /*0504*/ 	.byte	0x04, 0x44
        /*0506*/ 	.short	(.L_1445 - .L_1444)


	//   ....[0]....
.L_1444:
        /*0508*/ 	.word	0x00000ad0
        /*050c*/ 	.word	0x0000fff0


	//   ....[1]....
        /*0510*/ 	.word	0x0000f050
        /*0514*/ 	.word	0x0000fff0


	//----- nvinfo : EIATTR_INT_WARP_WIDE_INSTR_OFFSETS
	.align		4
.L_1445:
        /*0518*/ 	.byte	0x04, 0x31
        /*051a*/ 	.short	(.L_1447 - .L_1446)


	//   ....[0]....
.L_1446:
        /*051c*/ 	.word	0x00000180


	//   ....[1]....
        /*0520*/ 	.word	0x00000220


	//   ....[2]....
        /*0524*/ 	.word	0x00000290


	//   ....[3]....
        /*0528*/ 	.word	0x00013aa0


	//   ....[4]....
        /*052c*/ 	.word	0x00013b30


	//   ....[5]....
        /*0530*/ 	.word	0x00016c30


	//   ....[6]....
        /*0534*/ 	.word	0x00016cc0


	//----- nvinfo : EIATTR_COOP_GROUP_MASK_REGIDS
	.align		4
.L_1447:
        /*0538*/ 	.byte	0x04, 0x29
        /*053a*/ 	.short	(.L_1449 - .L_1448)


	//   ....[0]....
.L_1448:
        /*053c*/ 	.word	0xffffffff


	//   ....[1]....
        /*0540*/ 	.word	0xffffffff


	//   ....[2]....
        /*0544*/ 	.word	0xffffffff


	//   ....[3]....
        /*0548*/ 	.word	0xffffffff


	//   ....[4]....
        /*054c*/ 	.word	0xffffffff


	//   ....[5]....
        /*0550*/ 	.word	0xffffffff


	//   ....[6]....
        /*0554*/ 	.word	0xffffffff


	//   ....[7]....
        /*0558*/ 	.word	0xffffffff


	//   ....[8]....
        /*055c*/ 	.word	0xffffffff


	//   ....[9]....
        /*0560*/ 	.word	0xffffffff


	//   ....[10]....
        /*0564*/ 	.word	0xffffffff


	//   ....[11]....
        /*0568*/ 	.word	0xffffffff


	//   ....[12]....
        /*056c*/ 	.word	0xffffffff


	//   ....[13]....
        /*0570*/ 	.word	0xffffffff


	//   ....[14]....
        /*0574*/ 	.word	0xffffffff


	//   ....[15]....
        /*0578*/ 	.word	0xffffffff


	//   ....[16]....
        /*057c*/ 	.word	0xffffffff


	//   ....[17]....
        /*0580*/ 	.word	0xffffffff


	//   ....[18]....
        /*0584*/ 	.word	0xffffffff


	//   ....[19]....
        /*0588*/ 	.word	0xffffffff


	//   ....[20]....
        /*058c*/ 	.word	0xffffffff


	//   ....[21]....
        /*0590*/ 	.word	0xffffffff


	//   ....[22]....
        /*0594*/ 	.word	0xffffffff


	//   ....[23]....
        /*0598*/ 	.word	0xffffffff


	//   ....[24]....
        /*059c*/ 	.word	0xffffffff


	//   ....[25]....
        /*05a0*/ 	.word	0xffffffff


	//   ....[26]....
        /*05a4*/ 	.word	0xffffffff


	//   ....[27]....
        /*05a8*/ 	.word	0xffffffff


	//   ....[28]....
        /*05ac*/ 	.word	0xffffffff


	//   ....[29]....
        /*05b0*/ 	.word	0xffffffff


	//   ....[30]....
        /*05b4*/ 	.word	0xffffffff


	//   ....[31]....
        /*05b8*/ 	.word	0xffffffff


	//   ....[32]....
        /*05bc*/ 	.word	0xffffffff


	//   ....[33]....
        /*05c0*/ 	.word	0xffffffff


	//   ....[34]....
        /*05c4*/ 	.word	0xffffffff


	//   ....[35]....
        /*05c8*/ 	.word	0xffffffff


	//   ....[36]....
        /*05cc*/ 	.word	0xffffffff


	//   ....[37]....
        /*05d0*/ 	.word	0xffffffff


	//   ....[38]....
        /*05d4*/ 	.word	0xffffffff


	//   ....[39]....
        /*05d8*/ 	.word	0xffffffff


	//   ....[40]....
        /*05dc*/ 	.word	0xffffffff


	//   ....[41]....
        /*05e0*/ 	.word	0xffffffff


	//   ....[42]....
        /*05e4*/ 	.word	0xffffffff


	//   ....[43]....
        /*05e8*/ 	.word	0xffffffff


	//   ....[44]....
        /*05ec*/ 	.word	0xffffffff


	//   ....[45]....
        /*05f0*/ 	.word	0xffffffff


	//   ....[46]....
        /*05f4*/ 	.word	0xffffffff


	//   ....[47]....
        /*05f8*/ 	.word	0xffffffff


	//   ....[48]....
        /*05fc*/ 	.word	0xffffffff


	//   ....[49]....
        /*0600*/ 	.word	0xffffffff


	//   ....[50]....
        /*0604*/ 	.word	0xffffffff


	//   ....[51]....
        /*0608*/ 	.word	0xffffffff


	//   ....[52]....
        /*060c*/ 	.word	0xffffffff


	//   ....[53]....
        /*0610*/ 	.word	0xffffffff


	//   ....[54]....
        /*0614*/ 	.word	0xffffffff


	//   ....[55]....
        /*0618*/ 	.word	0xffffffff


	//   ....[56]....
        /*061c*/ 	.word	0xffffffff


	//   ....[57]....
        /*0620*/ 	.word	0xffffffff


	//   ....[58]....
        /*0624*/ 	.word	0xffffffff


	//   ....[59]....
        /*0628*/ 	.word	0xffffffff


	//   ....[60]....
        /*062c*/ 	.word	0xffffffff


	//   ....[61]....
        /*0630*/ 	.word	0xffffffff


	//   ....[62]....
        /*0634*/ 	.word	0xffffffff


	//   ....[63]....
        /*0638*/ 	.word	0xffffffff


	//   ....[64]....
        /*063c*/ 	.word	0xffffffff


	//   ....[65]....
        /*0640*/ 	.word	0xffffffff


	//   ....[66]....
        /*0644*/ 	.word	0xffffffff


	//   ....[67]....
        /*0648*/ 	.word	0xffffffff


	//   ....[68]....
        /*064c*/ 	.word	0xffffffff


	//   ....[69]....
        /*0650*/ 	.word	0xffffffff


	//   ....[70]....
        /*0654*/ 	.word	0xffffffff


	//   ....[71]....
        /*0658*/ 	.word	0xffffffff


	//   ....[72]....
        /*065c*/ 	.word	0xffffffff


	//   ....[73]....
        /*0660*/ 	.word	0xffffffff


	//   ....[74]....
        /*0664*/ 	.word	0xffffffff


	//   ....[75]....
        /*0668*/ 	.word	0xffffffff


	//   ....[76]....
        /*066c*/ 	.word	0xffffffff


	//   ....[77]....
        /*0670*/ 	.word	0xffffffff


	//   ....[78]....
        /*0674*/ 	.word	0xffffffff


	//   ....[79]....
        /*0678*/ 	.word	0xffffffff


	//   ....[80]....
        /*067c*/ 	.word	0xffffffff


	//   ....[81]....
        /*0680*/ 	.word	0xffffffff


	//   ....[82]....
        /*0684*/ 	.word	0xffffffff


	//   ....[83]....
        /*0688*/ 	.word	0xffffffff


	//   ....[84]....
        /*068c*/ 	.word	0xffffffff


	//   ....[85]....
        /*0690*/ 	.word	0xffffffff


	//   ....[86]....
        /*0694*/ 	.word	0xffffffff


	//   ....[87]....
        /*0698*/ 	.word	0xffffffff


	//   ....[88]....
        /*069c*/ 	.word	0xffffffff


	//   ....[89]....
        /*06a0*/ 	.word	0xffffffff


	//   ....[90]....
        /*06a4*/ 	.word	0xffffffff


	//   ....[91]....
        /*06a8*/ 	.word	0xffffffff


	//   ....[92]....
        /*06ac*/ 	.word	0xffffffff


	//   ....[93]....
        /*06b0*/ 	.word	0xffffffff


	//   ....[94]....
        /*06b4*/ 	.word	0xffffffff


	//   ....[95]....
        /*06b8*/ 	.word	0xffffffff


	//   ....[96]....
        /*06bc*/ 	.word	0xffffffff


	//   ....[97]....
        /*06c0*/ 	.word	0xffffffff


	//   ....[98]....
        /*06c4*/ 	.word	0xffffffff


	//   ....[99]....
        /*06c8*/ 	.word	0xffffffff


	//   ....[100]....
        /*06cc*/ 	.word	0xffffffff


	//   ....[101]....
        /*06d0*/ 	.word	0xffffffff


	//   ....[102]....
        /*06d4*/ 	.word	0xffffffff


	//   ....[103]....
        /*06d8*/ 	.word	0xffffffff


	//   ....[104]....
        /*06dc*/ 	.word	0xffffffff


	//   ....[105]....
        /*06e0*/ 	.word	0xffffffff


	//   ....[106]....
        /*06e4*/ 	.word	0xffffffff


	//   ....[107]....
        /*06e8*/ 	.word	0xffffffff


	//   ....[108]....
        /*06ec*/ 	.word	0xffffffff


	//   ....[109]....
        /*06f0*/ 	.word	0xffffffff


	//   ....[110]....
        /*06f4*/ 	.word	0xffffffff


	//   ....[111]....
        /*06f8*/ 	.word	0xffffffff


	//   ....[112]....
        /*06fc*/ 	.word	0xffffffff


	//   ....[113]....
        /*0700*/ 	.word	0xffffffff


	//   ....[114]....
        /*0704*/ 	.word	0xffffffff


	//   ....[115]....
        /*0708*/ 	.word	0xffffffff


	//   ....[116]....
        /*070c*/ 	.word	0x0500000f


	//   ....[117]....
        /*0710*/ 	.word	0x0500000f


	//   ....[118]....
        /*0714*/ 	.word	0x0500000f


	//   ....[119]....
        /*0718*/ 	.word	0x0500000f


	//   ....[120]....
        /*071c*/ 	.word	0x0500000f


	//   ....[121]....
        /*0720*/ 	.word	0x0500000f


	//   ....[122]....
        /*0724*/ 	.word	0x0500000f


	//   ....[123]....
        /*0728*/ 	.word	0x0500000f


	//   ....[124]....
        /*072c*/ 	.word	0x0500000f


	//   ....[125]....
        /*0730*/ 	.word	0x0500000f


	//   ....[126]....
        /*0734*/ 	.word	0x0500000f


	//   ....[127]....
        /*0738*/ 	.word	0x0500000f


	//   ....[128]....
        /*073c*/ 	.word	0x0500000f


	//   ....[129]....
        /*0740*/ 	.word	0x0500000f


	//   ....[130]....
        /*0744*/ 	.word	0x0500000f


	//   ....[131]....
        /*0748*/ 	.word	0x0500000f


	//   ....[132]....
        /*074c*/ 	.word	0x0500000f


	//   ....[133]....
        /*0750*/ 	.word	0x0500000f


	//   ....[134]....
        /*0754*/ 	.word	0x0500000f


	//   ....[135]....
        /*0758*/ 	.word	0x0500000f


	//   ....[136]....
        /*075c*/ 	.word	0x0500000f


	//   ....[137]....
        /*0760*/ 	.word	0x0500000f


	//   ....[138]....
        /*0764*/ 	.word	0x0500000f


	//   ....[139]....
        /*0768*/ 	.word	0x0500000f


	//   ....[140]....
        /*076c*/ 	.word	0x0500000f


	//   ....[141]....
        /*0770*/ 	.word	0x0500000f


	//   ....[142]....
        /*0774*/ 	.word	0x0500000f


	//   ....[143]....
        /*0778*/ 	.word	0x0500000f


	//   ....[144]....
        /*077c*/ 	.word	0x0500000f


	//   ....[145]....
        /*0780*/ 	.word	0x0500000f


	//   ....[146]....
        /*0784*/ 	.word	0x0500000f


	//   ....[147]....
        /*0788*/ 	.word	0x0500000f


	//   ....[148]....
        /*078c*/ 	.word	0x0500000f


	//   ....[149]....
        /*0790*/ 	.word	0x0500000f


	//   ....[150]....
        /*0794*/ 	.word	0x0500000f


	//   ....[151]....
        /*0798*/ 	.word	0x0500000f


	//   ....[152]....
        /*079c*/ 	.word	0x0500000f


	//   ....[153]....
        /*07a0*/ 	.word	0x0500000f


	//   ....[154]....
        /*07a4*/ 	.word	0x0500000f


	//   ....[155]....
        /*07a8*/ 	.word	0x0500000f


	//   ....[156]....
        /*07ac*/ 	.word	0x0500000f


	//   ....[157]....
        /*07b0*/ 	.word	0x0500000f


	//   ....[158]....
        /*07b4*/ 	.word	0x0500000f


	//   ....[159]....
        /*07b8*/ 	.word	0x0500000f


	//   ....[160]....
        /*07bc*/ 	.word	0x0500000f


	//   ....[161]....
        /*07c0*/ 	.word	0x0500000f


	//   ....[162]....
        /*07c4*/ 	.word	0x0500000f


	//   ....[163]....
        /*07c8*/ 	.word	0x0500000f


	//   ....[164]....
        /*07cc*/ 	.word	0x0500000f


	//   ....[165]....
        /*07d0*/ 	.word	0x0500000f


	//   ....[166]....
        /*07d4*/ 	.word	0x0500000f


	//   ....[167]....
        /*07d8*/ 	.word	0x0500000f


	//   ....[168]....
        /*07dc*/ 	.word	0x0500000f


	//   ....[169]....
        /*07e0*/ 	.word	0x0500000f


	//   ....[170]....
        /*07e4*/ 	.word	0x0500000f


	//   ....[171]....
        /*07e8*/ 	.word	0x0500000f


	//   ....[172]....
        /*07ec*/ 	.word	0x0500000f


	//   ....[173]....
        /*07f0*/ 	.word	0x0500000f


	//   ....[174]....
        /*07f4*/ 	.word	0x0500000f


	//   ....[175]....
        /*07f8*/ 	.word	0x0500000f


	//   ....[176]....
        /*07fc*/ 	.word	0x0500000f


	//   ....[177]....
        /*0800*/ 	.word	0x0500000f


	//   ....[178]....
        /*0804*/ 	.word	0x0500000f


	//   ....[179]....
        /*0808*/ 	.word	0x0500000f


	//   ....[180]....
        /*080c*/ 	.word	0x0500000f


	//   ....[181]....
        /*0810*/ 	.word	0x0500000f


	//   ....[182]....
        /*0814*/ 	.word	0x0500000f


	//   ....[183]....
        /*0818*/ 	.word	0x0500000f


	//   ....[184]....
        /*081c*/ 	.word	0x0500000f


	//   ....[185]....
        /*0820*/ 	.word	0x0500000f


	//   ....[186]....
        /*0824*/ 	.word	0x0500000f


	//   ....[187]....
        /*0828*/ 	.word	0x0500000f


	//   ....[188]....
        /*082c*/ 	.word	0x0500000f


	//   ....[189]....
        /*0830*/ 	.word	0x0500000f


	//----- nvinfo : EIATTR_COOP_GROUP_INSTR_OFFSETS
	.align		4
.L_1449:
        /*0834*/ 	.byte	0x04, 0x28
        /*0836*/ 	.short	(.L_1451 - .L_1450)


	//   ....[0]....
.L_1450:
        /*0838*/ 	.word	0x00000060


	//   ....[1]....
        /*083c*/ 	.word	0x00000190


	//   ....[2]....
        /*0840*/ 	.word	0x00000240


	//   ....[3]....
        /*0844*/ 	.word	0x00000400


	//   ....[4]....
        /*0848*/ 	.word	0x00000560


	//   ....[5]....
        /*084c*/ 	.word	0x00000680


	//   ....[6]....
        /*0850*/ 	.word	0x000007e0


	//   ....[7]....
        /*0854*/ 	.word	0x00005fa0


	//   ....[8]....
        /*0858*/ 	.word	0x000065a0


	//   ....[9]....
        /*085c*/ 	.word	0x000065b0


	//   ....[10]....
        /*0860*/ 	.word	0x000065c0


	//   ....[11]....
        /*0864*/ 	.word	0x000065d0


	//   ....[12]....
        /*0868*/ 	.word	0x00007630


	//   ....[13]....
        /*086c*/ 	.word	0x00007640


	//   ....[14]....
        /*0870*/ 	.word	0x00007650


	//   ....[15]....
        /*0874*/ 	.word	0x00007660


	//   ....[16]....
        /*0878*/ 	.word	0x00009780


	//   ....[17]....
        /*087c*/ 	.word	0x00009880


	//   ....[18]....
        /*0880*/ 	.word	0x00009fb0


	//   ....[19]....
        /*0884*/ 	.word	0x0000a010


	//   ....[20]....
        /*0888*/ 	.word	0x0000b4d0


	//   ....[21]....
        /*088c*/ 	.word	0x0000c230


	//   ....[22]....
        /*0890*/ 	.word	0x0000c260


	//   ....[23]....
        /*0894*/ 	.word	0x0000c300


	//   ....[24]....
        /*0898*/ 	.word	0x0000c310


	//   ....[25]....
        /*089c*/ 	.word	0x0000e2c0


	//   ....[26]....
        /*08a0*/ 	.word	0x0000e4f0


	//   ....[27]....
        /*08a4*/ 	.word	0x0000e640


	//   ....[28]....
        /*08a8*/ 	.word	0x0000ebf0


	//   ....[29]....
        /*08ac*/ 	.word	0x0000ec10


	//   ....[30]....
        /*08b0*/ 	.word	0x0000f970


	//   ....[31]....
        /*08b4*/ 	.word	0x0000f990


	//   ....[32]....
        /*08b8*/ 	.word	0x0000f9a0


	//   ....[33]....
        /*08bc*/ 	.word	0x0000f9b0


	//   ....[34]....
        /*08c0*/ 	.word	0x0000fee0


	//   ....[35]....
        /*08c4*/ 	.word	0x0000ff20


	//   ....[36]....
        /*08c8*/ 	.word	0x0000ff50


	//   ....[37]....
        /*08cc*/ 	.word	0x0000ff80


	//   ....[38]....
        /*08d0*/ 	.word	0x0000ffa0


	//   ....[39]....
        /*08d4*/ 	.word	0x0000ffb0


	//   ....[40]....
        /*08d8*/ 	.word	0x0000fff0


	//   ....[41]....
        /*08dc*/ 	.word	0x00010020


	//   ....[42]....
        /*08e0*/ 	.word	0x00010510


	//   ....[43]....
        /*08e4*/ 	.word	0x00010520


	//   ....[44]....
        /*08e8*/ 	.word	0x000107a0


	//   ....[45]....
        /*08ec*/ 	.word	0x000107b0


	//   ....[46]....
        /*08f0*/ 	.word	0x00011240


	//   ....[47]....
        /*08f4*/ 	.word	0x00011270


	//   ....[48]....
        /*08f8*/ 	.word	0x00011290


	//   ....[49]....
        /*08fc*/ 	.word	0x000112c0


	//   ....[50]....
        /*0900*/ 	.word	0x000112f0


	//   ....[51]....
        /*0904*/ 	.word	0x00011300


	//   ....[52]....
        /*0908*/ 	.word	0x00011330


	//   ....[53]....
        /*090c*/ 	.word	0x000113a0


	//   ....[54]....
        /*0910*/ 	.word	0x000114d0


	//   ....[55]....
        /*0914*/ 	.word	0x000116f0


	//   ....[56]....
        /*0918*/ 	.word	0x00011720


	//   ....[57]....
        /*091c*/ 	.word	0x00011750


	//   ....[58]....
        /*0920*/ 	.word	0x00011780


	//   ....[59]....
        /*0924*/ 	.word	0x000117b0


	//   ....[60]....
        /*0928*/ 	.word	0x000117e0


	//   ....[61]....
        /*092c*/ 	.word	0x00011960


	//   ....[62]....
        /*0930*/ 	.word	0x00011990


	//   ....[63]....
        /*0934*/ 	.word	0x000119c0


	//   ....[64]....
        /*0938*/ 	.word	0x000119f0


	//   ....[65]....
        /*093c*/ 	.word	0x00011a20


	//   ....[66]....
        /*0940*/ 	.word	0x00011a50


	//   ....[67]....
        /*0944*/ 	.word	0x00011ae0


	//   ....[68]....
        /*0948*/ 	.word	0x00011b10


	//   ....[69]....
        /*094c*/ 	.word	0x00011b20


	//   ....[70]....
        /*0950*/ 	.word	0x00011bc0


	//   ....[71]....
        /*0954*/ 	.word	0x00012b40


	//   ....[72]....
        /*0958*/ 	.word	0x00014040


	//   ....[73]....
        /*095c*/ 	.word	0x00014be0


	//   ....[74]....
        /*0960*/ 	.word	0x00014bf0


	//   ....[75]....
        /*0964*/ 	.word	0x00014c10


	//   ....[76]....
        /*0968*/ 	.word	0x00014c70


	//   ....[77]....
        /*096c*/ 	.word	0x00014c90


	//   ....[78]....
        /*0970*/ 	.word	0x00014d10


	//   ....[79]....
        /*0974*/ 	.word	0x00014d30


	//   ....[80]....
        /*0978*/ 	.word	0x00014db0


	//   ....[81]....
        /*097c*/ 	.word	0x00014dd0


	//   ....[82]....
        /*0980*/ 	.word	0x00014e50


	//   ....[83]....
        /*0984*/ 	.word	0x00014e70


	//   ....[84]....
        /*0988*/ 	.word	0x00014ef0


	//   ....[85]....
        /*098c*/ 	.word	0x00014f10


	//   ....[86]....
        /*0990*/ 	.word	0x00014f90


	//   ....[87]....
        /*0994*/ 	.word	0x00014fb0


	//   ....[88]....
        /*0998*/ 	.word	0x00014fc0


	//   ....[89]....
        /*099c*/ 	.word	0x00015030


	//   ....[90]....
        /*09a0*/ 	.word	0x00015080


	//   ....[91]....
        /*09a4*/ 	.word	0x00015140


	//   ....[92]....
        /*09a8*/ 	.word	0x00015150


	//   ....[93]....
        /*09ac*/ 	.word	0x000151c0


	//   ....[94]....
        /*09b0*/ 	.word	0x000151d0


	//   ....[95]....
        /*09b4*/ 	.word	0x00015210


	//   ....[96]....
        /*09b8*/ 	.word	0x00015230


	//   ....[97]....
        /*09bc*/ 	.word	0x000171d0


	//   ....[98]....
        /*09c0*/ 	.word	0x00017200


	//   ....[99]....
        /*09c4*/ 	.word	0x00017260


	//   ....[100]....
        /*09c8*/ 	.word	0x00017290


	//   ....[101]....
        /*09cc*/ 	.word	0x000172c0


	//   ....[102]....
        /*09d0*/ 	.word	0x000172f0


	//   ....[103]....
        /*09d4*/ 	.word	0x00017320


	//   ....[104]....
        /*09d8*/ 	.word	0x00017350


	//   ....[105]....
        /*09dc*/ 	.word	0x000174f0


	//   ....[106]....
        /*09e0*/ 	.word	0x00017520


	//   ....[107]....
        /*09e4*/ 	.word	0x00017550


	//   ....[108]....
        /*09e8*/ 	.word	0x00017580


	//   ....[109]....
        /*09ec*/ 	.word	0x000175b0


	//   ....[110]....
        /*09f0*/ 	.word	0x000175e0


	//   ....[111]....
        /*09f4*/ 	.word	0x000176a0


	//   ....[112]....
        /*09f8*/ 	.word	0x000176c0


	//   ....[113]....
        /*09fc*/ 	.word	0x000176d0


	//   ....[114]....
        /*0a00*/ 	.word	0x00017730


	//   ....[115]....
        /*0a04*/ 	.word	0x00017d50


	//   ....[116]....
        /*0a08*/ 	.word	0x000181b0


	//   ....[117]....
        /*0a0c*/ 	.word	0x00018260


	//   ....[118]....
        /*0a10*/ 	.word	0x000182f0


	//   ....[119]....
        /*0a14*/ 	.word	0x00018340


	//   ....[120]....
        /*0a18*/ 	.word	0x00018390


	//   ....[121]....
        /*0a1c*/ 	.word	0x00018470


	//   ....[122]....
        /*0a20*/ 	.word	0x00018500


	//   ....[123]....
        /*0a24*/ 	.word	0x00018550


	//   ....[124]....
        /*0a28*/ 	.word	0x000185a0


	//   ....[125]....
        /*0a2c*/ 	.word	0x000187c0


	//   ....[126]....
        /*0a30*/ 	.word	0x00018820


	//   ....[127]....
        /*0a34*/ 	.word	0x000188e0


	//   ....[128]....
        /*0a38*/ 	.word	0x00018950


	//   ....[129]....
        /*0a3c*/ 	.word	0x000189b0


	//   ....[130]....
        /*0a40*/ 	.word	0x00018a60


	//   ....[131]....
        /*0a44*/ 	.word	0x00018ac0


	//   ....[132]....
        /*0a48*/ 	.word	0x00018b50


	//   ....[133]....
        /*0a4c*/ 	.word	0x00018bd0


	//   ....[134]....
        /*0a50*/ 	.word	0x00018c20


	//   ....[135]....
        /*0a54*/ 	.word	0x00018cb0


	//   ....[136]....
        /*0a58*/ 	.word	0x00018d40


	//   ....[137]....
        /*0a5c*/ 	.word	0x00018de0


	//   ....[138]....
        /*0a60*/ 	.word	0x00018e80


	//   ....[139]....
        /*0a64*/ 	.word	0x00018ee0


	//   ....[140]....
        /*0a68*/ 	.word	0x00018f50


	//   ....[141]....
        /*0a6c*/ 	.word	0x00018fb0


	//   ....[142]....
        /*0a70*/ 	.word	0x00019020


	//   ....[143]....
        /*0a74*/ 	.word	0x000190e0


	//   ....[144]....
        /*0a78*/ 	.word	0x00019140


	//   ....[145]....
        /*0a7c*/ 	.word	0x00019200


	//   ....[146]....
        /*0a80*/ 	.word	0x000194e0


	//   ....[147]....
        /*0a84*/ 	.word	0x00019690


	//   ....[148]....
        /*0a88*/ 	.word	0x000196e0


	//   ....[149]....
        /*0a8c*/ 	.word	0x00019740


	//   ....[150]....
        /*0a90*/ 	.word	0x00019800


	//   ....[151]....
        /*0a94*/ 	.word	0x00019860


	//   ....[152]....
        /*0a98*/ 	.word	0x00019960


	//   ....[153]....
        /*0a9c*/ 	.word	0x000199c0


	//   ....[154]....
        /*0aa0*/ 	.word	0x00019ac0


	//   ....[155]....
        /*0aa4*/ 	.word	0x00019b20


	//   ....[156]....
        /*0aa8*/ 	.word	0x00019c20


	//   ....[157]....
        /*0aac*/ 	.word	0x00019c80


	//   ....[158]....
        /*0ab0*/ 	.word	0x00019d80


	//   ....[159]....
        /*0ab4*/ 	.word	0x00019de0


	//   ....[160]....
        /*0ab8*/ 	.word	0x00019ee0


	//   ....[161]....
        /*0abc*/ 	.word	0x00019f40


	//   ....[162]....
        /*0ac0*/ 	.word	0x00019ff0


	//   ....[163]....
        /*0ac4*/ 	.word	0x0001a0c0


	//   ....[164]....
        /*0ac8*/ 	.word	0x0001a190


	//   ....[165]....
        /*0acc*/ 	.word	0x0001a1f0


	//   ....[166]....
        /*0ad0*/ 	.word	0x0001a2e0


	//   ....[167]....
        /*0ad4*/ 	.word	0x0001a340


	//   ....[168]....
        /*0ad8*/ 	.word	0x0001a410


	//   ....[169]....
        /*0adc*/ 	.word	0x0001a470


	//   ....[170]....
        /*0ae0*/ 	.word	0x0001a530


	//   ....[171]....
        /*0ae4*/ 	.word	0x0001a850


	//   ....[172]....
        /*0ae8*/ 	.word	0x0001a8f0


	//   ....[173]....
        /*0aec*/ 	.word	0x0001aa70


	//   ....[174]....
        /*0af0*/ 	.word	0x0001aae0


	//   ....[175]....
        /*0af4*/ 	.word	0x0001ab50


	//   ....[176]....
        /*0af8*/ 	.word	0x0001abc0


	//   ....[177]....
        /*0afc*/ 	.word	0x0001ac30


	//   ....[178]....
        /*0b00*/ 	.word	0x0001acb0


	//   ....[179]....
        /*0b04*/ 	.word	0x0001ad30


	//   ....[180]....
        /*0b08*/ 	.word	0x0001adc0


	//   ....[181]....
        /*0b0c*/ 	.word	0x0001ae30


	//   ....[182]....
        /*0b10*/ 	.word	0x0001aea0


	//   ....[183]....
        /*0b14*/ 	.word	0x0001af10


	//   ....[184]....
        /*0b18*/ 	.word	0x0001af90


	//   ....[185]....
        /*0b1c*/ 	.word	0x0001b000


	//   ....[186]....
        /*0b20*/ 	.word	0x0001b0a0


	//   ....[187]....
        /*0b24*/ 	.word	0x0001b0f0


	//   ....[188]....
        /*0b28*/ 	.word	0x0001b180


	//   ....[189]....
        /*0b2c*/ 	.word	0x0001b2b0


	//----- nvinfo : EIATTR_REG_RECONFIG
	.align		4
.L_1451:
        /*0b30*/ 	.byte	0x01, 0x54
	.zero		2


	//----- nvinfo : EIATTR_SYSCALL_OFFSETS
	.align		4
        /*0b34*/ 	.byte	0x04, 0x46
        /*0b36*/ 	.short	(.L_1453 - .L_1452)


	//   ....[0]....
.L_1452:
        /*0b38*/ 	.word	0x00001bc0


	//   ....[1]....
        /*0b3c*/ 	.word	0x00001d10


	//   ....[2]....
        /*0b40*/ 	.word	0x00006180


	//   ....[3]....
        /*0b44*/ 	.word	0x00006510


	//   ....[4]....
        /*0b48*/ 	.word	0x00013c90


	//   ....[5]....
        /*0b4c*/ 	.word	0x00013de0


	//   ....[6]....
        /*0b50*/ 	.word	0x00013ee0


	//   ....[7]....
        /*0b54*/ 	.word	0x00014710


	//----- nvinfo : EIATTR_MBARRIER_INSTR_OFFSETS
	.align		4
.L_1453:
        /*0b58*/ 	.byte	0x04, 0x39
        /*0b5a*/ 	.short	(.L_1455 - .L_1454)


	//   ....[0]....
.L_1454:
        /*0b5c*/ 	.word	0x000002b0
        /*0b60*/ 	.word	0x000000ff
        /*0b64*/ 	.word	0x00030800
        /*0b68*/ 	.short	0x0100
        /*0b6a*/ 	.byte	0x08
	.zero		1


	//   ....[1]....
        /*0b6c*/ 	.word	0x000002c0
        /*0b70*/ 	.word	0x000000ff
        /*0b74*/ 	.word	0x00030820
        /*0b78*/ 	.short	0x0100
        /*0b7a*/ 	.byte	0x08
	.zero		1


	//   ....[2]....
        /*0b7c*/ 	.word	0x000003b0
        /*0b80*/ 	.word	0x000000ff
        /*0b84*/ 	.word	0x00030830
        /*0b88*/ 	.short	0x0100
        /*0b8a*/ 	.byte	0x08
	.zero		1


	//   ....[3]....
        /*0b8c*/ 	.word	0x000003c0
        /*0b90*/ 	.word	0x000000ff
        /*0b94*/ 	.word	0x00030840
        /*0b98*/ 	.short	0x0100
        /*0b9a*/ 	.byte	0x08
	.zero		1


	//   ....[4]....
        /*0b9c*/ 	.word	0x000003d0
        /*0ba0*/ 	.word	0x000000ff
        /*0ba4*/ 	.word	0x00030838
        /*0ba8*/ 	.short	0x0100
        /*0baa*/ 	.byte	0x08
	.zero		1


	//   ....[5]....
        /*0bac*/ 	.word	0x000003e0
        /*0bb0*/ 	.word	0x000000ff
        /*0bb4*/ 	.word	0x00030848
        /*0bb8*/ 	.short	0x0100
        /*0bba*/ 	.byte	0x08
	.zero		1


	//   ....[6]....
        /*0bbc*/ 	.word	0x00000510
        /*0bc0*/ 	.word	0x000000ff
        /*0bc4*/ 	.word	0x00030850
        /*0bc8*/ 	.short	0x0100
        /*0bca*/ 	.byte	0x08
	.zero		1


	//   ....[7]....
        /*0bcc*/ 	.word	0x00000520
        /*0bd0*/ 	.word	0x000000ff
        /*0bd4*/ 	.word	0x00030860
        /*0bd8*/ 	.short	0x0100
        /*0bda*/ 	.byte	0x08
	.zero		1


	//   ....[8]....
        /*0bdc*/ 	.word	0x00000530
        /*0be0*/ 	.word	0x000000ff
        /*0be4*/ 	.word	0x00030858
        /*0be8*/ 	.short	0x0100
        /*0bea*/ 	.byte	0x08
	.zero		1


	//   ....[9]....
        /*0bec*/ 	.word	0x00000540
        /*0bf0*/ 	.word	0x000000ff
        /*0bf4*/ 	.word	0x00030868
        /*0bf8*/ 	.short	0x0100
        /*0bfa*/ 	.byte	0x08
	.zero		1


	//   ....[10]....
        /*0bfc*/ 	.word	0x00000630
        /*0c00*/ 	.word	0x000000ff
        /*0c04*/ 	.word	0x00030870
        /*0c08*/ 	.short	0x0100
        /*0c0a*/ 	.byte	0x06
	.zero		1


	//   ....[11]....
        /*0c0c*/ 	.word	0x00000640
        /*0c10*/ 	.word	0x000000ff
        /*0c14*/ 	.word	0x00030880
        /*0c18*/ 	.short	0x0100
        /*0c1a*/ 	.byte	0x06
	.zero		1


	//   ....[12]....
        /*0c1c*/ 	.word	0x00000650
        /*0c20*/ 	.word	0x000000ff
        /*0c24*/ 	.word	0x00030878
        /*0c28*/ 	.short	0x0100
        /*0c2a*/ 	.byte	0x06
	.zero		1


	//   ....[13]....
        /*0c2c*/ 	.word	0x00000660
        /*0c30*/ 	.word	0x000000ff
        /*0c34*/ 	.word	0x00030888
        /*0c38*/ 	.short	0x0100
        /*0c3a*/ 	.byte	0x06
	.zero		1


	//   ....[14]....
        /*0c3c*/ 	.word	0x00000790
        /*0c40*/ 	.word	0x000000ff
        /*0c44*/ 	.word	0x00030890
        /*0c48*/ 	.short	0x0100
        /*0c4a*/ 	.byte	0x08
	.zero		1


	//   ....[15]....
        /*0c4c*/ 	.word	0x000007a0
        /*0c50*/ 	.word	0x000000ff
        /*0c54*/ 	.word	0x000308a0
        /*0c58*/ 	.short	0x0100
        /*0c5a*/ 	.byte	0x08
	.zero		1


	//   ....[16]....
        /*0c5c*/ 	.word	0x000007b0
        /*0c60*/ 	.word	0x000000ff
        /*0c64*/ 	.word	0x00030898
        /*0c68*/ 	.short	0x0100
        /*0c6a*/ 	.byte	0x08
	.zero		1


	//   ....[17]....
        /*0c6c*/ 	.word	0x000007c0
        /*0c70*/ 	.word	0x000000ff
        /*0c74*/ 	.word	0x000308a8
        /*0c78*/ 	.short	0x0100
        /*0c7a*/ 	.byte	0x08
	.zero		1


	//   ....[18]....
        /*0c7c*/ 	.word	0x000008f0
        /*0c80*/ 	.word	0x000000ff
        /*0c84*/ 	.word	0x000308b0
        /*0c88*/ 	.short	0x0100
        /*0c8a*/ 	.byte	0x08
	.zero		1


	//   ....[19]....
        /*0c8c*/ 	.word	0x00000900
        /*0c90*/ 	.word	0x000000ff
        /*0c94*/ 	.word	0x000308c0
        /*0c98*/ 	.short	0x0100
        /*0c9a*/ 	.byte	0x08
	.zero		1


	//   ....[20]....
        /*0c9c*/ 	.word	0x00000910
        /*0ca0*/ 	.word	0x000000ff
        /*0ca4*/ 	.word	0x000308b8
        /*0ca8*/ 	.short	0x0100
        /*0caa*/ 	.byte	0x08
	.zero		1


	//   ....[21]....
        /*0cac*/ 	.word	0x00000920
        /*0cb0*/ 	.word	0x000000ff
        /*0cb4*/ 	.word	0x000308c8
        /*0cb8*/ 	.short	0x0100
        /*0cba*/ 	.byte	0x08
	.zero		1


	//   ....[22]....
        /*0cbc*/ 	.word	0x00002f20
        /*0cc0*/ 	.word	0x00000052
        /*0cc4*/ 	.word	0x00030890
        /*0cc8*/ 	.short	0x010a
        /*0cca*/ 	.byte	0x3f
	.zero		1


	//   ....[23]....
        /*0ccc*/ 	.word	0x00004290
        /*0cd0*/ 	.word	0x00000052
        /*0cd4*/ 	.word	0x00030890
        /*0cd8*/ 	.short	0x010a
        /*0cda*/ 	.byte	0x3f
	.zero		1


	//   ....[24]....
        /*0cdc*/ 	.word	0x00005470
        /*0ce0*/ 	.word	0x00000052
        /*0ce4*/ 	.word	0x00030890
        /*0ce8*/ 	.short	0x010a
        /*0cea*/ 	.byte	0x3f
	.zero		1


	//   ....[25]....
        /*0cec*/ 	.word	0x00005690
        /*0cf0*/ 	.word	0x0000000c
        /*0cf4*/ 	.word	0x00000000
        /*0cf8*/ 	.short	0x0101
        /*0cfa*/ 	.byte	0x3f
	.zero		1


	//   ....[26]....
        /*0cfc*/ 	.word	0x000056d0
        /*0d00*/ 	.word	0x00000052
        /*0d04*/ 	.word	0x000308b0
        /*0d08*/ 	.short	0x010a
        /*0d0a*/ 	.byte	0x3f
	.zero		1


	//   ....[27]....
        /*0d0c*/ 	.word	0x00005a90
        /*0d10*/ 	.word	0x00000052
        /*0d14*/ 	.word	0x00000000
        /*0d18*/ 	.short	0x0101
        /*0d1a*/ 	.byte	0x3f
	.zero		1


	//   ....[28]....
        /*0d1c*/ 	.word	0x00006220
        /*0d20*/ 	.word	0x00000002
        /*0d24*/ 	.word	0x00030800
        /*0d28*/ 	.short	0x010a
        /*0d2a*/ 	.byte	0x3f
	.zero		1


	//   ....[29]....
        /*0d2c*/ 	.word	0x00006270
        /*0d30*/ 	.word	0x00000002
        /*0d34*/ 	.word	0x00030800
        /*0d38*/ 	.short	0x010a
        /*0d3a*/ 	.byte	0x3f
	.zero		1


	//   ....[30]....
        /*0d3c*/ 	.word	0x00006880
        /*0d40*/ 	.word	0x00000002
        /*0d44*/ 	.word	0x00030800
        /*0d48*/ 	.short	0x010a
        /*0d4a*/ 	.byte	0x3f
	.zero		1


	//   ....[31]....
        /*0d4c*/ 	.word	0x00007840
        /*0d50*/ 	.word	0x00000002
        /*0d54*/ 	.word	0x00030800
        /*0d58*/ 	.short	0x010a
        /*0d5a*/ 	.byte	0x3f
	.zero		1


	//   ....[32]....
        /*0d5c*/ 	.word	0x00008700
        /*0d60*/ 	.word	0x00000008
        /*0d64*/ 	.word	0x00030830
        /*0d68*/ 	.short	0x010a
        /*0d6a*/ 	.byte	0x3f
	.zero		1


	//   ....[33]....
        /*0d6c*/ 	.word	0x000087c0
        /*0d70*/ 	.word	0x00000008
        /*0d74*/ 	.word	0x00030830
        /*0d78*/ 	.short	0x010a
        /*0d7a*/ 	.byte	0x3f
	.zero		1


	//   ....[34]....
        /*0d7c*/ 	.word	0x0000a200
        /*0d80*/ 	.word	0x00000008
        /*0d84*/ 	.word	0x00000000
        /*0d88*/ 	.short	0x0101
        /*0d8a*/ 	.byte	0x3f
	.zero		1


	//   ....[35]....
        /*0d8c*/ 	.word	0x0000b700
        /*0d90*/ 	.word	0x00000000
        /*0d94*/ 	.word	0x00030830
        /*0d98*/ 	.short	0x010a
        /*0d9a*/ 	.byte	0x3f
	.zero		1


	//   ....[36]....
        /*0d9c*/ 	.word	0x0000b750
        /*0da0*/ 	.word	0x00000000
        /*0da4*/ 	.word	0x00030830
        /*0da8*/ 	.short	0x010a
        /*0daa*/ 	.byte	0x3f
	.zero		1


	//   ....[37]....
        /*0dac*/ 	.word	0x0000baa0
        /*0db0*/ 	.word	0x00000003
        /*0db4*/ 	.word	0x00030850
        /*0db8*/ 	.short	0x010a
        /*0dba*/ 	.byte	0x3f
	.zero		1


	//   ....[38]....
        /*0dbc*/ 	.word	0x0000baf0
        /*0dc0*/ 	.word	0x00000003
        /*0dc4*/ 	.word	0x00030850
        /*0dc8*/ 	.short	0x010a
        /*0dca*/ 	.byte	0x3f
	.zero		1


	//   ....[39]....
        /*0dcc*/ 	.word	0x0000d140
        /*0dd0*/ 	.word	0x0000000e
        /*0dd4*/ 	.word	0x00000000
        /*0dd8*/ 	.short	0x0101
        /*0dda*/ 	.byte	0x3f
	.zero		1


	//   ....[40]....
        /*0ddc*/ 	.word	0x0000d150
        /*0de0*/ 	.word	0x0000000d
        /*0de4*/ 	.word	0x00000000
        /*0de8*/ 	.short	0x0101
        /*0dea*/ 	.byte	0x3f
	.zero		1


	//   ....[41]....
        /*0dec*/ 	.word	0x0000e340
        /*0df0*/ 	.word	0x0000000d
        /*0df4*/ 	.word	0x00030850
        /*0df8*/ 	.short	0x010a
        /*0dfa*/ 	.byte	0x3f
	.zero		1


	//   ....[42]....
        /*0dfc*/ 	.word	0x0000e400
        /*0e00*/ 	.word	0x0000000d
        /*0e04*/ 	.word	0x00030850
        /*0e08*/ 	.short	0x010a
        /*0e0a*/ 	.byte	0x3f
	.zero		1


	//   ....[43]....
        /*0e0c*/ 	.word	0x0000ed40
        /*0e10*/ 	.word	0x00000007
        /*0e14*/ 	.word	0x00000000
        /*0e18*/ 	.short	0x0101
        /*0e1a*/ 	.byte	0x3f
	.zero		1


	//   ....[44]....
        /*0e1c*/ 	.word	0x0000feb0
        /*0e20*/ 	.word	0x00000003
        /*0e24*/ 	.word	0x00000000
        /*0e28*/ 	.short	0x0101
        /*0e2a*/ 	.byte	0x3f
	.zero		1


	//   ....[45]....
        /*0e2c*/ 	.word	0x000103a0
        /*0e30*/ 	.word	0x00000008
        /*0e34*/ 	.word	0x00000000
        /*0e38*/ 	.short	0x0101
        /*0e3a*/ 	.byte	0x3f
	.zero		1


	//   ....[46]....
        /*0e3c*/ 	.word	0x00012c20
        /*0e40*/ 	.word	0x00000010
        /*0e44*/ 	.word	0x00030820
        /*0e48*/ 	.short	0x010a
        /*0e4a*/ 	.byte	0x3f
	.zero		1


	//   ....[47]....
        /*0e4c*/ 	.word	0x00012ce0
        /*0e50*/ 	.word	0x00000007
        /*0e54*/ 	.word	0x000308a0
        /*0e58*/ 	.short	0x010a
        /*0e5a*/ 	.byte	0x3f
	.zero		1


	//   ....[48]....
        /*0e5c*/ 	.word	0x00012f10
        /*0e60*/ 	.word	0x00000007
        /*0e64*/ 	.word	0x000308c0
        /*0e68*/ 	.short	0x010a
        /*0e6a*/ 	.byte	0x3f
	.zero		1


	//   ....[49]....
        /*0e6c*/ 	.word	0x00013290
        /*0e70*/ 	.word	0x00000006
        /*0e74*/ 	.word	0x000308a0
        /*0e78*/ 	.short	0x010a
        /*0e7a*/ 	.byte	0x3f
	.zero		1


	//   ....[50]....
        /*0e7c*/ 	.word	0x000134b0
        /*0e80*/ 	.word	0x00000006
        /*0e84*/ 	.word	0x000308c0
        /*0e88*/ 	.short	0x010a
        /*0e8a*/ 	.byte	0x3f
	.zero		1


	//   ....[51]....
        /*0e8c*/ 	.word	0x00014270
        /*0e90*/ 	.word	0x00000000
        /*0e94*/ 	.word	0x00030840
        /*0e98*/ 	.short	0x010a
        /*0e9a*/ 	.byte	0x3f
	.zero		1


	//   ....[52]....
        /*0e9c*/ 	.word	0x000152e0
        /*0ea0*/ 	.word	0x00000010
        /*0ea4*/ 	.word	0x00030800
        /*0ea8*/ 	.short	0x0107
        /*0eaa*/ 	.byte	0x3f
	.zero		1


	//   ....[53]....
        /*0eac*/ 	.word	0x000153d0
        /*0eb0*/ 	.word	0x00000010
        /*0eb4*/ 	.word	0x00030800
        /*0eb8*/ 	.short	0x0101
        /*0eba*/ 	.byte	0x3f
	.zero		1


	//   ....[54]....
        /*0ebc*/ 	.word	0x000153f0
        /*0ec0*/ 	.word	0x00000010
        /*0ec4*/ 	.word	0x00030820
        /*0ec8*/ 	.short	0x010a
        /*0eca*/ 	.byte	0x3f
	.zero		1


	//   ....[55]....
        /*0ecc*/ 	.word	0x00015790
        /*0ed0*/ 	.word	0x00000002
        /*0ed4*/ 	.word	0x00030840
        /*0ed8*/ 	.short	0x010a
        /*0eda*/ 	.byte	0x3f
	.zero		1


	//   ....[56]....
        /*0edc*/ 	.word	0x00015a10
        /*0ee0*/ 	.word	0x00000003
        /*0ee4*/ 	.word	0x00000060
        /*0ee8*/ 	.short	0x010a
        /*0eea*/ 	.byte	0x3f
	.zero		1


	//   ....[57]....
        /*0eec*/ 	.word	0x00015f70
        /*0ef0*/ 	.word	0x00000002
        /*0ef4*/ 	.word	0x00030840
        /*0ef8*/ 	.short	0x010a
        /*0efa*/ 	.byte	0x3f
	.zero		1


	//   ....[58]....
        /*0efc*/ 	.word	0x000161f0
        /*0f00*/ 	.word	0x0000000a
        /*0f04*/ 	.word	0x00000060
        /*0f08*/ 	.short	0x010a
        /*0f0a*/ 	.byte	0x3f
	.zero		1


	//   ....[59]....
        /*0f0c*/ 	.word	0x00016690
        /*0f10*/ 	.word	0x00000002
        /*0f14*/ 	.word	0x00030840
        /*0f18*/ 	.short	0x010a
        /*0f1a*/ 	.byte	0x3f
	.zero		1


	//   ....[60]....
        /*0f1c*/ 	.word	0x00016920
        /*0f20*/ 	.word	0x00000003
        /*0f24*/ 	.word	0x00000060
        /*0f28*/ 	.short	0x010a
        /*0f2a*/ 	.byte	0x3f
	.zero		1


	//   ....[61]....
        /*0f2c*/ 	.word	0x00016d70
        /*0f30*/ 	.word	0x00000003
        /*0f34*/ 	.word	0x00030860
        /*0f38*/ 	.short	0x010a
        /*0f3a*/ 	.byte	0x3f
	.zero		1


	//   ....[62]....
        /*0f3c*/ 	.word	0x00017cd0
        /*0f40*/ 	.word	0x00000009
        /*0f44*/ 	.word	0x00030820
        /*0f48*/ 	.short	0x010a
        /*0f4a*/ 	.byte	0x3f
	.zero		1


	//   ....[63]....
        /*0f4c*/ 	.word	0x00017e60
        /*0f50*/ 	.word	0x00000007
        /*0f54*/ 	.word	0x00000000
        /*0f58*/ 	.short	0x010a
        /*0f5a*/ 	.byte	0x3f
	.zero		1


	//   ....[64]....
        /*0f5c*/ 	.word	0x00017ed0
        /*0f60*/ 	.word	0x00000003
        /*0f64*/ 	.word	0x00000000
        /*0f68*/ 	.short	0x010a
        /*0f6a*/ 	.byte	0x3f
	.zero		1


	//   ....[65]....
        /*0f6c*/ 	.word	0x00017f30
        /*0f70*/ 	.word	0x00000005
        /*0f74*/ 	.word	0x00000000
        /*0f78*/ 	.short	0x010a
        /*0f7a*/ 	.byte	0x3f
	.zero		1


	//   ....[66]....
        /*0f7c*/ 	.word	0x00017f60
        /*0f80*/ 	.word	0x00000003
        /*0f84*/ 	.word	0x00000000
        /*0f88*/ 	.short	0x010a
        /*0f8a*/ 	.byte	0x3f
	.zero		1


	//   ....[67]....
        /*0f8c*/ 	.word	0x00017fc0
        /*0f90*/ 	.word	0x00000052
        /*0f94*/ 	.word	0x00030890
        /*0f98*/ 	.short	0x010a
        /*0f9a*/ 	.byte	0x3f
	.zero		1


	//   ....[68]....
        /*0f9c*/ 	.word	0x00018010
        /*0fa0*/ 	.word	0x00000052
        /*0fa4*/ 	.word	0x00030890
        /*0fa8*/ 	.short	0x010a
        /*0faa*/ 	.byte	0x3f
	.zero		1


	//   ....[69]....
        /*0fac*/ 	.word	0x00018060
        /*0fb0*/ 	.word	0x00000052
        /*0fb4*/ 	.word	0x00030890
        /*0fb8*/ 	.short	0x010a
        /*0fba*/ 	.byte	0x3f
	.zero		1


	//   ....[70]....
        /*0fbc*/ 	.word	0x000180b0
        /*0fc0*/ 	.word	0x00000052
        /*0fc4*/ 	.word	0x000308b0
        /*0fc8*/ 	.short	0x010a
        /*0fca*/ 	.byte	0x3f
	.zero		1


	//   ....[71]....
        /*0fcc*/ 	.word	0x000183c0
        /*0fd0*/ 	.word	0x00000002
        /*0fd4*/ 	.word	0x00030800
        /*0fd8*/ 	.short	0x010a
        /*0fda*/ 	.byte	0x3f
	.zero		1


	//   ....[72]....
        /*0fdc*/ 	.word	0x000185d0
        /*0fe0*/ 	.word	0x00000002
        /*0fe4*/ 	.word	0x00030800
        /*0fe8*/ 	.short	0x010a
        /*0fea*/ 	.byte	0x3f
	.zero		1


	//   ....[73]....
        /*0fec*/ 	.word	0x00018620
        /*0ff0*/ 	.word	0x00000008
        /*0ff4*/ 	.word	0x00030830
        /*0ff8*/ 	.short	0x010a
        /*0ffa*/ 	.byte	0x3f
	.zero		1


	//   ....[74]....
        /*0ffc*/ 	.word	0x00018670
        /*1000*/ 	.word	0x00000000
        /*1004*/ 	.word	0x00030830
        /*1008*/ 	.short	0x010a
        /*100a*/ 	.byte	0x3f
	.zero		1


	//   ....[75]....
        /*100c*/ 	.word	0x000186c0
        /*1010*/ 	.word	0x00000003
        /*1014*/ 	.word	0x00030850
        /*1018*/ 	.short	0x010a
        /*101a*/ 	.byte	0x3f
	.zero		1


	//   ....[76]....
        /*101c*/ 	.word	0x00018710
        /*1020*/ 	.word	0x0000000d
        /*1024*/ 	.word	0x00030850
        /*1028*/ 	.short	0x010a
        /*102a*/ 	.byte	0x3f
	.zero		1


	//   ....[77]....
        /*102c*/ 	.word	0x000192c0
        /*1030*/ 	.word	0x00000010
        /*1034*/ 	.word	0x00030820
        /*1038*/ 	.short	0x010a
        /*103a*/ 	.byte	0x3f
	.zero		1


	//   ....[78]....
        /*103c*/ 	.word	0x00019310
        /*1040*/ 	.word	0x00000007
        /*1044*/ 	.word	0x000308a0
        /*1048*/ 	.short	0x010a
        /*104a*/ 	.byte	0x3f
	.zero		1


	//   ....[79]....
        /*104c*/ 	.word	0x00019360
        /*1050*/ 	.word	0x00000007
        /*1054*/ 	.word	0x000308c0
        /*1058*/ 	.short	0x010a
        /*105a*/ 	.byte	0x3f
	.zero		1


	//   ....[80]....
        /*105c*/ 	.word	0x000193b0
        /*1060*/ 	.word	0x00000006
        /*1064*/ 	.word	0x000308a0
        /*1068*/ 	.short	0x010a
        /*106a*/ 	.byte	0x3f
	.zero		1


	//   ....[81]....
        /*106c*/ 	.word	0x00019400
        /*1070*/ 	.word	0x00000006
        /*1074*/ 	.word	0x000308c0
        /*1078*/ 	.short	0x010a
        /*107a*/ 	.byte	0x3f
	.zero		1


	//   ....[82]....
        /*107c*/ 	.word	0x000195a0
        /*1080*/ 	.word	0x00000000
        /*1084*/ 	.word	0x00030840
        /*1088*/ 	.short	0x010a
        /*108a*/ 	.byte	0x3f
	.zero		1


	//   ....[83]....
        /*108c*/ 	.word	0x0001a570
        /*1090*/ 	.word	0x00000010
        /*1094*/ 	.word	0x00030820
        /*1098*/ 	.short	0x010a
        /*109a*/ 	.byte	0x3f
	.zero		1


	//   ....[84]....
        /*109c*/ 	.word	0x0001a5c0
        /*10a0*/ 	.word	0x00000002
        /*10a4*/ 	.word	0x00030840
        /*10a8*/ 	.short	0x010a
        /*10aa*/ 	.byte	0x3f
	.zero		1


	//   ....[85]....
        /*10ac*/ 	.word	0x0001a610
        /*10b0*/ 	.word	0x00000003
        /*10b4*/ 	.word	0x00000060
        /*10b8*/ 	.short	0x010a
        /*10ba*/ 	.byte	0x3f
	.zero		1


	//   ....[86]....
        /*10bc*/ 	.word	0x0001a660
        /*10c0*/ 	.word	0x00000002
        /*10c4*/ 	.word	0x00030840
        /*10c8*/ 	.short	0x010a
        /*10ca*/ 	.byte	0x3f
	.zero		1


	//   ....[87]....
        /*10cc*/ 	.word	0x0001a6b0
        /*10d0*/ 	.word	0x0000000a
        /*10d4*/ 	.word	0x00000060
        /*10d8*/ 	.short	0x010a
        /*10da*/ 	.byte	0x3f
	.zero		1


	//   ....[88]....
        /*10dc*/ 	.word	0x0001a700
        /*10e0*/ 	.word	0x00000002
        /*10e4*/ 	.word	0x00030840
        /*10e8*/ 	.short	0x010a
        /*10ea*/ 	.byte	0x3f
	.zero		1


	//   ....[89]....
        /*10ec*/ 	.word	0x0001a750
        /*10f0*/ 	.word	0x00000003
        /*10f4*/ 	.word	0x00000060
        /*10f8*/ 	.short	0x010a
        /*10fa*/ 	.byte	0x3f
	.zero		1


	//   ....[90]....
        /*10fc*/ 	.word	0x0001a7a0
        /*1100*/ 	.word	0x00000003
        /*1104*/ 	.word	0x00030860
        /*1108*/ 	.short	0x010a
        /*110a*/ 	.byte	0x3f
	.zero		1


	//   ....[91]....
        /*110c*/ 	.word	0x0001b1d0
        /*1110*/ 	.word	0x00000009
        /*1114*/ 	.word	0x00030820
        /*1118*/ 	.short	0x010a
        /*111a*/ 	.byte	0x3f
	.zero		1


	//   ....[92]....
        /*111c*/ 	.word	0x0001b370
        /*1120*/ 	.word	0x00000007
        /*1124*/ 	.word	0x00000000
        /*1128*/ 	.short	0x010a
        /*112a*/ 	.byte	0x3f
	.zero		1


	//   ....[93]....
        /*112c*/ 	.word	0x0001b3c0
        /*1130*/ 	.word	0x00000003
        /*1134*/ 	.word	0x00000000
        /*1138*/ 	.short	0x010a
        /*113a*/ 	.byte	0x3f
	.zero		1


	//   ....[94]....
        /*113c*/ 	.word	0x0001b410
        /*1140*/ 	.word	0x00000005
        /*1144*/ 	.word	0x00000000
        /*1148*/ 	.short	0x010a
        /*114a*/ 	.byte	0x3f
	.zero		1


	//----- nvinfo : EIATTR_NUM_MBARRIERS
	.align		4
.L_1455:
        /*114c*/ 	.byte	0x03, 0x38
        /*114e*/ 	.short	0x0016


	//----- nvinfo : EIATTR_EXIT_INSTR_OFFSETS
	.align		4
        /*1150*/ 	.byte	0x04, 0x1c
        /*1152*/ 	.short	(.L_1457 - .L_1456)


	//   ....[0]....
.L_1456:
        /*1154*/ 	.word	0x00017fb0


	//----- nvinfo : EIATTR_MAX_THREADS
	.align		4
.L_1457:
        /*1158*/ 	.byte	0x04, 0x05
        /*115a*/ 	.short	(.L_1459 - .L_1458)
.L_1458:
        /*115c*/ 	.word	0x00000200
        /*1160*/ 	.word	0x00000001
        /*1164*/ 	.word	0x00000001


	//----- nvinfo : EIATTR_CRS_STACK_SIZE
	.align		4
.L_1459:
        /*1168*/ 	.byte	0x04, 0x1e
        /*116a*/ 	.short	(.L_1461 - .L_1460)
.L_1460:
        /*116c*/ 	.word	0x00000000


	//----- nvinfo : EIATTR_CBANK_PARAM_SIZE
	.align		4
.L_1461:
        /*1170*/ 	.byte	0x03, 0x19
        /*1172*/ 	.short	0x0af0


	//----- nvinfo : EIATTR_PARAM_CBANK
	.align		4
        /*1174*/ 	.byte	0x04, 0x0a
        /*1176*/ 	.short	(.L_1463 - .L_1462)
	.align		4
.L_1462:
        /*1178*/ 	.word	index@(.nv.constant0._ZN7cutlass13device_kernelIN5flash11enable_sm90INS1_16FlashAttnFwdSm90INS1_25CollectiveMainloopFwdSm90ILi2EN4cute5tupleIJNS5_1CILi1EEES8_S8_EEENS6_IJNS7_ILi192EEESA_NS7_ILi64EEEEEELi64ENS_10bfloat16_tEfNS_4arch4Sm90ELb0ELb0ELb0ELb1ELb0ELb1ELb0ELb0ELb1ELb1ELb1ELb0EEENS1_21CollectiveEpilogueFwdINS6_IJSA_SB_SA_EEES9_SD_SF_Li384ELb1ELb1ELb1ELb0EEENS1_36VarlenDynamicPersistentTileSchedulerILi192ELi192ELi384ELi128ELb1ELb1ELb1ELb0ELb1ELb1EEEEEEEEEvNT_6ParamsE)
        /*117c*/ 	.short	0x0210
        /*117e*/ 	.short	0x0af0


	//----- nvinfo : EIATTR_SW_WAR
	.align		4
.L_1463:
        /*1180*/ 	.byte	0x04, 0x36
        /*1182*/ 	.short	(.L_1465 - .L_1464)
.L_1464:
        /*1184*/ 	.word	0x00000008
.L_1465:


//--------------------- .nv.info._ZN7cutlass13device_kernelIN5flash11enable_sm90INS1_16FlashAttnFwdSm90INS1_25CollectiveMainloopFwdSm90ILi2EN4cute5tupleIJNS5_1CILi1EEES8_S8_EEENS6_IJNS7_ILi192EEENS7_ILi128EEENS7_ILi64EEEEEELi64ENS_10bfloat16_tEfNS_4arch4Sm90ELb0ELb1ELb0ELb0ELb0ELb0ELb0ELb1ELb1ELb1ELb1ELb0EEENS1_21CollectiveEpilogueFwdINS6_IJSA_SC_SB_EEES9_SE_SG_Li384ELb0ELb1ELb1ELb0EEENS1_19SingleTileSchedulerILb0ELb1ELb1ELi192EEEEEEEEEvNT_6ParamsE --------------------------
	.section	.nv.info._ZN7cutlass13device_kernelIN5flash11enable_sm90INS1_16FlashAttnFwdSm90INS1_25CollectiveMainloopFwdSm90ILi2EN4cute5tupleIJNS5_1CILi1EEES8_S8_EEENS6_IJNS7_ILi192EEENS7_ILi128EEENS7_ILi64EEEEEELi64ENS_10bfloat16_tEfNS_4arch4Sm90ELb0ELb1ELb0ELb0ELb0ELb0ELb0ELb1ELb1ELb1ELb1ELb0EEENS1_21CollectiveEpilogueFwdINS6_IJSA_SC_SB_EEES9_SE_SG_Li384ELb0ELb1ELb1ELb0EEENS1_19SingleTileSchedulerILb0ELb1ELb1ELi192EEEEEEEEEvNT_6ParamsE,"",@"SHT_CUDA_INFO"
	.sectionflags	@""
	.align	4


	//----- nvinfo : EIATTR_CUDA_API_VERSION
	.align		4
        /*0000*/ 	.byte	0x04, 0x37
        /*0002*/ 	.short	(.L_1467 - .L_1466)
.L_1466:
        /*0004*/ 	.word	0x00000082


	//----- nvinfo : EIATTR_KPARAM_INFO
	.align		4
.L_1467:
        /*0008*/ 	.byte	0x04, 0x17
        /*000a*/ 	.short	(.L_1469 - .L_1468)
.L_1468:
        /*000c*/ 	.word	0x00000000
        /*0010*/ 	.short	0x0000
        /*0012*/ 	.short	0x0070
        /*0014*/ 	.byte	0x00, 0xf0, 0x01, 0x28


	//----- nvinfo : EIATTR_SPARSE_MMA_MASK
	.align		4
.L_1469:
        /*0018*/ 	.byte	0x03, 0x50
        /*001a*/ 	.short	0x0000


	//----- nvinfo : EIATTR_MAXREG_COUNT
	.align		4
        /*001c*/ 	.byte	0x03, 0x1b
        /*001e*/ 	.short	0x0080


	//----- nvinfo : EIATTR_NUM_BARRIERS
	.align		4
        /*0020*/ 	.byte	0x02, 0x4c
        /*0022*/ 	.byte	0x10
	.zero		1


	//----- nvinfo : EIATTR_EXTERNS
	.align		4
        /*0024*/ 	.byte	0x04, 0x0f
        /*0026*/ 	.short	(.L_1471 - .L_1470)


	//   ....[0]....
	.align		4
.L_1470:
        /*0028*/ 	.word	index@(__assertfail)


	//----- nvinfo : EIATTR_MERCURY_ISA_VERSION
	.align		4
.L_1471:
        /*002c*/ 	.byte	0x03, 0x5f
        /*002e*/ 	.short	0x0101


	//----- nvinfo : EIATTR_INT_WARP_WIDE_INSTR_OFFSETS
	.align		4
        /*0030*/ 	.byte	0x04, 0x31
        /*0032*/ 	.short	(.L_1473 - .L_1472)


	//   ....[0]....
.L_1472:
        /*0034*/ 	.word	0x00000120


	//   ....[1]....
        /*0038*/ 	.word	0x00000160


	//   ....[2]....
        /*003c*/ 	.word	0x000001d0


	//----- nvinfo : EIATTR_COOP_GROUP_MASK_REGIDS
	.align		4
.L_1473:
        /*0040*/ 	.byte	0x04, 0x29
        /*0042*/ 	.short	(.L_1475 - .L_1474)


	//   ....[0]....
.L_1474:
        /*0044*/ 	.word	0xffffffff


	//   ....[1]....
        /*0048*/ 	.word	0xffffffff


	//   ....[2]....
        /*004c*/ 	.word	0xffffffff


	//   ....[3]....
        /*0050*/ 	.word	0xffffffff


	//   ....[4]....
        /*0054*/ 	.word	0xffffffff


	//   ....[5]....
        /*0058*/ 	.word	0xffffffff


	//   ....[6]....
        /*005c*/ 	.word	0xffffffff


	//   ....[7]....
        /*0060*/ 	.word	0xffffffff


	//   ....[8]....
        /*0064*/ 	.word	0xffffffff


	//   ....[9]....
        /*0068*/ 	.word	0xffffffff


	//   ....[10]....
        /*006c*/ 	.word	0xffffffff


	//   ....[11]....
        /*0070*/ 	.word	0xffffffff


	//   ....[12]....
        /*0074*/ 	.word	0xffffffff


	//   ....[13]....
        /*0078*/ 	.word	0xffffffff


	//   ....[14]....
        /*007c*/ 	.word	0xffffffff


	//   ....[15]....
        /*0080*/ 	.word	0xffffffff


	//   ....[16]....
        /*0084*/ 	.word	0xffffffff


	//   ....[17]....
        /*0088*/ 	.word	0xffffffff


	//   ....[18]....
        /*008c*/ 	.word	0xffffffff


	//   ....[19]....
        /*0090*/ 	.word	0xffffffff


	//   ....[20]....
        /*0094*/ 	.word	0xffffffff


	//   ....[21]....
        /*0098*/ 	.word	0xffffffff


	//   ....[22]....
        /*009c*/ 	.word	0xffffffff


	//   ....[23]....
        /*00a0*/ 	.word	0xffffffff


	//   ....[24]....
        /*00a4*/ 	.word	0xffffffff


	//   ....[25]....
        /*00a8*/ 	.word	0xffffffff


	//   ....[26]....
        /*00ac*/ 	.word	0xffffffff


	//   ....[27]....
        /*00b0*/ 	.word	0xffffffff


	//   ....[28]....
        /*00b4*/ 	.word	0xffffffff


	//   ....[29]....
        /*00b8*/ 	.word	0xffffffff


	//   ....[30]....
        /*00bc*/ 	.word	0xffffffff


	//   ....[31]....
        /*00c0*/ 	.word	0xffffffff


	//   ....[32]....
        /*00c4*/ 	.word	0xffffffff


	//   ....[33]....
        /*00c8*/ 	.word	0xffffffff


	//   ....[34]....
        /*00cc*/ 	.word	0xffffffff


	//   ....[35]....
        /*00d0*/ 	.word	0xffffffff


	//   ....[36]....
        /*00d4*/ 	.word	0xffffffff


	//   ....[37]....
        /*00d8*/ 	.word	0xffffffff


	//   ....[38]....
        /*00dc*/ 	.word	0xffffffff


	//   ....[39]....
        /*00e0*/ 	.word	0xffffffff


	//   ....[40]....
        /*00e4*/ 	.word	0xffffffff


	//   ....[41]....
        /*00e8*/ 	.word	0xffffffff


	//   ....[42]....
        /*00ec*/ 	.word	0xffffffff


	//   ....[43]....
        /*00f0*/ 	.word	0xffffffff


	//   ....[44]....
        /*00f4*/ 	.word	0xffffffff


	//   ....[45]....
        /*00f8*/ 	.word	0xffffffff


	//   ....[46]....
        /*00fc*/ 	.word	0xffffffff


	//   ....[47]....
        /*0100*/ 	.word	0xffffffff


	//   ....[48]....
        /*0104*/ 	.word	0xffffffff


	//   ....[49]....
        /*0108*/ 	.word	0xffffffff


	//   ....[50]....
        /*010c*/ 	.word	0xffffffff


	//   ....[51]....
        /*0110*/ 	.word	0xffffffff


	//   ....[52]....
        /*0114*/ 	.word	0xffffffff


	//   ....[53]....
        /*0118*/ 	.word	0xffffffff


	//   ....[54]....
        /*011c*/ 	.word	0xffffffff


	//   ....[55]....
        /*0120*/ 	.word	0xffffffff


	//   ....[56]....
        /*0124*/ 	.word	0xffffffff


	//   ....[57]....
        /*0128*/ 	.word	0xffffffff


	//   ....[58]....
        /*012c*/ 	.word	0xffffffff


	//   ....[59]....
        /*0130*/ 	.word	0xffffffff


	//   ....[60]....
        /*0134*/ 	.word	0xffffffff


	//   ....[61]....
        /*0138*/ 	.word	0xffffffff


	//   ....[62]....
        /*013c*/ 	.word	0xffffffff


	//   ....[63]....
        /*0140*/ 	.word	0xffffffff


	//   ....[64]....
        /*0144*/ 	.word	0xffffffff


	//   ....[65]....
        /*0148*/ 	.word	0xffffffff


	//   ....[66]....
        /*014c*/ 	.word	0xffffffff


	//   ....[67]....
        /*0150*/ 	.word	0xffffffff


	//   ....[68]....
        /*0154*/ 	.word	0xffffffff


	//   ....[69]....
        /*0158*/ 	.word	0x0500000f


	//   ....[70]....
        /*015c*/ 	.word	0x0500000f


	//   ....[71]....
        /*0160*/ 	.word	0x0500000f


	//   ....[72]....
        /*0164*/ 	.word	0x0500000f


	//   ....[73]....
        /*0168*/ 	.word	0x0500000f


	//   ....[74]....
        /*016c*/ 	.word	0x0500000f


	//   ....[75]....
        /*0170*/ 	.word	0x0500000f


	//   ....[76]....
        /*0174*/ 	.word	0x0500000f


	//   ....[77]....
        /*0178*/ 	.word	0x0500000f


	//   ....[78]....
        /*017c*/ 	.word	0x0500000f


	//   ....[79]....
        /*0180*/ 	.word	0x0500000f


	//   ....[80]....
        /*0184*/ 	.word	0x0500000f


	//   ....[81]....
        /*0188*/ 	.word	0x0500000f


	//   ....[82]....
        /*018c*/ 	.word	0x0500000f


	//   ....[83]....
        /*0190*/ 	.word	0x0500000f


	//   ....[84]....
        /*0194*/ 	.word	0x0500000f


	//   ....[85]....
        /*0198*/ 	.word	0x0500000f


	//   ....[86]....
        /*019c*/ 	.word	0x0500000f


	//   ....[87]....
        /*01a0*/ 	.word	0x0500000f


	//   ....[88]....
        /*01a4*/ 	.word	0x0500000f


	//   ....[89]....
        /*01a8*/ 	.word	0x0500000f


	//   ....[90]....
        /*01ac*/ 	.word	0x0500000f


	//   ....[91]....
        /*01b0*/ 	.word	0x0500000f


	//   ....[92]....
        /*01b4*/ 	.word	0x0500000f


	//   ....[93]....
        /*01b8*/ 	.word	0x0500000f


	//   ....[94]....
        /*01bc*/ 	.word	0x0500000f


	//----- nvinfo : EIATTR_COOP_GROUP_INSTR_OFFSETS
	.align		4
.L_1475:
        /*01c0*/ 	.byte	0x04, 0x28
        /*01c2*/ 	.short	(.L_1477 - .L_1476)


	//   ....[0]....
.L_1476:
        /*01c4*/ 	.word	0x00000060


	//   ....[1]....
        /*01c8*/ 	.word	0x00000130


	//   ....[2]....
        /*01cc*/ 	.word	0x00000180


	//   ....[3]....
        /*01d0*/ 	.word	0x000003b0


	//   ....[4]....
        /*01d4*/ 	.word	0x00000510


	//   ....[5]....
        /*01d8*/ 	.word	0x00000630


	//   ....[6]....
        /*01dc*/ 	.word	0x00000790


	//   ....[7]....
        /*01e0*/ 	.word	0x000014a0


	//   ....[8]....
        /*01e4*/ 	.word	0x00001bf0


	//   ....[9]....
        /*01e8*/ 	.word	0x00001f00


	//   ....[10]....
        /*01ec*/ 	.word	0x00003180


	//   ....[11]....
        /*01f0*/ 	.word	0x000032b0


	//   ....[12]....
        /*01f4*/ 	.word	0x00003c40


	//   ....[13]....
        /*01f8*/ 	.word	0x00003cc0


	//   ....[14]....
        /*01fc*/ 	.word	0x00005160


	//   ....[15]....
        /*0200*/ 	.word	0x000053e0


	//   ....[16]....
        /*0204*/ 	.word	0x00005f30


	//   ....[17]....
        /*0208*/ 	.word	0x00005f50


	//   ....[18]....
        /*020c*/ 	.word	0x000069d0


	//   ....[19]....
        /*0210*/ 	.word	0x00006a50


	//   ....[20]....
        /*0214*/ 	.word	0x00008160


	//   ....[21]....
        /*0218*/ 	.word	0x00008190


	//   ....[22]....
        /*021c*/ 	.word	0x00008720


	//   ....[23]....
        /*0220*/ 	.word	0x000087a0


	//   ....[24]....
        /*0224*/ 	.word	0x00009cf0


	//   ....[25]....
        /*0228*/ 	.word	0x0000a130


	//   ....[26]....
        /*022c*/ 	.word	0x0000acc0


	//   ....[27]....
        /*0230*/ 	.word	0x0000ace0


	//   ....[28]....
        /*0234*/ 	.word	0x0000b6d0


	//   ....[29]....
        /*0238*/ 	.word	0x0000b750


	//   ....[30]....
        /*023c*/ 	.word	0x0000c600


	//   ....[31]....
        /*0240*/ 	.word	0x0000c630


	//   ....[32]....
        /*0244*/ 	.word	0x0000c720


	//   ....[33]....
        /*0248*/ 	.word	0x0000c730


	//   ....[34]....
        /*024c*/ 	.word	0x0000d4c0


	//   ....[35]....
        /*0250*/ 	.word	0x0000d500


	//   ....[36]....
        /*0254*/ 	.word	0x0000d540


	//   ....[37]....
        /*0258*/ 	.word	0x0000d560


	//   ....[38]....
        /*025c*/ 	.word	0x0000d580


	//   ....[39]....
        /*0260*/ 	.word	0x0000d590


	//   ....[40]....
        /*0264*/ 	.word	0x0000d8d0


	//   ....[41]....
        /*0268*/ 	.word	0x0000d8e0


	//   ....[42]....
        /*026c*/ 	.word	0x0000e000


	//   ....[43]....
        /*0270*/ 	.word	0x0000eeb0


	//   ....[44]....
        /*0274*/ 	.word	0x0000f830


	//   ....[45]....
        /*0278*/ 	.word	0x0000f860


	//   ....[46]....
        /*027c*/ 	.word	0x0000f890


	//   ....[47]....
        /*0280*/ 	.word	0x0000f8b0


	//   ....[48]....
        /*0284*/ 	.word	0x0000f8c0


	//   ....[49]....
        /*0288*/ 	.word	0x0000f910


	//   ....[50]....
        /*028c*/ 	.word	0x0000f970


	//   ....[51]....
        /*0290*/ 	.word	0x0000f990


	//   ....[52]....
        /*0294*/ 	.word	0x0000f9f0


	//   ....[53]....
        /*0298*/ 	.word	0x0000fa20


	//   ....[54]....
        /*029c*/ 	.word	0x0000fa90


	//   ....[55]....
        /*02a0*/ 	.word	0x0000fac0


	//   ....[56]....
        /*02a4*/ 	.word	0x0000faf0


	//   ....[57]....
        /*02a8*/ 	.word	0x0000fb20


	//   ....[58]....
        /*02ac*/ 	.word	0x0000fb70


	//   ....[59]....
        /*02b0*/ 	.word	0x0000fb90


	//   ....[60]....
        /*02b4*/ 	.word	0x0000fbd0


	//   ....[61]....
        /*02b8*/ 	.word	0x0000fc00


	//   ....[62]....
        /*02bc*/ 	.word	0x0000fc30


	//   ....[63]....
        /*02c0*/ 	.word	0x0000fca0


	//   ....[64]....
        /*02c4*/ 	.word	0x0000fd20


	//   ....[65]....
        /*02c8*/ 	.word	0x0000fd30


	//   ....[66]....
        /*02cc*/ 	.word	0x0000fd60


	//   ....[67]....
        /*02d0*/ 	.word	0x0000fd90


	//   ....[68]....
        /*02d4*/ 	.word	0x00011650


	//   ....[69]....
        /*02d8*/ 	.word	0x00011c70


	//   ....[70]....
        /*02dc*/ 	.word	0x00011de0


	//   ....[71]....
        /*02e0*/ 	.word	0x00011e30


	//   ....[72]....
        /*02e4*/ 	.word	0x00011f50


	//   ....[73]....
        /*02e8*/ 	.word	0x00011fa0


	//   ....[74]....
        /*02ec*/ 	.word	0x00012030


	//   ....[75]....
        /*02f0*/ 	.word	0x000120e0


	//   ....[76]....
        /*02f4*/ 	.word	0x00012180


	//   ....[77]....
        /*02f8*/ 	.word	0x00012220


	//   ....[78]....
        /*02fc*/ 	.word	0x000122b0


	//   ....[79]....
        /*0300*/ 	.word	0x00012350


	//   ....[80]....
        /*0304*/ 	.word	0x000123f0


	//   ....[81]....
        /*0308*/ 	.word	0x00012480


	//   ....[82]....
        /*030c*/ 	.word	0x00012510


	//   ....[83]....
        /*0310*/ 	.word	0x000125c0


	//   ....[84]....
        /*0314*/ 	.word	0x00012620


	//   ....[85]....
        /*0318*/ 	.word	0x000126d0


	//   ....[86]....
        /*031c*/ 	.word	0x00012760


	//   ....[87]....
        /*0320*/ 	.word	0x00012840


	//   ....[88]....
        /*0324*/ 	.word	0x000128a0


	//   ....[89]....
        /*0328*/ 	.word	0x00012960


	//   ....[90]....
        /*032c*/ 	.word	0x000129c0


	//   ....[91]....
        /*0330*/ 	.word	0x00012a80


	//   ....[92]....
        /*0334*/ 	.word	0x00012b00


	//   ....[93]....
        /*0338*/ 	.word	0x00012bb0


	//   ....[94]....
        /*033c*/ 	.word	0x00012f80


	//----- nvinfo : EIATTR_REG_RECONFIG
	.align		4
.L_1477:
        /*0340*/ 	.byte	0x01, 0x54
	.zero		2


	//----- nvinfo : EIATTR_SYSCALL_OFFSETS
	.align		4
        /*0344*/ 	.byte	0x04, 0x46
        /*0346*/ 	.short	(.L_1479 - .L_1478)


	//   ....[0]....
.L_1478:
        /*0348*/ 	.word	0x00001660


	//   ....[1]....
        /*034c*/ 	.word	0x0000eb60


	//   ....[2]....
        /*0350*/ 	.word	0x0000eca0


	//   ....[3]....
        /*0354*/ 	.word	0x0000ed90


	//   ....[4]....
        /*0358*/ 	.word	0x0000f410


	//----- nvinfo : EIATTR_MBARRIER_INSTR_OFFSETS
	.align		4
.L_1479:
        /*035c*/ 	.byte	0x04, 0x39
        /*035e*/ 	.short	(.L_1481 - .L_1480)


	//   ....[0]....
.L_1480:
        /*0360*/ 	.word	0x00000260
        /*0364*/ 	.word	0x000000ff
        /*0368*/ 	.word	0x00016800
        /*036c*/ 	.short	0x0100
        /*036e*/ 	.byte	0x08
	.zero		1


	//   ....[1]....
        /*0370*/ 	.word	0x00000270
        /*0374*/ 	.word	0x000000ff
        /*0378*/ 	.word	0x00016820
        /*037c*/ 	.short	0x0100
        /*037e*/ 	.byte	0x08
	.zero		1


	//   ....[2]....
        /*0380*/ 	.word	0x00000360
        /*0384*/ 	.word	0x000000ff
        /*0388*/ 	.word	0x00016830
        /*038c*/ 	.short	0x0100
        /*038e*/ 	.byte	0x08
	.zero		1


	//   ....[3]....
        /*0390*/ 	.word	0x00000370
        /*0394*/ 	.word	0x000000ff
        /*0398*/ 	.word	0x00016840
        /*039c*/ 	.short	0x0100
        /*039e*/ 	.byte	0x08
	.zero		1


	//   ....[4]....
        /*03a0*/ 	.word	0x00000380
        /*03a4*/ 	.word	0x000000ff
        /*03a8*/ 	.word	0x00016838
        /*03ac*/ 	.short	0x0100
        /*03ae*/ 	.byte	0x08
	.zero		1


	//   ....[5]....
        /*03b0*/ 	.word	0x00000390
        /*03b4*/ 	.word	0x000000ff
        /*03b8*/ 	.word	0x00016848
        /*03bc*/ 	.short	0x0100
        /*03be*/ 	.byte	0x08
	.zero		1


	//   ....[6]....
        /*03c0*/ 	.word	0x000004c0
        /*03c4*/ 	.word	0x000000ff
        /*03c8*/ 	.word	0x00016850
        /*03cc*/ 	.short	0x0100
        /*03ce*/ 	.byte	0x08
	.zero		1


	//   ....[7]....
        /*03d0*/ 	.word	0x000004d0
        /*03d4*/ 	.word	0x000000ff
        /*03d8*/ 	.word	0x00016860
        /*03dc*/ 	.short	0x0100
        /*03de*/ 	.byte	0x08
	.zero		1


	//   ....[8]....
        /*03e0*/ 	.word	0x000004e0
        /*03e4*/ 	.word	0x000000ff
        /*03e8*/ 	.word	0x00016858
        /*03ec*/ 	.short	0x0100
        /*03ee*/ 	.byte	0x08
	.zero		1


	//   ....[9]....
        /*03f0*/ 	.word	0x000004f0
        /*03f4*/ 	.word	0x000000ff
        /*03f8*/ 	.word	0x00016868
        /*03fc*/ 	.short	0x0100
        /*03fe*/ 	.byte	0x08
	.zero		1


	//   ....[10]....
        /*0400*/ 	.word	0x000005e0
        /*0404*/ 	.word	0x000000ff
        /*0408*/ 	.word	0x00016870
        /*040c*/ 	.short	0x0100
        /*040e*/ 	.byte	0x06
	.zero		1


	//   ....[11]....
        /*0410*/ 	.word	0x000005f0
        /*0414*/ 	.word	0x000000ff
        /*0418*/ 	.word	0x00016880
        /*041c*/ 	.short	0x0100
        /*041e*/ 	.byte	0x06
	.zero		1


	//   ....[12]....
        /*0420*/ 	.word	0x00000600
        /*0424*/ 	.word	0x000000ff
        /*0428*/ 	.word	0x00016878
        /*042c*/ 	.short	0x0100
        /*042e*/ 	.byte	0x06
	.zero		1


	//   ....[13]....
        /*0430*/ 	.word	0x00000610
        /*0434*/ 	.word	0x000000ff
        /*0438*/ 	.word	0x00016888
        /*043c*/ 	.short	0x0100
        /*043e*/ 	.byte	0x06
	.zero		1


	//   ....[14]....
        /*0440*/ 	.word	0x00000740
        /*0444*/ 	.word	0x000000ff
        /*0448*/ 	.word	0x00016890
        /*044c*/ 	.short	0x0100
        /*044e*/ 	.byte	0x08
	.zero		1


	//   ....[15]....
        /*0450*/ 	.word	0x00000750
        /*0454*/ 	.word	0x000000ff
        /*0458*/ 	.word	0x000168a0
        /*045c*/ 	.short	0x0100
        /*045e*/ 	.byte	0x08
	.zero		1


	//   ....[16]....
        /*0460*/ 	.word	0x00000760
        /*0464*/ 	.word	0x000000ff
        /*0468*/ 	.word	0x00016898
        /*046c*/ 	.short	0x0100
        /*046e*/ 	.byte	0x08
	.zero		1


	//   ....[17]....
        /*0470*/ 	.word	0x00000770
        /*0474*/ 	.word	0x000000ff
        /*0478*/ 	.word	0x000168a8
        /*047c*/ 	.short	0x0100
        /*047e*/ 	.byte	0x08
	.zero		1


	//   ....[18]....
        /*0480*/ 	.word	0x000008a0
        /*0484*/ 	.word	0x000000ff
        /*0488*/ 	.word	0x000168b0
        /*048c*/ 	.short	0x0100
        /*048e*/ 	.byte	0x08
	.zero		1


	//   ....[19]....
        /*0490*/ 	.word	0x000008b0
        /*0494*/ 	.word	0x000000ff
        /*0498*/ 	.word	0x000168c0
        /*049c*/ 	.short	0x0100
        /*049e*/ 	.byte	0x08
	.zero		1


	//   ....[20]....
        /*04a0*/ 	.word	0x000008c0
        /*04a4*/ 	.word	0x000000ff
        /*04a8*/ 	.word	0x000168b8
        /*04ac*/ 	.short	0x0100
        /*04ae*/ 	.byte	0x08
	.zero		1


	//   ....[21]....
        /*04b0*/ 	.word	0x000008d0
        /*04b4*/ 	.word	0x000000ff
        /*04b8*/ 	.word	0x000168c8
        /*04bc*/ 	.short	0x0100
        /*04be*/ 	.byte	0x08
	.zero		1


	//   ....[22]....
        /*04c0*/ 	.word	0x00001680
        /*04c4*/ 	.word	0x000000ff
        /*04c8*/ 	.word	0x00016800
        /*04cc*/ 	.short	0x010a
        /*04ce*/ 	.byte	0x26
	.zero		1


	//   ....[23]....
        /*04d0*/ 	.word	0x000016f0
        /*04d4*/ 	.word	0x000000ff
        /*04d8*/ 	.word	0x00016830
        /*04dc*/ 	.short	0x010a
        /*04de*/ 	.byte	0x26
	.zero		1


	//   ....[24]....
        /*04e0*/ 	.word	0x00001760
        /*04e4*/ 	.word	0x000000ff
        /*04e8*/ 	.word	0x00016830
        /*04ec*/ 	.short	0x010a
        /*04ee*/ 	.byte	0x26
	.zero		1


	//   ....[25]....
        /*04f0*/ 	.word	0x00001d30
        /*04f4*/ 	.word	0x00000004
        /*04f8*/ 	.word	0x00000000
        /*04fc*/ 	.short	0x0101
        /*04fe*/ 	.byte	0x3f
	.zero		1


	//   ....[26]....
        /*0500*/ 	.word	0x00004b30
        /*0504*/ 	.word	0x000000ff
        /*0508*/ 	.word	0x00016830
        /*050c*/ 	.short	0x010a
        /*050e*/ 	.byte	0x0a
	.zero		1


	//   ....[27]....
        /*0510*/ 	.word	0x00004b70
        /*0514*/ 	.word	0x000000ff
        /*0518*/ 	.word	0x00016830
        /*051c*/ 	.short	0x010a
        /*051e*/ 	.byte	0x0a
	.zero		1


	//   ....[28]....
        /*0520*/ 	.word	0x00004d70
        /*0524*/ 	.word	0x000000ff
        /*0528*/ 	.word	0x00016850
        /*052c*/ 	.short	0x010a
        /*052e*/ 	.byte	0x0a
	.zero		1


	//   ....[29]....
        /*0530*/ 	.word	0x00004db0
        /*0534*/ 	.word	0x000000ff
        /*0538*/ 	.word	0x00016850
        /*053c*/ 	.short	0x010a
        /*053e*/ 	.byte	0x0a
	.zero		1


	//   ....[30]....
        /*0540*/ 	.word	0x000051f0
        /*0544*/ 	.word	0x0000000f
        /*0548*/ 	.word	0x00000000
        /*054c*/ 	.short	0x0101
        /*054e*/ 	.byte	0x3f
	.zero		1


	//   ....[31]....
        /*0550*/ 	.word	0x00006f30
        /*0554*/ 	.word	0x0000002e
        /*0558*/ 	.word	0x00000000
        /*055c*/ 	.short	0x0101
        /*055e*/ 	.byte	0x3f
	.zero		1


	//   ....[32]....
        /*0560*/ 	.word	0x00007bb0
        /*0564*/ 	.word	0x000000ff
        /*0568*/ 	.word	0x00016830
        /*056c*/ 	.short	0x010a
        /*056e*/ 	.byte	0x0a
	.zero		1


	//   ....[33]....
        /*0570*/ 	.word	0x00007bf0
        /*0574*/ 	.word	0x000000ff
        /*0578*/ 	.word	0x00016830
        /*057c*/ 	.short	0x010a
        /*057e*/ 	.byte	0x0a
	.zero		1


	//   ....[34]....
        /*0580*/ 	.word	0x00007df0
        /*0584*/ 	.word	0x000000ff
        /*0588*/ 	.word	0x00016850
        /*058c*/ 	.short	0x010a
        /*058e*/ 	.byte	0x0a
	.zero		1


	//   ....[35]....
        /*0590*/ 	.word	0x00007e30
        /*0594*/ 	.word	0x000000ff
        /*0598*/ 	.word	0x00016850
        /*059c*/ 	.short	0x010a
        /*059e*/ 	.byte	0x0a
	.zero		1


	//   ....[36]....
        /*05a0*/ 	.word	0x000090e0
        /*05a4*/ 	.word	0x0000001f
        /*05a8*/ 	.word	0x00000000
        /*05ac*/ 	.short	0x0101
        /*05ae*/ 	.byte	0x3f
	.zero		1


	//   ....[37]....
        /*05b0*/ 	.word	0x00009290
        /*05b4*/ 	.word	0x0000001f
        /*05b8*/ 	.word	0x00000000
        /*05bc*/ 	.short	0x0101
        /*05be*/ 	.byte	0x3f
	.zero		1


	//   ....[38]....
        /*05c0*/ 	.word	0x00009900
        /*05c4*/ 	.word	0x000000ff
        /*05c8*/ 	.word	0x00016830
        /*05cc*/ 	.short	0x010a
        /*05ce*/ 	.byte	0x0a
	.zero		1


	//   ....[39]....
        /*05d0*/ 	.word	0x00009940
        /*05d4*/ 	.word	0x000000ff
        /*05d8*/ 	.word	0x00016830
        /*05dc*/ 	.short	0x010a
        /*05de*/ 	.byte	0x0a
	.zero		1


	//   ....[40]....
        /*05e0*/ 	.word	0x00009b30
        /*05e4*/ 	.word	0x000000ff
        /*05e8*/ 	.word	0x00016850
        /*05ec*/ 	.short	0x010a
        /*05ee*/ 	.byte	0x0a
	.zero		1


	//   ....[41]....
        /*05f0*/ 	.word	0x00009b70
        /*05f4*/ 	.word	0x000000ff
        /*05f8*/ 	.word	0x00016850
        /*05fc*/ 	.short	0x010a
        /*05fe*/ 	.byte	0x0a
	.zero		1


	//   ....[42]....
        /*0600*/ 	.word	0x00009f70
        /*0604*/ 	.word	0x0000000f
        /*0608*/ 	.word	0x00000000
        /*060c*/ 	.short	0x0101
        /*060e*/ 	.byte	0x3f
	.zero		1


	//   ....[43]....
        /*0610*/ 	.word	0x0000bc30
        /*0614*/ 	.word	0x0000002e
        /*0618*/ 	.word	0x00000000
        /*061c*/ 	.short	0x0101
        /*061e*/ 	.byte	0x3f
	.zero		1


	//   ....[44]....
        /*0620*/ 	.word	0x0000c570
        /*0624*/ 	.word	0x000000ff
        /*0628*/ 	.word	0x00016850
        /*062c*/ 	.short	0x010a
        /*062e*/ 	.byte	0x07
	.zero		1


	//   ....[45]....
        /*0630*/ 	.word	0x0000c5b0
        /*0634*/ 	.word	0x000000ff
        /*0638*/ 	.word	0x00016850
        /*063c*/ 	.short	0x010a
        /*063e*/ 	.byte	0x07
	.zero		1


	//   ....[46]....
        /*0640*/ 	.word	0x0000cac0
        /*0644*/ 	.word	0x0000000d
        /*0648*/ 	.word	0x00000000
        /*064c*/ 	.short	0x0101
        /*064e*/ 	.byte	0x3f
	.zero		1


	//   ....[47]....
        /*0650*/ 	.word	0x0000d570
        /*0654*/ 	.word	0x000000ff
        /*0658*/ 	.word	0x00000000
        /*065c*/ 	.short	0x0101
        /*065e*/ 	.byte	0x04
	.zero		1


	//   ....[48]....
        /*0660*/ 	.word	0x0000f0b0
        /*0664*/ 	.word	0x000000ff
        /*0668*/ 	.word	0x00016840
        /*066c*/ 	.short	0x010a
        /*066e*/ 	.byte	0x26
	.zero		1


	//   ....[49]....
        /*0670*/ 	.word	0x0000feb0
        /*0674*/ 	.word	0x000000ff
        /*0678*/ 	.word	0x00016800
        /*067c*/ 	.short	0x0107
        /*067e*/ 	.byte	0x26
	.zero		1


	//   ....[50]....
        /*0680*/ 	.word	0x0000fef0
        /*0684*/ 	.word	0x000000ff
        /*0688*/ 	.word	0x00016800
        /*068c*/ 	.short	0x0101
        /*068e*/ 	.byte	0x26
	.zero		1


	//   ....[51]....
        /*0690*/ 	.word	0x0000ff20
        /*0694*/ 	.word	0x000000ff
        /*0698*/ 	.word	0x00016820
        /*069c*/ 	.short	0x010a
        /*069e*/ 	.byte	0x26
	.zero		1


	//   ....[52]....
        /*06a0*/ 	.word	0x000102b0
        /*06a4*/ 	.word	0x000000ff
        /*06a8*/ 	.word	0x00016848
        /*06ac*/ 	.short	0x010a
        /*06ae*/ 	.byte	0x26
	.zero		1


	//   ....[53]....
        /*06b0*/ 	.word	0x000104a0
        /*06b4*/ 	.word	0x000000ff
        /*06b8*/ 	.word	0x00016860
        /*06bc*/ 	.short	0x010a
        /*06be*/ 	.byte	0x26
	.zero		1


	//   ....[54]....
        /*06c0*/ 	.word	0x00010880
        /*06c4*/ 	.word	0x000000ff
        /*06c8*/ 	.word	0x00016840
        /*06cc*/ 	.short	0x010a
        /*06ce*/ 	.byte	0x26
	.zero		1


	//   ....[55]....
        /*06d0*/ 	.word	0x00010aa0
        /*06d4*/ 	.word	0x000000ff
        /*06d8*/ 	.word	0x00016868
        /*06dc*/ 	.short	0x010a
        /*06de*/ 	.byte	0x26
	.zero		1


	//   ....[56]....
        /*06e0*/ 	.word	0x00010ec0
        /*06e4*/ 	.word	0x000000ff
        /*06e8*/ 	.word	0x00016848
        /*06ec*/ 	.short	0x010a
        /*06ee*/ 	.byte	0x26
	.zero		1


	//   ....[57]....
        /*06f0*/ 	.word	0x000110c0
        /*06f4*/ 	.word	0x000000ff
        /*06f8*/ 	.word	0x00016860
        /*06fc*/ 	.short	0x010a
        /*06fe*/ 	.byte	0x26
	.zero		1


	//   ....[58]....
        /*0700*/ 	.word	0x00011360
        /*0704*/ 	.word	0x00000004
        /*0708*/ 	.word	0x00016860
        /*070c*/ 	.short	0x010a
        /*070e*/ 	.byte	0x3f
	.zero		1


	//   ....[59]....
        /*0710*/ 	.word	0x00011610
        /*0714*/ 	.word	0x00000007
        /*0718*/ 	.word	0x00016820
        /*071c*/ 	.short	0x010a
        /*071e*/ 	.byte	0x3f
	.zero		1


	//   ....[60]....
        /*0720*/ 	.word	0x00011760
        /*0724*/ 	.word	0x00000006
        /*0728*/ 	.word	0x00000000
        /*072c*/ 	.short	0x010a
        /*072e*/ 	.byte	0x3f
	.zero		1


	//   ....[61]....
        /*0730*/ 	.word	0x000117d0
        /*0734*/ 	.word	0x00000003
        /*0738*/ 	.word	0x00000000
        /*073c*/ 	.short	0x010a
        /*073e*/ 	.byte	0x3f
	.zero		1


	//   ....[62]....
        /*0740*/ 	.word	0x00011830
        /*0744*/ 	.word	0x00000000
        /*0748*/ 	.word	0x00000000
        /*074c*/ 	.short	0x010a
        /*074e*/ 	.byte	0x3f
	.zero		1


	//   ....[63]....
        /*0750*/ 	.word	0x00011860
        /*0754*/ 	.word	0x00000003
        /*0758*/ 	.word	0x00000000
        /*075c*/ 	.short	0x010a
        /*075e*/ 	.byte	0x3f
	.zero		1


	//   ....[64]....
        /*0760*/ 	.word	0x000118d0
        /*0764*/ 	.word	0x00000003
        /*0768*/ 	.word	0x00016800
        /*076c*/ 	.short	0x010a
        /*076e*/ 	.byte	0x3f
	.zero		1


	//   ....[65]....
        /*0770*/ 	.word	0x00011930
        /*0774*/ 	.word	0x00000003
        /*0778*/ 	.word	0x00016830
        /*077c*/ 	.short	0x010a
        /*077e*/ 	.byte	0x3f
	.zero		1


	//   ....[66]....
        /*0780*/ 	.word	0x00011990
        /*0784*/ 	.word	0x00000008
        /*0788*/ 	.word	0x00016830
        /*078c*/ 	.short	0x010a
        /*078e*/ 	.byte	0x3f
	.zero		1


	//   ....[67]....
        /*0790*/ 	.word	0x000119f0
        /*0794*/ 	.word	0x00000008
        /*0798*/ 	.word	0x00016850
        /*079c*/ 	.short	0x010a
        /*079e*/ 	.byte	0x3f
	.zero		1


	//   ....[68]....
        /*07a0*/ 	.word	0x00011a50
        /*07a4*/ 	.word	0x00000007
        /*07a8*/ 	.word	0x00016830
        /*07ac*/ 	.short	0x010a
        /*07ae*/ 	.byte	0x3f
	.zero		1


	//   ....[69]....
        /*07b0*/ 	.word	0x00011ab0
        /*07b4*/ 	.word	0x00000007
        /*07b8*/ 	.word	0x00016850
        /*07bc*/ 	.short	0x010a
        /*07be*/ 	.byte	0x3f
	.zero		1


	//   ....[70]....
        /*07c0*/ 	.word	0x00011b10
        /*07c4*/ 	.word	0x00000007
        /*07c8*/ 	.word	0x00016830
        /*07cc*/ 	.short	0x010a
        /*07ce*/ 	.byte	0x3f
	.zero		1


	//   ....[71]....
        /*07d0*/ 	.word	0x00011b70
        /*07d4*/ 	.word	0x00000007
        /*07d8*/ 	.word	0x00016850
        /*07dc*/ 	.short	0x010a
        /*07de*/ 	.byte	0x3f
	.zero		1


	//   ....[72]....
        /*07e0*/ 	.word	0x00011bd0
        /*07e4*/ 	.word	0x00000003
        /*07e8*/ 	.word	0x00016850
        /*07ec*/ 	.short	0x010a
        /*07ee*/ 	.byte	0x3f
	.zero		1


	//   ....[73]....
        /*07f0*/ 	.word	0x00011d30
        /*07f4*/ 	.word	0x00000003
        /*07f8*/ 	.word	0x00016840
        /*07fc*/ 	.short	0x010a
        /*07fe*/ 	.byte	0x3f
	.zero		1


	//   ....[74]....
        /*0800*/ 	.word	0x00012bf0
        /*0804*/ 	.word	0x00000005
        /*0808*/ 	.word	0x00016820
        /*080c*/ 	.short	0x010a
        /*080e*/ 	.byte	0x3f
	.zero		1


	//   ....[75]....
        /*0810*/ 	.word	0x00012c50
        /*0814*/ 	.word	0x00000005
        /*0818*/ 	.word	0x00016848
        /*081c*/ 	.short	0x010a
        /*081e*/ 	.byte	0x3f
	.zero		1


	//   ....[76]....
        /*0820*/ 	.word	0x00012cb0
        /*0824*/ 	.word	0x00000005
        /*0828*/ 	.word	0x00016860
        /*082c*/ 	.short	0x010a
        /*082e*/ 	.byte	0x3f
	.zero		1


	//   ....[77]....
        /*0830*/ 	.word	0x00012d10
        /*0834*/ 	.word	0x00000005
        /*0838*/ 	.word	0x00016840
        /*083c*/ 	.short	0x010a
        /*083e*/ 	.byte	0x3f
	.zero		1


	//   ....[78]....
        /*0840*/ 	.word	0x00012d70
        /*0844*/ 	.word	0x00000005
        /*0848*/ 	.word	0x00016868
        /*084c*/ 	.short	0x010a
        /*084e*/ 	.byte	0x3f
	.zero		1


	//   ....[79]....
        /*0850*/ 	.word	0x00012dd0
        /*0854*/ 	.word	0x00000004
        /*0858*/ 	.word	0x00016848
        /*085c*/ 	.short	0x010a
        /*085e*/ 	.byte	0x3f
	.zero		1


	//   ....[80]....
        /*0860*/ 	.word	0x00012e30
        /*0864*/ 	.word	0x00000004
        /*0868*/ 	.word	0x00016860
        /*086c*/ 	.short	0x010a
        /*086e*/ 	.byte	0x3f
	.zero		1


	//   ....[81]....
        /*0870*/ 	.word	0x00012e80
        /*0874*/ 	.word	0x00000004
        /*0878*/ 	.word	0x00016860
        /*087c*/ 	.short	0x010a
        /*087e*/ 	.byte	0x3f
	.zero		1


	//   ....[82]....
        /*0880*/ 	.word	0x00012ed0
        /*0884*/ 	.word	0x00000007
        /*0888*/ 	.word	0x00016820
        /*088c*/ 	.short	0x010a
        /*088e*/ 	.byte	0x3f
	.zero		1


	//   ....[83]....
        /*0890*/ 	.word	0x00013040
        /*0894*/ 	.word	0x00000006
        /*0898*/ 	.word	0x00000000
        /*089c*/ 	.short	0x010a
        /*089e*/ 	.byte	0x3f
	.zero		1


	//   ....[84]....
        /*08a0*/ 	.word	0x00013090
        /*08a4*/ 	.word	0x00000003
        /*08a8*/ 	.word	0x00000000
        /*08ac*/ 	.short	0x010a
        /*08ae*/ 	.byte	0x3f
	.zero		1


	//   ....[85]....
        /*08b0*/ 	.word	0x000130e0
        /*08b4*/ 	.word	0x00000000
        /*08b8*/ 	.word	0x00000000
        /*08bc*/ 	.short	0x010a
        /*08be*/ 	.byte	0x3f
	.zero		1


	//----- nvinfo : EIATTR_NUM_MBARRIERS
	.align		4
.L_1481:
        /*08c0*/ 	.byte	0x03, 0x38
        /*08c2*/ 	.short	0x0016


	//----- nvinfo : EIATTR_EXIT_INSTR_OFFSETS
	.align		4
        /*08c4*/ 	.byte	0x04, 0x1c
        /*08c6*/ 	.short	(.L_1483 - .L_1482)


	//   ....[0]....
.L_1482:
        /*08c8*/ 	.word	0x000118b0


	//----- nvinfo : EIATTR_MAX_THREADS
	.align		4
.L_1483:
        /*08cc*/ 	.byte	0x04, 0x05
        /*08ce*/ 	.short	(.L_1485 - .L_1484)
.L_1484:
        /*08d0*/ 	.word	0x00000200
        /*08d4*/ 	.word	0x00000001
        /*08d8*/ 	.word	0x00000001


	//----- nvinfo : EIATTR_CRS_STACK_SIZE
	.align		4
.L_1485:
        /*08dc*/ 	.byte	0x04, 0x1e
        /*08de*/ 	.short	(.L_1487 - .L_1486)
.L_1486:
        /*08e0*/ 	.word	0x00000000


	//----- nvinfo : EIATTR_CBANK_PARAM_SIZE
	.align		4
.L_1487:
        /*08e4*/ 	.byte	0x03, 0x19
        /*08e6*/ 	.short	0x0a70


	//----- nvinfo : EIATTR_PARAM_CBANK
	.align		4
        /*08e8*/ 	.byte	0x04, 0x0a
        /*08ea*/ 	.short	(.L_1489 - .L_1488)
	.align		4
.L_1488:
        /*08ec*/ 	.word	index@(.nv.constant0._ZN7cutlass13device_kernelIN5flash11enable_sm90INS1_16FlashAttnFwdSm90INS1_25CollectiveMainloopFwdSm90ILi2EN4cute5tupleIJNS5_1CILi1EEES8_S8_EEENS6_IJNS7_ILi192EEENS7_ILi128EEENS7_ILi64EEEEEELi64ENS_10bfloat16_tEfNS_4arch4Sm90ELb0ELb1ELb0ELb0ELb0ELb0ELb0ELb1ELb1ELb1ELb1ELb0EEENS1_21CollectiveEpilogueFwdINS6_IJSA_SC_SB_EEES9_SE_SG_Li384ELb0ELb1ELb1ELb0EEENS1_19SingleTileSchedulerILb0ELb1ELb1ELi192EEEEEEEEEvNT_6ParamsE)
        /*08f0*/ 	.short	0x0210
        /*08f2*/ 	.short	0x0a70


	//----- nvinfo : EIATTR_SW_WAR
	.align		4
.L_1489:
        /*08f4*/ 	.byte	0x04, 0x36
        /*08f6*/ 	.short	(.L_1491 - .L_1490)
.L_1490:
        /*08f8*/ 	.word	0x00000008
.L_1491:


//--------------------- .nv.info._ZN7cutlass13device_kernelIN5flash11enable_sm90INS1_16FlashAttnFwdSm90INS1_25CollectiveMainloopFwdSm90ILi2EN4cute5tupleIJNS5_1CILi1EEES8_S8_EEENS6_IJNS7_ILi192EEENS7_ILi128EEENS7_ILi64EEEEEELi64ENS_10bfloat16_tEfNS_4arch4Sm90ELb0ELb1ELb0ELb1ELb0ELb0ELb0ELb1ELb1ELb1ELb1ELb0EEENS1_21CollectiveEpilogueFwdINS6_IJSA_SC_SB_EEES9_SE_SG_Li384ELb1ELb1ELb1ELb0EEENS1_36VarlenDynamicPersistentTileSchedulerILi192ELi128ELi384ELi128ELb1ELb1ELb1ELb1ELb0ELb1EEEEEEEEEvNT_6ParamsE --------------------------
	.section	.nv.info._ZN7cutlass13device_kernelIN5flash11enable_sm90INS1_16FlashAttnFwdSm90INS1_25CollectiveMainloopFwdSm90ILi2EN4cute5tupleIJNS5_1CILi1EEES8_S8_EEENS6_IJNS7_ILi192EEENS7_ILi128EEENS7_ILi64EEEEEELi64ENS_10bfloat16_tEfNS_4arch4Sm90ELb0ELb1ELb0ELb1ELb0ELb0ELb0ELb1ELb1ELb1ELb1ELb0EEENS1_21CollectiveEpilogueFwdINS6_IJSA_SC_SB_EEES9_SE_SG_Li384ELb1ELb1ELb1ELb0EEENS1_36VarlenDynamicPersistentTileSchedulerILi192ELi128ELi384ELi128ELb1ELb1ELb1ELb1ELb0ELb1EEEEEEEEEvNT_6ParamsE,"",@"SHT_CUDA_INFO"
	.sectionflags	@""
	.align	4


	//----- nvinfo : EIATTR_CUDA_API_VERSION
	.align		4
        /*0000*/ 	.byte	0x04, 0x37
        /*0002*/ 	.short	(.L_1493 - .L_1492)
.L_1492:
        /*0004*/ 	.word	0x00000082


	//----- nvinfo : EIATTR_KPARAM_INFO
	.align		4
.L_1493:
        /*0008*/ 	.byte	0x04, 0x17
        /*000a*/ 	.short	(.L_1495 - .L_1494)
.L_1494:
        /*000c*/ 	.word	0x00000000
        /*0010*/ 	.short	0x0000
        /*0012*/ 	.short	0x0070
        /*0014*/ 	.byte	0x00, 0xf0, 0x01, 0x2a


	//----- nvinfo : EIATTR_SPARSE_MMA_MASK
	.align		4
.L_1495:
        /*0018*/ 	.byte	0x03, 0x50
        /*001a*/ 	.short	0x0000


	//----- nvinfo : EIATTR_MAXREG_COUNT
	.align		4
        /*001c*/ 	.byte	0x03, 0x1b
        /*001e*/ 	.short	0x0080


	//----- nvinfo : EIATTR_NUM_BARRIERS
	.align		4
        /*0020*/ 	.byte	0x02, 0x4c
        /*0022*/ 	.byte	0x10
	.zero		1


	//----- nvinfo : EIATTR_EXTERNS
	.align		4
        /*0024*/ 	.byte	0x04, 0x0f
        /*0026*/ 	.short	(.L_1497 - .L_1496)


	//   ....[0]....
	.align		4
.L_1496:
        /*0028*/ 	.word	index@(__assertfail)


	//----- nvinfo : EIATTR_ANNOTATIONS
	.align		4
.L_1497:
        /*002c*/ 	.byte	0x04, 0x55
        /*002e*/ 	.short	(.L_1499 - .L_1498)


	//   ....[0]....
.L_1498:
        /* <DEDUP_REMOVED lines=29> */


	//----- nvinfo : EIATTR_MERCURY_ISA_VERSION
	.align		4
.L_1499:
        /*01e8*/ 	.byte	0x03, 0x5f
        /*01ea*/ 	.short	0x0101


	//----- nvinfo : EIATTR_UNUSED_LOAD_BYTE_OFFSET
	.align		4
        /*01ec*/ 	.byte	0x04, 0x44
        /*01ee*/ 	.short	(.L_1501 - .L_1500)


	//   ....[0]....
.L_1500:
        /*01f0*/ 	.word	0x00000a40
        /*01f4*/ 	.word	0x0000fff0


	//   ....[1]....
        /*01f8*/ 	.word	0x0000d3f0
        /*01fc*/ 	.word	0x0000fff0


	//----- nvinfo : EIATTR_INT_WARP_WIDE_INSTR_OFFSETS
	.align		4
.L_1501:
        /*0200*/ 	.byte	0x04, 0x31
        /*0202*/ 	.short	(.L_1503 - .L_1502)


	//   ....[0]....
.L_1502:
        /*0204*/ 	.word	0x00000130


	//   ....[1]....
        /*0208*/ 	.word	0x00000170


	//   ....[2]....
        /*020c*/ 	.word	0x000001e0


	//   ....[3]....
        /*0210*/ 	.word	0x000114f0


	//   ....[4]....
        /*0214*/ 	.word	0x00011580


	//   ....[5]....
        /*0218*/ 	.word	0x000145d0


	//   ....[6]....
        /*021c*/ 	.word	0x00014660


	//----- nvinfo : EIATTR_COOP_GROUP_MASK_REGIDS
	.align		4
.L_1503:
        /*0220*/ 	.byte	0x04, 0x29
        /*0222*/ 	.short	(.L_1505 - .L_1504)


	//   ....[0]....
.L_1504:
        /*0224*/ 	.word	0xffffffff


	//   ....[1]....
        /*0228*/ 	.word	0xffffffff


	//   ....[2]....
        /*022c*/ 	.word	0xffffffff


	//   ....[3]....
        /*0230*/ 	.word	0xffffffff


	//   ....[4]....
        /*0234*/ 	.word	0xffffffff


	//   ....[5]....
        /*0238*/ 	.word	0xffffffff


	//   ....[6]....
        /*023c*/ 	.word	0xffffffff


	//   ....[7]....
        /*0240*/ 	.word	0xffffffff


	//   ....[8]....
        /*0244*/ 	.word	0xffffffff


	//   ....[9]....
        /*0248*/ 	.word	0xffffffff


	//   ....[10]....
        /*024c*/ 	.word	0xffffffff


	//   ....[11]....
        /*0250*/ 	.word	0xffffffff


	//   ....[12]....
        /*0254*/ 	.word	0xffffffff


	//   ....[13]....
        /*0258*/ 	.word	0xffffffff


	//   ....[14]....
        /*025c*/ 	.word	0xffffffff


	//   ....[15]....
        /*0260*/ 	.word	0xffffffff


	//   ....[16]....
        /*0264*/ 	.word	0xffffffff


	//   ....[17]....
        /*0268*/ 	.word	0xffffffff


	//   ....[18]....
        /*026c*/ 	.word	0xffffffff


	//   ....[19]....
        /*0270*/ 	.word	0xffffffff


	//   ....[20]....
        /*0274*/ 	.word	0xffffffff


	//   ....[21]....
        /*0278*/ 	.word	0xffffffff


	//   ....[22]....
        /*027c*/ 	.word	0xffffffff


	//   ....[23]....
        /*0280*/ 	.word	0xffffffff


	//   ....[24]....
        /*0284*/ 	.word	0xffffffff


	//   ....[25]....
        /*0288*/ 	.word	0xffffffff


	//   ....[26]....
        /*028c*/ 	.word	0xffffffff


	//   ....[27]....
        /*0290*/ 	.word	0xffffffff


	//   ....[28]....
        /*0294*/ 	.word	0xffffffff


	//   ....[29]....
        /*0298*/ 	.word	0xffffffff


	//   ....[30]....
        /*029c*/ 	.word	0xffffffff


	//   ....[31]....
        /*02a0*/ 	.word	0xffffffff


	//   ....[32]....
        /*02a4*/ 	.word	0xffffffff


	//   ....[33]....
        /*02a8*/ 	.word	0xffffffff


	//   ....[34]....
        /*02ac*/ 	.word	0xffffffff


	//   ....[35]....
        /*02b0*/ 	.word	0xffffffff


	//   ....[36]....
        /*02b4*/ 	.word	0xffffffff


	//   ....[37]....
        /*02b8*/ 	.word	0xffffffff


	//   ....[38]....
        /*02bc*/ 	.word	0xffffffff


	//   ....[39]....
        /*02c0*/ 	.word	0xffffffff


	//   ....[40]....
        /*02c4*/ 	.word	0xffffffff


	//   ....[41]....
        /*02c8*/ 	.word	0xffffffff


	//   ....[42]....
        /*02cc*/ 	.word	0xffffffff


	//   ....[43]....
        /*02d0*/ 	.word	0xffffffff


	//   ....[44]....
        /*02d4*/ 	.word	0xffffffff


	//   ....[45]....
        /*02d8*/ 	.word	0xffffffff


	//   ....[46]....
        /*02dc*/ 	.word	0xffffffff


	//   ....[47]....
        /*02e0*/ 	.word	0xffffffff


	//   ....[48]....
        /*02e4*/ 	.word	0xffffffff


	//   ....[49]....
        /*02e8*/ 	.word	0xffffffff


	//   ....[50]....
        /*02ec*/ 	.word	0xffffffff


	//   ....[51]....
        /*02f0*/ 	.word	0xffffffff


	//   ....[52]....
        /*02f4*/ 	.word	0xffffffff


	//   ....[53]....
        /*02f8*/ 	.word	0xffffffff


	//   ....[54]....
        /*02fc*/ 	.word	0xffffffff


	//   ....[55]....
        /*0300*/ 	.word	0xffffffff


	//   ....[56]....
        /*0304*/ 	.word	0xffffffff


	//   ....[57]....
        /*0308*/ 	.word	0xffffffff


	//   ....[58]....
        /*030c*/ 	.word	0xffffffff


	//   ....[59]....
        /*0310*/ 	.word	0xffffffff


	//   ....[60]....
        /*0314*/ 	.word	0xffffffff


	//   ....[61]....
        /*0318*/ 	.word	0xffffffff


	//   ....[62]....
        /*031c*/ 	.word	0xffffffff


	//   ....[63]....
        /*0320*/ 	.word	0xffffffff


	//   ....[64]....
        /*0324*/ 	.word	0xffffffff


	//   ....[65]....
        /*0328*/ 	.word	0xffffffff


	//   ....[66]....
        /*032c*/ 	.word	0xffffffff


	//   ....[67]....
        /*0330*/ 	.word	0xffffffff


	//   ....[68]....
        /*0334*/ 	.word	0xffffffff


	//   ....[69]....
        /*0338*/ 	.word	0xffffffff


	//   ....[70]....
        /*033c*/ 	.word	0xffffffff


	//   ....[71]....
        /*0340*/ 	.word	0xffffffff


	//   ....[72]....
        /*0344*/ 	.word	0xffffffff


	//   ....[73]....
        /*0348*/ 	.word	0xffffffff


	//   ....[74]....
        /*034c*/ 	.word	0xffffffff


	//   ....[75]....
        /*0350*/ 	.word	0xffffffff


	//   ....[76]....
        /*0354*/ 	.word	0xffffffff


	//   ....[77]....
        /*0358*/ 	.word	0xffffffff


	//   ....[78]....
        /*035c*/ 	.word	0xffffffff


	//   ....[79]....
        /*0360*/ 	.word	0xffffffff


	//   ....[80]....
        /*0364*/ 	.word	0xffffffff


	//   ....[81]....
        /*0368*/ 	.word	0xffffffff


	//   ....[82]....
        /*036c*/ 	.word	0xffffffff


	//   ....[83]....
        /*0370*/ 	.word	0xffffffff


	//   ....[84]....
        /*0374*/ 	.word	0xffffffff


	//   ....[85]....
        /*0378*/ 	.word	0xffffffff


	//   ....[86]....
        /*037c*/ 	.word	0xffffffff


	//   ....[87]....
        /*0380*/ 	.word	0xffffffff


	//   ....[88]....
        /*0384*/ 	.word	0xffffffff


	//   ....[89]....
        /*0388*/ 	.word	0xffffffff


	//   ....[90]....
        /*038c*/ 	.word	0xffffffff


	//   ....[91]....
        /*0390*/ 	.word	0xffffffff


	//   ....[92]....
        /*0394*/ 	.word	0xffffffff


	//   ....[93]....
        /*0398*/ 	.word	0xffffffff


	//   ....[94]....
        /*039c*/ 	.word	0xffffffff


	//   ....[95]....
        /*03a0*/ 	.word	0xffffffff


	//   ....[96]....
        /*03a4*/ 	.word	0xffffffff


	//   ....[97]....
        /*03a8*/ 	.word	0xffffffff


	//   ....[98]....
        /*03ac*/ 	.word	0xffffffff


	//   ....[99]....
        /*03b0*/ 	.word	0xffffffff


	//   ....[100]....
        /*03b4*/ 	.word	0xffffffff


	//   ....[101]....
        /*03b8*/ 	.word	0xffffffff


	//   ....[102]....
        /*03bc*/ 	.word	0xffffffff


	//   ....[103]....
        /*03c0*/ 	.word	0xffffffff


	//   ....[104]....
        /*03c4*/ 	.word	0xffffffff


	//   ....[105]....
        /*03c8*/ 	.word	0xffffffff


	//   ....[106]....
        /*03cc*/ 	.word	0xffffffff


	//   ....[107]....
        /*03d0*/ 	.word	0xffffffff


	//   ....[108]....
        /*03d4*/ 	.word	0xffffffff


	//   ....[109]....
        /*03d8*/ 	.word	0xffffffff


	//   ....[110]....
        /*03dc*/ 	.word	0xffffffff


	//   ....[111]....
        /*03e0*/ 	.word	0xffffffff


	//   ....[112]....
        /*03e4*/ 	.word	0xffffffff


	//   ....[113]....
        /*03e8*/ 	.word	0xffffffff


	//   ....[114]....
        /*03ec*/ 	.word	0xffffffff


	//   ....[115]....
        /*03f0*/ 	.word	0xffffffff


	//   ....[116]....
        /*03f4*/ 	.word	0xffffffff


	//   ....[117]....
        /*03f8*/ 	.word	0xffffffff


	//   ....[118]....
        /*03fc*/ 	.word	0xffffffff


	//   ....[119]....
        /*0400*/ 	.word	0x0500000f


	//   ....[120]....
        /*0404*/ 	.word	0x0500000f


	//   ....[121]....
        /*0408*/ 	.word	0x0500000f


	//   ....[122]....
        /*040c*/ 	.word	0x0500000f


	//   ....[123]....
        /*0410*/ 	.word	0x0500000f


	//   ....[124]....
        /*0414*/ 	.word	0x0500000f


	//   ....[125]....
        /*0418*/ 	.word	0x0500000f


	//   ....[126]....
        /*041c*/ 	.word	0x0500000f


	//   ....[127]....
        /*0420*/ 	.word	0x0500000f


	//   ....[128]....
        /*0424*/ 	.word	0x0500000f


	//   ....[129]....
        /*0428*/ 	.word	0x0500000f


	//   ....[130]....
        /*042c*/ 	.word	0x0500000f


	//   ....[131]....
        /*0430*/ 	.word	0x0500000f


	//   ....[132]....
        /*0434*/ 	.word	0x0500000f


	//   ....[133]....
        /*0438*/ 	.word	0x0500000f


	//   ....[134]....
        /*043c*/ 	.word	0x0500000f


	//   ....[135]....
        /*0440*/ 	.word	0x0500000f


	//   ....[136]....
        /*0444*/ 	.word	0x0500000f


	//   ....[137]....
        /*0448*/ 	.word	0x0500000f


	//   ....[138]....
        /*044c*/ 	.word	0x0500000f


	//   ....[139]....
        /*0450*/ 	.word	0x0500000f


	//   ....[140]....
        /*0454*/ 	.word	0x0500000f


	//   ....[141]....
        /*0458*/ 	.word	0x0500000f


	//   ....[142]....
        /*045c*/ 	.word	0x0500000f


	//   ....[143]....
        /*0460*/ 	.word	0x0500000f


	//   ....[144]....
        /*0464*/ 	.word	0x0500000f


	//   ....[145]....
        /*0468*/ 	.word	0x0500000f


	//   ....[146]....
        /*046c*/ 	.word	0x0500000f


	//   ....[147]....
        /*0470*/ 	.word	0x0500000f


	//   ....[148]....
        /*0474*/ 	.word	0x0500000f


	//   ....[149]....
        /*0478*/ 	.word	0x0500000f


	//   ....[150]....
        /*047c*/ 	.word	0x0500000f


	//   ....[151]....
        /*0480*/ 	.word	0x0500000f


	//   ....[152]....
        /*0484*/ 	.word	0x0500000f


	//   ....[153]....
        /*0488*/ 	.word	0x0500000f


	//   ....[154]....
        /*048c*/ 	.word	0x0500000f


	//   ....[155]....
        /*0490*/ 	.word	0x0500000f


	//   ....[156]....
        /*0494*/ 	.word	0x0500000f


	//   ....[157]....
        /*0498*/ 	.word	0x0500000f


	//   ....[158]....
        /*049c*/ 	.word	0x0500000f


	//   ....[159]....
        /*04a0*/ 	.word	0x0500000f


	//   ....[160]....
        /*04a4*/ 	.word	0x0500000f


	//   ....[161]....
        /*04a8*/ 	.word	0x0500000f


	//   ....[162]....
        /*04ac*/ 	.word	0x0500000f


	//----- nvinfo : EIATTR_COOP_GROUP_INSTR_OFFSETS
	.align		4
.L_1505:
        /*04b0*/ 	.byte	0x04, 0x28
        /*04b2*/ 	.short	(.L_1507 - .L_1506)


	//   ....[0]....
.L_1506:
        /*04b4*/ 	.word	0x00000070


	//   ....[1]....
        /*04b8*/ 	.word	0x00000140


	//   ....[2]....
        /*04bc*/ 	.word	0x00000190


	//   ....[3]....
        /*04c0*/ 	.word	0x000003c0


	//   ....[4]....
        /*04c4*/ 	.word	0x00000520


	//   ....[5]....
        /*04c8*/ 	.word	0x00000640


	//   ....[6]....
        /*04cc*/ 	.word	0x000007a0


	//   ....[7]....
        /*04d0*/ 	.word	0x00001d00


	//   ....[8]....
        /*04d4*/ 	.word	0x000022d0


	//   ....[9]....
        /*04d8*/ 	.word	0x000030f0


	//   ....[10]....
        /*04dc*/ 	.word	0x00003890


	//   ....[11]....
        /*04e0*/ 	.word	0x000039a0


	//   ....[12]....
        /*04e4*/ 	.word	0x00004290


	//   ....[13]....
        /*04e8*/ 	.word	0x000042f0


	//   ....[14]....
        /*04ec*/ 	.word	0x00005830


	//   ....[15]....
        /*04f0*/ 	.word	0x00005a80


	//   ....[16]....
        /*04f4*/ 	.word	0x00006660


	//   ....[17]....
        /*04f8*/ 	.word	0x00006760


	//   ....[18]....
        /*04fc*/ 	.word	0x00006f90


	//   ....[19]....
        /*0500*/ 	.word	0x00007000


	//   ....[20]....
        /*0504*/ 	.word	0x000087c0


	//   ....[21]....
        /*0508*/ 	.word	0x000087f0


	//   ....[22]....
        /*050c*/ 	.word	0x00008d00


	//   ....[23]....
        /*0510*/ 	.word	0x00008d70


	//   ....[24]....
        /*0514*/ 	.word	0x0000a5b0


	//   ....[25]....
        /*0518*/ 	.word	0x0000a7f0


	//   ....[26]....
        /*051c*/ 	.word	0x0000b3c0


	//   ....[27]....
        /*0520*/ 	.word	0x0000b4c0


	//   ....[28]....
        /*0524*/ 	.word	0x0000bcf0


	//   ....[29]....
        /*0528*/ 	.word	0x0000bd70


	//   ....[30]....
        /*052c*/ 	.word	0x0000ccb0


	//   ....[31]....
        /*0530*/ 	.word	0x0000ccf0


	//   ....[32]....
        /*0534*/ 	.word	0x0000ce10


	//   ....[33]....
        /*0538*/ 	.word	0x0000ce20


	//   ....[34]....
        /*053c*/ 	.word	0x0000dc90


	//   ....[35]....
        /*0540*/ 	.word	0x0000dca0


	//   ....[36]....
        /*0544*/ 	.word	0x0000dcb0


	//   ....[37]....
        /*0548*/ 	.word	0x0000dcf0


	//   ....[38]....
        /*054c*/ 	.word	0x0000e2a0


	//   ....[39]....
        /*0550*/ 	.word	0x0000e2e0


	//   ....[40]....
        /*0554*/ 	.word	0x0000e300


	//   ....[41]....
        /*0558*/ 	.word	0x0000e340


	//   ....[42]....
        /*055c*/ 	.word	0x0000e360


	//   ....[43]....
        /*0560*/ 	.word	0x0000e370


	//   ....[44]....
        /*0564*/ 	.word	0x0000e390


	//   ....[45]....
        /*0568*/ 	.word	0x0000e3b0


	//   ....[46]....
        /*056c*/ 	.word	0x0000e7d0


	//   ....[47]....
        /*0570*/ 	.word	0x0000e800


	//   ....[48]....
        /*0574*/ 	.word	0x0000ea50


	//   ....[49]....
        /*0578*/ 	.word	0x0000ea60


	//   ....[50]....
        /*057c*/ 	.word	0x0000f590


	//   ....[51]....
        /*0580*/ 	.word	0x0000f5c0


	//   ....[52]....
        /*0584*/ 	.word	0x0000f600


	//   ....[53]....
        /*0588*/ 	.word	0x0000f630


	//   ....[54]....
        /*058c*/ 	.word	0x0000f640


	//   ....[55]....
        /*0590*/ 	.word	0x0000f650


	//   ....[56]....
        /*0594*/ 	.word	0x0000f660


	//   ....[57]....
        /*0598*/ 	.word	0x0000f680


	//   ....[58]....
        /*059c*/ 	.word	0x0000f7f0


	//   ....[59]....
        /*05a0*/ 	.word	0x0000fa10


	//   ....[60]....
        /*05a4*/ 	.word	0x0000fa40


	//   ....[61]....
        /*05a8*/ 	.word	0x0000fa70


	//   ....[62]....
        /*05ac*/ 	.word	0x0000faa0


	//   ....[63]....
        /*05b0*/ 	.word	0x0000fad0


	//   ....[64]....
        /*05b4*/ 	.word	0x0000fb00


	//   ....[65]....
        /*05b8*/ 	.word	0x0000fc90


	//   ....[66]....
        /*05bc*/ 	.word	0x0000fcc0


	//   ....[67]....
        /*05c0*/ 	.word	0x0000fcf0


	//   ....[68]....
        /*05c4*/ 	.word	0x0000fd20


	//   ....[69]....
        /*05c8*/ 	.word	0x0000fd50


	//   ....[70]....
        /*05cc*/ 	.word	0x0000fd80


	//   ....[71]....
        /*05d0*/ 	.word	0x0000fe10


	//   ....[72]....
        /*05d4*/ 	.word	0x0000fe40


	//   ....[73]....
        /*05d8*/ 	.word	0x0000fe50


	//   ....[74]....
        /*05dc*/ 	.word	0x0000fe90


	//   ....[75]....
        /*05e0*/ 	.word	0x00011a70


	//   ....[76]....
        /*05e4*/ 	.word	0x00012610


	//   ....[77]....
        /*05e8*/ 	.word	0x00012630


	//   ....[78]....
        /*05ec*/ 	.word	0x000126d0


	//   ....[79]....
        /*05f0*/ 	.word	0x000126e0


	//   ....[80]....
        /*05f4*/ 	.word	0x00012750


	//   ....[81]....
        /*05f8*/ 	.word	0x00012760


	//   ....[82]....
        /*05fc*/ 	.word	0x000127d0


	//   ....[83]....
        /*0600*/ 	.word	0x000127e0


	//   ....[84]....
        /*0604*/ 	.word	0x00012850


	//   ....[85]....
        /*0608*/ 	.word	0x00012860


	//   ....[86]....
        /*060c*/ 	.word	0x000128d0


	//   ....[87]....
        /*0610*/ 	.word	0x000128e0


	//   ....[88]....
        /*0614*/ 	.word	0x00012950


	//   ....[89]....
        /*0618*/ 	.word	0x00012960


	//   ....[90]....
        /*061c*/ 	.word	0x00012970


	//   ....[91]....
        /*0620*/ 	.word	0x000129b0


	//   ....[92]....
        /*0624*/ 	.word	0x000129d0


	//   ....[93]....
        /*0628*/ 	.word	0x00012a20


	//   ....[94]....
        /*062c*/ 	.word	0x00012ae0


	//   ....[95]....
        /*0630*/ 	.word	0x00012af0


	//   ....[96]....
        /*0634*/ 	.word	0x00012b60


	//   ....[97]....
        /*0638*/ 	.word	0x00012b70


	//   ....[98]....
        /*063c*/ 	.word	0x00012bb0


	//   ....[99]....
        /*0640*/ 	.word	0x00012bd0


	//   ....[100]....
        /*0644*/ 	.word	0x00014b90


	//   ....[101]....
        /*0648*/ 	.word	0x00014ba0


	//   ....[102]....
        /*064c*/ 	.word	0x00014bf0


	//   ....[103]....
        /*0650*/ 	.word	0x00014c30


	//   ....[104]....
        /*0654*/ 	.word	0x00014c60


	//   ....[105]....
        /*0658*/ 	.word	0x00014c90


	//   ....[106]....
        /*065c*/ 	.word	0x00014cc0


	//   ....[107]....
        /*0660*/ 	.word	0x00014cf0


	//   ....[108]....
        /*0664*/ 	.word	0x00014e90


	//   ....[109]....
        /*0668*/ 	.word	0x00014ec0


	//   ....[110]....
        /*066c*/ 	.word	0x00014ef0


	//   ....[111]....
        /*0670*/ 	.word	0x00014f20


	//   ....[112]....
        /*0674*/ 	.word	0x00014f50


	//   ....[113]....
        /*0678*/ 	.word	0x00014f80


	//   ....[114]....
        /*067c*/ 	.word	0x00015040


	//   ....[115]....
        /*0680*/ 	.word	0x00015060


	//   ....[116]....
        /*0684*/ 	.word	0x00015080


	//   ....[117]....
        /*0688*/ 	.word	0x000150e0


	//   ....[118]....
        /*068c*/ 	.word	0x00015b00


	//   ....[119]....
        /*0690*/ 	.word	0x00016160


	//   ....[120]....
        /*0694*/ 	.word	0x00016340


	//   ....[121]....
        /*0698*/ 	.word	0x00016390


	//   ....[122]....
        /*069c*/ 	.word	0x000163f0


	//   ....[123]....
        /*06a0*/ 	.word	0x000164c0


	//   ....[124]....
        /*06a4*/ 	.word	0x00016520


	//   ....[125]....
        /*06a8*/ 	.word	0x00016600


	//   ....[126]....
        /*06ac*/ 	.word	0x00016660


	//   ....[127]....
        /*06b0*/ 	.word	0x00016740


	//   ....[128]....
        /*06b4*/ 	.word	0x000167a0


	//   ....[129]....
        /*06b8*/ 	.word	0x00016880


	//   ....[130]....
        /*06bc*/ 	.word	0x000168e0


	//   ....[131]....
        /*06c0*/ 	.word	0x000169c0


	//   ....[132]....
        /*06c4*/ 	.word	0x00016a20


	//   ....[133]....
        /*06c8*/ 	.word	0x00016b00


	//   ....[134]....
        /*06cc*/ 	.word	0x00016b60


	//   ....[135]....
        /*06d0*/ 	.word	0x00016c50


	//   ....[136]....
        /*06d4*/ 	.word	0x00016cc0


	//   ....[137]....
        /*06d8*/ 	.word	0x00016d90


	//   ....[138]....
        /*06dc*/ 	.word	0x00016df0


	//   ....[139]....
        /*06e0*/ 	.word	0x00016ee0


	//   ....[140]....
        /*06e4*/ 	.word	0x00016f40


	//   ....[141]....
        /*06e8*/ 	.word	0x00017010


	//   ....[142]....
        /*06ec*/ 	.word	0x00017070


	//   ....[143]....
        /*06f0*/ 	.word	0x00017130


	//   ....[144]....
        /*06f4*/ 	.word	0x00017450


	//   ....[145]....
        /*06f8*/ 	.word	0x000174f0


	//   ....[146]....
        /*06fc*/ 	.word	0x00017660


	//   ....[147]....
        /*0700*/ 	.word	0x000176d0


	//   ....[148]....
        /*0704*/ 	.word	0x00017740


	//   ....[149]....
        /*0708*/ 	.word	0x000177b0


	//   ....[150]....
        /*070c*/ 	.word	0x00017820


	//   ....[151]....
        /*0710*/ 	.word	0x000178a0


	//   ....[152]....
        /*0714*/ 	.word	0x00017920


	//   ....[153]....
        /*0718*/ 	.word	0x000179b0


	//   ....[154]....
        /*071c*/ 	.word	0x00017a20


	//   ....[155]....
        /*0720*/ 	.word	0x00017a90


	//   ....[156]....
        /*0724*/ 	.word	0x00017b00


	//   ....[157]....
        /*0728*/ 	.word	0x00017b80


	//   ....[158]....
        /*072c*/ 	.word	0x00017bf0


	//   ....[159]....
        /*0730*/ 	.word	0x00017c80


	//   ....[160]....
        /*0734*/ 	.word	0x00017ce0


	//   ....[161]....
        /*0738*/ 	.word	0x00017d70


	//   ....[162]....
        /*073c*/ 	.word	0x00017ea0


	//----- nvinfo : EIATTR_REG_RECONFIG
	.align		4
.L_1507:
        /*0740*/ 	.byte	0x01, 0x54
	.zero		2


	//----- nvinfo : EIATTR_SYSCALL_OFFSETS
	.align		4
        /*0744*/ 	.byte	0x04, 0x46
        /*0746*/ 	.short	(.L_1509 - .L_1508)


	//   ....[0]....
.L_1508:
        /*0748*/ 	.word	0x00001eb0


	//   ....[1]....
        /*074c*/ 	.word	0x000116e0


	//   ....[2]....
        /*0750*/ 	.word	0x00011830


	//   ....[3]....
        /*0754*/ 	.word	0x00011920


	//   ....[4]....
        /*0758*/ 	.word	0x00012120


	//----- nvinfo : EIATTR_MBARRIER_INSTR_OFFSETS
	.align		4
.L_1509:
        /*075c*/ 	.byte	0x04, 0x39
        /*075e*/ 	.short	(.L_1511 - .L_1510)


	//   ....[0]....
.L_1510:
        /*0760*/ 	.word	0x00000270
        /*0764*/ 	.word	0x000000ff
        /*0768*/ 	.word	0x00016800
        /*076c*/ 	.short	0x0100
        /*076e*/ 	.byte	0x08
	.zero		1


	//   ....[1]....
        /*0770*/ 	.word	0x00000280
        /*0774*/ 	.word	0x000000ff
        /*0778*/ 	.word	0x00016820
        /*077c*/ 	.short	0x0100
        /*077e*/ 	.byte	0x08
	.zero		1


	//   ....[2]....
        /*0780*/ 	.word	0x00000370
        /*0784*/ 	.word	0x000000ff
        /*0788*/ 	.word	0x00016830
        /*078c*/ 	.short	0x0100
        /*078e*/ 	.byte	0x08
	.zero		1


	//   ....[3]....
        /*0790*/ 	.word	0x00000380
        /*0794*/ 	.word	0x000000ff
        /*0798*/ 	.word	0x00016840
        /*079c*/ 	.short	0x0100
        /*079e*/ 	.byte	0x08
	.zero		1


	//   ....[4]....
        /*07a0*/ 	.word	0x00000390
        /*07a4*/ 	.word	0x000000ff
        /*07a8*/ 	.word	0x00016838
        /*07ac*/ 	.short	0x0100
        /*07ae*/ 	.byte	0x08
	.zero		1


	//   ....[5]....
        /*07b0*/ 	.word	0x000003a0
        /*07b4*/ 	.word	0x000000ff
        /*07b8*/ 	.word	0x00016848
        /*07bc*/ 	.short	0x0100
        /*07be*/ 	.byte	0x08
	.zero		1


	//   ....[6]....
        /*07c0*/ 	.word	0x000004d0
        /*07c4*/ 	.word	0x000000ff
        /*07c8*/ 	.word	0x00016850
        /*07cc*/ 	.short	0x0100
        /*07ce*/ 	.byte	0x08
	.zero		1


	//   ....[7]....
        /*07d0*/ 	.word	0x000004e0
        /*07d4*/ 	.word	0x000000ff
        /*07d8*/ 	.word	0x00016860
        /*07dc*/ 	.short	0x0100
        /*07de*/ 	.byte	0x08
	.zero		1


	//   ....[8]....
        /*07e0*/ 	.word	0x000004f0
        /*07e4*/ 	.word	0x000000ff
        /*07e8*/ 	.word	0x00016858
        /*07ec*/ 	.short	0x0100
        /*07ee*/ 	.byte	0x08
	.zero		1


	//   ....[9]....
        /*07f0*/ 	.word	0x00000500
        /*07f4*/ 	.word	0x000000ff
        /*07f8*/ 	.word	0x00016868
        /*07fc*/ 	.short	0x0100
        /*07fe*/ 	.byte	0x08
	.zero		1


	//   ....[10]....
        /*0800*/ 	.word	0x000005f0
        /*0804*/ 	.word	0x000000ff
        /*0808*/ 	.word	0x00016870
        /*080c*/ 	.short	0x0100
        /*080e*/ 	.byte	0x06
	.zero		1


	//   ....[11]....
        /*0810*/ 	.word	0x00000600
        /*0814*/ 	.word	0x000000ff
        /*0818*/ 	.word	0x00016880
        /*081c*/ 	.short	0x0100
        /*081e*/ 	.byte	0x06
	.zero		1


	//   ....[12]....
        /*0820*/ 	.word	0x00000610
        /*0824*/ 	.word	0x000000ff
        /*0828*/ 	.word	0x00016878
        /*082c*/ 	.short	0x0100
        /*082e*/ 	.byte	0x06
	.zero		1


	//   ....[13]....
        /*0830*/ 	.word	0x00000620
        /*0834*/ 	.word	0x000000ff
        /*0838*/ 	.word	0x00016888
        /*083c*/ 	.short	0x0100
        /*083e*/ 	.byte	0x06
	.zero		1


	//   ....[14]....
        /*0840*/ 	.word	0x00000750
        /*0844*/ 	.word	0x000000ff
        /*0848*/ 	.word	0x00016890
        /*084c*/ 	.short	0x0100
        /*084e*/ 	.byte	0x08
	.zero		1


	//   ....[15]....
        /*0850*/ 	.word	0x00000760
        /*0854*/ 	.word	0x000000ff
        /*0858*/ 	.word	0x000168a0
        /*085c*/ 	.short	0x0100
        /*085e*/ 	.byte	0x08
	.zero		1


	//   ....[16]....
        /*0860*/ 	.word	0x00000770
        /*0864*/ 	.word	0x000000ff
        /*0868*/ 	.word	0x00016898
        /*086c*/ 	.short	0x0100
        /*086e*/ 	.byte	0x08
	.zero		1


	//   ....[17]....
        /*0870*/ 	.word	0x00000780
        /*0874*/ 	.word	0x000000ff
        /*0878*/ 	.word	0x000168a8
        /*087c*/ 	.short	0x0100
        /*087e*/ 	.byte	0x08
	.zero		1


	//   ....[18]....
        /*0880*/ 	.word	0x000008b0
        /*0884*/ 	.word	0x000000ff
        /*0888*/ 	.word	0x000168b0
        /*088c*/ 	.short	0x0100
        /*088e*/ 	.byte	0x08
	.zero		1


	//   ....[19]....
        /*0890*/ 	.word	0x000008c0
        /*0894*/ 	.word	0x000000ff
        /*0898*/ 	.word	0x000168c0
        /*089c*/ 	.short	0x0100
        /*089e*/ 	.byte	0x08
	.zero		1


	//   ....[20]....
        /*08a0*/ 	.word	0x000008d0
        /*08a4*/ 	.word	0x000000ff
        /*08a8*/ 	.word	0x000168b8
        /*08ac*/ 	.short	0x0100
        /*08ae*/ 	.byte	0x08
	.zero		1


	//   ....[21]....
        /*08b0*/ 	.word	0x000008e0
        /*08b4*/ 	.word	0x000000ff
        /*08b8*/ 	.word	0x000168c8
        /*08bc*/ 	.short	0x0100
        /*08be*/ 	.byte	0x08
	.zero		1


	//   ....[22]....
        /*08c0*/ 	.word	0x00001f30
        /*08c4*/ 	.word	0x000000ff
        /*08c8*/ 	.word	0x00016800
        /*08cc*/ 	.short	0x010a
        /*08ce*/ 	.byte	0x2d
	.zero		1


	//   ....[23]....
        /*08d0*/ 	.word	0x00001fb0
        /*08d4*/ 	.word	0x00000003
        /*08d8*/ 	.word	0x00016830
        /*08dc*/ 	.short	0x010a
        /*08de*/ 	.byte	0x3f
	.zero		1


	//   ....[24]....
        /*08e0*/ 	.word	0x00002010
        /*08e4*/ 	.word	0x00000003
        /*08e8*/ 	.word	0x00016830
        /*08ec*/ 	.short	0x010a
        /*08ee*/ 	.byte	0x3f
	.zero		1


	//   ....[25]....
        /*08f0*/ 	.word	0x000023b0
        /*08f4*/ 	.word	0x00000000
        /*08f8*/ 	.word	0x00000000
        /*08fc*/ 	.short	0x0101
        /*08fe*/ 	.byte	0x3f
	.zero		1


	//   ....[26]....
        /*0900*/ 	.word	0x000051c0
        /*0904*/ 	.word	0x000000ff
        /*0908*/ 	.word	0x00016830
        /*090c*/ 	.short	0x010a
        /*090e*/ 	.byte	0x06
	.zero		1


	//   ....[27]....
        /*0910*/ 	.word	0x00005200
        /*0914*/ 	.word	0x000000ff
        /*0918*/ 	.word	0x00016830
        /*091c*/ 	.short	0x010a
        /*091e*/ 	.byte	0x06
	.zero		1


	//   ....[28]....
        /*0920*/ 	.word	0x00005400
        /*0924*/ 	.word	0x000000ff
        /*0928*/ 	.word	0x00016850
        /*092c*/ 	.short	0x010a
        /*092e*/ 	.byte	0x06
	.zero		1


	//   ....[29]....
        /*0930*/ 	.word	0x00005440
        /*0934*/ 	.word	0x000000ff
        /*0938*/ 	.word	0x00016850
        /*093c*/ 	.short	0x010a
        /*093e*/ 	.byte	0x06
	.zero		1


	//   ....[30]....
        /*0940*/ 	.word	0x00005880
        /*0944*/ 	.word	0x00000007
        /*0948*/ 	.word	0x00000000
        /*094c*/ 	.short	0x0101
        /*094e*/ 	.byte	0x3f
	.zero		1


	//   ....[31]....
        /*0950*/ 	.word	0x00007400
        /*0954*/ 	.word	0x00000005
        /*0958*/ 	.word	0x00000000
        /*095c*/ 	.short	0x0101
        /*095e*/ 	.byte	0x3f
	.zero		1


	//   ....[32]....
        /*0960*/ 	.word	0x00008220
        /*0964*/ 	.word	0x000000ff
        /*0968*/ 	.word	0x00016830
        /*096c*/ 	.short	0x010a
        /*096e*/ 	.byte	0x06
	.zero		1


	//   ....[33]....
        /*0970*/ 	.word	0x00008260
        /*0974*/ 	.word	0x000000ff
        /*0978*/ 	.word	0x00016830
        /*097c*/ 	.short	0x010a
        /*097e*/ 	.byte	0x06
	.zero		1


	//   ....[34]....
        /*0980*/ 	.word	0x00008460
        /*0984*/ 	.word	0x000000ff
        /*0988*/ 	.word	0x00016850
        /*098c*/ 	.short	0x010a
        /*098e*/ 	.byte	0x06
	.zero		1


	//   ....[35]....
        /*0990*/ 	.word	0x000084a0
        /*0994*/ 	.word	0x000000ff
        /*0998*/ 	.word	0x00016850
        /*099c*/ 	.short	0x010a
        /*099e*/ 	.byte	0x06
	.zero		1


	//   ....[36]....
        /*09a0*/ 	.word	0x00009500
        /*09a4*/ 	.word	0x0000001b
        /*09a8*/ 	.word	0x00000000
        /*09ac*/ 	.short	0x0101
        /*09ae*/ 	.byte	0x3f
	.zero		1


	//   ....[37]....
        /*09b0*/ 	.word	0x000097c0
        /*09b4*/ 	.word	0x0000001f
        /*09b8*/ 	.word	0x00000000
        /*09bc*/ 	.short	0x0101
        /*09be*/ 	.byte	0x3f
	.zero		1


	//   ....[38]....
        /*09c0*/ 	.word	0x00009f50
        /*09c4*/ 	.word	0x000000ff
        /*09c8*/ 	.word	0x00016830
        /*09cc*/ 	.short	0x010a
        /*09ce*/ 	.byte	0x06
	.zero		1


	//   ....[39]....
        /*09d0*/ 	.word	0x00009f90
        /*09d4*/ 	.word	0x000000ff
        /*09d8*/ 	.word	0x00016830
        /*09dc*/ 	.short	0x010a
        /*09de*/ 	.byte	0x06
	.zero		1


	//   ....[40]....
        /*09e0*/ 	.word	0x0000a190
        /*09e4*/ 	.word	0x000000ff
        /*09e8*/ 	.word	0x00016850
        /*09ec*/ 	.short	0x010a
        /*09ee*/ 	.byte	0x06
	.zero		1


	//   ....[41]....
        /*09f0*/ 	.word	0x0000a1d0
        /*09f4*/ 	.word	0x000000ff
        /*09f8*/ 	.word	0x00016850
        /*09fc*/ 	.short	0x010a
        /*09fe*/ 	.byte	0x06
	.zero		1


	//   ....[42]....
        /*0a00*/ 	.word	0x0000a640
        /*0a04*/ 	.word	0x00000002
        /*0a08*/ 	.word	0x00000000
        /*0a0c*/ 	.short	0x0101
        /*0a0e*/ 	.byte	0x3f
	.zero		1


	//   ....[43]....
        /*0a10*/ 	.word	0x0000c400
        /*0a14*/ 	.word	0x0000001b
        /*0a18*/ 	.word	0x00000000
        /*0a1c*/ 	.short	0x0101
        /*0a1e*/ 	.byte	0x3f
	.zero		1


	//   ....[44]....
        /*0a20*/ 	.word	0x0000cc20
        /*0a24*/ 	.word	0x000000ff
        /*0a28*/ 	.word	0x00016850
        /*0a2c*/ 	.short	0x010a
        /*0a2e*/ 	.byte	0x05
	.zero		1


	//   ....[45]....
        /*0a30*/ 	.word	0x0000cc60
        /*0a34*/ 	.word	0x000000ff
        /*0a38*/ 	.word	0x00016850
        /*0a3c*/ 	.short	0x010a
        /*0a3e*/ 	.byte	0x05
	.zero		1


	//   ....[46]....
        /*0a40*/ 	.word	0x0000d190
        /*0a44*/ 	.word	0x00000009
        /*0a48*/ 	.word	0x00000000
        /*0a4c*/ 	.short	0x0101
        /*0a4e*/ 	.byte	0x3f
	.zero		1


	//   ....[47]....
        /*0a50*/ 	.word	0x0000e160
        /*0a54*/ 	.word	0x00000000
        /*0a58*/ 	.word	0x00000000
        /*0a5c*/ 	.short	0x0101
        /*0a5e*/ 	.byte	0x3f
	.zero		1


	//   ....[48]....
        /*0a60*/ 	.word	0x0000e7f0
        /*0a64*/ 	.word	0x00000006
        /*0a68*/ 	.word	0x00000000
        /*0a6c*/ 	.short	0x0101
        /*0a6e*/ 	.byte	0x3f
	.zero		1


	//   ....[49]....
        /*0a70*/ 	.word	0x00011c90
        /*0a74*/ 	.word	0x00000000
        /*0a78*/ 	.word	0x00016840
        /*0a7c*/ 	.short	0x010a
        /*0a7e*/ 	.byte	0x3f
	.zero		1


	//   ....[50]....
        /*0a80*/ 	.word	0x00012c80
        /*0a84*/ 	.word	0x00000011
        /*0a88*/ 	.word	0x00016800
        /*0a8c*/ 	.short	0x0107
        /*0a8e*/ 	.byte	0x3f
	.zero		1


	//   ....[51]....
        /*0a90*/ 	.word	0x00012d70
        /*0a94*/ 	.word	0x00000011
        /*0a98*/ 	.word	0x00016800
        /*0a9c*/ 	.short	0x0101
        /*0a9e*/ 	.byte	0x3f
	.zero		1


	//   ....[52]....
        /*0aa0*/ 	.word	0x00012d90
        /*0aa4*/ 	.word	0x00000011
        /*0aa8*/ 	.word	0x00016820
        /*0aac*/ 	.short	0x010a
        /*0aae*/ 	.byte	0x3f
	.zero		1


	//   ....[53]....
        /*0ab0*/ 	.word	0x00013170
        /*0ab4*/ 	.word	0x00000002
        /*0ab8*/ 	.word	0x00016840
        /*0abc*/ 	.short	0x010a
        /*0abe*/ 	.byte	0x3f
	.zero		1


	//   ....[54]....
        /*0ac0*/ 	.word	0x000133f0
        /*0ac4*/ 	.word	0x00000003
        /*0ac8*/ 	.word	0x00000060
        /*0acc*/ 	.short	0x010a
        /*0ace*/ 	.byte	0x3f
	.zero		1


	//   ....[55]....
        /*0ad0*/ 	.word	0x00013930
        /*0ad4*/ 	.word	0x00000002
        /*0ad8*/ 	.word	0x00016840
        /*0adc*/ 	.short	0x010a
        /*0ade*/ 	.byte	0x3f
	.zero		1


	//   ....[56]....
        /*0ae0*/ 	.word	0x00013bb0
        /*0ae4*/ 	.word	0x0000000a
        /*0ae8*/ 	.word	0x00000060
        /*0aec*/ 	.short	0x010a
        /*0aee*/ 	.byte	0x3f
	.zero		1


	//   ....[57]....
        /*0af0*/ 	.word	0x00014040
        /*0af4*/ 	.word	0x00000002
        /*0af8*/ 	.word	0x00016840
        /*0afc*/ 	.short	0x010a
        /*0afe*/ 	.byte	0x3f
	.zero		1


	//   ....[58]....
        /*0b00*/ 	.word	0x000142d0
        /*0b04*/ 	.word	0x00000007
        /*0b08*/ 	.word	0x00000060
        /*0b0c*/ 	.short	0x010a
        /*0b0e*/ 	.byte	0x3f
	.zero		1


	//   ....[59]....
        /*0b10*/ 	.word	0x00014710
        /*0b14*/ 	.word	0x00000003
        /*0b18*/ 	.word	0x00016860
        /*0b1c*/ 	.short	0x010a
        /*0b1e*/ 	.byte	0x3f
	.zero		1


	//   ....[60]....
        /*0b20*/ 	.word	0x00015a80
        /*0b24*/ 	.word	0x00000009
        /*0b28*/ 	.word	0x00016820
        /*0b2c*/ 	.short	0x010a
        /*0b2e*/ 	.byte	0x3f
	.zero		1


	//   ....[61]....
        /*0b30*/ 	.word	0x00015c20
        /*0b34*/ 	.word	0x00000007
        /*0b38*/ 	.word	0x00000000
        /*0b3c*/ 	.short	0x010a
        /*0b3e*/ 	.byte	0x3f
	.zero		1


	//   ....[62]....
        /*0b40*/ 	.word	0x00015c90
        /*0b44*/ 	.word	0x00000003
        /*0b48*/ 	.word	0x00000000
        /*0b4c*/ 	.short	0x010a
        /*0b4e*/ 	.byte	0x3f
	.zero		1


	//   ....[63]....
        /*0b50*/ 	.word	0x00015cf0
        /*0b54*/ 	.word	0x00000005
        /*0b58*/ 	.word	0x00000000
        /*0b5c*/ 	.short	0x010a
        /*0b5e*/ 	.byte	0x3f
	.zero		1


	//   ....[64]....
        /*0b60*/ 	.word	0x00015d20
        /*0b64*/ 	.word	0x00000003
        /*0b68*/ 	.word	0x00000000
        /*0b6c*/ 	.short	0x010a
        /*0b6e*/ 	.byte	0x3f
	.zero		1


	//   ....[65]....
        /*0b70*/ 	.word	0x00015d90
        /*0b74*/ 	.word	0x00000003
        /*0b78*/ 	.word	0x00016800
        /*0b7c*/ 	.short	0x010a
        /*0b7e*/ 	.byte	0x3f
	.zero		1


	//   ....[66]....
        /*0b80*/ 	.word	0x00015de0
        /*0b84*/ 	.word	0x00000003
        /*0b88*/ 	.word	0x00016830
        /*0b8c*/ 	.short	0x010a
        /*0b8e*/ 	.byte	0x3f
	.zero		1


	//   ....[67]....
        /*0b90*/ 	.word	0x00015e40
        /*0b94*/ 	.word	0x00000007
        /*0b98*/ 	.word	0x00016830
        /*0b9c*/ 	.short	0x010a
        /*0b9e*/ 	.byte	0x3f
	.zero		1


	//   ....[68]....
        /*0ba0*/ 	.word	0x00015ea0
        /*0ba4*/ 	.word	0x00000007
        /*0ba8*/ 	.word	0x00016850
        /*0bac*/ 	.short	0x010a
        /*0bae*/ 	.byte	0x3f
	.zero		1


	//   ....[69]....
        /*0bb0*/ 	.word	0x00015f00
        /*0bb4*/ 	.word	0x00000009
        /*0bb8*/ 	.word	0x00016830
        /*0bbc*/ 	.short	0x010a
        /*0bbe*/ 	.byte	0x3f
	.zero		1


	//   ....[70]....
        /*0bc0*/ 	.word	0x00015f60
        /*0bc4*/ 	.word	0x00000002
        /*0bc8*/ 	.word	0x00016850
        /*0bcc*/ 	.short	0x010a
        /*0bce*/ 	.byte	0x3f
	.zero		1


	//   ....[71]....
        /*0bd0*/ 	.word	0x00015fc0
        /*0bd4*/ 	.word	0x00000009
        /*0bd8*/ 	.word	0x00016830
        /*0bdc*/ 	.short	0x010a
        /*0bde*/ 	.byte	0x3f
	.zero		1


	//   ....[72]....
        /*0be0*/ 	.word	0x00016020
        /*0be4*/ 	.word	0x00000002
        /*0be8*/ 	.word	0x00016850
        /*0bec*/ 	.short	0x010a
        /*0bee*/ 	.byte	0x3f
	.zero		1


	//   ....[73]....
        /*0bf0*/ 	.word	0x00016080
        /*0bf4*/ 	.word	0x00000006
        /*0bf8*/ 	.word	0x00016850
        /*0bfc*/ 	.short	0x010a
        /*0bfe*/ 	.byte	0x3f
	.zero		1


	//   ....[74]....
        /*0c00*/ 	.word	0x00016220
        /*0c04*/ 	.word	0x00000000
        /*0c08*/ 	.word	0x00016840
        /*0c0c*/ 	.short	0x010a
        /*0c0e*/ 	.byte	0x3f
	.zero		1


	//   ....[75]....
        /*0c10*/ 	.word	0x00017170
        /*0c14*/ 	.word	0x00000011
        /*0c18*/ 	.word	0x00016820
        /*0c1c*/ 	.short	0x010a
        /*0c1e*/ 	.byte	0x3f
	.zero		1


	//   ....[76]....
        /*0c20*/ 	.word	0x000171c0
        /*0c24*/ 	.word	0x00000002
        /*0c28*/ 	.word	0x00016840
        /*0c2c*/ 	.short	0x010a
        /*0c2e*/ 	.byte	0x3f
	.zero		1


	//   ....[77]....
        /*0c30*/ 	.word	0x00017210
        /*0c34*/ 	.word	0x00000003
        /*0c38*/ 	.word	0x00000060
        /*0c3c*/ 	.short	0x010a
        /*0c3e*/ 	.byte	0x3f
	.zero		1


	//   ....[78]....
        /*0c40*/ 	.word	0x00017260
        /*0c44*/ 	.word	0x00000002
        /*0c48*/ 	.word	0x00016840
        /*0c4c*/ 	.short	0x010a
        /*0c4e*/ 	.byte	0x3f
	.zero		1


	//   ....[79]....
        /*0c50*/ 	.word	0x000172b0
        /*0c54*/ 	.word	0x0000000a
        /*0c58*/ 	.word	0x00000060
        /*0c5c*/ 	.short	0x010a
        /*0c5e*/ 	.byte	0x3f
	.zero		1


	//   ....[80]....
        /*0c60*/ 	.word	0x00017300
        /*0c64*/ 	.word	0x00000002
        /*0c68*/ 	.word	0x00016840
        /*0c6c*/ 	.short	0x010a
        /*0c6e*/ 	.byte	0x3f
	.zero		1


	//   ....[81]....
        /*0c70*/ 	.word	0x00017350
        /*0c74*/ 	.word	0x00000007
        /*0c78*/ 	.word	0x00000060
        /*0c7c*/ 	.short	0x010a
        /*0c7e*/ 	.byte	0x3f
	.zero		1


	//   ....[82]....
        /*0c80*/ 	.word	0x000173a0
        /*0c84*/ 	.word	0x00000003
        /*0c88*/ 	.word	0x00016860
        /*0c8c*/ 	.short	0x010a
        /*0c8e*/ 	.byte	0x3f
	.zero		1


	//   ....[83]....
        /*0c90*/ 	.word	0x00017dc0
        /*0c94*/ 	.word	0x00000009
        /*0c98*/ 	.word	0x00016820
        /*0c9c*/ 	.short	0x010a
        /*0c9e*/ 	.byte	0x3f
	.zero		1


	//   ....[84]....
        /*0ca0*/ 	.word	0x00017f60
        /*0ca4*/ 	.word	0x00000007
        /*0ca8*/ 	.word	0x00000000
        /*0cac*/ 	.short	0x010a
        /*0cae*/ 	.byte	0x3f
	.zero		1


	//   ....[85]....
        /*0cb0*/ 	.word	0x00017fb0
        /*0cb4*/ 	.word	0x00000003
        /*0cb8*/ 	.word	0x00000000
        /*0cbc*/ 	.short	0x010a
        /*0cbe*/ 	.byte	0x3f
	.zero		1


	//   ....[86]....
        /*0cc0*/ 	.word	0x00018000
        /*0cc4*/ 	.word	0x00000005
        /*0cc8*/ 	.word	0x00000000
        /*0ccc*/ 	.short	0x010a
        /*0cce*/ 	.byte	0x3f
	.zero		1


	//----- nvinfo : EIATTR_NUM_MBARRIERS
	.align		4
.L_1511:
        /*0cd0*/ 	.byte	0x03, 0x38
        /*0cd2*/ 	.short	0x0016


	//----- nvinfo : EIATTR_EXIT_INSTR_OFFSETS
	.align		4
        /*0cd4*/ 	.byte	0x04, 0x1c
        /*0cd6*/ 	.short	(.L_1513 - .L_1512)


	//   ....[0]....
.L_1512:
        /*0cd8*/ 	.word	0x00000a80


	//   ....[1]....
        /*0cdc*/ 	.word	0x0000f790


	//   ....[2]....
        /*0ce0*/ 	.word	0x00015d70


	//----- nvinfo : EIATTR_MAX_THREADS
	.align		4
.L_1513:
        /*0ce4*/ 	.byte	0x04, 0x05
        /*0ce6*/ 	.short	(.L_1515 - .L_1514)
.L_1514:
        /*0ce8*/ 	.word	0x00000200
        /*0cec*/ 	.word	0x00000001
        /*0cf0*/ 	.word	0x00000001


	//----- nvinfo : EIATTR_CRS_STACK_SIZE
	.align		4
.L_1515:
        /*0cf4*/ 	.byte	0x04, 0x1e
        /*0cf6*/ 	.short	(.L_1517 - .L_1516)
.L_1516:
        /*0cf8*/ 	.word	0x00000000


	//----- nvinfo : EIATTR_CBANK_PARAM_SIZE
	.align		4
.L_1517:
        /*0cfc*/ 	.byte	0x03, 0x19
        /*0cfe*/ 	.short	0x0af0


	//----- nvinfo : EIATTR_PARAM_CBANK
	.align		4
        /*0d00*/ 	.byte	0x04, 0x0a
        /*0d02*/ 	.short	(.L_1519 - .L_1518)
	.align		4
.L_1518:
        /*0d04*/ 	.word	index@(.nv.constant0._ZN7cutlass13device_kernelIN5flash11enable_sm90INS1_16FlashAttnFwdSm90INS1_25CollectiveMainloopFwdSm90ILi2EN4cute5tupleIJNS5_1CILi1EEES8_S8_EEENS6_IJNS7_ILi192EEENS7_ILi128EEENS7_ILi64EEEEEELi64ENS_10bfloat16_tEfNS_4arch4Sm90ELb0ELb1ELb0ELb1ELb0ELb0ELb0ELb1ELb1ELb1ELb1ELb0EEENS1_21CollectiveEpilogueFwdINS6_IJSA_SC_SB_EEES9_SE_SG_Li384ELb1ELb1ELb1ELb0EEENS1_36VarlenDynamicPersistentTileSchedulerILi192ELi128ELi384ELi128ELb1ELb1ELb1ELb1ELb0ELb1EEEEEEEEEvNT_6ParamsE)
        /*0d08*/ 	.short	0x0210
        /*0d0a*/ 	.short	0x0af0


	//----- nvinfo : EIATTR_SW_WAR
	.align		4
.L_1519:
        /*0d0c*/ 	.byte	0x04, 0x36
        /*0d0e*/ 	.short	(.L_1521 - .L_1520)
.L_1520:
        /*0d10*/ 	.word	0x00000008
.L_1521:


//--------------------- .nv.info._ZN7cutlass13device_kernelIN5flash11enable_sm90INS1_16FlashAttnFwdSm90INS1_25CollectiveMainloopFwdSm90ILi2EN4cute5tupleIJNS5_1CILi1EEES8_S8_EEENS6_IJNS7_ILi192EEENS7_ILi128EEENS7_ILi64EEEEEELi64ENS_10bfloat16_tEfNS_4arch4Sm90ELb0ELb1ELb0ELb1ELb0ELb1ELb0ELb1ELb1ELb1ELb1ELb0EEENS1_21CollectiveEpilogueFwdINS6_IJSA_SC_SB_EEES9_SE_SG_Li384ELb1ELb1ELb1ELb0EEENS1_36VarlenDynamicPersistentTileSchedulerILi192ELi128ELi384ELi128ELb1ELb1ELb1ELb1ELb0ELb1EEEEEEEEEvNT_6ParamsE --------------------------
	.section	.nv.info._ZN7cutlass13device_kernelIN5flash11enable_sm90INS1_16FlashAttnFwdSm90INS1_25CollectiveMainloopFwdSm90ILi2EN4cute5tupleIJNS5_1CILi1EEES8_S8_EEENS6_IJNS7_ILi192EEENS7_ILi128EEENS7_ILi64EEEEEELi64ENS_10bfloat16_tEfNS_4arch4Sm90ELb0ELb1ELb0ELb1ELb0ELb1ELb0ELb1ELb1ELb1ELb1ELb0EEENS1_21CollectiveEpilogueFwdINS6_IJSA_SC_SB_EEES9_SE_SG_Li384ELb1ELb1ELb1ELb0EEENS1_36VarlenDynamicPersistentTileSchedulerILi192ELi128ELi384ELi128ELb1ELb1ELb1ELb1ELb0ELb1EEEEEEEEEvNT_6ParamsE,"",@"SHT_CUDA_INFO"
	.sectionflags	@""
	.align	4


	//----- nvinfo : EIATTR_CUDA_API_VERSION
	.align		4
        /*0000*/ 	.byte	0x04, 0x37
        /*0002*/ 	.short	(.L_1523 - .L_1522)
.L_1522:
        /*0004*/ 	.word	0x00000082


	//----- nvinfo : EIATTR_KPARAM_INFO
	.align		4
.L_1523:
        /*0008*/ 	.byte	0x04, 0x17
        /*000a*/ 	.short	(.L_1525 - .L_1524)
.L_1524:
        /*000c*/ 	.word	0x00000000
        /*0010*/ 	.short	0x0000
        /*0012*/ 	.short	0x0070
        /*0014*/ 	.byte	0x00, 0xf0, 0x01, 0x2a


	//----- nvinfo : EIATTR_SPARSE_MMA_MASK
	.align		4
.L_1525:
        /*0018*/ 	.byte	0x03, 0x50
        /*001a*/ 	.short	0x0000


	//----- nvinfo : EIATTR_MAXREG_COUNT
	.align		4
        /*001c*/ 	.byte	0x03, 0x1b
        /*001e*/ 	.short	0x0080


	//----- nvinfo : EIATTR_NUM_BARRIERS
	.align		4
        /*0020*/ 	.byte	0x02, 0x4c
        /*0022*/ 	.byte	0x10
	.zero		1


	//----- nvinfo : EIATTR_EXTERNS
	.align		4
        /*0024*/ 	.byte	0x04, 0x0f
        /*0026*/ 	.short	(.L_1527 - .L_1526)


	//   ....[0]....
	.align		4
.L_1526:
        /*0028*/ 	.word	index@(__assertfail)


	//----- nvinfo : EIATTR_ANNOTATIONS
	.align		4
.L_1527:
        /*002c*/ 	.byte	0x04, 0x55
        /*002e*/ 	.short	(.L_1529 - .L_1528)


	//   ....[0]....
.L_1528:
        /* <DEDUP_REMOVED lines=81> */


	//----- nvinfo : EIATTR_MERCURY_ISA_VERSION
	.align		4
.L_1529:
        /*0530*/ 	.byte	0x03, 0x5f
        /*0532*/ 	.short	0x0101


	//----- nvinfo : EIATTR_UNUSED_LOAD_BYTE_OFFSET
	.align		4
        /*0534*/ 	.byte	0x04, 0x44
        /*0536*/ 	.short	(.L_1531 - .L_1530)


	//   ....[0]....
.L_1530:
        /*0538*/ 	.word	0x00000ae0
        /*053c*/ 	.word	0x0000fff0


	//   ....[1]....
        /*0540*/ 	.word	0x00015780
        /*0544*/ 	.word	0x0000fff0


	//----- nvinfo : EIATTR_INT_WARP_WIDE_INSTR_OFFSETS
	.align		4
.L_1531:
        /*0548*/ 	.byte	0x04, 0x31
        /*054a*/ 	.short	(.L_1533 - .L_1532)


	//   ....[0]....
.L_1532:
        /*054c*/ 	.word	0x00000180


	//   ....[1]....
        /*0550*/ 	.word	0x00000220


	//   ....[2]....
        /*0554*/ 	.word	0x00000290


	//   ....[3]....
        /*0558*/ 	.word	0x0001ae00


	//   ....[4]....
        /*055c*/ 	.word	0x0001ae90


	//   ....[5]....
        /*0560*/ 	.word	0x0001def0


	//   ....[6]....
        /*0564*/ 	.word	0x0001df80


	//----- nvinfo : EIATTR_COOP_GROUP_MASK_REGIDS
	.align		4
.L_1533:
        /*0568*/ 	.byte	0x04, 0x29
        /*056a*/ 	.short	(.L_1535 - .L_1534)


	//   ....[0]....
.L_1534:
        /*056c*/ 	.word	0xffffffff


	//   ....[1]....
        /*0570*/ 	.word	0xffffffff


	//   ....[2]....
        /*0574*/ 	.word	0xffffffff


	//   ....[3]....
        /*0578*/ 	.word	0xffffffff


	//   ....[4]....
        /*057c*/ 	.word	0xffffffff


	//   ....[5]....
        /*0580*/ 	.word	0xffffffff


	//   ....[6]....
        /*0584*/ 	.word	0xffffffff


	//   ....[7]....
        /*0588*/ 	.word	0xffffffff


	//   ....[8]....
        /*058c*/ 	.word	0xffffffff


	//   ....[9]....
        /*0590*/ 	.word	0xffffffff


	//   ....[10]....
        /*0594*/ 	.word	0xffffffff


	//   ....[11]....
        /*0598*/ 	.word	0xffffffff


	//   ....[12]....
        /*059c*/ 	.word	0xffffffff


	//   ....[13]....
        /*05a0*/ 	.word	0xffffffff


	//   ....[14]....
        /*05a4*/ 	.word	0xffffffff


	//   ....[15]....
        /*05a8*/ 	.word	0xffffffff


	//   ....[16]....
        /*05ac*/ 	.word	0xffffffff


	//   ....[17]....
        /*05b0*/ 	.word	0xffffffff


	//   ....[18]....
        /*05b4*/ 	.word	0xffffffff


	//   ....[19]....
        /*05b8*/ 	.word	0xffffffff


	//   ....[20]....
        /*05bc*/ 	.word	0xffffffff


	//   ....[21]....
        /*05c0*/ 	.word	0xffffffff


	//   ....[22]....
        /*05c4*/ 	.word	0xffffffff


	//   ....[23]....
        /*05c8*/ 	.word	0xffffffff


	//   ....[24]....
        /*05cc*/ 	.word	0xffffffff


	//   ....[25]....
        /*05d0*/ 	.word	0xffffffff


	//   ....[26]....
        /*05d4*/ 	.word	0xffffffff


	//   ....[27]....
        /*05d8*/ 	.word	0xffffffff


	//   ....[28]....
        /*05dc*/ 	.word	0xffffffff


	//   ....[29]....
        /*05e0*/ 	.word	0xffffffff


	//   ....[30]....
        /*05e4*/ 	.word	0xffffffff


	//   ....[31]....
        /*05e8*/ 	.word	0xffffffff


	//   ....[32]....
        /*05ec*/ 	.word	0xffffffff


	//   ....[33]....
        /*05f0*/ 	.word	0xffffffff


	//   ....[34]....
        /*05f4*/ 	.word	0xffffffff


	//   ....[35]....
        /*05f8*/ 	.word	0xffffffff


	//   ....[36]....
        /*05fc*/ 	.word	0xffffffff


	//   ....[37]....
        /*0600*/ 	.word	0xffffffff


	//   ....[38]....
        /*0604*/ 	.word	0xffffffff


	//   ....[39]....
        /*0608*/ 	.word	0xffffffff


	//   ....[40]....
        /*060c*/ 	.word	0xffffffff


	//   ....[41]....
        /*0610*/ 	.word	0xffffffff


	//   ....[42]....
        /*0614*/ 	.word	0xffffffff


	//   ....[43]....
        /*0618*/ 	.word	0xffffffff


	//   ....[44]....
        /*061c*/ 	.word	0xffffffff


	//   ....[45]....
        /*0620*/ 	.word	0xffffffff


	//   ....[46]....
        /*0624*/ 	.word	0xffffffff


	//   ....[47]....
        /*0628*/ 	.word	0xffffffff


	//   ....[48]....
        /*062c*/ 	.word	0xffffffff


	//   ....[49]....
        /*0630*/ 	.word	0xffffffff


	//   ....[50]....
        /*0634*/ 	.word	0xffffffff


	//   ....[51]....
        /*0638*/ 	.word	0xffffffff


	//   ....[52]....
        /*063c*/ 	.word	0xffffffff


	//   ....[53]....
        /*0640*/ 	.word	0xffffffff


	//   ....[54]....
        /*0644*/ 	.word	0xffffffff


	//   ....[55]....
        /*0648*/ 	.word	0xffffffff


	//   ....[56]....
        /*064c*/ 	.word	0xffffffff


	//   ....[57]....
        /*0650*/ 	.word	0xffffffff


	//   ....[58]....
        /*0654*/ 	.word	0xffffffff


	//   ....[59]....
        /*0658*/ 	.word	0xffffffff


	//   ....[60]....
        /*065c*/ 	.word	0xffffffff


	//   ....[61]....
        /*0660*/ 	.word	0xffffffff


	//   ....[62]....
        /*0664*/ 	.word	0xffffffff


	//   ....[63]....
        /*0668*/ 	.word	0xffffffff


	//   ....[64]....
        /*066c*/ 	.word	0xffffffff


	//   ....[65]....
        /*0670*/ 	.word	0xffffffff


	//   ....[66]....
        /*0674*/ 	.word	0xffffffff


	//   ....[67]....
        /*0678*/ 	.word	0xffffffff


	//   ....[68]....
        /*067c*/ 	.word	0xffffffff


	//   ....[69]....
        /*0680*/ 	.word	0xffffffff


	//   ....[70]....
        /*0684*/ 	.word	0xffffffff


	//   ....[71]....
        /*0688*/ 	.word	0xffffffff


	//   ....[72]....
        /*068c*/ 	.word	0xffffffff


	//   ....[73]....
        /*0690*/ 	.word	0xffffffff


	//   ....[74]....
        /*0694*/ 	.word	0xffffffff


	//   ....[75]....
        /*0698*/ 	.word	0xffffffff


	//   ....[76]....
        /*069c*/ 	.word	0xffffffff


	//   ....[77]....
        /*06a0*/ 	.word	0xffffffff


	//   ....[78]....
        /*06a4*/ 	.word	0xffffffff


	//   ....[79]....
        /*06a8*/ 	.word	0xffffffff


	//   ....[80]....
        /*06ac*/ 	.word	0xffffffff


	//   ....[81]....
        /*06b0*/ 	.word	0xffffffff


	//   ....[82]....
        /*06b4*/ 	.word	0xffffffff


	//   ....[83]....
        /*06b8*/ 	.word	0xffffffff


	//   ....[84]....
        /*06bc*/ 	.word	0xffffffff


	//   ....[85]....
        /*06c0*/ 	.word	0xffffffff


	//   ....[86]....
        /*06c4*/ 	.word	0xffffffff


	//   ....[87]....
        /*06c8*/ 	.word	0xffffffff


	//   ....[88]....
        /*06cc*/ 	.word	0xffffffff


	//   ....[89]....
        /*06d0*/ 	.word	0xffffffff


	//   ....[90]....
        /*06d4*/ 	.word	0xffffffff


	//   ....[91]....
        /*06d8*/ 	.word	0xffffffff


	//   ....[92]....
        /*06dc*/ 	.word	0xffffffff


	//   ....[93]....
        /*06e0*/ 	.word	0xffffffff


	//   ....[94]....
        /*06e4*/ 	.word	0xffffffff


	//   ....[95]....
        /*06e8*/ 	.word	0xffffffff


	//   ....[96]....
        /*06ec*/ 	.word	0xffffffff


	//   ....[97]....
        /*06f0*/ 	.word	0xffffffff


	//   ....[98]....
        /*06f4*/ 	.word	0xffffffff


	//   ....[99]....
        /*06f8*/ 	.word	0xffffffff


	//   ....[100]....
        /*06fc*/ 	.word	0xffffffff


	//   ....[101]....
        /*0700*/ 	.word	0xffffffff


	//   ....[102]....
        /*0704*/ 	.word	0xffffffff


	//   ....[103]....
        /*0708*/ 	.word	0xffffffff


	//   ....[104]....
        /*070c*/ 	.word	0xffffffff


	//   ....[105]....
        /*0710*/ 	.word	0xffffffff


	//   ....[106]....
        /*0714*/ 	.word	0xffffffff


	//   ....[107]....
        /*0718*/ 	.word	0xffffffff


	//   ....[108]....
        /*071c*/ 	.word	0xffffffff


	//   ....[109]....
        /*0720*/ 	.word	0xffffffff


	//   ....[110]....
        /*0724*/ 	.word	0xffffffff


	//   ....[111]....
        /*0728*/ 	.word	0xffffffff


	//   ....[112]....
        /*072c*/ 	.word	0xffffffff


	//   ....[113]....
        /*0730*/ 	.word	0xffffffff


	//   ....[114]....
        /*0734*/ 	.word	0xffffffff


	//   ....[115]....
        /*0738*/ 	.word	0xffffffff


	//   ....[116]....
        /*073c*/ 	.word	0xffffffff


	//   ....[117]....
        /*0740*/ 	.word	0xffffffff


	//   ....[118]....
        /*0744*/ 	.word	0xffffffff


	//   ....[119]....
        /*0748*/ 	.word	0xffffffff


	//   ....[120]....
        /*074c*/ 	.word	0xffffffff


	//   ....[121]....
        /*0750*/ 	.word	0xffffffff


	//   ....[122]....
        /*0754*/ 	.word	0xffffffff


	//   ....[123]....
        /*0758*/ 	.word	0xffffffff


	//   ....[124]....
        /*075c*/ 	.word	0xffffffff


	//   ....[125]....
        /*0760*/ 	.word	0xffffffff


	//   ....[126]....
        /*0764*/ 	.word	0xffffffff


	//   ....[127]....
        /*0768*/ 	.word	0xffffffff


	//   ....[128]....
        /*076c*/ 	.word	0xffffffff


	//   ....[129]....
        /*0770*/ 	.word	0xffffffff


	//   ....[130]....
        /*0774*/ 	.word	0xffffffff


	//   ....[131]....
        /*0778*/ 	.word	0xffffffff


	//   ....[132]....
        /*077c*/ 	.word	0xffffffff


	//   ....[133]....
        /*0780*/ 	.word	0xffffffff


	//   ....[134]....
        /*0784*/ 	.word	0xffffffff


	//   ....[135]....
        /*0788*/ 	.word	0xffffffff


	//   ....[136]....
        /*078c*/ 	.word	0x0500000f


	//   ....[137]....
        /*0790*/ 	.word	0x0500000f


	//   ....[138]....
        /*0794*/ 	.word	0x0500000f


	//   ....[139]....
        /*0798*/ 	.word	0x0500000f


	//   ....[140]....
        /*079c*/ 	.word	0x0500000f


	//   ....[141]....
        /*07a0*/ 	.word	0x0500000f


	//   ....[142]....
        /*07a4*/ 	.word	0x0500000f


	//   ....[143]....
        /*07a8*/ 	.word	0x0500000f


	//   ....[144]....
        /*07ac*/ 	.word	0x0500000f


	//   ....[145]....
        /*07b0*/ 	.word	0x0500000f


	//   ....[146]....
        /*07b4*/ 	.word	0x0500000f


	//   ....[147]....
        /*07b8*/ 	.word	0x0500000f


	//   ....[148]....
        /*07bc*/ 	.word	0x0500000f


	//   ....[149]....
        /*07c0*/ 	.word	0x0500000f


	//   ....[150]....
        /*07c4*/ 	.word	0x0500000f


	//   ....[151]....
        /*07c8*/ 	.word	0x0500000f


	//   ....[152]....
        /*07cc*/ 	.word	0x0500000f


	//   ....[153]....
        /*07d0*/ 	.word	0x0500000f


	//   ....[154]....
        /*07d4*/ 	.word	0x0500000f


	//   ....[155]....
        /*07d8*/ 	.word	0x0500000f


	//   ....[156]....
        /*07dc*/ 	.word	0x0500000f


	//   ....[157]....
        /*07e0*/ 	.word	0x0500000f


	//   ....[158]....
        /*07e4*/ 	.word	0x0500000f


	//   ....[159]....
        /*07e8*/ 	.word	0x0500000f


	//   ....[160]....
        /*07ec*/ 	.word	0x0500000f


	//   ....[161]....
        /*07f0*/ 	.word	0x0500000f


	//   ....[162]....
        /*07f4*/ 	.word	0x0500000f


	//   ....[163]....
        /*07f8*/ 	.word	0x0500000f


	//   ....[164]....
        /*07fc*/ 	.word	0x0500000f


	//   ....[165]....
        /*0800*/ 	.word	0x0500000f


	//   ....[166]....
        /*0804*/ 	.word	0x0500000f


	//   ....[167]....
        /*0808*/ 	.word	0x0500000f


	//   ....[168]....
        /*080c*/ 	.word	0x0500000f


	//   ....[169]....
        /*0810*/ 	.word	0x0500000f


	//   ....[170]....
        /*0814*/ 	.word	0x0500000f


	//   ....[171]....
        /*0818*/ 	.word	0x0500000f


	//   ....[172]....
        /*081c*/ 	.word	0x0500000f


	//   ....[173]....
        /*0820*/ 	.word	0x0500000f


	//   ....[174]....
        /*0824*/ 	.word	0x0500000f


	//   ....[175]....
        /*0828*/ 	.word	0x0500000f


	//   ....[176]....
        /*082c*/ 	.word	0x0500000f


	//   ....[177]....
        /*0830*/ 	.word	0x0500000f


	//   ....[178]....
        /*0834*/ 	.word	0x0500000f


	//   ....[179]....
        /*0838*/ 	.word	0x0500000f


	//   ....[180]....
        /*083c*/ 	.word	0x0500000f


	//   ....[181]....
        /*0840*/ 	.word	0x0500000f


	//   ....[182]....
        /*0844*/ 	.word	0x0500000f


	//   ....[183]....
        /*0848*/ 	.word	0x0500000f


	//   ....[184]....
        /*084c*/ 	.word	0x0500000f


	//   ....[185]....
        /*0850*/ 	.word	0x0500000f


	//   ....[186]....
        /*0854*/ 	.word	0x0500000f


	//   ....[187]....
        /*0858*/ 	.word	0x0500000f


	//   ....[188]....
        /*085c*/ 	.word	0x0500000f


	//   ....[189]....
        /*0860*/ 	.word	0x0500000f


	//   ....[190]....
        /*0864*/ 	.word	0x0500000f


	//   ....[191]....
        /*0868*/ 	.word	0x0500000f


	//   ....[192]....
        /*086c*/ 	.word	0x0500000f


	//   ....[193]....
        /*0870*/ 	.word	0x0500000f


	//   ....[194]....
        /*0874*/ 	.word	0x0500000f


	//   ....[195]....
        /*0878*/ 	.word	0x0500000f


	//   ....[196]....
        /*087c*/ 	.word	0x0500000f


	//   ....[197]....
        /*0880*/ 	.word	0x0500000f


	//   ....[198]....
        /*0884*/ 	.word	0x0500000f


	//   ....[199]....
        /*0888*/ 	.word	0x0500000f


	//   ....[200]....
        /*088c*/ 	.word	0x0500000f


	//   ....[201]....
        /*0890*/ 	.word	0x0500000f


	//   ....[202]....
        /*0894*/ 	.word	0x0500000f


	//   ....[203]....
        /*0898*/ 	.word	0x0500000f


	//   ....[204]....
        /*089c*/ 	.word	0x0500000f


	//   ....[205]....
        /*08a0*/ 	.word	0x0500000f


	//   ....[206]....
        /*08a4*/ 	.word	0x0500000f


	//   ....[207]....
        /*08a8*/ 	.word	0x0500000f


	//   ....[208]....
        /*08ac*/ 	.word	0x0500000f


	//   ....[209]....
        /*08b0*/ 	.word	0x0500000f


	//   ....[210]....
        /*08b4*/ 	.word	0x0500000f


	//   ....[211]....
        /*08b8*/ 	.word	0x0500000f


	//   ....[212]....
        /*08bc*/ 	.word	0x0500000f


	//   ....[213]....
        /*08c0*/ 	.word	0x0500000f


	//   ....[214]....
        /*08c4*/ 	.word	0x0500000f


	//   ....[215]....
        /*08c8*/ 	.word	0x0500000f


	//   ....[216]....
        /*08cc*/ 	.word	0x0500000f


	//   ....[217]....
        /*08d0*/ 	.word	0x0500000f


	//----- nvinfo : EIATTR_COOP_GROUP_INSTR_OFFSETS
	.align		4
.L_1535:
        /*08d4*/ 	.byte	0x04, 0x28
        /*08d6*/ 	.short	(.L_1537 - .L_1536)


	//   ....[0]....
.L_1536:
        /*08d8*/ 	.word	0x00000060


	//   ....[1]....
        /*08dc*/ 	.word	0x00000190


	//   ....[2]....
        /*08e0*/ 	.word	0x00000240


	//   ....[3]....
        /*08e4*/ 	.word	0x00000400


	//   ....[4]....
        /*08e8*/ 	.word	0x00000560


	//   ....[5]....
        /*08ec*/ 	.word	0x00000680


	//   ....[6]....
        /*08f0*/ 	.word	0x000007e0


	//   ....[7]....
        /*08f4*/ 	.word	0x00006670


	//   ....[8]....
        /*08f8*/ 	.word	0x00006e40


	//   ....[9]....
        /*08fc*/ 	.word	0x00006e50


	//   ....[10]....
        /*0900*/ 	.word	0x00006e60


	//   ....[11]....
        /*0904*/ 	.word	0x00006e70


	//   ....[12]....
        /*0908*/ 	.word	0x00007180


	//   ....[13]....
        /*090c*/ 	.word	0x00007190


	//   ....[14]....
        /*0910*/ 	.word	0x000071a0


	//   ....[15]....
        /*0914*/ 	.word	0x000071b0


	//   ....[16]....
        /*0918*/ 	.word	0x00008580


	//   ....[17]....
        /*091c*/ 	.word	0x000085a0


	//   ....[18]....
        /*0920*/ 	.word	0x000085b0


	//   ....[19]....
        /*0924*/ 	.word	0x000085c0


	//   ....[20]....
        /*0928*/ 	.word	0x000086d0


	//   ....[21]....
        /*092c*/ 	.word	0x000086e0


	//   ....[22]....
        /*0930*/ 	.word	0x000086f0


	//   ....[23]....
        /*0934*/ 	.word	0x00008770


	//   ....[24]....
        /*0938*/ 	.word	0x00009f00


	//   ....[25]....
        /*093c*/ 	.word	0x0000a170


	//   ....[26]....
        /*0940*/ 	.word	0x0000b3b0


	//   ....[27]....
        /*0944*/ 	.word	0x0000b460


	//   ....[28]....
        /*0948*/ 	.word	0x0000bdd0


	//   ....[29]....
        /*094c*/ 	.word	0x0000be30


	//   ....[30]....
        /*0950*/ 	.word	0x0000d620


	//   ....[31]....
        /*0954*/ 	.word	0x0000d880


	//   ....[32]....
        /*0958*/ 	.word	0x0000e270


	//   ....[33]....
        /*095c*/ 	.word	0x0000e290


	//   ....[34]....
        /*0960*/ 	.word	0x0000f1f0


	//   ....[35]....
        /*0964*/ 	.word	0x0000f210


	//   ....[36]....
        /*0968*/ 	.word	0x00010780


	//   ....[37]....
        /*096c*/ 	.word	0x000107b0


	//   ....[38]....
        /*0970*/ 	.word	0x00010c80


	//   ....[39]....
        /*0974*/ 	.word	0x00010dc0


	//   ....[40]....
        /*0978*/ 	.word	0x00012820


	//   ....[41]....
        /*097c*/ 	.word	0x00012a40


	//   ....[42]....
        /*0980*/ 	.word	0x00013420


	//   ....[43]....
        /*0984*/ 	.word	0x00013450


	//   ....[44]....
        /*0988*/ 	.word	0x000141f0


	//   ....[45]....
        /*098c*/ 	.word	0x00014260


	//   ....[46]....
        /*0990*/ 	.word	0x00014f80


	//   ....[47]....
        /*0994*/ 	.word	0x00014fb0


	//   ....[48]....
        /*0998*/ 	.word	0x00015330


	//   ....[49]....
        /*099c*/ 	.word	0x00015340


	//   ....[50]....
        /*09a0*/ 	.word	0x00016070


	//   ....[51]....
        /*09a4*/ 	.word	0x00016090


	//   ....[52]....
        /*09a8*/ 	.word	0x000160a0


	//   ....[53]....
        /*09ac*/ 	.word	0x000160b0


	//   ....[54]....
        /*09b0*/ 	.word	0x000165f0


	//   ....[55]....
        /*09b4*/ 	.word	0x00016630


	//   ....[56]....
        /*09b8*/ 	.word	0x00016660


	//   ....[57]....
        /*09bc*/ 	.word	0x00016690


	//   ....[58]....
        /*09c0*/ 	.word	0x000166b0


	//   ....[59]....
        /*09c4*/ 	.word	0x000166c0


	//   ....[60]....
        /*09c8*/ 	.word	0x00016710


	//   ....[61]....
        /*09cc*/ 	.word	0x00016760


	//   ....[62]....
        /*09d0*/ 	.word	0x00016be0


	//   ....[63]....
        /*09d4*/ 	.word	0x00016bf0


	//   ....[64]....
        /*09d8*/ 	.word	0x00016e70


	//   ....[65]....
        /*09dc*/ 	.word	0x00016e80


	//   ....[66]....
        /*09e0*/ 	.word	0x00017960


	//   ....[67]....
        /*09e4*/ 	.word	0x00017990


	//   ....[68]....
        /*09e8*/ 	.word	0x000179b0


	//   ....[69]....
        /*09ec*/ 	.word	0x000179e0


	//   ....[70]....
        /*09f0*/ 	.word	0x00017a10


	//   ....[71]....
        /*09f4*/ 	.word	0x00017a20


	//   ....[72]....
        /*09f8*/ 	.word	0x00017a60


	//   ....[73]....
        /*09fc*/ 	.word	0x00017aa0


	//   ....[74]....
        /*0a00*/ 	.word	0x00017c10


	//   ....[75]....
        /*0a04*/ 	.word	0x00017e10


	//   ....[76]....
        /*0a08*/ 	.word	0x00017e40


	//   ....[77]....
        /*0a0c*/ 	.word	0x00017e70


	//   ....[78]....
        /*0a10*/ 	.word	0x00017ea0


	//   ....[79]....
        /*0a14*/ 	.word	0x00017ed0


	//   ....[80]....
        /*0a18*/ 	.word	0x00017f00


	//   ....[81]....
        /*0a1c*/ 	.word	0x00018090


	//   ....[82]....
        /*0a20*/ 	.word	0x000180c0


	//   ....[83]....
        /*0a24*/ 	.word	0x000180f0


	//   ....[84]....
        /*0a28*/ 	.word	0x00018120


	//   ....[85]....
        /*0a2c*/ 	.word	0x00018150


	//   ....[86]....
        /*0a30*/ 	.word	0x00018180


	//   ....[87]....
        /*0a34*/ 	.word	0x00018210


	//   ....[88]....
        /*0a38*/ 	.word	0x00018240


	//   ....[89]....
        /*0a3c*/ 	.word	0x00018250


	//   ....[90]....
        /*0a40*/ 	.word	0x00018290


	//   ....[91]....
        /*0a44*/ 	.word	0x00019a20


	//   ....[92]....
        /*0a48*/ 	.word	0x0001b390


	//   ....[93]....
        /*0a4c*/ 	.word	0x0001bf00


	//   ....[94]....
        /*0a50*/ 	.word	0x0001bf20


	//   ....[95]....
        /*0a54*/ 	.word	0x0001bf40


	//   ....[96]....
        /*0a58*/ 	.word	0x0001bfd0


	//   ....[97]....
        /*0a5c*/ 	.word	0x0001bfe0


	//   ....[98]....
        /*0a60*/ 	.word	0x0001c050


	//   ....[99]....
        /*0a64*/ 	.word	0x0001c060


	//   ....[100]....
        /*0a68*/ 	.word	0x0001c0d0


	//   ....[101]....
        /*0a6c*/ 	.word	0x0001c0e0


	//   ....[102]....
        /*0a70*/ 	.word	0x0001c150


	//   ....[103]....
        /*0a74*/ 	.word	0x0001c160


	//   ....[104]....
        /*0a78*/ 	.word	0x0001c1d0


	//   ....[105]....
        /*0a7c*/ 	.word	0x0001c1e0


	//   ....[106]....
        /*0a80*/ 	.word	0x0001c250


	//   ....[107]....
        /*0a84*/ 	.word	0x0001c260


	//   ....[108]....
        /*0a88*/ 	.word	0x0001c270


	//   ....[109]....
        /*0a8c*/ 	.word	0x0001c2b0


	//   ....[110]....
        /*0a90*/ 	.word	0x0001c310


	//   ....[111]....
        /*0a94*/ 	.word	0x0001c3e0


	//   ....[112]....
        /*0a98*/ 	.word	0x0001c3f0


	//   ....[113]....
        /*0a9c*/ 	.word	0x0001c460


	//   ....[114]....
        /*0aa0*/ 	.word	0x0001c470


	//   ....[115]....
        /*0aa4*/ 	.word	0x0001c4b0


	//   ....[116]....
        /*0aa8*/ 	.word	0x0001c4d0


	//   ....[117]....
        /*0aac*/ 	.word	0x0001e470


	//   ....[118]....
        /*0ab0*/ 	.word	0x0001e4a0


	//   ....[119]....
        /*0ab4*/ 	.word	0x0001e500


	//   ....[120]....
        /*0ab8*/ 	.word	0x0001e530


	//   ....[121]....
        /*0abc*/ 	.word	0x0001e560


	//   ....[122]....
        /*0ac0*/ 	.word	0x0001e590


	//   ....[123]....
        /*0ac4*/ 	.word	0x0001e5c0


	//   ....[124]....
        /*0ac8*/ 	.word	0x0001e5f0


	//   ....[125]....
        /*0acc*/ 	.word	0x0001e790


	//   ....[126]....
        /*0ad0*/ 	.word	0x0001e7c0


	//   ....[127]....
        /*0ad4*/ 	.word	0x0001e7f0


	//   ....[128]....
        /*0ad8*/ 	.word	0x0001e820


	//   ....[129]....
        /*0adc*/ 	.word	0x0001e850


	//   ....[130]....
        /*0ae0*/ 	.word	0x0001e880


	//   ....[131]....
        /*0ae4*/ 	.word	0x0001e940


	//   ....[132]....
        /*0ae8*/ 	.word	0x0001e960


	//   ....[133]....
        /*0aec*/ 	.word	0x0001e980


	//   ....[134]....
        /*0af0*/ 	.word	0x0001e9e0


	//   ....[135]....
        /*0af4*/ 	.word	0x0001f400


	//   ....[136]....
        /*0af8*/ 	.word	0x0001f860


	//   ....[137]....
        /*0afc*/ 	.word	0x0001f910


	//   ....[138]....
        /*0b00*/ 	.word	0x0001f9a0


	//   ....[139]....
        /*0b04*/ 	.word	0x0001f9f0


	//   ....[140]....
        /*0b08*/ 	.word	0x0001fa40


	//   ....[141]....
        /*0b0c*/ 	.word	0x0001fad0


	//   ....[142]....
        /*0b10*/ 	.word	0x0001fb60


	//   ....[143]....
        /*0b14*/ 	.word	0x0001fbb0


	//   ....[144]....
        /*0b18*/ 	.word	0x0001fc00


	//   ....[145]....
        /*0b1c*/ 	.word	0x0001fcf0


	//   ....[146]....
        /*0b20*/ 	.word	0x0001fda0


	//   ....[147]....
        /*0b24*/ 	.word	0x0001fe20


	//   ....[148]....
        /*0b28*/ 	.word	0x0001feb0


	//   ....[149]....
        /*0b2c*/ 	.word	0x0001ffd0


	//   ....[150]....
        /*0b30*/ 	.word	0x00020100


	//   ....[151]....
        /*0b34*/ 	.word	0x000201e0


	//   ....[152]....
        /*0b38*/ 	.word	0x00020230


	//   ....[153]....
        /*0b3c*/ 	.word	0x00020590


	//   ....[154]....
        /*0b40*/ 	.word	0x000205f0


	//   ....[155]....
        /*0b44*/ 	.word	0x000206b0


	//   ....[156]....
        /*0b48*/ 	.word	0x00020740


	//   ....[157]....
        /*0b4c*/ 	.word	0x000207a0


	//   ....[158]....
        /*0b50*/ 	.word	0x00020810


	//   ....[159]....
        /*0b54*/ 	.word	0x00020870


	//   ....[160]....
        /*0b58*/ 	.word	0x00020920


	//   ....[161]....
        /*0b5c*/ 	.word	0x000209a0


	//   ....[162]....
        /*0b60*/ 	.word	0x000209f0


	//   ....[163]....
        /*0b64*/ 	.word	0x00020a80


	//   ....[164]....
        /*0b68*/ 	.word	0x00020b10


	//   ....[165]....
        /*0b6c*/ 	.word	0x00020bb0


	//   ....[166]....
        /*0b70*/ 	.word	0x00020c50


	//   ....[167]....
        /*0b74*/ 	.word	0x00020cb0


	//   ....[168]....
        /*0b78*/ 	.word	0x00020d40


	//   ....[169]....
        /*0b7c*/ 	.word	0x00020da0


	//   ....[170]....
        /*0b80*/ 	.word	0x00020e10


	//   ....[171]....
        /*0b84*/ 	.word	0x00020e70


	//   ....[172]....
        /*0b88*/ 	.word	0x00020f20


	//   ....[173]....
        /*0b8c*/ 	.word	0x00020fe0


	//   ....[174]....
        /*0b90*/ 	.word	0x000212c0


	//   ....[175]....
        /*0b94*/ 	.word	0x000214a0


	//   ....[176]....
        /*0b98*/ 	.word	0x000214f0


	//   ....[177]....
        /*0b9c*/ 	.word	0x00021550


	//   ....[178]....
        /*0ba0*/ 	.word	0x00021630


	//   ....[179]....
        /*0ba4*/ 	.word	0x00021690


	//   ....[180]....
        /*0ba8*/ 	.word	0x00021770


	//   ....[181]....
        /*0bac*/ 	.word	0x000217d0


	//   ....[182]....
        /*0bb0*/ 	.word	0x000218b0


	//   ....[183]....
        /*0bb4*/ 	.word	0x00021910


	//   ....[184]....
        /*0bb8*/ 	.word	0x000219f0


	//   ....[185]....
        /*0bbc*/ 	.word	0x00021a50


	//   ....[186]....
        /*0bc0*/ 	.word	0x00021b30


	//   ....[187]....
        /*0bc4*/ 	.word	0x00021b90


	//   ....[188]....
        /*0bc8*/ 	.word	0x00021c70


	//   ....[189]....
        /*0bcc*/ 	.word	0x00021cd0


	//   ....[190]....
        /*0bd0*/ 	.word	0x00021dc0


	//   ....[191]....
        /*0bd4*/ 	.word	0x00021e30


	//   ....[192]....
        /*0bd8*/ 	.word	0x00021f10


	//   ....[193]....
        /*0bdc*/ 	.word	0x00021f70


	//   ....[194]....
        /*0be0*/ 	.word	0x00022060


	//   ....[195]....
        /*0be4*/ 	.word	0x000220c0


	//   ....[196]....
        /*0be8*/ 	.word	0x00022190


	//   ....[197]....
        /*0bec*/ 	.word	0x000221f0


	//   ....[198]....
        /*0bf0*/ 	.word	0x000222b0


	//   ....[199]....
        /*0bf4*/ 	.word	0x000225d0


	//   ....[200]....
        /*0bf8*/ 	.word	0x00022670


	//   ....[201]....
        /*0bfc*/ 	.word	0x000227e0


	//   ....[202]....
        /*0c00*/ 	.word	0x00022850


	//   ....[203]....
        /*0c04*/ 	.word	0x000228c0


	//   ....[204]....
        /*0c08*/ 	.word	0x00022930


	//   ....[205]....
        /*0c0c*/ 	.word	0x000229a0


	//   ....[206]....
        /*0c10*/ 	.word	0x00022a20


	//   ....[207]....
        /*0c14*/ 	.word	0x00022aa0


	//   ....[208]....
        /*0c18*/ 	.word	0x00022b30


	//   ....[209]....
        /*0c1c*/ 	.word	0x00022ba0


	//   ....[210]....
        /*0c20*/ 	.word	0x00022c10


	//   ....[211]....
        /*0c24*/ 	.word	0x00022c80


	//   ....[212]....
        /*0c28*/ 	.word	0x00022d00


	//   ....[213]....
        /*0c2c*/ 	.word	0x00022d70


	//   ....[214]....
        /*0c30*/ 	.word	0x00022e20


	//   ....[215]....
        /*0c34*/ 	.word	0x00022e70


	//   ....[216]....
        /*0c38*/ 	.word	0x00022f00


	//   ....[217]....
        /*0c3c*/ 	.word	0x00023030


	//----- nvinfo : EIATTR_REG_RECONFIG
	.align		4
.L_1537:
        /*0c40*/ 	.byte	0x01, 0x54
	.zero		2


	//----- nvinfo : EIATTR_SYSCALL_OFFSETS
	.align		4
        /*0c44*/ 	.byte	0x04, 0x46
        /*0c46*/ 	.short	(.L_1539 - .L_1538)


	//   ....[0]....
.L_1538:
        /*0c48*/ 	.word	0x00001e80


	//   ....[1]....
        /*0c4c*/ 	.word	0x00001fd0


	//   ....[2]....
        /*0c50*/ 	.word	0x00006840


	//   ....[3]....
        /*0c54*/ 	.word	0x00006b60


	//   ....[4]....
        /*0c58*/ 	.word	0x0001aff0


	//   ....[5]....
        /*0c5c*/ 	.word	0x0001b140


	//   ....[6]....
        /*0c60*/ 	.word	0x0001b230


	//   ....[7]....
        /*0c64*/ 	.word	0x0001ba10


	//----- nvinfo : EIATTR_MBARRIER_INSTR_OFFSETS
	.align		4
.L_1539:
        /*0c68*/ 	.byte	0x04, 0x39
        /*0c6a*/ 	.short	(.L_1541 - .L_1540)


	//   ....[0]....
.L_1540:
        /*0c6c*/ 	.word	0x000002b0
        /*0c70*/ 	.word	0x000000ff
        /*0c74*/ 	.word	0x00016800
        /*0c78*/ 	.short	0x0100
        /*0c7a*/ 	.byte	0x08
	.zero		1


	//   ....[1]....
        /*0c7c*/ 	.word	0x000002c0
        /*0c80*/ 	.word	0x000000ff
        /*0c84*/ 	.word	0x00016820
        /*0c88*/ 	.short	0x0100
        /*0c8a*/ 	.byte	0x08
	.zero		1


	//   ....[2]....
        /*0c8c*/ 	.word	0x000003b0
        /*0c90*/ 	.word	0x000000ff
        /*0c94*/ 	.word	0x00016830
        /*0c98*/ 	.short	0x0100
        /*0c9a*/ 	.byte	0x08
	.zero		1


	//   ....[3]....
        /*0c9c*/ 	.word	0x000003c0
        /*0ca0*/ 	.word	0x000000ff
        /*0ca4*/ 	.word	0x00016840
        /*0ca8*/ 	.short	0x0100
        /*0caa*/ 	.byte	0x08
	.zero		1


	//   ....[4]....
        /*0cac*/ 	.word	0x000003d0
        /*0cb0*/ 	.word	0x000000ff
        /*0cb4*/ 	.word	0x00016838
        /*0cb8*/ 	.short	0x0100
        /*0cba*/ 	.byte	0x08
	.zero		1


	//   ....[5]....
        /*0cbc*/ 	.word	0x000003e0
        /*0cc0*/ 	.word	0x000000ff
        /*0cc4*/ 	.word	0x00016848
        /*0cc8*/ 	.short	0x0100
        /*0cca*/ 	.byte	0x08
	.zero		1


	//   ....[6]....
        /*0ccc*/ 	.word	0x00000510
        /*0cd0*/ 	.word	0x000000ff
        /*0cd4*/ 	.word	0x00016850
        /*0cd8*/ 	.short	0x0100
        /*0cda*/ 	.byte	0x08
	.zero		1


	//   ....[7]....
        /*0cdc*/ 	.word	0x00000520
        /*0ce0*/ 	.word	0x000000ff
        /*0ce4*/ 	.word	0x00016860
        /*0ce8*/ 	.short	0x0100
        /*0cea*/ 	.byte	0x08
	.zero		1


	//   ....[8]....
        /*0cec*/ 	.word	0x00000530
        /*0cf0*/ 	.word	0x000000ff
        /*0cf4*/ 	.word	0x00016858
        /*0cf8*/ 	.short	0x0100
        /*0cfa*/ 	.byte	0x08
	.zero		1


	//   ....[9]....
        /*0cfc*/ 	.word	0x00000540
        /*0d00*/ 	.word	0x000000ff
        /*0d04*/ 	.word	0x00016868
        /*0d08*/ 	.short	0x0100
        /*0d0a*/ 	.byte	0x08
	.zero		1


	//   ....[10]....
        /*0d0c*/ 	.word	0x00000630
        /*0d10*/ 	.word	0x000000ff
        /*0d14*/ 	.word	0x00016870
        /*0d18*/ 	.short	0x0100
        /*0d1a*/ 	.byte	0x06
	.zero		1


	//   ....[11]....
        /*0d1c*/ 	.word	0x00000640
        /*0d20*/ 	.word	0x000000ff
        /*0d24*/ 	.word	0x00016880
        /*0d28*/ 	.short	0x0100
        /*0d2a*/ 	.byte	0x06
	.zero		1


	//   ....[12]....
        /*0d2c*/ 	.word	0x00000650
        /*0d30*/ 	.word	0x000000ff
        /*0d34*/ 	.word	0x00016878
        /*0d38*/ 	.short	0x0100
        /*0d3a*/ 	.byte	0x06
	.zero		1


	//   ....[13]....
        /*0d3c*/ 	.word	0x00000660
        /*0d40*/ 	.word	0x000000ff
        /*0d44*/ 	.word	0x00016888
        /*0d48*/ 	.short	0x0100
        /*0d4a*/ 	.byte	0x06
	.zero		1


	//   ....[14]....
        /*0d4c*/ 	.word	0x00000790
        /*0d50*/ 	.word	0x000000ff
        /*0d54*/ 	.word	0x00016890
        /*0d58*/ 	.short	0x0100
        /*0d5a*/ 	.byte	0x08
	.zero		1


	//   ....[15]....
        /*0d5c*/ 	.word	0x000007a0
        /*0d60*/ 	.word	0x000000ff
        /*0d64*/ 	.word	0x000168a0
        /*0d68*/ 	.short	0x0100
        /*0d6a*/ 	.byte	0x08
	.zero		1


	//   ....[16]....
        /*0d6c*/ 	.word	0x000007b0
        /*0d70*/ 	.word	0x000000ff
        /*0d74*/ 	.word	0x00016898
        /*0d78*/ 	.short	0x0100
        /*0d7a*/ 	.byte	0x08
	.zero		1


	//   ....[17]....
        /*0d7c*/ 	.word	0x000007c0
        /*0d80*/ 	.word	0x000000ff
        /*0d84*/ 	.word	0x000168a8
        /*0d88*/ 	.short	0x0100
        /*0d8a*/ 	.byte	0x08
	.zero		1


	//   ....[18]....
        /*0d8c*/ 	.word	0x000008f0
        /*0d90*/ 	.word	0x000000ff
        /*0d94*/ 	.word	0x000168b0
        /*0d98*/ 	.short	0x0100
        /*0d9a*/ 	.byte	0x08
	.zero		1


	//   ....[19]....
        /*0d9c*/ 	.word	0x00000900
        /*0da0*/ 	.word	0x000000ff
        /*0da4*/ 	.word	0x000168c0
        /*0da8*/ 	.short	0x0100
        /*0daa*/ 	.byte	0x08
	.zero		1


	//   ....[20]....
        /*0dac*/ 	.word	0x00000910
        /*0db0*/ 	.word	0x000000ff
        /*0db4*/ 	.word	0x000168b8
        /*0db8*/ 	.short	0x0100
        /*0dba*/ 	.byte	0x08
	.zero		1


	//   ....[21]....
        /*0dbc*/ 	.word	0x00000920
        /*0dc0*/ 	.word	0x000000ff
        /*0dc4*/ 	.word	0x000168c8
        /*0dc8*/ 	.short	0x0100
        /*0dca*/ 	.byte	0x08
	.zero		1


	//   ....[22]....
        /*0dcc*/ 	.word	0x00003190
        /*0dd0*/ 	.word	0x0000004d
        /*0dd4*/ 	.word	0x00016890
        /*0dd8*/ 	.short	0x010a
        /*0dda*/ 	.byte	0x3f
	.zero		1


	//   ....[23]....
        /*0ddc*/ 	.word	0x00004530
        /*0de0*/ 	.word	0x0000004d
        /*0de4*/ 	.word	0x00016890
        /*0de8*/ 	.short	0x010a
        /*0dea*/ 	.byte	0x3f
	.zero		1


	//   ....[24]....
        /*0dec*/ 	.word	0x00005710
        /*0df0*/ 	.word	0x0000004d
        /*0df4*/ 	.word	0x00016890
        /*0df8*/ 	.short	0x010a
        /*0dfa*/ 	.byte	0x3f
	.zero		1


	//   ....[25]....
        /*0dfc*/ 	.word	0x00005920
        /*0e00*/ 	.word	0x0000000c
        /*0e04*/ 	.word	0x00000000
        /*0e08*/ 	.short	0x0101
        /*0e0a*/ 	.byte	0x3f
	.zero		1


	//   ....[26]....
        /*0e0c*/ 	.word	0x00005960
        /*0e10*/ 	.word	0x0000004d
        /*0e14*/ 	.word	0x000168b0
        /*0e18*/ 	.short	0x010a
        /*0e1a*/ 	.byte	0x3f
	.zero		1


	//   ....[27]....
        /*0e1c*/ 	.word	0x00005d40
        /*0e20*/ 	.word	0x0000004d
        /*0e24*/ 	.word	0x00000000
        /*0e28*/ 	.short	0x0101
        /*0e2a*/ 	.byte	0x3f
	.zero		1


	//   ....[28]....
        /*0e2c*/ 	.word	0x000068e0
        /*0e30*/ 	.word	0x00000010
        /*0e34*/ 	.word	0x00016800
        /*0e38*/ 	.short	0x010a
        /*0e3a*/ 	.byte	0x3f
	.zero		1


	//   ....[29]....
        /*0e3c*/ 	.word	0x00006930
        /*0e40*/ 	.word	0x00000010
        /*0e44*/ 	.word	0x00016800
        /*0e48*/ 	.short	0x010a
        /*0e4a*/ 	.byte	0x3f
	.zero		1


	//   ....[30]....
        /*0e4c*/ 	.word	0x00007400
        /*0e50*/ 	.word	0x00000010
        /*0e54*/ 	.word	0x00016800
        /*0e58*/ 	.short	0x010a
        /*0e5a*/ 	.byte	0x3f
	.zero		1


	//   ....[31]....
        /*0e5c*/ 	.word	0x00008a40
        /*0e60*/ 	.word	0x00000010
        /*0e64*/ 	.word	0x00016800
        /*0e68*/ 	.short	0x010a
        /*0e6a*/ 	.byte	0x3f
	.zero		1


	//   ....[32]....
        /*0e6c*/ 	.word	0x00009a70
        /*0e70*/ 	.word	0x00000007
        /*0e74*/ 	.word	0x00016830
        /*0e78*/ 	.short	0x010a
        /*0e7a*/ 	.byte	0x3f
	.zero		1


	//   ....[33]....
        /*0e7c*/ 	.word	0x00009ae0
        /*0e80*/ 	.word	0x00000007
        /*0e84*/ 	.word	0x00016830
        /*0e88*/ 	.short	0x010a
        /*0e8a*/ 	.byte	0x3f
	.zero		1


	//   ....[34]....
        /*0e8c*/ 	.word	0x00009f90
        /*0e90*/ 	.word	0x00000000
        /*0e94*/ 	.word	0x00000000
        /*0e98*/ 	.short	0x0101
        /*0e9a*/ 	.byte	0x3f
	.zero		1


	//   ....[35]....
        /*0e9c*/ 	.word	0x0000cda0
        /*0ea0*/ 	.word	0x00000009
        /*0ea4*/ 	.word	0x00016830
        /*0ea8*/ 	.short	0x010a
        /*0eaa*/ 	.byte	0x3f
	.zero		1


	//   ....[36]....
        /*0eac*/ 	.word	0x0000cdf0
        /*0eb0*/ 	.word	0x00000009
        /*0eb4*/ 	.word	0x00016830
        /*0eb8*/ 	.short	0x010a
        /*0eba*/ 	.byte	0x3f
	.zero		1


	//   ....[37]....
        /*0ebc*/ 	.word	0x0000d120
        /*0ec0*/ 	.word	0x00000008
        /*0ec4*/ 	.word	0x00016850
        /*0ec8*/ 	.short	0x010a
        /*0eca*/ 	.byte	0x3f
	.zero		1


	//   ....[38]....
        /*0ecc*/ 	.word	0x0000d160
        /*0ed0*/ 	.word	0x00000008
        /*0ed4*/ 	.word	0x00016850
        /*0ed8*/ 	.short	0x010a
        /*0eda*/ 	.byte	0x3f
	.zero		1


	//   ....[39]....
        /*0edc*/ 	.word	0x0000d660
        /*0ee0*/ 	.word	0x00000008
        /*0ee4*/ 	.word	0x00000000
        /*0ee8*/ 	.short	0x0101
        /*0eea*/ 	.byte	0x3f
	.zero		1


	//   ....[40]....
        /*0eec*/ 	.word	0x0000e060
        /*0ef0*/ 	.word	0x00000000
        /*0ef4*/ 	.word	0x00000000
        /*0ef8*/ 	.short	0x0101
        /*0efa*/ 	.byte	0x3f
	.zero		1


	//   ....[41]....
        /*0efc*/ 	.word	0x00010020
        /*0f00*/ 	.word	0x00000000
        /*0f04*/ 	.word	0x00016830
        /*0f08*/ 	.short	0x010a
        /*0f0a*/ 	.byte	0x3f
	.zero		1


	//   ....[42]....
        /*0f0c*/ 	.word	0x00010070
        /*0f10*/ 	.word	0x00000000
        /*0f14*/ 	.word	0x00016830
        /*0f18*/ 	.short	0x010a
        /*0f1a*/ 	.byte	0x3f
	.zero		1


	//   ....[43]....
        /*0f1c*/ 	.word	0x000103a0
        /*0f20*/ 	.word	0x00000002
        /*0f24*/ 	.word	0x00016850
        /*0f28*/ 	.short	0x010a
        /*0f2a*/ 	.byte	0x3f
	.zero		1


	//   ....[44]....
        /*0f2c*/ 	.word	0x000103e0
        /*0f30*/ 	.word	0x00000002
        /*0f34*/ 	.word	0x00016850
        /*0f38*/ 	.short	0x010a
        /*0f3a*/ 	.byte	0x3f
	.zero		1


	//   ....[45]....
        /*0f3c*/ 	.word	0x00011420
        /*0f40*/ 	.word	0x0000002f
        /*0f44*/ 	.word	0x00000000
        /*0f48*/ 	.short	0x0101
        /*0f4a*/ 	.byte	0x3f
	.zero		1


	//   ....[46]....
        /*0f4c*/ 	.word	0x00011450
        /*0f50*/ 	.word	0x0000000d
        /*0f54*/ 	.word	0x00000000
        /*0f58*/ 	.short	0x0101
        /*0f5a*/ 	.byte	0x3f
	.zero		1


	//   ....[47]....
        /*0f5c*/ 	.word	0x00011f70
        /*0f60*/ 	.word	0x00000000
        /*0f64*/ 	.word	0x00016830
        /*0f68*/ 	.short	0x010a
        /*0f6a*/ 	.byte	0x3f
	.zero		1


	//   ....[48]....
        /*0f6c*/ 	.word	0x00011fc0
        /*0f70*/ 	.word	0x00000000
        /*0f74*/ 	.word	0x00016830
        /*0f78*/ 	.short	0x010a
        /*0f7a*/ 	.byte	0x3f
	.zero		1


	//   ....[49]....
        /*0f7c*/ 	.word	0x000122f0
        /*0f80*/ 	.word	0x00000002
        /*0f84*/ 	.word	0x00016850
        /*0f88*/ 	.short	0x010a
        /*0f8a*/ 	.byte	0x3f
	.zero		1


	//   ....[50]....
        /*0f8c*/ 	.word	0x00012330
        /*0f90*/ 	.word	0x00000002
        /*0f94*/ 	.word	0x00016850
        /*0f98*/ 	.short	0x010a
        /*0f9a*/ 	.byte	0x3f
	.zero		1


	//   ....[51]....
        /*0f9c*/ 	.word	0x00012850
        /*0fa0*/ 	.word	0x00000003
        /*0fa4*/ 	.word	0x00000000
        /*0fa8*/ 	.short	0x0101
        /*0faa*/ 	.byte	0x3f
	.zero		1


	//   ....[52]....
        /*0fac*/ 	.word	0x00013210
        /*0fb0*/ 	.word	0x00000000
        /*0fb4*/ 	.word	0x00000000
        /*0fb8*/ 	.short	0x0101
        /*0fba*/ 	.byte	0x3f
	.zero		1


	//   ....[53]....
        /*0fbc*/ 	.word	0x00014e70
        /*0fc0*/ 	.word	0x0000000b
        /*0fc4*/ 	.word	0x00016850
        /*0fc8*/ 	.short	0x010a
        /*0fca*/ 	.byte	0x3f
	.zero		1


	//   ....[54]....
        /*0fcc*/ 	.word	0x00014ee0
        /*0fd0*/ 	.word	0x0000000b
        /*0fd4*/ 	.word	0x00016850
        /*0fd8*/ 	.short	0x010a
        /*0fda*/ 	.byte	0x3f
	.zero		1


	//   ....[55]....
        /*0fdc*/ 	.word	0x000154c0
        /*0fe0*/ 	.word	0x00000008
        /*0fe4*/ 	.word	0x00000000
        /*0fe8*/ 	.short	0x0101
        /*0fea*/ 	.byte	0x3f
	.zero		1


	//   ....[56]....
        /*0fec*/ 	.word	0x00016510
        /*0ff0*/ 	.word	0x00000000
        /*0ff4*/ 	.word	0x00000000
        /*0ff8*/ 	.short	0x0101
        /*0ffa*/ 	.byte	0x3f
	.zero		1


	//   ....[57]....
        /*0ffc*/ 	.word	0x00016b60
        /*1000*/ 	.word	0x00000008
        /*1004*/ 	.word	0x00000000
        /*1008*/ 	.short	0x0101
        /*100a*/ 	.byte	0x3f
	.zero		1


	//   ....[58]....
        /*100c*/ 	.word	0x00019b00
        /*1010*/ 	.word	0x00000011
        /*1014*/ 	.word	0x00016820
        /*1018*/ 	.short	0x010a
        /*101a*/ 	.byte	0x3f
	.zero		1


	//   ....[59]....
        /*101c*/ 	.word	0x00019bc0
        /*1020*/ 	.word	0x00000005
        /*1024*/ 	.word	0x000168a0
        /*1028*/ 	.short	0x010a
        /*102a*/ 	.byte	0x3f
	.zero		1


	//   ....[60]....
        /*102c*/ 	.word	0x00019e00
        /*1030*/ 	.word	0x00000005
        /*1034*/ 	.word	0x000168c0
        /*1038*/ 	.short	0x010a
        /*103a*/ 	.byte	0x3f
	.zero		1


	//   ....[61]....
        /*103c*/ 	.word	0x0001a190
        /*1040*/ 	.word	0x00000005
        /*1044*/ 	.word	0x000168a0
        /*1048*/ 	.short	0x010a
        /*104a*/ 	.byte	0x3f
	.zero		1


	//   ....[62]....
        /*104c*/ 	.word	0x0001a3b0
        /*1050*/ 	.word	0x00000005
        /*1054*/ 	.word	0x000168c0
        /*1058*/ 	.short	0x010a
        /*105a*/ 	.byte	0x3f
	.zero		1


	//   ....[63]....
        /*105c*/ 	.word	0x0001b5a0
        /*1060*/ 	.word	0x00000000
        /*1064*/ 	.word	0x00016840
        /*1068*/ 	.short	0x010a
        /*106a*/ 	.byte	0x3f
	.zero		1


	//   ....[64]....
        /*106c*/ 	.word	0x0001c580
        /*1070*/ 	.word	0x00000011
        /*1074*/ 	.word	0x00016800
        /*1078*/ 	.short	0x0107
        /*107a*/ 	.byte	0x3f
	.zero		1


	//   ....[65]....
        /*107c*/ 	.word	0x0001c670
        /*1080*/ 	.word	0x00000011
        /*1084*/ 	.word	0x00016800
        /*1088*/ 	.short	0x0101
        /*108a*/ 	.byte	0x3f
	.zero		1


	//   ....[66]....
        /*108c*/ 	.word	0x0001c690
        /*1090*/ 	.word	0x00000011
        /*1094*/ 	.word	0x00016820
        /*1098*/ 	.short	0x010a
        /*109a*/ 	.byte	0x3f
	.zero		1


	//   ....[67]....
        /*109c*/ 	.word	0x0001ca80
        /*10a0*/ 	.word	0x00000002
        /*10a4*/ 	.word	0x00016840
        /*10a8*/ 	.short	0x010a
        /*10aa*/ 	.byte	0x3f
	.zero		1


	//   ....[68]....
        /*10ac*/ 	.word	0x0001cd00
        /*10b0*/ 	.word	0x00000003
        /*10b4*/ 	.word	0x00000060
        /*10b8*/ 	.short	0x010a
        /*10ba*/ 	.byte	0x3f
	.zero		1


	//   ....[69]....
        /*10bc*/ 	.word	0x0001d240
        /*10c0*/ 	.word	0x00000002
        /*10c4*/ 	.word	0x00016840
        /*10c8*/ 	.short	0x010a
        /*10ca*/ 	.byte	0x3f
	.zero		1


	//   ....[70]....
        /*10cc*/ 	.word	0x0001d4c0
        /*10d0*/ 	.word	0x0000000a
        /*10d4*/ 	.word	0x00000060
        /*10d8*/ 	.short	0x010a
        /*10da*/ 	.byte	0x3f
	.zero		1


	//   ....[71]....
        /*10dc*/ 	.word	0x0001d950
        /*10e0*/ 	.word	0x00000002
        /*10e4*/ 	.word	0x00016840
        /*10e8*/ 	.short	0x010a
        /*10ea*/ 	.byte	0x3f
	.zero		1


	//   ....[72]....
        /*10ec*/ 	.word	0x0001dbe0
        /*10f0*/ 	.word	0x00000003
        /*10f4*/ 	.word	0x00000060
        /*10f8*/ 	.short	0x010a
        /*10fa*/ 	.byte	0x3f
	.zero		1


	//   ....[73]....
        /*10fc*/ 	.word	0x0001e020
        /*1100*/ 	.word	0x00000003
        /*1104*/ 	.word	0x00016860
        /*1108*/ 	.short	0x010a
        /*110a*/ 	.byte	0x3f
	.zero		1


	//   ....[74]....
        /*110c*/ 	.word	0x0001f380
        /*1110*/ 	.word	0x00000009
        /*1114*/ 	.word	0x00016820
        /*1118*/ 	.short	0x010a
        /*111a*/ 	.byte	0x3f
	.zero		1


	//   ....[75]....
        /*111c*/ 	.word	0x0001f510
        /*1120*/ 	.word	0x00000007
        /*1124*/ 	.word	0x00000000
        /*1128*/ 	.short	0x010a
        /*112a*/ 	.byte	0x3f
	.zero		1


	//   ....[76]....
        /*112c*/ 	.word	0x0001f580
        /*1130*/ 	.word	0x00000003
        /*1134*/ 	.word	0x00000000
        /*1138*/ 	.short	0x010a
        /*113a*/ 	.byte	0x3f
	.zero		1


	//   ....[77]....
        /*113c*/ 	.word	0x0001f5e0
        /*1140*/ 	.word	0x00000005
        /*1144*/ 	.word	0x00000000
        /*1148*/ 	.short	0x010a
        /*114a*/ 	.byte	0x3f
	.zero		1


	//   ....[78]....
        /*114c*/ 	.word	0x0001f610
        /*1150*/ 	.word	0x00000003
        /*1154*/ 	.word	0x00000000
        /*1158*/ 	.short	0x010a
        /*115a*/ 	.byte	0x3f
	.zero		1


	//   ....[79]....
        /*115c*/ 	.word	0x0001f670
        /*1160*/ 	.word	0x0000004d
        /*1164*/ 	.word	0x00016890
        /*1168*/ 	.short	0x010a
        /*116a*/ 	.byte	0x3f
	.zero		1


	//   ....[80]....
        /*116c*/ 	.word	0x0001f6c0
        /*1170*/ 	.word	0x0000004d
        /*1174*/ 	.word	0x00016890
        /*1178*/ 	.short	0x010a
        /*117a*/ 	.byte	0x3f
	.zero		1


	//   ....[81]....
        /*117c*/ 	.word	0x0001f710
        /*1180*/ 	.word	0x0000004d
        /*1184*/ 	.word	0x00016890
        /*1188*/ 	.short	0x010a
        /*118a*/ 	.byte	0x3f
	.zero		1


	//   ....[82]....
        /*118c*/ 	.word	0x0001f760
        /*1190*/ 	.word	0x0000004d
        /*1194*/ 	.word	0x000168b0
        /*1198*/ 	.short	0x010a
        /*119a*/ 	.byte	0x3f
	.zero		1


	//   ....[83]....
        /*119c*/ 	.word	0x0001fc30
        /*11a0*/ 	.word	0x00000010
        /*11a4*/ 	.word	0x00016800
        /*11a8*/ 	.short	0x010a
        /*11aa*/ 	.byte	0x3f
	.zero		1


	//   ....[84]....
        /*11ac*/ 	.word	0x00020260
        /*11b0*/ 	.word	0x00000010
        /*11b4*/ 	.word	0x00016800
        /*11b8*/ 	.short	0x010a
        /*11ba*/ 	.byte	0x3f
	.zero		1


	//   ....[85]....
        /*11bc*/ 	.word	0x000202b0
        /*11c0*/ 	.word	0x00000007
        /*11c4*/ 	.word	0x00016830
        /*11c8*/ 	.short	0x010a
        /*11ca*/ 	.byte	0x3f
	.zero		1


	//   ....[86]....
        /*11cc*/ 	.word	0x00020300
        /*11d0*/ 	.word	0x00000009
        /*11d4*/ 	.word	0x00016830
        /*11d8*/ 	.short	0x010a
        /*11da*/ 	.byte	0x3f
	.zero		1


	//   ....[87]....
        /*11dc*/ 	.word	0x00020350
        /*11e0*/ 	.word	0x00000008
        /*11e4*/ 	.word	0x00016850
        /*11e8*/ 	.short	0x010a
        /*11ea*/ 	.byte	0x3f
	.zero		1


	//   ....[88]....
        /*11ec*/ 	.word	0x000203a0
        /*11f0*/ 	.word	0x00000000
        /*11f4*/ 	.word	0x00016830
        /*11f8*/ 	.short	0x010a
        /*11fa*/ 	.byte	0x3f
	.zero		1


	//   ....[89]....
        /*11fc*/ 	.word	0x000203f0
        /*1200*/ 	.word	0x00000002
        /*1204*/ 	.word	0x00016850
        /*1208*/ 	.short	0x010a
        /*120a*/ 	.byte	0x3f
	.zero		1


	//   ....[90]....
        /*120c*/ 	.word	0x00020440
        /*1210*/ 	.word	0x00000000
        /*1214*/ 	.word	0x00016830
        /*1218*/ 	.short	0x010a
        /*121a*/ 	.byte	0x3f
	.zero		1


	//   ....[91]....
        /*121c*/ 	.word	0x00020490
        /*1220*/ 	.word	0x00000002
        /*1224*/ 	.word	0x00016850
        /*1228*/ 	.short	0x010a
        /*122a*/ 	.byte	0x3f
	.zero		1


	//   ....[92]....
        /*122c*/ 	.word	0x000204e0
        /*1230*/ 	.word	0x0000000b
        /*1234*/ 	.word	0x00016850
        /*1238*/ 	.short	0x010a
        /*123a*/ 	.byte	0x3f
	.zero		1


	//   ....[93]....
        /*123c*/ 	.word	0x000210a0
        /*1240*/ 	.word	0x00000011
        /*1244*/ 	.word	0x00016820
        /*1248*/ 	.short	0x010a
        /*124a*/ 	.byte	0x3f
	.zero		1


	//   ....[94]....
        /*124c*/ 	.word	0x000210f0
        /*1250*/ 	.word	0x00000005
        /*1254*/ 	.word	0x000168a0
        /*1258*/ 	.short	0x010a
        /*125a*/ 	.byte	0x3f
	.zero		1


	//   ....[95]....
        /*125c*/ 	.word	0x00021140
        /*1260*/ 	.word	0x00000005
        /*1264*/ 	.word	0x000168c0
        /*1268*/ 	.short	0x010a
        /*126a*/ 	.byte	0x3f
	.zero		1


	//   ....[96]....
        /*126c*/ 	.word	0x00021190
        /*1270*/ 	.word	0x00000005
        /*1274*/ 	.word	0x000168a0
        /*1278*/ 	.short	0x010a
        /*127a*/ 	.byte	0x3f
	.zero		1


	//   ....[97]....
        /*127c*/ 	.word	0x000211e0
        /*1280*/ 	.word	0x00000005
        /*1284*/ 	.word	0x000168c0
        /*1288*/ 	.short	0x010a
        /*128a*/ 	.byte	0x3f
	.zero		1


	//   ....[98]....
        /*128c*/ 	.word	0x00021380
        /*1290*/ 	.word	0x00000000
        /*1294*/ 	.word	0x00016840
        /*1298*/ 	.short	0x010a
        /*129a*/ 	.byte	0x3f
	.zero		1


	//   ....[99]....
        /*129c*/ 	.word	0x000222f0
        /*12a0*/ 	.word	0x00000011
        /*12a4*/ 	.word	0x00016820
        /*12a8*/ 	.short	0x010a
        /*12aa*/ 	.byte	0x3f
	.zero		1


	//   ....[100]....
        /*12ac*/ 	.word	0x00022340
        /*12b0*/ 	.word	0x00000002
        /*12b4*/ 	.word	0x00016840
        /*12b8*/ 	.short	0x010a
        /*12ba*/ 	.byte	0x3f
	.zero		1


	//   ....[101]....
        /*12bc*/ 	.word	0x00022390
        /*12c0*/ 	.word	0x00000003
        /*12c4*/ 	.word	0x00000060
        /*12c8*/ 	.short	0x010a
        /*12ca*/ 	.byte	0x3f
	.zero		1


	//   ....[102]....
        /*12cc*/ 	.word	0x000223e0
        /*12d0*/ 	.word	0x00000002
        /*12d4*/ 	.word	0x00016840
        /*12d8*/ 	.short	0x010a
        /*12da*/ 	.byte	0x3f
	.zero		1


	//   ....[103]....
        /*12dc*/ 	.word	0x00022430
        /*12e0*/ 	.word	0x0000000a
        /*12e4*/ 	.word	0x00000060
        /*12e8*/ 	.short	0x010a
        /*12ea*/ 	.byte	0x3f
	.zero		1


	//   ....[104]....
        /*12ec*/ 	.word	0x00022480
        /*12f0*/ 	.word	0x00000002
        /*12f4*/ 	.word	0x00016840
        /*12f8*/ 	.short	0x010a
        /*12fa*/ 	.byte	0x3f
	.zero		1


	//   ....[105]....
        /*12fc*/ 	.word	0x000224d0
        /*1300*/ 	.word	0x00000003
        /*1304*/ 	.word	0x00000060
        /*1308*/ 	.short	0x010a
        /*130a*/ 	.byte	0x3f
	.zero		1


	//   ....[106]....
        /*130c*/ 	.word	0x00022520
        /*1310*/ 	.word	0x00000003
        /*1314*/ 	.word	0x00016860
        /*1318*/ 	.short	0x010a
        /*131a*/ 	.byte	0x3f
	.zero		1


	//   ....[107]....
        /*131c*/ 	.word	0x00022f50
        /*1320*/ 	.word	0x00000009
        /*1324*/ 	.word	0x00016820
        /*1328*/ 	.short	0x010a
        /*132a*/ 	.byte	0x3f
	.zero		1


	//   ....[108]....
        /*132c*/ 	.word	0x000230f0
        /*1330*/ 	.word	0x00000007
        /*1334*/ 	.word	0x00000000
        /*1338*/ 	.short	0x010a
        /*133a*/ 	.byte	0x3f
	.zero		1


	//   ....[109]....
        /*133c*/ 	.word	0x00023140
        /*1340*/ 	.word	0x00000003
        /*1344*/ 	.word	0x00000000
        /*1348*/ 	.short	0x010a
        /*134a*/ 	.byte	0x3f
	.zero		1


	//   ....[110]....
        /*134c*/ 	.word	0x00023190
        /*1350*/ 	.word	0x00000005
        /*1354*/ 	.word	0x00000000
        /*1358*/ 	.short	0x010a
        /*135a*/ 	.byte	0x3f
	.zero		1


	//----- nvinfo : EIATTR_NUM_MBARRIERS
	.align		4
.L_1541:
        /*135c*/ 	.byte	0x03, 0x38
        /*135e*/ 	.short	0x0016


	//----- nvinfo : EIATTR_EXIT_INSTR_OFFSETS
	.align		4
        /*1360*/ 	.byte	0x04, 0x1c
        /*1362*/ 	.short	(.L_1543 - .L_1542)


	//   ....[0]....
.L_1542:
        /*1364*/ 	.word	0x0001f660


	//----- nvinfo : EIATTR_MAX_THREADS
	.align		4
.L_1543:
        /*1368*/ 	.byte	0x04, 0x05
        /*136a*/ 	.short	(.L_1545 - .L_1544)
.L_1544:
        /*136c*/ 	.word	0x00000200
        /*1370*/ 	.word	0x00000001
        /*1374*/ 	.word	0x00000001


	//----- nvinfo : EIATTR_CRS_STACK_SIZE
	.align		4
.L_1545:
        /*1378*/ 	.byte	0x04, 0x1e
        /*137a*/ 	.short	(.L_1547 - .L_1546)
.L_1546:
        /*137c*/ 	.word	0x00000000


	//----- nvinfo : EIATTR_CBANK_PARAM_SIZE
	.align		4
.L_1547:
        /*1380*/ 	.byte	0x03, 0x19
        /*1382*/ 	.short	0x0af0


	//----- nvinfo : EIATTR_PARAM_CBANK
	.align		4
        /*1384*/ 	.byte	0x04, 0x0a
        /*1386*/ 	.short	(.L_1549 - .L_1548)
	.align		4
.L_1548:
        /*1388*/ 	.word	index@(.nv.constant0._ZN7cutlass13device_kernelIN5flash11enable_sm90INS1_16FlashAttnFwdSm90INS1_25CollectiveMainloopFwdSm90ILi2EN4cute5tupleIJNS5_1CILi1EEES8_S8_EEENS6_IJNS7_ILi192EEENS7_ILi128EEENS7_ILi64EEEEEELi64ENS_10bfloat16_tEfNS_4arch4Sm90ELb0ELb1ELb0ELb1ELb0ELb1ELb0ELb1ELb1ELb1ELb1ELb0EEENS1_21CollectiveEpilogueFwdINS6_IJSA_SC_SB_EEES9_SE_SG_Li384ELb1ELb1ELb1ELb0EEENS1_36VarlenDynamicPersistentTileSchedulerILi192ELi128ELi384ELi128ELb1ELb1ELb1ELb1ELb0ELb1EEEEEEEEEvNT_6ParamsE)
        /*138c*/ 	.short	0x0210
        /*138e*/ 	.short	0x0af0


	//----- nvinfo : EIATTR_SW_WAR
	.align		4
.L_1549:
        /*1390*/ 	.byte	0x04, 0x36
        /*1392*/ 	.short	(.L_1551 - .L_1550)
.L_1550:
        /*1394*/ 	.word	0x00000008
.L_1551:


//--------------------- .nv.info._ZN7cutlass13device_kernelIN5flash11enable_sm90INS1_16FlashAttnFwdSm90INS1_25CollectiveMainloopFwdSm90ILi2EN4cute5tupleIJNS5_1CILi1EEES8_S8_EEENS6_IJNS7_ILi192EEENS7_ILi128EEENS7_ILi64EEEEEELi64ENS_10bfloat16_tEfNS_4arch4Sm90ELb1ELb0ELb0ELb0ELb0ELb0ELb0ELb1ELb1ELb1ELb1ELb0EEENS1_21CollectiveEpilogueFwdINS6_IJSA_SC_SB_EEES9_SE_SG_Li384ELb0ELb1ELb1ELb0EEENS1_19SingleTileSchedulerILb0ELb1ELb1ELi192EEEEEEEEEvNT_6ParamsE --------------------------
	.section	.nv.info._ZN7cutlass13device_kernelIN5flash11enable_sm90INS1_16FlashAttnFwdSm90INS1_25CollectiveMainloopFwdSm90ILi2EN4cute5tupleIJNS5_1CILi1EEES8_S8_EEENS6_IJNS7_ILi192EEENS7_ILi128EEENS7_ILi64EEEEEELi64ENS_10bfloat16_tEfNS_4arch4Sm90ELb1ELb0ELb0ELb0ELb0ELb0ELb0ELb1ELb1ELb1ELb1ELb0EEENS1_21CollectiveEpilogueFwdINS6_IJSA_SC_SB_EEES9_SE_SG_Li384ELb0ELb1ELb1ELb0EEENS1_19SingleTileSchedulerILb0ELb1ELb1ELi192EEEEEEEEEvNT_6ParamsE,"",@"SHT_CUDA_INFO"
	.sectionflags	@""
	.align	4


	//----- nvinfo : EIATTR_CUDA_API_VERSION
	.align		4
        /*0000*/ 	.byte	0x04, 0x37
        /*0002*/ 	.short	(.L_1553 - .L_1552)
.L_1552:
        /*0004*/ 	.word	0x00000082


	//----- nvinfo : EIATTR_KPARAM_INFO
	.align		4
.L_1553:
        /*0008*/ 	.byte	0x04, 0x17
        /*000a*/ 	.short	(.L_1555 - .L_1554)
.L_1554:
        /*000c*/ 	.word	0x00000000
        /*0010*/ 	.short	0x0000
        /*0012*/ 	.short	0x0070
        /*0014*/ 	.byte	0x00, 0xf0, 0x01, 0x28


	//----- nvinfo : EIATTR_SPARSE_MMA_MASK
	.align		4
.L_1555:
        /*0018*/ 	.byte	0x03, 0x50
        /*001a*/ 	.short	0x0000


	//----- nvinfo : EIATTR_MAXREG_COUNT
	.align		4
        /*001c*/ 	.byte	0x03, 0x1b
        /*001e*/ 	.short	0x0080


	//----- nvinfo : EIATTR_NUM_BARRIERS
	.align		4
        /*0020*/ 	.byte	0x02, 0x4c
        /*0022*/ 	.byte	0x10
	.zero		1


	//----- nvinfo : EIATTR_EXTERNS
	.align		4
        /*0024*/ 	.byte	0x04, 0x0f
        /*0026*/ 	.short	(.L_1557 - .L_1556)


	//   ....[0]....
	.align		4
.L_1556:
        /*0028*/ 	.word	index@(__assertfail)


	//----- nvinfo : EIATTR_MERCURY_ISA_VERSION
	.align		4
.L_1557:
        /*002c*/ 	.byte	0x03, 0x5f
        /*002e*/ 	.short	0x0101


	//----- nvinfo : EIATTR_INT_WARP_WIDE_INSTR_OFFSETS
	.align		4
        /*0030*/ 	.byte	0x04, 0x31
        /*0032*/ 	.short	(.L_1559 - .L_1558)


	//   ....[0]....
.L_1558:
        /*0034*/ 	.word	0x00000120


	//   ....[1]....
        /*0038*/ 	.word	0x00000160


	//   ....[2]....
        /*003c*/ 	.word	0x000001d0


	//----- nvinfo : EIATTR_COOP_GROUP_MASK_REGIDS
	.align		4
.L_1559:
        /*0040*/ 	.byte	0x04, 0x29
        /*0042*/ 	.short	(.L_1561 - .L_1560)


	//   ....[0]....
.L_1560:
        /*0044*/ 	.word	0xffffffff


	//   ....[1]....
        /*0048*/ 	.word	0xffffffff


	//   ....[2]....
        /*004c*/ 	.word	0xffffffff


	//   ....[3]....
        /*0050*/ 	.word	0xffffffff


	//   ....[4]....
        /*0054*/ 	.word	0xffffffff


	//   ....[5]....
        /*0058*/ 	.word	0xffffffff


	//   ....[6]....
        /*005c*/ 	.word	0xffffffff


	//   ....[7]....
        /*0060*/ 	.word	0xffffffff


	//   ....[8]....
        /*0064*/ 	.word	0xffffffff


	//   ....[9]....
        /*0068*/ 	.word	0xffffffff


	//   ....[10]....
        /*006c*/ 	.word	0xffffffff


	//   ....[11]....
        /*0070*/ 	.word	0xffffffff


	//   ....[12]....
        /*0074*/ 	.word	0xffffffff


	//   ....[13]....
        /*0078*/ 	.word	0xffffffff


	//   ....[14]....
        /*007c*/ 	.word	0xffffffff


	//   ....[15]....
        /*0080*/ 	.word	0xffffffff


	//   ....[16]....
        /*0084*/ 	.word	0xffffffff


	//   ....[17]....
        /*0088*/ 	.word	0xffffffff


	//   ....[18]....
        /*008c*/ 	.word	0xffffffff


	//   ....[19]....
        /*0090*/ 	.word	0xffffffff


	//   ....[20]....
        /*0094*/ 	.word	0xffffffff


	//   ....[21]....
        /*0098*/ 	.word	0xffffffff


	//   ....[22]....
        /*009c*/ 	.word	0xffffffff


	//   ....[23]....
        /*00a0*/ 	.word	0xffffffff


	//   ....[24]....
        /*00a4*/ 	.word	0xffffffff


	//   ....[25]....
        /*00a8*/ 	.word	0xffffffff


	//   ....[26]....
        /*00ac*/ 	.word	0xffffffff


	//   ....[27]....
        /*00b0*/ 	.word	0xffffffff


	//   ....[28]....
        /*00b4*/ 	.word	0xffffffff


	//   ....[29]....
        /*00b8*/ 	.word	0xffffffff


	//   ....[30]....
        /*00bc*/ 	.word	0xffffffff


	//   ....[31]....
        /*00c0*/ 	.word	0xffffffff


	//   ....[32]....
        /*00c4*/ 	.word	0xffffffff


	//   ....[33]....
        /*00c8*/ 	.word	0xffffffff


	//   ....[34]....
        /*00cc*/ 	.word	0xffffffff


	//   ....[35]....
        /*00d0*/ 	.word	0xffffffff


	//   ....[36]....
        /*00d4*/ 	.word	0xffffffff


	//   ....[37]....
        /*00d8*/ 	.word	0xffffffff


	//   ....[38]....
        /*00dc*/ 	.word	0xffffffff


	//   ....[39]....
        /*00e0*/ 	.word	0xffffffff


	//   ....[40]....
        /*00e4*/ 	.word	0xffffffff


	//   ....[41]....
        /*00e8*/ 	.word	0xffffffff


	//   ....[42]....
        /*00ec*/ 	.word	0xffffffff


	//   ....[43]....
        /*00f0*/ 	.word	0xffffffff


	//   ....[44]....
        /*00f4*/ 	.word	0xffffffff


	//   ....[45]....
        /*00f8*/ 	.word	0xffffffff


	//   ....[46]....
        /*00fc*/ 	.word	0xffffffff


	//   ....[47]....
        /*0100*/ 	.word	0xffffffff


	//   ....[48]....
        /*0104*/ 	.word	0xffffffff


	//   ....[49]....
        /*0108*/ 	.word	0xffffffff


	//   ....[50]....
        /*010c*/ 	.word	0xffffffff


	//   ....[51]....
        /*0110*/ 	.word	0xffffffff


	//   ....[52]....
        /*0114*/ 	.word	0xffffffff


	//   ....[53]....
        /*0118*/ 	.word	0xffffffff


	//   ....[54]....
        /*011c*/ 	.word	0xffffffff


	//   ....[55]....
        /*0120*/ 	.word	0xffffffff


	//   ....[56]....
        /*0124*/ 	.word	0xffffffff


	//   ....[57]....
        /*0128*/ 	.word	0xffffffff


	//   ....[58]....
        /*012c*/ 	.word	0xffffffff


	//   ....[59]....
        /*0130*/ 	.word	0xffffffff


	//   ....[60]....
        /*0134*/ 	.word	0xffffffff


	//   ....[61]....
        /*0138*/ 	.word	0xffffffff


	//   ....[62]....
        /*013c*/ 	.word	0xffffffff


	//   ....[63]....
        /*0140*/ 	.word	0x0500000f


	//   ....[64]....
        /*0144*/ 	.word	0x0500000f


	//   ....[65]....
        /*0148*/ 	.word	0x0500000f


	//   ....[66]....
        /*014c*/ 	.word	0x0500000f


	//   ....[67]....
        /*0150*/ 	.word	0x0500000f


	//   ....[68]....
        /*0154*/ 	.word	0x0500000f


	//   ....[69]....
        /*0158*/ 	.word	0x0500000f


	//   ....[70]....
        /*015c*/ 	.word	0x0500000f


	//   ....[71]....
        /*0160*/ 	.word	0x0500000f


	//   ....[72]....
        /*0164*/ 	.word	0x0500000f


	//   ....[73]....
        /*0168*/ 	.word	0x0500000f


	//   ....[74]....
        /*016c*/ 	.word	0x0500000f


	//   ....[75]....
        /*0170*/ 	.word	0x0500000f


	//   ....[76]....
        /*0174*/ 	.word	0x0500000f


	//   ....[77]....
        /*0178*/ 	.word	0x0500000f


	//   ....[78]....
        /*017c*/ 	.word	0x0500000f


	//   ....[79]....
        /*0180*/ 	.word	0x0500000f


	//   ....[80]....
        /*0184*/ 	.word	0x0500000f


	//   ....[81]....
        /*0188*/ 	.word	0x0500000f


	//   ....[82]....
        /*018c*/ 	.word	0x0500000f


	//   ....[83]....
        /*0190*/ 	.word	0x0500000f


	//   ....[84]....
        /*0194*/ 	.word	0x0500000f


	//   ....[85]....
        /*0198*/ 	.word	0x0500000f


	//   ....[86]....
        /*019c*/ 	.word	0x0500000f


	//   ....[87]....
        /*01a0*/ 	.word	0x0500000f


	//   ....[88]....
        /*01a4*/ 	.word	0x0500000f


	//----- nvinfo : EIATTR_COOP_GROUP_INSTR_OFFSETS
	.align		4
.L_1561:
        /*01a8*/ 	.byte	0x04, 0x28
        /*01aa*/ 	.short	(.L_1563 - .L_1562)


	//   ....[0]....
.L_1562:
        /*01ac*/ 	.word	0x00000060


	//   ....[1]....
        /*01b0*/ 	.word	0x00000130


	//   ....[2]....
        /*01b4*/ 	.word	0x00000180


	//   ....[3]....
        /*01b8*/ 	.word	0x000003b0


	//   ....[4]....
        /*01bc*/ 	.word	0x00000510


	//   ....[5]....
        /*01c0*/ 	.word	0x00000630


	//   ....[6]....
        /*01c4*/ 	.word	0x00000790


	//   ....[7]....
        /*01c8*/ 	.word	0x00001140


	//   ....[8]....
        /*01cc*/ 	.word	0x00001890


	//   ....[9]....
        /*01d0*/ 	.word	0x000018c0


	//   ....[10]....
        /*01d4*/ 	.word	0x00002060


	//   ....[11]....
        /*01d8*/ 	.word	0x000021a0


	//   ....[12]....
        /*01dc*/ 	.word	0x00002a50


	//   ....[13]....
        /*01e0*/ 	.word	0x00002ac0


	//   ....[14]....
        /*01e4*/ 	.word	0x00003b80


	//   ....[15]....
        /*01e8*/ 	.word	0x00003bc0


	//   ....[16]....
        /*01ec*/ 	.word	0x00004350


	//   ....[17]....
        /*01f0*/ 	.word	0x00004450


	//   ....[18]....
        /*01f4*/ 	.word	0x00004d40


	//   ....[19]....
        /*01f8*/ 	.word	0x00004dc0


	//   ....[20]....
        /*01fc*/ 	.word	0x00006410


	//   ....[21]....
        /*0200*/ 	.word	0x00006440


	//   ....[22]....
        /*0204*/ 	.word	0x00006a00


	//   ....[23]....
        /*0208*/ 	.word	0x00006ad0


	//   ....[24]....
        /*020c*/ 	.word	0x00007ac0


	//   ....[25]....
        /*0210*/ 	.word	0x00007af0


	//   ....[26]....
        /*0214*/ 	.word	0x00007bf0


	//   ....[27]....
        /*0218*/ 	.word	0x00007c00


	//   ....[28]....
        /*021c*/ 	.word	0x00008970


	//   ....[29]....
        /*0220*/ 	.word	0x000089b0


	//   ....[30]....
        /*0224*/ 	.word	0x000089f0


	//   ....[31]....
        /*0228*/ 	.word	0x00008a10


	//   ....[32]....
        /*022c*/ 	.word	0x00008a40


	//   ....[33]....
        /*0230*/ 	.word	0x00008a50


	//   ....[34]....
        /*0234*/ 	.word	0x00008d90


	//   ....[35]....
        /*0238*/ 	.word	0x00008da0


	//   ....[36]....
        /*023c*/ 	.word	0x000094c0


	//   ....[37]....
        /*0240*/ 	.word	0x0000a020


	//   ....[38]....
        /*0244*/ 	.word	0x0000a990


	//   ....[39]....
        /*0248*/ 	.word	0x0000a9c0


	//   ....[40]....
        /*024c*/ 	.word	0x0000a9f0


	//   ....[41]....
        /*0250*/ 	.word	0x0000aa10


	//   ....[42]....
        /*0254*/ 	.word	0x0000aa20


	//   ....[43]....
        /*0258*/ 	.word	0x0000aa70


	//   ....[44]....
        /*025c*/ 	.word	0x0000aad0


	//   ....[45]....
        /*0260*/ 	.word	0x0000aaf0


	//   ....[46]....
        /*0264*/ 	.word	0x0000ab50


	//   ....[47]....
        /*0268*/ 	.word	0x0000ab80


	//   ....[48]....
        /*026c*/ 	.word	0x0000abf0


	//   ....[49]....
        /*0270*/ 	.word	0x0000ac20


	//   ....[50]....
        /*0274*/ 	.word	0x0000ac50


	//   ....[51]....
        /*0278*/ 	.word	0x0000ac80


	//   ....[52]....
        /*027c*/ 	.word	0x0000acd0


	//   ....[53]....
        /*0280*/ 	.word	0x0000acf0


	//   ....[54]....
        /*0284*/ 	.word	0x0000ad30


	//   ....[55]....
        /*0288*/ 	.word	0x0000ad60


	//   ....[56]....
        /*028c*/ 	.word	0x0000ad90


	//   ....[57]....
        /*0290*/ 	.word	0x0000ae00


	//   ....[58]....
        /*0294*/ 	.word	0x0000ae80


	//   ....[59]....
        /*0298*/ 	.word	0x0000ae90


	//   ....[60]....
        /*029c*/ 	.word	0x0000aed0


	//   ....[61]....
        /*02a0*/ 	.word	0x0000aef0


	//   ....[62]....
        /*02a4*/ 	.word	0x0000c7d0


	//   ....[63]....
        /*02a8*/ 	.word	0x0000cd30


	//   ....[64]....
        /*02ac*/ 	.word	0x0000ceb0


	//   ....[65]....
        /*02b0*/ 	.word	0x0000cf00


	//   ....[66]....
        /*02b4*/ 	.word	0x0000cfc0


	//   ....[67]....
        /*02b8*/ 	.word	0x0000d090


	//   ....[68]....
        /*02bc*/ 	.word	0x0000d100


	//   ....[69]....
        /*02c0*/ 	.word	0x0000d1b0


	//   ....[70]....
        /*02c4*/ 	.word	0x0000d210


	//   ....[71]....
        /*02c8*/ 	.word	0x0000d2e0


	//   ....[72]....
        /*02cc*/ 	.word	0x0000d340


	//   ....[73]....
        /*02d0*/ 	.word	0x0000d430


	//   ....[74]....
        /*02d4*/ 	.word	0x0000d490


	//   ....[75]....
        /*02d8*/ 	.word	0x0000d560


	//   ....[76]....
        /*02dc*/ 	.word	0x0000d5d0


	//   ....[77]....
        /*02e0*/ 	.word	0x0000d680


	//   ....[78]....
        /*02e4*/ 	.word	0x0000d6e0


	//   ....[79]....
        /*02e8*/ 	.word	0x0000d790


	//   ....[80]....
        /*02ec*/ 	.word	0x0000d820


	//   ....[81]....
        /*02f0*/ 	.word	0x0000d900


	//   ....[82]....
        /*02f4*/ 	.word	0x0000d960


	//   ....[83]....
        /*02f8*/ 	.word	0x0000da30


	//   ....[84]....
        /*02fc*/ 	.word	0x0000da90


	//   ....[85]....
        /*0300*/ 	.word	0x0000db50


	//   ....[86]....
        /*0304*/ 	.word	0x0000dbb0


	//   ....[87]....
        /*0308*/ 	.word	0x0000dc70


	//   ....[88]....
        /*030c*/ 	.word	0x0000e040


	//----- nvinfo : EIATTR_REG_RECONFIG
	.align		4
.L_1563:
        /*0310*/ 	.byte	0x01, 0x54
	.zero		2


	//----- nvinfo : EIATTR_SYSCALL_OFFSETS
	.align		4
        /*0314*/ 	.byte	0x04, 0x46
        /*0316*/ 	.short	(.L_1565 - .L_1564)


	//   ....[0]....
.L_1564:
        /*0318*/ 	.word	0x00001300


	//   ....[1]....
        /*031c*/ 	.word	0x00009cd0


	//   ....[2]....
        /*0320*/ 	.word	0x00009e10


	//   ....[3]....
        /*0324*/ 	.word	0x00009f00


	//   ....[4]....
        /*0328*/ 	.word	0x0000a560


	//----- nvinfo : EIATTR_MBARRIER_INSTR_OFFSETS
	.align		4
.L_1565:
        /*032c*/ 	.byte	0x04, 0x39
        /*032e*/ 	.short	(.L_1567 - .L_1566)


	//   ....[0]....
.L_1566:
        /*0330*/ 	.word	0x00000260
        /*0334*/ 	.word	0x000000ff
        /*0338*/ 	.word	0x00016800
        /*033c*/ 	.short	0x0100
        /*033e*/ 	.byte	0x08
	.zero		1


	//   ....[1]....
        /*0340*/ 	.word	0x00000270
        /*0344*/ 	.word	0x000000ff
        /*0348*/ 	.word	0x00016820
        /*034c*/ 	.short	0x0100
        /*034e*/ 	.byte	0x08
	.zero		1


	//   ....[2]....
        /*0350*/ 	.word	0x00000360
        /*0354*/ 	.word	0x000000ff
        /*0358*/ 	.word	0x00016830
        /*035c*/ 	.short	0x0100
        /*035e*/ 	.byte	0x08
	.zero		1


	//   ....[3]....
        /*0360*/ 	.word	0x00000370
        /*0364*/ 	.word	0x000000ff
        /*0368*/ 	.word	0x00016840
        /*036c*/ 	.short	0x0100
        /*036e*/ 	.byte	0x08
	.zero		1


	//   ....[4]....
        /*0370*/ 	.word	0x00000380
        /*0374*/ 	.word	0x000000ff
        /*0378*/ 	.word	0x00016838
        /*037c*/ 	.short	0x0100
        /*037e*/ 	.byte	0x08
	.zero		1


	//   ....[5]....
        /*0380*/ 	.word	0x00000390
        /*0384*/ 	.word	0x000000ff
        /*0388*/ 	.word	0x00016848
        /*038c*/ 	.short	0x0100
        /*038e*/ 	.byte	0x08
	.zero		1


	//   ....[6]....
        /*0390*/ 	.word	0x000004c0
        /*0394*/ 	.word	0x000000ff
        /*0398*/ 	.word	0x00016850
        /*039c*/ 	.short	0x0100
        /*039e*/ 	.byte	0x08
	.zero		1


	//   ....[7]....
        /*03a0*/ 	.word	0x000004d0
        /*03a4*/ 	.word	0x000000ff
        /*03a8*/ 	.word	0x00016860
        /*03ac*/ 	.short	0x0100
        /*03ae*/ 	.byte	0x08
	.zero		1


	//   ....[8]....
        /*03b0*/ 	.word	0x000004e0
        /*03b4*/ 	.word	0x000000ff
        /*03b8*/ 	.word	0x00016858
        /*03bc*/ 	.short	0x0100
        /*03be*/ 	.byte	0x08
	.zero		1


	//   ....[9]....
        /*03c0*/ 	.word	0x000004f0
        /*03c4*/ 	.word	0x000000ff
        /*03c8*/ 	.word	0x00016868
        /*03cc*/ 	.short	0x0100
        /*03ce*/ 	.byte	0x08
	.zero		1


	//   ....[10]....
        /*03d0*/ 	.word	0x000005e0
        /*03d4*/ 	.word	0x000000ff
        /*03d8*/ 	.word	0x00016870
        /*03dc*/ 	.short	0x0100
        /*03de*/ 	.byte	0x06
	.zero		1


	//   ....[11]....
        /*03e0*/ 	.word	0x000005f0
        /*03e4*/ 	.word	0x000000ff
        /*03e8*/ 	.word	0x00016880
        /*03ec*/ 	.short	0x0100
        /*03ee*/ 	.byte	0x06
	.zero		1


	//   ....[12]....
        /*03f0*/ 	.word	0x00000600
        /*03f4*/ 	.word	0x000000ff
        /*03f8*/ 	.word	0x00016878
        /*03fc*/ 	.short	0x0100
        /*03fe*/ 	.byte	0x06
	.zero		1


	//   ....[13]....
        /*0400*/ 	.word	0x00000610
        /*0404*/ 	.word	0x000000ff
        /*0408*/ 	.word	0x00016888
        /*040c*/ 	.short	0x0100
        /*040e*/ 	.byte	0x06
	.zero		1


	//   ....[14]....
        /*0410*/ 	.word	0x00000740
        /*0414*/ 	.word	0x000000ff
        /*0418*/ 	.word	0x00016890
        /*041c*/ 	.short	0x0100
        /*041e*/ 	.byte	0x08
	.zero		1


	//   ....[15]....
        /*0420*/ 	.word	0x00000750
        /*0424*/ 	.word	0x000000ff
        /*0428*/ 	.word	0x000168a0
        /*042c*/ 	.short	0x0100
        /*042e*/ 	.byte	0x08
	.zero		1


	//   ....[16]....
        /*0430*/ 	.word	0x00000760
        /*0434*/ 	.word	0x000000ff
        /*0438*/ 	.word	0x00016898
        /*043c*/ 	.short	0x0100
        /*043e*/ 	.byte	0x08
	.zero		1


	//   ....[17]....
        /*0440*/ 	.word	0x00000770
        /*0444*/ 	.word	0x000000ff
        /*0448*/ 	.word	0x000168a8
        /*044c*/ 	.short	0x0100
        /*044e*/ 	.byte	0x08
	.zero		1


	//   ....[18]....
        /*0450*/ 	.word	0x000008a0
        /*0454*/ 	.word	0x000000ff
        /*0458*/ 	.word	0x000168b0
        /*045c*/ 	.short	0x0100
        /*045e*/ 	.byte	0x08
	.zero		1


	//   ....[19]....
        /*0460*/ 	.word	0x000008b0
        /*0464*/ 	.word	0x000000ff
        /*0468*/ 	.word	0x000168c0
        /*046c*/ 	.short	0x0100
        /*046e*/ 	.byte	0x08
	.zero		1


	//   ....[20]....
        /*0470*/ 	.word	0x000008c0
        /*0474*/ 	.word	0x000000ff
        /*0478*/ 	.word	0x000168b8
        /*047c*/ 	.short	0x0100
        /*047e*/ 	.byte	0x08
	.zero		1


	//   ....[21]....
        /*0480*/ 	.word	0x000008d0
        /*0484*/ 	.word	0x000000ff
        /*0488*/ 	.word	0x000168c8
        /*048c*/ 	.short	0x0100
        /*048e*/ 	.byte	0x08
	.zero		1


	//   ....[22]....
        /*0490*/ 	.word	0x00001320
        /*0494*/ 	.word	0x000000ff
        /*0498*/ 	.word	0x00016800
        /*049c*/ 	.short	0x010a
        /*049e*/ 	.byte	0x27
	.zero		1


	//   ....[23]....
        /*04a0*/ 	.word	0x00001390
        /*04a4*/ 	.word	0x000000ff
        /*04a8*/ 	.word	0x00016830
        /*04ac*/ 	.short	0x010a
        /*04ae*/ 	.byte	0x27
	.zero		1


	//   ....[24]....
        /*04b0*/ 	.word	0x00001400
        /*04b4*/ 	.word	0x000000ff
        /*04b8*/ 	.word	0x00016830
        /*04bc*/ 	.short	0x010a
        /*04be*/ 	.byte	0x27
	.zero		1


	//   ....[25]....
        /*04c0*/ 	.word	0x00003000
        /*04c4*/ 	.word	0x0000001b
        /*04c8*/ 	.word	0x00000000
        /*04cc*/ 	.short	0x0101
        /*04ce*/ 	.byte	0x3f
	.zero		1


	//   ....[26]....
        /*04d0*/ 	.word	0x000037c0
        /*04d4*/ 	.word	0x000000ff
        /*04d8*/ 	.word	0x00016830
        /*04dc*/ 	.short	0x010a
        /*04de*/ 	.byte	0x0a
	.zero		1


	//   ....[27]....
        /*04e0*/ 	.word	0x00003800
        /*04e4*/ 	.word	0x000000ff
        /*04e8*/ 	.word	0x00016830
        /*04ec*/ 	.short	0x010a
        /*04ee*/ 	.byte	0x0a
	.zero		1


	//   ....[28]....
        /*04f0*/ 	.word	0x00003a00
        /*04f4*/ 	.word	0x000000ff
        /*04f8*/ 	.word	0x00016850
        /*04fc*/ 	.short	0x010a
        /*04fe*/ 	.byte	0x0a
	.zero		1


	//   ....[29]....
        /*0500*/ 	.word	0x00003a40
        /*0504*/ 	.word	0x000000ff
        /*0508*/ 	.word	0x00016850
        /*050c*/ 	.short	0x010a
        /*050e*/ 	.byte	0x0a
	.zero		1


	//   ....[30]....
        /*0510*/ 	.word	0x000052b0
        /*0514*/ 	.word	0x00000022
        /*0518*/ 	.word	0x00000000
        /*051c*/ 	.short	0x0101
        /*051e*/ 	.byte	0x3f
	.zero		1


	//   ....[31]....
        /*0520*/ 	.word	0x00005350
        /*0524*/ 	.word	0x00000024
        /*0528*/ 	.word	0x00000000
        /*052c*/ 	.short	0x0101
        /*052e*/ 	.byte	0x3f
	.zero		1


	//   ....[32]....
        /*0530*/ 	.word	0x00005e50
        /*0534*/ 	.word	0x000000ff
        /*0538*/ 	.word	0x00016830
        /*053c*/ 	.short	0x010a
        /*053e*/ 	.byte	0x0a
	.zero		1


	//   ....[33]....
        /*0540*/ 	.word	0x00005e90
        /*0544*/ 	.word	0x000000ff
        /*0548*/ 	.word	0x00016830
        /*054c*/ 	.short	0x010a
        /*054e*/ 	.byte	0x0a
	.zero		1


	//   ....[34]....
        /*0550*/ 	.word	0x00006080
        /*0554*/ 	.word	0x000000ff
        /*0558*/ 	.word	0x00016850
        /*055c*/ 	.short	0x010a
        /*055e*/ 	.byte	0x0a
	.zero		1


	//   ....[35]....
        /*0560*/ 	.word	0x000060c0
        /*0564*/ 	.word	0x000000ff
        /*0568*/ 	.word	0x00016850
        /*056c*/ 	.short	0x010a
        /*056e*/ 	.byte	0x0a
	.zero		1


	//   ....[36]....
        /*0570*/ 	.word	0x00007350
        /*0574*/ 	.word	0x0000001b
        /*0578*/ 	.word	0x00000000
        /*057c*/ 	.short	0x0101
        /*057e*/ 	.byte	0x3f
	.zero		1


	//   ....[37]....
        /*0580*/ 	.word	0x00007500
        /*0584*/ 	.word	0x0000001f
        /*0588*/ 	.word	0x00000000
        /*058c*/ 	.short	0x0101
        /*058e*/ 	.byte	0x3f
	.zero		1


	//   ....[38]....
        /*0590*/ 	.word	0x00007a30
        /*0594*/ 	.word	0x000000ff
        /*0598*/ 	.word	0x00016850
        /*059c*/ 	.short	0x010a
        /*059e*/ 	.byte	0x07
	.zero		1


	//   ....[39]....
        /*05a0*/ 	.word	0x00007a70
        /*05a4*/ 	.word	0x000000ff
        /*05a8*/ 	.word	0x00016850
        /*05ac*/ 	.short	0x010a
        /*05ae*/ 	.byte	0x07
	.zero		1


	//   ....[40]....
        /*05b0*/ 	.word	0x00007f80
        /*05b4*/ 	.word	0x0000000d
        /*05b8*/ 	.word	0x00000000
        /*05bc*/ 	.short	0x0101
        /*05be*/ 	.byte	0x3f
	.zero		1


	//   ....[41]....
        /*05c0*/ 	.word	0x00008a30
        /*05c4*/ 	.word	0x000000ff
        /*05c8*/ 	.word	0x00000000
        /*05cc*/ 	.short	0x0101
        /*05ce*/ 	.byte	0x04
	.zero		1


	//   ....[42]....
        /*05d0*/ 	.word	0x0000a210
        /*05d4*/ 	.word	0x000000ff
        /*05d8*/ 	.word	0x00016840
        /*05dc*/ 	.short	0x010a
        /*05de*/ 	.byte	0x26
	.zero		1


	//   ....[43]....
        /*05e0*/ 	.word	0x0000b010
        /*05e4*/ 	.word	0x000000ff
        /*05e8*/ 	.word	0x00016800
        /*05ec*/ 	.short	0x0107
        /*05ee*/ 	.byte	0x26
	.zero		1


	//   ....[44]....
        /*05f0*/ 	.word	0x0000b050
        /*05f4*/ 	.word	0x000000ff
        /*05f8*/ 	.word	0x00016800
        /*05fc*/ 	.short	0x0101
        /*05fe*/ 	.byte	0x26
	.zero		1


	//   ....[45]....
        /*0600*/ 	.word	0x0000b060
        /*0604*/ 	.word	0x000000ff
        /*0608*/ 	.word	0x00016820
        /*060c*/ 	.short	0x010a
        /*060e*/ 	.byte	0x26
	.zero		1


	//   ....[46]....
        /*0610*/ 	.word	0x0000b430
        /*0614*/ 	.word	0x000000ff
        /*0618*/ 	.word	0x00016848
        /*061c*/ 	.short	0x010a
        /*061e*/ 	.byte	0x26
	.zero		1


	//   ....[47]....
        /*0620*/ 	.word	0x0000b620
        /*0624*/ 	.word	0x000000ff
        /*0628*/ 	.word	0x00016860
        /*062c*/ 	.short	0x010a
        /*062e*/ 	.byte	0x26
	.zero		1


	//   ....[48]....
        /*0630*/ 	.word	0x0000ba00
        /*0634*/ 	.word	0x000000ff
        /*0638*/ 	.word	0x00016840
        /*063c*/ 	.short	0x010a
        /*063e*/ 	.byte	0x26
	.zero		1


	//   ....[49]....
        /*0640*/ 	.word	0x0000bc20
        /*0644*/ 	.word	0x000000ff
        /*0648*/ 	.word	0x00016868
        /*064c*/ 	.short	0x010a
        /*064e*/ 	.byte	0x26
	.zero		1


	//   ....[50]....
        /*0650*/ 	.word	0x0000c040
        /*0654*/ 	.word	0x000000ff
        /*0658*/ 	.word	0x00016848
        /*065c*/ 	.short	0x010a
        /*065e*/ 	.byte	0x26
	.zero		1


	//   ....[51]....
        /*0660*/ 	.word	0x0000c240
        /*0664*/ 	.word	0x000000ff
        /*0668*/ 	.word	0x00016860
        /*066c*/ 	.short	0x010a
        /*066e*/ 	.byte	0x26
	.zero		1


	//   ....[52]....
        /*0670*/ 	.word	0x0000c4e0
        /*0674*/ 	.word	0x00000004
        /*0678*/ 	.word	0x00016860
        /*067c*/ 	.short	0x010a
        /*067e*/ 	.byte	0x3f
	.zero		1


	//   ....[53]....
        /*0680*/ 	.word	0x0000c790
        /*0684*/ 	.word	0x00000011
        /*0688*/ 	.word	0x00016820
        /*068c*/ 	.short	0x010a
        /*068e*/ 	.byte	0x3f
	.zero		1


	//   ....[54]....
        /*0690*/ 	.word	0x0000c8e0
        /*0694*/ 	.word	0x00000007
        /*0698*/ 	.word	0x00000000
        /*069c*/ 	.short	0x010a
        /*069e*/ 	.byte	0x3f
	.zero		1


	//   ....[55]....
        /*06a0*/ 	.word	0x0000c950
        /*06a4*/ 	.word	0x00000005
        /*06a8*/ 	.word	0x00000000
        /*06ac*/ 	.short	0x010a
        /*06ae*/ 	.byte	0x3f
	.zero		1


	//   ....[56]....
        /*06b0*/ 	.word	0x0000c9b0
        /*06b4*/ 	.word	0x00000003
        /*06b8*/ 	.word	0x00000000
        /*06bc*/ 	.short	0x010a
        /*06be*/ 	.byte	0x3f
	.zero		1


	//   ....[57]....
        /*06c0*/ 	.word	0x0000c9e0
        /*06c4*/ 	.word	0x00000009
        /*06c8*/ 	.word	0x00000000
        /*06cc*/ 	.short	0x010a
        /*06ce*/ 	.byte	0x3f
	.zero		1


	//   ....[58]....
        /*06d0*/ 	.word	0x0000ca50
        /*06d4*/ 	.word	0x00000003
        /*06d8*/ 	.word	0x00016800
        /*06dc*/ 	.short	0x010a
        /*06de*/ 	.byte	0x3f
	.zero		1


	//   ....[59]....
        /*06e0*/ 	.word	0x0000cab0
        /*06e4*/ 	.word	0x00000003
        /*06e8*/ 	.word	0x00016830
        /*06ec*/ 	.short	0x010a
        /*06ee*/ 	.byte	0x3f
	.zero		1


	//   ....[60]....
        /*06f0*/ 	.word	0x0000cb10
        /*06f4*/ 	.word	0x00000008
        /*06f8*/ 	.word	0x00016830
        /*06fc*/ 	.short	0x010a
        /*06fe*/ 	.byte	0x3f
	.zero		1


	//   ....[61]....
        /*0700*/ 	.word	0x0000cb70
        /*0704*/ 	.word	0x00000008
        /*0708*/ 	.word	0x00016850
        /*070c*/ 	.short	0x010a
        /*070e*/ 	.byte	0x3f
	.zero		1


	//   ....[62]....
        /*0710*/ 	.word	0x0000cbd0
        /*0714*/ 	.word	0x00000006
        /*0718*/ 	.word	0x00016830
        /*071c*/ 	.short	0x010a
        /*071e*/ 	.byte	0x3f
	.zero		1


	//   ....[63]....
        /*0720*/ 	.word	0x0000cc30
        /*0724*/ 	.word	0x00000006
        /*0728*/ 	.word	0x00016850
        /*072c*/ 	.short	0x010a
        /*072e*/ 	.byte	0x3f
	.zero		1


	//   ....[64]....
        /*0730*/ 	.word	0x0000cc90
        /*0734*/ 	.word	0x00000007
        /*0738*/ 	.word	0x00016850
        /*073c*/ 	.short	0x010a
        /*073e*/ 	.byte	0x3f
	.zero		1


	//   ....[65]....
        /*0740*/ 	.word	0x0000cdf0
        /*0744*/ 	.word	0x00000003
        /*0748*/ 	.word	0x00016840
        /*074c*/ 	.short	0x010a
        /*074e*/ 	.byte	0x3f
	.zero		1


	//   ....[66]....
        /*0750*/ 	.word	0x0000dcb0
        /*0754*/ 	.word	0x00000003
        /*0758*/ 	.word	0x00016820
        /*075c*/ 	.short	0x010a
        /*075e*/ 	.byte	0x3f
	.zero		1


	//   ....[67]....
        /*0760*/ 	.word	0x0000dd10
        /*0764*/ 	.word	0x00000005
        /*0768*/ 	.word	0x00016848
        /*076c*/ 	.short	0x010a
        /*076e*/ 	.byte	0x3f
	.zero		1


	//   ....[68]....
        /*0770*/ 	.word	0x0000dd70
        /*0774*/ 	.word	0x00000005
        /*0778*/ 	.word	0x00016860
        /*077c*/ 	.short	0x010a
        /*077e*/ 	.byte	0x3f
	.zero		1


	//   ....[69]....
        /*0780*/ 	.word	0x0000ddd0
        /*0784*/ 	.word	0x00000005
        /*0788*/ 	.word	0x00016840
        /*078c*/ 	.short	0x010a
        /*078e*/ 	.byte	0x3f
	.zero		1


	//   ....[70]....
        /*0790*/ 	.word	0x0000de30
        /*0794*/ 	.word	0x00000005
        /*0798*/ 	.word	0x00016868
        /*079c*/ 	.short	0x010a
        /*079e*/ 	.byte	0x3f
	.zero		1


	//   ....[71]....
        /*07a0*/ 	.word	0x0000de90
        /*07a4*/ 	.word	0x00000004
        /*07a8*/ 	.word	0x00016848
        /*07ac*/ 	.short	0x010a
        /*07ae*/ 	.byte	0x3f
	.zero		1


	//   ....[72]....
        /*07b0*/ 	.word	0x0000def0
        /*07b4*/ 	.word	0x00000004
        /*07b8*/ 	.word	0x00016860
        /*07bc*/ 	.short	0x010a
        /*07be*/ 	.byte	0x3f
	.zero		1


	//   ....[73]....
        /*07c0*/ 	.word	0x0000df40
        /*07c4*/ 	.word	0x00000004
        /*07c8*/ 	.word	0x00016860
        /*07cc*/ 	.short	0x010a
        /*07ce*/ 	.byte	0x3f
	.zero		1


	//   ....[74]....
        /*07d0*/ 	.word	0x0000df90
        /*07d4*/ 	.word	0x00000011
        /*07d8*/ 	.word	0x00016820
        /*07dc*/ 	.short	0x010a
        /*07de*/ 	.byte	0x3f
	.zero		1


	//   ....[75]....
        /*07e0*/ 	.word	0x0000e100
        /*07e4*/ 	.word	0x00000007
        /*07e8*/ 	.word	0x00000000
        /*07ec*/ 	.short	0x010a
        /*07ee*/ 	.byte	0x3f
	.zero		1


	//   ....[76]....
        /*07f0*/ 	.word	0x0000e150
        /*07f4*/ 	.word	0x00000005
        /*07f8*/ 	.word	0x00000000
        /*07fc*/ 	.short	0x010a
        /*07fe*/ 	.byte	0x3f
	.zero		1


	//   ....[77]....
        /*0800*/ 	.word	0x0000e1a0
        /*0804*/ 	.word	0x00000003
        /*0808*/ 	.word	0x00000000
        /*080c*/ 	.short	0x010a
        /*080e*/ 	.byte	0x3f
	.zero		1


	//----- nvinfo : EIATTR_NUM_MBARRIERS
	.align		4
.L_1567:
        /*0810*/ 	.byte	0x03, 0x38
        /*0812*/ 	.short	0x0016


	//----- nvinfo : EIATTR_EXIT_INSTR_OFFSETS
	.align		4
        /*0814*/ 	.byte	0x04, 0x1c
        /*0816*/ 	.short	(.L_1569 - .L_1568)


	//   ....[0]....
.L_1568:
        /*0818*/ 	.word	0x0000ca30


	//----- nvinfo : EIATTR_MAX_THREADS
	.align		4
.L_1569:
        /*081c*/ 	.byte	0x04, 0x05
        /*081e*/ 	.short	(.L_1571 - .L_1570)
.L_1570:
        /*0820*/ 	.word	0x00000200
        /*0824*/ 	.word	0x00000001
        /*0828*/ 	.word	0x00000001


	//----- nvinfo : EIATTR_CRS_STACK_SIZE
	.align		4
.L_1571:
        /*082c*/ 	.byte	0x04, 0x1e
        /*082e*/ 	.short	(.L_1573 - .L_1572)
.L_1572:
        /*0830*/ 	.word	0x00000000


	//----- nvinfo : EIATTR_CBANK_PARAM_SIZE
	.align		4
.L_1573:
        /*0834*/ 	.byte	0x03, 0x19
        /*0836*/ 	.short	0x0a70


	//----- nvinfo : EIATTR_PARAM_CBANK
	.align		4
        /*0838*/ 	.byte	0x04, 0x0a
        /*083a*/ 	.short	(.L_1575 - .L_1574)
	.align		4
.L_1574:
        /*083c*/ 	.word	index@(.nv.constant0._ZN7cutlass13device_kernelIN5flash11enable_sm90INS1_16FlashAttnFwdSm90INS1_25CollectiveMainloopFwdSm90ILi2EN4cute5tupleIJNS5_1CILi1EEES8_S8_EEENS6_IJNS7_ILi192EEENS7_ILi128EEENS7_ILi64EEEEEELi64ENS_10bfloat16_tEfNS_4arch4Sm90ELb1ELb0ELb0ELb0ELb0ELb0ELb0ELb1ELb1ELb1ELb1ELb0EEENS1_21CollectiveEpilogueFwdINS6_IJSA_SC_SB_EEES9_SE_SG_Li384ELb0ELb1ELb1ELb0EEENS1_19SingleTileSchedulerILb0ELb1ELb1ELi192EEEEEEEEEvNT_6ParamsE)
        /*0840*/ 	.short	0x0210
        /*0842*/ 	.short	0x0a70


	//----- nvinfo : EIATTR_SW_WAR
	.align		4
.L_1575:
        /*0844*/ 	.byte	0x04, 0x36
        /*0846*/ 	.short	(.L_1577 - .L_1576)
.L_1576:
        /*0848*/ 	.word	0x00000008
.L_1577:


//--------------------- .nv.info._ZN7cutlass13device_kernelIN5flash11enable_sm90INS1_16FlashAttnFwdSm90INS1_25CollectiveMainloopFwdSm90ILi2EN4cute5tupleIJNS5_1CILi1EEES8_S8_EEENS6_IJNS7_ILi192EEENS7_ILi128EEENS7_ILi64EEEEEELi64ENS_10bfloat16_tEfNS_4arch4Sm90ELb1ELb0ELb0ELb1ELb0ELb0ELb0ELb1ELb1ELb1ELb1ELb0EEENS1_21CollectiveEpilogueFwdINS6_IJSA_SC_SB_EEES9_SE_SG_Li384ELb1ELb1ELb1ELb0EEENS1_36VarlenDynamicPersistentTileSchedulerILi192ELi128ELi384ELi128ELb1ELb1ELb1ELb1ELb1ELb1EEEEEEEEEvNT_6ParamsE --------------------------
	.section	.nv.info._ZN7cutlass13device_kernelIN5flash11enable_sm90INS1_16FlashAttnFwdSm90INS1_25CollectiveMainloopFwdSm90ILi2EN4cute5tupleIJNS5_1CILi1EEES8_S8_EEENS6_IJNS7_ILi192EEENS7_ILi128EEENS7_ILi64EEEEEELi64ENS_10bfloat16_tEfNS_4arch4Sm90ELb1ELb0ELb0ELb1ELb0ELb0ELb0ELb1ELb1ELb1ELb1ELb0EEENS1_21CollectiveEpilogueFwdINS6_IJSA_SC_SB_EEES9_SE_SG_Li384ELb1ELb1ELb1ELb0EEENS1_36VarlenDynamicPersistentTileSchedulerILi192ELi128ELi384ELi128ELb1ELb1ELb1ELb1ELb1ELb1EEEEEEEEEvNT_6ParamsE,"",@"SHT_CUDA_INFO"
	.sectionflags	@""
	.align	4


	//----- nvinfo : EIATTR_CUDA_API_VERSION
	.align		4
        /*0000*/ 	.byte	0x04, 0x37
        /*0002*/ 	.short	(.L_1579 - .L_1578)
.L_1578:
        /*0004*/ 	.word	0x00000082


	//----- nvinfo : EIATTR_KPARAM_INFO
	.align		4
.L_1579:
        /*0008*/ 	.byte	0x04, 0x17
        /*000a*/ 	.short	(.L_1581 - .L_1580)
.L_1580:
        /*000c*/ 	.word	0x00000000
        /*0010*/ 	.short	0x0000
        /*0012*/ 	.short	0x0070
        /*0014*/ 	.byte	0x00, 0xf0, 0x01, 0x2a


	//----- nvinfo : EIATTR_SPARSE_MMA_MASK
	.align		4
.L_1581:
        /*0018*/ 	.byte	0x03, 0x50
        /*001a*/ 	.short	0x0000


	//----- nvinfo : EIATTR_MAXREG_COUNT
	.align		4
        /*001c*/ 	.byte	0x03, 0x1b
        /*001e*/ 	.short	0x0080


	//----- nvinfo : EIATTR_NUM_BARRIERS
	.align		4
        /*0020*/ 	.byte	0x02, 0x4c
        /*0022*/ 	.byte	0x10
	.zero		1


	//----- nvinfo : EIATTR_EXTERNS
	.align		4
        /*0024*/ 	.byte	0x04, 0x0f
        /*0026*/ 	.short	(.L_1583 - .L_1582)


	//   ....[0]....
	.align		4
.L_1582:
        /*0028*/ 	.word	index@(__assertfail)


	//----- nvinfo : EIATTR_ANNOTATIONS
	.align		4
.L_1583:
        /*002c*/ 	.byte	0x04, 0x55
        /*002e*/ 	.short	(.L_1585 - .L_1584)


	//   ....[0]....
.L_1584:
        /* <DEDUP_REMOVED lines=32> */


	//----- nvinfo : EIATTR_MERCURY_ISA_VERSION
	.align		4
.L_1585:
        /*0218*/ 	.byte	0x03, 0x5f
        /*021a*/ 	.short	0x0101


	//----- nvinfo : EIATTR_UNUSED_LOAD_BYTE_OFFSET
	.align		4
        /*021c*/ 	.byte	0x04, 0x44
        /*021e*/ 	.short	(.L_1587 - .L_1586)


	//   ....[0]....
.L_1586:
        /*0220*/ 	.word	0x00000a30
        /*0224*/ 	.word	0x0000fff0


	//   ....[1]....
        /*0228*/ 	.word	0x00008630
        /*022c*/ 	.word	0x0000fff0


	//----- nvinfo : EIATTR_INT_WARP_WIDE_INSTR_OFFSETS
	.align		4
.L_1587:
        /*0230*/ 	.byte	0x04, 0x31
        /*0232*/ 	.short	(.L_1589 - .L_1588)


	//   ....[0]....
.L_1588:
        /*0234*/ 	.word	0x00000120


	//   ....[1]....
        /*0238*/ 	.word	0x000001c0


	//   ....[2]....
        /*023c*/ 	.word	0x00000230


	//   ....[3]....
        /*0240*/ 	.word	0x0000c320


	//   ....[4]....
        /*0244*/ 	.word	0x0000c3b0


	//   ....[5]....
        /*0248*/ 	.word	0x0000f430


	//   ....[6]....
        /*024c*/ 	.word	0x0000f4c0


	//----- nvinfo : EIATTR_COOP_GROUP_MASK_REGIDS
	.align		4
.L_1589:
        /*0250*/ 	.byte	0x04, 0x29
        /*0252*/ 	.short	(.L_1591 - .L_1590)


	//   ....[0]....
.L_1590:
        /*0254*/ 	.word	0xffffffff


	//   ....[1]....
        /*0258*/ 	.word	0xffffffff


	//   ....[2]....
        /*025c*/ 	.word	0xffffffff


	//   ....[3]....
        /*0260*/ 	.word	0xffffffff


	//   ....[4]....
        /*0264*/ 	.word	0xffffffff


	//   ....[5]....
        /*0268*/ 	.word	0xffffffff


	//   ....[6]....
        /*026c*/ 	.word	0xffffffff


	//   ....[7]....
        /*0270*/ 	.word	0xffffffff


	//   ....[8]....
        /*0274*/ 	.word	0xffffffff


	//   ....[9]....
        /*0278*/ 	.word	0xffffffff


	//   ....[10]....
        /*027c*/ 	.word	0xffffffff


	//   ....[11]....
        /*0280*/ 	.word	0xffffffff


	//   ....[12]....
        /*0284*/ 	.word	0xffffffff


	//   ....[13]....
        /*0288*/ 	.word	0xffffffff


	//   ....[14]....
        /*028c*/ 	.word	0xffffffff


	//   ....[15]....
        /*0290*/ 	.word	0xffffffff


	//   ....[16]....
        /*0294*/ 	.word	0xffffffff


	//   ....[17]....
        /*0298*/ 	.word	0xffffffff


	//   ....[18]....
        /*029c*/ 	.word	0xffffffff


	//   ....[19]....
        /*02a0*/ 	.word	0xffffffff


	//   ....[20]....
        /*02a4*/ 	.word	0xffffffff


	//   ....[21]....
        /*02a8*/ 	.word	0xffffffff


	//   ....[22]....
        /*02ac*/ 	.word	0xffffffff


	//   ....[23]....
        /*02b0*/ 	.word	0xffffffff


	//   ....[24]....
        /*02b4*/ 	.word	0xffffffff


	//   ....[25]....
        /*02b8*/ 	.word	0xffffffff


	//   ....[26]....
        /*02bc*/ 	.word	0xffffffff


	//   ....[27]....
        /*02c0*/ 	.word	0xffffffff


	//   ....[28]....
        /*02c4*/ 	.word	0xffffffff


	//   ....[29]....
        /*02c8*/ 	.word	0xffffffff


	//   ....[30]....
        /*02cc*/ 	.word	0xffffffff


	//   ....[31]....
        /*02d0*/ 	.word	0xffffffff


	//   ....[32]....
        /*02d4*/ 	.word	0xffffffff


	//   ....[33]....
        /*02d8*/ 	.word	0xffffffff


	//   ....[34]....
        /*02dc*/ 	.word	0xffffffff


	//   ....[35]....
        /*02e0*/ 	.word	0xffffffff


	//   ....[36]....
        /*02e4*/ 	.word	0xffffffff


	//   ....[37]....
        /*02e8*/ 	.word	0xffffffff


	//   ....[38]....
        /*02ec*/ 	.word	0xffffffff


	//   ....[39]....
        /*02f0*/ 	.word	0xffffffff


	//   ....[40]....
        /*02f4*/ 	.word	0xffffffff


	//   ....[41]....
        /*02f8*/ 	.word	0xffffffff


	//   ....[42]....
        /*02fc*/ 	.word	0xffffffff


	//   ....[43]....
        /*0300*/ 	.word	0xffffffff


	//   ....[44]....
        /*0304*/ 	.word	0xffffffff


	//   ....[45]....
        /*0308*/ 	.word	0xffffffff


	//   ....[46]....
        /*030c*/ 	.word	0xffffffff


	//   ....[47]....
        /*0310*/ 	.word	0xffffffff


	//   ....[48]....
        /*0314*/ 	.word	0xffffffff


	//   ....[49]....
        /*0318*/ 	.word	0xffffffff


	//   ....[50]....
        /*031c*/ 	.word	0xffffffff


	//   ....[51]....
        /*0320*/ 	.word	0xffffffff


	//   ....[52]....
        /*0324*/ 	.word	0xffffffff


	//   ....[53]....
        /*0328*/ 	.word	0xffffffff


	//   ....[54]....
        /*032c*/ 	.word	0xffffffff


	//   ....[55]....
        /*0330*/ 	.word	0xffffffff


	//   ....[56]....
        /*0334*/ 	.word	0xffffffff


	//   ....[57]....
        /*0338*/ 	.word	0xffffffff


	//   ....[58]....
        /*033c*/ 	.word	0xffffffff


	//   ....[59]....
        /*0340*/ 	.word	0xffffffff


	//   ....[60]....
        /*0344*/ 	.word	0xffffffff


	//   ....[61]....
        /*0348*/ 	.word	0xffffffff


	//   ....[62]....
        /*034c*/ 	.word	0xffffffff


	//   ....[63]....
        /*0350*/ 	.word	0xffffffff


	//   ....[64]....
        /*0354*/ 	.word	0xffffffff


	//   ....[65]....
        /*0358*/ 	.word	0xffffffff


	//   ....[66]....
        /*035c*/ 	.word	0xffffffff


	//   ....[67]....
        /*0360*/ 	.word	0xffffffff


	//   ....[68]....
        /*0364*/ 	.word	0xffffffff


	//   ....[69]....
        /*0368*/ 	.word	0xffffffff


	//   ....[70]....
        /*036c*/ 	.word	0xffffffff


	//   ....[71]....
        /*0370*/ 	.word	0xffffffff


	//   ....[72]....
        /*0374*/ 	.word	0xffffffff


	//   ....[73]....
        /*0378*/ 	.word	0xffffffff


	//   ....[74]....
        /*037c*/ 	.word	0xffffffff


	//   ....[75]....
        /*0380*/ 	.word	0xffffffff


	//   ....[76]....
        /*0384*/ 	.word	0xffffffff


	//   ....[77]....
        /*0388*/ 	.word	0xffffffff


	//   ....[78]....
        /*038c*/ 	.word	0xffffffff


	//   ....[79]....
        /*0390*/ 	.word	0xffffffff


	//   ....[80]....
        /*0394*/ 	.word	0xffffffff


	//   ....[81]....
        /*0398*/ 	.word	0xffffffff


	//   ....[82]....
        /*039c*/ 	.word	0xffffffff


	//   ....[83]....
        /*03a0*/ 	.word	0xffffffff


	//   ....[84]....
        /*03a4*/ 	.word	0xffffffff


	//   ....[85]....
        /*03a8*/ 	.word	0xffffffff


	//   ....[86]....
        /*03ac*/ 	.word	0xffffffff


	//   ....[87]....
        /*03b0*/ 	.word	0xffffffff


	//   ....[88]....
        /*03b4*/ 	.word	0xffffffff


	//   ....[89]....
        /*03b8*/ 	.word	0xffffffff


	//   ....[90]....
        /*03bc*/ 	.word	0xffffffff


	//   ....[91]....
        /*03c0*/ 	.word	0xffffffff


	//   ....[92]....
        /*03c4*/ 	.word	0xffffffff


	//   ....[93]....
        /*03c8*/ 	.word	0xffffffff


	//   ....[94]....
        /*03cc*/ 	.word	0xffffffff


	//   ....[95]....
        /*03d0*/ 	.word	0xffffffff


	//   ....[96]....
        /*03d4*/ 	.word	0xffffffff


	//   ....[97]....
        /*03d8*/ 	.word	0xffffffff


	//   ....[98]....
        /*03dc*/ 	.word	0xffffffff


	//   ....[99]....
        /*03e0*/ 	.word	0xffffffff


	//   ....[100]....
        /*03e4*/ 	.word	0xffffffff


	//   ....[101]....
        /*03e8*/ 	.word	0xffffffff


	//   ....[102]....
        /*03ec*/ 	.word	0xffffffff


	//   ....[103]....
        /*03f0*/ 	.word	0xffffffff


	//   ....[104]....
        /*03f4*/ 	.word	0xffffffff


	//   ....[105]....
        /*03f8*/ 	.word	0xffffffff


	//   ....[106]....
        /*03fc*/ 	.word	0xffffffff


	//   ....[107]....
        /*0400*/ 	.word	0xffffffff


	//   ....[108]....
        /*0404*/ 	.word	0xffffffff


	//   ....[109]....
        /*0408*/ 	.word	0xffffffff


	//   ....[110]....
        /*040c*/ 	.word	0xffffffff


	//   ....[111]....
        /*0410*/ 	.word	0xffffffff


	//   ....[112]....
        /*0414*/ 	.word	0xffffffff


	//   ....[113]....
        /*0418*/ 	.word	0x0500000f


	//   ....[114]....
        /*041c*/ 	.word	0x0500000f


	//   ....[115]....
        /*0420*/ 	.word	0x0500000f


	//   ....[116]....
        /*0424*/ 	.word	0x0500000f


	//   ....[117]....
        /*0428*/ 	.word	0x0500000f


	//   ....[118]....
        /*042c*/ 	.word	0x0500000f


	//   ....[119]....
        /*0430*/ 	.word	0x0500000f


	//   ....[120]....
        /*0434*/ 	.word	0x0500000f


	//   ....[121]....
        /*0438*/ 	.word	0x0500000f


	//   ....[122]....
        /*043c*/ 	.word	0x0500000f


	//   ....[123]....
        /*0440*/ 	.word	0x0500000f


	//   ....[124]....
        /*0444*/ 	.word	0x0500000f


	//   ....[125]....
        /*0448*/ 	.word	0x0500000f


	//   ....[126]....
        /*044c*/ 	.word	0x0500000f


	//   ....[127]....
        /*0450*/ 	.word	0x0500000f


	//   ....[128]....
        /*0454*/ 	.word	0x0500000f


	//   ....[129]....
        /*0458*/ 	.word	0x0500000f


	//   ....[130]....
        /*045c*/ 	.word	0x0500000f


	//   ....[131]....
        /*0460*/ 	.word	0x0500000f


	//   ....[132]....
        /*0464*/ 	.word	0x0500000f


	//   ....[133]....
        /*0468*/ 	.word	0x0500000f


	//   ....[134]....
        /*046c*/ 	.word	0x0500000f


	//   ....[135]....
        /*0470*/ 	.word	0x0500000f


	//   ....[136]....
        /*0474*/ 	.word	0x0500000f


	//   ....[137]....
        /*0478*/ 	.word	0x0500000f


	//   ....[138]....
        /*047c*/ 	.word	0x0500000f


	//   ....[139]....
        /*0480*/ 	.word	0x0500000f


	//   ....[140]....
        /*0484*/ 	.word	0x0500000f


	//   ....[141]....
        /*0488*/ 	.word	0x0500000f


	//   ....[142]....
        /*048c*/ 	.word	0x0500000f


	//   ....[143]....
        /*0490*/ 	.word	0x0500000f


	//   ....[144]....
        /*0494*/ 	.word	0x0500000f


	//   ....[145]....
        /*0498*/ 	.word	0x0500000f


	//   ....[146]....
        /*049c*/ 	.word	0x0500000f


	//   ....[147]....
        /*04a0*/ 	.word	0x0500000f


	//   ....[148]....
        /*04a4*/ 	.word	0x0500000f


	//   ....[149]....
        /*04a8*/ 	.word	0x0500000f


	//   ....[150]....
        /*04ac*/ 	.word	0x0500000f


	//   ....[151]....
        /*04b0*/ 	.word	0x0500000f


	//   ....[152]....
        /*04b4*/ 	.word	0x0500000f


	//   ....[153]....
        /*04b8*/ 	.word	0x0500000f


	//   ....[154]....
        /*04bc*/ 	.word	0x0500000f


	//   ....[155]....
        /*04c0*/ 	.word	0x0500000f


	//   ....[156]....
        /*04c4*/ 	.word	0x0500000f


	//----- nvinfo : EIATTR_COOP_GROUP_INSTR_OFFSETS
	.align		4
.L_1591:
        /*04c8*/ 	.byte	0x04, 0x28
        /*04ca*/ 	.short	(.L_1593 - .L_1592)


	//   ....[0]....
.L_1592:
        /*04cc*/ 	.word	0x00000060


	//   ....[1]....
        /*04d0*/ 	.word	0x00000130


	//   ....[2]....
        /*04d4*/ 	.word	0x000001e0


	//   ....[3]....
        /*04d8*/ 	.word	0x000003a0


	//   ....[4]....
        /*04dc*/ 	.word	0x00000500


	//   ....[5]....
        /*04e0*/ 	.word	0x00000620


	//   ....[6]....
        /*04e4*/ 	.word	0x00000780


	//   ....[7]....
        /*04e8*/ 	.word	0x000017e0


	//   ....[8]....
        /*04ec*/ 	.word	0x00001d70


	//   ....[9]....
        /*04f0*/ 	.word	0x00001da0


	//   ....[10]....
        /*04f4*/ 	.word	0x000024e0


	//   ....[11]....
        /*04f8*/ 	.word	0x00002520


	//   ....[12]....
        /*04fc*/ 	.word	0x00002ed0


	//   ....[13]....
        /*0500*/ 	.word	0x00002f20


	//   ....[14]....
        /*0504*/ 	.word	0x00003fb0


	//   ....[15]....
        /*0508*/ 	.word	0x000046c0


	//   ....[16]....
        /*050c*/ 	.word	0x000046e0


	//   ....[17]....
        /*0510*/ 	.word	0x00004750


	//   ....[18]....
        /*0514*/ 	.word	0x00005150


	//   ....[19]....
        /*0518*/ 	.word	0x000051e0


	//   ....[20]....
        /*051c*/ 	.word	0x000067e0


	//   ....[21]....
        /*0520*/ 	.word	0x00006810


	//   ....[22]....
        /*0524*/ 	.word	0x00006d60


	//   ....[23]....
        /*0528*/ 	.word	0x00006dc0


	//   ....[24]....
        /*052c*/ 	.word	0x00007f20


	//   ....[25]....
        /*0530*/ 	.word	0x00007f50


	//   ....[26]....
        /*0534*/ 	.word	0x00008010


	//   ....[27]....
        /*0538*/ 	.word	0x00008020


	//   ....[28]....
        /*053c*/ 	.word	0x00008e10


	//   ....[29]....
        /*0540*/ 	.word	0x00008e20


	//   ....[30]....
        /*0544*/ 	.word	0x00008e30


	//   ....[31]....
        /*0548*/ 	.word	0x00008e70


	//   ....[32]....
        /*054c*/ 	.word	0x00009400


	//   ....[33]....
        /*0550*/ 	.word	0x00009440


	//   ....[34]....
        /*0554*/ 	.word	0x00009470


	//   ....[35]....
        /*0558*/ 	.word	0x000094b0


	//   ....[36]....
        /*055c*/ 	.word	0x000094f0


	//   ....[37]....
        /*0560*/ 	.word	0x00009510


	//   ....[38]....
        /*0564*/ 	.word	0x00009540


	//   ....[39]....
        /*0568*/ 	.word	0x00009560


	//   ....[40]....
        /*056c*/ 	.word	0x00009990


	//   ....[41]....
        /*0570*/ 	.word	0x000099d0


	//   ....[42]....
        /*0574*/ 	.word	0x00009c90


	//   ....[43]....
        /*0578*/ 	.word	0x00009ca0


	//   ....[44]....
        /*057c*/ 	.word	0x0000a700


	//   ....[45]....
        /*0580*/ 	.word	0x0000a740


	//   ....[46]....
        /*0584*/ 	.word	0x0000a770


	//   ....[47]....
        /*0588*/ 	.word	0x0000a7a0


	//   ....[48]....
        /*058c*/ 	.word	0x0000a7c0


	//   ....[49]....
        /*0590*/ 	.word	0x0000a7d0


	//   ....[50]....
        /*0594*/ 	.word	0x0000a7e0


	//   ....[51]....
        /*0598*/ 	.word	0x0000a800


	//   ....[52]....
        /*059c*/ 	.word	0x0000a950


	//   ....[53]....
        /*05a0*/ 	.word	0x0000ab60


	//   ....[54]....
        /*05a4*/ 	.word	0x0000ab90


	//   ....[55]....
        /*05a8*/ 	.word	0x0000abc0


	//   ....[56]....
        /*05ac*/ 	.word	0x0000abf0


	//   ....[57]....
        /*05b0*/ 	.word	0x0000ac20


	//   ....[58]....
        /*05b4*/ 	.word	0x0000ac50


	//   ....[59]....
        /*05b8*/ 	.word	0x0000ade0


	//   ....[60]....
        /*05bc*/ 	.word	0x0000ae10


	//   ....[61]....
        /*05c0*/ 	.word	0x0000ae40


	//   ....[62]....
        /*05c4*/ 	.word	0x0000ae70


	//   ....[63]....
        /*05c8*/ 	.word	0x0000aea0


	//   ....[64]....
        /*05cc*/ 	.word	0x0000aed0


	//   ....[65]....
        /*05d0*/ 	.word	0x0000af60


	//   ....[66]....
        /*05d4*/ 	.word	0x0000af90


	//   ....[67]....
        /*05d8*/ 	.word	0x0000afa0


	//   ....[68]....
        /*05dc*/ 	.word	0x0000afe0


	//   ....[69]....
        /*05e0*/ 	.word	0x0000c8a0


	//   ....[70]....
        /*05e4*/ 	.word	0x0000d3f0


	//   ....[71]....
        /*05e8*/ 	.word	0x0000d400


	//   ....[72]....
        /*05ec*/ 	.word	0x0000d420


	//   ....[73]....
        /*05f0*/ 	.word	0x0000d4b0


	//   ....[74]....
        /*05f4*/ 	.word	0x0000d4d0


	//   ....[75]....
        /*05f8*/ 	.word	0x0000d550


	//   ....[76]....
        /*05fc*/ 	.word	0x0000d570


	//   ....[77]....
        /*0600*/ 	.word	0x0000d5f0


	//   ....[78]....
        /*0604*/ 	.word	0x0000d610


	//   ....[79]....
        /*0608*/ 	.word	0x0000d690


	//   ....[80]....
        /*060c*/ 	.word	0x0000d6b0


	//   ....[81]....
        /*0610*/ 	.word	0x0000d730


	//   ....[82]....
        /*0614*/ 	.word	0x0000d750


	//   ....[83]....
        /*0618*/ 	.word	0x0000d7d0


	//   ....[84]....
        /*061c*/ 	.word	0x0000d7f0


	//   ....[85]....
        /*0620*/ 	.word	0x0000d800


	//   ....[86]....
        /*0624*/ 	.word	0x0000d870


	//   ....[87]....
        /*0628*/ 	.word	0x0000d8c0


	//   ....[88]....
        /*062c*/ 	.word	0x0000d970


	//   ....[89]....
        /*0630*/ 	.word	0x0000d980


	//   ....[90]....
        /*0634*/ 	.word	0x0000d9f0


	//   ....[91]....
        /*0638*/ 	.word	0x0000da00


	//   ....[92]....
        /*063c*/ 	.word	0x0000da40


	//   ....[93]....
        /*0640*/ 	.word	0x0000da60


	//   ....[94]....
        /*0644*/ 	.word	0x0000f9d0


	//   ....[95]....
        /*0648*/ 	.word	0x0000fa00


	//   ....[96]....
        /*064c*/ 	.word	0x0000fa60


	//   ....[97]....
        /*0650*/ 	.word	0x0000fa90


	//   ....[98]....
        /*0654*/ 	.word	0x0000fac0


	//   ....[99]....
        /*0658*/ 	.word	0x0000faf0


	//   ....[100]....
        /*065c*/ 	.word	0x0000fb20


	//   ....[101]....
        /*0660*/ 	.word	0x0000fb50


	//   ....[102]....
        /*0664*/ 	.word	0x0000fcf0


	//   ....[103]....
        /*0668*/ 	.word	0x0000fd20


	//   ....[104]....
        /*066c*/ 	.word	0x0000fd50


	//   ....[105]....
        /*0670*/ 	.word	0x0000fd80


	//   ....[106]....
        /*0674*/ 	.word	0x0000fdb0


	//   ....[107]....
        /*0678*/ 	.word	0x0000fde0


	//   ....[108]....
        /*067c*/ 	.word	0x0000fea0


	//   ....[109]....
        /*0680*/ 	.word	0x0000fec0


	//   ....[110]....
        /*0684*/ 	.word	0x0000fee0


	//   ....[111]....
        /*0688*/ 	.word	0x0000ff40


	//   ....[112]....
        /*068c*/ 	.word	0x00010960


	//   ....[113]....
        /*0690*/ 	.word	0x00010f00


	//   ....[114]....
        /*0694*/ 	.word	0x000110b0


	//   ....[115]....
        /*0698*/ 	.word	0x00011100


	//   ....[116]....
        /*069c*/ 	.word	0x00011160


	//   ....[117]....
        /*06a0*/ 	.word	0x00011250


	//   ....[118]....
        /*06a4*/ 	.word	0x000112b0


	//   ....[119]....
        /*06a8*/ 	.word	0x000113b0


	//   ....[120]....
        /*06ac*/ 	.word	0x00011410


	//   ....[121]....
        /*06b0*/ 	.word	0x00011510


	//   ....[122]....
        /*06b4*/ 	.word	0x00011570


	//   ....[123]....
        /*06b8*/ 	.word	0x00011670


	//   ....[124]....
        /*06bc*/ 	.word	0x000116d0


	//   ....[125]....
        /*06c0*/ 	.word	0x000117d0


	//   ....[126]....
        /*06c4*/ 	.word	0x00011830


	//   ....[127]....
        /*06c8*/ 	.word	0x00011930


	//   ....[128]....
        /*06cc*/ 	.word	0x00011990


	//   ....[129]....
        /*06d0*/ 	.word	0x00011a40


	//   ....[130]....
        /*06d4*/ 	.word	0x00011b10


	//   ....[131]....
        /*06d8*/ 	.word	0x00011be0


	//   ....[132]....
        /*06dc*/ 	.word	0x00011c40


	//   ....[133]....
        /*06e0*/ 	.word	0x00011d20


	//   ....[134]....
        /*06e4*/ 	.word	0x00011d80


	//   ....[135]....
        /*06e8*/ 	.word	0x00011e50


	//   ....[136]....
        /*06ec*/ 	.word	0x00011eb0


	//   ....[137]....
        /*06f0*/ 	.word	0x00011f70


	//   ....[138]....
        /*06f4*/ 	.word	0x00012290


	//   ....[139]....
        /*06f8*/ 	.word	0x00012330


	//   ....[140]....
        /*06fc*/ 	.word	0x000124a0


	//   ....[141]....
        /*0700*/ 	.word	0x00012510


	//   ....[142]....
        /*0704*/ 	.word	0x00012580


	//   ....[143]....
        /*0708*/ 	.word	0x000125f0


	//   ....[144]....
        /*070c*/ 	.word	0x00012660


	//   ....[145]....
        /*0710*/ 	.word	0x000126e0


	//   ....[146]....
        /*0714*/ 	.word	0x00012760


	//   ....[147]....
        /*0718*/ 	.word	0x000127f0


	//   ....[148]....
        /*071c*/ 	.word	0x00012860


	//   ....[149]....
        /*0720*/ 	.word	0x000128d0


	//   ....[150]....
        /*0724*/ 	.word	0x00012940


	//   ....[151]....
        /*0728*/ 	.word	0x000129c0


	//   ....[152]....
        /*072c*/ 	.word	0x00012a30


	//   ....[153]....
        /*0730*/ 	.word	0x00012ac0


	//   ....[154]....
        /*0734*/ 	.word	0x00012b20


	//   ....[155]....
        /*0738*/ 	.word	0x00012bb0


	//   ....[156]....
        /*073c*/ 	.word	0x00012ce0


	//----- nvinfo : EIATTR_REG_RECONFIG
	.align		4
.L_1593:
        /*0740*/ 	.byte	0x01, 0x54
	.zero		2


	//----- nvinfo : EIATTR_SYSCALL_OFFSETS
	.align		4
        /*0744*/ 	.byte	0x04, 0x46
        /*0746*/ 	.short	(.L_1595 - .L_1594)


	//   ....[0]....
.L_1594:
        /*0748*/ 	.word	0x00001990


	//   ....[1]....
        /*074c*/ 	.word	0x0000c510


	//   ....[2]....
        /*0750*/ 	.word	0x0000c660


	//   ....[3]....
        /*0754*/ 	.word	0x0000c750


	//   ....[4]....
        /*0758*/ 	.word	0x0000cf20


	//----- nvinfo : EIATTR_MBARRIER_INSTR_OFFSETS
	.align		4
.L_1595:
        /*075c*/ 	.byte	0x04, 0x39
        /*075e*/ 	.short	(.L_1597 - .L_1596)


	//   ....[0]....
.L_1596:
        /*0760*/ 	.word	0x00000250
        /*0764*/ 	.word	0x000000ff
        /*0768*/ 	.word	0x00016800
        /*076c*/ 	.short	0x0100
        /*076e*/ 	.byte	0x08
	.zero		1


	//   ....[1]....
        /*0770*/ 	.word	0x00000260
        /*0774*/ 	.word	0x000000ff
        /*0778*/ 	.word	0x00016820
        /*077c*/ 	.short	0x0100
        /*077e*/ 	.byte	0x08
	.zero		1


	//   ....[2]....
        /*0780*/ 	.word	0x00000350
        /*0784*/ 	.word	0x000000ff
        /*0788*/ 	.word	0x00016830
        /*078c*/ 	.short	0x0100
        /*078e*/ 	.byte	0x08
	.zero		1


	//   ....[3]....
        /*0790*/ 	.word	0x00000360
        /*0794*/ 	.word	0x000000ff
        /*0798*/ 	.word	0x00016840
        /*079c*/ 	.short	0x0100
        /*079e*/ 	.byte	0x08
	.zero		1


	//   ....[4]....
        /*07a0*/ 	.word	0x00000370
        /*07a4*/ 	.word	0x000000ff
        /*07a8*/ 	.word	0x00016838
        /*07ac*/ 	.short	0x0100
        /*07ae*/ 	.byte	0x08
	.zero		1


	//   ....[5]....
        /*07b0*/ 	.word	0x00000380
        /*07b4*/ 	.word	0x000000ff
        /*07b8*/ 	.word	0x00016848
        /*07bc*/ 	.short	0x0100
        /*07be*/ 	.byte	0x08
	.zero		1


	//   ....[6]....
        /*07c0*/ 	.word	0x000004b0
        /*07c4*/ 	.word	0x000000ff
        /*07c8*/ 	.word	0x00016850
        /*07cc*/ 	.short	0x0100
        /*07ce*/ 	.byte	0x08
	.zero		1


	//   ....[7]....
        /*07d0*/ 	.word	0x000004c0
        /*07d4*/ 	.word	0x000000ff
        /*07d8*/ 	.word	0x00016860
        /*07dc*/ 	.short	0x0100
        /*07de*/ 	.byte	0x08
	.zero		1


	//   ....[8]....
        /*07e0*/ 	.word	0x000004d0
        /*07e4*/ 	.word	0x000000ff
        /*07e8*/ 	.word	0x00016858
        /*07ec*/ 	.short	0x0100
        /*07ee*/ 	.byte	0x08
	.zero		1


	//   ....[9]....
        /*07f0*/ 	.word	0x000004e0
        /*07f4*/ 	.word	0x000000ff
        /*07f8*/ 	.word	0x00016868
        /*07fc*/ 	.short	0x0100
        /*07fe*/ 	.byte	0x08
	.zero		1


	//   ....[10]....
        /*0800*/ 	.word	0x000005d0
        /*0804*/ 	.word	0x000000ff
        /*0808*/ 	.word	0x00016870
        /*080c*/ 	.short	0x0100
        /*080e*/ 	.byte	0x06
	.zero		1


	//   ....[11]....
        /*0810*/ 	.word	0x000005e0
        /*0814*/ 	.word	0x000000ff
        /*0818*/ 	.word	0x00016880
        /*081c*/ 	.short	0x0100
        /*081e*/ 	.byte	0x06
	.zero		1


	//   ....[12]....
        /*0820*/ 	.word	0x000005f0
        /*0824*/ 	.word	0x000000ff
        /*0828*/ 	.word	0x00016878
        /*082c*/ 	.short	0x0100
        /*082e*/ 	.byte	0x06
	.zero		1


	//   ....[13]....
        /*0830*/ 	.word	0x00000600
        /*0834*/ 	.word	0x000000ff
        /*0838*/ 	.word	0x00016888
        /*083c*/ 	.short	0x0100
        /*083e*/ 	.byte	0x06
	.zero		1


	//   ....[14]....
        /*0840*/ 	.word	0x00000730
        /*0844*/ 	.word	0x000000ff
        /*0848*/ 	.word	0x00016890
        /*084c*/ 	.short	0x0100
        /*084e*/ 	.byte	0x08
	.zero		1


	//   ....[15]....
        /*0850*/ 	.word	0x00000740
        /*0854*/ 	.word	0x000000ff
        /*0858*/ 	.word	0x000168a0
        /*085c*/ 	.short	0x0100
        /*085e*/ 	.byte	0x08
	.zero		1


	//   ....[16]....
        /*0860*/ 	.word	0x00000750
        /*0864*/ 	.word	0x000000ff
        /*0868*/ 	.word	0x00016898
        /*086c*/ 	.short	0x0100
        /*086e*/ 	.byte	0x08
	.zero		1


	//   ....[17]....
        /*0870*/ 	.word	0x00000760
        /*0874*/ 	.word	0x000000ff
        /*0878*/ 	.word	0x000168a8
        /*087c*/ 	.short	0x0100
        /*087e*/ 	.byte	0x08
	.zero		1


	//   ....[18]....
        /*0880*/ 	.word	0x00000890
        /*0884*/ 	.word	0x000000ff
        /*0888*/ 	.word	0x000168b0
        /*088c*/ 	.short	0x0100
        /*088e*/ 	.byte	0x08
	.zero		1


	//   ....[19]....
        /*0890*/ 	.word	0x000008a0
        /*0894*/ 	.word	0x000000ff
        /*0898*/ 	.word	0x000168c0
        /*089c*/ 	.short	0x0100
        /*089e*/ 	.byte	0x08
	.zero		1


	//   ....[20]....
        /*08a0*/ 	.word	0x000008b0
        /*08a4*/ 	.word	0x000000ff
        /*08a8*/ 	.word	0x000168b8
        /*08ac*/ 	.short	0x0100
        /*08ae*/ 	.byte	0x08
	.zero		1


	//   ....[21]....
        /*08b0*/ 	.word	0x000008c0
        /*08b4*/ 	.word	0x000000ff
        /*08b8*/ 	.word	0x000168c8
        /*08bc*/ 	.short	0x0100
        /*08be*/ 	.byte	0x08
	.zero		1


	//   ....[22]....
        /*08c0*/ 	.word	0x00001a00
        /*08c4*/ 	.word	0x000000ff
        /*08c8*/ 	.word	0x00016800
        /*08cc*/ 	.short	0x010a
        /*08ce*/ 	.byte	0x26
	.zero		1


	//   ....[23]....
        /*08d0*/ 	.word	0x00001a80
        /*08d4*/ 	.word	0x00000003
        /*08d8*/ 	.word	0x00016830
        /*08dc*/ 	.short	0x010a
        /*08de*/ 	.byte	0x3f
	.zero		1


	//   ....[24]....
        /*08e0*/ 	.word	0x00001ae0
        /*08e4*/ 	.word	0x00000003
        /*08e8*/ 	.word	0x00016830
        /*08ec*/ 	.short	0x010a
        /*08ee*/ 	.byte	0x3f
	.zero		1


	//   ....[25]....
        /*08f0*/ 	.word	0x00001ed0
        /*08f4*/ 	.word	0x00000003
        /*08f8*/ 	.word	0x00000000
        /*08fc*/ 	.short	0x0101
        /*08fe*/ 	.byte	0x3f
	.zero		1


	//   ....[26]....
        /*0900*/ 	.word	0x00003be0
        /*0904*/ 	.word	0x000000ff
        /*0908*/ 	.word	0x00016830
        /*090c*/ 	.short	0x010a
        /*090e*/ 	.byte	0x0a
	.zero		1


	//   ....[27]....
        /*0910*/ 	.word	0x00003c20
        /*0914*/ 	.word	0x000000ff
        /*0918*/ 	.word	0x00016830
        /*091c*/ 	.short	0x010a
        /*091e*/ 	.byte	0x0a
	.zero		1


	//   ....[28]....
        /*0920*/ 	.word	0x00003e40
        /*0924*/ 	.word	0x000000ff
        /*0928*/ 	.word	0x00016850
        /*092c*/ 	.short	0x010a
        /*092e*/ 	.byte	0x0a
	.zero		1


	//   ....[29]....
        /*0930*/ 	.word	0x00003e80
        /*0934*/ 	.word	0x000000ff
        /*0938*/ 	.word	0x00016850
        /*093c*/ 	.short	0x010a
        /*093e*/ 	.byte	0x0a
	.zero		1


	//   ....[30]....
        /*0940*/ 	.word	0x00005750
        /*0944*/ 	.word	0x0000002c
        /*0948*/ 	.word	0x00000000
        /*094c*/ 	.short	0x0101
        /*094e*/ 	.byte	0x3f
	.zero		1


	//   ....[31]....
        /*0950*/ 	.word	0x000057e0
        /*0954*/ 	.word	0x00000030
        /*0958*/ 	.word	0x00000000
        /*095c*/ 	.short	0x0101
        /*095e*/ 	.byte	0x3f
	.zero		1


	//   ....[32]....
        /*0960*/ 	.word	0x00006220
        /*0964*/ 	.word	0x000000ff
        /*0968*/ 	.word	0x00016830
        /*096c*/ 	.short	0x010a
        /*096e*/ 	.byte	0x0a
	.zero		1


	//   ....[33]....
        /*0970*/ 	.word	0x00006260
        /*0974*/ 	.word	0x000000ff
        /*0978*/ 	.word	0x00016830
        /*097c*/ 	.short	0x010a
        /*097e*/ 	.byte	0x0a
	.zero		1


	//   ....[34]....
        /*0980*/ 	.word	0x00006480
        /*0984*/ 	.word	0x000000ff
        /*0988*/ 	.word	0x00016850
        /*098c*/ 	.short	0x010a
        /*098e*/ 	.byte	0x0a
	.zero		1


	//   ....[35]....
        /*0990*/ 	.word	0x000064c0
        /*0994*/ 	.word	0x000000ff
        /*0998*/ 	.word	0x00016850
        /*099c*/ 	.short	0x010a
        /*099e*/ 	.byte	0x0a
	.zero		1


	//   ....[36]....
        /*09a0*/ 	.word	0x00007560
        /*09a4*/ 	.word	0x0000002b
        /*09a8*/ 	.word	0x00000000
        /*09ac*/ 	.short	0x0101
        /*09ae*/ 	.byte	0x3f
	.zero		1


	//   ....[37]....
        /*09b0*/ 	.word	0x00007600
        /*09b4*/ 	.word	0x0000002f
        /*09b8*/ 	.word	0x00000000
        /*09bc*/ 	.short	0x0101
        /*09be*/ 	.byte	0x3f
	.zero		1


	//   ....[38]....
        /*09c0*/ 	.word	0x00007e70
        /*09c4*/ 	.word	0x000000ff
        /*09c8*/ 	.word	0x00016850
        /*09cc*/ 	.short	0x010a
        /*09ce*/ 	.byte	0x05
	.zero		1


	//   ....[39]....
        /*09d0*/ 	.word	0x00007eb0
        /*09d4*/ 	.word	0x000000ff
        /*09d8*/ 	.word	0x00016850
        /*09dc*/ 	.short	0x010a
        /*09de*/ 	.byte	0x05
	.zero		1


	//   ....[40]....
        /*09e0*/ 	.word	0x000083d0
        /*09e4*/ 	.word	0x00000007
        /*09e8*/ 	.word	0x00000000
        /*09ec*/ 	.short	0x0101
        /*09ee*/ 	.byte	0x3f
	.zero		1


	//   ....[41]....
        /*09f0*/ 	.word	0x00009500
        /*09f4*/ 	.word	0x00000000
        /*09f8*/ 	.word	0x00000000
        /*09fc*/ 	.short	0x0101
        /*09fe*/ 	.byte	0x3f
	.zero		1


	//   ....[42]....
        /*0a00*/ 	.word	0x00009950
        /*0a04*/ 	.word	0x0000000a
        /*0a08*/ 	.word	0x00000000
        /*0a0c*/ 	.short	0x0101
        /*0a0e*/ 	.byte	0x3f
	.zero		1


	//   ....[43]....
        /*0a10*/ 	.word	0x0000caa0
        /*0a14*/ 	.word	0x00000000
        /*0a18*/ 	.word	0x00016840
        /*0a1c*/ 	.short	0x010a
        /*0a1e*/ 	.byte	0x3f
	.zero		1


	//   ....[44]....
        /*0a20*/ 	.word	0x0000db10
        /*0a24*/ 	.word	0x00000011
        /*0a28*/ 	.word	0x00016800
        /*0a2c*/ 	.short	0x0107
        /*0a2e*/ 	.byte	0x3f
	.zero		1


	//   ....[45]....
        /*0a30*/ 	.word	0x0000dc00
        /*0a34*/ 	.word	0x00000011
        /*0a38*/ 	.word	0x00016800
        /*0a3c*/ 	.short	0x0101
        /*0a3e*/ 	.byte	0x3f
	.zero		1


	//   ....[46]....
        /*0a40*/ 	.word	0x0000dc20
        /*0a44*/ 	.word	0x00000011
        /*0a48*/ 	.word	0x00016820
        /*0a4c*/ 	.short	0x010a
        /*0a4e*/ 	.byte	0x3f
	.zero		1


	//   ....[47]....
        /*0a50*/ 	.word	0x0000dfb0
        /*0a54*/ 	.word	0x00000004
        /*0a58*/ 	.word	0x00016840
        /*0a5c*/ 	.short	0x010a
        /*0a5e*/ 	.byte	0x3f
	.zero		1


	//   ....[48]....
        /*0a60*/ 	.word	0x0000e230
        /*0a64*/ 	.word	0x00000003
        /*0a68*/ 	.word	0x00000060
        /*0a6c*/ 	.short	0x010a
        /*0a6e*/ 	.byte	0x3f
	.zero		1


	//   ....[49]....
        /*0a70*/ 	.word	0x0000e780
        /*0a74*/ 	.word	0x00000002
        /*0a78*/ 	.word	0x00016840
        /*0a7c*/ 	.short	0x010a
        /*0a7e*/ 	.byte	0x3f
	.zero		1


	//   ....[50]....
        /*0a80*/ 	.word	0x0000ea00
        /*0a84*/ 	.word	0x0000000a
        /*0a88*/ 	.word	0x00000060
        /*0a8c*/ 	.short	0x010a
        /*0a8e*/ 	.byte	0x3f
	.zero		1


	//   ....[51]....
        /*0a90*/ 	.word	0x0000ee90
        /*0a94*/ 	.word	0x00000002
        /*0a98*/ 	.word	0x00016840
        /*0a9c*/ 	.short	0x010a
        /*0a9e*/ 	.byte	0x3f
	.zero		1


	//   ....[52]....
        /*0aa0*/ 	.word	0x0000f120
        /*0aa4*/ 	.word	0x00000007
        /*0aa8*/ 	.word	0x00000060
        /*0aac*/ 	.short	0x010a
        /*0aae*/ 	.byte	0x3f
	.zero		1


	//   ....[53]....
        /*0ab0*/ 	.word	0x0000f570
        /*0ab4*/ 	.word	0x00000003
        /*0ab8*/ 	.word	0x00016860
        /*0abc*/ 	.short	0x010a
        /*0abe*/ 	.byte	0x3f
	.zero		1


	//   ....[54]....
        /*0ac0*/ 	.word	0x000108e0
        /*0ac4*/ 	.word	0x00000009
        /*0ac8*/ 	.word	0x00016820
        /*0acc*/ 	.short	0x010a
        /*0ace*/ 	.byte	0x3f
	.zero		1


	//   ....[55]....
        /*0ad0*/ 	.word	0x00010a80
        /*0ad4*/ 	.word	0x00000007
        /*0ad8*/ 	.word	0x00000000
        /*0adc*/ 	.short	0x010a
        /*0ade*/ 	.byte	0x3f
	.zero		1


	//   ....[56]....
        /*0ae0*/ 	.word	0x00010af0
        /*0ae4*/ 	.word	0x00000003
        /*0ae8*/ 	.word	0x00000000
        /*0aec*/ 	.short	0x010a
        /*0aee*/ 	.byte	0x3f
	.zero		1


	//   ....[57]....
        /*0af0*/ 	.word	0x00010b50
        /*0af4*/ 	.word	0x00000005
        /*0af8*/ 	.word	0x00000000
        /*0afc*/ 	.short	0x010a
        /*0afe*/ 	.byte	0x3f
	.zero		1


	//   ....[58]....
        /*0b00*/ 	.word	0x00010b80
        /*0b04*/ 	.word	0x00000003
        /*0b08*/ 	.word	0x00000000
        /*0b0c*/ 	.short	0x010a
        /*0b0e*/ 	.byte	0x3f
	.zero		1


	//   ....[59]....
        /*0b10*/ 	.word	0x00010bf0
        /*0b14*/ 	.word	0x00000003
        /*0b18*/ 	.word	0x00016800
        /*0b1c*/ 	.short	0x010a
        /*0b1e*/ 	.byte	0x3f
	.zero		1


	//   ....[60]....
        /*0b20*/ 	.word	0x00010c40
        /*0b24*/ 	.word	0x00000003
        /*0b28*/ 	.word	0x00016830
        /*0b2c*/ 	.short	0x010a
        /*0b2e*/ 	.byte	0x3f
	.zero		1


	//   ....[61]....
        /*0b30*/ 	.word	0x00010ca0
        /*0b34*/ 	.word	0x0000000b
        /*0b38*/ 	.word	0x00016830
        /*0b3c*/ 	.short	0x010a
        /*0b3e*/ 	.byte	0x3f
	.zero		1


	//   ....[62]....
        /*0b40*/ 	.word	0x00010d00
        /*0b44*/ 	.word	0x00000002
        /*0b48*/ 	.word	0x00016850
        /*0b4c*/ 	.short	0x010a
        /*0b4e*/ 	.byte	0x3f
	.zero		1


	//   ....[63]....
        /*0b50*/ 	.word	0x00010d60
        /*0b54*/ 	.word	0x00000007
        /*0b58*/ 	.word	0x00016830
        /*0b5c*/ 	.short	0x010a
        /*0b5e*/ 	.byte	0x3f
	.zero		1


	//   ....[64]....
        /*0b60*/ 	.word	0x00010dc0
        /*0b64*/ 	.word	0x00000002
        /*0b68*/ 	.word	0x00016850
        /*0b6c*/ 	.short	0x010a
        /*0b6e*/ 	.byte	0x3f
	.zero		1


	//   ....[65]....
        /*0b70*/ 	.word	0x00010e20
        /*0b74*/ 	.word	0x00000006
        /*0b78*/ 	.word	0x00016850
        /*0b7c*/ 	.short	0x010a
        /*0b7e*/ 	.byte	0x3f
	.zero		1


	//   ....[66]....
        /*0b80*/ 	.word	0x00010fc0
        /*0b84*/ 	.word	0x00000000
        /*0b88*/ 	.word	0x00016840
        /*0b8c*/ 	.short	0x010a
        /*0b8e*/ 	.byte	0x3f
	.zero		1


	//   ....[67]....
        /*0b90*/ 	.word	0x00011fb0
        /*0b94*/ 	.word	0x00000011
        /*0b98*/ 	.word	0x00016820
        /*0b9c*/ 	.short	0x010a
        /*0b9e*/ 	.byte	0x3f
	.zero		1


	//   ....[68]....
        /*0ba0*/ 	.word	0x00012000
        /*0ba4*/ 	.word	0x00000004
        /*0ba8*/ 	.word	0x00016840
        /*0bac*/ 	.short	0x010a
        /*0bae*/ 	.byte	0x3f
	.zero		1


	//   ....[69]....
        /*0bb0*/ 	.word	0x00012050
        /*0bb4*/ 	.word	0x00000003
        /*0bb8*/ 	.word	0x00000060
        /*0bbc*/ 	.short	0x010a
        /*0bbe*/ 	.byte	0x3f
	.zero		1


	//   ....[70]....
        /*0bc0*/ 	.word	0x000120a0
        /*0bc4*/ 	.word	0x00000002
        /*0bc8*/ 	.word	0x00016840
        /*0bcc*/ 	.short	0x010a
        /*0bce*/ 	.byte	0x3f
	.zero		1


	//   ....[71]....
        /*0bd0*/ 	.word	0x000120f0
        /*0bd4*/ 	.word	0x0000000a
        /*0bd8*/ 	.word	0x00000060
        /*0bdc*/ 	.short	0x010a
        /*0bde*/ 	.byte	0x3f
	.zero		1


	//   ....[72]....
        /*0be0*/ 	.word	0x00012140
        /*0be4*/ 	.word	0x00000002
        /*0be8*/ 	.word	0x00016840
        /*0bec*/ 	.short	0x010a
        /*0bee*/ 	.byte	0x3f
	.zero		1


	//   ....[73]....
        /*0bf0*/ 	.word	0x00012190
        /*0bf4*/ 	.word	0x00000007
        /*0bf8*/ 	.word	0x00000060
        /*0bfc*/ 	.short	0x010a
        /*0bfe*/ 	.byte	0x3f
	.zero		1


	//   ....[74]....
        /*0c00*/ 	.word	0x000121e0
        /*0c04*/ 	.word	0x00000003
        /*0c08*/ 	.word	0x00016860
        /*0c0c*/ 	.short	0x010a
        /*0c0e*/ 	.byte	0x3f
	.zero		1


	//   ....[75]....
        /*0c10*/ 	.word	0x00012c00
        /*0c14*/ 	.word	0x00000009
        /*0c18*/ 	.word	0x00016820
        /*0c1c*/ 	.short	0x010a
        /*0c1e*/ 	.byte	0x3f
	.zero		1


	//   ....[76]....
        /*0c20*/ 	.word	0x00012da0
        /*0c24*/ 	.word	0x00000007
        /*0c28*/ 	.word	0x00000000
        /*0c2c*/ 	.short	0x010a
        /*0c2e*/ 	.byte	0x3f
	.zero		1


	//   ....[77]....
        /*0c30*/ 	.word	0x00012df0
        /*0c34*/ 	.word	0x00000003
        /*0c38*/ 	.word	0x00000000
        /*0c3c*/ 	.short	0x010a
        /*0c3e*/ 	.byte	0x3f
	.zero		1


	//   ....[78]....
        /*0c40*/ 	.word	0x00012e40
        /*0c44*/ 	.word	0x00000005
        /*0c48*/ 	.word	0x00000000
        /*0c4c*/ 	.short	0x010a
        /*0c4e*/ 	.byte	0x3f
	.zero		1


	//----- nvinfo : EIATTR_NUM_MBARRIERS
	.align		4
.L_1597:
        /*0c50*/ 	.byte	0x03, 0x38
        /*0c52*/ 	.short	0x0016


	//----- nvinfo : EIATTR_EXIT_INSTR_OFFSETS
	.align		4
        /*0c54*/ 	.byte	0x04, 0x1c
        /*0c56*/ 	.short	(.L_1599 - .L_1598)


	//   ....[0]....
.L_1598:
        /*0c58*/ 	.word	0x00000a70


	//   ....[1]....
        /*0c5c*/ 	.word	0x0000a900


	//   ....[2]....
        /*0c60*/ 	.word	0x00010bd0


	//----- nvinfo : EIATTR_MAX_THREADS
	.align		4
.L_1599:
        /*0c64*/ 	.byte	0x04, 0x05
        /*0c66*/ 	.short	(.L_1601 - .L_1600)
.L_1600:
        /*0c68*/ 	.word	0x00000200
        /*0c6c*/ 	.word	0x00000001
        /*0c70*/ 	.word	0x00000001


	//----- nvinfo : EIATTR_CRS_STACK_SIZE
	.align		4
.L_1601:
        /*0c74*/ 	.byte	0x04, 0x1e
        /*0c76*/ 	.short	(.L_1603 - .L_1602)
.L_1602:
        /*0c78*/ 	.word	0x00000000


	//----- nvinfo : EIATTR_CBANK_PARAM_SIZE
	.align		4
.L_1603:
        /*0c7c*/ 	.byte	0x03, 0x19
        /*0c7e*/ 	.short	0x0af0


	//----- nvinfo : EIATTR_PARAM_CBANK
	.align		4
        /*0c80*/ 	.byte	0x04, 0x0a
        /*0c82*/ 	.short	(.L_1605 - .L_1604)
	.align		4
.L_1604:
        /*0c84*/ 	.word	index@(.nv.constant0._ZN7cutlass13device_kernelIN5flash11enable_sm90INS1_16FlashAttnFwdSm90INS1_25CollectiveMainloopFwdSm90ILi2EN4cute5tupleIJNS5_1CILi1EEES8_S8_EEENS6_IJNS7_ILi192EEENS7_ILi128EEENS7_ILi64EEEEEELi64ENS_10bfloat16_tEfNS_4arch4Sm90ELb1ELb0ELb0ELb1ELb0ELb0ELb0ELb1ELb1ELb1ELb1ELb0EEENS1_21CollectiveEpilogueFwdINS6_IJSA_SC_SB_EEES9_SE_SG_Li384ELb1ELb1ELb1ELb0EEENS1_36VarlenDynamicPersistentTileSchedulerILi192ELi128ELi384ELi128ELb1ELb1ELb1ELb1ELb1ELb1EEEEEEEEEvNT_6ParamsE)
        /*0c88*/ 	.short	0x0210
        /*0c8a*/ 	.short	0x0af0


	//----- nvinfo : EIATTR_SW_WAR
	.align		4
.L_1605:
        /*0c8c*/ 	.byte	0x04, 0x36
        /*0c8e*/ 	.short	(.L_1607 - .L_1606)
.L_1606:
        /*0c90*/ 	.word	0x00000008
.L_1607:


//--------------------- .nv.info._ZN7cutlass13device_kernelIN5flash11enable_sm90INS1_16FlashAttnFwdSm90INS1_25CollectiveMainloopFwdSm90ILi2EN4cute5tupleIJNS5_1CILi1EEES8_S8_EEENS6_IJNS7_ILi192EEENS7_ILi128EEENS7_ILi64EEEEEELi64ENS_10bfloat16_tEfNS_4arch4Sm90ELb1ELb0ELb0ELb1ELb0ELb1ELb0ELb1ELb1ELb1ELb1ELb0EEENS1_21CollectiveEpilogueFwdINS6_IJSA_SC_SB_EEES9_SE_SG_Li384ELb1ELb1ELb1ELb0EEENS1_36VarlenDynamicPersistentTileSchedulerILi192ELi128ELi384ELi128ELb1ELb1ELb1ELb1ELb1ELb1EEEEEEEEEvNT_6ParamsE --------------------------
	.section	.nv.info._ZN7cutlass13device_kernelIN5flash11enable_sm90INS1_16FlashAttnFwdSm90INS1_25CollectiveMainloopFwdSm90ILi2EN4cute5tupleIJNS5_1CILi1EEES8_S8_EEENS6_IJNS7_ILi192EEENS7_ILi128EEENS7_ILi64EEEEEELi64ENS_10bfloat16_tEfNS_4arch4Sm90ELb1ELb0ELb0ELb1ELb0ELb1ELb0ELb1ELb1ELb1ELb1ELb0EEENS1_21CollectiveEpilogueFwdINS6_IJSA_SC_SB_EEES9_SE_SG_Li384ELb1ELb1ELb1ELb0EEENS1_36VarlenDynamicPersistentTileSchedulerILi192ELi128ELi384ELi128ELb1ELb1ELb1ELb1ELb1ELb1EEEEEEEEEvNT_6ParamsE,"",@"SHT_CUDA_INFO"
	.sectionflags	@""
	.align	4


	//----- nvinfo : EIATTR_CUDA_API_VERSION
	.align		4
        /*0000*/ 	.byte	0x04, 0x37
        /*0002*/ 	.short	(.L_1609 - .L_1608)
.L_1608:
        /*0004*/ 	.word	0x00000082


	//----- nvinfo : EIATTR_KPARAM_INFO
	.align		4
.L_1609:
        /*0008*/ 	.byte	0x04, 0x17
        /*000a*/ 	.short	(.L_1611 - .L_1610)
.L_1610:
        /*000c*/ 	.word	0x00000000
        /*0010*/ 	.short	0x0000
        /*0012*/ 	.short	0x0070
        /*0014*/ 	.byte	0x00, 0xf0, 0x01, 0x2a


	//----- nvinfo : EIATTR_SPARSE_MMA_MASK
	.align		4
.L_1611:
        /*0018*/ 	.byte	0x03, 0x50
        /*001a*/ 	.short	0x0000


	//----- nvinfo : EIATTR_MAXREG_COUNT
	.align		4
        /*001c*/ 	.byte	0x03, 0x1b
        /*001e*/ 	.short	0x0080


	//----- nvinfo : EIATTR_NUM_BARRIERS
	.align		4
        /*0020*/ 	.byte	0x02, 0x4c
        /*0022*/ 	.byte	0x10
	.zero		1


	//----- nvinfo : EIATTR_EXTERNS
	.align		4
        /*0024*/ 	.byte	0x04, 0x0f
        /*0026*/ 	.short	(.L_1613 - .L_1612)


	//   ....[0]....
	.align		4
.L_1612:
        /*0028*/ 	.word	index@(__assertfail)


	//----- nvinfo : EIATTR_ANNOTATIONS
	.align		4
.L_1613:
        /*002c*/ 	.byte	0x04, 0x55
        /*002e*/ 	.short	(.L_1615 - .L_1614)


	//   ....[0]....
.L_1614:
        /* <DEDUP_REMOVED lines=80> */


	//----- nvinfo : EIATTR_MERCURY_ISA_VERSION
	.align		4
.L_1615:
        /*0520*/ 	.byte	0x03, 0x5f
        /*0522*/ 	.short	0x0101


	//----- nvinfo : EIATTR_UNUSED_LOAD_BYTE_OFFSET
	.align		4
        /*0524*/ 	.byte	0x04, 0x44
        /*0526*/ 	.short	(.L_1617 - .L_1616)


	//   ....[0]....
.L_1616:
        /*0528*/ 	.word	0x00000ad0
        /*052c*/ 	.word	0x0000fff0


	//   ....[1]....
        /*0530*/ 	.word	0x00010860
        /*0534*/ 	.word	0x0000fff0


	//----- nvinfo : EIATTR_INT_WARP_WIDE_INSTR_OFFSETS
	.align		4
.L_1617:
        /*0538*/ 	.byte	0x04, 0x31
        /*053a*/ 	.short	(.L_1619 - .L_1618)


	//   ....[0]....
.L_1618:
        /*053c*/ 	.word	0x00000180


	//   ....[1]....
        /*0540*/ 	.word	0x00000220


	//   ....[2]....
        /*0544*/ 	.word	0x00000290


	//   ....[3]....
        /*0548*/ 	.word	0x000157e0


	//   ....[4]....
        /*054c*/ 	.word	0x00015870


	//   ....[5]....
        /*0550*/ 	.word	0x00018970


	//   ....[6]....
        /*0554*/ 	.word	0x00018a00


	//----- nvinfo : EIATTR_COOP_GROUP_MASK_REGIDS
	.align		4
.L_1619:
        /*0558*/ 	.byte	0x04, 0x29
        /*055a*/ 	.short	(.L_1621 - .L_1620)


	//   ....[0]....
.L_1620:
        /*055c*/ 	.word	0xffffffff


	//   ....[1]....
        /*0560*/ 	.word	0xffffffff


	//   ....[2]....
        /*0564*/ 	.word	0xffffffff


	//   ....[3]....
        /*0568*/ 	.word	0xffffffff


	//   ....[4]....
        /*056c*/ 	.word	0xffffffff


	//   ....[5]....
        /*0570*/ 	.word	0xffffffff


	//   ....[6]....
        /*0574*/ 	.word	0xffffffff


	//   ....[7]....
        /*0578*/ 	.word	0xffffffff


	//   ....[8]....
        /*057c*/ 	.word	0xffffffff


	//   ....[9]....
        /*0580*/ 	.word	0xffffffff


	//   ....[10]....
        /*0584*/ 	.word	0xffffffff


	//   ....[11]....
        /*0588*/ 	.word	0xffffffff


	//   ....[12]....
        /*058c*/ 	.word	0xffffffff


	//   ....[13]....
        /*0590*/ 	.word	0xffffffff


	//   ....[14]....
        /*0594*/ 	.word	0xffffffff


	//   ....[15]....
        /*0598*/ 	.word	0xffffffff


	//   ....[16]....
        /*059c*/ 	.word	0xffffffff


	//   ....[17]....
        /*05a0*/ 	.word	0xffffffff


	//   ....[18]....
        /*05a4*/ 	.word	0xffffffff


	//   ....[19]....
        /*05a8*/ 	.word	0xffffffff


	//   ....[20]....
        /*05ac*/ 	.word	0xffffffff


	//   ....[21]....
        /*05b0*/ 	.word	0xffffffff


	//   ....[22]....
        /*05b4*/ 	.word	0xffffffff


	//   ....[23]....
        /*05b8*/ 	.word	0xffffffff


	//   ....[24]....
        /*05bc*/ 	.word	0xffffffff


	//   ....[25]....
        /*05c0*/ 	.word	0xffffffff


	//   ....[26]....
        /*05c4*/ 	.word	0xffffffff


	//   ....[27]....
        /*05c8*/ 	.word	0xffffffff


	//   ....[28]....
        /*05cc*/ 	.word	0xffffffff


	//   ....[29]....
        /*05d0*/ 	.word	0xffffffff


	//   ....[30]....
        /*05d4*/ 	.word	0xffffffff


	//   ....[31]....
        /*05d8*/ 	.word	0xffffffff


	//   ....[32]....
        /*05dc*/ 	.word	0xffffffff


	//   ....[33]....
        /*05e0*/ 	.word	0xffffffff


	//   ....[34]....
        /*05e4*/ 	.word	0xffffffff


	//   ....[35]....
        /*05e8*/ 	.word	0xffffffff


	//   ....[36]....
        /*05ec*/ 	.word	0xffffffff


	//   ....[37]....
        /*05f0*/ 	.word	0xffffffff


	//   ....[38]....
        /*05f4*/ 	.word	0xffffffff


	//   ....[39]....
        /*05f8*/ 	.word	0xffffffff


	//   ....[40]....
        /*05fc*/ 	.word	0xffffffff


	//   ....[41]....
        /*0600*/ 	.word	0xffffffff


	//   ....[42]....
        /*0604*/ 	.word	0xffffffff


	//   ....[43]....
        /*0608*/ 	.word	0xffffffff


	//   ....[44]....
        /*060c*/ 	.word	0xffffffff


	//   ....[45]....
        /*0610*/ 	.word	0xffffffff


	//   ....[46]....
        /*0614*/ 	.word	0xffffffff


	//   ....[47]....
        /*0618*/ 	.word	0xffffffff


	//   ....[48]....
        /*061c*/ 	.word	0xffffffff


	//   ....[49]....
        /*0620*/ 	.word	0xffffffff


	//   ....[50]....
        /*0624*/ 	.word	0xffffffff


	//   ....[51]....
        /*0628*/ 	.word	0xffffffff


	//   ....[52]....
        /*062c*/ 	.word	0xffffffff


	//   ....[53]....
        /*0630*/ 	.word	0xffffffff


	//   ....[54]....
        /*0634*/ 	.word	0xffffffff


	//   ....[55]....
        /*0638*/ 	.word	0xffffffff


	//   ....[56]....
        /*063c*/ 	.word	0xffffffff


	//   ....[57]....
        /*0640*/ 	.word	0xffffffff


	//   ....[58]....
        /*0644*/ 	.word	0xffffffff


	//   ....[59]....
        /*0648*/ 	.word	0xffffffff


	//   ....[60]....
        /*064c*/ 	.word	0xffffffff


	//   ....[61]....
        /*0650*/ 	.word	0xffffffff


	//   ....[62]....
        /*0654*/ 	.word	0xffffffff


	//   ....[63]....
        /*0658*/ 	.word	0xffffffff


	//   ....[64]....
        /*065c*/ 	.word	0xffffffff


	//   ....[65]....
        /*0660*/ 	.word	0xffffffff


	//   ....[66]....
        /*0664*/ 	.word	0xffffffff


	//   ....[67]....
        /*0668*/ 	.word	0xffffffff


	//   ....[68]....
        /*066c*/ 	.word	0xffffffff


	//   ....[69]....
        /*0670*/ 	.word	0xffffffff


	//   ....[70]....
        /*0674*/ 	.word	0xffffffff


	//   ....[71]....
        /*0678*/ 	.word	0xffffffff


	//   ....[72]....
        /*067c*/ 	.word	0xffffffff


	//   ....[73]....
        /*0680*/ 	.word	0xffffffff


	//   ....[74]....
        /*0684*/ 	.word	0xffffffff


	//   ....[75]....
        /*0688*/ 	.word	0xffffffff


	//   ....[76]....
        /*068c*/ 	.word	0xffffffff


	//   ....[77]....
        /*0690*/ 	.word	0xffffffff


	//   ....[78]....
        /*0694*/ 	.word	0xffffffff


	//   ....[79]....
        /*0698*/ 	.word	0xffffffff


	//   ....[80]....
        /*069c*/ 	.word	0xffffffff


	//   ....[81]....
        /*06a0*/ 	.word	0xffffffff


	//   ....[82]....
        /*06a4*/ 	.word	0xffffffff


	//   ....[83]....
        /*06a8*/ 	.word	0xffffffff


	//   ....[84]....
        /*06ac*/ 	.word	0xffffffff


	//   ....[85]....
        /*06b0*/ 	.word	0xffffffff


	//   ....[86]....
        /*06b4*/ 	.word	0xffffffff


	//   ....[87]....
        /*06b8*/ 	.word	0xffffffff


	//   ....[88]....
        /*06bc*/ 	.word	0xffffffff


	//   ....[89]....
        /*06c0*/ 	.word	0xffffffff


	//   ....[90]....
        /*06c4*/ 	.word	0xffffffff


	//   ....[91]....
        /*06c8*/ 	.word	0xffffffff


	//   ....[92]....
        /*06cc*/ 	.word	0xffffffff


	//   ....[93]....
        /*06d0*/ 	.word	0xffffffff


	//   ....[94]....
        /*06d4*/ 	.word	0xffffffff


	//   ....[95]....
        /*06d8*/ 	.word	0xffffffff


	//   ....[96]....
        /*06dc*/ 	.word	0xffffffff


	//   ....[97]....
        /*06e0*/ 	.word	0xffffffff


	//   ....[98]....
        /*06e4*/ 	.word	0xffffffff


	//   ....[99]....
        /*06e8*/ 	.word	0xffffffff


	//   ....[100]....
        /*06ec*/ 	.word	0xffffffff


	//   ....[101]....
        /*06f0*/ 	.word	0xffffffff


	//   ....[102]....
        /*06f4*/ 	.word	0xffffffff


	//   ....[103]....
        /*06f8*/ 	.word	0xffffffff


	//   ....[104]....
        /*06fc*/ 	.word	0xffffffff


	//   ....[105]....
        /*0700*/ 	.word	0xffffffff


	//   ....[106]....
        /*0704*/ 	.word	0xffffffff


	//   ....[107]....
        /*0708*/ 	.word	0xffffffff


	//   ....[108]....
        /*070c*/ 	.word	0xffffffff


	//   ....[109]....
        /*0710*/ 	.word	0xffffffff


	//   ....[110]....
        /*0714*/ 	.word	0xffffffff


	//   ....[111]....
        /*0718*/ 	.word	0xffffffff


	//   ....[112]....
        /*071c*/ 	.word	0xffffffff


	//   ....[113]....
        /*0720*/ 	.word	0xffffffff


	//   ....[114]....
        /*0724*/ 	.word	0xffffffff


	//   ....[115]....
        /*0728*/ 	.word	0xffffffff


	//   ....[116]....
        /*072c*/ 	.word	0xffffffff


	//   ....[117]....
        /*0730*/ 	.word	0xffffffff


	//   ....[118]....
        /*0734*/ 	.word	0xffffffff


	//   ....[119]....
        /*0738*/ 	.word	0xffffffff


	//   ....[120]....
        /*073c*/ 	.word	0xffffffff


	//   ....[121]....
        /*0740*/ 	.word	0xffffffff


	//   ....[122]....
        /*0744*/ 	.word	0xffffffff


	//   ....[123]....
        /*0748*/ 	.word	0xffffffff


	//   ....[124]....
        /*074c*/ 	.word	0xffffffff


	//   ....[125]....
        /*0750*/ 	.word	0xffffffff


	//   ....[126]....
        /*0754*/ 	.word	0xffffffff


	//   ....[127]....
        /*0758*/ 	.word	0xffffffff


	//   ....[128]....
        /*075c*/ 	.word	0xffffffff


	//   ....[129]....
        /*0760*/ 	.word	0xffffffff


	//   ....[130]....
        /*0764*/ 	.word	0x0500000f


	//   ....[131]....
        /*0768*/ 	.word	0x0500000f


	//   ....[132]....
        /*076c*/ 	.word	0x0500000f


	//   ....[133]....
        /*0770*/ 	.word	0x0500000f


	//   ....[134]....
        /*0774*/ 	.word	0x0500000f


	//   ....[135]....
        /*0778*/ 	.word	0x0500000f


	//   ....[136]....
        /*077c*/ 	.word	0x0500000f


	//   ....[137]....
        /*0780*/ 	.word	0x0500000f


	//   ....[138]....
        /*0784*/ 	.word	0x0500000f


	//   ....[139]....
        /*0788*/ 	.word	0x0500000f


	//   ....[140]....
        /*078c*/ 	.word	0x0500000f


	//   ....[141]....
        /*0790*/ 	.word	0x0500000f


	//   ....[142]....
        /*0794*/ 	.word	0x0500000f


	//   ....[143]....
        /*0798*/ 	.word	0x0500000f


	//   ....[144]....
        /*079c*/ 	.word	0x0500000f


	//   ....[145]....
        /*07a0*/ 	.word	0x0500000f


	//   ....[146]....
        /*07a4*/ 	.word	0x0500000f


	//   ....[147]....
        /*07a8*/ 	.word	0x0500000f


	//   ....[148]....
        /*07ac*/ 	.word	0x0500000f


	//   ....[149]....
        /*07b0*/ 	.word	0x0500000f


	//   ....[150]....
        /*07b4*/ 	.word	0x0500000f


	//   ....[151]....
        /*07b8*/ 	.word	0x0500000f


	//   ....[152]....
        /*07bc*/ 	.word	0x0500000f


	//   ....[153]....
        /*07c0*/ 	.word	0x0500000f


	//   ....[154]....
        /*07c4*/ 	.word	0x0500000f


	//   ....[155]....
        /*07c8*/ 	.word	0x0500000f


	//   ....[156]....
        /*07cc*/ 	.word	0x0500000f


	//   ....[157]....
        /*07d0*/ 	.word	0x0500000f


	//   ....[158]....
        /*07d4*/ 	.word	0x0500000f


	//   ....[159]....
        /*07d8*/ 	.word	0x0500000f


	//   ....[160]....
        /*07dc*/ 	.word	0x0500000f


	//   ....[161]....
        /*07e0*/ 	.word	0x0500000f


	//   ....[162]....
        /*07e4*/ 	.word	0x0500000f


	//   ....[163]....
        /*07e8*/ 	.word	0x0500000f


	//   ....[164]....
        /*07ec*/ 	.word	0x0500000f


	//   ....[165]....
        /*07f0*/ 	.word	0x0500000f


	//   ....[166]....
        /*07f4*/ 	.word	0x0500000f


	//   ....[167]....
        /*07f8*/ 	.word	0x0500000f


	//   ....[168]....
        /*07fc*/ 	.word	0x0500000f


	//   ....[169]....
        /*0800*/ 	.word	0x0500000f


	//   ....[170]....
        /*0804*/ 	.word	0x0500000f


	//   ....[171]....
        /*0808*/ 	.word	0x0500000f


	//   ....[172]....
        /*080c*/ 	.word	0x0500000f


	//   ....[173]....
        /*0810*/ 	.word	0x0500000f


	//   ....[174]....
        /*0814*/ 	.word	0x0500000f


	//   ....[175]....
        /*0818*/ 	.word	0x0500000f


	//   ....[176]....
        /*081c*/ 	.word	0x0500000f


	//   ....[177]....
        /*0820*/ 	.word	0x0500000f


	//   ....[178]....
        /*0824*/ 	.word	0x0500000f


	//   ....[179]....
        /*0828*/ 	.word	0x0500000f


	//   ....[180]....
        /*082c*/ 	.word	0x0500000f


	//   ....[181]....
        /*0830*/ 	.word	0x0500000f


	//   ....[182]....
        /*0834*/ 	.word	0x0500000f


	//   ....[183]....
        /*0838*/ 	.word	0x0500000f


	//   ....[184]....
        /*083c*/ 	.word	0x0500000f


	//   ....[185]....
        /*0840*/ 	.word	0x0500000f


	//   ....[186]....
        /*0844*/ 	.word	0x0500000f


	//   ....[187]....
        /*0848*/ 	.word	0x0500000f


	//   ....[188]....
        /*084c*/ 	.word	0x0500000f


	//   ....[189]....
        /*0850*/ 	.word	0x0500000f


	//   ....[190]....
        /*0854*/ 	.word	0x0500000f


	//   ....[191]....
        /*0858*/ 	.word	0x0500000f


	//   ....[192]....
        /*085c*/ 	.word	0x0500000f


	//   ....[193]....
        /*0860*/ 	.word	0x0500000f


	//   ....[194]....
        /*0864*/ 	.word	0x0500000f


	//   ....[195]....
        /*0868*/ 	.word	0x0500000f


	//   ....[196]....
        /*086c*/ 	.word	0x0500000f


	//   ....[197]....
        /*0870*/ 	.word	0x0500000f


	//   ....[198]....
        /*0874*/ 	.word	0x0500000f


	//   ....[199]....
        /*0878*/ 	.word	0x0500000f


	//   ....[200]....
        /*087c*/ 	.word	0x0500000f


	//   ....[201]....
        /*0880*/ 	.word	0x0500000f


	//   ....[202]....
        /*0884*/ 	.word	0x0500000f


	//   ....[203]....
        /*0888*/ 	.word	0x0500000f


	//   ....[204]....
        /*088c*/ 	.word	0x0500000f


	//   ....[205]....
        /*0890*/ 	.word	0x0500000f


	//   ....[206]....
        /*0894*/ 	.word	0x0500000f


	//   ....[207]....
        /*0898*/ 	.word	0x0500000f


	//   ....[208]....
        /*089c*/ 	.word	0x0500000f


	//   ....[209]....
        /*08a0*/ 	.word	0x0500000f


	//   ....[210]....
        /*08a4*/ 	.word	0x0500000f


	//   ....[211]....
        /*08a8*/ 	.word	0x0500000f


	//----- nvinfo : EIATTR_COOP_GROUP_INSTR_OFFSETS
	.align		4
.L_1621:
        /*08ac*/ 	.byte	0x04, 0x28
        /*08ae*/ 	.short	(.L_1623 - .L_1622)


	//   ....[0]....
.L_1622:
        /*08b0*/ 	.word	0x00000060


	//   ....[1]....
        /*08b4*/ 	.word	0x00000190


	//   ....[2]....
        /*08b8*/ 	.word	0x00000240


	//   ....[3]....
        /*08bc*/ 	.word	0x00000400


	//   ....[4]....
        /*08c0*/ 	.word	0x00000560


	//   ....[5]....
        /*08c4*/ 	.word	0x00000680


	//   ....[6]....
        /*08c8*/ 	.word	0x000007e0


	//   ....[7]....
        /*08cc*/ 	.word	0x00006000


	//   ....[8]....
        /*08d0*/ 	.word	0x000067a0


	//   ....[9]....
        /*08d4*/ 	.word	0x000067b0


	//   ....[10]....
        /*08d8*/ 	.word	0x000067c0


	//   ....[11]....
        /*08dc*/ 	.word	0x000067d0


	//   ....[12]....
        /*08e0*/ 	.word	0x00006b10


	//   ....[13]....
        /*08e4*/ 	.word	0x00006b20


	//   ....[14]....
        /*08e8*/ 	.word	0x00006b30


	//   ....[15]....
        /*08ec*/ 	.word	0x00006b40


	//   ....[16]....
        /*08f0*/ 	.word	0x00007f30


	//   ....[17]....
        /*08f4*/ 	.word	0x00007f40


	//   ....[18]....
        /*08f8*/ 	.word	0x00007f50


	//   ....[19]....
        /*08fc*/ 	.word	0x00007f60


	//   ....[20]....
        /*0900*/ 	.word	0x00008060


	//   ....[21]....
        /*0904*/ 	.word	0x00008080


	//   ....[22]....
        /*0908*/ 	.word	0x00008110


	//   ....[23]....
        /*090c*/ 	.word	0x00008140


	//   ....[24]....
        /*0910*/ 	.word	0x00009890


	//   ....[25]....
        /*0914*/ 	.word	0x00009f30


	//   ....[26]....
        /*0918*/ 	.word	0x00009f40


	//   ....[27]....
        /*091c*/ 	.word	0x00009f60


	//   ....[28]....
        /*0920*/ 	.word	0x0000a810


	//   ....[29]....
        /*0924*/ 	.word	0x0000a830


	//   ....[30]....
        /*0928*/ 	.word	0x0000bdf0


	//   ....[31]....
        /*092c*/ 	.word	0x0000c490


	//   ....[32]....
        /*0930*/ 	.word	0x0000c4c0


	//   ....[33]....
        /*0934*/ 	.word	0x0000c4e0


	//   ....[34]....
        /*0938*/ 	.word	0x0000cf00


	//   ....[35]....
        /*093c*/ 	.word	0x0000cf80


	//   ....[36]....
        /*0940*/ 	.word	0x0000e7e0


	//   ....[37]....
        /*0944*/ 	.word	0x0000e800


	//   ....[38]....
        /*0948*/ 	.word	0x0000ef50


	//   ....[39]....
        /*094c*/ 	.word	0x0000efe0


	//   ....[40]....
        /*0950*/ 	.word	0x0000fff0


	//   ....[41]....
        /*0954*/ 	.word	0x00010330


	//   ....[42]....
        /*0958*/ 	.word	0x000103c0


	//   ....[43]....
        /*095c*/ 	.word	0x000103d0


	//   ....[44]....
        /*0960*/ 	.word	0x00011130


	//   ....[45]....
        /*0964*/ 	.word	0x00011150


	//   ....[46]....
        /*0968*/ 	.word	0x00011160


	//   ....[47]....
        /*096c*/ 	.word	0x00011170


	//   ....[48]....
        /*0970*/ 	.word	0x00011690


	//   ....[49]....
        /*0974*/ 	.word	0x000116d0


	//   ....[50]....
        /*0978*/ 	.word	0x00011700


	//   ....[51]....
        /*097c*/ 	.word	0x00011730


	//   ....[52]....
        /*0980*/ 	.word	0x00011750


	//   ....[53]....
        /*0984*/ 	.word	0x00011760


	//   ....[54]....
        /*0988*/ 	.word	0x000117a0


	//   ....[55]....
        /*098c*/ 	.word	0x000117d0


	//   ....[56]....
        /*0990*/ 	.word	0x00011c80


	//   ....[57]....
        /*0994*/ 	.word	0x00011c90


	//   ....[58]....
        /*0998*/ 	.word	0x00011f10


	//   ....[59]....
        /*099c*/ 	.word	0x00011f20


	//   ....[60]....
        /*09a0*/ 	.word	0x000129b0


	//   ....[61]....
        /*09a4*/ 	.word	0x000129e0


	//   ....[62]....
        /*09a8*/ 	.word	0x00012a00


	//   ....[63]....
        /*09ac*/ 	.word	0x00012a30


	//   ....[64]....
        /*09b0*/ 	.word	0x00012a60


	//   ....[65]....
        /*09b4*/ 	.word	0x00012a70


	//   ....[66]....
        /*09b8*/ 	.word	0x00012aa0


	//   ....[67]....
        /*09bc*/ 	.word	0x00012b10


	//   ....[68]....
        /*09c0*/ 	.word	0x00012c40


	//   ....[69]....
        /*09c4*/ 	.word	0x00012e60


	//   ....[70]....
        /*09c8*/ 	.word	0x00012e90


	//   ....[71]....
        /*09cc*/ 	.word	0x00012ec0


	//   ....[72]....
        /*09d0*/ 	.word	0x00012ef0


	//   ....[73]....
        /*09d4*/ 	.word	0x00012f20


	//   ....[74]....
        /*09d8*/ 	.word	0x00012f50


	//   ....[75]....
        /*09dc*/ 	.word	0x000130e0


	//   ....[76]....
        /*09e0*/ 	.word	0x00013110


	//   ....[77]....
        /*09e4*/ 	.word	0x00013140


	//   ....[78]....
        /*09e8*/ 	.word	0x00013170


	//   ....[79]....
        /*09ec*/ 	.word	0x000131a0


	//   ....[80]....
        /*09f0*/ 	.word	0x000131d0


	//   ....[81]....
        /*09f4*/ 	.word	0x00013260


	//   ....[82]....
        /*09f8*/ 	.word	0x00013290


	//   ....[83]....
        /*09fc*/ 	.word	0x000132a0


	//   ....[84]....
        /*0a00*/ 	.word	0x000132e0


	//   ....[85]....
        /*0a04*/ 	.word	0x00014780


	//   ....[86]....
        /*0a08*/ 	.word	0x00015d80


	//   ....[87]....
        /*0a0c*/ 	.word	0x00016920


	//   ....[88]....
        /*0a10*/ 	.word	0x00016930


	//   ....[89]....
        /*0a14*/ 	.word	0x00016950


	//   ....[90]....
        /*0a18*/ 	.word	0x000169b0


	//   ....[91]....
        /*0a1c*/ 	.word	0x000169d0


	//   ....[92]....
        /*0a20*/ 	.word	0x00016a50


	//   ....[93]....
        /*0a24*/ 	.word	0x00016a70


	//   ....[94]....
        /*0a28*/ 	.word	0x00016af0


	//   ....[95]....
        /*0a2c*/ 	.word	0x00016b10


	//   ....[96]....
        /*0a30*/ 	.word	0x00016b90


	//   ....[97]....
        /*0a34*/ 	.word	0x00016bb0


	//   ....[98]....
        /*0a38*/ 	.word	0x00016c30


	//   ....[99]....
        /*0a3c*/ 	.word	0x00016c50


	//   ....[100]....
        /*0a40*/ 	.word	0x00016cd0


	//   ....[101]....
        /*0a44*/ 	.word	0x00016cf0


	//   ....[102]....
        /*0a48*/ 	.word	0x00016d00


	//   ....[103]....
        /*0a4c*/ 	.word	0x00016d70


	//   ....[104]....
        /*0a50*/ 	.word	0x00016dc0


	//   ....[105]....
        /*0a54*/ 	.word	0x00016e80


	//   ....[106]....
        /*0a58*/ 	.word	0x00016e90


	//   ....[107]....
        /*0a5c*/ 	.word	0x00016f00


	//   ....[108]....
        /*0a60*/ 	.word	0x00016f10


	//   ....[109]....
        /*0a64*/ 	.word	0x00016f50


	//   ....[110]....
        /*0a68*/ 	.word	0x00016f70


	//   ....[111]....
        /*0a6c*/ 	.word	0x00018f10


	//   ....[112]....
        /*0a70*/ 	.word	0x00018f40


	//   ....[113]....
        /*0a74*/ 	.word	0x00018fa0


	//   ....[114]....
        /*0a78*/ 	.word	0x00018fd0


	//   ....[115]....
        /*0a7c*/ 	.word	0x00019000


	//   ....[116]....
        /*0a80*/ 	.word	0x00019030


	//   ....[117]....
        /*0a84*/ 	.word	0x00019060


	//   ....[118]....
        /*0a88*/ 	.word	0x00019090


	//   ....[119]....
        /*0a8c*/ 	.word	0x00019230


	//   ....[120]....
        /*0a90*/ 	.word	0x00019260


	//   ....[121]....
        /*0a94*/ 	.word	0x00019290


	//   ....[122]....
        /*0a98*/ 	.word	0x000192c0


	//   ....[123]....
        /*0a9c*/ 	.word	0x000192f0


	//   ....[124]....
        /*0aa0*/ 	.word	0x00019320


	//   ....[125]....
        /*0aa4*/ 	.word	0x000193e0


	//   ....[126]....
        /*0aa8*/ 	.word	0x00019400


	//   ....[127]....
        /*0aac*/ 	.word	0x00019420


	//   ....[128]....
        /*0ab0*/ 	.word	0x00019480


	//   ....[129]....
        /*0ab4*/ 	.word	0x00019ea0


	//   ....[130]....
        /*0ab8*/ 	.word	0x0001a300


	//   ....[131]....
        /*0abc*/ 	.word	0x0001a3b0


	//   ....[132]....
        /*0ac0*/ 	.word	0x0001a440


	//   ....[133]....
        /*0ac4*/ 	.word	0x0001a490


	//   ....[134]....
        /*0ac8*/ 	.word	0x0001a4e0


	//   ....[135]....
        /*0acc*/ 	.word	0x0001a570


	//   ....[136]....
        /*0ad0*/ 	.word	0x0001a600


	//   ....[137]....
        /*0ad4*/ 	.word	0x0001a650


	//   ....[138]....
        /*0ad8*/ 	.word	0x0001a6a0


	//   ....[139]....
        /*0adc*/ 	.word	0x0001a790


	//   ....[140]....
        /*0ae0*/ 	.word	0x0001a840


	//   ....[141]....
        /*0ae4*/ 	.word	0x0001a890


	//   ....[142]....
        /*0ae8*/ 	.word	0x0001a8e0


	//   ....[143]....
        /*0aec*/ 	.word	0x0001aa70


	//   ....[144]....
        /*0af0*/ 	.word	0x0001abc0


	//   ....[145]....
        /*0af4*/ 	.word	0x0001ac70


	//   ....[146]....
        /*0af8*/ 	.word	0x0001acc0


	//   ....[147]....
        /*0afc*/ 	.word	0x0001af80


	//   ....[148]....
        /*0b00*/ 	.word	0x0001afe0


	//   ....[149]....
        /*0b04*/ 	.word	0x0001b0a0


	//   ....[150]....
        /*0b08*/ 	.word	0x0001b110


	//   ....[151]....
        /*0b0c*/ 	.word	0x0001b170


	//   ....[152]....
        /*0b10*/ 	.word	0x0001b220


	//   ....[153]....
        /*0b14*/ 	.word	0x0001b280


	//   ....[154]....
        /*0b18*/ 	.word	0x0001b310


	//   ....[155]....
        /*0b1c*/ 	.word	0x0001b390


	//   ....[156]....
        /*0b20*/ 	.word	0x0001b3e0


	//   ....[157]....
        /*0b24*/ 	.word	0x0001b470


	//   ....[158]....
        /*0b28*/ 	.word	0x0001b500


	//   ....[159]....
        /*0b2c*/ 	.word	0x0001b5a0


	//   ....[160]....
        /*0b30*/ 	.word	0x0001b640


	//   ....[161]....
        /*0b34*/ 	.word	0x0001b6a0


	//   ....[162]....
        /*0b38*/ 	.word	0x0001b710


	//   ....[163]....
        /*0b3c*/ 	.word	0x0001b770


	//   ....[164]....
        /*0b40*/ 	.word	0x0001b7e0


	//   ....[165]....
        /*0b44*/ 	.word	0x0001b8a0


	//   ....[166]....
        /*0b48*/ 	.word	0x0001b900


	//   ....[167]....
        /*0b4c*/ 	.word	0x0001b9c0


	//   ....[168]....
        /*0b50*/ 	.word	0x0001bca0


	//   ....[169]....
        /*0b54*/ 	.word	0x0001be50


	//   ....[170]....
        /*0b58*/ 	.word	0x0001bea0


	//   ....[171]....
        /*0b5c*/ 	.word	0x0001bf00


	//   ....[172]....
        /*0b60*/ 	.word	0x0001bfc0


	//   ....[173]....
        /*0b64*/ 	.word	0x0001c020


	//   ....[174]....
        /*0b68*/ 	.word	0x0001c120


	//   ....[175]....
        /*0b6c*/ 	.word	0x0001c180


	//   ....[176]....
        /*0b70*/ 	.word	0x0001c280


	//   ....[177]....
        /*0b74*/ 	.word	0x0001c2e0


	//   ....[178]....
        /*0b78*/ 	.word	0x0001c3e0


	//   ....[179]....
        /*0b7c*/ 	.word	0x0001c440


	//   ....[180]....
        /*0b80*/ 	.word	0x0001c540


	//   ....[181]....
        /*0b84*/ 	.word	0x0001c5a0


	//   ....[182]....
        /*0b88*/ 	.word	0x0001c6a0


	//   ....[183]....
        /*0b8c*/ 	.word	0x0001c700


	//   ....[184]....
        /*0b90*/ 	.word	0x0001c7b0


	//   ....[185]....
        /*0b94*/ 	.word	0x0001c880


	//   ....[186]....
        /*0b98*/ 	.word	0x0001c950


	//   ....[187]....
        /*0b9c*/ 	.word	0x0001c9b0


	//   ....[188]....
        /*0ba0*/ 	.word	0x0001caa0


	//   ....[189]....
        /*0ba4*/ 	.word	0x0001cb00


	//   ....[190]....
        /*0ba8*/ 	.word	0x0001cbd0


	//   ....[191]....
        /*0bac*/ 	.word	0x0001cc30


	//   ....[192]....
        /*0bb0*/ 	.word	0x0001ccf0


	//   ....[193]....
        /*0bb4*/ 	.word	0x0001d010


	//   ....[194]....
        /*0bb8*/ 	.word	0x0001d0b0


	//   ....[195]....
        /*0bbc*/ 	.word	0x0001d220


	//   ....[196]....
        /*0bc0*/ 	.word	0x0001d290


	//   ....[197]....
        /*0bc4*/ 	.word	0x0001d300


	//   ....[198]....
        /*0bc8*/ 	.word	0x0001d370


	//   ....[199]....
        /*0bcc*/ 	.word	0x0001d3e0


	//   ....[200]....
        /*0bd0*/ 	.word	0x0001d460


	//   ....[201]....
        /*0bd4*/ 	.word	0x0001d4e0


	//   ....[202]....
        /*0bd8*/ 	.word	0x0001d570


	//   ....[203]....
        /*0bdc*/ 	.word	0x0001d5e0


	//   ....[204]....
        /*0be0*/ 	.word	0x0001d650


	//   ....[205]....
        /*0be4*/ 	.word	0x0001d6c0


	//   ....[206]....
        /*0be8*/ 	.word	0x0001d740


	//   ....[207]....
        /*0bec*/ 	.word	0x0001d7b0


	//   ....[208]....
        /*0bf0*/ 	.word	0x0001d860


	//   ....[209]....
        /*0bf4*/ 	.word	0x0001d8b0


	//   ....[210]....
        /*0bf8*/ 	.word	0x0001d940


	//   ....[211]....
        /*0bfc*/ 	.word	0x0001da70


	//----- nvinfo : EIATTR_REG_RECONFIG
	.align		4
.L_1623:
        /*0c00*/ 	.byte	0x01, 0x54
	.zero		2


	//----- nvinfo : EIATTR_SYSCALL_OFFSETS
	.align		4
        /*0c04*/ 	.byte	0x04, 0x46
        /*0c06*/ 	.short	(.L_1625 - .L_1624)


	//   ....[0]....
.L_1624:
        /*0c08*/ 	.word	0x00001b80


	//   ....[1]....
        /*0c0c*/ 	.word	0x00001cd0


	//   ....[2]....
        /*0c10*/ 	.word	0x000061b0


	//   ....[3]....
        /*0c14*/ 	.word	0x000064d0


	//   ....[4]....
        /*0c18*/ 	.word	0x000159d0


	//   ....[5]....
        /*0c1c*/ 	.word	0x00015b20


	//   ....[6]....
        /*0c20*/ 	.word	0x00015c20


	//   ....[7]....
        /*0c24*/ 	.word	0x00016450


	//----- nvinfo : EIATTR_MBARRIER_INSTR_OFFSETS
	.align		4
.L_1625:
        /*0c28*/ 	.byte	0x04, 0x39
        /*0c2a*/ 	.short	(.L_1627 - .L_1626)


	//   ....[0]....
.L_1626:
        /*0c2c*/ 	.word	0x000002b0
        /*0c30*/ 	.word	0x000000ff
        /*0c34*/ 	.word	0x00016800
        /*0c38*/ 	.short	0x0100
        /*0c3a*/ 	.byte	0x08
	.zero		1


	//   ....[1]....
        /*0c3c*/ 	.word	0x000002c0
        /*0c40*/ 	.word	0x000000ff
        /*0c44*/ 	.word	0x00016820
        /*0c48*/ 	.short	0x0100
        /*0c4a*/ 	.byte	0x08
	.zero		1


	//   ....[2]....
        /*0c4c*/ 	.word	0x000003b0
        /*0c50*/ 	.word	0x000000ff
        /*0c54*/ 	.word	0x00016830
        /*0c58*/ 	.short	0x0100
        /*0c5a*/ 	.byte	0x08
	.zero		1


	//   ....[3]....
        /*0c5c*/ 	.word	0x000003c0
        /*0c60*/ 	.word	0x000000ff
        /*0c64*/ 	.word	0x00016840
        /*0c68*/ 	.short	0x0100
        /*0c6a*/ 	.byte	0x08
	.zero		1


	//   ....[4]....
        /*0c6c*/ 	.word	0x000003d0
        /*0c70*/ 	.word	0x000000ff
        /*0c74*/ 	.word	0x00016838
        /*0c78*/ 	.short	0x0100
        /*0c7a*/ 	.byte	0x08
	.zero		1


	//   ....[5]....
        /*0c7c*/ 	.word	0x000003e0
        /*0c80*/ 	.word	0x000000ff
        /*0c84*/ 	.word	0x00016848
        /*0c88*/ 	.short	0x0100
        /*0c8a*/ 	.byte	0x08
	.zero		1


	//   ....[6]....
        /*0c8c*/ 	.word	0x00000510
        /*0c90*/ 	.word	0x000000ff
        /*0c94*/ 	.word	0x00016850
        /*0c98*/ 	.short	0x0100
        /*0c9a*/ 	.byte	0x08
	.zero		1


	//   ....[7]....
        /*0c9c*/ 	.word	0x00000520
        /*0ca0*/ 	.word	0x000000ff
        /*0ca4*/ 	.word	0x00016860
        /*0ca8*/ 	.short	0x0100
        /*0caa*/ 	.byte	0x08
	.zero		1


	//   ....[8]....
        /*0cac*/ 	.word	0x00000530
        /*0cb0*/ 	.word	0x000000ff
        /*0cb4*/ 	.word	0x00016858
        /*0cb8*/ 	.short	0x0100
        /*0cba*/ 	.byte	0x08
	.zero		1


	//   ....[9]....
        /*0cbc*/ 	.word	0x00000540
        /*0cc0*/ 	.word	0x000000ff
        /*0cc4*/ 	.word	0x00016868
        /*0cc8*/ 	.short	0x0100
        /*0cca*/ 	.byte	0x08
	.zero		1


	//   ....[10]....
        /*0ccc*/ 	.word	0x00000630
        /*0cd0*/ 	.word	0x000000ff
        /*0cd4*/ 	.word	0x00016870
        /*0cd8*/ 	.short	0x0100
        /*0cda*/ 	.byte	0x06
	.zero		1


	//   ....[11]....
        /*0cdc*/ 	.word	0x00000640
        /*0ce0*/ 	.word	0x000000ff
        /*0ce4*/ 	.word	0x00016880
        /*0ce8*/ 	.short	0x0100
        /*0cea*/ 	.byte	0x06
	.zero		1


	//   ....[12]....
        /*0cec*/ 	.word	0x00000650
        /*0cf0*/ 	.word	0x000000ff
        /*0cf4*/ 	.word	0x00016878
        /*0cf8*/ 	.short	0x0100
        /*0cfa*/ 	.byte	0x06
	.zero		1


	//   ....[13]....
        /*0cfc*/ 	.word	0x00000660
        /*0d00*/ 	.word	0x000000ff
        /*0d04*/ 	.word	0x00016888
        /*0d08*/ 	.short	0x0100
        /*0d0a*/ 	.byte	0x06
	.zero		1


	//   ....[14]....
        /*0d0c*/ 	.word	0x00000790
        /*0d10*/ 	.word	0x000000ff
        /*0d14*/ 	.word	0x00016890
        /*0d18*/ 	.short	0x0100
        /*0d1a*/ 	.byte	0x08
	.zero		1


	//   ....[15]....
        /*0d1c*/ 	.word	0x000007a0
        /*0d20*/ 	.word	0x000000ff
        /*0d24*/ 	.word	0x000168a0
        /*0d28*/ 	.short	0x0100
        /*0d2a*/ 	.byte	0x08
	.zero		1


	//   ....[16]....
        /*0d2c*/ 	.word	0x000007b0
        /*0d30*/ 	.word	0x000000ff
        /*0d34*/ 	.word	0x00016898
        /*0d38*/ 	.short	0x0100
        /*0d3a*/ 	.byte	0x08
	.zero		1


	//   ....[17]....
        /*0d3c*/ 	.word	0x000007c0
        /*0d40*/ 	.word	0x000000ff
        /*0d44*/ 	.word	0x000168a8
        /*0d48*/ 	.short	0x0100
        /*0d4a*/ 	.byte	0x08
	.zero		1


	//   ....[18]....
        /*0d4c*/ 	.word	0x000008f0
        /*0d50*/ 	.word	0x000000ff
        /*0d54*/ 	.word	0x000168b0
        /*0d58*/ 	.short	0x0100
        /*0d5a*/ 	.byte	0x08
	.zero		1


	//   ....[19]....
        /*0d5c*/ 	.word	0x00000900
        /*0d60*/ 	.word	0x000000ff
        /*0d64*/ 	.word	0x000168c0
        /*0d68*/ 	.short	0x0100
        /*0d6a*/ 	.byte	0x08
	.zero		1


	//   ....[20]....
        /*0d6c*/ 	.word	0x00000910
        /*0d70*/ 	.word	0x000000ff
        /*0d74*/ 	.word	0x000168b8
        /*0d78*/ 	.short	0x0100
        /*0d7a*/ 	.byte	0x08
	.zero		1


	//   ....[21]....
        /*0d7c*/ 	.word	0x00000920
        /*0d80*/ 	.word	0x000000ff
        /*0d84*/ 	.word	0x000168c8
        /*0d88*/ 	.short	0x0100
        /*0d8a*/ 	.byte	0x08
	.zero		1


	//   ....[22]....
        /*0d8c*/ 	.word	0x00002eb0
        /*0d90*/ 	.word	0x0000004d
        /*0d94*/ 	.word	0x00016890
        /*0d98*/ 	.short	0x010a
        /*0d9a*/ 	.byte	0x3f
	.zero		1


	//   ....[23]....
        /*0d9c*/ 	.word	0x00004210
        /*0da0*/ 	.word	0x0000004d
        /*0da4*/ 	.word	0x00016890
        /*0da8*/ 	.short	0x010a
        /*0daa*/ 	.byte	0x3f
	.zero		1


	//   ....[24]....
        /*0dac*/ 	.word	0x00005410
        /*0db0*/ 	.word	0x0000004d
        /*0db4*/ 	.word	0x00016890
        /*0db8*/ 	.short	0x010a
        /*0dba*/ 	.byte	0x3f
	.zero		1


	//   ....[25]....
        /*0dbc*/ 	.word	0x00005630
        /*0dc0*/ 	.word	0x00000008
        /*0dc4*/ 	.word	0x00000000
        /*0dc8*/ 	.short	0x0101
        /*0dca*/ 	.byte	0x3f
	.zero		1


	//   ....[26]....
        /*0dcc*/ 	.word	0x00005670
        /*0dd0*/ 	.word	0x0000004d
        /*0dd4*/ 	.word	0x000168b0
        /*0dd8*/ 	.short	0x010a
        /*0dda*/ 	.byte	0x3f
	.zero		1


	//   ....[27]....
        /*0ddc*/ 	.word	0x00005a50
        /*0de0*/ 	.word	0x0000004d
        /*0de4*/ 	.word	0x00000000
        /*0de8*/ 	.short	0x0101
        /*0dea*/ 	.byte	0x3f
	.zero		1


	//   ....[28]....
        /*0dec*/ 	.word	0x00006250
        /*0df0*/ 	.word	0x00000002
        /*0df4*/ 	.word	0x00016800
        /*0df8*/ 	.short	0x010a
        /*0dfa*/ 	.byte	0x3f
	.zero		1


	//   ....[29]....
        /*0dfc*/ 	.word	0x000062a0
        /*0e00*/ 	.word	0x00000002
        /*0e04*/ 	.word	0x00016800
        /*0e08*/ 	.short	0x010a
        /*0e0a*/ 	.byte	0x3f
	.zero		1


	//   ....[30]....
        /*0e0c*/ 	.word	0x00006db0
        /*0e10*/ 	.word	0x00000002
        /*0e14*/ 	.word	0x00016800
        /*0e18*/ 	.short	0x010a
        /*0e1a*/ 	.byte	0x3f
	.zero		1


	//   ....[31]....
        /*0e1c*/ 	.word	0x000083d0
        /*0e20*/ 	.word	0x00000002
        /*0e24*/ 	.word	0x00016800
        /*0e28*/ 	.short	0x010a
        /*0e2a*/ 	.byte	0x3f
	.zero		1


	//   ....[32]....
        /*0e2c*/ 	.word	0x00009400
        /*0e30*/ 	.word	0x0000000a
        /*0e34*/ 	.word	0x00016830
        /*0e38*/ 	.short	0x010a
        /*0e3a*/ 	.byte	0x3f
	.zero		1


	//   ....[33]....
        /*0e3c*/ 	.word	0x00009470
        /*0e40*/ 	.word	0x0000000a
        /*0e44*/ 	.word	0x00016830
        /*0e48*/ 	.short	0x010a
        /*0e4a*/ 	.byte	0x3f
	.zero		1


	//   ....[34]....
        /*0e4c*/ 	.word	0x0000ab90
        /*0e50*/ 	.word	0x0000000a
        /*0e54*/ 	.word	0x00000000
        /*0e58*/ 	.short	0x0101
        /*0e5a*/ 	.byte	0x3f
	.zero		1


	//   ....[35]....
        /*0e5c*/ 	.word	0x0000b740
        /*0e60*/ 	.word	0x00000000
        /*0e64*/ 	.word	0x00016830
        /*0e68*/ 	.short	0x010a
        /*0e6a*/ 	.byte	0x3f
	.zero		1


	//   ....[36]....
        /*0e6c*/ 	.word	0x0000b790
        /*0e70*/ 	.word	0x00000000
        /*0e74*/ 	.word	0x00016830
        /*0e78*/ 	.short	0x010a
        /*0e7a*/ 	.byte	0x3f
	.zero		1


	//   ....[37]....
        /*0e7c*/ 	.word	0x0000baf0
        /*0e80*/ 	.word	0x00000003
        /*0e84*/ 	.word	0x00016850
        /*0e88*/ 	.short	0x010a
        /*0e8a*/ 	.byte	0x3f
	.zero		1


	//   ....[38]....
        /*0e8c*/ 	.word	0x0000bb30
        /*0e90*/ 	.word	0x00000003
        /*0e94*/ 	.word	0x00016850
        /*0e98*/ 	.short	0x010a
        /*0e9a*/ 	.byte	0x3f
	.zero		1


	//   ....[39]....
        /*0e9c*/ 	.word	0x0000d560
        /*0ea0*/ 	.word	0x0000001a
        /*0ea4*/ 	.word	0x00000000
        /*0ea8*/ 	.short	0x0101
        /*0eaa*/ 	.byte	0x3f
	.zero		1


	//   ....[40]....
        /*0eac*/ 	.word	0x0000d580
        /*0eb0*/ 	.word	0x0000000f
        /*0eb4*/ 	.word	0x00000000
        /*0eb8*/ 	.short	0x0101
        /*0eba*/ 	.byte	0x3f
	.zero		1


	//   ....[41]....
        /*0ebc*/ 	.word	0x0000e040
        /*0ec0*/ 	.word	0x00000000
        /*0ec4*/ 	.word	0x00016830
        /*0ec8*/ 	.short	0x010a
        /*0eca*/ 	.byte	0x3f
	.zero		1


	//   ....[42]....
        /*0ecc*/ 	.word	0x0000e090
        /*0ed0*/ 	.word	0x00000000
        /*0ed4*/ 	.word	0x00016830
        /*0ed8*/ 	.short	0x010a
        /*0eda*/ 	.byte	0x3f
	.zero		1


	//   ....[43]....
        /*0edc*/ 	.word	0x0000e3f0
        /*0ee0*/ 	.word	0x00000003
        /*0ee4*/ 	.word	0x00016850
        /*0ee8*/ 	.short	0x010a
        /*0eea*/ 	.byte	0x3f
	.zero		1


	//   ....[44]....
        /*0eec*/ 	.word	0x0000e430
        /*0ef0*/ 	.word	0x00000003
        /*0ef4*/ 	.word	0x00016850
        /*0ef8*/ 	.short	0x010a
        /*0efa*/ 	.byte	0x3f
	.zero		1


	//   ....[45]....
        /*0efc*/ 	.word	0x0000f450
        /*0f00*/ 	.word	0x0000002e
        /*0f04*/ 	.word	0x00000000
        /*0f08*/ 	.short	0x0101
        /*0f0a*/ 	.byte	0x3f
	.zero		1


	//   ....[46]....
        /*0f0c*/ 	.word	0x0000f4d0
        /*0f10*/ 	.word	0x0000002e
        /*0f14*/ 	.word	0x00000000
        /*0f18*/ 	.short	0x0101
        /*0f1a*/ 	.byte	0x3f
	.zero		1


	//   ....[47]....
        /*0f1c*/ 	.word	0x0000fee0
        /*0f20*/ 	.word	0x0000000d
        /*0f24*/ 	.word	0x00016850
        /*0f28*/ 	.short	0x010a
        /*0f2a*/ 	.byte	0x3f
	.zero		1


	//   ....[48]....
        /*0f2c*/ 	.word	0x0000ff50
        /*0f30*/ 	.word	0x0000000d
        /*0f34*/ 	.word	0x00016850
        /*0f38*/ 	.short	0x010a
        /*0f3a*/ 	.byte	0x3f
	.zero		1


	//   ....[49]....
        /*0f3c*/ 	.word	0x00010530
        /*0f40*/ 	.word	0x00000008
        /*0f44*/ 	.word	0x00000000
        /*0f48*/ 	.short	0x0101
        /*0f4a*/ 	.byte	0x3f
	.zero		1


	//   ....[50]....
        /*0f4c*/ 	.word	0x00011660
        /*0f50*/ 	.word	0x00000003
        /*0f54*/ 	.word	0x00000000
        /*0f58*/ 	.short	0x0101
        /*0f5a*/ 	.byte	0x3f
	.zero		1


	//   ....[51]....
        /*0f5c*/ 	.word	0x00011b40
        /*0f60*/ 	.word	0x00000008
        /*0f64*/ 	.word	0x00000000
        /*0f68*/ 	.short	0x0101
        /*0f6a*/ 	.byte	0x3f
	.zero		1


	//   ....[52]....
        /*0f6c*/ 	.word	0x00014860
        /*0f70*/ 	.word	0x00000010
        /*0f74*/ 	.word	0x00016820
        /*0f78*/ 	.short	0x010a
        /*0f7a*/ 	.byte	0x3f
	.zero		1


	//   ....[53]....
        /*0f7c*/ 	.word	0x00014920
        /*0f80*/ 	.word	0x00000006
        /*0f84*/ 	.word	0x000168a0
        /*0f88*/ 	.short	0x010a
        /*0f8a*/ 	.byte	0x3f
	.zero		1


	//   ....[54]....
        /*0f8c*/ 	.word	0x00014b60
        /*0f90*/ 	.word	0x00000006
        /*0f94*/ 	.word	0x000168c0
        /*0f98*/ 	.short	0x010a
        /*0f9a*/ 	.byte	0x3f
	.zero		1


	//   ....[55]....
        /*0f9c*/ 	.word	0x00014ef0
        /*0fa0*/ 	.word	0x00000006
        /*0fa4*/ 	.word	0x000168a0
        /*0fa8*/ 	.short	0x010a
        /*0faa*/ 	.byte	0x3f
	.zero		1


	//   ....[56]....
        /*0fac*/ 	.word	0x00015110
        /*0fb0*/ 	.word	0x00000006
        /*0fb4*/ 	.word	0x000168c0
        /*0fb8*/ 	.short	0x010a
        /*0fba*/ 	.byte	0x3f
	.zero		1


	//   ....[57]....
        /*0fbc*/ 	.word	0x00015fb0
        /*0fc0*/ 	.word	0x00000000
        /*0fc4*/ 	.word	0x00016840
        /*0fc8*/ 	.short	0x010a
        /*0fca*/ 	.byte	0x3f
	.zero		1


	//   ....[58]....
        /*0fcc*/ 	.word	0x00017020
        /*0fd0*/ 	.word	0x00000010
        /*0fd4*/ 	.word	0x00016800
        /*0fd8*/ 	.short	0x0107
        /*0fda*/ 	.byte	0x3f
	.zero		1


	//   ....[59]....
        /*0fdc*/ 	.word	0x00017110
        /*0fe0*/ 	.word	0x00000010
        /*0fe4*/ 	.word	0x00016800
        /*0fe8*/ 	.short	0x0101
        /*0fea*/ 	.byte	0x3f
	.zero		1


	//   ....[60]....
        /*0fec*/ 	.word	0x00017130
        /*0ff0*/ 	.word	0x00000010
        /*0ff4*/ 	.word	0x00016820
        /*0ff8*/ 	.short	0x010a
        /*0ffa*/ 	.byte	0x3f
	.zero		1


	//   ....[61]....
        /*0ffc*/ 	.word	0x000174d0
        /*1000*/ 	.word	0x00000002
        /*1004*/ 	.word	0x00016840
        /*1008*/ 	.short	0x010a
        /*100a*/ 	.byte	0x3f
	.zero		1


	//   ....[62]....
        /*100c*/ 	.word	0x00017750
        /*1010*/ 	.word	0x00000003
        /*1014*/ 	.word	0x00000060
        /*1018*/ 	.short	0x010a
        /*101a*/ 	.byte	0x3f
	.zero		1


	//   ....[63]....
        /*101c*/ 	.word	0x00017cb0
        /*1020*/ 	.word	0x00000002
        /*1024*/ 	.word	0x00016840
        /*1028*/ 	.short	0x010a
        /*102a*/ 	.byte	0x3f
	.zero		1


	//   ....[64]....
        /*102c*/ 	.word	0x00017f30
        /*1030*/ 	.word	0x0000000a
        /*1034*/ 	.word	0x00000060
        /*1038*/ 	.short	0x010a
        /*103a*/ 	.byte	0x3f
	.zero		1


	//   ....[65]....
        /*103c*/ 	.word	0x000183d0
        /*1040*/ 	.word	0x00000002
        /*1044*/ 	.word	0x00016840
        /*1048*/ 	.short	0x010a
        /*104a*/ 	.byte	0x3f
	.zero		1


	//   ....[66]....
        /*104c*/ 	.word	0x00018660
        /*1050*/ 	.word	0x00000003
        /*1054*/ 	.word	0x00000060
        /*1058*/ 	.short	0x010a
        /*105a*/ 	.byte	0x3f
	.zero		1


	//   ....[67]....
        /*105c*/ 	.word	0x00018ab0
        /*1060*/ 	.word	0x00000003
        /*1064*/ 	.word	0x00016860
        /*1068*/ 	.short	0x010a
        /*106a*/ 	.byte	0x3f
	.zero		1


	//   ....[68]....
        /*106c*/ 	.word	0x00019e20
        /*1070*/ 	.word	0x00000009
        /*1074*/ 	.word	0x00016820
        /*1078*/ 	.short	0x010a
        /*107a*/ 	.byte	0x3f
	.zero		1


	//   ....[69]....
        /*107c*/ 	.word	0x00019fb0
        /*1080*/ 	.word	0x00000007
        /*1084*/ 	.word	0x00000000
        /*1088*/ 	.short	0x010a
        /*108a*/ 	.byte	0x3f
	.zero		1


	//   ....[70]....
        /*108c*/ 	.word	0x0001a020
        /*1090*/ 	.word	0x00000003
        /*1094*/ 	.word	0x00000000
        /*1098*/ 	.short	0x010a
        /*109a*/ 	.byte	0x3f
	.zero		1


	//   ....[71]....
        /*109c*/ 	.word	0x0001a080
        /*10a0*/ 	.word	0x00000005
        /*10a4*/ 	.word	0x00000000
        /*10a8*/ 	.short	0x010a
        /*10aa*/ 	.byte	0x3f
	.zero		1


	//   ....[72]....
        /*10ac*/ 	.word	0x0001a0b0
        /*10b0*/ 	.word	0x00000003
        /*10b4*/ 	.word	0x00000000
        /*10b8*/ 	.short	0x010a
        /*10ba*/ 	.byte	0x3f
	.zero		1


	//   ....[73]....
        /*10bc*/ 	.word	0x0001a110
        /*10c0*/ 	.word	0x0000004d
        /*10c4*/ 	.word	0x00016890
        /*10c8*/ 	.short	0x010a
        /*10ca*/ 	.byte	0x3f
	.zero		1


	//   ....[74]....
        /*10cc*/ 	.word	0x0001a160
        /*10d0*/ 	.word	0x0000004d
        /*10d4*/ 	.word	0x00016890
        /*10d8*/ 	.short	0x010a
        /*10da*/ 	.byte	0x3f
	.zero		1


	//   ....[75]....
        /*10dc*/ 	.word	0x0001a1b0
        /*10e0*/ 	.word	0x0000004d
        /*10e4*/ 	.word	0x00016890
        /*10e8*/ 	.short	0x010a
        /*10ea*/ 	.byte	0x3f
	.zero		1


	//   ....[76]....
        /*10ec*/ 	.word	0x0001a200
        /*10f0*/ 	.word	0x0000004d
        /*10f4*/ 	.word	0x000168b0
        /*10f8*/ 	.short	0x010a
        /*10fa*/ 	.byte	0x3f
	.zero		1


	//   ....[77]....
        /*10fc*/ 	.word	0x0001a6d0
        /*1100*/ 	.word	0x00000002
        /*1104*/ 	.word	0x00016800
        /*1108*/ 	.short	0x010a
        /*110a*/ 	.byte	0x3f
	.zero		1


	//   ....[78]....
        /*110c*/ 	.word	0x0001acf0
        /*1110*/ 	.word	0x00000002
        /*1114*/ 	.word	0x00016800
        /*1118*/ 	.short	0x010a
        /*111a*/ 	.byte	0x3f
	.zero		1


	//   ....[79]....
        /*111c*/ 	.word	0x0001ad40
        /*1120*/ 	.word	0x0000000a
        /*1124*/ 	.word	0x00016830
        /*1128*/ 	.short	0x010a
        /*112a*/ 	.byte	0x3f
	.zero		1


	//   ....[80]....
        /*112c*/ 	.word	0x0001ad90
        /*1130*/ 	.word	0x00000000
        /*1134*/ 	.word	0x00016830
        /*1138*/ 	.short	0x010a
        /*113a*/ 	.byte	0x3f
	.zero		1


	//   ....[81]....
        /*113c*/ 	.word	0x0001ade0
        /*1140*/ 	.word	0x00000003
        /*1144*/ 	.word	0x00016850
        /*1148*/ 	.short	0x010a
        /*114a*/ 	.byte	0x3f
	.zero		1


	//   ....[82]....
        /*114c*/ 	.word	0x0001ae30
        /*1150*/ 	.word	0x00000000
        /*1154*/ 	.word	0x00016830
        /*1158*/ 	.short	0x010a
        /*115a*/ 	.byte	0x3f
	.zero		1


	//   ....[83]....
        /*115c*/ 	.word	0x0001ae80
        /*1160*/ 	.word	0x00000003
        /*1164*/ 	.word	0x00016850
        /*1168*/ 	.short	0x010a
        /*116a*/ 	.byte	0x3f
	.zero		1


	//   ....[84]....
        /*116c*/ 	.word	0x0001aed0
        /*1170*/ 	.word	0x0000000d
        /*1174*/ 	.word	0x00016850
        /*1178*/ 	.short	0x010a
        /*117a*/ 	.byte	0x3f
	.zero		1


	//   ....[85]....
        /*117c*/ 	.word	0x0001ba80
        /*1180*/ 	.word	0x00000010
        /*1184*/ 	.word	0x00016820
        /*1188*/ 	.short	0x010a
        /*118a*/ 	.byte	0x3f
	.zero		1


	//   ....[86]....
        /*118c*/ 	.word	0x0001bad0
        /*1190*/ 	.word	0x00000006
        /*1194*/ 	.word	0x000168a0
        /*1198*/ 	.short	0x010a
        /*119a*/ 	.byte	0x3f
	.zero		1


	//   ....[87]....
        /*119c*/ 	.word	0x0001bb20
        /*11a0*/ 	.word	0x00000006
        /*11a4*/ 	.word	0x000168c0
        /*11a8*/ 	.short	0x010a
        /*11aa*/ 	.byte	0x3f
	.zero		1


	//   ....[88]....
        /*11ac*/ 	.word	0x0001bb70
        /*11b0*/ 	.word	0x00000006
        /*11b4*/ 	.word	0x000168a0
        /*11b8*/ 	.short	0x010a
        /*11ba*/ 	.byte	0x3f
	.zero		1


	//   ....[89]....
        /*11bc*/ 	.word	0x0001bbc0
        /*11c0*/ 	.word	0x00000006
        /*11c4*/ 	.word	0x000168c0
        /*11c8*/ 	.short	0x010a
        /*11ca*/ 	.byte	0x3f
	.zero		1


	//   ....[90]....
        /*11cc*/ 	.word	0x0001bd60
        /*11d0*/ 	.word	0x00000000
        /*11d4*/ 	.word	0x00016840
        /*11d8*/ 	.short	0x010a
        /*11da*/ 	.byte	0x3f
	.zero		1


	//   ....[91]....
        /*11dc*/ 	.word	0x0001cd30
        /*11e0*/ 	.word	0x00000010
        /*11e4*/ 	.word	0x00016820
        /*11e8*/ 	.short	0x010a
        /*11ea*/ 	.byte	0x3f
	.zero		1


	//   ....[92]....
        /*11ec*/ 	.word	0x0001cd80
        /*11f0*/ 	.word	0x00000002
        /*11f4*/ 	.word	0x00016840
        /*11f8*/ 	.short	0x010a
        /*11fa*/ 	.byte	0x3f
	.zero		1


	//   ....[93]....
        /*11fc*/ 	.word	0x0001cdd0
        /*1200*/ 	.word	0x00000003
        /*1204*/ 	.word	0x00000060
        /*1208*/ 	.short	0x010a
        /*120a*/ 	.byte	0x3f
	.zero		1


	//   ....[94]....
        /*120c*/ 	.word	0x0001ce20
        /*1210*/ 	.word	0x00000002
        /*1214*/ 	.word	0x00016840
        /*1218*/ 	.short	0x010a
        /*121a*/ 	.byte	0x3f
	.zero		1


	//   ....[95]....
        /*121c*/ 	.word	0x0001ce70
        /*1220*/ 	.word	0x0000000a
        /*1224*/ 	.word	0x00000060
        /*1228*/ 	.short	0x010a
        /*122a*/ 	.byte	0x3f
	.zero		1


	//   ....[96]....
        /*122c*/ 	.word	0x0001cec0
        /*1230*/ 	.word	0x00000002
        /*1234*/ 	.word	0x00016840
        /*1238*/ 	.short	0x010a
        /*123a*/ 	.byte	0x3f
	.zero		1


	//   ....[97]....
        /*123c*/ 	.word	0x0001cf10
        /*1240*/ 	.word	0x00000003
        /*1244*/ 	.word	0x00000060
        /*1248*/ 	.short	0x010a
        /*124a*/ 	.byte	0x3f
	.zero		1


	//   ....[98]....
        /*124c*/ 	.word	0x0001cf60
        /*1250*/ 	.word	0x00000003
        /*1254*/ 	.word	0x00016860
        /*1258*/ 	.short	0x010a
        /*125a*/ 	.byte	0x3f
	.zero		1


	//   ....[99]....
        /*125c*/ 	.word	0x0001d990
        /*1260*/ 	.word	0x00000009
        /*1264*/ 	.word	0x00016820
        /*1268*/ 	.short	0x010a
        /*126a*/ 	.byte	0x3f
	.zero		1


	//   ....[100]....
        /*126c*/ 	.word	0x0001db30
        /*1270*/ 	.word	0x00000007
        /*1274*/ 	.word	0x00000000
        /*1278*/ 	.short	0x010a
        /*127a*/ 	.byte	0x3f
	.zero		1


	//   ....[101]....
        /*127c*/ 	.word	0x0001db80
        /*1280*/ 	.word	0x00000003
        /*1284*/ 	.word	0x00000000
        /*1288*/ 	.short	0x010a
        /*128a*/ 	.byte	0x3f
	.zero		1


	//   ....[102]....
        /*128c*/ 	.word	0x0001dbd0
        /*1290*/ 	.word	0x00000005
        /*1294*/ 	.word	0x00000000
        /*1298*/ 	.short	0x010a
        /*129a*/ 	.byte	0x3f
	.zero		1


	//----- nvinfo : EIATTR_NUM_MBARRIERS
	.align		4
.L_1627:
        /*129c*/ 	.byte	0x03, 0x38
        /*129e*/ 	.short	0x0016


	//----- nvinfo : EIATTR_EXIT_INSTR_OFFSETS
	.align		4
        /*12a0*/ 	.byte	0x04, 0x1c
        /*12a2*/ 	.short	(.L_1629 - .L_1628)


	//   ....[0]....
.L_1628:
        /*12a4*/ 	.word	0x0001a100


	//----- nvinfo : EIATTR_MAX_THREADS
	.align		4
.L_1629:
        /*12a8*/ 	.byte	0x04, 0x05
        /*12aa*/ 	.short	(.L_1631 - .L_1630)
.L_1630:
        /*12ac*/ 	.word	0x00000200
        /*12b0*/ 	.word	0x00000001
        /*12b4*/ 	.word	0x00000001


	//----- nvinfo : EIATTR_CRS_STACK_SIZE
	.align		4
.L_1631:
        /*12b8*/ 	.byte	0x04, 0x1e
        /*12ba*/ 	.short	(.L_1633 - .L_1632)
.L_1632:
        /*12bc*/ 	.word	0x00000000


	//----- nvinfo : EIATTR_CBANK_PARAM_SIZE
	.align		4
.L_1633:
        /*12c0*/ 	.byte	0x03, 0x19
        /*12c2*/ 	.short	0x0af0


	//----- nvinfo : EIATTR_PARAM_CBANK
	.align		4
        /*12c4*/ 	.byte	0x04, 0x0a
        /*12c6*/ 	.short	(.L_1635 - .L_1634)
	.align		4
.L_1634:
        /*12c8*/ 	.word	index@(.nv.constant0._ZN7cutlass13device_kernelIN5flash11enable_sm90INS1_16FlashAttnFwdSm90INS1_25CollectiveMainloopFwdSm90ILi2EN4cute5tupleIJNS5_1CILi1EEES8_S8_EEENS6_IJNS7_ILi192EEENS7_ILi128EEENS7_ILi64EEEEEELi64ENS_10bfloat16_tEfNS_4arch4Sm90ELb1ELb0ELb0ELb1ELb0ELb1ELb0ELb1ELb1ELb1ELb1ELb0EEENS1_21CollectiveEpilogueFwdINS6_IJSA_SC_SB_EEES9_SE_SG_Li384ELb1ELb1ELb1ELb0EEENS1_36VarlenDynamicPersistentTileSchedulerILi192ELi128ELi384ELi128ELb1ELb1ELb1ELb1ELb1ELb1EEEEEEEEEvNT_6ParamsE)
        /*12cc*/ 	.short	0x0210
        /*12ce*/ 	.short	0x0af0


	//----- nvinfo : EIATTR_SW_WAR
	.align		4
.L_1635:
        /*12d0*/ 	.byte	0x04, 0x36
        /*12d2*/ 	.short	(.L_1637 - .L_1636)
.L_1636:
        /*12d4*/ 	.word	0x00000008
.L_1637:


//--------------------- .nv.callgraph             --------------------------
	.section	.nv.callgraph,"",@"SHT_CUDA_CALLGRAPH"
	.align	4
	.sectionentsize	8
	.align		4
        /*0000*/ 	.word	0x00000000
	.align		4
        /*0004*/ 	.word	0xffffffff
	.align		4
        /*0008*/ 	.word	index@(_ZN7cutlass13device_kernelIN5flash11enable_sm90INS1_16FlashAttnFwdSm90INS1_25CollectiveMainloopFwdSm90ILi2EN4cute5tupleIJNS5_1CILi1EEES8_S8_EEENS6_IJNS7_ILi128EEENS7_ILi80EEENS7_ILi256EEEEEELi256ENS_10bfloat16_tEfNS_4arch4Sm90ELb0ELb0ELb0ELb0ELb0ELb0ELb0ELb1ELb1ELb1ELb1ELb0EEENS1_21CollectiveEpilogueFwdINS6_IJSA_SC_SB_EEES9_SE_SG_Li256ELb0ELb1ELb1ELb0EEENS1_19SingleTileSchedulerILb0ELb1ELb1ELi128EEEEEEEEEvNT_6ParamsE)
	.align		4
        /*000c*/ 	.word	index@(__assertfail)
	.align		4
        /*0010*/ 	.word	index@(_ZN7cutlass13device_kernelIN5flash11enable_sm90INS1_16FlashAttnFwdSm90INS1_25CollectiveMainloopFwdSm90ILi2EN4cute5tupleIJNS5_1CILi1EEES8_S8_EEENS6_IJNS7_ILi128EEENS7_ILi80EEENS7_ILi256EEEEEELi256ENS_10bfloat16_tEfNS_4arch4Sm90ELb0ELb0ELb0ELb1ELb0ELb0ELb0ELb1ELb1ELb1ELb1ELb0EEENS1_21CollectiveEpilogueFwdINS6_IJSA_SC_SB_EEES9_SE_SG_Li256ELb1ELb1ELb1ELb0EEENS1_36VarlenDynamicPersistentTileSchedulerILi128ELi80ELi256ELi128ELb1ELb1ELb1ELb0ELb1ELb1EEEEEEEEEvNT_6ParamsE)
	.align		4
        /*0014*/ 	.word	index@(__assertfail)
	.align		4
        /*0018*/ 	.word	index@(_ZN7cutlass13device_kernelIN5flash11enable_sm90INS1_16FlashAttnFwdSm90INS1_25CollectiveMainloopFwdSm90ILi2EN4cute5tupleIJNS5_1CILi1EEES8_S8_EEENS6_IJNS7_ILi128EEENS7_ILi80EEENS7_ILi256EEEEEELi256ENS_10bfloat16_tEfNS_4arch4Sm90ELb0ELb0ELb0ELb1ELb0ELb1ELb0ELb1ELb1ELb1ELb1ELb0EEENS1_21CollectiveEpilogueFwdINS6_IJSA_SC_SB_EEES9_SE_SG_Li256ELb1ELb1ELb1ELb0EEENS1_36VarlenDynamicPersistentTileSchedulerILi128ELi80ELi256ELi128ELb1ELb1ELb1ELb0ELb1ELb1EEEEEEEEEvNT_6ParamsE)
	.align		4
        /*001c*/ 	.word	index@(__assertfail)
	.align		4
        /*0020*/ 	.word	index@(_ZN7cutlass13device_kernelIN5flash11enable_sm90INS1_16FlashAttnFwdSm90INS1_25CollectiveMainloopFwdSm90ILi2EN4cute5tupleIJNS5_1CILi1EEES8_S8_EEENS6_IJNS7_ILi128EEENS7_ILi64EEENS7_ILi256EEEEEELi256ENS_10bfloat16_tEfNS_4arch4Sm90ELb0ELb1ELb0ELb0ELb0ELb0ELb0ELb1ELb1ELb1ELb1ELb0EEENS1_21CollectiveEpilogueFwdINS6_IJSA_SC_SB_EEES9_SE_SG_Li256ELb0ELb1ELb1ELb0EEENS1_19SingleTileSchedulerILb0ELb1ELb1ELi128EEEEEEEEEvNT_6ParamsE)
	.align		4
        /*0024*/ 	.word	index@(__assertfail)
	.align		4
        /*0028*/ 	.word	index@(_ZN7cutlass13device_kernelIN5flash11enable_sm90INS1_16FlashAttnFwdSm90INS1_25CollectiveMainloopFwdSm90ILi2EN4cute5tupleIJNS5_1CILi1EEES8_S8_EEENS6_IJNS7_ILi128EEENS7_ILi64EEENS7_ILi256EEEEEELi256ENS_10bfloat16_tEfNS_4arch4Sm90ELb0ELb1ELb0ELb1ELb0ELb0ELb0ELb1ELb1ELb1ELb1ELb0EEENS1_21CollectiveEpilogueFwdINS6_IJSA_SC_SB_EEES9_SE_SG_Li256ELb1ELb1ELb1ELb0EEENS1_36VarlenDynamicPersistentTileSchedulerILi128ELi64ELi256ELi128ELb1ELb1ELb1ELb1ELb0ELb1EEEEEEEEEvNT_6ParamsE)
	.align		4
        /*002c*/ 	.word	index@(__assertfail)
	.align		4
        /*0030*/ 	.word	index@(_ZN7cutlass13device_kernelIN5flash11enable_sm90INS1_16FlashAttnFwdSm90INS1_25CollectiveMainloopFwdSm90ILi2EN4cute5tupleIJNS5_1CILi1EEES8_S8_EEENS6_IJNS7_ILi128EEENS7_ILi64EEENS7_ILi256EEEEEELi256ENS_10bfloat16_tEfNS_4arch4Sm90ELb0ELb1ELb0ELb1ELb0ELb1ELb0ELb1ELb1ELb1ELb1ELb0EEENS1_21CollectiveEpilogueFwdINS6_IJSA_SC_SB_EEES9_SE_SG_Li256ELb1ELb1ELb1ELb0EEENS1_36VarlenDynamicPersistentTileSchedulerILi128ELi64ELi256ELi128ELb1ELb1ELb1ELb1ELb0ELb1EEEEEEEEEvNT_6ParamsE)
	.align		4
        /*0034*/ 	.word	index@(__assertfail)
	.align		4
        /*0038*/ 	.word	index@(_ZN7cutlass13device_kernelIN5flash11enable_sm90INS1_16FlashAttnFwdSm90INS1_25CollectiveMainloopFwdSm90ILi2EN4cute5tupleIJNS5_1CILi1EEES8_S8_EEENS6_IJNS7_ILi128EEENS7_ILi80EEENS7_ILi256EEEEEELi256ENS_10bfloat16_tEfNS_4arch4Sm90ELb1ELb0ELb0ELb0ELb0ELb0ELb0ELb1ELb1ELb1ELb1ELb0EEENS1_21CollectiveEpilogueFwdINS6_IJSA_SC_SB_EEES9_SE_SG_Li256ELb0ELb1ELb1ELb0EEENS1_19SingleTileSchedulerILb0ELb1ELb1ELi128EEEEEEEEEvNT_6ParamsE)
	.align		4
        /*003c*/ 	.word	index@(__assertfail)
	.align		4
        /*0040*/ 	.word	index@(_ZN7cutlass13device_kernelIN5flash11enable_sm90INS1_16FlashAttnFwdSm90INS1_25CollectiveMainloopFwdSm90ILi2EN4cute5tupleIJNS5_1CILi1EEES8_S8_EEENS6_IJNS7_ILi128EEENS7_ILi80EEENS7_ILi256EEEEEELi256ENS_10bfloat16_tEfNS_4arch4Sm90ELb1ELb0ELb0ELb1ELb0ELb0ELb0ELb1ELb1ELb1ELb1ELb0EEENS1_21CollectiveEpilogueFwdINS6_IJSA_SC_SB_EEES9_SE_SG_Li256ELb1ELb1ELb1ELb0EEENS1_36VarlenDynamicPersistentTileSchedulerILi128ELi80ELi256ELi128ELb1ELb1ELb1ELb1ELb1ELb1EEEEEEEEEvNT_6ParamsE)
	.align		4
        /*0044*/ 	.word	index@(__assertfail)
	.align		4
        /*0048*/ 	.word	index@(_ZN7cutlass13device_kernelIN5flash11enable_sm90INS1_16FlashAttnFwdSm90INS1_25CollectiveMainloopFwdSm90ILi2EN4cute5tupleIJNS5_1CILi1EEES8_S8_EEENS6_IJNS7_ILi128EEENS7_ILi80EEENS7_ILi256EEEEEELi256ENS_10bfloat16_tEfNS_4arch4Sm90ELb1ELb0ELb0ELb1ELb0ELb1ELb0ELb1ELb1ELb1ELb1ELb0EEENS1_21CollectiveEpilogueFwdINS6_IJSA_SC_SB_EEES9_SE_SG_Li256ELb1ELb1ELb1ELb0EEENS1_36VarlenDynamicPersistentTileSchedulerILi128ELi80ELi256ELi128ELb1ELb1ELb1ELb1ELb1ELb1EEEEEEEEEvNT_6ParamsE)
	.align		4
        /*004c*/ 	.word	index@(__assertfail)
	.align		4
        /*0050*/ 	.word	index@(_ZN7cutlass13device_kernelIN5flash11enable_sm90INS1_16FlashAttnFwdSm90INS1_25CollectiveMainloopFwdSm90ILi2EN4cute5tupleIJNS5_1CILi1EEES8_S8_EEENS6_IJNS7_ILi128EEENS7_ILi112EEENS7_ILi192EEEEEELi192ENS_10bfloat16_tEfNS_4arch4Sm90ELb0ELb0ELb0ELb0ELb0ELb0ELb0ELb1ELb1ELb1ELb1ELb0EEENS1_21CollectiveEpilogueFwdINS6_IJSA_SC_SB_EEES9_SE_SG_Li256ELb0ELb1ELb1ELb0EEENS1_19SingleTileSchedulerILb0ELb1ELb1ELi128EEEEEEEEEvNT_6ParamsE)
	.align		4
        /*0054*/ 	.word	index@(__assertfail)
	.align		4
        /*0058*/ 	.word	index@(_ZN7cutlass13device_kernelIN5flash11enable_sm90INS1_16FlashAttnFwdSm90INS1_25CollectiveMainloopFwdSm90ILi2EN4cute5tupleIJNS5_1CILi1EEES8_S8_EEENS6_IJNS7_ILi128EEENS7_ILi112EEENS7_ILi192EEEEEELi192ENS_10bfloat16_tEfNS_4arch4Sm90ELb0ELb0ELb0ELb1ELb0ELb0ELb0ELb1ELb1ELb1ELb1ELb0EEENS1_21CollectiveEpilogueFwdINS6_IJSA_SC_SB_EEES9_SE_SG_Li256ELb1ELb1ELb1ELb0EEENS1_36VarlenDynamicPersistentTileSchedulerILi128ELi112ELi256ELi128ELb1ELb1ELb1ELb0ELb1ELb1EEEEEEEEEvNT_6ParamsE)
	.align		4
        /*005c*/ 	.word	index@(__assertfail)
	.align		4
        /*0060*/ 	.word	index@(_ZN7cutlass13device_kernelIN5flash11enable_sm90INS1_16FlashAttnFwdSm90INS1_25CollectiveMainloopFwdSm90ILi2EN4cute5tupleIJNS5_1CILi1EEES8_S8_EEENS6_IJNS7_ILi128EEENS7_ILi112EEENS7_ILi192EEEEEELi192ENS_10bfloat16_tEfNS_4arch4Sm90ELb0ELb0ELb0ELb1ELb0ELb1ELb0ELb1ELb1ELb1ELb1ELb0EEENS1_21CollectiveEpilogueFwdINS6_IJSA_SC_SB_EEES9_SE_SG_Li256ELb1ELb1ELb1ELb0EEENS1_36VarlenDynamicPersistentTileSchedulerILi128ELi112ELi256ELi128ELb1ELb1ELb1ELb0ELb1ELb1EEEEEEEEEvNT_6ParamsE)
	.align		4
        /*0064*/ 	.word	index@(__assertfail)
	.align		4
        /*0068*/ 	.word	index@(_ZN7cutlass13device_kernelIN5flash11enable_sm90INS1_16FlashAttnFwdSm90INS1_25CollectiveMainloopFwdSm90ILi2EN4cute5tupleIJNS5_1CILi1EEES8_S8_EEENS6_IJNS7_ILi128EEENS7_ILi96EEENS7_ILi192EEEEEELi192ENS_10bfloat16_tEfNS_4arch4Sm90ELb0ELb1ELb0ELb0ELb0ELb0ELb0ELb1ELb1ELb1ELb1ELb0EEENS1_21CollectiveEpilogueFwdINS6_IJSA_SC_SB_EEES9_SE_SG_Li256ELb0ELb1ELb1ELb0EEENS1_19SingleTileSchedulerILb0ELb1ELb1ELi128EEEEEEEEEvNT_6ParamsE)
	.align		4
        /*006c*/ 	.word	index@(__assertfail)
	.align		4
        /*0070*/ 	.word	index@(_ZN7cutlass13device_kernelIN5flash11enable_sm90INS1_16FlashAttnFwdSm90INS1_25CollectiveMainloopFwdSm90ILi2EN4cute5tupleIJNS5_1CILi1EEES8_S8_EEENS6_IJNS7_ILi128EEENS7_ILi96EEENS7_ILi192EEEEEELi192ENS_10bfloat16_tEfNS_4arch4Sm90ELb0ELb1ELb0ELb1ELb0ELb0ELb0ELb1ELb1ELb1ELb1ELb0EEENS1_21CollectiveEpilogueFwdINS6_IJSA_SC_SB_EEES9_SE_SG_Li256ELb1ELb1ELb1ELb0EEENS1_36VarlenDynamicPersistentTileSchedulerILi128ELi96ELi256ELi128ELb1ELb1ELb1ELb1ELb0ELb1EEEEEEEEEvNT_6ParamsE)
	.align		4
        /*0074*/ 	.word	index@(__assertfail)
	.align		4
        /*0078*/ 	.word	index@(_ZN7cutlass13device_kernelIN5flash11enable_sm90INS1_16FlashAttnFwdSm90INS1_25CollectiveMainloopFwdSm90ILi2EN4cute5tupleIJNS5_1CILi1EEES8_S8_EEENS6_IJNS7_ILi128EEENS7_ILi96EEENS7_ILi192EEEEEELi192ENS_10bfloat16_tEfNS_4arch4Sm90ELb0ELb1ELb0ELb1ELb0ELb1ELb0ELb1ELb1ELb1ELb1ELb0EEENS1_21CollectiveEpilogueFwdINS6_IJSA_SC_SB_EEES9_SE_SG_Li256ELb1ELb1ELb1ELb0EEENS1_36VarlenDynamicPersistentTileSchedulerILi128ELi96ELi256ELi128ELb1ELb1ELb1ELb1ELb0ELb1EEEEEEEEEvNT_6ParamsE)
	.align		4
        /*007c*/ 	.word	index@(__assertfail)
	.align		4
        /*0080*/ 	.word	index@(_ZN7cutlass13device_kernelIN5flash11enable_sm90INS1_16FlashAttnFwdSm90INS1_25CollectiveMainloopFwdSm90ILi2EN4cute5tupleIJNS5_1CILi1EEES8_S8_EEENS6_IJNS7_ILi128EEENS7_ILi112EEENS7_ILi192EEEEEELi192ENS_10bfloat16_tEfNS_4arch4Sm90ELb1ELb0ELb0ELb0ELb0ELb0ELb0ELb1ELb1ELb1ELb1ELb0EEENS1_21CollectiveEpilogueFwdINS6_IJSA_SC_SB_EEES9_SE_SG_Li256ELb0ELb1ELb1ELb0EEENS1_19SingleTileSchedulerILb0ELb1ELb1ELi128EEEEEEEEEvNT_6ParamsE)
	.align		4
        /*0084*/ 	.word	index@(__assertfail)
	.align		4
        /*0088*/ 	.word	index@(_ZN7cutlass13device_kernelIN5flash11enable_sm90INS1_16FlashAttnFwdSm90INS1_25CollectiveMainloopFwdSm90ILi2EN4cute5tupleIJNS5_1CILi1EEES8_S8_EEENS6_IJNS7_ILi128EEENS7_ILi112EEENS7_ILi192EEEEEELi192ENS_10bfloat16_tEfNS_4arch4Sm90ELb1ELb0ELb0ELb1ELb0ELb0ELb0ELb1ELb1ELb1ELb1ELb0EEENS1_21CollectiveEpilogueFwdINS6_IJSA_SC_SB_EEES9_SE_SG_Li256ELb1ELb1ELb1ELb0EEENS1_36VarlenDynamicPersistentTileSchedulerILi128ELi112ELi256ELi128ELb1ELb1ELb1ELb1ELb1ELb1EEEEEEEEEvNT_6ParamsE)
	.align		4
        /*008c*/ 	.word	index@(__assertfail)
	.align		4
        /*0090*/ 	.word	index@(_ZN7cutlass13device_kernelIN5flash11enable_sm90INS1_16FlashAttnFwdSm90INS1_25CollectiveMainloopFwdSm90ILi2EN4cute5tupleIJNS5_1CILi1EEES8_S8_EEENS6_IJNS7_ILi128EEENS7_ILi112EEENS7_ILi192EEEEEELi192ENS_10bfloat16_tEfNS_4arch4Sm90ELb1ELb0ELb0ELb1ELb0ELb1ELb0ELb1ELb1ELb1ELb1ELb0EEENS1_21CollectiveEpilogueFwdINS6_IJSA_SC_SB_EEES9_SE_SG_Li256ELb1ELb1ELb1ELb0EEENS1_36VarlenDynamicPersistentTileSchedulerILi128ELi112ELi256ELi128ELb1ELb1ELb1ELb1ELb1ELb1EEEEEEEEEvNT_6ParamsE)
	.align		4
        /*0094*/ 	.word	index@(__assertfail)
	.align		4
        /*0098*/ 	.word	index@(_ZN7cutlass13device_kernelIN5flash11enable_sm90INS1_16FlashAttnFwdSm90INS1_25CollectiveMainloopFwdSm90ILi2EN4cute5tupleIJNS5_1CILi1EEES8_S8_EEENS6_IJNS7_ILi128EEENS7_ILi176EEESA_EEELi128ENS_10bfloat16_tEfNS_4arch4Sm90ELb0ELb0ELb0ELb0ELb0ELb0ELb0ELb1ELb1ELb1ELb1ELb0EEENS1_21CollectiveEpilogueFwdINS6_IJSA_SA_SB_EEES9_SD_SF_Li256ELb0ELb1ELb1ELb0EEENS1_19SingleTileSchedulerILb0ELb1ELb1ELi128EEEEEEEEEvNT_6ParamsE)
	.align		4
        /*009c*/ 	.word	index@(__assertfail)
	.align		4
        /*00a0*/ 	.word	index@(_ZN7cutlass13device_kernelIN5flash11enable_sm90INS1_16FlashAttnFwdSm90INS1_25CollectiveMainloopFwdSm90ILi2EN4cute5tupleIJNS5_1CILi1EEES8_S8_EEENS6_IJNS7_ILi128EEENS7_ILi176EEESA_EEELi128ENS_10bfloat16_tEfNS_4arch4Sm90ELb0ELb0ELb0ELb1ELb0ELb0ELb0ELb1ELb1ELb1ELb1ELb0EEENS1_21CollectiveEpilogueFwdINS6_IJSA_SA_SB_EEES9_SD_SF_Li256ELb1ELb1ELb1ELb0EEENS1_36VarlenDynamicPersistentTileSchedulerILi128ELi176ELi256ELi128ELb1ELb1ELb1ELb0ELb1ELb1EEEEEEEEEvNT_6ParamsE)
	.align		4
        /*00a4*/ 	.word	index@(__assertfail)
	.align		4
        /*00a8*/ 	.word	index@(_ZN7cutlass13device_kernelIN5flash11enable_sm90INS1_16FlashAttnFwdSm90INS1_25CollectiveMainloopFwdSm90ILi2EN4cute5tupleIJNS5_1CILi1EEES8_S8_EEENS6_IJNS7_ILi128EEENS7_ILi176EEESA_EEELi128ENS_10bfloat16_tEfNS_4arch4Sm90ELb0ELb0ELb0ELb1ELb0ELb1ELb0ELb1ELb1ELb1ELb1ELb0EEENS1_21CollectiveEpilogueFwdINS6_IJSA_SA_SB_EEES9_SD_SF_Li256ELb1ELb1ELb1ELb0EEENS1_36VarlenDynamicPersistentTileSchedulerILi128ELi176ELi256ELi128ELb1ELb1ELb1ELb0ELb1ELb1EEEEEEEEEvNT_6ParamsE)
	.align		4
        /*00ac*/ 	.word	index@(__assertfail)
	.align		4
        /*00b0*/ 	.word	index@(_ZN7cutlass13device_kernelIN5flash11enable_sm90INS1_16FlashAttnFwdSm90INS1_25CollectiveMainloopFwdSm90ILi2EN4cute5tupleIJNS5_1CILi1EEES8_S8_EEENS6_IJNS7_ILi128EEESA_SA_EEELi128ENS_10bfloat16_tEfNS_4arch4Sm90ELb0ELb1ELb0ELb0ELb0ELb0ELb0ELb1ELb1ELb1ELb1ELb0EEENS1_21CollectiveEpilogueFwdISB_S9_SC_SE_Li256ELb0ELb1ELb1ELb0EEENS1_19SingleTileSchedulerILb0ELb1ELb1ELi128EEEEEEEEEvNT_6ParamsE)
	.align		4
        /*00b4*/ 	.word	index@(__assertfail)
	.align		4
        /*00b8*/ 	.word	index@(_ZN7cutlass13device_kernelIN5flash11enable_sm90INS1_16FlashAttnFwdSm90INS1_25CollectiveMainloopFwdSm90ILi2EN4cute5tupleIJNS5_1CILi1EEES8_S8_EEENS6_IJNS7_ILi128EEESA_SA_EEELi128ENS_10bfloat16_tEfNS_4arch4Sm90ELb0ELb1ELb0ELb1ELb0ELb0ELb0ELb1ELb1ELb1ELb1ELb0EEENS1_21CollectiveEpilogueFwdISB_S9_SC_SE_Li256ELb1ELb1ELb1ELb0EEENS1_36VarlenDynamicPersistentTileSchedulerILi128ELi128ELi256ELi128ELb1ELb1ELb1ELb1ELb0ELb1EEEEEEEEEvNT_6ParamsE)
	.align		4
        /*00bc*/ 	.word	index@(__assertfail)
	.align		4
        /*00c0*/ 	.word	index@(_ZN7cutlass13device_kernelIN5flash11enable_sm90INS1_16FlashAttnFwdSm90INS1_25CollectiveMainloopFwdSm90ILi2EN4cute5tupleIJNS5_1CILi1EEES8_S8_EEENS6_IJNS7_ILi128EEESA_SA_EEELi128ENS_10bfloat16_tEfNS_4arch4Sm90ELb0ELb1ELb0ELb1ELb0ELb1ELb0ELb1ELb1ELb1ELb1ELb0EEENS1_21CollectiveEpilogueFwdISB_S9_SC_SE_Li256ELb1ELb1ELb1ELb0EEENS1_36VarlenDynamicPersistentTileSchedulerILi128ELi128ELi256ELi128ELb1ELb1ELb1ELb1ELb0ELb1EEEEEEEEEvNT_6ParamsE)
	.align		4
        /*00c4*/ 	.word	index@(__assertfail)
	.align		4
        /*00c8*/ 	.word	index@(_ZN7cutlass13device_kernelIN5flash11enable_sm90INS1_16FlashAttnFwdSm90INS1_25CollectiveMainloopFwdSm90ILi2EN4cute5tupleIJNS5_1CILi1EEES8_S8_EEENS6_IJNS7_ILi128EEESA_SA_EEELi128ENS_10bfloat16_tEfNS_4arch4Sm90ELb1ELb0ELb0ELb0ELb0ELb0ELb0ELb1ELb1ELb1ELb1ELb0EEENS1_21CollectiveEpilogueFwdISB_S9_SC_SE_Li256ELb0ELb1ELb1ELb0EEENS1_19SingleTileSchedulerILb0ELb1ELb1ELi128EEEEEEEEEvNT_6ParamsE)
	.align		4
        /*00cc*/ 	.word	index@(__assertfail)
	.align		4
        /*00d0*/ 	.word	index@(_ZN7cutlass13device_kernelIN5flash11enable_sm90INS1_16FlashAttnFwdSm90INS1_25CollectiveMainloopFwdSm90ILi2EN4cute5tupleIJNS5_1CILi1EEES8_S8_EEENS6_IJNS7_ILi128EEESA_SA_EEELi128ENS_10bfloat16_tEfNS_4arch4Sm90ELb1ELb0ELb0ELb1ELb0ELb0ELb0ELb1ELb1ELb1ELb1ELb0EEENS1_21CollectiveEpilogueFwdISB_S9_SC_SE_Li256ELb1ELb1ELb1ELb0EEENS1_36VarlenDynamicPersistentTileSchedulerILi128ELi128ELi256ELi128ELb1ELb1ELb1ELb1ELb1ELb1EEEEEEEEEvNT_6ParamsE)
	.align		4
        /*00d4*/ 	.word	index@(__assertfail)
	.align		4
        /*00d8*/ 	.word	index@(_ZN7cutlass13device_kernelIN5flash11enable_sm90INS1_16FlashAttnFwdSm90INS1_25CollectiveMainloopFwdSm90ILi2EN4cute5tupleIJNS5_1CILi1EEES8_S8_EEENS6_IJNS7_ILi128EEESA_SA_EEELi128ENS_10bfloat16_tEfNS_4arch4Sm90ELb1ELb0ELb0ELb1ELb0ELb1ELb0ELb1ELb1ELb1ELb1ELb0EEENS1_21CollectiveEpilogueFwdISB_S9_SC_SE_Li256ELb1ELb1ELb1ELb0EEENS1_36VarlenDynamicPersistentTileSchedulerILi128ELi128ELi256ELi128ELb1ELb1ELb1ELb1ELb1ELb1EEEEEEEEEvNT_6ParamsE)
	.align		4
        /*00dc*/ 	.word	index@(__assertfail)
	.align		4
        /*00e0*/ 	.word	index@(_ZN7cutlass13device_kernelIN5flash11enable_sm90INS1_16FlashAttnFwdSm90INS1_25CollectiveMainloopFwdSm90ILi2EN4cute5tupleIJNS5_1CILi1EEES8_S8_EEENS6_IJNS7_ILi192EEENS7_ILi144EEENS7_ILi96EEEEEELi96ENS_10bfloat16_tEfNS_4arch4Sm90ELb0ELb0ELb0ELb0ELb0ELb0ELb0ELb0ELb1ELb1ELb1ELb0EEENS1_21CollectiveEpilogueFwdINS6_IJSA_SC_SB_EEES9_SE_SG_Li384ELb0ELb1ELb1ELb0EEENS1_19SingleTileSchedulerILb0ELb1ELb1ELi192EEEEEEEEEvNT_6ParamsE)
	.align		4
        /*00e4*/ 	.word	index@(__assertfail)
	.align		4
        /*00e8*/ 	.word	index@(_ZN7cutlass13device_kernelIN5flash11enable_sm90INS1_16FlashAttnFwdSm90INS1_25CollectiveMainloopFwdSm90ILi2EN4cute5tupleIJNS5_1CILi1EEES8_S8_EEENS6_IJNS7_ILi192EEENS7_ILi144EEENS7_ILi96EEEEEELi96ENS_10bfloat16_tEfNS_4arch4Sm90ELb0ELb0ELb0ELb1ELb0ELb0ELb0ELb0ELb1ELb1ELb1ELb0EEENS1_21CollectiveEpilogueFwdINS6_IJSA_SC_SB_EEES9_SE_SG_Li384ELb1ELb1ELb1ELb0EEENS1_36VarlenDynamicPersistentTileSchedulerILi192ELi144ELi384ELi128ELb1ELb1ELb1ELb0ELb1ELb1EEEEEEEEEvNT_6ParamsE)
	.align		4
        /*00ec*/ 	.word	index@(__assertfail)
	.align		4
        /*00f0*/ 	.word	index@(_ZN7cutlass13device_kernelIN5flash11enable_sm90INS1_16FlashAttnFwdSm90INS1_25CollectiveMainloopFwdSm90ILi2EN4cute5tupleIJNS5_1CILi1EEES8_S8_EEENS6_IJNS7_ILi192EEENS7_ILi144EEENS7_ILi96EEEEEELi96ENS_10bfloat16_tEfNS_4arch4Sm90ELb0ELb0ELb0ELb1ELb0ELb1ELb0ELb0ELb1ELb1ELb1ELb0EEENS1_21CollectiveEpilogueFwdINS6_IJSA_SC_SB_EEES9_SE_SG_Li384ELb1ELb1ELb1ELb0EEENS1_36VarlenDynamicPersistentTileSchedulerILi192ELi144ELi384ELi128ELb1ELb1ELb1ELb0ELb1ELb1EEEEEEEEEvNT_6ParamsE)
	.align		4
        /*00f4*/ 	.word	index@(__assertfail)
	.align		4
        /*00f8*/ 	.word	index@(_ZN7cutlass13device_kernelIN5flash11enable_sm90INS1_16FlashAttnFwdSm90INS1_25CollectiveMainloopFwdSm90ILi2EN4cute5tupleIJNS5_1CILi1EEES8_S8_EEENS6_IJNS7_ILi192EEENS7_ILi128EEENS7_ILi96EEEEEELi96ENS_10bfloat16_tEfNS_4arch4Sm90ELb0ELb1ELb0ELb0ELb0ELb0ELb0ELb0ELb1ELb1ELb1ELb0EEENS1_21CollectiveEpilogueFwdINS6_IJSA_SC_SB_EEES9_SE_SG_Li384ELb0ELb1ELb1ELb0EEENS1_19SingleTileSchedulerILb0ELb1ELb1ELi192EEEEEEEEEvNT_6ParamsE)
	.align		4
        /*00fc*/ 	.word	index@(__assertfail)
	.align		4
        /*0100*/ 	.word	index@(_ZN7cutlass13device_kernelIN5flash11enable_sm90INS1_16FlashAttnFwdSm90INS1_25CollectiveMainloopFwdSm90ILi2EN4cute5tupleIJNS5_1CILi1EEES8_S8_EEENS6_IJNS7_ILi192EEENS7_ILi128EEENS7_ILi96EEEEEELi96ENS_10bfloat16_tEfNS_4arch4Sm90ELb0ELb1ELb0ELb1ELb0ELb0ELb0ELb0ELb1ELb1ELb1ELb0EEENS1_21CollectiveEpilogueFwdINS6_IJSA_SC_SB_EEES9_SE_SG_Li384ELb1ELb1ELb1ELb0EEENS1_36VarlenDynamicPersistentTileSchedulerILi192ELi128ELi384ELi128ELb1ELb1ELb1ELb1ELb0ELb1EEEEEEEEEvNT_6ParamsE)
	.align		4
        /*0104*/ 	.word	index@(__assertfail)
	.align		4
        /*0108*/ 	.word	index@(_ZN7cutlass13device_kernelIN5flash11enable_sm90INS1_16FlashAttnFwdSm90INS1_25CollectiveMainloopFwdSm90ILi2EN4cute5tupleIJNS5_1CILi1EEES8_S8_EEENS6_IJNS7_ILi192EEENS7_ILi128EEENS7_ILi96EEEEEELi96ENS_10bfloat16_tEfNS_4arch4Sm90ELb0ELb1ELb0ELb1ELb0ELb1ELb0ELb0ELb1ELb1ELb1ELb0EEENS1_21CollectiveEpilogueFwdINS6_IJSA_SC_SB_EEES9_SE_SG_Li384ELb1ELb1ELb1ELb0EEENS1_36VarlenDynamicPersistentTileSchedulerILi192ELi128ELi384ELi128ELb1ELb1ELb1ELb1ELb0ELb1EEEEEEEEEvNT_6ParamsE)
	.align		4
        /*010c*/ 	.word	index@(__assertfail)
	.align		4
        /*0110*/ 	.word	index@(_ZN7cutlass13device_kernelIN5flash11enable_sm90INS1_16FlashAttnFwdSm90INS1_25CollectiveMainloopFwdSm90ILi2EN4cute5tupleIJNS5_1CILi1EEES8_S8_EEENS6_IJNS7_ILi192EEENS7_ILi144EEENS7_ILi96EEEEEELi96ENS_10bfloat16_tEfNS_4arch4Sm90ELb1ELb0ELb0ELb0ELb0ELb0ELb0ELb0ELb1ELb1ELb1ELb0EEENS1_21CollectiveEpilogueFwdINS6_IJSA_SC_SB_EEES9_SE_SG_Li384ELb0ELb1ELb1ELb0EEENS1_19SingleTileSchedulerILb0ELb1ELb1ELi192EEEEEEEEEvNT_6ParamsE)
	.align		4
        /*0114*/ 	.word	index@(__assertfail)
	.align		4
        /*0118*/ 	.word	index@(_ZN7cutlass13device_kernelIN5flash11enable_sm90INS1_16FlashAttnFwdSm90INS1_25CollectiveMainloopFwdSm90ILi2EN4cute5tupleIJNS5_1CILi1EEES8_S8_EEENS6_IJNS7_ILi192EEENS7_ILi144EEENS7_ILi96EEEEEELi96ENS_10bfloat16_tEfNS_4arch4Sm90ELb1ELb0ELb0ELb1ELb0ELb0ELb0ELb0ELb1ELb1ELb1ELb0EEENS1_21CollectiveEpilogueFwdINS6_IJSA_SC_SB_EEES9_SE_SG_Li384ELb1ELb1ELb1ELb0EEENS1_36VarlenDynamicPersistentTileSchedulerILi192ELi144ELi384ELi128ELb1ELb1ELb1ELb1ELb1ELb1EEEEEEEEEvNT_6ParamsE)
	.align		4
        /*011c*/ 	.word	index@(__assertfail)
	.align		4
        /*0120*/ 	.word	index@(_ZN7cutlass13device_kernelIN5flash11enable_sm90INS1_16FlashAttnFwdSm90INS1_25CollectiveMainloopFwdSm90ILi2EN4cute5tupleIJNS5_1CILi1EEES8_S8_EEENS6_IJNS7_ILi192EEENS7_ILi144EEENS7_ILi96EEEEEELi96ENS_10bfloat16_tEfNS_4arch4Sm90ELb1ELb0ELb0ELb1ELb0ELb1ELb0ELb0ELb1ELb1ELb1ELb0EEENS1_21CollectiveEpilogueFwdINS6_IJSA_SC_SB_EEES9_SE_SG_Li384ELb1ELb1ELb1ELb0EEENS1_36VarlenDynamicPersistentTileSchedulerILi192ELi144ELi384ELi128ELb1ELb1ELb1ELb1ELb1ELb1EEEEEEEEEvNT_6ParamsE)
	.align		4
        /*0124*/ 	.word	index@(__assertfail)
	.align		4
        /*0128*/ 	.word	index@(_ZN7cutlass13device_kernelIN5flash11enable_sm90INS1_16FlashAttnFwdSm90INS1_25CollectiveMainloopFwdSm90ILi2EN4cute5tupleIJNS5_1CILi1EEES8_S8_EEENS6_IJNS7_ILi192EEESA_NS7_ILi64EEEEEELi64ENS_10bfloat16_tEfNS_4arch4Sm90ELb0ELb0ELb0ELb0ELb0ELb0ELb0ELb0ELb1ELb1ELb1ELb0EEENS1_21CollectiveEpilogueFwdINS6_IJSA_SB_SA_EEES9_SD_SF_Li384ELb0ELb1ELb1ELb0EEENS1_19SingleTileSchedulerILb0ELb1ELb1ELi192EEEEEEEEEvNT_6ParamsE)
	.align		4
        /*012c*/ 	.word	index@(__assertfail)
	.align		4
        /*0130*/ 	.word	index@(_ZN7cutlass13device_kernelIN5flash11enable_sm90INS1_16FlashAttnFwdSm90INS1_25CollectiveMainloopFwdSm90ILi2EN4cute5tupleIJNS5_1CILi1EEES8_S8_EEENS6_IJNS7_ILi192EEESA_NS7_ILi64EEEEEELi64ENS_10bfloat16_tEfNS_4arch4Sm90ELb0ELb0ELb0ELb1ELb0ELb0ELb0ELb0ELb1ELb1ELb1ELb0EEENS1_21CollectiveEpilogueFwdINS6_IJSA_SB_SA_EEES9_SD_SF_Li384ELb1ELb1ELb1ELb0EEENS1_36VarlenDynamicPersistentTileSchedulerILi192ELi192ELi384ELi128ELb1ELb1ELb1ELb0ELb1ELb1EEEEEEEEEvNT_6ParamsE)
	.align		4
        /*0134*/ 	.word	index@(__assertfail)
	.align		4
        /*0138*/ 	.word	index@(_ZN7cutlass13device_kernelIN5flash11enable_sm90INS1_16FlashAttnFwdSm90INS1_25CollectiveMainloopFwdSm90ILi2EN4cute5tupleIJNS5_1CILi1EEES8_S8_EEENS6_IJNS7_ILi192EEESA_NS7_ILi64EEEEEELi64ENS_10bfloat16_tEfNS_4arch4Sm90ELb0ELb0ELb0ELb1ELb0ELb1ELb0ELb0ELb1ELb1ELb1ELb0EEENS1_21CollectiveEpilogueFwdINS6_IJSA_SB_SA_EEES9_SD_SF_Li384ELb1ELb1ELb1ELb0EEENS1_36VarlenDynamicPersistentTileSchedulerILi192ELi192ELi384ELi128ELb1ELb1ELb1ELb0ELb1ELb1EEEEEEEEEvNT_6ParamsE)
	.align		4
        /*013c*/ 	.word	index@(__assertfail)
	.align		4
        /*0140*/ 	.word	index@(_ZN7cutlass13device_kernelIN5flash11enable_sm90INS1_16FlashAttnFwdSm90INS1_25CollectiveMainloopFwdSm90ILi2EN4cute5tupleIJNS5_1CILi1EEES8_S8_EEENS6_IJNS7_ILi192EEENS7_ILi128EEENS7_ILi64EEEEEELi64ENS_10bfloat16_tEfNS_4arch4Sm90ELb0ELb1ELb0ELb0ELb0ELb0ELb0ELb1ELb1ELb1ELb1ELb0EEENS1_21CollectiveEpilogueFwdINS6_IJSA_SC_SB_EEES9_SE_SG_Li384ELb0ELb1ELb1ELb0EEENS1_19SingleTileSchedulerILb0ELb1ELb1ELi192EEEEEEEEEvNT_6ParamsE)
	.align		4
        /*0144*/ 	.word	index@(__assertfail)
	.align		4
        /*0148*/ 	.word	index@(_ZN7cutlass13device_kernelIN5flash11enable_sm90INS1_16FlashAttnFwdSm90INS1_25CollectiveMainloopFwdSm90ILi2EN4cute5tupleIJNS5_1CILi1EEES8_S8_EEENS6_IJNS7_ILi192EEENS7_ILi128EEENS7_ILi64EEEEEELi64ENS_10bfloat16_tEfNS_4arch4Sm90ELb0ELb1ELb0ELb1ELb0ELb0ELb0ELb1ELb1ELb1ELb1ELb0EEENS1_21CollectiveEpilogueFwdINS6_IJSA_SC_SB_EEES9_SE_SG_Li384ELb1ELb1ELb1ELb0EEENS1_36VarlenDynamicPersistentTileSchedulerILi192ELi128ELi384ELi128ELb1ELb1ELb1ELb1ELb0ELb1EEEEEEEEEvNT_6ParamsE)
	.align		4
        /*014c*/ 	.word	index@(__assertfail)
	.align		4
        /*0150*/ 	.word	index@(_ZN7cutlass13device_kernelIN5flash11enable_sm90INS1_16FlashAttnFwdSm90INS1_25CollectiveMainloopFwdSm90ILi2EN4cute5tupleIJNS5_1CILi1EEES8_S8_EEENS6_IJNS7_ILi192EEENS7_ILi128EEENS7_ILi64EEEEEELi64ENS_10bfloat16_tEfNS_4arch4Sm90ELb0ELb1ELb0ELb1ELb0ELb1ELb0ELb1ELb1ELb1ELb1ELb0EEENS1_21CollectiveEpilogueFwdINS6_IJSA_SC_SB_EEES9_SE_SG_Li384ELb1ELb1ELb1ELb0EEENS1_36VarlenDynamicPersistentTileSchedulerILi192ELi128ELi384ELi128ELb1ELb1ELb1ELb1ELb0ELb1EEEEEEEEEvNT_6ParamsE)
	.align		4
        /*0154*/ 	.word	index@(__assertfail)
	.align		4
        /*0158*/ 	.word	index@(_ZN7cutlass13device_kernelIN5flash11enable_sm90INS1_16FlashAttnFwdSm90INS1_25CollectiveMainloopFwdSm90ILi2EN4cute5tupleIJNS5_1CILi1EEES8_S8_EEENS6_IJNS7_ILi192EEENS7_ILi128EEENS7_ILi64EEEEEELi64ENS_10bfloat16_tEfNS_4arch4Sm90ELb1ELb0ELb0ELb0ELb0ELb0ELb0ELb1ELb1ELb1ELb1ELb0EEENS1_21CollectiveEpilogueFwdINS6_IJSA_SC_SB_EEES9_SE_SG_Li384ELb0ELb1ELb1ELb0EEENS1_19SingleTileSchedulerILb0ELb1ELb1ELi192EEEEEEEEEvNT_6ParamsE)
	.align		4
        /*015c*/ 	.word	index@(__assertfail)
	.align		4
        /*0160*/ 	.word	index@(_ZN7cutlass13device_kernelIN5flash11enable_sm90INS1_16FlashAttnFwdSm90INS1_25CollectiveMainloopFwdSm90ILi2EN4cute5tupleIJNS5_1CILi1EEES8_S8_EEENS6_IJNS7_ILi192EEENS7_ILi128EEENS7_ILi64EEEEEELi64ENS_10bfloat16_tEfNS_4arch4Sm90ELb1ELb0ELb0ELb1ELb0ELb0ELb0ELb1ELb1ELb1ELb1ELb0EEENS1_21CollectiveEpilogueFwdINS6_IJSA_SC_SB_EEES9_SE_SG_Li384ELb1ELb1ELb1ELb0EEENS1_36VarlenDynamicPersistentTileSchedulerILi192ELi128ELi384ELi128ELb1ELb1ELb1ELb1ELb1ELb1EEEEEEEEEvNT_6ParamsE)
	.align		4
        /*0164*/ 	.word	index@(__assertfail)
	.align		4
        /*0168*/ 	.word	index@(_ZN7cutlass13device_kernelIN5flash11enable_sm90INS1_16FlashAttnFwdSm90INS1_25CollectiveMainloopFwdSm90ILi2EN4cute5tupleIJNS5_1CILi1EEES8_S8_EEENS6_IJNS7_ILi192EEENS7_ILi128EEENS7_ILi64EEEEEELi64ENS_10bfloat16_tEfNS_4arch4Sm90ELb1ELb0ELb0ELb1ELb0ELb1ELb0ELb1ELb1ELb1ELb1ELb0EEENS1_21CollectiveEpilogueFwdINS6_IJSA_SC_SB_EEES9_SE_SG_Li384ELb1ELb1ELb1ELb0EEENS1_36VarlenDynamicPersistentTileSchedulerILi192ELi128ELi384ELi128ELb1ELb1ELb1ELb1ELb1ELb1EEEEEEEEEvNT_6ParamsE)
	.align		4
        /*016c*/ 	.word	index@(__assertfail)
	.align		4
        /*0170*/ 	.word	0x00000000
	.align		4
        /*0174*/ 	.word	0xfffffffe
	.align		4
        /*0178*/ 	.word	0x00000000
	.align		4
        /*017c*/ 	.word	0xfffffffd
	.align		4
        /*0180*/ 	.word	0x00000000
	.align		4
        /*0184*/ 	.word	0xfffffffc


//--------------------- .nv.constant4             --------------------------
	.section	.nv.constant4,"a",@progbits
	.align	8
	.align		8
.nv.constant4:
        /*0000*/ 	.dword	__assertfail
	.align		8
        /*0008*/ 	.dword	__unnamed_1
	.align		8
        /*0010*/ 	.dword	__unnamed_2
	.align		8
        /*0018*/ 	.dword	__unnamed_3
	.align		8
        /*0020*/ 	.dword	__unnamed_4
	.align		8
        /*0028*/ 	.dword	__unnamed_5
	.align		8
        /*0030*/ 	.dword	__unnamed_6
	.align		8
        /*0038*/ 	.dword	__unnamed_7
	.align		8
        /*0040*/ 	.dword	__unnamed_8
	.align		8
        /*0048*/ 	.dword	__unnamed_9
	.align		8
        /*0050*/ 	.dword	__unnamed_10
	.align		8
        /*0058*/ 	.dword	__unnamed_11
	.align		8
        /*0060*/ 	.dword	__unnamed_12
	.align		8
        /*0068*/ 	.dword	__unnamed_13
	.align		8
        /*0070*/ 	.dword	__unnamed_14
	.align		8
        /*0078*/ 	.dword	__unnamed_15
	.align		8
        /*0080*/ 	.dword	__unnamed_16
	.align		8
        /*0088*/ 	.dword	__unnamed_17
	.align		8
        /*0090*/ 	.dword	__unnamed_18
	.align		8
        /*0098*/ 	.dword	__unnamed_19
	.align		8
        /*00a0*/ 	.dword	__unnamed_20
	.align		8
        /*00a8*/ 	.dword	__unnamed_21
	.align		8
        /*00b0*/ 	.dword	__unnamed_22
	.align		8
        /*00b8*/ 	.dword	__unnamed_23
	.align		8
        /*00c0*/ 	.dword	__unnamed_24
	.align		8
        /*00c8*/ 	.dword	__unnamed_25
	.align		8
        /*00d0*/ 	.dword	__unnamed_26
	.align		8
        /*00d8*/ 	.dword	__unnamed_27
	.align		8
        /*00e0*/ 	.dword	__unnamed_28
	.align		8
        /*00e8*/ 	.dword	__unnamed_29
	.align		8
        /*00f0*/ 	.dword	__unnamed_30
	.align		8
        /*00f8*/ 	.dword	__unnamed_31
	.align		8
        /*0100*/ 	.dword	__unnamed_32
	.align		8
        /*0108*/ 	.dword	__unnamed_33
	.align		8
        /*0110*/ 	.dword	__unnamed_34
	.align		8
        /*0118*/ 	.dword	__unnamed_35
	.align		8
        /*0120*/ 	.dword	__unnamed_36
	.align		8
        /*0128*/ 	.dword	__unnamed_37
	.align		8
        /*0130*/ 	.dword	__unnamed_38
	.align		8
        /*0138*/ 	.dword	__unnamed_39
	.align		8
        /*0140*/ 	.dword	__unnamed_40
	.align		8
        /*0148*/ 	.dword	__unnamed_41
	.align		8
        /*0150*/ 	.dword	__unnamed_42
	.align		8
        /*0158*/ 	.dword	__unnamed_43
	.align		8
        /*0160*/ 	.dword	_ZN72_INTERNAL_a5edcc1a_36_flash_fwd_hdimall_bf16_split_sm90_cu_c784774a_36844cuda3std3__45__cpo5beginE
	.align		8
        /*0168*/ 	.dword	_ZN72_INTERNAL_a5edcc1a_36_flash_fwd_hdimall_bf16_split_sm90_cu_c784774a_36844cuda3std3__45__cpo3endE
	.align		8
        /*0170*/ 	.dword	_ZN72_INTERNAL_a5edcc1a_36_flash_fwd_hdimall_bf16_split_sm90_cu_c784774a_36844cuda3std3__45__cpo6cbeginE
	.align		8
        /*0178*/ 	.dword	_ZN72_INTERNAL_a5edcc1a_36_flash_fwd_hdimall_bf16_split_sm90_cu_c784774a_36844cuda3std3__45__cpo4cendE
	.align		8
        /*0180*/ 	.dword	_ZN72_INTERNAL_a5edcc1a_36_flash_fwd_hdimall_bf16_split_sm90_cu_c784774a_36844cuda3std3__474_GLOBAL__N__a5edcc1a_36_flash_fwd_hdimall_bf16_split_sm90_cu_c784774a_36846ignoreE
	.align		8
        /*0188*/ 	.dword	_ZN72_INTERNAL_a5edcc1a_36_flash_fwd_hdimall_bf16_split_sm90_cu_c784774a_36844cuda3std3__419piecewise_constructE
	.align		8
        /*0190*/ 	.dword	_ZN72_INTERNAL_a5edcc1a_36_flash_fwd_hdimall_bf16_split_sm90_cu_c784774a_36844cuda3std3__48in_placeE
	.align		8
        /*0198*/ 	.dword	_ZN72_INTERNAL_a5edcc1a_36_flash_fwd_hdimall_bf16_split_sm90_cu_c784774a_36844cuda3std6ranges3__45__cpo4swapE
	.align		8
        /*01a0*/ 	.dword	_ZN72_INTERNAL_a5edcc1a_36_flash_fwd_hdimall_bf16_split_sm90_cu_c784774a_36844cuda3std6ranges3__45__cpo9iter_moveE
	.align		8
        /*01a8*/ 	.dword	_ZN72_INTERNAL_a5edcc1a_36_flash_fwd_hdimall_bf16_split_sm90_cu_c784774a_36844cute7productE
	.align		8
        /*01b0*/ 	.dword	_ZN72_INTERNAL_a5edcc1a_36_flash_fwd_hdimall_bf16_split_sm90_cu_c784774a_36844cute1_E
	.align		8
        /*01b8*/ 	.dword	$str$20
	.align		8
        /*01c0*/ 	.dword	$str$21


//--------------------- .text._ZN7cutlass13device_kernelIN5flash11enable_sm90INS1_16FlashAttnFwdSm90INS1_25CollectiveMainloopFwdSm90ILi2EN4cute5tupleIJNS5_1CILi1EEES8_S8_EEENS6_IJNS7_ILi128EEENS7_ILi80EEENS7_ILi256EEEEEELi256ENS_10bfloat16_tEfNS_4arch4Sm90ELb0ELb0ELb0ELb0ELb0ELb0ELb0ELb1ELb1ELb1ELb1ELb0EEENS1_21CollectiveEpilogueFwdINS6_IJSA_SC_SB_EEES9_SE_SG_Li256ELb0ELb1ELb1ELb0EEENS1_19SingleTileSchedulerILb0ELb1ELb1ELi128EEEEEEEEEvNT_6ParamsE --------------------------
	.section	.text._ZN7cutlass13device_kernelIN5flash11enable_sm90INS1_16FlashAttnFwdSm90INS1_25CollectiveMainloopFwdSm90ILi2EN4cute5tupleIJNS5_1CILi1EEES8_S8_EEENS6_IJNS7_ILi128EEENS7_ILi80EEENS7_ILi256EEEEEELi256ENS_10bfloat16_tEfNS_4arch4Sm90ELb0ELb0ELb0ELb0ELb0ELb0ELb0ELb1ELb1ELb1ELb1ELb0EEENS1_21CollectiveEpilogueFwdINS6_IJSA_SC_SB_EEES9_SE_SG_Li256ELb0ELb1ELb1ELb0EEENS1_19SingleTileSchedulerILb0ELb1ELb1ELi128EEEEEEEEEvNT_6ParamsE,"ax",@progbits
	.align	128
.text._ZN7cutlass13device_kernelIN5flash11enable_sm90INS1_16FlashAttnFwdSm90INS1_25CollectiveMainloopFwdSm90ILi2EN4cute5tupleIJNS5_1CILi1EEES8_S8_EEENS6_IJNS7_ILi128EEENS7_ILi80EEENS7_ILi256EEEEEELi256ENS_10bfloat16_tEfNS_4arch4Sm90ELb0ELb0ELb0ELb0ELb0ELb0ELb0ELb1ELb1ELb1ELb1ELb0EEENS1_21CollectiveEpilogueFwdINS6_IJSA_SC_SB_EEES9_SE_SG_Li256ELb0ELb1ELb1ELb0EEENS1_19SingleTileSchedulerILb0ELb1ELb1ELi128EEEEEEEEEvNT_6ParamsE:
        .type           _ZN7cutlass13device_kernelIN5flash11enable_sm90INS1_16FlashAttnFwdSm90INS1_25CollectiveMainloopFwdSm90ILi2EN4cute5tupleIJNS5_1CILi1EEES8_S8_EEENS6_IJNS7_ILi128EEENS7_ILi80EEENS7_ILi256EEEEEELi256ENS_10bfloat16_tEfNS_4arch4Sm90ELb0ELb0ELb0ELb0ELb0ELb0ELb0ELb1ELb1ELb1ELb1ELb0EEENS1_21CollectiveEpilogueFwdINS6_IJSA_SC_SB_EEES9_SE_SG_Li256ELb0ELb1ELb1ELb0EEENS1_19SingleTileSchedulerILb0ELb1ELb1ELi128EEEEEEEEEvNT_6ParamsE,@function
        .size           _ZN7cutlass13device_kernelIN5flash11enable_sm90INS1_16FlashAttnFwdSm90INS1_25CollectiveMainloopFwdSm90ILi2EN4cute5tupleIJNS5_1CILi1EEES8_S8_EEENS6_IJNS7_ILi128EEENS7_ILi80EEENS7_ILi256EEEEEELi256ENS_10bfloat16_tEfNS_4arch4Sm90ELb0ELb0ELb0ELb0ELb0ELb0ELb0ELb1ELb1ELb1ELb1ELb0EEENS1_21CollectiveEpilogueFwdINS6_IJSA_SC_SB_EEES9_SE_SG_Li256ELb0ELb1ELb1ELb0EEENS1_19SingleTileSchedulerILb0ELb1ELb1ELi128EEEEEEEEEvNT_6ParamsE,(.L_x_14839 - _ZN7cutlass13device_kernelIN5flash11enable_sm90INS1_16FlashAttnFwdSm90INS1_25CollectiveMainloopFwdSm90ILi2EN4cute5tupleIJNS5_1CILi1EEES8_S8_EEENS6_IJNS7_ILi128EEENS7_ILi80EEENS7_ILi256EEEEEELi256ENS_10bfloat16_tEfNS_4arch4Sm90ELb0ELb0ELb0ELb0ELb0ELb0ELb0ELb1ELb1ELb1ELb1ELb0EEENS1_21CollectiveEpilogueFwdINS6_IJSA_SC_SB_EEES9_SE_SG_Li256ELb0ELb1ELb1ELb0EEENS1_19SingleTileSchedulerILb0ELb1ELb1ELi128EEEEEEEEEvNT_6ParamsE)
        .other          _ZN7cutlass13device_kernelIN5flash11enable_sm90INS1_16FlashAttnFwdSm90INS1_25CollectiveMainloopFwdSm90ILi2EN4cute5tupleIJNS5_1CILi1EEES8_S8_EEENS6_IJNS7_ILi128EEENS7_ILi80EEENS7_ILi256EEEEEELi256ENS_10bfloat16_tEfNS_4arch4Sm90ELb0ELb0ELb0ELb0ELb0ELb0ELb0ELb1ELb1ELb1ELb1ELb0EEENS1_21CollectiveEpilogueFwdINS6_IJSA_SC_SB_EEES9_SE_SG_Li256ELb0ELb1ELb1ELb0EEENS1_19SingleTileSchedulerILb0ELb1ELb1ELi128EEEEEEEEEvNT_6ParamsE,@"STO_CUDA_ENTRY STV_DEFAULT"
_ZN7cutlass13device_kernelIN5flash11enable_sm90INS1_16FlashAttnFwdSm90INS1_25CollectiveMainloopFwdSm90ILi2EN4cute5tupleIJNS5_1CILi1EEES8_S8_EEENS6_IJNS7_ILi128EEENS7_ILi80EEENS7_ILi256EEEEEELi256ENS_10bfloat16_tEfNS_4arch4Sm90ELb0ELb0ELb0ELb0ELb0ELb0ELb0ELb1ELb1ELb1ELb1ELb0EEENS1_21CollectiveEpilogueFwdINS6_IJSA_SC_SB_EEES9_SE_SG_Li256ELb0ELb1ELb1ELb0EEENS1_19SingleTileSchedulerILb0ELb1ELb1ELi128EEEEEEEEEvNT_6ParamsE:
[----:B------:R-:W0:Y:S02]  /*0000*/  LDC R1, c[0x0][0x28] ;  /* 0x00000a00ff017b82 */ /* 0x000e240000000800 */
[----:B0-----:R-:W-:Y:S01]  /*0010*/  VIADD R1, R1, 0xffffffe8 ;  /* 0xffffffe801017836 */ /* 0x001fe20000000000 */
[----:B------:R-:W0:Y:S01]  /*0020*/  S2R R3, SR_TID.X ;  /* 0x0000000000037919 */ /* 0x000e220000002100 */
[----:B------:R-:W-:Y:S01]  /*0030*/  ELECT P0, URZ, PT ;  /* 0x00000000003f782f */ /* 0x000fe20003800000 */
[----:B------:R-:W-:Y:S01]  /*0040*/  BSSY B0, `(.L_x_0) ;  /* 0x000000d000007945 */ /* 0x000fe20003800000 */
[----:B0-----:R-:W-:-:S05]  /*0050*/  SHF.R.U32.HI R0, RZ, 0x5, R3 ;  /* 0x00000005ff007819 */ /* 0x001fca0000011603 */
[----:B------:R-:W0:Y:S02]  /*0060*/  SHFL.IDX PT, R2, R0, RZ, 0x1f ;  /* 0x00001fff00027589 */ /* 0x000e2400000e0000 */
[----:B0-----:R-:W-:-:S13]  /*0070*/  ISETP.EQ.AND P0, PT, R2, RZ, P0 ;  /* 0x000000ff0200720c */ /* 0x001fda0000702270 */
[----:B------:R-:W-:Y:S05]  /*0080*/  @!P0 BRA `(.L_x_1) ;  /* 0x0000000000208947 */ /* 0x000fea0003800000 */
[----:B------:R-:W-:Y:S02]  /*0090*/  ULDC.64 UR4, c[0x0][0x198] ;  /* 0x0000660000047ab9 */ /* 0x000fe40000000a00 */
[----:B------:R-:W-:Y:S02]  /*00a0*/  UIADD3 UR6, UP0, UR4, 0x370, URZ ;  /* 0x0000037004067890 */ /* 0x000fe4000ff1e03f */
[----:B------:R-:W-:Y:S02]  /*00b0*/  UIADD3 UR4, UP1, UR4, 0x470, URZ ;  /* 0x0000047004047890 */ /* 0x000fe4000ff3e03f */
[----:B------:R-:W-:Y:S02]  /*00c0*/  UIADD3.X UR7, URZ, UR5, URZ, UP0, !UPT ;  /* 0x000000053f077290 */ /* 0x000fe400087fe43f */
[----:B------:R-:W-:-:S07]  /*00d0*/  UIADD3.X UR5, URZ, UR5, URZ, UP1, !UPT ;  /* 0x000000053f057290 */ /* 0x000fce0008ffe43f */
[----:B------:R0:W-:Y:S02]  /*00e0*/  UTMACCTL.PF [UR6] ;  /* 0x00000000060079b9 */ /* 0x0001e40008040000 */
[----:B------:R0:W-:Y:S02]  /*00f0*/  UTMACCTL.PF [UR4] ;  /* 0x00000000040079b9 */ /* 0x0001e40008040000 */
[----:B0-----:R-:W-:Y:S01]  /*0100*/  NOP ;  /* 0x0000000000007918 */ /* 0x001fe20000000000 */
.L_x_1:
[----:B------:R-:W-:Y:S05]  /*0110*/  BSYNC B0 ;  /* 0x0000000000007941 */ /* 0x000fea0003800000 */
.L_x_0:
[----:B------:R-:W-:Y:S01]  /*0120*/  VOTEU.ANY UP0, P0 ;  /* 0x00000000003f7886 */ /* 0x000fe20000000100 */
[----:B------:R-:W0:Y:S01]  /*0130*/  SHFL.IDX PT, R2, R0, RZ, 0x1f ;  /* 0x00001fff00027589 */ /* 0x000e2200000e0000 */
[----:B------:R-:W-:Y:S01]  /*0140*/  UMOV UR4, 0x80 ;  /* 0x0000008000047882 */ /* 0x000fe20000000000 */
[----:B------:R-:W-:Y:S01]  /*0150*/  UMOV UR7, 0x100 ;  /* 0x0000010000077882 */ /* 0x000fe20000000000 */
[----:B------:R-:W-:Y:S01]  /*0160*/  VOTEU.ANY UP1, P0 ;  /* 0x00000000003f7886 */ /* 0x000fe20000020100 */
[----:B------:R-:W1:Y:S01]  /*0170*/  @UP0 S2UR UR8, SR_CgaCtaId ;  /* 0x00000000000809c3 */ /* 0x000e620000008800 */
[----:B------:R-:W-:Y:S01]  /*0180*/  @UP0 UMOV UR6, 0x400 ;  /* 0x0000040000060882 */ /* 0x000fe20000000000 */
[----:B------:R-:W-:-:S04]  /*0190*/  @UP0 UIADD3 UR4, -UR4, 0x100000, URZ ;  /* 0x0010000004040890 */ /* 0x000fc8000fffe13f */
[----:B------:R-:W-:Y:S02]  /*01a0*/  @UP0 USHF.L.U32 UR5, UR4, 0xb, URZ ;  /* 0x0000000b04050899 */ /* 0x000fe4000800063f */
[----:B------:R-:W-:Y:S01]  /*01b0*/  @UP0 USHF.L.U32 UR4, UR4, 0x1, URZ ;  /* 0x0000000104040899 */ /* 0x000fe2000800063f */
[----:B0-----:R-:W-:Y:S02]  /*01c0*/  ISETP.NE.AND P1, PT, R2, RZ, PT ;  /* 0x000000ff0200720c */ /* 0x001fe40003f25270 */
[----:B------:R-:W-:Y:S01]  /*01d0*/  SHF.R.U32.HI R2, RZ, 0x7, R3 ;  /* 0x00000007ff027819 */ /* 0x000fe20000011603 */
[----:B-1----:R-:W-:Y:S02]  /*01e0*/  @UP0 ULEA UR8, UR8, UR6, 0x18 ;  /* 0x0000000608080291 */ /* 0x002fe4000f8ec03f */
[----:B------:R-:W-:-:S04]  /*01f0*/  @UP0 UIADD3 UR6, -UR7, 0x100000, URZ ;  /* 0x0010000007060890 */ /* 0x000fc8000fffe13f */
[----:B------:R-:W-:Y:S02]  /*0200*/  @UP0 USHF.L.U32 UR7, UR6, 0xb, URZ ;  /* 0x0000000b06070899 */ /* 0x000fe4000800063f */
[----:B------:R-:W-:Y:S01]  /*0210*/  @UP0 USHF.L.U32 UR6, UR6, 0x1, URZ ;  /* 0x0000000106060899 */ /* 0x000fe2000800063f */
[----:B------:R-:W-:Y:S01]  /*0220*/  VOTEU.ANY UP0, P0 ;  /* 0x00000000003f7886 */ /* 0x000fe20000000100 */
[----:B------:R-:W0:Y:S04]  /*0230*/  SHFL.IDX PT, R2, R2, RZ, 0x1f ;  /* 0x00001fff02027589 */ /* 0x000e2800000e0000 */
[----:B------:R-:W1:Y:S02]  /*0240*/  FENCE.VIEW.ASYNC.S ;  /* 0x00000000000073c6 */ /* 0x000e640000000000 */
[----:B-1----:R1:W2:Y:S04]  /*0250*/  @UP0 SYNCS.EXCH.64 URZ, [UR8+0x38800], UR4 ;  /* 0x03880004083f05b2 */ /* 0x0022a80008000100 */
[----:B------:R1:W3:Y:S01]  /*0260*/  @UP1 SYNCS.EXCH.64 URZ, [UR8+0x38820], UR6 ;  /* 0x03882006083f15b2 */ /* 0x0002e20008000100 */
[----:B------:R-:W-:Y:S05]  /*0270*/  @P1 BRA `(.L_x_2) ;  /* 0x0000000000481947 */ /* 0x000fea0003800000 */
[----:B-1----:R-:W1:Y:S01]  /*0280*/  S2UR UR5, SR_CgaCtaId ;  /* 0x00000000000579c3 */ /* 0x002e620000008800 */
[----:B------:R-:W-:Y:S01]  /*0290*/  UMOV UR4, 0x400 ;  /* 0x0000040000047882 */ /* 0x000fe20000000000 */
[----:B------:R-:W-:Y:S01]  /*02a0*/  UMOV UR6, 0x1 ;  /* 0x0000000100067882 */ /* 0x000fe20000000000 */
[----:B------:R-:W-:Y:S01]  /*02b0*/  UMOV UR7, 0x2 ;  /* 0x0000000200077882 */ /* 0x000fe20000000000 */
[----:B------:R-:W-:Y:S01]  /*02c0*/  ELECT P0, URZ, PT ;  /* 0x00000000003f782f */ /* 0x000fe20003800000 */
[----:B-1----:R-:W-:Y:S02]  /*02d0*/  ULEA UR8, UR5, UR4, 0x18 ;  /* 0x0000000405087291 */ /* 0x002fe4000f8ec03f */
[----:B------:R-:W-:-:S04]  /*02e0*/  UIADD3 UR4, -UR6, 0x100000, URZ ;  /* 0x0010000006047890 */ /* 0x000fc8000fffe13f */
[----:B------:R-:W-:Y:S02]  /*02f0*/  USHF.L.U32 UR5, UR4, 0xb, URZ ;  /* 0x0000000b04057899 */ /* 0x000fe4000800063f */
[----:B------:R-:W-:Y:S02]  /*0300*/  USHF.L.U32 UR4, UR4, 0x1, URZ ;  /* 0x0000000104047899 */ /* 0x000fe4000800063f */
[----:B------:R-:W-:-:S04]  /*0310*/  UIADD3 UR6, -UR7, 0x100000, URZ ;  /* 0x0010000007067890 */ /* 0x000fc8000fffe13f */
[----:B------:R-:W-:Y:S02]  /*0320*/  USHF.L.U32 UR7, UR6, 0xb, URZ ;  /* 0x0000000b06077899 */ /* 0x000fe4000800063f */
[----:B------:R-:W-:Y:S01]  /*0330*/  USHF.L.U32 UR6, UR6, 0x1, URZ ;  /* 0x0000000106067899 */ /* 0x000fe2000800063f */
[----:B------:R-:W1:Y:S03]  /*0340*/  FENCE.VIEW.ASYNC.S ;  /* 0x00000000000073c6 */ /* 0x000e660000000000 */
[----:B-1----:R4:W1:Y:S08]  /*0350*/  SYNCS.EXCH.64 URZ, [UR8+0x38830], UR4 ;  /* 0x03883004083f75b2 */ /* 0x0028700008000100 */
[----:B------:R4:W0:Y:S01]  /*0360*/  SYNCS.EXCH.64 URZ, [UR8+0x38840], UR6 ;  /* 0x03884006083f75b2 */ /* 0x0008220008000100 */
[----:B------:R4:W0:Y:S01]  /*0370*/  SYNCS.EXCH.64 URZ, [UR8+0x38838], UR4 ;  /* 0x03883804083f75b2 */ /* 0x0008220008000100 */
[----:B------:R4:W0:Y:S02]  /*0380*/  SYNCS.EXCH.64 URZ, [UR8+0x38848], UR6 ;  /* 0x03884806083f75b2 */ /* 0x0008240008000100 */
[----:B----4-:R-:W-:Y:S01]  /*0390*/  NOP ;  /* 0x0000000000007918 */ /* 0x010fe20000000000 */
.L_x_2:
[----:B------:R-:W4:Y:S01]  /*03a0*/  SHFL.IDX PT, R3, R0, RZ, 0x1f ;  /* 0x00001fff00037589 */ /* 0x000f2200000e0000 */
[----:B------:R-:W-:Y:S01]  /*03b0*/  NOP ;  /* 0x0000000000007918 */ /* 0x000fe20000000000 */
[----:B----4-:R-:W-:-:S13]  /*03c0*/  ISETP.NE.AND P0, PT, R3, RZ, PT ;  /* 0x000000ff0300720c */ /* 0x010fda0003f05270 */
        /* <DEDUP_REMOVED lines=19> */
.L_x_3:
[----:B------:R-:W4:Y:S01]  /*0500*/  SHFL.IDX PT, R3, R0, RZ, 0x1f ;  /* 0x00001fff00037589 */ /* 0x000f2200000e0000 */
[----:B------:R-:W-:Y:S01]  /*0510*/  NOP ;  /* 0x0000000000007918 */ /* 0x000fe20000000000 */
[----:B----4-:R-:W-:-:S13]  /*0520*/  ISETP.NE.AND P0, PT, R3, RZ, PT ;  /* 0x000000ff0300720c */ /* 0x010fda0003f05270 */
[----:B------:R-:W-:Y:S05]  /*0530*/  @P0 BRA `(.L_x_4) ;  /* 0x0000000000380947 */ /* 0x000fea0003800000 */
[----:B-1----:R-:W1:Y:S01]  /*0540*/  S2UR UR5, SR_CgaCtaId ;  /* 0x00000000000579c3 */ /* 0x002e620000008800 */
[----:B------:R-:W-:Y:S01]  /*0550*/  UMOV UR4, 0x400 ;  /* 0x0000040000047882 */ /* 0x000fe20000000000 */
[----:B------:R-:W-:Y:S01]  /*0560*/  UMOV UR7, 0x1 ;  /* 0x0000000100077882 */ /* 0x000fe20000000000 */
[----:B------:R-:W-:Y:S01]  /*0570*/  ELECT P0, URZ, PT ;  /* 0x00000000003f782f */ /* 0x000fe20003800000 */
[----:B-1----:R-:W-:Y:S02]  /*0580*/  ULEA UR6, UR5, UR4, 0x18 ;  /* 0x0000000405067291 */ /* 0x002fe4000f8ec03f */
[----:B------:R-:W-:-:S04]  /*0590*/  UIADD3 UR4, -UR7, 0x100000, URZ ;  /* 0x0010000007047890 */ /* 0x000fc8000fffe13f */
[----:B------:R-:W-:Y:S02]  /*05a0*/  USHF.L.U32 UR5, UR4, 0xb, URZ ;  /* 0x0000000b04057899 */ /* 0x000fe4000800063f */
[----:B------:R-:W-:Y:S01]  /*05b0*/  USHF.L.U32 UR4, UR4, 0x1, URZ ;  /* 0x0000000104047899 */ /* 0x000fe2000800063f */
[----:B------:R-:W1:Y:S11]  /*05c0*/  FENCE.VIEW.ASYNC.S ;  /* 0x00000000000073c6 */ /* 0x000e760000000000 */
[----:B-1----:R4:W1:Y:S01]  /*05d0*/  SYNCS.EXCH.64 URZ, [UR6+0x38870], UR4 ;  /* 0x03887004063f75b2 */ /* 0x0028620008000100 */
[----:B------:R4:W0:Y:S01]  /*05e0*/  SYNCS.EXCH.64 URZ, [UR6+0x38880], UR4 ;  /* 0x03888004063f75b2 */ /* 0x0008220008000100 */
[----:B------:R4:W0:Y:S01]  /*05f0*/  SYNCS.EXCH.64 URZ, [UR6+0x38878], UR4 ;  /* 0x03887804063f75b2 */ /* 0x0008220008000100 */
[----:B------:R4:W0:Y:S02]  /*0600*/  SYNCS.EXCH.64 URZ, [UR6+0x38888], UR4 ;  /* 0x03888804063f75b2 */ /* 0x0008240008000100 */
[----:B----4-:R-:W-:Y:S01]  /*0610*/  NOP ;  /* 0x0000000000007918 */ /* 0x010fe20000000000 */
.L_x_4:
        /* <DEDUP_REMOVED lines=22> */
.L_x_5:
        /* <DEDUP_REMOVED lines=22> */
.L_x_6:
[----:B0-----:R-:W-:Y:S01]  /*08e0*/  ISETP.NE.AND P0, PT, R2, RZ, PT ;  /* 0x000000ff0200720c */ /* 0x001fe20003f05270 */
[----:B------:R-:W-:Y:S01]  /*08f0*/  IMAD.MOV.U32 R2, RZ, RZ, 0x1 ;  /* 0x00000001ff027424 */ /* 0x000fe200078e00ff */
[----:B------:R-:W-:Y:S01]  /*0900*/  NOP ;  /* 0x0000000000007918 */ /* 0x000fe20000000000 */
[----:B------:R-:W-:Y:S03]  /*0910*/  BSSY B6, `(.L_x_7) ;  /* 0x000104d000067945 */ /* 0x000fe60003800000 */
[----:B------:R-:W-:-:S05]  /*0920*/  SEL R2, R2, 0x2, !P0 ;  /* 0x0000000202027807 */ /* 0x000fca0004000000 */
[----:B------:R0:W-:Y:S01]  /*0930*/  STL [R1+0x14], R2 ;  /* 0x0000140201007387 */ /* 0x0001e20000100800 */
[----:B-123--:R-:W-:Y:S06]  /*0940*/  BAR.SYNC.DEFER_BLOCKING 0x0 ;  /* 0x0000000000007b1d */ /* 0x00efec0000010000 */
[----:B------:R-:W-:Y:S05]  /*0950*/  @!P0 BRA `(.L_x_8) ;  /* 0x000000bc00308947 */ /* 0x000fea0003800000 */
.L_x_9:
[----:B------:R-:W-:-:S08]  /*0960*/  NOP ;  /* 0x0000000000007918 */ /* 0x000fd00000000000 */
[----:B------:R-:W1:Y:S02]  /*0970*/  USETMAXREG.TRY_ALLOC.CTAPOOL UP0, 0xf0 ;  /* 0x000000f0000079c8 */ /* 0x000e640008000600 */
[----:B-1----:R-:W-:-:S13]  /*0980*/  PLOP3.LUT P0, PT, PT, PT, UP0, 0x80, 0x0 ;  /* 0x000000000000781c */ /* 0x002fda0003f0f008 */
[----:B------:R-:W-:Y:S05]  /*0990*/  @!P0 BRA `(.L_x_9) ;  /* 0xfffffffc00f08947 */ /* 0x000fea000383ffff */
[----:B0-----:R-:W0:Y:S08]  /*09a0*/  LDC R2, c[0x0][0xc50] ;  /* 0x00031400ff027b82 */ /* 0x001e300000000800 */
[----:B------:R-:W1:Y:S08]  /*09b0*/  S2UR UR4, SR_CTAID.Y ;  /* 0x00000000000479c3 */ /* 0x000e700000002600 */
[----:B------:R-:W2:Y:S08]  /*09c0*/  S2UR UR5, SR_CTAID.Z ;  /* 0x00000000000579c3 */ /* 0x000eb00000002700 */
[----:B------:R-:W-:Y:S06]  /*09d0*/  BAR.ARV 0x8, 0x180 ;  /* 0x0206000000007b1d */ /* 0x000fec0000002000 */
[----:B0-----:R-:W-:Y:S01]  /*09e0*/  ISETP.NE.AND P0, PT, R2, 0x1, PT ;  /* 0x000000010200780c */ /* 0x001fe20003f05270 */
[----:B-1----:R-:W-:-:S12]  /*09f0*/  IMAD.U32 R18, RZ, RZ, UR4 ;  /* 0x00000004ff127e24 */ /* 0x002fd8000f8e00ff */
[----:B------:R-:W0:Y:S08]  /*0a00*/  @P0 LDC R0, c[0x0][0xc54] ;  /* 0x00031500ff000b82 */ /* 0x000e300000000800 */
[----:B------:R-:W1:Y:S01]  /*0a10*/  @P0 LDC R3, c[0x0][0xc58] ;  /* 0x00031600ff030b82 */ /* 0x000e620000000800 */
[----:B0-----:R-:W-:-:S05]  /*0a20*/  @P0 IMAD.HI.U32 R0, R0, UR4, RZ ;  /* 0x0000000400000c27 */ /* 0x001fca000f8e00ff */
[----:B-1----:R-:W-:Y:S02]  /*0a30*/  @P0 SHF.R.U32.HI R18, RZ, R3, R0 ;  /* 0x00000003ff120219 */ /* 0x002fe40000011600 */
[----:B--2---:R-:W-:-:S03]  /*0a40*/  ISETP.LE.AND P0, PT, RZ, UR5, PT ;  /* 0x00000005ff007c0c */ /* 0x004fc6000bf03270 */
[----:B------:R-:W-:-:S04]  /*0a50*/  IMAD.MOV R3, RZ, RZ, -R18 ;  /* 0x000000ffff037224 */ /* 0x000fc800078e0a12 */
[----:B------:R-:W-:-:S06]  /*0a60*/  IMAD R2, R2, R3, UR4 ;  /* 0x0000000402027e24 */ /* 0x000fcc000f8e0203 */
[----:B------:R-:W-:Y:S05]  /*0a70*/  @!P0 BRA `(.L_x_10) ;  /* 0x0000010000d88947 */ /* 0x000fea0003800000 */
[----:B------:R-:W0:Y:S01]  /*0a80*/  LDC.64 R4, c[0x0][0x418] ;  /* 0x00010600ff047b82 */ /* 0x000e220000000a00 */
[----:B------:R-:W-:Y:S01]  /*0a90*/  LOP3.LUT R17, R2, 0xffff, RZ, 0xc0, !PT ;  /* 0x0000ffff02117812 */ /* 0x000fe200078ec0ff */
[----:B------:R-:W-:-:S06]  /*0aa0*/  IMAD.MOV.U32 R22, RZ, RZ, RZ ;  /* 0x000000ffff167224 */ /* 0x000fcc00078e00ff */
[----:B------:R-:W1:Y:S08]  /*0ab0*/  LDC R19, c[0x0][0x424] ;  /* 0x00010900ff137b82 */ /* 0x000e700000000800 */
[----:B------:R-:W2:Y:S01]  /*0ac0*/  LDC R0, c[0x0][0x2f0] ;  /* 0x0000bc00ff007b82 */ /* 0x000ea20000000800 */
[----:B0-----:R-:W-:-:S04]  /*0ad0*/  ISETP.NE.U32.AND P0, PT, R4, RZ, PT ;  /* 0x000000ff0400720c */ /* 0x001fc80003f05070 */
[----:B------:R-:W-:-:S04]  /*0ae0*/  ISETP.NE.AND.EX P0, PT, R5, RZ, PT, P0 ;  /* 0x000000ff0500720c */ /* 0x000fc80003f05300 */
[----:B-1----:R-:W-:-:S05]  /*0af0*/  SEL R19, R19, 0x1, P0 ;  /* 0x0000000113137807 */ /* 0x002fca0000000000 */
[----:B--2---:R-:W-:-:S04]  /*0b00*/  IMAD R19, R19, R0, RZ ;  /* 0x0000000013137224 */ /* 0x004fc800078e02ff */
[C---:B------:R-:W-:Y:S01]  /*0b10*/  VIADD R0, R19.reuse, 0x4f ;  /* 0x0000004f13007836 */ /* 0x040fe20000000000 */
[----:B------:R-:W-:-:S03]  /*0b20*/  ISETP.GE.AND P0, PT, R19, 0x1, PT ;  /* 0x000000011300780c */ /* 0x000fc60003f06270 */
[----:B------:R-:W-:-:S05]  /*0b30*/  IMAD.HI R0, R0, 0x66666667, RZ ;  /* 0x6666666700007827 */ /* 0x000fca00078e02ff */
[----:B------:R-:W-:-:S04]  /*0b40*/  SHF.R.U32.HI R3, RZ, 0x1f, R0 ;  /* 0x0000001fff037819 */ /* 0x000fc80000011600 */
[----:B------:R-:W-:Y:S01]  /*0b50*/  LEA.HI.SX32 R0, R0, R3, 0x1b ;  /* 0x0000000300007211 */ /* 0x000fe200078fdaff */
[----:B------:R-:W-:Y:S06]  /*0b60*/  @!P0 BRA `(.L_x_11) ;  /* 0x0000000000788947 */ /* 0x000fec0003800000 */
[----:B------:R-:W-:-:S04]  /*0b70*/  SHF.R.U32.HI R5, RZ, 0x10, R2 ;  /* 0x00000010ff057819 */ /* 0x000fc80000011602 */
[----:B------:R-:W-:-:S13]  /*0b80*/  ISETP.NE.AND P0, PT, R5, RZ, PT ;  /* 0x000000ff0500720c */ /* 0x000fda0003f05270 */
[----:B------:R-:W0:Y:S02]  /*0b90*/  @!P0 LDC R5, c[0x0][0x9f0] ;  /* 0x00027c00ff058b82 */ /* 0x000e240000000800 */
[-C--:B0-----:R-:W-:Y:S02]  /*0ba0*/  IABS R7, R5.reuse ;  /* 0x0000000500077213 */ /* 0x081fe40000000000 */
[----:B------:R-:W-:Y:S02]  /*0bb0*/  IADD3 R4, R0, -0x1, R5 ;  /* 0xffffffff00047810 */ /* 0x000fe40007ffe005 */
[----:B------:R-:W0:Y:S01]  /*0bc0*/  I2F.RP R6, R7 ;  /* 0x0000000700067306 */ /* 0x000e220000209400 */
[----:B------:R-:W-:-:S05]  /*0bd0*/  IABS R10, R5 ;  /* 0x00000005000a7213 */ /* 0x000fca0000000000 */
[----:B------:R-:W-:Y:S02]  /*0be0*/  IMAD.MOV R10, RZ, RZ, -R10 ;  /* 0x000000ffff0a7224 */ /* 0x000fe400078e0a0a */
[----:B0-----:R-:W0:Y:S02]  /*0bf0*/  MUFU.RCP R6, R6 ;  /* 0x0000000600067308 */ /* 0x001e240000001000 */
[----:B0-----:R-:W-:Y:S02]  /*0c00*/  IADD3 R2, R6, 0xffffffe, RZ ;  /* 0x0ffffffe06027810 */ /* 0x001fe40007ffe0ff */
[----:B------:R-:W-:-:S04]  /*0c10*/  IABS R6, R4 ;  /* 0x0000000400067213 */ /* 0x000fc80000000000 */
[----:B------:R0:W1:Y:S01]  /*0c20*/  F2I.FTZ.U32.TRUNC.NTZ R3, R2 ;  /* 0x0000000200037305 */ /* 0x000062000021f000 */
[----:B------:R-:W-:-:S04]  /*0c30*/  LOP3.LUT R4, R4, R5, RZ, 0x3c, !PT ;  /* 0x0000000504047212 */ /* 0x000fc800078e3cff */
[----:B------:R-:W-:Y:S01]  /*0c40*/  ISETP.GE.AND P2, PT, R4, RZ, PT ;  /* 0x000000ff0400720c */ /* 0x000fe20003f46270 */
[----:B0-----:R-:W-:Y:S02]  /*0c50*/  IMAD.MOV.U32 R2, RZ, RZ, RZ ;  /* 0x000000ffff027224 */ /* 0x001fe400078e00ff */
[----:B-1----:R-:W-:-:S04]  /*0c60*/  IMAD.MOV R8, RZ, RZ, -R3 ;  /* 0x000000ffff087224 */ /* 0x002fc800078e0a03 */
[----:B------:R-:W-:-:S04]  /*0c70*/  IMAD R9, R8, R7, RZ ;  /* 0x0000000708097224 */ /* 0x000fc800078e02ff */
[----:B------:R-:W-:-:S04]  /*0c80*/  IMAD.HI.U32 R3, R3, R9, R2 ;  /* 0x0000000903037227 */ /* 0x000fc800078e0002 */
[----:B------:R-:W-:Y:S02]  /*0c90*/  IMAD.MOV.U32 R2, RZ, RZ, R10 ;  /* 0x000000ffff027224 */ /* 0x000fe400078e000a */
[----:B------:R-:W-:-:S04]  /*0ca0*/  IMAD.HI.U32 R3, R3, R6, RZ ;  /* 0x0000000603037227 */ /* 0x000fc800078e00ff */
[----:B------:R-:W-:-:S05]  /*0cb0*/  IMAD R2, R3, R2, R6 ;  /* 0x0000000203027224 */ /* 0x000fca00078e0206 */
[----:B------:R-:W-:-:S13]  /*0cc0*/  ISETP.GT.U32.AND P1, PT, R7, R2, PT ;  /* 0x000000020700720c */ /* 0x000fda0003f24070 */
[----:B------:R-:W-:Y:S02]  /*0cd0*/  @!P1 IMAD.IADD R2, R2, 0x1, -R7 ;  /* 0x0000000102029824 */ /* 0x000fe400078e0a07 */
[----:B------:R-:W-:Y:S01]  /*0ce0*/  @!P1 VIADD R3, R3, 0x1 ;  /* 0x0000000103039836 */ /* 0x000fe20000000000 */
[----:B------:R-:W-:Y:S02]  /*0cf0*/  ISETP.NE.AND P1, PT, R5, RZ, PT ;  /* 0x000000ff0500720c */ /* 0x000fe40003f25270 */
[----:B------:R-:W-:-:S13]  /*0d00*/  ISETP.GE.U32.AND P0, PT, R2, R7, PT ;  /* 0x000000070200720c */ /* 0x000fda0003f06070 */
[----:B------:R-:W-:-:S05]  /*0d10*/  @P0 IADD3 R3, R3, 0x1, RZ ;  /* 0x0000000103030810 */ /* 0x000fca0007ffe0ff */
[----:B------:R-:W-:Y:S01]  /*0d20*/  @!P2 IMAD.MOV R3, RZ, RZ, -R3 ;  /* 0x000000ffff03a224 */ /* 0x000fe200078e0a03 */
[----:B------:R-:W-:-:S05]  /*0d30*/  @!P1 LOP3.LUT R3, RZ, R5, RZ, 0x33, !PT ;  /* 0x00000005ff039212 */ /* 0x000fca00078e33ff */
[----:B------:R-:W-:-:S07]  /*0d40*/  IMAD.MOV.U32 R22, RZ, RZ, R3 ;  /* 0x000000ffff167224 */ /* 0x000fce00078e0003 */
.L_x_11:
[----:B------:R-:W0:Y:S01]  /*0d50*/  S2R R2, SR_TID.X ;  /* 0x0000000000027919 */ /* 0x000e220000002100 */
[-C--:B------:R-:W-:Y:S01]  /*0d60*/  IMAD R17, R17, R22.reuse, RZ ;  /* 0x0000001611117224 */ /* 0x080fe200078e02ff */
[----:B------:R-:W-:Y:S01]  /*0d70*/  PLOP3.LUT P0, PT, PT, PT, PT, 0x80, 0x0 ;  /* 0x000000000000781c */ /* 0x000fe20003f0f070 */
[----:B------:R-:W-:Y:S01]  /*0d80*/  IMAD.MOV.U32 R3, RZ, RZ, RZ ;  /* 0x000000ffff037224 */ /* 0x000fe200078e00ff */
[----:B------:R-:W-:Y:S02]  /*0d90*/  CS2R R150, SRZ ;  /* 0x0000000000967805 */ /* 0x000fe4000001ff00 */
[----:B------:R-:W-:Y:S02]  /*0da0*/  CS2R R148, SRZ ;  /* 0x0000000000947805 */ /* 0x000fe4000001ff00 */
[----:B------:R-:W-:Y:S01]  /*0db0*/  VIADDMNMX R22, R17, R22, R0, PT ;  /* 0x0000001611167246 */ /* 0x000fe20003800100 */
[----:B------:R-:W-:Y:S01]  /*0dc0*/  IMAD.MOV.U32 R0, RZ, RZ, RZ ;  /* 0x000000ffff007224 */ /* 0x000fe200078e00ff */
[----:B------:R-:W-:-:S02]  /*0dd0*/  CS2R R146, SRZ ;  /* 0x0000000000927805 */ /* 0x000fc4000001ff00 */
[----:B------:R-:W-:Y:S02]  /*0de0*/  CS2R R144, SRZ ;  /* 0x0000000000907805 */ /* 0x000fe4000001ff00 */
[----:B------:R-:W-:Y:S02]  /*0df0*/  ISETP.GT.AND P1, PT, R22, R17, PT ;  /* 0x000000111600720c */ /* 0x000fe40003f24270 */
[----:B------:R-:W-:Y:S02]  /*0e00*/  CS2R R142, SRZ ;  /* 0x00000000008e7805 */ /* 0x000fe4000001ff00 */
[----:B------:R-:W-:Y:S02]  /*0e10*/  CS2R R140, SRZ ;  /* 0x00000000008c7805 */ /* 0x000fe4000001ff00 */
[----:B------:R-:W-:Y:S02]  /*0e20*/  CS2R R138, SRZ ;  /* 0x00000000008a7805 */ /* 0x000fe4000001ff00 */
[----:B------:R-:W-:-:S02]  /*0e30*/  CS2R R136, SRZ ;  /* 0x0000000000887805 */ /* 0x000fc4000001ff00 */
[----:B------:R-:W-:Y:S02]  /*0e40*/  CS2R R134, SRZ ;  /* 0x0000000000867805 */ /* 0x000fe4000001ff00 */
[----:B------:R-:W-:Y:S02]  /*0e50*/  CS2R R132, SRZ ;  /* 0x0000000000847805 */ /* 0x000fe4000001ff00 */
        /* <DEDUP_REMOVED lines=14> */
[----:B------:R-:W-:Y:S01]  /*0f40*/  CS2R R102, SRZ ;  /* 0x0000000000667805 */ /* 0x000fe2000001ff00 */
[----:B0-----:R-:W-:Y:S01]  /*0f50*/  VIADD R23, R2, 0xffffff80 ;  /* 0xffffff8002177836 */ /* 0x001fe20000000000 */
        /* <DEDUP_REMOVED lines=38> */
[----:B------:R-:W-:Y:S01]  /*11c0*/  CS2R R24, SRZ ;  /* 0x0000000000187805 */ /* 0x000fe2000001ff00 */
[----:B------:R-:W-:Y:S06]  /*11d0*/  @!P1 BRA `(.L_x_12) ;  /* 0x0000008c00e09947 */ /* 0x000fec0003800000 */
[----:B------:R-:W-:Y:S01]  /*11e0*/  SHF.R.S32.HI R0, RZ, 0x1f, R23 ;  /* 0x0000001fff007819 */ /* 0x000fe20000011417 */
[----:B------:R-:W0:Y:S01]  /*11f0*/  S2UR UR7, SR_CgaCtaId ;  /* 0x00000000000779c3 */ /* 0x000e220000008800 */
[----:B------:R-:W-:Y:S02]  /*1200*/  UMOV UR6, 0x400 ;  /* 0x0000040000067882 */ /* 0x000fe40000000000 */
[----:B------:R-:W-:-:S04]  /*1210*/  LEA.HI R64, R0, R23, RZ, 0x7 ;  /* 0x0000001700407211 */ /* 0x000fc800078f38ff */
[----:B------:R-:W-:-:S06]  /*1220*/  SHF.R.S32.HI R0, RZ, 0x7, R64 ;  /* 0x00000007ff007819 */ /* 0x000fcc0000011440 */
[----:B------:R-:W1:Y:S01]  /*1230*/  SHFL.IDX PT, R0, R0, RZ, 0x1f ;  /* 0x00001fff00007589 */ /* 0x000e6200000e0000 */
[----:B0-----:R-:W-:-:S04]  /*1240*/  ULEA UR8, UR7, UR6, 0x18 ;  /* 0x0000000607087291 */ /* 0x001fc8000f8ec03f */
[----:B------:R-:W-:Y:S02]  /*1250*/  UIADD3 UR6, UR8, 0x14400, URZ ;  /* 0x0001440008067890 */ /* 0x000fe4000fffe03f */
[----:B------:R-:W-:Y:S02]  /*1260*/  IMAD.U32 R16, RZ, RZ, UR8 ;  /* 0x00000008ff107e24 */ /* 0x000fe4000f8e00ff */
[----:B------:R-:W-:Y:S01]  /*1270*/  ULOP3.LUT UP0, URZ, UR6, 0x9f, URZ, 0xc0, !UPT ;  /* 0x0000009f063f7892 */ /* 0x000fe2000f80c03f */
[----:B-1----:R-:W-:-:S05]  /*1280*/  R2UR UR4, R0 ;  /* 0x00000000000472ca */ /* 0x002fca00000e0000 */
[----:B------:R-:W-:-:S08]  /*1290*/  PLOP3.LUT P0, PT, PT, PT, UP0, 0x80, 0x0 ;  /* 0x000000000000781c */ /* 0x000fd00003f0f008 */
[----:B------:R-:W-:-:S04]  /*12a0*/  ULEA.HI UR5, UR4, UR4, URZ, 0x1 ;  /* 0x0000000404057291 */ /* 0x000fc8000f8f083f */
[----:B------:R-:W-:-:S04]  /*12b0*/  ULOP3.LUT UR5, UR5, 0x1e, URZ, 0xc0, !UPT ;  /* 0x0000001e05057892 */ /* 0x000fc8000f8ec03f */
[----:B------:R-:W-:-:S04]  /*12c0*/  UIADD3 UR5, UR4, -UR5, URZ ;  /* 0x8000000504057290 */ /* 0x000fc8000fffe03f */
[----:B------:R-:W-:-:S04]  /*12d0*/  ULEA UR5, UR5, UR6, 0xd ;  /* 0x0000000605057291 */ /* 0x000fc8000f8e683f */
[----:B------:R-:W-:-:S04]  /*12e0*/  USHF.R.U32.HI UR5, URZ, 0x4, UR5 ;  /* 0x000000043f057899 */ /* 0x000fc80008011605 */
[----:B------:R-:W-:Y:S01]  /*12f0*/  ULOP3.LUT UR36, UR5, 0x3fff, URZ, 0xc0, !UPT ;  /* 0x00003fff05247892 */ /* 0x000fe2000f8ec03f */
[----:B------:R-:W-:Y:S11]  /*1300*/  @!P0 BRA `(.L_x_13) ;  /* 0x0000000000408947 */ /* 0x000ff60003800000 */
[----:B------:R-:W-:Y:S01]  /*1310*/  MOV R0, 0x0 ;  /* 0x0000000000007802 */ /* 0x000fe20000000f00 */
[----:B------:R-:W-:Y:S01]  /*1320*/  ULDC.64 UR4, c[0x4][0x1b8] ;  /* 0x01006e0000047ab9 */ /* 0x000fe20000000a00 */
[----:B------:R-:W-:Y:S01]  /*1330*/  ULDC.64 UR6, c[0x4][0x138] ;  /* 0x01004e0000067ab9 */ /* 0x000fe20000000a00 */
[----:B------:R-:W-:Y:S01]  /*1340*/  MOV R4, UR4 ;  /* 0x0000000400047c02 */ /* 0x000fe20008000f00 */
[----:B------:R0:W1:Y:S01]  /*1350*/  LDC.64 R2, c[0x4][R0] ;  /* 0x0100000000027b82 */ /* 0x0000620000000a00 */
[----:B------:R-:W-:Y:S01]  /*1360*/  IMAD.U32 R5, RZ, RZ, UR5 ;  /* 0x00000005ff057e24 */ /* 0x000fe2000f8e00ff */
[----:B------:R-:W-:Y:S01]  /*1370*/  ULDC.64 UR4, c[0x4][0x1c0] ;  /* 0x0100700000047ab9 */ /* 0x000fe20000000a00 */
[----:B------:R-:W-:Y:S01]  /*1380*/  IMAD.U32 R10, RZ, RZ, UR6 ;  /* 0x00000006ff0a7e24 */ /* 0x000fe2000f8e00ff */
[----:B------:R-:W-:Y:S01]  /*1390*/  MOV R12, 0x1 ;  /* 0x00000001000c7802 */ /* 0x000fe20000000f00 */
[----:B------:R-:W-:Y:S02]  /*13a0*/  IMAD.U32 R6, RZ, RZ, UR4 ;  /* 0x00000004ff067e24 */ /* 0x000fe4000f8e00ff */
[----:B------:R-:W-:-:S02]  /*13b0*/  IMAD.U32 R7, RZ, RZ, UR5 ;  /* 0x00000005ff077e24 */ /* 0x000fc4000f8e00ff */
[----:B------:R-:W-:Y:S02]  /*13c0*/  IMAD.U32 R11, RZ, RZ, UR7 ;  /* 0x00000007ff0b7e24 */ /* 0x000fe4000f8e00ff */
[----:B------:R-:W-:Y:S02]  /*13d0*/  IMAD.MOV.U32 R8, RZ, RZ, 0x70 ;  /* 0x00000070ff087424 */ /* 0x000fe400078e00ff */
[----:B0-----:R-:W-:-:S07]  /*13e0*/  IMAD.MOV.U32 R13, RZ, RZ, RZ ;  /* 0x000000ffff0d7224 */ /* 0x001fce00078e00ff */
[----:B------:R-:W-:-:S07]  /*13f0*/  LEPC R20, `(.L_x_13) ;  /* 0x000000001014794e */ /* 0x000fce0000000000 */
[----:B-1----:R-:W-:Y:S05]  /*1400*/  CALL.ABS.NOINC R2 ;  /* 0x0000000002007343 */ /* 0x002fea0003c00000 */
.L_x_13:
[----:B------:R-:W2:Y:S01]  /*1410*/  LDL.LU R20, [R1+0x14] ;  /* 0x0000140001147983 */ /* 0x000ea20000300800 */
[----:B------:R-:W-:Y:S02]  /*1420*/  R2UR UR4, R16 ;  /* 0x00000000100472ca */ /* 0x000fe400000e0000 */
[----:B------:R-:W-:-:S11]  /*1430*/  SHF.L.U32 R2, RZ, 0x1f, RZ ;  /* 0x0000001fff027819 */ /* 0x000fd600000006ff */
[----:B------:R-:W0:Y:S01]  /*1440*/  SYNCS.PHASECHK.TRANS64.TRYWAIT P1, [UR4+0x38800], R2 ;  /* 0x03880002ff0075a7 */ /* 0x000e220008020144 */
[----:B--2---:R-:W-:-:S04]  /*1450*/  LOP3.LUT R0, R20, 0x1, RZ, 0xfc, !PT ;  /* 0x0000000114007812 */ /* 0x004fc800078efcff */
[----:B------:R-:W-:Y:S01]  /*1460*/  ISETP.NE.AND P0, PT, R0, 0x3, PT ;  /* 0x000000030000780c */ /* 0x000fe20003f05270 */
[----:B0-----:R-:W-:-:S12]  /*1470*/  @!P1 BRA `(.L_x_14) ;  /* 0x000000f800609947 */ /* 0x001fd80003800000 */
.L_x_132:
[----:B------:R-:W-:Y:S05]  /*1480*/  @!P0 BRA `(.L_x_15) ;  /* 0x0000000000048947 */ /* 0x000fea0003800000 */
[----:B------:R-:W-:Y:S01]  /*1490*/  BPT.TRAP 0x1 ;  /* 0x000000040000795c */ /* 0x000fe20000300000 */
.L_x_15:
[----:B------:R-:W-:-:S13]  /*14a0*/  R2UR UR4, R16 ;  /* 0x00000000100472ca */ /* 0x000fda00000e0000 */
[----:B------:R1:W2:Y:S01]  /*14b0*/  SYNCS.PHASECHK.TRANS64.TRYWAIT P2, [UR4+0x38830], R2 ;  /* 0x03883002ff0075a7 */ /* 0x0002a20008040144 */
[----:B------:R-:W-:Y:S05]  /*14c0*/  @!P0 BRA `(.L_x_16) ;  /* 0x0000000000048947 */ /* 0x000fea0003800000 */
[----:B------:R-:W-:Y:S01]  /*14d0*/  BPT.TRAP 0x1 ;  /* 0x000000040000795c */ /* 0x000fe20000300000 */
.L_x_16:
[----:B------:R-:W3:Y:S01]  /*14e0*/  S2R R0, SR_TID.X ;  /* 0x0000000000007919 */ /* 0x000ee20000002100 */
[----:B------:R-:W-:Y:S01]  /*14f0*/  IMAD.U32 R4, RZ, RZ, UR36 ;  /* 0x00000024ff047e24 */ /* 0x000fe2000f8e00ff */
[----:B---3--:R-:W-:-:S04]  /*1500*/  LOP3.LUT R0, R0, 0x7f, RZ, 0xc0, !PT ;  /* 0x0000007f00007812 */ /* 0x008fc800078ec0ff */
[----:B------:R-:W-:Y:S01]  /*1510*/  ISETP.NE.AND P1, PT, R0, RZ, PT ;  /* 0x000000ff0000720c */ /* 0x000fe20003f25270 */
[----:B--2---:R-:W-:-:S12]  /*1520*/  @P2 BRA `(.L_x_17) ;  /* 0x00000000000c2947 */ /* 0x004fd80003800000 */
[----:B------:R-:W-:-:S13]  /*1530*/  R2UR UR4, R16 ;  /* 0x00000000100472ca */ /* 0x000fda00000e0000 */
[----:B------:R-:W2:Y:S02]  /*1540*/  SYNCS.PHASECHK.TRANS64.TRYWAIT P2, [UR4+0x38830], R2 ;  /* 0x03883002ff0075a7 */ /* 0x000ea40008040144 */
[----:B--2---:R-:W-:Y:S05]  /*1550*/  @!P2 BRA `(.L_x_18) ;  /* 0x000000f80044a947 */ /* 0x004fea0003800000 */
.L_x_17:
[----:B------:R-:W-:Y:S05]  /*1560*/  WARPSYNC.ALL ;  /* 0x0000000000007948 */ /* 0x000fea0003800000 */
[----:B------:R-:W-:Y:S01]  /*1570*/  IMAD.MOV.U32 R9, RZ, RZ, RZ ;  /* 0x000000ffff097224 */ /* 0x000fe200078e00ff */
[----:B------:R-:W-:Y:S01]  /*1580*/  LOP3.LUT R4, R4, 0x10000, RZ, 0xfc, !PT ;  /* 0x0001000004047812 */ /* 0x000fe200078efcff */
[----:B------:R-:W-:Y:S02]  /*1590*/  IMAD.MOV.U32 R151, RZ, RZ, RZ ;  /* 0x000000ffff977224 */ /* 0x000fe400078e00ff */
[----:B------:R-:W-:Y:S01]  /*15a0*/  IMAD.MOV.U32 R5, RZ, RZ, 0x40000040 ;  /* 0x40000040ff057424 */ /* 0x000fe200078e00ff */
[----:B------:R-:W-:Y:S01]  /*15b0*/  R2UR UR60, R16 ;  /* 0x00000000103c72ca */ /* 0x000fe200000e0000 */
[----:B------:R-:W-:Y:S01]  /*15c0*/  WARPGROUP.ARRIVE ;  /* 0x00000000000079c5 */ /* 0x000fe20000000000 */
[C---:B------:R-:W-:Y:S01]  /*15d0*/  R2UR UR8, R4.reuse ;  /* 0x00000000040872ca */ /* 0x040fe200000e0000 */
[----:B------:R-:W-:Y:S01]  /*15e0*/  UMOV UR11, 0x40000040 ;  /* 0x40000040000b7882 */ /* 0x000fe20000000000 */
        /* <DEDUP_REMOVED lines=8> */
[----:B------:R-:W-:Y:S01]  /*1670*/  R2UR UR17, R5 ;  /* 0x00000000051172ca */ /* 0x000fe200000e0000 */
[----:B------:R-:W-:Y:S01]  /*1680*/  UIADD3 UR4, UR60, 0x24400, URZ ;  /* 0x000244003c047890 */ /* 0x000fe2000fffe03f */
[----:B------:R-:W-:Y:S01]  /*1690*/  R2UR UR6, R4 ;  /* 0x00000000040672ca */ /* 0x000fe200000e0000 */
[----:B------:R-:W-:Y:S01]  /*16a0*/  UMOV UR25, 0x40000040 ;  /* 0x4000004000197882 */ /* 0x000fe20000000000 */
[----:B------:R-:W-:Y:S01]  /*16b0*/  MOV R13, UR21 ;  /* 0x00000015000d7c02 */ /* 0x000fe20008000f00 */
[----:B------:R-:W-:Y:S01]  /*16c0*/  USHF.R.U32.HI UR4, URZ, 0x4, UR4 ;  /* 0x000000043f047899 */ /* 0x000fe20008011604 */
[----:B------:R-:W-:Y:S01]  /*16d0*/  LOP3.LUT R64, R64, 0xffffff80, RZ, 0xc0, !PT ;  /* 0xffffff8040407812 */ /* 0x000fe200078ec0ff */
[----:B------:R-:W-:Y:S01]  /*16e0*/  UMOV UR27, 0x40000040 ;  /* 0x40000040001b7882 */ /* 0x000fe20000000000 */
[----:B------:R-:W-:Y:S01]  /*16f0*/  UMOV UR29, 0x40000040 ;  /* 0x40000040001d7882 */ /* 0x000fe20000000000 */
[----:B------:R-:W-:Y:S01]  /*1700*/  ULOP3.LUT UR4, UR4, 0x3fff, URZ, 0xc0, !UPT ;  /* 0x00003fff04047892 */ /* 0x000fe2000f8ec03f */
[----:B------:R-:W-:Y:S01]  /*1710*/  IMAD.MOV.U32 R0, RZ, RZ, -0x2 ;  /* 0xfffffffeff007424 */ /* 0x000fe200078e00ff */
[----:B------:R-:W-:Y:S01]  /*1720*/  UMOV UR31, 0x40000040 ;  /* 0x40000040001f7882 */ /* 0x000fe20000000000 */
[----:B------:R-:W-:Y:S01]  /*1730*/  UMOV UR33, 0x40000040 ;  /* 0x4000004000217882 */ /* 0x000fe20000000000 */
[----:B------:R-:W-:Y:S01]  /*1740*/  ULOP3.LUT UR61, UR4, 0x10000, URZ, 0xfc, !UPT ;  /* 0x00010000043d7892 */ /* 0x000fe2000f8efc3f */
[----:B------:R-:W-:Y:S01]  /*1750*/  IMAD.IADD R64, R23, 0x1, -R64 ;  /* 0x0000000117407824 */ /* 0x000fe200078e0a40 */
[----:B------:R-:W-:Y:S01]  /*1760*/  UIADD3 UR5, UR6, 0x2, URZ ;  /* 0x0000000206057890 */ /* 0x000fe2000fffe03f */
[----:B------:R-:W-:Y:S01]  /*1770*/  P2R R20, PR, RZ, 0x1 ;  /* 0x00000001ff147803 */ /* 0x000fe20000000000 */
[----:B------:R-:W-:Y:S01]  /*1780*/  UIADD3 UR4, UR61, 0x80, URZ ;  /* 0x000000803d047890 */ /* 0x000fe2000fffe03f */
[----:B------:R-:W-:Y:S01]  /*1790*/  MOV R150, R151 ;  /* 0x0000009700967202 */ /* 0x000fe20000000f00 */
[----:B------:R-:W-:Y:S01]  /*17a0*/  UIADD3 UR7, UR6, 0x4, URZ ;  /* 0x0000000406077890 */ /* 0x000fe2000fffe03f */
[----:B0-----:R-:W-:Y:S01]  /*17b0*/  SHF.R.S32.HI R3, RZ, 0x1f, R64 ;  /* 0x0000001fff037819 */ /* 0x001fe20000011440 */
[----:B------:R-:W-:Y:S01]  /*17c0*/  UMOV UR10, UR61 ;  /* 0x0000003d000a7c82 */ /* 0x000fe20008000000 */
[----:B------:R-:W-:Y:S01]  /*17d0*/  UMOV UR20, UR5 ;  /* 0x0000000500147c82 */ /* 0x000fe20008000000 */
[----:B------:R-:W-:Y:S01]  /*17e0*/  HGMMA.64x16x16.F32.BF16 R56, gdesc[UR8], RZ, !UPT, gsb0 ;  /* 0x00200000083879f0 */ /* 0x000fe2000c0018ff */
[----:B------:R-:W-:Y:S01]  /*17f0*/  UMOV UR14, UR4 ;  /* 0x00000004000e7c82 */ /* 0x000fe20008000000 */
[----:B------:R-:W-:Y:S01]  /*1800*/  R2UR UR8, R4 ;  /* 0x00000000040872ca */ /* 0x000fe200000e0000 */
[----:B------:R-:W-:Y:S01]  /*1810*/  UIADD3 UR4, UR61, 0x100, URZ ;  /* 0x000001003d047890 */ /* 0x000fe2000fffe03f */
[----:B------:R-:W-:Y:S01]  /*1820*/  R2UR UR9, R5 ;  /* 0x00000000050972ca */ /* 0x000fe200000e0000 */
[----:B------:R-:W-:Y:S01]  /*1830*/  UMOV UR11, 0x40000040 ;  /* 0x40000040000b7882 */ /* 0x000fe20000000000 */
[----:B------:R-:W-:Y:S01]  /*1840*/  UMOV UR5, 0x40000040 ;  /* 0x4000004000057882 */ /* 0x000fe20000000000 */
[----:B------:R-:W-:Y:S01]  /*1850*/  IMAD.U32 R12, RZ, RZ, UR20 ;  /* 0x00000014ff0c7e24 */ /* 0x000fe2000f8e00ff */
[----:B------:R-:W-:Y:S01]  /*1860*/  UIADD3 UR22, UR61, 0x284, URZ ;  /* 0x000002843d167890 */ /* 0x000fe2000fffe03f */
[----:B------:R-:W-:Y:S01]  /*1870*/  LEA.HI R3, R3, R64, RZ, 0x2 ;  /* 0x0000004003037211 */ /* 0x000fe200078f10ff */
[----:B------:R-:W-:Y:S01]  /*1880*/  UMOV UR10, UR4 ;  /* 0x00000004000a7c82 */ /* 0x000fe20008000000 */
[----:B------:R-:W-:Y:S01]  /*1890*/  UIADD3 UR4, UR61, 0x180, URZ ;  /* 0x000001803d047890 */ /* 0x000fe2000fffe03f */
[--C-:B------:R-:W-:Y:S01]  /*18a0*/  IMAD.MOV.U32 R149, RZ, RZ, R151.reuse ;  /* 0x000000ffff957224 */ /* 0x100fe200078e0097 */
[----:B------:R-:W-:Y:S01]  /*18b0*/  UIADD3 UR24, UR6, 0x406, URZ ;  /* 0x0000040606187890 */ /* 0x000fe2000fffe03f */
[----:B------:R-:W-:Y:S01]  /*18c0*/  LOP3.LUT R3, R3, 0x7ffffffc, RZ, 0xc0, !PT ;  /* 0x7ffffffc03037812 */ /* 0x000fe200078ec0ff */
[----:B------:R-:W-:Y:S01]  /*18d0*/  UIADD3 UR26, UR61, 0x286, URZ ;  /* 0x000002863d1a7890 */ /* 0x000fe2000fffe03f */
[--C-:B------:R-:W-:Y:S01]  /*18e0*/  IMAD.MOV.U32 R148, RZ, RZ, R151.reuse ;  /* 0x000000ffff947224 */ /* 0x100fe200078e0097 */
[----:B------:R-:W-:Y:S01]  /*18f0*/  UIADD3 UR28, UR6, 0x800, URZ ;  /* 0x00000800061c7890 */ /* 0x000fe2000fffe03f */
[----:B------:R-:W-:Y:S01]  /*1900*/  IMAD.MOV.U32 R147, RZ, RZ, R151 ;  /* 0x000000ffff937224 */ /* 0x000fe200078e0097 */
[----:B------:R-:W-:Y:S01]  /*1910*/  UIADD3 UR30, UR61, 0x500, URZ ;  /* 0x000005003d1e7890 */ /* 0x000fe2000fffe03f */
[----:B------:R-:W-:Y:S01]  /*1920*/  IMAD.IADD R3, R64, 0x1, -R3 ;  /* 0x0000000140037824 */ /* 0x000fe200078e0a03 */
[----:B------:R-:W-:Y:S01]  /*1930*/  UIADD3 UR32, UR6, 0x802, URZ ;  /* 0x0000080206207890 */ /* 0x000fe2000fffe03f */
[--C-:B------:R-:W-:Y:S01]  /*1940*/  IMAD.MOV.U32 R146, RZ, RZ, R151.reuse ;  /* 0x000000ffff927224 */ /* 0x100fe200078e0097 */
[----:B------:R-:W-:Y:S01]  /*1950*/  UIADD3 UR34, UR61, 0x502, URZ ;  /* 0x000005023d227890 */ /* 0x000fe2000fffe03f */
[----:B------:R-:W-:Y:S01]  /*1960*/  IMAD R0, R3, R0, 0x50 ;  /* 0x0000005003007424 */ /* 0x000fe200078e0200 */
[----:B------:R-:W-:Y:S01]  /*1970*/  UMOV UR35, 0x40000040 ;  /* 0x4000004000237882 */ /* 0x000fe20000000000 */
[----:B------:R-:W-:Y:S01]  /*1980*/  UIADD3 UR36, UR6, 0x804, URZ ;  /* 0x0000080406247890 */ /* 0x000fe2000fffe03f */
[----:B------:R-:W-:Y:S01]  /*1990*/  IMAD.MOV.U32 R145, RZ, RZ, R151 ;  /* 0x000000ffff917224 */ /* 0x000fe200078e0097 */
[----:B------:R-:W-:Y:S01]  /*19a0*/  UIADD3 UR38, UR61, 0x504, URZ ;  /* 0x000005043d267890 */ /* 0x000fe2000fffe03f */
[----:B------:R-:W-:Y:S01]  /*19b0*/  IMAD.IADD R19, R19, 0x1, R0 ;  /* 0x0000000113137824 */ /* 0x000fe200078e0200 */
[----:B------:R-:W-:Y:S01]  /*19c0*/  UMOV UR37, 0x40000040 ;  /* 0x4000004000257882 */ /* 0x000fe20000000000 */
[----:B------:R-:W-:Y:S01]  /*19d0*/  UMOV UR39, 0x40000040 ;  /* 0x4000004000277882 */ /* 0x000fe20000000000 */
[----:B------:R-:W-:Y:S01]  /*19e0*/  UIADD3 UR40, UR6, 0x806, URZ ;  /* 0x0000080606287890 */ /* 0x000fe2000fffe03f */
[----:B------:R-:W-:Y:S01]  /*19f0*/  IMAD R19, R22, -0x50, R19 ;  /* 0xffffffb016137824 */ /* 0x000fe200078e0213 */
[----:B------:R-:W-:Y:S01]  /*1a00*/  UIADD3 UR42, UR61, 0x506, URZ ;  /* 0x000005063d2a7890 */ /* 0x000fe2000fffe03f */
[----:B------:R-:W-:Y:S01]  /*1a10*/  IMAD.MOV.U32 R144, RZ, RZ, R151 ;  /* 0x000000ffff907224 */ /* 0x000fe200078e0097 */
[----:B------:R-:W-:Y:S01]  /*1a20*/  UMOV UR41, 0x40000040 ;  /* 0x4000004000297882 */ /* 0x000fe20000000000 */
[----:B------:R-:W-:Y:S01]  /*1a30*/  UMOV UR43, 0x40000040 ;  /* 0x40000040002b7882 */ /* 0x000fe20000000000 */
[----:B------:R-:W-:Y:S01]  /*1a40*/  UIADD3 UR44, UR6, 0xc00, URZ ;  /* 0x00000c00062c7890 */ /* 0x000fe2000fffe03f */
[C---:B------:R-:W-:Y:S01]  /*1a50*/  ISETP.GT.AND P6, PT, R19.reuse, RZ, PT ;  /* 0x000000ff1300720c */ /* 0x040fe20003fc4270 */
[----:B------:R-:W-:Y:S01]  /*1a60*/  UIADD3 UR46, UR61, 0x780, URZ ;  /* 0x000007803d2e7890 */ /* 0x000fe2000fffe03f */
[C---:B------:R-:W-:Y:S01]  /*1a70*/  ISETP.GT.AND P5, PT, R19.reuse, 0x1, PT ;  /* 0x000000011300780c */ /* 0x040fe20003fa4270 */
[----:B------:R-:W-:Y:S01]  /*1a80*/  UMOV UR45, 0x40000040 ;  /* 0x40000040002d7882 */ /* 0x000fe20000000000 */
[----:B------:R-:W-:Y:S01]  /*1a90*/  UMOV UR47, 0x40000040 ;  /* 0x40000040002f7882 */ /* 0x000fe20000000000 */
[----:B------:R-:W-:Y:S01]  /*1aa0*/  UIADD3 UR48, UR6, 0xc02, URZ ;  /* 0x00000c0206307890 */ /* 0x000fe2000fffe03f */
[C---:B------:R-:W-:Y:S01]  /*1ab0*/  ISETP.GT.AND P4, PT, R19.reuse, 0x8, PT ;  /* 0x000000081300780c */ /* 0x040fe20003f84270 */
[----:B------:R-:W-:Y:S01]  /*1ac0*/  UIADD3 UR50, UR61, 0x782, URZ ;  /* 0x000007823d327890 */ /* 0x000fe2000fffe03f */
[C---:B------:R-:W-:Y:S01]  /*1ad0*/  ISETP.GT.AND P3, PT, R19.reuse, 0x9, PT ;  /* 0x000000091300780c */ /* 0x040fe20003f64270 */
[----:B------:R-:W-:Y:S01]  /*1ae0*/  UMOV UR49, 0x40000040 ;  /* 0x4000004000317882 */ /* 0x000fe20000000000 */
[----:B------:R-:W-:Y:S01]  /*1af0*/  UMOV UR51, 0x40000040 ;  /* 0x4000004000337882 */ /* 0x000fe20000000000 */
[----:B------:R-:W-:Y:S01]  /*1b00*/  UIADD3 UR52, UR6, 0xc04, URZ ;  /* 0x00000c0406347890 */ /* 0x000fe2000fffe03f */
[----:B------:R-:W-:Y:S01]  /*1b10*/  ISETP.GT.AND P2, PT, R19, 0x10, PT ;  /* 0x000000101300780c */ /* 0x000fe20003f44270 */
[----:B------:R-:W-:-:S02]  /*1b20*/  WARPGROUP.DEPBAR.LE gsb0, 0x0 ;  /* 0x00008000000079c5 */ /* 0x000fc40000010000 */
[----:B------:R-:W-:Y:S01]  /*1b30*/  WARPGROUP.ARRIVE ;  /* 0x00000000000079c5 */ /* 0x000fe20000000000 */
[----:B------:R-:W-:Y:S01]  /*1b40*/  UIADD3 UR54, UR61, 0x784, URZ ;  /* 0x000007843d367890 */ /* 0x000fe2000fffe03f */
[-C--:B------:R-:W-:Y:S01]  /*1b50*/  MOV R143, R151.reuse ;  /* 0x00000097008f7202 */ /* 0x080fe20000000f00 */
[----:B------:R-:W-:Y:S01]  /*1b60*/  UMOV UR53, 0x40000040 ;  /* 0x4000004000357882 */ /* 0x000fe20000000000 */
[----:B------:R-:W-:Y:S01]  /*1b70*/  UMOV UR55, 0x40000040 ;  /* 0x4000004000377882 */ /* 0x000fe20000000000 */
[----:B------:R-:W-:Y:S01]  /*1b80*/  UIADD3 UR58, UR61, 0x786, URZ ;  /* 0x000007863d3a7890 */ /* 0x000fe2000fffe03f */
[----:B------:R-:W-:Y:S01]  /*1b90*/  HGMMA.64x16x16.F32.BF16 R48, gdesc[UR12], RZ, !UPT, gsb0 ;  /* 0x002000000c3079f0 */ /* 0x000fe2000c0018ff */
[----:B------:R-:W-:Y:S01]  /*1ba0*/  R2UR UR12, R4 ;  /* 0x00000000040c72ca */ /* 0x000fe200000e0000 */
[----:B------:R-:W-:Y:S01]  /*1bb0*/  UMOV UR14, UR4 ;  /* 0x00000004000e7c82 */ /* 0x000fe20008000000 */
[----:B------:R-:W-:Y:S01]  /*1bc0*/  R2UR UR13, R5 ;  /* 0x00000000050d72ca */ /* 0x000fe200000e0000 */
[----:B------:R-:W-:Y:S01]  /*1bd0*/  UMOV UR15, 0x40000040 ;  /* 0x40000040000f7882 */ /* 0x000fe20000000000 */
[----:B------:R-:W-:Y:S01]  /*1be0*/  UIADD3 UR4, UR61, 0x202, URZ ;  /* 0x000002023d047890 */ /* 0x000fe2000fffe03f */
[--C-:B------:R-:W-:Y:S01]  /*1bf0*/  IMAD.MOV.U32 R142, RZ, RZ, R151.reuse ;  /* 0x000000ffff8e7224 */ /* 0x100fe200078e0097 */
[----:B------:R-:W-:Y:S01]  /*1c00*/  UMOV UR59, 0x40000040 ;  /* 0x40000040003b7882 */ /* 0x000fe20000000000 */
[--C-:B------:R-:W-:Y:S01]  /*1c10*/  IMAD.MOV.U32 R141, RZ, RZ, R151.reuse ;  /* 0x000000ffff8d7224 */ /* 0x100fe200078e0097 */
[-C--:B------:R-:W-:Y:S01]  /*1c20*/  MOV R136, R151.reuse ;  /* 0x0000009700887202 */ /* 0x080fe20000000f00 */
        /* <DEDUP_REMOVED lines=15> */
[----:B------:R-:W-:Y:S01]  /*1d20*/  MOV R66, R151 ;  /* 0x0000009700427202 */ /* 0x000fe20000000f00 */
[----:B------:R-:W-:-:S02]  /*1d30*/  IMAD.MOV.U32 R131, RZ, RZ, R151 ;  /* 0x000000ffff837224 */ /* 0x000fc400078e0097 */
[--C-:B------:R-:W-:Y:S02]  /*1d40*/  IMAD.MOV.U32 R130, RZ, RZ, R151.reuse ;  /* 0x000000ffff827224 */ /* 0x100fe400078e0097 */
[--C-:B------:R-:W-:Y:S02]  /*1d50*/  IMAD.MOV.U32 R128, RZ, RZ, R151.reuse ;  /* 0x000000ffff807224 */ /* 0x100fe400078e0097 */
[--C-:B------:R-:W-:Y:S02]  /*1d60*/  IMAD.MOV.U32 R127, RZ, RZ, R151.reuse ;  /* 0x000000ffff7f7224 */ /* 0x100fe400078e0097 */
[--C-:B------:R-:W-:Y:S02]  /*1d70*/  IMAD.MOV.U32 R126, RZ, RZ, R151.reuse ;  /* 0x000000ffff7e7224 */ /* 0x100fe400078e0097 */
[--C-:B------:R-:W-:Y:S02]  /*1d80*/  IMAD.MOV.U32 R125, RZ, RZ, R151.reuse ;  /* 0x000000ffff7d7224 */ /* 0x100fe400078e0097 */
[----:B------:R-:W-:-:S02]  /*1d90*/  IMAD.MOV.U32 R124, RZ, RZ, R151 ;  /* 0x000000ffff7c7224 */ /* 0x000fc400078e0097 */
[--C-:B------:R-:W-:Y:S02]  /*1da0*/  IMAD.MOV.U32 R123, RZ, RZ, R151.reuse ;  /* 0x000000ffff7b7224 */ /* 0x100fe400078e0097 */
[--C-:B------:R-:W-:Y:S02]  /*1db0*/  IMAD.MOV.U32 R121, RZ, RZ, R151.reuse ;  /* 0x000000ffff797224 */ /* 0x100fe400078e0097 */
[--C-:B------:R-:W-:Y:S02]  /*1dc0*/  IMAD.MOV.U32 R120, RZ, RZ, R151.reuse ;  /* 0x000000ffff787224 */ /* 0x100fe400078e0097 */
[--C-:B------:R-:W-:Y:S02]  /*1dd0*/  IMAD.MOV.U32 R119, RZ, RZ, R151.reuse ;  /* 0x000000ffff777224 */ /* 0x100fe400078e0097 */
[--C-:B------:R-:W-:Y:S02]  /*1de0*/  IMAD.MOV.U32 R118, RZ, RZ, R151.reuse ;  /* 0x000000ffff767224 */ /* 0x100fe400078e0097 */
[----:B------:R-:W-:Y:S01]  /*1df0*/  IMAD.MOV.U32 R117, RZ, RZ, R151 ;  /* 0x000000ffff757224 */ /* 0x000fe200078e0097 */
[----:B------:R-:W-:-:S02]  /*1e00*/  WARPGROUP.DEPBAR.LE gsb0, 0x0 ;  /* 0x00008000000079c5 */ /* 0x000fc40000010000 */
[----:B------:R-:W-:Y:S01]  /*1e10*/  WARPGROUP.ARRIVE ;  /* 0x00000000000079c5 */ /* 0x000fe20000000000 */
[--C-:B------:R-:W-:Y:S02]  /*1e20*/  IMAD.MOV.U32 R116, RZ, RZ, R151.reuse ;  /* 0x000000ffff747224 */ /* 0x100fe400078e0097 */
[--C-:B------:R-:W-:Y:S02]  /*1e30*/  IMAD.MOV.U32 R114, RZ, RZ, R151.reuse ;  /* 0x000000ffff727224 */ /* 0x100fe400078e0097 */
[--C-:B------:R-:W-:Y:S01]  /*1e40*/  IMAD.MOV.U32 R113, RZ, RZ, R151.reuse ;  /* 0x000000ffff717224 */ /* 0x100fe200078e0097 */
[----:B------:R-:W-:Y:S01]  /*1e50*/  HGMMA.64x16x16.F32.BF16 R40, gdesc[UR8], RZ, !UPT, gsb0 ;  /* 0x00200000082879f0 */ /* 0x000fe2000c0018ff */
[----:B------:R-:W-:Y:S01]  /*1e60*/  UIADD3 UR8, UR61, 0x200, URZ ;  /* 0x000002003d087890 */ /* 0x000fe2000fffe03f */
[--C-:B------:R-:W-:Y:S01]  /*1e70*/  IMAD.MOV.U32 R112, RZ, RZ, R151.reuse ;  /* 0x000000ffff707224 */ /* 0x100fe200078e0097 */
[----:B------:R-:W-:Y:S01]  /*1e80*/  UIADD3 UR10, UR61, 0x2, URZ ;  /* 0x000000023d0a7890 */ /* 0x000fe2000fffe03f */
[--C-:B------:R-:W-:Y:S01]  /*1e90*/  IMAD.MOV.U32 R111, RZ, RZ, R151.reuse ;  /* 0x000000ffff6f7224 */ /* 0x100fe200078e0097 */
[----:B------:R-:W-:Y:S01]  /*1ea0*/  UMOV UR9, UR21 ;  /* 0x0000001500097c82 */ /* 0x000fe20008000000 */
[----:B------:R-:W-:Y:S01]  /*1eb0*/  UMOV UR11, 0x40000040 ;  /* 0x40000040000b7882 */ /* 0x000fe20000000000 */
[--C-:B------:R-:W-:Y:S01]  /*1ec0*/  IMAD.MOV.U32 R110, RZ, RZ, R151.reuse ;  /* 0x000000ffff6e7224 */ /* 0x100fe200078e0097 */
[----:B------:R-:W-:Y:S01]  /*1ed0*/  UMOV UR18, UR8 ;  /* 0x0000000800127c82 */ /* 0x000fe20008000000 */
[----:B------:R-:W-:Y:S01]  /*1ee0*/  UMOV UR8, UR20 ;  /* 0x0000001400087c82 */ /* 0x000fe20008000000 */
        /* <DEDUP_REMOVED lines=20> */
[--C-:B------:R-:W-:Y:S01]  /*2030*/  IMAD.MOV.U32 R82, RZ, RZ, R151.reuse ;  /* 0x000000ffff527224 */ /* 0x100fe200078e0097 */
[----:B------:R-:W-:Y:S02]  /*2040*/  WARPGROUP.DEPBAR.LE gsb0, 0x0 ;  /* 0x00008000000079c5 */ /* 0x000fe40000010000 */
        /* <DEDUP_REMOVED lines=9> */
[----:B------:R-:W-:Y:S01]  /*20e0*/  UIADD3 UR14, UR61, 0x280, URZ ;  /* 0x000002803d0e7890 */ /* 0x000fe2000fffe03f */
[--C-:B------:R-:W-:Y:S01]  /*20f0*/  IMAD.MOV.U32 R68, RZ, RZ, R151.reuse ;  /* 0x000000ffff447224 */ /* 0x100fe200078e0097 */
[----:B------:R-:W-:Y:S01]  /*2100*/  UMOV UR15, 0x40000040 ;  /* 0x40000040000f7882 */ /* 0x000fe20000000000 */
[----:B------:R-:W-:Y:S01]  /*2110*/  IMAD.MOV.U32 R64, RZ, RZ, R151 ;  /* 0x000000ffff407224 */ /* 0x000fe200078e0097 */
[----:B------:R-:W-:-:S02]  /*2120*/  WARPGROUP.DEPBAR.LE gsb0, 0x0 ;  /* 0x00008000000079c5 */ /* 0x000fc40000010000 */
[----:B------:R-:W-:-:S06]  /*2130*/  WARPGROUP.ARRIVE ;  /* 0x00000000000079c5 */ /* 0x000fcc0000000000 */
[----:B------:R-:W-:Y:S01]  /*2140*/  HGMMA.64x16x16.F32.BF16 R24, gdesc[UR16], RZ, !UPT, gsb0 ;  /* 0x00200000101879f0 */ /* 0x000fe2000c0018ff */
[----:B------:R-:W-:Y:S02]  /*2150*/  UIADD3 UR16, UR6, 0x402, URZ ;  /* 0x0000040206107890 */ /* 0x000fe4000fffe03f */
[----:B------:R-:W-:Y:S01]  /*2160*/  UIADD3 UR18, UR61, 0x282, URZ ;  /* 0x000002823d127890 */ /* 0x000fe2000fffe03f */
[----:B------:R-:W-:Y:S01]  /*2170*/  UMOV UR17, 0x40000040 ;  /* 0x4000004000117882 */ /* 0x000fe20000000000 */
[----:B------:R-:W-:Y:S01]  /*2180*/  UMOV UR19, 0x40000040 ;  /* 0x4000004000137882 */ /* 0x000fe20000000000 */
[----:B------:R-:W-:Y:S02]  /*2190*/  WARPGROUP.DEPBAR.LE gsb0, 0x0 ;  /* 0x00008000000079c5 */ /* 0x000fe40000010000 */
[----:B------:R-:W-:-:S06]  /*21a0*/  WARPGROUP.ARRIVE ;  /* 0x00000000000079c5 */ /* 0x000fcc0000000000 */
[----:B------:R-:W-:Y:S01]  /*21b0*/  HGMMA.64x16x16.F32.BF16 R56, gdesc[UR8], R56, gsb0 ;  /* 0x00200000083879f0 */ /* 0x000fe20008001838 */
[----:B------:R-:W-:Y:S01]  /*21c0*/  UIADD3 UR10, UR61, 0x82, URZ ;  /* 0x000000823d0a7890 */ /* 0x000fe2000fffe03f */
[----:B------:R-:W-:Y:S01]  /*21d0*/  UMOV UR8, UR20 ;  /* 0x0000001400087c82 */ /* 0x000fe20008000000 */
[----:B------:R-:W-:Y:S01]  /*21e0*/  UMOV UR9, UR21 ;  /* 0x0000001500097c82 */ /* 0x000fe20008000000 */
        /* <DEDUP_REMOVED lines=18> */
[----:B------:R-:W-:Y:S01]  /*2310*/  UMOV UR8, UR20 ;  /* 0x0000001400087c82 */ /* 0x000fe20008000000 */
[----:B------:R-:W-:Y:S01]  /*2320*/  UMOV UR9, UR21 ;  /* 0x0000001500097c82 */ /* 0x000fe20008000000 */
[----:B------:R-:W-:Y:S01]  /*2330*/  UMOV UR10, UR4 ;  /* 0x00000004000a7c82 */ /* 0x000fe20008000000 */
[----:B------:R-:W-:Y:S01]  /*2340*/  UMOV UR11, 0x40000040 ;  /* 0x40000040000b7882 */ /* 0x000fe20000000000 */
[----:B------:R-:W-:Y:S01]  /*2350*/  UMOV UR4, UR7 ;  /* 0x0000000700047c82 */ /* 0x000fe20008000000 */
[----:B------:R-:W-:Y:S02]  /*2360*/  UIADD3 UR7, UR61, 0x204, URZ ;  /* 0x000002043d077890 */ /* 0x000fe4000fffe03f */
[----:B------:R-:W-:Y:S01]  /*2370*/  UIADD3 UR20, UR6, 0x404, URZ ;  /* 0x0000040406147890 */ /* 0x000fe2000fffe03f */
[----:B------:R-:W-:Y:S01]  /*2380*/  UMOV UR21, 0x40000040 ;  /* 0x4000004000157882 */ /* 0x000fe20000000000 */
[----:B------:R-:W-:-:S02]  /*2390*/  WARPGROUP.DEPBAR.LE gsb0, 0x0 ;  /* 0x00008000000079c5 */ /* 0x000fc40000010000 */
[----:B------:R-:W-:-:S06]  /*23a0*/  WARPGROUP.ARRIVE ;  /* 0x00000000000079c5 */ /* 0x000fcc0000000000 */
[----:B------:R-:W-:Y:S01]  /*23b0*/  HGMMA.64x16x16.F32.BF16 R24, gdesc[UR8], R24, gsb0 ;  /* 0x00200000081879f0 */ /* 0x000fe20008001818 */
[----:B------:R-:W-:Y:S01]  /*23c0*/  UMOV UR8, UR4 ;  /* 0x0000000400087c82 */ /* 0x000fe20008000000 */
[----:B------:R-:W-:Y:S01]  /*23d0*/  UMOV UR9, UR5 ;  /* 0x0000000500097c82 */ /* 0x000fe20008000000 */
[----:B------:R-:W-:Y:S01]  /*23e0*/  UMOV UR10, UR12 ;  /* 0x0000000c000a7c82 */ /* 0x000fe20008000000 */
[----:B------:R-:W-:Y:S01]  /*23f0*/  UMOV UR11, 0x40000040 ;  /* 0x40000040000b7882 */ /* 0x000fe20000000000 */
[----:B------:R-:W-:Y:S01]  /*2400*/  UIADD3 UR12, UR6, 0x6, URZ ;  /* 0x00000006060c7890 */ /* 0x000fe2000fffe03f */
        /* <DEDUP_REMOVED lines=32> */
[----:B------:R-:W-:Y:S01]  /*2610*/  UMOV UR8, UR12 ;  /* 0x0000000c00087c82 */ /* 0x000fe20008000000 */
[----:B------:R-:W-:Y:S01]  /*2620*/  UMOV UR9, 0x40000040 ;  /* 0x4000004000097882 */ /* 0x000fe20000000000 */
[----:B------:R-:W-:Y:S01]  /*2630*/  UMOV UR10, UR13 ;  /* 0x0000000d000a7c82 */ /* 0x000fe20008000000 */
[----:B------:R-:W-:Y:S01]  /*2640*/  UMOV UR11, 0x40000040 ;  /* 0x40000040000b7882 */ /* 0x000fe20000000000 */
[----:B------:R-:W-:Y:S01]  /*2650*/  UIADD3 UR12, UR6, 0x400, URZ ;  /* 0x00000400060c7890 */ /* 0x000fe2000fffe03f */
[----:B------:R-:W-:Y:S01]  /*2660*/  UMOV UR13, 0x40000040 ;  /* 0x40000040000d7882 */ /* 0x000fe20000000000 */
[----:B------:R-:W-:Y:S02]  /*2670*/  WARPGROUP.DEPBAR.LE gsb0, 0x0 ;  /* 0x00008000000079c5 */ /* 0x000fe40000010000 */
[----:B------:R-:W-:-:S06]  /*2680*/  WARPGROUP.ARRIVE ;  /* 0x00000000000079c5 */ /* 0x000fcc0000000000 */
[----:B------:R-:W-:Y:S01]  /*2690*/  HGMMA.64x16x16.F32.BF16 R56, gdesc[UR8], R56, gsb0 ;  /* 0x00200000083879f0 */ /* 0x000fe20008001838 */
        /* <DEDUP_REMOVED lines=15> */
[----:B------:R-:W-:Y:S01]  /*2790*/  UMOV UR10, UR7 ;  /* 0x00000007000a7c82 */ /* 0x000fe20008000000 */
[----:B------:R-:W-:Y:S01]  /*27a0*/  UMOV UR11, 0x40000040 ;  /* 0x40000040000b7882 */ /* 0x000fe20000000000 */
[----:B------:R-:W-:Y:S01]  /*27b0*/  UIADD3 UR7, UR61, 0x480, URZ ;  /* 0x000004803d077890 */ /* 0x000fe2000fffe03f */
[----:B------:R-:W-:Y:S02]  /*27c0*/  WARPGROUP.DEPBAR.LE gsb0, 0x0 ;  /* 0x00008000000079c5 */ /* 0x000fe40000010000 */
[----:B------:R-:W-:-:S06]  /*27d0*/  WARPGROUP.ARRIVE ;  /* 0x00000000000079c5 */ /* 0x000fcc0000000000 */
[----:B------:R-:W-:Y:S01]  /*27e0*/  HGMMA.64x16x16.F32.BF16 R24, gdesc[UR8], R24, gsb0 ;  /* 0x00200000081879f0 */ /* 0x000fe20008001818 */
[----:B------:R-:W-:Y:S02]  /*27f0*/  UMOV UR11, 0x40000040 ;  /* 0x40000040000b7882 */ /* 0x000fe40000000000 */
[----:B------:R-:W-:Y:S01]  /*2800*/  UMOV UR57, UR11 ;  /* 0x0000000b00397c82 */ /* 0x000fe20008000000 */
[----:B------:R-:W-:Y:S01]  /*2810*/  IMAD.U32 R11, RZ, RZ, UR11 ;  /* 0x0000000bff0b7e24 */ /* 0x000fe2000f8e00ff */
        /* <DEDUP_REMOVED lines=23> */
[----:B------:R-:W-:Y:S03]  /*2990*/  HGMMA.64x16x16.F32.BF16 R24, gdesc[UR12], R24, gsb0 ;  /* 0x002000000c1879f0 */ /* 0x000fe60008001818 */
        /* <DEDUP_REMOVED lines=212> */
[----:B------:R-:W-:Y:S02]  /*36e0*/  UIADD3 UR7, UR6, 0xc06, URZ ;  /* 0x00000c0606077890 */ /* 0x000fe4000fffe03f */
[----:B------:R-:W-:-:S05]  /*36f0*/  UIADD3 UR6, UR61, 0x984, URZ ;  /* 0x000009843d067890 */ /* 0x000fca000fffe03f */
[----:B------:R-:W-:Y:S02]  /*3700*/  UMOV UR10, UR7 ;  /* 0x00000007000a7c82 */ /* 0x000fe40008000000 */
[----:B------:R-:W-:Y:S01]  /*3710*/  UMOV UR56, UR10 ;  /* 0x0000000a00387c82 */ /* 0x000fe20008000000 */
[----:B------:R-:W-:Y:S01]  /*3720*/  IMAD.U32 R10, RZ, RZ, UR10 ;  /* 0x0000000aff0a7e24 */ /* 0x000fe2000f8e00ff */
        /* <DEDUP_REMOVED lines=23> */
[----:B------:R-:W-:Y:S02]  /*38a0*/  ULDC UR6, c[0x0][0x988] ;  /* 0x0002620000067ab9 */ /* 0x000fe40000000800 */
[----:B-1----:R-:W-:Y:S01]  /*38b0*/  MOV R2, UR6 ;  /* 0x0000000600027c02 */ /* 0x002fe20008000f00 */
[----:B------:R-:W-:Y:S02]  /*38c0*/  WARPGROUP.DEPBAR.LE gsb0, 0x0 ;  /* 0x00008000000079c5 */ /* 0x000fe40000010000 */
[----:B------:R-:W-:-:S06]  /*38d0*/  WARPGROUP.ARRIVE ;  /* 0x00000000000079c5 */ /* 0x000fcc0000000000 */
[----:B------:R-:W-:Y:S03]  /*38e0*/  HGMMA.64x16x16.F32.BF16 R24, gdesc[UR52], R24, gsb0 ;  /* 0x00200000341879f0 */ /* 0x000fe60008001818 */
        /* <DEDUP_REMOVED lines=8> */
[----:B------:R-:W-:Y:S01]  /*3970*/  WARPGROUP.ARRIVE ;  /* 0x00000000000079c5 */ /* 0x000fe20000000000 */
[----:B------:R-:W-:Y:S01]  /*3980*/  FSEL R7, R58, -INF , P6 ;  /* 0xff8000003a077808 */ /* 0x000fe20003000000 */
[----:B------:R-:W-:Y:S01]  /*3990*/  IMAD.MOV.U32 R58, RZ, RZ, R151 ;  /* 0x000000ffff3a7224 */ /* 0x000fe200078e0097 */
[----:B------:R-:W-:-:S02]  /*39a0*/  FSEL R59, R59, -INF , P5 ;  /* 0xff8000003b3b7808 */ /* 0x000fc40002800000 */
[----:B------:R-:W-:Y:S01]  /*39b0*/  FSEL R21, R62, -INF , P4 ;  /* 0xff8000003e157808 */ /* 0x000fe20002000000 */
[----:B------:R-:W-:Y:S01]  /*39c0*/  HGMMA.64x16x16.F32.BF16 R48, gdesc[UR56], R48, gsb0 ;  /* 0x00200000383079f0 */ /* 0x000fe20008001830 */
[----:B------:R-:W-:Y:S01]  /*39d0*/  UIADD3 UR58, UR61, 0x886, URZ ;  /* 0x000008863d3a7890 */ /* 0x000fe2000fffe03f */
[----:B------:R-:W-:Y:S01]  /*39e0*/  FMNMX.FTZ R0, R7, R59, !PT ;  /* 0x0000003b07007209 */ /* 0x000fe20007810000 */
[----:B------:R-:W-:Y:S01]  /*39f0*/  UMOV UR56, UR10 ;  /* 0x0000000a00387c82 */ /* 0x000fe20008000000 */
[----:B------:R-:W-:Y:S01]  /*3a00*/  UMOV UR57, UR11 ;  /* 0x0000000b00397c82 */ /* 0x000fe20008000000 */
[----:B------:R-:W-:Y:S01]  /*3a10*/  UMOV UR59, 0x40000040 ;  /* 0x40000040003b7882 */ /* 0x000fe20000000000 */
[----:B------:R-:W-:Y:S01]  /*3a20*/  FSEL R63, R63, -INF , P3 ;  /* 0xff8000003f3f7808 */ /* 0x000fe20001800000 */
[--C-:B------:R-:W-:Y:S01]  /*3a30*/  IMAD.MOV.U32 R62, RZ, RZ, R151.reuse ;  /* 0x000000ffff3e7224 */ /* 0x100fe200078e0097 */
[----:B------:R-:W-:Y:S02]  /*3a40*/  FMNMX.FTZ R0, R21, R0, !PT ;  /* 0x0000000015007209 */ /* 0x000fe40007810000 */
[----:B------:R-:W-:Y:S01]  /*3a50*/  FSEL R3, R56, -INF , P6 ;  /* 0xff80000038037808 */ /* 0x000fe20003000000 */
[----:B------:R-:W-:Y:S01]  /*3a60*/  IMAD.MOV.U32 R56, RZ, RZ, R151 ;  /* 0x000000ffff387224 */ /* 0x000fe200078e0097 */
[----:B------:R-:W-:-:S02]  /*3a70*/  ISETP.GT.AND P6, PT, R19, 0x11, PT ;  /* 0x000000111300780c */ /* 0x000fc40003fc4270 */
[----:B------:R-:W-:Y:S02]  /*3a80*/  FMNMX.FTZ R0, R63, R0, !PT ;  /* 0x000000003f007209 */ /* 0x000fe40007810000 */
[----:B------:R-:W-:Y:S02]  /*3a90*/  FSEL R57, R57, -INF , P5 ;  /* 0xff80000039397808 */ /* 0x000fe40002800000 */
[C---:B------:R-:W-:Y:S02]  /*3aa0*/  ISETP.GT.AND P5, PT, R19.reuse, 0x18, PT ;  /* 0x000000181300780c */ /* 0x040fe40003fa4270 */
[----:B------:R-:W-:Y:S01]  /*3ab0*/  FSEL R15, R60, -INF , P4 ;  /* 0xff8000003c0f7808 */ /* 0x000fe20002000000 */
[----:B------:R-:W-:Y:S01]  /*3ac0*/  IMAD.MOV.U32 R60, RZ, RZ, R151 ;  /* 0x000000ffff3c7224 */ /* 0x000fe200078e0097 */
[----:B------:R-:W-:Y:S02]  /*3ad0*/  ISETP.GT.AND P4, PT, R19, 0x19, PT ;  /* 0x000000191300780c */ /* 0x000fe40003f84270 */
[----:B------:R-:W-:-:S02]  /*3ae0*/  FSEL R61, R61, -INF , P3 ;  /* 0xff8000003d3d7808 */ /* 0x000fc40001800000 */
[----:B------:R-:W-:Y:S01]  /*3af0*/  ISETP.GT.AND P3, PT, R19, 0x20, PT ;  /* 0x000000201300780c */ /* 0x000fe20003f64270 */
[----:B------:R-:W-:Y:S02]  /*3b00*/  WARPGROUP.DEPBAR.LE gsb0, 0x0 ;  /* 0x00008000000079c5 */ /* 0x000fe40000010000 */
[----:B------:R-:W-:Y:S01]  /*3b10*/  WARPGROUP.ARRIVE ;  /* 0x00000000000079c5 */ /* 0x000fe20000000000 */
[----:B------:R-:W-:Y:S01]  /*3b20*/  FSEL R65, R50, -INF , P2 ;  /* 0xff80000032417808 */ /* 0x000fe20001000000 */
[--C-:B------:R-:W-:Y:S01]  /*3b30*/  IMAD.MOV.U32 R50, RZ, RZ, R151.reuse ;  /* 0x000000ffff327224 */ /* 0x100fe200078e0097 */
[----:B------:R-:W-:Y:S02]  /*3b40*/  FSEL R51, R51, -INF , P6 ;  /* 0xff80000033337808 */ /* 0x000fe40003000000 */
[----:B------:R-:W-:Y:S01]  /*3b50*/  FMNMX.FTZ R0, R65, R0, !PT ;  /* 0x0000000041007209 */ /* 0x000fe20007810000 */
[----:B------:R-:W-:Y:S01]  /*3b60*/  HGMMA.64x16x16.F32.BF16 R40, gdesc[UR56], R40, gsb0 ;  /* 0x00200000382879f0 */ /* 0x000fe20008001828 */
[----:B------:R-:W-:Y:S01]  /*3b70*/  UIADD3 UR58, UR61, 0x906, URZ ;  /* 0x000009063d3a7890 */ /* 0x000fe2000fffe03f */
[----:B------:R-:W-:Y:S01]  /*3b80*/  FSEL R67, R54, -INF , P5 ;  /* 0xff80000036437808 */ /* 0x000fe20002800000 */
[----:B------:R-:W-:Y:S01]  /*3b90*/  UMOV UR56, UR10 ;  /* 0x0000000a00387c82 */ /* 0x000fe20008000000 */
[----:B------:R-:W-:Y:S01]  /*3ba0*/  UMOV UR57, UR11 ;  /* 0x0000000b00397c82 */ /* 0x000fe20008000000 */
[----:B------:R-:W-:Y:S01]  /*3bb0*/  UMOV UR59, 0x40000040 ;  /* 0x40000040003b7882 */ /* 0x000fe20000000000 */
[----:B------:R-:W-:Y:S01]  /*3bc0*/  FMNMX.FTZ R0, R51, R0, !PT ;  /* 0x0000000033007209 */ /* 0x000fe20007810000 */
[----:B------:R-:W-:Y:S01]  /*3bd0*/  IMAD.MOV.U32 R54, RZ, RZ, R151 ;  /* 0x000000ffff367224 */ /* 0x000fe200078e0097 */
[----:B------:R-:W-:-:S02]  /*3be0*/  FSEL R55, R55, -INF , P4 ;  /* 0xff80000037377808 */ /* 0x000fc40002000000 */
[----:B------:R-:W-:Y:S02]  /*3bf0*/  FMNMX.FTZ R0, R67, R0, !PT ;  /* 0x0000000043007209 */ /* 0x000fe40007810000 */
[----:B------:R-:W-:Y:S01]  /*3c00*/  FSEL R23, R48, -INF , P2 ;  /* 0xff80000030177808 */ /* 0x000fe20001000000 */
[----:B------:R-:W-:Y:S01]  /*3c10*/  IMAD.MOV.U32 R48, RZ, RZ, R151 ;  /* 0x000000ffff307224 */ /* 0x000fe200078e0097 */
[----:B------:R-:W-:Y:S02]  /*3c20*/  ISETP.GT.AND P2, PT, R19, 0x21, PT ;  /* 0x000000211300780c */ /* 0x000fe40003f44270 */
[----:B------:R-:W-:Y:S02]  /*3c30*/  FMNMX.FTZ R0, R55, R0, !PT ;  /* 0x0000000037007209 */ /* 0x000fe40007810000 */
[----:B------:R-:W-:Y:S02]  /*3c40*/  FSEL R49, R49, -INF , P6 ;  /* 0xff80000031317808 */ /* 0x000fe40003000000 */
[----:B------:R-:W-:-:S02]  /*3c50*/  ISETP.GT.AND P6, PT, R19, 0x28, PT ;  /* 0x000000281300780c */ /* 0x000fc40003fc4270 */
[----:B------:R-:W-:Y:S02]  /*3c60*/  FSEL R53, R53, -INF , P4 ;  /* 0xff80000035357808 */ /* 0x000fe40002000000 */
[----:B------:R-:W-:Y:S01]  /*3c70*/  ISETP.GT.AND P4, PT, R19, 0x30, PT ;  /* 0x000000301300780c */ /* 0x000fe20003f84270 */
[----:B------:R-:W-:Y:S02]  /*3c80*/  WARPGROUP.DEPBAR.LE gsb0, 0x0 ;  /* 0x00008000000079c5 */ /* 0x000fe40000010000 */
[----:B------:R-:W-:Y:S01]  /*3c90*/  WARPGROUP.ARRIVE ;  /* 0x00000000000079c5 */ /* 0x000fe20000000000 */
[----:B------:R-:W-:Y:S01]  /*3ca0*/  FSEL R69, R42, -INF , P3 ;  /* 0xff8000002a457808 */ /* 0x000fe20001800000 */
[----:B------:R-:W-:Y:S01]  /*3cb0*/  IMAD.U32 R42, RZ, RZ, UR60 ;  /* 0x0000003cff2a7e24 */ /* 0x000fe2000f8e00ff */
        /* <DEDUP_REMOVED lines=8> */
[----:B------:R-:W-:-:S02]  /*3d40*/  ISETP.GT.AND P5, PT, R19, 0x29, PT ;  /* 0x000000291300780c */ /* 0x000fc40003fa4270 */
[----:B------:R-:W-:Y:S01]  /*3d50*/  FSEL R73, R46, -INF , P6 ;  /* 0xff8000002e497808 */ /* 0x000fe20003000000 */
[----:B------:R-:W-:Y:S01]  /*3d60*/  IMAD.MOV.U32 R46, RZ, RZ, R151 ;  /* 0x000000ffff2e7224 */ /* 0x000fe200078e0097 */
[----:B------:R-:W-:Y:S02]  /*3d70*/  FMNMX.FTZ R0, R71, R0, !PT ;  /* 0x0000000047007209 */ /* 0x000fe40007810000 */
[----:B------:R-:W-:Y:S02]  /*3d80*/  FSEL R75, R47, -INF , P5 ;  /* 0xff8000002f4b7808 */ /* 0x000fe40002800000 */
[----:B------:R-:W-:Y:S02]  /*3d90*/  FMNMX.FTZ R0, R73, R0, !PT ;  /* 0x0000000049007209 */ /* 0x000fe40007810000 */
[----:B------:R-:W-:Y:S02]  /*3da0*/  FSEL R47, R40, -INF , P3 ;  /* 0xff800000282f7808 */ /* 0x000fe40001800000 */
[----:B------:R-:W-:-:S02]  /*3db0*/  ISETP.GT.AND P3, PT, R19, 0x31, PT ;  /* 0x000000311300780c */ /* 0x000fc40003f64270 */
[----:B------:R-:W-:Y:S02]  /*3dc0*/  FMNMX.FTZ R0, R75, R0, !PT ;  /* 0x000000004b007209 */ /* 0x000fe40007810000 */
[----:B------:R-:W-:Y:S02]  /*3dd0*/  FSEL R41, R41, -INF , P2 ;  /* 0xff80000029297808 */ /* 0x000fe40001000000 */
[----:B------:R-:W-:Y:S02]  /*3de0*/  ISETP.GT.AND P2, PT, R19, 0x38, PT ;  /* 0x000000381300780c */ /* 0x000fe40003f44270 */
[----:B------:R-:W-:Y:S02]  /*3df0*/  FSEL R45, R45, -INF , P5 ;  /* 0xff8000002d2d7808 */ /* 0x000fe40002800000 */
[----:B------:R-:W-:Y:S02]  /*3e00*/  ISETP.GT.AND P5, PT, R19, 0x40, PT ;  /* 0x000000401300780c */ /* 0x000fe40003fa4270 */
[----:B------:R-:W-:Y:S01]  /*3e10*/  MOV R52, R151 ;  /* 0x0000009700347202 */ /* 0x000fe20000000f00 */
[----:B------:R-:W-:-:S02]  /*3e20*/  WARPGROUP.DEPBAR.LE gsb0, 0x0 ;  /* 0x00008000000079c5 */ /* 0x000fc40000010000 */
[----:B------:R-:W-:Y:S01]  /*3e30*/  WARPGROUP.ARRIVE ;  /* 0x00000000000079c5 */ /* 0x000fe20000000000 */
[----:B------:R-:W-:Y:S02]  /*3e40*/  FSEL R77, R34, -INF , P4 ;  /* 0xff800000224d7808 */ /* 0x000fe40002000000 */
[----:B------:R-:W-:Y:S02]  /*3e50*/  FSEL R79, R35, -INF , P3 ;  /* 0xff800000234f7808 */ /* 0x000fe40001800000 */
[----:B------:R-:W-:Y:S01]  /*3e60*/  FMNMX.FTZ R0, R77, R0, !PT ;  /* 0x000000004d007209 */ /* 0x000fe20007810000 */
[----:B------:R-:W-:Y:S01]  /*3e70*/  HGMMA.64x16x16.F32.BF16 R24, gdesc[UR56], R24, gsb0 ;  /* 0x00200000381879f0 */ /* 0x000fe20008001818 */
[----:B------:R-:W-:Y:S01]  /*3e80*/  FSEL R35, R44, -INF , P6 ;  /* 0xff8000002c237808 */ /* 0x000fe20003000000 */
[----:B------:R-:W-:Y:S01]  /*3e90*/  IMAD.MOV.U32 R44, RZ, RZ, R151 ;  /* 0x000000ffff2c7224 */ /* 0x000fe200078e0097 */
[----:B------:R-:W-:Y:S02]  /*3ea0*/  ISETP.GT.AND P6, PT, R19, 0x39, PT ;  /* 0x000000391300780c */ /* 0x000fe40003fc4270 */
[----:B------:R-:W-:-:S02]  /*3eb0*/  FSEL R81, R38, -INF , P2 ;  /* 0xff80000026517808 */ /* 0x000fc40001000000 */
[----:B------:R-:W-:Y:S02]  /*3ec0*/  FMNMX.FTZ R0, R79, R0, !PT ;  /* 0x000000004f007209 */ /* 0x000fe40007810000 */
[----:B------:R-:W-:Y:S02]  /*3ed0*/  FSEL R83, R39, -INF , P6 ;  /* 0xff80000027537808 */ /* 0x000fe40003000000 */
[----:B------:R-:W-:Y:S02]  /*3ee0*/  FMNMX.FTZ R0, R81, R0, !PT ;  /* 0x0000000051007209 */ /* 0x000fe40007810000 */
[----:B------:R-:W-:Y:S02]  /*3ef0*/  FSEL R39, R32, -INF , P4 ;  /* 0xff80000020277808 */ /* 0x000fe40002000000 */
[----:B------:R-:W-:Y:S02]  /*3f00*/  ISETP.GT.AND P4, PT, R19, 0x41, PT ;  /* 0x000000411300780c */ /* 0x000fe40003f84270 */
[----:B------:R-:W-:-:S02]  /*3f10*/  FMNMX.FTZ R0, R83, R0, !PT ;  /* 0x0000000053007209 */ /* 0x000fc40007810000 */
[----:B------:R-:W-:Y:S02]  /*3f20*/  FSEL R33, R33, -INF , P3 ;  /* 0xff80000021217808 */ /* 0x000fe40001800000 */
[----:B------:R-:W-:Y:S02]  /*3f30*/  ISETP.GT.AND P3, PT, R19, 0x48, PT ;  /* 0x000000481300780c */ /* 0x000fe40003f64270 */
[----:B------:R-:W-:Y:S01]  /*3f40*/  FSEL R37, R37, -INF , P6 ;  /* 0xff80000025257808 */ /* 0x000fe20003000000 */
[----:B------:R-:W-:Y:S02]  /*3f50*/  WARPGROUP.DEPBAR.LE gsb0, 0x0 ;  /* 0x00008000000079c5 */ /* 0x000fe40000010000 */
[----:B------:R-:W-:Y:S02]  /*3f60*/  FSEL R85, R26, -INF , P5 ;  /* 0xff8000001a557808 */ /* 0x000fe40002800000 */
[----:B------:R-:W-:Y:S02]  /*3f70*/  FSEL R87, R27, -INF , P4 ;  /* 0xff8000001b577808 */ /* 0x000fe40002000000 */
[----:B------:R-:W-:-:S02]  /*3f80*/  FMNMX.FTZ R0, R85, R0, !PT ;  /* 0x0000000055007209 */ /* 0x000fc40007810000 */
[----:B------:R-:W-:Y:S02]  /*3f90*/  FSEL R27, R36, -INF , P2 ;  /* 0xff800000241b7808 */ /* 0x000fe40001000000 */
[----:B------:R-:W-:Y:S02]  /*3fa0*/  ISETP.GT.AND P2, PT, R19, 0x49, PT ;  /* 0x000000491300780c */ /* 0x000fe40003f44270 */
[----:B------:R-:W-:Y:S02]  /*3fb0*/  FSEL R89, R30, -INF , P3 ;  /* 0xff8000001e597808 */ /* 0x000fe40001800000 */
[----:B------:R-:W-:Y:S02]  /*3fc0*/  FMNMX.FTZ R0, R87, R0, !PT ;  /* 0x0000000057007209 */ /* 0x000fe40007810000 */
[----:B------:R-:W-:Y:S02]  /*3fd0*/  FSEL R31, R31, -INF , P2 ;  /* 0xff8000001f1f7808 */ /* 0x000fe40001000000 */
[----:B------:R-:W-:-:S02]  /*3fe0*/  FMNMX.FTZ R0, R89, R0, !PT ;  /* 0x0000000059007209 */ /* 0x000fc40007810000 */
[----:B------:R-:W-:Y:S02]  /*3ff0*/  FSEL R25, R25, -INF , P4 ;  /* 0xff80000019197808 */ /* 0x000fe40002000000 */
[----:B------:R-:W-:Y:S02]  /*4000*/  FMNMX.FTZ R8, R31, R0, !PT ;  /* 0x000000001f087209 */ /* 0x000fe40007810000 */
[----:B------:R-:W-:-:S03]  /*4010*/  FSEL R29, R29, -INF , P2 ;  /* 0xff8000001d1d7808 */ /* 0x000fc60001000000 */
[----:B------:R-:W0:Y:S02]  /*4020*/  SHFL.BFLY PT, R19, R8, 0x2, 0x1f ;  /* 0x0c401f0008137f89 */ /* 0x000e2400000e0000 */
[----:B0-----:R-:W-:-:S05]  /*4030*/  FMNMX.FTZ R19, R8, R19, !PT ;  /* 0x0000001308137209 */ /* 0x001fca0007810000 */
[----:B------:R-:W0:Y:S02]  /*4040*/  SHFL.BFLY PT, R6, R19, 0x1, 0x1f ;  /* 0x0c201f0013067f89 */ /* 0x000e2400000e0000 */
[----:B0-----:R-:W-:Y:S02]  /*4050*/  FMNMX.FTZ R6, R19, R6, !PT ;  /* 0x0000000613067209 */ /* 0x001fe40007810000 */
[----:B------:R-:W-:Y:S02]  /*4060*/  FSEL R19, R24, -INF , P5 ;  /* 0xff80000018137808 */ /* 0x000fe40002800000 */
[C---:B------:R-:W-:Y:S01]  /*4070*/  FSETP.NEU.FTZ.AND P0, PT, R6.reuse, -INF , PT ;  /* 0xff8000000600780b */ /* 0x040fe20003f1d000 */
[----:B------:R-:W-:-:S05]  /*4080*/  FMUL.FTZ R0, R6, R2 ;  /* 0x0000000206007220 */ /* 0x000fca0000410000 */
[----:B------:R-:W-:Y:S02]  /*4090*/  FSEL R14, R0, RZ, P0 ;  /* 0x000000ff000e7208 */ /* 0x000fe40000000000 */
[----:B------:R-:W-:Y:S02]  /*40a0*/  FMNMX.FTZ R0, R3, R57, !PT ;  /* 0x0000003903007209 */ /* 0x000fe40007810000 */
[----:B------:R-:W-:Y:S01]  /*40b0*/  ISETP.NE.AND P0, PT, R20, RZ, PT ;  /* 0x000000ff1400720c */ /* 0x000fe20003f05270 */
[--C-:B------:R-:W-:Y:S01]  /*40c0*/  FFMA.FTZ R21, R21, R2, -R14.reuse ;  /* 0x0000000215157223 */ /* 0x100fe2000001080e */
[----:B------:R-:W-:Y:S01]  /*40d0*/  FMNMX.FTZ R0, R15, R0, !PT ;  /* 0x000000000f007209 */ /* 0x000fe20007810000 */
[-CC-:B------:R-:W-:Y:S01]  /*40e0*/  FFMA.FTZ R7, R7, R2.reuse, -R14.reuse ;  /* 0x0000000207077223 */ /* 0x180fe2000001080e */
[--C-:B------:R-:W-:Y:S01]  /*40f0*/  FFMA.FTZ R59, R59, R2, -R14.reuse ;  /* 0x000000023b3b7223 */ /* 0x100fe2000001080e */
[----:B------:R0:W-:Y:S01]  /*4100*/  MUFU.EX2 R211, R21 ;  /* 0x0000001500d37308 */ /* 0x0001e20000000800 */
[----:B------:R-:W-:Y:S01]  /*4110*/  FMNMX.FTZ R0, R61, R0, !PT ;  /* 0x000000003d007209 */ /* 0x000fe20007810000 */
[-CC-:B------:R-:W-:Y:S01]  /*4120*/  FFMA.FTZ R63, R63, R2.reuse, -R14.reuse ;  /* 0x000000023f3f7223 */ /* 0x180fe2000001080e */
[-CC-:B------:R-:W-:Y:S01]  /*4130*/  FFMA.FTZ R65, R65, R2.reuse, -R14.reuse ;  /* 0x0000000241417223 */ /* 0x180fe2000001080e */
[--C-:B------:R-:W-:Y:S01]  /*4140*/  FFMA.FTZ R51, R51, R2, -R14.reuse ;  /* 0x0000000233337223 */ /* 0x100fe2000001080e */
[----:B------:R-:W-:Y:S01]  /*4150*/  FMNMX.FTZ R0, R23, R0, !PT ;  /* 0x0000000017007209 */ /* 0x000fe20007810000 */
[-CC-:B------:R-:W-:Y:S01]  /*4160*/  FFMA.FTZ R67, R67, R2.reuse, -R14.reuse ;  /* 0x0000000243437223 */ /* 0x180fe2000001080e */
[--C-:B------:R-:W-:Y:S01]  /*4170*/  FFMA.FTZ R55, R55, R2, -R14.reuse ;  /* 0x0000000237377223 */ /* 0x100fe2000001080e */
[----:B------:R-:W-:Y:S01]  /*4180*/  MUFU.EX2 R209, R7 ;  /* 0x0000000700d17308 */ /* 0x000fe20000000800 */
[----:B------:R-:W-:Y:S01]  /*4190*/  FMNMX.FTZ R0, R49, R0, !PT ;  /* 0x0000000031007209 */ /* 0x000fe20007810000 */
[-CC-:B------:R-:W-:Y:S01]  /*41a0*/  FFMA.FTZ R69, R69, R2.reuse, -R14.reuse ;  /* 0x0000000245457223 */ /* 0x180fe2000001080e */
[----:B0-----:R-:W-:Y:S01]  /*41b0*/  FSEL R21, R28, -INF , P3 ;  /* 0xff8000001c157808 */ /* 0x001fe20001800000 */
        /* <DEDUP_REMOVED lines=16> */
[----:B------:R-:W-:Y:S01]  /*42c0*/  FFMA.FTZ R14, R31, R2, -R14 ;  /* 0x000000021f0e7223 */ /* 0x000fe2000001080e */
[----:B------:R-:W-:-:S02]  /*42d0*/  FMNMX.FTZ R0, R35, R0, !PT ;  /* 0x0000000023007209 */ /* 0x000fc40007810000 */
[----:B0-----:R-:W-:Y:S01]  /*42e0*/  MOV R59, R151 ;  /* 0x00000097003b7202 */ /* 0x001fe20000000f00 */
[----:B------:R-:W-:Y:S01]  /*42f0*/  MUFU.EX2 R65, R65 ;  /* 0x0000004100417308 */ /* 0x000fe20000000800 */
[----:B------:R-:W-:Y:S01]  /*4300*/  FMNMX.FTZ R0, R45, R0, !PT ;  /* 0x000000002d007209 */ /* 0x000fe20007810000 */
[----:B-1----:R-:W-:-:S03]  /*4310*/  IMAD.MOV.U32 R63, RZ, RZ, R151 ;  /* 0x000000ffff3f7224 */ /* 0x002fc600078e0097 */
[----:B------:R-:W-:-:S03]  /*4320*/  FMNMX.FTZ R0, R39, R0, !PT ;  /* 0x0000000027007209 */ /* 0x000fc60007810000 */
[----:B------:R0:W1:Y:S01]  /*4330*/  MUFU.EX2 R24, R51 ;  /* 0x0000003300187308 */ /* 0x0000620000000800 */
[----:B------:R-:W-:-:S04]  /*4340*/  FMNMX.FTZ R0, R33, R0, !PT ;  /* 0x0000000021007209 */ /* 0x000fc80007810000 */
[----:B------:R-:W-:-:S03]  /*4350*/  FMNMX.FTZ R0, R27, R0, !PT ;  /* 0x000000001b007209 */ /* 0x000fc60007810000 */
[----:B------:R-:W-:Y:S01]  /*4360*/  MUFU.EX2 R67, R67 ;  /* 0x0000004300437308 */ /* 0x000fe20000000800 */
[----:B------:R-:W-:Y:S01]  /*4370*/  FMNMX.FTZ R0, R37, R0, !PT ;  /* 0x0000000025007209 */ /* 0x000fe20007810000 */
[----:B0-----:R-:W-:-:S03]  /*4380*/  IMAD.MOV.U32 R51, RZ, RZ, R151 ;  /* 0x000000ffff337224 */ /* 0x001fc600078e0097 */
[----:B------:R-:W-:-:S03]  /*4390*/  FMNMX.FTZ R0, R19, R0, !PT ;  /* 0x0000000013007209 */ /* 0x000fc60007810000 */
[----:B------:R0:W2:Y:S01]  /*43a0*/  MUFU.EX2 R28, R55 ;  /* 0x00000037001c7308 */ /* 0x0000a20000000800 */
[----:B------:R-:W-:Y:S02]  /*43b0*/  FMNMX.FTZ R0, R25, R0, !PT ;  /* 0x0000000019007209 */ /* 0x000fe40007810000 */
[----:B-1----:R-:W-:Y:S02]  /*43c0*/  F2FP.BF16.F32.PACK_AB R205, R24, R65 ;  /* 0x0000004118cd723e */ /* 0x002fe400000010ff */
[----:B------:R-:W-:-:S03]  /*43d0*/  FMNMX.FTZ R0, R21, R0, !PT ;  /* 0x0000000015007209 */ /* 0x000fc60007810000 */
[----:B------:R-:W-:Y:S01]  /*43e0*/  MUFU.EX2 R69, R69 ;  /* 0x0000004500457308 */ /* 0x000fe20000000800 */
[----:B------:R-:W-:Y:S01]  /*43f0*/  FMNMX.FTZ R0, R29, R0, !PT ;  /* 0x000000001d007209 */ /* 0x000fe20007810000 */
[----:B0-----:R-:W-:-:S04]  /*4400*/  IMAD.MOV.U32 R55, RZ, RZ, R151 ;  /* 0x000000ffff377224 */ /* 0x001fc800078e0097 */
[----:B------:R-:W0:Y:S02]  /*4410*/  SHFL.BFLY PT, R7, R0, 0x2, 0x1f ;  /* 0x0c401f0000077f89 */ /* 0x000e2400000e0000 */
[----:B------:R-:W-:Y:S01]  /*4420*/  MUFU.EX2 R40, R14 ;  /* 0x0000000e00287308 */ /* 0x000fe20000000800 */
[----:B--2---:R-:W-:-:S07]  /*4430*/  F2FP.BF16.F32.PACK_AB R207, R28, R67 ;  /* 0x000000431ccf723e */ /* 0x004fce00000010ff */
[----:B------:R1:W2:Y:S08]  /*4440*/  MUFU.EX2 R30, R71 ;  /* 0x00000047001e7308 */ /* 0x0002b00000000800 */
[----:B------:R-:W-:Y:S01]  /*4450*/  MUFU.EX2 R73, R73 ;  /* 0x0000004900497308 */ /* 0x000fe20000000800 */
[----:B-1----:R-:W-:Y:S01]  /*4460*/  IMAD.MOV.U32 R71, RZ, RZ, R151 ;  /* 0x000000ffff477224 */ /* 0x002fe200078e0097 */
[----:B0-----:R-:W-:-:S06]  /*4470*/  FMNMX.FTZ R8, R0, R7, !PT ;  /* 0x0000000700087209 */ /* 0x001fcc0007810000 */
[----:B------:R0:W1:Y:S01]  /*4480*/  MUFU.EX2 R32, R75 ;  /* 0x0000004b00207308 */ /* 0x0000620000000800 */
[----:B--2---:R-:W-:Y:S01]  /*4490*/  F2FP.BF16.F32.PACK_AB R201, R30, R69 ;  /* 0x000000451ec9723e */ /* 0x004fe200000010ff */
[----:B------:R-:W2:Y:S06]  /*44a0*/  SHFL.BFLY PT, R7, R8, 0x1, 0x1f ;  /* 0x0c201f0008077f89 */ /* 0x000eac00000e0000 */
[----:B------:R-:W-:Y:S01]  /*44b0*/  MUFU.EX2 R77, R77 ;  /* 0x0000004d004d7308 */ /* 0x000fe20000000800 */
[----:B0-----:R-:W-:-:S07]  /*44c0*/  IMAD.MOV.U32 R75, RZ, RZ, R151 ;  /* 0x000000ffff4b7224 */ /* 0x001fce00078e0097 */
[----:B------:R0:W3:Y:S01]  /*44d0*/  MUFU.EX2 R34, R79 ;  /* 0x0000004f00227308 */ /* 0x0000e20000000800 */
[----:B-1----:R-:W-:-:S07]  /*44e0*/  F2FP.BF16.F32.PACK_AB R203, R32, R73 ;  /* 0x0000004920cb723e */ /* 0x002fce00000010ff */
[----:B------:R-:W-:Y:S01]  /*44f0*/  MUFU.EX2 R81, R81 ;  /* 0x0000005100517308 */ /* 0x000fe20000000800 */
[----:B0-----:R-:W-:Y:S01]  /*4500*/  IMAD.MOV.U32 R79, RZ, RZ, R151 ;  /* 0x000000ffff4f7224 */ /* 0x001fe200078e0097 */
[----:B--2---:R-:W-:-:S04]  /*4510*/  FMNMX.FTZ R7, R8, R7, !PT ;  /* 0x0000000708077209 */ /* 0x004fc80007810000 */
[C---:B------:R-:W-:Y:S01]  /*4520*/  FSETP.NEU.FTZ.AND P2, PT, R7.reuse, -INF , PT ;  /* 0xff8000000700780b */ /* 0x040fe20003f5d000 */
[----:B------:R-:W-:Y:S01]  /*4530*/  FMUL.FTZ R0, R7, R2 ;  /* 0x0000000207007220 */ /* 0x000fe20000410000 */
[----:B------:R0:W-:Y:S01]  /*4540*/  MUFU.EX2 R36, R83 ;  /* 0x0000005300247308 */ /* 0x0001e20000000800 */
[----:B---3--:R-:W-:-:S03]  /*4550*/  F2FP.BF16.F32.PACK_AB R197, R34, R77 ;  /* 0x0000004d22c5723e */ /* 0x008fc600000010ff */
[----:B------:R-:W-:Y:S01]  /*4560*/  FSEL R8, R0, RZ, P2 ;  /* 0x000000ff00087208 */ /* 0x000fe20001000000 */
[----:B------:R-:W-:Y:S01]  /*4570*/  FADD.FTZ R0, R209, R20 ;  /* 0x00000014d1007221 */ /* 0x000fe20000010000 */
[----:B------:R-:W-:Y:S01]  /*4580*/  F2FP.BF16.F32.PACK_AB R209, R20, R209 ;  /* 0x000000d114d1723e */ /* 0x000fe200000010ff */
[----:B------:R-:W-:Y:S01]  /*4590*/  VIADD R20, R22, 0xfffffffe ;  /* 0xfffffffe16147836 */ /* 0x000fe20000000000 */
[----:B------:R-:W-:Y:S01]  /*45a0*/  MUFU.EX2 R85, R85 ;  /* 0x0000005500557308 */ /* 0x000fe20000000800 */
[-CC-:B------:R-:W-:Y:S01]  /*45b0*/  FFMA.FTZ R3, R3, R2.reuse, -R8.reuse ;  /* 0x0000000203037223 */ /* 0x180fe20000010808 */
[-CC-:B------:R-:W-:Y:S01]  /*45c0*/  FFMA.FTZ R57, R57, R2.reuse, -R8.reuse ;  /* 0x0000000239397223 */ /* 0x180fe20000010808 */
[-CC-:B------:R-:W-:Y:S01]  /*45d0*/  FFMA.FTZ R15, R15, R2.reuse, -R8.reuse ;  /* 0x000000020f0f7223 */ /* 0x180fe20000010808 */
[-CC-:B------:R-:W-:Y:S01]  /*45e0*/  FFMA.FTZ R61, R61, R2.reuse, -R8.reuse ;  /* 0x000000023d3d7223 */ /* 0x180fe20000010808 */
[-C--:B------:R-:W-:Y:S01]  /*45f0*/  FFMA.FTZ R23, R23, R2.reuse, -R8 ;  /* 0x0000000217177223 */ /* 0x080fe20000010808 */
[----:B------:R-:W-:Y:S01]  /*4600*/  FADD.FTZ R31, R211, R0 ;  /* 0x00000000d31f7221 */ /* 0x000fe20000010000 */
[-CC-:B------:R-:W-:Y:S01]  /*4610*/  FFMA.FTZ R49, R49, R2.reuse, -R8.reuse ;  /* 0x0000000231317223 */ /* 0x180fe20000010808 */
[----:B------:R-:W-:Y:S01]  /*4620*/  MUFU.EX2 R3, R3 ;  /* 0x0000000300037308 */ /* 0x000fe20000000800 */
[-CC-:B------:R-:W-:Y:S01]  /*4630*/  FFMA.FTZ R43, R43, R2.reuse, -R8.reuse ;  /* 0x000000022b2b7223 */ /* 0x180fe20000010808 */
[----:B------:R-:W-:Y:S01]  /*4640*/  FADD.FTZ R0, R26, R31 ;  /* 0x0000001f1a007221 */ /* 0x000fe20000010000 */
[-CC-:B------:R-:W-:Y:S01]  /*4650*/  FFMA.FTZ R41, R41, R2.reuse, -R8.reuse ;  /* 0x0000000229297223 */ /* 0x180fe20000010808 */
[-CC-:B------:R-:W-:Y:S01]  /*4660*/  FFMA.FTZ R53, R53, R2.reuse, -R8.reuse ;  /* 0x0000000235357223 */ /* 0x180fe20000010808 */
[-C--:B------:R-:W-:Y:S01]  /*4670*/  FFMA.FTZ R47, R47, R2.reuse, -R8 ;  /* 0x000000022f2f7223 */ /* 0x080fe20000010808 */
[----:B------:R-:W-:Y:S01]  /*4680*/  FADD.FTZ R31, R65, R0 ;  /* 0x00000000411f7221 */ /* 0x000fe20000010000 */
[-CC-:B------:R-:W-:Y:S01]  /*4690*/  FFMA.FTZ R35, R35, R2.reuse, -R8.reuse ;  /* 0x0000000223237223 */ /* 0x180fe20000010808 */
[----:B------:R-:W1:Y:S01]  /*46a0*/  MUFU.EX2 R208, R57 ;  /* 0x0000003900d07308 */ /* 0x000e620000000800 */
[-CC-:B------:R-:W-:Y:S01]  /*46b0*/  FFMA.FTZ R45, R45, R2.reuse, -R8.reuse ;  /* 0x000000022d2d7223 */ /* 0x180fe20000010808 */
[----:B------:R-:W-:Y:S01]  /*46c0*/  FADD.FTZ R14, R24, R31 ;  /* 0x0000001f180e7221 */ /* 0x000fe20000010000 */
[-CC-:B------:R-:W-:Y:S01]  /*46d0*/  FFMA.FTZ R39, R39, R2.reuse, -R8.reuse ;  /* 0x0000000227277223 */ /* 0x180fe20000010808 */
[-CC-:B------:R-:W-:Y:S01]  /*46e0*/  FFMA.FTZ R33, R33, R2.reuse, -R8.reuse ;  /* 0x0000000221217223 */ /* 0x180fe20000010808 */
[-CC-:B------:R-:W-:Y:S01]  /*46f0*/  FFMA.FTZ R27, R27, R2.reuse, -R8.reuse ;  /* 0x000000021b1b7223 */ /* 0x180fe20000010808 */
[-CC-:B------:R-:W-:Y:S01]  /*4700*/  FFMA.FTZ R37, R37, R2.reuse, -R8.reuse ;  /* 0x0000000225257223 */ /* 0x180fe20000010808 */
[-CC-:B------:R-:W-:Y:S01]  /*4710*/  FFMA.FTZ R19, R19, R2.reuse, -R8.reuse ;  /* 0x0000000213137223 */ /* 0x180fe20000010808 */
[----:B------:R-:W2:Y:S01]  /*4720*/  MUFU.EX2 R15, R15 ;  /* 0x0000000f000f7308 */ /* 0x000ea20000000800 */
[-CC-:B------:R-:W-:Y:S01]  /*4730*/  FFMA.FTZ R25, R25, R2.reuse, -R8.reuse ;  /* 0x0000000219197223 */ /* 0x180fe20000010808 */
[-CC-:B------:R-:W-:Y:S01]  /*4740*/  FFMA.FTZ R21, R21, R2.reuse, -R8.reuse ;  /* 0x0000000215157223 */ /* 0x180fe20000010808 */
[----:B------:R-:W-:Y:S01]  /*4750*/  FFMA.FTZ R8, R29, R2, -R8 ;  /* 0x000000021d087223 */ /* 0x000fe20000010808 */
[----:B------:R-:W-:Y:S01]  /*4760*/  ISETP.GE.AND P2, PT, R20, R17, PT ;  /* 0x000000111400720c */ /* 0x000fe20003f46270 */
[--C-:B0-----:R-:W-:Y:S01]  /*4770*/  IMAD.MOV.U32 R83, RZ, RZ, R151.reuse ;  /* 0x000000ffff537224 */ /* 0x101fe200078e0097 */
[----:B------:R-:W-:Y:S01]  /*4780*/  F2FP.BF16.F32.PACK_AB R211, R26, R211 ;  /* 0x000000d31ad3723e */ /* 0x000fe200000010ff */
[--C-:B------:R-:W-:Y:S01]  /*4790*/  IMAD.MOV.U32 R65, RZ, RZ, R151.reuse ;  /* 0x000000ffff417224 */ /* 0x100fe200078e0097 */
[----:B------:R0:W3:Y:S01]  /*47a0*/  MUFU.EX2 R210, R61 ;  /* 0x0000003d00d27308 */ /* 0x0000e20000000800 */
[----:B-1----:R-:W-:Y:S01]  /*47b0*/  FADD.FTZ R0, R3, R208 ;  /* 0x000000d003007221 */ /* 0x002fe20000010000 */
[----:B------:R-:W-:Y:S01]  /*47c0*/  F2FP.BF16.F32.PACK_AB R199, R36, R81 ;  /* 0x0000005124c7723e */ /* 0x000fe200000010ff */
[--C-:B------:R-:W-:Y:S01]  /*47d0*/  IMAD.MOV.U32 R57, RZ, RZ, R151.reuse ;  /* 0x000000ffff397224 */ /* 0x100fe200078e0097 */
[----:B------:R-:W-:Y:S01]  /*47e0*/  F2FP.BF16.F32.PACK_AB R208, R208, R3 ;  /* 0x00000003d0d0723e */ /* 0x000fe200000010ff */
[----:B------:R-:W-:Y:S01]  /*47f0*/  IMAD.MOV.U32 R3, RZ, RZ, 0x3f800000 ;  /* 0x3f800000ff037424 */ /* 0x000fe200078e00ff */
[----:B------:R-:W-:Y:S01]  /*4800*/  MOV R24, R151 ;  /* 0x0000009700187202 */ /* 0x000fe20000000f00 */
[--C-:B------:R-:W-:Y:S01]  /*4810*/  IMAD.MOV.U32 R26, RZ, RZ, R151.reuse ;  /* 0x000000ffff1a7224 */ /* 0x100fe200078e0097 */
[----:B------:R-:W1:Y:S01]  /*4820*/  MUFU.EX2 R23, R23 ;  /* 0x0000001700177308 */ /* 0x000e620000000800 */
[----:B--2---:R-:W-:Y:S01]  /*4830*/  FADD.FTZ R31, R15, R0 ;  /* 0x000000000f1f7221 */ /* 0x004fe20000010000 */
[----:B0-----:R-:W-:-:S06]  /*4840*/  IMAD.MOV.U32 R61, RZ, RZ, R151 ;  /* 0x000000ffff3d7224 */ /* 0x001fcc00078e0097 */
[----:B------:R0:W2:Y:S01]  /*4850*/  MUFU.EX2 R204, R49 ;  /* 0x0000003100cc7308 */ /* 0x0000a20000000800 */
[C---:B---3--:R-:W-:Y:S01]  /*4860*/  FADD.FTZ R0, R210.reuse, R31 ;  /* 0x0000001fd2007221 */ /* 0x048fe20000010000 */
[----:B------:R-:W-:-:S06]  /*4870*/  F2FP.BF16.F32.PACK_AB R210, R210, R15 ;  /* 0x0000000fd2d2723e */ /* 0x000fcc00000010ff */
[----:B------:R-:W3:Y:S01]  /*4880*/  MUFU.EX2 R43, R43 ;  /* 0x0000002b002b7308 */ /* 0x000ee20000000800 */
[----:B-1----:R-:W-:Y:S01]  /*4890*/  FADD.FTZ R31, R23, R0 ;  /* 0x00000000171f7221 */ /* 0x002fe20000010000 */
[----:B------:R-:W-:Y:S02]  /*48a0*/  @!P1 VIADD R0, R42, 0x38840 ;  /* 0x000388402a009836 */ /* 0x000fe40000000000 */
[----:B0-----:R-:W-:-:S03]  /*48b0*/  IMAD.MOV.U32 R49, RZ, RZ, R151 ;  /* 0x000000ffff317224 */ /* 0x001fc600078e0097 */
[----:B------:R-:W-:Y:S01]  /*48c0*/  @!P1 PRMT R0, RZ, 0x654, R0 ;  /* 0x00000654ff009816 */ /* 0x000fe20000000000 */
[----:B------:R0:W-:Y:S03]  /*48d0*/  MUFU.EX2 R200, R41 ;  /* 0x0000002900c87308 */ /* 0x0001e60000000800 */
[----:B------:R1:W-:Y:S05]  /*48e0*/  @!P1 SYNCS.ARRIVE.TRANS64.RED.A1T0 RZ, [R0+URZ], RZ ;  /* 0x000000ff00ff99a7 */ /* 0x0003ea000810043f */
[----:B------:R4:W1:Y:S01]  /*48f0*/  MUFU.EX2 R206, R53 ;  /* 0x0000003500ce7308 */ /* 0x0008620000000800 */
[----:B0-----:R-:W-:Y:S01]  /*4900*/  FADD.FTZ R41, R67, R14 ;  /* 0x0000000e43297221 */ /* 0x001fe20000010000 */
[----:B------:R-:W-:-:S03]  /*4910*/  IMAD.MOV.U32 R67, RZ, RZ, R151 ;  /* 0x000000ffff437224 */ /* 0x000fc600078e0097 */
[----:B------:R-:W-:Y:S01]  /*4920*/  FADD.FTZ R14, R28, R41 ;  /* 0x000000291c0e7221 */ /* 0x000fe20000010000 */
[----:B------:R-:W-:Y:S02]  /*4930*/  IMAD.MOV.U32 R28, RZ, RZ, R151 ;  /* 0x000000ffff1c7224 */ /* 0x000fe400078e0097 */
[----:B------:R-:W0:Y:S01]  /*4940*/  MUFU.EX2 R47, R47 ;  /* 0x0000002f002f7308 */ /* 0x000e220000000800 */
[----:B------:R-:W-:Y:S01]  /*4950*/  FADD.FTZ R41, R69, R14 ;  /* 0x0000000e45297221 */ /* 0x000fe20000010000 */
[C---:B--2---:R-:W-:Y:S01]  /*4960*/  FADD.FTZ R14, R204.reuse, R31 ;  /* 0x0000001fcc0e7221 */ /* 0x044fe20000010000 */
[----:B------:R-:W-:Y:S01]  /*4970*/  F2FP.BF16.F32.PACK_AB R204, R204, R23 ;  /* 0x00000017cccc723e */ /* 0x000fe200000010ff */
[----:B------:R-:W-:Y:S02]  /*4980*/  IMAD.MOV.U32 R69, RZ, RZ, R151 ;  /* 0x000000ffff457224 */ /* 0x000fe400078e0097 */
[----:B------:R-:W-:Y:S01]  /*4990*/  FADD.FTZ R42, R30, R41 ;  /* 0x000000291e2a7221 */ /* 0x000fe20000010000 */
[----:B---3--:R-:W-:Y:S01]  /*49a0*/  FADD.FTZ R31, R43, R14 ;  /* 0x0000000e2b1f7221 */ /* 0x008fe20000010000 */
[--C-:B----4-:R-:W-:Y:S01]  /*49b0*/  IMAD.MOV.U32 R53, RZ, RZ, R151.reuse ;  /* 0x000000ffff357224 */ /* 0x110fe200078e0097 */
[----:B------:R-:W2:Y:S01]  /*49c0*/  MUFU.EX2 R35, R35 ;  /* 0x0000002300237308 */ /* 0x000ea20000000800 */
[----:B------:R-:W-:-:S02]  /*49d0*/  IMAD.MOV.U32 R41, RZ, RZ, R151 ;  /* 0x000000ffff297224 */ /* 0x000fc400078e0097 */
[C---:B-1----:R-:W-:Y:S01]  /*49e0*/  FADD.FTZ R0, R206.reuse, R31 ;  /* 0x0000001fce007221 */ /* 0x042fe20000010000 */
[----:B------:R-:W-:Y:S01]  /*49f0*/  F2FP.BF16.F32.PACK_AB R206, R206, R43 ;  /* 0x0000002bcece723e */ /* 0x000fe200000010ff */
[--C-:B------:R-:W-:Y:S02]  /*4a00*/  IMAD.MOV.U32 R43, RZ, RZ, R151.reuse ;  /* 0x000000ffff2b7224 */ /* 0x100fe400078e0097 */
[----:B------:R-:W-:Y:S01]  /*4a10*/  IMAD.MOV.U32 R30, RZ, RZ, R151 ;  /* 0x000000ffff1e7224 */ /* 0x000fe200078e0097 */
[----:B------:R1:W3:Y:S01]  /*4a20*/  MUFU.EX2 R202, R45 ;  /* 0x0000002d00ca7308 */ /* 0x0002e20000000800 */
[----:B0-----:R-:W-:-:S04]  /*4a30*/  FADD.FTZ R31, R47, R0 ;  /* 0x000000002f1f7221 */ /* 0x001fc80000010000 */
[C---:B------:R-:W-:Y:S01]  /*4a40*/  FADD.FTZ R0, R200.reuse, R31 ;  /* 0x0000001fc8007221 */ /* 0x040fe20000010000 */
[----:B------:R-:W-:Y:S01]  /*4a50*/  F2FP.BF16.F32.PACK_AB R200, R200, R47 ;  /* 0x0000002fc8c8723e */ /* 0x000fe200000010ff */
[----:B------:R-:W-:Y:S01]  /*4a60*/  IMAD.MOV.U32 R47, RZ, RZ, R151 ;  /* 0x000000ffff2f7224 */ /* 0x000fe200078e0097 */
[----:B------:R-:W0:Y:S01]  /*4a70*/  MUFU.EX2 R39, R39 ;  /* 0x0000002700277308 */ /* 0x000e220000000800 */
[----:B--2---:R-:W-:Y:S01]  /*4a80*/  FADD.FTZ R29, R35, R0 ;  /* 0x00000000231d7221 */ /* 0x004fe20000010000 */
[----:B-1----:R-:W-:-:S06]  /*4a90*/  MOV R45, R151 ;  /* 0x00000097002d7202 */ /* 0x002fcc0000000f00 */
[----:B------:R1:W2:Y:S01]  /*4aa0*/  MUFU.EX2 R196, R33 ;  /* 0x0000002100c47308 */ /* 0x0002a20000000800 */
[C---:B---3--:R-:W-:Y:S01]  /*4ab0*/  FADD.FTZ R0, R202.reuse, R29 ;  /* 0x0000001dca007221 */ /* 0x048fe20000010000 */
[----:B------:R-:W-:Y:S01]  /*4ac0*/  F2FP.BF16.F32.PACK_AB R202, R202, R35 ;  /* 0x00000023caca723e */ /* 0x000fe200000010ff */
[----:B------:R-:W-:-:S05]  /*4ad0*/  IMAD.MOV.U32 R35, RZ, RZ, R151 ;  /* 0x000000ffff237224 */ /* 0x000fca00078e0097 */
[----:B------:R-:W3:Y:S01]  /*4ae0*/  MUFU.EX2 R27, R27 ;  /* 0x0000001b001b7308 */ /* 0x000ee20000000800 */
[----:B-1----:R-:W-:Y:S01]  /*4af0*/  FADD.FTZ R33, R73, R42 ;  /* 0x0000002a49217221 */ /* 0x002fe20000010000 */
[----:B0-----:R-:W-:Y:S01]  /*4b00*/  FADD.FTZ R29, R39, R0 ;  /* 0x00000000271d7221 */ /* 0x001fe20000010000 */
[----:B------:R-:W-:Y:S01]  /*4b10*/  MOV R73, R151 ;  /* 0x0000009700497202 */ /* 0x000fe20000000f00 */
[----:B------:R-:W-:Y:S02]  /*4b20*/  IMAD.MOV.U32 R42, RZ, RZ, R151 ;  /* 0x000000ffff2a7224 */ /* 0x000fe400078e0097 */
[----:B------:R-:W-:Y:S01]  /*4b30*/  FADD.FTZ R14, R32, R33 ;  /* 0x00000021200e7221 */ /* 0x000fe20000010000 */
[----:B------:R-:W-:Y:S01]  /*4b40*/  IMAD.MOV.U32 R32, RZ, RZ, R151 ;  /* 0x000000ffff207224 */ /* 0x000fe200078e0097 */
[----:B------:R0:W-:Y:S02]  /*4b50*/  MUFU.EX2 R198, R37 ;  /* 0x0000002500c67308 */ /* 0x0001e40000000800 */
[----:B------:R-:W-:Y:S01]  /*4b60*/  FADD.FTZ R33, R77, R14 ;  /* 0x0000000e4d217221 */ /* 0x000fe20000010000 */
[C---:B--2---:R-:W-:Y:S01]  /*4b70*/  FADD.FTZ R0, R196.reuse, R29 ;  /* 0x0000001dc4007221 */ /* 0x044fe20000010000 */
[----:B------:R-:W-:Y:S01]  /*4b80*/  F2FP.BF16.F32.PACK_AB R196, R196, R39 ;  /* 0x00000027c4c4723e */ /* 0x000fe200000010ff */
[----:B------:R-:W-:-:S02]  /*4b90*/  IMAD.MOV.U32 R77, RZ, RZ, R151 ;  /* 0x000000ffff4d7224 */ /* 0x000fc400078e0097 */
[----:B------:R-:W-:Y:S01]  /*4ba0*/  FADD.FTZ R14, R34, R33 ;  /* 0x00000021220e7221 */ /* 0x000fe20000010000 */
[--C-:B------:R-:W-:Y:S01]  /*4bb0*/  IMAD.MOV.U32 R39, RZ, RZ, R151.reuse ;  /* 0x000000ffff277224 */ /* 0x100fe200078e0097 */
[----:B------:R-:W-:Y:S02]  /*4bc0*/  MUFU.EX2 R19, R19 ;  /* 0x0000001300137308 */ /* 0x000fe40000000800 */
[----:B------:R-:W-:Y:S01]  /*4bd0*/  FADD.FTZ R31, R81, R14 ;  /* 0x0000000e511f7221 */ /* 0x000fe20000010000 */
[--C-:B------:R-:W-:Y:S02]  /*4be0*/  IMAD.MOV.U32 R81, RZ, RZ, R151.reuse ;  /* 0x000000ffff517224 */ /* 0x100fe400078e0097 */
[----:B0-----:R-:W-:Y:S02]  /*4bf0*/  IMAD.MOV.U32 R37, RZ, RZ, R151 ;  /* 0x000000ffff257224 */ /* 0x001fe400078e0097 */
[----:B------:R-:W-:Y:S01]  /*4c00*/  FADD.FTZ R14, R36, R31 ;  /* 0x0000001f240e7221 */ /* 0x000fe20000010000 */
[--C-:B------:R-:W-:Y:S01]  /*4c10*/  IMAD.MOV.U32 R36, RZ, RZ, R151.reuse ;  /* 0x000000ffff247224 */ /* 0x100fe200078e0097 */
[----:B------:R0:W1:Y:S02]  /*4c20*/  MUFU.EX2 R38, R87 ;  /* 0x0000005700267308 */ /* 0x0000640000000800 */
[----:B------:R-:W-:Y:S01]  /*4c30*/  FADD.FTZ R31, R85, R14 ;  /* 0x0000000e551f7221 */ /* 0x000fe20000010000 */
[----:B------:R-:W-:-:S02]  /*4c40*/  IMAD.MOV.U32 R34, RZ, RZ, R151 ;  /* 0x000000ffff227224 */ /* 0x000fc400078e0097 */
[----:B------:R-:W-:-:S03]  /*4c50*/  IMAD.MOV.U32 R33, RZ, RZ, R151 ;  /* 0x000000ffff217224 */ /* 0x000fc600078e0097 */
[----:B------:R3:W2:Y:S01]  /*4c60*/  MUFU.EX2 R192, R25 ;  /* 0x0000001900c07308 */ /* 0x0006a20000000800 */
[----:B0-----:R-:W-:-:S07]  /*4c70*/  MOV R87, R151 ;  /* 0x0000009700577202 */ /* 0x001fce0000000f00 */
[----:B------:R-:W0:Y:S01]  /*4c80*/  MUFU.EX2 R89, R89 ;  /* 0x0000005900597308 */ /* 0x000e220000000800 */
[----:B---3--:R-:W-:Y:S01]  /*4c90*/  FADD.FTZ R25, R27, R0 ;  /* 0x000000001b197221 */ /* 0x008fe20000010000 */
[C---:B-1----:R-:W-:Y:S01]  /*4ca0*/  FADD.FTZ R14, R38.reuse, R31 ;  /* 0x0000001f260e7221 */ /* 0x042fe20000010000 */
[----:B------:R-:W-:Y:S01]  /*4cb0*/  F2FP.BF16.F32.PACK_AB R193, R38, R85 ;  /* 0x0000005526c1723e */ /* 0x000fe200000010ff */
[----:B------:R-:W-:Y:S02]  /*4cc0*/  IMAD.MOV.U32 R85, RZ, RZ, R151 ;  /* 0x000000ffff557224 */ /* 0x000fe400078e0097 */
[C---:B------:R-:W-:Y:S01]  /*4cd0*/  FADD.FTZ R0, R198.reuse, R25 ;  /* 0x00000019c6007221 */ /* 0x040fe20000010000 */
[----:B------:R-:W-:Y:S01]  /*4ce0*/  F2FP.BF16.F32.PACK_AB R198, R198, R27 ;  /* 0x0000001bc6c6723e */ /* 0x000fe200000010ff */
[----:B------:R-:W-:Y:S01]  /*4cf0*/  IMAD.MOV.U32 R27, RZ, RZ, R151 ;  /* 0x000000ffff1b7224 */ /* 0x000fe200078e0097 */
[----:B------:R-:W1:Y:S01]  /*4d00*/  MUFU.EX2 R21, R21 ;  /* 0x0000001500157308 */ /* 0x000e620000000800 */
[----:B------:R-:W-:Y:S01]  /*4d10*/  FADD.FTZ R25, R19, R0 ;  /* 0x0000000013197221 */ /* 0x000fe20000010000 */
[----:B------:R-:W-:-:S02]  /*4d20*/  MOV R38, R151 ;  /* 0x0000009700267202 */ /* 0x000fc40000000f00 */
[----:B------:R-:W-:Y:S01]  /*4d30*/  MOV R31, R151 ;  /* 0x00000097001f7202 */ /* 0x000fe20000000f00 */
[C---:B--2---:R-:W-:Y:S01]  /*4d40*/  FADD.FTZ R0, R192.reuse, R25 ;  /* 0x00000019c0007221 */ /* 0x044fe20000010000 */
[----:B------:R-:W-:Y:S01]  /*4d50*/  F2FP.BF16.F32.PACK_AB R192, R192, R19 ;  /* 0x00000013c0c0723e */ /* 0x000fe200000010ff */
[--C-:B------:R-:W-:Y:S01]  /*4d60*/  IMAD.MOV.U32 R25, RZ, RZ, R151.reuse ;  /* 0x000000ffff197224 */ /* 0x100fe200078e0097 */
[----:B------:R-:W2:Y:S01]  /*4d70*/  MUFU.EX2 R8, R8 ;  /* 0x0000000800087308 */ /* 0x000ea20000000800 */
[----:B0-----:R-:W-:Y:S01]  /*4d80*/  FADD.FTZ R29, R89, R14 ;  /* 0x0000000e591d7221 */ /* 0x001fe20000010000 */
[C---:B------:R-:W-:Y:S01]  /*4d90*/  F2FP.BF16.F32.PACK_AB R195, R40.reuse, R89 ;  /* 0x0000005928c3723e */ /* 0x040fe200000010ff */
[----:B------:R-:W-:Y:S02]  /*4da0*/  IMAD.MOV.U32 R89, RZ, RZ, R151 ;  /* 0x000000ffff597224 */ /* 0x000fe400078e0097 */
[----:B------:R-:W-:Y:S01]  /*4db0*/  FADD.FTZ R14, R40, R29 ;  /* 0x0000001d280e7221 */ /* 0x000fe20000010000 */
[----:B------:R-:W-:-:S02]  /*4dc0*/  IMAD.MOV.U32 R40, RZ, RZ, R151 ;  /* 0x000000ffff287224 */ /* 0x000fc400078e0097 */
[----:B------:R-:W-:Y:S02]  /*4dd0*/  IMAD.MOV.U32 R29, RZ, RZ, R151 ;  /* 0x000000ffff1d7224 */ /* 0x000fe400078e0097 */
[----:B-1----:R-:W-:Y:S01]  /*4de0*/  FADD.FTZ R15, R21, R0 ;  /* 0x00000000150f7221 */ /* 0x002fe20000010000 */
[----:B------:R-:W-:-:S03]  /*4df0*/  IMAD.MOV.U32 R0, RZ, RZ, 0x3f800000 ;  /* 0x3f800000ff007424 */ /* 0x000fc600078e00ff */
[C---:B--2---:R-:W-:Y:S01]  /*4e00*/  FADD.FTZ R15, R8.reuse, R15 ;  /* 0x0000000f080f7221 */ /* 0x044fe20000010000 */
[----:B------:R-:W-:Y:S01]  /*4e10*/  F2FP.BF16.F32.PACK_AB R194, R8, R21 ;  /* 0x0000001508c2723e */ /* 0x000fe200000010ff */
[----:B------:R-:W-:Y:S01]  /*4e20*/  IMAD.MOV.U32 R8, RZ, RZ, RZ ;  /* 0x000000ffff087224 */ /* 0x000fe200078e00ff */
[----:B------:R-:W-:Y:S06]  /*4e30*/  @!P2 BRA `(.L_x_19) ;  /* 0x0000003c009ca947 */ /* 0x000fec0003800000 */
[----:B------:R-:W-:Y:S01]  /*4e40*/  UMOV UR6, URZ ;  /* 0x0000003f00067c82 */ /* 0x000fe20008000000 */
[----:B------:R-:W-:Y:S01]  /*4e50*/  IMAD.MOV.U32 R19, RZ, RZ, R6 ;  /* 0x000000ffff137224 */ /* 0x000fe200078e0006 */
[----:B------:R-:W-:Y:S01]  /*4e60*/  CS2R R150, SRZ ;  /* 0x0000000000967805 */ /* 0x000fe2000001ff00 */
[----:B------:R-:W-:Y:S01]  /*4e70*/  IMAD.MOV.U32 R21, RZ, RZ, R7 ;  /* 0x000000ffff157224 */ /* 0x000fe200078e0007 */
[----:B------:R-:W-:Y:S01]  /*4e80*/  CS2R R146, SRZ ;  /* 0x0000000000927805 */ /* 0x000fe2000001ff00 */
[----:B------:R-:W-:Y:S01]  /*4e90*/  IMAD.MOV.U32 R22, RZ, RZ, RZ ;  /* 0x000000ffff167224 */ /* 0x000fe200078e00ff */
[----:B------:R-:W-:Y:S01]  /*4ea0*/  CS2R R142, SRZ ;  /* 0x00000000008e7805 */ /* 0x000fe2000001ff00 */
[----:B------:R-:W-:Y:S01]  /*4eb0*/  IMAD.MOV.U32 R0, RZ, RZ, 0x3f800000 ;  /* 0x3f800000ff007424 */ /* 0x000fe200078e00ff */
[----:B------:R-:W-:Y:S01]  /*4ec0*/  CS2R R138, SRZ ;  /* 0x00000000008a7805 */ /* 0x000fe2000001ff00 */
[----:B------:R-:W-:Y:S01]  /*4ed0*/  IMAD.MOV.U32 R3, RZ, RZ, 0x3f800000 ;  /* 0x3f800000ff037424 */ /* 0x000fe200078e00ff */
        /* <DEDUP_REMOVED lines=60> */
[----:B------:R-:W-:-:S07]  /*52a0*/  IMAD.U32 R214, RZ, RZ, UR6 ;  /* 0x00000006ffd67e24 */ /* 0x000fce000f8e00ff */
.L_x_28:
[----:B------:R-:W-:-:S13]  /*52b0*/  R2UR UR6, R214 ;  /* 0x00000000d60672ca */ /* 0x000fda00000e0000 */
[----:B------:R-:W-:-:S04]  /*52c0*/  UIADD3 UR6, UR6, 0x1, URZ ;  /* 0x0000000106067890 */ /* 0x000fc8000fffe03f */
[----:B------:R-:W-:-:S04]  /*52d0*/  UISETP.NE.AND UP0, UPT, UR6, 0x2, UPT ;  /* 0x000000020600788c */ /* 0x000fc8000bf05270 */
[----:B------:R-:W-:Y:S02]  /*52e0*/  USEL UR7, URZ, 0x1, UP0 ;  /* 0x000000013f077887 */ /* 0x000fe40008000000 */
[----:B------:R-:W-:-:S04]  /*52f0*/  USEL UR6, UR6, URZ, UP0 ;  /* 0x0000003f06067287 */ /* 0x000fc80008000000 */
[----:B------:R-:W-:Y:S02]  /*5300*/  LOP3.LUT R8, R22, UR7, RZ, 0x3c, !PT ;  /* 0x0000000716087c12 */ /* 0x000fe4000f8e3cff */
[----:B------:R-:W-:Y:S01]  /*5310*/  MOV R9, UR6 ;  /* 0x0000000600097c02 */ /* 0x000fe20008000f00 */
[----:B------:R-:W-:Y:S06]  /*5320*/  @!P0 BRA `(.L_x_20) ;  /* 0x0000000000048947 */ /* 0x000fec0003800000 */
[----:B------:R-:W-:Y:S01]  /*5330*/  BPT.TRAP 0x1 ;  /* 0x000000040000795c */ /* 0x000fe20000300000 */
.L_x_20:
[----:B------:R-:W-:Y:S02]  /*5340*/  R2UR UR7, R16 ;  /* 0x00000000100772ca */ /* 0x000fe400000e0000 */
[----:B------:R-:W-:-:S11]  /*5350*/  SHF.L.U32 R2, R8, 0x1f, RZ ;  /* 0x0000001f08027819 */ /* 0x000fd600000006ff */
[----:B------:R-:W-:-:S06]  /*5360*/  ULEA UR6, UR6, UR7, 0x3 ;  /* 0x0000000706067291 */ /* 0x000fcc000f8e183f */
[----:B------:R-:W-:-:S03]  /*5370*/  IMAD.U32 R215, RZ, RZ, UR6 ;  /* 0x00000006ffd77e24 */ /* 0x000fc6000f8e00ff */
[----:B------:R0:W1:Y:S01]  /*5380*/  SYNCS.PHASECHK.TRANS64.TRYWAIT P2, [UR6+0x38830], R2 ;  /* 0x03883002ff0075a7 */ /* 0x0000620008040146 */
[----:B------:R-:W-:Y:S05]  /*5390*/  @!P0 BRA `(.L_x_21) ;  /* 0x0000000000048947 */ /* 0x000fea0003800000 */
[----:B------:R-:W-:Y:S01]  /*53a0*/  BPT.TRAP 0x1 ;  /* 0x000000040000795c */ /* 0x000fe20000300000 */
.L_x_21:
[----:B-1----:R-:W-:Y:S05]  /*53b0*/  @P2 BRA `(.L_x_22) ;  /* 0x00000000000c2947 */ /* 0x002fea0003800000 */
[----:B------:R-:W-:-:S13]  /*53c0*/  R2UR UR6, R215 ;  /* 0x00000000d70672ca */ /* 0x000fda00000e0000 */
[----:B------:R-:W1:Y:S02]  /*53d0*/  SYNCS.PHASECHK.TRANS64.TRYWAIT P2, [UR6+0x38830], R2 ;  /* 0x03883002ff0075a7 */ /* 0x000e640008040146 */
[----:B-1----:R-:W-:Y:S05]  /*53e0*/  @!P2 BRA `(.L_x_23) ;  /* 0x000000b800bca947 */ /* 0x002fea0003800000 */
.L_x_22:
[----:B------:R-:W-:Y:S01]  /*53f0*/  R2UR UR60, R9 ;  /* 0x00000000093c72ca */ /* 0x000fe200000e0000 */
[----:B------:R-:W-:Y:S01]  /*5400*/  WARPGROUP.ARRIVE ;  /* 0x00000000000079c5 */ /* 0x000fe20000000000 */
[C---:B------:R-:W-:Y:S01]  /*5410*/  R2UR UR56, R4.reuse ;  /* 0x00000000043872ca */ /* 0x040fe200000e0000 */
[----:B------:R-:W-:Y:S01]  /*5420*/  UMOV UR59, 0x40000040 ;  /* 0x40000040003b7882 */ /* 0x000fe20000000000 */
[C---:B------:R-:W-:Y:S01]  /*5430*/  R2UR UR57, R5.reuse ;  /* 0x00000000053972ca */ /* 0x040fe200000e0000 */
[----:B------:R-:W-:Y:S01]  /*5440*/  UMOV UR43, 0x40000040 ;  /* 0x40000040002b7882 */ /* 0x000fe20000000000 */
[----:B01----:R-:W-:Y:S01]  /*5450*/  MOV R2, UR41 ;  /* 0x0000002900027c02 */ /* 0x003fe20008000f00 */
[----:B------:R-:W-:Y:S01]  /*5460*/  UMOV UR47, 0x40000040 ;  /* 0x40000040002f7882 */ /* 0x000fe20000000000 */
[----:B------:R-:W-:Y:S01]  /*5470*/  MOV R6, UR40 ;  /* 0x0000002800067c02 */ /* 0x000fe20008000f00 */
[----:B------:R-:W-:Y:S01]  /*5480*/  UMOV UR51, 0x40000040 ;  /* 0x4000004000337882 */ /* 0x000fe20000000000 */
[C---:B------:R-:W-:Y:S01]  /*5490*/  R2UR UR40, R4.reuse ;  /* 0x00000000042872ca */ /* 0x040fe200000e0000 */
[----:B------:R-:W-:Y:S01]  /*54a0*/  UMOV UR55, 0x40000040 ;  /* 0x4000004000377882 */ /* 0x000fe20000000000 */
[C---:B------:R-:W-:Y:S01]  /*54b0*/  R2UR UR41, R5.reuse ;  /* 0x00000000052972ca */ /* 0x040fe200000e0000 */
[----:B------:R-:W-:Y:S01]  /*54c0*/  UIMAD UR60, UR60, 0xa00, UR61 ;  /* 0x00000a003c3c78a4 */ /* 0x000fe2000f8e023d */
[----:B------:R-:W-:Y:S01]  /*54d0*/  MOV R7, UR45 ;  /* 0x0000002d00077c02 */ /* 0x000fe20008000f00 */
[----:B------:R-:W-:Y:S01]  /*54e0*/  UMOV UR15, 0x40000040 ;  /* 0x40000040000f7882 */ /* 0x000fe20000000000 */
[----:B------:R-:W-:Y:S01]  /*54f0*/  MOV R23, UR44 ;  /* 0x0000002c00177c02 */ /* 0x000fe20008000f00 */
[----:B------:R-:W-:Y:S01]  /*5500*/  UIADD3 UR6, UR60, 0x80, URZ ;  /* 0x000000803c067890 */ /* 0x000fe2000fffe03f */
[C---:B------:R-:W-:Y:S01]  /*5510*/  R2UR UR44, R4.reuse ;  /* 0x00000000042c72ca */ /* 0x040fe200000e0000 */
[----:B------:R-:W-:Y:S01]  /*5520*/  UIADD3 UR7, UR60, 0x100, URZ ;  /* 0x000001003c077890 */ /* 0x000fe2000fffe03f */
[C---:B------:R-:W-:Y:S01]  /*5530*/  R2UR UR45, R5.reuse ;  /* 0x00000000052d72ca */ /* 0x040fe200000e0000 */
[----:B------:R-:W-:Y:S01]  /*5540*/  UMOV UR58, UR60 ;  /* 0x0000003c003a7c82 */ /* 0x000fe20008000000 */
[----:B------:R-:W-:Y:S01]  /*5550*/  MOV R152, UR49 ;  /* 0x0000003100987c02 */ /* 0x000fe20008000f00 */
[----:B------:R-:W-:Y:S01]  /*5560*/  HGMMA.64x16x16.F32.BF16 R184, gdesc[UR56], RZ, !UPT, gsb0 ;  /* 0x0020000038b879f0 */ /* 0x000fe2000c0018ff */
[----:B------:R-:W-:Y:S01]  /*5570*/  UMOV UR42, UR6 ;  /* 0x00000006002a7c82 */ /* 0x000fe20008000000 */
[----:B------:R-:W-:Y:S01]  /*5580*/  MOV R153, UR48 ;  /* 0x0000003000997c02 */ /* 0x000fe20008000f00 */
[----:B------:R-:W-:Y:S01]  /*5590*/  UMOV UR46, UR7 ;  /* 0x00000007002e7c82 */ /* 0x000fe20008000000 */
[C---:B------:R-:W-:Y:S01]  /*55a0*/  R2UR UR48, R4.reuse ;  /* 0x00000000043072ca */ /* 0x040fe200000e0000 */
[----:B------:R-:W-:Y:S01]  /*55b0*/  UIADD3 UR6, UR60, 0x180, URZ ;  /* 0x000001803c067890 */ /* 0x000fe2000fffe03f */
[C---:B------:R-:W-:Y:S01]  /*55c0*/  R2UR UR49, R5.reuse ;  /* 0x00000000053172ca */ /* 0x040fe200000e0000 */
[----:B------:R-:W-:Y:S01]  /*55d0*/  UIADD3 UR58, UR60, 0x200, URZ ;  /* 0x000002003c3a7890 */ /* 0x000fe2000fffe03f */
[----:B------:R-:W-:Y:S01]  /*55e0*/  R2UR UR56, R4 ;  /* 0x00000000043872ca */ /* 0x000fe200000e0000 */
[----:B------:R-:W-:Y:S01]  /*55f0*/  UMOV UR59, 0x40000040 ;  /* 0x40000040003b7882 */ /* 0x000fe20000000000 */
[----:B------:R-:W-:Y:S01]  /*5600*/  R2UR UR57, R5 ;  /* 0x00000000053972ca */ /* 0x000fe200000e0000 */
[----:B------:R-:W-:Y:S01]  /*5610*/  UIADD3 UR7, UR60, 0x182, URZ ;  /* 0x000001823c077890 */ /* 0x000fe2000fffe03f */
[----:B------:R-:W-:Y:S01]  /*5620*/  MOV R212, UR53 ;  /* 0x0000003500d47c02 */ /* 0x000fe20008000f00 */
[----:B------:R-:W-:Y:S01]  /*5630*/  UMOV UR50, UR6 ;  /* 0x0000000600327c82 */ /* 0x000fe20008000000 */
[----:B------:R-:W-:Y:S01]  /*5640*/  MOV R213, UR52 ;  /* 0x0000003400d57c02 */ /* 0x000fe20008000f00 */
[----:B------:R-:W-:Y:S01]  /*5650*/  UIADD3 UR6, UR60, 0x2, URZ ;  /* 0x000000023c067890 */ /* 0x000fe2000fffe03f */
[----:B------:R-:W-:Y:S01]  /*5660*/  R2UR UR52, R12 ;  /* 0x000000000c3472ca */ /* 0x000fe200000e0000 */
[----:B------:R-:W-:Y:S01]  /*5670*/  UIADD3 UR14, UR60, 0x280, URZ ;  /* 0x000002803c0e7890 */ /* 0x000fe2000fffe03f */
[----:B------:R-:W-:Y:S01]  /*5680*/  R2UR UR53, R13 ;  /* 0x000000000d3572ca */ /* 0x000fe200000e0000 */
[----:B------:R-:W-:Y:S01]  /*5690*/  UIADD3 UR18, UR60, 0x282, URZ ;  /* 0x000002823c127890 */ /* 0x000fe2000fffe03f */
[-C--:B------:R-:W-:Y:S01]  /*56a0*/  FMUL.FTZ R24, R24, R3.reuse ;  /* 0x0000000318187220 */ /* 0x080fe20000410000 */
[----:B------:R-:W-:Y:S01]  /*56b0*/  UMOV UR19, 0x40000040 ;  /* 0x4000004000137882 */ /* 0x000fe20000000000 */
[----:B------:R-:W-:Y:S01]  /*56c0*/  UMOV UR54, UR6 ;  /* 0x0000000600367c82 */ /* 0x000fe20008000000 */
[----:B------:R-:W-:Y:S01]  /*56d0*/  UIADD3 UR6, UR60, 0x102, URZ ;  /* 0x000001023c067890 */ /* 0x000fe2000fffe03f */
[-C--:B------:R-:W-:Y:S01]  /*56e0*/  FMUL.FTZ R25, R25, R3.reuse ;  /* 0x0000000319197220 */ /* 0x080fe20000410000 */
[----:B------:R-:W-:Y:S01]  /*56f0*/  UIADD3 UR22, UR60, 0x284, URZ ;  /* 0x000002843c167890 */ /* 0x000fe2000fffe03f */
[-C--:B------:R-:W-:Y:S01]  /*5700*/  FMUL.FTZ R28, R28, R3.reuse ;  /* 0x000000031c1c7220 */ /* 0x080fe20000410000 */
[----:B------:R-:W-:Y:S01]  /*5710*/  UMOV UR23, 0x40000040 ;  /* 0x4000004000177882 */ /* 0x000fe20000000000 */
[----:B------:R-:W-:Y:S01]  /*5720*/  UIADD3 UR26, UR60, 0x286, URZ ;  /* 0x000002863c1a7890 */ /* 0x000fe2000fffe03f */
[-C--:B------:R-:W-:Y:S01]  /*5730*/  FMUL.FTZ R29, R29, R3.reuse ;  /* 0x000000031d1d7220 */ /* 0x080fe20000410000 */
[----:B------:R-:W-:Y:S01]  /*5740*/  UMOV UR10, UR52 ;  /* 0x00000034000a7c82 */ /* 0x000fe20008000000 */
[----:B------:R-:W-:Y:S01]  /*5750*/  UMOV UR11, UR53 ;  /* 0x00000035000b7c82 */ /* 0x000fe20008000000 */
[----:B------:R-:W-:Y:S01]  /*5760*/  UMOV UR27, 0x40000040 ;  /* 0x40000040001b7882 */ /* 0x000fe20000000000 */
[----:B------:R-:W-:Y:S01]  /*5770*/  UIADD3 UR30, UR60, 0x500, URZ ;  /* 0x000005003c1e7890 */ /* 0x000fe2000fffe03f */
[-C--:B------:R-:W-:Y:S01]  /*5780*/  FMUL.FTZ R32, R32, R3.reuse ;  /* 0x0000000320207220 */ /* 0x080fe20000410000 */
[----:B------:R-:W-:Y:S01]  /*5790*/  UMOV UR31, 0x40000040 ;  /* 0x40000040001f7882 */ /* 0x000fe20000000000 */
[----:B------:R-:W-:Y:S01]  /*57a0*/  UIADD3 UR34, UR60, 0x502, URZ ;  /* 0x000005023c227890 */ /* 0x000fe2000fffe03f */
[-C--:B------:R-:W-:Y:S01]  /*57b0*/  FMUL.FTZ R33, R33, R3.reuse ;  /* 0x0000000321217220 */ /* 0x080fe20000410000 */
[----:B------:R-:W-:Y:S01]  /*57c0*/  UMOV UR35, 0x40000040 ;  /* 0x4000004000237882 */ /* 0x000fe20000000000 */
[----:B------:R-:W-:Y:S01]  /*57d0*/  UIADD3 UR38, UR60, 0x504, URZ ;  /* 0x000005043c267890 */ /* 0x000fe2000fffe03f */
[-C--:B------:R-:W-:Y:S01]  /*57e0*/  FMUL.FTZ R36, R36, R3.reuse ;  /* 0x0000000324247220 */ /* 0x080fe20000410000 */
[----:B------:R-:W-:Y:S01]  /*57f0*/  UMOV UR39, 0x40000040 ;  /* 0x4000004000277882 */ /* 0x000fe20000000000 */
[-C--:B------:R-:W-:Y:S01]  /*5800*/  FMUL.FTZ R37, R37, R3.reuse ;  /* 0x0000000325257220 */ /* 0x080fe20000410000 */
        /* <DEDUP_REMOVED lines=8> */
[----:B------:R-:W-:Y:S01]  /*5890*/  FMUL.FTZ R56, R56, R3 ;  /* 0x0000000338387220 */ /* 0x000fe20000410000 */
[----:B------:R-:W-:-:S02]  /*58a0*/  WARPGROUP.DEPBAR.LE gsb0, 0x0 ;  /* 0x00008000000079c5 */ /* 0x000fc40000010000 */
[----:B------:R-:W-:Y:S01]  /*58b0*/  WARPGROUP.ARRIVE ;  /* 0x00000000000079c5 */ /* 0x000fe20000000000 */
[-C--:B------:R-:W-:Y:S01]  /*58c0*/  FMUL.FTZ R57, R57, R3.reuse ;  /* 0x0000000339397220 */ /* 0x080fe20000410000 */
[-C--:B------:R-:W-:Y:S01]  /*58d0*/  FMUL.FTZ R60, R60, R3.reuse ;  /* 0x000000033c3c7220 */ /* 0x080fe20000410000 */
[-C--:B------:R-:W-:Y:S01]  /*58e0*/  FMUL.FTZ R61, R61, R3.reuse ;  /* 0x000000033d3d7220 */ /* 0x080fe20000410000 */
[-C--:B------:R-:W-:Y:S01]  /*58f0*/  FMUL.FTZ R64, R64, R3.reuse ;  /* 0x0000000340407220 */ /* 0x080fe20000410000 */
[-C--:B------:R-:W-:Y:S01]  /*5900*/  FMUL.FTZ R65, R65, R3.reuse ;  /* 0x0000000341417220 */ /* 0x080fe20000410000 */
[----:B------:R-:W-:Y:S01]  /*5910*/  HGMMA.64x16x16.F32.BF16 R176, gdesc[UR40], RZ, !UPT, gsb0 ;  /* 0x0020000028b079f0 */ /* 0x000fe2000c0018ff */
[----:B------:R-:W-:Y:S01]  /*5920*/  R2UR UR41, R2 ;  /* 0x00000000022972ca */ /* 0x000fe200000e0000 */
[----:B------:R-:W-:Y:S01]  /*5930*/  UIADD3 UR42, UR60, 0x506, URZ ;  /* 0x000005063c2a7890 */ /* 0x000fe2000fffe03f */
[----:B------:R-:W-:Y:S01]  /*5940*/  R2UR UR40, R6 ;  /* 0x00000000062872ca */ /* 0x000fe200000e0000 */
[----:B------:R-:W-:Y:S01]  /*5950*/  UMOV UR43, 0x40000040 ;  /* 0x40000040002b7882 */ /* 0x000fe20000000000 */
[----:B------:R-:W-:Y:S01]  /*5960*/  MOV R2, UR9 ;  /* 0x0000000900027c02 */ /* 0x000fe20008000f00 */
[-C--:B------:R-:W-:Y:S01]  /*5970*/  FMUL.FTZ R68, R68, R3.reuse ;  /* 0x0000000344447220 */ /* 0x080fe20000410000 */
[----:B------:R-:W-:Y:S01]  /*5980*/  MOV R6, UR8 ;  /* 0x0000000800067c02 */ /* 0x000fe20008000f00 */
        /* <DEDUP_REMOVED lines=118> */
[----:B------:R-:W-:Y:S01]  /*60f0*/  FMUL.FTZ R151, R151, R0 ;  /* 0x0000000097977220 */ /* 0x000fe20000410000 */
[----:B------:R-:W-:-:S02]  /*6100*/  WARPGROUP.DEPBAR.LE gsb0, 0x0 ;  /* 0x00008000000079c5 */ /* 0x000fc40000010000 */
[----:B------:R-:W-:-:S06]  /*6110*/  WARPGROUP.ARRIVE ;  /* 0x00000000000079c5 */ /* 0x000fcc0000000000 */
[----:B------:R-:W-:Y:S01]  /*6120*/  HGMMA.64x16x16.F32.BF16 R152, gdesc[UR56], RZ, !UPT, gsb0 ;  /* 0x00200000389879f0 */ /* 0x000fe2000c0018ff */
[----:B------:R-:W-:Y:S01]  /*6130*/  UIADD3 UR58, UR60, 0x82, URZ ;  /* 0x000000823c3a7890 */ /* 0x000fe2000fffe03f */
[----:B------:R-:W-:Y:S01]  /*6140*/  UMOV UR56, UR10 ;  /* 0x0000000a00387c82 */ /* 0x000fe20008000000 */
[----:B------:R-:W-:Y:S01]  /*6150*/  UMOV UR57, UR11 ;  /* 0x0000000b00397c82 */ /* 0x000fe20008000000 */
[----:B------:R-:W-:Y:S01]  /*6160*/  UMOV UR59, 0x40000040 ;  /* 0x40000040003b7882 */ /* 0x000fe20000000000 */
[----:B------:R-:W-:Y:S02]  /*6170*/  WARPGROUP.DEPBAR.LE gsb0, 0x0 ;  /* 0x00008000000079c5 */ /* 0x000fe40000010000 */
[----:B------:R-:W-:-:S06]  /*6180*/  WARPGROUP.ARRIVE ;  /* 0x00000000000079c5 */ /* 0x000fcc0000000000 */
[----:B------:R-:W-:Y:S01]  /*6190*/  HGMMA.64x16x16.F32.BF16 R184, gdesc[UR52], R184, gsb0 ;  /* 0x0020000034b879f0 */ /* 0x000fe200080018b8 */
[----:B------:R-:W-:Y:S01]  /*61a0*/  R2UR UR53, R212 ;  /* 0x00000000d43572ca */ /* 0x000fe200000e0000 */
[----:B------:R-:W-:Y:S01]  /*61b0*/  UIADD3 UR54, UR60, 0x784, URZ ;  /* 0x000007843c367890 */ /* 0x000fe2000fffe03f */
[----:B------:R-:W-:Y:S01]  /*61c0*/  R2UR UR52, R213 ;  /* 0x00000000d53472ca */ /* 0x000fe200000e0000 */
        /* <DEDUP_REMOVED lines=13> */
[----:B------:R-:W-:Y:S01]  /*62a0*/  UMOV UR57, UR11 ;  /* 0x0000000b00397c82 */ /* 0x000fe20008000000 */
[----:B------:R-:W-:Y:S01]  /*62b0*/  UMOV UR58, UR7 ;  /* 0x00000007003a7c82 */ /* 0x000fe20008000000 */
[----:B------:R-:W-:Y:S01]  /*62c0*/  UMOV UR59, 0x40000040 ;  /* 0x40000040003b7882 */ /* 0x000fe20000000000 */
        /* <DEDUP_REMOVED lines=8> */
[----:B------:R-:W-:Y:S02]  /*6350*/  UIADD3 UR6, UR60, 0x4, URZ ;  /* 0x000000043c067890 */ /* 0x000fe4000fffe03f */
[----:B------:R-:W-:Y:S02]  /*6360*/  UIADD3 UR10, UR60, 0x84, URZ ;  /* 0x000000843c0a7890 */ /* 0x000fe4000fffe03f */
[----:B------:R-:W-:Y:S01]  /*6370*/  UIADD3 UR11, UR60, 0x104, URZ ;  /* 0x000001043c0b7890 */ /* 0x000fe2000fffe03f */
[----:B------:R-:W-:-:S02]  /*6380*/  WARPGROUP.DEPBAR.LE gsb0, 0x0 ;  /* 0x00008000000079c5 */ /* 0x000fc40000010000 */
        /* <DEDUP_REMOVED lines=27> */
[----:B------:R-:W-:Y:S01]  /*6540*/  UMOV UR11, 0x40000040 ;  /* 0x40000040000b7882 */ /* 0x000fe20000000000 */
[----:B------:R-:W-:Y:S02]  /*6550*/  WARPGROUP.DEPBAR.LE gsb0, 0x0 ;  /* 0x00008000000079c5 */ /* 0x000fe40000010000 */
[----:B------:R-:W-:-:S06]  /*6560*/  WARPGROUP.ARRIVE ;  /* 0x00000000000079c5 */ /* 0x000fcc0000000000 */
[----:B------:R-:W-:Y:S01]  /*6570*/  HGMMA.64x16x16.F32.BF16 R152, gdesc[UR4], R152, gsb0 ;  /* 0x00200000049879f0 */ /* 0x000fe20008001898 */
[----:B------:R-:W-:Y:S02]  /*6580*/  UIADD3 UR6, UR60, 0x86, URZ ;  /* 0x000000863c067890 */ /* 0x000fe4000fffe03f */
        /* <DEDUP_REMOVED lines=28> */
[----:B------:R-:W-:Y:S01]  /*6750*/  R2UR UR8, R10 ;  /* 0x000000000a0872ca */ /* 0x000fe200000e0000 */
[----:B------:R-:W-:Y:S01]  /*6760*/  UMOV UR11, 0x40000040 ;  /* 0x40000040000b7882 */ /* 0x000fe20000000000 */
[----:B------:R-:W-:Y:S01]  /*6770*/  R2UR UR9, R11 ;  /* 0x000000000b0972ca */ /* 0x000fe200000e0000 */
        /* <DEDUP_REMOVED lines=287> */
[----:B------:R-:W-:-:S07]  /*7970*/  UIADD3 UR6, UR60, 0x786, URZ ;  /* 0x000007863c067890 */ /* 0x000fce000fffe03f */
[----:B------:R-:W-:Y:S01]  /*7980*/  UMOV UR10, UR6 ;  /* 0x00000006000a7c82 */ /* 0x000fe20008000000 */
[----:B------:R-:W-:Y:S01]  /*7990*/  UIADD3 UR6, UR60, 0x886, URZ ;  /* 0x000008863c067890 */ /* 0x000fe2000fffe03f */
[----:B------:R-:W-:Y:S02]  /*79a0*/  WARPGROUP.DEPBAR.LE gsb0, 0x0 ;  /* 0x00008000000079c5 */ /* 0x000fe40000010000 */
[----:B------:R-:W-:-:S06]  /*79b0*/  WARPGROUP.ARRIVE ;  /* 0x00000000000079c5 */ /* 0x000fcc0000000000 */
[----:B------:R-:W-:Y:S01]  /*79c0*/  HGMMA.64x16x16.F32.BF16 R160, gdesc[UR52], R160, gsb0 ;  /* 0x0020000034a079f0 */ /* 0x000fe200080018a0 */
[----:B------:R-:W-:Y:S01]  /*79d0*/  UMOV UR54, UR7 ;  /* 0x0000000700367c82 */ /* 0x000fe20008000000 */
[----:B------:R-:W-:Y:S01]  /*79e0*/  UMOV UR55, 0x40000040 ;  /* 0x4000004000377882 */ /* 0x000fe20000000000 */
[----:B------:R-:W-:Y:S02]  /*79f0*/  UIADD3 UR7, UR60, 0x906, URZ ;  /* 0x000009063c077890 */ /* 0x000fe4000fffe03f */
        /* <DEDUP_REMOVED lines=8> */
[----:B------:R-:W-:Y:S01]  /*7a80*/  UMOV UR11, UR9 ;  /* 0x00000009000b7c82 */ /* 0x000fe20008000000 */
[----:B------:R-:W-:Y:S01]  /*7a90*/  UMOV UR56, UR10 ;  /* 0x0000000a00387c82 */ /* 0x000fe20008000000 */
[----:B------:R-:W-:Y:S01]  /*7aa0*/  UMOV UR57, UR11 ;  /* 0x0000000b00397c82 */ /* 0x000fe20008000000 */
[----:B------:R-:W-:Y:S02]  /*7ab0*/  R2UR UR9, R2 ;  /* 0x00000000020972ca */ /* 0x000fe400000e0000 */
[----:B------:R-:W-:Y:S01]  /*7ac0*/  R2UR UR8, R6 ;  /* 0x00000000060872ca */ /* 0x000fe200000e0000 */
[----:B------:R-:W-:Y:S02]  /*7ad0*/  WARPGROUP.DEPBAR.LE gsb0, 0x0 ;  /* 0x00008000000079c5 */ /* 0x000fe40000010000 */
[----:B------:R-:W-:-:S06]  /*7ae0*/  WARPGROUP.ARRIVE ;  /* 0x00000000000079c5 */ /* 0x000fcc0000000000 */
[----:B------:R-:W-:Y:S01]  /*7af0*/  HGMMA.64x16x16.F32.BF16 R176, gdesc[UR56], R176, gsb0 ;  /* 0x0020000038b079f0 */ /* 0x000fe200080018b0 */
[----:B------:R-:W-:Y:S01]  /*7b00*/  UMOV UR56, UR10 ;  /* 0x0000000a00387c82 */ /* 0x000fe20008000000 */
        /* <DEDUP_REMOVED lines=19> */
[----:B------:R-:W-:Y:S03]  /*7c40*/  HGMMA.64x16x16.F32.BF16 R152, gdesc[UR56], R152, gsb0 ;  /* 0x00200000389879f0 */ /* 0x000fe60008001898 */
[----:B------:R-:W-:Y:S02]  /*7c50*/  WARPGROUP.DEPBAR.LE gsb0, 0x0 ;  /* 0x00008000000079c5 */ /* 0x000fe40000010000 */
[----:B------:R-:W-:Y:S05]  /*7c60*/  @!P0 BRA `(.L_x_24) ;  /* 0x0000000000048947 */ /* 0x000fea0003800000 */
[----:B------:R-:W-:Y:S01]  /*7c70*/  BPT.TRAP 0x1 ;  /* 0x000000040000795c */ /* 0x000fe20000300000 */
.L_x_24:
[----:B------:R-:W-:Y:S02]  /*7c80*/  R2UR UR7, R16 ;  /* 0x00000000100772ca */ /* 0x000fe400000e0000 */
[----:B------:R-:W-:Y:S02]  /*7c90*/  R2UR UR6, R214 ;  /* 0x00000000d60672ca */ /* 0x000fe400000e0000 */
[----:B------:R-:W-:-:S11]  /*7ca0*/  SHF.L.U32 R0, R22, 0x1f, RZ ;  /* 0x0000001f16007819 */ /* 0x000fd600000006ff */
[----:B------:R-:W-:-:S09]  /*7cb0*/  ULEA UR7, UR6, UR7, 0x3 ;  /* 0x0000000706077291 */ /* 0x000fd2000f8e183f */
[----:B------:R0:W1:Y:S01]  /*7cc0*/  SYNCS.PHASECHK.TRANS64.TRYWAIT P2, [UR7+0x38850], R0 ;  /* 0x03885000ff0075a7 */ /* 0x0000620008040147 */
[----:B------:R-:W-:Y:S05]  /*7cd0*/  @!P0 BRA `(.L_x_25) ;  /* 0x0000000000048947 */ /* 0x000fea0003800000 */
[----:B------:R-:W-:Y:S01]  /*7ce0*/  BPT.TRAP 0x1 ;  /* 0x000000040000795c */ /* 0x000fe20000300000 */
.L_x_25:
[----:B-1----:R-:W-:Y:S05]  /*7cf0*/  @P2 BRA `(.L_x_26) ;  /* 0x0000000000082947 */ /* 0x002fea0003800000 */
[----:B------:R-:W1:Y:S02]  /*7d00*/  SYNCS.PHASECHK.TRANS64.TRYWAIT P2, [UR7+0x38850], R0 ;  /* 0x03885000ff0075a7 */ /* 0x000e640008040147 */
[----:B-1----:R-:W-:Y:S05]  /*7d10*/  @!P2 BRA `(.L_x_27) ;  /* 0x00000090008ca947 */ /* 0x002fea0003800000 */
.L_x_26:
[----:B------:R-:W-:Y:S01]  /*7d20*/  R2UR UR6, R16 ;  /* 0x00000000100672ca */ /* 0x000fe200000e0000 */
[----:B------:R-:W-:Y:S01]  /*7d30*/  WARPGROUP.ARRIVE ;  /* 0x00000000000079c5 */ /* 0x000fe20000000000 */
[----:B------:R-:W-:Y:S01]  /*7d40*/  R2UR UR10, R214 ;  /* 0x00000000d60a72ca */ /* 0x000fe200000e0000 */
[----:B------:R-:W-:Y:S01]  /*7d50*/  UMOV UR11, 0x40000040 ;  /* 0x40000040000b7882 */ /* 0x000fe20000000000 */
[----:B01----:R-:W-:Y:S01]  /*7d60*/  FMNMX.FTZ R0, R184, R21, !PT ;  /* 0x00000015b8007209 */ /* 0x003fe20007810000 */
[----:B------:R-:W0:Y:S01]  /*7d70*/  LDC R2, c[0x0][0x988] ;  /* 0x00026200ff027b82 */ /* 0x000e220000000800 */
[----:B------:R-:W-:Y:S02]  /*7d80*/  R2UR UR14, R215 ;  /* 0x00000000d70e72ca */ /* 0x000fe400000e0000 */
[----:B------:R-:W-:Y:S02]  /*7d90*/  FMNMX.FTZ R3, R185, R0, !PT ;  /* 0x00000000b9037209 */ /* 0x000fe40007810000 */
[C---:B------:R-:W-:Y:S01]  /*7da0*/  ISETP.GT.AND P2, PT, R20.reuse, R17, PT ;  /* 0x000000111400720c */ /* 0x040fe20003f44270 */
[----:B------:R-:W-:Y:S01]  /*7db0*/  VIADD R20, R20, 0xffffffff ;  /* 0xffffffff14147836 */ /* 0x000fe20000000000 */
[----:B------:R-:W-:Y:S01]  /*7dc0*/  FMNMX.FTZ R0, R188, R3, !PT ;  /* 0x00000003bc007209 */ /* 0x000fe20007810000 */
[----:B------:R-:W-:-:S03]  /*7dd0*/  UIADD3 UR6, UR6, 0x400, URZ ;  /* 0x0000040006067890 */ /* 0x000fc6000fffe03f */
[----:B------:R-:W-:Y:S01]  /*7de0*/  FMNMX.FTZ R3, R189, R0, !PT ;  /* 0x00000000bd037209 */ /* 0x000fe20007810000 */
[----:B------:R-:W-:-:S03]  /*7df0*/  USHF.R.U32.HI UR6, URZ, 0x4, UR6 ;  /* 0x000000043f067899 */ /* 0x000fc60008011606 */
[----:B------:R-:W-:Y:S01]  /*7e00*/  FMNMX.FTZ R0, R176, R3, !PT ;  /* 0x00000003b0007209 */ /* 0x000fe20007810000 */
[----:B------:R-:W-:-:S03]  /*7e10*/  ULOP3.LUT UR6, UR6, 0x3fff, URZ, 0xc0, !UPT ;  /* 0x00003fff06067892 */ /* 0x000fc6000f8ec03f */
[----:B------:R-:W-:Y:S01]  /*7e20*/  FMNMX.FTZ R3, R177, R0, !PT ;  /* 0x00000000b1037209 */ /* 0x000fe20007810000 */
[----:B------:R-:W-:-:S03]  /*7e30*/  ULOP3.LUT UR6, UR6, 0x2800000, URZ, 0xfc, !UPT ;  /* 0x0280000006067892 */ /* 0x000fc6000f8efc3f */
[----:B------:R-:W-:Y:S01]  /*7e40*/  FMNMX.FTZ R0, R180, R3, !PT ;  /* 0x00000003b4007209 */ /* 0x000fe20007810000 */
[----:B------:R-:W-:-:S03]  /*7e50*/  UIMAD UR6, UR10, 0xa00, UR6 ;  /* 0x00000a000a0678a4 */ /* 0x000fc6000f8e0206 */
[----:B------:R-:W-:-:S04]  /*7e60*/  FMNMX.FTZ R3, R181, R0, !PT ;  /* 0x00000000b5037209 */ /* 0x000fc80007810000 */
[----:B------:R-:W-:Y:S01]  /*7e70*/  UMOV UR10, UR6 ;  /* 0x00000006000a7c82 */ /* 0x000fe20008000000 */
[----:B------:R-:W-:Y:S01]  /*7e80*/  FMNMX.FTZ R0, R168, R3, !PT ;  /* 0x00000003a8007209 */ /* 0x000fe20007810000 */
[----:B------:R-:W-:Y:S01]  /*7e90*/  HGMMA.64x256x16.F32.BF16 R24, R208, gdesc[UR8].tnspB, R24, gsb0 ;  /* 0x43e00008d0187df0 */ /* 0x000fe20008001818 */
[----:B------:R-:W-:Y:S01]  /*7ea0*/  UIADD3 UR10, UR6, 0x80, URZ ;  /* 0x00000080060a7890 */ /* 0x000fe2000fffe03f */
[----:B------:R-:W-:Y:S01]  /*7eb0*/  UMOV UR11, 0x40000040 ;  /* 0x40000040000b7882 */ /* 0x000fe20000000000 */
[----:B------:R-:W-:-:S04]  /*7ec0*/  FMNMX.FTZ R3, R169, R0, !PT ;  /* 0x00000000a9037209 */ /* 0x000fc80007810000 */
        /* <DEDUP_REMOVED lines=9> */
[----:B------:R-:W-:Y:S02]  /*7f60*/  FMNMX.FTZ R6, R157, R0, !PT ;  /* 0x000000009d067209 */ /* 0x000fe40007810000 */
[----:B------:R-:W-:-:S03]  /*7f70*/  FMNMX.FTZ R0, R186, R19, !PT ;  /* 0x00000013ba007209 */ /* 0x000fc60007810000 */
[----:B------:R-:W1:Y:S02]  /*7f80*/  SHFL.BFLY PT, R3, R6, 0x2, 0x1f ;  /* 0x0c401f0006037f89 */ /* 0x000e6400000e0000 */
[----:B-1----:R-:W-:Y:S02]  /*7f90*/  FMNMX.FTZ R22, R6, R3, !PT ;  /* 0x0000000306167209 */ /* 0x002fe40007810000 */
[----:B------:R-:W-:-:S03]  /*7fa0*/  FMNMX.FTZ R3, R187, R0, !PT ;  /* 0x00000000bb037209 */ /* 0x000fc60007810000 */
[----:B------:R-:W1:Y:S01]  /*7fb0*/  SHFL.BFLY PT, R7, R22, 0x1, 0x1f ;  /* 0x0c201f0016077f89 */ /* 0x000e6200000e0000 */
[----:B------:R-:W-:Y:S02]  /*7fc0*/  FMNMX.FTZ R0, R190, R3, !PT ;  /* 0x00000003be007209 */ /* 0x000fe40007810000 */
[----:B-1----:R-:W-:-:S05]  /*7fd0*/  FMNMX.FTZ R7, R22, R7, !PT ;  /* 0x0000000716077209 */ /* 0x002fca0007810000 */
[----:B------:R-:W-:-:S04]  /*7fe0*/  FADD.FTZ R21, -R7, R21 ;  /* 0x0000001507157221 */ /* 0x000fc80000010100 */
[----:B0-----:R-:W-:Y:S01]  /*7ff0*/  FMUL.FTZ R6, R21, R2 ;  /* 0x0000000215067220 */ /* 0x001fe20000410000 */
[----:B------:R-:W-:-:S03]  /*8000*/  FMNMX.FTZ R21, R191, R0, !PT ;  /* 0x00000000bf157209 */ /* 0x000fc60007810000 */
[----:B------:R-:W-:Y:S01]  /*8010*/  MUFU.EX2 R3, R6 ;  /* 0x0000000600037308 */ /* 0x000fe20000000800 */
[----:B------:R-:W-:-:S04]  /*8020*/  FMNMX.FTZ R0, R178, R21, !PT ;  /* 0x00000015b2007209 */ /* 0x000fc80007810000 */
[----:B------:R-:W-:-:S04]  /*8030*/  FMNMX.FTZ R21, R179, R0, !PT ;  /* 0x00000000b3157209 */ /* 0x000fc80007810000 */
[----:B------:R-:W-:-:S04]  /*8040*/  FMNMX.FTZ R0, R182, R21, !PT ;  /* 0x00000015b6007209 */ /* 0x000fc80007810000 */
[----:B------:R-:W-:-:S04]  /*8050*/  FMNMX.FTZ R23, R183, R0, !PT ;  /* 0x00000000b7177209 */ /* 0x000fc80007810000 */
[----:B------:R-:W-:-:S04]  /*8060*/  FMNMX.FTZ R0, R170, R23, !PT ;  /* 0x00000017aa007209 */ /* 0x000fc80007810000 */
[----:B------:R-:W-:-:S04]  /*8070*/  FMNMX.FTZ R23, R171, R0, !PT ;  /* 0x00000000ab177209 */ /* 0x000fc80007810000 */
[----:B------:R-:W-:Y:S01]  /*8080*/  FMNMX.FTZ R0, R174, R23, !PT ;  /* 0x00000017ae007209 */ /* 0x000fe20007810000 */
[----:B------:R-:W-:Y:S02]  /*8090*/  WARPGROUP.DEPBAR.LE gsb0, 0x0 ;  /* 0x00008000000079c5 */ /* 0x000fe40000010000 */
[----:B------:R-:W-:-:S06]  /*80a0*/  WARPGROUP.ARRIVE ;  /* 0x00000000000079c5 */ /* 0x000fcc0000000000 */
[----:B------:R-:W-:Y:S01]  /*80b0*/  HGMMA.64x256x16.F32.BF16 R24, R204, gdesc[UR8].tnspB, R24, gsb0 ;  /* 0x43e00008cc187df0 */ /* 0x000fe20008001818 */
[----:B------:R-:W-:Y:S01]  /*80c0*/  UIADD3 UR10, UR6, 0x100, URZ ;  /* 0x00000100060a7890 */ /* 0x000fe2000fffe03f */
[----:B------:R-:W-:Y:S01]  /*80d0*/  UMOV UR11, 0x40000040 ;  /* 0x40000040000b7882 */ /* 0x000fe20000000000 */
[----:B------:R-:W-:Y:S02]  /*80e0*/  WARPGROUP.DEPBAR.LE gsb0, 0x0 ;  /* 0x00008000000079c5 */ /* 0x000fe40000010000 */
[----:B------:R-:W-:-:S15]  /*80f0*/  WARPGROUP.ARRIVE ;  /* 0x00000000000079c5 */ /* 0x000fde0000000000 */
[----:B------:R-:W-:-:S08]  /*8100*/  NOP ;  /* 0x0000000000007918 */ /* 0x000fd00000000000 */
[----:B------:R-:W-:Y:S01]  /*8110*/  HGMMA.64x256x16.F32.BF16 R24, R200, gdesc[UR8].tnspB, R24, gsb0 ;  /* 0x43e00008c8187df0 */ /* 0x000fe20008001818 */
[----:B------:R-:W-:Y:S01]  /*8120*/  UIADD3 UR10, UR6, 0x180, URZ ;  /* 0x00000180060a7890 */ /* 0x000fe2000fffe03f */
[----:B------:R-:W-:Y:S01]  /*8130*/  UMOV UR11, 0x40000040 ;  /* 0x40000040000b7882 */ /* 0x000fe20000000000 */
[----:B------:R-:W-:Y:S01]  /*8140*/  UIADD3 UR6, UR6, 0x200, URZ ;  /* 0x0000020006067890 */ /* 0x000fe2000fffe03f */
[----:B------:R-:W-:Y:S02]  /*8150*/  WARPGROUP.DEPBAR.LE gsb0, 0x0 ;  /* 0x00008000000079c5 */ /* 0x000fe40000010000 */
[----:B------:R-:W-:-:S15]  /*8160*/  WARPGROUP.ARRIVE ;  /* 0x00000000000079c5 */ /* 0x000fde0000000000 */
[----:B------:R-:W-:-:S07]  /*8170*/  NOP ;  /* 0x0000000000007918 */ /* 0x000fce0000000000 */
[----:B------:R-:W-:Y:S01]  /*8180*/  HGMMA.64x256x16.F32.BF16 R24, R196, gdesc[UR8].tnspB, R24, gsb0 ;  /* 0x43e00008c4187df0 */ /* 0x000fe20008001818 */
[----:B------:R-:W-:Y:S01]  /*8190*/  UMOV UR10, UR6 ;  /* 0x00000006000a7c82 */ /* 0x000fe20008000000 */
[----:B------:R-:W-:Y:S01]  /*81a0*/  UMOV UR11, 0x40000040 ;  /* 0x40000040000b7882 */ /* 0x000fe20000000000 */
[----:B------:R-:W-:-:S13]  /*81b0*/  R2UR UR6, R9 ;  /* 0x00000000090672ca */ /* 0x000fda00000e0000 */
[----:B------:R-:W-:Y:S01]  /*81c0*/  MOV R214, UR6 ;  /* 0x0000000600d67c02 */ /* 0x000fe20008000f00 */
[----:B------:R-:W-:Y:S02]  /*81d0*/  WARPGROUP.DEPBAR.LE gsb0, 0x0 ;  /* 0x00008000000079c5 */ /* 0x000fe40000010000 */
[----:B------:R-:W-:Y:S01]  /*81e0*/  WARPGROUP.ARRIVE ;  /* 0x00000000000079c5 */ /* 0x000fe20000000000 */
[----:B------:R-:W-:-:S04]  /*81f0*/  FMUL.FTZ R197, R7, R2 ;  /* 0x0000000207c57220 */ /* 0x000fc80000410000 */
[----:B------:R-:W-:-:S04]  /*8200*/  FFMA.FTZ R22, R185, R2, -R197 ;  /* 0x00000002b9167223 */ /* 0x000fc800000108c5 */
[----:B------:R-:W-:Y:S01]  /*8210*/  HGMMA.64x256x16.F32.BF16 R24, R192, gdesc[UR8].tnspB, R24, gsb0 ;  /* 0x43e00008c0187df0 */ /* 0x000fe20008001818 */
[----:B------:R-:W-:Y:S01]  /*8220*/  FMNMX.FTZ R185, R175, R0, !PT ;  /* 0x00000000afb97209 */ /* 0x000fe20007810000 */
[-CC-:B------:R-:W-:Y:S01]  /*8230*/  FFMA.FTZ R208, R184, R2.reuse, -R197.reuse ;  /* 0x00000002b8d07223 */ /* 0x180fe200000108c5 */
[----:B------:R0:W-:Y:S01]  /*8240*/  MUFU.EX2 R21, R22 ;  /* 0x0000001600157308 */ /* 0x0001e20000000800 */
[-CC-:B------:R-:W-:Y:S01]  /*8250*/  FFMA.FTZ R210, R188, R2.reuse, -R197.reuse ;  /* 0x00000002bcd27223 */ /* 0x180fe200000108c5 */
[----:B------:R-:W-:Y:S01]  /*8260*/  FMNMX.FTZ R0, R162, R185, !PT ;  /* 0x000000b9a2007209 */ /* 0x000fe20007810000 */
[-CC-:B------:R-:W-:Y:S01]  /*8270*/  FFMA.FTZ R189, R189, R2.reuse, -R197.reuse ;  /* 0x00000002bdbd7223 */ /* 0x180fe200000108c5 */
[-CC-:B------:R-:W-:Y:S01]  /*8280*/  FFMA.FTZ R204, R176, R2.reuse, -R197.reuse ;  /* 0x00000002b0cc7223 */ /* 0x180fe200000108c5 */
[--C-:B------:R-:W-:Y:S01]  /*8290*/  FFMA.FTZ R177, R177, R2, -R197.reuse ;  /* 0x00000002b1b17223 */ /* 0x100fe200000108c5 */
[----:B------:R-:W-:Y:S01]  /*82a0*/  FMNMX.FTZ R185, R163, R0, !PT ;  /* 0x00000000a3b97209 */ /* 0x000fe20007810000 */
[-CC-:B------:R-:W-:Y:S01]  /*82b0*/  FFMA.FTZ R206, R180, R2.reuse, -R197.reuse ;  /* 0x00000002b4ce7223 */ /* 0x180fe200000108c5 */
[-CC-:B------:R-:W-:Y:S01]  /*82c0*/  FFMA.FTZ R181, R181, R2.reuse, -R197.reuse ;  /* 0x00000002b5b57223 */ /* 0x180fe200000108c5 */
[-CC-:B0-----:R-:W-:Y:S01]  /*82d0*/  FFMA.FTZ R22, R152, R2.reuse, -R197.reuse ;  /* 0x0000000298167223 */ /* 0x181fe200000108c5 */
[----:B------:R-:W-:Y:S01]  /*82e0*/  FMNMX.FTZ R0, R166, R185, !PT ;  /* 0x000000b9a6007209 */ /* 0x000fe20007810000 */
[-CC-:B------:R-:W-:Y:S01]  /*82f0*/  FFMA.FTZ R200, R168, R2.reuse, -R197.reuse ;  /* 0x00000002a8c87223 */ /* 0x180fe200000108c5 */
[-CC-:B------:R-:W-:Y:S01]  /*8300*/  FFMA.FTZ R169, R169, R2.reuse, -R197.reuse ;  /* 0x00000002a9a97223 */ /* 0x180fe200000108c5 */
[--C-:B------:R-:W-:Y:S01]  /*8310*/  FFMA.FTZ R202, R172, R2, -R197.reuse ;  /* 0x00000002acca7223 */ /* 0x100fe200000108c5 */
[----:B------:R-:W-:Y:S01]  /*8320*/  FMNMX.FTZ R185, R167, R0, !PT ;  /* 0x00000000a7b97209 */ /* 0x000fe20007810000 */
[-CC-:B------:R-:W-:Y:S01]  /*8330*/  FFMA.FTZ R173, R173, R2.reuse, -R197.reuse ;  /* 0x00000002adad7223 */ /* 0x180fe200000108c5 */
[-CC-:B------:R-:W-:Y:S01]  /*8340*/  FFMA.FTZ R196, R160, R2.reuse, -R197.reuse ;  /* 0x00000002a0c47223 */ /* 0x180fe200000108c5 */
[-CC-:B------:R-:W-:Y:S01]  /*8350*/  FFMA.FTZ R161, R161, R2.reuse, -R197.reuse ;  /* 0x00000002a1a17223 */ /* 0x180fe200000108c5 */
[----:B------:R-:W-:Y:S01]  /*8360*/  FMNMX.FTZ R0, R154, R185, !PT ;  /* 0x000000b99a007209 */ /* 0x000fe20007810000 */
[-CC-:B------:R-:W-:Y:S01]  /*8370*/  FFMA.FTZ R198, R164, R2.reuse, -R197.reuse ;  /* 0x00000002a4c67223 */ /* 0x180fe200000108c5 */
[-CC-:B------:R-:W-:Y:S01]  /*8380*/  FFMA.FTZ R165, R165, R2.reuse, -R197.reuse ;  /* 0x00000002a5a57223 */ /* 0x180fe200000108c5 */
[--C-:B------:R-:W-:Y:S01]  /*8390*/  FFMA.FTZ R153, R153, R2, -R197.reuse ;  /* 0x0000000299997223 */ /* 0x100fe200000108c5 */
[----:B------:R-:W-:Y:S01]  /*83a0*/  FMNMX.FTZ R185, R155, R0, !PT ;  /* 0x000000009bb97209 */ /* 0x000fe20007810000 */
[-CC-:B------:R-:W-:Y:S01]  /*83b0*/  FFMA.FTZ R152, R156, R2.reuse, -R197.reuse ;  /* 0x000000029c987223 */ /* 0x180fe200000108c5 */
[----:B------:R-:W-:Y:S01]  /*83c0*/  FFMA.FTZ R197, R157, R2, -R197 ;  /* 0x000000029dc57223 */ /* 0x000fe200000108c5 */
[----:B------:R-:W0:Y:S01]  /*83d0*/  MUFU.EX2 R208, R208 ;  /* 0x000000d000d07308 */ /* 0x000e220000000800 */
[----:B------:R-:W-:-:S04]  /*83e0*/  FMNMX.FTZ R0, R158, R185, !PT ;  /* 0x000000b99e007209 */ /* 0x000fc80007810000 */
[----:B------:R-:W-:-:S03]  /*83f0*/  FMNMX.FTZ R0, R159, R0, !PT ;  /* 0x000000009f007209 */ /* 0x000fc60007810000 */
[----:B------:R-:W-:Y:S02]  /*8400*/  MUFU.EX2 R210, R210 ;  /* 0x000000d200d27308 */ /* 0x000fe40000000800 */
[----:B------:R-:W1:Y:S06]  /*8410*/  SHFL.BFLY PT, R185, R0, 0x2, 0x1f ;  /* 0x0c401f0000b97f89 */ /* 0x000e6c00000e0000 */
[----:B------:R-:W-:Y:S08]  /*8420*/  MUFU.EX2 R23, R189 ;  /* 0x000000bd00177308 */ /* 0x000ff00000000800 */
[----:B------:R-:W-:Y:S08]  /*8430*/  MUFU.EX2 R204, R204 ;  /* 0x000000cc00cc7308 */ /* 0x000ff00000000800 */
[----:B------:R-:W-:Y:S01]  /*8440*/  MUFU.EX2 R177, R177 ;  /* 0x000000b100b17308 */ /* 0x000fe20000000800 */
[----:B-1----:R-:W-:-:S05]  /*8450*/  FMNMX.FTZ R185, R0, R185, !PT ;  /* 0x000000b900b97209 */ /* 0x002fca0007810000 */
[----:B------:R-:W1:Y:S02]  /*8460*/  SHFL.BFLY PT, R6, R185, 0x1, 0x1f ;  /* 0x0c201f00b9067f89 */ /* 0x000e6400000e0000 */
[----:B------:R-:W-:Y:S08]  /*8470*/  MUFU.EX2 R206, R206 ;  /* 0x000000ce00ce7308 */ /* 0x000ff00000000800 */
[----:B------:R-:W-:Y:S08]  /*8480*/  MUFU.EX2 R181, R181 ;  /* 0x000000b500b57308 */ /* 0x000ff00000000800 */
[----:B------:R-:W-:Y:S01]  /*8490*/  MUFU.EX2 R200, R200 ;  /* 0x000000c800c87308 */ /* 0x000fe20000000800 */
[----:B-1----:R-:W-:-:S07]  /*84a0*/  FMNMX.FTZ R6, R185, R6, !PT ;  /* 0x00000006b9067209 */ /* 0x002fce0007810000 */
[----:B------:R-:W-:Y:S01]  /*84b0*/  MUFU.EX2 R169, R169 ;  /* 0x000000a900a97308 */ /* 0x000fe20000000800 */
[----:B------:R-:W-:-:S04]  /*84c0*/  FADD.FTZ R157, -R6, R19 ;  /* 0x00000013069d7221 */ /* 0x000fc80000010100 */
[-C--:B------:R-:W-:Y:S01]  /*84d0*/  FMUL.FTZ R0, R157, R2.reuse ;  /* 0x000000029d007220 */ /* 0x080fe20000410000 */
[-C--:B------:R-:W-:Y:S02]  /*84e0*/  FMUL.FTZ R157, R6, R2.reuse ;  /* 0x00000002069d7220 */ /* 0x080fe40000410000 */
[----:B------:R1:W-:Y:S02]  /*84f0*/  MUFU.EX2 R19, R197 ;  /* 0x000000c500137308 */ /* 0x0003e40000000800 */
[-CC-:B------:R-:W-:Y:S01]  /*8500*/  FFMA.FTZ R209, R186, R2.reuse, -R157.reuse ;  /* 0x00000002bad17223 */ /* 0x180fe2000001089d */
[-CC-:B------:R-:W-:Y:S01]  /*8510*/  FFMA.FTZ R156, R187, R2.reuse, -R157.reuse ;  /* 0x00000002bb9c7223 */ /* 0x180fe2000001089d */
[-CC-:B------:R-:W-:Y:S01]  /*8520*/  FFMA.FTZ R211, R190, R2.reuse, -R157.reuse ;  /* 0x00000002bed37223 */ /* 0x180fe2000001089d */
[-CC-:B------:R-:W-:Y:S01]  /*8530*/  FFMA.FTZ R201, R170, R2.reuse, -R157.reuse ;  /* 0x00000002aac97223 */ /* 0x180fe2000001089d */
[-CC-:B------:R-:W-:Y:S02]  /*8540*/  FFMA.FTZ R170, R171, R2.reuse, -R157.reuse ;  /* 0x00000002abaa7223 */ /* 0x180fe4000001089d */
[----:B------:R-:W-:Y:S01]  /*8550*/  MUFU.EX2 R0, R0 ;  /* 0x0000000000007308 */ /* 0x000fe20000000800 */
[----:B------:R-:W-:Y:S01]  /*8560*/  FFMA.FTZ R160, R191, R2, -R157 ;  /* 0x00000002bfa07223 */ /* 0x000fe2000001089d */
[----:B------:R-:W-:-:S02]  /*8570*/  IMAD.U32 R171, RZ, RZ, UR14 ;  /* 0x0000000effab7e24 */ /* 0x000fc4000f8e00ff */
[-CC-:B------:R-:W-:Y:S01]  /*8580*/  FFMA.FTZ R205, R178, R2.reuse, -R157.reuse ;  /* 0x00000002b2cd7223 */ /* 0x180fe2000001089d */
[-CC-:B------:R-:W-:Y:S01]  /*8590*/  FFMA.FTZ R164, R179, R2.reuse, -R157.reuse ;  /* 0x00000002b3a47223 */ /* 0x180fe2000001089d */
[-CC-:B------:R-:W-:Y:S01]  /*85a0*/  FFMA.FTZ R203, R174, R2.reuse, -R157.reuse ;  /* 0x00000002aecb7223 */ /* 0x180fe2000001089d */
[----:B------:R-:W-:Y:S02]  /*85b0*/  @!P1 VIADD R171, R171, 0x38840 ;  /* 0x00038840abab9836 */ /* 0x000fe40000000000 */
[----:B0-----:R-:W-:Y:S01]  /*85c0*/  FFMA.FTZ R174, R3, R15, R208 ;  /* 0x0000000f03ae7223 */ /* 0x001fe200000100d0 */
[----:B------:R-:W0:Y:S01]  /*85d0*/  MUFU.EX2 R209, R209 ;  /* 0x000000d100d17308 */ /* 0x000e220000000800 */
[-CC-:B------:R-:W-:Y:S01]  /*85e0*/  FFMA.FTZ R207, R182, R2.reuse, -R157.reuse ;  /* 0x00000002b6cf7223 */ /* 0x180fe2000001089d */
[-C--:B------:R-:W-:Y:S01]  /*85f0*/  FFMA.FTZ R168, R183, R2.reuse, -R157 ;  /* 0x00000002b7a87223 */ /* 0x080fe2000001089d */
[----:B------:R-:W-:Y:S01]  /*8600*/  @!P1 PRMT R171, RZ, 0x654, R171 ;  /* 0x00000654ffab9816 */ /* 0x000fe200000000ab */
[-CC-:B-1----:R-:W-:Y:S01]  /*8610*/  FFMA.FTZ R197, R162, R2.reuse, -R157.reuse ;  /* 0x00000002a2c57223 */ /* 0x182fe2000001089d */
[-CC-:B------:R-:W-:Y:S01]  /*8620*/  FFMA.FTZ R172, R175, R2.reuse, -R157.reuse ;  /* 0x00000002afac7223 */ /* 0x180fe2000001089d */
[--C-:B------:R-:W-:Y:S01]  /*8630*/  FFMA.FTZ R163, R163, R2, -R157.reuse ;  /* 0x00000002a3a37223 */ /* 0x100fe2000001089d */
[----:B------:R-:W-:Y:S01]  /*8640*/  F2FP.BF16.F32.PACK_AB R208, R21, R208 ;  /* 0x000000d015d0723e */ /* 0x000fe200000010ff */
[----:B------:R-:W1:Y:S01]  /*8650*/  MUFU.EX2 R156, R156 ;  /* 0x0000009c009c7308 */ /* 0x000e620000000800 */
[-CC-:B------:R-:W-:Y:S01]  /*8660*/  FFMA.FTZ R166, R166, R2.reuse, -R157.reuse ;  /* 0x00000002a6a67223 */ /* 0x180fe2000001089d */
[-CC-:B------:R-:W-:Y:S01]  /*8670*/  FFMA.FTZ R167, R167, R2.reuse, -R157.reuse ;  /* 0x00000002a7a77223 */ /* 0x180fe2000001089d */
[-CC-:B------:R-:W-:Y:S01]  /*8680*/  FFMA.FTZ R154, R154, R2.reuse, -R157.reuse ;  /* 0x000000029a9a7223 */ /* 0x180fe2000001089d */
[-CC-:B------:R-:W-:Y:S01]  /*8690*/  FFMA.FTZ R155, R155, R2.reuse, -R157.reuse ;  /* 0x000000029b9b7223 */ /* 0x180fe2000001089d */
[-CC-:B------:R-:W-:Y:S01]  /*86a0*/  FFMA.FTZ R158, R158, R2.reuse, -R157.reuse ;  /* 0x000000029e9e7223 */ /* 0x180fe2000001089d */
[----:B------:R-:W-:Y:S01]  /*86b0*/  FFMA.FTZ R157, R159, R2, -R157 ;  /* 0x000000029f9d7223 */ /* 0x000fe2000001089d */
[----:B------:R-:W-:Y:S01]  /*86c0*/  IMAD.U32 R175, RZ, RZ, UR7 ;  /* 0x00000007ffaf7e24 */ /* 0x000fe2000f8e00ff */
[----:B------:R-:W2:Y:S01]  /*86d0*/  MUFU.EX2 R211, R211 ;  /* 0x000000d300d37308 */ /* 0x000ea20000000800 */
[----:B0-----:R-:W-:-:S02]  /*86e0*/  FFMA.FTZ R15, R0, R14, R209 ;  /* 0x0000000e000f7223 */ /* 0x001fc400000100d1 */
[----:B------:R-:W-:-:S05]  /*86f0*/  @!P1 VIADD R175, R175, 0x38860 ;  /* 0x00038860afaf9836 */ /* 0x000fca0000000000 */
[----:B------:R-:W0:Y:S01]  /*8700*/  MUFU.EX2 R160, R160 ;  /* 0x000000a000a07308 */ /* 0x000e220000000800 */
[C---:B-1----:R-:W-:Y:S01]  /*8710*/  FADD.FTZ R14, R156.reuse, R15 ;  /* 0x0000000f9c0e7221 */ /* 0x042fe20000010000 */
[----:B------:R-:W-:Y:S02]  /*8720*/  F2FP.BF16.F32.PACK_AB R209, R156, R209 ;  /* 0x000000d19cd1723e */ /* 0x000fe400000010ff */
[----:B------:R-:W-:-:S04]  /*8730*/  @!P1 PRMT R175, RZ, 0x654, R175 ;  /* 0x00000654ffaf9816 */ /* 0x000fc800000000af */
[----:B------:R-:W1:Y:S01]  /*8740*/  MUFU.EX2 R205, R205 ;  /* 0x000000cd00cd7308 */ /* 0x000e620000000800 */
[----:B--2---:R-:W-:-:S07]  /*8750*/  FADD.FTZ R15, R211, R14 ;  /* 0x0000000ed30f7221 */ /* 0x004fce0000010000 */
[----:B------:R-:W2:Y:S01]  /*8760*/  MUFU.EX2 R164, R164 ;  /* 0x000000a400a47308 */ /* 0x000ea20000000800 */
[C---:B0-----:R-:W-:Y:S01]  /*8770*/  FADD.FTZ R14, R160.reuse, R15 ;  /* 0x0000000fa00e7221 */ /* 0x041fe20000010000 */
[----:B------:R-:W-:-:S06]  /*8780*/  F2FP.BF16.F32.PACK_AB R211, R160, R211 ;  /* 0x000000d3a0d3723e */ /* 0x000fcc00000010ff */
[----:B------:R-:W0:Y:S01]  /*8790*/  MUFU.EX2 R207, R207 ;  /* 0x000000cf00cf7308 */ /* 0x000e220000000800 */
[----:B-1----:R-:W-:-:S07]  /*87a0*/  FADD.FTZ R15, R205, R14 ;  /* 0x0000000ecd0f7221 */ /* 0x002fce0000010000 */
[----:B------:R-:W1:Y:S01]  /*87b0*/  MUFU.EX2 R168, R168 ;  /* 0x000000a800a87308 */ /* 0x000e620000000800 */
[C---:B--2---:R-:W-:Y:S01]  /*87c0*/  FADD.FTZ R14, R164.reuse, R15 ;  /* 0x0000000fa40e7221 */ /* 0x044fe20000010000 */
[----:B------:R-:W-:-:S06]  /*87d0*/  F2FP.BF16.F32.PACK_AB R205, R164, R205 ;  /* 0x000000cda4cd723e */ /* 0x000fcc00000010ff */
[----:B------:R-:W2:Y:S01]  /*87e0*/  MUFU.EX2 R201, R201 ;  /* 0x000000c900c97308 */ /* 0x000ea20000000800 */
[----:B0-----:R-:W-:-:S07]  /*87f0*/  FADD.FTZ R15, R207, R14 ;  /* 0x0000000ecf0f7221 */ /* 0x001fce0000010000 */
[----:B------:R-:W0:Y:S01]  /*8800*/  MUFU.EX2 R170, R170 ;  /* 0x000000aa00aa7308 */ /* 0x000e220000000800 */
[C---:B-1----:R-:W-:Y:S01]  /*8810*/  FADD.FTZ R14, R168.reuse, R15 ;  /* 0x0000000fa80e7221 */ /* 0x042fe20000010000 */
[----:B------:R-:W-:-:S06]  /*8820*/  F2FP.BF16.F32.PACK_AB R207, R168, R207 ;  /* 0x000000cfa8cf723e */ /* 0x000fcc00000010ff */
[----:B------:R-:W-:Y:S01]  /*8830*/  MUFU.EX2 R202, R202 ;  /* 0x000000ca00ca7308 */ /* 0x000fe20000000800 */
[----:B--2---:R-:W-:-:S07]  /*8840*/  FADD.FTZ R15, R201, R14 ;  /* 0x0000000ec90f7221 */ /* 0x004fce0000010000 */
[----:B------:R-:W1:Y:S01]  /*8850*/  MUFU.EX2 R203, R203 ;  /* 0x000000cb00cb7308 */ /* 0x000e620000000800 */
[C---:B0-----:R-:W-:Y:S01]  /*8860*/  FADD.FTZ R14, R170.reuse, R15 ;  /* 0x0000000faa0e7221 */ /* 0x041fe20000010000 */
[----:B------:R-:W-:-:S06]  /*8870*/  F2FP.BF16.F32.PACK_AB R201, R170, R201 ;  /* 0x000000c9aac9723e */ /* 0x000fcc00000010ff */
[----:B------:R-:W-:Y:S08]  /*8880*/  MUFU.EX2 R173, R173 ;  /* 0x000000ad00ad7308 */ /* 0x000ff00000000800 */
[----:B------:R-:W0:Y:S01]  /*8890*/  MUFU.EX2 R172, R172 ;  /* 0x000000ac00ac7308 */ /* 0x000e220000000800 */
[----:B-1----:R-:W-:-:S07]  /*88a0*/  FADD.FTZ R15, R203, R14 ;  /* 0x0000000ecb0f7221 */ /* 0x002fce0000010000 */
[----:B------:R-:W-:Y:S08]  /*88b0*/  MUFU.EX2 R196, R196 ;  /* 0x000000c400c47308 */ /* 0x000ff00000000800 */
[----:B------:R-:W1:Y:S01]  /*88c0*/  MUFU.EX2 R197, R197 ;  /* 0x000000c500c57308 */ /* 0x000e620000000800 */
[C---:B0-----:R-:W-:Y:S01]  /*88d0*/  FADD.FTZ R14, R172.reuse, R15 ;  /* 0x0000000fac0e7221 */ /* 0x041fe20000010000 */
[----:B------:R-:W-:-:S06]  /*88e0*/  F2FP.BF16.F32.PACK_AB R203, R172, R203 ;  /* 0x000000cbaccb723e */ /* 0x000fcc00000010ff */
[----:B------:R-:W-:Y:S08]  /*88f0*/  MUFU.EX2 R161, R161 ;  /* 0x000000a100a17308 */ /* 0x000ff00000000800 */
[----:B------:R-:W-:Y:S01]  /*8900*/  MUFU.EX2 R198, R198 ;  /* 0x000000c600c67308 */ /* 0x000fe20000000800 */
[----:B-1----:R-:W-:-:S07]  /*8910*/  FADD.FTZ R14, R197, R14 ;  /* 0x0000000ec50e7221 */ /* 0x002fce0000010000 */
[----:B------:R-:W-:Y:S01]  /*8920*/  MUFU.EX2 R199, R166 ;  /* 0x000000a600c77308 */ /* 0x000fe20000000800 */
[----:B------:R-:W-:Y:S02]  /*8930*/  WARPGROUP.DEPBAR.LE gsb0, 0x0 ;  /* 0x00008000000079c5 */ /* 0x000fe40000010000 */
[----:B------:R0:W-:Y:S05]  /*8940*/  @!P1 SYNCS.ARRIVE.TRANS64.RED.A1T0 RZ, [R171+URZ], RZ ;  /* 0x000000ffabff99a7 */ /* 0x0001ea000810043f */
[----:B------:R-:W-:Y:S01]  /*8950*/  MUFU.EX2 R165, R165 ;  /* 0x000000a500a57308 */ /* 0x000fe20000000800 */
[----:B0-----:R-:W-:-:S07]  /*8960*/  FADD.FTZ R171, R21, R174 ;  /* 0x000000ae15ab7221 */ /* 0x001fce0000010000 */
[----:B------:R-:W-:Y:S01]  /*8970*/  MUFU.EX2 R167, R167 ;  /* 0x000000a700a77308 */ /* 0x000fe20000000800 */
[----:B------:R0:W-:Y:S01]  /*8980*/  @!P1 SYNCS.ARRIVE.TRANS64.RED.A1T0 RZ, [R175+URZ], RZ ;  /* 0x000000ffafff99a7 */ /* 0x0001e2000810043f */
[----:B------:R-:W-:Y:S01]  /*8990*/  FADD.FTZ R162, R210, R171 ;  /* 0x000000abd2a27221 */ /* 0x000fe20000010000 */
[----:B------:R-:W-:-:S03]  /*89a0*/  F2FP.BF16.F32.PACK_AB R210, R23, R210 ;  /* 0x000000d217d2723e */ /* 0x000fc600000010ff */
[----:B------:R-:W-:Y:S02]  /*89b0*/  FADD.FTZ R171, R23, R162 ;  /* 0x000000a217ab7221 */ /* 0x000fe40000010000 */
[----:B------:R1:W2:Y:S02]  /*89c0*/  MUFU.EX2 R174, R163 ;  /* 0x000000a300ae7308 */ /* 0x0002a40000000800 */
[----:B------:R-:W-:Y:S01]  /*89d0*/  FADD.FTZ R162, R204, R171 ;  /* 0x000000abcca27221 */ /* 0x000fe20000010000 */
[----:B------:R-:W-:-:S03]  /*89e0*/  F2FP.BF16.F32.PACK_AB R204, R177, R204 ;  /* 0x000000ccb1cc723e */ /* 0x000fc600000010ff */
[----:B------:R-:W-:Y:S02]  /*89f0*/  FADD.FTZ R171, R177, R162 ;  /* 0x000000a2b1ab7221 */ /* 0x000fe40000010000 */
[----:B------:R-:W-:Y:S02]  /*8a00*/  MUFU.EX2 R22, R22 ;  /* 0x0000001600167308 */ /* 0x000fe40000000800 */
[----:B------:R-:W-:Y:S01]  /*8a10*/  FADD.FTZ R162, R206, R171 ;  /* 0x000000abcea27221 */ /* 0x000fe20000010000 */
[----:B------:R-:W-:-:S03]  /*8a20*/  F2FP.BF16.F32.PACK_AB R206, R181, R206 ;  /* 0x000000ceb5ce723e */ /* 0x000fc600000010ff */
[----:B-1----:R-:W-:Y:S02]  /*8a30*/  FADD.FTZ R163, R181, R162 ;  /* 0x000000a2b5a37221 */ /* 0x002fe40000010000 */
[----:B------:R-:W1:Y:S01]  /*8a40*/  MUFU.EX2 R193, R154 ;  /* 0x0000009a00c17308 */ /* 0x000e620000000800 */
[C---:B--2---:R-:W-:Y:S01]  /*8a50*/  FADD.FTZ R14, R174.reuse, R14 ;  /* 0x0000000eae0e7221 */ /* 0x044fe20000010000 */
[----:B------:R-:W-:Y:S01]  /*8a60*/  F2FP.BF16.F32.PACK_AB R197, R174, R197 ;  /* 0x000000c5aec5723e */ /* 0x000fe200000010ff */
[----:B------:R-:W-:Y:S01]  /*8a70*/  FADD.FTZ R162, R200, R163 ;  /* 0x000000a3c8a27221 */ /* 0x000fe20000010000 */
[----:B------:R-:W-:Y:S01]  /*8a80*/  F2FP.BF16.F32.PACK_AB R200, R169, R200 ;  /* 0x000000c8a9c8723e */ /* 0x000fe200000010ff */
[----:B------:R-:W-:Y:S01]  /*8a90*/  FADD.FTZ R14, R199, R14 ;  /* 0x0000000ec70e7221 */ /* 0x000fe20000010000 */
[----:B------:R-:W-:Y:S01]  /*8aa0*/  F2FP.BF16.F32.PACK_AB R199, R167, R199 ;  /* 0x000000c7a7c7723e */ /* 0x000fe200000010ff */
[----:B------:R-:W-:Y:S01]  /*8ab0*/  FADD.FTZ R21, R169, R162 ;  /* 0x000000a2a9157221 */ /* 0x000fe20000010000 */
[----:B------:R-:W2:Y:S01]  /*8ac0*/  MUFU.EX2 R153, R153 ;  /* 0x0000009900997308 */ /* 0x000ea20000000800 */
[----:B------:R-:W-:-:S02]  /*8ad0*/  FADD.FTZ R14, R167, R14 ;  /* 0x0000000ea70e7221 */ /* 0x000fc40000010000 */
[----:B------:R-:W-:Y:S01]  /*8ae0*/  FADD.FTZ R156, R202, R21 ;  /* 0x00000015ca9c7221 */ /* 0x000fe20000010000 */
[----:B------:R-:W-:-:S03]  /*8af0*/  F2FP.BF16.F32.PACK_AB R202, R173, R202 ;  /* 0x000000caadca723e */ /* 0x000fc600000010ff */
[----:B------:R-:W-:Y:S01]  /*8b00*/  FADD.FTZ R21, R173, R156 ;  /* 0x0000009cad157221 */ /* 0x000fe20000010000 */
[----:B------:R-:W3:Y:S01]  /*8b10*/  MUFU.EX2 R155, R155 ;  /* 0x0000009b009b7308 */ /* 0x000ee20000000800 */
[----:B-1----:R-:W-:Y:S02]  /*8b20*/  FADD.FTZ R14, R193, R14 ;  /* 0x0000000ec10e7221 */ /* 0x002fe40000010000 */
[----:B------:R-:W-:Y:S01]  /*8b30*/  FADD.FTZ R156, R196, R21 ;  /* 0x00000015c49c7221 */ /* 0x000fe20000010000 */
[C---:B------:R-:W-:Y:S01]  /*8b40*/  F2FP.BF16.F32.PACK_AB R196, R161.reuse, R196 ;  /* 0x000000c4a1c4723e */ /* 0x040fe200000010ff */
[----:B------:R-:W-:Y:S02]  /*8b50*/  IMAD.MOV.U32 R21, RZ, RZ, R7 ;  /* 0x000000ffff157224 */ /* 0x000fe400078e0007 */
[----:B------:R-:W-:Y:S01]  /*8b60*/  FADD.FTZ R15, R161, R156 ;  /* 0x0000009ca10f7221 */ /* 0x000fe20000010000 */
[----:B------:R-:W1:Y:S01]  /*8b70*/  MUFU.EX2 R152, R152 ;  /* 0x0000009800987308 */ /* 0x000e620000000800 */
[----:B--2---:R-:W-:-:S02]  /*8b80*/  F2FP.BF16.F32.PACK_AB R192, R153, R22 ;  /* 0x0000001699c0723e */ /* 0x004fc400000010ff */
[----:B------:R-:W-:Y:S01]  /*8b90*/  FADD.FTZ R154, R198, R15 ;  /* 0x0000000fc69a7221 */ /* 0x000fe20000010000 */
[----:B------:R-:W-:-:S03]  /*8ba0*/  F2FP.BF16.F32.PACK_AB R198, R165, R198 ;  /* 0x000000c6a5c6723e */ /* 0x000fc600000010ff */
[----:B------:R-:W-:Y:S01]  /*8bb0*/  FADD.FTZ R15, R165, R154 ;  /* 0x0000009aa50f7221 */ /* 0x000fe20000010000 */
[----:B------:R-:W2:Y:S01]  /*8bc0*/  MUFU.EX2 R195, R158 ;  /* 0x0000009e00c37308 */ /* 0x000ea20000000800 */
[C---:B---3--:R-:W-:Y:S01]  /*8bd0*/  FADD.FTZ R14, R155.reuse, R14 ;  /* 0x0000000e9b0e7221 */ /* 0x048fe20000010000 */
[----:B------:R-:W-:Y:S01]  /*8be0*/  F2FP.BF16.F32.PACK_AB R193, R155, R193 ;  /* 0x000000c19bc1723e */ /* 0x000fe200000010ff */
[----:B------:R-:W-:Y:S01]  /*8bf0*/  FADD.FTZ R154, R22, R15 ;  /* 0x0000000f169a7221 */ /* 0x000fe20000010000 */
[----:B------:R-:W-:-:S03]  /*8c00*/  IMAD.MOV.U32 R22, RZ, RZ, R8 ;  /* 0x000000ffff167224 */ /* 0x000fc600078e0008 */
[----:B------:R-:W-:Y:S01]  /*8c10*/  FADD.FTZ R15, R153, R154 ;  /* 0x0000009a990f7221 */ /* 0x000fe20000010000 */
[----:B------:R-:W3:Y:S01]  /*8c20*/  MUFU.EX2 R157, R157 ;  /* 0x0000009d009d7308 */ /* 0x000ee20000000800 */
[----:B-1----:R-:W-:Y:S02]  /*8c30*/  F2FP.BF16.F32.PACK_AB R194, R19, R152 ;  /* 0x0000009813c2723e */ /* 0x002fe400000010ff */
[----:B------:R-:W-:-:S04]  /*8c40*/  FADD.FTZ R154, R152, R15 ;  /* 0x0000000f989a7221 */ /* 0x000fc80000010000 */
[----:B------:R-:W-:Y:S01]  /*8c50*/  FADD.FTZ R15, R19, R154 ;  /* 0x0000009a130f7221 */ /* 0x000fe20000010000 */
[----:B------:R-:W-:Y:S02]  /*8c60*/  IMAD.MOV.U32 R19, RZ, RZ, R6 ;  /* 0x000000ffff137224 */ /* 0x000fe400078e0006 */
[----:B--2---:R-:W-:-:S04]  /*8c70*/  FADD.FTZ R14, R195, R14 ;  /* 0x0000000ec30e7221 */ /* 0x004fc80000010000 */
[C---:B---3--:R-:W-:Y:S01]  /*8c80*/  FADD.FTZ R14, R157.reuse, R14 ;  /* 0x0000000e9d0e7221 */ /* 0x048fe20000010000 */
[----:B------:R-:W-:Y:S01]  /*8c90*/  F2FP.BF16.F32.PACK_AB R195, R157, R195 ;  /* 0x000000c39dc3723e */ /* 0x000fe200000010ff */
[----:B0-----:R-:W-:Y:S06]  /*8ca0*/  @P2 BRA `(.L_x_28) ;  /* 0xffffffc400802947 */ /* 0x001fec000383ffff */
.L_x_19:
[----:B------:R-:W-:Y:S06]  /*8cb0*/  BAR.ARV 0x8, 0x180 ;  /* 0x0206000000007b1d */ /* 0x000fec0000002000 */
        /* <DEDUP_REMOVED lines=128> */
[----:B------:R-:W-:Y:S06]  /*94c0*/  @!P0 BRA `(.L_x_29) ;  /* 0x0000000000048947 */ /* 0x000fec0003800000 */
[----:B------:R-:W-:Y:S01]  /*94d0*/  BPT.TRAP 0x1 ;  /* 0x000000040000795c */ /* 0x000fe20000300000 */
.L_x_29:
[----:B------:R-:W-:Y:S02]  /*94e0*/  R2UR UR4, R16 ;  /* 0x00000000100472ca */ /* 0x000fe400000e0000 */
[----:B------:R-:W-:-:S11]  /*94f0*/  SHF.L.U32 R8, R8, 0x1f, RZ ;  /* 0x0000001f08087819 */ /* 0x000fd600000006ff */
[----:B------:R-:W-:-:S04]  /*9500*/  LEA R11, R9, UR4, 0x3 ;  /* 0x00000004090b7c11 */ /* 0x000fc8000f8e18ff */
[----:B------:R0:W1:Y:S01]  /*9510*/  SYNCS.PHASECHK.TRANS64.TRYWAIT P2, [R11+URZ+0x38850], R8 ;  /* 0x038850080b0075a7 */ /* 0x000062000804017f */
[----:B------:R-:W-:Y:S05]  /*9520*/  @!P0 BRA `(.L_x_30) ;  /* 0x0000000000048947 */ /* 0x000fea0003800000 */
[----:B------:R-:W-:Y:S01]  /*9530*/  BPT.TRAP 0x1 ;  /* 0x000000040000795c */ /* 0x000fe20000300000 */
.L_x_30:
[----:B-1----:R-:W-:Y:S05]  /*9540*/  @P2 BRA `(.L_x_31) ;  /* 0x0000000000082947 */ /* 0x002fea0003800000 */
[----:B------:R-:W1:Y:S02]  /*9550*/  SYNCS.PHASECHK.TRANS64.TRYWAIT P0, [R11+URZ+0x38850], R8 ;  /* 0x038850080b0075a7 */ /* 0x000e64000800017f */
[----:B-1----:R-:W-:Y:S05]  /*9560*/  @!P0 BRA `(.L_x_32) ;  /* 0x0000007800908947 */ /* 0x002fea0003800000 */
.L_x_31:
[----:B------:R-:W-:Y:S01]  /*9570*/  R2UR UR4, R16 ;  /* 0x00000000100472ca */ /* 0x000fe200000e0000 */
[----:B------:R-:W-:Y:S01]  /*9580*/  WARPGROUP.ARRIVE ;  /* 0x00000000000079c5 */ /* 0x000fe20000000000 */
[----:B------:R-:W-:Y:S01]  /*9590*/  R2UR UR5, R9 ;  /* 0x00000000090572ca */ /* 0x000fe200000e0000 */
[----:B------:R-:W-:Y:S01]  /*95a0*/  UMOV UR7, 0x40000040 ;  /* 0x4000004000077882 */ /* 0x000fe20000000000 */
[----:B------:R-:W2:Y:S01]  /*95b0*/  SHFL.BFLY PT, R0, R15, 0x2, 0x1f ;  /* 0x0c401f000f007f89 */ /* 0x000ea200000e0000 */
[----:B------:R-:W-:-:S03]  /*95c0*/  @!P1 VIADD R12, R11, 0x38860 ;  /* 0x000388600b0c9836 */ /* 0x000fc60000000000 */
[----:B------:R-:W3:Y:S02]  /*95d0*/  SHFL.BFLY PT, R3, R14, 0x2, 0x1f ;  /* 0x0c401f000e037f89 */ /* 0x000ee400000e0000 */
[----:B------:R-:W-:-:S03]  /*95e0*/  @!P1 PRMT R12, RZ, 0x654, R12 ;  /* 0x00000654ff0c9816 */ /* 0x000fc6000000000c */
[----:B------:R-:W-:-:S04]  /*95f0*/  UIADD3 UR4, UR4, 0x400, URZ ;  /* 0x0000040004047890 */ /* 0x000fc8000fffe03f */
[----:B------:R-:W-:-:S04]  /*9600*/  USHF.R.U32.HI UR4, URZ, 0x4, UR4 ;  /* 0x000000043f047899 */ /* 0x000fc80008011604 */
[----:B------:R-:W-:-:S04]  /*9610*/  ULOP3.LUT UR4, UR4, 0x3fff, URZ, 0xc0, !UPT ;  /* 0x00003fff04047892 */ /* 0x000fc8000f8ec03f */
[----:B------:R-:W-:Y:S01]  /*9620*/  ULOP3.LUT UR4, UR4, 0x2800000, URZ, 0xfc, !UPT ;  /* 0x0280000004047892 */ /* 0x000fe2000f8efc3f */
[----:B--2---:R-:W-:-:S03]  /*9630*/  FADD.FTZ R0, R0, R15 ;  /* 0x0000000f00007221 */ /* 0x004fc60000010000 */
[----:B------:R-:W-:Y:S01]  /*9640*/  UIMAD UR4, UR5, 0xa00, UR4 ;  /* 0x00000a00050478a4 */ /* 0x000fe2000f8e0204 */
[----:B---3--:R-:W-:Y:S02]  /*9650*/  FADD.FTZ R4, R3, R14 ;  /* 0x0000000e03047221 */ /* 0x008fe40000010000 */
[----:B------:R-:W2:Y:S04]  /*9660*/  SHFL.BFLY PT, R3, R0, 0x1, 0x1f ;  /* 0x0c201f0000037f89 */ /* 0x000ea800000e0000 */
[----:B------:R-:W-:Y:S02]  /*9670*/  UMOV UR6, UR4 ;  /* 0x0000000400067c82 */ /* 0x000fe40008000000 */
[----:B------:R-:W-:Y:S01]  /*9680*/  HGMMA.64x256x16.F32.BF16 R24, R208, gdesc[UR4].tnspB, R24, gsb0 ;  /* 0x43e00004d0187df0 */ /* 0x000fe20008001818 */
[----:B------:R-:W-:Y:S01]  /*9690*/  UIADD3 UR6, UR4, 0x80, URZ ;  /* 0x0000008004067890 */ /* 0x000fe2000fffe03f */
[----:B------:R-:W3:Y:S01]  /*96a0*/  SHFL.BFLY PT, R5, R4, 0x1, 0x1f ;  /* 0x0c201f0004057f89 */ /* 0x000ee200000e0000 */
[----:B------:R-:W-:Y:S01]  /*96b0*/  UMOV UR7, 0x40000040 ;  /* 0x4000004000077882 */ /* 0x000fe20000000000 */
[----:B--2---:R-:W-:Y:S01]  /*96c0*/  FADD.FTZ R13, R0, R3 ;  /* 0x00000003000d7221 */ /* 0x004fe20000010000 */
[----:B------:R-:W-:-:S02]  /*96d0*/  IMAD.MOV.U32 R0, RZ, RZ, -0x800000 ;  /* 0xff800000ff007424 */ /* 0x000fc400078e00ff */
[----:B------:R-:W-:Y:S02]  /*96e0*/  IMAD.MOV.U32 R3, RZ, RZ, -0x800000 ;  /* 0xff800000ff037424 */ /* 0x000fe400078e00ff */
[----:B------:R-:W-:Y:S01]  /*96f0*/  FSETP.NE.FTZ.AND P0, PT, R13, RZ, PT ;  /* 0x000000ff0d00720b */ /* 0x000fe20003f15000 */
[----:B---3--:R-:W-:Y:S01]  /*9700*/  FADD.FTZ R16, R4, R5 ;  /* 0x0000000504107221 */ /* 0x008fe20000010000 */
[----:B------:R-:W-:-:S04]  /*9710*/  CS2R R4, SRZ ;  /* 0x0000000000047805 */ /* 0x000fc8000001ff00 */
[----:B------:R-:W-:-:S07]  /*9720*/  FSETP.NE.FTZ.AND P2, PT, R16, RZ, PT ;  /* 0x000000ff1000720b */ /* 0x000fce0003f55000 */
[----:B------:R-:W2:Y:S01]  /*9730*/  @P0 MUFU.LG2 R9, R13 ;  /* 0x0000000d00090308 */ /* 0x000ea20000000c00 */
[----:B01----:R-:W-:-:S05]  /*9740*/  @P0 FMUL.FTZ R8, R2, 0.69314718246459960938 ;  /* 0x3f31721802080820 */ /* 0x003fca0000410000 */
[----:B------:R-:W-:Y:S02]  /*9750*/  @P2 FMUL.FTZ R2, R2, 0.69314718246459960938 ;  /* 0x3f31721802022820 */ /* 0x000fe40000410000 */
[----:B------:R-:W0:Y:S08]  /*9760*/  @P2 MUFU.LG2 R10, R16 ;  /* 0x00000010000a2308 */ /* 0x000e300000000c00 */
[----:B------:R-:W1:Y:S01]  /*9770*/  @P0 MUFU.RCP R5, R13 ;  /* 0x0000000d00050308 */ /* 0x000e620000001000 */
[----:B--2---:R-:W-:-:S04]  /*9780*/  @P0 FMUL.FTZ R9, R9, 0.69314718246459960938 ;  /* 0x3f31721809090820 */ /* 0x004fc80000410000 */
[----:B------:R-:W-:Y:S01]  /*9790*/  @P0 FFMA.FTZ R0, R8, R7, R9 ;  /* 0x0000000708000223 */ /* 0x000fe20000010009 */
[----:B------:R-:W-:Y:S02]  /*97a0*/  PLOP3.LUT P0, PT, PT, PT, PT, 0x8, 0x0 ;  /* 0x000000000000781c */ /* 0x000fe40003f0e170 */
[----:B------:R-:W2:Y:S01]  /*97b0*/  @P2 MUFU.RCP R4, R16 ;  /* 0x0000001000042308 */ /* 0x000ea20000001000 */
[----:B0-----:R-:W-:-:S04]  /*97c0*/  @P2 FMUL.FTZ R11, R10, 0.69314718246459960938 ;  /* 0x3f3172180a0b2820 */ /* 0x001fc80000410000 */
[----:B------:R-:W-:Y:S01]  /*97d0*/  @P2 FFMA.FTZ R3, R2, R6, R11 ;  /* 0x0000000602032223 */ /* 0x000fe2000001000b */
        /* <DEDUP_REMOVED lines=18> */
[----:B------:R-:W-:Y:S02]  /*9900*/  WARPGROUP.DEPBAR.LE gsb0, 0x0 ;  /* 0x00008000000079c5 */ /* 0x000fe40000010000 */
[----:B------:R-:W-:-:S15]  /*9910*/  WARPGROUP.ARRIVE ;  /* 0x00000000000079c5 */ /* 0x000fde0000000000 */
[----:B------:R-:W-:-:S08]  /*9920*/  NOP ;  /* 0x0000000000007918 */ /* 0x000fd00000000000 */
[----:B------:R-:W-:Y:S03]  /*9930*/  HGMMA.64x256x16.F32.BF16 R24, R192, gdesc[UR4].tnspB, R24, gsb0 ;  /* 0x43e00004c0187df0 */ /* 0x000fe60008001818 */
[----:B------:R-:W-:Y:S02]  /*9940*/  WARPGROUP.DEPBAR.LE gsb0, 0x0 ;  /* 0x00008000000079c5 */ /* 0x000fe40000010000 */
[----:B------:R0:W-:Y:S01]  /*9950*/  @!P1 SYNCS.ARRIVE.TRANS64.RED.A1T0 RZ, [R12+URZ], RZ ;  /* 0x000000ff0cff99a7 */ /* 0x0001e2000810043f */
[-C--:B-1----:R-:W-:Y:S01]  /*9960*/  FMUL.FTZ R24, R24, R5.reuse ;  /* 0x0000000518187220 */ /* 0x082fe20000410000 */
        /* <DEDUP_REMOVED lines=63> */
[-C--:B--2---:R-:W-:Y:S01]  /*9d60*/  FMUL.FTZ R26, R26, R4.reuse ;  /* 0x000000041a1a7220 */ /* 0x084fe20000410000 */
        /* <DEDUP_REMOVED lines=62> */
[----:B0-----:R-:W-:-:S07]  /*a150*/  FMUL.FTZ R151, R151, R4 ;  /* 0x0000000497977220 */ /* 0x001fce0000410000 */
.L_x_12:
[----:B------:R-:W-:Y:S05]  /*a160*/  @P0 BRA `(.L_x_33) ;  /* 0x0000002000440947 */ /* 0x000fea0003800000 */
[----:B------:R-:W0:Y:S01]  /*a170*/  S2R R2, SR_TID.X ;  /* 0x0000000000027919 */ /* 0x000e220000002100 */
[----:B------:R-:W1:Y:S01]  /*a180*/  LDC R8, c[0x0][0xbe8] ;  /* 0x0002fa00ff087b82 */ /* 0x000e620000000800 */
[----:B------:R-:W-:Y:S01]  /*a190*/  SHF.R.S32.HI R15, RZ, 0x1f, R18 ;  /* 0x0000001fff0f7819 */ /* 0x000fe20000011412 */
[----:B------:R-:W-:Y:S01]  /*a1a0*/  ULDC.64 UR4, c[0x0][0xbd0] ;  /* 0x0002f40000047ab9 */ /* 0x000fe20000000a00 */
[----:B------:R-:W-:Y:S01]  /*a1b0*/  ULDC.64 UR6, c[0x0][0xb38] ;  /* 0x0002ce0000067ab9 */ /* 0x000fe20000000a00 */
[----:B------:R-:W-:Y:S01]  /*a1c0*/  ULDC.64 UR10, c[0x0][0x208] ;  /* 0x00008200000a7ab9 */ /* 0x000fe20000000a00 */
[----:B------:R-:W-:Y:S03]  /*a1d0*/  BSSY B0, `(.L_x_34) ;  /* 0x0000144000007945 */ /* 0x000fe60003800000 */
[----:B------:R-:W2:Y:S08]  /*a1e0*/  S2UR UR9, SR_CTAID.Z ;  /* 0x00000000000979c3 */ /* 0x000eb00000002700 */
[----:B------:R-:W3:Y:S08]  /*a1f0*/  LDC.64 R22, c[0x0][0xbd8] ;  /* 0x0002f600ff167b82 */ /* 0x000ef00000000a00 */
[----:B------:R-:W-:Y:S01]  /*a200*/  BAR.SYNC.DEFER_BLOCKING 0x1, 0x100 ;  /* 0x0044000000007b1d */ /* 0x000fe20000010000 */
[----:B-1----:R-:W-:-:S07]  /*a210*/  ISETP.NE.AND P0, PT, R8, 0x1, PT ;  /* 0x000000010800780c */ /* 0x002fce0003f05270 */
[----:B------:R-:W1:Y:S01]  /*a220*/  S2UR UR8, SR_CTAID.Y ;  /* 0x00000000000879c3 */ /* 0x000e620000002600 */
[----:B0-----:R-:W-:-:S07]  /*a230*/  IADD3 R7, R2, -0x80, RZ ;  /* 0xffffff8002077810 */ /* 0x001fce0007ffe0ff */
[----:B------:R-:W1:Y:S01]  /*a240*/  LDC R19, c[0x0][0xc50] ;  /* 0x00031400ff137b82 */ /* 0x000e620000000800 */
[----:B------:R-:W-:-:S04]  /*a250*/  SHF.R.S32.HI R6, RZ, 0x1f, R7 ;  /* 0x0000001fff067819 */ /* 0x000fc80000011407 */
[CC--:B------:R-:W-:Y:S02]  /*a260*/  LEA.HI R9, R6.reuse, R7.reuse, RZ, 0x7 ;  /* 0x0000000706097211 */ /* 0x0c0fe400078f38ff */
[----:B------:R-:W-:Y:S01]  /*a270*/  LEA.HI R6, R6, R7, RZ, 0x2 ;  /* 0x0000000706067211 */ /* 0x000fe200078f10ff */
[----:B------:R-:W0:Y:S01]  /*a280*/  @P0 LDC R20, c[0x0][0xbec] ;  /* 0x0002fb00ff140b82 */ /* 0x000e220000000800 */
[----:B------:R-:W-:Y:S02]  /*a290*/  LOP3.LUT R2, R9, 0xffffff80, RZ, 0xc0, !PT ;  /* 0xffffff8009027812 */ /* 0x000fe400078ec0ff */
[----:B------:R-:W-:Y:S02]  /*a2a0*/  LOP3.LUT R6, R6, 0xfffffffc, RZ, 0xc0, !PT ;  /* 0xfffffffc06067812 */ /* 0x000fe400078ec0ff */
[----:B------:R-:W-:Y:S01]  /*a2b0*/  SHF.R.S32.HI R12, RZ, 0x7, R9 ;  /* 0x00000007ff0c7819 */ /* 0x000fe20000011409 */
[C---:B------:R-:W-:Y:S02]  /*a2c0*/  IMAD.IADD R2, R7.reuse, 0x1, -R2 ;  /* 0x0000000107027824 */ /* 0x040fe400078e0a02 */
[----:B------:R-:W-:Y:S01]  /*a2d0*/  IMAD.IADD R7, R7, 0x1, -R6 ;  /* 0x0000000107077824 */ /* 0x000fe200078e0a06 */
[----:B------:R-:W4:Y:S02]  /*a2e0*/  LDC.64 R152, c[0x0][0xb40] ;  /* 0x0002d000ff987b82 */ /* 0x000f240000000a00 */
[----:B------:R-:W-:-:S04]  /*a2f0*/  SHF.R.S32.HI R11, RZ, 0x1f, R2 ;  /* 0x0000001fff0b7819 */ /* 0x000fc80000011402 */
[----:B------:R-:W-:Y:S02]  /*a300*/  LEA.HI R10, R11, R2, RZ, 0x2 ;  /* 0x000000020b0a7211 */ /* 0x000fe400078f10ff */
[----:B------:R-:W5:Y:S02]  /*a310*/  @P0 LDC R17, c[0x0][0xbf0] ;  /* 0x0002fc00ff110b82 */ /* 0x000f640000000800 */
[--C-:B------:R-:W-:Y:S02]  /*a320*/  SHF.R.S32.HI R4, RZ, 0x2, R10.reuse ;  /* 0x00000002ff047819 */ /* 0x100fe4000001140a */
[----:B------:R-:W-:-:S04]  /*a330*/  SHF.R.S32.HI R5, RZ, 0x1f, R10 ;  /* 0x0000001fff057819 */ /* 0x000fc8000001140a */
[----:B------:R-:W-:Y:S01]  /*a340*/  LEA.HI R5, R5, R4, RZ, 0x3 ;  /* 0x0000000405057211 */ /* 0x000fe200078f18ff */
[----:B------:R-:W5:Y:S03]  /*a350*/  @P0 LDC R154, c[0x0][0xbec] ;  /* 0x0002fb00ff9a0b82 */ /* 0x000f660000000800 */
[----:B------:R-:W-:-:S05]  /*a360*/  LOP3.LUT R5, R5, 0xfffffff8, RZ, 0xc0, !PT ;  /* 0xfffffff805057812 */ /* 0x000fca00078ec0ff */
[----:B------:R-:W-:Y:S01]  /*a370*/  IMAD.IADD R6, R4, 0x1, -R5 ;  /* 0x0000000104067824 */ /* 0x000fe200078e0a05 */
[----:B------:R-:W-:Y:S01]  /*a380*/  LEA.HI R4, R9, R12, RZ, 0x1 ;  /* 0x0000000c09047211 */ /* 0x000fe200078f08ff */
[----:B------:R-:W5:Y:S01]  /*a390*/  @P0 LDC R155, c[0x0][0xbf0] ;  /* 0x0002fc00ff9b0b82 */ /* 0x000f620000000800 */
[----:B------:R-:W3:Y:S01]  /*a3a0*/  S2R R9, SR_CTAID.X ;  /* 0x0000000000097919 */ /* 0x000ee20000002500 */
[----:B------:R-:W-:Y:S02]  /*a3b0*/  LEA.HI R5, R11, R2, RZ, 0x5 ;  /* 0x000000020b057211 */ /* 0x000fe400078f28ff */
[----:B------:R-:W-:Y:S02]  /*a3c0*/  LOP3.LUT R4, R4, 0x3fffffe, RZ, 0xc0, !PT ;  /* 0x03fffffe04047812 */ /* 0x000fe400078ec0ff */
[----:B------:R-:W-:Y:S02]  /*a3d0*/  SHF.R.S32.HI R5, RZ, 0x5, R5 ;  /* 0x00000005ff057819 */ /* 0x000fe40000011405 */
[----:B------:R-:W-:Y:S01]  /*a3e0*/  LEA.HI R11, R7, R7, RZ, 0x1 ;  /* 0x00000007070b7211 */ /* 0x000fe200078f08ff */
[----:B------:R-:W-:-:S02]  /*a3f0*/  IMAD.IADD R4, R12, 0x1, -R4 ;  /* 0x000000010c047824 */ /* 0x000fc400078e0a04 */
[----:B------:R-:W-:Y:S01]  /*a400*/  IMAD R5, R5, 0x10, R6 ;  /* 0x0000001005057824 */ /* 0x000fe200078e0206 */
[----:B------:R-:W-:-:S04]  /*a410*/  LOP3.LUT R12, R11, 0x1ffffffe, RZ, 0xc0, !PT ;  /* 0x1ffffffe0b0c7812 */ /* 0x000fc800078ec0ff */
[----:B------:R-:W-:Y:S01]  /*a420*/  LEA R16, R4, R5, 0x6 ;  /* 0x0000000504107211 */ /* 0x000fe200078e30ff */
[----:B------:R-:W-:Y:S02]  /*a430*/  IMAD.IADD R11, R7, 0x1, -R12 ;  /* 0x00000001070b7824 */ /* 0x000fe400078e0a0c */
[----:B------:R-:W-:Y:S02]  /*a440*/  IMAD R7, R15, UR4, RZ ;  /* 0x000000040f077c24 */ /* 0x000fe4000f8e02ff */
[----:B------:R-:W-:Y:S01]  /*a450*/  IMAD.WIDE.U32 R4, R18, UR4, RZ ;  /* 0x0000000412047c25 */ /* 0x000fe2000f8e00ff */
[----:B--2---:R-:W-:-:S03]  /*a460*/  USHF.R.S32.HI UR4, URZ, 0x1f, UR9 ;  /* 0x0000001f3f047899 */ /* 0x004fc60008011409 */
[C---:B------:R-:W-:Y:S02]  /*a470*/  IMAD R13, R18.reuse, UR5, R7 ;  /* 0x00000005120d7c24 */ /* 0x040fe4000f8e0207 */
[----:B------:R-:W-:Y:S02]  /*a480*/  IMAD R12, R11, 0x8, R16 ;  /* 0x000000080b0c7824 */ /* 0x000fe400078e0210 */
[----:B------:R-:W-:Y:S02]  /*a490*/  IMAD R15, R15, UR6, RZ ;  /* 0x000000060f0f7c24 */ /* 0x000fe4000f8e02ff */
[----:B------:R-:W-:Y:S02]  /*a4a0*/  IMAD.IADD R5, R5, 0x1, R13 ;  /* 0x0000000105057824 */ /* 0x000fe400078e020d */
[----:B---3--:R-:W-:Y:S02]  /*a4b0*/  IMAD R11, R9, 0x80, R12 ;  /* 0x00000080090b7824 */ /* 0x008fe400078e020c */
[----:B------:R-:W-:-:S04]  /*a4c0*/  IMAD.WIDE.U32 R6, R18, UR6, RZ ;  /* 0x0000000612067c25 */ /* 0x000fc8000f8e00ff */
[----:B------:R-:W-:Y:S01]  /*a4d0*/  IMAD R13, R18, UR7, R15 ;  /* 0x00000007120d7c24 */ /* 0x000fe2000f8e020f */
[----:B------:R-:W-:Y:S01]  /*a4e0*/  ULDC.64 UR6, c[0x0][0xb48] ;  /* 0x0002d20000067ab9 */ /* 0x000fe20000000a00 */
[----:B------:R-:W-:Y:S02]  /*a4f0*/  IMAD R14, R22, UR4, RZ ;  /* 0x00000004160e7c24 */ /* 0x000fe4000f8e02ff */
[----:B------:R-:W-:Y:S02]  /*a500*/  IMAD.MOV R18, RZ, RZ, -R18 ;  /* 0x000000ffff127224 */ /* 0x000fe400078e0a12 */
[----:B0-----:R-:W-:-:S04]  /*a510*/  @P0 IMAD.HI.U32 R12, R11, R20, RZ ;  /* 0x000000140b0c0227 */ /* 0x001fc800078e00ff */
[----:B------:R-:W-:Y:S02]  /*a520*/  IMAD R15, R23, UR9, R14 ;  /* 0x00000009170f7c24 */ /* 0x000fe4000f8e020e */
[----:B------:R-:W-:-:S04]  /*a530*/  IMAD.WIDE.U32 R4, R22, UR9, R4 ;  /* 0x0000000916047c25 */ /* 0x000fc8000f8e0004 */
[C---:B----4-:R-:W-:Y:S01]  /*a540*/  IMAD R14, R152.reuse, UR4, RZ ;  /* 0x00000004980e7c24 */ /* 0x050fe2000f8e02ff */
[----:B------:R-:W-:Y:S01]  /*a550*/  IADD3 R5, R5, R15, RZ ;  /* 0x0000000f05057210 */ /* 0x000fe20007ffe0ff */
[----:B-1----:R-:W-:Y:S01]  /*a560*/  IMAD R21, R19, R18, UR8 ;  /* 0x0000000813157e24 */ /* 0x002fe2000f8e0212 */
[----:B------:R-:W-:Y:S01]  /*a570*/  ULDC.64 UR4, c[0x0][0xbe0] ;  /* 0x0002f80000047ab9 */ /* 0x000fe20000000a00 */
[----:B------:R-:W-:Y:S02]  /*a580*/  IMAD.IADD R7, R7, 0x1, R13 ;  /* 0x0000000107077824 */ /* 0x000fe400078e020d */
[----:B------:R-:W-:Y:S01]  /*a590*/  IMAD.MOV.U32 R13, RZ, RZ, R11 ;  /* 0x000000ffff0d7224 */ /* 0x000fe200078e000b */
[----:B-----5:R-:W-:Y:S01]  /*a5a0*/  @P0 SHF.R.U32.HI R13, RZ, R17, R12 ;  /* 0x00000011ff0d0219 */ /* 0x020fe2000001160c */
[----:B------:R-:W-:Y:S01]  /*a5b0*/  IMAD R17, R153, UR9, R14 ;  /* 0x0000000999117c24 */ /* 0x000fe2000f8e020e */
[----:B------:R-:W-:Y:S01]  /*a5c0*/  SHF.R.S32.HI R14, RZ, 0x1f, R21 ;  /* 0x0000001fff0e7819 */ /* 0x000fe20000011415 */
[----:B------:R-:W-:Y:S01]  /*a5d0*/  IMAD.WIDE.U32 R6, R152, UR9, R6 ;  /* 0x0000000998067c25 */ /* 0x000fe2000f8e0006 */
[----:B------:R-:W-:-:S03]  /*a5e0*/  ULDC.64 UR8, c[0x0][0xb28] ;  /* 0x0002ca0000087ab9 */ /* 0x000fc60000000a00 */
[----:B------:R-:W-:-:S04]  /*a5f0*/  @P0 IMAD.HI.U32 R154, R11, R154, RZ ;  /* 0x0000009a0b9a0227 */ /* 0x000fc800078e00ff */
[----:B------:R-:W-:Y:S02]  /*a600*/  IMAD.IADD R7, R7, 0x1, R17 ;  /* 0x0000000107077824 */ /* 0x000fe400078e0211 */
[----:B------:R-:W-:Y:S01]  /*a610*/  IMAD.MOV.U32 R15, RZ, RZ, R11 ;  /* 0x000000ffff0f7224 */ /* 0x000fe200078e000b */
[----:B------:R-:W-:Y:S01]  /*a620*/  @P0 SHF.R.U32.HI R15, RZ, R155, R154 ;  /* 0x0000009bff0f0219 */ /* 0x000fe2000001169a */
[C---:B------:R-:W-:Y:S02]  /*a630*/  IMAD R12, R14.reuse, UR4, RZ ;  /* 0x000000040e0c7c24 */ /* 0x040fe4000f8e02ff */
[----:B------:R-:W-:Y:S02]  /*a640*/  IMAD R17, R14, UR6, RZ ;  /* 0x000000060e117c24 */ /* 0x000fe4000f8e02ff */
[----:B------:R-:W-:-:S04]  /*a650*/  IMAD.WIDE.U32 R4, R21, UR4, R4 ;  /* 0x0000000415047c25 */ /* 0x000fc8000f8e0004 */
[----:B------:R-:W-:Y:S01]  /*a660*/  IMAD R14, R21, UR5, R12 ;  /* 0x00000005150e7c24 */ /* 0x000fe2000f8e020c */
[----:B------:R-:W-:Y:S01]  /*a670*/  IADD3 R4, P0, R13, R4, RZ ;  /* 0x000000040d047210 */ /* 0x000fe20007f1e0ff */
[----:B------:R-:W-:Y:S01]  /*a680*/  IMAD R19, R21, UR7, R17 ;  /* 0x0000000715137c24 */ /* 0x000fe2000f8e0211 */
[--C-:B------:R-:W-:Y:S01]  /*a690*/  SHF.R.S32.HI R17, RZ, 0x1f, R13.reuse ;  /* 0x0000001fff117819 */ /* 0x100fe2000001140d */
[----:B------:R-:W-:Y:S01]  /*a6a0*/  IMAD.MOV R13, RZ, RZ, -R13 ;  /* 0x000000ffff0d7224 */ /* 0x000fe200078e0a0d */
[--C-:B------:R-:W-:Y:S01]  /*a6b0*/  SHF.R.S32.HI R12, RZ, 0x1f, R15.reuse ;  /* 0x0000001fff0c7819 */ /* 0x100fe2000001140f */
[----:B------:R-:W-:Y:S01]  /*a6c0*/  ULDC.64 UR4, c[0x0][0xb30] ;  /* 0x0002cc0000047ab9 */ /* 0x000fe20000000a00 */
[----:B------:R-:W-:Y:S01]  /*a6d0*/  IMAD.MOV R18, RZ, RZ, -R15 ;  /* 0x000000ffff127224 */ /* 0x000fe200078e0a0f */
[----:B------:R-:W-:Y:S01]  /*a6e0*/  IADD3.X R5, R17, R5, R14, P0, !PT ;  /* 0x0000000511057210 */ /* 0x000fe200007fe40e */
[----:B------:R-:W-:Y:S02]  /*a6f0*/  IMAD R13, R8, R13, R11 ;  /* 0x0000000d080d7224 */ /* 0x000fe400078e020b */
[----:B------:R-:W-:-:S02]  /*a700*/  IMAD R12, R12, UR4, RZ ;  /* 0x000000040c0c7c24 */ /* 0x000fc4000f8e02ff */
[----:B------:R-:W-:Y:S01]  /*a710*/  IMAD.WIDE.U32 R6, R21, UR6, R6 ;  /* 0x0000000615067c25 */ /* 0x000fe2000f8e0006 */
[----:B------:R-:W-:-:S03]  /*a720*/  ULDC.64 UR6, c[0x0][0xbc8] ;  /* 0x0002f20000067ab9 */ /* 0x000fc60000000a00 */
[----:B------:R-:W-:Y:S02]  /*a730*/  IMAD R11, R8, R18, R11 ;  /* 0x00000012080b7224 */ /* 0x000fe400078e020b */
[----:B------:R-:W-:Y:S01]  /*a740*/  IMAD R17, R15, UR5, R12 ;  /* 0x000000050f117c24 */ /* 0x000fe2000f8e020c */
[----:B------:R-:W-:Y:S01]  /*a750*/  SHF.R.S32.HI R12, RZ, 0x1f, R13 ;  /* 0x0000001fff0c7819 */ /* 0x000fe2000001140d */
[----:B------:R-:W-:Y:S01]  /*a760*/  IMAD.IADD R7, R7, 0x1, R19 ;  /* 0x0000000107077824 */ /* 0x000fe200078e0213 */
[----:B------:R-:W-:Y:S01]  /*a770*/  SHF.R.S32.HI R14, RZ, 0x1f, R11 ;  /* 0x0000001fff0e7819 */ /* 0x000fe2000001140b */
[----:B------:R-:W0:Y:S01]  /*a780*/  S2UR UR5, SR_CgaCtaId ;  /* 0x00000000000579c3 */ /* 0x000e220000008800 */
[----:B------:R-:W-:-:S04]  /*a790*/  IMAD.WIDE.U32 R4, R13, UR6, R4 ;  /* 0x000000060d047c25 */ /* 0x000fc8000f8e0004 */
[----:B------:R-:W-:Y:S01]  /*a7a0*/  IMAD.WIDE.U32 R6, R15, UR4, R6 ;  /* 0x000000040f067c25 */ /* 0x000fe2000f8e0006 */
[----:B------:R-:W-:-:S03]  /*a7b0*/  UMOV UR4, 0x400 ;  /* 0x0000040000047882 */ /* 0x000fc60000000000 */
[----:B------:R-:W-:Y:S02]  /*a7c0*/  IMAD R12, R12, UR6, RZ ;  /* 0x000000060c0c7c24 */ /* 0x000fe4000f8e02ff */
[----:B------:R-:W-:Y:S02]  /*a7d0*/  IMAD.IADD R7, R7, 0x1, R17 ;  /* 0x0000000107077824 */ /* 0x000fe400078e0211 */
[----:B------:R-:W-:Y:S02]  /*a7e0*/  IMAD R14, R14, UR8, RZ ;  /* 0x000000080e0e7c24 */ /* 0x000fe4000f8e02ff */
[----:B------:R-:W-:Y:S01]  /*a7f0*/  IMAD R15, R13, UR7, R12 ;  /* 0x000000070d0f7c24 */ /* 0x000fe2000f8e020c */
[----:B------:R-:W-:Y:S01]  /*a800*/  ULDC.64 UR6, c[0x0][0xba8] ;  /* 0x0002ea0000067ab9 */ /* 0x000fe20000000a00 */
[C---:B------:R-:W-:Y:S01]  /*a810*/  IMAD R17, R11.reuse, UR9, R14 ;  /* 0x000000090b117c24 */ /* 0x040fe2000f8e020e */
[----:B------:R-:W-:Y:S01]  /*a820*/  LEA R18, P0, R4, UR6, 0x2 ;  /* 0x0000000604127c11 */ /* 0x000fe2000f8010ff */
[----:B------:R-:W-:Y:S01]  /*a830*/  IMAD.WIDE.U32 R12, R11, UR8, R6 ;  /* 0x000000080b0c7c25 */ /* 0x000fe2000f8e0006 */
[----:B------:R-:W-:Y:S01]  /*a840*/  IADD3 R5, R5, R15, RZ ;  /* 0x0000000f05057210 */ /* 0x000fe20007ffe0ff */
[----:B------:R-:W-:Y:S01]  /*a850*/  ULDC.64 UR8, c[0x0][0xb00] ;  /* 0x0002c00000087ab9 */ /* 0x000fe20000000a00 */
[----:B------:R-:W-:Y:S01]  /*a860*/  ULDC UR6, c[0x0][0xa88] ;  /* 0x0002a20000067ab9 */ /* 0x000fe20000000800 */
[----:B------:R-:W-:Y:S01]  /*a870*/  IMAD.IADD R7, R13, 0x1, R17 ;  /* 0x000000010d077824 */ /* 0x000fe200078e0211 */
[----:B------:R-:W-:Y:S01]  /*a880*/  LEA R6, P1, R12, UR8, 0x2 ;  /* 0x000000080c067c11 */ /* 0x000fe2000f8210ff */
[----:B------:R-:W-:Y:S01]  /*a890*/  SHFL.IDX PT, R14, R18, 0x1, 0x1c1f ;  /* 0x003c1f00120e7f89 */ /* 0x000fe200000e0000 */
[----:B------:R-:W-:Y:S01]  /*a8a0*/  LEA.HI.X R17, R4, UR7, R5, 0x2, P0 ;  /* 0x0000000704117c11 */ /* 0x000fe200080f1405 */
[----:B------:R-:W-:Y:S01]  /*a8b0*/  IMAD R11, R9, 0x80, R16 ;  /* 0x00000080090b7824 */ /* 0x000fe200078e0210 */
[----:B------:R-:W-:Y:S01]  /*a8c0*/  LEA.HI.X R7, R12, UR9, R7, 0x2, P1 ;  /* 0x000000090c077c11 */ /* 0x000fe200088f1407 */
[----:B0-----:R-:W-:Y:S01]  /*a8d0*/  ULEA UR4, UR5, UR4, 0x18 ;  /* 0x0000000405047291 */ /* 0x001fe2000f8ec03f */
[----:B------:R-:W-:Y:S01]  /*a8e0*/  SHFL.IDX PT, R12, R18, RZ, 0x1c1f ;  /* 0x001c1fff120c7589 */ /* 0x000fe200000e0000 */
[----:B------:R-:W-:Y:S01]  /*a8f0*/  IMAD R8, R8, UR6, RZ ;  /* 0x0000000608087c24 */ /* 0x000fe2000f8e02ff */
[----:B------:R-:W-:Y:S01]  /*a900*/  LOP3.LUT P0, RZ, R2, 0x3, RZ, 0xc0, !PT ;  /* 0x0000000302ff7812 */ /* 0x000fe2000780c0ff */
[C---:B------:R-:W-:Y:S01]  /*a910*/  VIADD R9, R11.reuse, 0x8 ;  /* 0x000000080b097836 */ /* 0x040fe20000000000 */
[----:B------:R-:W0:Y:S01]  /*a920*/  SHFL.IDX PT, R13, R17, RZ, 0x1c1f ;  /* 0x001c1fff110d7589 */ /* 0x000e2200000e0000 */
[----:B------:R-:W-:Y:S01]  /*a930*/  UIADD3 UR4, UR4, 0x38820, URZ ;  /* 0x0003882004047890 */ /* 0x000fe2000fffe03f */
[----:B------:R-:W-:-:S02]  /*a940*/  ISETP.GE.OR P1, PT, R11, R8, P0 ;  /* 0x000000080b00720c */ /* 0x000fc40000726670 */
[----:B------:R1:W2:Y:S01]  /*a950*/  SHFL.IDX PT, R15, R17, 0x1, 0x1c1f ;  /* 0x003c1f00110f7f89 */ /* 0x0002a200000e0000 */
[-C--:B------:R-:W-:Y:S01]  /*a960*/  ISETP.GE.OR P0, PT, R9, R8.reuse, P0 ;  /* 0x000000080900720c */ /* 0x080fe20000706670 */
[----:B------:R-:W-:Y:S01]  /*a970*/  UPRMT UR4, URZ, 0x654, UR4 ;  /* 0x000006543f047896 */ /* 0x000fe20008000004 */
[----:B------:R-:W-:Y:S01]  /*a980*/  ISETP.GE.AND P2, PT, R11, R8, PT ;  /* 0x000000080b00720c */ /* 0x000fe20003f46270 */
[----:B------:R3:W4:Y:S01]  /*a990*/  SHFL.IDX PT, R4, R6, RZ, 0x1c1f ;  /* 0x001c1fff06047589 */ /* 0x00072200000e0000 */
[----:B-1----:R-:W-:-:S03]  /*a9a0*/  LOP3.LUT R17, R10, 0x7ffffffc, RZ, 0xc0, !PT ;  /* 0x7ffffffc0a117812 */ /* 0x002fc600078ec0ff */
[----:B------:R3:W1:Y:S03]  /*a9b0*/  SHFL.IDX PT, R5, R7, RZ, 0x1c1f ;  /* 0x001c1fff07057589 */ /* 0x00066600000e0000 */
[----:B------:R-:W-:Y:S01]  /*a9c0*/  SYNCS.ARRIVE.TRANS64.RED.A1T0 RZ, [UR4], RZ ;  /* 0x000000ffffff79a7 */ /* 0x000fe20008100404 */
[----:B------:R-:W-:-:S04]  /*a9d0*/  IMAD.IADD R2, R2, 0x1, -R17 ;  /* 0x0000000102027824 */ /* 0x000fc800078e0a11 */
[----:B------:R-:W-:Y:S01]  /*a9e0*/  IMAD.SHL.U32 R2, R2, 0x2, RZ ;  /* 0x0000000202027824 */ /* 0x000fe200078e00ff */
[----:B0-----:R3:W-:Y:S04]  /*a9f0*/  @!P1 ST.E desc[UR10][R12.64], R0 ;  /* 0x000000000c009985 */ /* 0x0017e8000c10190a */
[----:B--2---:R3:W-:Y:S01]  /*aa00*/  @!P0 ST.E desc[UR10][R14.64], R3 ;  /* 0x000000030e008985 */ /* 0x0047e2000c10190a */
[----:B------:R-:W-:Y:S05]  /*aa10*/  @P2 BRA `(.L_x_35) ;  /* 0x0000000800fc2947 */ /* 0x000fea0003800000 */
[C---:B---3--:R-:W-:Y:S01]  /*aa20*/  VIADD R0, R2.reuse, 0x8 ;  /* 0x0000000802007836 */ /* 0x048fe20000000000 */
[C---:B------:R-:W-:Y:S01]  /*aa30*/  IADD3 R3, R2.reuse, 0x10, RZ ;  /* 0x0000001002037810 */ /* 0x040fe20007ffe0ff */
[C---:B------:R-:W-:Y:S01]  /*aa40*/  VIADD R10, R2.reuse, 0x18 ;  /* 0x00000018020a7836 */ /* 0x040fe20000000000 */
[----:B------:R-:W-:Y:S01]  /*aa50*/  ULDC UR4, c[0x0][0xac8] ;  /* 0x0002b20000047ab9 */ /* 0x000fe20000000800 */
[----:B------:R-:W-:Y:S01]  /*aa60*/  VIADD R18, R2, 0x20 ;  /* 0x0000002002127836 */ /* 0x000fe20000000000 */
[----:B------:R-:W-:Y:S01]  /*aa70*/  ISETP.GE.AND P3, PT, R0, UR4, PT ;  /* 0x0000000400007c0c */ /* 0x000fe2000bf66270 */
[----:B------:R-:W-:Y:S01]  /*aa80*/  VIADD R19, R2, 0x28 ;  /* 0x0000002802137836 */ /* 0x000fe20000000000 */
[----:B------:R-:W-:Y:S01]  /*aa90*/  ISETP.GE.AND P4, PT, R3, UR4, PT ;  /* 0x0000000403007c0c */ /* 0x000fe2000bf86270 */
[----:B------:R-:W-:Y:S01]  /*aaa0*/  ULDC.64 UR6, c[0x0][0x208] ;  /* 0x0000820000067ab9 */ /* 0x000fe20000000a00 */
[----:B------:R-:W-:Y:S01]  /*aab0*/  ISETP.GE.AND P5, PT, R10, UR4, PT ;  /* 0x000000040a007c0c */ /* 0x000fe2000bfa6270 */
[C---:B------:R-:W-:Y:S01]  /*aac0*/  VIADD R20, R2.reuse, 0x40 ;  /* 0x0000004002147836 */ /* 0x040fe20000000000 */
[C---:B------:R-:W-:Y:S01]  /*aad0*/  ISETP.GE.AND P2, PT, R2.reuse, UR4, PT ;  /* 0x0000000402007c0c */ /* 0x040fe2000bf46270 */
[----:B------:R-:W-:Y:S01]  /*aae0*/  VIADD R22, R2, 0x50 ;  /* 0x0000005002167836 */ /* 0x000fe20000000000 */
[----:B------:R-:W-:Y:S01]  /*aaf0*/  ISETP.GE.AND P0, PT, R18, UR4, PT ;  /* 0x0000000412007c0c */ /* 0x000fe2000bf06270 */
[----:B------:R-:W-:Y:S01]  /*ab00*/  VIADD R23, R2, 0x58 ;  /* 0x0000005802177836 */ /* 0x000fe20000000000 */
[----:B------:R-:W-:-:S02]  /*ab10*/  ISETP.GE.AND P1, PT, R19, UR4, PT ;  /* 0x0000000413007c0c */ /* 0x000fc4000bf26270 */
[----:B------:R-:W-:Y:S02]  /*ab20*/  IADD3 R21, R2, 0x48, RZ ;  /* 0x0000004802157810 */ /* 0x000fe40007ffe0ff */
[----:B------:R-:W-:Y:S02]  /*ab30*/  @!P3 LEA.HI R0, R0, R0, RZ, 0x1 ;  /* 0x000000000000b211 */ /* 0x000fe400078f08ff */
[----:B------:R-:W-:Y:S02]  /*ab40*/  @!P4 LEA.HI R3, R3, R3, RZ, 0x1 ;  /* 0x000000030303c211 */ /* 0x000fe400078f08ff */
[----:B------:R-:W-:Y:S02]  /*ab50*/  @!P5 LEA.HI R10, R10, R10, RZ, 0x1 ;  /* 0x0000000a0a0ad211 */ /* 0x000fe400078f08ff */
[----:B------:R-:W-:Y:S01]  /*ab60*/  @!P3 LOP3.LUT R13, R0, 0xfffffffe, RZ, 0xc0, !PT ;  /* 0xfffffffe000db812 */ /* 0x000fe200078ec0ff */
[----:B------:R-:W-:Y:S01]  /*ab70*/  VIADD R0, R2, 0x30 ;  /* 0x0000003002007836 */ /* 0x000fe20000000000 */
[----:B------:R-:W-:-:S02]  /*ab80*/  @!P4 LOP3.LUT R3, R3, 0xfffffffe, RZ, 0xc0, !PT ;  /* 0xfffffffe0303c812 */ /* 0x000fc400078ec0ff */
[----:B------:R-:W-:Y:S01]  /*ab90*/  @!P5 LOP3.LUT R17, R10, 0xfffffffe, RZ, 0xc0, !PT ;  /* 0xfffffffe0a11d812 */ /* 0x000fe200078ec0ff */
[--C-:B-1--4-:R-:W-:Y:S01]  /*aba0*/  @!P2 IMAD.WIDE R10, R2, 0x4, R4.reuse ;  /* 0x00000004020aa825 */ /* 0x112fe200078e0204 */
[----:B------:R-:W-:Y:S02]  /*abb0*/  ISETP.GE.AND P6, PT, R22, UR4, PT ;  /* 0x0000000416007c0c */ /* 0x000fe4000bfc6270 */
[----:B------:R-:W-:Y:S01]  /*abc0*/  @!P0 LEA.HI R18, R18, R18, RZ, 0x1 ;  /* 0x0000001212128211 */ /* 0x000fe200078f08ff */
[--C-:B------:R-:W-:Y:S01]  /*abd0*/  @!P3 IMAD.WIDE R12, R13, 0x4, R4.reuse ;  /* 0x000000040d0cb825 */ /* 0x100fe200078e0204 */
[----:B------:R0:W-:Y:S01]  /*abe0*/  @!P2 ST.E.64 desc[UR6][R10.64], R24 ;  /* 0x000000180a00a985 */ /* 0x0001e2000c101b06 */
[----:B------:R-:W-:Y:S02]  /*abf0*/  ISETP.GE.AND P2, PT, R0, UR4, PT ;  /* 0x0000000400007c0c */ /* 0x000fe4000bf46270 */
[----:B------:R-:W-:Y:S01]  /*ac00*/  @!P4 IMAD.WIDE R14, R3, 0x4, R4 ;  /* 0x00000004030ec825 */ /* 0x000fe200078e0204 */
[----:B------:R1:W-:Y:S01]  /*ac10*/  @!P3 ST.E.64 desc[UR6][R12.64], R28 ;  /* 0x0000001c0c00b985 */ /* 0x0003e2000c101b06 */
[----:B------:R-:W-:-:S02]  /*ac20*/  @!P1 LEA.HI R19, R19, R19, RZ, 0x1 ;  /* 0x0000001313139211 */ /* 0x000fc400078f08ff */
[----:B------:R-:W-:Y:S01]  /*ac30*/  VIADD R3, R2, 0x38 ;  /* 0x0000003802037836 */ /* 0x000fe20000000000 */
[----:B------:R2:W-:Y:S01]  /*ac40*/  @!P4 ST.E.64 desc[UR6][R14.64], R32 ;  /* 0x000000200e00c985 */ /* 0x0005e2000c101b06 */
[----:B------:R-:W-:Y:S01]  /*ac50*/  @!P5 IMAD.WIDE R16, R17, 0x4, R4 ;  /* 0x000000041110d825 */ /* 0x000fe200078e0204 */
[----:B------:R-:W-:Y:S02]  /*ac60*/  ISETP.GE.AND P4, PT, R20, UR4, PT ;  /* 0x0000000414007c0c */ /* 0x000fe4000bf86270 */
[----:B------:R-:W-:Y:S02]  /*ac70*/  ISETP.GE.AND P3, PT, R3, UR4, PT ;  /* 0x0000000403007c0c */ /* 0x000fe4000bf66270 */
[----:B------:R3:W-:Y:S01]  /*ac80*/  @!P5 ST.E.64 desc[UR6][R16.64], R36 ;  /* 0x000000241000d985 */ /* 0x0007e2000c101b06 */
[----:B------:R-:W-:Y:S01]  /*ac90*/  ISETP.GE.AND P5, PT, R21, UR4, PT ;  /* 0x0000000415007c0c */ /* 0x000fe2000bfa6270 */
[----:B0-----:R-:W-:Y:S01]  /*aca0*/  VIADD R24, R2, 0x60 ;  /* 0x0000006002187836 */ /* 0x001fe20000000000 */
[----:B------:R-:W-:-:S02]  /*acb0*/  @!P0 LOP3.LUT R11, R18, 0xfffffffe, RZ, 0xc0, !PT ;  /* 0xfffffffe120b8812 */ /* 0x000fc400078ec0ff */
[----:B-1----:R-:W-:Y:S02]  /*acc0*/  @!P1 LOP3.LUT R13, R19, 0xfffffffe, RZ, 0xc0, !PT ;  /* 0xfffffffe130d9812 */ /* 0x002fe400078ec0ff */
[----:B------:R-:W-:Y:S01]  /*acd0*/  @!P2 LEA.HI R0, R0, R0, RZ, 0x1 ;  /* 0x000000000000a211 */ /* 0x000fe200078f08ff */
[--C-:B------:R-:W-:Y:S01]  /*ace0*/  @!P0 IMAD.WIDE R10, R11, 0x4, R4.reuse ;  /* 0x000000040b0a8825 */ /* 0x100fe200078e0204 */
[----:B------:R-:W-:Y:S02]  /*acf0*/  @!P4 LEA.HI R20, R20, R20, RZ, 0x1 ;  /* 0x000000141414c211 */ /* 0x000fe400078f08ff */
[----:B--2---:R-:W-:Y:S01]  /*ad00*/  @!P3 LEA.HI R14, R3, R3, RZ, 0x1 ;  /* 0x00000003030eb211 */ /* 0x004fe200078f08ff */
[----:B------:R-:W-:Y:S01]  /*ad10*/  @!P1 IMAD.WIDE R12, R13, 0x4, R4 ;  /* 0x000000040d0c9825 */ /* 0x000fe200078e0204 */
[----:B------:R-:W-:Y:S01]  /*ad20*/  @!P6 LEA.HI R22, R22, R22, RZ, 0x1 ;  /* 0x000000161616e211 */ /* 0x000fe200078f08ff */
[----:B------:R0:W-:Y:S01]  /*ad30*/  @!P0 ST.E.64 desc[UR6][R10.64], R40 ;  /* 0x000000280a008985 */ /* 0x0001e2000c101b06 */
[----:B------:R-:W-:-:S02]  /*ad40*/  @!P5 LEA.HI R21, R21, R21, RZ, 0x1 ;  /* 0x000000151515d211 */ /* 0x000fc400078f08ff */
[----:B------:R-:W-:Y:S01]  /*ad50*/  @!P2 LOP3.LUT R3, R0, 0xfffffffe, RZ, 0xc0, !PT ;  /* 0xfffffffe0003a812 */ /* 0x000fe200078ec0ff */
[----:B------:R1:W-:Y:S01]  /*ad60*/  @!P1 ST.E.64 desc[UR6][R12.64], R44 ;  /* 0x0000002c0c009985 */ /* 0x0003e2000c101b06 */
[----:B------:R-:W-:Y:S01]  /*ad70*/  @!P3 LOP3.LUT R15, R14, 0xfffffffe, RZ, 0xc0, !PT ;  /* 0xfffffffe0e0fb812 */ /* 0x000fe200078ec0ff */
[----:B------:R-:W-:Y:S01]  /*ad80*/  VIADD R0, R2, 0x68 ;  /* 0x0000006802007836 */ /* 0x000fe20000000000 */
[----:B---3--:R-:W-:Y:S01]  /*ad90*/  @!P4 LOP3.LUT R17, R20, 0xfffffffe, RZ, 0xc0, !PT ;  /* 0xfffffffe1411c812 */ /* 0x008fe200078ec0ff */
[----:B------:R-:W-:Y:S01]  /*ada0*/  VIADD R20, R2, 0x78 ;  /* 0x0000007802147836 */ /* 0x000fe20000000000 */
[----:B------:R-:W-:Y:S02]  /*adb0*/  @!P5 LOP3.LUT R21, R21, 0xfffffffe, RZ, 0xc0, !PT ;  /* 0xfffffffe1515d812 */ /* 0x000fe400078ec0ff */
[----:B------:R-:W-:Y:S01]  /*adc0*/  @!P6 LOP3.LUT R19, R22, 0xfffffffe, RZ, 0xc0, !PT ;  /* 0xfffffffe1613e812 */ /* 0x000fe200078ec0ff */
[----:B------:R-:W-:Y:S01]  /*add0*/  VIADD R22, R2, 0x88 ;  /* 0x0000008802167836 */ /* 0x000fe20000000000 */
[----:B------:R-:W-:Y:S01]  /*ade0*/  ISETP.GE.AND P1, PT, R23, UR4, PT ;  /* 0x0000000417007c0c */ /* 0x000fe2000bf26270 */
[----:B0-----:R-:W-:Y:S01]  /*adf0*/  @!P2 IMAD.WIDE R10, R3, 0x4, R4 ;  /* 0x00000004030aa825 */ /* 0x001fe200078e0204 */
[----:B------:R-:W-:-:S03]  /*ae00*/  ISETP.GE.AND P0, PT, R24, UR4, PT ;  /* 0x0000000418007c0c */ /* 0x000fc6000bf06270 */
[--C-:B-1----:R-:W-:Y:S01]  /*ae10*/  @!P3 IMAD.WIDE R12, R15, 0x4, R4.reuse ;  /* 0x000000040f0cb825 */ /* 0x102fe200078e0204 */
[----:B------:R0:W-:Y:S01]  /*ae20*/  @!P2 ST.E.64 desc[UR6][R10.64], R48 ;  /* 0x000000300a00a985 */ /* 0x0001e2000c101b06 */
[----:B------:R-:W-:Y:S02]  /*ae30*/  ISETP.GE.AND P2, PT, R0, UR4, PT ;  /* 0x0000000400007c0c */ /* 0x000fe4000bf46270 */
[--C-:B------:R-:W-:Y:S01]  /*ae40*/  @!P4 IMAD.WIDE R14, R17, 0x4, R4.reuse ;  /* 0x00000004110ec825 */ /* 0x100fe200078e0204 */
[----:B------:R1:W-:Y:S01]  /*ae50*/  @!P3 ST.E.64 desc[UR6][R12.64], R52 ;  /* 0x000000340c00b985 */ /* 0x0003e2000c101b06 */
[----:B------:R-:W-:Y:S02]  /*ae60*/  ISETP.GE.AND P3, PT, R22, UR4, PT ;  /* 0x0000000416007c0c */ /* 0x000fe4000bf66270 */
[----:B------:R-:W-:Y:S01]  /*ae70*/  @!P5 IMAD.WIDE R16, R21, 0x4, R4 ;  /* 0x000000041510d825 */ /* 0x000fe200078e0204 */
[----:B------:R2:W-:Y:S01]  /*ae80*/  @!P4 ST.E.64 desc[UR6][R14.64], R56 ;  /* 0x000000380e00c985 */ /* 0x0005e2000c101b06 */
[----:B------:R-:W-:-:S02]  /*ae90*/  IADD3 R21, R2, 0x80, RZ ;  /* 0x0000008002157810 */ /* 0x000fc40007ffe0ff */
[----:B------:R-:W-:Y:S01]  /*aea0*/  @!P6 IMAD.WIDE R18, R19, 0x4, R4 ;  /* 0x000000041312e825 */ /* 0x000fe200078e0204 */
[----:B------:R3:W-:Y:S01]  /*aeb0*/  @!P5 ST.E.64 desc[UR6][R16.64], R60 ;  /* 0x0000003c1000d985 */ /* 0x0007e2000c101b06 */
[----:B------:R-:W-:Y:S02]  /*aec0*/  ISETP.GE.AND P5, PT, R20, UR4, PT ;  /* 0x0000000414007c0c */ /* 0x000fe4000bfa6270 */
[----:B------:R-:W-:Y:S01]  /*aed0*/  VIADD R3, R2, 0x70 ;  /* 0x0000007002037836 */ /* 0x000fe20000000000 */
[----:B------:R4:W-:Y:S01]  /*aee0*/  @!P6 ST.E.64 desc[UR6][R18.64], R64 ;  /* 0x000000401200e985 */ /* 0x0009e2000c101b06 */
[----:B------:R-:W-:Y:S02]  /*aef0*/  ISETP.GE.AND P4, PT, R21, UR4, PT ;  /* 0x0000000415007c0c */ /* 0x000fe4000bf86270 */
[----:B------:R-:W-:Y:S02]  /*af00*/  @!P1 LEA.HI R23, R23, R23, RZ, 0x1 ;  /* 0x0000001717179211 */ /* 0x000fe400078f08ff */
[----:B------:R-:W-:-:S02]  /*af10*/  ISETP.GE.AND P6, PT, R3, UR4, PT ;  /* 0x0000000403007c0c */ /* 0x000fc4000bfc6270 */
[----:B------:R-:W-:Y:S02]  /*af20*/  @!P0 LEA.HI R24, R24, R24, RZ, 0x1 ;  /* 0x0000001818188211 */ /* 0x000fe400078f08ff */
[----:B0-----:R-:W-:Y:S01]  /*af30*/  @!P1 LOP3.LUT R11, R23, 0xfffffffe, RZ, 0xc0, !PT ;  /* 0xfffffffe170b9812 */ /* 0x001fe200078ec0ff */
[----:B------:R-:W-:Y:S01]  /*af40*/  VIADD R23, R2, 0x90 ;  /* 0x0000009002177836 */ /* 0x000fe20000000000 */
[----:B-1----:R-:W-:Y:S01]  /*af50*/  @!P0 LOP3.LUT R13, R24, 0xfffffffe, RZ, 0xc0, !PT ;  /* 0xfffffffe180d8812 */ /* 0x002fe200078ec0ff */
[----:B------:R-:W-:Y:S01]  /*af60*/  VIADD R24, R2, 0x98 ;  /* 0x0000009802187836 */ /* 0x000fe20000000000 */
[----:B------:R-:W-:Y:S01]  /*af70*/  @!P2 LEA.HI R0, R0, R0, RZ, 0x1 ;  /* 0x000000000000a211 */ /* 0x000fe200078f08ff */
[--C-:B------:R-:W-:Y:S01]  /*af80*/  @!P1 IMAD.WIDE R10, R11, 0x4, R4.reuse ;  /* 0x000000040b0a9825 */ /* 0x100fe200078e0204 */
[----:B------:R-:W-:Y:S02]  /*af90*/  @!P5 LEA.HI R20, R20, R20, RZ, 0x1 ;  /* 0x000000141414d211 */ /* 0x000fe400078f08ff */
[----:B------:R-:W-:Y:S01]  /*afa0*/  @!P4 LEA.HI R21, R21, R21, RZ, 0x1 ;  /* 0x000000151515c211 */ /* 0x000fe200078f08ff */
[----:B------:R-:W-:Y:S01]  /*afb0*/  @!P0 IMAD.WIDE R12, R13, 0x4, R4 ;  /* 0x000000040d0c8825 */ /* 0x000fe200078e0204 */
[----:B--2---:R-:W-:Y:S01]  /*afc0*/  @!P6 LEA.HI R14, R3, R3, RZ, 0x1 ;  /* 0x00000003030ee211 */ /* 0x004fe200078f08ff */
        /* <DEDUP_REMOVED lines=9> */
[----:B----4-:R-:W-:Y:S01]  /*b060*/  @!P3 LOP3.LUT R19, R22, 0xfffffffe, RZ, 0xc0, !PT ;  /* 0xfffffffe1613b812 */ /* 0x010fe200078ec0ff */
        /* <DEDUP_REMOVED lines=22> */
[----:B0-----:R-:W-:Y:S02]  /*b1d0*/  @!P0 LOP3.LUT R11, R23, 0xfffffffe, RZ, 0xc0, !PT ;  /* 0xfffffffe170b8812 */ /* 0x001fe400078ec0ff */
[----:B------:R-:W-:Y:S02]  /*b1e0*/  @!P2 LEA.HI R0, R0, R0, RZ, 0x1 ;  /* 0x000000000000a211 */ /* 0x000fe400078f08ff */
[----:B-1----:R-:W-:Y:S01]  /*b1f0*/  @!P1 LOP3.LUT R13, R24, 0xfffffffe, RZ, 0xc0, !PT ;  /* 0xfffffffe180d9812 */ /* 0x002fe200078ec0ff */
[--C-:B------:R-:W-:Y:S01]  /*b200*/  @!P0 IMAD.WIDE R10, R11, 0x4, R4.reuse ;  /* 0x000000040b0a8825 */ /* 0x100fe200078e0204 */
[----:B------:R-:W-:Y:S02]  /*b210*/  @!P4 LEA.HI R20, R20, R20, RZ, 0x1 ;  /* 0x000000141414c211 */ /* 0x000fe400078f08ff */
[----:B--2---:R-:W-:Y:S01]  /*b220*/  @!P2 LOP3.LUT R15, R0, 0xfffffffe, RZ, 0xc0, !PT ;  /* 0xfffffffe000fa812 */ /* 0x004fe200078ec0ff */
[--C-:B------:R-:W-:Y:S01]  /*b230*/  @!P1 IMAD.WIDE R12, R13, 0x4, R4.reuse ;  /* 0x000000040d0c9825 */ /* 0x100fe200078e0204 */
[----:B------:R-:W-:Y:S01]  /*b240*/  @!P3 LEA.HI R3, R3, R3, RZ, 0x1 ;  /* 0x000000030303b211 */ /* 0x000fe200078f08ff */
[----:B------:R0:W-:Y:S01]  /*b250*/  @!P0 ST.E.64 desc[UR6][R10.64], R96 ;  /* 0x000000600a008985 */ /* 0x0001e2000c101b06 */
[----:B------:R-:W-:Y:S01]  /*b260*/  @!P5 LEA.HI R21, R21, R21, RZ, 0x1 ;  /* 0x000000151515d211 */ /* 0x000fe200078f08ff */
[----:B------:R-:W-:Y:S01]  /*b270*/  @!P2 IMAD.WIDE R14, R15, 0x4, R4 ;  /* 0x000000040f0ea825 */ /* 0x000fe200078e0204 */
[----:B------:R-:W-:Y:S01]  /*b280*/  @!P3 LOP3.LUT R3, R3, 0xfffffffe, RZ, 0xc0, !PT ;  /* 0xfffffffe0303b812 */ /* 0x000fe200078ec0ff */
[----:B------:R1:W-:Y:S01]  /*b290*/  @!P1 ST.E.64 desc[UR6][R12.64], R100 ;  /* 0x000000640c009985 */ /* 0x0003e2000c101b06 */
[----:B------:R-:W-:Y:S01]  /*b2a0*/  @!P6 LEA.HI R22, R22, R22, RZ, 0x1 ;  /* 0x000000161616e211 */ /* 0x000fe200078f08ff */
[----:B------:R-:W-:Y:S01]  /*b2b0*/  VIADD R0, R2, 0xc8 ;  /* 0x000000c802007836 */ /* 0x000fe20000000000 */
[----:B---3--:R-:W-:Y:S01]  /*b2c0*/  @!P4 LOP3.LUT R17, R20, 0xfffffffe, RZ, 0xc0, !PT ;  /* 0xfffffffe1411c812 */ /* 0x008fe200078ec0ff */
[----:B------:R2:W-:Y:S01]  /*b2d0*/  @!P2 ST.E.64 desc[UR6][R14.64], R104 ;  /* 0x000000680e00a985 */ /* 0x0005e2000c101b06 */
[----:B------:R-:W-:Y:S01]  /*b2e0*/  @!P5 LOP3.LUT R21, R21, 0xfffffffe, RZ, 0xc0, !PT ;  /* 0xfffffffe1515d812 */ /* 0x000fe200078ec0ff */
[----:B------:R-:W-:Y:S01]  /*b2f0*/  VIADD R20, R2, 0xd8 ;  /* 0x000000d802147836 */ /* 0x000fe20000000000 */
[----:B----4-:R-:W-:-:S02]  /*b300*/  @!P6 LOP3.LUT R19, R22, 0xfffffffe, RZ, 0xc0, !PT ;  /* 0xfffffffe1613e812 */ /* 0x010fc400078ec0ff */
[----:B------:R-:W-:Y:S01]  /*b310*/  ISETP.GE.AND P0, PT, R0, UR4, PT ;  /* 0x0000000400007c0c */ /* 0x000fe2000bf06270 */
[----:B0-----:R-:W-:Y:S01]  /*b320*/  @!P3 IMAD.WIDE R10, R3, 0x4, R4 ;  /* 0x00000004030ab825 */ /* 0x001fe200078e0204 */
[----:B------:R-:W-:-:S03]  /*b330*/  ISETP.GE.AND P2, PT, R20, UR4, PT ;  /* 0x0000000414007c0c */ /* 0x000fc6000bf46270 */
[--C-:B-1----:R-:W-:Y:S01]  /*b340*/  @!P4 IMAD.WIDE R12, R17, 0x4, R4.reuse ;  /* 0x00000004110cc825 */ /* 0x102fe200078e0204 */
[----:B------:R0:W-:Y:S03]  /*b350*/  @!P3 ST.E.64 desc[UR6][R10.64], R108 ;  /* 0x0000006c0a00b985 */ /* 0x0001e6000c101b06 */
[--C-:B------:R-:W-:Y:S01]  /*b360*/  @!P5 IMAD.WIDE R16, R21, 0x4, R4.reuse ;  /* 0x000000041510d825 */ /* 0x100fe200078e0204 */
[----:B------:R1:W-:Y:S01]  /*b370*/  @!P4 ST.E.64 desc[UR6][R12.64], R112 ;  /* 0x000000700c00c985 */ /* 0x0003e2000c101b06 */
[C---:B--2---:R-:W-:Y:S02]  /*b380*/  IADD3 R15, R2.reuse, 0xf0, RZ ;  /* 0x000000f0020f7810 */ /* 0x044fe40007ffe0ff */
[----:B------:R-:W-:Y:S01]  /*b390*/  VIADD R3, R2, 0xd0 ;  /* 0x000000d002037836 */ /* 0x000fe20000000000 */
[----:B------:R2:W-:Y:S01]  /*b3a0*/  @!P5 ST.E.64 desc[UR6][R16.64], R116 ;  /* 0x000000741000d985 */ /* 0x0005e2000c101b06 */
[----:B------:R-:W-:Y:S01]  /*b3b0*/  @!P6 IMAD.WIDE R18, R19, 0x4, R4 ;  /* 0x000000041312e825 */ /* 0x000fe200078e0204 */
[----:B------:R-:W-:-:S02]  /*b3c0*/  ISETP.GE.AND P5, PT, R15, UR4, PT ;  /* 0x000000040f007c0c */ /* 0x000fc4000bfa6270 */
[----:B------:R-:W-:Y:S01]  /*b3d0*/  ISETP.GE.AND P1, PT, R3, UR4, PT ;  /* 0x0000000403007c0c */ /* 0x000fe2000bf26270 */
[C---:B------:R-:W-:Y:S01]  /*b3e0*/  VIADD R21, R2.reuse, 0xe0 ;  /* 0x000000e002157836 */ /* 0x040fe20000000000 */
[----:B------:R3:W-:Y:S01]  /*b3f0*/  @!P6 ST.E.64 desc[UR6][R18.64], R120 ;  /* 0x000000781200e985 */ /* 0x0007e2000c101b06 */
[----:B0-----:R-:W-:Y:S01]  /*b400*/  VIADD R11, R2, 0xf8 ;  /* 0x000000f8020b7836 */ /* 0x001fe20000000000 */
[----:B------:R-:W-:Y:S01]  /*b410*/  @!P0 LEA.HI R0, R0, R0, RZ, 0x1 ;  /* 0x0000000000008211 */ /* 0x000fe200078f08ff */
[----:B------:R-:W-:Y:S01]  /*b420*/  VIADD R14, R2, 0xe8 ;  /* 0x000000e8020e7836 */ /* 0x000fe20000000000 */
[----:B------:R-:W-:Y:S02]  /*b430*/  ISETP.GE.AND P3, PT, R21, UR4, PT ;  /* 0x0000000415007c0c */ /* 0x000fe4000bf66270 */
[----:B------:R-:W-:Y:S02]  /*b440*/  ISETP.GE.AND P6, PT, R11, UR4, PT ;  /* 0x000000040b007c0c */ /* 0x000fe4000bfc6270 */
[----:B------:R-:W-:-:S02]  /*b450*/  ISETP.GE.AND P4, PT, R14, UR4, PT ;  /* 0x000000040e007c0c */ /* 0x000fc4000bf86270 */
[----:B------:R-:W-:Y:S02]  /*b460*/  @!P2 LEA.HI R20, R20, R20, RZ, 0x1 ;  /* 0x000000141414a211 */ /* 0x000fe400078f08ff */
[----:B------:R-:W-:Y:S02]  /*b470*/  @!P1 LEA.HI R3, R3, R3, RZ, 0x1 ;  /* 0x0000000303039211 */ /* 0x000fe400078f08ff */
[----:B------:R-:W-:Y:S02]  /*b480*/  @!P5 LEA.HI R10, R15, R15, RZ, 0x1 ;  /* 0x0000000f0f0ad211 */ /* 0x000fe400078f08ff */
[----:B------:R-:W-:Y:S02]  /*b490*/  @!P1 LOP3.LUT R3, R3, 0xfffffffe, RZ, 0xc0, !PT ;  /* 0xfffffffe03039812 */ /* 0x000fe400078ec0ff */
[----:B------:R-:W-:Y:S02]  /*b4a0*/  @!P3 LEA.HI R21, R21, R21, RZ, 0x1 ;  /* 0x000000151515b211 */ /* 0x000fe400078f08ff */
[----:B-1----:R-:W-:-:S02]  /*b4b0*/  @!P6 LEA.HI R12, R11, R11, RZ, 0x1 ;  /* 0x0000000b0b0ce211 */ /* 0x002fc400078f08ff */
[----:B------:R-:W-:Y:S02]  /*b4c0*/  @!P4 LEA.HI R14, R14, R14, RZ, 0x1 ;  /* 0x0000000e0e0ec211 */ /* 0x000fe400078f08ff */
[----:B------:R-:W-:Y:S02]  /*b4d0*/  @!P0 LOP3.LUT R11, R0, 0xfffffffe, RZ, 0xc0, !PT ;  /* 0xfffffffe000b8812 */ /* 0x000fe400078ec0ff */
[----:B------:R-:W-:Y:S02]  /*b4e0*/  @!P2 LOP3.LUT R15, R20, 0xfffffffe, RZ, 0xc0, !PT ;  /* 0xfffffffe140fa812 */ /* 0x000fe400078ec0ff */
[----:B--2---:R-:W-:Y:S02]  /*b4f0*/  @!P3 LOP3.LUT R17, R21, 0xfffffffe, RZ, 0xc0, !PT ;  /* 0xfffffffe1511b812 */ /* 0x004fe400078ec0ff */
[----:B---3--:R-:W-:Y:S01]  /*b500*/  @!P4 LOP3.LUT R19, R14, 0xfffffffe, RZ, 0xc0, !PT ;  /* 0xfffffffe0e13c812 */ /* 0x008fe200078ec0ff */
[----:B------:R-:W-:Y:S01]  /*b510*/  @!P2 IMAD.WIDE R14, R15, 0x4, R4 ;  /* 0x000000040f0ea825 */ /* 0x000fe200078e0204 */
[----:B------:R-:W-:-:S02]  /*b520*/  @!P5 LOP3.LUT R21, R10, 0xfffffffe, RZ, 0xc0, !PT ;  /* 0xfffffffe0a15d812 */ /* 0x000fc400078ec0ff */
[----:B------:R-:W-:Y:S01]  /*b530*/  @!P6 LOP3.LUT R23, R12, 0xfffffffe, RZ, 0xc0, !PT ;  /* 0xfffffffe0c17e812 */ /* 0x000fe200078ec0ff */
[----:B------:R-:W-:-:S04]  /*b540*/  @!P0 IMAD.WIDE R10, R11, 0x4, R4 ;  /* 0x000000040b0a8825 */ /* 0x000fc800078e0204 */
[--C-:B------:R-:W-:Y:S01]  /*b550*/  @!P1 IMAD.WIDE R12, R3, 0x4, R4.reuse ;  /* 0x00000004030c9825 */ /* 0x100fe200078e0204 */
[----:B------:R0:W-:Y:S03]  /*b560*/  @!P0 ST.E.64 desc[UR6][R10.64], R124 ;  /* 0x0000007c0a008985 */ /* 0x0001e6000c101b06 */
[--C-:B------:R-:W-:Y:S01]  /*b570*/  @!P3 IMAD.WIDE R16, R17, 0x4, R4.reuse ;  /* 0x000000041110b825 */ /* 0x100fe200078e0204 */
[----:B------:R0:W-:Y:S03]  /*b580*/  @!P1 ST.E.64 desc[UR6][R12.64], R128 ;  /* 0x000000800c009985 */ /* 0x0001e6000c101b06 */
[--C-:B------:R-:W-:Y:S01]  /*b590*/  @!P4 IMAD.WIDE R18, R19, 0x4, R4.reuse ;  /* 0x000000041312c825 */ /* 0x100fe200078e0204 */
[----:B------:R0:W-:Y:S03]  /*b5a0*/  @!P2 ST.E.64 desc[UR6][R14.64], R132 ;  /* 0x000000840e00a985 */ /* 0x0001e6000c101b06 */
[--C-:B------:R-:W-:Y:S01]  /*b5b0*/  @!P5 IMAD.WIDE R20, R21, 0x4, R4.reuse ;  /* 0x000000041514d825 */ /* 0x100fe200078e0204 */
[----:B------:R0:W-:Y:S03]  /*b5c0*/  @!P3 ST.E.64 desc[UR6][R16.64], R136 ;  /* 0x000000881000b985 */ /* 0x0001e6000c101b06 */
[----:B------:R-:W-:Y:S01]  /*b5d0*/  @!P6 IMAD.WIDE R4, R23, 0x4, R4 ;  /* 0x000000041704e825 */ /* 0x000fe200078e0204 */
[----:B------:R0:W-:Y:S04]  /*b5e0*/  @!P4 ST.E.64 desc[UR6][R18.64], R140 ;  /* 0x0000008c1200c985 */ /* 0x0001e8000c101b06 */
[----:B------:R0:W-:Y:S04]  /*b5f0*/  @!P5 ST.E.64 desc[UR6][R20.64], R144 ;  /* 0x000000901400d985 */ /* 0x0001e8000c101b06 */
[----:B------:R0:W-:Y:S02]  /*b600*/  @!P6 ST.E.64 desc[UR6][R4.64], R148 ;  /* 0x000000940400e985 */ /* 0x0001e4000c101b06 */
.L_x_35:
[----:B------:R-:W-:Y:S05]  /*b610*/  BSYNC B0 ;  /* 0x0000000000007941 */ /* 0x000fea0003800000 */
.L_x_34:
[----:B------:R-:W-:Y:S01]  /*b620*/  ISETP.GE.AND P0, PT, R9, R8, PT ;  /* 0x000000080900720c */ /* 0x000fe20003f06270 */
[----:B01----:R0:W1:Y:S04]  /*b630*/  SHFL.IDX PT, R5, R7, 0x1, 0x1c1f ;  /* 0x003c1f0007057f89 */ /* 0x00306800000e0000 */
[----:B----4-:R0:W2:Y:S08]  /*b640*/  SHFL.IDX PT, R4, R6, 0x1, 0x1c1f ;  /* 0x003c1f0006047f89 */ /* 0x0100b000000e0000 */
[----:B0-----:R-:W-:Y:S05]  /*b650*/  @P0 BRA `(.L_x_10) ;  /* 0x0000005400e00947 */ /* 0x001fea0003800000 */
[C---:B---3--:R-:W-:Y:S01]  /*b660*/  VIADD R0, R2.reuse, 0x8 ;  /* 0x0000000802007836 */ /* 0x048fe20000000000 */
[----:B------:R-:W-:Y:S01]  /*b670*/  ULDC UR4, c[0x0][0xac8] ;  /* 0x0002b20000047ab9 */ /* 0x000fe20000000800 */
[C---:B------:R-:W-:Y:S01]  /*b680*/  VIADD R3, R2.reuse, 0x10 ;  /* 0x0000001002037836 */ /* 0x040fe20000000000 */
[C---:B------:R-:W-:Y:S01]  /*b690*/  ISETP.GE.AND P0, PT, R2.reuse, UR4, PT ;  /* 0x0000000402007c0c */ /* 0x040fe2000bf06270 */
[----:B------:R-:W-:Y:S01]  /*b6a0*/  VIADD R12, R2, 0x18 ;  /* 0x00000018020c7836 */ /* 0x000fe20000000000 */
[----:B------:R-:W-:Y:S01]  /*b6b0*/  ISETP.GE.AND P1, PT, R0, UR4, PT ;  /* 0x0000000400007c0c */ /* 0x000fe2000bf26270 */
[----:B------:R-:W-:Y:S01]  /*b6c0*/  VIADD R13, R2, 0x20 ;  /* 0x00000020020d7836 */ /* 0x000fe20000000000 */
[----:B------:R-:W-:Y:S01]  /*b6d0*/  ISETP.GE.AND P2, PT, R3, UR4, PT ;  /* 0x0000000403007c0c */ /* 0x000fe2000bf46270 */
[----:B------:R-:W-:Y:S01]  /*b6e0*/  ULDC.64 UR6, c[0x0][0x208] ;  /* 0x0000820000067ab9 */ /* 0x000fe20000000a00 */
[----:B------:R-:W-:Y:S01]  /*b6f0*/  ISETP.GE.AND P5, PT, R12, UR4, PT ;  /* 0x000000040c007c0c */ /* 0x000fe2000bfa6270 */
[C---:B------:R-:W-:Y:S01]  /*b700*/  VIADD R14, R2.reuse, 0x38 ;  /* 0x00000038020e7836 */ /* 0x040fe20000000000 */
[----:B------:R-:W-:Y:S01]  /*b710*/  ISETP.GE.AND P6, PT, R13, UR4, PT ;  /* 0x000000040d007c0c */ /* 0x000fe2000bfc6270 */
[----:B------:R-:W-:-:S02]  /*b720*/  VIADD R15, R2, 0x40 ;  /* 0x00000040020f7836 */ /* 0x000fc40000000000 */
[C---:B------:R-:W-:Y:S02]  /*b730*/  VIADD R16, R2.reuse, 0x48 ;  /* 0x0000004802107836 */ /* 0x040fe40000000000 */
[--C-:B-12---:R-:W-:Y:S01]  /*b740*/  @!P0 IMAD.WIDE R6, R2, 0x4, R4.reuse ;  /* 0x0000000402068825 */ /* 0x106fe200078e0204 */
[----:B------:R-:W-:Y:S02]  /*b750*/  ISETP.GE.AND P3, PT, R15, UR4, PT ;  /* 0x000000040f007c0c */ /* 0x000fe4000bf66270 */
[----:B------:R-:W-:Y:S01]  /*b760*/  @!P1 LEA.HI R0, R0, R0, RZ, 0x1 ;  /* 0x0000000000009211 */ /* 0x000fe200078f08ff */
[----:B------:R-:W-:Y:S01]  /*b770*/  VIADD R18, R2, 0x50 ;  /* 0x0000005002127836 */ /* 0x000fe20000000000 */
[----:B------:R-:W-:Y:S01]  /*b780*/  @!P2 LEA.HI R3, R3, R3, RZ, 0x1 ;  /* 0x000000030303a211 */ /* 0x000fe200078f08ff */
[----:B------:R0:W-:Y:S01]  /*b790*/  @!P0 ST.E.64 desc[UR6][R6.64], R26 ;  /* 0x0000001a06008985 */ /* 0x0001e2000c101b06 */
[----:B------:R-:W-:Y:S01]  /*b7a0*/  @!P1 LOP3.LUT R9, R0, 0xfffffffe, RZ, 0xc0, !PT ;  /* 0xfffffffe00099812 */ /* 0x000fe200078ec0ff */
[C---:B------:R-:W-:Y:S01]  /*b7b0*/  VIADD R0, R2.reuse, 0x28 ;  /* 0x0000002802007836 */ /* 0x040fe20000000000 */
[----:B------:R-:W-:Y:S01]  /*b7c0*/  @!P2 LOP3.LUT R3, R3, 0xfffffffe, RZ, 0xc0, !PT ;  /* 0xfffffffe0303a812 */ /* 0x000fe200078ec0ff */
[----:B------:R-:W-:Y:S01]  /*b7d0*/  VIADD R19, R2, 0x58 ;  /* 0x0000005802137836 */ /* 0x000fe20000000000 */
[----:B------:R-:W-:Y:S01]  /*b7e0*/  ISETP.GE.AND P4, PT, R16, UR4, PT ;  /* 0x0000000410007c0c */ /* 0x000fe2000bf86270 */
[----:B------:R-:W-:Y:S01]  /*b7f0*/  @!P1 IMAD.WIDE R8, R9, 0x4, R4 ;  /* 0x0000000409089825 */ /* 0x000fe200078e0204 */
[----:B------:R-:W-:-:S02]  /*b800*/  ISETP.GE.AND P0, PT, R0, UR4, PT ;  /* 0x0000000400007c0c */ /* 0x000fc4000bf06270 */
[----:B------:R-:W-:Y:S01]  /*b810*/  @!P5 LEA.HI R12, R12, R12, RZ, 0x1 ;  /* 0x0000000c0c0cd211 */ /* 0x000fe200078f08ff */
[----:B------:R-:W-:Y:S01]  /*b820*/  @!P2 IMAD.WIDE R10, R3, 0x4, R4 ;  /* 0x00000004030aa825 */ /* 0x000fe200078e0204 */
[C---:B------:R-:W-:Y:S01]  /*b830*/  IADD3 R3, R2.reuse, 0x30, RZ ;  /* 0x0000003002037810 */ /* 0x040fe20007ffe0ff */
[----:B------:R1:W-:Y:S01]  /*b840*/  @!P1 ST.E.64 desc[UR6][R8.64], R30 ;  /* 0x0000001e08009985 */ /* 0x0003e2000c101b06 */
[----:B------:R-:W-:Y:S01]  /*b850*/  @!P6 LEA.HI R13, R13, R13, RZ, 0x1 ;  /* 0x0000000d0d0de211 */ /* 0x000fe200078f08ff */
[----:B------:R-:W-:Y:S01]  /*b860*/  VIADD R20, R2, 0x80 ;  /* 0x0000008002147836 */ /* 0x000fe20000000000 */
[----:B------:R-:W-:Y:S01]  /*b870*/  ISETP.GE.AND P1, PT, R3, UR4, PT ;  /* 0x0000000403007c0c */ /* 0x000fe2000bf26270 */
[----:B------:R2:W-:Y:S01]  /*b880*/  @!P2 ST.E.64 desc[UR6][R10.64], R34 ;  /* 0x000000220a00a985 */ /* 0x0005e2000c101b06 */
[----:B------:R-:W-:Y:S02]  /*b890*/  ISETP.GE.AND P2, PT, R14, UR4, PT ;  /* 0x000000040e007c0c */ /* 0x000fe4000bf46270 */
[----:B0-----:R-:W-:-:S02]  /*b8a0*/  @!P5 LOP3.LUT R7, R12, 0xfffffffe, RZ, 0xc0, !PT ;  /* 0xfffffffe0c07d812 */ /* 0x001fc400078ec0ff */
[----:B------:R-:W-:Y:S02]  /*b8b0*/  @!P0 LEA.HI R0, R0, R0, RZ, 0x1 ;  /* 0x0000000000008211 */ /* 0x000fe400078f08ff */
[----:B------:R-:W-:Y:S01]  /*b8c0*/  @!P3 LEA.HI R15, R15, R15, RZ, 0x1 ;  /* 0x0000000f0f0fb211 */ /* 0x000fe200078f08ff */
[--C-:B------:R-:W-:Y:S01]  /*b8d0*/  @!P5 IMAD.WIDE R6, R7, 0x4, R4.reuse ;  /* 0x000000040706d825 */ /* 0x100fe200078e0204 */
[----:B------:R-:W-:Y:S02]  /*b8e0*/  @!P4 LEA.HI R16, R16, R16, RZ, 0x1 ;  /* 0x000000101010c211 */ /* 0x000fe400078f08ff */
[----:B-1----:R-:W-:Y:S02]  /*b8f0*/  @!P6 LOP3.LUT R9, R13, 0xfffffffe, RZ, 0xc0, !PT ;  /* 0xfffffffe0d09e812 */ /* 0x002fe400078ec0ff */
[----:B------:R-:W-:Y:S01]  /*b900*/  @!P3 LOP3.LUT R15, R15, 0xfffffffe, RZ, 0xc0, !PT ;  /* 0xfffffffe0f0fb812 */ /* 0x000fe200078ec0ff */
[----:B------:R0:W-:Y:S01]  /*b910*/  @!P5 ST.E.64 desc[UR6][R6.64], R38 ;  /* 0x000000260600d985 */ /* 0x0001e2000c101b06 */
[----:B--2---:R-:W-:Y:S01]  /*b920*/  @!P1 LEA.HI R10, R3, R3, RZ, 0x1 ;  /* 0x00000003030a9211 */ /* 0x004fe200078f08ff */
[----:B------:R-:W-:Y:S01]  /*b930*/  @!P6 IMAD.WIDE R8, R9, 0x4, R4 ;  /* 0x000000040908e825 */ /* 0x000fe200078e0204 */
[----:B------:R-:W-:-:S02]  /*b940*/  @!P2 LEA.HI R14, R14, R14, RZ, 0x1 ;  /* 0x0000000e0e0ea211 */ /* 0x000fc400078f08ff */
[----:B------:R-:W-:Y:S01]  /*b950*/  @!P0 LOP3.LUT R3, R0, 0xfffffffe, RZ, 0xc0, !PT ;  /* 0xfffffffe00038812 */ /* 0x000fe200078ec0ff */
[----:B------:R-:W-:Y:S01]  /*b960*/  VIADD R0, R2, 0x60 ;  /* 0x0000006002007836 */ /* 0x000fe20000000000 */
[----:B------:R-:W-:Y:S01]  /*b970*/  @!P1 LOP3.LUT R11, R10, 0xfffffffe, RZ, 0xc0, !PT ;  /* 0xfffffffe0a0b9812 */ /* 0x000fe200078ec0ff */
[----:B------:R1:W-:Y:S01]  /*b980*/  @!P6 ST.E.64 desc[UR6][R8.64], R42 ;  /* 0x0000002a0800e985 */ /* 0x0003e2000c101b06 */
[----:B------:R-:W-:Y:S02]  /*b990*/  @!P2 LOP3.LUT R13, R14, 0xfffffffe, RZ, 0xc0, !PT ;  /* 0xfffffffe0e0da812 */ /* 0x000fe400078ec0ff */
[----:B------:R-:W-:Y:S01]  /*b9a0*/  @!P4 LOP3.LUT R17, R16, 0xfffffffe, RZ, 0xc0, !PT ;  /* 0xfffffffe1011c812 */ /* 0x000fe200078ec0ff */
[----:B------:R-:W-:Y:S01]  /*b9b0*/  VIADD R16, R2, 0x70 ;  /* 0x0000007002107836 */ /* 0x000fe20000000000 */
[----:B------:R-:W-:Y:S01]  /*b9c0*/  ISETP.GE.AND P5, PT, R18, UR4, PT ;  /* 0x0000000412007c0c */ /* 0x000fe2000bfa6270 */
[----:B0-----:R-:W-:Y:S01]  /*b9d0*/  @!P0 IMAD.WIDE R6, R3, 0x4, R4 ;  /* 0x0000000403068825 */ /* 0x001fe200078e0204 */
[----:B------:R-:W-:-:S02]  /*b9e0*/  ISETP.GE.AND P6, PT, R19, UR4, PT ;  /* 0x0000000413007c0c */ /* 0x000fc4000bfc6270 */
[----:B------:R-:W-:Y:S02]  /*b9f0*/  IADD3 R3, R2, 0x68, RZ ;  /* 0x0000006802037810 */ /* 0x000fe40007ffe0ff */
[----:B------:R0:W-:Y:S01]  /*ba00*/  @!P0 ST.E.64 desc[UR6][R6.64], R46 ;  /* 0x0000002e06008985 */ /* 0x0001e2000c101b06 */
[----:B------:R-:W-:Y:S01]  /*ba10*/  ISETP.GE.AND P0, PT, R20, UR4, PT ;  /* 0x0000000414007c0c */ /* 0x000fe2000bf06270 */
[----:B-1----:R-:W-:-:S04]  /*ba20*/  @!P1 IMAD.WIDE R8, R11, 0x4, R4 ;  /* 0x000000040b089825 */ /* 0x002fc800078e0204 */
[--C-:B------:R-:W-:Y:S01]  /*ba30*/  @!P2 IMAD.WIDE R10, R13, 0x4, R4.reuse ;  /* 0x000000040d0aa825 */ /* 0x100fe200078e0204 */
[----:B------:R1:W-:Y:S01]  /*ba40*/  @!P1 ST.E.64 desc[UR6][R8.64], R50 ;  /* 0x0000003208009985 */ /* 0x0003e2000c101b06 */
[----:B------:R-:W-:Y:S02]  /*ba50*/  @!P5 LEA.HI R18, R18, R18, RZ, 0x1 ;  /* 0x000000121212d211 */ /* 0x000fe400078f08ff */
[--C-:B------:R-:W-:Y:S01]  /*ba60*/  @!P3 IMAD.WIDE R12, R15, 0x4, R4.reuse ;  /* 0x000000040f0cb825 */ /* 0x100fe200078e0204 */
[----:B------:R2:W-:Y:S01]  /*ba70*/  @!P2 ST.E.64 desc[UR6][R10.64], R54 ;  /* 0x000000360a00a985 */ /* 0x0005e2000c101b06 */
[----:B------:R-:W-:Y:S02]  /*ba80*/  ISETP.GE.AND P2, PT, R16, UR4, PT ;  /* 0x0000000410007c0c */ /* 0x000fe4000bf46270 */
[----:B------:R-:W-:Y:S01]  /*ba90*/  @!P4 IMAD.WIDE R14, R17, 0x4, R4 ;  /* 0x00000004110ec825 */ /* 0x000fe200078e0204 */
[----:B------:R3:W-:Y:S01]  /*baa0*/  @!P3 ST.E.64 desc[UR6][R12.64], R58 ;  /* 0x0000003a0c00b985 */ /* 0x0007e2000c101b06 */
[----:B------:R-:W-:-:S02]  /*bab0*/  ISETP.GE.AND P3, PT, R3, UR4, PT ;  /* 0x0000000403007c0c */ /* 0x000fc4000bf66270 */
[----:B------:R-:W-:Y:S01]  /*bac0*/  VIADD R17, R2, 0x78 ;  /* 0x0000007802117836 */ /* 0x000fe20000000000 */
[----:B------:R4:W-:Y:S01]  /*bad0*/  @!P4 ST.E.64 desc[UR6][R14.64], R62 ;  /* 0x0000003e0e00c985 */ /* 0x0009e2000c101b06 */
[----:B------:R-:W-:Y:S02]  /*bae0*/  ISETP.GE.AND P4, PT, R0, UR4, PT ;  /* 0x0000000400007c0c */ /* 0x000fe4000bf86270 */
[----:B------:R-:W-:Y:S02]  /*baf0*/  @!P6 LEA.HI R19, R19, R19, RZ, 0x1 ;  /* 0x000000131313e211 */ /* 0x000fe400078f08ff */
[----:B------:R-:W-:Y:S02]  /*bb00*/  ISETP.GE.AND P1, PT, R17, UR4, PT ;  /* 0x0000000411007c0c */ /* 0x000fe4000bf26270 */
[----:B0-----:R-:W-:Y:S01]  /*bb10*/  @!P5 LOP3.LUT R7, R18, 0xfffffffe, RZ, 0xc0, !PT ;  /* 0xfffffffe1207d812 */ /* 0x001fe200078ec0ff */
[C---:B------:R-:W-:Y:S01]  /*bb20*/  VIADD R18, R2.reuse, 0x88 ;  /* 0x0000008802127836 */ /* 0x040fe20000000000 */
[----:B-1----:R-:W-:Y:S01]  /*bb30*/  @!P6 LOP3.LUT R9, R19, 0xfffffffe, RZ, 0xc0, !PT ;  /* 0xfffffffe1309e812 */ /* 0x002fe200078ec0ff */
[----:B------:R-:W-:Y:S01]  /*bb40*/  VIADD R19, R2, 0x90 ;  /* 0x0000009002137836 */ /* 0x000fe20000000000 */
[----:B--2---:R-:W-:Y:S01]  /*bb50*/  @!P3 LEA.HI R10, R3, R3, RZ, 0x1 ;  /* 0x00000003030ab211 */ /* 0x004fe200078f08ff */
[----:B------:R-:W-:Y:S01]  /*bb60*/  @!P5 IMAD.WIDE R6, R7, 0x4, R4 ;  /* 0x000000040706d825 */ /* 0x000fe200078e0204 */
[----:B------:R-:W-:-:S02]  /*bb70*/  @!P2 LEA.HI R16, R16, R16, RZ, 0x1 ;  /* 0x000000101010a211 */ /* 0x000fc400078f08ff */
[----:B------:R-:W-:Y:S01]  /*bb80*/  @!P4 LEA.HI R0, R0, R0, RZ, 0x1 ;  /* 0x000000000000c211 */ /* 0x000fe200078f08ff */
[----:B------:R-:W-:Y:S01]  /*bb90*/  @!P6 IMAD.WIDE R8, R9, 0x4, R4 ;  /* 0x000000040908e825 */ /* 0x000fe200078e0204 */
[----:B------:R-:W-:Y:S01]  /*bba0*/  @!P0 LEA.HI R20, R20, R20, RZ, 0x1 ;  /* 0x0000001414148211 */ /* 0x000fe200078f08ff */
[----:B------:R0:W-:Y:S01]  /*bbb0*/  @!P5 ST.E.64 desc[UR6][R6.64], R66 ;  /* 0x000000420600d985 */ /* 0x0001e2000c101b06 */
[----:B------:R-:W-:Y:S02]  /*bbc0*/  @!P1 LEA.HI R17, R17, R17, RZ, 0x1 ;  /* 0x0000001111119211 */ /* 0x000fe400078f08ff */
[----:B------:R-:W-:Y:S01]  /*bbd0*/  @!P4 LOP3.LUT R3, R0, 0xfffffffe, RZ, 0xc0, !PT ;  /* 0xfffffffe0003c812 */ /* 0x000fe200078ec0ff */
[----:B------:R1:W-:Y:S01]  /*bbe0*/  @!P6 ST.E.64 desc[UR6][R8.64], R70 ;  /* 0x000000460800e985 */ /* 0x0003e2000c101b06 */
[----:B------:R-:W-:Y:S01]  /*bbf0*/  @!P3 LOP3.LUT R11, R10, 0xfffffffe, RZ, 0xc0, !PT ;  /* 0xfffffffe0a0bb812 */ /* 0x000fe200078ec0ff */
[----:B------:R-:W-:Y:S01]  /*bc00*/  VIADD R0, R2, 0x98 ;  /* 0x0000009802007836 */ /* 0x000fe20000000000 */
[----:B---3--:R-:W-:Y:S01]  /*bc10*/  @!P2 LOP3.LUT R13, R16, 0xfffffffe, RZ, 0xc0, !PT ;  /* 0xfffffffe100da812 */ /* 0x008fe200078ec0ff */
[----:B------:R-:W-:Y:S01]  /*bc20*/  VIADD R16, R2, 0xa8 ;  /* 0x000000a802107836 */ /* 0x000fe20000000000 */
[----:B------:R-:W-:-:S02]  /*bc30*/  @!P1 LOP3.LUT R17, R17, 0xfffffffe, RZ, 0xc0, !PT ;  /* 0xfffffffe11119812 */ /* 0x000fc400078ec0ff */
[----:B----4-:R-:W-:Y:S01]  /*bc40*/  @!P0 LOP3.LUT R15, R20, 0xfffffffe, RZ, 0xc0, !PT ;  /* 0xfffffffe140f8812 */ /* 0x010fe200078ec0ff */
[----:B------:R-:W-:Y:S01]  /*bc50*/  VIADD R20, R2, 0xb8 ;  /* 0x000000b802147836 */ /* 0x000fe20000000000 */
[----:B------:R-:W-:Y:S01]  /*bc60*/  ISETP.GE.AND P6, PT, R18, UR4, PT ;  /* 0x0000000412007c0c */ /* 0x000fe2000bfc6270 */
[--C-:B0-----:R-:W-:Y:S01]  /*bc70*/  @!P4 IMAD.WIDE R6, R3, 0x4, R4.reuse ;  /* 0x000000040306c825 */ /* 0x101fe200078e0204 */
[----:B------:R-:W-:Y:S02]  /*bc80*/  ISETP.GE.AND P5, PT, R19, UR4, PT ;  /* 0x0000000413007c0c */ /* 0x000fe4000bfa6270 */
[----:B------:R-:W-:Y:S01]  /*bc90*/  IADD3 R3, R2, 0xa0, RZ ;  /* 0x000000a002037810 */ /* 0x000fe20007ffe0ff */
[--C-:B-1----:R-:W-:Y:S01]  /*bca0*/  @!P3 IMAD.WIDE R8, R11, 0x4, R4.reuse ;  /* 0x000000040b08b825 */ /* 0x102fe200078e0204 */
[----:B------:R0:W-:Y:S02]  /*bcb0*/  @!P4 ST.E.64 desc[UR6][R6.64], R74 ;  /* 0x0000004a0600c985 */ /* 0x0001e4000c101b06 */
[----:B------:R-:W-:Y:S01]  /*bcc0*/  ISETP.GE.AND P4, PT, R3, UR4, PT ;  /* 0x0000000403007c0c */ /* 0x000fe2000bf86270 */
[----:B------:R-:W-:Y:S01]  /*bcd0*/  @!P2 IMAD.WIDE R10, R13, 0x4, R4 ;  /* 0x000000040d0aa825 */ /* 0x000fe200078e0204 */
[----:B------:R1:W-:Y:S01]  /*bce0*/  @!P3 ST.E.64 desc[UR6][R8.64], R78 ;  /* 0x0000004e0800b985 */ /* 0x0003e2000c101b06 */
[----:B------:R-:W-:-:S02]  /*bcf0*/  ISETP.GE.AND P3, PT, R16, UR4, PT ;  /* 0x0000000410007c0c */ /* 0x000fc4000bf66270 */
[--C-:B------:R-:W-:Y:S01]  /*bd00*/  @!P1 IMAD.WIDE R12, R17, 0x4, R4.reuse ;  /* 0x00000004110c9825 */ /* 0x100fe200078e0204 */
[----:B------:R2:W-:Y:S01]  /*bd10*/  @!P2 ST.E.64 desc[UR6][R10.64], R82 ;  /* 0x000000520a00a985 */ /* 0x0005e2000c101b06 */
[----:B------:R-:W-:Y:S02]  /*bd20*/  @!P6 LEA.HI R18, R18, R18, RZ, 0x1 ;  /* 0x000000121212e211 */ /* 0x000fe400078f08ff */
[----:B------:R-:W-:Y:S01]  /*bd30*/  @!P0 IMAD.WIDE R14, R15, 0x4, R4 ;  /* 0x000000040f0e8825 */ /* 0x000fe200078e0204 */
[----:B------:R3:W-:Y:S01]  /*bd40*/  @!P1 ST.E.64 desc[UR6][R12.64], R86 ;  /* 0x000000560c009985 */ /* 0x0007e2000c101b06 */
[----:B------:R-:W-:Y:S02]  /*bd50*/  ISETP.GE.AND P1, PT, R20, UR4, PT ;  /* 0x0000000414007c0c */ /* 0x000fe4000bf26270 */
[----:B------:R-:W-:Y:S01]  /*bd60*/  VIADD R17, R2, 0xb0 ;  /* 0x000000b002117836 */ /* 0x000fe20000000000 */
[----:B------:R4:W-:Y:S01]  /*bd70*/  @!P0 ST.E.64 desc[UR6][R14.64], R90 ;  /* 0x0000005a0e008985 */ /* 0x0009e2000c101b06 */
[----:B------:R-:W-:-:S02]  /*bd80*/  ISETP.GE.AND P0, PT, R0, UR4, PT ;  /* 0x0000000400007c0c */ /* 0x000fc4000bf06270 */
        /* <DEDUP_REMOVED lines=28> */
[----:B------:R0:W-:Y:S01]  /*bf50*/  @!P0 ST.E.64 desc[UR6][R6.64], R102 ;  /* 0x0000006606008985 */ /* 0x0001e2000c101b06 */
[----:B------:R-:W-:Y:S02]  /*bf60*/  ISETP.GE.AND P0, PT, R0, UR4, PT ;  /* 0x0000000400007c0c */ /* 0x000fe4000bf06270 */
[----:B------:R-:W-:Y:S01]  /*bf70*/  @!P3 IMAD.WIDE R10, R13, 0x4, R4 ;  /* 0x000000040d0ab825 */ /* 0x000fe200078e0204 */
[----:B------:R1:W-:Y:S01]  /*bf80*/  @!P4 ST.E.64 desc[UR6][R8.64], R106 ;  /* 0x0000006a0800c985 */ /* 0x0003e2000c101b06 */
[----:B------:R-:W-:-:S02]  /*bf90*/  ISETP.GE.AND P4, PT, R20, UR4, PT ;  /* 0x0000000414007c0c */ /* 0x000fc4000bf86270 */
[--C-:B------:R-:W-:Y:S01]  /*bfa0*/  @!P2 IMAD.WIDE R12, R17, 0x4, R4.reuse ;  /* 0x00000004110ca825 */ /* 0x100fe200078e0204 */
[----:B------:R2:W-:Y:S01]  /*bfb0*/  @!P3 ST.E.64 desc[UR6][R10.64], R110 ;  /* 0x0000006e0a00b985 */ /* 0x0005e2000c101b06 */
[----:B------:R-:W-:Y:S02]  /*bfc0*/  @!P5 LEA.HI R18, R18, R18, RZ, 0x1 ;  /* 0x000000121212d211 */ /* 0x000fe400078f08ff */
[----:B------:R-:W-:Y:S01]  /*bfd0*/  @!P1 IMAD.WIDE R14, R15, 0x4, R4 ;  /* 0x000000040f0e9825 */ /* 0x000fe200078e0204 */
[----:B------:R-:W-:Y:S01]  /*bfe0*/  @!P2 ST.E.64 desc[UR6][R12.64], R114 ;  /* 0x000000720c00a985 */ /* 0x000fe2000c101b06 */
[----:B------:R-:W-:Y:S02]  /*bff0*/  ISETP.GE.AND P2, PT, R16, UR4, PT ;  /* 0x0000000410007c0c */ /* 0x000fe4000bf46270 */
[C---:B------:R-:W-:Y:S01]  /*c000*/  VIADD R17, R2.reuse, 0xe8 ;  /* 0x000000e802117836 */ /* 0x040fe20000000000 */
[----:B------:R-:W-:Y:S01]  /*c010*/  @!P1 ST.E.64 desc[UR6][R14.64], R118 ;  /* 0x000000760e009985 */ /* 0x000fe2000c101b06 */
[----:B------:R-:W-:Y:S01]  /*c020*/  ISETP.GE.AND P1, PT, R3, UR4, PT ;  /* 0x0000000403007c0c */ /* 0x000fe2000bf26270 */
[----:B------:R-:W-:Y:S01]  /*c030*/  VIADD R2, R2, 0xf8 ;  /* 0x000000f802027836 */ /* 0x000fe20000000000 */
[----:B0-----:R-:W-:-:S02]  /*c040*/  @!P5 LOP3.LUT R7, R18, 0xfffffffe, RZ, 0xc0, !PT ;  /* 0xfffffffe1207d812 */ /* 0x001fc400078ec0ff */
[----:B------:R-:W-:Y:S02]  /*c050*/  @!P6 LEA.HI R19, R19, R19, RZ, 0x1 ;  /* 0x000000131313e211 */ /* 0x000fe400078f08ff */
[----:B------:R-:W-:Y:S01]  /*c060*/  ISETP.GE.AND P3, PT, R17, UR4, PT ;  /* 0x0000000411007c0c */ /* 0x000fe2000bf66270 */
[--C-:B------:R-:W-:Y:S01]  /*c070*/  @!P5 IMAD.WIDE R6, R7, 0x4, R4.reuse ;  /* 0x000000040706d825 */ /* 0x100fe200078e0204 */
[----:B------:R-:W-:Y:S02]  /*c080*/  @!P0 LEA.HI R0, R0, R0, RZ, 0x1 ;  /* 0x0000000000008211 */ /* 0x000fe400078f08ff */
[----:B-1----:R-:W-:Y:S02]  /*c090*/  @!P6 LOP3.LUT R9, R19, 0xfffffffe, RZ, 0xc0, !PT ;  /* 0xfffffffe1309e812 */ /* 0x002fe400078ec0ff */
[----:B------:R0:W-:Y:S01]  /*c0a0*/  @!P5 ST.E.64 desc[UR6][R6.64], R122 ;  /* 0x0000007a0600d985 */ /* 0x0001e2000c101b06 */
[----:B--2---:R-:W-:Y:S02]  /*c0b0*/  @!P1 LEA.HI R10, R3, R3, RZ, 0x1 ;  /* 0x00000003030a9211 */ /* 0x004fe400078f08ff */
[----:B------:R-:W-:Y:S01]  /*c0c0*/  @!P0 LOP3.LUT R3, R0, 0xfffffffe, RZ, 0xc0, !PT ;  /* 0xfffffffe00038812 */ /* 0x000fe200078ec0ff */
[----:B------:R-:W-:Y:S01]  /*c0d0*/  @!P6 IMAD.WIDE R8, R9, 0x4, R4 ;  /* 0x000000040908e825 */ /* 0x000fe200078e0204 */
[----:B------:R-:W-:-:S02]  /*c0e0*/  @!P2 LEA.HI R16, R16, R16, RZ, 0x1 ;  /* 0x000000101010a211 */ /* 0x000fc400078f08ff */
[----:B------:R-:W-:Y:S02]  /*c0f0*/  @!P3 LEA.HI R17, R17, R17, RZ, 0x1 ;  /* 0x000000111111b211 */ /* 0x000fe400078f08ff */
[----:B------:R1:W-:Y:S01]  /*c100*/  @!P6 ST.E.64 desc[UR6][R8.64], R126 ;  /* 0x0000007e0800e985 */ /* 0x0003e2000c101b06 */
[----:B------:R-:W-:Y:S02]  /*c110*/  @!P4 LEA.HI R20, R20, R20, RZ, 0x1 ;  /* 0x000000141414c211 */ /* 0x000fe400078f08ff */
[----:B------:R-:W-:Y:S01]  /*c120*/  @!P1 LOP3.LUT R11, R10, 0xfffffffe, RZ, 0xc0, !PT ;  /* 0xfffffffe0a0b9812 */ /* 0x000fe200078ec0ff */
[----:B0-----:R-:W-:Y:S01]  /*c130*/  @!P0 IMAD.WIDE R6, R3, 0x4, R4 ;  /* 0x0000000403068825 */ /* 0x001fe200078e0204 */
[----:B------:R-:W-:Y:S02]  /*c140*/  @!P2 LOP3.LUT R13, R16, 0xfffffffe, RZ, 0xc0, !PT ;  /* 0xfffffffe100da812 */ /* 0x000fe400078ec0ff */
[----:B------:R-:W-:Y:S02]  /*c150*/  @!P3 LOP3.LUT R17, R17, 0xfffffffe, RZ, 0xc0, !PT ;  /* 0xfffffffe1111b812 */ /* 0x000fe400078ec0ff */
[----:B------:R0:W-:Y:S01]  /*c160*/  @!P0 ST.E.64 desc[UR6][R6.64], R130 ;  /* 0x0000008206008985 */ /* 0x0001e2000c101b06 */
[----:B------:R-:W-:-:S02]  /*c170*/  ISETP.GE.AND P0, PT, R2, UR4, PT ;  /* 0x0000000402007c0c */ /* 0x000fc4000bf06270 */
[----:B------:R-:W-:Y:S01]  /*c180*/  @!P4 LOP3.LUT R15, R20, 0xfffffffe, RZ, 0xc0, !PT ;  /* 0xfffffffe140fc812 */ /* 0x000fe200078ec0ff */
[----:B-1----:R-:W-:-:S04]  /*c190*/  @!P1 IMAD.WIDE R8, R11, 0x4, R4 ;  /* 0x000000040b089825 */ /* 0x002fc800078e0204 */
[--C-:B------:R-:W-:Y:S01]  /*c1a0*/  @!P2 IMAD.WIDE R10, R13, 0x4, R4.reuse ;  /* 0x000000040d0aa825 */ /* 0x100fe200078e0204 */
[----:B------:R0:W-:Y:S03]  /*c1b0*/  @!P1 ST.E.64 desc[UR6][R8.64], R134 ;  /* 0x0000008608009985 */ /* 0x0001e6000c101b06 */
[--C-:B------:R-:W-:Y:S01]  /*c1c0*/  @!P3 IMAD.WIDE R12, R17, 0x4, R4.reuse ;  /* 0x00000004110cb825 */ /* 0x100fe200078e0204 */
[----:B------:R0:W-:Y:S03]  /*c1d0*/  @!P2 ST.E.64 desc[UR6][R10.64], R138 ;  /* 0x0000008a0a00a985 */ /* 0x0001e6000c101b06 */
[----:B------:R-:W-:Y:S01]  /*c1e0*/  @!P4 IMAD.WIDE R14, R15, 0x4, R4 ;  /* 0x000000040f0ec825 */ /* 0x000fe200078e0204 */
[----:B------:R0:W-:Y:S04]  /*c1f0*/  @!P3 ST.E.64 desc[UR6][R12.64], R142 ;  /* 0x0000008e0c00b985 */ /* 0x0001e8000c101b06 */
[----:B------:R0:W-:Y:S01]  /*c200*/  @!P4 ST.E.64 desc[UR6][R14.64], R146 ;  /* 0x000000920e00c985 */ /* 0x0001e2000c101b06 */
[----:B------:R-:W-:Y:S05]  /*c210*/  @P0 BRA `(.L_x_10) ;  /* 0x0000004800f00947 */ /* 0x000fea0003800000 */
[----:B------:R-:W-:Y:S01]  /*c220*/  LEA.HI R2, R2, R2, RZ, 0x1 ;  /* 0x0000000202027211 */ /* 0x000fe200078f08ff */
[----:B------:R-:W-:-:S03]  /*c230*/  ULDC.64 UR4, c[0x0][0x208] ;  /* 0x0000820000047ab9 */ /* 0x000fc60000000a00 */
[----:B------:R-:W-:-:S05]  /*c240*/  LOP3.LUT R3, R2, 0xfffffffe, RZ, 0xc0, !PT ;  /* 0xfffffffe02037812 */ /* 0x000fca00078ec0ff */
[----:B------:R-:W-:-:S05]  /*c250*/  IMAD.WIDE R4, R3, 0x4, R4 ;  /* 0x0000000403047825 */ /* 0x000fca00078e0204 */
[----:B------:R1:W-:Y:S01]  /*c260*/  ST.E.64 desc[UR4][R4.64], R150 ;  /* 0x0000009604007985 */ /* 0x0003e2000c101b04 */
[----:B------:R-:W-:Y:S05]  /*c270*/  BRA `(.L_x_10) ;  /* 0x0000004800d87947 */ /* 0x000fea0003800000 */
.L_x_33:
[----:B------:R-:W0:Y:S02]  /*c280*/  S2R R0, SR_TID.X ;  /* 0x0000000000007919 */ /* 0x000e240000002100 */
[----:B0-----:R-:W-:-:S05]  /*c290*/  VIADD R2, R0, 0xffffff80 ;  /* 0xffffff8000027836 */ /* 0x001fca0000000000 */
[----:B------:R-:W-:-:S13]  /*c2a0*/  ISETP.GT.AND P0, PT, R2, 0x7f, PT ;  /* 0x0000007f0200780c */ /* 0x000fda0003f04270 */
[----:B------:R-:W-:Y:S05]  /*c2b0*/  @P0 BRA `(.L_x_10) ;  /* 0x0000004800c80947 */ /* 0x000fea0003800000 */
[----:B------:R-:W0:Y:S01]  /*c2c0*/  S2R R3, SR_CTAID.X ;  /* 0x0000000000037919 */ /* 0x000e220000002500 */
[----:B------:R-:W1:Y:S01]  /*c2d0*/  LDC R6, c[0x0][0xbe8] ;  /* 0x0002fa00ff067b82 */ /* 0x000e620000000800 */
[----:B------:R-:W-:Y:S01]  /*c2e0*/  ULDC UR4, c[0x0][0xa88] ;  /* 0x0002a20000047ab9 */ /* 0x000fe20000000800 */
[----:B0-----:R-:W-:Y:S02]  /*c2f0*/  IMAD R0, R3, 0x80, R0 ;  /* 0x0000008003007824 */ /* 0x001fe400078e0200 */
[----:B-1----:R-:W-:-:S03]  /*c300*/  IMAD R3, R6, UR4, RZ ;  /* 0x0000000406037c24 */ /* 0x002fc6000f8e02ff */
[----:B------:R-:W-:-:S04]  /*c310*/  IADD3 R0, R0, -0x80, RZ ;  /* 0xffffff8000007810 */ /* 0x000fc80007ffe0ff */
[----:B------:R-:W-:-:S13]  /*c320*/  ISETP.GE.AND P0, PT, R0, R3, PT ;  /* 0x000000030000720c */ /* 0x000fda0003f06270 */
[----:B------:R-:W-:Y:S05]  /*c330*/  @P0 BRA `(.L_x_10) ;  /* 0x0000004800a80947 */ /* 0x000fea0003800000 */
[----:B------:R-:W-:Y:S01]  /*c340*/  ISETP.NE.AND P0, PT, R6, 0x1, PT ;  /* 0x000000010600780c */ /* 0x000fe20003f05270 */
[----:B------:R-:W0:Y:S01]  /*c350*/  S2UR UR4, SR_CTAID.Z ;  /* 0x00000000000479c3 */ /* 0x000e220000002700 */
[----:B------:R-:W-:Y:S01]  /*c360*/  SHF.R.S32.HI R5, RZ, 0x1f, R18 ;  /* 0x0000001fff057819 */ /* 0x000fe20000011412 */
[----:B------:R-:W-:Y:S01]  /*c370*/  ULDC.64 UR6, c[0x0][0xbd0] ;  /* 0x0002f40000067ab9 */ /* 0x000fe20000000a00 */
[----:B------:R-:W-:Y:S01]  /*c380*/  ULDC.64 UR10, c[0x0][0x208] ;  /* 0x00008200000a7ab9 */ /* 0x000fe20000000a00 */
[----:B------:R-:W-:-:S04]  /*c390*/  IMAD.WIDE.U32 R2, R18, UR6, RZ ;  /* 0x0000000612027c25 */ /* 0x000fc8000f8e00ff */
[----:B------:R-:W1:Y:S01]  /*c3a0*/  LDC.64 R12, c[0x0][0xbd8] ;  /* 0x0002f600ff0c7b82 */ /* 0x000e620000000a00 */
[----:B------:R-:W-:-:S04]  /*c3b0*/  IMAD R5, R5, UR6, RZ ;  /* 0x0000000605057c24 */ /* 0x000fc8000f8e02ff */
[----:B------:R-:W-:Y:S02]  /*c3c0*/  IMAD R5, R18, UR7, R5 ;  /* 0x0000000712057c24 */ /* 0x000fe4000f8e0205 */
[----:B------:R-:W-:Y:S01]  /*c3d0*/  IMAD.MOV R18, RZ, RZ, -R18 ;  /* 0x000000ffff127224 */ /* 0x000fe200078e0a12 */
[----:B------:R-:W2:Y:S01]  /*c3e0*/  @P0 LDC R9, c[0x0][0xbec] ;  /* 0x0002fb00ff090b82 */ /* 0x000ea20000000800 */
[----:B------:R-:W-:Y:S02]  /*c3f0*/  IMAD.IADD R3, R3, 0x1, R5 ;  /* 0x0000000103037824 */ /* 0x000fe400078e0205 */
[----:B------:R-:W-:-:S05]  /*c400*/  IMAD.MOV.U32 R5, RZ, RZ, R0 ;  /* 0x000000ffff057224 */ /* 0x000fca00078e0000 */
[----:B------:R-:W3:Y:S01]  /*c410*/  S2UR UR8, SR_CTAID.Y ;  /* 0x00000000000879c3 */ /* 0x000ee20000002600 */
[----:B0-----:R-:W-:-:S07]  /*c420*/  USHF.R.S32.HI UR5, URZ, 0x1f, UR4 ;  /* 0x0000001f3f057899 */ /* 0x001fce0008011404 */
[----:B------:R-:W3:Y:S01]  /*c430*/  LDC R7, c[0x0][0xc50] ;  /* 0x00031400ff077b82 */ /* 0x000ee20000000800 */
[C---:B-1----:R-:W-:Y:S02]  /*c440*/  IMAD R8, R12.reuse, UR5, RZ ;  /* 0x000000050c087c24 */ /* 0x042fe4000f8e02ff */
[----:B------:R-:W-:-:S04]  /*c450*/  IMAD.WIDE.U32 R2, R12, UR4, R2 ;  /* 0x000000040c027c25 */ /* 0x000fc8000f8e0002 */
[----:B------:R-:W-:Y:S01]  /*c460*/  IMAD R13, R13, UR4, R8 ;  /* 0x000000040d0d7c24 */ /* 0x000fe2000f8e0208 */
[----:B------:R-:W0:Y:S01]  /*c470*/  @P0 LDC R11, c[0x0][0xbf0] ;  /* 0x0002fc00ff0b0b82 */ /* 0x000e220000000800 */
[----:B--2---:R-:W-:Y:S01]  /*c480*/  @P0 IMAD.HI.U32 R4, R0, R9, RZ ;  /* 0x0000000900040227 */ /* 0x004fe200078e00ff */
[----:B------:R-:W-:-:S03]  /*c490*/  ULDC.64 UR4, c[0x0][0xbe0] ;  /* 0x0002f80000047ab9 */ /* 0x000fc60000000a00 */
[----:B------:R-:W-:Y:S02]  /*c4a0*/  IMAD.IADD R3, R13, 0x1, R3 ;  /* 0x000000010d037824 */ /* 0x000fe400078e0203 */
[----:B---3--:R-:W-:-:S04]  /*c4b0*/  IMAD R9, R7, R18, UR8 ;  /* 0x0000000807097e24 */ /* 0x008fc8000f8e0212 */
[----:B------:R-:W-:Y:S01]  /*c4c0*/  IMAD.WIDE.U32 R2, R9, UR4, R2 ;  /* 0x0000000409027c25 */ /* 0x000fe2000f8e0002 */
[----:B0-----:R-:W-:Y:S02]  /*c4d0*/  @P0 SHF.R.U32.HI R5, RZ, R11, R4 ;  /* 0x0000000bff050219 */ /* 0x001fe40000011604 */
[----:B------:R-:W-:Y:S02]  /*c4e0*/  SHF.R.S32.HI R4, RZ, 0x1f, R9 ;  /* 0x0000001fff047819 */ /* 0x000fe40000011409 */
[----:B------:R-:W-:Y:S01]  /*c4f0*/  IADD3 R2, P0, R5, R2, RZ ;  /* 0x0000000205027210 */ /* 0x000fe20007f1e0ff */
[----:B------:R-:W-:Y:S02]  /*c500*/  IMAD.MOV R7, RZ, RZ, -R5 ;  /* 0x000000ffff077224 */ /* 0x000fe400078e0a05 */
[----:B------:R-:W-:Y:S02]  /*c510*/  IMAD R4, R4, UR4, RZ ;  /* 0x0000000404047c24 */ /* 0x000fe4000f8e02ff */
[----:B------:R-:W-:-:S02]  /*c520*/  IMAD R7, R6, R7, R0 ;  /* 0x0000000706077224 */ /* 0x000fc400078e0200 */
[----:B------:R-:W-:Y:S01]  /*c530*/  IMAD R4, R9, UR5, R4 ;  /* 0x0000000509047c24 */ /* 0x000fe2000f8e0204 */
[----:B------:R-:W-:Y:S01]  /*c540*/  SHF.R.S32.HI R9, RZ, 0x1f, R5 ;  /* 0x0000001fff097819 */ /* 0x000fe20000011405 */
[----:B------:R-:W-:Y:S01]  /*c550*/  ULDC.64 UR4, c[0x0][0xbc8] ;  /* 0x0002f20000047ab9 */ /* 0x000fe20000000a00 */
[----:B------:R-:W-:Y:S02]  /*c560*/  SHF.R.S32.HI R0, RZ, 0x1f, R7 ;  /* 0x0000001fff007819 */ /* 0x000fe40000011407 */
[----:B------:R-:W-:-:S03]  /*c570*/  IADD3.X R3, R9, R3, R4, P0, !PT ;  /* 0x0000000309037210 */ /* 0x000fc600007fe404 */
[----:B------:R-:W-:Y:S02]  /*c580*/  IMAD R0, R0, UR4, RZ ;  /* 0x0000000400007c24 */ /* 0x000fe4000f8e02ff */
[----:B------:R-:W-:-:S04]  /*c590*/  IMAD.WIDE.U32 R2, R7, UR4, R2 ;  /* 0x0000000407027c25 */ /* 0x000fc8000f8e0002 */
[----:B------:R-:W-:Y:S01]  /*c5a0*/  IMAD R5, R7, UR5, R0 ;  /* 0x0000000507057c24 */ /* 0x000fe2000f8e0200 */
[----:B------:R-:W-:Y:S02]  /*c5b0*/  ULDC.64 UR4, c[0x0][0xba8] ;  /* 0x0002ea0000047ab9 */ /* 0x000fe40000000a00 */
[----:B------:R-:W-:Y:S01]  /*c5c0*/  LEA R4, P0, R2, UR4, 0x2 ;  /* 0x0000000402047c11 */ /* 0x000fe2000f8010ff */
[----:B------:R-:W-:-:S05]  /*c5d0*/  IMAD.IADD R3, R3, 0x1, R5 ;  /* 0x0000000103037824 */ /* 0x000fca00078e0205 */
[----:B------:R-:W-:Y:S02]  /*c5e0*/  LEA.HI.X R5, R2, UR5, R3, 0x2, P0 ;  /* 0x0000000502057c11 */ /* 0x000fe400080f1403 */
[----:B------:R-:W-:-:S05]  /*c5f0*/  MOV R3, 0xff800000 ;  /* 0xff80000000037802 */ /* 0x000fca0000000f00 */
[----:B------:R4:W-:Y:S01]  /*c600*/  STG.E desc[UR10][R4.64], R3 ;  /* 0x0000000304007986 */ /* 0x0009e2000c10190a */
[----:B------:R-:W-:Y:S05]  /*c610*/  BRA `(.L_x_10) ;  /* 0x0000004400f07947 */ /* 0x000fea0003800000 */
.L_x_8:
[----:B------:R-:W-:-:S08]  /*c620*/  NOP ;  /* 0x0000000000007918 */ /* 0x000fd00000000000 */
[----:B0-----:R-:W0:-:S00]  /*c630*/  USETMAXREG.DEALLOC.CTAPOOL 0x18 ;  /* 0x00000018000079c8 */ /* 0x001e0000080e0500 */
[----:B0-----:R-:W-:Y:S01]  /*c640*/  LOP3.LUT R0, R0, 0x3, RZ, 0xc0, !PT ;  /* 0x0000000300007812 */ /* 0x001fe200078ec0ff */
[----:B------:R-:W0:Y:S05]  /*c650*/  S2R R18, SR_CTAID.Z ;  /* 0x0000000000127919 */ /* 0x000e2a0000002700 */
[----:B------:R-:W1:Y:S01]  /*c660*/  S2UR UR6, SR_CTAID.Y ;  /* 0x00000000000679c3 */ /* 0x000e620000002600 */
[----:B------:R-:W2:Y:S02]  /*c670*/  SHFL.IDX PT, R0, R0, RZ, 0x1f ;  /* 0x00001fff00007589 */ /* 0x000ea400000e0000 */
[----:B--2---:R-:W-:-:S13]  /*c680*/  ISETP.NE.AND P0, PT, R0, RZ, PT ;  /* 0x000000ff0000720c */ /* 0x004fda0003f05270 */
[----:B01----:R-:W-:Y:S05]  /*c690*/  @!P0 BRA `(.L_x_36) ;  /* 0x0000000000288947 */ /* 0x003fea0003800000 */
[----:B------:R-:W-:Y:S01]  /*c6a0*/  ULDC UR7, c[0x0][0xc50] ;  /* 0x0003140000077ab9 */ /* 0x000fe20000000800 */
[----:B------:R-:W-:Y:S01]  /*c6b0*/  UMOV UR36, UR6 ;  /* 0x0000000600247c82 */ /* 0x000fe20008000000 */
[----:B------:R-:W-:-:S06]  /*c6c0*/  UISETP.NE.AND UP0, UPT, UR7, 0x1, UPT ;  /* 0x000000010700788c */ /* 0x000fcc000bf05270 */
[----:B------:R-:W-:-:S13]  /*c6d0*/  PLOP3.LUT P0, PT, PT, PT, UP0, 0x80, 0x0 ;  /* 0x000000000000781c */ /* 0x000fda0003f0f008 */
[----:B------:R-:W-:Y:S05]  /*c6e0*/  @!P0 BRA `(.L_x_37) ;  /* 0x0000000000308947 */ /* 0x000fea0003800000 */
[----:B------:R-:W-:Y:S01]  /*c6f0*/  ULDC UR4, c[0x0][0xc54] ;  /* 0x0003150000047ab9 */ /* 0x000fe20000000800 */
[----:B------:R-:W-:Y:S01]  /*c700*/  ULDC UR36, c[0x0][0xc58] ;  /* 0x0003160000247ab9 */ /* 0x000fe20000000800 */
[----:B------:R-:W-:-:S04]  /*c710*/  UIMAD.WIDE.U32 UR4, UR6, UR4, URZ ;  /* 0x00000004060472a5 */ /* 0x000fc8000f8e003f */
[----:B------:R-:W-:Y:S01]  /*c720*/  USHF.R.U32.HI UR36, URZ, UR36, UR5 ;  /* 0x000000243f247299 */ /* 0x000fe20008011605 */
[----:B------:R-:W-:Y:S11]  /*c730*/  BRA `(.L_x_37) ;  /* 0x00000000001c7947 */ /* 0x000ff60003800000 */
.L_x_36:
[----:B------:R-:W-:Y:S01]  /*c740*/  ULDC UR7, c[0x0][0xc50] ;  /* 0x0003140000077ab9 */ /* 0x000fe20000000800 */
[----:B------:R-:W-:Y:S01]  /*c750*/  UMOV UR36, UR6 ;  /* 0x0000000600247c82 */ /* 0x000fe20008000000 */
[----:B------:R-:W-:-:S11]  /*c760*/  UISETP.NE.AND UP0, UPT, UR7, 0x1, UPT ;  /* 0x000000010700788c */ /* 0x000fd6000bf05270 */
[----:B------:R-:W-:Y:S01]  /*c770*/  @UP0 ULDC UR4, c[0x0][0xc54] ;  /* 0x0003150000040ab9 */ /* 0x000fe20000000800 */
[----:B------:R-:W-:Y:S01]  /*c780*/  @UP0 ULDC UR8, c[0x0][0xc58] ;  /* 0x0003160000080ab9 */ /* 0x000fe20000000800 */
[----:B------:R-:W-:-:S04]  /*c790*/  UIMAD.WIDE.U32 UR4, UR6, UR4, URZ ;  /* 0x00000004060472a5 */ /* 0x000fc8000f8e003f */
[----:B------:R-:W-:-:S12]  /*c7a0*/  @UP0 USHF.R.U32.HI UR36, URZ, UR8, UR5 ;  /* 0x000000083f240299 */ /* 0x000fd80008011605 */
.L_x_37:
[----:B------:R-:W-:Y:S01]  /*c7b0*/  ISETP.GE.AND P0, PT, R18, RZ, PT ;  /* 0x000000ff1200720c */ /* 0x000fe20003f06270 */
[----:B------:R-:W-:Y:S01]  /*c7c0*/  UIADD3 UR4, -UR36, URZ, URZ ;  /* 0x0000003f24047290 */ /* 0x000fe2000fffe13f */
[----:B------:R-:W-:Y:S02]  /*c7d0*/  IMAD.MOV.U32 R9, RZ, RZ, 0x1 ;  /* 0x00000001ff097424 */ /* 0x000fe400078e00ff */
[----:B------:R-:W-:Y:S01]  /*c7e0*/  IMAD.MOV.U32 R0, RZ, RZ, RZ ;  /* 0x000000ffff007224 */ /* 0x000fe200078e00ff */
[----:B------:R-:W-:Y:S01]  /*c7f0*/  UIMAD UR6, UR7, UR4, UR6 ;  /* 0x00000004070672a4 */ /* 0x000fe2000f8e0206 */
[----:B------:R-:W-:-:S07]  /*c800*/  IMAD.MOV.U32 R3, RZ, RZ, 0x1 ;  /* 0x00000001ff037424 */ /* 0x000fce00078e00ff */
[----:B------:R-:W-:Y:S05]  /*c810*/  @!P0 BRA `(.L_x_38) ;  /* 0x0000004000b08947 */ /* 0x000fea0003800000 */
[----:B------:R-:W-:Y:S01]  /*c820*/  ULDC.64 UR4, c[0x0][0x418] ;  /* 0x0001060000047ab9 */ /* 0x000fe20000000a00 */
[----:B------:R0:W-:Y:S01]  /*c830*/  STL [R1+0xc], RZ ;  /* 0x00000cff01007387 */ /* 0x0001e20000100800 */
[----:B------:R-:W-:Y:S02]  /*c840*/  UISETP.NE.U32.AND UP0, UPT, UR4, URZ, UPT ;  /* 0x0000003f0400728c */ /* 0x000fe4000bf05070 */
[----:B------:R-:W-:Y:S02]  /*c850*/  ULOP3.LUT UR40, UR6, 0xffff, URZ, 0xc0, !UPT ;  /* 0x0000ffff06287892 */ /* 0x000fe4000f8ec03f */
[----:B------:R-:W-:Y:S01]  /*c860*/  UISETP.NE.AND.EX UP0, UPT, UR5, URZ, UPT, UP0 ;  /* 0x0000003f0500728c */ /* 0x000fe2000bf05300 */
[----:B------:R-:W-:Y:S02]  /*c870*/  ULDC UR4, c[0x0][0x424] ;  /* 0x0001090000047ab9 */ /* 0x000fe40000000800 */
[----:B------:R-:W-:Y:S01]  /*c880*/  ULDC UR5, c[0x0][0x2f0] ;  /* 0x0000bc0000057ab9 */ /* 0x000fe20000000800 */
[----:B------:R-:W-:-:S04]  /*c890*/  USEL UR4, UR4, 0x1, UP0 ;  /* 0x0000000104047887 */ /* 0x000fc80008000000 */
[----:B------:R-:W-:-:S04]  /*c8a0*/  UIMAD UR4, UR4, UR5, URZ ;  /* 0x00000005040472a4 */ /* 0x000fc8000f8e023f */
[----:B------:R-:W-:Y:S02]  /*c8b0*/  UISETP.GE.AND UP0, UPT, UR4, 0x1, UPT ;  /* 0x000000010400788c */ /* 0x000fe4000bf06270 */
[----:B------:R-:W-:-:S04]  /*c8c0*/  UIADD3 UR5, UR4, 0x4f, URZ ;  /* 0x0000004f04057890 */ /* 0x000fc8000fffe03f */
[----:B------:R-:W-:Y:S01]  /*c8d0*/  PLOP3.LUT P0, PT, PT, PT, UP0, 0x80, 0x0 ;  /* 0x000000000000781c */ /* 0x000fe20003f0f008 */
[----:B------:R-:W-:-:S04]  /*c8e0*/  UIMAD.WIDE UR4, UR5, 0x66666667, URZ ;  /* 0x66666667050478a5 */ /* 0x000fc8000f8e023f */
[----:B------:R-:W-:-:S04]  /*c8f0*/  USHF.R.U32.HI UR39, URZ, 0x1f, UR5 ;  /* 0x0000001f3f277899 */ /* 0x000fc80008011605 */
[----:B------:R-:W-:-:S04]  /*c900*/  ULEA.HI.SX32 UR39, UR5, UR39, 0x1b ;  /* 0x0000002705277291 */ /* 0x000fc8000f8fda3f */
[----:B0-----:R-:W-:Y:S08]  /*c910*/  @!P0 BRA `(.L_x_39) ;  /* 0x00000000007c8947 */ /* 0x001ff00003800000 */
[----:B------:R-:W-:-:S04]  /*c920*/  USHF.R.U32.HI UR4, URZ, 0x10, UR6 ;  /* 0x000000103f047899 */ /* 0x000fc80008011606 */
[----:B------:R-:W-:-:S11]  /*c930*/  UISETP.NE.AND UP0, UPT, UR4, URZ, UPT ;  /* 0x0000003f0400728c */ /* 0x000fd6000bf05270 */
[----:B------:R-:W-:Y:S02]  /*c940*/  @!UP0 ULDC UR4, c[0x0][0x9f0] ;  /* 0x00027c0000048ab9 */ /* 0x000fe40000000800 */
[----:B------:R-:W-:Y:S01]  /*c950*/  IMAD.U32 R6, RZ, RZ, UR4 ;  /* 0x00000004ff067e24 */ /* 0x000fe2000f8e00ff */
[----:B------:R-:W-:-:S04]  /*c960*/  UIADD3 UR5, UR39, -0x1, UR4 ;  /* 0xffffffff27057890 */ /* 0x000fc8000fffe004 */
[-C--:B------:R-:W-:Y:S02]  /*c970*/  IABS R0, R6.reuse ;  /* 0x0000000600007213 */ /* 0x080fe40000000000 */
[----:B------:R-:W-:Y:S02]  /*c980*/  IABS R6, R6 ;  /* 0x0000000600067213 */ /* 0x000fe40000000000 */
[----:B------:R-:W0:Y:S08]  /*c990*/  I2F.RP R4, R0 ;  /* 0x0000000000047306 */ /* 0x000e300000209400 */
[----:B0-----:R-:W0:Y:S02]  /*c9a0*/  MUFU.RCP R4, R4 ;  /* 0x0000000400047308 */ /* 0x001e240000001000 */
[----:B0-----:R-:W-:-:S06]  /*c9b0*/  VIADD R2, R4, 0xffffffe ;  /* 0x0ffffffe04027836 */ /* 0x001fcc0000000000 */
[----:B------:R0:W1:Y:S02]  /*c9c0*/  F2I.FTZ.U32.TRUNC.NTZ R3, R2 ;  /* 0x0000000200037305 */ /* 0x000064000021f000 */
[----:B0-----:R-:W-:Y:S01]  /*c9d0*/  MOV R2, RZ ;  /* 0x000000ff00027202 */ /* 0x001fe20000000f00 */
[----:B-1----:R-:W-:-:S04]  /*c9e0*/  IMAD.MOV R5, RZ, RZ, -R3 ;  /* 0x000000ffff057224 */ /* 0x002fc800078e0a03 */
[----:B------:R-:W-:-:S04]  /*c9f0*/  IMAD R5, R5, R0, RZ ;  /* 0x0000000005057224 */ /* 0x000fc800078e02ff */
[----:B------:R-:W-:-:S04]  /*ca00*/  IMAD.HI.U32 R3, R3, R5, R2 ;  /* 0x0000000503037227 */ /* 0x000fc800078e0002 */
[----:B------:R-:W-:Y:S01]  /*ca10*/  IMAD.U32 R5, RZ, RZ, UR5 ;  /* 0x00000005ff057e24 */ /* 0x000fe2000f8e00ff */
[----:B------:R-:W-:-:S04]  /*ca20*/  ULOP3.LUT UR5, UR5, UR4, URZ, 0x3c, !UPT ;  /* 0x0000000405057292 */ /* 0x000fc8000f8e3c3f */
[----:B------:R-:W-:Y:S01]  /*ca30*/  IABS R2, R5 ;  /* 0x0000000500027213 */ /* 0x000fe20000000000 */
[----:B------:R-:W-:Y:S01]  /*ca40*/  IMAD.MOV R5, RZ, RZ, -R6 ;  /* 0x000000ffff057224 */ /* 0x000fe200078e0a06 */
[----:B------:R-:W-:-:S03]  /*ca50*/  ISETP.LE.AND P2, PT, RZ, UR5, PT ;  /* 0x00000005ff007c0c */ /* 0x000fc6000bf43270 */
[----:B------:R-:W-:-:S04]  /*ca60*/  IMAD.HI.U32 R3, R3, R2, RZ ;  /* 0x0000000203037227 */ /* 0x000fc800078e00ff */
[----:B------:R-:W-:-:S05]  /*ca70*/  IMAD R5, R3, R5, R2 ;  /* 0x0000000503057224 */ /* 0x000fca00078e0202 */
[----:B------:R-:W-:-:S13]  /*ca80*/  ISETP.GT.U32.AND P1, PT, R0, R5, PT ;  /* 0x000000050000720c */ /* 0x000fda0003f24070 */
[----:B------:R-:W-:Y:S02]  /*ca90*/  @!P1 IMAD.IADD R5, R5, 0x1, -R0 ;  /* 0x0000000105059824 */ /* 0x000fe400078e0a00 */
[----:B------:R-:W-:Y:S01]  /*caa0*/  @!P1 VIADD R3, R3, 0x1 ;  /* 0x0000000103039836 */ /* 0x000fe20000000000 */
[----:B------:R-:W-:Y:S02]  /*cab0*/  ISETP.NE.AND P1, PT, RZ, UR4, PT ;  /* 0x00000004ff007c0c */ /* 0x000fe4000bf25270 */
[----:B------:R-:W-:-:S13]  /*cac0*/  ISETP.GE.U32.AND P0, PT, R5, R0, PT ;  /* 0x000000000500720c */ /* 0x000fda0003f06070 */
[----:B------:R-:W-:-:S05]  /*cad0*/  @P0 VIADD R3, R3, 0x1 ;  /* 0x0000000103030836 */ /* 0x000fca0000000000 */
[----:B------:R-:W-:Y:S02]  /*cae0*/  @!P2 IADD3 R3, -R3, RZ, RZ ;  /* 0x000000ff0303a210 */ /* 0x000fe40007ffe1ff */
[----:B------:R-:W-:-:S05]  /*caf0*/  @!P1 LOP3.LUT R3, RZ, UR4, RZ, 0x33, !PT ;  /* 0x00000004ff039c12 */ /* 0x000fca000f8e33ff */
[----:B------:R0:W-:Y:S02]  /*cb00*/  STL [R1+0xc], R3 ;  /* 0x00000c0301007387 */ /* 0x0001e40000100800 */
.L_x_39:
[----:B------:R-:W2:Y:S01]  /*cb10*/  LDL R2, [R1+0xc] ;  /* 0x00000c0001027983 */ /* 0x000ea20000100800 */
[----:B0-----:R-:W-:Y:S02]  /*cb20*/  IMAD.MOV.U32 R3, RZ, RZ, 0x1 ;  /* 0x00000001ff037424 */ /* 0x001fe400078e00ff */
[----:B--2---:R-:W-:-:S05]  /*cb30*/  IMAD R0, R2, UR40, RZ ;  /* 0x0000002802007c24 */ /* 0x004fca000f8e02ff */
[----:B------:R-:W-:Y:S01]  /*cb40*/  VIADDMNMX R17, R0, R2, UR39, PT ;  /* 0x0000002700117e46 */ /* 0x000fe2000b800102 */
[----:B------:R0:W-:Y:S03]  /*cb50*/  STL [R1+0x8], R0 ;  /* 0x0000080001007387 */ /* 0x0001e60000100800 */
[----:B------:R-:W-:Y:S01]  /*cb60*/  ISETP.GT.AND P0, PT, R17, R0, PT ;  /* 0x000000001100720c */ /* 0x000fe20003f04270 */
[----:B------:R1:W-:Y:S01]  /*cb70*/  STL [R1+0x10], R17 ;  /* 0x0000101101007387 */ /* 0x0003e20000100800 */
[----:B0-----:R-:W-:-:S11]  /*cb80*/  IMAD.MOV.U32 R0, RZ, RZ, RZ ;  /* 0x000000ffff007224 */ /* 0x001fd600078e00ff */
[----:B-1----:R-:W-:Y:S05]  /*cb90*/  @!P0 BRA `(.L_x_38) ;  /* 0x0000003c00d08947 */ /* 0x002fea0003800000 */
[----:B------:R-:W0:Y:S01]  /*cba0*/  S2UR UR4, SR_CgaCtaId ;  /* 0x00000000000479c3 */ /* 0x000e220000008800 */
[----:B------:R-:W-:Y:S02]  /*cbb0*/  UMOV UR38, 0x400 ;  /* 0x0000040000267882 */ /* 0x000fe40000000000 */
[----:B0-----:R-:W-:-:S04]  /*cbc0*/  ULEA UR38, UR4, UR38, 0x18 ;  /* 0x0000002604267291 */ /* 0x001fc8000f8ec03f */
[----:B------:R-:W-:-:S04]  /*cbd0*/  UIADD3 UR4, UR38, 0x24400, URZ ;  /* 0x0002440026047890 */ /* 0x000fc8000fffe03f */
[----:B------:R-:W-:-:S06]  /*cbe0*/  ULOP3.LUT UP0, URZ, UR4, 0x3ff, URZ, 0xc0, !UPT ;  /* 0x000003ff043f7892 */ /* 0x000fcc000f80c03f */
[----:B------:R-:W-:-:S13]  /*cbf0*/  PLOP3.LUT P0, PT, PT, PT, UP0, 0x80, 0x0 ;  /* 0x000000000000781c */ /* 0x000fda0003f0f008 */
[----:B------:R-:W-:Y:S05]  /*cc00*/  @!P0 BRA `(.L_x_40) ;  /* 0x0000000000408947 */ /* 0x000fea0003800000 */
[----:B------:R-:W-:Y:S01]  /*cc10*/  MOV R2, 0x0 ;  /* 0x0000000000027802 */ /* 0x000fe20000000f00 */
[----:B------:R-:W-:Y:S01]  /*cc20*/  ULDC.64 UR6, c[0x4][0x1b8] ;  /* 0x01006e0000067ab9 */ /* 0x000fe20000000a00 */
[----:B------:R-:W-:Y:S01]  /*cc30*/  ULDC.64 UR8, c[0x4][0x1c0] ;  /* 0x0100700000087ab9 */ /* 0x000fe20000000a00 */
[----:B------:R-:W-:Y:S01]  /*cc40*/  ULDC.64 UR4, c[0x4][0x118] ;  /* 0x0100460000047ab9 */ /* 0x000fe20000000a00 */
[----:B------:R-:W-:Y:S01]  /*cc50*/  IMAD.U32 R4, RZ, RZ, UR6 ;  /* 0x00000006ff047e24 */ /* 0x000fe2000f8e00ff */
[----:B------:R-:W-:Y:S01]  /*cc60*/  MOV R7, UR9 ;  /* 0x0000000900077c02 */ /* 0x000fe20008000f00 */
[----:B------:R-:W0:Y:S01]  /*cc70*/  LDC.64 R2, c[0x4][R2] ;  /* 0x0100000002027b82 */ /* 0x000e220000000a00 */
[----:B------:R-:W-:Y:S02]  /*cc80*/  IMAD.U32 R5, RZ, RZ, UR7 ;  /* 0x00000007ff057e24 */ /* 0x000fe4000f8e00ff */
[----:B------:R-:W-:Y:S02]  /*cc90*/  IMAD.U32 R6, RZ, RZ, UR8 ;  /* 0x00000008ff067e24 */ /* 0x000fe4000f8e00ff */
[----:B------:R-:W-:-:S02]  /*cca0*/  IMAD.U32 R10, RZ, RZ, UR4 ;  /* 0x00000004ff0a7e24 */ /* 0x000fc4000f8e00ff */
[----:B------:R-:W-:Y:S02]  /*ccb0*/  IMAD.U32 R11, RZ, RZ, UR5 ;  /* 0x00000005ff0b7e24 */ /* 0x000fe4000f8e00ff */
[----:B------:R-:W-:Y:S02]  /*ccc0*/  IMAD.MOV.U32 R8, RZ, RZ, 0x70 ;  /* 0x00000070ff087424 */ /* 0x000fe400078e00ff */
[----:B------:R-:W-:Y:S02]  /*ccd0*/  IMAD.MOV.U32 R12, RZ, RZ, 0x1 ;  /* 0x00000001ff0c7424 */ /* 0x000fe400078e00ff */
[----:B------:R-:W-:-:S07]  /*cce0*/  IMAD.MOV.U32 R13, RZ, RZ, RZ ;  /* 0x000000ffff0d7224 */ /* 0x000fce00078e00ff */
[----:B------:R-:W-:-:S07]  /*ccf0*/  LEPC R20, `(.L_x_40) ;  /* 0x000000001014794e */ /* 0x000fce0000000000 */
[----:B0-----:R-:W-:Y:S05]  /*cd00*/  CALL.ABS.NOINC R2 ;  /* 0x0000000002007343 */ /* 0x001fea0003c00000 */
.L_x_40:
        /* <DEDUP_REMOVED lines=8> */
[----:B------:R0:W1:Y:S01]  /*cd90*/  LDC.64 R2, c[0x4][R16] ;  /* 0x0100000010027b82 */ /* 0x0000620000000a00 */
[----:B------:R-:W-:Y:S01]  /*cda0*/  MOV R4, UR6 ;  /* 0x0000000600047c02 */ /* 0x000fe20008000f00 */
[----:B------:R-:W-:Y:S01]  /*cdb0*/  IMAD.U32 R5, RZ, RZ, UR7 ;  /* 0x00000007ff057e24 */ /* 0x000fe2000f8e00ff */
[----:B------:R-:W-:Y:S01]  /*cdc0*/  MOV R8, 0x70 ;  /* 0x0000007000087802 */ /* 0x000fe20000000f00 */
[----:B------:R-:W-:Y:S02]  /*cdd0*/  IMAD.U32 R6, RZ, RZ, UR8 ;  /* 0x00000008ff067e24 */ /* 0x000fe4000f8e00ff */
[----:B------:R-:W-:-:S02]  /*cde0*/  IMAD.U32 R7, RZ, RZ, UR9 ;  /* 0x00000009ff077e24 */ /* 0x000fc4000f8e00ff */
[----:B------:R-:W-:Y:S02]  /*cdf0*/  IMAD.U32 R10, RZ, RZ, UR4 ;  /* 0x00000004ff0a7e24 */ /* 0x000fe4000f8e00ff */
[----:B------:R-:W-:Y:S02]  /*ce00*/  IMAD.U32 R11, RZ, RZ, UR5 ;  /* 0x00000005ff0b7e24 */ /* 0x000fe4000f8e00ff */
[----:B------:R-:W-:Y:S02]  /*ce10*/  IMAD.MOV.U32 R12, RZ, RZ, 0x1 ;  /* 0x00000001ff0c7424 */ /* 0x000fe400078e00ff */
[----:B0-----:R-:W-:-:S07]  /*ce20*/  IMAD.MOV.U32 R13, RZ, RZ, RZ ;  /* 0x000000ffff0d7224 */ /* 0x001fce00078e00ff */
[----:B------:R-:W-:-:S07]  /*ce30*/  LEPC R20, `(.L_x_42) ;  /* 0x000000001014794e */ /* 0x000fce0000000000 */
[----:B-1----:R-:W-:Y:S05]  /*ce40*/  CALL.ABS.NOINC R2 ;  /* 0x0000000002007343 */ /* 0x002fea0003c00000 */
.L_x_42:
[----:B------:R0:W1:Y:S01]  /*ce50*/  LDC.64 R2, c[0x4][R16] ;  /* 0x0100000010027b82 */ /* 0x0000620000000a00 */
[----:B------:R-:W-:Y:S01]  /*ce60*/  ULDC.64 UR6, c[0x4][0x1b8] ;  /* 0x01006e0000067ab9 */ /* 0x000fe20000000a00 */
[----:B------:R-:W-:Y:S01]  /*ce70*/  ULDC.64 UR8, c[0x4][0x1c0] ;  /* 0x0100700000087ab9 */ /* 0x000fe20000000a00 */
[----:B------:R-:W-:Y:S01]  /*ce80*/  ULDC.64 UR4, c[0x4][0x128] ;  /* 0x01004a0000047ab9 */ /* 0x000fe20000000a00 */
[----:B------:R-:W-:Y:S01]  /*ce90*/  IMAD.U32 R4, RZ, RZ, UR6 ;  /* 0x00000006ff047e24 */ /* 0x000fe2000f8e00ff */
[----:B------:R-:W-:Y:S01]  /*cea0*/  MOV R7, UR9 ;  /* 0x0000000900077c02 */ /* 0x000fe20008000f00 */
[----:B------:R-:W-:Y:S02]  /*ceb0*/  IMAD.U32 R5, RZ, RZ, UR7 ;  /* 0x00000007ff057e24 */ /* 0x000fe4000f8e00ff */
[----:B------:R-:W-:Y:S02]  /*cec0*/  IMAD.U32 R6, RZ, RZ, UR8 ;  /* 0x00000008ff067e24 */ /* 0x000fe4000f8e00ff */
[----:B------:R-:W-:-:S02]  /*ced0*/  IMAD.U32 R10, RZ, RZ, UR4 ;  /* 0x00000004ff0a7e24 */ /* 0x000fc4000f8e00ff */
[----:B------:R-:W-:Y:S02]  /*cee0*/  IMAD.U32 R11, RZ, RZ, UR5 ;  /* 0x00000005ff0b7e24 */ /* 0x000fe4000f8e00ff */
[----:B------:R-:W-:Y:S02]  /*cef0*/  IMAD.MOV.U32 R8, RZ, RZ, 0x70 ;  /* 0x00000070ff087424 */ /* 0x000fe400078e00ff */
[----:B------:R-:W-:Y:S02]  /*cf00*/  IMAD.MOV.U32 R12, RZ, RZ, 0x1 ;  /* 0x00000001ff0c7424 */ /* 0x000fe400078e00ff */
[----:B0-----:R-:W-:-:S07]  /*cf10*/  IMAD.MOV.U32 R13, RZ, RZ, RZ ;  /* 0x000000ffff0d7224 */ /* 0x001fce00078e00ff */
[----:B------:R-:W-:-:S07]  /*cf20*/  LEPC R20, `(.L_x_41) ;  /* 0x000000001014794e */ /* 0x000fce0000000000 */
[----:B-1----:R-:W-:Y:S05]  /*cf30*/  CALL.ABS.NOINC R2 ;  /* 0x0000000002007343 */ /* 0x002fea0003c00000 */
.L_x_41:
[----:B------:R-:W0:Y:S01]  /*cf40*/  LDC.64 R2, c[0x0][0x9f8] ;  /* 0x00027e00ff027b82 */ /* 0x000e220000000a00 */
[----:B------:R-:W-:Y:S01]  /*cf50*/  ULDC.64 UR4, c[0x0][0x208] ;  /* 0x0000820000047ab9 */ /* 0x000fe20000000a00 */
[----:B0-----:R-:W-:-:S04]  /*cf60*/  ISETP.NE.U32.AND P0, PT, R2, RZ, PT ;  /* 0x000000ff0200720c */ /* 0x001fc80003f05070 */
[----:B------:R-:W-:-:S13]  /*cf70*/  ISETP.NE.AND.EX P0, PT, R3, RZ, PT, P0 ;  /* 0x000000ff0300720c */ /* 0x000fda0003f05300 */
[----:B------:R-:W0:Y:S02]  /*cf80*/  @P0 LDC.64 R2, c[0x0][0x9f8] ;  /* 0x00027e00ff020b82 */ /* 0x000e240000000a00 */
[----:B0-----:R-:W-:-:S05]  /*cf90*/  @P0 IMAD.WIDE R2, R18, 0x4, R2 ;  /* 0x0000000412020825 */ /* 0x001fca00078e0202 */
[----:B------:R0:W2:Y:S01]  /*cfa0*/  @P0 LDG.E R18, desc[UR4][R2.64] ;  /* 0x0000000402120981 */ /* 0x0000a2000c1e1900 */
[----:B------:R-:W-:Y:S01]  /*cfb0*/  UMOV UR4, 0xffffffff ;  /* 0xffffffff00047882 */ /* 0x000fe20000000000 */
[----:B------:R-:W-:Y:S01]  /*cfc0*/  IADD3 R17, R17, -0x1, RZ ;  /* 0xffffffff11117810 */ /* 0x000fe20007ffe0ff */
[----:B------:R-:W1:Y:S01]  /*cfd0*/  S2R R16, SR_TID.X ;  /* 0x0000000000107919 */ /* 0x000e620000002100 */
[----:B0-----:R-:W0:Y:S02]  /*cfe0*/  LDC.64 R2, c[0x0][0x418] ;  /* 0x00010600ff027b82 */ /* 0x001e240000000a00 */
[----:B0-----:R-:W-:Y:S02]  /*cff0*/  ISETP.NE.U32.AND P0, PT, R2, RZ, PT ;  /* 0x000000ff0200720c */ /* 0x001fe40003f05070 */
[----:B-1----:R-:W-:Y:S02]  /*d000*/  SHF.R.U32.HI R0, RZ, 0x5, R16 ;  /* 0x00000005ff007819 */ /* 0x002fe40000011610 */
[----:B------:R-:W-:-:S02]  /*d010*/  ISETP.NE.AND.EX P1, PT, R3, RZ, PT, P0 ;  /* 0x000000ff0300720c */ /* 0x000fc40003f25300 */
[----:B------:R-:W-:Y:S02]  /*d020*/  LOP3.LUT R0, R0, 0x3, RZ, 0xc0, !PT ;  /* 0x0000000300007812 */ /* 0x000fe400078ec0ff */
[----:B------:R-:W-:-:S05]  /*d030*/  P2R R4, PR, RZ, 0x2 ;  /* 0x00000002ff047803 */ /* 0x000fca0000000000 */
[----:B------:R0:W-:Y:S01]  /*d040*/  STL [R1+0x4], R4 ;  /* 0x0000040401007387 */ /* 0x0001e20000100800 */
[----:B--2---:R-:W-:Y:S02]  /*d050*/  SHF.R.S32.HI R19, RZ, 0x1f, R18 ;  /* 0x0000001fff137819 */ /* 0x004fe40000011412 */
[----:B------:R-:W-:Y:S01]  /*d060*/  SEL R16, R18, RZ, !P1 ;  /* 0x000000ff12107207 */ /* 0x000fe20004800000 */
[----:B0-----:R-:W-:Y:S06]  /*d070*/  BRA.DIV UR4, `(.L_x_43) ;  /* 0x0000003e04e07947 */ /* 0x001fec000b800000 */
[----:B------:R0:W1:Y:S02]  /*d080*/  SHFL.IDX PT, R14, R0, RZ, 0x1f ;  /* 0x00001fff000e7589 */ /* 0x00006400000e0000 */
.L_x_134:
[----:B------:R-:W-:Y:S02]  /*d090*/  PLOP3.LUT P2, PT, PT, PT, PT, 0x8, 0x0 ;  /* 0x000000000000781c */ /* 0x000fe40003f4e170 */
[----:B-1----:R-:W-:Y:S02]  /*d0a0*/  ISETP.NE.AND P0, PT, R14, RZ, PT ;  /* 0x000000ff0e00720c */ /* 0x002fe40003f05270 */
[----:B0-----:R-:W-:-:S05]  /*d0b0*/  P2R R0, PR, RZ, 0x4 ;  /* 0x00000004ff007803 */ /* 0x001fca0000000000 */
[----:B------:R0:W-:Y:S06]  /*d0c0*/  STL [R1], R0 ;  /* 0x0000000001007387 */ /* 0x0001ec0000100800 */
[----:B------:R-:W-:Y:S05]  /*d0d0*/  @P0 BRA `(.L_x_44) ;  /* 0x00000004002c0947 */ /* 0x000fea0003800000 */
[----:B------:R-:W-:-:S03]  /*d0e0*/  UMOV UR4, 0xffffffff ;  /* 0xffffffff00047882 */ /* 0x000fc60000000000 */
[----:B------:R-:W-:Y:S05]  /*d0f0*/  BRA.DIV UR4, `(.L_x_45) ;  /* 0x0000003e04e07947 */ /* 0x000fea000b800000 */
[----:B------:R-:W-:-:S13]  /*d100*/  ELECT P6, URZ, PT ;  /* 0x00000000003f782f */ /* 0x000fda00038c0000 */
.L_x_137:
[----:B------:R-:W-:Y:S05]  /*d110*/  @!P6 BRA `(.L_x_44) ;  /* 0x00000004001ce947 */ /* 0x000fea0003800000 */
[----:B------:R-:W-:Y:S01]  /*d120*/  IMAD.MOV.U32 R16, RZ, RZ, R18 ;  /* 0x000000ffff107224 */ /* 0x000fe200078e0012 */
[----:B------:R-:W-:Y:S06]  /*d130*/  @!P1 BRA `(.L_x_46) ;  /* 0x0000000000489947 */ /* 0x000fec0003800000 */
[----:B------:R-:W1:Y:S01]  /*d140*/  LDC R6, c[0x0][0x43c] ;  /* 0x00010f00ff067b82 */ /* 0x000e620000000800 */
[----:B------:R-:W-:Y:S01]  /*d150*/  ULDC.64 UR4, c[0x0][0x428] ;  /* 0x00010a0000047ab9 */ /* 0x000fe20000000a00 */
[----:B------:R-:W-:Y:S01]  /*d160*/  ULDC.64 UR6, c[0x0][0x208] ;  /* 0x0000820000067ab9 */ /* 0x000fe20000000a00 */
[----:B------:R-:W-:-:S04]  /*d170*/  IMAD R7, R19, UR4, RZ ;  /* 0x0000000413077c24 */ /* 0x000fc8000f8e02ff */
[----:B------:R-:W-:Y:S01]  /*d180*/  IMAD R7, R18, UR5, R7 ;  /* 0x0000000512077c24 */ /* 0x000fe2000f8e0207 */
[----:B-1----:R-:W-:-:S13]  /*d190*/  ISETP.NE.AND P0, PT, R6, 0x1, PT ;  /* 0x000000010600780c */ /* 0x002fda0003f05270 */
[----:B------:R-:W0:Y:S02]  /*d1a0*/  @P0 LDC.64 R4, c[0x0][0x440] ;  /* 0x00011000ff040b82 */ /* 0x000e240000000a00 */
[----:B0-----:R-:W-:-:S04]  /*d1b0*/  @P0 IMAD.HI.U32 R0, R17, R4, RZ ;  /* 0x0000000411000227 */ /* 0x001fc800078e00ff */
[----:B------:R-:W-:Y:S01]  /*d1c0*/  IMAD.MOV.U32 R4, RZ, RZ, R17 ;  /* 0x000000ffff047224 */ /* 0x000fe200078e0011 */
[----:B------:R-:W-:-:S04]  /*d1d0*/  @P0 SHF.R.U32.HI R4, RZ, R5, R0 ;  /* 0x00000005ff040219 */ /* 0x000fc80000011600 */
[--C-:B------:R-:W-:Y:S01]  /*d1e0*/  SHF.R.S32.HI R5, RZ, 0x1f, R4.reuse ;  /* 0x0000001fff057819 */ /* 0x100fe20000011404 */
[--C-:B------:R-:W-:Y:S02]  /*d1f0*/  IMAD.MOV R0, RZ, RZ, -R4.reuse ;  /* 0x000000ffff007224 */ /* 0x100fe400078e0a04 */
[----:B------:R-:W-:-:S04]  /*d200*/  IMAD.WIDE.U32 R4, R18, UR4, R4 ;  /* 0x0000000412047c25 */ /* 0x000fc8000f8e0004 */
[----:B------:R-:W-:Y:S01]  /*d210*/  IMAD R17, R6, R0, R17 ;  /* 0x0000000006117224 */ /* 0x000fe200078e0211 */
[----:B------:R-:W-:Y:S01]  /*d220*/  LEA R2, P0, R4, R2, 0x2 ;  /* 0x0000000204027211 */ /* 0x000fe200078010ff */
[----:B------:R-:W-:-:S05]  /*d230*/  IMAD.IADD R0, R5, 0x1, R7 ;  /* 0x0000000105007824 */ /* 0x000fca00078e0207 */
[----:B------:R-:W-:-:S05]  /*d240*/  LEA.HI.X R3, R4, R3, R0, 0x2, P0 ;  /* 0x0000000304037211 */ /* 0x000fca00000f1400 */
[----:B------:R1:W5:Y:S02]  /*d250*/  LDG.E R16, desc[UR6][R2.64] ;  /* 0x0000000602107981 */ /* 0x000364000c1e1900 */
.L_x_46:
[----:B0-----:R-:W-:Y:S01]  /*d260*/  IMAD.MOV.U32 R0, RZ, RZ, 0x1 ;  /* 0x00000001ff007424 */ /* 0x001fe200078e00ff */
[----:B------:R-:W1:Y:S04]  /*d270*/  S2R R8, SR_TID.X ;  /* 0x0000000000087919 */ /* 0x000e680000002100 */
[----:B------:R-:W-:-:S04]  /*d280*/  SHF.L.U32 R0, R0, 0x1f, RZ ;  /* 0x0000001f00007819 */ /* 0x000fc800000006ff */
[----:B------:R-:W0:Y:S01]  /*d290*/  SYNCS.PHASECHK.TRANS64.TRYWAIT P0, [UR38+0x38840], R0 ;  /* 0x03884000ff0075a7 */ /* 0x000e220008000166 */
[----:B-1----:R-:W-:-:S04]  /*d2a0*/  LOP3.LUT R2, R8, 0x7f, RZ, 0xc0, !PT ;  /* 0x0000007f08027812 */ /* 0x002fc800078ec0ff */
[----:B------:R-:W-:Y:S01]  /*d2b0*/  ISETP.NE.AND P1, PT, R2, RZ, PT ;  /* 0x000000ff0200720c */ /* 0x000fe20003f25270 */
[----:B0-----:R-:W-:-:S12]  /*d2c0*/  @!P0 BRA `(.L_x_47) ;  /* 0x0000003c008c8947 */ /* 0x001fd80003800000 */
.L_x_138:
[----:B------:R-:W-:Y:S05]  /*d2d0*/  @P1 BRA `(.L_x_48) ;  /* 0x0000000000181947 */ /* 0x000fea0003800000 */
[----:B------:R-:W1:Y:S01]  /*d2e0*/  S2R R2, SR_TID.X ;  /* 0x0000000000027919 */ /* 0x000e620000002100 */
[----:B0-----:R-:W-:-:S04]  /*d2f0*/  MOV R0, 0xa000 ;  /* 0x0000a00000007802 */ /* 0x001fc80000000f00 */
[----:B------:R2:W-:Y:S01]  /*d300*/  SYNCS.ARRIVE.TRANS64 RZ, [UR38+0x38830], R0 ;  /* 0x03883000ffff79a7 */ /* 0x0005e20008000026 */
[----:B-1----:R-:W-:-:S13]  /*d310*/  LOP3.LUT P0, RZ, R2, 0x1f, RZ, 0xc0, !PT ;  /* 0x0000001f02ff7812 */ /* 0x002fda000780c0ff */
[----:B--2---:R-:W-:Y:S05]  /*d320*/  @!P0 BRA `(.L_x_48) ;  /* 0x0000000000048947 */ /* 0x004fea0003800000 */
[----:B------:R-:W-:Y:S01]  /*d330*/  BPT.TRAP 0x1 ;  /* 0x000000040000795c */ /* 0x000fe20000300000 */
.L_x_48:
[----:B------:R-:W-:Y:S01]  /*d340*/  R2UR UR11, R17 ;  /* 0x00000000110b72ca */ /* 0x000fe200000e0000 */
[----:B------:R-:W-:Y:S01]  /*d350*/  ULDC.64 UR4, c[0x0][0x198] ;  /* 0x0000660000047ab9 */ /* 0x000fe20000000a00 */
[----:B-----5:R-:W-:Y:S01]  /*d360*/  R2UR UR13, R16 ;  /* 0x00000000100d72ca */ /* 0x020fe200000e0000 */
[----:B------:R-:W-:Y:S01]  /*d370*/  UIADD3 UR4, UP0, UR4, 0x370, URZ ;  /* 0x0000037004047890 */ /* 0x000fe2000ff1e03f */
[----:B------:R-:W-:Y:S01]  /*d380*/  PLOP3.LUT P0, PT, PT, PT, PT, 0x80, 0x0 ;  /* 0x000000000000781c */ /* 0x000fe20003f0f070 */
[----:B------:R-:W-:Y:S02]  /*d390*/  UIADD3 UR8, UR38, 0x24400, URZ ;  /* 0x0002440026087890 */ /* 0x000fe4000fffe03f */
[----:B------:R-:W-:Y:S01]  /*d3a0*/  UIADD3 UR9, UR38, 0x38830, URZ ;  /* 0x0003883026097890 */ /* 0x000fe2000fffe03f */
[----:B0-----:R-:W-:Y:S01]  /*d3b0*/  P2R R0, PR, RZ, 0x1 ;  /* 0x00000001ff007803 */ /* 0x001fe20000000000 */
[----:B------:R-:W-:Y:S02]  /*d3c0*/  UIADD3.X UR5, URZ, UR5, URZ, UP0, !UPT ;  /* 0x000000053f057290 */ /* 0x000fe400087fe43f */
[----:B------:R-:W-:-:S02]  /*d3d0*/  UIADD3 UR24, UR38, 0x26c00, URZ ;  /* 0x00026c0026187890 */ /* 0x000fc4000fffe03f */
[----:B------:R-:W-:Y:S01]  /*d3e0*/  UIMAD UR11, UR11, 0x50, URZ ;  /* 0x000000500b0b78a4 */ /* 0x000fe2000f8e023f */
[----:B------:R1:W-:Y:S01]  /*d3f0*/  STL [R1], R0 ;  /* 0x0000000001007387 */ /* 0x0003e20000100800 */
[----:B------:R-:W-:Y:S02]  /*d400*/  UIADD3 UR16, UR38, 0x29400, URZ ;  /* 0x0002940026107890 */ /* 0x000fe4000fffe03f */
[----:B------:R-:W-:Y:S01]  /*d410*/  UIADD3 UR32, UR38, 0x2bc00, URZ ;  /* 0x0002bc0026207890 */ /* 0x000fe2000fffe03f */
[----:B------:R-:W-:Y:S01]  /*d420*/  UMOV UR6, 0x0 ;  /* 0x0000000000067882 */ /* 0x000fe20000000000 */
[----:B------:R-:W-:Y:S01]  /*d430*/  UMOV UR7, 0x14f00000 ;  /* 0x14f0000000077882 */ /* 0x000fe20000000000 */
[----:B------:R-:W-:Y:S01]  /*d440*/  UMOV UR10, URZ ;  /* 0x0000003f000a7c82 */ /* 0x000fe20008000000 */
[----:B------:R-:W-:Y:S01]  /*d450*/  UMOV UR12, UR36 ;  /* 0x00000024000c7c82 */ /* 0x000fe20008000000 */
[----:B------:R-:W-:Y:S01]  /*d460*/  UMOV UR26, 0x40 ;  /* 0x00000040001a7882 */ /* 0x000fe20000000000 */
[----:B------:R-:W-:Y:S01]  /*d470*/  UMOV UR28, UR36 ;  /* 0x00000024001c7c82 */ /* 0x000fe20008000000 */
[----:B------:R-:W-:Y:S01]  /*d480*/  UMOV UR25, UR9 ;  /* 0x0000000900197c82 */ /* 0x000fe20008000000 */
[----:B------:R-:W-:Y:S01]  /*d490*/  UMOV UR29, UR13 ;  /* 0x0000000d001d7c82 */ /* 0x000fe20008000000 */
[----:B------:R-:W-:Y:S01]  /*d4a0*/  UMOV UR27, UR11 ;  /* 0x0000000b001b7c82 */ /* 0x000fe20008000000 */
[----:B------:R-:W-:Y:S01]  /*d4b0*/  UMOV UR18, 0x80 ;  /* 0x0000008000127882 */ /* 0x000fe20000000000 */
[----:B------:R-:W-:Y:S01]  /*d4c0*/  UMOV UR20, UR36 ;  /* 0x0000002400147c82 */ /* 0x000fe20008000000 */
[----:B------:R1:W-:Y:S01]  /*d4d0*/  UTMALDG.4D [UR8], [UR4], desc[UR6] ;  /* 0x00000608040075b4 */ /* 0x0003e20008019000 */
[----:B------:R-:W-:Y:S01]  /*d4e0*/  UMOV UR17, UR9 ;  /* 0x0000000900117c82 */ /* 0x000fe20008000000 */
[----:B------:R-:W-:Y:S01]  /*d4f0*/  UMOV UR21, UR13 ;  /* 0x0000000d00157c82 */ /* 0x000fe20008000000 */
[----:B------:R-:W-:Y:S01]  /*d500*/  UMOV UR19, UR11 ;  /* 0x0000000b00137c82 */ /* 0x000fe20008000000 */
[----:B------:R-:W-:Y:S01]  /*d510*/  UMOV UR34, 0xc0 ;  /* 0x000000c000227882 */ /* 0x000fe20000000000 */
[----:B------:R-:W-:Y:S01]  /*d520*/  UMOV UR33, UR9 ;  /* 0x0000000900217c82 */ /* 0x000fe20008000000 */
[----:B------:R-:W-:Y:S01]  /*d530*/  UMOV UR37, UR13 ;  /* 0x0000000d00257c82 */ /* 0x000fe20008000000 */
[----:B------:R-:W-:Y:S01]  /*d540*/  UMOV UR35, UR11 ;  /* 0x0000000b00237c82 */ /* 0x000fe20008000000 */
[----:B------:R1:W-:Y:S01]  /*d550*/  UTMALDG.4D [UR24], [UR4], desc[UR6] ;  /* 0x00000618040075b4 */ /* 0x0003e20008019000 */
[----:B------:R1:W-:Y:S01]  /*d560*/  UTMALDG.4D [UR16], [UR4], desc[UR6] ;  /* 0x00000610040075b4 */ /* 0x0003e20008019000 */
[----:B------:R1:W-:Y:S02]  /*d570*/  UTMALDG.4D [UR32], [UR4], desc[UR6] ;  /* 0x00000620040075b4 */ /* 0x0003e40008019000 */
[----:B-1----:R-:W-:Y:S01]  /*d580*/  NOP ;  /* 0x0000000000007918 */ /* 0x002fe20000000000 */
.L_x_44:
[----:B------:R-:W-:Y:S05]  /*d590*/  WARPSYNC.ALL ;  /* 0x0000000000007948 */ /* 0x000fea0003800000 */
[----:B------:R-:W-:Y:S01]  /*d5a0*/  UIADD3 UR4, UR38, 0x14400, URZ ;  /* 0x0001440026047890 */ /* 0x000fe2000fffe03f */
[----:B------:R-:W-:Y:S03]  /*d5b0*/  BAR.SYNC.DEFER_BLOCKING 0x8, 0x180 ;  /* 0x0206000000007b1d */ /* 0x000fe60000010000 */
        /* <DEDUP_REMOVED lines=9> */
[----:B------:R-:W1:Y:S01]  /*d650*/  LDC.64 R2, c[0x4][R2] ;  /* 0x0100000002027b82 */ /* 0x000e620000000a00 */
        /* <DEDUP_REMOVED lines=8> */
[----:B01----:R-:W-:Y:S05]  /*d6e0*/  CALL.ABS.NOINC R2 ;  /* 0x0000000002007343 */ /* 0x003fea0003c00000 */
.L_x_49:
[----:B------:R-:W1:Y:S01]  /*d6f0*/  S2R R4, SR_CTAID.Z ;  /* 0x0000000000047919 */ /* 0x000e620000002700 */
[----:B------:R-:W2:Y:S01]  /*d700*/  LDC R20, c[0x0][0x448] ;  /* 0x00011200ff147b82 */ /* 0x000ea20000000800 */
[----:B------:R-:W-:Y:S01]  /*d710*/  USHF.R.S32.HI UR4, URZ, 0x1f, UR36 ;  /* 0x0000001f3f047899 */ /* 0x000fe20008011424 */
[----:B------:R-:W3:Y:S01]  /*d720*/  S2R R12, SR_TID.X ;  /* 0x00000000000c7919 */ /* 0x000ee20000002100 */
[----:B------:R-:W-:Y:S02]  /*d730*/  ULDC.64 UR8, c[0x0][0x2d8] ;  /* 0x0000b60000087ab9 */ /* 0x000fe40000000a00 */
[----:B------:R-:W-:Y:S01]  /*d740*/  UIMAD UR6, UR4, UR8, URZ ;  /* 0x00000008040672a4 */ /* 0x000fe2000f8e023f */
[----:B------:R-:W4:Y:S02]  /*d750*/  S2R R11, SR_CTAID.X ;  /* 0x00000000000b7919 */ /* 0x000f240000002500 */
[----:B------:R-:W0:Y:S01]  /*d760*/  LDC.64 R2, c[0x0][0x2e0] ;  /* 0x0000b800ff027b82 */ /* 0x000e220000000a00 */
[----:B------:R-:W-:-:S02]  /*d770*/  UIMAD.WIDE.U32 UR4, UR36, UR8, URZ ;  /* 0x00000008240472a5 */ /* 0x000fc4000f8e003f */
[----:B------:R-:W-:-:S04]  /*d780*/  UIMAD UR6, UR36, UR9, UR6 ;  /* 0x00000009240672a4 */ /* 0x000fc8000f8e0206 */
[----:B------:R-:W-:Y:S01]  /*d790*/  UIADD3 UR5, UR5, UR6, URZ ;  /* 0x0000000605057290 */ /* 0x000fe2000fffe03f */
[----:B--2---:R-:W-:Y:S02]  /*d7a0*/  ISETP.NE.AND P0, PT, R20, 0x1, PT ;  /* 0x000000011400780c */ /* 0x004fe40003f05270 */
[----:B-1----:R-:W-:Y:S02]  /*d7b0*/  SHF.R.S32.HI R5, RZ, 0x1f, R4 ;  /* 0x0000001fff057819 */ /* 0x002fe40000011404 */
[----:B---3--:R-:W-:-:S03]  /*d7c0*/  LOP3.LUT R9, R12, 0x7f, RZ, 0xc0, !PT ;  /* 0x0000007f0c097812 */ /* 0x008fc600078ec0ff */
[----:B0-----:R-:W-:-:S06]  /*d7d0*/  IMAD R0, R5, R2, RZ ;  /* 0x0000000205007224 */ /* 0x001fcc00078e02ff */
[----:B------:R-:W0:Y:S01]  /*d7e0*/  @P0 LDC R6, c[0x0][0x44c] ;  /* 0x00011300ff060b82 */ /* 0x000e220000000800 */
[----:B------:R-:W-:Y:S01]  /*d7f0*/  SHF.R.U32.HI R8, RZ, 0x3, R9 ;  /* 0x00000003ff087819 */ /* 0x000fe20000011609 */
[C---:B------:R-:W-:Y:S01]  /*d800*/  IMAD R5, R4.reuse, R3, R0 ;  /* 0x0000000304057224 */ /* 0x040fe200078e0200 */
[----:B------:R-:W-:Y:S01]  /*d810*/  SHF.L.U32 R9, R9, 0x3, RZ ;  /* 0x0000000309097819 */ /* 0x000fe200000006ff */
[----:B------:R-:W-:Y:S01]  /*d820*/  IMAD.WIDE.U32 R2, R4, R2, UR4 ;  /* 0x0000000404027e25 */ /* 0x000fe2000f8e0002 */
[----:B------:R-:W-:-:S03]  /*d830*/  ULDC.64 UR4, c[0x0][0x2d0] ;  /* 0x0000b40000047ab9 */ /* 0x000fc60000000a00 */
[----:B------:R-:W1:Y:S01]  /*d840*/  @P0 LDC R0, c[0x0][0x450] ;  /* 0x00011400ff000b82 */ /* 0x000e620000000800 */
[----:B------:R-:W-:Y:S02]  /*d850*/  IMAD.IADD R3, R3, 0x1, R5 ;  /* 0x0000000103037824 */ /* 0x000fe400078e0205 */
[----:B------:R-:W-:-:S05]  /*d860*/  IMAD.SHL.U32 R5, R12, 0x10, RZ ;  /* 0x000000100c057824 */ /* 0x000fca00078e00ff */
[----:B------:R-:W-:-:S04]  /*d870*/  LOP3.LUT R5, R8, 0x70, R5, 0xf8, !PT ;  /* 0x0000007008057812 */ /* 0x000fc800078ef805 */
[----:B----4-:R-:W-:-:S05]  /*d880*/  LEA R5, R11, R5, 0x7 ;  /* 0x000000050b057211 */ /* 0x010fca00078e38ff */
[----:B0-----:R-:W-:-:S04]  /*d890*/  @P0 IMAD.HI.U32 R6, R5, R6, RZ ;  /* 0x0000000605060227 */ /* 0x001fc800078e00ff */
[----:B------:R-:W-:Y:S01]  /*d8a0*/  IMAD.MOV.U32 R4, RZ, RZ, R5 ;  /* 0x000000ffff047224 */ /* 0x000fe200078e0005 */
[----:B-1----:R-:W-:-:S05]  /*d8b0*/  @P0 SHF.R.U32.HI R4, RZ, R0, R6 ;  /* 0x00000000ff040219 */ /* 0x002fca0000011606 */
[----:B------:R-:W-:Y:S02]  /*d8c0*/  IMAD.MOV R0, RZ, RZ, -R4 ;  /* 0x000000ffff007224 */ /* 0x000fe400078e0a04 */
[----:B------:R-:W-:-:S04]  /*d8d0*/  IMAD.WIDE.U32 R2, R4, UR4, R2 ;  /* 0x0000000404027c25 */ /* 0x000fc8000f8e0002 */
[----:B------:R-:W-:Y:S01]  /*d8e0*/  IMAD R0, R20, R0, R5 ;  /* 0x0000000014007224 */ /* 0x000fe200078e0205 */
[----:B------:R-:W-:-:S05]  /*d8f0*/  SHF.R.S32.HI R5, RZ, 0x1f, R4 ;  /* 0x0000001fff057819 */ /* 0x000fca0000011404 */
[----:B------:R-:W-:-:S04]  /*d900*/  IMAD R5, R5, UR4, RZ ;  /* 0x0000000405057c24 */ /* 0x000fc8000f8e02ff */
[----:B------:R-:W-:Y:S01]  /*d910*/  IMAD R5, R4, UR5, R5 ;  /* 0x0000000504057c24 */ /* 0x000fe2000f8e0205 */
[----:B------:R-:W-:Y:S01]  /*d920*/  SHF.R.S32.HI R4, RZ, 0x1f, R0 ;  /* 0x0000001fff047819 */ /* 0x000fe20000011400 */
[----:B------:R-:W-:Y:S02]  /*d930*/  ULDC.64 UR4, c[0x0][0x2c8] ;  /* 0x0000b20000047ab9 */ /* 0x000fe40000000a00 */
[----:B------:R-:W-:Y:S02]  /*d940*/  IMAD.IADD R3, R3, 0x1, R5 ;  /* 0x0000000103037824 */ /* 0x000fe400078e0205 */
[----:B------:R-:W-:Y:S02]  /*d950*/  IMAD R5, R4, UR4, RZ ;  /* 0x0000000404057c24 */ /* 0x000fe4000f8e02ff */
[----:B------:R-:W-:-:S04]  /*d960*/  IMAD.WIDE.U32 R2, R0, UR4, R2 ;  /* 0x0000000400027c25 */ /* 0x000fc8000f8e0002 */
[----:B------:R-:W-:Y:S01]  /*d970*/  IMAD R4, R0, UR5, R5 ;  /* 0x0000000500047c24 */ /* 0x000fe2000f8e0205 */
[----:B------:R-:W-:Y:S01]  /*d980*/  ULDC.64 UR4, c[0x0][0x280] ;  /* 0x0000a00000047ab9 */ /* 0x000fe20000000a00 */
[----:B------:R-:W-:Y:S01]  /*d990*/  IMAD.SHL.U32 R0, R12, 0x8, RZ ;  /* 0x000000080c007824 */ /* 0x000fe200078e00ff */
[----:B------:R-:W-:Y:S01]  /*d9a0*/  LEA R7, P0, R2, UR4, 0x1 ;  /* 0x0000000402077c11 */ /* 0x000fe2000f8008ff */
[----:B------:R-:W-:Y:S01]  /*d9b0*/  IMAD.IADD R3, R3, 0x1, R4 ;  /* 0x0000000103037824 */ /* 0x000fe200078e0204 */
[----:B------:R-:W-:Y:S02]  /*d9c0*/  ULDC UR4, c[0x0][0x2b8] ;  /* 0x0000ae0000047ab9 */ /* 0x000fe40000000800 */
[----:B------:R-:W-:Y:S02]  /*d9d0*/  LOP3.LUT R10, R0, 0x38, RZ, 0xc0, !PT ;  /* 0x00000038000a7812 */ /* 0x000fe400078ec0ff */
[----:B------:R-:W-:Y:S02]  /*d9e0*/  LEA.HI.X R6, R2, UR5, R3, 0x1, P0 ;  /* 0x0000000502067c11 */ /* 0x000fe400080f0c03 */
[----:B------:R-:W-:-:S02]  /*d9f0*/  LOP3.LUT R2, R10, 0x40, RZ, 0xfc, !PT ;  /* 0x000000400a027812 */ /* 0x000fc400078efcff */
[----:B------:R-:W-:Y:S02]  /*da00*/  LOP3.LUT R3, R0, 0x1c0, RZ, 0xc0, !PT ;  /* 0x000001c000037812 */ /* 0x000fe400078ec0ff */
[----:B------:R-:W-:Y:S02]  /*da10*/  ISETP.GE.AND P0, PT, R2, UR4, PT ;  /* 0x0000000402007c0c */ /* 0x000fe4000bf06270 */
[----:B------:R-:W-:Y:S02]  /*da20*/  LOP3.LUT R2, R10, 0x80, RZ, 0xfc, !PT ;  /* 0x000000800a027812 */ /* 0x000fe400078efcff */
[----:B------:R-:W-:Y:S02]  /*da30*/  LOP3.LUT R3, R3, 0x38, R0, 0xf8, !PT ;  /* 0x0000003803037812 */ /* 0x000fe400078ef800 */
[----:B------:R-:W-:Y:S02]  /*da40*/  ISETP.GE.AND P1, PT, R2, UR4, PT ;  /* 0x0000000402007c0c */ /* 0x000fe4000bf26270 */
[----:B------:R-:W-:-:S02]  /*da50*/  LOP3.LUT R2, R10, 0xc0, RZ, 0xfc, !PT ;  /* 0x000000c00a027812 */ /* 0x000fc400078efcff */
[----:B------:R-:W-:Y:S02]  /*da60*/  ISETP.GE.AND P3, PT, R10, UR4, PT ;  /* 0x000000040a007c0c */ /* 0x000fe4000bf66270 */
[----:B------:R-:W-:Y:S01]  /*da70*/  ISETP.GE.AND P2, PT, R2, UR4, PT ;  /* 0x0000000402007c0c */ /* 0x000fe2000bf46270 */
[----:B------:R-:W-:Y:S01]  /*da80*/  UMOV UR4, 0xffffffff ;  /* 0xffffffff00047882 */ /* 0x000fe20000000000 */
[----:B------:R-:W-:-:S04]  /*da90*/  LOP3.LUT R0, R3, 0x38, R12, 0x78, !PT ;  /* 0x0000003803007812 */ /* 0x000fc800078e780c */
[----:B------:R-:W-:Y:S01]  /*daa0*/  LOP3.LUT R9, R0, 0x200, R9, 0xf8, !PT ;  /* 0x0000020000097812 */ /* 0x000fe200078ef809 */
[----:B------:R-:W-:Y:S06]  /*dab0*/  BRA.DIV UR4, `(.L_x_50) ;  /* 0x0000003604a87947 */ /* 0x000fec000b800000 */
[----:B------:R-:W0:Y:S01]  /*dac0*/  S2R R2, SR_CTAID.X ;  /* 0x0000000000027919 */ /* 0x000e220000002500 */
[----:B------:R-:W-:Y:S01]  /*dad0*/  ULDC UR4, c[0x0][0x288] ;  /* 0x0000a20000047ab9 */ /* 0x000fe20000000800 */
[----:B------:R-:W-:Y:S01]  /*dae0*/  ULDC.64 UR6, c[0x0][0x208] ;  /* 0x0000820000067ab9 */ /* 0x000fe20000000a00 */
[----:B------:R-:W-:Y:S01]  /*daf0*/  IMAD R0, R20, UR4, RZ ;  /* 0x0000000414007c24 */ /* 0x000fe2000f8e02ff */
[----:B------:R-:W-:Y:S04]  /*db00*/  SHFL.IDX PT, R3, R7, RZ, 0x181f ;  /* 0x00181fff07037589 */ /* 0x000fe800000e0000 */
[----:B------:R-:W-:Y:S04]  /*db10*/  SHFL.IDX PT, R4, R7, 0x1, 0x181f ;  /* 0x00381f0007047f89 */ /* 0x000fe800000e0000 */
[----:B------:R-:W-:Y:S01]  /*db20*/  SHFL.IDX PT, R14, R7, 0x7, 0x181f ;  /* 0x00f81f00070e7f89 */ /* 0x000fe200000e0000 */
[----:B0-----:R-:W-:-:S03]  /*db30*/  IMAD R8, R2, 0x80, R8 ;  /* 0x0000008002087824 */ /* 0x001fc600078e0208 */
[----:B------:R-:W0:Y:S01]  /*db40*/  SHFL.IDX PT, R2, R6, RZ, 0x181f ;  /* 0x00181fff06027589 */ /* 0x000e2200000e0000 */
[C---:B------:R-:W-:Y:S01]  /*db50*/  VIADD R5, R8.reuse, 0x10 ;  /* 0x0000001008057836 */ /* 0x040fe20000000000 */
[----:B------:R-:W-:-:S13]  /*db60*/  ISETP.GE.AND P4, PT, R8, R0, PT ;  /* 0x000000000800720c */ /* 0x000fda0003f86270 */
[----:B------:R-:W-:Y:S02]  /*db70*/  @!P4 LEA R21, R9, UR38, 0x1 ;  /* 0x000000260915cc11 */ /* 0x000fe4000f8e08ff */
[----:B0-----:R-:W-:-:S04]  /*db80*/  LOP3.LUT R3, R3, R2, RZ, 0x3c, !PT ;  /* 0x0000000203037212 */ /* 0x001fc800078e3cff */
[----:B------:R-:W-:-:S04]  /*db90*/  LOP3.LUT R2, R3, R2, RZ, 0x3c, !PT ;  /* 0x0000000203027212 */ /* 0x000fc800078e3cff */
[----:B------:R-:W-:-:S03]  /*dba0*/  LOP3.LUT R3, R3, R2, RZ, 0x3c, !PT ;  /* 0x0000000203037212 */ /* 0x000fc600078e3cff */
[----:B------:R-:W-:-:S05]  /*dbb0*/  @!P4 IMAD.WIDE.U32 R2, R10, 0x2, R2 ;  /* 0x000000020a02c825 */ /* 0x000fca00078e0002 */
[----:B------:R-:W-:Y:S04]  /*dbc0*/  @!P4 LDGSTS.E.BYPASS.LTC128B.128 [R21+0x14400], desc[UR6][R2.64], !P3 ;  /* 0x144000000215cfae */ /* 0x000fe8000d901d46 */
[----:B------:R-:W-:Y:S04]  /*dbd0*/  @!P4 LDGSTS.E.BYPASS.LTC128B.128 [R21+0x18400], desc[UR6][R2.64+0x80], !P0 ;  /* 0x184000800215cfae */ /* 0x000fe8000c101d46 */
[----:B------:R-:W-:Y:S04]  /*dbe0*/  @!P4 LDGSTS.E.BYPASS.LTC128B.128 [R21+0x1c400], desc[UR6][R2.64+0x100], !P1 ;  /* 0x1c4001000215cfae */ /* 0x000fe8000c901d46 */
[----:B------:R0:W-:Y:S01]  /*dbf0*/  @!P4 LDGSTS.E.BYPASS.LTC128B.128 [R21+0x20400], desc[UR6][R2.64+0x180], !P2 ;  /* 0x204001800215cfae */ /* 0x0001e2000d101d46 */
[----:B------:R-:W-:-:S03]  /*dc00*/  ISETP.GE.AND P4, PT, R5, R0, PT ;  /* 0x000000000500720c */ /* 0x000fc60003f86270 */
[----:B------:R-:W1:Y:S01]  /*dc10*/  SHFL.IDX PT, R5, R6, 0x1, 0x181f ;  /* 0x00381f0006057f89 */ /* 0x000e6200000e0000 */
[----:B0-----:R-:W-:-:S03]  /*dc20*/  VIADD R3, R8, 0x20 ;  /* 0x0000002008037836 */ /* 0x001fc60000000000 */
[----:B------:R-:W-:Y:S06]  /*dc30*/  SHFL.IDX PT, R2, R7, 0x2, 0x181f ;  /* 0x00581f0007027f89 */ /* 0x000fec00000e0000 */
[----:B------:R-:W-:Y:S01]  /*dc40*/  @!P4 LEA R20, R9, UR38, 0x1 ;  /* 0x000000260914cc11 */ /* 0x000fe2000f8e08ff */
[----:B-1----:R-:W-:-:S05]  /*dc50*/  @!P4 IMAD.WIDE.U32 R4, R10, 0x2, R4 ;  /* 0x000000020a04c825 */ /* 0x002fca00078e0004 */
        /* <DEDUP_REMOVED lines=26> */
[----:B0-----:R-:W-:-:S03]  /*de00*/  IADD3 R5, R8, 0x50, RZ ;  /* 0x0000005008057810 */ /* 0x001fc60007ffe0ff */
        /* <DEDUP_REMOVED lines=18> */
[----:B------:R-:W1:Y:S04]  /*df30*/  SHFL.IDX PT, R3, R6, 0x6, 0x181f ;  /* 0x00d81f0006037f89 */ /* 0x000e6800000e0000 */
[----:B0-----:R0:W2:Y:S06]  /*df40*/  SHFL.IDX PT, R4, R6, 0x7, 0x181f ;  /* 0x00f81f0006047f89 */ /* 0x0010ac00000e0000 */
[----:B------:R-:W-:Y:S01]  /*df50*/  @!P4 LEA R21, R9, UR38, 0x1 ;  /* 0x000000260915cc11 */ /* 0x000fe2000f8e08ff */
[----:B-1----:R-:W-:-:S05]  /*df60*/  @!P4 IMAD.WIDE.U32 R2, R10, 0x2, R2 ;  /* 0x000000020a02c825 */ /* 0x002fca00078e0002 */
[----:B------:R0:W-:Y:S04]  /*df70*/  @!P4 LDGSTS.E.BYPASS.LTC128B.128 [R21+0x17400], desc[UR6][R2.64], !P3 ;  /* 0x174000000215cfae */ /* 0x0001e8000d901d46 */
[----:B------:R0:W-:Y:S04]  /*df80*/  @!P4 LDGSTS.E.BYPASS.LTC128B.128 [R21+0x1b400], desc[UR6][R2.64+0x80], !P0 ;  /* 0x1b4000800215cfae */ /* 0x0001e8000c101d46 */
[----:B------:R0:W-:Y:S04]  /*df90*/  @!P4 LDGSTS.E.BYPASS.LTC128B.128 [R21+0x1f400], desc[UR6][R2.64+0x100], !P1 ;  /* 0x1f4001000215cfae */ /* 0x0001e8000c901d46 */
[----:B--2---:R0:W-:Y:S02]  /*dfa0*/  @!P4 LDGSTS.E.BYPASS.LTC128B.128 [R21+0x23400], desc[UR6][R2.64+0x180], !P2 ;  /* 0x234001800215cfae */ /* 0x0041e4000d101d46 */
.L_x_155:
[----:B0-----:R-:W-:Y:S01]  /*dfb0*/  VIADD R3, R8, 0x70 ;  /* 0x0000007008037836 */ /* 0x001fe20000000000 */
[----:B------:R-:W-:Y:S01]  /*dfc0*/  BSSY B0, `(.L_x_51) ;  /* 0x000000f000007945 */ /* 0x000fe20003800000 */
[----:B------:R-:W-:-:S03]  /*dfd0*/  IMAD.MOV.U32 R2, RZ, RZ, R14 ;  /* 0x000000ffff027224 */ /* 0x000fc600078e000e */
[----:B------:R-:W-:Y:S01]  /*dfe0*/  ISETP.GE.AND P4, PT, R3, R0, PT ;  /* 0x000000000300720c */ /* 0x000fe20003f86270 */
[----:B------:R-:W-:-:S12]  /*dff0*/  IMAD.MOV.U32 R3, RZ, RZ, R4 ;  /* 0x000000ffff037224 */ /* 0x000fd800078e0004 */
[----:B------:R-:W-:Y:S05]  /*e000*/  @P4 BRA `(.L_x_52) ;  /* 0x0000000000284947 */ /* 0x000fea0003800000 */
[----:B------:R-:W-:Y:S01]  /*e010*/  IMAD.WIDE.U32 R10, R10, 0x2, R2 ;  /* 0x000000020a0a7825 */ /* 0x000fe200078e0002 */
[----:B------:R-:W-:Y:S01]  /*e020*/  LEA R9, R9, UR38, 0x1 ;  /* 0x0000002609097c11 */ /* 0x000fe2000f8e08ff */
[----:B------:R-:W-:-:S04]  /*e030*/  ULDC.64 UR4, c[0x0][0x208] ;  /* 0x0000820000047ab9 */ /* 0x000fc80000000a00 */
[----:B------:R-:W-:Y:S01]  /*e040*/  @!PT LDS RZ, [RZ] ;  /* 0x00000000fffff984 */ /* 0x000fe20000000800 */
[----:B------:R-:W-:Y:S01]  /*e050*/  @!PT LDS RZ, [RZ] ;  /* 0x00000000fffff984 */ /* 0x000fe20000000800 */
[----:B------:R-:W-:Y:S01]  /*e060*/  @!PT LDS RZ, [RZ] ;  /* 0x00000000fffff984 */ /* 0x000fe20000000800 */
[----:B------:R0:W-:Y:S04]  /*e070*/  LDGSTS.E.BYPASS.LTC128B.128 [R9+0x17c00], desc[UR4][R10.64], !P3 ;  /* 0x17c000000a097fae */ /* 0x0001e8000d901d44 */
[----:B------:R0:W-:Y:S04]  /*e080*/  LDGSTS.E.BYPASS.LTC128B.128 [R9+0x1bc00], desc[UR4][R10.64+0x80], !P0 ;  /* 0x1bc000800a097fae */ /* 0x0001e8000c101d44 */
[----:B------:R0:W-:Y:S04]  /*e090*/  LDGSTS.E.BYPASS.LTC128B.128 [R9+0x1fc00], desc[UR4][R10.64+0x100], !P1 ;  /* 0x1fc001000a097fae */ /* 0x0001e8000c901d44 */
[----:B------:R0:W-:Y:S02]  /*e0a0*/  LDGSTS.E.BYPASS.LTC128B.128 [R9+0x23c00], desc[UR4][R10.64+0x180], !P2 ;  /* 0x23c001800a097fae */ /* 0x0001e4000d101d44 */
.L_x_52:
[----:B------:R-:W-:Y:S05]  /*e0b0*/  BSYNC B0 ;  /* 0x0000000000007941 */ /* 0x000fea0003800000 */
.L_x_51:
[----:B------:R-:W-:Y:S01]  /*e0c0*/  NOP ;  /* 0x0000000000007918 */ /* 0x000fe20000000000 */
[----:B------:R-:W-:Y:S01]  /*e0d0*/  SYNCS.ARRIVE.TRANS64.RED.A0T1 RZ, [UR38+0x38800], RZ ;  /* 0x038800ffffff79a7 */ /* 0x000fe20008200426 */
[----:B------:R-:W-:Y:S01]  /*e0e0*/  IMAD.MOV.U32 R2, RZ, RZ, 0x1 ;  /* 0x00000001ff027424 */ /* 0x000fe200078e00ff */
[----:B------:R-:W-:Y:S04]  /*e0f0*/  ARRIVES.LDGSTSBAR.64.TRANSCNT [UR38+0x38800] ;  /* 0x03880000ff0079b0 */ /* 0x000fe80008000aa6 */
[----:B------:R-:W-:Y:S01]  /*e100*/  SHF.L.U32 R2, R2, 0x1f, RZ ;  /* 0x0000001f02027819 */ /* 0x000fe200000006ff */
[----:B------:R-:W-:Y:S01]  /*e110*/  NOP ;  /* 0x0000000000007918 */ /* 0x000fe20000000000 */
[----:B------:R-:W2:Y:S01]  /*e120*/  LDL.LU R4, [R1+0x10] ;  /* 0x0000100001047983 */ /* 0x000ea20000300800 */
[----:B------:R-:W-:Y:S03]  /*e130*/  SYNCS.ARRIVE.TRANS64.A1T0 RZ, [UR38+0x38800], RZ ;  /* 0x038800ffffff79a7 */ /* 0x000fe60008100026 */
[----:B------:R-:W3:Y:S01]  /*e140*/  LDL R3, [R1+0x8] ;  /* 0x0000080001037983 */ /* 0x000ee20000100800 */
[----:B------:R-:W1:Y:S01]  /*e150*/  SYNCS.PHASECHK.TRANS64.TRYWAIT P0, [UR38+0x38820], R2 ;  /* 0x03882002ff0075a7 */ /* 0x000e620008000166 */
[----:B--2---:R-:W-:-:S04]  /*e160*/  IADD3 R0, R4, -0x2, RZ ;  /* 0xfffffffe04007810 */ /* 0x004fc80007ffe0ff */
[----:B---3--:R-:W-:Y:S01]  /*e170*/  ISETP.GE.AND P1, PT, R0, R3, PT ;  /* 0x000000030000720c */ /* 0x008fe20003f26270 */
[----:B-1----:R-:W-:-:S12]  /*e180*/  @!P0 BRA `(.L_x_53) ;  /* 0x0000003800c08947 */ /* 0x002fd80003800000 */
.L_x_156:
[----:B0-----:R-:W-:Y:S02]  /*e190*/  IMAD.MOV.U32 R9, RZ, RZ, 0x1 ;  /* 0x00000001ff097424 */ /* 0x001fe400078e00ff */
[----:B------:R-:W-:Y:S01]  /*e1a0*/  IMAD.MOV.U32 R8, RZ, RZ, RZ ;  /* 0x000000ffff087224 */ /* 0x000fe200078e00ff */
[----:B------:R-:W-:Y:S06]  /*e1b0*/  @!P1 BRA `(.L_x_54) ;  /* 0x0000002000e49947 */ /* 0x000fec0003800000 */
[----:B------:R-:W2:Y:S04]  /*e1c0*/  LDL.LU R4, [R1+0xc] ;  /* 0x00000c0001047983 */ /* 0x000ea80000300800 */
[----:B-1----:R-:W3:Y:S01]  /*e1d0*/  LDL.LU R3, [R1+0x8] ;  /* 0x0000080001037983 */ /* 0x002ee20000300800 */
[----:B------:R-:W-:Y:S01]  /*e1e0*/  UIADD3 UR4, UR40, 0x1, URZ ;  /* 0x0000000128047890 */ /* 0x000fe2000fffe03f */
[----:B------:R-:W-:Y:S01]  /*e1f0*/  MOV R9, 0x1 ;  /* 0x0000000100097802 */ /* 0x000fe20000000f00 */
[----:B------:R-:W0:Y:S02]  /*e200*/  S2R R6, SR_TID.X ;  /* 0x0000000000067919 */ /* 0x000e240000002100 */
[----:B0-----:R-:W-:Y:S02]  /*e210*/  LOP3.LUT R10, R6, 0x1f, RZ, 0xc0, !PT ;  /* 0x0000001f060a7812 */ /* 0x001fe400078ec0ff */
[----:B--2---:R-:W-:Y:S01]  /*e220*/  IMAD R2, R4, UR4, RZ ;  /* 0x0000000404027c24 */ /* 0x004fe2000f8e02ff */
[----:B---3--:R-:W-:-:S04]  /*e230*/  LOP3.LUT R3, RZ, R3, RZ, 0x33, !PT ;  /* 0x00000003ff037212 */ /* 0x008fc800078e33ff */
[----:B------:R-:W-:-:S05]  /*e240*/  VIMNMX R2, R2, UR39, PT ;  /* 0x0000002702027c48 */ /* 0x000fca000bfe0100 */
[----:B------:R-:W-:-:S05]  /*e250*/  IMAD.MOV R4, RZ, RZ, -R2 ;  /* 0x000000ffff047224 */ /* 0x000fca00078e0a02 */
[----:B------:R-:W-:Y:S02]  /*e260*/  VIADDMNMX R5, R4, 0x1, R3, !PT ;  /* 0x0000000104057846 */ /* 0x000fe40007800103 */
[----:B------:R-:W-:-:S03]  /*e270*/  LOP3.LUT R3, RZ, R2, RZ, 0x33, !PT ;  /* 0x00000002ff037212 */ /* 0x000fc600078e33ff */
[----:B------:R-:W-:Y:S02]  /*e280*/  VIADD R4, R5, 0xfffffffe ;  /* 0xfffffffe05047836 */ /* 0x000fe40000000000 */
[----:B------:R-:W-:-:S03]  /*e290*/  IMAD.IADD R5, R2, 0x1, R5 ;  /* 0x0000000102057824 */ /* 0x000fc600078e0205 */
[----:B------:R-:W-:Y:S01]  /*e2a0*/  ISETP.NE.AND P0, PT, R4, R3, PT ;  /* 0x000000030400720c */ /* 0x000fe20003f05270 */
[----:B------:R-:W-:Y:S01]  /*e2b0*/  IMAD.MOV.U32 R4, RZ, RZ, R16 ;  /* 0x000000ffff047224 */ /* 0x000fe200078e0010 */
[----:B------:R-:W-:-:S11]  /*e2c0*/  LOP3.LUT R12, R5, 0x1, RZ, 0xc0, !PT ;  /* 0x00000001050c7812 */ /* 0x000fd600078ec0ff */
[----:B------:R-:W-:Y:S05]  /*e2d0*/  @!P0 BRA `(.L_x_55) ;  /* 0x0000001400c88947 */ /* 0x000fea0003800000 */
[----:B------:R-:W-:Y:S01]  /*e2e0*/  BSSY B0, `(.L_x_55) ;  /* 0x0000171000007945 */ /* 0x000fe20003800000 */
[----:B------:R-:W-:Y:S02]  /*e2f0*/  IMAD.IADD R6, R5, 0x1, -R12 ;  /* 0x0000000105067824 */ /* 0x000fe400078e0a0c */
[----:B------:R-:W-:Y:S02]  /*e300*/  IMAD.MOV.U32 R7, RZ, RZ, 0x1 ;  /* 0x00000001ff077424 */ /* 0x000fe400078e00ff */
[----:B------:R-:W-:-:S07]  /*e310*/  IMAD.MOV.U32 R4, RZ, RZ, R16 ;  /* 0x000000ffff047224 */ /* 0x000fce00078e0010 */
.L_x_94:
[----:B------:R-:W2:Y:S01]  /*e320*/  LDL R2, [R1] ;  /* 0x0000000001027983 */ /* 0x000ea20000100800 */
[----:B------:R-:W-:Y:S01]  /*e330*/  VIADD R6, R6, 0xfffffffe ;  /* 0xfffffffe06067836 */ /* 0x000fe20000000000 */
[----:B------:R-:W-:Y:S04]  /*e340*/  BSSY B1, `(.L_x_56) ;  /* 0x00000b3000017945 */ /* 0x000fe80003800000 */
[----:B------:R-:W-:Y:S02]  /*e350*/  ISETP.NE.AND P2, PT, R6, RZ, PT ;  /* 0x000000ff0600720c */ /* 0x000fe40003f45270 */
[----:B--2---:R-:W-:-:S13]  /*e360*/  ISETP.NE.AND P0, PT, R2, RZ, PT ;  /* 0x000000ff0200720c */ /* 0x004fda0003f05270 */
[----:B------:R-:W-:Y:S05]  /*e370*/  @!P0 BRA `(.L_x_57) ;  /* 0x0000000800bc8947 */ /* 0x000fea0003800000 */
[----:B------:R-:W2:Y:S01]  /*e380*/  LDL R2, [R1+0x4] ;  /* 0x0000040001027983 */ /* 0x000ea20000100800 */
[----:B------:R-:W-:Y:S02]  /*e390*/  MOV R9, R0 ;  /* 0x0000000000097202 */ /* 0x000fe40000000f00 */
[----:B--2---:R-:W-:-:S13]  /*e3a0*/  ISETP.NE.AND P0, PT, R2, RZ, PT ;  /* 0x000000ff0200720c */ /* 0x004fda0003f05270 */
[----:B------:R-:W-:Y:S05]  /*e3b0*/  @!P0 BRA `(.L_x_58) ;  /* 0x00000000004c8947 */ /* 0x000fea0003800000 */
[----:B------:R-:W0:Y:S01]  /*e3c0*/  LDC R9, c[0x0][0x43c] ;  /* 0x00010f00ff097b82 */ /* 0x000e220000000800 */
[----:B------:R-:W-:Y:S01]  /*e3d0*/  ULDC.64 UR4, c[0x0][0x428] ;  /* 0x00010a0000047ab9 */ /* 0x000fe20000000a00 */
[----:B------:R-:W-:Y:S01]  /*e3e0*/  ULDC.64 UR6, c[0x0][0x208] ;  /* 0x0000820000067ab9 */ /* 0x000fe20000000a00 */
[----:B------:R-:W-:Y:S01]  /*e3f0*/  IMAD R5, R19, UR4, RZ ;  /* 0x0000000413057c24 */ /* 0x000fe2000f8e02ff */
[----:B0-----:R-:W-:-:S13]  /*e400*/  ISETP.NE.AND P0, PT, R9, 0x1, PT ;  /* 0x000000010900780c */ /* 0x001fda0003f05270 */
[----:B------:R-:W0:Y:S02]  /*e410*/  @P0 LDC.64 R2, c[0x0][0x440] ;  /* 0x00011000ff020b82 */ /* 0x000e240000000a00 */
[----:B0-----:R-:W-:-:S04]  /*e420*/  @P0 IMAD.HI.U32 R4, R0, R2, RZ ;  /* 0x0000000200040227 */ /* 0x001fc800078e00ff */
[----:B------:R-:W-:Y:S01]  /*e430*/  IMAD.MOV.U32 R2, RZ, RZ, R0 ;  /* 0x000000ffff027224 */ /* 0x000fe200078e0000 */
[----:B------:R-:W-:Y:S01]  /*e440*/  @P0 SHF.R.U32.HI R2, RZ, R3, R4 ;  /* 0x00000003ff020219 */ /* 0x000fe20000011604 */
[----:B------:R-:W-:-:S04]  /*e450*/  IMAD R4, R18, UR5, R5 ;  /* 0x0000000512047c24 */ /* 0x000fc8000f8e0205 */
[----:B------:R-:W-:-:S04]  /*e460*/  IMAD.MOV R3, RZ, RZ, -R2 ;  /* 0x000000ffff037224 */ /* 0x000fc800078e0a02 */
[----:B------:R-:W-:Y:S01]  /*e470*/  IMAD R9, R9, R3, R0 ;  /* 0x0000000309097224 */ /* 0x000fe200078e0200 */
[----:B------:R-:W-:-:S03]  /*e480*/  SHF.R.S32.HI R3, RZ, 0x1f, R2 ;  /* 0x0000001fff037819 */ /* 0x000fc60000011402 */
[----:B------:R-:W-:Y:S01]  /*e490*/  IMAD.WIDE.U32 R2, R18, UR4, R2 ;  /* 0x0000000412027c25 */ /* 0x000fe2000f8e0002 */
[----:B------:R-:W-:-:S03]  /*e4a0*/  ULDC.64 UR4, c[0x0][0x418] ;  /* 0x0001060000047ab9 */ /* 0x000fc60000000a00 */
[----:B------:R-:W-:Y:S01]  /*e4b0*/  IMAD.IADD R3, R4, 0x1, R3 ;  /* 0x0000000104037824 */ /* 0x000fe200078e0203 */
[----:B------:R-:W-:-:S04]  /*e4c0*/  LEA R4, P0, R2, UR4, 0x2 ;  /* 0x0000000402047c11 */ /* 0x000fc8000f8010ff */
[----:B------:R-:W-:-:S05]  /*e4d0*/  LEA.HI.X R5, R2, UR5, R3, 0x2, P0 ;  /* 0x0000000502057c11 */ /* 0x000fca00080f1403 */
[----:B------:R0:W5:Y:S04]  /*e4e0*/  LDG.E R4, desc[UR6][R4.64] ;  /* 0x0000000604047981 */ /* 0x000168000c1e1900 */
.L_x_58:
[----:B------:R-:W1:Y:S01]  /*e4f0*/  S2R R2, SR_TID.X ;  /* 0x0000000000027919 */ /* 0x000e620000002100 */
[----:B------:R-:W-:Y:S01]  /*e500*/  BSSY B2, `(.L_x_59) ;  /* 0x0000006000027945 */ /* 0x000fe20003800000 */
[----:B-1----:R-:W-:Y:S02]  /*e510*/  LOP3.LUT R3, R2, 0x7f, RZ, 0xc0, !PT ;  /* 0x0000007f02037812 */ /* 0x002fe400078ec0ff */
[----:B------:R-:W-:Y:S02]  /*e520*/  SHF.L.U32 R2, R7, 0x1f, RZ ;  /* 0x0000001f07027819 */ /* 0x000fe400000006ff */
[----:B------:R-:W-:Y:S02]  /*e530*/  ISETP.NE.AND P1, PT, R3, RZ, PT ;  /* 0x000000ff0300720c */ /* 0x000fe40003f25270 */
[----:B------:R-:W1:Y:S02]  /*e540*/  SYNCS.PHASECHK.TRANS64.TRYWAIT P0, [UR38+0x38848], R2 ;  /* 0x03884802ff0075a7 */ /* 0x000e640008000166 */
[----:B-1----:R-:W-:Y:S09]  /*e550*/  @!P0 BRA `(.L_x_60) ;  /* 0x0000003400e48947 */ /* 0x002ff20003800000 */
.L_x_157:
[----:B------:R-:W-:Y:S05]  /*e560*/  BSYNC B2 ;  /* 0x0000000000027941 */ /* 0x000fea0003800000 */
.L_x_59:
[----:B------:R-:W-:Y:S04]  /*e570*/  BSSY B2, `(.L_x_61) ;  /* 0x0000007000027945 */ /* 0x000fe80003800000 */
[----:B------:R-:W-:Y:S05]  /*e580*/  @P1 BRA `(.L_x_62) ;  /* 0x0000000000141947 */ /* 0x000fea0003800000 */
[----:B------:R-:W-:Y:S01]  /*e590*/  ISETP.NE.AND P0, PT, R10, RZ, PT ;  /* 0x000000ff0a00720c */ /* 0x000fe20003f05270 */
[----:B-1----:R-:W-:-:S04]  /*e5a0*/  IMAD.MOV.U32 R3, RZ, RZ, 0xa000 ;  /* 0x0000a000ff037424 */ /* 0x002fc800078e00ff */
[----:B------:R2:W-:Y:S08]  /*e5b0*/  SYNCS.ARRIVE.TRANS64 RZ, [UR38+0x38838], R3 ;  /* 0x03883803ffff79a7 */ /* 0x0005f00008000026 */
[----:B--2---:R-:W-:Y:S05]  /*e5c0*/  @!P0 BRA `(.L_x_62) ;  /* 0x0000000000048947 */ /* 0x004fea0003800000 */
[----:B------:R-:W-:Y:S01]  /*e5d0*/  BPT.TRAP 0x1 ;  /* 0x000000040000795c */ /* 0x000fe20000300000 */
.L_x_62:
[----:B------:R-:W-:Y:S05]  /*e5e0*/  BSYNC B2 ;  /* 0x0000000000027941 */ /* 0x000fea0003800000 */
.L_x_61:
[----:B------:R-:W-:Y:S01]  /*e5f0*/  IMAD.MOV.U32 R14, RZ, RZ, RZ ;  /* 0x000000ffff0e7224 */ /* 0x000fe200078e00ff */
[----:B------:R-:W-:Y:S01]  /*e600*/  ULDC.64 UR4, c[0x0][0x198] ;  /* 0x0000660000047ab9 */ /* 0x000fe20000000a00 */
[----:B------:R-:W-:Y:S01]  /*e610*/  PLOP3.LUT P0, PT, PT, PT, PT, 0x80, 0x0 ;  /* 0x000000000000781c */ /* 0x000fe20003f0f070 */
[----:B------:R-:W-:Y:S01]  /*e620*/  UIADD3 UR4, UP0, UR4, 0x370, URZ ;  /* 0x0000037004047890 */ /* 0x000fe2000ff1e03f */
[----:B-1----:R-:W-:Y:S01]  /*e630*/  IMAD R3, R9, 0x50, RZ ;  /* 0x0000005009037824 */ /* 0x002fe200078e02ff */
[----:B------:R-:W-:Y:S01]  /*e640*/  R2UR UR34, R14 ;  /* 0x000000000e2272ca */ /* 0x000fe200000e0000 */
[----:B------:R-:W-:Y:S02]  /*e650*/  UIADD3 UR32, UR38, 0x2e400, URZ ;  /* 0x0002e40026207890 */ /* 0x000fe4000fffe03f */
[----:B------:R-:W-:Y:S02]  /*e660*/  UIADD3 UR33, UR38, 0x38838, URZ ;  /* 0x0003883826217890 */ /* 0x000fe4000fffe03f */
[----:B------:R-:W-:Y:S01]  /*e670*/  UIADD3.X UR5, URZ, UR5, URZ, UP0, !UPT ;  /* 0x000000053f057290 */ /* 0x000fe200087fe43f */
[----:B------:R-:W-:Y:S01]  /*e680*/  UMOV UR6, 0x0 ;  /* 0x0000000000067882 */ /* 0x000fe20000000000 */
[----:B------:R-:W-:-:S10]  /*e690*/  UMOV UR7, 0x14f00000 ;  /* 0x14f0000000077882 */ /* 0x000fd40000000000 */
.L_x_63:
[----:B------:R-:W-:-:S13]  /*e6a0*/  @P0 ELECT P3, URZ, PT ;  /* 0x00000000003f082f */ /* 0x000fda0003860000 */
[----:B-----5:R-:W-:Y:S02]  /*e6b0*/  @P3 R2UR UR37, R4 ;  /* 0x00000000042532ca */ /* 0x020fe400000e0000 */
[----:B------:R-:W-:Y:S02]  /*e6c0*/  @P3 R2UR UR35, R3 ;  /* 0x00000000032332ca */ /* 0x000fe400000e0000 */
[----:B------:R-:W-:Y:S02]  /*e6d0*/  @P3 PLOP3.LUT P0, PT, P3, PT, PT, 0x8, 0x0 ;  /* 0x000000000000381c */ /* 0x000fe40001f0e170 */
[----:B------:R-:W-:-:S09]  /*e6e0*/  PLOP3.LUT P3, PT, PT, PT, PT, 0x8, 0x0 ;  /* 0x000000000000781c */ /* 0x000fd20003f6e170 */
[----:B------:R1:W-:Y:S02]  /*e6f0*/  UTMALDG.4D [UR32], [UR4], desc[UR6] ;  /* 0x00000620040075b4 */ /* 0x0003e40008019000 */
[----:B-1----:R-:W-:Y:S05]  /*e700*/  @P0 BRA.U.ANY `(.L_x_63) ;  /* 0xfffffffd00e40947 */ /* 0x002fea000393ffff */
[----:B0-----:R-:W-:Y:S01]  /*e710*/  MOV R5, 0x40 ;  /* 0x0000004000057802 */ /* 0x001fe20000000f00 */
[----:B------:R-:W-:Y:S01]  /*e720*/  UIADD3 UR8, UR38, 0x30c00, URZ ;  /* 0x00030c0026087890 */ /* 0x000fe2000fffe03f */
[----:B------:R-:W-:Y:S01]  /*e730*/  PLOP3.LUT P0, PT, PT, PT, PT, 0x80, 0x0 ;  /* 0x000000000000781c */ /* 0x000fe20003f0f070 */
[----:B------:R-:W-:Y:S01]  /*e740*/  UMOV UR6, 0x0 ;  /* 0x0000000000067882 */ /* 0x000fe20000000000 */
[----:B------:R-:W-:Y:S01]  /*e750*/  R2UR UR10, R5 ;  /* 0x00000000050a72ca */ /* 0x000fe200000e0000 */
[----:B------:R-:W-:-:S14]  /*e760*/  UMOV UR7, 0x14f00000 ;  /* 0x14f0000000077882 */ /* 0x000fdc0000000000 */
.L_x_64:
[----:B------:R-:W-:-:S13]  /*e770*/  @P0 ELECT P3, URZ, PT ;  /* 0x00000000003f082f */ /* 0x000fda0003860000 */
[----:B------:R-:W-:Y:S01]  /*e780*/  @P3 R2UR UR13, R4 ;  /* 0x00000000040d32ca */ /* 0x000fe200000e0000 */
[----:B------:R-:W-:Y:S01]  /*e790*/  UMOV UR9, UR33 ;  /* 0x0000002100097c82 */ /* 0x000fe20008000000 */
[----:B------:R-:W-:Y:S01]  /*e7a0*/  @P3 R2UR UR11, R3 ;  /* 0x00000000030b32ca */ /* 0x000fe200000e0000 */
[----:B------:R-:W-:Y:S01]  /*e7b0*/  UMOV UR12, UR36 ;  /* 0x00000024000c7c82 */ /* 0x000fe20008000000 */
[----:B------:R-:W-:Y:S02]  /*e7c0*/  @P3 PLOP3.LUT P0, PT, P3, PT, PT, 0x8, 0x0 ;  /* 0x000000000000381c */ /* 0x000fe40001f0e170 */
[----:B------:R-:W-:-:S09]  /*e7d0*/  PLOP3.LUT P3, PT, PT, PT, PT, 0x8, 0x0 ;  /* 0x000000000000781c */ /* 0x000fd20003f6e170 */
[----:B------:R0:W-:Y:S02]  /*e7e0*/  UTMALDG.4D [UR8], [UR4], desc[UR6] ;  /* 0x00000608040075b4 */ /* 0x0001e40008019000 */
[----:B0-----:R-:W-:Y:S05]  /*e7f0*/  @P0 BRA.U.ANY `(.L_x_64) ;  /* 0xfffffffd00dc0947 */ /* 0x001fea000393ffff */
[----:B------:R-:W-:Y:S01]  /*e800*/  IMAD.MOV.U32 R11, RZ, RZ, 0x80 ;  /* 0x00000080ff0b7424 */ /* 0x000fe200078e00ff */
[----:B------:R-:W-:Y:S01]  /*e810*/  PLOP3.LUT P0, PT, PT, PT, PT, 0x80, 0x0 ;  /* 0x000000000000781c */ /* 0x000fe20003f0f070 */
[----:B------:R-:W-:Y:S01]  /*e820*/  UIADD3 UR8, UR38, 0x33400, URZ ;  /* 0x0003340026087890 */ /* 0x000fe2000fffe03f */
[----:B------:R-:W-:Y:S02]  /*e830*/  UMOV UR6, 0x0 ;  /* 0x0000000000067882 */ /* 0x000fe40000000000 */
[----:B------:R-:W-:Y:S01]  /*e840*/  R2UR UR10, R11 ;  /* 0x000000000b0a72ca */ /* 0x000fe200000e0000 */
[----:B------:R-:W-:-:S14]  /*e850*/  UMOV UR7, 0x14f00000 ;  /* 0x14f0000000077882 */ /* 0x000fdc0000000000 */
.L_x_65:
        /* <DEDUP_REMOVED lines=15> */
.L_x_66:
        /* <DEDUP_REMOVED lines=9> */
[----:B------:R-:W0:Y:S01]  /*e9e0*/  SYNCS.PHASECHK.TRANS64.TRYWAIT P0, [UR38+0x38860], R2 ;  /* 0x03886002ff0075a7 */ /* 0x000e220008000166 */
[----:B------:R-:W-:Y:S04]  /*e9f0*/  BSSY B2, `(.L_x_67) ;  /* 0x0000002000027945 */ /* 0x000fe80003800000 */
[----:B0-----:R-:W-:Y:S05]  /*ea00*/  @!P0 BRA `(.L_x_68) ;  /* 0x0000003000d08947 */ /* 0x001fea0003800000 */
.L_x_158:
[----:B------:R-:W-:Y:S05]  /*ea10*/  BSYNC B2 ;  /* 0x0000000000027941 */ /* 0x000fea0003800000 */
.L_x_67:
[----:B------:R-:W-:Y:S01]  /*ea20*/  BSSY B2, `(.L_x_69) ;  /* 0x0000009000027945 */ /* 0x000fe20003800000 */
[----:B0-----:R-:W-:Y:S02]  /*ea30*/  IMAD.MOV.U32 R2, RZ, RZ, 0x0 ;  /* 0x00000000ff027424 */ /* 0x001fe400078e00ff */
[----:B------:R-:W-:Y:S01]  /*ea40*/  IMAD.MOV.U32 R3, RZ, RZ, 0x14f00000 ;  /* 0x14f00000ff037424 */ /* 0x000fe200078e00ff */
[----:B------:R-:W-:Y:S06]  /*ea50*/  @P1 BRA `(.L_x_70) ;  /* 0x0000000000141947 */ /* 0x000fec0003800000 */
[----:B------:R-:W-:Y:S01]  /*ea60*/  ISETP.NE.AND P0, PT, R10, RZ, PT ;  /* 0x000000ff0a00720c */ /* 0x000fe20003f05270 */
[----:B------:R-:W-:-:S04]  /*ea70*/  IMAD.MOV.U32 R15, RZ, RZ, 0xa000 ;  /* 0x0000a000ff0f7424 */ /* 0x000fc800078e00ff */
[----:B------:R0:W-:Y:S08]  /*ea80*/  SYNCS.ARRIVE.TRANS64 RZ, [UR38+0x38850], R15 ;  /* 0x0388500fffff79a7 */ /* 0x0001f00008000026 */
[----:B0-----:R-:W-:Y:S05]  /*ea90*/  @!P0 BRA `(.L_x_70) ;  /* 0x0000000000048947 */ /* 0x001fea0003800000 */
[----:B------:R-:W-:Y:S01]  /*eaa0*/  BPT.TRAP 0x1 ;  /* 0x000000040000795c */ /* 0x000fe20000300000 */
.L_x_70:
[----:B------:R-:W-:Y:S05]  /*eab0*/  BSYNC B2 ;  /* 0x0000000000027941 */ /* 0x000fea0003800000 */
.L_x_69:
[----:B------:R-:W-:Y:S01]  /*eac0*/  R2UR UR6, R2 ;  /* 0x00000000020672ca */ /* 0x000fe200000e0000 */
[----:B------:R-:W-:Y:S01]  /*ead0*/  ULDC.64 UR4, c[0x0][0x198] ;  /* 0x0000660000047ab9 */ /* 0x000fe20000000a00 */
[----:B------:R-:W-:Y:S01]  /*eae0*/  R2UR UR7, R3 ;  /* 0x00000000030772ca */ /* 0x000fe200000e0000 */
[----:B------:R-:W-:Y:S01]  /*eaf0*/  UIADD3 UR4, UP0, UR4, 0x470, URZ ;  /* 0x0000047004047890 */ /* 0x000fe2000ff1e03f */
[----:B------:R-:W-:Y:S01]  /*eb00*/  R2UR UR10, R14 ;  /* 0x000000000e0a72ca */ /* 0x000fe200000e0000 */
[----:B------:R-:W-:Y:S01]  /*eb10*/  IMAD R14, R17, 0x50, RZ ;  /* 0x00000050110e7824 */ /* 0x000fe200078e02ff */
[----:B------:R-:W-:Y:S01]  /*eb20*/  PLOP3.LUT P0, PT, PT, PT, PT, 0x80, 0x0 ;  /* 0x000000000000781c */ /* 0x000fe20003f0f070 */
[----:B------:R-:W-:Y:S02]  /*eb30*/  UIADD3 UR8, UR38, 0x400, URZ ;  /* 0x0000040026087890 */ /* 0x000fe4000fffe03f */
[----:B------:R-:W-:Y:S02]  /*eb40*/  UIADD3 UR9, UR38, 0x38850, URZ ;  /* 0x0003885026097890 */ /* 0x000fe4000fffe03f */
[----:B------:R-:W-:-:S12]  /*eb50*/  UIADD3.X UR5, URZ, UR5, URZ, UP0, !UPT ;  /* 0x000000053f057290 */ /* 0x000fd800087fe43f */
.L_x_71:
[----:B------:R-:W-:-:S13]  /*eb60*/  @P0 ELECT P1, URZ, PT ;  /* 0x00000000003f082f */ /* 0x000fda0003820000 */
[----:B------:R-:W-:Y:S01]  /*eb70*/  @P1 R2UR UR13, R16 ;  /* 0x00000000100d12ca */ /* 0x000fe200000e0000 */
[----:B------:R-:W-:Y:S01]  /*eb80*/  UMOV UR12, UR36 ;  /* 0x00000024000c7c82 */ /* 0x000fe20008000000 */
[----:B------:R-:W-:Y:S02]  /*eb90*/  @P1 R2UR UR11, R14 ;  /* 0x000000000e0b12ca */ /* 0x000fe400000e0000 */
[----:B------:R-:W-:Y:S02]  /*eba0*/  @P1 PLOP3.LUT P0, PT, P1, PT, PT, 0x8, 0x0 ;  /* 0x000000000000181c */ /* 0x000fe40000f0e170 */
[----:B------:R-:W-:-:S09]  /*ebb0*/  PLOP3.LUT P1, PT, PT, PT, PT, 0x8, 0x0 ;  /* 0x000000000000781c */ /* 0x000fd20003f2e170 */
[----:B------:R0:W-:Y:S02]  /*ebc0*/  UTMALDG.4D [UR8], [UR4], desc[UR6] ;  /* 0x00000608040075b4 */ /* 0x0001e40008019000 */
[----:B0-----:R-:W-:Y:S05]  /*ebd0*/  @P0 BRA.U.ANY `(.L_x_71) ;  /* 0xfffffffd00e00947 */ /* 0x001fea000393ffff */
[----:B------:R-:W-:Y:S01]  /*ebe0*/  R2UR UR10, R5 ;  /* 0x00000000050a72ca */ /* 0x000fe200000e0000 */
[----:B------:R-:W-:Y:S01]  /*ebf0*/  UIADD3 UR8, UR38, 0x2c00, URZ ;  /* 0x00002c0026087890 */ /* 0x000fe2000fffe03f */
[----:B------:R-:W-:Y:S02]  /*ec00*/  R2UR UR6, R2 ;  /* 0x00000000020672ca */ /* 0x000fe400000e0000 */
[----:B------:R-:W-:Y:S02]  /*ec10*/  R2UR UR7, R3 ;  /* 0x00000000030772ca */ /* 0x000fe400000e0000 */
[----:B------:R-:W-:-:S13]  /*ec20*/  PLOP3.LUT P0, PT, PT, PT, PT, 0x80, 0x0 ;  /* 0x000000000000781c */ /* 0x000fda0003f0f070 */
.L_x_72:
        /* <DEDUP_REMOVED lines=13> */
.L_x_73:
        /* <DEDUP_REMOVED lines=13> */
.L_x_74:
        /* <DEDUP_REMOVED lines=8> */
[----:B------:R-:W-:Y:S01]  /*ee50*/  MOV R17, R9 ;  /* 0x0000000900117202 */ /* 0x000fe20000000f00 */
[----:B------:R-:W-:-:S07]  /*ee60*/  IMAD.MOV.U32 R16, RZ, RZ, R4 ;  /* 0x000000ffff107224 */ /* 0x000fce00078e0004 */
.L_x_57:
[----:B------:R-:W-:Y:S05]  /*ee70*/  BSYNC B1 ;  /* 0x0000000000017941 */ /* 0x000fea0003800000 */
.L_x_56:
[----:B------:R-:W2:Y:S01]  /*ee80*/  LDL R2, [R1] ;  /* 0x0000000001027983 */ /* 0x000ea20000100800 */
[----:B------:R-:W-:Y:S01]  /*ee90*/  BSSY B1, `(.L_x_75) ;  /* 0x00000b2000017945 */ /* 0x000fe20003800000 */
[----:B------:R-:W-:Y:S02]  /*eea0*/  LOP3.LUT R9, R7, 0x1, RZ, 0x3c, !PT ;  /* 0x0000000107097812 */ /* 0x000fe400078e3cff */
[----:B--2---:R-:W-:-:S13]  /*eeb0*/  ISETP.NE.AND P0, PT, R2, RZ, PT ;  /* 0x000000ff0200720c */ /* 0x004fda0003f05270 */
[----:B------:R-:W-:Y:S05]  /*eec0*/  @!P0 BRA `(.L_x_76) ;  /* 0x0000000800b88947 */ /* 0x000fea0003800000 */
[----:B------:R-:W2:Y:S01]  /*eed0*/  LDL R2, [R1+0x4] ;  /* 0x0000040001027983 */ /* 0x000ea20000100800 */
[----:B------:R-:W-:Y:S01]  /*eee0*/  VIADD R11, R0, 0xffffffff ;  /* 0xffffffff000b7836 */ /* 0x000fe20000000000 */
[----:B--2---:R-:W-:-:S13]  /*eef0*/  ISETP.NE.AND P0, PT, R2, RZ, PT ;  /* 0x000000ff0200720c */ /* 0x004fda0003f05270 */
[----:B------:R-:W-:Y:S05]  /*ef00*/  @!P0 BRA `(.L_x_77) ;  /* 0x00000000004c8947 */ /* 0x000fea0003800000 */
[----:B------:R-:W0:Y:S01]  /*ef10*/  LDC R4, c[0x0][0x43c] ;  /* 0x00010f00ff047b82 */ /* 0x000e220000000800 */
[----:B------:R-:W-:Y:S01]  /*ef20*/  ULDC.64 UR4, c[0x0][0x428] ;  /* 0x00010a0000047ab9 */ /* 0x000fe20000000a00 */
[----:B------:R-:W-:Y:S01]  /*ef30*/  ULDC.64 UR6, c[0x0][0x208] ;  /* 0x0000820000067ab9 */ /* 0x000fe20000000a00 */
[----:B0-----:R-:W-:-:S13]  /*ef40*/  ISETP.NE.AND P0, PT, R4, 0x1, PT ;  /* 0x000000010400780c */ /* 0x001fda0003f05270 */
[----:B------:R-:W0:Y:S02]  /*ef50*/  @P0 LDC.64 R2, c[0x0][0x440] ;  /* 0x00011000ff020b82 */ /* 0x000e240000000a00 */
[----:B0-----:R-:W-:-:S04]  /*ef60*/  @P0 IMAD.HI.U32 R5, R11, R2, RZ ;  /* 0x000000020b050227 */ /* 0x001fc800078e00ff */
[----:B------:R-:W-:Y:S01]  /*ef70*/  IMAD.MOV.U32 R2, RZ, RZ, R11 ;  /* 0x000000ffff027224 */ /* 0x000fe200078e000b */
[----:B------:R-:W-:-:S05]  /*ef80*/  @P0 SHF.R.U32.HI R2, RZ, R3, R5 ;  /* 0x00000003ff020219 */ /* 0x000fca0000011605 */
[----:B------:R-:W-:-:S04]  /*ef90*/  IMAD.MOV R3, RZ, RZ, -R2 ;  /* 0x000000ffff037224 */ /* 0x000fc800078e0a02 */
[----:B------:R-:W-:Y:S01]  /*efa0*/  IMAD R11, R4, R3, R11 ;  /* 0x00000003040b7224 */ /* 0x000fe200078e020b */
[----:B------:R-:W-:Y:S01]  /*efb0*/  SHF.R.S32.HI R3, RZ, 0x1f, R2 ;  /* 0x0000001fff037819 */ /* 0x000fe20000011402 */
[----:B------:R-:W-:-:S04]  /*efc0*/  IMAD R4, R19, UR4, RZ ;  /* 0x0000000413047c24 */ /* 0x000fc8000f8e02ff */
[C---:B------:R-:W-:Y:S02]  /*efd0*/  IMAD R4, R18.reuse, UR5, R4 ;  /* 0x0000000512047c24 */ /* 0x040fe4000f8e0204 */
[----:B------:R-:W-:Y:S01]  /*efe0*/  IMAD.WIDE.U32 R2, R18, UR4, R2 ;  /* 0x0000000412027c25 */ /* 0x000fe2000f8e0002 */
[----:B------:R-:W-:-:S03]  /*eff0*/  ULDC.64 UR4, c[0x0][0x418] ;  /* 0x0001060000047ab9 */ /* 0x000fc60000000a00 */
[----:B------:R-:W-:Y:S01]  /*f000*/  IMAD.IADD R3, R4, 0x1, R3 ;  /* 0x0000000104037824 */ /* 0x000fe200078e0203 */
[----:B------:R-:W-:-:S04]  /*f010*/  LEA R4, P0, R2, UR4, 0x2 ;  /* 0x0000000402047c11 */ /* 0x000fc8000f8010ff */
[----:B------:R-:W-:-:S05]  /*f020*/  LEA.HI.X R5, R2, UR5, R3, 0x2, P0 ;  /* 0x0000000502057c11 */ /* 0x000fca00080f1403 */
[----:B------:R0:W5:Y:S04]  /*f030*/  LDG.E R4, desc[UR6][R4.64] ;  /* 0x0000000604047981 */ /* 0x000168000c1e1900 */
.L_x_77:
[----:B------:R-:W1:Y:S01]  /*f040*/  S2R R2, SR_TID.X ;  /* 0x0000000000027919 */ /* 0x000e620000002100 */
[----:B------:R-:W-:Y:S01]  /*f050*/  BSSY B2, `(.L_x_78) ;  /* 0x0000006000027945 */ /* 0x000fe20003800000 */
[----:B-1----:R-:W-:Y:S02]  /*f060*/  LOP3.LUT R3, R2, 0x7f, RZ, 0xc0, !PT ;  /* 0x0000007f02037812 */ /* 0x002fe400078ec0ff */
[----:B------:R-:W-:Y:S02]  /*f070*/  SHF.L.U32 R2, R9, 0x1f, RZ ;  /* 0x0000001f09027819 */ /* 0x000fe400000006ff */
[----:B------:R-:W-:Y:S02]  /*f080*/  ISETP.NE.AND P1, PT, R3, RZ, PT ;  /* 0x000000ff0300720c */ /* 0x000fe40003f25270 */
[----:B------:R-:W1:Y:S02]  /*f090*/  SYNCS.PHASECHK.TRANS64.TRYWAIT P0, [UR38+0x38840], R2 ;  /* 0x03884002ff0075a7 */ /* 0x000e640008000166 */
[----:B-1----:R-:W-:Y:S09]  /*f0a0*/  @!P0 BRA `(.L_x_79) ;  /* 0x0000002c00408947 */ /* 0x002ff20003800000 */
.L_x_159:
[----:B------:R-:W-:Y:S05]  /*f0b0*/  BSYNC B2 ;  /* 0x0000000000027941 */ /* 0x000fea0003800000 */
.L_x_78:
[----:B------:R-:W-:Y:S04]  /*f0c0*/  BSSY B2, `(.L_x_80) ;  /* 0x0000007000027945 */ /* 0x000fe80003800000 */
[----:B------:R-:W-:Y:S05]  /*f0d0*/  @P1 BRA `(.L_x_81) ;  /* 0x0000000000141947 */ /* 0x000fea0003800000 */
[----:B------:R-:W-:Y:S02]  /*f0e0*/  ISETP.NE.AND P0, PT, R10, RZ, PT ;  /* 0x000000ff0a00720c */ /* 0x000fe40003f05270 */
[----:B-1----:R-:W-:-:S04]  /*f0f0*/  MOV R2, 0xa000 ;  /* 0x0000a00000027802 */ /* 0x002fc80000000f00 */
[----:B------:R2:W-:Y:S07]  /*f100*/  SYNCS.ARRIVE.TRANS64 RZ, [UR38+0x38830], R2 ;  /* 0x03883002ffff79a7 */ /* 0x0005ee0008000026 */
[----:B------:R-:W-:Y:S05]  /*f110*/  @!P0 BRA `(.L_x_81) ;  /* 0x0000000000048947 */ /* 0x000fea0003800000 */
[----:B------:R-:W-:Y:S01]  /*f120*/  BPT.TRAP 0x1 ;  /* 0x000000040000795c */ /* 0x000fe20000300000 */
.L_x_81:
[----:B------:R-:W-:Y:S05]  /*f130*/  BSYNC B2 ;  /* 0x0000000000027941 */ /* 0x000fea0003800000 */
.L_x_80:
[----:B------:R-:W-:Y:S01]  /*f140*/  IMAD.MOV.U32 R15, RZ, RZ, RZ ;  /* 0x000000ffff0f7224 */ /* 0x000fe200078e00ff */
[----:B------:R-:W-:Y:S01]  /*f150*/  ULDC.64 UR4, c[0x0][0x198] ;  /* 0x0000660000047ab9 */ /* 0x000fe20000000a00 */
[----:B------:R-:W-:Y:S01]  /*f160*/  PLOP3.LUT P0, PT, PT, PT, PT, 0x80, 0x0 ;  /* 0x000000000000781c */ /* 0x000fe20003f0f070 */
[----:B------:R-:W-:Y:S01]  /*f170*/  UIADD3 UR4, UP0, UR4, 0x370, URZ ;  /* 0x0000037004047890 */ /* 0x000fe2000ff1e03f */
[----:B-12---:R-:W-:Y:S01]  /*f180*/  IMAD R2, R11, 0x50, RZ ;  /* 0x000000500b027824 */ /* 0x006fe200078e02ff */
[----:B------:R-:W-:Y:S01]  /*f190*/  R2UR UR10, R15 ;  /* 0x000000000f0a72ca */ /* 0x000fe200000e0000 */
[----:B------:R-:W-:Y:S02]  /*f1a0*/  UIADD3 UR8, UR38, 0x24400, URZ ;  /* 0x0002440026087890 */ /* 0x000fe4000fffe03f */
[----:B------:R-:W-:Y:S02]  /*f1b0*/  UIADD3 UR9, UR38, 0x38830, URZ ;  /* 0x0003883026097890 */ /* 0x000fe4000fffe03f */
[----:B------:R-:W-:Y:S01]  /*f1c0*/  UIADD3.X UR5, URZ, UR5, URZ, UP0, !UPT ;  /* 0x000000053f057290 */ /* 0x000fe200087fe43f */
[----:B------:R-:W-:Y:S01]  /*f1d0*/  UMOV UR6, 0x0 ;  /* 0x0000000000067882 */ /* 0x000fe20000000000 */
[----:B------:R-:W-:-:S10]  /*f1e0*/  UMOV UR7, 0x14f00000 ;  /* 0x14f0000000077882 */ /* 0x000fd40000000000 */
.L_x_82:
[----:B------:R-:W-:-:S13]  /*f1f0*/  @P0 ELECT P3, URZ, PT ;  /* 0x00000000003f082f */ /* 0x000fda0003860000 */
[----:B-----5:R-:W-:Y:S01]  /*f200*/  @P3 R2UR UR13, R4 ;  /* 0x00000000040d32ca */ /* 0x020fe200000e0000 */
[----:B------:R-:W-:Y:S01]  /*f210*/  UMOV UR12, UR36 ;  /* 0x00000024000c7c82 */ /* 0x000fe20008000000 */
[----:B------:R-:W-:Y:S02]  /*f220*/  @P3 R2UR UR11, R2 ;  /* 0x00000000020b32ca */ /* 0x000fe400000e0000 */
[----:B------:R-:W-:Y:S02]  /*f230*/  @P3 PLOP3.LUT P0, PT, P3, PT, PT, 0x8, 0x0 ;  /* 0x000000000000381c */ /* 0x000fe40001f0e170 */
[----:B------:R-:W-:-:S09]  /*f240*/  PLOP3.LUT P3, PT, PT, PT, PT, 0x8, 0x0 ;  /* 0x000000000000781c */ /* 0x000fd20003f6e170 */
[----:B------:R1:W-:Y:S02]  /*f250*/  UTMALDG.4D [UR8], [UR4], desc[UR6] ;  /* 0x00000608040075b4 */ /* 0x0003e40008019000 */
[----:B-1----:R-:W-:Y:S05]  /*f260*/  @P0 BRA.U.ANY `(.L_x_82) ;  /* 0xfffffffd00e00947 */ /* 0x002fea000393ffff */
[----:B------:R-:W-:Y:S01]  /*f270*/  IMAD.MOV.U32 R14, RZ, RZ, 0x40 ;  /* 0x00000040ff0e7424 */ /* 0x000fe200078e00ff */
[----:B------:R-:W-:Y:S01]  /*f280*/  PLOP3.LUT P0, PT, PT, PT, PT, 0x80, 0x0 ;  /* 0x000000000000781c */ /* 0x000fe20003f0f070 */
[----:B------:R-:W-:Y:S01]  /*f290*/  UIADD3 UR8, UR38, 0x26c00, URZ ;  /* 0x00026c0026087890 */ /* 0x000fe2000fffe03f */
[----:B------:R-:W-:Y:S02]  /*f2a0*/  UMOV UR6, 0x0 ;  /* 0x0000000000067882 */ /* 0x000fe40000000000 */
[----:B------:R-:W-:Y:S01]  /*f2b0*/  R2UR UR10, R14 ;  /* 0x000000000e0a72ca */ /* 0x000fe200000e0000 */
[----:B------:R-:W-:-:S14]  /*f2c0*/  UMOV UR7, 0x14f00000 ;  /* 0x14f0000000077882 */ /* 0x000fdc0000000000 */
.L_x_83:
[----:B------:R-:W-:-:S13]  /*f2d0*/  @P0 ELECT P3, URZ, PT ;  /* 0x00000000003f082f */ /* 0x000fda0003860000 */
[----:B------:R-:W-:Y:S01]  /*f2e0*/  @P3 R2UR UR13, R4 ;  /* 0x00000000040d32ca */ /* 0x000fe200000e0000 */
[----:B------:R-:W-:Y:S01]  /*f2f0*/  UMOV UR12, UR36 ;  /* 0x00000024000c7c82 */ /* 0x000fe20008000000 */
[----:B------:R-:W-:Y:S02]  /*f300*/  @P3 R2UR UR11, R2 ;  /* 0x00000000020b32ca */ /* 0x000fe400000e0000 */
[----:B------:R-:W-:Y:S02]  /*f310*/  @P3 PLOP3.LUT P0, PT, P3, PT, PT, 0x8, 0x0 ;  /* 0x000000000000381c */ /* 0x000fe40001f0e170 */
[----:B------:R-:W-:-:S09]  /*f320*/  PLOP3.LUT P3, PT, PT, PT, PT, 0x8, 0x0 ;  /* 0x000000000000781c */ /* 0x000fd20003f6e170 */
[----:B------:R1:W-:Y:S02]  /*f330*/  UTMALDG.4D [UR8], [UR4], desc[UR6] ;  /* 0x00000608040075b4 */ /* 0x0003e40008019000 */
[----:B-1----:R-:W-:Y:S05]  /*f340*/  @P0 BRA.U.ANY `(.L_x_83) ;  /* 0xfffffffd00e00947 */ /* 0x002fea000393ffff */
[----:B0-----:R-:W-:Y:S01]  /*f350*/  IMAD.MOV.U32 R5, RZ, RZ, 0x80 ;  /* 0x00000080ff057424 */ /* 0x001fe200078e00ff */
[----:B------:R-:W-:Y:S01]  /*f360*/  PLOP3.LUT P0, PT, PT, PT, PT, 0x80, 0x0 ;  /* 0x000000000000781c */ /* 0x000fe20003f0f070 */
[----:B------:R-:W-:Y:S01]  /*f370*/  UIADD3 UR8, UR38, 0x29400, URZ ;  /* 0x0002940026087890 */ /* 0x000fe2000fffe03f */
[----:B------:R-:W-:Y:S02]  /*f380*/  UMOV UR6, 0x0 ;  /* 0x0000000000067882 */ /* 0x000fe40000000000 */
[----:B------:R-:W-:Y:S01]  /*f390*/  R2UR UR10, R5 ;  /* 0x00000000050a72ca */ /* 0x000fe200000e0000 */
[----:B------:R-:W-:-:S14]  /*f3a0*/  UMOV UR7, 0x14f00000 ;  /* 0x14f0000000077882 */ /* 0x000fdc0000000000 */
.L_x_84:
        /* <DEDUP_REMOVED lines=14> */
.L_x_85:
        /* <DEDUP_REMOVED lines=8> */
[----:B------:R-:W-:Y:S01]  /*f510*/  SHF.L.U32 R2, R7, 0x1f, RZ ;  /* 0x0000001f07027819 */ /* 0x000fe200000006ff */
[----:B------:R-:W-:Y:S03]  /*f520*/  BSSY B2, `(.L_x_86) ;  /* 0x0000003000027945 */ /* 0x000fe60003800000 */
[----:B------:R-:W0:Y:S02]  /*f530*/  SYNCS.PHASECHK.TRANS64.TRYWAIT P0, [UR38+0x38868], R2 ;  /* 0x03886802ff0075a7 */ /* 0x000e240008000166 */
[----:B0-----:R-:W-:Y:S05]  /*f540*/  @!P0 BRA `(.L_x_87) ;  /* 0x0000002800308947 */ /* 0x001fea0003800000 */
.L_x_160:
[----:B------:R-:W-:Y:S05]  /*f550*/  BSYNC B2 ;  /* 0x0000000000027941 */ /* 0x000fea0003800000 */
.L_x_86:
[----:B------:R-:W-:Y:S01]  /*f560*/  BSSY B2, `(.L_x_88) ;  /* 0x0000009000027945 */ /* 0x000fe20003800000 */
[----:B0-----:R-:W-:Y:S01]  /*f570*/  IMAD.MOV.U32 R2, RZ, RZ, 0x0 ;  /* 0x00000000ff027424 */ /* 0x001fe200078e00ff */
[----:B------:R-:W-:Y:S02]  /*f580*/  MOV R3, 0x14f00000 ;  /* 0x14f0000000037802 */ /* 0x000fe40000000f00 */
[----:B------:R-:W-:Y:S05]  /*f590*/  @P1 BRA `(.L_x_89) ;  /* 0x0000000000141947 */ /* 0x000fea0003800000 */
[----:B------:R-:W-:Y:S01]  /*f5a0*/  ISETP.NE.AND P0, PT, R10, RZ, PT ;  /* 0x000000ff0a00720c */ /* 0x000fe20003f05270 */
[----:B------:R-:W-:-:S04]  /*f5b0*/  IMAD.MOV.U32 R7, RZ, RZ, 0xa000 ;  /* 0x0000a000ff077424 */ /* 0x000fc800078e00ff */
[----:B------:R0:W-:Y:S08]  /*f5c0*/  SYNCS.ARRIVE.TRANS64 RZ, [UR38+0x38858], R7 ;  /* 0x03885807ffff79a7 */ /* 0x0001f00008000026 */
[----:B0-----:R-:W-:Y:S05]  /*f5d0*/  @!P0 BRA `(.L_x_89) ;  /* 0x0000000000048947 */ /* 0x001fea0003800000 */
[----:B------:R-:W-:Y:S01]  /*f5e0*/  BPT.TRAP 0x1 ;  /* 0x000000040000795c */ /* 0x000fe20000300000 */
.L_x_89:
[----:B------:R-:W-:Y:S05]  /*f5f0*/  BSYNC B2 ;  /* 0x0000000000027941 */ /* 0x000fea0003800000 */
.L_x_88:
        /* <DEDUP_REMOVED lines=10> */
.L_x_90:
        /* <DEDUP_REMOVED lines=13> */
.L_x_91:
        /* <DEDUP_REMOVED lines=13> */
.L_x_92:
        /* <DEDUP_REMOVED lines=13> */
.L_x_93:
        /* <DEDUP_REMOVED lines=8> */
[----:B------:R-:W-:Y:S02]  /*f990*/  IMAD.MOV.U32 R17, RZ, RZ, R11 ;  /* 0x000000ffff117224 */ /* 0x000fe400078e000b */
[----:B------:R-:W-:-:S07]  /*f9a0*/  IMAD.MOV.U32 R16, RZ, RZ, R4 ;  /* 0x000000ffff107224 */ /* 0x000fce00078e0004 */
.L_x_76:
[----:B------:R-:W-:Y:S05]  /*f9b0*/  BSYNC B1 ;  /* 0x0000000000017941 */ /* 0x000fea0003800000 */
.L_x_75:
[----:B------:R-:W-:Y:S02]  /*f9c0*/  VIADD R0, R0, 0xfffffffe ;  /* 0xfffffffe00007836 */ /* 0x000fe40000000000 */
[----:B------:R-:W-:Y:S01]  /*f9d0*/  IMAD.MOV.U32 R7, RZ, RZ, R9 ;  /* 0x000000ffff077224 */ /* 0x000fe200078e0009 */
[----:B------:R-:W-:Y:S06]  /*f9e0*/  @P2 BRA `(.L_x_94) ;  /* 0xffffffe8004c2947 */ /* 0x000fec000383ffff */
[----:B------:R-:W-:Y:S05]  /*f9f0*/  BSYNC B0 ;  /* 0x0000000000007941 */ /* 0x000fea0003800000 */
.L_x_55:
[----:B------:R-:W-:Y:S01]  /*fa00*/  ISETP.NE.AND P0, PT, R12, RZ, PT ;  /* 0x000000ff0c00720c */ /* 0x000fe20003f05270 */
[----:B------:R-:W-:-:S12]  /*fa10*/  BSSY B0, `(.L_x_54) ;  /* 0x00000b3000007945 */ /* 0x000fd80003800000 */
[----:B------:R-:W-:Y:S05]  /*fa20*/  @!P0 BRA `(.L_x_95) ;  /* 0x0000000800c48947 */ /* 0x000fea0003800000 */
[----:B------:R-:W2:Y:S01]  /*fa30*/  LDL R2, [R1] ;  /* 0x0000000001027983 */ /* 0x000ea20000100800 */
[----:B------:R-:W-:Y:S02]  /*fa40*/  MOV R8, 0x1 ;  /* 0x0000000100087802 */ /* 0x000fe40000000f00 */
[----:B--2---:R-:W-:-:S13]  /*fa50*/  ISETP.NE.AND P1, PT, R2, RZ, PT ;  /* 0x000000ff0200720c */ /* 0x004fda0003f25270 */
[----:B------:R-:W-:Y:S05]  /*fa60*/  @!P1 BRA `(.L_x_95) ;  /* 0x0000000800b49947 */ /* 0x000fea0003800000 */
[----:B------:R-:W2:Y:S02]  /*fa70*/  LDL.LU R2, [R1+0x4] ;  /* 0x0000040001027983 */ /* 0x000ea40000300800 */
[----:B--2---:R-:W-:-:S13]  /*fa80*/  ISETP.NE.AND P1, PT, R2, RZ, PT ;  /* 0x000000ff0200720c */ /* 0x004fda0003f25270 */
[----:B------:R-:W-:Y:S05]  /*fa90*/  @!P1 BRA `(.L_x_96) ;  /* 0x0000000000509947 */ /* 0x000fea0003800000 */
[----:B------:R-:W0:Y:S01]  /*faa0*/  LDC R7, c[0x0][0x43c] ;  /* 0x00010f00ff077b82 */ /* 0x000e220000000800 */
[----:B------:R-:W-:Y:S01]  /*fab0*/  IMAD.MOV.U32 R6, RZ, RZ, R0 ;  /* 0x000000ffff067224 */ /* 0x000fe200078e0000 */
[----:B------:R-:W-:Y:S01]  /*fac0*/  ULDC.64 UR4, c[0x0][0x428] ;  /* 0x00010a0000047ab9 */ /* 0x000fe20000000a00 */
[----:B------:R-:W-:Y:S01]  /*fad0*/  ULDC.64 UR6, c[0x0][0x208] ;  /* 0x0000820000067ab9 */ /* 0x000fe20000000a00 */
[----:B------:R-:W-:-:S04]  /*fae0*/  IMAD R19, R19, UR4, RZ ;  /* 0x0000000413137c24 */ /* 0x000fc8000f8e02ff */
[----:B------:R-:W-:Y:S01]  /*faf0*/  IMAD R19, R18, UR5, R19 ;  /* 0x0000000512137c24 */ /* 0x000fe2000f8e0213 */
[----:B0-----:R-:W-:-:S13]  /*fb00*/  ISETP.NE.AND P0, PT, R7, 0x1, PT ;  /* 0x000000010700780c */ /* 0x001fda0003f05270 */
[----:B------:R-:W0:Y:S02]  /*fb10*/  @P0 LDC.64 R2, c[0x0][0x440] ;  /* 0x00011000ff020b82 */ /* 0x000e240000000a00 */
[----:B0-----:R-:W-:-:S05]  /*fb20*/  @P0 IMAD.HI.U32 R2, R0, R2, RZ ;  /* 0x0000000200020227 */ /* 0x001fca00078e00ff */
[----:B------:R-:W-:-:S04]  /*fb30*/  @P0 SHF.R.U32.HI R6, RZ, R3, R2 ;  /* 0x00000003ff060219 */ /* 0x000fc80000011602 */
[--C-:B------:R-:W-:Y:S01]  /*fb40*/  SHF.R.S32.HI R3, RZ, 0x1f, R6.reuse ;  /* 0x0000001fff037819 */ /* 0x100fe20000011406 */
[----:B------:R-:W-:-:S04]  /*fb50*/  IMAD.MOV.U32 R2, RZ, RZ, R6 ;  /* 0x000000ffff027224 */ /* 0x000fc800078e0006 */
[----:B------:R-:W-:Y:S01]  /*fb60*/  IMAD.WIDE.U32 R2, R18, UR4, R2 ;  /* 0x0000000412027c25 */ /* 0x000fe2000f8e0002 */
[----:B------:R-:W-:-:S03]  /*fb70*/  ULDC.64 UR4, c[0x0][0x418] ;  /* 0x0001060000047ab9 */ /* 0x000fc60000000a00 */
[----:B------:R-:W-:Y:S01]  /*fb80*/  IMAD.IADD R3, R19, 0x1, R3 ;  /* 0x0000000113037824 */ /* 0x000fe200078e0203 */
[----:B------:R-:W-:-:S04]  /*fb90*/  LEA R4, P0, R2, UR4, 0x2 ;  /* 0x0000000402047c11 */ /* 0x000fc8000f8010ff */
[----:B------:R-:W-:-:S05]  /*fba0*/  LEA.HI.X R5, R2, UR5, R3, 0x2, P0 ;  /* 0x0000000502057c11 */ /* 0x000fca00080f1403 */
[----:B------:R0:W5:Y:S01]  /*fbb0*/  LDG.E R4, desc[UR6][R4.64] ;  /* 0x0000000604047981 */ /* 0x000162000c1e1900 */
[----:B------:R-:W-:-:S04]  /*fbc0*/  IMAD.MOV R2, RZ, RZ, -R6 ;  /* 0x000000ffff027224 */ /* 0x000fc800078e0a06 */
[----:B------:R-:W-:-:S07]  /*fbd0*/  IMAD R0, R7, R2, R0 ;  /* 0x0000000207007224 */ /* 0x000fce00078e0200 */
.L_x_96:
[----:B------:R-:W1:Y:S01]  /*fbe0*/  S2R R2, SR_TID.X ;  /* 0x0000000000027919 */ /* 0x000e620000002100 */
[----:B------:R-:W-:Y:S01]  /*fbf0*/  BSSY B1, `(.L_x_97) ;  /* 0x0000006000017945 */ /* 0x000fe20003800000 */
[----:B-1----:R-:W-:Y:S02]  /*fc00*/  LOP3.LUT R3, R2, 0x7f, RZ, 0xc0, !PT ;  /* 0x0000007f02037812 */ /* 0x002fe400078ec0ff */
[----:B------:R-:W-:Y:S02]  /*fc10*/  SHF.L.U32 R2, R9, 0x1f, RZ ;  /* 0x0000001f09027819 */ /* 0x000fe400000006ff */
[----:B------:R-:W-:Y:S02]  /*fc20*/  ISETP.NE.AND P1, PT, R3, RZ, PT ;  /* 0x000000ff0300720c */ /* 0x000fe40003f25270 */
[----:B------:R-:W1:Y:S02]  /*fc30*/  SYNCS.PHASECHK.TRANS64.TRYWAIT P0, [UR38+0x38848], R2 ;  /* 0x03884802ff0075a7 */ /* 0x000e640008000166 */
[----:B-1----:R-:W-:Y:S09]  /*fc40*/  @!P0 BRA `(.L_x_98) ;  /* 0x0000002000888947 */ /* 0x002ff20003800000 */
.L_x_161:
[----:B------:R-:W-:Y:S05]  /*fc50*/  BSYNC B1 ;  /* 0x0000000000017941 */ /* 0x000fea0003800000 */
.L_x_97:
[----:B------:R-:W-:Y:S04]  /*fc60*/  BSSY B1, `(.L_x_99) ;  /* 0x0000007000017945 */ /* 0x000fe80003800000 */
[----:B------:R-:W-:Y:S05]  /*fc70*/  @P1 BRA `(.L_x_100) ;  /* 0x0000000000141947 */ /* 0x000fea0003800000 */
[----:B------:R-:W-:Y:S01]  /*fc80*/  ISETP.NE.AND P0, PT, R10, RZ, PT ;  /* 0x000000ff0a00720c */ /* 0x000fe20003f05270 */
[----:B-1----:R-:W-:-:S04]  /*fc90*/  IMAD.MOV.U32 R3, RZ, RZ, 0xa000 ;  /* 0x0000a000ff037424 */ /* 0x002fc800078e00ff */
[----:B------:R2:W-:Y:S08]  /*fca0*/  SYNCS.ARRIVE.TRANS64 RZ, [UR38+0x38838], R3 ;  /* 0x03883803ffff79a7 */ /* 0x0005f00008000026 */
[----:B--2---:R-:W-:Y:S05]  /*fcb0*/  @!P0 BRA `(.L_x_100) ;  /* 0x0000000000048947 */ /* 0x004fea0003800000 */
[----:B------:R-:W-:Y:S01]  /*fcc0*/  BPT.TRAP 0x1 ;  /* 0x000000040000795c */ /* 0x000fe20000300000 */
.L_x_100:
[----:B------:R-:W-:Y:S05]  /*fcd0*/  BSYNC B1 ;  /* 0x0000000000017941 */ /* 0x000fea0003800000 */
.L_x_99:
[----:B0-----:R-:W-:Y:S01]  /*fce0*/  MOV R5, RZ ;  /* 0x000000ff00057202 */ /* 0x001fe20000000f00 */
[----:B------:R-:W-:Y:S01]  /*fcf0*/  ULDC.64 UR4, c[0x0][0x198] ;  /* 0x0000660000047ab9 */ /* 0x000fe20000000a00 */
[----:B------:R-:W-:Y:S01]  /*fd00*/  PLOP3.LUT P0, PT, PT, PT, PT, 0x80, 0x0 ;  /* 0x000000000000781c */ /* 0x000fe20003f0f070 */
[----:B------:R-:W-:Y:S01]  /*fd10*/  UIADD3 UR4, UP0, UR4, 0x370, URZ ;  /* 0x0000037004047890 */ /* 0x000fe2000ff1e03f */
[----:B------:R-:W-:Y:S01]  /*fd20*/  R2UR UR10, R5 ;  /* 0x00000000050a72ca */ /* 0x000fe200000e0000 */
[----:B-1----:R-:W-:Y:S01]  /*fd30*/  IMAD R3, R0, 0x50, RZ ;  /* 0x0000005000037824 */ /* 0x002fe200078e02ff */
[----:B------:R-:W-:Y:S02]  /*fd40*/  UIADD3 UR8, UR38, 0x2e400, URZ ;  /* 0x0002e40026087890 */ /* 0x000fe4000fffe03f */
[----:B------:R-:W-:Y:S02]  /*fd50*/  UIADD3 UR9, UR38, 0x38838, URZ ;  /* 0x0003883826097890 */ /* 0x000fe4000fffe03f */
[----:B------:R-:W-:Y:S01]  /*fd60*/  UIADD3.X UR5, URZ, UR5, URZ, UP0, !UPT ;  /* 0x000000053f057290 */ /* 0x000fe200087fe43f */
[----:B------:R-:W-:Y:S01]  /*fd70*/  UMOV UR6, 0x0 ;  /* 0x0000000000067882 */ /* 0x000fe20000000000 */
[----:B------:R-:W-:-:S10]  /*fd80*/  UMOV UR7, 0x14f00000 ;  /* 0x14f0000000077882 */ /* 0x000fd40000000000 */
.L_x_101:
[----:B------:R-:W-:-:S13]  /*fd90*/  @P0 ELECT P2, URZ, PT ;  /* 0x00000000003f082f */ /* 0x000fda0003840000 */
[----:B-----5:R-:W-:Y:S01]  /*fda0*/  @P2 R2UR UR13, R4 ;  /* 0x00000000040d22ca */ /* 0x020fe200000e0000 */
        /* <DEDUP_REMOVED lines=12> */
.L_x_102:
        /* <DEDUP_REMOVED lines=14> */
.L_x_103:
        /* <DEDUP_REMOVED lines=14> */
.L_x_104:
        /* <DEDUP_REMOVED lines=8> */
[----:B------:R-:W0:Y:S01]  /*100b0*/  SYNCS.PHASECHK.TRANS64.TRYWAIT P0, [UR38+0x38860], R2 ;  /* 0x03886002ff0075a7 */ /* 0x000e220008000166 */
[----:B------:R-:W-:Y:S04]  /*100c0*/  BSSY B1, `(.L_x_105) ;  /* 0x0000002000017945 */ /* 0x000fe80003800000 */
[----:B0-----:R-:W-:Y:S05]  /*100d0*/  @!P0 BRA `(.L_x_106) ;  /* 0x0000001c007c8947 */ /* 0x001fea0003800000 */
.L_x_162:
[----:B------:R-:W-:Y:S05]  /*100e0*/  BSYNC B1 ;  /* 0x0000000000017941 */ /* 0x000fea0003800000 */
.L_x_105:
[----:B------:R-:W-:Y:S01]  /*100f0*/  BSSY B1, `(.L_x_107) ;  /* 0x0000009000017945 */ /* 0x000fe20003800000 */
[----:B0-----:R-:W-:Y:S02]  /*10100*/  IMAD.MOV.U32 R2, RZ, RZ, 0x0 ;  /* 0x00000000ff027424 */ /* 0x001fe400078e00ff */
[----:B------:R-:W-:Y:S01]  /*10110*/  IMAD.MOV.U32 R3, RZ, RZ, 0x14f00000 ;  /* 0x14f00000ff037424 */ /* 0x000fe200078e00ff */
[----:B------:R-:W-:Y:S06]  /*10120*/  @P1 BRA `(.L_x_108) ;  /* 0x0000000000141947 */ /* 0x000fec0003800000 */
[----:B------:R-:W-:Y:S02]  /*10130*/  ISETP.NE.AND P0, PT, R10, RZ, PT ;  /* 0x000000ff0a00720c */ /* 0x000fe40003f05270 */
[----:B------:R-:W-:-:S04]  /*10140*/  MOV R12, 0xa000 ;  /* 0x0000a000000c7802 */ /* 0x000fc80000000f00 */
[----:B------:R0:W-:Y:S07]  /*10150*/  SYNCS.ARRIVE.TRANS64 RZ, [UR38+0x38850], R12 ;  /* 0x0388500cffff79a7 */ /* 0x0001ee0008000026 */
[----:B------:R-:W-:Y:S05]  /*10160*/  @!P0 BRA `(.L_x_108) ;  /* 0x0000000000048947 */ /* 0x000fea0003800000 */
[----:B------:R-:W-:Y:S01]  /*10170*/  BPT.TRAP 0x1 ;  /* 0x000000040000795c */ /* 0x000fe20000300000 */
.L_x_108:
[----:B------:R-:W-:Y:S05]  /*10180*/  BSYNC B1 ;  /* 0x0000000000017941 */ /* 0x000fea0003800000 */
.L_x_107:
        /* <DEDUP_REMOVED lines=10> */
.L_x_109:
        /* <DEDUP_REMOVED lines=8> */
[----:B------:R-:W-:Y:S01]  /*102b0*/  R2UR UR10, R6 ;  /* 0x00000000060a72ca */ /* 0x000fe200000e0000 */
[----:B------:R-:W-:Y:S01]  /*102c0*/  UIADD3 UR8, UR38, 0x2c00, URZ ;  /* 0x00002c0026087890 */ /* 0x000fe2000fffe03f */
[----:B------:R-:W-:Y:S02]  /*102d0*/  R2UR UR6, R2 ;  /* 0x00000000020672ca */ /* 0x000fe400000e0000 */
[----:B------:R-:W-:Y:S02]  /*102e0*/  R2UR UR7, R3 ;  /* 0x00000000030772ca */ /* 0x000fe400000e0000 */
[----:B------:R-:W-:-:S13]  /*102f0*/  PLOP3.LUT P0, PT, PT, PT, PT, 0x80, 0x0 ;  /* 0x000000000000781c */ /* 0x000fda0003f0f070 */
.L_x_110:
        /* <DEDUP_REMOVED lines=13> */
.L_x_111:
        /* <DEDUP_REMOVED lines=13> */
.L_x_112:
        /* <DEDUP_REMOVED lines=8> */
[----:B------:R-:W-:Y:S02]  /*10520*/  IMAD.MOV.U32 R17, RZ, RZ, R0 ;  /* 0x000000ffff117224 */ /* 0x000fe400078e0000 */
[----:B------:R-:W-:-:S07]  /*10530*/  IMAD.MOV.U32 R16, RZ, RZ, R4 ;  /* 0x000000ffff107224 */ /* 0x000fce00078e0004 */
.L_x_95:
[----:B------:R-:W-:Y:S05]  /*10540*/  BSYNC B0 ;  /* 0x0000000000007941 */ /* 0x000fea0003800000 */
.L_x_54:
[----:B------:R-:W2:Y:S01]  /*10550*/  LDL.LU R0, [R1] ;  /* 0x0000000001007983 */ /* 0x000ea20000300800 */
[----:B------:R-:W-:Y:S01]  /*10560*/  BSSY B0, `(.L_x_113) ;  /* 0x0000051000007945 */ /* 0x000fe20003800000 */
[----:B--2---:R-:W-:-:S13]  /*10570*/  ISETP.NE.AND P0, PT, R0, RZ, PT ;  /* 0x000000ff0000720c */ /* 0x004fda0003f05270 */
[----:B------:R-:W-:Y:S05]  /*10580*/  @!P0 BRA `(.L_x_114) ;  /* 0x0000000400388947 */ /* 0x000fea0003800000 */
[----:B------:R-:W2:Y:S01]  /*10590*/  S2R R0, SR_TID.X ;  /* 0x0000000000007919 */ /* 0x000ea20000002100 */
[----:B-1----:R-:W-:Y:S01]  /*105a0*/  LEA R3, R8, UR38, 0x3 ;  /* 0x0000002608037c11 */ /* 0x002fe2000f8e18ff */
[----:B------:R-:W-:Y:S01]  /*105b0*/  BSSY B1, `(.L_x_115) ;  /* 0x0000006000017945 */ /* 0x000fe20003800000 */
[----:B--2---:R-:W-:Y:S02]  /*105c0*/  LOP3.LUT R2, R0, 0x7f, RZ, 0xc0, !PT ;  /* 0x0000007f00027812 */ /* 0x004fe400078ec0ff */
[----:B------:R-:W-:Y:S02]  /*105d0*/  SHF.L.U32 R0, R9, 0x1f, RZ ;  /* 0x0000001f09007819 */ /* 0x000fe400000006ff */
[----:B------:R-:W-:Y:S02]  /*105e0*/  ISETP.NE.AND P1, PT, R2, RZ, PT ;  /* 0x000000ff0200720c */ /* 0x000fe40003f25270 */
[----:B------:R-:W1:Y:S02]  /*105f0*/  SYNCS.PHASECHK.TRANS64.TRYWAIT P0, [R3+URZ+0x38860], R0 ;  /* 0x03886000030075a7 */ /* 0x000e64000800017f */
[----:B-1----:R-:W-:Y:S09]  /*10600*/  @!P0 BRA `(.L_x_116) ;  /* 0x0000001800488947 */ /* 0x002ff20003800000 */
.L_x_163:
[----:B------:R-:W-:Y:S05]  /*10610*/  BSYNC B1 ;  /* 0x0000000000017941 */ /* 0x000fea0003800000 */
.L_x_115:
[----:B------:R-:W-:Y:S04]  /*10620*/  BSSY B1, `(.L_x_117) ;  /* 0x0000008000017945 */ /* 0x000fe80003800000 */
[----:B------:R-:W-:Y:S05]  /*10630*/  @P1 BRA `(.L_x_118) ;  /* 0x0000000000181947 */ /* 0x000fea0003800000 */
[----:B------:R-:W2:Y:S01]  /*10640*/  S2R R2, SR_TID.X ;  /* 0x0000000000027919 */ /* 0x000ea20000002100 */
[----:B-1----:R-:W-:-:S04]  /*10650*/  IMAD.MOV.U32 R0, RZ, RZ, 0xa000 ;  /* 0x0000a000ff007424 */ /* 0x002fc800078e00ff */
[----:B------:R3:W-:Y:S01]  /*10660*/  SYNCS.ARRIVE.TRANS64 RZ, [R3+URZ+0x38850], R0 ;  /* 0x0388500003ff79a7 */ /* 0x0007e2000800003f */
[----:B--2---:R-:W-:-:S13]  /*10670*/  LOP3.LUT P0, RZ, R2, 0x1f, RZ, 0xc0, !PT ;  /* 0x0000001f02ff7812 */ /* 0x004fda000780c0ff */
[----:B---3--:R-:W-:Y:S05]  /*10680*/  @!P0 BRA `(.L_x_118) ;  /* 0x0000000000048947 */ /* 0x008fea0003800000 */
[----:B------:R-:W-:Y:S01]  /*10690*/  BPT.TRAP 0x1 ;  /* 0x000000040000795c */ /* 0x000fe20000300000 */
.L_x_118:
[----:B------:R-:W-:Y:S05]  /*106a0*/  BSYNC B1 ;  /* 0x0000000000017941 */ /* 0x000fea0003800000 */
.L_x_117:
[----:B------:R-:W-:Y:S01]  /*106b0*/  R2UR UR4, R8 ;  /* 0x00000000080472ca */ /* 0x000fe200000e0000 */
[----:B------:R-:W-:Y:S01]  /*106c0*/  ULDC.64 UR6, c[0x0][0x198] ;  /* 0x0000660000067ab9 */ /* 0x000fe20000000a00 */
[----:B------:R-:W-:Y:S01]  /*106d0*/  R2UR UR9, R3 ;  /* 0x00000000030972ca */ /* 0x000fe200000e0000 */
[----:B------:R-:W-:Y:S01]  /*106e0*/  UIADD3 UR6, UP0, UR6, 0x470, URZ ;  /* 0x0000047006067890 */ /* 0x000fe2000ff1e03f */
[----:B------:R-:W-:Y:S01]  /*106f0*/  PLOP3.LUT P0, PT, PT, PT, PT, 0x80, 0x0 ;  /* 0x000000000000781c */ /* 0x000fe20003f0f070 */
[----:B------:R-:W-:Y:S01]  /*10700*/  IMAD R17, R17, 0x50, RZ ;  /* 0x0000005011117824 */ /* 0x000fe200078e02ff */
[----:B------:R-:W-:Y:S01]  /*10710*/  UMOV UR14, 0x0 ;  /* 0x00000000000e7882 */ /* 0x000fe20000000000 */
[----:B------:R-:W-:Y:S01]  /*10720*/  UIADD3.X UR7, URZ, UR7, URZ, UP0, !UPT ;  /* 0x000000073f077290 */ /* 0x000fe200087fe43f */
[----:B------:R-:W-:Y:S01]  /*10730*/  UMOV UR15, 0x14f00000 ;  /* 0x14f00000000f7882 */ /* 0x000fe20000000000 */
[----:B------:R-:W-:-:S04]  /*10740*/  UMOV UR10, URZ ;  /* 0x0000003f000a7c82 */ /* 0x000fc80008000000 */
[----:B------:R-:W-:Y:S02]  /*10750*/  UIMAD UR4, UR4, 0xa000, UR38 ;  /* 0x0000a000040478a4 */ /* 0x000fe4000f8e0226 */
[----:B------:R-:W-:Y:S02]  /*10760*/  UIADD3 UR9, UR9, 0x38850, URZ ;  /* 0x0003885009097890 */ /* 0x000fe4000fffe03f */
[----:B------:R-:W-:-:S12]  /*10770*/  UIADD3 UR8, UR4, 0x400, URZ ;  /* 0x0000040004087890 */ /* 0x000fd8000fffe03f */
.L_x_119:
[----:B------:R-:W-:-:S13]  /*10780*/  @P0 ELECT P1, URZ, PT ;  /* 0x00000000003f082f */ /* 0x000fda0003820000 */
[----:B------:R-:W-:Y:S01]  /*10790*/  @P1 R2UR UR13, R16 ;  /* 0x00000000100d12ca */ /* 0x000fe200000e0000 */
[----:B------:R-:W-:Y:S01]  /*107a0*/  UMOV UR12, UR36 ;  /* 0x00000024000c7c82 */ /* 0x000fe20008000000 */
[----:B------:R-:W-:Y:S02]  /*107b0*/  @P1 R2UR UR11, R17 ;  /* 0x00000000110b12ca */ /* 0x000fe400000e0000 */
[----:B------:R-:W-:Y:S02]  /*107c0*/  @P1 PLOP3.LUT P0, PT, P1, PT, PT, 0x8, 0x0 ;  /* 0x000000000000181c */ /* 0x000fe40000f0e170 */
[----:B------:R-:W-:-:S09]  /*107d0*/  PLOP3.LUT P1, PT, PT, PT, PT, 0x8, 0x0 ;  /* 0x000000000000781c */ /* 0x000fd20003f2e170 */
[----:B------:R2:W-:Y:S02]  /*107e0*/  UTMALDG.4D [UR8], [UR6], desc[UR14] ;  /* 0x00000e08060075b4 */ /* 0x0005e40008019000 */
[----:B--2---:R-:W-:Y:S05]  /*107f0*/  @P0 BRA.U.ANY `(.L_x_119) ;  /* 0xfffffffd00e00947 */ /* 0x004fea000393ffff */
[----:B------:R-:W-:Y:S01]  /*10800*/  PLOP3.LUT P0, PT, PT, PT, PT, 0x80, 0x0 ;  /* 0x000000000000781c */ /* 0x000fe20003f0f070 */
[----:B------:R-:W-:Y:S01]  /*10810*/  UIADD3 UR8, UR4, 0x2c00, URZ ;  /* 0x00002c0004087890 */ /* 0x000fe2000fffe03f */
[----:B------:R-:W-:Y:S01]  /*10820*/  UMOV UR14, 0x0 ;  /* 0x00000000000e7882 */ /* 0x000fe20000000000 */
[----:B------:R-:W-:Y:S01]  /*10830*/  UMOV UR15, 0x14f00000 ;  /* 0x14f00000000f7882 */ /* 0x000fe20000000000 */
[----:B------:R-:W-:-:S09]  /*10840*/  UMOV UR10, 0x40 ;  /* 0x00000040000a7882 */ /* 0x000fd20000000000 */
.L_x_120:
        /* <DEDUP_REMOVED lines=13> */
.L_x_121:
        /* <DEDUP_REMOVED lines=10> */
[----:B------:R-:W-:Y:S02]  /*109c0*/  UMOV UR5, 0x14f00000 ;  /* 0x14f0000000057882 */ /* 0x000fe40000000000 */
[----:B------:R-:W-:Y:S01]  /*109d0*/  UMOV UR4, 0x0 ;  /* 0x0000000000047882 */ /* 0x000fe20000000000 */
[----:B------:R-:W-:-:S08]  /*109e0*/  UMOV UR10, 0xc0 ;  /* 0x000000c0000a7882 */ /* 0x000fd00000000000 */
.L_x_122:
        /* <DEDUP_REMOVED lines=8> */
.L_x_114:
[----:B------:R-:W-:Y:S05]  /*10a70*/  BSYNC B0 ;  /* 0x0000000000007941 */ /* 0x000fea0003800000 */
.L_x_113:
[----:B-1----:R-:W-:Y:S02]  /*10a80*/  VIADD R0, R8, 0x1 ;  /* 0x0000000108007836 */ /* 0x002fe40000000000 */
[----:B------:R-:W-:-:S03]  /*10a90*/  IMAD.MOV.U32 R3, RZ, RZ, RZ ;  /* 0x000000ffff037224 */ /* 0x000fc600078e00ff */
[----:B------:R-:W-:-:S04]  /*10aa0*/  ISETP.NE.AND P0, PT, R0, 0x2, PT ;  /* 0x000000020000780c */ /* 0x000fc80003f05270 */
[----:B------:R-:W-:Y:S02]  /*10ab0*/  SEL R2, RZ, 0x1, P0 ;  /* 0x00000001ff027807 */ /* 0x000fe40000000000 */
[----:B------:R-:W-:Y:S02]  /*10ac0*/  SEL R0, R0, RZ, P0 ;  /* 0x000000ff00007207 */ /* 0x000fe40000000000 */
[----:B------:R-:W-:-:S07]  /*10ad0*/  LOP3.LUT R9, R9, R2, RZ, 0x3c, !PT ;  /* 0x0000000209097212 */ /* 0x000fce00078e3cff */
.L_x_38:
[----:B------:R-:W1:Y:S01]  /*10ae0*/  S2R R5, SR_CgaCtaId ;  /* 0x0000000000057919 */ /* 0x000e620000008800 */
[----:B------:R-:W-:Y:S02]  /*10af0*/  MOV R2, 0x400 ;  /* 0x0000040000027802 */ /* 0x000fe40000000f00 */
[----:B------:R-:W-:Y:S02]  /*10b00*/  SHF.L.U32 R3, R3, 0x1f, RZ ;  /* 0x0000001f03037819 */ /* 0x000fe400000006ff */
[----:B-1----:R-:W-:-:S04]  /*10b10*/  LEA R2, R5, R2, 0x18 ;  /* 0x0000000205027211 */ /* 0x002fc800078ec0ff */
[----:B------:R-:W1:Y:S02]  /*10b20*/  SYNCS.PHASECHK.TRANS64.TRYWAIT P0, [R2+URZ+0x38820], R3 ;  /* 0x03882003020075a7 */ /* 0x000e64000800017f */
[----:B-1----:R-:W-:Y:S05]  /*10b30*/  @!P0 BRA `(.L_x_123) ;  /* 0x0000001400108947 */ /* 0x002fea0003800000 */
.L_x_164:
[----:B------:R-:W-:-:S03]  /*10b40*/  UMOV UR4, 0xffffffff ;  /* 0xffffffff00047882 */ /* 0x000fc60000000000 */
[----:B------:R-:W-:Y:S05]  /*10b50*/  BRA.DIV UR4, `(.L_x_124) ;  /* 0x00000016041c7947 */ /* 0x000fea000b800000 */
[----:B-1----:R-:W1:Y:S02]  /*10b60*/  S2R R3, SR_TID.X ;  /* 0x0000000000037919 */ /* 0x002e640000002100 */
[----:B-1----:R-:W-:-:S04]  /*10b70*/  SHF.R.U32.HI R3, RZ, 0x5, R3 ;  /* 0x00000005ff037819 */ /* 0x002fc80000011603 */
[----:B------:R-:W-:-:S05]  /*10b80*/  LOP3.LUT R3, R3, 0x3, RZ, 0xc0, !PT ;  /* 0x0000000303037812 */ /* 0x000fca00078ec0ff */
[----:B------:R1:W2:Y:S02]  /*10b90*/  SHFL.IDX PT, R14, R3, RZ, 0x1f ;  /* 0x00001fff030e7589 */ /* 0x0002a400000e0000 */
.L_x_167:
[----:B--2---:R-:W-:-:S13]  /*10ba0*/  ISETP.NE.AND P0, PT, R14, RZ, PT ;  /* 0x000000ff0e00720c */ /* 0x004fda0003f05270 */
[----:B------:R-:W-:Y:S05]  /*10bb0*/  @P0 BRA `(.L_x_10) ;  /* 0x0000000000880947 */ /* 0x000fea0003800000 */
[----:B------:R-:W-:-:S03]  /*10bc0*/  UMOV UR4, 0xffffffff ;  /* 0xffffffff00047882 */ /* 0x000fc60000000000 */
[----:B------:R-:W-:Y:S05]  /*10bd0*/  BRA.DIV UR4, `(.L_x_125) ;  /* 0x0000001604307947 */ /* 0x000fea000b800000 */
[----:B------:R-:W-:-:S13]  /*10be0*/  ELECT P6, URZ, PT ;  /* 0x00000000003f782f */ /* 0x000fda00038c0000 */
.L_x_170:
[----:B------:R-:W-:Y:S05]  /*10bf0*/  @!P6 BRA `(.L_x_10) ;  /* 0x000000000078e947 */ /* 0x000fea0003800000 */
[----:B-1----:R-:W2:Y:S02]  /*10c00*/  LDL.LU R3, [R1+0x14] ;  /* 0x0000140001037983 */ /* 0x002ea40000300800 */
[----:B--2---:R-:W-:-:S04]  /*10c10*/  LOP3.LUT R3, R3, 0x2, RZ, 0xfc, !PT ;  /* 0x0000000203037812 */ /* 0x004fc800078efcff */
[----:B------:R-:W-:-:S13]  /*10c20*/  ISETP.NE.AND P2, PT, R3, 0x3, PT ;  /* 0x000000030300780c */ /* 0x000fda0003f45270 */
[----:B------:R-:W-:Y:S05]  /*10c30*/  @!P2 BRA `(.L_x_126) ;  /* 0x000000000004a947 */ /* 0x000fea0003800000 */
[----:B------:R-:W-:Y:S01]  /*10c40*/  BPT.TRAP 0x1 ;  /* 0x000000040000795c */ /* 0x000fe20000300000 */
.L_x_126:
[----:B------:R-:W-:Y:S01]  /*10c50*/  IADD3 R7, R2, 0x38840, RZ ;  /* 0x0003884002077810 */ /* 0x000fe20007ffe0ff */
[----:B------:R-:W-:Y:S01]  /*10c60*/  VIADD R3, R0, 0x1 ;  /* 0x0000000100037836 */ /* 0x000fe20000000000 */
[----:B------:R-:W-:-:S03]  /*10c70*/  SHF.L.U32 R5, R9, 0x1f, RZ ;  /* 0x0000001f09057819 */ /* 0x000fc600000006ff */
[----:B------:R-:W-:Y:S01]  /*10c80*/  IMAD R6, R0, 0x8, R7 ;  /* 0x0000000800067824 */ /* 0x000fe200078e0207 */
[----:B------:R-:W-:-:S03]  /*10c90*/  ISETP.NE.AND P1, PT, R3, 0x2, PT ;  /* 0x000000020300780c */ /* 0x000fc60003f25270 */
[----:B------:R-:W1:Y:S01]  /*10ca0*/  SYNCS.PHASECHK.TRANS64.TRYWAIT P0, [R6+URZ], R5 ;  /* 0x00000005060075a7 */ /* 0x000e62000800017f */
[----:B------:R-:W-:Y:S02]  /*10cb0*/  SEL R4, RZ, 0x1, P1 ;  /* 0x00000001ff047807 */ /* 0x000fe40000800000 */
[----:B------:R-:W-:Y:S02]  /*10cc0*/  SEL R8, R3, RZ, P1 ;  /* 0x000000ff03087207 */ /* 0x000fe40000800000 */
[----:B------:R-:W-:-:S03]  /*10cd0*/  LOP3.LUT R4, R9, R4, RZ, 0x3c, !PT ;  /* 0x0000000409047212 */ /* 0x000fc600078e3cff */
[----:B------:R-:W-:Y:S01]  /*10ce0*/  IMAD R3, R8, 0x8, R7 ;  /* 0x0000000808037824 */ /* 0x000fe200078e0207 */
[----:B------:R-:W-:Y:S01]  /*10cf0*/  SHF.L.U32 R4, R4, 0x1f, RZ ;  /* 0x0000001f04047819 */ /* 0x000fe200000006ff */
[----:B-1----:R-:W-:Y:S06]  /*10d00*/  @!P0 BRA `(.L_x_127) ;  /* 0x0000001400048947 */ /* 0x002fec0003800000 */
.L_x_171:
[----:B------:R-:W2:Y:S02]  /*10d10*/  SYNCS.PHASECHK.TRANS64.TRYWAIT P0, [R3+URZ], R4 ;  /* 0x00000004030075a7 */ /* 0x000ea4000800017f */
[----:B--2---:R-:W-:Y:S05]  /*10d20*/  @!P0 BRA `(.L_x_128) ;  /* 0x0000001400108947 */ /* 0x004fea0003800000 */
.L_x_172:
[----:B------:R-:W-:Y:S05]  /*10d30*/  @!P2 BRA `(.L_x_129) ;  /* 0x000000000004a947 */ /* 0x000fea0003800000 */
[----:B------:R-:W-:Y:S01]  /*10d40*/  BPT.TRAP 0x1 ;  /* 0x000000040000795c */ /* 0x000fe20000300000 */
.L_x_129:
[----:B--2---:R-:W-:-:S04]  /*10d50*/  VIADD R3, R2, 0x38860 ;  /* 0x0003886002037836 */ /* 0x004fc80000000000 */
[----:B------:R-:W-:-:S04]  /*10d60*/  IMAD R0, R0, 0x8, R3 ;  /* 0x0000000800007824 */ /* 0x000fc800078e0203 */
[----:B------:R-:W2:Y:S02]  /*10d70*/  SYNCS.PHASECHK.TRANS64.TRYWAIT P0, [R0+URZ], R5 ;  /* 0x00000005000075a7 */ /* 0x000ea4000800017f */
[----:B--2---:R-:W-:Y:S05]  /*10d80*/  @!P0 BRA `(.L_x_130) ;  /* 0x00000014000c8947 */ /* 0x004fea0003800000 */
.L_x_173:
[----:B------:R-:W-:-:S07]  /*10d90*/  LEA R3, R8, R3, 0x3 ;  /* 0x0000000308037211 */ /* 0x000fce00078e18ff */
.L_x_131:
[----:B---3--:R3:W4:Y:S02]  /*10da0*/  SYNCS.PHASECHK.TRANS64.TRYWAIT P0, [R3+URZ], R4 ;  /* 0x00000004030075a7 */ /* 0x008724000800017f */
[----:B----4-:R-:W-:Y:S05]  /*10db0*/  @!P0 NANOSLEEP.SYNCS 0x989680 ;  /* 0x009896800000895d */ /* 0x010fea0003900000 */
[----:B------:R-:W4:Y:S02]  /*10dc0*/  @!P0 SYNCS.PHASECHK.TRANS64 P0, [R3+URZ], R4 ;  /* 0x00000004030085a7 */ /* 0x000f24000800007f */
[----:B----4-:R-:W-:Y:S05]  /*10dd0*/  @!P0 BRA `(.L_x_131) ;  /* 0xfffffffc00f08947 */ /* 0x010fea000383ffff */
.L_x_10:
[----:B------:R-:W-:Y:S05]  /*10de0*/  BSYNC B6 ;  /* 0x0000000000067941 */ /* 0x000fea0003800000 */
.L_x_7:
[----:B------:R-:W-:Y:S05]  /*10df0*/  EXIT ;  /* 0x000000000000794d */ /* 0x000fea0003800000 */
.L_x_14:
[----:B------:R-:W-:-:S13]  /*10e00*/  R2UR UR4, R16 ;  /* 0x00000000100472ca */ /* 0x000fda00000e0000 */
[----:B0-----:R-:W-:-:S04]  /*10e10*/  IMAD.U32 R3, RZ, RZ, UR4 ;  /* 0x00000004ff037e24 */ /* 0x001fc8000f8e00ff */
[----:B------:R0:W1:Y:S03]  /*10e20*/  SYNCS.PHASECHK.TRANS64.TRYWAIT P1, [R3+URZ+0x38800], R2 ;  /* 0x03880002030075a7 */ /* 0x000066000802017f */
[----:B-1----:R-:W-:Y:S05]  /*10e30*/  @!P1 NANOSLEEP.SYNCS 0x989680 ;  /* 0x009896800000995d */ /* 0x002fea0003900000 */
[----:B------:R-:W1:Y:S02]  /*10e40*/  @!P1 SYNCS.PHASECHK.TRANS64 P1, [R3+URZ+0x38800], R2 ;  /* 0x03880002030095a7 */ /* 0x000e64000802007f */
[----:B-1----:R-:W-:Y:S05]  /*10e50*/  @!P1 BRA `(.L_x_14) ;  /* 0xfffffffc00e89947 */ /* 0x002fea000383ffff */
[----:B------:R-:W-:Y:S05]  /*10e60*/  BRA `(.L_x_132) ;  /* 0xffffff0400847947 */ /* 0x000fea000383ffff */
.L_x_18:
[----:B------:R-:W-:-:S13]  /*10e70*/  R2UR UR4, R16 ;  /* 0x00000000100472ca */ /* 0x000fda00000e0000 */
[----:B0-----:R-:W-:-:S04]  /*10e80*/  IMAD.U32 R3, RZ, RZ, UR4 ;  /* 0x00000004ff037e24 */ /* 0x001fc8000f8e00ff */
[----:B------:R0:W2:Y:S03]  /*10e90*/  SYNCS.PHASECHK.TRANS64.TRYWAIT P2, [R3+URZ+0x38830], R2 ;  /* 0x03883002030075a7 */ /* 0x0000a6000804017f */
[----:B--2---:R-:W-:Y:S05]  /*10ea0*/  @!P2 NANOSLEEP.SYNCS 0x989680 ;  /* 0x009896800000a95d */ /* 0x004fea0003900000 */
[----:B------:R-:W2:Y:S02]  /*10eb0*/  @!P2 SYNCS.PHASECHK.TRANS64 P2, [R3+URZ+0x38830], R2 ;  /* 0x038830020300a5a7 */ /* 0x000ea4000804007f */
[----:B--2---:R-:W-:Y:S05]  /*10ec0*/  @!P2 BRA `(.L_x_18) ;  /* 0xfffffffc00e8a947 */ /* 0x004fea000383ffff */
[----:B------:R-:W-:Y:S05]  /*10ed0*/  BRA `(.L_x_17) ;  /* 0xffffff0400a07947 */ /* 0x000fea000383ffff */
.L_x_23:
[----:B------:R-:W-:-:S13]  /*10ee0*/  R2UR UR6, R215 ;  /* 0x00000000d70672ca */ /* 0x000fda00000e0000 */
[----:B-1----:R-:W-:-:S04]  /*10ef0*/  IMAD.U32 R7, RZ, RZ, UR6 ;  /* 0x00000006ff077e24 */ /* 0x002fc8000f8e00ff */
[----:B------:R1:W2:Y:S03]  /*10f00*/  SYNCS.PHASECHK.TRANS64.TRYWAIT P2, [R7+URZ+0x38830], R2 ;  /* 0x03883002070075a7 */ /* 0x0002a6000804017f */
[----:B--2---:R-:W-:Y:S05]  /*10f10*/  @!P2 NANOSLEEP.SYNCS 0x989680 ;  /* 0x009896800000a95d */ /* 0x004fea0003900000 */
[----:B------:R-:W2:Y:S02]  /*10f20*/  @!P2 SYNCS.PHASECHK.TRANS64 P2, [R7+URZ+0x38830], R2 ;  /* 0x038830020700a5a7 */ /* 0x000ea4000804007f */
[----:B--2---:R-:W-:Y:S05]  /*10f30*/  @!P2 BRA `(.L_x_23) ;  /* 0xfffffffc00e8a947 */ /* 0x004fea000383ffff */
[----:B------:R-:W-:Y:S05]  /*10f40*/  BRA `(.L_x_22) ;  /* 0xffffff4400287947 */ /* 0x000fea000383ffff */
.L_x_27:
[----:B-1----:R-:W-:-:S04]  /*10f50*/  IMAD.U32 R3, RZ, RZ, UR7 ;  /* 0x00000007ff037e24 */ /* 0x002fc8000f8e00ff */
[----:B------:R1:W2:Y:S03]  /*10f60*/  SYNCS.PHASECHK.TRANS64.TRYWAIT P2, [R3+URZ+0x38850], R0 ;  /* 0x03885000030075a7 */ /* 0x0002a6000804017f */
[----:B--2---:R-:W-:Y:S05]  /*10f70*/  @!P2 NANOSLEEP.SYNCS 0x989680 ;  /* 0x009896800000a95d */ /* 0x004fea0003900000 */
[----:B------:R-:W2:Y:S02]  /*10f80*/  @!P2 SYNCS.PHASECHK.TRANS64 P2, [R3+URZ+0x38850], R0 ;  /* 0x038850000300a5a7 */ /* 0x000ea4000804007f */
[----:B--2---:R-:W-:Y:S05]  /*10f90*/  @!P2 BRA `(.L_x_27) ;  /* 0xfffffffc00eca947 */ /* 0x004fea000383ffff */
[----:B------:R-:W-:Y:S05]  /*10fa0*/  BRA `(.L_x_26) ;  /* 0xffffff6c005c7947 */ /* 0x000fea000383ffff */
.L_x_32:
[----:B-1----:R1:W2:Y:S02]  /*10fb0*/  SYNCS.PHASECHK.TRANS64.TRYWAIT P0, [R11+URZ+0x38850], R8 ;  /* 0x038850080b0075a7 */ /* 0x0022a4000800017f */
[----:B--2---:R-:W-:Y:S05]  /*10fc0*/  @!P0 NANOSLEEP.SYNCS 0x989680 ;  /* 0x009896800000895d */ /* 0x004fea0003900000 */
[----:B------:R-:W2:Y:S02]  /*10fd0*/  @!P0 SYNCS.PHASECHK.TRANS64 P0, [R11+URZ+0x38850], R8 ;  /* 0x038850080b0085a7 */ /* 0x000ea4000800007f */
[----:B--2---:R-:W-:Y:S05]  /*10fe0*/  @!P0 BRA `(.L_x_32) ;  /* 0xfffffffc00f08947 */ /* 0x004fea000383ffff */
[----:B------:R-:W-:Y:S05]  /*10ff0*/  BRA `(.L_x_31) ;  /* 0xffffff84005c7947 */ /* 0x000fea000383ffff */
.L_x_43:
[----:B------:R-:W-:Y:S01]  /*11000*/  IMAD.MOV.U32 R13, RZ, RZ, R0 ;  /* 0x000000ffff0d7224 */ /* 0x000fe200078e0000 */
[----:B------:R-:W-:Y:S01]  /*11010*/  MOV R12, RZ ;  /* 0x000000ff000c7202 */ /* 0x000fe20000000f00 */
[----:B------:R-:W-:Y:S02]  /*11020*/  IMAD.MOV.U32 R11, RZ, RZ, 0x1f ;  /* 0x0000001fff0b7424 */ /* 0x000fe400078e00ff */
[----:B------:R-:W-:-:S07]  /*11030*/  IMAD.MOV.U32 R15, RZ, RZ, -0x1 ;  /* 0xffffffffff0f7424 */ /* 0x000fce00078e00ff */
[----:B------:R-:W-:Y:S05]  /*11040*/  WARPSYNC.COLLECTIVE R15, `(.L_x_133) ;  /* 0x000000000f087348 */ /* 0x000fea0003c00000 */
[----:B------:R0:W1:Y:S02]  /*11050*/  SHFL.IDX P6, R14, R13, R12, R11 ;  /* 0x0000000c0d0e7389 */ /* 0x00006400000c000b */
[----:B01----:R-:W-:Y:S01]  /*11060*/  ENDCOLLECTIVE ;  /* 0x000000000000791b */ /* 0x003fe20003800000 */
.L_x_133:
[----:B------:R-:W-:Y:S05]  /*11070*/  BRA `(.L_x_134) ;  /* 0xffffffc000047947 */ /* 0x000fea000383ffff */
.L_x_45:
[----:B------:R-:W-:Y:S01]  /*11080*/  BSSY B0, `(.L_x_135) ;  /* 0x0000006000007945 */ /* 0x000fe20003800000 */
[----:B------:R-:W-:-:S07]  /*11090*/  IMAD.MOV.U32 R15, RZ, RZ, -0x1 ;  /* 0xffffffffff0f7424 */ /* 0x000fce00078e00ff */
[----:B0-----:R-:W-:Y:S05]  /*110a0*/  WARPSYNC.COLLECTIVE R15, `(.L_x_136) ;  /* 0x000000000f0c7348 */ /* 0x001fea0003c00000 */
[----:B------:R-:W-:Y:S02]  /*110b0*/  ELECT P6, UR62, PT ;  /* 0x00000000003e782f */ /* 0x000fe400038c0000 */
[----:B------:R-:W-:Y:S01]  /*110c0*/  MOV R14, UR62 ;  /* 0x0000003e000e7c02 */ /* 0x000fe20008000f00 */
[----:B0-----:R-:W-:Y:S10]  /*110d0*/  ENDCOLLECTIVE ;  /* 0x000000000000791b */ /* 0x001ff40003800000 */
.L_x_136:
[----:B------:R-:W-:Y:S05]  /*110e0*/  BSYNC B0 ;  /* 0x0000000000007941 */ /* 0x000fea0003800000 */
.L_x_135:
[----:B------:R-:W-:Y:S05]  /*110f0*/  BRA `(.L_x_137) ;  /* 0xffffffc000047947 */ /* 0x000fea000383ffff */
.L_x_47:
[----:B0-----:R-:W-:-:S04]  /*11100*/  IMAD.U32 R3, RZ, RZ, UR38 ;  /* 0x00000026ff037e24 */ /* 0x001fc8000f8e00ff */
[----:B------:R0:W1:Y:S03]  /*11110*/  SYNCS.PHASECHK.TRANS64.TRYWAIT P0, [R3+URZ+0x38840], R0 ;  /* 0x03884000030075a7 */ /* 0x000066000800017f */
[----:B-1----:R-:W-:Y:S05]  /*11120*/  @!P0 NANOSLEEP.SYNCS 0x989680 ;  /* 0x009896800000895d */ /* 0x002fea0003900000 */
[----:B------:R-:W1:Y:S02]  /*11130*/  @!P0 SYNCS.PHASECHK.TRANS64 P0, [R3+URZ+0x38840], R0 ;  /* 0x03884000030085a7 */ /* 0x000e64000800007f */
[----:B-1----:R-:W-:Y:S05]  /*11140*/  @!P0 BRA `(.L_x_47) ;  /* 0xfffffffc00ec8947 */ /* 0x002fea000383ffff */
[----:B------:R-:W-:Y:S05]  /*11150*/  BRA `(.L_x_138) ;  /* 0xffffffc0005c7947 */ /* 0x000fea000383ffff */
.L_x_50:
[----:B------:R-:W-:Y:S01]  /*11160*/  IMAD R8, R11, 0x80, R8 ;  /* 0x000000800b087824 */ /* 0x000fe200078e0208 */
[----:B------:R-:W-:Y:S01]  /*11170*/  MOV R13, R6 ;  /* 0x00000006000d7202 */ /* 0x000fe20000000f00 */
[----:B------:R-:W-:Y:S02]  /*11180*/  IMAD.MOV.U32 R12, RZ, RZ, RZ ;  /* 0x000000ffff0c7224 */ /* 0x000fe400078e00ff */
[----:B------:R-:W-:Y:S02]  /*11190*/  IMAD.MOV.U32 R11, RZ, RZ, 0x181f ;  /* 0x0000181fff0b7424 */ /* 0x000fe400078e00ff */
[----:B------:R-:W-:Y:S02]  /*111a0*/  IMAD.MOV.U32 R15, RZ, RZ, -0x1 ;  /* 0xffffffffff0f7424 */ /* 0x000fe400078e00ff */
[----:B------:R-:W-:-:S07]  /*111b0*/  VIADD R5, R8, 0x10 ;  /* 0x0000001008057836 */ /* 0x000fce0000000000 */
[----:B------:R-:W-:Y:S05]  /*111c0*/  WARPSYNC.COLLECTIVE R15, `(.L_x_139) ;  /* 0x000000000f087348 */ /* 0x000fea0003c00000 */
[----:B------:R0:W1:Y:S02]  /*111d0*/  SHFL.IDX P6, R14, R13, R12, R11 ;  /* 0x0000000c0d0e7389 */ /* 0x00006400000c000b */
[----:B01----:R-:W-:Y:S01]  /*111e0*/  ENDCOLLECTIVE ;  /* 0x000000000000791b */ /* 0x003fe20003800000 */
.L_x_139:
[----:B------:R-:W-:Y:S02]  /*111f0*/  IMAD.MOV.U32 R13, RZ, RZ, R7 ;  /* 0x000000ffff0d7224 */ /* 0x000fe400078e0007 */
[----:B------:R-:W-:-:S07]  /*11200*/  IMAD.MOV.U32 R2, RZ, RZ, R14 ;  /* 0x000000ffff027224 */ /* 0x000fce00078e000e */
[----:B------:R-:W-:Y:S05]  /*11210*/  WARPSYNC.COLLECTIVE R15, `(.L_x_140) ;  /* 0x000000000f087348 */ /* 0x000fea0003c00000 */
[----:B------:R0:W1:Y:S02]  /*11220*/  SHFL.IDX P6, R14, R13, R12, R11 ;  /* 0x0000000c0d0e7389 */ /* 0x00006400000c000b */
[----:B01----:R-:W-:Y:S01]  /*11230*/  ENDCOLLECTIVE ;  /* 0x000000000000791b */ /* 0x003fe20003800000 */
.L_x_140:
[----:B------:R-:W-:Y:S01]  /*11240*/  ULDC UR4, c[0x0][0x288] ;  /* 0x0000a20000047ab9 */ /* 0x000fe20000000800 */
[----:B------:R-:W-:Y:S01]  /*11250*/  ULDC.64 UR6, c[0x0][0x208] ;  /* 0x0000820000067ab9 */ /* 0x000fe20000000a00 */
[----:B------:R-:W-:-:S05]  /*11260*/  IMAD R0, R20, UR4, RZ ;  /* 0x0000000414007c24 */ /* 0x000fca000f8e02ff */
[----:B------:R-:W-:Y:S01]  /*11270*/  ISETP.GE.AND P4, PT, R8, R0, PT ;  /* 0x000000000800720c */ /* 0x000fe20003f86270 */
[----:B------:R-:W-:Y:S02]  /*11280*/  IMAD.MOV.U32 R13, RZ, RZ, R6 ;  /* 0x000000ffff0d7224 */ /* 0x000fe400078e0006 */
[----:B------:R-:W-:-:S10]  /*11290*/  IMAD.MOV.U32 R12, RZ, RZ, 0x1 ;  /* 0x00000001ff0c7424 */ /* 0x000fd400078e00ff */
[----:B------:R-:W-:Y:S02]  /*112a0*/  @!P4 LEA R21, R9, UR38, 0x1 ;  /* 0x000000260915cc11 */ /* 0x000fe4000f8e08ff */
[----:B------:R-:W-:-:S04]  /*112b0*/  MOV R3, R14 ;  /* 0x0000000e00037202 */ /* 0x000fc80000000f00 */
[----:B------:R-:W-:-:S04]  /*112c0*/  LOP3.LUT R3, R3, R2, RZ, 0x3c, !PT ;  /* 0x0000000203037212 */ /* 0x000fc800078e3cff */
[----:B------:R-:W-:-:S04]  /*112d0*/  LOP3.LUT R2, R3, R2, RZ, 0x3c, !PT ;  /* 0x0000000203027212 */ /* 0x000fc800078e3cff */
[----:B------:R-:W-:-:S03]  /*112e0*/  LOP3.LUT R3, R3, R2, RZ, 0x3c, !PT ;  /* 0x0000000203037212 */ /* 0x000fc600078e3cff */
[----:B------:R-:W-:-:S05]  /*112f0*/  @!P4 IMAD.WIDE.U32 R2, R10, 0x2, R2 ;  /* 0x000000020a02c825 */ /* 0x000fca00078e0002 */
[----:B------:R-:W-:Y:S01]  /*11300*/  @!PT LDS RZ, [RZ] ;  /* 0x00000000fffff984 */ /* 0x000fe20000000800 */
[----:B------:R-:W-:Y:S01]  /*11310*/  @!PT LDS RZ, [RZ] ;  /* 0x00000000fffff984 */ /* 0x000fe20000000800 */
[----:B------:R-:W-:Y:S01]  /*11320*/  @!PT LDS RZ, [RZ] ;  /* 0x00000000fffff984 */ /* 0x000fe20000000800 */
[----:B------:R0:W-:Y:S04]  /*11330*/  @!P4 LDGSTS.E.BYPASS.LTC128B.128 [R21+0x14400], desc[UR6][R2.64], !P3 ;  /* 0x144000000215cfae */ /* 0x0001e8000d901d46 */
[----:B------:R0:W-:Y:S04]  /*11340*/  @!P4 LDGSTS.E.BYPASS.LTC128B.128 [R21+0x18400], desc[UR6][R2.64+0x80], !P0 ;  /* 0x184000800215cfae */ /* 0x0001e8000c101d46 */
[----:B------:R0:W-:Y:S04]  /*11350*/  @!P4 LDGSTS.E.BYPASS.LTC128B.128 [R21+0x1c400], desc[UR6][R2.64+0x100], !P1 ;  /* 0x1c4001000215cfae */ /* 0x0001e8000c901d46 */
[----:B------:R0:W-:Y:S01]  /*11360*/  @!P4 LDGSTS.E.BYPASS.LTC128B.128 [R21+0x20400], desc[UR6][R2.64+0x180], !P2 ;  /* 0x204001800215cfae */ /* 0x0001e2000d101d46 */
[----:B------:R-:W-:-:S13]  /*11370*/  ISETP.GE.AND P4, PT, R5, R0, PT ;  /* 0x000000000500720c */ /* 0x000fda0003f86270 */
[----:B0-----:R-:W-:Y:S05]  /*11380*/  WARPSYNC.COLLECTIVE R15, `(.L_x_141) ;  /* 0x000000000f087348 */ /* 0x001fea0003c00000 */
[----:B------:R1:W2:Y:S02]  /*11390*/  SHFL.IDX P6, R14, R13, R12, R11 ;  /* 0x0000000c0d0e7389 */ /* 0x0002a400000c000b */
[----:B012---:R-:W-:Y:S01]  /*113a0*/  ENDCOLLECTIVE ;  /* 0x000000000000791b */ /* 0x007fe20003800000 */
.L_x_141:
[----:B------:R-:W-:Y:S01]  /*113b0*/  VIADD R3, R8, 0x20 ;  /* 0x0000002008037836 */ /* 0x000fe20000000000 */
[----:B------:R-:W-:Y:S01]  /*113c0*/  @!P4 LEA R20, R9, UR38, 0x1 ;  /* 0x000000260914cc11 */ /* 0x000fe2000f8e08ff */
[----:B------:R-:W-:Y:S02]  /*113d0*/  IMAD.MOV.U32 R13, RZ, RZ, R7 ;  /* 0x000000ffff0d7224 */ /* 0x000fe400078e0007 */
[----:B------:R-:W-:-:S07]  /*113e0*/  IMAD.MOV.U32 R5, RZ, RZ, R14 ;  /* 0x000000ffff057224 */ /* 0x000fce00078e000e */
[----:B------:R-:W-:Y:S05]  /*113f0*/  WARPSYNC.COLLECTIVE R15, `(.L_x_142) ;  /* 0x000000000f087348 */ /* 0x000fea0003c00000 */
[----:B------:R0:W1:Y:S02]  /*11400*/  SHFL.IDX P6, R14, R13, R12, R11 ;  /* 0x0000000c0d0e7389 */ /* 0x00006400000c000b */
[----:B01----:R-:W-:Y:S01]  /*11410*/  ENDCOLLECTIVE ;  /* 0x000000000000791b */ /* 0x003fe20003800000 */
.L_x_142:
[----:B------:R-:W-:Y:S01]  /*11420*/  ULDC.64 UR4, c[0x0][0x208] ;  /* 0x0000820000047ab9 */ /* 0x000fe20000000a00 */
[----:B------:R-:W-:Y:S02]  /*11430*/  IMAD.MOV.U32 R13, RZ, RZ, R6 ;  /* 0x000000ffff0d7224 */ /* 0x000fe400078e0006 */
[----:B------:R-:W-:Y:S01]  /*11440*/  IMAD.MOV.U32 R12, RZ, RZ, 0x2 ;  /* 0x00000002ff0c7424 */ /* 0x000fe200078e00ff */
[----:B------:R-:W-:-:S05]  /*11450*/  MOV R4, R14 ;  /* 0x0000000e00047202 */ /* 0x000fca0000000f00 */
        /* <DEDUP_REMOVED lines=12> */
.L_x_143:
[----:B------:R-:W-:Y:S01]  /*11520*/  VIADD R5, R8, 0x30 ;  /* 0x0000003008057836 */ /* 0x000fe20000000000 */
[----:B------:R-:W-:Y:S01]  /*11530*/  @!P4 LEA R21, R9, UR38, 0x1 ;  /* 0x000000260915cc11 */ /* 0x000fe2000f8e08ff */
[----:B------:R-:W-:Y:S02]  /*11540*/  IMAD.MOV.U32 R13, RZ, RZ, R7 ;  /* 0x000000ffff0d7224 */ /* 0x000fe400078e0007 */
[----:B------:R-:W-:-:S07]  /*11550*/  IMAD.MOV.U32 R3, RZ, RZ, R14 ;  /* 0x000000ffff037224 */ /* 0x000fce00078e000e */
[----:B------:R-:W-:Y:S05]  /*11560*/  WARPSYNC.COLLECTIVE R15, `(.L_x_144) ;  /* 0x000000000f087348 */ /* 0x000fea0003c00000 */
[----:B------:R0:W1:Y:S02]  /*11570*/  SHFL.IDX P6, R14, R13, R12, R11 ;  /* 0x0000000c0d0e7389 */ /* 0x00006400000c000b */
[----:B01----:R-:W-:Y:S01]  /*11580*/  ENDCOLLECTIVE ;  /* 0x000000000000791b */ /* 0x003fe20003800000 */
.L_x_144:
        /* <DEDUP_REMOVED lines=16> */
.L_x_145:
[----:B------:R-:W-:Y:S01]  /*11690*/  VIADD R3, R8, 0x40 ;  /* 0x0000004008037836 */ /* 0x000fe20000000000 */
[----:B------:R-:W-:Y:S01]  /*116a0*/  @!P4 LEA R20, R9, UR38, 0x1 ;  /* 0x000000260914cc11 */ /* 0x000fe2000f8e08ff */
[----:B------:R-:W-:Y:S02]  /*116b0*/  IMAD.MOV.U32 R13, RZ, RZ, R7 ;  /* 0x000000ffff0d7224 */ /* 0x000fe400078e0007 */
[----:B------:R-:W-:-:S07]  /*116c0*/  IMAD.MOV.U32 R5, RZ, RZ, R14 ;  /* 0x000000ffff057224 */ /* 0x000fce00078e000e */
[----:B------:R-:W-:Y:S05]  /*116d0*/  WARPSYNC.COLLECTIVE R15, `(.L_x_146) ;  /* 0x000000000f087348 */ /* 0x000fea0003c00000 */
[----:B------:R0:W1:Y:S02]  /*116e0*/  SHFL.IDX P6, R14, R13, R12, R11 ;  /* 0x0000000c0d0e7389 */ /* 0x00006400000c000b */
[----:B01----:R-:W-:Y:S01]  /*116f0*/  ENDCOLLECTIVE ;  /* 0x000000000000791b */ /* 0x003fe20003800000 */
.L_x_146:
        /* <DEDUP_REMOVED lines=16> */
.L_x_147:
[----:B------:R-:W-:Y:S01]  /*11800*/  VIADD R5, R8, 0x50 ;  /* 0x0000005008057836 */ /* 0x000fe20000000000 */
[----:B------:R-:W-:Y:S01]  /*11810*/  @!P4 LEA R21, R9, UR38, 0x1 ;  /* 0x000000260915cc11 */ /* 0x000fe2000f8e08ff */
[----:B------:R-:W-:Y:S02]  /*11820*/  IMAD.MOV.U32 R13, RZ, RZ, R7 ;  /* 0x000000ffff0d7224 */ /* 0x000fe400078e0007 */
[----:B------:R-:W-:-:S07]  /*11830*/  IMAD.MOV.U32 R3, RZ, RZ, R14 ;  /* 0x000000ffff037224 */ /* 0x000fce00078e000e */
[----:B------:R-:W-:Y:S05]  /*11840*/  WARPSYNC.COLLECTIVE R15, `(.L_x_148) ;  /* 0x000000000f087348 */ /* 0x000fea0003c00000 */
[----:B------:R0:W1:Y:S02]  /*11850*/  SHFL.IDX P6, R14, R13, R12, R11 ;  /* 0x0000000c0d0e7389 */ /* 0x00006400000c000b */
[----:B01----:R-:W-:Y:S01]  /*11860*/  ENDCOLLECTIVE ;  /* 0x000000000000791b */ /* 0x003fe20003800000 */
.L_x_148:
        /* <DEDUP_REMOVED lines=16> */
.L_x_149:
[----:B------:R-:W-:Y:S01]  /*11970*/  VIADD R3, R8, 0x60 ;  /* 0x0000006008037836 */ /* 0x000fe20000000000 */
[----:B------:R-:W-:Y:S01]  /*11980*/  @!P4 LEA R20, R9, UR38, 0x1 ;  /* 0x000000260914cc11 */ /* 0x000fe2000f8e08ff */
[----:B------:R-:W-:Y:S02]  /*11990*/  IMAD.MOV.U32 R13, RZ, RZ, R7 ;  /* 0x000000ffff0d7224 */ /* 0x000fe400078e0007 */
[----:B------:R-:W-:-:S07]  /*119a0*/  IMAD.MOV.U32 R5, RZ, RZ, R14 ;  /* 0x000000ffff057224 */ /* 0x000fce00078e000e */
[----:B------:R-:W-:Y:S05]  /*119b0*/  WARPSYNC.COLLECTIVE R15, `(.L_x_150) ;  /* 0x000000000f087348 */ /* 0x000fea0003c00000 */
[----:B------:R0:W1:Y:S02]  /*119c0*/  SHFL.IDX P6, R14, R13, R12, R11 ;  /* 0x0000000c0d0e7389 */ /* 0x00006400000c000b */
[----:B01----:R-:W-:Y:S01]  /*119d0*/  ENDCOLLECTIVE ;  /* 0x000000000000791b */ /* 0x003fe20003800000 */
.L_x_150:
        /* <DEDUP_REMOVED lines=16> */
.L_x_151:
[----:B------:R-:W-:Y:S01]  /*11ae0*/  @!P4 LEA R21, R9, UR38, 0x1 ;  /* 0x000000260915cc11 */ /* 0x000fe2000f8e08ff */
[----:B------:R-:W-:Y:S02]  /*11af0*/  IMAD.MOV.U32 R13, RZ, RZ, R7 ;  /* 0x000000ffff0d7224 */ /* 0x000fe400078e0007 */
[----:B------:R-:W-:-:S07]  /*11b00*/  IMAD.MOV.U32 R3, RZ, RZ, R14 ;  /* 0x000000ffff037224 */ /* 0x000fce00078e000e */
[----:B------:R-:W-:Y:S05]  /*11b10*/  WARPSYNC.COLLECTIVE R15, `(.L_x_152) ;  /* 0x000000000f087348 */ /* 0x000fea0003c00000 */
[----:B------:R0:W1:Y:S02]  /*11b20*/  SHFL.IDX P6, R14, R13, R12, R11 ;  /* 0x0000000c0d0e7389 */ /* 0x00006400000c000b */
[----:B01----:R-:W-:Y:S01]  /*11b30*/  ENDCOLLECTIVE ;  /* 0x000000000000791b */ /* 0x003fe20003800000 */
.L_x_152:
        /* <DEDUP_REMOVED lines=11> */
[----:B------:R0:W-:Y:S02]  /*11bf0*/  @!P4 LDGSTS.E.BYPASS.LTC128B.128 [R21+0x23400], desc[UR4][R2.64+0x180], !P2 ;  /* 0x234001800215cfae */ /* 0x0001e4000d101d44 */
[----:B0-----:R-:W-:Y:S05]  /*11c00*/  WARPSYNC.COLLECTIVE R15, `(.L_x_153) ;  /* 0x000000000f087348 */ /* 0x001fea0003c00000 */
[----:B------:R1:W2:Y:S02]  /*11c10*/  SHFL.IDX P6, R14, R13, R12, R11 ;  /* 0x0000000c0d0e7389 */ /* 0x0002a400000c000b */
[----:B012---:R-:W-:Y:S01]  /*11c20*/  ENDCOLLECTIVE ;  /* 0x000000000000791b */ /* 0x007fe20003800000 */
.L_x_153:
[----:B------:R-:W-:Y:S02]  /*11c30*/  IMAD.MOV.U32 R13, RZ, RZ, R7 ;  /* 0x000000ffff0d7224 */ /* 0x000fe400078e0007 */
[----:B------:R-:W-:-:S07]  /*11c40*/  IMAD.MOV.U32 R4, RZ, RZ, R14 ;  /* 0x000000ffff047224 */ /* 0x000fce00078e000e */
[----:B------:R-:W-:Y:S05]  /*11c50*/  WARPSYNC.COLLECTIVE R15, `(.L_x_154) ;  /* 0x000000000f087348 */ /* 0x000fea0003c00000 */
[----:B------:R0:W1:Y:S02]  /*11c60*/  SHFL.IDX P6, R14, R13, R12, R11 ;  /* 0x0000000c0d0e7389 */ /* 0x00006400000c000b */
[----:B01----:R-:W-:Y:S01]  /*11c70*/  ENDCOLLECTIVE ;  /* 0x000000000000791b */ /* 0x003fe20003800000 */
.L_x_154:
[----:B------:R-:W-:Y:S05]  /*11c80*/  BRA `(.L_x_155) ;  /* 0xffffffc000c87947 */ /* 0x000fea000383ffff */
.L_x_53:
[----:B-1----:R-:W-:-:S04]  /*11c90*/  IMAD.U32 R3, RZ, RZ, UR38 ;  /* 0x00000026ff037e24 */ /* 0x002fc8000f8e00ff */
[----:B------:R1:W2:Y:S03]  /*11ca0*/  SYNCS.PHASECHK.TRANS64.TRYWAIT P0, [R3+URZ+0x38820], R2 ;  /* 0x03882002030075a7 */ /* 0x0002a6000800017f */
[----:B--2---:R-:W-:Y:S05]  /*11cb0*/  @!P0 NANOSLEEP.SYNCS 0x989680 ;  /* 0x009896800000895d */ /* 0x004fea0003900000 */
[----:B------:R-:W2:Y:S02]  /*11cc0*/  @!P0 SYNCS.PHASECHK.TRANS64 P0, [R3+URZ+0x38820], R2 ;  /* 0x03882002030085a7 */ /* 0x000ea4000800007f */
[----:B--2---:R-:W-:Y:S05]  /*11cd0*/  @!P0 BRA `(.L_x_53) ;  /* 0xfffffffc00ec8947 */ /* 0x004fea000383ffff */
[----:B------:R-:W-:Y:S05]  /*11ce0*/  BRA `(.L_x_156) ;  /* 0xffffffc400287947 */ /* 0x000fea000383ffff */
.L_x_60:
[----:B-1----:R-:W-:-:S04]  /*11cf0*/  MOV R3, UR38 ;  /* 0x0000002600037c02 */ /* 0x002fc80008000f00 */
[----:B------:R1:W2:Y:S03]  /*11d00*/  SYNCS.PHASECHK.TRANS64.TRYWAIT P0, [R3+URZ+0x38848], R2 ;  /* 0x03884802030075a7 */ /* 0x0002a6000800017f */
[----:B--2---:R-:W-:Y:S05]  /*11d10*/  @!P0 NANOSLEEP.SYNCS 0x989680 ;  /* 0x009896800000895d */ /* 0x004fea0003900000 */
[----:B------:R-:W2:Y:S02]  /*11d20*/  @!P0 SYNCS.PHASECHK.TRANS64 P0, [R3+URZ+0x38848], R2 ;  /* 0x03884802030085a7 */ /* 0x000ea4000800007f */
[----:B--2---:R-:W-:Y:S05]  /*11d30*/  @!P0 BRA `(.L_x_60) ;  /* 0xfffffffc00ec8947 */ /* 0x004fea000383ffff */
[----:B------:R-:W-:Y:S05]  /*11d40*/  BRA `(.L_x_157) ;  /* 0xffffffc800047947 */ /* 0x000fea000383ffff */
.L_x_68:
[----:B0-----:R-:W-:-:S04]  /*11d50*/  IMAD.U32 R3, RZ, RZ, UR38 ;  /* 0x00000026ff037e24 */ /* 0x001fc8000f8e00ff */
[----:B------:R0:W1:Y:S03]  /*11d60*/  SYNCS.PHASECHK.TRANS64.TRYWAIT P0, [R3+URZ+0x38860], R2 ;  /* 0x03886002030075a7 */ /* 0x000066000800017f */
[----:B-1----:R-:W-:Y:S05]  /*11d70*/  @!P0 NANOSLEEP.SYNCS 0x989680 ;  /* 0x009896800000895d */ /* 0x002fea0003900000 */
[----:B------:R-:W1:Y:S02]  /*11d80*/  @!P0 SYNCS.PHASECHK.TRANS64 P0, [R3+URZ+0x38860], R2 ;  /* 0x03886002030085a7 */ /* 0x000e64000800007f */
[----:B-1----:R-:W-:Y:S05]  /*11d90*/  @!P0 BRA `(.L_x_68) ;  /* 0xfffffffc00ec8947 */ /* 0x002fea000383ffff */
[----:B------:R-:W-:Y:S05]  /*11da0*/  BRA `(.L_x_158) ;  /* 0xffffffcc00187947 */ /* 0x000fea000383ffff */
.L_x_79:
[----:B-1----:R-:W-:-:S04]  /*11db0*/  IMAD.U32 R3, RZ, RZ, UR38 ;  /* 0x00000026ff037e24 */ /* 0x002fc8000f8e00ff */
[----:B------:R1:W2:Y:S03]  /*11dc0*/  SYNCS.PHASECHK.TRANS64.TRYWAIT P0, [R3+URZ+0x38840], R2 ;  /* 0x03884002030075a7 */ /* 0x0002a6000800017f */
[----:B--2---:R-:W-:Y:S05]  /*11dd0*/  @!P0 NANOSLEEP.SYNCS 0x989680 ;  /* 0x009896800000895d */ /* 0x004fea0003900000 */
[----:B------:R-:W2:Y:S02]  /*11de0*/  @!P0 SYNCS.PHASECHK.TRANS64 P0, [R3+URZ+0x38840], R2 ;  /* 0x03884002030085a7 */ /* 0x000ea4000800007f */
[----:B--2---:R-:W-:Y:S05]  /*11df0*/  @!P0 BRA `(.L_x_79) ;  /* 0xfffffffc00ec8947 */ /* 0x004fea000383ffff */
[----:B------:R-:W-:Y:S05]  /*11e00*/  BRA `(.L_x_159) ;  /* 0xffffffd000a87947 */ /* 0x000fea000383ffff */
.L_x_87:
[----:B0-----:R-:W-:-:S04]  /*11e10*/  IMAD.U32 R3, RZ, RZ, UR38 ;  /* 0x00000026ff037e24 */ /* 0x001fc8000f8e00ff */
[----:B------:R0:W1:Y:S03]  /*11e20*/  SYNCS.PHASECHK.TRANS64.TRYWAIT P0, [R3+URZ+0x38868], R2 ;  /* 0x03886802030075a7 */ /* 0x000066000800017f */
[----:B-1----:R-:W-:Y:S05]  /*11e30*/  @!P0 NANOSLEEP.SYNCS 0x989680 ;  /* 0x009896800000895d */ /* 0x002fea0003900000 */
[----:B------:R-:W1:Y:S02]  /*11e40*/  @!P0 SYNCS.PHASECHK.TRANS64 P0, [R3+URZ+0x38868], R2 ;  /* 0x03886802030085a7 */ /* 0x000e64000800007f */
[----:B-1----:R-:W-:Y:S05]  /*11e50*/  @!P0 BRA `(.L_x_87) ;  /* 0xfffffffc00ec8947 */ /* 0x002fea000383ffff */
[----:B------:R-:W-:Y:S05]  /*11e60*/  BRA `(.L_x_160) ;  /* 0xffffffd400b87947 */ /* 0x000fea000383ffff */
.L_x_98:
[----:B-1----:R-:W-:-:S04]  /*11e70*/  IMAD.U32 R3, RZ, RZ, UR38 ;  /* 0x00000026ff037e24 */ /* 0x002fc8000f8e00ff */
[----:B------:R1:W2:Y:S03]  /*11e80*/  SYNCS.PHASECHK.TRANS64.TRYWAIT P0, [R3+URZ+0x38848], R2 ;  /* 0x03884802030075a7 */ /* 0x0002a6000800017f */
[----:B--2---:R-:W-:Y:S05]  /*11e90*/  @!P0 NANOSLEEP.SYNCS 0x989680 ;  /* 0x009896800000895d */ /* 0x004fea0003900000 */
[----:B------:R-:W2:Y:S02]  /*11ea0*/  @!P0 SYNCS.PHASECHK.TRANS64 P0, [R3+URZ+0x38848], R2 ;  /* 0x03884802030085a7 */ /* 0x000ea4000800007f */
[----:B--2---:R-:W-:Y:S05]  /*11eb0*/  @!P0 BRA `(.L_x_98) ;  /* 0xfffffffc00ec8947 */ /* 0x004fea000383ffff */
[----:B------:R-:W-:Y:S05]  /*11ec0*/  BRA `(.L_x_161) ;  /* 0xffffffdc00607947 */ /* 0x000fea000383ffff */
.L_x_106:
[----:B0-----:R-:W-:-:S04]  /*11ed0*/  IMAD.U32 R3, RZ, RZ, UR38 ;  /* 0x00000026ff037e24 */ /* 0x001fc8000f8e00ff */
[----:B------:R0:W1:Y:S03]  /*11ee0*/  SYNCS.PHASECHK.TRANS64.TRYWAIT P0, [R3+URZ+0x38860], R2 ;  /* 0x03886002030075a7 */ /* 0x000066000800017f */
[----:B-1----:R-:W-:Y:S05]  /*11ef0*/  @!P0 NANOSLEEP.SYNCS 0x989680 ;  /* 0x009896800000895d */ /* 0x002fea0003900000 */
[----:B------:R-:W1:Y:S02]  /*11f00*/  @!P0 SYNCS.PHASECHK.TRANS64 P0, [R3+URZ+0x38860], R2 ;  /* 0x03886002030085a7 */ /* 0x000e64000800007f */
[----:B-1----:R-:W-:Y:S05]  /*11f10*/  @!P0 BRA `(.L_x_106) ;  /* 0xfffffffc00ec8947 */ /* 0x002fea000383ffff */
[----:B------:R-:W-:Y:S05]  /*11f20*/  BRA `(.L_x_162) ;  /* 0xffffffe0006c7947 */ /* 0x000fea000383ffff */
.L_x_116:
[----:B-1----:R1:W2:Y:S02]  /*11f30*/  SYNCS.PHASECHK.TRANS64.TRYWAIT P0, [R3+URZ+0x38860], R0 ;  /* 0x03886000030075a7 */ /* 0x0022a4000800017f */
[----:B--2---:R-:W-:Y:S05]  /*11f40*/  @!P0 NANOSLEEP.SYNCS 0x989680 ;  /* 0x009896800000895d */ /* 0x004fea0003900000 */
[----:B------:R-:W2:Y:S02]  /*11f50*/  @!P0 SYNCS.PHASECHK.TRANS64 P0, [R3+URZ+0x38860], R0 ;  /* 0x03886000030085a7 */ /* 0x000ea4000800007f */
[----:B--2---:R-:W-:Y:S05]  /*11f60*/  @!P0 BRA `(.L_x_116) ;  /* 0xfffffffc00f08947 */ /* 0x004fea000383ffff */
[----:B------:R-:W-:Y:S05]  /*11f70*/  BRA `(.L_x_163) ;  /* 0xffffffe400a47947 */ /* 0x000fea000383ffff */
.L_x_123:
[----:B-1----:R1:W2:Y:S02]  /*11f80*/  SYNCS.PHASECHK.TRANS64.TRYWAIT P0, [R2+URZ+0x38820], R3 ;  /* 0x03882003020075a7 */ /* 0x0022a4000800017f */
[----:B--2---:R-:W-:Y:S05]  /*11f90*/  @!P0 NANOSLEEP.SYNCS 0x989680 ;  /* 0x009896800000895d */ /* 0x004fea0003900000 */
[----:B------:R-:W2:Y:S02]  /*11fa0*/  @!P0 SYNCS.PHASECHK.TRANS64 P0, [R2+URZ+0x38820], R3 ;  /* 0x03882003020085a7 */ /* 0x000ea4000800007f */
[----:B--2---:R-:W-:Y:S05]  /*11fb0*/  @!P0 BRA `(.L_x_123) ;  /* 0xfffffffc00f08947 */ /* 0x004fea000383ffff */
[----:B------:R-:W-:Y:S05]  /*11fc0*/  BRA `(.L_x_164) ;  /* 0xffffffe800dc7947 */ /* 0x000fea000383ffff */
.L_x_124:
[----:B------:R-:W2:Y:S01]  /*11fd0*/  S2R R4, SR_TID.X ;  /* 0x0000000000047919 */ /* 0x000ea20000002100 */
[----:B------:R-:W-:Y:S01]  /*11fe0*/  BSSY B0, `(.L_x_165) ;  /* 0x000000a000007945 */ /* 0x000fe20003800000 */
[----:B0-----:R-:W-:Y:S02]  /*11ff0*/  IMAD.MOV.U32 R12, RZ, RZ, RZ ;  /* 0x000000ffff0c7224 */ /* 0x001fe400078e00ff */
[----:B------:R-:W-:Y:S02]  /*12000*/  IMAD.MOV.U32 R11, RZ, RZ, 0x1f ;  /* 0x0000001fff0b7424 */ /* 0x000fe400078e00ff */
[----:B------:R-:W-:Y:S01]  /*12010*/  IMAD.MOV.U32 R15, RZ, RZ, -0x1 ;  /* 0xffffffffff0f7424 */ /* 0x000fe200078e00ff */
[----:B--2---:R-:W-:-:S04]  /*12020*/  SHF.R.U32.HI R4, RZ, 0x5, R4 ;  /* 0x00000005ff047819 */ /* 0x004fc80000011604 */
[----:B------:R-:W-:-:S04]  /*12030*/  LOP3.LUT R4, R4, 0x3, RZ, 0xc0, !PT ;  /* 0x0000000304047812 */ /* 0x000fc800078ec0ff */
[----:B------:R-:W-:-:S07]  /*12040*/  MOV R13, R4 ;  /* 0x00000004000d7202 */ /* 0x000fce0000000f00 */
[----:B-1----:R-:W-:Y:S05]  /*12050*/  WARPSYNC.COLLECTIVE R15, `(.L_x_166) ;  /* 0x000000000f087348 */ /* 0x002fea0003c00000 */
[----:B------:R0:W2:Y:S02]  /*12060*/  SHFL.IDX P6, R14, R13, R12, R11 ;  /* 0x0000000c0d0e7389 */ /* 0x0000a400000c000b */
[----:B012---:R-:W-:Y:S01]  /*12070*/  ENDCOLLECTIVE ;  /* 0x000000000000791b */ /* 0x007fe20003800000 */
.L_x_166:
[----:B------:R-:W-:Y:S05]  /*12080*/  BSYNC B0 ;  /* 0x0000000000007941 */ /* 0x000fea0003800000 */
.L_x_165:
[----:B------:R-:W-:Y:S05]  /*12090*/  BRA `(.L_x_167) ;  /* 0xffffffe800c07947 */ /* 0x000fea000383ffff */
.L_x_125:
[----:B------:R-:W-:Y:S01]  /*120a0*/  BSSY B0, `(.L_x_168) ;  /* 0x0000006000007945 */ /* 0x000fe20003800000 */
[----:B------:R-:W-:-:S07]  /*120b0*/  IMAD.MOV.U32 R15, RZ, RZ, -0x1 ;  /* 0xffffffffff0f7424 */ /* 0x000fce00078e00ff */
[----:B01----:R-:W-:Y:S05]  /*120c0*/  WARPSYNC.COLLECTIVE R15, `(.L_x_169) ;  /* 0x000000000f0c7348 */ /* 0x003fea0003c00000 */
[----:B------:R-:W-:Y:S02]  /*120d0*/  ELECT P6, UR62, PT ;  /* 0x00000000003e782f */ /* 0x000fe400038c0000 */
[----:B------:R-:W-:Y:S01]  /*120e0*/  MOV R14, UR62 ;  /* 0x0000003e000e7c02 */ /* 0x000fe20008000f00 */
[----:B01----:R-:W-:Y:S10]  /*120f0*/  ENDCOLLECTIVE ;  /* 0x000000000000791b */ /* 0x003ff40003800000 */
.L_x_169:
[----:B------:R-:W-:Y:S05]  /*12100*/  BSYNC B0 ;  /* 0x0000000000007941 */ /* 0x000fea0003800000 */
.L_x_168:
[----:B------:R-:W-:Y:S05]  /*12110*/  BRA `(.L_x_170) ;  /* 0xffffffe800b47947 */ /* 0x000fea000383ffff */
.L_x_127:
[----:B-1----:R1:W2:Y:S02]  /*12120*/  SYNCS.PHASECHK.TRANS64.TRYWAIT P0, [R6+URZ], R5 ;  /* 0x00000005060075a7 */ /* 0x0022a4000800017f */
[----:B--2---:R-:W-:Y:S05]  /*12130*/  @!P0 NANOSLEEP.SYNCS 0x989680 ;  /* 0x009896800000895d */ /* 0x004fea0003900000 */
[----:B------:R-:W2:Y:S02]  /*12140*/  @!P0 SYNCS.PHASECHK.TRANS64 P0, [R6+URZ], R5 ;  /* 0x00000005060085a7 */ /* 0x000ea4000800007f */
[----:B--2---:R-:W-:Y:S05]  /*12150*/  @!P0 BRA `(.L_x_127) ;  /* 0xfffffffc00f08947 */ /* 0x004fea000383ffff */
[----:B------:R-:W-:Y:S05]  /*12160*/  BRA `(.L_x_171) ;  /* 0xffffffe800e87947 */ /* 0x000fea000383ffff */
.L_x_128:
[----:B--2---:R2:W3:Y:S02]  /*12170*/  SYNCS.PHASECHK.TRANS64.TRYWAIT P0, [R3+URZ], R4 ;  /* 0x00000004030075a7 */ /* 0x0044e4000800017f */
[----:B---3--:R-:W-:Y:S05]  /*12180*/  @!P0 NANOSLEEP.SYNCS 0x989680 ;  /* 0x009896800000895d */ /* 0x008fea0003900000 */
[----:B------:R-:W3:Y:S02]  /*12190*/  @!P0 SYNCS.PHASECHK.TRANS64 P0, [R3+URZ], R4 ;  /* 0x00000004030085a7 */ /* 0x000ee4000800007f */
[----:B---3--:R-:W-:Y:S05]  /*121a0*/  @!P0 BRA `(.L_x_128) ;  /* 0xfffffffc00f08947 */ /* 0x008fea000383ffff */
[----:B------:R-:W-:Y:S05]  /*121b0*/  BRA `(.L_x_172) ;  /* 0xffffffe800dc7947 */ /* 0x000fea000383ffff */
.L_x_130:
[----:B--2---:R2:W3:Y:S02]  /*121c0*/  SYNCS.PHASECHK.TRANS64.TRYWAIT P0, [R0+URZ], R5 ;  /* 0x00000005000075a7 */ /* 0x0044e4000800017f */
[----:B---3--:R-:W-:Y:S05]  /*121d0*/  @!P0 NANOSLEEP.SYNCS 0x989680 ;  /* 0x009896800000895d */ /* 0x008fea0003900000 */
[----:B------:R-:W3:Y:S02]  /*121e0*/  @!P0 SYNCS.PHASECHK.TRANS64 P0, [R0+URZ], R5 ;  /* 0x00000005000085a7 */ /* 0x000ee4000800007f */
[----:B---3--:R-:W-:Y:S05]  /*121f0*/  @!P0 BRA `(.L_x_130) ;  /* 0xfffffffc00f08947 */ /* 0x008fea000383ffff */
[----:B------:R-:W-:Y:S05]  /*12200*/  BRA `(.L_x_173) ;  /* 0xffffffe800e07947 */ /* 0x000fea000383ffff */
.L_x_174:
[----:B------:R-:W-:-:S00]  /*12210*/  BRA `(.L_x_174) ;  /* 0xfffffffc00fc7947 */ /* 0x000fc0000383ffff */
[----:B------:R-:W-:-:S00]  /*12220*/  NOP ;  /* 0x0000000000007918 */ /* 0x000fc00000000000 */
        /* <DEDUP_REMOVED lines=13> */
.L_x_14839:


//--------------------- .text._ZN7cutlass13device_kernelIN5flash11enable_sm90INS1_16FlashAttnFwdSm90INS1_25CollectiveMainloopFwdSm90ILi2EN4cute5tupleIJNS5_1CILi1EEES8_S8_EEENS6_IJNS7_ILi128EEENS7_ILi80EEENS7_ILi256EEEEEELi256ENS_10bfloat16_tEfNS_4arch4Sm90ELb0ELb0ELb0ELb1ELb0ELb0ELb0ELb1ELb1ELb1ELb1ELb0EEENS1_21CollectiveEpilogueFwdINS6_IJSA_SC_SB_EEES9_SE_SG_Li256ELb1ELb1ELb1ELb0EEENS1_36VarlenDynamicPersistentTileSchedulerILi128ELi80ELi256ELi128ELb1ELb1ELb1ELb0ELb1ELb1EEEEEEEEEvNT_6ParamsE --------------------------
	.section	.text._ZN7cutlass13device_kernelIN5flash11enable_sm90INS1_16FlashAttnFwdSm90INS1_25CollectiveMainloopFwdSm90ILi2EN4cute5tupleIJNS5_1CILi1EEES8_S8_EEENS6_IJNS7_ILi128EEENS7_ILi80EEENS7_ILi256EEEEEELi256ENS_10bfloat16_tEfNS_4arch4Sm90ELb0ELb0ELb0ELb1ELb0ELb0ELb0ELb1ELb1ELb1ELb1ELb0EEENS1_21CollectiveEpilogueFwdINS6_IJSA_SC_SB_EEES9_SE_SG_Li256ELb1ELb1ELb1ELb0EEENS1_36VarlenDynamicPersistentTileSchedulerILi128ELi80ELi256ELi128ELb1ELb1ELb1ELb0ELb1ELb1EEEEEEEEEvNT_6ParamsE,"ax",@progbits
	.align	128
.text._ZN7cutlass13device_kernelIN5flash11enable_sm90INS1_16FlashAttnFwdSm90INS1_25CollectiveMainloopFwdSm90ILi2EN4cute5tupleIJNS5_1CILi1EEES8_S8_EEENS6_IJNS7_ILi128EEENS7_ILi80EEENS7_ILi256EEEEEELi256ENS_10bfloat16_tEfNS_4arch4Sm90ELb0ELb0ELb0ELb1ELb0ELb0ELb0ELb1ELb1ELb1ELb1ELb0EEENS1_21CollectiveEpilogueFwdINS6_IJSA_SC_SB_EEES9_SE_SG_Li256ELb1ELb1ELb1ELb0EEENS1_36VarlenDynamicPersistentTileSchedulerILi128ELi80ELi256ELi128ELb1ELb1ELb1ELb0ELb1ELb1EEEEEEEEEvNT_6ParamsE:
        .type           _ZN7cutlass13device_kernelIN5flash11enable_sm90INS1_16FlashAttnFwdSm90INS1_25CollectiveMainloopFwdSm90ILi2EN4cute5tupleIJNS5_1CILi1EEES8_S8_EEENS6_IJNS7_ILi128EEENS7_ILi80EEENS7_ILi256EEEEEELi256ENS_10bfloat16_tEfNS_4arch4Sm90ELb0ELb0ELb0ELb1ELb0ELb0ELb0ELb1ELb1ELb1ELb1ELb0EEENS1_21CollectiveEpilogueFwdINS6_IJSA_SC_SB_EEES9_SE_SG_Li256ELb1ELb1ELb1ELb0EEENS1_36VarlenDynamicPersistentTileSchedulerILi128ELi80ELi256ELi128ELb1ELb1ELb1ELb0ELb1ELb1EEEEEEEEEvNT_6ParamsE,@function
        .size           _ZN7cutlass13device_kernelIN5flash11enable_sm90INS1_16FlashAttnFwdSm90INS1_25CollectiveMainloopFwdSm90ILi2EN4cute5tupleIJNS5_1CILi1EEES8_S8_EEENS6_IJNS7_ILi128EEENS7_ILi80EEENS7_ILi256EEEEEELi256ENS_10bfloat16_tEfNS_4arch4Sm90ELb0ELb0ELb0ELb1ELb0ELb0ELb0ELb1ELb1ELb1ELb1ELb0EEENS1_21CollectiveEpilogueFwdINS6_IJSA_SC_SB_EEES9_SE_SG_Li256ELb1ELb1ELb1ELb0EEENS1_36VarlenDynamicPersistentTileSchedulerILi128ELi80ELi256ELi128ELb1ELb1ELb1ELb0ELb1ELb1EEEEEEEEEvNT_6ParamsE,(.L_x_14840 - _ZN7cutlass13device_kernelIN5flash11enable_sm90INS1_16FlashAttnFwdSm90INS1_25CollectiveMainloopFwdSm90ILi2EN4cute5tupleIJNS5_1CILi1EEES8_S8_EEENS6_IJNS7_ILi128EEENS7_ILi80EEENS7_ILi256EEEEEELi256ENS_10bfloat16_tEfNS_4arch4Sm90ELb0ELb0ELb0ELb1ELb0ELb0ELb0ELb1ELb1ELb1ELb1ELb0EEENS1_21CollectiveEpilogueFwdINS6_IJSA_SC_SB_EEES9_SE_SG_Li256ELb1ELb1ELb1ELb0EEENS1_36VarlenDynamicPersistentTileSchedulerILi128ELi80ELi256ELi128ELb1ELb1ELb1ELb0ELb1ELb1EEEEEEEEEvNT_6ParamsE)
        .other          _ZN7cutlass13device_kernelIN5flash11enable_sm90INS1_16FlashAttnFwdSm90INS1_25CollectiveMainloopFwdSm90ILi2EN4cute5tupleIJNS5_1CILi1EEES8_S8_EEENS6_IJNS7_ILi128EEENS7_ILi80EEENS7_ILi256EEEEEELi256ENS_10bfloat16_tEfNS_4arch4Sm90ELb0ELb0ELb0ELb1ELb0ELb0ELb0ELb1ELb1ELb1ELb1ELb0EEENS1_21CollectiveEpilogueFwdINS6_IJSA_SC_SB_EEES9_SE_SG_Li256ELb1ELb1ELb1ELb0EEENS1_36VarlenDynamicPersistentTileSchedulerILi128ELi80ELi256ELi128ELb1ELb1ELb1ELb0ELb1ELb1EEEEEEEEEvNT_6ParamsE,@"STO_CUDA_ENTRY STV_DEFAULT"
_ZN7cutlass13device_kernelIN5flash11enable_sm90INS1_16FlashAttnFwdSm90INS1_25CollectiveMainloopFwdSm90ILi2EN4cute5tupleIJNS5_1CILi1EEES8_S8_EEENS6_IJNS7_ILi128EEENS7_ILi80EEENS7_ILi256EEEEEELi256ENS_10bfloat16_tEfNS_4arch4Sm90ELb0ELb0ELb0ELb1ELb0ELb0ELb0ELb1ELb1ELb1ELb1ELb0EEENS1_21CollectiveEpilogueFwdINS6_IJSA_SC_SB_EEES9_SE_SG_Li256ELb1ELb1ELb1ELb0EEENS1_36VarlenDynamicPersistentTileSchedulerILi128ELi80ELi256ELi128ELb1ELb1ELb1ELb0ELb1ELb1EEEEEEEEEvNT_6ParamsE:
[----:B------:R-:W0:Y:S02]  /*0000*/  LDC R1, c[0x0][0x28] ;  /* 0x00000a00ff017b82 */ /* 0x000e240000000800 */
[----:B0-----:R-:W-:Y:S01]  /*0010*/  VIADD R1, R1, 0xffffff88 ;  /* 0xffffff8801017836 */ /* 0x001fe20000000000 */
[----:B------:R-:W0:Y:S01]  /*0020*/  S2R R6, SR_TID.X ;  /* 0x0000000000067919 */ /* 0x000e220000002100 */
[----:B------:R-:W-:Y:S01]  /*0030*/  ELECT P0, URZ, PT ;  /* 0x00000000003f782f */ /* 0x000fe20003800000 */
[----:B------:R-:W-:Y:S01]  /*0040*/  BSSY B0, `(.L_x_175) ;  /* 0x000000e000007945 */ /* 0x000fe20003800000 */
[----:B0-----:R-:W-:-:S05]  /*0050*/  SHF.R.U32.HI R0, RZ, 0x5, R6 ;  /* 0x00000005ff007819 */ /* 0x001fca0000011606 */
[----:B------:R-:W0:Y:S02]  /*0060*/  SHFL.IDX PT, R2, R0, RZ, 0x1f ;  /* 0x00001fff00027589 */ /* 0x000e2400000e0000 */
[----:B0-----:R-:W-:Y:S02]  /*0070*/  ISETP.EQ.AND P0, PT, R2, RZ, P0 ;  /* 0x000000ff0200720c */ /* 0x001fe40000702270 */
[----:B------:R-:W-:-:S11]  /*0080*/  SHF.R.U32.HI R2, RZ, 0x7, R6 ;  /* 0x00000007ff027819 */ /* 0x000fd60000011606 */
        /* <DEDUP_REMOVED lines=9> */
.L_x_176:
[----:B------:R-:W-:Y:S05]  /*0120*/  BSYNC B0 ;  /* 0x0000000000007941 */ /* 0x000fea0003800000 */
.L_x_175:
[----:B------:R-:W-:Y:S01]  /*0130*/  VOTEU.ANY UP0, P0 ;  /* 0x00000000003f7886 */ /* 0x000fe20000000100 */
[----:B------:R-:W0:Y:S01]  /*0140*/  SHFL.IDX PT, R2, R2, RZ, 0x1f ;  /* 0x00001fff02027589 */ /* 0x000e2200000e0000 */
[----:B------:R-:W-:Y:S01]  /*0150*/  UMOV UR4, 0x80 ;  /* 0x0000008000047882 */ /* 0x000fe20000000000 */
[----:B------:R-:W-:Y:S01]  /*0160*/  UMOV UR7, 0x100 ;  /* 0x0000010000077882 */ /* 0x000fe20000000000 */
[----:B------:R-:W-:Y:S01]  /*0170*/  VOTEU.ANY UP1, P0 ;  /* 0x00000000003f7886 */ /* 0x000fe20000020100 */
[----:B------:R-:W1:Y:S01]  /*0180*/  @UP0 S2UR UR8, SR_CgaCtaId ;  /* 0x00000000000809c3 */ /* 0x000e620000008800 */
[----:B------:R-:W2:Y:S01]  /*0190*/  SHFL.IDX PT, R3, R0, RZ, 0x1f ;  /* 0x00001fff00037589 */ /* 0x000ea200000e0000 */
[----:B------:R-:W-:Y:S01]  /*01a0*/  @UP0 UMOV UR6, 0x400 ;  /* 0x0000040000060882 */ /* 0x000fe20000000000 */
[----:B------:R-:W-:-:S04]  /*01b0*/  @UP0 UIADD3 UR4, -UR4, 0x100000, URZ ;  /* 0x0010000004040890 */ /* 0x000fc8000fffe13f */
[----:B------:R-:W-:Y:S02]  /*01c0*/  @UP0 USHF.L.U32 UR5, UR4, 0xb, URZ ;  /* 0x0000000b04050899 */ /* 0x000fe4000800063f */
[----:B------:R-:W-:Y:S01]  /*01d0*/  @UP0 USHF.L.U32 UR4, UR4, 0x1, URZ ;  /* 0x0000000104040899 */ /* 0x000fe2000800063f */
[----:B------:R-:W-:Y:S01]  /*01e0*/  VOTEU.ANY UP2, P0 ;  /* 0x00000000003f7886 */ /* 0x000fe20000040100 */
[----:B0-----:R-:W-:Y:S01]  /*01f0*/  R2UR UR9, R2 ;  /* 0x00000000020972ca */ /* 0x001fe200000e0000 */
[----:B-1----:R-:W-:Y:S01]  /*0200*/  @UP0 ULEA UR8, UR8, UR6, 0x18 ;  /* 0x0000000608080291 */ /* 0x002fe2000f8ec03f */
[----:B--2---:R-:W-:Y:S01]  /*0210*/  ISETP.NE.AND P1, PT, R3, RZ, PT ;  /* 0x000000ff0300720c */ /* 0x004fe20003f25270 */
[----:B------:R-:W-:-:S04]  /*0220*/  @UP0 UIADD3 UR6, -UR7, 0x100000, URZ ;  /* 0x0010000007060890 */ /* 0x000fc8000fffe13f */
[----:B------:R-:W-:Y:S02]  /*0230*/  @UP0 USHF.L.U32 UR7, UR6, 0xb, URZ ;  /* 0x0000000b06070899 */ /* 0x000fe4000800063f */
[----:B------:R-:W-:-:S04]  /*0240*/  @UP0 USHF.L.U32 UR6, UR6, 0x1, URZ ;  /* 0x0000000106060899 */ /* 0x000fc8000800063f */
[----:B------:R-:W-:Y:S01]  /*0250*/  UISETP.NE.AND UP0, UPT, UR9, URZ, UPT ;  /* 0x0000003f0900728c */ /* 0x000fe2000bf05270 */
[----:B------:R-:W0:Y:S02]  /*0260*/  FENCE.VIEW.ASYNC.S ;  /* 0x00000000000073c6 */ /* 0x000e240000000000 */
[----:B0-----:R0:W1:Y:S05]  /*0270*/  @UP1 SYNCS.EXCH.64 URZ, [UR8+0x38800], UR4 ;  /* 0x03880004083f15b2 */ /* 0x00106a0008000100 */
[----:B------:R0:W2:Y:S01]  /*0280*/  @UP2 SYNCS.EXCH.64 URZ, [UR8+0x38820], UR6 ;  /* 0x03882006083f25b2 */ /* 0x0000a20008000100 */
[----:B------:R-:W-:Y:S05]  /*0290*/  @P1 BRA `(.L_x_177) ;  /* 0x0000000000481947 */ /* 0x000fea0003800000 */
[----:B0-----:R-:W0:Y:S01]  /*02a0*/  S2UR UR5, SR_CgaCtaId ;  /* 0x00000000000579c3 */ /* 0x001e220000008800 */
[----:B------:R-:W-:Y:S01]  /*02b0*/  UMOV UR4, 0x400 ;  /* 0x0000040000047882 */ /* 0x000fe20000000000 */
[----:B------:R-:W-:Y:S01]  /*02c0*/  UMOV UR6, 0x1 ;  /* 0x0000000100067882 */ /* 0x000fe20000000000 */
[----:B------:R-:W-:Y:S01]  /*02d0*/  UMOV UR7, 0x2 ;  /* 0x0000000200077882 */ /* 0x000fe20000000000 */
[----:B------:R-:W-:Y:S01]  /*02e0*/  ELECT P0, URZ, PT ;  /* 0x00000000003f782f */ /* 0x000fe20003800000 */
[----:B0-----:R-:W-:Y:S02]  /*02f0*/  ULEA UR8, UR5, UR4, 0x18 ;  /* 0x0000000405087291 */ /* 0x001fe4000f8ec03f */
[----:B------:R-:W-:-:S04]  /*0300*/  UIADD3 UR4, -UR6, 0x100000, URZ ;  /* 0x0010000006047890 */ /* 0x000fc8000fffe13f */
[----:B------:R-:W-:Y:S02]  /*0310*/  USHF.L.U32 UR5, UR4, 0xb, URZ ;  /* 0x0000000b04057899 */ /* 0x000fe4000800063f */
[----:B------:R-:W-:Y:S02]  /*0320*/  USHF.L.U32 UR4, UR4, 0x1, URZ ;  /* 0x0000000104047899 */ /* 0x000fe4000800063f */
[----:B------:R-:W-:-:S04]  /*0330*/  UIADD3 UR6, -UR7, 0x100000, URZ ;  /* 0x0010000007067890 */ /* 0x000fc8000fffe13f */
[----:B------:R-:W-:Y:S02]  /*0340*/  USHF.L.U32 UR7, UR6, 0xb, URZ ;  /* 0x0000000b06077899 */ /* 0x000fe4000800063f */
[----:B------:R-:W-:Y:S01]  /*0350*/  USHF.L.U32 UR6, UR6, 0x1, URZ ;  /* 0x0000000106067899 */ /* 0x000fe2000800063f */
[----:B------:R-:W0:Y:S03]  /*0360*/  FENCE.VIEW.ASYNC.S ;  /* 0x00000000000073c6 */ /* 0x000e260000000000 */
[----:B0-----:R3:W4:Y:S08]  /*0370*/  SYNCS.EXCH.64 URZ, [UR8+0x38830], UR4 ;  /* 0x03883004083f75b2 */ /* 0x0017300008000100 */
[----:B------:R3:W0:Y:S01]  /*0380*/  SYNCS.EXCH.64 URZ, [UR8+0x38840], UR6 ;  /* 0x03884006083f75b2 */ /* 0x0006220008000100 */
[----:B------:R3:W0:Y:S01]  /*0390*/  SYNCS.EXCH.64 URZ, [UR8+0x38838], UR4 ;  /* 0x03883804083f75b2 */ /* 0x0006220008000100 */
[----:B------:R3:W0:Y:S02]  /*03a0*/  SYNCS.EXCH.64 URZ, [UR8+0x38848], UR6 ;  /* 0x03884806083f75b2 */ /* 0x0006240008000100 */
[----:B---3--:R-:W-:Y:S01]  /*03b0*/  NOP ;  /* 0x0000000000007918 */ /* 0x008fe20000000000 */
.L_x_177:
[----:B------:R-:W3:Y:S01]  /*03c0*/  SHFL.IDX PT, R2, R0, RZ, 0x1f ;  /* 0x00001fff00027589 */ /* 0x000ee200000e0000 */
[----:B------:R-:W-:Y:S01]  /*03d0*/  NOP ;  /* 0x0000000000007918 */ /* 0x000fe20000000000 */
[----:B---3--:R-:W-:-:S13]  /*03e0*/  ISETP.NE.AND P0, PT, R2, RZ, PT ;  /* 0x000000ff0200720c */ /* 0x008fda0003f05270 */
        /* <DEDUP_REMOVED lines=14> */
[----:B0-----:R3:W0:Y:S08]  /*04d0*/  SYNCS.EXCH.64 URZ, [UR8+0x38850], UR4 ;  /* 0x03885004083f75b2 */ /* 0x0016300008000100 */
[----:B------:R3:W0:Y:S01]  /*04e0*/  SYNCS.EXCH.64 URZ, [UR8+0x38860], UR6 ;  /* 0x03886006083f75b2 */ /* 0x0006220008000100 */
[----:B------:R3:W0:Y:S01]  /*04f0*/  SYNCS.EXCH.64 URZ, [UR8+0x38858], UR4 ;  /* 0x03885804083f75b2 */ /* 0x0006220008000100 */
[----:B------:R3:W0:Y:S02]  /*0500*/  SYNCS.EXCH.64 URZ, [UR8+0x38868], UR6 ;  /* 0x03886806083f75b2 */ /* 0x0006240008000100 */
[----:B---3--:R-:W-:Y:S01]  /*0510*/  NOP ;  /* 0x0000000000007918 */ /* 0x008fe20000000000 */
.L_x_178:
[----:B------:R-:W3:Y:S01]  /*0520*/  SHFL.IDX PT, R2, R0, RZ, 0x1f ;  /* 0x00001fff00027589 */ /* 0x000ee200000e0000 */
[----:B------:R-:W-:Y:S01]  /*0530*/  NOP ;  /* 0x0000000000007918 */ /* 0x000fe20000000000 */
[----:B---3--:R-:W-:-:S13]  /*0540*/  ISETP.NE.AND P0, PT, R2, RZ, PT ;  /* 0x000000ff0200720c */ /* 0x008fda0003f05270 */
[----:B------:R-:W-:Y:S05]  /*0550*/  @P0 BRA `(.L_x_179) ;  /* 0x0000000000380947 */ /* 0x000fea0003800000 */
[----:B0-----:R-:W0:Y:S01]  /*0560*/  S2UR UR5, SR_CgaCtaId ;  /* 0x00000000000579c3 */ /* 0x001e220000008800 */
[----:B------:R-:W-:Y:S01]  /*0570*/  UMOV UR4, 0x400 ;  /* 0x0000040000047882 */ /* 0x000fe20000000000 */
[----:B------:R-:W-:Y:S01]  /*0580*/  UMOV UR7, 0x1 ;  /* 0x0000000100077882 */ /* 0x000fe20000000000 */
[----:B------:R-:W-:Y:S01]  /*0590*/  ELECT P0, URZ, PT ;  /* 0x00000000003f782f */ /* 0x000fe20003800000 */
[----:B0-----:R-:W-:Y:S02]  /*05a0*/  ULEA UR6, UR5, UR4, 0x18 ;  /* 0x0000000405067291 */ /* 0x001fe4000f8ec03f */
[----:B------:R-:W-:-:S04]  /*05b0*/  UIADD3 UR4, -UR7, 0x100000, URZ ;  /* 0x0010000007047890 */ /* 0x000fc8000fffe13f */
[----:B------:R-:W-:Y:S02]  /*05c0*/  USHF.L.U32 UR5, UR4, 0xb, URZ ;  /* 0x0000000b04057899 */ /* 0x000fe4000800063f */
[----:B------:R-:W-:Y:S01]  /*05d0*/  USHF.L.U32 UR4, UR4, 0x1, URZ ;  /* 0x0000000104047899 */ /* 0x000fe2000800063f */
[----:B------:R-:W0:Y:S11]  /*05e0*/  FENCE.VIEW.ASYNC.S ;  /* 0x00000000000073c6 */ /* 0x000e360000000000 */
[----:B0-----:R3:W0:Y:S01]  /*05f0*/  SYNCS.EXCH.64 URZ, [UR6+0x38870], UR4 ;  /* 0x03887004063f75b2 */ /* 0x0016220008000100 */
[----:B------:R3:W0:Y:S01]  /*0600*/  SYNCS.EXCH.64 URZ, [UR6+0x38880], UR4 ;  /* 0x03888004063f75b2 */ /* 0x0006220008000100 */
[----:B------:R3:W0:Y:S01]  /*0610*/  SYNCS.EXCH.64 URZ, [UR6+0x38878], UR4 ;  /* 0x03887804063f75b2 */ /* 0x0006220008000100 */
[----:B------:R3:W0:Y:S02]  /*0620*/  SYNCS.EXCH.64 URZ, [UR6+0x38888], UR4 ;  /* 0x03888804063f75b2 */ /* 0x0006240008000100 */
[----:B---3--:R-:W-:Y:S01]  /*0630*/  NOP ;  /* 0x0000000000007918 */ /* 0x008fe20000000000 */
.L_x_179:
        /* <DEDUP_REMOVED lines=22> */
.L_x_180:
        /* <DEDUP_REMOVED lines=22> */
.L_x_181:
[----:B0-----:R-:W-:Y:S01]  /*0900*/  UMOV UR4, 0x1 ;  /* 0x0000000100047882 */ /* 0x001fe20000000000 */
[----:B------:R-:W-:Y:S01]  /*0910*/  PLOP3.LUT P0, PT, PT, PT, UP0, 0x80, 0x0 ;  /* 0x000000000000781c */ /* 0x000fe20003f0f008 */
[----:B------:R-:W-:Y:S01]  /*0920*/  USEL UR4, UR4, 0x2, !UP0 ;  /* 0x0000000204047887 */ /* 0x000fe2000c000000 */
[----:B------:R-:W-:-:S05]  /*0930*/  NOP ;  /* 0x0000000000007918 */ /* 0x000fca0000000000 */
[----:B------:R-:W-:-:S05]  /*0940*/  IMAD.U32 R2, RZ, RZ, UR4 ;  /* 0x00000004ff027e24 */ /* 0x000fca000f8e00ff */
[----:B------:R0:W-:Y:S01]  /*0950*/  STL [R1+0x70], R2 ;  /* 0x0000700201007387 */ /* 0x0001e20000100800 */
[----:B-12-4-:R-:W-:Y:S06]  /*0960*/  BAR.SYNC.DEFER_BLOCKING 0x0 ;  /* 0x0000000000007b1d */ /* 0x016fec0000010000 */
[----:B------:R-:W-:Y:S05]  /*0970*/  @!P0 BRA `(.L_x_182) ;  /* 0x000000f000448947 */ /* 0x000fea0003800000 */
.L_x_183:
[----:B------:R-:W-:-:S08]  /*0980*/  NOP ;  /* 0x0000000000007918 */ /* 0x000fd00000000000 */
[----:B------:R-:W1:Y:S02]  /*0990*/  USETMAXREG.TRY_ALLOC.CTAPOOL UP0, 0xf0 ;  /* 0x000000f0000079c8 */ /* 0x000e640008000600 */
[----:B-1----:R-:W-:-:S13]  /*09a0*/  PLOP3.LUT P0, PT, PT, PT, UP0, 0x80, 0x0 ;  /* 0x000000000000781c */ /* 0x002fda0003f0f008 */
[----:B------:R-:W-:Y:S05]  /*09b0*/  @!P0 BRA `(.L_x_183) ;  /* 0xfffffffc00f08947 */ /* 0x000fea000383ffff */
[----:B------:R-:W1:Y:S08]  /*09c0*/  S2UR UR5, SR_CgaCtaId ;  /* 0x00000000000579c3 */ /* 0x000e700000008800 */
[----:B------:R-:W-:Y:S06]  /*09d0*/  BAR.ARV 0x8, 0x180 ;  /* 0x0206000000007b1d */ /* 0x000fec0000002000 */
[----:B------:R-:W-:-:S02]  /*09e0*/  UMOV UR4, 0x400 ;  /* 0x0000040000047882 */ /* 0x000fc40000000000 */
[----:B------:R-:W-:Y:S01]  /*09f0*/  BAR.SYNC.DEFER_BLOCKING 0x5, 0x180 ;  /* 0x0146000000007b1d */ /* 0x000fe20000010000 */
[----:B-1----:R-:W-:-:S09]  /*0a00*/  ULEA UR4, UR5, UR4, 0x18 ;  /* 0x0000000405047291 */ /* 0x002fd2000f8ec03f */
[----:B------:R-:W1:Y:S01]  /*0a10*/  LDS.128 R8, [UR4+0x388d0] ;  /* 0x0388d004ff087984 */ /* 0x000e620008000c00 */
[----:B------:R-:W-:Y:S01]  /*0a20*/  ULDC UR4, c[0x0][0xc3c] ;  /* 0x00030f0000047ab9 */ /* 0x000fe20000000800 */
[----:B------:R-:W-:Y:S06]  /*0a30*/  BAR.ARV 0x4, 0x180 ;  /* 0x0106000000007b1d */ /* 0x000fec0000002000 */
[----:B-1----:R-:W-:-:S13]  /*0a40*/  ISETP.GE.AND P0, PT, R11, UR4, PT ;  /* 0x000000040b007c0c */ /* 0x002fda000bf06270 */
[----:B------:R-:W-:Y:S05]  /*0a50*/  @P0 EXIT ;  /* 0x000000000000094d */ /* 0x000fea0003800000 */
[----:B------:R-:W2:Y:S01]  /*0a60*/  LDL R0, [R1+0x70] ;  /* 0x0000700001007983 */ /* 0x000ea20000100800 */
[----:B------:R-:W-:Y:S01]  /*0a70*/  VIADD R6, R6, 0xffffff80 ;  /* 0xffffff8006067836 */ /* 0x000fe20000000000 */
[----:B------:R-:W-:Y:S02]  /*0a80*/  R2UR UR6, R9 ;  /* 0x00000000090672ca */ /* 0x000fe400000e0000 */
[----:B------:R-:W-:Y:S02]  /*0a90*/  CS2R R16, SRZ ;  /* 0x0000000000107805 */ /* 0x000fe4000001ff00 */
[----:B------:R-:W-:Y:S02]  /*0aa0*/  R2UR UR5, R10 ;  /* 0x000000000a0572ca */ /* 0x000fe400000e0000 */
[----:B------:R-:W-:Y:S02]  /*0ab0*/  SHF.R.S32.HI R3, RZ, 0x1f, R6 ;  /* 0x0000001fff037819 */ /* 0x000fe40000011406 */
[----:B------:R-:W-:-:S02]  /*0ac0*/  R2UR UR7, R11 ;  /* 0x000000000b0772ca */ /* 0x000fc400000e0000 */
[CC--:B0-----:R-:W-:Y:S02]  /*0ad0*/  LEA.HI R2, R3.reuse, R6.reuse, RZ, 0x4 ;  /* 0x0000000603027211 */ /* 0x0c1fe400078f20ff */
[----:B------:R-:W-:-:S04]  /*0ae0*/  LEA.HI R4, R3, R6, RZ, 0x2 ;  /* 0x0000000603047211 */ /* 0x000fc800078f10ff */
[----:B------:R-:W-:-:S05]  /*0af0*/  LOP3.LUT R7, R4, 0xfffffffc, RZ, 0xc0, !PT ;  /* 0xfffffffc04077812 */ /* 0x000fca00078ec0ff */
[----:B------:R-:W-:Y:S01]  /*0b00*/  IMAD.IADD R10, R6, 0x1, -R7 ;  /* 0x00000001060a7824 */ /* 0x000fe200078e0a07 */
[----:B------:R-:W-:Y:S02]  /*0b10*/  SHF.R.S32.HI R7, RZ, 0x4, R2 ;  /* 0x00000004ff077819 */ /* 0x000fe40000011402 */
[----:B--2---:R-:W-:Y:S02]  /*0b20*/  R2UR UR4, R0 ;  /* 0x00000000000472ca */ /* 0x004fe400000e0000 */
[CC--:B------:R-:W-:Y:S02]  /*0b30*/  LEA.HI R0, R3.reuse, R6.reuse, RZ, 0x7 ;  /* 0x0000000603007211 */ /* 0x0c0fe400078f38ff */
[----:B------:R-:W-:Y:S02]  /*0b40*/  LEA.HI R3, R3, R6, RZ, 0x5 ;  /* 0x0000000603037211 */ /* 0x000fe400078f28ff */
[----:B------:R-:W-:-:S03]  /*0b50*/  LOP3.LUT R5, R0, 0xffffff80, RZ, 0xc0, !PT ;  /* 0xffffff8000057812 */ /* 0x000fc600078ec0ff */
[----:B------:R-:W-:Y:S02]  /*0b60*/  IMAD.SHL.U32 R3, R3, 0x20, RZ ;  /* 0x0000002003037824 */ /* 0x000fe400078e00ff */
[----:B------:R-:W-:Y:S01]  /*0b70*/  IMAD.IADD R12, R6, 0x1, -R5 ;  /* 0x00000001060c7824 */ /* 0x000fe200078e0a05 */
[----:B------:R-:W-:Y:S01]  /*0b80*/  LOP3.LUT R5, R2, 0x3fffff0, RZ, 0xc0, !PT ;  /* 0x03fffff002057812 */ /* 0x000fe200078ec0ff */
[----:B------:R-:W-:Y:S01]  /*0b90*/  ULOP3.LUT UR4, UR4, 0x1, URZ, 0xfc, !UPT ;  /* 0x0000000104047892 */ /* 0x000fe2000f8efc3f */
[----:B------:R-:W-:Y:S02]  /*0ba0*/  LOP3.LUT R4, R3, 0xfffffc00, RZ, 0xc0, !PT ;  /* 0xfffffc0003047812 */ /* 0x000fe400078ec0ff */
[----:B------:R-:W-:Y:S01]  /*0bb0*/  SHF.R.S32.HI R8, RZ, 0x1f, R12 ;  /* 0x0000001fff087819 */ /* 0x000fe2000001140c */
[----:B------:R-:W-:Y:S01]  /*0bc0*/  IMAD.IADD R5, R6, 0x1, -R5 ;  /* 0x0000000106057824 */ /* 0x000fe200078e0a05 */
[----:B------:R-:W-:Y:S01]  /*0bd0*/  SHF.R.S32.HI R3, RZ, 0x7, R0 ;  /* 0x00000007ff037819 */ /* 0x000fe20000011400 */
[----:B------:R-:W-:Y:S01]  /*0be0*/  STL [R1+0x1c], R12 ;  /* 0x00001c0c01007387 */ /* 0x000fe20000100800 */
[----:B------:R-:W-:Y:S01]  /*0bf0*/  LEA.HI R9, R8, R12, RZ, 0x2 ;  /* 0x0000000c08097211 */ /* 0x000fe200078f10ff */
[----:B------:R-:W-:Y:S01]  /*0c00*/  IMAD R5, R5, 0x40, R4 ;  /* 0x0000004005057824 */ /* 0x000fe200078e0204 */
[----:B------:R-:W-:-:S02]  /*0c10*/  LEA.HI R2, R2, R7, RZ, 0x1 ;  /* 0x0000000702027211 */ /* 0x000fc400078f08ff */
[--C-:B------:R-:W-:Y:S02]  /*0c20*/  SHF.R.S32.HI R6, RZ, 0x2, R9.reuse ;  /* 0x00000002ff067819 */ /* 0x100fe40000011409 */
[----:B------:R-:W-:Y:S02]  /*0c30*/  SHF.R.S32.HI R11, RZ, 0x1f, R9 ;  /* 0x0000001fff0b7819 */ /* 0x000fe40000011409 */
[----:B------:R-:W-:Y:S02]  /*0c40*/  LEA.HI R0, R0, R3, RZ, 0x1 ;  /* 0x0000000300007211 */ /* 0x000fe400078f08ff */
[----:B------:R-:W-:Y:S02]  /*0c50*/  LEA.HI R11, R11, R6, RZ, 0x3 ;  /* 0x000000060b0b7211 */ /* 0x000fe400078f18ff */
[----:B------:R-:W-:Y:S02]  /*0c60*/  LEA.HI R8, R8, R12, RZ, 0x5 ;  /* 0x0000000c08087211 */ /* 0x000fe400078f28ff */
[----:B------:R-:W-:-:S02]  /*0c70*/  LOP3.LUT R11, R11, 0xfffffff8, RZ, 0xc0, !PT ;  /* 0xfffffff80b0b7812 */ /* 0x000fc400078ec0ff */
[----:B------:R-:W-:Y:S02]  /*0c80*/  LOP3.LUT R2, R2, 0x1ffffffe, RZ, 0xc0, !PT ;  /* 0x1ffffffe02027812 */ /* 0x000fe400078ec0ff */
[----:B------:R-:W-:Y:S01]  /*0c90*/  LOP3.LUT R0, R0, 0x3fffffe, RZ, 0xc0, !PT ;  /* 0x03fffffe00007812 */ /* 0x000fe200078ec0ff */
[----:B------:R-:W-:Y:S01]  /*0ca0*/  IMAD.IADD R11, R6, 0x1, -R11 ;  /* 0x00000001060b7824 */ /* 0x000fe200078e0a0b */
[----:B------:R-:W-:Y:S01]  /*0cb0*/  SHF.R.S32.HI R8, RZ, 0x5, R8 ;  /* 0x00000005ff087819 */ /* 0x000fe20000011408 */
[----:B------:R-:W-:Y:S01]  /*0cc0*/  IMAD.IADD R2, R7, 0x1, -R2 ;  /* 0x0000000107027824 */ /* 0x000fe200078e0a02 */
[----:B------:R-:W-:Y:S01]  /*0cd0*/  LEA.HI R4, R10, R10, RZ, 0x1 ;  /* 0x0000000a0a047211 */ /* 0x000fe200078f08ff */
[----:B------:R-:W-:Y:S01]  /*0ce0*/  IMAD.IADD R0, R3, 0x1, -R0 ;  /* 0x0000000103007824 */ /* 0x000fe200078e0a00 */
[----:B------:R-:W-:Y:S01]  /*0cf0*/  LOP3.LUT R9, R9, 0x7ffffffc, RZ, 0xc0, !PT ;  /* 0x7ffffffc09097812 */ /* 0x000fe200078ec0ff */
[----:B------:R-:W-:Y:S01]  /*0d00*/  IMAD R11, R8, 0x10, R11 ;  /* 0x00000010080b7824 */ /* 0x000fe200078e020b */
[----:B------:R-:W-:Y:S01]  /*0d10*/  LOP3.LUT R3, R4, 0x1ffffffe, RZ, 0xc0, !PT ;  /* 0x1ffffffe04037812 */ /* 0x000fe200078ec0ff */
[----:B------:R-:W-:-:S02]  /*0d20*/  IMAD R2, R2, 0x8, R5 ;  /* 0x0000000802027824 */ /* 0x000fc400078e0205 */
[----:B------:R-:W-:Y:S02]  /*0d30*/  IMAD R0, R0, 0x40, R11 ;  /* 0x0000004000007824 */ /* 0x000fe400078e020b */
[----:B------:R-:W-:Y:S01]  /*0d40*/  IMAD.IADD R3, R10, 0x1, -R3 ;  /* 0x000000010a037824 */ /* 0x000fe200078e0a03 */
[----:B------:R0:W-:Y:S01]  /*0d50*/  STL [R1+0x68], R2 ;  /* 0x0000680201007387 */ /* 0x0001e20000100800 */
[----:B------:R-:W-:-:S03]  /*0d60*/  IMAD.IADD R9, R12, 0x1, -R9 ;  /* 0x000000010c097824 */ /* 0x000fc600078e0a09 */
[----:B------:R-:W-:Y:S01]  /*0d70*/  STL [R1+0x18], RZ ;  /* 0x000018ff01007387 */ /* 0x000fe20000100800 */
[----:B------:R-:W-:-:S03]  /*0d80*/  IMAD.SHL.U32 R19, R9, 0x2, RZ ;  /* 0x0000000209137824 */ /* 0x000fc600078e00ff */
[----:B------:R1:W-:Y:S01]  /*0d90*/  STL [R1+0x60], R0 ;  /* 0x0000600001007387 */ /* 0x0003e20000100800 */
[C---:B------:R-:W-:Y:S02]  /*0da0*/  VIADD R5, R19.reuse, 0x8 ;  /* 0x0000000813057836 */ /* 0x040fe40000000000 */
[----:B0-----:R-:W-:Y:S02]  /*0db0*/  IMAD.U32 R2, RZ, RZ, UR4 ;  /* 0x00000004ff027e24 */ /* 0x001fe4000f8e00ff */
[C---:B------:R-:W-:Y:S01]  /*0dc0*/  VIADD R4, R19.reuse, 0x10 ;  /* 0x0000001013047836 */ /* 0x040fe20000000000 */
[----:B------:R-:W-:Y:S01]  /*0dd0*/  SHF.R.S32.HI R5, RZ, 0x1f, R5 ;  /* 0x0000001fff057819 */ /* 0x000fe20000011405 */
[C---:B------:R-:W-:Y:S01]  /*0de0*/  VIADD R237, R19.reuse, 0x20 ;  /* 0x0000002013ed7836 */ /* 0x040fe20000000000 */
[----:B------:R0:W-:Y:S01]  /*0df0*/  STL [R1+0x6c], R2 ;  /* 0x00006c0201007387 */ /* 0x0001e20000100800 */
[----:B------:R-:W-:Y:S01]  /*0e00*/  VIADD R236, R19, 0x28 ;  /* 0x0000002813ec7836 */ /* 0x000fe20000000000 */
[----:B------:R-:W-:Y:S01]  /*0e10*/  SHF.R.S32.HI R4, RZ, 0x1f, R4 ;  /* 0x0000001fff047819 */ /* 0x000fe20000011404 */
[----:B-1----:R-:W-:Y:S01]  /*0e20*/  IMAD R0, R3, 0x8, R0 ;  /* 0x0000000803007824 */ /* 0x002fe200078e0200 */
[----:B------:R-:W-:Y:S01]  /*0e30*/  SHF.R.S32.HI R5, RZ, 0x1f, R237 ;  /* 0x0000001fff057819 */ /* 0x000fe200000114ed */
[C---:B------:R-:W-:Y:S01]  /*0e40*/  VIADD R235, R19.reuse, 0x30 ;  /* 0x0000003013eb7836 */ /* 0x040fe20000000000 */
[----:B------:R-:W-:Y:S01]  /*0e50*/  SHF.R.S32.HI R4, RZ, 0x1f, R236 ;  /* 0x0000001fff047819 */ /* 0x000fe200000114ec */
[C---:B------:R-:W-:Y:S01]  /*0e60*/  VIADD R234, R19.reuse, 0x38 ;  /* 0x0000003813ea7836 */ /* 0x040fe20000000000 */
[----:B------:R1:W-:Y:S01]  /*0e70*/  STL [R1+0x64], R0 ;  /* 0x0000640001007387 */ /* 0x0003e20000100800 */
[----:B------:R-:W-:-:S02]  /*0e80*/  VIADD R233, R19, 0x40 ;  /* 0x0000004013e97836 */ /* 0x000fc40000000000 */
[C---:B0-----:R-:W-:Y:S01]  /*0e90*/  VIADD R2, R19.reuse, 0x18 ;  /* 0x0000001813027836 */ /* 0x041fe20000000000 */
[----:B------:R-:W-:Y:S01]  /*0ea0*/  SHF.R.S32.HI R5, RZ, 0x1f, R234 ;  /* 0x0000001fff057819 */ /* 0x000fe200000114ea */
[C---:B------:R-:W-:Y:S01]  /*0eb0*/  VIADD R232, R19.reuse, 0x48 ;  /* 0x0000004813e87836 */ /* 0x040fe20000000000 */
        /* <DEDUP_REMOVED lines=37> */
[----:B------:R-:W-:Y:S01]  /*1110*/  VIADD R23, R19, 0xe0 ;  /* 0x000000e013177836 */ /* 0x000fe20000000000 */
[----:B------:R-:W-:-:S02]  /*1120*/  SHF.R.S32.HI R5, RZ, 0x1f, R216 ;  /* 0x0000001fff057819 */ /* 0x000fc400000114d8 */
[----:B------:R-:W-:Y:S02]  /*1130*/  SHF.R.S32.HI R4, RZ, 0x1f, R215 ;  /* 0x0000001fff047819 */ /* 0x000fe400000114d7 */
[----:B-1----:R-:W-:-:S07]  /*1140*/  SHF.R.S32.HI R2, RZ, 0x1f, R214 ;  /* 0x0000001fff027819 */ /* 0x002fce00000114d6 */
.L_x_230:
[----:B------:R-:W-:Y:S01]  /*1150*/  ULDC.64 UR8, c[0x0][0xc88] ;  /* 0x0003220000087ab9 */ /* 0x000fe20000000a00 */
[----:B------:R-:W-:Y:S01]  /*1160*/  ULDC.64 UR12, c[0x0][0x208] ;  /* 0x00008200000c7ab9 */ /* 0x000fe20000000a00 */
[----:B------:R-:W-:Y:S01]  /*1170*/  UIMAD.WIDE UR8, UR7, 0x4, UR8 ;  /* 0x00000004070878a5 */ /* 0x000fe2000f8e0208 */
[----:B------:R-:W-:Y:S02]  /*1180*/  ULDC.64 UR10, c[0x0][0xa20] ;  /* 0x00028800000a7ab9 */ /* 0x000fe40000000a00 */
[----:B------:R-:W-:-:S03]  /*1190*/  ULDC UR7, c[0x0][0x2f0] ;  /* 0x0000bc0000077ab9 */ /* 0x000fc60000000800 */
[----:B0-23--:R-:W-:Y:S02]  /*11a0*/  IMAD.U32 R2, RZ, RZ, UR8 ;  /* 0x00000008ff027e24 */ /* 0x00dfe4000f8e00ff */
[----:B-1----:R-:W-:Y:S01]  /*11b0*/  IMAD.U32 R3, RZ, RZ, UR9 ;  /* 0x00000009ff037e24 */ /* 0x002fe2000f8e00ff */
[----:B------:R-:W-:-:S04]  /*11c0*/  ULDC.64 UR8, c[0x0][0xa28] ;  /* 0x00028a0000087ab9 */ /* 0x000fc80000000a00 */
[----:B------:R-:W2:Y:S01]  /*11d0*/  LDG.E R2, desc[UR12][R2.64] ;  /* 0x0000000c02027981 */ /* 0x000ea2000c1e1900 */
[----:B------:R-:W-:Y:S02]  /*11e0*/  UISETP.NE.U32.AND UP0, UPT, UR8, URZ, UPT ;  /* 0x0000003f0800728c */ /* 0x000fe4000bf05070 */
[----:B------:R-:W-:Y:S02]  /*11f0*/  UISETP.NE.U32.AND UP1, UPT, UR10, URZ, UPT ;  /* 0x0000003f0a00728c */ /* 0x000fe4000bf25070 */
[----:B------:R-:W-:Y:S02]  /*1200*/  UISETP.NE.AND.EX UP0, UPT, UR9, URZ, UPT, UP0 ;  /* 0x0000003f0900728c */ /* 0x000fe4000bf05300 */
[----:B------:R-:W-:-:S04]  /*1210*/  UISETP.NE.AND.EX UP1, UPT, UR11, URZ, UPT, UP1 ;  /* 0x0000003f0b00728c */ /* 0x000fc8000bf25310 */
[----:B------:R-:W-:Y:S02]  /*1220*/  PLOP3.LUT P0, PT, PT, PT, UP0, 0x80, 0x0 ;  /* 0x000000000000781c */ /* 0x000fe40003f0f008 */
[----:B------:R-:W-:Y:S02]  /*1230*/  PLOP3.LUT P1, PT, PT, PT, UP1, 0x80, 0x0 ;  /* 0x000000000000781c */ /* 0x000fe40003f2f018 */
[----:B--2---:R-:W-:-:S13]  /*1240*/  R2UR UR4, R2 ;  /* 0x00000000020472ca */ /* 0x004fda00000e0000 */
[----:B------:R-:W-:Y:S02]  /*1250*/  USHF.R.S32.HI UR14, URZ, 0x1f, UR4 ;  /* 0x0000001f3f0e7899 */ /* 0x000fe40008011404 */
[----:B-----5:R-:W-:Y:S01]  /*1260*/  IMAD.U32 R0, RZ, RZ, UR4 ;  /* 0x00000004ff007e24 */ /* 0x020fe2000f8e00ff */
[----:B------:R-:W-:-:S04]  /*1270*/  @UP0 ULEA UR8, UP2, UR4, UR8, 0x2 ;  /* 0x0000000804080291 */ /* 0x000fc8000f84103f */
[----:B------:R-:W-:Y:S02]  /*1280*/  @UP0 ULEA.HI.X UR9, UR4, UR9, UR14, 0x2, UP2 ;  /* 0x0000000904090291 */ /* 0x000fe400090f140e */
[----:B------:R-:W-:Y:S01]  /*1290*/  IMAD.U32 R2, RZ, RZ, UR14 ;  /* 0x0000000eff027e24 */ /* 0x000fe2000f8e00ff */
[----:B------:R-:W-:Y:S01]  /*12a0*/  @UP1 ULEA UR10, UP0, UR4, UR10, 0x2 ;  /* 0x0000000a040a1291 */ /* 0x000fe2000f80103f */
[----:B------:R-:W-:Y:S03]  /*12b0*/  STL [R1+0x10], R0 ;  /* 0x0000100001007387 */ /* 0x000fe60000100800 */
[----:B------:R-:W-:Y:S01]  /*12c0*/  @UP1 ULEA.HI.X UR11, UR4, UR11, UR14, 0x2, UP0 ;  /* 0x0000000b040b1291 */ /* 0x000fe200080f140e */
[----:B------:R0:W-:Y:S01]  /*12d0*/  STL [R1+0x14], R2 ;  /* 0x0000140201007387 */ /* 0x0001e20000100800 */
[----:B------:R-:W-:Y:S01]  /*12e0*/  IMAD.U32 R4, RZ, RZ, UR10 ;  /* 0x0000000aff047e24 */ /* 0x000fe2000f8e00ff */
[----:B------:R-:W-:Y:S01]  /*12f0*/  ULDC UR4, c[0x0][0x424] ;  /* 0x0001090000047ab9 */ /* 0x000fe20000000800 */
[----:B------:R-:W-:-:S02]  /*1300*/  IMAD.U32 R3, RZ, RZ, UR9 ;  /* 0x00000009ff037e24 */ /* 0x000fc4000f8e00ff */
[----:B------:R-:W-:Y:S02]  /*1310*/  IMAD.U32 R5, RZ, RZ, UR11 ;  /* 0x0000000bff057e24 */ /* 0x000fe4000f8e00ff */
[----:B0-----:R-:W-:-:S03]  /*1320*/  IMAD.U32 R2, RZ, RZ, UR8 ;  /* 0x00000008ff027e24 */ /* 0x001fc6000f8e00ff */
[----:B------:R-:W2:Y:S01]  /*1330*/  @P1 LDG.E R4, desc[UR12][R4.64] ;  /* 0x0000000c04041981 */ /* 0x000ea2000c1e1900 */
[----:B------:R-:W-:-:S03]  /*1340*/  ULDC.64 UR8, c[0x0][0x418] ;  /* 0x0001060000087ab9 */ /* 0x000fc60000000a00 */
[----:B------:R0:W3:Y:S01]  /*1350*/  @P0 LDG.E R2, desc[UR12][R2.64] ;  /* 0x0000000c02020981 */ /* 0x0000e2000c1e1900 */
[----:B------:R-:W-:Y:S01]  /*1360*/  UISETP.NE.U32.AND UP0, UPT, UR8, URZ, UPT ;  /* 0x0000003f0800728c */ /* 0x000fe2000bf05070 */
[----:B0-----:R-:W-:-:S03]  /*1370*/  IMAD.U32 R3, RZ, RZ, UR6 ;  /* 0x00000006ff037e24 */ /* 0x001fc6000f8e00ff */
[----:B------:R-:W-:Y:S02]  /*1380*/  UISETP.NE.AND.EX UP0, UPT, UR9, URZ, UPT, UP0 ;  /* 0x0000003f0900728c */ /* 0x000fe4000bf05300 */
[----:B------:R0:W-:Y:S02]  /*1390*/  STL [R1+0xc], R3 ;  /* 0x00000c0301007387 */ /* 0x0001e40000100800 */
[----:B------:R-:W-:Y:S02]  /*13a0*/  USEL UR4, UR4, 0x1, UP0 ;  /* 0x0000000104047887 */ /* 0x000fe40008000000 */
[----:B------:R-:W-:Y:S02]  /*13b0*/  ULOP3.LUT UR6, UR5, 0xffff, URZ, 0xc0, !UPT ;  /* 0x0000ffff05067892 */ /* 0x000fe4000f8ec03f */
[----:B------:R-:W-:Y:S01]  /*13c0*/  UIMAD UR4, UR4, UR7, URZ ;  /* 0x00000007040472a4 */ /* 0x000fe2000f8e023f */
[----:B------:R-:W-:Y:S01]  /*13d0*/  UMOV UR54, URZ ;  /* 0x0000003f00367c82 */ /* 0x000fe20008000000 */
[----:B------:R-:W-:-:S02]  /*13e0*/  ULOP3.LUT UR7, UR5, 0xff000000, URZ, 0xc0, !UPT ;  /* 0xff00000005077892 */ /* 0x000fc4000f8ec03f */
[----:B------:R-:W-:Y:S01]  /*13f0*/  IMAD.U32 R213, RZ, RZ, UR6 ;  /* 0x00000006ffd57e24 */ /* 0x000fe2000f8e00ff */
[----:B------:R-:W-:Y:S02]  /*1400*/  ULOP3.LUT UR6, UR5, 0xff0000, URZ, 0xc0, !UPT ;  /* 0x00ff000005067892 */ /* 0x000fe4000f8ec03f */
[----:B--2---:R-:W-:Y:S02]  /*1410*/  @P1 R2UR UR4, R4 ;  /* 0x00000000040412ca */ /* 0x004fe400000e0000 */
[----:B---3--:R-:W-:Y:S01]  /*1420*/  @P0 R2UR UR54, R2 ;  /* 0x00000000023602ca */ /* 0x008fe200000e0000 */
[----:B0---4-:R-:W-:-:S14]  /*1430*/  @P1 BRA `(.L_x_184) ;  /* 0x00000000003c1947 */ /* 0x011fdc0003800000 */
[----:B------:R-:W-:Y:S02]  /*1440*/  ULDC.64 UR8, c[0x0][0xa08] ;  /* 0x0002820000087ab9 */ /* 0x000fe40000000a00 */
[----:B------:R-:W-:-:S04]  /*1450*/  ISETP.NE.U32.AND P0, PT, RZ, UR8, PT ;  /* 0x00000008ff007c0c */ /* 0x000fc8000bf05070 */
[----:B------:R-:W-:-:S13]  /*1460*/  ISETP.NE.AND.EX P0, PT, RZ, UR9, PT, P0 ;  /* 0x00000009ff007c0c */ /* 0x000fda000bf05300 */
[----:B------:R-:W-:Y:S05]  /*1470*/  @!P0 BRA `(.L_x_184) ;  /* 0x00000000002c8947 */ /* 0x000fea0003800000 */
[----:B------:R-:W-:Y:S01]  /*1480*/  R2UR UR10, R0 ;  /* 0x00000000000a72ca */ /* 0x000fe200000e0000 */
[----:B------:R-:W-:Y:S01]  /*1490*/  ULDC.64 UR4, c[0x0][0xa08] ;  /* 0x0002820000047ab9 */ /* 0x000fe20000000a00 */
[----:B------:R-:W-:-:S11]  /*14a0*/  ULDC.64 UR8, c[0x0][0x208] ;  /* 0x0000820000087ab9 */ /* 0x000fd60000000a00 */
[----:B------:R-:W-:-:S06]  /*14b0*/  UIMAD.WIDE UR4, UR10, 0x4, UR4 ;  /* 0x000000040a0478a5 */ /* 0x000fcc000f8e0204 */
[----:B------:R-:W-:Y:S02]  /*14c0*/  IMAD.U32 R2, RZ, RZ, UR4 ;  /* 0x00000004ff027e24 */ /* 0x000fe4000f8e00ff */
[----:B------:R-:W-:-:S05]  /*14d0*/  IMAD.U32 R3, RZ, RZ, UR5 ;  /* 0x00000005ff037e24 */ /* 0x000fca000f8e00ff */
[----:B------:R-:W2:Y:S04]  /*14e0*/  LDG.E R4, desc[UR8][R2.64] ;  /* 0x0000000802047981 */ /* 0x000ea8000c1e1900 */
[----:B------:R-:W3:Y:S01]  /*14f0*/  LDG.E R0, desc[UR8][R2.64+0x4] ;  /* 0x0000040802007981 */ /* 0x000ee2000c1e1900 */
[----:B--2---:R-:W-:Y:S02]  /*1500*/  R2UR UR4, R4 ;  /* 0x00000000040472ca */ /* 0x004fe400000e0000 */
[----:B---3--:R-:W-:-:S13]  /*1510*/  R2UR UR5, R0 ;  /* 0x00000000000572ca */ /* 0x008fda00000e0000 */
[----:B------:R-:W-:-:S12]  /*1520*/  UIADD3 UR4, -UR4, UR5, URZ ;  /* 0x0000000504047290 */ /* 0x000fd8000fffe13f */
.L_x_184:
[----:B------:R-:W-:Y:S02]  /*1530*/  UIADD3 UR54, -UR54, UR4, URZ ;  /* 0x0000000436367290 */ /* 0x000fe4000fffe13f */
[----:B------:R-:W-:Y:S02]  /*1540*/  USHF.R.U32.HI UR7, URZ, 0x8, UR7 ;  /* 0x000000083f077899 */ /* 0x000fe40008011607 */
[----:B------:R-:W-:Y:S02]  /*1550*/  UISETP.GE.AND UP0, UPT, UR54, 0x1, UPT ;  /* 0x000000013600788c */ /* 0x000fe4000bf06270 */
[----:B------:R-:W-:Y:S02]  /*1560*/  UIADD3 UR4, UR54, 0x4f, URZ ;  /* 0x0000004f36047890 */ /* 0x000fe4000fffe03f */
[----:B------:R-:W-:Y:S02]  /*1570*/  ULEA.HI UR7, UR6, UR7, URZ, 0x10 ;  /* 0x0000000706077291 */ /* 0x000fe4000f8f803f */
[----:B------:R-:W-:Y:S01]  /*1580*/  PLOP3.LUT P0, PT, PT, PT, UP0, 0x80, 0x0 ;  /* 0x000000000000781c */ /* 0x000fe20003f0f008 */
[----:B------:R-:W-:-:S02]  /*1590*/  UIMAD.WIDE UR4, UR4, 0x66666667, URZ ;  /* 0x66666667040478a5 */ /* 0x000fc4000f8e023f */
[----:B------:R-:W-:Y:S02]  /*15a0*/  ULOP3.LUT UR8, UR7, 0xff, URZ, 0xc0, !UPT ;  /* 0x000000ff07087892 */ /* 0x000fe4000f8ec03f */
[----:B------:R-:W-:Y:S02]  /*15b0*/  USHF.R.U32.HI UR7, URZ, 0x10, UR7 ;  /* 0x000000103f077899 */ /* 0x000fe40008011607 */
[----:B------:R-:W-:Y:S02]  /*15c0*/  USHF.R.U32.HI UR6, URZ, 0x1f, UR5 ;  /* 0x0000001f3f067899 */ /* 0x000fe40008011605 */
[----:B------:R-:W-:Y:S01]  /*15d0*/  IMAD.U32 R212, RZ, RZ, UR8 ;  /* 0x00000008ffd47e24 */ /* 0x000fe2000f8e00ff */
[----:B------:R-:W-:Y:S01]  /*15e0*/  UMOV UR4, URZ ;  /* 0x0000003f00047c82 */ /* 0x000fe20008000000 */
[----:B------:R-:W-:Y:S01]  /*15f0*/  ULEA.HI.SX32 UR9, UR5, UR6, 0x1b ;  /* 0x0000000605097291 */ /* 0x000fe2000f8fda3f */
[----:B------:R-:W-:Y:S01]  /*1600*/  IMAD.U32 R22, RZ, RZ, UR7 ;  /* 0x00000007ff167e24 */ /* 0x000fe2000f8e00ff */
[----:B------:R-:W-:Y:S10]  /*1610*/  @!P0 BRA `(.L_x_185) ;  /* 0x0000000000948947 */ /* 0x000ff40003800000 */
[----:B------:R-:W-:Y:S01]  /*1620*/  R2UR UR5, R22 ;  /* 0x00000000160572ca */ /* 0x000fe200000e0000 */
[----:B------:R-:W-:-:S12]  /*1630*/  ULDC UR4, c[0x0][0x9f0] ;  /* 0x00027c0000047ab9 */ /* 0x000fd80000000800 */
[----:B------:R-:W-:-:S04]  /*1640*/  UISETP.NE.AND UP0, UPT, UR5, URZ, UPT ;  /* 0x0000003f0500728c */ /* 0x000fc8000bf05270 */
[----:B------:R-:W-:-:S03]  /*1650*/  USEL UR10, UR5, UR4, UP0 ;  /* 0x00000004050a7287 */ /* 0x000fc60008000000 */
[----:B------:R-:W-:Y:S01]  /*1660*/  UMOV UR4, URZ ;  /* 0x0000003f00047c82 */ /* 0x000fe20008000000 */
[----:B------:R-:W-:Y:S02]  /*1670*/  UIADD3 UR6, UR9, -0x1, UR10 ;  /* 0xffffffff09067890 */ /* 0x000fe4000fffe00a */
[----:B------:R-:W-:-:S04]  /*1680*/  IMAD.U32 R3, RZ, RZ, UR10 ;  /* 0x0000000aff037e24 */ /* 0x000fc8000f8e00ff */
[----:B------:R-:W-:Y:S01]  /*1690*/  IMAD.U32 R4, RZ, RZ, UR6 ;  /* 0x00000006ff047e24 */ /* 0x000fe2000f8e00ff */
[-C--:B------:R-:W-:Y:S01]  /*16a0*/  IABS R0, R3.reuse ;  /* 0x0000000300007213 */ /* 0x080fe20000000000 */
[----:B------:R-:W-:Y:S01]  /*16b0*/  ULOP3.LUT UR6, UR6, UR10, URZ, 0x3c, !UPT ;  /* 0x0000000a06067292 */ /* 0x000fe2000f8e3c3f */
[----:B------:R-:W-:Y:S02]  /*16c0*/  IABS R5, R3 ;  /* 0x0000000300057213 */ /* 0x000fe40000000000 */
[----:B------:R-:W-:Y:S02]  /*16d0*/  R2UR UR11, R0 ;  /* 0x00000000000b72ca */ /* 0x000fe400000e0000 */
[----:B------:R-:W-:-:S05]  /*16e0*/  IABS R4, R4 ;  /* 0x0000000400047213 */ /* 0x000fca0000000000 */
[----:B------:R-:W-:-:S05]  /*16f0*/  IMAD.MOV.U32 R3, RZ, RZ, R4 ;  /* 0x000000ffff037224 */ /* 0x000fca00078e0004 */
[----:B------:R-:W-:Y:S01]  /*1700*/  R2UR UR8, R3 ;  /* 0x00000000030872ca */ /* 0x000fe200000e0000 */
[----:B------:R-:W0:Y:S08]  /*1710*/  I2F.RP R0, UR11 ;  /* 0x0000000b00007d06 */ /* 0x000e300008209400 */
[----:B0-----:R-:W0:Y:S02]  /*1720*/  MUFU.RCP R0, R0 ;  /* 0x0000000000007308 */ /* 0x001e240000001000 */
[----:B0-----:R-:W-:-:S02]  /*1730*/  VIADD R2, R0, 0xffffffe ;  /* 0x0ffffffe00027836 */ /* 0x001fc40000000000 */
[----:B------:R-:W-:-:S04]  /*1740*/  IMAD.MOV R0, RZ, RZ, -R5 ;  /* 0x000000ffff007224 */ /* 0x000fc800078e0a05 */
[----:B------:R-:W0:Y:S02]  /*1750*/  F2I.FTZ.U32.TRUNC.NTZ R2, R2 ;  /* 0x0000000200027305 */ /* 0x000e24000021f000 */
[----:B0-----:R-:W-:-:S13]  /*1760*/  R2UR UR5, R2 ;  /* 0x00000000020572ca */ /* 0x001fda00000e0000 */
[----:B------:R-:W-:-:S04]  /*1770*/  UIADD3 UR7, URZ, -UR5, URZ ;  /* 0x800000053f077290 */ /* 0x000fc8000fffe03f */
[----:B------:R-:W-:-:S04]  /*1780*/  UIMAD UR7, UR7, UR11, URZ ;  /* 0x0000000b070772a4 */ /* 0x000fc8000f8e023f */
[----:B------:R-:W-:-:S03]  /*1790*/  UIMAD.WIDE.U32 UR4, UR5, UR7, UR4 ;  /* 0x00000007050472a5 */ /* 0x000fc6000f8e0004 */
[----:B------:R-:W-:Y:S01]  /*17a0*/  R2UR UR7, R0 ;  /* 0x00000000000772ca */ /* 0x000fe200000e0000 */
[----:B------:R-:W-:-:S12]  /*17b0*/  UIMAD.WIDE.U32 UR4, UR5, UR8, URZ ;  /* 0x00000008050472a5 */ /* 0x000fd8000f8e003f */
[----:B------:R-:W-:-:S04]  /*17c0*/  UIMAD UR4, UR5, UR7, UR8 ;  /* 0x00000007050472a4 */ /* 0x000fc8000f8e0208 */
[----:B------:R-:W-:-:S11]  /*17d0*/  UISETP.GT.U32.AND UP1, UPT, UR11, UR4, UPT ;  /* 0x000000040b00728c */ /* 0x000fd6000bf24070 */
[----:B------:R-:W-:Y:S02]  /*17e0*/  @!UP1 UIADD3 UR4, UR4, -UR11, URZ ;  /* 0x8000000b04049290 */ /* 0x000fe4000fffe03f */
[----:B------:R-:W-:Y:S02]  /*17f0*/  @!UP1 UIADD3 UR5, UR5, 0x1, URZ ;  /* 0x0000000105059890 */ /* 0x000fe4000fffe03f */
[----:B------:R-:W-:Y:S02]  /*1800*/  UISETP.GE.U32.AND UP0, UPT, UR4, UR11, UPT ;  /* 0x0000000b0400728c */ /* 0x000fe4000bf06070 */
[----:B------:R-:W-:-:S09]  /*1810*/  UISETP.GE.AND UP1, UPT, UR6, URZ, UPT ;  /* 0x0000003f0600728c */ /* 0x000fd2000bf26270 */
[----:B------:R-:W-:Y:S02]  /*1820*/  @UP0 UIADD3 UR5, UR5, 0x1, URZ ;  /* 0x0000000105050890 */ /* 0x000fe4000fffe03f */
[----:B------:R-:W-:-:S05]  /*1830*/  UISETP.NE.AND UP0, UPT, UR10, URZ, UPT ;  /* 0x0000003f0a00728c */ /* 0x000fca000bf05270 */
[----:B------:R-:W-:Y:S02]  /*1840*/  UMOV UR4, UR5 ;  /* 0x0000000500047c82 */ /* 0x000fe40008000000 */
[----:B------:R-:W-:-:S04]  /*1850*/  @!UP1 UIADD3 UR4, -UR4, URZ, URZ ;  /* 0x0000003f04049290 */ /* 0x000fc8000fffe13f */
[----:B------:R-:W-:-:S12]  /*1860*/  @!UP0 ULOP3.LUT UR4, URZ, UR10, URZ, 0x33, !UPT ;  /* 0x0000000a3f048292 */ /* 0x000fd8000f8e333f */
.L_x_185:
[----:B------:R-:W-:Y:S01]  /*1870*/  R2UR UR5, R212 ;  /* 0x00000000d40572ca */ /* 0x000fe200000e0000 */
[----:B------:R-:W-:Y:S01]  /*1880*/  IMAD.U32 R0, RZ, RZ, UR9 ;  /* 0x00000009ff007e24 */ /* 0x000fe2000f8e00ff */
[----:B------:R-:W-:Y:S01]  /*1890*/  PLOP3.LUT P0, PT, PT, PT, PT, 0x80, 0x0 ;  /* 0x000000000000781c */ /* 0x000fe20003f0f070 */
[----:B------:R-:W-:Y:S01]  /*18a0*/  IMAD.U32 R3, RZ, RZ, UR4 ;  /* 0x00000004ff037e24 */ /* 0x000fe2000f8e00ff */
[----:B------:R-:W-:Y:S01]  /*18b0*/  CS2R R150, SRZ ;  /* 0x0000000000967805 */ /* 0x000fe2000001ff00 */
[----:B------:R-:W-:Y:S01]  /*18c0*/  IMAD.MOV.U32 R2, RZ, RZ, RZ ;  /* 0x000000ffff027224 */ /* 0x000fe200078e00ff */
[----:B------:R-:W-:Y:S02]  /*18d0*/  CS2R R148, SRZ ;  /* 0x0000000000947805 */ /* 0x000fe4000001ff00 */
[----:B------:R-:W-:Y:S02]  /*18e0*/  CS2R R146, SRZ ;  /* 0x0000000000927805 */ /* 0x000fe4000001ff00 */
[----:B------:R-:W-:-:S02]  /*18f0*/  CS2R R144, SRZ ;  /* 0x0000000000907805 */ /* 0x000fc4000001ff00 */
[----:B------:R-:W-:Y:S02]  /*1900*/  CS2R R142, SRZ ;  /* 0x00000000008e7805 */ /* 0x000fe4000001ff00 */
[----:B------:R-:W-:Y:S02]  /*1910*/  CS2R R140, SRZ ;  /* 0x00000000008c7805 */ /* 0x000fe4000001ff00 */
[----:B------:R-:W-:Y:S02]  /*1920*/  CS2R R138, SRZ ;  /* 0x00000000008a7805 */ /* 0x000fe4000001ff00 */
[----:B------:R-:W-:Y:S01]  /*1930*/  CS2R R136, SRZ ;  /* 0x0000000000887805 */ /* 0x000fe2000001ff00 */
[----:B------:R-:W-:Y:S01]  /*1940*/  UIMAD UR5, UR5, UR4, URZ ;  /* 0x00000004050572a4 */ /* 0x000fe2000f8e023f */
[----:B------:R-:W-:Y:S02]  /*1950*/  CS2R R134, SRZ ;  /* 0x0000000000867805 */ /* 0x000fe4000001ff00 */
[----:B------:R-:W-:-:S02]  /*1960*/  CS2R R132, SRZ ;  /* 0x0000000000847805 */ /* 0x000fc4000001ff00 */
[----:B------:R-:W-:Y:S02]  /*1970*/  CS2R R130, SRZ ;  /* 0x0000000000827805 */ /* 0x000fe4000001ff00 */
[----:B------:R-:W-:Y:S02]  /*1980*/  CS2R R128, SRZ ;  /* 0x0000000000807805 */ /* 0x000fe4000001ff00 */
[----:B------:R-:W-:Y:S02]  /*1990*/  CS2R R126, SRZ ;  /* 0x00000000007e7805 */ /* 0x000fe4000001ff00 */
[----:B------:R-:W-:Y:S01]  /*19a0*/  VIADDMNMX R3, R3, UR5, R0, PT ;  /* 0x0000000503037c46 */ /* 0x000fe2000b800100 */
[----:B------:R-:W-:Y:S01]  /*19b0*/  IMAD.U32 R18, RZ, RZ, UR5 ;  /* 0x00000005ff127e24 */ /* 0x000fe2000f8e00ff */
[----:B------:R-:W-:Y:S01]  /*19c0*/  CS2R R124, SRZ ;  /* 0x00000000007c7805 */ /* 0x000fe2000001ff00 */
[----:B------:R-:W-:Y:S01]  /*19d0*/  IMAD.MOV.U32 R0, RZ, RZ, RZ ;  /* 0x000000ffff007224 */ /* 0x000fe200078e00ff */
[----:B------:R-:W-:-:S02]  /*19e0*/  R2UR UR60, R3 ;  /* 0x00000000033c72ca */ /* 0x000fc400000e0000 */
        /* <DEDUP_REMOVED lines=11> */
[----:B------:R-:W-:Y:S01]  /*1aa0*/  CS2R R100, SRZ ;  /* 0x0000000000647805 */ /* 0x000fe2000001ff00 */
[----:B------:R-:W-:Y:S01]  /*1ab0*/  UISETP.GT.AND UP0, UPT, UR60, UR5, UPT ;  /* 0x000000053c00728c */ /* 0x000fe2000bf04270 */
[----:B------:R-:W-:-:S02]  /*1ac0*/  CS2R R98, SRZ ;  /* 0x0000000000627805 */ /* 0x000fc4000001ff00 */
[----:B------:R-:W-:Y:S02]  /*1ad0*/  CS2R R96, SRZ ;  /* 0x0000000000607805 */ /* 0x000fe4000001ff00 */
[----:B------:R-:W-:Y:S02]  /*1ae0*/  CS2R R94, SRZ ;  /* 0x00000000005e7805 */ /* 0x000fe4000001ff00 */
[----:B------:R-:W-:Y:S02]  /*1af0*/  CS2R R92, SRZ ;  /* 0x00000000005c7805 */ /* 0x000fe4000001ff00 */
[----:B------:R-:W-:Y:S02]  /*1b00*/  CS2R R90, SRZ ;  /* 0x00000000005a7805 */ /* 0x000fe4000001ff00 */
[----:B------:R-:W-:Y:S02]  /*1b10*/  PLOP3.LUT P1, PT, PT, PT, UP0, 0x80, 0x0 ;  /* 0x000000000000781c */ /* 0x000fe40003f2f008 */
        /* <DEDUP_REMOVED lines=34> */
[----:B------:R-:W0:Y:S01]  /*1d40*/  S2R R0, SR_TID.X ;  /* 0x0000000000007919 */ /* 0x000e220000002100 */
[----:B------:R-:W1:Y:S01]  /*1d50*/  S2UR UR7, SR_CgaCtaId ;  /* 0x00000000000779c3 */ /* 0x000e620000008800 */
[----:B------:R-:W-:Y:S02]  /*1d60*/  UMOV UR6, 0x400 ;  /* 0x0000040000067882 */ /* 0x000fe40000000000 */
[----:B-1----:R-:W-:-:S04]  /*1d70*/  ULEA UR6, UR7, UR6, 0x18 ;  /* 0x0000000607067291 */ /* 0x002fc8000f8ec03f */
[----:B------:R-:W-:Y:S01]  /*1d80*/  UIADD3 UR6, UR6, 0x14400, URZ ;  /* 0x0001440006067890 */ /* 0x000fe2000fffe03f */
[----:B0-----:R-:W-:-:S03]  /*1d90*/  VIADD R0, R0, 0xffffff80 ;  /* 0xffffff8000007836 */ /* 0x001fc60000000000 */
[----:B------:R-:W-:Y:S02]  /*1da0*/  ULOP3.LUT UP0, URZ, UR6, 0x9f, URZ, 0xc0, !UPT ;  /* 0x0000009f063f7892 */ /* 0x000fe4000f80c03f */
[----:B------:R-:W-:-:S04]  /*1db0*/  SHF.R.S32.HI R3, RZ, 0x1f, R0 ;  /* 0x0000001fff037819 */ /* 0x000fc80000011400 */
[----:B------:R-:W-:Y:S02]  /*1dc0*/  PLOP3.LUT P0, PT, PT, PT, UP0, 0x80, 0x0 ;  /* 0x000000000000781c */ /* 0x000fe40003f0f008 */
[----:B------:R-:W-:-:S04]  /*1dd0*/  LEA.HI R3, R3, R0, RZ, 0x7 ;  /* 0x0000000003037211 */ /* 0x000fc800078f38ff */
[----:B------:R-:W-:-:S06]  /*1de0*/  SHF.R.S32.HI R3, RZ, 0x7, R3 ;  /* 0x00000007ff037819 */ /* 0x000fcc0000011403 */
[----:B------:R-:W0:Y:S02]  /*1df0*/  SHFL.IDX PT, R3, R3, RZ, 0x1f ;  /* 0x00001fff03037589 */ /* 0x000e2400000e0000 */
[----:B0-----:R-:W-:-:S13]  /*1e00*/  R2UR UR4, R3 ;  /* 0x00000000030472ca */ /* 0x001fda00000e0000 */
        /* <DEDUP_REMOVED lines=10> */
[----:B------:R-:W-:Y:S01]  /*1eb0*/  IMAD.U32 R4, RZ, RZ, UR4 ;  /* 0x00000004ff047e24 */ /* 0x000fe2000f8e00ff */
[----:B------:R0:W1:Y:S01]  /*1ec0*/  LDC.64 R2, c[0x4][R0] ;  /* 0x0100000000027b82 */ /* 0x0000620000000a00 */
[----:B------:R-:W-:Y:S01]  /*1ed0*/  IMAD.U32 R5, RZ, RZ, UR5 ;  /* 0x00000005ff057e24 */ /* 0x000fe2000f8e00ff */
[----:B------:R-:W-:Y:S01]  /*1ee0*/  ULDC.64 UR4, c[0x4][0x1c0] ;  /* 0x0100700000047ab9 */ /* 0x000fe20000000a00 */
        /* <DEDUP_REMOVED lines=9> */
.L_x_187:
[----:B------:R-:W2:Y:S04]  /*1f80*/  LDL R2, [R1+0x18] ;  /* 0x0000180001027983 */ /* 0x000ea80000100800 */
[----:B------:R-:W3:Y:S01]  /*1f90*/  LDL R20, [R1+0x6c] ;  /* 0x00006c0001147983 */ /* 0x000ee20000100800 */
[----:B------:R-:W0:Y:S01]  /*1fa0*/  S2UR UR5, SR_CgaCtaId ;  /* 0x00000000000579c3 */ /* 0x000e220000008800 */
[----:B------:R-:W-:Y:S02]  /*1fb0*/  UMOV UR4, 0x400 ;  /* 0x0000040000047882 */ /* 0x000fe40000000000 */
[----:B0-----:R-:W-:-:S06]  /*1fc0*/  ULEA UR4, UR5, UR4, 0x18 ;  /* 0x0000000405047291 */ /* 0x001fcc000f8ec03f */
[----:B------:R-:W-:Y:S01]  /*1fd0*/  IMAD.U32 R5, RZ, RZ, UR4 ;  /* 0x00000004ff057e24 */ /* 0x000fe2000f8e00ff */
[----:B------:R-:W-:Y:S01]  /*1fe0*/  BSSY B0, `(.L_x_188) ;  /* 0x000000a000007945 */ /* 0x000fe20003800000 */
[----:B--2---:R-:W-:-:S04]  /*1ff0*/  LEA.HI R0, R2, R2, RZ, 0x1 ;  /* 0x0000000202007211 */ /* 0x004fc800078f08ff */
[----:B------:R-:W-:-:S05]  /*2000*/  LOP3.LUT R0, R0, 0xfffffffe, RZ, 0xc0, !PT ;  /* 0xfffffffe00007812 */ /* 0x000fca00078ec0ff */
[----:B------:R-:W-:-:S05]  /*2010*/  IMAD.IADD R0, R2, 0x1, -R0 ;  /* 0x0000000102007824 */ /* 0x000fca00078e0a00 */
[----:B------:R-:W-:-:S04]  /*2020*/  SHF.L.U32 R0, R0, 0x1f, RZ ;  /* 0x0000001f00007819 */ /* 0x000fc800000006ff */
[----:B------:R-:W0:Y:S01]  /*2030*/  SYNCS.PHASECHK.TRANS64.TRYWAIT P1, [R5+URZ+0x38800], R0 ;  /* 0x03880000050075a7 */ /* 0x000e22000802017f */
[----:B---3--:R-:W-:-:S13]  /*2040*/  R2UR UR6, R20 ;  /* 0x00000000140672ca */ /* 0x008fda00000e0000 */
[----:B------:R-:W-:-:S05]  /*2050*/  IMAD.U32 R2, RZ, RZ, UR6 ;  /* 0x00000006ff027e24 */ /* 0x000fca000f8e00ff */
[----:B------:R-:W-:Y:S01]  /*2060*/  ISETP.NE.AND P0, PT, R2, 0x3, PT ;  /* 0x000000030200780c */ /* 0x000fe20003f05270 */
[----:B0-----:R-:W-:-:S12]  /*2070*/  @!P1 BRA `(.L_x_189) ;  /* 0x0000014c009c9947 */ /* 0x001fd80003800000 */
.L_x_364:
[----:B------:R-:W-:Y:S05]  /*2080*/  BSYNC B0 ;  /* 0x0000000000007941 */ /* 0x000fea0003800000 */
.L_x_188:
[----:B------:R-:W-:Y:S05]  /*2090*/  @!P0 BRA `(.L_x_190) ;  /* 0x0000000000048947 */ /* 0x000fea0003800000 */
[----:B------:R-:W-:Y:S01]  /*20a0*/  BPT.TRAP 0x1 ;  /* 0x000000040000795c */ /* 0x000fe20000300000 */
.L_x_190:
[----:B0-----:R-:W-:Y:S01]  /*20b0*/  IMAD R0, R16, 0x8, R5 ;  /* 0x0000000810007824 */ /* 0x001fe200078e0205 */
[----:B------:R-:W-:-:S04]  /*20c0*/  SHF.L.U32 R3, R17, 0x1f, RZ ;  /* 0x0000001f11037819 */ /* 0x000fc800000006ff */
[----:B------:R0:W1:Y:S01]  /*20d0*/  SYNCS.PHASECHK.TRANS64.TRYWAIT P2, [R0+URZ+0x38830], R3 ;  /* 0x03883003000075a7 */ /* 0x000062000804017f */
[----:B------:R-:W-:Y:S05]  /*20e0*/  @!P0 BRA `(.L_x_191) ;  /* 0x0000000000048947 */ /* 0x000fea0003800000 */
[----:B------:R-:W-:Y:S01]  /*20f0*/  BPT.TRAP 0x1 ;  /* 0x000000040000795c */ /* 0x000fe20000300000 */
.L_x_191:
[----:B------:R-:W2:Y:S01]  /*2100*/  S2R R2, SR_TID.X ;  /* 0x0000000000027919 */ /* 0x000ea20000002100 */
[----:B------:R-:W-:Y:S01]  /*2110*/  IMAD.MOV.U32 R151, RZ, RZ, RZ ;  /* 0x000000ffff977224 */ /* 0x000fe200078e00ff */
[----:B--2---:R-:W-:-:S04]  /*2120*/  LOP3.LUT R2, R2, 0x7f, RZ, 0xc0, !PT ;  /* 0x0000007f02027812 */ /* 0x004fc800078ec0ff */
[----:B------:R-:W-:Y:S01]  /*2130*/  ISETP.NE.AND P1, PT, R2, RZ, PT ;  /* 0x000000ff0200720c */ /* 0x000fe20003f25270 */
[----:B-1----:R-:W-:-:S12]  /*2140*/  @P2 BRA `(.L_x_192) ;  /* 0x0000000000082947 */ /* 0x002fd80003800000 */
[----:B------:R-:W1:Y:S02]  /*2150*/  SYNCS.PHASECHK.TRANS64.TRYWAIT P2, [R0+URZ+0x38830], R3 ;  /* 0x03883003000075a7 */ /* 0x000e64000804017f */
[----:B-1----:R-:W-:Y:S05]  /*2160*/  @!P2 BRA `(.L_x_193) ;  /* 0x0000014c0074a947 */ /* 0x002fea0003800000 */
.L_x_192:
[----:B------:R-:W-:Y:S05]  /*2170*/  WARPSYNC.ALL ;  /* 0x0000000000007948 */ /* 0x000fea0003800000 */
[----:B------:R-:W-:Y:S01]  /*2180*/  R2UR UR4, R5 ;  /* 0x00000000050472ca */ /* 0x000fe200000e0000 */
[----:B------:R-:W-:Y:S01]  /*2190*/  ULOP3.LUT UR53, UR53, 0x10000, URZ, 0xfc, !UPT ;  /* 0x0001000035357892 */ /* 0x000fe2000f8efc3f */
[----:B------:R-:W-:Y:S01]  /*21a0*/  R2UR UR52, R16 ;  /* 0x00000000103472ca */ /* 0x000fe200000e0000 */
[----:B------:R-:W-:Y:S01]  /*21b0*/  WARPGROUP.ARRIVE ;  /* 0x00000000000079c5 */ /* 0x000fe20000000000 */
[----:B------:R-:W-:Y:S01]  /*21c0*/  UMOV UR57, 0x40000040 ;  /* 0x4000004000397882 */ /* 0x000fe20000000000 */
[----:B------:R-:W-:Y:S01]  /*21d0*/  UMOV UR59, 0x40000040 ;  /* 0x40000040003b7882 */ /* 0x000fe20000000000 */
[----:B------:R-:W-:Y:S01]  /*21e0*/  UMOV UR7, 0x40000040 ;  /* 0x4000004000077882 */ /* 0x000fe20000000000 */
[----:B------:R-:W-:Y:S01]  /*21f0*/  UIADD3 UR9, UR53, 0x2, URZ ;  /* 0x0000000235097890 */ /* 0x000fe2000fffe03f */
[----:B------:R-:W-:Y:S01]  /*2200*/  MOV R4, UR57 ;  /* 0x0000003900047c02 */ /* 0x000fe20008000f00 */
[----:B------:R-:W-:Y:S01]  /*2210*/  UMOV UR56, UR53 ;  /* 0x0000003500387c82 */ /* 0x000fe20008000000 */
[----:B------:R-:W-:Y:S01]  /*2220*/  UMOV UR13, 0x40000040 ;  /* 0x40000040000d7882 */ /* 0x000fe20000000000 */
[----:B------:R-:W-:Y:S01]  /*2230*/  UMOV UR15, 0x40000040 ;  /* 0x40000040000f7882 */ /* 0x000fe20000000000 */
[----:B------:R-:W-:Y:S01]  /*2240*/  IMAD.U32 R11, RZ, RZ, UR13 ;  /* 0x0000000dff0b7e24 */ /* 0x000fe2000f8e00ff */
[----:B------:R-:W-:Y:S01]  /*2250*/  UIADD3 UR4, UR4, 0x24400, URZ ;  /* 0x0002440004047890 */ /* 0x000fe2000fffe03f */
[----:B------:R-:W-:Y:S01]  /*2260*/  MOV R12, UR56 ;  /* 0x00000038000c7c02 */ /* 0x000fe20008000f00 */
[----:B------:R-:W-:Y:S01]  /*2270*/  UMOV UR12, UR9 ;  /* 0x00000009000c7c82 */ /* 0x000fe20008000000 */
[----:B------:R-:W-:Y:S01]  /*2280*/  UIADD3 UR9, UR53, 0x4, URZ ;  /* 0x0000000435097890 */ /* 0x000fe2000fffe03f */
[----:B------:R-:W-:Y:S01]  /*2290*/  IMAD.U32 R10, RZ, RZ, UR12 ;  /* 0x0000000cff0a7e24 */ /* 0x000fe2000f8e00ff */
[----:B------:R-:W-:Y:S01]  /*22a0*/  USHF.R.U32.HI UR4, URZ, 0x4, UR4 ;  /* 0x000000043f047899 */ /* 0x000fe20008011604 */
[----:B------:R-:W-:Y:S01]  /*22b0*/  IMAD.U32 R2, RZ, RZ, UR54 ;  /* 0x00000036ff027e24 */ /* 0x000fe2000f8e00ff */
[----:B------:R-:W-:Y:S01]  /*22c0*/  UMOV UR11, 0x40000040 ;  /* 0x40000040000b7882 */ /* 0x000fe20000000000 */
[----:B------:R-:W-:Y:S01]  /*22d0*/  UIADD3 UR16, UR53, 0x404, URZ ;  /* 0x0000040435107890 */ /* 0x000fe2000fffe03f */
[----:B01----:R-:W-:Y:S01]  /*22e0*/  IMAD.U32 R3, RZ, RZ, UR60 ;  /* 0x0000003cff037e24 */ /* 0x003fe2000f8e00ff */
[----:B------:R-:W-:Y:S01]  /*22f0*/  ULOP3.LUT UR4, UR4, 0x3fff, URZ, 0xc0, !UPT ;  /* 0x00003fff04047892 */ /* 0x000fe2000f8ec03f */
[----:B------:R-:W-:Y:S01]  /*2300*/  IADD3 R2, R2, 0x50, -R19 ;  /* 0x0000005002027810 */ /* 0x000fe20007ffe813 */
[----:B------:R-:W-:Y:S01]  /*2310*/  UMOV UR17, 0x40000040 ;  /* 0x4000004000117882 */ /* 0x000fe20000000000 */
[----:B------:R-:W-:Y:S01]  /*2320*/  UMOV UR19, 0x40000040 ;  /* 0x4000004000137882 */ /* 0x000fe20000000000 */
[----:B------:R-:W-:Y:S01]  /*2330*/  ULOP3.LUT UR5, UR4, 0x10000, URZ, 0xfc, !UPT ;  /* 0x0001000004057892 */ /* 0x000fe2000f8efc3f */
[----:B------:R-:W-:Y:S01]  /*2340*/  P2R R20, PR, RZ, 0x1 ;  /* 0x00000001ff147803 */ /* 0x000fe20000000000 */
[----:B------:R-:W-:Y:S01]  /*2350*/  UIADD3 UR20, UR53, 0x406, URZ ;  /* 0x0000040635147890 */ /* 0x000fe2000fffe03f */
[----:B------:R-:W-:Y:S01]  /*2360*/  IMAD R2, R3, -0x50, R2 ;  /* 0xffffffb003027824 */ /* 0x000fe200078e0202 */
[----:B------:R-:W-:Y:S01]  /*2370*/  UIMAD UR52, UR52, 0xa00, UR5 ;  /* 0x00000a00343478a4 */ /* 0x000fe2000f8e0205 */
[----:B------:R-:W-:Y:S01]  /*2380*/  @!P1 VIADD R0, R0, 0x38840 ;  /* 0x0003884000009836 */ /* 0x000fe20000000000 */
[----:B------:R-:W-:Y:S01]  /*2390*/  UMOV UR4, UR56 ;  /* 0x0000003800047c82 */ /* 0x000fe20008000000 */
[----:B------:R-:W-:Y:S01]  /*23a0*/  IMAD.U32 R14, RZ, RZ, UR5 ;  /* 0x00000005ff0e7e24 */ /* 0x000fe2000f8e00ff */
[----:B------:R-:W-:Y:S01]  /*23b0*/  UIADD3 UR6, UR52, 0x80, URZ ;  /* 0x0000008034067890 */ /* 0x000fe2000fffe03f */
[C---:B------:R-:W-:Y:S01]  /*23c0*/  ISETP.GT.AND P6, PT, R2.reuse, RZ, PT ;  /* 0x000000ff0200720c */ /* 0x040fe20003fc4270 */
[----:B------:R-:W-:Y:S01]  /*23d0*/  UMOV UR5, UR57 ;  /* 0x0000003900057c82 */ /* 0x000fe20008000000 */
[----:B------:R-:W-:Y:S01]  /*23e0*/  UMOV UR58, UR52 ;  /* 0x00000034003a7c82 */ /* 0x000fe20008000000 */
[----:B------:R-:W-:Y:S01]  /*23f0*/  UIADD3 UR8, UR52, 0x200, URZ ;  /* 0x0000020034087890 */ /* 0x000fe2000fffe03f */
[----:B------:R-:W-:Y:S01]  /*2400*/  HGMMA.64x16x16.F32.BF16 R56, gdesc[UR56], RZ, !UPT, gsb0 ;  /* 0x00200000383879f0 */ /* 0x000fe2000c0018ff */
[----:B------:R-:W-:Y:S01]  /*2410*/  UIADD3 UR10, UR52, 0x2, URZ ;  /* 0x00000002340a7890 */ /* 0x000fe2000fffe03f */
[C---:B------:R-:W-:Y:S01]  /*2420*/  ISETP.GT.AND P5, PT, R2.reuse, 0x1, PT ;  /* 0x000000010200780c */ /* 0x040fe20003fa4270 */
[----:B------:R-:W-:Y:S01]  /*2430*/  UIADD3 UR18, UR52, 0x284, URZ ;  /* 0x0000028434127890 */ /* 0x000fe2000fffe03f */
[C---:B------:R-:W-:Y:S01]  /*2440*/  ISETP.GT.AND P4, PT, R2.reuse, 0x8, PT ;  /* 0x000000080200780c */ /* 0x040fe20003f84270 */
[----:B------:R-:W-:Y:S01]  /*2450*/  UIADD3 UR22, UR52, 0x286, URZ ;  /* 0x0000028634167890 */ /* 0x000fe2000fffe03f */
[C---:B------:R-:W-:Y:S01]  /*2460*/  ISETP.GT.AND P3, PT, R2.reuse, 0x9, PT ;  /* 0x000000090200780c */ /* 0x040fe20003f64270 */
[----:B------:R-:W-:Y:S01]  /*2470*/  UMOV UR21, 0x40000040 ;  /* 0x4000004000157882 */ /* 0x000fe20000000000 */
[----:B------:R-:W-:Y:S01]  /*2480*/  UMOV UR14, UR10 ;  /* 0x0000000a000e7c82 */ /* 0x000fe20008000000 */
[----:B------:R-:W-:Y:S01]  /*2490*/  UIADD3 UR10, UR52, 0x4, URZ ;  /* 0x00000004340a7890 */ /* 0x000fe2000fffe03f */
[----:B------:R-:W-:Y:S01]  /*24a0*/  ISETP.GT.AND P2, PT, R2, 0x10, PT ;  /* 0x000000100200780c */ /* 0x000fe20003f44270 */
[----:B------:R-:W-:Y:S01]  /*24b0*/  UMOV UR23, 0x40000040 ;  /* 0x4000004000177882 */ /* 0x000fe20000000000 */
[----:B------:R-:W-:Y:S01]  /*24c0*/  UIADD3 UR24, UR53, 0x800, URZ ;  /* 0x0000080035187890 */ /* 0x000fe2000fffe03f */
[----:B------:R-:W-:Y:S01]  /*24d0*/  @!P1 PRMT R0, RZ, 0x654, R0 ;  /* 0x00000654ff009816 */ /* 0x000fe20000000000 */
[----:B------:R-:W-:Y:S01]  /*24e0*/  UIADD3 UR26, UR52, 0x500, URZ ;  /* 0x00000500341a7890 */ /* 0x000fe2000fffe03f */
[--C-:B------:R-:W-:Y:S01]  /*24f0*/  IMAD.MOV.U32 R150, RZ, RZ, R151.reuse ;  /* 0x000000ffff967224 */ /* 0x100fe200078e0097 */
[----:B------:R-:W-:Y:S01]  /*2500*/  UMOV UR25, 0x40000040 ;  /* 0x4000004000197882 */ /* 0x000fe20000000000 */
[----:B------:R-:W-:Y:S01]  /*2510*/  UMOV UR27, 0x40000040 ;  /* 0x40000040001b7882 */ /* 0x000fe20000000000 */
[----:B------:R-:W-:Y:S01]  /*2520*/  UIADD3 UR28, UR53, 0x802, URZ ;  /* 0x00000802351c7890 */ /* 0x000fe2000fffe03f */
[--C-:B------:R-:W-:Y:S01]  /*2530*/  IMAD.MOV.U32 R149, RZ, RZ, R151.reuse ;  /* 0x000000ffff957224 */ /* 0x100fe200078e0097 */
        /* <DEDUP_REMOVED lines=31> */
[----:B------:R-:W-:Y:S01]  /*2730*/  IMAD.MOV.U32 R138, RZ, RZ, R151 ;  /* 0x000000ffff8a7224 */ /* 0x000fe200078e0097 */
[----:B------:R-:W-:-:S02]  /*2740*/  WARPGROUP.DEPBAR.LE gsb0, 0x0 ;  /* 0x00008000000079c5 */ /* 0x000fc40000010000 */
[----:B------:R-:W-:Y:S01]  /*2750*/  WARPGROUP.ARRIVE ;  /* 0x00000000000079c5 */ /* 0x000fe20000000000 */
[----:B------:R-:W-:Y:S01]  /*2760*/  UMOV UR49, 0x40000040 ;  /* 0x4000004000317882 */ /* 0x000fe20000000000 */
[----:B------:R-:W-:Y:S01]  /*2770*/  UMOV UR51, 0x40000040 ;  /* 0x4000004000337882 */ /* 0x000fe20000000000 */
[----:B------:R-:W-:Y:S01]  /*2780*/  UMOV UR59, 0x40000040 ;  /* 0x40000040003b7882 */ /* 0x000fe20000000000 */
[----:B------:R-:W-:Y:S01]  /*2790*/  UIADD3 UR54, UR52, 0x986, URZ ;  /* 0x0000098634367890 */ /* 0x000fe2000fffe03f */
[--C-:B------:R-:W-:Y:S01]  /*27a0*/  IMAD.MOV.U32 R137, RZ, RZ, R151.reuse ;  /* 0x000000ffff897224 */ /* 0x100fe200078e0097 */
[----:B------:R-:W-:Y:S01]  /*27b0*/  HGMMA.64x16x16.F32.BF16 R48, gdesc[UR4], RZ, !UPT, gsb0 ;  /* 0x00200000043079f0 */ /* 0x000fe2000c0018ff */
[----:B------:R-:W-:Y:S01]  /*27c0*/  UIADD3 UR6, UR52, 0x100, URZ ;  /* 0x0000010034067890 */ /* 0x000fe2000fffe03f */
[--C-:B------:R-:W-:Y:S01]  /*27d0*/  IMAD.MOV.U32 R136, RZ, RZ, R151.reuse ;  /* 0x000000ffff887224 */ /* 0x100fe200078e0097 */
[----:B------:R-:W-:Y:S01]  /*27e0*/  UMOV UR4, UR56 ;  /* 0x0000003800047c82 */ /* 0x000fe20008000000 */
[----:B------:R-:W-:Y:S01]  /*27f0*/  UMOV UR5, UR57 ;  /* 0x0000003900057c82 */ /* 0x000fe20008000000 */
[----:B------:R-:W-:Y:S01]  /*2800*/  UMOV UR7, 0x40000040 ;  /* 0x4000004000077882 */ /* 0x000fe20000000000 */
[----:B------:R-:W-:Y:S01]  /*2810*/  UMOV UR55, 0x40000040 ;  /* 0x4000004000377882 */ /* 0x000fe20000000000 */
[----:B------:R-:W-:Y:S01]  /*2820*/  UIADD3 UR61, UR60, -0x2, URZ ;  /* 0xfffffffe3c3d7890 */ /* 0x000fe2000fffe03f */
        /* <DEDUP_REMOVED lines=21> */
[--C-:B------:R-:W-:Y:S01]  /*2980*/  IMAD.MOV.U32 R114, RZ, RZ, R151.reuse ;  /* 0x000000ffff727224 */ /* 0x100fe200078e0097 */
[----:B------:R-:W-:Y:S02]  /*2990*/  WARPGROUP.DEPBAR.LE gsb0, 0x0 ;  /* 0x00008000000079c5 */ /* 0x000fe40000010000 */
[----:B------:R-:W-:Y:S01]  /*29a0*/  WARPGROUP.ARRIVE ;  /* 0x00000000000079c5 */ /* 0x000fe20000000000 */
[--C-:B------:R-:W-:Y:S02]  /*29b0*/  IMAD.MOV.U32 R113, RZ, RZ, R151.reuse ;  /* 0x000000ffff717224 */ /* 0x100fe400078e0097 */
[----:B------:R-:W-:-:S02]  /*29c0*/  IMAD.MOV.U32 R112, RZ, RZ, R151 ;  /* 0x000000ffff707224 */ /* 0x000fc400078e0097 */
[--C-:B------:R-:W-:Y:S01]  /*29d0*/  IMAD.MOV.U32 R111, RZ, RZ, R151.reuse ;  /* 0x000000ffff6f7224 */ /* 0x100fe200078e0097 */
[----:B------:R-:W-:Y:S01]  /*29e0*/  HGMMA.64x16x16.F32.BF16 R40, gdesc[UR4], RZ, !UPT, gsb0 ;  /* 0x00200000042879f0 */ /* 0x000fe2000c0018ff */
[----:B------:R-:W-:Y:S01]  /*29f0*/  UIADD3 UR6, UR52, 0x180, URZ ;  /* 0x0000018034067890 */ /* 0x000fe2000fffe03f */
[--C-:B------:R-:W-:Y:S01]  /*2a00*/  IMAD.MOV.U32 R110, RZ, RZ, R151.reuse ;  /* 0x000000ffff6e7224 */ /* 0x100fe200078e0097 */
[----:B------:R-:W-:Y:S01]  /*2a10*/  UMOV UR4, UR56 ;  /* 0x0000003800047c82 */ /* 0x000fe20008000000 */
[----:B------:R-:W-:Y:S01]  /*2a20*/  UMOV UR5, UR57 ;  /* 0x0000003900057c82 */ /* 0x000fe20008000000 */
[----:B------:R-:W-:Y:S01]  /*2a30*/  UMOV UR7, 0x40000040 ;  /* 0x4000004000077882 */ /* 0x000fe20000000000 */
        /* <DEDUP_REMOVED lines=29> */
[----:B------:R-:W-:Y:S01]  /*2c10*/  UMOV UR4, UR56 ;  /* 0x0000003800047c82 */ /* 0x000fe20008000000 */
[----:B------:R-:W-:Y:S01]  /*2c20*/  UMOV UR5, UR57 ;  /* 0x0000003900057c82 */ /* 0x000fe20008000000 */
[----:B------:R-:W-:Y:S01]  /*2c30*/  UMOV UR6, UR8 ;  /* 0x0000000800067c82 */ /* 0x000fe20008000000 */
[----:B------:R-:W-:Y:S01]  /*2c40*/  UMOV UR7, 0x40000040 ;  /* 0x4000004000077882 */ /* 0x000fe20000000000 */
[----:B------:R-:W-:Y:S01]  /*2c50*/  UIADD3 UR8, UR52, 0x202, URZ ;  /* 0x0000020234087890 */ /* 0x000fe2000fffe03f */
[--C-:B------:R-:W-:Y:S01]  /*2c60*/  IMAD.MOV.U32 R83, RZ, RZ, R151.reuse ;  /* 0x000000ffff537224 */ /* 0x100fe200078e0097 */
[----:B------:R-:W-:Y:S01]  /*2c70*/  UMOV UR57, 0x40000040 ;  /* 0x4000004000397882 */ /* 0x000fe20000000000 */
[----:B------:R-:W-:-:S02]  /*2c80*/  IMAD.MOV.U32 R82, RZ, RZ, R151 ;  /* 0x000000ffff527224 */ /* 0x000fc400078e0097 */
[----:B------:R-:W-:Y:S02]  /*2c90*/  IMAD.U32 R7, RZ, RZ, UR57 ;  /* 0x00000039ff077e24 */ /* 0x000fe4000f8e00ff */
        /* <DEDUP_REMOVED lines=17> */
[----:B------:R-:W-:Y:S01]  /*2db0*/  IMAD.MOV.U32 R64, RZ, RZ, R151 ;  /* 0x000000ffff407224 */ /* 0x000fe200078e0097 */
[----:B------:R-:W-:Y:S02]  /*2dc0*/  WARPGROUP.DEPBAR.LE gsb0, 0x0 ;  /* 0x00008000000079c5 */ /* 0x000fe40000010000 */
        /* <DEDUP_REMOVED lines=34> */
[----:B------:R-:W-:Y:S01]  /*2ff0*/  UMOV UR13, 0x40000040 ;  /* 0x40000040000d7882 */ /* 0x000fe20000000000 */
[----:B------:R-:W-:Y:S01]  /*3000*/  UIADD3 UR8, UR52, 0x204, URZ ;  /* 0x0000020434087890 */ /* 0x000fe2000fffe03f */
[----:B------:R-:W-:Y:S01]  /*3010*/  IMAD.U32 R8, RZ, RZ, UR12 ;  /* 0x0000000cff087e24 */ /* 0x000fe2000f8e00ff */
[----:B------:R-:W-:Y:S01]  /*3020*/  UIADD3 UR9, UR53, 0x6, URZ ;  /* 0x0000000635097890 */ /* 0x000fe2000fffe03f */
[----:B------:R-:W-:Y:S01]  /*3030*/  IMAD.U32 R9, RZ, RZ, UR13 ;  /* 0x0000000dff097e24 */ /* 0x000fe2000f8e00ff */
[----:B------:R-:W-:-:S02]  /*3040*/  WARPGROUP.DEPBAR.LE gsb0, 0x0 ;  /* 0x00008000000079c5 */ /* 0x000fc40000010000 */
        /* <DEDUP_REMOVED lines=33> */
[----:B------:R-:W-:Y:S01]  /*3260*/  UIADD3 UR12, UR52, 0x280, URZ ;  /* 0x00000280340c7890 */ /* 0x000fe2000fffe03f */
[----:B------:R-:W-:Y:S01]  /*3270*/  UMOV UR13, 0x40000040 ;  /* 0x40000040000d7882 */ /* 0x000fe20000000000 */
        /* <DEDUP_REMOVED lines=30> */
[----:B------:R-:W-:Y:S01]  /*3460*/  UMOV UR10, UR12 ;  /* 0x0000000c000a7c82 */ /* 0x000fe20008000000 */
[----:B------:R-:W-:Y:S01]  /*3470*/  UIADD3 UR12, UR53, 0x402, URZ ;  /* 0x00000402350c7890 */ /* 0x000fe2000fffe03f */
[----:B------:R-:W-:Y:S02]  /*3480*/  WARPGROUP.DEPBAR.LE gsb0, 0x0 ;  /* 0x00008000000079c5 */ /* 0x000fe40000010000 */
[----:B------:R-:W-:-:S06]  /*3490*/  WARPGROUP.ARRIVE ;  /* 0x00000000000079c5 */ /* 0x000fcc0000000000 */
[----:B------:R-:W-:Y:S01]  /*34a0*/  HGMMA.64x16x16.F32.BF16 R24, gdesc[UR4], R24, gsb0 ;  /* 0x00200000041879f0 */ /* 0x000fe20008001818 */
[----:B------:R-:W-:Y:S02]  /*34b0*/  UIADD3 UR6, UR52, 0x480, URZ ;  /* 0x0000048034067890 */ /* 0x000fe4000fffe03f */
[----:B------:R-:W-:-:S07]  /*34c0*/  UIADD3 UR7, UR53, 0xc06, URZ ;  /* 0x00000c0635077890 */ /* 0x000fce000fffe03f */
[----:B------:R-:W-:Y:S01]  /*34d0*/  UMOV UR56, UR7 ;  /* 0x0000000700387c82 */ /* 0x000fe20008000000 */
[----:B------:R-:W-:Y:S01]  /*34e0*/  R2UR UR7, R18 ;  /* 0x00000000120772ca */ /* 0x000fe200000e0000 */
[----:B------:R-:W-:-:S12]  /*34f0*/  IMAD.U32 R6, RZ, RZ, UR56 ;  /* 0x00000038ff067e24 */ /* 0x000fd8000f8e00ff */
[----:B------:R-:W-:Y:S01]  /*3500*/  UISETP.GE.AND UP0, UPT, UR61, UR7, UPT ;  /* 0x000000073d00728c */ /* 0x000fe2000bf06270 */
        /* <DEDUP_REMOVED lines=25> */
[----:B------:R-:W-:Y:S02]  /*36a0*/  UMOV UR11, UR57 ;  /* 0x00000039000b7c82 */ /* 0x000fe40008000000 */
[----:B------:R-:W-:-:S04]  /*36b0*/  UMOV UR53, UR11 ;  /* 0x0000000b00357c82 */ /* 0x000fc80008000000 */
[----:B------:R-:W-:Y:S01]  /*36c0*/  UMOV UR58, UR10 ;  /* 0x0000000a003a7c82 */ /* 0x000fe20008000000 */
[----:B------:R-:W-:Y:S01]  /*36d0*/  UMOV UR10, UR56 ;  /* 0x00000038000a7c82 */ /* 0x000fe20008000000 */
        /* <DEDUP_REMOVED lines=249> */
[----:B------:R-:W-:Y:S01]  /*4670*/  WARPGROUP.ARRIVE ;  /* 0x00000000000079c5 */ /* 0x000fe20000000000 */
[----:B------:R-:W-:Y:S02]  /*4680*/  FSEL R56, R56, -INF , P6 ;  /* 0xff80000038387808 */ /* 0x000fe40003000000 */
[----:B------:R-:W-:-:S02]  /*4690*/  FSEL R57, R57, -INF , P5 ;  /* 0xff80000039397808 */ /* 0x000fc40002800000 */
[----:B------:R-:W-:Y:S01]  /*46a0*/  FSEL R60, R60, -INF , P4 ;  /* 0xff8000003c3c7808 */ /* 0x000fe20002000000 */
[----:B------:R-:W-:Y:S01]  /*46b0*/  HGMMA.64x16x16.F32.BF16 R48, gdesc[UR56], R48, gsb0 ;  /* 0x00200000383079f0 */ /* 0x000fe20008001830 */
[----:B------:R-:W-:Y:S01]  /*46c0*/  UMOV UR56, UR10 ;  /* 0x0000000a00387c82 */ /* 0x000fe20008000000 */
[----:B------:R-:W-:Y:S01]  /*46d0*/  UMOV UR57, UR11 ;  /* 0x0000000b00397c82 */ /* 0x000fe20008000000 */
[----:B------:R-:W-:Y:S01]  /*46e0*/  UMOV UR58, UR6 ;  /* 0x00000006003a7c82 */ /* 0x000fe20008000000 */
[----:B------:R-:W-:Y:S01]  /*46f0*/  UMOV UR59, 0x40000040 ;  /* 0x40000040003b7882 */ /* 0x000fe20000000000 */
[----:B------:R-:W-:Y:S01]  /*4700*/  UIADD3 UR6, UR52, 0x906, URZ ;  /* 0x0000090634067890 */ /* 0x000fe2000fffe03f */
[----:B------:R-:W-:Y:S02]  /*4710*/  FMNMX.FTZ R3, R56, R57, !PT ;  /* 0x0000003938037209 */ /* 0x000fe40007810000 */
[----:B------:R-:W-:Y:S01]  /*4720*/  UMOV UR52, UR10 ;  /* 0x0000000a00347c82 */ /* 0x000fe20008000000 */
[----:B------:R-:W-:-:S02]  /*4730*/  FSEL R61, R61, -INF , P3 ;  /* 0xff8000003d3d7808 */ /* 0x000fc40001800000 */
[----:B------:R-:W-:Y:S02]  /*4740*/  FSEL R58, R58, -INF , P6 ;  /* 0xff8000003a3a7808 */ /* 0x000fe40003000000 */
[C---:B------:R-:W-:Y:S02]  /*4750*/  ISETP.GT.AND P6, PT, R2.reuse, 0x11, PT ;  /* 0x000000110200780c */ /* 0x040fe40003fc4270 */
[----:B------:R-:W-:Y:S02]  /*4760*/  FSEL R59, R59, -INF , P5 ;  /* 0xff8000003b3b7808 */ /* 0x000fe40002800000 */
[----:B------:R-:W-:Y:S02]  /*4770*/  ISETP.GT.AND P5, PT, R2, 0x18, PT ;  /* 0x000000180200780c */ /* 0x000fe40003fa4270 */
[----:B------:R-:W-:Y:S02]  /*4780*/  FSEL R62, R62, -INF , P4 ;  /* 0xff8000003e3e7808 */ /* 0x000fe40002000000 */
[----:B------:R-:W-:-:S02]  /*4790*/  ISETP.GT.AND P4, PT, R2, 0x19, PT ;  /* 0x000000190200780c */ /* 0x000fc40003f84270 */
[----:B------:R-:W-:Y:S02]  /*47a0*/  FSEL R63, R63, -INF , P3 ;  /* 0xff8000003f3f7808 */ /* 0x000fe40001800000 */
[----:B------:R-:W-:Y:S01]  /*47b0*/  ISETP.GT.AND P3, PT, R2, 0x20, PT ;  /* 0x000000200200780c */ /* 0x000fe20003f64270 */
[----:B------:R-:W-:Y:S02]  /*47c0*/  WARPGROUP.DEPBAR.LE gsb0, 0x0 ;  /* 0x00008000000079c5 */ /* 0x000fe40000010000 */
[----:B------:R-:W-:Y:S01]  /*47d0*/  WARPGROUP.ARRIVE ;  /* 0x00000000000079c5 */ /* 0x000fe20000000000 */
[----:B------:R-:W-:Y:S02]  /*47e0*/  FSEL R48, R48, -INF , P2 ;  /* 0xff80000030307808 */ /* 0x000fe40001000000 */
[----:B------:R-:W-:Y:S02]  /*47f0*/  FSEL R49, R49, -INF , P6 ;  /* 0xff80000031317808 */ /* 0x000fe40003000000 */
[----:B------:R-:W-:Y:S01]  /*4800*/  FSEL R52, R52, -INF , P5 ;  /* 0xff80000034347808 */ /* 0x000fe20002800000 */
[----:B------:R-:W-:Y:S01]  /*4810*/  HGMMA.64x16x16.F32.BF16 R40, gdesc[UR56], R40, gsb0 ;  /* 0x00200000382879f0 */ /* 0x000fe20008001828 */
[----:B------:R-:W-:Y:S01]  /*4820*/  UMOV UR56, UR10 ;  /* 0x0000000a00387c82 */ /* 0x000fe20008000000 */
[----:B------:R-:W-:Y:S01]  /*4830*/  UMOV UR57, UR11 ;  /* 0x0000000b00397c82 */ /* 0x000fe20008000000 */
[----:B------:R-:W-:Y:S01]  /*4840*/  UMOV UR58, UR6 ;  /* 0x00000006003a7c82 */ /* 0x000fe20008000000 */
[----:B------:R-:W-:Y:S01]  /*4850*/  UMOV UR59, 0x40000040 ;  /* 0x40000040003b7882 */ /* 0x000fe20000000000 */
[----:B------:R-:W-:Y:S01]  /*4860*/  FSEL R53, R53, -INF , P4 ;  /* 0xff80000035357808 */ /* 0x000fe20002000000 */
[----:B------:R-:W-:Y:S01]  /*4870*/  ULDC UR6, c[0x0][0x988] ;  /* 0x0002620000067ab9 */ /* 0x000fe20000000800 */
[----:B------:R-:W-:-:S02]  /*4880*/  FSEL R50, R50, -INF , P2 ;  /* 0xff80000032327808 */ /* 0x000fc40001000000 */
[C---:B------:R-:W-:Y:S02]  /*4890*/  ISETP.GT.AND P2, PT, R2.reuse, 0x21, PT ;  /* 0x000000210200780c */ /* 0x040fe40003f44270 */
[----:B------:R-:W-:Y:S02]  /*48a0*/  FSEL R51, R51, -INF , P6 ;  /* 0xff80000033337808 */ /* 0x000fe40003000000 */
[----:B------:R-:W-:Y:S02]  /*48b0*/  ISETP.GT.AND P6, PT, R2, 0x28, PT ;  /* 0x000000280200780c */ /* 0x000fe40003fc4270 */
[----:B------:R-:W-:Y:S02]  /*48c0*/  FSEL R54, R54, -INF , P5 ;  /* 0xff80000036367808 */ /* 0x000fe40002800000 */
[----:B------:R-:W-:Y:S02]  /*48d0*/  ISETP.GT.AND P5, PT, R2, 0x29, PT ;  /* 0x000000290200780c */ /* 0x000fe40003fa4270 */
[----:B------:R-:W-:-:S02]  /*48e0*/  FSEL R55, R55, -INF , P4 ;  /* 0xff80000037377808 */ /* 0x000fc40002000000 */
[----:B------:R-:W-:Y:S01]  /*48f0*/  ISETP.GT.AND P4, PT, R2, 0x30, PT ;  /* 0x000000300200780c */ /* 0x000fe20003f84270 */
[----:B------:R-:W-:Y:S02]  /*4900*/  WARPGROUP.DEPBAR.LE gsb0, 0x0 ;  /* 0x00008000000079c5 */ /* 0x000fe40000010000 */
[----:B------:R-:W-:Y:S01]  /*4910*/  WARPGROUP.ARRIVE ;  /* 0x00000000000079c5 */ /* 0x000fe20000000000 */
[----:B------:R-:W-:Y:S02]  /*4920*/  FSEL R40, R40, -INF , P3 ;  /* 0xff80000028287808 */ /* 0x000fe40001800000 */
[----:B------:R-:W-:Y:S02]  /*4930*/  FSEL R41, R41, -INF , P2 ;  /* 0xff80000029297808 */ /* 0x000fe40001000000 */
[----:B------:R-:W-:Y:S01]  /*4940*/  FSEL R44, R44, -INF , P6 ;  /* 0xff8000002c2c7808 */ /* 0x000fe20003000000 */
[----:B------:R-:W-:Y:S01]  /*4950*/  HGMMA.64x16x16.F32.BF16 R32, gdesc[UR56], R32, gsb0 ;  /* 0x00200000382079f0 */ /* 0x000fe20008001820 */
[----:B------:R-:W-:-:S02]  /*4960*/  R2UR UR57, R4 ;  /* 0x00000000043972ca */ /* 0x000fc400000e0000 */
[----:B------:R-:W-:Y:S02]  /*4970*/  FMNMX.FTZ R4, R60, R3, !PT ;  /* 0x000000033c047209 */ /* 0x000fe40007810000 */
[----:B------:R-:W-:Y:S02]  /*4980*/  FSEL R45, R45, -INF , P5 ;  /* 0xff8000002d2d7808 */ /* 0x000fe40002800000 */
[----:B------:R-:W-:Y:S02]  /*4990*/  FMNMX.FTZ R3, R61, R4, !PT ;  /* 0x000000043d037209 */ /* 0x000fe40007810000 */
[----:B------:R-:W-:Y:S02]  /*49a0*/  FSEL R42, R42, -INF , P3 ;  /* 0xff8000002a2a7808 */ /* 0x000fe40001800000 */
[----:B------:R-:W-:Y:S02]  /*49b0*/  FMNMX.FTZ R4, R48, R3, !PT ;  /* 0x0000000330047209 */ /* 0x000fe40007810000 */
[----:B------:R-:W-:-:S02]  /*49c0*/  ISETP.GT.AND P3, PT, R2, 0x31, PT ;  /* 0x000000310200780c */ /* 0x000fc40003f64270 */
[----:B------:R-:W-:Y:S02]  /*49d0*/  FMNMX.FTZ R3, R49, R4, !PT ;  /* 0x0000000431037209 */ /* 0x000fe40007810000 */
[----:B------:R-:W-:Y:S02]  /*49e0*/  FSEL R43, R43, -INF , P2 ;  /* 0xff8000002b2b7808 */ /* 0x000fe40001000000 */
[----:B------:R-:W-:Y:S02]  /*49f0*/  FMNMX.FTZ R4, R52, R3, !PT ;  /* 0x0000000334047209 */ /* 0x000fe40007810000 */
[----:B------:R-:W-:Y:S02]  /*4a00*/  ISETP.GT.AND P2, PT, R2, 0x38, PT ;  /* 0x000000380200780c */ /* 0x000fe40003f44270 */
[----:B------:R-:W-:Y:S02]  /*4a10*/  FMNMX.FTZ R3, R53, R4, !PT ;  /* 0x0000000435037209 */ /* 0x000fe40007810000 */
[----:B------:R-:W-:-:S02]  /*4a20*/  FSEL R46, R46, -INF , P6 ;  /* 0xff8000002e2e7808 */ /* 0x000fc40003000000 */
[----:B------:R-:W-:Y:S02]  /*4a30*/  FMNMX.FTZ R4, R40, R3, !PT ;  /* 0x0000000328047209 */ /* 0x000fe40007810000 */
[----:B------:R-:W-:Y:S02]  /*4a40*/  ISETP.GT.AND P6, PT, R2, 0x39, PT ;  /* 0x000000390200780c */ /* 0x000fe40003fc4270 */
[----:B------:R-:W-:Y:S02]  /*4a50*/  FMNMX.FTZ R3, R41, R4, !PT ;  /* 0x0000000429037209 */ /* 0x000fe40007810000 */
[----:B------:R-:W-:Y:S02]  /*4a60*/  FSEL R47, R47, -INF , P5 ;  /* 0xff8000002f2f7808 */ /* 0x000fe40002800000 */
[----:B------:R-:W-:Y:S02]  /*4a70*/  FMNMX.FTZ R4, R44, R3, !PT ;  /* 0x000000032c047209 */ /* 0x000fe40007810000 */
[----:B------:R-:W-:-:S02]  /*4a80*/  ISETP.GT.AND P5, PT, R2, 0x40, PT ;  /* 0x000000400200780c */ /* 0x000fc40003fa4270 */
[----:B------:R-:W-:Y:S02]  /*4a90*/  FMNMX.FTZ R3, R45, R4, !PT ;  /* 0x000000042d037209 */ /* 0x000fe40007810000 */
[----:B------:R-:W-:Y:S01]  /*4aa0*/  R2UR UR56, R12 ;  /* 0x000000000c3872ca */ /* 0x000fe200000e0000 */
[----:B------:R-:W-:Y:S02]  /*4ab0*/  WARPGROUP.DEPBAR.LE gsb0, 0x0 ;  /* 0x00008000000079c5 */ /* 0x000fe40000010000 */
[----:B------:R-:W-:Y:S01]  /*4ac0*/  WARPGROUP.ARRIVE ;  /* 0x00000000000079c5 */ /* 0x000fe20000000000 */
[----:B------:R-:W-:Y:S02]  /*4ad0*/  FSEL R32, R32, -INF , P4 ;  /* 0xff80000020207808 */ /* 0x000fe40002000000 */
[----:B------:R-:W-:Y:S02]  /*4ae0*/  FSEL R33, R33, -INF , P3 ;  /* 0xff80000021217808 */ /* 0x000fe40001800000 */
[----:B------:R-:W-:Y:S01]  /*4af0*/  FMNMX.FTZ R4, R32, R3, !PT ;  /* 0x0000000320047209 */ /* 0x000fe20007810000 */
[----:B------:R-:W-:Y:S01]  /*4b00*/  HGMMA.64x16x16.F32.BF16 R24, gdesc[UR52], R24, gsb0 ;  /* 0x00200000341879f0 */ /* 0x000fe20008001818 */
        /* <DEDUP_REMOVED lines=9> */
[----:B------:R-:W-:Y:S02]  /*4ba0*/  FSEL R38, R38, -INF , P2 ;  /* 0xff80000026267808 */ /* 0x000fe40001000000 */
[----:B------:R-:W-:Y:S02]  /*4bb0*/  ISETP.GT.AND P2, PT, R2, 0x49, PT ;  /* 0x000000490200780c */ /* 0x000fe40003f44270 */
[----:B------:R-:W-:Y:S01]  /*4bc0*/  FSEL R39, R39, -INF , P6 ;  /* 0xff80000027277808 */ /* 0x000fe20003000000 */
[----:B------:R-:W-:Y:S02]  /*4bd0*/  WARPGROUP.DEPBAR.LE gsb0, 0x0 ;  /* 0x00008000000079c5 */ /* 0x000fe40000010000 */
[----:B------:R-:W-:Y:S01]  /*4be0*/  FSEL R24, R24, -INF , P5 ;  /* 0xff80000018187808 */ /* 0x000fe20002800000 */
[----:B------:R0:W-:Y:S01]  /*4bf0*/  @!P1 SYNCS.ARRIVE.TRANS64.RED.A1T0 RZ, [R0+URZ], RZ ;  /* 0x000000ff00ff99a7 */ /* 0x0001e2000810043f */
[----:B------:R-:W-:-:S02]  /*4c00*/  FSEL R25, R25, -INF , P4 ;  /* 0xff80000019197808 */ /* 0x000fc40002000000 */
[----:B------:R-:W-:Y:S02]  /*4c10*/  FMNMX.FTZ R4, R24, R3, !PT ;  /* 0x0000000318047209 */ /* 0x000fe40007810000 */
[----:B------:R-:W-:Y:S02]  /*4c20*/  FSEL R28, R28, -INF , P3 ;  /* 0xff8000001c1c7808 */ /* 0x000fe40001800000 */
[----:B------:R-:W-:Y:S02]  /*4c30*/  FMNMX.FTZ R3, R25, R4, !PT ;  /* 0x0000000419037209 */ /* 0x000fe40007810000 */
[----:B------:R-:W-:Y:S02]  /*4c40*/  FSEL R29, R29, -INF , P2 ;  /* 0xff8000001d1d7808 */ /* 0x000fe40001000000 */
[----:B------:R-:W-:Y:S02]  /*4c50*/  FMNMX.FTZ R2, R28, R3, !PT ;  /* 0x000000031c027209 */ /* 0x000fe40007810000 */
[----:B------:R-:W-:-:S02]  /*4c60*/  FSEL R26, R26, -INF , P5 ;  /* 0xff8000001a1a7808 */ /* 0x000fc40002800000 */
[----:B------:R-:W-:Y:S02]  /*4c70*/  FMNMX.FTZ R12, R29, R2, !PT ;  /* 0x000000021d0c7209 */ /* 0x000fe40007810000 */
[----:B------:R-:W-:Y:S02]  /*4c80*/  FSEL R27, R27, -INF , P4 ;  /* 0xff8000001b1b7808 */ /* 0x000fe40002000000 */
[----:B------:R-:W-:Y:S01]  /*4c90*/  FSEL R30, R30, -INF , P3 ;  /* 0xff8000001e1e7808 */ /* 0x000fe20001800000 */
[----:B------:R-:W1:Y:S01]  /*4ca0*/  SHFL.BFLY PT, R3, R12, 0x2, 0x1f ;  /* 0x0c401f000c037f89 */ /* 0x000e6200000e0000 */
[----:B------:R-:W-:Y:S02]  /*4cb0*/  FSEL R31, R31, -INF , P2 ;  /* 0xff8000001f1f7808 */ /* 0x000fe40001000000 */
[----:B-1----:R-:W-:Y:S02]  /*4cc0*/  FMNMX.FTZ R13, R12, R3, !PT ;  /* 0x000000030c0d7209 */ /* 0x002fe40007810000 */
[----:B------:R-:W-:-:S03]  /*4cd0*/  FMNMX.FTZ R3, R58, R59, !PT ;  /* 0x0000003b3a037209 */ /* 0x000fc60007810000 */
[----:B------:R-:W1:Y:S02]  /*4ce0*/  SHFL.BFLY PT, R4, R13, 0x1, 0x1f ;  /* 0x0c201f000d047f89 */ /* 0x000e6400000e0000 */
[----:B-1----:R-:W-:-:S04]  /*4cf0*/  FMNMX.FTZ R4, R13, R4, !PT ;  /* 0x000000040d047209 */ /* 0x002fc80007810000 */
[C---:B------:R-:W-:Y:S01]  /*4d00*/  FSETP.NEU.FTZ.AND P0, PT, R4.reuse, -INF , PT ;  /* 0xff8000000400780b */ /* 0x040fe20003f1d000 */
[----:B------:R-:W-:-:S05]  /*4d10*/  FMUL.FTZ R2, R4, UR6 ;  /* 0x0000000604027c20 */ /* 0x000fca0008410000 */
[----:B------:R-:W-:Y:S02]  /*4d20*/  FSEL R15, R2, RZ, P0 ;  /* 0x000000ff020f7208 */ /* 0x000fe40000000000 */
[----:B------:R-:W-:Y:S02]  /*4d30*/  FMNMX.FTZ R2, R62, R3, !PT ;  /* 0x000000033e027209 */ /* 0x000fe40007810000 */
[----:B------:R-:W-:Y:S01]  /*4d40*/  ISETP.NE.AND P0, PT, R20, RZ, PT ;  /* 0x000000ff1400720c */ /* 0x000fe20003f05270 */
[--C-:B------:R-:W-:Y:S01]  /*4d50*/  FFMA.FTZ R208, R56, UR6, -R15.reuse ;  /* 0x0000000638d07c23 */ /* 0x100fe2000801080f */
[----:B------:R-:W-:Y:S01]  /*4d60*/  FMNMX.FTZ R3, R63, R2, !PT ;  /* 0x000000023f037209 */ /* 0x000fe20007810000 */
[--C-:B------:R-:W-:Y:S01]  /*4d70*/  FFMA.FTZ R13, R57, UR6, -R15.reuse ;  /* 0x00000006390d7c23 */ /* 0x100fe2000801080f */
[--C-:B------:R-:W-:Y:S01]  /*4d80*/  FFMA.FTZ R210, R60, UR6, -R15.reuse ;  /* 0x000000063cd27c23 */ /* 0x100fe2000801080f */
[--C-:B------:R-:W-:Y:S01]  /*4d90*/  FFMA.FTZ R61, R61, UR6, -R15.reuse ;  /* 0x000000063d3d7c23 */ /* 0x100fe2000801080f */
[----:B------:R-:W-:Y:S01]  /*4da0*/  FMNMX.FTZ R2, R50, R3, !PT ;  /* 0x0000000332027209 */ /* 0x000fe20007810000 */
[----:B------:R-:W-:Y:S01]  /*4db0*/  MUFU.EX2 R208, R208 ;  /* 0x000000d000d07308 */ /* 0x000fe20000000800 */
[--C-:B------:R-:W-:Y:S01]  /*4dc0*/  FFMA.FTZ R48, R48, UR6, -R15.reuse ;  /* 0x0000000630307c23 */ /* 0x100fe2000801080f */
[--C-:B------:R-:W-:Y:S01]  /*4dd0*/  FFMA.FTZ R49, R49, UR6, -R15.reuse ;  /* 0x0000000631317c23 */ /* 0x100fe2000801080f */
[----:B------:R-:W-:Y:S01]  /*4de0*/  FMNMX.FTZ R3, R51, R2, !PT ;  /* 0x0000000233037209 */ /* 0x000fe20007810000 */
[--C-:B------:R-:W-:Y:S01]  /*4df0*/  FFMA.FTZ R52, R52, UR6, -R15.reuse ;  /* 0x0000000634347c23 */ /* 0x100fe2000801080f */
[--C-:B------:R-:W-:Y:S01]  /*4e00*/  FFMA.FTZ R53, R53, UR6, -R15.reuse ;  /* 0x0000000635357c23 */ /* 0x100fe2000801080f */
[--C-:B------:R-:W-:Y:S01]  /*4e10*/  FFMA.FTZ R40, R40, UR6, -R15.reuse ;  /* 0x0000000628287c23 */ /* 0x100fe2000801080f */
[----:B------:R-:W-:Y:S01]  /*4e20*/  FMNMX.FTZ R2, R54, R3, !PT ;  /* 0x0000000336027209 */ /* 0x000fe20007810000 */
[----:B------:R-:W1:Y:S01]  /*4e30*/  MUFU.EX2 R13, R13 ;  /* 0x0000000d000d7308 */ /* 0x000e620000000800 */
[--C-:B------:R-:W-:Y:S01]  /*4e40*/  FFMA.FTZ R41, R41, UR6, -R15.reuse ;  /* 0x0000000629297c23 */ /* 0x100fe2000801080f */
        /* <DEDUP_REMOVED lines=12> */
[----:B------:R-:W-:Y:S01]  /*4f10*/  FFMA.FTZ R28, R28, UR6, -R15 ;  /* 0x000000061c1c7c23 */ /* 0x000fe2000801080f */
[----:B------:R-:W-:Y:S01]  /*4f20*/  FMNMX.FTZ R2, R46, R3, !PT ;  /* 0x000000032e027209 */ /* 0x000fe20007810000 */
[----:B------:R-:W-:Y:S01]  /*4f30*/  MUFU.EX2 R61, R61 ;  /* 0x0000003d003d7308 */ /* 0x000fe20000000800 */
[----:B-1----:R-:W-:Y:S01]  /*4f40*/  FADD.FTZ R21, R208, R13 ;  /* 0x0000000dd0157221 */ /* 0x002fe20000010000 */
[----:B------:R-:W-:Y:S01]  /*4f50*/  FFMA.FTZ R15, R29, UR6, -R15 ;  /* 0x000000061d0f7c23 */ /* 0x000fe2000801080f */
[----:B------:R-:W-:Y:S01]  /*4f60*/  FMNMX.FTZ R3, R47, R2, !PT ;  /* 0x000000022f037209 */ /* 0x000fe20007810000 */
[--C-:B------:R-:W-:Y:S01]  /*4f70*/  IMAD.MOV.U32 R60, RZ, RZ, R151.reuse ;  /* 0x000000ffff3c7224 */ /* 0x100fe200078e0097 */
[----:B------:R-:W-:Y:S01]  /*4f80*/  F2FP.BF16.F32.PACK_AB R208, R13, R208 ;  /* 0x000000d00dd0723e */ /* 0x000fe200000010ff */
[--C-:B------:R-:W-:Y:S01]  /*4f90*/  IMAD.MOV.U32 R57, RZ, RZ, R151.reuse ;  /* 0x000000ffff397224 */ /* 0x100fe200078e0097 */
[----:B------:R-:W-:Y:S01]  /*4fa0*/  FMNMX.FTZ R2, R34, R3, !PT ;  /* 0x0000000322027209 */ /* 0x000fe20007810000 */
[----:B------:R-:W-:Y:S01]  /*4fb0*/  MUFU.EX2 R48, R48 ;  /* 0x0000003000307308 */ /* 0x000fe20000000800 */
[----:B------:R-:W-:-:S02]  /*4fc0*/  IMAD.MOV.U32 R56, RZ, RZ, R151 ;  /* 0x000000ffff387224 */ /* 0x000fc400078e0097 */
[----:B------:R-:W-:-:S04]  /*4fd0*/  FMNMX.FTZ R3, R35, R2, !PT ;  /* 0x0000000223037209 */ /* 0x000fc80007810000 */
[----:B------:R-:W-:Y:S01]  /*4fe0*/  FMNMX.FTZ R2, R38, R3, !PT ;  /* 0x0000000326027209 */ /* 0x000fe20007810000 */
[----:B------:R-:W1:Y:S03]  /*4ff0*/  MUFU.EX2 R49, R49 ;  /* 0x0000003100317308 */ /* 0x000e660000000800 */
[----:B------:R-:W-:-:S04]  /*5000*/  FMNMX.FTZ R3, R39, R2, !PT ;  /* 0x0000000227037209 */ /* 0x000fc80007810000 */
[----:B------:R-:W-:Y:S01]  /*5010*/  FMNMX.FTZ R2, R26, R3, !PT ;  /* 0x000000031a027209 */ /* 0x000fe20007810000 */
[----:B------:R-:W-:Y:S03]  /*5020*/  MUFU.EX2 R52, R52 ;  /* 0x0000003400347308 */ /* 0x000fe60000000800 */
[----:B------:R-:W-:-:S04]  /*5030*/  FMNMX.FTZ R3, R27, R2, !PT ;  /* 0x000000021b037209 */ /* 0x000fc80007810000 */
[----:B------:R-:W-:Y:S01]  /*5040*/  FMNMX.FTZ R2, R30, R3, !PT ;  /* 0x000000031e027209 */ /* 0x000fe20007810000 */
[----:B------:R-:W2:Y:S01]  /*5050*/  MUFU.EX2 R53, R53 ;  /* 0x0000003500357308 */ /* 0x000ea20000000800 */
[----:B-1----:R-:W-:Y:S02]  /*5060*/  F2FP.BF16.F32.PACK_AB R204, R49, R48 ;  /* 0x0000003031cc723e */ /* 0x002fe400000010ff */
[----:B------:R-:W-:-:S05]  /*5070*/  FMNMX.FTZ R2, R31, R2, !PT ;  /* 0x000000021f027209 */ /* 0x000fca0007810000 */
[----:B------:R-:W1:Y:S01]  /*5080*/  SHFL.BFLY PT, R3, R2, 0x2, 0x1f ;  /* 0x0c401f0002037f89 */ /* 0x000e6200000e0000 */
[----:B------:R-:W-:Y:S08]  /*5090*/  MUFU.EX2 R40, R40 ;  /* 0x0000002800287308 */ /* 0x000ff00000000800 */
[----:B------:R-:W3:Y:S01]  /*50a0*/  MUFU.EX2 R41, R41 ;  /* 0x0000002900297308 */ /* 0x000ee20000000800 */
[----:B--2---:R-:W-:-:S07]  /*50b0*/  F2FP.BF16.F32.PACK_AB R206, R53, R52 ;  /* 0x0000003435ce723e */ /* 0x004fce00000010ff */
[----:B------:R-:W-:Y:S01]  /*50c0*/  MUFU.EX2 R44, R44 ;  /* 0x0000002c002c7308 */ /* 0x000fe20000000800 */
[----:B-1----:R-:W-:-:S07]  /*50d0*/  FMNMX.FTZ R12, R2, R3, !PT ;  /* 0x00000003020c7209 */ /* 0x002fce0007810000 */
[----:B------:R-:W1:Y:S01]  /*50e0*/  MUFU.EX2 R45, R45 ;  /* 0x0000002d002d7308 */ /* 0x000e620000000800 */
[----:B---3--:R-:W-:Y:S01]  /*50f0*/  F2FP.BF16.F32.PACK_AB R200, R41, R40 ;  /* 0x0000002829c8723e */ /* 0x008fe200000010ff */
[----:B------:R-:W2:Y:S06]  /*5100*/  SHFL.BFLY PT, R3, R12, 0x1, 0x1f ;  /* 0x0c201f000c037f89 */ /* 0x000eac00000e0000 */
[----:B------:R-:W-:Y:S08]  /*5110*/  MUFU.EX2 R32, R32 ;  /* 0x0000002000207308 */ /* 0x000ff00000000800 */
[----:B------:R-:W3:Y:S01]  /*5120*/  MUFU.EX2 R33, R33 ;  /* 0x0000002100217308 */ /* 0x000ee20000000800 */
[----:B-1----:R-:W-:-:S07]  /*5130*/  F2FP.BF16.F32.PACK_AB R202, R45, R44 ;  /* 0x0000002c2dca723e */ /* 0x002fce00000010ff */
[----:B------:R-:W-:Y:S01]  /*5140*/  MUFU.EX2 R36, R36 ;  /* 0x0000002400247308 */ /* 0x000fe20000000800 */
[----:B--2---:R-:W-:Y:S01]  /*5150*/  FMNMX.FTZ R3, R12, R3, !PT ;  /* 0x000000030c037209 */ /* 0x004fe20007810000 */
[----:B------:R-:W-:Y:S01]  /*5160*/  FADD.FTZ R12, R210, R21 ;  /* 0x00000015d20c7221 */ /* 0x000fe20000010000 */
[----:B------:R-:W-:Y:S02]  /*5170*/  F2FP.BF16.F32.PACK_AB R210, R61, R210 ;  /* 0x000000d23dd2723e */ /* 0x000fe400000010ff */
[C---:B------:R-:W-:Y:S01]  /*5180*/  FSETP.NEU.FTZ.AND P2, PT, R3.reuse, -INF , PT ;  /* 0xff8000000300780b */ /* 0x040fe20003f5d000 */
[----:B------:R-:W-:Y:S01]  /*5190*/  FMUL.FTZ R2, R3, UR6 ;  /* 0x0000000603027c20 */ /* 0x000fe20008410000 */
[----:B------:R-:W-:Y:S01]  /*51a0*/  FADD.FTZ R21, R61, R12 ;  /* 0x0000000c3d157221 */ /* 0x000fe20000010000 */
[----:B------:R-:W1:Y:S01]  /*51b0*/  MUFU.EX2 R37, R37 ;  /* 0x0000002500257308 */ /* 0x000e620000000800 */
[----:B---3--:R-:W-:Y:S01]  /*51c0*/  F2FP.BF16.F32.PACK_AB R196, R33, R32 ;  /* 0x0000002021c4723e */ /* 0x008fe200000010ff */
[----:B------:R-:W-:Y:S01]  /*51d0*/  IMAD.MOV.U32 R61, RZ, RZ, R151 ;  /* 0x000000ffff3d7224 */ /* 0x000fe200078e0097 */
[----:B------:R-:W-:Y:S01]  /*51e0*/  FSEL R2, R2, RZ, P2 ;  /* 0x000000ff02027208 */ /* 0x000fe20001000000 */
[----:B------:R-:W-:Y:S01]  /*51f0*/  FADD.FTZ R12, R48, R21 ;  /* 0x00000015300c7221 */ /* 0x000fe20000010000 */
[----:B------:R-:W-:Y:S01]  /*5200*/  PLOP3.LUT P2, PT, PT, PT, UP0, 0x80, 0x0 ;  /* 0x000000000000781c */ /* 0x000fe20003f4f008 */
[----:B------:R-:W-:-:S02]  /*5210*/  IMAD.MOV.U32 R48, RZ, RZ, R151 ;  /* 0x000000ffff307224 */ /* 0x000fc400078e0097 */
[--C-:B------:R-:W-:Y:S01]  /*5220*/  FFMA.FTZ R58, R58, UR6, -R2.reuse ;  /* 0x000000063a3a7c23 */ /* 0x100fe20008010802 */
[--C-:B------:R-:W-:Y:S01]  /*5230*/  FFMA.FTZ R59, R59, UR6, -R2.reuse ;  /* 0x000000063b3b7c23 */ /* 0x100fe20008010802 */
[--C-:B------:R-:W-:Y:S01]  /*5240*/  FFMA.FTZ R62, R62, UR6, -R2.reuse ;  /* 0x000000063e3e7c23 */ /* 0x100fe20008010802 */
[--C-:B------:R-:W-:Y:S01]  /*5250*/  FFMA.FTZ R63, R63, UR6, -R2.reuse ;  /* 0x000000063f3f7c23 */ /* 0x100fe20008010802 */
[--C-:B------:R-:W-:Y:S01]  /*5260*/  FFMA.FTZ R50, R50, UR6, -R2.reuse ;  /* 0x0000000632327c23 */ /* 0x100fe20008010802 */
[--C-:B------:R-:W-:Y:S01]  /*5270*/  FFMA.FTZ R51, R51, UR6, -R2.reuse ;  /* 0x0000000633337c23 */ /* 0x100fe20008010802 */
[----:B------:R-:W-:Y:S01]  /*5280*/  MUFU.EX2 R58, R58 ;  /* 0x0000003a003a7308 */ /* 0x000fe20000000800 */
[--C-:B------:R-:W-:Y:S01]  /*5290*/  FFMA.FTZ R54, R54, UR6, -R2.reuse ;  /* 0x0000000636367c23 */ /* 0x100fe20008010802 */
[----:B------:R-:W-:Y:S01]  /*52a0*/  FFMA.FTZ R55, R55, UR6, -R2 ;  /* 0x0000000637377c23 */ /* 0x000fe20008010802 */
[----:B------:R-:W-:Y:S01]  /*52b0*/  FADD.FTZ R29, R49, R12 ;  /* 0x0000000c311d7221 */ /* 0x000fe20000010000 */
[--C-:B------:R-:W-:Y:S01]  /*52c0*/  FFMA.FTZ R42, R42, UR6, -R2.reuse ;  /* 0x000000062a2a7c23 */ /* 0x100fe20008010802 */
[--C-:B------:R-:W-:Y:S01]  /*52d0*/  FFMA.FTZ R43, R43, UR6, -R2.reuse ;  /* 0x000000062b2b7c23 */ /* 0x100fe20008010802 */
[--C-:B------:R-:W-:Y:S01]  /*52e0*/  FFMA.FTZ R46, R46, UR6, -R2.reuse ;  /* 0x000000062e2e7c23 */ /* 0x100fe20008010802 */
[----:B------:R-:W-:Y:S01]  /*52f0*/  FADD.FTZ R20, R52, R29 ;  /* 0x0000001d34147221 */ /* 0x000fe20000010000 */
[----:B------:R-:W2:Y:S01]  /*5300*/  MUFU.EX2 R59, R59 ;  /* 0x0000003b003b7308 */ /* 0x000ea20000000800 */
[--C-:B------:R-:W-:Y:S01]  /*5310*/  FFMA.FTZ R47, R47, UR6, -R2.reuse ;  /* 0x000000062f2f7c23 */ /* 0x100fe20008010802 */
[----:B------:R-:W-:Y:S01]  /*5320*/  FFMA.FTZ R34, R34, UR6, -R2 ;  /* 0x0000000622227c23 */ /* 0x000fe20008010802 */
[----:B------:R-:W-:Y:S01]  /*5330*/  FADD.FTZ R29, R53, R20 ;  /* 0x00000014351d7221 */ /* 0x000fe20000010000 */
[--C-:B------:R-:W-:Y:S01]  /*5340*/  FFMA.FTZ R35, R35, UR6, -R2.reuse ;  /* 0x0000000623237c23 */ /* 0x100fe20008010802 */
[--C-:B------:R-:W-:Y:S01]  /*5350*/  FFMA.FTZ R38, R38, UR6, -R2.reuse ;  /* 0x0000000626267c23 */ /* 0x100fe20008010802 */
[--C-:B------:R-:W-:Y:S01]  /*5360*/  FFMA.FTZ R39, R39, UR6, -R2.reuse ;  /* 0x0000000627277c23 */ /* 0x100fe20008010802 */
[----:B------:R-:W-:Y:S01]  /*5370*/  FADD.FTZ R20, R40, R29 ;  /* 0x0000001d28147221 */ /* 0x000fe20000010000 */
[----:B------:R-:W3:Y:S01]  /*5380*/  MUFU.EX2 R62, R62 ;  /* 0x0000003e003e7308 */ /* 0x000ee20000000800 */
[--C-:B------:R-:W-:Y:S01]  /*5390*/  FFMA.FTZ R26, R26, UR6, -R2.reuse ;  /* 0x000000061a1a7c23 */ /* 0x100fe20008010802 */
[----:B------:R-:W-:Y:S01]  /*53a0*/  FFMA.FTZ R27, R27, UR6, -R2 ;  /* 0x000000061b1b7c23 */ /* 0x000fe20008010802 */
[----:B------:R-:W-:Y:S01]  /*53b0*/  FADD.FTZ R29, R41, R20 ;  /* 0x00000014291d7221 */ /* 0x000fe20000010000 */
[--C-:B------:R-:W-:Y:S01]  /*53c0*/  FFMA.FTZ R30, R30, UR6, -R2.reuse ;  /* 0x000000061e1e7c23 */ /* 0x100fe20008010802 */
[----:B------:R-:W-:Y:S01]  /*53d0*/  FFMA.FTZ R2, R31, UR6, -R2 ;  /* 0x000000061f027c23 */ /* 0x000fe20008010802 */
[----:B-1----:R-:W-:Y:S01]  /*53e0*/  F2FP.BF16.F32.PACK_AB R198, R37, R36 ;  /* 0x0000002425c6723e */ /* 0x002fe200000010ff */
[----:B0-----:R-:W-:Y:S01]  /*53f0*/  FADD.FTZ R0, R44, R29 ;  /* 0x0000001d2c007221 */ /* 0x001fe20000010000 */
[----:B------:R-:W0:Y:S01]  /*5400*/  MUFU.EX2 R63, R63 ;  /* 0x0000003f003f7308 */ /* 0x000e220000000800 */
[----:B--2---:R-:W-:Y:S01]  /*5410*/  FADD.FTZ R21, R58, R59 ;  /* 0x0000003b3a157221 */ /* 0x004fe20000010000 */
[----:B------:R-:W-:Y:S01]  /*5420*/  F2FP.BF16.F32.PACK_AB R209, R59, R58 ;  /* 0x0000003a3bd1723e */ /* 0x000fe200000010ff */
[----:B------:R-:W-:Y:S01]  /*5430*/  FADD.FTZ R29, R45, R0 ;  /* 0x000000002d1d7221 */ /* 0x000fe20000010000 */
[----:B------:R-:W-:-:S02]  /*5440*/  IMAD.MOV.U32 R59, RZ, RZ, R151 ;  /* 0x000000ffff3b7224 */ /* 0x000fc400078e0097 */
[----:B------:R-:W-:Y:S02]  /*5450*/  IMAD.MOV.U32 R58, RZ, RZ, R151 ;  /* 0x000000ffff3a7224 */ /* 0x000fe400078e0097 */
[----:B------:R-:W1:Y:S01]  /*5460*/  MUFU.EX2 R50, R50 ;  /* 0x0000003200327308 */ /* 0x000e620000000800 */
[----:B---3--:R-:W-:Y:S01]  /*5470*/  FADD.FTZ R12, R62, R21 ;  /* 0x000000153e0c7221 */ /* 0x008fe20000010000 */
[--C-:B------:R-:W-:Y:S02]  /*5480*/  IMAD.MOV.U32 R53, RZ, RZ, R151.reuse ;  /* 0x000000ffff357224 */ /* 0x100fe400078e0097 */
[--C-:B------:R-:W-:Y:S02]  /*5490*/  IMAD.MOV.U32 R52, RZ, RZ, R151.reuse ;  /* 0x000000ffff347224 */ /* 0x100fe400078e0097 */
[--C-:B------:R-:W-:Y:S02]  /*54a0*/  IMAD.MOV.U32 R49, RZ, RZ, R151.reuse ;  /* 0x000000ffff317224 */ /* 0x100fe400078e0097 */
[----:B------:R-:W2:Y:S01]  /*54b0*/  MUFU.EX2 R51, R51 ;  /* 0x0000003300337308 */ /* 0x000ea20000000800 */
[C---:B0-----:R-:W-:Y:S01]  /*54c0*/  FADD.FTZ R21, R63.reuse, R12 ;  /* 0x0000000c3f157221 */ /* 0x041fe20000010000 */
[----:B------:R-:W-:Y:S01]  /*54d0*/  F2FP.BF16.F32.PACK_AB R211, R63, R62 ;  /* 0x0000003e3fd3723e */ /* 0x000fe200000010ff */
[----:B------:R-:W-:-:S02]  /*54e0*/  IMAD.MOV.U32 R63, RZ, RZ, R151 ;  /* 0x000000ffff3f7224 */ /* 0x000fc400078e0097 */
[--C-:B------:R-:W-:Y:S02]  /*54f0*/  IMAD.MOV.U32 R62, RZ, RZ, R151.reuse ;  /* 0x000000ffff3e7224 */ /* 0x100fe400078e0097 */
[----:B------:R-:W-:Y:S01]  /*5500*/  IMAD.MOV.U32 R45, RZ, RZ, R151 ;  /* 0x000000ffff2d7224 */ /* 0x000fe200078e0097 */
[----:B------:R-:W0:Y:S01]  /*5510*/  MUFU.EX2 R54, R54 ;  /* 0x0000003600367308 */ /* 0x000e220000000800 */
[----:B-1----:R-:W-:Y:S01]  /*5520*/  FADD.FTZ R12, R50, R21 ;  /* 0x00000015320c7221 */ /* 0x002fe20000010000 */
[--C-:B------:R-:W-:Y:S02]  /*5530*/  IMAD.MOV.U32 R44, RZ, RZ, R151.reuse ;  /* 0x000000ffff2c7224 */ /* 0x100fe400078e0097 */
[--C-:B------:R-:W-:Y:S02]  /*5540*/  IMAD.MOV.U32 R41, RZ, RZ, R151.reuse ;  /* 0x000000ffff297224 */ /* 0x100fe400078e0097 */
[--C-:B------:R-:W-:Y:S02]  /*5550*/  IMAD.MOV.U32 R40, RZ, RZ, R151.reuse ;  /* 0x000000ffff287224 */ /* 0x100fe400078e0097 */
[----:B------:R-:W1:Y:S01]  /*5560*/  MUFU.EX2 R55, R55 ;  /* 0x0000003700377308 */ /* 0x000e620000000800 */
[C---:B--2---:R-:W-:Y:S01]  /*5570*/  FADD.FTZ R21, R51.reuse, R12 ;  /* 0x0000000c33157221 */ /* 0x044fe20000010000 */
[----:B------:R-:W-:Y:S01]  /*5580*/  F2FP.BF16.F32.PACK_AB R205, R51, R50 ;  /* 0x0000003233cd723e */ /* 0x000fe200000010ff */
[----:B------:R-:W-:-:S02]  /*5590*/  IMAD.MOV.U32 R51, RZ, RZ, R151 ;  /* 0x000000ffff337224 */ /* 0x000fc400078e0097 */
[--C-:B------:R-:W-:Y:S02]  /*55a0*/  IMAD.MOV.U32 R50, RZ, RZ, R151.reuse ;  /* 0x000000ffff327224 */ /* 0x100fe400078e0097 */
[----:B------:R-:W-:Y:S01]  /*55b0*/  IMAD.MOV.U32 R31, RZ, RZ, R151 ;  /* 0x000000ffff1f7224 */ /* 0x000fe200078e0097 */
[----:B------:R-:W2:Y:S01]  /*55c0*/  MUFU.EX2 R42, R42 ;  /* 0x0000002a002a7308 */ /* 0x000ea20000000800 */
[----:B0-----:R-:W-:-:S07]  /*55d0*/  FADD.FTZ R12, R54, R21 ;  /* 0x00000015360c7221 */ /* 0x001fce0000010000 */
[----:B------:R-:W0:Y:S01]  /*55e0*/  MUFU.EX2 R43, R43 ;  /* 0x0000002b002b7308 */ /* 0x000e220000000800 */
[C---:B-1----:R-:W-:Y:S01]  /*55f0*/  FADD.FTZ R21, R55.reuse, R12 ;  /* 0x0000000c37157221 */ /* 0x042fe20000010000 */
[----:B------:R-:W-:Y:S01]  /*5600*/  FADD.FTZ R12, R32, R29 ;  /* 0x0000001d200c7221 */ /* 0x000fe20000010000 */
[----:B------:R-:W-:Y:S01]  /*5610*/  F2FP.BF16.F32.PACK_AB R207, R55, R54 ;  /* 0x0000003637cf723e */ /* 0x000fe200000010ff */
[--C-:B------:R-:W-:Y:S02]  /*5620*/  IMAD.MOV.U32 R55, RZ, RZ, R151.reuse ;  /* 0x000000ffff377224 */ /* 0x100fe400078e0097 */
[----:B------:R-:W-:Y:S01]  /*5630*/  FADD.FTZ R29, R33, R12 ;  /* 0x0000000c211d7221 */ /* 0x000fe20000010000 */
[----:B------:R-:W-:Y:S01]  /*5640*/  IMAD.MOV.U32 R54, RZ, RZ, R151 ;  /* 0x000000ffff367224 */ /* 0x000fe200078e0097 */
[----:B------:R-:W1:Y:S01]  /*5650*/  MUFU.EX2 R46, R46 ;  /* 0x0000002e002e7308 */ /* 0x000e620000000800 */
[----:B--2---:R-:W-:Y:S01]  /*5660*/  FADD.FTZ R0, R42, R21 ;  /* 0x000000152a007221 */ /* 0x004fe20000010000 */
[----:B------:R-:W-:Y:S01]  /*5670*/  FADD.FTZ R12, R36, R29 ;  /* 0x0000001d240c7221 */ /* 0x000fe20000010000 */
[----:B------:R-:W-:-:S02]  /*5680*/  IMAD.MOV.U32 R36, RZ, RZ, R151 ;  /* 0x000000ffff247224 */ /* 0x000fc400078e0097 */
[--C-:B------:R-:W-:Y:S02]  /*5690*/  IMAD.MOV.U32 R33, RZ, RZ, R151.reuse ;  /* 0x000000ffff217224 */ /* 0x100fe400078e0097 */
[--C-:B------:R-:W-:Y:S01]  /*56a0*/  IMAD.MOV.U32 R32, RZ, RZ, R151.reuse ;  /* 0x000000ffff207224 */ /* 0x100fe200078e0097 */
[----:B------:R-:W2:Y:S01]  /*56b0*/  MUFU.EX2 R47, R47 ;  /* 0x0000002f002f7308 */ /* 0x000ea20000000800 */
[C---:B0-----:R-:W-:Y:S01]  /*56c0*/  FADD.FTZ R21, R43.reuse, R0 ;  /* 0x000000002b157221 */ /* 0x041fe20000010000 */
[----:B------:R-:W-:Y:S01]  /*56d0*/  F2FP.BF16.F32.PACK_AB R201, R43, R42 ;  /* 0x0000002a2bc9723e */ /* 0x000fe200000010ff */
[--C-:B------:R-:W-:Y:S02]  /*56e0*/  IMAD.MOV.U32 R43, RZ, RZ, R151.reuse ;  /* 0x000000ffff2b7224 */ /* 0x100fe400078e0097 */
[--C-:B------:R-:W-:Y:S02]  /*56f0*/  IMAD.MOV.U32 R42, RZ, RZ, R151.reuse ;  /* 0x000000ffff2a7224 */ /* 0x100fe400078e0097 */
[----:B------:R-:W-:Y:S01]  /*5700*/  IMAD.MOV.U32 R29, RZ, RZ, R151 ;  /* 0x000000ffff1d7224 */ /* 0x000fe200078e0097 */
[----:B------:R-:W0:Y:S01]  /*5710*/  MUFU.EX2 R34, R34 ;  /* 0x0000002200227308 */ /* 0x000e220000000800 */
[----:B-1----:R-:W-:Y:S01]  /*5720*/  FADD.FTZ R0, R46, R21 ;  /* 0x000000152e007221 */ /* 0x002fe20000010000 */
[----:B------:R-:W-:Y:S01]  /*5730*/  FADD.FTZ R21, R37, R12 ;  /* 0x0000000c25157221 */ /* 0x000fe20000010000 */
[----:B------:R-:W-:-:S05]  /*5740*/  IMAD.MOV.U32 R37, RZ, RZ, R151 ;  /* 0x000000ffff257224 */ /* 0x000fca00078e0097 */
[----:B------:R-:W1:Y:S01]  /*5750*/  MUFU.EX2 R24, R24 ;  /* 0x0000001800187308 */ /* 0x000e620000000800 */
[C---:B--2---:R-:W-:Y:S01]  /*5760*/  FADD.FTZ R13, R47.reuse, R0 ;  /* 0x000000002f0d7221 */ /* 0x044fe20000010000 */
[----:B------:R-:W-:Y:S01]  /*5770*/  F2FP.BF16.F32.PACK_AB R203, R47, R46 ;  /* 0x0000002e2fcb723e */ /* 0x000fe200000010ff */
[--C-:B------:R-:W-:Y:S02]  /*5780*/  IMAD.MOV.U32 R47, RZ, RZ, R151.reuse ;  /* 0x000000ffff2f7224 */ /* 0x100fe400078e0097 */
[----:B------:R-:W-:-:S03]  /*5790*/  IMAD.MOV.U32 R46, RZ, RZ, R151 ;  /* 0x000000ffff2e7224 */ /* 0x000fc600078e0097 */
[----:B------:R-:W2:Y:S01]  /*57a0*/  MUFU.EX2 R35, R35 ;  /* 0x0000002300237308 */ /* 0x000ea20000000800 */
[----:B0-----:R-:W-:-:S07]  /*57b0*/  FADD.FTZ R0, R34, R13 ;  /* 0x0000000d22007221 */ /* 0x001fce0000010000 */
[----:B------:R-:W0:Y:S01]  /*57c0*/  MUFU.EX2 R25, R25 ;  /* 0x0000001900197308 */ /* 0x000e220000000800 */
[----:B-1----:R-:W-:-:S07]  /*57d0*/  FADD.FTZ R12, R24, R21 ;  /* 0x00000015180c7221 */ /* 0x002fce0000010000 */
[----:B------:R-:W1:Y:S01]  /*57e0*/  MUFU.EX2 R38, R38 ;  /* 0x0000002600267308 */ /* 0x000e620000000800 */
[C---:B--2---:R-:W-:Y:S01]  /*57f0*/  FADD.FTZ R13, R35.reuse, R0 ;  /* 0x00000000230d7221 */ /* 0x044fe20000010000 */
[----:B------:R-:W-:Y:S01]  /*5800*/  F2FP.BF16.F32.PACK_AB R197, R35, R34 ;  /* 0x0000002223c5723e */ /* 0x000fe200000010ff */
[--C-:B------:R-:W-:Y:S02]  /*5810*/  IMAD.MOV.U32 R35, RZ, RZ, R151.reuse ;  /* 0x000000ffff237224 */ /* 0x100fe400078e0097 */
[----:B------:R-:W-:-:S03]  /*5820*/  IMAD.MOV.U32 R34, RZ, RZ, R151 ;  /* 0x000000ffff227224 */ /* 0x000fc600078e0097 */
[----:B------:R-:W2:Y:S01]  /*5830*/  MUFU.EX2 R28, R28 ;  /* 0x0000001c001c7308 */ /* 0x000ea20000000800 */
[C---:B0-----:R-:W-:Y:S01]  /*5840*/  FADD.FTZ R21, R25.reuse, R12 ;  /* 0x0000000c19157221 */ /* 0x041fe20000010000 */
[----:B------:R-:W-:Y:S01]  /*5850*/  F2FP.BF16.F32.PACK_AB R192, R25, R24 ;  /* 0x0000001819c0723e */ /* 0x000fe200000010ff */
[--C-:B------:R-:W-:Y:S02]  /*5860*/  IMAD.MOV.U32 R25, RZ, RZ, R151.reuse ;  /* 0x000000ffff197224 */ /* 0x100fe400078e0097 */
[----:B------:R-:W-:-:S03]  /*5870*/  IMAD.MOV.U32 R24, RZ, RZ, R151 ;  /* 0x000000ffff187224 */ /* 0x000fc600078e0097 */
[----:B------:R-:W0:Y:S01]  /*5880*/  MUFU.EX2 R39, R39 ;  /* 0x0000002700277308 */ /* 0x000e220000000800 */
[----:B-1----:R-:W-:-:S07]  /*5890*/  FADD.FTZ R0, R38, R13 ;  /* 0x0000000d26007221 */ /* 0x002fce0000010000 */
[----:B------:R-:W1:Y:S01]  /*58a0*/  MUFU.EX2 R26, R26 ;  /* 0x0000001a001a7308 */ /* 0x000e620000000800 */
[----:B--2---:R-:W-:-:S07]  /*58b0*/  FADD.FTZ R12, R28, R21 ;  /* 0x000000151c0c7221 */ /* 0x004fce0000010000 */
        /* <DEDUP_REMOVED lines=8> */
[C---:B--2---:R-:W-:Y:S01]  /*5940*/  FADD.FTZ R13, R15.reuse, R12 ;  /* 0x0000000c0f0d7221 */ /* 0x044fe20000010000 */
[----:B------:R-:W-:Y:S01]  /*5950*/  F2FP.BF16.F32.PACK_AB R194, R15, R28 ;  /* 0x0000001c0fc2723e */ /* 0x000fe200000010ff */
[----:B------:R-:W-:-:S05]  /*5960*/  IMAD.MOV.U32 R28, RZ, RZ, R151 ;  /* 0x000000ffff1c7224 */ /* 0x000fca00078e0097 */
[----:B------:R2:W3:Y:S01]  /*5970*/  MUFU.EX2 R195, R2 ;  /* 0x0000000200c37308 */ /* 0x0004e20000000800 */
[C---:B0-----:R-:W-:Y:S01]  /*5980*/  FADD.FTZ R15, R27.reuse, R0 ;  /* 0x000000001b0f7221 */ /* 0x041fe20000010000 */
[----:B------:R-:W-:Y:S01]  /*5990*/  F2FP.BF16.F32.PACK_AB R193, R27, R26 ;  /* 0x0000001a1bc1723e */ /* 0x000fe200000010ff */
[----:B------:R-:W-:Y:S02]  /*59a0*/  IMAD.MOV.U32 R0, RZ, RZ, 0x3f800000 ;  /* 0x3f800000ff007424 */ /* 0x000fe400078e00ff */
[--C-:B------:R-:W-:Y:S02]  /*59b0*/  IMAD.MOV.U32 R27, RZ, RZ, R151.reuse ;  /* 0x000000ffff1b7224 */ /* 0x100fe400078e0097 */
[----:B------:R-:W-:Y:S02]  /*59c0*/  IMAD.MOV.U32 R26, RZ, RZ, R151 ;  /* 0x000000ffff1a7224 */ /* 0x000fe400078e0097 */
[----:B-1----:R-:W-:Y:S01]  /*59d0*/  FADD.FTZ R12, R30, R15 ;  /* 0x0000000f1e0c7221 */ /* 0x002fe20000010000 */
[----:B--2---:R-:W-:-:S03]  /*59e0*/  IMAD.MOV.U32 R2, RZ, RZ, 0x3f800000 ;  /* 0x3f800000ff027424 */ /* 0x004fc600078e00ff */
[C---:B---3--:R-:W-:Y:S01]  /*59f0*/  FADD.FTZ R12, R195.reuse, R12 ;  /* 0x0000000cc30c7221 */ /* 0x048fe20000010000 */
[----:B------:R-:W-:Y:S01]  /*5a00*/  F2FP.BF16.F32.PACK_AB R195, R195, R30 ;  /* 0x0000001ec3c3723e */ /* 0x000fe200000010ff */
[----:B------:R-:W-:Y:S01]  /*5a10*/  IMAD.MOV.U32 R30, RZ, RZ, R151 ;  /* 0x000000ffff1e7224 */ /* 0x000fe200078e0097 */
[----:B------:R-:W-:Y:S06]  /*5a20*/  @!P2 BRA `(.L_x_194) ;  /* 0x0000003c0098a947 */ /* 0x000fec0003800000 */
[----:B------:R-:W-:Y:S01]  /*5a30*/  R2UR UR7, R16 ;  /* 0x00000000100772ca */ /* 0x000fe200000e0000 */
[----:B------:R-:W-:Y:S01]  /*5a40*/  IMAD.MOV.U32 R20, RZ, RZ, R3 ;  /* 0x000000ffff147224 */ /* 0x000fe200078e0003 */
[----:B------:R-:W-:Y:S01]  /*5a50*/  CS2R R150, SRZ ;  /* 0x0000000000967805 */ /* 0x000fe2000001ff00 */
[----:B------:R-:W-:Y:S01]  /*5a60*/  IMAD.MOV.U32 R15, RZ, RZ, R4 ;  /* 0x000000ffff0f7224 */ /* 0x000fe200078e0004 */
[----:B------:R-:W-:Y:S01]  /*5a70*/  CS2R R146, SRZ ;  /* 0x0000000000927805 */ /* 0x000fe2000001ff00 */
[----:B------:R-:W-:Y:S01]  /*5a80*/  IMAD.MOV.U32 R21, RZ, RZ, R17 ;  /* 0x000000ffff157224 */ /* 0x000fe200078e0011 */
[----:B------:R-:W-:Y:S01]  /*5a90*/  CS2R R142, SRZ ;  /* 0x00000000008e7805 */ /* 0x000fe2000001ff00 */
[----:B------:R-:W-:Y:S01]  /*5aa0*/  IMAD.MOV.U32 R0, RZ, RZ, 0x3f800000 ;  /* 0x3f800000ff007424 */ /* 0x000fe200078e00ff */
        /* <DEDUP_REMOVED lines=60> */
[----:B------:R-:W-:-:S07]  /*5e70*/  CS2R R24, SRZ ;  /* 0x0000000000187805 */ /* 0x000fce000001ff00 */
.L_x_203:
[----:B------:R-:W-:-:S04]  /*5e80*/  UIADD3 UR6, UR7, 0x1, URZ ;  /* 0x0000000107067890 */ /* 0x000fc8000fffe03f */
[----:B------:R-:W-:-:S04]  /*5e90*/  UISETP.NE.AND UP0, UPT, UR6, 0x2, UPT ;  /* 0x000000020600788c */ /* 0x000fc8000bf05270 */
[----:B------:R-:W-:Y:S02]  /*5ea0*/  USEL UR10, URZ, 0x1, UP0 ;  /* 0x000000013f0a7887 */ /* 0x000fe40008000000 */
[----:B------:R-:W-:-:S04]  /*5eb0*/  USEL UR6, UR6, URZ, UP0 ;  /* 0x0000003f06067287 */ /* 0x000fc80008000000 */
[----:B------:R-:W-:Y:S02]  /*5ec0*/  LOP3.LUT R17, R21, UR10, RZ, 0x3c, !PT ;  /* 0x0000000a15117c12 */ /* 0x000fe4000f8e3cff */
[----:B------:R-:W-:Y:S01]  /*5ed0*/  IMAD.U32 R16, RZ, RZ, UR6 ;  /* 0x00000006ff107e24 */ /* 0x000fe2000f8e00ff */
[----:B------:R-:W-:Y:S06]  /*5ee0*/  @!P0 BRA `(.L_x_195) ;  /* 0x0000000000048947 */ /* 0x000fec0003800000 */
[----:B------:R-:W-:Y:S01]  /*5ef0*/  BPT.TRAP 0x1 ;  /* 0x000000040000795c */ /* 0x000fe20000300000 */
.L_x_195:
[----:B------:R-:W0:Y:S01]  /*5f00*/  S2UR UR11, SR_CgaCtaId ;  /* 0x00000000000b79c3 */ /* 0x000e220000008800 */
[----:B------:R-:W-:Y:S01]  /*5f10*/  UMOV UR10, 0x400 ;  /* 0x00000400000a7882 */ /* 0x000fe20000000000 */
[----:B------:R-:W-:Y:S01]  /*5f20*/  SHF.L.U32 R3, R17, 0x1f, RZ ;  /* 0x0000001f11037819 */ /* 0x000fe200000006ff */
[----:B0-----:R-:W-:-:S06]  /*5f30*/  ULEA UR10, UR11, UR10, 0x18 ;  /* 0x0000000a0b0a7291 */ /* 0x001fcc000f8ec03f */
[----:B------:R-:W-:-:S05]  /*5f40*/  IMAD.U32 R5, RZ, RZ, UR10 ;  /* 0x0000000aff057e24 */ /* 0x000fca000f8e00ff */
[----:B------:R-:W-:-:S13]  /*5f50*/  R2UR UR60, R5 ;  /* 0x00000000053c72ca */ /* 0x000fda00000e0000 */
[----:B------:R-:W-:-:S09]  /*5f60*/  ULEA UR60, UR6, UR60, 0x3 ;  /* 0x0000003c063c7291 */ /* 0x000fd2000f8e183f */
[----:B------:R0:W1:Y:S01]  /*5f70*/  SYNCS.PHASECHK.TRANS64.TRYWAIT P2, [UR60+0x38830], R3 ;  /* 0x03883003ff0075a7 */ /* 0x000062000804017c */
[----:B------:R-:W-:Y:S05]  /*5f80*/  @!P0 BRA `(.L_x_196) ;  /* 0x0000000000048947 */ /* 0x000fea0003800000 */
[----:B------:R-:W-:Y:S01]  /*5f90*/  BPT.TRAP 0x1 ;  /* 0x000000040000795c */ /* 0x000fe20000300000 */
.L_x_196:
[----:B-1----:R-:W-:Y:S05]  /*5fa0*/  @P2 BRA `(.L_x_197) ;  /* 0x0000000000082947 */ /* 0x002fea0003800000 */
[----:B------:R-:W1:Y:S02]  /*5fb0*/  SYNCS.PHASECHK.TRANS64.TRYWAIT P2, [UR60+0x38830], R3 ;  /* 0x03883003ff0075a7 */ /* 0x000e64000804017c */
[----:B-1----:R-:W-:Y:S05]  /*5fc0*/  @!P2 BRA `(.L_x_198) ;  /* 0x0000010c00f0a947 */ /* 0x002fea0003800000 */
.L_x_197:
[----:B------:R-:W-:Y:S01]  /*5fd0*/  R2UR UR10, R14 ;  /* 0x000000000e0a72ca */ /* 0x000fe200000e0000 */
[----:B------:R-:W-:Y:S01]  /*5fe0*/  WARPGROUP.ARRIVE ;  /* 0x00000000000079c5 */ /* 0x000fe20000000000 */
[----:B------:R-:W-:Y:S01]  /*5ff0*/  R2UR UR6, R16 ;  /* 0x00000000100672ca */ /* 0x000fe200000e0000 */
[----:B------:R-:W-:Y:S01]  /*6000*/  UMOV UR51, 0x40000040 ;  /* 0x4000004000337882 */ /* 0x000fe20000000000 */
[----:B01----:R-:W-:Y:S01]  /*6010*/  MOV R3, UR49 ;  /* 0x0000003100037c02 */ /* 0x003fe20008000f00 */
[----:B------:R-:W-:Y:S01]  /*6020*/  UMOV UR49, UR57 ;  /* 0x0000003900317c82 */ /* 0x000fe20008000000 */
[----:B------:R-:W-:Y:S01]  /*6030*/  MOV R4, UR48 ;  /* 0x0000003000047c02 */ /* 0x000fe20008000f00 */
[----:B------:R-:W-:Y:S01]  /*6040*/  UMOV UR48, UR56 ;  /* 0x0000003800307c82 */ /* 0x000fe20008000000 */
[----:B------:R-:W-:Y:S01]  /*6050*/  UMOV UR52, UR56 ;  /* 0x0000003800347c82 */ /* 0x000fe20008000000 */
[----:B------:R-:W-:Y:S01]  /*6060*/  UMOV UR53, UR57 ;  /* 0x0000003900357c82 */ /* 0x000fe20008000000 */
[----:B------:R-:W-:Y:S01]  /*6070*/  UMOV UR55, 0x40000040 ;  /* 0x4000004000377882 */ /* 0x000fe20000000000 */
[----:B------:R-:W-:Y:S01]  /*6080*/  UMOV UR59, 0x40000040 ;  /* 0x40000040003b7882 */ /* 0x000fe20000000000 */
[----:B------:R-:W-:Y:S01]  /*6090*/  R2UR UR18, R10 ;  /* 0x000000000a1272ca */ /* 0x000fe200000e0000 */
[----:B------:R-:W-:Y:S01]  /*60a0*/  UMOV UR23, 0x40000040 ;  /* 0x4000004000177882 */ /* 0x000fe20000000000 */
[----:B------:R-:W-:Y:S01]  /*60b0*/  R2UR UR19, R11 ;  /* 0x000000000b1372ca */ /* 0x000fe200000e0000 */
[----:B------:R-:W-:Y:S01]  /*60c0*/  UIMAD UR6, UR6, 0xa00, UR10 ;  /* 0x00000a00060678a4 */ /* 0x000fe2000f8e020a */
[----:B------:R-:W-:Y:S01]  /*60d0*/  R2UR UR14, R8 ;  /* 0x00000000080e72ca */ /* 0x000fe200000e0000 */
[----:B------:R-:W-:Y:S01]  /*60e0*/  UMOV UR27, 0x40000040 ;  /* 0x40000040001b7882 */ /* 0x000fe20000000000 */
[----:B------:R-:W-:Y:S01]  /*60f0*/  R2UR UR15, R9 ;  /* 0x00000000090f72ca */ /* 0x000fe200000e0000 */
[----:B------:R-:W-:Y:S01]  /*6100*/  UIADD3 UR54, UR6, 0x80, URZ ;  /* 0x0000008006367890 */ /* 0x000fe2000fffe03f */
[-C--:B------:R-:W-:Y:S01]  /*6110*/  FMUL.FTZ R24, R24, R2.reuse ;  /* 0x0000000218187220 */ /* 0x080fe20000410000 */
[----:B------:R-:W-:Y:S01]  /*6120*/  UIADD3 UR58, UR6, 0x100, URZ ;  /* 0x00000100063a7890 */ /* 0x000fe2000fffe03f */
[-C--:B------:R-:W-:Y:S01]  /*6130*/  FMUL.FTZ R25, R25, R2.reuse ;  /* 0x0000000219197220 */ /* 0x080fe20000410000 */
[----:B------:R-:W-:Y:S01]  /*6140*/  UMOV UR50, UR6 ;  /* 0x0000000600327c82 */ /* 0x000fe20008000000 */
[----:B------:R-:W-:Y:S01]  /*6150*/  UIADD3 UR10, UR6, 0x180, URZ ;  /* 0x00000180060a7890 */ /* 0x000fe2000fffe03f */
[----:B------:R-:W-:Y:S01]  /*6160*/  HGMMA.64x16x16.F32.BF16 R184, gdesc[UR48], RZ, !UPT, gsb0 ;  /* 0x0020000030b879f0 */ /* 0x000fe2000c0018ff */
[----:B------:R-:W-:Y:S01]  /*6170*/  UIADD3 UR11, UR6, 0x200, URZ ;  /* 0x00000200060b7890 */ /* 0x000fe2000fffe03f */
[----:B------:R-:W-:Y:S01]  /*6180*/  R2UR UR49, R3 ;  /* 0x00000000033172ca */ /* 0x000fe200000e0000 */
[----:B------:R-:W-:Y:S01]  /*6190*/  UIADD3 UR22, UR6, 0x286, URZ ;  /* 0x0000028606167890 */ /* 0x000fe2000fffe03f */
[----:B------:R-:W-:Y:S01]  /*61a0*/  R2UR UR48, R4 ;  /* 0x00000000043072ca */ /* 0x000fe200000e0000 */
[----:B------:R-:W-:Y:S01]  /*61b0*/  UIADD3 UR26, UR6, 0x500, URZ ;  /* 0x00000500061a7890 */ /* 0x000fe2000fffe03f */
[-C--:B------:R-:W-:Y:S01]  /*61c0*/  FMUL.FTZ R28, R28, R2.reuse ;  /* 0x000000021c1c7220 */ /* 0x080fe20000410000 */
        /* <DEDUP_REMOVED lines=53> */
[----:B------:R-:W-:Y:S01]  /*6520*/  UMOV UR52, UR56 ;  /* 0x0000003800347c82 */ /* 0x000fe20008000000 */
[----:B------:R-:W-:Y:S01]  /*6530*/  UMOV UR53, UR57 ;  /* 0x0000003900357c82 */ /* 0x000fe20008000000 */
[----:B------:R-:W-:Y:S01]  /*6540*/  UMOV UR54, UR10 ;  /* 0x0000000a00367c82 */ /* 0x000fe20008000000 */
[----:B------:R-:W-:Y:S01]  /*6550*/  UMOV UR55, 0x40000040 ;  /* 0x4000004000377882 */ /* 0x000fe20000000000 */
[----:B------:R-:W-:Y:S01]  /*6560*/  UIADD3 UR10, UR6, 0x82, URZ ;  /* 0x00000082060a7890 */ /* 0x000fe2000fffe03f */
        /* <DEDUP_REMOVED lines=102> */
[----:B------:R-:W-:Y:S01]  /*6bd0*/  HGMMA.64x16x16.F32.BF16 R152, gdesc[UR56], RZ, !UPT, gsb0 ;  /* 0x00200000389879f0 */ /* 0x000fe2000c0018ff */
        /* <DEDUP_REMOVED lines=458> */
.L_x_199:
[----:B------:R-:W-:Y:S01]  /*8880*/  IMAD.U32 R2, RZ, RZ, UR7 ;  /* 0x00000007ff027e24 */ /* 0x000fe2000f8e00ff */
[----:B------:R-:W-:-:S03]  /*8890*/  SHF.L.U32 R0, R21, 0x1f, RZ ;  /* 0x0000001f15007819 */ /* 0x000fc600000006ff */
[----:B------:R-:W-:-:S04]  /*88a0*/  IMAD R21, R2, 0x8, R5 ;  /* 0x0000000802157824 */ /* 0x000fc800078e0205 */
[----:B------:R0:W1:Y:S01]  /*88b0*/  SYNCS.PHASECHK.TRANS64.TRYWAIT P2, [R21+URZ+0x38850], R0 ;  /* 0x03885000150075a7 */ /* 0x000062000804017f */
[----:B------:R-:W-:Y:S05]  /*88c0*/  @!P0 BRA `(.L_x_200) ;  /* 0x0000000000048947 */ /* 0x000fea0003800000 */
[----:B------:R-:W-:Y:S01]  /*88d0*/  BPT.TRAP 0x1 ;  /* 0x000000040000795c */ /* 0x000fe20000300000 */
.L_x_200:
[----:B-1----:R-:W-:Y:S05]  /*88e0*/  @P2 BRA `(.L_x_201) ;  /* 0x0000000000082947 */ /* 0x002fea0003800000 */
[----:B------:R-:W1:Y:S02]  /*88f0*/  SYNCS.PHASECHK.TRANS64.TRYWAIT P2, [R21+URZ+0x38850], R0 ;  /* 0x03885000150075a7 */ /* 0x000e64000804017f */
[----:B-1----:R-:W-:Y:S05]  /*8900*/  @!P2 BRA `(.L_x_202) ;  /* 0x000000e400b8a947 */ /* 0x002fea0003800000 */
.L_x_201:
[----:B------:R-:W-:Y:S01]  /*8910*/  R2UR UR6, R5 ;  /* 0x00000000050672ca */ /* 0x000fe200000e0000 */
[----:B------:R-:W-:Y:S01]  /*8920*/  WARPGROUP.ARRIVE ;  /* 0x00000000000079c5 */ /* 0x000fe20000000000 */
[----:B01----:R-:W-:Y:S01]  /*8930*/  FMNMX.FTZ R0, R184, R15, !PT ;  /* 0x0000000fb8007209 */ /* 0x003fe20007810000 */
[----:B------:R-:W-:Y:S01]  /*8940*/  ULDC UR11, c[0x0][0x988] ;  /* 0x00026200000b7ab9 */ /* 0x000fe20000000800 */
[----:B------:R-:W-:Y:S01]  /*8950*/  @!P1 VIADD R21, R21, 0x38860 ;  /* 0x0003886015159836 */ /* 0x000fe20000000000 */
[----:B------:R-:W-:Y:S01]  /*8960*/  VOTEU.ALL UP0, P1 ;  /* 0x00000000003f7886 */ /* 0x000fe20000800000 */
[----:B------:R-:W-:-:S04]  /*8970*/  FMNMX.FTZ R0, R185, R0, !PT ;  /* 0x00000000b9007209 */ /* 0x000fc80007810000 */
[----:B------:R-:W-:Y:S01]  /*8980*/  FMNMX.FTZ R0, R188, R0, !PT ;  /* 0x00000000bc007209 */ /* 0x000fe20007810000 */
[----:B------:R-:W-:Y:S02]  /*8990*/  @!UP0 UIADD3 UR60, UR60, 0x38840, URZ ;  /* 0x000388403c3c8890 */ /* 0x000fe4000fffe03f */
[----:B------:R-:W-:Y:S01]  /*89a0*/  UIADD3 UR6, UR6, 0x400, URZ ;  /* 0x0000040006067890 */ /* 0x000fe2000fffe03f */
[----:B------:R-:W-:Y:S01]  /*89b0*/  FMNMX.FTZ R0, R189, R0, !PT ;  /* 0x00000000bd007209 */ /* 0x000fe20007810000 */
[----:B------:R-:W-:Y:S02]  /*89c0*/  @!UP0 UPRMT UR60, URZ, 0x654, UR60 ;  /* 0x000006543f3c8896 */ /* 0x000fe4000800003c */
[----:B------:R-:W-:Y:S01]  /*89d0*/  USHF.R.U32.HI UR6, URZ, 0x4, UR6 ;  /* 0x000000043f067899 */ /* 0x000fe20008011606 */
[----:B------:R-:W-:-:S03]  /*89e0*/  FMNMX.FTZ R0, R176, R0, !PT ;  /* 0x00000000b0007209 */ /* 0x000fc60007810000 */
[----:B------:R-:W-:Y:S01]  /*89f0*/  ULOP3.LUT UR6, UR6, 0x3fff, URZ, 0xc0, !UPT ;  /* 0x00003fff06067892 */ /* 0x000fe2000f8ec03f */
[----:B------:R-:W-:-:S03]  /*8a00*/  FMNMX.FTZ R0, R177, R0, !PT ;  /* 0x00000000b1007209 */ /* 0x000fc60007810000 */
[----:B------:R-:W-:Y:S01]  /*8a10*/  ULOP3.LUT UR6, UR6, 0x2800000, URZ, 0xfc, !UPT ;  /* 0x0280000006067892 */ /* 0x000fe2000f8efc3f */
[----:B------:R-:W-:-:S03]  /*8a20*/  FMNMX.FTZ R0, R180, R0, !PT ;  /* 0x00000000b4007209 */ /* 0x000fc60007810000 */
[----:B------:R-:W-:Y:S01]  /*8a30*/  UIMAD UR10, UR7, 0xa00, UR6 ;  /* 0x00000a00070a78a4 */ /* 0x000fe2000f8e0206 */
[----:B------:R-:W-:Y:S02]  /*8a40*/  FMNMX.FTZ R0, R181, R0, !PT ;  /* 0x00000000b5007209 */ /* 0x000fe40007810000 */
[----:B------:R-:W-:Y:S02]  /*8a50*/  UMOV UR7, 0x40000040 ;  /* 0x4000004000077882 */ /* 0x000fe40000000000 */
[----:B------:R-:W-:Y:S02]  /*8a60*/  FMNMX.FTZ R0, R168, R0, !PT ;  /* 0x00000000a8007209 */ /* 0x000fe40007810000 */
[----:B------:R-:W-:Y:S02]  /*8a70*/  UMOV UR6, UR10 ;  /* 0x0000000a00067c82 */ /* 0x000fe40008000000 */
[----:B------:R-:W-:Y:S01]  /*8a80*/  HGMMA.64x256x16.F32.BF16 R24, R208, gdesc[UR4].tnspB, R24, gsb0 ;  /* 0x43e00004d0187df0 */ /* 0x000fe20008001818 */
[----:B------:R-:W-:Y:S01]  /*8a90*/  UIADD3 UR6, UR10, 0x80, URZ ;  /* 0x000000800a067890 */ /* 0x000fe2000fffe03f */
[----:B------:R-:W-:Y:S01]  /*8aa0*/  FMNMX.FTZ R0, R169, R0, !PT ;  /* 0x00000000a9007209 */ /* 0x000fe20007810000 */
[----:B------:R-:W-:-:S03]  /*8ab0*/  UMOV UR7, 0x40000040 ;  /* 0x4000004000077882 */ /* 0x000fc60000000000 */
        /* <DEDUP_REMOVED lines=9> */
[----:B------:R-:W-:-:S05]  /*8b50*/  FMNMX.FTZ R0, R157, R0, !PT ;  /* 0x000000009d007209 */ /* 0x000fca0007810000 */
[----:B------:R-:W0:Y:S02]  /*8b60*/  SHFL.BFLY PT, R2, R0, 0x2, 0x1f ;  /* 0x0c401f0000027f89 */ /* 0x000e2400000e0000 */
[----:B0-----:R-:W-:Y:S02]  /*8b70*/  FMNMX.FTZ R2, R0, R2, !PT ;  /* 0x0000000200027209 */ /* 0x001fe40007810000 */
[----:B------:R-:W-:-:S03]  /*8b80*/  FMNMX.FTZ R0, R186, R20, !PT ;  /* 0x00000014ba007209 */ /* 0x000fc60007810000 */
[----:B------:R-:W0:Y:S01]  /*8b90*/  SHFL.BFLY PT, R4, R2, 0x1, 0x1f ;  /* 0x0c201f0002047f89 */ /* 0x000e2200000e0000 */
[----:B------:R-:W-:-:S04]  /*8ba0*/  FMNMX.FTZ R0, R187, R0, !PT ;  /* 0x00000000bb007209 */ /* 0x000fc80007810000 */
[----:B------:R-:W-:-:S04]  /*8bb0*/  FMNMX.FTZ R0, R190, R0, !PT ;  /* 0x00000000be007209 */ /* 0x000fc80007810000 */
[----:B------:R-:W-:-:S04]  /*8bc0*/  FMNMX.FTZ R3, R191, R0, !PT ;  /* 0x00000000bf037209 */ /* 0x000fc80007810000 */
[----:B------:R-:W-:-:S04]  /*8bd0*/  FMNMX.FTZ R3, R178, R3, !PT ;  /* 0x00000003b2037209 */ /* 0x000fc80007810000 */
[----:B------:R-:W-:-:S04]  /*8be0*/  FMNMX.FTZ R3, R179, R3, !PT ;  /* 0x00000003b3037209 */ /* 0x000fc80007810000 */
[----:B------:R-:W-:Y:S02]  /*8bf0*/  FMNMX.FTZ R3, R182, R3, !PT ;  /* 0x00000003b6037209 */ /* 0x000fe40007810000 */
[----:B0-----:R-:W-:Y:S02]  /*8c00*/  FMNMX.FTZ R4, R2, R4, !PT ;  /* 0x0000000402047209 */ /* 0x001fe40007810000 */
[----:B------:R-:W-:-:S03]  /*8c10*/  FMNMX.FTZ R3, R183, R3, !PT ;  /* 0x00000003b7037209 */ /* 0x000fc60007810000 */
[----:B------:R-:W-:Y:S01]  /*8c20*/  FADD.FTZ R2, -R4, R15 ;  /* 0x0000000f04027221 */ /* 0x000fe20000010100 */
        /* <DEDUP_REMOVED lines=33> */
[----:B------:R-:W-:Y:S01]  /*8e40*/  UMOV UR6, UR11 ;  /* 0x0000000b00067c82 */ /* 0x000fe20008000000 */
[----:B------:R-:W-:Y:S01]  /*8e50*/  R2UR UR7, R18 ;  /* 0x00000000120772ca */ /* 0x000fe200000e0000 */
[----:B------:R-:W-:Y:S01]  /*8e60*/  FMUL.FTZ R0, R4, UR6 ;  /* 0x0000000604007c20 */ /* 0x000fe20008410000 */
[----:B------:R-:W-:-:S03]  /*8e70*/  FMUL.FTZ R2, R2, UR6 ;  /* 0x0000000602027c20 */ /* 0x000fc60008410000 */
[--C-:B------:R-:W-:Y:S01]  /*8e80*/  FFMA.FTZ R206, R180, UR6, -R0.reuse ;  /* 0x00000006b4ce7c23 */ /* 0x100fe20008010800 */
[--C-:B------:R-:W-:Y:S01]  /*8e90*/  FFMA.FTZ R202, R172, UR6, -R0.reuse ;  /* 0x00000006acca7c23 */ /* 0x100fe20008010800 */
[----:B------:R-:W0:Y:S01]  /*8ea0*/  SHFL.BFLY PT, R180, R3, 0x2, 0x1f ;  /* 0x0c401f0003b47f89 */ /* 0x000e2200000e0000 */
[--C-:B------:R-:W-:Y:S01]  /*8eb0*/  FFMA.FTZ R204, R176, UR6, -R0.reuse ;  /* 0x00000006b0cc7c23 */ /* 0x100fe20008010800 */
        /* <DEDUP_REMOVED lines=12> */
[----:B------:R-:W-:Y:S01]  /*8f80*/  FFMA.FTZ R161, R165, UR6, -R0 ;  /* 0x00000006a5a17c23 */ /* 0x000fe20008010800 */
[----:B------:R-:W-:Y:S01]  /*8f90*/  MUFU.EX2 R2, R2 ;  /* 0x0000000200027308 */ /* 0x000fe20000000800 */
[----:B------:R-:W-:Y:S01]  /*8fa0*/  UISETP.GT.AND UP0, UPT, UR61, UR7, UPT ;  /* 0x000000073d00728c */ /* 0x000fe2000bf04270 */
[----:B------:R-:W-:Y:S01]  /*8fb0*/  R2UR UR7, R16 ;  /* 0x00000000100772ca */ /* 0x000fe200000e0000 */
[----:B------:R-:W-:-:S04]  /*8fc0*/  UIADD3 UR61, UR61, -0x1, URZ ;  /* 0xffffffff3d3d7890 */ /* 0x000fc8000fffe03f */
[----:B------:R-:W-:Y:S01]  /*8fd0*/  PLOP3.LUT P2, PT, PT, PT, UP0, 0x80, 0x0 ;  /* 0x000000000000781c */ /* 0x000fe20003f4f008 */
[----:B------:R-:W1:Y:S01]  /*8fe0*/  MUFU.EX2 R208, R208 ;  /* 0x000000d000d07308 */ /* 0x000e620000000800 */
[----:B0-----:R-:W-:-:S05]  /*8ff0*/  FMNMX.FTZ R3, R3, R180, !PT ;  /* 0x000000b403037209 */ /* 0x001fca0007810000 */
[----:B------:R-:W0:Y:S02]  /*9000*/  SHFL.BFLY PT, R172, R3, 0x1, 0x1f ;  /* 0x0c201f0003ac7f89 */ /* 0x000e2400000e0000 */
[----:B------:R-:W2:Y:S08]  /*9010*/  MUFU.EX2 R15, R15 ;  /* 0x0000000f000f7308 */ /* 0x000eb00000000800 */
[----:B------:R-:W-:Y:S01]  /*9020*/  MUFU.EX2 R210, R210 ;  /* 0x000000d200d27308 */ /* 0x000fe20000000800 */
[----:B-1----:R-:W-:-:S07]  /*9030*/  FFMA.FTZ R13, R2, R13, R208 ;  /* 0x0000000d020d7223 */ /* 0x002fce00000100d0 */
[----:B------:R-:W-:Y:S01]  /*9040*/  MUFU.EX2 R184, R184 ;  /* 0x000000b800b87308 */ /* 0x000fe20000000800 */
[C---:B--2---:R-:W-:Y:S01]  /*9050*/  FADD.FTZ R13, R15.reuse, R13 ;  /* 0x0000000d0f0d7221 */ /* 0x044fe20000010000 */
[----:B------:R-:W-:Y:S01]  /*9060*/  F2FP.BF16.F32.PACK_AB R208, R15, R208 ;  /* 0x000000d00fd0723e */ /* 0x000fe200000010ff */
[----:B------:R-:W-:Y:S01]  /*9070*/  IMAD.MOV.U32 R15, RZ, RZ, R4 ;  /* 0x000000ffff0f7224 */ /* 0x000fe200078e0004 */
[----:B0-----:R-:W-:-:S04]  /*9080*/  FMNMX.FTZ R3, R3, R172, !PT ;  /* 0x000000ac03037209 */ /* 0x001fc80007810000 */
[----:B------:R-:W-:Y:S08]  /*9090*/  MUFU.EX2 R204, R204 ;  /* 0x000000cc00cc7308 */ /* 0x000ff00000000800 */
        /* <DEDUP_REMOVED lines=10> */
[----:B------:R-:W-:Y:S01]  /*9140*/  MUFU.EX2 R161, R161 ;  /* 0x000000a100a17308 */ /* 0x000fe20000000800 */
[----:B------:R-:W-:-:S02]  /*9150*/  WARPGROUP.DEPBAR.LE gsb0, 0x0 ;  /* 0x00008000000079c5 */ /* 0x000fc40000010000 */
[--C-:B------:R-:W-:Y:S01]  /*9160*/  FFMA.FTZ R192, R152, UR6, -R0.reuse ;  /* 0x0000000698c07c23 */ /* 0x100fe20008010800 */
[----:B------:R-:W-:Y:S01]  /*9170*/  FFMA.FTZ R152, R153, UR6, -R0 ;  /* 0x0000000699987c23 */ /* 0x000fe20008010800 */
[----:B------:R-:W-:Y:S01]  /*9180*/  FADD.FTZ R153, -R3, R20 ;  /* 0x0000001403997221 */ /* 0x000fe20000010100 */
[--C-:B------:R-:W-:Y:S01]  /*9190*/  FFMA.FTZ R194, R156, UR6, -R0.reuse ;  /* 0x000000069cc27c23 */ /* 0x100fe20008010800 */
[----:B------:R-:W-:Y:S01]  /*91a0*/  FFMA.FTZ R0, R157, UR6, -R0 ;  /* 0x000000069d007c23 */ /* 0x000fe20008010800 */
[----:B------:R-:W-:Y:S01]  /*91b0*/  @!P1 SYNCS.ARRIVE.TRANS64.RED.A1T0 RZ, [UR60], RZ ;  /* 0x000000ffffff99a7 */ /* 0x000fe2000810043c */
[----:B------:R-:W-:Y:S01]  /*91c0*/  FMUL.FTZ R153, R153, UR6 ;  /* 0x0000000699997c20 */ /* 0x000fe20008410000 */
[----:B------:R-:W-:Y:S08]  /*91d0*/  MUFU.EX2 R192, R192 ;  /* 0x000000c000c07308 */ /* 0x000ff00000000800 */
[----:B------:R-:W-:Y:S08]  /*91e0*/  MUFU.EX2 R20, R0 ;  /* 0x0000000000147308 */ /* 0x000ff00000000800 */
[----:B------:R0:W-:Y:S08]  /*91f0*/  MUFU.EX2 R0, R153 ;  /* 0x0000009900007308 */ /* 0x0001f00000000800 */
[----:B------:R-:W-:Y:S01]  /*9200*/  MUFU.EX2 R152, R152 ;  /* 0x0000009800987308 */ /* 0x000fe20000000800 */
[----:B0-----:R-:W-:-:S04]  /*9210*/  FMUL.FTZ R153, R3, UR6 ;  /* 0x0000000603997c20 */ /* 0x001fc80008410000 */
[--C-:B------:R-:W-:Y:S01]  /*9220*/  FFMA.FTZ R209, R186, UR6, -R153.reuse ;  /* 0x00000006bad17c23 */ /* 0x100fe20008010899 */
[--C-:B------:R-:W-:Y:S01]  /*9230*/  FFMA.FTZ R156, R187, UR6, -R153.reuse ;  /* 0x00000006bb9c7c23 */ /* 0x100fe20008010899 */
[--C-:B------:R-:W-:Y:S01]  /*9240*/  FFMA.FTZ R211, R190, UR6, -R153.reuse ;  /* 0x00000006bed37c23 */ /* 0x100fe20008010899 */
[--C-:B------:R-:W-:Y:S01]  /*9250*/  FFMA.FTZ R164, R191, UR6, -R153.reuse ;  /* 0x00000006bfa47c23 */ /* 0x100fe20008010899 */
[--C-:B------:R-:W-:Y:S01]  /*9260*/  FFMA.FTZ R205, R178, UR6, -R153.reuse ;  /* 0x00000006b2cd7c23 */ /* 0x100fe20008010899 */
[--C-:B------:R-:W-:Y:S01]  /*9270*/  FFMA.FTZ R157, R179, UR6, -R153.reuse ;  /* 0x00000006b39d7c23 */ /* 0x100fe20008010899 */
[----:B------:R-:W0:Y:S01]  /*9280*/  MUFU.EX2 R209, R209 ;  /* 0x000000d100d17308 */ /* 0x000e220000000800 */
[--C-:B------:R-:W-:Y:S01]  /*9290*/  FFMA.FTZ R207, R182, UR6, -R153.reuse ;  /* 0x00000006b6cf7c23 */ /* 0x100fe20008010899 */
[--C-:B------:R-:W-:Y:S01]  /*92a0*/  FFMA.FTZ R197, R162, UR6, -R153.reuse ;  /* 0x00000006a2c57c23 */ /* 0x100fe20008010899 */
[--C-:B------:R-:W-:Y:S01]  /*92b0*/  FFMA.FTZ R165, R183, UR6, -R153.reuse ;  /* 0x00000006b7a57c23 */ /* 0x100fe20008010899 */
[--C-:B------:R-:W-:Y:S01]  /*92c0*/  FFMA.FTZ R201, R170, UR6, -R153.reuse ;  /* 0x00000006aac97c23 */ /* 0x100fe20008010899 */
[--C-:B------:R-:W-:Y:S01]  /*92d0*/  FFMA.FTZ R171, R171, UR6, -R153.reuse ;  /* 0x00000006abab7c23 */ /* 0x100fe20008010899 */
[--C-:B------:R-:W-:Y:S01]  /*92e0*/  FFMA.FTZ R203, R174, UR6, -R153.reuse ;  /* 0x00000006aecb7c23 */ /* 0x100fe20008010899 */
[--C-:B------:R-:W-:Y:S01]  /*92f0*/  FFMA.FTZ R175, R175, UR6, -R153.reuse ;  /* 0x00000006afaf7c23 */ /* 0x100fe20008010899 */
[----:B------:R-:W1:Y:S01]  /*9300*/  MUFU.EX2 R156, R156 ;  /* 0x0000009c009c7308 */ /* 0x000e620000000800 */
[--C-:B------:R-:W-:Y:S01]  /*9310*/  FFMA.FTZ R163, R163, UR6, -R153.reuse ;  /* 0x00000006a3a37c23 */ /* 0x100fe20008010899 */
[--C-:B------:R-:W-:Y:S01]  /*9320*/  FFMA.FTZ R199, R166, UR6, -R153.reuse ;  /* 0x00000006a6c77c23 */ /* 0x100fe20008010899 */
[--C-:B------:R-:W-:Y:S01]  /*9330*/  FFMA.FTZ R167, R167, UR6, -R153.reuse ;  /* 0x00000006a7a77c23 */ /* 0x100fe20008010899 */
[--C-:B------:R-:W-:Y:S01]  /*9340*/  FFMA.FTZ R162, R154, UR6, -R153.reuse ;  /* 0x000000069aa27c23 */ /* 0x100fe20008010899 */
[--C-:B------:R-:W-:Y:S01]  /*9350*/  FFMA.FTZ R155, R155, UR6, -R153.reuse ;  /* 0x000000069b9b7c23 */ /* 0x100fe20008010899 */
[--C-:B------:R-:W-:Y:S01]  /*9360*/  FFMA.FTZ R158, R158, UR6, -R153.reuse ;  /* 0x000000069e9e7c23 */ /* 0x100fe20008010899 */
[----:B------:R-:W-:Y:S01]  /*9370*/  FFMA.FTZ R153, R159, UR6, -R153 ;  /* 0x000000069f997c23 */ /* 0x000fe20008010899 */
[----:B------:R-:W2:Y:S01]  /*9380*/  MUFU.EX2 R211, R211 ;  /* 0x000000d300d37308 */ /* 0x000ea20000000800 */
[----:B0-----:R-:W-:Y:S01]  /*9390*/  FFMA.FTZ R12, R0, R12, R209 ;  /* 0x0000000c000c7223 */ /* 0x001fe200000100d1 */
[----:B------:R-:W-:Y:S01]  /*93a0*/  FADD.FTZ R159, R210, R13 ;  /* 0x0000000dd29f7221 */ /* 0x000fe20000010000 */
[----:B------:R-:W-:-:S02]  /*93b0*/  @!P1 PRMT R170, RZ, 0x654, R21 ;  /* 0x00000654ffaa9816 */ /* 0x000fc40000000015 */
[C---:B------:R-:W-:Y:S01]  /*93c0*/  F2FP.BF16.F32.PACK_AB R210, R184.reuse, R210 ;  /* 0x000000d2b8d2723e */ /* 0x040fe200000010ff */
[----:B------:R-:W-:Y:S01]  /*93d0*/  FADD.FTZ R159, R184, R159 ;  /* 0x0000009fb89f7221 */ /* 0x000fe20000010000 */
[----:B------:R0:W-:Y:S01]  /*93e0*/  @!P1 SYNCS.ARRIVE.TRANS64.RED.A1T0 RZ, [R170+URZ], RZ ;  /* 0x000000ffaaff99a7 */ /* 0x0001e2000810043f */
[----:B------:R-:W3:Y:S01]  /*93f0*/  MUFU.EX2 R164, R164 ;  /* 0x000000a400a47308 */ /* 0x000ee20000000800 */
[----:B-1----:R-:W-:Y:S01]  /*9400*/  FADD.FTZ R12, R156, R12 ;  /* 0x0000000c9c0c7221 */ /* 0x002fe20000010000 */
[----:B------:R-:W-:Y:S01]  /*9410*/  FADD.FTZ R159, R204, R159 ;  /* 0x0000009fcc9f7221 */ /* 0x000fe20000010000 */
[----:B------:R-:W-:Y:S02]  /*9420*/  F2FP.BF16.F32.PACK_AB R209, R156, R209 ;  /* 0x000000d19cd1723e */ /* 0x000fe400000010ff */
[C---:B------:R-:W-:Y:S01]  /*9430*/  F2FP.BF16.F32.PACK_AB R204, R176.reuse, R204 ;  /* 0x000000ccb0cc723e */ /* 0x040fe200000010ff */
[----:B------:R-:W-:Y:S02]  /*9440*/  FADD.FTZ R159, R176, R159 ;  /* 0x0000009fb09f7221 */ /* 0x000fe40000010000 */
[----:B------:R-:W1:Y:S01]  /*9450*/  MUFU.EX2 R205, R205 ;  /* 0x000000cd00cd7308 */ /* 0x000e620000000800 */
[----:B--2---:R-:W-:Y:S01]  /*9460*/  FADD.FTZ R13, R211, R12 ;  /* 0x0000000cd30d7221 */ /* 0x004fe20000010000 */
[----:B------:R-:W-:Y:S01]  /*9470*/  FADD.FTZ R159, R206, R159 ;  /* 0x0000009fce9f7221 */ /* 0x000fe20000010000 */
[----:B------:R-:W-:-:S03]  /*9480*/  F2FP.BF16.F32.PACK_AB R206, R177, R206 ;  /* 0x000000ceb1ce723e */ /* 0x000fc600000010ff */
[----:B------:R-:W-:Y:S02]  /*9490*/  FADD.FTZ R159, R177, R159 ;  /* 0x0000009fb19f7221 */ /* 0x000fe40000010000 */
[----:B------:R-:W2:Y:S01]  /*94a0*/  MUFU.EX2 R157, R157 ;  /* 0x0000009d009d7308 */ /* 0x000ea20000000800 */
[----:B---3--:R-:W-:Y:S01]  /*94b0*/  FADD.FTZ R13, R164, R13 ;  /* 0x0000000da40d7221 */ /* 0x008fe20000010000 */
[----:B------:R-:W-:Y:S01]  /*94c0*/  FADD.FTZ R159, R200, R159 ;  /* 0x0000009fc89f7221 */ /* 0x000fe20000010000 */
[----:B------:R-:W-:Y:S02]  /*94d0*/  F2FP.BF16.F32.PACK_AB R211, R164, R211 ;  /* 0x000000d3a4d3723e */ /* 0x000fe400000010ff */
[C---:B------:R-:W-:Y:S01]  /*94e0*/  F2FP.BF16.F32.PACK_AB R200, R168.reuse, R200 ;  /* 0x000000c8a8c8723e */ /* 0x040fe200000010ff */
[----:B------:R-:W-:Y:S02]  /*94f0*/  FADD.FTZ R159, R168, R159 ;  /* 0x0000009fa89f7221 */ /* 0x000fe40000010000 */
[----:B------:R-:W3:Y:S01]  /*9500*/  MUFU.EX2 R207, R207 ;  /* 0x000000cf00cf7308 */ /* 0x000ee20000000800 */
[----:B-1----:R-:W-:Y:S01]  /*9510*/  FADD.FTZ R13, R205, R13 ;  /* 0x0000000dcd0d7221 */ /* 0x002fe20000010000 */
[----:B------:R-:W-:Y:S01]  /*9520*/  FADD.FTZ R159, R202, R159 ;  /* 0x0000009fca9f7221 */ /* 0x000fe20000010000 */
[----:B------:R-:W-:-:S03]  /*9530*/  F2FP.BF16.F32.PACK_AB R202, R169, R202 ;  /* 0x000000caa9ca723e */ /* 0x000fc600000010ff */
[----:B------:R-:W-:Y:S02]  /*9540*/  FADD.FTZ R159, R169, R159 ;  /* 0x0000009fa99f7221 */ /* 0x000fe40000010000 */
[----:B------:R-:W1:Y:S01]  /*9550*/  MUFU.EX2 R165, R165 ;  /* 0x000000a500a57308 */ /* 0x000e620000000800 */
[C---:B--2---:R-:W-:Y:S01]  /*9560*/  FADD.FTZ R13, R157.reuse, R13 ;  /* 0x0000000d9d0d7221 */ /* 0x044fe20000010000 */
[----:B------:R-:W-:Y:S01]  /*9570*/  FADD.FTZ R159, R196, R159 ;  /* 0x0000009fc49f7221 */ /* 0x000fe20000010000 */
[----:B------:R-:W-:Y:S02]  /*9580*/  F2FP.BF16.F32.PACK_AB R205, R157, R205 ;  /* 0x000000cd9dcd723e */ /* 0x000fe400000010ff */
[C---:B------:R-:W-:Y:S01]  /*9590*/  F2FP.BF16.F32.PACK_AB R196, R160.reuse, R196 ;  /* 0x000000c4a0c4723e */ /* 0x040fe200000010ff */
[----:B------:R-:W-:Y:S02]  /*95a0*/  FADD.FTZ R159, R160, R159 ;  /* 0x0000009fa09f7221 */ /* 0x000fe40000010000 */
[----:B------:R-:W2:Y:S01]  /*95b0*/  MUFU.EX2 R201, R201 ;  /* 0x000000c900c97308 */ /* 0x000ea20000000800 */
[----:B---3--:R-:W-:Y:S01]  /*95c0*/  FADD.FTZ R13, R207, R13 ;  /* 0x0000000dcf0d7221 */ /* 0x008fe20000010000 */
[----:B------:R-:W-:Y:S01]  /*95d0*/  FADD.FTZ R159, R198, R159 ;  /* 0x0000009fc69f7221 */ /* 0x000fe20000010000 */
[----:B------:R-:W-:-:S03]  /*95e0*/  F2FP.BF16.F32.PACK_AB R198, R161, R198 ;  /* 0x000000c6a1c6723e */ /* 0x000fc600000010ff */
[----:B------:R-:W-:Y:S02]  /*95f0*/  FADD.FTZ R159, R161, R159 ;  /* 0x0000009fa19f7221 */ /* 0x000fe40000010000 */
[----:B------:R-:W3:Y:S01]  /*9600*/  MUFU.EX2 R21, R171 ;  /* 0x000000ab00157308 */ /* 0x000ee20000000800 */
[C---:B-1----:R-:W-:Y:S01]  /*9610*/  FADD.FTZ R13, R165.reuse, R13 ;  /* 0x0000000da50d7221 */ /* 0x042fe20000010000 */
[----:B------:R-:W-:Y:S01]  /*9620*/  FADD.FTZ R159, R192, R159 ;  /* 0x0000009fc09f7221 */ /* 0x000fe20000010000 */
[----:B------:R-:W-:Y:S02]  /*9630*/  F2FP.BF16.F32.PACK_AB R207, R165, R207 ;  /* 0x000000cfa5cf723e */ /* 0x000fe400000010ff */
[C---:B------:R-:W-:Y:S01]  /*9640*/  F2FP.BF16.F32.PACK_AB R192, R152.reuse, R192 ;  /* 0x000000c098c0723e */ /* 0x040fe200000010ff */
[----:B------:R-:W-:Y:S02]  /*9650*/  FADD.FTZ R159, R152, R159 ;  /* 0x0000009f989f7221 */ /* 0x000fe40000010000 */
[----:B------:R-:W1:Y:S01]  /*9660*/  MUFU.EX2 R203, R203 ;  /* 0x000000cb00cb7308 */ /* 0x000e620000000800 */
[----:B--2---:R-:W-:-:S07]  /*9670*/  FADD.FTZ R13, R201, R13 ;  /* 0x0000000dc90d7221 */ /* 0x004fce0000010000 */
[----:B------:R-:W2:Y:S01]  /*9680*/  MUFU.EX2 R154, R175 ;  /* 0x000000af009a7308 */ /* 0x000ea20000000800 */
[C---:B---3--:R-:W-:Y:S01]  /*9690*/  FADD.FTZ R13, R21.reuse, R13 ;  /* 0x0000000d150d7221 */ /* 0x048fe20000010000 */
[----:B------:R-:W-:Y:S01]  /*96a0*/  F2FP.BF16.F32.PACK_AB R201, R21, R201 ;  /* 0x000000c915c9723e */ /* 0x000fe200000010ff */
[----:B------:R-:W-:-:S05]  /*96b0*/  IMAD.MOV.U32 R21, RZ, RZ, R17 ;  /* 0x000000ffff157224 */ /* 0x000fca00078e0011 */
[----:B------:R-:W3:Y:S01]  /*96c0*/  MUFU.EX2 R197, R197 ;  /* 0x000000c500c57308 */ /* 0x000ee20000000800 */
[----:B-1----:R-:W-:-:S07]  /*96d0*/  FADD.FTZ R13, R203, R13 ;  /* 0x0000000dcb0d7221 */ /* 0x002fce0000010000 */
[----:B------:R-:W1:Y:S01]  /*96e0*/  MUFU.EX2 R12, R163 ;  /* 0x000000a3000c7308 */ /* 0x000e620000000800 */
[C---:B--2---:R-:W-:Y:S01]  /*96f0*/  FADD.FTZ R13, R154.reuse, R13 ;  /* 0x0000000d9a0d7221 */ /* 0x044fe20000010000 */
[----:B------:R-:W-:-:S06]  /*9700*/  F2FP.BF16.F32.PACK_AB R203, R154, R203 ;  /* 0x000000cb9acb723e */ /* 0x000fcc00000010ff */
[----:B------:R-:W2:Y:S01]  /*9710*/  MUFU.EX2 R199, R199 ;  /* 0x000000c700c77308 */ /* 0x000ea20000000800 */
[----:B---3--:R-:W-:-:S07]  /*9720*/  FADD.FTZ R13, R197, R13 ;  /* 0x0000000dc50d7221 */ /* 0x008fce0000010000 */
[----:B------:R-:W3:Y:S01]  /*9730*/  MUFU.EX2 R167, R167 ;  /* 0x000000a700a77308 */ /* 0x000ee20000000800 */
[C---:B-1----:R-:W-:Y:S01]  /*9740*/  FADD.FTZ R13, R12.reuse, R13 ;  /* 0x0000000d0c0d7221 */ /* 0x042fe20000010000 */
[----:B------:R-:W-:-:S06]  /*9750*/  F2FP.BF16.F32.PACK_AB R197, R12, R197 ;  /* 0x000000c50cc5723e */ /* 0x000fcc00000010ff */
[----:B------:R-:W1:Y:S01]  /*9760*/  MUFU.EX2 R162, R162 ;  /* 0x000000a200a27308 */ /* 0x000e620000000800 */
[----:B--2---:R-:W-:-:S07]  /*9770*/  FADD.FTZ R13, R199, R13 ;  /* 0x0000000dc70d7221 */ /* 0x004fce0000010000 */
[----:B------:R-:W2:Y:S01]  /*9780*/  MUFU.EX2 R155, R155 ;  /* 0x0000009b009b7308 */ /* 0x000ea20000000800 */
[C---:B---3--:R-:W-:Y:S01]  /*9790*/  FADD.FTZ R13, R167.reuse, R13 ;  /* 0x0000000da70d7221 */ /* 0x048fe20000010000 */
[----:B------:R-:W-:-:S06]  /*97a0*/  F2FP.BF16.F32.PACK_AB R199, R167, R199 ;  /* 0x000000c7a7c7723e */ /* 0x000fcc00000010ff */
[----:B------:R-:W3:Y:S01]  /*97b0*/  MUFU.EX2 R194, R194 ;  /* 0x000000c200c27308 */ /* 0x000ee20000000800 */
[----:B-1----:R-:W-:-:S07]  /*97c0*/  FADD.FTZ R13, R162, R13 ;  /* 0x0000000da20d7221 */ /* 0x002fce0000010000 */
[----:B------:R-:W1:Y:S01]  /*97d0*/  MUFU.EX2 R158, R158 ;  /* 0x0000009e009e7308 */ /* 0x000e620000000800 */
[C---:B--2---:R-:W-:Y:S01]  /*97e0*/  FADD.FTZ R13, R155.reuse, R13 ;  /* 0x0000000d9b0d7221 */ /* 0x044fe20000010000 */
[----:B------:R-:W-:-:S06]  /*97f0*/  F2FP.BF16.F32.PACK_AB R193, R155, R162 ;  /* 0x000000a29bc1723e */ /* 0x000fcc00000010ff */
[----:B------:R-:W2:Y:S01]  /*9800*/  MUFU.EX2 R153, R153 ;  /* 0x0000009900997308 */ /* 0x000ea20000000800 */
[----:B---3--:R-:W-:Y:S01]  /*9810*/  FADD.FTZ R159, R194, R159 ;  /* 0x0000009fc29f7221 */ /* 0x008fe20000010000 */
[----:B------:R-:W-:Y:S01]  /*9820*/  F2FP.BF16.F32.PACK_AB R194, R20, R194 ;  /* 0x000000c214c2723e */ /* 0x000fe200000010ff */
[----:B-1----:R-:W-:Y:S02]  /*9830*/  FADD.FTZ R12, R158, R13 ;  /* 0x0000000d9e0c7221 */ /* 0x002fe40000010000 */
[----:B------:R-:W-:Y:S01]  /*9840*/  FADD.FTZ R13, R20, R159 ;  /* 0x0000009f140d7221 */ /* 0x000fe20000010000 */
[----:B------:R-:W-:Y:S02]  /*9850*/  IMAD.MOV.U32 R20, RZ, RZ, R3 ;  /* 0x000000ffff147224 */ /* 0x000fe400078e0003 */
[C---:B--2---:R-:W-:Y:S01]  /*9860*/  FADD.FTZ R12, R153.reuse, R12 ;  /* 0x0000000c990c7221 */ /* 0x044fe20000010000 */
[----:B------:R-:W-:Y:S01]  /*9870*/  F2FP.BF16.F32.PACK_AB R195, R153, R158 ;  /* 0x0000009e99c3723e */ /* 0x000fe200000010ff */
[----:B0-----:R-:W-:Y:S06]  /*9880*/  @P2 BRA `(.L_x_203) ;  /* 0xffffffc4007c2947 */ /* 0x001fec000383ffff */
.L_x_194:
        /* <DEDUP_REMOVED lines=131> */
.L_x_204:
[----:B------:R-:W-:Y:S01]  /*a0c0*/  IMAD R0, R16, 0x8, R5 ;  /* 0x0000000810007824 */ /* 0x000fe200078e0205 */
[----:B------:R-:W-:-:S04]  /*a0d0*/  SHF.L.U32 R7, R17, 0x1f, RZ ;  /* 0x0000001f11077819 */ /* 0x000fc800000006ff */
[----:B------:R0:W1:Y:S01]  /*a0e0*/  SYNCS.PHASECHK.TRANS64.TRYWAIT P2, [R0+URZ+0x38850], R7 ;  /* 0x03885007000075a7 */ /* 0x000062000804017f */
[----:B------:R-:W-:Y:S05]  /*a0f0*/  @!P0 BRA `(.L_x_205) ;  /* 0x0000000000048947 */ /* 0x000fea0003800000 */
[----:B------:R-:W-:Y:S01]  /*a100*/  BPT.TRAP 0x1 ;  /* 0x000000040000795c */ /* 0x000fe20000300000 */
.L_x_205:
[----:B-1----:R-:W-:Y:S05]  /*a110*/  @P2 BRA `(.L_x_206) ;  /* 0x0000000000082947 */ /* 0x002fea0003800000 */
[----:B------:R-:W1:Y:S02]  /*a120*/  SYNCS.PHASECHK.TRANS64.TRYWAIT P0, [R0+URZ+0x38850], R7 ;  /* 0x03885007000075a7 */ /* 0x000e64000800017f */
[----:B-1----:R-:W-:Y:S05]  /*a130*/  @!P0 BRA `(.L_x_207) ;  /* 0x000000cc00c08947 */ /* 0x002fea0003800000 */
.L_x_206:
[----:B------:R-:W-:Y:S05]  /*a140*/  WARPSYNC.ALL ;  /* 0x0000000000007948 */ /* 0x000fea0003800000 */
[----:B------:R-:W-:Y:S01]  /*a150*/  VIADD R5, R5, 0x400 ;  /* 0x0000040005057836 */ /* 0x000fe20000000000 */
[----:B------:R-:W2:Y:S01]  /*a160*/  LDL.LU R15, [R1+0x18] ;  /* 0x00001800010f7983 */ /* 0x000ea20000300800 */
[----:B01----:R-:W-:Y:S01]  /*a170*/  IMAD.MOV.U32 R7, RZ, RZ, 0x40000040 ;  /* 0x40000040ff077424 */ /* 0x003fe200078e00ff */
[----:B------:R-:W-:Y:S01]  /*a180*/  WARPGROUP.ARRIVE ;  /* 0x00000000000079c5 */ /* 0x000fe20000000000 */
[----:B------:R-:W-:Y:S01]  /*a190*/  IMAD.MOV.U32 R9, RZ, RZ, 0x40000040 ;  /* 0x40000040ff097424 */ /* 0x000fe200078e00ff */
[----:B------:R-:W-:Y:S01]  /*a1a0*/  SHF.R.U32.HI R5, RZ, 0x4, R5 ;  /* 0x00000004ff057819 */ /* 0x000fe20000011605 */
[----:B------:R-:W0:Y:S01]  /*a1b0*/  SHFL.BFLY PT, R2, R13, 0x2, 0x1f ;  /* 0x0c401f000d027f89 */ /* 0x000e2200000e0000 */
[----:B------:R-:W-:Y:S01]  /*a1c0*/  R2UR UR11, R7 ;  /* 0x00000000070b72ca */ /* 0x000fe200000e0000 */
[----:B------:R-:W-:Y:S01]  /*a1d0*/  IMAD.MOV.U32 R7, RZ, RZ, 0x40000040 ;  /* 0x40000040ff077424 */ /* 0x000fe200078e00ff */
[----:B------:R-:W-:Y:S01]  /*a1e0*/  LOP3.LUT R5, R5, 0x3fff, RZ, 0xc0, !PT ;  /* 0x00003fff05057812 */ /* 0x000fe200078ec0ff */
[----:B------:R-:W-:-:S02]  /*a1f0*/  @!P1 VIADD R11, R0, 0x38860 ;  /* 0x00038860000b9836 */ /* 0x000fc40000000000 */
[----:B------:R-:W-:Y:S01]  /*a200*/  IMAD.MOV.U32 R0, RZ, RZ, -0x800000 ;  /* 0xff800000ff007424 */ /* 0x000fe200078e00ff */
[----:B------:R-:W-:Y:S02]  /*a210*/  LOP3.LUT R5, R5, 0x2800000, RZ, 0xfc, !PT ;  /* 0x0280000005057812 */ /* 0x000fe400078efcff */
[----:B------:R-:W-:-:S03]  /*a220*/  @!P1 PRMT R11, RZ, 0x654, R11 ;  /* 0x00000654ff0b9816 */ /* 0x000fc6000000000b */
[C---:B------:R-:W-:Y:S02]  /*a230*/  IMAD R6, R16.reuse, 0xa00, R5 ;  /* 0x00000a0010067824 */ /* 0x040fe400078e0205 */
[----:B------:R-:W1:Y:S01]  /*a240*/  SHFL.BFLY PT, R5, R12, 0x2, 0x1f ;  /* 0x0c401f000c057f89 */ /* 0x000e6200000e0000 */
[----:B------:R-:W-:Y:S02]  /*a250*/  VIADD R16, R16, 0x1 ;  /* 0x0000000110107836 */ /* 0x000fe40000000000 */
[C---:B------:R-:W-:Y:S01]  /*a260*/  R2UR UR10, R6.reuse ;  /* 0x00000000060a72ca */ /* 0x040fe200000e0000 */
[----:B------:R-:W-:Y:S02]  /*a270*/  VIADD R8, R6, 0x80 ;  /* 0x0000008006087836 */ /* 0x000fe40000000000 */
[----:B------:R-:W-:Y:S01]  /*a280*/  ISETP.NE.AND P2, PT, R16, 0x2, PT ;  /* 0x000000021000780c */ /* 0x000fe20003f45270 */
[----:B0-----:R-:W-:Y:S01]  /*a290*/  FADD.FTZ R2, R2, R13 ;  /* 0x0000000d02027221 */ /* 0x001fe20000010000 */
[----:B------:R-:W-:-:S02]  /*a2a0*/  IMAD.U32 R13, RZ, RZ, UR6 ;  /* 0x00000006ff0d7e24 */ /* 0x000fc4000f8e00ff */
[----:B------:R-:W-:-:S06]  /*a2b0*/  SEL R16, R16, RZ, P2 ;  /* 0x000000ff10107207 */ /* 0x000fcc0001000000 */
[----:B------:R-:W-:Y:S01]  /*a2c0*/  HGMMA.64x256x16.F32.BF16 R24, R208, gdesc[UR8].tnspB, R24, gsb0 ;  /* 0x43e00008d0187df0 */ /* 0x000fe20008001818 */
[----:B------:R-:W-:Y:S01]  /*a2d0*/  R2UR UR10, R8 ;  /* 0x00000000080a72ca */ /* 0x000fe200000e0000 */
[----:B------:R-:W-:Y:S01]  /*a2e0*/  VIADD R8, R6, 0x100 ;  /* 0x0000010006087836 */ /* 0x000fe20000000000 */
[----:B------:R-:W-:Y:S01]  /*a2f0*/  R2UR UR11, R9 ;  /* 0x00000000090b72ca */ /* 0x000fe200000e0000 */
[----:B------:R-:W-:Y:S02]  /*a300*/  IMAD.MOV.U32 R9, RZ, RZ, 0x40000040 ;  /* 0x40000040ff097424 */ /* 0x000fe400078e00ff */
[----:B--2---:R-:W-:Y:S01]  /*a310*/  VIADD R15, R15, 0x1 ;  /* 0x000000010f0f7836 */ /* 0x004fe20000000000 */
[----:B------:R-:W-:Y:S02]  /*a320*/  WARPGROUP.DEPBAR.LE gsb0, 0x0 ;  /* 0x00008000000079c5 */ /* 0x000fe40000010000 */
[----:B------:R-:W-:Y:S02]  /*a330*/  WARPGROUP.ARRIVE ;  /* 0x00000000000079c5 */ /* 0x000fe40000000000 */
[----:B------:R-:W-:-:S15]  /*a340*/  STL [R1+0x18], R15 ;  /* 0x0000180f01007387 */ /* 0x000fde0000100800 */
[----:B------:R-:W-:-:S02]  /*a350*/  NOP ;  /* 0x0000000000007918 */ /* 0x000fc40000000000 */
[----:B------:R-:W-:Y:S01]  /*a360*/  HGMMA.64x256x16.F32.BF16 R24, R204, gdesc[UR8].tnspB, R24, gsb0 ;  /* 0x43e00008cc187df0 */ /* 0x000fe20008001818 */
[----:B------:R-:W-:Y:S01]  /*a370*/  R2UR UR10, R8 ;  /* 0x00000000080a72ca */ /* 0x000fe200000e0000 */
[C---:B------:R-:W-:Y:S01]  /*a380*/  VIADD R8, R6.reuse, 0x180 ;  /* 0x0000018006087836 */ /* 0x040fe20000000000 */
[----:B------:R-:W-:Y:S01]  /*a390*/  R2UR UR11, R9 ;  /* 0x00000000090b72ca */ /* 0x000fe200000e0000 */
[----:B------:R-:W-:Y:S02]  /*a3a0*/  IMAD.MOV.U32 R9, RZ, RZ, 0x40000040 ;  /* 0x40000040ff097424 */ /* 0x000fe400078e00ff */
[----:B------:R-:W-:Y:S01]  /*a3b0*/  VIADD R6, R6, 0x200 ;  /* 0x0000020006067836 */ /* 0x000fe20000000000 */
[----:B------:R-:W-:Y:S02]  /*a3c0*/  WARPGROUP.DEPBAR.LE gsb0, 0x0 ;  /* 0x00008000000079c5 */ /* 0x000fe40000010000 */
[----:B------:R-:W-:-:S15]  /*a3d0*/  WARPGROUP.ARRIVE ;  /* 0x00000000000079c5 */ /* 0x000fde0000000000 */
[----:B------:R-:W-:-:S04]  /*a3e0*/  NOP ;  /* 0x0000000000007918 */ /* 0x000fc80000000000 */
[----:B------:R-:W-:Y:S01]  /*a3f0*/  HGMMA.64x256x16.F32.BF16 R24, R200, gdesc[UR8].tnspB, R24, gsb0 ;  /* 0x43e00008c8187df0 */ /* 0x000fe20008001818 */
[----:B------:R-:W-:Y:S02]  /*a400*/  R2UR UR10, R8 ;  /* 0x00000000080a72ca */ /* 0x000fe400000e0000 */
[----:B------:R-:W-:Y:S01]  /*a410*/  R2UR UR11, R9 ;  /* 0x00000000090b72ca */ /* 0x000fe200000e0000 */
[----:B------:R-:W-:Y:S02]  /*a420*/  WARPGROUP.DEPBAR.LE gsb0, 0x0 ;  /* 0x00008000000079c5 */ /* 0x000fe40000010000 */
[----:B------:R-:W-:-:S15]  /*a430*/  WARPGROUP.ARRIVE ;  /* 0x00000000000079c5 */ /* 0x000fde0000000000 */
[----:B------:R-:W-:-:S07]  /*a440*/  NOP ;  /* 0x0000000000007918 */ /* 0x000fce0000000000 */
[----:B------:R-:W-:Y:S01]  /*a450*/  HGMMA.64x256x16.F32.BF16 R24, R196, gdesc[UR8].tnspB, R24, gsb0 ;  /* 0x43e00008c4187df0 */ /* 0x000fe20008001818 */
[----:B------:R-:W-:Y:S02]  /*a460*/  R2UR UR10, R6 ;  /* 0x00000000060a72ca */ /* 0x000fe400000e0000 */
[----:B------:R-:W-:Y:S01]  /*a470*/  R2UR UR11, R7 ;  /* 0x00000000070b72ca */ /* 0x000fe200000e0000 */
[----:B-1----:R-:W-:Y:S02]  /*a480*/  FADD.FTZ R7, R5, R12 ;  /* 0x0000000c05077221 */ /* 0x002fe40000010000 */
[----:B------:R-:W0:Y:S04]  /*a490*/  SHFL.BFLY PT, R5, R2, 0x1, 0x1f ;  /* 0x0c201f0002057f89 */ /* 0x000e2800000e0000 */
[----:B------:R-:W1:Y:S01]  /*a4a0*/  SHFL.BFLY PT, R6, R7, 0x1, 0x1f ;  /* 0x0c201f0007067f89 */ /* 0x000e6200000e0000 */
[----:B0-----:R-:W-:Y:S01]  /*a4b0*/  FADD.FTZ R10, R2, R5 ;  /* 0x00000005020a7221 */ /* 0x001fe20000010000 */
[----:B------:R-:W-:Y:S01]  /*a4c0*/  IMAD.MOV.U32 R5, RZ, RZ, RZ ;  /* 0x000000ffff057224 */ /* 0x000fe200078e00ff */
[----:B------:R-:W-:Y:S01]  /*a4d0*/  SEL R2, RZ, 0x1, P2 ;  /* 0x00000001ff027807 */ /* 0x000fe20001000000 */
[----:B-1----:R-:W-:-:S02]  /*a4e0*/  FADD.FTZ R14, R7, R6 ;  /* 0x00000006070e7221 */ /* 0x002fc40000010000 */
[----:B------:R-:W-:Y:S01]  /*a4f0*/  FSETP.NE.FTZ.AND P0, PT, R10, RZ, PT ;  /* 0x000000ff0a00720b */ /* 0x000fe20003f15000 */
[----:B------:R-:W-:Y:S01]  /*a500*/  IMAD.MOV.U32 R6, RZ, RZ, RZ ;  /* 0x000000ffff067224 */ /* 0x000fe200078e00ff */
[----:B------:R-:W-:Y:S01]  /*a510*/  LOP3.LUT R17, R17, R2, RZ, 0x3c, !PT ;  /* 0x0000000211117212 */ /* 0x000fe200078e3cff */
[----:B------:R-:W-:Y:S01]  /*a520*/  IMAD.U32 R7, RZ, RZ, UR6 ;  /* 0x00000006ff077e24 */ /* 0x000fe2000f8e00ff */
[----:B------:R-:W-:Y:S01]  /*a530*/  FSETP.NE.FTZ.AND P3, PT, R14, RZ, PT ;  /* 0x000000ff0e00720b */ /* 0x000fe20003f75000 */
[----:B------:R-:W-:-:S08]  /*a540*/  IMAD.MOV.U32 R2, RZ, RZ, -0x800000 ;  /* 0xff800000ff027424 */ /* 0x000fd000078e00ff */
[----:B------:R-:W0:Y:S01]  /*a550*/  @P0 MUFU.LG2 R8, R10 ;  /* 0x0000000a00080308 */ /* 0x000e220000000c00 */
[----:B------:R-:W-:-:S03]  /*a560*/  @P0 FMUL.FTZ R7, R7, 0.69314718246459960938 ;  /* 0x3f31721807070820 */ /* 0x000fc60000410000 */
[----:B------:R-:W-:-:S04]  /*a570*/  @P3 FMUL.FTZ R13, R13, 0.69314718246459960938 ;  /* 0x3f3172180d0d3820 */ /* 0x000fc80000410000 */
[----:B------:R-:W1:Y:S08]  /*a580*/  @P3 MUFU.LG2 R9, R14 ;  /* 0x0000000e00093308 */ /* 0x000e700000000c00 */
[----:B------:R1:W2:Y:S01]  /*a590*/  @P0 MUFU.RCP R6, R10 ;  /* 0x0000000a00060308 */ /* 0x0002a20000001000 */
[----:B0-----:R-:W-:-:S04]  /*a5a0*/  @P0 FMUL.FTZ R8, R8, 0.69314718246459960938 ;  /* 0x3f31721808080820 */ /* 0x001fc80000410000 */
[----:B------:R-:W-:Y:S01]  /*a5b0*/  @P0 FFMA.FTZ R2, R7, R4, R8 ;  /* 0x0000000407020223 */ /* 0x000fe20000010008 */
[----:B------:R-:W-:Y:S02]  /*a5c0*/  PLOP3.LUT P0, PT, PT, PT, PT, 0x8, 0x0 ;  /* 0x000000000000781c */ /* 0x000fe40003f0e170 */
[----:B------:R-:W0:Y:S01]  /*a5d0*/  @P3 MUFU.RCP R5, R14 ;  /* 0x0000000e00053308 */ /* 0x000e220000001000 */
[----:B-1----:R-:W-:-:S04]  /*a5e0*/  @P3 FMUL.FTZ R10, R9, 0.69314718246459960938 ;  /* 0x3f317218090a3820 */ /* 0x002fc80000410000 */
[----:B------:R-:W-:Y:S01]  /*a5f0*/  @P3 FFMA.FTZ R0, R13, R3, R10 ;  /* 0x000000030d003223 */ /* 0x000fe2000001000a */
[----:B------:R-:W-:Y:S02]  /*a600*/  WARPGROUP.DEPBAR.LE gsb0, 0x0 ;  /* 0x00008000000079c5 */ /* 0x000fe40000010000 */
[----:B------:R-:W-:-:S06]  /*a610*/  WARPGROUP.ARRIVE ;  /* 0x00000000000079c5 */ /* 0x000fcc0000000000 */
[----:B------:R-:W-:Y:S03]  /*a620*/  HGMMA.64x256x16.F32.BF16 R24, R192, gdesc[UR8].tnspB, R24, gsb0 ;  /* 0x43e00008c0187df0 */ /* 0x000fe60008001818 */
[----:B------:R-:W-:Y:S02]  /*a630*/  WARPGROUP.DEPBAR.LE gsb0, 0x0 ;  /* 0x00008000000079c5 */ /* 0x000fe40000010000 */
[----:B------:R1:W-:Y:S01]  /*a640*/  @!P1 SYNCS.ARRIVE.TRANS64.RED.A1T0 RZ, [R11+URZ], RZ ;  /* 0x000000ff0bff99a7 */ /* 0x0003e2000810043f */
        /* <DEDUP_REMOVED lines=64> */
[-C--:B0-----:R-:W-:Y:S01]  /*aa50*/  FMUL.FTZ R26, R26, R5.reuse ;  /* 0x000000051a1a7220 */ /* 0x081fe20000410000 */
        /* <DEDUP_REMOVED lines=62> */
[----:B-1----:R-:W-:-:S07]  /*ae40*/  FMUL.FTZ R151, R151, R5 ;  /* 0x0000000597977220 */ /* 0x002fce0000410000 */
.L_x_186:
[----:B------:R-:W0:Y:S08]  /*ae50*/  S2UR UR4, SR_CgaCtaId ;  /* 0x00000000000479c3 */ /* 0x000e300000008800 */
[----:B------:R-:W-:Y:S06]  /*ae60*/  BAR.SYNC.DEFER_BLOCKING 0x5, 0x180 ;  /* 0x0146000000007b1d */ /* 0x000fec0000010000 */
[----:B------:R-:W-:Y:S01]  /*ae70*/  UMOV UR8, 0x400 ;  /* 0x0000040000087882 */ /* 0x000fe20000000000 */
[----:B------:R-:W-:Y:S01]  /*ae80*/  BSSY B0, `(.L_x_208) ;  /* 0x00004bb000007945 */ /* 0x000fe20003800000 */
[----:B0-----:R-:W-:-:S09]  /*ae90*/  ULEA UR8, UR4, UR8, 0x18 ;  /* 0x0000000804087291 */ /* 0x001fd2000f8ec03f */
[----:B------:R-:W0:Y:S02]  /*aea0*/  LDS.128 R4, [UR8+0x388d0] ;  /* 0x0388d008ff047984 */ /* 0x000e240008000c00 */
[----:B0-----:R-:W-:Y:S02]  /*aeb0*/  R2UR UR6, R5 ;  /* 0x00000000050672ca */ /* 0x001fe400000e0000 */
[----:B------:R-:W-:Y:S02]  /*aec0*/  R2UR UR5, R6 ;  /* 0x00000000060572ca */ /* 0x000fe400000e0000 */
[----:B------:R-:W-:Y:S01]  /*aed0*/  R2UR UR7, R7 ;  /* 0x00000000070772ca */ /* 0x000fe200000e0000 */
[----:B------:R-:W-:Y:S06]  /*aee0*/  BAR.ARV 0x4, 0x180 ;  /* 0x0106000000007b1d */ /* 0x000fec0000002000 */
[----:B------:R-:W-:Y:S08]  /*aef0*/  @P0 BRA `(.L_x_209) ;  /* 0x0000003800900947 */ /* 0x000ff00003800000 */
[----:B------:R-:W2:Y:S01]  /*af00*/  LDL.LU R9, [R1+0x10] ;  /* 0x0000100001097983 */ /* 0x000ea20000300800 */
[----:B------:R-:W0:Y:S01]  /*af10*/  S2UR UR4, SR_SWINHI ;  /* 0x00000000000479c3 */ /* 0x000e220000002f00 */
[----:B------:R-:W-:Y:S01]  /*af20*/  IMAD.MOV.U32 R12, RZ, RZ, 0x2 ;  /* 0x00000002ff0c7424 */ /* 0x000fe200078e00ff */
[----:B------:R-:W-:Y:S01]  /*af30*/  F2FP.BF16.F32.PACK_AB R6, R29, R28 ;  /* 0x0000001c1d06723e */ /* 0x000fe200000010ff */
[----:B------:R-:W3:Y:S01]  /*af40*/  LDL.LU R8, [R1+0x14] ;  /* 0x0000140001087983 */ /* 0x000ee20000300800 */
[----:B------:R-:W-:Y:S01]  /*af50*/  F2FP.BF16.F32.PACK_AB R7, R31, R30 ;  /* 0x0000001e1f07723e */ /* 0x000fe200000010ff */
[----:B------:R-:W-:Y:S01]  /*af60*/  ULDC.64 UR14, c[0x0][0xc00] ;  /* 0x00030000000e7ab9 */ /* 0x000fe20000000a00 */
[----:B------:R-:W-:Y:S01]  /*af70*/  R2UR UR22, R22 ;  /* 0x00000000161672ca */ /* 0x000fe200000e0000 */
[----:B------:R-:W4:Y:S01]  /*af80*/  LDL R3, [R1+0x68] ;  /* 0x0000680001037983 */ /* 0x000f220000100800 */
[----:B------:R-:W-:Y:S01]  /*af90*/  ULDC.64 UR26, c[0x0][0x208] ;  /* 0x00008200001a7ab9 */ /* 0x000fe20000000a00 */
[----:B------:R-:W-:-:S02]  /*afa0*/  ULDC UR20, c[0x0][0xbe8] ;  /* 0x0002fa0000147ab9 */ /* 0x000fc40000000800 */
[----:B------:R-:W5:Y:S01]  /*afb0*/  LDL R174, [R1+0xc] ;  /* 0x00000c0001ae7983 */ /* 0x000f620000100800 */
[----:B------:R-:W-:Y:S02]  /*afc0*/  R2UR UR21, R212 ;  /* 0x00000000d41572ca */ /* 0x000fe400000e0000 */
[----:B------:R-:W-:Y:S01]  /*afd0*/  R2UR UR24, R213 ;  /* 0x00000000d51872ca */ /* 0x000fe200000e0000 */
[----:B------:R-:W5:Y:S01]  /*afe0*/  LDL R175, [R1+0x64] ;  /* 0x0000640001af7983 */ /* 0x000f620000100800 */
[----:B------:R-:W-:Y:S01]  /*aff0*/  UMOV UR10, UR8 ;  /* 0x00000008000a7c82 */ /* 0x000fe20008000000 */
[----:B0-----:R-:W-:Y:S01]  /*b000*/  UMOV UR11, UR4 ;  /* 0x00000004000b7c82 */ /* 0x001fe20008000000 */
[----:B------:R-:W-:Y:S01]  /*b010*/  BAR.SYNC.DEFER_BLOCKING 0x1, 0x100 ;  /* 0x0044000000007b1d */ /* 0x000fe20000010000 */
[----:B--2---:R-:W-:Y:S02]  /*b020*/  R2UR UR19, R9 ;  /* 0x00000000091372ca */ /* 0x004fe400000e0000 */
[----:B---3--:R-:W-:Y:S01]  /*b030*/  R2UR UR17, R8 ;  /* 0x00000000081172ca */ /* 0x008fe200000e0000 */
[----:B----4-:R-:W-:Y:S01]  /*b040*/  IMAD.WIDE R12, R3, R12, UR10 ;  /* 0x0000000a030c7e25 */ /* 0x010fe2000f8e020c */
[----:B-----5:R-:W-:-:S02]  /*b050*/  R2UR UR18, R174 ;  /* 0x00000000ae1272ca */ /* 0x020fc400000e0000 */
[----:B------:R-:W-:-:S04]  /*b060*/  IADD3 R15, P1, R12, 0x20, RZ ;  /* 0x000000200c0f7810 */ /* 0x000fc80007f3e0ff */
[----:B------:R-:W-:-:S04]  /*b070*/  LOP3.LUT R14, R15, 0x380, RZ, 0xc0, !PT ;  /* 0x000003800f0e7812 */ /* 0x000fc800078ec0ff */
[----:B------:R-:W-:Y:S02]  /*b080*/  SHF.R.U64 R14, R14, 0x3, RZ ;  /* 0x000000030e0e7819 */ /* 0x000fe400000012ff */
[----:B------:R-:W-:Y:S02]  /*b090*/  IADD3 R157, P0, R12, 0x40, RZ ;  /* 0x000000400c9d7810 */ /* 0x000fe40007f1e0ff */
[----:B------:R-:W-:Y:S01]  /*b0a0*/  LOP3.LUT R14, R14, R15, RZ, 0x3c, !PT ;  /* 0x0000000f0e0e7212 */ /* 0x000fe200078e3cff */
[----:B------:R-:W-:Y:S01]  /*b0b0*/  IMAD.X R15, RZ, RZ, R13, P1 ;  /* 0x000000ffff0f7224 */ /* 0x000fe200008e060d */
[C---:B------:R-:W-:Y:S02]  /*b0c0*/  IADD3 R159, P4, R12.reuse, 0x60, RZ ;  /* 0x000000600c9f7810 */ /* 0x040fe40007f9e0ff */
[C---:B------:R-:W-:Y:S02]  /*b0d0*/  IADD3 R161, P3, R12.reuse, 0x4000, RZ ;  /* 0x000040000ca17810 */ /* 0x040fe40007f7e0ff */
[----:B------:R-:W-:-:S02]  /*b0e0*/  IADD3 R163, P6, R12, 0x4020, RZ ;  /* 0x000040200ca37810 */ /* 0x000fc40007fde0ff */
[C---:B------:R-:W-:Y:S02]  /*b0f0*/  IADD3 R165, P5, R12.reuse, 0x4040, RZ ;  /* 0x000040400ca57810 */ /* 0x040fe40007fbe0ff */
[C---:B------:R-:W-:Y:S02]  /*b100*/  IADD3 R167, P2, R12.reuse, 0x4060, RZ ;  /* 0x000040600ca77810 */ /* 0x040fe40007f5e0ff */
[C---:B------:R-:W-:Y:S02]  /*b110*/  IADD3 R169, P1, R12.reuse, 0x8000, RZ ;  /* 0x000080000ca97810 */ /* 0x040fe40007f3e0ff */
[----:B------:R-:W-:Y:S02]  /*b120*/  LOP3.LUT R5, R12, 0x380, RZ, 0xc0, !PT ;  /* 0x000003800c057812 */ /* 0x000fe400078ec0ff */
[----:B------:R-:W-:Y:S02]  /*b130*/  LOP3.LUT R156, R157, 0x380, RZ, 0xc0, !PT ;  /* 0x000003809d9c7812 */ /* 0x000fe400078ec0ff */
[----:B------:R-:W-:-:S02]  /*b140*/  LOP3.LUT R158, R159, 0x380, RZ, 0xc0, !PT ;  /* 0x000003809f9e7812 */ /* 0x000fc400078ec0ff */
[----:B------:R-:W-:Y:S02]  /*b150*/  LOP3.LUT R160, R161, 0x380, RZ, 0xc0, !PT ;  /* 0x00000380a1a07812 */ /* 0x000fe400078ec0ff */
[----:B------:R-:W-:Y:S02]  /*b160*/  LOP3.LUT R162, R163, 0x380, RZ, 0xc0, !PT ;  /* 0x00000380a3a27812 */ /* 0x000fe400078ec0ff */
[----:B------:R-:W-:Y:S02]  /*b170*/  LOP3.LUT R164, R165, 0x380, RZ, 0xc0, !PT ;  /* 0x00000380a5a47812 */ /* 0x000fe400078ec0ff */
[----:B------:R-:W-:Y:S02]  /*b180*/  LOP3.LUT R166, R167, 0x380, RZ, 0xc0, !PT ;  /* 0x00000380a7a67812 */ /* 0x000fe400078ec0ff */
[----:B------:R-:W-:Y:S02]  /*b190*/  LOP3.LUT R168, R169, 0x380, RZ, 0xc0, !PT ;  /* 0x00000380a9a87812 */ /* 0x000fe400078ec0ff */
[----:B------:R-:W-:-:S02]  /*b1a0*/  SHF.R.U64 R5, R5, 0x3, RZ ;  /* 0x0000000305057819 */ /* 0x000fc400000012ff */
[----:B------:R-:W-:Y:S02]  /*b1b0*/  SHF.R.U64 R156, R156, 0x3, RZ ;  /* 0x000000039c9c7819 */ /* 0x000fe400000012ff */
[----:B------:R-:W-:Y:S02]  /*b1c0*/  SHF.R.U64 R158, R158, 0x3, RZ ;  /* 0x000000039e9e7819 */ /* 0x000fe400000012ff */
[----:B------:R-:W-:Y:S02]  /*b1d0*/  SHF.R.U64 R160, R160, 0x3, RZ ;  /* 0x00000003a0a07819 */ /* 0x000fe400000012ff */
[----:B------:R-:W-:Y:S02]  /*b1e0*/  SHF.R.U64 R162, R162, 0x3, RZ ;  /* 0x00000003a2a27819 */ /* 0x000fe400000012ff */
[----:B------:R-:W-:Y:S02]  /*b1f0*/  SHF.R.U64 R164, R164, 0x3, RZ ;  /* 0x00000003a4a47819 */ /* 0x000fe400000012ff */
[----:B------:R-:W-:-:S02]  /*b200*/  SHF.R.U64 R166, R166, 0x3, RZ ;  /* 0x00000003a6a67819 */ /* 0x000fc400000012ff */
[----:B------:R-:W-:Y:S02]  /*b210*/  SHF.R.U64 R168, R168, 0x3, RZ ;  /* 0x00000003a8a87819 */ /* 0x000fe400000012ff */
[----:B------:R-:W-:Y:S01]  /*b220*/  LOP3.LUT R4, R5, R12, RZ, 0x3c, !PT ;  /* 0x0000000c05047212 */ /* 0x000fe200078e3cff */
[--C-:B------:R-:W-:Y:S01]  /*b230*/  IMAD.MOV.U32 R5, RZ, RZ, R13.reuse ;  /* 0x000000ffff057224 */ /* 0x100fe200078e000d */
[----:B------:R-:W-:Y:S01]  /*b240*/  LOP3.LUT R156, R156, R157, RZ, 0x3c, !PT ;  /* 0x0000009d9c9c7212 */ /* 0x000fe200078e3cff */
[--C-:B------:R-:W-:Y:S01]  /*b250*/  IMAD.X R157, RZ, RZ, R13.reuse, P0 ;  /* 0x000000ffff9d7224 */ /* 0x100fe200000e060d */
        /* <DEDUP_REMOVED lines=11> */
[----:B------:R-:W-:Y:S01]  /*b310*/  IMAD.X R169, RZ, RZ, R13, P1 ;  /* 0x000000ffffa97224 */ /* 0x000fe200008e060d */
[----:B------:R-:W-:-:S02]  /*b320*/  IADD3 R171, P0, R12, 0x8020, RZ ;  /* 0x000080200cab7810 */ /* 0x000fc40007f1e0ff */
[C---:B------:R-:W-:Y:S02]  /*b330*/  IADD3 R173, P4, R12.reuse, 0x8040, RZ ;  /* 0x000080400cad7810 */ /* 0x040fe40007f9e0ff */
[C---:B------:R-:W-:Y:S02]  /*b340*/  IADD3 R9, P3, R12.reuse, 0x8060, RZ ;  /* 0x000080600c097810 */ /* 0x040fe40007f7e0ff */
[C---:B------:R-:W-:Y:S02]  /*b350*/  IADD3 R11, P6, R12.reuse, 0xc000, RZ ;  /* 0x0000c0000c0b7810 */ /* 0x040fe40007fde0ff */
[C---:B------:R-:W-:Y:S02]  /*b360*/  IADD3 R153, P5, R12.reuse, 0xc020, RZ ;  /* 0x0000c0200c997810 */ /* 0x040fe40007fbe0ff */
[C---:B------:R-:W-:Y:S02]  /*b370*/  IADD3 R155, P2, R12.reuse, 0xc040, RZ ;  /* 0x0000c0400c9b7810 */ /* 0x040fe40007f5e0ff */
[----:B------:R-:W-:-:S02]  /*b380*/  IADD3 R21, P1, R12, 0xc060, RZ ;  /* 0x0000c0600c157810 */ /* 0x000fc40007f3e0ff */
[----:B------:R-:W-:Y:S02]  /*b390*/  MOV R3, R4 ;  /* 0x0000000400037202 */ /* 0x000fe40000000f00 */
[----:B------:R-:W-:Y:S02]  /*b3a0*/  F2FP.BF16.F32.PACK_AB R4, R25, R24 ;  /* 0x000000181904723e */ /* 0x000fe400000010ff */
[----:B------:R-:W-:Y:S02]  /*b3b0*/  F2FP.BF16.F32.PACK_AB R5, R27, R26 ;  /* 0x0000001a1b05723e */ /* 0x000fe400000010ff */
[----:B------:R-:W-:Y:S02]  /*b3c0*/  LOP3.LUT R170, R171, 0x380, RZ, 0xc0, !PT ;  /* 0x00000380abaa7812 */ /* 0x000fe400078ec0ff */
[----:B------:R-:W-:Y:S02]  /*b3d0*/  LOP3.LUT R172, R173, 0x380, RZ, 0xc0, !PT ;  /* 0x00000380adac7812 */ /* 0x000fe400078ec0ff */
[----:B------:R-:W-:-:S02]  /*b3e0*/  LOP3.LUT R8, R9, 0x380, RZ, 0xc0, !PT ;  /* 0x0000038009087812 */ /* 0x000fc400078ec0ff */
[----:B------:R-:W-:Y:S02]  /*b3f0*/  LOP3.LUT R10, R11, 0x380, RZ, 0xc0, !PT ;  /* 0x000003800b0a7812 */ /* 0x000fe400078ec0ff */
[----:B------:R-:W-:Y:S02]  /*b400*/  LOP3.LUT R152, R153, 0x380, RZ, 0xc0, !PT ;  /* 0x0000038099987812 */ /* 0x000fe400078ec0ff */
[----:B------:R-:W-:Y:S02]  /*b410*/  LOP3.LUT R154, R155, 0x380, RZ, 0xc0, !PT ;  /* 0x000003809b9a7812 */ /* 0x000fe400078ec0ff */
[----:B------:R-:W-:Y:S01]  /*b420*/  LOP3.LUT R20, R21, 0x380, RZ, 0xc0, !PT ;  /* 0x0000038015147812 */ /* 0x000fe200078ec0ff */
[----:B------:R0:W-:Y:S01]  /*b430*/  STSM.16.M88.4 [R3], R4 ;  /* 0x0000000403007844 */ /* 0x0001e20000000200 */
[----:B------:R-:W-:Y:S02]  /*b440*/  SHF.R.U64 R170, R170, 0x3, RZ ;  /* 0x00000003aaaa7819 */ /* 0x000fe400000012ff */
[----:B------:R-:W-:-:S02]  /*b450*/  SHF.R.U64 R172, R172, 0x3, RZ ;  /* 0x00000003acac7819 */ /* 0x000fc400000012ff */
[----:B------:R-:W-:Y:S02]  /*b460*/  SHF.R.U64 R8, R8, 0x3, RZ ;  /* 0x0000000308087819 */ /* 0x000fe400000012ff */
[----:B------:R-:W-:Y:S02]  /*b470*/  SHF.R.U64 R10, R10, 0x3, RZ ;  /* 0x000000030a0a7819 */ /* 0x000fe400000012ff */
[----:B------:R-:W-:Y:S02]  /*b480*/  SHF.R.U64 R152, R152, 0x3, RZ ;  /* 0x0000000398987819 */ /* 0x000fe400000012ff */
[----:B------:R-:W-:Y:S02]  /*b490*/  SHF.R.U64 R154, R154, 0x3, RZ ;  /* 0x000000039a9a7819 */ /* 0x000fe400000012ff */
[----:B------:R-:W-:Y:S02]  /*b4a0*/  SHF.R.U64 R20, R20, 0x3, RZ ;  /* 0x0000000314147819 */ /* 0x000fe400000012ff */
[----:B------:R-:W-:-:S02]  /*b4b0*/  MOV R14, R14 ;  /* 0x0000000e000e7202 */ /* 0x000fc40000000f00 */
[----:B0-----:R-:W-:Y:S02]  /*b4c0*/  F2FP.BF16.F32.PACK_AB R4, R33, R32 ;  /* 0x000000202104723e */ /* 0x001fe400000010ff */
[----:B------:R-:W-:Y:S02]  /*b4d0*/  F2FP.BF16.F32.PACK_AB R5, R35, R34 ;  /* 0x000000222305723e */ /* 0x000fe400000010ff */
[----:B------:R-:W-:Y:S02]  /*b4e0*/  F2FP.BF16.F32.PACK_AB R6, R37, R36 ;  /* 0x000000242506723e */ /* 0x000fe400000010ff */
[----:B------:R-:W-:Y:S02]  /*b4f0*/  F2FP.BF16.F32.PACK_AB R7, R39, R38 ;  /* 0x000000262707723e */ /* 0x000fe400000010ff */
        /* <DEDUP_REMOVED lines=14> */
[----:B------:R0:W-:Y:S01]  /*b5e0*/  STSM.16.M88.4 [R14], R4 ;  /* 0x000000040e007844 */ /* 0x0001e20000000200 */
[----:B------:R-:W-:-:S02]  /*b5f0*/  MOV R156, R156 ;  /* 0x0000009c009c7202 */ /* 0x000fc40000000f00 */
[----:B------:R-:W-:Y:S02]  /*b600*/  F2FP.BF16.F32.PACK_AB R12, R41, R40 ;  /* 0x00000028290c723e */ /* 0x000fe400000010ff */
[----:B------:R-:W-:Y:S02]  /*b610*/  F2FP.BF16.F32.PACK_AB R13, R43, R42 ;  /* 0x0000002a2b0d723e */ /* 0x000fe400000010ff */
[----:B------:R-:W-:Y:S02]  /*b620*/  F2FP.BF16.F32.PACK_AB R15, R47, R46 ;  /* 0x0000002e2f0f723e */ /* 0x000fe400000010ff */
[----:B------:R-:W-:Y:S02]  /*b630*/  MOV R158, R158 ;  /* 0x0000009e009e7202 */ /* 0x000fe40000000f00 */
[----:B------:R-:W-:Y:S02]  /*b640*/  MOV R161, R160 ;  /* 0x000000a000a17202 */ /* 0x000fe40000000f00 */
[----:B0-----:R-:W-:-:S02]  /*b650*/  F2FP.BF16.F32.PACK_AB R14, R45, R44 ;  /* 0x0000002c2d0e723e */ /* 0x001fc400000010ff */
[----:B------:R-:W-:Y:S02]  /*b660*/  F2FP.BF16.F32.PACK_AB R4, R49, R48 ;  /* 0x000000303104723e */ /* 0x000fe400000010ff */
[----:B------:R-:W-:Y:S02]  /*b670*/  F2FP.BF16.F32.PACK_AB R5, R51, R50 ;  /* 0x000000323305723e */ /* 0x000fe400000010ff */
[----:B------:R-:W-:Y:S02]  /*b680*/  F2FP.BF16.F32.PACK_AB R6, R53, R52 ;  /* 0x000000343506723e */ /* 0x000fe400000010ff */
[----:B------:R-:W-:Y:S01]  /*b690*/  F2FP.BF16.F32.PACK_AB R7, R55, R54 ;  /* 0x000000363707723e */ /* 0x000fe200000010ff */
[----:B------:R0:W-:Y:S01]  /*b6a0*/  STSM.16.M88.4 [R156], R12 ;  /* 0x0000000c9c007844 */ /* 0x0001e20000000200 */
[----:B------:R-:W-:Y:S02]  /*b6b0*/  MOV R160, R8 ;  /* 0x0000000800a07202 */ /* 0x000fe40000000f00 */
[----:B------:R-:W-:-:S02]  /*b6c0*/  MOV R3, R10 ;  /* 0x0000000a00037202 */ /* 0x000fc40000000f00 */
[----:B------:R-:W-:Y:S02]  /*b6d0*/  F2FP.BF16.F32.PACK_AB R8, R57, R56 ;  /* 0x000000383908723e */ /* 0x000fe400000010ff */
[----:B------:R-:W-:Y:S02]  /*b6e0*/  F2FP.BF16.F32.PACK_AB R9, R59, R58 ;  /* 0x0000003a3b09723e */ /* 0x000fe400000010ff */
[----:B------:R-:W-:Y:S02]  /*b6f0*/  F2FP.BF16.F32.PACK_AB R10, R61, R60 ;  /* 0x0000003c3d0a723e */ /* 0x000fe400000010ff */
[----:B------:R-:W-:Y:S02]  /*b700*/  F2FP.BF16.F32.PACK_AB R11, R63, R62 ;  /* 0x0000003e3f0b723e */ /* 0x000fe400000010ff */
[----:B------:R-:W-:Y:S01]  /*b710*/  MOV R162, R162 ;  /* 0x000000a200a27202 */ /* 0x000fe20000000f00 */
[----:B------:R1:W-:Y:S01]  /*b720*/  STSM.16.M88.4 [R158], R4 ;  /* 0x000000049e007844 */ /* 0x0003e20000000200 */
[----:B------:R-:W-:-:S02]  /*b730*/  MOV R18, R152 ;  /* 0x0000009800127202 */ /* 0x000fc40000000f00 */
[----:B0-----:R-:W-:Y:S02]  /*b740*/  F2FP.BF16.F32.PACK_AB R12, R65, R64 ;  /* 0x00000040410c723e */ /* 0x001fe400000010ff */
[----:B------:R-:W-:Y:S02]  /*b750*/  F2FP.BF16.F32.PACK_AB R13, R67, R66 ;  /* 0x00000042430d723e */ /* 0x000fe400000010ff */
[----:B------:R-:W-:Y:S02]  /*b760*/  F2FP.BF16.F32.PACK_AB R14, R69, R68 ;  /* 0x00000044450e723e */ /* 0x000fe400000010ff */
[----:B------:R-:W-:Y:S02]  /*b770*/  F2FP.BF16.F32.PACK_AB R15, R71, R70 ;  /* 0x00000046470f723e */ /* 0x000fe400000010ff */
[----:B------:R-:W-:Y:S02]  /*b780*/  MOV R22, R154 ;  /* 0x0000009a00167202 */ /* 0x000fe40000000f00 */
[----:B------:R-:W-:-:S02]  /*b790*/  MOV R164, R164 ;  /* 0x000000a400a47202 */ /* 0x000fc40000000f00 */
[----:B------:R-:W-:Y:S02]  /*b7a0*/  F2FP.BF16.F32.PACK_AB R152, R73, R72 ;  /* 0x000000484998723e */ /* 0x000fe400000010ff */
[----:B------:R-:W-:Y:S02]  /*b7b0*/  F2FP.BF16.F32.PACK_AB R153, R75, R74 ;  /* 0x0000004a4b99723e */ /* 0x000fe400000010ff */
[----:B------:R-:W-:Y:S02]  /*b7c0*/  F2FP.BF16.F32.PACK_AB R154, R77, R76 ;  /* 0x0000004c4d9a723e */ /* 0x000fe400000010ff */
[----:B------:R-:W-:Y:S01]  /*b7d0*/  F2FP.BF16.F32.PACK_AB R155, R79, R78 ;  /* 0x0000004e4f9b723e */ /* 0x000fe200000010ff */
[----:B------:R0:W-:Y:S01]  /*b7e0*/  STSM.16.M88.4 [R161], R8 ;  /* 0x00000008a1007844 */ /* 0x0001e20000000200 */
[----:B------:R-:W-:Y:S02]  /*b7f0*/  MOV R166, R166 ;  /* 0x000000a600a67202 */ /* 0x000fe40000000f00 */
[----:B------:R-:W-:-:S02]  /*b800*/  F2FP.BF16.F32.PACK_AB R156, R81, R80 ;  /* 0x00000050519c723e */ /* 0x000fc400000010ff */
[----:B------:R-:W-:Y:S02]  /*b810*/  F2FP.BF16.F32.PACK_AB R157, R83, R82 ;  /* 0x00000052539d723e */ /* 0x000fe400000010ff */
[----:B-1----:R-:W-:Y:S02]  /*b820*/  F2FP.BF16.F32.PACK_AB R158, R85, R84 ;  /* 0x00000054559e723e */ /* 0x002fe400000010ff */
[----:B------:R-:W-:Y:S01]  /*b830*/  F2FP.BF16.F32.PACK_AB R159, R87, R86 ;  /* 0x00000056579f723e */ /* 0x000fe200000010ff */
[----:B------:R1:W-:Y:S01]  /*b840*/  STSM.16.M88.4 [R162], R12 ;  /* 0x0000000ca2007844 */ /* 0x0003e20000000200 */
[----:B------:R-:W-:Y:S02]  /*b850*/  MOV R168, R168 ;  /* 0x000000a800a87202 */ /* 0x000fe40000000f00 */
[----:B------:R-:W-:Y:S02]  /*b860*/  F2FP.BF16.F32.PACK_AB R4, R89, R88 ;  /* 0x000000585904723e */ /* 0x000fe400000010ff */
[----:B------:R-:W-:-:S02]  /*b870*/  F2FP.BF16.F32.PACK_AB R5, R91, R90 ;  /* 0x0000005a5b05723e */ /* 0x000fc400000010ff */
[----:B------:R-:W-:Y:S02]  /*b880*/  F2FP.BF16.F32.PACK_AB R6, R93, R92 ;  /* 0x0000005c5d06723e */ /* 0x000fe400000010ff */
[----:B------:R-:W-:Y:S02]  /*b890*/  F2FP.BF16.F32.PACK_AB R7, R95, R94 ;  /* 0x0000005e5f07723e */ /* 0x000fe400000010ff */
[----:B------:R-:W-:Y:S02]  /*b8a0*/  MOV R170, R170 ;  /* 0x000000aa00aa7202 */ /* 0x000fe40000000f00 */
[----:B0-----:R-:W-:Y:S02]  /*b8b0*/  F2FP.BF16.F32.PACK_AB R8, R97, R96 ;  /* 0x000000606108723e */ /* 0x001fe400000010ff */
[----:B------:R-:W-:Y:S02]  /*b8c0*/  F2FP.BF16.F32.PACK_AB R9, R99, R98 ;  /* 0x000000626309723e */ /* 0x000fe400000010ff */
[----:B------:R-:W-:-:S02]  /*b8d0*/  F2FP.BF16.F32.PACK_AB R10, R101, R100 ;  /* 0x00000064650a723e */ /* 0x000fc400000010ff */
[----:B------:R-:W-:Y:S01]  /*b8e0*/  F2FP.BF16.F32.PACK_AB R11, R103, R102 ;  /* 0x00000066670b723e */ /* 0x000fe200000010ff */
[----:B------:R0:W-:Y:S01]  /*b8f0*/  STSM.16.M88.4 [R164], R152 ;  /* 0x00000098a4007844 */ /* 0x0001e20000000200 */
[----:B------:R-:W-:Y:S02]  /*b900*/  MOV R172, R172 ;  /* 0x000000ac00ac7202 */ /* 0x000fe40000000f00 */
[----:B-1----:R-:W-:Y:S02]  /*b910*/  F2FP.BF16.F32.PACK_AB R12, R105, R104 ;  /* 0x00000068690c723e */ /* 0x002fe400000010ff */
[----:B------:R-:W-:Y:S02]  /*b920*/  F2FP.BF16.F32.PACK_AB R13, R107, R106 ;  /* 0x0000006a6b0d723e */ /* 0x000fe400000010ff */
[----:B------:R-:W-:Y:S02]  /*b930*/  F2FP.BF16.F32.PACK_AB R14, R109, R108 ;  /* 0x0000006c6d0e723e */ /* 0x000fe400000010ff */
[----:B------:R-:W-:Y:S01]  /*b940*/  F2FP.BF16.F32.PACK_AB R15, R111, R110 ;  /* 0x0000006e6f0f723e */ /* 0x000fe200000010ff */
[----:B------:R1:W-:Y:S01]  /*b950*/  STSM.16.M88.4 [R166], R156 ;  /* 0x0000009ca6007844 */ /* 0x0003e20000000200 */
[----:B------:R-:W-:-:S03]  /*b960*/  MOV R161, R20 ;  /* 0x0000001400a17202 */ /* 0x000fc60000000f00 */
[----:B------:R2:W-:Y:S01]  /*b970*/  STSM.16.M88.4 [R168], R4 ;  /* 0x00000004a8007844 */ /* 0x0005e20000000200 */
[----:B0-----:R-:W-:Y:S02]  /*b980*/  F2FP.BF16.F32.PACK_AB R152, R113, R112 ;  /* 0x000000707198723e */ /* 0x001fe400000010ff */
[----:B------:R-:W-:Y:S02]  /*b990*/  F2FP.BF16.F32.PACK_AB R153, R115, R114 ;  /* 0x000000727399723e */ /* 0x000fe400000010ff */
[----:B------:R-:W-:Y:S02]  /*b9a0*/  F2FP.BF16.F32.PACK_AB R154, R117, R116 ;  /* 0x00000074759a723e */ /* 0x000fe400000010ff */
[----:B------:R-:W-:Y:S01]  /*b9b0*/  F2FP.BF16.F32.PACK_AB R155, R119, R118 ;  /* 0x00000076779b723e */ /* 0x000fe200000010ff */
[----:B------:R0:W-:Y:S01]  /*b9c0*/  STSM.16.M88.4 [R170], R8 ;  /* 0x00000008aa007844 */ /* 0x0001e20000000200 */
[----:B-1----:R-:W-:Y:S02]  /*b9d0*/  F2FP.BF16.F32.PACK_AB R156, R121, R120 ;  /* 0x00000078799c723e */ /* 0x002fe400000010ff */
[----:B------:R-:W-:-:S02]  /*b9e0*/  F2FP.BF16.F32.PACK_AB R157, R123, R122 ;  /* 0x0000007a7b9d723e */ /* 0x000fc400000010ff */
[----:B------:R-:W-:Y:S02]  /*b9f0*/  F2FP.BF16.F32.PACK_AB R158, R125, R124 ;  /* 0x0000007c7d9e723e */ /* 0x000fe400000010ff */
[----:B------:R-:W-:Y:S01]  /*ba00*/  F2FP.BF16.F32.PACK_AB R159, R127, R126 ;  /* 0x0000007e7f9f723e */ /* 0x000fe200000010ff */
[----:B------:R1:W-:Y:S01]  /*ba10*/  STSM.16.M88.4 [R172], R12 ;  /* 0x0000000cac007844 */ /* 0x0003e20000000200 */
[----:B--2---:R-:W-:Y:S02]  /*ba20*/  F2FP.BF16.F32.PACK_AB R4, R129, R128 ;  /* 0x000000808104723e */ /* 0x004fe400000010ff */
[----:B------:R-:W-:Y:S02]  /*ba30*/  F2FP.BF16.F32.PACK_AB R5, R131, R130 ;  /* 0x000000828305723e */ /* 0x000fe400000010ff */
[----:B------:R-:W-:Y:S02]  /*ba40*/  F2FP.BF16.F32.PACK_AB R6, R133, R132 ;  /* 0x000000848506723e */ /* 0x000fe400000010ff */
[----:B------:R-:W-:-:S02]  /*ba50*/  F2FP.BF16.F32.PACK_AB R7, R135, R134 ;  /* 0x000000868707723e */ /* 0x000fc400000010ff */
        /* <DEDUP_REMOVED lines=9> */
[----:B------:R-:W-:Y:S04]  /*baf0*/  STSM.16.M88.4 [R3], R156 ;  /* 0x0000009c03007844 */ /* 0x000fe80000000200 */
[----:B------:R1:W-:Y:S04]  /*bb00*/  STSM.16.M88.4 [R18], R4 ;  /* 0x0000000412007844 */ /* 0x0003e80000000200 */
[----:B------:R2:W-:Y:S04]  /*bb10*/  STSM.16.M88.4 [R22], R8 ;  /* 0x0000000816007844 */ /* 0x0005e80000000200 */
[----:B------:R3:W-:Y:S01]  /*bb20*/  STSM.16.M88.4 [R161], R12 ;  /* 0x0000000ca1007844 */ /* 0x0007e20000000200 */
[----:B------:R-:W-:Y:S01]  /*bb30*/  USHF.L.U32 UR4, UR19, 0x2, URZ ;  /* 0x0000000213047899 */ /* 0x000fe2000800063f */
[----:B------:R-:W-:Y:S01]  /*bb40*/  BAR.SYNC.DEFER_BLOCKING 0x1, 0x100 ;  /* 0x0044000000007b1d */ /* 0x000fe20000010000 */
[----:B------:R-:W-:Y:S01]  /*bb50*/  ISETP.NE.U32.AND P0, PT, RZ, UR14, PT ;  /* 0x0000000eff007c0c */ /* 0x000fe2000bf05070 */
[----:B------:R-:W-:-:S02]  /*bb60*/  USHF.L.U64.HI UR16, UR19, 0x2, UR17 ;  /* 0x0000000213107899 */ /* 0x000fc40008010211 */
[----:B------:R-:W-:Y:S01]  /*bb70*/  UIADD3 UR9, UP0, UR4, UR14, URZ ;  /* 0x0000000e04097290 */ /* 0x000fe2000ff1e03f */
[----:B------:R-:W-:-:S03]  /*bb80*/  ISETP.NE.AND.EX P0, PT, RZ, UR15, PT, P0 ;  /* 0x0000000fff007c0c */ /* 0x000fc6000bf05300 */
[----:B------:R-:W-:Y:S02]  /*bb90*/  UIADD3.X UR12, UR16, UR15, URZ, UP0, !UPT ;  /* 0x0000000f100c7290 */ /* 0x000fe400087fe43f */
[----:B------:R-:W-:-:S04]  /*bba0*/  IMAD.U32 R20, RZ, RZ, UR9 ;  /* 0x00000009ff147e24 */ /* 0x000fc8000f8e00ff */
[----:B------:R-:W-:Y:S01]  /*bbb0*/  IMAD.U32 R21, RZ, RZ, UR12 ;  /* 0x0000000cff157e24 */ /* 0x000fe2000f8e00ff */
[----:B------:R-:W-:-:S04]  /*bbc0*/  ULDC.64 UR12, c[0x0][0xc08] ;  /* 0x00030200000c7ab9 */ /* 0x000fc80000000a00 */
[----:B0-----:R-:W4:Y:S01]  /*bbd0*/  @P0 LDG.E R152, desc[UR26][R20.64] ;  /* 0x0000001a14980981 */ /* 0x001f22000c1e1900 */
[----:B------:R-:W-:-:S04]  /*bbe0*/  UISETP.NE.U32.AND UP0, UPT, UR12, URZ, UPT ;  /* 0x0000003f0c00728c */ /* 0x000fc8000bf05070 */
[----:B------:R-:W-:-:S06]  /*bbf0*/  UISETP.NE.AND.EX UP0, UPT, UR13, URZ, UPT, UP0 ;  /* 0x0000003f0d00728c */ /* 0x000fcc000bf05300 */
[----:B------:R-:W-:-:S05]  /*bc00*/  PLOP3.LUT P4, PT, PT, PT, UP0, 0x80, 0x0 ;  /* 0x000000000000781c */ /* 0x000fca0003f8f008 */
[----:B------:R-:W-:-:S03]  /*bc10*/  @UP0 UIADD3 UR12, UP1, UR4, UR12, URZ ;  /* 0x0000000c040c0290 */ /* 0x000fc6000ff3e03f */
[----:B------:R-:W-:Y:S01]  /*bc20*/  ULDC UR4, c[0x0][0xad4] ;  /* 0x0002b50000047ab9 */ /* 0x000fe20000000800 */
[----:B------:R-:W-:Y:S02]  /*bc30*/  @UP0 UIADD3.X UR13, UR16, UR13, URZ, UP1, !UPT ;  /* 0x0000000d100d0290 */ /* 0x000fe40008ffe43f */
[----:B-1----:R-:W-:-:S04]  /*bc40*/  IMAD.U32 R4, RZ, RZ, UR12 ;  /* 0x0000000cff047e24 */ /* 0x002fc8000f8e00ff */
[----:B------:R-:W-:-:S05]  /*bc50*/  IMAD.U32 R5, RZ, RZ, UR13 ;  /* 0x0000000dff057e24 */ /* 0x000fca000f8e00ff */
[----:B------:R0:W5:Y:S01]  /*bc60*/  @P4 LDG.E R3, desc[UR26][R4.64] ;  /* 0x0000001a04034981 */ /* 0x000162000c1e1900 */
[----:B------:R-:W-:Y:S02]  /*bc70*/  UISETP.NE.AND UP0, UPT, UR22, URZ, UPT ;  /* 0x0000003f1600728c */ /* 0x000fe4000bf05270 */
[----:B------:R-:W-:Y:S02]  /*bc80*/  UISETP.NE.AND UP1, UPT, UR20, 0x1, UPT ;  /* 0x000000011400788c */ /* 0x000fe4000bf25270 */
[----:B------:R-:W-:Y:S01]  /*bc90*/  USEL UR4, UR22, UR4, UP0 ;  /* 0x0000000416047287 */ /* 0x000fe20008000000 */
[----:B------:R-:W-:-:S03]  /*bca0*/  UMOV UR23, 0x9b8 ;  /* 0x000009b800177882 */ /* 0x000fc60000000000 */
[----:B------:R-:W-:Y:S01]  /*bcb0*/  UISETP.GT.AND UP2, UPT, UR4, 0x1, UPT ;  /* 0x000000010400788c */ /* 0x000fe2000bf44270 */
[----:B------:R-:W-:Y:S01]  /*bcc0*/  PLOP3.LUT P1, PT, PT, PT, UP1, 0x80, 0x0 ;  /* 0x000000000000781c */ /* 0x000fe20003f2f018 */
[----:B------:R-:W-:Y:S02]  /*bcd0*/  UISETP.NE.U32.AND UP0, UPT, UR14, URZ, UPT ;  /* 0x0000003f0e00728c */ /* 0x000fe4000bf05070 */
[----:B------:R-:W-:Y:S01]  /*bce0*/  USEL UR23, UR23, 0x978, UP2 ;  /* 0x0000097817177887 */ /* 0x000fe20009000000 */
[----:B--2---:R-:W-:Y:S01]  /*bcf0*/  IMAD.U32 R8, RZ, RZ, UR18 ;  /* 0x00000012ff087e24 */ /* 0x004fe2000f8e00ff */
[----:B------:R-:W-:Y:S01]  /*bd00*/  UISETP.NE.AND.EX UP0, UPT, UR15, URZ, UPT, UP0 ;  /* 0x0000003f0f00728c */ /* 0x000fe2000bf05300 */
[----:B------:R-:W-:Y:S02]  /*bd10*/  UMOV UR4, URZ ;  /* 0x0000003f00047c82 */ /* 0x000fe40008000000 */
[----:B------:R-:W-:Y:S01]  /*bd20*/  IMAD R8, R8, 0x80, R175 ;  /* 0x0000008008087824 */ /* 0x000fe200078e02af */
[----:B------:R-:W-:Y:S01]  /*bd30*/  USEL UR9, UR19, URZ, !UP0 ;  /* 0x0000003f13097287 */ /* 0x000fe2000c000000 */
[----:B------:R-:W-:Y:S01]  /*bd40*/  @UP1 ULDC UR25, c[0x0][0xbec] ;  /* 0x0002fb0000191ab9 */ /* 0x000fe20000000800 */
[----:B------:R-:W-:-:S02]  /*bd50*/  USEL UR22, UR17, URZ, !UP0 ;  /* 0x0000003f11167287 */ /* 0x000fc4000c000000 */
[----:B0-----:R-:W-:Y:S01]  /*bd60*/  @P1 IMAD.HI.U32 R4, R8, UR25, RZ ;  /* 0x0000001908041c27 */ /* 0x001fe2000f8e00ff */
[----:B------:R-:W-:Y:S01]  /*bd70*/  USEL UR21, UR21, URZ, UP2 ;  /* 0x0000003f15157287 */ /* 0x000fe20009000000 */
[----:B------:R-:W-:Y:S01]  /*bd80*/  ULDC.64 UR16, c[0x0][UR23+0x220] ;  /* 0x0000880017107abb */ /* 0x000fe20008000a00 */
[----:B------:R-:W-:Y:S01]  /*bd90*/  ULDC.64 UR14, c[0x0][UR23+0x218] ;  /* 0x00008600170e7abb */ /* 0x000fe20008000a00 */
[----:B------:R-:W-:Y:S01]  /*bda0*/  ULDC.64 UR18, c[0x0][UR23+0x228] ;  /* 0x00008a0017127abb */ /* 0x000fe20008000a00 */
[----:B------:R-:W-:Y:S02]  /*bdb0*/  UIMAD UR17, UR17, UR9, URZ ;  /* 0x00000009111172a4 */ /* 0x000fe4000f8e023f */
[----:B------:R-:W-:Y:S01]  /*bdc0*/  UIMAD.WIDE.U32 UR12, UR14, UR24, URZ ;  /* 0x000000180e0c72a5 */ /* 0x000fe2000f8e003f */
[----:B------:R-:W-:Y:S01]  /*bdd0*/  IMAD.MOV.U32 R5, RZ, RZ, R8 ;  /* 0x000000ffff057224 */ /* 0x000fe200078e0008 */
[----:B------:R-:W-:Y:S01]  /*bde0*/  @UP1 ULDC UR28, c[0x0][0xbf0] ;  /* 0x0002fc00001c1ab9 */ /* 0x000fe20000000800 */
[----:B------:R-:W-:-:S02]  /*bdf0*/  UIMAD UR24, UR15, UR24, URZ ;  /* 0x000000180f1872a4 */ /* 0x000fc4000f8e023f */
[----:B------:R-:W-:Y:S01]  /*be00*/  UIMAD.WIDE.U32 UR26, UR18, UR21, URZ ;  /* 0x00000015121a72a5 */ /* 0x000fe2000f8e003f */
[----:B------:R-:W-:Y:S01]  /*be10*/  @P1 SHF.R.U32.HI R5, RZ, UR28, R4 ;  /* 0x0000001cff051c19 */ /* 0x000fe20008011604 */
[----:B------:R-:W-:Y:S02]  /*be20*/  UIMAD.WIDE.U32 UR14, UR16, UR9, URZ ;  /* 0x00000009100e72a5 */ /* 0x000fe4000f8e003f */
[----:B------:R-:W-:Y:S02]  /*be30*/  UIMAD UR18, UR19, UR21, URZ ;  /* 0x00000015131272a4 */ /* 0x000fe4000f8e023f */
[----:B------:R-:W-:Y:S01]  /*be40*/  UIMAD UR17, UR16, UR22, UR17 ;  /* 0x00000016101172a4 */ /* 0x000fe2000f8e0211 */
[----:B------:R-:W-:Y:S01]  /*be50*/  IMAD.U32 R4, RZ, RZ, UR26 ;  /* 0x0000001aff047e24 */ /* 0x000fe2000f8e00ff */
[----:B------:R-:W-:Y:S01]  /*be60*/  UIADD3 UR18, UR27, UR18, URZ ;  /* 0x000000121b127290 */ /* 0x000fe2000fffe03f */
[----:B------:R-:W-:Y:S01]  /*be70*/  IMAD.MOV R7, RZ, RZ, -R5 ;  /* 0x000000ffff077224 */ /* 0x000fe200078e0a05 */
[----:B------:R-:W-:-:S02]  /*be80*/  UIADD3 UR24, UR13, UR24, URZ ;  /* 0x000000180d187290 */ /* 0x000fc4000fffe03f */
[----:B------:R-:W-:Y:S01]  /*be90*/  UIADD3 UR17, UR15, UR17, URZ ;  /* 0x000000110f117290 */ /* 0x000fe2000fffe03f */
[----:B------:R-:W-:Y:S02]  /*bea0*/  IMAD R7, R7, UR20, R8 ;  /* 0x0000001407077c24 */ /* 0x000fe4000f8e0208 */
[----:B------:R-:W-:-:S03]  /*beb0*/  IMAD.U32 R10, RZ, RZ, UR18 ;  /* 0x00000012ff0a7e24 */ /* 0x000fc6000f8e00ff */
[----:B------:R-:W-:Y:S02]  /*bec0*/  SHF.R.S32.HI R6, RZ, 0x1f, R7 ;  /* 0x0000001fff067819 */ /* 0x000fe40000011407 */
[----:B----4-:R-:W-:-:S13]  /*bed0*/  @P0 R2UR UR4, R152 ;  /* 0x00000000980402ca */ /* 0x010fda00000e0000 */
[----:B------:R-:W-:Y:S02]  /*bee0*/  UIADD3 UR12, UP0, UP3, UR14, UR12, UR4 ;  /* 0x0000000c0e0c7290 */ /* 0x000fe4000fb1e004 */
[----:B------:R-:W-:-:S04]  /*bef0*/  USHF.R.S32.HI UR16, URZ, 0x1f, UR4 ;  /* 0x0000001f3f107899 */ /* 0x000fc80008011404 */
[----:B------:R-:W-:Y:S01]  /*bf00*/  UIADD3.X UR14, UR17, UR24, UR16, UP0, UP3 ;  /* 0x00000018110e7290 */ /* 0x000fe200087e6410 */
[----:B------:R-:W-:Y:S02]  /*bf10*/  IADD3 R4, P2, P3, R5, UR12, R4 ;  /* 0x0000000c05047c10 */ /* 0x000fe4000fb5e004 */
[----:B------:R-:W-:Y:S01]  /*bf20*/  SHF.R.S32.HI R5, RZ, 0x1f, R5 ;  /* 0x0000001fff057819 */ /* 0x000fe20000011405 */
[----:B------:R-:W-:Y:S02]  /*bf30*/  ULDC.64 UR12, c[0x0][UR23+0x210] ;  /* 0x00008400170c7abb */ /* 0x000fe40008000a00 */
[----:B------:R-:W-:Y:S01]  /*bf40*/  IMAD R9, R7, UR13, RZ ;  /* 0x0000000d07097c24 */ /* 0x000fe2000f8e02ff */
[----:B------:R-:W-:Y:S01]  /*bf50*/  IADD3.X R5, R5, UR14, R10, P2, P3 ;  /* 0x0000000e05057c10 */ /* 0x000fe200097e640a */
[----:B------:R-:W-:Y:S01]  /*bf60*/  ULDC.64 UR14, c[0x0][0xba8] ;  /* 0x0002ea00000e7ab9 */ /* 0x000fe20000000a00 */
[----:B------:R-:W-:Y:S01]  /*bf70*/  @!UP2 ULDC UR14, c[0x0][0xb50] ;  /* 0x0002d400000eaab9 */ /* 0x000fe20000000800 */
[----:B------:R-:W-:Y:S01]  /*bf80*/  IMAD R9, R6, UR12, R9 ;  /* 0x0000000c06097c24 */ /* 0x000fe2000f8e0209 */
[----:B------:R-:W-:Y:S01]  /*bf90*/  @!UP2 ULDC UR15, c[0x0][0xb54] ;  /* 0x0002d500000faab9 */ /* 0x000fe20000000800 */
[----:B------:R-:W-:-:S04]  /*bfa0*/  IMAD.WIDE.U32 R4, R7, UR12, R4 ;  /* 0x0000000c07047c25 */ /* 0x000fc8000f8e0004 */
[----:B------:R-:W-:Y:S01]  /*bfb0*/  IMAD.IADD R5, R5, 0x1, R9 ;  /* 0x0000000105057824 */ /* 0x000fe200078e0209 */
[C---:B------:R-:W-:Y:S01]  /*bfc0*/  LEA R9, P2, R4.reuse, UR14, 0x2 ;  /* 0x0000000e04097c11 */ /* 0x040fe2000f8410ff */
[----:B------:R-:W-:Y:S01]  /*bfd0*/  ULDC UR12, c[0x0][0xa88] ;  /* 0x0002a200000c7ab9 */ /* 0x000fe20000000800 */
[----:B-----5:R-:W-:Y:S02]  /*bfe0*/  @P4 R2UR UR12, R3 ;  /* 0x00000000030c42ca */ /* 0x020fe400000e0000 */
[----:B------:R-:W-:Y:S01]  /*bff0*/  LEA.HI.X R11, R4, UR15, R5, 0x2, P2 ;  /* 0x0000000f040b7c11 */ /* 0x000fe200090f1405 */
[----:B---3--:R-:W-:-:S12]  /*c000*/  @P4 BRA `(.L_x_210) ;  /* 0x00000000001c4947 */ /* 0x008fd80003800000 */
[----:B------:R-:W-:Y:S05]  /*c010*/  @!P0 BRA `(.L_x_210) ;  /* 0x0000000000188947 */ /* 0x000fea0003800000 */
[----:B------:R-:W-:Y:S02]  /*c020*/  ULDC.64 UR12, c[0x0][0x208] ;  /* 0x00008200000c7ab9 */ /* 0x000fe40000000a00 */
[----:B------:R-:W2:Y:S04]  /*c030*/  LDG.E R4, desc[UR12][R20.64] ;  /* 0x0000000c14047981 */ /* 0x000ea8000c1e1900 */
[----:B------:R-:W3:Y:S01]  /*c040*/  LDG.E R3, desc[UR12][R20.64+0x4] ;  /* 0x0000040c14037981 */ /* 0x000ee2000c1e1900 */
[----:B--2---:R-:W-:Y:S02]  /*c050*/  R2UR UR13, R4 ;  /* 0x00000000040d72ca */ /* 0x004fe400000e0000 */
[----:B---3--:R-:W-:-:S13]  /*c060*/  R2UR UR12, R3 ;  /* 0x00000000030c72ca */ /* 0x008fda00000e0000 */
[----:B------:R-:W-:-:S12]  /*c070*/  UIADD3 UR12, -UR13, UR12, URZ ;  /* 0x0000000c0d0c7290 */ /* 0x000fd8000fffe13f */
.L_x_210:
[----:B------:R-:W2:Y:S04]  /*c080*/  LDL R10, [R1+0x60] ;  /* 0x00006000010a7983 */ /* 0x000ea80000100800 */
[----:B------:R-:W3:Y:S01]  /*c090*/  LDL R3, [R1+0x1c] ;  /* 0x00001c0001037983 */ /* 0x000ee20000100800 */
[----:B------:R-:W-:Y:S01]  /*c0a0*/  R2UR UR13, R174 ;  /* 0x00000000ae0d72ca */ /* 0x000fe200000e0000 */
[----:B------:R-:W-:Y:S02]  /*c0b0*/  UIMAD UR12, UR12, UR20, URZ ;  /* 0x000000140c0c72a4 */ /* 0x000fe4000f8e023f */
[----:B------:R-:W-:Y:S01]  /*c0c0*/  SHFL.IDX PT, R4, R9, RZ, 0x1c1f ;  /* 0x001c1fff09047589 */ /* 0x000fe200000e0000 */
[----:B------:R-:W-:-:S03]  /*c0d0*/  ULDC.64 UR14, c[0x0][0x208] ;  /* 0x00008200000e7ab9 */ /* 0x000fc60000000a00 */
[----:B------:R-:W0:Y:S04]  /*c0e0*/  SHFL.IDX PT, R5, R11, RZ, 0x1c1f ;  /* 0x001c1fff0b057589 */ /* 0x000e2800000e0000 */
[----:B------:R-:W-:Y:S02]  /*c0f0*/  SHFL.IDX PT, R6, R9, 0x1, 0x1c1f ;  /* 0x003c1f0009067f89 */ /* 0x000fe400000e0000 */
[----:B------:R-:W-:Y:S02]  /*c100*/  IMAD.U32 R12, RZ, RZ, UR13 ;  /* 0x0000000dff0c7e24 */ /* 0x000fe4000f8e00ff */
[----:B------:R-:W1:Y:S02]  /*c110*/  SHFL.IDX PT, R7, R11, 0x1, 0x1c1f ;  /* 0x003c1f000b077f89 */ /* 0x000e6400000e0000 */
[----:B--2---:R-:W-:Y:S01]  /*c120*/  IMAD R12, R12, 0x80, R10 ;  /* 0x000000800c0c7824 */ /* 0x004fe200078e020a */
[----:B---3--:R-:W-:-:S03]  /*c130*/  LOP3.LUT P0, RZ, R3, 0x3, RZ, 0xc0, !PT ;  /* 0x0000000303ff7812 */ /* 0x008fc6000780c0ff */
[C---:B------:R-:W-:Y:S01]  /*c140*/  VIADD R10, R12.reuse, 0x8 ;  /* 0x000000080c0a7836 */ /* 0x040fe20000000000 */
[----:B------:R-:W-:-:S04]  /*c150*/  ISETP.GE.OR P2, PT, R12, UR12, P0 ;  /* 0x0000000c0c007c0c */ /* 0x000fc80008746670 */
[----:B------:R-:W-:-:S09]  /*c160*/  ISETP.GE.OR P0, PT, R10, UR12, P0 ;  /* 0x0000000c0a007c0c */ /* 0x000fd20008706670 */
[----:B0-----:R0:W-:Y:S04]  /*c170*/  @!P2 ST.E desc[UR14][R4.64], R2 ;  /* 0x000000020400a985 */ /* 0x0011e8000c10190e */
[----:B-1----:R0:W-:Y:S01]  /*c180*/  @!P0 ST.E desc[UR14][R6.64], R0 ;  /* 0x0000000006008985 */ /* 0x0021e2000c10190e */
[----:B------:R-:W-:-:S13]  /*c190*/  PLOP3.LUT P0, PT, PT, PT, UP2, 0x80, 0x0 ;  /* 0x000000000000781c */ /* 0x000fda0003f0f028 */
[----:B0-----:R-:W-:Y:S05]  /*c1a0*/  @P0 BRA `(.L_x_211) ;  /* 0x0000001000300947 */ /* 0x001fea0003800000 */
[----:B------:R-:W0:Y:S01]  /*c1b0*/  S2R R0, SR_TID.X ;  /* 0x0000000000007919 */ /* 0x000e220000002100 */
[----:B------:R-:W-:Y:S01]  /*c1c0*/  ULDC.64 UR14, c[0x0][0x208] ;  /* 0x00008200000e7ab9 */ /* 0x000fe20000000a00 */
[----:B------:R-:W-:Y:S02]  /*c1d0*/  R2UR UR18, R213 ;  /* 0x00000000d51272ca */ /* 0x000fe400000e0000 */
[----:B------:R-:W-:Y:S01]  /*c1e0*/  R2UR UR17, R174 ;  /* 0x00000000ae1172ca */ /* 0x000fe200000e0000 */
[----:B0-----:R-:W-:-:S05]  /*c1f0*/  VIADD R0, R0, 0xffffff80 ;  /* 0xffffff8000007836 */ /* 0x001fca0000000000 */
[----:B------:R-:W-:-:S04]  /*c200*/  SHF.R.S32.HI R3, RZ, 0x1f, R0 ;  /* 0x0000001fff037819 */ /* 0x000fc80000011400 */
[----:B------:R-:W-:-:S04]  /*c210*/  LEA.HI R3, R3, R0, RZ, 0x3 ;  /* 0x0000000003037211 */ /* 0x000fc800078f18ff */
[----:B------:R-:W-:Y:S02]  /*c220*/  LOP3.LUT R5, R3, 0xfffffff8, RZ, 0xc0, !PT ;  /* 0xfffffff803057812 */ /* 0x000fe400078ec0ff */
[----:B------:R-:W-:Y:S01]  /*c230*/  SHF.R.S32.HI R79, RZ, 0x3, R3 ;  /* 0x00000003ff4f7819 */ /* 0x000fe20000011403 */
[----:B------:R-:W-:Y:S02]  /*c240*/  IMAD.MOV.U32 R3, RZ, RZ, 0x2 ;  /* 0x00000002ff037424 */ /* 0x000fe400078e00ff */
[----:B------:R-:W-:-:S04]  /*c250*/  IMAD.IADD R18, R0, 0x1, -R5 ;  /* 0x0000000100127824 */ /* 0x000fc800078e0a05 */
[----:B------:R-:W-:-:S04]  /*c260*/  IMAD.SHL.U32 R0, R18, 0x8, RZ ;  /* 0x0000000812007824 */ /* 0x000fc800078e00ff */
[----:B------:R-:W-:-:S04]  /*c270*/  IMAD R2, R79, 0x40, R0 ;  /* 0x000000404f027824 */ /* 0x000fc800078e0200 */
[----:B------:R-:W-:-:S03]  /*c280*/  IMAD.WIDE R2, R2, R3, UR10 ;  /* 0x0000000a02027e25 */ /* 0x000fc6000f8e0203 */
[C---:B------:R-:W-:Y:S02]  /*c290*/  IADD3 R9, P4, R2.reuse, 0x1000, RZ ;  /* 0x0000100002097810 */ /* 0x040fe40007f9e0ff */
[C---:B------:R-:W-:Y:S02]  /*c2a0*/  IADD3 R13, P3, R2.reuse, 0x2000, RZ ;  /* 0x00002000020d7810 */ /* 0x040fe40007f7e0ff */
[----:B------:R-:W-:Y:S02]  /*c2b0*/  IADD3 R25, P2, R2, 0x3000, RZ ;  /* 0x0000300002197810 */ /* 0x000fe40007f5e0ff */
[----:B------:R-:W-:Y:S02]  /*c2c0*/  LOP3.LUT R8, R9, 0x380, RZ, 0xc0, !PT ;  /* 0x0000038009087812 */ /* 0x000fe400078ec0ff */
[----:B------:R-:W-:Y:S02]  /*c2d0*/  LOP3.LUT R12, R13, 0x380, RZ, 0xc0, !PT ;  /* 0x000003800d0c7812 */ /* 0x000fe400078ec0ff */
[----:B------:R-:W-:-:S02]  /*c2e0*/  LOP3.LUT R24, R25, 0x380, RZ, 0xc0, !PT ;  /* 0x0000038019187812 */ /* 0x000fc400078ec0ff */
[----:B------:R-:W-:Y:S02]  /*c2f0*/  SHF.R.U64 R8, R8, 0x3, RZ ;  /* 0x0000000308087819 */ /* 0x000fe400000012ff */
[----:B------:R-:W-:Y:S02]  /*c300*/  SHF.R.U64 R12, R12, 0x3, RZ ;  /* 0x000000030c0c7819 */ /* 0x000fe400000012ff */
[----:B------:R-:W-:Y:S02]  /*c310*/  SHF.R.U64 R24, R24, 0x3, RZ ;  /* 0x0000000318187819 */ /* 0x000fe400000012ff */
[----:B------:R-:W-:Y:S01]  /*c320*/  LOP3.LUT R8, R8, R9, RZ, 0x3c, !PT ;  /* 0x0000000908087212 */ /* 0x000fe200078e3cff */
[--C-:B------:R-:W-:Y:S01]  /*c330*/  IMAD.X R9, RZ, RZ, R3.reuse, P4 ;  /* 0x000000ffff097224 */ /* 0x100fe200020e0603 */
[----:B------:R-:W-:Y:S01]  /*c340*/  LOP3.LUT R12, R12, R13, RZ, 0x3c, !PT ;  /* 0x0000000d0c0c7212 */ /* 0x000fe200078e3cff */
[--C-:B------:R-:W-:Y:S01]  /*c350*/  IMAD.X R13, RZ, RZ, R3.reuse, P3 ;  /* 0x000000ffff0d7224 */ /* 0x100fe200018e0603 */
[----:B------:R-:W-:Y:S01]  /*c360*/  LOP3.LUT R24, R24, R25, RZ, 0x3c, !PT ;  /* 0x0000001918187212 */ /* 0x000fe200078e3cff */
[----:B------:R-:W-:Y:S01]  /*c370*/  IMAD.X R25, RZ, RZ, R3, P2 ;  /* 0x000000ffff197224 */ /* 0x000fe200010e0603 */
[C---:B------:R-:W-:Y:S01]  /*c380*/  IADD3 R29, P0, R2.reuse, 0x4000, RZ ;  /* 0x00004000021d7810 */ /* 0x040fe20007f1e0ff */
[----:B------:R-:W5:Y:S01]  /*c390*/  LD.E.128 R8, desc[UR14][R8.64] ;  /* 0x0000000e08087980 */ /* 0x000f62000c101d00 */
[----:B------:R-:W-:-:S02]  /*c3a0*/  IADD3 R33, P6, R2, 0x5000, RZ ;  /* 0x0000500002217810 */ /* 0x000fc40007fde0ff */
[C---:B------:R-:W-:Y:S01]  /*c3b0*/  IADD3 R37, P5, R2.reuse, 0x6000, RZ ;  /* 0x0000600002257810 */ /* 0x040fe20007fbe0ff */
[----:B------:R-:W5:Y:S01]  /*c3c0*/  LD.E.128 R12, desc[UR14][R12.64] ;  /* 0x0000000e0c0c7980 */ /* 0x000f62000c101d00 */
[C---:B------:R-:W-:Y:S02]  /*c3d0*/  IADD3 R41, P4, R2.reuse, 0x7000, RZ ;  /* 0x0000700002297810 */ /* 0x040fe40007f9e0ff */
[C---:B------:R-:W-:Y:S01]  /*c3e0*/  IADD3 R45, P3, R2.reuse, 0x8000, RZ ;  /* 0x00008000022d7810 */ /* 0x040fe20007f7e0ff */
[----:B------:R-:W5:Y:S01]  /*c3f0*/  LD.E.128 R24, desc[UR14][R24.64] ;  /* 0x0000000e18187980 */ /* 0x000f62000c101d00 */
[----:B------:R-:W-:Y:S02]  /*c400*/  IADD3 R49, P2, R2, 0x9000, RZ ;  /* 0x0000900002317810 */ /* 0x000fe40007f5e0ff */
[----:B------:R-:W-:Y:S02]  /*c410*/  LOP3.LUT R28, R29, 0x380, RZ, 0xc0, !PT ;  /* 0x000003801d1c7812 */ /* 0x000fe400078ec0ff */
[----:B------:R-:W-:-:S02]  /*c420*/  LOP3.LUT R32, R33, 0x380, RZ, 0xc0, !PT ;  /* 0x0000038021207812 */ /* 0x000fc400078ec0ff */
[----:B------:R-:W-:Y:S02]  /*c430*/  LOP3.LUT R36, R37, 0x380, RZ, 0xc0, !PT ;  /* 0x0000038025247812 */ /* 0x000fe400078ec0ff */
[----:B------:R-:W-:Y:S02]  /*c440*/  LOP3.LUT R40, R41, 0x380, RZ, 0xc0, !PT ;  /* 0x0000038029287812 */ /* 0x000fe400078ec0ff */
[----:B------:R-:W-:Y:S02]  /*c450*/  LOP3.LUT R44, R45, 0x380, RZ, 0xc0, !PT ;  /* 0x000003802d2c7812 */ /* 0x000fe400078ec0ff */
[----:B------:R-:W-:Y:S02]  /*c460*/  LOP3.LUT R48, R49, 0x380, RZ, 0xc0, !PT ;  /* 0x0000038031307812 */ /* 0x000fe400078ec0ff */
[----:B------:R-:W-:Y:S02]  /*c470*/  SHF.R.U64 R28, R28, 0x3, RZ ;  /* 0x000000031c1c7819 */ /* 0x000fe400000012ff */
[----:B------:R-:W-:-:S02]  /*c480*/  SHF.R.U64 R32, R32, 0x3, RZ ;  /* 0x0000000320207819 */ /* 0x000fc400000012ff */
[----:B------:R-:W-:Y:S02]  /*c490*/  SHF.R.U64 R36, R36, 0x3, RZ ;  /* 0x0000000324247819 */ /* 0x000fe400000012ff */
        /* <DEDUP_REMOVED lines=24> */
[----:B------:R-:W-:Y:S01]  /*c620*/  LOP3.LUT R52, R53, 0x380, RZ, 0xc0, !PT ;  /* 0x0000038035347812 */ /* 0x000fe200078ec0ff */
[----:B------:R-:W5:Y:S01]  /*c630*/  LD.E.128 R40, desc[UR14][R40.64] ;  /* 0x0000000e28287980 */ /* 0x000f62000c101d00 */
[----:B------:R-:W-:Y:S01]  /*c640*/  LOP3.LUT R56, R57, 0x380, RZ, 0xc0, !PT ;  /* 0x0000038039387812 */ /* 0x000fe200078ec0ff */
[----:B------:R-:W-:Y:S01]  /*c650*/  IMAD.X R73, RZ, RZ, R3, P2 ;  /* 0x000000ffff497224 */ /* 0x000fe200010e0603 */
[----:B------:R-:W-:Y:S01]  /*c660*/  LOP3.LUT R60, R61, 0x380, RZ, 0xc0, !PT ;  /* 0x000003803d3c7812 */ /* 0x000fe200078ec0ff */
[----:B------:R-:W5:Y:S01]  /*c670*/  LD.E.128 R44, desc[UR14][R44.64] ;  /* 0x0000000e2c2c7980 */ /* 0x000f62000c101d00 */
[----:B------:R-:W-:-:S02]  /*c680*/  LOP3.LUT R64, R65, 0x380, RZ, 0xc0, !PT ;  /* 0x0000038041407812 */ /* 0x000fc400078ec0ff */
[----:B------:R-:W-:Y:S01]  /*c690*/  LOP3.LUT R68, R69, 0x380, RZ, 0xc0, !PT ;  /* 0x0000038045447812 */ /* 0x000fe200078ec0ff */
[----:B------:R-:W5:Y:S01]  /*c6a0*/  LD.E.128 R48, desc[UR14][R48.64] ;  /* 0x0000000e30307980 */ /* 0x000f62000c101d00 */
[----:B------:R-:W-:Y:S02]  /*c6b0*/  LOP3.LUT R4, R5, 0x380, RZ, 0xc0, !PT ;  /* 0x0000038005047812 */ /* 0x000fe400078ec0ff */
[----:B------:R-:W-:Y:S02]  /*c6c0*/  LOP3.LUT R7, R2, 0x380, RZ, 0xc0, !PT ;  /* 0x0000038002077812 */ /* 0x000fe400078ec0ff */
[----:B------:R-:W-:Y:S02]  /*c6d0*/  SHF.R.U64 R52, R52, 0x3, RZ ;  /* 0x0000000334347819 */ /* 0x000fe400000012ff */
        /* <DEDUP_REMOVED lines=16> */
[----:B------:R-:W-:Y:S01]  /*c7e0*/  LOP3.LUT R72, R4, R5, RZ, 0x3c, !PT ;  /* 0x0000000504487212 */ /* 0x000fe200078e3cff */
[----:B------:R-:W5:Y:S01]  /*c7f0*/  LD.E.128 R52, desc[UR14][R52.64] ;  /* 0x0000000e34347980 */ /* 0x000f62000c101d00 */
[----:B------:R-:W-:-:S03]  /*c800*/  LOP3.LUT R2, R7, R2, RZ, 0x3c, !PT ;  /* 0x0000000207027212 */ /* 0x000fc600078e3cff */
[----:B------:R-:W5:Y:S04]  /*c810*/  LD.E.128 R56, desc[UR14][R56.64] ;  /* 0x0000000e38387980 */ /* 0x000f68000c101d00 */
[----:B------:R0:W5:Y:S04]  /*c820*/  LD.E.128 R4, desc[UR14][R2.64] ;  /* 0x0000000e02047980 */ /* 0x000168000c101d00 */
[----:B------:R-:W5:Y:S04]  /*c830*/  LD.E.128 R60, desc[UR14][R60.64] ;  /* 0x0000000e3c3c7980 */ /* 0x000f68000c101d00 */
[----:B------:R-:W5:Y:S04]  /*c840*/  LD.E.128 R64, desc[UR14][R64.64] ;  /* 0x0000000e40407980 */ /* 0x000f68000c101d00 */
[----:B------:R-:W5:Y:S04]  /*c850*/  LD.E.128 R68, desc[UR14][R68.64] ;  /* 0x0000000e44447980 */ /* 0x000f68000c101d00 */
[----:B------:R-:W5:Y:S01]  /*c860*/  LD.E.128 R72, desc[UR14][R72.64] ;  /* 0x0000000e48487980 */ /* 0x000f62000c101d00 */
[----:B------:R-:W-:-:S02]  /*c870*/  ULDC.64 UR14, c[0x0][0xaa0] ;  /* 0x0002a800000e7ab9 */ /* 0x000fc40000000a00 */
[----:B------:R-:W-:Y:S01]  /*c880*/  UIMAD UR13, UR16, UR14, URZ ;  /* 0x0000000e100d72a4 */ /* 0x000fe2000f8e023f */
[----:B0-----:R-:W-:Y:S01]  /*c890*/  IMAD.U32 R3, RZ, RZ, UR17 ;  /* 0x00000011ff037e24 */ /* 0x001fe2000f8e00ff */
[----:B------:R-:W-:Y:S01]  /*c8a0*/  UIMAD.WIDE.U32 UR10, UR4, UR14, URZ ;  /* 0x0000000e040a72a5 */ /* 0x000fe2000f8e003f */
[----:B------:R-:W-:Y:S01]  /*c8b0*/  IMAD R2, R18, 0x20, R79 ;  /* 0x0000002012027824 */ /* 0x000fe200078e024f */
[----:B------:R-:W-:Y:S01]  /*c8c0*/  UIMAD UR13, UR4, UR15, UR13 ;  /* 0x0000000f040d72a4 */ /* 0x000fe2000f8e020d */
[----:B------:R-:W-:Y:S01]  /*c8d0*/  IMAD.U32 R80, RZ, RZ, UR17 ;  /* 0x00000011ff507e24 */ /* 0x000fe2000f8e00ff */
[----:B------:R-:W-:Y:S01]  /*c8e0*/  @!PT LDS RZ, [RZ] ;  /* 0x00000000fffff984 */ /* 0x000fe20000000800 */
[----:B------:R-:W-:Y:S01]  /*c8f0*/  @!PT LDS RZ, [RZ] ;  /* 0x00000000fffff984 */ /* 0x000fe20000000800 */
[----:B------:R-:W-:Y:S01]  /*c900*/  @!PT LDS RZ, [RZ] ;  /* 0x00000000fffff984 */ /* 0x000fe20000000800 */
[----:B------:R-:W-:Y:S01]  /*c910*/  @!PT LDS RZ, [RZ] ;  /* 0x00000000fffff984 */ /* 0x000fe20000000800 */
[----:B------:R0:W-:Y:S06]  /*c920*/  MEMBAR.ALL.CTA ;  /* 0x0000000000007992 */ /* 0x0001ec0000008000 */
[----:B0-----:R-:W0:Y:S01]  /*c930*/  FENCE.VIEW.ASYNC.S ;  /* 0x00000000000073c6 */ /* 0x001e220000000000 */
[----:B------:R-:W-:Y:S01]  /*c940*/  ULDC.64 UR14, c[0x0][0xae8] ;  /* 0x0002ba00000e7ab9 */ /* 0x000fe20000000a00 */
[----:B------:R-:W-:-:S02]  /*c950*/  UIADD3 UR11, UR11, UR13, URZ ;  /* 0x0000000d0b0b7290 */ /* 0x000fc4000fffe03f */
[----:B------:R-:W-:Y:S02]  /*c960*/  USHF.R.S32.HI UR4, URZ, 0x1f, UR9 ;  /* 0x0000001f3f047899 */ /* 0x000fe40008011409 */
[----:B------:R-:W-:Y:S01]  /*c970*/  UIMAD.WIDE.U32 UR10, UR18, UR14, UR10 ;  /* 0x0000000e120a72a5 */ /* 0x000fe2000f8e000a */
[----:B------:R-:W-:Y:S01]  /*c980*/  IMAD R20, R3, 0x80, R2 ;  /* 0x0000008003147824 */ /* 0x000fe200078e0202 */
[----:B------:R-:W-:Y:S02]  /*c990*/  @UP1 ULDC UR13, c[0x0][0xbec] ;  /* 0x0002fb00000d1ab9 */ /* 0x000fe40000000800 */
[----:B------:R-:W-:-:S03]  /*c9a0*/  UIMAD UR11, UR18, UR15, UR11 ;  /* 0x0000000f120b72a4 */ /* 0x000fc6000f8e020b */
[----:B------:R-:W-:Y:S02]  /*c9b0*/  ULDC.64 UR14, c[0x0][0xaf0] ;  /* 0x0002bc00000e7ab9 */ /* 0x000fe40000000a00 */
[----:B------:R-:W-:Y:S01]  /*c9c0*/  UIMAD UR4, UR4, UR14, URZ ;  /* 0x0000000e040472a4 */ /* 0x000fe2000f8e023f */
[----:B------:R-:W-:Y:S01]  /*c9d0*/  @P1 IMAD.HI.U32 R2, R20, UR13, RZ ;  /* 0x0000000d14021c27 */ /* 0x000fe2000f8e00ff */
[----:B------:R-:W-:Y:S02]  /*c9e0*/  UIMAD.WIDE.U32 UR10, UR9, UR14, UR10 ;  /* 0x0000000e090a72a5 */ /* 0x000fe4000f8e000a */
[----:B------:R-:W-:Y:S01]  /*c9f0*/  UIMAD UR4, UR9, UR15, UR4 ;  /* 0x0000000f090472a4 */ /* 0x000fe2000f8e0204 */
[----:B------:R-:W-:Y:S02]  /*ca00*/  IMAD.MOV.U32 R21, RZ, RZ, R20 ;  /* 0x000000ffff157224 */ /* 0x000fe400078e0014 */
[----:B------:R-:W-:Y:S02]  /*ca10*/  @UP1 ULDC UR9, c[0x0][0xbf0] ;  /* 0x0002fc0000091ab9 */ /* 0x000fe40000000800 */
[----:B------:R-:W-:Y:S01]  /*ca20*/  @P1 SHF.R.U32.HI R21, RZ, UR9, R2 ;  /* 0x00000009ff151c19 */ /* 0x000fe20008011602 */
[----:B------:R-:W-:Y:S01]  /*ca30*/  UIADD3 UR4, UR11, UR4, URZ ;  /* 0x000000040b047290 */ /* 0x000fe2000fffe03f */
[----:B------:R-:W-:-:S02]  /*ca40*/  IMAD.U32 R2, RZ, RZ, UR10 ;  /* 0x0000000aff027e24 */ /* 0x000fc4000f8e00ff */
[--C-:B------:R-:W-:Y:S01]  /*ca50*/  SHF.R.S32.HI R18, RZ, 0x1f, R21.reuse ;  /* 0x0000001fff127819 */ /* 0x100fe20000011415 */
[----:B------:R-:W-:Y:S02]  /*ca60*/  IMAD.MOV R77, RZ, RZ, -R21 ;  /* 0x000000ffff4d7224 */ /* 0x000fe400078e0a15 */
[----:B------:R-:W-:Y:S01]  /*ca70*/  IMAD.U32 R3, RZ, RZ, UR11 ;  /* 0x0000000bff037e24 */ /* 0x000fe2000f8e00ff */
[----:B------:R-:W-:Y:S01]  /*ca80*/  ULDC.64 UR10, c[0x0][0xae0] ;  /* 0x0002b800000a7ab9 */ /* 0x000fe20000000a00 */
[----:B------:R-:W-:Y:S02]  /*ca90*/  IMAD.U32 R3, RZ, RZ, UR4 ;  /* 0x00000004ff037e24 */ /* 0x000fe4000f8e00ff */
[----:B------:R-:W-:Y:S02]  /*caa0*/  IMAD R18, R18, UR10, RZ ;  /* 0x0000000a12127c24 */ /* 0x000fe4000f8e02ff */
[----:B------:R-:W-:Y:S02]  /*cab0*/  IMAD R77, R77, UR20, R20 ;  /* 0x000000144d4d7c24 */ /* 0x000fe4000f8e0214 */
[----:B------:R-:W-:-:S04]  /*cac0*/  IMAD.WIDE.U32 R2, R21, UR10, R2 ;  /* 0x0000000a15027c25 */ /* 0x000fc8000f8e0002 */
[----:B------:R-:W-:Y:S01]  /*cad0*/  IMAD R21, R21, UR11, R18 ;  /* 0x0000000b15157c24 */ /* 0x000fe2000f8e0212 */
[----:B------:R-:W-:Y:S01]  /*cae0*/  SHF.R.S32.HI R18, RZ, 0x1f, R77 ;  /* 0x0000001fff127819 */ /* 0x000fe2000001144d */
[----:B------:R-:W-:Y:S02]  /*caf0*/  ULDC.64 UR10, c[0x0][0xad8] ;  /* 0x0002b600000a7ab9 */ /* 0x000fe40000000a00 */
[----:B------:R-:W-:Y:S02]  /*cb00*/  IMAD.IADD R3, R3, 0x1, R21 ;  /* 0x0000000103037824 */ /* 0x000fe400078e0215 */
[----:B------:R-:W-:Y:S02]  /*cb10*/  IMAD R18, R18, UR10, RZ ;  /* 0x0000000a12127c24 */ /* 0x000fe4000f8e02ff */
[----:B------:R-:W-:Y:S02]  /*cb20*/  IMAD R80, R80, 0x80, R79 ;  /* 0x0000008050507824 */ /* 0x000fe400078e024f */
[----:B------:R-:W-:-:S02]  /*cb30*/  IMAD R21, R77, UR11, R18 ;  /* 0x0000000b4d157c24 */ /* 0x000fc4000f8e0212 */
[----:B------:R-:W-:Y:S01]  /*cb40*/  IMAD.WIDE.U32 R2, R77, UR10, R2 ;  /* 0x0000000a4d027c25 */ /* 0x000fe2000f8e0002 */
[----:B------:R-:W-:-:S03]  /*cb50*/  ULDC.64 UR10, c[0x0][0xa80] ;  /* 0x0002a000000a7ab9 */ /* 0x000fc60000000a00 */
[----:B------:R-:W-:Y:S01]  /*cb60*/  VIADD R22, R80, 0x40 ;  /* 0x0000004050167836 */ /* 0x000fe20000000000 */
[----:B------:R-:W-:Y:S01]  /*cb70*/  LEA R18, P2, R2, UR10, 0x1 ;  /* 0x0000000a02127c11 */ /* 0x000fe2000f8408ff */
[----:B------:R-:W-:Y:S01]  /*cb80*/  IMAD.IADD R3, R3, 0x1, R21 ;  /* 0x0000000103037824 */ /* 0x000fe200078e0215 */
[----:B------:R-:W-:Y:S02]  /*cb90*/  UIADD3 UR8, UR8, 0x38820, URZ ;  /* 0x0003882008087890 */ /* 0x000fe4000fffe03f */
[----:B------:R-:W-:Y:S02]  /*cba0*/  ISETP.GE.AND P0, PT, R22, UR12, PT ;  /* 0x0000000c16007c0c */ /* 0x000fe4000bf06270 */
[----:B------:R-:W-:Y:S02]  /*cbb0*/  LEA.HI.X R22, R2, UR11, R3, 0x1, P2 ;  /* 0x0000000b02167c11 */ /* 0x000fe400090f0c03 */
[C---:B------:R-:W-:Y:S01]  /*cbc0*/  ISETP.GE.AND P2, PT, R80.reuse, UR12, PT ;  /* 0x0000000c50007c0c */ /* 0x040fe2000bf46270 */
[----:B------:R-:W-:Y:S01]  /*cbd0*/  UPRMT UR8, URZ, 0x654, UR8 ;  /* 0x000006543f087896 */ /* 0x000fe20008000008 */
[----:B------:R-:W-:-:S02]  /*cbe0*/  VIADD R20, R80, 0x20 ;  /* 0x0000002050147836 */ /* 0x000fc40000000000 */
[C---:B------:R-:W-:Y:S02]  /*cbf0*/  VIADD R82, R0.reuse, 0x40 ;  /* 0x0000004000527836 */ /* 0x040fe40000000000 */
[C---:B------:R-:W-:Y:S02]  /*cc00*/  VIADD R84, R0.reuse, 0x80 ;  /* 0x0000008000547836 */ /* 0x040fe40000000000 */
[----:B------:R-:W-:Y:S01]  /*cc10*/  VIADD R86, R0, 0xc0 ;  /* 0x000000c000567836 */ /* 0x000fe20000000000 */
[----:B0-----:R0:W1:Y:S01]  /*cc20*/  SHFL.IDX PT, R81, R18, RZ, 0x181f ;  /* 0x00181fff12517589 */ /* 0x00106200000e0000 */
[----:B------:R-:W-:Y:S01]  /*cc30*/  SYNCS.ARRIVE.TRANS64.RED.A1T0 RZ, [UR8], RZ ;  /* 0x000000ffffff79a7 */ /* 0x000fe20008100408 */
[----:B------:R-:W-:Y:S02]  /*cc40*/  BSSY B1, `(.L_x_212) ;  /* 0x000001a000017945 */ /* 0x000fe40003800000 */
[----:B------:R0:W2:Y:S01]  /*cc50*/  SHFL.IDX PT, R79, R22, RZ, 0x181f ;  /* 0x00181fff164f7589 */ /* 0x0000a200000e0000 */
[----:B------:R-:W-:-:S02]  /*cc60*/  ISETP.GE.AND P1, PT, R20, UR12, PT ;  /* 0x0000000c14007c0c */ /* 0x000fc4000bf26270 */
[----:B------:R-:W-:Y:S02]  /*cc70*/  SHF.R.S32.HI R88, RZ, 0x1f, R0 ;  /* 0x0000001fff587819 */ /* 0x000fe40000011400 */
[----:B------:R-:W-:Y:S02]  /*cc80*/  SHF.R.S32.HI R83, RZ, 0x1f, R82 ;  /* 0x0000001fff537819 */ /* 0x000fe40000011452 */
[----:B------:R-:W-:Y:S02]  /*cc90*/  SHF.R.S32.HI R85, RZ, 0x1f, R84 ;  /* 0x0000001fff557819 */ /* 0x000fe40000011454 */
[----:B------:R-:W-:Y:S01]  /*cca0*/  SHF.R.S32.HI R87, RZ, 0x1f, R86 ;  /* 0x0000001fff577819 */ /* 0x000fe20000011456 */
[----:B0-----:R-:W-:Y:S06]  /*ccb0*/  @P2 BRA `(.L_x_213) ;  /* 0x0000000000482947 */ /* 0x001fec0003800000 */
[----:B------:R-:W-:Y:S01]  /*ccc0*/  ULDC UR4, c[0x0][0xac8] ;  /* 0x0002b20000047ab9 */ /* 0x000fe20000000800 */
[----:B------:R-:W-:Y:S01]  /*ccd0*/  ULDC.64 UR8, c[0x0][0x208] ;  /* 0x0000820000087ab9 */ /* 0x000fe20000000a00 */
[----:B------:R-:W-:Y:S02]  /*cce0*/  ISETP.GE.AND P5, PT, R0, UR4, PT ;  /* 0x0000000400007c0c */ /* 0x000fe4000bfa6270 */
[----:B------:R-:W-:Y:S02]  /*ccf0*/  ISETP.GE.AND P4, PT, R82, UR4, PT ;  /* 0x0000000452007c0c */ /* 0x000fe4000bf86270 */
[----:B------:R-:W-:Y:S02]  /*cd00*/  ISETP.GE.AND P3, PT, R84, UR4, PT ;  /* 0x0000000454007c0c */ /* 0x000fe4000bf66270 */
[----:B------:R-:W-:-:S07]  /*cd10*/  ISETP.GE.AND P2, PT, R86, UR4, PT ;  /* 0x0000000456007c0c */ /* 0x000fce000bf46270 */
[----:B-1----:R-:W-:-:S04]  /*cd20*/  @!P5 LEA R2, P6, R0, R81, 0x1 ;  /* 0x000000510002d211 */ /* 0x002fc800078c08ff */
[----:B--2---:R-:W-:Y:S02]  /*cd30*/  @!P5 LEA.HI.X R3, R0, R79, R88, 0x1, P6 ;  /* 0x0000004f0003d211 */ /* 0x004fe400030f0c58 */
[----:B------:R-:W-:-:S03]  /*cd40*/  @!P4 LEA R20, P6, R82, R81, 0x1 ;  /* 0x000000515214c211 */ /* 0x000fc600078c08ff */
[----:B-----5:R0:W-:Y:S01]  /*cd50*/  @!P5 ST.E.128 desc[UR8][R2.64], R4 ;  /* 0x000000040200d985 */ /* 0x0201e2000c101d08 */
[----:B------:R-:W-:Y:S02]  /*cd60*/  @!P4 LEA.HI.X R21, R82, R79, R83, 0x1, P6 ;  /* 0x0000004f5215c211 */ /* 0x000fe400030f0c53 */
[----:B------:R-:W-:-:S03]  /*cd70*/  @!P3 LEA R76, P6, R84, R81, 0x1 ;  /* 0x00000051544cb211 */ /* 0x000fc600078c08ff */
[----:B------:R0:W-:Y:S01]  /*cd80*/  @!P4 ST.E.128 desc[UR8][R20.64], R28 ;  /* 0x0000001c1400c985 */ /* 0x0001e2000c101d08 */
[----:B------:R-:W-:Y:S02]  /*cd90*/  @!P3 LEA.HI.X R77, R84, R79, R85, 0x1, P6 ;  /* 0x0000004f544db211 */ /* 0x000fe400030f0c55 */
[----:B------:R-:W-:-:S03]  /*cda0*/  @!P2 LEA R78, P6, R86, R81, 0x1 ;  /* 0x00000051564ea211 */ /* 0x000fc600078c08ff */
[----:B------:R0:W-:Y:S01]  /*cdb0*/  @!P3 ST.E.128 desc[UR8][R76.64], R44 ;  /* 0x0000002c4c00b985 */ /* 0x0001e2000c101d08 */
[----:B------:R-:W-:-:S05]  /*cdc0*/  @!P2 LEA.HI.X R79, R86, R79, R87, 0x1, P6 ;  /* 0x0000004f564fa211 */ /* 0x000fca00030f0c57 */
[----:B------:R0:W-:Y:S04]  /*cdd0*/  @!P2 ST.E.128 desc[UR8][R78.64], R60 ;  /* 0x0000003c4e00a985 */ /* 0x0001e8000c101d08 */
.L_x_213:
[----:B------:R-:W-:Y:S05]  /*cde0*/  BSYNC B1 ;  /* 0x0000000000017941 */ /* 0x000fea0003800000 */
.L_x_212:
[----:B0-----:R0:W3:Y:S01]  /*cdf0*/  SHFL.IDX PT, R21, R22, 0x1, 0x181f ;  /* 0x00381f0016157f89 */ /* 0x0010e200000e0000 */
[----:B------:R-:W-:Y:S03]  /*ce00*/  BSSY B1, `(.L_x_214) ;  /* 0x0000015000017945 */ /* 0x000fe60003800000 */
[----:B-----5:R0:W4:Y:S01]  /*ce10*/  SHFL.IDX PT, R7, R18, 0x1, 0x181f ;  /* 0x00381f0012077f89 */ /* 0x02012200000e0000 */
[----:B------:R-:W-:Y:S05]  /*ce20*/  @P1 BRA `(.L_x_215) ;  /* 0x0000000000481947 */ /* 0x000fea0003800000 */
[----:B------:R-:W-:Y:S01]  /*ce30*/  ULDC UR4, c[0x0][0xac8] ;  /* 0x0002b20000047ab9 */ /* 0x000fe20000000800 */
[----:B------:R-:W-:Y:S01]  /*ce40*/  ULDC.64 UR8, c[0x0][0x208] ;  /* 0x0000820000087ab9 */ /* 0x000fe20000000a00 */
[----:B------:R-:W-:Y:S02]  /*ce50*/  ISETP.GE.AND P4, PT, R0, UR4, PT ;  /* 0x0000000400007c0c */ /* 0x000fe4000bf86270 */
[----:B------:R-:W-:Y:S02]  /*ce60*/  ISETP.GE.AND P3, PT, R82, UR4, PT ;  /* 0x0000000452007c0c */ /* 0x000fe4000bf66270 */
[----:B------:R-:W-:Y:S02]  /*ce70*/  ISETP.GE.AND P2, PT, R84, UR4, PT ;  /* 0x0000000454007c0c */ /* 0x000fe4000bf46270 */
[----:B------:R-:W-:-:S07]  /*ce80*/  ISETP.GE.AND P1, PT, R86, UR4, PT ;  /* 0x0000000456007c0c */ /* 0x000fce000bf26270 */
[-C--:B----4-:R-:W-:Y:S02]  /*ce90*/  @!P4 LEA R2, P6, R0, R7.reuse, 0x1 ;  /* 0x000000070002c211 */ /* 0x090fe400078c08ff */
[----:B------:R-:W-:Y:S02]  /*cea0*/  @!P3 LEA R4, P5, R82, R7, 0x1 ;  /* 0x000000075204b211 */ /* 0x000fe400078a08ff */
[----:B---3--:R-:W-:Y:S02]  /*ceb0*/  @!P4 LEA.HI.X R3, R0, R21, R88, 0x1, P6 ;  /* 0x000000150003c211 */ /* 0x008fe400030f0c58 */
[----:B------:R-:W-:Y:S02]  /*cec0*/  @!P2 LEA R6, P6, R84, R7, 0x1 ;  /* 0x000000075406a211 */ /* 0x000fe400078c08ff */
[----:B------:R-:W-:Y:S01]  /*ced0*/  @!P3 LEA.HI.X R5, R82, R21, R83, 0x1, P5 ;  /* 0x000000155205b211 */ /* 0x000fe200028f0c53 */
[----:B------:R3:W-:Y:S01]  /*cee0*/  @!P4 ST.E.128 desc[UR8][R2.64], R8 ;  /* 0x000000080200c985 */ /* 0x0007e2000c101d08 */
[----:B------:R-:W-:-:S02]  /*cef0*/  @!P1 LEA R20, P5, R86, R7, 0x1 ;  /* 0x0000000756149211 */ /* 0x000fc400078a08ff */
[-C--:B------:R-:W-:Y:S01]  /*cf00*/  @!P2 LEA.HI.X R7, R84, R21.reuse, R85, 0x1, P6 ;  /* 0x000000155407a211 */ /* 0x080fe200030f0c55 */
[----:B------:R3:W-:Y:S01]  /*cf10*/  @!P3 ST.E.128 desc[UR8][R4.64], R32 ;  /* 0x000000200400b985 */ /* 0x0007e2000c101d08 */
[----:B------:R-:W-:-:S03]  /*cf20*/  @!P1 LEA.HI.X R21, R86, R21, R87, 0x1, P5 ;  /* 0x0000001556159211 */ /* 0x000fc600028f0c57 */
[----:B------:R3:W-:Y:S04]  /*cf30*/  @!P2 ST.E.128 desc[UR8][R6.64], R48 ;  /* 0x000000300600a985 */ /* 0x0007e8000c101d08 */
[----:B------:R3:W-:Y:S02]  /*cf40*/  @!P1 ST.E.128 desc[UR8][R20.64], R64 ;  /* 0x0000004014009985 */ /* 0x0007e4000c101d08 */
.L_x_215:
[----:B------:R-:W-:Y:S05]  /*cf50*/  BSYNC B1 ;  /* 0x0000000000017941 */ /* 0x000fea0003800000 */
.L_x_214:
[----:B---3--:R3:W0:Y:S01]  /*cf60*/  SHFL.IDX PT, R9, R22, 0x2, 0x181f ;  /* 0x00581f0016097f89 */ /* 0x00862200000e0000 */
[----:B------:R-:W-:Y:S03]  /*cf70*/  BSSY B1, `(.L_x_216) ;  /* 0x0000015000017945 */ /* 0x000fe60003800000 */
[----:B------:R3:W0:Y:S01]  /*cf80*/  SHFL.IDX PT, R5, R18, 0x2, 0x181f ;  /* 0x00581f0012057f89 */ /* 0x00062200000e0000 */
[----:B------:R-:W-:Y:S05]  /*cf90*/  @P0 BRA `(.L_x_217) ;  /* 0x0000000000480947 */ /* 0x000fea0003800000 */
[----:B------:R-:W-:Y:S01]  /*cfa0*/  ULDC UR4, c[0x0][0xac8] ;  /* 0x0002b20000047ab9 */ /* 0x000fe20000000800 */
[----:B------:R-:W-:Y:S01]  /*cfb0*/  ULDC.64 UR8, c[0x0][0x208] ;  /* 0x0000820000087ab9 */ /* 0x000fe20000000a00 */
[----:B------:R-:W-:Y:S02]  /*cfc0*/  ISETP.GE.AND P3, PT, R0, UR4, PT ;  /* 0x0000000400007c0c */ /* 0x000fe4000bf66270 */
[----:B------:R-:W-:Y:S02]  /*cfd0*/  ISETP.GE.AND P2, PT, R82, UR4, PT ;  /* 0x0000000452007c0c */ /* 0x000fe4000bf46270 */
[----:B------:R-:W-:Y:S02]  /*cfe0*/  ISETP.GE.AND P1, PT, R84, UR4, PT ;  /* 0x0000000454007c0c */ /* 0x000fe4000bf26270 */
[----:B------:R-:W-:-:S07]  /*cff0*/  ISETP.GE.AND P0, PT, R86, UR4, PT ;  /* 0x0000000456007c0c */ /* 0x000fce000bf06270 */
[-C--:B0-----:R-:W-:Y:S02]  /*d000*/  @!P3 LEA R2, P6, R0, R5.reuse, 0x1 ;  /* 0x000000050002b211 */ /* 0x081fe400078c08ff */
[-C--:B------:R-:W-:Y:S02]  /*d010*/  @!P2 LEA R4, P5, R82, R5.reuse, 0x1 ;  /* 0x000000055204a211 */ /* 0x080fe400078a08ff */
[----:B------:R-:W-:Y:S02]  /*d020*/  @!P1 LEA R6, P4, R84, R5, 0x1 ;  /* 0x0000000554069211 */ /* 0x000fe400078808ff */
[----:B------:R-:W-:Y:S02]  /*d030*/  @!P3 LEA.HI.X R3, R0, R9, R88, 0x1, P6 ;  /* 0x000000090003b211 */ /* 0x000fe400030f0c58 */
[----:B------:R-:W-:Y:S02]  /*d040*/  @!P0 LEA R8, P6, R86, R5, 0x1 ;  /* 0x0000000556088211 */ /* 0x000fe400078c08ff */
[-C--:B------:R-:W-:Y:S01]  /*d050*/  @!P2 LEA.HI.X R5, R82, R9.reuse, R83, 0x1, P5 ;  /* 0x000000095205a211 */ /* 0x080fe200028f0c53 */
[----:B------:R0:W-:Y:S01]  /*d060*/  @!P3 ST.E.128 desc[UR8][R2.64], R12 ;  /* 0x0000000c0200b985 */ /* 0x0001e2000c101d08 */
[----:B----4-:R-:W-:-:S02]  /*d070*/  @!P1 LEA.HI.X R7, R84, R9, R85, 0x1, P4 ;  /* 0x0000000954079211 */ /* 0x010fc400020f0c55 */
[----:B------:R-:W-:Y:S01]  /*d080*/  @!P0 LEA.HI.X R9, R86, R9, R87, 0x1, P6 ;  /* 0x0000000956098211 */ /* 0x000fe200030f0c57 */
[----:B------:R0:W-:Y:S04]  /*d090*/  @!P2 ST.E.128 desc[UR8][R4.64], R36 ;  /* 0x000000240400a985 */ /* 0x0001e8000c101d08 */
[----:B------:R0:W-:Y:S04]  /*d0a0*/  @!P1 ST.E.128 desc[UR8][R6.64], R52 ;  /* 0x0000003406009985 */ /* 0x0001e8000c101d08 */
[----:B------:R0:W-:Y:S02]  /*d0b0*/  @!P0 ST.E.128 desc[UR8][R8.64], R68 ;  /* 0x0000004408008985 */ /* 0x0001e4000c101d08 */
.L_x_217:
[----:B------:R-:W-:Y:S05]  /*d0c0*/  BSYNC B1 ;  /* 0x0000000000017941 */ /* 0x000fea0003800000 */
.L_x_216:
[----:B0-----:R-:W-:Y:S01]  /*d0d0*/  VIADD R2, R80, 0x60 ;  /* 0x0000006050027836 */ /* 0x001fe20000000000 */
[----:B------:R0:W0:Y:S04]  /*d0e0*/  SHFL.IDX PT, R9, R22, 0x3, 0x181f ;  /* 0x00781f0016097f89 */ /* 0x00002800000e0000 */
[----:B------:R-:W-:Y:S01]  /*d0f0*/  ISETP.GE.AND P0, PT, R2, UR12, PT ;  /* 0x0000000c02007c0c */ /* 0x000fe2000bf06270 */
[----:B------:R0:W0:-:S12]  /*d100*/  SHFL.IDX PT, R11, R18, 0x3, 0x181f ;  /* 0x00781f00120b7f89 */ /* 0x00001800000e0000 */
[----:B------:R-:W-:Y:S05]  /*d110*/  @P0 BRA `(.L_x_218) ;  /* 0x0000002800440947 */ /* 0x000fea0003800000 */
[----:B------:R-:W-:Y:S01]  /*d120*/  ULDC UR4, c[0x0][0xac8] ;  /* 0x0002b20000047ab9 */ /* 0x000fe20000000800 */
[----:B------:R-:W-:Y:S01]  /*d130*/  ULDC.64 UR8, c[0x0][0x208] ;  /* 0x0000820000087ab9 */ /* 0x000fe20000000a00 */
[----:B------:R-:W-:Y:S02]  /*d140*/  ISETP.GE.AND P3, PT, R0, UR4, PT ;  /* 0x0000000400007c0c */ /* 0x000fe4000bf66270 */
[----:B------:R-:W-:Y:S02]  /*d150*/  ISETP.GE.AND P4, PT, R82, UR4, PT ;  /* 0x0000000452007c0c */ /* 0x000fe4000bf86270 */
[----:B------:R-:W-:-:S09]  /*d160*/  ISETP.GE.AND P5, PT, R84, UR4, PT ;  /* 0x0000000454007c0c */ /* 0x000fd2000bfa6270 */
[-C--:B0-----:R-:W-:Y:S02]  /*d170*/  @!P3 LEA R2, P0, R0, R11.reuse, 0x1 ;  /* 0x0000000b0002b211 */ /* 0x081fe400078008ff */
[----:B------:R-:W-:Y:S02]  /*d180*/  @!P4 LEA R4, P1, R82, R11, 0x1 ;  /* 0x0000000b5204c211 */ /* 0x000fe400078208ff */
[----:B------:R-:W-:Y:S02]  /*d190*/  @!P3 LEA.HI.X R3, R0, R9, R88, 0x1, P0 ;  /* 0x000000090003b211 */ /* 0x000fe400000f0c58 */
[----:B------:R-:W-:Y:S02]  /*d1a0*/  ISETP.GE.AND P0, PT, R86, UR4, PT ;  /* 0x0000000456007c0c */ /* 0x000fe4000bf06270 */
[----:B------:R-:W-:Y:S01]  /*d1b0*/  @!P5 LEA R6, P2, R84, R11, 0x1 ;  /* 0x0000000b5406d211 */ /* 0x000fe200078408ff */
[----:B------:R0:W-:Y:S01]  /*d1c0*/  @!P3 ST.E.128 desc[UR8][R2.64], R24 ;  /* 0x000000180200b985 */ /* 0x0001e2000c101d08 */
[----:B------:R-:W-:-:S02]  /*d1d0*/  @!P4 LEA.HI.X R5, R82, R9, R83, 0x1, P1 ;  /* 0x000000095205c211 */ /* 0x000fc400008f0c53 */
[----:B----4-:R-:W-:-:S03]  /*d1e0*/  @!P5 LEA.HI.X R7, R84, R9, R85, 0x1, P2 ;  /* 0x000000095407d211 */ /* 0x010fc600010f0c55 */
[----:B------:R0:W-:Y:S04]  /*d1f0*/  @!P4 ST.E.128 desc[UR8][R4.64], R40 ;  /* 0x000000280400c985 */ /* 0x0001e8000c101d08 */
[----:B------:R0:W-:Y:S01]  /*d200*/  @!P5 ST.E.128 desc[UR8][R6.64], R56 ;  /* 0x000000380600d985 */ /* 0x0001e2000c101d08 */
[----:B------:R-:W-:Y:S05]  /*d210*/  @P0 BRA `(.L_x_218) ;  /* 0x0000002800040947 */ /* 0x000fea0003800000 */
[----:B0-----:R-:W-:Y:S01]  /*d220*/  LEA R2, P0, R86, R11, 0x1 ;  /* 0x0000000b56027211 */ /* 0x001fe200078008ff */
[----:B------:R-:W-:-:S03]  /*d230*/  ULDC.64 UR8, c[0x0][0x208] ;  /* 0x0000820000087ab9 */ /* 0x000fc60000000a00 */
[----:B------:R-:W-:-:S05]  /*d240*/  LEA.HI.X R3, R86, R9, R87, 0x1, P0 ;  /* 0x0000000956037211 */ /* 0x000fca00000f0c57 */
[----:B------:R0:W-:Y:S01]  /*d250*/  ST.E.128 desc[UR8][R2.64], R72 ;  /* 0x0000004802007985 */ /* 0x0001e2000c101d08 */
[----:B------:R-:W-:Y:S05]  /*d260*/  BRA `(.L_x_218) ;  /* 0x0000002400f07947 */ /* 0x000fea0003800000 */
.L_x_211:
[----:B------:R-:W-:Y:S01]  /*d270*/  ULDC.64 UR14, c[0x0][0xb08] ;  /* 0x0002c200000e7ab9 */ /* 0x000fe20000000a00 */
[----:B------:R-:W-:Y:S01]  /*d280*/  R2UR UR19, R213 ;  /* 0x00000000d51372ca */ /* 0x000fe200000e0000 */
[----:B------:R-:W-:Y:S01]  /*d290*/  UIMAD UR13, UR16, UR14, URZ ;  /* 0x0000000e100d72a4 */ /* 0x000fe2000f8e023f */
[----:B------:R-:W-:Y:S01]  /*d2a0*/  R2UR UR18, R212 ;  /* 0x00000000d41272ca */ /* 0x000fe200000e0000 */
[----:B------:R-:W-:Y:S01]  /*d2b0*/  UIMAD.WIDE.U32 UR10, UR4, UR14, URZ ;  /* 0x0000000e040a72a5 */ /* 0x000fe2000f8e003f */
[----:B------:R-:W-:Y:S01]  /*d2c0*/  IMAD.MOV.U32 R5, RZ, RZ, R8 ;  /* 0x000000ffff057224 */ /* 0x000fe200078e0008 */
[----:B------:R-:W-:Y:S01]  /*d2d0*/  UIMAD UR13, UR4, UR15, UR13 ;  /* 0x0000000f040d72a4 */ /* 0x000fe2000f8e020d */
[----:B------:R-:W-:Y:S01]  /*d2e0*/  ISETP.GE.AND P0, PT, R12, UR12, PT ;  /* 0x0000000c0c007c0c */ /* 0x000fe2000bf06270 */
[----:B------:R-:W-:Y:S01]  /*d2f0*/  USHF.R.S32.HI UR4, URZ, 0x1f, UR9 ;  /* 0x0000001f3f047899 */ /* 0x000fe20008011409 */
[C---:B------:R-:W-:Y:S01]  /*d300*/  VIADD R176, R19.reuse, 0x18 ;  /* 0x0000001813b07836 */ /* 0x040fe20000000000 */
[----:B------:R-:W-:Y:S01]  /*d310*/  UIADD3 UR11, UR11, UR13, URZ ;  /* 0x0000000d0b0b7290 */ /* 0x000fe2000fffe03f */
[C---:B------:R-:W-:Y:S01]  /*d320*/  VIADD R178, R19.reuse, 0x10 ;  /* 0x0000001013b27836 */ /* 0x040fe20000000000 */
[----:B------:R-:W-:Y:S01]  /*d330*/  ULDC.64 UR14, c[0x0][0xb38] ;  /* 0x0002ce00000e7ab9 */ /* 0x000fe20000000a00 */
[----:B------:R-:W-:Y:S01]  /*d340*/  ULDC.64 UR16, c[0x0][0xb40] ;  /* 0x0002d00000107ab9 */ /* 0x000fe20000000a00 */
[----:B------:R-:W-:Y:S01]  /*d350*/  UIMAD.WIDE.U32 UR10, UR19, UR14, UR10 ;  /* 0x0000000e130a72a5 */ /* 0x000fe2000f8e000a */
[----:B------:R-:W-:Y:S01]  /*d360*/  VIADD R180, R19, 0x8 ;  /* 0x0000000813b47836 */ /* 0x000fe20000000000 */
[----:B------:R-:W-:Y:S01]  /*d370*/  UIMAD UR4, UR4, UR16, URZ ;  /* 0x00000010040472a4 */ /* 0x000fe2000f8e023f */
[----:B------:R-:W-:Y:S01]  /*d380*/  BSSY B1, `(.L_x_219) ;  /* 0x00000cc000017945 */ /* 0x000fe20003800000 */
[----:B------:R-:W-:Y:S01]  /*d390*/  UIMAD UR11, UR19, UR15, UR11 ;  /* 0x0000000f130b72a4 */ /* 0x000fe2000f8e020b */
[----:B------:R-:W-:Y:S01]  /*d3a0*/  SHF.R.S32.HI R22, RZ, 0x1f, R214 ;  /* 0x0000001fff167819 */ /* 0x000fe200000114d6 */
[----:B------:R-:W-:Y:S01]  /*d3b0*/  UIMAD UR4, UR9, UR17, UR4 ;  /* 0x00000011090472a4 */ /* 0x000fe2000f8e0204 */
[----:B------:R-:W-:Y:S01]  /*d3c0*/  SHF.R.S32.HI R152, RZ, 0x1f, R215 ;  /* 0x0000001fff987819 */ /* 0x000fe200000114d7 */
[----:B------:R-:W-:Y:S01]  /*d3d0*/  UIMAD.WIDE.U32 UR10, UR9, UR16, UR10 ;  /* 0x00000010090a72a5 */ /* 0x000fe2000f8e000a */
[----:B------:R-:W-:Y:S01]  /*d3e0*/  SHF.R.S32.HI R153, RZ, 0x1f, R216 ;  /* 0x0000001fff997819 */ /* 0x000fe200000114d8 */
[----:B------:R-:W-:Y:S01]  /*d3f0*/  ULDC.64 UR14, c[0x0][0xb48] ;  /* 0x0002d200000e7ab9 */ /* 0x000fe20000000a00 */
[----:B------:R-:W-:Y:S01]  /*d400*/  @UP1 ULDC UR9, c[0x0][0xbec] ;  /* 0x0002fb0000091ab9 */ /* 0x000fe20000000800 */
[----:B------:R-:W-:Y:S01]  /*d410*/  UIADD3 UR11, UR11, UR4, URZ ;  /* 0x000000040b0b7290 */ /* 0x000fe2000fffe03f */
[----:B------:R-:W-:Y:S01]  /*d420*/  @P1 IMAD.HI.U32 R0, R8, UR9, RZ ;  /* 0x0000000908001c27 */ /* 0x000fe2000f8e00ff */
[----:B------:R-:W-:Y:S01]  /*d430*/  UIADD3 UR8, UR8, 0x38820, URZ ;  /* 0x0003882008087890 */ /* 0x000fe2000fffe03f */
[----:B------:R-:W-:Y:S01]  /*d440*/  SHF.R.S32.HI R154, RZ, 0x1f, R217 ;  /* 0x0000001fff9a7819 */ /* 0x000fe200000114d9 */
[----:B------:R-:W-:Y:S01]  /*d450*/  @UP1 ULDC UR4, c[0x0][0xbf0] ;  /* 0x0002fc0000041ab9 */ /* 0x000fe20000000800 */
[----:B------:R-:W-:Y:S01]  /*d460*/  UIMAD.WIDE.U32 UR10, UR18, UR14, UR10 ;  /* 0x0000000e120a72a5 */ /* 0x000fe2000f8e000a */
[----:B------:R-:W-:Y:S01]  /*d470*/  @P1 SHF.R.U32.HI R5, RZ, UR4, R0 ;  /* 0x00000004ff051c19 */ /* 0x000fe20008011600 */
[----:B------:R-:W-:Y:S01]  /*d480*/  UPRMT UR8, URZ, 0x654, UR8 ;  /* 0x000006543f087896 */ /* 0x000fe20008000008 */
[----:B------:R-:W-:Y:S01]  /*d490*/  SHF.R.S32.HI R155, RZ, 0x1f, R218 ;  /* 0x0000001fff9b7819 */ /* 0x000fe200000114da */
[----:B------:R-:W-:Y:S01]  /*d4a0*/  UIMAD UR4, UR18, UR15, UR11 ;  /* 0x0000000f120472a4 */ /* 0x000fe2000f8e020b */
[--C-:B------:R-:W-:Y:S01]  /*d4b0*/  SHF.R.S32.HI R0, RZ, 0x1f, R5.reuse ;  /* 0x0000001fff007819 */ /* 0x100fe20000011405 */
[----:B------:R-:W-:Y:S01]  /*d4c0*/  IMAD.MOV R7, RZ, RZ, -R5 ;  /* 0x000000ffff077224 */ /* 0x000fe200078e0a05 */
[----:B------:R-:W-:Y:S01]  /*d4d0*/  ULDC.64 UR14, c[0x0][0xb30] ;  /* 0x0002cc00000e7ab9 */ /* 0x000fe20000000a00 */
[----:B------:R-:W-:Y:S01]  /*d4e0*/  IMAD.U32 R3, RZ, RZ, UR11 ;  /* 0x0000000bff037e24 */ /* 0x000fe2000f8e00ff */
[----:B------:R-:W-:Y:S01]  /*d4f0*/  SHF.R.S32.HI R156, RZ, 0x1f, R219 ;  /* 0x0000001fff9c7819 */ /* 0x000fe200000114db */
[----:B------:R-:W-:Y:S01]  /*d500*/  IMAD R7, R7, UR20, R8 ;  /* 0x0000001407077c24 */ /* 0x000fe2000f8e0208 */
[----:B------:R-:W-:Y:S01]  /*d510*/  SYNCS.ARRIVE.TRANS64.RED.A1T0 RZ, [UR8], RZ ;  /* 0x000000ffffff79a7 */ /* 0x000fe20008100408 */
[----:B------:R-:W-:Y:S01]  /*d520*/  IMAD R0, R0, UR14, RZ ;  /* 0x0000000e00007c24 */ /* 0x000fe2000f8e02ff */
[----:B------:R-:W-:Y:S01]  /*d530*/  SHF.R.S32.HI R157, RZ, 0x1f, R220 ;  /* 0x0000001fff9d7819 */ /* 0x000fe200000114dc */
[----:B------:R-:W-:Y:S01]  /*d540*/  IMAD.U32 R2, RZ, RZ, UR10 ;  /* 0x0000000aff027e24 */ /* 0x000fe2000f8e00ff */
[----:B------:R-:W-:Y:S01]  /*d550*/  ULDC.64 UR10, c[0x0][0xb28] ;  /* 0x0002ca00000a7ab9 */ /* 0x000fe20000000a00 */
[----:B------:R-:W-:Y:S01]  /*d560*/  IMAD.U32 R3, RZ, RZ, UR4 ;  /* 0x00000004ff037e24 */ /* 0x000fe2000f8e00ff */
[----:B------:R-:W-:Y:S01]  /*d570*/  SHF.R.S32.HI R158, RZ, 0x1f, R221 ;  /* 0x0000001fff9e7819 */ /* 0x000fe200000114dd */
[C---:B------:R-:W-:Y:S01]  /*d580*/  IMAD R9, R5.reuse, UR15, R0 ;  /* 0x0000000f05097c24 */ /* 0x040fe2000f8e0200 */
[----:B------:R-:W-:Y:S01]  /*d590*/  SHF.R.S32.HI R0, RZ, 0x1f, R7 ;  /* 0x0000001fff007819 */ /* 0x000fe20000011407 */
[----:B------:R-:W-:Y:S01]  /*d5a0*/  IMAD.WIDE.U32 R2, R5, UR14, R2 ;  /* 0x0000000e05027c25 */ /* 0x000fe2000f8e0002 */
[----:B------:R-:W-:-:S02]  /*d5b0*/  SHF.R.S32.HI R159, RZ, 0x1f, R222 ;  /* 0x0000001fff9f7819 */ /* 0x000fc400000114de */
[----:B------:R-:W-:Y:S01]  /*d5c0*/  SHF.R.S32.HI R160, RZ, 0x1f, R223 ;  /* 0x0000001fffa07819 */ /* 0x000fe200000114df */
[----:B------:R-:W-:Y:S01]  /*d5d0*/  IMAD R0, R0, UR10, RZ ;  /* 0x0000000a00007c24 */ /* 0x000fe2000f8e02ff */
[----:B------:R-:W-:Y:S01]  /*d5e0*/  SHF.R.S32.HI R161, RZ, 0x1f, R224 ;  /* 0x0000001fffa17819 */ /* 0x000fe200000114e0 */
[----:B------:R-:W-:Y:S01]  /*d5f0*/  IMAD.IADD R3, R3, 0x1, R9 ;  /* 0x0000000103037824 */ /* 0x000fe200078e0209 */
[----:B------:R-:W-:Y:S01]  /*d600*/  SHF.R.S32.HI R162, RZ, 0x1f, R225 ;  /* 0x0000001fffa27819 */ /* 0x000fe200000114e1 */
[C---:B------:R-:W-:Y:S01]  /*d610*/  IMAD R11, R7.reuse, UR11, R0 ;  /* 0x0000000b070b7c24 */ /* 0x040fe2000f8e0200 */
[----:B------:R-:W-:Y:S01]  /*d620*/  SHF.R.S32.HI R163, RZ, 0x1f, R226 ;  /* 0x0000001fffa37819 */ /* 0x000fe200000114e2 */
[----:B------:R-:W-:Y:S01]  /*d630*/  IMAD.WIDE.U32 R2, R7, UR10, R2 ;  /* 0x0000000a07027c25 */ /* 0x000fe2000f8e0002 */
[----:B------:R-:W-:Y:S01]  /*d640*/  ULDC.64 UR10, c[0x0][0xb00] ;  /* 0x0002c000000a7ab9 */ /* 0x000fe20000000a00 */
[----:B------:R-:W-:Y:S02]  /*d650*/  SHF.R.S32.HI R164, RZ, 0x1f, R227 ;  /* 0x0000001fffa47819 */ /* 0x000fe400000114e3 */
[----:B------:R-:W-:Y:S01]  /*d660*/  IMAD.IADD R11, R3, 0x1, R11 ;  /* 0x00000001030b7824 */ /* 0x000fe200078e020b */
[C---:B------:R-:W-:Y:S01]  /*d670*/  LEA R0, P1, R2.reuse, UR10, 0x2 ;  /* 0x0000000a02007c11 */ /* 0x040fe2000f8210ff */
[C---:B------:R-:W-:Y:S01]  /*d680*/  VIADD R175, R19.reuse, 0x18 ;  /* 0x0000001813af7836 */ /* 0x040fe20000000000 */
[----:B------:R-:W-:Y:S01]  /*d690*/  SHF.R.S32.HI R165, RZ, 0x1f, R228 ;  /* 0x0000001fffa57819 */ /* 0x000fe200000114e4 */
[C---:B------:R-:W-:Y:S01]  /*d6a0*/  VIADD R177, R19.reuse, 0x10 ;  /* 0x0000001013b17836 */ /* 0x040fe20000000000 */
[----:B------:R-:W-:Y:S01]  /*d6b0*/  LEA.HI.X R11, R2, UR11, R11, 0x2, P1 ;  /* 0x0000000b020b7c11 */ /* 0x000fe200088f140b */
[----:B------:R-:W-:Y:S01]  /*d6c0*/  VIADD R179, R19, 0x8 ;  /* 0x0000000813b37836 */ /* 0x000fe20000000000 */
[----:B------:R0:W1:Y:S01]  /*d6d0*/  SHFL.IDX PT, R2, R0, RZ, 0x1c1f ;  /* 0x001c1fff00027589 */ /* 0x00006200000e0000 */
[----:B------:R-:W-:-:S02]  /*d6e0*/  SHF.R.S32.HI R166, RZ, 0x1f, R229 ;  /* 0x0000001fffa67819 */ /* 0x000fc400000114e5 */
[----:B------:R-:W-:Y:S01]  /*d6f0*/  SHF.R.S32.HI R167, RZ, 0x1f, R230 ;  /* 0x0000001fffa77819 */ /* 0x000fe200000114e6 */
[----:B------:R0:W2:Y:S01]  /*d700*/  SHFL.IDX PT, R3, R11, RZ, 0x1c1f ;  /* 0x001c1fff0b037589 */ /* 0x0000a200000e0000 */
[----:B------:R-:W-:Y:S02]  /*d710*/  SHF.R.S32.HI R168, RZ, 0x1f, R231 ;  /* 0x0000001fffa87819 */ /* 0x000fe400000114e7 */
[----:B------:R-:W-:Y:S02]  /*d720*/  SHF.R.S32.HI R169, RZ, 0x1f, R232 ;  /* 0x0000001fffa97819 */ /* 0x000fe400000114e8 */
[----:B------:R-:W-:Y:S02]  /*d730*/  SHF.R.S32.HI R170, RZ, 0x1f, R233 ;  /* 0x0000001fffaa7819 */ /* 0x000fe400000114e9 */
[----:B------:R-:W-:Y:S02]  /*d740*/  SHF.R.S32.HI R171, RZ, 0x1f, R234 ;  /* 0x0000001fffab7819 */ /* 0x000fe400000114ea */
[----:B------:R-:W-:-:S02]  /*d750*/  SHF.R.S32.HI R172, RZ, 0x1f, R235 ;  /* 0x0000001fffac7819 */ /* 0x000fc400000114eb */
[----:B------:R-:W-:Y:S02]  /*d760*/  SHF.R.S32.HI R173, RZ, 0x1f, R236 ;  /* 0x0000001fffad7819 */ /* 0x000fe400000114ec */
[----:B------:R-:W-:Y:S02]  /*d770*/  SHF.R.S32.HI R174, RZ, 0x1f, R237 ;  /* 0x0000001fffae7819 */ /* 0x000fe400000114ed */
[----:B------:R-:W-:Y:S02]  /*d780*/  SHF.R.S32.HI R176, RZ, 0x1f, R176 ;  /* 0x0000001fffb07819 */ /* 0x000fe400000114b0 */
[----:B------:R-:W-:Y:S02]  /*d790*/  SHF.R.S32.HI R178, RZ, 0x1f, R178 ;  /* 0x0000001fffb27819 */ /* 0x000fe400000114b2 */
[----:B------:R-:W-:Y:S01]  /*d7a0*/  SHF.R.S32.HI R180, RZ, 0x1f, R180 ;  /* 0x0000001fffb47819 */ /* 0x000fe200000114b4 */
[----:B01----:R-:W-:Y:S06]  /*d7b0*/  @P0 BRA `(.L_x_220) ;  /* 0x0000000800200947 */ /* 0x003fec0003800000 */
[----:B------:R-:W-:Y:S01]  /*d7c0*/  ULDC UR4, c[0x0][0xac8] ;  /* 0x0002b20000047ab9 */ /* 0x000fe20000000800 */
[----:B------:R-:W-:Y:S01]  /*d7d0*/  ULDC.64 UR8, c[0x0][0x208] ;  /* 0x0000820000087ab9 */ /* 0x000fe20000000a00 */
[----:B------:R-:W-:Y:S02]  /*d7e0*/  ISETP.GE.AND P4, PT, R179, UR4, PT ;  /* 0x00000004b3007c0c */ /* 0x000fe4000bf86270 */
[----:B------:R-:W-:Y:S02]  /*d7f0*/  ISETP.GE.AND P3, PT, R177, UR4, PT ;  /* 0x00000004b1007c0c */ /* 0x000fe4000bf66270 */
[----:B------:R-:W-:Y:S02]  /*d800*/  ISETP.GE.AND P5, PT, R19, UR4, PT ;  /* 0x0000000413007c0c */ /* 0x000fe4000bfa6270 */
[----:B------:R-:W-:Y:S02]  /*d810*/  ISETP.GE.AND P1, PT, R237, UR4, PT ;  /* 0x00000004ed007c0c */ /* 0x000fe4000bf26270 */
[----:B------:R-:W-:-:S05]  /*d820*/  ISETP.GE.AND P0, PT, R175, UR4, PT ;  /* 0x00000004af007c0c */ /* 0x000fca000bf06270 */
[-C--:B------:R-:W-:Y:S02]  /*d830*/  @!P4 LEA R4, P2, R179, R2.reuse, 0x2 ;  /* 0x00000002b304c211 */ /* 0x080fe400078410ff */
[----:B------:R-:W-:Y:S02]  /*d840*/  @!P3 LEA R6, P6, R177, R2, 0x2 ;  /* 0x00000002b106b211 */ /* 0x000fe400078c10ff */
[----:B--2---:R-:W-:Y:S01]  /*d850*/  @!P5 IMAD.WIDE R8, R19, 0x4, R2 ;  /* 0x000000041308d825 */ /* 0x004fe200078e0202 */
[-C--:B------:R-:W-:Y:S02]  /*d860*/  @!P4 LEA.HI.X R5, R179, R3.reuse, R180, 0x2, P2 ;  /* 0x00000003b305c211 */ /* 0x080fe400010f14b4 */
[----:B------:R-:W-:Y:S02]  /*d870*/  ISETP.GE.AND P2, PT, R236, UR4, PT ;  /* 0x00000004ec007c0c */ /* 0x000fe4000bf46270 */
[----:B------:R-:W-:Y:S01]  /*d880*/  @!P3 LEA.HI.X R7, R177, R3, R178, 0x2, P6 ;  /* 0x00000003b107b211 */ /* 0x000fe200030f14b2 */
[----:B------:R-:W-:Y:S04]  /*d890*/  @!P5 ST.E.64 desc[UR8][R8.64], R24 ;  /* 0x000000180800d985 */ /* 0x000fe8000c101b08 */
[----:B------:R0:W-:Y:S01]  /*d8a0*/  @!P4 ST.E.64 desc[UR8][R4.64], R28 ;  /* 0x0000001c0400c985 */ /* 0x0001e2000c101b08 */
[----:B------:R-:W-:-:S03]  /*d8b0*/  ISETP.GE.AND P4, PT, R234, UR4, PT ;  /* 0x00000004ea007c0c */ /* 0x000fc6000bf86270 */
[----:B------:R1:W-:Y:S01]  /*d8c0*/  @!P3 ST.E.64 desc[UR8][R6.64], R32 ;  /* 0x000000200600b985 */ /* 0x0003e2000c101b08 */
[----:B------:R-:W-:Y:S02]  /*d8d0*/  ISETP.GE.AND P3, PT, R235, UR4, PT ;  /* 0x00000004eb007c0c */ /* 0x000fe4000bf66270 */
[-C--:B0-----:R-:W-:Y:S02]  /*d8e0*/  @!P0 LEA R4, P6, R175, R2.reuse, 0x2 ;  /* 0x00000002af048211 */ /* 0x081fe400078c10ff */
[-C--:B-1----:R-:W-:Y:S01]  /*d8f0*/  @!P1 LEA R6, P5, R237, R2.reuse, 0x2 ;  /* 0x00000002ed069211 */ /* 0x082fe200078a10ff */
[----:B------:R-:W-:Y:S01]  /*d900*/  VIADD R33, R19, 0xe8 ;  /* 0x000000e813217836 */ /* 0x000fe20000000000 */
[-C--:B------:R-:W-:Y:S02]  /*d910*/  @!P0 LEA.HI.X R5, R175, R3.reuse, R176, 0x2, P6 ;  /* 0x00000003af058211 */ /* 0x080fe400030f14b0 */
[----:B------:R-:W-:Y:S02]  /*d920*/  @!P1 LEA.HI.X R7, R237, R3, R174, 0x2, P5 ;  /* 0x00000003ed079211 */ /* 0x000fe400028f14ae */
[----:B------:R-:W-:Y:S01]  /*d930*/  ISETP.GE.AND P5, PT, R233, UR4, PT ;  /* 0x00000004e9007c0c */ /* 0x000fe2000bfa6270 */
[----:B------:R0:W-:Y:S01]  /*d940*/  @!P0 ST.E.64 desc[UR8][R4.64], R36 ;  /* 0x0000002404008985 */ /* 0x0001e2000c101b08 */
[----:B------:R-:W-:-:S02]  /*d950*/  @!P2 LEA R8, P6, R236, R2, 0x2 ;  /* 0x00000002ec08a211 */ /* 0x000fc400078c10ff */
[----:B------:R-:W-:Y:S01]  /*d960*/  ISETP.GE.AND P0, PT, R232, UR4, PT ;  /* 0x00000004e8007c0c */ /* 0x000fe2000bf06270 */
[----:B------:R1:W-:Y:S01]  /*d970*/  @!P1 ST.E.64 desc[UR8][R6.64], R40 ;  /* 0x0000002806009985 */ /* 0x0003e2000c101b08 */
[----:B------:R-:W-:Y:S02]  /*d980*/  @!P2 LEA.HI.X R9, R236, R3, R173, 0x2, P6 ;  /* 0x00000003ec09a211 */ /* 0x000fe400030f14ad */
[----:B------:R-:W-:-:S03]  /*d990*/  ISETP.GE.AND P1, PT, R231, UR4, PT ;  /* 0x00000004e7007c0c */ /* 0x000fc6000bf26270 */
[----:B------:R2:W-:Y:S01]  /*d9a0*/  @!P2 ST.E.64 desc[UR8][R8.64], R44 ;  /* 0x0000002c0800a985 */ /* 0x0005e2000c101b08 */
[CC--:B0-----:R-:W-:Y:S02]  /*d9b0*/  @!P3 LEA R4, P6, R235.reuse, R2.reuse, 0x2 ;  /* 0x00000002eb04b211 */ /* 0x0c1fe400078c10ff */
[CC--:B-1----:R-:W-:Y:S02]  /*d9c0*/  @!P4 LEA R6, P2, R234.reuse, R2.reuse, 0x2 ;  /* 0x00000002ea06c211 */ /* 0x0c2fe400078410ff */
[-C--:B------:R-:W-:Y:S02]  /*d9d0*/  @!P3 LEA.HI.X R5, R235, R3.reuse, R172, 0x2, P6 ;  /* 0x00000003eb05b211 */ /* 0x080fe400030f14ac */
[----:B------:R-:W-:Y:S02]  /*d9e0*/  @!P4 LEA.HI.X R7, R234, R3, R171, 0x2, P2 ;  /* 0x00000003ea07c211 */ /* 0x000fe400010f14ab */
[----:B--2---:R-:W-:Y:S01]  /*d9f0*/  @!P5 LEA R8, P6, R233, R2, 0x2 ;  /* 0x00000002e908d211 */ /* 0x004fe200078c10ff */
[----:B------:R0:W-:Y:S01]  /*da00*/  @!P3 ST.E.64 desc[UR8][R4.64], R48 ;  /* 0x000000300400b985 */ /* 0x0001e2000c101b08 */
[----:B------:R-:W-:-:S02]  /*da10*/  ISETP.GE.AND P2, PT, R230, UR4, PT ;  /* 0x00000004e6007c0c */ /* 0x000fc4000bf46270 */
[----:B------:R-:W-:Y:S01]  /*da20*/  @!P5 LEA.HI.X R9, R233, R3, R170, 0x2, P6 ;  /* 0x00000003e909d211 */ /* 0x000fe200030f14aa */
[----:B------:R1:W-:Y:S01]  /*da30*/  @!P4 ST.E.64 desc[UR8][R6.64], R52 ;  /* 0x000000340600c985 */ /* 0x0003e2000c101b08 */
[----:B------:R-:W-:-:S03]  /*da40*/  ISETP.GE.AND P3, PT, R229, UR4, PT ;  /* 0x00000004e5007c0c */ /* 0x000fc6000bf66270 */
[----:B------:R2:W-:Y:S01]  /*da50*/  @!P5 ST.E.64 desc[UR8][R8.64], R56 ;  /* 0x000000380800d985 */ /* 0x0005e2000c101b08 */
[CC--:B0-----:R-:W-:Y:S02]  /*da60*/  @!P0 LEA R4, P4, R232.reuse, R2.reuse, 0x2 ;  /* 0x00000002e8048211 */ /* 0x0c1fe400078810ff */
[C---:B-1----:R-:W-:Y:S02]  /*da70*/  @!P1 LEA R6, P5, R231.reuse, R2, 0x2 ;  /* 0x00000002e7069211 */ /* 0x042fe400078a10ff */
[-C--:B------:R-:W-:Y:S02]  /*da80*/  @!P0 LEA.HI.X R5, R232, R3.reuse, R169, 0x2, P4 ;  /* 0x00000003e8058211 */ /* 0x080fe400020f14a9 */
[----:B------:R-:W-:Y:S02]  /*da90*/  ISETP.GE.AND P4, PT, R228, UR4, PT ;  /* 0x00000004e4007c0c */ /* 0x000fe4000bf86270 */
[----:B------:R-:W-:Y:S01]  /*daa0*/  @!P1 LEA.HI.X R7, R231, R3, R168, 0x2, P5 ;  /* 0x00000003e7079211 */ /* 0x000fe200028f14a8 */
[----:B------:R0:W-:Y:S01]  /*dab0*/  @!P0 ST.E.64 desc[UR8][R4.64], R60 ;  /* 0x0000003c04008985 */ /* 0x0001e2000c101b08 */
[----:B------:R-:W-:-:S02]  /*dac0*/  ISETP.GE.AND P5, PT, R227, UR4, PT ;  /* 0x00000004e3007c0c */ /* 0x000fc4000bfa6270 */
[C---:B--2---:R-:W-:Y:S01]  /*dad0*/  @!P2 LEA R8, P6, R230.reuse, R2, 0x2 ;  /* 0x00000002e608a211 */ /* 0x044fe200078c10ff */
[----:B------:R1:W-:Y:S01]  /*dae0*/  @!P1 ST.E.64 desc[UR8][R6.64], R64 ;  /* 0x0000004006009985 */ /* 0x0003e2000c101b08 */
[----:B------:R-:W-:Y:S02]  /*daf0*/  ISETP.GE.AND P1, PT, R225, UR4, PT ;  /* 0x00000004e1007c0c */ /* 0x000fe4000bf26270 */
[----:B------:R-:W-:Y:S02]  /*db00*/  @!P2 LEA.HI.X R9, R230, R3, R167, 0x2, P6 ;  /* 0x00000003e609a211 */ /* 0x000fe400030f14a7 */
[----:B------:R-:W-:-:S03]  /*db10*/  ISETP.GE.AND P0, PT, R226, UR4, PT ;  /* 0x00000004e2007c0c */ /* 0x000fc6000bf06270 */
[----:B------:R2:W-:Y:S01]  /*db20*/  @!P2 ST.E.64 desc[UR8][R8.64], R68 ;  /* 0x000000440800a985 */ /* 0x0005e2000c101b08 */
[CC--:B0-----:R-:W-:Y:S02]  /*db30*/  @!P3 LEA R4, P6, R229.reuse, R2.reuse, 0x2 ;  /* 0x00000002e504b211 */ /* 0x0c1fe400078c10ff */
[CC--:B-1----:R-:W-:Y:S02]  /*db40*/  @!P4 LEA R6, P2, R228.reuse, R2.reuse, 0x2 ;  /* 0x00000002e406c211 */ /* 0x0c2fe400078410ff */
[-C--:B------:R-:W-:Y:S02]  /*db50*/  @!P3 LEA.HI.X R5, R229, R3.reuse, R166, 0x2, P6 ;  /* 0x00000003e505b211 */ /* 0x080fe400030f14a6 */
[----:B------:R-:W-:Y:S02]  /*db60*/  @!P4 LEA.HI.X R7, R228, R3, R165, 0x2, P2 ;  /* 0x00000003e407c211 */ /* 0x000fe400010f14a5 */
[----:B------:R-:W-:Y:S01]  /*db70*/  ISETP.GE.AND P2, PT, R224, UR4, PT ;  /* 0x00000004e0007c0c */ /* 0x000fe2000bf46270 */
[----:B------:R0:W-:Y:S01]  /*db80*/  @!P3 ST.E.64 desc[UR8][R4.64], R72 ;  /* 0x000000480400b985 */ /* 0x0001e2000c101b08 */
[----:B--2---:R-:W-:-:S03]  /*db90*/  @!P5 LEA R8, P6, R227, R2, 0x2 ;  /* 0x00000002e308d211 */ /* 0x004fc600078c10ff */
[----:B------:R1:W-:Y:S01]  /*dba0*/  @!P4 ST.E.64 desc[UR8][R6.64], R76 ;  /* 0x0000004c0600c985 */ /* 0x0003e2000c101b08 */
[----:B------:R-:W-:Y:S02]  /*dbb0*/  @!P5 LEA.HI.X R9, R227, R3, R164, 0x2, P6 ;  /* 0x00000003e309d211 */ /* 0x000fe400030f14a4 */
[----:B------:R-:W-:-:S03]  /*dbc0*/  ISETP.GE.AND P4, PT, R222, UR4, PT ;  /* 0x00000004de007c0c */ /* 0x000fc6000bf86270 */
[----:B------:R2:W-:Y:S01]  /*dbd0*/  @!P5 ST.E.64 desc[UR8][R8.64], R80 ;  /* 0x000000500800d985 */ /* 0x0005e2000c101b08 */
[----:B------:R-:W-:Y:S02]  /*dbe0*/  ISETP.GE.AND P5, PT, R223, UR4, PT ;  /* 0x00000004df007c0c */ /* 0x000fe4000bfa6270 */
        /* <DEDUP_REMOVED lines=8> */
[----:B------:R-:W-:-:S05]  /*dc70*/  @!P2 LEA.HI.X R9, R224, R3, R161, 0x2, P6 ;  /* 0x00000003e009a211 */ /* 0x000fca00030f14a1 */
[----:B------:R2:W-:Y:S01]  /*dc80*/  @!P2 ST.E.64 desc[UR8][R8.64], R92 ;  /* 0x0000005c0800a985 */ /* 0x0005e2000c101b08 */
[----:B------:R-:W-:Y:S02]  /*dc90*/  ISETP.GE.AND P2, PT, R220, UR4, PT ;  /* 0x00000004dc007c0c */ /* 0x000fe4000bf46270 */
[CC--:B0-----:R-:W-:Y:S02]  /*dca0*/  @!P5 LEA R4, P1, R223.reuse, R2.reuse, 0x2 ;  /* 0x00000002df04d211 */ /* 0x0c1fe400078210ff */
[CC--:B-1----:R-:W-:Y:S02]  /*dcb0*/  @!P4 LEA R6, P0, R222.reuse, R2.reuse, 0x2 ;  /* 0x00000002de06c211 */ /* 0x0c2fe400078010ff */
[-C--:B------:R-:W-:Y:S02]  /*dcc0*/  @!P5 LEA.HI.X R5, R223, R3.reuse, R160, 0x2, P1 ;  /* 0x00000003df05d211 */ /* 0x080fe400008f14a0 */
[----:B------:R-:W-:Y:S02]  /*dcd0*/  ISETP.GE.AND P1, PT, R219, UR4, PT ;  /* 0x00000004db007c0c */ /* 0x000fe4000bf26270 */
[----:B--2---:R-:W-:Y:S01]  /*dce0*/  @!P3 LEA R8, P6, R221, R2, 0x2 ;  /* 0x00000002dd08b211 */ /* 0x004fe200078c10ff */
[----:B------:R0:W-:Y:S01]  /*dcf0*/  @!P5 ST.E.64 desc[UR8][R4.64], R96 ;  /* 0x000000600400d985 */ /* 0x0001e2000c101b08 */
[----:B------:R-:W-:-:S02]  /*dd00*/  @!P4 LEA.HI.X R7, R222, R3, R159, 0x2, P0 ;  /* 0x00000003de07c211 */ /* 0x000fc400000f149f */
[----:B------:R-:W-:Y:S02]  /*dd10*/  @!P3 LEA.HI.X R9, R221, R3, R158, 0x2, P6 ;  /* 0x00000003dd09b211 */ /* 0x000fe400030f149e */
[----:B------:R-:W-:Y:S01]  /*dd20*/  ISETP.GE.AND P0, PT, R218, UR4, PT ;  /* 0x00000004da007c0c */ /* 0x000fe2000bf06270 */
[----:B------:R-:W-:Y:S01]  /*dd30*/  @!P4 ST.E.64 desc[UR8][R6.64], R100 ;  /* 0x000000640600c985 */ /* 0x000fe2000c101b08 */
[-C--:B------:R-:W-:Y:S02]  /*dd40*/  @!P2 LEA R12, P6, R220, R2.reuse, 0x2 ;  /* 0x00000002dc0ca211 */ /* 0x080fe400078c10ff */
[----:B------:R-:W-:Y:S01]  /*dd50*/  ISETP.GE.AND P4, PT, R216, UR4, PT ;  /* 0x00000004d8007c0c */ /* 0x000fe2000bf86270 */
[----:B------:R-:W-:Y:S01]  /*dd60*/  @!P3 ST.E.64 desc[UR8][R8.64], R104 ;  /* 0x000000680800b985 */ /* 0x000fe2000c101b08 */
[----:B------:R-:W-:Y:S02]  /*dd70*/  ISETP.GE.AND P3, PT, R217, UR4, PT ;  /* 0x00000004d9007c0c */ /* 0x000fe4000bf66270 */
[----:B------:R-:W-:-:S02]  /*dd80*/  @!P1 LEA R14, P5, R219, R2, 0x2 ;  /* 0x00000002db0e9211 */ /* 0x000fc400078a10ff */
[-C--:B------:R-:W-:Y:S02]  /*dd90*/  @!P2 LEA.HI.X R13, R220, R3.reuse, R157, 0x2, P6 ;  /* 0x00000003dc0da211 */ /* 0x080fe400030f149d */
[-C--:B------:R-:W-:Y:S02]  /*dda0*/  @!P1 LEA.HI.X R15, R219, R3.reuse, R156, 0x2, P5 ;  /* 0x00000003db0f9211 */ /* 0x080fe400028f149c */
[CC--:B------:R-:W-:Y:S01]  /*ddb0*/  @!P0 LEA R20, P6, R218.reuse, R2.reuse, 0x2 ;  /* 0x00000002da148211 */ /* 0x0c0fe200078c10ff */
[----:B------:R-:W-:Y:S01]  /*ddc0*/  @!P2 ST.E.64 desc[UR8][R12.64], R108 ;  /* 0x0000006c0c00a985 */ /* 0x000fe2000c101b08 */
[----:B------:R-:W-:Y:S02]  /*ddd0*/  ISETP.GE.AND P2, PT, R215, UR4, PT ;  /* 0x00000004d7007c0c */ /* 0x000fe4000bf46270 */
[----:B------:R-:W-:Y:S01]  /*dde0*/  @!P0 LEA.HI.X R21, R218, R3, R155, 0x2, P6 ;  /* 0x00000003da158211 */ /* 0x000fe200030f149b */
[----:B------:R1:W-:Y:S01]  /*ddf0*/  @!P1 ST.E.64 desc[UR8][R14.64], R112 ;  /* 0x000000700e009985 */ /* 0x0003e2000c101b08 */
[----:B------:R-:W-:-:S02]  /*de00*/  @!P3 LEA R24, P1, R217, R2, 0x2 ;  /* 0x00000002d918b211 */ /* 0x000fc400078210ff */
[-C--:B------:R-:W-:Y:S01]  /*de10*/  @!P4 LEA R28, P5, R216, R2.reuse, 0x2 ;  /* 0x00000002d81cc211 */ /* 0x080fe200078a10ff */
[----:B------:R2:W-:Y:S01]  /*de20*/  @!P0 ST.E.64 desc[UR8][R20.64], R116 ;  /* 0x0000007414008985 */ /* 0x0005e2000c101b08 */
[-C--:B------:R-:W-:Y:S02]  /*de30*/  @!P3 LEA.HI.X R25, R217, R3.reuse, R154, 0x2, P1 ;  /* 0x00000003d919b211 */ /* 0x080fe400008f149a */
[----:B------:R-:W-:Y:S02]  /*de40*/  ISETP.GE.AND P1, PT, R214, UR4, PT ;  /* 0x00000004d6007c0c */ /* 0x000fe4000bf26270 */
[-C--:B------:R-:W-:Y:S01]  /*de50*/  @!P4 LEA.HI.X R29, R216, R3.reuse, R153, 0x2, P5 ;  /* 0x00000003d81dc211 */ /* 0x080fe200028f1499 */
[----:B------:R3:W-:Y:S01]  /*de60*/  @!P3 ST.E.64 desc[UR8][R24.64], R120 ;  /* 0x000000781800b985 */ /* 0x0007e2000c101b08 */
[----:B------:R-:W-:Y:S02]  /*de70*/  ISETP.GE.AND P0, PT, R23, UR4, PT ;  /* 0x0000000417007c0c */ /* 0x000fe4000bf06270 */
[----:B0-----:R-:W-:Y:S01]  /*de80*/  @!P2 LEA R4, P5, R215, R2, 0x2 ;  /* 0x00000002d704a211 */ /* 0x001fe200078a10ff */
[----:B------:R3:W-:Y:S01]  /*de90*/  @!P4 ST.E.64 desc[UR8][R28.64], R124 ;  /* 0x0000007c1c00c985 */ /* 0x0007e2000c101b08 */
[----:B------:R-:W-:Y:S01]  /*dea0*/  ISETP.GE.AND P4, PT, R33, UR4, PT ;  /* 0x0000000421007c0c */ /* 0x000fe2000bf86270 */
[----:B-1----:R-:W-:Y:S01]  /*deb0*/  VIADD R15, R19, 0xf0 ;  /* 0x000000f0130f7836 */ /* 0x002fe20000000000 */
[----:B------:R-:W-:Y:S01]  /*dec0*/  @!P2 LEA.HI.X R5, R215, R3, R152, 0x2, P5 ;  /* 0x00000003d705a211 */ /* 0x000fe200028f1498 */
[----:B--2---:R-:W-:Y:S01]  /*ded0*/  VIADD R21, R19, 0xf8 ;  /* 0x000000f813157836 */ /* 0x004fe20000000000 */
[----:B------:R-:W-:-:S02]  /*dee0*/  SHF.R.S32.HI R9, RZ, 0x1f, R23 ;  /* 0x0000001fff097819 */ /* 0x000fc40000011417 */
[CC--:B------:R-:W-:Y:S01]  /*def0*/  @!P1 LEA R6, P6, R214.reuse, R2.reuse, 0x2 ;  /* 0x00000002d6069211 */ /* 0x0c0fe200078c10ff */
[----:B------:R3:W-:Y:S01]  /*df00*/  @!P2 ST.E.64 desc[UR8][R4.64], R128 ;  /* 0x000000800400a985 */ /* 0x0007e2000c101b08 */
[----:B------:R-:W-:Y:S02]  /*df10*/  ISETP.GE.AND P3, PT, R15, UR4, PT ;  /* 0x000000040f007c0c */ /* 0x000fe4000bf66270 */
[----:B------:R-:W-:Y:S02]  /*df20*/  @!P0 LEA R8, P5, R23, R2, 0x2 ;  /* 0x0000000217088211 */ /* 0x000fe400078a10ff */
[-C--:B------:R-:W-:Y:S02]  /*df30*/  @!P1 LEA.HI.X R7, R214, R3.reuse, R22, 0x2, P6 ;  /* 0x00000003d6079211 */ /* 0x080fe400030f1416 */
[----:B------:R-:W-:Y:S02]  /*df40*/  ISETP.GE.AND P6, PT, R21, UR4, PT ;  /* 0x0000000415007c0c */ /* 0x000fe4000bfc6270 */
[----:B------:R-:W-:Y:S01]  /*df50*/  @!P0 LEA.HI.X R9, R23, R3, R9, 0x2, P5 ;  /* 0x0000000317098211 */ /* 0x000fe200028f1409 */
[----:B------:R3:W-:Y:S01]  /*df60*/  @!P1 ST.E.64 desc[UR8][R6.64], R132 ;  /* 0x0000008406009985 */ /* 0x0007e2000c101b08 */
[----:B------:R-:W-:-:S02]  /*df70*/  SHF.R.S32.HI R13, RZ, 0x1f, R33 ;  /* 0x0000001fff0d7819 */ /* 0x000fc40000011421 */
[CC--:B------:R-:W-:Y:S01]  /*df80*/  @!P4 LEA R12, P5, R33.reuse, R2.reuse, 0x2 ;  /* 0x00000002210cc211 */ /* 0x0c0fe200078a10ff */
[----:B------:R3:W-:Y:S01]  /*df90*/  @!P0 ST.E.64 desc[UR8][R8.64], R136 ;  /* 0x0000008808008985 */ /* 0x0007e2000c101b08 */
[----:B------:R-:W-:Y:S02]  /*dfa0*/  SHF.R.S32.HI R18, RZ, 0x1f, R15 ;  /* 0x0000001fff127819 */ /* 0x000fe4000001140f */
[----:B------:R-:W-:Y:S02]  /*dfb0*/  @!P4 LEA.HI.X R13, R33, R3, R13, 0x2, P5 ;  /* 0x00000003210dc211 */ /* 0x000fe400028f140d */
[----:B------:R-:W-:-:S03]  /*dfc0*/  @!P3 LEA R14, P5, R15, R2, 0x2 ;  /* 0x000000020f0eb211 */ /* 0x000fc600078a10ff */
[----:B------:R3:W-:Y:S01]  /*dfd0*/  @!P4 ST.E.64 desc[UR8][R12.64], R140 ;  /* 0x0000008c0c00c985 */ /* 0x0007e2000c101b08 */
[-C--:B------:R-:W-:Y:S02]  /*dfe0*/  @!P3 LEA.HI.X R15, R15, R3.reuse, R18, 0x2, P5 ;  /* 0x000000030f0fb211 */ /* 0x080fe400028f1412 */
[----:B------:R-:W-:Y:S02]  /*dff0*/  SHF.R.S32.HI R18, RZ, 0x1f, R21 ;  /* 0x0000001fff127819 */ /* 0x000fe40000011415 */
[C---:B------:R-:W-:Y:S01]  /*e000*/  @!P6 LEA R2, P5, R21.reuse, R2, 0x2 ;  /* 0x000000021502e211 */ /* 0x040fe200078a10ff */
[----:B------:R3:W-:Y:S03]  /*e010*/  @!P3 ST.E.64 desc[UR8][R14.64], R144 ;  /* 0x000000900e00b985 */ /* 0x0007e6000c101b08 */
[----:B------:R-:W-:-:S05]  /*e020*/  @!P6 LEA.HI.X R3, R21, R3, R18, 0x2, P5 ;  /* 0x000000031503e211 */ /* 0x000fca00028f1412 */
[----:B------:R3:W-:Y:S04]  /*e030*/  @!P6 ST.E.64 desc[UR8][R2.64], R148 ;  /* 0x000000940200e985 */ /* 0x0007e8000c101b08 */
.L_x_220:
[----:B------:R-:W-:Y:S05]  /*e040*/  BSYNC B1 ;  /* 0x0000000000017941 */ /* 0x000fea0003800000 */
.L_x_219:
[----:B------:R-:W-:Y:S01]  /*e050*/  ISETP.GE.AND P0, PT, R10, UR12, PT ;  /* 0x0000000c0a007c0c */ /* 0x000fe2000bf06270 */
[----:B--23--:R0:W1:Y:S04]  /*e060*/  SHFL.IDX PT, R3, R11, 0x1, 0x1c1f ;  /* 0x003c1f000b037f89 */ /* 0x00c06800000e0000 */
[----:B------:R0:W2:Y:S08]  /*e070*/  SHFL.IDX PT, R2, R0, 0x1, 0x1c1f ;  /* 0x003c1f0000027f89 */ /* 0x0000b000000e0000 */
[----:B0-----:R-:W-:Y:S05]  /*e080*/  @P0 BRA `(.L_x_218) ;  /* 0x0000001800680947 */ /* 0x001fea0003800000 */
[----:B------:R-:W-:Y:S01]  /*e090*/  ULDC UR4, c[0x0][0xac8] ;  /* 0x0002b20000047ab9 */ /* 0x000fe20000000800 */
[----:B------:R-:W-:Y:S01]  /*e0a0*/  ULDC.64 UR8, c[0x0][0x208] ;  /* 0x0000820000087ab9 */ /* 0x000fe20000000a00 */
[----:B------:R-:W-:Y:S01]  /*e0b0*/  ISETP.GE.AND P5, PT, R179, UR4, PT ;  /* 0x00000004b3007c0c */ /* 0x000fe2000bfa6270 */
[C---:B------:R-:W-:Y:S01]  /*e0c0*/  VIADD R21, R19.reuse, 0xe8 ;  /* 0x000000e813157836 */ /* 0x040fe20000000000 */
[C---:B------:R-:W-:Y:S01]  /*e0d0*/  ISETP.GE.AND P4, PT, R19.reuse, UR4, PT ;  /* 0x0000000413007c0c */ /* 0x040fe2000bf86270 */
[----:B------:R-:W-:Y:S01]  /*e0e0*/  VIADD R25, R19, 0xf0 ;  /* 0x000000f013197836 */ /* 0x000fe20000000000 */
[----:B------:R-:W-:Y:S02]  /*e0f0*/  ISETP.GE.AND P2, PT, R177, UR4, PT ;  /* 0x00000004b1007c0c */ /* 0x000fe4000bf46270 */
[----:B------:R-:W-:Y:S02]  /*e100*/  ISETP.GE.AND P1, PT, R175, UR4, PT ;  /* 0x00000004af007c0c */ /* 0x000fe4000bf26270 */
[----:B------:R-:W-:-:S02]  /*e110*/  ISETP.GE.AND P0, PT, R237, UR4, PT ;  /* 0x00000004ed007c0c */ /* 0x000fc4000bf06270 */
[----:B------:R-:W-:Y:S02]  /*e120*/  SHF.R.S32.HI R0, RZ, 0x1f, R21 ;  /* 0x0000001fff007819 */ /* 0x000fe40000011415 */
[----:B------:R-:W-:Y:S02]  /*e130*/  SHF.R.S32.HI R18, RZ, 0x1f, R23 ;  /* 0x0000001fff127819 */ /* 0x000fe40000011417 */
[-C--:B--2---:R-:W-:Y:S01]  /*e140*/  @!P5 LEA R6, P3, R179, R2.reuse, 0x2 ;  /* 0x00000002b306d211 */ /* 0x084fe200078610ff */
[----:B-1----:R-:W-:Y:S02]  /*e150*/  @!P4 IMAD.WIDE R4, R19, 0x4, R2 ;  /* 0x000000041304c825 */ /* 0x002fe400078e0202 */
[----:B------:R-:W-:Y:S02]  /*e160*/  @!P2 LEA R8, P6, R177, R2, 0x2 ;  /* 0x00000002b108a211 */ /* 0x000fe400078c10ff */
[----:B------:R-:W-:Y:S01]  /*e170*/  @!P5 LEA.HI.X R7, R179, R3, R180, 0x2, P3 ;  /* 0x00000003b307d211 */ /* 0x000fe200018f14b4 */
[----:B------:R0:W-:Y:S01]  /*e180*/  @!P4 ST.E.64 desc[UR8][R4.64], R26 ;  /* 0x0000001a0400c985 */ /* 0x0001e2000c101b08 */
[----:B------:R-:W-:-:S02]  /*e190*/  ISETP.GE.AND P3, PT, R236, UR4, PT ;  /* 0x00000004ec007c0c */ /* 0x000fc4000bf66270 */
[-C--:B------:R-:W-:Y:S01]  /*e1a0*/  @!P2 LEA.HI.X R9, R177, R3.reuse, R178, 0x2, P6 ;  /* 0x00000003b109a211 */ /* 0x080fe200030f14b2 */
[----:B------:R1:W-:Y:S01]  /*e1b0*/  @!P5 ST.E.64 desc[UR8][R6.64], R30 ;  /* 0x0000001e0600d985 */ /* 0x0003e2000c101b08 */
[-C--:B------:R-:W-:Y:S02]  /*e1c0*/  @!P1 LEA R10, P5, R175, R2.reuse, 0x2 ;  /* 0x00000002af0a9211 */ /* 0x080fe400078a10ff */
[----:B------:R-:W-:Y:S01]  /*e1d0*/  ISETP.GE.AND P4, PT, R235, UR4, PT ;  /* 0x00000004eb007c0c */ /* 0x000fe2000bf86270 */
[----:B------:R2:W-:Y:S01]  /*e1e0*/  @!P2 ST.E.64 desc[UR8][R8.64], R34 ;  /* 0x000000220800a985 */ /* 0x0005e2000c101b08 */
[----:B------:R-:W-:Y:S02]  /*e1f0*/  @!P0 LEA R12, P6, R237, R2, 0x2 ;  /* 0x00000002ed0c8211 */ /* 0x000fe400078c10ff */
[----:B------:R-:W-:Y:S02]  /*e200*/  @!P1 LEA.HI.X R11, R175, R3, R176, 0x2, P5 ;  /* 0x00000003af0b9211 */ /* 0x000fe400028f14b0 */
[----:B------:R-:W-:-:S02]  /*e210*/  ISETP.GE.AND P5, PT, R234, UR4, PT ;  /* 0x00000004ea007c0c */ /* 0x000fc4000bfa6270 */
[-C--:B------:R-:W-:Y:S01]  /*e220*/  @!P0 LEA.HI.X R13, R237, R3.reuse, R174, 0x2, P6 ;  /* 0x00000003ed0d8211 */ /* 0x080fe200030f14ae */
[----:B------:R3:W-:Y:S01]  /*e230*/  @!P1 ST.E.64 desc[UR8][R10.64], R38 ;  /* 0x000000260a009985 */ /* 0x0007e2000c101b08 */
[-C--:B0-----:R-:W-:Y:S02]  /*e240*/  @!P3 LEA R4, P6, R236, R2.reuse, 0x2 ;  /* 0x00000002ec04b211 */ /* 0x081fe400078c10ff */
[----:B------:R-:W-:Y:S01]  /*e250*/  ISETP.GE.AND P1, PT, R232, UR4, PT ;  /* 0x00000004e8007c0c */ /* 0x000fe2000bf26270 */
[----:B------:R0:W-:Y:S01]  /*e260*/  @!P0 ST.E.64 desc[UR8][R12.64], R42 ;  /* 0x0000002a0c008985 */ /* 0x0001e2000c101b08 */
[----:B------:R-:W-:Y:S02]  /*e270*/  ISETP.GE.AND P0, PT, R233, UR4, PT ;  /* 0x00000004e9007c0c */ /* 0x000fe4000bf06270 */
[----:B-1----:R-:W-:Y:S02]  /*e280*/  @!P4 LEA R6, P2, R235, R2, 0x2 ;  /* 0x00000002eb06c211 */ /* 0x002fe400078410ff */
[----:B------:R-:W-:-:S02]  /*e290*/  @!P3 LEA.HI.X R5, R236, R3, R173, 0x2, P6 ;  /* 0x00000003ec05b211 */ /* 0x000fc400030f14ad */
[CC--:B------:R-:W-:Y:S02]  /*e2a0*/  @!P5 LEA R14, P6, R234.reuse, R2.reuse, 0x2 ;  /* 0x00000002ea0ed211 */ /* 0x0c0fe400078c10ff */
[-C--:B------:R-:W-:Y:S01]  /*e2b0*/  @!P4 LEA.HI.X R7, R235, R3.reuse, R172, 0x2, P2 ;  /* 0x00000003eb07c211 */ /* 0x080fe200010f14ac */
[----:B------:R1:W-:Y:S01]  /*e2c0*/  @!P3 ST.E.64 desc[UR8][R4.64], R46 ;  /* 0x0000002e0400b985 */ /* 0x0003e2000c101b08 */
[----:B------:R-:W-:Y:S02]  /*e2d0*/  ISETP.GE.AND P2, PT, R231, UR4, PT ;  /* 0x00000004e7007c0c */ /* 0x000fe4000bf46270 */
[----:B------:R-:W-:Y:S01]  /*e2e0*/  @!P5 LEA.HI.X R15, R234, R3, R171, 0x2, P6 ;  /* 0x00000003ea0fd211 */ /* 0x000fe200030f14ab */
[----:B------:R4:W-:Y:S01]  /*e2f0*/  @!P4 ST.E.64 desc[UR8][R6.64], R50 ;  /* 0x000000320600c985 */ /* 0x0009e2000c101b08 */
[-C--:B--2---:R-:W-:Y:S02]  /*e300*/  @!P0 LEA R8, P4, R233, R2.reuse, 0x2 ;  /* 0x00000002e9088211 */ /* 0x084fe400078810ff */
[----:B------:R-:W-:Y:S01]  /*e310*/  ISETP.GE.AND P3, PT, R230, UR4, PT ;  /* 0x00000004e6007c0c */ /* 0x000fe2000bf66270 */
[----:B------:R2:W-:Y:S01]  /*e320*/  @!P5 ST.E.64 desc[UR8][R14.64], R54 ;  /* 0x000000360e00d985 */ /* 0x0005e2000c101b08 */
[----:B---3--:R-:W-:-:S02]  /*e330*/  @!P1 LEA R10, P5, R232, R2, 0x2 ;  /* 0x00000002e80a9211 */ /* 0x008fc400078a10ff */
[-C--:B------:R-:W-:Y:S02]  /*e340*/  @!P0 LEA.HI.X R9, R233, R3.reuse, R170, 0x2, P4 ;  /* 0x00000003e9098211 */ /* 0x080fe400020f14aa */
[----:B------:R-:W-:Y:S02]  /*e350*/  ISETP.GE.AND P4, PT, R229, UR4, PT ;  /* 0x00000004e5007c0c */ /* 0x000fe4000bf86270 */
[CC--:B0-----:R-:W-:Y:S01]  /*e360*/  @!P2 LEA R12, P6, R231.reuse, R2.reuse, 0x2 ;  /* 0x00000002e70ca211 */ /* 0x0c1fe200078c10ff */
[----:B------:R0:W-:Y:S01]  /*e370*/  @!P0 ST.E.64 desc[UR8][R8.64], R58 ;  /* 0x0000003a08008985 */ /* 0x0001e2000c101b08 */
[-C--:B------:R-:W-:Y:S02]  /*e380*/  @!P1 LEA.HI.X R11, R232, R3.reuse, R169, 0x2, P5 ;  /* 0x00000003e80b9211 */ /* 0x080fe400028f14a9 */
[----:B------:R-:W-:Y:S02]  /*e390*/  ISETP.GE.AND P5, PT, R228, UR4, PT ;  /* 0x00000004e4007c0c */ /* 0x000fe4000bfa6270 */
[----:B------:R-:W-:Y:S01]  /*e3a0*/  @!P2 LEA.HI.X R13, R231, R3, R168, 0x2, P6 ;  /* 0x00000003e70da211 */ /* 0x000fe200030f14a8 */
[----:B------:R3:W-:Y:S01]  /*e3b0*/  @!P1 ST.E.64 desc[UR8][R10.64], R62 ;  /* 0x0000003e0a009985 */ /* 0x0007e2000c101b08 */
[----:B-1----:R-:W-:-:S02]  /*e3c0*/  @!P3 LEA R4, P6, R230, R2, 0x2 ;  /* 0x00000002e604b211 */ /* 0x002fc400078c10ff */
[----:B------:R-:W-:Y:S01]  /*e3d0*/  ISETP.GE.AND P1, PT, R226, UR4, PT ;  /* 0x00000004e2007c0c */ /* 0x000fe2000bf26270 */
[----:B------:R1:W-:Y:S01]  /*e3e0*/  @!P2 ST.E.64 desc[UR8][R12.64], R66 ;  /* 0x000000420c00a985 */ /* 0x0003e2000c101b08 */
[----:B------:R-:W-:Y:S02]  /*e3f0*/  ISETP.GE.AND P2, PT, R227, UR4, PT ;  /* 0x00000004e3007c0c */ /* 0x000fe4000bf46270 */
[CC--:B----4-:R-:W-:Y:S02]  /*e400*/  @!P4 LEA R6, P0, R229.reuse, R2.reuse, 0x2 ;  /* 0x00000002e506c211 */ /* 0x0d0fe400078010ff */
[-C--:B------:R-:W-:Y:S02]  /*e410*/  @!P3 LEA.HI.X R5, R230, R3.reuse, R167, 0x2, P6 ;  /* 0x00000003e605b211 */ /* 0x080fe400030f14a7 */
[----:B--2---:R-:W-:Y:S02]  /*e420*/  @!P5 LEA R14, P6, R228, R2, 0x2 ;  /* 0x00000002e40ed211 */ /* 0x004fe400078c10ff */
[----:B------:R-:W-:Y:S01]  /*e430*/  @!P4 LEA.HI.X R7, R229, R3, R166, 0x2, P0 ;  /* 0x00000003e507c211 */ /* 0x000fe200000f14a6 */
[----:B------:R2:W-:Y:S01]  /*e440*/  @!P3 ST.E.64 desc[UR8][R4.64], R70 ;  /* 0x000000460400b985 */ /* 0x0005e2000c101b08 */
[----:B------:R-:W-:-:S02]  /*e450*/  ISETP.GE.AND P0, PT, R225, UR4, PT ;  /* 0x00000004e1007c0c */ /* 0x000fc4000bf06270 */
[-C--:B------:R-:W-:Y:S01]  /*e460*/  @!P5 LEA.HI.X R15, R228, R3.reuse, R165, 0x2, P6 ;  /* 0x00000003e40fd211 */ /* 0x080fe200030f14a5 */
[----:B------:R4:W-:Y:S01]  /*e470*/  @!P4 ST.E.64 desc[UR8][R6.64], R74 ;  /* 0x0000004a0600c985 */ /* 0x0009e2000c101b08 */
[-C--:B0-----:R-:W-:Y:S02]  /*e480*/  @!P2 LEA R8, P6, R227, R2.reuse, 0x2 ;  /* 0x00000002e308a211 */ /* 0x081fe400078c10ff */
[----:B------:R-:W-:Y:S01]  /*e490*/  ISETP.GE.AND P4, PT, R223, UR4, PT ;  /* 0x00000004df007c0c */ /* 0x000fe2000bf86270 */
[----:B------:R0:W-:Y:S01]  /*e4a0*/  @!P5 ST.E.64 desc[UR8][R14.64], R78 ;  /* 0x0000004e0e00d985 */ /* 0x0001e2000c101b08 */
[----:B------:R-:W-:Y:S02]  /*e4b0*/  ISETP.GE.AND P5, PT, R224, UR4, PT ;  /* 0x00000004e0007c0c */ /* 0x000fe4000bfa6270 */
[----:B---3--:R-:W-:Y:S02]  /*e4c0*/  @!P1 LEA R10, P3, R226, R2, 0x2 ;  /* 0x00000002e20a9211 */ /* 0x008fe400078610ff */
[----:B------:R-:W-:-:S02]  /*e4d0*/  @!P2 LEA.HI.X R9, R227, R3, R164, 0x2, P6 ;  /* 0x00000003e309a211 */ /* 0x000fc400030f14a4 */
[CC--:B-1----:R-:W-:Y:S02]  /*e4e0*/  @!P0 LEA R12, P6, R225.reuse, R2.reuse, 0x2 ;  /* 0x00000002e10c8211 */ /* 0x0c2fe400078c10ff */
[-C--:B------:R-:W-:Y:S01]  /*e4f0*/  @!P1 LEA.HI.X R11, R226, R3.reuse, R163, 0x2, P3 ;  /* 0x00000003e20b9211 */ /* 0x080fe200018f14a3 */
[----:B------:R1:W-:Y:S01]  /*e500*/  @!P2 ST.E.64 desc[UR8][R8.64], R82 ;  /* 0x000000520800a985 */ /* 0x0003e2000c101b08 */
[----:B------:R-:W-:Y:S02]  /*e510*/  @!P0 LEA.HI.X R13, R225, R3, R162, 0x2, P6 ;  /* 0x00000003e10d8211 */ /* 0x000fe400030f14a2 */
[----:B------:R-:W-:Y:S01]  /*e520*/  ISETP.GE.AND P3, PT, R222, UR4, PT ;  /* 0x00000004de007c0c */ /* 0x000fe2000bf66270 */
[----:B------:R3:W-:Y:S01]  /*e530*/  @!P1 ST.E.64 desc[UR8][R10.64], R86 ;  /* 0x000000560a009985 */ /* 0x0007e2000c101b08 */
[-C--:B--2---:R-:W-:Y:S02]  /*e540*/  @!P5 LEA R4, P2, R224, R2.reuse, 0x2 ;  /* 0x00000002e004d211 */ /* 0x084fe400078410ff */
[----:B----4-:R-:W-:Y:S01]  /*e550*/  @!P4 LEA R6, P1, R223, R2, 0x2 ;  /* 0x00000002df06c211 */ /* 0x010fe200078210ff */
[----:B------:R2:W-:Y:S01]  /*e560*/  @!P0 ST.E.64 desc[UR8][R12.64], R90 ;  /* 0x0000005a0c008985 */ /* 0x0005e2000c101b08 */
[----:B------:R-:W-:-:S02]  /*e570*/  ISETP.GE.AND P0, PT, R221, UR4, PT ;  /* 0x00000004dd007c0c */ /* 0x000fc4000bf06270 */
[-C--:B------:R-:W-:Y:S02]  /*e580*/  @!P5 LEA.HI.X R5, R224, R3.reuse, R161, 0x2, P2 ;  /* 0x00000003e005d211 */ /* 0x080fe400010f14a1 */
[----:B------:R-:W-:Y:S02]  /*e590*/  @!P4 LEA.HI.X R7, R223, R3, R160, 0x2, P1 ;  /* 0x00000003df07c211 */ /* 0x000fe400008f14a0 */
[----:B------:R-:W-:Y:S01]  /*e5a0*/  ISETP.GE.AND P2, PT, R220, UR4, PT ;  /* 0x00000004dc007c0c */ /* 0x000fe2000bf46270 */
[----:B------:R4:W-:Y:S01]  /*e5b0*/  @!P5 ST.E.64 desc[UR8][R4.64], R94 ;  /* 0x0000005e0400d985 */ /* 0x0009e2000c101b08 */
[----:B0-----:R-:W-:Y:S02]  /*e5c0*/  @!P3 LEA R14, P6, R222, R2, 0x2 ;  /* 0x00000002de0eb211 */ /* 0x001fe400078c10ff */
[----:B------:R-:W-:Y:S01]  /*e5d0*/  ISETP.GE.AND P1, PT, R219, UR4, PT ;  /* 0x00000004db007c0c */ /* 0x000fe2000bf26270 */
[----:B------:R0:W-:Y:S01]  /*e5e0*/  @!P4 ST.E.64 desc[UR8][R6.64], R98 ;  /* 0x000000620600c985 */ /* 0x0001e2000c101b08 */
[----:B------:R-:W-:-:S02]  /*e5f0*/  ISETP.GE.AND P4, PT, R218, UR4, PT ;  /* 0x00000004da007c0c */ /* 0x000fc4000bf86270 */
[-C--:B------:R-:W-:Y:S02]  /*e600*/  @!P3 LEA.HI.X R15, R222, R3.reuse, R159, 0x2, P6 ;  /* 0x00000003de0fb211 */ /* 0x080fe400030f149f */
[-C--:B-1----:R-:W-:Y:S02]  /*e610*/  @!P0 LEA R8, P6, R221, R2.reuse, 0x2 ;  /* 0x00000002dd088211 */ /* 0x082fe400078c10ff */
[----:B------:R-:W-:Y:S01]  /*e620*/  ISETP.GE.AND P5, PT, R217, UR4, PT ;  /* 0x00000004d9007c0c */ /* 0x000fe2000bfa6270 */
[----:B------:R1:W-:Y:S01]  /*e630*/  @!P3 ST.E.64 desc[UR8][R14.64], R102 ;  /* 0x000000660e00b985 */ /* 0x0003e2000c101b08 */
[-C--:B------:R-:W-:Y:S02]  /*e640*/  @!P0 LEA.HI.X R9, R221, R3.reuse, R158, 0x2, P6 ;  /* 0x00000003dd098211 */ /* 0x080fe400030f149e */
[CC--:B---3--:R-:W-:Y:S02]  /*e650*/  @!P2 LEA R10, P3, R220.reuse, R2.reuse, 0x2 ;  /* 0x00000002dc0aa211 */ /* 0x0c8fe400078610ff */
[----:B--2---:R-:W-:Y:S01]  /*e660*/  @!P1 LEA R12, P6, R219, R2, 0x2 ;  /* 0x00000002db0c9211 */ /* 0x004fe200078c10ff */
[----:B------:R2:W-:Y:S01]  /*e670*/  @!P0 ST.E.64 desc[UR8][R8.64], R106 ;  /* 0x0000006a08008985 */ /* 0x0005e2000c101b08 */
[----:B------:R-:W-:-:S02]  /*e680*/  @!P2 LEA.HI.X R11, R220, R3, R157, 0x2, P3 ;  /* 0x00000003dc0ba211 */ /* 0x000fc400018f149d */
[----:B------:R-:W-:Y:S02]  /*e690*/  ISETP.GE.AND P3, PT, R216, UR4, PT ;  /* 0x00000004d8007c0c */ /* 0x000fe4000bf66270 */
[CC--:B----4-:R-:W-:Y:S01]  /*e6a0*/  @!P4 LEA R4, P0, R218.reuse, R2.reuse, 0x2 ;  /* 0x00000002da04c211 */ /* 0x0d0fe200078010ff */
[----:B------:R3:W-:Y:S01]  /*e6b0*/  @!P2 ST.E.64 desc[UR8][R10.64], R110 ;  /* 0x0000006e0a00a985 */ /* 0x0007e2000c101b08 */
[-C--:B------:R-:W-:Y:S02]  /*e6c0*/  @!P1 LEA.HI.X R13, R219, R3.reuse, R156, 0x2, P6 ;  /* 0x00000003db0d9211 */ /* 0x080fe400030f149c */
[----:B------:R-:W-:Y:S02]  /*e6d0*/  @!P4 LEA.HI.X R5, R218, R3, R155, 0x2, P0 ;  /* 0x00000003da05c211 */ /* 0x000fe400000f149b */
[----:B------:R-:W-:Y:S01]  /*e6e0*/  ISETP.GE.AND P0, PT, R215, UR4, PT ;  /* 0x00000004d7007c0c */ /* 0x000fe2000bf06270 */
[----:B------:R-:W-:Y:S01]  /*e6f0*/  @!P1 ST.E.64 desc[UR8][R12.64], R114 ;  /* 0x000000720c009985 */ /* 0x000fe2000c101b08 */
[----:B0-----:R-:W-:-:S02]  /*e700*/  @!P5 LEA R6, P6, R217, R2, 0x2 ;  /* 0x00000002d906d211 */ /* 0x001fc400078c10ff */
[----:B------:R-:W-:Y:S01]  /*e710*/  ISETP.GE.AND P1, PT, R21, UR4, PT ;  /* 0x0000000415007c0c */ /* 0x000fe2000bf26270 */
[----:B------:R0:W-:Y:S01]  /*e720*/  @!P4 ST.E.64 desc[UR8][R4.64], R118 ;  /* 0x000000760400c985 */ /* 0x0001e2000c101b08 */
[-C--:B------:R-:W-:Y:S02]  /*e730*/  @!P5 LEA.HI.X R7, R217, R3.reuse, R154, 0x2, P6 ;  /* 0x00000003d907d211 */ /* 0x080fe400030f149a */
[----:B-1----:R-:W-:Y:S02]  /*e740*/  @!P3 LEA R14, P2, R216, R2, 0x2 ;  /* 0x00000002d80eb211 */ /* 0x002fe400078410ff */
[----:B------:R-:W-:Y:S01]  /*e750*/  ISETP.GE.AND P4, PT, R214, UR4, PT ;  /* 0x00000004d6007c0c */ /* 0x000fe2000bf86270 */
[----:B------:R1:W-:Y:S01]  /*e760*/  @!P5 ST.E.64 desc[UR8][R6.64], R122 ;  /* 0x0000007a0600d985 */ /* 0x0003e2000c101b08 */
[----:B------:R-:W-:Y:S02]  /*e770*/  ISETP.GE.AND P5, PT, R23, UR4, PT ;  /* 0x0000000417007c0c */ /* 0x000fe4000bfa6270 */
[----:B------:R-:W-:-:S02]  /*e780*/  @!P3 LEA.HI.X R15, R216, R3, R153, 0x2, P2 ;  /* 0x00000003d80fb211 */ /* 0x000fc400010f1499 */
[----:B------:R-:W-:Y:S02]  /*e790*/  ISETP.GE.AND P2, PT, R25, UR4, PT ;  /* 0x0000000419007c0c */ /* 0x000fe4000bf46270 */
[-C--:B--2---:R-:W-:Y:S01]  /*e7a0*/  @!P0 LEA R8, P6, R215, R2.reuse, 0x2 ;  /* 0x00000002d7088211 */ /* 0x084fe200078c10ff */
[----:B------:R2:W-:Y:S01]  /*e7b0*/  @!P3 ST.E.64 desc[UR8][R14.64], R126 ;  /* 0x0000007e0e00b985 */ /* 0x0005e2000c101b08 */
[-C--:B---3--:R-:W-:Y:S02]  /*e7c0*/  @!P1 LEA R10, P3, R21, R2.reuse, 0x2 ;  /* 0x00000002150a9211 */ /* 0x088fe400078610ff */
[-C--:B------:R-:W-:Y:S02]  /*e7d0*/  @!P0 LEA.HI.X R9, R215, R3.reuse, R152, 0x2, P6 ;  /* 0x00000003d7098211 */ /* 0x080fe400030f1498 */
[-C--:B0-----:R-:W-:Y:S02]  /*e7e0*/  @!P4 LEA R4, P6, R214, R2.reuse, 0x2 ;  /* 0x00000002d604c211 */ /* 0x081fe400078c10ff */
[----:B------:R-:W-:Y:S01]  /*e7f0*/  @!P1 LEA.HI.X R11, R21, R3, R0, 0x2, P3 ;  /* 0x00000003150b9211 */ /* 0x000fe200018f1400 */
[----:B------:R0:W-:Y:S01]  /*e800*/  @!P0 ST.E.64 desc[UR8][R8.64], R130 ;  /* 0x0000008208008985 */ /* 0x0001e2000c101b08 */
[----:B-1----:R-:W-:-:S02]  /*e810*/  @!P5 LEA R6, P3, R23, R2, 0x2 ;  /* 0x000000021706d211 */ /* 0x002fc400078610ff */
[-C--:B------:R-:W-:Y:S02]  /*e820*/  @!P4 LEA.HI.X R5, R214, R3.reuse, R22, 0x2, P6 ;  /* 0x00000003d605c211 */ /* 0x080fe400030f1416 */
[----:B------:R-:W-:Y:S01]  /*e830*/  SHF.R.S32.HI R0, RZ, 0x1f, R25 ;  /* 0x0000001fff007819 */ /* 0x000fe20000011419 */
[----:B--2---:R-:W-:Y:S01]  /*e840*/  VIADD R15, R19, 0xf8 ;  /* 0x000000f8130f7836 */ /* 0x004fe20000000000 */
[----:B------:R-:W-:Y:S01]  /*e850*/  @!P2 LEA R12, P6, R25, R2, 0x2 ;  /* 0x00000002190ca211 */ /* 0x000fe200078c10ff */
[----:B------:R0:W-:Y:S01]  /*e860*/  @!P4 ST.E.64 desc[UR8][R4.64], R134 ;  /* 0x000000860400c985 */ /* 0x0001e2000c101b08 */
[-C--:B------:R-:W-:Y:S02]  /*e870*/  @!P5 LEA.HI.X R7, R23, R3.reuse, R18, 0x2, P3 ;  /* 0x000000031707d211 */ /* 0x080fe400018f1412 */
[----:B------:R-:W-:Y:S02]  /*e880*/  ISETP.GE.AND P0, PT, R15, UR4, PT ;  /* 0x000000040f007c0c */ /* 0x000fe4000bf06270 */
[----:B------:R-:W-:Y:S01]  /*e890*/  @!P2 LEA.HI.X R13, R25, R3, R0, 0x2, P6 ;  /* 0x00000003190da211 */ /* 0x000fe200030f1400 */
[----:B------:R0:W-:Y:S04]  /*e8a0*/  @!P5 ST.E.64 desc[UR8][R6.64], R138 ;  /* 0x0000008a0600d985 */ /* 0x0001e8000c101b08 */
[----:B------:R0:W-:Y:S04]  /*e8b0*/  @!P1 ST.E.64 desc[UR8][R10.64], R142 ;  /* 0x0000008e0a009985 */ /* 0x0001e8000c101b08 */
[----:B------:R0:W-:Y:S02]  /*e8c0*/  @!P2 ST.E.64 desc[UR8][R12.64], R146 ;  /* 0x000000920c00a985 */ /* 0x0001e4000c101b08 */
[----:B------:R-:W-:Y:S05]  /*e8d0*/  @P0 BRA `(.L_x_218) ;  /* 0x0000001000540947 */ /* 0x000fea0003800000 */
[----:B------:R-:W-:Y:S01]  /*e8e0*/  LEA R2, P0, R15, R2, 0x2 ;  /* 0x000000020f027211 */ /* 0x000fe200078010ff */
[----:B------:R-:W-:Y:S01]  /*e8f0*/  ULDC.64 UR8, c[0x0][0x208] ;  /* 0x0000820000087ab9 */ /* 0x000fe20000000a00 */
[----:B------:R-:W-:-:S04]  /*e900*/  SHF.R.S32.HI R0, RZ, 0x1f, R15 ;  /* 0x0000001fff007819 */ /* 0x000fc8000001140f */
[----:B------:R-:W-:-:S05]  /*e910*/  LEA.HI.X R3, R15, R3, R0, 0x2, P0 ;  /* 0x000000030f037211 */ /* 0x000fca00000f1400 */
[----:B------:R3:W-:Y:S01]  /*e920*/  ST.E.64 desc[UR8][R2.64], R150 ;  /* 0x0000009602007985 */ /* 0x0007e2000c101b08 */
[----:B------:R-:W-:Y:S05]  /*e930*/  BRA `(.L_x_218) ;  /* 0x00000010003c7947 */ /* 0x000fea0003800000 */
.L_x_209:
[----:B------:R-:W2:Y:S01]  /*e940*/  LDL R9, [R1+0x10] ;  /* 0x0000100001097983 */ /* 0x000ea20000100800 */
[----:B------:R-:W-:Y:S02]  /*e950*/  ULDC.64 UR8, c[0x0][0xc00] ;  /* 0x0003000000087ab9 */ /* 0x000fe40000000a00 */
[----:B------:R-:W-:Y:S01]  /*e960*/  UISETP.NE.U32.AND UP0, UPT, UR8, URZ, UPT ;  /* 0x0000003f0800728c */ /* 0x000fe2000bf05070 */
[----:B------:R-:W3:Y:S01]  /*e970*/  LDL R8, [R1+0x14] ;  /* 0x0000140001087983 */ /* 0x000ee20000100800 */
[----:B------:R-:W-:Y:S01]  /*e980*/  ULDC.64 UR12, c[0x0][0x208] ;  /* 0x00008200000c7ab9 */ /* 0x000fe20000000a00 */
[----:B------:R-:W-:Y:S01]  /*e990*/  R2UR UR10, R22 ;  /* 0x00000000160a72ca */ /* 0x000fe200000e0000 */
[----:B------:R-:W-:-:S03]  /*e9a0*/  UISETP.NE.AND.EX UP0, UPT, UR9, URZ, UPT, UP0 ;  /* 0x0000003f0900728c */ /* 0x000fc6000bf05300 */
[----:B------:R-:W-:-:S03]  /*e9b0*/  ULDC.64 UR8, c[0x0][0xc00] ;  /* 0x0003000000087ab9 */ /* 0x000fc60000000a00 */
[----:B------:R-:W-:Y:S02]  /*e9c0*/  PLOP3.LUT P1, PT, PT, PT, UP0, 0x80, 0x0 ;  /* 0x000000000000781c */ /* 0x000fe40003f2f008 */
[----:B--2---:R-:W-:Y:S01]  /*e9d0*/  R2UR UR4, R9 ;  /* 0x00000000090472ca */ /* 0x004fe200000e0000 */
[----:B------:R-:W0:Y:S01]  /*e9e0*/  S2R R6, SR_TID.X ;  /* 0x0000000000067919 */ /* 0x000e220000002100 */
[----:B---3--:R-:W-:-:S11]  /*e9f0*/  R2UR UR11, R8 ;  /* 0x00000000080b72ca */ /* 0x008fd600000e0000 */
[----:B------:R-:W-:-:S06]  /*ea00*/  UIMAD.WIDE UR8, UR4, 0x4, UR8 ;  /* 0x00000004040878a5 */ /* 0x000fcc000f8e0208 */
[----:B------:R-:W-:Y:S02]  /*ea10*/  IMAD.U32 R2, RZ, RZ, UR8 ;  /* 0x00000008ff027e24 */ /* 0x000fe4000f8e00ff */
[----:B------:R-:W-:Y:S01]  /*ea20*/  IMAD.U32 R3, RZ, RZ, UR9 ;  /* 0x00000009ff037e24 */ /* 0x000fe2000f8e00ff */
[----:B------:R-:W-:-:S04]  /*ea30*/  ULDC.64 UR8, c[0x0][0xc08] ;  /* 0x0003020000087ab9 */ /* 0x000fc80000000a00 */
[----:B------:R-:W2:Y:S01]  /*ea40*/  @P1 LDG.E R7, desc[UR12][R2.64] ;  /* 0x0000000c02071981 */ /* 0x000ea2000c1e1900 */
[----:B------:R-:W-:-:S04]  /*ea50*/  UISETP.NE.U32.AND UP1, UPT, UR8, URZ, UPT ;  /* 0x0000003f0800728c */ /* 0x000fc8000bf25070 */
[----:B------:R-:W-:-:S06]  /*ea60*/  UISETP.NE.AND.EX UP1, UPT, UR9, URZ, UPT, UP1 ;  /* 0x0000003f0900728c */ /* 0x000fcc000bf25310 */
[----:B------:R-:W-:-:S05]  /*ea70*/  PLOP3.LUT P2, PT, PT, PT, UP1, 0x80, 0x0 ;  /* 0x000000000000781c */ /* 0x000fca0003f4f018 */
[----:B------:R-:W-:-:S04]  /*ea80*/  @UP1 ULEA UR8, UP2, UR4, UR8, 0x2 ;  /* 0x0000000804081291 */ /* 0x000fc8000f84103f */
[----:B------:R-:W-:Y:S02]  /*ea90*/  @UP1 ULEA.HI.X UR9, UR4, UR9, UR11, 0x2, UP2 ;  /* 0x0000000904091291 */ /* 0x000fe400090f140b */
[----:B------:R-:W-:Y:S01]  /*eaa0*/  IMAD.U32 R4, RZ, RZ, UR8 ;  /* 0x00000008ff047e24 */ /* 0x000fe2000f8e00ff */
[----:B------:R-:W-:Y:S02]  /*eab0*/  ULDC UR4, c[0x0][0xa88] ;  /* 0x0002a20000047ab9 */ /* 0x000fe40000000800 */
[----:B------:R-:W-:Y:S01]  /*eac0*/  IMAD.U32 R0, RZ, RZ, UR4 ;  /* 0x00000004ff007e24 */ /* 0x000fe2000f8e00ff */
[----:B------:R-:W-:Y:S01]  /*ead0*/  UMOV UR4, URZ ;  /* 0x0000003f00047c82 */ /* 0x000fe20008000000 */
[----:B------:R-:W-:Y:S01]  /*eae0*/  UISETP.NE.AND UP1, UPT, UR10, URZ, UPT ;  /* 0x0000003f0a00728c */ /* 0x000fe2000bf25270 */
[----:B------:R-:W-:Y:S02]  /*eaf0*/  IMAD.U32 R5, RZ, RZ, UR9 ;  /* 0x00000009ff057e24 */ /* 0x000fe4000f8e00ff */
[----:B0-----:R-:W-:-:S03]  /*eb00*/  VIADD R6, R6, 0xffffff80 ;  /* 0xffffff8006067836 */ /* 0x001fc60000000000 */
[----:B------:R0:W5:Y:S02]  /*eb10*/  @P2 LDG.E R0, desc[UR12][R4.64] ;  /* 0x0000000c04002981 */ /* 0x000164000c1e1900 */
[----:B------:R-:W-:-:S03]  /*eb20*/  ISETP.GT.AND P0, PT, R6, 0x7f, PT ;  /* 0x0000007f0600780c */ /* 0x000fc60003f04270 */
[----:B------:R-:W-:Y:S02]  /*eb30*/  @!UP1 ULDC UR10, c[0x0][0xad4] ;  /* 0x0002b500000a9ab9 */ /* 0x000fe40000000800 */
[----:B------:R-:W-:Y:S01]  /*eb40*/  IMAD.U32 R22, RZ, RZ, UR10 ;  /* 0x0000000aff167e24 */ /* 0x000fe2000f8e00ff */
[----:B--2---:R-:W-:-:S13]  /*eb50*/  @P1 R2UR UR4, R7 ;  /* 0x00000000070412ca */ /* 0x004fda00000e0000 */
[----:B------:R-:W-:Y:S01]  /*eb60*/  USHF.R.S32.HI UR21, URZ, 0x1f, UR4 ;  /* 0x0000001f3f157899 */ /* 0x000fe20008011404 */
[----:B0-----:R-:W-:Y:S11]  /*eb70*/  @P2 BRA `(.L_x_221) ;  /* 0x0000000000142947 */ /* 0x001ff60003800000 */
[----:B------:R-:W-:Y:S05]  /*eb80*/  @!P1 BRA `(.L_x_221) ;  /* 0x0000000000109947 */ /* 0x000fea0003800000 */
[----:B------:R-:W-:Y:S02]  /*eb90*/  ULDC.64 UR8, c[0x0][0x208] ;  /* 0x0000820000087ab9 */ /* 0x000fe40000000a00 */
[----:B------:R-:W2:Y:S04]  /*eba0*/  LDG.E R5, desc[UR8][R2.64] ;  /* 0x0000000802057981 */ /* 0x000ea8000c1e1900 */
[----:B-----5:R-:W2:Y:S02]  /*ebb0*/  LDG.E R0, desc[UR8][R2.64+0x4] ;  /* 0x0000040802007981 */ /* 0x020ea4000c1e1900 */
[----:B--2---:R-:W-:-:S07]  /*ebc0*/  IMAD.IADD R0, R0, 0x1, -R5 ;  /* 0x0000000100007824 */ /* 0x004fce00078e0a05 */
.L_x_221:
[----:B------:R-:W-:Y:S01]  /*ebd0*/  R2UR UR8, R9 ;  /* 0x00000000090872ca */ /* 0x000fe200000e0000 */
[----:B------:R-:W-:Y:S01]  /*ebe0*/  BSSY B1, `(.L_x_222) ;  /* 0x0000041000017945 */ /* 0x000fe20003800000 */
[----:B------:R-:W-:-:S11]  /*ebf0*/  R2UR UR9, R8 ;  /* 0x00000000080972ca */ /* 0x000fd600000e0000 */
[----:B------:R-:W-:Y:S02]  /*ec00*/  USEL UR8, UR8, URZ, !UP0 ;  /* 0x0000003f08087287 */ /* 0x000fe4000c000000 */
[----:B------:R-:W-:Y:S01]  /*ec10*/  USEL UR9, UR9, URZ, !UP0 ;  /* 0x0000003f09097287 */ /* 0x000fe2000c000000 */
[----:B------:R-:W-:Y:S11]  /*ec20*/  @P0 BRA `(.L_x_223) ;  /* 0x0000000000f00947 */ /* 0x000ff60003800000 */
[----:B------:R-:W2:Y:S01]  /*ec30*/  LDL R2, [R1+0xc] ;  /* 0x00000c0001027983 */ /* 0x000ea20000100800 */
[----:B------:R-:W0:Y:S01]  /*ec40*/  LDC R9, c[0x0][0xbe8] ;  /* 0x0002fa00ff097b82 */ /* 0x000e220000000800 */
[----:B--2---:R-:W-:Y:S02]  /*ec50*/  R2UR UR10, R2 ;  /* 0x00000000020a72ca */ /* 0x004fe400000e0000 */
[----:B------:R-:W1:Y:S11]  /*ec60*/  S2R R2, SR_TID.X ;  /* 0x0000000000027919 */ /* 0x000e760000002100 */
[----:B------:R-:W-:-:S04]  /*ec70*/  IMAD.U32 R3, RZ, RZ, UR10 ;  /* 0x0000000aff037e24 */ /* 0x000fc8000f8e00ff */
[----:B-1----:R-:W-:Y:S02]  /*ec80*/  IMAD R2, R3, 0x80, R2 ;  /* 0x0000008003027824 */ /* 0x002fe400078e0202 */
[----:B0----5:R-:W-:Y:S02]  /*ec90*/  IMAD R3, R0, R9, RZ ;  /* 0x0000000900037224 */ /* 0x021fe400078e02ff */
[----:B------:R-:W-:-:S05]  /*eca0*/  VIADD R4, R2, 0xffffff80 ;  /* 0xffffff8002047836 */ /* 0x000fca0000000000 */
[----:B------:R-:W-:-:S13]  /*ecb0*/  ISETP.GE.AND P0, PT, R4, R3, PT ;  /* 0x000000030400720c */ /* 0x000fda0003f06270 */
[----:B------:R-:W-:Y:S05]  /*ecc0*/  @P0 BRA `(.L_x_223) ;  /* 0x0000000000c80947 */ /* 0x000fea0003800000 */
[----:B------:R-:W-:Y:S01]  /*ecd0*/  ISETP.NE.AND P0, PT, R9, 0x1, PT ;  /* 0x000000010900780c */ /* 0x000fe20003f05270 */
[----:B------:R-:W-:Y:S01]  /*ece0*/  UMOV UR19, 0x9b8 ;  /* 0x000009b800137882 */ /* 0x000fe20000000000 */
[----:B------:R-:W-:Y:S01]  /*ecf0*/  R2UR UR11, R22 ;  /* 0x00000000160b72ca */ /* 0x000fe200000e0000 */
[----:B------:R-:W-:Y:S01]  /*ed00*/  IMAD.MOV.U32 R5, RZ, RZ, R4 ;  /* 0x000000ffff057224 */ /* 0x000fe200078e0004 */
[----:B------:R-:W-:Y:S01]  /*ed10*/  R2UR UR10, R212 ;  /* 0x00000000d40a72ca */ /* 0x000fe200000e0000 */
[----:B------:R-:W-:Y:S01]  /*ed20*/  ULDC.64 UR24, c[0x0][0x208] ;  /* 0x0000820000187ab9 */ /* 0x000fe20000000a00 */
[----:B------:R-:W-:-:S07]  /*ed30*/  R2UR UR20, R213 ;  /* 0x00000000d51472ca */ /* 0x000fce00000e0000 */
[----:B------:R-:W0:Y:S02]  /*ed40*/  @P0 LDC R3, c[0x0][0xbec] ;  /* 0x0002fb00ff030b82 */ /* 0x000e240000000800 */
[----:B------:R-:W-:-:S04]  /*ed50*/  UISETP.GT.AND UP0, UPT, UR11, 0x1, UPT ;  /* 0x000000010b00788c */ /* 0x000fc8000bf04270 */
[----:B------:R-:W-:Y:S02]  /*ed60*/  USEL UR19, UR19, 0x978, UP0 ;  /* 0x0000097813137887 */ /* 0x000fe40008000000 */
[----:B------:R-:W1:Y:S01]  /*ed70*/  @P0 LDC R7, c[0x0][0xbf0] ;  /* 0x0002fc00ff070b82 */ /* 0x000e620000000800 */
[----:B------:R-:W-:-:S09]  /*ed80*/  USEL UR18, UR10, URZ, UP0 ;  /* 0x0000003f0a127287 */ /* 0x000fd20008000000 */
[----:B------:R-:W-:Y:S01]  /*ed90*/  ULDC.64 UR12, c[0x0][UR19+0x220] ;  /* 0x00008800130c7abb */ /* 0x000fe20008000a00 */
[----:B------:R-:W-:Y:S01]  /*eda0*/  ULDC.64 UR10, c[0x0][UR19+0x218] ;  /* 0x00008600130a7abb */ /* 0x000fe20008000a00 */
[----:B------:R-:W-:Y:S01]  /*edb0*/  ULDC.64 UR14, c[0x0][UR19+0x228] ;  /* 0x00008a00130e7abb */ /* 0x000fe20008000a00 */
[----:B------:R-:W-:Y:S02]  /*edc0*/  UIMAD UR13, UR13, UR8, URZ ;  /* 0x000000080d0d72a4 */ /* 0x000fe4000f8e023f */
[----:B------:R-:W-:Y:S01]  /*edd0*/  UIMAD.WIDE.U32 UR16, UR10, UR20, URZ ;  /* 0x000000140a1072a5 */ /* 0x000fe2000f8e003f */
[----:B0-----:R-:W-:Y:S01]  /*ede0*/  @P0 IMAD.HI.U32 R2, R4, R3, RZ ;  /* 0x0000000304020227 */ /* 0x001fe200078e00ff */
[----:B------:R-:W-:Y:S02]  /*edf0*/  UIMAD UR20, UR11, UR20, URZ ;  /* 0x000000140b1472a4 */ /* 0x000fe4000f8e023f */
[----:B------:R-:W-:Y:S02]  /*ee00*/  UIMAD.WIDE.U32 UR22, UR14, UR18, URZ ;  /* 0x000000120e1672a5 */ /* 0x000fe4000f8e003f */
[----:B------:R-:W-:-:S02]  /*ee10*/  UIMAD.WIDE.U32 UR10, UR12, UR8, URZ ;  /* 0x000000080c0a72a5 */ /* 0x000fc4000f8e003f */
[----:B------:R-:W-:Y:S01]  /*ee20*/  UIMAD UR14, UR15, UR18, URZ ;  /* 0x000000120f0e72a4 */ /* 0x000fe2000f8e023f */
[----:B-1----:R-:W-:Y:S01]  /*ee30*/  @P0 SHF.R.U32.HI R5, RZ, R7, R2 ;  /* 0x00000007ff050219 */ /* 0x002fe20000011602 */
[----:B------:R-:W-:Y:S01]  /*ee40*/  UIMAD UR13, UR12, UR9, UR13 ;  /* 0x000000090c0d72a4 */ /* 0x000fe2000f8e020d */
[----:B------:R-:W-:Y:S01]  /*ee50*/  IMAD.U32 R2, RZ, RZ, UR22 ;  /* 0x00000016ff027e24 */ /* 0x000fe2000f8e00ff */
[----:B------:R-:W-:Y:S01]  /*ee60*/  UIADD3 UR16, UP1, UP2, UR10, UR16, UR4 ;  /* 0x000000100a107290 */ /* 0x000fe2000fa3e004 */
[----:B------:R-:W-:Y:S01]  /*ee70*/  IMAD.U32 R3, RZ, RZ, UR23 ;  /* 0x00000017ff037e24 */ /* 0x000fe2000f8e00ff */
[----:B------:R-:W-:Y:S01]  /*ee80*/  UIADD3 UR14, UR23, UR14, URZ ;  /* 0x0000000e170e7290 */ /* 0x000fe2000fffe03f */
[--C-:B------:R-:W-:Y:S01]  /*ee90*/  IMAD.MOV R7, RZ, RZ, -R5.reuse ;  /* 0x000000ffff077224 */ /* 0x100fe200078e0a05 */
[----:B------:R-:W-:Y:S02]  /*eea0*/  UIADD3 UR20, UR17, UR20, URZ ;  /* 0x0000001411147290 */ /* 0x000fe4000fffe03f */
[----:B------:R-:W-:Y:S01]  /*eeb0*/  UIADD3 UR12, UR11, UR13, URZ ;  /* 0x0000000d0b0c7290 */ /* 0x000fe2000fffe03f */
[----:B------:R-:W-:Y:S01]  /*eec0*/  IMAD R7, R9, R7, R4 ;  /* 0x0000000709077224 */ /* 0x000fe200078e0204 */
[----:B------:R-:W-:Y:S01]  /*eed0*/  IADD3 R2, P0, P1, R5, UR16, R2 ;  /* 0x0000001005027c10 */ /* 0x000fe2000f91e002 */
[----:B------:R-:W-:Y:S01]  /*eee0*/  IMAD.U32 R8, RZ, RZ, UR14 ;  /* 0x0000000eff087e24 */ /* 0x000fe2000f8e00ff */
[----:B------:R-:W-:Y:S01]  /*eef0*/  UIADD3.X UR12, UR12, UR20, UR21, UP1, UP2 ;  /* 0x000000140c0c7290 */ /* 0x000fe20008fe4415 */
[----:B------:R-:W-:Y:S01]  /*ef00*/  SHF.R.S32.HI R5, RZ, 0x1f, R5 ;  /* 0x0000001fff057819 */ /* 0x000fe20000011405 */
[----:B------:R-:W-:Y:S01]  /*ef10*/  ULDC.64 UR10, c[0x0][UR19+0x210] ;  /* 0x00008400130a7abb */ /* 0x000fe20008000a00 */
[----:B------:R-:W-:Y:S01]  /*ef20*/  SHF.R.S32.HI R4, RZ, 0x1f, R7 ;  /* 0x0000001fff047819 */ /* 0x000fe20000011407 */
[----:B------:R-:W-:-:S02]  /*ef30*/  IMAD R9, R7, UR11, RZ ;  /* 0x0000000b07097c24 */ /* 0x000fc4000f8e02ff */
[----:B------:R-:W-:Y:S01]  /*ef40*/  IADD3.X R3, R5, UR12, R8, P0, P1 ;  /* 0x0000000c05037c10 */ /* 0x000fe200087e2408 */
[----:B------:R-:W-:Y:S01]  /*ef50*/  ULDC.64 UR12, c[0x0][0xba8] ;  /* 0x0002ea00000c7ab9 */ /* 0x000fe20000000a00 */
[----:B------:R-:W-:Y:S01]  /*ef60*/  IMAD R9, R4, UR10, R9 ;  /* 0x0000000a04097c24 */ /* 0x000fe2000f8e0209 */
[----:B------:R-:W-:Y:S01]  /*ef70*/  @!UP0 ULDC UR12, c[0x0][0xb50] ;  /* 0x0002d400000c8ab9 */ /* 0x000fe20000000800 */
[----:B------:R-:W-:Y:S01]  /*ef80*/  @!UP0 ULDC UR13, c[0x0][0xb54] ;  /* 0x0002d500000d8ab9 */ /* 0x000fe20000000800 */
[----:B------:R-:W-:-:S04]  /*ef90*/  IMAD.WIDE.U32 R2, R7, UR10, R2 ;  /* 0x0000000a07027c25 */ /* 0x000fc8000f8e0002 */
[----:B------:R-:W-:Y:S01]  /*efa0*/  IMAD.IADD R3, R3, 0x1, R9 ;  /* 0x0000000103037824 */ /* 0x000fe200078e0209 */
[----:B------:R-:W-:-:S04]  /*efb0*/  LEA R4, P0, R2, UR12, 0x2 ;  /* 0x0000000c02047c11 */ /* 0x000fc8000f8010ff */
[----:B------:R-:W-:Y:S01]  /*efc0*/  LEA.HI.X R5, R2, UR13, R3, 0x2, P0 ;  /* 0x0000000d02057c11 */ /* 0x000fe200080f1403 */
[----:B------:R-:W-:-:S05]  /*efd0*/  IMAD.MOV.U32 R3, RZ, RZ, -0x800000 ;  /* 0xff800000ff037424 */ /* 0x000fca00078e00ff */
[----:B------:R0:W-:Y:S03]  /*efe0*/  STG.E desc[UR24][R4.64], R3 ;  /* 0x0000000304007986 */ /* 0x0001e6000c101918 */
.L_x_223:
[----:B------:R-:W-:Y:S05]  /*eff0*/  BSYNC B1 ;  /* 0x0000000000017941 */ /* 0x000fea0003800000 */
.L_x_222:
[----:B------:R-:W-:-:S13]  /*f000*/  R2UR UR10, R22 ;  /* 0x00000000160a72ca */ /* 0x000fda00000e0000 */
[----:B------:R-:W-:-:S06]  /*f010*/  UISETP.GT.AND UP0, UPT, UR10, 0x1, UPT ;  /* 0x000000010a00788c */ /* 0x000fcc000bf04270 */
[----:B------:R-:W-:-:S13]  /*f020*/  PLOP3.LUT P0, PT, PT, PT, UP0, 0x80, 0x0 ;  /* 0x000000000000781c */ /* 0x000fda0003f0f008 */
[----:B------:R-:W-:Y:S05]  /*f030*/  @P0 BRA `(.L_x_218) ;  /* 0x00000008007c0947 */ /* 0x000fea0003800000 */
[----:B------:R-:W2:Y:S01]  /*f040*/  LDL.LU R2, [R1+0xc] ;  /* 0x00000c0001027983 */ /* 0x000ea20000300800 */
[----:B------:R-:W1:Y:S01]  /*f050*/  LDC R11, c[0x0][0xbe8] ;  /* 0x0002fa00ff0b7b82 */ /* 0x000e620000000800 */
[----:B0-----:R-:W-:Y:S01]  /*f060*/  SHF.R.S32.HI R3, RZ, 0x1f, R6 ;  /* 0x0000001fff037819 */ /* 0x001fe20000011406 */
[----:B------:R-:W-:Y:S01]  /*f070*/  ULDC.64 UR12, c[0x0][0xaa0] ;  /* 0x0002a800000c7ab9 */ /* 0x000fe20000000a00 */
[----:B------:R-:W-:Y:S01]  /*f080*/  R2UR UR15, R213 ;  /* 0x00000000d50f72ca */ /* 0x000fe200000e0000 */
[----:B------:R-:W-:Y:S01]  /*f090*/  UIMAD.WIDE.U32 UR10, UR4, UR12, URZ ;  /* 0x0000000c040a72a5 */ /* 0x000fe2000f8e003f */
[----:B------:R-:W-:Y:S01]  /*f0a0*/  BSSY B1, `(.L_x_224) ;  /* 0x0000053000017945 */ /* 0x000fe20003800000 */
[----:B------:R-:W-:-:S04]  /*f0b0*/  UIMAD UR12, UR21, UR12, URZ ;  /* 0x0000000c150c72a4 */ /* 0x000fc8000f8e023f */
[----:B------:R-:W-:-:S04]  /*f0c0*/  UIMAD UR12, UR4, UR13, UR12 ;  /* 0x0000000d040c72a4 */ /* 0x000fc8000f8e020c */
[----:B------:R-:W-:-:S03]  /*f0d0*/  UIADD3 UR11, UR11, UR12, URZ ;  /* 0x0000000c0b0b7290 */ /* 0x000fc6000fffe03f */
[----:B------:R-:W-:Y:S02]  /*f0e0*/  ULDC.64 UR12, c[0x0][0xae8] ;  /* 0x0002ba00000c7ab9 */ /* 0x000fe40000000a00 */
[----:B------:R-:W-:-:S04]  /*f0f0*/  UIMAD.WIDE.U32 UR10, UR15, UR12, UR10 ;  /* 0x0000000c0f0a72a5 */ /* 0x000fc8000f8e000a */
[----:B------:R-:W-:Y:S01]  /*f100*/  UIMAD UR11, UR15, UR13, UR11 ;  /* 0x0000000d0f0b72a4 */ /* 0x000fe2000f8e020b */
[----:B-1----:R-:W-:Y:S02]  /*f110*/  ISETP.NE.AND P0, PT, R11, 0x1, PT ;  /* 0x000000010b00780c */ /* 0x002fe40003f05270 */
[----:B------:R-:W-:Y:S02]  /*f120*/  ULDC.64 UR12, c[0x0][0xaf0] ;  /* 0x0002bc00000c7ab9 */ /* 0x000fe40000000a00 */
[----:B------:R-:W-:-:S04]  /*f130*/  UIMAD UR9, UR9, UR12, URZ ;  /* 0x0000000c090972a4 */ /* 0x000fc8000f8e023f */
[----:B------:R-:W-:Y:S02]  /*f140*/  UIMAD UR4, UR8, UR13, UR9 ;  /* 0x0000000d080472a4 */ /* 0x000fe4000f8e0209 */
[----:B------:R-:W-:-:S03]  /*f150*/  UIMAD.WIDE.U32 UR8, UR8, UR12, UR10 ;  /* 0x0000000c080872a5 */ /* 0x000fc6000f8e000a */
[----:B------:R-:W0:Y:S01]  /*f160*/  @P0 LDC R7, c[0x0][0xbf0] ;  /* 0x0002fc00ff070b82 */ /* 0x000e220000000800 */
[----:B------:R-:W-:Y:S01]  /*f170*/  UIADD3 UR4, UR9, UR4, URZ ;  /* 0x0000000409047290 */ /* 0x000fe2000fffe03f */
[----:B------:R-:W-:Y:S01]  /*f180*/  ULDC.64 UR10, c[0x0][0xae0] ;  /* 0x0002b800000a7ab9 */ /* 0x000fe20000000a00 */
[----:B--2---:R-:W-:Y:S02]  /*f190*/  R2UR UR14, R2 ;  /* 0x00000000020e72ca */ /* 0x004fe400000e0000 */
[----:B------:R-:W-:-:S03]  /*f1a0*/  LEA.HI R2, R3, R6, RZ, 0x3 ;  /* 0x0000000603027211 */ /* 0x000fc600078f18ff */
[----:B------:R-:W1:Y:S01]  /*f1b0*/  @P0 LDC R3, c[0x0][0xbec] ;  /* 0x0002fb00ff030b82 */ /* 0x000e620000000800 */
[----:B------:R-:W-:Y:S02]  /*f1c0*/  LOP3.LUT R5, R2, 0xfffffff8, RZ, 0xc0, !PT ;  /* 0xfffffff802057812 */ /* 0x000fe400078ec0ff */
[----:B------:R-:W-:-:S03]  /*f1d0*/  SHF.R.S32.HI R13, RZ, 0x3, R2 ;  /* 0x00000003ff0d7819 */ /* 0x000fc60000011402 */
[----:B------:R-:W-:Y:S02]  /*f1e0*/  IMAD.IADD R8, R6, 0x1, -R5 ;  /* 0x0000000106087824 */ /* 0x000fe400078e0a05 */
[----:B------:R-:W-:Y:S02]  /*f1f0*/  IMAD.U32 R5, RZ, RZ, UR14 ;  /* 0x0000000eff057e24 */ /* 0x000fe4000f8e00ff */
[----:B------:R-:W-:-:S04]  /*f200*/  IMAD R2, R8, 0x20, R13 ;  /* 0x0000002008027824 */ /* 0x000fc800078e020d */
[----:B------:R-:W-:-:S04]  /*f210*/  IMAD R6, R5, 0x80, R2 ;  /* 0x0000008005067824 */ /* 0x000fc800078e0202 */
[----:B------:R-:W-:Y:S02]  /*f220*/  IMAD.MOV.U32 R5, RZ, RZ, R6 ;  /* 0x000000ffff057224 */ /* 0x000fe400078e0006 */
[----:B-1----:R-:W-:-:S04]  /*f230*/  @P0 IMAD.HI.U32 R2, R6, R3, RZ ;  /* 0x0000000306020227 */ /* 0x002fc800078e00ff */
[----:B------:R-:W-:Y:S01]  /*f240*/  IMAD.U32 R3, RZ, RZ, UR9 ;  /* 0x00000009ff037e24 */ /* 0x000fe2000f8e00ff */
[----:B0-----:R-:W-:Y:S01]  /*f250*/  @P0 SHF.R.U32.HI R5, RZ, R7, R2 ;  /* 0x00000007ff050219 */ /* 0x001fe20000011602 */
[----:B------:R-:W-:Y:S01]  /*f260*/  IMAD.U32 R2, RZ, RZ, UR8 ;  /* 0x00000008ff027e24 */ /* 0x000fe2000f8e00ff */
[----:B------:R-:W-:Y:S01]  /*f270*/  ULDC.64 UR8, c[0x0][0xad8] ;  /* 0x0002b60000087ab9 */ /* 0x000fe20000000a00 */
[----:B------:R-:W-:Y:S01]  /*f280*/  IMAD.U32 R3, RZ, RZ, UR4 ;  /* 0x00000004ff037e24 */ /* 0x000fe2000f8e00ff */
[--C-:B------:R-:W-:Y:S01]  /*f290*/  SHF.R.S32.HI R4, RZ, 0x1f, R5.reuse ;  /* 0x0000001fff047819 */ /* 0x100fe20000011405 */
[----:B------:R-:W-:Y:S02]  /*f2a0*/  IMAD.MOV R7, RZ, RZ, -R5 ;  /* 0x000000ffff077224 */ /* 0x000fe400078e0a05 */
[----:B------:R-:W-:-:S04]  /*f2b0*/  IMAD.WIDE.U32 R2, R5, UR10, R2 ;  /* 0x0000000a05027c25 */ /* 0x000fc8000f8e0002 */
[----:B------:R-:W-:Y:S02]  /*f2c0*/  IMAD R7, R11, R7, R6 ;  /* 0x000000070b077224 */ /* 0x000fe400078e0206 */
[----:B------:R-:W-:Y:S02]  /*f2d0*/  IMAD R4, R4, UR10, RZ ;  /* 0x0000000a04047c24 */ /* 0x000fe4000f8e02ff */
[----:B------:R-:W-:Y:S02]  /*f2e0*/  IMAD.U32 R6, RZ, RZ, UR14 ;  /* 0x0000000eff067e24 */ /* 0x000fe4000f8e00ff */
[----:B------:R-:W-:Y:S01]  /*f2f0*/  IMAD R9, R5, UR11, R4 ;  /* 0x0000000b05097c24 */ /* 0x000fe2000f8e0204 */
[----:B------:R-:W-:Y:S01]  /*f300*/  SHF.R.S32.HI R4, RZ, 0x1f, R7 ;  /* 0x0000001fff047819 */ /* 0x000fe20000011407 */
[----:B------:R-:W-:Y:S02]  /*f310*/  IMAD R6, R6, 0x80, R13 ;  /* 0x0000008006067824 */ /* 0x000fe400078e020d */
[----:B------:R-:W-:-:S02]  /*f320*/  IMAD.IADD R3, R3, 0x1, R9 ;  /* 0x0000000103037824 */ /* 0x000fc400078e0209 */
[----:B------:R-:W-:Y:S02]  /*f330*/  IMAD R4, R4, UR8, RZ ;  /* 0x0000000804047c24 */ /* 0x000fe4000f8e02ff */
[----:B------:R-:W-:-:S04]  /*f340*/  IMAD.WIDE.U32 R2, R7, UR8, R2 ;  /* 0x0000000807027c25 */ /* 0x000fc8000f8e0002 */
[----:B------:R-:W-:Y:S01]  /*f350*/  IMAD R5, R7, UR9, R4 ;  /* 0x0000000907057c24 */ /* 0x000fe2000f8e0204 */
[----:B------:R-:W-:Y:S01]  /*f360*/  ULDC.64 UR8, c[0x0][0xa80] ;  /* 0x0002a00000087ab9 */ /* 0x000fe20000000a00 */
[----:B-----5:R-:W-:Y:S02]  /*f370*/  IMAD R11, R0, R11, RZ ;  /* 0x0000000b000b7224 */ /* 0x020fe400078e02ff */
[----:B------:R-:W-:Y:S02]  /*f380*/  VIADD R4, R6, 0x40 ;  /* 0x0000004006047836 */ /* 0x000fe40000000000 */
[----:B------:R-:W-:Y:S01]  /*f390*/  IMAD.IADD R3, R3, 0x1, R5 ;  /* 0x0000000103037824 */ /* 0x000fe200078e0205 */
[----:B------:R-:W-:Y:S01]  /*f3a0*/  LEA R5, P2, R2, UR8, 0x1 ;  /* 0x0000000802057c11 */ /* 0x000fe2000f8408ff */
[----:B------:R-:W-:Y:S01]  /*f3b0*/  VIADD R0, R6, 0x20 ;  /* 0x0000002006007836 */ /* 0x000fe20000000000 */
[----:B------:R-:W-:Y:S01]  /*f3c0*/  ISETP.GE.AND P0, PT, R4, R11, PT ;  /* 0x0000000b0400720c */ /* 0x000fe20003f06270 */
[----:B------:R-:W-:Y:S01]  /*f3d0*/  IMAD.SHL.U32 R7, R8, 0x8, RZ ;  /* 0x0000000808077824 */ /* 0x000fe200078e00ff */
[----:B------:R-:W-:-:S02]  /*f3e0*/  LEA.HI.X R4, R2, UR9, R3, 0x1, P2 ;  /* 0x0000000902047c11 */ /* 0x000fc400090f0c03 */
[-C--:B------:R-:W-:Y:S01]  /*f3f0*/  ISETP.GE.AND P2, PT, R6, R11.reuse, PT ;  /* 0x0000000b0600720c */ /* 0x080fe20003f46270 */
[C---:B------:R-:W-:Y:S01]  /*f400*/  VIADD R13, R7.reuse, 0x80 ;  /* 0x00000080070d7836 */ /* 0x040fe20000000000 */
[----:B------:R-:W-:Y:S01]  /*f410*/  ISETP.GE.AND P1, PT, R0, R11, PT ;  /* 0x0000000b0000720c */ /* 0x000fe20003f26270 */
[C---:B------:R-:W-:Y:S01]  /*f420*/  VIADD R9, R7.reuse, 0x40 ;  /* 0x0000004007097836 */ /* 0x040fe20000000000 */
[----:B------:R0:W1:Y:S01]  /*f430*/  SHFL.IDX PT, R2, R5, RZ, 0x181f ;  /* 0x00181fff05027589 */ /* 0x00006200000e0000 */
[----:B------:R-:W-:Y:S01]  /*f440*/  VIADD R15, R7, 0xc0 ;  /* 0x000000c0070f7836 */ /* 0x000fe20000000000 */
[----:B------:R-:W-:Y:S02]  /*f450*/  SHF.R.S32.HI R14, RZ, 0x1f, R7 ;  /* 0x0000001fff0e7819 */ /* 0x000fe40000011407 */
[----:B------:R0:W2:Y:S01]  /*f460*/  SHFL.IDX PT, R0, R4, RZ, 0x181f ;  /* 0x00181fff04007589 */ /* 0x0000a200000e0000 */
[----:B------:R-:W-:Y:S02]  /*f470*/  SHF.R.S32.HI R8, RZ, 0x1f, R13 ;  /* 0x0000001fff087819 */ /* 0x000fe4000001140d */
[----:B------:R-:W-:-:S02]  /*f480*/  SHF.R.S32.HI R10, RZ, 0x1f, R9 ;  /* 0x0000001fff0a7819 */ /* 0x000fc40000011409 */
[----:B------:R-:W-:Y:S01]  /*f490*/  SHF.R.S32.HI R12, RZ, 0x1f, R15 ;  /* 0x0000001fff0c7819 */ /* 0x000fe2000001140f */
[----:B------:R-:W-:Y:S06]  /*f4a0*/  @P2 BRA `(.L_x_225) ;  /* 0x0000000000482947 */ /* 0x000fec0003800000 */
        /* <DEDUP_REMOVED lines=9> */
[----:B------:R3:W-:Y:S01]  /*f540*/  @!P5 ST.E.128 desc[UR8][R20.64], RZ ;  /* 0x000000ff1400d985 */ /* 0x0007e2000c101d08 */
[----:B------:R-:W-:Y:S02]  /*f550*/  @!P4 LEA.HI.X R25, R9, R0, R10, 0x1, P6 ;  /* 0x000000000919c211 */ /* 0x000fe400030f0c0a */
[----:B------:R-:W-:-:S03]  /*f560*/  @!P3 LEA R26, P6, R13, R2, 0x1 ;  /* 0x000000020d1ab211 */ /* 0x000fc600078c08ff */
[----:B------:R3:W-:Y:S01]  /*f570*/  @!P4 ST.E.128 desc[UR8][R24.64], RZ ;  /* 0x000000ff1800c985 */ /* 0x0007e2000c101d08 */
[----:B------:R-:W-:Y:S02]  /*f580*/  @!P3 LEA.HI.X R27, R13, R0, R8, 0x1, P6 ;  /* 0x000000000d1bb211 */ /* 0x000fe400030f0c08 */
[----:B------:R-:W-:-:S03]  /*f590*/  @!P2 LEA R2, P6, R15, R2, 0x1 ;  /* 0x000000020f02a211 */ /* 0x000fc600078c08ff */
[----:B------:R3:W-:Y:S01]  /*f5a0*/  @!P3 ST.E.128 desc[UR8][R26.64], RZ ;  /* 0x000000ff1a00b985 */ /* 0x0007e2000c101d08 */
[----:B------:R-:W-:-:S05]  /*f5b0*/  @!P2 LEA.HI.X R3, R15, R0, R12, 0x1, P6 ;  /* 0x000000000f03a211 */ /* 0x000fca00030f0c0c */
[----:B------:R3:W-:Y:S04]  /*f5c0*/  @!P2 ST.E.128 desc[UR8][R2.64], RZ ;  /* 0x000000ff0200a985 */ /* 0x0007e8000c101d08 */
.L_x_225:
[----:B------:R-:W-:Y:S05]  /*f5d0*/  BSYNC B1 ;  /* 0x0000000000017941 */ /* 0x000fea0003800000 */
.L_x_224:
[----:B--2---:R2:W4:Y:S01]  /*f5e0*/  SHFL.IDX PT, R0, R4, 0x1, 0x181f ;  /* 0x00381f0004007f89 */ /* 0x00452200000e0000 */
[----:B------:R-:W-:Y:S03]  /*f5f0*/  BSSY B1, `(.L_x_226) ;  /* 0x0000015000017945 */ /* 0x000fe60003800000 */
[----:B-1-3--:R2:W1:Y:S01]  /*f600*/  SHFL.IDX PT, R2, R5, 0x1, 0x181f ;  /* 0x00381f0005027f89 */ /* 0x00a46200000e0000 */
[----:B------:R-:W-:Y:S05]  /*f610*/  @P1 BRA `(.L_x_227) ;  /* 0x0000000000481947 */ /* 0x000fea0003800000 */
[----:B------:R-:W-:Y:S01]  /*f620*/  ULDC UR4, c[0x0][0xac8] ;  /* 0x0002b20000047ab9 */ /* 0x000fe20000000800 */
[----:B------:R-:W-:Y:S01]  /*f630*/  ULDC.64 UR8, c[0x0][0x208] ;  /* 0x0000820000087ab9 */ /* 0x000fe20000000a00 */
[----:B------:R-:W-:Y:S02]  /*f640*/  ISETP.GE.AND P4, PT, R7, UR4, PT ;  /* 0x0000000407007c0c */ /* 0x000fe4000bf86270 */
[----:B------:R-:W-:Y:S02]  /*f650*/  ISETP.GE.AND P3, PT, R9, UR4, PT ;  /* 0x0000000409007c0c */ /* 0x000fe4000bf66270 */
[----:B------:R-:W-:Y:S02]  /*f660*/  ISETP.GE.AND P2, PT, R13, UR4, PT ;  /* 0x000000040d007c0c */ /* 0x000fe4000bf46270 */
[----:B------:R-:W-:-:S07]  /*f670*/  ISETP.GE.AND P1, PT, R15, UR4, PT ;  /* 0x000000040f007c0c */ /* 0x000fce000bf26270 */
[-C--:B-1----:R-:W-:Y:S02]  /*f680*/  @!P4 LEA R20, P6, R7, R2.reuse, 0x1 ;  /* 0x000000020714c211 */ /* 0x082fe400078c08ff */
[----:B------:R-:W-:Y:S02]  /*f690*/  @!P3 LEA R24, P5, R9, R2, 0x1 ;  /* 0x000000020918b211 */ /* 0x000fe400078a08ff */
[----:B----4-:R-:W-:Y:S02]  /*f6a0*/  @!P4 LEA.HI.X R21, R7, R0, R14, 0x1, P6 ;  /* 0x000000000715c211 */ /* 0x010fe400030f0c0e */
[----:B------:R-:W-:Y:S02]  /*f6b0*/  @!P2 LEA R26, P6, R13, R2, 0x1 ;  /* 0x000000020d1aa211 */ /* 0x000fe400078c08ff */
[----:B------:R-:W-:Y:S01]  /*f6c0*/  @!P3 LEA.HI.X R25, R9, R0, R10, 0x1, P5 ;  /* 0x000000000919b211 */ /* 0x000fe200028f0c0a */
[----:B------:R3:W-:Y:S01]  /*f6d0*/  @!P4 ST.E.128 desc[UR8][R20.64], RZ ;  /* 0x000000ff1400c985 */ /* 0x0007e2000c101d08 */
[----:B------:R-:W-:-:S02]  /*f6e0*/  @!P1 LEA R2, P5, R15, R2, 0x1 ;  /* 0x000000020f029211 */ /* 0x000fc400078a08ff */
[-C--:B------:R-:W-:Y:S01]  /*f6f0*/  @!P2 LEA.HI.X R27, R13, R0.reuse, R8, 0x1, P6 ;  /* 0x000000000d1ba211 */ /* 0x080fe200030f0c08 */
[----:B------:R3:W-:Y:S01]  /*f700*/  @!P3 ST.E.128 desc[UR8][R24.64], RZ ;  /* 0x000000ff1800b985 */ /* 0x0007e2000c101d08 */
[----:B------:R-:W-:-:S03]  /*f710*/  @!P1 LEA.HI.X R3, R15, R0, R12, 0x1, P5 ;  /* 0x000000000f039211 */ /* 0x000fc600028f0c0c */
[----:B------:R3:W-:Y:S04]  /*f720*/  @!P2 ST.E.128 desc[UR8][R26.64], RZ ;  /* 0x000000ff1a00a985 */ /* 0x0007e8000c101d08 */
[----:B------:R3:W-:Y:S02]  /*f730*/  @!P1 ST.E.128 desc[UR8][R2.64], RZ ;  /* 0x000000ff02009985 */ /* 0x0007e4000c101d08 */
.L_x_227:
[----:B------:R-:W-:Y:S05]  /*f740*/  BSYNC B1 ;  /* 0x0000000000017941 */ /* 0x000fea0003800000 */
.L_x_226:
[----:B----4-:R4:W0:Y:S01]  /*f750*/  SHFL.IDX PT, R0, R4, 0x2, 0x181f ;  /* 0x00581f0004007f89 */ /* 0x01082200000e0000 */
        /* <DEDUP_REMOVED lines=10> */
[-C--:B------:R-:W-:Y:S02]  /*f800*/  @!P2 LEA R24, P5, R9, R2.reuse, 0x1 ;  /* 0x000000020918a211 */ /* 0x080fe400078a08ff */
[----:B------:R-:W-:Y:S02]  /*f810*/  @!P1 LEA R26, P4, R13, R2, 0x1 ;  /* 0x000000020d1a9211 */ /* 0x000fe400078808ff */
[----:B0-----:R-:W-:Y:S02]  /*f820*/  @!P3 LEA.HI.X R21, R7, R0, R14, 0x1, P6 ;  /* 0x000000000715b211 */ /* 0x001fe400030f0c0e */
[----:B------:R-:W-:Y:S02]  /*f830*/  @!P0 LEA R2, P6, R15, R2, 0x1 ;  /* 0x000000020f028211 */ /* 0x000fe400078c08ff */
[-C--:B------:R-:W-:Y:S01]  /*f840*/  @!P2 LEA.HI.X R25, R9, R0.reuse, R10, 0x1, P5 ;  /* 0x000000000919a211 */ /* 0x080fe200028f0c0a */
[----:B------:R3:W-:Y:S01]  /*f850*/  @!P3 ST.E.128 desc[UR8][R20.64], RZ ;  /* 0x000000ff1400b985 */ /* 0x0007e2000c101d08 */
[----:B------:R-:W-:-:S02]  /*f860*/  @!P1 LEA.HI.X R27, R13, R0, R8, 0x1, P4 ;  /* 0x000000000d1b9211 */ /* 0x000fc400020f0c08 */
[----:B------:R-:W-:Y:S01]  /*f870*/  @!P0 LEA.HI.X R3, R15, R0, R12, 0x1, P6 ;  /* 0x000000000f038211 */ /* 0x000fe200030f0c0c */
[----:B------:R3:W-:Y:S04]  /*f880*/  @!P2 ST.E.128 desc[UR8][R24.64], RZ ;  /* 0x000000ff1800a985 */ /* 0x0007e8000c101d08 */
[----:B------:R3:W-:Y:S04]  /*f890*/  @!P1 ST.E.128 desc[UR8][R26.64], RZ ;  /* 0x000000ff1a009985 */ /* 0x0007e8000c101d08 */
[----:B------:R3:W-:Y:S02]  /*f8a0*/  @!P0 ST.E.128 desc[UR8][R2.64], RZ ;  /* 0x000000ff02008985 */ /* 0x0007e4000c101d08 */
.L_x_229:
[----:B------:R-:W-:Y:S05]  /*f8b0*/  BSYNC B1 ;  /* 0x0000000000017941 */ /* 0x000fea0003800000 */
.L_x_228:
[----:B0-----:R-:W-:Y:S01]  /*f8c0*/  VIADD R0, R6, 0x60 ;  /* 0x0000006006007836 */ /* 0x001fe20000000000 */
[----:B--2-4-:R-:W0:Y:S04]  /*f8d0*/  SHFL.IDX PT, R4, R4, 0x3, 0x181f ;  /* 0x00781f0004047f89 */ /* 0x014e2800000e0000 */
[----:B------:R-:W-:Y:S01]  /*f8e0*/  ISETP.GE.AND P0, PT, R0, R11, PT ;  /* 0x0000000b0000720c */ /* 0x000fe20003f06270 */
[----:B-1-3--:R1:W2:-:S12]  /*f8f0*/  SHFL.IDX PT, R2, R5, 0x3, 0x181f ;  /* 0x00781f0005027f89 */ /* 0x00a29800000e0000 */
[----:B-1----:R-:W-:Y:S05]  /*f900*/  @P0 BRA `(.L_x_218) ;  /* 0x0000000000480947 */ /* 0x002fea0003800000 */
[----:B------:R-:W-:Y:S01]  /*f910*/  ULDC UR4, c[0x0][0xac8] ;  /* 0x0002b20000047ab9 */ /* 0x000fe20000000800 */
[----:B------:R-:W-:Y:S01]  /*f920*/  ULDC.64 UR8, c[0x0][0x208] ;  /* 0x0000820000087ab9 */ /* 0x000fe20000000a00 */
[----:B------:R-:W-:Y:S02]  /*f930*/  ISETP.GE.AND P3, PT, R7, UR4, PT ;  /* 0x0000000407007c0c */ /* 0x000fe4000bf66270 */
[----:B------:R-:W-:Y:S02]  /*f940*/  ISETP.GE.AND P2, PT, R9, UR4, PT ;  /* 0x0000000409007c0c */ /* 0x000fe4000bf46270 */
[----:B------:R-:W-:Y:S02]  /*f950*/  ISETP.GE.AND P1, PT, R13, UR4, PT ;  /* 0x000000040d007c0c */ /* 0x000fe4000bf26270 */
[----:B------:R-:W-:-:S07]  /*f960*/  ISETP.GE.AND P0, PT, R15, UR4, PT ;  /* 0x000000040f007c0c */ /* 0x000fce000bf06270 */
[----:B--2---:R-:W-:-:S04]  /*f970*/  @!P3 LEA R6, P4, R7, R2, 0x1 ;  /* 0x000000020706b211 */ /* 0x004fc800078808ff */
[----:B0-----:R-:W-:Y:S02]  /*f980*/  @!P3 LEA.HI.X R7, R7, R4, R14, 0x1, P4 ;  /* 0x000000040707b211 */ /* 0x001fe400020f0c0e */
[-C--:B------:R-:W-:Y:S02]  /*f990*/  @!P2 LEA R20, P4, R9, R2.reuse, 0x1 ;  /* 0x000000020914a211 */ /* 0x080fe400078808ff */
[-C--:B------:R-:W-:Y:S01]  /*f9a0*/  @!P1 LEA R24, P5, R13, R2.reuse, 0x1 ;  /* 0x000000020d189211 */ /* 0x080fe200078a08ff */
[----:B------:R0:W-:Y:S01]  /*f9b0*/  @!P3 ST.E.128 desc[UR8][R6.64], RZ ;  /* 0x000000ff0600b985 */ /* 0x0001e2000c101d08 */
[----:B------:R-:W-:Y:S02]  /*f9c0*/  @!P0 LEA R2, P6, R15, R2, 0x1 ;  /* 0x000000020f028211 */ /* 0x000fe400078c08ff */
[-C--:B------:R-:W-:Y:S02]  /*f9d0*/  @!P2 LEA.HI.X R21, R9, R4.reuse, R10, 0x1, P4 ;  /* 0x000000040915a211 */ /* 0x080fe400020f0c0a */
[----:B------:R-:W-:-:S02]  /*f9e0*/  @!P1 LEA.HI.X R25, R13, R4, R8, 0x1, P5 ;  /* 0x000000040d199211 */ /* 0x000fc400028f0c08 */
[----:B------:R-:W-:Y:S01]  /*f9f0*/  @!P0 LEA.HI.X R3, R15, R4, R12, 0x1, P6 ;  /* 0x000000040f038211 */ /* 0x000fe200030f0c0c */
[----:B------:R0:W-:Y:S04]  /*fa00*/  @!P2 ST.E.128 desc[UR8][R20.64], RZ ;  /* 0x000000ff1400a985 */ /* 0x0001e8000c101d08 */
[----:B------:R0:W-:Y:S04]  /*fa10*/  @!P1 ST.E.128 desc[UR8][R24.64], RZ ;  /* 0x000000ff18009985 */ /* 0x0001e8000c101d08 */
[----:B------:R0:W-:Y:S02]  /*fa20*/  @!P0 ST.E.128 desc[UR8][R2.64], RZ ;  /* 0x000000ff02008985 */ /* 0x0001e4000c101d08 */
.L_x_218:
[----:B------:R-:W-:Y:S05]  /*fa30*/  BSYNC B0 ;  /* 0x0000000000007941 */ /* 0x000fea0003800000 */
.L_x_208:
[----:B------:R-:W-:Y:S02]  /*fa40*/  ULDC UR4, c[0x0][0xc3c] ;  /* 0x00030f0000047ab9 */ /* 0x000fe40000000800 */
[----:B------:R-:W-:-:S06]  /*fa50*/  UISETP.GE.AND UP0, UPT, UR7, UR4, UPT ;  /* 0x000000040700728c */ /* 0x000fcc000bf06270 */
[----:B------:R-:W-:-:S13]  /*fa60*/  PLOP3.LUT P0, PT, PT, PT, UP0, 0x80, 0x0 ;  /* 0x000000000000781c */ /* 0x000fda0003f0f008 */
[----:B------:R-:W-:Y:S05]  /*fa70*/  @!P0 BRA `(.L_x_230) ;  /* 0xffffff1400b48947 */ /* 0x000fea000383ffff */
[----:B------:R-:W-:Y:S05]  /*fa80*/  EXIT ;  /* 0x000000000000794d */ /* 0x000fea0003800000 */
.L_x_182:
[----:B------:R-:W-:-:S08]  /*fa90*/  NOP ;  /* 0x0000000000007918 */ /* 0x000fd00000000000 */
[----:B0-----:R-:W0:-:S00]  /*faa0*/  USETMAXREG.DEALLOC.CTAPOOL 0x18 ;  /* 0x00000018000079c8 */ /* 0x001e0000080e0500 */
[----:B0-----:R-:W-:Y:S01]  /*fab0*/  LOP3.LUT R0, R0, 0x3, RZ, 0xc0, !PT ;  /* 0x0000000300007812 */ /* 0x001fe200078ec0ff */
[----:B------:R-:W-:-:S05]  /*fac0*/  IMAD.MOV.U32 R7, RZ, RZ, RZ ;  /* 0x000000ffff077224 */ /* 0x000fca00078e00ff */
[----:B------:R-:W0:Y:S02]  /*fad0*/  SHFL.IDX PT, R0, R0, RZ, 0x1f ;  /* 0x00001fff00007589 */ /* 0x000e2400000e0000 */
[----:B0-----:R-:W-:-:S04]  /*fae0*/  ISETP.NE.AND P0, PT, R0, RZ, PT ;  /* 0x000000ff0000720c */ /* 0x001fc80003f05270 */
[----:B------:R-:W-:-:S05]  /*faf0*/  P2R R0, PR, RZ, 0x1 ;  /* 0x00000001ff007803 */ /* 0x000fca0000000000 */
[----:B------:R0:W-:Y:S04]  /*fb00*/  STL [R1+0x5c], R0 ;  /* 0x00005c0001007387 */ /* 0x0001e80000100800 */
[----:B------:R-:W-:Y:S05]  /*fb10*/  @!P0 BRA `(.L_x_231) ;  /* 0x0000000000248947 */ /* 0x000fea0003800000 */
[----:B------:R-:W1:Y:S08]  /*fb20*/  S2UR UR5, SR_CgaCtaId ;  /* 0x00000000000579c3 */ /* 0x000e700000008800 */
[----:B------:R-:W-:Y:S06]  /*fb30*/  BAR.SYNC.DEFER_BLOCKING 0x5, 0x180 ;  /* 0x0146000000007b1d */ /* 0x000fec0000010000 */
[----:B------:R-:W-:-:S02]  /*fb40*/  UMOV UR4, 0x400 ;  /* 0x0000040000047882 */ /* 0x000fc40000000000 */
[----:B-1----:R-:W-:-:S09]  /*fb50*/  ULEA UR4, UR5, UR4, 0x18 ;  /* 0x0000000405047291 */ /* 0x002fd2000f8ec03f */
[----:B------:R-:W1:Y:S04]  /*fb60*/  LDS.128 R8, [UR4+0x388d0] ;  /* 0x0388d004ff087984 */ /* 0x000e680008000c00 */
[----:B-1----:R2:W-:Y:S04]  /*fb70*/  STL.64 [R1], R8 ;  /* 0x0000000801007387 */ /* 0x0025e80000100a00 */
[----:B------:R2:W-:Y:S01]  /*fb80*/  STL.64 [R1+0x8], R10 ;  /* 0x0000080a01007387 */ /* 0x0005e20000100a00 */
[----:B------:R-:W-:Y:S06]  /*fb90*/  BAR.ARV 0x4, 0x180 ;  /* 0x0106000000007b1d */ /* 0x000fec0000002000 */
[----:B------:R-:W-:Y:S05]  /*fba0*/  BRA `(.L_x_232) ;  /* 0x0000000800ac7947 */ /* 0x000fea0003800000 */
.L_x_231:
[----:B0-----:R-:W-:Y:S01]  /*fbb0*/  LOP3.LUT R0, R6, 0x1f, RZ, 0xc0, !PT ;  /* 0x0000001f06007812 */ /* 0x001fe200078ec0ff */
[----:B------:R-:W-:Y:S01]  /*fbc0*/  ULDC UR4, c[0x0][0xc3c] ;  /* 0x00030f0000047ab9 */ /* 0x000fe20000000800 */
[----:B------:R-:W-:Y:S01]  /*fbd0*/  ULDC.64 UR6, c[0x0][0x208] ;  /* 0x0000820000067ab9 */ /* 0x000fe20000000a00 */
[----:B------:R-:W-:Y:S01]  /*fbe0*/  IMAD.MOV.U32 R10, RZ, RZ, RZ ;  /* 0x000000ffff0a7224 */ /* 0x000fe200078e00ff */
[----:B------:R-:W-:Y:S01]  /*fbf0*/  ISETP.NE.AND P0, PT, R0, 0x1f, PT ;  /* 0x0000001f0000780c */ /* 0x000fe20003f05270 */
[----:B------:R-:W-:-:S03]  /*fc00*/  ULDC UR5, c[0x0][0xc38] ;  /* 0x00030e0000057ab9 */ /* 0x000fc60000000800 */
[----:B------:R-:W-:-:S13]  /*fc10*/  ISETP.GE.OR P1, PT, R0, UR4, !P0 ;  /* 0x0000000400007c0c */ /* 0x000fda000c726670 */
[----:B------:R-:W0:Y:S08]  /*fc20*/  @!P1 LDC.64 R2, c[0x0][0xc80] ;  /* 0x00032000ff029b82 */ /* 0x000e300000000a00 */
[----:B------:R-:W1:Y:S01]  /*fc30*/  @!P1 LDC.64 R4, c[0x0][0xc78] ;  /* 0x00031e00ff049b82 */ /* 0x000e620000000a00 */
[----:B0-----:R-:W-:-:S05]  /*fc40*/  @!P1 IMAD.WIDE.U32 R2, R0, 0x4, R2 ;  /* 0x0000000400029825 */ /* 0x001fca00078e0002 */
[----:B------:R1:W2:Y:S02]  /*fc50*/  @!P1 LDG.E R7, desc[UR6][R2.64] ;  /* 0x0000000602079981 */ /* 0x0002a4000c1e1900 */
[----:B-1----:R-:W-:-:S05]  /*fc60*/  @!P1 IMAD.WIDE.U32 R2, R0, 0x4, R4 ;  /* 0x0000000400029825 */ /* 0x002fca00078e0004 */
[----:B------:R-:W2:Y:S01]  /*fc70*/  @!P1 LDG.E R10, desc[UR6][R2.64] ;  /* 0x00000006020a9981 */ /* 0x000ea2000c1e1900 */
[C---:B------:R-:W-:Y:S01]  /*fc80*/  ISETP.NE.AND P1, PT, R0.reuse, RZ, PT ;  /* 0x000000ff0000720c */ /* 0x040fe20003f25270 */
[----:B------:R-:W0:Y:S01]  /*fc90*/  S2UR UR6, SR_CTAID.X ;  /* 0x00000000000679c3 */ /* 0x000e220000002500 */
[C---:B------:R-:W-:Y:S01]  /*fca0*/  ISETP.GE.U32.AND P2, PT, R0.reuse, 0x2, PT ;  /* 0x000000020000780c */ /* 0x040fe20003f46070 */
[----:B------:R-:W-:Y:S01]  /*fcb0*/  UMOV UR4, URZ ;  /* 0x0000003f00047c82 */ /* 0x000fe20008000000 */
[C---:B------:R-:W-:Y:S02]  /*fcc0*/  ISETP.GE.U32.AND P3, PT, R0.reuse, 0x4, PT ;  /* 0x000000040000780c */ /* 0x040fe40003f66070 */
[C---:B------:R-:W-:Y:S02]  /*fcd0*/  ISETP.GE.U32.AND P4, PT, R0.reuse, 0x8, PT ;  /* 0x000000080000780c */ /* 0x040fe40003f86070 */
[----:B------:R-:W-:Y:S01]  /*fce0*/  ISETP.GE.U32.AND P5, PT, R0, 0x10, PT ;  /* 0x000000100000780c */ /* 0x000fe20003fa6070 */
[----:B--2---:R-:W-:-:S05]  /*fcf0*/  IMAD R4, R7, R10, RZ ;  /* 0x0000000a07047224 */ /* 0x004fca00078e02ff */
[----:B------:R-:W1:Y:S02]  /*fd00*/  SHFL.UP PT, R5, R4, 0x1, RZ ;  /* 0x0420000004057989 */ /* 0x000e6400000e00ff */
[----:B-1----:R-:W-:-:S05]  /*fd10*/  SEL R5, R5, RZ, P1 ;  /* 0x000000ff05057207 */ /* 0x002fca0000800000 */
[----:B------:R-:W-:-:S05]  /*fd20*/  IMAD.IADD R5, R4, 0x1, R5 ;  /* 0x0000000104057824 */ /* 0x000fca00078e0205 */
        /* <DEDUP_REMOVED lines=12> */
[----:B------:R-:W1:Y:S02]  /*fdf0*/  SHFL.IDX PT, R8, R2, 0x1f, 0x1f ;  /* 0x03e01f0002087f89 */ /* 0x000e6400000e0000 */
[----:B-1----:R-:W-:-:S04]  /*fe00*/  IMAD R8, R8, UR5, RZ ;  /* 0x0000000508087c24 */ /* 0x002fc8000f8e02ff */
[----:B------:R-:W-:Y:S01]  /*fe10*/  IMAD.MOV.U32 R11, RZ, RZ, R8 ;  /* 0x000000ffff0b7224 */ /* 0x000fe200078e0008 */
[----:B0-----:R-:W-:-:S13]  /*fe20*/  ISETP.GT.AND P6, PT, R8, UR6, PT ;  /* 0x0000000608007c0c */ /* 0x001fda000bfc4270 */
[----:B------:R-:W-:Y:S05]  /*fe30*/  @P6 BRA `(.L_x_233) ;  /* 0x0000000000a86947 */ /* 0x000fea0003800000 */
[----:B------:R-:W-:Y:S01]  /*fe40*/  IMAD.MOV.U32 R8, RZ, RZ, R11 ;  /* 0x000000ffff087224 */ /* 0x000fe200078e000b */
[----:B------:R-:W-:Y:S01]  /*fe50*/  UMOV UR4, URZ ;  /* 0x0000003f00047c82 */ /* 0x000fe20008000000 */
[----:B------:R-:W-:-:S05]  /*fe60*/  ULDC UR5, c[0x0][0xc38] ;  /* 0x00030e0000057ab9 */ /* 0x000fca0000000800 */
.L_x_235:
[----:B------:R-:W0:Y:S01]  /*fe70*/  LDC R2, c[0x0][0xc3c] ;  /* 0x00030f00ff027b82 */ /* 0x000e220000000800 */
[----:B------:R-:W-:Y:S01]  /*fe80*/  ULDC UR7, c[0x0][0xc3c] ;  /* 0x00030f0000077ab9 */ /* 0x000fe20000000800 */
[----:B------:R-:W-:Y:S01]  /*fe90*/  UIADD3 UR4, UR4, 0x1f, URZ ;  /* 0x0000001f04047890 */ /* 0x000fe2000fffe03f */
[----:B------:R-:W-:-:S05]  /*fea0*/  IMAD.U32 R3, RZ, RZ, UR7 ;  /* 0x00000007ff037e24 */ /* 0x000fca000f8e00ff */
[----:B------:R1:W-:Y:S01]  /*feb0*/  STL [R1+0xc], R3 ;  /* 0x00000c0301007387 */ /* 0x0003e20000100800 */
[----:B0-----:R-:W-:-:S13]  /*fec0*/  ISETP.LE.AND P6, PT, R2, UR4, PT ;  /* 0x0000000402007c0c */ /* 0x001fda000bfc3270 */
[----:B-1----:R-:W-:Y:S05]  /*fed0*/  @P6 BRA `(.L_x_234) ;  /* 0x0000000400a86947 */ /* 0x002fea0003800000 */
[----:B------:R-:W-:Y:S01]  /*fee0*/  VIADD R9, R0, UR4 ;  /* 0x0000000400097c36 */ /* 0x000fe20008000000 */
[----:B------:R-:W-:Y:S01]  /*fef0*/  ULDC.64 UR8, c[0x0][0x208] ;  /* 0x0000820000087ab9 */ /* 0x000fe20000000a00 */
[----:B------:R-:W-:-:S03]  /*ff00*/  IMAD.MOV.U32 R7, RZ, RZ, RZ ;  /* 0x000000ffff077224 */ /* 0x000fc600078e00ff */
[----:B------:R-:W-:-:S13]  /*ff10*/  ISETP.GE.OR P6, PT, R9, R2, !P0 ;  /* 0x000000020900720c */ /* 0x000fda00047c6670 */
[----:B------:R-:W0:Y:S08]  /*ff20*/  @!P6 LDC.64 R2, c[0x0][0xc80] ;  /* 0x00032000ff02eb82 */ /* 0x000e300000000a00 */
[----:B------:R-:W1:Y:S01]  /*ff30*/  @!P6 LDC.64 R4, c[0x0][0xc78] ;  /* 0x00031e00ff04eb82 */ /* 0x000e620000000a00 */
[----:B------:R-:W-:Y:S02]  /*ff40*/  IMAD.MOV.U32 R10, RZ, RZ, RZ ;  /* 0x000000ffff0a7224 */ /* 0x000fe400078e00ff */
[----:B0-----:R-:W-:-:S05]  /*ff50*/  @!P6 IMAD.WIDE R2, R9, 0x4, R2 ;  /* 0x000000040902e825 */ /* 0x001fca00078e0202 */
[----:B------:R1:W2:Y:S02]  /*ff60*/  @!P6 LDG.E R7, desc[UR8][R2.64] ;  /* 0x000000080207e981 */ /* 0x0002a4000c1e1900 */
[----:B-1----:R-:W-:-:S05]  /*ff70*/  @!P6 IMAD.WIDE R2, R9, 0x4, R4 ;  /* 0x000000040902e825 */ /* 0x002fca00078e0204 */
[----:B------:R-:W2:Y:S02]  /*ff80*/  @!P6 LDG.E R10, desc[UR8][R2.64] ;  /* 0x00000008020ae981 */ /* 0x000ea4000c1e1900 */
[----:B--2---:R-:W-:-:S05]  /*ff90*/  IMAD R11, R7, R10, RZ ;  /* 0x0000000a070b7224 */ /* 0x004fca00078e02ff */
[----:B------:R-:W0:Y:S02]  /*ffa0*/  SHFL.UP PT, R4, R11, 0x1, RZ ;  /* 0x042000000b047989 */ /* 0x000e2400000e00ff */
[----:B0-----:R-:W-:-:S05]  /*ffb0*/  SEL R4, R4, RZ, P1 ;  /* 0x000000ff04047207 */ /* 0x001fca0000800000 */
[----:B------:R-:W-:-:S05]  /*ffc0*/  IMAD.IADD R4, R11, 0x1, R4 ;  /* 0x000000010b047824 */ /* 0x000fca00078e0204 */
        /* <DEDUP_REMOVED lines=12> */
[----:B------:R-:W0:Y:S02]  /*10090*/  SHFL.IDX PT, R4, R2, 0x1f, 0x1f ;  /* 0x03e01f0002047f89 */ /* 0x000e2400000e0000 */
[----:B0-----:R-:W-:-:S04]  /*100a0*/  IMAD R11, R4, UR5, RZ ;  /* 0x00000005040b7c24 */ /* 0x001fc8000f8e02ff */
[----:B------:R-:W-:-:S05]  /*100b0*/  IMAD.IADD R8, R11, 0x1, R8 ;  /* 0x000000010b087824 */ /* 0x000fca00078e0208 */
[----:B------:R-:W-:-:S13]  /*100c0*/  ISETP.GT.AND P6, PT, R8, UR6, PT ;  /* 0x0000000608007c0c */ /* 0x000fda000bfc4270 */
[----:B------:R-:W-:Y:S05]  /*100d0*/  @!P6 BRA `(.L_x_235) ;  /* 0xfffffffc0064e947 */ /* 0x000fea000383ffff */
.L_x_233:
[----:B------:R-:W-:Y:S02]  /*100e0*/  IMAD.IADD R11, R8, 0x1, -R11 ;  /* 0x00000001080b7824 */ /* 0x000fe400078e0a0b */
[----:B------:R-:W-:Y:S02]  /*100f0*/  IMAD.MOV.U32 R14, RZ, RZ, RZ ;  /* 0x000000ffff0e7224 */ /* 0x000fe400078e00ff */
[----:B------:R-:W-:-:S05]  /*10100*/  IMAD R3, R2, UR5, R11 ;  /* 0x0000000502037c24 */ /* 0x000fca000f8e020b */
[----:B------:R-:W-:-:S13]  /*10110*/  ISETP.GT.AND P0, PT, R3, UR6, PT ;  /* 0x0000000603007c0c */ /* 0x000fda000bf04270 */
[----:B------:R-:W-:-:S04]  /*10120*/  VOTE.ANY R12, PT, !P0 ;  /* 0x00000000000c7806 */ /* 0x000fc800040e0100 */
[----:B------:R-:W0:Y:S01]  /*10130*/  POPC R4, R12 ;  /* 0x0000000c00047309 */ /* 0x000e220000000000 */
[----:B------:R-:W-:Y:S01]  /*10140*/  ISETP.NE.AND P0, PT, R12, RZ, PT ;  /* 0x000000ff0c00720c */ /* 0x000fe20003f05270 */
[----:B0-----:R-:W0:Y:S04]  /*10150*/  SHFL.IDX PT, R7, R7, R4, 0x1f ;  /* 0x00001f0407077589 */ /* 0x001e2800000e0000 */
[----:B------:R-:W1:Y:S01]  /*10160*/  SHFL.IDX PT, R9, R10, R4, 0x1f ;  /* 0x00001f040a097589 */ /* 0x000e6200000e0000 */
[----:B0-----:R-:W-:-:S04]  /*10170*/  IABS R5, R7 ;  /* 0x0000000700057213 */ /* 0x001fc80000000000 */
[----:B------:R-:W0:Y:S01]  /*10180*/  I2F.RP R13, R5 ;  /* 0x00000005000d7306 */ /* 0x000e220000209400 */
[----:B-1----:R-:W-:-:S07]  /*10190*/  IABS R8, R9 ;  /* 0x0000000900087213 */ /* 0x002fce0000000000 */
[----:B------:R-:W-:Y:S08]  /*101a0*/  I2F.RP R12, R8 ;  /* 0x00000008000c7306 */ /* 0x000ff00000209400 */
[----:B0-----:R-:W0:Y:S02]  /*101b0*/  MUFU.RCP R13, R13 ;  /* 0x0000000d000d7308 */ /* 0x001e240000001000 */
[----:B0-----:R-:W-:-:S06]  /*101c0*/  VIADD R3, R13, 0xffffffe ;  /* 0x0ffffffe0d037836 */ /* 0x001fcc0000000000 */
[----:B------:R-:W0:Y:S02]  /*101d0*/  F2I.FTZ.U32.TRUNC.NTZ R3, R3 ;  /* 0x0000000300037305 */ /* 0x000e24000021f000 */
[----:B0-----:R-:W-:Y:S01]  /*101e0*/  IMAD.MOV R16, RZ, RZ, -R3 ;  /* 0x000000ffff107224 */ /* 0x001fe200078e0a03 */
[----:B------:R-:W-:Y:S06]  /*101f0*/  @!P0 BRA `(.L_x_236) ;  /* 0x0000000000088947 */ /* 0x000fec0003800000 */
[----:B------:R-:W-:-:S05]  /*10200*/  VIADD R13, R4, 0xffffffff ;  /* 0xffffffff040d7836 */ /* 0x000fca0000000000 */
[----:B------:R0:W1:Y:S02]  /*10210*/  SHFL.IDX PT, R14, R2, R13, 0x1f ;  /* 0x00001f0d020e7589 */ /* 0x00006400000e0000 */
.L_x_236:
[----:B-1----:R-:W-:Y:S01]  /*10220*/  IMAD R10, R14, UR5, R11 ;  /* 0x000000050e0a7c24 */ /* 0x002fe2000f8e020b */
[----:B------:R-:W1:Y:S01]  /*10230*/  MUFU.RCP R12, R12 ;  /* 0x0000000c000c7308 */ /* 0x000e620000001000 */
[----:B------:R-:W-:Y:S02]  /*10240*/  IMAD R11, R16, R5, RZ ;  /* 0x00000005100b7224 */ /* 0x000fe400078e02ff */
[----:B0-----:R-:W-:Y:S01]  /*10250*/  IMAD.MOV.U32 R2, RZ, RZ, RZ ;  /* 0x000000ffff027224 */ /* 0x001fe200078e00ff */
[----:B------:R0:W-:Y:S03]  /*10260*/  STL [R1], R10 ;  /* 0x0000000a01007387 */ /* 0x0001e60000100800 */
[----:B------:R-:W-:Y:S01]  /*10270*/  IMAD.HI.U32 R2, R3, R11, R2 ;  /* 0x0000000b03027227 */ /* 0x000fe200078e0002 */
[----:B------:R-:W-:-:S05]  /*10280*/  IABS R11, R7 ;  /* 0x00000007000b7213 */ /* 0x000fca0000000000 */
[----:B------:R-:W-:Y:S01]  /*10290*/  IMAD.MOV R14, RZ, RZ, -R11 ;  /* 0x000000ffff0e7224 */ /* 0x000fe200078e0a0b */
[----:B0-----:R-:W-:-:S04]  /*102a0*/  IADD3 R10, -R10, UR6, RZ ;  /* 0x000000060a0a7c10 */ /* 0x001fc8000fffe1ff */
[----:B------:R-:W-:-:S05]  /*102b0*/  IABS R3, R10 ;  /* 0x0000000a00037213 */ /* 0x000fca0000000000 */
[----:B------:R-:W-:-:S04]  /*102c0*/  IMAD.HI.U32 R11, R2, R3, RZ ;  /* 0x00000003020b7227 */ /* 0x000fc800078e00ff */
[----:B------:R-:W-:Y:S02]  /*102d0*/  IMAD R2, R11, R14, R3 ;  /* 0x0000000e0b027224 */ /* 0x000fe400078e0203 */
[----:B-1----:R-:W-:-:S03]  /*102e0*/  VIADD R3, R12, 0xffffffe ;  /* 0x0ffffffe0c037836 */ /* 0x002fc60000000000 */
[----:B------:R-:W-:-:S03]  /*102f0*/  ISETP.GT.U32.AND P1, PT, R5, R2, PT ;  /* 0x000000020500720c */ /* 0x000fc60003f24070 */
[----:B------:R-:W0:Y:S10]  /*10300*/  F2I.FTZ.U32.TRUNC.NTZ R3, R3 ;  /* 0x0000000300037305 */ /* 0x000e34000021f000 */
[----:B------:R-:W-:-:S02]  /*10310*/  @!P1 IMAD.IADD R2, R2, 0x1, -R5 ;  /* 0x0000000102029824 */ /* 0x000fc400078e0a05 */
[----:B------:R-:W-:Y:S01]  /*10320*/  @!P1 VIADD R11, R11, 0x1 ;  /* 0x000000010b0b9836 */ /* 0x000fe20000000000 */
[----:B------:R-:W-:Y:S02]  /*10330*/  ISETP.NE.AND P1, PT, R7, RZ, PT ;  /* 0x000000ff0700720c */ /* 0x000fe40003f25270 */
[----:B------:R-:W-:Y:S01]  /*10340*/  ISETP.GE.U32.AND P0, PT, R2, R5, PT ;  /* 0x000000050200720c */ /* 0x000fe20003f06070 */
[----:B0-----:R-:W-:Y:S02]  /*10350*/  IMAD.MOV R5, RZ, RZ, -R3 ;  /* 0x000000ffff057224 */ /* 0x001fe400078e0a03 */
[----:B------:R-:W-:Y:S02]  /*10360*/  IMAD.MOV.U32 R2, RZ, RZ, RZ ;  /* 0x000000ffff027224 */ /* 0x000fe400078e00ff */
[----:B------:R-:W-:-:S04]  /*10370*/  IMAD R5, R5, R8, RZ ;  /* 0x0000000805057224 */ /* 0x000fc800078e02ff */
[----:B------:R-:W-:Y:S01]  /*10380*/  IMAD.HI.U32 R5, R3, R5, R2 ;  /* 0x0000000503057227 */ /* 0x000fe200078e0002 */
[----:B------:R-:W-:Y:S02]  /*10390*/  LOP3.LUT R2, R10, R7, RZ, 0x3c, !PT ;  /* 0x000000070a027212 */ /* 0x000fe400078e3cff */
[----:B------:R-:W-:Y:S01]  /*103a0*/  IABS R3, R9 ;  /* 0x0000000900037213 */ /* 0x000fe20000000000 */
[----:B------:R-:W-:Y:S01]  /*103b0*/  @P0 VIADD R11, R11, 0x1 ;  /* 0x000000010b0b0836 */ /* 0x000fe20000000000 */
[----:B------:R-:W-:-:S03]  /*103c0*/  ISETP.GE.AND P2, PT, R2, RZ, PT ;  /* 0x000000ff0200720c */ /* 0x000fc60003f46270 */
[----:B------:R-:W-:-:S10]  /*103d0*/  IMAD.MOV R3, RZ, RZ, -R3 ;  /* 0x000000ffff037224 */ /* 0x000fd400078e0a03 */
[----:B------:R-:W-:Y:S01]  /*103e0*/  @!P2 IMAD.MOV R11, RZ, RZ, -R11 ;  /* 0x000000ffff0ba224 */ /* 0x000fe200078e0a0b */
[----:B------:R-:W-:-:S04]  /*103f0*/  @!P1 LOP3.LUT R11, RZ, R7, RZ, 0x33, !PT ;  /* 0x00000007ff0b9212 */ /* 0x000fc800078e33ff */
[-C--:B------:R-:W-:Y:S01]  /*10400*/  IABS R2, R11.reuse ;  /* 0x0000000b00027213 */ /* 0x080fe20000000000 */
[----:B------:R-:W-:-:S04]  /*10410*/  IMAD R7, R7, R11, RZ ;  /* 0x0000000b07077224 */ /* 0x000fc800078e02ff */
[----:B------:R-:W-:-:S04]  /*10420*/  IMAD.HI.U32 R5, R5, R2, RZ ;  /* 0x0000000205057227 */ /* 0x000fc800078e00ff */
[----:B------:R-:W-:Y:S01]  /*10430*/  IMAD R3, R5, R3, R2 ;  /* 0x0000000305037224 */ /* 0x000fe200078e0202 */
[----:B------:R-:W-:-:S04]  /*10440*/  LOP3.LUT R2, R11, R9, RZ, 0x3c, !PT ;  /* 0x000000090b027212 */ /* 0x000fc800078e3cff */
[----:B------:R-:W-:Y:S02]  /*10450*/  ISETP.GT.U32.AND P1, PT, R8, R3, PT ;  /* 0x000000030800720c */ /* 0x000fe40003f24070 */
[----:B------:R-:W-:-:S11]  /*10460*/  ISETP.GE.AND P2, PT, R2, RZ, PT ;  /* 0x000000ff0200720c */ /* 0x000fd60003f46270 */
[----:B------:R-:W-:Y:S02]  /*10470*/  @!P1 IMAD.IADD R3, R3, 0x1, -R8 ;  /* 0x0000000103039824 */ /* 0x000fe400078e0a08 */
[----:B------:R-:W-:Y:S01]  /*10480*/  @!P1 VIADD R5, R5, 0x1 ;  /* 0x0000000105059836 */ /* 0x000fe20000000000 */
[----:B------:R-:W-:Y:S02]  /*10490*/  ISETP.NE.AND P1, PT, R9, RZ, PT ;  /* 0x000000ff0900720c */ /* 0x000fe40003f25270 */
[----:B------:R-:W-:-:S13]  /*104a0*/  ISETP.GE.U32.AND P0, PT, R3, R8, PT ;  /* 0x000000080300720c */ /* 0x000fda0003f06070 */
[----:B------:R-:W-:-:S04]  /*104b0*/  @P0 VIADD R5, R5, 0x1 ;  /* 0x0000000105050836 */ /* 0x000fc80000000000 */
[----:B------:R-:W-:Y:S01]  /*104c0*/  @!P2 IMAD.MOV R5, RZ, RZ, -R5 ;  /* 0x000000ffff05a224 */ /* 0x000fe200078e0a05 */
[----:B------:R-:W-:-:S05]  /*104d0*/  @!P1 LOP3.LUT R5, RZ, R9, RZ, 0x33, !PT ;  /* 0x00000009ff059212 */ /* 0x000fca00078e33ff */
[----:B------:R-:W-:-:S04]  /*104e0*/  IMAD.MOV R2, RZ, RZ, -R5 ;  /* 0x000000ffff027224 */ /* 0x000fc800078e0a05 */
[C---:B------:R-:W-:Y:S02]  /*104f0*/  IMAD R11, R9.reuse, R2, R11 ;  /* 0x00000002090b7224 */ /* 0x040fe400078e020b */
[----:B------:R-:W-:Y:S02]  /*10500*/  IMAD R2, R9, 0x1000000, R5 ;  /* 0x0100000009027824 */ /* 0x000fe400078e0205 */
[----:B------:R-:W-:Y:S02]  /*10510*/  IMAD.IADD R5, R10, 0x1, -R7 ;  /* 0x000000010a057824 */ /* 0x000fe400078e0a07 */
[----:B------:R-:W-:Y:S02]  /*10520*/  IMAD R3, R11, 0x10000, R2 ;  /* 0x000100000b037824 */ /* 0x000fe400078e0202 */
[----:B------:R-:W-:Y:S01]  /*10530*/  VIADD R2, R4, UR4 ;  /* 0x0000000404027c36 */ /* 0x000fe20008000000 */
[----:B------:R1:W-:Y:S04]  /*10540*/  STL [R1+0x4], R5 ;  /* 0x0000040501007387 */ /* 0x0003e80000100800 */
[----:B------:R1:W-:Y:S04]  /*10550*/  STL [R1+0xc], R2 ;  /* 0x00000c0201007387 */ /* 0x0003e80000100800 */
[----:B------:R1:W-:Y:S01]  /*10560*/  STL [R1+0x8], R3 ;  /* 0x0000080301007387 */ /* 0x0003e20000100800 */
[----:B------:R-:W-:Y:S05]  /*10570*/  BRA `(.L_x_237) ;  /* 0x0000000000107947 */ /* 0x000fea0003800000 */
.L_x_234:
[----:B------:R-:W-:Y:S01]  /*10580*/  IMAD.U32 R2, RZ, RZ, UR6 ;  /* 0x00000006ff027e24 */ /* 0x000fe2000f8e00ff */
[----:B------:R0:W-:Y:S04]  /*10590*/  STL [R1+0x4], RZ ;  /* 0x000004ff01007387 */ /* 0x0001e80000100800 */
[----:B------:R0:W-:Y:S04]  /*105a0*/  STL [R1+0x8], RZ ;  /* 0x000008ff01007387 */ /* 0x0001e80000100800 */
[----:B------:R0:W-:Y:S02]  /*105b0*/  STL [R1], R2 ;  /* 0x0000000201007387 */ /* 0x0001e40000100800 */
.L_x_237:
[----:B------:R-:W2:Y:S04]  /*105c0*/  LDL R8, [R1] ;  /* 0x0000000001087983 */ /* 0x000ea80000100800 */
[----:B------:R-:W2:Y:S04]  /*105d0*/  LDL R9, [R1+0x4] ;  /* 0x0000040001097983 */ /* 0x000ea80000100800 */
[----:B------:R-:W2:Y:S04]  /*105e0*/  LDL R10, [R1+0x8] ;  /* 0x00000800010a7983 */ /* 0x000ea80000100800 */
[----:B------:R-:W2:Y:S01]  /*105f0*/  LDL R11, [R1+0xc] ;  /* 0x00000c00010b7983 */ /* 0x000ea20000100800 */
[----:B------:R-:W-:-:S13]  /*10600*/  ISETP.NE.AND P0, PT, R0, RZ, PT ;  /* 0x000000ff0000720c */ /* 0x000fda0003f05270 */
[----:B-1----:R-:W1:Y:S01]  /*10610*/  @!P0 S2R R3, SR_CgaCtaId ;  /* 0x0000000000038919 */ /* 0x002e620000008800 */
[----:B------:R-:W-:-:S04]  /*10620*/  @!P0 MOV R0, 0x400 ;  /* 0x0000040000008802 */ /* 0x000fc80000000f00 */
[----:B-1----:R-:W-:-:S05]  /*10630*/  @!P0 LEA R0, R3, R0, 0x18 ;  /* 0x0000000003008211 */ /* 0x002fca00078ec0ff */
[----:B--2---:R1:W-:Y:S01]  /*10640*/  @!P0 STS.128 [R0+0x388d0], R8 ;  /* 0x0388d00800008388 */ /* 0x0043e20000000c00 */
[----:B------:R-:W-:Y:S06]  /*10650*/  BAR.ARV 0x5, 0x180 ;  /* 0x0146000000007b1d */ /* 0x000fec0000002000 */
.L_x_232:
[----:B01----:R-:W3:Y:S01]  /*10660*/  LDL R0, [R1+0xc] ;  /* 0x00000c0001007983 */ /* 0x003ee20000100800 */
[----:B------:R-:W-:Y:S01]  /*10670*/  ULDC UR4, c[0x0][0xc3c] ;  /* 0x00030f0000047ab9 */ /* 0x000fe20000000800 */
[----:B------:R-:W-:Y:S02]  /*10680*/  IMAD.MOV.U32 R19, RZ, RZ, RZ ;  /* 0x000000ffff137224 */ /* 0x000fe400078e00ff */
[----:B------:R0:W-:Y:S01]  /*10690*/  STL [R1+0x48], RZ ;  /* 0x000048ff01007387 */ /* 0x0001e20000100800 */
[----:B---3--:R-:W-:Y:S01]  /*106a0*/  ISETP.GE.AND P0, PT, R0, UR4, PT ;  /* 0x0000000400007c0c */ /* 0x008fe2000bf06270 */
[----:B------:R-:W-:-:S05]  /*106b0*/  IMAD.MOV.U32 R0, RZ, RZ, 0x1 ;  /* 0x00000001ff007424 */ /* 0x000fca00078e00ff */
[----:B------:R0:W-:Y:S07]  /*106c0*/  STL [R1+0x14], R0 ;  /* 0x0000140001007387 */ /* 0x0001ee0000100800 */
[----:B------:R-:W-:Y:S05]  /*106d0*/  @P0 BRA `(.L_x_238) ;  /* 0x0000006400100947 */ /* 0x000fea0003800000 */
[----:B------:R-:W1:Y:S01]  /*106e0*/  S2UR UR5, SR_CgaCtaId ;  /* 0x00000000000579c3 */ /* 0x000e620000008800 */
[C---:B0-----:R-:W-:Y:S01]  /*106f0*/  IMAD.SHL.U32 R0, R6.reuse, 0x8, RZ ;  /* 0x0000000806007824 */ /* 0x041fe200078e00ff */
[----:B------:R-:W-:Y:S01]  /*10700*/  LOP3.LUT R4, R6, 0x7f, RZ, 0xc0, !PT ;  /* 0x0000007f06047812 */ /* 0x000fe200078ec0ff */
[----:B------:R-:W-:Y:S01]  /*10710*/  UMOV UR4, 0x400 ;  /* 0x0000040000047882 */ /* 0x000fe20000000000 */
[----:B------:R-:W-:Y:S01]  /*10720*/  BSSY B8, `(.L_x_238) ;  /* 0x000063f000087945 */ /* 0x000fe20003800000 */
[----:B------:R-:W-:Y:S01]  /*10730*/  IMAD.MOV.U32 R19, RZ, RZ, RZ ;  /* 0x000000ffff137224 */ /* 0x000fe200078e00ff */
[----:B------:R-:W-:Y:S01]  /*10740*/  LOP3.LUT R3, R0, 0x1f8, RZ, 0xc0, !PT ;  /* 0x000001f800037812 */ /* 0x000fe200078ec0ff */
[----:B------:R-:W-:Y:S01]  /*10750*/  IMAD.SHL.U32 R2, R4, 0x8, RZ ;  /* 0x0000000804027824 */ /* 0x000fe200078e00ff */
[----:B------:R-:W-:Y:S01]  /*10760*/  LOP3.LUT R0, R0, 0x38, RZ, 0xc0, !PT ;  /* 0x0000003800007812 */ /* 0x000fe200078ec0ff */
[----:B------:R-:W-:Y:S01]  /*10770*/  ULDC UR38, c[0x0][0xc] ;  /* 0x0000030000267ab9 */ /* 0x000fe20000000800 */
[----:B------:R-:W-:Y:S01]  /*10780*/  LOP3.LUT R3, R3, 0x38, R6, 0x78, !PT ;  /* 0x0000003803037812 */ /* 0x000fe200078e7806 */
[----:B------:R-:W-:Y:S01]  /*10790*/  IMAD.SHL.U32 R6, R6, 0x10, RZ ;  /* 0x0000001006067824 */ /* 0x000fe200078e00ff */
[----:B------:R-:W-:-:S02]  /*107a0*/  ULDC.64 UR36, c[0x0][0x198] ;  /* 0x0000660000247ab9 */ /* 0x000fc40000000a00 */
[----:B------:R-:W-:Y:S02]  /*107b0*/  LOP3.LUT R3, R3, 0x200, R2, 0xf8, !PT ;  /* 0x0000020003037812 */ /* 0x000fe400078ef802 */
[----:B------:R-:W-:-:S04]  /*107c0*/  SHF.R.U32.HI R2, RZ, 0x3, R4 ;  /* 0x00000003ff027819 */ /* 0x000fc80000011604 */
[----:B------:R-:W-:Y:S01]  /*107d0*/  LOP3.LUT R4, R2, 0x70, R6, 0xf8, !PT ;  /* 0x0000007002047812 */ /* 0x000fe200078ef806 */
[----:B------:R-:W-:Y:S01]  /*107e0*/  IMAD.MOV.U32 R2, RZ, RZ, 0x1 ;  /* 0x00000001ff027424 */ /* 0x000fe200078e00ff */
[----:B-1----:R-:W-:-:S06]  /*107f0*/  ULEA UR4, UR5, UR4, 0x18 ;  /* 0x0000000405047291 */ /* 0x002fcc000f8ec03f */
[----:B------:R-:W-:-:S04]  /*10800*/  IMAD.U32 R18, RZ, RZ, UR4 ;  /* 0x00000004ff127e24 */ /* 0x000fc8000f8e00ff */
[----:B------:R-:W-:-:S05]  /*10810*/  IMAD R3, R3, 0x2, R18 ;  /* 0x0000000203037824 */ /* 0x000fca00078e0212 */
[----:B------:R0:W-:Y:S04]  /*10820*/  STL [R1+0x24], R3 ;  /* 0x0000240301007387 */ /* 0x0001e80000100800 */
[----:B------:R1:W-:Y:S04]  /*10830*/  STL [R1+0x14], R2 ;  /* 0x0000140201007387 */ /* 0x0003e80000100800 */
[----:B------:R3:W-:Y:S01]  /*10840*/  STL [R1+0x48], RZ ;  /* 0x000048ff01007387 */ /* 0x0007e20000100800 */
[C---:B0-----:R-:W-:Y:S02]  /*10850*/  LOP3.LUT R3, R0.reuse, 0x40, RZ, 0xfc, !PT ;  /* 0x0000004000037812 */ /* 0x041fe400078efcff */
[----:B-1----:R-:W-:-:S02]  /*10860*/  LOP3.LUT R2, R0, 0x80, RZ, 0xfc, !PT ;  /* 0x0000008000027812 */ /* 0x002fc400078efcff */
[----:B---3--:R-:W-:-:S07]  /*10870*/  LOP3.LUT R0, R0, 0xc0, RZ, 0xfc, !PT ;  /* 0x000000c000007812 */ /* 0x008fce00078efcff */
.L_x_351:
[----:B------:R-:W3:Y:S01]  /*10880*/  LDL R0, [R1+0xc] ;  /* 0x00000c0001007983 */ /* 0x000ee20000100800 */
[----:B------:R-:W3:Y:S01]  /*10890*/  LDC.64 R2, c[0x0][0xc88] ;  /* 0x00032200ff027b82 */ /* 0x000ee20000000a00 */
[----:B------:R-:W-:Y:S01]  /*108a0*/  ULDC.64 UR4, c[0x0][0x208] ;  /* 0x0000820000047ab9 */ /* 0x000fe20000000a00 */
[----:B---3--:R-:W-:-:S05]  /*108b0*/  IMAD.WIDE R2, R0, 0x4, R2 ;  /* 0x0000000400027825 */ /* 0x008fca00078e0202 */
[----:B--2---:R-:W2:Y:S01]  /*108c0*/  LDG.E R10, desc[UR4][R2.64] ;  /* 0x00000004020a7981 */ /* 0x004ea2000c1e1900 */
[----:B------:R-:W-:Y:S05]  /*108d0*/  YIELD ;  /* 0x0000000000007946 */ /* 0x000fea0003800000 */
[----:B------:R-:W-:Y:S01]  /*108e0*/  ULDC.64 UR4, c[0x0][0xa28] ;  /* 0x00028a0000047ab9 */ /* 0x000fe20000000a00 */
[----:B------:R-:W-:Y:S01]  /*108f0*/  IMAD.MOV.U32 R0, RZ, RZ, RZ ;  /* 0x000000ffff007224 */ /* 0x000fe200078e00ff */
[----:B------:R-:W-:Y:S01]  /*10900*/  ISETP.NE.U32.AND P0, PT, RZ, UR4, PT ;  /* 0x00000004ff007c0c */ /* 0x000fe2000bf05070 */
[----:B------:R-:W-:Y:S01]  /*10910*/  ULDC.64 UR10, c[0x0][0x208] ;  /* 0x00008200000a7ab9 */ /* 0x000fe20000000a00 */
[----:B-1----:R-:W-:Y:S01]  /*10920*/  IMAD.MOV.U32 R6, RZ, RZ, RZ ;  /* 0x000000ffff067224 */ /* 0x002fe200078e00ff */
[----:B------:R-:W-:Y:S01]  /*10930*/  ULDC.64 UR6, c[0x0][0xa18] ;  /* 0x0002860000067ab9 */ /* 0x000fe20000000a00 */
[----:B------:R-:W-:Y:S01]  /*10940*/  ISETP.NE.AND.EX P0, PT, RZ, UR5, PT, P0 ;  /* 0x00000005ff007c0c */ /* 0x000fe2000bf05300 */
[----:B------:R-:W-:Y:S01]  /*10950*/  ULDC.64 UR8, c[0x0][0xa08] ;  /* 0x0002820000087ab9 */ /* 0x000fe20000000a00 */
[----:B--2---:R-:W-:Y:S01]  /*10960*/  SHF.R.S32.HI R4, RZ, 0x1f, R10 ;  /* 0x0000001fff047819 */ /* 0x004fe2000001140a */
[----:B------:R-:W-:-:S10]  /*10970*/  IMAD.SHL.U32 R17, R10, 0x4, RZ ;  /* 0x000000040a117824 */ /* 0x000fd400078e00ff */
[C---:B------:R-:W-:Y:S01]  /*10980*/  @P0 LEA R2, P1, R10.reuse, UR4, 0x2 ;  /* 0x000000040a020c11 */ /* 0x040fe2000f8210ff */
[----:B------:R-:W-:Y:S03]  /*10990*/  STL [R1+0x2c], R10 ;  /* 0x00002c0a01007387 */ /* 0x000fe60000100800 */
[C-C-:B------:R-:W-:Y:S01]  /*109a0*/  @P0 LEA.HI.X R3, R10.reuse, UR5, R4.reuse, 0x2, P1 ;  /* 0x000000050a030c11 */ /* 0x140fe200088f1404 */
[----:B------:R-:W-:Y:S01]  /*109b0*/  ULDC.64 UR4, c[0x0][0xa00] ;  /* 0x0002800000047ab9 */ /* 0x000fe20000000a00 */
[----:B------:R-:W-:Y:S01]  /*109c0*/  SHF.L.U64.HI R9, R10, 0x2, R4 ;  /* 0x000000020a097819 */ /* 0x000fe20000010204 */
[----:B0-----:R0:W-:Y:S01]  /*109d0*/  STL [R1+0x3c], R4 ;  /* 0x00003c0401007387 */ /* 0x0011e20000100800 */
[----:B------:R-:W-:-:S03]  /*109e0*/  ISETP.NE.U32.AND P1, PT, RZ, UR4, PT ;  /* 0x00000004ff007c0c */ /* 0x000fc6000bf25070 */
[----:B------:R1:W5:Y:S01]  /*109f0*/  @P0 LDG.E R0, desc[UR10][R2.64] ;  /* 0x0000000a02000981 */ /* 0x000362000c1e1900 */
[----:B------:R-:W-:Y:S01]  /*10a00*/  ISETP.NE.AND.EX P1, PT, RZ, UR5, PT, P1 ;  /* 0x00000005ff007c0c */ /* 0x000fe2000bf25310 */
[----:B------:R-:W-:Y:S01]  /*10a10*/  IMAD.MOV.U32 R8, RZ, RZ, RZ ;  /* 0x000000ffff087224 */ /* 0x000fe200078e00ff */
[----:B------:R-:W-:Y:S01]  /*10a20*/  ISETP.NE.U32.AND P2, PT, RZ, UR6, PT ;  /* 0x00000006ff007c0c */ /* 0x000fe2000bf45070 */
[----:B------:R-:W-:Y:S01]  /*10a30*/  STL [R1+0x1c], R9 ;  /* 0x00001c0901007387 */ /* 0x000fe20000100800 */
[----:B------:R-:W-:Y:S02]  /*10a40*/  ISETP.NE.U32.AND P0, PT, RZ, UR8, PT ;  /* 0x00000008ff007c0c */ /* 0x000fe4000bf05070 */
[C---:B0-----:R-:W-:Y:S02]  /*10a50*/  IADD3 R4, P4, R17.reuse, UR8, RZ ;  /* 0x0000000811047c10 */ /* 0x041fe4000ff9e0ff */
[----:B-1----:R-:W-:Y:S02]  /*10a60*/  IADD3 R2, P3, R17, UR4, RZ ;  /* 0x0000000411027c10 */ /* 0x002fe4000ff7e0ff */
[----:B------:R-:W-:-:S02]  /*10a70*/  ISETP.NE.AND.EX P2, PT, RZ, UR7, PT, P2 ;  /* 0x00000007ff007c0c */ /* 0x000fc4000bf45320 */
[C---:B------:R-:W-:Y:S02]  /*10a80*/  IADD3.X R3, R9.reuse, UR5, RZ, P3, !PT ;  /* 0x0000000509037c10 */ /* 0x040fe40009ffe4ff */
[----:B------:R-:W-:Y:S02]  /*10a90*/  ISETP.NE.AND.EX P0, PT, RZ, UR9, PT, P0 ;  /* 0x00000009ff007c0c */ /* 0x000fe4000bf05300 */
[----:B------:R-:W-:Y:S01]  /*10aa0*/  IADD3.X R5, R9, UR9, RZ, P4, !PT ;  /* 0x0000000909057c10 */ /* 0x000fe2000a7fe4ff */
[----:B------:R-:W2:Y:S01]  /*10ab0*/  @P1 LDG.E R6, desc[UR10][R2.64] ;  /* 0x0000000a02061981 */ /* 0x000ea2000c1e1900 */
[----:B------:R-:W-:Y:S02]  /*10ac0*/  ULDC UR4, c[0x0][0x288] ;  /* 0x0000a20000047ab9 */ /* 0x000fe40000000800 */
[----:B------:R-:W-:Y:S01]  /*10ad0*/  IMAD.U32 R11, RZ, RZ, UR4 ;  /* 0x00000004ff0b7e24 */ /* 0x000fe2000f8e00ff */
[----:B------:R-:W-:-:S06]  /*10ae0*/  ULDC.64 UR4, c[0x0][0x418] ;  /* 0x0001060000047ab9 */ /* 0x000fcc0000000a00 */
[----:B------:R-:W5:Y:S04]  /*10af0*/  @P0 LDG.E R8, desc[UR10][R4.64] ;  /* 0x0000000a04080981 */ /* 0x000f68000c1e1900 */
[----:B--2---:R0:W-:Y:S02]  /*10b00*/  STL [R1+0x30], R6 ;  /* 0x0000300601007387 */ /* 0x0041e40000100800 */
[----:B0-----:R-:W-:-:S04]  /*10b10*/  @P2 IADD3 R6, P3, R17, UR6, RZ ;  /* 0x0000000611062c10 */ /* 0x001fc8000ff7e0ff */
[----:B------:R-:W-:-:S05]  /*10b20*/  @P2 IADD3.X R7, R9, UR7, RZ, P3, !PT ;  /* 0x0000000709072c10 */ /* 0x000fca0009ffe4ff */
[----:B------:R0:W2:Y:S01]  /*10b30*/  @P2 LDG.E R11, desc[UR10][R6.64] ;  /* 0x0000000a060b2981 */ /* 0x0000a2000c1e1900 */
[----:B------:R-:W-:-:S03]  /*10b40*/  UISETP.NE.U32.AND UP0, UPT, UR4, URZ, UPT ;  /* 0x0000003f0400728c */ /* 0x000fc6000bf05070 */
[----:B------:R-:W-:Y:S01]  /*10b50*/  ULDC UR4, c[0x0][0x424] ;  /* 0x0001090000047ab9 */ /* 0x000fe20000000800 */
[----:B------:R-:W-:-:S03]  /*10b60*/  UISETP.NE.AND.EX UP0, UPT, UR5, URZ, UPT, UP0 ;  /* 0x0000003f0500728c */ /* 0x000fc6000bf05300 */
[----:B------:R-:W-:Y:S01]  /*10b70*/  ULDC UR5, c[0x0][0x2f0] ;  /* 0x0000bc0000057ab9 */ /* 0x000fe20000000800 */
[----:B------:R-:W-:-:S04]  /*10b80*/  USEL UR4, UR4, 0x1, UP0 ;  /* 0x0000000104047887 */ /* 0x000fc80008000000 */
[----:B------:R-:W-:-:S06]  /*10b90*/  UIMAD UR4, UR4, UR5, URZ ;  /* 0x00000005040472a4 */ /* 0x000fcc000f8e023f */
[----:B0-----:R-:W-:Y:S01]  /*10ba0*/  IMAD.U32 R6, RZ, RZ, UR4 ;  /* 0x00000004ff067e24 */ /* 0x001fe2000f8e00ff */
[----:B--2---:R0:W-:Y:S01]  /*10bb0*/  STL [R1+0x40], R11 ;  /* 0x0000400b01007387 */ /* 0x0041e20000100800 */
[----:B------:R-:W-:Y:S05]  /*10bc0*/  @P2 BRA `(.L_x_239) ;  /* 0x0000000000182947 */ /* 0x000fea0003800000 */
[----:B------:R-:W-:Y:S05]  /*10bd0*/  @!P1 BRA `(.L_x_239) ;  /* 0x0000000000149947 */ /* 0x000fea0003800000 */
[----:B------:R-:W-:Y:S02]  /*10be0*/  ULDC.64 UR4, c[0x0][0x208] ;  /* 0x0000820000047ab9 */ /* 0x000fe40000000a00 */
[----:B------:R-:W2:Y:S04]  /*10bf0*/  LDG.E R7, desc[UR4][R2.64] ;  /* 0x0000000402077981 */ /* 0x000ea8000c1e1900 */
[----:B------:R-:W2:Y:S02]  /*10c00*/  LDG.E R2, desc[UR4][R2.64+0x4] ;  /* 0x0000040402027981 */ /* 0x000ea4000c1e1900 */
[----:B--2---:R-:W-:-:S05]  /*10c10*/  IMAD.IADD R2, R2, 0x1, -R7 ;  /* 0x0000000102027824 */ /* 0x004fca00078e0a07 */
[----:B------:R1:W-:Y:S02]  /*10c20*/  STL [R1+0x40], R2 ;  /* 0x0000400201007387 */ /* 0x0003e40000100800 */
.L_x_239:
[----:B------:R-:W1:Y:S01]  /*10c30*/  LDL.LU R7, [R1+0x8] ;  /* 0x0000080001077983 */ /* 0x000e620000300800 */
[----:B------:R-:W-:Y:S02]  /*10c40*/  ULDC.64 UR4, c[0x0][0xa20] ;  /* 0x0002880000047ab9 */ /* 0x000fe40000000a00 */
[----:B------:R-:W-:-:S04]  /*10c50*/  ISETP.NE.U32.AND P1, PT, RZ, UR4, PT ;  /* 0x00000004ff007c0c */ /* 0x000fc8000bf25070 */
[----:B------:R-:W-:Y:S02]  /*10c60*/  ISETP.NE.AND.EX P1, PT, RZ, UR5, PT, P1 ;  /* 0x00000005ff007c0c */ /* 0x000fe4000bf25310 */
[C---:B-1----:R-:W-:Y:S02]  /*10c70*/  LOP3.LUT R2, R7.reuse, 0xff000000, RZ, 0xc0, !PT ;  /* 0xff00000007027812 */ /* 0x042fe400078ec0ff */
[C---:B------:R-:W-:Y:S02]  /*10c80*/  LOP3.LUT R3, R7.reuse, 0xff0000, RZ, 0xc0, !PT ;  /* 0x00ff000007037812 */ /* 0x040fe400078ec0ff */
[----:B------:R-:W-:Y:S02]  /*10c90*/  SHF.R.U32.HI R2, RZ, 0x8, R2 ;  /* 0x00000008ff027819 */ /* 0x000fe40000011602 */
[----:B------:R-:W-:Y:S01]  /*10ca0*/  LOP3.LUT R16, R7, 0xffff, RZ, 0xc0, !PT ;  /* 0x0000ffff07107812 */ /* 0x000fe200078ec0ff */
[----:B-----5:R-:W-:Y:S01]  /*10cb0*/  IMAD.IADD R7, R8, 0x1, R0 ;  /* 0x0000000108077824 */ /* 0x020fe200078e0200 */
[----:B------:R-:W-:Y:S01]  /*10cc0*/  LEA.HI R2, R3, R2, RZ, 0x10 ;  /* 0x0000000203027211 */ /* 0x000fe200078f80ff */
[----:B------:R-:W-:-:S05]  /*10cd0*/  IMAD.MOV.U32 R3, RZ, RZ, R10 ;  /* 0x000000ffff037224 */ /* 0x000fca00078e000a */
[----:B------:R1:W-:Y:S04]  /*10ce0*/  STL [R1+0x10], R3 ;  /* 0x0000100301007387 */ /* 0x0003e80000100800 */
[----:B------:R1:W-:Y:S01]  /*10cf0*/  STL [R1+0x18], R7 ;  /* 0x0000180701007387 */ /* 0x0003e20000100800 */
[----:B------:R-:W-:Y:S05]  /*10d00*/  @!P1 BRA `(.L_x_240) ;  /* 0x0000000000149947 */ /* 0x000fea0003800000 */
[----:B------:R-:W-:Y:S01]  /*10d10*/  IADD3 R6, P0, R17, UR4, RZ ;  /* 0x0000000411067c10 */ /* 0x000fe2000ff1e0ff */
[----:B------:R-:W-:-:S03]  /*10d20*/  ULDC.64 UR6, c[0x0][0x208] ;  /* 0x0000820000067ab9 */ /* 0x000fc60000000a00 */
[----:B-1----:R-:W-:-:S05]  /*10d30*/  IADD3.X R7, R9, UR5, RZ, P0, !PT ;  /* 0x0000000509077c10 */ /* 0x002fca00087fe4ff */
[----:B------:R2:W5:Y:S01]  /*10d40*/  LDG.E R6, desc[UR6][R6.64] ;  /* 0x0000000606067981 */ /* 0x000562000c1e1900 */
[----:B------:R-:W-:Y:S05]  /*10d50*/  BRA `(.L_x_241) ;  /* 0x0000000000147947 */ /* 0x000fea0003800000 */
.L_x_240:
[----:B------:R-:W-:Y:S05]  /*10d60*/  @!P0 BRA `(.L_x_241) ;  /* 0x0000000000108947 */ /* 0x000fea0003800000 */
[----:B------:R-:W-:Y:S02]  /*10d70*/  ULDC.64 UR4, c[0x0][0x208] ;  /* 0x0000820000047ab9 */ /* 0x000fe40000000a00 */
[----:B------:R-:W2:Y:S04]  /*10d80*/  LDG.E R6, desc[UR4][R4.64] ;  /* 0x0000000404067981 */ /* 0x000ea8000c1e1900 */
[----:B------:R-:W2:Y:S02]  /*10d90*/  LDG.E R4, desc[UR4][R4.64+0x4] ;  /* 0x0000040404047981 */ /* 0x000ea4000c1e1900 */
[----:B--2---:R-:W-:-:S07]  /*10da0*/  IMAD.IADD R6, R4, 0x1, -R6 ;  /* 0x0000000104067824 */ /* 0x004fce00078e0a06 */
.L_x_241:
[----:B-----5:R-:W-:Y:S01]  /*10db0*/  IMAD.IADD R6, R6, 0x1, -R0 ;  /* 0x0000000106067824 */ /* 0x020fe200078e0a00 */
[----:B------:R-:W-:Y:S01]  /*10dc0*/  LOP3.LUT R9, R2, 0xff, RZ, 0xc0, !PT ;  /* 0x000000ff02097812 */ /* 0x000fe200078ec0ff */
[----:B------:R-:W-:Y:S01]  /*10dd0*/  IMAD.MOV.U32 R4, RZ, RZ, RZ ;  /* 0x000000ffff047224 */ /* 0x000fe200078e00ff */
[----:B------:R-:W-:Y:S01]  /*10de0*/  BSSY B0, `(.L_x_242) ;  /* 0x000002a000007945 */ /* 0x000fe20003800000 */
[C---:B------:R-:W-:Y:S01]  /*10df0*/  VIADD R0, R6.reuse, 0x4f ;  /* 0x0000004f06007836 */ /* 0x040fe20000000000 */
[----:B------:R-:W-:Y:S01]  /*10e00*/  ISETP.GE.AND P0, PT, R6, 0x1, PT ;  /* 0x000000010600780c */ /* 0x000fe20003f06270 */
[----:B------:R-:W-:Y:S01]  /*10e10*/  IMAD.MOV.U32 R10, RZ, RZ, R4 ;  /* 0x000000ffff0a7224 */ /* 0x000fe200078e0004 */
[----:B------:R3:W-:Y:S01]  /*10e20*/  STL [R1+0x34], R4 ;  /* 0x0000340401007387 */ /* 0x0007e20000100800 */
[----:B------:R-:W-:-:S05]  /*10e30*/  IMAD.HI R0, R0, 0x66666667, RZ ;  /* 0x6666666700007827 */ /* 0x000fca00078e02ff */
[----:B-1----:R-:W-:-:S04]  /*10e40*/  SHF.R.U32.HI R3, RZ, 0x1f, R0 ;  /* 0x0000001fff037819 */ /* 0x002fc80000011600 */
[----:B------:R-:W-:-:S05]  /*10e50*/  LEA.HI.SX32 R8, R0, R3, 0x1b ;  /* 0x0000000300087211 */ /* 0x000fca00078fdaff */
[----:B------:R3:W-:Y:S04]  /*10e60*/  STL [R1+0x44], R8 ;  /* 0x0000440801007387 */ /* 0x0007e80000100800 */
[----:B------:R3:W-:Y:S01]  /*10e70*/  STL [R1+0x58], R9 ;  /* 0x0000580901007387 */ /* 0x0007e20000100800 */
[----:B------:R-:W-:Y:S05]  /*10e80*/  @!P0 BRA `(.L_x_243) ;  /* 0x00000000007c8947 */ /* 0x000fea0003800000 */
[----:B------:R-:W-:-:S04]  /*10e90*/  SHF.R.U32.HI R0, RZ, 0x10, R2 ;  /* 0x00000010ff007819 */ /* 0x000fc80000011602 */
[----:B------:R-:W-:-:S13]  /*10ea0*/  ISETP.NE.AND P0, PT, R0, RZ, PT ;  /* 0x000000ff0000720c */ /* 0x000fda0003f05270 */
[----:B------:R-:W3:Y:S02]  /*10eb0*/  @!P0 LDC R0, c[0x0][0x9f0] ;  /* 0x00027c00ff008b82 */ /* 0x000ee40000000800 */
[----:B---3--:R-:W-:-:S04]  /*10ec0*/  IABS R4, R0 ;  /* 0x0000000000047213 */ /* 0x008fc80000000000 */
[----:B------:R-:W1:Y:S08]  /*10ed0*/  I2F.RP R2, R4 ;  /* 0x0000000400027306 */ /* 0x000e700000209400 */
[----:B-1----:R-:W1:Y:S02]  /*10ee0*/  MUFU.RCP R2, R2 ;  /* 0x0000000200027308 */ /* 0x002e640000001000 */
[----:B-1----:R-:W-:-:S06]  /*10ef0*/  VIADD R2, R2, 0xffffffe ;  /* 0x0ffffffe02027836 */ /* 0x002fcc0000000000 */
[----:B------:R-:W1:Y:S02]  /*10f00*/  F2I.FTZ.U32.TRUNC.NTZ R3, R2 ;  /* 0x0000000200037305 */ /* 0x000e64000021f000 */
[----:B-1----:R-:W-:-:S04]  /*10f10*/  IMAD.MOV R2, RZ, RZ, -R3 ;  /* 0x000000ffff027224 */ /* 0x002fc800078e0a03 */
[----:B------:R-:W-:Y:S02]  /*10f20*/  IMAD R5, R2, R4, RZ ;  /* 0x0000000402057224 */ /* 0x000fe400078e02ff */
[----:B------:R-:W-:-:S04]  /*10f30*/  IMAD.MOV.U32 R2, RZ, RZ, RZ ;  /* 0x000000ffff027224 */ /* 0x000fc800078e00ff */
[----:B--2---:R-:W-:Y:S01]  /*10f40*/  IMAD.HI.U32 R7, R3, R5, R2 ;  /* 0x0000000503077227 */ /* 0x004fe200078e0002 */
[----:B------:R-:W-:Y:S02]  /*10f50*/  IABS R2, R0 ;  /* 0x0000000000027213 */ /* 0x000fe40000000000 */
[----:B------:R-:W-:-:S03]  /*10f60*/  IADD3 R5, R0, -0x1, R8 ;  /* 0xffffffff00057810 */ /* 0x000fc60007ffe008 */
[----:B------:R-:W-:Y:S01]  /*10f70*/  IMAD.MOV R2, RZ, RZ, -R2 ;  /* 0x000000ffff027224 */ /* 0x000fe200078e0a02 */
[----:B------:R-:W-:Y:S02]  /*10f80*/  IABS R3, R5 ;  /* 0x0000000500037213 */ /* 0x000fe40000000000 */
[----:B------:R-:W-:Y:S01]  /*10f90*/  LOP3.LUT R5, R5, R0, RZ, 0x3c, !PT ;  /* 0x0000000005057212 */ /* 0x000fe200078e3cff */
[----:B------:R-:W-:Y:S02]  /*10fa0*/  IMAD.MOV.U32 R6, RZ, RZ, R2 ;  /* 0x000000ffff067224 */ /* 0x000fe400078e0002 */
[----:B------:R-:W-:Y:S01]  /*10fb0*/  IMAD.HI.U32 R2, R7, R3, RZ ;  /* 0x0000000307027227 */ /* 0x000fe200078e00ff */
[----:B------:R-:W-:-:S03]  /*10fc0*/  ISETP.GE.AND P2, PT, R5, RZ, PT ;  /* 0x000000ff0500720c */ /* 0x000fc60003f46270 */
[----:B------:R-:W-:-:S05]  /*10fd0*/  IMAD R3, R2, R6, R3 ;  /* 0x0000000602037224 */ /* 0x000fca00078e0203 */
[----:B------:R-:W-:-:S13]  /*10fe0*/  ISETP.GT.U32.AND P1, PT, R4, R3, PT ;  /* 0x000000030400720c */ /* 0x000fda0003f24070 */
[----:B------:R-:W-:Y:S02]  /*10ff0*/  @!P1 IMAD.IADD R3, R3, 0x1, -R4 ;  /* 0x0000000103039824 */ /* 0x000fe400078e0a04 */
[----:B------:R-:W-:Y:S01]  /*11000*/  @!P1 VIADD R2, R2, 0x1 ;  /* 0x0000000102029836 */ /* 0x000fe20000000000 */
[----:B------:R-:W-:Y:S02]  /*11010*/  ISETP.NE.AND P1, PT, R0, RZ, PT ;  /* 0x000000ff0000720c */ /* 0x000fe40003f25270 */
[----:B------:R-:W-:-:S13]  /*11020*/  ISETP.GE.U32.AND P0, PT, R3, R4, PT ;  /* 0x000000040300720c */ /* 0x000fda0003f06070 */
[----:B------:R-:W-:-:S04]  /*11030*/  @P0 VIADD R2, R2, 0x1 ;  /* 0x0000000102020836 */ /* 0x000fc80000000000 */
[----:B------:R-:W-:Y:S01]  /*11040*/  @!P2 IMAD.MOV R2, RZ, RZ, -R2 ;  /* 0x000000ffff02a224 */ /* 0x000fe200078e0a02 */
[----:B------:R-:W-:-:S05]  /*11050*/  @!P1 LOP3.LUT R2, RZ, R0, RZ, 0x33, !PT ;  /* 0x00000000ff029212 */ /* 0x000fca00078e33ff */
[----:B------:R-:W-:-:S05]  /*11060*/  IMAD.MOV.U32 R10, RZ, RZ, R2 ;  /* 0x000000ffff0a7224 */ /* 0x000fca00078e0002 */
[----:B------:R1:W-:Y:S02]  /*11070*/  STL [R1+0x34], R10 ;  /* 0x0000340a01007387 */ /* 0x0003e40000100800 */
.L_x_243:
[----:B------:R-:W-:Y:S05]  /*11080*/  BSYNC B0 ;  /* 0x0000000000007941 */ /* 0x000fea0003800000 */
.L_x_242:
[----:B------:R-:W-:Y:S01]  /*11090*/  IMAD.MOV.U32 R0, RZ, RZ, R10 ;  /* 0x000000ffff007224 */ /* 0x000fe200078e000a */
[----:B------:R-:W-:Y:S03]  /*110a0*/  BSSY B7, `(.L_x_244) ;  /* 0x00004ca000077945 */ /* 0x000fe60003800000 */
[----:B------:R-:W-:-:S05]  /*110b0*/  IMAD R2, R9, R0, RZ ;  /* 0x0000000009027224 */ /* 0x000fca00078e02ff */
[----:B------:R-:W-:Y:S01]  /*110c0*/  VIADDMNMX R0, R2, R0, R8, PT ;  /* 0x0000000002007246 */ /* 0x000fe20003800108 */
[----:B------:R4:W-:Y:S03]  /*110d0*/  STL [R1+0x28], R2 ;  /* 0x0000280201007387 */ /* 0x0009e60000100800 */
[----:B------:R-:W-:Y:S01]  /*110e0*/  ISETP.GT.AND P0, PT, R0, R2, PT ;  /* 0x000000020000720c */ /* 0x000fe20003f04270 */
[----:B------:R4:W-:-:S12]  /*110f0*/  STL [R1+0x38], R0 ;  /* 0x0000380001007387 */ /* 0x0009d80000100800 */
[----:B----4-:R-:W-:Y:S05]  /*11100*/  @P0 BRA `(.L_x_245) ;  /* 0x00000000004c0947 */ /* 0x010fea0003800000 */
[----:B------:R-:W4:Y:S02]  /*11110*/  S2R R0, SR_TID.X ;  /* 0x0000000000007919 */ /* 0x000f240000002100 */
[----:B----4-:R-:W-:-:S04]  /*11120*/  LOP3.LUT R0, R0, 0x7f, RZ, 0xc0, !PT ;  /* 0x0000007f00007812 */ /* 0x010fc800078ec0ff */
[----:B------:R-:W-:-:S13]  /*11130*/  ISETP.NE.AND P0, PT, R0, RZ, PT ;  /* 0x000000ff0000720c */ /* 0x000fda0003f05270 */
[----:B------:R-:W-:Y:S05]  /*11140*/  @P0 BRA `(.L_x_246) ;  /* 0x0000004800fc0947 */ /* 0x000fea0003800000 */
[----:B------:R-:W4:Y:S01]  /*11150*/  S2R R3, SR_LANEID ;  /* 0x0000000000037919 */ /* 0x000f220000000000 */
[----:B------:R-:W-:Y:S01]  /*11160*/  VOTEU.ANY UR4, UPT, PT ;  /* 0x0000000000047886 */ /* 0x000fe200038e0100 */
[----:B------:R-:W-:Y:S01]  /*11170*/  ULDC.64 UR6, c[0x0][0x208] ;  /* 0x0000820000067ab9 */ /* 0x000fe20000000a00 */
[----:B------:R-:W4:Y:S08]  /*11180*/  FLO.U32 R0, UR4 ;  /* 0x0000000400007d00 */ /* 0x000f3000080e0000 */
[----:B------:R-:W5:Y:S01]  /*11190*/  POPC R5, UR4 ;  /* 0x0000000400057d09 */ /* 0x000f620008000000 */
[----:B----4-:R-:W-:-:S02]  /*111a0*/  ISETP.EQ.U32.AND P0, PT, R0, R3, PT ;  /* 0x000000030000720c */ /* 0x010fc40003f02070 */
[----:B------:R-:W5:Y:S11]  /*111b0*/  LDC.64 R2, c[0x0][0xc60] ;  /* 0x00031800ff027b82 */ /* 0x000f760000000a00 */
[----:B-----5:R-:W4:Y:S01]  /*111c0*/  @P0 ATOMG.E.ADD.STRONG.GPU PT, R3, desc[UR6][R2.64], R5 ;  /* 0x00000005020309a8 */ /* 0x020f2200081ee1c6 */
[----:B---3--:R-:W3:Y:S02]  /*111d0*/  S2R R4, SR_LTMASK ;  /* 0x0000000000047919 */ /* 0x008ee40000003900 */
[----:B---3--:R-:W-:-:S04]  /*111e0*/  LOP3.LUT R4, R4, UR4, RZ, 0xc0, !PT ;  /* 0x0000000404047c12 */ /* 0x008fc8000f8ec0ff */
[----:B--2---:R-:W2:Y:S01]  /*111f0*/  POPC R7, R4 ;  /* 0x0000000400077309 */ /* 0x004ea20000000000 */
[----:B----4-:R-:W2:Y:S02]  /*11200*/  SHFL.IDX PT, R0, R3, R0, 0x1f ;  /* 0x00001f0003007589 */ /* 0x010ea400000e0000 */
[----:B--2---:R-:W-:-:S05]  /*11210*/  IADD3 R0, R0, UR38, R7 ;  /* 0x0000002600007c10 */ /* 0x004fca000fffe007 */
[----:B------:R4:W-:Y:S01]  /*11220*/  STL [R1], R0 ;  /* 0x0000000001007387 */ /* 0x0009e20000100800 */
[----:B------:R-:W-:Y:S05]  /*11230*/  BRA `(.L_x_246) ;  /* 0x0000004800c07947 */ /* 0x000fea0003800000 */
.L_x_245:
[----:B------:R-:W-:Y:S01]  /*11240*/  VIADD R0, R18, 0x24400 ;  /* 0x0002440012007836 */ /* 0x000fe20000000000 */
[----:B------:R-:W-:Y:S04]  /*11250*/  BSSY B6, `(.L_x_247) ;  /* 0x0000013000067945 */ /* 0x000fe80003800000 */
[----:B------:R-:W-:-:S13]  /*11260*/  LOP3.LUT P0, RZ, R0, 0x3ff, RZ, 0xc0, !PT ;  /* 0x000003ff00ff7812 */ /* 0x000fda000780c0ff */
[----:B------:R-:W-:Y:S05]  /*11270*/  @!P0 BRA `(.L_x_248) ;  /* 0x0000000000408947 */ /* 0x000fea0003800000 */
[----:B------:R-:W-:Y:S01]  /*11280*/  MOV R2, 0x0 ;  /* 0x0000000000027802 */ /* 0x000fe20000000f00 */
[----:B------:R-:W-:Y:S01]  /*11290*/  ULDC.64 UR6, c[0x4][0x1b8] ;  /* 0x01006e0000067ab9 */ /* 0x000fe20000000a00 */
[----:B------:R-:W-:Y:S01]  /*112a0*/  ULDC.64 UR8, c[0x4][0x1c0] ;  /* 0x0100700000087ab9 */ /* 0x000fe20000000a00 */
[----:B------:R-:W-:Y:S01]  /*112b0*/  ULDC.64 UR4, c[0x4][0x118] ;  /* 0x0100460000047ab9 */ /* 0x000fe20000000a00 */
[----:B---3--:R-:W-:Y:S02]  /*112c0*/  IMAD.U32 R4, RZ, RZ, UR6 ;  /* 0x00000006ff047e24 */ /* 0x008fe4000f8e00ff */
[----:B------:R-:W3:Y:S01]  /*112d0*/  LDC.64 R2, c[0x4][R2] ;  /* 0x0100000002027b82 */ /* 0x000ee20000000a00 */
[----:B------:R-:W-:Y:S02]  /*112e0*/  IMAD.U32 R5, RZ, RZ, UR7 ;  /* 0x00000007ff057e24 */ /* 0x000fe4000f8e00ff */
[----:B------:R-:W-:Y:S02]  /*112f0*/  IMAD.U32 R6, RZ, RZ, UR8 ;  /* 0x00000008ff067e24 */ /* 0x000fe4000f8e00ff */
[----:B--2---:R-:W-:-:S02]  /*11300*/  IMAD.U32 R7, RZ, RZ, UR9 ;  /* 0x00000009ff077e24 */ /* 0x004fc4000f8e00ff */
[----:B-1----:R-:W-:Y:S02]  /*11310*/  IMAD.U32 R10, RZ, RZ, UR4 ;  /* 0x00000004ff0a7e24 */ /* 0x002fe4000f8e00ff */
[----:B0-----:R-:W-:Y:S02]  /*11320*/  IMAD.U32 R11, RZ, RZ, UR5 ;  /* 0x00000005ff0b7e24 */ /* 0x001fe4000f8e00ff */
[----:B------:R-:W-:Y:S02]  /*11330*/  IMAD.MOV.U32 R8, RZ, RZ, 0x70 ;  /* 0x00000070ff087424 */ /* 0x000fe400078e00ff */
[----:B------:R-:W-:Y:S02]  /*11340*/  IMAD.MOV.U32 R12, RZ, RZ, 0x1 ;  /* 0x00000001ff0c7424 */ /* 0x000fe400078e00ff */
[----:B------:R-:W-:-:S07]  /*11350*/  IMAD.MOV.U32 R13, RZ, RZ, RZ ;  /* 0x000000ffff0d7224 */ /* 0x000fce00078e00ff */
[----:B------:R-:W-:-:S07]  /*11360*/  LEPC R20, `(.L_x_248) ;  /* 0x000000001014794e */ /* 0x000fce0000000000 */
[----:B---3--:R-:W-:Y:S05]  /*11370*/  CALL.ABS.NOINC R2 ;  /* 0x0000000002007343 */ /* 0x008fea0003c00000 */
.L_x_248:
[----:B------:R-:W-:Y:S05]  /*11380*/  BSYNC B6 ;  /* 0x0000000000067941 */ /* 0x000fea0003800000 */
.L_x_247:
        /* <DEDUP_REMOVED lines=8> */
[----:B------:R4:W4:Y:S01]  /*11410*/  LDC.64 R2, c[0x4][R0] ;  /* 0x0100000000027b82 */ /* 0x0009220000000a00 */
[----:B---3--:R-:W-:Y:S02]  /*11420*/  IMAD.U32 R4, RZ, RZ, UR6 ;  /* 0x00000006ff047e24 */ /* 0x008fe4000f8e00ff */
        /* <DEDUP_REMOVED lines=9> */
[----:B----4-:R-:W-:Y:S05]  /*114c0*/  CALL.ABS.NOINC R2 ;  /* 0x0000000002007343 */ /* 0x010fea0003c00000 */
.L_x_251:
[----:B------:R-:W-:Y:S01]  /*114d0*/  MOV R2, 0x0 ;  /* 0x0000000000027802 */ /* 0x000fe20000000f00 */
[----:B------:R-:W-:Y:S01]  /*114e0*/  ULDC.64 UR6, c[0x4][0x1b8] ;  /* 0x01006e0000067ab9 */ /* 0x000fe20000000a00 */
[----:B------:R-:W-:Y:S01]  /*114f0*/  ULDC.64 UR8, c[0x4][0x1c0] ;  /* 0x0100700000087ab9 */ /* 0x000fe20000000a00 */
[----:B------:R-:W-:Y:S01]  /*11500*/  ULDC.64 UR4, c[0x4][0x128] ;  /* 0x01004a0000047ab9 */ /* 0x000fe20000000a00 */
[----:B------:R-:W-:Y:S02]  /*11510*/  IMAD.U32 R4, RZ, RZ, UR6 ;  /* 0x00000006ff047e24 */ /* 0x000fe4000f8e00ff */
[----:B------:R-:W0:Y:S01]  /*11520*/  LDC.64 R2, c[0x4][R2] ;  /* 0x0100000002027b82 */ /* 0x000e220000000a00 */
[----:B------:R-:W-:Y:S02]  /*11530*/  IMAD.U32 R5, RZ, RZ, UR7 ;  /* 0x00000007ff057e24 */ /* 0x000fe4000f8e00ff */
[----:B------:R-:W-:Y:S02]  /*11540*/  IMAD.U32 R6, RZ, RZ, UR8 ;  /* 0x00000008ff067e24 */ /* 0x000fe4000f8e00ff */
[----:B------:R-:W-:-:S02]  /*11550*/  IMAD.U32 R7, RZ, RZ, UR9 ;  /* 0x00000009ff077e24 */ /* 0x000fc4000f8e00ff */
[----:B------:R-:W-:Y:S02]  /*11560*/  IMAD.U32 R10, RZ, RZ, UR4 ;  /* 0x00000004ff0a7e24 */ /* 0x000fe4000f8e00ff */
[----:B------:R-:W-:Y:S02]  /*11570*/  IMAD.U32 R11, RZ, RZ, UR5 ;  /* 0x00000005ff0b7e24 */ /* 0x000fe4000f8e00ff */
[----:B------:R-:W-:Y:S02]  /*11580*/  IMAD.MOV.U32 R8, RZ, RZ, 0x70 ;  /* 0x00000070ff087424 */ /* 0x000fe400078e00ff */
[----:B------:R-:W-:Y:S02]  /*11590*/  IMAD.MOV.U32 R12, RZ, RZ, 0x1 ;  /* 0x00000001ff0c7424 */ /* 0x000fe400078e00ff */
[----:B------:R-:W-:-:S07]  /*115a0*/  IMAD.MOV.U32 R13, RZ, RZ, RZ ;  /* 0x000000ffff0d7224 */ /* 0x000fce00078e00ff */
[----:B------:R-:W-:-:S07]  /*115b0*/  LEPC R20, `(.L_x_250) ;  /* 0x000000001014794e */ /* 0x000fce0000000000 */
[----:B0-----:R-:W-:Y:S05]  /*115c0*/  CALL.ABS.NOINC R2 ;  /* 0x0000000002007343 */ /* 0x001fea0003c00000 */
.L_x_250:
[----:B------:R-:W-:Y:S05]  /*115d0*/  BSYNC B6 ;  /* 0x0000000000067941 */ /* 0x000fea0003800000 */
.L_x_249:
[----:B---3--:R-:W3:Y:S01]  /*115e0*/  LDL.LU R4, [R1+0x1c] ;  /* 0x00001c0001047983 */ /* 0x008ee20000300800 */
[----:B------:R-:W-:-:S03]  /*115f0*/  ULDC.64 UR4, c[0x0][0x9f8] ;  /* 0x00027e0000047ab9 */ /* 0x000fc60000000a00 */
[----:B--2---:R-:W2:Y:S01]  /*11600*/  LDL R7, [R1+0x10] ;  /* 0x0000100001077983 */ /* 0x004ea20000100800 */
[----:B------:R-:W-:Y:S01]  /*11610*/  ISETP.NE.U32.AND P0, PT, RZ, UR4, PT ;  /* 0x00000004ff007c0c */ /* 0x000fe2000bf05070 */
[----:B------:R-:W-:Y:S02]  /*11620*/  ULDC.64 UR6, c[0x0][0x208] ;  /* 0x0000820000067ab9 */ /* 0x000fe40000000a00 */
[----:B------:R-:W4:Y:S01]  /*11630*/  LDL R0, [R1+0x38] ;  /* 0x0000380001007983 */ /* 0x000f220000100800 */
[----:B------:R-:W-:-:S13]  /*11640*/  ISETP.NE.AND.EX P0, PT, RZ, UR5, PT, P0 ;  /* 0x00000005ff007c0c */ /* 0x000fda000bf05300 */
[----:B------:R-:W-:-:S04]  /*11650*/  @P0 IADD3 R2, P1, R17, UR4, RZ ;  /* 0x0000000411020c10 */ /* 0x000fc8000ff3e0ff */
[----:B---3--:R-:W-:Y:S01]  /*11660*/  @P0 IADD3.X R3, R4, UR5, RZ, P1, !PT ;  /* 0x0000000504030c10 */ /* 0x008fe20008ffe4ff */
[----:B------:R-:W-:-:S04]  /*11670*/  ULDC.64 UR4, c[0x0][0xa08] ;  /* 0x0002820000047ab9 */ /* 0x000fc80000000a00 */
[----:B--2---:R2:W3:Y:S02]  /*11680*/  @P0 LDG.E R7, desc[UR6][R2.64] ;  /* 0x0000000602070981 */ /* 0x0044e4000c1e1900 */
[----:B--2---:R-:W2:Y:S01]  /*11690*/  LDC.64 R2, c[0x0][0x418] ;  /* 0x00010600ff027b82 */ /* 0x004ea20000000a00 */
[----:B----4-:R-:W-:Y:S01]  /*116a0*/  VIADD R0, R0, 0xffffffff ;  /* 0xffffffff00007836 */ /* 0x010fe20000000000 */
[----:B---3--:R-:W-:Y:S01]  /*116b0*/  SHF.R.S32.HI R8, RZ, 0x1f, R7 ;  /* 0x0000001fff087819 */ /* 0x008fe20000011407 */
[----:B------:R3:W-:Y:S04]  /*116c0*/  @P0 STL [R1+0x10], R7 ;  /* 0x0000100701000387 */ /* 0x0007e80000100800 */
[----:B------:R3:W-:Y:S01]  /*116d0*/  STL [R1+0x1c], R8 ;  /* 0x00001c0801007387 */ /* 0x0007e20000100800 */
[----:B--2---:R-:W-:Y:S01]  /*116e0*/  LOP3.LUT P0, RZ, R2, UR4, RZ, 0xfc, !PT ;  /* 0x0000000402ff7c12 */ /* 0x004fe2000f80fcff */
[----:B------:R-:W-:-:S03]  /*116f0*/  UMOV UR4, 0xffffffff ;  /* 0xffffffff00047882 */ /* 0x000fc60000000000 */
[----:B------:R-:W-:-:S04]  /*11700*/  LOP3.LUT P0, RZ, R3, UR5, RZ, 0xfc, P0 ;  /* 0x0000000503ff7c12 */ /* 0x000fc8000800fcff */
[----:B------:R-:W-:Y:S01]  /*11710*/  SEL R17, R7, RZ, !P0 ;  /* 0x000000ff07117207 */ /* 0x000fe20004000000 */
[----:B---3--:R-:W-:Y:S08]  /*11720*/  BRA.DIV UR4, `(.L_x_252) ;  /* 0x0000005a04587947 */ /* 0x008ff0000b800000 */
[----:B------:R-:W2:Y:S02]  /*11730*/  S2R R4, SR_TID.X ;  /* 0x0000000000047919 */ /* 0x000ea40000002100 */
[----:B--2---:R-:W-:-:S04]  /*11740*/  SHF.R.U32.HI R4, RZ, 0x5, R4 ;  /* 0x00000005ff047819 */ /* 0x004fc80000011604 */
[----:B------:R-:W-:-:S05]  /*11750*/  LOP3.LUT R4, R4, 0x3, RZ, 0xc0, !PT ;  /* 0x0000000304047812 */ /* 0x000fca00078ec0ff */
[----:B------:R2:W3:Y:S02]  /*11760*/  SHFL.IDX PT, R14, R4, RZ, 0x1f ;  /* 0x00001fff040e7589 */ /* 0x0004e400000e0000 */
.L_x_367:
[----:B------:R-:W-:Y:S01]  /*11770*/  PLOP3.LUT P1, PT, PT, PT, PT, 0x8, 0x0 ;  /* 0x000000000000781c */ /* 0x000fe20003f2e170 */
[----:B------:R4:W-:Y:S01]  /*11780*/  STL [R1+0x8], R0 ;  /* 0x0000080001007387 */ /* 0x0009e20000100800 */
[----:B---3--:R-:W-:Y:S02]  /*11790*/  ISETP.NE.AND P0, PT, R14, RZ, PT ;  /* 0x000000ff0e00720c */ /* 0x008fe40003f05270 */
[----:B--2---:R-:W-:-:S05]  /*117a0*/  P2R R4, PR, RZ, 0x2 ;  /* 0x00000002ff047803 */ /* 0x004fca0000000000 */
[----:B------:R4:W-:Y:S06]  /*117b0*/  STL [R1+0x20], R4 ;  /* 0x0000200401007387 */ /* 0x0009ec0000100800 */
[----:B------:R-:W-:Y:S05]  /*117c0*/  @P0 BRA `(.L_x_253) ;  /* 0x0000000400440947 */ /* 0x000fea0003800000 */
[----:B------:R-:W-:-:S03]  /*117d0*/  UMOV UR4, 0xffffffff ;  /* 0xffffffff00047882 */ /* 0x000fc60000000000 */
[----:B------:R-:W-:Y:S05]  /*117e0*/  BRA.DIV UR4, `(.L_x_254) ;  /* 0x0000005a045c7947 */ /* 0x000fea000b800000 */
[----:B------:R-:W-:-:S13]  /*117f0*/  ELECT P6, URZ, PT ;  /* 0x00000000003f782f */ /* 0x000fda00038c0000 */
.L_x_370:
[----:B------:R-:W-:Y:S05]  /*11800*/  @!P6 BRA `(.L_x_253) ;  /* 0x000000040034e947 */ /* 0x000fea0003800000 */
[----:B------:R-:W-:-:S04]  /*11810*/  ISETP.NE.U32.AND P0, PT, R2, RZ, PT ;  /* 0x000000ff0200720c */ /* 0x000fc80003f05070 */
[----:B------:R-:W-:-:S13]  /*11820*/  ISETP.NE.AND.EX P0, PT, R3, RZ, PT, P0 ;  /* 0x000000ff0300720c */ /* 0x000fda0003f05300 */
[----:B------:R-:W-:Y:S05]  /*11830*/  @!P0 BRA `(.L_x_255) ;  /* 0x0000000000548947 */ /* 0x000fea0003800000 */
[----:B------:R-:W2:Y:S01]  /*11840*/  LDC R6, c[0x0][0x43c] ;  /* 0x00010f00ff067b82 */ /* 0x000ea20000000800 */
[----:B------:R-:W-:Y:S01]  /*11850*/  IMAD.MOV.U32 R9, RZ, RZ, R0 ;  /* 0x000000ffff097224 */ /* 0x000fe200078e0000 */
[----:B------:R-:W-:Y:S01]  /*11860*/  ULDC.64 UR4, c[0x0][0x428] ;  /* 0x00010a0000047ab9 */ /* 0x000fe20000000a00 */
[----:B------:R-:W-:Y:S02]  /*11870*/  ULDC.64 UR6, c[0x0][0x208] ;  /* 0x0000820000067ab9 */ /* 0x000fe40000000a00 */
[----:B----4-:R-:W-:Y:S01]  /*11880*/  IMAD.MOV.U32 R0, RZ, RZ, R9 ;  /* 0x000000ffff007224 */ /* 0x010fe200078e0009 */
[----:B--2---:R-:W-:-:S13]  /*11890*/  ISETP.NE.AND P0, PT, R6, 0x1, PT ;  /* 0x000000010600780c */ /* 0x004fda0003f05270 */
[----:B------:R-:W2:Y:S02]  /*118a0*/  @P0 LDC.64 R4, c[0x0][0x440] ;  /* 0x00011000ff040b82 */ /* 0x000ea40000000a00 */
[----:B--2---:R-:W-:-:S05]  /*118b0*/  @P0 IMAD.HI.U32 R4, R9, R4, RZ ;  /* 0x0000000409040227 */ /* 0x004fca00078e00ff */
[----:B------:R-:W-:-:S04]  /*118c0*/  @P0 SHF.R.U32.HI R0, RZ, R5, R4 ;  /* 0x00000005ff000219 */ /* 0x000fc80000011604 */
[--C-:B------:R-:W-:Y:S01]  /*118d0*/  SHF.R.S32.HI R5, RZ, 0x1f, R0.reuse ;  /* 0x0000001fff057819 */ /* 0x100fe20000011400 */
[----:B------:R-:W-:-:S04]  /*118e0*/  IMAD.MOV R4, RZ, RZ, -R0 ;  /* 0x000000ffff047224 */ /* 0x000fc800078e0a00 */
[----:B------:R-:W-:Y:S02]  /*118f0*/  IMAD R9, R6, R4, R9 ;  /* 0x0000000406097224 */ /* 0x000fe400078e0209 */
[----:B------:R-:W-:Y:S02]  /*11900*/  IMAD R6, R8, UR4, RZ ;  /* 0x0000000408067c24 */ /* 0x000fe4000f8e02ff */
[----:B------:R-:W-:Y:S01]  /*11910*/  IMAD.MOV.U32 R4, RZ, RZ, R0 ;  /* 0x000000ffff047224 */ /* 0x000fe200078e0000 */
[----:B------:R2:W-:Y:S01]  /*11920*/  STL [R1+0x8], R9 ;  /* 0x0000080901007387 */ /* 0x0005e20000100800 */
[C---:B------:R-:W-:Y:S02]  /*11930*/  IMAD R0, R7.reuse, UR5, R6 ;  /* 0x0000000507007c24 */ /* 0x040fe4000f8e0206 */
[----:B------:R-:W-:-:S04]  /*11940*/  IMAD.WIDE.U32 R4, R7, UR4, R4 ;  /* 0x0000000407047c25 */ /* 0x000fc8000f8e0004 */
[----:B------:R-:W-:Y:S01]  /*11950*/  IMAD.IADD R0, R5, 0x1, R0 ;  /* 0x0000000105007824 */ /* 0x000fe200078e0200 */
[----:B------:R-:W-:-:S04]  /*11960*/  LEA R2, P0, R4, R2, 0x2 ;  /* 0x0000000204027211 */ /* 0x000fc800078010ff */
[----:B------:R-:W-:-:S05]  /*11970*/  LEA.HI.X R3, R4, R3, R0, 0x2, P0 ;  /* 0x0000000304037211 */ /* 0x000fca00000f1400 */
[----:B------:R2:W5:Y:S04]  /*11980*/  LDG.E R17, desc[UR6][R2.64] ;  /* 0x0000000602117981 */ /* 0x000568000c1e1900 */
.L_x_255:
[----:B--2---:R-:W2:Y:S01]  /*11990*/  LDL R2, [R1+0x14] ;  /* 0x0000140001027983 */ /* 0x004ea20000100800 */
[----:B----4-:R-:W-:Y:S01]  /*119a0*/  IMAD R0, R19, 0x8, R18 ;  /* 0x0000000813007824 */ /* 0x010fe200078e0212 */
[----:B--2---:R-:W-:-:S04]  /*119b0*/  SHF.L.U32 R2, R2, 0x1f, RZ ;  /* 0x0000001f02027819 */ /* 0x004fc800000006ff */
[----:B------:R-:W2:Y:S02]  /*119c0*/  SYNCS.PHASECHK.TRANS64.TRYWAIT P0, [R0+URZ+0x38840], R2 ;  /* 0x03884002000075a7 */ /* 0x000ea4000800017f */
[----:B--2---:R-:W-:Y:S05]  /*119d0*/  @!P0 BRA `(.L_x_256) ;  /* 0x0000005800008947 */ /* 0x004fea0003800000 */
.L_x_371:
[----:B------:R-:W3:Y:S02]  /*119e0*/  S2R R3, SR_TID.X ;  /* 0x0000000000037919 */ /* 0x000ee40000002100 */
[----:B---3--:R-:W-:-:S04]  /*119f0*/  LOP3.LUT R3, R3, 0x7f, RZ, 0xc0, !PT ;  /* 0x0000007f03037812 */ /* 0x008fc800078ec0ff */
[----:B------:R-:W-:-:S13]  /*11a00*/  ISETP.NE.AND P0, PT, R3, RZ, PT ;  /* 0x000000ff0300720c */ /* 0x000fda0003f05270 */
[----:B------:R-:W-:Y:S05]  /*11a10*/  @P0 BRA `(.L_x_257) ;  /* 0x00000000001c0947 */ /* 0x000fea0003800000 */
[----:B------:R-:W3:Y:S01]  /*11a20*/  S2R R3, SR_TID.X ;  /* 0x0000000000037919 */ /* 0x000ee20000002100 */
[----:B--2---:R-:W-:-:S04]  /*11a30*/  IMAD.MOV.U32 R2, RZ, RZ, 0xa000 ;  /* 0x0000a000ff027424 */ /* 0x004fc800078e00ff */
[----:B------:R4:W-:Y:S01]  /*11a40*/  SYNCS.ARRIVE.TRANS64 RZ, [R0+URZ+0x38830], R2 ;  /* 0x0388300200ff79a7 */ /* 0x0009e2000800003f */
[----:B---3--:R-:W-:-:S04]  /*11a50*/  LOP3.LUT R3, R3, 0x1f, RZ, 0xc0, !PT ;  /* 0x0000001f03037812 */ /* 0x008fc800078ec0ff */
[----:B------:R-:W-:-:S13]  /*11a60*/  ISETP.NE.AND P0, PT, R3, RZ, PT ;  /* 0x000000ff0300720c */ /* 0x000fda0003f05270 */
[----:B----4-:R-:W-:Y:S05]  /*11a70*/  @!P0 BRA `(.L_x_257) ;  /* 0x0000000000048947 */ /* 0x010fea0003800000 */
[----:B------:R-:W-:Y:S01]  /*11a80*/  BPT.TRAP 0x1 ;  /* 0x000000040000795c */ /* 0x000fe20000300000 */
.L_x_257:
[----:B------:R-:W3:Y:S04]  /*11a90*/  LDL R3, [R1+0x8] ;  /* 0x0000080001037983 */ /* 0x000ee80000100800 */
[----:B--2---:R-:W2:Y:S01]  /*11aa0*/  LDL R2, [R1+0x18] ;  /* 0x0000180001027983 */ /* 0x004ea20000100800 */
[----:B------:R-:W-:Y:S01]  /*11ab0*/  R2UR UR9, R0 ;  /* 0x00000000000972ca */ /* 0x000fe200000e0000 */
[----:B------:R-:W-:Y:S01]  /*11ac0*/  IMAD R0, R19, 0xa000, R18 ;  /* 0x0000a00013007824 */ /* 0x000fe200078e0212 */
[----:B------:R-:W-:Y:S01]  /*11ad0*/  UIADD3 UR4, UP0, UR36, 0x370, URZ ;  /* 0x0000037024047890 */ /* 0x000fe2000ff1e03f */
[----:B------:R-:W-:Y:S01]  /*11ae0*/  R2UR UR12, R16 ;  /* 0x00000000100c72ca */ /* 0x000fe200000e0000 */
[----:B------:R-:W-:Y:S01]  /*11af0*/  UMOV UR10, URZ ;  /* 0x0000003f000a7c82 */ /* 0x000fe20008000000 */
[----:B-----5:R-:W-:Y:S01]  /*11b00*/  R2UR UR13, R17 ;  /* 0x00000000110d72ca */ /* 0x020fe200000e0000 */
[----:B------:R-:W-:Y:S01]  /*11b10*/  UMOV UR6, 0x0 ;  /* 0x0000000000067882 */ /* 0x000fe20000000000 */
[----:B------:R-:W-:Y:S01]  /*11b20*/  R2UR UR14, R0 ;  /* 0x00000000000e72ca */ /* 0x000fe200000e0000 */
[----:B------:R-:W-:Y:S01]  /*11b30*/  UMOV UR7, 0x14f00000 ;  /* 0x14f0000000077882 */ /* 0x000fe20000000000 */
[----:B------:R-:W-:Y:S01]  /*11b40*/  UMOV UR16, 0x40 ;  /* 0x0000004000107882 */ /* 0x000fe20000000000 */
[----:B------:R-:W-:-:S03]  /*11b50*/  PLOP3.LUT P0, PT, PT, PT, PT, 0x80, 0x0 ;  /* 0x000000000000781c */ /* 0x000fc60003f0f070 */
[----:B------:R-:W-:Y:S01]  /*11b60*/  UIADD3 UR9, UR9, 0x38830, URZ ;  /* 0x0003883009097890 */ /* 0x000fe2000fffe03f */
[----:B------:R-:W-:-:S05]  /*11b70*/  P2R R0, PR, RZ, 0x1 ;  /* 0x00000001ff007803 */ /* 0x000fca0000000000 */
[----:B------:R4:W-:Y:S01]  /*11b80*/  STL [R1+0x20], R0 ;  /* 0x0000200001007387 */ /* 0x0009e20000100800 */
[----:B------:R-:W-:Y:S02]  /*11b90*/  UIADD3 UR8, UR14, 0x24400, URZ ;  /* 0x000244000e087890 */ /* 0x000fe4000fffe03f */
[----:B------:R-:W-:Y:S02]  /*11ba0*/  UIADD3 UR15, UR14, 0x26c00, URZ ;  /* 0x00026c000e0f7890 */ /* 0x000fe4000fffe03f */
[----:B------:R-:W-:Y:S02]  /*11bb0*/  UIADD3 UR17, UR14, 0x29400, URZ ;  /* 0x000294000e117890 */ /* 0x000fe4000fffe03f */
[----:B------:R-:W-:-:S03]  /*11bc0*/  UIADD3 UR18, UR14, 0x2bc00, URZ ;  /* 0x0002bc000e127890 */ /* 0x000fc6000fffe03f */
[----:B------:R-:W-:Y:S01]  /*11bd0*/  UMOV UR14, 0x80 ;  /* 0x00000080000e7882 */ /* 0x000fe20000000000 */
[----:B---3--:R-:W-:Y:S02]  /*11be0*/  R2UR UR11, R3 ;  /* 0x00000000030b72ca */ /* 0x008fe400000e0000 */
[----:B--2---:R-:W-:-:S13]  /*11bf0*/  R2UR UR5, R2 ;  /* 0x00000000020572ca */ /* 0x004fda00000e0000 */
[----:B------:R-:W-:Y:S02]  /*11c00*/  UIMAD UR11, UR11, 0x50, UR5 ;  /* 0x000000500b0b78a4 */ /* 0x000fe4000f8e0205 */
[----:B------:R-:W-:-:S09]  /*11c10*/  UIADD3.X UR5, URZ, UR37, URZ, UP0, !UPT ;  /* 0x000000253f057290 */ /* 0x000fd200087fe43f */
[----:B------:R2:W-:Y:S02]  /*11c20*/  UTMALDG.4D [UR8], [UR4], desc[UR6] ;  /* 0x00000608040075b4 */ /* 0x0005e40008019000 */
[----:B--2---:R-:W-:Y:S01]  /*11c30*/  UMOV UR8, UR15 ;  /* 0x0000000f00087c82 */ /* 0x004fe20008000000 */
[----:B------:R-:W-:Y:S02]  /*11c40*/  UMOV UR10, UR16 ;  /* 0x00000010000a7c82 */ /* 0x000fe40008000000 */
[----:B------:R2:W-:Y:S02]  /*11c50*/  UTMALDG.4D [UR8], [UR4], desc[UR6] ;  /* 0x00000608040075b4 */ /* 0x0005e40008019000 */
[----:B--2---:R-:W-:Y:S01]  /*11c60*/  UMOV UR8, UR17 ;  /* 0x0000001100087c82 */ /* 0x004fe20008000000 */
[----:B------:R-:W-:Y:S01]  /*11c70*/  UMOV UR10, UR14 ;  /* 0x0000000e000a7c82 */ /* 0x000fe20008000000 */
[----:B------:R-:W-:Y:S01]  /*11c80*/  UMOV UR14, 0xc0 ;  /* 0x000000c0000e7882 */ /* 0x000fe20000000000 */
[----:B------:R2:W-:Y:S02]  /*11c90*/  UTMALDG.4D [UR8], [UR4], desc[UR6] ;  /* 0x00000608040075b4 */ /* 0x0005e40008019000 */
[----:B--2---:R-:W-:Y:S01]  /*11ca0*/  UMOV UR8, UR18 ;  /* 0x0000001200087c82 */ /* 0x004fe20008000000 */
[----:B------:R-:W-:-:S02]  /*11cb0*/  UMOV UR10, UR14 ;  /* 0x0000000e000a7c82 */ /* 0x000fc40008000000 */
[----:B------:R4:W-:Y:S02]  /*11cc0*/  UTMALDG.4D [UR8], [UR4], desc[UR6] ;  /* 0x00000608040075b4 */ /* 0x0009e40008019000 */
[----:B----4-:R-:W-:Y:S01]  /*11cd0*/  NOP ;  /* 0x0000000000007918 */ /* 0x010fe20000000000 */
.L_x_253:
[----:B------:R-:W2:Y:S04]  /*11ce0*/  LDL.LU R3, [R1+0x30] ;  /* 0x0000300001037983 */ /* 0x000ea80000300800 */
[----:B------:R-:W3:Y:S04]  /*11cf0*/  LDL.LU R5, [R1+0x2c] ;  /* 0x00002c0001057983 */ /* 0x000ee80000300800 */
[----:B----4-:R-:W4:Y:S01]  /*11d00*/  LDL.LU R4, [R1+0x3c] ;  /* 0x00003c0001047983 */ /* 0x010f220000300800 */
[----:B------:R-:W-:Y:S05]  /*11d10*/  WARPSYNC.ALL ;  /* 0x0000000000007948 */ /* 0x000fea0003800000 */
[----:B------:R-:W-:Y:S01]  /*11d20*/  ULDC.64 UR6, c[0x0][0xa00] ;  /* 0x0002800000067ab9 */ /* 0x000fe20000000a00 */
[----:B------:R-:W-:Y:S01]  /*11d30*/  ULDC.64 UR4, c[0x0][0x298] ;  /* 0x0000a60000047ab9 */ /* 0x000fe20000000a00 */
[----:B------:R-:W-:Y:S01]  /*11d40*/  BAR.SYNC.DEFER_BLOCKING 0x8, 0x180 ;  /* 0x0206000000007b1d */ /* 0x000fe20000010000 */
[----:B------:R-:W-:Y:S01]  /*11d50*/  ISETP.NE.U32.AND P0, PT, RZ, UR6, PT ;  /* 0x00000006ff007c0c */ /* 0x000fe2000bf05070 */
[----:B------:R-:W-:-:S03]  /*11d60*/  VIADD R2, R18, 0x14400 ;  /* 0x0001440012027836 */ /* 0x000fc60000000000 */
[----:B------:R-:W-:Y:S01]  /*11d70*/  ISETP.NE.AND.EX P0, PT, RZ, UR7, PT, P0 ;  /* 0x00000007ff007c0c */ /* 0x000fe2000bf05300 */
[----:B------:R-:W-:Y:S01]  /*11d80*/  BSSY B6, `(.L_x_258) ;  /* 0x000001e000067945 */ /* 0x000fe20003800000 */
[----:B------:R-:W-:Y:S02]  /*11d90*/  LOP3.LUT P1, RZ, R2, 0x3ff, RZ, 0xc0, !PT ;  /* 0x000003ff02ff7812 */ /* 0x000fe4000782c0ff */
[----:B--2---:R-:W-:Y:S02]  /*11da0*/  SHF.R.S32.HI R0, RZ, 0x1f, R3 ;  /* 0x0000001fff007819 */ /* 0x004fe40000011403 */
[----:B---3--:R-:W-:-:S03]  /*11db0*/  SEL R5, R5, RZ, !P0 ;  /* 0x000000ff05057207 */ /* 0x008fc60004000000 */
[----:B------:R-:W-:Y:S01]  /*11dc0*/  IMAD R0, R0, UR4, RZ ;  /* 0x0000000400007c24 */ /* 0x000fe2000f8e02ff */
[----:B----4-:R-:W-:-:S03]  /*11dd0*/  SEL R4, R4, RZ, !P0 ;  /* 0x000000ff04047207 */ /* 0x010fc60004000000 */
[C---:B------:R-:W-:Y:S02]  /*11de0*/  IMAD R0, R3.reuse, UR5, R0 ;  /* 0x0000000503007c24 */ /* 0x040fe4000f8e0200 */
[----:B------:R-:W-:-:S04]  /*11df0*/  IMAD.WIDE.U32 R2, R3, UR4, RZ ;  /* 0x0000000403027c25 */ /* 0x000fc8000f8e00ff */
[----:B------:R-:W-:Y:S01]  /*11e00*/  IMAD.IADD R0, R3, 0x1, R0 ;  /* 0x0000000103007824 */ /* 0x000fe200078e0200 */
[----:B------:R2:W-:Y:S04]  /*11e10*/  STL.64 [R1+0x50], R2 ;  /* 0x0000500201007387 */ /* 0x0005e80000100a00 */
[----:B------:R2:W-:Y:S04]  /*11e20*/  STL [R1+0x2c], R5 ;  /* 0x00002c0501007387 */ /* 0x0005e80000100800 */
[----:B------:R2:W-:Y:S04]  /*11e30*/  STL [R1+0x3c], R4 ;  /* 0x00003c0401007387 */ /* 0x0005e80000100800 */
[----:B------:R2:W-:Y:S01]  /*11e40*/  STL [R1+0x30], R0 ;  /* 0x0000300001007387 */ /* 0x0005e20000100800 */
[----:B------:R-:W-:Y:S05]  /*11e50*/  @!P1 BRA `(.L_x_259) ;  /* 0x0000000000409947 */ /* 0x000fea0003800000 */
[----:B--2---:R-:W-:Y:S01]  /*11e60*/  MOV R2, 0x0 ;  /* 0x0000000000027802 */ /* 0x004fe20000000f00 */
[----:B------:R-:W-:Y:S01]  /*11e70*/  ULDC.64 UR6, c[0x4][0x1b8] ;  /* 0x01006e0000067ab9 */ /* 0x000fe20000000a00 */
[----:B------:R-:W-:Y:S01]  /*11e80*/  ULDC.64 UR8, c[0x4][0x1c0] ;  /* 0x0100700000087ab9 */ /* 0x000fe20000000a00 */
[----:B------:R-:W-:Y:S01]  /*11e90*/  ULDC.64 UR4, c[0x4][0x130] ;  /* 0x01004c0000047ab9 */ /* 0x000fe20000000a00 */
[----:B------:R-:W-:Y:S02]  /*11ea0*/  IMAD.U32 R4, RZ, RZ, UR6 ;  /* 0x00000006ff047e24 */ /* 0x000fe4000f8e00ff */
[----:B------:R-:W2:Y:S01]  /*11eb0*/  LDC.64 R2, c[0x4][R2] ;  /* 0x0100000002027b82 */ /* 0x000ea20000000a00 */
[----:B------:R-:W-:Y:S02]  /*11ec0*/  IMAD.U32 R5, RZ, RZ, UR7 ;  /* 0x00000007ff057e24 */ /* 0x000fe4000f8e00ff */
[----:B------:R-:W-:Y:S02]  /*11ed0*/  IMAD.U32 R6, RZ, RZ, UR8 ;  /* 0x00000008ff067e24 */ /* 0x000fe4000f8e00ff */
[----:B------:R-:W-:-:S02]  /*11ee0*/  IMAD.U32 R7, RZ, RZ, UR9 ;  /* 0x00000009ff077e24 */ /* 0x000fc4000f8e00ff */
[----:B-1----:R-:W-:Y:S02]  /*11ef0*/  IMAD.U32 R10, RZ, RZ, UR4 ;  /* 0x00000004ff0a7e24 */ /* 0x002fe4000f8e00ff */
[----:B0-----:R-:W-:Y:S02]  /*11f00*/  IMAD.U32 R11, RZ, RZ, UR5 ;  /* 0x00000005ff0b7e24 */ /* 0x001fe4000f8e00ff */
[----:B------:R-:W-:Y:S02]  /*11f10*/  IMAD.MOV.U32 R8, RZ, RZ, 0x70 ;  /* 0x00000070ff087424 */ /* 0x000fe400078e00ff */
[----:B------:R-:W-:Y:S02]  /*11f20*/  IMAD.MOV.U32 R12, RZ, RZ, 0x1 ;  /* 0x00000001ff0c7424 */ /* 0x000fe400078e00ff */
[----:B------:R-:W-:-:S07]  /*11f30*/  IMAD.MOV.U32 R13, RZ, RZ, RZ ;  /* 0x000000ffff0d7224 */ /* 0x000fce00078e00ff */
[----:B------:R-:W-:-:S07]  /*11f40*/  LEPC R20, `(.L_x_259) ;  /* 0x000000001014794e */ /* 0x000fce0000000000 */
[----:B--2---:R-:W-:Y:S05]  /*11f50*/  CALL.ABS.NOINC R2 ;  /* 0x0000000002007343 */ /* 0x004fea0003c00000 */
.L_x_259:
[----:B------:R-:W-:Y:S05]  /*11f60*/  BSYNC B6 ;  /* 0x0000000000067941 */ /* 0x000fea0003800000 */
.L_x_258:
[----:B--2---:R-:W2:Y:S01]  /*11f70*/  LDL.LU R0, [R1+0x3c] ;  /* 0x00003c0001007983 */ /* 0x004ea20000300800 */
[----:B------:R-:W-:Y:S01]  /*11f80*/  ULDC.64 UR4, c[0x0][0x2d8] ;  /* 0x0000b60000047ab9 */ /* 0x000fe20000000a00 */
[----:B------:R-:W3:Y:S01]  /*11f90*/  LDC R8, c[0x0][0x448] ;  /* 0x00011200ff087b82 */ /* 0x000ee20000000800 */
[----:B------:R-:W-:Y:S01]  /*11fa0*/  ULDC.64 UR6, c[0x0][0x280] ;  /* 0x0000a00000067ab9 */ /* 0x000fe20000000a00 */
[----:B------:R-:W4:Y:S04]  /*11fb0*/  LDL.LU R5, [R1+0x30] ;  /* 0x0000300001057983 */ /* 0x000f280000300800 */
[----:B------:R-:W4:Y:S04]  /*11fc0*/  LDL.LU.64 R2, [R1+0x50] ;  /* 0x0000500001027983 */ /* 0x000f280000300a00 */
[----:B------:R-:W2:Y:S01]  /*11fd0*/  LDL.LU R4, [R1+0x2c] ;  /* 0x00002c0001047983 */ /* 0x000ea20000300800 */
[----:B---3--:R-:W-:Y:S01]  /*11fe0*/  ISETP.NE.AND P0, PT, R8, 0x1, PT ;  /* 0x000000010800780c */ /* 0x008fe20003f05270 */
[----:B------:R-:W3:-:S12]  /*11ff0*/  S2R R9, SR_TID.X ;  /* 0x0000000000097919 */ /* 0x000ed80000002100 */
[----:B------:R-:W0:Y:S01]  /*12000*/  @P0 LDC R7, c[0x0][0x450] ;  /* 0x00011400ff070b82 */ /* 0x000e220000000800 */
[----:B----4-:R-:W-:Y:S02]  /*12010*/  IMAD.MOV.U32 R3, RZ, RZ, R5 ;  /* 0x000000ffff037224 */ /* 0x010fe400078e0005 */
[----:B------:R-:W4:Y:S01]  /*12020*/  LDL.LU R5, [R1+0x4] ;  /* 0x0000040001057983 */ /* 0x000f220000300800 */
[----:B---3--:R-:W-:Y:S02]  /*12030*/  IMAD.SHL.U32 R9, R9, 0x8, RZ ;  /* 0x0000000809097824 */ /* 0x008fe400078e00ff */
[C---:B------:R-:W-:Y:S01]  /*12040*/  IMAD.WIDE.U32 R2, R16.reuse, UR4, R2 ;  /* 0x0000000410027c25 */ /* 0x040fe2000f8e0002 */
[----:B-1----:R-:W1:Y:S02]  /*12050*/  S2R R10, SR_TID.X ;  /* 0x00000000000a7919 */ /* 0x002e640000002100 */
[----:B------:R-:W-:Y:S01]  /*12060*/  LOP3.LUT R9, R9, 0x38, RZ, 0xc0, !PT ;  /* 0x0000003809097812 */ /* 0x000fe200078ec0ff */
[----:B------:R-:W-:Y:S01]  /*12070*/  IMAD R3, R16, UR5, R3 ;  /* 0x0000000510037c24 */ /* 0x000fe2000f8e0203 */
[----:B------:R-:W-:-:S02]  /*12080*/  ULDC.64 UR4, c[0x0][0x2e0] ;  /* 0x0000b80000047ab9 */ /* 0x000fc40000000a00 */
[----:B--2---:R-:W-:Y:S01]  /*12090*/  IMAD R0, R0, UR4, RZ ;  /* 0x0000000400007c24 */ /* 0x004fe2000f8e02ff */
[C---:B------:R-:W-:Y:S01]  /*120a0*/  LOP3.LUT R12, R9.reuse, 0x40, RZ, 0xfc, !PT ;  /* 0x00000040090c7812 */ /* 0x040fe200078efcff */
[C---:B------:R-:W-:Y:S01]  /*120b0*/  IMAD.WIDE.U32 R2, R4.reuse, UR4, R2 ;  /* 0x0000000404027c25 */ /* 0x040fe2000f8e0002 */
[C---:B0-----:R-:W-:Y:S02]  /*120c0*/  LOP3.LUT R11, R9.reuse, 0x80, RZ, 0xfc, !PT ;  /* 0x00000080090b7812 */ /* 0x041fe400078efcff */
[----:B------:R-:W-:Y:S01]  /*120d0*/  LOP3.LUT R9, R9, 0xc0, RZ, 0xfc, !PT ;  /* 0x000000c009097812 */ /* 0x000fe200078efcff */
[----:B------:R-:W-:Y:S01]  /*120e0*/  IMAD R0, R4, UR5, R0 ;  /* 0x0000000504007c24 */ /* 0x000fe2000f8e0200 */
[----:B------:R-:W-:Y:S01]  /*120f0*/  ULDC.64 UR4, c[0x0][0x2d0] ;  /* 0x0000b40000047ab9 */ /* 0x000fe20000000a00 */
[----:B------:R-:W0:Y:S02]  /*12100*/  S2R R4, SR_TID.X ;  /* 0x0000000000047919 */ /* 0x000e240000002100 */
[----:B------:R-:W-:-:S02]  /*12110*/  IMAD.IADD R3, R3, 0x1, R0 ;  /* 0x0000000103037824 */ /* 0x000fc400078e0200 */
[----:B-1----:R-:W-:-:S05]  /*12120*/  IMAD.SHL.U32 R10, R10, 0x8, RZ ;  /* 0x000000080a0a7824 */ /* 0x002fca00078e00ff */
[----:B------:R-:W-:Y:S02]  /*12130*/  LOP3.LUT R10, R10, 0x38, RZ, 0xc0, !PT ;  /* 0x000000380a0a7812 */ /* 0x000fe400078ec0ff */
[----:B0-----:R-:W-:-:S04]  /*12140*/  LOP3.LUT R4, R4, 0x7f, RZ, 0xc0, !PT ;  /* 0x0000007f04047812 */ /* 0x001fc800078ec0ff */
[----:B------:R-:W-:Y:S02]  /*12150*/  SHF.R.U32.HI R6, RZ, 0x3, R4 ;  /* 0x00000003ff067819 */ /* 0x000fe40000011604 */
[----:B------:R-:W0:Y:S02]  /*12160*/  S2R R4, SR_TID.X ;  /* 0x0000000000047919 */ /* 0x000e240000002100 */
[----:B0-----:R-:W-:-:S05]  /*12170*/  IMAD.SHL.U32 R4, R4, 0x10, RZ ;  /* 0x0000001004047824 */ /* 0x001fca00078e00ff */
[----:B------:R-:W-:Y:S02]  /*12180*/  LOP3.LUT R4, R6, 0x70, R4, 0xf8, !PT ;  /* 0x0000007006047812 */ /* 0x000fe400078ef804 */
[----:B------:R-:W0:Y:S01]  /*12190*/  @P0 LDC R6, c[0x0][0x44c] ;  /* 0x00011300ff060b82 */ /* 0x000e220000000800 */
[----:B----4-:R-:W-:-:S05]  /*121a0*/  IMAD.SHL.U32 R5, R5, 0x80, RZ ;  /* 0x0000008005057824 */ /* 0x010fca00078e00ff */
[----:B------:R-:W-:-:S05]  /*121b0*/  LOP3.LUT R0, R4, R5, RZ, 0xfc, !PT ;  /* 0x0000000504007212 */ /* 0x000fca00078efcff */
[----:B0-----:R-:W-:-:S04]  /*121c0*/  @P0 IMAD.HI.U32 R6, R0, R6, RZ ;  /* 0x0000000600060227 */ /* 0x001fc800078e00ff */
[----:B------:R-:W-:Y:S01]  /*121d0*/  IMAD.MOV.U32 R4, RZ, RZ, R0 ;  /* 0x000000ffff047224 */ /* 0x000fe200078e0000 */
[----:B------:R-:W-:-:S05]  /*121e0*/  @P0 SHF.R.U32.HI R4, RZ, R7, R6 ;  /* 0x00000007ff040219 */ /* 0x000fca0000011606 */
[----:B------:R-:W-:Y:S02]  /*121f0*/  IMAD.MOV R6, RZ, RZ, -R4 ;  /* 0x000000ffff067224 */ /* 0x000fe400078e0a04 */
[----:B------:R-:W-:-:S04]  /*12200*/  IMAD.WIDE.U32 R2, R4, UR4, R2 ;  /* 0x0000000404027c25 */ /* 0x000fc8000f8e0002 */
[----:B------:R-:W-:Y:S01]  /*12210*/  IMAD R0, R8, R6, R0 ;  /* 0x0000000608007224 */ /* 0x000fe200078e0200 */
[----:B------:R-:W-:-:S05]  /*12220*/  SHF.R.S32.HI R6, RZ, 0x1f, R4 ;  /* 0x0000001fff067819 */ /* 0x000fca0000011404 */
[----:B------:R-:W-:-:S04]  /*12230*/  IMAD R6, R6, UR4, RZ ;  /* 0x0000000406067c24 */ /* 0x000fc8000f8e02ff */
[----:B------:R-:W-:Y:S01]  /*12240*/  IMAD R4, R4, UR5, R6 ;  /* 0x0000000504047c24 */ /* 0x000fe2000f8e0206 */
[----:B------:R-:W-:-:S03]  /*12250*/  ULDC.64 UR4, c[0x0][0x2c8] ;  /* 0x0000b20000047ab9 */ /* 0x000fc60000000a00 */
[----:B------:R-:W-:Y:S01]  /*12260*/  IMAD.IADD R3, R3, 0x1, R4 ;  /* 0x0000000103037824 */ /* 0x000fe200078e0204 */
[----:B------:R-:W-:Y:S01]  /*12270*/  SHF.R.S32.HI R4, RZ, 0x1f, R0 ;  /* 0x0000001fff047819 */ /* 0x000fe20000011400 */
[----:B------:R-:W-:-:S04]  /*12280*/  IMAD.WIDE.U32 R2, R0, UR4, R2 ;  /* 0x0000000400027c25 */ /* 0x000fc8000f8e0002 */
[----:B------:R-:W-:Y:S01]  /*12290*/  IMAD R4, R4, UR4, RZ ;  /* 0x0000000404047c24 */ /* 0x000fe2000f8e02ff */
[----:B------:R-:W-:Y:S02]  /*122a0*/  ULDC UR4, c[0x0][0x2b8] ;  /* 0x0000ae0000047ab9 */ /* 0x000fe40000000800 */
[----:B------:R-:W-:Y:S01]  /*122b0*/  ISETP.GE.AND P3, PT, R9, UR4, PT ;  /* 0x0000000409007c0c */ /* 0x000fe2000bf66270 */
[----:B------:R-:W-:Y:S01]  /*122c0*/  IMAD R0, R0, UR5, R4 ;  /* 0x0000000500007c24 */ /* 0x000fe2000f8e0204 */
[----:B------:R0:W5:Y:S01]  /*122d0*/  LDL R9, [R1+0x24] ;  /* 0x0000240001097983 */ /* 0x0001620000100800 */
[----:B------:R-:W-:Y:S02]  /*122e0*/  LEA R4, P4, R2, UR6, 0x1 ;  /* 0x0000000602047c11 */ /* 0x000fe4000f8808ff */
[----:B------:R-:W-:Y:S01]  /*122f0*/  IMAD.IADD R0, R3, 0x1, R0 ;  /* 0x0000000103007824 */ /* 0x000fe200078e0200 */
[----:B------:R-:W-:Y:S02]  /*12300*/  ISETP.GE.AND P0, PT, R10, UR4, PT ;  /* 0x000000040a007c0c */ /* 0x000fe4000bf06270 */
[----:B------:R-:W-:-:S02]  /*12310*/  ISETP.GE.AND P1, PT, R12, UR4, PT ;  /* 0x000000040c007c0c */ /* 0x000fc4000bf26270 */
[----:B------:R-:W-:Y:S01]  /*12320*/  ISETP.GE.AND P2, PT, R11, UR4, PT ;  /* 0x000000040b007c0c */ /* 0x000fe2000bf46270 */
[----:B------:R-:W-:Y:S01]  /*12330*/  UMOV UR4, 0xffffffff ;  /* 0xffffffff00047882 */ /* 0x000fe20000000000 */
[----:B------:R-:W-:Y:S02]  /*12340*/  LEA.HI.X R3, R2, UR7, R0, 0x1, P4 ;  /* 0x0000000702037c11 */ /* 0x000fe4000a0f0c00 */
[----:B0-----:R-:W-:Y:S09]  /*12350*/  BRA.DIV UR4, `(.L_x_260) ;  /* 0x0000004e04b47947 */ /* 0x001ff2000b800000 */
[----:B------:R-:W2:Y:S01]  /*12360*/  LDL.LU R6, [R1+0x40] ;  /* 0x0000400001067983 */ /* 0x000ea20000300800 */
[----:B------:R-:W0:Y:S02]  /*12370*/  S2R R7, SR_TID.X ;  /* 0x0000000000077919 */ /* 0x000e240000002100 */
[----:B0-----:R-:W-:-:S04]  /*12380*/  LOP3.LUT R7, R7, 0x7f, RZ, 0xc0, !PT ;  /* 0x0000007f07077812 */ /* 0x001fc800078ec0ff */
[----:B------:R-:W-:Y:S02]  /*12390*/  SHF.R.U32.HI R11, RZ, 0x3, R7 ;  /* 0x00000003ff0b7819 */ /* 0x000fe40000011607 */
[----:B------:R-:W0:Y:S03]  /*123a0*/  SHFL.IDX PT, R7, R4, RZ, 0x181f ;  /* 0x00181fff04077589 */ /* 0x000e2600000e0000 */
[----:B------:R-:W-:Y:S01]  /*123b0*/  IMAD.IADD R0, R11, 0x1, R5 ;  /* 0x000000010b007824 */ /* 0x000fe200078e0205 */
[----:B------:R-:W-:-:S03]  /*123c0*/  ULDC.64 UR4, c[0x0][0x208] ;  /* 0x0000820000047ab9 */ /* 0x000fc60000000a00 */
[----:B------:R-:W-:Y:S02]  /*123d0*/  VIADD R5, R0, 0x10 ;  /* 0x0000001000057836 */ /* 0x000fe40000000000 */
[----:B--2---:R-:W-:Y:S02]  /*123e0*/  IMAD R2, R6, R8, RZ ;  /* 0x0000000806027224 */ /* 0x004fe400078e02ff */
[----:B------:R-:W1:Y:S03]  /*123f0*/  SHFL.IDX PT, R6, R3, RZ, 0x181f ;  /* 0x00181fff03067589 */ /* 0x000e6600000e0000 */
[----:B------:R-:W-:-:S13]  /*12400*/  ISETP.GE.AND P5, PT, R0, R2, PT ;  /* 0x000000020000720c */ /* 0x000fda0003fa6270 */
[----:B0-----:R-:W-:-:S05]  /*12410*/  @!P5 LEA R7, P4, R10, R7, 0x1 ;  /* 0x000000070a07d211 */ /* 0x001fca00078808ff */
[----:B-1----:R-:W-:-:S05]  /*12420*/  @!P5 IMAD.X R6, RZ, RZ, R6, P4 ;  /* 0x000000ffff06d224 */ /* 0x002fca00020e0606 */
[----:B------:R-:W-:-:S04]  /*12430*/  @!P5 LOP3.LUT R7, R7, R6, RZ, 0x3c, !PT ;  /* 0x000000060707d212 */ /* 0x000fc800078e3cff */
[----:B------:R-:W-:-:S04]  /*12440*/  @!P5 LOP3.LUT R6, R7, R6, RZ, 0x3c, !PT ;  /* 0x000000060706d212 */ /* 0x000fc800078e3cff */
[----:B------:R-:W-:-:S05]  /*12450*/  @!P5 LOP3.LUT R7, R7, R6, RZ, 0x3c, !PT ;  /* 0x000000060707d212 */ /* 0x000fca00078e3cff */
[----:B------:R-:W-:Y:S01]  /*12460*/  @!PT LDS RZ, [RZ] ;  /* 0x00000000fffff984 */ /* 0x000fe20000000800 */
[----:B-----5:R-:W-:Y:S04]  /*12470*/  @!P5 LDGSTS.E.BYPASS.LTC128B.128 [R9+0x14400], desc[UR4][R6.64], !P0 ;  /* 0x144000000609dfae */ /* 0x020fe8000c101d44 */
[----:B------:R-:W-:Y:S04]  /*12480*/  @!P5 LDGSTS.E.BYPASS.LTC128B.128 [R9+0x18400], desc[UR4][R6.64+0x80], !P1 ;  /* 0x184000800609dfae */ /* 0x000fe8000c901d44 */
[----:B------:R-:W-:Y:S04]  /*12490*/  @!P5 LDGSTS.E.BYPASS.LTC128B.128 [R9+0x1c400], desc[UR4][R6.64+0x100], !P2 ;  /* 0x1c4001000609dfae */ /* 0x000fe8000d101d44 */
[----:B------:R0:W-:Y:S01]  /*124a0*/  @!P5 LDGSTS.E.BYPASS.LTC128B.128 [R9+0x20400], desc[UR4][R6.64+0x180], !P3 ;  /* 0x204001800609dfae */ /* 0x0001e2000d901d44 */
[----:B------:R-:W-:-:S03]  /*124b0*/  ISETP.GE.AND P5, PT, R5, R2, PT ;  /* 0x000000020500720c */ /* 0x000fc60003fa6270 */
[----:B------:R-:W1:Y:S04]  /*124c0*/  SHFL.IDX PT, R5, R4, 0x1, 0x181f ;  /* 0x00381f0004057f89 */ /* 0x000e6800000e0000 */
[----:B0-----:R-:W0:Y:S06]  /*124d0*/  SHFL.IDX PT, R6, R3, 0x1, 0x181f ;  /* 0x00381f0003067f89 */ /* 0x001e2c00000e0000 */
[----:B-1----:R-:W-:-:S05]  /*124e0*/  @!P5 LEA R5, P4, R10, R5, 0x1 ;  /* 0x000000050a05d211 */ /* 0x002fca00078808ff */
[----:B0-----:R-:W-:-:S04]  /*124f0*/  @!P5 IMAD.X R6, RZ, RZ, R6, P4 ;  /* 0x000000ffff06d224 */ /* 0x001fc800020e0606 */
[----:B------:R-:W-:Y:S02]  /*12500*/  @!P5 IMAD.MOV.U32 R7, RZ, RZ, R6 ;  /* 0x000000ffff07d224 */ /* 0x000fe400078e0006 */
[----:B------:R-:W-:Y:S02]  /*12510*/  @!P5 IMAD.MOV.U32 R6, RZ, RZ, R5 ;  /* 0x000000ffff06d224 */ /* 0x000fe400078e0005 */
[----:B------:R-:W-:-:S03]  /*12520*/  VIADD R5, R0, 0x20 ;  /* 0x0000002000057836 */ /* 0x000fc60000000000 */
[----:B------:R-:W-:Y:S04]  /*12530*/  @!P5 LDGSTS.E.BYPASS.LTC128B.128 [R9+0x14c00], desc[UR4][R6.64], !P0 ;  /* 0x14c000000609dfae */ /* 0x000fe8000c101d44 */
        /* <DEDUP_REMOVED lines=53> */
[----:B------:R-:W0:Y:S06]  /*12890*/  SHFL.IDX PT, R8, R3, 0x6, 0x181f ;  /* 0x00d81f0003087f89 */ /* 0x000e2c00000e0000 */
[----:B-1----:R-:W-:-:S05]  /*128a0*/  @!P5 LEA R5, P4, R10, R5, 0x1 ;  /* 0x000000050a05d211 */ /* 0x002fca00078808ff */
[----:B0-----:R-:W-:-:S04]  /*128b0*/  @!P5 IMAD.X R6, RZ, RZ, R8, P4 ;  /* 0x000000ffff06d224 */ /* 0x001fc800020e0608 */
[----:B------:R-:W-:Y:S02]  /*128c0*/  @!P5 IMAD.MOV.U32 R7, RZ, RZ, R6 ;  /* 0x000000ffff07d224 */ /* 0x000fe400078e0006 */
[----:B------:R-:W-:Y:S02]  /*128d0*/  @!P5 IMAD.MOV.U32 R6, RZ, RZ, R5 ;  /* 0x000000ffff06d224 */ /* 0x000fe400078e0005 */
[----:B------:R0:W1:Y:S04]  /*128e0*/  SHFL.IDX PT, R5, R3, 0x7, 0x181f ;  /* 0x00f81f0003057f89 */ /* 0x00006800000e0000 */
[----:B------:R0:W-:Y:S04]  /*128f0*/  @!P5 LDGSTS.E.BYPASS.LTC128B.128 [R9+0x17400], desc[UR4][R6.64], !P0 ;  /* 0x174000000609dfae */ /* 0x0001e8000c101d44 */
[----:B------:R0:W-:Y:S04]  /*12900*/  @!P5 LDGSTS.E.BYPASS.LTC128B.128 [R9+0x1b400], desc[UR4][R6.64+0x80], !P1 ;  /* 0x1b4000800609dfae */ /* 0x0001e8000c901d44 */
[----:B------:R0:W-:Y:S04]  /*12910*/  @!P5 LDGSTS.E.BYPASS.LTC128B.128 [R9+0x1f400], desc[UR4][R6.64+0x100], !P2 ;  /* 0x1f4001000609dfae */ /* 0x0001e8000d101d44 */
[----:B------:R0:W-:Y:S04]  /*12920*/  @!P5 LDGSTS.E.BYPASS.LTC128B.128 [R9+0x23400], desc[UR4][R6.64+0x180], !P3 ;  /* 0x234001800609dfae */ /* 0x0001e8000d901d44 */
[----:B------:R0:W2:Y:S02]  /*12930*/  SHFL.IDX PT, R3, R4, 0x7, 0x181f ;  /* 0x00f81f0004037f89 */ /* 0x0000a400000e0000 */
.L_x_388:
[----:B------:R-:W-:Y:S01]  /*12940*/  VIADD R0, R0, 0x70 ;  /* 0x0000007000007836 */ /* 0x000fe20000000000 */
[----:B------:R-:W-:Y:S04]  /*12950*/  BSSY B0, `(.L_x_261) ;  /* 0x000000d000007945 */ /* 0x000fe80003800000 */
[----:B------:R-:W-:-:S13]  /*12960*/  ISETP.GE.AND P4, PT, R0, R2, PT ;  /* 0x000000020000720c */ /* 0x000fda0003f86270 */
[----:B------:R-:W-:Y:S05]  /*12970*/  @P4 BRA `(.L_x_262) ;  /* 0x0000000000284947 */ /* 0x000fea0003800000 */
[----:B--2---:R-:W-:Y:S01]  /*12980*/  LEA R2, P4, R10, R3, 0x1 ;  /* 0x000000030a027211 */ /* 0x004fe200078808ff */
[----:B------:R-:W-:-:S04]  /*12990*/  ULDC.64 UR4, c[0x0][0x208] ;  /* 0x0000820000047ab9 */ /* 0x000fc80000000a00 */
[----:B01----:R-:W-:-:S05]  /*129a0*/  IMAD.X R3, RZ, RZ, R5, P4 ;  /* 0x000000ffff037224 */ /* 0x003fca00020e0605 */
[----:B------:R-:W-:Y:S01]  /*129b0*/  @!PT LDS RZ, [RZ] ;  /* 0x00000000fffff984 */ /* 0x000fe20000000800 */
[----:B------:R-:W-:Y:S01]  /*129c0*/  @!PT LDS RZ, [RZ] ;  /* 0x00000000fffff984 */ /* 0x000fe20000000800 */
[----:B------:R-:W-:Y:S01]  /*129d0*/  @!PT LDS RZ, [RZ] ;  /* 0x00000000fffff984 */ /* 0x000fe20000000800 */
[----:B------:R3:W-:Y:S04]  /*129e0*/  LDGSTS.E.BYPASS.LTC128B.128 [R9+0x17c00], desc[UR4][R2.64], !P0 ;  /* 0x17c0000002097fae */ /* 0x0007e8000c101d44 */
[----:B------:R3:W-:Y:S04]  /*129f0*/  LDGSTS.E.BYPASS.LTC128B.128 [R9+0x1bc00], desc[UR4][R2.64+0x80], !P1 ;  /* 0x1bc0008002097fae */ /* 0x0007e8000c901d44 */
[----:B------:R3:W-:Y:S04]  /*12a00*/  LDGSTS.E.BYPASS.LTC128B.128 [R9+0x1fc00], desc[UR4][R2.64+0x100], !P2 ;  /* 0x1fc0010002097fae */ /* 0x0007e8000d101d44 */
[----:B------:R3:W-:Y:S02]  /*12a10*/  LDGSTS.E.BYPASS.LTC128B.128 [R9+0x23c00], desc[UR4][R2.64+0x180], !P3 ;  /* 0x23c0018002097fae */ /* 0x0007e4000d901d44 */
.L_x_262:
[----:B------:R-:W-:Y:S05]  /*12a20*/  BSYNC B0 ;  /* 0x0000000000007941 */ /* 0x000fea0003800000 */
.L_x_261:
[----:B------:R-:W-:Y:S01]  /*12a30*/  NOP ;  /* 0x0000000000007918 */ /* 0x000fe20000000000 */
[----:B------:R-:W-:Y:S01]  /*12a40*/  PLOP3.LUT P0, PT, PT, PT, PT, 0x80, 0x0 ;  /* 0x000000000000781c */ /* 0x000fe20003f0f070 */
[----:B0-----:R-:W-:-:S12]  /*12a50*/  VIADD R6, R18, 0x38800 ;  /* 0x0003880012067836 */ /* 0x001fd80000000000 */
.L_x_263:
[----:B------:R-:W-:Y:S02]  /*12a60*/  PLOP3.LUT P1, PT, P1, P0, PT, 0xa2, 0x0 ;  /* 0x000000000000781c */ /* 0x000fe40000f21472 */
[----:B------:R-:W-:-:S08]  /*12a70*/  @P0 R2UR P1, UR4, R18 ;  /* 0x00000000120402ca */ /* 0x000fd00000020000 */
[----:B------:R-:W-:-:S05]  /*12a80*/  @P0 PLOP3.LUT P0, PT, P1, PT, PT, 0x80, 0x0 ;  /* 0x000000000000081c */ /* 0x000fca0000f0f070 */
[----:B------:R-:W-:Y:S01]  /*12a90*/  @!P1 SYNCS.ARRIVE.TRANS64.RED.A0T1 RZ, [UR4+0x38800], RZ ;  /* 0x038800ffffff99a7 */ /* 0x000fe20008200404 */
[----:B------:R-:W-:Y:S07]  /*12aa0*/  @!P1 ARRIVES.LDGSTSBAR.64.TRANSCNT [UR4+0x38800] ;  /* 0x03880000ff0099b0 */ /* 0x000fee0008000a84 */
[----:B------:R-:W-:Y:S05]  /*12ab0*/  @P0 BRA.U.ANY `(.L_x_263) ;  /* 0xfffffffd00e80947 */ /* 0x000fea000393ffff */
[----:B---3--:R-:W3:Y:S02]  /*12ac0*/  LDL.LU R2, [R1+0x48] ;  /* 0x0000480001027983 */ /* 0x008ee40000300800 */
[----:B---3--:R-:W-:-:S05]  /*12ad0*/  VIADD R2, R2, 0x1 ;  /* 0x0000000102027836 */ /* 0x008fca0000000000 */
[----:B------:R0:W-:Y:S01]  /*12ae0*/  STL [R1+0x48], R2 ;  /* 0x0000480201007387 */ /* 0x0001e20000100800 */
[----:B------:R-:W-:-:S04]  /*12af0*/  LEA.HI R0, R2, R2, RZ, 0x1 ;  /* 0x0000000202007211 */ /* 0x000fc800078f08ff */
[----:B------:R-:W-:-:S05]  /*12b00*/  LOP3.LUT R0, R0, 0xfffffffe, RZ, 0xc0, !PT ;  /* 0xfffffffe00007812 */ /* 0x000fca00078ec0ff */
[----:B------:R-:W-:-:S05]  /*12b10*/  IMAD.IADD R0, R2, 0x1, -R0 ;  /* 0x0000000102007824 */ /* 0x000fca00078e0a00 */
[----:B------:R-:W-:Y:S01]  /*12b20*/  SHF.L.U32 R0, R0, 0x1f, RZ ;  /* 0x0000001f00007819 */ /* 0x000fe200000006ff */
[----:B------:R-:W-:Y:S01]  /*12b30*/  NOP ;  /* 0x0000000000007918 */ /* 0x000fe20000000000 */
[----:B------:R0:W-:Y:S01]  /*12b40*/  SYNCS.ARRIVE.TRANS64.A1T0 RZ, [R18+URZ+0x38800], RZ ;  /* 0x038800ff12ff79a7 */ /* 0x0001e2000810003f */
[----:B------:R-:W-:Y:S01]  /*12b50*/  BSSY B0, `(.L_x_264) ;  /* 0x0000003000007945 */ /* 0x000fe20003800000 */
[----:B------:R-:W3:Y:S03]  /*12b60*/  SYNCS.PHASECHK.TRANS64.TRYWAIT P0, [R18+URZ+0x38820], R0 ;  /* 0x03882000120075a7 */ /* 0x000ee6000800017f */
[----:B0--3--:R-:W-:Y:S05]  /*12b70*/  @!P0 BRA `(.L_x_265) ;  /* 0x0000005000b88947 */ /* 0x009fea0003800000 */
.L_x_389:
[----:B------:R-:W-:Y:S05]  /*12b80*/  BSYNC B0 ;  /* 0x0000000000007941 */ /* 0x000fea0003800000 */
.L_x_264:
[----:B------:R-:W0:Y:S04]  /*12b90*/  LDL R2, [R1+0x38] ;  /* 0x0000380001027983 */ /* 0x000e280000100800 */
[----:B--2---:R-:W2:Y:S01]  /*12ba0*/  LDL R3, [R1+0x28] ;  /* 0x0000280001037983 */ /* 0x004ea20000100800 */
[----:B------:R-:W-:Y:S01]  /*12bb0*/  BSSY B0, `(.L_x_266) ;  /* 0x00002a3000007945 */ /* 0x000fe20003800000 */
[----:B0-----:R-:W-:-:S05]  /*12bc0*/  VIADD R0, R2, 0xfffffffe ;  /* 0xfffffffe02007836 */ /* 0x001fca0000000000 */
[----:B--2---:R-:W-:-:S13]  /*12bd0*/  ISETP.GE.AND P0, PT, R0, R3, PT ;  /* 0x000000030000720c */ /* 0x004fda0003f06270 */
[----:B------:R-:W-:Y:S05]  /*12be0*/  @!P0 BRA `(.L_x_267) ;  /* 0x00000028007c8947 */ /* 0x000fea0003800000 */
[----:B------:R-:W2:Y:S04]  /*12bf0*/  LDL.LU R2, [R1+0x58] ;  /* 0x0000580001027983 */ /* 0x000ea80000300800 */
[----:B-1----:R-:W3:Y:S04]  /*12c00*/  LDL.LU R5, [R1+0x34] ;  /* 0x0000340001057983 */ /* 0x002ee80000300800 */
[----:B------:R-:W4:Y:S01]  /*12c10*/  LDL.LU R4, [R1+0x44] ;  /* 0x0000440001047983 */ /* 0x000f220000300800 */
[----:B------:R-:W-:Y:S01]  /*12c20*/  LOP3.LUT R10, RZ, R3, RZ, 0x33, !PT ;  /* 0x00000003ff0a7212 */ /* 0x000fe200078e33ff */
[----:B------:R-:W-:Y:S01]  /*12c30*/  BSSY B2, `(.L_x_268) ;  /* 0x00000e5000027945 */ /* 0x000fe20003800000 */
[----:B--2---:R-:W-:-:S04]  /*12c40*/  VIADD R2, R2, 0x1 ;  /* 0x0000000102027836 */ /* 0x004fc80000000000 */
[----:B---3--:R-:W-:-:S05]  /*12c50*/  IMAD R2, R2, R5, RZ ;  /* 0x0000000502027224 */ /* 0x008fca00078e02ff */
[----:B----4-:R-:W-:-:S05]  /*12c60*/  VIMNMX R8, R4, R2, PT ;  /* 0x0000000204087248 */ /* 0x010fca0003fe0100 */
[----:B------:R-:W-:-:S05]  /*12c70*/  IMAD.MOV R2, RZ, RZ, -R8 ;  /* 0x000000ffff027224 */ /* 0x000fca00078e0a08 */
[----:B------:R-:W-:-:S05]  /*12c80*/  VIADDMNMX R10, R2, 0x1, R10, !PT ;  /* 0x00000001020a7846 */ /* 0x000fca000780010a */
[----:B------:R-:W-:-:S05]  /*12c90*/  IMAD.IADD R2, R8, 0x1, R10 ;  /* 0x0000000108027824 */ /* 0x000fca00078e020a */
[----:B------:R-:W-:-:S04]  /*12ca0*/  LOP3.LUT R2, R2, 0x1, RZ, 0xc0, !PT ;  /* 0x0000000102027812 */ /* 0x000fc800078ec0ff */
[----:B------:R-:W-:-:S13]  /*12cb0*/  ISETP.NE.U32.AND P0, PT, R2, 0x1, PT ;  /* 0x000000010200780c */ /* 0x000fda0003f05070 */
[----:B------:R-:W-:Y:S05]  /*12cc0*/  @P0 BRA `(.L_x_269) ;  /* 0x0000000c006c0947 */ /* 0x000fea0003800000 */
[----:B------:R-:W2:Y:S04]  /*12cd0*/  LDL R4, [R1+0x20] ;  /* 0x0000200001047983 */ /* 0x000ea80000100800 */
[----:B------:R-:W3:Y:S01]  /*12ce0*/  LDL R3, [R1+0x14] ;  /* 0x0000140001037983 */ /* 0x000ee20000100800 */
[----:B------:R-:W-:Y:S01]  /*12cf0*/  VIADD R9, R19, 0x1 ;  /* 0x0000000113097836 */ /* 0x000fe20000000000 */
[----:B------:R-:W-:Y:S04]  /*12d00*/  BSSY B1, `(.L_x_270) ;  /* 0x00000d3000017945 */ /* 0x000fe80003800000 */
[----:B------:R-:W-:-:S04]  /*12d10*/  ISETP.NE.AND P0, PT, R9, 0x2, PT ;  /* 0x000000020900780c */ /* 0x000fc80003f05270 */
[----:B------:R-:W-:Y:S02]  /*12d20*/  SEL R11, RZ, 0x1, P0 ;  /* 0x00000001ff0b7807 */ /* 0x000fe40000000000 */
[----:B------:R-:W-:Y:S02]  /*12d30*/  SEL R9, R9, RZ, P0 ;  /* 0x000000ff09097207 */ /* 0x000fe40000000000 */
[----:B--2---:R-:W-:Y:S02]  /*12d40*/  ISETP.NE.AND P1, PT, R4, RZ, PT ;  /* 0x000000ff0400720c */ /* 0x004fe40003f25270 */
[----:B---3--:R-:W-:-:S11]  /*12d50*/  LOP3.LUT R11, R3, R11, RZ, 0x3c, !PT ;  /* 0x0000000b030b7212 */ /* 0x008fd600078e3cff */
[----:B------:R-:W-:Y:S05]  /*12d60*/  @!P1 BRA `(.L_x_271) ;  /* 0x0000000c00309947 */ /* 0x000fea0003800000 */
[----:B------:R-:W-:Y:S01]  /*12d70*/  ULDC.64 UR4, c[0x0][0x418] ;  /* 0x0001060000047ab9 */ /* 0x000fe20000000a00 */
[----:B------:R-:W-:Y:S01]  /*12d80*/  IMAD.MOV.U32 R5, RZ, RZ, R17 ;  /* 0x000000ffff057224 */ /* 0x000fe200078e0011 */
[----:B------:R-:W-:-:S04]  /*12d90*/  ISETP.NE.U32.AND P0, PT, RZ, UR4, PT ;  /* 0x00000004ff007c0c */ /* 0x000fc8000bf05070 */
[----:B------:R-:W-:-:S13]  /*12da0*/  ISETP.NE.AND.EX P0, PT, RZ, UR5, PT, P0 ;  /* 0x00000005ff007c0c */ /* 0x000fda000bf05300 */
[----:B------:R-:W-:Y:S05]  /*12db0*/  @!P0 BRA `(.L_x_272) ;  /* 0x0000000000508947 */ /* 0x000fea0003800000 */
[----:B------:R-:W2:Y:S01]  /*12dc0*/  LDL R12, [R1+0x1c] ;  /* 0x00001c00010c7983 */ /* 0x000ea20000100800 */
[----:B------:R-:W0:Y:S01]  /*12dd0*/  LDC R5, c[0x0][0x43c] ;  /* 0x00010f00ff057b82 */ /* 0x000e220000000800 */
[----:B------:R-:W-:Y:S02]  /*12de0*/  ULDC.64 UR6, c[0x0][0x428] ;  /* 0x00010a0000067ab9 */ /* 0x000fe40000000a00 */
[----:B------:R-:W3:Y:S01]  /*12df0*/  LDL R7, [R1+0x10] ;  /* 0x0000100001077983 */ /* 0x000ee20000100800 */
        /* <DEDUP_REMOVED lines=9> */
[----:B--2---:R-:W-:-:S04]  /*12e90*/  IMAD R4, R12, UR6, RZ ;  /* 0x000000060c047c24 */ /* 0x004fc8000f8e02ff */
[C---:B---3--:R-:W-:Y:S02]  /*12ea0*/  IMAD R4, R7.reuse, UR7, R4 ;  /* 0x0000000707047c24 */ /* 0x048fe4000f8e0204 */
[----:B------:R-:W-:-:S04]  /*12eb0*/  IMAD.WIDE.U32 R2, R7, UR6, R2 ;  /* 0x0000000607027c25 */ /* 0x000fc8000f8e0002 */
[----:B------:R-:W-:Y:S01]  /*12ec0*/  IMAD.IADD R3, R4, 0x1, R3 ;  /* 0x0000000104037824 */ /* 0x000fe200078e0203 */
[----:B------:R-:W-:-:S04]  /*12ed0*/  LEA R4, P0, R2, UR4, 0x2 ;  /* 0x0000000402047c11 */ /* 0x000fc8000f8010ff */
[----:B------:R-:W-:-:S06]  /*12ee0*/  LEA.HI.X R5, R2, UR5, R3, 0x2, P0 ;  /* 0x0000000502057c11 */ /* 0x000fcc00080f1403 */
[----:B------:R0:W5:Y:S03]  /*12ef0*/  LDG.E R5, desc[UR8][R4.64] ;  /* 0x0000000804057981 */ /* 0x000166000c1e1900 */
.L_x_272:
[----:B------:R-:W-:Y:S01]  /*12f00*/  IMAD R3, R9, 0x8, R18 ;  /* 0x0000000809037824 */ /* 0x000fe200078e0212 */
[----:B------:R-:W-:Y:S01]  /*12f10*/  SHF.L.U32 R2, R11, 0x1f, RZ ;  /* 0x0000001f0b027819 */ /* 0x000fe200000006ff */
[----:B------:R-:W-:Y:S03]  /*12f20*/  BSSY B3, `(.L_x_273) ;  /* 0x0000003000037945 */ /* 0x000fe60003800000 */
[----:B------:R-:W1:Y:S02]  /*12f30*/  SYNCS.PHASECHK.TRANS64.TRYWAIT P0, [R3+URZ+0x38840], R2 ;  /* 0x03884002030075a7 */ /* 0x000e64000800017f */
[----:B-1----:R-:W-:Y:S05]  /*12f40*/  @!P0 BRA `(.L_x_274) ;  /* 0x0000004c00d88947 */ /* 0x002fea0003800000 */
.L_x_390:
[----:B------:R-:W-:Y:S05]  /*12f50*/  BSYNC B3 ;  /* 0x0000000000037941 */ /* 0x000fea0003800000 */
.L_x_273:
[----:B0-----:R-:W0:Y:S01]  /*12f60*/  S2R R4, SR_TID.X ;  /* 0x0000000000047919 */ /* 0x001e220000002100 */
[----:B------:R-:W-:Y:S01]  /*12f70*/  BSSY B3, `(.L_x_275) ;  /* 0x000000b000037945 */ /* 0x000fe20003800000 */
[----:B0-----:R-:W-:-:S04]  /*12f80*/  LOP3.LUT R4, R4, 0x7f, RZ, 0xc0, !PT ;  /* 0x0000007f04047812 */ /* 0x001fc800078ec0ff */
[----:B------:R-:W-:-:S13]  /*12f90*/  ISETP.NE.AND P1, PT, R4, RZ, PT ;  /* 0x000000ff0400720c */ /* 0x000fda0003f25270 */
[----:B------:R-:W-:Y:S05]  /*12fa0*/  @P1 BRA `(.L_x_276) ;  /* 0x00000000001c1947 */ /* 0x000fea0003800000 */
[----:B------:R-:W0:Y:S01]  /*12fb0*/  S2R R4, SR_TID.X ;  /* 0x0000000000047919 */ /* 0x000e220000002100 */
[----:B-1----:R-:W-:-:S04]  /*12fc0*/  IMAD.MOV.U32 R2, RZ, RZ, 0xa000 ;  /* 0x0000a000ff027424 */ /* 0x002fc800078e00ff */
[----:B------:R2:W-:Y:S01]  /*12fd0*/  SYNCS.ARRIVE.TRANS64 RZ, [R3+URZ+0x38830], R2 ;  /* 0x0388300203ff79a7 */ /* 0x0005e2000800003f */
[----:B0-----:R-:W-:-:S04]  /*12fe0*/  LOP3.LUT R4, R4, 0x1f, RZ, 0xc0, !PT ;  /* 0x0000001f04047812 */ /* 0x001fc800078ec0ff */
[----:B------:R-:W-:-:S13]  /*12ff0*/  ISETP.NE.AND P0, PT, R4, RZ, PT ;  /* 0x000000ff0400720c */ /* 0x000fda0003f05270 */
[----:B--2---:R-:W-:Y:S05]  /*13000*/  @!P0 BRA `(.L_x_276) ;  /* 0x0000000000048947 */ /* 0x004fea0003800000 */
[----:B------:R-:W-:Y:S01]  /*13010*/  BPT.TRAP 0x1 ;  /* 0x000000040000795c */ /* 0x000fe20000300000 */
.L_x_276:
[----:B------:R-:W-:Y:S05]  /*13020*/  BSYNC B3 ;  /* 0x0000000000037941 */ /* 0x000fea0003800000 */
.L_x_275:
[----:B-1----:R-:W2:Y:S01]  /*13030*/  LDL R2, [R1+0x18] ;  /* 0x0000180001027983 */ /* 0x002ea20000100800 */
[----:B------:R-:W-:Y:S01]  /*13040*/  IMAD.MOV.U32 R14, RZ, RZ, RZ ;  /* 0x000000ffff0e7224 */ /* 0x000fe200078e00ff */
[----:B------:R-:W-:Y:S01]  /*13050*/  UIADD3 UR4, UP0, UR36, 0x370, URZ ;  /* 0x0000037024047890 */ /* 0x000fe2000ff1e03f */
[----:B------:R-:W-:Y:S01]  /*13060*/  IMAD R4, R9, 0xa000, R18 ;  /* 0x0000a00009047824 */ /* 0x000fe200078e0212 */
[----:B------:R-:W-:Y:S01]  /*13070*/  PLOP3.LUT P0, PT, PT, PT, PT, 0x80, 0x0 ;  /* 0x000000000000781c */ /* 0x000fe20003f0f070 */
[----:B------:R-:W-:Y:S01]  /*13080*/  VIADD R3, R3, 0x38830 ;  /* 0x0003883003037836 */ /* 0x000fe20000000000 */
[----:B------:R-:W-:Y:S01]  /*13090*/  R2UR UR10, R14 ;  /* 0x000000000e0a72ca */ /* 0x000fe200000e0000 */
[----:B------:R-:W-:Y:S01]  /*130a0*/  VIADD R7, R4, 0x24400 ;  /* 0x0002440004077836 */ /* 0x000fe20000000000 */
[----:B------:R-:W-:Y:S01]  /*130b0*/  UIADD3.X UR5, URZ, UR37, URZ, UP0, !UPT ;  /* 0x000000253f057290 */ /* 0x000fe200087fe43f */
[----:B------:R-:W-:Y:S01]  /*130c0*/  UMOV UR6, 0x0 ;  /* 0x0000000000067882 */ /* 0x000fe20000000000 */
[----:B------:R-:W-:Y:S01]  /*130d0*/  UMOV UR7, 0x14f00000 ;  /* 0x14f0000000077882 */ /* 0x000fe20000000000 */
[----:B--2---:R-:W-:-:S10]  /*130e0*/  IMAD R2, R0, 0x50, R2 ;  /* 0x0000005000027824 */ /* 0x004fd400078e0202 */
.L_x_277:
[----:B------:R-:W-:-:S13]  /*130f0*/  @P0 ELECT P2, URZ, PT ;  /* 0x00000000003f082f */ /* 0x000fda0003840000 */
[----:B-----5:R-:W-:Y:S02]  /*13100*/  @P2 R2UR UR13, R5 ;  /* 0x00000000050d22ca */ /* 0x020fe400000e0000 */
[----:B------:R-:W-:Y:S02]  /*13110*/  @P2 R2UR UR12, R16 ;  /* 0x00000000100c22ca */ /* 0x000fe400000e0000 */
[----:B------:R-:W-:Y:S02]  /*13120*/  @P2 R2UR UR11, R2 ;  /* 0x00000000020b22ca */ /* 0x000fe400000e0000 */
[----:B------:R-:W-:Y:S02]  /*13130*/  @P2 R2UR UR9, R3 ;  /* 0x00000000030922ca */ /* 0x000fe400000e0000 */
[----:B------:R-:W-:Y:S02]  /*13140*/  @P2 R2UR UR8, R7 ;  /* 0x00000000070822ca */ /* 0x000fe400000e0000 */
[----:B------:R-:W-:-:S02]  /*13150*/  @P2 PLOP3.LUT P0, PT, P2, PT, PT, 0x8, 0x0 ;  /* 0x000000000000281c */ /* 0x000fc4000170e170 */
[----:B------:R-:W-:-:S09]  /*13160*/  PLOP3.LUT P2, PT, PT, PT, PT, 0x8, 0x0 ;  /* 0x000000000000781c */ /* 0x000fd20003f4e170 */
[----:B------:R0:W-:Y:S02]  /*13170*/  UTMALDG.4D [UR8], [UR4], desc[UR6] ;  /* 0x00000608040075b4 */ /* 0x0001e40008019000 */
[----:B0-----:R-:W-:Y:S05]  /*13180*/  @P0 BRA.U.ANY `(.L_x_277) ;  /* 0xfffffffd00d80947 */ /* 0x001fea000393ffff */
[----:B------:R-:W-:Y:S01]  /*13190*/  IMAD.MOV.U32 R21, RZ, RZ, 0x40 ;  /* 0x00000040ff157424 */ /* 0x000fe200078e00ff */
[----:B------:R-:W-:Y:S01]  /*131a0*/  PLOP3.LUT P0, PT, PT, PT, PT, 0x80, 0x0 ;  /* 0x000000000000781c */ /* 0x000fe20003f0f070 */
[----:B------:R-:W-:Y:S01]  /*131b0*/  VIADD R7, R4, 0x26c00 ;  /* 0x00026c0004077836 */ /* 0x000fe20000000000 */
[----:B------:R-:W-:Y:S01]  /*131c0*/  UMOV UR6, 0x0 ;  /* 0x0000000000067882 */ /* 0x000fe20000000000 */
[----:B------:R-:W-:Y:S01]  /*131d0*/  UMOV UR7, 0x14f00000 ;  /* 0x14f0000000077882 */ /* 0x000fe20000000000 */
[----:B------:R-:W-:-:S15]  /*131e0*/  R2UR UR10, R21 ;  /* 0x00000000150a72ca */ /* 0x000fde00000e0000 */
.L_x_278:
[----:B------:R-:W-:-:S13]  /*131f0*/  @P0 ELECT P2, URZ, PT ;  /* 0x00000000003f082f */ /* 0x000fda0003840000 */
[----:B------:R-:W-:Y:S02]  /*13200*/  @P2 R2UR UR13, R5 ;  /* 0x00000000050d22ca */ /* 0x000fe400000e0000 */
        /* <DEDUP_REMOVED lines=14> */
.L_x_279:
        /* <DEDUP_REMOVED lines=16> */
.L_x_280:
        /* <DEDUP_REMOVED lines=10> */
[----:B------:R-:W2:Y:S01]  /*13490*/  LDL.LU R7, [R1+0x14] ;  /* 0x0000140001077983 */ /* 0x000ea20000300800 */
[----:B------:R-:W-:Y:S01]  /*134a0*/  IMAD R3, R19, 0x8, R6 ;  /* 0x0000000813037824 */ /* 0x000fe200078e0206 */
[----:B------:R-:W-:Y:S01]  /*134b0*/  BSSY B3, `(.L_x_281) ;  /* 0x0000004000037945 */ /* 0x000fe20003800000 */
[----:B--2---:R-:W-:-:S04]  /*134c0*/  SHF.L.U32 R2, R7, 0x1f, RZ ;  /* 0x0000001f07027819 */ /* 0x004fc800000006ff */
[----:B------:R-:W0:Y:S02]  /*134d0*/  SYNCS.PHASECHK.TRANS64.TRYWAIT P0, [R3+URZ+0x60], R2 ;  /* 0x00006002030075a7 */ /* 0x000e24000800017f */
[----:B0-----:R-:W-:Y:S05]  /*134e0*/  @!P0 BRA `(.L_x_282) ;  /* 0x0000004800848947 */ /* 0x001fea0003800000 */
.L_x_391:
[----:B------:R-:W-:Y:S05]  /*134f0*/  BSYNC B3 ;  /* 0x0000000000037941 */ /* 0x000fea0003800000 */
.L_x_281:
[----:B------:R-:W-:Y:S01]  /*13500*/  BSSY B3, `(.L_x_283) ;  /* 0x000000c000037945 */ /* 0x000fe20003800000 */
[----:B------:R-:W-:Y:S02]  /*13510*/  IMAD.MOV.U32 R12, RZ, RZ, 0x0 ;  /* 0x00000000ff0c7424 */ /* 0x000fe400078e00ff */
[----:B------:R-:W-:Y:S01]  /*13520*/  IMAD.MOV.U32 R13, RZ, RZ, 0x14f00000 ;  /* 0x14f00000ff0d7424 */ /* 0x000fe200078e00ff */
[----:B------:R-:W-:Y:S06]  /*13530*/  @P1 BRA `(.L_x_284) ;  /* 0x0000000000201947 */ /* 0x000fec0003800000 */
[----:B------:R-:W1:Y:S01]  /*13540*/  S2R R4, SR_TID.X ;  /* 0x0000000000047919 */ /* 0x000e620000002100 */
[----:B0-----:R-:W-:Y:S02]  /*13550*/  IMAD R2, R19, 0x8, R18 ;  /* 0x0000000813027824 */ /* 0x001fe400078e0212 */
[----:B------:R-:W-:-:S04]  /*13560*/  IMAD.MOV.U32 R3, RZ, RZ, 0xa000 ;  /* 0x0000a000ff037424 */ /* 0x000fc800078e00ff */
[----:B------:R2:W-:Y:S01]  /*13570*/  SYNCS.ARRIVE.TRANS64 RZ, [R2+URZ+0x38850], R3 ;  /* 0x0388500302ff79a7 */ /* 0x0005e2000800003f */
[----:B-1----:R-:W-:-:S04]  /*13580*/  LOP3.LUT R4, R4, 0x1f, RZ, 0xc0, !PT ;  /* 0x0000001f04047812 */ /* 0x002fc800078ec0ff */
[----:B------:R-:W-:-:S13]  /*13590*/  ISETP.NE.AND P0, PT, R4, RZ, PT ;  /* 0x000000ff0400720c */ /* 0x000fda0003f05270 */
[----:B--2---:R-:W-:Y:S05]  /*135a0*/  @!P0 BRA `(.L_x_284) ;  /* 0x0000000000048947 */ /* 0x004fea0003800000 */
[----:B------:R-:W-:Y:S01]  /*135b0*/  BPT.TRAP 0x1 ;  /* 0x000000040000795c */ /* 0x000fe20000300000 */
.L_x_284:
[----:B------:R-:W-:Y:S05]  /*135c0*/  BSYNC B3 ;  /* 0x0000000000037941 */ /* 0x000fea0003800000 */
.L_x_283:
[----:B------:R-:W2:Y:S04]  /*135d0*/  LDL R7, [R1+0x18] ;  /* 0x0000180001077983 */ /* 0x000ea80000100800 */
[----:B------:R-:W2:Y:S01]  /*135e0*/  LDL.LU R4, [R1+0x8] ;  /* 0x0000080001047983 */ /* 0x000ea20000300800 */
[----:B------:R-:W-:Y:S01]  /*135f0*/  R2UR UR10, R14 ;  /* 0x000000000e0a72ca */ /* 0x000fe200000e0000 */
[C-C-:B0-----:R-:W-:Y:S01]  /*13600*/  IMAD R3, R19.reuse, 0x8, R18.reuse ;  /* 0x0000000813037824 */ /* 0x141fe200078e0212 */
[----:B------:R-:W-:Y:S01]  /*13610*/  R2UR UR6, R12 ;  /* 0x000000000c0672ca */ /* 0x000fe200000e0000 */
[----:B------:R-:W-:Y:S01]  /*13620*/  IMAD R2, R19, 0xa000, R18 ;  /* 0x0000a00013027824 */ /* 0x000fe200078e0212 */
[----:B------:R-:W-:Y:S01]  /*13630*/  R2UR UR7, R13 ;  /* 0x000000000d0772ca */ /* 0x000fe200000e0000 */
[----:B------:R-:W-:Y:S01]  /*13640*/  UIADD3 UR4, UP0, UR36, 0x470, URZ ;  /* 0x0000047024047890 */ /* 0x000fe2000ff1e03f */
[----:B------:R-:W-:Y:S01]  /*13650*/  PLOP3.LUT P0, PT, PT, PT, PT, 0x80, 0x0 ;  /* 0x000000000000781c */ /* 0x000fe20003f0f070 */
[----:B------:R-:W-:-:S02]  /*13660*/  VIADD R3, R3, 0x38850 ;  /* 0x0003885003037836 */ /* 0x000fc40000000000 */
[----:B------:R-:W-:Y:S01]  /*13670*/  UIADD3.X UR5, URZ, UR37, URZ, UP0, !UPT ;  /* 0x000000253f057290 */ /* 0x000fe200087fe43f */
[----:B--2---:R-:W-:Y:S02]  /*13680*/  IMAD R4, R4, 0x50, R7 ;  /* 0x0000005004047824 */ /* 0x004fe400078e0207 */
[----:B------:R-:W-:-:S09]  /*13690*/  VIADD R7, R2, 0x400 ;  /* 0x0000040002077836 */ /* 0x000fd20000000000 */
.L_x_285:
        /* <DEDUP_REMOVED lines=10> */
[----:B------:R-:W-:Y:S01]  /*13740*/  R2UR UR10, R21 ;  /* 0x00000000150a72ca */ /* 0x000fe200000e0000 */
[----:B------:R-:W-:Y:S01]  /*13750*/  VIADD R7, R2, 0x2c00 ;  /* 0x00002c0002077836 */ /* 0x000fe20000000000 */
[----:B------:R-:W-:Y:S02]  /*13760*/  R2UR UR6, R12 ;  /* 0x000000000c0672ca */ /* 0x000fe400000e0000 */
[----:B------:R-:W-:Y:S02]  /*13770*/  R2UR UR7, R13 ;  /* 0x000000000d0772ca */ /* 0x000fe400000e0000 */
[----:B------:R-:W-:-:S13]  /*13780*/  PLOP3.LUT P0, PT, PT, PT, PT, 0x80, 0x0 ;  /* 0x000000000000781c */ /* 0x000fda0003f0f070 */
.L_x_286:
        /* <DEDUP_REMOVED lines=15> */
.L_x_287:
        /* <DEDUP_REMOVED lines=15> */
.L_x_288:
        /* <DEDUP_REMOVED lines=10> */
[----:B------:R0:W-:Y:S01]  /*13a10*/  STL [R1+0x8], R0 ;  /* 0x0000080001007387 */ /* 0x0001e20000100800 */
[----:B------:R-:W-:-:S07]  /*13a20*/  IMAD.MOV.U32 R17, RZ, RZ, R5 ;  /* 0x000000ffff117224 */ /* 0x000fce00078e0005 */
.L_x_271:
[----:B------:R-:W-:Y:S05]  /*13a30*/  BSYNC B1 ;  /* 0x0000000000017941 */ /* 0x000fea0003800000 */
.L_x_270:
[----:B0-----:R-:W2:Y:S01]  /*13a40*/  LDL.LU R0, [R1+0x38] ;  /* 0x0000380001007983 */ /* 0x001ea20000300800 */
[----:B------:R-:W-:-:S03]  /*13a50*/  IMAD.MOV.U32 R19, RZ, RZ, R9 ;  /* 0x000000ffff137224 */ /* 0x000fc600078e0009 */
[----:B------:R0:W-:Y:S02]  /*13a60*/  STL [R1+0x14], R11 ;  /* 0x0000140b01007387 */ /* 0x0001e40000100800 */
[----:B0-2---:R-:W-:-:S07]  /*13a70*/  VIADD R0, R0, 0xfffffffd ;  /* 0xfffffffd00007836 */ /* 0x005fce0000000000 */
.L_x_269:
[----:B------:R-:W-:Y:S05]  /*13a80*/  BSYNC B2 ;  /* 0x0000000000027941 */ /* 0x000fea0003800000 */
.L_x_268:
[----:B------:R-:W-:Y:S01]  /*13a90*/  VIADD R10, R10, 0xfffffffe ;  /* 0xfffffffe0a0a7836 */ /* 0x000fe20000000000 */
[----:B------:R-:W-:-:S04]  /*13aa0*/  LOP3.LUT R8, RZ, R8, RZ, 0x33, !PT ;  /* 0x00000008ff087212 */ /* 0x000fc800078e33ff */
[----:B------:R-:W-:-:S13]  /*13ab0*/  ISETP.NE.AND P0, PT, R10, R8, PT ;  /* 0x000000080a00720c */ /* 0x000fda0003f05270 */
[----:B------:R-:W-:Y:S05]  /*13ac0*/  @!P0 BRA `(.L_x_267) ;  /* 0x0000001800c48947 */ /* 0x000fea0003800000 */
[----:B------:R-:W-:-:S07]  /*13ad0*/  IMAD.MOV.U32 R9, RZ, RZ, R17 ;  /* 0x000000ffff097224 */ /* 0x000fce00078e0011 */
.L_x_327:
[----:B------:R-:W2:Y:S04]  /*13ae0*/  LDL R3, [R1+0x20] ;  /* 0x0000200001037983 */ /* 0x000ea80000100800 */
[----:B------:R-:W3:Y:S01]  /*13af0*/  LDL R2, [R1+0x14] ;  /* 0x0000140001027983 */ /* 0x000ee20000100800 */
[----:B------:R-:W-:Y:S01]  /*13b00*/  VIADD R4, R19, 0x1 ;  /* 0x0000000113047836 */ /* 0x000fe20000000000 */
[----:B------:R-:W-:Y:S05]  /*13b10*/  YIELD ;  /* 0x0000000000007946 */ /* 0x000fea0003800000 */
[----:B------:R-:W-:Y:S01]  /*13b20*/  ISETP.NE.AND P0, PT, R4, 0x2, PT ;  /* 0x000000020400780c */ /* 0x000fe20003f05270 */
[----:B------:R-:W-:Y:S03]  /*13b30*/  BSSY B1, `(.L_x_289) ;  /* 0x00000d0000017945 */ /* 0x000fe60003800000 */
[----:B------:R-:W-:-:S02]  /*13b40*/  SEL R5, RZ, 0x1, P0 ;  /* 0x00000001ff057807 */ /* 0x000fc40000000000 */
[----:B------:R-:W-:Y:S02]  /*13b50*/  SEL R4, R4, RZ, P0 ;  /* 0x000000ff04047207 */ /* 0x000fe40000000000 */
[----:B--2---:R-:W-:Y:S02]  /*13b60*/  ISETP.NE.AND P1, PT, R3, RZ, PT ;  /* 0x000000ff0300720c */ /* 0x004fe40003f25270 */
[----:B---3--:R-:W-:-:S11]  /*13b70*/  LOP3.LUT R5, R2, R5, RZ, 0x3c, !PT ;  /* 0x0000000502057212 */ /* 0x008fd600078e3cff */
[----:B01----:R-:W-:Y:S05]  /*13b80*/  @!P1 BRA `(.L_x_290) ;  /* 0x0000000c00289947 */ /* 0x003fea0003800000 */
        /* <DEDUP_REMOVED lines=14> */
[----:B------:R-:W-:-:S04]  /*13c70*/  @P0 SHF.R.U32.HI R2, RZ, R3, R7 ;  /* 0x00000003ff020219 */ /* 0x000fc80000011607 */
[--C-:B------:R-:W-:Y:S01]  /*13c80*/  SHF.R.S32.HI R3, RZ, 0x1f, R2.reuse ;  /* 0x0000001fff037819 */ /* 0x100fe20000011402 */
[----:B------:R-:W-:-:S04]  /*13c90*/  IMAD.MOV R7, RZ, RZ, -R2 ;  /* 0x000000ffff077224 */ /* 0x000fc800078e0a02 */
[----:B------:R-:W-:Y:S02]  /*13ca0*/  IMAD R7, R8, R7, R0 ;  /* 0x0000000708077224 */ /* 0x000fe400078e0200 */
[----:B--2---:R-:W-:-:S04]  /*13cb0*/  IMAD R8, R11, UR6, RZ ;  /* 0x000000060b087c24 */ /* 0x004fc8000f8e02ff */
[C---:B---3--:R-:W-:Y:S02]  /*13cc0*/  IMAD R8, R10.reuse, UR7, R8 ;  /* 0x000000070a087c24 */ /* 0x048fe4000f8e0208 */
[----:B------:R-:W-:-:S04]  /*13cd0*/  IMAD.WIDE.U32 R2, R10, UR6, R2 ;  /* 0x000000060a027c25 */ /* 0x000fc8000f8e0002 */
[----:B------:R-:W-:Y:S01]  /*13ce0*/  IMAD.IADD R3, R8, 0x1, R3 ;  /* 0x0000000108037824 */ /* 0x000fe200078e0203 */
[----:B------:R-:W-:-:S04]  /*13cf0*/  LEA R8, P0, R2, UR4, 0x2 ;  /* 0x0000000402087c11 */ /* 0x000fc8000f8010ff */
[----:B------:R-:W-:-:S06]  /*13d00*/  LEA.HI.X R9, R2, UR5, R3, 0x2, P0 ;  /* 0x0000000502097c11 */ /* 0x000fcc00080f1403 */
[----:B------:R0:W5:Y:S03]  /*13d10*/  LDG.E R9, desc[UR8][R8.64] ;  /* 0x0000000808097981 */ /* 0x000166000c1e1900 */
.L_x_291:
[----:B------:R-:W-:Y:S01]  /*13d20*/  IMAD R3, R4, 0x8, R18 ;  /* 0x0000000804037824 */ /* 0x000fe200078e0212 */
[----:B------:R-:W-:Y:S01]  /*13d30*/  SHF.L.U32 R2, R5, 0x1f, RZ ;  /* 0x0000001f05027819 */ /* 0x000fe200000006ff */
[----:B------:R-:W-:Y:S03]  /*13d40*/  BSSY B2, `(.L_x_292) ;  /* 0x0000003000027945 */ /* 0x000fe60003800000 */
[----:B------:R-:W1:Y:S02]  /*13d50*/  SYNCS.PHASECHK.TRANS64.TRYWAIT P0, [R3+URZ+0x38840], R2 ;  /* 0x03884002030075a7 */ /* 0x000e64000800017f */
[----:B-1----:R-:W-:Y:S05]  /*13d60*/  @!P0 BRA `(.L_x_293) ;  /* 0x0000004000788947 */ /* 0x002fea0003800000 */
.L_x_392:
[----:B------:R-:W-:Y:S05]  /*13d70*/  BSYNC B2 ;  /* 0x0000000000027941 */ /* 0x000fea0003800000 */
.L_x_292:
        /* <DEDUP_REMOVED lines=12> */
.L_x_295:
[----:B------:R-:W-:Y:S05]  /*13e40*/  BSYNC B2 ;  /* 0x0000000000027941 */ /* 0x000fea0003800000 */
.L_x_294:
        /* <DEDUP_REMOVED lines=12> */
.L_x_296:
        /* <DEDUP_REMOVED lines=16> */
.L_x_297:
        /* <DEDUP_REMOVED lines=16> */
.L_x_298:
        /* <DEDUP_REMOVED lines=16> */
.L_x_299:
        /* <DEDUP_REMOVED lines=16> */
.L_x_393:
[----:B------:R-:W-:Y:S05]  /*14310*/  BSYNC B2 ;  /* 0x0000000000027941 */ /* 0x000fea0003800000 */
.L_x_300:
[----:B------:R-:W-:Y:S01]  /*14320*/  BSSY B2, `(.L_x_302) ;  /* 0x000000b000027945 */ /* 0x000fe20003800000 */
[----:B------:R-:W-:Y:S02]  /*14330*/  IMAD.MOV.U32 R10, RZ, RZ, 0x0 ;  /* 0x00000000ff0a7424 */ /* 0x000fe400078e00ff */
[----:B------:R-:W-:Y:S01]  /*14340*/  IMAD.MOV.U32 R11, RZ, RZ, 0x14f00000 ;  /* 0x14f00000ff0b7424 */ /* 0x000fe200078e00ff */
[----:B------:R-:W-:Y:S06]  /*14350*/  @P1 BRA `(.L_x_303) ;  /* 0x00000000001c1947 */ /* 0x000fec0003800000 */
[----:B------:R-:W1:Y:S01]  /*14360*/  S2R R8, SR_TID.X ;  /* 0x0000000000087919 */ /* 0x000e620000002100 */
[----:B0-----:R-:W-:-:S04]  /*14370*/  IMAD.MOV.U32 R3, RZ, RZ, 0xa000 ;  /* 0x0000a000ff037424 */ /* 0x001fc800078e00ff */
[----:B------:R2:W-:Y:S01]  /*14380*/  SYNCS.ARRIVE.TRANS64 RZ, [R2+URZ+0x50], R3 ;  /* 0x0000500302ff79a7 */ /* 0x0005e2000800003f */
[----:B-1----:R-:W-:-:S04]  /*14390*/  LOP3.LUT R8, R8, 0x1f, RZ, 0xc0, !PT ;  /* 0x0000001f08087812 */ /* 0x002fc800078ec0ff */
[----:B------:R-:W-:-:S13]  /*143a0*/  ISETP.NE.AND P0, PT, R8, RZ, PT ;  /* 0x000000ff0800720c */ /* 0x000fda0003f05270 */
[----:B--2---:R-:W-:Y:S05]  /*143b0*/  @!P0 BRA `(.L_x_303) ;  /* 0x0000000000048947 */ /* 0x004fea0003800000 */
[----:B------:R-:W-:Y:S01]  /*143c0*/  BPT.TRAP 0x1 ;  /* 0x000000040000795c */ /* 0x000fe20000300000 */
.L_x_303:
[----:B------:R-:W-:Y:S05]  /*143d0*/  BSYNC B2 ;  /* 0x0000000000027941 */ /* 0x000fea0003800000 */
.L_x_302:
[----:B------:R-:W2:Y:S04]  /*143e0*/  LDL R8, [R1+0x18] ;  /* 0x0000180001087983 */ /* 0x000ea80000100800 */
[----:B0-----:R-:W2:Y:S01]  /*143f0*/  LDL.LU R3, [R1+0x8] ;  /* 0x0000080001037983 */ /* 0x001ea20000300800 */
[----:B------:R-:W-:Y:S01]  /*14400*/  R2UR UR10, R12 ;  /* 0x000000000c0a72ca */ /* 0x000fe200000e0000 */
[----:B------:R-:W-:Y:S01]  /*14410*/  IMAD R19, R19, 0xa000, R18 ;  /* 0x0000a00013137824 */ /* 0x000fe200078e0212 */
[----:B------:R-:W-:Y:S01]  /*14420*/  R2UR UR6, R10 ;  /* 0x000000000a0672ca */ /* 0x000fe200000e0000 */
[----:B------:R-:W-:Y:S01]  /*14430*/  UIADD3 UR4, UP0, UR36, 0x470, URZ ;  /* 0x0000047024047890 */ /* 0x000fe2000ff1e03f */
[----:B------:R-:W-:Y:S01]  /*14440*/  R2UR UR7, R11 ;  /* 0x000000000b0772ca */ /* 0x000fe200000e0000 */
[----:B------:R-:W-:Y:S01]  /*14450*/  VIADD R2, R2, 0x50 ;  /* 0x0000005002027836 */ /* 0x000fe20000000000 */
[----:B------:R-:W-:Y:S01]  /*14460*/  PLOP3.LUT P0, PT, PT, PT, PT, 0x80, 0x0 ;  /* 0x000000000000781c */ /* 0x000fe20003f0f070 */
[----:B------:R-:W-:Y:S01]  /*14470*/  UIADD3.X UR5, URZ, UR37, URZ, UP0, !UPT ;  /* 0x000000253f057290 */ /* 0x000fe200087fe43f */
[----:B--2---:R-:W-:-:S02]  /*14480*/  IMAD R3, R3, 0x50, R8 ;  /* 0x0000005003037824 */ /* 0x004fc400078e0208 */
[----:B------:R-:W-:-:S09]  /*14490*/  VIADD R8, R19, 0x400 ;  /* 0x0000040013087836 */ /* 0x000fd20000000000 */
.L_x_304:
        /* <DEDUP_REMOVED lines=15> */
.L_x_305:
        /* <DEDUP_REMOVED lines=15> */
.L_x_306:
        /* <DEDUP_REMOVED lines=15> */
.L_x_307:
        /* <DEDUP_REMOVED lines=12> */
.L_x_290:
[----:B------:R-:W-:Y:S05]  /*14830*/  BSYNC B1 ;  /* 0x0000000000017941 */ /* 0x000fea0003800000 */
.L_x_289:
[----:B------:R-:W2:Y:S01]  /*14840*/  LDL R2, [R1+0x20] ;  /* 0x0000200001027983 */ /* 0x000ea20000100800 */
[----:B------:R-:W-:Y:S01]  /*14850*/  VIADD R19, R4, 0x1 ;  /* 0x0000000104137836 */ /* 0x000fe20000000000 */
[----:B------:R-:W-:Y:S01]  /*14860*/  BSSY B1, `(.L_x_308) ;  /* 0x00000d3000017945 */ /* 0x000fe20003800000 */
[----:B0-----:R-:W-:-:S03]  /*14870*/  VIADD R7, R0, 0xffffffff ;  /* 0xffffffff00077836 */ /* 0x001fc60000000000 */
[----:B------:R-:W-:-:S04]  /*14880*/  ISETP.NE.AND P0, PT, R19, 0x2, PT ;  /* 0x000000021300780c */ /* 0x000fc80003f05270 */
[----:B------:R-:W-:Y:S02]  /*14890*/  SEL R19, R19, RZ, P0 ;  /* 0x000000ff13137207 */ /* 0x000fe40000000000 */
[----:B--2---:R-:W-:Y:S02]  /*148a0*/  ISETP.NE.AND P1, PT, R2, RZ, PT ;  /* 0x000000ff0200720c */ /* 0x004fe40003f25270 */
[----:B------:R-:W-:-:S04]  /*148b0*/  SEL R2, RZ, 0x1, P0 ;  /* 0x00000001ff027807 */ /* 0x000fc80000000000 */
[----:B------:R-:W-:-:S05]  /*148c0*/  LOP3.LUT R12, R5, R2, RZ, 0x3c, !PT ;  /* 0x00000002050c7212 */ /* 0x000fca00078e3cff */
[----:B------:R0:W-:Y:S02]  /*148d0*/  STL [R1+0x14], R12 ;  /* 0x0000140c01007387 */ /* 0x0001e40000100800 */
[----:B------:R-:W-:Y:S05]  /*148e0*/  @!P1 BRA `(.L_x_309) ;  /* 0x0000000c00289947 */ /* 0x000fea0003800000 */
[----:B------:R-:W-:Y:S01]  /*148f0*/  ULDC.64 UR4, c[0x0][0x418] ;  /* 0x0001060000047ab9 */ /* 0x000fe20000000a00 */
[----:B------:R-:W-:Y:S01]  /*14900*/  IMAD.MOV.U32 R8, RZ, RZ, R7 ;  /* 0x000000ffff087224 */ /* 0x000fe200078e0007 */
[----:B------:R-:W-:-:S04]  /*14910*/  ISETP.NE.U32.AND P0, PT, RZ, UR4, PT ;  /* 0x00000004ff007c0c */ /* 0x000fc8000bf05070 */
[----:B------:R-:W-:-:S13]  /*14920*/  ISETP.NE.AND.EX P0, PT, RZ, UR5, PT, P0 ;  /* 0x00000005ff007c0c */ /* 0x000fda000bf05300 */
[----:B------:R-:W-:Y:S05]  /*14930*/  @!P0 BRA `(.L_x_310) ;  /* 0x0000000000508947 */ /* 0x000fea0003800000 */
[----:B------:R-:W2:Y:S01]  /*14940*/  LDL R11, [R1+0x1c] ;  /* 0x00001c00010b7983 */ /* 0x000ea20000100800 */
[----:B------:R-:W1:Y:S01]  /*14950*/  LDC R9, c[0x0][0x43c] ;  /* 0x00010f00ff097b82 */ /* 0x000e620000000800 */
[----:B------:R-:W-:Y:S02]  /*14960*/  ULDC.64 UR6, c[0x0][0x428] ;  /* 0x00010a0000067ab9 */ /* 0x000fe40000000a00 */
[----:B------:R-:W3:Y:S01]  /*14970*/  LDL R10, [R1+0x10] ;  /* 0x00001000010a7983 */ /* 0x000ee20000100800 */
[----:B------:R-:W-:Y:S01]  /*14980*/  ULDC.64 UR8, c[0x0][0x208] ;  /* 0x0000820000087ab9 */ /* 0x000fe20000000a00 */
[----:B-1----:R-:W-:-:S13]  /*14990*/  ISETP.NE.AND P0, PT, R9, 0x1, PT ;  /* 0x000000010900780c */ /* 0x002fda0003f05270 */
[----:B------:R-:W1:Y:S02]  /*149a0*/  @P0 LDC.64 R2, c[0x0][0x440] ;  /* 0x00011000ff020b82 */ /* 0x000e640000000a00 */
[----:B-1----:R-:W-:-:S04]  /*149b0*/  @P0 IMAD.HI.U32 R8, R7, R2, RZ ;  /* 0x0000000207080227 */ /* 0x002fc800078e00ff */
        /* <DEDUP_REMOVED lines=10> */
[----:B------:R-:W-:-:S05]  /*14a60*/  LEA.HI.X R11, R2, UR5, R9, 0x2, P0 ;  /* 0x00000005020b7c11 */ /* 0x000fca00080f1409 */
[----:B------:R1:W5:Y:S04]  /*14a70*/  LDG.E R9, desc[UR8][R10.64] ;  /* 0x000000080a097981 */ /* 0x000368000c1e1900 */
.L_x_310:
[----:B------:R-:W-:Y:S01]  /*14a80*/  IMAD R2, R19, 0x8, R18 ;  /* 0x0000000813027824 */ /* 0x000fe200078e0212 */
[----:B------:R-:W-:Y:S01]  /*14a90*/  SHF.L.U32 R3, R12, 0x1f, RZ ;  /* 0x0000001f0c037819 */ /* 0x000fe200000006ff */
[----:B------:R-:W-:Y:S03]  /*14aa0*/  BSSY B2, `(.L_x_311) ;  /* 0x0000003000027945 */ /* 0x000fe60003800000 */
[----:B------:R-:W2:Y:S02]  /*14ab0*/  SYNCS.PHASECHK.TRANS64.TRYWAIT P0, [R2+URZ+0x38840], R3 ;  /* 0x03884003020075a7 */ /* 0x000ea4000800017f */
[----:B--2---:R-:W-:Y:S05]  /*14ac0*/  @!P0 BRA `(.L_x_312) ;  /* 0x0000003400488947 */ /* 0x004fea0003800000 */
.L_x_394:
[----:B------:R-:W-:Y:S05]  /*14ad0*/  BSYNC B2 ;  /* 0x0000000000027941 */ /* 0x000fea0003800000 */
.L_x_311:
[----:B-1----:R-:W1:Y:S01]  /*14ae0*/  S2R R10, SR_TID.X ;  /* 0x00000000000a7919 */ /* 0x002e620000002100 */
[----:B------:R-:W-:Y:S01]  /*14af0*/  BSSY B2, `(.L_x_313) ;  /* 0x000000b000027945 */ /* 0x000fe20003800000 */
[----:B-1----:R-:W-:-:S04]  /*14b00*/  LOP3.LUT R10, R10, 0x7f, RZ, 0xc0, !PT ;  /* 0x0000007f0a0a7812 */ /* 0x002fc800078ec0ff */
[----:B------:R-:W-:-:S13]  /*14b10*/  ISETP.NE.AND P1, PT, R10, RZ, PT ;  /* 0x000000ff0a00720c */ /* 0x000fda0003f25270 */
[----:B------:R-:W-:Y:S05]  /*14b20*/  @P1 BRA `(.L_x_314) ;  /* 0x00000000001c1947 */ /* 0x000fea0003800000 */
[----:B------:R-:W1:Y:S01]  /*14b30*/  S2R R10, SR_TID.X ;  /* 0x00000000000a7919 */ /* 0x000e620000002100 */
[----:B--2---:R-:W-:-:S04]  /*14b40*/  IMAD.MOV.U32 R3, RZ, RZ, 0xa000 ;  /* 0x0000a000ff037424 */ /* 0x004fc800078e00ff */
[----:B------:R3:W-:Y:S01]  /*14b50*/  SYNCS.ARRIVE.TRANS64 RZ, [R2+URZ+0x38830], R3 ;  /* 0x0388300302ff79a7 */ /* 0x0007e2000800003f */
[----:B-1----:R-:W-:-:S04]  /*14b60*/  LOP3.LUT R10, R10, 0x1f, RZ, 0xc0, !PT ;  /* 0x0000001f0a0a7812 */ /* 0x002fc800078ec0ff */
[----:B------:R-:W-:-:S13]  /*14b70*/  ISETP.NE.AND P0, PT, R10, RZ, PT ;  /* 0x000000ff0a00720c */ /* 0x000fda0003f05270 */
[----:B---3--:R-:W-:Y:S05]  /*14b80*/  @!P0 BRA `(.L_x_314) ;  /* 0x0000000000048947 */ /* 0x008fea0003800000 */
[----:B------:R-:W-:Y:S01]  /*14b90*/  BPT.TRAP 0x1 ;  /* 0x000000040000795c */ /* 0x000fe20000300000 */
.L_x_314:
[----:B------:R-:W-:Y:S05]  /*14ba0*/  BSYNC B2 ;  /* 0x0000000000027941 */ /* 0x000fea0003800000 */
.L_x_313:
[----:B--2---:R-:W2:Y:S01]  /*14bb0*/  LDL R2, [R1+0x18] ;  /* 0x0000180001027983 */ /* 0x004ea20000100800 */
[----:B0-----:R-:W-:Y:S01]  /*14bc0*/  IMAD.MOV.U32 R12, RZ, RZ, RZ ;  /* 0x000000ffff0c7224 */ /* 0x001fe200078e00ff */
[----:B------:R-:W-:Y:S01]  /*14bd0*/  UIADD3 UR4, UP0, UR36, 0x370, URZ ;  /* 0x0000037024047890 */ /* 0x000fe2000ff1e03f */
[C---:B------:R-:W-:Y:S01]  /*14be0*/  IMAD R3, R19.reuse, 0x8, R6 ;  /* 0x0000000813037824 */ /* 0x040fe200078e0206 */
[----:B------:R-:W-:Y:S01]  /*14bf0*/  PLOP3.LUT P0, PT, PT, PT, PT, 0x80, 0x0 ;  /* 0x000000000000781c */ /* 0x000fe20003f0f070 */
[----:B------:R-:W-:Y:S01]  /*14c00*/  IMAD R10, R19, 0xa000, R18 ;  /* 0x0000a000130a7824 */ /* 0x000fe200078e0212 */
[----:B------:R-:W-:Y:S01]  /*14c10*/  R2UR UR10, R12 ;  /* 0x000000000c0a72ca */ /* 0x000fe200000e0000 */
[----:B------:R-:W-:Y:S01]  /*14c20*/  VIADD R3, R3, 0x30 ;  /* 0x0000003003037836 */ /* 0x000fe20000000000 */
[----:B------:R-:W-:Y:S01]  /*14c30*/  UIADD3.X UR5, URZ, UR37, URZ, UP0, !UPT ;  /* 0x000000253f057290 */ /* 0x000fe200087fe43f */
[----:B------:R-:W-:Y:S01]  /*14c40*/  VIADD R11, R10, 0x24400 ;  /* 0x000244000a0b7836 */ /* 0x000fe20000000000 */
[----:B------:R-:W-:Y:S01]  /*14c50*/  UMOV UR6, 0x0 ;  /* 0x0000000000067882 */ /* 0x000fe20000000000 */
[----:B------:R-:W-:Y:S01]  /*14c60*/  UMOV UR7, 0x14f00000 ;  /* 0x14f0000000077882 */ /* 0x000fe20000000000 */
[----:B--2---:R-:W-:-:S09]  /*14c70*/  IMAD R2, R8, 0x50, R2 ;  /* 0x0000005008027824 */ /* 0x004fd200078e0202 */
.L_x_315:
        /* <DEDUP_REMOVED lines=16> */
.L_x_316:
        /* <DEDUP_REMOVED lines=16> */
.L_x_317:
        /* <DEDUP_REMOVED lines=16> */
.L_x_318:
        /* <DEDUP_REMOVED lines=10> */
[----:B------:R-:W-:Y:S01]  /*15020*/  SHF.L.U32 R5, R5, 0x1f, RZ ;  /* 0x0000001f05057819 */ /* 0x000fe200000006ff */
[----:B------:R-:W-:Y:S01]  /*15030*/  IMAD R2, R4, 0x8, R6 ;  /* 0x0000000804027824 */ /* 0x000fe200078e0206 */
[----:B------:R-:W-:Y:S03]  /*15040*/  BSSY B2, `(.L_x_319) ;  /* 0x0000003000027945 */ /* 0x000fe60003800000 */
[----:B------:R-:W0:Y:S02]  /*15050*/  SYNCS.PHASECHK.TRANS64.TRYWAIT P0, [R2+URZ+0x60], R5 ;  /* 0x00006005020075a7 */ /* 0x000e24000800017f */
[----:B0-----:R-:W-:Y:S05]  /*15060*/  @!P0 BRA `(.L_x_320) ;  /* 0x0000002c00f48947 */ /* 0x001fea0003800000 */
.L_x_395:
[----:B------:R-:W-:Y:S05]  /*15070*/  BSYNC B2 ;  /* 0x0000000000027941 */ /* 0x000fea0003800000 */
.L_x_319:
[----:B------:R-:W-:Y:S01]  /*15080*/  BSSY B2, `(.L_x_321) ;  /* 0x000000b000027945 */ /* 0x000fe20003800000 */
[----:B------:R-:W-:Y:S02]  /*15090*/  IMAD.MOV.U32 R10, RZ, RZ, 0x0 ;  /* 0x00000000ff0a7424 */ /* 0x000fe400078e00ff */
[----:B------:R-:W-:Y:S01]  /*150a0*/  IMAD.MOV.U32 R11, RZ, RZ, 0x14f00000 ;  /* 0x14f00000ff0b7424 */ /* 0x000fe200078e00ff */
[----:B------:R-:W-:Y:S06]  /*150b0*/  @P1 BRA `(.L_x_322) ;  /* 0x00000000001c1947 */ /* 0x000fec0003800000 */
[----:B0-----:R-:W0:Y:S01]  /*150c0*/  S2R R5, SR_TID.X ;  /* 0x0000000000057919 */ /* 0x001e220000002100 */
[----:B------:R-:W-:-:S04]  /*150d0*/  IMAD.MOV.U32 R3, RZ, RZ, 0xa000 ;  /* 0x0000a000ff037424 */ /* 0x000fc800078e00ff */
[----:B------:R1:W-:Y:S01]  /*150e0*/  SYNCS.ARRIVE.TRANS64 RZ, [R2+URZ+0x50], R3 ;  /* 0x0000500302ff79a7 */ /* 0x0003e2000800003f */
[----:B0-----:R-:W-:-:S04]  /*150f0*/  LOP3.LUT R5, R5, 0x1f, RZ, 0xc0, !PT ;  /* 0x0000001f05057812 */ /* 0x001fc800078ec0ff */
[----:B------:R-:W-:-:S13]  /*15100*/  ISETP.NE.AND P0, PT, R5, RZ, PT ;  /* 0x000000ff0500720c */ /* 0x000fda0003f05270 */
[----:B-1----:R-:W-:Y:S05]  /*15110*/  @!P0 BRA `(.L_x_322) ;  /* 0x0000000000048947 */ /* 0x002fea0003800000 */
[----:B------:R-:W-:Y:S01]  /*15120*/  BPT.TRAP 0x1 ;  /* 0x000000040000795c */ /* 0x000fe20000300000 */
.L_x_322:
[----:B------:R-:W-:Y:S05]  /*15130*/  BSYNC B2 ;  /* 0x0000000000027941 */ /* 0x000fea0003800000 */
.L_x_321:
[----:B0-----:R-:W2:Y:S04]  /*15140*/  LDL R5, [R1+0x18] ;  /* 0x0000180001057983 */ /* 0x001ea80000100800 */
[----:B------:R-:W2:Y:S01]  /*15150*/  LDL.LU R3, [R1+0x8] ;  /* 0x0000080001037983 */ /* 0x000ea20000300800 */
        /* <DEDUP_REMOVED lines=10> */
.L_x_323:
        /* <DEDUP_REMOVED lines=15> */
.L_x_324:
        /* <DEDUP_REMOVED lines=15> */
.L_x_325:
        /* <DEDUP_REMOVED lines=15> */
.L_x_326:
        /* <DEDUP_REMOVED lines=12> */
.L_x_309:
[----:B------:R-:W-:Y:S05]  /*15590*/  BSYNC B1 ;  /* 0x0000000000017941 */ /* 0x000fea0003800000 */
.L_x_308:
[----:B------:R-:W2:Y:S01]  /*155a0*/  LDL R2, [R1+0x28] ;  /* 0x0000280001027983 */ /* 0x000ea20000100800 */
[----:B------:R-:W-:Y:S01]  /*155b0*/  VIADD R0, R0, 0xfffffffe ;  /* 0xfffffffe00007836 */ /* 0x000fe20000000000 */
[----:B--2---:R-:W-:-:S13]  /*155c0*/  ISETP.GT.AND P0, PT, R7, R2, PT ;  /* 0x000000020700720c */ /* 0x004fda0003f04270 */
[----:B------:R-:W-:Y:S05]  /*155d0*/  @P0 BRA `(.L_x_327) ;  /* 0xffffffe400400947 */ /* 0x000fea000383ffff */
.L_x_267:
[----:B------:R-:W-:Y:S05]  /*155e0*/  BSYNC B0 ;  /* 0x0000000000007941 */ /* 0x000fea0003800000 */
.L_x_266:
[----:B------:R-:W2:Y:S01]  /*155f0*/  S2R R3, SR_TID.X ;  /* 0x0000000000037919 */ /* 0x000ea20000002100 */
[----:B------:R-:W-:Y:S01]  /*15600*/  BSSY B0, `(.L_x_328) ;  /* 0x0000012000007945 */ /* 0x000fe20003800000 */
[----:B--2---:R-:W-:-:S04]  /*15610*/  LOP3.LUT R3, R3, 0x7f, RZ, 0xc0, !PT ;  /* 0x0000007f03037812 */ /* 0x004fc800078ec0ff */
[----:B------:R-:W-:-:S13]  /*15620*/  ISETP.NE.AND P0, PT, R3, RZ, PT ;  /* 0x000000ff0300720c */ /* 0x000fda0003f05270 */
[----:B------:R-:W-:Y:S05]  /*15630*/  @P0 BRA `(.L_x_329) ;  /* 0x0000000000380947 */ /* 0x000fea0003800000 */
[----:B------:R-:W2:Y:S01]  /*15640*/  S2R R2, SR_LANEID ;  /* 0x0000000000027919 */ /* 0x000ea20000000000 */
[----:B------:R-:W-:Y:S01]  /*15650*/  VOTEU.ANY UR4, UPT, PT ;  /* 0x0000000000047886 */ /* 0x000fe200038e0100 */
[----:B-1----:R-:W1:Y:S01]  /*15660*/  LDC.64 R4, c[0x0][0xc60] ;  /* 0x00031800ff047b82 */ /* 0x002e620000000a00 */
[----:B------:R-:W2:Y:S01]  /*15670*/  FLO.U32 R0, UR4 ;  /* 0x0000000400007d00 */ /* 0x000ea200080e0000 */
[----:B------:R-:W-:Y:S01]  /*15680*/  ULDC.64 UR6, c[0x0][0x208] ;  /* 0x0000820000067ab9 */ /* 0x000fe20000000a00 */
[----:B--2---:R-:W-:-:S06]  /*15690*/  ISETP.EQ.U32.AND P0, PT, R0, R2, PT ;  /* 0x000000020000720c */ /* 0x004fcc0003f02070 */
[----:B------:R-:W1:Y:S07]  /*156a0*/  POPC R2, UR4 ;  /* 0x0000000400027d09 */ /* 0x000e6e0008000000 */
[----:B-1----:R-:W2:Y:S04]  /*156b0*/  @P0 ATOMG.E.ADD.STRONG.GPU PT, R2, desc[UR6][R4.64], R2 ;  /* 0x00000002040209a8 */ /* 0x002ea800081ee1c6 */
[----:B--2---:R1:W2:Y:S02]  /*156c0*/  SHFL.IDX PT, R2, R2, R0, 0x1f ;  /* 0x00001f0002027589 */ /* 0x0042a400000e0000 */
[----:B-1----:R-:W1:Y:S02]  /*156d0*/  S2R R0, SR_LTMASK ;  /* 0x0000000000007919 */ /* 0x002e640000003900 */
[----:B-1----:R-:W-:-:S06]  /*156e0*/  LOP3.LUT R0, R0, UR4, RZ, 0xc0, !PT ;  /* 0x0000000400007c12 */ /* 0x002fcc000f8ec0ff */
[----:B------:R-:W2:Y:S02]  /*156f0*/  POPC R0, R0 ;  /* 0x0000000000007309 */ /* 0x000ea40000000000 */
[----:B--2---:R-:W-:-:S05]  /*15700*/  IADD3 R0, R2, UR38, R0 ;  /* 0x0000002602007c10 */ /* 0x004fca000fffe000 */
[----:B------:R2:W-:Y:S02]  /*15710*/  STL [R1], R0 ;  /* 0x0000000001007387 */ /* 0x0005e40000100800 */
.L_x_329:
[----:B------:R-:W-:Y:S05]  /*15720*/  BSYNC B0 ;  /* 0x0000000000007941 */ /* 0x000fea0003800000 */
.L_x_328:
[----:B--2---:R-:W2:Y:S01]  /*15730*/  LDL.LU R0, [R1+0x20] ;  /* 0x0000200001007983 */ /* 0x004ea20000300800 */
[----:B------:R-:W-:Y:S01]  /*15740*/  BSSY B0, `(.L_x_330) ;  /* 0x0000058000007945 */ /* 0x000fe20003800000 */
[----:B--2---:R-:W-:-:S13]  /*15750*/  ISETP.NE.AND P0, PT, R0, RZ, PT ;  /* 0x000000ff0000720c */ /* 0x004fda0003f05270 */
[----:B------:R-:W-:Y:S05]  /*15760*/  @!P0 BRA `(.L_x_331) ;  /* 0x0000000400548947 */ /* 0x000fea0003800000 */
[----:B------:R-:W2:Y:S01]  /*15770*/  LDL R2, [R1+0x14] ;  /* 0x0000140001027983 */ /* 0x000ea20000100800 */
[----:B------:R-:W-:Y:S01]  /*15780*/  IMAD R0, R19, 0x8, R18 ;  /* 0x0000000813007824 */ /* 0x000fe200078e0212 */
[----:B------:R-:W-:Y:S01]  /*15790*/  BSSY B1, `(.L_x_332) ;  /* 0x0000005000017945 */ /* 0x000fe20003800000 */
[----:B------:R-:W-:Y:S02]  /*157a0*/  ISETP.NE.AND P1, PT, R3, RZ, PT ;  /* 0x000000ff0300720c */ /* 0x000fe40003f25270 */
[----:B--2---:R-:W-:-:S04]  /*157b0*/  SHF.L.U32 R2, R2, 0x1f, RZ ;  /* 0x0000001f02027819 */ /* 0x004fc800000006ff */
[----:B------:R-:W2:Y:S02]  /*157c0*/  SYNCS.PHASECHK.TRANS64.TRYWAIT P0, [R0+URZ+0x38860], R2 ;  /* 0x03886002000075a7 */ /* 0x000ea4000800017f */
[----:B--2---:R-:W-:Y:S05]  /*157d0*/  @!P0 BRA `(.L_x_333) ;  /* 0x00000028002c8947 */ /* 0x004fea0003800000 */
.L_x_396:
[----:B------:R-:W-:Y:S05]  /*157e0*/  BSYNC B1 ;  /* 0x0000000000017941 */ /* 0x000fea0003800000 */
.L_x_332:
[----:B------:R-:W-:Y:S04]  /*157f0*/  BSSY B1, `(.L_x_334) ;  /* 0x0000009000017945 */ /* 0x000fe80003800000 */
        /* <DEDUP_REMOVED lines=8> */
.L_x_335:
[----:B------:R-:W-:Y:S05]  /*15880*/  BSYNC B1 ;  /* 0x0000000000017941 */ /* 0x000fea0003800000 */
.L_x_334:
[----:B------:R-:W3:Y:S04]  /*15890*/  LDL.LU R3, [R1+0x18] ;  /* 0x0000180001037983 */ /* 0x000ee80000300800 */
[----:B--2---:R-:W3:Y:S01]  /*158a0*/  LDL.LU R2, [R1+0x8] ;  /* 0x0000080001027983 */ /* 0x004ee20000300800 */
[----:B------:R-:W-:Y:S01]  /*158b0*/  UIADD3 UR4, UP0, UR36, 0x470, URZ ;  /* 0x0000047024047890 */ /* 0x000fe2000ff1e03f */
[----:B------:R-:W-:Y:S01]  /*158c0*/  PLOP3.LUT P0, PT, PT, PT, PT, 0x80, 0x0 ;  /* 0x000000000000781c */ /* 0x000fe20003f0f070 */
[----:B------:R-:W-:Y:S01]  /*158d0*/  VIADD R0, R0, 0x38850 ;  /* 0x0003885000007836 */ /* 0x000fe20000000000 */
[----:B------:R-:W-:Y:S01]  /*158e0*/  UMOV UR6, 0x0 ;  /* 0x0000000000067882 */ /* 0x000fe20000000000 */
[----:B------:R-:W-:Y:S01]  /*158f0*/  UIADD3.X UR5, URZ, UR37, URZ, UP0, !UPT ;  /* 0x000000253f057290 */ /* 0x000fe200087fe43f */
[----:B------:R-:W-:Y:S01]  /*15900*/  UMOV UR7, 0x14f00000 ;  /* 0x14f0000000077882 */ /* 0x000fe20000000000 */
[----:B------:R-:W-:Y:S01]  /*15910*/  UMOV UR10, URZ ;  /* 0x0000003f000a7c82 */ /* 0x000fe20008000000 */
[----:B---3--:R-:W-:-:S02]  /*15920*/  IMAD R3, R2, 0x50, R3 ;  /* 0x0000005002037824 */ /* 0x008fc400078e0203 */
[----:B------:R-:W-:-:S04]  /*15930*/  IMAD R2, R19, 0xa000, R18 ;  /* 0x0000a00013027824 */ /* 0x000fc800078e0212 */
[----:B------:R-:W-:-:S07]  /*15940*/  VIADD R4, R2, 0x400 ;  /* 0x0000040002047836 */ /* 0x000fce0000000000 */
.L_x_336:
        /* <DEDUP_REMOVED lines=9> */
[----:B--2---:R-:W-:Y:S05]  /*159e0*/  @P0 BRA.U.ANY `(.L_x_336) ;  /* 0xfffffffd00d80947 */ /* 0x004fea000393ffff */
[----:B------:R-:W-:Y:S01]  /*159f0*/  PLOP3.LUT P0, PT, PT, PT, PT, 0x80, 0x0 ;  /* 0x000000000000781c */ /* 0x000fe20003f0f070 */
[----:B------:R-:W-:Y:S01]  /*15a00*/  VIADD R4, R2, 0x2c00 ;  /* 0x00002c0002047836 */ /* 0x000fe20000000000 */
[----:B------:R-:W-:Y:S01]  /*15a10*/  UMOV UR6, 0x0 ;  /* 0x0000000000067882 */ /* 0x000fe20000000000 */
[----:B------:R-:W-:Y:S01]  /*15a20*/  UMOV UR7, 0x14f00000 ;  /* 0x14f0000000077882 */ /* 0x000fe20000000000 */
[----:B------:R-:W-:-:S09]  /*15a30*/  UMOV UR10, 0x40 ;  /* 0x00000040000a7882 */ /* 0x000fd20000000000 */
.L_x_337:
        /* <DEDUP_REMOVED lines=15> */
.L_x_338:
        /* <DEDUP_REMOVED lines=15> */
.L_x_339:
        /* <DEDUP_REMOVED lines=10> */
.L_x_331:
[----:B------:R-:W-:Y:S05]  /*15cc0*/  BSYNC B0 ;  /* 0x0000000000007941 */ /* 0x000fea0003800000 */
.L_x_330:
[----:B------:R-:W2:Y:S01]  /*15cd0*/  LDL.LU R4, [R1+0x14] ;  /* 0x0000140001047983 */ /* 0x000ea20000300800 */
[----:B------:R-:W-:-:S05]  /*15ce0*/  VIADD R19, R19, 0x1 ;  /* 0x0000000113137836 */ /* 0x000fca0000000000 */
[----:B------:R-:W-:-:S04]  /*15cf0*/  ISETP.NE.AND P0, PT, R19, 0x2, PT ;  /* 0x000000021300780c */ /* 0x000fc80003f05270 */
[----:B------:R-:W-:Y:S02]  /*15d00*/  SEL R0, RZ, 0x1, P0 ;  /* 0x00000001ff007807 */ /* 0x000fe40000000000 */
[----:B------:R-:W-:Y:S02]  /*15d10*/  SEL R19, R19, RZ, P0 ;  /* 0x000000ff13137207 */ /* 0x000fe40000000000 */
[----:B--2---:R-:W-:-:S05]  /*15d20*/  LOP3.LUT R4, R4, R0, RZ, 0x3c, !PT ;  /* 0x0000000004047212 */ /* 0x004fca00078e3cff */
[----:B------:R2:W-:Y:S02]  /*15d30*/  STL [R1+0x14], R4 ;  /* 0x0000140401007387 */ /* 0x0005e40000100800 */
.L_x_246:
[----:B------:R-:W-:Y:S05]  /*15d40*/  BSYNC B7 ;  /* 0x0000000000077941 */ /* 0x000fea0003800000 */
.L_x_244:
[----:B----4-:R-:W4:Y:S02]  /*15d50*/  LDL R0, [R1+0x5c] ;  /* 0x00005c0001007983 */ /* 0x010f240000100800 */
[----:B----4-:R-:W-:-:S13]  /*15d60*/  ISETP.NE.AND P0, PT, R0, RZ, PT ;  /* 0x000000ff0000720c */ /* 0x010fda0003f05270 */
[----:B------:R-:W-:Y:S05]  /*15d70*/  @!P0 BRA `(.L_x_340) ;  /* 0x00000000002c8947 */ /* 0x000fea0003800000 */
[----:B------:R-:W-:Y:S05]  /*15d80*/  WARPSYNC.ALL ;  /* 0x0000000000007948 */ /* 0x000fea0003800000 */
[----:B------:R-:W4:Y:S08]  /*15d90*/  S2UR UR5, SR_CgaCtaId ;  /* 0x00000000000579c3 */ /* 0x000f300000008800 */
[----:B------:R-:W-:Y:S06]  /*15da0*/  BAR.SYNC.DEFER_BLOCKING 0x5, 0x180 ;  /* 0x0146000000007b1d */ /* 0x000fec0000010000 */
[----:B------:R-:W-:-:S02]  /*15db0*/  UMOV UR4, 0x400 ;  /* 0x0000040000047882 */ /* 0x000fc40000000000 */
[----:B----4-:R-:W-:-:S06]  /*15dc0*/  ULEA UR4, UR5, UR4, 0x18 ;  /* 0x0000000405047291 */ /* 0x010fcc000f8ec03f */
[----:B------:R-:W-:-:S05]  /*15dd0*/  IMAD.U32 R18, RZ, RZ, UR4 ;  /* 0x00000004ff127e24 */ /* 0x000fca000f8e00ff */
[----:B-123--:R-:W1:Y:S04]  /*15de0*/  LDS.128 R4, [R18+0x388d0] ;  /* 0x0388d00012047984 */ /* 0x00ee680000000c00 */
[----:B-1----:R1:W-:Y:S04]  /*15df0*/  STL.64 [R1], R4 ;  /* 0x0000000401007387 */ /* 0x0023e80000100a00 */
[----:B------:R1:W-:Y:S01]  /*15e00*/  STL.64 [R1+0x8], R6 ;  /* 0x0000080601007387 */ /* 0x0003e20000100a00 */
[----:B------:R-:W-:Y:S06]  /*15e10*/  BAR.ARV 0x4, 0x180 ;  /* 0x0106000000007b1d */ /* 0x000fec0000002000 */
[----:B------:R-:W-:Y:S05]  /*15e20*/  BRA `(.L_x_341) ;  /* 0x0000000c00287947 */ /* 0x000fea0003800000 */
.L_x_340:
[----:B------:R-:W4:Y:S01]  /*15e30*/  S2R R16, SR_TID.X ;  /* 0x0000000000107919 */ /* 0x000f220000002100 */
[----:B------:R-:W-:Y:S01]  /*15e40*/  UMOV UR4, 0xffffffff ;  /* 0xffffffff00047882 */ /* 0x000fe20000000000 */
[----:B----4-:R-:W-:-:S04]  /*15e50*/  LOP3.LUT R16, R16, 0x1f, RZ, 0xc0, !PT ;  /* 0x0000001f10107812 */ /* 0x010fc800078ec0ff */
[----:B------:R-:W-:Y:S01]  /*15e60*/  ISETP.NE.AND P0, PT, R16, 0x1f, PT ;  /* 0x0000001f1000780c */ /* 0x000fe20003f05270 */
[----:B------:R-:W-:-:S12]  /*15e70*/  BRA.DIV UR4, `(.L_x_342) ;  /* 0x0000002204987947 */ /* 0x000fd8000b800000 */
[----:B------:R-:W4:Y:S01]  /*15e80*/  LDL.LU R3, [R1] ;  /* 0x0000000001037983 */ /* 0x000f220000300800 */
[----:B------:R-:W-:-:S03]  /*15e90*/  ULDC UR4, c[0x0][0xc3c] ;  /* 0x00030f0000047ab9 */ /* 0x000fc60000000800 */
[----:B-1----:R-:W5:Y:S01]  /*15ea0*/  LDL R5, [R1+0xc] ;  /* 0x00000c0001057983 */ /* 0x002f620000100800 */
[----:B------:R-:W-:Y:S01]  /*15eb0*/  ULDC.64 UR6, c[0x0][0x208] ;  /* 0x0000820000067ab9 */ /* 0x000fe20000000a00 */
[----:B----4-:R-:W-:Y:S02]  /*15ec0*/  IMAD.MOV.U32 R10, RZ, RZ, R3 ;  /* 0x000000ffff0a7224 */ /* 0x010fe400078e0003 */
[----:B-----5:R-:W-:-:S05]  /*15ed0*/  IMAD.IADD R0, R5, 0x1, R16 ;  /* 0x0000000105007824 */ /* 0x020fca00078e0210 */
[----:B------:R-:W-:-:S13]  /*15ee0*/  ISETP.GE.OR P1, PT, R0, UR4, !P0 ;  /* 0x0000000400007c0c */ /* 0x000fda000c726670 */
[----:B------:R-:W1:Y:S08]  /*15ef0*/  @!P1 LDC.64 R2, c[0x0][0xc80] ;  /* 0x00032000ff029b82 */ /* 0x000e700000000a00 */
[----:B--23--:R-:W2:Y:S01]  /*15f00*/  @!P1 LDC.64 R4, c[0x0][0xc78] ;  /* 0x00031e00ff049b82 */ /* 0x00cea20000000a00 */
[----:B-1----:R-:W-:-:S05]  /*15f10*/  @!P1 IMAD.WIDE R2, R0, 0x4, R2 ;  /* 0x0000000400029825 */ /* 0x002fca00078e0202 */
[----:B------:R2:W3:Y:S02]  /*15f20*/  @!P1 LDG.E R7, desc[UR6][R2.64] ;  /* 0x0000000602079981 */ /* 0x0004e4000c1e1900 */
[----:B--2---:R-:W-:-:S06]  /*15f30*/  @!P1 IMAD.WIDE R2, R0, 0x4, R4 ;  /* 0x0000000400029825 */ /* 0x004fcc00078e0204 */
[----:B------:R-:W2:Y:S01]  /*15f40*/  @!P1 LDG.E R2, desc[UR6][R2.64] ;  /* 0x0000000602029981 */ /* 0x000ea2000c1e1900 */
[----:B------:R-:W-:Y:S01]  /*15f50*/  IMAD.MOV.U32 R6, RZ, RZ, RZ ;  /* 0x000000ffff067224 */ /* 0x000fe200078e00ff */
[C---:B------:R-:W-:Y:S01]  /*15f60*/  ISETP.GE.U32.AND P2, PT, R16.reuse, 0x2, PT ;  /* 0x000000021000780c */ /* 0x040fe20003f46070 */
[----:B------:R-:W-:Y:S01]  /*15f70*/  IMAD.MOV.U32 R4, RZ, RZ, RZ ;  /* 0x000000ffff047224 */ /* 0x000fe200078e00ff */
[C---:B------:R-:W-:Y:S01]  /*15f80*/  ISETP.GE.U32.AND P3, PT, R16.reuse, 0x4, PT ;  /* 0x000000041000780c */ /* 0x040fe20003f66070 */
[----:B------:R-:W-:Y:S01]  /*15f90*/  SHFL.IDX PT, R0, R10, RZ, 0x1f ;  /* 0x00001fff0a007589 */ /* 0x000fe200000e0000 */
[C---:B------:R-:W-:Y:S02]  /*15fa0*/  ISETP.GE.U32.AND P4, PT, R16.reuse, 0x8, PT ;  /* 0x000000081000780c */ /* 0x040fe40003f86070 */
[----:B------:R-:W-:Y:S01]  /*15fb0*/  ISETP.GE.U32.AND P5, PT, R16, 0x10, PT ;  /* 0x000000101000780c */ /* 0x000fe20003fa6070 */
[----:B------:R-:W-:Y:S01]  /*15fc0*/  SHFL.IDX PT, R8, R10, 0x1, 0x1f ;  /* 0x00201f000a087f89 */ /* 0x000fe200000e0000 */
[----:B---3--:R-:W-:-:S02]  /*15fd0*/  @!P1 IMAD.MOV.U32 R6, RZ, RZ, R7 ;  /* 0x000000ffff069224 */ /* 0x008fc400078e0007 */
[----:B------:R-:W-:Y:S02]  /*15fe0*/  IMAD.MOV.U32 R7, RZ, RZ, RZ ;  /* 0x000000ffff077224 */ /* 0x000fe400078e00ff */
[----:B--2---:R-:W-:Y:S01]  /*15ff0*/  @!P1 IMAD.MOV.U32 R7, RZ, RZ, R2 ;  /* 0x000000ffff079224 */ /* 0x004fe200078e0002 */
[----:B------:R-:W-:-:S03]  /*16000*/  ISETP.NE.AND P1, PT, R16, RZ, PT ;  /* 0x000000ff1000720c */ /* 0x000fc60003f25270 */
[----:B------:R-:W-:-:S05]  /*16010*/  IMAD R2, R7, R6, RZ ;  /* 0x0000000607027224 */ /* 0x000fca00078e02ff */
        /* <DEDUP_REMOVED lines=15> */
[----:B------:R1:W2:Y:S02]  /*16110*/  SHFL.IDX PT, R9, R2, 0x1f, 0x1f ;  /* 0x03e01f0002097f89 */ /* 0x0002a400000e0000 */
.L_x_406:
[----:B------:R-:W-:Y:S02]  /*16120*/  ULDC UR4, c[0x0][0xc38] ;  /* 0x00030e0000047ab9 */ /* 0x000fe40000000800 */
[----:B------:R-:W-:-:S04]  /*16130*/  IMAD.U32 R3, RZ, RZ, UR4 ;  /* 0x00000004ff037e24 */ /* 0x000fc8000f8e00ff */
[----:B--2---:R-:W-:-:S04]  /*16140*/  IMAD R9, R9, R3, RZ ;  /* 0x0000000309097224 */ /* 0x004fc800078e02ff */
[----:B------:R-:W-:-:S05]  /*16150*/  IMAD.IADD R5, R8, 0x1, R9 ;  /* 0x0000000108057824 */ /* 0x000fca00078e0209 */
[----:B------:R-:W-:-:S13]  /*16160*/  ISETP.GT.AND P6, PT, R5, R0, PT ;  /* 0x000000000500720c */ /* 0x000fda0003fc4270 */
[----:B------:R-:W-:Y:S05]  /*16170*/  @P6 BRA `(.L_x_343) ;  /* 0x0000000000b06947 */ /* 0x000fea0003800000 */
.L_x_346:
[----:B------:R-:W2:Y:S01]  /*16180*/  LDL.LU R3, [R1+0xc] ;  /* 0x00000c0001037983 */ /* 0x000ea20000300800 */
[----:B-1----:R-:W1:Y:S01]  /*16190*/  LDC R2, c[0x0][0xc3c] ;  /* 0x00030f00ff027b82 */ /* 0x002e620000000800 */
[----:B--2---:R-:W-:-:S05]  /*161a0*/  VIADD R3, R3, 0x1f ;  /* 0x0000001f03037836 */ /* 0x004fca0000000000 */
[----:B-1----:R-:W-:-:S13]  /*161b0*/  ISETP.GE.AND P6, PT, R3, R2, PT ;  /* 0x000000020300720c */ /* 0x002fda0003fc6270 */
[----:B------:R-:W-:Y:S05]  /*161c0*/  @P6 BRA `(.L_x_344) ;  /* 0x0000000400d86947 */ /* 0x000fea0003800000 */
[----:B------:R-:W1:Y:S01]  /*161d0*/  S2R R6, SR_TID.X ;  /* 0x0000000000067919 */ /* 0x000e620000002100 */
[----:B------:R-:W-:Y:S01]  /*161e0*/  ULDC.64 UR4, c[0x0][0x208] ;  /* 0x0000820000047ab9 */ /* 0x000fe20000000a00 */
[----:B------:R2:W-:Y:S01]  /*161f0*/  STL [R1+0xc], R3 ;  /* 0x00000c0301007387 */ /* 0x0005e20000100800 */
[----:B-1----:R-:W-:-:S05]  /*16200*/  LOP3.LUT R6, R6, 0x1f, RZ, 0xc0, !PT ;  /* 0x0000001f06067812 */ /* 0x002fca00078ec0ff */
[----:B------:R-:W-:Y:S02]  /*16210*/  IMAD.IADD R7, R3, 0x1, R6 ;  /* 0x0000000103077824 */ /* 0x000fe400078e0206 */
[----:B------:R-:W-:-:S03]  /*16220*/  IMAD.MOV.U32 R6, RZ, RZ, RZ ;  /* 0x000000ffff067224 */ /* 0x000fc600078e00ff */
[----:B------:R-:W-:-:S13]  /*16230*/  ISETP.GE.OR P6, PT, R7, R2, !P0 ;  /* 0x000000020700720c */ /* 0x000fda00047c6670 */
[----:B--2---:R-:W1:Y:S02]  /*16240*/  @!P6 LDC.64 R2, c[0x0][0xc80] ;  /* 0x00032000ff02eb82 */ /* 0x004e640000000a00 */
[----:B-1----:R-:W-:-:S05]  /*16250*/  @!P6 IMAD.WIDE R2, R7, 0x4, R2 ;  /* 0x000000040702e825 */ /* 0x002fca00078e0202 */
[----:B------:R1:W2:Y:S02]  /*16260*/  @!P6 LDG.E R6, desc[UR4][R2.64] ;  /* 0x000000040206e981 */ /* 0x0002a4000c1e1900 */
[----:B-1----:R-:W1:Y:S02]  /*16270*/  @!P6 LDC.64 R2, c[0x0][0xc78] ;  /* 0x00031e00ff02eb82 */ /* 0x002e640000000a00 */
[----:B-1----:R-:W-:-:S04]  /*16280*/  @!P6 IMAD.WIDE R2, R7, 0x4, R2 ;  /* 0x000000040702e825 */ /* 0x002fc800078e0202 */
[----:B------:R-:W-:-:S06]  /*16290*/  IMAD.MOV.U32 R7, RZ, RZ, RZ ;  /* 0x000000ffff077224 */ /* 0x000fcc00078e00ff */
[----:B------:R-:W2:Y:S01]  /*162a0*/  @!P6 LDG.E R7, desc[UR4][R2.64] ;  /* 0x000000040207e981 */ /* 0x000ea2000c1e1900 */
[----:B------:R-:W-:Y:S01]  /*162b0*/  UMOV UR4, 0xffffffff ;  /* 0xffffffff00047882 */ /* 0x000fe20000000000 */
[----:B--2---:R-:W-:Y:S02]  /*162c0*/  IMAD R2, R7, R6, RZ ;  /* 0x0000000607027224 */ /* 0x004fe400078e02ff */
[----:B------:R-:W-:Y:S05]  /*162d0*/  BRA.DIV UR4, `(.L_x_345) ;  /* 0x0000002204e47947 */ /* 0x000fea000b800000 */
        /* <DEDUP_REMOVED lines=16> */
.L_x_414:
[----:B------:R-:W-:Y:S02]  /*163e0*/  ULDC UR4, c[0x0][0xc38] ;  /* 0x00030e0000047ab9 */ /* 0x000fe40000000800 */
[----:B------:R-:W-:-:S04]  /*163f0*/  IMAD.U32 R3, RZ, RZ, UR4 ;  /* 0x00000004ff037e24 */ /* 0x000fc8000f8e00ff */
[----:B--2---:R-:W-:-:S04]  /*16400*/  IMAD R9, R9, R3, RZ ;  /* 0x0000000309097224 */ /* 0x004fc800078e02ff */
[----:B------:R-:W-:-:S05]  /*16410*/  IMAD.IADD R5, R9, 0x1, R5 ;  /* 0x0000000109057824 */ /* 0x000fca00078e0205 */
[----:B------:R-:W-:-:S13]  /*16420*/  ISETP.GT.AND P6, PT, R5, R0, PT ;  /* 0x000000000500720c */ /* 0x000fda0003fc4270 */
[----:B------:R-:W-:Y:S05]  /*16430*/  @!P6 BRA `(.L_x_346) ;  /* 0xfffffffc0050e947 */ /* 0x000fea000383ffff */
.L_x_343:
[----:B------:R-:W-:Y:S01]  /*16440*/  IMAD.IADD R9, R5, 0x1, -R9 ;  /* 0x0000000105097824 */ /* 0x000fe200078e0a09 */
[----:B------:R-:W-:-:S03]  /*16450*/  UMOV UR4, 0xffffffff ;  /* 0xffffffff00047882 */ /* 0x000fc60000000000 */
[----:B------:R-:W-:-:S05]  /*16460*/  IMAD R5, R2, R3, R9 ;  /* 0x0000000302057224 */ /* 0x000fca00078e0209 */
[----:B------:R-:W-:Y:S01]  /*16470*/  ISETP.GT.AND P6, PT, R5, R0, PT ;  /* 0x000000000500720c */ /* 0x000fe20003fc4270 */
[----:B------:R-:W-:-:S12]  /*16480*/  BRA.DIV UR4, `(.L_x_347) ;  /* 0x0000002604507947 */ /* 0x000fd8000b800000 */
[----:B------:R-:W-:-:S04]  /*16490*/  VOTE.ANY R8, PT, !P6 ;  /* 0x0000000000087806 */ /* 0x000fc800070e0100 */
[----:B------:R-:W2:Y:S02]  /*164a0*/  POPC R5, R8 ;  /* 0x0000000800057309 */ /* 0x000ea40000000000 */
[----:B--2---:R2:W3:Y:S04]  /*164b0*/  SHFL.IDX PT, R6, R6, R5, 0x1f ;  /* 0x00001f0506067589 */ /* 0x0044e800000e0000 */
[----:B------:R2:W4:Y:S02]  /*164c0*/  SHFL.IDX PT, R7, R7, R5, 0x1f ;  /* 0x00001f0507077589 */ /* 0x00052400000e0000 */
.L_x_419:
[----:B------:R-:W-:-:S13]  /*164d0*/  ISETP.NE.AND P0, PT, R8, RZ, PT ;  /* 0x000000ff0800720c */ /* 0x000fda0003f05270 */
[----:B------:R-:W-:Y:S05]  /*164e0*/  @!P0 BRA `(.L_x_348) ;  /* 0x0000000000148947 */ /* 0x000fea0003800000 */
[----:B------:R-:W-:Y:S01]  /*164f0*/  UMOV UR4, 0xffffffff ;  /* 0xffffffff00047882 */ /* 0x000fe20000000000 */
[----:B0-----:R-:W-:Y:S02]  /*16500*/  VIADD R12, R5, 0xffffffff ;  /* 0xffffffff050c7836 */ /* 0x001fe40000000000 */
[----:B------:R-:W-:Y:S05]  /*16510*/  BRA.DIV UR4, `(.L_x_349) ;  /* 0x0000002604887947 */ /* 0x000fea000b800000 */
[----:B-1----:R0:W1:Y:S02]  /*16520*/  SHFL.IDX PT, R2, R2, R12, 0x1f ;  /* 0x00001f0c02027589 */ /* 0x00206400000e0000 */
.L_x_422:
[----:B-1----:R-:W-:-:S07]  /*16530*/  IMAD.MOV.U32 R4, RZ, RZ, R2 ;  /* 0x000000ffff047224 */ /* 0x002fce00078e0002 */
.L_x_348:
[----:B------:R-:W5:Y:S01]  /*16540*/  LDL.LU R10, [R1+0xc] ;  /* 0x00000c00010a7983 */ /* 0x000f620000300800 */
[----:B------:R-:W-:Y:S01]  /*16550*/  IMAD R9, R4, R3, R9 ;  /* 0x0000000304097224 */ /* 0x000fe200078e0209 */
[----:B---3--:R-:W-:-:S03]  /*16560*/  IABS R4, R6 ;  /* 0x0000000600047213 */ /* 0x008fc60000000000 */
[----:B------:R-:W-:Y:S01]  /*16570*/  IMAD.IADD R0, R0, 0x1, -R9 ;  /* 0x0000000100007824 */ /* 0x000fe200078e0a09 */
[----:B-1----:R-:W1:Y:S01]  /*16580*/  I2F.RP R2, R4 ;  /* 0x0000000400027306 */ /* 0x002e620000209400 */
[----:B------:R3:W-:Y:S02]  /*16590*/  STL [R1], R9 ;  /* 0x0000000901007387 */ /* 0x0007e40000100800 */
[----:B---3--:R-:W-:-:S05]  /*165a0*/  IABS R9, R6 ;  /* 0x0000000600097213 */ /* 0x008fca0000000000 */
[----:B-1----:R-:W1:Y:S01]  /*165b0*/  MUFU.RCP R2, R2 ;  /* 0x0000000200027308 */ /* 0x002e620000001000 */
[----:B------:R-:W-:Y:S02]  /*165c0*/  IMAD.MOV R9, RZ, RZ, -R9 ;  /* 0x000000ffff097224 */ /* 0x000fe400078e0a09 */
[----:B-1----:R-:W-:-:S05]  /*165d0*/  VIADD R2, R2, 0xffffffe ;  /* 0x0ffffffe02027836 */ /* 0x002fca0000000000 */
[----:B------:R-:W1:Y:S02]  /*165e0*/  F2I.FTZ.U32.TRUNC.NTZ R3, R2 ;  /* 0x0000000200037305 */ /* 0x000e64000021f000 */
[----:B-1----:R-:W-:-:S04]  /*165f0*/  IMAD.MOV R2, RZ, RZ, -R3 ;  /* 0x000000ffff027224 */ /* 0x002fc800078e0a03 */
[----:B------:R-:W-:Y:S02]  /*16600*/  IMAD R8, R2, R4, RZ ;  /* 0x0000000402087224 */ /* 0x000fe400078e02ff */
[----:B------:R-:W-:-:S04]  /*16610*/  IMAD.MOV.U32 R2, RZ, RZ, RZ ;  /* 0x000000ffff027224 */ /* 0x000fc800078e00ff */
[----:B------:R-:W-:Y:S01]  /*16620*/  IMAD.HI.U32 R2, R3, R8, R2 ;  /* 0x0000000803027227 */ /* 0x000fe200078e0002 */
[----:B------:R-:W-:-:S05]  /*16630*/  IABS R3, R0 ;  /* 0x0000000000037213 */ /* 0x000fca0000000000 */
[----:B------:R-:W-:-:S04]  /*16640*/  IMAD.HI.U32 R8, R2, R3, RZ ;  /* 0x0000000302087227 */ /* 0x000fc800078e00ff */
[----:B------:R-:W-:-:S05]  /*16650*/  IMAD R3, R8, R9, R3 ;  /* 0x0000000908037224 */ /* 0x000fca00078e0203 */
[----:B------:R-:W-:-:S13]  /*16660*/  ISETP.GT.U32.AND P1, PT, R4, R3, PT ;  /* 0x000000030400720c */ /* 0x000fda0003f24070 */
[----:B------:R-:W-:Y:S02]  /*16670*/  @!P1 IMAD.IADD R3, R3, 0x1, -R4 ;  /* 0x0000000103039824 */ /* 0x000fe400078e0a04 */
[----:B------:R-:W-:Y:S01]  /*16680*/  @!P1 VIADD R8, R8, 0x1 ;  /* 0x0000000108089836 */ /* 0x000fe20000000000 */
[----:B------:R-:W-:Y:S02]  /*16690*/  ISETP.NE.AND P1, PT, R6, RZ, PT ;  /* 0x000000ff0600720c */ /* 0x000fe40003f25270 */
[----:B------:R-:W-:Y:S02]  /*166a0*/  ISETP.GE.U32.AND P0, PT, R3, R4, PT ;  /* 0x000000040300720c */ /* 0x000fe40003f06070 */
[----:B----4-:R-:W-:-:S04]  /*166b0*/  IABS R4, R7 ;  /* 0x0000000700047213 */ /* 0x010fc80000000000 */
[----:B------:R-:W1:Y:S07]  /*166c0*/  I2F.RP R2, R4 ;  /* 0x0000000400027306 */ /* 0x000e6e0000209400 */
[----:B------:R-:W-:Y:S01]  /*166d0*/  @P0 VIADD R8, R8, 0x1 ;  /* 0x0000000108080836 */ /* 0x000fe20000000000 */
[----:B-1----:R-:W1:Y:S02]  /*166e0*/  MUFU.RCP R2, R2 ;  /* 0x0000000200027308 */ /* 0x002e640000001000 */
[----:B-1----:R-:W-:-:S06]  /*166f0*/  VIADD R2, R2, 0xffffffe ;  /* 0x0ffffffe02027836 */ /* 0x002fcc0000000000 */
[----:B------:R-:W1:Y:S02]  /*16700*/  F2I.FTZ.U32.TRUNC.NTZ R3, R2 ;  /* 0x0000000200037305 */ /* 0x000e64000021f000 */
[----:B-1----:R-:W-:-:S04]  /*16710*/  IMAD.MOV R2, RZ, RZ, -R3 ;  /* 0x000000ffff027224 */ /* 0x002fc800078e0a03 */
[----:B------:R-:W-:Y:S02]  /*16720*/  IMAD R9, R2, R4, RZ ;  /* 0x0000000402097224 */ /* 0x000fe400078e02ff */
[----:B------:R-:W-:-:S04]  /*16730*/  IMAD.MOV.U32 R2, RZ, RZ, RZ ;  /* 0x000000ffff027224 */ /* 0x000fc800078e00ff */
[----:B------:R-:W-:Y:S01]  /*16740*/  IMAD.HI.U32 R2, R3, R9, R2 ;  /* 0x0000000903027227 */ /* 0x000fe200078e0002 */
[----:B------:R-:W-:Y:S02]  /*16750*/  LOP3.LUT R3, R0, R6, RZ, 0x3c, !PT ;  /* 0x0000000600037212 */ /* 0x000fe400078e3cff */
[----:B------:R-:W-:Y:S02]  /*16760*/  IABS R9, R7 ;  /* 0x0000000700097213 */ /* 0x000fe40000000000 */
[----:B------:R-:W-:-:S03]  /*16770*/  ISETP.GE.AND P2, PT, R3, RZ, PT ;  /* 0x000000ff0300720c */ /* 0x000fc60003f46270 */
[----:B------:R-:W-:-:S10]  /*16780*/  IMAD.MOV R9, RZ, RZ, -R9 ;  /* 0x000000ffff097224 */ /* 0x000fd400078e0a09 */
[----:B------:R-:W-:Y:S01]  /*16790*/  @!P2 IMAD.MOV R8, RZ, RZ, -R8 ;  /* 0x000000ffff08a224 */ /* 0x000fe200078e0a08 */
[----:B------:R-:W-:-:S04]  /*167a0*/  @!P1 LOP3.LUT R8, RZ, R6, RZ, 0x33, !PT ;  /* 0x00000006ff089212 */ /* 0x000fc800078e33ff */
[-C--:B------:R-:W-:Y:S01]  /*167b0*/  IABS R3, R8.reuse ;  /* 0x0000000800037213 */ /* 0x080fe20000000000 */
[----:B------:R-:W-:-:S04]  /*167c0*/  IMAD R6, R6, R8, RZ ;  /* 0x0000000806067224 */ /* 0x000fc800078e02ff */
[----:B------:R-:W-:-:S04]  /*167d0*/  IMAD.HI.U32 R2, R2, R3, RZ ;  /* 0x0000000302027227 */ /* 0x000fc800078e00ff */
[----:B------:R-:W-:-:S05]  /*167e0*/  IMAD R3, R2, R9, R3 ;  /* 0x0000000902037224 */ /* 0x000fca00078e0203 */
[----:B------:R-:W-:-:S13]  /*167f0*/  ISETP.GT.U32.AND P1, PT, R4, R3, PT ;  /* 0x000000030400720c */ /* 0x000fda0003f24070 */
[----:B------:R-:W-:Y:S02]  /*16800*/  @!P1 IMAD.IADD R3, R3, 0x1, -R4 ;  /* 0x0000000103039824 */ /* 0x000fe400078e0a04 */
[----:B------:R-:W-:Y:S01]  /*16810*/  @!P1 VIADD R2, R2, 0x1 ;  /* 0x0000000102029836 */ /* 0x000fe20000000000 */
[----:B------:R-:W-:Y:S02]  /*16820*/  ISETP.NE.AND P1, PT, R7, RZ, PT ;  /* 0x000000ff0700720c */ /* 0x000fe40003f25270 */
[----:B------:R-:W-:Y:S01]  /*16830*/  ISETP.GE.U32.AND P0, PT, R3, R4, PT ;  /* 0x000000040300720c */ /* 0x000fe20003f06070 */
[----:B------:R-:W-:Y:S01]  /*16840*/  IMAD.IADD R4, R0, 0x1, -R6 ;  /* 0x0000000100047824 */ /* 0x000fe200078e0a06 */
[----:B------:R-:W-:-:S04]  /*16850*/  LOP3.LUT R3, R8, R7, RZ, 0x3c, !PT ;  /* 0x0000000708037212 */ /* 0x000fc800078e3cff */
[----:B------:R-:W-:-:S07]  /*16860*/  ISETP.GE.AND P2, PT, R3, RZ, PT ;  /* 0x000000ff0300720c */ /* 0x000fce0003f46270 */
[----:B------:R-:W-:-:S06]  /*16870*/  @P0 VIADD R2, R2, 0x1 ;  /* 0x0000000102020836 */ /* 0x000fcc0000000000 */
[----:B------:R-:W-:Y:S01]  /*16880*/  @!P2 IMAD.MOV R2, RZ, RZ, -R2 ;  /* 0x000000ffff02a224 */ /* 0x000fe200078e0a02 */
[----:B------:R-:W-:-:S05]  /*16890*/  @!P1 LOP3.LUT R2, RZ, R7, RZ, 0x33, !PT ;  /* 0x00000007ff029212 */ /* 0x000fca00078e33ff */
[--C-:B------:R-:W-:Y:S02]  /*168a0*/  IMAD.MOV R3, RZ, RZ, -R2.reuse ;  /* 0x000000ffff037224 */ /* 0x100fe400078e0a02 */
[C---:B------:R-:W-:Y:S02]  /*168b0*/  IMAD R2, R7.reuse, 0x1000000, R2 ;  /* 0x0100000007027824 */ /* 0x040fe400078e0202 */
[----:B------:R-:W-:-:S04]  /*168c0*/  IMAD R3, R7, R3, R8 ;  /* 0x0000000307037224 */ /* 0x000fc800078e0208 */
[----:B------:R-:W-:-:S05]  /*168d0*/  IMAD R0, R3, 0x10000, R2 ;  /* 0x0001000003007824 */ /* 0x000fca00078e0202 */
[----:B------:R1:W-:Y:S01]  /*168e0*/  STL [R1+0x8], R0 ;  /* 0x0000080001007387 */ /* 0x0003e20000100800 */
[----:B-----5:R-:W-:-:S05]  /*168f0*/  IMAD.IADD R10, R5, 0x1, R10 ;  /* 0x00000001050a7824 */ /* 0x020fca00078e020a */
[----:B------:R1:W-:Y:S04]  /*16900*/  STL [R1+0xc], R10 ;  /* 0x00000c0a01007387 */ /* 0x0003e80000100800 */
[----:B------:R1:W-:Y:S01]  /*16910*/  STL [R1+0x4], R4 ;  /* 0x0000040401007387 */ /* 0x0003e20000100800 */
[----:B------:R-:W-:Y:S05]  /*16920*/  BRA `(.L_x_350) ;  /* 0x0000000000287947 */ /* 0x000fea0003800000 */
.L_x_344:
[----:B------:R-:W-:Y:S01]  /*16930*/  UMOV UR4, URZ ;  /* 0x0000003f00047c82 */ /* 0x000fe20008000000 */
[----:B------:R-:W-:Y:S01]  /*16940*/  ULDC UR6, c[0x0][0xc3c] ;  /* 0x00030f0000067ab9 */ /* 0x000fe20000000800 */
[----:B------:R-:W-:Y:S01]  /*16950*/  UMOV UR5, URZ ;  /* 0x0000003f00057c82 */ /* 0x000fe20008000000 */
[----:B------:R1:W-:Y:S01]  /*16960*/  STL [R1], R0 ;  /* 0x0000000001007387 */ /* 0x0003e20000100800 */
[----:B------:R-:W-:Y:S02]  /*16970*/  IMAD.U32 R3, RZ, RZ, UR4 ;  /* 0x00000004ff037e24 */ /* 0x000fe4000f8e00ff */
[----:B------:R-:W-:-:S03]  /*16980*/  IMAD.U32 R2, RZ, RZ, UR5 ;  /* 0x00000005ff027e24 */ /* 0x000fc6000f8e00ff */
[----:B------:R2:W-:Y:S01]  /*16990*/  STL [R1+0x4], R3 ;  /* 0x0000040301007387 */ /* 0x0005e20000100800 */
[----:B-1----:R-:W-:-:S05]  /*169a0*/  IMAD.U32 R0, RZ, RZ, UR6 ;  /* 0x00000006ff007e24 */ /* 0x002fca000f8e00ff */
[----:B------:R2:W-:Y:S04]  /*169b0*/  STL [R1+0xc], R0 ;  /* 0x00000c0001007387 */ /* 0x0005e80000100800 */
[----:B------:R2:W-:Y:S02]  /*169c0*/  STL [R1+0x8], R2 ;  /* 0x0000080201007387 */ /* 0x0005e40000100800 */
.L_x_350:
[----:B--2---:R-:W2:Y:S04]  /*169d0*/  LDL R2, [R1+0xc] ;  /* 0x00000c0001027983 */ /* 0x004ea80000100800 */
[----:B------:R-:W3:Y:S04]  /*169e0*/  LDL R3, [R1+0x8] ;  /* 0x0000080001037983 */ /* 0x000ee80000100800 */
[----:B------:R-:W4:Y:S04]  /*169f0*/  LDL R5, [R1+0x4] ;  /* 0x0000040001057983 */ /* 0x000f280000100800 */
[----:B-1----:R-:W4:Y:S01]  /*16a00*/  LDL R4, [R1] ;  /* 0x0000000001047983 */ /* 0x002f220000100800 */
[----:B------:R-:W1:Y:S01]  /*16a10*/  S2R R0, SR_TID.X ;  /* 0x0000000000007919 */ /* 0x000e620000002100 */
[----:B------:R-:W-:Y:S05]  /*16a20*/  WARPSYNC.ALL ;  /* 0x0000000000007948 */ /* 0x000fea0003800000 */
[----:B-1----:R-:W-:Y:S01]  /*16a30*/  LOP3.LUT R0, R0, 0x1f, RZ, 0xc0, !PT ;  /* 0x0000001f00007812 */ /* 0x002fe200078ec0ff */
[----:B------:R-:W-:Y:S03]  /*16a40*/  BAR.SYNC.DEFER_BLOCKING 0x4, 0x180 ;  /* 0x0106000000007b1d */ /* 0x000fe60000010000 */
[----:B------:R-:W-:-:S13]  /*16a50*/  ISETP.NE.AND P0, PT, R0, RZ, PT ;  /* 0x000000ff0000720c */ /* 0x000fda0003f05270 */
[----:B------:R-:W1:Y:S01]  /*16a60*/  @!P0 S2R R0, SR_CgaCtaId ;  /* 0x0000000000008919 */ /* 0x000e620000008800 */
[----:B--2---:R-:W-:Y:S01]  /*16a70*/  IMAD.MOV.U32 R7, RZ, RZ, R2 ;  /* 0x000000ffff077224 */ /* 0x004fe200078e0002 */
[----:B------:R-:W-:Y:S01]  /*16a80*/  @!P0 MOV R2, 0x400 ;  /* 0x0000040000028802 */ /* 0x000fe20000000f00 */
[----:B---3--:R-:W-:-:S03]  /*16a90*/  IMAD.MOV.U32 R6, RZ, RZ, R3 ;  /* 0x000000ffff067224 */ /* 0x008fc600078e0003 */
[----:B-1----:R-:W-:-:S05]  /*16aa0*/  @!P0 LEA R18, R0, R2, 0x18 ;  /* 0x0000000200128211 */ /* 0x002fca00078ec0ff */
[----:B----4-:R2:W-:Y:S01]  /*16ab0*/  @!P0 STS.128 [R18+0x388d0], R4 ;  /* 0x0388d00412008388 */ /* 0x0105e20000000c00 */
[----:B------:R-:W-:Y:S06]  /*16ac0*/  BAR.ARV 0x5, 0x180 ;  /* 0x0146000000007b1d */ /* 0x000fec0000002000 */
.L_x_341:
[----:B------:R-:W3:Y:S01]  /*16ad0*/  LDL R0, [R1+0xc] ;  /* 0x00000c0001007983 */ /* 0x000ee20000100800 */
[----:B------:R-:W-:Y:S02]  /*16ae0*/  ULDC UR4, c[0x0][0xc3c] ;  /* 0x00030f0000047ab9 */ /* 0x000fe40000000800 */
[----:B---3--:R-:W-:-:S13]  /*16af0*/  ISETP.GE.AND P0, PT, R0, UR4, PT ;  /* 0x0000000400007c0c */ /* 0x008fda000bf06270 */
[----:B------:R-:W-:Y:S05]  /*16b00*/  @!P0 BRA `(.L_x_351) ;  /* 0xffffff9c005c8947 */ /* 0x000fea000383ffff */
[----:B------:R-:W-:Y:S05]  /*16b10*/  BSYNC B8 ;  /* 0x0000000000087941 */ /* 0x000fea0003800000 */
.L_x_238:
[----:B0-----:R-:W3:Y:S01]  /*16b20*/  LDL.LU R0, [R1+0x48] ;  /* 0x0000480001007983 */ /* 0x001ee20000300800 */
[----:B------:R-:W-:Y:S01]  /*16b30*/  BSSY B0, `(.L_x_352) ;  /* 0x000000b000007945 */ /* 0x000fe20003800000 */
[----:B-12---:R-:W0:Y:S01]  /*16b40*/  S2R R5, SR_CgaCtaId ;  /* 0x0000000000057919 */ /* 0x006e220000008800 */
[----:B---3--:R-:W-:-:S05]  /*16b50*/  VIADD R0, R0, 0x1 ;  /* 0x0000000100007836 */ /* 0x008fca0000000000 */
[----:B------:R-:W-:-:S04]  /*16b60*/  LEA.HI R2, R0, R0, RZ, 0x1 ;  /* 0x0000000000027211 */ /* 0x000fc800078f08ff */
[----:B------:R-:W-:-:S05]  /*16b70*/  LOP3.LUT R3, R2, 0xfffffffe, RZ, 0xc0, !PT ;  /* 0xfffffffe02037812 */ /* 0x000fca00078ec0ff */
[----:B------:R-:W-:Y:S01]  /*16b80*/  IMAD.IADD R3, R0, 0x1, -R3 ;  /* 0x0000000100037824 */ /* 0x000fe200078e0a03 */
[----:B------:R-:W-:-:S04]  /*16b90*/  MOV R0, 0x400 ;  /* 0x0000040000007802 */ /* 0x000fc80000000f00 */
[----:B0-----:R-:W-:Y:S02]  /*16ba0*/  LEA R0, R5, R0, 0x18 ;  /* 0x0000000005007211 */ /* 0x001fe400078ec0ff */
[----:B------:R-:W-:-:S04]  /*16bb0*/  SHF.L.U32 R3, R3, 0x1f, RZ ;  /* 0x0000001f03037819 */ /* 0x000fc800000006ff */
[----:B------:R-:W0:Y:S02]  /*16bc0*/  SYNCS.PHASECHK.TRANS64.TRYWAIT P0, [R0+URZ+0x38820], R3 ;  /* 0x03882003000075a7 */ /* 0x000e24000800017f */
[----:B0-----:R-:W-:Y:S05]  /*16bd0*/  @!P0 BRA `(.L_x_353) ;  /* 0x0000002000008947 */ /* 0x001fea0003800000 */
.L_x_423:
[----:B------:R-:W-:Y:S05]  /*16be0*/  BSYNC B0 ;  /* 0x0000000000007941 */ /* 0x000fea0003800000 */
.L_x_352:
[----:B------:R-:W-:-:S03]  /*16bf0*/  UMOV UR4, 0xffffffff ;  /* 0xffffffff00047882 */ /* 0x000fc60000000000 */
[----:B------:R-:W-:Y:S05]  /*16c00*/  BRA.DIV UR4, `(.L_x_354) ;  /* 0x0000002204087947 */ /* 0x000fea000b800000 */
[----:B------:R-:W1:Y:S02]  /*16c10*/  S2R R2, SR_TID.X ;  /* 0x0000000000027919 */ /* 0x000e640000002100 */
[----:B-1----:R-:W-:-:S04]  /*16c20*/  SHF.R.U32.HI R2, RZ, 0x5, R2 ;  /* 0x00000005ff027819 */ /* 0x002fc80000011602 */
[----:B------:R-:W-:-:S05]  /*16c30*/  LOP3.LUT R2, R2, 0x3, RZ, 0xc0, !PT ;  /* 0x0000000302027812 */ /* 0x000fca00078ec0ff */
[----:B------:R1:W2:Y:S02]  /*16c40*/  SHFL.IDX PT, R14, R2, RZ, 0x1f ;  /* 0x00001fff020e7589 */ /* 0x0002a400000e0000 */
.L_x_426:
[----:B--2---:R-:W-:Y:S01]  /*16c50*/  ISETP.NE.AND P0, PT, R14, RZ, PT ;  /* 0x000000ff0e00720c */ /* 0x004fe20003f05270 */
[----:B------:R-:W-:-:S12]  /*16c60*/  BSSY B0, `(.L_x_355) ;  /* 0x0000027000007945 */ /* 0x000fd80003800000 */
[----:B------:R-:W-:Y:S05]  /*16c70*/  @P0 BRA `(.L_x_356) ;  /* 0x0000000000940947 */ /* 0x000fea0003800000 */
[----:B------:R-:W-:-:S03]  /*16c80*/  UMOV UR4, 0xffffffff ;  /* 0xffffffff00047882 */ /* 0x000fc60000000000 */
[----:B------:R-:W-:Y:S05]  /*16c90*/  BRA.DIV UR4, `(.L_x_357) ;  /* 0x0000002204187947 */ /* 0x000fea000b800000 */
[----:B------:R-:W-:-:S13]  /*16ca0*/  ELECT P6, URZ, PT ;  /* 0x00000000003f782f */ /* 0x000fda00038c0000 */
.L_x_429:
[----:B------:R-:W-:Y:S05]  /*16cb0*/  @!P6 BRA `(.L_x_356) ;  /* 0x000000000084e947 */ /* 0x000fea0003800000 */
[----:B-1----:R-:W2:Y:S02]  /*16cc0*/  LDL R2, [R1+0x70] ;  /* 0x0000700001027983 */ /* 0x002ea40000100800 */
[----:B--2---:R-:W-:-:S13]  /*16cd0*/  R2UR UR4, R2 ;  /* 0x00000000020472ca */ /* 0x004fda00000e0000 */
[----:B------:R-:W-:-:S06]  /*16ce0*/  ULOP3.LUT UR4, UR4, 0x2, URZ, 0xfc, !UPT ;  /* 0x0000000204047892 */ /* 0x000fcc000f8efc3f */
[----:B------:R-:W-:-:S05]  /*16cf0*/  IMAD.U32 R2, RZ, RZ, UR4 ;  /* 0x00000004ff027e24 */ /* 0x000fca000f8e00ff */
[----:B------:R-:W-:-:S13]  /*16d00*/  ISETP.NE.AND P2, PT, R2, 0x3, PT ;  /* 0x000000030200780c */ /* 0x000fda0003f45270 */
[----:B------:R-:W-:Y:S05]  /*16d10*/  @!P2 BRA `(.L_x_358) ;  /* 0x000000000004a947 */ /* 0x000fea0003800000 */
[----:B------:R-:W-:Y:S01]  /*16d20*/  BPT.TRAP 0x1 ;  /* 0x000000040000795c */ /* 0x000fe20000300000 */
.L_x_358:
[----:B------:R-:W2:Y:S01]  /*16d30*/  LDL.LU R7, [R1+0x14] ;  /* 0x0000140001077983 */ /* 0x000ea20000300800 */
[----:B------:R-:W-:Y:S02]  /*16d40*/  VIADD R2, R0, 0x38840 ;  /* 0x0003884000027836 */ /* 0x000fe40000000000 */
[C---:B0-----:R-:W-:Y:S02]  /*16d50*/  VIADD R3, R19.reuse, 0x1 ;  /* 0x0000000113037836 */ /* 0x041fe40000000000 */
[----:B------:R-:W-:-:S03]  /*16d60*/  IMAD R6, R19, 0x8, R2 ;  /* 0x0000000813067824 */ /* 0x000fc600078e0202 */
[----:B------:R-:W-:-:S04]  /*16d70*/  ISETP.NE.AND P1, PT, R3, 0x2, PT ;  /* 0x000000020300780c */ /* 0x000fc80003f25270 */
[----:B------:R-:W-:Y:S02]  /*16d80*/  SEL R4, RZ, 0x1, P1 ;  /* 0x00000001ff047807 */ /* 0x000fe40000800000 */
[----:B------:R-:W-:Y:S02]  /*16d90*/  SEL R3, R3, RZ, P1 ;  /* 0x000000ff03037207 */ /* 0x000fe40000800000 */
[C---:B--2---:R-:W-:Y:S02]  /*16da0*/  SHF.L.U32 R5, R7.reuse, 0x1f, RZ ;  /* 0x0000001f07057819 */ /* 0x044fe400000006ff */
[----:B------:R-:W-:Y:S01]  /*16db0*/  LOP3.LUT R4, R7, R4, RZ, 0x3c, !PT ;  /* 0x0000000407047212 */ /* 0x000fe200078e3cff */
[----:B------:R-:W-:Y:S01]  /*16dc0*/  IMAD R7, R3, 0x8, R2 ;  /* 0x0000000803077824 */ /* 0x000fe200078e0202 */
[----:B------:R-:W0:Y:S02]  /*16dd0*/  SYNCS.PHASECHK.TRANS64.TRYWAIT P0, [R6+URZ], R5 ;  /* 0x00000005060075a7 */ /* 0x000e24000800017f */
[----:B------:R-:W-:Y:S01]  /*16de0*/  SHF.L.U32 R2, R4, 0x1f, RZ ;  /* 0x0000001f04027819 */ /* 0x000fe200000006ff */
[----:B0-----:R-:W-:Y:S06]  /*16df0*/  @!P0 BRA `(.L_x_359) ;  /* 0x0000001c00e08947 */ /* 0x001fec0003800000 */
.L_x_430:
[----:B------:R-:W1:Y:S02]  /*16e00*/  SYNCS.PHASECHK.TRANS64.TRYWAIT P0, [R7+URZ], R2 ;  /* 0x00000002070075a7 */ /* 0x000e64000800017f */
[----:B-1----:R-:W-:Y:S05]  /*16e10*/  @!P0 BRA `(.L_x_360) ;  /* 0x0000001c00ec8947 */ /* 0x002fea0003800000 */
.L_x_431:
[----:B------:R-:W-:Y:S05]  /*16e20*/  @!P2 BRA `(.L_x_361) ;  /* 0x000000000004a947 */ /* 0x000fea0003800000 */
[----:B------:R-:W-:Y:S01]  /*16e30*/  BPT.TRAP 0x1 ;  /* 0x000000040000795c */ /* 0x000fe20000300000 */
.L_x_361:
[----:B------:R-:W-:-:S04]  /*16e40*/  VIADD R0, R0, 0x38860 ;  /* 0x0003886000007836 */ /* 0x000fc80000000000 */
[----:B------:R-:W-:-:S04]  /*16e50*/  IMAD R4, R19, 0x8, R0 ;  /* 0x0000000813047824 */ /* 0x000fc800078e0200 */
[----:B------:R-:W2:Y:S02]  /*16e60*/  SYNCS.PHASECHK.TRANS64.TRYWAIT P0, [R4+URZ], R5 ;  /* 0x00000005040075a7 */ /* 0x000ea4000800017f */
[----:B--2---:R-:W-:Y:S05]  /*16e70*/  @!P0 BRA `(.L_x_362) ;  /* 0x0000001c00e88947 */ /* 0x004fea0003800000 */
.L_x_432:
[----:B------:R-:W-:-:S07]  /*16e80*/  IMAD R3, R3, 0x8, R0 ;  /* 0x0000000803037824 */ /* 0x000fce00078e0200 */
.L_x_363:
[----:B---3--:R3:W4:Y:S02]  /*16e90*/  SYNCS.PHASECHK.TRANS64.TRYWAIT P0, [R3+URZ], R2 ;  /* 0x00000002030075a7 */ /* 0x008724000800017f */
[----:B----4-:R-:W-:Y:S05]  /*16ea0*/  @!P0 NANOSLEEP.SYNCS 0x989680 ;  /* 0x009896800000895d */ /* 0x010fea0003900000 */
[----:B------:R-:W4:Y:S02]  /*16eb0*/  @!P0 SYNCS.PHASECHK.TRANS64 P0, [R3+URZ], R2 ;  /* 0x00000002030085a7 */ /* 0x000f24000800007f */
[----:B----4-:R-:W-:Y:S05]  /*16ec0*/  @!P0 BRA `(.L_x_363) ;  /* 0xfffffffc00f08947 */ /* 0x010fea000383ffff */
.L_x_356:
[----:B------:R-:W-:Y:S05]  /*16ed0*/  BSYNC B0 ;  /* 0x0000000000007941 */ /* 0x000fea0003800000 */
.L_x_355:
[----:B------:R-:W-:Y:S05]  /*16ee0*/  EXIT ;  /* 0x000000000000794d */ /* 0x000fea0003800000 */
.L_x_189:
[----:B0-----:R0:W1:Y:S02]  /*16ef0*/  SYNCS.PHASECHK.TRANS64.TRYWAIT P1, [R5+URZ+0x38800], R0 ;  /* 0x03880000050075a7 */ /* 0x001064000802017f */
[----:B-1----:R-:W-:Y:S05]  /*16f00*/  @!P1 NANOSLEEP.SYNCS 0x989680 ;  /* 0x009896800000995d */ /* 0x002fea0003900000 */
[----:B------:R-:W1:Y:S02]  /*16f10*/  @!P1 SYNCS.PHASECHK.TRANS64 P1, [R5+URZ+0x38800], R0 ;  /* 0x03880000050095a7 */ /* 0x000e64000802007f */
[----:B-1----:R-:W-:Y:S05]  /*16f20*/  @!P1 BRA `(.L_x_189) ;  /* 0xfffffffc00f09947 */ /* 0x002fea000383ffff */
[----:B------:R-:W-:Y:S05]  /*16f30*/  BRA `(.L_x_364) ;  /* 0xfffffeb000507947 */ /* 0x000fea000383ffff */
.L_x_193:
[----:B-1----:R1:W2:Y:S02]  /*16f40*/  SYNCS.PHASECHK.TRANS64.TRYWAIT P2, [R0+URZ+0x38830], R3 ;  /* 0x03883003000075a7 */ /* 0x0022a4000804017f */
[----:B--2---:R-:W-:Y:S05]  /*16f50*/  @!P2 NANOSLEEP.SYNCS 0x989680 ;  /* 0x009896800000a95d */ /* 0x004fea0003900000 */
[----:B------:R-:W2:Y:S02]  /*16f60*/  @!P2 SYNCS.PHASECHK.TRANS64 P2, [R0+URZ+0x38830], R3 ;  /* 0x038830030000a5a7 */ /* 0x000ea4000804007f */
[----:B--2---:R-:W-:Y:S05]  /*16f70*/  @!P2 BRA `(.L_x_193) ;  /* 0xfffffffc00f0a947 */ /* 0x004fea000383ffff */
[----:B------:R-:W-:Y:S05]  /*16f80*/  BRA `(.L_x_192) ;  /* 0xfffffeb000787947 */ /* 0x000fea000383ffff */
.L_x_198:
[----:B-1----:R-:W-:-:S04]  /*16f90*/  IMAD.U32 R4, RZ, RZ, UR60 ;  /* 0x0000003cff047e24 */ /* 0x002fc8000f8e00ff */
[----:B------:R1:W2:Y:S03]  /*16fa0*/  SYNCS.PHASECHK.TRANS64.TRYWAIT P2, [R4+URZ+0x38830], R3 ;  /* 0x03883003040075a7 */ /* 0x0002a6000804017f */
[----:B--2---:R-:W-:Y:S05]  /*16fb0*/  @!P2 NANOSLEEP.SYNCS 0x989680 ;  /* 0x009896800000a95d */ /* 0x004fea0003900000 */
[----:B------:R-:W2:Y:S02]  /*16fc0*/  @!P2 SYNCS.PHASECHK.TRANS64 P2, [R4+URZ+0x38830], R3 ;  /* 0x038830030400a5a7 */ /* 0x000ea4000804007f */
[----:B--2---:R-:W-:Y:S05]  /*16fd0*/  @!P2 BRA `(.L_x_198) ;  /* 0xfffffffc00eca947 */ /* 0x004fea000383ffff */
[----:B------:R-:W-:Y:S05]  /*16fe0*/  BRA `(.L_x_197) ;  /* 0xfffffeec00f87947 */ /* 0x000fea000383ffff */
.L_x_202:
[----:B-1----:R1:W2:Y:S02]  /*16ff0*/  SYNCS.PHASECHK.TRANS64.TRYWAIT P2, [R21+URZ+0x38850], R0 ;  /* 0x03885000150075a7 */ /* 0x0022a4000804017f */
[----:B--2---:R-:W-:Y:S05]  /*17000*/  @!P2 NANOSLEEP.SYNCS 0x989680 ;  /* 0x009896800000a95d */ /* 0x004fea0003900000 */
[----:B------:R-:W2:Y:S02]  /*17010*/  @!P2 SYNCS.PHASECHK.TRANS64 P2, [R21+URZ+0x38850], R0 ;  /* 0x038850001500a5a7 */ /* 0x000ea4000804007f */
[----:B--2---:R-:W-:Y:S05]  /*17020*/  @!P2 BRA `(.L_x_202) ;  /* 0xfffffffc00f0a947 */ /* 0x004fea000383ffff */
[----:B------:R-:W-:Y:S05]  /*17030*/  BRA `(.L_x_201) ;  /* 0xffffff1800347947 */ /* 0x000fea000383ffff */
.L_x_207:
[----:B-1----:R1:W2:Y:S02]  /*17040*/  SYNCS.PHASECHK.TRANS64.TRYWAIT P0, [R0+URZ+0x38850], R7 ;  /* 0x03885007000075a7 */ /* 0x0022a4000800017f */
[----:B--2---:R-:W-:Y:S05]  /*17050*/  @!P0 NANOSLEEP.SYNCS 0x989680 ;  /* 0x009896800000895d */ /* 0x004fea0003900000 */
[----:B------:R-:W2:Y:S02]  /*17060*/  @!P0 SYNCS.PHASECHK.TRANS64 P0, [R0+URZ+0x38850], R7 ;  /* 0x03885007000085a7 */ /* 0x000ea4000800007f */
[----:B--2---:R-:W-:Y:S05]  /*17070*/  @!P0 BRA `(.L_x_207) ;  /* 0xfffffffc00f08947 */ /* 0x004fea000383ffff */
[----:B------:R-:W-:Y:S05]  /*17080*/  BRA `(.L_x_206) ;  /* 0xffffff30002c7947 */ /* 0x000fea000383ffff */
.L_x_252:
[----:B------:R-:W2:Y:S01]  /*17090*/  S2R R4, SR_TID.X ;  /* 0x0000000000047919 */ /* 0x000ea20000002100 */
[----:B------:R-:W-:Y:S01]  /*170a0*/  BSSY B0, `(.L_x_365) ;  /* 0x000000a000007945 */ /* 0x000fe20003800000 */
[----:B------:R-:W-:Y:S02]  /*170b0*/  IMAD.MOV.U32 R12, RZ, RZ, RZ ;  /* 0x000000ffff0c7224 */ /* 0x000fe400078e00ff */
[----:B0-----:R-:W-:Y:S02]  /*170c0*/  IMAD.MOV.U32 R11, RZ, RZ, 0x1f ;  /* 0x0000001fff0b7424 */ /* 0x001fe400078e00ff */
[----:B------:R-:W-:Y:S01]  /*170d0*/  IMAD.MOV.U32 R15, RZ, RZ, -0x1 ;  /* 0xffffffffff0f7424 */ /* 0x000fe200078e00ff */
[----:B--2---:R-:W-:-:S04]  /*170e0*/  SHF.R.U32.HI R4, RZ, 0x5, R4 ;  /* 0x00000005ff047819 */ /* 0x004fc80000011604 */
[----:B------:R-:W-:-:S05]  /*170f0*/  LOP3.LUT R4, R4, 0x3, RZ, 0xc0, !PT ;  /* 0x0000000304047812 */ /* 0x000fca00078ec0ff */
[----:B------:R-:W-:-:S07]  /*17100*/  IMAD.MOV.U32 R13, RZ, RZ, R4 ;  /* 0x000000ffff0d7224 */ /* 0x000fce00078e0004 */
[----:B-1----:R-:W-:Y:S05]  /*17110*/  WARPSYNC.COLLECTIVE R15, `(.L_x_366) ;  /* 0x000000000f087348 */ /* 0x002fea0003c00000 */
[----:B------:R0:W2:Y:S02]  /*17120*/  SHFL.IDX P6, R14, R13, R12, R11 ;  /* 0x0000000c0d0e7389 */ /* 0x0000a400000c000b */
[----:B012---:R-:W-:Y:S01]  /*17130*/  ENDCOLLECTIVE ;  /* 0x000000000000791b */ /* 0x007fe20003800000 */
.L_x_366:
[----:B------:R-:W-:Y:S05]  /*17140*/  BSYNC B0 ;  /* 0x0000000000007941 */ /* 0x000fea0003800000 */
.L_x_365:
[----:B------:R-:W-:Y:S05]  /*17150*/  BRA `(.L_x_367) ;  /* 0xffffffa400847947 */ /* 0x000fea000383ffff */
.L_x_254:
[----:B------:R-:W-:Y:S01]  /*17160*/  BSSY B0, `(.L_x_368) ;  /* 0x0000006000007945 */ /* 0x000fe20003800000 */
[----:B------:R-:W-:-:S07]  /*17170*/  IMAD.MOV.U32 R15, RZ, RZ, -0x1 ;  /* 0xffffffffff0f7424 */ /* 0x000fce00078e00ff */
[----:B01--4-:R-:W-:Y:S05]  /*17180*/  WARPSYNC.COLLECTIVE R15, `(.L_x_369) ;  /* 0x000000000f0c7348 */ /* 0x013fea0003c00000 */
[----:B------:R-:W-:Y:S02]  /*17190*/  ELECT P6, UR62, PT ;  /* 0x00000000003e782f */ /* 0x000fe400038c0000 */
[----:B------:R-:W-:Y:S01]  /*171a0*/  MOV R14, UR62 ;  /* 0x0000003e000e7c02 */ /* 0x000fe20008000f00 */
[----:B01--4-:R-:W-:Y:S10]  /*171b0*/  ENDCOLLECTIVE ;  /* 0x000000000000791b */ /* 0x013ff40003800000 */
.L_x_369:
[----:B------:R-:W-:Y:S05]  /*171c0*/  BSYNC B0 ;  /* 0x0000000000007941 */ /* 0x000fea0003800000 */
.L_x_368:
[----:B------:R-:W-:Y:S05]  /*171d0*/  BRA `(.L_x_370) ;  /* 0xffffffa400887947 */ /* 0x000fea000383ffff */
.L_x_256:
[----:B--2---:R2:W3:Y:S02]  /*171e0*/  SYNCS.PHASECHK.TRANS64.TRYWAIT P0, [R0+URZ+0x38840], R2 ;  /* 0x03884002000075a7 */ /* 0x0044e4000800017f */
[----:B---3--:R-:W-:Y:S05]  /*171f0*/  @!P0 NANOSLEEP.SYNCS 0x989680 ;  /* 0x009896800000895d */ /* 0x008fea0003900000 */
[----:B------:R-:W3:Y:S02]  /*17200*/  @!P0 SYNCS.PHASECHK.TRANS64 P0, [R0+URZ+0x38840], R2 ;  /* 0x03884002000085a7 */ /* 0x000ee4000800007f */
[----:B---3--:R-:W-:Y:S05]  /*17210*/  @!P0 BRA `(.L_x_256) ;  /* 0xfffffffc00f08947 */ /* 0x008fea000383ffff */
[----:B------:R-:W-:Y:S05]  /*17220*/  BRA `(.L_x_371) ;  /* 0xffffffa400ec7947 */ /* 0x000fea000383ffff */
.L_x_260:
[----:B------:R-:W2:Y:S01]  /*17230*/  LDL.LU R11, [R1+0x40] ;  /* 0x00004000010b7983 */ /* 0x000ea20000300800 */
[----:B------:R-:W-:Y:S02]  /*17240*/  IMAD.MOV.U32 R13, RZ, RZ, R3 ;  /* 0x000000ffff0d7224 */ /* 0x000fe400078e0003 */
[----:B------:R-:W-:Y:S01]  /*17250*/  IMAD.MOV.U32 R12, RZ, RZ, RZ ;  /* 0x000000ffff0c7224 */ /* 0x000fe200078e00ff */
[----:B------:R-:W0:Y:S01]  /*17260*/  S2R R7, SR_TID.X ;  /* 0x0000000000077919 */ /* 0x000e220000002100 */
[----:B------:R-:W-:Y:S01]  /*17270*/  IMAD.MOV.U32 R15, RZ, RZ, -0x1 ;  /* 0xffffffffff0f7424 */ /* 0x000fe200078e00ff */
[----:B0-----:R-:W-:-:S04]  /*17280*/  LOP3.LUT R7, R7, 0x7f, RZ, 0xc0, !PT ;  /* 0x0000007f07077812 */ /* 0x001fc800078ec0ff */
[----:B------:R-:W-:-:S05]  /*17290*/  SHF.R.U32.HI R0, RZ, 0x3, R7 ;  /* 0x00000003ff007819 */ /* 0x000fca0000011607 */
[----:B------:R-:W-:-:S04]  /*172a0*/  IMAD.IADD R0, R0, 0x1, R5 ;  /* 0x0000000100007824 */ /* 0x000fc800078e0205 */
[----:B------:R-:W-:Y:S02]  /*172b0*/  VIADD R5, R0, 0x10 ;  /* 0x0000001000057836 */ /* 0x000fe40000000000 */
[----:B--2---:R-:W-:Y:S02]  /*172c0*/  IMAD R2, R11, R8, RZ ;  /* 0x000000080b027224 */ /* 0x004fe400078e02ff */
[----:B------:R-:W-:-:S03]  /*172d0*/  IMAD.MOV.U32 R11, RZ, RZ, 0x181f ;  /* 0x0000181fff0b7424 */ /* 0x000fc600078e00ff */
[----:B------:R-:W-:-:S13]  /*172e0*/  ISETP.GE.AND P5, PT, R0, R2, PT ;  /* 0x000000020000720c */ /* 0x000fda0003fa6270 */
[----:B-----5:R-:W-:Y:S05]  /*172f0*/  WARPSYNC.COLLECTIVE R15, `(.L_x_372) ;  /* 0x000000000f087348 */ /* 0x020fea0003c00000 */
[----:B------:R0:W1:Y:S02]  /*17300*/  SHFL.IDX P6, R14, R13, R12, R11 ;  /* 0x0000000c0d0e7389 */ /* 0x00006400000c000b */
[----:B01---5:R-:W-:Y:S01]  /*17310*/  ENDCOLLECTIVE ;  /* 0x000000000000791b */ /* 0x023fe20003800000 */
.L_x_372:
[----:B------:R-:W-:Y:S02]  /*17320*/  IMAD.MOV.U32 R13, RZ, RZ, R4 ;  /* 0x000000ffff0d7224 */ /* 0x000fe400078e0004 */
[----:B------:R-:W-:-:S07]  /*17330*/  IMAD.MOV.U32 R6, RZ, RZ, R14 ;  /* 0x000000ffff067224 */ /* 0x000fce00078e000e */
[----:B------:R-:W-:Y:S05]  /*17340*/  WARPSYNC.COLLECTIVE R15, `(.L_x_373) ;  /* 0x000000000f087348 */ /* 0x000fea0003c00000 */
[----:B------:R0:W1:Y:S02]  /*17350*/  SHFL.IDX P6, R14, R13, R12, R11 ;  /* 0x0000000c0d0e7389 */ /* 0x00006400000c000b */
[----:B01----:R-:W-:Y:S01]  /*17360*/  ENDCOLLECTIVE ;  /* 0x000000000000791b */ /* 0x003fe20003800000 */
.L_x_373:
[----:B------:R-:W-:Y:S01]  /*17370*/  ULDC.64 UR4, c[0x0][0x208] ;  /* 0x0000820000047ab9 */ /* 0x000fe20000000a00 */
[----:B------:R-:W-:Y:S02]  /*17380*/  IMAD.MOV.U32 R13, RZ, RZ, R3 ;  /* 0x000000ffff0d7224 */ /* 0x000fe400078e0003 */
[----:B------:R-:W-:Y:S02]  /*17390*/  IMAD.MOV.U32 R12, RZ, RZ, 0x1 ;  /* 0x00000001ff0c7424 */ /* 0x000fe400078e00ff */
[----:B------:R-:W-:-:S05]  /*173a0*/  IMAD.MOV.U32 R7, RZ, RZ, R14 ;  /* 0x000000ffff077224 */ /* 0x000fca00078e000e */
[----:B------:R-:W-:-:S05]  /*173b0*/  @!P5 LEA R7, P4, R10, R7, 0x1 ;  /* 0x000000070a07d211 */ /* 0x000fca00078808ff */
[----:B------:R-:W-:-:S05]  /*173c0*/  @!P5 IMAD.X R6, RZ, RZ, R6, P4 ;  /* 0x000000ffff06d224 */ /* 0x000fca00020e0606 */
[----:B------:R-:W-:-:S04]  /*173d0*/  @!P5 LOP3.LUT R7, R7, R6, RZ, 0x3c, !PT ;  /* 0x000000060707d212 */ /* 0x000fc800078e3cff */
[----:B------:R-:W-:-:S04]  /*173e0*/  @!P5 LOP3.LUT R6, R7, R6, RZ, 0x3c, !PT ;  /* 0x000000060706d212 */ /* 0x000fc800078e3cff */
[----:B------:R-:W-:-:S05]  /*173f0*/  @!P5 LOP3.LUT R7, R7, R6, RZ, 0x3c, !PT ;  /* 0x000000060707d212 */ /* 0x000fca00078e3cff */
        /* <DEDUP_REMOVED lines=11> */
.L_x_374:
[----:B------:R-:W-:Y:S02]  /*174b0*/  IMAD.MOV.U32 R13, RZ, RZ, R4 ;  /* 0x000000ffff0d7224 */ /* 0x000fe400078e0004 */
[----:B------:R-:W-:-:S07]  /*174c0*/  IMAD.MOV.U32 R6, RZ, RZ, R14 ;  /* 0x000000ffff067224 */ /* 0x000fce00078e000e */
[----:B------:R-:W-:Y:S05]  /*174d0*/  WARPSYNC.COLLECTIVE R15, `(.L_x_375) ;  /* 0x000000000f087348 */ /* 0x000fea0003c00000 */
[----:B------:R0:W1:Y:S02]  /*174e0*/  SHFL.IDX P6, R14, R13, R12, R11 ;  /* 0x0000000c0d0e7389 */ /* 0x00006400000c000b */
[----:B01----:R-:W-:Y:S01]  /*174f0*/  ENDCOLLECTIVE ;  /* 0x000000000000791b */ /* 0x003fe20003800000 */
.L_x_375:
[----:B------:R-:W-:Y:S01]  /*17500*/  ULDC.64 UR4, c[0x0][0x208] ;  /* 0x0000820000047ab9 */ /* 0x000fe20000000a00 */
[----:B------:R-:W-:Y:S02]  /*17510*/  IMAD.MOV.U32 R13, RZ, RZ, R3 ;  /* 0x000000ffff0d7224 */ /* 0x000fe400078e0003 */
[----:B------:R-:W-:Y:S02]  /*17520*/  IMAD.MOV.U32 R12, RZ, RZ, 0x2 ;  /* 0x00000002ff0c7424 */ /* 0x000fe400078e00ff */
[----:B------:R-:W-:-:S05]  /*17530*/  IMAD.MOV.U32 R5, RZ, RZ, R14 ;  /* 0x000000ffff057224 */ /* 0x000fca00078e000e */
[----:B------:R-:W-:-:S05]  /*17540*/  @!P5 LEA R5, P4, R10, R5, 0x1 ;  /* 0x000000050a05d211 */ /* 0x000fca00078808ff */
[----:B------:R-:W-:-:S04]  /*17550*/  @!P5 IMAD.X R6, RZ, RZ, R6, P4 ;  /* 0x000000ffff06d224 */ /* 0x000fc800020e0606 */
[----:B------:R-:W-:Y:S02]  /*17560*/  @!P5 IMAD.MOV.U32 R7, RZ, RZ, R6 ;  /* 0x000000ffff07d224 */ /* 0x000fe400078e0006 */
[----:B------:R-:W-:Y:S02]  /*17570*/  @!P5 IMAD.MOV.U32 R6, RZ, RZ, R5 ;  /* 0x000000ffff06d224 */ /* 0x000fe400078e0005 */
[----:B------:R-:W-:-:S03]  /*17580*/  VIADD R5, R0, 0x20 ;  /* 0x0000002000057836 */ /* 0x000fc60000000000 */
        /* <DEDUP_REMOVED lines=11> */
.L_x_376:
[----:B------:R-:W-:Y:S02]  /*17640*/  IMAD.MOV.U32 R13, RZ, RZ, R4 ;  /* 0x000000ffff0d7224 */ /* 0x000fe400078e0004 */
[----:B------:R-:W-:-:S07]  /*17650*/  IMAD.MOV.U32 R6, RZ, RZ, R14 ;  /* 0x000000ffff067224 */ /* 0x000fce00078e000e */
[----:B------:R-:W-:Y:S05]  /*17660*/  WARPSYNC.COLLECTIVE R15, `(.L_x_377) ;  /* 0x000000000f087348 */ /* 0x000fea0003c00000 */
[----:B------:R0:W1:Y:S02]  /*17670*/  SHFL.IDX P6, R14, R13, R12, R11 ;  /* 0x0000000c0d0e7389 */ /* 0x00006400000c000b */
[----:B01----:R-:W-:Y:S01]  /*17680*/  ENDCOLLECTIVE ;  /* 0x000000000000791b */ /* 0x003fe20003800000 */
.L_x_377:
        /* <DEDUP_REMOVED lines=20> */
.L_x_378:
[----:B------:R-:W-:Y:S02]  /*177d0*/  IMAD.MOV.U32 R13, RZ, RZ, R4 ;  /* 0x000000ffff0d7224 */ /* 0x000fe400078e0004 */
[----:B------:R-:W-:-:S07]  /*177e0*/  IMAD.MOV.U32 R6, RZ, RZ, R14 ;  /* 0x000000ffff067224 */ /* 0x000fce00078e000e */
[----:B------:R-:W-:Y:S05]  /*177f0*/  WARPSYNC.COLLECTIVE R15, `(.L_x_379) ;  /* 0x000000000f087348 */ /* 0x000fea0003c00000 */
[----:B------:R0:W1:Y:S02]  /*17800*/  SHFL.IDX P6, R14, R13, R12, R11 ;  /* 0x0000000c0d0e7389 */ /* 0x00006400000c000b */
[----:B01----:R-:W-:Y:S01]  /*17810*/  ENDCOLLECTIVE ;  /* 0x000000000000791b */ /* 0x003fe20003800000 */
.L_x_379:
        /* <DEDUP_REMOVED lines=20> */
.L_x_380:
[----:B------:R-:W-:Y:S02]  /*17960*/  IMAD.MOV.U32 R13, RZ, RZ, R4 ;  /* 0x000000ffff0d7224 */ /* 0x000fe400078e0004 */
[----:B------:R-:W-:-:S07]  /*17970*/  IMAD.MOV.U32 R6, RZ, RZ, R14 ;  /* 0x000000ffff067224 */ /* 0x000fce00078e000e */
[----:B------:R-:W-:Y:S05]  /*17980*/  WARPSYNC.COLLECTIVE R15, `(.L_x_381) ;  /* 0x000000000f087348 */ /* 0x000fea0003c00000 */
[----:B------:R0:W1:Y:S02]  /*17990*/  SHFL.IDX P6, R14, R13, R12, R11 ;  /* 0x0000000c0d0e7389 */ /* 0x00006400000c000b */
[----:B01----:R-:W-:Y:S01]  /*179a0*/  ENDCOLLECTIVE ;  /* 0x000000000000791b */ /* 0x003fe20003800000 */
.L_x_381:
        /* <DEDUP_REMOVED lines=20> */
.L_x_382:
[----:B------:R-:W-:Y:S02]  /*17af0*/  IMAD.MOV.U32 R13, RZ, RZ, R4 ;  /* 0x000000ffff0d7224 */ /* 0x000fe400078e0004 */
[----:B------:R-:W-:-:S07]  /*17b00*/  IMAD.MOV.U32 R6, RZ, RZ, R14 ;  /* 0x000000ffff067224 */ /* 0x000fce00078e000e */
[----:B------:R-:W-:Y:S05]  /*17b10*/  WARPSYNC.COLLECTIVE R15, `(.L_x_383) ;  /* 0x000000000f087348 */ /* 0x000fea0003c00000 */
[----:B------:R0:W1:Y:S02]  /*17b20*/  SHFL.IDX P6, R14, R13, R12, R11 ;  /* 0x0000000c0d0e7389 */ /* 0x00006400000c000b */
[----:B01----:R-:W-:Y:S01]  /*17b30*/  ENDCOLLECTIVE ;  /* 0x000000000000791b */ /* 0x003fe20003800000 */
.L_x_383:
[----:B------:R-:W-:Y:S01]  /*17b40*/  ULDC.64 UR4, c[0x0][0x208] ;  /* 0x0000820000047ab9 */ /* 0x000fe20000000a00 */
[----:B------:R-:W-:Y:S02]  /*17b50*/  IMAD.MOV.U32 R13, RZ, RZ, R3 ;  /* 0x000000ffff0d7224 */ /* 0x000fe400078e0003 */
[----:B------:R-:W-:Y:S02]  /*17b60*/  IMAD.MOV.U32 R12, RZ, RZ, 0x6 ;  /* 0x00000006ff0c7424 */ /* 0x000fe400078e00ff */
[----:B------:R-:W-:-:S05]  /*17b70*/  IMAD.MOV.U32 R5, RZ, RZ, R14 ;  /* 0x000000ffff057224 */ /* 0x000fca00078e000e */
[----:B------:R-:W-:-:S05]  /*17b80*/  @!P5 LEA R5, P4, R10, R5, 0x1 ;  /* 0x000000050a05d211 */ /* 0x000fca00078808ff */
[----:B------:R-:W-:-:S04]  /*17b90*/  @!P5 IMAD.X R6, RZ, RZ, R6, P4 ;  /* 0x000000ffff06d224 */ /* 0x000fc800020e0606 */
[----:B------:R-:W-:Y:S02]  /*17ba0*/  @!P5 IMAD.MOV.U32 R7, RZ, RZ, R6 ;  /* 0x000000ffff07d224 */ /* 0x000fe400078e0006 */
[----:B------:R-:W-:-:S05]  /*17bb0*/  @!P5 IMAD.MOV.U32 R6, RZ, RZ, R5 ;  /* 0x000000ffff06d224 */ /* 0x000fca00078e0005 */
        /* <DEDUP_REMOVED lines=10> */
.L_x_384:
[----:B------:R-:W-:-:S05]  /*17c60*/  VIADD R7, R0, 0x60 ;  /* 0x0000006000077836 */ /* 0x000fca0000000000 */
[----:B------:R-:W-:Y:S01]  /*17c70*/  ISETP.GE.AND P5, PT, R7, R2, PT ;  /* 0x000000020700720c */ /* 0x000fe20003fa6270 */
[----:B------:R-:W-:Y:S02]  /*17c80*/  IMAD.MOV.U32 R13, RZ, RZ, R4 ;  /* 0x000000ffff0d7224 */ /* 0x000fe400078e0004 */
[----:B------:R-:W-:-:S10]  /*17c90*/  IMAD.MOV.U32 R8, RZ, RZ, R14 ;  /* 0x000000ffff087224 */ /* 0x000fd400078e000e */
[----:B------:R-:W-:Y:S05]  /*17ca0*/  WARPSYNC.COLLECTIVE R15, `(.L_x_385) ;  /* 0x000000000f087348 */ /* 0x000fea0003c00000 */
[----:B------:R0:W1:Y:S02]  /*17cb0*/  SHFL.IDX P6, R14, R13, R12, R11 ;  /* 0x0000000c0d0e7389 */ /* 0x00006400000c000b */
[----:B01----:R-:W-:Y:S01]  /*17cc0*/  ENDCOLLECTIVE ;  /* 0x000000000000791b */ /* 0x003fe20003800000 */
.L_x_385:
        /* <DEDUP_REMOVED lines=18> */
.L_x_386:
[----:B------:R-:W-:Y:S02]  /*17df0*/  IMAD.MOV.U32 R13, RZ, RZ, R4 ;  /* 0x000000ffff0d7224 */ /* 0x000fe400078e0004 */
[----:B------:R-:W-:-:S07]  /*17e00*/  IMAD.MOV.U32 R5, RZ, RZ, R14 ;  /* 0x000000ffff057224 */ /* 0x000fce00078e000e */
[----:B------:R-:W-:Y:S05]  /*17e10*/  WARPSYNC.COLLECTIVE R15, `(.L_x_387) ;  /* 0x000000000f087348 */ /* 0x000fea0003c00000 */
[----:B------:R0:W1:Y:S02]  /*17e20*/  SHFL.IDX P6, R14, R13, R12, R11 ;  /* 0x0000000c0d0e7389 */ /* 0x00006400000c000b */
[----:B01----:R-:W-:Y:S01]  /*17e30*/  ENDCOLLECTIVE ;  /* 0x000000000000791b */ /* 0x003fe20003800000 */
.L_x_387:
[----:B------:R-:W-:Y:S01]  /*17e40*/  IMAD.MOV.U32 R3, RZ, RZ, R14 ;  /* 0x000000ffff037224 */ /* 0x000fe200078e000e */
[----:B------:R-:W-:Y:S06]  /*17e50*/  BRA `(.L_x_388) ;  /* 0xffffffa800b87947 */ /* 0x000fec000383ffff */
.L_x_265:
[----:B0-----:R0:W3:Y:S02]  /*17e60*/  SYNCS.PHASECHK.TRANS64.TRYWAIT P0, [R18+URZ+0x38820], R0 ;  /* 0x03882000120075a7 */ /* 0x0010e4000800017f */
[----:B---3--:R-:W-:Y:S05]  /*17e70*/  @!P0 NANOSLEEP.SYNCS 0x989680 ;  /* 0x009896800000895d */ /* 0x008fea0003900000 */
[----:B------:R-:W3:Y:S02]  /*17e80*/  @!P0 SYNCS.PHASECHK.TRANS64 P0, [R18+URZ+0x38820], R0 ;  /* 0x03882000120085a7 */ /* 0x000ee4000800007f */
[----:B---3--:R-:W-:Y:S05]  /*17e90*/  @!P0 BRA `(.L_x_265) ;  /* 0xfffffffc00f08947 */ /* 0x008fea000383ffff */
[----:B------:R-:W-:Y:S05]  /*17ea0*/  BRA `(.L_x_389) ;  /* 0xffffffac00347947 */ /* 0x000fea000383ffff */
.L_x_274:
[----:B-1----:R1:W2:Y:S02]  /*17eb0*/  SYNCS.PHASECHK.TRANS64.TRYWAIT P0, [R3+URZ+0x38840], R2 ;  /* 0x03884002030075a7 */ /* 0x0022a4000800017f */
[----:B--2---:R-:W-:Y:S05]  /*17ec0*/  @!P0 NANOSLEEP.SYNCS 0x989680 ;  /* 0x009896800000895d */ /* 0x004fea0003900000 */
[----:B------:R-:W2:Y:S02]  /*17ed0*/  @!P0 SYNCS.PHASECHK.TRANS64 P0, [R3+URZ+0x38840], R2 ;  /* 0x03884002030085a7 */ /* 0x000ea4000800007f */
[----:B--2---:R-:W-:Y:S05]  /*17ee0*/  @!P0 BRA `(.L_x_274) ;  /* 0xfffffffc00f08947 */ /* 0x004fea000383ffff */
[----:B------:R-:W-:Y:S05]  /*17ef0*/  BRA `(.L_x_390) ;  /* 0xffffffb000147947 */ /* 0x000fea000383ffff */
.L_x_282:
[----:B0-----:R0:W1:Y:S02]  /*17f00*/  SYNCS.PHASECHK.TRANS64.TRYWAIT P0, [R3+URZ+0x60], R2 ;  /* 0x00006002030075a7 */ /* 0x001064000800017f */
[----:B-1----:R-:W-:Y:S05]  /*17f10*/  @!P0 NANOSLEEP.SYNCS 0x989680 ;  /* 0x009896800000895d */ /* 0x002fea0003900000 */
[----:B------:R-:W1:Y:S02]  /*17f20*/  @!P0 SYNCS.PHASECHK.TRANS64 P0, [R3+URZ+0x60], R2 ;  /* 0x00006002030085a7 */ /* 0x000e64000800007f */
[----:B-1----:R-:W-:Y:S05]  /*17f30*/  @!P0 BRA `(.L_x_282) ;  /* 0xfffffffc00f08947 */ /* 0x002fea000383ffff */
[----:B------:R-:W-:Y:S05]  /*17f40*/  BRA `(.L_x_391) ;  /* 0xffffffb400687947 */ /* 0x000fea000383ffff */
.L_x_293:
[----:B-1----:R1:W2:Y:S02]  /*17f50*/  SYNCS.PHASECHK.TRANS64.TRYWAIT P0, [R3+URZ+0x38840], R2 ;  /* 0x03884002030075a7 */ /* 0x0022a4000800017f */
[----:B--2---:R-:W-:Y:S05]  /*17f60*/  @!P0 NANOSLEEP.SYNCS 0x989680 ;  /* 0x009896800000895d */ /* 0x004fea0003900000 */
[----:B------:R-:W2:Y:S02]  /*17f70*/  @!P0 SYNCS.PHASECHK.TRANS64 P0, [R3+URZ+0x38840], R2 ;  /* 0x03884002030085a7 */ /* 0x000ea4000800007f */
[----:B--2---:R-:W-:Y:S05]  /*17f80*/  @!P0 BRA `(.L_x_293) ;  /* 0xfffffffc00f08947 */ /* 0x004fea000383ffff */
[----:B------:R-:W-:Y:S05]  /*17f90*/  BRA `(.L_x_392) ;  /* 0xffffffbc00747947 */ /* 0x000fea000383ffff */
.L_x_301:
[----:B0-----:R0:W1:Y:S02]  /*17fa0*/  SYNCS.PHASECHK.TRANS64.TRYWAIT P0, [R2+URZ+0x60], R3 ;  /* 0x00006003020075a7 */ /* 0x001064000800017f */
[----:B-1----:R-:W-:Y:S05]  /*17fb0*/  @!P0 NANOSLEEP.SYNCS 0x989680 ;  /* 0x009896800000895d */ /* 0x002fea0003900000 */
[----:B------:R-:W1:Y:S02]  /*17fc0*/  @!P0 SYNCS.PHASECHK.TRANS64 P0, [R2+URZ+0x60], R3 ;  /* 0x00006003020085a7 */ /* 0x000e64000800007f */
[----:B-1----:R-:W-:Y:S05]  /*17fd0*/  @!P0 BRA `(.L_x_301) ;  /* 0xfffffffc00f08947 */ /* 0x002fea000383ffff */
[----:B------:R-:W-:Y:S05]  /*17fe0*/  BRA `(.L_x_393) ;  /* 0xffffffc000c87947 */ /* 0x000fea000383ffff */
.L_x_312:
[----:B--2---:R2:W3:Y:S02]  /*17ff0*/  SYNCS.PHASECHK.TRANS64.TRYWAIT P0, [R2+URZ+0x38840], R3 ;  /* 0x03884003020075a7 */ /* 0x0044e4000800017f */
[----:B---3--:R-:W-:Y:S05]  /*18000*/  @!P0 NANOSLEEP.SYNCS 0x989680 ;  /* 0x009896800000895d */ /* 0x008fea0003900000 */
[----:B------:R-:W3:Y:S02]  /*18010*/  @!P0 SYNCS.PHASECHK.TRANS64 P0, [R2+URZ+0x38840], R3 ;  /* 0x03884003020085a7 */ /* 0x000ee4000800007f */
[----:B---3--:R-:W-:Y:S05]  /*18020*/  @!P0 BRA `(.L_x_312) ;  /* 0xfffffffc00f08947 */ /* 0x008fea000383ffff */
[----:B------:R-:W-:Y:S05]  /*18030*/  BRA `(.L_x_394) ;  /* 0xffffffc800a47947 */ /* 0x000fea000383ffff */
.L_x_320:
[----:B0-----:R0:W1:Y:S02]  /*18040*/  SYNCS.PHASECHK.TRANS64.TRYWAIT P0, [R2+URZ+0x60], R5 ;  /* 0x00006005020075a7 */ /* 0x001064000800017f */
[----:B-1----:R-:W-:Y:S05]  /*18050*/  @!P0 NANOSLEEP.SYNCS 0x989680 ;  /* 0x009896800000895d */ /* 0x002fea0003900000 */
[----:B------:R-:W1:Y:S02]  /*18060*/  @!P0 SYNCS.PHASECHK.TRANS64 P0, [R2+URZ+0x60], R5 ;  /* 0x00006005020085a7 */ /* 0x000e64000800007f */
[----:B-1----:R-:W-:Y:S05]  /*18070*/  @!P0 BRA `(.L_x_320) ;  /* 0xfffffffc00f08947 */ /* 0x002fea000383ffff */
[----:B------:R-:W-:Y:S05]  /*18080*/  BRA `(.L_x_395) ;  /* 0xffffffcc00f87947 */ /* 0x000fea000383ffff */
.L_x_333:
[----:B--2---:R2:W3:Y:S02]  /*18090*/  SYNCS.PHASECHK.TRANS64.TRYWAIT P0, [R0+URZ+0x38860], R2 ;  /* 0x03886002000075a7 */ /* 0x0044e4000800017f */
[----:B---3--:R-:W-:Y:S05]  /*180a0*/  @!P0 NANOSLEEP.SYNCS 0x989680 ;  /* 0x009896800000895d */ /* 0x008fea0003900000 */
[----:B------:R-:W3:Y:S02]  /*180b0*/  @!P0 SYNCS.PHASECHK.TRANS64 P0, [R0+URZ+0x38860], R2 ;  /* 0x03886002000085a7 */ /* 0x000ee4000800007f */
[----:B---3--:R-:W-:Y:S05]  /*180c0*/  @!P0 BRA `(.L_x_333) ;  /* 0xfffffffc00f08947 */ /* 0x008fea000383ffff */
[----:B------:R-:W-:Y:S05]  /*180d0*/  BRA `(.L_x_396) ;  /* 0xffffffd400c07947 */ /* 0x000fea000383ffff */
.L_x_342:
[----:B------:R-:W4:Y:S01]  /*180e0*/  LDL R3, [R1] ;  /* 0x0000000001037983 */ /* 0x000f220000100800 */
[----:B------:R-:W-:Y:S01]  /*180f0*/  BSSY B0, `(.L_x_397) ;  /* 0x0000008000007945 */ /* 0x000fe20003800000 */
[----:B0-----:R-:W-:Y:S02]  /*18100*/  IMAD.MOV.U32 R12, RZ, RZ, RZ ;  /* 0x000000ffff0c7224 */ /* 0x001fe400078e00ff */
[----:B------:R-:W-:Y:S02]  /*18110*/  IMAD.MOV.U32 R11, RZ, RZ, 0x1f ;  /* 0x0000001fff0b7424 */ /* 0x000fe400078e00ff */
[----:B------:R-:W-:Y:S02]  /*18120*/  IMAD.MOV.U32 R15, RZ, RZ, -0x1 ;  /* 0xffffffffff0f7424 */ /* 0x000fe400078e00ff */
[----:B----4-:R-:W-:-:S07]  /*18130*/  IMAD.MOV.U32 R13, RZ, RZ, R3 ;  /* 0x000000ffff0d7224 */ /* 0x010fce00078e0003 */
[----:B-123--:R-:W-:Y:S05]  /*18140*/  WARPSYNC.COLLECTIVE R15, `(.L_x_398) ;  /* 0x000000000f087348 */ /* 0x00efea0003c00000 */
[----:B------:R0:W4:Y:S02]  /*18150*/  SHFL.IDX P6, R14, R13, R12, R11 ;  /* 0x0000000c0d0e7389 */ /* 0x00012400000c000b */
[----:B01234-:R-:W-:Y:S01]  /*18160*/  ENDCOLLECTIVE ;  /* 0x000000000000791b */ /* 0x01ffe20003800000 */
.L_x_398:
[----:B------:R-:W-:Y:S05]  /*18170*/  BSYNC B0 ;  /* 0x0000000000007941 */ /* 0x000fea0003800000 */
.L_x_397:
[----:B------:R0:W5:Y:S01]  /*18180*/  LDL R2, [R1+0xc] ;  /* 0x00000c0001027983 */ /* 0x0001620000100800 */
[----:B------:R-:W-:Y:S02]  /*18190*/  IMAD.MOV.U32 R13, RZ, RZ, R3 ;  /* 0x000000ffff0d7224 */ /* 0x000fe400078e0003 */
[----:B------:R-:W-:Y:S02]  /*181a0*/  IMAD.MOV.U32 R12, RZ, RZ, 0x1 ;  /* 0x00000001ff0c7424 */ /* 0x000fe400078e00ff */
[----:B------:R-:W-:Y:S02]  /*181b0*/  IMAD.MOV.U32 R11, RZ, RZ, 0x1f ;  /* 0x0000001fff0b7424 */ /* 0x000fe400078e00ff */
[----:B------:R-:W-:Y:S02]  /*181c0*/  IMAD.MOV.U32 R15, RZ, RZ, -0x1 ;  /* 0xffffffffff0f7424 */ /* 0x000fe400078e00ff */
[----:B0-----:R-:W-:-:S07]  /*181d0*/  IMAD.MOV.U32 R0, RZ, RZ, R14 ;  /* 0x000000ffff007224 */ /* 0x001fce00078e000e */
[----:B-----5:R-:W-:Y:S05]  /*181e0*/  WARPSYNC.COLLECTIVE R15, `(.L_x_399) ;  /* 0x000000000f087348 */ /* 0x020fea0003c00000 */
[----:B------:R0:W1:Y:S02]  /*181f0*/  SHFL.IDX P6, R14, R13, R12, R11 ;  /* 0x0000000c0d0e7389 */ /* 0x00006400000c000b */
[----:B01---5:R-:W-:Y:S01]  /*18200*/  ENDCOLLECTIVE ;  /* 0x000000000000791b */ /* 0x023fe20003800000 */
.L_x_399:
[----:B------:R-:W-:Y:S01]  /*18210*/  ULDC UR4, c[0x0][0xc3c] ;  /* 0x00030f0000047ab9 */ /* 0x000fe20000000800 */
[----:B------:R-:W-:Y:S01]  /*18220*/  ULDC.64 UR6, c[0x0][0x208] ;  /* 0x0000820000067ab9 */ /* 0x000fe20000000a00 */
[----:B------:R-:W-:Y:S02]  /*18230*/  IMAD.IADD R6, R2, 0x1, R16 ;  /* 0x0000000102067824 */ /* 0x000fe400078e0210 */
[----:B------:R-:W-:Y:S02]  /*18240*/  IMAD.MOV.U32 R11, RZ, RZ, RZ ;  /* 0x000000ffff0b7224 */ /* 0x000fe400078e00ff */
[----:B------:R-:W-:Y:S01]  /*18250*/  IMAD.MOV.U32 R8, RZ, RZ, R14 ;  /* 0x000000ffff087224 */ /* 0x000fe200078e000e */
[----:B------:R-:W-:-:S13]  /*18260*/  ISETP.GE.OR P1, PT, R6, UR4, !P0 ;  /* 0x0000000406007c0c */ /* 0x000fda000c726670 */
[----:B------:R-:W0:Y:S08]  /*18270*/  @!P1 LDC.64 R2, c[0x0][0xc80] ;  /* 0x00032000ff029b82 */ /* 0x000e300000000a00 */
[----:B------:R-:W1:Y:S01]  /*18280*/  @!P1 LDC.64 R4, c[0x0][0xc78] ;  /* 0x00031e00ff049b82 */ /* 0x000e620000000a00 */
[----:B0-----:R-:W-:-:S05]  /*18290*/  @!P1 IMAD.WIDE R2, R6, 0x4, R2 ;  /* 0x0000000406029825 */ /* 0x001fca00078e0202 */
[----:B------:R1:W2:Y:S02]  /*182a0*/  @!P1 LDG.E R7, desc[UR6][R2.64] ;  /* 0x0000000602079981 */ /* 0x0002a4000c1e1900 */
[----:B-1----:R-:W-:-:S06]  /*182b0*/  @!P1 IMAD.WIDE R2, R6, 0x4, R4 ;  /* 0x0000000406029825 */ /* 0x002fcc00078e0204 */
[----:B------:R-:W3:Y:S01]  /*182c0*/  @!P1 LDG.E R2, desc[UR6][R2.64] ;  /* 0x0000000602029981 */ /* 0x000ee2000c1e1900 */
[----:B------:R-:W-:Y:S01]  /*182d0*/  IMAD.MOV.U32 R6, RZ, RZ, RZ ;  /* 0x000000ffff067224 */ /* 0x000fe200078e00ff */
[C---:B------:R-:W-:Y:S01]  /*182e0*/  ISETP.GE.U32.AND P2, PT, R16.reuse, 0x2, PT ;  /* 0x000000021000780c */ /* 0x040fe20003f46070 */
[----:B------:R-:W-:Y:S01]  /*182f0*/  IMAD.MOV.U32 R4, RZ, RZ, RZ ;  /* 0x000000ffff047224 */ /* 0x000fe200078e00ff */
[C---:B------:R-:W-:Y:S02]  /*18300*/  ISETP.GE.U32.AND P3, PT, R16.reuse, 0x4, PT ;  /* 0x000000041000780c */ /* 0x040fe40003f66070 */
[C---:B------:R-:W-:Y:S02]  /*18310*/  ISETP.GE.U32.AND P4, PT, R16.reuse, 0x8, PT ;  /* 0x000000081000780c */ /* 0x040fe40003f86070 */
[----:B------:R-:W-:Y:S01]  /*18320*/  ISETP.GE.U32.AND P5, PT, R16, 0x10, PT ;  /* 0x000000101000780c */ /* 0x000fe20003fa6070 */
[----:B--2---:R-:W-:Y:S02]  /*18330*/  @!P1 IMAD.MOV.U32 R6, RZ, RZ, R7 ;  /* 0x000000ffff069224 */ /* 0x004fe400078e0007 */
[----:B------:R-:W-:-:S02]  /*18340*/  IMAD.MOV.U32 R7, RZ, RZ, RZ ;  /* 0x000000ffff077224 */ /* 0x000fc400078e00ff */
[----:B---3--:R-:W-:Y:S01]  /*18350*/  @!P1 IMAD.MOV.U32 R7, RZ, RZ, R2 ;  /* 0x000000ffff079224 */ /* 0x008fe200078e0002 */
[----:B------:R-:W-:-:S03]  /*18360*/  ISETP.NE.AND P1, PT, R16, RZ, PT ;  /* 0x000000ff1000720c */ /* 0x000fc60003f25270 */
[----:B------:R-:W-:-:S04]  /*18370*/  IMAD R2, R7, R6, RZ ;  /* 0x0000000607027224 */ /* 0x000fc800078e02ff */
[----:B------:R-:W-:-:S07]  /*18380*/  IMAD.MOV.U32 R13, RZ, RZ, R2 ;  /* 0x000000ffff0d7224 */ /* 0x000fce00078e0002 */
[----:B------:R-:W-:Y:S05]  /*18390*/  WARPSYNC.COLLECTIVE R15, `(.L_x_400) ;  /* 0x000000000f087348 */ /* 0x000fea0003c00000 */
[----:B------:R0:W1:Y:S02]  /*183a0*/  SHFL.UP P6, R14, R13, R12, R11 ;  /* 0x0400000c0d0e7389 */ /* 0x00006400000c000b */
[----:B01----:R-:W-:Y:S01]  /*183b0*/  ENDCOLLECTIVE ;  /* 0x000000000000791b */ /* 0x003fe20003800000 */
.L_x_400:
[----:B------:R-:W-:Y:S02]  /*183c0*/  IMAD.MOV.U32 R12, RZ, RZ, 0x2 ;  /* 0x00000002ff0c7424 */ /* 0x000fe400078e00ff */
[----:B------:R-:W-:-:S05]  /*183d0*/  IMAD.MOV.U32 R3, RZ, RZ, R14 ;  /* 0x000000ffff037224 */ /* 0x000fca00078e000e */
[----:B------:R-:W-:-:S05]  /*183e0*/  SEL R3, R3, RZ, P1 ;  /* 0x000000ff03037207 */ /* 0x000fca0000800000 */
[----:B------:R-:W-:-:S04]  /*183f0*/  IMAD.IADD R2, R2, 0x1, R3 ;  /* 0x0000000102027824 */ /* 0x000fc800078e0203 */
[----:B------:R-:W-:-:S07]  /*18400*/  IMAD.MOV.U32 R13, RZ, RZ, R2 ;  /* 0x000000ffff0d7224 */ /* 0x000fce00078e0002 */
[----:B------:R-:W-:Y:S05]  /*18410*/  WARPSYNC.COLLECTIVE R15, `(.L_x_401) ;  /* 0x000000000f087348 */ /* 0x000fea0003c00000 */
[----:B------:R0:W1:Y:S02]  /*18420*/  SHFL.UP P6, R14, R13, R12, R11 ;  /* 0x0400000c0d0e7389 */ /* 0x00006400000c000b */
[----:B01----:R-:W-:Y:S01]  /*18430*/  ENDCOLLECTIVE ;  /* 0x000000000000791b */ /* 0x003fe20003800000 */
.L_x_401:
        /* <DEDUP_REMOVED lines=8> */
.L_x_402:
        /* <DEDUP_REMOVED lines=8> */
.L_x_403:
        /* <DEDUP_REMOVED lines=8> */
.L_x_404:
[----:B------:R-:W-:Y:S02]  /*185c0*/  IMAD.MOV.U32 R12, RZ, RZ, 0x1f ;  /* 0x0000001fff0c7424 */ /* 0x000fe400078e00ff */
[----:B------:R-:W-:Y:S02]  /*185d0*/  IMAD.MOV.U32 R11, RZ, RZ, 0x1f ;  /* 0x0000001fff0b7424 */ /* 0x000fe400078e00ff */
[----:B------:R-:W-:-:S05]  /*185e0*/  IMAD.MOV.U32 R3, RZ, RZ, R14 ;  /* 0x000000ffff037224 */ /* 0x000fca00078e000e */
[----:B------:R-:W-:-:S05]  /*185f0*/  SEL R3, R3, RZ, P5 ;  /* 0x000000ff03037207 */ /* 0x000fca0002800000 */
[----:B------:R-:W-:-:S04]  /*18600*/  IMAD.IADD R2, R2, 0x1, R3 ;  /* 0x0000000102027824 */ /* 0x000fc800078e0203 */
[----:B------:R-:W-:-:S07]  /*18610*/  IMAD.MOV.U32 R13, RZ, RZ, R2 ;  /* 0x000000ffff0d7224 */ /* 0x000fce00078e0002 */
[----:B------:R-:W-:Y:S05]  /*18620*/  WARPSYNC.COLLECTIVE R15, `(.L_x_405) ;  /* 0x000000000f087348 */ /* 0x000fea0003c00000 */
[----:B------:R0:W1:Y:S02]  /*18630*/  SHFL.IDX P6, R14, R13, R12, R11 ;  /* 0x0000000c0d0e7389 */ /* 0x00006400000c000b */
[----:B01----:R-:W-:Y:S01]  /*18640*/  ENDCOLLECTIVE ;  /* 0x000000000000791b */ /* 0x003fe20003800000 */
.L_x_405:
[----:B------:R-:W-:Y:S01]  /*18650*/  IMAD.MOV.U32 R9, RZ, RZ, R14 ;  /* 0x000000ffff097224 */ /* 0x000fe200078e000e */
[----:B------:R-:W-:Y:S06]  /*18660*/  BRA `(.L_x_406) ;  /* 0xffffffd800ac7947 */ /* 0x000fec000383ffff */
.L_x_345:
[----:B------:R-:W-:Y:S01]  /*18670*/  BSSY B0, `(.L_x_407) ;  /* 0x0000008000007945 */ /* 0x000fe20003800000 */
[----:B------:R-:W-:Y:S02]  /*18680*/  IMAD.MOV.U32 R13, RZ, RZ, R2 ;  /* 0x000000ffff0d7224 */ /* 0x000fe400078e0002 */
[----:B0-----:R-:W-:Y:S02]  /*18690*/  IMAD.MOV.U32 R12, RZ, RZ, 0x1 ;  /* 0x00000001ff0c7424 */ /* 0x001fe400078e00ff */
[----:B------:R-:W-:Y:S02]  /*186a0*/  IMAD.MOV.U32 R11, RZ, RZ, RZ ;  /* 0x000000ffff0b7224 */ /* 0x000fe400078e00ff */
[----:B------:R-:W-:-:S07]  /*186b0*/  IMAD.MOV.U32 R15, RZ, RZ, -0x1 ;  /* 0xffffffffff0f7424 */ /* 0x000fce00078e00ff */
[----:B------:R-:W-:Y:S05]  /*186c0*/  WARPSYNC.COLLECTIVE R15, `(.L_x_408) ;  /* 0x000000000f087348 */ /* 0x000fea0003c00000 */
[----:B------:R0:W1:Y:S02]  /*186d0*/  SHFL.UP P6, R14, R13, R12, R11 ;  /* 0x0400000c0d0e7389 */ /* 0x00006400000c000b */
[----:B01----:R-:W-:Y:S01]  /*186e0*/  ENDCOLLECTIVE ;  /* 0x000000000000791b */ /* 0x003fe20003800000 */
.L_x_408:
[----:B------:R-:W-:Y:S05]  /*186f0*/  BSYNC B0 ;  /* 0x0000000000007941 */ /* 0x000fea0003800000 */
.L_x_407:
[----:B------:R-:W-:Y:S02]  /*18700*/  IMAD.MOV.U32 R3, RZ, RZ, R14 ;  /* 0x000000ffff037224 */ /* 0x000fe400078e000e */
[----:B------:R-:W-:Y:S02]  /*18710*/  IMAD.MOV.U32 R12, RZ, RZ, 0x2 ;  /* 0x00000002ff0c7424 */ /* 0x000fe400078e00ff */
[----:B------:R-:W-:Y:S01]  /*18720*/  IMAD.MOV.U32 R11, RZ, RZ, RZ ;  /* 0x000000ffff0b7224 */ /* 0x000fe200078e00ff */
[----:B------:R-:W-:Y:S01]  /*18730*/  SEL R3, R3, RZ, P1 ;  /* 0x000000ff03037207 */ /* 0x000fe20000800000 */
[----:B------:R-:W-:-:S04]  /*18740*/  IMAD.MOV.U32 R15, RZ, RZ, -0x1 ;  /* 0xffffffffff0f7424 */ /* 0x000fc800078e00ff */
[----:B------:R-:W-:-:S04]  /*18750*/  IMAD.IADD R2, R2, 0x1, R3 ;  /* 0x0000000102027824 */ /* 0x000fc800078e0203 */
[----:B------:R-:W-:-:S07]  /*18760*/  IMAD.MOV.U32 R13, RZ, RZ, R2 ;  /* 0x000000ffff0d7224 */ /* 0x000fce00078e0002 */
[----:B------:R-:W-:Y:S05]  /*18770*/  WARPSYNC.COLLECTIVE R15, `(.L_x_409) ;  /* 0x000000000f087348 */ /* 0x000fea0003c00000 */
[----:B------:R0:W1:Y:S02]  /*18780*/  SHFL.UP P6, R14, R13, R12, R11 ;  /* 0x0400000c0d0e7389 */ /* 0x00006400000c000b */
[----:B01----:R-:W-:Y:S01]  /*18790*/  ENDCOLLECTIVE ;  /* 0x000000000000791b */ /* 0x003fe20003800000 */
.L_x_409:
        /* <DEDUP_REMOVED lines=8> */
.L_x_410:
        /* <DEDUP_REMOVED lines=8> */
.L_x_411:
        /* <DEDUP_REMOVED lines=8> */
.L_x_412:
        /* <DEDUP_REMOVED lines=9> */
.L_x_413:
[----:B------:R-:W-:Y:S01]  /*189b0*/  IMAD.MOV.U32 R9, RZ, RZ, R14 ;  /* 0x000000ffff097224 */ /* 0x000fe200078e000e */
[----:B------:R-:W-:Y:S06]  /*189c0*/  BRA `(.L_x_414) ;  /* 0xffffffd800847947 */ /* 0x000fec000383ffff */
.L_x_347:
[----:B------:R-:W-:Y:S01]  /*189d0*/  BSSY B0, `(.L_x_415) ;  /* 0x0000006000007945 */ /* 0x000fe20003800000 */
[----:B------:R-:W-:Y:S01]  /*189e0*/  PLOP3.LUT P6, PT, P6, PT, PT, 0x8, 0x0 ;  /* 0x000000000000781c */ /* 0x000fe200037ce170 */
[----:B------:R-:W-:-:S12]  /*189f0*/  IMAD.MOV.U32 R15, RZ, RZ, -0x1 ;  /* 0xffffffffff0f7424 */ /* 0x000fd800078e00ff */
[----:B01----:R-:W-:Y:S05]  /*18a00*/  WARPSYNC.COLLECTIVE R15, `(.L_x_416) ;  /* 0x000000000f087348 */ /* 0x003fea0003c00000 */
[----:B------:R-:W-:Y:S01]  /*18a10*/  VOTE.ANY R14, PT, P6 ;  /* 0x00000000000e7806 */ /* 0x000fe200030e0100 */
[----:B01----:R-:W-:Y:S06]  /*18a20*/  ENDCOLLECTIVE ;  /* 0x000000000000791b */ /* 0x003fec0003800000 */
.L_x_416:
[----:B------:R-:W-:Y:S05]  /*18a30*/  BSYNC B0 ;  /* 0x0000000000007941 */ /* 0x000fea0003800000 */
.L_x_415:
[----:B------:R-:W-:Y:S02]  /*18a40*/  IMAD.MOV.U32 R8, RZ, RZ, R14 ;  /* 0x000000ffff087224 */ /* 0x000fe400078e000e */
[----:B------:R-:W-:Y:S02]  /*18a50*/  IMAD.MOV.U32 R13, RZ, RZ, R6 ;  /* 0x000000ffff0d7224 */ /* 0x000fe400078e0006 */
[----:B------:R-:W0:Y:S01]  /*18a60*/  POPC R5, R8 ;  /* 0x0000000800057309 */ /* 0x000e220000000000 */
[----:B------:R-:W-:Y:S02]  /*18a70*/  IMAD.MOV.U32 R11, RZ, RZ, 0x1f ;  /* 0x0000001fff0b7424 */ /* 0x000fe400078e00ff */
[----:B------:R-:W-:Y:S02]  /*18a80*/  IMAD.MOV.U32 R15, RZ, RZ, -0x1 ;  /* 0xffffffffff0f7424 */ /* 0x000fe400078e00ff */
[----:B0-----:R-:W-:-:S07]  /*18a90*/  IMAD.MOV.U32 R12, RZ, RZ, R5 ;  /* 0x000000ffff0c7224 */ /* 0x001fce00078e0005 */
[----:B------:R-:W-:Y:S05]  /*18aa0*/  WARPSYNC.COLLECTIVE R15, `(.L_x_417) ;  /* 0x000000000f087348 */ /* 0x000fea0003c00000 */
[----:B------:R0:W1:Y:S02]  /*18ab0*/  SHFL.IDX P6, R14, R13, R12, R11 ;  /* 0x0000000c0d0e7389 */ /* 0x00006400000c000b */
[----:B01----:R-:W-:Y:S01]  /*18ac0*/  ENDCOLLECTIVE ;  /* 0x000000000000791b */ /* 0x003fe20003800000 */
.L_x_417:
[----:B------:R-:W-:Y:S02]  /*18ad0*/  IMAD.MOV.U32 R13, RZ, RZ, R7 ;  /* 0x000000ffff0d7224 */ /* 0x000fe400078e0007 */
[----:B------:R-:W-:-:S07]  /*18ae0*/  IMAD.MOV.U32 R6, RZ, RZ, R14 ;  /* 0x000000ffff067224 */ /* 0x000fce00078e000e */
[----:B------:R-:W-:Y:S05]  /*18af0*/  WARPSYNC.COLLECTIVE R15, `(.L_x_418) ;  /* 0x000000000f087348 */ /* 0x000fea0003c00000 */
[----:B------:R0:W1:Y:S02]  /*18b00*/  SHFL.IDX P6, R14, R13, R12, R11 ;  /* 0x0000000c0d0e7389 */ /* 0x00006400000c000b */
[----:B01----:R-:W-:Y:S01]  /*18b10*/  ENDCOLLECTIVE ;  /* 0x000000000000791b */ /* 0x003fe20003800000 */
.L_x_418:
[----:B------:R-:W-:Y:S01]  /*18b20*/  IMAD.MOV.U32 R7, RZ, RZ, R14 ;  /* 0x000000ffff077224 */ /* 0x000fe200078e000e */
[----:B------:R-:W-:Y:S06]  /*18b30*/  BRA `(.L_x_419) ;  /* 0xffffffd800647947 */ /* 0x000fec000383ffff */
.L_x_349:
[----:B------:R-:W-:Y:S01]  /*18b40*/  BSSY B0, `(.L_x_420) ;  /* 0x0000007000007945 */ /* 0x000fe20003800000 */
[----:B------:R-:W-:Y:S02]  /*18b50*/  IMAD.MOV.U32 R13, RZ, RZ, R2 ;  /* 0x000000ffff0d7224 */ /* 0x000fe400078e0002 */
[----:B------:R-:W-:Y:S02]  /*18b60*/  IMAD.MOV.U32 R11, RZ, RZ, 0x1f ;  /* 0x0000001fff0b7424 */ /* 0x000fe400078e00ff */
[----:B------:R-:W-:-:S07]  /*18b70*/  IMAD.MOV.U32 R15, RZ, RZ, -0x1 ;  /* 0xffffffffff0f7424 */ /* 0x000fce00078e00ff */
[----:B-1234-:R-:W-:Y:S05]  /*18b80*/  WARPSYNC.COLLECTIVE R15, `(.L_x_421) ;  /* 0x000000000f087348 */ /* 0x01efea0003c00000 */
[----:B------:R0:W0:Y:S02]  /*18b90*/  SHFL.IDX P6, R14, R13, R12, R11 ;  /* 0x0000000c0d0e7389 */ /* 0x00002400000c000b */
[----:B01234-:R-:W-:Y:S01]  /*18ba0*/  ENDCOLLECTIVE ;  /* 0x000000000000791b */ /* 0x01ffe20003800000 */
.L_x_421:
[----:B------:R-:W-:Y:S05]  /*18bb0*/  BSYNC B0 ;  /* 0x0000000000007941 */ /* 0x000fea0003800000 */
.L_x_420:
[----:B------:R-:W-:Y:S01]  /*18bc0*/  IMAD.MOV.U32 R2, RZ, RZ, R14 ;  /* 0x000000ffff027224 */ /* 0x000fe200078e000e */
[----:B------:R-:W-:Y:S06]  /*18bd0*/  BRA `(.L_x_422) ;  /* 0xffffffd800547947 */ /* 0x000fec000383ffff */
.L_x_353:
[----:B0-----:R0:W1:Y:S02]  /*18be0*/  SYNCS.PHASECHK.TRANS64.TRYWAIT P0, [R0+URZ+0x38820], R3 ;  /* 0x03882003000075a7 */ /* 0x001064000800017f */
[----:B-1----:R-:W-:Y:S05]  /*18bf0*/  @!P0 NANOSLEEP.SYNCS 0x989680 ;  /* 0x009896800000895d */ /* 0x002fea0003900000 */
[----:B------:R-:W1:Y:S02]  /*18c00*/  @!P0 SYNCS.PHASECHK.TRANS64 P0, [R0+URZ+0x38820], R3 ;  /* 0x03882003000085a7 */ /* 0x000e64000800007f */
[----:B-1----:R-:W-:Y:S05]  /*18c10*/  @!P0 BRA `(.L_x_353) ;  /* 0xfffffffc00f08947 */ /* 0x002fea000383ffff */
[----:B------:R-:W-:Y:S05]  /*18c20*/  BRA `(.L_x_423) ;  /* 0xffffffdc00ec7947 */ /* 0x000fea000383ffff */
.L_x_354:
[----:B------:R-:W1:Y:S01]  /*18c30*/  S2R R2, SR_TID.X ;  /* 0x0000000000027919 */ /* 0x000e620000002100 */
[----:B------:R-:W-:Y:S01]  /*18c40*/  BSSY B0, `(.L_x_424) ;  /* 0x000000a000007945 */ /* 0x000fe20003800000 */
[----:B------:R-:W-:Y:S02]  /*18c50*/  IMAD.MOV.U32 R12, RZ, RZ, RZ ;  /* 0x000000ffff0c7224 */ /* 0x000fe400078e00ff */
[----:B------:R-:W-:Y:S02]  /*18c60*/  IMAD.MOV.U32 R11, RZ, RZ, 0x1f ;  /* 0x0000001fff0b7424 */ /* 0x000fe400078e00ff */
[----:B------:R-:W-:Y:S01]  /*18c70*/  IMAD.MOV.U32 R15, RZ, RZ, -0x1 ;  /* 0xffffffffff0f7424 */ /* 0x000fe200078e00ff */
[----:B-1----:R-:W-:-:S04]  /*18c80*/  SHF.R.U32.HI R2, RZ, 0x5, R2 ;  /* 0x00000005ff027819 */ /* 0x002fc80000011602 */
[----:B------:R-:W-:-:S05]  /*18c90*/  LOP3.LUT R2, R2, 0x3, RZ, 0xc0, !PT ;  /* 0x0000000302027812 */ /* 0x000fca00078ec0ff */
[----:B------:R-:W-:-:S07]  /*18ca0*/  IMAD.MOV.U32 R13, RZ, RZ, R2 ;  /* 0x000000ffff0d7224 */ /* 0x000fce00078e0002 */
[----:B0-----:R-:W-:Y:S05]  /*18cb0*/  WARPSYNC.COLLECTIVE R15, `(.L_x_425) ;  /* 0x000000000f087348 */ /* 0x001fea0003c00000 */
[----:B------:R1:W2:Y:S02]  /*18cc0*/  SHFL.IDX P6, R14, R13, R12, R11 ;  /* 0x0000000c0d0e7389 */ /* 0x0002a400000c000b */
[----:B012---:R-:W-:Y:S01]  /*18cd0*/  ENDCOLLECTIVE ;  /* 0x000000000000791b */ /* 0x007fe20003800000 */
.L_x_425:
[----:B------:R-:W-:Y:S05]  /*18ce0*/  BSYNC B0 ;  /* 0x0000000000007941 */ /* 0x000fea0003800000 */
.L_x_424:
[----:B------:R-:W-:Y:S05]  /*18cf0*/  BRA `(.L_x_426) ;  /* 0xffffffdc00d47947 */ /* 0x000fea000383ffff */
.L_x_357:
[----:B------:R-:W-:Y:S01]  /*18d00*/  BSSY B1, `(.L_x_427) ;  /* 0x0000006000017945 */ /* 0x000fe20003800000 */
[----:B------:R-:W-:-:S07]  /*18d10*/  IMAD.MOV.U32 R15, RZ, RZ, -0x1 ;  /* 0xffffffffff0f7424 */ /* 0x000fce00078e00ff */
[----:B01----:R-:W-:Y:S05]  /*18d20*/  WARPSYNC.COLLECTIVE R15, `(.L_x_428) ;  /* 0x000000000f0c7348 */ /* 0x003fea0003c00000 */
[----:B------:R-:W-:Y:S02]  /*18d30*/  ELECT P6, UR62, PT ;  /* 0x00000000003e782f */ /* 0x000fe400038c0000 */
[----:B------:R-:W-:Y:S01]  /*18d40*/  MOV R14, UR62 ;  /* 0x0000003e000e7c02 */ /* 0x000fe20008000f00 */
[----:B01----:R-:W-:Y:S10]  /*18d50*/  ENDCOLLECTIVE ;  /* 0x000000000000791b */ /* 0x003ff40003800000 */
.L_x_428:
[----:B------:R-:W-:Y:S05]  /*18d60*/  BSYNC B1 ;  /* 0x0000000000017941 */ /* 0x000fea0003800000 */
.L_x_427:
[----:B------:R-:W-:Y:S05]  /*18d70*/  BRA `(.L_x_429) ;  /* 0xffffffdc00cc7947 */ /* 0x000fea000383ffff */
.L_x_359:
[----:B0-----:R0:W1:Y:S02]  /*18d80*/  SYNCS.PHASECHK.TRANS64.TRYWAIT P0, [R6+URZ], R5 ;  /* 0x00000005060075a7 */ /* 0x001064000800017f */
[----:B-1----:R-:W-:Y:S05]  /*18d90*/  @!P0 NANOSLEEP.SYNCS 0x989680 ;  /* 0x009896800000895d */ /* 0x002fea0003900000 */
[----:B------:R-:W1:Y:S02]  /*18da0*/  @!P0 SYNCS.PHASECHK.TRANS64 P0, [R6+URZ], R5 ;  /* 0x00000005060085a7 */ /* 0x000e64000800007f */
[----:B-1----:R-:W-:Y:S05]  /*18db0*/  @!P0 BRA `(.L_x_359) ;  /* 0xfffffffc00f08947 */ /* 0x002fea000383ffff */
[----:B------:R-:W-:Y:S05]  /*18dc0*/  BRA `(.L_x_430) ;  /* 0xffffffe0000c7947 */ /* 0x000fea000383ffff */
.L_x_360:
[----:B-1----:R1:W2:Y:S02]  /*18dd0*/  SYNCS.PHASECHK.TRANS64.TRYWAIT P0, [R7+URZ], R2 ;  /* 0x00000002070075a7 */ /* 0x0022a4000800017f */
[----:B--2---:R-:W-:Y:S05]  /*18de0*/  @!P0 NANOSLEEP.SYNCS 0x989680 ;  /* 0x009896800000895d */ /* 0x004fea0003900000 */
[----:B------:R-:W2:Y:S02]  /*18df0*/  @!P0 SYNCS.PHASECHK.TRANS64 P0, [R7+URZ], R2 ;  /* 0x00000002070085a7 */ /* 0x000ea4000800007f */
[----:B--2---:R-:W-:Y:S05]  /*18e00*/  @!P0 BRA `(.L_x_360) ;  /* 0xfffffffc00f08947 */ /* 0x004fea000383ffff */
[----:B------:R-:W-:Y:S05]  /*18e10*/  BRA `(.L_x_431) ;  /* 0xffffffe000007947 */ /* 0x000fea000383ffff */
.L_x_362:
[----:B--2---:R2:W3:Y:S02]  /*18e20*/  SYNCS.PHASECHK.TRANS64.TRYWAIT P0, [R4+URZ], R5 ;  /* 0x00000005040075a7 */ /* 0x0044e4000800017f */
[----:B---3--:R-:W-:Y:S05]  /*18e30*/  @!P0 NANOSLEEP.SYNCS 0x989680 ;  /* 0x009896800000895d */ /* 0x008fea0003900000 */
[----:B------:R-:W3:Y:S02]  /*18e40*/  @!P0 SYNCS.PHASECHK.TRANS64 P0, [R4+URZ], R5 ;  /* 0x00000005040085a7 */ /* 0x000ee4000800007f */
[----:B---3--:R-:W-:Y:S05]  /*18e50*/  @!P0 BRA `(.L_x_362) ;  /* 0xfffffffc00f08947 */ /* 0x008fea000383ffff */
[----:B------:R-:W-:Y:S05]  /*18e60*/  BRA `(.L_x_432) ;  /* 0xffffffe000047947 */ /* 0x000fea000383ffff */
.L_x_433:
        /* <DEDUP_REMOVED lines=9> */
.L_x_14840:


//--------------------- .text._ZN7cutlass13device_kernelIN5flash11enable_sm90INS1_16FlashAttnFwdSm90INS1_25CollectiveMainloopFwdSm90ILi2EN4cute5tupleIJNS5_1CILi1EEES8_S8_EEENS6_IJNS7_ILi128EEENS7_ILi80EEENS7_ILi256EEEEEELi256ENS_10bfloat16_tEfNS_4arch4Sm90ELb0ELb0ELb0ELb1ELb0ELb1ELb0ELb1ELb1ELb1ELb1ELb0EEENS1_21CollectiveEpilogueFwdINS6_IJSA_SC_SB_EEES9_SE_SG_Li256ELb1ELb1ELb1ELb0EEENS1_36VarlenDynamicPersistentTileSchedulerILi128ELi80ELi256ELi128ELb1ELb1ELb1ELb0ELb1ELb1EEEEEEEEEvNT_6ParamsE --------------------------
	.section	.text._ZN7cutlass13device_kernelIN5flash11enable_sm90INS1_16FlashAttnFwdSm90INS1_25CollectiveMainloopFwdSm90ILi2EN4cute5tupleIJNS5_1CILi1EEES8_S8_EEENS6_IJNS7_ILi128EEENS7_ILi80EEENS7_ILi256EEEEEELi256ENS_10bfloat16_tEfNS_4arch4Sm90ELb0ELb0ELb0ELb1ELb0ELb1ELb0ELb1ELb1ELb1ELb1ELb0EEENS1_21CollectiveEpilogueFwdINS6_IJSA_SC_SB_EEES9_SE_SG_Li256ELb1ELb1ELb1ELb0EEENS1_36VarlenDynamicPersistentTileSchedulerILi128ELi80ELi256ELi128ELb1ELb1ELb1ELb0ELb1ELb1EEEEEEEEEvNT_6ParamsE,"ax",@progbits
	.align	128
.text._ZN7cutlass13device_kernelIN5flash11enable_sm90INS1_16FlashAttnFwdSm90INS1_25CollectiveMainloopFwdSm90ILi2EN4cute5tupleIJNS5_1CILi1EEES8_S8_EEENS6_IJNS7_ILi128EEENS7_ILi80EEENS7_ILi256EEEEEELi256ENS_10bfloat16_tEfNS_4arch4Sm90ELb0ELb0ELb0ELb1ELb0ELb1ELb0ELb1ELb1ELb1ELb1ELb0EEENS1_21CollectiveEpilogueFwdINS6_IJSA_SC_SB_EEES9_SE_SG_Li256ELb1ELb1ELb1ELb0EEENS1_36VarlenDynamicPersistentTileSchedulerILi128ELi80ELi256ELi128ELb1ELb1ELb1ELb0ELb1ELb1EEEEEEEEEvNT_6ParamsE:
        .type           _ZN7cutlass13device_kernelIN5flash11enable_sm90INS1_16FlashAttnFwdSm90INS1_25CollectiveMainloopFwdSm90ILi2EN4cute5tupleIJNS5_1CILi1EEES8_S8_EEENS6_IJNS7_ILi128EEENS7_ILi80EEENS7_ILi256EEEEEELi256ENS_10bfloat16_tEfNS_4arch4Sm90ELb0ELb0ELb0ELb1ELb0ELb1ELb0ELb1ELb1ELb1ELb1ELb0EEENS1_21CollectiveEpilogueFwdINS6_IJSA_SC_SB_EEES9_SE_SG_Li256ELb1ELb1ELb1ELb0EEENS1_36VarlenDynamicPersistentTileSchedulerILi128ELi80ELi256ELi128ELb1ELb1ELb1ELb0ELb1ELb1EEEEEEEEEvNT_6ParamsE,@function
        .size           _ZN7cutlass13device_kernelIN5flash11enable_sm90INS1_16FlashAttnFwdSm90INS1_25CollectiveMainloopFwdSm90ILi2EN4cute5tupleIJNS5_1CILi1EEES8_S8_EEENS6_IJNS7_ILi128EEENS7_ILi80EEENS7_ILi256EEEEEELi256ENS_10bfloat16_tEfNS_4arch4Sm90ELb0ELb0ELb0ELb1ELb0ELb1ELb0ELb1ELb1ELb1ELb1ELb0EEENS1_21CollectiveEpilogueFwdINS6_IJSA_SC_SB_EEES9_SE_SG_Li256ELb1ELb1ELb1ELb0EEENS1_36VarlenDynamicPersistentTileSchedulerILi128ELi80ELi256ELi128ELb1ELb1ELb1ELb0ELb1ELb1EEEEEEEEEvNT_6ParamsE,(.L_x_14841 - _ZN7cutlass13device_kernelIN5flash11enable_sm90INS1_16FlashAttnFwdSm90INS1_25CollectiveMainloopFwdSm90ILi2EN4cute5tupleIJNS5_1CILi1EEES8_S8_EEENS6_IJNS7_ILi128EEENS7_ILi80EEENS7_ILi256EEEEEELi256ENS_10bfloat16_tEfNS_4arch4Sm90ELb0ELb0ELb0ELb1ELb0ELb1ELb0ELb1ELb1ELb1ELb1ELb0EEENS1_21CollectiveEpilogueFwdINS6_IJSA_SC_SB_EEES9_SE_SG_Li256ELb1ELb1ELb1ELb0EEENS1_36VarlenDynamicPersistentTileSchedulerILi128ELi80ELi256ELi128ELb1ELb1ELb1ELb0ELb1ELb1EEEEEEEEEvNT_6ParamsE)
        .other          _ZN7cutlass13device_kernelIN5flash11enable_sm90INS1_16FlashAttnFwdSm90INS1_25CollectiveMainloopFwdSm90ILi2EN4cute5tupleIJNS5_1CILi1EEES8_S8_EEENS6_IJNS7_ILi128EEENS7_ILi80EEENS7_ILi256EEEEEELi256ENS_10bfloat16_tEfNS_4arch4Sm90ELb0ELb0ELb0ELb1ELb0ELb1ELb0ELb1ELb1ELb1ELb1ELb0EEENS1_21CollectiveEpilogueFwdINS6_IJSA_SC_SB_EEES9_SE_SG_Li256ELb1ELb1ELb1ELb0EEENS1_36VarlenDynamicPersistentTileSchedulerILi128ELi80ELi256ELi128ELb1ELb1ELb1ELb0ELb1ELb1EEEEEEEEEvNT_6ParamsE,@"STO_CUDA_ENTRY STV_DEFAULT"
_ZN7cutlass13device_kernelIN5flash11enable_sm90INS1_16FlashAttnFwdSm90INS1_25CollectiveMainloopFwdSm90ILi2EN4cute5tupleIJNS5_1CILi1EEES8_S8_EEENS6_IJNS7_ILi128EEENS7_ILi80EEENS7_ILi256EEEEEELi256ENS_10bfloat16_tEfNS_4arch4Sm90ELb0ELb0ELb0ELb1ELb0ELb1ELb0ELb1ELb1ELb1ELb1ELb0EEENS1_21CollectiveEpilogueFwdINS6_IJSA_SC_SB_EEES9_SE_SG_Li256ELb1ELb1ELb1ELb0EEENS1_36VarlenDynamicPersistentTileSchedulerILi128ELi80ELi256ELi128ELb1ELb1ELb1ELb0ELb1ELb1EEEEEEEEEvNT_6ParamsE:
        /* <DEDUP_REMOVED lines=13> */
[----:B------:R-:W-:Y:S02]  /*00d0*/  UIADD3 UR10, UP2, UR4, 0x570, URZ ;  /* 0x00000570040a7890 */ /* 0x000fe4000ff5e03f */
[----:B------:R-:W-:Y:S02]  /*00e0*/  UIADD3 UR4, UP3, UR4, 0x670, URZ ;  /* 0x0000067004047890 */ /* 0x000fe4000ff7e03f */
[----:B------:R-:W-:-:S02]  /*00f0*/  UIADD3.X UR7, URZ, UR5, URZ, UP0, !UPT ;  /* 0x000000053f077290 */ /* 0x000fc400087fe43f */
[----:B------:R-:W-:Y:S02]  /*0100*/  UIADD3.X UR9, URZ, UR5, URZ, UP1, !UPT ;  /* 0x000000053f097290 */ /* 0x000fe40008ffe43f */
[----:B------:R-:W-:Y:S02]  /*0110*/  UIADD3.X UR11, URZ, UR5, URZ, UP2, !UPT ;  /* 0x000000053f0b7290 */ /* 0x000fe400097fe43f */
[----:B------:R-:W-:-:S03]  /*0120*/  UIADD3.X UR5, URZ, UR5, URZ, UP3, !UPT ;  /* 0x000000053f057290 */ /* 0x000fc60009ffe43f */
[----:B------:R0:W-:Y:S02]  /*0130*/  UTMACCTL.PF [UR6] ;  /* 0x00000000060079b9 */ /* 0x0001e40008040000 */
[----:B------:R0:W-:Y:S02]  /*0140*/  UTMACCTL.PF [UR8] ;  /* 0x00000000080079b9 */ /* 0x0001e40008040000 */
[----:B------:R0:W-:Y:S02]  /*0150*/  UTMACCTL.PF [UR10] ;  /* 0x000000000a0079b9 */ /* 0x0001e40008040000 */
[----:B------:R0:W-:Y:S02]  /*0160*/  UTMACCTL.PF [UR4] ;  /* 0x00000000040079b9 */ /* 0x0001e40008040000 */
[----:B0-----:R-:W-:Y:S01]  /*0170*/  NOP ;  /* 0x0000000000007918 */ /* 0x001fe20000000000 */
.L_x_435:
[----:B------:R-:W-:Y:S05]  /*0180*/  BSYNC B0 ;  /* 0x0000000000007941 */ /* 0x000fea0003800000 */
.L_x_434:
        /* <DEDUP_REMOVED lines=41> */
.L_x_436:
        /* <DEDUP_REMOVED lines=22> */
.L_x_437:
        /* <DEDUP_REMOVED lines=18> */
.L_x_438:
        /* <DEDUP_REMOVED lines=22> */
.L_x_439:
        /* <DEDUP_REMOVED lines=22> */
.L_x_440:
[----:B------:R-:W-:Y:S01]  /*0960*/  PLOP3.LUT P0, PT, PT, PT, UP0, 0x80, 0x0 ;  /* 0x000000000000781c */ /* 0x000fe20003f0f008 */
[----:B------:R-:W-:Y:S01]  /*0970*/  UMOV UR60, 0x1 ;  /* 0x00000001003c7882 */ /* 0x000fe20000000000 */
[----:B------:R-:W-:Y:S01]  /*0980*/  NOP ;  /* 0x0000000000007918 */ /* 0x000fe20000000000 */
[----:B------:R-:W-:Y:S01]  /*0990*/  USEL UR60, UR60, 0x2, !UP0 ;  /* 0x000000023c3c7887 */ /* 0x000fe2000c000000 */
[----:B------:R-:W-:Y:S01]  /*09a0*/  BSSY B9, `(.L_x_441) ;  /* 0x0002b0f000097945 */ /* 0x000fe20003800000 */
[----:B012-4-:R-:W-:Y:S08]  /*09b0*/  BAR.SYNC.DEFER_BLOCKING 0x0 ;  /* 0x0000000000007b1d */ /* 0x017ff00000010000 */
[----:B------:R-:W-:Y:S05]  /*09c0*/  @!P0 BRA `(.L_x_442) ;  /* 0x0000021c00748947 */ /* 0x000fea0003800000 */
.L_x_443:
[----:B------:R-:W-:-:S08]  /*09d0*/  NOP ;  /* 0x0000000000007918 */ /* 0x000fd00000000000 */
[----:B------:R-:W0:Y:S02]  /*09e0*/  USETMAXREG.TRY_ALLOC.CTAPOOL UP0, 0xf0 ;  /* 0x000000f0000079c8 */ /* 0x000e240008000600 */
[----:B0-----:R-:W-:-:S13]  /*09f0*/  PLOP3.LUT P0, PT, PT, PT, UP0, 0x80, 0x0 ;  /* 0x000000000000781c */ /* 0x001fda0003f0f008 */
[----:B------:R-:W-:Y:S05]  /*0a00*/  @!P0 BRA `(.L_x_443) ;  /* 0xfffffffc00f08947 */ /* 0x000fea000383ffff */
[----:B------:R-:W0:Y:S08]  /*0a10*/  S2UR UR5, SR_CgaCtaId ;  /* 0x00000000000579c3 */ /* 0x000e300000008800 */
[----:B------:R-:W-:Y:S06]  /*0a20*/  BAR.ARV 0x8, 0x180 ;  /* 0x0206000000007b1d */ /* 0x000fec0000002000 */
[----:B------:R-:W-:-:S02]  /*0a30*/  UMOV UR4, 0x400 ;  /* 0x0000040000047882 */ /* 0x000fc40000000000 */
[----:B------:R-:W-:Y:S01]  /*0a40*/  BAR.SYNC.DEFER_BLOCKING 0x5, 0x180 ;  /* 0x0146000000007b1d */ /* 0x000fe20000010000 */
[----:B0-----:R-:W-:-:S06]  /*0a50*/  ULEA UR4, UR5, UR4, 0x18 ;  /* 0x0000000405047291 */ /* 0x001fcc000f8ec03f */
[----:B------:R-:W-:Y:S01]  /*0a60*/  IMAD.U32 R18, RZ, RZ, UR4 ;  /* 0x00000004ff127e24 */ /* 0x000fe2000f8e00ff */
[----:B------:R-:W-:-:S04]  /*0a70*/  ULDC UR4, c[0x0][0xc3c] ;  /* 0x00030f0000047ab9 */ /* 0x000fc80000000800 */
[----:B------:R-:W0:Y:S01]  /*0a80*/  LDS.128 R140, [R18+0x388d0] ;  /* 0x0388d000128c7984 */ /* 0x000e220000000c00 */
[----:B------:R-:W-:Y:S06]  /*0a90*/  BAR.ARV 0x4, 0x180 ;  /* 0x0106000000007b1d */ /* 0x000fec0000002000 */
[----:B0-----:R-:W-:-:S13]  /*0aa0*/  ISETP.GE.AND P0, PT, R143, UR4, PT ;  /* 0x000000048f007c0c */ /* 0x001fda000bf06270 */
[----:B------:R-:W-:Y:S05]  /*0ab0*/  @P0 BRA `(.L_x_444) ;  /* 0x000002ac00f40947 */ /* 0x000fea0003800000 */
[----:B------:R-:W-:Y:S01]  /*0ac0*/  VIADD R6, R6, 0xffffff80 ;  /* 0xffffff8006067836 */ /* 0x000fe20000000000 */
[----:B------:R-:W-:Y:S01]  /*0ad0*/  ULOP3.LUT UR5, UR60, 0x1, URZ, 0xfc, !UPT ;  /* 0x000000013c057892 */ /* 0x000fe2000f8efc3f */
[----:B------:R-:W-:Y:S01]  /*0ae0*/  R2UR UR4, R18 ;  /* 0x00000000120472ca */ /* 0x000fe200000e0000 */
[----:B------:R-:W-:Y:S01]  /*0af0*/  IMAD.MOV.U32 R236, RZ, RZ, RZ ;  /* 0x000000ffffec7224 */ /* 0x000fe200078e00ff */
[----:B------:R-:W-:Y:S02]  /*0b00*/  CS2R R220, SRZ ;  /* 0x0000000000dc7805 */ /* 0x000fe4000001ff00 */
[----:B------:R-:W-:Y:S01]  /*0b10*/  SHF.R.S32.HI R3, RZ, 0x1f, R6 ;  /* 0x0000001fff037819 */ /* 0x000fe20000011406 */
[----:B------:R-:W-:Y:S02]  /*0b20*/  IMAD.MOV.U32 R19, RZ, RZ, RZ ;  /* 0x000000ffff137224 */ /* 0x000fe400078e00ff */
[----:B------:R-:W-:Y:S01]  /*0b30*/  IMAD.MOV.U32 R217, RZ, RZ, RZ ;  /* 0x000000ffffd97224 */ /* 0x000fe200078e00ff */
[----:B------:R-:W-:-:S02]  /*0b40*/  LEA.HI R0, R3, R6, RZ, 0x7 ;  /* 0x0000000603007211 */ /* 0x000fc400078f38ff */
[CC--:B------:R-:W-:Y:S02]  /*0b50*/  LEA.HI R2, R3.reuse, R6.reuse, RZ, 0x4 ;  /* 0x0000000603027211 */ /* 0x0c0fe400078f20ff */
[----:B------:R-:W-:Y:S02]  /*0b60*/  LOP3.LUT R5, R0, 0xffffff80, RZ, 0xc0, !PT ;  /* 0xffffff8000057812 */ /* 0x000fe400078ec0ff */
[CC--:B------:R-:W-:Y:S01]  /*0b70*/  LEA.HI R4, R3.reuse, R6.reuse, RZ, 0x5 ;  /* 0x0000000603047211 */ /* 0x0c0fe200078f28ff */
[----:B------:R-:W-:Y:S01]  /*0b80*/  UIADD3 UR4, UR4, 0x14400, URZ ;  /* 0x0001440004047890 */ /* 0x000fe2000fffe03f */
[CC--:B------:R-:W-:Y:S01]  /*0b90*/  LEA.HI R213, R3.reuse, R6.reuse, RZ, 0x3 ;  /* 0x0000000603d57211 */ /* 0x0c0fe200078f18ff */
[----:B------:R-:W-:Y:S01]  /*0ba0*/  IMAD.IADD R14, R6, 0x1, -R5 ;  /* 0x00000001060e7824 */ /* 0x000fe200078e0a05 */
[CC--:B------:R-:W-:Y:S01]  /*0bb0*/  LEA.HI R8, R3.reuse, R6.reuse, RZ, 0x6 ;  /* 0x0000000603087211 */ /* 0x0c0fe200078f30ff */
[----:B------:R-:W-:Y:S01]  /*0bc0*/  IMAD.SHL.U32 R5, R4, 0x20, RZ ;  /* 0x0000002004057824 */ /* 0x000fe200078e00ff */
[----:B------:R-:W-:-:S02]  /*0bd0*/  LEA.HI R13, R3, R6, RZ, 0x2 ;  /* 0x00000006030d7211 */ /* 0x000fc400078f10ff */
[----:B------:R-:W-:Y:S01]  /*0be0*/  SHF.R.S32.HI R9, RZ, 0x1f, R14 ;  /* 0x0000001fff097819 */ /* 0x000fe2000001140e */
[----:B------:R-:W-:Y:S01]  /*0bf0*/  STL [R1+0x100], R14 ;  /* 0x0001000e01007387 */ /* 0x000fe20000100800 */
[----:B------:R-:W-:Y:S01]  /*0c00*/  LOP3.LUT R3, R2, 0x3fffff0, RZ, 0xc0, !PT ;  /* 0x03fffff002037812 */ /* 0x000fe200078ec0ff */
[----:B------:R-:W-:Y:S01]  /*0c10*/  IMAD.SHL.U32 R8, R8, 0x8, RZ ;  /* 0x0000000808087824 */ /* 0x000fe200078e00ff */
[----:B------:R-:W-:Y:S02]  /*0c20*/  LEA.HI R10, R9, R14, RZ, 0x2 ;  /* 0x0000000e090a7211 */ /* 0x000fe400078f10ff */
[----:B------:R-:W-:Y:S01]  /*0c30*/  LOP3.LUT R7, R213, 0xfffffff8, RZ, 0xc0, !PT ;  /* 0xfffffff8d5077812 */ /* 0x000fe200078ec0ff */
[C---:B------:R-:W-:Y:S01]  /*0c40*/  IMAD.IADD R4, R6.reuse, 0x1, -R3 ;  /* 0x0000000106047824 */ /* 0x040fe200078e0a03 */
[--C-:B------:R-:W-:Y:S02]  /*0c50*/  SHF.R.S32.HI R11, RZ, 0x2, R10.reuse ;  /* 0x00000002ff0b7819 */ /* 0x100fe4000001140a */
[----:B------:R-:W-:Y:S01]  /*0c60*/  SHF.R.S32.HI R12, RZ, 0x1f, R10 ;  /* 0x0000001fff0c7819 */ /* 0x000fe2000001140a */
[----:B------:R-:W-:Y:S01]  /*0c70*/  IMAD.IADD R22, R6, 0x1, -R7 ;  /* 0x0000000106167824 */ /* 0x000fe200078e0a07 */
[----:B------:R-:W-:-:S02]  /*0c80*/  SHF.R.S32.HI R3, RZ, 0x7, R0 ;  /* 0x00000007ff037819 */ /* 0x000fc40000011400 */
[----:B------:R-:W-:Y:S01]  /*0c90*/  LEA.HI R12, R12, R11, RZ, 0x3 ;  /* 0x0000000b0c0c7211 */ /* 0x000fe200078f18ff */
[C---:B------:R-:W-:Y:S01]  /*0ca0*/  IMAD.SHL.U32 R16, R22.reuse, 0x8, RZ ;  /* 0x0000000816107824 */ /* 0x040fe200078e00ff */
[----:B------:R-:W-:Y:S01]  /*0cb0*/  LOP3.LUT R7, R5, 0xfffffc00, RZ, 0xc0, !PT ;  /* 0xfffffc0005077812 */ /* 0x000fe200078ec0ff */
[----:B------:R-:W-:Y:S01]  /*0cc0*/  IMAD.SHL.U32 R22, R22, 0x4, RZ ;  /* 0x0000000416167824 */ /* 0x000fe200078e00ff */
[----:B------:R-:W-:Y:S01]  /*0cd0*/  SHF.R.S32.HI R5, RZ, 0x4, R2 ;  /* 0x00000004ff057819 */ /* 0x000fe20000011402 */
[----:B------:R-:W-:Y:S01]  /*0ce0*/  VIADD R218, R16, 0x80 ;  /* 0x0000008010da7836 */ /* 0x000fe20000000000 */
[----:B------:R-:W-:Y:S01]  /*0cf0*/  LOP3.LUT R12, R12, 0xfffffff8, RZ, 0xc0, !PT ;  /* 0xfffffff80c0c7812 */ /* 0x000fe200078ec0ff */
[----:B------:R-:W-:Y:S01]  /*0d00*/  VIADD R214, R22, 0x40 ;  /* 0x0000004016d67836 */ /* 0x000fe20000000000 */
[----:B------:R-:W-:Y:S01]  /*0d10*/  LEA.HI R0, R0, R3, RZ, 0x1 ;  /* 0x0000000300007211 */ /* 0x000fe200078f08ff */
[----:B------:R-:W-:Y:S01]  /*0d20*/  IMAD R7, R4, 0x40, R7 ;  /* 0x0000004004077824 */ /* 0x000fe200078e0207 */
[----:B------:R-:W-:Y:S01]  /*0d30*/  LEA.HI R9, R9, R14, RZ, 0x5 ;  /* 0x0000000e09097211 */ /* 0x000fe200078f28ff */
[----:B------:R-:W-:Y:S01]  /*0d40*/  IMAD.IADD R12, R11, 0x1, -R12 ;  /* 0x000000010b0c7824 */ /* 0x000fe200078e0a0c */
[----:B------:R-:W-:Y:S01]  /*0d50*/  LEA.HI R2, R2, R5, RZ, 0x1 ;  /* 0x0000000502027211 */ /* 0x000fe200078f08ff */
[----:B------:R-:W-:Y:S01]  /*0d60*/  IMAD.IADD R212, R22, 0x1, R214 ;  /* 0x0000000116d47824 */ /* 0x000fe200078e02d6 */
[----:B------:R-:W-:Y:S01]  /*0d70*/  LOP3.LUT R0, R0, 0x3fffffe, RZ, 0xc0, !PT ;  /* 0x03fffffe00007812 */ /* 0x000fe200078ec0ff */
[----:B------:R-:W-:Y:S01]  /*0d80*/  VIADD R219, R16, 0xc0 ;  /* 0x000000c010db7836 */ /* 0x000fe20000000000 */
[----:B------:R-:W-:Y:S01]  /*0d90*/  SHF.R.S32.HI R9, RZ, 0x5, R9 ;  /* 0x00000005ff097819 */ /* 0x000fe20000011409 */
[----:B------:R-:W-:Y:S01]  /*0da0*/  VIADD R215, R22, 0x20 ;  /* 0x0000002016d77836 */ /* 0x000fe20000000000 */
[----:B------:R-:W-:Y:S01]  /*0db0*/  LOP3.LUT R2, R2, 0x1ffffffe, RZ, 0xc0, !PT ;  /* 0x1ffffffe02027812 */ /* 0x000fe200078ec0ff */
[----:B------:R-:W-:Y:S01]  /*0dc0*/  IMAD.IADD R0, R3, 0x1, -R0 ;  /* 0x0000000103007824 */ /* 0x000fe200078e0a00 */
[----:B------:R-:W-:Y:S01]  /*0dd0*/  LOP3.LUT R13, R13, 0xfffffffc, RZ, 0xc0, !PT ;  /* 0xfffffffc0d0d7812 */ /* 0x000fe200078ec0ff */
[----:B------:R-:W-:Y:S01]  /*0de0*/  IMAD R9, R9, 0x10, R12 ;  /* 0x0000001009097824 */ /* 0x000fe200078e020c */
[----:B------:R-:W-:Y:S01]  /*0df0*/  SHF.R.S32.HI R213, RZ, 0x3, R213 ;  /* 0x00000003ffd57819 */ /* 0x000fe200000114d5 */
[----:B------:R-:W-:Y:S01]  /*0e00*/  IMAD.IADD R2, R5, 0x1, -R2 ;  /* 0x0000000105027824 */ /* 0x000fe200078e0a02 */
[----:B------:R-:W-:Y:S01]  /*0e10*/  LOP3.LUT R10, R10, 0x7ffffffc, RZ, 0xc0, !PT ;  /* 0x7ffffffc0a0a7812 */ /* 0x000fe200078ec0ff */
[----:B------:R-:W-:Y:S01]  /*0e20*/  IMAD R5, R0, 0x40, R9 ;  /* 0x0000004000057824 */ /* 0x000fe200078e0209 */
[----:B------:R-:W-:Y:S01]  /*0e30*/  LOP3.LUT R229, R8, 0xfffffe00, RZ, 0xc0, !PT ;  /* 0xfffffe0008e57812 */ /* 0x000fe200078ec0ff */
[----:B------:R-:W-:Y:S01]  /*0e40*/  IMAD.U32 R0, RZ, RZ, UR5 ;  /* 0x00000005ff007e24 */ /* 0x000fe2000f8e00ff */
[----:B------:R-:W-:Y:S01]  /*0e50*/  SHF.R.S32.HI R17, RZ, 0x1f, R16 ;  /* 0x0000001fff117819 */ /* 0x000fe20000011410 */
[----:B------:R-:W-:-:S02]  /*0e60*/  IMAD.IADD R13, R6, 0x1, -R13 ;  /* 0x00000001060d7824 */ /* 0x000fc400078e0a0d */
[C---:B------:R-:W-:Y:S02]  /*0e70*/  IMAD.SHL.U32 R0, R213.reuse, 0x40, RZ ;  /* 0x00000040d5007824 */ /* 0x040fe400078e00ff */
[----:B------:R-:W-:Y:S01]  /*0e80*/  VIADD R6, R213, 0x20 ;  /* 0x00000020d5067836 */ /* 0x000fe20000000000 */
[----:B------:R-:W-:Y:S01]  /*0e90*/  LEA.HI R4, R13, R13, RZ, 0x1 ;  /* 0x0000000d0d047211 */ /* 0x000fe200078f08ff */
[----:B------:R-:W-:Y:S01]  /*0ea0*/  VIADD R237, R213, 0x40 ;  /* 0x00000040d5ed7836 */ /* 0x000fe20000000000 */
[----:B------:R-:W-:Y:S01]  /*0eb0*/  LOP3.LUT R3, R0, 0x1c0, RZ, 0xc0, !PT ;  /* 0x000001c000037812 */ /* 0x000fe200078ec0ff */
[----:B------:R-:W-:Y:S01]  /*0ec0*/  IMAD.SHL.U32 R223, R6, 0x40, RZ ;  /* 0x0000004006df7824 */ /* 0x000fe200078e00ff */
[----:B------:R-:W-:Y:S01]  /*0ed0*/  SHF.R.S32.HI R0, RZ, 0x1f, R6 ;  /* 0x0000001fff007819 */ /* 0x000fe20000011406 */
[----:B------:R-:W-:Y:S01]  /*0ee0*/  IMAD.SHL.U32 R222, R237, 0x40, RZ ;  /* 0x00000040edde7824 */ /* 0x000fe200078e00ff */
[----:B------:R-:W-:Y:S01]  /*0ef0*/  LOP3.LUT R230, R3, 0x38, R16, 0xf8, !PT ;  /* 0x0000003803e67812 */ /* 0x000fe200078ef810 */
[----:B------:R-:W-:Y:S01]  /*0f00*/  IMAD R2, R2, 0x8, R7 ;  /* 0x0000000802027824 */ /* 0x000fe200078e0207 */
[----:B------:R-:W-:Y:S01]  /*0f10*/  SHF.R.U32.HI R228, RZ, 0x3, R3 ;  /* 0x00000003ffe47819 */ /* 0x000fe20000011603 */
[----:B------:R-:W-:Y:S01]  /*0f20*/  IMAD.IADD R10, R14, 0x1, -R10 ;  /* 0x000000010e0a7824 */ /* 0x000fe200078e0a0a */
[----:B------:R-:W-:Y:S01]  /*0f30*/  LOP3.LUT R223, R223, 0x1c0, RZ, 0xc0, !PT ;  /* 0x000001c0dfdf7812 */ /* 0x000fe200078ec0ff */
[----:B------:R-:W-:Y:S01]  /*0f40*/  VIADD R216, R22, 0x60 ;  /* 0x0000006016d87836 */ /* 0x000fe20000000000 */
[----:B------:R-:W-:Y:S01]  /*0f50*/  SHF.R.S32.HI R3, RZ, 0x1f, R212 ;  /* 0x0000001fff037819 */ /* 0x000fe200000114d4 */
[----:B------:R0:W-:Y:S01]  /*0f60*/  STL [R1+0x188], R2 ;  /* 0x0001880201007387 */ /* 0x0001e20000100800 */
[----:B------:R-:W-:Y:S01]  /*0f70*/  LOP3.LUT R222, R222, 0x1c0, RZ, 0xc0, !PT ;  /* 0x000001c0dede7812 */ /* 0x000fe200078ec0ff */
[----:B------:R-:W-:Y:S01]  /*0f80*/  IMAD.SHL.U32 R10, R10, 0x2, RZ ;  /* 0x000000020a0a7824 */ /* 0x000fe200078e00ff */
[----:B------:R-:W-:Y:S01]  /*0f90*/  LEA.HI R0, R0, R6, RZ, 0x3 ;  /* 0x0000000600007211 */ /* 0x000fe200078f18ff */
[----:B------:R-:W-:Y:S01]  /*0fa0*/  STL [R1+0x180], R5 ;  /* 0x0001800501007387 */ /* 0x000fe20000100800 */
[----:B------:R-:W-:Y:S01]  /*0fb0*/  SHF.R.U32.HI R7, RZ, 0x3, R223 ;  /* 0x00000003ff077819 */ /* 0x000fe200000116df */
[C---:B------:R-:W-:Y:S01]  /*0fc0*/  VIADD R43, R10.reuse, 0x8 ;  /* 0x000000080a2b7836 */ /* 0x040fe20000000000 */
[----:B------:R-:W-:Y:S01]  /*0fd0*/  LEA.HI R3, R3, R212, RZ, 0x3 ;  /* 0x000000d403037211 */ /* 0x000fe200078f18ff */
[C---:B------:R-:W-:Y:S01]  /*0fe0*/  VIADD R41, R10.reuse, 0x10 ;  /* 0x000000100a297836 */ /* 0x040fe20000000000 */
[----:B------:R-:W-:Y:S01]  /*0ff0*/  SHF.R.U32.HI R6, RZ, 0x3, R222 ;  /* 0x00000003ff067819 */ /* 0x000fe200000116de */
[----:B0-----:R-:W-:Y:S01]  /*1000*/  IMAD.U32 R2, RZ, RZ, UR4 ;  /* 0x00000004ff027e24 */ /* 0x001fe2000f8e00ff */
[----:B------:R-:W-:Y:S01]  /*1010*/  SHF.R.S32.HI R7, RZ, 0x1f, R218 ;  /* 0x0000001fff077819 */ /* 0x000fe200000114da */
[C---:B------:R-:W-:Y:S01]  /*1020*/  VIADD R40, R10.reuse, 0x18 ;  /* 0x000000180a287836 */ /* 0x040fe20000000000 */
[----:B------:R-:W-:Y:S01]  /*1030*/  SHF.R.S32.HI R6, RZ, 0x1f, R219 ;  /* 0x0000001fff067819 */ /* 0x000fe200000114db */
[C---:B------:R-:W-:Y:S01]  /*1040*/  VIADD R39, R10.reuse, 0x20 ;  /* 0x000000200a277836 */ /* 0x040fe20000000000 */
[----:B------:R-:W-:Y:S01]  /*1050*/  LOP3.LUT R42, R3, 0xfffffff8, RZ, 0xc0, !PT ;  /* 0xfffffff8032a7812 */ /* 0x000fe200078ec0ff */
[----:B------:R0:W-:Y:S01]  /*1060*/  STL [R1+0x14], R2 ;  /* 0x0000140201007387 */ /* 0x0001e20000100800 */
[----:B------:R-:W-:Y:S01]  /*1070*/  VIADD R38, R10, 0x28 ;  /* 0x000000280a267836 */ /* 0x000fe20000000000 */
[----:B------:R-:W-:Y:S01]  /*1080*/  LOP3.LUT R4, R4, 0x1ffffffe, RZ, 0xc0, !PT ;  /* 0x1ffffffe04047812 */ /* 0x000fe200078ec0ff */
[C---:B------:R-:W-:Y:S01]  /*1090*/  VIADD R37, R10.reuse, 0x30 ;  /* 0x000000300a257836 */ /* 0x040fe20000000000 */
[----:B------:R1:W-:Y:S01]  /*10a0*/  STL [R1+0x6c], R7 ;  /* 0x00006c0701007387 */ /* 0x0003e20000100800 */
[C---:B------:R-:W-:Y:S01]  /*10b0*/  VIADD R36, R10.reuse, 0x38 ;  /* 0x000000380a247836 */ /* 0x040fe20000000000 */
[----:B------:R-:W-:Y:S01]  /*10c0*/  SHF.R.S32.HI R3, RZ, 0x1f, R42 ;  /* 0x0000001fff037819 */ /* 0x000fe2000001142a */
[C---:B------:R-:W-:Y:S01]  /*10d0*/  VIADD R35, R10.reuse, 0x40 ;  /* 0x000000400a237836 */ /* 0x040fe20000000000 */
[----:B------:R2:W-:Y:S01]  /*10e0*/  STL [R1+0x68], R6 ;  /* 0x0000680601007387 */ /* 0x0005e20000100800 */
[C---:B------:R-:W-:Y:S01]  /*10f0*/  VIADD R34, R10.reuse, 0x48 ;  /* 0x000000480a227836 */ /* 0x040fe20000000000 */
[----:B0-----:R-:W-:Y:S01]  /*1100*/  SHF.R.S32.HI R2, RZ, 0x1f, R213 ;  /* 0x0000001fff027819 */ /* 0x001fe200000114d5 */
[C---:B------:R-:W-:Y:S01]  /*1110*/  VIADD R33, R10.reuse, 0x50 ;  /* 0x000000500a217836 */ /* 0x040fe20000000000 */
[----:B------:R0:W-:Y:S01]  /*1120*/  STL [R1+0x78], R10 ;  /* 0x0000780a01007387 */ /* 0x0001e20000100800 */
[C---:B------:R-:W-:Y:S01]  /*1130*/  VIADD R32, R10.reuse, 0x58 ;  /* 0x000000580a207836 */ /* 0x040fe20000000000 */
[----:B------:R-:W-:Y:S01]  /*1140*/  SHF.R.S32.HI R2, RZ, 0x1f, R237 ;  /* 0x0000001fff027819 */ /* 0x000fe200000114ed */
[C---:B------:R-:W-:Y:S01]  /*1150*/  VIADD R31, R10.reuse, 0x60 ;  /* 0x000000600a1f7836 */ /* 0x040fe20000000000 */
[----:B------:R-:W-:Y:S01]  /*1160*/  STL [R1+0x64], R42 ;  /* 0x0000642a01007387 */ /* 0x000fe20000100800 */
[----:B------:R-:W-:Y:S01]  /*1170*/  VIADD R30, R10, 0x68 ;  /* 0x000000680a1e7836 */ /* 0x000fe20000000000 */
[----:B------:R-:W-:Y:S01]  /*1180*/  LEA.HI R2, R2, R237, RZ, 0x3 ;  /* 0x000000ed02027211 */ /* 0x000fe200078f18ff */
[C---:B------:R-:W-:Y:S01]  /*1190*/  VIADD R29, R10.reuse, 0x70 ;  /* 0x000000700a1d7836 */ /* 0x040fe20000000000 */
[----:B------:R-:W-:Y:S01]  /*11a0*/  STL [R1+0xf4], R43 ;  /* 0x0000f42b01007387 */ /* 0x000fe20000100800 */
[C---:B------:R-:W-:Y:S01]  /*11b0*/  VIADD R28, R10.reuse, 0x78 ;  /* 0x000000780a1c7836 */ /* 0x040fe20000000000 */
[----:B------:R-:W-:Y:S01]  /*11c0*/  LOP3.LUT R230, R229, R230, R228, 0xf6, !PT ;  /* 0x000000e6e5e67212 */ /* 0x000fe200078ef6e4 */
[C---:B------:R-:W-:Y:S01]  /*11d0*/  VIADD R27, R10.reuse, 0x80 ;  /* 0x000000800a1b7836 */ /* 0x040fe20000000000 */
[----:B------:R-:W-:Y:S01]  /*11e0*/  STL [R1+0xf0], R41 ;  /* 0x0000f02901007387 */ /* 0x000fe20000100800 */
[----:B------:R-:W-:-:S02]  /*11f0*/  VIADD R26, R10, 0x88 ;  /* 0x000000880a1a7836 */ /* 0x000fc40000000000 */
[C---:B------:R-:W-:Y:S01]  /*1200*/  VIADD R25, R10.reuse, 0x90 ;  /* 0x000000900a197836 */ /* 0x040fe20000000000 */
[----:B------:R-:W-:Y:S01]  /*1210*/  STL [R1+0xec], R40 ;  /* 0x0000ec2801007387 */ /* 0x000fe20000100800 */
[C---:B------:R-:W-:Y:S02]  /*1220*/  VIADD R24, R10.reuse, 0x98 ;  /* 0x000000980a187836 */ /* 0x040fe40000000000 */
[C---:B------:R-:W-:Y:S01]  /*1230*/  VIADD R21, R10.reuse, 0xa0 ;  /* 0x000000a00a157836 */ /* 0x040fe20000000000 */
[----:B------:R-:W-:Y:S01]  /*1240*/  STL [R1+0xe8], R39 ;  /* 0x0000e82701007387 */ /* 0x000fe20000100800 */
[C---:B------:R-:W-:Y:S02]  /*1250*/  VIADD R20, R10.reuse, 0xa8 ;  /* 0x000000a80a147836 */ /* 0x040fe40000000000 */
[----:B------:R-:W-:Y:S01]  /*1260*/  VIADD R15, R10, 0xb0 ;  /* 0x000000b00a0f7836 */ /* 0x000fe20000000000 */
[----:B------:R-:W-:Y:S01]  /*1270*/  STL [R1+0xe4], R38 ;  /* 0x0000e42601007387 */ /* 0x000fe20000100800 */
[----:B------:R-:W-:-:S02]  /*1280*/  IMAD.IADD R4, R13, 0x1, -R4 ;  /* 0x000000010d047824 */ /* 0x000fc400078e0a04 */
[----:B------:R-:W-:Y:S01]  /*1290*/  VIADD R14, R10, 0xb8 ;  /* 0x000000b80a0e7836 */ /* 0x000fe20000000000 */
[----:B------:R-:W-:Y:S01]  /*12a0*/  STL [R1+0xe0], R37 ;  /* 0x0000e02501007387 */ /* 0x000fe20000100800 */
[----:B------:R-:W-:Y:S02]  /*12b0*/  IMAD.SHL.U32 R2, R2, 0x40, RZ ;  /* 0x0000004002027824 */ /* 0x000fe400078e00ff */
[C---:B------:R-:W-:Y:S01]  /*12c0*/  VIADD R13, R10.reuse, 0xc0 ;  /* 0x000000c00a0d7836 */ /* 0x040fe20000000000 */
[----:B------:R-:W-:Y:S01]  /*12d0*/  STL [R1+0xdc], R36 ;  /* 0x0000dc2401007387 */ /* 0x000fe20000100800 */
[----:B------:R-:W-:Y:S01]  /*12e0*/  VIADD R12, R10, 0xc8 ;  /* 0x000000c80a0c7836 */ /* 0x000fe20000000000 */
[----:B------:R-:W-:Y:S01]  /*12f0*/  LOP3.LUT R225, R2, 0xfffffe00, RZ, 0xc0, !PT ;  /* 0xfffffe0002e17812 */ /* 0x000fe200078ec0ff */
[C---:B------:R-:W-:Y:S01]  /*1300*/  VIADD R11, R10.reuse, 0xd0 ;  /* 0x000000d00a0b7836 */ /* 0x040fe20000000000 */
[----:B------:R-:W-:Y:S01]  /*1310*/  STL [R1+0xd8], R35 ;  /* 0x0000d82301007387 */ /* 0x000fe20000100800 */
[C---:B------:R-:W-:Y:S01]  /*1320*/  VIADD R9, R10.reuse, 0xd8 ;  /* 0x000000d80a097836 */ /* 0x040fe20000000000 */
[----:B------:R-:W-:Y:S01]  /*1330*/  SHF.R.S32.HI R2, RZ, 0x1f, R43 ;  /* 0x0000001fff027819 */ /* 0x000fe2000001142b */
[----:B------:R-:W-:Y:S01]  /*1340*/  VIADD R8, R10, 0xe0 ;  /* 0x000000e00a087836 */ /* 0x000fe20000000000 */
[----:B------:R-:W-:Y:S01]  /*1350*/  STL [R1+0xd4], R34 ;  /* 0x0000d42201007387 */ /* 0x000fe20000100800 */
[----:B------:R-:W-:-:S02]  /*1360*/  IMAD.SHL.U32 R0, R0, 0x40, RZ ;  /* 0x0000004000007824 */ /* 0x000fc400078e00ff */
[C---:B-1----:R-:W-:Y:S01]  /*1370*/  VIADD R7, R10.reuse, 0xe8 ;  /* 0x000000e80a077836 */ /* 0x042fe20000000000 */
[----:B------:R-:W-:Y:S01]  /*1380*/  STL [R1+0xd0], R33 ;  /* 0x0000d02101007387 */ /* 0x000fe20000100800 */
[----:B--2---:R-:W-:Y:S01]  /*1390*/  VIADD R6, R10, 0xf0 ;  /* 0x000000f00a067836 */ /* 0x004fe20000000000 */
[----:B------:R-:W-:Y:S01]  /*13a0*/  LOP3.LUT R227, R0, 0xfffffe00, RZ, 0xc0, !PT ;  /* 0xfffffe0000e37812 */ /* 0x000fe200078ec0ff */
[----:B------:R-:W-:Y:S01]  /*13b0*/  VIADD R0, R10, 0xf8 ;  /* 0x000000f80a007836 */ /* 0x000fe20000000000 */
[----:B------:R-:W-:Y:S01]  /*13c0*/  STL [R1+0xcc], R32 ;  /* 0x0000cc2001007387 */ /* 0x000fe20000100800 */
[----:B0-----:R-:W-:-:S03]  /*13d0*/  SHF.R.S32.HI R10, RZ, 0x1f, R38 ;  /* 0x0000001fff0a7819 */ /* 0x001fc60000011426 */
[----:B------:R-:W-:Y:S04]  /*13e0*/  STL [R1+0xc8], R31 ;  /* 0x0000c81f01007387 */ /* 0x000fe80000100800 */
        /* <DEDUP_REMOVED lines=16> */
[----:B------:R0:W-:Y:S04]  /*14f0*/  STL [R1+0x84], R7 ;  /* 0x0000840701007387 */ /* 0x0001e80000100800 */
[----:B------:R1:W-:Y:S04]  /*1500*/  STL [R1+0x17c], R2 ;  /* 0x00017c0201007387 */ /* 0x0003e80000100800 */
[----:B------:R-:W-:Y:S01]  /*1510*/  STL [R1+0x80], R6 ;  /* 0x0000800601007387 */ /* 0x000fe20000100800 */
[----:B0-----:R-:W-:-:S03]  /*1520*/  SHF.R.S32.HI R7, RZ, 0x1f, R7 ;  /* 0x0000001fff077819 */ /* 0x001fc60000011407 */
[----:B------:R0:W-:Y:S01]  /*1530*/  STL [R1+0xfc], R3 ;  /* 0x0000fc0301007387 */ /* 0x0001e20000100800 */
[----:B-1----:R-:W-:-:S03]  /*1540*/  SHF.R.S32.HI R2, RZ, 0x1f, R41 ;  /* 0x0000001fff027819 */ /* 0x002fc60000011429 */
[----:B------:R-:W-:Y:S04]  /*1550*/  STL [R1+0x7c], R0 ;  /* 0x00007c0001007387 */ /* 0x000fe80000100800 */
[----:B------:R1:W-:Y:S01]  /*1560*/  STL [R1+0x178], R2 ;  /* 0x0001780201007387 */ /* 0x0003e20000100800 */
[----:B0-----:R-:W-:-:S05]  /*1570*/  SHF.R.S32.HI R3, RZ, 0x1f, R40 ;  /* 0x0000001fff037819 */ /* 0x001fca0000011428 */
[----:B------:R0:W-:Y:S01]  /*1580*/  STL [R1+0x174], R3 ;  /* 0x0001740301007387 */ /* 0x0001e20000100800 */
[----:B-1----:R-:W-:-:S05]  /*1590*/  SHF.R.S32.HI R2, RZ, 0x1f, R39 ;  /* 0x0000001fff027819 */ /* 0x002fca0000011427 */
[----:B------:R1:W-:Y:S01]  /*15a0*/  STL [R1+0x170], R2 ;  /* 0x0001700201007387 */ /* 0x0003e20000100800 */
[----:B0-----:R-:W-:-:S03]  /*15b0*/  SHF.R.S32.HI R3, RZ, 0x1f, R37 ;  /* 0x0000001fff037819 */ /* 0x001fc60000011425 */
[----:B------:R0:W-:Y:S04]  /*15c0*/  STL [R1+0x16c], R10 ;  /* 0x00016c0a01007387 */ /* 0x0001e80000100800 */
[----:B------:R2:W-:Y:S01]  /*15d0*/  STL [R1+0x168], R3 ;  /* 0x0001680301007387 */ /* 0x0005e20000100800 */
[----:B-1----:R-:W-:Y:S02]  /*15e0*/  SHF.R.S32.HI R2, RZ, 0x1f, R36 ;  /* 0x0000001fff027819 */ /* 0x002fe40000011424 */
[----:B0-----:R-:W-:-:S03]  /*15f0*/  SHF.R.S32.HI R10, RZ, 0x1f, R35 ;  /* 0x0000001fff0a7819 */ /* 0x001fc60000011423 */
[----:B------:R0:W-:Y:S01]  /*1600*/  STL [R1+0x164], R2 ;  /* 0x0001640201007387 */ /* 0x0001e20000100800 */
[----:B--2---:R-:W-:-:S03]  /*1610*/  SHF.R.S32.HI R3, RZ, 0x1f, R34 ;  /* 0x0000001fff037819 */ /* 0x004fc60000011422 */
[----:B------:R1:W-:Y:S04]  /*1620*/  STL [R1+0x160], R10 ;  /* 0x0001600a01007387 */ /* 0x0003e80000100800 */
[----:B------:R2:W-:Y:S01]  /*1630*/  STL [R1+0x15c], R3 ;  /* 0x00015c0301007387 */ /* 0x0005e20000100800 */
[----:B0-----:R-:W-:Y:S02]  /*1640*/  SHF.R.S32.HI R2, RZ, 0x1f, R33 ;  /* 0x0000001fff027819 */ /* 0x001fe40000011421 */
[----:B-1----:R-:W-:-:S03]  /*1650*/  SHF.R.S32.HI R10, RZ, 0x1f, R32 ;  /* 0x0000001fff0a7819 */ /* 0x002fc60000011420 */
        /* <DEDUP_REMOVED lines=32> */
[----:B------:R-:W-:Y:S04]  /*1860*/  STL [R1+0x118], R10 ;  /* 0x0001180a01007387 */ /* 0x000fe80000100800 */
[----:B------:R1:W-:Y:S01]  /*1870*/  STL [R1+0x114], R3 ;  /* 0x0001140301007387 */ /* 0x0003e20000100800 */
[----:B0-----:R-:W-:-:S05]  /*1880*/  SHF.R.S32.HI R2, RZ, 0x1f, R8 ;  /* 0x0000001fff027819 */ /* 0x001fca0000011408 */
[----:B------:R0:W-:Y:S01]  /*1890*/  STL [R1+0x110], R2 ;  /* 0x0001100201007387 */ /* 0x0001e20000100800 */
[----:B-1----:R-:W-:-:S03]  /*18a0*/  SHF.R.S32.HI R3, RZ, 0x1f, R6 ;  /* 0x0000001fff037819 */ /* 0x002fc60000011406 */
[----:B------:R1:W-:Y:S04]  /*18b0*/  STL [R1+0x10c], R7 ;  /* 0x00010c0701007387 */ /* 0x0003e80000100800 */
[----:B------:R1:W-:Y:S01]  /*18c0*/  STL [R1+0x108], R3 ;  /* 0x0001080301007387 */ /* 0x0003e20000100800 */
[----:B0-----:R-:W-:Y:S01]  /*18d0*/  SHF.R.S32.HI R2, RZ, 0x1f, R0 ;  /* 0x0000001fff027819 */ /* 0x001fe20000011400 */
[----:B------:R-:W-:-:S05]  /*18e0*/  IMAD R0, R4, 0x8, R5 ;  /* 0x0000000804007824 */ /* 0x000fca00078e0205 */
[----:B------:R1:W-:Y:S04]  /*18f0*/  STL [R1+0x184], R0 ;  /* 0x0001840001007387 */ /* 0x0003e80000100800 */
[----:B------:R1:W-:Y:S02]  /*1900*/  STL [R1+0x104], R2 ;  /* 0x0001040201007387 */ /* 0x0003e40000100800 */
.L_x_676:
[----:B01234-:R-:W0:Y:S01]  /*1910*/  LDC.64 R2, c[0x0][0xc88] ;  /* 0x00032200ff027b82 */ /* 0x01fe220000000a00 */
[----:B------:R-:W-:Y:S01]  /*1920*/  ULDC.64 UR10, c[0x0][0x208] ;  /* 0x00008200000a7ab9 */ /* 0x000fe20000000a00 */
[----:B------:R-:W-:Y:S01]  /*1930*/  ULDC.64 UR4, c[0x0][0xa28] ;  /* 0x00028a0000047ab9 */ /* 0x000fe20000000a00 */
[----:B------:R-:W-:Y:S01]  /*1940*/  ULDC.64 UR8, c[0x0][0xa18] ;  /* 0x0002860000087ab9 */ /* 0x000fe20000000a00 */
[----:B------:R-:W-:Y:S01]  /*1950*/  ULDC.64 UR6, c[0x0][0xa08] ;  /* 0x0002820000067ab9 */ /* 0x000fe20000000a00 */
[----:B0-----:R-:W-:-:S05]  /*1960*/  IMAD.WIDE R2, R143, 0x4, R2 ;  /* 0x000000048f027825 */ /* 0x001fca00078e0202 */
[----:B------:R-:W2:Y:S01]  /*1970*/  LDG.E R233, desc[UR10][R2.64] ;  /* 0x0000000a02e97981 */ /* 0x000ea2000c1e1900 */
[----:B------:R-:W-:Y:S01]  /*1980*/  ISETP.NE.U32.AND P2, PT, RZ, UR4, PT ;  /* 0x00000004ff007c0c */ /* 0x000fe2000bf45070 */
[----:B------:R-:W-:Y:S01]  /*1990*/  IMAD.MOV.U32 R7, RZ, RZ, RZ ;  /* 0x000000ffff077224 */ /* 0x000fe200078e00ff */
[----:B------:R-:W-:Y:S01]  /*19a0*/  ISETP.NE.U32.AND P1, PT, RZ, UR8, PT ;  /* 0x00000008ff007c0c */ /* 0x000fe2000bf25070 */
[----:B------:R-:W-:Y:S01]  /*19b0*/  IMAD.MOV.U32 R112, RZ, RZ, RZ ;  /* 0x000000ffff707224 */ /* 0x000fe200078e00ff */
[----:B------:R-:W-:Y:S02]  /*19c0*/  ISETP.NE.AND.EX P2, PT, RZ, UR5, PT, P2 ;  /* 0x00000005ff007c0c */ /* 0x000fe4000bf45320 */
[----:B------:R-:W-:Y:S02]  /*19d0*/  ISETP.NE.AND.EX P1, PT, RZ, UR9, PT, P1 ;  /* 0x00000009ff007c0c */ /* 0x000fe4000bf25310 */
[----:B------:R-:W-:-:S04]  /*19e0*/  ISETP.NE.U32.AND P0, PT, RZ, UR6, PT ;  /* 0x00000006ff007c0c */ /* 0x000fc8000bf05070 */
[----:B------:R-:W-:Y:S02]  /*19f0*/  ISETP.NE.AND.EX P0, PT, RZ, UR7, PT, P0 ;  /* 0x00000007ff007c0c */ /* 0x000fe4000bf05300 */
[C---:B------:R-:W-:Y:S02]  /*1a00*/  LOP3.LUT R6, R142.reuse, 0xff000000, RZ, 0xc0, !PT ;  /* 0xff0000008e067812 */ /* 0x040fe400078ec0ff */
[----:B------:R-:W-:Y:S02]  /*1a10*/  LOP3.LUT R231, R142, 0xffff, RZ, 0xc0, !PT ;  /* 0x0000ffff8ee77812 */ /* 0x000fe400078ec0ff */
[----:B--2---:R-:W-:Y:S01]  /*1a20*/  SHF.R.S32.HI R0, RZ, 0x1f, R233 ;  /* 0x0000001fff007819 */ /* 0x004fe200000114e9 */
[C---:B------:R-:W-:Y:S01]  /*1a30*/  IMAD.SHL.U32 R234, R233.reuse, 0x4, RZ ;  /* 0x00000004e9ea7824 */ /* 0x040fe200078e00ff */
[C---:B------:R-:W-:Y:S01]  /*1a40*/  @P2 LEA R4, P3, R233.reuse, UR4, 0x2 ;  /* 0x00000004e9042c11 */ /* 0x040fe2000f8610ff */
[----:B------:R-:W-:Y:S01]  /*1a50*/  ULDC UR4, c[0x0][0x288] ;  /* 0x0000a20000047ab9 */ /* 0x000fe20000000800 */
[C-C-:B------:R-:W-:Y:S01]  /*1a60*/  SHF.L.U64.HI R235, R233.reuse, 0x2, R0.reuse ;  /* 0x00000002e9eb7819 */ /* 0x140fe20000010200 */
[----:B------:R0:W-:Y:S01]  /*1a70*/  STL [R1+0xf8], R0 ;  /* 0x0000f80001007387 */ /* 0x0001e20000100800 */
[----:B------:R-:W-:Y:S01]  /*1a80*/  @P2 LEA.HI.X R5, R233, UR5, R0, 0x2, P3 ;  /* 0x00000005e9052c11 */ /* 0x000fe200098f1400 */
[----:B-----5:R-:W-:Y:S01]  /*1a90*/  IMAD.U32 R146, RZ, RZ, UR4 ;  /* 0x00000004ff927e24 */ /* 0x020fe2000f8e00ff */
[----:B------:R-:W-:Y:S01]  /*1aa0*/  ULDC.64 UR4, c[0x0][0x418] ;  /* 0x0001060000047ab9 */ /* 0x000fe20000000a00 */
[----:B------:R1:W-:Y:S01]  /*1ab0*/  STL [R1+0x70], R141 ;  /* 0x0000708d01007387 */ /* 0x0003e20000100800 */
[----:B------:R-:W-:Y:S01]  /*1ac0*/  UISETP.NE.U32.AND UP0, UPT, UR4, URZ, UPT ;  /* 0x0000003f0400728c */ /* 0x000fe2000bf05070 */
[----:B------:R-:W-:-:S02]  /*1ad0*/  IADD3 R2, P4, R234, UR6, RZ ;  /* 0x00000006ea027c10 */ /* 0x000fc4000ff9e0ff */
[----:B------:R2:W5:Y:S01]  /*1ae0*/  @P2 LDG.E R7, desc[UR10][R4.64] ;  /* 0x0000000a04072981 */ /* 0x000562000c1e1900 */
[----:B------:R-:W-:Y:S01]  /*1af0*/  UISETP.NE.AND.EX UP0, UPT, UR5, URZ, UPT, UP0 ;  /* 0x0000003f0500728c */ /* 0x000fe2000bf05300 */
[C---:B------:R-:W-:Y:S01]  /*1b00*/  IADD3.X R3, R235.reuse, UR7, RZ, P4, !PT ;  /* 0x00000007eb037c10 */ /* 0x040fe2000a7fe4ff */
[----:B------:R-:W-:Y:S01]  /*1b10*/  ULDC UR4, c[0x0][0x424] ;  /* 0x0001090000047ab9 */ /* 0x000fe20000000800 */
[----:B------:R-:W-:Y:S01]  /*1b20*/  ULDC.64 UR6, c[0x0][0xa20] ;  /* 0x0002880000067ab9 */ /* 0x000fe20000000a00 */
[----:B--2---:R-:W-:Y:S01]  /*1b30*/  @P1 IADD3 R4, P2, R234, UR8, RZ ;  /* 0x00000008ea041c10 */ /* 0x004fe2000ff5e0ff */
[----:B------:R-:W-:Y:S01]  /*1b40*/  USEL UR4, UR4, 0x1, UP0 ;  /* 0x0000000104047887 */ /* 0x000fe20008000000 */
[----:B0-----:R-:W-:Y:S01]  /*1b50*/  LOP3.LUT R0, R142, 0xff0000, RZ, 0xc0, !PT ;  /* 0x00ff00008e007812 */ /* 0x001fe200078ec0ff */
[----:B------:R-:W-:Y:S01]  /*1b60*/  ULDC UR5, c[0x0][0x2f0] ;  /* 0x0000bc0000057ab9 */ /* 0x000fe20000000800 */
[----:B------:R-:W-:Y:S01]  /*1b70*/  @P1 IADD3.X R5, R235, UR9, RZ, P2, !PT ;  /* 0x00000009eb051c10 */ /* 0x000fe200097fe4ff */
[----:B------:R-:W5:Y:S01]  /*1b80*/  @P0 LDG.E R112, desc[UR10][R2.64] ;  /* 0x0000000a02700981 */ /* 0x000f62000c1e1900 */
[----:B------:R-:W-:Y:S01]  /*1b90*/  ISETP.NE.U32.AND P2, PT, RZ, UR6, PT ;  /* 0x00000006ff007c0c */ /* 0x000fe2000bf45070 */
[----:B------:R-:W-:-:S02]  /*1ba0*/  UIMAD UR4, UR4, UR5, URZ ;  /* 0x00000005040472a4 */ /* 0x000fc4000f8e023f */
[----:B------:R0:W5:Y:S01]  /*1bb0*/  @P1 LDG.E R146, desc[UR10][R4.64] ;  /* 0x0000000a04921981 */ /* 0x000162000c1e1900 */
[----:B------:R-:W-:Y:S01]  /*1bc0*/  ISETP.NE.AND.EX P2, PT, RZ, UR7, PT, P2 ;  /* 0x00000007ff007c0c */ /* 0x000fe2000bf45320 */
[----:B------:R-:W-:Y:S01]  /*1bd0*/  ULDC UR5, c[0x0][0x348] ;  /* 0x0000d20000057ab9 */ /* 0x000fe20000000800 */
[----:B0-----:R-:W-:-:S04]  /*1be0*/  SHF.R.U32.HI R5, RZ, 0x8, R6 ;  /* 0x00000008ff057819 */ /* 0x001fc80000011606 */
[----:B------:R-:W-:Y:S01]  /*1bf0*/  LEA.HI R232, R0, R5, RZ, 0x10 ;  /* 0x0000000500e87211 */ /* 0x000fe200078f80ff */
[----:B-1----:R-:W-:Y:S06]  /*1c00*/  @P1 BRA `(.L_x_445) ;  /* 0x0000000000281947 */ /* 0x002fec0003800000 */
[----:B------:R-:W-:Y:S02]  /*1c10*/  ULDC.64 UR8, c[0x0][0xa00] ;  /* 0x0002800000087ab9 */ /* 0x000fe40000000a00 */
[----:B------:R-:W-:-:S04]  /*1c20*/  ISETP.NE.U32.AND P1, PT, RZ, UR8, PT ;  /* 0x00000008ff007c0c */ /* 0x000fc8000bf25070 */
[----:B------:R-:W-:-:S13]  /*1c30*/  ISETP.NE.AND.EX P1, PT, RZ, UR9, PT, P1 ;  /* 0x00000009ff007c0c */ /* 0x000fda000bf25310 */
[----:B------:R-:W-:Y:S05]  /*1c40*/  @!P1 BRA `(.L_x_445) ;  /* 0x0000000000189947 */ /* 0x000fea0003800000 */
[----:B------:R-:W0:Y:S01]  /*1c50*/  LDC.64 R4, c[0x0][0xa00] ;  /* 0x00028000ff047b82 */ /* 0x000e220000000a00 */
[----:B------:R-:W-:Y:S01]  /*1c60*/  ULDC.64 UR8, c[0x0][0x208] ;  /* 0x0000820000087ab9 */ /* 0x000fe20000000a00 */
[----:B0-----:R-:W-:-:S05]  /*1c70*/  IMAD.WIDE R4, R233, 0x4, R4 ;  /* 0x00000004e9047825 */ /* 0x001fca00078e0204 */
[----:B-----5:R-:W2:Y:S04]  /*1c80*/  LDG.E R146, desc[UR8][R4.64] ;  /* 0x0000000804927981 */ /* 0x020ea8000c1e1900 */
[----:B------:R-:W2:Y:S02]  /*1c90*/  LDG.E R9, desc[UR8][R4.64+0x4] ;  /* 0x0000040804097981 */ /* 0x000ea4000c1e1900 */
[----:B--2---:R-:W-:-:S07]  /*1ca0*/  IMAD.IADD R146, R9, 0x1, -R146 ;  /* 0x0000000109927824 */ /* 0x004fce00078e0a92 */
.L_x_445:
[----:B------:R-:W-:Y:S02]  /*1cb0*/  IMAD.U32 R24, RZ, RZ, UR5 ;  /* 0x00000005ff187e24 */ /* 0x000fe4000f8e00ff */
[----:B------:R-:W-:Y:S01]  /*1cc0*/  IMAD.U32 R25, RZ, RZ, UR4 ;  /* 0x00000004ff197e24 */ /* 0x000fe2000f8e00ff */
[----:B------:R-:W-:Y:S06]  /*1cd0*/  @!P2 BRA `(.L_x_446) ;  /* 0x000000000014a947 */ /* 0x000fec0003800000 */
[----:B------:R-:W-:Y:S01]  /*1ce0*/  IADD3 R2, P0, R234, UR6, RZ ;  /* 0x00000006ea027c10 */ /* 0x000fe2000ff1e0ff */
[----:B------:R-:W-:-:S03]  /*1cf0*/  ULDC.64 UR4, c[0x0][0x208] ;  /* 0x0000820000047ab9 */ /* 0x000fc60000000a00 */
[----:B------:R-:W-:-:S05]  /*1d00*/  IADD3.X R3, R235, UR7, RZ, P0, !PT ;  /* 0x00000007eb037c10 */ /* 0x000fca00087fe4ff */
[----:B------:R0:W5:Y:S01]  /*1d10*/  LDG.E R25, desc[UR4][R2.64] ;  /* 0x0000000402197981 */ /* 0x000162000c1e1900 */
[----:B------:R-:W-:Y:S05]  /*1d20*/  BRA `(.L_x_447) ;  /* 0x0000000000147947 */ /* 0x000fea0003800000 */
.L_x_446:
[----:B------:R-:W-:Y:S05]  /*1d30*/  @!P0 BRA `(.L_x_447) ;  /* 0x0000000000108947 */ /* 0x000fea0003800000 */
[----:B------:R-:W-:Y:S02]  /*1d40*/  ULDC.64 UR4, c[0x0][0x208] ;  /* 0x0000820000047ab9 */ /* 0x000fe40000000a00 */
[----:B------:R-:W2:Y:S04]  /*1d50*/  LDG.E R0, desc[UR4][R2.64] ;  /* 0x0000000402007981 */ /* 0x000ea8000c1e1900 */
[----:B------:R-:W2:Y:S02]  /*1d60*/  LDG.E R25, desc[UR4][R2.64+0x4] ;  /* 0x0000040402197981 */ /* 0x000ea4000c1e1900 */
[----:B--2---:R-:W-:-:S07]  /*1d70*/  IMAD.IADD R25, R25, 0x1, -R0 ;  /* 0x0000000119197824 */ /* 0x004fce00078e0a00 */
.L_x_447:
[----:B------:R-:W-:Y:S01]  /*1d80*/  ULDC.64 UR4, c[0x0][0xa10] ;  /* 0x0002840000047ab9 */ /* 0x000fe20000000a00 */
[----:B------:R-:W2:Y:S01]  /*1d90*/  LDL.LU R4, [R1+0x10] ;  /* 0x0000100001047983 */ /* 0x000ea20000300800 */
[----:B------:R-:W-:Y:S01]  /*1da0*/  ISETP.NE.U32.AND P0, PT, RZ, UR4, PT ;  /* 0x00000004ff007c0c */ /* 0x000fe2000bf05070 */
[----:B------:R-:W-:-:S03]  /*1db0*/  ULDC.64 UR6, c[0x0][0x208] ;  /* 0x0000820000067ab9 */ /* 0x000fc60000000a00 */
[----:B------:R-:W-:Y:S01]  /*1dc0*/  ISETP.NE.AND.EX P0, PT, RZ, UR5, PT, P0 ;  /* 0x00000005ff007c0c */ /* 0x000fe2000bf05300 */
[----:B-----5:R-:W-:Y:S01]  /*1dd0*/  IMAD.IADD R9, R25, 0x1, -R7 ;  /* 0x0000000119097824 */ /* 0x020fe200078e0a07 */
[----:B------:R-:W-:-:S11]  /*1de0*/  ULDC.64 UR4, c[0x0][0xa30] ;  /* 0x00028c0000047ab9 */ /* 0x000fd60000000a00 */
[----:B0-----:R-:W0:Y:S02]  /*1df0*/  @P0 LDC.64 R2, c[0x0][0xa10] ;  /* 0x00028400ff020b82 */ /* 0x001e240000000a00 */
[----:B0-----:R-:W-:-:S05]  /*1e00*/  @P0 IMAD.WIDE R2, R233, 0x4, R2 ;  /* 0x00000004e9020825 */ /* 0x001fca00078e0202 */
[----:B------:R-:W3:Y:S04]  /*1e10*/  @P0 LDG.E R0, desc[UR6][R2.64] ;  /* 0x0000000602000981 */ /* 0x000ee8000c1e1900 */
[----:B------:R0:W3:Y:S01]  /*1e20*/  @P0 LDG.E R5, desc[UR6][R2.64+0x4] ;  /* 0x0000040602050981 */ /* 0x0000e2000c1e1900 */
[----:B------:R-:W-:Y:S01]  /*1e30*/  ISETP.NE.U32.AND P1, PT, RZ, UR4, PT ;  /* 0x00000004ff007c0c */ /* 0x000fe2000bf25070 */
[----:B------:R-:W-:Y:S01]  /*1e40*/  IMAD.MOV.U32 R139, RZ, RZ, R25 ;  /* 0x000000ffff8b7224 */ /* 0x000fe200078e0019 */
[----:B------:R-:W-:Y:S02]  /*1e50*/  LOP3.LUT R10, R232, 0xff, RZ, 0xc0, !PT ;  /* 0x000000ffe80a7812 */ /* 0x000fe400078ec0ff */
[----:B------:R-:W-:-:S03]  /*1e60*/  ISETP.NE.AND.EX P1, PT, RZ, UR5, PT, P1 ;  /* 0x00000005ff007c0c */ /* 0x000fc6000bf25310 */
[----:B------:R1:W-:Y:S01]  /*1e70*/  STL [R1+0x74], R10 ;  /* 0x0000740a01007387 */ /* 0x0003e20000100800 */
[----:B------:R-:W-:Y:S09]  /*1e80*/  BSSY B0, `(.L_x_448) ;  /* 0x000002e000007945 */ /* 0x000ff20003800000 */
[----:B0-----:R-:W-:-:S04]  /*1e90*/  @P1 IADD3 R2, P2, R234, UR4, RZ ;  /* 0x00000004ea021c10 */ /* 0x001fc8000ff5e0ff */
[----:B------:R-:W-:Y:S02]  /*1ea0*/  @P1 IADD3.X R3, R235, UR5, RZ, P2, !PT ;  /* 0x00000005eb031c10 */ /* 0x000fe400097fe4ff */
[----:B------:R-:W-:-:S03]  /*1eb0*/  SHF.R.U32.HI R232, RZ, 0x10, R232 ;  /* 0x00000010ffe87819 */ /* 0x000fc600000116e8 */
[----:B------:R0:W5:Y:S02]  /*1ec0*/  @P1 LDG.E R139, desc[UR6][R2.64] ;  /* 0x00000006028b1981 */ /* 0x000164000c1e1900 */
[----:B0-----:R-:W-:Y:S01]  /*1ed0*/  IMAD.MOV.U32 R3, RZ, RZ, RZ ;  /* 0x000000ffff037224 */ /* 0x001fe200078e00ff */
[----:B--2---:R-:W-:Y:S01]  /*1ee0*/  LOP3.LUT R4, R4, 0xfffffffb, RZ, 0xc0, !PT ;  /* 0xfffffffb04047812 */ /* 0x004fe200078ec0ff */
[----:B---3--:R-:W-:-:S04]  /*1ef0*/  @P0 IMAD.IADD R24, R5, 0x1, -R0 ;  /* 0x0000000105180824 */ /* 0x008fc800078e0a00 */
[----:B------:R-:W-:-:S04]  /*1f00*/  IMAD.IADD R147, R9, 0x1, R24 ;  /* 0x0000000109937824 */ /* 0x000fc800078e0218 */
[C---:B------:R-:W-:Y:S01]  /*1f10*/  VIADD R0, R147.reuse, 0x4f ;  /* 0x0000004f93007836 */ /* 0x040fe20000000000 */
[----:B------:R-:W-:-:S03]  /*1f20*/  ISETP.GE.AND P3, PT, R147, 0x1, PT ;  /* 0x000000019300780c */ /* 0x000fc60003f66270 */
[----:B------:R-:W-:-:S05]  /*1f30*/  IMAD.HI R0, R0, 0x66666667, RZ ;  /* 0x6666666700007827 */ /* 0x000fca00078e02ff */
[----:B------:R-:W-:-:S04]  /*1f40*/  SHF.R.U32.HI R5, RZ, 0x1f, R0 ;  /* 0x0000001fff057819 */ /* 0x000fc80000011600 */
[----:B------:R-:W-:Y:S02]  /*1f50*/  LEA.HI.SX32 R144, R0, R5, 0x1b ;  /* 0x0000000500907211 */ /* 0x000fe400078fdaff */
[----:B------:R-:W-:-:S05]  /*1f60*/  @P3 LOP3.LUT R4, R4, 0x4, RZ, 0xfc, !PT ;  /* 0x0000000404043812 */ /* 0x000fca00078efcff */
[----:B------:R1:W-:Y:S01]  /*1f70*/  STL [R1+0x10], R4 ;  /* 0x0000100401007387 */ /* 0x0003e20000100800 */
[----:B------:R-:W-:Y:S05]  /*1f80*/  @!P3 BRA `(.L_x_449) ;  /* 0x000000000074b947 */ /* 0x000fea0003800000 */
[----:B------:R-:W-:Y:S01]  /*1f90*/  ISETP.NE.AND P0, PT, R232, RZ, PT ;  /* 0x000000ffe800720c */ /* 0x000fe20003f05270 */
[----:B------:R-:W-:-:S03]  /*1fa0*/  ULDC UR4, c[0x0][0x9f0] ;  /* 0x00027c0000047ab9 */ /* 0x000fc60000000800 */
[----:B------:R-:W-:-:S04]  /*1fb0*/  SEL R11, R232, UR4, P0 ;  /* 0x00000004e80b7c07 */ /* 0x000fc80008000000 */
[-C--:B------:R-:W-:Y:S02]  /*1fc0*/  IABS R5, R11.reuse ;  /* 0x0000000b00057213 */ /* 0x080fe40000000000 */
[----:B------:R-:W-:Y:S02]  /*1fd0*/  IADD3 R0, R144, -0x1, R11 ;  /* 0xffffffff90007810 */ /* 0x000fe40007ffe00b */
[----:B-1----:R-:W0:Y:S01]  /*1fe0*/  I2F.RP R4, R5 ;  /* 0x0000000500047306 */ /* 0x002e220000209400 */
[----:B------:R-:W-:-:S05]  /*1ff0*/  IABS R8, R11 ;  /* 0x0000000b00087213 */ /* 0x000fca0000000000 */
[----:B------:R-:W-:Y:S02]  /*2000*/  IMAD.MOV R8, RZ, RZ, -R8 ;  /* 0x000000ffff087224 */ /* 0x000fe400078e0a08 */
[----:B0-----:R-:W0:Y:S02]  /*2010*/  MUFU.RCP R4, R4 ;  /* 0x0000000400047308 */ /* 0x001e240000001000 */
[----:B0-----:R-:W-:Y:S01]  /*2020*/  VIADD R2, R4, 0xffffffe ;  /* 0x0ffffffe04027836 */ /* 0x001fe20000000000 */
[----:B------:R-:W-:Y:S02]  /*2030*/  IABS R4, R0 ;  /* 0x0000000000047213 */ /* 0x000fe40000000000 */
[----:B------:R-:W-:-:S03]  /*2040*/  LOP3.LUT R0, R0, R11, RZ, 0x3c, !PT ;  /* 0x0000000b00007212 */ /* 0x000fc600078e3cff */
[----:B------:R0:W1:Y:S01]  /*2050*/  F2I.FTZ.U32.TRUNC.NTZ R3, R2 ;  /* 0x0000000200037305 */ /* 0x000062000021f000 */
        /* <DEDUP_REMOVED lines=15> */
[----:B------:R-:W-:-:S07]  /*2150*/  @!P1 LOP3.LUT R3, RZ, R11, RZ, 0x33, !PT ;  /* 0x0000000bff039212 */ /* 0x000fce00078e33ff */
.L_x_449:
[----:B------:R-:W-:Y:S05]  /*2160*/  BSYNC B0 ;  /* 0x0000000000007941 */ /* 0x000fea0003800000 */
.L_x_448:
[----:B------:R-:W-:Y:S01]  /*2170*/  IMAD R0, R10, R3, RZ ;  /* 0x000000030a007224 */ /* 0x000fe200078e02ff */
[----:B------:R-:W-:-:S04]  /*2180*/  PLOP3.LUT P2, PT, PT, PT, PT, 0x80, 0x0 ;  /* 0x000000000000781c */ /* 0x000fc80003f4f070 */
[C---:B------:R-:W-:Y:S01]  /*2190*/  VIADDMNMX R3, R0.reuse, R3, R144, PT ;  /* 0x0000000300037246 */ /* 0x040fe20003800190 */
[----:B------:R-:W-:-:S04]  /*21a0*/  IMAD R0, R0, 0x50, -R9 ;  /* 0x0000005000007824 */ /* 0x000fc800078e0a09 */
[----:B------:R-:W-:Y:S01]  /*21b0*/  IMAD R3, R3, 0x50, -R9 ;  /* 0x0000005003037824 */ /* 0x000fe200078e0a09 */
[----:B------:R-:W-:-:S04]  /*21c0*/  VIMNMX R0, RZ, R0, !PT ;  /* 0x00000000ff007248 */ /* 0x000fc80007fe0100 */
[----:B------:R-:W-:Y:S01]  /*21d0*/  VIMNMX R5, R3, R24, PT ;  /* 0x0000001803057248 */ /* 0x000fe20003fe0100 */
[----:B------:R-:W-:-:S03]  /*21e0*/  IMAD.WIDE.U32 R2, R0, -0x33333333, RZ ;  /* 0xcccccccd00027825 */ /* 0x000fc600078e00ff */
[----:B------:R-:W-:Y:S02]  /*21f0*/  ISETP.GT.AND P0, PT, R5, R0, PT ;  /* 0x000000000500720c */ /* 0x000fe40003f04270 */
[----:B------:R-:W-:-:S05]  /*2200*/  SHF.R.U32.HI R119, RZ, 0x6, R3 ;  /* 0x00000006ff777819 */ /* 0x000fca0000011603 */
[----:B------:R-:W-:-:S06]  /*2210*/  IMAD.MOV.U32 R2, RZ, RZ, R119 ;  /* 0x000000ffff027224 */ /* 0x000fcc00078e0077 */
[----:B------:R-:W-:-:S04]  /*2220*/  @P0 VIADD R0, R5, 0x4f ;  /* 0x0000004f05000836 */ /* 0x000fc80000000000 */
[----:B------:R-:W-:-:S05]  /*2230*/  @P0 IMAD.HI R0, R0, 0x66666667, RZ ;  /* 0x6666666700000827 */ /* 0x000fca00078e02ff */
[----:B------:R-:W-:-:S04]  /*2240*/  @P0 SHF.R.U32.HI R3, RZ, 0x1f, R0 ;  /* 0x0000001fff030819 */ /* 0x000fc80000011600 */
[----:B------:R-:W-:-:S04]  /*2250*/  @P0 LEA.HI.SX32 R2, R0, R3, 0x1b ;  /* 0x0000000300020211 */ /* 0x000fc800078fdaff */
[----:B------:R-:W-:-:S13]  /*2260*/  ISETP.GT.AND P0, PT, R2, R119, PT ;  /* 0x000000770200720c */ /* 0x000fda0003f04270 */
[----:B------:R-:W-:Y:S05]  /*2270*/  @!P0 BRA `(.L_x_450) ;  /* 0x0000009400108947 */ /* 0x000fea0003800000 */
[----:B------:R-:W-:Y:S01]  /*2280*/  VIADD R0, R18, 0x24400 ;  /* 0x0002440012007836 */ /* 0x000fe20000000000 */
[----:B------:R-:W-:Y:S04]  /*2290*/  BSSY B6, `(.L_x_451) ;  /* 0x0000013000067945 */ /* 0x000fe80003800000 */
[----:B------:R-:W-:-:S13]  /*22a0*/  LOP3.LUT P0, RZ, R0, 0x3ff, RZ, 0xc0, !PT ;  /* 0x000003ff00ff7812 */ /* 0x000fda000780c0ff */
[----:B------:R-:W-:Y:S05]  /*22b0*/  @!P0 BRA `(.L_x_452) ;  /* 0x0000000000408947 */ /* 0x000fea0003800000 */
[----:B------:R-:W-:Y:S01]  /*22c0*/  MOV R14, 0x0 ;  /* 0x00000000000e7802 */ /* 0x000fe20000000f00 */
[----:B------:R-:W-:Y:S01]  /*22d0*/  ULDC.64 UR4, c[0x4][0x1b8] ;  /* 0x01006e0000047ab9 */ /* 0x000fe20000000a00 */
[----:B------:R-:W-:Y:S01]  /*22e0*/  ULDC.64 UR6, c[0x4][0x128] ;  /* 0x01004a0000067ab9 */ /* 0x000fe20000000a00 */
[----:B-1----:R-:W-:Y:S02]  /*22f0*/  IMAD.U32 R4, RZ, RZ, UR4 ;  /* 0x00000004ff047e24 */ /* 0x002fe4000f8e00ff */
[----:B------:R-:W-:Y:S01]  /*2300*/  IMAD.U32 R5, RZ, RZ, UR5 ;  /* 0x00000005ff057e24 */ /* 0x000fe2000f8e00ff */
[----:B------:R-:W0:Y:S01]  /*2310*/  LDC.64 R14, c[0x4][R14] ;  /* 0x010000000e0e7b82 */ /* 0x000e220000000a00 */
[----:B------:R-:W-:Y:S01]  /*2320*/  ULDC.64 UR4, c[0x4][0x1c0] ;  /* 0x0100700000047ab9 */ /* 0x000fe20000000a00 */
        /* <DEDUP_REMOVED lines=8> */
[----:B0----5:R-:W-:Y:S05]  /*23b0*/  CALL.ABS.NOINC R14 ;  /* 0x000000000e007343 */ /* 0x021fea0003c00000 */
.L_x_452:
[----:B------:R-:W-:Y:S05]  /*23c0*/  BSYNC B6 ;  /* 0x0000000000067941 */ /* 0x000fea0003800000 */
.L_x_451:
        /* <DEDUP_REMOVED lines=20> */
.L_x_454:
[----:B------:R-:W-:Y:S05]  /*2510*/  BSYNC B6 ;  /* 0x0000000000067941 */ /* 0x000fea0003800000 */
.L_x_453:
[----:B------:R-:W-:Y:S01]  /*2520*/  ULDC.64 UR4, c[0x0][0x9f8] ;  /* 0x00027e0000047ab9 */ /* 0x000fe20000000a00 */
[----:B------:R-:W-:Y:S01]  /*2530*/  IMAD.MOV.U32 R0, RZ, RZ, R233 ;  /* 0x000000ffff007224 */ /* 0x000fe200078e00e9 */
[----:B------:R-:W-:Y:S01]  /*2540*/  ISETP.NE.U32.AND P0, PT, RZ, UR4, PT ;  /* 0x00000004ff007c0c */ /* 0x000fe2000bf05070 */
[----:B------:R-:W-:Y:S01]  /*2550*/  ULDC.64 UR6, c[0x0][0x208] ;  /* 0x0000820000067ab9 */ /* 0x000fe20000000a00 */
[----:B------:R-:W0:Y:S01]  /*2560*/  LDC.64 R98, c[0x0][0x300] ;  /* 0x0000c000ff627b82 */ /* 0x000e220000000a00 */
[----:B------:R-:W-:Y:S01]  /*2570*/  IMAD.IADD R112, R112, 0x1, R25 ;  /* 0x0000000170707824 */ /* 0x000fe200078e0219 */
[----:B------:R-:W-:Y:S01]  /*2580*/  ISETP.NE.AND.EX P0, PT, RZ, UR5, PT, P0 ;  /* 0x00000005ff007c0c */ /* 0x000fe2000bf05300 */
[----:B------:R-:W-:-:S05]  /*2590*/  ULDC.64 UR8, c[0x0][0xa08] ;  /* 0x0002820000087ab9 */ /* 0x000fca0000000a00 */
[----:B------:R-:W2:Y:S07]  /*25a0*/  LDC R9, c[0x0][0x3f4] ;  /* 0x0000fd00ff097b82 */ /* 0x000eae0000000800 */
[----:B-1----:R-:W-:Y:S01]  /*25b0*/  @P0 IADD3 R4, P1, R234, UR4, RZ ;  /* 0x00000004ea040c10 */ /* 0x002fe2000ff3e0ff */
[----:B------:R-:W1:Y:S03]  /*25c0*/  LDC.64 R104, c[0x0][0x3f8] ;  /* 0x0000fe00ff687b82 */ /* 0x000e660000000a00 */
[----:B------:R-:W-:Y:S01]  /*25d0*/  @P0 IADD3.X R5, R235, UR5, RZ, P1, !PT ;  /* 0x00000005eb050c10 */ /* 0x000fe20008ffe4ff */
[----:B------:R-:W-:-:S04]  /*25e0*/  ULDC.64 UR4, c[0x0][0x330] ;  /* 0x0000cc0000047ab9 */ /* 0x000fc80000000a00 */
[----:B------:R3:W4:Y:S01]  /*25f0*/  @P0 LDG.E R0, desc[UR6][R4.64] ;  /* 0x0000000604000981 */ /* 0x000722000c1e1900 */
[----:B------:R-:W-:Y:S01]  /*2600*/  ULDC UR6, c[0x0][0x2f4] ;  /* 0x0000bd0000067ab9 */ /* 0x000fe20000000800 */
[----:B------:R-:W-:Y:S01]  /*2610*/  SHF.R.S32.HI R7, RZ, 0x1f, R112 ;  /* 0x0000001fff077819 */ /* 0x000fe20000011470 */
[-C--:B0-----:R-:W-:Y:S01]  /*2620*/  IMAD.WIDE.U32 R96, R112, R98.reuse, RZ ;  /* 0x0000006270607225 */ /* 0x081fe200078e00ff */
[----:B------:R-:W-:Y:S01]  /*2630*/  ISETP.GE.AND P1, PT, R212, UR6, PT ;  /* 0x00000006d4007c0c */ /* 0x000fe2000bf26270 */
[----:B------:R-:W0:Y:S01]  /*2640*/  LDC.64 R110, c[0x0][0x408] ;  /* 0x00010200ff6e7b82 */ /* 0x000e220000000a00 */
[----:B------:R-:W-:Y:S01]  /*2650*/  ISETP.GE.AND P0, PT, R16, UR6, PT ;  /* 0x0000000610007c0c */ /* 0x000fe2000bf06270 */
[----:B------:R-:W-:Y:S01]  /*2660*/  IMAD R3, R7, R98, RZ ;  /* 0x0000006207037224 */ /* 0x000fe200078e02ff */
[----:B------:R-:W-:Y:S01]  /*2670*/  SHF.R.S32.HI R20, RZ, 0x1f, R213 ;  /* 0x0000001fff147819 */ /* 0x000fe200000114d5 */
[----:B------:R-:W-:Y:S01]  /*2680*/  IMAD.WIDE.U32 R94, R231, UR4, R16 ;  /* 0x00000004e75e7c25 */ /* 0x000fe2000f8e0010 */
[----:B---3--:R-:W-:Y:S01]  /*2690*/  SEL R4, RZ, 0xffffffff, P1 ;  /* 0xffffffffff047807 */ /* 0x008fe20000800000 */
[----:B------:R-:W3:Y:S01]  /*26a0*/  S2R R171, SR_TID.X ;  /* 0x0000000000ab7919 */ /* 0x000ee20000002100 */
[----:B------:R-:W-:Y:S01]  /*26b0*/  ISETP.GE.AND P1, PT, R218, UR6, PT ;  /* 0x00000006da007c0c */ /* 0x000fe2000bf26270 */
[----:B------:R-:W-:Y:S01]  /*26c0*/  IMAD R5, R112, R99, R3 ;  /* 0x0000006370057224 */ /* 0x000fe200078e0203 */
[----:B------:R-:W-:Y:S01]  /*26d0*/  SEL R3, RZ, 0x1, P0 ;  /* 0x00000001ff037807 */ /* 0x000fe20000000000 */
[----:B------:R-:W-:Y:S01]  /*26e0*/  IMAD.SHL.U32 R4, R4, 0x2, RZ ;  /* 0x0000000204047824 */ /* 0x000fe200078e00ff */
[----:B------:R-:W-:Y:S01]  /*26f0*/  ISETP.NE.U32.AND P0, PT, RZ, UR8, PT ;  /* 0x00000008ff007c0c */ /* 0x000fe2000bf05070 */
[----:B------:R-:W-:Y:S01]  /*2700*/  IMAD.IADD R97, R97, 0x1, R5 ;  /* 0x0000000161617824 */ /* 0x000fe200078e0205 */
[----:B------:R-:W-:Y:S01]  /*2710*/  SHF.R.S32.HI R23, RZ, 0x1f, R22 ;  /* 0x0000001fff177819 */ /* 0x000fe20000011416 */
[C---:B------:R-:W-:Y:S01]  /*2720*/  IMAD R95, R231.reuse, UR5, R95 ;  /* 0x00000005e75f7c24 */ /* 0x040fe2000f8e025f */
[----:B------:R-:W-:Y:S01]  /*2730*/  LOP3.LUT R3, R4, 0x2, R3, 0xe2, !PT ;  /* 0x0000000204037812 */ /* 0x000fe200078ee203 */
[----:B------:R-:W-:Y:S01]  /*2740*/  ULDC.64 UR4, c[0x0][0x308] ;  /* 0x0000c20000047ab9 */ /* 0x000fe20000000a00 */
[----:B------:R-:W-:Y:S01]  /*2750*/  SEL R4, RZ, 0x4, P1 ;  /* 0x00000004ff047807 */ /* 0x000fe20000800000 */
[----:B------:R-:W-:Y:S01]  /*2760*/  IMAD.WIDE.U32 R96, R231, UR4, R96 ;  /* 0x00000004e7607c25 */ /* 0x000fe2000f8e0060 */
[----:B------:R-:W-:Y:S01]  /*2770*/  ISETP.NE.AND.EX P0, PT, RZ, UR9, PT, P0 ;  /* 0x00000009ff007c0c */ /* 0x000fe2000bf05300 */
[----:B------:R-:W-:Y:S01]  /*2780*/  ULDC.64 UR8, c[0x0][0x338] ;  /* 0x0000ce0000087ab9 */ /* 0x000fe20000000a00 */
[----:B------:R-:W-:Y:S01]  /*2790*/  LOP3.LUT R27, R3, R4, RZ, 0xfc, !PT ;  /* 0x00000004031b7212 */ /* 0x000fe200078efcff */
[----:B------:R-:W-:Y:S01]  /*27a0*/  IMAD R97, R231, UR5, R97 ;  /* 0x00000005e7617c24 */ /* 0x000fe2000f8e0261 */
[----:B------:R-:W-:Y:S01]  /*27b0*/  ULDC.64 UR4, c[0x0][0x310] ;  /* 0x0000c40000047ab9 */ /* 0x000fe20000000a00 */
[----:B------:R-:W-:Y:S01]  /*27c0*/  IMAD R6, R20, R98, RZ ;  /* 0x0000006214067224 */ /* 0x000fe200078e02ff */
[----:B------:R-:W-:Y:S01]  /*27d0*/  SHF.R.U32.HI R26, RZ, 0x3, R223 ;  /* 0x00000003ff1a7819 */ /* 0x000fe200000116df */
[----:B-1----:R-:W-:Y:S01]  /*27e0*/  IMAD.WIDE.U32 R100, R213, R104, R22 ;  /* 0x00000068d5647225 */ /* 0x002fe200078e0016 */
[----:B------:R-:W-:-:S02]  /*27f0*/  SHF.R.U32.HI R21, RZ, 0x3, R222 ;  /* 0x00000003ff157819 */ /* 0x000fc400000116de */
[C---:B------:R-:W-:Y:S01]  /*2800*/  IADD3 R112, P3, R213.reuse, R112, RZ ;  /* 0x00000070d5707210 */ /* 0x040fe20007f7e0ff */
[----:B------:R-:W-:Y:S01]  /*2810*/  IMAD R6, R213, R99, R6 ;  /* 0x00000063d5067224 */ /* 0x000fe200078e0206 */
[----:B------:R-:W-:Y:S01]  /*2820*/  ISETP.GE.AND P2, PT, R219, UR6, PT ;  /* 0x00000006db007c0c */ /* 0x000fe2000bf46270 */
[C---:B------:R-:W-:Y:S01]  /*2830*/  IMAD.WIDE.U32 R102, R213.reuse, R104, R16 ;  /* 0x00000068d5667225 */ /* 0x040fe200078e0010 */
[C-C-:B------:R-:W-:Y:S02]  /*2840*/  SHF.L.U64.HI R127, R98.reuse, 0x5, R99.reuse ;  /* 0x00000005627f7819 */ /* 0x140fe40000010263 */
[----:B------:R-:W-:Y:S01]  /*2850*/  SHF.L.U64.HI R129, R98, 0x6, R99 ;  /* 0x0000000662817819 */ /* 0x000fe20000010263 */
[CC--:B0-----:R-:W-:Y:S01]  /*2860*/  IMAD.WIDE.U32 R106, R213.reuse, R110.reuse, R22 ;  /* 0x0000006ed56a7225 */ /* 0x0c1fe200078e0016 */
[C-C-:B------:R-:W-:Y:S02]  /*2870*/  SHF.L.U64.HI R35, R104.reuse, 0x5, R105.reuse ;  /* 0x0000000568237819 */ /* 0x140fe40000010269 */
[----:B------:R-:W-:Y:S01]  /*2880*/  SHF.L.U64.HI R34, R104, 0x6, R105 ;  /* 0x0000000668227819 */ /* 0x000fe20000010269 */
[----:B------:R-:W-:Y:S01]  /*2890*/  IMAD.WIDE.U32 R108, R213, R110, R16 ;  /* 0x0000006ed56c7225 */ /* 0x000fe200078e0010 */
[----:B------:R-:W-:-:S02]  /*28a0*/  SHF.L.U64.HI R31, R110, 0x5, R111 ;  /* 0x000000056e1f7819 */ /* 0x000fc4000001026f */
[----:B------:R-:W-:Y:S01]  /*28b0*/  SHF.L.U64.HI R30, R110, 0x6, R111 ;  /* 0x000000066e1e7819 */ /* 0x000fe2000001026f */
[----:B------:R-:W-:Y:S01]  /*28c0*/  IMAD.SHL.U32 R28, R213, 0x40, RZ ;  /* 0x00000040d51c7824 */ /* 0x000fe200078e00ff */
[----:B------:R-:W-:Y:S01]  /*28d0*/  SHF.R.S32.HI R140, RZ, 0x1f, R237 ;  /* 0x0000001fff8c7819 */ /* 0x000fe200000114ed */
[----:B------:R-:W-:Y:S01]  /*28e0*/  IMAD.X R113, R20, 0x1, R7, P3 ;  /* 0x0000000114717824 */ /* 0x000fe200018e0607 */
[----:B---3--:R-:W-:Y:S01]  /*28f0*/  LEA.HI R171, R171, 0x8, RZ, 0x19 ;  /* 0x00000008abab7811 */ /* 0x008fe200078fc8ff */
[C---:B------:R-:W-:Y:S02]  /*2900*/  IMAD.SHL.U32 R128, R98.reuse, 0x20, RZ ;  /* 0x0000002062807824 */ /* 0x040fe400078e00ff */
[----:B------:R-:W-:Y:S02]  /*2910*/  IMAD.SHL.U32 R130, R98, 0x40, RZ ;  /* 0x0000004062827824 */ /* 0x000fe400078e00ff */
[----:B------:R-:W-:Y:S02]  /*2920*/  IMAD R121, R105, 0x50, RZ ;  /* 0x0000005069797824 */ /* 0x000fe400078e02ff */
[----:B------:R-:W-:-:S02]  /*2930*/  IMAD.SHL.U32 R33, R104, 0x20, RZ ;  /* 0x0000002068217824 */ /* 0x000fc400078e00ff */
[----:B------:R-:W-:Y:S02]  /*2940*/  IMAD.SHL.U32 R32, R104, 0x40, RZ ;  /* 0x0000004068207824 */ /* 0x000fe400078e00ff */
[----:B------:R-:W-:Y:S02]  /*2950*/  IMAD.SHL.U32 R29, R110, 0x20, RZ ;  /* 0x000000206e1d7824 */ /* 0x000fe400078e00ff */
[----:B--2---:R-:W-:Y:S01]  /*2960*/  IMAD.SHL.U32 R118, R9, 0x2, RZ ;  /* 0x0000000209767824 */ /* 0x004fe200078e00ff */
[----:B----4-:R-:W-:-:S04]  /*2970*/  SHF.R.S32.HI R5, RZ, 0x1f, R0 ;  /* 0x0000001fff057819 */ /* 0x010fc80000011400 */
[----:B------:R-:W-:Y:S02]  /*2980*/  SEL R3, R5, RZ, !P0 ;  /* 0x000000ff05037207 */ /* 0x000fe40004000000 */
[----:B------:R-:W-:Y:S02]  /*2990*/  SEL R5, R0, RZ, !P0 ;  /* 0x000000ff00057207 */ /* 0x000fe40004000000 */
[----:B------:R-:W-:Y:S01]  /*29a0*/  ISETP.GE.AND P0, PT, R16, R9, PT ;  /* 0x000000091000720c */ /* 0x000fe20003f06270 */
[C---:B------:R-:W-:Y:S02]  /*29b0*/  IMAD R4, R3.reuse, UR8, RZ ;  /* 0x0000000803047c24 */ /* 0x040fe4000f8e02ff */
[----:B------:R-:W-:Y:S02]  /*29c0*/  IMAD R0, R3, UR4, RZ ;  /* 0x0000000403007c24 */ /* 0x000fe4000f8e02ff */
[----:B------:R-:W-:-:S04]  /*29d0*/  IMAD.WIDE.U32 R94, R5, UR8, R94 ;  /* 0x00000008055e7c25 */ /* 0x000fc8000f8e005e */
[C---:B------:R-:W-:Y:S02]  /*29e0*/  IMAD R3, R5.reuse, UR9, R4 ;  /* 0x0000000905037c24 */ /* 0x040fe4000f8e0204 */
[C---:B------:R-:W-:Y:S02]  /*29f0*/  IMAD R93, R5.reuse, UR5, R0 ;  /* 0x00000005055d7c24 */ /* 0x040fe4000f8e0200 */
[----:B------:R-:W-:-:S04]  /*2a00*/  IMAD.WIDE.U32 R96, R5, UR4, R96 ;  /* 0x0000000405607c25 */ /* 0x000fc8000f8e0060 */
[----:B------:R-:W-:-:S04]  /*2a10*/  IMAD.WIDE.U32 R4, R213, R98, R16 ;  /* 0x00000062d5047225 */ /* 0x000fc800078e0010 */
[----:B------:R-:W-:Y:S01]  /*2a20*/  IMAD.IADD R93, R97, 0x1, R93 ;  /* 0x00000001615d7824 */ /* 0x000fe200078e025d */
[----:B------:R-:W-:Y:S01]  /*2a30*/  IADD3 R114, P1, R96, R4, RZ ;  /* 0x0000000460727210 */ /* 0x000fe20007f3e0ff */
[----:B------:R-:W-:-:S03]  /*2a40*/  IMAD R0, R20, R104, RZ ;  /* 0x0000006814007224 */ /* 0x000fc600078e02ff */
[----:B------:R-:W-:Y:S01]  /*2a50*/  IADD3.X R92, R93, R5, R6, P1, !PT ;  /* 0x000000055d5c7210 */ /* 0x000fe20000ffe406 */
[----:B------:R-:W-:Y:S01]  /*2a60*/  IMAD R11, R213, R105, R0 ;  /* 0x00000069d50b7224 */ /* 0x000fe200078e0200 */
[----:B------:R-:W-:Y:S01]  /*2a70*/  SEL R5, R9, RZ, P0 ;  /* 0x000000ff09057207 */ /* 0x000fe20000000000 */
[-C--:B------:R-:W-:Y:S01]  /*2a80*/  IMAD R0, R20, R110.reuse, RZ ;  /* 0x0000006e14007224 */ /* 0x080fe200078e02ff */
[----:B------:R-:W-:Y:S01]  /*2a90*/  ISETP.GE.AND P1, PT, R212, R9, PT ;  /* 0x00000009d400720c */ /* 0x000fe20003f26270 */
[----:B------:R-:W-:Y:S02]  /*2aa0*/  IMAD.IADD R101, R101, 0x1, R11 ;  /* 0x0000000165657824 */ /* 0x000fe400078e020b */
[----:B------:R-:W-:Y:S02]  /*2ab0*/  IMAD.IADD R5, R16, 0x1, R5 ;  /* 0x0000000110057824 */ /* 0x000fe400078e0205 */
[----:B------:R-:W-:Y:S02]  /*2ac0*/  IMAD R13, R213, R111, R0 ;  /* 0x0000006fd50d7224 */ /* 0x000fe400078e0200 */
[----:B------:R-:W-:Y:S01]  /*2ad0*/  IMAD.IADD R103, R11, 0x1, R103 ;  /* 0x000000010b677824 */ /* 0x000fe200078e0267 */
[----:B------:R-:W-:Y:S01]  /*2ae0*/  SHF.R.S32.HI R0, RZ, 0x1f, R5 ;  /* 0x0000001fff007819 */ /* 0x000fe20000011405 */
[----:B------:R-:W-:Y:S01]  /*2af0*/  IMAD.IADD R107, R107, 0x1, R13 ;  /* 0x000000016b6b7824 */ /* 0x000fe200078e020d */
[----:B------:R-:W-:Y:S01]  /*2b00*/  SEL R11, R9, RZ, P1 ;  /* 0x000000ff090b7207 */ /* 0x000fe20000800000 */
[----:B------:R-:W-:Y:S01]  /*2b10*/  IMAD.IADD R109, R13, 0x1, R109 ;  /* 0x000000010d6d7824 */ /* 0x000fe200078e026d */
[CC--:B------:R-:W-:Y:S01]  /*2b20*/  LEA.HI R14, R0.reuse, R5.reuse, RZ, 0x3 ;  /* 0x00000005000e7211 */ /* 0x0c0fe200078f18ff */
[----:B-----5:R-:W-:Y:S01]  /*2b30*/  IMAD.WIDE.U32 R106, R139, R110, R106 ;  /* 0x0000006e8b6a7225 */ /* 0x020fe200078e006a */
[----:B------:R-:W-:-:S02]  /*2b40*/  LEA.HI R0, R0, R5, RZ, 0x6 ;  /* 0x0000000500007211 */ /* 0x000fc400078f30ff */
[----:B------:R-:W-:Y:S01]  /*2b50*/  LOP3.LUT R6, R222, 0x38, R14, 0xf8, !PT ;  /* 0x00000038de067812 */ /* 0x000fe200078ef80e */
[----:B------:R-:W-:Y:S01]  /*2b60*/  IMAD.IADD R11, R212, 0x1, R11 ;  /* 0x00000001d40b7824 */ /* 0x000fe200078e020b */
[----:B------:R-:W-:Y:S01]  /*2b70*/  SHF.R.S32.HI R4, RZ, 0x6, R0 ;  /* 0x00000006ff047819 */ /* 0x000fe20000011400 */
[----:B------:R-:W-:Y:S01]  /*2b80*/  IMAD.WIDE.U32 R108, R139, R110, R108 ;  /* 0x0000006e8b6c7225 */ /* 0x000fe200078e006c */
[----:B------:R-:W-:Y:S02]  /*2b90*/  LOP3.LUT R0, R223, 0x38, R14, 0xf8, !PT ;  /* 0x00000038df007812 */ /* 0x000fe400078ef80e */
[----:B------:R-:W-:Y:S01]  /*2ba0*/  SHF.R.S32.HI R12, RZ, 0x1f, R11 ;  /* 0x0000001fff0c7819 */ /* 0x000fe2000001140b */
[----:B------:R-:W-:Y:S01]  /*2bb0*/  IMAD R136, R4, 0x1400, R227 ;  /* 0x0000140004887824 */ /* 0x000fe200078e02e3 */
[----:B------:R-:W-:Y:S01]  /*2bc0*/  LOP3.LUT R5, R0, R26, RZ, 0x3c, !PT ;  /* 0x0000001a00057212 */ /* 0x000fe200078e3cff */
[----:B------:R-:W-:Y:S01]  /*2bd0*/  IMAD R138, R4, 0x1400, R229 ;  /* 0x00001400048a7824 */ /* 0x000fe200078e02e5 */
[-C--:B------:R-:W-:Y:S01]  /*2be0*/  LEA.HI R0, R12, R11.reuse, RZ, 0x6 ;  /* 0x0000000b0c007211 */ /* 0x080fe200078f30ff */
[----:B------:R-:W-:Y:S01]  /*2bf0*/  IMAD R132, R4, 0x1400, R225 ;  /* 0x0000140004847824 */ /* 0x000fe200078e02e1 */
[----:B------:R-:W-:Y:S01]  /*2c00*/  LEA.HI R12, R12, R11, RZ, 0x3 ;  /* 0x0000000b0c0c7211 */ /* 0x000fe200078f18ff */
[----:B------:R-:W-:Y:S01]  /*2c10*/  IMAD.IADD R136, R136, 0x1, R5 ;  /* 0x0000000188887824 */ /* 0x000fe200078e0205 */
[----:B------:R-:W-:Y:S01]  /*2c20*/  SHF.R.S32.HI R8, RZ, 0x6, R0 ;  /* 0x00000006ff087819 */ /* 0x000fe20000011400 */
[----:B------:R-:W-:Y:S01]  /*2c30*/  IMAD.WIDE.U32 R100, R139, R104, R100 ;  /* 0x000000688b647225 */ /* 0x000fe200078e0064 */
[----:B------:R-:W-:-:S02]  /*2c40*/  LOP3.LUT R0, R14, 0x38, RZ, 0xc0, !PT ;  /* 0x000000380e007812 */ /* 0x000fc400078ec0ff */
[-C--:B------:R-:W-:Y:S01]  /*2c50*/  LOP3.LUT R13, R6, R21.reuse, RZ, 0x3c, !PT ;  /* 0x00000015060d7212 */ /* 0x080fe200078e3cff */
[----:B------:R-:W-:Y:S01]  /*2c60*/  IMAD R137, R8, 0x1400, R229 ;  /* 0x0000140008897824 */ /* 0x000fe200078e02e5 */
[----:B------:R-:W-:Y:S01]  /*2c70*/  LOP3.LUT R5, R0, 0x1c0, R28, 0xf8, !PT ;  /* 0x000001c000057812 */ /* 0x000fe200078ef81c */
[----:B------:R-:W-:Y:S01]  /*2c80*/  IMAD R133, R8, 0x1400, R227 ;  /* 0x0000140008857824 */ /* 0x000fe200078e02e3 */
[----:B------:R-:W-:Y:S01]  /*2c90*/  LOP3.LUT R6, R12, 0x38, RZ, 0xc0, !PT ;  /* 0x000000380c067812 */ /* 0x000fe200078ec0ff */
[----:B------:R-:W-:Y:S01]  /*2ca0*/  IMAD.IADD R132, R132, 0x1, R13 ;  /* 0x0000000184847824 */ /* 0x000fe200078e020d */
[----:B------:R-:W-:Y:S01]  /*2cb0*/  LOP3.LUT R5, R5, R228, RZ, 0x3c, !PT ;  /* 0x000000e405057212 */ /* 0x000fe200078e3cff */
[----:B------:R-:W-:Y:S01]  /*2cc0*/  IMAD.WIDE.U32 R102, R139, R104, R102 ;  /* 0x000000688b667225 */ /* 0x000fe200078e0066 */
[----:B------:R-:W-:Y:S02]  /*2cd0*/  LOP3.LUT R11, R6, 0x1c0, R28, 0xf8, !PT ;  /* 0x000001c0060b7812 */ /* 0x000fe400078ef81c */
[----:B------:R-:W-:Y:S01]  /*2ce0*/  LOP3.LUT R13, R222, 0x38, R12, 0xf8, !PT ;  /* 0x00000038de0d7812 */ /* 0x000fe200078ef80c */
[----:B------:R-:W-:Y:S01]  /*2cf0*/  IMAD.IADD R138, R138, 0x1, R5 ;  /* 0x000000018a8a7824 */ /* 0x000fe200078e0205 */
[----:B------:R-:W-:Y:S01]  /*2d00*/  LOP3.LUT R0, R11, R228, RZ, 0x3c, !PT ;  /* 0x000000e40b007212 */ /* 0x000fe200078e3cff */
[----:B------:R-:W-:Y:S01]  /*2d10*/  IMAD R11, R99, 0x50, RZ ;  /* 0x00000050630b7824 */ /* 0x000fe200078e02ff */
[----:B------:R-:W-:Y:S01]  /*2d20*/  SHF.R.S32.HI R5, RZ, 0x1f, R139 ;  /* 0x0000001fff057819 */ /* 0x000fe2000001148b */
[----:B------:R-:W-:Y:S01]  /*2d30*/  VIADD R6, R213, 0x20 ;  /* 0x00000020d5067836 */ /* 0x000fe20000000000 */
[----:B------:R-:W-:Y:S01]  /*2d40*/  LOP3.LUT R4, R13, R21, RZ, 0x3c, !PT ;  /* 0x000000150d047212 */ /* 0x000fe200078e3cff */
[----:B------:R-:W-:Y:S01]  /*2d50*/  IMAD.IADD R137, R137, 0x1, R0 ;  /* 0x0000000189897824 */ /* 0x000fe200078e0200 */
[----:B------:R-:W-:Y:S01]  /*2d60*/  LOP3.LUT R10, R223, 0x38, R12, 0xf8, !PT ;  /* 0x00000038df0a7812 */ /* 0x000fe200078ef80c */
[----:B------:R-:W-:Y:S01]  /*2d70*/  IMAD R0, R5, R104, RZ ;  /* 0x0000006805007224 */ /* 0x000fe200078e02ff */
[----:B------:R-:W-:Y:S01]  /*2d80*/  SHF.R.S32.HI R15, RZ, 0x3, R14 ;  /* 0x00000003ff0f7819 */ /* 0x000fe2000001140e */
[----:B------:R-:W-:Y:S01]  /*2d90*/  IMAD.WIDE.U32 R98, R98, 0x50, RZ ;  /* 0x0000005062627825 */ /* 0x000fe200078e00ff */
[----:B------:R-:W-:-:S02]  /*2da0*/  LOP3.LUT R10, R10, R26, RZ, 0x3c, !PT ;  /* 0x0000001a0a0a7212 */ /* 0x000fc400078e3cff */
[----:B------:R-:W-:Y:S01]  /*2db0*/  LOP3.LUT R14, R14, 0xfffffff8, RZ, 0xc0, !PT ;  /* 0xfffffff80e0e7812 */ /* 0x000fe200078ec0ff */
[----:B------:R-:W-:Y:S01]  /*2dc0*/  IMAD R25, R139, R105, R0 ;  /* 0x000000698b197224 */ /* 0x000fe200078e0200 */
[----:B------:R-:W-:Y:S01]  /*2dd0*/  SHF.R.S32.HI R142, RZ, 0x1f, R6 ;  /* 0x0000001fff8e7819 */ /* 0x000fe20000011406 */
[----:B------:R-:W-:Y:S02]  /*2de0*/  IMAD R0, R5, R110, RZ ;  /* 0x0000006e05007224 */ /* 0x000fe400078e02ff */
[----:B------:R-:W-:Y:S02]  /*2df0*/  IMAD R5, R111, 0x50, RZ ;  /* 0x000000506f057824 */ /* 0x000fe400078e02ff */
[----:B------:R-:W-:Y:S01]  /*2e00*/  IMAD R13, R139, R111, R0 ;  /* 0x0000006f8b0d7224 */ /* 0x000fe200078e0200 */
[----:B------:R-:W-:Y:S01]  /*2e10*/  SEL R0, RZ, 0x8, P2 ;  /* 0x00000008ff007807 */ /* 0x000fe20001000000 */
[----:B------:R-:W-:Y:S02]  /*2e20*/  IMAD.SHL.U32 R28, R110, 0x40, RZ ;  /* 0x000000406e1c7824 */ /* 0x000fe400078e00ff */
[----:B------:R-:W-:Y:S01]  /*2e30*/  IMAD.IADD R21, R107, 0x1, R13 ;  /* 0x000000016b157824 */ /* 0x000fe200078e020d */
[----:B------:R-:W-:Y:S01]  /*2e40*/  LOP3.LUT R0, R27, R0, RZ, 0xfc, !PT ;  /* 0x000000001b007212 */ /* 0x000fe200078efcff */
[----:B------:R-:W-:Y:S01]  /*2e50*/  IMAD.IADD R20, R13, 0x1, R109 ;  /* 0x000000010d147824 */ /* 0x000fe200078e026d */
[----:B------:R-:W-:Y:S01]  /*2e60*/  SHF.R.S32.HI R13, RZ, 0x3, R12 ;  /* 0x00000003ff0d7819 */ /* 0x000fe2000001140c */
[----:B------:R-:W-:Y:S01]  /*2e70*/  IMAD R131, R8, 0x1400, R225 ;  /* 0x0000140008837824 */ /* 0x000fe200078e02e1 */
[----:B------:R-:W-:Y:S01]  /*2e80*/  LOP3.LUT R12, R12, 0xfffffff8, RZ, 0xc0, !PT ;  /* 0xfffffff80c0c7812 */ /* 0x000fe200078ec0ff */
[----:B------:R-:W-:Y:S01]  /*2e90*/  IMAD.WIDE.U32 R104, R104, 0x50, RZ ;  /* 0x0000005068687825 */ /* 0x000fe200078e00ff */
[----:B------:R-:W-:-:S02]  /*2ea0*/  LOP3.LUT R27, R27, 0x1, RZ, 0xc0, !PT ;  /* 0x000000011b1b7812 */ /* 0x000fc400078ec0ff */
[----:B------:R-:W-:Y:S01]  /*2eb0*/  LOP3.LUT R9, R0, 0x8, RZ, 0xc0, !PT ;  /* 0x0000000800097812 */ /* 0x000fe200078ec0ff */
[----:B------:R-:W-:Y:S01]  /*2ec0*/  IMAD.WIDE.U32 R110, R110, 0x50, RZ ;  /* 0x000000506e6e7825 */ /* 0x000fe200078e00ff */
[----:B------:R-:W-:Y:S02]  /*2ed0*/  SHF.R.S32.HI R8, RZ, 0x1f, R14 ;  /* 0x0000001fff087819 */ /* 0x000fe4000001140e */
[----:B------:R-:W-:Y:S01]  /*2ee0*/  SHF.R.S32.HI R7, RZ, 0x1f, R12 ;  /* 0x0000001fff077819 */ /* 0x000fe2000001140c */
[----:B------:R-:W-:Y:S01]  /*2ef0*/  IMAD.IADD R133, R133, 0x1, R10 ;  /* 0x0000000185857824 */ /* 0x000fe200078e020a */
[C---:B------:R-:W-:Y:S01]  /*2f00*/  LOP3.LUT R10, R0.reuse, 0x4, RZ, 0xc0, !PT ;  /* 0x00000004000a7812 */ /* 0x040fe200078ec0ff */
[----:B------:R-:W-:Y:S01]  /*2f10*/  IMAD.IADD R120, R99, 0x1, R11 ;  /* 0x0000000163787824 */ /* 0x000fe200078e020b */
[----:B------:R-:W-:Y:S01]  /*2f20*/  LOP3.LUT R11, R0, 0x2, RZ, 0xc0, !PT ;  /* 0x00000002000b7812 */ /* 0x000fe200078ec0ff */
[----:B------:R-:W-:Y:S02]  /*2f30*/  IMAD.IADD R26, R101, 0x1, R25 ;  /* 0x00000001651a7824 */ /* 0x000fe400078e0219 */
[----:B------:R-:W-:-:S02]  /*2f40*/  IMAD.IADD R131, R131, 0x1, R4 ;  /* 0x0000000183837824 */ /* 0x000fc400078e0204 */
[----:B------:R-:W-:Y:S02]  /*2f50*/  IMAD.IADD R121, R105, 0x1, R121 ;  /* 0x0000000169797824 */ /* 0x000fe400078e0279 */
[----:B------:R-:W-:Y:S02]  /*2f60*/  IMAD.IADD R126, R111, 0x1, R5 ;  /* 0x000000016f7e7824 */ /* 0x000fe400078e0205 */
[----:B------:R-:W-:Y:S02]  /*2f70*/  IMAD.IADD R25, R25, 0x1, R103 ;  /* 0x0000000119197824 */ /* 0x000fe400078e0267 */
[----:B------:R-:W-:-:S07]  /*2f80*/  IMAD.IADD R6, R95, 0x1, R3 ;  /* 0x000000015f067824 */ /* 0x000fce00078e0203 */
.L_x_562:
[----:B--234-:R-:W2:Y:S01]  /*2f90*/  LDL.LU R37, [R1+0x10] ;  /* 0x0000100001257983 */ /* 0x01cea20000300800 */
[----:B------:R-:W-:Y:S01]  /*2fa0*/  VIADD R39, R2, 0xffffffff ;  /* 0xffffffff02277836 */ /* 0x000fe20000000000 */
[----:B0-----:R-:W0:Y:S01]  /*2fb0*/  LDC.64 R116, c[0x0][0x2e8] ;  /* 0x0000ba00ff747b82 */ /* 0x001e220000000a00 */
[----:B------:R-:W-:Y:S05]  /*2fc0*/  YIELD ;  /* 0x0000000000007946 */ /* 0x000fea0003800000 */
[----:B------:R-:W-:Y:S01]  /*2fd0*/  SHF.R.S32.HI R38, RZ, 0x1f, R39 ;  /* 0x0000001fff267819 */ /* 0x000fe20000011427 */
[-C--:B------:R-:W-:Y:S01]  /*2fe0*/  IMAD R3, R120, R39.reuse, RZ ;  /* 0x0000002778037224 */ /* 0x080fe200078e02ff */
[----:B------:R-:W1:Y:S01]  /*2ff0*/  LDC R115, c[0x0][0x3f4] ;  /* 0x0000fd00ff737b82 */ /* 0x000e620000000800 */
[----:B------:R-:W-:Y:S01]  /*3000*/  IMAD.WIDE.U32 R122, R98, R39, RZ ;  /* 0x00000027627a7225 */ /* 0x000fe200078e00ff */
[----:B------:R-:W-:Y:S03]  /*3010*/  BSSY B0, `(.L_x_455) ;  /* 0x00007ed000007945 */ /* 0x000fe60003800000 */
[----:B------:R-:W-:Y:S01]  /*3020*/  IMAD R5, R38, R98, R3 ;  /* 0x0000006226057224 */ /* 0x000fe200078e0203 */
[----:B------:R-:W-:-:S03]  /*3030*/  IADD3 R3, P2, P3, R114, R122, R128 ;  /* 0x0000007a72037210 */ /* 0x000fc60007b5e080 */
[----:B------:R-:W-:Y:S01]  /*3040*/  IMAD.IADD R88, R123, 0x1, R5 ;  /* 0x000000017b587824 */ /* 0x000fe200078e0205 */
[----:B------:R-:W-:-:S04]  /*3050*/  IADD3 R5, P5, R114, R122, RZ ;  /* 0x0000007a72057210 */ /* 0x000fc80007fbe0ff */
[----:B------:R-:W-:Y:S01]  /*3060*/  IADD3.X R4, R92, R88, R127, P2, P3 ;  /* 0x000000585c047210 */ /* 0x000fe200017e647f */
[----:B------:R-:W-:Y:S01]  /*3070*/  IMAD.X R36, R88, 0x1, R92, P5 ;  /* 0x0000000158247824 */ /* 0x000fe200028e065c */
[----:B------:R-:W-:Y:S02]  /*3080*/  IADD3 R0, P3, P4, R114, R122, R130 ;  /* 0x0000007a72007210 */ /* 0x000fe40007c7e082 */
[C---:B0-----:R-:W-:Y:S02]  /*3090*/  LEA R60, P2, R5.reuse, R116, 0x1 ;  /* 0x00000074053c7211 */ /* 0x041fe400078408ff */
[----:B------:R-:W-:Y:S02]  /*30a0*/  IADD3.X R2, R92, R88, R129, P3, P4 ;  /* 0x000000585c027210 */ /* 0x000fe40001fe8481 */
[C---:B------:R-:W-:Y:S02]  /*30b0*/  LEA R44, P3, R0.reuse, R116, 0x1 ;  /* 0x00000074002c7211 */ /* 0x040fe400078608ff */
[-C--:B------:R-:W-:Y:S01]  /*30c0*/  LEA.HI.X R61, R5, R117.reuse, R36, 0x1, P2 ;  /* 0x00000075053d7211 */ /* 0x080fe200010f0c24 */
[----:B------:R-:W-:Y:S01]  /*30d0*/  IMAD R5, R19, 0x5000, R230 ;  /* 0x0000500013057824 */ /* 0x000fe200078e02e6 */
[----:B------:R-:W-:Y:S01]  /*30e0*/  LEA.HI.X R45, R0, R117, R2, 0x1, P3 ;  /* 0x00000075002d7211 */ /* 0x000fe200018f0c02 */
[----:B------:R-:W-:Y:S01]  /*30f0*/  IMAD.MOV.U32 R2, RZ, RZ, R39 ;  /* 0x000000ffff027224 */ /* 0x000fe200078e0027 */
[----:B------:R-:W-:Y:S01]  /*3100*/  ISETP.GT.AND P3, PT, R39, R119, PT ;  /* 0x000000772700720c */ /* 0x000fe20003f64270 */
[----:B------:R-:W-:Y:S01]  /*3110*/  IMAD R5, R5, 0x2, R18 ;  /* 0x0000000205057824 */ /* 0x000fe200078e0212 */
[----:B-1----:R-:W-:-:S02]  /*3120*/  ISETP.GE.AND P2, PT, R115, 0x1, PT ;  /* 0x000000017300780c */ /* 0x002fc40003f46270 */
[----:B------:R-:W-:-:S04]  /*3130*/  LEA R46, P5, R3, R116, 0x1 ;  /* 0x00000074032e7211 */ /* 0x000fc800078a08ff */
[----:B------:R-:W-:Y:S02]  /*3140*/  LEA.HI.X R47, R3, R117, R4, 0x1, P5 ;  /* 0x00000075032f7211 */ /* 0x000fe400028f0c04 */
[----:B--2---:R-:W-:-:S04]  /*3150*/  LOP3.LUT R37, R37, 0xfffffffd, RZ, 0xc0, !PT ;  /* 0xfffffffd25257812 */ /* 0x004fc800078ec0ff */
[----:B------:R-:W-:-:S05]  /*3160*/  @P3 LOP3.LUT R37, R37, 0x2, RZ, 0xfc, !PT ;  /* 0x0000000225253812 */ /* 0x000fca00078efcff */
[----:B------:R0:W-:Y:S01]  /*3170*/  STL [R1+0x10], R37 ;  /* 0x0000102501007387 */ /* 0x0001e20000100800 */
[----:B------:R-:W-:Y:S05]  /*3180*/  @!P2 BRA `(.L_x_456) ;  /* 0x000000780058a947 */ /* 0x000fea0003800000 */
[----:B------:R-:W-:Y:S01]  /*3190*/  ULDC.U8 UR4, c[0x0][0x410] ;  /* 0x0001040000047ab9 */ /* 0x000fe20000000000 */
[-C--:B------:R-:W-:Y:S01]  /*31a0*/  IMAD R3, R121, R39.reuse, RZ ;  /* 0x0000002779037224 */ /* 0x080fe200078e02ff */
[----:B------:R-:W-:Y:S01]  /*31b0*/  ISETP.NE.AND P2, PT, RZ, UR4, PT ;  /* 0x00000004ff007c0c */ /* 0x000fe2000bf45270 */
[-C--:B0-----:R-:W-:Y:S02]  /*31c0*/  IMAD R37, R126, R39.reuse, RZ ;  /* 0x000000277e257224 */ /* 0x081fe400078e02ff */
[----:B------:R-:W-:Y:S02]  /*31d0*/  IMAD R3, R38, R104, R3 ;  /* 0x0000006826037224 */ /* 0x000fe400078e0203 */
[----:B------:R-:W-:Y:S02]  /*31e0*/  IMAD R4, R2, -0x50, R24 ;  /* 0xffffffb002047824 */ /* 0x000fe400078e0218 */
[----:B------:R-:W-:-:S03]  /*31f0*/  IMAD.WIDE.U32 R86, R104, R39, RZ ;  /* 0x0000002768567225 */ /* 0x000fc600078e00ff */
[----:B------:R-:W-:Y:S01]  /*3200*/  VIMNMX R4, R4, 0x50, PT ;  /* 0x0000005004047848 */ /* 0x000fe20003fe0100 */
[----:B------:R-:W-:Y:S02]  /*3210*/  IMAD R37, R38, R110, R37 ;  /* 0x0000006e26257224 */ /* 0x000fe400078e0225 */
[----:B------:R-:W-:-:S04]  /*3220*/  IMAD.WIDE.U32 R84, R110, R39, RZ ;  /* 0x000000276e547225 */ /* 0x000fc800078e00ff */
[----:B------:R-:W-:Y:S02]  /*3230*/  IMAD.IADD R0, R87, 0x1, R3 ;  /* 0x0000000157007824 */ /* 0x000fe400078e0203 */
[----:B------:R-:W-:Y:S01]  /*3240*/  IMAD.IADD R3, R85, 0x1, R37 ;  /* 0x0000000155037824 */ /* 0x000fe200078e0225 */
[----:B------:R-:W-:Y:S06]  /*3250*/  @!P2 BRA `(.L_x_457) ;  /* 0x000000380038a947 */ /* 0x000fec0003800000 */
[----:B------:R-:W-:Y:S01]  /*3260*/  ISETP.GE.AND P3, PT, R213, R4, PT ;  /* 0x00000004d500720c */ /* 0x000fe20003f66270 */
[----:B------:R-:W-:Y:S01]  /*3270*/  BSSY B1, `(.L_x_458) ;  /* 0x000002a000017945 */ /* 0x000fe20003800000 */
        /* <DEDUP_REMOVED lines=8> */
[----:B------:R-:W-:Y:S01]  /*3300*/  CS2R R124, SRZ ;  /* 0x00000000007c7805 */ /* 0x000fe2000001ff00 */
[----:B------:R-:W-:Y:S06]  /*3310*/  @P3 BRA `(.L_x_459) ;  /* 0x00000000007c3947 */ /* 0x000fec0003800000 */
[----:B------:R-:W-:Y:S01]  /*3320*/  IADD3 R37, P4, R100, R86, RZ ;  /* 0x0000005664257210 */ /* 0x000fe20007f9e0ff */
[----:B------:R-:W-:Y:S01]  /*3330*/  ULDC.64 UR4, c[0x0][0x3e8] ;  /* 0x0000fa0000047ab9 */ /* 0x000fe20000000a00 */
[----:B------:R-:W-:Y:S01]  /*3340*/  IADD3 R39, P2, R106, R84, RZ ;  /* 0x000000546a277210 */ /* 0x000fe20007f5e0ff */
[----:B------:R-:W-:Y:S01]  /*3350*/  ULDC.64 UR6, c[0x0][0x400] ;  /* 0x0001000000067ab9 */ /* 0x000fe20000000a00 */
[----:B------:R-:W-:Y:S01]  /*3360*/  CS2R R122, SRZ ;  /* 0x00000000007a7805 */ /* 0x000fe2000001ff00 */
[----:B------:R-:W-:Y:S01]  /*3370*/  IMAD.X R38, R0, 0x1, R26, P4 ;  /* 0x0000000100267824 */ /* 0x000fe200020e061a */
[----:B------:R-:W-:Y:S01]  /*3380*/  LEA R36, P4, R37, UR4, 0x1 ;  /* 0x0000000425247c11 */ /* 0x000fe2000f8808ff */
[----:B------:R-:W-:Y:S01]  /*3390*/  IMAD.X R40, R3, 0x1, R21, P2 ;  /* 0x0000000103287824 */ /* 0x000fe200010e0615 */
[----:B------:R-:W-:Y:S02]  /*33a0*/  CS2R R90, SRZ ;  /* 0x00000000005a7805 */ /* 0x000fe4000001ff00 */
[----:B------:R-:W-:-:S02]  /*33b0*/  CS2R R124, SRZ ;  /* 0x00000000007c7805 */ /* 0x000fc4000001ff00 */
[----:B------:R-:W-:Y:S02]  /*33c0*/  LEA.HI.X R37, R37, UR5, R38, 0x1, P4 ;  /* 0x0000000525257c11 */ /* 0x000fe4000a0f0c26 */
[----:B------:R-:W-:Y:S02]  /*33d0*/  CS2R R116, SRZ ;  /* 0x0000000000747805 */ /* 0x000fe4000001ff00 */
[C---:B------:R-:W-:Y:S01]  /*33e0*/  LEA R38, P2, R39.reuse, UR6, 0x1 ;  /* 0x0000000627267c11 */ /* 0x040fe2000f8408ff */
[----:B------:R-:W-:Y:S01]  /*33f0*/  ULDC.64 UR8, c[0x0][0x208] ;  /* 0x0000820000087ab9 */ /* 0x000fe20000000a00 */
[-C--:B------:R-:W-:Y:S02]  /*3400*/  ISETP.GE.AND P4, PT, R22, R115.reuse, PT ;  /* 0x000000731600720c */ /* 0x080fe40003f86270 */
[----:B------:R-:W-:Y:S02]  /*3410*/  LEA.HI.X R39, R39, UR7, R40, 0x1, P2 ;  /* 0x0000000727277c11 */ /* 0x000fe400090f0c28 */
[----:B------:R-:W-:-:S02]  /*3420*/  ISETP.GE.AND P2, PT, R215, R115, PT ;  /* 0x00000073d700720c */ /* 0x000fc40003f46270 */
[----:B------:R-:W-:-:S07]  /*3430*/  CS2R R82, SRZ ;  /* 0x0000000000527805 */ /* 0x000fce000001ff00 */
[----:B------:R0:W5:Y:S04]  /*3440*/  @!P4 LDG.E.64 R122, desc[UR8][R36.64] ;  /* 0x00000008247ac981 */ /* 0x000168000c1e1b00 */
[----:B------:R0:W5:Y:S01]  /*3450*/  @!P4 LDG.E.64 R124, desc[UR8][R38.64] ;  /* 0x00000008267cc981 */ /* 0x000162000c1e1b00 */
[----:B------:R-:W-:-:S03]  /*3460*/  ISETP.GE.AND P4, PT, R214, R115, PT ;  /* 0x00000073d600720c */ /* 0x000fc60003f86270 */
[----:B------:R0:W5:Y:S04]  /*3470*/  @!P2 LDG.E.64 R90, desc[UR8][R36.64+0x40] ;  /* 0x00004008245aa981 */ /* 0x000168000c1e1b00 */
[----:B------:R0:W5:Y:S01]  /*3480*/  @!P2 LDG.E.64 R116, desc[UR8][R38.64+0x40] ;  /* 0x000040082674a981 */ /* 0x000162000c1e1b00 */
[----:B------:R-:W-:Y:S02]  /*3490*/  ISETP.GE.AND P2, PT, R216, R115, PT ;  /* 0x00000073d800720c */ /* 0x000fe40003f46270 */
[----:B------:R-:W-:Y:S02]  /*34a0*/  CS2R R78, SRZ ;  /* 0x00000000004e7805 */ /* 0x000fe4000001ff00 */
[----:B------:R-:W-:Y:S02]  /*34b0*/  CS2R R88, SRZ ;  /* 0x0000000000587805 */ /* 0x000fe4000001ff00 */
[----:B------:R-:W-:Y:S01]  /*34c0*/  CS2R R80, SRZ ;  /* 0x0000000000507805 */ /* 0x000fe2000001ff00 */
[----:B------:R0:W5:Y:S04]  /*34d0*/  @!P4 LDG.E.64 R82, desc[UR8][R36.64+0x80] ;  /* 0x000080082452c981 */ /* 0x000168000c1e1b00 */
[----:B------:R0:W5:Y:S04]  /*34e0*/  @!P4 LDG.E.64 R88, desc[UR8][R38.64+0x80] ;  /* 0x000080082658c981 */ /* 0x000168000c1e1b00 */
[----:B------:R0:W5:Y:S04]  /*34f0*/  @!P2 LDG.E.64 R78, desc[UR8][R36.64+0xc0] ;  /* 0x0000c008244ea981 */ /* 0x000168000c1e1b00 */
[----:B------:R0:W5:Y:S02]  /*3500*/  @!P2 LDG.E.64 R80, desc[UR8][R38.64+0xc0] ;  /* 0x0000c0082650a981 */ /* 0x000164000c1e1b00 */
.L_x_459:
[----:B------:R-:W-:Y:S05]  /*3510*/  BSYNC B1 ;  /* 0x0000000000017941 */ /* 0x000fea0003800000 */
.L_x_458:
[----:B0----5:R-:W-:Y:S01]  /*3520*/  IMAD.MOV.U32 R36, RZ, RZ, R78 ;  /* 0x000000ffff247224 */ /* 0x021fe200078e004e */
[----:B------:R-:W-:Y:S01]  /*3530*/  BSSY B1, `(.L_x_460) ;  /* 0x0000044000017945 */ /* 0x000fe20003800000 */
[----:B------:R-:W-:Y:S01]  /*3540*/  IMAD.MOV.U32 R38, RZ, RZ, R79 ;  /* 0x000000ffff267224 */ /* 0x000fe200078e004f */
[----:B------:R-:W-:Y:S01]  /*3550*/  CS2R R66, SRZ ;  /* 0x0000000000427805 */ /* 0x000fe2000001ff00 */
[----:B------:R-:W-:Y:S01]  /*3560*/  IMAD.MOV.U32 R37, RZ, RZ, R82 ;  /* 0x000000ffff257224 */ /* 0x000fe200078e0052 */
[----:B------:R-:W-:Y:S01]  /*3570*/  CS2R R70, SRZ ;  /* 0x0000000000467805 */ /* 0x000fe2000001ff00 */
[----:B------:R-:W-:Y:S01]  /*3580*/  VIADD R39, R213, 0x20 ;  /* 0x00000020d5277836 */ /* 0x000fe20000000000 */
[----:B------:R-:W-:Y:S01]  /*3590*/  PRMT R162, R38, 0x5410, R36 ;  /* 0x0000541026a27816 */ /* 0x000fe20000000024 */
[----:B------:R-:W-:Y:S01]  /*35a0*/  IMAD.MOV.U32 R36, RZ, RZ, R83 ;  /* 0x000000ffff247224 */ /* 0x000fe200078e0053 */
[----:B------:R-:W-:Y:S01]  /*35b0*/  PRMT R164, R164, 0x5410, R37 ;  /* 0x00005410a4a47816 */ /* 0x000fe20000000025 */
[----:B------:R-:W-:Y:S01]  /*35c0*/  IMAD.MOV.U32 R37, RZ, RZ, R90 ;  /* 0x000000ffff257224 */ /* 0x000fe200078e005a */
[----:B------:R-:W-:Y:S01]  /*35d0*/  ISETP.GE.AND P4, PT, R39, R4, PT ;  /* 0x000000042700720c */ /* 0x000fe20003f86270 */
[----:B------:R-:W-:Y:S01]  /*35e0*/  IMAD.MOV.U32 R38, RZ, RZ, R122 ;  /* 0x000000ffff267224 */ /* 0x000fe200078e007a */
[----:B------:R-:W-:Y:S01]  /*35f0*/  PRMT R163, R163, 0x5410, R36 ;  /* 0x00005410a3a37816 */ /* 0x000fe20000000024 */
[----:B------:R-:W-:Y:S01]  /*3600*/  IMAD.MOV.U32 R36, RZ, RZ, R91 ;  /* 0x000000ffff247224 */ /* 0x000fe200078e005b */
[----:B------:R-:W-:-:S02]  /*3610*/  CS2R R74, SRZ ;  /* 0x00000000004a7805 */ /* 0x000fc4000001ff00 */
[----:B------:R-:W-:Y:S02]  /*3620*/  CS2R R64, SRZ ;  /* 0x0000000000407805 */ /* 0x000fe4000001ff00 */
[----:B------:R-:W-:Y:S02]  /*3630*/  CS2R R68, SRZ ;  /* 0x0000000000447805 */ /* 0x000fe4000001ff00 */
[----:B------:R-:W-:Y:S02]  /*3640*/  CS2R R72, SRZ ;  /* 0x0000000000487805 */ /* 0x000fe4000001ff00 */
[----:B------:R-:W-:Y:S01]  /*3650*/  PRMT R165, R36, 0x5410, R37 ;  /* 0x0000541024a57816 */ /* 0x000fe20000000025 */
[----:B------:R-:W-:Y:S01]  /*3660*/  IMAD.MOV.U32 R37, RZ, RZ, R123 ;  /* 0x000000ffff257224 */ /* 0x000fe200078e007b */
[----:B------:R-:W-:Y:S01]  /*3670*/  CS2R R76, SRZ ;  /* 0x00000000004c7805 */ /* 0x000fe2000001ff00 */
[----:B------:R-:W-:-:S03]  /*3680*/  IMAD.MOV.U32 R36, RZ, RZ, R80 ;  /* 0x000000ffff247224 */ /* 0x000fc600078e0050 */
[----:B------:R-:W-:Y:S01]  /*3690*/  PRMT R134, R37, 0x5410, R38 ;  /* 0x0000541025867816 */ /* 0x000fe20000000026 */
[----:B------:R-:W-:Y:S02]  /*36a0*/  IMAD.MOV.U32 R38, RZ, RZ, R81 ;  /* 0x000000ffff267224 */ /* 0x000fe400078e0051 */
[----:B------:R-:W-:-:S03]  /*36b0*/  IMAD.MOV.U32 R37, RZ, RZ, R88 ;  /* 0x000000ffff257224 */ /* 0x000fc600078e0058 */
[----:B------:R-:W-:Y:S01]  /*36c0*/  PRMT R161, R38, 0x5410, R36 ;  /* 0x0000541026a17816 */ /* 0x000fe20000000024 */
[----:B------:R-:W-:Y:S01]  /*36d0*/  IMAD.MOV.U32 R36, RZ, RZ, R89 ;  /* 0x000000ffff247224 */ /* 0x000fe200078e0059 */
[----:B------:R-:W-:Y:S01]  /*36e0*/  PRMT R164, R37, 0x7610, R164 ;  /* 0x0000761025a47816 */ /* 0x000fe200000000a4 */
[----:B------:R-:W-:Y:S02]  /*36f0*/  IMAD.MOV.U32 R38, RZ, RZ, R116 ;  /* 0x000000ffff267224 */ /* 0x000fe400078e0074 */
[----:B------:R-:W-:Y:S01]  /*3700*/  IMAD.MOV.U32 R37, RZ, RZ, R117 ;  /* 0x000000ffff257224 */ /* 0x000fe200078e0075 */
[----:B------:R-:W-:Y:S01]  /*3710*/  PRMT R163, R36, 0x7610, R163 ;  /* 0x0000761024a37816 */ /* 0x000fe200000000a3 */
[----:B------:R-:W-:-:S03]  /*3720*/  IMAD.MOV.U32 R36, RZ, RZ, R124 ;  /* 0x000000ffff247224 */ /* 0x000fc600078e007c */
[----:B------:R-:W-:Y:S02]  /*3730*/  PRMT R167, R167, 0x5410, R37 ;  /* 0x00005410a7a77816 */ /* 0x000fe40000000025 */
[----:B------:R-:W-:Y:S01]  /*3740*/  PRMT R166, R36, 0x5410, R38 ;  /* 0x0000541024a67816 */ /* 0x000fe20000000026 */
[----:B------:R-:W-:-:S05]  /*3750*/  IMAD.MOV.U32 R38, RZ, RZ, R125 ;  /* 0x000000ffff267224 */ /* 0x000fca00078e007d */
[----:B------:R-:W-:Y:S01]  /*3760*/  PRMT R168, R168, 0x5410, R38 ;  /* 0x00005410a8a87816 */ /* 0x000fe20000000026 */
[----:B------:R-:W-:Y:S06]  /*3770*/  @P4 BRA `(.L_x_461) ;  /* 0x00000000007c4947 */ /* 0x000fec0003800000 */
[----:B------:R-:W-:Y:S01]  /*3780*/  IADD3 R36, P2, P5, R100, R86, R33 ;  /* 0x0000005664247210 */ /* 0x000fe20007d5e021 */
[----:B------:R-:W-:Y:S01]  /*3790*/  ULDC.64 UR4, c[0x0][0x3e8] ;  /* 0x0000fa0000047ab9 */ /* 0x000fe20000000a00 */
[----:B------:R-:W-:Y:S01]  /*37a0*/  ULDC.64 UR6, c[0x0][0x400] ;  /* 0x0001000000067ab9 */ /* 0x000fe20000000a00 */
[----:B------:R-:W-:Y:S02]  /*37b0*/  CS2R R74, SRZ ;  /* 0x00000000004a7805 */ /* 0x000fe4000001ff00 */
[----:B------:R-:W-:Y:S02]  /*37c0*/  IADD3.X R39, R26, R0, R35, P2, P5 ;  /* 0x000000001a277210 */ /* 0x000fe400017ea423 */
[----:B------:R-:W-:Y:S02]  /*37d0*/  CS2R R76, SRZ ;  /* 0x00000000004c7805 */ /* 0x000fe4000001ff00 */
[----:B------:R-:W-:Y:S01]  /*37e0*/  IADD3 R37, P2, P5, R106, R84, R29 ;  /* 0x000000546a257210 */ /* 0x000fe20007d5e01d */
[----:B------:R-:W-:-:S03]  /*37f0*/  ULDC.64 UR8, c[0x0][0x208] ;  /* 0x0000820000087ab9 */ /* 0x000fc60000000a00 */
[----:B------:R-:W-:Y:S02]  /*3800*/  IADD3.X R40, R21, R3, R31, P2, P5 ;  /* 0x0000000315287210 */ /* 0x000fe400017ea41f */
[----:B------:R-:W-:-:S04]  /*3810*/  LEA R38, P2, R36, UR4, 0x1 ;  /* 0x0000000424267c11 */ /* 0x000fc8000f8408ff */
[----:B------:R-:W-:Y:S02]  /*3820*/  LEA.HI.X R39, R36, UR5, R39, 0x1, P2 ;  /* 0x0000000524277c11 */ /* 0x000fe400090f0c27 */
[----:B------:R-:W-:-:S04]  /*3830*/  LEA R36, P2, R37, UR6, 0x1 ;  /* 0x0000000625247c11 */ /* 0x000fc8000f8408ff */
[----:B------:R-:W-:Y:S02]  /*3840*/  LEA.HI.X R37, R37, UR7, R40, 0x1, P2 ;  /* 0x0000000725257c11 */ /* 0x000fe400090f0c28 */
[----:B------:R-:W-:Y:S02]  /*3850*/  ISETP.GE.AND P2, PT, R22, R115, PT ;  /* 0x000000731600720c */ /* 0x000fe40003f46270 */
[----:B------:R-:W-:Y:S02]  /*3860*/  CS2R R70, SRZ ;  /* 0x0000000000467805 */ /* 0x000fe4000001ff00 */
[----:B------:R-:W-:-:S09]  /*3870*/  CS2R R72, SRZ ;  /* 0x0000000000487805 */ /* 0x000fd2000001ff00 */
[----:B------:R0:W5:Y:S04]  /*3880*/  @!P2 LDG.E.64 R74, desc[UR8][R38.64] ;  /* 0x00000008264aa981 */ /* 0x000168000c1e1b00 */
[----:B------:R0:W5:Y:S01]  /*3890*/  @!P2 LDG.E.64 R76, desc[UR8][R36.64] ;  /* 0x00000008244ca981 */ /* 0x000162000c1e1b00 */
        /* <DEDUP_REMOVED lines=10> */
[----:B------:R-:W-:-:S13]  /*3940*/  ISETP.GE.AND P2, PT, R216, R115, PT ;  /* 0x00000073d800720c */ /* 0x000fda0003f46270 */
[----:B------:R0:W5:Y:S04]  /*3950*/  @!P2 LDG.E.64 R62, desc[UR8][R38.64+0xc0] ;  /* 0x0000c008263ea981 */ /* 0x000168000c1e1b00 */
[----:B------:R0:W5:Y:S02]  /*3960*/  @!P2 LDG.E.64 R64, desc[UR8][R36.64+0xc0] ;  /* 0x0000c0082440a981 */ /* 0x000164000c1e1b00 */
.L_x_461:
[----:B------:R-:W-:Y:S05]  /*3970*/  BSYNC B1 ;  /* 0x0000000000017941 */ /* 0x000fea0003800000 */
.L_x_460:
[----:B0----5:R-:W-:Y:S01]  /*3980*/  IMAD.MOV.U32 R37, RZ, RZ, R66 ;  /* 0x000000ffff257224 */ /* 0x021fe200078e0042 */
[----:B------:R-:W-:Y:S01]  /*3990*/  ISETP.GE.AND P5, PT, R237, R4, PT ;  /* 0x00000004ed00720c */ /* 0x000fe20003fa6270 */
[----:B------:R-:W-:Y:S01]  /*39a0*/  IMAD.MOV.U32 R36, RZ, RZ, R67 ;  /* 0x000000ffff247224 */ /* 0x000fe200078e0043 */
[----:B------:R-:W-:Y:S01]  /*39b0*/  BSSY B1, `(.L_x_462) ;  /* 0x0000041000017945 */ /* 0x000fe20003800000 */
[----:B------:R-:W-:Y:S01]  /*39c0*/  IMAD.MOV.U32 R39, RZ, RZ, R62 ;  /* 0x000000ffff277224 */ /* 0x000fe200078e003e */
[----:B------:R-:W-:Y:S01]  /*39d0*/  CS2R R42, SRZ ;  /* 0x00000000002a7805 */ /* 0x000fe2000001ff00 */
[----:B------:R-:W-:Y:S01]  /*39e0*/  IMAD.MOV.U32 R38, RZ, RZ, R63 ;  /* 0x000000ffff267224 */ /* 0x000fe200078e003f */
[----:B------:R-:W-:Y:S01]  /*39f0*/  PRMT R153, R36, 0x5410, R37 ;  /* 0x0000541024997816 */ /* 0x000fe20000000025 */
        /* <DEDUP_REMOVED lines=9> */
[----:B------:R-:W-:Y:S01]  /*3a90*/  PRMT R156, R38, 0x7610, R156 ;  /* 0x00007610269c7816 */ /* 0x000fe2000000009c */
        /* <DEDUP_REMOVED lines=9> */
[----:B------:R-:W-:-:S02]  /*3b30*/  PRMT R149, R38, 0x5410, R39 ;  /* 0x0000541026957816 */ /* 0x000fc40000000027 */
[----:B------:R-:W-:Y:S02]  /*3b40*/  CS2R R50, SRZ ;  /* 0x0000000000327805 */ /* 0x000fe4000001ff00 */
[----:B------:R-:W-:Y:S01]  /*3b50*/  PRMT R156, R156, 0x5410, R37 ;  /* 0x000054109c9c7816 */ /* 0x000fe20000000025 */
[----:B------:R-:W-:Y:S01]  /*3b60*/  IMAD.MOV.U32 R37, RZ, RZ, R76 ;  /* 0x000000ffff257224 */ /* 0x000fe200078e004c */
[----:B------:R-:W-:Y:S01]  /*3b70*/  PRMT R157, R36, 0x7610, R157 ;  /* 0x00007610249d7816 */ /* 0x000fe2000000009d */
[----:B------:R-:W-:Y:S01]  /*3b80*/  IMAD.MOV.U32 R36, RZ, RZ, R77 ;  /* 0x000000ffff247224 */ /* 0x000fe200078e004d */
[----:B------:R-:W-:Y:S02]  /*3b90*/  CS2R R52, SRZ ;  /* 0x0000000000347805 */ /* 0x000fe4000001ff00 */
[----:B------:R-:W-:Y:S02]  /*3ba0*/  CS2R R58, SRZ ;  /* 0x00000000003a7805 */ /* 0x000fe4000001ff00 */
[----:B------:R-:W-:Y:S01]  /*3bb0*/  PRMT R159, R36, 0x5410, R37 ;  /* 0x00005410249f7816 */ /* 0x000fe20000000025 */
[----:B------:R-:W-:Y:S06]  /*3bc0*/  @P5 BRA `(.L_x_463) ;  /* 0x00000000007c5947 */ /* 0x000fec0003800000 */
[----:B------:R-:W-:Y:S01]  /*3bd0*/  IADD3 R86, P2, P6, R100, R32, R86 ;  /* 0x0000002064567210 */ /* 0x000fe20007e5e056 */
[----:B------:R-:W-:Y:S01]  /*3be0*/  ULDC.64 UR4, c[0x0][0x3e8] ;  /* 0x0000fa0000047ab9 */ /* 0x000fe20000000a00 */
[----:B------:R-:W-:Y:S02]  /*3bf0*/  CS2R R56, SRZ ;  /* 0x0000000000387805 */ /* 0x000fe4000001ff00 */
[----:B------:R-:W-:Y:S02]  /*3c00*/  CS2R R58, SRZ ;  /* 0x00000000003a7805 */ /* 0x000fe4000001ff00 */
[----:B------:R-:W-:Y:S01]  /*3c10*/  IADD3.X R0, R26, R34, R0, P2, P6 ;  /* 0x000000221a007210 */ /* 0x000fe200017ec400 */
[----:B------:R-:W-:Y:S01]  /*3c20*/  ULDC.64 UR6, c[0x0][0x208] ;  /* 0x0000820000067ab9 */ /* 0x000fe20000000a00 */
[----:B------:R-:W-:-:S04]  /*3c30*/  IADD3 R84, P2, P6, R106, R28, R84 ;  /* 0x0000001c6a547210 */ /* 0x000fc80007e5e054 */
[----:B------:R-:W-:Y:S02]  /*3c40*/  IADD3.X R3, R21, R30, R3, P2, P6 ;  /* 0x0000001e15037210 */ /* 0x000fe400017ec403 */
[----:B------:R-:W-:-:S04]  /*3c50*/  LEA R38, P2, R86, UR4, 0x1 ;  /* 0x0000000456267c11 */ /* 0x000fc8000f8408ff */
[----:B------:R-:W-:Y:S01]  /*3c60*/  LEA.HI.X R39, R86, UR5, R0, 0x1, P2 ;  /* 0x0000000556277c11 */ /* 0x000fe200090f0c00 */
[----:B------:R-:W-:Y:S02]  /*3c70*/  ULDC.64 UR4, c[0x0][0x400] ;  /* 0x0001000000047ab9 */ /* 0x000fe40000000a00 */
        /* <DEDUP_REMOVED lines=20> */
.L_x_463:
[----:B------:R-:W-:Y:S05]  /*3dc0*/  BSYNC B1 ;  /* 0x0000000000017941 */ /* 0x000fea0003800000 */
.L_x_462:
[----:B-----5:R-:W-:Y:S01]  /*3dd0*/  IMAD.MOV.U32 R3, RZ, RZ, R42 ;  /* 0x000000ffff037224 */ /* 0x020fe200078e002a */
[----:B------:R-:W-:Y:S01]  /*3de0*/  ULOP3.LUT UR4, UR60, 0x1, URZ, 0xfc, !UPT ;  /* 0x000000013c047892 */ /* 0x000fe2000f8efc3f */
[----:B------:R-:W-:-:S03]  /*3df0*/  IMAD.MOV.U32 R0, RZ, RZ, R43 ;  /* 0x000000ffff007224 */ /* 0x000fc600078e002b */
[----:B------:R-:W-:Y:S02]  /*3e00*/  UISETP.NE.AND UP0, UPT, UR4, 0x3, UPT ;  /* 0x000000030400788c */ /* 0x000fe4000bf05270 */
[----:B------:R-:W-:Y:S01]  /*3e10*/  PRMT R135, R3, 0x5410, R0 ;  /* 0x0000541003877816 */ /* 0x000fe20000000000 */
[----:B------:R-:W-:Y:S02]  /*3e20*/  IMAD.MOV.U32 R3, RZ, RZ, R48 ;  /* 0x000000ffff037224 */ /* 0x000fe400078e0030 */
[----:B------:R-:W-:Y:S01]  /*3e30*/  IMAD.MOV.U32 R0, RZ, RZ, R49 ;  /* 0x000000ffff007224 */ /* 0x000fe200078e0031 */
[----:B------:R-:W-:-:S04]  /*3e40*/  PLOP3.LUT P2, PT, PT, PT, UP0, 0x80, 0x0 ;  /* 0x000000000000781c */ /* 0x000fc80003f4f008 */
[----:B------:R-:W-:Y:S01]  /*3e50*/  PRMT R145, R3, 0x5410, R0 ;  /* 0x0000541003917816 */ /* 0x000fe20000000000 */
[----:B------:R-:W-:Y:S02]  /*3e60*/  IMAD.MOV.U32 R3, RZ, RZ, R54 ;  /* 0x000000ffff037224 */ /* 0x000fe400078e0036 */
[----:B------:R-:W-:-:S05]  /*3e70*/  IMAD.MOV.U32 R0, RZ, RZ, R55 ;  /* 0x000000ffff007224 */ /* 0x000fca00078e0037 */
[----:B------:R-:W-:Y:S01]  /*3e80*/  PRMT R151, R3, 0x5410, R0 ;  /* 0x0000541003977816 */ /* 0x000fe20000000000 */
[----:B------:R-:W-:Y:S02]  /*3e90*/  IMAD.MOV.U32 R3, RZ, RZ, R56 ;  /* 0x000000ffff037224 */ /* 0x000fe400078e0038 */
[----:B------:R-:W-:-:S05]  /*3ea0*/  IMAD.MOV.U32 R0, RZ, RZ, R57 ;  /* 0x000000ffff007224 */ /* 0x000fca00078e0039 */
[----:B------:R-:W-:Y:S01]  /*3eb0*/  PRMT R154, R0, 0x5410, R3 ;  /* 0x00005410009a7816 */ /* 0x000fe20000000003 */
[----:B------:R-:W-:Y:S02]  /*3ec0*/  IMAD.MOV.U32 R3, RZ, RZ, R40 ;  /* 0x000000ffff037224 */ /* 0x000fe400078e0028 */
[----:B------:R-:W-:-:S05]  /*3ed0*/  IMAD.MOV.U32 R0, RZ, RZ, R41 ;  /* 0x000000ffff007224 */ /* 0x000fca00078e0029 */
[----:B------:R-:W-:Y:S01]  /*3ee0*/  PRMT R143, R3, 0x5410, R0 ;  /* 0x00005410038f7816 */ /* 0x000fe20000000000 */
        /* <DEDUP_REMOVED lines=12> */
[----:B------:R-:W-:Y:S06]  /*3fb0*/  @!P2 BRA `(.L_x_464) ;  /* 0x000000000004a947 */ /* 0x000fec0003800000 */
[----:B------:R-:W-:Y:S01]  /*3fc0*/  BPT.TRAP 0x1 ;  /* 0x000000040000795c */ /* 0x000fe20000300000 */
.L_x_464:
[----:B------:R-:W-:Y:S01]  /*3fd0*/  IMAD R3, R19, 0x8, R18 ;  /* 0x0000000813037824 */ /* 0x000fe200078e0212 */
[----:B------:R-:W-:Y:S01]  /*3fe0*/  SHF.L.U32 R0, R217, 0x1f, RZ ;  /* 0x0000001fd9007819 */ /* 0x000fe200000006ff */
[----:B------:R-:W-:Y:S03]  /*3ff0*/  BSSY B1, `(.L_x_465) ;  /* 0x0000003000017945 */ /* 0x000fe60003800000 */
[----:B------:R-:W1:Y:S02]  /*4000*/  SYNCS.PHASECHK.TRANS64.TRYWAIT P6, [R3+URZ+0x38890], R0 ;  /* 0x03889000030075a7 */ /* 0x000e6400080c017f */
[----:B-1----:R-:W-:Y:S05]  /*4010*/  @!P6 BRA `(.L_x_466) ;  /* 0x0000027800a4e947 */ /* 0x002fea0003800000 */
.L_x_858:
[----:B------:R-:W-:Y:S05]  /*4020*/  BSYNC B1 ;  /* 0x0000000000017941 */ /* 0x000fea0003800000 */
.L_x_465:
[----:B------:R-:W-:Y:S04]  /*4030*/  BSSY B1, `(.L_x_467) ;  /* 0x00000e5000017945 */ /* 0x000fe80003800000 */
[----:B------:R-:W-:Y:S05]  /*4040*/  @P3 BRA `(.L_x_468) ;  /* 0x0000000c008c3947 */ /* 0x000fea0003800000 */
[----:B------:R-:W-:Y:S01]  /*4050*/  ISETP.NE.AND P3, PT, R27, RZ, PT ;  /* 0x000000ff1b00720c */ /* 0x000fe20003f65270 */
[----:B------:R-:W-:-:S12]  /*4060*/  BSSY B2, `(.L_x_469) ;  /* 0x0000036000027945 */ /* 0x000fd80003800000 */
[----:B------:R-:W-:Y:S05]  /*4070*/  @!P3 BRA `(.L_x_470) ;  /* 0x0000000000d0b947 */ /* 0x000fea0003800000 */
[----:B0-----:R0:W2:Y:S01]  /*4080*/  LDS.128 R36, [R5+0x24400] ;  /* 0x0244000005247984 */ /* 0x0010a20000000c00 */
[----:B------:R-:W-:Y:S01]  /*4090*/  ISETP.GE.AND P3, PT, R22, R115, PT ;  /* 0x000000731600720c */ /* 0x000fe20003f66270 */
[----:B------:R-:W-:-:S12]  /*40a0*/  BSSY B3, `(.L_x_471) ;  /* 0x000002f000037945 */ /* 0x000fd80003800000 */
[----:B0-----:R-:W-:Y:S05]  /*40b0*/  @P3 BRA `(.L_x_472) ;  /* 0x0000000000b43947 */ /* 0x001fea0003800000 */
[----:B------:R-:W-:Y:S02]  /*40c0*/  SHF.R.U64 R85, R124, 0x10, R125 ;  /* 0x000000107c557819 */ /* 0x000fe4000000127d */
[----:B------:R-:W-:Y:S02]  /*40d0*/  SHF.R.U64 R84, R122, 0x10, R123 ;  /* 0x000000107a547819 */ /* 0x000fe4000000127b */
[----:B------:R-:W-:Y:S02]  /*40e0*/  PRMT R85, R166, 0x5410, R85 ;  /* 0x00005410a6557816 */ /* 0x000fe40000000055 */
[----:B------:R-:W-:Y:S02]  /*40f0*/  PRMT R84, R134, 0x5432, R84 ;  /* 0x0000543286547816 */ /* 0x000fe40000000054 */
[----:B------:R-:W-:Y:S02]  /*4100*/  SHF.R.U32.HI R122, RZ, 0x10, R125 ;  /* 0x00000010ff7a7819 */ /* 0x000fe4000001167d */
[----:B--2---:R-:W-:-:S02]  /*4110*/  LOP3.LUT R124, R37, 0xffff0000, RZ, 0xc0, !PT ;  /* 0xffff0000257c7812 */ /* 0x004fc400078ec0ff */
[C---:B------:R-:W-:Y:S01]  /*4120*/  LOP3.LUT R86, R85.reuse, 0xffff0000, RZ, 0xc0, !PT ;  /* 0xffff000055567812 */ /* 0x040fe200078ec0ff */
[----:B------:R-:W-:Y:S01]  /*4130*/  IMAD.U32 R85, R85, 0x10000, RZ ;  /* 0x0001000055557824 */ /* 0x000fe200078e00ff */
[C---:B------:R-:W-:Y:S01]  /*4140*/  LOP3.LUT R125, R84.reuse, 0xffff0000, RZ, 0xc0, !PT ;  /* 0xffff0000547d7812 */ /* 0x040fe200078ec0ff */
[----:B------:R-:W-:Y:S01]  /*4150*/  IMAD.U32 R84, R84, 0x10000, RZ ;  /* 0x0001000054547824 */ /* 0x000fe200078e00ff */
[----:B------:R-:W-:Y:S01]  /*4160*/  SHF.R.U32.HI R87, RZ, 0x10, R123 ;  /* 0x00000010ff577819 */ /* 0x000fe2000001167b */
[----:B------:R-:W-:Y:S02]  /*4170*/  IMAD.U32 R123, R37, 0x10000, RZ ;  /* 0x00010000257b7824 */ /* 0x000fe400078e00ff */
[-C--:B------:R-:W-:Y:S01]  /*4180*/  FMUL.FTZ R37, R124, R86.reuse ;  /* 0x000000567c257220 */ /* 0x080fe20000410000 */
[----:B------:R-:W-:Y:S01]  /*4190*/  PRMT R122, R168, 0x5432, R122 ;  /* 0x00005432a87a7816 */ /* 0x000fe2000000007a */
[-C--:B------:R-:W-:Y:S01]  /*41a0*/  FMUL.FTZ R124, R124, R125.reuse ;  /* 0x0000007d7c7c7220 */ /* 0x080fe20000410000 */
[----:B------:R-:W-:Y:S01]  /*41b0*/  PRMT R87, R134, 0x5410, R87 ;  /* 0x0000541086577816 */ /* 0x000fe20000000057 */
[C---:B------:R-:W-:Y:S01]  /*41c0*/  FFMA.FTZ R37, R123.reuse, R125, -R37 ;  /* 0x0000007d7b257223 */ /* 0x040fe20000010825 */
[----:B------:R-:W-:Y:S01]  /*41d0*/  LOP3.LUT R125, R38, 0xffff0000, RZ, 0xc0, !PT ;  /* 0xffff0000267d7812 */ /* 0x000fe200078ec0ff */
[----:B------:R-:W-:Y:S01]  /*41e0*/  FFMA.FTZ R86, R123, R86, R124 ;  /* 0x000000567b567223 */ /* 0x000fe2000001007c */
[C---:B------:R-:W-:Y:S01]  /*41f0*/  IMAD.U32 R123, R122.reuse, 0x10000, RZ ;  /* 0x000100007a7b7824 */ /* 0x040fe200078e00ff */
[----:B------:R-:W-:Y:S01]  /*4200*/  LOP3.LUT R122, R122, 0xffff0000, RZ, 0xc0, !PT ;  /* 0xffff00007a7a7812 */ /* 0x000fe200078ec0ff */
[C---:B------:R-:W-:Y:S01]  /*4210*/  IMAD.U32 R134, R87.reuse, 0x10000, RZ ;  /* 0x0001000057867824 */ /* 0x040fe200078e00ff */
[----:B------:R-:W-:Y:S01]  /*4220*/  LOP3.LUT R87, R87, 0xffff0000, RZ, 0xc0, !PT ;  /* 0xffff000057577812 */ /* 0x000fe200078ec0ff */
[----:B------:R-:W-:-:S02]  /*4230*/  IMAD.U32 R124, R38, 0x10000, RZ ;  /* 0x00010000267c7824 */ /* 0x000fc400078e00ff */
[C---:B------:R-:W-:Y:S01]  /*4240*/  FMUL.FTZ R38, R125.reuse, R123 ;  /* 0x0000007b7d267220 */ /* 0x040fe20000410000 */
[-C--:B------:R-:W-:Y:S01]  /*4250*/  FMUL.FTZ R125, R125, R134.reuse ;  /* 0x000000867d7d7220 */ /* 0x080fe20000410000 */
[----:B------:R-:W-:Y:S02]  /*4260*/  F2FP.BF16.F32.PACK_AB R37, R86, R37 ;  /* 0x000000255625723e */ /* 0x000fe400000010ff */
[C---:B------:R-:W-:Y:S01]  /*4270*/  FFMA.FTZ R38, R124.reuse, R134, -R38 ;  /* 0x000000867c267223 */ /* 0x040fe20000010826 */
[----:B------:R-:W-:Y:S01]  /*4280*/  FFMA.FTZ R123, R124, R123, R125 ;  /* 0x0000007b7c7b7223 */ /* 0x000fe2000001007d */
[C---:B------:R-:W-:Y:S01]  /*4290*/  LOP3.LUT R124, R39.reuse, 0xffff0000, RZ, 0xc0, !PT ;  /* 0xffff0000277c7812 */ /* 0x040fe200078ec0ff */
[----:B------:R-:W-:-:S03]  /*42a0*/  IMAD.U32 R125, R39, 0x10000, RZ ;  /* 0x00010000277d7824 */ /* 0x000fc600078e00ff */
[----:B------:R-:W-:Y:S01]  /*42b0*/  F2FP.BF16.F32.PACK_AB R38, R123, R38 ;  /* 0x000000267b26723e */ /* 0x000fe200000010ff */
[----:B------:R-:W-:-:S04]  /*42c0*/  FMUL.FTZ R39, R124, R122 ;  /* 0x0000007a7c277220 */ /* 0x000fc80000410000 */
[-C--:B------:R-:W-:Y:S01]  /*42d0*/  FFMA.FTZ R39, R125, R87.reuse, -R39 ;  /* 0x000000577d277223 */ /* 0x080fe20000010827 */
[----:B------:R-:W-:-:S04]  /*42e0*/  FMUL.FTZ R87, R124, R87 ;  /* 0x000000577c577220 */ /* 0x000fc80000410000 */
[----:B------:R-:W-:Y:S01]  /*42f0*/  FFMA.FTZ R122, R125, R122, R87 ;  /* 0x0000007a7d7a7223 */ /* 0x000fe20000010057 */
[C---:B------:R-:W-:Y:S01]  /*4300*/  LOP3.LUT R87, R36.reuse, 0xffff0000, RZ, 0xc0, !PT ;  /* 0xffff000024577812 */ /* 0x040fe200078ec0ff */
[----:B------:R-:W-:-:S03]  /*4310*/  IMAD.U32 R36, R36, 0x10000, RZ ;  /* 0x0001000024247824 */ /* 0x000fc600078e00ff */
[----:B------:R-:W-:Y:S01]  /*4320*/  F2FP.BF16.F32.PACK_AB R39, R122, R39 ;  /* 0x000000277a27723e */ /* 0x000fe200000010ff */
[C---:B------:R-:W-:Y:S01]  /*4330*/  FMUL.FTZ R124, R87.reuse, R85 ;  /* 0x00000055577c7220 */ /* 0x040fe20000410000 */
[----:B------:R-:W-:-:S03]  /*4340*/  FMUL.FTZ R87, R87, R84 ;  /* 0x0000005457577220 */ /* 0x000fc60000410000 */
[C---:B------:R-:W-:Y:S01]  /*4350*/  FFMA.FTZ R124, R36.reuse, R84, -R124 ;  /* 0x00000054247c7223 */ /* 0x040fe2000001087c */
[----:B------:R-:W-:-:S05]  /*4360*/  FFMA.FTZ R87, R36, R85, R87 ;  /* 0x0000005524577223 */ /* 0x000fca0000010057 */
[----:B------:R-:W-:-:S05]  /*4370*/  F2FP.BF16.F32.PACK_AB R87, R87, R124 ;  /* 0x0000007c5757723e */ /* 0x000fca00000010ff */
[----:B------:R-:W-:-:S07]  /*4380*/  IMAD.MOV.U32 R36, RZ, RZ, R87 ;  /* 0x000000ffff247224 */ /* 0x000fce00078e0057 */
.L_x_472:
[----:B------:R-:W-:Y:S05]  /*4390*/  BSYNC B3 ;  /* 0x0000000000037941 */ /* 0x000fea0003800000 */
.L_x_471:
[----:B------:R-:W-:Y:S02]  /*43a0*/  ULDC.64 UR4, c[0x0][0x208] ;  /* 0x0000820000047ab9 */ /* 0x000fe40000000a00 */
[----:B--2---:R2:W-:Y:S03]  /*43b0*/  STG.E.128 desc[UR4][R60.64], R36 ;  /* 0x000000243c007986 */ /* 0x0045e6000c101d04 */
.L_x_470:
[----:B------:R-:W-:Y:S05]  /*43c0*/  BSYNC B2 ;  /* 0x0000000000027941 */ /* 0x000fea0003800000 */
.L_x_469:
[----:B------:R-:W-:Y:S01]  /*43d0*/  ISETP.NE.AND P3, PT, R11, RZ, PT ;  /* 0x000000ff0b00720c */ /* 0x000fe20003f65270 */
[----:B------:R-:W-:-:S12]  /*43e0*/  BSSY B2, `(.L_x_473) ;  /* 0x0000037000027945 */ /* 0x000fd80003800000 */
[----:B------:R-:W-:Y:S05]  /*43f0*/  @!P3 BRA `(.L_x_474) ;  /* 0x0000000000d4b947 */ /* 0x000fea0003800000 */
[----:B0-2---:R0:W2:Y:S01]  /*4400*/  LDS.128 R36, [R5+0x26c00] ;  /* 0x026c000005247984 */ /* 0x0050a20000000c00 */
[----:B------:R-:W-:Y:S01]  /*4410*/  ISETP.GE.AND P3, PT, R215, R115, PT ;  /* 0x00000073d700720c */ /* 0x000fe20003f66270 */
[----:B------:R-:W-:-:S12]  /*4420*/  BSSY B3, `(.L_x_475) ;  /* 0x0000030000037945 */ /* 0x000fd80003800000 */
[----:B0-----:R-:W-:Y:S05]  /*4430*/  @P3 BRA `(.L_x_476) ;  /* 0x0000000000b83947 */ /* 0x001fea0003800000 */
[----:B------:R-:W-:Y:S02]  /*4440*/  SHF.R.U64 R86, R116, 0x10, R117 ;  /* 0x0000001074567819 */ /* 0x000fe40000001275 */
[--C-:B------:R-:W-:Y:S02]  /*4450*/  SHF.R.U64 R84, R90, 0x10, R91.reuse ;  /* 0x000000105a547819 */ /* 0x100fe4000000125b */
[----:B------:R-:W-:Y:S02]  /*4460*/  PRMT R86, R166, 0x5432, R86 ;  /* 0x00005432a6567816 */ /* 0x000fe40000000056 */
[----:B------:R-:W-:Y:S02]  /*4470*/  PRMT R84, R165, 0x5432, R84 ;  /* 0x00005432a5547816 */ /* 0x000fe40000000054 */
[----:B------:R-:W-:Y:S02]  /*4480*/  SHF.R.U32.HI R87, RZ, 0x10, R91 ;  /* 0x00000010ff577819 */ /* 0x000fe4000001165b */
[----:B------:R-:W-:-:S02]  /*4490*/  SHF.R.U32.HI R90, RZ, 0x10, R117 ;  /* 0x00000010ff5a7819 */ /* 0x000fc40000011675 */
[C---:B--2---:R-:W-:Y:S01]  /*44a0*/  LOP3.LUT R91, R37.reuse, 0xffff0000, RZ, 0xc0, !PT ;  /* 0xffff0000255b7812 */ /* 0x044fe200078ec0ff */
[----:B------:R-:W-:Y:S01]  /*44b0*/  IMAD.U32 R37, R37, 0x10000, RZ ;  /* 0x0001000025257824 */ /* 0x000fe200078e00ff */
[C---:B------:R-:W-:Y:S01]  /*44c0*/  LOP3.LUT R116, R86.reuse, 0xffff0000, RZ, 0xc0, !PT ;  /* 0xffff000056747812 */ /* 0x040fe200078ec0ff */
[----:B------:R-:W-:Y:S01]  /*44d0*/  IMAD.U32 R86, R86, 0x10000, RZ ;  /* 0x0001000056567824 */ /* 0x000fe200078e00ff */
[C---:B------:R-:W-:Y:S01]  /*44e0*/  LOP3.LUT R117, R84.reuse, 0xffff0000, RZ, 0xc0, !PT ;  /* 0xffff000054757812 */ /* 0x040fe200078ec0ff */
[----:B------:R-:W-:Y:S01]  /*44f0*/  IMAD.U32 R84, R84, 0x10000, RZ ;  /* 0x0001000054547824 */ /* 0x000fe200078e00ff */
[----:B------:R-:W-:Y:S01]  /*4500*/  PRMT R90, R167, 0x5432, R90 ;  /* 0x00005432a75a7816 */ /* 0x000fe2000000005a */
[----:B------:R-:W-:Y:S01]  /*4510*/  FMUL.FTZ R85, R91, R116 ;  /* 0x000000745b557220 */ /* 0x000fe20000410000 */
[----:B------:R-:W-:Y:S01]  /*4520*/  PRMT R87, R165, 0x5410, R87 ;  /* 0x00005410a5577816 */ /* 0x000fe20000000057 */
[-C--:B------:R-:W-:Y:S02]  /*4530*/  FMUL.FTZ R91, R91, R117.reuse ;  /* 0x000000755b5b7220 */ /* 0x080fe40000410000 */
[----:B------:R-:W-:Y:S01]  /*4540*/  FFMA.FTZ R85, R37, R117, -R85 ;  /* 0x0000007525557223 */ /* 0x000fe20000010855 */
[----:B------:R-:W-:-:S02]  /*4550*/  IMAD.U32 R117, R38, 0x10000, RZ ;  /* 0x0001000026757824 */ /* 0x000fc400078e00ff */
[----:B------:R-:W-:Y:S01]  /*4560*/  FFMA.FTZ R37, R37, R116, R91 ;  /* 0x0000007425257223 */ /* 0x000fe2000001005b */
[----:B------:R-:W-:Y:S01]  /*4570*/  LOP3.LUT R91, R38, 0xffff0000, RZ, 0xc0, !PT ;  /* 0xffff0000265b7812 */ /* 0x000fe200078ec0ff */
[C---:B------:R-:W-:Y:S01]  /*4580*/  IMAD.U32 R116, R90.reuse, 0x10000, RZ ;  /* 0x000100005a747824 */ /* 0x040fe200078e00ff */
[----:B------:R-:W-:Y:S01]  /*4590*/  LOP3.LUT R90, R90, 0xffff0000, RZ, 0xc0, !PT ;  /* 0xffff00005a5a7812 */ /* 0x000fe200078ec0ff */
[C---:B------:R-:W-:Y:S01]  /*45a0*/  IMAD.U32 R122, R87.reuse, 0x10000, RZ ;  /* 0x00010000577a7824 */ /* 0x040fe200078e00ff */
[----:B------:R-:W-:Y:S01]  /*45b0*/  LOP3.LUT R87, R87, 0xffff0000, RZ, 0xc0, !PT ;  /* 0xffff000057577812 */ /* 0x000fe200078ec0ff */
[----:B------:R-:W-:Y:S01]  /*45c0*/  FMUL.FTZ R38, R91, R116 ;  /* 0x000000745b267220 */ /* 0x000fe20000410000 */
[----:B------:R-:W-:Y:S01]  /*45d0*/  F2FP.BF16.F32.PACK_AB R37, R37, R85 ;  /* 0x000000552525723e */ /* 0x000fe200000010ff */
[-C--:B------:R-:W-:Y:S02]  /*45e0*/  FMUL.FTZ R91, R91, R122.reuse ;  /* 0x0000007a5b5b7220 */ /* 0x080fe40000410000 */
[----:B------:R-:W-:-:S02]  /*45f0*/  FFMA.FTZ R38, R117, R122, -R38 ;  /* 0x0000007a75267223 */ /* 0x000fc40000010826 */
        /* <DEDUP_REMOVED lines=15> */
[----:B------:R-:W-:Y:S01]  /*46f0*/  F2FP.BF16.F32.PACK_AB R90, R39, R90 ;  /* 0x0000005a275a723e */ /* 0x000fe200000010ff */
[----:B------:R-:W-:-:S04]  /*4700*/  IMAD.MOV.U32 R39, RZ, RZ, R87 ;  /* 0x000000ffff277224 */ /* 0x000fc800078e0057 */
[----:B------:R-:W-:-:S07]  /*4710*/  IMAD.MOV.U32 R36, RZ, RZ, R90 ;  /* 0x000000ffff247224 */ /* 0x000fce00078e005a */
.L_x_476:
[----:B------:R-:W-:Y:S05]  /*4720*/  BSYNC B3 ;  /* 0x0000000000037941 */ /* 0x000fea0003800000 */
.L_x_475:
[----:B------:R-:W-:Y:S02]  /*4730*/  ULDC.64 UR4, c[0x0][0x208] ;  /* 0x0000820000047ab9 */ /* 0x000fe40000000a00 */
[----:B--2---:R3:W-:Y:S03]  /*4740*/  STG.E.128 desc[UR4][R60.64+0x80], R36 ;  /* 0x000080243c007986 */ /* 0x0047e6000c101d04 */
.L_x_474:
[----:B------:R-:W-:Y:S05]  /*4750*/  BSYNC B2 ;  /* 0x0000000000027941 */ /* 0x000fea0003800000 */
.L_x_473:
[----:B------:R-:W-:Y:S01]  /*4760*/  ISETP.NE.AND P3, PT, R10, RZ, PT ;  /* 0x000000ff0a00720c */ /* 0x000fe20003f65270 */
[----:B------:R-:W-:-:S12]  /*4770*/  BSSY B2, `(.L_x_477) ;  /* 0x0000038000027945 */ /* 0x000fd80003800000 */
[----:B------:R-:W-:Y:S05]  /*4780*/  @!P3 BRA `(.L_x_478) ;  /* 0x0000000000d8b947 */ /* 0x000fea0003800000 */
[----:B0-23--:R0:W2:Y:S01]  /*4790*/  LDS.128 R36, [R5+0x29400] ;  /* 0x0294000005247984 */ /* 0x00d0a20000000c00 */
[----:B------:R-:W-:Y:S01]  /*47a0*/  ISETP.GE.AND P3, PT, R214, R115, PT ;  /* 0x00000073d600720c */ /* 0x000fe20003f66270 */
[----:B------:R-:W-:-:S12]  /*47b0*/  BSSY B3, `(.L_x_479) ;  /* 0x0000031000037945 */ /* 0x000fd80003800000 */
[----:B0-----:R-:W-:Y:S05]  /*47c0*/  @P3 BRA `(.L_x_480) ;  /* 0x0000000000bc3947 */ /* 0x001fea0003800000 */
[----:B------:R-:W-:Y:S01]  /*47d0*/  SHF.R.U64 R85, R88, 0x10, R89 ;  /* 0x0000001058557819 */ /* 0x000fe20000001259 */
[----:B--2---:R-:W-:Y:S01]  /*47e0*/  IMAD.U32 R87, R37, 0x10000, RZ ;  /* 0x0001000025577824 */ /* 0x004fe200078e00ff */
[----:B------:R-:W-:Y:S02]  /*47f0*/  SHF.R.U64 R82, R82, 0x10, R83 ;  /* 0x0000001052527819 */ /* 0x000fe40000001253 */
[C---:B------:R-:W-:Y:S02]  /*4800*/  PRMT R85, R164.reuse, 0x5410, R85 ;  /* 0x00005410a4557816 */ /* 0x040fe40000000055 */
[----:B------:R-:W-:Y:S02]  /*4810*/  SHF.R.U32.HI R86, RZ, 0x10, R83 ;  /* 0x00000010ff567819 */ /* 0x000fe40000011653 */
[----:B------:R-:W-:Y:S02]  /*4820*/  SHF.R.U32.HI R83, RZ, 0x10, R89 ;  /* 0x00000010ff537819 */ /* 0x000fe40000011659 */
[----:B------:R-:W-:-:S02]  /*4830*/  PRMT R82, R164, 0x5432, R82 ;  /* 0x00005432a4527816 */ /* 0x000fc40000000052 */
[----:B------:R-:W-:Y:S02]  /*4840*/  LOP3.LUT R89, R37, 0xffff0000, RZ, 0xc0, !PT ;  /* 0xffff000025597812 */ /* 0x000fe400078ec0ff */
[C---:B------:R-:W-:Y:S01]  /*4850*/  LOP3.LUT R88, R85.reuse, 0xffff0000, RZ, 0xc0, !PT ;  /* 0xffff000055587812 */ /* 0x040fe200078ec0ff */
[----:B------:R-:W-:Y:S01]  /*4860*/  IMAD.U32 R85, R85, 0x10000, RZ ;  /* 0x0001000055557824 */ /* 0x000fe200078e00ff */
[C---:B------:R-:W-:Y:S01]  /*4870*/  LOP3.LUT R37, R82.reuse, 0xffff0000, RZ, 0xc0, !PT ;  /* 0xffff000052257812 */ /* 0x040fe200078ec0ff */
[----:B------:R-:W-:Y:S01]  /*4880*/  IMAD.U32 R82, R82, 0x10000, RZ ;  /* 0x0001000052527824 */ /* 0x000fe200078e00ff */
[----:B------:R-:W-:Y:S01]  /*4890*/  PRMT R83, R163, 0x5410, R83 ;  /* 0x00005410a3537816 */ /* 0x000fe20000000053 */
[----:B------:R-:W-:Y:S01]  /*48a0*/  FMUL.FTZ R84, R89, R88 ;  /* 0x0000005859547220 */ /* 0x000fe20000410000 */
[----:B------:R-:W-:-:S03]  /*48b0*/  PRMT R86, R163, 0x5432, R86 ;  /* 0x00005432a3567816 */ /* 0x000fc60000000056 */
[-C--:B------:R-:W-:Y:S01]  /*48c0*/  FFMA.FTZ R84, R87, R37.reuse, -R84 ;  /* 0x0000002557547223 */ /* 0x080fe20000010854 */
[----:B------:R-:W-:Y:S01]  /*48d0*/  FMUL.FTZ R37, R89, R37 ;  /* 0x0000002559257220 */ /* 0x000fe20000410000 */
[C---:B------:R-:W-:Y:S01]  /*48e0*/  IMAD.U32 R89, R86.reuse, 0x10000, RZ ;  /* 0x0001000056597824 */ /* 0x040fe200078e00ff */
[----:B------:R-:W-:Y:S02]  /*48f0*/  LOP3.LUT R86, R86, 0xffff0000, RZ, 0xc0, !PT ;  /* 0xffff000056567812 */ /* 0x000fe400078ec0ff */
[----:B------:R-:W-:Y:S01]  /*4900*/  FFMA.FTZ R37, R87, R88, R37 ;  /* 0x0000005857257223 */ /* 0x000fe20000010025 */
[C---:B------:R-:W-:Y:S01]  /*4910*/  LOP3.LUT R88, R38.reuse, 0xffff0000, RZ, 0xc0, !PT ;  /* 0xffff000026587812 */ /* 0x040fe200078ec0ff */
[C---:B------:R-:W-:Y:S01]  /*4920*/  IMAD.U32 R87, R83.reuse, 0x10000, RZ ;  /* 0x0001000053577824 */ /* 0x040fe200078e00ff */
[----:B------:R-:W-:Y:S01]  /*4930*/  LOP3.LUT R83, R83, 0xffff0000, RZ, 0xc0, !PT ;  /* 0xffff000053537812 */ /* 0x000fe200078ec0ff */
[----:B------:R-:W-:Y:S01]  /*4940*/  IMAD.U32 R38, R38, 0x10000, RZ ;  /* 0x0001000026267824 */ /* 0x000fe200078e00ff */
[----:B------:R-:W-:Y:S01]  /*4950*/  F2FP.BF16.F32.PACK_AB R37, R37, R84 ;  /* 0x000000542525723e */ /* 0x000fe200000010ff */
[C---:B------:R-:W-:Y:S01]  /*4960*/  FMUL.FTZ R90, R88.reuse, R87 ;  /* 0x00000057585a7220 */ /* 0x040fe20000410000 */
[----:B------:R-:W-:-:S03]  /*4970*/  FMUL.FTZ R88, R88, R89 ;  /* 0x0000005958587220 */ /* 0x000fc60000410000 */
[C---:B------:R-:W-:Y:S01]  /*4980*/  FFMA.FTZ R90, R38.reuse, R89, -R90 ;  /* 0x00000059265a7223 */ /* 0x040fe2000001085a */
[----:B------:R-:W-:Y:S01]  /*4990*/  FFMA.FTZ R88, R38, R87, R88 ;  /* 0x0000005726587223 */ /* 0x000fe20000010058 */
[C---:B------:R-:W-:Y:S01]  /*49a0*/  LOP3.LUT R38, R39.reuse, 0xffff0000, RZ, 0xc0, !PT ;  /* 0xffff000027267812 */ /* 0x040fe200078ec0ff */
[----:B------:R-:W-:-:S03]  /*49b0*/  IMAD.U32 R39, R39, 0x10000, RZ ;  /* 0x0001000027277824 */ /* 0x000fc600078e00ff */
        /* <DEDUP_REMOVED lines=13> */
[----:B------:R-:W-:Y:S02]  /*4a90*/  IMAD.MOV.U32 R39, RZ, RZ, R38 ;  /* 0x000000ffff277224 */ /* 0x000fe400078e0026 */
[----:B------:R-:W-:Y:S02]  /*4aa0*/  IMAD.MOV.U32 R38, RZ, RZ, R88 ;  /* 0x000000ffff267224 */ /* 0x000fe400078e0058 */
[----:B------:R-:W-:-:S07]  /*4ab0*/  IMAD.MOV.U32 R36, RZ, RZ, R83 ;  /* 0x000000ffff247224 */ /* 0x000fce00078e0053 */
.L_x_480:
[----:B------:R-:W-:Y:S05]  /*4ac0*/  BSYNC B3 ;  /* 0x0000000000037941 */ /* 0x000fea0003800000 */
.L_x_479:
[----:B------:R-:W-:Y:S02]  /*4ad0*/  ULDC.64 UR4, c[0x0][0x208] ;  /* 0x0000820000047ab9 */ /* 0x000fe40000000a00 */
[----:B--2---:R4:W-:Y:S03]  /*4ae0*/  STG.E.128 desc[UR4][R60.64+0x100], R36 ;  /* 0x000100243c007986 */ /* 0x0049e6000c101d04 */
.L_x_478:
[----:B------:R-:W-:Y:S05]  /*4af0*/  BSYNC B2 ;  /* 0x0000000000027941 */ /* 0x000fea0003800000 */
.L_x_477:
[----:B------:R-:W-:-:S13]  /*4b00*/  ISETP.NE.AND P3, PT, R9, RZ, PT ;  /* 0x000000ff0900720c */ /* 0x000fda0003f65270 */
[----:B------:R-:W-:Y:S05]  /*4b10*/  @!P3 BRA `(.L_x_468) ;  /* 0x0000000000d8b947 */ /* 0x000fea0003800000 */
[----:B0-234-:R0:W2:Y:S01]  /*4b20*/  LDS.128 R36, [R5+0x2bc00] ;  /* 0x02bc000005247984 */ /* 0x01d0a20000000c00 */
[----:B------:R-:W-:Y:S01]  /*4b30*/  ISETP.GE.AND P3, PT, R216, R115, PT ;  /* 0x00000073d800720c */ /* 0x000fe20003f66270 */
[----:B------:R-:W-:-:S12]  /*4b40*/  BSSY B2, `(.L_x_481) ;  /* 0x0000031000027945 */ /* 0x000fd80003800000 */
[----:B0-----:R-:W-:Y:S05]  /*4b50*/  @P3 BRA `(.L_x_482) ;  /* 0x0000000000bc3947 */ /* 0x001fea0003800000 */
[--C-:B------:R-:W-:Y:S01]  /*4b60*/  SHF.R.U64 R78, R78, 0x10, R79.reuse ;  /* 0x000000104e4e7819 */ /* 0x100fe2000000124f */
[----:B--2---:R-:W-:Y:S01]  /*4b70*/  IMAD.U32 R83, R37, 0x10000, RZ ;  /* 0x0001000025537824 */ /* 0x004fe200078e00ff */
[----:B------:R-:W-:Y:S02]  /*4b80*/  SHF.R.U32.HI R82, RZ, 0x10, R79 ;  /* 0x00000010ff527819 */ /* 0x000fe4000001164f */
[--C-:B------:R-:W-:Y:S02]  /*4b90*/  SHF.R.U64 R79, R80, 0x10, R81.reuse ;  /* 0x00000010504f7819 */ /* 0x100fe40000001251 */
[----:B------:R-:W-:Y:S02]  /*4ba0*/  SHF.R.U32.HI R80, RZ, 0x10, R81 ;  /* 0x00000010ff507819 */ /* 0x000fe40000011651 */
[----:B------:R-:W-:Y:S02]  /*4bb0*/  PRMT R81, R161, 0x5432, R79 ;  /* 0x00005432a1517816 */ /* 0x000fe4000000004f */
[----:B------:R-:W-:-:S02]  /*4bc0*/  PRMT R78, R162, 0x5432, R78 ;  /* 0x00005432a24e7816 */ /* 0x000fc4000000004e */
[----:B------:R-:W-:Y:S02]  /*4bd0*/  LOP3.LUT R85, R37, 0xffff0000, RZ, 0xc0, !PT ;  /* 0xffff000025557812 */ /* 0x000fe400078ec0ff */
[C---:B------:R-:W-:Y:S01]  /*4be0*/  LOP3.LUT R84, R81.reuse, 0xffff0000, RZ, 0xc0, !PT ;  /* 0xffff000051547812 */ /* 0x040fe200078ec0ff */
[----:B------:R-:W-:Y:S01]  /*4bf0*/  IMAD.U32 R81, R81, 0x10000, RZ ;  /* 0x0001000051517824 */ /* 0x000fe200078e00ff */
[----:B------:R-:W-:Y:S02]  /*4c00*/  PRMT R79, R161, 0x5410, R80 ;  /* 0x00005410a14f7816 */ /* 0x000fe40000000050 */
[----:B------:R-:W-:Y:S01]  /*4c10*/  LOP3.LUT R37, R78, 0xffff0000, RZ, 0xc0, !PT ;  /* 0xffff00004e257812 */ /* 0x000fe200078ec0ff */
[----:B------:R-:W-:Y:S01]  /*4c20*/  FMUL.FTZ R80, R85, R84 ;  /* 0x0000005455507220 */ /* 0x000fe20000410000 */
[----:B------:R-:W-:Y:S01]  /*4c30*/  PRMT R82, R162, 0x5410, R82 ;  /* 0x00005410a2527816 */ /* 0x000fe20000000052 */
[----:B------:R-:W-:Y:S02]  /*4c40*/  IMAD.U32 R78, R78, 0x10000, RZ ;  /* 0x000100004e4e7824 */ /* 0x000fe400078e00ff */
[-C--:B------:R-:W-:Y:S01]  /*4c50*/  FFMA.FTZ R80, R83, R37.reuse, -R80 ;  /* 0x0000002553507223 */ /* 0x080fe20000010850 */
[----:B------:R-:W-:Y:S01]  /*4c60*/  FMUL.FTZ R37, R85, R37 ;  /* 0x0000002555257220 */ /* 0x000fe20000410000 */
[C---:B------:R-:W-:Y:S01]  /*4c70*/  IMAD.U32 R85, R82.reuse, 0x10000, RZ ;  /* 0x0001000052557824 */ /* 0x040fe200078e00ff */
[----:B------:R-:W-:-:S02]  /*4c80*/  LOP3.LUT R82, R82, 0xffff0000, RZ, 0xc0, !PT ;  /* 0xffff000052527812 */ /* 0x000fc400078ec0ff */
        /* <DEDUP_REMOVED lines=28> */
.L_x_482:
[----:B------:R-:W-:Y:S05]  /*4e50*/  BSYNC B2 ;  /* 0x0000000000027941 */ /* 0x000fea0003800000 */
.L_x_481:
[----:B------:R-:W-:Y:S02]  /*4e60*/  ULDC.64 UR4, c[0x0][0x208] ;  /* 0x0000820000047ab9 */ /* 0x000fe40000000a00 */
[----:B--2---:R0:W-:Y:S03]  /*4e70*/  STG.E.128 desc[UR4][R60.64+0x180], R36 ;  /* 0x000180243c007986 */ /* 0x0041e6000c101d04 */
.L_x_468:
[----:B------:R-:W-:Y:S05]  /*4e80*/  BSYNC B1 ;  /* 0x0000000000017941 */ /* 0x000fea0003800000 */
.L_x_467:
[----:B------:R-:W-:Y:S04]  /*4e90*/  BSSY B1, `(.L_x_483) ;  /* 0x00000e8000017945 */ /* 0x000fe80003800000 */
[----:B------:R-:W-:Y:S05]  /*4ea0*/  @P4 BRA `(.L_x_484) ;  /* 0x0000000c00984947 */ /* 0x000fea0003800000 */
[----:B------:R-:W-:Y:S01]  /*4eb0*/  ISETP.NE.AND P3, PT, R27, RZ, PT ;  /* 0x000000ff1b00720c */ /* 0x000fe20003f65270 */
[----:B------:R-:W-:-:S12]  /*4ec0*/  BSSY B2, `(.L_x_485) ;  /* 0x0000038000027945 */ /* 0x000fd80003800000 */
[----:B------:R-:W-:Y:S05]  /*4ed0*/  @!P3 BRA `(.L_x_486) ;  /* 0x0000000000d8b947 */ /* 0x000fea0003800000 */
[----:B0-234-:R0:W2:Y:S01]  /*4ee0*/  LDS.128 R36, [R5+0x25400] ;  /* 0x0254000005247984 */ /* 0x01d0a20000000c00 */
[----:B------:R-:W-:Y:S01]  /*4ef0*/  ISETP.GE.AND P3, PT, R22, R115, PT ;  /* 0x000000731600720c */ /* 0x000fe20003f66270 */
[----:B------:R-:W-:-:S12]  /*4f00*/  BSSY B3, `(.L_x_487) ;  /* 0x0000031000037945 */ /* 0x000fd80003800000 */
[----:B0-----:R-:W-:Y:S05]  /*4f10*/  @P3 BRA `(.L_x_488) ;  /* 0x0000000000bc3947 */ /* 0x001fea0003800000 */
[--C-:B------:R-:W-:Y:S02]  /*4f20*/  SHF.R.U64 R60, R74, 0x10, R75.reuse ;  /* 0x000000104a3c7819 */ /* 0x100fe4000000124b */
[----:B------:R-:W-:Y:S02]  /*4f30*/  SHF.R.U32.HI R74, RZ, 0x10, R75 ;  /* 0x00000010ff4a7819 */ /* 0x000fe4000001164b */
[----:B------:R-:W-:Y:S02]  /*4f40*/  SHF.R.U64 R75, R76, 0x10, R77 ;  /* 0x000000104c4b7819 */ /* 0x000fe4000000124d */
[----:B------:R-:W-:Y:S02]  /*4f50*/  PRMT R60, R160, 0x5432, R60 ;  /* 0x00005432a03c7816 */ /* 0x000fe4000000003c */
[----:B------:R-:W-:Y:S02]  /*4f60*/  PRMT R75, R159, 0x5432, R75 ;  /* 0x000054329f4b7816 */ /* 0x000fe4000000004b */
[----:B--2---:R-:W-:-:S02]  /*4f70*/  LOP3.LUT R79, R37, 0xffff0000, RZ, 0xc0, !PT ;  /* 0xffff0000254f7812 */ /* 0x004fc400078ec0ff */
[C---:B------:R-:W-:Y:S01]  /*4f80*/  LOP3.LUT R78, R75.reuse, 0xffff0000, RZ, 0xc0, !PT ;  /* 0xffff00004b4e7812 */ /* 0x040fe200078ec0ff */
[----:B------:R-:W-:Y:S01]  /*4f90*/  IMAD.U32 R75, R75, 0x10000, RZ ;  /* 0x000100004b4b7824 */ /* 0x000fe200078e00ff */
[----:B------:R-:W-:Y:S01]  /*4fa0*/  SHF.R.U32.HI R61, RZ, 0x10, R77 ;  /* 0x00000010ff3d7819 */ /* 0x000fe2000001164d */
[----:B------:R-:W-:Y:S01]  /*4fb0*/  IMAD.U32 R77, R37, 0x10000, RZ ;  /* 0x00010000254d7824 */ /* 0x000fe200078e00ff */
[----:B------:R-:W-:Y:S01]  /*4fc0*/  PRMT R76, R160, 0x5410, R74 ;  /* 0x00005410a04c7816 */ /* 0x000fe2000000004a */
[----:B------:R-:W-:Y:S01]  /*4fd0*/  FMUL.FTZ R74, R79, R78 ;  /* 0x0000004e4f4a7220 */ /* 0x000fe20000410000 */
[C---:B------:R-:W-:Y:S01]  /*4fe0*/  LOP3.LUT R37, R60.reuse, 0xffff0000, RZ, 0xc0, !PT ;  /* 0xffff00003c257812 */ /* 0x040fe200078ec0ff */
[----:B------:R-:W-:Y:S01]  /*4ff0*/  IMAD.U32 R60, R60, 0x10000, RZ ;  /* 0x000100003c3c7824 */ /* 0x000fe200078e00ff */
        /* <DEDUP_REMOVED lines=33> */
.L_x_488:
[----:B------:R-:W-:Y:S05]  /*5210*/  BSYNC B3 ;  /* 0x0000000000037941 */ /* 0x000fea0003800000 */
.L_x_487:
[----:B------:R-:W-:Y:S02]  /*5220*/  ULDC.64 UR4, c[0x0][0x208] ;  /* 0x0000820000047ab9 */ /* 0x000fe40000000a00 */
[----:B--2---:R0:W-:Y:S03]  /*5230*/  STG.E.128 desc[UR4][R46.64], R36 ;  /* 0x000000242e007986 */ /* 0x0041e6000c101d04 */
.L_x_486:
[----:B------:R-:W-:Y:S05]  /*5240*/  BSYNC B2 ;  /* 0x0000000000027941 */ /* 0x000fea0003800000 */
.L_x_485:
[----:B------:R-:W-:Y:S01]  /*5250*/  ISETP.NE.AND P3, PT, R11, RZ, PT ;  /* 0x000000ff0b00720c */ /* 0x000fe20003f65270 */
[----:B------:R-:W-:-:S12]  /*5260*/  BSSY B2, `(.L_x_489) ;  /* 0x0000038000027945 */ /* 0x000fd80003800000 */
[----:B------:R-:W-:Y:S05]  /*5270*/  @!P3 BRA `(.L_x_490) ;  /* 0x0000000000d8b947 */ /* 0x000fea0003800000 */
[----:B0-234-:R0:W2:Y:S01]  /*5280*/  LDS.128 R36, [R5+0x27c00] ;  /* 0x027c000005247984 */ /* 0x01d0a20000000c00 */
[----:B------:R-:W-:Y:S01]  /*5290*/  ISETP.GE.AND P3, PT, R215, R115, PT ;  /* 0x00000073d700720c */ /* 0x000fe20003f66270 */
[----:B------:R-:W-:-:S12]  /*52a0*/  BSSY B3, `(.L_x_491) ;  /* 0x0000031000037945 */ /* 0x000fd80003800000 */
[----:B0-----:R-:W-:Y:S05]  /*52b0*/  @P3 BRA `(.L_x_492) ;  /* 0x0000000000bc3947 */ /* 0x001fea0003800000 */
[----:B------:R-:W-:Y:S02]  /*52c0*/  SHF.R.U64 R61, R72, 0x10, R73 ;  /* 0x00000010483d7819 */ /* 0x000fe40000001249 */
[----:B------:R-:W-:Y:S02]  /*52d0*/  SHF.R.U64 R60, R70, 0x10, R71 ;  /* 0x00000010463c7819 */ /* 0x000fe40000001247 */
[----:B------:R-:W-:Y:S02]  /*52e0*/  PRMT R61, R156, 0x5432, R61 ;  /* 0x000054329c3d7816 */ /* 0x000fe4000000003d */
[----:B------:R-:W-:Y:S02]  /*52f0*/  PRMT R60, R155, 0x5432, R60 ;  /* 0x000054329b3c7816 */ /* 0x000fe4000000003c */
[----:B--2---:R-:W-:Y:S02]  /*5300*/  LOP3.LUT R75, R37, 0xffff0000, RZ, 0xc0, !PT ;  /* 0xffff0000254b7812 */ /* 0x004fe400078ec0ff */
[C---:B------:R-:W-:Y:S01]  /*5310*/  LOP3.LUT R74, R61.reuse, 0xffff0000, RZ, 0xc0, !PT ;  /* 0xffff00003d4a7812 */ /* 0x040fe200078ec0ff */
[----:B------:R-:W-:Y:S01]  /*5320*/  IMAD.U32 R61, R61, 0x10000, RZ ;  /* 0x000100003d3d7824 */ /* 0x000fe200078e00ff */
[----:B------:R-:W-:Y:S01]  /*5330*/  SHF.R.U32.HI R72, RZ, 0x10, R73 ;  /* 0x00000010ff487819 */ /* 0x000fe20000011649 */
[----:B------:R-:W-:Y:S01]  /*5340*/  IMAD.U32 R73, R37, 0x10000, RZ ;  /* 0x0001000025497824 */ /* 0x000fe200078e00ff */
[----:B------:R-:W-:Y:S01]  /*5350*/  SHF.R.U32.HI R70, RZ, 0x10, R71 ;  /* 0x00000010ff467819 */ /* 0x000fe20000011647 */
[----:B------:R-:W-:Y:S01]  /*5360*/  FMUL.FTZ R71, R75, R74 ;  /* 0x0000004a4b477220 */ /* 0x000fe20000410000 */
[C---:B------:R-:W-:Y:S01]  /*5370*/  LOP3.LUT R37, R60.reuse, 0xffff0000, RZ, 0xc0, !PT ;  /* 0xffff00003c257812 */ /* 0x040fe200078ec0ff */
[----:B------:R-:W-:Y:S01]  /*5380*/  IMAD.U32 R60, R60, 0x10000, RZ ;  /* 0x000100003c3c7824 */ /* 0x000fe200078e00ff */
[----:B------:R-:W-:-:S02]  /*5390*/  PRMT R72, R157, 0x5410, R72 ;  /* 0x000054109d487816 */ /* 0x000fc40000000048 */
[----:B------:R-:W-:Y:S01]  /*53a0*/  PRMT R70, R156, 0x5410, R70 ;  /* 0x000054109c467816 */ /* 0x000fe20000000046 */
[-C--:B------:R-:W-:Y:S01]  /*53b0*/  FFMA.FTZ R71, R73, R37.reuse, -R71 ;  /* 0x0000002549477223 */ /* 0x080fe20000010847 */
[----:B------:R-:W-:-:S03]  /*53c0*/  FMUL.FTZ R37, R75, R37 ;  /* 0x000000254b257220 */ /* 0x000fc60000410000 */
[----:B------:R-:W-:Y:S02]  /*53d0*/  IMAD.U32 R75, R70, 0x10000, RZ ;  /* 0x00010000464b7824 */ /* 0x000fe400078e00ff */
[----:B------:R-:W-:Y:S01]  /*53e0*/  FFMA.FTZ R37, R73, R74, R37 ;  /* 0x0000004a49257223 */ /* 0x000fe20000010025 */
[----:B------:R-:W-:Y:S01]  /*53f0*/  LOP3.LUT R74, R38, 0xffff0000, RZ, 0xc0, !PT ;  /* 0xffff0000264a7812 */ /* 0x000fe200078ec0ff */
[C---:B------:R-:W-:Y:S01]  /*5400*/  IMAD.U32 R73, R72.reuse, 0x10000, RZ ;  /* 0x0001000048497824 */ /* 0x040fe200078e00ff */
[----:B------:R-:W-:Y:S01]  /*5410*/  LOP3.LUT R72, R72, 0xffff0000, RZ, 0xc0, !PT ;  /* 0xffff000048487812 */ /* 0x000fe200078ec0ff */
[----:B------:R-:W-:Y:S01]  /*5420*/  IMAD.U32 R38, R38, 0x10000, RZ ;  /* 0x0001000026267824 */ /* 0x000fe200078e00ff */
[----:B------:R-:W-:Y:S01]  /*5430*/  LOP3.LUT R70, R70, 0xffff0000, RZ, 0xc0, !PT ;  /* 0xffff000046467812 */ /* 0x000fe200078ec0ff */
[C---:B------:R-:W-:Y:S01]  /*5440*/  FMUL.FTZ R76, R74.reuse, R73 ;  /* 0x000000494a4c7220 */ /* 0x040fe20000410000 */
[----:B------:R-:W-:Y:S01]  /*5450*/  FMUL.FTZ R74, R74, R75 ;  /* 0x0000004b4a4a7220 */ /* 0x000fe20000410000 */
[----:B------:R-:W-:-:S02]  /*5460*/  F2FP.BF16.F32.PACK_AB R37, R37, R71 ;  /* 0x000000472525723e */ /* 0x000fc400000010ff */
        /* <DEDUP_REMOVED lines=20> */
.L_x_492:
[----:B------:R-:W-:Y:S05]  /*55b0*/  BSYNC B3 ;  /* 0x0000000000037941 */ /* 0x000fea0003800000 */
.L_x_491:
[----:B------:R-:W-:Y:S02]  /*55c0*/  ULDC.64 UR4, c[0x0][0x208] ;  /* 0x0000820000047ab9 */ /* 0x000fe40000000a00 */
[----:B--2---:R0:W-:Y:S03]  /*55d0*/  STG.E.128 desc[UR4][R46.64+0x80], R36 ;  /* 0x000080242e007986 */ /* 0x0041e6000c101d04 */
.L_x_490:
[----:B------:R-:W-:Y:S05]  /*55e0*/  BSYNC B2 ;  /* 0x0000000000027941 */ /* 0x000fea0003800000 */
.L_x_489:
        /* <DEDUP_REMOVED lines=22> */
[-C--:B------:R-:W-:Y:S01]  /*5750*/  FMUL.FTZ R71, R71, R69.reuse ;  /* 0x0000004547477220 */ /* 0x080fe20000410000 */
[----:B------:R-:W-:Y:S01]  /*5760*/  LOP3.LUT R72, R38, 0xffff0000, RZ, 0xc0, !PT ;  /* 0xffff000026487812 */ /* 0x000fe200078ec0ff */
[----:B------:R-:W-:-:S02]  /*5770*/  FFMA.FTZ R70, R37, R69, -R70 ;  /* 0x0000004525467223 */ /* 0x000fc40000010846 */
[----:B------:R-:W-:Y:S01]  /*5780*/  FFMA.FTZ R71, R37, R67, R71 ;  /* 0x0000004325477223 */ /* 0x000fe20000010047 */
[C---:B------:R-:W-:Y:S01]  /*5790*/  IMAD.U32 R67, R68.reuse, 0x10000, RZ ;  /* 0x0001000044437824 */ /* 0x040fe200078e00ff */
[----:B------:R-:W-:Y:S01]  /*57a0*/  LOP3.LUT R68, R68, 0xffff0000, RZ, 0xc0, !PT ;  /* 0xffff000044447812 */ /* 0x000fe200078ec0ff */
[C---:B------:R-:W-:Y:S01]  /*57b0*/  IMAD.U32 R69, R66.reuse, 0x10000, RZ ;  /* 0x0001000042457824 */ /* 0x040fe200078e00ff */
[----:B------:R-:W-:Y:S01]  /*57c0*/  LOP3.LUT R66, R66, 0xffff0000, RZ, 0xc0, !PT ;  /* 0xffff000042427812 */ /* 0x000fe200078ec0ff */
[----:B------:R-:W-:Y:S02]  /*57d0*/  IMAD.U32 R37, R38, 0x10000, RZ ;  /* 0x0001000026257824 */ /* 0x000fe400078e00ff */
        /* <DEDUP_REMOVED lines=23> */
.L_x_496:
[----:B------:R-:W-:Y:S05]  /*5950*/  BSYNC B3 ;  /* 0x0000000000037941 */ /* 0x000fea0003800000 */
.L_x_495:
[----:B------:R-:W-:Y:S02]  /*5960*/  ULDC.64 UR4, c[0x0][0x208] ;  /* 0x0000820000047ab9 */ /* 0x000fe40000000a00 */
[----:B--2---:R0:W-:Y:S03]  /*5970*/  STG.E.128 desc[UR4][R46.64+0x100], R36 ;  /* 0x000100242e007986 */ /* 0x0041e6000c101d04 */
.L_x_494:
[----:B------:R-:W-:Y:S05]  /*5980*/  BSYNC B2 ;  /* 0x0000000000027941 */ /* 0x000fea0003800000 */
.L_x_493:
[----:B------:R-:W-:-:S13]  /*5990*/  ISETP.NE.AND P3, PT, R9, RZ, PT ;  /* 0x000000ff0900720c */ /* 0x000fda0003f65270 */
        /* <DEDUP_REMOVED lines=18> */
[C---:B------:R-:W-:Y:S01]  /*5ac0*/  FMUL.FTZ R66, R67.reuse, R63 ;  /* 0x0000003f43427220 */ /* 0x040fe20000410000 */
        /* <DEDUP_REMOVED lines=33> */
.L_x_498:
[----:B------:R-:W-:Y:S05]  /*5ce0*/  BSYNC B2 ;  /* 0x0000000000027941 */ /* 0x000fea0003800000 */
.L_x_497:
[----:B------:R-:W-:Y:S02]  /*5cf0*/  ULDC.64 UR4, c[0x0][0x208] ;  /* 0x0000820000047ab9 */ /* 0x000fe40000000a00 */
[----:B--2---:R0:W-:Y:S03]  /*5d00*/  STG.E.128 desc[UR4][R46.64+0x180], R36 ;  /* 0x000180242e007986 */ /* 0x0041e6000c101d04 */
.L_x_484:
[----:B------:R-:W-:Y:S05]  /*5d10*/  BSYNC B1 ;  /* 0x0000000000017941 */ /* 0x000fea0003800000 */
.L_x_483:
        /* <DEDUP_REMOVED lines=8> */
[----:B------:R-:W-:Y:S01]  /*5da0*/  SHF.R.U64 R47, R56, 0x10, R57 ;  /* 0x00000010382f7819 */ /* 0x000fe20000001239 */
[C---:B--2---:R-:W-:Y:S01]  /*5db0*/  IMAD.U32 R61, R37.reuse, 0x10000, RZ ;  /* 0x00010000253d7824 */ /* 0x044fe200078e00ff */
[----:B------:R-:W-:Y:S02]  /*5dc0*/  SHF.R.U64 R56, R58, 0x10, R59 ;  /* 0x000000103a387819 */ /* 0x000fe4000000123b */
[----:B------:R-:W-:Y:S02]  /*5dd0*/  LOP3.LUT R46, R37, 0xffff0000, RZ, 0xc0, !PT ;  /* 0xffff0000252e7812 */ /* 0x000fe400078ec0ff */
[----:B------:R-:W-:Y:S02]  /*5de0*/  PRMT R56, R158, 0x5410, R56 ;  /* 0x000054109e387816 */ /* 0x000fe40000000038 */
[----:B------:R-:W-:Y:S02]  /*5df0*/  PRMT R47, R154, 0x5432, R47 ;  /* 0x000054329a2f7816 */ /* 0x000fe4000000002f */
[C---:B------:R-:W-:Y:S01]  /*5e00*/  LOP3.LUT R60, R56.reuse, 0xffff0000, RZ, 0xc0, !PT ;  /* 0xffff0000383c7812 */ /* 0x040fe200078ec0ff */
[----:B------:R-:W-:Y:S01]  /*5e10*/  IMAD.U32 R56, R56, 0x10000, RZ ;  /* 0x0001000038387824 */ /* 0x000fe200078e00ff */
[----:B------:R-:W-:-:S02]  /*5e20*/  SHF.R.U32.HI R59, RZ, 0x10, R59 ;  /* 0x00000010ff3b7819 */ /* 0x000fc4000001163b */
[----:B------:R-:W-:Y:S01]  /*5e30*/  SHF.R.U32.HI R57, RZ, 0x10, R57 ;  /* 0x00000010ff397819 */ /* 0x000fe20000011639 */
[----:B------:R-:W-:Y:S01]  /*5e40*/  FMUL.FTZ R37, R46, R60 ;  /* 0x0000003c2e257220 */ /* 0x000fe20000410000 */
[C---:B------:R-:W-:Y:S01]  /*5e50*/  LOP3.LUT R58, R47.reuse, 0xffff0000, RZ, 0xc0, !PT ;  /* 0xffff00002f3a7812 */ /* 0x040fe200078ec0ff */
[----:B------:R-:W-:Y:S01]  /*5e60*/  IMAD.U32 R47, R47, 0x10000, RZ ;  /* 0x000100002f2f7824 */ /* 0x000fe200078e00ff */
[----:B------:R-:W-:Y:S02]  /*5e70*/  PRMT R59, R158, 0x5432, R59 ;  /* 0x000054329e3b7816 */ /* 0x000fe4000000003b */
[----:B------:R-:W-:Y:S01]  /*5e80*/  PRMT R57, R154, 0x5410, R57 ;  /* 0x000054109a397816 */ /* 0x000fe20000000039 */
[-C--:B------:R-:W-:Y:S01]  /*5e90*/  FMUL.FTZ R46, R46, R58.reuse ;  /* 0x0000003a2e2e7220 */ /* 0x080fe20000410000 */
[----:B------:R-:W-:Y:S01]  /*5ea0*/  FFMA.FTZ R37, R61, R58, -R37 ;  /* 0x0000003a3d257223 */ /* 0x000fe20000010825 */
[----:B------:R-:W-:Y:S01]  /*5eb0*/  LOP3.LUT R58, R38, 0xffff0000, RZ, 0xc0, !PT ;  /* 0xffff0000263a7812 */ /* 0x000fe200078ec0ff */
[----:B------:R-:W-:-:S02]  /*5ec0*/  IMAD.U32 R62, R59, 0x10000, RZ ;  /* 0x000100003b3e7824 */ /* 0x000fc400078e00ff */
[----:B------:R-:W-:Y:S01]  /*5ed0*/  FFMA.FTZ R46, R61, R60, R46 ;  /* 0x0000003c3d2e7223 */ /* 0x000fe2000001002e */
[----:B------:R-:W-:Y:S01]  /*5ee0*/  IMAD.U32 R63, R57, 0x10000, RZ ;  /* 0x00010000393f7824 */ /* 0x000fe200078e00ff */
[----:B------:R-:W-:Y:S01]  /*5ef0*/  LOP3.LUT R59, R59, 0xffff0000, RZ, 0xc0, !PT ;  /* 0xffff00003b3b7812 */ /* 0x000fe200078ec0ff */
[----:B------:R-:W-:Y:S02]  /*5f00*/  IMAD.U32 R60, R38, 0x10000, RZ ;  /* 0x00010000263c7824 */ /* 0x000fe400078e00ff */
[CC--:B------:R-:W-:Y:S01]  /*5f10*/  FMUL.FTZ R64, R58.reuse, R62.reuse ;  /* 0x0000003e3a407220 */ /* 0x0c0fe20000410000 */
[----:B------:R-:W-:Y:S01]  /*5f20*/  LOP3.LUT R38, R39, 0xffff0000, RZ, 0xc0, !PT ;  /* 0xffff000027267812 */ /* 0x000fe200078ec0ff */
[-C--:B------:R-:W-:Y:S01]  /*5f30*/  FMUL.FTZ R58, R58, R63.reuse ;  /* 0x0000003f3a3a7220 */ /* 0x080fe20000410000 */
[----:B------:R-:W-:Y:S01]  /*5f40*/  LOP3.LUT R57, R57, 0xffff0000, RZ, 0xc0, !PT ;  /* 0xffff000039397812 */ /* 0x000fe200078ec0ff */
[----:B------:R-:W-:Y:S02]  /*5f50*/  IMAD.U32 R61, R39, 0x10000, RZ ;  /* 0x00010000273d7824 */ /* 0x000fe400078e00ff */
[----:B------:R-:W-:Y:S01]  /*5f60*/  FFMA.FTZ R64, R60, R63, -R64 ;  /* 0x0000003f3c407223 */ /* 0x000fe20000010840 */
[C---:B------:R-:W-:Y:S01]  /*5f70*/  IMAD.U32 R39, R36.reuse, 0x10000, RZ ;  /* 0x0001000024277824 */ /* 0x040fe200078e00ff */
[----:B------:R-:W-:Y:S01]  /*5f80*/  LOP3.LUT R36, R36, 0xffff0000, RZ, 0xc0, !PT ;  /* 0xffff000024247812 */ /* 0x000fe200078ec0ff */
[----:B------:R-:W-:Y:S01]  /*5f90*/  FFMA.FTZ R58, R60, R62, R58 ;  /* 0x0000003e3c3a7223 */ /* 0x000fe2000001003a */
[C---:B------:R-:W-:Y:S01]  /*5fa0*/  FMUL.FTZ R60, R38.reuse, R59 ;  /* 0x0000003b263c7220 */ /* 0x040fe20000410000 */
[----:B------:R-:W-:Y:S01]  /*5fb0*/  FMUL.FTZ R62, R38, R57 ;  /* 0x00000039263e7220 */ /* 0x000fe20000410000 */
[----:B------:R-:W-:Y:S01]  /*5fc0*/  F2FP.BF16.F32.PACK_AB R37, R46, R37 ;  /* 0x000000252e25723e */ /* 0x000fe200000010ff */
[CC--:B------:R-:W-:Y:S01]  /*5fd0*/  FMUL.FTZ R38, R36.reuse, R56.reuse ;  /* 0x0000003824267220 */ /* 0x0c0fe20000410000 */
[----:B------:R-:W-:Y:S01]  /*5fe0*/  FMUL.FTZ R36, R36, R47 ;  /* 0x0000002f24247220 */ /* 0x000fe20000410000 */
[C---:B------:R-:W-:Y:S01]  /*5ff0*/  FFMA.FTZ R60, R61.reuse, R57, -R60 ;  /* 0x000000393d3c7223 */ /* 0x040fe2000001083c */
[----:B------:R-:W-:Y:S01]  /*6000*/  FFMA.FTZ R62, R61, R59, R62 ;  /* 0x0000003b3d3e7223 */ /* 0x000fe2000001003e */
[C---:B------:R-:W-:Y:S01]  /*6010*/  FFMA.FTZ R38, R39.reuse, R47, -R38 ;  /* 0x0000002f27267223 */ /* 0x040fe20000010826 */
[----:B------:R-:W-:Y:S01]  /*6020*/  FFMA.FTZ R36, R39, R56, R36 ;  /* 0x0000003827247223 */ /* 0x000fe20000010024 */
[----:B------:R-:W-:-:S02]  /*6030*/  F2FP.BF16.F32.PACK_AB R58, R58, R64 ;  /* 0x000000403a3a723e */ /* 0x000fc400000010ff */
[----:B------:R-:W-:Y:S02]  /*6040*/  F2FP.BF16.F32.PACK_AB R60, R62, R60 ;  /* 0x0000003c3e3c723e */ /* 0x000fe400000010ff */
[----:B------:R-:W-:Y:S01]  /*6050*/  F2FP.BF16.F32.PACK_AB R36, R36, R38 ;  /* 0x000000262424723e */ /* 0x000fe200000010ff */
[----:B------:R-:W-:Y:S02]  /*6060*/  IMAD.MOV.U32 R38, RZ, RZ, R58 ;  /* 0x000000ffff267224 */ /* 0x000fe400078e003a */
[----:B------:R-:W-:-:S07]  /*6070*/  IMAD.MOV.U32 R39, RZ, RZ, R60 ;  /* 0x000000ffff277224 */ /* 0x000fce00078e003c */
.L_x_503:
[----:B------:R-:W-:Y:S05]  /*6080*/  BSYNC B2 ;  /* 0x0000000000027941 */ /* 0x000fea0003800000 */
.L_x_502:
[----:B------:R-:W-:Y:S02]  /*6090*/  ULDC.64 UR4, c[0x0][0x208] ;  /* 0x0000820000047ab9 */ /* 0x000fe40000000a00 */
[----:B--2---:R0:W-:Y:S03]  /*60a0*/  STG.E.128 desc[UR4][R44.64], R36 ;  /* 0x000000242c007986 */ /* 0x0041e6000c101d04 */
.L_x_501:
[----:B------:R-:W-:Y:S05]  /*60b0*/  BSYNC B1 ;  /* 0x0000000000017941 */ /* 0x000fea0003800000 */
.L_x_500:
[----:B------:R-:W-:Y:S01]  /*60c0*/  ISETP.NE.AND P3, PT, R11, RZ, PT ;  /* 0x000000ff0b00720c */ /* 0x000fe20003f65270 */
[----:B------:R-:W-:-:S12]  /*60d0*/  BSSY B1, `(.L_x_504) ;  /* 0x0000036000017945 */ /* 0x000fd80003800000 */
        /* <DEDUP_REMOVED lines=9> */
[----:B------:R-:W-:Y:S01]  /*6170*/  SHF.R.U32.HI R55, RZ, 0x10, R53 ;  /* 0x00000010ff377819 */ /* 0x000fe20000011635 */
[----:B------:R-:W-:Y:S01]  /*6180*/  IMAD.U32 R53, R38, 0x10000, RZ ;  /* 0x0001000026357824 */ /* 0x000fe200078e00ff */
[----:B------:R-:W-:Y:S02]  /*6190*/  PRMT R47, R155, 0x5410, R47 ;  /* 0x000054109b2f7816 */ /* 0x000fe4000000002f */
[----:B------:R-:W-:Y:S01]  /*61a0*/  PRMT R157, R157, 0x5432, R55 ;  /* 0x000054329d9d7816 */ /* 0x000fe20000000037 */
[----:B------:R-:W-:Y:S01]  /*61b0*/  IMAD.U32 R55, R37, 0x10000, RZ ;  /* 0x0001000025377824 */ /* 0x000fe200078e00ff */
[----:B------:R-:W-:-:S02]  /*61c0*/  PRMT R46, R151, 0x5410, R46 ;  /* 0x00005410972e7816 */ /* 0x000fc4000000002e */
[----:B------:R-:W-:Y:S01]  /*61d0*/  PRMT R54, R151, 0x5432, R54 ;  /* 0x0000543297367816 */ /* 0x000fe20000000036 */
[----:B------:R-:W-:Y:S01]  /*61e0*/  IMAD.U32 R58, R157, 0x10000, RZ ;  /* 0x000100009d3a7824 */ /* 0x000fe200078e00ff */
[----:B------:R-:W-:Y:S02]  /*61f0*/  LOP3.LUT R61, R37, 0xffff0000, RZ, 0xc0, !PT ;  /* 0xffff0000253d7812 */ /* 0x000fe400078ec0ff */
[----:B------:R-:W-:Y:S01]  /*6200*/  LOP3.LUT R38, R38, 0xffff0000, RZ, 0xc0, !PT ;  /* 0xffff000026267812 */ /* 0x000fe200078ec0ff */
[----:B------:R-:W-:Y:S01]  /*6210*/  IMAD.U32 R59, R54, 0x10000, RZ ;  /* 0x00010000363b7824 */ /* 0x000fe200078e00ff */
[C---:B------:R-:W-:Y:S01]  /*6220*/  LOP3.LUT R37, R47.reuse, 0xffff0000, RZ, 0xc0, !PT ;  /* 0xffff00002f257812 */ /* 0x040fe200078ec0ff */
[----:B------:R-:W-:Y:S01]  /*6230*/  IMAD.U32 R47, R47, 0x10000, RZ ;  /* 0x000100002f2f7824 */ /* 0x000fe200078e00ff */
[----:B------:R-:W-:Y:S01]  /*6240*/  LOP3.LUT R56, R46, 0xffff0000, RZ, 0xc0, !PT ;  /* 0xffff00002e387812 */ /* 0x000fe200078ec0ff */
[C---:B------:R-:W-:Y:S01]  /*6250*/  FMUL.FTZ R62, R38.reuse, R58 ;  /* 0x0000003a263e7220 */ /* 0x040fe20000410000 */
[----:B------:R-:W-:Y:S01]  /*6260*/  LOP3.LUT R52, R39, 0xffff0000, RZ, 0xc0, !PT ;  /* 0xffff000027347812 */ /* 0x000fe200078ec0ff */
[C---:B------:R-:W-:Y:S01]  /*6270*/  FMUL.FTZ R60, R61.reuse, R37 ;  /* 0x000000253d3c7220 */ /* 0x040fe20000410000 */
[----:B------:R-:W-:Y:S01]  /*6280*/  FMUL.FTZ R38, R38, R59 ;  /* 0x0000003b26267220 */ /* 0x000fe20000410000 */
[----:B------:R-:W-:Y:S01]  /*6290*/  FMUL.FTZ R61, R61, R56 ;  /* 0x000000383d3d7220 */ /* 0x000fe20000410000 */
[----:B------:R-:W-:Y:S01]  /*62a0*/  LOP3.LUT R157, R157, 0xffff0000, RZ, 0xc0, !PT ;  /* 0xffff00009d9d7812 */ /* 0x000fe200078ec0ff */
[----:B------:R-:W-:Y:S01]  /*62b0*/  IMAD.U32 R46, R46, 0x10000, RZ ;  /* 0x000100002e2e7824 */ /* 0x000fe200078e00ff */
[----:B------:R-:W-:Y:S01]  /*62c0*/  LOP3.LUT R54, R54, 0xffff0000, RZ, 0xc0, !PT ;  /* 0xffff000036367812 */ /* 0x000fe200078ec0ff */
[----:B------:R-:W-:Y:S01]  /*62d0*/  FFMA.FTZ R61, R55, R37, R61 ;  /* 0x00000025373d7223 */ /* 0x000fe2000001003d */
[----:B------:R-:W-:Y:S01]  /*62e0*/  LOP3.LUT R36, R36, 0xffff0000, RZ, 0xc0, !PT ;  /* 0xffff000024247812 */ /* 0x000fe200078ec0ff */
[C---:B------:R-:W-:Y:S01]  /*62f0*/  FFMA.FTZ R62, R53.reuse, R59, -R62 ;  /* 0x0000003b353e7223 */ /* 0x040fe2000001083e */
[----:B------:R-:W-:Y:S01]  /*6300*/  FFMA.FTZ R38, R53, R58, R38 ;  /* 0x0000003a35267223 */ /* 0x000fe20000010026 */
[C---:B------:R-:W-:Y:S01]  /*6310*/  FMUL.FTZ R37, R52.reuse, R157 ;  /* 0x0000009d34257220 */ /* 0x040fe20000410000 */
[----:B------:R-:W-:Y:S01]  /*6320*/  FMUL.FTZ R53, R52, R54 ;  /* 0x0000003634357220 */ /* 0x000fe20000410000 */
[----:B------:R-:W-:-:S02]  /*6330*/  IMAD.U32 R39, R39, 0x10000, RZ ;  /* 0x0001000027277824 */ /* 0x000fc400078e00ff */
[----:B------:R-:W-:Y:S01]  /*6340*/  FFMA.FTZ R60, R55, R56, -R60 ;  /* 0x00000038373c7223 */ /* 0x000fe2000001083c */
[C---:B------:R-:W-:Y:S01]  /*6350*/  FMUL.FTZ R52, R36.reuse, R47 ;  /* 0x0000002f24347220 */ /* 0x040fe20000410000 */
[----:B------:R-:W-:Y:S01]  /*6360*/  FMUL.FTZ R36, R36, R46 ;  /* 0x0000002e24247220 */ /* 0x000fe20000410000 */
[C---:B------:R-:W-:Y:S01]  /*6370*/  FFMA.FTZ R37, R39.reuse, R54, -R37 ;  /* 0x0000003627257223 */ /* 0x040fe20000010825 */
[----:B------:R-:W-:Y:S01]  /*6380*/  FFMA.FTZ R53, R39, R157, R53 ;  /* 0x0000009d27357223 */ /* 0x000fe20000010035 */
[C---:B------:R-:W-:Y:S01]  /*6390*/  FFMA.FTZ R52, R57.reuse, R46, -R52 ;  /* 0x0000002e39347223 */ /* 0x040fe20000010834 */
[----:B------:R-:W-:Y:S01]  /*63a0*/  FFMA.FTZ R36, R57, R47, R36 ;  /* 0x0000002f39247223 */ /* 0x000fe20000010024 */
[----:B------:R-:W-:Y:S02]  /*63b0*/  F2FP.BF16.F32.PACK_AB R60, R61, R60 ;  /* 0x0000003c3d3c723e */ /* 0x000fe400000010ff */
[----:B------:R-:W-:Y:S02]  /*63c0*/  F2FP.BF16.F32.PACK_AB R39, R53, R37 ;  /* 0x000000253527723e */ /* 0x000fe400000010ff */
[----:B------:R-:W-:Y:S01]  /*63d0*/  F2FP.BF16.F32.PACK_AB R38, R38, R62 ;  /* 0x0000003e2626723e */ /* 0x000fe200000010ff */
[----:B------:R-:W-:Y:S01]  /*63e0*/  IMAD.MOV.U32 R37, RZ, RZ, R60 ;  /* 0x000000ffff257224 */ /* 0x000fe200078e003c */
[----:B------:R-:W-:-:S07]  /*63f0*/  F2FP.BF16.F32.PACK_AB R36, R36, R52 ;  /* 0x000000342424723e */ /* 0x000fce00000010ff */
.L_x_507:
[----:B------:R-:W-:Y:S05]  /*6400*/  BSYNC B2 ;  /* 0x0000000000027941 */ /* 0x000fea0003800000 */
.L_x_506:
[----:B------:R-:W-:Y:S02]  /*6410*/  ULDC.64 UR4, c[0x0][0x208] ;  /* 0x0000820000047ab9 */ /* 0x000fe40000000a00 */
[----:B--2---:R0:W-:Y:S03]  /*6420*/  STG.E.128 desc[UR4][R44.64+0x80], R36 ;  /* 0x000080242c007986 */ /* 0x0041e6000c101d04 */
.L_x_505:
[----:B------:R-:W-:Y:S05]  /*6430*/  BSYNC B1 ;  /* 0x0000000000017941 */ /* 0x000fea0003800000 */
.L_x_504:
        /* <DEDUP_REMOVED lines=8> */
[----:B--2---:R-:W-:Y:S01]  /*64c0*/  IMAD.U32 R50, R38, 0x10000, RZ ;  /* 0x0001000026327824 */ /* 0x004fe200078e00ff */
[----:B------:R-:W-:Y:S01]  /*64d0*/  SHF.R.U64 R46, R48, 0x10, R49 ;  /* 0x00000010302e7819 */ /* 0x000fe20000001231 */
[----:B------:R-:W-:Y:S01]  /*64e0*/  IMAD.U32 R53, R36, 0x10000, RZ ;  /* 0x0001000024357824 */ /* 0x000fe200078e00ff */
[----:B------:R-:W-:Y:S02]  /*64f0*/  SHF.R.U32.HI R51, RZ, 0x10, R51 ;  /* 0x00000010ff337819 */ /* 0x000fe40000011633 */
[----:B------:R-:W-:Y:S02]  /*6500*/  PRMT R47, R148, 0x5410, R47 ;  /* 0x00005410942f7816 */ /* 0x000fe4000000002f */
[----:B------:R-:W-:Y:S02]  /*6510*/  PRMT R46, R145, 0x5410, R46 ;  /* 0x00005410912e7816 */ /* 0x000fe4000000002e */
[----:B------:R-:W-:-:S02]  /*6520*/  SHF.R.U32.HI R48, RZ, 0x10, R49 ;  /* 0x00000010ff307819 */ /* 0x000fc40000011631 */
[----:B------:R-:W-:Y:S01]  /*6530*/  PRMT R148, R148, 0x5432, R51 ;  /* 0x0000543294947816 */ /* 0x000fe20000000033 */
[C---:B------:R-:W-:Y:S01]  /*6540*/  IMAD.U32 R51, R37.reuse, 0x10000, RZ ;  /* 0x0001000025337824 */ /* 0x040fe200078e00ff */
[----:B------:R-:W-:Y:S02]  /*6550*/  LOP3.LUT R57, R37, 0xffff0000, RZ, 0xc0, !PT ;  /* 0xffff000025397812 */ /* 0x000fe400078ec0ff */
[C---:B------:R-:W-:Y:S01]  /*6560*/  LOP3.LUT R37, R47.reuse, 0xffff0000, RZ, 0xc0, !PT ;  /* 0xffff00002f257812 */ /* 0x040fe200078ec0ff */
[----:B------:R-:W-:Y:S01]  /*6570*/  IMAD.U32 R54, R148, 0x10000, RZ ;  /* 0x0001000094367824 */ /* 0x000fe200078e00ff */
[----:B------:R-:W-:Y:S01]  /*6580*/  LOP3.LUT R52, R46, 0xffff0000, RZ, 0xc0, !PT ;  /* 0xffff00002e347812 */ /* 0x000fe200078ec0ff */
[----:B------:R-:W-:Y:S01]  /*6590*/  IMAD.U32 R47, R47, 0x10000, RZ ;  /* 0x000100002f2f7824 */ /* 0x000fe200078e00ff */
[----:B------:R-:W-:Y:S01]  /*65a0*/  PRMT R48, R145, 0x5432, R48 ;  /* 0x0000543291307816 */ /* 0x000fe20000000030 */
[CC--:B------:R-:W-:Y:S01]  /*65b0*/  FMUL.FTZ R56, R57.reuse, R37.reuse ;  /* 0x0000002539387220 */ /* 0x0c0fe20000410000 */
[----:B------:R-:W-:Y:S01]  /*65c0*/  LOP3.LUT R38, R38, 0xffff0000, RZ, 0xc0, !PT ;  /* 0xffff000026267812 */ /* 0x000fe200078ec0ff */
[----:B------:R-:W-:Y:S01]  /*65d0*/  FMUL.FTZ R57, R57, R52 ;  /* 0x0000003439397220 */ /* 0x000fe20000410000 */
[----:B------:R-:W-:Y:S01]  /*65e0*/  LOP3.LUT R36, R36, 0xffff0000, RZ, 0xc0, !PT ;  /* 0xffff000024247812 */ /* 0x000fe200078ec0ff */
[----:B------:R-:W-:Y:S01]  /*65f0*/  IMAD.U32 R55, R48, 0x10000, RZ ;  /* 0x0001000030377824 */ /* 0x000fe200078e00ff */
[----:B------:R-:W-:Y:S01]  /*6600*/  LOP3.LUT R49, R39, 0xffff0000, RZ, 0xc0, !PT ;  /* 0xffff000027317812 */ /* 0x000fe200078ec0ff */
[C---:B------:R-:W-:Y:S01]  /*6610*/  FFMA.FTZ R57, R51.reuse, R37, R57 ;  /* 0x0000002533397223 */ /* 0x040fe20000010039 */
[CC--:B------:R-:W-:Y:S01]  /*6620*/  FMUL.FTZ R58, R38.reuse, R54.reuse ;  /* 0x00000036263a7220 */ /* 0x0c0fe20000410000 */
[-C--:B------:R-:W-:Y:S01]  /*6630*/  FMUL.FTZ R37, R38, R55.reuse ;  /* 0x0000003726257220 */ /* 0x080fe20000410000 */
[----:B------:R-:W-:Y:S01]  /*6640*/  LOP3.LUT R148, R148, 0xffff0000, RZ, 0xc0, !PT ;  /* 0xffff000094947812 */ /* 0x000fe200078ec0ff */
[----:B------:R-:W-:Y:S01]  /*6650*/  IMAD.U32 R46, R46, 0x10000, RZ ;  /* 0x000100002e2e7824 */ /* 0x000fe200078e00ff */
[----:B------:R-:W-:Y:S01]  /*6660*/  LOP3.LUT R48, R48, 0xffff0000, RZ, 0xc0, !PT ;  /* 0xffff000030307812 */ /* 0x000fe200078ec0ff */
[C---:B------:R-:W-:Y:S01]  /*6670*/  FFMA.FTZ R58, R50.reuse, R55, -R58 ;  /* 0x00000037323a7223 */ /* 0x040fe2000001083a */
[----:B------:R-:W-:Y:S01]  /*6680*/  FFMA.FTZ R37, R50, R54, R37 ;  /* 0x0000003632257223 */ /* 0x000fe20000010025 */
[C---:B------:R-:W-:Y:S01]  /*6690*/  FMUL.FTZ R38, R36.reuse, R47 ;  /* 0x0000002f24267220 */ /* 0x040fe20000410000 */
[----:B------:R-:W-:Y:S01]  /*66a0*/  FFMA.FTZ R56, R51, R52, -R56 ;  /* 0x0000003433387223 */ /* 0x000fe20000010838 */
[----:B------:R-:W-:Y:S01]  /*66b0*/  FMUL.FTZ R50, R49, R148 ;  /* 0x0000009431327220 */ /* 0x000fe20000410000 */
[----:B------:R-:W-:Y:S01]  /*66c0*/  FMUL.FTZ R36, R36, R46 ;  /* 0x0000002e24247220 */ /* 0x000fe20000410000 */
[----:B------:R-:W-:-:S02]  /*66d0*/  IMAD.U32 R39, R39, 0x10000, RZ ;  /* 0x0001000027277824 */ /* 0x000fc400078e00ff */
        /* <DEDUP_REMOVED lines=9> */
[----:B------:R-:W-:Y:S01]  /*6770*/  F2FP.BF16.F32.PACK_AB R39, R49, R48 ;  /* 0x000000303127723e */ /* 0x000fe200000010ff */
[----:B------:R-:W-:-:S07]  /*6780*/  IMAD.MOV.U32 R38, RZ, RZ, R58 ;  /* 0x000000ffff267224 */ /* 0x000fce00078e003a */
.L_x_511:
[----:B------:R-:W-:Y:S05]  /*6790*/  BSYNC B2 ;  /* 0x0000000000027941 */ /* 0x000fea0003800000 */
.L_x_510:
[----:B------:R-:W-:Y:S02]  /*67a0*/  ULDC.64 UR4, c[0x0][0x208] ;  /* 0x0000820000047ab9 */ /* 0x000fe40000000a00 */
[----:B--2---:R0:W-:Y:S03]  /*67b0*/  STG.E.128 desc[UR4][R44.64+0x100], R36 ;  /* 0x000100242c007986 */ /* 0x0041e6000c101d04 */
.L_x_509:
[----:B------:R-:W-:Y:S05]  /*67c0*/  BSYNC B1 ;  /* 0x0000000000017941 */ /* 0x000fea0003800000 */
.L_x_508:
[----:B------:R-:W-:-:S13]  /*67d0*/  ISETP.NE.AND P3, PT, R9, RZ, PT ;  /* 0x000000ff0900720c */ /* 0x000fda0003f65270 */
        /* <DEDUP_REMOVED lines=13> */
[----:B------:R-:W-:Y:S02]  /*68b0*/  PRMT R143, R143, 0x5432, R48 ;  /* 0x000054328f8f7816 */ /* 0x000fe40000000030 */
[----:B------:R-:W-:Y:S01]  /*68c0*/  LOP3.LUT R47, R37, 0xffff0000, RZ, 0xc0, !PT ;  /* 0xffff0000252f7812 */ /* 0x000fe200078ec0ff */
[----:B------:R-:W-:Y:S01]  /*68d0*/  IMAD.U32 R37, R36, 0x10000, RZ ;  /* 0x0001000024257824 */ /* 0x000fe200078e00ff */
[----:B------:R-:W-:Y:S01]  /*68e0*/  LOP3.LUT R52, R46, 0xffff0000, RZ, 0xc0, !PT ;  /* 0xffff00002e347812 */ /* 0x000fe200078ec0ff */
[----:B------:R-:W-:Y:S01]  /*68f0*/  IMAD.U32 R43, R143, 0x10000, RZ ;  /* 0x000100008f2b7824 */ /* 0x000fe200078e00ff */
[----:B------:R-:W-:Y:S01]  /*6900*/  LOP3.LUT R48, R42, 0xffff0000, RZ, 0xc0, !PT ;  /* 0xffff00002a307812 */ /* 0x000fe200078ec0ff */
[----:B------:R-:W-:Y:S01]  /*6910*/  IMAD.U32 R46, R46, 0x10000, RZ ;  /* 0x000100002e2e7824 */ /* 0x000fe200078e00ff */
[----:B------:R-:W-:Y:S01]  /*6920*/  PRMT R135, R135, 0x5432, R50 ;  /* 0x0000543287877816 */ /* 0x000fe20000000032 */
[C---:B------:R-:W-:Y:S01]  /*6930*/  FMUL.FTZ R54, R47.reuse, R52 ;  /* 0x000000342f367220 */ /* 0x040fe20000410000 */
[----:B------:R-:W-:Y:S01]  /*6940*/  LOP3.LUT R41, R38, 0xffff0000, RZ, 0xc0, !PT ;  /* 0xffff000026297812 */ /* 0x000fe200078ec0ff */
[-C--:B------:R-:W-:Y:S01]  /*6950*/  FMUL.FTZ R51, R47, R48.reuse ;  /* 0x000000302f337220 */ /* 0x080fe20000410000 */
[----:B------:R-:W-:Y:S01]  /*6960*/  LOP3.LUT R38, R39, 0xffff0000, RZ, 0xc0, !PT ;  /* 0xffff000027267812 */ /* 0x000fe200078ec0ff */
[----:B------:R-:W-:Y:S01]  /*6970*/  IMAD.U32 R50, R135, 0x10000, RZ ;  /* 0x0001000087327824 */ /* 0x000fe200078e00ff */
[----:B------:R-:W-:Y:S01]  /*6980*/  LOP3.LUT R47, R36, 0xffff0000, RZ, 0xc0, !PT ;  /* 0xffff0000242f7812 */ /* 0x000fe200078ec0ff */
[----:B------:R-:W-:Y:S01]  /*6990*/  FMUL.FTZ R53, R41, R43 ;  /* 0x0000002b29357220 */ /* 0x000fe20000410000 */
[----:B------:R-:W-:Y:S01]  /*69a0*/  LOP3.LUT R143, R143, 0xffff0000, RZ, 0xc0, !PT ;  /* 0xffff00008f8f7812 */ /* 0x000fe200078ec0ff */
[----:B------:R-:W-:Y:S01]  /*69b0*/  FFMA.FTZ R36, R49, R48, -R54 ;  /* 0x0000003031247223 */ /* 0x000fe20000010836 */
[----:B------:R-:W-:Y:S01]  /*69c0*/  LOP3.LUT R135, R135, 0xffff0000, RZ, 0xc0, !PT ;  /* 0xffff000087877812 */ /* 0x000fe200078ec0ff */
[----:B------:R-:W-:Y:S01]  /*69d0*/  FFMA.FTZ R49, R49, R52, R51 ;  /* 0x0000003431317223 */ /* 0x000fe20000010033 */
[----:B------:R-:W-:Y:S01]  /*69e0*/  FMUL.FTZ R51, R41, R50 ;  /* 0x0000003229337220 */ /* 0x000fe20000410000 */
[----:B------:R-:W-:-:S02]  /*69f0*/  IMAD.U32 R42, R42, 0x10000, RZ ;  /* 0x000100002a2a7824 */ /* 0x000fc400078e00ff */
[----:B------:R-:W-:Y:S01]  /*6a00*/  FFMA.FTZ R41, R40, R50, -R53 ;  /* 0x0000003228297223 */ /* 0x000fe20000010835 */
[C---:B------:R-:W-:Y:S01]  /*6a10*/  FMUL.FTZ R48, R38.reuse, R143 ;  /* 0x0000008f26307220 */ /* 0x040fe20000410000 */
[----:B------:R-:W-:Y:S01]  /*6a20*/  FMUL.FTZ R50, R38, R135 ;  /* 0x0000008726327220 */ /* 0x000fe20000410000 */
[----:B------:R-:W-:Y:S01]  /*6a30*/  FMUL.FTZ R38, R47, R46 ;  /* 0x0000002e2f267220 */ /* 0x000fe20000410000 */
[----:B------:R-:W-:Y:S02]  /*6a40*/  IMAD.U32 R39, R39, 0x10000, RZ ;  /* 0x0001000027277824 */ /* 0x000fe400078e00ff */
[----:B------:R-:W-:Y:S01]  /*6a50*/  FFMA.FTZ R40, R40, R43, R51 ;  /* 0x0000002b28287223 */ /* 0x000fe20000010033 */
[-C--:B------:R-:W-:Y:S01]  /*6a60*/  FMUL.FTZ R47, R47, R42.reuse ;  /* 0x0000002a2f2f7220 */ /* 0x080fe20000410000 */
[----:B------:R-:W-:Y:S01]  /*6a70*/  FFMA.FTZ R38, R37, R42, -R38 ;  /* 0x0000002a25267223 */ /* 0x000fe20000010826 */
[C---:B------:R-:W-:Y:S01]  /*6a80*/  FFMA.FTZ R48, R39.reuse, R135, -R48 ;  /* 0x0000008727307223 */ /* 0x040fe20000010830 */
[----:B------:R-:W-:Y:S01]  /*6a90*/  FFMA.FTZ R39, R39, R143, R50 ;  /* 0x0000008f27277223 */ /* 0x000fe20000010032 */
[----:B------:R-:W-:Y:S01]  /*6aa0*/  FFMA.FTZ R47, R37, R46, R47 ;  /* 0x0000002e252f7223 */ /* 0x000fe2000001002f */
[----:B------:R-:W-:-:S02]  /*6ab0*/  F2FP.BF16.F32.PACK_AB R40, R40, R41 ;  /* 0x000000292828723e */ /* 0x000fc400000010ff */
[----:B------:R-:W-:Y:S02]  /*6ac0*/  F2FP.BF16.F32.PACK_AB R37, R49, R36 ;  /* 0x000000243125723e */ /* 0x000fe400000010ff */
[----:B------:R-:W-:Y:S01]  /*6ad0*/  F2FP.BF16.F32.PACK_AB R36, R47, R38 ;  /* 0x000000262f24723e */ /* 0x000fe200000010ff */
[----:B------:R-:W-:Y:S01]  /*6ae0*/  IMAD.MOV.U32 R38, RZ, RZ, R40 ;  /* 0x000000ffff267224 */ /* 0x000fe200078e0028 */
[----:B------:R-:W-:-:S07]  /*6af0*/  F2FP.BF16.F32.PACK_AB R39, R39, R48 ;  /* 0x000000302727723e */ /* 0x000fce00000010ff */
.L_x_513:
[----:B------:R-:W-:Y:S05]  /*6b00*/  BSYNC B1 ;  /* 0x0000000000017941 */ /* 0x000fea0003800000 */
.L_x_512:
[----:B------:R-:W-:Y:S02]  /*6b10*/  ULDC.64 UR4, c[0x0][0x208] ;  /* 0x0000820000047ab9 */ /* 0x000fe40000000a00 */
[----:B--2---:R0:W-:Y:S01]  /*6b20*/  STG.E.128 desc[UR4][R44.64+0x180], R36 ;  /* 0x000180242c007986 */ /* 0x0041e2000c101d04 */
[----:B------:R-:W-:Y:S05]  /*6b30*/  BRA `(.L_x_499) ;  /* 0x0000004000e87947 */ /* 0x000fea0003800000 */
.L_x_457:
        /* <DEDUP_REMOVED lines=20> */
[----:B------:R-:W-:Y:S02]  /*6c80*/  ISETP.GE.AND P2, PT, R16, R115, PT ;  /* 0x000000731000720c */ /* 0x000fe40003f46270 */
[----:B------:R-:W-:-:S02]  /*6c90*/  CS2R R40, SRZ ;  /* 0x0000000000287805 */ /* 0x000fc4000001ff00 */
[----:B------:R-:W-:Y:S02]  /*6ca0*/  LEA.HI.X R53, R38, UR5, R39, 0x1, P3 ;  /* 0x0000000526357c11 */ /* 0x000fe400098f0c27 */
[----:B------:R-:W-:Y:S02]  /*6cb0*/  CS2R R38, SRZ ;  /* 0x0000000000267805 */ /* 0x000fe4000001ff00 */
[----:B------:R-:W-:Y:S02]  /*6cc0*/  LEA R56, P3, R36, UR6, 0x1 ;  /* 0x0000000624387c11 */ /* 0x000fe4000f8608ff */
[----:B------:R-:W-:Y:S02]  /*6cd0*/  CS2R R50, SRZ ;  /* 0x0000000000327805 */ /* 0x000fe4000001ff00 */
[----:B------:R-:W-:Y:S02]  /*6ce0*/  CS2R R48, SRZ ;  /* 0x0000000000307805 */ /* 0x000fe4000001ff00 */
[----:B------:R-:W-:-:S02]  /*6cf0*/  CS2R R46, SRZ ;  /* 0x00000000002e7805 */ /* 0x000fc4000001ff00 */
[----:B------:R-:W-:Y:S02]  /*6d00*/  LEA.HI.X R57, R36, UR7, R37, 0x1, P3 ;  /* 0x0000000724397c11 */ /* 0x000fe400098f0c25 */
[----:B------:R-:W-:Y:S02]  /*6d10*/  CS2R R36, SRZ ;  /* 0x0000000000247805 */ /* 0x000fe4000001ff00 */
[----:B------:R-:W-:Y:S02]  /*6d20*/  ISETP.GE.AND P3, PT, R212, R115, PT ;  /* 0x00000073d400720c */ /* 0x000fe40003f66270 */
[----:B------:R-:W-:Y:S01]  /*6d30*/  CS2R R44, SRZ ;  /* 0x00000000002c7805 */ /* 0x000fe2000001ff00 */
[----:B------:R-:W-:Y:S02]  /*6d40*/  ULDC.64 UR8, c[0x0][0x208] ;  /* 0x0000820000087ab9 */ /* 0x000fe40000000a00 */
[----:B------:R0:W5:Y:S04]  /*6d50*/  @!P2 LDG.E.128 R40, desc[UR8][R52.64] ;  /* 0x000000083428a981 */ /* 0x000168000c1e1d00 */
[----:B------:R0:W5:Y:S04]  /*6d60*/  @!P2 LDG.E.128 R48, desc[UR8][R56.64] ;  /* 0x000000083830a981 */ /* 0x000168000c1e1d00 */
[----:B------:R0:W5:Y:S04]  /*6d70*/  @!P3 LDG.E.128 R36, desc[UR8][R52.64+0x80] ;  /* 0x000080083424b981 */ /* 0x000168000c1e1d00 */
[----:B------:R0:W5:Y:S02]  /*6d80*/  @!P3 LDG.E.128 R44, desc[UR8][R56.64+0x80] ;  /* 0x00008008382cb981 */ /* 0x000164000c1e1d00 */
.L_x_515:
[----:B------:R-:W-:Y:S05]  /*6d90*/  BSYNC B1 ;  /* 0x0000000000017941 */ /* 0x000fea0003800000 */
.L_x_514:
[----:B0-----:R-:W2:Y:S01]  /*6da0*/  LDL.LU R57, [R1+0x10] ;  /* 0x0000100001397983 */ /* 0x001ea20000300800 */
[----:B-----5:R-:W-:Y:S01]  /*6db0*/  IMAD.MOV.U32 R52, RZ, RZ, R38 ;  /* 0x000000ffff347224 */ /* 0x020fe200078e0026 */
        /* <DEDUP_REMOVED lines=8> */
[----:B------:R-:W-:Y:S01]  /*6e40*/  CS2R R66, SRZ ;  /* 0x0000000000427805 */ /* 0x000fe2000001ff00 */
[----:B------:R-:W-:Y:S01]  /*6e50*/  IMAD.MOV.U32 R56, RZ, RZ, R40 ;  /* 0x000000ffff387224 */ /* 0x000fe200078e0028 */
[----:B------:R-:W-:-:S02]  /*6e60*/  ISETP.GE.AND P2, PT, R58, R4, PT ;  /* 0x000000043a00720c */ /* 0x000fc40003f46270 */
[----:B------:R-:W-:Y:S02]  /*6e70*/  CS2R R58, SRZ ;  /* 0x00000000003a7805 */ /* 0x000fe4000001ff00 */
[----:B------:R-:W-:Y:S01]  /*6e80*/  PRMT R175, R52, 0x5410, R53 ;  /* 0x0000541034af7816 */ /* 0x000fe20000000035 */
[----:B------:R-:W-:Y:S01]  /*6e90*/  IMAD.MOV.U32 R53, RZ, RZ, R42 ;  /* 0x000000ffff357224 */ /* 0x000fe200078e002a */
        /* <DEDUP_REMOVED lines=11> */
[----:B------:R-:W-:-:S03]  /*6f50*/  IMAD.MOV.U32 R56, RZ, RZ, R50 ;  /* 0x000000ffff387224 */ /* 0x000fc600078e0032 */
[----:B------:R-:W-:Y:S01]  /*6f60*/  PRMT R173, R52, 0x5410, R53 ;  /* 0x0000541034ad7816 */ /* 0x000fe20000000035 */
[----:B------:R-:W-:Y:S02]  /*6f70*/  IMAD.MOV.U32 R53, RZ, RZ, R51 ;  /* 0x000000ffff357224 */ /* 0x000fe400078e0033 */
[----:B------:R-:W-:-:S03]  /*6f80*/  IMAD.MOV.U32 R52, RZ, RZ, R48 ;  /* 0x000000ffff347224 */ /* 0x000fc600078e0030 */
[----:B------:R-:W-:Y:S01]  /*6f90*/  PRMT R154, R53, 0x5410, R56 ;  /* 0x00005410359a7816 */ /* 0x000fe20000000038 */
[----:B------:R-:W-:-:S05]  /*6fa0*/  IMAD.MOV.U32 R56, RZ, RZ, R49 ;  /* 0x000000ffff387224 */ /* 0x000fca00078e0031 */
[----:B------:R-:W-:Y:S02]  /*6fb0*/  PRMT R176, R56, 0x5410, R52 ;  /* 0x0000541038b07816 */ /* 0x000fe40000000034 */
[----:B------:R-:W-:Y:S02]  /*6fc0*/  CS2R R52, SRZ ;  /* 0x0000000000347805 */ /* 0x000fe4000001ff00 */
[----:B--2---:R-:W-:-:S04]  /*6fd0*/  LOP3.LUT R57, R57, 0xfffffffe, RZ, 0xc0, !PT ;  /* 0xfffffffe39397812 */ /* 0x004fc800078ec0ff */
[----:B------:R-:W-:-:S05]  /*6fe0*/  @P2 LOP3.LUT R57, R57, 0x1, RZ, 0xfc, !PT ;  /* 0x0000000139392812 */ /* 0x000fca00078efcff */
[----:B------:R0:W-:Y:S02]  /*6ff0*/  STL [R1+0x10], R57 ;  /* 0x0000103901007387 */ /* 0x0001e40000100800 */
[----:B0-----:R-:W-:Y:S01]  /*7000*/  CS2R R56, SRZ ;  /* 0x0000000000387805 */ /* 0x001fe2000001ff00 */
[----:B------:R-:W-:Y:S06]  /*7010*/  @P2 BRA `(.L_x_517) ;  /* 0x0000000000642947 */ /* 0x000fec0003800000 */
[----:B------:R-:W-:Y:S01]  /*7020*/  IADD3 R54, P2, P3, R102, R86, R33 ;  /* 0x0000005666367210 */ /* 0x000fe20007b5e021 */
[----:B------:R-:W-:Y:S01]  /*7030*/  ULDC.64 UR4, c[0x0][0x3e8] ;  /* 0x0000fa0000047ab9 */ /* 0x000fe20000000a00 */
[----:B------:R-:W-:Y:S02]  /*7040*/  CS2R R58, SRZ ;  /* 0x00000000003a7805 */ /* 0x000fe4000001ff00 */
[----:B------:R-:W-:Y:S02]  /*7050*/  CS2R R56, SRZ ;  /* 0x0000000000387805 */ /* 0x000fe4000001ff00 */
[----:B------:R-:W-:Y:S02]  /*7060*/  IADD3.X R55, R25, R0, R35, P2, P3 ;  /* 0x0000000019377210 */ /* 0x000fe400017e6423 */
[----:B------:R-:W-:Y:S02]  /*7070*/  CS2R R66, SRZ ;  /* 0x0000000000427805 */ /* 0x000fe4000001ff00 */
[----:B------:R-:W-:-:S02]  /*7080*/  IADD3 R52, P2, P3, R108, R84, R29 ;  /* 0x000000546c347210 */ /* 0x000fc40007b5e01d */
[----:B------:R-:W-:Y:S01]  /*7090*/  CS2R R64, SRZ ;  /* 0x0000000000407805 */ /* 0x000fe2000001ff00 */
[----:B------:R-:W-:Y:S01]  /*70a0*/  ULDC.64 UR6, c[0x0][0x208] ;  /* 0x0000820000067ab9 */ /* 0x000fe20000000a00 */
        /* <DEDUP_REMOVED lines=9> */
[----:B------:R-:W5:Y:S04]  /*7140*/  @!P2 LDG.E.128 R56, desc[UR6][R60.64] ;  /* 0x000000063c38a981 */ /* 0x000f68000c1e1d00 */
[----:B------:R-:W5:Y:S01]  /*7150*/  @!P2 LDG.E.128 R64, desc[UR6][R68.64] ;  /* 0x000000064440a981 */ /* 0x000f62000c1e1d00 */
[----:B------:R-:W-:Y:S02]  /*7160*/  ISETP.GE.AND P2, PT, R212, R115, PT ;  /* 0x00000073d400720c */ /* 0x000fe40003f46270 */
[----:B------:R-:W-:-:S11]  /*7170*/  CS2R R62, SRZ ;  /* 0x00000000003e7805 */ /* 0x000fd6000001ff00 */
[----:B------:R0:W5:Y:S02]  /*7180*/  @!P2 LDG.E.128 R52, desc[UR6][R60.64+0x80] ;  /* 0x000080063c34a981 */ /* 0x000164000c1e1d00 */
[----:B0-----:R-:W-:-:S06]  /*7190*/  CS2R R60, SRZ ;  /* 0x00000000003c7805 */ /* 0x001fcc000001ff00 */
[----:B------:R0:W5:Y:S02]  /*71a0*/  @!P2 LDG.E.128 R60, desc[UR6][R68.64+0x80] ;  /* 0x00008006443ca981 */ /* 0x000164000c1e1d00 */
.L_x_517:
[----:B------:R-:W-:Y:S05]  /*71b0*/  BSYNC B1 ;  /* 0x0000000000017941 */ /* 0x000fea0003800000 */
.L_x_516:
        /* <DEDUP_REMOVED lines=30> */
[----:B------:R-:W-:Y:S02]  /*73a0*/  IMAD.MOV.U32 R69, RZ, RZ, R64 ;  /* 0x000000ffff457224 */ /* 0x000fe400078e0040 */
[----:B------:R-:W-:-:S05]  /*73b0*/  IMAD.MOV.U32 R68, RZ, RZ, R65 ;  /* 0x000000ffff447224 */ /* 0x000fca00078e0041 */
[----:B------:R-:W-:Y:S02]  /*73c0*/  PRMT R170, R69, 0x5410, R68 ;  /* 0x0000541045aa7816 */ /* 0x000fe40000000044 */
[----:B------:R-:W-:Y:S01]  /*73d0*/  CS2R R68, SRZ ;  /* 0x0000000000447805 */ /* 0x000fe2000001ff00 */
[----:B------:R-:W-:Y:S06]  /*73e0*/  @P3 BRA `(.L_x_519) ;  /* 0x0000000000543947 */ /* 0x000fec0003800000 */
[----:B------:R-:W-:Y:S01]  /*73f0*/  IADD3 R86, P2, P5, R102, R32, R86 ;  /* 0x0000002066567210 */ /* 0x000fe20007d5e056 */
[----:B------:R-:W-:Y:S01]  /*7400*/  ULDC.64 UR4, c[0x0][0x3e8] ;  /* 0x0000fa0000047ab9 */ /* 0x000fe20000000a00 */
[----:B------:R-:W-:Y:S02]  /*7410*/  ULDC.64 UR6, c[0x0][0x208] ;  /* 0x0000820000067ab9 */ /* 0x000fe40000000a00 */
[----:B------:R-:W-:Y:S02]  /*7420*/  IADD3.X R0, R25, R34, R0, P2, P5 ;  /* 0x0000002219007210 */ /* 0x000fe400017ea400 */
        /* <DEDUP_REMOVED lines=17> */
.L_x_519:
[----:B------:R-:W-:Y:S05]  /*7540*/  BSYNC B1 ;  /* 0x0000000000017941 */ /* 0x000fea0003800000 */
.L_x_518:
        /* <DEDUP_REMOVED lines=32> */
.L_x_520:
[----:B------:R-:W-:Y:S01]  /*7750*/  IMAD R3, R19, 0x8, R18 ;  /* 0x0000000813037824 */ /* 0x000fe200078e0212 */
[----:B------:R-:W-:Y:S01]  /*7760*/  SHF.L.U32 R0, R217, 0x1f, RZ ;  /* 0x0000001fd9007819 */ /* 0x000fe200000006ff */
[----:B------:R-:W1:Y:S01]  /*7770*/  LDC R143, c[0x0][0x2f4] ;  /* 0x0000bd00ff8f7b82 */ /* 0x000e620000000800 */
[----:B------:R-:W-:Y:S01]  /*7780*/  BSSY B1, `(.L_x_521) ;  /* 0x0000004000017945 */ /* 0x000fe20003800000 */
[----:B------:R-:W-:Y:S01]  /*7790*/  IMAD.MOV.U32 R123, RZ, RZ, R88 ;  /* 0x000000ffff7b7224 */ /* 0x000fe200078e0058 */
[----:B------:R-:W2:Y:S02]  /*77a0*/  SYNCS.PHASECHK.TRANS64.TRYWAIT P5, [R3+URZ+0x38890], R0 ;  /* 0x03889000030075a7 */ /* 0x000ea400080a017f */
[----:B--2---:R-:W-:Y:S05]  /*77b0*/  @!P5 BRA `(.L_x_522) ;  /* 0x0000024000d0d947 */ /* 0x004fea0003800000 */
.L_x_859:
[----:B------:R-:W-:Y:S05]  /*77c0*/  BSYNC B1 ;  /* 0x0000000000017941 */ /* 0x000fea0003800000 */
.L_x_521:
[----:B------:R-:W3:Y:S01]  /*77d0*/  LDC.64 R124, c[0x0][0x300] ;  /* 0x0000c000ff7c7b82 */ /* 0x000ee20000000a00 */
[----:B------:R-:W-:Y:S01]  /*77e0*/  BSSY B1, `(.L_x_523) ;  /* 0x0000111000017945 */ /* 0x000fe20003800000 */
[----:B-1----:R-:W-:-:S03]  /*77f0*/  IMAD.IADD R145, R143, 0x1, -R118 ;  /* 0x000000018f917824 */ /* 0x002fc600078e0a76 */
[----:B------:R-:W-:Y:S05]  /*7800*/  @P4 BRA `(.L_x_524) ;  /* 0x0000001000384947 */ /* 0x000fea0003800000 */
[----:B------:R-:W-:Y:S01]  /*7810*/  ISETP.NE.AND P4, PT, R27, RZ, PT ;  /* 0x000000ff1b00720c */ /* 0x000fe20003f85270 */
[-C--:B---3--:R-:W-:Y:S01]  /*7820*/  IMAD.WIDE.U32 R134, R213, R124.reuse, R122 ;  /* 0x0000007cd5867225 */ /* 0x088fe200078e007a */
[----:B0-----:R-:W-:Y:S01]  /*7830*/  SHF.R.S32.HI R84, RZ, 0x1f, R213 ;  /* 0x0000001fff547819 */ /* 0x001fe200000114d5 */
[----:B------:R-:W-:Y:S04]  /*7840*/  BSSY B2, `(.L_x_525) ;  /* 0x0000087000027945 */ /* 0x000fe80003800000 */
[----:B------:R-:W-:-:S04]  /*7850*/  IMAD R148, R84, R124, RZ ;  /* 0x0000007c54947224 */ /* 0x000fc800078e02ff */
[----:B------:R-:W-:-:S04]  /*7860*/  IMAD R148, R213, R125, R148 ;  /* 0x0000007dd5947224 */ /* 0x000fc800078e0294 */
[----:B------:R-:W-:Y:S01]  /*7870*/  IMAD.IADD R148, R148, 0x1, R135 ;  /* 0x0000000194947824 */ /* 0x000fe200078e0287 */
[----:B------:R-:W-:Y:S06]  /*7880*/  @!P4 BRA `(.L_x_526) ;  /* 0x000000080008c947 */ /* 0x000fec0003800000 */
[----:B------:R-:W-:Y:S01]  /*7890*/  SEL R84, R118, R145, !P0 ;  /* 0x0000009176547207 */ /* 0x000fe20004000000 */
[----:B------:R-:W-:Y:S01]  /*78a0*/  IMAD.SHL.U32 R86, R213, 0x40, RZ ;  /* 0x00000040d5567824 */ /* 0x000fe200078e00ff */
[----:B------:R-:W-:Y:S01]  /*78b0*/  ISETP.GE.AND P4, PT, R16, R115, PT ;  /* 0x000000731000720c */ /* 0x000fe20003f86270 */
[----:B------:R-:W-:Y:S01]  /*78c0*/  BSSY B3, `(.L_x_527) ;  /* 0x0000071000037945 */ /* 0x000fe20003800000 */
[----:B------:R-:W-:-:S04]  /*78d0*/  SHF.R.S32.HI R85, RZ, 0x1f, R84 ;  /* 0x0000001fff557819 */ /* 0x000fc80000011454 */
[----:B------:R-:W-:-:S04]  /*78e0*/  LEA.HI R84, R85, R84, RZ, 0x4 ;  /* 0x0000005455547211 */ /* 0x000fc800078f20ff */
[----:B------:R-:W-:-:S04]  /*78f0*/  LEA.HI.SX32 R84, R84, R15, 0x1c ;  /* 0x0000000f54547211 */ /* 0x000fc800078fe2ff */
[----:B------:R-:W-:Y:S01]  /*7900*/  SHF.R.S32.HI R85, RZ, 0x1f, R84 ;  /* 0x0000001fff557819 */ /* 0x000fe20000011454 */
[----:B------:R-:W-:-:S03]  /*7910*/  IMAD.SHL.U32 R149, R84, 0x8, RZ ;  /* 0x0000000854957824 */ /* 0x000fc600078e00ff */
[----:B------:R-:W-:Y:S02]  /*7920*/  LEA.HI R84, R85, R84, RZ, 0x3 ;  /* 0x0000005455547211 */ /* 0x000fe400078f18ff */
[----:B------:R-:W-:Y:S02]  /*7930*/  LOP3.LUT R85, R149, 0x38, RZ, 0xc0, !PT ;  /* 0x0000003895557812 */ /* 0x000fe400078ec0ff */
[----:B------:R-:W-:Y:S02]  /*7940*/  SHF.R.S32.HI R84, RZ, 0x3, R84 ;  /* 0x00000003ff547819 */ /* 0x000fe40000011454 */
[----:B------:R-:W-:-:S03]  /*7950*/  LOP3.LUT R85, R85, 0x1c0, R86, 0xf8, !PT ;  /* 0x000001c055557812 */ /* 0x000fc600078ef856 */
[----:B------:R-:W-:Y:S01]  /*7960*/  IMAD R84, R84, 0x1400, R229 ;  /* 0x0000140054547824 */ /* 0x000fe200078e02e5 */
[----:B------:R-:W-:-:S05]  /*7970*/  LOP3.LUT R85, R85, R228, RZ, 0x3c, !PT ;  /* 0x000000e455557212 */ /* 0x000fca00078e3cff */
[----:B------:R-:W-:-:S04]  /*7980*/  IMAD.IADD R84, R84, 0x1, R85 ;  /* 0x0000000154547824 */ /* 0x000fc800078e0255 */
[C---:B------:R-:W-:Y:S02]  /*7990*/  IMAD R88, R19.reuse, 0x5000, R84 ;  /* 0x0000500013587824 */ /* 0x040fe400078e0254 */
[----:B------:R-:W-:Y:S02]  /*79a0*/  IMAD R84, R19, 0x5000, R138 ;  /* 0x0000500013547824 */ /* 0x000fe400078e028a */
[--C-:B------:R-:W-:Y:S02]  /*79b0*/  IMAD R88, R88, 0x2, R18.reuse ;  /* 0x0000000258587824 */ /* 0x100fe400078e0212 */
[----:B------:R-:W-:-:S04]  /*79c0*/  IMAD R84, R84, 0x2, R18 ;  /* 0x0000000254547824 */ /* 0x000fc800078e0212 */
[----:B------:R-:W0:Y:S04]  /*79d0*/  LDS.128 R88, [R88+0x24400] ;  /* 0x0244000058587984 */ /* 0x000e280000000c00 */
[----:B------:R-:W1:Y:S01]  /*79e0*/  LDS.128 R84, [R84+0x24400] ;  /* 0x0244000054547984 */ /* 0x000e620000000c00 */
[----:B------:R-:W-:Y:S05]  /*79f0*/  @P4 BRA `(.L_x_528) ;  /* 0x0000000400744947 */ /* 0x000fea0003800000 */
[--C-:B------:R-:W-:Y:S02]  /*7a00*/  SHF.R.U64 R40, R40, 0x10, R41.reuse ;  /* 0x0000001028287819 */ /* 0x100fe40000001229 */
[----:B------:R-:W-:Y:S02]  /*7a10*/  SHF.R.U32.HI R152, RZ, 0x10, R41 ;  /* 0x00000010ff987819 */ /* 0x000fe40000011629 */
[----:B------:R-:W-:Y:S02]  /*7a20*/  SHF.R.U64 R41, R42, 0x10, R43 ;  /* 0x000000102a297819 */ /* 0x000fe4000000122b */
[--C-:B------:R-:W-:Y:S02]  /*7a30*/  SHF.R.U64 R42, R48, 0x10, R49.reuse ;  /* 0x00000010302a7819 */ /* 0x100fe40000001231 */
[----:B------:R-:W-:Y:S02]  /*7a40*/  SHF.R.U32.HI R49, RZ, 0x10, R49 ;  /* 0x00000010ff317819 */ /* 0x000fe40000011631 */
[----:B------:R-:W-:-:S02]  /*7a50*/  SHF.R.U64 R48, R50, 0x10, R51 ;  /* 0x0000001032307819 */ /* 0x000fc40000001233 */
[----:B------:R-:W-:Y:S02]  /*7a60*/  PRMT R40, R150, 0x5432, R40 ;  /* 0x0000543296287816 */ /* 0x000fe40000000028 */
[----:B------:R-:W-:Y:S02]  /*7a70*/  PRMT R152, R151, 0x5432, R152 ;  /* 0x0000543297987816 */ /* 0x000fe40000000098 */
[----:B------:R-:W-:Y:S02]  /*7a80*/  PRMT R50, R176, 0x5410, R49 ;  /* 0x00005410b0327816 */ /* 0x000fe40000000031 */
[----:B------:R-:W-:Y:S02]  /*7a90*/  SHF.R.U32.HI R150, RZ, 0x10, R43 ;  /* 0x00000010ff967819 */ /* 0x000fe4000001162b */
[----:B------:R-:W-:Y:S01]  /*7aa0*/  SHF.R.U32.HI R151, RZ, 0x10, R51 ;  /* 0x00000010ff977819 */ /* 0x000fe20000011633 */
[----:B------:R-:W-:Y:S01]  /*7ab0*/  IMAD.U32 R51, R50, 0x10000, RZ ;  /* 0x0001000032337824 */ /* 0x000fe200078e00ff */
[----:B------:R-:W-:-:S02]  /*7ac0*/  PRMT R43, R153, 0x5410, R41 ;  /* 0x00005410992b7816 */ /* 0x000fc40000000029 */
[----:B------:R-:W-:Y:S02]  /*7ad0*/  PRMT R41, R176, 0x5432, R42 ;  /* 0x00005432b0297816 */ /* 0x000fe4000000002a */
[C---:B------:R-:W-:Y:S01]  /*7ae0*/  PRMT R42, R154.reuse, 0x5432, R48 ;  /* 0x000054329a2a7816 */ /* 0x040fe20000000030 */
[----:B0-----:R-:W-:Y:S01]  /*7af0*/  IMAD.U32 R48, R89, 0x10000, RZ ;  /* 0x0001000059307824 */ /* 0x001fe200078e00ff */
[----:B------:R-:W-:Y:S01]  /*7b00*/  PRMT R151, R154, 0x5410, R151 ;  /* 0x000054109a977816 */ /* 0x000fe20000000097 */
[----:B------:R-:W-:Y:S01]  /*7b10*/  IMAD.U32 R154, R152, 0x10000, RZ ;  /* 0x00010000989a7824 */ /* 0x000fe200078e00ff */
[----:B------:R-:W-:Y:S01]  /*7b20*/  PRMT R150, R153, 0x5432, R150 ;  /* 0x0000543299967816 */ /* 0x000fe20000000096 */
[C---:B------:R-:W-:Y:S01]  /*7b30*/  FMUL.FTZ R49, R48.reuse, R51 ;  /* 0x0000003330317220 */ /* 0x040fe20000410000 */
[----:B-1----:R-:W-:Y:S02]  /*7b40*/  IMAD.U32 R153, R85, 0x10000, RZ ;  /* 0x0001000055997824 */ /* 0x002fe400078e00ff */
[----:B------:R-:W-:Y:S01]  /*7b50*/  FMUL.FTZ R48, R48, R154 ;  /* 0x0000009a30307220 */ /* 0x000fe20000410000 */
[----:B------:R-:W-:-:S02]  /*7b60*/  LOP3.LUT R50, R50, 0xffff0000, RZ, 0xc0, !PT ;  /* 0xffff000032327812 */ /* 0x000fc400078ec0ff */
[----:B------:R-:W-:Y:S01]  /*7b70*/  LOP3.LUT R152, R152, 0xffff0000, RZ, 0xc0, !PT ;  /* 0xffff000098987812 */ /* 0x000fe200078ec0ff */
[----:B------:R-:W-:Y:S01]  /*7b80*/  FFMA.FTZ R48, R153, R51, R48 ;  /* 0x0000003399307223 */ /* 0x000fe20000010030 */
[----:B------:R-:W-:Y:S01]  /*7b90*/  LOP3.LUT R51, R89, 0xffff0000, RZ, 0xc0, !PT ;  /* 0xffff000059337812 */ /* 0x000fe200078ec0ff */
[----:B------:R-:W-:Y:S01]  /*7ba0*/  FFMA.FTZ R49, R153, R154, -R49 ;  /* 0x0000009a99317223 */ /* 0x000fe20000010831 */
[----:B------:R-:W-:Y:S01]  /*7bb0*/  LOP3.LUT R89, R85, 0xffff0000, RZ, 0xc0, !PT ;  /* 0xffff000055597812 */ /* 0x000fe200078ec0ff */
[C---:B------:R-:W-:Y:S01]  /*7bc0*/  IMAD.U32 R154, R91.reuse, 0x10000, RZ ;  /* 0x000100005b9a7824 */ /* 0x040fe200078e00ff */
[----:B------:R-:W-:Y:S01]  /*7bd0*/  LOP3.LUT R91, R91, 0xffff0000, RZ, 0xc0, !PT ;  /* 0xffff00005b5b7812 */ /* 0x000fe200078ec0ff */
[C---:B------:R-:W-:Y:S01]  /*7be0*/  FMUL.FTZ R85, R51.reuse, R50 ;  /* 0x0000003233557220 */ /* 0x040fe20000410000 */
[-C--:B------:R-:W-:Y:S01]  /*7bf0*/  FMUL.FTZ R51, R51, R152.reuse ;  /* 0x0000009833337220 */ /* 0x080fe20000410000 */
[C---:B------:R-:W-:Y:S01]  /*7c00*/  IMAD.U32 R153, R151.reuse, 0x10000, RZ ;  /* 0x0001000097997824 */ /* 0x040fe200078e00ff */
[----:B------:R-:W-:Y:S01]  /*7c10*/  LOP3.LUT R151, R151, 0xffff0000, RZ, 0xc0, !PT ;  /* 0xffff000097977812 */ /* 0x000fe200078ec0ff */
[C---:B------:R-:W-:Y:S01]  /*7c20*/  FFMA.FTZ R85, R89.reuse, R152, -R85 ;  /* 0x0000009859557223 */ /* 0x040fe20000010855 */
[----:B------:R-:W-:Y:S01]  /*7c30*/  FFMA.FTZ R50, R89, R50, R51 ;  /* 0x0000003259327223 */ /* 0x000fe20000010033 */
[----:B------:R-:W-:-:S02]  /*7c40*/  IMAD.U32 R152, R87, 0x10000, RZ ;  /* 0x0001000057987824 */ /* 0x000fc400078e00ff */
[----:B------:R-:W-:Y:S01]  /*7c50*/  FMUL.FTZ R51, R154, R153 ;  /* 0x000000999a337220 */ /* 0x000fe20000410000 */
[C---:B------:R-:W-:Y:S01]  /*7c60*/  IMAD.U32 R89, R150.reuse, 0x10000, RZ ;  /* 0x0001000096597824 */ /* 0x040fe200078e00ff */
[----:B------:R-:W-:Y:S02]  /*7c70*/  LOP3.LUT R150, R150, 0xffff0000, RZ, 0xc0, !PT ;  /* 0xffff000096967812 */ /* 0x000fe400078ec0ff */
[----:B------:R-:W-:Y:S01]  /*7c80*/  F2FP.BF16.F32.PACK_AB R85, R85, R49 ;  /* 0x000000315555723e */ /* 0x000fe200000010ff */
[-C--:B------:R-:W-:Y:S01]  /*7c90*/  FFMA.FTZ R51, R152, R89.reuse, -R51 ;  /* 0x0000005998337223 */ /* 0x080fe20000010833 */
[----:B------:R-:W-:Y:S01]  /*7ca0*/  FMUL.FTZ R89, R154, R89 ;  /* 0x000000599a597220 */ /* 0x000fe20000410000 */
[----:B------:R-:W-:Y:S01]  /*7cb0*/  F2FP.BF16.F32.PACK_AB R48, R50, R48 ;  /* 0x000000303230723e */ /* 0x000fe200000010ff */
[----:B------:R-:W-:Y:S02]  /*7cc0*/  IMAD.U32 R49, R88, 0x10000, RZ ;  /* 0x0001000058317824 */ /* 0x000fe400078e00ff */
[----:B------:R-:W-:Y:S01]  /*7cd0*/  FFMA.FTZ R89, R152, R153, R89 ;  /* 0x0000009998597223 */ /* 0x000fe20000010059 */
[----:B------:R-:W-:Y:S01]  /*7ce0*/  LOP3.LUT R152, R87, 0xffff0000, RZ, 0xc0, !PT ;  /* 0xffff000057987812 */ /* 0x000fe200078ec0ff */
[CC--:B------:R-:W-:Y:S01]  /*7cf0*/  FMUL.FTZ R87, R91.reuse, R151.reuse ;  /* 0x000000975b577220 */ /* 0x0c0fe20000410000 */
[-C--:B------:R-:W-:Y:S01]  /*7d00*/  FMUL.FTZ R91, R91, R150.reuse ;  /* 0x000000965b5b7220 */ /* 0x080fe20000410000 */
[C---:B------:R-:W-:Y:S01]  /*7d10*/  IMAD.U32 R50, R41.reuse, 0x10000, RZ ;  /* 0x0001000029327824 */ /* 0x040fe200078e00ff */
[----:B------:R-:W-:Y:S01]  /*7d20*/  LOP3.LUT R41, R41, 0xffff0000, RZ, 0xc0, !PT ;  /* 0xffff000029297812 */ /* 0x000fe200078ec0ff */
[C---:B------:R-:W-:Y:S01]  /*7d30*/  FFMA.FTZ R87, R152.reuse, R150, -R87 ;  /* 0x0000009698577223 */ /* 0x040fe20000010857 */
[----:B------:R-:W-:Y:S01]  /*7d40*/  FFMA.FTZ R151, R152, R151, R91 ;  /* 0x0000009798977223 */ /* 0x000fe2000001005b */
[----:B------:R-:W-:-:S03]  /*7d50*/  FMUL.FTZ R91, R49, R50 ;  /* 0x00000032315b7220 */ /* 0x000fc60000410000 */
[----:B------:R-:W-:Y:S01]  /*7d60*/  F2FP.BF16.F32.PACK_AB R87, R87, R51 ;  /* 0x000000335757723e */ /* 0x000fe200000010ff */
[----:B------:R-:W-:Y:S01]  /*7d70*/  IMAD.U32 R51, R84, 0x10000, RZ ;  /* 0x0001000054337824 */ /* 0x000fe200078e00ff */
[----:B------:R-:W-:Y:S01]  /*7d80*/  F2FP.BF16.F32.PACK_AB R151, R151, R89 ;  /* 0x000000599797723e */ /* 0x000fe200000010ff */
[C---:B------:R-:W-:Y:S01]  /*7d90*/  IMAD.U32 R89, R40.reuse, 0x10000, RZ ;  /* 0x0001000028597824 */ /* 0x040fe200078e00ff */
[----:B------:R-:W-:-:S03]  /*7da0*/  LOP3.LUT R40, R40, 0xffff0000, RZ, 0xc0, !PT ;  /* 0xffff000028287812 */ /* 0x000fc600078ec0ff */
[-C--:B------:R-:W-:Y:S01]  /*7db0*/  FMUL.FTZ R49, R49, R89.reuse ;  /* 0x0000005931317220 */ /* 0x080fe20000410000 */
[C---:B------:R-:W-:Y:S01]  /*7dc0*/  FFMA.FTZ R91, R51.reuse, R89, -R91 ;  /* 0x00000059335b7223 */ /* 0x040fe2000001085b */
[----:B------:R-:W-:Y:S02]  /*7dd0*/  IMAD.U32 R89, R90, 0x10000, RZ ;  /* 0x000100005a597824 */ /* 0x000fe400078e00ff */
[----:B------:R-:W-:Y:S01]  /*7de0*/  FFMA.FTZ R49, R51, R50, R49 ;  /* 0x0000003233317223 */ /* 0x000fe20000010031 */
[----:B------:R-:W-:Y:S02]  /*7df0*/  LOP3.LUT R50, R88, 0xffff0000, RZ, 0xc0, !PT ;  /* 0xffff000058327812 */ /* 0x000fe400078ec0ff */
[----:B------:R-:W-:-:S03]  /*7e00*/  LOP3.LUT R51, R84, 0xffff0000, RZ, 0xc0, !PT ;  /* 0xffff000054337812 */ /* 0x000fc600078ec0ff */
[C---:B------:R-:W-:Y:S01]  /*7e10*/  FMUL.FTZ R84, R50.reuse, R41 ;  /* 0x0000002932547220 */ /* 0x040fe20000410000 */
[----:B------:R-:W-:-:S03]  /*7e20*/  FMUL.FTZ R50, R50, R40 ;  /* 0x0000002832327220 */ /* 0x000fc60000410000 */
[C---:B------:R-:W-:Y:S01]  /*7e30*/  FFMA.FTZ R40, R51.reuse, R40, -R84 ;  /* 0x0000002833287223 */ /* 0x040fe20000010854 */
[----:B------:R-:W-:Y:S01]  /*7e40*/  FFMA.FTZ R41, R51, R41, R50 ;  /* 0x0000002933297223 */ /* 0x000fe20000010032 */
[C---:B------:R-:W-:Y:S01]  /*7e50*/  IMAD.U32 R51, R42.reuse, 0x10000, RZ ;  /* 0x000100002a337824 */ /* 0x040fe200078e00ff */
[----:B------:R-:W-:Y:S01]  /*7e60*/  LOP3.LUT R42, R42, 0xffff0000, RZ, 0xc0, !PT ;  /* 0xffff00002a2a7812 */ /* 0x000fe200078ec0ff */
[C---:B------:R-:W-:Y:S01]  /*7e70*/  IMAD.U32 R84, R43.reuse, 0x10000, RZ ;  /* 0x000100002b547824 */ /* 0x040fe200078e00ff */
[----:B------:R-:W-:Y:S01]  /*7e80*/  LOP3.LUT R43, R43, 0xffff0000, RZ, 0xc0, !PT ;  /* 0xffff00002b2b7812 */ /* 0x000fe200078ec0ff */
[C---:B------:R-:W-:Y:S01]  /*7e90*/  FMUL.FTZ R88, R89.reuse, R51 ;  /* 0x0000003359587220 */ /* 0x040fe20000410000 */
[----:B------:R-:W-:Y:S02]  /*7ea0*/  IMAD.U32 R50, R86, 0x10000, RZ ;  /* 0x0001000056327824 */ /* 0x000fe400078e00ff */
[----:B------:R-:W-:Y:S01]  /*7eb0*/  FMUL.FTZ R89, R89, R84 ;  /* 0x0000005459597220 */ /* 0x000fe20000410000 */
[----:B------:R-:W-:Y:S01]  /*7ec0*/  F2FP.BF16.F32.PACK_AB R40, R40, R91 ;  /* 0x0000005b2828723e */ /* 0x000fe200000010ff */
[----:B------:R-:W-:-:S02]  /*7ed0*/  IMAD.MOV.U32 R91, RZ, RZ, R151 ;  /* 0x000000ffff5b7224 */ /* 0x000fc400078e0097 */
[C---:B------:R-:W-:Y:S01]  /*7ee0*/  FFMA.FTZ R88, R50.reuse, R84, -R88 ;  /* 0x0000005432587223 */ /* 0x040fe20000010858 */
[----:B------:R-:W-:Y:S01]  /*7ef0*/  FFMA.FTZ R89, R50, R51, R89 ;  /* 0x0000003332597223 */ /* 0x000fe20000010059 */
[----:B------:R-:W-:Y:S02]  /*7f00*/  LOP3.LUT R50, R90, 0xffff0000, RZ, 0xc0, !PT ;  /* 0xffff00005a327812 */ /* 0x000fe400078ec0ff */
[----:B------:R-:W-:Y:S02]  /*7f10*/  LOP3.LUT R51, R86, 0xffff0000, RZ, 0xc0, !PT ;  /* 0xffff000056337812 */ /* 0x000fe400078ec0ff */
[----:B------:R-:W-:Y:S01]  /*7f20*/  F2FP.BF16.F32.PACK_AB R41, R41, R49 ;  /* 0x000000312929723e */ /* 0x000fe200000010ff */
[C---:B------:R-:W-:Y:S01]  /*7f30*/  FMUL.FTZ R84, R50.reuse, R42 ;  /* 0x0000002a32547220 */ /* 0x040fe20000410000 */
[----:B------:R-:W-:-:S03]  /*7f40*/  FMUL.FTZ R50, R50, R43 ;  /* 0x0000002b32327220 */ /* 0x000fc60000410000 */
[C---:B------:R-:W-:Y:S01]  /*7f50*/  FFMA.FTZ R84, R51.reuse, R43, -R84 ;  /* 0x0000002b33547223 */ /* 0x040fe20000010854 */
[----:B------:R-:W-:-:S04]  /*7f60*/  FFMA.FTZ R50, R51, R42, R50 ;  /* 0x0000002a33327223 */ /* 0x000fc80000010032 */
[----:B------:R-:W-:Y:S01]  /*7f70*/  F2FP.BF16.F32.PACK_AB R86, R84, R88 ;  /* 0x000000585456723e */ /* 0x000fe200000010ff */
[----:B------:R-:W-:Y:S01]  /*7f80*/  IMAD.MOV.U32 R84, RZ, RZ, R40 ;  /* 0x000000ffff547224 */ /* 0x000fe200078e0028 */
[----:B------:R-:W-:Y:S01]  /*7f90*/  F2FP.BF16.F32.PACK_AB R50, R50, R89 ;  /* 0x000000593232723e */ /* 0x000fe200000010ff */
[----:B------:R-:W-:Y:S02]  /*7fa0*/  IMAD.MOV.U32 R88, RZ, RZ, R41 ;  /* 0x000000ffff587224 */ /* 0x000fe400078e0029 */
[----:B------:R-:W-:Y:S02]  /*7fb0*/  IMAD.MOV.U32 R89, RZ, RZ, R48 ;  /* 0x000000ffff597224 */ /* 0x000fe400078e0030 */
[----:B------:R-:W-:-:S07]  /*7fc0*/  IMAD.MOV.U32 R90, RZ, RZ, R50 ;  /* 0x000000ffff5a7224 */ /* 0x000fce00078e0032 */
.L_x_528:
[----:B------:R-:W-:Y:S05]  /*7fd0*/  BSYNC B3 ;  /* 0x0000000000037941 */ /* 0x000fea0003800000 */
.L_x_527:
[----:B------:R-:W-:Y:S01]  /*7fe0*/  ISETP.GE.AND P4, PT, R149, R143, PT ;  /* 0x0000008f9500720c */ /* 0x000fe20003f86270 */
[----:B------:R-:W-:-:S12]  /*7ff0*/  ULDC.64 UR4, c[0x0][0x208] ;  /* 0x0000820000047ab9 */ /* 0x000fd80000000a00 */
[--C-:B------:R-:W-:Y:S02]  /*8000*/  @!P4 SHF.R.S32.HI R43, RZ, 0x1f, R149.reuse ;  /* 0x0000001fff2bc819 */ /* 0x100fe40000011495 */
[----:B------:R-:W-:-:S04]  /*8010*/  @!P4 IADD3 R149, P5, P6, R96, R134, R149 ;  /* 0x000000866095c210 */ /* 0x000fc80007ebe095 */
[----:B------:R-:W-:Y:S02]  /*8020*/  @!P4 IADD3.X R43, R93, R148, R43, P5, P6 ;  /* 0x000000945d2bc210 */ /* 0x000fe40002fec42b */
[----:B------:R-:W-:-:S04]  /*8030*/  IADD3 R41, P5, P6, R96, R134, R14 ;  /* 0x0000008660297210 */ /* 0x000fc80007ebe00e */
[----:B------:R-:W-:Y:S02]  /*8040*/  IADD3.X R42, R93, R148, R8, P5, P6 ;  /* 0x000000945d2a7210 */ /* 0x000fe40002fec408 */
[----:B------:R-:W-:-:S04]  /*8050*/  LEA R40, P5, R41, R116, 0x1 ;  /* 0x0000007429287211 */ /* 0x000fc800078a08ff */
[----:B------:R-:W-:Y:S02]  /*8060*/  LEA.HI.X R41, R41, R117, R42, 0x1, P5 ;  /* 0x0000007529297211 */ /* 0x000fe400028f0c2a */
[----:B------:R-:W-:-:S03]  /*8070*/  @!P4 LEA R42, P5, R149, R116, 0x1 ;  /* 0x00000074952ac211 */ /* 0x000fc600078a08ff */
[----:B-1----:R1:W-:Y:S01]  /*8080*/  STG.E.128 desc[UR4][R40.64], R84 ;  /* 0x0000005428007986 */ /* 0x0023e2000c101d04 */
[----:B------:R-:W-:-:S05]  /*8090*/  @!P4 LEA.HI.X R43, R149, R117, R43, 0x1, P5 ;  /* 0x00000075952bc211 */ /* 0x000fca00028f0c2b */
[----:B0-----:R1:W-:Y:S04]  /*80a0*/  @!P4 STG.E.128 desc[UR4][R42.64], R88 ;  /* 0x000000582a00c986 */ /* 0x0013e8000c101d04 */
.L_x_526:
[----:B------:R-:W-:Y:S05]  /*80b0*/  BSYNC B2 ;  /* 0x0000000000027941 */ /* 0x000fea0003800000 */
.L_x_525:
[----:B------:R-:W-:-:S13]  /*80c0*/  ISETP.NE.AND P4, PT, R11, RZ, PT ;  /* 0x000000ff0b00720c */ /* 0x000fda0003f85270 */
[----:B------:R-:W-:Y:S05]  /*80d0*/  @!P4 BRA `(.L_x_524) ;  /* 0x000000080004c947 */ /* 0x000fea0003800000 */
[----:B-1----:R-:W-:Y:S01]  /*80e0*/  SEL R40, R118, R145, !P1 ;  /* 0x0000009176287207 */ /* 0x002fe20004800000 */
        /* <DEDUP_REMOVED lines=22> */
[----:B------:R-:W-:Y:S01]  /*8250*/  SHF.R.U64 R38, R38, 0x10, R39 ;  /* 0x0000001026267819 */ /* 0x000fe20000001227 */
[----:B0-----:R-:W-:Y:S01]  /*8260*/  IMAD.U32 R89, R49, 0x10000, RZ ;  /* 0x0001000031597824 */ /* 0x001fe200078e00ff */
[--C-:B------:R-:W-:Y:S01]  /*8270*/  SHF.R.U32.HI R85, RZ, 0x10, R45.reuse ;  /* 0x00000010ff557819 */ /* 0x100fe2000001162d */
[----:B-1----:R-:W-:Y:S01]  /*8280*/  IMAD.U32 R87, R41, 0x10000, RZ ;  /* 0x0001000029577824 */ /* 0x002fe200078e00ff */
[----:B------:R-:W-:Y:S02]  /*8290*/  SHF.R.U64 R44, R44, 0x10, R45 ;  /* 0x000000102c2c7819 */ /* 0x000fe4000000122d */
[----:B------:R-:W-:Y:S02]  /*82a0*/  SHF.R.U64 R45, R46, 0x10, R47 ;  /* 0x000000102e2d7819 */ /* 0x000fe4000000122f */
[----:B------:R-:W-:Y:S02]  /*82b0*/  SHF.R.U64 R36, R36, 0x10, R37 ;  /* 0x0000001024247819 */ /* 0x000fe40000001225 */
[----:B------:R-:W-:-:S02]  /*82c0*/  PRMT R46, R174, 0x5432, R38 ;  /* 0x00005432ae2e7816 */ /* 0x000fc40000000026 */
[----:B------:R-:W-:Y:S02]  /*82d0*/  SHF.R.U32.HI R37, RZ, 0x10, R37 ;  /* 0x00000010ff257819 */ /* 0x000fe40000011625 */
[----:B------:R-:W-:Y:S02]  /*82e0*/  PRMT R38, R173, 0x5410, R85 ;  /* 0x00005410ad267816 */ /* 0x000fe40000000055 */
[----:B------:R-:W-:Y:S02]  /*82f0*/  PRMT R37, R175, 0x5410, R37 ;  /* 0x00005410af257816 */ /* 0x000fe40000000025 */
[----:B------:R-:W-:Y:S01]  /*8300*/  SHF.R.U32.HI R47, RZ, 0x10, R47 ;  /* 0x00000010ff2f7819 */ /* 0x000fe2000001162f */
[C---:B------:R-:W-:Y:S01]  /*8310*/  IMAD.U32 R88, R38.reuse, 0x10000, RZ ;  /* 0x0001000026587824 */ /* 0x040fe200078e00ff */
[----:B------:R-:W-:Y:S01]  /*8320*/  LOP3.LUT R38, R38, 0xffff0000, RZ, 0xc0, !PT ;  /* 0xffff000026267812 */ /* 0x000fe200078ec0ff */
[----:B------:R-:W-:Y:S01]  /*8330*/  IMAD.U32 R85, R37, 0x10000, RZ ;  /* 0x0001000025557824 */ /* 0x000fe200078e00ff */
[----:B------:R-:W-:Y:S01]  /*8340*/  LOP3.LUT R49, R49, 0xffff0000, RZ, 0xc0, !PT ;  /* 0xffff000031317812 */ /* 0x000fe200078ec0ff */
[----:B------:R-:W-:Y:S01]  /*8350*/  FMUL.FTZ R86, R89, R88 ;  /* 0x0000005859567220 */ /* 0x000fe20000410000 */
[----:B------:R-:W-:-:S02]  /*8360*/  SHF.R.U32.HI R39, RZ, 0x10, R39 ;  /* 0x00000010ff277819 */ /* 0x000fc40000011627 */
[----:B------:R-:W-:Y:S01]  /*8370*/  PRMT R47, R172, 0x5410, R47 ;  /* 0x00005410ac2f7816 */ /* 0x000fe2000000002f */
[-C--:B------:R-:W-:Y:S01]  /*8380*/  FFMA.FTZ R86, R87, R85.reuse, -R86 ;  /* 0x0000005557567223 */ /* 0x080fe20000010856 */
[----:B------:R-:W-:Y:S01]  /*8390*/  FMUL.FTZ R85, R89, R85 ;  /* 0x0000005559557220 */ /* 0x000fe20000410000 */
[----:B------:R-:W-:Y:S01]  /*83a0*/  LOP3.LUT R41, R41, 0xffff0000, RZ, 0xc0, !PT ;  /* 0xffff000029297812 */ /* 0x000fe200078ec0ff */
[----:B------:R-:W-:Y:S01]  /*83b0*/  IMAD.U32 R89, R51, 0x10000, RZ ;  /* 0x0001000033597824 */ /* 0x000fe200078e00ff */
[----:B------:R-:W-:Y:S01]  /*83c0*/  PRMT R39, R174, 0x5410, R39 ;  /* 0x00005410ae277816 */ /* 0x000fe20000000027 */
[----:B------:R-:W-:Y:S01]  /*83d0*/  FFMA.FTZ R85, R87, R88, R85 ;  /* 0x0000005857557223 */ /* 0x000fe20000010055 */
[----:B------:R-:W-:Y:S01]  /*83e0*/  LOP3.LUT R87, R37, 0xffff0000, RZ, 0xc0, !PT ;  /* 0xffff000025577812 */ /* 0x000fe200078ec0ff */
[----:B------:R-:W-:Y:S01]  /*83f0*/  FMUL.FTZ R37, R49, R38 ;  /* 0x0000002631257220 */ /* 0x000fe20000410000 */
[C---:B------:R-:W-:Y:S01]  /*8400*/  IMAD.U32 R88, R47.reuse, 0x10000, RZ ;  /* 0x000100002f587824 */ /* 0x040fe200078e00ff */
[----:B------:R-:W-:-:S02]  /*8410*/  LOP3.LUT R47, R47, 0xffff0000, RZ, 0xc0, !PT ;  /* 0xffff00002f2f7812 */ /* 0x000fc400078ec0ff */
[-C--:B------:R-:W-:Y:S01]  /*8420*/  FMUL.FTZ R49, R49, R87.reuse ;  /* 0x0000005731317220 */ /* 0x080fe20000410000 */
[----:B------:R-:W-:Y:S01]  /*8430*/  FFMA.FTZ R37, R41, R87, -R37 ;  /* 0x0000005729257223 */ /* 0x000fe20000010825 */
[----:B------:R-:W-:Y:S01]  /*8440*/  IMAD.U32 R87, R43, 0x10000, RZ ;  /* 0x000100002b577824 */ /* 0x000fe200078e00ff */
[----:B------:R-:W-:Y:S01]  /*8450*/  LOP3.LUT R51, R51, 0xffff0000, RZ, 0xc0, !PT ;  /* 0xffff000033337812 */ /* 0x000fe200078ec0ff */
[----:B------:R-:W-:Y:S01]  /*8460*/  FFMA.FTZ R38, R41, R38, R49 ;  /* 0x0000002629267223 */ /* 0x000fe20000010031 */
[----:B------:R-:W-:Y:S02]  /*8470*/  IMAD.U32 R49, R39, 0x10000, RZ ;  /* 0x0001000027317824 */ /* 0x000fe400078e00ff */
[----:B------:R-:W-:Y:S01]  /*8480*/  FMUL.FTZ R41, R89, R88 ;  /* 0x0000005859297220 */ /* 0x000fe20000410000 */
[----:B------:R-:W-:Y:S02]  /*8490*/  PRMT R44, R173, 0x5432, R44 ;  /* 0x00005432ad2c7816 */ /* 0x000fe4000000002c */
[----:B------:R-:W-:Y:S01]  /*84a0*/  PRMT R36, R175, 0x5432, R36 ;  /* 0x00005432af247816 */ /* 0x000fe20000000024 */
[-C--:B------:R-:W-:Y:S01]  /*84b0*/  FFMA.FTZ R41, R87, R49.reuse, -R41 ;  /* 0x0000003157297223 */ /* 0x080fe20000010829 */
[----:B------:R-:W-:Y:S01]  /*84c0*/  FMUL.FTZ R49, R89, R49 ;  /* 0x0000003159317220 */ /* 0x000fe20000410000 */
[----:B------:R-:W-:-:S02]  /*84d0*/  F2FP.BF16.F32.PACK_AB R38, R38, R85 ;  /* 0x000000552626723e */ /* 0x000fc400000010ff */
[----:B------:R-:W-:Y:S01]  /*84e0*/  PRMT R45, R172, 0x5432, R45 ;  /* 0x00005432ac2d7816 */ /* 0x000fe2000000002d */
[----:B------:R-:W-:Y:S01]  /*84f0*/  FFMA.FTZ R49, R87, R88, R49 ;  /* 0x0000005857317223 */ /* 0x000fe20000010031 */
[----:B------:R-:W-:Y:S02]  /*8500*/  LOP3.LUT R87, R39, 0xffff0000, RZ, 0xc0, !PT ;  /* 0xffff000027577812 */ /* 0x000fe400078ec0ff */
[----:B------:R-:W-:Y:S01]  /*8510*/  LOP3.LUT R39, R43, 0xffff0000, RZ, 0xc0, !PT ;  /* 0xffff00002b277812 */ /* 0x000fe200078ec0ff */
[----:B------:R-:W-:Y:S01]  /*8520*/  FMUL.FTZ R43, R51, R47 ;  /* 0x0000002f332b7220 */ /* 0x000fe20000410000 */
[----:B------:R-:W-:Y:S01]  /*8530*/  F2FP.BF16.F32.PACK_AB R37, R37, R86 ;  /* 0x000000562525723e */ /* 0x000fe200000010ff */
[-C--:B------:R-:W-:Y:S02]  /*8540*/  FMUL.FTZ R51, R51, R87.reuse ;  /* 0x0000005733337220 */ /* 0x080fe40000410000 */
[C---:B------:R-:W-:Y:S02]  /*8550*/  FFMA.FTZ R43, R39.reuse, R87, -R43 ;  /* 0x00000057272b7223 */ /* 0x040fe4000001082b */
[----:B------:R-:W-:Y:S01]  /*8560*/  FFMA.FTZ R51, R39, R47, R51 ;  /* 0x0000002f27337223 */ /* 0x000fe20000010033 */
[----:B------:R-:W-:-:S02]  /*8570*/  IMAD.U32 R47, R48, 0x10000, RZ ;  /* 0x00010000302f7824 */ /* 0x000fc400078e00ff */
[----:B------:R-:W-:Y:S01]  /*8580*/  F2FP.BF16.F32.PACK_AB R43, R43, R41 ;  /* 0x000000292b2b723e */ /* 0x000fe200000010ff */
[----:B------:R-:W-:Y:S01]  /*8590*/  IMAD.U32 R41, R44, 0x10000, RZ ;  /* 0x000100002c297824 */ /* 0x000fe200078e00ff */
[----:B------:R-:W-:Y:S01]  /*85a0*/  F2FP.BF16.F32.PACK_AB R51, R51, R49 ;  /* 0x000000313333723e */ /* 0x000fe200000010ff */
[----:B------:R-:W-:Y:S01]  /*85b0*/  IMAD.U32 R49, R36, 0x10000, RZ ;  /* 0x0001000024317824 */ /* 0x000fe200078e00ff */
[----:B------:R-:W-:Y:S01]  /*85c0*/  LOP3.LUT R44, R44, 0xffff0000, RZ, 0xc0, !PT ;  /* 0xffff00002c2c7812 */ /* 0x000fe200078ec0ff */
[C---:B------:R-:W-:Y:S01]  /*85d0*/  FMUL.FTZ R85, R47.reuse, R41 ;  /* 0x000000292f557220 */ /* 0x040fe20000410000 */
[----:B------:R-:W-:Y:S02]  /*85e0*/  IMAD.U32 R39, R40, 0x10000, RZ ;  /* 0x0001000028277824 */ /* 0x000fe400078e00ff */
[-C--:B------:R-:W-:Y:S01]  /*85f0*/  FMUL.FTZ R47, R47, R49.reuse ;  /* 0x000000312f2f7220 */ /* 0x080fe20000410000 */
[----:B------:R-:W-:Y:S01]  /*8600*/  LOP3.LUT R36, R36, 0xffff0000, RZ, 0xc0, !PT ;  /* 0xffff000024247812 */ /* 0x000fe200078ec0ff */
[----:B------:R-:W-:-:S02]  /*8610*/  FFMA.FTZ R85, R39, R49, -R85 ;  /* 0x0000003127557223 */ /* 0x000fc40000010855 */
[----:B------:R-:W-:Y:S01]  /*8620*/  FFMA.FTZ R47, R39, R41, R47 ;  /* 0x00000029272f7223 */ /* 0x000fe2000001002f */
[----:B------:R-:W-:Y:S01]  /*8630*/  LOP3.LUT R39, R48, 0xffff0000, RZ, 0xc0, !PT ;  /* 0xffff000030277812 */ /* 0x000fe200078ec0ff */
[----:B------:R-:W-:Y:S01]  /*8640*/  IMAD.U32 R49, R50, 0x10000, RZ ;  /* 0x0001000032317824 */ /* 0x000fe200078e00ff */
        /* <DEDUP_REMOVED lines=11> */
[-C--:B------:R-:W-:Y:S01]  /*8700*/  FMUL.FTZ R49, R49, R44.reuse ;  /* 0x0000002c31317220 */ /* 0x080fe20000410000 */
[----:B------:R-:W-:Y:S01]  /*8710*/  F2FP.BF16.F32.PACK_AB R36, R36, R85 ;  /* 0x000000552424723e */ /* 0x000fe200000010ff */
[----:B------:R-:W-:-:S02]  /*8720*/  FFMA.FTZ R48, R40, R44, -R48 ;  /* 0x0000002c28307223 */ /* 0x000fc40000010830 */
[----:B------:R-:W-:Y:S01]  /*8730*/  FFMA.FTZ R49, R40, R41, R49 ;  /* 0x0000002928317223 */ /* 0x000fe20000010031 */
[----:B------:R-:W-:Y:S02]  /*8740*/  LOP3.LUT R40, R50, 0xffff0000, RZ, 0xc0, !PT ;  /* 0xffff000032287812 */ /* 0x000fe400078ec0ff */
[----:B------:R-:W-:Y:S02]  /*8750*/  LOP3.LUT R41, R42, 0xffff0000, RZ, 0xc0, !PT ;  /* 0xffff00002a297812 */ /* 0x000fe400078ec0ff */
[----:B------:R-:W-:Y:S01]  /*8760*/  F2FP.BF16.F32.PACK_AB R39, R39, R47 ;  /* 0x0000002f2727723e */ /* 0x000fe200000010ff */
[C---:B------:R-:W-:Y:S01]  /*8770*/  FMUL.FTZ R42, R40.reuse, R45 ;  /* 0x0000002d282a7220 */ /* 0x040fe20000410000 */
[----:B------:R-:W-:-:S03]  /*8780*/  FMUL.FTZ R40, R40, R46 ;  /* 0x0000002e28287220 */ /* 0x000fc60000410000 */
[C---:B------:R-:W-:Y:S01]  /*8790*/  FFMA.FTZ R42, R41.reuse, R46, -R42 ;  /* 0x0000002e292a7223 */ /* 0x040fe2000001082a */
[----:B------:R-:W-:Y:S01]  /*87a0*/  FFMA.FTZ R40, R41, R45, R40 ;  /* 0x0000002d29287223 */ /* 0x000fe20000010028 */
[----:B------:R-:W-:-:S03]  /*87b0*/  IMAD.MOV.U32 R41, RZ, RZ, R37 ;  /* 0x000000ffff297224 */ /* 0x000fc600078e0025 */
[----:B------:R-:W-:Y:S01]  /*87c0*/  F2FP.BF16.F32.PACK_AB R42, R42, R48 ;  /* 0x000000302a2a723e */ /* 0x000fe200000010ff */
[----:B------:R-:W-:Y:S01]  /*87d0*/  IMAD.MOV.U32 R48, RZ, RZ, R39 ;  /* 0x000000ffff307224 */ /* 0x000fe200078e0027 */
[----:B------:R-:W-:Y:S01]  /*87e0*/  F2FP.BF16.F32.PACK_AB R50, R40, R49 ;  /* 0x000000312832723e */ /* 0x000fe200000010ff */
[----:B------:R-:W-:Y:S02]  /*87f0*/  IMAD.MOV.U32 R40, RZ, RZ, R36 ;  /* 0x000000ffff287224 */ /* 0x000fe400078e0024 */
[----:B------:R-:W-:-:S07]  /*8800*/  IMAD.MOV.U32 R49, RZ, RZ, R38 ;  /* 0x000000ffff317224 */ /* 0x000fce00078e0026 */
.L_x_530:
[----:B------:R-:W-:Y:S05]  /*8810*/  BSYNC B2 ;  /* 0x0000000000027941 */ /* 0x000fea0003800000 */
.L_x_529:
        /* <DEDUP_REMOVED lines=13> */
.L_x_524:
[----:B------:R-:W-:Y:S05]  /*88f0*/  BSYNC B1 ;  /* 0x0000000000017941 */ /* 0x000fea0003800000 */
.L_x_523:
[----:B----4-:R-:W4:Y:S01]  /*8900*/  LDL R36, [R1+0x10] ;  /* 0x0000100001247983 */ /* 0x010f220000100800 */
[----:B------:R-:W-:Y:S01]  /*8910*/  BSSY B1, `(.L_x_531) ;  /* 0x000010e000017945 */ /* 0x000fe20003800000 */
[----:B----4-:R-:W-:-:S13]  /*8920*/  LOP3.LUT P4, RZ, R36, 0x1, RZ, 0xc0, !PT ;  /* 0x0000000124ff7812 */ /* 0x010fda000788c0ff */
[----:B------:R-:W-:Y:S05]  /*8930*/  @P4 BRA `(.L_x_532) ;  /* 0x00000010002c4947 */ /* 0x000fea0003800000 */
[----:B------:R-:W-:Y:S01]  /*8940*/  ISETP.NE.AND P4, PT, R27, RZ, PT ;  /* 0x000000ff1b00720c */ /* 0x000fe20003f85270 */
[----:B------:R-:W-:Y:S01]  /*8950*/  VIADD R36, R213, 0x20 ;  /* 0x00000020d5247836 */ /* 0x000fe20000000000 */
[----:B------:R-:W-:Y:S01]  /*8960*/  BSSY B2, `(.L_x_533) ;  /* 0x0000086000027945 */ /* 0x000fe20003800000 */
[-C--:B---3--:R-:W-:Y:S02]  /*8970*/  IMAD R50, R142, R124.reuse, RZ ;  /* 0x0000007c8e327224 */ /* 0x088fe400078e02ff */
[----:B------:R-:W-:-:S04]  /*8980*/  IMAD.WIDE.U32 R44, R36, R124, R122 ;  /* 0x0000007c242c7225 */ /* 0x000fc800078e007a */
[----:B------:R-:W-:-:S04]  /*8990*/  IMAD R50, R36, R125, R50 ;  /* 0x0000007d24327224 */ /* 0x000fc800078e0232 */
[----:B------:R-:W-:Y:S01]  /*89a0*/  IMAD.IADD R50, R45, 0x1, R50 ;  /* 0x000000012d327824 */ /* 0x000fe200078e0232 */
[----:B------:R-:W-:Y:S06]  /*89b0*/  @!P4 BRA `(.L_x_534) ;  /* 0x000000080000c947 */ /* 0x000fec0003800000 */
[----:B------:R-:W-:Y:S01]  /*89c0*/  SEL R36, R118, R145, !P0 ;  /* 0x0000009176247207 */ /* 0x000fe20004000000 */
[----:B------:R-:W-:Y:S01]  /*89d0*/  BSSY B3, `(.L_x_535) ;  /* 0x0000071000037945 */ /* 0x000fe20003800000 */
[----:B------:R-:W-:Y:S02]  /*89e0*/  SHF.R.U32.HI R38, RZ, 0x3, R223 ;  /* 0x00000003ff267819 */ /* 0x000fe400000116df */
[----:B------:R-:W-:Y:S02]  /*89f0*/  SHF.R.S32.HI R37, RZ, 0x1f, R36 ;  /* 0x0000001fff257819 */ /* 0x000fe40000011424 */
[----:B------:R-:W-:Y:S02]  /*8a00*/  ISETP.GE.AND P4, PT, R16, R115, PT ;  /* 0x000000731000720c */ /* 0x000fe40003f86270 */
[----:B------:R-:W-:-:S04]  /*8a10*/  LEA.HI R37, R37, R36, RZ, 0x4 ;  /* 0x0000002425257211 */ /* 0x000fc800078f20ff */
[----:B------:R-:W-:-:S04]  /*8a20*/  LEA.HI.SX32 R46, R37, R15, 0x1c ;  /* 0x0000000f252e7211 */ /* 0x000fc800078fe2ff */
[----:B------:R-:W-:-:S04]  /*8a30*/  SHF.R.S32.HI R37, RZ, 0x1f, R46 ;  /* 0x0000001fff257819 */ /* 0x000fc8000001142e */
[----:B------:R-:W-:Y:S01]  /*8a40*/  LEA.HI R37, R37, R46, RZ, 0x3 ;  /* 0x0000002e25257211 */ /* 0x000fe200078f18ff */
[----:B------:R-:W-:-:S03]  /*8a50*/  IMAD.SHL.U32 R46, R46, 0x8, RZ ;  /* 0x000000082e2e7824 */ /* 0x000fc600078e00ff */
[----:B------:R-:W-:Y:S02]  /*8a60*/  SHF.R.S32.HI R37, RZ, 0x3, R37 ;  /* 0x00000003ff257819 */ /* 0x000fe40000011425 */
[----:B------:R-:W-:-:S03]  /*8a70*/  LOP3.LUT R36, R223, 0x38, R46, 0xf8, !PT ;  /* 0x00000038df247812 */ /* 0x000fc600078ef82e */
[----:B------:R-:W-:Y:S01]  /*8a80*/  IMAD R37, R37, 0x1400, R227 ;  /* 0x0000140025257824 */ /* 0x000fe200078e02e3 */
[----:B------:R-:W-:-:S05]  /*8a90*/  LOP3.LUT R36, R36, R38, RZ, 0x3c, !PT ;  /* 0x0000002624247212 */ /* 0x000fca00078e3cff */
[----:B------:R-:W-:-:S04]  /*8aa0*/  IMAD.IADD R36, R37, 0x1, R36 ;  /* 0x0000000125247824 */ /* 0x000fc800078e0224 */
[C---:B-1----:R-:W-:Y:S02]  /*8ab0*/  IMAD R40, R19.reuse, 0x5000, R36 ;  /* 0x0000500013287824 */ /* 0x042fe400078e0224 */
[----:B------:R-:W-:Y:S02]  /*8ac0*/  IMAD R36, R19, 0x5000, R136 ;  /* 0x0000500013247824 */ /* 0x000fe400078e0288 */
[--C-:B------:R-:W-:Y:S02]  /*8ad0*/  IMAD R40, R40, 0x2, R18.reuse ;  /* 0x0000000228287824 */ /* 0x100fe400078e0212 */
[----:B------:R-:W-:-:S04]  /*8ae0*/  IMAD R36, R36, 0x2, R18 ;  /* 0x0000000224247824 */ /* 0x000fc800078e0212 */
[----:B------:R-:W1:Y:S04]  /*8af0*/  LDS.128 R40, [R40+0x24400] ;  /* 0x0244000028287984 */ /* 0x000e680000000c00 */
[----:B------:R-:W3:Y:S01]  /*8b00*/  LDS.128 R36, [R36+0x24400] ;  /* 0x0244000024247984 */ /* 0x000ee20000000c00 */
[----:B------:R-:W-:Y:S05]  /*8b10*/  @P4 BRA `(.L_x_536) ;  /* 0x0000000400704947 */ /* 0x000fea0003800000 */
[--C-:B------:R-:W-:Y:S01]  /*8b20*/  SHF.R.U64 R49, R64, 0x10, R65.reuse ;  /* 0x0000001040317819 */ /* 0x100fe20000001241 */
[----:B01----:R-:W-:Y:S01]  /*8b30*/  IMAD.U32 R84, R41, 0x10000, RZ ;  /* 0x0001000029547824 */ /* 0x003fe200078e00ff */
[----:B------:R-:W-:Y:S01]  /*8b40*/  SHF.R.U32.HI R64, RZ, 0x10, R65 ;  /* 0x00000010ff407819 */ /* 0x000fe20000011641 */
[----:B---3--:R-:W-:Y:S01]  /*8b50*/  IMAD.U32 R65, R37, 0x10000, RZ ;  /* 0x0001000025417824 */ /* 0x008fe200078e00ff */
[--C-:B------:R-:W-:Y:S02]  /*8b60*/  SHF.R.U64 R47, R56, 0x10, R57.reuse ;  /* 0x00000010382f7819 */ /* 0x100fe40000001239 */
[----:B------:R-:W-:Y:S02]  /*8b70*/  SHF.R.U32.HI R56, RZ, 0x10, R57 ;  /* 0x00000010ff387819 */ /* 0x000fe40000011639 */
[----:B------:R-:W-:Y:S02]  /*8b80*/  PRMT R64, R170, 0x5432, R64 ;  /* 0x00005432aa407816 */ /* 0x000fe40000000040 */
[----:B------:R-:W-:-:S02]  /*8b90*/  SHF.R.U64 R51, R66, 0x10, R67 ;  /* 0x0000001042337819 */ /* 0x000fc40000001243 */
[----:B------:R-:W-:Y:S02]  /*8ba0*/  PRMT R56, R168, 0x5432, R56 ;  /* 0x00005432a8387816 */ /* 0x000fe40000000038 */
[----:B------:R-:W-:Y:S01]  /*8bb0*/  SHF.R.U32.HI R66, RZ, 0x10, R67 ;  /* 0x00000010ff427819 */ /* 0x000fe20000011643 */
[----:B------:R-:W-:Y:S01]  /*8bc0*/  IMAD.U32 R67, R64, 0x10000, RZ ;  /* 0x0001000040437824 */ /* 0x000fe200078e00ff */
[--C-:B------:R-:W-:Y:S01]  /*8bd0*/  SHF.R.U64 R48, R58, 0x10, R59.reuse ;  /* 0x000000103a307819 */ /* 0x100fe2000000123b */
[----:B------:R-:W-:Y:S01]  /*8be0*/  IMAD.U32 R57, R56, 0x10000, RZ ;  /* 0x0001000038397824 */ /* 0x000fe200078e00ff */
[----:B------:R-:W-:Y:S01]  /*8bf0*/  SHF.R.U32.HI R58, RZ, 0x10, R59 ;  /* 0x00000010ff3a7819 */ /* 0x000fe2000001163b */
[----:B------:R-:W-:Y:S01]  /*8c00*/  FMUL.FTZ R59, R84, R67 ;  /* 0x00000043543b7220 */ /* 0x000fe20000410000 */
[----:B------:R-:W-:Y:S02]  /*8c10*/  LOP3.LUT R64, R64, 0xffff0000, RZ, 0xc0, !PT ;  /* 0xffff000040407812 */ /* 0x000fe400078ec0ff */
[----:B------:R-:W-:Y:S01]  /*8c20*/  LOP3.LUT R41, R41, 0xffff0000, RZ, 0xc0, !PT ;  /* 0xffff000029297812 */ /* 0x000fe200078ec0ff */
[-C--:B------:R-:W-:Y:S01]  /*8c30*/  FFMA.FTZ R59, R65, R57.reuse, -R59 ;  /* 0x00000039413b7223 */ /* 0x080fe2000001083b */
[----:B------:R-:W-:Y:S01]  /*8c40*/  FMUL.FTZ R57, R84, R57 ;  /* 0x0000003954397220 */ /* 0x000fe20000410000 */
[----:B------:R-:W-:-:S02]  /*8c50*/  LOP3.LUT R56, R56, 0xffff0000, RZ, 0xc0, !PT ;  /* 0xffff000038387812 */ /* 0x000fc400078ec0ff */
[----:B------:R-:W-:Y:S01]  /*8c60*/  PRMT R66, R169, 0x5432, R66 ;  /* 0x00005432a9427816 */ /* 0x000fe20000000042 */
[----:B------:R-:W-:Y:S01]  /*8c70*/  FFMA.FTZ R57, R65, R67, R57 ;  /* 0x0000004341397223 */ /* 0x000fe20000010039 */
[----:B------:R-:W-:Y:S01]  /*8c80*/  LOP3.LUT R65, R37, 0xffff0000, RZ, 0xc0, !PT ;  /* 0xffff000025417812 */ /* 0x000fe200078ec0ff */
[C---:B------:R-:W-:Y:S01]  /*8c90*/  FMUL.FTZ R37, R41.reuse, R64 ;  /* 0x0000004029257220 */ /* 0x040fe20000410000 */
[-C--:B------:R-:W-:Y:S01]  /*8ca0*/  FMUL.FTZ R41, R41, R56.reuse ;  /* 0x0000003829297220 */ /* 0x080fe20000410000 */
[----:B------:R-:W-:Y:S01]  /*8cb0*/  PRMT R58, R167, 0x5432, R58 ;  /* 0x00005432a73a7816 */ /* 0x000fe2000000003a */
[----:B------:R-:W-:Y:S02]  /*8cc0*/  IMAD.U32 R67, R43, 0x10000, RZ ;  /* 0x000100002b437824 */ /* 0x000fe400078e00ff */
[C---:B------:R-:W-:Y:S01]  /*8cd0*/  FFMA.FTZ R37, R65.reuse, R56, -R37 ;  /* 0x0000003841257223 */ /* 0x040fe20000010825 */
[----:B------:R-:W-:Y:S01]  /*8ce0*/  FFMA.FTZ R41, R65, R64, R41 ;  /* 0x0000004041297223 */ /* 0x000fe20000010029 */
[C---:B------:R-:W-:Y:S01]  /*8cf0*/  IMAD.U32 R65, R66.reuse, 0x10000, RZ ;  /* 0x0001000042417824 */ /* 0x040fe200078e00ff */
[----:B------:R-:W-:Y:S01]  /*8d00*/  LOP3.LUT R66, R66, 0xffff0000, RZ, 0xc0, !PT ;  /* 0xffff000042427812 */ /* 0x000fe200078ec0ff */
[----:B------:R-:W-:Y:S01]  /*8d10*/  IMAD.U32 R64, R39, 0x10000, RZ ;  /* 0x0001000027407824 */ /* 0x000fe200078e00ff */
[----:B------:R-:W-:Y:S01]  /*8d20*/  LOP3.LUT R43, R43, 0xffff0000, RZ, 0xc0, !PT ;  /* 0xffff00002b2b7812 */ /* 0x000fe200078ec0ff */
[----:B------:R-:W-:-:S02]  /*8d30*/  IMAD.U32 R56, R58, 0x10000, RZ ;  /* 0x000100003a387824 */ /* 0x000fc400078e00ff */
[-C--:B------:R-:W-:Y:S01]  /*8d40*/  FMUL.FTZ R84, R67, R65.reuse ;  /* 0x0000004143547220 */ /* 0x080fe20000410000 */
[----:B------:R-:W-:Y:S02]  /*8d50*/  LOP3.LUT R58, R58, 0xffff0000, RZ, 0xc0, !PT ;  /* 0xffff00003a3a7812 */ /* 0x000fe400078ec0ff */
[----:B------:R-:W-:Y:S01]  /*8d60*/  LOP3.LUT R39, R39, 0xffff0000, RZ, 0xc0, !PT ;  /* 0xffff000027277812 */ /* 0x000fe200078ec0ff */
[-C--:B------:R-:W-:Y:S01]  /*8d70*/  FFMA.FTZ R84, R64, R56.reuse, -R84 ;  /* 0x0000003840547223 */ /* 0x080fe20000010854 */
[----:B------:R-:W-:Y:S01]  /*8d80*/  FMUL.FTZ R56, R67, R56 ;  /* 0x0000003843387220 */ /* 0x000fe20000410000 */
[----:B------:R-:W-:Y:S02]  /*8d90*/  PRMT R49, R170, 0x5410, R49 ;  /* 0x00005410aa317816 */ /* 0x000fe40000000031 */
[----:B------:R-:W-:Y:S01]  /*8da0*/  PRMT R47, R168, 0x5410, R47 ;  /* 0x00005410a82f7816 */ /* 0x000fe2000000002f */
[----:B------:R-:W-:Y:S01]  /*8db0*/  FFMA.FTZ R64, R64, R65, R56 ;  /* 0x0000004140407223 */ /* 0x000fe20000010038 */
[C---:B------:R-:W-:Y:S01]  /*8dc0*/  FMUL.FTZ R56, R43.reuse, R66 ;  /* 0x000000422b387220 */ /* 0x040fe20000410000 */
[----:B------:R-:W-:Y:S01]  /*8dd0*/  FMUL.FTZ R43, R43, R58 ;  /* 0x0000003a2b2b7220 */ /* 0x000fe20000410000 */
[----:B------:R-:W-:Y:S01]  /*8de0*/  F2FP.BF16.F32.PACK_AB R41, R41, R57 ;  /* 0x000000392929723e */ /* 0x000fe200000010ff */
[----:B------:R-:W-:-:S02]  /*8df0*/  IMAD.U32 R57, R49, 0x10000, RZ ;  /* 0x0001000031397824 */ /* 0x000fc400078e00ff */
[C---:B------:R-:W-:Y:S01]  /*8e00*/  FFMA.FTZ R56, R39.reuse, R58, -R56 ;  /* 0x0000003a27387223 */ /* 0x040fe20000010838 */
[----:B------:R-:W-:Y:S01]  /*8e10*/  FFMA.FTZ R43, R39, R66, R43 ;  /* 0x00000042272b7223 */ /* 0x000fe2000001002b */
[----:B------:R-:W-:Y:S01]  /*8e20*/  F2FP.BF16.F32.PACK_AB R37, R37, R59 ;  /* 0x0000003b2525723e */ /* 0x000fe200000010ff */
[----:B------:R-:W-:Y:S01]  /*8e30*/  IMAD.U32 R58, R40, 0x10000, RZ ;  /* 0x00010000283a7824 */ /* 0x000fe200078e00ff */
[----:B------:R-:W-:Y:S01]  /*8e40*/  LOP3.LUT R49, R49, 0xffff0000, RZ, 0xc0, !PT ;  /* 0xffff000031317812 */ /* 0x000fe200078ec0ff */
[----:B------:R-:W-:Y:S01]  /*8e50*/  IMAD.U32 R59, R47, 0x10000, RZ ;  /* 0x000100002f3b7824 */ /* 0x000fe200078e00ff */
[----:B------:R-:W-:Y:S01]  /*8e60*/  F2FP.BF16.F32.PACK_AB R43, R43, R64 ;  /* 0x000000402b2b723e */ /* 0x000fe200000010ff */
[----:B------:R-:W-:Y:S01]  /*8e70*/  FMUL.FTZ R64, R58, R57 ;  /* 0x000000393a407220 */ /* 0x000fe20000410000 */
[----:B------:R-:W-:Y:S02]  /*8e80*/  IMAD.U32 R39, R36, 0x10000, RZ ;  /* 0x0001000024277824 */ /* 0x000fe400078e00ff */
[-C--:B------:R-:W-:Y:S01]  /*8e90*/  FMUL.FTZ R58, R58, R59.reuse ;  /* 0x0000003b3a3a7220 */ /* 0x080fe20000410000 */
[----:B------:R-:W-:Y:S01]  /*8ea0*/  LOP3.LUT R47, R47, 0xffff0000, RZ, 0xc0, !PT ;  /* 0xffff00002f2f7812 */ /* 0x000fe200078ec0ff */
[----:B------:R-:W-:-:S02]  /*8eb0*/  FFMA.FTZ R64, R39, R59, -R64 ;  /* 0x0000003b27407223 */ /* 0x000fc40000010840 */
[----:B------:R-:W-:Y:S01]  /*8ec0*/  FFMA.FTZ R58, R39, R57, R58 ;  /* 0x00000039273a7223 */ /* 0x000fe2000001003a */
[----:B------:R-:W-:Y:S01]  /*8ed0*/  LOP3.LUT R39, R40, 0xffff0000, RZ, 0xc0, !PT ;  /* 0xffff000028277812 */ /* 0x000fe200078ec0ff */
[----:B------:R-:W-:Y:S01]  /*8ee0*/  IMAD.U32 R59, R42, 0x10000, RZ ;  /* 0x000100002a3b7824 */ /* 0x000fe200078e00ff */
[----:B------:R-:W-:Y:S02]  /*8ef0*/  LOP3.LUT R40, R36, 0xffff0000, RZ, 0xc0, !PT ;  /* 0xffff000024287812 */ /* 0x000fe400078ec0ff */
[----:B------:R-:W-:Y:S01]  /*8f00*/  PRMT R51, R169, 0x5410, R51 ;  /* 0x00005410a9337816 */ /* 0x000fe20000000033 */
[----:B------:R-:W-:Y:S01]  /*8f10*/  FMUL.FTZ R36, R39, R49 ;  /* 0x0000003127247220 */ /* 0x000fe20000410000 */
[----:B------:R-:W-:Y:S01]  /*8f20*/  PRMT R48, R167, 0x5410, R48 ;  /* 0x00005410a7307816 */ /* 0x000fe20000000030 */
[-C--:B------:R-:W-:Y:S01]  /*8f30*/  FMUL.FTZ R39, R39, R47.reuse ;  /* 0x0000002f27277220 */ /* 0x080fe20000410000 */
[----:B------:R-:W-:Y:S01]  /*8f40*/  F2FP.BF16.F32.PACK_AB R56, R56, R84 ;  /* 0x000000543838723e */ /* 0x000fe200000010ff */
[----:B------:R-:W-:Y:S01]  /*8f50*/  FFMA.FTZ R36, R40, R47, -R36 ;  /* 0x0000002f28247223 */ /* 0x000fe20000010824 */
[----:B------:R-:W-:-:S02]  /*8f60*/  IMAD.U32 R47, R51, 0x10000, RZ ;  /* 0x00010000332f7824 */ /* 0x000fc400078e00ff */
[----:B------:R-:W-:Y:S01]  /*8f70*/  FFMA.FTZ R39, R40, R49, R39 ;  /* 0x0000003128277223 */ /* 0x000fe20000010027 */
[----:B------:R-:W-:Y:S01]  /*8f80*/  IMAD.U32 R49, R48, 0x10000, RZ ;  /* 0x0001000030317824 */ /* 0x000fe200078e00ff */
[----:B------:R-:W-:Y:S01]  /*8f90*/  LOP3.LUT R51, R51, 0xffff0000, RZ, 0xc0, !PT ;  /* 0xffff000033337812 */ /* 0x000fe200078ec0ff */
[C---:B------:R-:W-:Y:S01]  /*8fa0*/  FMUL.FTZ R57, R59.reuse, R47 ;  /* 0x0000002f3b397220 */ /* 0x040fe20000410000 */
[----:B------:R-:W-:Y:S02]  /*8fb0*/  IMAD.U32 R40, R38, 0x10000, RZ ;  /* 0x0001000026287824 */ /* 0x000fe400078e00ff */
[-C--:B------:R-:W-:Y:S01]  /*8fc0*/  FMUL.FTZ R59, R59, R49.reuse ;  /* 0x000000313b3b7220 */ /* 0x080fe20000410000 */
[----:B------:R-:W-:Y:S01]  /*8fd0*/  LOP3.LUT R48, R48, 0xffff0000, RZ, 0xc0, !PT ;  /* 0xffff000030307812 */ /* 0x000fe200078ec0ff */
[C---:B------:R-:W-:Y:S02]  /*8fe0*/  FFMA.FTZ R57, R40.reuse, R49, -R57 ;  /* 0x0000003128397223 */ /* 0x040fe40000010839 */
[----:B------:R-:W-:Y:S01]  /*8ff0*/  FFMA.FTZ R59, R40, R47, R59 ;  /* 0x0000002f283b7223 */ /* 0x000fe2000001003b */
[----:B------:R-:W-:-:S02]  /*9000*/  LOP3.LUT R40, R42, 0xffff0000, RZ, 0xc0, !PT ;  /* 0xffff00002a287812 */ /* 0x000fc400078ec0ff */
[----:B------:R-:W-:Y:S02]  /*9010*/  LOP3.LUT R38, R38, 0xffff0000, RZ, 0xc0, !PT ;  /* 0xffff000026267812 */ /* 0x000fe400078ec0ff */
[----:B------:R-:W-:Y:S01]  /*9020*/  F2FP.BF16.F32.PACK_AB R39, R39, R58 ;  /* 0x0000003a2727723e */ /* 0x000fe200000010ff */
[CC--:B------:R-:W-:Y:S01]  /*9030*/  FMUL.FTZ R42, R40.reuse, R51.reuse ;  /* 0x00000033282a7220 */ /* 0x0c0fe20000410000 */
[----:B------:R-:W-:Y:S01]  /*9040*/  FMUL.FTZ R40, R40, R48 ;  /* 0x0000003028287220 */ /* 0x000fe20000410000 */
[----:B------:R-:W-:Y:S02]  /*9050*/  F2FP.BF16.F32.PACK_AB R36, R36, R64 ;  /* 0x000000402424723e */ /* 0x000fe400000010ff */
[C---:B------:R-:W-:Y:S01]  /*9060*/  FFMA.FTZ R42, R38.reuse, R48, -R42 ;  /* 0x00000030262a7223 */ /* 0x040fe2000001082a */
[----:B------:R-:W-:-:S04]  /*9070*/  FFMA.FTZ R40, R38, R51, R40 ;  /* 0x0000003326287223 */ /* 0x000fc80000010028 */
[----:B------:R-:W-:Y:S02]  /*9080*/  F2FP.BF16.F32.PACK_AB R42, R42, R57 ;  /* 0x000000392a2a723e */ /* 0x000fe400000010ff */
[----:B------:R-:W-:Y:S01]  /*9090*/  F2FP.BF16.F32.PACK_AB R59, R40, R59 ;  /* 0x0000003b283b723e */ /* 0x000fe200000010ff */
[----:B------:R-:W-:Y:S02]  /*90a0*/  IMAD.MOV.U32 R40, RZ, RZ, R39 ;  /* 0x000000ffff287224 */ /* 0x000fe400078e0027 */
[----:B------:R-:W-:Y:S02]  /*90b0*/  IMAD.MOV.U32 R38, RZ, RZ, R42 ;  /* 0x000000ffff267224 */ /* 0x000fe400078e002a */
[----:B------:R-:W-:Y:S02]  /*90c0*/  IMAD.MOV.U32 R39, RZ, RZ, R56 ;  /* 0x000000ffff277224 */ /* 0x000fe400078e0038 */
[----:B------:R-:W-:-:S07]  /*90d0*/  IMAD.MOV.U32 R42, RZ, RZ, R59 ;  /* 0x000000ffff2a7224 */ /* 0x000fce00078e003b */
.L_x_536:
[----:B------:R-:W-:Y:S05]  /*90e0*/  BSYNC B3 ;  /* 0x0000000000037941 */ /* 0x000fea0003800000 */
.L_x_535:
        /* <DEDUP_REMOVED lines=10> */
[----:B---3--:R3:W-:Y:S01]  /*9190*/  STG.E.128 desc[UR4][R46.64], R36 ;  /* 0x000000242e007986 */ /* 0x0087e2000c101d04 */
[----:B------:R-:W-:-:S05]  /*91a0*/  @!P4 LEA.HI.X R49, R51, R117, R49, 0x1, P5 ;  /* 0x000000753331c211 */ /* 0x000fca00028f0c31 */
[----:B-1----:R3:W-:Y:S04]  /*91b0*/  @!P4 STG.E.128 desc[UR4][R48.64], R40 ;  /* 0x000000283000c986 */ /* 0x0027e8000c101d04 */
.L_x_534:
[----:B------:R-:W-:Y:S05]  /*91c0*/  BSYNC B2 ;  /* 0x0000000000027941 */ /* 0x000fea0003800000 */
.L_x_533:
[----:B------:R-:W-:-:S13]  /*91d0*/  ISETP.NE.AND P4, PT, R11, RZ, PT ;  /* 0x000000ff0b00720c */ /* 0x000fda0003f85270 */
[----:B------:R-:W-:Y:S05]  /*91e0*/  @!P4 BRA `(.L_x_532) ;  /* 0x000000080000c947 */ /* 0x000fea0003800000 */
[----:B---3--:R-:W-:Y:S01]  /*91f0*/  SEL R36, R118, R145, !P1 ;  /* 0x0000009176247207 */ /* 0x008fe20004800000 */
        /* <DEDUP_REMOVED lines=22> */
[----:B-1----:R-:W-:Y:S01]  /*9360*/  IMAD.U32 R58, R41, 0x10000, RZ ;  /* 0x00010000293a7824 */ /* 0x002fe200078e00ff */
[----:B------:R-:W-:Y:S01]  /*9370*/  SHF.R.U32.HI R60, RZ, 0x10, R61 ;  /* 0x00000010ff3c7819 */ /* 0x000fe2000001163d */
[----:B---3--:R-:W-:Y:S01]  /*9380*/  IMAD.U32 R56, R37, 0x10000, RZ ;  /* 0x0001000025387824 */ /* 0x008fe200078e00ff */
[--C-:B------:R-:W-:Y:S02]  /*9390*/  SHF.R.U64 R47, R52, 0x10, R53.reuse ;  /* 0x00000010342f7819 */ /* 0x100fe40000001235 */
[----:B------:R-:W-:Y:S02]  /*93a0*/  SHF.R.U32.HI R52, RZ, 0x10, R53 ;  /* 0x00000010ff347819 */ /* 0x000fe40000011635 */
[----:B------:R-:W-:Y:S02]  /*93b0*/  PRMT R60, R166, 0x5432, R60 ;  /* 0x00005432a63c7816 */ /* 0x000fe4000000003c */
[----:B------:R-:W-:-:S02]  /*93c0*/  PRMT R52, R164, 0x5432, R52 ;  /* 0x00005432a4347816 */ /* 0x000fc40000000034 */
[--C-:B------:R-:W-:Y:S01]  /*93d0*/  SHF.R.U64 R48, R54, 0x10, R55.reuse ;  /* 0x0000001036307819 */ /* 0x100fe20000001237 */
[----:B------:R-:W-:Y:S01]  /*93e0*/  IMAD.U32 R57, R60, 0x10000, RZ ;  /* 0x000100003c397824 */ /* 0x000fe200078e00ff */
[----:B------:R-:W-:Y:S01]  /*93f0*/  SHF.R.U32.HI R54, RZ, 0x10, R55 ;  /* 0x00000010ff367819 */ /* 0x000fe20000011637 */
[----:B------:R-:W-:Y:S01]  /*9400*/  IMAD.U32 R53, R52, 0x10000, RZ ;  /* 0x0001000034357824 */ /* 0x000fe200078e00ff */
[--C-:B------:R-:W-:Y:S01]  /*9410*/  SHF.R.U64 R51, R62, 0x10, R63.reuse ;  /* 0x000000103e337819 */ /* 0x100fe2000000123f */
[----:B------:R-:W-:Y:S01]  /*9420*/  FMUL.FTZ R55, R58, R57 ;  /* 0x000000393a377220 */ /* 0x000fe20000410000 */
[----:B------:R-:W-:Y:S02]  /*9430*/  SHF.R.U32.HI R62, RZ, 0x10, R63 ;  /* 0x00000010ff3e7819 */ /* 0x000fe4000001163f */
[----:B------:R-:W-:Y:S01]  /*9440*/  LOP3.LUT R60, R60, 0xffff0000, RZ, 0xc0, !PT ;  /* 0xffff00003c3c7812 */ /* 0x000fe200078ec0ff */
[-C--:B------:R-:W-:Y:S01]  /*9450*/  FFMA.FTZ R55, R56, R53.reuse, -R55 ;  /* 0x0000003538377223 */ /* 0x080fe20000010837 */
[----:B------:R-:W-:Y:S01]  /*9460*/  FMUL.FTZ R53, R58, R53 ;  /* 0x000000353a357220 */ /* 0x000fe20000410000 */
[----:B------:R-:W-:Y:S01]  /*9470*/  LOP3.LUT R41, R41, 0xffff0000, RZ, 0xc0, !PT ;  /* 0xffff000029297812 */ /* 0x000fe200078ec0ff */
[----:B------:R-:W-:Y:S01]  /*9480*/  IMAD.U32 R58, R43, 0x10000, RZ ;  /* 0x000100002b3a7824 */ /* 0x000fe200078e00ff */
[----:B------:R-:W-:Y:S01]  /*9490*/  LOP3.LUT R52, R52, 0xffff0000, RZ, 0xc0, !PT ;  /* 0xffff000034347812 */ /* 0x000fe200078ec0ff */
[----:B------:R-:W-:Y:S01]  /*94a0*/  FFMA.FTZ R53, R56, R57, R53 ;  /* 0x0000003938357223 */ /* 0x000fe20000010035 */
[----:B------:R-:W-:-:S02]  /*94b0*/  PRMT R62, R165, 0x5432, R62 ;  /* 0x00005432a53e7816 */ /* 0x000fc4000000003e */
[----:B------:R-:W-:Y:S01]  /*94c0*/  LOP3.LUT R56, R37, 0xffff0000, RZ, 0xc0, !PT ;  /* 0xffff000025387812 */ /* 0x000fe200078ec0ff */
[----:B------:R-:W-:Y:S01]  /*94d0*/  FMUL.FTZ R37, R41, R60 ;  /* 0x0000003c29257220 */ /* 0x000fe20000410000 */
[----:B------:R-:W-:Y:S01]  /*94e0*/  PRMT R54, R163, 0x5432, R54 ;  /* 0x00005432a3367816 */ /* 0x000fe20000000036 */
[-C--:B------:R-:W-:Y:S01]  /*94f0*/  FMUL.FTZ R41, R41, R52.reuse ;  /* 0x0000003429297220 */ /* 0x080fe20000410000 */
[----:B------:R-:W-:Y:S02]  /*9500*/  IMAD.U32 R57, R62, 0x10000, RZ ;  /* 0x000100003e397824 */ /* 0x000fe400078e00ff */
[----:B------:R-:W-:Y:S01]  /*9510*/  FFMA.FTZ R37, R56, R52, -R37 ;  /* 0x0000003438257223 */ /* 0x000fe20000010825 */
[----:B------:R-:W-:Y:S01]  /*9520*/  LOP3.LUT R62, R62, 0xffff0000, RZ, 0xc0, !PT ;  /* 0xffff00003e3e7812 */ /* 0x000fe200078ec0ff */
[----:B------:R-:W-:Y:S01]  /*9530*/  FFMA.FTZ R41, R56, R60, R41 ;  /* 0x0000003c38297223 */ /* 0x000fe20000010029 */
[----:B------:R-:W-:Y:S02]  /*9540*/  IMAD.U32 R56, R39, 0x10000, RZ ;  /* 0x0001000027387824 */ /* 0x000fe400078e00ff */
[----:B------:R-:W-:Y:S01]  /*9550*/  FMUL.FTZ R59, R58, R57 ;  /* 0x000000393a3b7220 */ /* 0x000fe20000410000 */
[----:B------:R-:W-:Y:S01]  /*9560*/  IMAD.U32 R52, R54, 0x10000, RZ ;  /* 0x0001000036347824 */ /* 0x000fe200078e00ff */
[----:B------:R-:W-:-:S02]  /*9570*/  LOP3.LUT R43, R43, 0xffff0000, RZ, 0xc0, !PT ;  /* 0xffff00002b2b7812 */ /* 0x000fc400078ec0ff */
[----:B------:R-:W-:Y:S01]  /*9580*/  LOP3.LUT R54, R54, 0xffff0000, RZ, 0xc0, !PT ;  /* 0xffff000036367812 */ /* 0x000fe200078ec0ff */
[-C--:B------:R-:W-:Y:S01]  /*9590*/  FFMA.FTZ R59, R56, R52.reuse, -R59 ;  /* 0x00000034383b7223 */ /* 0x080fe2000001083b */
[----:B------:R-:W-:Y:S01]  /*95a0*/  FMUL.FTZ R52, R58, R52 ;  /* 0x000000343a347220 */ /* 0x000fe20000410000 */
[----:B------:R-:W-:Y:S02]  /*95b0*/  LOP3.LUT R39, R39, 0xffff0000, RZ, 0xc0, !PT ;  /* 0xffff000027277812 */ /* 0x000fe400078ec0ff */
[----:B------:R-:W-:Y:S01]  /*95c0*/  PRMT R49, R166, 0x5410, R49 ;  /* 0x00005410a6317816 */ /* 0x000fe20000000031 */
[----:B------:R-:W-:Y:S01]  /*95d0*/  FFMA.FTZ R56, R56, R57, R52 ;  /* 0x0000003938387223 */ /* 0x000fe20000010034 */
[C---:B------:R-:W-:Y:S01]  /*95e0*/  FMUL.FTZ R52, R43.reuse, R62 ;  /* 0x0000003e2b347220 */ /* 0x040fe20000410000 */
[-C--:B------:R-:W-:Y:S01]  /*95f0*/  FMUL.FTZ R43, R43, R54.reuse ;  /* 0x000000362b2b7220 */ /* 0x080fe20000410000 */
[----:B------:R-:W-:Y:S02]  /*9600*/  PRMT R47, R164, 0x5410, R47 ;  /* 0x00005410a42f7816 */ /* 0x000fe4000000002f */
[C---:B------:R-:W-:Y:S01]  /*9610*/  FFMA.FTZ R52, R39.reuse, R54, -R52 ;  /* 0x0000003627347223 */ /* 0x040fe20000010834 */
[----:B------:R-:W-:Y:S01]  /*9620*/  FFMA.FTZ R43, R39, R62, R43 ;  /* 0x0000003e272b7223 */ /* 0x000fe2000001002b */
[----:B------:R-:W-:Y:S01]  /*9630*/  F2FP.BF16.F32.PACK_AB R41, R41, R53 ;  /* 0x000000352929723e */ /* 0x000fe200000010ff */
[----:B------:R-:W-:Y:S01]  /*9640*/  IMAD.U32 R54, R40, 0x10000, RZ ;  /* 0x0001000028367824 */ /* 0x000fe200078e00ff */
[----:B------:R-:W-:Y:S01]  /*9650*/  F2FP.BF16.F32.PACK_AB R37, R37, R55 ;  /* 0x000000372525723e */ /* 0x000fe200000010ff */
[----:B------:R-:W-:Y:S01]  /*9660*/  IMAD.U32 R53, R49, 0x10000, RZ ;  /* 0x0001000031357824 */ /* 0x000fe200078e00ff */
[----:B------:R-:W-:Y:S01]  /*9670*/  F2FP.BF16.F32.PACK_AB R43, R43, R56 ;  /* 0x000000382b2b723e */ /* 0x000fe200000010ff */
[----:B------:R-:W-:Y:S01]  /*9680*/  IMAD.U32 R55, R47, 0x10000, RZ ;  /* 0x000100002f377824 */ /* 0x000fe200078e00ff */
[----:B------:R-:W-:Y:S01]  /*9690*/  LOP3.LUT R49, R49, 0xffff0000, RZ, 0xc0, !PT ;  /* 0xffff000031317812 */ /* 0x000fe200078ec0ff */
[----:B------:R-:W-:Y:S01]  /*96a0*/  FMUL.FTZ R56, R54, R53 ;  /* 0x0000003536387220 */ /* 0x000fe20000410000 */
[----:B------:R-:W-:-:S02]  /*96b0*/  IMAD.U32 R39, R36, 0x10000, RZ ;  /* 0x0001000024277824 */ /* 0x000fc400078e00ff */
[-C--:B------:R-:W-:Y:S01]  /*96c0*/  FMUL.FTZ R54, R54, R55.reuse ;  /* 0x0000003736367220 */ /* 0x080fe20000410000 */
[----:B------:R-:W-:Y:S01]  /*96d0*/  LOP3.LUT R47, R47, 0xffff0000, RZ, 0xc0, !PT ;  /* 0xffff00002f2f7812 */ /* 0x000fe200078ec0ff */
[C---:B------:R-:W-:Y:S02]  /*96e0*/  FFMA.FTZ R56, R39.reuse, R55, -R56 ;  /* 0x0000003727387223 */ /* 0x040fe40000010838 */
[----:B------:R-:W-:Y:S01]  /*96f0*/  FFMA.FTZ R54, R39, R53, R54 ;  /* 0x0000003527367223 */ /* 0x000fe20000010036 */
[----:B------:R-:W-:Y:S01]  /*9700*/  LOP3.LUT R39, R40, 0xffff0000, RZ, 0xc0, !PT ;  /* 0xffff000028277812 */ /* 0x000fe200078ec0ff */
[----:B------:R-:W-:Y:S01]  /*9710*/  IMAD.U32 R55, R42, 0x10000, RZ ;  /* 0x000100002a377824 */ /* 0x000fe200078e00ff */
[----:B------:R-:W-:Y:S02]  /*9720*/  LOP3.LUT R40, R36, 0xffff0000, RZ, 0xc0, !PT ;  /* 0xffff000024287812 */ /* 0x000fe400078ec0ff */
[----:B------:R-:W-:Y:S01]  /*9730*/  PRMT R51, R165, 0x5410, R51 ;  /* 0x00005410a5337816 */ /* 0x000fe20000000033 */
[----:B------:R-:W-:Y:S01]  /*9740*/  FMUL.FTZ R36, R39, R49 ;  /* 0x0000003127247220 */ /* 0x000fe20000410000 */
[----:B------:R-:W-:Y:S01]  /*9750*/  PRMT R48, R163, 0x5410, R48 ;  /* 0x00005410a3307816 */ /* 0x000fe20000000030 */
[----:B------:R-:W-:Y:S01]  /*9760*/  FMUL.FTZ R39, R39, R47 ;  /* 0x0000002f27277220 */ /* 0x000fe20000410000 */
        /* <DEDUP_REMOVED lines=26> */
.L_x_538:
[----:B------:R-:W-:Y:S05]  /*9910*/  BSYNC B2 ;  /* 0x0000000000027941 */ /* 0x000fea0003800000 */
.L_x_537:
        /* <DEDUP_REMOVED lines=13> */
.L_x_532:
[----:B------:R-:W-:Y:S05]  /*99f0*/  BSYNC B1 ;  /* 0x0000000000017941 */ /* 0x000fea0003800000 */
.L_x_531:
[-C--:B---34-:R-:W-:Y:S02]  /*9a00*/  IMAD R36, R140, R124.reuse, RZ ;  /* 0x0000007c8c247224 */ /* 0x098fe400078e02ff */
[----:B------:R-:W-:-:S04]  /*9a10*/  IMAD.WIDE.U32 R122, R237, R124, R122 ;  /* 0x0000007ced7a7225 */ /* 0x000fc800078e007a */
[----:B------:R-:W-:Y:S01]  /*9a20*/  IMAD R36, R237, R125, R36 ;  /* 0x0000007ded247224 */ /* 0x000fe200078e0224 */
[----:B------:R-:W-:Y:S06]  /*9a30*/  @P3 BRA `(.L_x_499) ;  /* 0x0000001400283947 */ /* 0x000fec0003800000 */
[----:B------:R-:W-:Y:S01]  /*9a40*/  ISETP.NE.AND P3, PT, R27, RZ, PT ;  /* 0x000000ff1b00720c */ /* 0x000fe20003f65270 */
[----:B------:R-:W-:Y:S01]  /*9a50*/  BSSY B1, `(.L_x_539) ;  /* 0x0000085000017945 */ /* 0x000fe20003800000 */
[----:B------:R-:W-:-:S11]  /*9a60*/  IMAD.IADD R48, R123, 0x1, R36 ;  /* 0x000000017b307824 */ /* 0x000fd600078e0224 */
[----:B------:R-:W-:Y:S05]  /*9a70*/  @!P3 BRA `(.L_x_540) ;  /* 0x000000080008b947 */ /* 0x000fea0003800000 */
[----:B------:R-:W-:Y:S01]  /*9a80*/  SEL R36, R118, R145, !P0 ;  /* 0x0000009176247207 */ /* 0x000fe20004000000 */
[----:B------:R-:W-:Y:S01]  /*9a90*/  BSSY B2, `(.L_x_541) ;  /* 0x0000079000027945 */ /* 0x000fe20003800000 */
[----:B------:R-:W-:Y:S02]  /*9aa0*/  SHF.R.U32.HI R39, RZ, 0x3, R222 ;  /* 0x00000003ff277819 */ /* 0x000fe400000116de */
[----:B------:R-:W-:-:S04]  /*9ab0*/  SHF.R.S32.HI R37, RZ, 0x1f, R36 ;  /* 0x0000001fff257819 */ /* 0x000fc80000011424 */
[----:B------:R-:W-:-:S04]  /*9ac0*/  LEA.HI R36, R37, R36, RZ, 0x4 ;  /* 0x0000002425247211 */ /* 0x000fc800078f20ff */
[----:B------:R-:W-:-:S04]  /*9ad0*/  LEA.HI.SX32 R36, R36, R15, 0x1c ;  /* 0x0000000f24247211 */ /* 0x000fc800078fe2ff */
[----:B------:R-:W-:Y:S01]  /*9ae0*/  SHF.R.S32.HI R38, RZ, 0x1f, R36 ;  /* 0x0000001fff267819 */ /* 0x000fe20000011424 */
[----:B------:R-:W-:-:S03]  /*9af0*/  IMAD.SHL.U32 R37, R36, 0x8, RZ ;  /* 0x0000000824257824 */ /* 0x000fc600078e00ff */
[----:B------:R-:W-:Y:S02]  /*9b00*/  LEA.HI R36, R38, R36, RZ, 0x3 ;  /* 0x0000002426247211 */ /* 0x000fe400078f18ff */
[----:B------:R-:W-:Y:S02]  /*9b10*/  ISETP.GE.AND P3, PT, R37, R143, PT ;  /* 0x0000008f2500720c */ /* 0x000fe40003f66270 */
[----:B------:R-:W-:-:S05]  /*9b20*/  SHF.R.S32.HI R36, RZ, 0x3, R36 ;  /* 0x00000003ff247819 */ /* 0x000fca0000011424 */
[----:B------:R-:W-:-:S06]  /*9b30*/  IMAD R36, R36, 0x1400, R225 ;  /* 0x0000140024247824 */ /* 0x000fcc00078e02e1 */
[--C-:B------:R-:W-:Y:S02]  /*9b40*/  @!P3 SHF.R.S32.HI R49, RZ, 0x1f, R37.reuse ;  /* 0x0000001fff31b819 */ /* 0x100fe40000011425 */
[--C-:B------:R-:W-:Y:S02]  /*9b50*/  @!P3 IADD3 R47, P4, P5, R96, R122, R37.reuse ;  /* 0x0000007a602fb210 */ /* 0x100fe40007d9e025 */
[----:B------:R-:W-:Y:S02]  /*9b60*/  LOP3.LUT R37, R222, 0x38, R37, 0xf8, !PT ;  /* 0x00000038de257812 */ /* 0x000fe400078ef825 */
[----:B------:R-:W-:Y:S02]  /*9b70*/  @!P3 IADD3.X R49, R93, R48, R49, P4, P5 ;  /* 0x000000305d31b210 */ /* 0x000fe400027ea431 */
[----:B------:R-:W-:Y:S02]  /*9b80*/  LOP3.LUT R37, R37, R39, RZ, 0x3c, !PT ;  /* 0x0000002725257212 */ /* 0x000fe400078e3cff */
[----:B------:R-:W-:-:S03]  /*9b90*/  IADD3 R45, P4, P5, R96, R122, R14 ;  /* 0x0000007a602d7210 */ /* 0x000fc60007d9e00e */
[----:B------:R-:W-:Y:S01]  /*9ba0*/  IMAD.IADD R36, R36, 0x1, R37 ;  /* 0x0000000124247824 */ /* 0x000fe200078e0225 */
[----:B------:R-:W-:Y:S02]  /*9bb0*/  IADD3.X R46, R93, R48, R8, P4, P5 ;  /* 0x000000305d2e7210 */ /* 0x000fe400027ea408 */
[----:B------:R-:W-:Y:S01]  /*9bc0*/  ISETP.GE.AND P4, PT, R16, R115, PT ;  /* 0x000000731000720c */ /* 0x000fe20003f86270 */
[C---:B-1----:R-:W-:Y:S02]  /*9bd0*/  IMAD R40, R19.reuse, 0x5000, R36 ;  /* 0x0000500013287824 */ /* 0x042fe400078e0224 */
[----:B------:R-:W-:Y:S02]  /*9be0*/  IMAD R36, R19, 0x5000, R132 ;  /* 0x0000500013247824 */ /* 0x000fe400078e0284 */
[--C-:B------:R-:W-:Y:S02]  /*9bf0*/  IMAD R40, R40, 0x2, R18.reuse ;  /* 0x0000000228287824 */ /* 0x100fe400078e0212 */
[----:B------:R-:W-:-:S04]  /*9c00*/  IMAD R36, R36, 0x2, R18 ;  /* 0x0000000224247824 */ /* 0x000fc800078e0212 */
[----:B------:R-:W1:Y:S04]  /*9c10*/  LDS.128 R40, [R40+0x24400] ;  /* 0x0244000028287984 */ /* 0x000e680000000c00 */
[----:B------:R-:W3:Y:S01]  /*9c20*/  LDS.128 R36, [R36+0x24400] ;  /* 0x0244000024247984 */ /* 0x000ee20000000c00 */
[----:B------:R-:W-:Y:S05]  /*9c30*/  @P4 BRA `(.L_x_542) ;  /* 0x0000000400784947 */ /* 0x000fea0003800000 */
[----:B------:R-:W-:Y:S01]  /*9c40*/  SHF.R.U32.HI R50, RZ, 0x10, R81 ;  /* 0x00000010ff327819 */ /* 0x000fe20000011651 */
[----:B-1----:R-:W-:Y:S01]  /*9c50*/  IMAD.U32 R55, R41, 0x10000, RZ ;  /* 0x0001000029377824 */ /* 0x002fe200078e00ff */
[----:B------:R-:W-:Y:S01]  /*9c60*/  SHF.R.U32.HI R44, RZ, 0x10, R73 ;  /* 0x00000010ff2c7819 */ /* 0x000fe20000011649 */
[----:B---3--:R-:W-:Y:S01]  /*9c70*/  IMAD.U32 R53, R37, 0x10000, RZ ;  /* 0x0001000025357824 */ /* 0x008fe200078e00ff */
[----:B------:R-:W-:Y:S01]  /*9c80*/  PRMT R50, R162, 0x5432, R50 ;  /* 0x00005432a2327816 */ /* 0x000fe20000000032 */
[----:B------:R-:W-:Y:S01]  /*9c90*/  IMAD.U32 R56, R43, 0x10000, RZ ;  /* 0x000100002b387824 */ /* 0x000fe200078e00ff */
[----:B------:R-:W-:Y:S01]  /*9ca0*/  PRMT R44, R160, 0x5432, R44 ;  /* 0x00005432a02c7816 */ /* 0x000fe2000000002c */
[----:B------:R-:W-:Y:S01]  /*9cb0*/  IMAD.U32 R59, R42, 0x10000, RZ ;  /* 0x000100002a3b7824 */ /* 0x000fe200078e00ff */
[----:B------:R-:W-:Y:S01]  /*9cc0*/  LOP3.LUT R37, R37, 0xffff0000, RZ, 0xc0, !PT ;  /* 0xffff000025257812 */ /* 0x000fe200078ec0ff */
[C---:B------:R-:W-:Y:S01]  /*9cd0*/  IMAD.U32 R51, R50.reuse, 0x10000, RZ ;  /* 0x0001000032337824 */ /* 0x040fe200078e00ff */
[----:B------:R-:W-:Y:S01]  /*9ce0*/  LOP3.LUT R50, R50, 0xffff0000, RZ, 0xc0, !PT ;  /* 0xffff000032327812 */ /* 0x000fe200078ec0ff */
[C---:B------:R-:W-:Y:S01]  /*9cf0*/  IMAD.U32 R52, R44.reuse, 0x10000, RZ ;  /* 0x000100002c347824 */ /* 0x040fe200078e00ff */
[----:B------:R-:W-:Y:S01]  /*9d00*/  LOP3.LUT R44, R44, 0xffff0000, RZ, 0xc0, !PT ;  /* 0xffff00002c2c7812 */ /* 0x000fe200078ec0ff */
[CC--:B------:R-:W-:Y:S01]  /*9d10*/  FMUL.FTZ R54, R55.reuse, R51.reuse ;  /* 0x0000003337367220 */ /* 0x0c0fe20000410000 */
[----:B------:R-:W-:Y:S01]  /*9d20*/  SHF.R.U64 R80, R80, 0x10, R81 ;  /* 0x0000001050507819 */ /* 0x000fe20000001251 */
[-C--:B------:R-:W-:Y:S01]  /*9d30*/  FMUL.FTZ R55, R55, R52.reuse ;  /* 0x0000003437377220 */ /* 0x080fe20000410000 */
[----:B------:R-:W-:Y:S01]  /*9d40*/  SHF.R.U64 R72, R72, 0x10, R73 ;  /* 0x0000001048487819 */ /* 0x000fe20000001249 */
[C---:B------:R-:W-:Y:S01]  /*9d50*/  FFMA.FTZ R54, R53.reuse, R52, -R54 ;  /* 0x0000003435367223 */ /* 0x040fe20000010836 */
[----:B------:R-:W-:Y:S01]  /*9d60*/  PRMT R162, R162, 0x5410, R80 ;  /* 0x00005410a2a27816 */ /* 0x000fe20000000050 */
[----:B------:R-:W-:Y:S01]  /*9d70*/  FFMA.FTZ R55, R53, R51, R55 ;  /* 0x0000003335377223 */ /* 0x000fe20000010037 */
[----:B------:R-:W-:-:S02]  /*9d80*/  LOP3.LUT R51, R41, 0xffff0000, RZ, 0xc0, !PT ;  /* 0xffff000029337812 */ /* 0x000fc400078ec0ff */
[----:B------:R-:W-:Y:S02]  /*9d90*/  SHF.R.U32.HI R53, RZ, 0x10, R75 ;  /* 0x00000010ff357819 */ /* 0x000fe4000001164b */
[----:B------:R-:W-:Y:S01]  /*9da0*/  PRMT R160, R160, 0x5410, R72 ;  /* 0x00005410a0a07816 */ /* 0x000fe20000000048 */
[C---:B------:R-:W-:Y:S01]  /*9db0*/  FMUL.FTZ R41, R51.reuse, R50 ;  /* 0x0000003233297220 */ /* 0x040fe20000410000 */
[-C--:B------:R-:W-:Y:S01]  /*9dc0*/  FMUL.FTZ R51, R51, R44.reuse ;  /* 0x0000002c33337220 */ /* 0x080fe20000410000 */
[----:B------:R-:W-:Y:S02]  /*9dd0*/  PRMT R53, R159, 0x5432, R53 ;  /* 0x000054329f357816 */ /* 0x000fe40000000035 */
[C---:B------:R-:W-:Y:S01]  /*9de0*/  FFMA.FTZ R41, R37.reuse, R44, -R41 ;  /* 0x0000002c25297223 */ /* 0x040fe20000010829 */
[----:B------:R-:W-:Y:S01]  /*9df0*/  FFMA.FTZ R37, R37, R50, R51 ;  /* 0x0000003225257223 */ /* 0x000fe20000010033 */
[----:B------:R-:W-:Y:S01]  /*9e00*/  SHF.R.U32.HI R51, RZ, 0x10, R83 ;  /* 0x00000010ff337819 */ /* 0x000fe20000011653 */
[C---:B------:R-:W-:Y:S01]  /*9e10*/  IMAD.U32 R50, R53.reuse, 0x10000, RZ ;  /* 0x0001000035327824 */ /* 0x040fe200078e00ff */
[----:B------:R-:W-:Y:S01]  /*9e20*/  LOP3.LUT R53, R53, 0xffff0000, RZ, 0xc0, !PT ;  /* 0xffff000035357812 */ /* 0x000fe200078ec0ff */
[----:B------:R-:W-:Y:S01]  /*9e30*/  IMAD.U32 R44, R39, 0x10000, RZ ;  /* 0x00010000272c7824 */ /* 0x000fe200078e00ff */
[----:B------:R-:W-:-:S02]  /*9e40*/  PRMT R51, R161, 0x5432, R51 ;  /* 0x00005432a1337816 */ /* 0x000fc40000000033 */
[----:B------:R-:W-:Y:S02]  /*9e50*/  LOP3.LUT R39, R39, 0xffff0000, RZ, 0xc0, !PT ;  /* 0xffff000027277812 */ /* 0x000fe400078ec0ff */
[----:B------:R-:W-:Y:S01]  /*9e60*/  SHF.R.U64 R82, R82, 0x10, R83 ;  /* 0x0000001052527819 */ /* 0x000fe20000001253 */
[C---:B------:R-:W-:Y:S01]  /*9e70*/  IMAD.U32 R52, R51.reuse, 0x10000, RZ ;  /* 0x0001000033347824 */ /* 0x040fe200078e00ff */
[----:B------:R-:W-:Y:S02]  /*9e80*/  LOP3.LUT R51, R51, 0xffff0000, RZ, 0xc0, !PT ;  /* 0xffff000033337812 */ /* 0x000fe400078ec0ff */
[----:B------:R-:W-:Y:S01]  /*9e90*/  SHF.R.U64 R74, R74, 0x10, R75 ;  /* 0x000000104a4a7819 */ /* 0x000fe2000000124b */
[C---:B------:R-:W-:Y:S01]  /*9ea0*/  FMUL.FTZ R57, R56.reuse, R52 ;  /* 0x0000003438397220 */ /* 0x040fe20000410000 */
[-C--:B------:R-:W-:Y:S01]  /*9eb0*/  FMUL.FTZ R56, R56, R50.reuse ;  /* 0x0000003238387220 */ /* 0x080fe20000410000 */
[----:B------:R-:W-:Y:S02]  /*9ec0*/  PRMT R82, R161, 0x5410, R82 ;  /* 0x00005410a1527816 */ /* 0x000fe40000000052 */
[C---:B------:R-:W-:Y:S01]  /*9ed0*/  FFMA.FTZ R50, R44.reuse, R50, -R57 ;  /* 0x000000322c327223 */ /* 0x040fe20000010839 */
[----:B------:R-:W-:Y:S01]  /*9ee0*/  FFMA.FTZ R44, R44, R52, R56 ;  /* 0x000000342c2c7223 */ /* 0x000fe20000010038 */
[----:B------:R-:W-:Y:S01]  /*9ef0*/  LOP3.LUT R52, R43, 0xffff0000, RZ, 0xc0, !PT ;  /* 0xffff00002b347812 */ /* 0x000fe200078ec0ff */
[C---:B------:R-:W-:Y:S01]  /*9f00*/  IMAD.U32 R56, R160.reuse, 0x10000, RZ ;  /* 0x00010000a0387824 */ /* 0x040fe200078e00ff */
[----:B------:R-:W-:-:S02]  /*9f10*/  LOP3.LUT R160, R160, 0xffff0000, RZ, 0xc0, !PT ;  /* 0xffff0000a0a07812 */ /* 0x000fc400078ec0ff */
[----:B------:R-:W-:Y:S01]  /*9f20*/  PRMT R74, R159, 0x5410, R74 ;  /* 0x000054109f4a7816 */ /* 0x000fe2000000004a */
[C---:B------:R-:W-:Y:S01]  /*9f30*/  FMUL.FTZ R43, R52.reuse, R51 ;  /* 0x00000033342b7220 */ /* 0x040fe20000410000 */
[-C--:B------:R-:W-:Y:S01]  /*9f40*/  FMUL.FTZ R52, R52, R53.reuse ;  /* 0x0000003534347220 */ /* 0x080fe20000410000 */
[----:B------:R-:W-:Y:S02]  /*9f50*/  LOP3.LUT R42, R42, 0xffff0000, RZ, 0xc0, !PT ;  /* 0xffff00002a2a7812 */ /* 0x000fe400078ec0ff */
[C---:B------:R-:W-:Y:S01]  /*9f60*/  FFMA.FTZ R43, R39.reuse, R53, -R43 ;  /* 0x00000035272b7223 */ /* 0x040fe2000001082b */
[----:B------:R-:W-:Y:S01]  /*9f70*/  FFMA.FTZ R39, R39, R51, R52 ;  /* 0x0000003327277223 */ /* 0x000fe20000010034 */
[C---:B------:R-:W-:Y:S01]  /*9f80*/  IMAD.U32 R53, R40.reuse, 0x10000, RZ ;  /* 0x0001000028357824 */ /* 0x040fe200078e00ff */
[----:B------:R-:W-:Y:S01]  /*9f90*/  LOP3.LUT R40, R40, 0xffff0000, RZ, 0xc0, !PT ;  /* 0xffff000028287812 */ /* 0x000fe200078ec0ff */
[C---:B------:R-:W-:Y:S01]  /*9fa0*/  IMAD.U32 R52, R162.reuse, 0x10000, RZ ;  /* 0x00010000a2347824 */ /* 0x040fe200078e00ff */
[----:B------:R-:W-:Y:S01]  /*9fb0*/  LOP3.LUT R162, R162, 0xffff0000, RZ, 0xc0, !PT ;  /* 0xffff0000a2a27812 */ /* 0x000fe200078ec0ff */
[C---:B------:R-:W-:Y:S01]  /*9fc0*/  IMAD.U32 R51, R36.reuse, 0x10000, RZ ;  /* 0x0001000024337824 */ /* 0x040fe200078e00ff */
[----:B------:R-:W-:Y:S01]  /*9fd0*/  LOP3.LUT R36, R36, 0xffff0000, RZ, 0xc0, !PT ;  /* 0xffff000024247812 */ /* 0x000fe200078ec0ff */
[C---:B------:R-:W-:Y:S01]  /*9fe0*/  FMUL.FTZ R57, R53.reuse, R52 ;  /* 0x0000003435397220 */ /* 0x040fe20000410000 */
[----:B------:R-:W-:Y:S01]  /*9ff0*/  FMUL.FTZ R53, R53, R56 ;  /* 0x0000003835357220 */ /* 0x000fe20000410000 */
[----:B------:R-:W-:-:S02]  /*a000*/  F2FP.BF16.F32.PACK_AB R41, R41, R54 ;  /* 0x000000362929723e */ /* 0x000fc400000010ff */
[C---:B------:R-:W-:Y:S01]  /*a010*/  FFMA.FTZ R57, R51.reuse, R56, -R57 ;  /* 0x0000003833397223 */ /* 0x040fe20000010839 */
[----:B------:R-:W-:Y:S01]  /*a020*/  FFMA.FTZ R53, R51, R52, R53 ;  /* 0x0000003433357223 */ /* 0x000fe20000010035 */
[C---:B------:R-:W-:Y:S01]  /*a030*/  FMUL.FTZ R51, R40.reuse, R162 ;  /* 0x000000a228337220 */ /* 0x040fe20000410000 */
[-C--:B------:R-:W-:Y:S01]  /*a040*/  FMUL.FTZ R40, R40, R160.reuse ;  /* 0x000000a028287220 */ /* 0x080fe20000410000 */
[C---:B------:R-:W-:Y:S01]  /*a050*/  IMAD.U32 R52, R82.reuse, 0x10000, RZ ;  /* 0x0001000052347824 */ /* 0x040fe200078e00ff */
[----:B------:R-:W-:Y:S01]  /*a060*/  LOP3.LUT R82, R82, 0xffff0000, RZ, 0xc0, !PT ;  /* 0xffff000052527812 */ /* 0x000fe200078ec0ff */
[----:B------:R-:W-:Y:S02]  /*a070*/  IMAD.U32 R56, R74, 0x10000, RZ ;  /* 0x000100004a387824 */ /* 0x000fe400078e00ff */
[C---:B------:R-:W-:Y:S01]  /*a080*/  FFMA.FTZ R51, R36.reuse, R160, -R51 ;  /* 0x000000a024337223 */ /* 0x040fe20000010833 */
[----:B------:R-:W-:Y:S01]  /*a090*/  FFMA.FTZ R40, R36, R162, R40 ;  /* 0x000000a224287223 */ /* 0x000fe20000010028 */
[----:B------:R-:W-:Y:S01]  /*a0a0*/  FMUL.FTZ R58, R59, R52 ;  /* 0x000000343b3a7220 */ /* 0x000fe20000410000 */
[----:B------:R-:W-:-:S02]  /*a0b0*/  IMAD.U32 R36, R38, 0x10000, RZ ;  /* 0x0001000026247824 */ /* 0x000fc400078e00ff */
[-C--:B------:R-:W-:Y:S01]  /*a0c0*/  FMUL.FTZ R59, R59, R56.reuse ;  /* 0x000000383b3b7220 */ /* 0x080fe20000410000 */
[----:B------:R-:W-:Y:S01]  /*a0d0*/  LOP3.LUT R74, R74, 0xffff0000, RZ, 0xc0, !PT ;  /* 0xffff00004a4a7812 */ /* 0x000fe200078ec0ff */
[C---:B------:R-:W-:Y:S02]  /*a0e0*/  FFMA.FTZ R58, R36.reuse, R56, -R58 ;  /* 0x00000038243a7223 */ /* 0x040fe4000001083a */
[----:B------:R-:W-:Y:S01]  /*a0f0*/  FFMA.FTZ R59, R36, R52, R59 ;  /* 0x00000034243b7223 */ /* 0x000fe2000001003b */
[----:B------:R-:W-:Y:S01]  /*a100*/  LOP3.LUT R38, R38, 0xffff0000, RZ, 0xc0, !PT ;  /* 0xffff000026267812 */ /* 0x000fe200078ec0ff */
[C---:B------:R-:W-:Y:S01]  /*a110*/  FMUL.FTZ R36, R42.reuse, R82 ;  /* 0x000000522a247220 */ /* 0x040fe20000410000 */
[----:B------:R-:W-:Y:S01]  /*a120*/  FMUL.FTZ R42, R42, R74 ;  /* 0x0000004a2a2a7220 */ /* 0x000fe20000410000 */
[----:B------:R-:W-:Y:S02]  /*a130*/  F2FP.BF16.F32.PACK_AB R43, R43, R50 ;  /* 0x000000322b2b723e */ /* 0x000fe400000010ff */
[C---:B------:R-:W-:Y:S01]  /*a140*/  FFMA.FTZ R36, R38.reuse, R74, -R36 ;  /* 0x0000004a26247223 */ /* 0x040fe20000010824 */
[----:B------:R-:W-:Y:S01]  /*a150*/  FFMA.FTZ R42, R38, R82, R42 ;  /* 0x00000052262a7223 */ /* 0x000fe2000001002a */
[----:B------:R-:W-:Y:S01]  /*a160*/  F2FP.BF16.F32.PACK_AB R55, R37, R55 ;  /* 0x000000372537723e */ /* 0x000fe200000010ff */
[----:B------:R-:W-:Y:S01]  /*a170*/  IMAD.MOV.U32 R37, RZ, RZ, R41 ;  /* 0x000000ffff257224 */ /* 0x000fe200078e0029 */
        /* <DEDUP_REMOVED lines=9> */
[----:B------:R-:W-:-:S07]  /*a210*/  IMAD.MOV.U32 R38, RZ, RZ, R58 ;  /* 0x000000ffff267224 */ /* 0x000fce00078e003a */
.L_x_542:
[----:B------:R-:W-:Y:S05]  /*a220*/  BSYNC B2 ;  /* 0x0000000000027941 */ /* 0x000fea0003800000 */
.L_x_541:
[----:B------:R-:W-:Y:S01]  /*a230*/  LEA R44, P4, R45, R116, 0x1 ;  /* 0x000000742d2c7211 */ /* 0x000fe200078808ff */
[----:B------:R-:W-:-:S03]  /*a240*/  ULDC.64 UR4, c[0x0][0x208] ;  /* 0x0000820000047ab9 */ /* 0x000fc60000000a00 */
[----:B------:R-:W-:Y:S02]  /*a250*/  LEA.HI.X R45, R45, R117, R46, 0x1, P4 ;  /* 0x000000752d2d7211 */ /* 0x000fe400020f0c2e */
[----:B------:R-:W-:-:S03]  /*a260*/  @!P3 LEA R46, P4, R47, R116, 0x1 ;  /* 0x000000742f2eb211 */ /* 0x000fc600078808ff */
[----:B---3--:R3:W-:Y:S01]  /*a270*/  STG.E.128 desc[UR4][R44.64], R36 ;  /* 0x000000242c007986 */ /* 0x0087e2000c101d04 */
[----:B------:R-:W-:-:S05]  /*a280*/  @!P3 LEA.HI.X R47, R47, R117, R49, 0x1, P4 ;  /* 0x000000752f2fb211 */ /* 0x000fca00020f0c31 */
[----:B-1----:R3:W-:Y:S04]  /*a290*/  @!P3 STG.E.128 desc[UR4][R46.64], R40 ;  /* 0x000000282e00b986 */ /* 0x0027e8000c101d04 */
.L_x_540:
[----:B------:R-:W-:Y:S05]  /*a2a0*/  BSYNC B1 ;  /* 0x0000000000017941 */ /* 0x000fea0003800000 */
.L_x_539:
[----:B------:R-:W-:-:S13]  /*a2b0*/  ISETP.NE.AND P3, PT, R11, RZ, PT ;  /* 0x000000ff0b00720c */ /* 0x000fda0003f65270 */
[----:B------:R-:W-:Y:S05]  /*a2c0*/  @!P3 BRA `(.L_x_499) ;  /* 0x0000000c0004b947 */ /* 0x000fea0003800000 */
[----:B------:R-:W-:Y:S01]  /*a2d0*/  SEL R145, R118, R145, !P1 ;  /* 0x0000009176917207 */ /* 0x000fe20004800000 */
[----:B------:R-:W-:Y:S01]  /*a2e0*/  BSSY B1, `(.L_x_543) ;  /* 0x0000074000017945 */ /* 0x000fe20003800000 */
[----:B---3--:R-:W-:Y:S02]  /*a2f0*/  SHF.R.U32.HI R39, RZ, 0x3, R222 ;  /* 0x00000003ff277819 */ /* 0x008fe400000116de */
[----:B------:R-:W-:Y:S02]  /*a300*/  SHF.R.S32.HI R36, RZ, 0x1f, R145 ;  /* 0x0000001fff247819 */ /* 0x000fe40000011491 */
[----:B------:R-:W-:Y:S02]  /*a310*/  IADD3 R45, P3, P4, R96, R122, R12 ;  /* 0x0000007a602d7210 */ /* 0x000fe40007c7e00c */
[----:B------:R-:W-:Y:S02]  /*a320*/  LEA.HI R36, R36, R145, RZ, 0x4 ;  /* 0x0000009124247211 */ /* 0x000fe400078f20ff */
[----:B------:R-:W-:-:S02]  /*a330*/  IADD3.X R47, R93, R48, R7, P3, P4 ;  /* 0x000000305d2f7210 */ /* 0x000fc40001fe8407 */
[----:B------:R-:W-:Y:S02]  /*a340*/  LEA.HI.SX32 R36, R36, R13, 0x1c ;  /* 0x0000000d24247211 */ /* 0x000fe400078fe2ff */
[----:B------:R-:W-:Y:S02]  /*a350*/  ISETP.GE.AND P4, PT, R212, R115, PT ;  /* 0x00000073d400720c */ /* 0x000fe40003f86270 */
[----:B------:R-:W-:Y:S01]  /*a360*/  SHF.R.S32.HI R37, RZ, 0x1f, R36 ;  /* 0x0000001fff257819 */ /* 0x000fe20000011424 */
[----:B------:R-:W-:Y:S01]  /*a370*/  IMAD.SHL.U32 R46, R36, 0x8, RZ ;  /* 0x00000008242e7824 */ /* 0x000fe200078e00ff */
[----:B------:R-:W-:Y:S02]  /*a380*/  LEA R44, P3, R45, R116, 0x1 ;  /* 0x000000742d2c7211 */ /* 0x000fe400078608ff */
[----:B------:R-:W-:Y:S02]  /*a390*/  LEA.HI R37, R37, R36, RZ, 0x3 ;  /* 0x0000002425257211 */ /* 0x000fe400078f18ff */
[----:B------:R-:W-:-:S02]  /*a3a0*/  LOP3.LUT R36, R222, 0x38, R46, 0xf8, !PT ;  /* 0x00000038de247812 */ /* 0x000fc400078ef82e */
[----:B------:R-:W-:Y:S02]  /*a3b0*/  SHF.R.S32.HI R38, RZ, 0x3, R37 ;  /* 0x00000003ff267819 */ /* 0x000fe40000011425 */
[----:B------:R-:W-:Y:S01]  /*a3c0*/  LOP3.LUT R36, R36, R39, RZ, 0x3c, !PT ;  /* 0x0000002724247212 */ /* 0x000fe200078e3cff */
[----:B------:R-:W-:Y:S01]  /*a3d0*/  IMAD R39, R19, 0x5000, R131 ;  /* 0x0000500013277824 */ /* 0x000fe200078e0283 */
[----:B------:R-:W-:Y:S01]  /*a3e0*/  LEA.HI.X R45, R45, R117, R47, 0x1, P3 ;  /* 0x000000752d2d7211 */ /* 0x000fe200018f0c2f */
[----:B------:R-:W-:-:S04]  /*a3f0*/  IMAD R37, R38, 0x1400, R225 ;  /* 0x0000140026257824 */ /* 0x000fc800078e02e1 */
[----:B------:R-:W-:-:S04]  /*a400*/  IMAD.IADD R36, R37, 0x1, R36 ;  /* 0x0000000125247824 */ /* 0x000fc800078e0224 */
[----:B------:R-:W-:Y:S02]  /*a410*/  IMAD R37, R19, 0x5000, R36 ;  /* 0x0000500013257824 */ /* 0x000fe400078e0224 */
[--C-:B------:R-:W-:Y:S02]  /*a420*/  IMAD R36, R39, 0x2, R18.reuse ;  /* 0x0000000227247824 */ /* 0x100fe400078e0212 */
[----:B-1----:R-:W-:-:S04]  /*a430*/  IMAD R40, R37, 0x2, R18 ;  /* 0x0000000225287824 */ /* 0x002fc800078e0212 */
[----:B------:R-:W1:Y:S04]  /*a440*/  LDS.128 R36, [R36+0x24400] ;  /* 0x0244000024247984 */ /* 0x000e680000000c00 */
[----:B------:R-:W3:Y:S01]  /*a450*/  LDS.128 R40, [R40+0x24400] ;  /* 0x0244000028287984 */ /* 0x000ee20000000c00 */
[----:B------:R-:W-:Y:S05]  /*a460*/  @P4 BRA `(.L_x_544) ;  /* 0x00000004006c4947 */ /* 0x000fea0003800000 */
[----:B------:R-:W-:Y:S01]  /*a470*/  SHF.R.U32.HI R52, RZ, 0x10, R77 ;  /* 0x00000010ff347819 */ /* 0x000fe2000001164d */
[----:B---3--:R-:W-:Y:S01]  /*a480*/  IMAD.U32 R57, R41, 0x10000, RZ ;  /* 0x0001000029397824 */ /* 0x008fe200078e00ff */
[----:B------:R-:W-:Y:S01]  /*a490*/  SHF.R.U32.HI R51, RZ, 0x10, R69 ;  /* 0x00000010ff337819 */ /* 0x000fe20000011645 */
[----:B-1----:R-:W-:Y:S01]  /*a4a0*/  IMAD.U32 R54, R37, 0x10000, RZ ;  /* 0x0001000025367824 */ /* 0x002fe200078e00ff */
[----:B------:R-:W-:Y:S01]  /*a4b0*/  PRMT R52, R158, 0x5432, R52 ;  /* 0x000054329e347816 */ /* 0x000fe20000000034 */
[----:B------:R-:W-:Y:S01]  /*a4c0*/  IMAD.U32 R53, R36, 0x10000, RZ ;  /* 0x0001000024357824 */ /* 0x000fe200078e00ff */
[----:B------:R-:W-:Y:S01]  /*a4d0*/  PRMT R51, R156, 0x5432, R51 ;  /* 0x000054329c337816 */ /* 0x000fe20000000033 */
[----:B------:R-:W-:Y:S01]  /*a4e0*/  IMAD.U32 R60, R42, 0x10000, RZ ;  /* 0x000100002a3c7824 */ /* 0x000fe200078e00ff */
[----:B------:R-:W-:Y:S01]  /*a4f0*/  LOP3.LUT R41, R41, 0xffff0000, RZ, 0xc0, !PT ;  /* 0xffff000029297812 */ /* 0x000fe200078ec0ff */
[C---:B------:R-:W-:Y:S01]  /*a500*/  IMAD.U32 R55, R52.reuse, 0x10000, RZ ;  /* 0x0001000034377824 */ /* 0x040fe200078e00ff */
[----:B------:R-:W-:Y:S01]  /*a510*/  LOP3.LUT R52, R52, 0xffff0000, RZ, 0xc0, !PT ;  /* 0xffff000034347812 */ /* 0x000fe200078ec0ff */
[----:B------:R-:W-:Y:S01]  /*a520*/  IMAD.U32 R56, R51, 0x10000, RZ ;  /* 0x0001000033387824 */ /* 0x000fe200078e00ff */
[----:B------:R-:W-:Y:S01]  /*a530*/  SHF.R.U64 R50, R78, 0x10, R79 ;  /* 0x000000104e327819 */ /* 0x000fe2000000124f */
[----:B------:R-:W-:Y:S01]  /*a540*/  FMUL.FTZ R58, R57, R55 ;  /* 0x00000037393a7220 */ /* 0x000fe20000410000 */
[----:B------:R-:W-:Y:S01]  /*a550*/  LOP3.LUT R51, R51, 0xffff0000, RZ, 0xc0, !PT ;  /* 0xffff000033337812 */ /* 0x000fe200078ec0ff */
[----:B------:R-:W-:Y:S01]  /*a560*/  FMUL.FTZ R61, R41, R52 ;  /* 0x00000034293d7220 */ /* 0x000fe20000410000 */
[----:B------:R-:W-:Y:S01]  /*a570*/  SHF.R.U64 R49, R70, 0x10, R71 ;  /* 0x0000001046317819 */ /* 0x000fe20000001247 */
[-C--:B------:R-:W-:Y:S01]  /*a580*/  FMUL.FTZ R59, R57, R56.reuse ;  /* 0x00000038393b7220 */ /* 0x080fe20000410000 */
[----:B------:R-:W-:Y:S01]  /*a590*/  SHF.R.U32.HI R78, RZ, 0x10, R79 ;  /* 0x00000010ff4e7819 */ /* 0x000fe2000001164f */
[----:B------:R-:W-:Y:S01]  /*a5a0*/  FMUL.FTZ R41, R41, R51 ;  /* 0x0000003329297220 */ /* 0x000fe20000410000 */
[----:B------:R-:W-:Y:S01]  /*a5b0*/  SHF.R.U32.HI R70, RZ, 0x10, R71 ;  /* 0x00000010ff467819 */ /* 0x000fe20000011647 */
[C---:B------:R-:W-:Y:S01]  /*a5c0*/  FFMA.FTZ R58, R54.reuse, R56, -R58 ;  /* 0x00000038363a7223 */ /* 0x040fe2000001083a */
[----:B------:R-:W-:Y:S01]  /*a5d0*/  LOP3.LUT R37, R37, 0xffff0000, RZ, 0xc0, !PT ;  /* 0xffff000025257812 */ /* 0x000fe200078ec0ff */
[----:B------:R-:W-:Y:S01]  /*a5e0*/  IMAD.U32 R56, R43, 0x10000, RZ ;  /* 0x000100002b387824 */ /* 0x000fe200078e00ff */
[----:B------:R-:W-:Y:S01]  /*a5f0*/  PRMT R78, R157, 0x5432, R78 ;  /* 0x000054329d4e7816 */ /* 0x000fe2000000004e */
[----:B------:R-:W-:Y:S01]  /*a600*/  FFMA.FTZ R59, R54, R55, R59 ;  /* 0x00000037363b7223 */ /* 0x000fe2000001003b */
[----:B------:R-:W-:Y:S01]  /*a610*/  PRMT R70, R155, 0x5432, R70 ;  /* 0x000054329b467816 */ /* 0x000fe20000000046 */
[C---:B------:R-:W-:Y:S01]  /*a620*/  FFMA.FTZ R61, R37.reuse, R51, -R61 ;  /* 0x00000033253d7223 */ /* 0x040fe2000001083d */
[----:B------:R-:W-:Y:S01]  /*a630*/  FFMA.FTZ R41, R37, R52, R41 ;  /* 0x0000003425297223 */ /* 0x000fe20000010029 */
[----:B------:R-:W-:Y:S01]  /*a640*/  SHF.R.U64 R76, R76, 0x10, R77 ;  /* 0x000000104c4c7819 */ /* 0x000fe2000000124d */
[----:B------:R-:W-:Y:S01]  /*a650*/  IMAD.U32 R37, R78, 0x10000, RZ ;  /* 0x000100004e257824 */ /* 0x000fe200078e00ff */
[----:B------:R-:W-:Y:S01]  /*a660*/  SHF.R.U64 R47, R68, 0x10, R69 ;  /* 0x00000010442f7819 */ /* 0x000fe20000001245 */
[----:B------:R-:W-:Y:S01]  /*a670*/  IMAD.U32 R51, R70, 0x10000, RZ ;  /* 0x0001000046337824 */ /* 0x000fe200078e00ff */
[----:B------:R-:W-:Y:S01]  /*a680*/  PRMT R76, R158, 0x5410, R76 ;  /* 0x000054109e4c7816 */ /* 0x000fe2000000004c */
[----:B------:R-:W-:-:S02]  /*a690*/  IMAD.U32 R55, R39, 0x10000, RZ ;  /* 0x0001000027377824 */ /* 0x000fc400078e00ff */
[----:B------:R-:W-:Y:S01]  /*a6a0*/  FMUL.FTZ R52, R56, R37 ;  /* 0x0000002538347220 */ /* 0x000fe20000410000 */
[----:B------:R-:W-:Y:S01]  /*a6b0*/  PRMT R47, R156, 0x5410, R47 ;  /* 0x000054109c2f7816 */ /* 0x000fe2000000002f */
[-C--:B------:R-:W-:Y:S01]  /*a6c0*/  FMUL.FTZ R56, R56, R51.reuse ;  /* 0x0000003338387220 */ /* 0x080fe20000410000 */
[----:B------:R-:W-:Y:S01]  /*a6d0*/  LOP3.LUT R43, R43, 0xffff0000, RZ, 0xc0, !PT ;  /* 0xffff00002b2b7812 */ /* 0x000fe200078ec0ff */
[C---:B------:R-:W-:Y:S01]  /*a6e0*/  FFMA.FTZ R52, R55.reuse, R51, -R52 ;  /* 0x0000003337347223 */ /* 0x040fe20000010834 */
[----:B------:R-:W-:Y:S01]  /*a6f0*/  LOP3.LUT R78, R78, 0xffff0000, RZ, 0xc0, !PT ;  /* 0xffff00004e4e7812 */ /* 0x000fe200078ec0ff */
[----:B------:R-:W-:Y:S01]  /*a700*/  IMAD.U32 R57, R40, 0x10000, RZ ;  /* 0x0001000028397824 */ /* 0x000fe200078e00ff */
[----:B------:R-:W-:Y:S01]  /*a710*/  LOP3.LUT R70, R70, 0xffff0000, RZ, 0xc0, !PT ;  /* 0xffff000046467812 */ /* 0x000fe200078ec0ff */
[----:B------:R-:W-:Y:S01]  /*a720*/  FFMA.FTZ R56, R55, R37, R56 ;  /* 0x0000002537387223 */ /* 0x000fe20000010038 */
[----:B------:R-:W-:Y:S01]  /*a730*/  IMAD.U32 R51, R76, 0x10000, RZ ;  /* 0x000100004c337824 */ /* 0x000fe200078e00ff */
[----:B------:R-:W-:Y:S01]  /*a740*/  LOP3.LUT R39, R39, 0xffff0000, RZ, 0xc0, !PT ;  /* 0xffff000027277812 */ /* 0x000fe200078ec0ff */
[----:B------:R-:W-:-:S02]  /*a750*/  IMAD.U32 R37, R47, 0x10000, RZ ;  /* 0x000100002f257824 */ /* 0x000fc400078e00ff */
[C---:B------:R-:W-:Y:S01]  /*a760*/  FMUL.FTZ R55, R43.reuse, R78 ;  /* 0x0000004e2b377220 */ /* 0x040fe20000410000 */
[----:B------:R-:W-:Y:S01]  /*a770*/  LOP3.LUT R40, R40, 0xffff0000, RZ, 0xc0, !PT ;  /* 0xffff000028287812 */ /* 0x000fe200078ec0ff */
[-C--:B------:R-:W-:Y:S01]  /*a780*/  FMUL.FTZ R43, R43, R70.reuse ;  /* 0x000000462b2b7220 */ /* 0x080fe20000410000 */
[----:B------:R-:W-:Y:S01]  /*a790*/  LOP3.LUT R76, R76, 0xffff0000, RZ, 0xc0, !PT ;  /* 0xffff00004c4c7812 */ /* 0x000fe200078ec0ff */
[----:B------:R-:W-:Y:S01]  /*a7a0*/  FFMA.FTZ R55, R39, R70, -R55 ;  /* 0x0000004627377223 */ /* 0x000fe20000010837 */
[----:B------:R-:W-:Y:S01]  /*a7b0*/  LOP3.LUT R62, R47, 0xffff0000, RZ, 0xc0, !PT ;  /* 0xffff00002f3e7812 */ /* 0x000fe200078ec0ff */
[----:B------:R-:W-:Y:S01]  /*a7c0*/  FMUL.FTZ R47, R57, R51 ;  /* 0x00000033392f7220 */ /* 0x000fe20000410000 */
[----:B------:R-:W-:Y:S01]  /*a7d0*/  PRMT R50, R157, 0x5410, R50 ;  /* 0x000054109d327816 */ /* 0x000fe20000000032 */
[-C--:B------:R-:W-:Y:S01]  /*a7e0*/  FMUL.FTZ R57, R57, R37.reuse ;  /* 0x0000002539397220 */ /* 0x080fe20000410000 */
[----:B------:R-:W-:Y:S01]  /*a7f0*/  PRMT R49, R155, 0x5410, R49 ;  /* 0x000054109b317816 */ /* 0x000fe20000000031 */
[----:B------:R-:W-:Y:S01]  /*a800*/  FFMA.FTZ R43, R39, R78, R43 ;  /* 0x0000004e272b7223 */ /* 0x000fe2000001002b */
[----:B------:R-:W-:Y:S01]  /*a810*/  LOP3.LUT R36, R36, 0xffff0000, RZ, 0xc0, !PT ;  /* 0xffff000024247812 */ /* 0x000fe200078ec0ff */
[C---:B------:R-:W-:Y:S01]  /*a820*/  FMUL.FTZ R39, R40.reuse, R76 ;  /* 0x0000004c28277220 */ /* 0x040fe20000410000 */
[C---:B------:R-:W-:Y:S01]  /*a830*/  FFMA.FTZ R47, R53.reuse, R37, -R47 ;  /* 0x00000025352f7223 */ /* 0x040fe2000001082f */
[----:B------:R-:W-:Y:S01]  /*a840*/  FFMA.FTZ R57, R53, R51, R57 ;  /* 0x0000003335397223 */ /* 0x000fe20000010039 */
[-C--:B------:R-:W-:Y:S01]  /*a850*/  FMUL.FTZ R40, R40, R62.reuse ;  /* 0x0000003e28287220 */ /* 0x080fe20000410000 */
[----:B------:R-:W-:Y:S01]  /*a860*/  IMAD.U32 R37, R50, 0x10000, RZ ;  /* 0x0001000032257824 */ /* 0x000fe200078e00ff */
[----:B------:R-:W-:Y:S01]  /*a870*/  LOP3.LUT R42, R42, 0xffff0000, RZ, 0xc0, !PT ;  /* 0xffff00002a2a7812 */ /* 0x000fe200078ec0ff */
[C---:B------:R-:W-:Y:S01]  /*a880*/  IMAD.U32 R51, R49.reuse, 0x10000, RZ ;  /* 0x0001000031337824 */ /* 0x040fe200078e00ff */
[----:B------:R-:W-:Y:S01]  /*a890*/  LOP3.LUT R50, R50, 0xffff0000, RZ, 0xc0, !PT ;  /* 0xffff000032327812 */ /* 0x000fe200078ec0ff */
[----:B------:R-:W-:Y:S01]  /*a8a0*/  IMAD.U32 R54, R38, 0x10000, RZ ;  /* 0x0001000026367824 */ /* 0x000fe200078e00ff */
[----:B------:R-:W-:Y:S01]  /*a8b0*/  LOP3.LUT R49, R49, 0xffff0000, RZ, 0xc0, !PT ;  /* 0xffff000031317812 */ /* 0x000fe200078ec0ff */
[C---:B------:R-:W-:Y:S01]  /*a8c0*/  FFMA.FTZ R39, R36.reuse, R62, -R39 ;  /* 0x0000003e24277223 */ /* 0x040fe20000010827 */
[----:B------:R-:W-:Y:S01]  /*a8d0*/  FFMA.FTZ R40, R36, R76, R40 ;  /* 0x0000004c24287223 */ /* 0x000fe20000010028 */
[----:B------:R-:W-:Y:S01]  /*a8e0*/  LOP3.LUT R38, R38, 0xffff0000, RZ, 0xc0, !PT ;  /* 0xffff000026267812 */ /* 0x000fe200078ec0ff */
[C---:B------:R-:W-:Y:S01]  /*a8f0*/  FMUL.FTZ R36, R60.reuse, R37 ;  /* 0x000000253c247220 */ /* 0x040fe20000410000 */
[----:B------:R-:W-:Y:S01]  /*a900*/  FMUL.FTZ R60, R60, R51 ;  /* 0x000000333c3c7220 */ /* 0x000fe20000410000 */
        /* <DEDUP_REMOVED lines=8> */
[----:B------:R-:W-:Y:S02]  /*a990*/  F2FP.BF16.F32.PACK_AB R52, R55, R52 ;  /* 0x000000343734723e */ /* 0x000fe400000010ff */
[----:B------:R-:W-:Y:S01]  /*a9a0*/  F2FP.BF16.F32.PACK_AB R38, R53, R36 ;  /* 0x000000243526723e */ /* 0x000fe200000010ff */
[----:B------:R-:W-:Y:S01]  /*a9b0*/  IMAD.MOV.U32 R36, RZ, RZ, R39 ;  /* 0x000000ffff247224 */ /* 0x000fe200078e0027 */
[----:B------:R-:W-:Y:S01]  /*a9c0*/  F2FP.BF16.F32.PACK_AB R42, R37, R60 ;  /* 0x0000003c252a723e */ /* 0x000fe200000010ff */
[----:B------:R-:W-:Y:S01]  /*a9d0*/  IMAD.MOV.U32 R37, RZ, RZ, R58 ;  /* 0x000000ffff257224 */ /* 0x000fe200078e003a */
[----:B------:R-:W-:Y:S01]  /*a9e0*/  F2FP.BF16.F32.PACK_AB R41, R41, R59 ;  /* 0x0000003b2929723e */ /* 0x000fe200000010ff */
[----:B------:R-:W-:Y:S01]  /*a9f0*/  IMAD.MOV.U32 R39, RZ, RZ, R52 ;  /* 0x000000ffff277224 */ /* 0x000fe200078e0034 */
[----:B------:R-:W-:-:S02]  /*aa00*/  F2FP.BF16.F32.PACK_AB R43, R43, R56 ;  /* 0x000000382b2b723e */ /* 0x000fc400000010ff */
[----:B------:R-:W-:-:S07]  /*aa10*/  F2FP.BF16.F32.PACK_AB R40, R40, R57 ;  /* 0x000000392828723e */ /* 0x000fce00000010ff */
.L_x_544:
[----:B------:R-:W-:Y:S05]  /*aa20*/  BSYNC B1 ;  /* 0x0000000000017941 */ /* 0x000fea0003800000 */
.L_x_543:
[----:B------:R-:W-:Y:S01]  /*aa30*/  ISETP.GE.AND P3, PT, R46, R143, PT ;  /* 0x0000008f2e00720c */ /* 0x000fe20003f66270 */
[----:B------:R-:W-:Y:S02]  /*aa40*/  ULDC.64 UR4, c[0x0][0x208] ;  /* 0x0000820000047ab9 */ /* 0x000fe40000000a00 */
[----:B-1----:R4:W-:Y:S10]  /*aa50*/  STG.E.128 desc[UR4][R44.64], R36 ;  /* 0x000000242c007986 */ /* 0x0029f4000c101d04 */
[----:B------:R-:W-:Y:S05]  /*aa60*/  @P3 BRA `(.L_x_499) ;  /* 0x00000004001c3947 */ /* 0x000fea0003800000 */
[--C-:B------:R-:W-:Y:S01]  /*aa70*/  IADD3 R122, P3, P4, R96, R122, R46.reuse ;  /* 0x0000007a607a7210 */ /* 0x100fe20007c7e02e */
[----:B------:R-:W-:Y:S01]  /*aa80*/  ULDC.64 UR4, c[0x0][0x208] ;  /* 0x0000820000047ab9 */ /* 0x000fe20000000a00 */
[----:B------:R-:W-:-:S04]  /*aa90*/  SHF.R.S32.HI R46, RZ, 0x1f, R46 ;  /* 0x0000001fff2e7819 */ /* 0x000fc8000001142e */
[----:B------:R-:W-:Y:S02]  /*aaa0*/  IADD3.X R48, R93, R48, R46, P3, P4 ;  /* 0x000000305d307210 */ /* 0x000fe40001fe842e */
[----:B------:R-:W-:-:S04]  /*aab0*/  LEA R116, P3, R122, R116, 0x1 ;  /* 0x000000747a747211 */ /* 0x000fc800078608ff */
[----:B------:R-:W-:-:S05]  /*aac0*/  LEA.HI.X R117, R122, R117, R48, 0x1, P3 ;  /* 0x000000757a757211 */ /* 0x000fca00018f0c30 */
[----:B---3--:R1:W-:Y:S01]  /*aad0*/  STG.E.128 desc[UR4][R116.64], R40 ;  /* 0x0000002874007986 */ /* 0x0083e2000c101d04 */
[----:B------:R-:W-:Y:S05]  /*aae0*/  BRA `(.L_x_499) ;  /* 0x0000000000fc7947 */ /* 0x000fea0003800000 */
.L_x_456:
[----:B------:R-:W-:-:S04]  /*aaf0*/  ULOP3.LUT UR4, UR60, 0x1, URZ, 0xfc, !UPT ;  /* 0x000000013c047892 */ /* 0x000fc8000f8efc3f */
[----:B------:R-:W-:-:S06]  /*ab00*/  UISETP.NE.AND UP0, UPT, UR4, 0x3, UPT ;  /* 0x000000030400788c */ /* 0x000fcc000bf05270 */
[----:B------:R-:W-:-:S13]  /*ab10*/  PLOP3.LUT P2, PT, PT, PT, UP0, 0x80, 0x0 ;  /* 0x000000000000781c */ /* 0x000fda0003f4f008 */
[----:B------:R-:W-:Y:S05]  /*ab20*/  @!P2 BRA `(.L_x_545) ;  /* 0x000000000004a947 */ /* 0x000fea0003800000 */
[----:B------:R-:W-:Y:S01]  /*ab30*/  BPT.TRAP 0x1 ;  /* 0x000000040000795c */ /* 0x000fe20000300000 */
.L_x_545:
[----:B------:R-:W-:Y:S01]  /*ab40*/  IMAD R3, R19, 0x8, R18 ;  /* 0x0000000813037824 */ /* 0x000fe200078e0212 */
[----:B------:R-:W-:Y:S01]  /*ab50*/  SHF.L.U32 R0, R217, 0x1f, RZ ;  /* 0x0000001fd9007819 */ /* 0x000fe200000006ff */
[----:B------:R-:W-:Y:S01]  /*ab60*/  IMAD R4, R2, -0x50, R24 ;  /* 0xffffffb002047824 */ /* 0x000fe200078e0218 */
[----:B------:R-:W-:Y:S02]  /*ab70*/  BSSY B1, `(.L_x_546) ;  /* 0x0000005000017945 */ /* 0x000fe40003800000 */
[----:B------:R-:W1:Y:S02]  /*ab80*/  SYNCS.PHASECHK.TRANS64.TRYWAIT P4, [R3+URZ+0x38890], R0 ;  /* 0x03889000030075a7 */ /* 0x000e64000808017f */
[----:B------:R-:W-:-:S04]  /*ab90*/  VIMNMX R4, R4, 0x50, PT ;  /* 0x0000005004047848 */ /* 0x000fc80003fe0100 */
[----:B------:R-:W-:Y:S01]  /*aba0*/  ISETP.GE.AND P3, PT, R213, R4, PT ;  /* 0x00000004d500720c */ /* 0x000fe20003f66270 */
[----:B-1----:R-:W-:-:S12]  /*abb0*/  @!P4 BRA `(.L_x_547) ;  /* 0x0000020c00e4c947 */ /* 0x002fd80003800000 */
.L_x_860:
[----:B------:R-:W-:Y:S05]  /*abc0*/  BSYNC B1 ;  /* 0x0000000000017941 */ /* 0x000fea0003800000 */
.L_x_546:
[----:B------:R-:W-:Y:S04]  /*abd0*/  BSSY B1, `(.L_x_548) ;  /* 0x000000f000017945 */ /* 0x000fe80003800000 */
[----:B------:R-:W-:Y:S05]  /*abe0*/  @P3 BRA `(.L_x_549) ;  /* 0x0000000000343947 */ /* 0x000fea0003800000 */
[----:B------:R-:W-:Y:S01]  /*abf0*/  ISETP.NE.AND P4, PT, R27, RZ, PT ;  /* 0x000000ff1b00720c */ /* 0x000fe20003f85270 */
[----:B------:R-:W-:Y:S01]  /*ac00*/  ULDC.64 UR4, c[0x0][0x208] ;  /* 0x0000820000047ab9 */ /* 0x000fe20000000a00 */
[----:B------:R-:W-:-:S11]  /*ac10*/  ISETP.NE.AND P3, PT, R11, RZ, PT ;  /* 0x000000ff0b00720c */ /* 0x000fd60003f65270 */
[----:B0-----:R-:W0:Y:S04]  /*ac20*/  @P4 LDS.128 R36, [R5+0x24400] ;  /* 0x0244000005244984 */ /* 0x001e280000000c00 */
[----:B------:R-:W2:Y:S04]  /*ac30*/  @P3 LDS.128 R40, [R5+0x26c00] ;  /* 0x026c000005283984 */ /* 0x000ea80000000c00 */
[----:B0-----:R-:W-:Y:S01]  /*ac40*/  @P4 STG.E.128 desc[UR4][R60.64], R36 ;  /* 0x000000243c004986 */ /* 0x001fe2000c101d04 */
[----:B------:R-:W-:-:S03]  /*ac50*/  ISETP.NE.AND P4, PT, R10, RZ, PT ;  /* 0x000000ff0a00720c */ /* 0x000fc60003f85270 */
[----:B--2---:R-:W-:Y:S01]  /*ac60*/  @P3 STG.E.128 desc[UR4][R60.64+0x80], R40 ;  /* 0x000080283c003986 */ /* 0x004fe2000c101d04 */
[----:B------:R-:W-:-:S09]  /*ac70*/  ISETP.NE.AND P3, PT, R9, RZ, PT ;  /* 0x000000ff0900720c */ /* 0x000fd20003f65270 */
[----:B------:R-:W0:Y:S04]  /*ac80*/  @P4 LDS.128 R36, [R5+0x29400] ;  /* 0x0294000005244984 */ /* 0x000e280000000c00 */
[----:B------:R-:W2:Y:S04]  /*ac90*/  @P3 LDS.128 R40, [R5+0x2bc00] ;  /* 0x02bc000005283984 */ /* 0x000ea80000000c00 */
[----:B0-----:R3:W-:Y:S04]  /*aca0*/  @P4 STG.E.128 desc[UR4][R60.64+0x100], R36 ;  /* 0x000100243c004986 */ /* 0x0017e8000c101d04 */
[----:B--2---:R3:W-:Y:S02]  /*acb0*/  @P3 STG.E.128 desc[UR4][R60.64+0x180], R40 ;  /* 0x000180283c003986 */ /* 0x0047e4000c101d04 */
.L_x_549:
[----:B------:R-:W-:Y:S05]  /*acc0*/  BSYNC B1 ;  /* 0x0000000000017941 */ /* 0x000fea0003800000 */
.L_x_548:
[----:B---3--:R-:W-:Y:S01]  /*acd0*/  VIADD R36, R213, 0x20 ;  /* 0x00000020d5247836 */ /* 0x008fe20000000000 */
[----:B------:R-:W-:Y:S04]  /*ace0*/  BSSY B1, `(.L_x_550) ;  /* 0x0000010000017945 */ /* 0x000fe80003800000 */
[----:B------:R-:W-:-:S13]  /*acf0*/  ISETP.GE.AND P3, PT, R36, R4, PT ;  /* 0x000000042400720c */ /* 0x000fda0003f66270 */
        /* <DEDUP_REMOVED lines=14> */
.L_x_551:
[----:B------:R-:W-:Y:S05]  /*ade0*/  BSYNC B1 ;  /* 0x0000000000017941 */ /* 0x000fea0003800000 */
.L_x_550:
[----:B------:R-:W-:-:S13]  /*adf0*/  ISETP.GE.AND P3, PT, R237, R4, PT ;  /* 0x00000004ed00720c */ /* 0x000fda0003f66270 */
[----:B------:R-:W-:Y:S05]  /*ae00*/  @P3 BRA `(.L_x_499) ;  /* 0x0000000000343947 */ /* 0x000fea0003800000 */
[----:B------:R-:W-:Y:S01]  /*ae10*/  ISETP.NE.AND P4, PT, R27, RZ, PT ;  /* 0x000000ff1b00720c */ /* 0x000fe20003f85270 */
[----:B------:R-:W-:Y:S01]  /*ae20*/  ULDC.64 UR4, c[0x0][0x208] ;  /* 0x0000820000047ab9 */ /* 0x000fe20000000a00 */
[----:B------:R-:W-:-:S11]  /*ae30*/  ISETP.NE.AND P3, PT, R11, RZ, PT ;  /* 0x000000ff0b00720c */ /* 0x000fd60003f65270 */
[----:B0--3--:R-:W0:Y:S04]  /*ae40*/  @P4 LDS.128 R36, [R5+0x26400] ;  /* 0x0264000005244984 */ /* 0x009e280000000c00 */
        /* <DEDUP_REMOVED lines=9> */
.L_x_499:
[----:B------:R-:W-:Y:S05]  /*aee0*/  BSYNC B0 ;  /* 0x0000000000007941 */ /* 0x000fea0003800000 */
.L_x_455:
[----:B0-234-:R-:W0:Y:S01]  /*aef0*/  S2R R36, SR_TID.X ;  /* 0x0000000000247919 */ /* 0x01de220000002100 */
[----:B------:R-:W-:Y:S01]  /*af00*/  @!PT LDS RZ, [RZ] ;  /* 0x00000000fffff984 */ /* 0x000fe20000000800 */
[----:B------:R-:W-:Y:S01]  /*af10*/  @!PT LDS RZ, [RZ] ;  /* 0x00000000fffff984 */ /* 0x000fe20000000800 */
[----:B------:R-:W-:Y:S01]  /*af20*/  @!PT LDS RZ, [RZ] ;  /* 0x00000000fffff984 */ /* 0x000fe20000000800 */
[----:B------:R-:W-:Y:S01]  /*af30*/  @!PT LDS RZ, [RZ] ;  /* 0x00000000fffff984 */ /* 0x000fe20000000800 */
[----:B------:R2:W-:Y:S06]  /*af40*/  MEMBAR.ALL.CTA ;  /* 0x0000000000007992 */ /* 0x0005ec0000008000 */
[----:B--2---:R-:W2:Y:S01]  /*af50*/  FENCE.VIEW.ASYNC.S ;  /* 0x00000000000073c6 */ /* 0x004ea20000000000 */
[----:B------:R-:W-:Y:S05]  /*af60*/  WARPSYNC.ALL ;  /* 0x0000000000007948 */ /* 0x000fea0003800000 */
[----:B------:R-:W-:Y:S01]  /*af70*/  BSSY B0, `(.L_x_552) ;  /* 0x0000009000007945 */ /* 0x000fe20003800000 */
[----:B0-----:R-:W-:Y:S01]  /*af80*/  LOP3.LUT R36, R36, 0x7f, RZ, 0xc0, !PT ;  /* 0x0000007f24247812 */ /* 0x001fe200078ec0ff */
[----:B--2---:R0:W-:Y:S03]  /*af90*/  BAR.SYNC.DEFER_BLOCKING R171, 0x80 ;  /* 0x000200ab0000751d */ /* 0x0041e60000010000 */
[----:B------:R-:W-:-:S13]  /*afa0*/  ISETP.NE.AND P3, PT, R36, RZ, PT ;  /* 0x000000ff2400720c */ /* 0x000fda0003f65270 */
[----:B------:R-:W-:-:S05]  /*afb0*/  @!P3 VIADD R36, R3, 0x388a0 ;  /* 0x000388a00324b836 */ /* 0x000fca0000000000 */
[----:B------:R-:W-:-:S04]  /*afc0*/  @!P3 PRMT R36, RZ, 0x654, R36 ;  /* 0x00000654ff24b816 */ /* 0x000fc80000000024 */
[----:B------:R0:W-:Y:S01]  /*afd0*/  @!P3 SYNCS.ARRIVE.TRANS64.RED.A1T0 RZ, [R36+URZ], RZ ;  /* 0x000000ff24ffb9a7 */ /* 0x0001e2000810043f */
[----:B------:R-:W-:Y:S05]  /*afe0*/  @!P2 BRA `(.L_x_553) ;  /* 0x000000000004a947 */ /* 0x000fea0003800000 */
[----:B------:R-:W-:Y:S01]  /*aff0*/  BPT.TRAP 0x1 ;  /* 0x000000040000795c */ /* 0x000fe20000300000 */
.L_x_553:
[----:B------:R-:W-:Y:S05]  /*b000*/  BSYNC B0 ;  /* 0x0000000000007941 */ /* 0x000fea0003800000 */
.L_x_552:
[----:B------:R-:W2:Y:S01]  /*b010*/  SYNCS.PHASECHK.TRANS64.TRYWAIT P4, [R3+URZ+0x388b0], R0 ;  /* 0x0388b000030075a7 */ /* 0x000ea2000808017f */
[----:B------:R-:W-:Y:S01]  /*b020*/  ULDC UR61, c[0x0][0x2f4] ;  /* 0x0000bd00003d7ab9 */ /* 0x000fe20000000800 */
[----:B------:R-:W-:Y:S01]  /*b030*/  ULDC.64 UR56, c[0x0][0x328] ;  /* 0x0000ca0000387ab9 */ /* 0x000fe20000000a00 */
[----:B------:R-:W-:Y:S01]  /*b040*/  ULDC.64 UR58, c[0x0][0x318] ;  /* 0x0000c600003a7ab9 */ /* 0x000fe20000000a00 */
[----:B------:R-:W-:Y:S01]  /*b050*/  BSSY B0, `(.L_x_554) ;  /* 0x0000004000007945 */ /* 0x000fe20003800000 */
[----:B------:R-:W-:Y:S01]  /*b060*/  ISETP.GE.AND P2, PT, R213, R4, PT ;  /* 0x00000004d500720c */ /* 0x000fe20003f46270 */
[----:B------:R-:W-:Y:S02]  /*b070*/  IMAD.WIDE R44, R2, 0x50, R112 ;  /* 0x00000050022c7825 */ /* 0x000fe400078e0270 */
[----:B--2---:R-:W-:Y:S10]  /*b080*/  @!P4 BRA `(.L_x_555) ;  /* 0x0000020800c4c947 */ /* 0x004ff40003800000 */
.L_x_861:
[----:B------:R-:W-:Y:S05]  /*b090*/  BSYNC B0 ;  /* 0x0000000000007941 */ /* 0x000fea0003800000 */
.L_x_554:
[----:B------:R-:W-:Y:S04]  /*b0a0*/  BSSY B0, `(.L_x_556) ;  /* 0x0000017000007945 */ /* 0x000fe80003800000 */
[----:B------:R-:W-:Y:S05]  /*b0b0*/  @P2 BRA `(.L_x_557) ;  /* 0x0000000000542947 */ /* 0x000fea0003800000 */
[----:B------:R-:W-:Y:S01]  /*b0c0*/  IMAD R39, R45, UR56, RZ ;  /* 0x000000382d277c24 */ /* 0x000fe2000f8e02ff */
[----:B------:R-:W-:Y:S01]  /*b0d0*/  ISETP.GE.AND P4, PT, R16, UR61, PT ;  /* 0x0000003d10007c0c */ /* 0x000fe2000bf86270 */
[----:B0-----:R-:W-:Y:S01]  /*b0e0*/  IMAD.MOV.U32 R36, RZ, RZ, R94 ;  /* 0x000000ffff247224 */ /* 0x001fe200078e005e */
[----:B------:R-:W-:Y:S01]  /*b0f0*/  ULDC.64 UR4, c[0x0][0x208] ;  /* 0x0000820000047ab9 */ /* 0x000fe20000000a00 */
[----:B------:R-:W-:Y:S02]  /*b100*/  IMAD.MOV.U32 R37, RZ, RZ, R6 ;  /* 0x000000ffff257224 */ /* 0x000fe400078e0006 */
[C---:B------:R-:W-:Y:S02]  /*b110*/  IMAD R39, R44.reuse, UR57, R39 ;  /* 0x000000392c277c24 */ /* 0x040fe4000f8e0227 */
[----:B------:R-:W-:-:S04]  /*b120*/  IMAD.WIDE.U32 R36, R44, UR56, R36 ;  /* 0x000000382c247c25 */ /* 0x000fc8000f8e0024 */
[----:B------:R-:W-:Y:S01]  /*b130*/  IMAD.IADD R37, R37, 0x1, R39 ;  /* 0x0000000125257824 */ /* 0x000fe200078e0227 */
[----:B------:R-:W-:-:S04]  /*b140*/  LEA R46, P2, R36, UR58, 0x1 ;  /* 0x0000003a242e7c11 */ /* 0x000fc8000f8408ff */
[----:B------:R-:W-:Y:S02]  /*b150*/  LEA.HI.X R47, R36, UR59, R37, 0x1, P2 ;  /* 0x0000003b242f7c11 */ /* 0x000fe400090f0c25 */
[----:B------:R-:W-:Y:S01]  /*b160*/  ISETP.GE.AND P2, PT, R212, UR61, PT ;  /* 0x0000003dd4007c0c */ /* 0x000fe2000bf46270 */
[----:B------:R-:W0:-:S12]  /*b170*/  @!P4 LDS.128 R36, [R5+0x400] ;  /* 0x000400000524c984 */ /* 0x000e180000000c00 */
[----:B-1----:R-:W1:Y:S04]  /*b180*/  @!P2 LDS.128 R40, [R5+0x2c00] ;  /* 0x002c00000528a984 */ /* 0x002e680000000c00 */
[----:B0-----:R-:W-:Y:S01]  /*b190*/  @!P4 STG.E.128 desc[UR4][R46.64], R36 ;  /* 0x000000242e00c986 */ /* 0x001fe2000c101d04 */
[----:B------:R-:W-:-:S03]  /*b1a0*/  ISETP.GE.AND P4, PT, R218, UR61, PT ;  /* 0x0000003dda007c0c */ /* 0x000fc6000bf86270 */
[----:B-1----:R-:W-:Y:S01]  /*b1b0*/  @!P2 STG.E.128 desc[UR4][R46.64+0x80], R40 ;  /* 0x000080282e00a986 */ /* 0x002fe2000c101d04 */
[----:B------:R-:W-:-:S09]  /*b1c0*/  ISETP.GE.AND P2, PT, R219, UR61, PT ;  /* 0x0000003ddb007c0c */ /* 0x000fd2000bf46270 */
[----:B------:R-:W0:Y:S04]  /*b1d0*/  @!P4 LDS.128 R36, [R5+0x5400] ;  /* 0x005400000524c984 */ /* 0x000e280000000c00 */
[----:B------:R-:W1:Y:S04]  /*b1e0*/  @!P2 LDS.128 R40, [R5+0x7c00] ;  /* 0x007c00000528a984 */ /* 0x000e680000000c00 */
[----:B0-----:R3:W-:Y:S04]  /*b1f0*/  @!P4 STG.E.128 desc[UR4][R46.64+0x100], R36 ;  /* 0x000100242e00c986 */ /* 0x0017e8000c101d04 */
[----:B-1----:R3:W-:Y:S02]  /*b200*/  @!P2 STG.E.128 desc[UR4][R46.64+0x180], R40 ;  /* 0x000180282e00a986 */ /* 0x0027e4000c101d04 */
.L_x_557:
[----:B------:R-:W-:Y:S05]  /*b210*/  BSYNC B0 ;  /* 0x0000000000007941 */ /* 0x000fea0003800000 */
.L_x_556:
[----:B-12---:R-:W-:Y:S01]  /*b220*/  VIADD R0, R213, 0x20 ;  /* 0x00000020d5007836 */ /* 0x006fe20000000000 */
[----:B------:R-:W-:Y:S04]  /*b230*/  BSSY B0, `(.L_x_558) ;  /* 0x000001a000007945 */ /* 0x000fe80003800000 */
[----:B------:R-:W-:-:S13]  /*b240*/  ISETP.GE.AND P2, PT, R0, R4, PT ;  /* 0x000000040000720c */ /* 0x000fda0003f46270 */
[----:B------:R-:W-:Y:S05]  /*b250*/  @P2 BRA `(.L_x_559) ;  /* 0x00000000005c2947 */ /* 0x000fea0003800000 */
[----:B---3--:R-:W-:Y:S01]  /*b260*/  IADD3 R39, P2, R44, 0x20, RZ ;  /* 0x000000202c277810 */ /* 0x008fe20007f5e0ff */
[----:B0-----:R-:W-:Y:S01]  /*b270*/  IMAD.MOV.U32 R36, RZ, RZ, R94 ;  /* 0x000000ffff247224 */ /* 0x001fe200078e005e */
[----:B------:R-:W-:Y:S01]  /*b280*/  ISETP.GE.AND P4, PT, R16, UR61, PT ;  /* 0x0000003d10007c0c */ /* 0x000fe2000bf86270 */
[----:B------:R-:W-:Y:S01]  /*b290*/  IMAD.MOV.U32 R37, RZ, RZ, R6 ;  /* 0x000000ffff257224 */ /* 0x000fe200078e0006 */
[----:B------:R-:W-:Y:S01]  /*b2a0*/  ULDC.64 UR4, c[0x0][0x208] ;  /* 0x0000820000047ab9 */ /* 0x000fe20000000a00 */
[----:B------:R-:W-:Y:S02]  /*b2b0*/  IMAD.X R0, RZ, RZ, R45, P2 ;  /* 0x000000ffff007224 */ /* 0x000fe400010e062d */
[----:B------:R-:W-:-:S04]  /*b2c0*/  IMAD.WIDE.U32 R36, R39, UR56, R36 ;  /* 0x0000003827247c25 */ /* 0x000fc8000f8e0024 */
[----:B------:R-:W-:Y:S01]  /*b2d0*/  IMAD R0, R0, UR56, RZ ;  /* 0x0000003800007c24 */ /* 0x000fe2000f8e02ff */
[----:B------:R-:W-:-:S03]  /*b2e0*/  LEA R46, P2, R36, UR58, 0x1 ;  /* 0x0000003a242e7c11 */ /* 0x000fc6000f8408ff */
[----:B------:R-:W-:-:S04]  /*b2f0*/  IMAD R39, R39, UR57, R0 ;  /* 0x0000003927277c24 */ /* 0x000fc8000f8e0200 */
[----:B------:R-:W-:-:S05]  /*b300*/  IMAD.IADD R37, R37, 0x1, R39 ;  /* 0x0000000125257824 */ /* 0x000fca00078e0227 */
[----:B------:R-:W-:Y:S02]  /*b310*/  LEA.HI.X R47, R36, UR59, R37, 0x1, P2 ;  /* 0x0000003b242f7c11 */ /* 0x000fe400090f0c25 */
[----:B------:R-:W-:Y:S01]  /*b320*/  ISETP.GE.AND P2, PT, R212, UR61, PT ;  /* 0x0000003dd4007c0c */ /* 0x000fe2000bf46270 */
[----:B------:R-:W0:-:S12]  /*b330*/  @!P4 LDS.128 R36, [R5+0x1400] ;  /* 0x001400000524c984 */ /* 0x000e180000000c00 */
[----:B------:R-:W1:Y:S04]  /*b340*/  @!P2 LDS.128 R40, [R5+0x3c00] ;  /* 0x003c00000528a984 */ /* 0x000e680000000c00 */
        /* <DEDUP_REMOVED lines=8> */
.L_x_559:
[----:B------:R-:W-:Y:S05]  /*b3d0*/  BSYNC B0 ;  /* 0x0000000000007941 */ /* 0x000fea0003800000 */
.L_x_558:
[----:B------:R-:W-:Y:S01]  /*b3e0*/  ISETP.GE.AND P2, PT, R237, R4, PT ;  /* 0x00000004ed00720c */ /* 0x000fe20003f46270 */
[----:B------:R-:W-:-:S12]  /*b3f0*/  BSSY B0, `(.L_x_560) ;  /* 0x0000019000007945 */ /* 0x000fd80003800000 */
[----:B------:R-:W-:Y:S05]  /*b400*/  @P2 BRA `(.L_x_561) ;  /* 0x00000000005c2947 */ /* 0x000fea0003800000 */
[----:B--23--:R-:W-:Y:S01]  /*b410*/  IADD3 R39, P2, R44, 0x40, RZ ;  /* 0x000000402c277810 */ /* 0x00cfe20007f5e0ff */
[----:B0-----:R-:W-:Y:S01]  /*b420*/  IMAD.MOV.U32 R36, RZ, RZ, R94 ;  /* 0x000000ffff247224 */ /* 0x001fe200078e005e */
[----:B------:R-:W-:Y:S01]  /*b430*/  ISETP.GE.AND P4, PT, R16, UR61, PT ;  /* 0x0000003d10007c0c */ /* 0x000fe2000bf86270 */
[----:B------:R-:W-:Y:S01]  /*b440*/  IMAD.MOV.U32 R37, RZ, RZ, R6 ;  /* 0x000000ffff257224 */ /* 0x000fe200078e0006 */
[----:B------:R-:W-:Y:S01]  /*b450*/  ULDC.64 UR4, c[0x0][0x208] ;  /* 0x0000820000047ab9 */ /* 0x000fe20000000a00 */
[----:B------:R-:W-:Y:S02]  /*b460*/  IMAD.X R44, RZ, RZ, R45, P2 ;  /* 0x000000ffff2c7224 */ /* 0x000fe400010e062d */
[----:B------:R-:W-:-:S04]  /*b470*/  IMAD.WIDE.U32 R36, R39, UR56, R36 ;  /* 0x0000003827247c25 */ /* 0x000fc8000f8e0024 */
[----:B------:R-:W-:-:S04]  /*b480*/  IMAD R44, R44, UR56, RZ ;  /* 0x000000382c2c7c24 */ /* 0x000fc8000f8e02ff */
[----:B------:R-:W-:Y:S01]  /*b490*/  IMAD R39, R39, UR57, R44 ;  /* 0x0000003927277c24 */ /* 0x000fe2000f8e022c */
[----:B------:R-:W-:-:S03]  /*b4a0*/  LEA R44, P2, R36, UR58, 0x1 ;  /* 0x0000003a242c7c11 */ /* 0x000fc6000f8408ff */
        /* <DEDUP_REMOVED lines=13> */
.L_x_561:
[----:B------:R-:W-:Y:S05]  /*b580*/  BSYNC B0 ;  /* 0x0000000000007941 */ /* 0x000fea0003800000 */
.L_x_560:
[----:B------:R-:W5:Y:S01]  /*b590*/  LDL R0, [R1+0x10] ;  /* 0x0000100001007983 */ /* 0x000f620000100800 */
[----:B------:R-:W-:Y:S01]  /*b5a0*/  @!P3 VIADD R3, R3, 0x388c0 ;  /* 0x000388c00303b836 */ /* 0x000fe20000000000 */
[----:B------:R-:W-:Y:S01]  /*b5b0*/  PLOP3.LUT P2, PT, PT, PT, PT, 0x8, 0x0 ;  /* 0x000000000000781c */ /* 0x000fe20003f4e170 */
[----:B------:R-:W-:Y:S01]  /*b5c0*/  VIADD R19, R19, 0x1 ;  /* 0x0000000113137836 */ /* 0x000fe20000000000 */
[----:B------:R-:W-:Y:S01]  /*b5d0*/  @!PT LDS RZ, [RZ] ;  /* 0x00000000fffff984 */ /* 0x000fe20000000800 */
[----:B------:R-:W-:Y:S01]  /*b5e0*/  @!PT LDS RZ, [RZ] ;  /* 0x00000000fffff984 */ /* 0x000fe20000000800 */
[----:B------:R-:W-:Y:S01]  /*b5f0*/  @!PT LDS RZ, [RZ] ;  /* 0x00000000fffff984 */ /* 0x000fe20000000800 */
[----:B------:R-:W-:Y:S01]  /*b600*/  @!PT LDS RZ, [RZ] ;  /* 0x00000000fffff984 */ /* 0x000fe20000000800 */
[----:B------:R1:W-:Y:S06]  /*b610*/  MEMBAR.ALL.CTA ;  /* 0x0000000000007992 */ /* 0x0003ec0000008000 */
[----:B-1----:R-:W1:Y:S01]  /*b620*/  FENCE.VIEW.ASYNC.S ;  /* 0x00000000000073c6 */ /* 0x002e620000000000 */
[----:B------:R-:W-:Y:S01]  /*b630*/  @!P3 PRMT R3, RZ, 0x654, R3 ;  /* 0x00000654ff03b816 */ /* 0x000fe20000000003 */
[----:B-1----:R1:W-:Y:S06]  /*b640*/  BAR.SYNC.DEFER_BLOCKING R171, 0x80 ;  /* 0x000200ab0000751d */ /* 0x0023ec0000010000 */
[----:B------:R1:W-:Y:S01]  /*b650*/  @!P3 SYNCS.ARRIVE.TRANS64.RED.A1T0 RZ, [R3+URZ], RZ ;  /* 0x000000ff03ffb9a7 */ /* 0x0003e2000810043f */
[----:B------:R-:W-:-:S04]  /*b660*/  ISETP.NE.AND P3, PT, R19, 0x2, PT ;  /* 0x000000021300780c */ /* 0x000fc80003f65270 */
[----:B------:R-:W-:Y:S02]  /*b670*/  SEL R19, R19, RZ, P3 ;  /* 0x000000ff13137207 */ /* 0x000fe40001800000 */
[----:B-----5:R-:W-:Y:S02]  /*b680*/  LOP3.LUT P4, RZ, R0, 0x2, RZ, 0xc0, !PT ;  /* 0x0000000200ff7812 */ /* 0x020fe4000788c0ff */
[----:B------:R-:W-:-:S04]  /*b690*/  SEL R0, RZ, 0x1, P3 ;  /* 0x00000001ff007807 */ /* 0x000fc80001800000 */
[----:B------:R-:W-:-:S07]  /*b6a0*/  LOP3.LUT R217, R217, R0, RZ, 0x3c, !PT ;  /* 0x00000000d9d97212 */ /* 0x000fce00078e3cff */
[----:B-1----:R-:W-:Y:S05]  /*b6b0*/  @P4 BRA `(.L_x_562) ;  /* 0xffffff7800344947 */ /* 0x002fea000383ffff */
.L_x_450:
[----:B------:R-:W-:Y:S01]  /*b6c0*/  BSSY B0, `(.L_x_563) ;  /* 0x0000005000007945 */ /* 0x000fe20003800000 */
[----:B------:R-:W-:-:S03]  /*b6d0*/  IMAD.MOV.U32 R3, RZ, RZ, RZ ;  /* 0x000000ffff037224 */ /* 0x000fc600078e00ff */
[----:B------:R-:W-:Y:S05]  /*b6e0*/  @P2 BRA `(.L_x_564) ;  /* 0x0000000000082947 */ /* 0x000fea0003800000 */
[----:B------:R-:W0:Y:S02]  /*b6f0*/  FENCE.VIEW.ASYNC.G ;  /* 0x00000000000073c6 */ /* 0x000e240000000100 */
[----:B0-----:R-:W-:Y:S06]  /*b700*/  BAR.ARV 0xc, 0x180 ;  /* 0x0306000000007b1d */ /* 0x001fec0000002000 */
.L_x_564:
[----:B------:R-:W-:Y:S05]  /*b710*/  BSYNC B0 ;  /* 0x0000000000007941 */ /* 0x000fea0003800000 */
.L_x_563:
[----:B------:R-:W2:Y:S01]  /*b720*/  LDL R0, [R1+0x10] ;  /* 0x0000100001007983 */ /* 0x000ea20000100800 */
[----:B------:R-:W-:Y:S01]  /*b730*/  BSSY B0, `(.L_x_565) ;  /* 0x0000020000007945 */ /* 0x000fe20003800000 */
[----:B--2---:R-:W-:-:S13]  /*b740*/  LOP3.LUT P0, RZ, R0, 0x4, RZ, 0xc0, !PT ;  /* 0x0000000400ff7812 */ /* 0x004fda000780c0ff */
[----:B------:R-:W-:Y:S05]  /*b750*/  @!P0 BRA `(.L_x_566) ;  /* 0x0000000000748947 */ /* 0x000fea0003800000 */
[----:B------:R-:W-:Y:S01]  /*b760*/  ISETP.NE.AND P0, PT, R232, RZ, PT ;  /* 0x000000ffe800720c */ /* 0x000fe20003f05270 */
[----:B------:R-:W-:-:S03]  /*b770*/  ULDC UR4, c[0x0][0x9f0] ;  /* 0x00027c0000047ab9 */ /* 0x000fc60000000800 */
[----:B------:R-:W-:-:S04]  /*b780*/  SEL R9, R232, UR4, P0 ;  /* 0x00000004e8097c07 */ /* 0x000fc80008000000 */
[-C--:B------:R-:W-:Y:S02]  /*b790*/  IABS R5, R9.reuse ;  /* 0x0000000900057213 */ /* 0x080fe40000000000 */
[----:B------:R-:W-:Y:S02]  /*b7a0*/  IADD3 R0, R144, -0x1, R9 ;  /* 0xffffffff90007810 */ /* 0x000fe40007ffe009 */
[----:B-1----:R-:W1:Y:S01]  /*b7b0*/  I2F.RP R4, R5 ;  /* 0x0000000500047306 */ /* 0x002e620000209400 */
[----:B------:R-:W-:-:S05]  /*b7c0*/  IABS R8, R9 ;  /* 0x0000000900087213 */ /* 0x000fca0000000000 */
[----:B------:R-:W-:Y:S02]  /*b7d0*/  IMAD.MOV R8, RZ, RZ, -R8 ;  /* 0x000000ffff087224 */ /* 0x000fe400078e0a08 */
[----:B-1----:R-:W1:Y:S02]  /*b7e0*/  MUFU.RCP R4, R4 ;  /* 0x0000000400047308 */ /* 0x002e640000001000 */
[----:B-1----:R-:W-:Y:S01]  /*b7f0*/  VIADD R2, R4, 0xffffffe ;  /* 0x0ffffffe04027836 */ /* 0x002fe20000000000 */
[----:B------:R-:W-:Y:S02]  /*b800*/  IABS R4, R0 ;  /* 0x0000000000047213 */ /* 0x000fe40000000000 */
[----:B------:R-:W-:-:S03]  /*b810*/  LOP3.LUT R0, R0, R9, RZ, 0x3c, !PT ;  /* 0x0000000900007212 */ /* 0x000fc600078e3cff */
[----:B------:R1:W2:Y:S01]  /*b820*/  F2I.FTZ.U32.TRUNC.NTZ R3, R2 ;  /* 0x0000000200037305 */ /* 0x0002a2000021f000 */
[----:B------:R-:W-:Y:S01]  /*b830*/  ISETP.GE.AND P2, PT, R0, RZ, PT ;  /* 0x000000ff0000720c */ /* 0x000fe20003f46270 */
[----:B-1----:R-:W-:Y:S02]  /*b840*/  IMAD.MOV.U32 R2, RZ, RZ, RZ ;  /* 0x000000ffff027224 */ /* 0x002fe400078e00ff */
[----:B--2---:R-:W-:-:S04]  /*b850*/  IMAD.MOV R6, RZ, RZ, -R3 ;  /* 0x000000ffff067224 */ /* 0x004fc800078e0a03 */
        /* <DEDUP_REMOVED lines=13> */
.L_x_566:
[----:B------:R-:W-:Y:S05]  /*b930*/  BSYNC B0 ;  /* 0x0000000000007941 */ /* 0x000fea0003800000 */
.L_x_565:
[----:B------:R-:W2:Y:S01]  /*b940*/  LDL R0, [R1+0x74] ;  /* 0x0000740001007983 */ /* 0x000ea20000100800 */
[----:B------:R-:W-:Y:S02]  /*b950*/  PLOP3.LUT P0, PT, PT, PT, PT, 0x80, 0x0 ;  /* 0x000000000000781c */ /* 0x000fe40003f0f070 */
        /* <DEDUP_REMOVED lines=24> */
[----:B----4-:R-:W-:Y:S02]  /*bae0*/  CS2R R44, SRZ ;  /* 0x00000000002c7805 */ /* 0x010fe4000001ff00 */
[----:B------:R-:W-:Y:S02]  /*baf0*/  CS2R R102, SRZ ;  /* 0x0000000000667805 */ /* 0x000fe4000001ff00 */
[----:B---3--:R-:W-:Y:S02]  /*bb00*/  CS2R R40, SRZ ;  /* 0x0000000000287805 */ /* 0x008fe4000001ff00 */
[----:B------:R-:W-:Y:S02]  /*bb10*/  CS2R R104, SRZ ;  /* 0x0000000000687805 */ /* 0x000fe4000001ff00 */
[----:B0-----:R-:W-:-:S02]  /*bb20*/  CS2R R36, SRZ ;  /* 0x0000000000247805 */ /* 0x001fc4000001ff00 */
        /* <DEDUP_REMOVED lines=13> */
[----:B-1----:R-:W-:Y:S02]  /*bc00*/  CS2R R10, SRZ ;  /* 0x00000000000a7805 */ /* 0x002fe4000001ff00 */
        /* <DEDUP_REMOVED lines=21> */
[----:B--2---:R-:W-:-:S05]  /*bd60*/  IMAD R226, R0, R3, RZ ;  /* 0x0000000300e27224 */ /* 0x004fca00078e02ff */
[----:B------:R-:W-:Y:S02]  /*bd70*/  VIADDMNMX R92, R226, R3, R144, PT ;  /* 0x00000003e25c7246 */ /* 0x000fe40003800190 */
[----:B------:R-:W-:Y:S02]  /*bd80*/  CS2R R2, SRZ ;  /* 0x0000000000027805 */ /* 0x000fe4000001ff00 */
[----:B------:R-:W-:-:S13]  /*bd90*/  ISETP.GT.AND P1, PT, R92, R226, PT ;  /* 0x000000e25c00720c */ /* 0x000fda0003f24270 */
[----:B------:R-:W-:Y:S05]  /*bda0*/  @!P1 BRA `(.L_x_567) ;  /* 0x00000120005c9947 */ /* 0x000fea0003800000 */
[----:B------:R-:W2:Y:S01]  /*bdb0*/  LDL R0, [R1+0x14] ;  /* 0x0000140001007983 */ /* 0x000ea20000100800 */
[----:B------:R-:W0:Y:S02]  /*bdc0*/  S2R R28, SR_TID.X ;  /* 0x00000000001c7919 */ /* 0x000e240000002100 */
[----:B0-----:R-:W-:-:S05]  /*bdd0*/  VIADD R28, R28, 0xffffff80 ;  /* 0xffffff801c1c7836 */ /* 0x001fca0000000000 */
[----:B------:R-:W-:Y:S02]  /*bde0*/  SHF.R.S32.HI R29, RZ, 0x1f, R28 ;  /* 0x0000001fff1d7819 */ /* 0x000fe4000001141c */
[----:B--2---:R-:W-:Y:S02]  /*bdf0*/  R2UR UR4, R0 ;  /* 0x00000000000472ca */ /* 0x004fe400000e0000 */
[----:B------:R-:W-:-:S04]  /*be00*/  LEA.HI R0, R29, R28, RZ, 0x7 ;  /* 0x0000001c1d007211 */ /* 0x000fc800078f38ff */
[----:B------:R-:W-:-:S06]  /*be10*/  SHF.R.S32.HI R0, RZ, 0x7, R0 ;  /* 0x00000007ff007819 */ /* 0x000fcc0000011400 */
[----:B------:R-:W0:Y:S01]  /*be20*/  SHFL.IDX PT, R0, R0, RZ, 0x1f ;  /* 0x00001fff00007589 */ /* 0x000e2200000e0000 */
[----:B------:R-:W-:-:S06]  /*be30*/  ULOP3.LUT UP0, URZ, UR4, 0x9f, URZ, 0xc0, !UPT ;  /* 0x0000009f043f7892 */ /* 0x000fcc000f80c03f */
[----:B------:R-:W-:Y:S02]  /*be40*/  PLOP3.LUT P0, PT, PT, PT, UP0, 0x80, 0x0 ;  /* 0x000000000000781c */ /* 0x000fe40003f0f008 */
[----:B0-----:R-:W-:-:S04]  /*be50*/  LEA.HI R2, R0, R0, RZ, 0x1 ;  /* 0x0000000000027211 */ /* 0x001fc800078f08ff */
[----:B------:R-:W-:-:S05]  /*be60*/  LOP3.LUT R3, R2, 0x1e, RZ, 0xc0, !PT ;  /* 0x0000001e02037812 */ /* 0x000fca00078ec0ff */
[----:B------:R-:W-:-:S05]  /*be70*/  IMAD.IADD R3, R0, 0x1, -R3 ;  /* 0x0000000100037824 */ /* 0x000fca00078e0a03 */
[----:B------:R-:W-:-:S04]  /*be80*/  LEA R3, R3, UR4, 0xd ;  /* 0x0000000403037c11 */ /* 0x000fc8000f8e68ff */
[----:B------:R-:W-:-:S04]  /*be90*/  SHF.R.U32.HI R2, RZ, 0x4, R3 ;  /* 0x00000004ff027819 */ /* 0x000fc80000011603 */
[----:B------:R-:W-:Y:S01]  /*bea0*/  LOP3.LUT R2, R2, 0x3fff, RZ, 0xc0, !PT ;  /* 0x00003fff02027812 */ /* 0x000fe200078ec0ff */
[----:B------:R-:W-:Y:S06]  /*beb0*/  @!P0 BRA `(.L_x_568) ;  /* 0x0000000000408947 */ /* 0x000fec0003800000 */
[----:B------:R-:W-:Y:S01]  /*bec0*/  MOV R14, 0x0 ;  /* 0x00000000000e7802 */ /* 0x000fe20000000f00 */
[----:B------:R-:W-:Y:S01]  /*bed0*/  ULDC.64 UR4, c[0x4][0x1b8] ;  /* 0x01006e0000047ab9 */ /* 0x000fe20000000a00 */
[----:B------:R-:W-:Y:S01]  /*bee0*/  ULDC.64 UR6, c[0x4][0x1c0] ;  /* 0x0100700000067ab9 */ /* 0x000fe20000000a00 */
[----:B------:R-:W-:Y:S02]  /*bef0*/  IMAD.U32 R4, RZ, RZ, UR4 ;  /* 0x00000004ff047e24 */ /* 0x000fe4000f8e00ff */
        /* <DEDUP_REMOVED lines=12> */
.L_x_568:
[----:B------:R-:W-:Y:S02]  /*bfc0*/  ULDC UR4, c[0x0][0x3f4] ;  /* 0x0000fd0000047ab9 */ /* 0x000fe40000000800 */
[----:B------:R-:W-:-:S13]  /*bfd0*/  ISETP.LT.AND P0, PT, RZ, UR4, PT ;  /* 0x00000004ff007c0c */ /* 0x000fda000bf01270 */
[----:B------:R-:W-:Y:S05]  /*bfe0*/  @P0 BRA `(.L_x_569) ;  /* 0x00000000003c0947 */ /* 0x000fea0003800000 */
[----:B------:R-:W-:-:S04]  /*bff0*/  LEA.HI R0, R236, R236, RZ, 0x1 ;  /* 0x000000ecec007211 */ /* 0x000fc800078f08ff */
[----:B------:R-:W-:-:S05]  /*c000*/  LOP3.LUT R3, R0, 0xfffffffe, RZ, 0xc0, !PT ;  /* 0xfffffffe00037812 */ /* 0x000fca00078ec0ff */
[----:B------:R-:W-:-:S05]  /*c010*/  IMAD.IADD R3, R236, 0x1, -R3 ;  /* 0x00000001ec037824 */ /* 0x000fca00078e0a03 */
[----:B------:R-:W-:-:S04]  /*c020*/  SHF.L.U32 R3, R3, 0x1f, RZ ;  /* 0x0000001f03037819 */ /* 0x000fc800000006ff */
[----:B------:R0:W1:Y:S03]  /*c030*/  SYNCS.PHASECHK.TRANS64.TRYWAIT P0, [R18+URZ+0x38800], R3 ;  /* 0x03880003120075a7 */ /* 0x000066000800017f */
[----:B-1----:R-:W-:Y:S05]  /*c040*/  @!P0 NANOSLEEP.SYNCS 0x989680 ;  /* 0x009896800000895d */ /* 0x002fea0003900000 */
[----:B------:R-:W1:Y:S01]  /*c050*/  @!P0 SYNCS.PHASECHK.TRANS64 P0, [R18+URZ+0x38800], R3 ;  /* 0x03880003120085a7 */ /* 0x000e62000800007f */
[----:B------:R-:W-:Y:S04]  /*c060*/  BSSY B0, `(.L_x_570) ;  /* 0x0000006000007945 */ /* 0x000fe80003800000 */
[----:B-1----:R-:W-:Y:S05]  /*c070*/  @P0 BRA `(.L_x_571) ;  /* 0x0000000000100947 */ /* 0x002fea0003800000 */
.L_x_572:
[----:B-1----:R1:W2:Y:S02]  /*c080*/  SYNCS.PHASECHK.TRANS64.TRYWAIT P0, [R18+URZ+0x38800], R3 ;  /* 0x03880003120075a7 */ /* 0x0022a4000800017f */
[----:B--2---:R-:W-:Y:S05]  /*c090*/  @!P0 NANOSLEEP.SYNCS 0x989680 ;  /* 0x009896800000895d */ /* 0x004fea0003900000 */
[----:B------:R-:W2:Y:S02]  /*c0a0*/  @!P0 SYNCS.PHASECHK.TRANS64 P0, [R18+URZ+0x38800], R3 ;  /* 0x03880003120085a7 */ /* 0x000ea4000800007f */
[----:B--2---:R-:W-:Y:S05]  /*c0b0*/  @!P0 BRA `(.L_x_572) ;  /* 0xfffffffc00f08947 */ /* 0x004fea000383ffff */
.L_x_571:
[----:B------:R-:W-:Y:S05]  /*c0c0*/  BSYNC B0 ;  /* 0x0000000000007941 */ /* 0x000fea0003800000 */
.L_x_570:
[----:B------:R-:W-:Y:S05]  /*c0d0*/  BRA `(.L_x_573) ;  /* 0x0000007000807947 */ /* 0x000fea0003800000 */
.L_x_569:
[----:B------:R-:W2:Y:S01]  /*c0e0*/  LDL R0, [R1+0x14] ;  /* 0x0000140001007983 */ /* 0x000ea20000100800 */
[----:B------:R-:W-:Y:S01]  /*c0f0*/  ULDC.64 UR4, c[0x0][0x3f8] ;  /* 0x0000fe0000047ab9 */ /* 0x000fe20000000a00 */
[----:B------:R-:W-:Y:S01]  /*c100*/  ULDC.64 UR6, c[0x0][0x408] ;  /* 0x0001020000067ab9 */ /* 0x000fe20000000a00 */
[----:B-----5:R-:W-:Y:S01]  /*c110*/  IMAD.WIDE.U32 R4, R139, UR4, RZ ;  /* 0x000000048b047c25 */ /* 0x020fe2000f8e00ff */
[----:B--2---:R-:W-:Y:S02]  /*c120*/  R2UR UR8, R0 ;  /* 0x00000000000872ca */ /* 0x004fe400000e0000 */
[----:B------:R-:W-:-:S05]  /*c130*/  SHF.R.S32.HI R0, RZ, 0x1f, R139 ;  /* 0x0000001fff007819 */ /* 0x000fca000001148b */
[C---:B------:R-:W-:Y:S02]  /*c140*/  IMAD R6, R0.reuse, UR4, RZ ;  /* 0x0000000400067c24 */ /* 0x040fe4000f8e02ff */
[----:B------:R-:W-:Y:S02]  /*c150*/  IMAD R0, R0, UR6, RZ ;  /* 0x0000000600007c24 */ /* 0x000fe4000f8e02ff */
[C---:B------:R-:W-:Y:S01]  /*c160*/  IMAD R25, R139.reuse, UR5, R6 ;  /* 0x000000058b197c24 */ /* 0x040fe2000f8e0206 */
[----:B------:R-:W-:Y:S01]  /*c170*/  ULDC.64 UR4, c[0x0][0x3e8] ;  /* 0x0000fa0000047ab9 */ /* 0x000fe20000000a00 */
[----:B------:R-:W-:Y:S01]  /*c180*/  ULOP3.LUT UP0, URZ, UR8, 0x3ff, URZ, 0xc0, !UPT ;  /* 0x000003ff083f7892 */ /* 0x000fe2000f80c03f */
[C---:B------:R-:W-:Y:S01]  /*c190*/  IMAD R27, R139.reuse, UR7, R0 ;  /* 0x000000078b1b7c24 */ /* 0x040fe2000f8e0200 */
[----:B------:R-:W-:Y:S01]  /*c1a0*/  LEA R24, P0, R4, UR4, 0x1 ;  /* 0x0000000404187c11 */ /* 0x000fe2000f8008ff */
[----:B------:R-:W-:Y:S01]  /*c1b0*/  IMAD.WIDE.U32 R6, R139, UR6, RZ ;  /* 0x000000068b067c25 */ /* 0x000fe2000f8e00ff */
[----:B------:R-:W-:-:S02]  /*c1c0*/  ULDC.64 UR6, c[0x0][0x400] ;  /* 0x0001000000067ab9 */ /* 0x000fc40000000a00 */
[----:B------:R-:W-:Y:S01]  /*c1d0*/  PLOP3.LUT P2, PT, PT, PT, UP0, 0x80, 0x0 ;  /* 0x000000000000781c */ /* 0x000fe20003f4f008 */
[----:B------:R-:W-:Y:S01]  /*c1e0*/  IMAD.IADD R25, R25, 0x1, R5 ;  /* 0x0000000119197824 */ /* 0x000fe200078e0205 */
[----:B------:R-:W-:Y:S01]  /*c1f0*/  LEA R32, P1, R6, UR6, 0x1 ;  /* 0x0000000606207c11 */ /* 0x000fe2000f8208ff */
[----:B------:R-:W-:-:S03]  /*c200*/  IMAD.IADD R27, R27, 0x1, R7 ;  /* 0x000000011b1b7824 */ /* 0x000fc600078e0207 */
[----:B------:R-:W-:Y:S02]  /*c210*/  LEA.HI.X R25, R4, UR5, R25, 0x1, P0 ;  /* 0x0000000504197c11 */ /* 0x000fe400080f0c19 */
[----:B------:R-:W-:-:S05]  /*c220*/  LEA.HI.X R27, R6, UR7, R27, 0x1, P1 ;  /* 0x00000007061b7c11 */ /* 0x000fca00088f0c1b */
[----:B------:R-:W-:Y:S05]  /*c230*/  @!P2 BRA `(.L_x_574) ;  /* 0x000000000040a947 */ /* 0x000fea0003800000 */
        /* <DEDUP_REMOVED lines=16> */
.L_x_574:
[----:B------:R-:W-:Y:S01]  /*c340*/  ULDC.U8 UR4, c[0x0][0x410] ;  /* 0x0001040000047ab9 */ /* 0x000fe20000000000 */
[----:B------:R-:W-:Y:S01]  /*c350*/  BSSY B0, `(.L_x_575) ;  /* 0x00006f0000007945 */ /* 0x000fe20003800000 */
[----:B------:R-:W-:Y:S01]  /*c360*/  ISETP.NE.AND P0, PT, RZ, UR4, PT ;  /* 0x00000004ff007c0c */ /* 0x000fe2000bf05270 */
[----:B------:R-:W-:-:S12]  /*c370*/  IMAD R4, R141, 0x80, R213 ;  /* 0x000000808d047824 */ /* 0x000fd800078e02d5 */
[----:B------:R-:W-:Y:S05]  /*c380*/  @!P0 BRA `(.L_x_576) ;  /* 0x0000003400288947 */ /* 0x000fea0003800000 */
[----:B------:R-:W-:-:S03]  /*c390*/  UMOV UR4, 0xffffffff ;  /* 0xffffffff00047882 */ /* 0x000fc60000000000 */
[----:B------:R-:W-:Y:S05]  /*c3a0*/  BRA.DIV UR4, `(.L_x_577) ;  /* 0x000001fa04107947 */ /* 0x000fea000b800000 */
[----:B------:R0:W1:Y:S04]  /*c3b0*/  SHFL.IDX PT, R0, R25, RZ, 0x181f ;  /* 0x00181fff19007589 */ /* 0x00006800000e0000 */
[----:B------:R0:W2:Y:S04]  /*c3c0*/  SHFL.IDX PT, R3, R24, RZ, 0x181f ;  /* 0x00181fff18037589 */ /* 0x0000a800000e0000 */
[----:B------:R-:W3:Y:S04]  /*c3d0*/  SHFL.IDX PT, R27, R27, RZ, 0x181f ;  /* 0x00181fff1b1b7589 */ /* 0x000ee800000e0000 */
[----:B0-----:R-:W4:Y:S02]  /*c3e0*/  SHFL.IDX PT, R32, R32, RZ, 0x181f ;  /* 0x00181fff20207589 */ /* 0x001f2400000e0000 */
.L_x_867:
[----:B------:R-:W-:Y:S01]  /*c3f0*/  ULDC UR4, c[0x0][0x448] ;  /* 0x0001120000047ab9 */ /* 0x000fe20000000800 */
[----:B------:R-:W-:Y:S01]  /*c400*/  LEA.HI R5, R236, R236, RZ, 0x1 ;  /* 0x000000ecec057211 */ /* 0x000fe200078f08ff */
[----:B------:R-:W-:Y:S01]  /*c410*/  IMAD R33, R146, UR4, RZ ;  /* 0x0000000492217c24 */ /* 0x000fe2000f8e02ff */
[----:B------:R-:W-:Y:S01]  /*c420*/  BSSY B1, `(.L_x_578) ;  /* 0x000003f000017945 */ /* 0x000fe20003800000 */
[----:B------:R-:W-:Y:S02]  /*c430*/  CS2R R28, SRZ ;  /* 0x00000000001c7805 */ /* 0x000fe4000001ff00 */
[----:B------:R-:W-:Y:S02]  /*c440*/  LOP3.LUT R13, R5, 0xfffffffe, RZ, 0xc0, !PT ;  /* 0xfffffffe050d7812 */ /* 0x000fe400078ec0ff */
[----:B------:R-:W-:Y:S02]  /*c450*/  CS2R R8, SRZ ;  /* 0x0000000000087805 */ /* 0x000fe4000001ff00 */
[----:B------:R-:W-:Y:S01]  /*c460*/  ISETP.GE.AND P0, PT, R4, R33, PT ;  /* 0x000000210400720c */ /* 0x000fe20003f06270 */
[----:B------:R-:W-:Y:S01]  /*c470*/  IMAD R33, R141, -0x80, R33 ;  /* 0xffffff808d217824 */ /* 0x000fe200078e0221 */
[----:B------:R-:W-:Y:S01]  /*c480*/  CS2R R10, SRZ ;  /* 0x00000000000a7805 */ /* 0x000fe2000001ff00 */
[----:B------:R-:W-:Y:S01]  /*c490*/  IMAD.IADD R35, R236, 0x1, -R13 ;  /* 0x00000001ec237824 */ /* 0x000fe200078e0a0d */
[----:B------:R-:W-:-:S02]  /*c4a0*/  CS2R R14, SRZ ;  /* 0x00000000000e7805 */ /* 0x000fc4000001ff00 */
[----:B------:R-:W-:Y:S02]  /*c4b0*/  CS2R R30, SRZ ;  /* 0x00000000001e7805 */ /* 0x000fe4000001ff00 */
[----:B------:R-:W-:Y:S02]  /*c4c0*/  CS2R R4, SRZ ;  /* 0x0000000000047805 */ /* 0x000fe4000001ff00 */
[----:B------:R-:W-:Y:S02]  /*c4d0*/  CS2R R6, SRZ ;  /* 0x0000000000067805 */ /* 0x000fe4000001ff00 */
[----:B------:R-:W-:Y:S01]  /*c4e0*/  CS2R R12, SRZ ;  /* 0x00000000000c7805 */ /* 0x000fe2000001ff00 */
[----:B------:R-:W-:Y:S06]  /*c4f0*/  @P0 BRA `(.L_x_579) ;  /* 0x0000000000c40947 */ /* 0x000fec0003800000 */
[----:B------:R-:W-:Y:S01]  /*c500*/  ULDC UR4, c[0x0][0x3f4] ;  /* 0x0000fd0000047ab9 */ /* 0x000fe20000000800 */
[----:B------:R-:W-:Y:S01]  /*c510*/  SHF.R.S32.HI R4, RZ, 0x1f, R215 ;  /* 0x0000001fff047819 */ /* 0x000fe200000114d7 */
[C---:B------:R-:W-:Y:S01]  /*c520*/  IMAD.SHL.U32 R6, R215.reuse, 0x2, RZ ;  /* 0x00000002d7067824 */ /* 0x040fe200078e00ff */
[----:B------:R-:W-:Y:S01]  /*c530*/  ISETP.GE.AND P3, PT, R22, UR4, PT ;  /* 0x0000000416007c0c */ /* 0x000fe2000bf66270 */
[C---:B------:R-:W-:Y:S01]  /*c540*/  IMAD.SHL.U32 R20, R214.reuse, 0x2, RZ ;  /* 0x00000002d6147824 */ /* 0x040fe200078e00ff */
[C---:B------:R-:W-:Y:S02]  /*c550*/  ISETP.GE.AND P2, PT, R215.reuse, UR4, PT ;  /* 0x00000004d7007c0c */ /* 0x040fe4000bf46270 */
[----:B------:R-:W-:Y:S02]  /*c560*/  CS2R R14, SRZ ;  /* 0x00000000000e7805 */ /* 0x000fe4000001ff00 */
[----:B------:R-:W-:Y:S01]  /*c570*/  ISETP.GE.AND P1, PT, R214, UR4, PT ;  /* 0x00000004d6007c0c */ /* 0x000fe2000bf26270 */
[----:B------:R-:W-:Y:S01]  /*c580*/  IMAD.SHL.U32 R26, R216, 0x2, RZ ;  /* 0x00000002d81a7824 */ /* 0x000fe200078e00ff */
[----:B------:R-:W-:Y:S01]  /*c590*/  SHF.R.S32.HI R7, RZ, 0x1f, R216 ;  /* 0x0000001fff077819 */ /* 0x000fe200000114d8 */
[----:B------:R-:W-:Y:S01]  /*c5a0*/  ULDC.64 UR6, c[0x0][0x208] ;  /* 0x0000820000067ab9 */ /* 0x000fe20000000a00 */
[----:B------:R-:W-:-:S02]  /*c5b0*/  SHF.L.U64.HI R5, R215, 0x1, R4 ;  /* 0x00000001d7057819 */ /* 0x000fc40000010204 */
[----:B------:R-:W-:Y:S02]  /*c5c0*/  CS2R R12, SRZ ;  /* 0x00000000000c7805 */ /* 0x000fe4000001ff00 */
[----:B------:R-:W-:Y:S02]  /*c5d0*/  SHF.R.S32.HI R9, RZ, 0x1f, R214 ;  /* 0x0000001fff097819 */ /* 0x000fe400000114d6 */
[C---:B------:R-:W-:Y:S01]  /*c5e0*/  ISETP.GE.AND P0, PT, R216.reuse, UR4, PT ;  /* 0x00000004d8007c0c */ /* 0x040fe2000bf06270 */
[----:B----4-:R-:W-:Y:S01]  /*c5f0*/  @!P3 IMAD.MOV.U32 R10, RZ, RZ, R32 ;  /* 0x000000ffff0ab224 */ /* 0x010fe200078e0020 */
[----:B------:R-:W-:Y:S01]  /*c600*/  SHF.L.U64.HI R34, R216, 0x1, R7 ;  /* 0x00000001d8227819 */ /* 0x000fe20000010207 */
[----:B---3--:R-:W-:Y:S01]  /*c610*/  @!P3 IMAD.MOV.U32 R11, RZ, RZ, R27 ;  /* 0x000000ffff0bb224 */ /* 0x008fe200078e001b */
[-C--:B--2---:R-:W-:Y:S01]  /*c620*/  @!P2 IADD3 R8, P4, R3, R6.reuse, RZ ;  /* 0x000000060308a210 */ /* 0x084fe20007f9e0ff */
[----:B-1----:R-:W-:Y:S01]  /*c630*/  @!P3 IMAD.MOV.U32 R7, RZ, RZ, R0 ;  /* 0x000000ffff07b224 */ /* 0x002fe200078e0000 */
[----:B------:R-:W-:Y:S01]  /*c640*/  @!P2 IADD3 R4, P6, R32, R6, RZ ;  /* 0x000000062004a210 */ /* 0x000fe20007fde0ff */
[----:B------:R-:W-:Y:S01]  /*c650*/  @!P3 IMAD.MOV.U32 R6, RZ, RZ, R3 ;  /* 0x000000ffff06b224 */ /* 0x000fe200078e0003 */
[----:B------:R-:W-:Y:S01]  /*c660*/  SHF.L.U64.HI R21, R214, 0x1, R9 ;  /* 0x00000001d6157819 */ /* 0x000fe20000010209 */
[----:B------:R-:W-:Y:S01]  /*c670*/  @!P3 IMAD.WIDE R30, R22, 0x2, R10 ;  /* 0x00000002161eb825 */ /* 0x000fe200078e020a */
[----:B------:R-:W-:-:S02]  /*c680*/  CS2R R10, SRZ ;  /* 0x00000000000a7805 */ /* 0x000fc4000001ff00 */
[-C--:B------:R-:W-:Y:S01]  /*c690*/  @!P1 IADD3 R28, P5, R3, R20.reuse, RZ ;  /* 0x00000014031c9210 */ /* 0x080fe20007fbe0ff */
[----:B------:R-:W-:Y:S01]  /*c6a0*/  @!P2 IMAD.X R9, R0, 0x1, R5, P4 ;  /* 0x000000010009a824 */ /* 0x000fe200020e0605 */
[----:B------:R-:W-:Y:S01]  /*c6b0*/  @!P1 IADD3 R20, P4, R32, R20, RZ ;  /* 0x0000001420149210 */ /* 0x000fe20007f9e0ff */
[----:B------:R-:W-:Y:S01]  /*c6c0*/  @!P3 IMAD.WIDE R6, R22, 0x2, R6 ;  /* 0x000000021606b825 */ /* 0x000fe200078e0206 */
[----:B------:R0:W5:Y:S03]  /*c6d0*/  @!P3 LD.E.64 R12, desc[UR6][R30.64] ;  /* 0x000000061e0cb980 */ /* 0x000166000c101b00 */
[----:B------:R-:W-:Y:S01]  /*c6e0*/  @!P2 IMAD.X R5, R27, 0x1, R5, P6 ;  /* 0x000000011b05a824 */ /* 0x000fe200030e0605 */
[----:B------:R1:W5:Y:S01]  /*c6f0*/  @!P3 LD.E.64 R14, desc[UR6][R6.64] ;  /* 0x00000006060eb980 */ /* 0x000362000c101b00 */
[--C-:B------:R-:W-:Y:S01]  /*c700*/  @!P1 IMAD.X R29, R0, 0x1, R21.reuse, P5 ;  /* 0x00000001001d9824 */ /* 0x100fe200028e0615 */
[-C--:B------:R-:W-:Y:S01]  /*c710*/  @!P0 IADD3 R24, P6, R3, R26.reuse, RZ ;  /* 0x0000001a03188210 */ /* 0x080fe20007fde0ff */
[----:B------:R-:W-:Y:S01]  /*c720*/  @!P1 IMAD.X R21, R27, 0x1, R21, P4 ;  /* 0x000000011b159824 */ /* 0x000fe200020e0615 */
[----:B------:R2:W5:Y:S01]  /*c730*/  @!P2 LD.E.64 R10, desc[UR6][R8.64] ;  /* 0x00000006080aa980 */ /* 0x000562000c101b00 */
[----:B------:R-:W-:-:S02]  /*c740*/  @!P0 IADD3 R26, P5, R32, R26, RZ ;  /* 0x0000001a201a8210 */ /* 0x000fc40007fbe0ff */
[----:B0-----:R-:W-:Y:S01]  /*c750*/  CS2R R30, SRZ ;  /* 0x00000000001e7805 */ /* 0x001fe2000001ff00 */
[--C-:B------:R-:W-:Y:S01]  /*c760*/  @!P0 IMAD.X R25, R0, 0x1, R34.reuse, P6 ;  /* 0x0000000100198824 */ /* 0x100fe200030e0622 */
[----:B-1----:R-:W-:Y:S01]  /*c770*/  CS2R R6, SRZ ;  /* 0x0000000000067805 */ /* 0x002fe2000001ff00 */
[----:B------:R-:W-:Y:S01]  /*c780*/  @!P0 IMAD.X R27, R27, 0x1, R34, P5 ;  /* 0x000000011b1b8824 */ /* 0x000fe200028e0622 */
[----:B--2---:R-:W-:-:S04]  /*c790*/  CS2R R8, SRZ ;  /* 0x0000000000087805 */ /* 0x004fc8000001ff00 */
[----:B------:R0:W5:Y:S04]  /*c7a0*/  @!P2 LD.E.64 R6, desc[UR6][R4.64] ;  /* 0x000000060406a980 */ /* 0x000168000c101b00 */
[----:B------:R1:W5:Y:S04]  /*c7b0*/  @!P1 LD.E.64 R8, desc[UR6][R28.64] ;  /* 0x000000061c089980 */ /* 0x000368000c101b00 */
[----:B------:R2:W5:Y:S01]  /*c7c0*/  @!P0 LD.E.64 R30, desc[UR6][R26.64] ;  /* 0x000000061a1e8980 */ /* 0x000562000c101b00 */
[----:B0-----:R-:W-:Y:S02]  /*c7d0*/  CS2R R4, SRZ ;  /* 0x0000000000047805 */ /* 0x001fe4000001ff00 */
[----:B-1----:R-:W-:-:S04]  /*c7e0*/  CS2R R28, SRZ ;  /* 0x00000000001c7805 */ /* 0x002fc8000001ff00 */
[----:B------:R2:W5:Y:S04]  /*c7f0*/  @!P1 LD.E.64 R4, desc[UR6][R20.64] ;  /* 0x0000000614049980 */ /* 0x000568000c101b00 */
[----:B------:R2:W5:Y:S02]  /*c800*/  @!P0 LD.E.64 R28, desc[UR6][R24.64] ;  /* 0x00000006181c8980 */ /* 0x000564000c101b00 */
.L_x_579:
[----:B------:R-:W-:Y:S05]  /*c810*/  BSYNC B1 ;  /* 0x0000000000017941 */ /* 0x000fea0003800000 */
.L_x_578:
[----:B------:R-:W-:Y:S01]  /*c820*/  SHF.L.U32 R35, R35, 0x1f, RZ ;  /* 0x0000001f23237819 */ /* 0x000fe200000006ff */
[----:B--2--5:R-:W-:Y:S01]  /*c830*/  IMAD.MOV.U32 R24, RZ, RZ, R14 ;  /* 0x000000ffff187224 */ /* 0x024fe200078e000e */
[--C-:B------:R-:W-:Y:S01]  /*c840*/  SHF.R.U64 R45, R14, 0x10, R15.reuse ;  /* 0x000000100e2d7819 */ /* 0x100fe2000000120f */
[--C-:B------:R-:W-:Y:S01]  /*c850*/  IMAD.MOV.U32 R25, RZ, RZ, R15.reuse ;  /* 0x000000ffff197224 */ /* 0x100fe200078e000f */
[----:B------:R-:W0:Y:S01]  /*c860*/  SYNCS.PHASECHK.TRANS64.TRYWAIT P0, [R18+URZ+0x38800], R35 ;  /* 0x03880023120075a7 */ /* 0x000e22000800017f */
[----:B------:R-:W-:Y:S01]  /*c870*/  SHF.R.U32.HI R42, RZ, 0x10, R15 ;  /* 0x00000010ff2a7819 */ /* 0x000fe2000001160f */
[----:B------:R-:W-:Y:S01]  /*c880*/  IMAD.MOV.U32 R14, RZ, RZ, R10 ;  /* 0x000000ffff0e7224 */ /* 0x000fe200078e000a */
[--C-:B------:R-:W-:Y:S01]  /*c890*/  SHF.R.U64 R43, R10, 0x10, R11.reuse ;  /* 0x000000100a2b7819 */ /* 0x100fe2000000120b */
[--C-:B------:R-:W-:Y:S01]  /*c8a0*/  IMAD.MOV.U32 R15, RZ, RZ, R11.reuse ;  /* 0x000000ffff0f7224 */ /* 0x100fe200078e000b */
[----:B------:R-:W-:Y:S01]  /*c8b0*/  SHF.R.U32.HI R40, RZ, 0x10, R11 ;  /* 0x00000010ff287819 */ /* 0x000fe2000001160b */
[----:B------:R-:W-:Y:S01]  /*c8c0*/  IMAD.MOV.U32 R10, RZ, RZ, R8 ;  /* 0x000000ffff0a7224 */ /* 0x000fe200078e0008 */
[----:B------:R-:W-:Y:S01]  /*c8d0*/  SHF.R.U64 R39, R28, 0x10, R29 ;  /* 0x000000101c277819 */ /* 0x000fe2000000121d */
[----:B------:R-:W-:Y:S01]  /*c8e0*/  IMAD.MOV.U32 R11, RZ, RZ, R9 ;  /* 0x000000ffff0b7224 */ /* 0x000fe200078e0009 */
[----:B------:R-:W-:Y:S01]  /*c8f0*/  SHF.R.U32.HI R36, RZ, 0x10, R29 ;  /* 0x00000010ff247819 */ /* 0x000fe2000001161d */
[----:B-1----:R-:W-:Y:S01]  /*c900*/  IMAD.MOV.U32 R0, RZ, RZ, R28 ;  /* 0x000000ffff007224 */ /* 0x002fe200078e001c */
[----:B------:R-:W-:Y:S01]  /*c910*/  SHF.R.U64 R41, R8, 0x10, R9 ;  /* 0x0000001008297819 */ /* 0x000fe20000001209 */
[----:B------:R-:W-:Y:S01]  /*c920*/  IMAD.MOV.U32 R3, RZ, RZ, R29 ;  /* 0x000000ffff037224 */ /* 0x000fe200078e001d */
[----:B------:R-:W-:Y:S01]  /*c930*/  SHF.R.U32.HI R38, RZ, 0x10, R9 ;  /* 0x00000010ff267819 */ /* 0x000fe20000011609 */
[----:B------:R-:W-:Y:S01]  /*c940*/  IMAD.MOV.U32 R26, RZ, RZ, R12 ;  /* 0x000000ffff1a7224 */ /* 0x000fe200078e000c */
[--C-:B------:R-:W-:Y:S01]  /*c950*/  SHF.R.U64 R37, R12, 0x10, R13.reuse ;  /* 0x000000100c257819 */ /* 0x100fe2000000120d */
[--C-:B---3--:R-:W-:Y:S01]  /*c960*/  IMAD.MOV.U32 R27, RZ, RZ, R13.reuse ;  /* 0x000000ffff1b7224 */ /* 0x108fe200078e000d */
[----:B------:R-:W-:Y:S01]  /*c970*/  SHF.R.U32.HI R34, RZ, 0x10, R13 ;  /* 0x00000010ff227819 */ /* 0x000fe2000001160d */
[----:B------:R-:W-:Y:S01]  /*c980*/  IMAD.MOV.U32 R20, RZ, RZ, R6 ;  /* 0x000000ffff147224 */ /* 0x000fe200078e0006 */
[--C-:B------:R-:W-:Y:S01]  /*c990*/  SHF.R.U64 R29, R6, 0x10, R7.reuse ;  /* 0x00000010061d7819 */ /* 0x100fe20000001207 */
[--C-:B------:R-:W-:Y:S01]  /*c9a0*/  IMAD.MOV.U32 R21, RZ, RZ, R7.reuse ;  /* 0x000000ffff157224 */ /* 0x100fe200078e0007 */
[----:B----4-:R-:W-:Y:S01]  /*c9b0*/  SHF.R.U32.HI R32, RZ, 0x10, R7 ;  /* 0x00000010ff207819 */ /* 0x010fe20000011607 */
[----:B------:R-:W-:Y:S01]  /*c9c0*/  BSSY B1, `(.L_x_580) ;  /* 0x0000018000017945 */ /* 0x000fe20003800000 */
[----:B------:R-:W-:Y:S01]  /*c9d0*/  VIMNMX R28, R33, 0x80, PT ;  /* 0x00000080211c7848 */ /* 0x000fe20003fe0100 */
[----:B------:R-:W-:Y:S01]  /*c9e0*/  IMAD.MOV.U32 R12, RZ, RZ, R4 ;  /* 0x000000ffff0c7224 */ /* 0x000fe200078e0004 */
[--C-:B------:R-:W-:Y:S01]  /*c9f0*/  SHF.R.U64 R7, R4, 0x10, R5.reuse ;  /* 0x0000001004077819 */ /* 0x100fe20000001205 */
[--C-:B------:R-:W-:Y:S01]  /*ca00*/  IMAD.MOV.U32 R13, RZ, RZ, R5.reuse ;  /* 0x000000ffff0d7224 */ /* 0x100fe200078e0005 */
[----:B------:R-:W-:Y:S01]  /*ca10*/  SHF.R.U32.HI R6, RZ, 0x10, R5 ;  /* 0x00000010ff067819 */ /* 0x000fe20000011605 */
[----:B------:R-:W-:Y:S01]  /*ca20*/  IMAD.MOV.U32 R8, RZ, RZ, R30 ;  /* 0x000000ffff087224 */ /* 0x000fe200078e001e */
[--C-:B------:R-:W-:Y:S01]  /*ca30*/  SHF.R.U64 R5, R30, 0x10, R31.reuse ;  /* 0x000000101e057819 */ /* 0x100fe2000000121f */
[--C-:B------:R-:W-:Y:S01]  /*ca40*/  IMAD.MOV.U32 R9, RZ, RZ, R31.reuse ;  /* 0x000000ffff097224 */ /* 0x100fe200078e001f */
[----:B------:R-:W-:-:S02]  /*ca50*/  SHF.R.U32.HI R4, RZ, 0x10, R31 ;  /* 0x00000010ff047819 */ /* 0x000fc4000001161f */
[----:B------:R-:W-:Y:S02]  /*ca60*/  PRMT R24, R24, 0x5410, R45 ;  /* 0x0000541018187816 */ /* 0x000fe4000000002d */
[----:B------:R-:W-:Y:S02]  /*ca70*/  PRMT R25, R25, 0x5410, R42 ;  /* 0x0000541019197816 */ /* 0x000fe4000000002a */
[----:B------:R-:W-:Y:S02]  /*ca80*/  PRMT R14, R14, 0x5410, R43 ;  /* 0x000054100e0e7816 */ /* 0x000fe4000000002b */
[----:B------:R-:W-:Y:S02]  /*ca90*/  PRMT R15, R15, 0x5410, R40 ;  /* 0x000054100f0f7816 */ /* 0x000fe40000000028 */
[----:B------:R-:W-:Y:S02]  /*caa0*/  PRMT R10, R10, 0x5410, R41 ;  /* 0x000054100a0a7816 */ /* 0x000fe40000000029 */
[----:B------:R-:W-:-:S02]  /*cab0*/  ISETP.GE.AND P1, PT, R213, R28, PT ;  /* 0x0000001cd500720c */ /* 0x000fc40003f26270 */
[----:B------:R-:W-:Y:S02]  /*cac0*/  PRMT R11, R11, 0x5410, R38 ;  /* 0x000054100b0b7816 */ /* 0x000fe40000000026 */
[----:B------:R-:W-:Y:S02]  /*cad0*/  PRMT R0, R0, 0x5410, R39 ;  /* 0x0000541000007816 */ /* 0x000fe40000000027 */
[----:B------:R-:W-:Y:S02]  /*cae0*/  PRMT R3, R3, 0x5410, R36 ;  /* 0x0000541003037816 */ /* 0x000fe40000000024 */
[----:B------:R-:W-:Y:S02]  /*caf0*/  PRMT R26, R26, 0x5410, R37 ;  /* 0x000054101a1a7816 */ /* 0x000fe40000000025 */
[----:B------:R-:W-:Y:S02]  /*cb00*/  PRMT R27, R27, 0x5410, R34 ;  /* 0x000054101b1b7816 */ /* 0x000fe40000000022 */
[----:B------:R-:W-:-:S02]  /*cb10*/  PRMT R20, R20, 0x5410, R29 ;  /* 0x0000541014147816 */ /* 0x000fc4000000001d */
[----:B------:R-:W-:Y:S01]  /*cb20*/  PRMT R21, R21, 0x5410, R32 ;  /* 0x0000541015157816 */ /* 0x000fe20000000020 */
[----:B0-----:R-:W-:Y:S06]  /*cb30*/  @!P0 BRA `(.L_x_581) ;  /* 0x000001f000a08947 */ /* 0x001fec0003800000 */
.L_x_868:
[----:B------:R-:W-:Y:S05]  /*cb40*/  BSYNC B1 ;  /* 0x0000000000017941 */ /* 0x000fea0003800000 */
.L_x_580:
[----:B------:R-:W-:Y:S01]  /*cb50*/  BSSY B1, `(.L_x_582) ;  /* 0x00000b6000017945 */ /* 0x000fe20003800000 */
[----:B------:R-:W-:Y:S02]  /*cb60*/  PRMT R12, R12, 0x5410, R7 ;  /* 0x000054100c0c7816 */ /* 0x000fe40000000007 */
[----:B------:R-:W-:Y:S02]  /*cb70*/  PRMT R13, R13, 0x5410, R6 ;  /* 0x000054100d0d7816 */ /* 0x000fe40000000006 */
[----:B------:R-:W-:Y:S02]  /*cb80*/  PRMT R8, R8, 0x5410, R5 ;  /* 0x0000541008087816 */ /* 0x000fe40000000005 */
[----:B------:R-:W-:Y:S01]  /*cb90*/  PRMT R9, R9, 0x5410, R4 ;  /* 0x0000541009097816 */ /* 0x000fe20000000004 */
[----:B------:R-:W-:Y:S06]  /*cba0*/  @P1 BRA `(.L_x_583) ;  /* 0x0000000800c01947 */ /* 0x000fec0003800000 */
[----:B------:R1:W5:Y:S01]  /*cbb0*/  LDL R42, [R1+0x14] ;  /* 0x00001400012a7983 */ /* 0x0003620000100800 */
[----:B------:R-:W2:Y:S01]  /*cbc0*/  LDC R5, c[0x0][0x3f4] ;  /* 0x0000fd00ff057b82 */ /* 0x000ea20000000800 */
[----:B------:R-:W-:Y:S01]  /*cbd0*/  BSSY B2, `(.L_x_584) ;  /* 0x000002e000027945 */ /* 0x000fe20003800000 */
[-C--:B--2---:R-:W-:Y:S02]  /*cbe0*/  ISETP.GE.AND P0, PT, R22, R5.reuse, PT ;  /* 0x000000051600720c */ /* 0x084fe40003f06270 */
[-C--:B------:R-:W-:Y:S02]  /*cbf0*/  ISETP.GE.AND P1, PT, R215, R5.reuse, PT ;  /* 0x00000005d700720c */ /* 0x080fe40003f26270 */
[-C--:B------:R-:W-:Y:S02]  /*cc00*/  ISETP.GE.AND P2, PT, R214, R5.reuse, PT ;  /* 0x00000005d600720c */ /* 0x080fe40003f46270 */
[----:B------:R-:W-:-:S07]  /*cc10*/  ISETP.GE.AND P3, PT, R216, R5, PT ;  /* 0x00000005d800720c */ /* 0x000fce0003f66270 */
[----:B-1----:R-:W-:Y:S06]  /*cc20*/  @P0 BRA `(.L_x_585) ;  /* 0x0000000000a00947 */ /* 0x002fec0003800000 */
[----:B-----5:R-:W-:Y:S01]  /*cc30*/  R2UR UR4, R42 ;  /* 0x000000002a0472ca */ /* 0x020fe200000e0000 */
[----:B0-----:R-:W-:Y:S01]  /*cc40*/  IMAD.U32 R35, R26, 0x10000, RZ ;  /* 0x000100001a237824 */ /* 0x001fe200078e00ff */
[C---:B------:R-:W-:Y:S01]  /*cc50*/  LOP3.LUT R34, R24.reuse, 0xffff0000, RZ, 0xc0, !PT ;  /* 0xffff000018227812 */ /* 0x040fe200078ec0ff */
[----:B------:R-:W-:Y:S01]  /*cc60*/  IMAD.U32 R33, R24, 0x10000, RZ ;  /* 0x0001000018217824 */ /* 0x000fe200078e00ff */
[----:B------:R-:W-:-:S09]  /*cc70*/  LOP3.LUT R36, R26, 0xffff0000, RZ, 0xc0, !PT ;  /* 0xffff00001a247812 */ /* 0x000fd200078ec0ff */
[----:B------:R-:W-:-:S05]  /*cc80*/  LEA R41, R230, UR4, 0x1 ;  /* 0x00000004e6297c11 */ /* 0x000fca000f8e08ff */
[----:B------:R-:W0:Y:S02]  /*cc90*/  LDS.128 R4, [R41] ;  /* 0x0000000029047984 */ /* 0x000e240000000c00 */
[C---:B0-----:R-:W-:Y:S01]  /*cca0*/  IMAD.U32 R29, R4.reuse, 0x10000, RZ ;  /* 0x00010000041d7824 */ /* 0x041fe200078e00ff */
[----:B------:R-:W-:Y:S01]  /*ccb0*/  LOP3.LUT R4, R4, 0xffff0000, RZ, 0xc0, !PT ;  /* 0xffff000004047812 */ /* 0x000fe200078ec0ff */
[C---:B------:R-:W-:Y:S01]  /*ccc0*/  IMAD.U32 R30, R5.reuse, 0x10000, RZ ;  /* 0x00010000051e7824 */ /* 0x040fe200078e00ff */
[----:B------:R-:W-:Y:S01]  /*ccd0*/  LOP3.LUT R5, R5, 0xffff0000, RZ, 0xc0, !PT ;  /* 0xffff000005057812 */ /* 0x000fe200078ec0ff */
[C---:B------:R-:W-:Y:S01]  /*cce0*/  IMAD.U32 R31, R6.reuse, 0x10000, RZ ;  /* 0x00010000061f7824 */ /* 0x040fe200078e00ff */
[----:B------:R-:W-:Y:S01]  /*ccf0*/  LOP3.LUT R6, R6, 0xffff0000, RZ, 0xc0, !PT ;  /* 0xffff000006067812 */ /* 0x000fe200078ec0ff */
[C---:B------:R-:W-:Y:S01]  /*cd00*/  FMUL.FTZ R38, R4.reuse, R35 ;  /* 0x0000002304267220 */ /* 0x040fe20000410000 */
[----:B------:R-:W-:Y:S01]  /*cd10*/  FMUL.FTZ R4, R4, R33 ;  /* 0x0000002104047220 */ /* 0x000fe20000410000 */
[----:B------:R-:W-:-:S02]  /*cd20*/  IMAD.U32 R32, R7, 0x10000, RZ ;  /* 0x0001000007207824 */ /* 0x000fc400078e00ff */
[----:B------:R-:W-:Y:S01]  /*cd30*/  FMUL.FTZ R37, R5, R36 ;  /* 0x0000002405257220 */ /* 0x000fe20000410000 */
[----:B------:R-:W-:Y:S01]  /*cd40*/  FFMA.FTZ R38, R29, R33, -R38 ;  /* 0x000000211d267223 */ /* 0x000fe20000010826 */
[-C--:B------:R-:W-:Y:S01]  /*cd50*/  FMUL.FTZ R39, R5, R34.reuse ;  /* 0x0000002205277220 */ /* 0x080fe20000410000 */
[----:B------:R-:W-:Y:S01]  /*cd60*/  LOP3.LUT R7, R7, 0xffff0000, RZ, 0xc0, !PT ;  /* 0xffff000007077812 */ /* 0x000fe200078ec0ff */
[----:B------:R-:W-:Y:S01]  /*cd70*/  FFMA.FTZ R35, R29, R35, R4 ;  /* 0x000000231d237223 */ /* 0x000fe20000010004 */
[C---:B------:R-:W-:Y:S01]  /*cd80*/  LOP3.LUT R33, R27.reuse, 0xffff0000, RZ, 0xc0, !PT ;  /* 0xffff00001b217812 */ /* 0x040fe200078ec0ff */
[----:B------:R-:W-:Y:S01]  /*cd90*/  IMAD.U32 R29, R27, 0x10000, RZ ;  /* 0x000100001b1d7824 */ /* 0x000fe200078e00ff */
[C---:B------:R-:W-:Y:S01]  /*cda0*/  LOP3.LUT R5, R25.reuse, 0xffff0000, RZ, 0xc0, !PT ;  /* 0xffff000019057812 */ /* 0x040fe200078ec0ff */
[----:B------:R-:W-:Y:S02]  /*cdb0*/  IMAD.U32 R4, R25, 0x10000, RZ ;  /* 0x0001000019047824 */ /* 0x000fe400078e00ff */
[C---:B------:R-:W-:Y:S01]  /*cdc0*/  FFMA.FTZ R37, R30.reuse, R34, -R37 ;  /* 0x000000221e257223 */ /* 0x040fe20000010825 */
[----:B------:R-:W-:Y:S01]  /*cdd0*/  FFMA.FTZ R30, R30, R36, R39 ;  /* 0x000000241e1e7223 */ /* 0x000fe20000010027 */
[C---:B------:R-:W-:Y:S01]  /*cde0*/  FMUL.FTZ R34, R6.reuse, R29 ;  /* 0x0000001d06227220 */ /* 0x040fe20000410000 */
[-C--:B------:R-:W-:Y:S01]  /*cdf0*/  FMUL.FTZ R36, R6, R4.reuse ;  /* 0x0000000406247220 */ /* 0x080fe20000410000 */
[C---:B------:R-:W-:Y:S01]  /*ce00*/  FMUL.FTZ R39, R7.reuse, R33 ;  /* 0x0000002107277220 */ /* 0x040fe20000410000 */
        /* <DEDUP_REMOVED lines=8> */
[----:B------:R-:W-:-:S05]  /*ce90*/  F2FP.BF16.F32.PACK_AB R7, R40, R7 ;  /* 0x000000072807723e */ /* 0x000fca00000010ff */
[----:B------:R1:W-:Y:S02]  /*cea0*/  STS.128 [R41], R4 ;  /* 0x0000000429007388 */ /* 0x0003e40000000c00 */
.L_x_585:
[----:B------:R-:W-:Y:S05]  /*ceb0*/  BSYNC B2 ;  /* 0x0000000000027941 */ /* 0x000fea0003800000 */
.L_x_584:
[----:B------:R-:W-:Y:S04]  /*cec0*/  BSSY B2, `(.L_x_586) ;  /* 0x000002a000027945 */ /* 0x000fe80003800000 */
[----:B------:R-:W-:Y:S05]  /*ced0*/  @P1 BRA `(.L_x_587) ;  /* 0x0000000000a01947 */ /* 0x000fea0003800000 */
[----:B-----5:R-:W-:Y:S01]  /*cee0*/  R2UR UR4, R42 ;  /* 0x000000002a0472ca */ /* 0x020fe200000e0000 */
[----:B0-----:R-:W-:Y:S01]  /*cef0*/  IMAD.U32 R35, R20, 0x10000, RZ ;  /* 0x0001000014237824 */ /* 0x001fe200078e00ff */
[C---:B------:R-:W-:Y:S01]  /*cf00*/  LOP3.LUT R34, R14.reuse, 0xffff0000, RZ, 0xc0, !PT ;  /* 0xffff00000e227812 */ /* 0x040fe200078ec0ff */
[----:B------:R-:W-:Y:S01]  /*cf10*/  IMAD.U32 R33, R14, 0x10000, RZ ;  /* 0x000100000e217824 */ /* 0x000fe200078e00ff */
[----:B------:R-:W-:-:S09]  /*cf20*/  LOP3.LUT R36, R20, 0xffff0000, RZ, 0xc0, !PT ;  /* 0xffff000014247812 */ /* 0x000fd200078ec0ff */
[----:B-1----:R-:W-:-:S05]  /*cf30*/  LEA R41, R230, UR4, 0x1 ;  /* 0x00000004e6297c11 */ /* 0x002fca000f8e08ff */
[----:B------:R-:W0:Y:S02]  /*cf40*/  LDS.128 R4, [R41+0x4000] ;  /* 0x0040000029047984 */ /* 0x000e240000000c00 */
        /* <DEDUP_REMOVED lines=32> */
[----:B------:R2:W-:Y:S02]  /*d150*/  STS.128 [R41+0x4000], R4 ;  /* 0x0040000429007388 */ /* 0x0005e40000000c00 */
.L_x_587:
[----:B------:R-:W-:Y:S05]  /*d160*/  BSYNC B2 ;  /* 0x0000000000027941 */ /* 0x000fea0003800000 */
.L_x_586:
[----:B------:R-:W-:Y:S04]  /*d170*/  BSSY B2, `(.L_x_588) ;  /* 0x000002a000027945 */ /* 0x000fe80003800000 */
[----:B------:R-:W-:Y:S05]  /*d180*/  @P2 BRA `(.L_x_589) ;  /* 0x0000000000a02947 */ /* 0x000fea0003800000 */
[----:B-----5:R-:W-:Y:S01]  /*d190*/  R2UR UR4, R42 ;  /* 0x000000002a0472ca */ /* 0x020fe200000e0000 */
[----:B0-----:R-:W-:Y:S01]  /*d1a0*/  IMAD.U32 R35, R12, 0x10000, RZ ;  /* 0x000100000c237824 */ /* 0x001fe200078e00ff */
[C---:B------:R-:W-:Y:S01]  /*d1b0*/  LOP3.LUT R34, R10.reuse, 0xffff0000, RZ, 0xc0, !PT ;  /* 0xffff00000a227812 */ /* 0x040fe200078ec0ff */
[----:B------:R-:W-:Y:S01]  /*d1c0*/  IMAD.U32 R33, R10, 0x10000, RZ ;  /* 0x000100000a217824 */ /* 0x000fe200078e00ff */
[----:B------:R-:W-:-:S09]  /*d1d0*/  LOP3.LUT R36, R12, 0xffff0000, RZ, 0xc0, !PT ;  /* 0xffff00000c247812 */ /* 0x000fd200078ec0ff */
[----:B-12---:R-:W-:-:S05]  /*d1e0*/  LEA R41, R230, UR4, 0x1 ;  /* 0x00000004e6297c11 */ /* 0x006fca000f8e08ff */
        /* <DEDUP_REMOVED lines=34> */
.L_x_589:
[----:B------:R-:W-:Y:S05]  /*d410*/  BSYNC B2 ;  /* 0x0000000000027941 */ /* 0x000fea0003800000 */
.L_x_588:
[----:B------:R-:W-:Y:S05]  /*d420*/  @P3 BRA `(.L_x_583) ;  /* 0x0000000000a03947 */ /* 0x000fea0003800000 */
[----:B-----5:R-:W-:Y:S01]  /*d430*/  R2UR UR4, R42 ;  /* 0x000000002a0472ca */ /* 0x020fe200000e0000 */
[----:B0-----:R-:W-:Y:S01]  /*d440*/  IMAD.U32 R35, R8, 0x10000, RZ ;  /* 0x0001000008237824 */ /* 0x001fe200078e00ff */
[C---:B------:R-:W-:Y:S01]  /*d450*/  LOP3.LUT R34, R0.reuse, 0xffff0000, RZ, 0xc0, !PT ;  /* 0xffff000000227812 */ /* 0x040fe200078ec0ff */
[----:B------:R-:W-:Y:S01]  /*d460*/  IMAD.U32 R33, R0, 0x10000, RZ ;  /* 0x0001000000217824 */ /* 0x000fe200078e00ff */
[----:B------:R-:W-:-:S09]  /*d470*/  LOP3.LUT R36, R8, 0xffff0000, RZ, 0xc0, !PT ;  /* 0xffff000008247812 */ /* 0x000fd200078ec0ff */
[----:B-123--:R-:W-:-:S05]  /*d480*/  LEA R41, R230, UR4, 0x1 ;  /* 0x00000004e6297c11 */ /* 0x00efca000f8e08ff */
        /* <DEDUP_REMOVED lines=34> */
.L_x_583:
[----:B------:R-:W-:Y:S05]  /*d6b0*/  BSYNC B1 ;  /* 0x0000000000017941 */ /* 0x000fea0003800000 */
.L_x_582:
[----:B-1234-:R-:W-:Y:S01]  /*d6c0*/  VIADD R4, R213, 0x20 ;  /* 0x00000020d5047836 */ /* 0x01efe20000000000 */
[----:B------:R-:W-:Y:S04]  /*d6d0*/  BSSY B1, `(.L_x_590) ;  /* 0x00000b3000017945 */ /* 0x000fe80003800000 */
[----:B------:R-:W-:-:S13]  /*d6e0*/  ISETP.GE.AND P0, PT, R4, R28, PT ;  /* 0x0000001c0400720c */ /* 0x000fda0003f06270 */
[----:B------:R-:W-:Y:S05]  /*d6f0*/  @P0 BRA `(.L_x_591) ;  /* 0x0000000800c00947 */ /* 0x000fea0003800000 */
        /* <DEDUP_REMOVED lines=9> */
[C---:B------:R-:W-:Y:S01]  /*d790*/  IMAD.U32 R37, R26.reuse, 0x10000, RZ ;  /* 0x000100001a257824 */ /* 0x040fe200078e00ff */
[----:B------:R-:W-:Y:S01]  /*d7a0*/  LOP3.LUT R40, R26, 0xffff0000, RZ, 0xc0, !PT ;  /* 0xffff00001a287812 */ /* 0x000fe200078ec0ff */
[C---:B0-----:R-:W-:Y:S01]  /*d7b0*/  IMAD.U32 R35, R24.reuse, 0x10000, RZ ;  /* 0x0001000018237824 */ /* 0x041fe200078e00ff */
[----:B------:R-:W-:Y:S01]  /*d7c0*/  LOP3.LUT R38, R24, 0xffff0000, RZ, 0xc0, !PT ;  /* 0xffff000018267812 */ /* 0x000fe200078ec0ff */
[C---:B------:R-:W-:Y:S01]  /*d7d0*/  IMAD.U32 R39, R27.reuse, 0x10000, RZ ;  /* 0x000100001b277824 */ /* 0x040fe200078e00ff */
[----:B------:R-:W-:-:S07]  /*d7e0*/  LOP3.LUT R42, R27, 0xffff0000, RZ, 0xc0, !PT ;  /* 0xffff00001b2a7812 */ /* 0x000fce00078ec0ff */
[----:B------:R-:W-:-:S05]  /*d7f0*/  LEA R41, R230, UR4, 0x1 ;  /* 0x00000004e6297c11 */ /* 0x000fca000f8e08ff */
[----:B------:R-:W0:Y:S02]  /*d800*/  LDS.128 R4, [R41+0x1000] ;  /* 0x0010000029047984 */ /* 0x000e240000000c00 */
[C---:B0-----:R-:W-:Y:S01]  /*d810*/  IMAD.U32 R29, R4.reuse, 0x10000, RZ ;  /* 0x00010000041d7824 */ /* 0x041fe200078e00ff */
[----:B------:R-:W-:Y:S01]  /*d820*/  LOP3.LUT R4, R4, 0xffff0000, RZ, 0xc0, !PT ;  /* 0xffff000004047812 */ /* 0x000fe200078ec0ff */
[C---:B------:R-:W-:Y:S01]  /*d830*/  IMAD.U32 R30, R5.reuse, 0x10000, RZ ;  /* 0x00010000051e7824 */ /* 0x040fe200078e00ff */
[----:B------:R-:W-:Y:S01]  /*d840*/  LOP3.LUT R5, R5, 0xffff0000, RZ, 0xc0, !PT ;  /* 0xffff000005057812 */ /* 0x000fe200078ec0ff */
[C---:B------:R-:W-:Y:S01]  /*d850*/  IMAD.U32 R31, R6.reuse, 0x10000, RZ ;  /* 0x00010000061f7824 */ /* 0x040fe200078e00ff */
[----:B------:R-:W-:Y:S01]  /*d860*/  LOP3.LUT R6, R6, 0xffff0000, RZ, 0xc0, !PT ;  /* 0xffff000006067812 */ /* 0x000fe200078ec0ff */
[-C--:B------:R-:W-:Y:S01]  /*d870*/  FMUL.FTZ R34, R37, R4.reuse ;  /* 0x0000000425227220 */ /* 0x080fe20000410000 */
[----:B------:R-:W-:Y:S01]  /*d880*/  FMUL.FTZ R36, R35, R4 ;  /* 0x0000000423247220 */ /* 0x000fe20000410000 */
[----:B------:R-:W-:Y:S01]  /*d890*/  FMUL.FTZ R33, R40, R5 ;  /* 0x0000000528217220 */ /* 0x000fe20000410000 */
[----:B------:R-:W-:-:S02]  /*d8a0*/  IMAD.U32 R32, R7, 0x10000, RZ ;  /* 0x0001000007207824 */ /* 0x000fc400078e00ff */
[----:B------:R-:W-:Y:S01]  /*d8b0*/  FFMA.FTZ R4, R35, R29, -R34 ;  /* 0x0000001d23047223 */ /* 0x000fe20000010822 */
[C---:B------:R-:W-:Y:S01]  /*d8c0*/  FMUL.FTZ R35, R38.reuse, R5 ;  /* 0x0000000526237220 */ /* 0x040fe20000410000 */
[----:B------:R-:W-:Y:S01]  /*d8d0*/  LOP3.LUT R7, R7, 0xffff0000, RZ, 0xc0, !PT ;  /* 0xffff000007077812 */ /* 0x000fe200078ec0ff */
[-C--:B------:R-:W-:Y:S01]  /*d8e0*/  FFMA.FTZ R5, R38, R30.reuse, -R33 ;  /* 0x0000001e26057223 */ /* 0x080fe20000010821 */
[----:B------:R-:W-:Y:S01]  /*d8f0*/  FFMA.FTZ R29, R37, R29, R36 ;  /* 0x0000001d251d7223 */ /* 0x000fe20000010024 */
[C---:B------:R-:W-:Y:S01]  /*d900*/  LOP3.LUT R38, R25.reuse, 0xffff0000, RZ, 0xc0, !PT ;  /* 0xffff000019267812 */ /* 0x040fe200078ec0ff */
[----:B------:R-:W-:Y:S02]  /*d910*/  IMAD.U32 R37, R25, 0x10000, RZ ;  /* 0x0001000019257824 */ /* 0x000fe400078e00ff */
[----:B------:R-:W-:Y:S01]  /*d920*/  FFMA.FTZ R30, R40, R30, R35 ;  /* 0x0000001e281e7223 */ /* 0x000fe20000010023 */
[-C--:B------:R-:W-:Y:S01]  /*d930*/  FMUL.FTZ R34, R39, R6.reuse ;  /* 0x0000000627227220 */ /* 0x080fe20000410000 */
[-C--:B------:R-:W-:Y:S01]  /*d940*/  FMUL.FTZ R33, R42, R7.reuse ;  /* 0x000000072a217220 */ /* 0x080fe20000410000 */
[C---:B------:R-:W-:Y:S01]  /*d950*/  FMUL.FTZ R36, R37.reuse, R6 ;  /* 0x0000000625247220 */ /* 0x040fe20000410000 */
[C---:B------:R-:W-:Y:S01]  /*d960*/  FMUL.FTZ R35, R38.reuse, R7 ;  /* 0x0000000726237220 */ /* 0x040fe20000410000 */
[-C--:B------:R-:W-:Y:S01]  /*d970*/  FFMA.FTZ R6, R37, R31.reuse, -R34 ;  /* 0x0000001f25067223 */ /* 0x080fe20000010822 */
[-C--:B------:R-:W-:Y:S01]  /*d980*/  FFMA.FTZ R7, R38, R32.reuse, -R33 ;  /* 0x0000002026077223 */ /* 0x080fe20000010821 */
[----:B------:R-:W-:Y:S01]  /*d990*/  FFMA.FTZ R31, R39, R31, R36 ;  /* 0x0000001f271f7223 */ /* 0x000fe20000010024 */
[----:B------:R-:W-:Y:S01]  /*d9a0*/  FFMA.FTZ R32, R42, R32, R35 ;  /* 0x000000202a207223 */ /* 0x000fe20000010023 */
[----:B------:R-:W-:-:S02]  /*d9b0*/  F2FP.BF16.F32.PACK_AB R4, R29, R4 ;  /* 0x000000041d04723e */ /* 0x000fc400000010ff */
[----:B------:R-:W-:Y:S02]  /*d9c0*/  F2FP.BF16.F32.PACK_AB R5, R30, R5 ;  /* 0x000000051e05723e */ /* 0x000fe400000010ff */
[----:B------:R-:W-:Y:S02]  /*d9d0*/  F2FP.BF16.F32.PACK_AB R6, R31, R6 ;  /* 0x000000061f06723e */ /* 0x000fe400000010ff */
[----:B------:R-:W-:-:S05]  /*d9e0*/  F2FP.BF16.F32.PACK_AB R7, R32, R7 ;  /* 0x000000072007723e */ /* 0x000fca00000010ff */
[----:B------:R1:W-:Y:S02]  /*d9f0*/  STS.128 [R41+0x1000], R4 ;  /* 0x0010000429007388 */ /* 0x0003e40000000c00 */
.L_x_593:
[----:B------:R-:W-:Y:S05]  /*da00*/  BSYNC B2 ;  /* 0x0000000000027941 */ /* 0x000fea0003800000 */
.L_x_592:
[----:B------:R-:W-:Y:S04]  /*da10*/  BSSY B2, `(.L_x_594) ;  /* 0x000002a000027945 */ /* 0x000fe80003800000 */
[----:B------:R-:W-:Y:S05]  /*da20*/  @P1 BRA `(.L_x_595) ;  /* 0x0000000000a01947 */ /* 0x000fea0003800000 */
[----:B-----5:R-:W-:Y:S01]  /*da30*/  R2UR UR4, R43 ;  /* 0x000000002b0472ca */ /* 0x020fe200000e0000 */
[C---:B------:R-:W-:Y:S01]  /*da40*/  IMAD.U32 R37, R20.reuse, 0x10000, RZ ;  /* 0x0001000014257824 */ /* 0x040fe200078e00ff */
[----:B------:R-:W-:Y:S01]  /*da50*/  LOP3.LUT R40, R20, 0xffff0000, RZ, 0xc0, !PT ;  /* 0xffff000014287812 */ /* 0x000fe200078ec0ff */
[C---:B0-----:R-:W-:Y:S01]  /*da60*/  IMAD.U32 R35, R14.reuse, 0x10000, RZ ;  /* 0x000100000e237824 */ /* 0x041fe200078e00ff */
[----:B------:R-:W-:Y:S01]  /*da70*/  LOP3.LUT R38, R14, 0xffff0000, RZ, 0xc0, !PT ;  /* 0xffff00000e267812 */ /* 0x000fe200078ec0ff */
[C---:B------:R-:W-:Y:S01]  /*da80*/  IMAD.U32 R39, R21.reuse, 0x10000, RZ ;  /* 0x0001000015277824 */ /* 0x040fe200078e00ff */
[----:B------:R-:W-:-:S07]  /*da90*/  LOP3.LUT R42, R21, 0xffff0000, RZ, 0xc0, !PT ;  /* 0xffff0000152a7812 */ /* 0x000fce00078ec0ff */
        /* <DEDUP_REMOVED lines=33> */
.L_x_595:
[----:B------:R-:W-:Y:S05]  /*dcb0*/  BSYNC B2 ;  /* 0x0000000000027941 */ /* 0x000fea0003800000 */
.L_x_594:
        /* <DEDUP_REMOVED lines=42> */
.L_x_597:
[----:B------:R-:W-:Y:S05]  /*df60*/  BSYNC B2 ;  /* 0x0000000000027941 */ /* 0x000fea0003800000 */
.L_x_596:
        /* <DEDUP_REMOVED lines=41> */
.L_x_591:
[----:B------:R-:W-:Y:S05]  /*e200*/  BSYNC B1 ;  /* 0x0000000000017941 */ /* 0x000fea0003800000 */
.L_x_590:
[----:B------:R-:W-:Y:S01]  /*e210*/  ISETP.GE.AND P0, PT, R237, R28, PT ;  /* 0x0000001ced00720c */ /* 0x000fe20003f06270 */
[----:B------:R-:W-:-:S12]  /*e220*/  BSSY B1, `(.L_x_598) ;  /* 0x00000b2000017945 */ /* 0x000fd80003800000 */
[----:B------:R-:W-:Y:S05]  /*e230*/  @P0 BRA `(.L_x_599) ;  /* 0x0000000800c00947 */ /* 0x000fea0003800000 */
[----:B-----5:R0:W5:Y:S01]  /*e240*/  LDL R43, [R1+0x14] ;  /* 0x00001400012b7983 */ /* 0x0201620000100800 */
[----:B-1234-:R-:W1:Y:S01]  /*e250*/  LDC R5, c[0x0][0x3f4] ;  /* 0x0000fd00ff057b82 */ /* 0x01ee620000000800 */
[----:B------:R-:W-:Y:S01]  /*e260*/  BSSY B2, `(.L_x_600) ;  /* 0x000002e000027945 */ /* 0x000fe20003800000 */
[-C--:B-1----:R-:W-:Y:S02]  /*e270*/  ISETP.GE.AND P0, PT, R22, R5.reuse, PT ;  /* 0x000000051600720c */ /* 0x082fe40003f06270 */
[-C--:B------:R-:W-:Y:S02]  /*e280*/  ISETP.GE.AND P1, PT, R215, R5.reuse, PT ;  /* 0x00000005d700720c */ /* 0x080fe40003f26270 */
[-C--:B------:R-:W-:Y:S02]  /*e290*/  ISETP.GE.AND P2, PT, R214, R5.reuse, PT ;  /* 0x00000005d600720c */ /* 0x080fe40003f46270 */
[----:B------:R-:W-:-:S07]  /*e2a0*/  ISETP.GE.AND P3, PT, R216, R5, PT ;  /* 0x00000005d800720c */ /* 0x000fce0003f66270 */
[----:B0-----:R-:W-:Y:S06]  /*e2b0*/  @P0 BRA `(.L_x_601) ;  /* 0x0000000000a00947 */ /* 0x001fec0003800000 */
[----:B-----5:R-:W-:Y:S01]  /*e2c0*/  R2UR UR4, R43 ;  /* 0x000000002b0472ca */ /* 0x020fe200000e0000 */
[C---:B------:R-:W-:Y:S01]  /*e2d0*/  IMAD.U32 R37, R26.reuse, 0x10000, RZ ;  /* 0x000100001a257824 */ /* 0x040fe200078e00ff */
[----:B------:R-:W-:Y:S01]  /*e2e0*/  LOP3.LUT R40, R26, 0xffff0000, RZ, 0xc0, !PT ;  /* 0xffff00001a287812 */ /* 0x000fe200078ec0ff */
[C---:B------:R-:W-:Y:S01]  /*e2f0*/  IMAD.U32 R35, R24.reuse, 0x10000, RZ ;  /* 0x0001000018237824 */ /* 0x040fe200078e00ff */
        /* <DEDUP_REMOVED lines=36> */
.L_x_601:
[----:B------:R-:W-:Y:S05]  /*e540*/  BSYNC B2 ;  /* 0x0000000000027941 */ /* 0x000fea0003800000 */
.L_x_600:
[----:B------:R-:W-:Y:S04]  /*e550*/  BSSY B2, `(.L_x_602) ;  /* 0x000002a000027945 */ /* 0x000fe80003800000 */
[----:B------:R-:W-:Y:S05]  /*e560*/  @P1 BRA `(.L_x_603) ;  /* 0x0000000000a01947 */ /* 0x000fea0003800000 */
[----:B-----5:R-:W-:Y:S01]  /*e570*/  R2UR UR4, R43 ;  /* 0x000000002b0472ca */ /* 0x020fe200000e0000 */
[C---:B------:R-:W-:Y:S01]  /*e580*/  IMAD.U32 R37, R20.reuse, 0x10000, RZ ;  /* 0x0001000014257824 */ /* 0x040fe200078e00ff */
[----:B------:R-:W-:Y:S01]  /*e590*/  LOP3.LUT R40, R20, 0xffff0000, RZ, 0xc0, !PT ;  /* 0xffff000014287812 */ /* 0x000fe200078ec0ff */
[C---:B------:R-:W-:Y:S01]  /*e5a0*/  IMAD.U32 R35, R14.reuse, 0x10000, RZ ;  /* 0x000100000e237824 */ /* 0x040fe200078e00ff */
[----:B------:R-:W-:Y:S01]  /*e5b0*/  LOP3.LUT R38, R14, 0xffff0000, RZ, 0xc0, !PT ;  /* 0xffff00000e267812 */ /* 0x000fe200078ec0ff */
[C---:B------:R-:W-:Y:S01]  /*e5c0*/  IMAD.U32 R39, R21.reuse, 0x10000, RZ ;  /* 0x0001000015277824 */ /* 0x040fe200078e00ff */
[----:B------:R-:W-:-:S07]  /*e5d0*/  LOP3.LUT R42, R21, 0xffff0000, RZ, 0xc0, !PT ;  /* 0xffff0000152a7812 */ /* 0x000fce00078ec0ff */
[----:B0-----:R-:W-:-:S05]  /*e5e0*/  LEA R41, R230, UR4, 0x1 ;  /* 0x00000004e6297c11 */ /* 0x001fca000f8e08ff */
        /* <DEDUP_REMOVED lines=32> */
.L_x_603:
[----:B------:R-:W-:Y:S05]  /*e7f0*/  BSYNC B2 ;  /* 0x0000000000027941 */ /* 0x000fea0003800000 */
.L_x_602:
        /* <DEDUP_REMOVED lines=9> */
[----:B01----:R-:W-:-:S05]  /*e890*/  LEA R41, R230, UR4, 0x1 ;  /* 0x00000004e6297c11 */ /* 0x003fca000f8e08ff */
        /* <DEDUP_REMOVED lines=32> */
.L_x_605:
[----:B------:R-:W-:Y:S05]  /*eaa0*/  BSYNC B2 ;  /* 0x0000000000027941 */ /* 0x000fea0003800000 */
.L_x_604:
        /* <DEDUP_REMOVED lines=8> */
[----:B012---:R-:W-:-:S05]  /*eb30*/  LEA R41, R230, UR4, 0x1 ;  /* 0x00000004e6297c11 */ /* 0x007fca000f8e08ff */
        /* <DEDUP_REMOVED lines=32> */
.L_x_599:
[----:B------:R-:W-:Y:S05]  /*ed40*/  BSYNC B1 ;  /* 0x0000000000017941 */ /* 0x000fea0003800000 */
.L_x_598:
[----:B01234-:R-:W-:-:S05]  /*ed50*/  VIADD R5, R213, 0x60 ;  /* 0x00000060d5057836 */ /* 0x01ffca0000000000 */
[----:B------:R-:W-:-:S13]  /*ed60*/  ISETP.GE.AND P0, PT, R5, R28, PT ;  /* 0x0000001c0500720c */ /* 0x000fda0003f06270 */
[----:B------:R-:W-:Y:S05]  /*ed70*/  @P0 BRA `(.L_x_606) ;  /* 0x0000004400340947 */ /* 0x000fea0003800000 */
[----:B------:R-:W2:Y:S01]  /*ed80*/  LDL R4, [R1+0x14] ;  /* 0x0000140001047983 */ /* 0x000ea20000100800 */
[----:B------:R-:W0:Y:S01]  /*ed90*/  LDC R5, c[0x0][0x3f4] ;  /* 0x0000fd00ff057b82 */ /* 0x000e220000000800 */
[----:B------:R-:W-:Y:S01]  /*eda0*/  BSSY B1, `(.L_x_607) ;  /* 0x000002e000017945 */ /* 0x000fe20003800000 */
[-C--:B0-----:R-:W-:Y:S02]  /*edb0*/  ISETP.GE.AND P0, PT, R22, R5.reuse, PT ;  /* 0x000000051600720c */ /* 0x081fe40003f06270 */
[-C--:B------:R-:W-:Y:S02]  /*edc0*/  ISETP.GE.AND P1, PT, R215, R5.reuse, PT ;  /* 0x00000005d700720c */ /* 0x080fe40003f26270 */
[-C--:B------:R-:W-:Y:S02]  /*edd0*/  ISETP.GE.AND P2, PT, R214, R5.reuse, PT ;  /* 0x00000005d600720c */ /* 0x080fe40003f46270 */
[----:B------:R-:W-:Y:S02]  /*ede0*/  ISETP.GE.AND P3, PT, R216, R5, PT ;  /* 0x00000005d800720c */ /* 0x000fe40003f66270 */
[----:B--2---:R-:W-:-:S13]  /*edf0*/  R2UR UR4, R4 ;  /* 0x00000000040472ca */ /* 0x004fda00000e0000 */
[----:B------:R-:W-:Y:S01]  /*ee00*/  LEA R28, R230, UR4, 0x1 ;  /* 0x00000004e61c7c11 */ /* 0x000fe2000f8e08ff */
[----:B------:R-:W-:Y:S06]  /*ee10*/  @P0 BRA `(.L_x_608) ;  /* 0x0000000000980947 */ /* 0x000fec0003800000 */
[----:B------:R-:W0:Y:S01]  /*ee20*/  LDS.128 R4, [R28+0x3000] ;  /* 0x003000001c047984 */ /* 0x000e220000000c00 */
[C---:B------:R-:W-:Y:S01]  /*ee30*/  IMAD.U32 R35, R26.reuse, 0x10000, RZ ;  /* 0x000100001a237824 */ /* 0x040fe200078e00ff */
[----:B------:R-:W-:Y:S01]  /*ee40*/  LOP3.LUT R38, R26, 0xffff0000, RZ, 0xc0, !PT ;  /* 0xffff00001a267812 */ /* 0x000fe200078ec0ff */
[C---:B------:R-:W-:Y:S01]  /*ee50*/  IMAD.U32 R33, R24.reuse, 0x10000, RZ ;  /* 0x0001000018217824 */ /* 0x040fe200078e00ff */
[----:B------:R-:W-:Y:S02]  /*ee60*/  LOP3.LUT R36, R24, 0xffff0000, RZ, 0xc0, !PT ;  /* 0xffff000018247812 */ /* 0x000fe400078ec0ff */
[----:B------:R-:W-:Y:S01]  /*ee70*/  LOP3.LUT R40, R27, 0xffff0000, RZ, 0xc0, !PT ;  /* 0xffff00001b287812 */ /* 0x000fe200078ec0ff */
        /* <DEDUP_REMOVED lines=10> */
[-C--:B------:R-:W-:Y:S01]  /*ef20*/  FFMA.FTZ R4, R33, R29.reuse, -R32 ;  /* 0x0000001d21047223 */ /* 0x080fe20000010820 */
[----:B------:R-:W-:Y:S01]  /*ef30*/  FFMA.FTZ R29, R35, R29, R34 ;  /* 0x0000001d231d7223 */ /* 0x000fe20000010022 */
[----:B------:R-:W-:Y:S01]  /*ef40*/  FMUL.FTZ R33, R36, R5 ;  /* 0x0000000524217220 */ /* 0x000fe20000410000 */
[----:B------:R-:W-:Y:S01]  /*ef50*/  LOP3.LUT R6, R6, 0xffff0000, RZ, 0xc0, !PT ;  /* 0xffff000006067812 */ /* 0x000fe200078ec0ff */
[-C--:B------:R-:W-:Y:S01]  /*ef60*/  FFMA.FTZ R5, R36, R30.reuse, -R31 ;  /* 0x0000001e24057223 */ /* 0x080fe2000001081f */
[----:B------:R-:W-:Y:S01]  /*ef70*/  LOP3.LUT R34, R25, 0xffff0000, RZ, 0xc0, !PT ;  /* 0xffff000019227812 */ /* 0x000fe200078ec0ff */
[----:B------:R-:W-:Y:S02]  /*ef80*/  IMAD.U32 R36, R27, 0x10000, RZ ;  /* 0x000100001b247824 */ /* 0x000fe400078e00ff */
[----:B------:R-:W-:Y:S01]  /*ef90*/  FFMA.FTZ R30, R38, R30, R33 ;  /* 0x0000001e261e7223 */ /* 0x000fe20000010021 */
[----:B------:R-:W-:Y:S02]  /*efa0*/  IMAD.U32 R32, R25, 0x10000, RZ ;  /* 0x0001000019207824 */ /* 0x000fe400078e00ff */
[-C--:B------:R-:W-:Y:S01]  /*efb0*/  FMUL.FTZ R31, R40, R7.reuse ;  /* 0x00000007281f7220 */ /* 0x080fe20000410000 */
[-C--:B------:R-:W-:Y:S01]  /*efc0*/  FMUL.FTZ R25, R36, R6.reuse ;  /* 0x0000000624197220 */ /* 0x080fe20000410000 */
[----:B------:R-:W-:Y:S01]  /*efd0*/  FMUL.FTZ R33, R34, R7 ;  /* 0x0000000722217220 */ /* 0x000fe20000410000 */
[----:B------:R-:W-:Y:S01]  /*efe0*/  FMUL.FTZ R27, R32, R6 ;  /* 0x00000006201b7220 */ /* 0x000fe20000410000 */
[----:B------:R-:W-:Y:S01]  /*eff0*/  FFMA.FTZ R7, R34, R26, -R31 ;  /* 0x0000001a22077223 */ /* 0x000fe2000001081f */
[----:B------:R-:W-:Y:S01]  /*f000*/  FFMA.FTZ R6, R32, R24, -R25 ;  /* 0x0000001820067223 */ /* 0x000fe20000010819 */
[----:B------:R-:W-:Y:S01]  /*f010*/  FFMA.FTZ R26, R40, R26, R33 ;  /* 0x0000001a281a7223 */ /* 0x000fe20000010021 */
[----:B------:R-:W-:Y:S01]  /*f020*/  FFMA.FTZ R27, R36, R24, R27 ;  /* 0x00000018241b7223 */ /* 0x000fe2000001001b */
[----:B------:R-:W-:-:S02]  /*f030*/  F2FP.BF16.F32.PACK_AB R4, R29, R4 ;  /* 0x000000041d04723e */ /* 0x000fc400000010ff */
[----:B------:R-:W-:Y:S02]  /*f040*/  F2FP.BF16.F32.PACK_AB R5, R30, R5 ;  /* 0x000000051e05723e */ /* 0x000fe400000010ff */
[----:B------:R-:W-:Y:S02]  /*f050*/  F2FP.BF16.F32.PACK_AB R6, R27, R6 ;  /* 0x000000061b06723e */ /* 0x000fe400000010ff */
[----:B------:R-:W-:-:S05]  /*f060*/  F2FP.BF16.F32.PACK_AB R7, R26, R7 ;  /* 0x000000071a07723e */ /* 0x000fca00000010ff */
[----:B------:R0:W-:Y:S02]  /*f070*/  STS.128 [R28+0x3000], R4 ;  /* 0x003000041c007388 */ /* 0x0001e40000000c00 */
.L_x_608:
[----:B------:R-:W-:Y:S05]  /*f080*/  BSYNC B1 ;  /* 0x0000000000017941 */ /* 0x000fea0003800000 */
.L_x_607:
[----:B------:R-:W-:Y:S04]  /*f090*/  BSSY B1, `(.L_x_609) ;  /* 0x0000028000017945 */ /* 0x000fe80003800000 */
[----:B------:R-:W-:Y:S05]  /*f0a0*/  @P1 BRA `(.L_x_610) ;  /* 0x0000000000981947 */ /* 0x000fea0003800000 */
[----:B0-----:R-:W0:Y:S01]  /*f0b0*/  LDS.128 R4, [R28+0x7000] ;  /* 0x007000001c047984 */ /* 0x001e220000000c00 */
[----:B------:R-:W-:Y:S01]  /*f0c0*/  IMAD.U32 R30, R14, 0x10000, RZ ;  /* 0x000100000e1e7824 */ /* 0x000fe200078e00ff */
[C---:B------:R-:W-:Y:S01]  /*f0d0*/  LOP3.LUT R33, R20.reuse, 0xffff0000, RZ, 0xc0, !PT ;  /* 0xffff000014217812 */ /* 0x040fe200078ec0ff */
[----:B------:R-:W-:Y:S01]  /*f0e0*/  IMAD.U32 R32, R20, 0x10000, RZ ;  /* 0x0001000014207824 */ /* 0x000fe200078e00ff */
        /* <DEDUP_REMOVED lines=14> */
[C---:B------:R-:W-:Y:S01]  /*f1d0*/  FMUL.FTZ R24, R31.reuse, R5 ;  /* 0x000000051f187220 */ /* 0x040fe20000410000 */
        /* <DEDUP_REMOVED lines=19> */
.L_x_610:
[----:B------:R-:W-:Y:S05]  /*f310*/  BSYNC B1 ;  /* 0x0000000000017941 */ /* 0x000fea0003800000 */
.L_x_609:
[----:B------:R-:W-:Y:S04]  /*f320*/  BSSY B1, `(.L_x_611) ;  /* 0x0000028000017945 */ /* 0x000fe80003800000 */
[----:B------:R-:W-:Y:S05]  /*f330*/  @P2 BRA `(.L_x_612) ;  /* 0x0000000000982947 */ /* 0x000fea0003800000 */
[----:B01----:R-:W0:Y:S01]  /*f340*/  LDS.128 R4, [R28+0xb000] ;  /* 0x00b000001c047984 */ /* 0x003e220000000c00 */
        /* <DEDUP_REMOVED lines=37> */
.L_x_612:
[----:B------:R-:W-:Y:S05]  /*f5a0*/  BSYNC B1 ;  /* 0x0000000000017941 */ /* 0x000fea0003800000 */
.L_x_611:
[----:B------:R-:W-:Y:S05]  /*f5b0*/  @P3 BRA `(.L_x_606) ;  /* 0x0000003c00243947 */ /* 0x000fea0003800000 */
[----:B012---:R-:W0:Y:S01]  /*f5c0*/  LDS.128 R4, [R28+0xf000] ;  /* 0x00f000001c047984 */ /* 0x007e220000000c00 */
        /* <DEDUP_REMOVED lines=36> */
[----:B------:R3:W-:Y:S01]  /*f810*/  STS.128 [R28+0xf000], R4 ;  /* 0x00f000041c007388 */ /* 0x0007e20000000c00 */
[----:B------:R-:W-:Y:S05]  /*f820*/  BRA `(.L_x_606) ;  /* 0x0000003800887947 */ /* 0x000fea0003800000 */
.L_x_576:
[----:B------:R-:W-:-:S03]  /*f830*/  UMOV UR4, 0xffffffff ;  /* 0xffffffff00047882 */ /* 0x000fc60000000000 */
[----:B------:R-:W-:Y:S05]  /*f840*/  BRA.DIV UR4, `(.L_x_613) ;  /* 0x000001c604707947 */ /* 0x000fea000b800000 */
[----:B------:R0:W1:Y:S04]  /*f850*/  SHFL.IDX PT, R0, R25, RZ, 0x181f ;  /* 0x00181fff19007589 */ /* 0x00006800000e0000 */
[----:B------:R0:W2:Y:S04]  /*f860*/  SHFL.IDX PT, R3, R24, RZ, 0x181f ;  /* 0x00181fff18037589 */ /* 0x0000a800000e0000 */
[----:B------:R0:W3:Y:S04]  /*f870*/  SHFL.IDX PT, R31, R27, RZ, 0x181f ;  /* 0x00181fff1b1f7589 */ /* 0x0000e800000e0000 */
[----:B------:R-:W4:Y:S02]  /*f880*/  SHFL.IDX PT, R32, R32, RZ, 0x181f ;  /* 0x00181fff20207589 */ /* 0x000f2400000e0000 */
.L_x_874:
        /* <DEDUP_REMOVED lines=9> */
[----:B------:R-:W-:-:S02]  /*f920*/  CS2R R4, SRZ ;  /* 0x0000000000047805 */ /* 0x000fc4000001ff00 */
[----:B------:R-:W-:Y:S02]  /*f930*/  CS2R R8, SRZ ;  /* 0x0000000000087805 */ /* 0x000fe4000001ff00 */
[----:B------:R-:W-:Y:S02]  /*f940*/  CS2R R14, SRZ ;  /* 0x00000000000e7805 */ /* 0x000fe4000001ff00 */
[----:B------:R-:W-:Y:S02]  /*f950*/  CS2R R12, SRZ ;  /* 0x00000000000c7805 */ /* 0x000fe4000001ff00 */
[----:B0-----:R-:W-:Y:S01]  /*f960*/  CS2R R26, SRZ ;  /* 0x00000000001a7805 */ /* 0x001fe2000001ff00 */
[----:B------:R-:W-:Y:S01]  /*f970*/  IMAD.IADD R37, R236, 0x1, -R21 ;  /* 0x00000001ec257824 */ /* 0x000fe200078e0a15 */
[----:B------:R-:W-:Y:S01]  /*f980*/  CS2R R24, SRZ ;  /* 0x0000000000187805 */ /* 0x000fe2000001ff00 */
[----:B------:R-:W-:Y:S06]  /*f990*/  @P0 BRA `(.L_x_615) ;  /* 0x0000000000700947 */ /* 0x000fec0003800000 */
[----:B------:R-:W-:Y:S01]  /*f9a0*/  ULDC UR4, c[0x0][0x3f4] ;  /* 0x0000fd0000047ab9 */ /* 0x000fe20000000800 */
[----:B------:R-:W-:Y:S01]  /*f9b0*/  SHF.R.S32.HI R5, RZ, 0x1f, R212 ;  /* 0x0000001fff057819 */ /* 0x000fe200000114d4 */
[----:B--2---:R-:W-:Y:S01]  /*f9c0*/  IMAD.MOV.U32 R6, RZ, RZ, R3 ;  /* 0x000000ffff067224 */ /* 0x004fe200078e0003 */
[----:B------:R-:W-:Y:S01]  /*f9d0*/  ISETP.GE.AND P2, PT, R16, UR4, PT ;  /* 0x0000000410007c0c */ /* 0x000fe2000bf46270 */
[----:B-1----:R-:W-:Y:S01]  /*f9e0*/  IMAD.MOV.U32 R7, RZ, RZ, R0 ;  /* 0x000000ffff077224 */ /* 0x002fe200078e0000 */
[----:B------:R-:W-:Y:S01]  /*f9f0*/  ISETP.GE.AND P3, PT, R212, UR4, PT ;  /* 0x00000004d4007c0c */ /* 0x000fe2000bf66270 */
[----:B----4-:R-:W-:Y:S01]  /*fa00*/  IMAD.MOV.U32 R4, RZ, RZ, R32 ;  /* 0x000000ffff047224 */ /* 0x010fe200078e0020 */
[----:B------:R-:W-:Y:S02]  /*fa10*/  LEA.HI R5, R5, R212, RZ, 0x3 ;  /* 0x000000d405057211 */ /* 0x000fe400078f18ff */
[----:B------:R-:W-:Y:S02]  /*fa20*/  CS2R R14, SRZ ;  /* 0x00000000000e7805 */ /* 0x000fe4000001ff00 */
[----:B------:R-:W-:Y:S01]  /*fa30*/  CS2R R12, SRZ ;  /* 0x00000000000c7805 */ /* 0x000fe2000001ff00 */
[----:B------:R-:W-:Y:S01]  /*fa40*/  ULDC.64 UR6, c[0x0][0x208] ;  /* 0x0000820000067ab9 */ /* 0x000fe20000000a00 */
[----:B------:R-:W-:-:S03]  /*fa50*/  SHF.R.S32.HI R5, RZ, 0x3, R5 ;  /* 0x00000003ff057819 */ /* 0x000fc60000011405 */
[----:B------:R-:W-:Y:S02]  /*fa60*/  @!P2 IMAD.SHL.U32 R30, R16, 0x2, RZ ;  /* 0x00000002101ea824 */ /* 0x000fe400078e00ff */
[----:B------:R-:W-:Y:S02]  /*fa70*/  @!P3 IMAD.SHL.U32 R35, R5, 0x8, RZ ;  /* 0x000000080523b824 */ /* 0x000fe400078e00ff */
[----:B---3--:R-:W-:Y:S01]  /*fa80*/  IMAD.MOV.U32 R5, RZ, RZ, R31 ;  /* 0x000000ffff057224 */ /* 0x008fe200078e001f */
[-C--:B------:R-:W-:Y:S02]  /*fa90*/  @!P2 IADD3 R20, P0, R3, R30.reuse, RZ ;  /* 0x0000001e0314a210 */ /* 0x080fe40007f1e0ff */
[----:B------:R-:W-:Y:S01]  /*faa0*/  @!P2 IADD3 R30, P1, R32, R30, RZ ;  /* 0x0000001e201ea210 */ /* 0x000fe20007f3e0ff */
[C---:B------:R-:W-:Y:S01]  /*fab0*/  @!P3 IMAD.WIDE R32, R35.reuse, 0x2, R6 ;  /* 0x000000022320b825 */ /* 0x040fe200078e0206 */
[----:B------:R-:W-:Y:S02]  /*fac0*/  @!P2 SHF.L.U64.HI R3, R16, 0x1, R17 ;  /* 0x000000011003a819 */ /* 0x000fe40000010211 */
[----:B------:R-:W-:Y:S01]  /*fad0*/  CS2R R6, SRZ ;  /* 0x0000000000067805 */ /* 0x000fe2000001ff00 */
[----:B------:R-:W-:Y:S01]  /*fae0*/  @!P3 IMAD.WIDE R34, R35, 0x2, R4 ;  /* 0x000000022322b825 */ /* 0x000fe200078e0204 */
[----:B------:R-:W-:-:S03]  /*faf0*/  CS2R R4, SRZ ;  /* 0x0000000000047805 */ /* 0x000fc6000001ff00 */
[--C-:B------:R-:W-:Y:S01]  /*fb00*/  @!P2 IMAD.X R21, R0, 0x1, R3.reuse, P0 ;  /* 0x000000010015a824 */ /* 0x100fe200000e0603 */
[----:B------:R0:W5:Y:S01]  /*fb10*/  @!P3 LD.E.128 R12, desc[UR6][R34.64] ;  /* 0x00000006220cb980 */ /* 0x000162000c101d00 */
[----:B------:R-:W-:-:S03]  /*fb20*/  @!P2 IMAD.X R31, R31, 0x1, R3, P1 ;  /* 0x000000011f1fa824 */ /* 0x000fc600008e0603 */
[----:B------:R0:W5:Y:S04]  /*fb30*/  @!P3 LD.E.128 R4, desc[UR6][R32.64] ;  /* 0x000000062004b980 */ /* 0x000168000c101d00 */
[----:B------:R0:W5:Y:S04]  /*fb40*/  @!P2 LD.E.128 R8, desc[UR6][R20.64] ;  /* 0x000000061408a980 */ /* 0x000168000c101d00 */
[----:B------:R0:W5:Y:S02]  /*fb50*/  @!P2 LD.E.128 R24, desc[UR6][R30.64] ;  /* 0x000000061e18a980 */ /* 0x000164000c101d00 */
.L_x_615:
[----:B------:R-:W-:Y:S05]  /*fb60*/  BSYNC B1 ;  /* 0x0000000000017941 */ /* 0x000fea0003800000 */
.L_x_614:
[--C-:B0----5:R-:W-:Y:S01]  /*fb70*/  SHF.R.U64 R34, R8, 0x10, R9.reuse ;  /* 0x0000001008227819 */ /* 0x121fe20000001209 */
[--C-:B------:R-:W-:Y:S01]  /*fb80*/  IMAD.MOV.U32 R30, RZ, RZ, R9.reuse ;  /* 0x000000ffff1e7224 */ /* 0x100fe200078e0009 */
[----:B------:R-:W-:Y:S01]  /*fb90*/  SHF.R.U32.HI R51, RZ, 0x10, R9 ;  /* 0x00000010ff337819 */ /* 0x000fe20000011609 */
[----:B------:R-:W-:Y:S01]  /*fba0*/  IMAD.MOV.U32 R21, RZ, RZ, R8 ;  /* 0x000000ffff157224 */ /* 0x000fe200078e0008 */
[----:B------:R-:W-:Y:S01]  /*fbb0*/  SHF.L.U32 R9, R37, 0x1f, RZ ;  /* 0x0000001f25097819 */ /* 0x000fe200000006ff */
[----:B-1----:R-:W-:Y:S01]  /*fbc0*/  IMAD.MOV.U32 R0, RZ, RZ, R4 ;  /* 0x000000ffff007224 */ /* 0x002fe200078e0004 */
[--C-:B------:R-:W-:Y:S01]  /*fbd0*/  SHF.R.U64 R45, R4, 0x10, R5.reuse ;  /* 0x00000010042d7819 */ /* 0x100fe20000001205 */
[--C-:B--2---:R-:W-:Y:S01]  /*fbe0*/  IMAD.MOV.U32 R3, RZ, RZ, R5.reuse ;  /* 0x000000ffff037224 */ /* 0x104fe200078e0005 */
[----:B------:R-:W0:Y:S01]  /*fbf0*/  SYNCS.PHASECHK.TRANS64.TRYWAIT P0, [R18+URZ+0x38800], R9 ;  /* 0x03880009120075a7 */ /* 0x000e22000800017f */
[----:B------:R-:W-:Y:S01]  /*fc00*/  SHF.R.U32.HI R50, RZ, 0x10, R5 ;  /* 0x00000010ff327819 */ /* 0x000fe20000011605 */
[----:B---3--:R-:W-:Y:S01]  /*fc10*/  IMAD.MOV.U32 R31, RZ, RZ, R24 ;  /* 0x000000ffff1f7224 */ /* 0x008fe200078e0018 */
[----:B------:R-:W-:Y:S01]  /*fc20*/  SHF.R.U64 R46, R24, 0x10, R25 ;  /* 0x00000010182e7819 */ /* 0x000fe20000001219 */
[----:B------:R-:W-:Y:S01]  /*fc30*/  IMAD.MOV.U32 R8, RZ, RZ, R10 ;  /* 0x000000ffff087224 */ /* 0x000fe200078e000a */
[----:B------:R-:W-:Y:S01]  /*fc40*/  PRMT R24, R21, 0x5410, R34 ;  /* 0x0000541015187816 */ /* 0x000fe20000000022 */
[--C-:B------:R-:W-:Y:S01]  /*fc50*/  IMAD.MOV.U32 R20, RZ, RZ, R11.reuse ;  /* 0x000000ffff147224 */ /* 0x100fe200078e000b */
[--C-:B------:R-:W-:Y:S01]  /*fc60*/  SHF.R.U64 R49, R10, 0x10, R11.reuse ;  /* 0x000000100a317819 */ /* 0x100fe2000000120b */
[----:B------:R-:W-:Y:S01]  /*fc70*/  IMAD.MOV.U32 R4, RZ, RZ, R6 ;  /* 0x000000ffff047224 */ /* 0x000fe200078e0006 */
[----:B------:R-:W-:Y:S01]  /*fc80*/  SHF.R.U32.HI R47, RZ, 0x10, R11 ;  /* 0x00000010ff2f7819 */ /* 0x000fe2000001160b */
[--C-:B------:R-:W-:Y:S01]  /*fc90*/  IMAD.MOV.U32 R5, RZ, RZ, R7.reuse ;  /* 0x000000ffff057224 */ /* 0x100fe200078e0007 */
[----:B------:R-:W-:Y:S01]  /*fca0*/  SHF.R.U64 R43, R6, 0x10, R7 ;  /* 0x00000010062b7819 */ /* 0x000fe20000001207 */
[----:B------:R-:W-:Y:S01]  /*fcb0*/  IMAD.MOV.U32 R35, RZ, RZ, R25 ;  /* 0x000000ffff237224 */ /* 0x000fe200078e0019 */
[----:B------:R-:W-:Y:S01]  /*fcc0*/  SHF.R.U32.HI R48, RZ, 0x10, R7 ;  /* 0x00000010ff307819 */ /* 0x000fe20000011607 */
[----:B----4-:R-:W-:Y:S01]  /*fcd0*/  IMAD.MOV.U32 R32, RZ, RZ, R26 ;  /* 0x000000ffff207224 */ /* 0x010fe200078e001a */
[----:B------:R-:W-:Y:S01]  /*fce0*/  SHF.R.U32.HI R44, RZ, 0x10, R25 ;  /* 0x00000010ff2c7819 */ /* 0x000fe20000011619 */
[--C-:B------:R-:W-:Y:S01]  /*fcf0*/  IMAD.MOV.U32 R33, RZ, RZ, R27.reuse ;  /* 0x000000ffff217224 */ /* 0x100fe200078e001b */
[--C-:B------:R-:W-:Y:S01]  /*fd00*/  SHF.R.U64 R41, R26, 0x10, R27.reuse ;  /* 0x000000101a297819 */ /* 0x100fe2000000121b */
[----:B------:R-:W-:Y:S01]  /*fd10*/  BSSY B1, `(.L_x_616) ;  /* 0x0000018000017945 */ /* 0x000fe20003800000 */
[----:B------:R-:W-:Y:S01]  /*fd20*/  SHF.R.U32.HI R42, RZ, 0x10, R27 ;  /* 0x00000010ff2a7819 */ /* 0x000fe2000001161b */
[----:B------:R-:W-:Y:S01]  /*fd30*/  IMAD.MOV.U32 R10, RZ, RZ, R12 ;  /* 0x000000ffff0a7224 */ /* 0x000fe200078e000c */
[----:B------:R-:W-:Y:S01]  /*fd40*/  VIMNMX R34, R36, 0x80, PT ;  /* 0x0000008024227848 */ /* 0x000fe20003fe0100 */
[----:B------:R-:W-:Y:S01]  /*fd50*/  IMAD.MOV.U32 R11, RZ, RZ, R13 ;  /* 0x000000ffff0b7224 */ /* 0x000fe200078e000d */
[----:B------:R-:W-:Y:S01]  /*fd60*/  PRMT R25, R30, 0x5410, R51 ;  /* 0x000054101e197816 */ /* 0x000fe20000000033 */
[----:B------:R-:W-:Y:S01]  /*fd70*/  IMAD.MOV.U32 R6, RZ, RZ, R14 ;  /* 0x000000ffff067224 */ /* 0x000fe200078e000e */
[----:B------:R-:W-:Y:S01]  /*fd80*/  SHF.R.U64 R39, R12, 0x10, R13 ;  /* 0x000000100c277819 */ /* 0x000fe2000000120d */
[----:B------:R-:W-:Y:S01]  /*fd90*/  IMAD.MOV.U32 R7, RZ, RZ, R15 ;  /* 0x000000ffff077224 */ /* 0x000fe200078e000f */
[----:B------:R-:W-:-:S02]  /*fda0*/  SHF.R.U32.HI R40, RZ, 0x10, R13 ;  /* 0x00000010ff287819 */ /* 0x000fc4000001160d */
[----:B------:R-:W-:Y:S02]  /*fdb0*/  PRMT R30, R31, 0x5410, R46 ;  /* 0x000054101f1e7816 */ /* 0x000fe4000000002e */
[--C-:B------:R-:W-:Y:S02]  /*fdc0*/  SHF.R.U64 R37, R14, 0x10, R15.reuse ;  /* 0x000000100e257819 */ /* 0x100fe4000000120f */
[----:B------:R-:W-:Y:S02]  /*fdd0*/  SHF.R.U32.HI R38, RZ, 0x10, R15 ;  /* 0x00000010ff267819 */ /* 0x000fe4000001160f */
[----:B------:R-:W-:Y:S02]  /*fde0*/  PRMT R26, R8, 0x5410, R49 ;  /* 0x00005410081a7816 */ /* 0x000fe40000000031 */
[----:B------:R-:W-:Y:S02]  /*fdf0*/  PRMT R27, R20, 0x5410, R47 ;  /* 0x00005410141b7816 */ /* 0x000fe4000000002f */
[----:B------:R-:W-:-:S02]  /*fe00*/  PRMT R0, R0, 0x5410, R45 ;  /* 0x0000541000007816 */ /* 0x000fc4000000002d */
[----:B------:R-:W-:Y:S02]  /*fe10*/  ISETP.GE.AND P1, PT, R213, R34, PT ;  /* 0x00000022d500720c */ /* 0x000fe40003f26270 */
[----:B------:R-:W-:Y:S02]  /*fe20*/  PRMT R3, R3, 0x5410, R50 ;  /* 0x0000541003037816 */ /* 0x000fe40000000032 */
[----:B------:R-:W-:Y:S02]  /*fe30*/  PRMT R12, R4, 0x5410, R43 ;  /* 0x00005410040c7816 */ /* 0x000fe4000000002b */
[----:B------:R-:W-:Y:S02]  /*fe40*/  PRMT R13, R5, 0x5410, R48 ;  /* 0x00005410050d7816 */ /* 0x000fe40000000030 */
[----:B------:R-:W-:Y:S02]  /*fe50*/  PRMT R31, R35, 0x5410, R44 ;  /* 0x00005410231f7816 */ /* 0x000fe4000000002c */
[----:B------:R-:W-:-:S02]  /*fe60*/  PRMT R32, R32, 0x5410, R41 ;  /* 0x0000541020207816 */ /* 0x000fc40000000029 */
[----:B------:R-:W-:Y:S01]  /*fe70*/  PRMT R33, R33, 0x5410, R42 ;  /* 0x0000541021217816 */ /* 0x000fe2000000002a */
[----:B0-----:R-:W-:Y:S06]  /*fe80*/  @!P0 BRA `(.L_x_617) ;  /* 0x000001c000548947 */ /* 0x001fec0003800000 */
.L_x_875:
[----:B------:R-:W-:Y:S05]  /*fe90*/  BSYNC B1 ;  /* 0x0000000000017941 */ /* 0x000fea0003800000 */
.L_x_616:
        /* <DEDUP_REMOVED lines=9> */
[----:B------:R-:W-:Y:S01]  /*ff30*/  IMAD.SHL.U32 R54, R213, 0x40, RZ ;  /* 0x00000040d5367824 */ /* 0x000fe200078e00ff */
[-C--:B--2---:R-:W-:Y:S02]  /*ff40*/  ISETP.GE.AND P0, PT, R16, R35.reuse, PT ;  /* 0x000000231000720c */ /* 0x084fe40003f06270 */
[----:B------:R-:W-:-:S11]  /*ff50*/  ISETP.GE.AND P1, PT, R212, R35, PT ;  /* 0x00000023d400720c */ /* 0x000fd60003f26270 */
[----:B-1----:R-:W-:Y:S05]  /*ff60*/  @P0 BRA `(.L_x_621) ;  /* 0x0000000400700947 */ /* 0x002fea0003800000 */
[----:B------:R-:W-:Y:S01]  /*ff70*/  LEA.HI R4, R29, R28, RZ, 0x3 ;  /* 0x0000001c1d047211 */ /* 0x000fe200078f18ff */
[----:B------:R-:W-:Y:S01]  /*ff80*/  IMAD.U32 R49, R30, 0x10000, RZ ;  /* 0x000100001e317824 */ /* 0x000fe200078e00ff */
[----:B-----5:R-:W-:Y:S01]  /*ff90*/  R2UR UR4, R56 ;  /* 0x00000000380472ca */ /* 0x020fe200000e0000 */
[----:B------:R-:W-:Y:S01]  /*ffa0*/  IMAD.U32 R47, R24, 0x10000, RZ ;  /* 0x00010000182f7824 */ /* 0x000fe200078e00ff */
[----:B------:R-:W-:Y:S02]  /*ffb0*/  LOP3.LUT R5, R4, 0xfffffff8, RZ, 0xc0, !PT ;  /* 0xfffffff804057812 */ /* 0x000fe400078ec0ff */
[----:B------:R-:W-:-:S03]  /*ffc0*/  LOP3.LUT R51, R30, 0xffff0000, RZ, 0xc0, !PT ;  /* 0xffff00001e337812 */ /* 0x000fc600078ec0ff */
[----:B------:R-:W-:-:S05]  /*ffd0*/  IMAD.IADD R4, R28, 0x1, -R5 ;  /* 0x000000011c047824 */ /* 0x000fca00078e0a05 */
[----:B------:R-:W-:Y:S02]  /*ffe0*/  LEA.HI R4, R35, R4, RZ, 0x1d ;  /* 0x0000000423047211 */ /* 0x000fe400078fe8ff */
[----:B------:R-:W-:Y:S02]  /*fff0*/  LEA R36, R230, UR4, 0x1 ;  /* 0x00000004e6247c11 */ /* 0x000fe4000f8e08ff */
[----:B------:R-:W-:Y:S01]  /*10000*/  SHF.R.S32.HI R7, RZ, 0x1f, R4 ;  /* 0x0000001fff077819 */ /* 0x000fe20000011404 */
[----:B------:R-:W-:-:S03]  /*10010*/  IMAD.SHL.U32 R5, R4, 0x8, RZ ;  /* 0x0000000804057824 */ /* 0x000fc600078e00ff */
[----:B------:R-:W-:Y:S02]  /*10020*/  LEA.HI R7, R7, R4, RZ, 0x3 ;  /* 0x0000000407077211 */ /* 0x000fe400078f18ff */
[----:B------:R-:W-:-:S03]  /*10030*/  LOP3.LUT R5, R5, 0x38, RZ, 0xc0, !PT ;  /* 0x0000003805057812 */ /* 0x000fc600078ec0ff */
[----:B------:R-:W-:Y:S01]  /*10040*/  IMAD.SHL.U32 R7, R7, 0x400, RZ ;  /* 0x0000040007077824 */ /* 0x000fe200078e00ff */
[----:B------:R-:W-:-:S04]  /*10050*/  LOP3.LUT R5, R5, 0x1c0, R54, 0xf8, !PT ;  /* 0x000001c005057812 */ /* 0x000fc800078ef836 */
[----:B------:R-:W-:Y:S02]  /*10060*/  LOP3.LUT R5, R5, R228, RZ, 0x3c, !PT ;  /* 0x000000e405057212 */ /* 0x000fe400078e3cff */
[----:B------:R-:W-:-:S04]  /*10070*/  LOP3.LUT R4, R7, 0x7fffe000, RZ, 0xc0, !PT ;  /* 0x7fffe00007047812 */ /* 0x000fc800078ec0ff */
[----:B------:R-:W-:Y:S02]  /*10080*/  IADD3 R37, R5, R4, R229 ;  /* 0x0000000405257210 */ /* 0x000fe40007ffe0e5 */
[----:B------:R-:W1:Y:S03]  /*10090*/  LDS.128 R4, [R36] ;  /* 0x0000000024047984 */ /* 0x000e660000000c00 */
[----:B------:R-:W-:-:S05]  /*100a0*/  IMAD R37, R37, 0x2, R18 ;  /* 0x0000000225257824 */ /* 0x000fca00078e0212 */
[----:B0-----:R-:W0:Y:S01]  /*100b0*/  LDS.128 R8, [R37+0x14400] ;  /* 0x0144000025087984 */ /* 0x001e220000000c00 */
[C---:B-1----:R-:W-:Y:S01]  /*100c0*/  IMAD.U32 R38, R4.reuse, 0x10000, RZ ;  /* 0x0001000004267824 */ /* 0x042fe200078e00ff */
[----:B------:R-:W-:Y:S01]  /*100d0*/  LOP3.LUT R4, R4, 0xffff0000, RZ, 0xc0, !PT ;  /* 0xffff000004047812 */ /* 0x000fe200078ec0ff */
[C---:B------:R-:W-:Y:S01]  /*100e0*/  IMAD.U32 R39, R5.reuse, 0x10000, RZ ;  /* 0x0001000005277824 */ /* 0x040fe200078e00ff */
[----:B------:R-:W-:Y:S01]  /*100f0*/  LOP3.LUT R5, R5, 0xffff0000, RZ, 0xc0, !PT ;  /* 0xffff000005057812 */ /* 0x000fe200078ec0ff */
[C---:B------:R-:W-:Y:S01]  /*10100*/  IMAD.U32 R40, R6.reuse, 0x10000, RZ ;  /* 0x0001000006287824 */ /* 0x040fe200078e00ff */
[----:B------:R-:W-:Y:S01]  /*10110*/  LOP3.LUT R6, R6, 0xffff0000, RZ, 0xc0, !PT ;  /* 0xffff000006067812 */ /* 0x000fe200078ec0ff */
[C---:B------:R-:W-:Y:S01]  /*10120*/  IMAD.U32 R41, R7.reuse, 0x10000, RZ ;  /* 0x0001000007297824 */ /* 0x040fe200078e00ff */
[----:B------:R-:W-:Y:S01]  /*10130*/  LOP3.LUT R7, R7, 0xffff0000, RZ, 0xc0, !PT ;  /* 0xffff000007077812 */ /* 0x000fe200078ec0ff */
[C---:B0-----:R-:W-:Y:S01]  /*10140*/  IMAD.U32 R42, R8.reuse, 0x10000, RZ ;  /* 0x00010000082a7824 */ /* 0x041fe200078e00ff */
[----:B------:R-:W-:Y:S01]  /*10150*/  LOP3.LUT R8, R8, 0xffff0000, RZ, 0xc0, !PT ;  /* 0xffff000008087812 */ /* 0x000fe200078ec0ff */
[C---:B------:R-:W-:Y:S01]  /*10160*/  IMAD.U32 R43, R9.reuse, 0x10000, RZ ;  /* 0x00010000092b7824 */ /* 0x040fe200078e00ff */
[----:B------:R-:W-:Y:S01]  /*10170*/  LOP3.LUT R9, R9, 0xffff0000, RZ, 0xc0, !PT ;  /* 0xffff000009097812 */ /* 0x000fe200078ec0ff */
[C---:B------:R-:W-:Y:S01]  /*10180*/  FMUL.FTZ R53, R42.reuse, R49 ;  /* 0x000000312a357220 */ /* 0x040fe20000410000 */
[----:B------:R-:W-:Y:S01]  /*10190*/  FMUL.FTZ R55, R42, R47 ;  /* 0x0000002f2a377220 */ /* 0x000fe20000410000 */
[----:B------:R-:W-:Y:S01]  /*101a0*/  FMUL.FTZ R57, R8, R51 ;  /* 0x0000003308397220 */ /* 0x000fe20000410000 */
[----:B------:R-:W-:-:S02]  /*101b0*/  IMAD.U32 R42, R31, 0x10000, RZ ;  /* 0x000100001f2a7824 */ /* 0x000fc400078e00ff */
[----:B------:R-:W-:Y:S01]  /*101c0*/  FFMA.FTZ R53, R38, R47, -R53 ;  /* 0x0000002f26357223 */ /* 0x000fe20000010835 */
[----:B------:R-:W-:Y:S01]  /*101d0*/  LOP3.LUT R47, R24, 0xffff0000, RZ, 0xc0, !PT ;  /* 0xffff0000182f7812 */ /* 0x000fe200078ec0ff */
[----:B------:R-:W-:Y:S01]  /*101e0*/  FFMA.FTZ R55, R38, R49, R55 ;  /* 0x0000003126377223 */ /* 0x000fe20000010037 */
[----:B------:R-:W-:Y:S02]  /*101f0*/  IMAD.U32 R38, R25, 0x10000, RZ ;  /* 0x0001000019267824 */ /* 0x000fe400078e00ff */
[----:B------:R-:W-:Y:S02]  /*10200*/  IMAD.U32 R44, R10, 0x10000, RZ ;  /* 0x000100000a2c7824 */ /* 0x000fe400078e00ff */
[-C--:B------:R-:W-:Y:S01]  /*10210*/  FMUL.FTZ R49, R8, R47.reuse ;  /* 0x0000002f08317220 */ /* 0x080fe20000410000 */
[----:B------:R-:W-:Y:S01]  /*10220*/  FFMA.FTZ R46, R4, R47, -R57 ;  /* 0x0000002f042e7223 */ /* 0x000fe20000010839 */
[----:B------:R-:W-:Y:S01]  /*10230*/  FMUL.FTZ R8, R43, R42 ;  /* 0x0000002a2b087220 */ /* 0x000fe20000410000 */
[----:B------:R-:W-:-:S02]  /*10240*/  IMAD.U32 R47, R32, 0x10000, RZ ;  /* 0x00010000202f7824 */ /* 0x000fc400078e00ff */
[-C--:B------:R-:W-:Y:S01]  /*10250*/  FMUL.FTZ R57, R43, R38.reuse ;  /* 0x000000262b397220 */ /* 0x080fe20000410000 */
[----:B------:R-:W-:Y:S01]  /*10260*/  FFMA.FTZ R48, R4, R51, R49 ;  /* 0x0000003304307223 */ /* 0x000fe20000010031 */
[----:B------:R-:W-:Y:S01]  /*10270*/  LOP3.LUT R10, R10, 0xffff0000, RZ, 0xc0, !PT ;  /* 0xffff00000a0a7812 */ /* 0x000fe200078ec0ff */
[C---:B------:R-:W-:Y:S01]  /*10280*/  FFMA.FTZ R50, R39.reuse, R38, -R8 ;  /* 0x0000002627327223 */ /* 0x040fe20000010808 */
[----:B------:R-:W-:Y:S02]  /*10290*/  IMAD.U32 R43, R26, 0x10000, RZ ;  /* 0x000100001a2b7824 */ /* 0x000fe400078e00ff */
[----:B------:R-:W-:Y:S01]  /*102a0*/  FFMA.FTZ R57, R39, R42, R57 ;  /* 0x0000002a27397223 */ /* 0x000fe20000010039 */
[----:B------:R-:W-:Y:S01]  /*102b0*/  FMUL.FTZ R51, R44, R47 ;  /* 0x0000002f2c337220 */ /* 0x000fe20000410000 */
[----:B------:R-:W-:Y:S01]  /*102c0*/  LOP3.LUT R49, R32, 0xffff0000, RZ, 0xc0, !PT ;  /* 0xffff000020317812 */ /* 0x000fe200078ec0ff */
[----:B------:R-:W-:Y:S01]  /*102d0*/  IMAD.U32 R45, R11, 0x10000, RZ ;  /* 0x000100000b2d7824 */ /* 0x000fe200078e00ff */
[----:B------:R-:W-:Y:S01]  /*102e0*/  LOP3.LUT R39, R26, 0xffff0000, RZ, 0xc0, !PT ;  /* 0xffff00001a277812 */ /* 0x000fe200078ec0ff */
[----:B------:R-:W-:-:S02]  /*102f0*/  IMAD.U32 R38, R33, 0x10000, RZ ;  /* 0x0001000021267824 */ /* 0x000fc400078e00ff */
[-C--:B------:R-:W-:Y:S01]  /*10300*/  FMUL.FTZ R59, R44, R43.reuse ;  /* 0x0000002b2c3b7220 */ /* 0x080fe20000410000 */
[----:B------:R-:W-:Y:S01]  /*10310*/  FFMA.FTZ R51, R40, R43, -R51 ;  /* 0x0000002b28337223 */ /* 0x000fe20000010833 */
[C---:B------:R-:W-:Y:S01]  /*10320*/  FMUL.FTZ R43, R10.reuse, R49 ;  /* 0x000000310a2b7220 */ /* 0x040fe20000410000 */
[----:B------:R-:W-:Y:S02]  /*10330*/  IMAD.U32 R4, R27, 0x10000, RZ ;  /* 0x000100001b047824 */ /* 0x000fe400078e00ff */
[----:B------:R-:W-:Y:S01]  /*10340*/  FMUL.FTZ R10, R10, R39 ;  /* 0x000000270a0a7220 */ /* 0x000fe20000410000 */
[----:B------:R-:W-:Y:S01]  /*10350*/  FMUL.FTZ R8, R45, R38 ;  /* 0x000000262d087220 */ /* 0x000fe20000410000 */
[----:B------:R-:W-:Y:S01]  /*10360*/  FFMA.FTZ R59, R40, R47, R59 ;  /* 0x0000002f283b7223 */ /* 0x000fe2000001003b */
[C---:B------:R-:W-:Y:S01]  /*10370*/  FFMA.FTZ R40, R6.reuse, R39, -R43 ;  /* 0x0000002706287223 */ /* 0x040fe2000001082b */
[----:B------:R-:W-:Y:S01]  /*10380*/  FFMA.FTZ R42, R6, R49, R10 ;  /* 0x00000031062a7223 */ /* 0x000fe2000001000a */
[-C--:B------:R-:W-:Y:S01]  /*10390*/  FFMA.FTZ R43, R41, R4.reuse, -R8 ;  /* 0x00000004292b7223 */ /* 0x080fe20000010808 */
[----:B------:R-:W-:Y:S01]  /*103a0*/  LOP3.LUT R11, R11, 0xffff0000, RZ, 0xc0, !PT ;  /* 0xffff00000b0b7812 */ /* 0x000fe200078ec0ff */
[----:B------:R-:W-:Y:S01]  /*103b0*/  FMUL.FTZ R44, R45, R4 ;  /* 0x000000042d2c7220 */ /* 0x000fe20000410000 */
[----:B------:R-:W-:-:S02]  /*103c0*/  LOP3.LUT R8, R31, 0xffff0000, RZ, 0xc0, !PT ;  /* 0xffff00001f087812 */ /* 0x000fc400078ec0ff */
[----:B------:R-:W-:Y:S01]  /*103d0*/  LOP3.LUT R10, R33, 0xffff0000, RZ, 0xc0, !PT ;  /* 0xffff0000210a7812 */ /* 0x000fe200078ec0ff */
[----:B------:R-:W-:Y:S01]  /*103e0*/  FFMA.FTZ R44, R41, R38, R44 ;  /* 0x00000026292c7223 */ /* 0x000fe2000001002c */
[----:B------:R-:W-:Y:S01]  /*103f0*/  LOP3.LUT R4, R25, 0xffff0000, RZ, 0xc0, !PT ;  /* 0xffff000019047812 */ /* 0x000fe200078ec0ff */
[----:B------:R-:W-:Y:S01]  /*10400*/  FMUL.FTZ R38, R9, R8 ;  /* 0x0000000809267220 */ /* 0x000fe20000410000 */
[----:B------:R-:W-:Y:S01]  /*10410*/  LOP3.LUT R6, R27, 0xffff0000, RZ, 0xc0, !PT ;  /* 0xffff00001b067812 */ /* 0x000fe200078ec0ff */
[----:B------:R-:W-:Y:S02]  /*10420*/  FMUL.FTZ R52, R11, R10 ;  /* 0x0000000a0b347220 */ /* 0x000fe40000410000 */
[-C--:B------:R-:W-:Y:S01]  /*10430*/  FMUL.FTZ R39, R9, R4.reuse ;  /* 0x0000000409277220 */ /* 0x080fe20000410000 */
[----:B------:R-:W-:Y:S01]  /*10440*/  FFMA.FTZ R9, R5, R4, -R38 ;  /* 0x0000000405097223 */ /* 0x000fe20000010826 */
[-C--:B------:R-:W-:Y:S01]  /*10450*/  FMUL.FTZ R11, R11, R6.reuse ;  /* 0x000000060b0b7220 */ /* 0x080fe20000410000 */
[----:B------:R-:W-:Y:S01]  /*10460*/  FFMA.FTZ R52, R7, R6, -R52 ;  /* 0x0000000607347223 */ /* 0x000fe20000010834 */
[----:B------:R-:W-:Y:S01]  /*10470*/  FFMA.FTZ R38, R5, R8, R39 ;  /* 0x0000000805267223 */ /* 0x000fe20000010027 */
[----:B------:R-:W-:Y:S01]  /*10480*/  F2FP.BF16.F32.PACK_AB R6, R40, R51 ;  /* 0x000000332806723e */ /* 0x000fe200000010ff */
[----:B------:R-:W-:Y:S01]  /*10490*/  FFMA.FTZ R11, R7, R10, R11 ;  /* 0x0000000a070b7223 */ /* 0x000fe2000001000b */
[----:B------:R-:W-:-:S02]  /*104a0*/  F2FP.BF16.F32.PACK_AB R4, R46, R53 ;  /* 0x000000352e04723e */ /* 0x000fc400000010ff */
[----:B------:R-:W-:Y:S02]  /*104b0*/  F2FP.BF16.F32.PACK_AB R5, R9, R50 ;  /* 0x000000320905723e */ /* 0x000fe400000010ff */
[----:B------:R-:W-:Y:S02]  /*104c0*/  F2FP.BF16.F32.PACK_AB R7, R52, R43 ;  /* 0x0000002b3407723e */ /* 0x000fe400000010ff */
[----:B------:R-:W-:Y:S02]  /*104d0*/  F2FP.BF16.F32.PACK_AB R10, R42, R59 ;  /* 0x0000003b2a0a723e */ /* 0x000fe400000010ff */
[----:B------:R-:W-:Y:S01]  /*104e0*/  F2FP.BF16.F32.PACK_AB R8, R48, R55 ;  /* 0x000000373008723e */ /* 0x000fe200000010ff */
[----:B------:R1:W-:Y:S01]  /*104f0*/  STS.128 [R36], R4 ;  /* 0x0000000424007388 */ /* 0x0003e20000000c00 */
[----:B------:R-:W-:Y:S02]  /*10500*/  F2FP.BF16.F32.PACK_AB R9, R38, R57 ;  /* 0x000000392609723e */ /* 0x000fe400000010ff */
[----:B------:R-:W-:-:S05]  /*10510*/  F2FP.BF16.F32.PACK_AB R11, R11, R44 ;  /* 0x0000002c0b0b723e */ /* 0x000fca00000010ff */
[----:B------:R1:W-:Y:S02]  /*10520*/  STS.128 [R37+0x14400], R8 ;  /* 0x0144000825007388 */ /* 0x0003e40000000c00 */
.L_x_621:
[----:B------:R-:W-:Y:S05]  /*10530*/  BSYNC B2 ;  /* 0x0000000000027941 */ /* 0x000fea0003800000 */
.L_x_620:
[----:B------:R-:W-:Y:S05]  /*10540*/  @P1 BRA `(.L_x_619) ;  /* 0x00000004008c1947 */ /* 0x000fea0003800000 */
[----:B-1----:R-:W-:Y:S01]  /*10550*/  SHF.R.S32.HI R5, RZ, 0x1f, R212 ;  /* 0x0000001fff057819 */ /* 0x002fe200000114d4 */
[----:B------:R-:W-:Y:S01]  /*10560*/  IMAD.U32 R48, R14, 0x10000, RZ ;  /* 0x000100000e307824 */ /* 0x000fe200078e00ff */
[----:B-----5:R-:W-:Y:S01]  /*10570*/  R2UR UR4, R56 ;  /* 0x00000000380472ca */ /* 0x020fe200000e0000 */
[----:B------:R-:W-:Y:S01]  /*10580*/  IMAD.U32 R46, R0, 0x10000, RZ ;  /* 0x00010000002e7824 */ /* 0x000fe200078e00ff */
[CC--:B------:R-:W-:Y:S02]  /*10590*/  LEA.HI R4, R5.reuse, R212.reuse, RZ, 0x3 ;  /* 0x000000d405047211 */ /* 0x0c0fe400078f18ff */
[----:B------:R-:W-:Y:S02]  /*105a0*/  LEA.HI R5, R5, R212, RZ, 0x6 ;  /* 0x000000d405057211 */ /* 0x000fe400078f30ff */
[----:B------:R-:W-:Y:S02]  /*105b0*/  SHF.R.S32.HI R6, RZ, 0x3, R4 ;  /* 0x00000003ff067819 */ /* 0x000fe40000011404 */
[----:B------:R-:W-:Y:S01]  /*105c0*/  LOP3.LUT R4, R4, 0x38, RZ, 0xc0, !PT ;  /* 0x0000003804047812 */ /* 0x000fe200078ec0ff */
[----:B------:R-:W-:Y:S01]  /*105d0*/  IMAD.SHL.U32 R7, R5, 0x80, RZ ;  /* 0x0000008005077824 */ /* 0x000fe200078e00ff */
[----:B------:R-:W-:-:S02]  /*105e0*/  LEA.HI R35, R35, R6, RZ, 0x1d ;  /* 0x0000000623237211 */ /* 0x000fc400078fe8ff */
[----:B------:R-:W-:Y:S02]  /*105f0*/  LOP3.LUT R5, R4, 0x1c0, R54, 0xf8, !PT ;  /* 0x000001c004057812 */ /* 0x000fe400078ef836 */
[----:B------:R-:W-:Y:S01]  /*10600*/  SHF.R.S32.HI R6, RZ, 0x1f, R35 ;  /* 0x0000001fff067819 */ /* 0x000fe20000011423 */
[----:B------:R-:W-:Y:S01]  /*10610*/  IMAD.SHL.U32 R4, R35, 0x8, RZ ;  /* 0x0000000823047824 */ /* 0x000fe200078e00ff */
[----:B------:R-:W-:Y:S02]  /*10620*/  LOP3.LUT R8, R7, 0xffffe000, RZ, 0xc0, !PT ;  /* 0xffffe00007087812 */ /* 0x000fe400078ec0ff */
[----:B------:R-:W-:Y:S02]  /*10630*/  LEA.HI R6, R6, R35, RZ, 0x3 ;  /* 0x0000002306067211 */ /* 0x000fe400078f18ff */
[----:B------:R-:W-:Y:S02]  /*10640*/  LOP3.LUT R5, R5, R228, RZ, 0x3c, !PT ;  /* 0x000000e405057212 */ /* 0x000fe400078e3cff */
[----:B------:R-:W-:Y:S01]  /*10650*/  LOP3.LUT R4, R4, 0x38, RZ, 0xc0, !PT ;  /* 0x0000003804047812 */ /* 0x000fe200078ec0ff */
[----:B------:R-:W-:Y:S01]  /*10660*/  IMAD.SHL.U32 R6, R6, 0x400, RZ ;  /* 0x0000040006067824 */ /* 0x000fe200078e00ff */
[----:B------:R-:W-:-:S02]  /*10670*/  IADD3 R8, R5, R8, R229 ;  /* 0x0000000805087210 */ /* 0x000fc40007ffe0e5 */
[----:B------:R-:W-:Y:S02]  /*10680*/  LOP3.LUT R5, R4, 0x1c0, R54, 0xf8, !PT ;  /* 0x000001c004057812 */ /* 0x000fe400078ef836 */
[----:B------:R-:W-:Y:S02]  /*10690*/  LOP3.LUT R6, R6, 0x7fffe000, RZ, 0xc0, !PT ;  /* 0x7fffe00006067812 */ /* 0x000fe400078ec0ff */
[----:B------:R-:W-:Y:S02]  /*106a0*/  LOP3.LUT R5, R5, R228, RZ, 0x3c, !PT ;  /* 0x000000e405057212 */ /* 0x000fe400078e3cff */
[----:B------:R-:W-:Y:S02]  /*106b0*/  LEA R35, R8, UR4, 0x1 ;  /* 0x0000000408237c11 */ /* 0x000fe4000f8e08ff */
[----:B0-----:R-:W-:Y:S02]  /*106c0*/  IADD3 R9, R5, R6, R229 ;  /* 0x0000000605097210 */ /* 0x001fe40007ffe0e5 */
[----:B------:R-:W-:Y:S01]  /*106d0*/  LOP3.LUT R45, R14, 0xffff0000, RZ, 0xc0, !PT ;  /* 0xffff00000e2d7812 */ /* 0x000fe200078ec0ff */
[----:B------:R-:W0:Y:S02]  /*106e0*/  LDS.128 R4, [R35] ;  /* 0x0000000023047984 */ /* 0x000e240000000c00 */
[----:B------:R-:W-:-:S05]  /*106f0*/  IMAD R36, R9, 0x2, R18 ;  /* 0x0000000209247824 */ /* 0x000fca00078e0212 */
[----:B------:R-:W1:Y:S01]  /*10700*/  LDS.128 R8, [R36+0x14400] ;  /* 0x0144000024087984 */ /* 0x000e620000000c00 */
[C---:B0-----:R-:W-:Y:S01]  /*10710*/  IMAD.U32 R37, R4.reuse, 0x10000, RZ ;  /* 0x0001000004257824 */ /* 0x041fe200078e00ff */
[----:B------:R-:W-:Y:S01]  /*10720*/  LOP3.LUT R4, R4, 0xffff0000, RZ, 0xc0, !PT ;  /* 0xffff000004047812 */ /* 0x000fe200078ec0ff */
[C---:B------:R-:W-:Y:S01]  /*10730*/  IMAD.U32 R39, R6.reuse, 0x10000, RZ ;  /* 0x0001000006277824 */ /* 0x040fe200078e00ff */
[----:B------:R-:W-:Y:S01]  /*10740*/  LOP3.LUT R6, R6, 0xffff0000, RZ, 0xc0, !PT ;  /* 0xffff000006067812 */ /* 0x000fe200078ec0ff */
[C---:B------:R-:W-:Y:S01]  /*10750*/  IMAD.U32 R38, R5.reuse, 0x10000, RZ ;  /* 0x0001000005267824 */ /* 0x040fe200078e00ff */
[----:B------:R-:W-:Y:S01]  /*10760*/  LOP3.LUT R5, R5, 0xffff0000, RZ, 0xc0, !PT ;  /* 0xffff000005057812 */ /* 0x000fe200078ec0ff */
[C---:B------:R-:W-:Y:S01]  /*10770*/  IMAD.U32 R40, R7.reuse, 0x10000, RZ ;  /* 0x0001000007287824 */ /* 0x040fe200078e00ff */
[----:B------:R-:W-:Y:S01]  /*10780*/  LOP3.LUT R7, R7, 0xffff0000, RZ, 0xc0, !PT ;  /* 0xffff000007077812 */ /* 0x000fe200078ec0ff */
[C---:B-1----:R-:W-:Y:S01]  /*10790*/  IMAD.U32 R41, R8.reuse, 0x10000, RZ ;  /* 0x0001000008297824 */ /* 0x042fe200078e00ff */
[----:B------:R-:W-:Y:S01]  /*107a0*/  LOP3.LUT R8, R8, 0xffff0000, RZ, 0xc0, !PT ;  /* 0xffff000008087812 */ /* 0x000fe200078ec0ff */
[C---:B------:R-:W-:Y:S01]  /*107b0*/  IMAD.U32 R43, R10.reuse, 0x10000, RZ ;  /* 0x000100000a2b7824 */ /* 0x040fe200078e00ff */
[----:B------:R-:W-:Y:S01]  /*107c0*/  LOP3.LUT R10, R10, 0xffff0000, RZ, 0xc0, !PT ;  /* 0xffff00000a0a7812 */ /* 0x000fe200078ec0ff */
[C---:B------:R-:W-:Y:S01]  /*107d0*/  FMUL.FTZ R50, R41.reuse, R48 ;  /* 0x0000003029327220 */ /* 0x040fe20000410000 */
[-C--:B------:R-:W-:Y:S01]  /*107e0*/  FMUL.FTZ R52, R41, R46.reuse ;  /* 0x0000002e29347220 */ /* 0x080fe20000410000 */
[----:B------:R-:W-:Y:S01]  /*107f0*/  LOP3.LUT R41, R0, 0xffff0000, RZ, 0xc0, !PT ;  /* 0xffff000000297812 */ /* 0x000fe200078ec0ff */
[----:B------:R-:W-:Y:S01]  /*10800*/  FMUL.FTZ R47, R8, R45 ;  /* 0x0000002d082f7220 */ /* 0x000fe20000410000 */
[----:B------:R-:W-:Y:S01]  /*10810*/  FFMA.FTZ R49, R37, R46, -R50 ;  /* 0x0000002e25317223 */ /* 0x000fe20000010832 */
[----:B------:R-:W-:-:S02]  /*10820*/  IMAD.U32 R50, R20, 0x10000, RZ ;  /* 0x0001000014327824 */ /* 0x000fc400078e00ff */
[----:B------:R-:W-:Y:S01]  /*10830*/  FFMA.FTZ R52, R37, R48, R52 ;  /* 0x0000003025347223 */ /* 0x000fe20000010034 */
[----:B------:R-:W-:Y:S02]  /*10840*/  IMAD.U32 R46, R12, 0x10000, RZ ;  /* 0x000100000c2e7824 */ /* 0x000fe400078e00ff */
[-C--:B------:R-:W-:Y:S01]  /*10850*/  FMUL.FTZ R37, R8, R41.reuse ;  /* 0x0000002908257220 */ /* 0x080fe20000410000 */
[----:B------:R-:W-:Y:S01]  /*10860*/  FFMA.FTZ R48, R4, R41, -R47 ;  /* 0x0000002904307223 */ /* 0x000fe2000001082f */
[C---:B------:R-:W-:Y:S01]  /*10870*/  FMUL.FTZ R8, R43.reuse, R50 ;  /* 0x000000322b087220 */ /* 0x040fe20000410000 */
[----:B------:R-:W-:Y:S01]  /*10880*/  LOP3.LUT R47, R20, 0xffff0000, RZ, 0xc0, !PT ;  /* 0xffff0000142f7812 */ /* 0x000fe200078ec0ff */
[-C--:B------:R-:W-:Y:S01]  /*10890*/  FMUL.FTZ R43, R43, R46.reuse ;  /* 0x0000002e2b2b7220 */ /* 0x080fe20000410000 */
[----:B------:R-:W-:Y:S01]  /*108a0*/  LOP3.LUT R41, R12, 0xffff0000, RZ, 0xc0, !PT ;  /* 0xffff00000c297812 */ /* 0x000fe200078ec0ff */
[----:B------:R-:W-:Y:S01]  /*108b0*/  FFMA.FTZ R46, R39, R46, -R8 ;  /* 0x0000002e272e7223 */ /* 0x000fe20000010808 */
[----:B------:R-:W-:-:S02]  /*108c0*/  IMAD.U32 R42, R9, 0x10000, RZ ;  /* 0x00010000092a7824 */ /* 0x000fc400078e00ff */
[----:B------:R-:W-:Y:S01]  /*108d0*/  FFMA.FTZ R50, R39, R50, R43 ;  /* 0x0000003227327223 */ /* 0x000fe2000001002b */
[----:B------:R-:W-:Y:S01]  /*108e0*/  FMUL.FTZ R39, R10, R47 ;  /* 0x0000002f0a277220 */ /* 0x000fe20000410000 */
[----:B------:R-:W-:Y:S02]  /*108f0*/  IMAD.U32 R43, R15, 0x10000, RZ ;  /* 0x000100000f2b7824 */ /* 0x000fe400078e00ff */
[----:B------:R-:W-:Y:S01]  /*10900*/  FFMA.FTZ R45, R4, R45, R37 ;  /* 0x0000002d042d7223 */ /* 0x000fe20000010025 */
[----:B------:R-:W-:Y:S02]  /*10910*/  IMAD.U32 R37, R3, 0x10000, RZ ;  /* 0x0001000003257824 */ /* 0x000fe400078e00ff */
[-C--:B------:R-:W-:Y:S01]  /*10920*/  FMUL.FTZ R55, R10, R41.reuse ;  /* 0x000000290a377220 */ /* 0x080fe20000410000 */
[----:B------:R-:W-:Y:S01]  /*10930*/  FFMA.FTZ R53, R6, R41, -R39 ;  /* 0x0000002906357223 */ /* 0x000fe20000010827 */
[----:B------:R-:W-:Y:S01]  /*10940*/  FMUL.FTZ R51, R42, R43 ;  /* 0x0000002b2a337220 */ /* 0x000fe20000410000 */
[----:B------:R-:W-:-:S02]  /*10950*/  IMAD.U32 R44, R11, 0x10000, RZ ;  /* 0x000100000b2c7824 */ /* 0x000fc400078e00ff */
[----:B------:R-:W-:Y:S01]  /*10960*/  FMUL.FTZ R42, R42, R37 ;  /* 0x000000252a2a7220 */ /* 0x000fe20000410000 */
[----:B------:R-:W-:Y:S02]  /*10970*/  IMAD.U32 R41, R21, 0x10000, RZ ;  /* 0x0001000015297824 */ /* 0x000fe400078e00ff */
[----:B------:R-:W-:Y:S01]  /*10980*/  FFMA.FTZ R55, R6, R47, R55 ;  /* 0x0000002f06377223 */ /* 0x000fe20000010037 */
[----:B------:R-:W-:Y:S02]  /*10990*/  IMAD.U32 R39, R13, 0x10000, RZ ;  /* 0x000100000d277824 */ /* 0x000fe400078e00ff */
[----:B------:R-:W-:Y:S01]  /*109a0*/  FFMA.FTZ R51, R38, R37, -R51 ;  /* 0x0000002526337223 */ /* 0x000fe20000010833 */
[----:B------:R-:W-:Y:S01]  /*109b0*/  LOP3.LUT R9, R9, 0xffff0000, RZ, 0xc0, !PT ;  /* 0xffff000009097812 */ /* 0x000fe200078ec0ff */
[C---:B------:R-:W-:Y:S01]  /*109c0*/  FMUL.FTZ R47, R44.reuse, R41 ;  /* 0x000000292c2f7220 */ /* 0x040fe20000410000 */
[----:B------:R-:W-:Y:S01]  /*109d0*/  LOP3.LUT R11, R11, 0xffff0000, RZ, 0xc0, !PT ;  /* 0xffff00000b0b7812 */ /* 0x000fe200078ec0ff */
[----:B------:R-:W-:Y:S01]  /*109e0*/  FMUL.FTZ R37, R44, R39 ;  /* 0x000000272c257220 */ /* 0x000fe20000410000 */
[----:B------:R-:W-:Y:S01]  /*109f0*/  LOP3.LUT R8, R15, 0xffff0000, RZ, 0xc0, !PT ;  /* 0xffff00000f087812 */ /* 0x000fe200078ec0ff */
[----:B------:R-:W-:Y:S01]  /*10a00*/  FFMA.FTZ R42, R38, R43, R42 ;  /* 0x0000002b262a7223 */ /* 0x000fe2000001002a */
[----:B------:R-:W-:Y:S01]  /*10a10*/  LOP3.LUT R10, R21, 0xffff0000, RZ, 0xc0, !PT ;  /* 0xffff0000150a7812 */ /* 0x000fe200078ec0ff */
[C---:B------:R-:W-:Y:S01]  /*10a20*/  FFMA.FTZ R47, R40.reuse, R39, -R47 ;  /* 0x00000027282f7223 */ /* 0x040fe2000001082f */
[----:B------:R-:W-:Y:S01]  /*10a30*/  LOP3.LUT R4, R3, 0xffff0000, RZ, 0xc0, !PT ;  /* 0xffff000003047812 */ /* 0x000fe200078ec0ff */
[----:B------:R-:W-:Y:S01]  /*10a40*/  FFMA.FTZ R37, R40, R41, R37 ;  /* 0x0000002928257223 */ /* 0x000fe20000010025 */
[----:B------:R-:W-:Y:S01]  /*10a50*/  LOP3.LUT R6, R13, 0xffff0000, RZ, 0xc0, !PT ;  /* 0xffff00000d067812 */ /* 0x000fe200078ec0ff */
[----:B------:R-:W-:Y:S01]  /*10a60*/  FMUL.FTZ R38, R9, R8 ;  /* 0x0000000809267220 */ /* 0x000fe20000410000 */
[----:B------:R-:W-:Y:S01]  /*10a70*/  FMUL.FTZ R40, R11, R10 ;  /* 0x0000000a0b287220 */ /* 0x000fe20000410000 */
[----:B------:R-:W-:-:S02]  /*10a80*/  FMUL.FTZ R9, R9, R4 ;  /* 0x0000000409097220 */ /* 0x000fc40000410000 */
[----:B------:R-:W-:Y:S01]  /*10a90*/  FMUL.FTZ R11, R11, R6 ;  /* 0x000000060b0b7220 */ /* 0x000fe20000410000 */
[----:B------:R-:W-:Y:S01]  /*10aa0*/  FFMA.FTZ R38, R5, R4, -R38 ;  /* 0x0000000405267223 */ /* 0x000fe20000010826 */
[----:B------:R-:W-:Y:S01]  /*10ab0*/  FFMA.FTZ R40, R7, R6, -R40 ;  /* 0x0000000607287223 */ /* 0x000fe20000010828 */
[----:B------:R-:W-:Y:S01]  /*10ac0*/  FFMA.FTZ R9, R5, R8, R9 ;  /* 0x0000000805097223 */ /* 0x000fe20000010009 */
[----:B------:R-:W-:Y:S01]  /*10ad0*/  FFMA.FTZ R44, R7, R10, R11 ;  /* 0x0000000a072c7223 */ /* 0x000fe2000001000b */
[----:B------:R-:W-:Y:S02]  /*10ae0*/  F2FP.BF16.F32.PACK_AB R4, R48, R49 ;  /* 0x000000313004723e */ /* 0x000fe400000010ff */
[----:B------:R-:W-:Y:S02]  /*10af0*/  F2FP.BF16.F32.PACK_AB R6, R53, R46 ;  /* 0x0000002e3506723e */ /* 0x000fe400000010ff */
[----:B------:R-:W-:Y:S02]  /*10b00*/  F2FP.BF16.F32.PACK_AB R5, R38, R51 ;  /* 0x000000332605723e */ /* 0x000fe400000010ff */
[----:B------:R-:W-:-:S02]  /*10b10*/  F2FP.BF16.F32.PACK_AB R7, R40, R47 ;  /* 0x0000002f2807723e */ /* 0x000fc400000010ff */
[----:B------:R-:W-:Y:S02]  /*10b20*/  F2FP.BF16.F32.PACK_AB R8, R45, R52 ;  /* 0x000000342d08723e */ /* 0x000fe400000010ff */
[----:B------:R-:W-:Y:S01]  /*10b30*/  F2FP.BF16.F32.PACK_AB R10, R55, R50 ;  /* 0x00000032370a723e */ /* 0x000fe200000010ff */
[----:B------:R2:W-:Y:S01]  /*10b40*/  STS.128 [R35], R4 ;  /* 0x0000000423007388 */ /* 0x0005e20000000c00 */
[----:B------:R-:W-:Y:S02]  /*10b50*/  F2FP.BF16.F32.PACK_AB R9, R9, R42 ;  /* 0x0000002a0909723e */ /* 0x000fe400000010ff */
[----:B------:R-:W-:-:S05]  /*10b60*/  F2FP.BF16.F32.PACK_AB R11, R44, R37 ;  /* 0x000000252c0b723e */ /* 0x000fca00000010ff */
[----:B------:R2:W-:Y:S02]  /*10b70*/  STS.128 [R36+0x14400], R8 ;  /* 0x0144000824007388 */ /* 0x0005e40000000c00 */
.L_x_619:
[----:B------:R-:W-:Y:S05]  /*10b80*/  BSYNC B1 ;  /* 0x0000000000017941 */ /* 0x000fea0003800000 */
.L_x_618:
[----:B-12---:R-:W-:Y:S01]  /*10b90*/  VIADD R4, R213, 0x20 ;  /* 0x00000020d5047836 */ /* 0x006fe20000000000 */
[----:B------:R-:W-:Y:S04]  /*10ba0*/  BSSY B1, `(.L_x_622) ;  /* 0x00000ca000017945 */ /* 0x000fe80003800000 */
[----:B------:R-:W-:-:S13]  /*10bb0*/  ISETP.GE.AND P0, PT, R4, R34, PT ;  /* 0x000000220400720c */ /* 0x000fda0003f06270 */
[----:B------:R-:W-:Y:S05]  /*10bc0*/  @P0 BRA `(.L_x_623) ;  /* 0x0000000c001c0947 */ /* 0x000fea0003800000 */
[----:B-----5:R1:W5:Y:S01]  /*10bd0*/  LDL R56, [R1+0x14] ;  /* 0x0000140001387983 */ /* 0x0203620000100800 */
[----:B------:R-:W2:Y:S01]  /*10be0*/  LDC R35, c[0x0][0x3f4] ;  /* 0x0000fd00ff237b82 */ /* 0x000ea20000000800 */
[----:B------:R-:W-:Y:S01]  /*10bf0*/  BSSY B2, `(.L_x_624) ;  /* 0x0000062000027945 */ /* 0x000fe20003800000 */
[----:B------:R-:W-:Y:S02]  /*10c00*/  SHF.R.U32.HI R54, RZ, 0x3, R223 ;  /* 0x00000003ff367819 */ /* 0x000fe400000116df */
[-C--:B--2---:R-:W-:Y:S02]  /*10c10*/  ISETP.GE.AND P0, PT, R16, R35.reuse, PT ;  /* 0x000000231000720c */ /* 0x084fe40003f06270 */
[----:B------:R-:W-:-:S11]  /*10c20*/  ISETP.GE.AND P1, PT, R212, R35, PT ;  /* 0x00000023d400720c */ /* 0x000fd60003f26270 */
[----:B-1----:R-:W-:Y:S05]  /*10c30*/  @P0 BRA `(.L_x_625) ;  /* 0x0000000400740947 */ /* 0x002fea0003800000 */
[----:B------:R-:W-:Y:S01]  /*10c40*/  LEA.HI R4, R29, R28, RZ, 0x3 ;  /* 0x0000001c1d047211 */ /* 0x000fe200078f18ff */
[----:B------:R-:W-:Y:S01]  /*10c50*/  IMAD.U32 R48, R30, 0x10000, RZ ;  /* 0x000100001e307824 */ /* 0x000fe200078e00ff */
[----:B-----5:R-:W-:Y:S01]  /*10c60*/  R2UR UR4, R56 ;  /* 0x00000000380472ca */ /* 0x020fe200000e0000 */
[----:B------:R-:W-:Y:S01]  /*10c70*/  IMAD.U32 R46, R24, 0x10000, RZ ;  /* 0x00010000182e7824 */ /* 0x000fe200078e00ff */
[----:B------:R-:W-:Y:S01]  /*10c80*/  LOP3.LUT R5, R4, 0xfffffff8, RZ, 0xc0, !PT ;  /* 0xfffffff804057812 */ /* 0x000fe200078ec0ff */
[----:B------:R-:W-:Y:S01]  /*10c90*/  IMAD.U32 R57, R31, 0x10000, RZ ;  /* 0x000100001f397824 */ /* 0x000fe200078e00ff */
[----:B------:R-:W-:Y:S01]  /*10ca0*/  LOP3.LUT R8, R223, 0x38, R16, 0xf8, !PT ;  /* 0x00000038df087812 */ /* 0x000fe200078ef810 */
[----:B------:R-:W-:Y:S01]  /*10cb0*/  IMAD.U32 R55, R25, 0x10000, RZ ;  /* 0x0001000019377824 */ /* 0x000fe200078e00ff */
[----:B------:R-:W-:Y:S01]  /*10cc0*/  LOP3.LUT R50, R30, 0xffff0000, RZ, 0xc0, !PT ;  /* 0xffff00001e327812 */ /* 0x000fe200078ec0ff */
[----:B------:R-:W-:Y:S01]  /*10cd0*/  IMAD.IADD R4, R28, 0x1, -R5 ;  /* 0x000000011c047824 */ /* 0x000fe200078e0a05 */
[----:B------:R-:W-:Y:S01]  /*10ce0*/  LOP3.LUT R8, R227, R8, R54, 0xf6, !PT ;  /* 0x00000008e3087212 */ /* 0x000fe200078ef636 */
[----:B------:R-:W-:Y:S01]  /*10cf0*/  IMAD.U32 R52, R32, 0x10000, RZ ;  /* 0x0001000020347824 */ /* 0x000fe200078e00ff */
[----:B------:R-:W-:-:S02]  /*10d00*/  LOP3.LUT R59, R33, 0xffff0000, RZ, 0xc0, !PT ;  /* 0xffff0000213b7812 */ /* 0x000fc400078ec0ff */
[----:B------:R-:W-:Y:S02]  /*10d10*/  LEA.HI R4, R35, R4, RZ, 0x1d ;  /* 0x0000000423047211 */ /* 0x000fe400078fe8ff */
[----:B------:R-:W-:Y:S02]  /*10d20*/  LEA R36, R8, UR4, 0x1 ;  /* 0x0000000408247c11 */ /* 0x000fe4000f8e08ff */
[----:B------:R-:W-:Y:S01]  /*10d30*/  SHF.R.S32.HI R5, RZ, 0x1f, R4 ;  /* 0x0000001fff057819 */ /* 0x000fe20000011404 */
[----:B------:R-:W-:-:S03]  /*10d40*/  IMAD.SHL.U32 R6, R4, 0x8, RZ ;  /* 0x0000000804067824 */ /* 0x000fc600078e00ff */
[----:B------:R-:W-:Y:S02]  /*10d50*/  LEA.HI R5, R5, R4, RZ, 0x3 ;  /* 0x0000000405057211 */ /* 0x000fe400078f18ff */
[----:B------:R-:W-:-:S03]  /*10d60*/  LOP3.LUT R4, R223, 0x38, R6, 0xf8, !PT ;  /* 0x00000038df047812 */ /* 0x000fc600078ef806 */
[----:B------:R-:W-:Y:S01]  /*10d70*/  IMAD.SHL.U32 R5, R5, 0x400, RZ ;  /* 0x0000040005057824 */ /* 0x000fe200078e00ff */
[----:B------:R-:W-:-:S04]  /*10d80*/  LOP3.LUT R4, R4, R54, RZ, 0x3c, !PT ;  /* 0x0000003604047212 */ /* 0x000fc800078e3cff */
        /* <DEDUP_REMOVED lines=17> */
[-C--:B------:R-:W-:Y:S01]  /*10ea0*/  FMUL.FTZ R47, R48, R42.reuse ;  /* 0x0000002a302f7220 */ /* 0x080fe20000410000 */
[----:B------:R-:W-:Y:S01]  /*10eb0*/  FMUL.FTZ R49, R46, R42 ;  /* 0x0000002a2e317220 */ /* 0x000fe20000410000 */
[----:B------:R-:W-:Y:S01]  /*10ec0*/  LOP3.LUT R42, R24, 0xffff0000, RZ, 0xc0, !PT ;  /* 0xffff0000182a7812 */ /* 0x000fe200078ec0ff */
[----:B------:R-:W-:Y:S01]  /*10ed0*/  FMUL.FTZ R51, R50, R8 ;  /* 0x0000000832337220 */ /* 0x000fe20000410000 */
[----:B------:R-:W-:Y:S01]  /*10ee0*/  FFMA.FTZ R47, R46, R38, -R47 ;  /* 0x000000262e2f7223 */ /* 0x000fe2000001082f */
[----:B------:R-:W-:Y:S01]  /*10ef0*/  FMUL.FTZ R46, R55, R43 ;  /* 0x0000002b372e7220 */ /* 0x000fe20000410000 */
[----:B------:R-:W-:-:S02]  /*10f00*/  IMAD.U32 R44, R10, 0x10000, RZ ;  /* 0x000100000a2c7824 */ /* 0x000fc400078e00ff */
[C---:B------:R-:W-:Y:S01]  /*10f10*/  FMUL.FTZ R53, R42.reuse, R8 ;  /* 0x000000082a357220 */ /* 0x040fe20000410000 */
[----:B------:R-:W-:Y:S01]  /*10f20*/  FFMA.FTZ R8, R42, R4, -R51 ;  /* 0x000000042a087223 */ /* 0x000fe20000010833 */
[----:B------:R-:W-:Y:S01]  /*10f30*/  FMUL.FTZ R42, R57, R43 ;  /* 0x0000002b392a7220 */ /* 0x000fe20000410000 */
[----:B------:R-:W-:Y:S01]  /*10f40*/  FFMA.FTZ R49, R48, R38, R49 ;  /* 0x0000002630317223 */ /* 0x000fe20000010031 */
[----:B------:R-:W-:Y:S01]  /*10f50*/  FFMA.FTZ R38, R50, R4, R53 ;  /* 0x0000000432267223 */ /* 0x000fe20000010035 */
[----:B------:R-:W-:Y:S01]  /*10f60*/  LOP3.LUT R10, R10, 0xffff0000, RZ, 0xc0, !PT ;  /* 0xffff00000a0a7812 */ /* 0x000fe200078ec0ff */
[-C--:B------:R-:W-:Y:S01]  /*10f70*/  FFMA.FTZ R42, R55, R39.reuse, -R42 ;  /* 0x00000027372a7223 */ /* 0x080fe2000001082a */
[C---:B------:R-:W-:Y:S02]  /*10f80*/  IMAD.U32 R4, R26.reuse, 0x10000, RZ ;  /* 0x000100001a047824 */ /* 0x040fe400078e00ff */
[----:B------:R-:W-:Y:S01]  /*10f90*/  FFMA.FTZ R46, R57, R39, R46 ;  /* 0x00000027392e7223 */ /* 0x000fe2000001002e */
[----:B------:R-:W-:Y:S01]  /*10fa0*/  LOP3.LUT R48, R26, 0xffff0000, RZ, 0xc0, !PT ;  /* 0xffff00001a307812 */ /* 0x000fe200078ec0ff */
[----:B------:R-:W-:Y:S01]  /*10fb0*/  FMUL.FTZ R39, R52, R44 ;  /* 0x0000002c34277220 */ /* 0x000fe20000410000 */
[----:B------:R-:W-:Y:S01]  /*10fc0*/  LOP3.LUT R50, R32, 0xffff0000, RZ, 0xc0, !PT ;  /* 0xffff000020327812 */ /* 0x000fe200078ec0ff */
[----:B------:R-:W-:-:S02]  /*10fd0*/  IMAD.U32 R45, R11, 0x10000, RZ ;  /* 0x000100000b2d7824 */ /* 0x000fc400078e00ff */
[C---:B------:R-:W-:Y:S01]  /*10fe0*/  FMUL.FTZ R43, R4.reuse, R44 ;  /* 0x0000002c042b7220 */ /* 0x040fe20000410000 */
[----:B------:R-:W-:Y:S02]  /*10ff0*/  IMAD.U32 R57, R33, 0x10000, RZ ;  /* 0x0001000021397824 */ /* 0x000fe400078e00ff */
[----:B------:R-:W-:Y:S01]  /*11000*/  FFMA.FTZ R39, R4, R40, -R39 ;  /* 0x0000002804277223 */ /* 0x000fe20000010827 */
[-C--:B------:R-:W-:Y:S01]  /*11010*/  FMUL.FTZ R51, R50, R10.reuse ;  /* 0x0000000a32337220 */ /* 0x080fe20000410000 */
[----:B------:R-:W-:Y:S01]  /*11020*/  FMUL.FTZ R53, R48, R10 ;  /* 0x0000000a30357220 */ /* 0x000fe20000410000 */
[----:B------:R-:W-:Y:S02]  /*11030*/  IMAD.U32 R55, R27, 0x10000, RZ ;  /* 0x000100001b377824 */ /* 0x000fe400078e00ff */
[-C--:B------:R-:W-:Y:S01]  /*11040*/  FMUL.FTZ R4, R57, R45.reuse ;  /* 0x0000002d39047220 */ /* 0x080fe20000410000 */
[----:B------:R-:W-:Y:S01]  /*11050*/  FFMA.FTZ R10, R52, R40, R43 ;  /* 0x00000028340a7223 */ /* 0x000fe2000001002b */
[-C--:B------:R-:W-:Y:S01]  /*11060*/  FFMA.FTZ R40, R48, R6.reuse, -R51 ;  /* 0x0000000630287223 */ /* 0x080fe20000010833 */
[----:B------:R-:W-:Y:S01]  /*11070*/  FFMA.FTZ R53, R50, R6, R53 ;  /* 0x0000000632357223 */ /* 0x000fe20000010035 */
[C---:B------:R-:W-:Y:S01]  /*11080*/  FMUL.FTZ R6, R55.reuse, R45 ;  /* 0x0000002d37067220 */ /* 0x040fe20000410000 */
[----:B------:R-:W-:Y:S01]  /*11090*/  FFMA.FTZ R43, R55, R41, -R4 ;  /* 0x00000029372b7223 */ /* 0x000fe20000010804 */
[----:B------:R-:W-:-:S02]  /*110a0*/  LOP3.LUT R55, R31, 0xffff0000, RZ, 0xc0, !PT ;  /* 0xffff00001f377812 */ /* 0x000fc400078ec0ff */
[----:B------:R-:W-:Y:S01]  /*110b0*/  LOP3.LUT R11, R11, 0xffff0000, RZ, 0xc0, !PT ;  /* 0xffff00000b0b7812 */ /* 0x000fe200078ec0ff */
[----:B------:R-:W-:Y:S01]  /*110c0*/  FFMA.FTZ R41, R57, R41, R6 ;  /* 0x0000002939297223 */ /* 0x000fe20000010006 */
[----:B------:R-:W-:Y:S01]  /*110d0*/  LOP3.LUT R45, R25, 0xffff0000, RZ, 0xc0, !PT ;  /* 0xffff0000192d7812 */ /* 0x000fe200078ec0ff */
[----:B------:R-:W-:Y:S01]  /*110e0*/  FMUL.FTZ R4, R55, R9 ;  /* 0x0000000937047220 */ /* 0x000fe20000410000 */
[----:B------:R-:W-:Y:S01]  /*110f0*/  LOP3.LUT R51, R27, 0xffff0000, RZ, 0xc0, !PT ;  /* 0xffff00001b337812 */ /* 0x000fe200078ec0ff */
[----:B------:R-:W-:Y:S01]  /*11100*/  FMUL.FTZ R44, R59, R11 ;  /* 0x0000000b3b2c7220 */ /* 0x000fe20000410000 */
[----:B------:R-:W-:Y:S01]  /*11110*/  F2FP.BF16.F32.PACK_AB R10, R53, R10 ;  /* 0x0000000a350a723e */ /* 0x000fe200000010ff */
[C---:B------:R-:W-:Y:S01]  /*11120*/  FMUL.FTZ R6, R45.reuse, R9 ;  /* 0x000000092d067220 */ /* 0x040fe20000410000 */
[----:B------:R-:W-:Y:S01]  /*11130*/  FFMA.FTZ R9, R45, R5, -R4 ;  /* 0x000000052d097223 */ /* 0x000fe20000010804 */
[C---:B------:R-:W-:Y:S01]  /*11140*/  FMUL.FTZ R48, R51.reuse, R11 ;  /* 0x0000000b33307220 */ /* 0x040fe20000410000 */
        /* <DEDUP_REMOVED lines=8> */
[----:B------:R-:W-:Y:S02]  /*111d0*/  F2FP.BF16.F32.PACK_AB R8, R38, R49 ;  /* 0x000000312608723e */ /* 0x000fe400000010ff */
[----:B------:R-:W-:Y:S01]  /*111e0*/  F2FP.BF16.F32.PACK_AB R11, R48, R41 ;  /* 0x00000029300b723e */ /* 0x000fe200000010ff */
[----:B------:R1:W-:Y:S04]  /*111f0*/  STS.128 [R36], R4 ;  /* 0x0000000424007388 */ /* 0x0003e80000000c00 */
[----:B------:R1:W-:Y:S02]  /*11200*/  STS.128 [R37+0x14400], R8 ;  /* 0x0144000825007388 */ /* 0x0003e40000000c00 */
.L_x_625:
[----:B------:R-:W-:Y:S05]  /*11210*/  BSYNC B2 ;  /* 0x0000000000027941 */ /* 0x000fea0003800000 */
.L_x_624:
[----:B------:R-:W-:Y:S05]  /*11220*/  @P1 BRA `(.L_x_623) ;  /* 0x0000000400841947 */ /* 0x000fea0003800000 */
[----:B-1----:R-:W-:Y:S01]  /*11230*/  SHF.R.S32.HI R5, RZ, 0x1f, R212 ;  /* 0x0000001fff057819 */ /* 0x002fe200000114d4 */
[----:B------:R-:W-:Y:S01]  /*11240*/  IMAD.U32 R47, R14, 0x10000, RZ ;  /* 0x000100000e2f7824 */ /* 0x000fe200078e00ff */
[----:B-----5:R-:W-:Y:S01]  /*11250*/  R2UR UR4, R56 ;  /* 0x00000000380472ca */ /* 0x020fe200000e0000 */
[----:B------:R-:W-:Y:S01]  /*11260*/  IMAD.U32 R45, R0, 0x10000, RZ ;  /* 0x00010000002d7824 */ /* 0x000fe200078e00ff */
[CC--:B------:R-:W-:Y:S01]  /*11270*/  LEA.HI R4, R5.reuse, R212.reuse, RZ, 0x3 ;  /* 0x000000d405047211 */ /* 0x0c0fe200078f18ff */
[----:B------:R-:W-:Y:S01]  /*11280*/  IMAD.U32 R49, R20, 0x10000, RZ ;  /* 0x0001000014317824 */ /* 0x000fe200078e00ff */
[----:B------:R-:W-:Y:S01]  /*11290*/  LEA.HI R5, R5, R212, RZ, 0x6 ;  /* 0x000000d405057211 */ /* 0x000fe200078f30ff */
[----:B------:R-:W-:Y:S01]  /*112a0*/  IMAD.U32 R56, R21, 0x10000, RZ ;  /* 0x0001000015387824 */ /* 0x000fe200078e00ff */
[--C-:B------:R-:W-:Y:S02]  /*112b0*/  SHF.R.S32.HI R6, RZ, 0x3, R4.reuse ;  /* 0x00000003ff067819 */ /* 0x100fe40000011404 */
[----:B------:R-:W-:Y:S01]  /*112c0*/  LOP3.LUT R4, R223, 0x38, R4, 0xf8, !PT ;  /* 0x00000038df047812 */ /* 0x000fe200078ef804 */
[----:B------:R-:W-:Y:S01]  /*112d0*/  IMAD.SHL.U32 R5, R5, 0x80, RZ ;  /* 0x0000008005057824 */ /* 0x000fe200078e00ff */
[----:B------:R-:W-:-:S02]  /*112e0*/  LEA.HI R35, R35, R6, RZ, 0x1d ;  /* 0x0000000623237211 */ /* 0x000fc400078fe8ff */
[----:B------:R-:W-:Y:S02]  /*112f0*/  LOP3.LUT R52, R14, 0xffff0000, RZ, 0xc0, !PT ;  /* 0xffff00000e347812 */ /* 0x000fe400078ec0ff */
[----:B------:R-:W-:Y:S02]  /*11300*/  SHF.R.S32.HI R6, RZ, 0x1f, R35 ;  /* 0x0000001fff067819 */ /* 0x000fe40000011423 */
[----:B------:R-:W-:Y:S02]  /*11310*/  LOP3.LUT R8, R5, 0xffffe000, RZ, 0xc0, !PT ;  /* 0xffffe00005087812 */ /* 0x000fe400078ec0ff */
[----:B------:R-:W-:Y:S01]  /*11320*/  LOP3.LUT R5, R4, R54, RZ, 0x3c, !PT ;  /* 0x0000003604057212 */ /* 0x000fe200078e3cff */
[----:B------:R-:W-:Y:S01]  /*11330*/  IMAD.SHL.U32 R4, R35, 0x8, RZ ;  /* 0x0000000823047824 */ /* 0x000fe200078e00ff */
[----:B------:R-:W-:Y:S02]  /*11340*/  LEA.HI R6, R6, R35, RZ, 0x3 ;  /* 0x0000002306067211 */ /* 0x000fe400078f18ff */
[----:B------:R-:W-:-:S02]  /*11350*/  IADD3 R5, R5, R8, R227 ;  /* 0x0000000805057210 */ /* 0x000fc40007ffe0e3 */
[----:B------:R-:W-:Y:S01]  /*11360*/  LOP3.LUT R4, R223, 0x38, R4, 0xf8, !PT ;  /* 0x00000038df047812 */ /* 0x000fe200078ef804 */
[----:B------:R-:W-:Y:S01]  /*11370*/  IMAD.SHL.U32 R6, R6, 0x400, RZ ;  /* 0x0000040006067824 */ /* 0x000fe200078e00ff */
[----:B------:R-:W-:Y:S02]  /*11380*/  LEA R35, R5, UR4, 0x1 ;  /* 0x0000000405237c11 */ /* 0x000fe4000f8e08ff */
[----:B------:R-:W-:Y:S02]  /*11390*/  LOP3.LUT R4, R4, R54, RZ, 0x3c, !PT ;  /* 0x0000003604047212 */ /* 0x000fe400078e3cff */
[----:B------:R-:W-:Y:S02]  /*113a0*/  LOP3.LUT R6, R6, 0x7fffe000, RZ, 0xc0, !PT ;  /* 0x7fffe00006067812 */ /* 0x000fe400078ec0ff */
[----:B------:R-:W-:Y:S02]  /*113b0*/  LOP3.LUT R50, R0, 0xffff0000, RZ, 0xc0, !PT ;  /* 0xffff000000327812 */ /* 0x000fe400078ec0ff */
[----:B0-----:R-:W-:-:S02]  /*113c0*/  IADD3 R9, R4, R6, R227 ;  /* 0x0000000604097210 */ /* 0x001fc40007ffe0e3 */
[----:B------:R-:W0:Y:S01]  /*113d0*/  LDS.128 R4, [R35] ;  /* 0x0000000023047984 */ /* 0x000e220000000c00 */
[----:B------:R-:W-:Y:S02]  /*113e0*/  LOP3.LUT R54, R20, 0xffff0000, RZ, 0xc0, !PT ;  /* 0xffff000014367812 */ /* 0x000fe400078ec0ff */
[----:B------:R-:W-:Y:S01]  /*113f0*/  IMAD R36, R9, 0x2, R18 ;  /* 0x0000000209247824 */ /* 0x000fe200078e0212 */
[----:B------:R-:W-:Y:S02]  /*11400*/  LOP3.LUT R57, R15, 0xffff0000, RZ, 0xc0, !PT ;  /* 0xffff00000f397812 */ /* 0x000fe400078ec0ff */
[----:B------:R-:W-:Y:S02]  /*11410*/  LOP3.LUT R59, R21, 0xffff0000, RZ, 0xc0, !PT ;  /* 0xffff0000153b7812 */ /* 0x000fe400078ec0ff */
[----:B------:R-:W1:Y:S01]  /*11420*/  LDS.128 R8, [R36+0x14400] ;  /* 0x0144000024087984 */ /* 0x000e620000000c00 */
        /* <DEDUP_REMOVED lines=20> */
[----:B------:R-:W-:Y:S02]  /*11570*/  IMAD.U32 R45, R12, 0x10000, RZ ;  /* 0x000100000c2d7824 */ /* 0x000fe400078e00ff */
[C---:B------:R-:W-:Y:S01]  /*11580*/  FMUL.FTZ R37, R50.reuse, R8 ;  /* 0x0000000832257220 */ /* 0x040fe20000410000 */
[-C--:B------:R-:W-:Y:S01]  /*11590*/  FMUL.FTZ R8, R49, R43.reuse ;  /* 0x0000002b31087220 */ /* 0x080fe20000410000 */
[-C--:B------:R-:W-:Y:S01]  /*115a0*/  FFMA.FTZ R41, R50, R4.reuse, -R41 ;  /* 0x0000000432297223 */ /* 0x080fe20000010829 */
[C---:B------:R-:W-:Y:S01]  /*115b0*/  FMUL.FTZ R50, R45.reuse, R43 ;  /* 0x0000002b2d327220 */ /* 0x040fe20000410000 */
[----:B------:R-:W-:Y:S01]  /*115c0*/  FFMA.FTZ R37, R52, R4, R37 ;  /* 0x0000000434257223 */ /* 0x000fe20000010025 */
[-C--:B------:R-:W-:Y:S01]  /*115d0*/  FFMA.FTZ R45, R45, R39.reuse, -R8 ;  /* 0x000000272d2d7223 */ /* 0x080fe20000010808 */
[----:B------:R-:W-:Y:S01]  /*115e0*/  LOP3.LUT R8, R12, 0xffff0000, RZ, 0xc0, !PT ;  /* 0xffff00000c087812 */ /* 0x000fe200078ec0ff */
[----:B------:R-:W-:Y:S01]  /*115f0*/  FFMA.FTZ R50, R49, R39, R50 ;  /* 0x0000002731327223 */ /* 0x000fe20000010032 */
[----:B------:R-:W-:Y:S01]  /*11600*/  FMUL.FTZ R39, R54, R10 ;  /* 0x0000000a36277220 */ /* 0x000fe20000410000 */
[----:B------:R-:W-:Y:S01]  /*11610*/  IMAD.U32 R44, R11, 0x10000, RZ ;  /* 0x000100000b2c7824 */ /* 0x000fe200078e00ff */
[----:B------:R-:W-:Y:S01]  /*11620*/  LOP3.LUT R9, R9, 0xffff0000, RZ, 0xc0, !PT ;  /* 0xffff000009097812 */ /* 0x000fe200078ec0ff */
[----:B------:R-:W-:-:S02]  /*11630*/  IMAD.U32 R52, R15, 0x10000, RZ ;  /* 0x000100000f347824 */ /* 0x000fc400078e00ff */
[C---:B------:R-:W-:Y:S01]  /*11640*/  FMUL.FTZ R47, R8.reuse, R10 ;  /* 0x0000000a082f7220 */ /* 0x040fe20000410000 */
[----:B------:R-:W-:Y:S01]  /*11650*/  FFMA.FTZ R10, R8, R6, -R39 ;  /* 0x00000006080a7223 */ /* 0x000fe20000010827 */
[----:B------:R-:W-:Y:S01]  /*11660*/  LOP3.LUT R11, R11, 0xffff0000, RZ, 0xc0, !PT ;  /* 0xffff00000b0b7812 */ /* 0x000fe200078ec0ff */
[----:B------:R-:W-:Y:S02]  /*11670*/  IMAD.U32 R4, R3, 0x10000, RZ ;  /* 0x0001000003047824 */ /* 0x000fe400078e00ff */
[----:B------:R-:W-:Y:S01]  /*11680*/  FMUL.FTZ R39, R52, R42 ;  /* 0x0000002a34277220 */ /* 0x000fe20000410000 */
[----:B------:R-:W-:Y:S02]  /*11690*/  IMAD.U32 R8, R13, 0x10000, RZ ;  /* 0x000100000d087824 */ /* 0x000fe400078e00ff */
[----:B------:R-:W-:Y:S01]  /*116a0*/  FMUL.FTZ R49, R56, R44 ;  /* 0x0000002c38317220 */ /* 0x000fe20000410000 */
[C---:B------:R-:W-:Y:S01]  /*116b0*/  FMUL.FTZ R43, R4.reuse, R42 ;  /* 0x0000002a042b7220 */ /* 0x040fe20000410000 */
[----:B------:R-:W-:Y:S01]  /*116c0*/  FFMA.FTZ R39, R4, R38, -R39 ;  /* 0x0000002604277223 */ /* 0x000fe20000010827 */
[C---:B------:R-:W-:Y:S01]  /*116d0*/  FMUL.FTZ R51, R8.reuse, R44 ;  /* 0x0000002c08337220 */ /* 0x040fe20000410000 */
[----:B------:R-:W-:Y:S01]  /*116e0*/  FFMA.FTZ R49, R8, R40, -R49 ;  /* 0x0000002808317223 */ /* 0x000fe20000010831 */
[----:B------:R-:W-:Y:S01]  /*116f0*/  FFMA.FTZ R47, R54, R6, R47 ;  /* 0x00000006362f7223 */ /* 0x000fe2000001002f */
[----:B------:R-:W-:Y:S01]  /*11700*/  FMUL.FTZ R4, R57, R9 ;  /* 0x0000000939047220 */ /* 0x000fe20000410000 */
[----:B------:R-:W-:Y:S01]  /*11710*/  FMUL.FTZ R8, R59, R11 ;  /* 0x0000000b3b087220 */ /* 0x000fe20000410000 */
[----:B------:R-:W-:Y:S01]  /*11720*/  FMUL.FTZ R6, R53, R9 ;  /* 0x0000000935067220 */ /* 0x000fe20000410000 */
[----:B------:R-:W-:Y:S01]  /*11730*/  FMUL.FTZ R44, R55, R11 ;  /* 0x0000000b372c7220 */ /* 0x000fe20000410000 */
[----:B------:R-:W-:Y:S01]  /*11740*/  FFMA.FTZ R43, R52, R38, R43 ;  /* 0x00000026342b7223 */ /* 0x000fe2000001002b */
[----:B------:R-:W-:Y:S01]  /*11750*/  FFMA.FTZ R51, R56, R40, R51 ;  /* 0x0000002838337223 */ /* 0x000fe20000010033 */
[----:B------:R-:W-:Y:S01]  /*11760*/  FFMA.FTZ R38, R53, R5, -R4 ;  /* 0x0000000535267223 */ /* 0x000fe20000010804 */
[----:B------:R-:W-:Y:S01]  /*11770*/  FFMA.FTZ R42, R55, R7, -R8 ;  /* 0x00000007372a7223 */ /* 0x000fe20000010808 */
[----:B------:R-:W-:Y:S01]  /*11780*/  FFMA.FTZ R40, R57, R5, R6 ;  /* 0x0000000539287223 */ /* 0x000fe20000010006 */
[----:B------:R-:W-:Y:S01]  /*11790*/  FFMA.FTZ R44, R59, R7, R44 ;  /* 0x000000073b2c7223 */ /* 0x000fe2000001002c */
[----:B------:R-:W-:-:S02]  /*117a0*/  F2FP.BF16.F32.PACK_AB R4, R41, R46 ;  /* 0x0000002e2904723e */ /* 0x000fc400000010ff */
[----:B------:R-:W-:Y:S02]  /*117b0*/  F2FP.BF16.F32.PACK_AB R6, R10, R45 ;  /* 0x0000002d0a06723e */ /* 0x000fe400000010ff */
[----:B------:R-:W-:Y:S02]  /*117c0*/  F2FP.BF16.F32.PACK_AB R5, R38, R39 ;  /* 0x000000272605723e */ /* 0x000fe400000010ff */
[----:B------:R-:W-:Y:S02]  /*117d0*/  F2FP.BF16.F32.PACK_AB R7, R42, R49 ;  /* 0x000000312a07723e */ /* 0x000fe400000010ff */
[----:B------:R-:W-:Y:S02]  /*117e0*/  F2FP.BF16.F32.PACK_AB R8, R37, R48 ;  /* 0x000000302508723e */ /* 0x000fe400000010ff */
[----:B------:R-:W-:Y:S01]  /*117f0*/  F2FP.BF16.F32.PACK_AB R10, R47, R50 ;  /* 0x000000322f0a723e */ /* 0x000fe200000010ff */
[----:B------:R2:W-:Y:S01]  /*11800*/  STS.128 [R35], R4 ;  /* 0x0000000423007388 */ /* 0x0005e20000000c00 */
[----:B------:R-:W-:-:S02]  /*11810*/  F2FP.BF16.F32.PACK_AB R9, R40, R43 ;  /* 0x0000002b2809723e */ /* 0x000fc400000010ff */
[----:B------:R-:W-:-:S05]  /*11820*/  F2FP.BF16.F32.PACK_AB R11, R44, R51 ;  /* 0x000000332c0b723e */ /* 0x000fca00000010ff */
[----:B------:R2:W-:Y:S02]  /*11830*/  STS.128 [R36+0x14400], R8 ;  /* 0x0144000824007388 */ /* 0x0005e40000000c00 */
.L_x_623:
[----:B------:R-:W-:Y:S05]  /*11840*/  BSYNC B1 ;  /* 0x0000000000017941 */ /* 0x000fea0003800000 */
.L_x_622:
[----:B------:R-:W-:Y:S01]  /*11850*/  ISETP.GE.AND P0, PT, R237, R34, PT ;  /* 0x00000022ed00720c */ /* 0x000fe20003f06270 */
[----:B------:R-:W-:-:S12]  /*11860*/  BSSY B1, `(.L_x_626) ;  /* 0x00000c9000017945 */ /* 0x000fd80003800000 */
[----:B------:R-:W-:Y:S05]  /*11870*/  @P0 BRA `(.L_x_627) ;  /* 0x0000000c001c0947 */ /* 0x000fea0003800000 */
[----:B-----5:R3:W5:Y:S01]  /*11880*/  LDL R56, [R1+0x14] ;  /* 0x0000140001387983 */ /* 0x0207620000100800 */
[----:B--2---:R-:W2:Y:S01]  /*11890*/  LDC R35, c[0x0][0x3f4] ;  /* 0x0000fd00ff237b82 */ /* 0x004ea20000000800 */
[----:B------:R-:W-:Y:S01]  /*118a0*/  BSSY B2, `(.L_x_628) ;  /* 0x0000062000027945 */ /* 0x000fe20003800000 */
[----:B------:R-:W-:Y:S02]  /*118b0*/  SHF.R.U32.HI R54, RZ, 0x3, R222 ;  /* 0x00000003ff367819 */ /* 0x000fe400000116de */
[-C--:B--2---:R-:W-:Y:S02]  /*118c0*/  ISETP.GE.AND P0, PT, R16, R35.reuse, PT ;  /* 0x000000231000720c */ /* 0x084fe40003f06270 */
[----:B------:R-:W-:-:S11]  /*118d0*/  ISETP.GE.AND P1, PT, R212, R35, PT ;  /* 0x00000023d400720c */ /* 0x000fd60003f26270 */
[----:B---3--:R-:W-:Y:S05]  /*118e0*/  @P0 BRA `(.L_x_629) ;  /* 0x0000000400740947 */ /* 0x008fea0003800000 */
[----:B-1----:R-:W-:Y:S01]  /*118f0*/  LEA.HI R4, R29, R28, RZ, 0x3 ;  /* 0x0000001c1d047211 */ /* 0x002fe200078f18ff */
        /* <DEDUP_REMOVED lines=92> */
.L_x_629:
[----:B------:R-:W-:Y:S05]  /*11ec0*/  BSYNC B2 ;  /* 0x0000000000027941 */ /* 0x000fea0003800000 */
.L_x_628:
[----:B------:R-:W-:Y:S05]  /*11ed0*/  @P1 BRA `(.L_x_627) ;  /* 0x0000000400841947 */ /* 0x000fea0003800000 */
[----:B-12---:R-:W-:Y:S01]  /*11ee0*/  SHF.R.S32.HI R5, RZ, 0x1f, R212 ;  /* 0x0000001fff057819 */ /* 0x006fe200000114d4 */
        /* <DEDUP_REMOVED lines=11> */
[----:B------:R-:W-:Y:S02]  /*11fa0*/  LOP3.LUT R7, R7, R54, RZ, 0x3c, !PT ;  /* 0x0000003607077212 */ /* 0x000fe400078e3cff */
[----:B------:R-:W-:Y:S02]  /*11fb0*/  SHF.R.S32.HI R4, RZ, 0x1f, R35 ;  /* 0x0000001fff047819 */ /* 0x000fe40000011423 */
[----:B------:R-:W-:Y:S01]  /*11fc0*/  LOP3.LUT R6, R5, 0xffffe000, RZ, 0xc0, !PT ;  /* 0xffffe00005067812 */ /* 0x000fe200078ec0ff */
[----:B------:R-:W-:Y:S01]  /*11fd0*/  IMAD.SHL.U32 R5, R35, 0x8, RZ ;  /* 0x0000000823057824 */ /* 0x000fe200078e00ff */
[----:B------:R-:W-:Y:S02]  /*11fe0*/  LEA.HI R35, R4, R35, RZ, 0x3 ;  /* 0x0000002304237211 */ /* 0x000fe400078f18ff */
[----:B------:R-:W-:Y:S02]  /*11ff0*/  IADD3 R6, R7, R6, R225 ;  /* 0x0000000607067210 */ /* 0x000fe40007ffe0e1 */
[----:B------:R-:W-:Y:S01]  /*12000*/  LOP3.LUT R4, R222, 0x38, R5, 0xf8, !PT ;  /* 0x00000038de047812 */ /* 0x000fe200078ef805 */
[----:B------:R-:W-:Y:S01]  /*12010*/  IMAD.SHL.U32 R5, R35, 0x400, RZ ;  /* 0x0000040023057824 */ /* 0x000fe200078e00ff */
[----:B------:R-:W-:-:S02]  /*12020*/  LEA R35, R6, UR4, 0x1 ;  /* 0x0000000406237c11 */ /* 0x000fc4000f8e08ff */
[----:B------:R-:W-:Y:S02]  /*12030*/  LOP3.LUT R4, R4, R54, RZ, 0x3c, !PT ;  /* 0x0000003604047212 */ /* 0x000fe400078e3cff */
[----:B------:R-:W-:Y:S02]  /*12040*/  LOP3.LUT R5, R5, 0x7fffe000, RZ, 0xc0, !PT ;  /* 0x7fffe00005057812 */ /* 0x000fe400078ec0ff */
[----:B------:R-:W-:Y:S02]  /*12050*/  LOP3.LUT R52, R14, 0xffff0000, RZ, 0xc0, !PT ;  /* 0xffff00000e347812 */ /* 0x000fe400078ec0ff */
[----:B0-----:R-:W-:Y:S02]  /*12060*/  IADD3 R9, R4, R5, R225 ;  /* 0x0000000504097210 */ /* 0x001fe40007ffe0e1 */
[----:B------:R-:W0:Y:S01]  /*12070*/  LDS.128 R4, [R35] ;  /* 0x0000000023047984 */ /* 0x000e220000000c00 */
[----:B------:R-:W-:Y:S02]  /*12080*/  LOP3.LUT R50, R0, 0xffff0000, RZ, 0xc0, !PT ;  /* 0xffff000000327812 */ /* 0x000fe400078ec0ff */
[----:B------:R-:W-:Y:S01]  /*12090*/  IMAD R36, R9, 0x2, R18 ;  /* 0x0000000209247824 */ /* 0x000fe200078e0212 */
[----:B------:R-:W-:-:S02]  /*120a0*/  LOP3.LUT R54, R20, 0xffff0000, RZ, 0xc0, !PT ;  /* 0xffff000014367812 */ /* 0x000fc400078ec0ff */
[----:B------:R-:W-:Y:S02]  /*120b0*/  LOP3.LUT R57, R15, 0xffff0000, RZ, 0xc0, !PT ;  /* 0xffff00000f397812 */ /* 0x000fe400078ec0ff */
[----:B------:R-:W1:Y:S01]  /*120c0*/  LDS.128 R8, [R36+0x14400] ;  /* 0x0144000024087984 */ /* 0x000e620000000c00 */
[----:B------:R-:W-:Y:S02]  /*120d0*/  LOP3.LUT R59, R21, 0xffff0000, RZ, 0xc0, !PT ;  /* 0xffff0000153b7812 */ /* 0x000fe400078ec0ff */
        /* <DEDUP_REMOVED lines=65> */
.L_x_627:
[----:B------:R-:W-:Y:S05]  /*124f0*/  BSYNC B1 ;  /* 0x0000000000017941 */ /* 0x000fea0003800000 */
.L_x_626:
[----:B--23--:R-:W-:-:S05]  /*12500*/  VIADD R35, R213, 0x60 ;  /* 0x00000060d5237836 */ /* 0x00cfca0000000000 */
[----:B------:R-:W-:-:S13]  /*12510*/  ISETP.GE.AND P0, PT, R35, R34, PT ;  /* 0x000000222300720c */ /* 0x000fda0003f06270 */
[----:B------:R-:W-:Y:S05]  /*12520*/  @P0 BRA `(.L_x_606) ;  /* 0x0000000c00480947 */ /* 0x000fea0003800000 */
[----:B------:R2:W5:Y:S01]  /*12530*/  LDL R52, [R1+0x14] ;  /* 0x0000140001347983 */ /* 0x0005620000100800 */
[----:B-1----:R-:W1:Y:S01]  /*12540*/  LDC R37, c[0x0][0x3f4] ;  /* 0x0000fd00ff257b82 */ /* 0x002e620000000800 */
[----:B------:R-:W-:Y:S01]  /*12550*/  IMAD.SHL.U32 R39, R35, 0x40, RZ ;  /* 0x0000004023277824 */ /* 0x000fe200078e00ff */
[----:B------:R-:W-:Y:S04]  /*12560*/  BSSY B1, `(.L_x_630) ;  /* 0x0000067000017945 */ /* 0x000fe80003800000 */
[----:B------:R-:W-:Y:S02]  /*12570*/  LOP3.LUT R39, R39, 0x1c0, RZ, 0xc0, !PT ;  /* 0x000001c027277812 */ /* 0x000fe400078ec0ff */
[-C--:B-1----:R-:W-:Y:S02]  /*12580*/  ISETP.GE.AND P0, PT, R16, R37.reuse, PT ;  /* 0x000000251000720c */ /* 0x082fe40003f06270 */
[----:B------:R-:W-:-:S11]  /*12590*/  ISETP.GE.AND P1, PT, R212, R37, PT ;  /* 0x00000025d400720c */ /* 0x000fd60003f26270 */
[----:B--2---:R-:W-:Y:S05]  /*125a0*/  @P0 BRA `(.L_x_631) ;  /* 0x0000000400880947 */ /* 0x004fea0003800000 */
[----:B------:R-:W-:Y:S01]  /*125b0*/  LEA.HI R29, R29, R28, RZ, 0x3 ;  /* 0x0000001c1d1d7211 */ /* 0x000fe200078f18ff */
[----:B------:R-:W-:Y:S01]  /*125c0*/  IMAD.U32 R48, R30, 0x10000, RZ ;  /* 0x000100001e307824 */ /* 0x000fe200078e00ff */
[----:B------:R-:W-:Y:S01]  /*125d0*/  SHF.R.S32.HI R6, RZ, 0x1f, R35 ;  /* 0x0000001fff067819 */ /* 0x000fe20000011423 */
[----:B------:R-:W-:Y:S01]  /*125e0*/  IMAD.U32 R46, R24, 0x10000, RZ ;  /* 0x00010000182e7824 */ /* 0x000fe200078e00ff */
[----:B------:R-:W-:Y:S02]  /*125f0*/  LOP3.LUT R29, R29, 0xfffffff8, RZ, 0xc0, !PT ;  /* 0xfffffff81d1d7812 */ /* 0x000fe400078ec0ff */
[----:B------:R-:W-:Y:S02]  /*12600*/  LEA.HI R6, R6, R35, RZ, 0x3 ;  /* 0x0000002306067211 */ /* 0x000fe400078f18ff */
[----:B------:R-:W-:Y:S01]  /*12610*/  SHF.R.U32.HI R7, RZ, 0x3, R39 ;  /* 0x00000003ff077819 */ /* 0x000fe20000011627 */
[----:B------:R-:W-:Y:S01]  /*12620*/  IMAD.IADD R4, R28, 0x1, -R29 ;  /* 0x000000011c047824 */ /* 0x000fe200078e0a1d */
[----:B-----5:R-:W-:Y:S01]  /*12630*/  R2UR UR4, R52 ;  /* 0x00000000340472ca */ /* 0x020fe200000e0000 */
[----:B------:R-:W-:Y:S01]  /*12640*/  IMAD.SHL.U32 R6, R6, 0x40, RZ ;  /* 0x0000004006067824 */ /* 0x000fe200078e00ff */
[----:B0-----:R-:W-:-:S02]  /*12650*/  LOP3.LUT R9, R39, 0x38, R16, 0xf8, !PT ;  /* 0x0000003827097812 */ /* 0x001fc400078ef810 */
[----:B------:R-:W-:Y:S02]  /*12660*/  LEA.HI R4, R37, R4, RZ, 0x1d ;  /* 0x0000000425047211 */ /* 0x000fe400078fe8ff */
[----:B------:R-:W-:Y:S02]  /*12670*/  LOP3.LUT R8, R6, 0xfffffe00, RZ, 0xc0, !PT ;  /* 0xfffffe0006087812 */ /* 0x000fe400078ec0ff */
[----:B------:R-:W-:Y:S01]  /*12680*/  SHF.R.S32.HI R5, RZ, 0x1f, R4 ;  /* 0x0000001fff057819 */ /* 0x000fe20000011404 */
[----:B------:R-:W-:Y:S01]  /*12690*/  IMAD.SHL.U32 R6, R4, 0x8, RZ ;  /* 0x0000000804067824 */ /* 0x000fe200078e00ff */
[----:B------:R-:W-:Y:S02]  /*126a0*/  LOP3.LUT R9, R8, R9, R7, 0xf6, !PT ;  /* 0x0000000908097212 */ /* 0x000fe400078ef607 */
[----:B------:R-:W-:Y:S02]  /*126b0*/  LEA.HI R5, R5, R4, RZ, 0x3 ;  /* 0x0000000405057211 */ /* 0x000fe400078f18ff */
[----:B------:R-:W-:-:S02]  /*126c0*/  LOP3.LUT R4, R39, 0x38, R6, 0xf8, !PT ;  /* 0x0000003827047812 */ /* 0x000fc400078ef806 */
[----:B------:R-:W-:Y:S01]  /*126d0*/  LEA R28, R9, UR4, 0x1 ;  /* 0x00000004091c7c11 */ /* 0x000fe2000f8e08ff */
[----:B------:R-:W-:Y:S01]  /*126e0*/  IMAD.SHL.U32 R5, R5, 0x400, RZ ;  /* 0x0000040005057824 */ /* 0x000fe200078e00ff */
[----:B------:R-:W-:Y:S02]  /*126f0*/  LOP3.LUT R4, R4, R7, RZ, 0x3c, !PT ;  /* 0x0000000704047212 */ /* 0x000fe400078e3cff */
[----:B------:R-:W-:Y:S01]  /*12700*/  LOP3.LUT R50, R30, 0xffff0000, RZ, 0xc0, !PT ;  /* 0xffff00001e327812 */ /* 0x000fe200078ec0ff */
[----:B------:R-:W-:Y:S01]  /*12710*/  IMAD.U32 R30, R26, 0x10000, RZ ;  /* 0x000100001a1e7824 */ /* 0x000fe200078e00ff */
[----:B------:R-:W-:Y:S02]  /*12720*/  LOP3.LUT R5, R5, 0x7fffe000, RZ, 0xc0, !PT ;  /* 0x7fffe00005057812 */ /* 0x000fe400078ec0ff */
[----:B------:R-:W-:Y:S02]  /*12730*/  LOP3.LUT R24, R24, 0xffff0000, RZ, 0xc0, !PT ;  /* 0xffff000018187812 */ /* 0x000fe400078ec0ff */
[----:B------:R-:W-:-:S02]  /*12740*/  IADD3 R29, R4, R5, R8 ;  /* 0x00000005041d7210 */ /* 0x000fc40007ffe008 */
[----:B------:R-:W0:Y:S01]  /*12750*/  LDS.128 R4, [R28] ;  /* 0x000000001c047984 */ /* 0x000e220000000c00 */
[----:B------:R-:W-:Y:S02]  /*12760*/  LOP3.LUT R26, R26, 0xffff0000, RZ, 0xc0, !PT ;  /* 0xffff00001a1a7812 */ /* 0x000fe400078ec0ff */
        /* <DEDUP_REMOVED lines=16> */
[-C--:B------:R-:W-:Y:S01]  /*12870*/  FMUL.FTZ R47, R50, R8.reuse ;  /* 0x00000008322f7220 */ /* 0x080fe20000410000 */
[----:B------:R-:W-:Y:S01]  /*12880*/  FMUL.FTZ R49, R24, R8 ;  /* 0x0000000818317220 */ /* 0x000fe20000410000 */
[----:B------:R-:W-:Y:S01]  /*12890*/  FFMA.FTZ R45, R46, R34, -R45 ;  /* 0x000000222e2d7223 */ /* 0x000fe2000001082d */
[----:B------:R-:W-:-:S02]  /*128a0*/  IMAD.U32 R46, R32, 0x10000, RZ ;  /* 0x00010000202e7824 */ /* 0x000fc400078e00ff */
[----:B------:R-:W-:Y:S01]  /*128b0*/  FFMA.FTZ R8, R24, R4, -R47 ;  /* 0x0000000418087223 */ /* 0x000fe2000001082f */
[----:B------:R-:W-:Y:S01]  /*128c0*/  FFMA.FTZ R41, R48, R34, R41 ;  /* 0x0000002230297223 */ /* 0x000fe20000010029 */
[----:B------:R-:W-:Y:S01]  /*128d0*/  LOP3.LUT R34, R32, 0xffff0000, RZ, 0xc0, !PT ;  /* 0xffff000020227812 */ /* 0x000fe200078ec0ff */
[-C--:B------:R-:W-:Y:S01]  /*128e0*/  FMUL.FTZ R47, R46, R43.reuse ;  /* 0x0000002b2e2f7220 */ /* 0x080fe20000410000 */
[----:B------:R-:W-:Y:S01]  /*128f0*/  FMUL.FTZ R43, R30, R43 ;  /* 0x0000002b1e2b7220 */ /* 0x000fe20000410000 */
[----:B------:R-:W-:Y:S01]  /*12900*/  FFMA.FTZ R24, R50, R4, R49 ;  /* 0x0000000432187223 */ /* 0x000fe20000010031 */
[----:B------:R-:W-:Y:S01]  /*12910*/  FMUL.FTZ R51, R26, R10 ;  /* 0x0000000a1a337220 */ /* 0x000fe20000410000 */
[-C--:B------:R-:W-:Y:S01]  /*12920*/  FFMA.FTZ R32, R30, R38.reuse, -R47 ;  /* 0x000000261e207223 */ /* 0x080fe2000001082f */
[----:B------:R-:W-:Y:S01]  /*12930*/  FFMA.FTZ R38, R46, R38, R43 ;  /* 0x000000262e267223 */ /* 0x000fe2000001002b */
[----:B------:R-:W-:Y:S01]  /*12940*/  FMUL.FTZ R43, R34, R10 ;  /* 0x0000000a222b7220 */ /* 0x000fe20000410000 */
[C---:B------:R-:W-:Y:S01]  /*12950*/  IMAD.U32 R42, R9.reuse, 0x10000, RZ ;  /* 0x00010000092a7824 */ /* 0x040fe200078e00ff */
[----:B------:R-:W-:Y:S01]  /*12960*/  LOP3.LUT R9, R9, 0xffff0000, RZ, 0xc0, !PT ;  /* 0xffff000009097812 */ /* 0x000fe200078ec0ff */
[----:B------:R-:W-:-:S02]  /*12970*/  IMAD.U32 R44, R11, 0x10000, RZ ;  /* 0x000100000b2c7824 */ /* 0x000fc400078e00ff */
[----:B------:R-:W-:Y:S01]  /*12980*/  FFMA.FTZ R49, R26, R6, -R43 ;  /* 0x000000061a317223 */ /* 0x000fe2000001082b */
[----:B------:R-:W-:Y:S01]  /*12990*/  IMAD.U32 R30, R31, 0x10000, RZ ;  /* 0x000100001f1e7824 */ /* 0x000fe200078e00ff */
[----:B------:R-:W-:Y:S01]  /*129a0*/  LOP3.LUT R11, R11, 0xffff0000, RZ, 0xc0, !PT ;  /* 0xffff00000b0b7812 */ /* 0x000fe200078ec0ff */
[----:B------:R-:W-:Y:S01]  /*129b0*/  IMAD.U32 R26, R33, 0x10000, RZ ;  /* 0x00010000211a7824 */ /* 0x000fe200078e00ff */
[----:B------:R-:W-:Y:S01]  /*129c0*/  LOP3.LUT R31, R31, 0xffff0000, RZ, 0xc0, !PT ;  /* 0xffff00001f1f7812 */ /* 0x000fe200078ec0ff */
[----:B------:R-:W-:Y:S02]  /*129d0*/  IMAD.U32 R4, R25, 0x10000, RZ ;  /* 0x0001000019047824 */ /* 0x000fe400078e00ff */
[----:B------:R-:W-:Y:S01]  /*129e0*/  FMUL.FTZ R43, R30, R42 ;  /* 0x0000002a1e2b7220 */ /* 0x000fe20000410000 */
[----:B------:R-:W-:Y:S02]  /*129f0*/  IMAD.U32 R10, R27, 0x10000, RZ ;  /* 0x000100001b0a7824 */ /* 0x000fe400078e00ff */
[----:B------:R-:W-:Y:S01]  /*12a00*/  FMUL.FTZ R53, R26, R44 ;  /* 0x0000002c1a357220 */ /* 0x000fe20000410000 */
[----:B------:R-:W-:Y:S01]  /*12a10*/  LOP3.LUT R33, R33, 0xffff0000, RZ, 0xc0, !PT ;  /* 0xffff000021217812 */ /* 0x000fe200078ec0ff */
[C---:B------:R-:W-:Y:S01]  /*12a20*/  FMUL.FTZ R47, R4.reuse, R42 ;  /* 0x0000002a042f7220 */ /* 0x040fe20000410000 */
[----:B------:R-:W-:Y:S01]  /*12a30*/  LOP3.LUT R25, R25, 0xffff0000, RZ, 0xc0, !PT ;  /* 0xffff000019197812 */ /* 0x000fe200078ec0ff */
[----:B------:R-:W-:Y:S01]  /*12a40*/  FFMA.FTZ R43, R4, R36, -R43 ;  /* 0x00000024042b7223 */ /* 0x000fe2000001082b */
[----:B------:R-:W-:Y:S01]  /*12a50*/  LOP3.LUT R27, R27, 0xffff0000, RZ, 0xc0, !PT ;  /* 0xffff00001b1b7812 */ /* 0x000fe200078ec0ff */
[C---:B------:R-:W-:Y:S01]  /*12a60*/  FMUL.FTZ R55, R10.reuse, R44 ;  /* 0x0000002c0a377220 */ /* 0x040fe20000410000 */
[----:B------:R-:W-:Y:S01]  /*12a70*/  FFMA.FTZ R53, R10, R40, -R53 ;  /* 0x000000280a357223 */ /* 0x000fe20000010835 */
[----:B------:R-:W-:Y:S01]  /*12a80*/  FFMA.FTZ R51, R34, R6, R51 ;  /* 0x0000000622337223 */ /* 0x000fe20000010033 */
[----:B------:R-:W-:Y:S01]  /*12a90*/  FFMA.FTZ R47, R30, R36, R47 ;  /* 0x000000241e2f7223 */ /* 0x000fe2000001002f */
[----:B------:R-:W-:Y:S01]  /*12aa0*/  FMUL.FTZ R4, R31, R9 ;  /* 0x000000091f047220 */ /* 0x000fe20000410000 */
[----:B------:R-:W-:Y:S01]  /*12ab0*/  FMUL.FTZ R10, R33, R11 ;  /* 0x0000000b210a7220 */ /* 0x000fe20000410000 */
[----:B------:R-:W-:Y:S01]  /*12ac0*/  FMUL.FTZ R6, R25, R9 ;  /* 0x0000000919067220 */ /* 0x000fe20000410000 */
[----:B------:R-:W-:Y:S01]  /*12ad0*/  FMUL.FTZ R36, R27, R11 ;  /* 0x0000000b1b247220 */ /* 0x000fe20000410000 */
        /* <DEDUP_REMOVED lines=15> */
.L_x_631:
[----:B------:R-:W-:Y:S05]  /*12bd0*/  BSYNC B1 ;  /* 0x0000000000017941 */ /* 0x000fea0003800000 */
.L_x_630:
[----:B------:R-:W-:Y:S05]  /*12be0*/  @P1 BRA `(.L_x_606) ;  /* 0x0000000400981947 */ /* 0x000fea0003800000 */
[----:B-1----:R-:W-:Y:S01]  /*12bf0*/  SHF.R.S32.HI R5, RZ, 0x1f, R212 ;  /* 0x0000001fff057819 */ /* 0x002fe200000114d4 */
[----:B------:R-:W-:Y:S01]  /*12c00*/  IMAD.U32 R34, R14, 0x10000, RZ ;  /* 0x000100000e227824 */ /* 0x000fe200078e00ff */
[----:B------:R-:W-:Y:S01]  /*12c10*/  SHF.R.S32.HI R4, RZ, 0x1f, R35 ;  /* 0x0000001fff047819 */ /* 0x000fe20000011423 */
[----:B------:R-:W-:Y:S01]  /*12c20*/  IMAD.U32 R32, R0, 0x10000, RZ ;  /* 0x0001000000207824 */ /* 0x000fe200078e00ff */
[-C--:B------:R-:W-:Y:S01]  /*12c30*/  LEA.HI R6, R5, R212.reuse, RZ, 0x3 ;  /* 0x000000d405067211 */ /* 0x080fe200078f18ff */
[----:B------:R-:W-:Y:S01]  /*12c40*/  IMAD.U32 R49, R15, 0x10000, RZ ;  /* 0x000100000f317824 */ /* 0x000fe200078e00ff */
[----:B------:R-:W-:Y:S01]  /*12c50*/  LEA.HI R4, R4, R35, RZ, 0x3 ;  /* 0x0000002304047211 */ /* 0x000fe200078f18ff */
[----:B------:R-:W-:Y:S01]  /*12c60*/  IMAD.U32 R47, R3, 0x10000, RZ ;  /* 0x00010000032f7824 */ /* 0x000fe200078e00ff */
[----:B------:R-:W-:Y:S01]  /*12c70*/  SHF.R.S32.HI R8, RZ, 0x3, R6 ;  /* 0x00000003ff087819 */ /* 0x000fe20000011406 */
[----:B------:R-:W-:Y:S01]  /*12c80*/  IMAD.U32 R51, R21, 0x10000, RZ ;  /* 0x0001000015337824 */ /* 0x000fe200078e00ff */
[----:B------:R-:W-:Y:S01]  /*12c90*/  LEA.HI R5, R5, R212, RZ, 0x6 ;  /* 0x000000d405057211 */ /* 0x000fe200078f30ff */
[----:B------:R-:W-:Y:S01]  /*12ca0*/  IMAD.SHL.U32 R4, R4, 0x40, RZ ;  /* 0x0000004004047824 */ /* 0x000fe200078e00ff */
[----:B------:R-:W-:-:S02]  /*12cb0*/  LEA.HI R37, R37, R8, RZ, 0x1d ;  /* 0x0000000825257211 */ /* 0x000fc400078fe8ff */
[----:B0-----:R-:W-:Y:S01]  /*12cc0*/  LOP3.LUT R9, R39, 0x38, R6, 0xf8, !PT ;  /* 0x0000003827097812 */ /* 0x001fe200078ef806 */
[----:B------:R-:W-:Y:S01]  /*12cd0*/  IMAD.SHL.U32 R7, R5, 0x80, RZ ;  /* 0x0000008005077824 */ /* 0x000fe200078e00ff */
[----:B------:R-:W-:Y:S02]  /*12ce0*/  SHF.R.S32.HI R6, RZ, 0x1f, R37 ;  /* 0x0000001fff067819 */ /* 0x000fe40000011425 */
[----:B------:R-:W-:Y:S01]  /*12cf0*/  LOP3.LUT R5, R4, 0xfffffe00, RZ, 0xc0, !PT ;  /* 0xfffffe0004057812 */ /* 0x000fe200078ec0ff */
[----:B------:R-:W-:Y:S01]  /*12d00*/  IMAD.SHL.U32 R4, R37, 0x8, RZ ;  /* 0x0000000825047824 */ /* 0x000fe200078e00ff */
[----:B------:R-:W-:Y:S02]  /*12d10*/  LEA.HI R6, R6, R37, RZ, 0x3 ;  /* 0x0000002506067211 */ /* 0x000fe400078f18ff */
[----:B------:R-:W-:Y:S02]  /*12d20*/  SHF.R.U32.HI R8, RZ, 0x3, R39 ;  /* 0x00000003ff087819 */ /* 0x000fe40000011627 */
[----:B------:R-:W-:Y:S01]  /*12d30*/  LOP3.LUT R39, R39, 0x38, R4, 0xf8, !PT ;  /* 0x0000003827277812 */ /* 0x000fe200078ef804 */
[----:B------:R-:W-:Y:S01]  /*12d40*/  IMAD.SHL.U32 R6, R6, 0x400, RZ ;  /* 0x0000040006067824 */ /* 0x000fe200078e00ff */
[----:B-----5:R-:W-:-:S02]  /*12d50*/  R2UR UR4, R52 ;  /* 0x00000000340472ca */ /* 0x020fc400000e0000 */
[-C--:B------:R-:W-:Y:S02]  /*12d60*/  LOP3.LUT R39, R39, R8.reuse, RZ, 0x3c, !PT ;  /* 0x0000000827277212 */ /* 0x080fe400078e3cff */
[----:B------:R-:W-:Y:S02]  /*12d70*/  LOP3.LUT R6, R6, 0x7fffe000, RZ, 0xc0, !PT ;  /* 0x7fffe00006067812 */ /* 0x000fe400078ec0ff */
[----:B------:R-:W-:Y:S02]  /*12d80*/  LOP3.LUT R10, R7, 0xffffe000, RZ, 0xc0, !PT ;  /* 0xffffe000070a7812 */ /* 0x000fe400078ec0ff */
[----:B------:R-:W-:Y:S02]  /*12d90*/  LOP3.LUT R9, R9, R8, RZ, 0x3c, !PT ;  /* 0x0000000809097212 */ /* 0x000fe400078e3cff */
[--C-:B------:R-:W-:Y:S02]  /*12da0*/  IADD3 R39, R39, R6, R5.reuse ;  /* 0x0000000627277210 */ /* 0x100fe40007ffe005 */
[----:B------:R-:W-:-:S02]  /*12db0*/  IADD3 R9, R9, R10, R5 ;  /* 0x0000000a09097210 */ /* 0x000fc40007ffe005 */
[----:B------:R-:W-:Y:S01]  /*12dc0*/  LOP3.LUT R0, R0, 0xffff0000, RZ, 0xc0, !PT ;  /* 0xffff000000007812 */ /* 0x000fe200078ec0ff */
[----:B------:R-:W-:Y:S01]  /*12dd0*/  IMAD R39, R39, 0x2, R18 ;  /* 0x0000000227277824 */ /* 0x000fe200078e0212 */
[----:B------:R-:W-:Y:S02]  /*12de0*/  LEA R38, R9, UR4, 0x1 ;  /* 0x0000000409267c11 */ /* 0x000fe4000f8e08ff */
[----:B------:R-:W-:Y:S01]  /*12df0*/  LOP3.LUT R36, R14, 0xffff0000, RZ, 0xc0, !PT ;  /* 0xffff00000e247812 */ /* 0x000fe200078ec0ff */
[C---:B------:R-:W-:Y:S01]  /*12e00*/  IMAD.U32 R14, R12.reuse, 0x10000, RZ ;  /* 0x000100000c0e7824 */ /* 0x040fe200078e00ff */
[----:B------:R-:W0:Y:S01]  /*12e10*/  LDS.128 R8, [R39+0x14400] ;  /* 0x0144000027087984 */ /* 0x000e220000000c00 */
[----:B------:R-:W-:Y:S02]  /*12e20*/  LOP3.LUT R12, R12, 0xffff0000, RZ, 0xc0, !PT ;  /* 0xffff00000c0c7812 */ /* 0x000fe400078ec0ff */
[----:B------:R-:W-:Y:S01]  /*12e30*/  LOP3.LUT R15, R15, 0xffff0000, RZ, 0xc0, !PT ;  /* 0xffff00000f0f7812 */ /* 0x000fe200078ec0ff */
[----:B------:R-:W1:Y:S01]  /*12e40*/  LDS.128 R4, [R38] ;  /* 0x0000000026047984 */ /* 0x000e620000000c00 */
[----:B------:R-:W-:-:S02]  /*12e50*/  LOP3.LUT R21, R21, 0xffff0000, RZ, 0xc0, !PT ;  /* 0xffff000015157812 */ /* 0x000fc400078ec0ff */
[----:B------:R-:W-:Y:S01]  /*12e60*/  LOP3.LUT R3, R3, 0xffff0000, RZ, 0xc0, !PT ;  /* 0xffff000003037812 */ /* 0x000fe200078ec0ff */
[C---:B0-----:R-:W-:Y:S01]  /*12e70*/  IMAD.U32 R28, R8.reuse, 0x10000, RZ ;  /* 0x00010000081c7824 */ /* 0x041fe200078e00ff */
[----:B------:R-:W-:Y:S01]  /*12e80*/  LOP3.LUT R8, R8, 0xffff0000, RZ, 0xc0, !PT ;  /* 0xffff000008087812 */ /* 0x000fe200078ec0ff */
[C---:B------:R-:W-:Y:S01]  /*12e90*/  IMAD.U32 R30, R10.reuse, 0x10000, RZ ;  /* 0x000100000a1e7824 */ /* 0x040fe200078e00ff */
[----:B------:R-:W-:Y:S01]  /*12ea0*/  LOP3.LUT R10, R10, 0xffff0000, RZ, 0xc0, !PT ;  /* 0xffff00000a0a7812 */ /* 0x000fe200078ec0ff */
[----:B-1----:R-:W-:Y:S02]  /*12eb0*/  IMAD.U32 R24, R4, 0x10000, RZ ;  /* 0x0001000004187824 */ /* 0x002fe400078e00ff */
[-C--:B------:R-:W-:Y:S01]  /*12ec0*/  FMUL.FTZ R33, R34, R28.reuse ;  /* 0x0000001c22217220 */ /* 0x080fe20000410000 */
[----:B------:R-:W-:Y:S01]  /*12ed0*/  FMUL.FTZ R35, R32, R28 ;  /* 0x0000001c20237220 */ /* 0x000fe20000410000 */
[----:B------:R-:W-:Y:S01]  /*12ee0*/  LOP3.LUT R4, R4, 0xffff0000, RZ, 0xc0, !PT ;  /* 0xffff000004047812 */ /* 0x000fe200078ec0ff */
[----:B------:R-:W-:Y:S01]  /*12ef0*/  FMUL.FTZ R41, R0, R8 ;  /* 0x0000000800297220 */ /* 0x000fe20000410000 */
[-C--:B------:R-:W-:Y:S01]  /*12f00*/  FFMA.FTZ R33, R32, R24.reuse, -R33 ;  /* 0x0000001820217223 */ /* 0x080fe20000010821 */
[----:B------:R-:W-:Y:S01]  /*12f10*/  FFMA.FTZ R35, R34, R24, R35 ;  /* 0x0000001822237223 */ /* 0x000fe20000010023 */
[----:B------:R-:W-:Y:S01]  /*12f20*/  LOP3.LUT R24, R20, 0xffff0000, RZ, 0xc0, !PT ;  /* 0xffff000014187812 */ /* 0x000fe200078ec0ff */
[----:B------:R-:W-:-:S02]  /*12f30*/  IMAD.U32 R26, R6, 0x10000, RZ ;  /* 0x00010000061a7824 */ /* 0x000fc400078e00ff */
[----:B------:R-:W-:Y:S01]  /*12f40*/  FMUL.FTZ R37, R36, R8 ;  /* 0x0000000824257220 */ /* 0x000fe20000410000 */
[----:B------:R-:W-:Y:S01]  /*12f50*/  LOP3.LUT R6, R6, 0xffff0000, RZ, 0xc0, !PT ;  /* 0xffff000006067812 */ /* 0x000fe200078ec0ff */
[----:B------:R-:W-:Y:S01]  /*12f60*/  FFMA.FTZ R8, R36, R4, R41 ;  /* 0x0000000424087223 */ /* 0x000fe20000010029 */
[----:B------:R-:W-:Y:S02]  /*12f70*/  IMAD.U32 R29, R9, 0x10000, RZ ;  /* 0x00010000091d7824 */ /* 0x000fe400078e00ff */
[----:B------:R-:W-:Y:S01]  /*12f80*/  FMUL.FTZ R41, R24, R10 ;  /* 0x0000000a18297220 */ /* 0x000fe20000410000 */
[----:B------:R-:W-:Y:S02]  /*12f90*/  IMAD.U32 R28, R20, 0x10000, RZ ;  /* 0x00010000141c7824 */ /* 0x000fe400078e00ff */
[----:B------:R-:W-:Y:S01]  /*12fa0*/  FFMA.FTZ R0, R0, R4, -R37 ;  /* 0x0000000400007223 */ /* 0x000fe20000010825 */
[----:B------:R-:W-:Y:S01]  /*12fb0*/  FMUL.FTZ R45, R12, R10 ;  /* 0x0000000a0c2d7220 */ /* 0x000fe20000410000 */
[----:B------:R-:W-:-:S02]  /*12fc0*/  IMAD.U32 R25, R5, 0x10000, RZ ;  /* 0x0001000005197824 */ /* 0x000fc400078e00ff */
[----:B------:R-:W-:Y:S01]  /*12fd0*/  FFMA.FTZ R20, R12, R6, -R41 ;  /* 0x000000060c147223 */ /* 0x000fe20000010829 */
[----:B------:R-:W-:Y:S02]  /*12fe0*/  IMAD.U32 R31, R11, 0x10000, RZ ;  /* 0x000100000b1f7824 */ /* 0x000fe400078e00ff */
[----:B------:R-:W-:Y:S01]  /*12ff0*/  FMUL.FTZ R4, R49, R29 ;  /* 0x0000001d31047220 */ /* 0x000fe20000410000 */
[----:B------:R-:W-:Y:S02]  /*13000*/  IMAD.U32 R41, R13, 0x10000, RZ ;  /* 0x000100000d297824 */ /* 0x000fe400078e00ff */
[-C--:B------:R-:W-:Y:S01]  /*13010*/  FMUL.FTZ R37, R28, R30.reuse ;  /* 0x0000001e1c257220 */ /* 0x080fe20000410000 */
[----:B------:R-:W-:Y:S01]  /*13020*/  FMUL.FTZ R43, R14, R30 ;  /* 0x0000001e0e2b7220 */ /* 0x000fe20000410000 */
[----:B------:R-:W-:Y:S01]  /*13030*/  FFMA.FTZ R24, R24, R6, R45 ;  /* 0x0000000618187223 */ /* 0x000fe2000001002d */
[----:B------:R-:W-:Y:S02]  /*13040*/  IMAD.U32 R27, R7, 0x10000, RZ ;  /* 0x00010000071b7824 */ /* 0x000fe400078e00ff */
[----:B------:R-:W-:Y:S01]  /*13050*/  FMUL.FTZ R6, R51, R31 ;  /* 0x0000001f33067220 */ /* 0x000fe20000410000 */
[----:B------:R-:W-:Y:S01]  /*13060*/  FFMA.FTZ R12, R47, R25, -R4 ;  /* 0x000000192f0c7223 */ /* 0x000fe20000010804 */
[----:B------:R-:W-:Y:S01]  /*13070*/  LOP3.LUT R9, R9, 0xffff0000, RZ, 0xc0, !PT ;  /* 0xffff000009097812 */ /* 0x000fe200078ec0ff */
[----:B------:R-:W-:Y:S01]  /*13080*/  FMUL.FTZ R10, R47, R29 ;  /* 0x0000001d2f0a7220 */ /* 0x000fe20000410000 */
[----:B------:R-:W-:Y:S01]  /*13090*/  LOP3.LUT R11, R11, 0xffff0000, RZ, 0xc0, !PT ;  /* 0xffff00000b0b7812 */ /* 0x000fe200078ec0ff */
[----:B------:R-:W-:Y:S01]  /*130a0*/  FMUL.FTZ R4, R41, R31 ;  /* 0x0000001f29047220 */ /* 0x000fe20000410000 */
[----:B------:R-:W-:Y:S01]  /*130b0*/  LOP3.LUT R13, R13, 0xffff0000, RZ, 0xc0, !PT ;  /* 0xffff00000d0d7812 */ /* 0x000fe200078ec0ff */
[-C--:B------:R-:W-:Y:S01]  /*130c0*/  FFMA.FTZ R37, R14, R26.reuse, -R37 ;  /* 0x0000001a0e257223 */ /* 0x080fe20000010825 */
[----:B------:R-:W-:Y:S01]  /*130d0*/  FFMA.FTZ R43, R28, R26, R43 ;  /* 0x0000001a1c2b7223 */ /* 0x000fe2000001002b */
[----:B------:R-:W-:Y:S01]  /*130e0*/  FFMA.FTZ R26, R41, R27, -R6 ;  /* 0x0000001b291a7223 */ /* 0x000fe20000010806 */
[----:B------:R-:W-:Y:S01]  /*130f0*/  LOP3.LUT R5, R5, 0xffff0000, RZ, 0xc0, !PT ;  /* 0xffff000005057812 */ /* 0x000fe200078ec0ff */
[----:B------:R-:W-:Y:S01]  /*13100*/  FFMA.FTZ R25, R49, R25, R10 ;  /* 0x0000001931197223 */ /* 0x000fe2000001000a */
[----:B------:R-:W-:Y:S01]  /*13110*/  LOP3.LUT R7, R7, 0xffff0000, RZ, 0xc0, !PT ;  /* 0xffff000007077812 */ /* 0x000fe200078ec0ff */
[----:B------:R-:W-:Y:S01]  /*13120*/  FFMA.FTZ R27, R51, R27, R4 ;  /* 0x0000001b331b7223 */ /* 0x000fe20000010004 */
[----:B------:R-:W-:Y:S01]  /*13130*/  FMUL.FTZ R4, R15, R9 ;  /* 0x000000090f047220 */ /* 0x000fe20000410000 */
[----:B------:R-:W-:Y:S01]  /*13140*/  FMUL.FTZ R10, R21, R11 ;  /* 0x0000000b150a7220 */ /* 0x000fe20000410000 */
        /* <DEDUP_REMOVED lines=16> */
.L_x_606:
[----:B------:R-:W-:Y:S05]  /*13250*/  BSYNC B0 ;  /* 0x0000000000007941 */ /* 0x000fea0003800000 */
.L_x_575:
[----:B------:R-:W-:Y:S01]  /*13260*/  @!PT LDS RZ, [RZ] ;  /* 0x00000000fffff984 */ /* 0x000fe20000000800 */
[----:B------:R-:W-:Y:S01]  /*13270*/  @!PT LDS RZ, [RZ] ;  /* 0x00000000fffff984 */ /* 0x000fe20000000800 */
[----:B------:R-:W-:Y:S01]  /*13280*/  @!PT LDS RZ, [RZ] ;  /* 0x00000000fffff984 */ /* 0x000fe20000000800 */
[----:B------:R-:W-:Y:S01]  /*13290*/  @!PT LDS RZ, [RZ] ;  /* 0x00000000fffff984 */ /* 0x000fe20000000800 */
[----:B------:R4:W-:Y:S06]  /*132a0*/  MEMBAR.ALL.CTA ;  /* 0x0000000000007992 */ /* 0x0009ec0000008000 */
[----:B----4-:R-:W4:Y:S01]  /*132b0*/  FENCE.VIEW.ASYNC.S ;  /* 0x00000000000073c6 */ /* 0x010f220000000000 */
[----:B------:R-:W-:Y:S05]  /*132c0*/  WARPSYNC.ALL ;  /* 0x0000000000007948 */ /* 0x000fea0003800000 */
[----:B----4-:R-:W-:Y:S06]  /*132d0*/  BAR.SYNC.DEFER_BLOCKING 0xd, 0x100 ;  /* 0x0344000000007b1d */ /* 0x010fec0000010000 */
.L_x_573:
[----:B------:R-:W-:-:S06]  /*132e0*/  ULOP3.LUT UR4, UR60, 0x1, URZ, 0xfc, !UPT ;  /* 0x000000013c047892 */ /* 0x000fcc000f8efc3f */
[----:B------:R-:W-:-:S05]  /*132f0*/  IMAD.U32 R0, RZ, RZ, UR4 ;  /* 0x00000004ff007e24 */ /* 0x000fca000f8e00ff */
[----:B------:R-:W-:-:S13]  /*13300*/  ISETP.NE.AND P0, PT, R0, 0x3, PT ;  /* 0x000000030000780c */ /* 0x000fda0003f05270 */
[----:B------:R-:W-:Y:S05]  /*13310*/  @!P0 BRA `(.L_x_632) ;  /* 0x0000000000048947 */ /* 0x000fea0003800000 */
[----:B------:R-:W-:Y:S01]  /*13320*/  BPT.TRAP 0x1 ;  /* 0x000000040000795c */ /* 0x000fe20000300000 */
.L_x_632:
[----:B------:R-:W-:Y:S01]  /*13330*/  IMAD R0, R220, 0x8, R18 ;  /* 0x00000008dc007824 */ /* 0x000fe200078e0212 */
[----:B01----:R-:W-:-:S04]  /*13340*/  SHF.L.U32 R3, R221, 0x1f, RZ ;  /* 0x0000001fdd037819 */ /* 0x003fc800000006ff */
[----:B------:R0:W1:Y:S01]  /*13350*/  SYNCS.PHASECHK.TRANS64.TRYWAIT P2, [R0+URZ+0x38830], R3 ;  /* 0x03883003000075a7 */ /* 0x000062000804017f */
[----:B------:R-:W-:Y:S05]  /*13360*/  @!P0 BRA `(.L_x_633) ;  /* 0x0000000000048947 */ /* 0x000fea0003800000 */
[----:B------:R-:W-:Y:S01]  /*13370*/  BPT.TRAP 0x1 ;  /* 0x000000040000795c */ /* 0x000fe20000300000 */
.L_x_633:
[----:B--23--:R-:W2:Y:S01]  /*13380*/  S2R R4, SR_TID.X ;  /* 0x0000000000047919 */ /* 0x00cea20000002100 */
[----:B------:R-:W-:Y:S01]  /*13390*/  IMAD.MOV.U32 R151, RZ, RZ, RZ ;  /* 0x000000ffff977224 */ /* 0x000fe200078e00ff */
[----:B--2---:R-:W-:-:S04]  /*133a0*/  LOP3.LUT R4, R4, 0x7f, RZ, 0xc0, !PT ;  /* 0x0000007f04047812 */ /* 0x004fc800078ec0ff */
[----:B------:R-:W-:Y:S01]  /*133b0*/  ISETP.NE.AND P1, PT, R4, RZ, PT ;  /* 0x000000ff0400720c */ /* 0x000fe20003f25270 */
[----:B-1----:R-:W-:-:S12]  /*133c0*/  @P2 BRA `(.L_x_634) ;  /* 0x0000000000082947 */ /* 0x002fd80003800000 */
[----:B------:R-:W1:Y:S02]  /*133d0*/  SYNCS.PHASECHK.TRANS64.TRYWAIT P2, [R0+URZ+0x38830], R3 ;  /* 0x03883003000075a7 */ /* 0x000e64000804017f */
[----:B-1----:R-:W-:Y:S05]  /*133e0*/  @!P2 BRA `(.L_x_635) ;  /* 0x0000018c0010a947 */ /* 0x002fea0003800000 */
.L_x_634:
[----:B------:R-:W-:Y:S05]  /*133f0*/  WARPSYNC.ALL ;  /* 0x0000000000007948 */ /* 0x000fea0003800000 */
[----:B01----:R-:W-:Y:S01]  /*13400*/  VIADD R3, R18, 0x24400 ;  /* 0x0002440012037836 */ /* 0x003fe20000000000 */
[----:B------:R-:W-:Y:S01]  /*13410*/  R2UR UR12, R2 ;  /* 0x00000000020c72ca */ /* 0x000fe200000e0000 */
[----:B-----5:R-:W-:Y:S01]  /*13420*/  WARPGROUP.ARRIVE ;  /* 0x00000000000079c5 */ /* 0x020fe20000000000 */
[----:B------:R-:W-:Y:S01]  /*13430*/  UMOV UR9, 0x40000040 ;  /* 0x4000004000097882 */ /* 0x000fe20000000000 */
[----:B------:R-:W-:Y:S01]  /*13440*/  IMAD.MOV.U32 R5, RZ, RZ, 0x40000040 ;  /* 0x40000040ff057424 */ /* 0x000fe200078e00ff */
[----:B------:R-:W-:Y:S01]  /*13450*/  SHF.R.U32.HI R3, RZ, 0x4, R3 ;  /* 0x00000004ff037819 */ /* 0x000fe20000011603 */
[----:B------:R-:W-:Y:S01]  /*13460*/  UMOV UR5, UR9 ;  /* 0x0000000900057c82 */ /* 0x000fe20008000000 */
[----:B------:R-:W-:Y:S01]  /*13470*/  IMAD.MOV.U32 R7, RZ, RZ, 0x40000040 ;  /* 0x40000040ff077424 */ /* 0x000fe200078e00ff */
[----:B------:R-:W-:Y:S01]  /*13480*/  UMOV UR17, 0x40000040 ;  /* 0x4000004000117882 */ /* 0x000fe20000000000 */
[----:B------:R-:W-:Y:S01]  /*13490*/  LOP3.LUT R3, R3, 0x3fff, RZ, 0xc0, !PT ;  /* 0x00003fff03037812 */ /* 0x000fe200078ec0ff */
[----:B------:R-:W-:Y:S01]  /*134a0*/  IMAD.U32 R11, RZ, RZ, UR9 ;  /* 0x00000009ff0b7e24 */ /* 0x000fe2000f8e00ff */
[----:B------:R-:W-:Y:S01]  /*134b0*/  R2UR UR7, R5 ;  /* 0x00000000050772ca */ /* 0x000fe200000e0000 */
[----:B------:R-:W-:Y:S01]  /*134c0*/  IMAD.MOV.U32 R5, RZ, RZ, 0x40000040 ;  /* 0x40000040ff057424 */ /* 0x000fe200078e00ff */
[----:B------:R-:W-:Y:S01]  /*134d0*/  LOP3.LUT R224, R3, 0x10000, RZ, 0xfc, !PT ;  /* 0x0001000003e07812 */ /* 0x000fe200078efcff */
[----:B------:R-:W-:Y:S01]  /*134e0*/  IMAD.MOV.U32 R3, RZ, RZ, 0x40000040 ;  /* 0x40000040ff037424 */ /* 0x000fe200078e00ff */
[----:B------:R-:W-:Y:S01]  /*134f0*/  ULOP3.LUT UR12, UR12, 0x10000, URZ, 0xfc, !UPT ;  /* 0x000100000c0c7892 */ /* 0x000fe2000f8efc3f */
[----:B------:R-:W-:-:S02]  /*13500*/  P2R R8, PR, RZ, 0x1 ;  /* 0x00000001ff087803 */ /* 0x000fc40000000000 */
[----:B------:R-:W-:Y:S01]  /*13510*/  IMAD R2, R220, 0xa00, R224 ;  /* 0x00000a00dc027824 */ /* 0x000fe200078e02e0 */
[----:B------:R-:W-:-:S03]  /*13520*/  R2UR UR11, R3 ;  /* 0x00000000030b72ca */ /* 0x000fc600000e0000 */
[----:B------:R-:W-:Y:S01]  /*13530*/  UMOV UR8, UR12 ;  /* 0x0000000c00087c82 */ /* 0x000fe20008000000 */
[C---:B------:R-:W-:Y:S01]  /*13540*/  R2UR UR10, R2.reuse ;  /* 0x00000000020a72ca */ /* 0x040fe200000e0000 */
[C---:B------:R-:W-:Y:S01]  /*13550*/  VIADD R4, R2.reuse, 0x80 ;  /* 0x0000008002047836 */ /* 0x040fe20000000000 */
[----:B------:R-:W-:Y:S01]  /*13560*/  UMOV UR4, UR8 ;  /* 0x0000000800047c82 */ /* 0x000fe20008000000 */
[----:B------:R-:W-:Y:S02]  /*13570*/  VIADD R6, R2, 0x180 ;  /* 0x0000018002067836 */ /* 0x000fe40000000000 */
[----:B------:R-:W-:Y:S01]  /*13580*/  IMAD.U32 R10, RZ, RZ, UR8 ;  /* 0x00000008ff0a7e24 */ /* 0x000fe2000f8e00ff */
[----:B------:R-:W-:Y:S01]  /*13590*/  R2UR UR6, R4 ;  /* 0x00000000040672ca */ /* 0x000fe200000e0000 */
[----:B------:R-:W-:-:S03]  /*135a0*/  VIADD R4, R2, 0x100 ;  /* 0x0000010002047836 */ /* 0x000fc60000000000 */
[----:B------:R0:W-:Y:S03]  /*135b0*/  STL.64 [R1+0x58], R10 ;  /* 0x0000580a01007387 */ /* 0x0001e60000100a00 */
[----:B------:R-:W-:Y:S01]  /*135c0*/  HGMMA.64x16x16.F32.BF16 R56, gdesc[UR8], RZ, !UPT, gsb0 ;  /* 0x00200000083879f0 */ /* 0x000fe2000c0018ff */
[----:B0-----:R-:W-:Y:S02]  /*135d0*/  IMAD.U32 R11, RZ, RZ, UR17 ;  /* 0x00000011ff0b7e24 */ /* 0x001fe4000f8e00ff */
[----:B------:R-:W-:Y:S02]  /*135e0*/  WARPGROUP.DEPBAR.LE gsb0, 0x0 ;  /* 0x00008000000079c5 */ /* 0x000fe40000010000 */
[----:B------:R-:W-:-:S06]  /*135f0*/  WARPGROUP.ARRIVE ;  /* 0x00000000000079c5 */ /* 0x000fcc0000000000 */
[----:B------:R-:W-:Y:S01]  /*13600*/  HGMMA.64x16x16.F32.BF16 R48, gdesc[UR4], RZ, !UPT, gsb0 ;  /* 0x00200000043079f0 */ /* 0x000fe2000c0018ff */
[----:B------:R-:W-:Y:S01]  /*13610*/  R2UR UR6, R4 ;  /* 0x00000000040672ca */ /* 0x000fe200000e0000 */
[----:B------:R-:W-:Y:S01]  /*13620*/  UMOV UR4, UR8 ;  /* 0x0000000800047c82 */ /* 0x000fe20008000000 */
[----:B------:R-:W-:Y:S01]  /*13630*/  R2UR UR7, R5 ;  /* 0x00000000050772ca */ /* 0x000fe200000e0000 */
[----:B------:R-:W-:Y:S01]  /*13640*/  UMOV UR5, UR9 ;  /* 0x0000000900057c82 */ /* 0x000fe20008000000 */
[----:B------:R-:W-:Y:S02]  /*13650*/  VIADD R4, R2, 0x200 ;  /* 0x0000020002047836 */ /* 0x000fe40000000000 */
[----:B------:R-:W-:-:S03]  /*13660*/  IMAD.MOV.U32 R5, RZ, RZ, 0x40000040 ;  /* 0x40000040ff057424 */ /* 0x000fc600078e00ff */
[----:B------:R-:W-:Y:S01]  /*13670*/  R2UR UR10, R4 ;  /* 0x00000000040a72ca */ /* 0x000fe200000e0000 */
[----:B------:R-:W-:Y:S01]  /*13680*/  VIADD R4, R2, 0x82 ;  /* 0x0000008202047836 */ /* 0x000fe20000000000 */
[----:B------:R-:W-:Y:S01]  /*13690*/  R2UR UR11, R5 ;  /* 0x00000000050b72ca */ /* 0x000fe200000e0000 */
[----:B------:R-:W-:Y:S01]  /*136a0*/  IMAD.MOV.U32 R5, RZ, RZ, 0x40000040 ;  /* 0x40000040ff057424 */ /* 0x000fe200078e00ff */
        /* <DEDUP_REMOVED lines=16> */
[----:B------:R-:W-:Y:S01]  /*137b0*/  UIADD3 UR4, UR12, 0x2, URZ ;  /* 0x000000020c047890 */ /* 0x000fe2000fffe03f */
[----:B------:R-:W-:Y:S01]  /*137c0*/  R2UR UR6, R4 ;  /* 0x00000000040672ca */ /* 0x000fe200000e0000 */
[----:B------:R-:W-:Y:S01]  /*137d0*/  VIADD R4, R2, 0x102 ;  /* 0x0000010202047836 */ /* 0x000fe20000000000 */
[----:B------:R-:W-:Y:S01]  /*137e0*/  R2UR UR7, R5 ;  /* 0x00000000050772ca */ /* 0x000fe200000e0000 */
[----:B------:R-:W-:-:S03]  /*137f0*/  IMAD.MOV.U32 R5, RZ, RZ, 0x40000040 ;  /* 0x40000040ff057424 */ /* 0x000fc600078e00ff */
[----:B------:R-:W-:Y:S02]  /*13800*/  UMOV UR16, UR4 ;  /* 0x0000000400107c82 */ /* 0x000fe40008000000 */
[----:B------:R-:W-:-:S05]  /*13810*/  IMAD.U32 R10, RZ, RZ, UR16 ;  /* 0x00000010ff0a7e24 */ /* 0x000fca000f8e00ff */
[----:B------:R0:W-:Y:S01]  /*13820*/  STL.64 [R1+0x50], R10 ;  /* 0x0000500a01007387 */ /* 0x0001e20000100a00 */
[----:B------:R-:W-:Y:S02]  /*13830*/  WARPGROUP.DEPBAR.LE gsb0, 0x0 ;  /* 0x00008000000079c5 */ /* 0x000fe40000010000 */
[----:B------:R-:W-:-:S06]  /*13840*/  WARPGROUP.ARRIVE ;  /* 0x00000000000079c5 */ /* 0x000fcc0000000000 */
[----:B------:R-:W-:Y:S01]  /*13850*/  HGMMA.64x16x16.F32.BF16 R24, gdesc[UR8], RZ, !UPT, gsb0 ;  /* 0x00200000081879f0 */ /* 0x000fe2000c0018ff */
[----:B------:R-:W-:Y:S01]  /*13860*/  UMOV UR8, UR16 ;  /* 0x0000001000087c82 */ /* 0x000fe20008000000 */
[----:B------:R-:W-:Y:S01]  /*13870*/  UMOV UR9, UR17 ;  /* 0x0000001100097c82 */ /* 0x000fe20008000000 */
[----:B------:R-:W-:Y:S01]  /*13880*/  UMOV UR4, UR8 ;  /* 0x0000000800047c82 */ /* 0x000fe20008000000 */
[----:B------:R-:W-:Y:S01]  /*13890*/  UMOV UR5, UR9 ;  /* 0x0000000900057c82 */ /* 0x000fe20008000000 */
[----:B------:R-:W-:Y:S02]  /*138a0*/  WARPGROUP.DEPBAR.LE gsb0, 0x0 ;  /* 0x00008000000079c5 */ /* 0x000fe40000010000 */
[----:B------:R-:W-:-:S06]  /*138b0*/  WARPGROUP.ARRIVE ;  /* 0x00000000000079c5 */ /* 0x000fcc0000000000 */
[----:B------:R-:W-:Y:S01]  /*138c0*/  HGMMA.64x16x16.F32.BF16 R56, gdesc[UR16], R56, gsb0 ;  /* 0x00200000103879f0 */ /* 0x000fe20008001838 */
[----:B------:R-:W-:Y:S02]  /*138d0*/  UMOV UR17, 0x40000040 ;  /* 0x4000004000117882 */ /* 0x000fe40000000000 */
[----:B0-----:R-:W-:Y:S01]  /*138e0*/  IMAD.U32 R11, RZ, RZ, UR17 ;  /* 0x00000011ff0b7e24 */ /* 0x001fe2000f8e00ff */
[----:B------:R-:W-:Y:S02]  /*138f0*/  WARPGROUP.DEPBAR.LE gsb0, 0x0 ;  /* 0x00008000000079c5 */ /* 0x000fe40000010000 */
[----:B------:R-:W-:-:S06]  /*13900*/  WARPGROUP.ARRIVE ;  /* 0x00000000000079c5 */ /* 0x000fcc0000000000 */
[----:B------:R-:W-:Y:S01]  /*13910*/  HGMMA.64x16x16.F32.BF16 R48, gdesc[UR4], R48, gsb0 ;  /* 0x00200000043079f0 */ /* 0x000fe20008001830 */
        /* <DEDUP_REMOVED lines=36> */
[----:B------:R-:W-:Y:S01]  /*13b60*/  HGMMA.64x16x16.F32.BF16 R24, gdesc[UR8], R24, gsb0 ;  /* 0x00200000081879f0 */ /* 0x000fe20008001818 */
        /* <DEDUP_REMOVED lines=8> */
[----:B------:R-:W-:Y:S01]  /*13bf0*/  UMOV UR15, UR17 ;  /* 0x00000011000f7c82 */ /* 0x000fe20008000000 */
        /* <DEDUP_REMOVED lines=32> */
[----:B------:R-:W-:Y:S01]  /*13e00*/  UMOV UR5, UR15 ;  /* 0x0000000f00057c82 */ /* 0x000fe20008000000 */
[----:B------:R-:W-:Y:S01]  /*13e10*/  R2UR UR7, R5 ;  /* 0x00000000050772ca */ /* 0x000fe200000e0000 */
[----:B------:R-:W-:Y:S02]  /*13e20*/  VIADD R4, R2, 0x106 ;  /* 0x0000010602047836 */ /* 0x000fe40000000000 */
[----:B------:R-:W-:Y:S01]  /*13e30*/  IMAD.MOV.U32 R5, RZ, RZ, 0x40000040 ;  /* 0x40000040ff057424 */ /* 0x000fe200078e00ff */
[----:B------:R-:W-:Y:S02]  /*13e40*/  UMOV UR16, UR4 ;  /* 0x0000000400107c82 */ /* 0x000fe40008000000 */
[----:B------:R-:W-:Y:S01]  /*13e50*/  UMOV UR14, UR16 ;  /* 0x00000010000e7c82 */ /* 0x000fe20008000000 */
[----:B------:R-:W-:Y:S01]  /*13e60*/  IMAD.U32 R10, RZ, RZ, UR16 ;  /* 0x00000010ff0a7e24 */ /* 0x000fe2000f8e00ff */
[----:B------:R-:W-:-:S04]  /*13e70*/  UMOV UR4, UR14 ;  /* 0x0000000e00047c82 */ /* 0x000fc80008000000 */
[----:B------:R0:W-:Y:S01]  /*13e80*/  STL.64 [R1+0x40], R10 ;  /* 0x0000400a01007387 */ /* 0x0001e20000100a00 */
        /* <DEDUP_REMOVED lines=8> */
[----:B------:R-:W-:Y:S01]  /*13f10*/  IMAD.MOV.U32 R7, RZ, RZ, 0x40000040 ;  /* 0x40000040ff077424 */ /* 0x000fe200078e00ff */
[----:B------:R-:W-:Y:S02]  /*13f20*/  WARPGROUP.DEPBAR.LE gsb0, 0x0 ;  /* 0x00008000000079c5 */ /* 0x000fe40000010000 */
[----:B------:R-:W-:-:S06]  /*13f30*/  WARPGROUP.ARRIVE ;  /* 0x00000000000079c5 */ /* 0x000fcc0000000000 */
[----:B------:R-:W-:Y:S01]  /*13f40*/  HGMMA.64x16x16.F32.BF16 R56, gdesc[UR16], R56, gsb0 ;  /* 0x00200000103879f0 */ /* 0x000fe20008001838 */
[----:B------:R-:W-:Y:S01]  /*13f50*/  R2UR UR18, R6 ;  /* 0x00000000061272ca */ /* 0x000fe200000e0000 */
[----:B------:R-:W-:Y:S01]  /*13f60*/  UMOV UR17, 0x40000040 ;  /* 0x4000004000117882 */ /* 0x000fe20000000000 */
[----:B------:R-:W-:Y:S01]  /*13f70*/  R2UR UR19, R7 ;  /* 0x00000000071372ca */ /* 0x000fe200000e0000 */
[----:B------:R-:W-:Y:S02]  /*13f80*/  VIADD R6, R2, 0x400 ;  /* 0x0000040002067836 */ /* 0x000fe40000000000 */
[----:B------:R-:W-:Y:S02]  /*13f90*/  IMAD.MOV.U32 R7, RZ, RZ, 0x40000040 ;  /* 0x40000040ff077424 */ /* 0x000fe400078e00ff */
        /* <DEDUP_REMOVED lines=22> */
[----:B------:R-:W-:Y:S01]  /*14100*/  UIADD3 UR8, UR12, 0x400, URZ ;  /* 0x000004000c087890 */ /* 0x000fe2000fffe03f */
[----:B------:R-:W-:-:S06]  /*14110*/  UMOV UR9, UR17 ;  /* 0x0000001100097c82 */ /* 0x000fcc0008000000 */
[----:B------:R-:W-:Y:S02]  /*14120*/  UMOV UR16, UR8 ;  /* 0x0000000800107c82 */ /* 0x000fe40008000000 */
[----:B------:R-:W-:Y:S01]  /*14130*/  UMOV UR8, UR16 ;  /* 0x0000001000087c82 */ /* 0x000fe20008000000 */
[----:B------:R-:W-:-:S05]  /*14140*/  IMAD.U32 R10, RZ, RZ, UR16 ;  /* 0x00000010ff0a7e24 */ /* 0x000fca000f8e00ff */
        /* <DEDUP_REMOVED lines=246> */
[----:B------:R-:W-:Y:S01]  /*150b0*/  IMAD.U32 R10, RZ, RZ, UR16 ;  /* 0x00000010ff0a7e24 */ /* 0x000fe2000f8e00ff */
[----:B------:R-:W-:Y:S01]  /*150c0*/  UIADD3 UR52, UR12, 0x806, URZ ;  /* 0x000008060c347890 */ /* 0x000fe2000fffe03f */
[----:B------:R-:W-:Y:S01]  /*150d0*/  UMOV UR53, 0x40000040 ;  /* 0x4000004000357882 */ /* 0x000fe20000000000 */
[----:B------:R-:W-:Y:S02]  /*150e0*/  UIADD3 UR48, UR12, 0xc00, URZ ;  /* 0x00000c000c307890 */ /* 0x000fe4000fffe03f */
[----:B------:R0:W-:Y:S01]  /*150f0*/  STL.64 [R1+0x8], R10 ;  /* 0x0000080a01007387 */ /* 0x0001e20000100a00 */
[----:B------:R-:W-:Y:S01]  /*15100*/  UMOV UR49, 0x40000040 ;  /* 0x4000004000317882 */ /* 0x000fe20000000000 */
[----:B------:R-:W-:Y:S01]  /*15110*/  UIADD3 UR44, UR12, 0xc02, URZ ;  /* 0x00000c020c2c7890 */ /* 0x000fe2000fffe03f */
[----:B------:R-:W-:Y:S01]  /*15120*/  UMOV UR45, 0x40000040 ;  /* 0x40000040002d7882 */ /* 0x000fe20000000000 */
[----:B------:R-:W-:Y:S01]  /*15130*/  UIADD3 UR40, UR12, 0xc04, URZ ;  /* 0x00000c040c287890 */ /* 0x000fe2000fffe03f */
[----:B------:R-:W2:Y:S01]  /*15140*/  LDL R9, [R1+0x78] ;  /* 0x0000780001097983 */ /* 0x000ea20000100800 */
[----:B------:R-:W-:-:S02]  /*15150*/  WARPGROUP.DEPBAR.LE gsb0, 0x0 ;  /* 0x00008000000079c5 */ /* 0x000fc40000010000 */
        /* <DEDUP_REMOVED lines=10> */
[----:B------:R-:W-:Y:S02]  /*15200*/  WARPGROUP.DEPBAR.LE gsb0, 0x0 ;  /* 0x00008000000079c5 */ /* 0x000fe40000010000 */
[----:B------:R-:W-:Y:S01]  /*15210*/  WARPGROUP.ARRIVE ;  /* 0x00000000000079c5 */ /* 0x000fe20000000000 */
[----:B------:R-:W-:Y:S01]  /*15220*/  UMOV UR15, UR17 ;  /* 0x00000011000f7c82 */ /* 0x000fe20008000000 */
[----:B------:R-:W-:Y:S01]  /*15230*/  UMOV UR41, 0x40000040 ;  /* 0x4000004000297882 */ /* 0x000fe20000000000 */
[----:B------:R-:W-:Y:S01]  /*15240*/  UIADD3 UR36, UR12, 0xc06, URZ ;  /* 0x00000c060c247890 */ /* 0x000fe2000fffe03f */
[----:B------:R-:W-:Y:S02]  /*15250*/  UMOV UR37, 0x40000040 ;  /* 0x4000004000257882 */ /* 0x000fe40000000000 */
[----:B------:R-:W-:Y:S01]  /*15260*/  HGMMA.64x16x16.F32.BF16 R48, gdesc[UR4], R48, gsb0 ;  /* 0x00200000043079f0 */ /* 0x000fe20008001830 */
[----:B------:R-:W-:Y:S01]  /*15270*/  R2UR UR6, R4 ;  /* 0x00000000040672ca */ /* 0x000fe200000e0000 */
[----:B------:R-:W-:Y:S01]  /*15280*/  UMOV UR4, UR8 ;  /* 0x0000000800047c82 */ /* 0x000fe20008000000 */
[----:B------:R-:W-:Y:S01]  /*15290*/  R2UR UR7, R5 ;  /* 0x00000000050772ca */ /* 0x000fe200000e0000 */
[----:B------:R-:W-:Y:S01]  /*152a0*/  UMOV UR5, UR9 ;  /* 0x0000000900057c82 */ /* 0x000fe20008000000 */
[----:B------:R-:W-:-:S02]  /*152b0*/  VIADD R4, R2, 0x702 ;  /* 0x0000070202047836 */ /* 0x000fc40000000000 */
[----:B------:R-:W-:Y:S02]  /*152c0*/  IMAD.MOV.U32 R5, RZ, RZ, 0x40000040 ;  /* 0x40000040ff057424 */ /* 0x000fe400078e00ff */
[----:B------:R-:W-:Y:S01]  /*152d0*/  IMAD.MOV.U32 R3, RZ, RZ, 0x40000040 ;  /* 0x40000040ff037424 */ /* 0x000fe200078e00ff */
[----:B------:R-:W-:Y:S01]  /*152e0*/  R2UR UR10, R4 ;  /* 0x00000000040a72ca */ /* 0x000fe200000e0000 */
[----:B------:R-:W-:Y:S01]  /*152f0*/  VIADD R4, R2, 0x584 ;  /* 0x0000058402047836 */ /* 0x000fe20000000000 */
[----:B------:R-:W-:Y:S01]  /*15300*/  R2UR UR11, R5 ;  /* 0x00000000050b72ca */ /* 0x000fe200000e0000 */
        /* <DEDUP_REMOVED lines=11> */
[----:B------:R-:W-:Y:S02]  /*153c0*/  R2UR UR18, R6 ;  /* 0x00000000061272ca */ /* 0x000fe400000e0000 */
[----:B------:R-:W-:Y:S01]  /*153d0*/  R2UR UR19, R7 ;  /* 0x00000000071372ca */ /* 0x000fe200000e0000 */
[----:B------:R-:W-:Y:S02]  /*153e0*/  WARPGROUP.DEPBAR.LE gsb0, 0x0 ;  /* 0x00008000000079c5 */ /* 0x000fe40000010000 */
[----:B------:R-:W-:-:S06]  /*153f0*/  WARPGROUP.ARRIVE ;  /* 0x00000000000079c5 */ /* 0x000fcc0000000000 */
[----:B------:R-:W-:Y:S01]  /*15400*/  HGMMA.64x16x16.F32.BF16 R32, gdesc[UR4], R32, gsb0 ;  /* 0x00200000042079f0 */ /* 0x000fe20008001820 */
[----:B------:R-:W-:Y:S01]  /*15410*/  UIADD3 UR4, UR12, 0x804, URZ ;  /* 0x000008040c047890 */ /* 0x000fe2000fffe03f */
[----:B------:R-:W-:Y:S02]  /*15420*/  R2UR UR6, R4 ;  /* 0x00000000040672ca */ /* 0x000fe400000e0000 */
[----:B------:R-:W-:-:S04]  /*15430*/  R2UR UR7, R5 ;  /* 0x00000000050772ca */ /* 0x000fc800000e0000 */
[----:B------:R-:W-:Y:S01]  /*15440*/  UMOV UR16, UR4 ;  /* 0x0000000400107c82 */ /* 0x000fe20008000000 */
[----:B------:R-:W-:Y:S02]  /*15450*/  WARPGROUP.DEPBAR.LE gsb0, 0x0 ;  /* 0x00008000000079c5 */ /* 0x000fe40000010000 */
[----:B------:R-:W-:Y:S01]  /*15460*/  WARPGROUP.ARRIVE ;  /* 0x00000000000079c5 */ /* 0x000fe20000000000 */
[----:B------:R-:W-:Y:S01]  /*15470*/  UMOV UR14, UR16 ;  /* 0x00000010000e7c82 */ /* 0x000fe20008000000 */
[----:B------:R-:W-:Y:S01]  /*15480*/  UMOV UR5, UR15 ;  /* 0x0000000f00057c82 */ /* 0x000fe20008000000 */
[C---:B------:R-:W-:Y:S02]  /*15490*/  VIADD R4, R2.reuse, 0x604 ;  /* 0x0000060402047836 */ /* 0x040fe40000000000 */
[----:B------:R-:W-:Y:S01]  /*154a0*/  IMAD.MOV.U32 R5, RZ, RZ, 0x40000040 ;  /* 0x40000040ff057424 */ /* 0x000fe200078e00ff */
[----:B------:R-:W-:Y:S01]  /*154b0*/  HGMMA.64x16x16.F32.BF16 R24, gdesc[UR8], R24, gsb0 ;  /* 0x00200000081879f0 */ /* 0x000fe20008001818 */
[----:B------:R-:W-:-:S02]  /*154c0*/  VIADD R6, R2, 0x684 ;  /* 0x0000068402067836 */ /* 0x000fc40000000000 */
[----:B------:R-:W-:Y:S01]  /*154d0*/  IMAD.MOV.U32 R7, RZ, RZ, 0x40000040 ;  /* 0x40000040ff077424 */ /* 0x000fe200078e00ff */
[----:B--2---:R-:W-:Y:S01]  /*154e0*/  IADD3 R147, R147, 0x50, -R9 ;  /* 0x0000005093937810 */ /* 0x004fe20007ffe809 */
[----:B------:R-:W-:Y:S01]  /*154f0*/  IMAD.U32 R10, RZ, RZ, UR16 ;  /* 0x00000010ff0a7e24 */ /* 0x000fe2000f8e00ff */
[----:B------:R-:W-:Y:S02]  /*15500*/  WARPGROUP.DEPBAR.LE gsb0, 0x0 ;  /* 0x00008000000079c5 */ /* 0x000fe40000010000 */
[----:B------:R-:W-:-:S06]  /*15510*/  WARPGROUP.ARRIVE ;  /* 0x00000000000079c5 */ /* 0x000fcc0000000000 */
[----:B------:R-:W-:Y:S01]  /*15520*/  HGMMA.64x16x16.F32.BF16 R56, gdesc[UR16], R56, gsb0 ;  /* 0x00200000103879f0 */ /* 0x000fe20008001838 */
[----:B------:R-:W-:Y:S02]  /*15530*/  UMOV UR4, UR14 ;  /* 0x0000000e00047c82 */ /* 0x000fe40008000000 */
[----:B------:R-:W-:Y:S02]  /*15540*/  WARPGROUP.DEPBAR.LE gsb0, 0x0 ;  /* 0x00008000000079c5 */ /* 0x000fe40000010000 */
[----:B------:R-:W-:-:S06]  /*15550*/  WARPGROUP.ARRIVE ;  /* 0x00000000000079c5 */ /* 0x000fcc0000000000 */
[----:B------:R-:W-:Y:S01]  /*15560*/  HGMMA.64x16x16.F32.BF16 R48, gdesc[UR4], R48, gsb0 ;  /* 0x00200000043079f0 */ /* 0x000fe20008001830 */
[----:B------:R-:W-:Y:S02]  /*15570*/  R2UR UR6, R4 ;  /* 0x00000000040672ca */ /* 0x000fe400000e0000 */
[----:B------:R-:W-:Y:S01]  /*15580*/  R2UR UR7, R5 ;  /* 0x00000000050772ca */ /* 0x000fe200000e0000 */
[----:B------:R-:W-:Y:S01]  /*15590*/  UMOV UR4, UR14 ;  /* 0x0000000e00047c82 */ /* 0x000fe20008000000 */
[----:B------:R-:W-:Y:S01]  /*155a0*/  UMOV UR5, UR15 ;  /* 0x0000000f00057c82 */ /* 0x000fe20008000000 */
[----:B------:R-:W-:Y:S02]  /*155b0*/  WARPGROUP.DEPBAR.LE gsb0, 0x0 ;  /* 0x00008000000079c5 */ /* 0x000fe40000010000 */
[----:B------:R-:W-:-:S08]  /*155c0*/  WARPGROUP.ARRIVE ;  /* 0x00000000000079c5 */ /* 0x000fd00000000000 */
        /* <DEDUP_REMOVED lines=8> */
[----:B------:R-:W-:Y:S02]  /*15650*/  VIADD R4, R2, 0x704 ;  /* 0x0000070402047836 */ /* 0x000fe40000000000 */
[----:B------:R-:W-:-:S03]  /*15660*/  IMAD.MOV.U32 R5, RZ, RZ, 0x40000040 ;  /* 0x40000040ff057424 */ /* 0x000fc600078e00ff */
        /* <DEDUP_REMOVED lines=11> */
[----:B------:R-:W-:Y:S02]  /*15720*/  WARPGROUP.DEPBAR.LE gsb0, 0x0 ;  /* 0x00008000000079c5 */ /* 0x000fe40000010000 */
[----:B------:R-:W-:-:S10]  /*15730*/  WARPGROUP.ARRIVE ;  /* 0x00000000000079c5 */ /* 0x000fd40000000000 */
        /* <DEDUP_REMOVED lines=174> */
[----:B------:R-:W-:Y:S01]  /*16220*/  IMAD.MOV.U32 R5, RZ, RZ, 0x40000040 ;  /* 0x40000040ff057424 */ /* 0x000fe200078e00ff */
[----:B------:R-:W-:Y:S01]  /*16230*/  UMOV UR4, UR36 ;  /* 0x0000002400047c82 */ /* 0x000fe20008000000 */
[----:B------:R-:W-:Y:S01]  /*16240*/  UMOV UR5, UR37 ;  /* 0x0000002500057c82 */ /* 0x000fe20008000000 */
[----:B------:R-:W-:Y:S01]  /*16250*/  R2UR UR6, R4 ;  /* 0x00000000040672ca */ /* 0x000fe200000e0000 */
[----:B------:R-:W-:Y:S01]  /*16260*/  IMAD R147, R92, -0x50, R147 ;  /* 0xffffffb05c937824 */ /* 0x000fe200078e0293 */
[----:B------:R-:W-:Y:S01]  /*16270*/  R2UR UR7, R5 ;  /* 0x00000000050772ca */ /* 0x000fe200000e0000 */
[----:B------:R0:W-:Y:S01]  /*16280*/  STL.64 [R1], R10 ;  /* 0x0000000a01007387 */ /* 0x0001e20000100a00 */
[----:B------:R-:W-:Y:S01]  /*16290*/  @!P1 VIADD R0, R0, 0x38840 ;  /* 0x0003884000009836 */ /* 0x000fe20000000000 */
[----:B------:R-:W-:Y:S01]  /*162a0*/  ULDC UR38, c[0x0][0x988] ;  /* 0x0002620000267ab9 */ /* 0x000fe20000000800 */
[----:B------:R-:W-:-:S02]  /*162b0*/  WARPGROUP.DEPBAR.LE gsb0, 0x0 ;  /* 0x00008000000079c5 */ /* 0x000fc40000010000 */
[----:B------:R-:W-:-:S07]  /*162c0*/  WARPGROUP.ARRIVE ;  /* 0x00000000000079c5 */ /* 0x000fce0000000000 */
        /* <DEDUP_REMOVED lines=19> */
[----:B------:R-:W-:Y:S01]  /*16400*/  VIADD R2, R2, 0x986 ;  /* 0x0000098602027836 */ /* 0x000fe20000000000 */
[----:B------:R-:W-:Y:S02]  /*16410*/  R2UR UR7, R3 ;  /* 0x00000000030772ca */ /* 0x000fe400000e0000 */
[C---:B------:R-:W-:Y:S02]  /*16420*/  ISETP.GT.AND P6, PT, R147.reuse, RZ, PT ;  /* 0x000000ff9300720c */ /* 0x040fe40003fc4270 */
[----:B------:R-:W-:Y:S02]  /*16430*/  R2UR UR6, R2 ;  /* 0x00000000020672ca */ /* 0x000fe400000e0000 */
[C---:B------:R-:W-:Y:S02]  /*16440*/  ISETP.GT.AND P5, PT, R147.reuse, 0x1, PT ;  /* 0x000000019300780c */ /* 0x040fe40003fa4270 */
[----:B------:R-:W-:-:S02]  /*16450*/  ISETP.GT.AND P4, PT, R147, 0x8, PT ;  /* 0x000000089300780c */ /* 0x000fc40003f84270 */
[----:B------:R-:W-:Y:S02]  /*16460*/  FSEL R56, R56, -INF , P6 ;  /* 0xff80000038387808 */ /* 0x000fe40003000000 */
[----:B------:R-:W-:Y:S02]  /*16470*/  FSEL R69, R57, -INF , P5 ;  /* 0xff80000039457808 */ /* 0x000fe40002800000 */
[C---:B------:R-:W-:Y:S02]  /*16480*/  ISETP.GT.AND P3, PT, R147.reuse, 0x9, PT ;  /* 0x000000099300780c */ /* 0x040fe40003f64270 */
[----:B------:R-:W-:Y:S02]  /*16490*/  FSEL R57, R60, -INF , P4 ;  /* 0xff8000003c397808 */ /* 0x000fe40002000000 */
[----:B------:R-:W-:Y:S01]  /*164a0*/  FMNMX.FTZ R2, R56, R69, !PT ;  /* 0x0000004538027209 */ /* 0x000fe20007810000 */
[----:B------:R-:W-:Y:S01]  /*164b0*/  UMOV UR4, UR36 ;  /* 0x0000002400047c82 */ /* 0x000fe20008000000 */
[----:B------:R-:W-:Y:S01]  /*164c0*/  UMOV UR5, UR37 ;  /* 0x0000002500057c82 */ /* 0x000fe20008000000 */
[----:B------:R-:W-:-:S02]  /*164d0*/  ISETP.GT.AND P2, PT, R147, 0x10, PT ;  /* 0x000000109300780c */ /* 0x000fc40003f44270 */
[----:B------:R-:W-:Y:S02]  /*164e0*/  FSEL R65, R61, -INF , P3 ;  /* 0xff8000003d417808 */ /* 0x000fe40001800000 */
[----:B------:R-:W-:Y:S02]  /*164f0*/  FMNMX.FTZ R2, R57, R2, !PT ;  /* 0x0000000239027209 */ /* 0x000fe40007810000 */
[----:B------:R-:W-:Y:S02]  /*16500*/  FSEL R3, R58, -INF , P6 ;  /* 0xff8000003a037808 */ /* 0x000fe40003000000 */
[----:B------:R-:W-:Y:S02]  /*16510*/  ISETP.GT.AND P6, PT, R147, 0x11, PT ;  /* 0x000000119300780c */ /* 0x000fe40003fc4270 */
[----:B------:R-:W-:Y:S02]  /*16520*/  FSEL R61, R48, -INF , P2 ;  /* 0xff800000303d7808 */ /* 0x000fe40001000000 */
[----:B------:R-:W-:-:S02]  /*16530*/  FMNMX.FTZ R2, R65, R2, !PT ;  /* 0x0000000241027209 */ /* 0x000fc40007810000 */
[----:B------:R-:W-:Y:S01]  /*16540*/  FSEL R59, R59, -INF , P5 ;  /* 0xff8000003b3b7808 */ /* 0x000fe20002800000 */
[----:B------:R-:W-:Y:S02]  /*16550*/  WARPGROUP.DEPBAR.LE gsb0, 0x0 ;  /* 0x00008000000079c5 */ /* 0x000fe40000010000 */
[----:B------:R-:W-:-:S06]  /*16560*/  WARPGROUP.ARRIVE ;  /* 0x00000000000079c5 */ /* 0x000fcc0000000000 */
[----:B------:R-:W-:Y:S01]  /*16570*/  HGMMA.64x16x16.F32.BF16 R24, gdesc[UR4], R24, gsb0 ;  /* 0x00200000041879f0 */ /* 0x000fe20008001818 */
[----:B------:R-:W-:Y:S01]  /*16580*/  ISETP.GT.AND P5, PT, R147, 0x18, PT ;  /* 0x000000189300780c */ /* 0x000fe20003fa4270 */
[----:B------:R-:W-:Y:S01]  /*16590*/  ULDC UR4, c[0x0][0x988] ;  /* 0x0002620000047ab9 */ /* 0x000fe20000000800 */
[----:B------:R-:W-:Y:S02]  /*165a0*/  FSEL R49, R49, -INF , P6 ;  /* 0xff80000031317808 */ /* 0x000fe40003000000 */
[----:B------:R-:W-:Y:S02]  /*165b0*/  FMNMX.FTZ R2, R61, R2, !PT ;  /* 0x000000023d027209 */ /* 0x000fe40007810000 */
[----:B------:R-:W-:Y:S02]  /*165c0*/  FSEL R7, R62, -INF , P4 ;  /* 0xff8000003e077808 */ /* 0x000fe40002000000 */
[----:B------:R-:W-:Y:S02]  /*165d0*/  ISETP.GT.AND P4, PT, R147, 0x19, PT ;  /* 0x000000199300780c */ /* 0x000fe40003f84270 */
[----:B------:R-:W-:-:S02]  /*165e0*/  FSEL R67, R52, -INF , P5 ;  /* 0xff80000034437808 */ /* 0x000fc40002800000 */
[----:B------:R-:W-:Y:S02]  /*165f0*/  FMNMX.FTZ R2, R49, R2, !PT ;  /* 0x0000000231027209 */ /* 0x000fe40007810000 */
[----:B------:R-:W-:Y:S02]  /*16600*/  FSEL R63, R63, -INF , P3 ;  /* 0xff8000003f3f7808 */ /* 0x000fe40001800000 */
[----:B------:R-:W-:Y:S02]  /*16610*/  ISETP.GT.AND P3, PT, R147, 0x20, PT ;  /* 0x000000209300780c */ /* 0x000fe40003f64270 */
[----:B------:R-:W-:Y:S02]  /*16620*/  FSEL R53, R53, -INF , P4 ;  /* 0xff80000035357808 */ /* 0x000fe40002000000 */
[----:B------:R-:W-:Y:S02]  /*16630*/  FMNMX.FTZ R2, R67, R2, !PT ;  /* 0x0000000243027209 */ /* 0x000fe40007810000 */
[----:B------:R-:W-:-:S02]  /*16640*/  FSEL R9, R50, -INF , P2 ;  /* 0xff80000032097808 */ /* 0x000fc40001000000 */
[----:B------:R-:W-:Y:S02]  /*16650*/  ISETP.GT.AND P2, PT, R147, 0x21, PT ;  /* 0x000000219300780c */ /* 0x000fe40003f44270 */
[----:B------:R-:W-:Y:S02]  /*16660*/  FSEL R71, R40, -INF , P3 ;  /* 0xff80000028477808 */ /* 0x000fe40001800000 */
[----:B------:R-:W-:Y:S02]  /*16670*/  FMNMX.FTZ R2, R53, R2, !PT ;  /* 0x0000000235027209 */ /* 0x000fe40007810000 */
[----:B------:R-:W-:Y:S02]  /*16680*/  FSEL R51, R51, -INF , P6 ;  /* 0xff80000033337808 */ /* 0x000fe40003000000 */
[----:B------:R-:W-:Y:S02]  /*16690*/  ISETP.GT.AND P6, PT, R147, 0x28, PT ;  /* 0x000000289300780c */ /* 0x000fe40003fc4270 */
[----:B------:R-:W-:-:S02]  /*166a0*/  FSEL R41, R41, -INF , P2 ;  /* 0xff80000029297808 */ /* 0x000fc40001000000 */
[----:B------:R-:W-:Y:S02]  /*166b0*/  FMNMX.FTZ R2, R71, R2, !PT ;  /* 0x0000000247027209 */ /* 0x000fe40007810000 */
[----:B0-----:R-:W-:Y:S02]  /*166c0*/  FSEL R11, R54, -INF , P5 ;  /* 0xff800000360b7808 */ /* 0x001fe40002800000 */
        /* <DEDUP_REMOVED lines=22> */
[----:B------:R-:W-:Y:S01]  /*16830*/  FMNMX.FTZ R2, R77, R2, !PT ;  /* 0x000000024d027209 */ /* 0x000fe20007810000 */
[----:B------:R-:W-:Y:S02]  /*16840*/  WARPGROUP.DEPBAR.LE gsb0, 0x0 ;  /* 0x00008000000079c5 */ /* 0x000fe40000010000 */
        /* <DEDUP_REMOVED lines=13> */
[----:B------:R-:W-:-:S04]  /*16920*/  FMNMX.FTZ R2, R83, R2, !PT ;  /* 0x0000000253027209 */ /* 0x000fc80007810000 */
[----:B------:R-:W-:-:S05]  /*16930*/  FMNMX.FTZ R10, R85, R2, !PT ;  /* 0x00000002550a7209 */ /* 0x000fca0007810000 */
[----:B------:R-:W0:Y:S01]  /*16940*/  SHFL.BFLY PT, R5, R10, 0x2, 0x1f ;  /* 0x0c401f000a057f89 */ /* 0x000e2200000e0000 */
[----:B------:R-:W-:-:S04]  /*16950*/  FMNMX.FTZ R4, R3, R59, !PT ;  /* 0x0000003b03047209 */ /* 0x000fc80007810000 */
[----:B------:R-:W-:-:S04]  /*16960*/  FMNMX.FTZ R4, R7, R4, !PT ;  /* 0x0000000407047209 */ /* 0x000fc80007810000 */
[----:B------:R-:W-:-:S04]  /*16970*/  FMNMX.FTZ R4, R63, R4, !PT ;  /* 0x000000043f047209 */ /* 0x000fc80007810000 */
[----:B------:R-:W-:Y:S02]  /*16980*/  FMNMX.FTZ R4, R9, R4, !PT ;  /* 0x0000000409047209 */ /* 0x000fe40007810000 */
[----:B0-----:R-:W-:-:S05]  /*16990*/  FMNMX.FTZ R12, R10, R5, !PT ;  /* 0x000000050a0c7209 */ /* 0x001fca0007810000 */
[----:B------:R-:W0:Y:S01]  /*169a0*/  SHFL.BFLY PT, R5, R12, 0x1, 0x1f ;  /* 0x0c201f000c057f89 */ /* 0x000e2200000e0000 */
[----:B------:R-:W-:-:S04]  /*169b0*/  FMNMX.FTZ R4, R51, R4, !PT ;  /* 0x0000000433047209 */ /* 0x000fc80007810000 */
[----:B------:R-:W-:-:S04]  /*169c0*/  FMNMX.FTZ R4, R11, R4, !PT ;  /* 0x000000040b047209 */ /* 0x000fc80007810000 */
[----:B------:R-:W-:-:S04]  /*169d0*/  FMNMX.FTZ R4, R55, R4, !PT ;  /* 0x0000000437047209 */ /* 0x000fc80007810000 */
[----:B------:R-:W-:-:S04]  /*169e0*/  FMNMX.FTZ R4, R13, R4, !PT ;  /* 0x000000040d047209 */ /* 0x000fc80007810000 */
[----:B------:R-:W-:Y:S01]  /*169f0*/  FMNMX.FTZ R4, R43, R4, !PT ;  /* 0x000000042b047209 */ /* 0x000fe20007810000 */
[----:B------:R-:W-:-:S03]  /*16a00*/  IMAD.U32 R2, RZ, RZ, UR4 ;  /* 0x00000004ff027e24 */ /* 0x000fc6000f8e00ff */
[----:B------:R-:W-:Y:S02]  /*16a10*/  FMNMX.FTZ R4, R15, R4, !PT ;  /* 0x000000040f047209 */ /* 0x000fe40007810000 */
[----:B0-----:R-:W-:Y:S02]  /*16a20*/  FMNMX.FTZ R5, R12, R5, !PT ;  /* 0x000000050c057209 */ /* 0x001fe40007810000 */
[----:B------:R-:W-:Y:S02]  /*16a30*/  FMNMX.FTZ R4, R47, R4, !PT ;  /* 0x000000042f047209 */ /* 0x000fe40007810000 */
[C---:B------:R-:W-:Y:S01]  /*16a40*/  FSETP.NEU.FTZ.AND P0, PT, R5.reuse, -INF , PT ;  /* 0xff8000000500780b */ /* 0x040fe20003f1d000 */
[----:B------:R-:W-:Y:S01]  /*16a50*/  FMUL.FTZ R6, R5, R2 ;  /* 0x0000000205067220 */ /* 0x000fe20000410000 */
[----:B------:R-:W-:-:S04]  /*16a60*/  FMNMX.FTZ R4, R21, R4, !PT ;  /* 0x0000000415047209 */ /* 0x000fc80007810000 */
[----:B------:R-:W-:Y:S02]  /*16a70*/  FSEL R6, R6, RZ, P0 ;  /* 0x000000ff06067208 */ /* 0x000fe40000000000 */
[----:B------:R-:W-:-:S03]  /*16a80*/  FMNMX.FTZ R4, R35, R4, !PT ;  /* 0x0000000423047209 */ /* 0x000fc60007810000 */
[--C-:B------:R-:W-:Y:S01]  /*16a90*/  FFMA.FTZ R210, R57, R2, -R6.reuse ;  /* 0x0000000239d27223 */ /* 0x100fe20000010806 */
[----:B------:R-:W-:Y:S02]  /*16aa0*/  FSEL R57, R39, -INF , P6 ;  /* 0xff80000027397808 */ /* 0x000fe40003000000 */
[----:B------:R-:W-:Y:S02]  /*16ab0*/  FMNMX.FTZ R4, R25, R4, !PT ;  /* 0x0000000419047209 */ /* 0x000fe40007810000 */
[----:B------:R-:W-:Y:S01]  /*16ac0*/  ISETP.NE.AND P0, PT, R8, RZ, PT ;  /* 0x000000ff0800720c */ /* 0x000fe20003f05270 */
[----:B------:R-:W-:Y:S01]  /*16ad0*/  FFMA.FTZ R8, R65, R2, -R6 ;  /* 0x0000000241087223 */ /* 0x000fe20000010806 */
[----:B------:R-:W-:Y:S02]  /*16ae0*/  FSEL R65, R26, -INF , P5 ;  /* 0xff8000001a417808 */ /* 0x000fe40002800000 */
[----:B------:R-:W-:Y:S02]  /*16af0*/  FMNMX.FTZ R4, R57, R4, !PT ;  /* 0x0000000439047209 */ /* 0x000fe40007810000 */
[----:B------:R-:W-:-:S02]  /*16b00*/  FSEL R27, R27, -INF , P4 ;  /* 0xff8000001b1b7808 */ /* 0x000fc40002000000 */
[----:B------:R-:W-:Y:S01]  /*16b10*/  FMNMX.FTZ R4, R65, R4, !PT ;  /* 0x0000000441047209 */ /* 0x000fe20007810000 */
[--C-:B------:R-:W-:Y:S01]  /*16b20*/  FFMA.FTZ R204, R61, R2, -R6.reuse ;  /* 0x000000023dcc7223 */ /* 0x100fe20000010806 */
[----:B------:R-:W-:Y:S02]  /*16b30*/  FSEL R61, R30, -INF , P3 ;  /* 0xff8000001e3d7808 */ /* 0x000fe40001800000 */
[----:B------:R-:W-:Y:S01]  /*16b40*/  FMNMX.FTZ R4, R27, R4, !PT ;  /* 0x000000041b047209 */ /* 0x000fe20007810000 */
[----:B------:R-:W-:Y:S01]  /*16b50*/  FFMA.FTZ R10, R49, R2, -R6 ;  /* 0x00000002310a7223 */ /* 0x000fe20000010806 */
[----:B------:R-:W-:Y:S02]  /*16b60*/  FSEL R49, R31, -INF , P2 ;  /* 0xff8000001f317808 */ /* 0x000fe40001000000 */
[----:B------:R-:W-:-:S04]  /*16b70*/  FMNMX.FTZ R4, R61, R4, !PT ;  /* 0x000000043d047209 */ /* 0x000fc80007810000 */
[----:B------:R-:W-:Y:S01]  /*16b80*/  FMNMX.FTZ R4, R49, R4, !PT ;  /* 0x0000000431047209 */ /* 0x000fe20007810000 */
[----:B------:R-:W-:-:S04]  /*16b90*/  FFMA.FTZ R206, R67, R2, -R6 ;  /* 0x0000000243ce7223 */ /* 0x000fc80000010806 */
[----:B------:R-:W0:Y:S02]  /*16ba0*/  SHFL.BFLY PT, R67, R4, 0x2, 0x1f ;  /* 0x0c401f0004437f89 */ /* 0x000e2400000e0000 */
[----:B0-----:R-:W-:-:S05]  /*16bb0*/  FMNMX.FTZ R67, R4, R67, !PT ;  /* 0x0000004304437209 */ /* 0x001fca0007810000 */
[----:B------:R-:W0:Y:S01]  /*16bc0*/  SHFL.BFLY PT, R4, R67, 0x1, 0x1f ;  /* 0x0c201f0043047f89 */ /* 0x000e2200000e0000 */
[-CC-:B------:R-:W-:Y:S01]  /*16bd0*/  FFMA.FTZ R208, R56, R2.reuse, -R6.reuse ;  /* 0x0000000238d07223 */ /* 0x180fe20000010806 */
[-CC-:B------:R-:W-:Y:S01]  /*16be0*/  FFMA.FTZ R29, R69, R2.reuse, -R6.reuse ;  /* 0x00000002451d7223 */ /* 0x180fe20000010806 */
[-CC-:B------:R-:W-:Y:S01]  /*16bf0*/  FFMA.FTZ R53, R53, R2.reuse, -R6.reuse ;  /* 0x0000000235357223 */ /* 0x180fe20000010806 */
[-CC-:B------:R-:W-:Y:S01]  /*16c00*/  FFMA.FTZ R200, R71, R2.reuse, -R6.reuse ;  /* 0x0000000247c87223 */ /* 0x180fe20000010806 */
[-CC-:B------:R-:W-:Y:S02]  /*16c10*/  FFMA.FTZ R41, R41, R2.reuse, -R6.reuse ;  /* 0x0000000229297223 */ /* 0x180fe40000010806 */
[----:B------:R-:W-:Y:S01]  /*16c20*/  MUFU.EX2 R208, R208 ;  /* 0x000000d000d07308 */ /* 0x000fe20000000800 */
[-CC-:B------:R-:W-:Y:S01]  /*16c30*/  FFMA.FTZ R202, R73, R2.reuse, -R6.reuse ;  /* 0x0000000249ca7223 */ /* 0x180fe20000010806 */
[-CC-:B------:R-:W-:Y:S01]  /*16c40*/  FFMA.FTZ R45, R45, R2.reuse, -R6.reuse ;  /* 0x000000022d2d7223 */ /* 0x180fe20000010806 */
[----:B------:R-:W-:Y:S01]  /*16c50*/  FFMA.FTZ R196, R75, R2, -R6 ;  /* 0x000000024bc47223 */ /* 0x000fe20000010806 */
[----:B0-----:R-:W-:-:S04]  /*16c60*/  FMNMX.FTZ R4, R67, R4, !PT ;  /* 0x0000000443047209 */ /* 0x001fc80007810000 */
[C---:B------:R-:W-:Y:S01]  /*16c70*/  FSETP.NEU.FTZ.AND P2, PT, R4.reuse, -INF , PT ;  /* 0xff8000000400780b */ /* 0x040fe20003f5d000 */
[-C--:B------:R-:W-:Y:S01]  /*16c80*/  FMUL.FTZ R14, R4, R2.reuse ;  /* 0x00000002040e7220 */ /* 0x080fe20000410000 */
[----:B------:R-:W0:Y:S04]  /*16c90*/  MUFU.EX2 R29, R29 ;  /* 0x0000001d001d7308 */ /* 0x000e280000000800 */
[----:B------:R-:W-:Y:S01]  /*16ca0*/  FSEL R14, R14, RZ, P2 ;  /* 0x000000ff0e0e7208 */ /* 0x000fe20001000000 */
[-CC-:B------:R-:W-:Y:S01]  /*16cb0*/  FFMA.FTZ R33, R33, R2.reuse, -R6.reuse ;  /* 0x0000000221217223 */ /* 0x180fe20000010806 */
[-CC-:B------:R-:W-:Y:S01]  /*16cc0*/  FFMA.FTZ R198, R77, R2.reuse, -R6.reuse ;  /* 0x000000024dc67223 */ /* 0x180fe20000010806 */
[-CC-:B------:R-:W-:Y:S01]  /*16cd0*/  FFMA.FTZ R37, R37, R2.reuse, -R6.reuse ;  /* 0x0000000225257223 */ /* 0x180fe20000010806 */
[-CC-:B------:R-:W-:Y:S01]  /*16ce0*/  FFMA.FTZ R192, R79, R2.reuse, -R6.reuse ;  /* 0x000000024fc07223 */ /* 0x180fe20000010806 */
[-CC-:B------:R-:W-:Y:S01]  /*16cf0*/  FFMA.FTZ R81, R81, R2.reuse, -R6.reuse ;  /* 0x0000000251517223 */ /* 0x180fe20000010806 */
[-CC-:B------:R-:W-:Y:S01]  /*16d00*/  FFMA.FTZ R194, R83, R2.reuse, -R6.reuse ;  /* 0x0000000253c27223 */ /* 0x180fe20000010806 */
[-C--:B------:R-:W-:Y:S01]  /*16d10*/  FFMA.FTZ R69, R85, R2.reuse, -R6 ;  /* 0x0000000255457223 */ /* 0x080fe20000010806 */
[-CC-:B------:R-:W-:Y:S01]  /*16d20*/  FFMA.FTZ R209, R3, R2.reuse, -R14.reuse ;  /* 0x0000000203d17223 */ /* 0x180fe2000001080e */
[-CC-:B------:R-:W-:Y:S01]  /*16d30*/  FFMA.FTZ R6, R59, R2.reuse, -R14.reuse ;  /* 0x000000023b067223 */ /* 0x180fe2000001080e */
[----:B------:R-:W1:Y:S01]  /*16d40*/  MUFU.EX2 R210, R210 ;  /* 0x000000d200d27308 */ /* 0x000e620000000800 */
[----:B------:R-:W-:-:S07]  /*16d50*/  FFMA.FTZ R211, R7, R2, -R14 ;  /* 0x0000000207d37223 */ /* 0x000fce000001080e */
[----:B------:R2:W3:Y:S01]  /*16d60*/  MUFU.EX2 R39, R8 ;  /* 0x0000000800277308 */ /* 0x0004e20000000800 */
[----:B------:R-:W-:-:S07]  /*16d70*/  FFMA.FTZ R205, R9, R2, -R14 ;  /* 0x0000000209cd7223 */ /* 0x000fce000001080e */
[----:B------:R-:W-:Y:S01]  /*16d80*/  MUFU.EX2 R209, R209 ;  /* 0x000000d100d17308 */ /* 0x000fe20000000800 */
[----:B--2---:R-:W-:-:S07]  /*16d90*/  FFMA.FTZ R8, R63, R2, -R14 ;  /* 0x000000023f087223 */ /* 0x004fce000001080e */
[----:B------:R-:W2:Y:S01]  /*16da0*/  MUFU.EX2 R6, R6 ;  /* 0x0000000600067308 */ /* 0x000ea20000000800 */
[----:B0-----:R-:W-:-:S07]  /*16db0*/  FADD.FTZ R3, R208, R29 ;  /* 0x0000001dd0037221 */ /* 0x001fce0000010000 */
[----:B------:R-:W0:Y:S08]  /*16dc0*/  MUFU.EX2 R204, R204 ;  /* 0x000000cc00cc7308 */ /* 0x000e300000000800 */
[----:B------:R-:W4:Y:S01]  /*16dd0*/  MUFU.EX2 R211, R211 ;  /* 0x000000d300d37308 */ /* 0x000f220000000800 */
[----:B-1----:R-:W-:-:S07]  /*16de0*/  FADD.FTZ R26, R210, R3 ;  /* 0x00000003d21a7221 */ /* 0x002fce0000010000 */
[----:B------:R1:W4:Y:S01]  /*16df0*/  MUFU.EX2 R31, R10 ;  /* 0x0000000a001f7308 */ /* 0x0003220000000800 */
[----:B------:R-:W-:-:S07]  /*16e00*/  FFMA.FTZ R207, R11, R2, -R14 ;  /* 0x000000020bcf7223 */ /* 0x000fce000001080e */
[----:B------:R-:W4:Y:S01]  /*16e10*/  MUFU.EX2 R8, R8 ;  /* 0x0000000800087308 */ /* 0x000f220000000800 */
[----:B-1----:R-:W-:Y:S01]  /*16e20*/  FFMA.FTZ R10, R51, R2, -R14 ;  /* 0x00000002330a7223 */ /* 0x002fe2000001080e */
[----:B---3--:R-:W-:-:S06]  /*16e30*/  FADD.FTZ R3, R39, R26 ;  /* 0x0000001a27037221 */ /* 0x008fcc0000010000 */
[----:B------:R-:W1:Y:S01]  /*16e40*/  MUFU.EX2 R206, R206 ;  /* 0x000000ce00ce7308 */ /* 0x000e620000000800 */
[----:B--2---:R-:W-:Y:S01]  /*16e50*/  FADD.FTZ R28, R209, R6 ;  /* 0x00000006d11c7221 */ /* 0x004fe20000010000 */
[----:B------:R-:W-:-:S06]  /*16e60*/  FFMA.FTZ R12, R55, R2, -R14 ;  /* 0x00000002370c7223 */ /* 0x000fcc000001080e */
[----:B------:R-:W2:Y:S01]  /*16e70*/  MUFU.EX2 R205, R205 ;  /* 0x000000cd00cd7308 */ /* 0x000ea20000000800 */
[----:B0-----:R-:W-:Y:S01]  /*16e80*/  FADD.FTZ R26, R204, R3 ;  /* 0x00000003cc1a7221 */ /* 0x001fe20000010000 */
[----:B----4-:R-:W-:-:S06]  /*16e90*/  FADD.FTZ R3, R211, R28 ;  /* 0x0000001cd3037221 */ /* 0x010fcc0000010000 */
[----:B------:R-:W0:Y:S01]  /*16ea0*/  MUFU.EX2 R53, R53 ;  /* 0x0000003500357308 */ /* 0x000e220000000800 */
[----:B------:R-:W-:-:S07]  /*16eb0*/  FFMA.FTZ R201, R13, R2, -R14 ;  /* 0x000000020dc97223 */ /* 0x000fce000001080e */
[----:B------:R-:W3:Y:S01]  /*16ec0*/  MUFU.EX2 R10, R10 ;  /* 0x0000000a000a7308 */ /* 0x000ee20000000800 */
[----:B------:R-:W-:Y:S01]  /*16ed0*/  FADD.FTZ R7, R31, R26 ;  /* 0x0000001a1f077221 */ /* 0x000fe20000010000 */
[----:B------:R-:W-:-:S06]  /*16ee0*/  FADD.FTZ R28, R8, R3 ;  /* 0x00000003081c7221 */ /* 0x000fcc0000010000 */
[----:B------:R-:W4:Y:S01]  /*16ef0*/  MUFU.EX2 R200, R200 ;  /* 0x000000c800c87308 */ /* 0x000f220000000800 */
[----:B------:R-:W-:-:S07]  /*16f00*/  FFMA.FTZ R20, R43, R2, -R14 ;  /* 0x000000022b147223 */ /* 0x000fce000001080e */
[----:B------:R-:W4:Y:S01]  /*16f10*/  MUFU.EX2 R207, R207 ;  /* 0x000000cf00cf7308 */ /* 0x000f220000000800 */
[----:B-1----:R-:W-:Y:S01]  /*16f20*/  FADD.FTZ R30, R206, R7 ;  /* 0x00000007ce1e7221 */ /* 0x002fe20000010000 */
[----:B--2---:R-:W-:-:S06]  /*16f30*/  FADD.FTZ R3, R205, R28 ;  /* 0x0000001ccd037221 */ /* 0x004fcc0000010000 */
[----:B------:R-:W1:Y:S01]  /*16f40*/  MUFU.EX2 R41, R41 ;  /* 0x0000002900297308 */ /* 0x000e620000000800 */
[----:B------:R-:W-:-:S07]  /*16f50*/  FFMA.FTZ R203, R15, R2, -R14 ;  /* 0x000000020fcb7223 */ /* 0x000fce000001080e */
[----:B------:R-:W2:Y:S01]  /*16f60*/  MUFU.EX2 R12, R12 ;  /* 0x0000000c000c7308 */ /* 0x000ea20000000800 */
[----:B0-----:R-:W-:Y:S01]  /*16f70*/  FADD.FTZ R7, R53, R30 ;  /* 0x0000001e35077221 */ /* 0x001fe20000010000 */
[----:B---3--:R-:W-:-:S06]  /*16f80*/  FADD.FTZ R28, R10, R3 ;  /* 0x000000030a1c7221 */ /* 0x008fcc0000010000 */
[----:B------:R-:W0:Y:S01]  /*16f90*/  MUFU.EX2 R202, R202 ;  /* 0x000000ca00ca7308 */ /* 0x000e220000000800 */
[----:B------:R-:W-:-:S07]  /*16fa0*/  FFMA.FTZ R24, R47, R2, -R14 ;  /* 0x000000022f187223 */ /* 0x000fce000001080e */
[----:B------:R-:W3:Y:S01]  /*16fb0*/  MUFU.EX2 R201, R201 ;  /* 0x000000c900c97308 */ /* 0x000ee20000000800 */
[----:B----4-:R-:W-:Y:S01]  /*16fc0*/  FADD.FTZ R30, R200, R7 ;  /* 0x00000007c81e7221 */ /* 0x010fe20000010000 */
        /* <DEDUP_REMOVED lines=17> */
[----:B------:R-:W-:-:S07]  /*170e0*/  @!P1 PRMT R0, RZ, 0x654, R0 ;  /* 0x00000654ff009816 */ /* 0x000fce0000000000 */
[----:B------:R-:W4:Y:S01]  /*170f0*/  MUFU.EX2 R197, R197 ;  /* 0x000000c500c57308 */ /* 0x000f220000000800 */
[----:B------:R-:W-:Y:S01]  /*17100*/  FFMA.FTZ R57, R57, R2, -R14 ;  /* 0x0000000239397223 */ /* 0x000fe2000001080e */
[----:B-1----:R-:W-:-:S06]  /*17110*/  FADD.FTZ R30, R196, R7 ;  /* 0x00000007c41e7221 */ /* 0x002fcc0000010000 */
[----:B------:R-:W1:Y:S01]  /*17120*/  MUFU.EX2 R37, R37 ;  /* 0x0000002500257308 */ /* 0x000e620000000800 */
[----:B--2---:R-:W-:Y:S01]  /*17130*/  FADD.FTZ R3, R203, R28 ;  /* 0x0000001ccb037221 */ /* 0x004fe20000010000 */
[----:B------:R-:W-:Y:S01]  /*17140*/  FFMA.FTZ R65, R65, R2, -R14 ;  /* 0x0000000241417223 */ /* 0x000fe2000001080e */
[----:B------:R2:W-:Y:S05]  /*17150*/  @!P1 SYNCS.ARRIVE.TRANS64.RED.A1T0 RZ, [R0+URZ], RZ ;  /* 0x000000ff00ff99a7 */ /* 0x0005ea000810043f */
[----:B------:R-:W1:Y:S01]  /*17160*/  MUFU.EX2 R26, R26 ;  /* 0x0000001a001a7308 */ /* 0x000e620000000800 */
[----:B0-----:R-:W-:Y:S01]  /*17170*/  FADD.FTZ R7, R33, R30 ;  /* 0x0000001e21077221 */ /* 0x001fe20000010000 */
[----:B---3--:R-:W-:-:S06]  /*17180*/  FADD.FTZ R28, R24, R3 ;  /* 0x00000003181c7221 */ /* 0x008fcc0000010000 */
[----:B------:R-:W0:Y:S08]  /*17190*/  MUFU.EX2 R192, R192 ;  /* 0x000000c000c07308 */ /* 0x000e300000000800 */
[----:B------:R-:W3:Y:S01]  /*171a0*/  MUFU.EX2 R199, R199 ;  /* 0x000000c700c77308 */ /* 0x000ee20000000800 */
[----:B------:R-:W-:Y:S01]  /*171b0*/  FFMA.FTZ R27, R27, R2, -R14 ;  /* 0x000000021b1b7223 */ /* 0x000fe2000001080e */
[----:B----4-:R-:W-:-:S06]  /*171c0*/  FADD.FTZ R30, R198, R7 ;  /* 0x00000007c61e7221 */ /* 0x010fcc0000010000 */
[----:B------:R-:W4:Y:S01]  /*171d0*/  MUFU.EX2 R67, R81 ;  /* 0x0000005100437308 */ /* 0x000f220000000800 */
[----:B------:R-:W-:Y:S01]  /*171e0*/  FADD.FTZ R3, R197, R28 ;  /* 0x0000001cc5037221 */ /* 0x000fe20000010000 */
[----:B------:R-:W-:-:S06]  /*171f0*/  FFMA.FTZ R61, R61, R2, -R14 ;  /* 0x000000023d3d7223 */ /* 0x000fcc000001080e */
[----:B--2---:R-:W2:Y:S01]  /*17200*/  MUFU.EX2 R0, R57 ;  /* 0x0000003900007308 */ /* 0x004ea20000000800 */
[----:B------:R-:W-:Y:S01]  /*17210*/  FFMA.FTZ R49, R49, R2, -R14 ;  /* 0x0000000231317223 */ /* 0x000fe2000001080e */
[----:B-1----:R-:W-:Y:S01]  /*17220*/  FADD.FTZ R7, R37, R30 ;  /* 0x0000001e25077221 */ /* 0x002fe20000010000 */
[----:B------:R-:W-:-:S05]  /*17230*/  FADD.FTZ R28, R26, R3 ;  /* 0x000000031a1c7221 */ /* 0x000fca0000010000 */
[----:B------:R-:W1:Y:S01]  /*17240*/  MUFU.EX2 R65, R65 ;  /* 0x0000004100417308 */ /* 0x000e620000000800 */
[----:B0-----:R-:W-:Y:S01]  /*17250*/  FADD.FTZ R30, R192, R7 ;  /* 0x00000007c01e7221 */ /* 0x001fe20000010000 */
[----:B---3--:R-:W-:-:S06]  /*17260*/  FADD.FTZ R3, R199, R28 ;  /* 0x0000001cc7037221 */ /* 0x008fcc0000010000 */
[----:B------:R-:W0:Y:S01]  /*17270*/  MUFU.EX2 R14, R27 ;  /* 0x0000001b000e7308 */ /* 0x000e220000000800 */
[----:B----4-:R-:W-:Y:S01]  /*17280*/  FADD.FTZ R7, R67, R30 ;  /* 0x0000001e43077221 */ /* 0x010fe20000010000 */
[----:B--2---:R-:W-:-:S06]  /*17290*/  FADD.FTZ R30, R0, R3 ;  /* 0x00000003001e7221 */ /* 0x004fcc0000010000 */
[----:B------:R-:W2:Y:S01]  /*172a0*/  MUFU.EX2 R61, R61 ;  /* 0x0000003d003d7308 */ /* 0x000ea20000000800 */
[----:B-1----:R-:W-:Y:S01]  /*172b0*/  FADD.FTZ R3, R65, R30 ;  /* 0x0000001e41037221 */ /* 0x002fe20000010000 */
[----:B------:R-:W-:-:S03]  /*172c0*/  F2FP.BF16.F32.PACK_AB R209, R6, R209 ;  /* 0x000000d106d1723e */ /* 0x000fc600000010ff */
[----:B0-----:R-:W-:-:S03]  /*172d0*/  FADD.FTZ R6, R14, R3 ;  /* 0x000000030e067221 */ /* 0x001fc60000010000 */
[----:B------:R-:W0:Y:S01]  /*172e0*/  MUFU.EX2 R194, R194 ;  /* 0x000000c200c27308 */ /* 0x000e220000000800 */
[----:B--2---:R-:W-:Y:S01]  /*172f0*/  FADD.FTZ R3, R61, R6 ;  /* 0x000000063d037221 */ /* 0x004fe20000010000 */
[----:B------:R-:W-:-:S06]  /*17300*/  VIADD R6, R92, 0xfffffffe ;  /* 0xfffffffe5c067836 */ /* 0x000fcc0000000000 */
[----:B------:R-:W1:Y:S01]  /*17310*/  MUFU.EX2 R69, R69 ;  /* 0x0000004500457308 */ /* 0x000e620000000800 */
[----:B------:R-:W-:-:S07]  /*17320*/  ISETP.GE.AND P2, PT, R6, R226, PT ;  /* 0x000000e20600720c */ /* 0x000fce0003f46270 */
[----:B------:R-:W2:Y:S01]  /*17330*/  MUFU.EX2 R28, R49 ;  /* 0x00000031001c7308 */ /* 0x000ea20000000800 */
[----:B0-----:R-:W-:Y:S01]  /*17340*/  FADD.FTZ R32, R194, R7 ;  /* 0x00000007c2207221 */ /* 0x001fe20000010000 */
[----:B------:R-:W-:Y:S01]  /*17350*/  BSSY B0, `(.L_x_636) ;  /* 0x0000563000007945 */ /* 0x000fe20003800000 */
[----:B------:R-:W-:Y:S01]  /*17360*/  F2FP.BF16.F32.PACK_AB R201, R20, R201 ;  /* 0x000000c914c9723e */ /* 0x000fe200000010ff */
[--C-:B------:R-:W-:Y:S01]  /*17370*/  IMAD.MOV.U32 R150, RZ, RZ, R151.reuse ;  /* 0x000000ffff967224 */ /* 0x100fe200078e0097 */
[----:B------:R-:W-:Y:S01]  /*17380*/  F2FP.BF16.F32.PACK_AB R208, R29, R208 ;  /* 0x000000d01dd0723e */ /* 0x000fe200000010ff */
[--C-:B------:R-:W-:Y:S01]  /*17390*/  IMAD.MOV.U32 R149, RZ, RZ, R151.reuse ;  /* 0x000000ffff957224 */ /* 0x100fe200078e0097 */
[----:B------:R-:W-:Y:S01]  /*173a0*/  F2FP.BF16.F32.PACK_AB R210, R39, R210 ;  /* 0x000000d227d2723e */ /* 0x000fe200000010ff */
[--C-:B------:R-:W-:Y:S01]  /*173b0*/  IMAD.MOV.U32 R148, RZ, RZ, R151.reuse ;  /* 0x000000ffff947224 */ /* 0x100fe200078e0097 */
[----:B------:R-:W-:Y:S01]  /*173c0*/  F2FP.BF16.F32.PACK_AB R204, R31, R204 ;  /* 0x000000cc1fcc723e */ /* 0x000fe200000010ff */
[----:B-1----:R-:W-:Y:S01]  /*173d0*/  FADD.FTZ R21, R69, R32 ;  /* 0x0000002045157221 */ /* 0x002fe20000010000 */
[----:B------:R-:W-:Y:S01]  /*173e0*/  F2FP.BF16.F32.PACK_AB R206, R53, R206 ;  /* 0x000000ce35ce723e */ /* 0x000fe200000010ff */
[--C-:B------:R-:W-:Y:S01]  /*173f0*/  IMAD.MOV.U32 R147, RZ, RZ, R151.reuse ;  /* 0x000000ffff937224 */ /* 0x100fe200078e0097 */
[----:B------:R-:W-:Y:S01]  /*17400*/  F2FP.BF16.F32.PACK_AB R200, R41, R200 ;  /* 0x000000c829c8723e */ /* 0x000fe200000010ff */
[--C-:B------:R-:W-:Y:S01]  /*17410*/  IMAD.MOV.U32 R146, RZ, RZ, R151.reuse ;  /* 0x000000ffff927224 */ /* 0x100fe200078e0097 */
[----:B------:R-:W-:Y:S01]  /*17420*/  F2FP.BF16.F32.PACK_AB R202, R45, R202 ;  /* 0x000000ca2dca723e */ /* 0x000fe200000010ff */
[----:B------:R-:W-:Y:S01]  /*17430*/  IMAD.MOV.U32 R145, RZ, RZ, R151 ;  /* 0x000000ffff917224 */ /* 0x000fe200078e0097 */
[----:B------:R-:W-:Y:S01]  /*17440*/  F2FP.BF16.F32.PACK_AB R196, R33, R196 ;  /* 0x000000c421c4723e */ /* 0x000fe200000010ff */
[----:B--2---:R-:W-:Y:S01]  /*17450*/  FADD.FTZ R20, R28, R3 ;  /* 0x000000031c147221 */ /* 0x004fe20000010000 */
[----:B------:R-:W-:Y:S01]  /*17460*/  F2FP.BF16.F32.PACK_AB R198, R37, R198 ;  /* 0x000000c625c6723e */ /* 0x000fe200000010ff */
[----:B------:R-:W-:Y:S01]  /*17470*/  IMAD.MOV.U32 R3, RZ, RZ, 0x3f800000 ;  /* 0x3f800000ff037424 */ /* 0x000fe200078e00ff */
[----:B------:R-:W-:Y:S01]  /*17480*/  F2FP.BF16.F32.PACK_AB R192, R67, R192 ;  /* 0x000000c043c0723e */ /* 0x000fe200000010ff */
[--C-:B------:R-:W-:Y:S01]  /*17490*/  IMAD.MOV.U32 R144, RZ, RZ, R151.reuse ;  /* 0x000000ffff907224 */ /* 0x100fe200078e0097 */
[----:B------:R-:W-:Y:S01]  /*174a0*/  F2FP.BF16.F32.PACK_AB R194, R69, R194 ;  /* 0x000000c245c2723e */ /* 0x000fe200000010ff */
[--C-:B------:R-:W-:Y:S01]  /*174b0*/  IMAD.MOV.U32 R143, RZ, RZ, R151.reuse ;  /* 0x000000ffff8f7224 */ /* 0x100fe200078e0097 */
[----:B------:R-:W-:Y:S01]  /*174c0*/  F2FP.BF16.F32.PACK_AB R203, R24, R203 ;  /* 0x000000cb18cb723e */ /* 0x000fe200000010ff */
[--C-:B------:R-:W-:Y:S01]  /*174d0*/  IMAD.MOV.U32 R142, RZ, RZ, R151.reuse ;  /* 0x000000ffff8e7224 */ /* 0x100fe200078e0097 */
[----:B------:R-:W-:Y:S01]  /*174e0*/  F2FP.BF16.F32.PACK_AB R197, R26, R197 ;  /* 0x000000c51ac5723e */ /* 0x000fe200000010ff */
[--C-:B------:R-:W-:Y:S01]  /*174f0*/  IMAD.MOV.U32 R141, RZ, RZ, R151.reuse ;  /* 0x000000ffff8d7224 */ /* 0x100fe200078e0097 */
        /* <DEDUP_REMOVED lines=123> */
[----:B------:R-:W-:Y:S01]  /*17cb0*/  IMAD.MOV.U32 R24, RZ, RZ, R151 ;  /* 0x000000ffff187224 */ /* 0x000fe200078e0097 */
[----:B------:R-:W-:Y:S06]  /*17cc0*/  @!P2 BRA `(.L_x_637) ;  /* 0x0000004c002ca947 */ /* 0x000fec0003800000 */
[----:B------:R-:W-:Y:S01]  /*17cd0*/  IMAD.MOV.U32 R7, RZ, RZ, R4 ;  /* 0x000000ffff077224 */ /* 0x000fe200078e0004 */
[----:B------:R-:W-:Y:S01]  /*17ce0*/  CS2R R150, SRZ ;  /* 0x0000000000967805 */ /* 0x000fe2000001ff00 */
        /* <DEDUP_REMOVED lines=66> */
[----:B------:R-:W-:-:S07]  /*18110*/  CS2R R24, SRZ ;  /* 0x0000000000187805 */ /* 0x000fce000001ff00 */
.L_x_648:
[----:B------:R-:W-:-:S05]  /*18120*/  VIADD R2, R10, 0x1 ;  /* 0x000000010a027836 */ /* 0x000fca0000000000 */
[----:B------:R-:W-:-:S04]  /*18130*/  ISETP.NE.AND P2, PT, R2, 0x2, PT ;  /* 0x000000020200780c */ /* 0x000fc80003f45270 */
[----:B------:R-:W-:Y:S02]  /*18140*/  SEL R2, R2, RZ, P2 ;  /* 0x000000ff02027207 */ /* 0x000fe40001000000 */
[----:B------:R-:W-:-:S03]  /*18150*/  SEL R221, RZ, 0x1, P2 ;  /* 0x00000001ffdd7807 */ /* 0x000fc60001000000 */
[----:B------:R-:W-:Y:S01]  /*18160*/  IMAD.MOV.U32 R220, RZ, RZ, R2 ;  /* 0x000000ffffdc7224 */ /* 0x000fe200078e0002 */
[----:B------:R-:W-:Y:S01]  /*18170*/  LOP3.LUT R221, R9, R221, RZ, 0x3c, !PT ;  /* 0x000000dd09dd7212 */ /* 0x000fe200078e3cff */
[----:B------:R-:W-:Y:S06]  /*18180*/  @!P0 BRA `(.L_x_638) ;  /* 0x0000000000048947 */ /* 0x000fec0003800000 */
[----:B------:R-:W-:Y:S01]  /*18190*/  BPT.TRAP 0x1 ;  /* 0x000000040000795c */ /* 0x000fe20000300000 */
.L_x_638:
[----:B------:R-:W-:Y:S01]  /*181a0*/  IMAD R11, R2, 0x8, R18 ;  /* 0x00000008020b7824 */ /* 0x000fe200078e0212 */
[----:B------:R-:W-:-:S04]  /*181b0*/  SHF.L.U32 R4, R221, 0x1f, RZ ;  /* 0x0000001fdd047819 */ /* 0x000fc800000006ff */
[----:B------:R0:W1:Y:S01]  /*181c0*/  SYNCS.PHASECHK.TRANS64.TRYWAIT P2, [R11+URZ+0x38830], R4 ;  /* 0x038830040b0075a7 */ /* 0x000062000804017f */
[----:B------:R-:W-:Y:S05]  /*181d0*/  @!P0 BRA `(.L_x_639) ;  /* 0x0000000000048947 */ /* 0x000fea0003800000 */
[----:B------:R-:W-:Y:S01]  /*181e0*/  BPT.TRAP 0x1 ;  /* 0x000000040000795c */ /* 0x000fe20000300000 */
.L_x_639:
[----:B------:R-:W-:Y:S01]  /*181f0*/  IMAD R2, R220, 0xa00, R224 ;  /* 0x00000a00dc027824 */ /* 0x000fe200078e02e0 */
[----:B------:R-:W-:Y:S03]  /*18200*/  BSSY B1, `(.L_x_640) ;  /* 0x0000006000017945 */ /* 0x000fe60003800000 */
[C---:B------:R-:W-:Y:S02]  /*18210*/  VIADD R12, R2.reuse, 0x80 ;  /* 0x00000080020c7836 */ /* 0x040fe40000000000 */
[----:B------:R-:W-:Y:S01]  /*18220*/  VIADD R14, R2, 0x100 ;  /* 0x00000100020e7836 */ /* 0x000fe20000000000 */
[----:B-1----:R-:W-:Y:S06]  /*18230*/  @P2 BRA `(.L_x_641) ;  /* 0x0000000000082947 */ /* 0x002fec0003800000 */
[----:B------:R-:W1:Y:S02]  /*18240*/  SYNCS.PHASECHK.TRANS64.TRYWAIT P2, [R11+URZ+0x38830], R4 ;  /* 0x038830040b0075a7 */ /* 0x000e64000804017f */
[----:B-1----:R-:W-:Y:S05]  /*18250*/  @!P2 BRA `(.L_x_642) ;  /* 0x0000013c0088a947 */ /* 0x002fea0003800000 */
.L_x_641:
[----:B------:R-:W-:Y:S05]  /*18260*/  BSYNC B1 ;  /* 0x0000000000017941 */ /* 0x000fea0003800000 */
.L_x_640:
[----:B------:R-:W2:Y:S04]  /*18270*/  LDL.64 R152, [R1+0x50] ;  /* 0x0000500001987983 */ /* 0x000ea80000100a00 */
[----:B------:R-:W3:Y:S01]  /*18280*/  LDL.64 R154, [R1+0x58] ;  /* 0x00005800019a7983 */ /* 0x000ee20000100a00 */
[----:B01----:R-:W-:Y:S02]  /*18290*/  IMAD.MOV.U32 R4, RZ, RZ, R2 ;  /* 0x000000ffff047224 */ /* 0x003fe400078e0002 */
[----:B------:R-:W-:-:S03]  /*182a0*/  IMAD.MOV.U32 R5, RZ, RZ, 0x40000040 ;  /* 0x40000040ff057424 */ /* 0x000fc600078e00ff */
[----:B------:R-:W-:Y:S02]  /*182b0*/  R2UR UR14, R4 ;  /* 0x00000000040e72ca */ /* 0x000fe400000e0000 */
[----:B------:R-:W-:Y:S01]  /*182c0*/  R2UR UR15, R5 ;  /* 0x00000000050f72ca */ /* 0x000fe200000e0000 */
[----:B------:R-:W-:Y:S01]  /*182d0*/  WARPGROUP.ARRIVE ;  /* 0x00000000000079c5 */ /* 0x000fe20000000000 */
[----:B------:R-:W-:Y:S01]  /*182e0*/  IMAD.MOV.U32 R13, RZ, RZ, 0x40000040 ;  /* 0x40000040ff0d7424 */ /* 0x000fe200078e00ff */
[----:B------:R-:W-:-:S04]  /*182f0*/  R2UR UR10, R12 ;  /* 0x000000000c0a72ca */ /* 0x000fc800000e0000 */
[----:B------:R-:W-:Y:S01]  /*18300*/  R2UR UR11, R13 ;  /* 0x000000000d0b72ca */ /* 0x000fe200000e0000 */
[----:B------:R-:W-:Y:S01]  /*18310*/  IMAD.MOV.U32 R15, RZ, RZ, 0x40000040 ;  /* 0x40000040ff0f7424 */ /* 0x000fe200078e00ff */
[----:B------:R-:W-:-:S04]  /*18320*/  R2UR UR6, R14 ;  /* 0x000000000e0672ca */ /* 0x000fc800000e0000 */
[----:B------:R-:W-:Y:S01]  /*18330*/  R2UR UR7, R15 ;  /* 0x000000000f0772ca */ /* 0x000fe200000e0000 */
[----:B------:R-:W-:Y:S01]  /*18340*/  VIADD R4, R2, 0x180 ;  /* 0x0000018002047836 */ /* 0x000fe20000000000 */
[----:B------:R-:W-:-:S04]  /*18350*/  R2UR UR23, R5 ;  /* 0x00000000051772ca */ /* 0x000fc800000e0000 */
[----:B------:R-:W-:Y:S02]  /*18360*/  R2UR UR22, R4 ;  /* 0x00000000041672ca */ /* 0x000fe400000e0000 */
[----:B--2---:R-:W-:Y:S02]  /*18370*/  R2UR UR30, R152 ;  /* 0x00000000981e72ca */ /* 0x004fe400000e0000 */
[----:B------:R-:W-:Y:S02]  /*18380*/  R2UR UR31, R153 ;  /* 0x00000000991f72ca */ /* 0x000fe400000e0000 */
[----:B------:R-:W2:Y:S01]  /*18390*/  LDL.64 R152, [R1+0x48] ;  /* 0x0000480001987983 */ /* 0x000ea20000100a00 */
[----:B---3--:R-:W-:Y:S02]  /*183a0*/  R2UR UR16, R154 ;  /* 0x000000009a1072ca */ /* 0x008fe400000e0000 */
[----:B------:R-:W-:-:S11]  /*183b0*/  R2UR UR17, R155 ;  /* 0x000000009b1172ca */ /* 0x000fd600000e0000 */
[----:B------:R-:W-:Y:S02]  /*183c0*/  UMOV UR12, UR16 ;  /* 0x00000010000c7c82 */ /* 0x000fe40008000000 */
[----:B------:R-:W-:Y:S02]  /*183d0*/  UMOV UR13, UR17 ;  /* 0x00000011000d7c82 */ /* 0x000fe40008000000 */
[----:B------:R-:W-:Y:S01]  /*183e0*/  HGMMA.64x16x16.F32.BF16 R184, gdesc[UR12], RZ, !UPT, gsb0 ;  /* 0x002000000cb879f0 */ /* 0x000fe2000c0018ff */
[----:B------:R-:W-:Y:S01]  /*183f0*/  UMOV UR8, UR16 ;  /* 0x0000001000087c82 */ /* 0x000fe20008000000 */
[----:B------:R-:W-:Y:S01]  /*18400*/  UMOV UR9, UR17 ;  /* 0x0000001100097c82 */ /* 0x000fe20008000000 */
[----:B------:R-:W-:Y:S02]  /*18410*/  WARPGROUP.DEPBAR.LE gsb0, 0x0 ;  /* 0x00008000000079c5 */ /* 0x000fe40000010000 */
[----:B------:R-:W-:-:S06]  /*18420*/  WARPGROUP.ARRIVE ;  /* 0x00000000000079c5 */ /* 0x000fcc0000000000 */
        /* <DEDUP_REMOVED lines=8> */
[----:B------:R-:W-:Y:S01]  /*184b0*/  VIADD R12, R2, 0x200 ;  /* 0x00000200020c7836 */ /* 0x000fe20000000000 */
[----:B------:R-:W-:Y:S02]  /*184c0*/  WARPGROUP.DEPBAR.LE gsb0, 0x0 ;  /* 0x00008000000079c5 */ /* 0x000fe40000010000 */
[----:B------:R-:W-:-:S06]  /*184d0*/  WARPGROUP.ARRIVE ;  /* 0x00000000000079c5 */ /* 0x000fcc0000000000 */
[----:B------:R-:W-:Y:S01]  /*184e0*/  HGMMA.64x16x16.F32.BF16 R160, gdesc[UR20], RZ, !UPT, gsb0 ;  /* 0x0020000014a079f0 */ /* 0x000fe2000c0018ff */
[----:B------:R-:W-:Y:S02]  /*184f0*/  R2UR UR18, R12 ;  /* 0x000000000c1272ca */ /* 0x000fe400000e0000 */
[----:B------:R-:W-:Y:S01]  /*18500*/  R2UR UR19, R13 ;  /* 0x000000000d1372ca */ /* 0x000fe200000e0000 */
[----:B------:R-:W-:Y:S01]  /*18510*/  VIADD R4, R2, 0x2 ;  /* 0x0000000202047836 */ /* 0x000fe20000000000 */
[----:B------:R-:W-:Y:S02]  /*18520*/  WARPGROUP.DEPBAR.LE gsb0, 0x0 ;  /* 0x00008000000079c5 */ /* 0x000fe40000010000 */
[----:B------:R-:W-:Y:S01]  /*18530*/  IMAD.MOV.U32 R5, RZ, RZ, 0x40000040 ;  /* 0x40000040ff057424 */ /* 0x000fe200078e00ff */
[----:B--2---:R-:W-:Y:S02]  /*18540*/  R2UR UR28, R152 ;  /* 0x00000000981c72ca */ /* 0x004fe400000e0000 */
[----:B------:R-:W-:-:S02]  /*18550*/  R2UR UR29, R153 ;  /* 0x00000000991d72ca */ /* 0x000fc400000e0000 */
[----:B------:R-:W-:-:S06]  /*18560*/  WARPGROUP.ARRIVE ;  /* 0x00000000000079c5 */ /* 0x000fcc0000000000 */
[----:B------:R-:W-:Y:S01]  /*18570*/  HGMMA.64x16x16.F32.BF16 R152, gdesc[UR16], RZ, !UPT, gsb0 ;  /* 0x00200000109879f0 */ /* 0x000fe2000c0018ff */
        /* <DEDUP_REMOVED lines=13> */
[----:B------:R-:W-:Y:S02]  /*18650*/  VIADD R14, R2, 0x102 ;  /* 0x00000102020e7836 */ /* 0x000fe40000000000 */
[----:B------:R-:W-:Y:S01]  /*18660*/  IMAD.MOV.U32 R15, RZ, RZ, 0x40000040 ;  /* 0x40000040ff0f7424 */ /* 0x000fe200078e00ff */
[----:B------:R-:W-:Y:S01]  /*18670*/  UMOV UR8, UR30 ;  /* 0x0000001e00087c82 */ /* 0x000fe20008000000 */
[----:B------:R-:W-:Y:S01]  /*18680*/  UMOV UR9, UR31 ;  /* 0x0000001f00097c82 */ /* 0x000fe20008000000 */
[----:B------:R-:W-:-:S02]  /*18690*/  WARPGROUP.DEPBAR.LE gsb0, 0x0 ;  /* 0x00008000000079c5 */ /* 0x000fc40000010000 */
[----:B------:R-:W-:Y:S01]  /*186a0*/  WARPGROUP.ARRIVE ;  /* 0x00000000000079c5 */ /* 0x000fe20000000000 */
[----:B------:R-:W-:Y:S02]  /*186b0*/  VIADD R4, R2, 0x182 ;  /* 0x0000018202047836 */ /* 0x000fe40000000000 */
[----:B------:R-:W-:Y:S01]  /*186c0*/  IMAD.MOV.U32 R5, RZ, RZ, 0x40000040 ;  /* 0x40000040ff057424 */ /* 0x000fe200078e00ff */
[----:B------:R-:W-:Y:S01]  /*186d0*/  UMOV UR4, UR30 ;  /* 0x0000001e00047c82 */ /* 0x000fe20008000000 */
[----:B------:R-:W-:Y:S01]  /*186e0*/  UMOV UR5, UR31 ;  /* 0x0000001f00057c82 */ /* 0x000fe20008000000 */
[----:B------:R-:W-:Y:S01]  /*186f0*/  HGMMA.64x16x16.F32.BF16 R176, gdesc[UR24], R176, gsb0 ;  /* 0x0020000018b079f0 */ /* 0x000fe200080018b0 */
[----:B------:R-:W-:Y:S01]  /*18700*/  R2UR UR10, R14 ;  /* 0x000000000e0a72ca */ /* 0x000fe200000e0000 */
[----:B------:R-:W-:Y:S01]  /*18710*/  UMOV UR20, UR30 ;  /* 0x0000001e00147c82 */ /* 0x000fe20008000000 */
[----:B------:R-:W-:Y:S01]  /*18720*/  R2UR UR11, R15 ;  /* 0x000000000f0b72ca */ /* 0x000fe200000e0000 */
[----:B------:R-:W-:Y:S01]  /*18730*/  UMOV UR21, UR31 ;  /* 0x0000001f00157c82 */ /* 0x000fe20008000000 */
[----:B------:R-:W-:Y:S01]  /*18740*/  R2UR UR6, R4 ;  /* 0x00000000040672ca */ /* 0x000fe200000e0000 */
[----:B------:R-:W-:Y:S01]  /*18750*/  UMOV UR16, UR28 ;  /* 0x0000001c00107c82 */ /* 0x000fe20008000000 */
[----:B------:R-:W-:Y:S01]  /*18760*/  UMOV UR17, UR29 ;  /* 0x0000001d00117c82 */ /* 0x000fe20008000000 */
[----:B------:R-:W-:Y:S01]  /*18770*/  UMOV UR12, UR28 ;  /* 0x0000001c000c7c82 */ /* 0x000fe20008000000 */
[----:B------:R-:W-:Y:S01]  /*18780*/  UMOV UR13, UR29 ;  /* 0x0000001d000d7c82 */ /* 0x000fe20008000000 */
[----:B------:R-:W2:Y:S01]  /*18790*/  LDL.64 R12, [R1+0x38] ;  /* 0x00003800010c7983 */ /* 0x000ea20000100a00 */
[----:B------:R-:W-:-:S02]  /*187a0*/  WARPGROUP.DEPBAR.LE gsb0, 0x0 ;  /* 0x00008000000079c5 */ /* 0x000fc40000010000 */
[----:B------:R-:W-:Y:S01]  /*187b0*/  WARPGROUP.ARRIVE ;  /* 0x00000000000079c5 */ /* 0x000fe20000000000 */
[----:B------:R-:W-:Y:S01]  /*187c0*/  R2UR UR7, R5 ;  /* 0x00000000050772ca */ /* 0x000fe200000e0000 */
[----:B------:R-:W3:Y:S04]  /*187d0*/  LDL.64 R14, [R1+0x40] ;  /* 0x00004000010e7983 */ /* 0x000ee80000100a00 */
[----:B------:R-:W-:Y:S01]  /*187e0*/  HGMMA.64x16x16.F32.BF16 R168, gdesc[UR8], R168, gsb0 ;  /* 0x0020000008a879f0 */ /* 0x000fe200080018a8 */
[----:B------:R-:W-:Y:S02]  /*187f0*/  VIADD R4, R2, 0x202 ;  /* 0x0000020202047836 */ /* 0x000fe40000000000 */
[----:B------:R-:W-:Y:S01]  /*18800*/  IMAD.MOV.U32 R5, RZ, RZ, 0x40000040 ;  /* 0x40000040ff057424 */ /* 0x000fe200078e00ff */
[----:B------:R-:W-:-:S02]  /*18810*/  WARPGROUP.DEPBAR.LE gsb0, 0x0 ;  /* 0x00008000000079c5 */ /* 0x000fc40000010000 */
[----:B------:R-:W-:-:S06]  /*18820*/  WARPGROUP.ARRIVE ;  /* 0x00000000000079c5 */ /* 0x000fcc0000000000 */
[----:B------:R-:W-:Y:S01]  /*18830*/  HGMMA.64x16x16.F32.BF16 R160, gdesc[UR4], R160, gsb0 ;  /* 0x0020000004a079f0 */ /* 0x000fe200080018a0 */
[----:B------:R-:W-:Y:S02]  /*18840*/  R2UR UR22, R4 ;  /* 0x00000000041672ca */ /* 0x000fe400000e0000 */
[----:B------:R-:W-:Y:S01]  /*18850*/  R2UR UR23, R5 ;  /* 0x00000000051772ca */ /* 0x000fe200000e0000 */
[----:B------:R-:W-:Y:S01]  /*18860*/  VIADD R4, R2, 0x4 ;  /* 0x0000000402047836 */ /* 0x000fe20000000000 */
[----:B------:R-:W-:Y:S02]  /*18870*/  WARPGROUP.DEPBAR.LE gsb0, 0x0 ;  /* 0x00008000000079c5 */ /* 0x000fe40000010000 */
[----:B------:R-:W-:-:S09]  /*18880*/  WARPGROUP.ARRIVE ;  /* 0x00000000000079c5 */ /* 0x000fd20000000000 */
[----:B------:R-:W-:Y:S01]  /*18890*/  HGMMA.64x16x16.F32.BF16 R152, gdesc[UR20], R152, gsb0 ;  /* 0x00200000149879f0 */ /* 0x000fe20008001898 */
[----:B------:R-:W-:Y:S01]  /*188a0*/  IMAD.MOV.U32 R5, RZ, RZ, 0x40000040 ;  /* 0x40000040ff057424 */ /* 0x000fe200078e00ff */
[----:B------:R-:W-:-:S04]  /*188b0*/  R2UR UR18, R4 ;  /* 0x00000000041272ca */ /* 0x000fc800000e0000 */
        /* <DEDUP_REMOVED lines=39> */
[----:B------:R-:W-:Y:S01]  /*18b30*/  IMAD.MOV.U32 R5, RZ, RZ, 0x40000040 ;  /* 0x40000040ff057424 */ /* 0x000fe200078e00ff */
[----:B---3--:R-:W-:Y:S02]  /*18b40*/  R2UR UR30, R14 ;  /* 0x000000000e1e72ca */ /* 0x008fe400000e0000 */
[----:B------:R-:W-:Y:S02]  /*18b50*/  R2UR UR31, R15 ;  /* 0x000000000f1f72ca */ /* 0x000fe400000e0000 */
[----:B------:R-:W-:Y:S01]  /*18b60*/  R2UR UR22, R4 ;  /* 0x00000000041672ca */ /* 0x000fe200000e0000 */
[----:B------:R-:W3:Y:S01]  /*18b70*/  LDL.64 R14, [R1+0x30] ;  /* 0x00003000010e7983 */ /* 0x000ee20000100a00 */
[----:B------:R-:W-:-:S07]  /*18b80*/  R2UR UR23, R5 ;  /* 0x00000000051772ca */ /* 0x000fce00000e0000 */
[----:B------:R-:W-:Y:S02]  /*18b90*/  UMOV UR20, UR30 ;  /* 0x0000001e00147c82 */ /* 0x000fe40008000000 */
[----:B------:R-:W-:Y:S01]  /*18ba0*/  UMOV UR21, UR31 ;  /* 0x0000001f00157c82 */ /* 0x000fe20008000000 */
[----:B------:R-:W-:Y:S02]  /*18bb0*/  WARPGROUP.DEPBAR.LE gsb0, 0x0 ;  /* 0x00008000000079c5 */ /* 0x000fe40000010000 */
[----:B------:R-:W-:-:S06]  /*18bc0*/  WARPGROUP.ARRIVE ;  /* 0x00000000000079c5 */ /* 0x000fcc0000000000 */
        /* <DEDUP_REMOVED lines=39> */
[----:B--2---:R-:W-:Y:S02]  /*18e40*/  R2UR UR28, R12 ;  /* 0x000000000c1c72ca */ /* 0x004fe400000e0000 */
[----:B------:R-:W-:Y:S02]  /*18e50*/  R2UR UR29, R13 ;  /* 0x000000000d1d72ca */ /* 0x000fe400000e0000 */
[----:B------:R-:W-:Y:S01]  /*18e60*/  R2UR UR26, R4 ;  /* 0x00000000041a72ca */ /* 0x000fe200000e0000 */
[----:B------:R-:W2:Y:S01]  /*18e70*/  LDL.64 R12, [R1+0x28] ;  /* 0x00002800010c7983 */ /* 0x000ea20000100a00 */
        /* <DEDUP_REMOVED lines=191> */
[----:B------:R-:W2:Y:S01]  /*19a70*/  LDL.64 R12, [R1] ;  /* 0x00000000010c7983 */ /* 0x000ea20000100a00 */
        /* <DEDUP_REMOVED lines=46> */
[----:B------:R-:W-:Y:S02]  /*19d60*/  R2UR UR14, R4 ;  /* 0x00000000040e72ca */ /* 0x000fe400000e0000 */
        /* <DEDUP_REMOVED lines=445> */
.L_x_643:
[----:B------:R-:W-:Y:S01]  /*1b940*/  SHF.L.U32 R0, R9, 0x1f, RZ ;  /* 0x0000001f09007819 */ /* 0x000fe200000006ff */
[----:B------:R-:W-:-:S04]  /*1b950*/  IMAD R9, R10, 0x8, R18 ;  /* 0x000000080a097824 */ /* 0x000fc800078e0212 */
[----:B------:R0:W1:Y:S01]  /*1b960*/  SYNCS.PHASECHK.TRANS64.TRYWAIT P2, [R9+URZ+0x38850], R0 ;  /* 0x03885000090075a7 */ /* 0x000062000804017f */
[----:B------:R-:W-:Y:S05]  /*1b970*/  @!P0 BRA `(.L_x_644) ;  /* 0x0000000000048947 */ /* 0x000fea0003800000 */
[----:B------:R-:W-:Y:S01]  /*1b980*/  BPT.TRAP 0x1 ;  /* 0x000000040000795c */ /* 0x000fe20000300000 */
.L_x_644:
[----:B------:R-:W-:Y:S04]  /*1b990*/  BSSY B1, `(.L_x_645) ;  /* 0x0000004000017945 */ /* 0x000fe80003800000 */
[----:B-1----:R-:W-:Y:S05]  /*1b9a0*/  @P2 BRA `(.L_x_646) ;  /* 0x0000000000082947 */ /* 0x002fea0003800000 */
[----:B------:R-:W1:Y:S02]  /*1b9b0*/  SYNCS.PHASECHK.TRANS64.TRYWAIT P2, [R9+URZ+0x38850], R0 ;  /* 0x03885000090075a7 */ /* 0x000e64000804017f */
[----:B-1----:R-:W-:Y:S05]  /*1b9c0*/  @!P2 BRA `(.L_x_647) ;  /* 0x0000010400c0a947 */ /* 0x002fea0003800000 */
.L_x_646:
[----:B------:R-:W-:Y:S05]  /*1b9d0*/  BSYNC B1 ;  /* 0x0000000000017941 */ /* 0x000fea0003800000 */
.L_x_645:
[----:B01----:R-:W-:Y:S01]  /*1b9e0*/  VIADD R0, R18, 0x400 ;  /* 0x0000040012007836 */ /* 0x003fe20000000000 */
[----:B------:R-:W-:Y:S01]  /*1b9f0*/  WARPGROUP.ARRIVE ;  /* 0x00000000000079c5 */ /* 0x000fe20000000000 */
[----:B------:R-:W-:Y:S01]  /*1ba00*/  IMAD.MOV.U32 R3, RZ, RZ, 0x40000040 ;  /* 0x40000040ff037424 */ /* 0x000fe200078e00ff */
[----:B------:R-:W-:Y:S01]  /*1ba10*/  ISETP.GT.AND P2, PT, R6, R226, PT ;  /* 0x000000e20600720c */ /* 0x000fe20003f44270 */
[----:B------:R-:W-:Y:S01]  /*1ba20*/  IMAD.MOV.U32 R5, RZ, RZ, 0x40000040 ;  /* 0x40000040ff057424 */ /* 0x000fe200078e00ff */
[----:B------:R-:W-:Y:S01]  /*1ba30*/  SHF.R.U32.HI R0, RZ, 0x4, R0 ;  /* 0x00000004ff007819 */ /* 0x000fe20000011600 */
[----:B------:R-:W-:Y:S01]  /*1ba40*/  @!P1 VIADD R11, R11, 0x38840 ;  /* 0x000388400b0b9836 */ /* 0x000fe20000000000 */
[----:B------:R-:W-:Y:S01]  /*1ba50*/  R2UR UR7, R3 ;  /* 0x00000000030772ca */ /* 0x000fe200000e0000 */
[----:B------:R-:W-:Y:S01]  /*1ba60*/  IMAD.MOV.U32 R3, RZ, RZ, 0x40000040 ;  /* 0x40000040ff037424 */ /* 0x000fe200078e00ff */
[----:B------:R-:W-:Y:S01]  /*1ba70*/  LOP3.LUT R0, R0, 0x3fff, RZ, 0xc0, !PT ;  /* 0x00003fff00007812 */ /* 0x000fe200078ec0ff */
[----:B------:R-:W-:-:S02]  /*1ba80*/  @!P1 VIADD R9, R9, 0x38860 ;  /* 0x0003886009099836 */ /* 0x000fc40000000000 */
[----:B------:R-:W-:Y:S01]  /*1ba90*/  VIADD R6, R6, 0xffffffff ;  /* 0xffffffff06067836 */ /* 0x000fe20000000000 */
[----:B------:R-:W-:Y:S02]  /*1baa0*/  LOP3.LUT R0, R0, 0x2800000, RZ, 0xfc, !PT ;  /* 0x0280000000007812 */ /* 0x000fe400078efcff */
[----:B------:R-:W-:-:S03]  /*1bab0*/  @!P1 PRMT R9, RZ, 0x654, R9 ;  /* 0x00000654ff099816 */ /* 0x000fc60000000009 */
[----:B------:R-:W-:Y:S01]  /*1bac0*/  IMAD R2, R10, 0xa00, R0 ;  /* 0x00000a000a027824 */ /* 0x000fe200078e0200 */
[----:B------:R-:W-:-:S03]  /*1bad0*/  FMNMX.FTZ R0, R184, R8, !PT ;  /* 0x00000008b8007209 */ /* 0x000fc60007810000 */
[C---:B------:R-:W-:Y:S01]  /*1bae0*/  VIADD R4, R2.reuse, 0x80 ;  /* 0x0000008002047836 */ /* 0x040fe20000000000 */
[----:B------:R-:W-:Y:S02]  /*1baf0*/  R2UR UR6, R2 ;  /* 0x00000000020672ca */ /* 0x000fe400000e0000 */
[----:B------:R-:W-:-:S04]  /*1bb00*/  FMNMX.FTZ R0, R185, R0, !PT ;  /* 0x00000000b9007209 */ /* 0x000fc80007810000 */
[----:B------:R-:W-:-:S04]  /*1bb10*/  FMNMX.FTZ R0, R188, R0, !PT ;  /* 0x00000000bc007209 */ /* 0x000fc80007810000 */
[----:B------:R-:W-:-:S03]  /*1bb20*/  FMNMX.FTZ R0, R189, R0, !PT ;  /* 0x00000000bd007209 */ /* 0x000fc60007810000 */
[----:B------:R-:W-:Y:S01]  /*1bb30*/  HGMMA.64x256x16.F32.BF16 R24, R208, gdesc[UR4].tnspB, R24, gsb0 ;  /* 0x43e00004d0187df0 */ /* 0x000fe20008001818 */
[----:B------:R-:W-:Y:S01]  /*1bb40*/  R2UR UR6, R4 ;  /* 0x00000000040672ca */ /* 0x000fe200000e0000 */
[----:B------:R-:W-:Y:S01]  /*1bb50*/  VIADD R4, R2, 0x100 ;  /* 0x0000010002047836 */ /* 0x000fe20000000000 */
[----:B------:R-:W-:Y:S01]  /*1bb60*/  R2UR UR7, R5 ;  /* 0x00000000050772ca */ /* 0x000fe200000e0000 */
[----:B------:R-:W-:Y:S01]  /*1bb70*/  IMAD.MOV.U32 R5, RZ, RZ, 0x40000040 ;  /* 0x40000040ff057424 */ /* 0x000fe200078e00ff */
        /* <DEDUP_REMOVED lines=28> */
[----:B------:R-:W-:Y:S02]  /*1bd40*/  R2UR UR7, R5 ;  /* 0x00000000050772ca */ /* 0x000fe400000e0000 */
[----:B------:R-:W-:-:S05]  /*1bd50*/  FMNMX.FTZ R5, R157, R0, !PT ;  /* 0x000000009d057209 */ /* 0x000fca0007810000 */
[----:B------:R-:W0:Y:S02]  /*1bd60*/  SHFL.BFLY PT, R0, R5, 0x2, 0x1f ;  /* 0x0c401f0005007f89 */ /* 0x000e2400000e0000 */
[----:B0-----:R-:W-:-:S05]  /*1bd70*/  FMNMX.FTZ R5, R5, R0, !PT ;  /* 0x0000000005057209 */ /* 0x001fca0007810000 */
[----:B------:R-:W0:Y:S02]  /*1bd80*/  SHFL.BFLY PT, R0, R5, 0x1, 0x1f ;  /* 0x0c201f0005007f89 */ /* 0x000e2400000e0000 */
[----:B0-----:R-:W-:Y:S02]  /*1bd90*/  FMNMX.FTZ R5, R5, R0, !PT ;  /* 0x0000000005057209 */ /* 0x001fe40007810000 */
        /* <DEDUP_REMOVED lines=21> */
[----:B0-----:R-:W-:-:S05]  /*1bef0*/  FMNMX.FTZ R0, R0, R4, !PT ;  /* 0x0000000400007209 */ /* 0x001fca0007810000 */
[----:B------:R-:W0:Y:S02]  /*1bf00*/  SHFL.BFLY PT, R4, R0, 0x1, 0x1f ;  /* 0x0c201f0000047f89 */ /* 0x000e2400000e0000 */
[----:B0-----:R-:W-:-:S05]  /*1bf10*/  FMNMX.FTZ R4, R0, R4, !PT ;  /* 0x0000000400047209 */ /* 0x001fca0007810000 */
[----:B------:R-:W-:Y:S01]  /*1bf20*/  FADD.FTZ R0, -R4, R7 ;  /* 0x0000000704007221 */ /* 0x000fe20000010100 */
[----:B------:R-:W-:Y:S02]  /*1bf30*/  WARPGROUP.DEPBAR.LE gsb0, 0x0 ;  /* 0x00008000000079c5 */ /* 0x000fe40000010000 */
[----:B------:R-:W-:-:S06]  /*1bf40*/  WARPGROUP.ARRIVE ;  /* 0x00000000000079c5 */ /* 0x000fcc0000000000 */
[----:B------:R-:W-:Y:S01]  /*1bf50*/  HGMMA.64x256x16.F32.BF16 R24, R196, gdesc[UR4].tnspB, R24, gsb0 ;  /* 0x43e00004c4187df0 */ /* 0x000fe20008001818 */
[----:B------:R-:W-:Y:S01]  /*1bf60*/  R2UR UR6, R2 ;  /* 0x00000000020672ca */ /* 0x000fe200000e0000 */
[----:B------:R-:W-:Y:S01]  /*1bf70*/  IMAD.U32 R2, RZ, RZ, UR38 ;  /* 0x00000026ff027e24 */ /* 0x000fe2000f8e00ff */
[----:B------:R-:W-:Y:S01]  /*1bf80*/  R2UR UR7, R3 ;  /* 0x00000000030772ca */ /* 0x000fe200000e0000 */
[C---:B------:R-:W-:Y:S02]  /*1bf90*/  FADD.FTZ R3, -R5.reuse, R8 ;  /* 0x0000000805037221 */ /* 0x040fe40000010100 */
[-C--:B------:R-:W-:Y:S01]  /*1bfa0*/  FMUL.FTZ R13, R5, R2.reuse ;  /* 0x00000002050d7220 */ /* 0x080fe20000410000 */
[-C--:B------:R-:W-:Y:S01]  /*1bfb0*/  FMUL.FTZ R0, R0, R2.reuse ;  /* 0x0000000200007220 */ /* 0x080fe20000410000 */
[-C--:B------:R-:W-:Y:S02]  /*1bfc0*/  FMUL.FTZ R3, R3, R2.reuse ;  /* 0x0000000203037220 */ /* 0x080fe40000410000 */
[-CC-:B------:R-:W-:Y:S01]  /*1bfd0*/  FFMA.FTZ R208, R184, R2.reuse, -R13.reuse ;  /* 0x00000002b8d07223 */ /* 0x180fe2000001080d */
        /* <DEDUP_REMOVED lines=10> */
[----:B------:R-:W-:Y:S01]  /*1c080*/  FFMA.FTZ R15, R173, R2, -R13 ;  /* 0x00000002ad0f7223 */ /* 0x000fe2000001080d */
[----:B------:R-:W-:Y:S08]  /*1c090*/  MUFU.EX2 R3, R3 ;  /* 0x0000000300037308 */ /* 0x000ff00000000800 */
[----:B------:R-:W0:Y:S08]  /*1c0a0*/  MUFU.EX2 R208, R208 ;  /* 0x000000d000d07308 */ /* 0x000e300000000800 */
[----:B------:R-:W-:Y:S08]  /*1c0b0*/  MUFU.EX2 R0, R0 ;  /* 0x0000000000007308 */ /* 0x000ff00000000800 */
[----:B------:R-:W1:Y:S01]  /*1c0c0*/  MUFU.EX2 R8, R8 ;  /* 0x0000000800087308 */ /* 0x000e620000000800 */
[----:B0-----:R-:W-:-:S07]  /*1c0d0*/  FFMA.FTZ R21, R3, R21, R208 ;  /* 0x0000001503157223 */ /* 0x001fce00000100d0 */
[----:B------:R-:W0:Y:S08]  /*1c0e0*/  MUFU.EX2 R210, R210 ;  /* 0x000000d200d27308 */ /* 0x000e300000000800 */
[----:B------:R-:W2:Y:S01]  /*1c0f0*/  MUFU.EX2 R184, R184 ;  /* 0x000000b800b87308 */ /* 0x000ea20000000800 */
[C---:B-1----:R-:W-:Y:S01]  /*1c100*/  FADD.FTZ R21, R8.reuse, R21 ;  /* 0x0000001508157221 */ /* 0x042fe20000010000 */
[----:B------:R-:W-:Y:S01]  /*1c110*/  F2FP.BF16.F32.PACK_AB R208, R8, R208 ;  /* 0x000000d008d0723e */ /* 0x000fe200000010ff */
[----:B------:R-:W-:-:S05]  /*1c120*/  IMAD.MOV.U32 R8, RZ, RZ, R5 ;  /* 0x000000ffff087224 */ /* 0x000fca00078e0005 */
[----:B------:R-:W-:Y:S01]  /*1c130*/  MUFU.EX2 R204, R204 ;  /* 0x000000cc00cc7308 */ /* 0x000fe20000000800 */
[----:B0-----:R-:W-:-:S07]  /*1c140*/  FADD.FTZ R21, R210, R21 ;  /* 0x00000015d2157221 */ /* 0x001fce0000010000 */
[----:B------:R-:W-:Y:S01]  /*1c150*/  MUFU.EX2 R10, R10 ;  /* 0x0000000a000a7308 */ /* 0x000fe20000000800 */
[----:B--2---:R-:W-:-:S07]  /*1c160*/  F2FP.BF16.F32.PACK_AB R210, R184, R210 ;  /* 0x000000d2b8d2723e */ /* 0x004fce00000010ff */
[----:B------:R-:W-:Y:S08]  /*1c170*/  MUFU.EX2 R206, R206 ;  /* 0x000000ce00ce7308 */ /* 0x000ff00000000800 */
[----:B------:R-:W-:Y:S08]  /*1c180*/  MUFU.EX2 R12, R12 ;  /* 0x0000000c000c7308 */ /* 0x000ff00000000800 */
[----:B------:R-:W-:Y:S08]  /*1c190*/  MUFU.EX2 R200, R200 ;  /* 0x000000c800c87308 */ /* 0x000ff00000000800 */
[----:B------:R-:W-:Y:S08]  /*1c1a0*/  MUFU.EX2 R14, R14 ;  /* 0x0000000e000e7308 */ /* 0x000ff00000000800 */
[----:B------:R-:W-:Y:S08]  /*1c1b0*/  MUFU.EX2 R202, R202 ;  /* 0x000000ca00ca7308 */ /* 0x000ff00000000800 */
[----:B------:R-:W-:Y:S01]  /*1c1c0*/  MUFU.EX2 R15, R15 ;  /* 0x0000000f000f7308 */ /* 0x000fe20000000800 */
[----:B------:R-:W-:-:S02]  /*1c1d0*/  WARPGROUP.DEPBAR.LE gsb0, 0x0 ;  /* 0x00008000000079c5 */ /* 0x000fc40000010000 */
[----:B------:R-:W-:Y:S01]  /*1c1e0*/  WARPGROUP.ARRIVE ;  /* 0x00000000000079c5 */ /* 0x000fe20000000000 */
[-CC-:B------:R-:W-:Y:S01]  /*1c1f0*/  FFMA.FTZ R196, R160, R2.reuse, -R13.reuse ;  /* 0x00000002a0c47223 */ /* 0x180fe2000001080d */
[-CC-:B------:R-:W-:Y:S01]  /*1c200*/  FFMA.FTZ R160, R161, R2.reuse, -R13.reuse ;  /* 0x00000002a1a07223 */ /* 0x180fe2000001080d */
[-CC-:B------:R-:W-:Y:S01]  /*1c210*/  FFMA.FTZ R198, R164, R2.reuse, -R13.reuse ;  /* 0x00000002a4c67223 */ /* 0x180fe2000001080d */
[----:B------:R-:W-:Y:S01]  /*1c220*/  FFMA.FTZ R161, R165, R2, -R13 ;  /* 0x00000002a5a17223 */ /* 0x000fe2000001080d */
[----:B------:R-:W-:Y:S01]  /*1c230*/  @!P1 PRMT R165, RZ, 0x654, R11 ;  /* 0x00000654ffa59816 */ /* 0x000fe2000000000b */
[----:B------:R-:W-:Y:S01]  /*1c240*/  HGMMA.64x256x16.F32.BF16 R24, R192, gdesc[UR4].tnspB, R24, gsb0 ;  /* 0x43e00004c0187df0 */ /* 0x000fe20008001818 */
[----:B------:R-:W-:Y:S08]  /*1c250*/  MUFU.EX2 R196, R196 ;  /* 0x000000c400c47308 */ /* 0x000ff00000000800 */
[----:B------:R-:W-:Y:S08]  /*1c260*/  MUFU.EX2 R160, R160 ;  /* 0x000000a000a07308 */ /* 0x000ff00000000800 */
[----:B------:R-:W-:Y:S08]  /*1c270*/  MUFU.EX2 R198, R198 ;  /* 0x000000c600c67308 */ /* 0x000ff00000000800 */
[----:B------:R-:W-:Y:S01]  /*1c280*/  MUFU.EX2 R161, R161 ;  /* 0x000000a100a17308 */ /* 0x000fe20000000800 */
[----:B------:R-:W-:-:S02]  /*1c290*/  WARPGROUP.DEPBAR.LE gsb0, 0x0 ;  /* 0x00008000000079c5 */ /* 0x000fc40000010000 */
[-CC-:B------:R-:W-:Y:S01]  /*1c2a0*/  FFMA.FTZ R192, R152, R2.reuse, -R13.reuse ;  /* 0x0000000298c07223 */ /* 0x180fe2000001080d */
[-CC-:B------:R-:W-:Y:S01]  /*1c2b0*/  FFMA.FTZ R152, R153, R2.reuse, -R13.reuse ;  /* 0x0000000299987223 */ /* 0x180fe2000001080d */
[-C--:B------:R-:W-:Y:S01]  /*1c2c0*/  FMUL.FTZ R153, R4, R2.reuse ;  /* 0x0000000204997220 */ /* 0x080fe20000410000 */
[-CC-:B------:R-:W-:Y:S01]  /*1c2d0*/  FFMA.FTZ R194, R156, R2.reuse, -R13.reuse ;  /* 0x000000029cc27223 */ /* 0x180fe2000001080d */
[-C--:B------:R-:W-:Y:S01]  /*1c2e0*/  FFMA.FTZ R13, R157, R2.reuse, -R13 ;  /* 0x000000029d0d7223 */ /* 0x080fe2000001080d */
[----:B------:R-:W-:Y:S01]  /*1c2f0*/  @!P1 SYNCS.ARRIVE.TRANS64.RED.A1T0 RZ, [R165+URZ], RZ ;  /* 0x000000ffa5ff99a7 */ /* 0x000fe2000810043f */
[-CC-:B------:R-:W-:Y:S01]  /*1c300*/  FFMA.FTZ R209, R186, R2.reuse, -R153.reuse ;  /* 0x00000002bad17223 */ /* 0x180fe20000010899 */
[-CC-:B------:R-:W-:Y:S01]  /*1c310*/  FFMA.FTZ R211, R190, R2.reuse, -R153.reuse ;  /* 0x00000002bed37223 */ /* 0x180fe20000010899 */
[----:B------:R0:W-:Y:S01]  /*1c320*/  MUFU.EX2 R7, R13 ;  /* 0x0000000d00077308 */ /* 0x0001e20000000800 */
[-CC-:B------:R-:W-:Y:S01]  /*1c330*/  FFMA.FTZ R157, R191, R2.reuse, -R153.reuse ;  /* 0x00000002bf9d7223 */ /* 0x180fe20000010899 */
[-CC-:B------:R-:W-:Y:S01]  /*1c340*/  FFMA.FTZ R205, R178, R2.reuse, -R153.reuse ;  /* 0x00000002b2cd7223 */ /* 0x180fe20000010899 */
[-CC-:B------:R-:W-:Y:S01]  /*1c350*/  FFMA.FTZ R164, R179, R2.reuse, -R153.reuse ;  /* 0x00000002b3a47223 */ /* 0x180fe20000010899 */
[-CC-:B------:R-:W-:Y:S01]  /*1c360*/  FFMA.FTZ R207, R182, R2.reuse, -R153.reuse ;  /* 0x00000002b6cf7223 */ /* 0x180fe20000010899 */
[-CC-:B------:R-:W-:Y:S01]  /*1c370*/  FFMA.FTZ R197, R162, R2.reuse, -R153.reuse ;  /* 0x00000002a2c57223 */ /* 0x180fe20000010899 */
[-CC-:B------:R-:W-:Y:S01]  /*1c380*/  FFMA.FTZ R156, R183, R2.reuse, -R153.reuse ;  /* 0x00000002b79c7223 */ /* 0x180fe20000010899 */
[-CC-:B------:R-:W-:Y:S01]  /*1c390*/  FFMA.FTZ R201, R170, R2.reuse, -R153.reuse ;  /* 0x00000002aac97223 */ /* 0x180fe20000010899 */
[----:B------:R-:W1:Y:S01]  /*1c3a0*/  MUFU.EX2 R209, R209 ;  /* 0x000000d100d17308 */ /* 0x000e620000000800 */
[-CC-:B0-----:R-:W-:Y:S01]  /*1c3b0*/  FFMA.FTZ R13, R187, R2.reuse, -R153.reuse ;  /* 0x00000002bb0d7223 */ /* 0x181fe20000010899 */
[-CC-:B------:R-:W-:Y:S01]  /*1c3c0*/  FFMA.FTZ R171, R171, R2.reuse, -R153.reuse ;  /* 0x00000002abab7223 */ /* 0x180fe20000010899 */
[-CC-:B------:R-:W-:Y:S01]  /*1c3d0*/  FFMA.FTZ R193, R154, R2.reuse, -R153.reuse ;  /* 0x000000029ac17223 */ /* 0x180fe20000010899 */
[-CC-:B------:R-:W-:Y:S01]  /*1c3e0*/  FFMA.FTZ R203, R174, R2.reuse, -R153.reuse ;  /* 0x00000002aecb7223 */ /* 0x180fe20000010899 */
[-CC-:B------:R-:W-:Y:S01]  /*1c3f0*/  FFMA.FTZ R175, R175, R2.reuse, -R153.reuse ;  /* 0x00000002afaf7223 */ /* 0x180fe20000010899 */
[----:B------:R0:W-:Y:S01]  /*1c400*/  @!P1 SYNCS.ARRIVE.TRANS64.RED.A1T0 RZ, [R9+URZ], RZ ;  /* 0x000000ff09ff99a7 */ /* 0x0001e2000810043f */
[-CC-:B------:R-:W-:Y:S01]  /*1c410*/  FFMA.FTZ R199, R166, R2.reuse, -R153.reuse ;  /* 0x00000002a6c77223 */ /* 0x180fe20000010899 */
[----:B------:R-:W2:Y:S01]  /*1c420*/  MUFU.EX2 R13, R13 ;  /* 0x0000000d000d7308 */ /* 0x000ea20000000800 */
[-CC-:B------:R-:W-:Y:S01]  /*1c430*/  FFMA.FTZ R155, R155, R2.reuse, -R153.reuse ;  /* 0x000000029b9b7223 */ /* 0x180fe20000010899 */
[----:B------:R-:W-:-:S06]  /*1c440*/  FFMA.FTZ R158, R158, R2, -R153 ;  /* 0x000000029e9e7223 */ /* 0x000fcc0000010899 */
[----:B------:R-:W3:Y:S01]  /*1c450*/  MUFU.EX2 R211, R211 ;  /* 0x000000d300d37308 */ /* 0x000ee20000000800 */
[----:B-1----:R-:W-:-:S07]  /*1c460*/  FFMA.FTZ R20, R0, R20, R209 ;  /* 0x0000001400147223 */ /* 0x002fce00000100d1 */
[----:B------:R-:W1:Y:S01]  /*1c470*/  MUFU.EX2 R157, R157 ;  /* 0x0000009d009d7308 */ /* 0x000e620000000800 */
[----:B--2---:R-:W-:Y:S01]  /*1c480*/  FADD.FTZ R162, R13, R20 ;  /* 0x000000140da27221 */ /* 0x004fe20000010000 */
[----:B------:R-:W-:Y:S01]  /*1c490*/  FFMA.FTZ R20, R163, R2, -R153 ;  /* 0x00000002a3147223 */ /* 0x000fe20000010899 */
[----:B------:R-:W-:-:S05]  /*1c4a0*/  F2FP.BF16.F32.PACK_AB R209, R13, R209 ;  /* 0x000000d10dd1723e */ /* 0x000fca00000010ff */
[----:B------:R-:W2:Y:S01]  /*1c4b0*/  MUFU.EX2 R205, R205 ;  /* 0x000000cd00cd7308 */ /* 0x000ea20000000800 */
[----:B---3--:R-:W-:Y:S01]  /*1c4c0*/  FADD.FTZ R163, R211, R162 ;  /* 0x000000a2d3a37221 */ /* 0x008fe20000010000 */
[----:B------:R-:W-:Y:S01]  /*1c4d0*/  FADD.FTZ R162, R184, R21 ;  /* 0x00000015b8a27221 */ /* 0x000fe20000010000 */
[-CC-:B------:R-:W-:Y:S01]  /*1c4e0*/  FFMA.FTZ R21, R167, R2.reuse, -R153.reuse ;  /* 0x00000002a7157223 */ /* 0x180fe20000010899 */
[----:B------:R-:W-:Y:S02]  /*1c4f0*/  FFMA.FTZ R153, R159, R2, -R153 ;  /* 0x000000029f997223 */ /* 0x000fe40000010899 */
[----:B------:R-:W-:Y:S01]  /*1c500*/  FADD.FTZ R162, R204, R162 ;  /* 0x000000a2cca27221 */ /* 0x000fe20000010000 */
[C---:B------:R-:W-:Y:S01]  /*1c510*/  F2FP.BF16.F32.PACK_AB R204, R10.reuse, R204 ;  /* 0x000000cc0acc723e */ /* 0x040fe200000010ff */
[----:B------:R-:W3:Y:S01]  /*1c520*/  MUFU.EX2 R164, R164 ;  /* 0x000000a400a47308 */ /* 0x000ee20000000800 */
[C---:B-1----:R-:W-:Y:S01]  /*1c530*/  FADD.FTZ R163, R157.reuse, R163 ;  /* 0x000000a39da37221 */ /* 0x042fe20000010000 */
[----:B------:R-:W-:Y:S01]  /*1c540*/  FADD.FTZ R162, R10, R162 ;  /* 0x000000a20aa27221 */ /* 0x000fe20000010000 */
[----:B------:R-:W-:Y:S01]  /*1c550*/  F2FP.BF16.F32.PACK_AB R211, R157, R211 ;  /* 0x000000d39dd3723e */ /* 0x000fe200000010ff */
[----:B------:R-:W-:-:S02]  /*1c560*/  IMAD.MOV.U32 R10, RZ, RZ, R220 ;  /* 0x000000ffff0a7224 */ /* 0x000fc400078e00dc */
[----:B------:R-:W-:Y:S01]  /*1c570*/  FADD.FTZ R162, R206, R162 ;  /* 0x000000a2cea27221 */ /* 0x000fe20000010000 */
[C---:B------:R-:W-:Y:S01]  /*1c580*/  F2FP.BF16.F32.PACK_AB R206, R12.reuse, R206 ;  /* 0x000000ce0cce723e */ /* 0x040fe200000010ff */
[----:B------:R-:W1:Y:S01]  /*1c590*/  MUFU.EX2 R207, R207 ;  /* 0x000000cf00cf7308 */ /* 0x000e620000000800 */
[----:B--2---:R-:W-:Y:S01]  /*1c5a0*/  FADD.FTZ R154, R205, R163 ;  /* 0x000000a3cd9a7221 */ /* 0x004fe20000010000 */
[----:B------:R-:W-:-:S04]  /*1c5b0*/  FADD.FTZ R162, R12, R162 ;  /* 0x000000a20ca27221 */ /* 0x000fc80000010000 */
[----:B------:R-:W-:Y:S01]  /*1c5c0*/  FADD.FTZ R162, R200, R162 ;  /* 0x000000a2c8a27221 */ /* 0x000fe20000010000 */
[----:B------:R-:W-:Y:S01]  /*1c5d0*/  F2FP.BF16.F32.PACK_AB R200, R14, R200 ;  /* 0x000000c80ec8723e */ /* 0x000fe200000010ff */
[----:B------:R-:W2:Y:S01]  /*1c5e0*/  MUFU.EX2 R156, R156 ;  /* 0x0000009c009c7308 */ /* 0x000ea20000000800 */
[----:B---3--:R-:W-:Y:S01]  /*1c5f0*/  FADD.FTZ R154, R164, R154 ;  /* 0x0000009aa49a7221 */ /* 0x008fe20000010000 */
[----:B------:R-:W-:Y:S01]  /*1c600*/  FADD.FTZ R162, R14, R162 ;  /* 0x000000a20ea27221 */ /* 0x000fe20000010000 */
[----:B------:R-:W-:-:S03]  /*1c610*/  F2FP.BF16.F32.PACK_AB R205, R164, R205 ;  /* 0x000000cda4cd723e */ /* 0x000fc600000010ff */
[----:B------:R-:W-:Y:S01]  /*1c620*/  FADD.FTZ R162, R202, R162 ;  /* 0x000000a2caa27221 */ /* 0x000fe20000010000 */
[----:B------:R-:W-:Y:S01]  /*1c630*/  F2FP.BF16.F32.PACK_AB R202, R15, R202 ;  /* 0x000000ca0fca723e */ /* 0x000fe200000010ff */
[----:B------:R-:W3:Y:S01]  /*1c640*/  MUFU.EX2 R201, R201 ;  /* 0x000000c900c97308 */ /* 0x000ee20000000800 */
[----:B-1----:R-:W-:Y:S01]  /*1c650*/  FADD.FTZ R154, R207, R154 ;  /* 0x0000009acf9a7221 */ /* 0x002fe20000010000 */
[----:B------:R-:W-:-:S04]  /*1c660*/  FADD.FTZ R162, R15, R162 ;  /* 0x000000a20fa27221 */ /* 0x000fc80000010000 */
[----:B------:R-:W-:Y:S01]  /*1c670*/  FADD.FTZ R162, R196, R162 ;  /* 0x000000a2c4a27221 */ /* 0x000fe20000010000 */
[----:B------:R-:W-:Y:S01]  /*1c680*/  F2FP.BF16.F32.PACK_AB R196, R160, R196 ;  /* 0x000000c4a0c4723e */ /* 0x000fe200000010ff */
[----:B------:R-:W1:Y:S01]  /*1c690*/  MUFU.EX2 R11, R171 ;  /* 0x000000ab000b7308 */ /* 0x000e620000000800 */
[----:B--2---:R-:W-:Y:S01]  /*1c6a0*/  FADD.FTZ R154, R156, R154 ;  /* 0x0000009a9c9a7221 */ /* 0x004fe20000010000 */
[----:B------:R-:W-:Y:S01]  /*1c6b0*/  FADD.FTZ R162, R160, R162 ;  /* 0x000000a2a0a27221 */ /* 0x000fe20000010000 */
[----:B------:R-:W-:-:S03]  /*1c6c0*/  F2FP.BF16.F32.PACK_AB R207, R156, R207 ;  /* 0x000000cf9ccf723e */ /* 0x000fc600000010ff */
[----:B------:R-:W-:Y:S01]  /*1c6d0*/  FADD.FTZ R162, R198, R162 ;  /* 0x000000a2c6a27221 */ /* 0x000fe20000010000 */
[----:B------:R-:W-:Y:S01]  /*1c6e0*/  F2FP.BF16.F32.PACK_AB R198, R161, R198 ;  /* 0x000000c6a1c6723e */ /* 0x000fe200000010ff */
[----:B------:R-:W2:Y:S01]  /*1c6f0*/  MUFU.EX2 R203, R203 ;  /* 0x000000cb00cb7308 */ /* 0x000ea20000000800 */
[----:B---3--:R-:W-:Y:S01]  /*1c700*/  FADD.FTZ R154, R201, R154 ;  /* 0x0000009ac99a7221 */ /* 0x008fe20000010000 */
[----:B------:R-:W-:-:S06]  /*1c710*/  FADD.FTZ R162, R161, R162 ;  /* 0x000000a2a1a27221 */ /* 0x000fcc0000010000 */
[----:B0-----:R-:W0:Y:S01]  /*1c720*/  MUFU.EX2 R9, R175 ;  /* 0x000000af00097308 */ /* 0x001e220000000800 */
[C---:B-1----:R-:W-:Y:S01]  /*1c730*/  FADD.FTZ R154, R11.reuse, R154 ;  /* 0x0000009a0b9a7221 */ /* 0x042fe20000010000 */
[----:B------:R-:W-:-:S06]  /*1c740*/  F2FP.BF16.F32.PACK_AB R201, R11, R201 ;  /* 0x000000c90bc9723e */ /* 0x000fcc00000010ff */
[----:B------:R-:W1:Y:S01]  /*1c750*/  MUFU.EX2 R197, R197 ;  /* 0x000000c500c57308 */ /* 0x000e620000000800 */
[----:B--2---:R-:W-:-:S07]  /*1c760*/  FADD.FTZ R154, R203, R154 ;  /* 0x0000009acb9a7221 */ /* 0x004fce0000010000 */
[----:B------:R-:W2:Y:S01]  /*1c770*/  MUFU.EX2 R20, R20 ;  /* 0x0000001400147308 */ /* 0x000ea20000000800 */
[C---:B0-----:R-:W-:Y:S01]  /*1c780*/  FADD.FTZ R154, R9.reuse, R154 ;  /* 0x0000009a099a7221 */ /* 0x041fe20000010000 */
[----:B------:R-:W-:Y:S01]  /*1c790*/  F2FP.BF16.F32.PACK_AB R203, R9, R203 ;  /* 0x000000cb09cb723e */ /* 0x000fe200000010ff */
[----:B------:R-:W-:-:S05]  /*1c7a0*/  IMAD.MOV.U32 R9, RZ, RZ, R221 ;  /* 0x000000ffff097224 */ /* 0x000fca00078e00dd */
        /* <DEDUP_REMOVED lines=10> */
[----:B------:R-:W1:Y:S01]  /*1c850*/  MUFU.EX2 R152, R152 ;  /* 0x0000009800987308 */ /* 0x000e620000000800 */
[----:B--2---:R-:W-:-:S07]  /*1c860*/  FADD.FTZ R162, R192, R162 ;  /* 0x000000a2c0a27221 */ /* 0x004fce0000010000 */
[----:B------:R-:W2:Y:S01]  /*1c870*/  MUFU.EX2 R155, R155 ;  /* 0x0000009b009b7308 */ /* 0x000ea20000000800 */
[----:B0-----:R-:W-:-:S07]  /*1c880*/  FADD.FTZ R154, R193, R154 ;  /* 0x0000009ac19a7221 */ /* 0x001fce0000010000 */
[----:B------:R-:W0:Y:S01]  /*1c890*/  MUFU.EX2 R194, R194 ;  /* 0x000000c200c27308 */ /* 0x000e220000000800 */
[C---:B-1----:R-:W-:Y:S01]  /*1c8a0*/  FADD.FTZ R162, R152.reuse, R162 ;  /* 0x000000a298a27221 */ /* 0x042fe20000010000 */
[----:B------:R-:W-:-:S06]  /*1c8b0*/  F2FP.BF16.F32.PACK_AB R192, R152, R192 ;  /* 0x000000c098c0723e */ /* 0x000fcc00000010ff */
[----:B------:R-:W1:Y:S01]  /*1c8c0*/  MUFU.EX2 R158, R158 ;  /* 0x0000009e009e7308 */ /* 0x000e620000000800 */
[C---:B--2---:R-:W-:Y:S01]  /*1c8d0*/  FADD.FTZ R154, R155.reuse, R154 ;  /* 0x0000009a9b9a7221 */ /* 0x044fe20000010000 */
[----:B------:R-:W-:-:S06]  /*1c8e0*/  F2FP.BF16.F32.PACK_AB R193, R155, R193 ;  /* 0x000000c19bc1723e */ /* 0x000fcc00000010ff */
[----:B------:R-:W2:Y:S01]  /*1c8f0*/  MUFU.EX2 R153, R153 ;  /* 0x0000009900997308 */ /* 0x000ea20000000800 */
[----:B0-----:R-:W-:Y:S01]  /*1c900*/  FADD.FTZ R162, R194, R162 ;  /* 0x000000a2c2a27221 */ /* 0x001fe20000010000 */
[----:B------:R-:W-:-:S03]  /*1c910*/  F2FP.BF16.F32.PACK_AB R194, R7, R194 ;  /* 0x000000c207c2723e */ /* 0x000fc600000010ff */
[----:B------:R-:W-:Y:S01]  /*1c920*/  FADD.FTZ R21, R7, R162 ;  /* 0x000000a207157221 */ /* 0x000fe20000010000 */
[----:B------:R-:W-:Y:S02]  /*1c930*/  IMAD.MOV.U32 R7, RZ, RZ, R4 ;  /* 0x000000ffff077224 */ /* 0x000fe400078e0004 */
[----:B-1----:R-:W-:-:S04]  /*1c940*/  FADD.FTZ R154, R158, R154 ;  /* 0x0000009a9e9a7221 */ /* 0x002fc80000010000 */
[C---:B--2---:R-:W-:Y:S01]  /*1c950*/  FADD.FTZ R20, R153.reuse, R154 ;  /* 0x0000009a99147221 */ /* 0x044fe20000010000 */
[----:B------:R-:W-:Y:S01]  /*1c960*/  F2FP.BF16.F32.PACK_AB R195, R153, R158 ;  /* 0x0000009e99c3723e */ /* 0x000fe200000010ff */
[----:B------:R-:W-:Y:S06]  /*1c970*/  @P2 BRA `(.L_x_648) ;  /* 0xffffffb400e82947 */ /* 0x000fec000383ffff */
.L_x_637:
[----:B------:R-:W-:Y:S05]  /*1c980*/  BSYNC B0 ;  /* 0x0000000000007941 */ /* 0x000fea0003800000 */
.L_x_636:
        /* <DEDUP_REMOVED lines=131> */
.L_x_649:
[----:B------:R-:W-:Y:S01]  /*1d1c0*/  IMAD R0, R220, 0x8, R18 ;  /* 0x00000008dc007824 */ /* 0x000fe200078e0212 */
[----:B------:R-:W-:-:S04]  /*1d1d0*/  SHF.L.U32 R3, R221, 0x1f, RZ ;  /* 0x0000001fdd037819 */ /* 0x000fc800000006ff */
[----:B------:R0:W1:Y:S01]  /*1d1e0*/  SYNCS.PHASECHK.TRANS64.TRYWAIT P2, [R0+URZ+0x38850], R3 ;  /* 0x03885003000075a7 */ /* 0x000062000804017f */
[----:B------:R-:W-:Y:S05]  /*1d1f0*/  @!P0 BRA `(.L_x_650) ;  /* 0x0000000000048947 */ /* 0x000fea0003800000 */
[----:B------:R-:W-:Y:S01]  /*1d200*/  BPT.TRAP 0x1 ;  /* 0x000000040000795c */ /* 0x000fe20000300000 */
.L_x_650:
[----:B------:R-:W-:Y:S04]  /*1d210*/  BSSY B0, `(.L_x_651) ;  /* 0x0000004000007945 */ /* 0x000fe80003800000 */
[----:B-1----:R-:W-:Y:S05]  /*1d220*/  @P2 BRA `(.L_x_652) ;  /* 0x0000000000082947 */ /* 0x002fea0003800000 */
[----:B------:R-:W1:Y:S02]  /*1d230*/  SYNCS.PHASECHK.TRANS64.TRYWAIT P0, [R0+URZ+0x38850], R3 ;  /* 0x03885003000075a7 */ /* 0x000e64000800017f */
[----:B-1----:R-:W-:Y:S05]  /*1d240*/  @!P0 BRA `(.L_x_653) ;  /* 0x000000ec00b48947 */ /* 0x002fea0003800000 */
.L_x_652:
[----:B------:R-:W-:Y:S05]  /*1d250*/  BSYNC B0 ;  /* 0x0000000000007941 */ /* 0x000fea0003800000 */
.L_x_651:
[----:B------:R-:W-:Y:S01]  /*1d260*/  VIADD R18, R18, 0x400 ;  /* 0x0000040012127836 */ /* 0x000fe20000000000 */
[----:B------:R-:W-:Y:S01]  /*1d270*/  WARPGROUP.ARRIVE ;  /* 0x00000000000079c5 */ /* 0x000fe20000000000 */
[----:B------:R-:W-:Y:S01]  /*1d280*/  IMAD.MOV.U32 R7, RZ, RZ, 0x40000040 ;  /* 0x40000040ff077424 */ /* 0x000fe200078e00ff */
[----:B01----:R-:W0:Y:S01]  /*1d290*/  SHFL.BFLY PT, R3, R20, 0x2, 0x1f ;  /* 0x0c401f0014037f89 */ /* 0x003e2200000e0000 */
[----:B------:R-:W-:Y:S01]  /*1d2a0*/  IMAD.MOV.U32 R9, RZ, RZ, 0x40000040 ;  /* 0x40000040ff097424 */ /* 0x000fe200078e00ff */
[----:B------:R-:W-:Y:S01]  /*1d2b0*/  SHF.R.U32.HI R18, RZ, 0x4, R18 ;  /* 0x00000004ff127819 */ /* 0x000fe20000011612 */
[----:B------:R-:W-:Y:S01]  /*1d2c0*/  IMAD.MOV.U32 R167, RZ, RZ, -0x800000 ;  /* 0xff800000ffa77424 */ /* 0x000fe200078e00ff */
[----:B------:R-:W-:Y:S01]  /*1d2d0*/  R2UR UR7, R7 ;  /* 0x00000000070772ca */ /* 0x000fe200000e0000 */
[----:B------:R-:W-:Y:S01]  /*1d2e0*/  IMAD.MOV.U32 R7, RZ, RZ, 0x40000040 ;  /* 0x40000040ff077424 */ /* 0x000fe200078e00ff */
[----:B------:R-:W-:Y:S01]  /*1d2f0*/  LOP3.LUT R18, R18, 0x3fff, RZ, 0xc0, !PT ;  /* 0x00003fff12127812 */ /* 0x000fe200078ec0ff */
[----:B------:R-:W-:-:S02]  /*1d300*/  IMAD.MOV.U32 R166, RZ, RZ, -0x800000 ;  /* 0xff800000ffa67424 */ /* 0x000fc400078e00ff */
[----:B------:R-:W-:Y:S01]  /*1d310*/  VIADD R236, R236, 0x1 ;  /* 0x00000001ecec7836 */ /* 0x000fe20000000000 */
[----:B------:R-:W-:-:S05]  /*1d320*/  LOP3.LUT R18, R18, 0x2800000, RZ, 0xfc, !PT ;  /* 0x0280000012127812 */ /* 0x000fca00078efcff */
[----:B------:R-:W-:Y:S02]  /*1d330*/  IMAD R6, R220, 0xa00, R18 ;  /* 0x00000a00dc067824 */ /* 0x000fe400078e0212 */
[----:B------:R-:W-:Y:S02]  /*1d340*/  IMAD.MOV.U32 R18, RZ, RZ, RZ ;  /* 0x000000ffff127224 */ /* 0x000fe400078e00ff */
[C---:B------:R-:W-:Y:S01]  /*1d350*/  VIADD R8, R6.reuse, 0x80 ;  /* 0x0000008006087836 */ /* 0x040fe20000000000 */
[----:B------:R-:W-:Y:S01]  /*1d360*/  R2UR UR6, R6 ;  /* 0x00000000060672ca */ /* 0x000fe200000e0000 */
[----:B------:R-:W-:Y:S02]  /*1d370*/  VIADD R220, R220, 0x1 ;  /* 0x00000001dcdc7836 */ /* 0x000fe40000000000 */
[----:B0-----:R-:W-:-:S03]  /*1d380*/  FADD.FTZ R3, R3, R20 ;  /* 0x0000001403037221 */ /* 0x001fc60000010000 */
[----:B------:R-:W-:-:S04]  /*1d390*/  ISETP.NE.AND P2, PT, R220, 0x2, PT ;  /* 0x00000002dc00780c */ /* 0x000fc80003f45270 */
[----:B------:R-:W-:-:S03]  /*1d3a0*/  SEL R220, R220, RZ, P2 ;  /* 0x000000ffdcdc7207 */ /* 0x000fc60001000000 */
[----:B------:R-:W-:Y:S01]  /*1d3b0*/  HGMMA.64x256x16.F32.BF16 R24, R208, gdesc[UR4].tnspB, R24, gsb0 ;  /* 0x43e00004d0187df0 */ /* 0x000fe20008001818 */
[----:B------:R-:W-:Y:S01]  /*1d3c0*/  R2UR UR6, R8 ;  /* 0x00000000080672ca */ /* 0x000fe200000e0000 */
[----:B------:R-:W-:Y:S01]  /*1d3d0*/  VIADD R8, R6, 0x100 ;  /* 0x0000010006087836 */ /* 0x000fe20000000000 */
[----:B------:R-:W-:Y:S01]  /*1d3e0*/  R2UR UR7, R9 ;  /* 0x00000000090772ca */ /* 0x000fe200000e0000 */
[----:B------:R-:W-:Y:S01]  /*1d3f0*/  IMAD.MOV.U32 R9, RZ, RZ, 0x40000040 ;  /* 0x40000040ff097424 */ /* 0x000fe200078e00ff */
[----:B------:R-:W-:Y:S02]  /*1d400*/  WARPGROUP.DEPBAR.LE gsb0, 0x0 ;  /* 0x00008000000079c5 */ /* 0x000fe40000010000 */
[----:B------:R-:W-:-:S15]  /*1d410*/  WARPGROUP.ARRIVE ;  /* 0x00000000000079c5 */ /* 0x000fde0000000000 */
[----:B------:R-:W-:-:S06]  /*1d420*/  NOP ;  /* 0x0000000000007918 */ /* 0x000fcc0000000000 */
        /* <DEDUP_REMOVED lines=12> */
[----:B------:R-:W0:Y:S02]  /*1d4f0*/  SHFL.BFLY PT, R8, R21, 0x2, 0x1f ;  /* 0x0c401f0015087f89 */ /* 0x000e2400000e0000 */
[----:B0-----:R-:W-:Y:S01]  /*1d500*/  FADD.FTZ R8, R8, R21 ;  /* 0x0000001508087221 */ /* 0x001fe20000010000 */
[----:B------:R-:W-:Y:S02]  /*1d510*/  WARPGROUP.DEPBAR.LE gsb0, 0x0 ;  /* 0x00008000000079c5 */ /* 0x000fe40000010000 */
[----:B------:R-:W-:-:S15]  /*1d520*/  WARPGROUP.ARRIVE ;  /* 0x00000000000079c5 */ /* 0x000fde0000000000 */
[----:B------:R-:W-:-:S04]  /*1d530*/  NOP ;  /* 0x0000000000007918 */ /* 0x000fc80000000000 */
[----:B------:R-:W-:Y:S01]  /*1d540*/  HGMMA.64x256x16.F32.BF16 R24, R196, gdesc[UR4].tnspB, R24, gsb0 ;  /* 0x43e00004c4187df0 */ /* 0x000fe20008001818 */
[----:B------:R-:W-:Y:S02]  /*1d550*/  R2UR UR6, R6 ;  /* 0x00000000060672ca */ /* 0x000fe400000e0000 */
[----:B------:R-:W-:Y:S01]  /*1d560*/  R2UR UR7, R7 ;  /* 0x00000000070772ca */ /* 0x000fe200000e0000 */
[----:B------:R-:W0:Y:S04]  /*1d570*/  SHFL.BFLY PT, R6, R8, 0x1, 0x1f ;  /* 0x0c201f0008067f89 */ /* 0x000e2800000e0000 */
[----:B------:R-:W1:Y:S01]  /*1d580*/  SHFL.BFLY PT, R7, R3, 0x1, 0x1f ;  /* 0x0c201f0003077f89 */ /* 0x000e6200000e0000 */
[----:B0-----:R-:W-:Y:S01]  /*1d590*/  FADD.FTZ R8, R8, R6 ;  /* 0x0000000608087221 */ /* 0x001fe20000010000 */
[----:B-1----:R-:W-:-:S04]  /*1d5a0*/  FADD.FTZ R3, R3, R7 ;  /* 0x0000000703037221 */ /* 0x002fc80000010000 */
[----:B------:R-:W-:Y:S02]  /*1d5b0*/  FSETP.NE.FTZ.AND P0, PT, R8, RZ, PT ;  /* 0x000000ff0800720b */ /* 0x000fe40003f15000 */
[----:B------:R-:W-:-:S11]  /*1d5c0*/  FSETP.NE.FTZ.AND P3, PT, R3, RZ, PT ;  /* 0x000000ff0300720b */ /* 0x000fd60003f75000 */
[----:B------:R-:W0:Y:S08]  /*1d5d0*/  @P0 MUFU.LG2 R7, R8 ;  /* 0x0000000800070308 */ /* 0x000e300000000c00 */
[----:B------:R1:W-:Y:S08]  /*1d5e0*/  @P0 MUFU.RCP R18, R8 ;  /* 0x0000000800120308 */ /* 0x0003f00000001000 */
[----:B------:R-:W2:Y:S01]  /*1d5f0*/  @P3 MUFU.LG2 R6, R3 ;  /* 0x0000000300063308 */ /* 0x000ea20000000c00 */
[----:B0-----:R-:W-:Y:S01]  /*1d600*/  @P0 FMUL.FTZ R7, R7, 0.69314718246459960938 ;  /* 0x3f31721807070820 */ /* 0x001fe20000410000 */
[C---:B-1----:R-:W-:Y:S01]  /*1d610*/  @P0 FMUL.FTZ R8, R2.reuse, 0.69314718246459960938 ;  /* 0x3f31721802080820 */ /* 0x042fe20000410000 */
[----:B------:R-:W-:-:S03]  /*1d620*/  @P3 FMUL.FTZ R2, R2, 0.69314718246459960938 ;  /* 0x3f31721802023820 */ /* 0x000fc60000410000 */
[----:B------:R-:W-:Y:S01]  /*1d630*/  @P0 FFMA.FTZ R167, R8, R5, R7 ;  /* 0x0000000508a70223 */ /* 0x000fe20000010007 */
[----:B------:R-:W-:Y:S01]  /*1d640*/  @!P1 VIADD R7, R0, 0x38860 ;  /* 0x0003886000079836 */ /* 0x000fe20000000000 */
[----:B------:R-:W-:Y:S01]  /*1d650*/  SEL R5, RZ, 0x1, P2 ;  /* 0x00000001ff057807 */ /* 0x000fe20001000000 */
[----:B------:R-:W-:Y:S01]  /*1d660*/  IMAD.MOV.U32 R0, RZ, RZ, RZ ;  /* 0x000000ffff007224 */ /* 0x000fe200078e00ff */
[----:B------:R-:W-:Y:S02]  /*1d670*/  PLOP3.LUT P0, PT, PT, PT, PT, 0x8, 0x0 ;  /* 0x000000000000781c */ /* 0x000fe40003f0e170 */
[----:B------:R-:W-:Y:S02]  /*1d680*/  @!P1 PRMT R7, RZ, 0x654, R7 ;  /* 0x00000654ff079816 */ /* 0x000fe40000000007 */
[----:B------:R-:W-:Y:S01]  /*1d690*/  LOP3.LUT R221, R221, R5, RZ, 0x3c, !PT ;  /* 0x00000005dddd7212 */ /* 0x000fe200078e3cff */
[----:B------:R0:W1:Y:S01]  /*1d6a0*/  @P3 MUFU.RCP R0, R3 ;  /* 0x0000000300003308 */ /* 0x0000620000001000 */
[----:B--2---:R-:W-:-:S04]  /*1d6b0*/  @P3 FMUL.FTZ R6, R6, 0.69314718246459960938 ;  /* 0x3f31721806063820 */ /* 0x004fc80000410000 */
[----:B------:R-:W-:Y:S01]  /*1d6c0*/  @P3 FFMA.FTZ R166, R2, R4, R6 ;  /* 0x0000000402a63223 */ /* 0x000fe20000010006 */
[----:B------:R-:W-:Y:S02]  /*1d6d0*/  WARPGROUP.DEPBAR.LE gsb0, 0x0 ;  /* 0x00008000000079c5 */ /* 0x000fe40000010000 */
[----:B------:R-:W-:-:S06]  /*1d6e0*/  WARPGROUP.ARRIVE ;  /* 0x00000000000079c5 */ /* 0x000fcc0000000000 */
[----:B------:R-:W-:Y:S03]  /*1d6f0*/  HGMMA.64x256x16.F32.BF16 R24, R192, gdesc[UR4].tnspB, R24, gsb0 ;  /* 0x43e00004c0187df0 */ /* 0x000fe60008001818 */
[----:B------:R-:W-:Y:S02]  /*1d700*/  WARPGROUP.DEPBAR.LE gsb0, 0x0 ;  /* 0x00008000000079c5 */ /* 0x000fe40000010000 */
[-C--:B------:R-:W-:Y:S01]  /*1d710*/  FMUL.FTZ R152, R48, R18.reuse ;  /* 0x0000001230987220 */ /* 0x080fe20000410000 */
[-C--:B------:R-:W-:Y:S01]  /*1d720*/  FMUL.FTZ R153, R49, R18.reuse ;  /* 0x0000001231997220 */ /* 0x080fe20000410000 */
[----:B------:R2:W-:Y:S01]  /*1d730*/  @!P1 SYNCS.ARRIVE.TRANS64.RED.A1T0 RZ, [R7+URZ], RZ ;  /* 0x000000ff07ff99a7 */ /* 0x0005e2000810043f */
[-C--:B------:R-:W-:Y:S01]  /*1d740*/  FMUL.FTZ R2, R52, R18.reuse ;  /* 0x0000001234027220 */ /* 0x080fe20000410000 */
        /* <DEDUP_REMOVED lines=23> */
[-C--:B-1----:R-:W-:Y:S01]  /*1d8c0*/  FMUL.FTZ R108, R114, R0.reuse ;  /* 0x00000000726c7220 */ /* 0x082fe20000410000 */
        /* <DEDUP_REMOVED lines=100> */
[----:B------:R-:W-:-:S07]  /*1df10*/  FMUL.FTZ R129, R151, R0 ;  /* 0x0000000097817220 */ /* 0x000fce0000410000 */
.L_x_567:
[----:B------:R-:W0:Y:S08]  /*1df20*/  S2UR UR5, SR_CgaCtaId ;  /* 0x00000000000579c3 */ /* 0x000e300000008800 */
[----:B------:R-:W-:Y:S06]  /*1df30*/  BAR.SYNC.DEFER_BLOCKING 0x5, 0x180 ;  /* 0x0146000000007b1d */ /* 0x000fec0000010000 */
[----:B------:R-:W-:Y:S01]  /*1df40*/  UMOV UR4, 0x400 ;  /* 0x0000040000047882 */ /* 0x000fe20000000000 */
[----:B------:R-:W-:Y:S01]  /*1df50*/  BSSY B0, `(.L_x_654) ;  /* 0x0000480000007945 */ /* 0x000fe20003800000 */
[----:B0-----:R-:W-:-:S06]  /*1df60*/  ULEA UR4, UR5, UR4, 0x18 ;  /* 0x0000000405047291 */ /* 0x001fcc000f8ec03f */
[----:B------:R-:W-:-:S05]  /*1df70*/  IMAD.U32 R18, RZ, RZ, UR4 ;  /* 0x00000004ff127e24 */ /* 0x000fca000f8e00ff */
[----:B------:R0:W1:Y:S01]  /*1df80*/  LDS.128 R140, [R18+0x388d0] ;  /* 0x0388d000128c7984 */ /* 0x0000620000000c00 */
[----:B------:R-:W-:Y:S06]  /*1df90*/  BAR.ARV 0x4, 0x180 ;  /* 0x0106000000007b1d */ /* 0x000fec0000002000 */
[----:B------:R-:W-:Y:S05]  /*1dfa0*/  @P0 BRA `(.L_x_655) ;  /* 0x0000003800300947 */ /* 0x000fea0003800000 */
[----:B------:R-:W2:Y:S01]  /*1dfb0*/  LDL R92, [R1+0x188] ;  /* 0x00018800015c7983 */ /* 0x000ea20000100800 */
[----:B------:R-:W-:Y:S01]  /*1dfc0*/  F2FP.BF16.F32.PACK_AB R94, R163, R162 ;  /* 0x000000a2a35e723e */ /* 0x000fe200000010ff */
[----:B------:R-:W-:Y:S01]  /*1dfd0*/  ULDC.64 UR6, c[0x0][0xc00] ;  /* 0x0003000000067ab9 */ /* 0x000fe20000000a00 */
[----:B------:R-:W-:Y:S01]  /*1dfe0*/  F2FP.BF16.F32.PACK_AB R95, R31, R30 ;  /* 0x0000001e1f5f723e */ /* 0x000fe200000010ff */
[----:B------:R-:W3:Y:S01]  /*1dff0*/  S2R R0, SR_SWINHI ;  /* 0x0000000000007919 */ /* 0x000ee20000002f00 */
[----:B------:R-:W-:Y:S01]  /*1e000*/  F2FP.BF16.F32.PACK_AB R96, R161, R160 ;  /* 0x000000a0a160723e */ /* 0x000fe200000010ff */
[----:B------:R-:W-:Y:S01]  /*1e010*/  ULDC.64 UR4, c[0x0][0xc08] ;  /* 0x0003020000047ab9 */ /* 0x000fe20000000a00 */
[----:B------:R-:W-:Y:S01]  /*1e020*/  F2FP.BF16.F32.PACK_AB R97, R35, R34 ;  /* 0x000000222361723e */ /* 0x000fe200000010ff */
[----:B------:R-:W-:Y:S01]  /*1e030*/  ULDC.64 UR8, c[0x0][0x208] ;  /* 0x0000820000087ab9 */ /* 0x000fe20000000a00 */
[----:B------:R-:W-:Y:S02]  /*1e040*/  F2FP.BF16.F32.PACK_AB R98, R159, R158 ;  /* 0x0000009e9f62723e */ /* 0x000fe400000010ff */
[----:B------:R-:W-:Y:S01]  /*1e050*/  F2FP.BF16.F32.PACK_AB R99, R39, R38 ;  /* 0x000000262763723e */ /* 0x000fe200000010ff */
[----:B------:R-:W-:Y:S01]  /*1e060*/  BAR.SYNC.DEFER_BLOCKING 0x1, 0x100 ;  /* 0x0044000000007b1d */ /* 0x000fe20000010000 */
[----:B------:R-:W-:-:S04]  /*1e070*/  ISETP.NE.U32.AND P1, PT, RZ, UR6, PT ;  /* 0x00000006ff007c0c */ /* 0x000fc8000bf25070 */
[----:B------:R-:W-:Y:S02]  /*1e080*/  ISETP.NE.AND.EX P1, PT, RZ, UR7, PT, P1 ;  /* 0x00000007ff007c0c */ /* 0x000fe4000bf25310 */
[----:B------:R-:W-:Y:S02]  /*1e090*/  MOV R130, R18 ;  /* 0x0000001200827202 */ /* 0x000fe40000000f00 */
[----:B---3--:R-:W-:-:S03]  /*1e0a0*/  MOV R131, R0 ;  /* 0x0000000000837202 */ /* 0x008fc60000000f00 */
[----:B--2---:R-:W-:-:S04]  /*1e0b0*/  IMAD.WIDE R132, R92, 0x2, R130 ;  /* 0x000000025c847825 */ /* 0x004fc800078e0282 */
[----:B------:R-:W-:Y:S01]  /*1e0c0*/  IMAD.MOV.U32 R93, RZ, RZ, R133 ;  /* 0x000000ffff5d7224 */ /* 0x000fe200078e0085 */
[----:B------:R-:W-:-:S04]  /*1e0d0*/  LOP3.LUT R0, R132, 0x380, RZ, 0xc0, !PT ;  /* 0x0000038084007812 */ /* 0x000fc800078ec0ff */
[----:B------:R-:W-:-:S04]  /*1e0e0*/  SHF.R.U64 R0, R0, 0x3, RZ ;  /* 0x0000000300007819 */ /* 0x000fc800000012ff */
[----:B------:R-:W-:-:S04]  /*1e0f0*/  LOP3.LUT R92, R0, R132, RZ, 0x3c, !PT ;  /* 0x00000084005c7212 */ /* 0x000fc800078e3cff */
[----:B------:R-:W-:Y:S02]  /*1e100*/  MOV R0, R92 ;  /* 0x0000005c00007202 */ /* 0x000fe40000000f00 */
[----:B------:R-:W-:Y:S02]  /*1e110*/  F2FP.BF16.F32.PACK_AB R92, R165, R164 ;  /* 0x000000a4a55c723e */ /* 0x000fe400000010ff */
[----:B------:R-:W-:-:S05]  /*1e120*/  F2FP.BF16.F32.PACK_AB R93, R27, R26 ;  /* 0x0000001a1b5d723e */ /* 0x000fca00000010ff */
[----:B------:R2:W-:Y:S02]  /*1e130*/  STSM.16.M88.4 [R0], R92 ;  /* 0x0000005c00007844 */ /* 0x0005e40000000200 */
[----:B--2---:R-:W-:Y:S02]  /*1e140*/  IADD3 R92, P0, R132, 0x20, RZ ;  /* 0x00000020845c7810 */ /* 0x004fe40007f1e0ff */
[----:B------:R-:W-:Y:S02]  /*1e150*/  F2FP.BF16.F32.PACK_AB R94, R155, R154 ;  /* 0x0000009a9b5e723e */ /* 0x000fe400000010ff */
[----:B------:R-:W-:Y:S01]  /*1e160*/  LOP3.LUT R0, R92, 0x380, RZ, 0xc0, !PT ;  /* 0x000003805c007812 */ /* 0x000fe200078ec0ff */
[----:B------:R-:W-:Y:S01]  /*1e170*/  IMAD.X R93, RZ, RZ, R133, P0 ;  /* 0x000000ffff5d7224 */ /* 0x000fe200000e0685 */
[----:B------:R-:W-:Y:S02]  /*1e180*/  F2FP.BF16.F32.PACK_AB R95, R47, R46 ;  /* 0x0000002e2f5f723e */ /* 0x000fe400000010ff */
[----:B------:R-:W-:-:S04]  /*1e190*/  SHF.R.U64 R0, R0, 0x3, RZ ;  /* 0x0000000300007819 */ /* 0x000fc800000012ff */
[----:B------:R-:W-:-:S04]  /*1e1a0*/  LOP3.LUT R92, R0, R92, RZ, 0x3c, !PT ;  /* 0x0000005c005c7212 */ /* 0x000fc800078e3cff */
[----:B------:R-:W-:-:S05]  /*1e1b0*/  MOV R92, R92 ;  /* 0x0000005c005c7202 */ /* 0x000fca0000000f00 */
[----:B------:R2:W-:Y:S02]  /*1e1c0*/  STSM.16.M88.4 [R92], R96 ;  /* 0x000000605c007844 */ /* 0x0005e40000000200 */
[----:B--2---:R-:W-:Y:S02]  /*1e1d0*/  IADD3 R92, P0, R132, 0x40, RZ ;  /* 0x00000040845c7810 */ /* 0x004fe40007f1e0ff */
[----:B------:R-:W-:Y:S02]  /*1e1e0*/  F2FP.BF16.F32.PACK_AB R96, R153, R152 ;  /* 0x000000989960723e */ /* 0x000fe400000010ff */
[----:B------:R-:W-:Y:S01]  /*1e1f0*/  LOP3.LUT R0, R92, 0x380, RZ, 0xc0, !PT ;  /* 0x000003805c007812 */ /* 0x000fe200078ec0ff */
[----:B------:R-:W-:Y:S01]  /*1e200*/  IMAD.X R93, RZ, RZ, R133, P0 ;  /* 0x000000ffff5d7224 */ /* 0x000fe200000e0685 */
[----:B------:R-:W-:Y:S02]  /*1e210*/  F2FP.BF16.F32.PACK_AB R97, R51, R50 ;  /* 0x000000323361723e */ /* 0x000fe400000010ff */
[----:B------:R-:W-:-:S02]  /*1e220*/  SHF.R.U64 R0, R0, 0x3, RZ ;  /* 0x0000000300007819 */ /* 0x000fc400000012ff */
[----:B------:R-:W-:Y:S02]  /*1e230*/  F2FP.BF16.F32.PACK_AB R98, R3, R2 ;  /* 0x000000020362723e */ /* 0x000fe400000010ff */
[----:B------:R-:W-:Y:S02]  /*1e240*/  LOP3.LUT R92, R0, R92, RZ, 0x3c, !PT ;  /* 0x0000005c005c7212 */ /* 0x000fe400078e3cff */
[----:B------:R-:W-:Y:S02]  /*1e250*/  F2FP.BF16.F32.PACK_AB R99, R55, R54 ;  /* 0x000000363763723e */ /* 0x000fe400000010ff */
        /* <DEDUP_REMOVED lines=136> */
[----:B--2---:R-:W-:-:S04]  /*1eae0*/  IADD3 R0, P0, R132, 0xc060, RZ ;  /* 0x0000c06084007810 */ /* 0x004fc80007f1e0ff */
[----:B------:R-:W-:Y:S01]  /*1eaf0*/  LOP3.LUT R92, R0, 0x380, RZ, 0xc0, !PT ;  /* 0x00000380005c7812 */ /* 0x000fe200078ec0ff */
[----:B------:R-:W-:-:S03]  /*1eb00*/  IMAD.X R133, RZ, RZ, R133, P0 ;  /* 0x000000ffff857224 */ /* 0x000fc600000e0685 */
[----:B------:R-:W-:-:S04]  /*1eb10*/  SHF.R.U64 R92, R92, 0x3, RZ ;  /* 0x000000035c5c7819 */ /* 0x000fc800000012ff */
[----:B------:R-:W-:Y:S01]  /*1eb20*/  LOP3.LUT R132, R92, R0, RZ, 0x3c, !PT ;  /* 0x000000005c847212 */ /* 0x000fe200078e3cff */
[----:B------:R-:W-:Y:S01]  /*1eb30*/  IMAD.MOV.U32 R0, RZ, RZ, RZ ;  /* 0x000000ffff007224 */ /* 0x000fe200078e00ff */
[----:B------:R-:W-:Y:S02]  /*1eb40*/  IADD3 R92, P0, R234, UR6, RZ ;  /* 0x00000006ea5c7c10 */ /* 0x000fe4000ff1e0ff */
[----:B------:R-:W-:Y:S02]  /*1eb50*/  MOV R132, R132 ;  /* 0x0000008400847202 */ /* 0x000fe40000000f00 */
[----:B------:R-:W-:Y:S02]  /*1eb60*/  IADD3.X R93, R235, UR7, RZ, P0, !PT ;  /* 0x00000007eb5d7c10 */ /* 0x000fe400087fe4ff */
[----:B------:R-:W-:Y:S01]  /*1eb70*/  ISETP.NE.U32.AND P0, PT, RZ, UR4, PT ;  /* 0x00000004ff007c0c */ /* 0x000fe2000bf05070 */
[----:B------:R2:W-:Y:S01]  /*1eb80*/  STSM.16.M88.4 [R132], R96 ;  /* 0x0000006084007844 */ /* 0x0005e20000000200 */
[----:B------:R-:W-:Y:S02]  /*1eb90*/  BAR.SYNC.DEFER_BLOCKING 0x1, 0x100 ;  /* 0x0044000000007b1d */ /* 0x000fe40000010000 */
[----:B------:R-:W-:-:S13]  /*1eba0*/  ISETP.NE.AND.EX P0, PT, RZ, UR5, PT, P0 ;  /* 0x00000005ff007c0c */ /* 0x000fda000bf05300 */
[----:B------:R-:W-:Y:S01]  /*1ebb0*/  @P0 IADD3 R234, P2, R234, UR4, RZ ;  /* 0x00000004eaea0c10 */ /* 0x000fe2000ff5e0ff */
[----:B------:R-:W-:-:S03]  /*1ebc0*/  ULDC UR4, c[0x0][0xa88] ;  /* 0x0002a20000047ab9 */ /* 0x000fc60000000800 */
[----:B------:R-:W-:Y:S01]  /*1ebd0*/  @P0 IADD3.X R235, R235, UR5, RZ, P2, !PT ;  /* 0x00000005ebeb0c10 */ /* 0x000fe200097fe4ff */
[----:B--2---:R-:W-:Y:S01]  /*1ebe0*/  IMAD.U32 R132, RZ, RZ, UR4 ;  /* 0x00000004ff847e24 */ /* 0x004fe2000f8e00ff */
[----:B------:R-:W-:Y:S01]  /*1ebf0*/  ISETP.NE.AND P2, PT, R232, RZ, PT ;  /* 0x000000ffe800720c */ /* 0x000fe20003f45270 */
[----:B------:R-:W-:-:S03]  /*1ec00*/  ULDC UR4, c[0x0][0xad4] ;  /* 0x0002b50000047ab9 */ /* 0x000fc60000000800 */
[----:B------:R-:W-:Y:S01]  /*1ec10*/  SEL R232, R232, UR4, P2 ;  /* 0x00000004e8e87c07 */ /* 0x000fe20009000000 */
[----:B------:R-:W-:Y:S01]  /*1ec20*/  IMAD.MOV.U32 R98, RZ, RZ, 0x9b8 ;  /* 0x000009b8ff627424 */ /* 0x000fe200078e00ff */
[----:B------:R2:W5:Y:S02]  /*1ec30*/  @P1 LDG.E R0, desc[UR8][R92.64] ;  /* 0x000000085c001981 */ /* 0x000564000c1e1900 */
[----:B------:R-:W-:Y:S02]  /*1ec40*/  ISETP.GT.AND P2, PT, R232, 0x1, PT ;  /* 0x00000001e800780c */ /* 0x000fe40003f44270 */
[----:B------:R2:W5:Y:S02]  /*1ec50*/  @P0 LDG.E R132, desc[UR8][R234.64] ;  /* 0x00000008ea840981 */ /* 0x000564000c1e1900 */
[----:B------:R-:W-:-:S04]  /*1ec60*/  SEL R98, R98, 0x978, P2 ;  /* 0x0000097862627807 */ /* 0x000fc80001000000 */
[----:B------:R2:W3:Y:S08]  /*1ec70*/  LDC.64 R96, c[0x0][R98+0x220] ;  /* 0x0000880062607b82 */ /* 0x0004f00000000a00 */
[----:B------:R2:W4:Y:S01]  /*1ec80*/  LDC.64 R94, c[0x0][R98+0x218] ;  /* 0x00008600625e7b82 */ /* 0x0005220000000a00 */
[----:B------:R-:W-:Y:S05]  /*1ec90*/  @P0 BRA `(.L_x_656) ;  /* 0x0000000000140947 */ /* 0x000fea0003800000 */
[----:B------:R-:W-:Y:S05]  /*1eca0*/  @!P1 BRA `(.L_x_656) ;  /* 0x0000000000109947 */ /* 0x000fea0003800000 */
[----:B------:R-:W-:Y:S02]  /*1ecb0*/  ULDC.64 UR4, c[0x0][0x208] ;  /* 0x0000820000047ab9 */ /* 0x000fe40000000a00 */
[----:B-----5:R-:W3:Y:S04]  /*1ecc0*/  LDG.E R132, desc[UR4][R92.64] ;  /* 0x000000045c847981 */ /* 0x020ee8000c1e1900 */
[----:B--2---:R-:W3:Y:S02]  /*1ecd0*/  LDG.E R92, desc[UR4][R92.64+0x4] ;  /* 0x000004045c5c7981 */ /* 0x004ee4000c1e1900 */
[----:B---3--:R-:W-:-:S07]  /*1ece0*/  IMAD.IADD R132, R92, 0x1, -R132 ;  /* 0x000000015c847824 */ /* 0x008fce00078e0a84 */
.L_x_656:
[----:B------:R-:W3:Y:S01]  /*1ecf0*/  LDL.LU R99, [R1+0xf8] ;  /* 0x0000f80001637983 */ /* 0x000ee20000300800 */
[----:B------:R-:W0:Y:S03]  /*1ed00*/  LDC R136, c[0x0][0xbe8] ;  /* 0x0002fa00ff887b82 */ /* 0x000e260000000800 */
[----:B------:R-:W3:Y:S04]  /*1ed10*/  LDL R137, [R1+0x74] ;  /* 0x0000740001897983 */ /* 0x000ee80000100800 */
[----:B------:R-:W3:Y:S04]  /*1ed20*/  LDL R144, [R1+0x184] ;  /* 0x0001840001907983 */ /* 0x000ee80000100800 */
[----:B------:R-:W3:Y:S04]  /*1ed30*/  LDL R138, [R1+0x70] ;  /* 0x00007000018a7983 */ /* 0x000ee80000100800 */
[----:B-1----:R-:W3:Y:S04]  /*1ed40*/  LDL R140, [R1+0x180] ;  /* 0x00018000018c7983 */ /* 0x002ee80000100800 */
[----:B-----5:R-:W3:Y:S01]  /*1ed50*/  LDL R139, [R1+0x100] ;  /* 0x00010000018b7983 */ /* 0x020ee20000100800 */
[----:B--2---:R-:W1:Y:S01]  /*1ed60*/  LDC.64 R92, c[0x0][R98+0x228] ;  /* 0x00008a00625c7b82 */ /* 0x004e620000000a00 */
[----:B------:R-:W-:-:S04]  /*1ed70*/  ISETP.NE.U32.AND P0, PT, RZ, UR6, PT ;  /* 0x00000006ff007c0c */ /* 0x000fc8000bf05070 */
[----:B------:R-:W-:Y:S02]  /*1ed80*/  ISETP.NE.AND.EX P0, PT, RZ, UR7, PT, P0 ;  /* 0x00000007ff007c0c */ /* 0x000fe4000bf05300 */
[----:B0-----:R-:W-:Y:S02]  /*1ed90*/  ISETP.NE.AND P1, PT, R136, 0x1, PT ;  /* 0x000000018800780c */ /* 0x001fe40003f25270 */
[----:B------:R-:W-:Y:S01]  /*1eda0*/  SEL R233, R233, RZ, !P0 ;  /* 0x000000ffe9e97207 */ /* 0x000fe20004000000 */
[-C--:B----4-:R-:W-:Y:S02]  /*1edb0*/  IMAD R134, R95, R231.reuse, RZ ;  /* 0x000000e75f867224 */ /* 0x090fe400078e02ff */
[----:B------:R-:W-:-:S04]  /*1edc0*/  IMAD.WIDE.U32 R94, R94, R231, RZ ;  /* 0x000000e75e5e7225 */ /* 0x000fc800078e00ff */
[----:B---3--:R-:W-:Y:S02]  /*1edd0*/  IMAD R97, R97, R233, RZ ;  /* 0x000000e961617224 */ /* 0x008fe400078e02ff */
[----:B------:R-:W-:Y:S02]  /*1ede0*/  IMAD.IADD R135, R95, 0x1, R134 ;  /* 0x000000015f877824 */ /* 0x000fe400078e0286 */
[----:B------:R-:W0:Y:S01]  /*1edf0*/  @P1 LDC R95, c[0x0][0xbec] ;  /* 0x0002fb00ff5f1b82 */ /* 0x000e220000000800 */
[----:B------:R-:W-:Y:S01]  /*1ee00*/  ULDC.64 UR4, c[0x0][0x208] ;  /* 0x0000820000047ab9 */ /* 0x000fe20000000a00 */
[----:B------:R-:W-:-:S05]  /*1ee10*/  SEL R133, R99, RZ, !P0 ;  /* 0x000000ff63857207 */ /* 0x000fca0004000000 */
[C---:B------:R-:W-:Y:S02]  /*1ee20*/  IMAD R133, R96.reuse, R133, R97 ;  /* 0x0000008560857224 */ /* 0x040fe400078e0261 */
[----:B------:R-:W-:-:S03]  /*1ee30*/  IMAD.WIDE.U32 R96, R96, R233, RZ ;  /* 0x000000e960607225 */ /* 0x000fc600078e00ff */
[----:B------:R-:W-:Y:S02]  /*1ee40*/  IADD3 R99, P0, P3, R96, R94, R0 ;  /* 0x0000005e60637210 */ /* 0x000fe40007b1e000 */
[----:B------:R-:W2:Y:S01]  /*1ee50*/  @P1 LDC R94, c[0x0][0xbf0] ;  /* 0x0002fc00ff5e1b82 */ /* 0x000ea20000000800 */
[----:B------:R-:W-:Y:S01]  /*1ee60*/  SEL R96, R137, RZ, P2 ;  /* 0x000000ff89607207 */ /* 0x000fe20001000000 */
[----:B------:R-:W-:-:S04]  /*1ee70*/  IMAD.IADD R133, R97, 0x1, R133 ;  /* 0x0000000161857824 */ /* 0x000fc800078e0285 */
[-C--:B-1----:R-:W-:Y:S01]  /*1ee80*/  IMAD R134, R93, R96.reuse, RZ ;  /* 0x000000605d867224 */ /* 0x082fe200078e02ff */
[----:B------:R-:W-:Y:S01]  /*1ee90*/  SHF.R.S32.HI R93, RZ, 0x1f, R0 ;  /* 0x0000001fff5d7819 */ /* 0x000fe20000011400 */
[----:B------:R-:W-:-:S03]  /*1eea0*/  IMAD.WIDE.U32 R96, R92, R96, RZ ;  /* 0x000000605c607225 */ /* 0x000fc600078e00ff */
[----:B------:R-:W-:Y:S01]  /*1eeb0*/  IADD3.X R92, R133, R135, R93, P0, P3 ;  /* 0x00000087855c7210 */ /* 0x000fe200007e645d */
[----:B------:R-:W-:-:S04]  /*1eec0*/  IMAD R133, R138, 0x80, R144 ;  /* 0x000000808a857824 */ /* 0x000fc800078e0290 */
[----:B0-----:R-:W-:-:S04]  /*1eed0*/  @P1 IMAD.HI.U32 R95, R133, R95, RZ ;  /* 0x0000005f855f1227 */ /* 0x001fc800078e00ff */
[----:B------:R-:W-:Y:S01]  /*1eee0*/  IMAD.MOV.U32 R135, RZ, RZ, R133 ;  /* 0x000000ffff877224 */ /* 0x000fe200078e0085 */
[----:B--2---:R-:W-:Y:S02]  /*1eef0*/  @P1 SHF.R.U32.HI R135, RZ, R94, R95 ;  /* 0x0000005eff871219 */ /* 0x004fe4000001165f */
[----:B------:R0:W1:Y:S02]  /*1ef00*/  LDC.64 R94, c[0x0][R98+0x210] ;  /* 0x00008400625e7b82 */ /* 0x0000640000000a00 */
[----:B------:R-:W-:-:S06]  /*1ef10*/  IADD3 R96, P0, P3, R135, R99, R96 ;  /* 0x0000006387607210 */ /* 0x000fcc0007b1e060 */
[----:B0-----:R-:W0:Y:S01]  /*1ef20*/  LDC.64 R98, c[0x0][0xba8] ;  /* 0x0002ea00ff627b82 */ /* 0x001e220000000a00 */
[----:B------:R-:W-:Y:S01]  /*1ef30*/  IMAD.IADD R134, R97, 0x1, R134 ;  /* 0x0000000161867824 */ /* 0x000fe200078e0286 */
[----:B------:R-:W-:-:S04]  /*1ef40*/  SHF.R.S32.HI R97, RZ, 0x1f, R135 ;  /* 0x0000001fff617819 */ /* 0x000fc80000011487 */
[----:B------:R-:W-:Y:S01]  /*1ef50*/  IADD3.X R97, R97, R92, R134, P0, P3 ;  /* 0x0000005c61617210 */ /* 0x000fe200007e6486 */
[----:B------:R-:W-:-:S04]  /*1ef60*/  IMAD.MOV R134, RZ, RZ, -R135 ;  /* 0x000000ffff867224 */ /* 0x000fc800078e0a87 */
[----:B------:R-:W-:Y:S01]  /*1ef70*/  IMAD R134, R136, R134, R133 ;  /* 0x0000008688867224 */ /* 0x000fe200078e0285 */
[----:B0-----:R-:W0:Y:S08]  /*1ef80*/  @!P2 LDC R98, c[0x0][0xb50] ;  /* 0x0002d400ff62ab82 */ /* 0x001e300000000800 */
[----:B------:R-:W2:Y:S01]  /*1ef90*/  @!P2 LDC R99, c[0x0][0xb54] ;  /* 0x0002d500ff63ab82 */ /* 0x000ea20000000800 */
[----:B------:R-:W-:Y:S01]  /*1efa0*/  SHF.R.S32.HI R92, RZ, 0x1f, R134 ;  /* 0x0000001fff5c7819 */ /* 0x000fe20000011486 */
[----:B-1----:R-:W-:-:S02]  /*1efb0*/  IMAD R95, R95, R134, RZ ;  /* 0x000000865f5f7224 */ /* 0x002fc400078e02ff */
[----:B------:R-:W-:-:S04]  /*1efc0*/  IMAD.WIDE.U32 R96, R94, R134, R96 ;  /* 0x000000865e607225 */ /* 0x000fc800078e0060 */
[----:B------:R-:W-:Y:S01]  /*1efd0*/  IMAD R92, R94, R92, R95 ;  /* 0x0000005c5e5c7224 */ /* 0x000fe200078e025f */
[----:B0-----:R-:W-:-:S03]  /*1efe0*/  LEA R98, P0, R96, R98, 0x2 ;  /* 0x0000006260627211 */ /* 0x001fc600078010ff */
[----:B------:R-:W-:-:S05]  /*1eff0*/  IMAD.IADD R92, R97, 0x1, R92 ;  /* 0x00000001615c7824 */ /* 0x000fca00078e025c */
[----:B--2---:R-:W-:Y:S01]  /*1f000*/  LEA.HI.X R92, R96, R99, R92, 0x2, P0 ;  /* 0x00000063605c7211 */ /* 0x004fe200000f145c */
[----:B------:R-:W-:Y:S01]  /*1f010*/  SHFL.IDX PT, R94, R98, RZ, 0x1c1f ;  /* 0x001c1fff625e7589 */ /* 0x000fe200000e0000 */
[----:B------:R-:W-:-:S03]  /*1f020*/  IMAD R99, R138, 0x80, R140 ;  /* 0x000000808a637824 */ /* 0x000fc600078e028c */
[----:B------:R-:W0:Y:S04]  /*1f030*/  SHFL.IDX PT, R95, R92, RZ, 0x1c1f ;  /* 0x001c1fff5c5f7589 */ /* 0x000e2800000e0000 */
[----:B------:R1:W-:Y:S04]  /*1f040*/  SHFL.IDX PT, R96, R98, 0x1, 0x1c1f ;  /* 0x003c1f0062607f89 */ /* 0x0003e800000e0000 */
[----:B------:R2:W3:Y:S01]  /*1f050*/  SHFL.IDX PT, R97, R92, 0x1, 0x1c1f ;  /* 0x003c1f005c617f89 */ /* 0x0004e200000e0000 */
[----:B------:R-:W-:Y:S01]  /*1f060*/  LOP3.LUT P0, RZ, R139, 0x3, RZ, 0xc0, !PT ;  /* 0x000000038bff7812 */ /* 0x000fe2000780c0ff */
[----:B-1----:R-:W-:-:S02]  /*1f070*/  VIADD R98, R99, 0x8 ;  /* 0x0000000863627836 */ /* 0x002fc40000000000 */
[----:B--2---:R-:W-:-:S05]  /*1f080*/  IMAD R92, R132, R136, RZ ;  /* 0x00000088845c7224 */ /* 0x004fca00078e02ff */
[-C--:B------:R-:W-:Y:S02]  /*1f090*/  ISETP.GE.OR P3, PT, R99, R92.reuse, P0 ;  /* 0x0000005c6300720c */ /* 0x080fe40000766670 */
[----:B------:R-:W-:-:S11]  /*1f0a0*/  ISETP.GE.OR P0, PT, R98, R92, P0 ;  /* 0x0000005c6200720c */ /* 0x000fd60000706670 */
[----:B0-----:R0:W-:Y:S04]  /*1f0b0*/  @!P3 ST.E desc[UR4][R94.64], R167 ;  /* 0x000000a75e00b985 */ /* 0x0011e8000c101904 */
[----:B---3--:R0:W-:Y:S01]  /*1f0c0*/  @!P0 ST.E desc[UR4][R96.64], R166 ;  /* 0x000000a660008985 */ /* 0x0081e2000c101904 */
[----:B------:R-:W-:Y:S05]  /*1f0d0*/  @P2 BRA `(.L_x_657) ;  /* 0x0000001000042947 */ /* 0x000fea0003800000 */
[----:B------:R1:W5:Y:S01]  /*1f0e0*/  LDL R87, [R1+0xfc] ;  /* 0x0000fc0001577983 */ /* 0x0003620000100800 */
[----:B------:R-:W-:Y:S01]  /*1f0f0*/  IMAD.SHL.U32 R139, R213, 0x40, RZ ;  /* 0x00000040d58b7824 */ /* 0x000fe200078e00ff */
[----:B------:R-:W2:Y:S01]  /*1f100*/  @P1 LDC R21, c[0x0][0xbec] ;  /* 0x0002fb00ff151b82 */ /* 0x000ea20000000800 */
[----:B------:R-:W-:Y:S01]  /*1f110*/  ULDC.64 UR4, c[0x0][0x208] ;  /* 0x0000820000047ab9 */ /* 0x000fe20000000a00 */
[----:B------:R1:W5:Y:S04]  /*1f120*/  LDL R86, [R1+0x64] ;  /* 0x0000640001567983 */ /* 0x0003680000100800 */
[----:B------:R1:W5:Y:S02]  /*1f130*/  LDL R85, [R1+0x6c] ;  /* 0x00006c0001557983 */ /* 0x0003640000100800 */
[----:B------:R-:W3:Y:S02]  /*1f140*/  @P1 LDC R77, c[0x0][0xbf0] ;  /* 0x0002fc00ff4d1b82 */ /* 0x000ee40000000800 */
[----:B------:R1:W5:Y:S01]  /*1f150*/  LDL R84, [R1+0x68] ;  /* 0x0000680001547983 */ /* 0x0003620000100800 */
[----:B------:R-:W4:Y:S02]  /*1f160*/  S2R R2, SR_TID.X ;  /* 0x0000000000027919 */ /* 0x000f240000002100 */
[----:B----4-:R-:W-:-:S05]  /*1f170*/  VIADD R2, R2, 0xffffff80 ;  /* 0xffffff8002027836 */ /* 0x010fca0000000000 */
[----:B------:R-:W-:-:S04]  /*1f180*/  SHF.R.S32.HI R3, RZ, 0x1f, R2 ;  /* 0x0000001fff037819 */ /* 0x000fc80000011402 */
[----:B------:R-:W-:-:S04]  /*1f190*/  LEA.HI R3, R3, R2, RZ, 0x3 ;  /* 0x0000000203037211 */ /* 0x000fc800078f18ff */
[----:B------:R-:W-:-:S05]  /*1f1a0*/  LOP3.LUT R3, R3, 0xfffffff8, RZ, 0xc0, !PT ;  /* 0xfffffff803037812 */ /* 0x000fca00078ec0ff */
[----:B------:R-:W-:-:S04]  /*1f1b0*/  IMAD.IADD R20, R2, 0x1, -R3 ;  /* 0x0000000102147824 */ /* 0x000fc800078e0a03 */
[----:B------:R-:W-:-:S04]  /*1f1c0*/  IMAD R3, R20, 0x8, R139 ;  /* 0x0000000814037824 */ /* 0x000fc800078e028b */
[----:B------:R-:W-:-:S03]  /*1f1d0*/  IMAD.WIDE R130, R3, 0x2, R130 ;  /* 0x0000000203827825 */ /* 0x000fc600078e0282 */
        /* <DEDUP_REMOVED lines=86> */
[----:B------:R-:W-:Y:S01]  /*1f740*/  IMAD.MOV.U32 R5, RZ, RZ, R131 ;  /* 0x000000ffff057224 */ /* 0x000fe200078e0083 */
[----:B------:R-:W-:Y:S01]  /*1f750*/  LOP3.LUT R72, R2, R3, RZ, 0x3c, !PT ;  /* 0x0000000302487212 */ /* 0x000fe200078e3cff */
[----:B------:R-:W5:Y:S04]  /*1f760*/  LD.E.128 R52, desc[UR4][R52.64] ;  /* 0x0000000434347980 */ /* 0x000f68000c101d00 */
[----:B------:R-:W5:Y:S04]  /*1f770*/  LD.E.128 R4, desc[UR4][R4.64] ;  /* 0x0000000404047980 */ /* 0x000f68000c101d00 */
[----:B------:R-:W5:Y:S04]  /*1f780*/  LD.E.128 R56, desc[UR4][R56.64] ;  /* 0x0000000438387980 */ /* 0x000f68000c101d00 */
[----:B------:R-:W5:Y:S04]  /*1f790*/  LD.E.128 R60, desc[UR4][R60.64] ;  /* 0x000000043c3c7980 */ /* 0x000f68000c101d00 */
[----:B------:R-:W5:Y:S04]  /*1f7a0*/  LD.E.128 R64, desc[UR4][R64.64] ;  /* 0x0000000440407980 */ /* 0x000f68000c101d00 */
[----:B------:R-:W5:Y:S04]  /*1f7b0*/  LD.E.128 R68, desc[UR4][R68.64] ;  /* 0x0000000444447980 */ /* 0x000f68000c101d00 */
[----:B------:R-:W5:Y:S01]  /*1f7c0*/  LD.E.128 R72, desc[UR4][R72.64] ;  /* 0x0000000448487980 */ /* 0x000f62000c101d00 */
[----:B------:R-:W-:-:S02]  /*1f7d0*/  ULDC.64 UR4, c[0x0][0xaa0] ;  /* 0x0002a80000047ab9 */ /* 0x000fc40000000a00 */
[----:B------:R-:W-:Y:S01]  /*1f7e0*/  IMAD R93, R93, UR4, RZ ;  /* 0x000000045d5d7c24 */ /* 0x000fe2000f8e02ff */
[----:B------:R-:W-:Y:S01]  /*1f7f0*/  @!PT LDS RZ, [RZ] ;  /* 0x00000000fffff984 */ /* 0x000fe20000000800 */
[----:B------:R-:W-:Y:S01]  /*1f800*/  @!PT LDS RZ, [RZ] ;  /* 0x00000000fffff984 */ /* 0x000fe20000000800 */
[----:B------:R-:W-:Y:S01]  /*1f810*/  @!PT LDS RZ, [RZ] ;  /* 0x00000000fffff984 */ /* 0x000fe20000000800 */
[----:B------:R-:W-:Y:S01]  /*1f820*/  @!PT LDS RZ, [RZ] ;  /* 0x00000000fffff984 */ /* 0x000fe20000000800 */
[----:B------:R4:W-:Y:S06]  /*1f830*/  MEMBAR.ALL.CTA ;  /* 0x0000000000007992 */ /* 0x0009ec0000008000 */
[----:B----4-:R-:W4:Y:S01]  /*1f840*/  FENCE.VIEW.ASYNC.S ;  /* 0x00000000000073c6 */ /* 0x010f220000000000 */
[----:B------:R-:W-:-:S04]  /*1f850*/  IMAD.WIDE.U32 R2, R0, UR4, RZ ;  /* 0x0000000400027c25 */ /* 0x000fc8000f8e00ff */
[----:B------:R-:W-:Y:S01]  /*1f860*/  IMAD R93, R0, UR5, R93 ;  /* 0x00000005005d7c24 */ /* 0x000fe2000f8e025d */
[----:B------:R-:W-:Y:S01]  /*1f870*/  ULDC.64 UR4, c[0x0][0xae8] ;  /* 0x0002ba0000047ab9 */ /* 0x000fe20000000a00 */
[----:B------:R-:W-:Y:S02]  /*1f880*/  IMAD R20, R20, 0x20, R213 ;  /* 0x0000002014147824 */ /* 0x000fe400078e02d5 */
[----:B------:R-:W-:Y:S02]  /*1f890*/  IMAD.IADD R3, R3, 0x1, R93 ;  /* 0x0000000103037824 */ /* 0x000fe400078e025d */
[----:B------:R-:W-:Y:S02]  /*1f8a0*/  IMAD R76, R138, 0x80, R20 ;  /* 0x000000808a4c7824 */ /* 0x000fe400078e0214 */
[----:B------:R-:W-:Y:S01]  /*1f8b0*/  IMAD.WIDE.U32 R2, R231, UR4, R2 ;  /* 0x00000004e7027c25 */ /* 0x000fe2000f8e0002 */
[----:B------:R-:W-:-:S03]  /*1f8c0*/  SHF.R.S32.HI R20, RZ, 0x1f, R233 ;  /* 0x0000001fff147819 */ /* 0x000fc600000114e9 */
[----:B--2---:R-:W-:-:S04]  /*1f8d0*/  @P1 IMAD.HI.U32 R0, R76, R21, RZ ;  /* 0x000000154c001227 */ /* 0x004fc800078e00ff */
[----:B------:R-:W-:Y:S01]  /*1f8e0*/  IMAD R3, R231, UR5, R3 ;  /* 0x00000005e7037c24 */ /* 0x000fe2000f8e0203 */
[----:B------:R-:W-:Y:S01]  /*1f8f0*/  ULDC.64 UR4, c[0x0][0xaf0] ;  /* 0x0002bc0000047ab9 */ /* 0x000fe20000000a00 */
[----:B------:R-:W-:Y:S01]  /*1f900*/  IMAD.MOV.U32 R21, RZ, RZ, R76 ;  /* 0x000000ffff157224 */ /* 0x000fe200078e004c */
[----:B---3--:R-:W-:Y:S01]  /*1f910*/  @P1 SHF.R.U32.HI R21, RZ, R77, R0 ;  /* 0x0000004dff151219 */ /* 0x008fe20000011600 */
[----:B------:R-:W-:Y:S02]  /*1f920*/  IMAD R20, R20, UR4, RZ ;  /* 0x0000000414147c24 */ /* 0x000fe4000f8e02ff */
[----:B------:R-:W-:Y:S01]  /*1f930*/  IMAD.WIDE.U32 R2, R233, UR4, R2 ;  /* 0x00000004e9027c25 */ /* 0x000fe2000f8e0002 */
[----:B------:R-:W-:-:S03]  /*1f940*/  SHF.R.S32.HI R0, RZ, 0x1f, R21 ;  /* 0x0000001fff007819 */ /* 0x000fc60000011415 */
[----:B------:R-:W-:Y:S01]  /*1f950*/  IMAD R77, R233, UR5, R20 ;  /* 0x00000005e94d7c24 */ /* 0x000fe2000f8e0214 */
[----:B------:R-:W-:Y:S01]  /*1f960*/  ULDC.64 UR4, c[0x0][0xae0] ;  /* 0x0002b80000047ab9 */ /* 0x000fe20000000a00 */
[----:B------:R-:W-:Y:S02]  /*1f970*/  IMAD.MOV R79, RZ, RZ, -R21 ;  /* 0x000000ffff4f7224 */ /* 0x000fe400078e0a15 */
[----:B------:R-:W-:Y:S02]  /*1f980*/  IMAD.IADD R3, R3, 0x1, R77 ;  /* 0x0000000103037824 */ /* 0x000fe400078e024d */
[----:B------:R-:W-:Y:S02]  /*1f990*/  IMAD R0, R0, UR4, RZ ;  /* 0x0000000400007c24 */ /* 0x000fe4000f8e02ff */
[----:B------:R-:W-:Y:S02]  /*1f9a0*/  IMAD R77, R136, R79, R76 ;  /* 0x0000004f884d7224 */ /* 0x000fe400078e024c */
[----:B------:R-:W-:-:S04]  /*1f9b0*/  IMAD.WIDE.U32 R2, R21, UR4, R2 ;  /* 0x0000000415027c25 */ /* 0x000fc8000f8e0002 */
[----:B------:R-:W-:Y:S01]  /*1f9c0*/  IMAD R21, R21, UR5, R0 ;  /* 0x0000000515157c24 */ /* 0x000fe2000f8e0200 */
[----:B------:R-:W-:Y:S01]  /*1f9d0*/  SHF.R.S32.HI R0, RZ, 0x1f, R77 ;  /* 0x0000001fff007819 */ /* 0x000fe2000001144d */
[----:B------:R-:W-:Y:S01]  /*1f9e0*/  ULDC.64 UR4, c[0x0][0xad8] ;  /* 0x0002b60000047ab9 */ /* 0x000fe20000000a00 */
[----:B------:R-:W-:Y:S02]  /*1f9f0*/  IMAD R81, R138, 0x80, R213 ;  /* 0x000000808a517824 */ /* 0x000fe400078e02d5 */
[----:B------:R-:W-:Y:S02]  /*1fa00*/  IMAD.IADD R3, R3, 0x1, R21 ;  /* 0x0000000103037824 */ /* 0x000fe400078e0215 */
[----:B------:R-:W-:Y:S02]  /*1fa10*/  IMAD R0, R0, UR4, RZ ;  /* 0x0000000400007c24 */ /* 0x000fe4000f8e02ff */
[----:B------:R-:W-:Y:S01]  /*1fa20*/  IMAD.WIDE.U32 R2, R77, UR4, R2 ;  /* 0x000000044d027c25 */ /* 0x000fe2000f8e0002 */
[----:B------:R-:W-:-:S03]  /*1fa30*/  ISETP.GE.AND P2, PT, R81, R92, PT ;  /* 0x0000005c5100720c */ /* 0x000fc60003f46270 */
[----:B------:R-:W-:Y:S01]  /*1fa40*/  IMAD R79, R77, UR5, R0 ;  /* 0x000000054d4f7c24 */ /* 0x000fe2000f8e0200 */
[----:B------:R-:W-:Y:S01]  /*1fa50*/  ULDC.64 UR4, c[0x0][0xa80] ;  /* 0x0002a00000047ab9 */ /* 0x000fe20000000a00 */
[----:B------:R-:W-:Y:S01]  /*1fa60*/  VIADD R0, R18, 0x38820 ;  /* 0x0003882012007836 */ /* 0x000fe20000000000 */
[C---:B------:R-:W-:Y:S01]  /*1fa70*/  LEA R80, P3, R2.reuse, UR4, 0x1 ;  /* 0x0000000402507c11 */ /* 0x040fe2000f8608ff */
[----:B------:R-:W-:Y:S02]  /*1fa80*/  IMAD.IADD R3, R3, 0x1, R79 ;  /* 0x0000000103037824 */ /* 0x000fe400078e024f */
[----:B------:R-:W-:Y:S01]  /*1fa90*/  VIADD R21, R81, 0x20 ;  /* 0x0000002051157836 */ /* 0x000fe20000000000 */
[----:B------:R-:W-:Y:S02]  /*1faa0*/  PRMT R0, RZ, 0x654, R0 ;  /* 0x00000654ff007816 */ /* 0x000fe40000000000 */
[----:B------:R-:W-:Y:S02]  /*1fab0*/  LEA.HI.X R82, R2, UR5, R3, 0x1, P3 ;  /* 0x0000000502527c11 */ /* 0x000fe400098f0c03 */
[-C--:B------:R-:W-:Y:S01]  /*1fac0*/  ISETP.GE.AND P1, PT, R21, R92.reuse, PT ;  /* 0x0000005c1500720c */ /* 0x080fe20003f26270 */
[----:B------:R-:W-:Y:S01]  /*1fad0*/  VIADD R21, R81, 0x40 ;  /* 0x0000004051157836 */ /* 0x000fe20000000000 */
[----:B----4-:R1:W-:Y:S01]  /*1fae0*/  SYNCS.ARRIVE.TRANS64.RED.A1T0 RZ, [R0+URZ], RZ ;  /* 0x000000ff00ff79a7 */ /* 0x0103e2000810043f */
[----:B------:R1:W2:Y:S01]  /*1faf0*/  SHFL.IDX PT, R83, R80, RZ, 0x181f ;  /* 0x00181fff50537589 */ /* 0x0002a200000e0000 */
[----:B------:R-:W-:Y:S03]  /*1fb00*/  BSSY B1, `(.L_x_658) ;  /* 0x0000016000017945 */ /* 0x000fe60003800000 */
[----:B------:R1:W3:Y:S01]  /*1fb10*/  SHFL.IDX PT, R79, R82, RZ, 0x181f ;  /* 0x00181fff524f7589 */ /* 0x0002e200000e0000 */
[----:B------:R-:W-:Y:S01]  /*1fb20*/  ISETP.GE.AND P0, PT, R21, R92, PT ;  /* 0x0000005c1500720c */ /* 0x000fe20003f06270 */
[----:B------:R-:W-:-:S12]  /*1fb30*/  @P2 BRA `(.L_x_659) ;  /* 0x0000000000482947 */ /* 0x000fd80003800000 */
[----:B------:R-:W-:Y:S01]  /*1fb40*/  ULDC UR4, c[0x0][0xac8] ;  /* 0x0002b20000047ab9 */ /* 0x000fe20000000800 */
[----:B------:R-:W-:Y:S01]  /*1fb50*/  ULDC.64 UR6, c[0x0][0x208] ;  /* 0x0000820000067ab9 */ /* 0x000fe20000000a00 */
[----:B------:R-:W-:Y:S02]  /*1fb60*/  ISETP.GE.AND P5, PT, R16, UR4, PT ;  /* 0x0000000410007c0c */ /* 0x000fe4000bfa6270 */
[----:B------:R-:W-:Y:S02]  /*1fb70*/  ISETP.GE.AND P4, PT, R212, UR4, PT ;  /* 0x00000004d4007c0c */ /* 0x000fe4000bf86270 */
[----:B------:R-:W-:Y:S02]  /*1fb80*/  ISETP.GE.AND P3, PT, R218, UR4, PT ;  /* 0x00000004da007c0c */ /* 0x000fe4000bf66270 */
[----:B------:R-:W-:-:S07]  /*1fb90*/  ISETP.GE.AND P2, PT, R219, UR4, PT ;  /* 0x00000004db007c0c */ /* 0x000fce000bf46270 */
[----:B--2---:R-:W-:-:S04]  /*1fba0*/  @!P5 LEA R2, P6, R16, R83, 0x1 ;  /* 0x000000531002d211 */ /* 0x004fc800078c08ff */
[----:B---3--:R-:W-:Y:S02]  /*1fbb0*/  @!P5 LEA.HI.X R3, R16, R79, R17, 0x1, P6 ;  /* 0x0000004f1003d211 */ /* 0x008fe400030f0c11 */
[----:B-----5:R-:W-:-:S03]  /*1fbc0*/  @!P4 LEA R20, P6, R86, R83, 0x1 ;  /* 0x000000535614c211 */ /* 0x020fc600078c08ff */
[----:B------:R4:W-:Y:S01]  /*1fbd0*/  @!P5 ST.E.128 desc[UR6][R2.64], R4 ;  /* 0x000000040200d985 */ /* 0x0009e2000c101d06 */
        /* <DEDUP_REMOVED lines=8> */
.L_x_659:
[----:B------:R-:W-:Y:S05]  /*1fc60*/  BSYNC B1 ;  /* 0x0000000000017941 */ /* 0x000fea0003800000 */
.L_x_658:
[----:B----4-:R4:W0:Y:S01]  /*1fc70*/  SHFL.IDX PT, R21, R82, 0x1, 0x181f ;  /* 0x00381f0052157f89 */ /* 0x01082200000e0000 */
[----:B------:R-:W-:Y:S03]  /*1fc80*/  BSSY B1, `(.L_x_660) ;  /* 0x0000015000017945 */ /* 0x000fe60003800000 */
[----:B-----5:R4:W0:Y:S01]  /*1fc90*/  SHFL.IDX PT, R7, R80, 0x1, 0x181f ;  /* 0x00381f0050077f89 */ /* 0x02082200000e0000 */
        /* <DEDUP_REMOVED lines=8> */
[----:B------:R-:W-:Y:S02]  /*1fd20*/  @!P3 LEA R4, P5, R86, R7, 0x1 ;  /* 0x000000075604b211 */ /* 0x000fe400078a08ff */
[----:B------:R-:W-:Y:S02]  /*1fd30*/  @!P4 LEA.HI.X R3, R16, R21, R17, 0x1, P6 ;  /* 0x000000151003c211 */ /* 0x000fe400030f0c11 */
        /* <DEDUP_REMOVED lines=9> */
.L_x_661:
[----:B------:R-:W-:Y:S05]  /*1fdd0*/  BSYNC B1 ;  /* 0x0000000000017941 */ /* 0x000fea0003800000 */
.L_x_660:
[----:B0-----:R0:W0:Y:S01]  /*1fde0*/  SHFL.IDX PT, R9, R82, 0x2, 0x181f ;  /* 0x00581f0052097f89 */ /* 0x00102200000e0000 */
        /* <DEDUP_REMOVED lines=16> */
[----:B------:R-:W-:-:S02]  /*1fef0*/  @!P1 LEA.HI.X R7, R218, R9, R85, 0x1, P4 ;  /* 0x00000009da079211 */ /* 0x000fc400020f0c55 */
[----:B------:R-:W-:Y:S01]  /*1ff00*/  @!P0 LEA.HI.X R9, R219, R9, R84, 0x1, P6 ;  /* 0x00000009db098211 */ /* 0x000fe200030f0c54 */
[----:B------:R0:W-:Y:S04]  /*1ff10*/  @!P2 ST.E.128 desc[UR6][R4.64], R36 ;  /* 0x000000240400a985 */ /* 0x0001e8000c101d06 */
[----:B------:R0:W-:Y:S04]  /*1ff20*/  @!P1 ST.E.128 desc[UR6][R6.64], R52 ;  /* 0x0000003406009985 */ /* 0x0001e8000c101d06 */
[----:B------:R0:W-:Y:S02]  /*1ff30*/  @!P0 ST.E.128 desc[UR6][R8.64], R68 ;  /* 0x0000004408008985 */ /* 0x0001e4000c101d06 */
.L_x_663:
[----:B------:R-:W-:Y:S05]  /*1ff40*/  BSYNC B1 ;  /* 0x0000000000017941 */ /* 0x000fea0003800000 */
.L_x_662:
[----:B------:R-:W-:Y:S01]  /*1ff50*/  VIADD R81, R81, 0x60 ;  /* 0x0000006051517836 */ /* 0x000fe20000000000 */
[----:B0-----:R0:W0:Y:S04]  /*1ff60*/  SHFL.IDX PT, R9, R82, 0x3, 0x181f ;  /* 0x00781f0052097f89 */ /* 0x00102800000e0000 */
[----:B------:R-:W-:Y:S01]  /*1ff70*/  ISETP.GE.AND P0, PT, R81, R92, PT ;  /* 0x0000005c5100720c */ /* 0x000fe20003f06270 */
        /* <DEDUP_REMOVED lines=14> */
[----:B------:R-:W-:-:S03]  /*20060*/  @!P5 LEA.HI.X R7, R218, R9, R85, 0x1, P2 ;  /* 0x00000009da07d211 */ /* 0x000fc600010f0c55 */
        /* <DEDUP_REMOVED lines=8> */
.L_x_657:
[----:B0-----:R-:W0:Y:S01]  /*200f0*/  @P1 LDC R95, c[0x0][0xbec] ;  /* 0x0002fb00ff5f1b82 */ /* 0x001e220000000800 */
[----:B------:R-:W-:Y:S01]  /*20100*/  ULDC.64 UR4, c[0x0][0xb08] ;  /* 0x0002c20000047ab9 */ /* 0x000fe20000000a00 */
[----:B------:R-:W-:Y:S01]  /*20110*/  IMAD.MOV.U32 R96, RZ, RZ, R133 ;  /* 0x000000ffff607224 */ /* 0x000fe200078e0085 */
[----:B------:R1:W5:Y:S01]  /*20120*/  LDL R209, [R1+0x78] ;  /* 0x0000780001d17983 */ /* 0x0003620000100800 */
[----:B------:R-:W-:-:S03]  /*20130*/  IMAD R93, R93, UR4, RZ ;  /* 0x000000045d5d7c24 */ /* 0x000fc6000f8e02ff */
[----:B------:R1:W5:Y:S01]  /*20140*/  LDL R208, [R1+0x17c] ;  /* 0x00017c0001d07983 */ /* 0x0003620000100800 */
[----:B------:R-:W2:Y:S01]  /*20150*/  @P1 LDC R94, c[0x0][0xbf0] ;  /* 0x0002fc00ff5e1b82 */ /* 0x000ea20000000800 */
[----:B------:R-:W-:Y:S02]  /*20160*/  IMAD R93, R0, UR5, R93 ;  /* 0x00000005005d7c24 */ /* 0x000fe4000f8e025d */
[----:B------:R1:W5:Y:S04]  /*20170*/  LDL R207, [R1+0xf4] ;  /* 0x0000f40001cf7983 */ /* 0x0003680000100800 */
[----:B------:R1:W5:Y:S04]  /*20180*/  LDL R206, [R1+0x178] ;  /* 0x0001780001ce7983 */ /* 0x0003680000100800 */
[----:B------:R1:W5:Y:S04]  /*20190*/  LDL R205, [R1+0xf0] ;  /* 0x0000f00001cd7983 */ /* 0x0003680000100800 */
[----:B------:R1:W5:Y:S01]  /*201a0*/  LDL R204, [R1+0x174] ;  /* 0x0001740001cc7983 */ /* 0x0003620000100800 */
[----:B0-----:R-:W-:-:S03]  /*201b0*/  @P1 IMAD.HI.U32 R95, R133, R95, RZ ;  /* 0x0000005f855f1227 */ /* 0x001fc600078e00ff */
[----:B------:R1:W5:Y:S04]  /*201c0*/  LDL R203, [R1+0xec] ;  /* 0x0000ec0001cb7983 */ /* 0x0003680000100800 */
[----:B------:R1:W5:Y:S01]  /*201d0*/  LDL R202, [R1+0x170] ;  /* 0x0001700001ca7983 */ /* 0x0003620000100800 */
[----:B--2---:R-:W-:Y:S01]  /*201e0*/  @P1 SHF.R.U32.HI R96, RZ, R94, R95 ;  /* 0x0000005eff601219 */ /* 0x004fe2000001165f */
[----:B------:R-:W-:Y:S01]  /*201f0*/  IMAD.WIDE.U32 R94, R0, UR4, RZ ;  /* 0x00000004005e7c25 */ /* 0x000fe2000f8e00ff */
[----:B------:R-:W-:Y:S01]  /*20200*/  ULDC.64 UR4, c[0x0][0xb38] ;  /* 0x0002ce0000047ab9 */ /* 0x000fe20000000a00 */
[----:B------:R-:W-:Y:S01]  /*20210*/  SHF.R.S32.HI R0, RZ, 0x1f, R233 ;  /* 0x0000001fff007819 */ /* 0x000fe200000114e9 */
[----:B------:R1:W5:Y:S01]  /*20220*/  LDL R201, [R1+0xe8] ;  /* 0x0000e80001c97983 */ /* 0x0003620000100800 */
[----:B------:R-:W-:Y:S01]  /*20230*/  IMAD.IADD R95, R95, 0x1, R93 ;  /* 0x000000015f5f7824 */ /* 0x000fe200078e025d */
[----:B------:R-:W-:-:S02]  /*20240*/  SHF.R.S32.HI R93, RZ, 0x1f, R96 ;  /* 0x0000001fff5d7819 */ /* 0x000fc40000011460 */
[----:B------:R1:W5:Y:S01]  /*20250*/  LDL R200, [R1+0x16c] ;  /* 0x00016c0001c87983 */ /* 0x0003620000100800 */
[----:B------:R-:W-:-:S03]  /*20260*/  IMAD.WIDE.U32 R94, R231, UR4, R94 ;  /* 0x00000004e75e7c25 */ /* 0x000fc6000f8e005e */
[----:B------:R1:W5:Y:S01]  /*20270*/  LDL R199, [R1+0xe4] ;  /* 0x0000e40001c77983 */ /* 0x0003620000100800 */
[----:B------:R-:W-:Y:S01]  /*20280*/  IMAD R95, R231, UR5, R95 ;  /* 0x00000005e75f7c24 */ /* 0x000fe2000f8e025f */
[----:B------:R-:W-:Y:S02]  /*20290*/  ULDC.64 UR4, c[0x0][0xb40] ;  /* 0x0002d00000047ab9 */ /* 0x000fe40000000a00 */
[----:B------:R-:W-:Y:S01]  /*202a0*/  IMAD R0, R0, UR4, RZ ;  /* 0x0000000400007c24 */ /* 0x000fe2000f8e02ff */
[----:B------:R1:W5:Y:S01]  /*202b0*/  LDL R198, [R1+0x168] ;  /* 0x0001680001c67983 */ /* 0x0003620000100800 */
[----:B------:R-:W-:-:S03]  /*202c0*/  IMAD.WIDE.U32 R94, R233, UR4, R94 ;  /* 0x00000004e95e7c25 */ /* 0x000fc6000f8e005e */
[----:B------:R1:W5:Y:S01]  /*202d0*/  LDL R197, [R1+0xe0] ;  /* 0x0000e00001c57983 */ /* 0x0003620000100800 */
[----:B------:R-:W-:Y:S01]  /*202e0*/  IMAD R0, R233, UR5, R0 ;  /* 0x00000005e9007c24 */ /* 0x000fe2000f8e0200 */
[----:B------:R-:W-:Y:S02]  /*202f0*/  ULDC.64 UR4, c[0x0][0xb48] ;  /* 0x0002d20000047ab9 */ /* 0x000fe40000000a00 */
[----:B------:R1:W5:Y:S01]  /*20300*/  LDL R196, [R1+0x164] ;  /* 0x0001640001c47983 */ /* 0x0003620000100800 */
[----:B------:R-:W-:Y:S02]  /*20310*/  IMAD.IADD R95, R95, 0x1, R0 ;  /* 0x000000015f5f7824 */ /* 0x000fe400078e0200 */
[----:B------:R-:W-:Y:S01]  /*20320*/  IMAD.MOV R0, RZ, RZ, -R96 ;  /* 0x000000ffff007224 */ /* 0x000fe200078e0a60 */
[----:B------:R1:W5:Y:S01]  /*20330*/  LDL R195, [R1+0xdc] ;  /* 0x0000dc0001c37983 */ /* 0x0003620000100800 */
[----:B------:R-:W-:-:S03]  /*20340*/  IMAD.WIDE.U32 R94, R137, UR4, R94 ;  /* 0x00000004895e7c25 */ /* 0x000fc6000f8e005e */
[----:B------:R1:W5:Y:S01]  /*20350*/  LDL R194, [R1+0x160] ;  /* 0x0001600001c27983 */ /* 0x0003620000100800 */
[----:B------:R-:W-:Y:S02]  /*20360*/  IMAD R0, R136, R0, R133 ;  /* 0x0000000088007224 */ /* 0x000fe400078e0285 */
[----:B------:R-:W-:Y:S01]  /*20370*/  IMAD R95, R137, UR5, R95 ;  /* 0x00000005895f7c24 */ /* 0x000fe2000f8e025f */
[----:B------:R1:W5:Y:S01]  /*20380*/  LDL R193, [R1+0xd8] ;  /* 0x0000d80001c17983 */ /* 0x0003620000100800 */
[----:B------:R-:W-:-:S03]  /*20390*/  ULDC.64 UR4, c[0x0][0xb30] ;  /* 0x0002cc0000047ab9 */ /* 0x000fc60000000a00 */
[----:B------:R1:W5:Y:S04]  /*203a0*/  LDL R192, [R1+0x15c] ;  /* 0x00015c0001c07983 */ /* 0x0003680000100800 */
        /* <DEDUP_REMOVED lines=44> */
[----:B------:R1:W5:Y:S01]  /*20670*/  LDL R130, [R1+0x7c] ;  /* 0x00007c0001827983 */ /* 0x0003620000100800 */
[----:B------:R-:W-:-:S02]  /*20680*/  IMAD R93, R93, UR4, RZ ;  /* 0x000000045d5d7c24 */ /* 0x000fc4000f8e02ff */
[----:B------:R-:W-:-:S04]  /*20690*/  IMAD.WIDE.U32 R94, R96, UR4, R94 ;  /* 0x00000004605e7c25 */ /* 0x000fc8000f8e005e */
[----:B------:R-:W-:Y:S01]  /*206a0*/  IMAD R93, R96, UR5, R93 ;  /* 0x00000005605d7c24 */ /* 0x000fe2000f8e025d */
[----:B------:R-:W-:Y:S01]  /*206b0*/  SHF.R.S32.HI R96, RZ, 0x1f, R0 ;  /* 0x0000001fff607819 */ /* 0x000fe20000011400 */
[----:B------:R-:W-:Y:S02]  /*206c0*/  ULDC.64 UR4, c[0x0][0xb28] ;  /* 0x0002ca0000047ab9 */ /* 0x000fe40000000a00 */
[----:B------:R-:W-:Y:S02]  /*206d0*/  IMAD.IADD R95, R95, 0x1, R93 ;  /* 0x000000015f5f7824 */ /* 0x000fe400078e025d */
[----:B------:R-:W-:Y:S02]  /*206e0*/  IMAD R96, R96, UR4, RZ ;  /* 0x0000000460607c24 */ /* 0x000fe4000f8e02ff */
[----:B------:R-:W-:-:S04]  /*206f0*/  IMAD.WIDE.U32 R94, R0, UR4, R94 ;  /* 0x00000004005e7c25 */ /* 0x000fc8000f8e005e */
[----:B------:R-:W-:Y:S01]  /*20700*/  IMAD R96, R0, UR5, R96 ;  /* 0x0000000500607c24 */ /* 0x000fe2000f8e0260 */
[----:B------:R-:W-:Y:S02]  /*20710*/  ULDC.64 UR4, c[0x0][0xb00] ;  /* 0x0002c00000047ab9 */ /* 0x000fe40000000a00 */
[----:B------:R-:W-:Y:S01]  /*20720*/  LEA R0, P0, R94, UR4, 0x2 ;  /* 0x000000045e007c11 */ /* 0x000fe2000f8010ff */
[----:B------:R-:W-:-:S05]  /*20730*/  IMAD.IADD R93, R95, 0x1, R96 ;  /* 0x000000015f5d7824 */ /* 0x000fca00078e0260 */
[----:B------:R-:W-:Y:S01]  /*20740*/  LEA.HI.X R93, R94, UR5, R93, 0x2, P0 ;  /* 0x000000055e5d7c11 */ /* 0x000fe200080f145d */
[----:B------:R-:W-:Y:S01]  /*20750*/  VIADD R94, R18, 0x38820 ;  /* 0x00038820125e7836 */ /* 0x000fe20000000000 */
[----:B------:R-:W-:-:S04]  /*20760*/  ISETP.GE.AND P0, PT, R99, R92, PT ;  /* 0x0000005c6300720c */ /* 0x000fc80003f06270 */
[----:B------:R-:W-:Y:S01]  /*20770*/  PRMT R94, RZ, 0x654, R94 ;  /* 0x00000654ff5e7816 */ /* 0x000fe2000000005e */
[----:B------:R1:W0:Y:S01]  /*20780*/  SHFL.IDX PT, R95, R93, RZ, 0x1c1f ;  /* 0x001c1fff5d5f7589 */ /* 0x00022200000e0000 */
[----:B------:R-:W-:Y:S02]  /*20790*/  BSSY B1, `(.L_x_665) ;  /* 0x0000085000017945 */ /* 0x000fe40003800000 */
[----:B------:R2:W-:Y:S02]  /*207a0*/  SYNCS.ARRIVE.TRANS64.RED.A1T0 RZ, [R94+URZ], RZ ;  /* 0x000000ff5eff79a7 */ /* 0x0005e4000810043f */
[----:B--2---:R1:W2:Y:S03]  /*207b0*/  SHFL.IDX PT, R94, R0, RZ, 0x1c1f ;  /* 0x001c1fff005e7589 */ /* 0x0042a600000e0000 */
[----:B------:R-:W-:Y:S05]  /*207c0*/  @P0 BRA `(.L_x_666) ;  /* 0x0000000800040947 */ /* 0x000fea0003800000 */
[----:B------:R-:W-:Y:S01]  /*207d0*/  ULDC UR4, c[0x0][0xac8] ;  /* 0x0002b20000047ab9 */ /* 0x000fe20000000800 */
[----:B------:R-:W-:Y:S01]  /*207e0*/  ULDC.64 UR6, c[0x0][0x208] ;  /* 0x0000820000067ab9 */ /* 0x000fe20000000a00 */
[----:B-----5:R-:W-:Y:S02]  /*207f0*/  ISETP.GE.AND P0, PT, R209, UR4, PT ;  /* 0x00000004d1007c0c */ /* 0x020fe4000bf06270 */
[----:B------:R-:W-:Y:S02]  /*20800*/  ISETP.GE.AND P5, PT, R187, UR4, PT ;  /* 0x00000004bb007c0c */ /* 0x000fe4000bfa6270 */
[----:B------:R-:W-:Y:S02]  /*20810*/  ISETP.GE.AND P4, PT, R185, UR4, PT ;  /* 0x00000004b9007c0c */ /* 0x000fe4000bf86270 */
[----:B------:R-:W-:-:S07]  /*20820*/  ISETP.GE.AND P3, PT, R183, UR4, PT ;  /* 0x00000004b7007c0c */ /* 0x000fce000bf66270 */
[----:B0-2---:R-:W-:-:S05]  /*20830*/  @!P0 IMAD.WIDE R96, R209, 0x4, R94 ;  /* 0x00000004d1608825 */ /* 0x005fca00078e025e */
[----:B------:R0:W-:Y:S01]  /*20840*/  @!P0 ST.E.64 desc[UR6][R96.64], R164 ;  /* 0x000000a460008985 */ /* 0x0001e2000c101b06 */
[----:B------:R-:W-:-:S13]  /*20850*/  ISETP.GE.AND P0, PT, R207, UR4, PT ;  /* 0x00000004cf007c0c */ /* 0x000fda000bf06270 */
[----:B0-----:R-:W-:-:S04]  /*20860*/  @!P0 LEA R96, P1, R207, R94, 0x2 ;  /* 0x0000005ecf608211 */ /* 0x001fc800078210ff */
[----:B------:R-:W-:Y:S02]  /*20870*/  @!P0 LEA.HI.X R97, R207, R95, R208, 0x2, P1 ;  /* 0x0000005fcf618211 */ /* 0x000fe400008f14d0 */
[----:B------:R-:W-:-:S03]  /*20880*/  ISETP.GE.AND P1, PT, R203, UR4, PT ;  /* 0x00000004cb007c0c */ /* 0x000fc6000bf26270 */
[----:B------:R0:W-:Y:S01]  /*20890*/  @!P0 ST.E.64 desc[UR6][R96.64], R162 ;  /* 0x000000a260008985 */ /* 0x0001e2000c101b06 */
[----:B------:R-:W-:-:S13]  /*208a0*/  ISETP.GE.AND P0, PT, R205, UR4, PT ;  /* 0x00000004cd007c0c */ /* 0x000fda000bf06270 */
[----:B0-----:R-:W-:-:S04]  /*208b0*/  @!P0 LEA R96, P2, R205, R94, 0x2 ;  /* 0x0000005ecd608211 */ /* 0x001fc800078410ff */
[----:B------:R-:W-:-:S05]  /*208c0*/  @!P0 LEA.HI.X R97, R205, R95, R206, 0x2, P2 ;  /* 0x0000005fcd618211 */ /* 0x000fca00010f14ce */
[----:B------:R0:W-:Y:S01]  /*208d0*/  @!P0 ST.E.64 desc[UR6][R96.64], R160 ;  /* 0x000000a060008985 */ /* 0x0001e2000c101b06 */
[----:B------:R-:W-:Y:S02]  /*208e0*/  ISETP.GE.AND P0, PT, R201, UR4, PT ;  /* 0x00000004c9007c0c */ /* 0x000fe4000bf06270 */
        /* <DEDUP_REMOVED lines=25> */
[----:B------:R-:W-:Y:S02]  /*20a80*/  @!P1 LEA.HI.X R3, R191, R95, R192, 0x2, P2 ;  /* 0x0000005fbf039211 */ /* 0x000fe400010f14c0 */
[----:B------:R-:W-:-:S03]  /*20a90*/  @!P4 LEA R4, P2, R185, R94, 0x2 ;  /* 0x0000005eb904c211 */ /* 0x000fc600078410ff */
[----:B------:R0:W-:Y:S01]  /*20aa0*/  @!P1 ST.E.64 desc[UR6][R2.64], R6 ;  /* 0x0000000602009985 */ /* 0x0001e2000c101b06 */
[----:B------:R-:W-:Y:S02]  /*20ab0*/  @!P4 LEA.HI.X R5, R185, R95, R186, 0x2, P2 ;  /* 0x0000005fb905c211 */ /* 0x000fe400010f14ba */
[----:B------:R-:W-:Y:S02]  /*20ac0*/  ISETP.GE.AND P2, PT, R177, UR4, PT ;  /* 0x00000004b1007c0c */ /* 0x000fe4000bf46270 */
[----:B0-----:R-:W-:-:S04]  /*20ad0*/  @!P0 LEA R2, P1, R189, R94, 0x2 ;  /* 0x0000005ebd028211 */ /* 0x001fc800078210ff */
[----:B------:R-:W-:Y:S02]  /*20ae0*/  @!P0 LEA.HI.X R3, R189, R95, R190, 0x2, P1 ;  /* 0x0000005fbd038211 */ /* 0x000fe400008f14be */
[----:B------:R-:W-:-:S03]  /*20af0*/  ISETP.GE.AND P1, PT, R179, UR4, PT ;  /* 0x00000004b3007c0c */ /* 0x000fc6000bf26270 */
[----:B------:R0:W-:Y:S01]  /*20b00*/  @!P0 ST.E.64 desc[UR6][R2.64], R8 ;  /* 0x0000000802008985 */ /* 0x0001e2000c101b06 */
[----:B------:R-:W-:Y:S02]  /*20b10*/  ISETP.GE.AND P0, PT, R181, UR4, PT ;  /* 0x00000004b5007c0c */ /* 0x000fe4000bf06270 */
[----:B0-----:R-:W-:-:S04]  /*20b20*/  @!P5 LEA R2, P6, R187, R94, 0x2 ;  /* 0x0000005ebb02d211 */ /* 0x001fc800078c10ff */
[----:B------:R-:W-:Y:S02]  /*20b30*/  @!P5 LEA.HI.X R3, R187, R95, R188, 0x2, P6 ;  /* 0x0000005fbb03d211 */ /* 0x000fe400030f14bc */
[----:B------:R-:W-:-:S03]  /*20b40*/  @!P3 LEA R6, P6, R183, R94, 0x2 ;  /* 0x0000005eb706b211 */ /* 0x000fc600078c10ff */
[----:B------:R0:W-:Y:S01]  /*20b50*/  @!P5 ST.E.64 desc[UR6][R2.64], R10 ;  /* 0x0000000a0200d985 */ /* 0x0001e2000c101b06 */
[----:B------:R-:W-:-:S03]  /*20b60*/  @!P3 LEA.HI.X R7, R183, R95, R184, 0x2, P6 ;  /* 0x0000005fb707b211 */ /* 0x000fc600030f14b8 */
[----:B------:R2:W-:Y:S04]  /*20b70*/  @!P4 ST.E.64 desc[UR6][R4.64], R12 ;  /* 0x0000000c0400c985 */ /* 0x0005e8000c101b06 */
[----:B------:R3:W-:Y:S01]  /*20b80*/  @!P3 ST.E.64 desc[UR6][R6.64], R14 ;  /* 0x0000000e0600b985 */ /* 0x0007e2000c101b06 */
[----:B------:R-:W-:Y:S02]  /*20b90*/  ISETP.GE.AND P3, PT, R175, UR4, PT ;  /* 0x00000004af007c0c */ /* 0x000fe4000bf66270 */
[----:B0-----:R-:W-:-:S04]  /*20ba0*/  @!P0 LEA R2, P4, R181, R94, 0x2 ;  /* 0x0000005eb5028211 */ /* 0x001fc800078810ff */
[-C--:B------:R-:W-:Y:S02]  /*20bb0*/  @!P0 LEA.HI.X R3, R181, R95.reuse, R182, 0x2, P4 ;  /* 0x0000005fb5038211 */ /* 0x080fe400020f14b6 */
[----:B------:R-:W-:Y:S02]  /*20bc0*/  ISETP.GE.AND P4, PT, R173, UR4, PT ;  /* 0x00000004ad007c0c */ /* 0x000fe4000bf86270 */
[-C--:B--2---:R-:W-:Y:S01]  /*20bd0*/  @!P1 LEA R4, P5, R179, R94.reuse, 0x2 ;  /* 0x0000005eb3049211 */ /* 0x084fe200078a10ff */
[----:B------:R0:W-:Y:S01]  /*20be0*/  @!P0 ST.E.64 desc[UR6][R2.64], R20 ;  /* 0x0000001402008985 */ /* 0x0001e2000c101b06 */
[----:B---3--:R-:W-:Y:S02]  /*20bf0*/  @!P2 LEA R6, P6, R177, R94, 0x2 ;  /* 0x0000005eb106a211 */ /* 0x008fe400078c10ff */
[----:B------:R-:W-:Y:S02]  /*20c00*/  @!P1 LEA.HI.X R5, R179, R95, R180, 0x2, P5 ;  /* 0x0000005fb3059211 */ /* 0x000fe400028f14b4 */
[----:B------:R-:W-:-:S02]  /*20c10*/  ISETP.GE.AND P5, PT, R171, UR4, PT ;  /* 0x00000004ab007c0c */ /* 0x000fc4000bfa6270 */
[----:B------:R-:W-:Y:S01]  /*20c20*/  @!P2 LEA.HI.X R7, R177, R95, R178, 0x2, P6 ;  /* 0x0000005fb107a211 */ /* 0x000fe200030f14b2 */
[----:B------:R2:W-:Y:S01]  /*20c30*/  @!P1 ST.E.64 desc[UR6][R4.64], R24 ;  /* 0x0000001804009985 */ /* 0x0005e2000c101b06 */
[----:B------:R-:W-:-:S03]  /*20c40*/  ISETP.GE.AND P1, PT, R167, UR4, PT ;  /* 0x00000004a7007c0c */ /* 0x000fc6000bf26270 */
[----:B------:R3:W-:Y:S01]  /*20c50*/  @!P2 ST.E.64 desc[UR6][R6.64], R28 ;  /* 0x0000001c0600a985 */ /* 0x0007e2000c101b06 */
[----:B------:R-:W-:Y:S02]  /*20c60*/  ISETP.GE.AND P2, PT, R169, UR4, PT ;  /* 0x00000004a9007c0c */ /* 0x000fe4000bf46270 */
[----:B0-----:R-:W-:-:S04]  /*20c70*/  @!P3 LEA R2, P6, R175, R94, 0x2 ;  /* 0x0000005eaf02b211 */ /* 0x001fc800078c10ff */
[----:B------:R-:W-:Y:S02]  /*20c80*/  @!P3 LEA.HI.X R3, R175, R95, R176, 0x2, P6 ;  /* 0x0000005faf03b211 */ /* 0x000fe400030f14b0 */
[----:B--2---:R-:W-:-:S03]  /*20c90*/  @!P4 LEA R4, P0, R173, R94, 0x2 ;  /* 0x0000005ead04c211 */ /* 0x004fc600078010ff */
[----:B------:R0:W-:Y:S01]  /*20ca0*/  @!P3 ST.E.64 desc[UR6][R2.64], R32 ;  /* 0x000000200200b985 */ /* 0x0001e2000c101b06 */
[-C--:B------:R-:W-:Y:S02]  /*20cb0*/  @!P4 LEA.HI.X R5, R173, R95.reuse, R174, 0x2, P0 ;  /* 0x0000005fad05c211 */ /* 0x080fe400000f14ae */
[----:B------:R-:W-:Y:S02]  /*20cc0*/  ISETP.GE.AND P0, PT, R151, UR4, PT ;  /* 0x0000000497007c0c */ /* 0x000fe4000bf06270 */
[-C--:B---3--:R-:W-:Y:S01]  /*20cd0*/  @!P5 LEA R6, P6, R171, R94.reuse, 0x2 ;  /* 0x0000005eab06d211 */ /* 0x088fe200078c10ff */
[----:B------:R2:W-:Y:S01]  /*20ce0*/  @!P4 ST.E.64 desc[UR6][R4.64], R36 ;  /* 0x000000240400c985 */ /* 0x0005e2000c101b06 */
[----:B------:R-:W-:Y:S02]  /*20cf0*/  ISETP.GE.AND P4, PT, R147, UR4, PT ;  /* 0x0000000493007c0c */ /* 0x000fe4000bf86270 */
[----:B------:R-:W-:Y:S02]  /*20d00*/  @!P5 LEA.HI.X R7, R171, R95, R172, 0x2, P6 ;  /* 0x0000005fab07d211 */ /* 0x000fe400030f14ac */
[----:B0-----:R-:W-:-:S03]  /*20d10*/  @!P2 LEA R2, P6, R169, R94, 0x2 ;  /* 0x0000005ea902a211 */ /* 0x001fc600078c10ff */
[----:B------:R0:W-:Y:S01]  /*20d20*/  @!P5 ST.E.64 desc[UR6][R6.64], R40 ;  /* 0x000000280600d985 */ /* 0x0001e2000c101b06 */
[----:B------:R-:W-:Y:S02]  /*20d30*/  ISETP.GE.AND P5, PT, R149, UR4, PT ;  /* 0x0000000495007c0c */ /* 0x000fe4000bfa6270 */
[----:B------:R-:W-:Y:S02]  /*20d40*/  @!P2 LEA.HI.X R3, R169, R95, R170, 0x2, P6 ;  /* 0x0000005fa903a211 */ /* 0x000fe400030f14aa */
[----:B--2---:R-:W-:-:S03]  /*20d50*/  @!P1 LEA R4, P3, R167, R94, 0x2 ;  /* 0x0000005ea7049211 */ /* 0x004fc600078610ff */
[----:B------:R2:W-:Y:S01]  /*20d60*/  @!P2 ST.E.64 desc[UR6][R2.64], R44 ;  /* 0x0000002c0200a985 */ /* 0x0005e2000c101b06 */
[-C--:B------:R-:W-:Y:S02]  /*20d70*/  @!P1 LEA.HI.X R5, R167, R95.reuse, R168, 0x2, P3 ;  /* 0x0000005fa7059211 */ /* 0x080fe400018f14a8 */
[----:B------:R-:W-:Y:S02]  /*20d80*/  ISETP.GE.AND P3, PT, R145, UR4, PT ;  /* 0x0000000491007c0c */ /* 0x000fe4000bf66270 */
[CC--:B0-----:R-:W-:Y:S01]  /*20d90*/  @!P0 LEA R6, P6, R151.reuse, R94.reuse, 0x2 ;  /* 0x0000005e97068211 */ /* 0x0c1fe200078c10ff */
[----:B------:R0:W-:Y:S03]  /*20da0*/  @!P1 ST.E.64 desc[UR6][R4.64], R48 ;  /* 0x0000003004009985 */ /* 0x0001e6000c101b06 */
[----:B------:R-:W-:Y:S02]  /*20db0*/  @!P0 LEA.HI.X R7, R151, R95, R166, 0x2, P6 ;  /* 0x0000005f97078211 */ /* 0x000fe400030f14a6 */
[----:B--2---:R-:W-:-:S03]  /*20dc0*/  @!P5 LEA R2, P1, R149, R94, 0x2 ;  /* 0x0000005e9502d211 */ /* 0x004fc600078210ff */
[----:B------:R2:W-:Y:S01]  /*20dd0*/  @!P0 ST.E.64 desc[UR6][R6.64], R52 ;  /* 0x0000003406008985 */ /* 0x0005e2000c101b06 */
[----:B------:R-:W-:Y:S02]  /*20de0*/  ISETP.GE.AND P0, PT, R140, UR4, PT ;  /* 0x000000048c007c0c */ /* 0x000fe4000bf06270 */
[-C--:B------:R-:W-:Y:S02]  /*20df0*/  @!P5 LEA.HI.X R3, R149, R95.reuse, R150, 0x2, P1 ;  /* 0x0000005f9503d211 */ /* 0x080fe400008f1496 */
[----:B------:R-:W-:Y:S02]  /*20e00*/  ISETP.GE.AND P1, PT, R138, UR4, PT ;  /* 0x000000048a007c0c */ /* 0x000fe4000bf26270 */
[C---:B0-----:R-:W-:Y:S01]  /*20e10*/  @!P4 LEA R4, P2, R147.reuse, R94, 0x2 ;  /* 0x0000005e9304c211 */ /* 0x041fe200078410ff */
[----:B------:R0:W-:Y:S03]  /*20e20*/  @!P5 ST.E.64 desc[UR6][R2.64], R56 ;  /* 0x000000380200d985 */ /* 0x0001e6000c101b06 */
[----:B------:R-:W-:-:S02]  /*20e30*/  @!P4 LEA.HI.X R5, R147, R95, R148, 0x2, P2 ;  /* 0x0000005f9305c211 */ /* 0x000fc400010f1494 */
[----:B------:R-:W-:Y:S02]  /*20e40*/  ISETP.GE.AND P2, PT, R132, UR4, PT ;  /* 0x0000000484007c0c */ /* 0x000fe4000bf46270 */
[CC--:B--2---:R-:W-:Y:S01]  /*20e50*/  @!P3 LEA R6, P6, R145.reuse, R94.reuse, 0x2 ;  /* 0x0000005e9106b211 */ /* 0x0c4fe200078c10ff */
[----:B------:R2:W-:Y:S01]  /*20e60*/  @!P4 ST.E.64 desc[UR6][R4.64], R60 ;  /* 0x0000003c0400c985 */ /* 0x0005e2000c101b06 */
[----:B------:R-:W-:Y:S02]  /*20e70*/  ISETP.GE.AND P4, PT, R136, UR4, PT ;  /* 0x0000000488007c0c */ /* 0x000fe4000bf86270 */
[----:B------:R-:W-:Y:S02]  /*20e80*/  @!P3 LEA.HI.X R7, R145, R95, R146, 0x2, P6 ;  /* 0x0000005f9107b211 */ /* 0x000fe400030f1492 */
[----:B0-----:R-:W-:-:S03]  /*20e90*/  @!P0 LEA R2, P5, R140, R94, 0x2 ;  /* 0x0000005e8c028211 */ /* 0x001fc600078a10ff */
[----:B------:R0:W-:Y:S01]  /*20ea0*/  @!P3 ST.E.64 desc[UR6][R6.64], R64 ;  /* 0x000000400600b985 */ /* 0x0001e2000c101b06 */
[----:B------:R-:W-:Y:S02]  /*20eb0*/  ISETP.GE.AND P3, PT, R134, UR4, PT ;  /* 0x0000000486007c0c */ /* 0x000fe4000bf66270 */
[-C--:B------:R-:W-:Y:S02]  /*20ec0*/  @!P0 LEA.HI.X R3, R140, R95.reuse, R144, 0x2, P5 ;  /* 0x0000005f8c038211 */ /* 0x080fe400028f1490 */
[----:B------:R-:W-:Y:S02]  /*20ed0*/  ISETP.GE.AND P5, PT, R130, UR4, PT ;  /* 0x0000000482007c0c */ /* 0x000fe4000bfa6270 */
[C---:B--2---:R-:W-:Y:S01]  /*20ee0*/  @!P1 LEA R4, P6, R138.reuse, R94, 0x2 ;  /* 0x0000005e8a049211 */ /* 0x044fe200078c10ff */
[----:B------:R2:W-:Y:S03]  /*20ef0*/  @!P0 ST.E.64 desc[UR6][R2.64], R68 ;  /* 0x0000004402008985 */ /* 0x0005e6000c101b06 */
[----:B------:R-:W-:-:S03]  /*20f00*/  @!P1 LEA.HI.X R5, R138, R95, R139, 0x2, P6 ;  /* 0x0000005f8a059211 */ /* 0x000fc600030f148b */
[CC--:B0-----:R-:W-:Y:S02]  /*20f10*/  @!P3 LEA R6, P6, R134.reuse, R94.reuse, 0x2 ;  /* 0x0000005e8606b211 */ /* 0x0c1fe400078c10ff */
[----:B------:R0:W-:Y:S02]  /*20f20*/  @!P1 ST.E.64 desc[UR6][R4.64], R72 ;  /* 0x0000004804009985 */ /* 0x0001e4000c101b06 */
[----:B------:R-:W-:Y:S02]  /*20f30*/  @!P3 LEA.HI.X R7, R134, R95, R135, 0x2, P6 ;  /* 0x0000005f8607b211 */ /* 0x000fe400030f1487 */
[----:B--2---:R-:W-:-:S04]  /*20f40*/  @!P4 LEA R2, P0, R136, R94, 0x2 ;  /* 0x0000005e8802c211 */ /* 0x004fc800078010ff */
[-C--:B------:R-:W-:Y:S02]  /*20f50*/  @!P4 LEA.HI.X R3, R136, R95.reuse, R137, 0x2, P0 ;  /* 0x0000005f8803c211 */ /* 0x080fe400000f1489 */
[-C--:B------:R-:W-:Y:S02]  /*20f60*/  @!P5 LEA R8, P0, R130, R94.reuse, 0x2 ;  /* 0x0000005e8208d211 */ /* 0x080fe400078010ff */
[----:B0-----:R-:W-:Y:S01]  /*20f70*/  @!P2 LEA R4, P1, R132, R94, 0x2 ;  /* 0x0000005e8404a211 */ /* 0x001fe200078210ff */
[----:B------:R3:W-:Y:S01]  /*20f80*/  @!P4 ST.E.64 desc[UR6][R2.64], R76 ;  /* 0x0000004c0200c985 */ /* 0x0007e2000c101b06 */
[-C--:B------:R-:W-:Y:S02]  /*20f90*/  @!P5 LEA.HI.X R9, R130, R95.reuse, R131, 0x2, P0 ;  /* 0x0000005f8209d211 */ /* 0x080fe400000f1483 */
[----:B------:R-:W-:Y:S01]  /*20fa0*/  @!P2 LEA.HI.X R5, R132, R95, R133, 0x2, P1 ;  /* 0x0000005f8405a211 */ /* 0x000fe200008f1485 */
[----:B------:R3:W-:Y:S04]  /*20fb0*/  @!P3 ST.E.64 desc[UR6][R6.64], R80 ;  /* 0x000000500600b985 */ /* 0x0007e8000c101b06 */
[----:B------:R3:W-:Y:S04]  /*20fc0*/  @!P2 ST.E.64 desc[UR6][R4.64], R84 ;  /* 0x000000540400a985 */ /* 0x0007e8000c101b06 */
[----:B------:R3:W-:Y:S02]  /*20fd0*/  @!P5 ST.E.64 desc[UR6][R8.64], R88 ;  /* 0x000000580800d985 */ /* 0x0007e4000c101b06 */
.L_x_666:
[----:B------:R-:W-:Y:S05]  /*20fe0*/  BSYNC B1 ;  /* 0x0000000000017941 */ /* 0x000fea0003800000 */
.L_x_665:
[----:B------:R-:W-:Y:S01]  /*20ff0*/  ISETP.GE.AND P0, PT, R98, R92, PT ;  /* 0x0000005c6200720c */ /* 0x000fe20003f06270 */
[----:B---3--:R3:W4:Y:S04]  /*21000*/  SHFL.IDX PT, R3, R93, 0x1, 0x1c1f ;  /* 0x003c1f005d037f89 */ /* 0x00872800000e0000 */
[----:B------:R3:W0:Y:S08]  /*21010*/  SHFL.IDX PT, R2, R0, 0x1, 0x1c1f ;  /* 0x003c1f0000027f89 */ /* 0x00063000000e0000 */
[----:B---3--:R-:W-:Y:S05]  /*21020*/  @P0 BRA `(.L_x_664) ;  /* 0x0000001400c80947 */ /* 0x008fea0003800000 */
[----:B------:R-:W-:Y:S01]  /*21030*/  ULDC UR4, c[0x0][0xac8] ;  /* 0x0002b20000047ab9 */ /* 0x000fe20000000800 */
[----:B------:R-:W-:Y:S01]  /*21040*/  ULDC.64 UR6, c[0x0][0x208] ;  /* 0x0000820000067ab9 */ /* 0x000fe20000000a00 */
[----:B-----5:R-:W-:Y:S02]  /*21050*/  ISETP.GE.AND P3, PT, R209, UR4, PT ;  /* 0x00000004d1007c0c */ /* 0x020fe4000bf66270 */
[----:B------:R-:W-:Y:S02]  /*21060*/  ISETP.GE.AND P2, PT, R207, UR4, PT ;  /* 0x00000004cf007c0c */ /* 0x000fe4000bf46270 */
[----:B------:R-:W-:Y:S02]  /*21070*/  ISETP.GE.AND P1, PT, R205, UR4, PT ;  /* 0x00000004cd007c0c */ /* 0x000fe4000bf26270 */
[----:B------:R-:W-:Y:S02]  /*21080*/  ISETP.GE.AND P0, PT, R203, UR4, PT ;  /* 0x00000004cb007c0c */ /* 0x000fe4000bf06270 */
[----:B------:R-:W-:-:S05]  /*21090*/  ISETP.GE.AND P4, PT, R199, UR4, PT ;  /* 0x00000004c7007c0c */ /* 0x000fca000bf86270 */
[----:B0---4-:R-:W-:-:S04]  /*210a0*/  @!P3 IMAD.WIDE R4, R209, 0x4, R2 ;  /* 0x00000004d104b825 */ /* 0x011fc800078e0202 */
[-C--:B------:R-:W-:Y:S01]  /*210b0*/  @!P1 LEA R6, P5, R205, R2.reuse, 0x2 ;  /* 0x00000002cd069211 */ /* 0x080fe200078a10ff */
[----:B------:R0:W-:Y:S01]  /*210c0*/  @!P3 ST.E.64 desc[UR6][R4.64], R26 ;  /* 0x0000001a0400b985 */ /* 0x0001e2000c101b06 */
[----:B------:R-:W-:Y:S02]  /*210d0*/  ISETP.GE.AND P3, PT, R201, UR4, PT ;  /* 0x00000004c9007c0c */ /* 0x000fe4000bf66270 */
[----:B------:R-:W-:Y:S02]  /*210e0*/  @!P1 LEA.HI.X R7, R205, R3, R206, 0x2, P5 ;  /* 0x00000003cd079211 */ /* 0x000fe400028f14ce */
        /* <DEDUP_REMOVED lines=9> */
[-C--:B0-----:R-:W-:Y:S02]  /*21180*/  @!P3 LEA R4, P1, R201, R2.reuse, 0x2 ;  /* 0x00000002c904b211 */ /* 0x081fe400078210ff */
[----:B---3--:R-:W-:Y:S02]  /*21190*/  @!P4 LEA R6, P2, R199, R2, 0x2 ;  /* 0x00000002c706c211 */ /* 0x008fe400078410ff */
[----:B------:R-:W-:-:S02]  /*211a0*/  @!P3 LEA.HI.X R5, R201, R3, R202, 0x2, P1 ;  /* 0x00000003c905b211 */ /* 0x000fc400008f14ca */
[----:B------:R-:W-:Y:S02]  /*211b0*/  ISETP.GE.AND P1, PT, R193, UR4, PT ;  /* 0x00000004c1007c0c */ /* 0x000fe4000bf26270 */
[-C--:B------:R-:W-:Y:S01]  /*211c0*/  @!P4 LEA.HI.X R7, R199, R3.reuse, R200, 0x2, P2 ;  /* 0x00000003c707c211 */ /* 0x080fe200010f14c8 */
[----:B------:R0:W-:Y:S01]  /*211d0*/  @!P3 ST.E.64 desc[UR6][R4.64], R42 ;  /* 0x0000002a0400b985 */ /* 0x0001e2000c101b06 */
[----:B------:R-:W-:Y:S02]  /*211e0*/  ISETP.GE.AND P2, PT, R191, UR4, PT ;  /* 0x00000004bf007c0c */ /* 0x000fe4000bf46270 */
[----:B----4-:R-:W-:Y:S01]  /*211f0*/  @!P5 LEA R8, P6, R197, R2, 0x2 ;  /* 0x00000002c508d211 */ /* 0x010fe200078c10ff */
[----:B------:R3:W-:Y:S01]  /*21200*/  @!P4 ST.E.64 desc[UR6][R6.64], R46 ;  /* 0x0000002e0600c985 */ /* 0x0007e2000c101b06 */
[----:B------:R-:W-:Y:S02]  /*21210*/  ISETP.GE.AND P3, PT, R189, UR4, PT ;  /* 0x00000004bd007c0c */ /* 0x000fe4000bf66270 */
[----:B------:R-:W-:-:S02]  /*21220*/  @!P5 LEA.HI.X R9, R197, R3, R198, 0x2, P6 ;  /* 0x00000003c509d211 */ /* 0x000fc400030f14c6 */
[----:B------:R-:W-:-:S03]  /*21230*/  ISETP.GE.AND P4, PT, R187, UR4, PT ;  /* 0x00000004bb007c0c */ /* 0x000fc6000bf86270 */
[----:B------:R4:W-:Y:S01]  /*21240*/  @!P5 ST.E.64 desc[UR6][R8.64], R50 ;  /* 0x000000320800d985 */ /* 0x0009e2000c101b06 */
[-C--:B0-----:R-:W-:Y:S02]  /*21250*/  @!P0 LEA R4, P6, R195, R2.reuse, 0x2 ;  /* 0x00000002c3048211 */ /* 0x081fe400078c10ff */
[-C--:B---3--:R-:W-:Y:S02]  /*21260*/  @!P1 LEA R6, P5, R193, R2.reuse, 0x2 ;  /* 0x00000002c1069211 */ /* 0x088fe400078a10ff */
[-C--:B------:R-:W-:Y:S02]  /*21270*/  @!P0 LEA.HI.X R5, R195, R3.reuse, R196, 0x2, P6 ;  /* 0x00000003c3058211 */ /* 0x080fe400030f14c4 */
[----:B------:R-:W-:Y:S02]  /*21280*/  @!P1 LEA.HI.X R7, R193, R3, R194, 0x2, P5 ;  /* 0x00000003c1079211 */ /* 0x000fe400028f14c2 */
[----:B------:R-:W-:Y:S01]  /*21290*/  ISETP.GE.AND P5, PT, R185, UR4, PT ;  /* 0x00000004b9007c0c */ /* 0x000fe2000bfa6270 */
[----:B------:R0:W-:Y:S01]  /*212a0*/  @!P0 ST.E.64 desc[UR6][R4.64], R54 ;  /* 0x0000003604008985 */ /* 0x0001e2000c101b06 */
[----:B----4-:R-:W-:-:S02]  /*212b0*/  @!P2 LEA R8, P6, R191, R2, 0x2 ;  /* 0x00000002bf08a211 */ /* 0x010fc400078c10ff */
[----:B------:R-:W-:Y:S01]  /*212c0*/  ISETP.GE.AND P0, PT, R183, UR4, PT ;  /* 0x00000004b7007c0c */ /* 0x000fe2000bf06270 */
[----:B------:R3:W-:Y:S01]  /*212d0*/  @!P1 ST.E.64 desc[UR6][R6.64], R58 ;  /* 0x0000003a06009985 */ /* 0x0007e2000c101b06 */
[----:B------:R-:W-:Y:S02]  /*212e0*/  @!P2 LEA.HI.X R9, R191, R3, R192, 0x2, P6 ;  /* 0x00000003bf09a211 */ /* 0x000fe400030f14c0 */
        /* <DEDUP_REMOVED lines=8> */
[----:B----4-:R-:W-:-:S03]  /*21370*/  @!P5 LEA R8, P6, R185, R2, 0x2 ;  /* 0x00000002b908d211 */ /* 0x010fc600078c10ff */
[----:B------:R3:W-:Y:S01]  /*21380*/  @!P4 ST.E.64 desc[UR6][R6.64], R70 ;  /* 0x000000460600c985 */ /* 0x0007e2000c101b06 */
[----:B------:R-:W-:-:S05]  /*21390*/  @!P5 LEA.HI.X R9, R185, R3, R186, 0x2, P6 ;  /* 0x00000003b909d211 */ /* 0x000fca00030f14ba */
[----:B------:R4:W-:Y:S01]  /*213a0*/  @!P5 ST.E.64 desc[UR6][R8.64], R74 ;  /* 0x0000004a0800d985 */ /* 0x0009e2000c101b06 */
[----:B------:R-:W-:Y:S02]  /*213b0*/  ISETP.GE.AND P5, PT, R177, UR4, PT ;  /* 0x00000004b1007c0c */ /* 0x000fe4000bfa6270 */
[----:B0-----:R-:W-:-:S04]  /*213c0*/  @!P0 LEA R4, P4, R183, R2, 0x2 ;  /* 0x00000002b7048211 */ /* 0x001fc800078810ff */
[-C--:B------:R-:W-:Y:S02]  /*213d0*/  @!P0 LEA.HI.X R5, R183, R3.reuse, R184, 0x2, P4 ;  /* 0x00000003b7058211 */ /* 0x080fe400020f14b8 */
[----:B------:R-:W-:Y:S02]  /*213e0*/  ISETP.GE.AND P4, PT, R175, UR4, PT ;  /* 0x00000004af007c0c */ /* 0x000fe4000bf86270 */
[-C--:B---3--:R-:W-:Y:S01]  /*213f0*/  @!P1 LEA R6, P3, R181, R2.reuse, 0x2 ;  /* 0x00000002b5069211 */ /* 0x088fe200078610ff */
[----:B------:R0:W-:Y:S01]  /*21400*/  @!P0 ST.E.64 desc[UR6][R4.64], R78 ;  /* 0x0000004e04008985 */ /* 0x0001e2000c101b06 */
[----:B----4-:R-:W-:Y:S02]  /*21410*/  @!P2 LEA R8, P6, R179, R2, 0x2 ;  /* 0x00000002b308a211 */ /* 0x010fe400078c10ff */
        /* <DEDUP_REMOVED lines=9> */
[----:B---3--:R-:W-:-:S03]  /*214b0*/  @!P4 LEA R6, P0, R175, R2, 0x2 ;  /* 0x00000002af06c211 */ /* 0x008fc600078010ff */
[----:B------:R0:W-:Y:S01]  /*214c0*/  @!P5 ST.E.64 desc[UR6][R4.64], R90 ;  /* 0x0000005a0400d985 */ /* 0x0001e2000c101b06 */
[----:B------:R-:W-:Y:S02]  /*214d0*/  ISETP.GE.AND P5, PT, R151, UR4, PT ;  /* 0x0000000497007c0c */ /* 0x000fe4000bfa6270 */
[-C--:B------:R-:W-:Y:S02]  /*214e0*/  @!P4 LEA.HI.X R7, R175, R3.reuse, R176, 0x2, P0 ;  /* 0x00000003af07c211 */ /* 0x080fe400000f14b0 */
[----:B------:R-:W-:Y:S02]  /*214f0*/  ISETP.GE.AND P0, PT, R167, UR4, PT ;  /* 0x00000004a7007c0c */ /* 0x000fe4000bf06270 */
[----:B----4-:R-:W-:Y:S01]  /*21500*/  @!P3 LEA R8, P6, R173, R2, 0x2 ;  /* 0x00000002ad08b211 */ /* 0x010fe200078c10ff */
[----:B------:R3:W-:Y:S01]  /*21510*/  @!P4 ST.E.64 desc[UR6][R6.64], R100 ;  /* 0x000000640600c985 */ /* 0x0007e2000c101b06 */
[----:B------:R-:W-:Y:S02]  /*21520*/  ISETP.GE.AND P4, PT, R149, UR4, PT ;  /* 0x0000000495007c0c */ /* 0x000fe4000bf86270 */
[----:B------:R-:W-:-:S02]  /*21530*/  @!P3 LEA.HI.X R9, R173, R3, R174, 0x2, P6 ;  /* 0x00000003ad09b211 */ /* 0x000fc400030f14ae */
[----:B0-----:R-:W-:-:S03]  /*21540*/  @!P2 LEA R4, P6, R171, R2, 0x2 ;  /* 0x00000002ab04a211 */ /* 0x001fc600078c10ff */
[----:B------:R0:W-:Y:S01]  /*21550*/  @!P3 ST.E.64 desc[UR6][R8.64], R104 ;  /* 0x000000680800b985 */ /* 0x0001e2000c101b06 */
[----:B------:R-:W-:Y:S02]  /*21560*/  @!P2 LEA.HI.X R5, R171, R3, R172, 0x2, P6 ;  /* 0x00000003ab05a211 */ /* 0x000fe400030f14ac */
[----:B---3--:R-:W-:-:S03]  /*21570*/  @!P1 LEA R6, P3, R169, R2, 0x2 ;  /* 0x00000002a9069211 */ /* 0x008fc600078610ff */
[----:B------:R3:W-:Y:S01]  /*21580*/  @!P2 ST.E.64 desc[UR6][R4.64], R102 ;  /* 0x000000660400a985 */ /* 0x0007e2000c101b06 */
[-C--:B------:R-:W-:Y:S02]  /*21590*/  @!P1 LEA.HI.X R7, R169, R3.reuse, R170, 0x2, P3 ;  /* 0x00000003a9079211 */ /* 0x080fe400018f14aa */
[----:B------:R-:W-:Y:S02]  /*215a0*/  ISETP.GE.AND P3, PT, R147, UR4, PT ;  /* 0x0000000493007c0c */ /* 0x000fe4000bf66270 */
[CC--:B0-----:R-:W-:Y:S01]  /*215b0*/  @!P0 LEA R8, P6, R167.reuse, R2.reuse, 0x2 ;  /* 0x00000002a7088211 */ /* 0x0c1fe200078c10ff */
[----:B------:R0:W-:Y:S03]  /*215c0*/  @!P1 ST.E.64 desc[UR6][R6.64], R106 ;  /* 0x0000006a06009985 */ /* 0x0001e6000c101b06 */
[----:B------:R-:W-:Y:S02]  /*215d0*/  @!P0 LEA.HI.X R9, R167, R3, R168, 0x2, P6 ;  /* 0x00000003a7098211 */ /* 0x000fe400030f14a8 */
[----:B---3--:R-:W-:-:S03]  /*215e0*/  @!P5 LEA R4, P1, R151, R2, 0x2 ;  /* 0x000000029704d211 */ /* 0x008fc600078210ff */
        /* <DEDUP_REMOVED lines=8> */
[CC--:B---3--:R-:W-:Y:S01]  /*21670*/  @!P3 LEA R8, P6, R147.reuse, R2.reuse, 0x2 ;  /* 0x000000029308b211 */ /* 0x0c8fe200078c10ff */
[----:B------:R3:W-:Y:S01]  /*21680*/  @!P4 ST.E.64 desc[UR6][R6.64], R112 ;  /* 0x000000700600c985 */ /* 0x0007e2000c101b06 */
[----:B------:R-:W-:Y:S02]  /*21690*/  ISETP.GE.AND P4, PT, R138, UR4, PT ;  /* 0x000000048a007c0c */ /* 0x000fe4000bf86270 */
[----:B------:R-:W-:Y:S02]  /*216a0*/  @!P3 LEA.HI.X R9, R147, R3, R148, 0x2, P6 ;  /* 0x000000039309b211 */ /* 0x000fe400030f1494 */
[----:B0-----:R-:W-:-:S03]  /*216b0*/  @!P1 LEA R4, P6, R140, R2, 0x2 ;  /* 0x000000028c049211 */ /* 0x001fc600078c10ff */
[----:B------:R0:W-:Y:S01]  /*216c0*/  @!P3 ST.E.64 desc[UR6][R8.64], R114 ;  /* 0x000000720800b985 */ /* 0x0001e2000c101b06 */
[----:B------:R-:W-:Y:S02]  /*216d0*/  ISETP.GE.AND P3, PT, R136, UR4, PT ;  /* 0x0000000488007c0c */ /* 0x000fe4000bf66270 */
[----:B------:R-:W-:Y:S02]  /*216e0*/  @!P1 LEA.HI.X R5, R140, R3, R144, 0x2, P6 ;  /* 0x000000038c059211 */ /* 0x000fe400030f1490 */
[----:B---3--:R-:W-:-:S04]  /*216f0*/  @!P0 LEA R6, P5, R145, R2, 0x2 ;  /* 0x0000000291068211 */ /* 0x008fc800078a10ff */
[----:B------:R-:W-:Y:S02]  /*21700*/  @!P0 LEA.HI.X R7, R145, R3, R146, 0x2, P5 ;  /* 0x0000000391078211 */ /* 0x000fe400028f1492 */
[----:B------:R-:W-:-:S03]  /*21710*/  ISETP.GE.AND P5, PT, R132, UR4, PT ;  /* 0x0000000484007c0c */ /* 0x000fc6000bfa6270 */
[----:B------:R3:W-:Y:S04]  /*21720*/  @!P0 ST.E.64 desc[UR6][R6.64], R116 ;  /* 0x0000007406008985 */ /* 0x0007e8000c101b06 */
[----:B------:R4:W-:Y:S01]  /*21730*/  @!P1 ST.E.64 desc[UR6][R4.64], R118 ;  /* 0x0000007604009985 */ /* 0x0009e2000c101b06 */
[----:B0-----:R-:W-:-:S04]  /*21740*/  @!P2 LEA R8, P1, R134, R2, 0x2 ;  /* 0x000000028608a211 */ /* 0x001fc800078210ff */
[----:B------:R-:W-:Y:S02]  /*21750*/  @!P2 LEA.HI.X R9, R134, R3, R135, 0x2, P1 ;  /* 0x000000038609a211 */ /* 0x000fe400008f1487 */
[----:B---3--:R-:W-:-:S04]  /*21760*/  @!P4 LEA R6, P0, R138, R2, 0x2 ;  /* 0x000000028a06c211 */ /* 0x008fc800078010ff */
[-C--:B------:R-:W-:Y:S02]  /*21770*/  @!P4 LEA.HI.X R7, R138, R3.reuse, R139, 0x2, P0 ;  /* 0x000000038a07c211 */ /* 0x080fe400000f148b */
[-C--:B------:R-:W-:Y:S02]  /*21780*/  @!P5 LEA R10, P0, R132, R2.reuse, 0x2 ;  /* 0x00000002840ad211 */ /* 0x080fe400078010ff */
[----:B----4-:R-:W-:Y:S01]  /*21790*/  @!P3 LEA R4, P6, R136, R2, 0x2 ;  /* 0x000000028804b211 */ /* 0x010fe200078c10ff */
[----:B------:R0:W-:Y:S01]  /*217a0*/  @!P4 ST.E.64 desc[UR6][R6.64], R120 ;  /* 0x000000780600c985 */ /* 0x0001e2000c101b06 */
[-C--:B------:R-:W-:Y:S02]  /*217b0*/  @!P5 LEA.HI.X R11, R132, R3.reuse, R133, 0x2, P0 ;  /* 0x00000003840bd211 */ /* 0x080fe400000f1485 */
[----:B------:R-:W-:Y:S02]  /*217c0*/  ISETP.GE.AND P0, PT, R130, UR4, PT ;  /* 0x0000000482007c0c */ /* 0x000fe4000bf06270 */
[----:B------:R-:W-:-:S05]  /*217d0*/  @!P3 LEA.HI.X R5, R136, R3, R137, 0x2, P6 ;  /* 0x000000038805b211 */ /* 0x000fca00030f1489 */
[----:B------:R0:W-:Y:S04]  /*217e0*/  @!P3 ST.E.64 desc[UR6][R4.64], R122 ;  /* 0x0000007a0400b985 */ /* 0x0001e8000c101b06 */
[----:B------:R0:W-:Y:S04]  /*217f0*/  @!P2 ST.E.64 desc[UR6][R8.64], R124 ;  /* 0x0000007c0800a985 */ /* 0x0001e8000c101b06 */
[----:B------:R0:W-:Y:S01]  /*21800*/  @!P5 ST.E.64 desc[UR6][R10.64], R126 ;  /* 0x0000007e0a00d985 */ /* 0x0001e2000c101b06 */
[----:B------:R-:W-:Y:S05]  /*21810*/  @P0 BRA `(.L_x_664) ;  /* 0x0000000c00cc0947 */ /* 0x000fea0003800000 */
[----:B------:R-:W-:Y:S01]  /*21820*/  LEA R2, P0, R130, R2, 0x2 ;  /* 0x0000000282027211 */ /* 0x000fe200078010ff */
[----:B------:R-:W-:-:S03]  /*21830*/  ULDC.64 UR4, c[0x0][0x208] ;  /* 0x0000820000047ab9 */ /* 0x000fc60000000a00 */
[----:B------:R-:W-:-:S05]  /*21840*/  LEA.HI.X R3, R130, R3, R131, 0x2, P0 ;  /* 0x0000000382037211 */ /* 0x000fca00000f1483 */
[----:B------:R3:W-:Y:S01]  /*21850*/  ST.E.64 desc[UR4][R2.64], R128 ;  /* 0x0000008002007985 */ /* 0x0007e2000c101b04 */
[----:B------:R-:W-:Y:S05]  /*21860*/  BRA `(.L_x_664) ;  /* 0x0000000c00b87947 */ /* 0x000fea0003800000 */
.L_x_655:
[----:B------:R-:W-:Y:S01]  /*21870*/  ULDC.64 UR6, c[0x0][0xc08] ;  /* 0x0003020000067ab9 */ /* 0x000fe20000000a00 */
[----:B------:R-:W-:Y:S01]  /*21880*/  ULDC.64 UR4, c[0x0][0xc00] ;  /* 0x0003000000047ab9 */ /* 0x000fe20000000a00 */
[----:B------:R-:W-:Y:S01]  /*21890*/  ISETP.NE.U32.AND P1, PT, RZ, UR6, PT ;  /* 0x00000006ff007c0c */ /* 0x000fe2000bf25070 */
[----:B------:R-:W-:Y:S01]  /*218a0*/  IMAD.MOV.U32 R15, RZ, RZ, RZ ;  /* 0x000000ffff0f7224 */ /* 0x000fe200078e00ff */
[----:B------:R-:W-:Y:S01]  /*218b0*/  IADD3 R2, P2, R234, UR4, RZ ;  /* 0x00000004ea027c10 */ /* 0x000fe2000ff5e0ff */
[----:B------:R-:W-:Y:S01]  /*218c0*/  ULDC.64 UR8, c[0x0][0x208] ;  /* 0x0000820000087ab9 */ /* 0x000fe20000000a00 */
[----:B------:R-:W-:Y:S02]  /*218d0*/  ISETP.NE.AND.EX P1, PT, RZ, UR7, PT, P1 ;  /* 0x00000007ff007c0c */ /* 0x000fe4000bf25310 */
[----:B------:R-:W-:Y:S01]  /*218e0*/  IADD3.X R3, R235, UR5, RZ, P2, !PT ;  /* 0x00000005eb037c10 */ /* 0x000fe200097fe4ff */
[----:B------:R-:W2:Y:S01]  /*218f0*/  S2R R4, SR_TID.X ;  /* 0x0000000000047919 */ /* 0x000ea20000002100 */
[----:B------:R-:W-:-:S04]  /*21900*/  ISETP.NE.U32.AND P0, PT, RZ, UR4, PT ;  /* 0x00000004ff007c0c */ /* 0x000fc8000bf05070 */
[----:B------:R-:W-:-:S05]  /*21910*/  ISETP.NE.AND.EX P0, PT, RZ, UR5, PT, P0 ;  /* 0x00000005ff007c0c */ /* 0x000fca000bf05300 */
[----:B------:R-:W-:-:S04]  /*21920*/  @P1 IADD3 R234, P2, R234, UR6, RZ ;  /* 0x00000006eaea1c10 */ /* 0x000fc8000ff5e0ff */
[----:B------:R-:W-:Y:S02]  /*21930*/  @P1 IADD3.X R235, R235, UR7, RZ, P2, !PT ;  /* 0x00000007ebeb1c10 */ /* 0x000fe400097fe4ff */
[----:B------:R-:W-:Y:S01]  /*21940*/  ISETP.NE.AND P2, PT, R232, RZ, PT ;  /* 0x000000ffe800720c */ /* 0x000fe20003f45270 */
[----:B------:R-:W-:Y:S01]  /*21950*/  ULDC UR4, c[0x0][0xa88] ;  /* 0x0002a20000047ab9 */ /* 0x000fe20000000800 */
[----:B------:R3:W5:Y:S01]  /*21960*/  @P0 LDG.E R15, desc[UR8][R2.64] ;  /* 0x00000008020f0981 */ /* 0x000762000c1e1900 */
[----:B------:R-:W-:-:S06]  /*21970*/  IMAD.U32 R0, RZ, RZ, UR4 ;  /* 0x00000004ff007e24 */ /* 0x000fcc000f8e00ff */
[----:B------:R3:W5:Y:S04]  /*21980*/  @P1 LDG.E R0, desc[UR8][R234.64] ;  /* 0x00000008ea001981 */ /* 0x000768000c1e1900 */
[----:B------:R-:W4:Y:S01]  /*21990*/  @!P2 LDC R232, c[0x0][0xad4] ;  /* 0x0002b500ffe8ab82 */ /* 0x000f220000000800 */
[----:B--2---:R-:W-:-:S05]  /*219a0*/  VIADD R5, R4, 0xffffff80 ;  /* 0xffffff8004057836 */ /* 0x004fca0000000000 */
[----:B------:R-:W-:Y:S02]  /*219b0*/  ISETP.GT.AND P3, PT, R5, 0x7f, PT ;  /* 0x0000007f0500780c */ /* 0x000fe40003f64270 */
[----:B----4-:R-:W-:Y:S01]  /*219c0*/  ISETP.GT.AND P2, PT, R232, 0x1, PT ;  /* 0x00000001e800780c */ /* 0x010fe20003f44270 */
[----:B---3--:R-:W-:-:S12]  /*219d0*/  @P1 BRA `(.L_x_667) ;  /* 0x0000000000141947 */ /* 0x008fd80003800000 */
[----:B------:R-:W-:Y:S05]  /*219e0*/  @!P0 BRA `(.L_x_667) ;  /* 0x0000000000108947 */ /* 0x000fea0003800000 */
[----:B------:R-:W-:Y:S02]  /*219f0*/  ULDC.64 UR4, c[0x0][0x208] ;  /* 0x0000820000047ab9 */ /* 0x000fe40000000a00 */
[----:B------:R-:W2:Y:S04]  /*21a00*/  LDG.E R5, desc[UR4][R2.64] ;  /* 0x0000000402057981 */ /* 0x000ea8000c1e1900 */
[----:B-----5:R-:W2:Y:S02]  /*21a10*/  LDG.E R0, desc[UR4][R2.64+0x4] ;  /* 0x0000040402007981 */ /* 0x020ea4000c1e1900 */
[----:B--2---:R-:W-:-:S07]  /*21a20*/  IMAD.IADD R0, R0, 0x1, -R5 ;  /* 0x0000000100007824 */ /* 0x004fce00078e0a05 */
.L_x_667:
[----:B------:R-:W2:Y:S01]  /*21a30*/  LDL.LU R2, [R1+0xf8] ;  /* 0x0000f80001027983 */ /* 0x000ea20000300800 */
[----:B------:R-:W-:Y:S01]  /*21a40*/  BSSY B1, `(.L_x_668) ;  /* 0x0000039000017945 */ /* 0x000fe20003800000 */
[----:B------:R-:W-:Y:S02]  /*21a50*/  SEL R233, R233, RZ, !P0 ;  /* 0x000000ffe9e97207 */ /* 0x000fe40004000000 */
[----:B-----5:R-:W-:Y:S02]  /*21a60*/  SHF.R.S32.HI R24, RZ, 0x1f, R15 ;  /* 0x0000001fff187819 */ /* 0x020fe4000001140f */
[----:B--2---:R-:W-:Y:S01]  /*21a70*/  SEL R26, R2, RZ, !P0 ;  /* 0x000000ff021a7207 */ /* 0x004fe20004000000 */
[----:B------:R-:W-:Y:S06]  /*21a80*/  @P3 BRA `(.L_x_669) ;  /* 0x0000000000d03947 */ /* 0x000fec0003800000 */
[----:B------:R-:W2:Y:S01]  /*21a90*/  LDL R2, [R1+0x70] ;  /* 0x0000700001027983 */ /* 0x000ea20000100800 */
[----:B------:R-:W3:Y:S02]  /*21aa0*/  LDC R29, c[0x0][0xbe8] ;  /* 0x0002fa00ff1d7b82 */ /* 0x000ee40000000800 */
[----:B---3--:R-:W-:Y:S02]  /*21ab0*/  IMAD R3, R0, R29, RZ ;  /* 0x0000001d00037224 */ /* 0x008fe400078e02ff */
[----:B--2---:R-:W-:-:S04]  /*21ac0*/  IMAD R2, R2, 0x80, R4 ;  /* 0x0000008002027824 */ /* 0x004fc800078e0204 */
[----:B------:R-:W-:-:S05]  /*21ad0*/  VIADD R28, R2, 0xffffff80 ;  /* 0xffffff80021c7836 */ /* 0x000fca0000000000 */
[----:B------:R-:W-:-:S13]  /*21ae0*/  ISETP.GE.AND P0, PT, R28, R3, PT ;  /* 0x000000031c00720c */ /* 0x000fda0003f06270 */
[----:B------:R-:W-:Y:S05]  /*21af0*/  @P0 BRA `(.L_x_669) ;  /* 0x0000000000b40947 */ /* 0x000fea0003800000 */
[----:B------:R-:W2:Y:S01]  /*21b00*/  LDL.LU R30, [R1+0x74] ;  /* 0x00007400011e7983 */ /* 0x000ea20000300800 */
[----:B------:R-:W-:Y:S01]  /*21b10*/  IMAD.MOV.U32 R20, RZ, RZ, 0x9b8 ;  /* 0x000009b8ff147424 */ /* 0x000fe200078e00ff */
[----:B------:R-:W-:Y:S01]  /*21b20*/  ISETP.GT.AND P0, PT, R232, 0x1, PT ;  /* 0x00000001e800780c */ /* 0x000fe20003f04270 */
[----:B------:R-:W3:Y:S01]  /*21b30*/  LDC.64 R8, c[0x0][0xba8] ;  /* 0x0002ea00ff087b82 */ /* 0x000ee20000000a00 */
[----:B------:R-:W-:Y:S01]  /*21b40*/  ISETP.NE.AND P1, PT, R29, 0x1, PT ;  /* 0x000000011d00780c */ /* 0x000fe20003f25270 */
[----:B------:R-:W-:Y:S01]  /*21b50*/  IMAD.MOV.U32 R21, RZ, RZ, R28 ;  /* 0x000000ffff157224 */ /* 0x000fe200078e001c */
[----:B------:R-:W-:Y:S01]  /*21b60*/  SEL R20, R20, 0x978, P0 ;  /* 0x0000097814147807 */ /* 0x000fe20000000000 */
[----:B------:R-:W-:-:S04]  /*21b70*/  ULDC.64 UR4, c[0x0][0x208] ;  /* 0x0000820000047ab9 */ /* 0x000fc80000000a00 */
[----:B------:R-:W4:Y:S08]  /*21b80*/  LDC.64 R2, c[0x0][R20+0x220] ;  /* 0x0000880014027b82 */ /* 0x000f300000000a00 */
[----:B------:R-:W5:Y:S08]  /*21b90*/  LDC.64 R10, c[0x0][R20+0x218] ;  /* 0x00008600140a7b82 */ /* 0x000f700000000a00 */
[----:B------:R-:W0:Y:S08]  /*21ba0*/  LDC.64 R4, c[0x0][R20+0x228] ;  /* 0x00008a0014047b82 */ /* 0x000e300000000a00 */
[----:B------:R-:W1:Y:S08]  /*21bb0*/  @P1 LDC R13, c[0x0][0xbec] ;  /* 0x0002fb00ff0d1b82 */ /* 0x000e700000000800 */
[----:B------:R-:W0:Y:S08]  /*21bc0*/  LDC.64 R6, c[0x0][R20+0x210] ;  /* 0x0000840014067b82 */ /* 0x000e300000000a00 */
[----:B------:R-:W0:Y:S01]  /*21bd0*/  @P1 LDC R27, c[0x0][0xbf0] ;  /* 0x0002fc00ff1b1b82 */ /* 0x000e220000000800 */
[----:B-1----:R-:W-:-:S07]  /*21be0*/  @P1 IMAD.HI.U32 R14, R28, R13, RZ ;  /* 0x0000000d1c0e1227 */ /* 0x002fce00078e00ff */
[----:B---3--:R-:W1:Y:S01]  /*21bf0*/  @!P0 LDC R8, c[0x0][0xb50] ;  /* 0x0002d400ff088b82 */ /* 0x008e620000000800 */
[-C--:B----4-:R-:W-:Y:S02]  /*21c00*/  IMAD R3, R3, R233.reuse, RZ ;  /* 0x000000e903037224 */ /* 0x090fe400078e02ff */
[----:B------:R-:W-:-:S05]  /*21c10*/  IMAD.WIDE.U32 R12, R2, R233, RZ ;  /* 0x000000e9020c7225 */ /* 0x000fca00078e00ff */
[----:B------:R-:W3:Y:S01]  /*21c20*/  @!P0 LDC R9, c[0x0][0xb54] ;  /* 0x0002d500ff098b82 */ /* 0x000ee20000000800 */
[-C--:B-----5:R-:W-:Y:S02]  /*21c30*/  IMAD R25, R11, R231.reuse, RZ ;  /* 0x000000e70b197224 */ /* 0x0a0fe400078e02ff */
[----:B------:R-:W-:Y:S01]  /*21c40*/  IMAD.WIDE.U32 R10, R10, R231, RZ ;  /* 0x000000e70a0a7225 */ /* 0x000fe200078e00ff */
[----:B0-----:R-:W-:-:S03]  /*21c50*/  @P1 SHF.R.U32.HI R21, RZ, R27, R14 ;  /* 0x0000001bff151219 */ /* 0x001fc6000001160e */
[----:B------:R-:W-:Y:S01]  /*21c60*/  IMAD R27, R2, R26, R3 ;  /* 0x0000001a021b7224 */ /* 0x000fe200078e0203 */
[----:B------:R-:W-:Y:S01]  /*21c70*/  IADD3 R10, P1, P3, R12, R10, R15 ;  /* 0x0000000a0c0a7210 */ /* 0x000fe20007b3e00f */
[----:B------:R-:W-:Y:S02]  /*21c80*/  IMAD.IADD R25, R11, 0x1, R25 ;  /* 0x000000010b197824 */ /* 0x000fe400078e0219 */
[----:B------:R-:W-:Y:S02]  /*21c90*/  IMAD.MOV R2, RZ, RZ, -R21 ;  /* 0x000000ffff027224 */ /* 0x000fe400078e0a15 */
[----:B------:R-:W-:Y:S01]  /*21ca0*/  IMAD.IADD R27, R13, 0x1, R27 ;  /* 0x000000010d1b7824 */ /* 0x000fe200078e021b */
[----:B--2---:R-:W-:-:S05]  /*21cb0*/  SEL R3, R30, RZ, P0 ;  /* 0x000000ff1e037207 */ /* 0x004fca0000000000 */
[-C--:B------:R-:W-:Y:S02]  /*21cc0*/  IMAD R11, R5, R3.reuse, RZ ;  /* 0x00000003050b7224 */ /* 0x080fe400078e02ff */
[----:B------:R-:W-:-:S04]  /*21cd0*/  IMAD.WIDE.U32 R4, R4, R3, RZ ;  /* 0x0000000304047225 */ /* 0x000fc800078e00ff */
[----:B------:R-:W-:Y:S01]  /*21ce0*/  IMAD R3, R29, R2, R28 ;  /* 0x000000021d037224 */ /* 0x000fe200078e021c */
[----:B------:R-:W-:Y:S01]  /*21cf0*/  IADD3.X R2, R27, R25, R24, P1, P3 ;  /* 0x000000191b027210 */ /* 0x000fe20000fe6418 */
[----:B------:R-:W-:Y:S01]  /*21d00*/  IMAD.IADD R11, R5, 0x1, R11 ;  /* 0x00000001050b7824 */ /* 0x000fe200078e020b */
[----:B------:R-:W-:Y:S02]  /*21d10*/  IADD3 R4, P0, P1, R21, R10, R4 ;  /* 0x0000000a15047210 */ /* 0x000fe4000791e004 */
[----:B------:R-:W-:-:S04]  /*21d20*/  SHF.R.S32.HI R21, RZ, 0x1f, R21 ;  /* 0x0000001fff157819 */ /* 0x000fc80000011415 */
[----:B------:R-:W-:Y:S01]  /*21d30*/  IADD3.X R5, R21, R2, R11, P0, P1 ;  /* 0x0000000215057210 */ /* 0x000fe200007e240b */
[-C--:B------:R-:W-:Y:S01]  /*21d40*/  IMAD R2, R7, R3.reuse, RZ ;  /* 0x0000000307027224 */ /* 0x080fe200078e02ff */
[----:B------:R-:W-:Y:S01]  /*21d50*/  SHF.R.S32.HI R11, RZ, 0x1f, R3 ;  /* 0x0000001fff0b7819 */ /* 0x000fe20000011403 */
[----:B------:R-:W-:-:S04]  /*21d60*/  IMAD.WIDE.U32 R4, R6, R3, R4 ;  /* 0x0000000306047225 */ /* 0x000fc800078e0004 */
[----:B------:R-:W-:Y:S01]  /*21d70*/  IMAD R11, R6, R11, R2 ;  /* 0x0000000b060b7224 */ /* 0x000fe200078e0202 */
[----:B-1----:R-:W-:Y:S01]  /*21d80*/  LEA R8, P0, R4, R8, 0x2 ;  /* 0x0000000804087211 */ /* 0x002fe200078010ff */
[----:B------:R-:W-:Y:S02]  /*21d90*/  IMAD.MOV.U32 R3, RZ, RZ, -0x800000 ;  /* 0xff800000ff037424 */ /* 0x000fe400078e00ff */
[----:B------:R-:W-:-:S05]  /*21da0*/  IMAD.IADD R2, R5, 0x1, R11 ;  /* 0x0000000105027824 */ /* 0x000fca00078e020b */
[----:B---3--:R-:W-:-:S05]  /*21db0*/  LEA.HI.X R9, R4, R9, R2, 0x2, P0 ;  /* 0x0000000904097211 */ /* 0x008fca00000f1402 */
[----:B------:R2:W-:Y:S02]  /*21dc0*/  STG.E desc[UR4][R8.64], R3 ;  /* 0x0000000308007986 */ /* 0x0005e4000c101904 */
.L_x_669:
[----:B------:R-:W-:Y:S05]  /*21dd0*/  BSYNC B1 ;  /* 0x0000000000017941 */ /* 0x000fea0003800000 */
.L_x_668:
[----:B------:R-:W-:Y:S05]  /*21de0*/  @P2 BRA `(.L_x_664) ;  /* 0x0000000800582947 */ /* 0x000fea0003800000 */
[----:B------:R-:W3:Y:S01]  /*21df0*/  LDL.LU R10, [R1+0x70] ;  /* 0x00007000010a7983 */ /* 0x000ee20000300800 */
[----:B------:R-:W4:Y:S01]  /*21e00*/  LDC R11, c[0x0][0xbe8] ;  /* 0x0002fa00ff0b7b82 */ /* 0x000f220000000800 */
[----:B------:R-:W-:Y:S01]  /*21e10*/  ULDC.64 UR4, c[0x0][0xaa0] ;  /* 0x0002a80000047ab9 */ /* 0x000fe20000000a00 */
[----:B------:R-:W-:Y:S01]  /*21e20*/  ULDC.64 UR6, c[0x0][0xaf0] ;  /* 0x0002bc0000067ab9 */ /* 0x000fe20000000a00 */
[----:B------:R0:W5:Y:S04]  /*21e30*/  LDL R21, [R1+0x6c] ;  /* 0x00006c0001157983 */ /* 0x0001680000100800 */
[----:B------:R0:W5:Y:S01]  /*21e40*/  LDL R20, [R1+0x68] ;  /* 0x0000680001147983 */ /* 0x0001620000100800 */
[----:B------:R-:W1:Y:S01]  /*21e50*/  S2R R2, SR_TID.X ;  /* 0x0000000000027919 */ /* 0x000e620000002100 */
[----:B----4-:R-:W-:-:S13]  /*21e60*/  ISETP.NE.AND P0, PT, R11, 0x1, PT ;  /* 0x000000010b00780c */ /* 0x010fda0003f05270 */
[----:B--2---:R-:W2:Y:S01]  /*21e70*/  @P0 LDC R8, c[0x0][0xbec] ;  /* 0x0002fb00ff080b82 */ /* 0x004ea20000000800 */
[----:B-1----:R-:W-:-:S07]  /*21e80*/  VIADD R4, R2, 0xffffff80 ;  /* 0xffffff8002047836 */ /* 0x002fce0000000000 */
[----:B------:R-:W1:Y:S01]  /*21e90*/  @P0 LDC R13, c[0x0][0xbf0] ;  /* 0x0002fc00ff0d0b82 */ /* 0x000e620000000800 */
[----:B------:R-:W-:Y:S01]  /*21ea0*/  IMAD R2, R24, UR4, RZ ;  /* 0x0000000418027c24 */ /* 0x000fe2000f8e02ff */
[----:B------:R-:W-:-:S03]  /*21eb0*/  SHF.R.S32.HI R3, RZ, 0x1f, R4 ;  /* 0x0000001fff037819 */ /* 0x000fc60000011404 */
[----:B------:R-:W-:Y:S01]  /*21ec0*/  IMAD R5, R15, UR5, R2 ;  /* 0x000000050f057c24 */ /* 0x000fe2000f8e0202 */
[----:B------:R-:W-:Y:S01]  /*21ed0*/  LEA.HI R6, R3, R4, RZ, 0x3 ;  /* 0x0000000403067211 */ /* 0x000fe200078f18ff */
[----:B------:R-:W-:Y:S01]  /*21ee0*/  IMAD.WIDE.U32 R2, R15, UR4, RZ ;  /* 0x000000040f027c25 */ /* 0x000fe2000f8e00ff */
[----:B------:R-:W-:Y:S02]  /*21ef0*/  ULDC.64 UR4, c[0x0][0xae8] ;  /* 0x0002ba0000047ab9 */ /* 0x000fe40000000a00 */
[----:B------:R-:W-:Y:S01]  /*21f00*/  LOP3.LUT R7, R6, 0xfffffff8, RZ, 0xc0, !PT ;  /* 0xfffffff806077812 */ /* 0x000fe200078ec0ff */
[----:B------:R-:W-:Y:S02]  /*21f10*/  IMAD.IADD R3, R3, 0x1, R5 ;  /* 0x0000000103037824 */ /* 0x000fe400078e0205 */
[----:B------:R-:W-:Y:S02]  /*21f20*/  IMAD R6, R26, UR6, RZ ;  /* 0x000000061a067c24 */ /* 0x000fe4000f8e02ff */
[----:B------:R-:W-:-:S02]  /*21f30*/  IMAD.IADD R4, R4, 0x1, -R7 ;  /* 0x0000000104047824 */ /* 0x000fc400078e0a07 */
[----:B------:R-:W-:-:S04]  /*21f40*/  IMAD.WIDE.U32 R2, R231, UR4, R2 ;  /* 0x00000004e7027c25 */ /* 0x000fc8000f8e0002 */
[----:B------:R-:W-:Y:S02]  /*21f50*/  IMAD R4, R4, 0x20, R213 ;  /* 0x0000002004047824 */ /* 0x000fe400078e02d5 */
[----:B------:R-:W-:Y:S01]  /*21f60*/  IMAD R3, R231, UR5, R3 ;  /* 0x00000005e7037c24 */ /* 0x000fe2000f8e0203 */
[----:B------:R-:W-:Y:S01]  /*21f70*/  ULDC.64 UR4, c[0x0][0xae0] ;  /* 0x0002b80000047ab9 */ /* 0x000fe20000000a00 */
[C---:B------:R-:W-:Y:S02]  /*21f80*/  IMAD R7, R233.reuse, UR7, R6 ;  /* 0x00000007e9077c24 */ /* 0x040fe4000f8e0206 */
[----:B------:R-:W-:-:S04]  /*21f90*/  IMAD.WIDE.U32 R2, R233, UR6, R2 ;  /* 0x00000006e9027c25 */ /* 0x000fc8000f8e0002 */
[----:B------:R-:W-:Y:S01]  /*21fa0*/  IMAD.IADD R3, R3, 0x1, R7 ;  /* 0x0000000103037824 */ /* 0x000fe200078e0207 */
[----:B------:R-:W-:Y:S01]  /*21fb0*/  BSSY B1, `(.L_x_670) ;  /* 0x0000034000017945 */ /* 0x000fe20003800000 */
[C---:B---3--:R-:W-:Y:S02]  /*21fc0*/  IMAD R9, R10.reuse, 0x80, R4 ;  /* 0x000000800a097824 */ /* 0x048fe400078e0204 */
[----:B------:R-:W-:Y:S02]  /*21fd0*/  IMAD R12, R10, 0x80, R213 ;  /* 0x000000800a0c7824 */ /* 0x000fe400078e02d5 */
[----:B--2---:R-:W-:-:S04]  /*21fe0*/  @P0 IMAD.HI.U32 R4, R9, R8, RZ ;  /* 0x0000000809040227 */ /* 0x004fc800078e00ff */
[----:B------:R-:W-:Y:S01]  /*21ff0*/  IMAD.MOV.U32 R5, RZ, RZ, R9 ;  /* 0x000000ffff057224 */ /* 0x000fe200078e0009 */
[----:B-1----:R-:W-:-:S04]  /*22000*/  @P0 SHF.R.U32.HI R5, RZ, R13, R4 ;  /* 0x0000000dff050219 */ /* 0x002fc80000011604 */
[--C-:B------:R-:W-:Y:S01]  /*22010*/  SHF.R.S32.HI R4, RZ, 0x1f, R5.reuse ;  /* 0x0000001fff047819 */ /* 0x100fe20000011405 */
[----:B------:R-:W-:Y:S02]  /*22020*/  IMAD.MOV R6, RZ, RZ, -R5 ;  /* 0x000000ffff067224 */ /* 0x000fe400078e0a05 */
[----:B------:R-:W-:-:S04]  /*22030*/  IMAD.WIDE.U32 R2, R5, UR4, R2 ;  /* 0x0000000405027c25 */ /* 0x000fc8000f8e0002 */
[----:B------:R-:W-:Y:S02]  /*22040*/  IMAD R4, R4, UR4, RZ ;  /* 0x0000000404047c24 */ /* 0x000fe4000f8e02ff */
[----:B------:R-:W-:Y:S02]  /*22050*/  IMAD R7, R11, R6, R9 ;  /* 0x000000060b077224 */ /* 0x000fe400078e0209 */
[----:B------:R-:W-:Y:S01]  /*22060*/  IMAD R5, R5, UR5, R4 ;  /* 0x0000000505057c24 */ /* 0x000fe2000f8e0204 */
[----:B------:R-:W-:Y:S02]  /*22070*/  ULDC.64 UR4, c[0x0][0xad8] ;  /* 0x0002b60000047ab9 */ /* 0x000fe40000000a00 */
[----:B------:R-:W-:Y:S01]  /*22080*/  SHF.R.S32.HI R4, RZ, 0x1f, R7 ;  /* 0x0000001fff047819 */ /* 0x000fe20000011407 */
[----:B------:R-:W-:Y:S02]  /*22090*/  IMAD.IADD R3, R3, 0x1, R5 ;  /* 0x0000000103037824 */ /* 0x000fe400078e0205 */
[----:B------:R-:W-:-:S02]  /*220a0*/  IMAD R13, R0, R11, RZ ;  /* 0x0000000b000d7224 */ /* 0x000fc400078e02ff */
[----:B------:R-:W-:Y:S02]  /*220b0*/  IMAD R4, R4, UR4, RZ ;  /* 0x0000000404047c24 */ /* 0x000fe4000f8e02ff */
[----:B------:R-:W-:Y:S01]  /*220c0*/  IMAD.WIDE.U32 R2, R7, UR4, R2 ;  /* 0x0000000407027c25 */ /* 0x000fe2000f8e0002 */
[----:B------:R-:W-:-:S03]  /*220d0*/  ISETP.GE.AND P2, PT, R12, R13, PT ;  /* 0x0000000d0c00720c */ /* 0x000fc60003f46270 */
[----:B------:R-:W-:Y:S01]  /*220e0*/  IMAD R5, R7, UR5, R4 ;  /* 0x0000000507057c24 */ /* 0x000fe2000f8e0204 */
[----:B------:R-:W-:Y:S01]  /*220f0*/  ULDC.64 UR4, c[0x0][0xa80] ;  /* 0x0002a00000047ab9 */ /* 0x000fe20000000a00 */
[----:B------:R-:W-:Y:S01]  /*22100*/  VIADD R0, R12, 0x20 ;  /* 0x000000200c007836 */ /* 0x000fe20000000000 */
[----:B------:R-:W-:Y:S01]  /*22110*/  LEA R10, P3, R2, UR4, 0x1 ;  /* 0x00000004020a7c11 */ /* 0x000fe2000f8608ff */
[----:B------:R-:W-:Y:S01]  /*22120*/  IMAD.IADD R3, R3, 0x1, R5 ;  /* 0x0000000103037824 */ /* 0x000fe200078e0205 */
[----:B------:R-:W-:Y:S02]  /*22130*/  SHF.R.S32.HI R7, RZ, 0x1f, R212 ;  /* 0x0000001fff077819 */ /* 0x000fe400000114d4 */
[-C--:B------:R-:W-:Y:S02]  /*22140*/  ISETP.GE.AND P1, PT, R0, R13.reuse, PT ;  /* 0x0000000d0000720c */ /* 0x080fe40003f26270 */
[----:B------:R-:W-:Y:S01]  /*22150*/  LEA.HI.X R11, R2, UR5, R3, 0x1, P3 ;  /* 0x00000005020b7c11 */ /* 0x000fe200098f0c03 */
[----:B------:R-:W-:Y:S01]  /*22160*/  VIADD R0, R12, 0x40 ;  /* 0x000000400c007836 */ /* 0x000fe20000000000 */
[----:B------:R-:W-:Y:S01]  /*22170*/  LEA.HI R7, R7, R212, RZ, 0x3 ;  /* 0x000000d407077211 */ /* 0x000fe200078f18ff */
[----:B------:R0:W1:Y:S04]  /*22180*/  SHFL.IDX PT, R8, R10, RZ, 0x181f ;  /* 0x00181fff0a087589 */ /* 0x00006800000e0000 */
[----:B------:R0:W2:Y:S01]  /*22190*/  SHFL.IDX PT, R9, R11, RZ, 0x181f ;  /* 0x00181fff0b097589 */ /* 0x0000a200000e0000 */
[----:B------:R-:W-:-:S02]  /*221a0*/  ISETP.GE.AND P0, PT, R0, R13, PT ;  /* 0x0000000d0000720c */ /* 0x000fc40003f06270 */
[----:B------:R-:W-:Y:S01]  /*221b0*/  SHF.R.S32.HI R14, RZ, 0x3, R7 ;  /* 0x00000003ff0e7819 */ /* 0x000fe20000011407 */
[----:B------:R-:W-:Y:S10]  /*221c0*/  @P2 BRA `(.L_x_671) ;  /* 0x0000000000482947 */ /* 0x000ff40003800000 */
[----:B------:R-:W-:Y:S01]  /*221d0*/  ULDC UR4, c[0x0][0xac8] ;  /* 0x0002b20000047ab9 */ /* 0x000fe20000000800 */
[----:B------:R-:W-:Y:S01]  /*221e0*/  ULDC.64 UR6, c[0x0][0x208] ;  /* 0x0000820000067ab9 */ /* 0x000fe20000000a00 */
[----:B------:R-:W-:Y:S02]  /*221f0*/  ISETP.GE.AND P5, PT, R16, UR4, PT ;  /* 0x0000000410007c0c */ /* 0x000fe4000bfa6270 */
[----:B------:R-:W-:Y:S02]  /*22200*/  ISETP.GE.AND P3, PT, R218, UR4, PT ;  /* 0x00000004da007c0c */ /* 0x000fe4000bf66270 */
[----:B------:R-:W-:Y:S02]  /*22210*/  ISETP.GE.AND P2, PT, R219, UR4, PT ;  /* 0x00000004db007c0c */ /* 0x000fe4000bf46270 */
[----:B------:R-:W-:-:S07]  /*22220*/  ISETP.GE.AND P4, PT, R212, UR4, PT ;  /* 0x00000004d4007c0c */ /* 0x000fce000bf86270 */
[----:B-1----:R-:W-:-:S04]  /*22230*/  @!P5 LEA R6, P6, R16, R8, 0x1 ;  /* 0x000000081006d211 */ /* 0x002fc800078c08ff */
[-C--:B--2---:R-:W-:Y:S02]  /*22240*/  @!P5 LEA.HI.X R7, R16, R9.reuse, R17, 0x1, P6 ;  /* 0x000000091007d211 */ /* 0x084fe400030f0c11 */
[-C--:B------:R-:W-:Y:S01]  /*22250*/  @!P3 LEA R4, P6, R218, R8.reuse, 0x1 ;  /* 0x00000008da04b211 */ /* 0x080fe200078c08ff */
[----:B------:R-:W-:Y:S02]  /*22260*/  @!P4 IMAD.SHL.U32 R15, R14, 0x8, RZ ;  /* 0x000000080e0fc824 */ /* 0x000fe400078e00ff */
[----:B------:R3:W-:Y:S01]  /*22270*/  @!P5 ST.E.128 desc[UR6][R6.64], RZ ;  /* 0x000000ff0600d985 */ /* 0x0007e2000c101d06 */
[----:B-----5:R-:W-:Y:S02]  /*22280*/  @!P3 LEA.HI.X R5, R218, R9, R21, 0x1, P6 ;  /* 0x00000009da05b211 */ /* 0x020fe400030f0c15 */
[----:B------:R-:W-:-:S04]  /*22290*/  @!P2 LEA R2, P6, R219, R8, 0x1 ;  /* 0x00000008db02a211 */ /* 0x000fc800078c08ff */
[----:B------:R-:W-:Y:S01]  /*222a0*/  @!P2 LEA.HI.X R3, R219, R9, R20, 0x1, P6 ;  /* 0x00000009db03a211 */ /* 0x000fe200030f0c14 */
[----:B------:R-:W-:-:S05]  /*222b0*/  @!P4 IMAD.WIDE R8, R15, 0x2, R8 ;  /* 0x000000020f08c825 */ /* 0x000fca00078e0208 */
[----:B------:R3:W-:Y:S04]  /*222c0*/  @!P4 ST.E.128 desc[UR6][R8.64], RZ ;  /* 0x000000ff0800c985 */ /* 0x0007e8000c101d06 */
[----:B------:R3:W-:Y:S04]  /*222d0*/  @!P3 ST.E.128 desc[UR6][R4.64], RZ ;  /* 0x000000ff0400b985 */ /* 0x0007e8000c101d06 */
[----:B------:R3:W-:Y:S02]  /*222e0*/  @!P2 ST.E.128 desc[UR6][R2.64], RZ ;  /* 0x000000ff0200a985 */ /* 0x0007e4000c101d06 */
.L_x_671:
[----:B------:R-:W-:Y:S05]  /*222f0*/  BSYNC B1 ;  /* 0x0000000000017941 */ /* 0x000fea0003800000 */
.L_x_670:
[----:B--23--:R2:W3:Y:S01]  /*22300*/  SHFL.IDX PT, R9, R11, 0x1, 0x181f ;  /* 0x00381f000b097f89 */ /* 0x00c4e200000e0000 */
[----:B------:R-:W-:Y:S03]  /*22310*/  BSSY B1, `(.L_x_672) ;  /* 0x0000015000017945 */ /* 0x000fe60003800000 */
[----:B-1----:R2:W1:Y:S01]  /*22320*/  SHFL.IDX PT, R8, R10, 0x1, 0x181f ;  /* 0x00381f000a087f89 */ /* 0x00246200000e0000 */
        /* <DEDUP_REMOVED lines=9> */
[-C--:B---3--:R-:W-:Y:S02]  /*223c0*/  @!P4 LEA.HI.X R7, R16, R9.reuse, R17, 0x1, P6 ;  /* 0x000000091007c211 */ /* 0x088fe400030f0c11 */
[C---:B------:R-:W-:Y:S01]  /*223d0*/  @!P1 LEA R2, P6, R219.reuse, R8, 0x1 ;  /* 0x00000008db029211 */ /* 0x040fe200078c08ff */
[----:B------:R-:W-:Y:S01]  /*223e0*/  @!P3 IMAD.SHL.U32 R15, R14, 0x8, RZ ;  /* 0x000000080e0fb824 */ /* 0x000fe200078e00ff */
[-C--:B-----5:R-:W-:Y:S01]  /*223f0*/  @!P2 LEA.HI.X R5, R218, R9.reuse, R21, 0x1, P5 ;  /* 0x00000009da05a211 */ /* 0x0a0fe200028f0c15 */
[----:B------:R4:W-:Y:S01]  /*22400*/  @!P4 ST.E.128 desc[UR6][R6.64], RZ ;  /* 0x000000ff0600c985 */ /* 0x0009e2000c101d06 */
[----:B------:R-:W-:Y:S01]  /*22410*/  @!P1 LEA.HI.X R3, R219, R9, R20, 0x1, P6 ;  /* 0x00000009db039211 */ /* 0x000fe200030f0c14 */
[----:B------:R-:W-:-:S05]  /*22420*/  @!P3 IMAD.WIDE R8, R15, 0x2, R8 ;  /* 0x000000020f08b825 */ /* 0x000fca00078e0208 */
[----:B------:R4:W-:Y:S04]  /*22430*/  @!P3 ST.E.128 desc[UR6][R8.64], RZ ;  /* 0x000000ff0800b985 */ /* 0x0009e8000c101d06 */
[----:B------:R4:W-:Y:S04]  /*22440*/  @!P2 ST.E.128 desc[UR6][R4.64], RZ ;  /* 0x000000ff0400a985 */ /* 0x0009e8000c101d06 */
[----:B------:R4:W-:Y:S02]  /*22450*/  @!P1 ST.E.128 desc[UR6][R2.64], RZ ;  /* 0x000000ff02009985 */ /* 0x0009e4000c101d06 */
.L_x_673:
[----:B------:R-:W-:Y:S05]  /*22460*/  BSYNC B1 ;  /* 0x0000000000017941 */ /* 0x000fea0003800000 */
.L_x_672:
[----:B---34-:R3:W4:Y:S01]  /*22470*/  SHFL.IDX PT, R9, R11, 0x2, 0x181f ;  /* 0x00581f000b097f89 */ /* 0x01872200000e0000 */
        /* <DEDUP_REMOVED lines=11> */
[C---:B------:R-:W-:Y:S02]  /*22530*/  @!P6 LEA R2, P2, R219.reuse, R8, 0x1 ;  /* 0x00000008db02e211 */ /* 0x040fe400078408ff */
[----:B------:R-:W-:Y:S01]  /*22540*/  @!P4 IMAD.SHL.U32 R15, R14, 0x8, RZ ;  /* 0x000000080e0fc824 */ /* 0x000fe200078e00ff */
[-C--:B----4-:R-:W-:Y:S02]  /*22550*/  @!P3 LEA.HI.X R7, R16, R9.reuse, R17, 0x1, P0 ;  /* 0x000000091007b211 */ /* 0x090fe400000f0c11 */
[-C--:B-----5:R-:W-:Y:S02]  /*22560*/  @!P5 LEA.HI.X R5, R218, R9.reuse, R21, 0x1, P1 ;  /* 0x00000009da05d211 */ /* 0x0a0fe400008f0c15 */
[----:B------:R-:W-:Y:S01]  /*22570*/  @!P6 LEA.HI.X R3, R219, R9, R20, 0x1, P2 ;  /* 0x00000009db03e211 */ /* 0x000fe200010f0c14 */
[----:B------:R-:W-:Y:S01]  /*22580*/  @!P4 IMAD.WIDE R8, R15, 0x2, R8 ;  /* 0x000000020f08c825 */ /* 0x000fe200078e0208 */
[----:B------:R1:W-:Y:S04]  /*22590*/  @!P3 ST.E.128 desc[UR6][R6.64], RZ ;  /* 0x000000ff0600b985 */ /* 0x0003e8000c101d06 */
[----:B------:R1:W-:Y:S04]  /*225a0*/  @!P4 ST.E.128 desc[UR6][R8.64], RZ ;  /* 0x000000ff0800c985 */ /* 0x0003e8000c101d06 */
[----:B------:R1:W-:Y:S04]  /*225b0*/  @!P5 ST.E.128 desc[UR6][R4.64], RZ ;  /* 0x000000ff0400d985 */ /* 0x0003e8000c101d06 */
[----:B------:R1:W-:Y:S02]  /*225c0*/  @!P6 ST.E.128 desc[UR6][R2.64], RZ ;  /* 0x000000ff0200e985 */ /* 0x0003e4000c101d06 */
.L_x_675:
[----:B------:R-:W-:Y:S05]  /*225d0*/  BSYNC B1 ;  /* 0x0000000000017941 */ /* 0x000fea0003800000 */
.L_x_674:
[----:B------:R-:W-:Y:S01]  /*225e0*/  VIADD R0, R12, 0x60 ;  /* 0x000000600c007836 */ /* 0x000fe20000000000 */
[----:B-1--4-:R4:W1:Y:S04]  /*225f0*/  SHFL.IDX PT, R9, R11, 0x3, 0x181f ;  /* 0x00781f000b097f89 */ /* 0x01286800000e0000 */
[----:B------:R-:W-:Y:S01]  /*22600*/  ISETP.GE.AND P0, PT, R0, R13, PT ;  /* 0x0000000d0000720c */ /* 0x000fe20003f06270 */
[----:B------:R4:W0:-:S12]  /*22610*/  SHFL.IDX PT, R8, R10, 0x3, 0x181f ;  /* 0x00781f000a087f89 */ /* 0x00081800000e0000 */
[----:B----4-:R-:W-:Y:S05]  /*22620*/  @P0 BRA `(.L_x_664) ;  /* 0x0000000000480947 */ /* 0x010fea0003800000 */
        /* <DEDUP_REMOVED lines=8> */
[C---:B------:R-:W-:Y:S02]  /*226b0*/  @!P6 LEA R2, P2, R219.reuse, R8, 0x1 ;  /* 0x00000008db02e211 */ /* 0x040fe400078408ff */
[----:B--23--:R-:W-:Y:S01]  /*226c0*/  @!P4 IMAD.SHL.U32 R11, R14, 0x8, RZ ;  /* 0x000000080e0bc824 */ /* 0x00cfe200078e00ff */
[-C--:B-1----:R-:W-:Y:S02]  /*226d0*/  @!P3 LEA.HI.X R7, R16, R9.reuse, R17, 0x1, P0 ;  /* 0x000000091007b211 */ /* 0x082fe400000f0c11 */
[-C--:B-----5:R-:W-:Y:S02]  /*226e0*/  @!P5 LEA.HI.X R5, R218, R9.reuse, R21, 0x1, P1 ;  /* 0x00000009da05d211 */ /* 0x0a0fe400008f0c15 */
[----:B------:R-:W-:Y:S01]  /*226f0*/  @!P6 LEA.HI.X R3, R219, R9, R20, 0x1, P2 ;  /* 0x00000009db03e211 */ /* 0x000fe200010f0c14 */
[----:B------:R-:W-:Y:S01]  /*22700*/  @!P4 IMAD.WIDE R8, R11, 0x2, R8 ;  /* 0x000000020b08c825 */ /* 0x000fe200078e0208 */
[----:B------:R4:W-:Y:S04]  /*22710*/  @!P3 ST.E.128 desc[UR6][R6.64], RZ ;  /* 0x000000ff0600b985 */ /* 0x0009e8000c101d06 */
[----:B------:R4:W-:Y:S04]  /*22720*/  @!P4 ST.E.128 desc[UR6][R8.64], RZ ;  /* 0x000000ff0800c985 */ /* 0x0009e8000c101d06 */
[----:B------:R4:W-:Y:S04]  /*22730*/  @!P5 ST.E.128 desc[UR6][R4.64], RZ ;  /* 0x000000ff0400d985 */ /* 0x0009e8000c101d06 */
[----:B------:R4:W-:Y:S02]  /*22740*/  @!P6 ST.E.128 desc[UR6][R2.64], RZ ;  /* 0x000000ff0200e985 */ /* 0x0009e4000c101d06 */
.L_x_664:
[----:B------:R-:W-:Y:S05]  /*22750*/  BSYNC B0 ;  /* 0x0000000000007941 */ /* 0x000fea0003800000 */
.L_x_654:
[----:B------:R-:W-:Y:S02]  /*22760*/  ULDC UR4, c[0x0][0xc3c] ;  /* 0x00030f0000047ab9 */ /* 0x000fe40000000800 */
[----:B-1----:R-:W-:-:S13]  /*22770*/  ISETP.GE.AND P0, PT, R143, UR4, PT ;  /* 0x000000048f007c0c */ /* 0x002fda000bf06270 */
[----:B------:R-:W-:Y:S05]  /*22780*/  @!P0 BRA `(.L_x_676) ;  /* 0xfffffdf000608947 */ /* 0x000fea000383ffff */
[----:B------:R-:W-:Y:S05]  /*22790*/  BRA `(.L_x_444) ;  /* 0x0000009000bc7947 */ /* 0x000fea0003800000 */
.L_x_442:
[----:B------:R-:W-:-:S08]  /*227a0*/  NOP ;  /* 0x0000000000007918 */ /* 0x000fd00000000000 */
[----:B------:R-:W0:-:S00]  /*227b0*/  USETMAXREG.DEALLOC.CTAPOOL 0x18 ;  /* 0x00000018000079c8 */ /* 0x000e0000080e0500 */
[----:B0-----:R-:W2:Y:S01]  /*227c0*/  LDL.LU R2, [R1+0x10] ;  /* 0x0000100001027983 */ /* 0x001ea20000300800 */
[----:B------:R-:W-:Y:S01]  /*227d0*/  LOP3.LUT R0, R0, 0x3, RZ, 0xc0, !PT ;  /* 0x0000000300007812 */ /* 0x000fe200078ec0ff */
[----:B------:R-:W-:-:S05]  /*227e0*/  IMAD.MOV.U32 R7, RZ, RZ, RZ ;  /* 0x000000ffff077224 */ /* 0x000fca00078e00ff */
[----:B------:R-:W0:Y:S02]  /*227f0*/  SHFL.IDX PT, R0, R0, RZ, 0x1f ;  /* 0x00001fff00007589 */ /* 0x000e2400000e0000 */
[----:B0-----:R-:W-:Y:S02]  /*22800*/  ISETP.NE.AND P0, PT, R0, RZ, PT ;  /* 0x000000ff0000720c */ /* 0x001fe40003f05270 */
[----:B--2---:R-:W-:-:S11]  /*22810*/  LOP3.LUT R2, R2, 0xffffffef, RZ, 0xc0, !PT ;  /* 0xffffffef02027812 */ /* 0x004fd600078ec0ff */
[----:B------:R-:W-:-:S05]  /*22820*/  @P0 LOP3.LUT R2, R2, 0x10, RZ, 0xfc, !PT ;  /* 0x0000001002020812 */ /* 0x000fca00078efcff */
[----:B------:R0:W-:Y:S01]  /*22830*/  STL [R1+0x10], R2 ;  /* 0x0000100201007387 */ /* 0x0001e20000100800 */
        /* <DEDUP_REMOVED lines=10> */
.L_x_677:
[----:B------:R-:W-:Y:S01]  /*228e0*/  LOP3.LUT R0, R6, 0x1f, RZ, 0xc0, !PT ;  /* 0x0000001f06007812 */ /* 0x000fe200078ec0ff */
[----:B------:R-:W-:Y:S01]  /*228f0*/  ULDC UR4, c[0x0][0xc3c] ;  /* 0x00030f0000047ab9 */ /* 0x000fe20000000800 */
[----:B------:R-:W-:Y:S01]  /*22900*/  ULDC.64 UR6, c[0x0][0x208] ;  /* 0x0000820000067ab9 */ /* 0x000fe20000000a00 */
[----:B------:R-:W-:Y:S01]  /*22910*/  IMAD.MOV.U32 R10, RZ, RZ, RZ ;  /* 0x000000ffff0a7224 */ /* 0x000fe200078e00ff */
[----:B------:R-:W-:Y:S01]  /*22920*/  ISETP.NE.AND P0, PT, R0, 0x1f, PT ;  /* 0x0000001f0000780c */ /* 0x000fe20003f05270 */
[----:B------:R-:W-:-:S03]  /*22930*/  ULDC UR5, c[0x0][0xc38] ;  /* 0x00030e0000057ab9 */ /* 0x000fc60000000800 */
[----:B------:R-:W-:-:S13]  /*22940*/  ISETP.GE.OR P1, PT, R0, UR4, !P0 ;  /* 0x0000000400007c0c */ /* 0x000fda000c726670 */
[----:B0-----:R-:W0:Y:S08]  /*22950*/  @!P1 LDC.64 R2, c[0x0][0xc80] ;  /* 0x00032000ff029b82 */ /* 0x001e300000000a00 */
        /* <DEDUP_REMOVED lines=36> */
.L_x_681:
        /* <DEDUP_REMOVED lines=39> */
.L_x_679:
        /* <DEDUP_REMOVED lines=20> */
.L_x_682:
        /* <DEDUP_REMOVED lines=54> */
.L_x_680:
[----:B------:R-:W-:Y:S01]  /*232b0*/  IMAD.U32 R2, RZ, RZ, UR6 ;  /* 0x00000006ff027e24 */ /* 0x000fe2000f8e00ff */
[----:B------:R0:W-:Y:S04]  /*232c0*/  STL [R1+0x4], RZ ;  /* 0x000004ff01007387 */ /* 0x0001e80000100800 */
[----:B------:R0:W-:Y:S04]  /*232d0*/  STL [R1+0x8], RZ ;  /* 0x000008ff01007387 */ /* 0x0001e80000100800 */
[----:B------:R0:W-:Y:S02]  /*232e0*/  STL [R1], R2 ;  /* 0x0000000201007387 */ /* 0x0001e40000100800 */
.L_x_683:
        /* <DEDUP_REMOVED lines=10> */
.L_x_678:
[----:B-1----:R-:W3:Y:S01]  /*23390*/  LDL R0, [R1+0xc] ;  /* 0x00000c0001007983 */ /* 0x002ee20000100800 */
[----:B------:R-:W-:Y:S01]  /*233a0*/  ULDC UR4, c[0x0][0xc3c] ;  /* 0x00030f0000047ab9 */ /* 0x000fe20000000800 */
[----:B------:R-:W-:Y:S01]  /*233b0*/  IMAD.MOV.U32 R19, RZ, RZ, RZ ;  /* 0x000000ffff137224 */ /* 0x000fe200078e00ff */
[----:B---3--:R-:W-:Y:S01]  /*233c0*/  ISETP.GE.AND P0, PT, R0, UR4, PT ;  /* 0x0000000400007c0c */ /* 0x008fe2000bf06270 */
[----:B------:R-:W-:-:S05]  /*233d0*/  IMAD.MOV.U32 R0, RZ, RZ, 0x1 ;  /* 0x00000001ff007424 */ /* 0x000fca00078e00ff */
[----:B------:R1:W-:Y:S04]  /*233e0*/  STL [R1+0x18], R0 ;  /* 0x0000180001007387 */ /* 0x0003e80000100800 */
[----:B------:R1:W-:Y:S03]  /*233f0*/  STL [R1+0x64], RZ ;  /* 0x000064ff01007387 */ /* 0x0003e60000100800 */
[----:B------:R-:W-:Y:S05]  /*23400*/  @P0 BRA `(.L_x_684) ;  /* 0x0000008000c00947 */ /* 0x000fea0003800000 */
[----:B------:R-:W3:Y:S01]  /*23410*/  LDL.LU R4, [R1+0x10] ;  /* 0x0000100001047983 */ /* 0x000ee20000300800 */
[C---:B-1----:R-:W-:Y:S01]  /*23420*/  IMAD.SHL.U32 R0, R6.reuse, 0x8, RZ ;  /* 0x0000000806007824 */ /* 0x042fe200078e00ff */
[----:B------:R-:W-:Y:S01]  /*23430*/  LOP3.LUT R5, R6, 0x7f, RZ, 0xc0, !PT ;  /* 0x0000007f06057812 */ /* 0x000fe200078ec0ff */
[----:B------:R-:W1:Y:S01]  /*23440*/  S2UR UR5, SR_CgaCtaId ;  /* 0x00000000000579c3 */ /* 0x000e620000008800 */
[----:B------:R-:W-:Y:S01]  /*23450*/  UMOV UR4, 0x400 ;  /* 0x0000040000047882 */ /* 0x000fe20000000000 */
[----:B------:R-:W-:Y:S01]  /*23460*/  BSSY B8, `(.L_x_684) ;  /* 0x000082a000087945 */ /* 0x000fe20003800000 */
[C---:B------:R-:W-:Y:S01]  /*23470*/  LOP3.LUT R3, R0.reuse, 0x1f8, RZ, 0xc0, !PT ;  /* 0x000001f800037812 */ /* 0x040fe200078ec0ff */
[C---:B0-----:R-:W-:Y:S01]  /*23480*/  IMAD.SHL.U32 R2, R5.reuse, 0x8, RZ ;  /* 0x0000000805027824 */ /* 0x041fe200078e00ff */
[----:B------:R-:W-:Y:S01]  /*23490*/  ISETP.NE.AND P1, PT, R5, RZ, PT ;  /* 0x000000ff0500720c */ /* 0x000fe20003f25270 */
[----:B------:R-:W-:Y:S01]  /*234a0*/  IMAD.MOV.U32 R19, RZ, RZ, RZ ;  /* 0x000000ffff137224 */ /* 0x000fe200078e00ff */
[----:B------:R-:W-:Y:S01]  /*234b0*/  LOP3.LUT R3, R3, 0x38, R6, 0x78, !PT ;  /* 0x0000003803037812 */ /* 0x000fe200078e7806 */
[----:B------:R-:W-:Y:S01]  /*234c0*/  ULDC.64 UR38, c[0x0][0x198] ;  /* 0x0000660000267ab9 */ /* 0x000fe20000000a00 */
[----:B------:R-:W-:Y:S01]  /*234d0*/  LOP3.LUT R0, R0, 0x38, RZ, 0xc0, !PT ;  /* 0x0000003800007812 */ /* 0x000fe200078ec0ff */
[----:B------:R-:W-:Y:S01]  /*234e0*/  ULOP3.LUT UR37, UR60, 0x2, URZ, 0xfc, !UPT ;  /* 0x000000023c257892 */ /* 0x000fe2000f8efc3f */
[----:B------:R-:W-:Y:S01]  /*234f0*/  LOP3.LUT R3, R3, 0x200, R2, 0xf8, !PT ;  /* 0x0000020003037812 */ /* 0x000fe200078ef802 */
[----:B------:R-:W-:Y:S01]  /*23500*/  ULDC UR36, c[0x0][0xc] ;  /* 0x0000030000247ab9 */ /* 0x000fe20000000800 */
[C---:B------:R-:W-:Y:S01]  /*23510*/  LOP3.LUT P0, R2, R6.reuse, 0x1f, RZ, 0xc0, !PT ;  /* 0x0000001f06027812 */ /* 0x040fe2000780c0ff */
[----:B------:R-:W-:-:S04]  /*23520*/  IMAD.SHL.U32 R6, R6, 0x10, RZ ;  /* 0x0000001006067824 */ /* 0x000fc800078e00ff */
[----:B------:R0:W-:Y:S01]  /*23530*/  STL [R1+0x30], R2 ;  /* 0x0000300201007387 */ /* 0x0001e20000100800 */
[----:B-1----:R-:W-:Y:S01]  /*23540*/  ULEA UR4, UR5, UR4, 0x18 ;  /* 0x0000000405047291 */ /* 0x002fe2000f8ec03f */
[----:B0-----:R-:W-:-:S05]  /*23550*/  SHF.R.U32.HI R2, RZ, 0x3, R5 ;  /* 0x00000003ff027819 */ /* 0x001fca0000011605 */
[----:B------:R-:W-:Y:S01]  /*23560*/  IMAD.U32 R18, RZ, RZ, UR4 ;  /* 0x00000004ff127e24 */ /* 0x000fe2000f8e00ff */
[----:B---3--:R-:W-:-:S04]  /*23570*/  LOP3.LUT R4, R4, 0xfffffffd, RZ, 0xc0, !PT ;  /* 0xfffffffd04047812 */ /* 0x008fc800078ec0ff */
[----:B------:R-:W-:-:S04]  /*23580*/  @P1 LOP3.LUT R4, R4, 0x2, RZ, 0xfc, !PT ;  /* 0x0000000204041812 */ /* 0x000fc800078efcff */
[----:B------:R-:W-:-:S04]  /*23590*/  LOP3.LUT R4, R4, 0xfffffffe, RZ, 0xc0, !PT ;  /* 0xfffffffe04047812 */ /* 0x000fc800078ec0ff */
[----:B------:R-:W-:Y:S02]  /*235a0*/  @P0 LOP3.LUT R4, R4, 0x1, RZ, 0xfc, !PT ;  /* 0x0000000104040812 */ /* 0x000fe400078efcff */
[----:B------:R-:W-:Y:S02]  /*235b0*/  ISETP.NE.OR P0, PT, R5, RZ, !P0 ;  /* 0x000000ff0500720c */ /* 0x000fe40004705670 */
[----:B------:R-:W-:Y:S02]  /*235c0*/  LOP3.LUT R4, R4, 0xfffffff7, RZ, 0xc0, !PT ;  /* 0xfffffff704047812 */ /* 0x000fe400078ec0ff */
[----:B------:R-:W-:Y:S01]  /*235d0*/  LOP3.LUT R5, R2, 0x70, R6, 0xf8, !PT ;  /* 0x0000007002057812 */ /* 0x000fe200078ef806 */
[----:B------:R-:W-:Y:S01]  /*235e0*/  IMAD R2, R3, 0x2, R18 ;  /* 0x0000000203027824 */ /* 0x000fe200078e0212 */
[----:B------:R-:W-:-:S04]  /*235f0*/  LOP3.LUT R3, R0, 0x40, RZ, 0xfc, !PT ;  /* 0x0000004000037812 */ /* 0x000fc800078efcff */
[----:B------:R0:W-:Y:S03]  /*23600*/  STL [R1+0x2c], R2 ;  /* 0x00002c0201007387 */ /* 0x0001e60000100800 */
[----:B------:R-:W-:Y:S01]  /*23610*/  @P0 LOP3.LUT R4, R4, 0x8, RZ, 0xfc, !PT ;  /* 0x0000000804040812 */ /* 0x000fe200078efcff */
[----:B------:R-:W-:Y:S04]  /*23620*/  STL [R1+0x64], RZ ;  /* 0x000064ff01007387 */ /* 0x000fe80000100800 */
[----:B------:R1:W-:Y:S01]  /*23630*/  STL [R1+0x10], R4 ;  /* 0x0000100401007387 */ /* 0x0003e20000100800 */
[----:B0-----:R-:W-:-:S05]  /*23640*/  IMAD.MOV.U32 R2, RZ, RZ, 0x1 ;  /* 0x00000001ff027424 */ /* 0x001fca00078e00ff */
[----:B------:R0:W-:Y:S01]  /*23650*/  STL [R1+0x24], R2 ;  /* 0x0000240201007387 */ /* 0x0001e20000100800 */
[----:B-1----:R-:W-:-:S03]  /*23660*/  IMAD.MOV.U32 R4, RZ, RZ, 0x1 ;  /* 0x00000001ff047424 */ /* 0x002fc600078e00ff */
[----:B------:R1:W-:Y:S04]  /*23670*/  STL [R1+0x20], RZ ;  /* 0x000020ff01007387 */ /* 0x0003e80000100800 */
[----:B------:R1:W-:Y:S01]  /*23680*/  STL [R1+0x18], R4 ;  /* 0x0000180401007387 */ /* 0x0003e20000100800 */
[C---:B0-----:R-:W-:Y:S02]  /*23690*/  LOP3.LUT R2, R0.reuse, 0x80, RZ, 0xfc, !PT ;  /* 0x0000008000027812 */ /* 0x041fe400078efcff */
[----:B------:R-:W-:-:S07]  /*236a0*/  LOP3.LUT R0, R0, 0xc0, RZ, 0xfc, !PT ;  /* 0x000000c000007812 */ /* 0x000fce00078efcff */
.L_x_847:
[----:B------:R-:W3:Y:S01]  /*236b0*/  LDL R0, [R1+0xc] ;  /* 0x00000c0001007983 */ /* 0x000ee20000100800 */
[----:B------:R-:W3:Y:S01]  /*236c0*/  LDC.64 R2, c[0x0][0xc88] ;  /* 0x00032200ff027b82 */ /* 0x000ee20000000a00 */
[----:B------:R-:W-:Y:S01]  /*236d0*/  ULDC.64 UR4, c[0x0][0x208] ;  /* 0x0000820000047ab9 */ /* 0x000fe20000000a00 */
[----:B---3--:R-:W-:-:S05]  /*236e0*/  IMAD.WIDE R2, R0, 0x4, R2 ;  /* 0x0000000400027825 */ /* 0x008fca00078e0202 */
[----:B-1----:R-:W1:Y:S01]  /*236f0*/  LDG.E R15, desc[UR4][R2.64] ;  /* 0x00000004020f7981 */ /* 0x002e62000c1e1900 */
[----:B------:R-:W-:Y:S05]  /*23700*/  YIELD ;  /* 0x0000000000007946 */ /* 0x000fea0003800000 */
[----:B------:R-:W-:Y:S01]  /*23710*/  ULDC.64 UR4, c[0x0][0xa28] ;  /* 0x00028a0000047ab9 */ /* 0x000fe20000000a00 */
[----:B------:R-:W-:Y:S01]  /*23720*/  ULDC.64 UR10, c[0x0][0xa18] ;  /* 0x00028600000a7ab9 */ /* 0x000fe20000000a00 */
[----:B------:R-:W-:Y:S01]  /*23730*/  ISETP.NE.U32.AND P0, PT, RZ, UR4, PT ;  /* 0x00000004ff007c0c */ /* 0x000fe2000bf05070 */
[----:B------:R-:W-:Y:S01]  /*23740*/  ULDC.64 UR6, c[0x0][0xa08] ;  /* 0x0002820000067ab9 */ /* 0x000fe20000000a00 */
[----:B------:R-:W-:Y:S01]  /*23750*/  ISETP.NE.U32.AND P3, PT, RZ, UR10, PT ;  /* 0x0000000aff007c0c */ /* 0x000fe2000bf65070 */
[----:B------:R-:W-:Y:S01]  /*23760*/  IMAD.MOV.U32 R0, RZ, RZ, RZ ;  /* 0x000000ffff007224 */ /* 0x000fe200078e00ff */
[----:B------:R-:W-:Y:S01]  /*23770*/  ISETP.NE.AND.EX P0, PT, RZ, UR5, PT, P0 ;  /* 0x00000005ff007c0c */ /* 0x000fe2000bf05300 */
[----:B------:R-:W-:Y:S01]  /*23780*/  ULDC.64 UR12, c[0x0][0x208] ;  /* 0x00008200000c7ab9 */ /* 0x000fe20000000a00 */
[----:B------:R-:W-:Y:S01]  /*23790*/  ISETP.NE.AND.EX P3, PT, RZ, UR11, PT, P3 ;  /* 0x0000000bff007c0c */ /* 0x000fe2000bf65330 */
[----:B------:R-:W-:Y:S01]  /*237a0*/  IMAD.MOV.U32 R12, RZ, RZ, RZ ;  /* 0x000000ffff0c7224 */ /* 0x000fe200078e00ff */
[----:B------:R-:W-:Y:S01]  /*237b0*/  ULDC.64 UR8, c[0x0][0xa10] ;  /* 0x0002840000087ab9 */ /* 0x000fe20000000a00 */
[----:B-1----:R-:W-:Y:S01]  /*237c0*/  SHF.R.S32.HI R4, RZ, 0x1f, R15 ;  /* 0x0000001fff047819 */ /* 0x002fe2000001140f */
[----:B------:R-:W-:-:S07]  /*237d0*/  IMAD.SHL.U32 R14, R15, 0x4, RZ ;  /* 0x000000040f0e7824 */ /* 0x000fce00078e00ff */
[C---:B------:R-:W-:Y:S01]  /*237e0*/  @P0 LEA R2, P1, R15.reuse, UR4, 0x2 ;  /* 0x000000040f020c11 */ /* 0x040fe2000f8210ff */
[----:B------:R-:W-:Y:S01]  /*237f0*/  STL [R1+0x38], R15 ;  /* 0x0000380f01007387 */ /* 0x000fe20000100800 */
[C-C-:B------:R-:W-:Y:S02]  /*23800*/  SHF.L.U64.HI R13, R15.reuse, 0x2, R4.reuse ;  /* 0x000000020f0d7819 */ /* 0x140fe40000010204 */
[----:B------:R-:W-:Y:S01]  /*23810*/  @P0 LEA.HI.X R3, R15, UR5, R4, 0x2, P1 ;  /* 0x000000050f030c11 */ /* 0x000fe200088f1404 */
[----:B------:R-:W-:Y:S01]  /*23820*/  ULDC.64 UR4, c[0x0][0xa00] ;  /* 0x0002800000047ab9 */ /* 0x000fe20000000a00 */
[C---:B--2---:R-:W-:Y:S01]  /*23830*/  @P3 IADD3 R8, P1, R14.reuse, UR10, RZ ;  /* 0x0000000a0e083c10 */ /* 0x044fe2000ff3e0ff */
[----:B------:R0:W-:Y:S03]  /*23840*/  STL [R1+0x58], R4 ;  /* 0x0000580401007387 */ /* 0x0001e60000100800 */
[----:B------:R-:W-:Y:S01]  /*23850*/  @P3 IADD3.X R9, R13, UR11, RZ, P1, !PT ;  /* 0x0000000b0d093c10 */ /* 0x000fe20008ffe4ff */
[----:B------:R1:W5:Y:S01]  /*23860*/  @P0 LDG.E R0, desc[UR12][R2.64] ;  /* 0x0000000c02000981 */ /* 0x000362000c1e1900 */
[----:B------:R-:W-:-:S02]  /*23870*/  IADD3 R6, P1, R14, UR6, RZ ;  /* 0x000000060e067c10 */ /* 0x000fc4000ff3e0ff */
[----:B------:R-:W-:Y:S02]  /*23880*/  CS2R R10, SRZ ;  /* 0x00000000000a7805 */ /* 0x000fe4000001ff00 */
[----:B------:R-:W-:Y:S01]  /*23890*/  ISETP.NE.U32.AND P2, PT, RZ, UR6, PT ;  /* 0x00000006ff007c0c */ /* 0x000fe2000bf45070 */
[----:B------:R-:W-:Y:S01]  /*238a0*/  STL [R1+0x28], R14 ;  /* 0x0000280e01007387 */ /* 0x000fe20000100800 */
[----:B------:R-:W-:Y:S02]  /*238b0*/  IADD3.X R7, R13, UR7, RZ, P1, !PT ;  /* 0x000000070d077c10 */ /* 0x000fe40008ffe4ff */
[----:B------:R-:W-:Y:S01]  /*238c0*/  ISETP.NE.U32.AND P1, PT, RZ, UR4, PT ;  /* 0x00000004ff007c0c */ /* 0x000fe2000bf25070 */
[----:B------:R-:W-:Y:S01]  /*238d0*/  STL [R1+0x3c], R13 ;  /* 0x00003c0d01007387 */ /* 0x000fe20000100800 */
[----:B------:R-:W-:Y:S02]  /*238e0*/  ISETP.NE.AND.EX P2, PT, RZ, UR7, PT, P2 ;  /* 0x00000007ff007c0c */ /* 0x000fe4000bf45320 */
[----:B------:R-:W-:-:S02]  /*238f0*/  ISETP.NE.AND.EX P1, PT, RZ, UR5, PT, P1 ;  /* 0x00000005ff007c0c */ /* 0x000fc4000bf25310 */
[----:B-1----:R-:W-:-:S04]  /*23900*/  IADD3 R2, P0, R14, UR4, RZ ;  /* 0x000000040e027c10 */ /* 0x002fc8000ff1e0ff */
[----:B------:R-:W-:Y:S01]  /*23910*/  IADD3.X R3, R13, UR5, RZ, P0, !PT ;  /* 0x000000050d037c10 */ /* 0x000fe200087fe4ff */
[----:B------:R-:W-:Y:S01]  /*23920*/  ULDC UR4, c[0x0][0x288] ;  /* 0x0000a20000047ab9 */ /* 0x000fe20000000800 */
[----:B0-----:R-:W-:-:S03]  /*23930*/  IADD3 R4, P0, R14, UR8, RZ ;  /* 0x000000080e047c10 */ /* 0x001fc6000ff1e0ff */
[----:B------:R-:W5:Y:S01]  /*23940*/  @P2 LDG.E R11, desc[UR12][R6.64] ;  /* 0x0000000c060b2981 */ /* 0x000f62000c1e1900 */
[----:B------:R-:W-:Y:S02]  /*23950*/  IADD3.X R5, R13, UR9, RZ, P0, !PT ;  /* 0x000000090d057c10 */ /* 0x000fe400087fe4ff */
[----:B------:R-:W-:Y:S01]  /*23960*/  ISETP.NE.U32.AND P0, PT, RZ, UR8, PT ;  /* 0x00000008ff007c0c */ /* 0x000fe2000bf05070 */
[----:B------:R-:W2:Y:S03]  /*23970*/  @P1 LDG.E R12, desc[UR12][R2.64] ;  /* 0x0000000c020c1981 */ /* 0x000ea6000c1e1900 */
[----:B------:R-:W-:-:S13]  /*23980*/  ISETP.NE.AND.EX P0, PT, RZ, UR9, PT, P0 ;  /* 0x00000009ff007c0c */ /* 0x000fda000bf05300 */
[----:B------:R-:W5:Y:S04]  /*23990*/  @P0 LDG.E R10, desc[UR12][R4.64] ;  /* 0x0000000c040a0981 */ /* 0x000f68000c1e1900 */
[----:B--2---:R0:W-:Y:S02]  /*239a0*/  STL [R1+0x4c], R12 ;  /* 0x00004c0c01007387 */ /* 0x0041e40000100800 */
[----:B0-----:R-:W-:Y:S01]  /*239b0*/  IMAD.U32 R12, RZ, RZ, UR4 ;  /* 0x00000004ff0c7e24 */ /* 0x001fe2000f8e00ff */
[----:B------:R-:W-:-:S05]  /*239c0*/  ULDC.64 UR4, c[0x0][0x418] ;  /* 0x0001060000047ab9 */ /* 0x000fca0000000a00 */
[----:B------:R0:W2:Y:S01]  /*239d0*/  @P3 LDG.E R12, desc[UR12][R8.64] ;  /* 0x0000000c080c3981 */ /* 0x0000a2000c1e1900 */
[----:B------:R-:W-:-:S03]  /*239e0*/  UISETP.NE.U32.AND UP0, UPT, UR4, URZ, UPT ;  /* 0x0000003f0400728c */ /* 0x000fc6000bf05070 */
[----:B------:R-:W-:Y:S01]  /*239f0*/  ULDC UR4, c[0x0][0x424] ;  /* 0x0001090000047ab9 */ /* 0x000fe20000000800 */
[----:B------:R-:W-:-:S03]  /*23a00*/  UISETP.NE.AND.EX UP0, UPT, UR5, URZ, UPT, UP0 ;  /* 0x0000003f0500728c */ /* 0x000fc6000bf05300 */
[----:B------:R-:W-:Y:S01]  /*23a10*/  ULDC UR5, c[0x0][0x2f0] ;  /* 0x0000bc0000057ab9 */ /* 0x000fe20000000800 */
[----:B------:R-:W-:-:S04]  /*23a20*/  USEL UR4, UR4, 0x1, UP0 ;  /* 0x0000000104047887 */ /* 0x000fc80008000000 */
[----:B------:R-:W-:-:S03]  /*23a30*/  UIMAD UR4, UR4, UR5, URZ ;  /* 0x00000005040472a4 */ /* 0x000fc6000f8e023f */
[----:B------:R-:W-:Y:S02]  /*23a40*/  ULDC UR5, c[0x0][0x348] ;  /* 0x0000d20000057ab9 */ /* 0x000fe40000000800 */
[----:B0-----:R-:W-:Y:S02]  /*23a50*/  IMAD.U32 R9, RZ, RZ, UR5 ;  /* 0x00000005ff097e24 */ /* 0x001fe4000f8e00ff */
[----:B------:R-:W-:Y:S01]  /*23a60*/  IMAD.U32 R8, RZ, RZ, UR4 ;  /* 0x00000004ff087e24 */ /* 0x000fe2000f8e00ff */
[----:B--2---:R0:W-:Y:S01]  /*23a70*/  STL [R1+0x5c], R12 ;  /* 0x00005c0c01007387 */ /* 0x0041e20000100800 */
[----:B------:R-:W-:Y:S05]  /*23a80*/  @P3 BRA `(.L_x_685) ;  /* 0x0000000000183947 */ /* 0x000fea0003800000 */
[----:B------:R-:W-:Y:S05]  /*23a90*/  @!P1 BRA `(.L_x_685) ;  /* 0x0000000000149947 */ /* 0x000fea0003800000 */
[----:B------:R-:W-:Y:S02]  /*23aa0*/  ULDC.64 UR4, c[0x0][0x208] ;  /* 0x0000820000047ab9 */ /* 0x000fe40000000a00 */
[----:B0-----:R-:W2:Y:S04]  /*23ab0*/  LDG.E R12, desc[UR4][R2.64] ;  /* 0x00000004020c7981 */ /* 0x001ea8000c1e1900 */
[----:B------:R-:W2:Y:S02]  /*23ac0*/  LDG.E R2, desc[UR4][R2.64+0x4] ;  /* 0x0000040402027981 */ /* 0x000ea4000c1e1900 */
[----:B--2---:R-:W-:-:S05]  /*23ad0*/  IMAD.IADD R2, R2, 0x1, -R12 ;  /* 0x0000000102027824 */ /* 0x004fca00078e0a0c */
[----:B------:R1:W-:Y:S02]  /*23ae0*/  STL [R1+0x5c], R2 ;  /* 0x00005c0201007387 */ /* 0x0003e40000100800 */
.L_x_685:
[----:B------:R-:W2:Y:S01]  /*23af0*/  LDL.LU R3, [R1+0x8] ;  /* 0x0000080001037983 */ /* 0x000ea20000300800 */
[----:B0-----:R-:W-:Y:S01]  /*23b00*/  IMAD.MOV.U32 R12, RZ, RZ, R15 ;  /* 0x000000ffff0c7224 */ /* 0x001fe200078e000f */
[----:B------:R-:W-:Y:S02]  /*23b10*/  ULDC.64 UR4, c[0x0][0xa20] ;  /* 0x0002880000047ab9 */ /* 0x000fe40000000a00 */
[----:B------:R-:W-:Y:S02]  /*23b20*/  ISETP.NE.U32.AND P1, PT, RZ, UR4, PT ;  /* 0x00000004ff007c0c */ /* 0x000fe4000bf25070 */
[----:B------:R0:W-:Y:S02]  /*23b30*/  STL [R1+0x14], R12 ;  /* 0x0000140c01007387 */ /* 0x0001e40000100800 */
[----:B------:R-:W-:Y:S02]  /*23b40*/  ISETP.NE.AND.EX P1, PT, RZ, UR5, PT, P1 ;  /* 0x00000005ff007c0c */ /* 0x000fe4000bf25310 */
[----:B--2---:R-:W-:-:S02]  /*23b50*/  LOP3.LUT R17, R3, 0xff000000, RZ, 0xc0, !PT ;  /* 0xff00000003117812 */ /* 0x004fc400078ec0ff */
[C---:B-1----:R-:W-:Y:S02]  /*23b60*/  LOP3.LUT R2, R3.reuse, 0xff0000, RZ, 0xc0, !PT ;  /* 0x00ff000003027812 */ /* 0x042fe400078ec0ff */
[----:B------:R-:W-:Y:S02]  /*23b70*/  SHF.R.U32.HI R17, RZ, 0x8, R17 ;  /* 0x00000008ff117819 */ /* 0x000fe40000011611 */
[----:B------:R-:W-:Y:S02]  /*23b80*/  LOP3.LUT R16, R3, 0xffff, RZ, 0xc0, !PT ;  /* 0x0000ffff03107812 */ /* 0x000fe400078ec0ff */
[----:B------:R-:W-:Y:S01]  /*23b90*/  LEA.HI R17, R2, R17, RZ, 0x10 ;  /* 0x0000001102117211 */ /* 0x000fe200078f80ff */
[----:B-----5:R-:W-:-:S05]  /*23ba0*/  IMAD.IADD R2, R11, 0x1, R0 ;  /* 0x000000010b027824 */ /* 0x020fca00078e0200 */
[----:B------:R0:W-:Y:S01]  /*23bb0*/  STL [R1+0x1c], R2 ;  /* 0x00001c0201007387 */ /* 0x0001e20000100800 */
[----:B------:R-:W-:Y:S05]  /*23bc0*/  @!P1 BRA `(.L_x_686) ;  /* 0x0000000000149947 */ /* 0x000fea0003800000 */
[----:B0-----:R-:W-:Y:S01]  /*23bd0*/  IADD3 R2, P1, R14, UR4, RZ ;  /* 0x000000040e027c10 */ /* 0x001fe2000ff3e0ff */
[----:B------:R-:W-:-:S03]  /*23be0*/  ULDC.64 UR6, c[0x0][0x208] ;  /* 0x0000820000067ab9 */ /* 0x000fc60000000a00 */
[----:B------:R-:W-:-:S05]  /*23bf0*/  IADD3.X R3, R13, UR5, RZ, P1, !PT ;  /* 0x000000050d037c10 */ /* 0x000fca0008ffe4ff */
[----:B------:R1:W5:Y:S01]  /*23c00*/  LDG.E R8, desc[UR6][R2.64] ;  /* 0x0000000602087981 */ /* 0x000362000c1e1900 */
[----:B------:R-:W-:Y:S05]  /*23c10*/  BRA `(.L_x_687) ;  /* 0x0000000000147947 */ /* 0x000fea0003800000 */
.L_x_686:
[----:B------:R-:W-:Y:S05]  /*23c20*/  @!P2 BRA `(.L_x_687) ;  /* 0x000000000010a947 */ /* 0x000fea0003800000 */
[----:B------:R-:W-:Y:S02]  /*23c30*/  ULDC.64 UR4, c[0x0][0x208] ;  /* 0x0000820000047ab9 */ /* 0x000fe40000000a00 */
[----:B------:R-:W2:Y:S04]  /*23c40*/  LDG.E R8, desc[UR4][R6.64] ;  /* 0x0000000406087981 */ /* 0x000ea8000c1e1900 */
[----:B------:R-:W2:Y:S02]  /*23c50*/  LDG.E R6, desc[UR4][R6.64+0x4] ;  /* 0x0000040406067981 */ /* 0x000ea4000c1e1900 */
[----:B--2---:R-:W-:-:S07]  /*23c60*/  IMAD.IADD R8, R6, 0x1, -R8 ;  /* 0x0000000106087824 */ /* 0x004fce00078e0a08 */
.L_x_687:
[----:B------:R-:W-:Y:S01]  /*23c70*/  ULDC.64 UR4, c[0x0][0x208] ;  /* 0x0000820000047ab9 */ /* 0x000fe20000000a00 */
[----:B-----5:R-:W-:Y:S01]  /*23c80*/  IMAD.IADD R6, R8, 0x1, -R0 ;  /* 0x0000000108067824 */ /* 0x020fe200078e0a00 */
[----:B-1----:R-:W2:Y:S04]  /*23c90*/  LDL.LU R3, [R1+0x10] ;  /* 0x0000100001037983 */ /* 0x002ea80000300800 */
[----:B------:R-:W3:Y:S04]  /*23ca0*/  @P0 LDG.E R0, desc[UR4][R4.64] ;  /* 0x0000000404000981 */ /* 0x000ee8000c1e1900 */
[----:B------:R-:W3:Y:S01]  /*23cb0*/  @P0 LDG.E R4, desc[UR4][R4.64+0x4] ;  /* 0x0000040404040981 */ /* 0x000ee2000c1e1900 */
[----:B------:R-:W-:Y:S01]  /*23cc0*/  LOP3.LUT R13, R17, 0xff, RZ, 0xc0, !PT ;  /* 0x000000ff110d7812 */ /* 0x000fe200078ec0ff */
[----:B------:R-:W-:Y:S01]  /*23cd0*/  BSSY B0, `(.L_x_688) ;  /* 0x000002d000007945 */ /* 0x000fe20003800000 */
[----:B------:R-:W-:-:S02]  /*23ce0*/  SHF.R.U32.HI R17, RZ, 0x10, R17 ;  /* 0x00000010ff117819 */ /* 0x000fc40000011611 */
[----:B--2---:R-:W-:Y:S01]  /*23cf0*/  LOP3.LUT R3, R3, 0xfffffffb, RZ, 0xc0, !PT ;  /* 0xfffffffb03037812 */ /* 0x004fe200078ec0ff */
[----:B---3--:R-:W-:-:S04]  /*23d00*/  @P0 IMAD.IADD R9, R4, 0x1, -R0 ;  /* 0x0000000104090824 */ /* 0x008fc800078e0a00 */
[----:B0-----:R-:W-:-:S04]  /*23d10*/  IMAD.IADD R2, R6, 0x1, R9 ;  /* 0x0000000106027824 */ /* 0x001fc800078e0209 */
[C---:B------:R-:W-:Y:S01]  /*23d20*/  VIADD R0, R2.reuse, 0x4f ;  /* 0x0000004f02007836 */ /* 0x040fe20000000000 */
[----:B------:R-:W-:-:S03]  /*23d30*/  ISETP.GE.AND P1, PT, R2, 0x1, PT ;  /* 0x000000010200780c */ /* 0x000fc60003f26270 */
[----:B------:R-:W-:-:S05]  /*23d40*/  IMAD.HI R0, R0, 0x66666667, RZ ;  /* 0x6666666700007827 */ /* 0x000fca00078e02ff */
[----:B------:R-:W-:-:S04]  /*23d50*/  SHF.R.U32.HI R2, RZ, 0x1f, R0 ;  /* 0x0000001fff027819 */ /* 0x000fc80000011600 */
[----:B------:R-:W-:Y:S01]  /*23d60*/  LEA.HI.SX32 R11, R0, R2, 0x1b ;  /* 0x00000002000b7211 */ /* 0x000fe200078fdaff */
[----:B------:R-:W-:Y:S01]  /*23d70*/  IMAD.MOV.U32 R0, RZ, RZ, RZ ;  /* 0x000000ffff007224 */ /* 0x000fe200078e00ff */
[----:B------:R-:W-:-:S03]  /*23d80*/  @P1 LOP3.LUT R3, R3, 0x4, RZ, 0xfc, !PT ;  /* 0x0000000403031812 */ /* 0x000fc600078efcff */
[----:B------:R0:W-:Y:S04]  /*23d90*/  STL [R1+0x40], R11 ;  /* 0x0000400b01007387 */ /* 0x0001e80000100800 */
[----:B------:R0:W-:Y:S04]  /*23da0*/  STL [R1+0x60], R13 ;  /* 0x0000600d01007387 */ /* 0x0001e80000100800 */
[----:B------:R0:W-:Y:S01]  /*23db0*/  STL [R1+0x10], R3 ;  /* 0x0000100301007387 */ /* 0x0001e20000100800 */
[----:B------:R-:W-:Y:S05]  /*23dc0*/  @!P1 BRA `(.L_x_689) ;  /* 0x0000000000749947 */ /* 0x000fea0003800000 */
[----:B------:R-:W-:Y:S01]  /*23dd0*/  ISETP.NE.AND P1, PT, R17, RZ, PT ;  /* 0x000000ff1100720c */ /* 0x000fe20003f25270 */
[----:B------:R-:W-:-:S03]  /*23de0*/  ULDC UR4, c[0x0][0x9f0] ;  /* 0x00027c0000047ab9 */ /* 0x000fc60000000800 */
[----:B------:R-:W-:-:S04]  /*23df0*/  SEL R2, R17, UR4, P1 ;  /* 0x0000000411027c07 */ /* 0x000fc80008800000 */
[----:B0-----:R-:W-:-:S04]  /*23e00*/  IABS R3, R2 ;  /* 0x0000000200037213 */ /* 0x001fc80000000000 */
[----:B------:R-:W0:Y:S08]  /*23e10*/  I2F.RP R4, R3 ;  /* 0x0000000300047306 */ /* 0x000e300000209400 */
[----:B0-----:R-:W0:Y:S02]  /*23e20*/  MUFU.RCP R4, R4 ;  /* 0x0000000400047308 */ /* 0x001e240000001000 */
[----:B0-----:R-:W-:-:S06]  /*23e30*/  VIADD R4, R4, 0xffffffe ;  /* 0x0ffffffe04047836 */ /* 0x001fcc0000000000 */
[----:B------:R0:W1:Y:S02]  /*23e40*/  F2I.FTZ.U32.TRUNC.NTZ R5, R4 ;  /* 0x0000000400057305 */ /* 0x000064000021f000 */
[----:B0-----:R-:W-:Y:S02]  /*23e50*/  IMAD.MOV.U32 R4, RZ, RZ, RZ ;  /* 0x000000ffff047224 */ /* 0x001fe400078e00ff */
[----:B-1----:R-:W-:-:S04]  /*23e60*/  IMAD.MOV R0, RZ, RZ, -R5 ;  /* 0x000000ffff007224 */ /* 0x002fc800078e0a05 */
[----:B------:R-:W-:-:S04]  /*23e70*/  IMAD R0, R0, R3, RZ ;  /* 0x0000000300007224 */ /* 0x000fc800078e02ff */
[----:B------:R-:W-:Y:S01]  /*23e80*/  IMAD.HI.U32 R8, R5, R0, R4 ;  /* 0x0000000005087227 */ /* 0x000fe200078e0004 */
[----:B------:R-:W-:Y:S02]  /*23e90*/  IABS R0, R2 ;  /* 0x0000000200007213 */ /* 0x000fe40000000000 */
[----:B------:R-:W-:-:S03]  /*23ea0*/  IADD3 R5, R2, -0x1, R11 ;  /* 0xffffffff02057810 */ /* 0x000fc60007ffe00b */
[----:B------:R-:W-:Y:S01]  /*23eb0*/  IMAD.MOV R0, RZ, RZ, -R0 ;  /* 0x000000ffff007224 */ /* 0x000fe200078e0a00 */
[----:B------:R-:W-:Y:S02]  /*23ec0*/  IABS R4, R5 ;  /* 0x0000000500047213 */ /* 0x000fe40000000000 */
[----:B------:R-:W-:Y:S01]  /*23ed0*/  LOP3.LUT R5, R5, R2, RZ, 0x3c, !PT ;  /* 0x0000000205057212 */ /* 0x000fe200078e3cff */
[----:B------:R-:W-:Y:S02]  /*23ee0*/  IMAD.MOV.U32 R7, RZ, RZ, R0 ;  /* 0x000000ffff077224 */ /* 0x000fe400078e0000 */
[----:B------:R-:W-:-:S04]  /*23ef0*/  IMAD.HI.U32 R0, R8, R4, RZ ;  /* 0x0000000408007227 */ /* 0x000fc800078e00ff */
[----:B------:R-:W-:-:S05]  /*23f00*/  IMAD R4, R0, R7, R4 ;  /* 0x0000000700047224 */ /* 0x000fca00078e0204 */
[----:B------:R-:W-:-:S13]  /*23f10*/  ISETP.GT.U32.AND P1, PT, R3, R4, PT ;  /* 0x000000040300720c */ /* 0x000fda0003f24070 */
[----:B------:R-:W-:Y:S02]  /*23f20*/  @!P1 IMAD.IADD R4, R4, 0x1, -R3 ;  /* 0x0000000104049824 */ /* 0x000fe400078e0a03 */
[----:B------:R-:W-:-:S03]  /*23f30*/  @!P1 VIADD R0, R0, 0x1 ;  /* 0x0000000100009836 */ /* 0x000fc60000000000 */
[----:B------:R-:W-:-:S13]  /*23f40*/  ISETP.GE.U32.AND P1, PT, R4, R3, PT ;  /* 0x000000030400720c */ /* 0x000fda0003f26070 */
[----:B------:R-:W-:Y:S01]  /*23f50*/  @P1 VIADD R0, R0, 0x1 ;  /* 0x0000000100001836 */ /* 0x000fe20000000000 */
[----:B------:R-:W-:-:S13]  /*23f60*/  ISETP.GE.AND P1, PT, R5, RZ, PT ;  /* 0x000000ff0500720c */ /* 0x000fda0003f26270 */
[----:B------:R-:W-:Y:S01]  /*23f70*/  @!P1 IMAD.MOV R0, RZ, RZ, -R0 ;  /* 0x000000ffff009224 */ /* 0x000fe200078e0a00 */
[----:B------:R-:W-:-:S13]  /*23f80*/  ISETP.NE.AND P1, PT, R2, RZ, PT ;  /* 0x000000ff0200720c */ /* 0x000fda0003f25270 */
[----:B------:R-:W-:-:S07]  /*23f90*/  @!P1 LOP3.LUT R0, RZ, R2, RZ, 0x33, !PT ;  /* 0x00000002ff009212 */ /* 0x000fce00078e33ff */
.L_x_689:
[----:B------:R-:W-:Y:S05]  /*23fa0*/  BSYNC B0 ;  /* 0x0000000000007941 */ /* 0x000fea0003800000 */
.L_x_688:
[----:B------:R-:W-:Y:S01]  /*23fb0*/  IMAD R2, R13, R0, RZ ;  /* 0x000000000d027224 */ /* 0x000fe200078e02ff */
[----:B------:R-:W-:Y:S01]  /*23fc0*/  BSSY B0, `(.L_x_690) ;  /* 0x0000199000007945 */ /* 0x000fe20003800000 */
[----:B------:R-:W-:-:S03]  /*23fd0*/  PLOP3.LUT P5, PT, PT, PT, PT, 0x80, 0x0 ;  /* 0x000000000000781c */ /* 0x000fc60003faf070 */
[C---:B------:R-:W-:Y:S01]  /*23fe0*/  VIADDMNMX R0, R2.reuse, R0, R11, PT ;  /* 0x0000000002007246 */ /* 0x040fe2000380010b */
[----:B------:R-:W-:-:S04]  /*23ff0*/  IMAD R2, R2, 0x50, -R6 ;  /* 0x0000005002027824 */ /* 0x000fc800078e0a06 */
[----:B------:R-:W-:Y:S01]  /*24000*/  IMAD R6, R0, 0x50, -R6 ;  /* 0x0000005000067824 */ /* 0x000fe200078e0a06 */
[----:B------:R-:W-:-:S04]  /*24010*/  VIMNMX R0, RZ, R2, !PT ;  /* 0x00000002ff007248 */ /* 0x000fc80007fe0100 */
[----:B------:R-:W-:Y:S01]  /*24020*/  VIMNMX R9, R6, R9, PT ;  /* 0x0000000906097248 */ /* 0x000fe20003fe0100 */
[----:B0-----:R-:W-:-:S03]  /*24030*/  IMAD.WIDE.U32 R2, R0, -0x33333333, RZ ;  /* 0xcccccccd00027825 */ /* 0x001fc600078e00ff */
[----:B------:R-:W-:-:S13]  /*24040*/  ISETP.GT.AND P1, PT, R9, R0, PT ;  /* 0x000000000900720c */ /* 0x000fda0003f24270 */
[----:B------:R-:W-:Y:S01]  /*24050*/  @P1 VIADD R4, R9, 0x4f ;  /* 0x0000004f09041836 */ /* 0x000fe20000000000 */
[----:B------:R-:W-:-:S03]  /*24060*/  SHF.R.U32.HI R9, RZ, 0x6, R3 ;  /* 0x00000006ff097819 */ /* 0x000fc60000011603 */
[----:B------:R-:W-:-:S04]  /*24070*/  @P1 IMAD.HI R0, R4, 0x66666667, RZ ;  /* 0x6666666704001827 */ /* 0x000fc800078e02ff */
[----:B------:R-:W-:Y:S01]  /*24080*/  IMAD.MOV.U32 R7, RZ, RZ, R9 ;  /* 0x000000ffff077224 */ /* 0x000fe200078e0009 */
[----:B------:R-:W-:-:S04]  /*24090*/  @P1 SHF.R.U32.HI R2, RZ, 0x1f, R0 ;  /* 0x0000001fff021819 */ /* 0x000fc80000011600 */
[----:B------:R-:W-:-:S04]  /*240a0*/  @P1 LEA.HI.SX32 R7, R0, R2, 0x1b ;  /* 0x0000000200071211 */ /* 0x000fc800078fdaff */
[----:B------:R-:W-:-:S13]  /*240b0*/  ISETP.GT.AND P1, PT, R7, R9, PT ;  /* 0x000000090700720c */ /* 0x000fda0003f24270 */
[----:B------:R-:W-:Y:S05]  /*240c0*/  @!P1 BRA `(.L_x_691) ;  /* 0x0000001800209947 */ /* 0x000fea0003800000 */
[----:B------:R-:W-:Y:S01]  /*240d0*/  UMOV UR4, 0xffffffff ;  /* 0xffffffff00047882 */ /* 0x000fe20000000000 */
[----:B------:R-:W-:Y:S02]  /*240e0*/  SEL R0, R12, RZ, !P0 ;  /* 0x000000ff0c007207 */ /* 0x000fe40004000000 */
[----:B------:R-:W-:Y:S05]  /*240f0*/  BRA.DIV UR4, `(.L_x_692) ;  /* 0x00000082041c7947 */ /* 0x000fea000b800000 */
[----:B------:R-:W0:Y:S02]  /*24100*/  S2R R2, SR_TID.X ;  /* 0x0000000000027919 */ /* 0x000e240000002100 */
[----:B0-----:R-:W-:-:S04]  /*24110*/  SHF.R.U32.HI R2, RZ, 0x5, R2 ;  /* 0x00000005ff027819 */ /* 0x001fc80000011602 */
[----:B------:R-:W-:-:S05]  /*24120*/  LOP3.LUT R2, R2, 0x3, RZ, 0xc0, !PT ;  /* 0x0000000302027812 */ /* 0x000fca00078ec0ff */
[----:B------:R0:W1:Y:S02]  /*24130*/  SHFL.IDX PT, R14, R2, RZ, 0x1f ;  /* 0x00001fff020e7589 */ /* 0x00006400000e0000 */
.L_x_878:
[----:B-1----:R-:W-:Y:S02]  /*24140*/  ISETP.NE.AND P0, PT, R14, RZ, PT ;  /* 0x000000ff0e00720c */ /* 0x002fe40003f05270 */
[----:B------:R-:W-:-:S11]  /*24150*/  PLOP3.LUT P2, PT, PT, PT, PT, 0x8, 0x0 ;  /* 0x000000000000781c */ /* 0x000fd60003f4e170 */
[----:B------:R-:W-:Y:S05]  /*24160*/  @P0 BRA `(.L_x_693) ;  /* 0x00000000000c0947 */ /* 0x000fea0003800000 */
[----:B------:R-:W-:-:S03]  /*24170*/  UMOV UR4, 0xffffffff ;  /* 0xffffffff00047882 */ /* 0x000fc60000000000 */
[----:B------:R-:W-:Y:S05]  /*24180*/  BRA.DIV UR4, `(.L_x_694) ;  /* 0x00000082042c7947 */ /* 0x000fea000b800000 */
[----:B------:R-:W-:-:S13]  /*24190*/  ELECT P2, URZ, PT ;  /* 0x00000000003f782f */ /* 0x000fda0003840000 */
.L_x_693:
[----:B0-----:R-:W2:Y:S01]  /*241a0*/  LDL R2, [R1+0x64] ;  /* 0x0000640001027983 */ /* 0x001ea20000100800 */
[----:B------:R-:W-:Y:S01]  /*241b0*/  BSSY B1, `(.L_x_695) ;  /* 0x0000008000017945 */ /* 0x000fe20003800000 */
[----:B--2---:R-:W-:-:S05]  /*241c0*/  VIADD R2, R2, 0x1 ;  /* 0x0000000102027836 */ /* 0x004fca0000000000 */
[----:B------:R-:W-:-:S04]  /*241d0*/  LEA.HI R3, R2, R2, RZ, 0x1 ;  /* 0x0000000202037211 */ /* 0x000fc800078f08ff */
[----:B------:R-:W-:-:S05]  /*241e0*/  LOP3.LUT R3, R3, 0xfffffffe, RZ, 0xc0, !PT ;  /* 0xfffffffe03037812 */ /* 0x000fca00078ec0ff */
[----:B------:R-:W-:-:S05]  /*241f0*/  IMAD.IADD R2, R2, 0x1, -R3 ;  /* 0x0000000102027824 */ /* 0x000fca00078e0a03 */
[----:B------:R-:W-:-:S04]  /*24200*/  SHF.L.U32 R2, R2, 0x1f, RZ ;  /* 0x0000001f02027819 */ /* 0x000fc800000006ff */
[----:B------:R-:W0:Y:S02]  /*24210*/  SYNCS.PHASECHK.TRANS64.TRYWAIT P0, [R18+URZ+0x38820], R2 ;  /* 0x03882002120075a7 */ /* 0x000e24000800017f */
[----:B0-----:R-:W-:Y:S05]  /*24220*/  @!P0 BRA `(.L_x_696) ;  /* 0x0000008000288947 */ /* 0x001fea0003800000 */
.L_x_881:
[----:B------:R-:W-:Y:S05]  /*24230*/  BSYNC B1 ;  /* 0x0000000000017941 */ /* 0x000fea0003800000 */
.L_x_695:
[----:B------:R-:W-:Y:S04]  /*24240*/  BSSY B1, `(.L_x_697) ;  /* 0x00000ab000017945 */ /* 0x000fe80003800000 */
[----:B------:R-:W-:Y:S05]  /*24250*/  @!P2 BRA `(.L_x_698) ;  /* 0x0000000800a4a947 */ /* 0x000fea0003800000 */
[----:B------:R-:W2:Y:S04]  /*24260*/  LDL R5, [R1+0x20] ;  /* 0x0000200001057983 */ /* 0x000ea80000100800 */
[----:B------:R-:W3:Y:S01]  /*24270*/  LDL R4, [R1+0x24] ;  /* 0x0000240001047983 */ /* 0x000ee20000100800 */
[----:B------:R-:W-:Y:S01]  /*24280*/  BSSY B2, `(.L_x_699) ;  /* 0x0000008000027945 */ /* 0x000fe20003800000 */
[----:B------:R-:W1:Y:S02]  /*24290*/  S2R R3, SR_TID.X ;  /* 0x0000000000037919 */ /* 0x000e640000002100 */
[----:B-1----:R-:W-:-:S04]  /*242a0*/  LOP3.LUT R3, R3, 0x7f, RZ, 0xc0, !PT ;  /* 0x0000007f03037812 */ /* 0x002fc800078ec0ff */
[----:B------:R-:W-:Y:S01]  /*242b0*/  ISETP.NE.AND P4, PT, R3, RZ, PT ;  /* 0x000000ff0300720c */ /* 0x000fe20003f85270 */
[----:B--2---:R-:W-:Y:S01]  /*242c0*/  IMAD R6, R5, 0x8, R18 ;  /* 0x0000000805067824 */ /* 0x004fe200078e0212 */
[----:B---3--:R-:W-:-:S04]  /*242d0*/  SHF.L.U32 R8, R4, 0x1f, RZ ;  /* 0x0000001f04087819 */ /* 0x008fc800000006ff */
[----:B------:R-:W1:Y:S02]  /*242e0*/  SYNCS.PHASECHK.TRANS64.TRYWAIT P0, [R6+URZ+0x388a0], R8 ;  /* 0x0388a008060075a7 */ /* 0x000e64000800017f */
[----:B-1----:R-:W-:Y:S05]  /*242f0*/  @!P0 BRA `(.L_x_700) ;  /* 0x0000008000088947 */ /* 0x002fea0003800000 */
.L_x_882:
[----:B------:R-:W-:Y:S05]  /*24300*/  BSYNC B2 ;  /* 0x0000000000027941 */ /* 0x000fea0003800000 */
.L_x_699:
[----:B------:R-:W-:Y:S04]  /*24310*/  BSSY B2, `(.L_x_701) ;  /* 0x0000008000027945 */ /* 0x000fe80003800000 */
[----:B------:R-:W-:Y:S05]  /*24320*/  @P4 BRA `(.L_x_702) ;  /* 0x0000000000184947 */ /* 0x000fea0003800000 */
[----:B0-----:R-:W2:Y:S02]  /*24330*/  LDL R2, [R1+0x10] ;  /* 0x0000100001027983 */ /* 0x001ea40000100800 */
[----:B--2---:R-:W-:Y:S01]  /*24340*/  LOP3.LUT P0, RZ, R2, 0x1, RZ, 0xc0, !PT ;  /* 0x0000000102ff7812 */ /* 0x004fe2000780c0ff */
[----:B------:R-:W-:-:S04]  /*24350*/  IMAD.MOV.U32 R2, RZ, RZ, 0xa000 ;  /* 0x0000a000ff027424 */ /* 0x000fc800078e00ff */
[----:B------:R2:W-:Y:S08]  /*24360*/  SYNCS.ARRIVE.TRANS64 RZ, [R6+URZ+0x38890], R2 ;  /* 0x0388900206ff79a7 */ /* 0x0005f0000800003f */
[----:B------:R-:W-:Y:S05]  /*24370*/  @!P0 BRA `(.L_x_702) ;  /* 0x0000000000048947 */ /* 0x000fea0003800000 */
[----:B------:R-:W-:Y:S01]  /*24380*/  BPT.TRAP 0x1 ;  /* 0x000000040000795c */ /* 0x000fe20000300000 */
.L_x_702:
[----:B------:R-:W-:Y:S05]  /*24390*/  BSYNC B2 ;  /* 0x0000000000027941 */ /* 0x000fea0003800000 */
.L_x_701:
[----:B0-2---:R-:W2:Y:S01]  /*243a0*/  LDL R2, [R1+0x20] ;  /* 0x0000200001027983 */ /* 0x005ea20000100800 */
[----:B------:R-:W-:Y:S01]  /*243b0*/  IMAD.MOV.U32 R11, RZ, RZ, RZ ;  /* 0x000000ffff0b7224 */ /* 0x000fe200078e00ff */
[----:B------:R-:W-:Y:S01]  /*243c0*/  UIADD3 UR4, UP0, UR38, 0x570, URZ ;  /* 0x0000057026047890 */ /* 0x000fe2000ff1e03f */
[----:B------:R-:W-:Y:S01]  /*243d0*/  IMAD R3, R7, 0x50, R10 ;  /* 0x0000005007037824 */ /* 0x000fe200078e020a */
[----:B------:R-:W-:Y:S01]  /*243e0*/  PLOP3.LUT P0, PT, PT, PT, PT, 0x80, 0x0 ;  /* 0x000000000000781c */ /* 0x000fe20003f0f070 */
[----:B------:R-:W-:Y:S01]  /*243f0*/  UMOV UR6, 0x0 ;  /* 0x0000000000067882 */ /* 0x000fe20000000000 */
[----:B------:R-:W-:Y:S01]  /*24400*/  R2UR UR10, R11 ;  /* 0x000000000b0a72ca */ /* 0x000fe200000e0000 */
[----:B------:R-:W-:Y:S01]  /*24410*/  VIADD R3, R3, 0xffffffb0 ;  /* 0xffffffb003037836 */ /* 0x000fe20000000000 */
[----:B------:R-:W-:Y:S01]  /*24420*/  UMOV UR7, 0x12f00000 ;  /* 0x12f0000000077882 */ /* 0x000fe20000000000 */
[----:B------:R-:W-:Y:S01]  /*24430*/  UIADD3.X UR5, URZ, UR39, URZ, UP0, !UPT ;  /* 0x000000273f057290 */ /* 0x000fe200087fe43f */
[----:B--2---:R-:W-:-:S02]  /*24440*/  IMAD R5, R2, 0xa000, R18 ;  /* 0x0000a00002057824 */ /* 0x004fc400078e0212 */
[----:B------:R-:W-:Y:S02]  /*24450*/  VIADD R2, R6, 0x38890 ;  /* 0x0003889006027836 */ /* 0x000fe40000000000 */
[----:B------:R-:W-:-:S07]  /*24460*/  VIADD R4, R5, 0x24400 ;  /* 0x0002440005047836 */ /* 0x000fce0000000000 */
.L_x_703:
        /* <DEDUP_REMOVED lines=16> */
.L_x_704:
        /* <DEDUP_REMOVED lines=16> */
.L_x_705:
        /* <DEDUP_REMOVED lines=16> */
.L_x_706:
        /* <DEDUP_REMOVED lines=10> */
[----:B------:R-:W0:Y:S01]  /*24810*/  SYNCS.PHASECHK.TRANS64.TRYWAIT P0, [R6+URZ+0x388c0], R8 ;  /* 0x0388c008060075a7 */ /* 0x000e22000800017f */
[----:B------:R-:W-:Y:S04]  /*24820*/  BSSY B2, `(.L_x_707) ;  /* 0x0000002000027945 */ /* 0x000fe80003800000 */
[----:B0-----:R-:W-:Y:S05]  /*24830*/  @!P0 BRA `(.L_x_708) ;  /* 0x0000007800cc8947 */ /* 0x001fea0003800000 */
.L_x_883:
[----:B------:R-:W-:Y:S05]  /*24840*/  BSYNC B2 ;  /* 0x0000000000027941 */ /* 0x000fea0003800000 */
.L_x_707:
[----:B------:R-:W-:Y:S01]  /*24850*/  BSSY B2, `(.L_x_709) ;  /* 0x000000a000027945 */ /* 0x000fe20003800000 */
[----:B------:R-:W-:Y:S02]  /*24860*/  IMAD.MOV.U32 R12, RZ, RZ, 0x0 ;  /* 0x00000000ff0c7424 */ /* 0x000fe400078e00ff */
[----:B------:R-:W-:Y:S01]  /*24870*/  IMAD.MOV.U32 R13, RZ, RZ, 0x12f00000 ;  /* 0x12f00000ff0d7424 */ /* 0x000fe200078e00ff */
[----:B------:R-:W-:Y:S06]  /*24880*/  @P4 BRA `(.L_x_710) ;  /* 0x0000000000184947 */ /* 0x000fec0003800000 */
[----:B------:R-:W2:Y:S02]  /*24890*/  LDL R2, [R1+0x10] ;  /* 0x0000100001027983 */ /* 0x000ea40000100800 */
[----:B--2---:R-:W-:Y:S01]  /*248a0*/  LOP3.LUT P0, RZ, R2, 0x1, RZ, 0xc0, !PT ;  /* 0x0000000102ff7812 */ /* 0x004fe2000780c0ff */
[----:B------:R-:W-:-:S04]  /*248b0*/  IMAD.MOV.U32 R2, RZ, RZ, 0xa000 ;  /* 0x0000a000ff027424 */ /* 0x000fc800078e00ff */
[----:B------:R2:W-:Y:S08]  /*248c0*/  SYNCS.ARRIVE.TRANS64 RZ, [R6+URZ+0x388b0], R2 ;  /* 0x0388b00206ff79a7 */ /* 0x0005f0000800003f */
[----:B------:R-:W-:Y:S05]  /*248d0*/  @!P0 BRA `(.L_x_710) ;  /* 0x0000000000048947 */ /* 0x000fea0003800000 */
[----:B------:R-:W-:Y:S01]  /*248e0*/  BPT.TRAP 0x1 ;  /* 0x000000040000795c */ /* 0x000fe20000300000 */
.L_x_710:
[----:B------:R-:W-:Y:S05]  /*248f0*/  BSYNC B2 ;  /* 0x0000000000027941 */ /* 0x000fea0003800000 */
.L_x_709:
[----:B------:R-:W-:Y:S01]  /*24900*/  R2UR UR10, R11 ;  /* 0x000000000b0a72ca */ /* 0x000fe200000e0000 */
[----:B------:R-:W-:Y:S01]  /*24910*/  UIADD3 UR4, UP0, UR38, 0x670, URZ ;  /* 0x0000067026047890 */ /* 0x000fe2000ff1e03f */
[----:B------:R-:W-:Y:S01]  /*24920*/  R2UR UR6, R12 ;  /* 0x000000000c0672ca */ /* 0x000fe200000e0000 */
[----:B--2---:R-:W-:Y:S01]  /*24930*/  VIADD R2, R6, 0x388b0 ;  /* 0x000388b006027836 */ /* 0x004fe20000000000 */
[----:B------:R-:W-:Y:S01]  /*24940*/  R2UR UR7, R13 ;  /* 0x000000000d0772ca */ /* 0x000fe200000e0000 */
[----:B------:R-:W-:Y:S01]  /*24950*/  VIADD R4, R5, 0x400 ;  /* 0x0000040005047836 */ /* 0x000fe20000000000 */
[----:B------:R-:W-:Y:S01]  /*24960*/  PLOP3.LUT P0, PT, PT, PT, PT, 0x80, 0x0 ;  /* 0x000000000000781c */ /* 0x000fe20003f0f070 */
[----:B------:R-:W-:-:S12]  /*24970*/  UIADD3.X UR5, URZ, UR39, URZ, UP0, !UPT ;  /* 0x000000273f057290 */ /* 0x000fd800087fe43f */
.L_x_711:
        /* <DEDUP_REMOVED lines=10> */
[----:B------:R-:W-:Y:S01]  /*24a20*/  R2UR UR10, R20 ;  /* 0x00000000140a72ca */ /* 0x000fe200000e0000 */
[----:B------:R-:W-:Y:S01]  /*24a30*/  VIADD R4, R5, 0x2c00 ;  /* 0x00002c0005047836 */ /* 0x000fe20000000000 */
[----:B------:R-:W-:Y:S02]  /*24a40*/  R2UR UR6, R12 ;  /* 0x000000000c0672ca */ /* 0x000fe400000e0000 */
[----:B------:R-:W-:Y:S02]  /*24a50*/  R2UR UR7, R13 ;  /* 0x000000000d0772ca */ /* 0x000fe400000e0000 */
[----:B------:R-:W-:-:S13]  /*24a60*/  PLOP3.LUT P0, PT, PT, PT, PT, 0x80, 0x0 ;  /* 0x000000000000781c */ /* 0x000fda0003f0f070 */
.L_x_712:
        /* <DEDUP_REMOVED lines=15> */
.L_x_713:
        /* <DEDUP_REMOVED lines=15> */
.L_x_714:
        /* <DEDUP_REMOVED lines=10> */
.L_x_698:
[----:B------:R-:W-:Y:S05]  /*24cf0*/  BSYNC B1 ;  /* 0x0000000000017941 */ /* 0x000fea0003800000 */
.L_x_697:
[----:B01----:R-:W2:Y:S04]  /*24d00*/  LDL.LU R6, [R1+0x20] ;  /* 0x0000200001067983 */ /* 0x003ea80000300800 */
[----:B------:R-:W3:Y:S01]  /*24d10*/  LDL.LU R4, [R1+0x24] ;  /* 0x0000240001047983 */ /* 0x000ee20000300800 */
[----:B------:R-:W-:Y:S01]  /*24d20*/  VIADD R7, R7, 0xfffffffe ;  /* 0xfffffffe07077836 */ /* 0x000fe20000000000 */
[----:B------:R-:W-:Y:S01]  /*24d30*/  PLOP3.LUT P5, PT, PT, PT, PT, 0x8, 0x0 ;  /* 0x000000000000781c */ /* 0x000fe20003fae170 */
[----:B--2---:R-:W-:-:S05]  /*24d40*/  VIADD R2, R6, 0x1 ;  /* 0x0000000106027836 */ /* 0x004fca0000000000 */
[----:B------:R-:W-:-:S04]  /*24d50*/  ISETP.NE.AND P0, PT, R2, 0x2, PT ;  /* 0x000000020200780c */ /* 0x000fc80003f05270 */
[----:B------:R-:W-:Y:S02]  /*24d60*/  SEL R3, RZ, 0x1, P0 ;  /* 0x00000001ff037807 */ /* 0x000fe40000000000 */
[----:B------:R-:W-:Y:S02]  /*24d70*/  SEL R2, R2, RZ, P0 ;  /* 0x000000ff02027207 */ /* 0x000fe40000000000 */
[----:B---3--:R-:W-:Y:S02]  /*24d80*/  LOP3.LUT R4, R4, R3, RZ, 0x3c, !PT ;  /* 0x0000000304047212 */ /* 0x008fe400078e3cff */
[----:B------:R-:W-:-:S03]  /*24d90*/  ISETP.GE.AND P0, PT, R7, R9, PT ;  /* 0x000000090700720c */ /* 0x000fc60003f06270 */
[----:B------:R0:W-:Y:S04]  /*24da0*/  STL [R1+0x24], R4 ;  /* 0x0000240401007387 */ /* 0x0001e80000100800 */
[----:B------:R0:W-:Y:S06]  /*24db0*/  STL [R1+0x20], R2 ;  /* 0x0000200201007387 */ /* 0x0001ec0000100800 */
[----:B------:R-:W-:Y:S05]  /*24dc0*/  @!P0 BRA `(.L_x_691) ;  /* 0x0000000800e08947 */ /* 0x000fea0003800000 */
.L_x_733:
[----:B------:R-:W-:Y:S05]  /*24dd0*/  YIELD ;  /* 0x0000000000007946 */ /* 0x000fea0003800000 */
[----:B------:R-:W-:Y:S04]  /*24de0*/  BSSY B1, `(.L_x_715) ;  /* 0x00000aa000017945 */ /* 0x000fe80003800000 */
[----:B-1----:R-:W-:Y:S05]  /*24df0*/  @!P2 BRA `(.L_x_716) ;  /* 0x0000000800a0a947 */ /* 0x002fea0003800000 */
[----:B------:R-:W2:Y:S04]  /*24e00*/  LDL R3, [R1+0x20] ;  /* 0x0000200001037983 */ /* 0x000ea80000100800 */
[----:B0-----:R-:W3:Y:S01]  /*24e10*/  LDL R2, [R1+0x24] ;  /* 0x0000240001027983 */ /* 0x001ee20000100800 */
[----:B------:R-:W-:Y:S01]  /*24e20*/  BSSY B2, `(.L_x_717) ;  /* 0x0000005000027945 */ /* 0x000fe20003800000 */
[----:B--2---:R-:W-:Y:S01]  /*24e30*/  IMAD R6, R3, 0x8, R18 ;  /* 0x0000000803067824 */ /* 0x004fe200078e0212 */
[----:B---3--:R-:W-:-:S04]  /*24e40*/  SHF.L.U32 R5, R2, 0x1f, RZ ;  /* 0x0000001f02057819 */ /* 0x008fc800000006ff */
[----:B------:R-:W0:Y:S02]  /*24e50*/  SYNCS.PHASECHK.TRANS64.TRYWAIT P0, [R6+URZ+0x388a0], R5 ;  /* 0x0388a005060075a7 */ /* 0x000e24000800017f */
[----:B0-----:R-:W-:Y:S05]  /*24e60*/  @!P0 BRA `(.L_x_718) ;  /* 0x0000007400548947 */ /* 0x001fea0003800000 */
.L_x_884:
[----:B------:R-:W-:Y:S05]  /*24e70*/  BSYNC B2 ;  /* 0x0000000000027941 */ /* 0x000fea0003800000 */
.L_x_717:
[----:B------:R-:W1:Y:S01]  /*24e80*/  S2R R2, SR_TID.X ;  /* 0x0000000000027919 */ /* 0x000e620000002100 */
[----:B------:R-:W-:Y:S01]  /*24e90*/  BSSY B2, `(.L_x_719) ;  /* 0x000000a000027945 */ /* 0x000fe20003800000 */
[----:B-1----:R-:W-:-:S04]  /*24ea0*/  LOP3.LUT R2, R2, 0x7f, RZ, 0xc0, !PT ;  /* 0x0000007f02027812 */ /* 0x002fc800078ec0ff */
[----:B------:R-:W-:-:S13]  /*24eb0*/  ISETP.NE.AND P1, PT, R2, RZ, PT ;  /* 0x000000ff0200720c */ /* 0x000fda0003f25270 */
[----:B------:R-:W-:Y:S05]  /*24ec0*/  @P1 BRA `(.L_x_720) ;  /* 0x0000000000181947 */ /* 0x000fea0003800000 */
[----:B------:R-:W2:Y:S02]  /*24ed0*/  LDL R2, [R1+0x10] ;  /* 0x0000100001027983 */ /* 0x000ea40000100800 */
[----:B--2---:R-:W-:Y:S01]  /*24ee0*/  LOP3.LUT P0, RZ, R2, 0x1, RZ, 0xc0, !PT ;  /* 0x0000000102ff7812 */ /* 0x004fe2000780c0ff */
[----:B------:R-:W-:-:S04]  /*24ef0*/  IMAD.MOV.U32 R2, RZ, RZ, 0xa000 ;  /* 0x0000a000ff027424 */ /* 0x000fc800078e00ff */
[----:B------:R1:W-:Y:S08]  /*24f00*/  SYNCS.ARRIVE.TRANS64 RZ, [R6+URZ+0x38890], R2 ;  /* 0x0388900206ff79a7 */ /* 0x0003f0000800003f */
[----:B------:R-:W-:Y:S05]  /*24f10*/  @!P0 BRA `(.L_x_720) ;  /* 0x0000000000048947 */ /* 0x000fea0003800000 */
[----:B------:R-:W-:Y:S01]  /*24f20*/  BPT.TRAP 0x1 ;  /* 0x000000040000795c */ /* 0x000fe20000300000 */
.L_x_720:
[----:B------:R-:W-:Y:S05]  /*24f30*/  BSYNC B2 ;  /* 0x0000000000027941 */ /* 0x000fea0003800000 */
.L_x_719:
[----:B-1----:R-:W2:Y:S01]  /*24f40*/  LDL R2, [R1+0x20] ;  /* 0x0000200001027983 */ /* 0x002ea20000100800 */
[----:B------:R-:W-:Y:S01]  /*24f50*/  IMAD.MOV.U32 R11, RZ, RZ, RZ ;  /* 0x000000ffff0b7224 */ /* 0x000fe200078e00ff */
[----:B------:R-:W-:Y:S01]  /*24f60*/  UIADD3 UR4, UP0, UR38, 0x570, URZ ;  /* 0x0000057026047890 */ /* 0x000fe2000ff1e03f */
[----:B------:R-:W-:Y:S01]  /*24f70*/  IMAD R3, R7, 0x50, R10 ;  /* 0x0000005007037824 */ /* 0x000fe200078e020a */
[----:B------:R-:W-:Y:S01]  /*24f80*/  PLOP3.LUT P0, PT, PT, PT, PT, 0x80, 0x0 ;  /* 0x000000000000781c */ /* 0x000fe20003f0f070 */
[----:B------:R-:W-:Y:S01]  /*24f90*/  UMOV UR6, 0x0 ;  /* 0x0000000000067882 */ /* 0x000fe20000000000 */
[----:B------:R-:W-:Y:S01]  /*24fa0*/  R2UR UR10, R11 ;  /* 0x000000000b0a72ca */ /* 0x000fe200000e0000 */
[----:B------:R-:W-:Y:S01]  /*24fb0*/  UIADD3.X UR5, URZ, UR39, URZ, UP0, !UPT ;  /* 0x000000273f057290 */ /* 0x000fe200087fe43f */
[----:B------:R-:W-:Y:S01]  /*24fc0*/  UMOV UR7, 0x12f00000 ;  /* 0x12f0000000077882 */ /* 0x000fe20000000000 */
[----:B--2---:R-:W-:Y:S02]  /*24fd0*/  IMAD R4, R2, 0xa000, R18 ;  /* 0x0000a00002047824 */ /* 0x004fe400078e0212 */
[----:B------:R-:W-:-:S02]  /*24fe0*/  VIADD R2, R6, 0x38890 ;  /* 0x0003889006027836 */ /* 0x000fc40000000000 */
[----:B------:R-:W-:-:S08]  /*24ff0*/  VIADD R8, R4, 0x24400 ;  /* 0x0002440004087836 */ /* 0x000fd00000000000 */
.L_x_721:
        /* <DEDUP_REMOVED lines=9> */
[----:B-1----:R-:W-:Y:S05]  /*25090*/  @P0 BRA.U.ANY `(.L_x_721) ;  /* 0xfffffffd00d80947 */ /* 0x002fea000393ffff */
[----:B------:R-:W-:Y:S01]  /*250a0*/  IMAD.MOV.U32 R20, RZ, RZ, 0x40 ;  /* 0x00000040ff147424 */ /* 0x000fe200078e00ff */
[----:B------:R-:W-:Y:S01]  /*250b0*/  PLOP3.LUT P0, PT, PT, PT, PT, 0x80, 0x0 ;  /* 0x000000000000781c */ /* 0x000fe20003f0f070 */
[----:B------:R-:W-:Y:S01]  /*250c0*/  VIADD R8, R4, 0x26c00 ;  /* 0x00026c0004087836 */ /* 0x000fe20000000000 */
[----:B------:R-:W-:Y:S01]  /*250d0*/  UMOV UR6, 0x0 ;  /* 0x0000000000067882 */ /* 0x000fe20000000000 */
[----:B------:R-:W-:Y:S01]  /*250e0*/  UMOV UR7, 0x12f00000 ;  /* 0x12f0000000077882 */ /* 0x000fe20000000000 */
[----:B------:R-:W-:-:S15]  /*250f0*/  R2UR UR10, R20 ;  /* 0x00000000140a72ca */ /* 0x000fde00000e0000 */
.L_x_722:
        /* <DEDUP_REMOVED lines=16> */
.L_x_723:
        /* <DEDUP_REMOVED lines=16> */
.L_x_724:
        /* <DEDUP_REMOVED lines=10> */
[----:B------:R-:W1:Y:S01]  /*253a0*/  SYNCS.PHASECHK.TRANS64.TRYWAIT P0, [R6+URZ+0x388c0], R5 ;  /* 0x0388c005060075a7 */ /* 0x000e62000800017f */
[----:B------:R-:W-:Y:S04]  /*253b0*/  BSSY B2, `(.L_x_725) ;  /* 0x0000002000027945 */ /* 0x000fe80003800000 */
[----:B-1----:R-:W-:Y:S05]  /*253c0*/  @!P0 BRA `(.L_x_726) ;  /* 0x0000007000108947 */ /* 0x002fea0003800000 */
.L_x_885:
[----:B------:R-:W-:Y:S05]  /*253d0*/  BSYNC B2 ;  /* 0x0000000000027941 */ /* 0x000fea0003800000 */
.L_x_725:
        /* <DEDUP_REMOVED lines=10> */
.L_x_728:
[----:B------:R-:W-:Y:S05]  /*25480*/  BSYNC B2 ;  /* 0x0000000000027941 */ /* 0x000fea0003800000 */
.L_x_727:
[----:B------:R-:W-:Y:S01]  /*25490*/  R2UR UR10, R11 ;  /* 0x000000000b0a72ca */ /* 0x000fe200000e0000 */
[----:B------:R-:W-:Y:S01]  /*254a0*/  UIADD3 UR4, UP0, UR38, 0x670, URZ ;  /* 0x0000067026047890 */ /* 0x000fe2000ff1e03f */
[----:B------:R-:W-:Y:S01]  /*254b0*/  R2UR UR6, R12 ;  /* 0x000000000c0672ca */ /* 0x000fe200000e0000 */
[----:B012---:R-:W-:Y:S01]  /*254c0*/  VIADD R6, R6, 0x388b0 ;  /* 0x000388b006067836 */ /* 0x007fe20000000000 */
[----:B------:R-:W-:Y:S01]  /*254d0*/  R2UR UR7, R13 ;  /* 0x000000000d0772ca */ /* 0x000fe200000e0000 */
[----:B------:R-:W-:Y:S01]  /*254e0*/  VIADD R2, R4, 0x400 ;  /* 0x0000040004027836 */ /* 0x000fe20000000000 */
[----:B------:R-:W-:Y:S01]  /*254f0*/  PLOP3.LUT P0, PT, PT, PT, PT, 0x80, 0x0 ;  /* 0x000000000000781c */ /* 0x000fe20003f0f070 */
[----:B------:R-:W-:-:S12]  /*25500*/  UIADD3.X UR5, URZ, UR39, URZ, UP0, !UPT ;  /* 0x000000273f057290 */ /* 0x000fd800087fe43f */
.L_x_729:
        /* <DEDUP_REMOVED lines=15> */
.L_x_730:
        /* <DEDUP_REMOVED lines=15> */
.L_x_731:
        /* <DEDUP_REMOVED lines=15> */
.L_x_732:
        /* <DEDUP_REMOVED lines=10> */
.L_x_716:
[----:B------:R-:W-:Y:S05]  /*25880*/  BSYNC B1 ;  /* 0x0000000000017941 */ /* 0x000fea0003800000 */
.L_x_715:
[----:B0-----:R-:W2:Y:S04]  /*25890*/  LDL.LU R2, [R1+0x20] ;  /* 0x0000200001027983 */ /* 0x001ea80000300800 */
[----:B------:R-:W3:Y:S01]  /*258a0*/  LDL.LU R5, [R1+0x24] ;  /* 0x0000240001057983 */ /* 0x000ee20000300800 */
[----:B--2---:R-:W-:-:S05]  /*258b0*/  VIADD R2, R2, 0x1 ;  /* 0x0000000102027836 */ /* 0x004fca0000000000 */
[----:B------:R-:W-:-:S04]  /*258c0*/  ISETP.NE.AND P0, PT, R2, 0x2, PT ;  /* 0x000000020200780c */ /* 0x000fc80003f05270 */
[----:B------:R-:W-:Y:S02]  /*258d0*/  SEL R3, RZ, 0x1, P0 ;  /* 0x00000001ff037807 */ /* 0x000fe40000000000 */
[----:B------:R-:W-:Y:S02]  /*258e0*/  SEL R2, R2, RZ, P0 ;  /* 0x000000ff02027207 */ /* 0x000fe40000000000 */
[----:B---3--:R-:W-:Y:S02]  /*258f0*/  LOP3.LUT R5, R5, R3, RZ, 0x3c, !PT ;  /* 0x0000000305057212 */ /* 0x008fe400078e3cff */
[C---:B------:R-:W-:Y:S01]  /*25900*/  ISETP.GT.AND P0, PT, R7.reuse, R9, PT ;  /* 0x000000090700720c */ /* 0x040fe20003f04270 */
[----:B------:R-:W-:Y:S02]  /*25910*/  VIADD R7, R7, 0xffffffff ;  /* 0xffffffff07077836 */ /* 0x000fe40000000000 */
[----:B------:R1:W-:Y:S04]  /*25920*/  STL [R1+0x24], R5 ;  /* 0x0000240501007387 */ /* 0x0003e80000100800 */
[----:B------:R1:W-:Y:S06]  /*25930*/  STL [R1+0x20], R2 ;  /* 0x0000200201007387 */ /* 0x0003ec0000100800 */
[----:B------:R-:W-:Y:S05]  /*25940*/  @P0 BRA `(.L_x_733) ;  /* 0xfffffff400200947 */ /* 0x000fea000383ffff */
.L_x_691:
[----:B------:R-:W-:Y:S05]  /*25950*/  BSYNC B0 ;  /* 0x0000000000007941 */ /* 0x000fea0003800000 */
.L_x_690:
[----:B01----:R-:W2:Y:S04]  /*25960*/  LDL R2, [R1+0x10] ;  /* 0x0000100001027983 */ /* 0x003ea80000100800 */
[----:B------:R0:W5:Y:S01]  /*25970*/  LDL R8, [R1+0x40] ;  /* 0x0000400001087983 */ /* 0x0001620000100800 */
[----:B------:R-:W-:Y:S05]  /*25980*/  @!P5 WARPSYNC.ALL ;  /* 0x000000000000d948 */ /* 0x000fea0003800000 */
[----:B------:R0:W-:Y:S01]  /*25990*/  STL [R1+0x44], RZ ;  /* 0x000044ff01007387 */ /* 0x0001e20000100800 */
[----:B------:R-:W-:Y:S01]  /*259a0*/  BSSY B0, `(.L_x_734) ;  /* 0x0000021000007945 */ /* 0x000fe20003800000 */
[----:B------:R-:W-:Y:S01]  /*259b0*/  @!P5 BAR.SYNC.DEFER_BLOCKING 0xc, 0x180 ;  /* 0x030600000000db1d */ /* 0x000fe20000010000 */
[----:B--2---:R-:W-:-:S13]  /*259c0*/  LOP3.LUT P0, RZ, R2, 0x4, RZ, 0xc0, !PT ;  /* 0x0000000402ff7812 */ /* 0x004fda000780c0ff */
[----:B0-----:R-:W-:Y:S05]  /*259d0*/  @!P0 BRA `(.L_x_735) ;  /* 0x0000000000748947 */ /* 0x001fea0003800000 */
[----:B------:R-:W-:-:S13]  /*259e0*/  ISETP.NE.AND P0, PT, R17, RZ, PT ;  /* 0x000000ff1100720c */ /* 0x000fda0003f05270 */
[----:B------:R-:W0:Y:S02]  /*259f0*/  @!P0 LDC R17, c[0x0][0x9f0] ;  /* 0x00027c00ff118b82 */ /* 0x000e240000000800 */
[----:B0-----:R-:W-:-:S04]  /*25a00*/  IABS R0, R17 ;  /* 0x0000001100007213 */ /* 0x001fc80000000000 */
[----:B------:R-:W0:Y:S08]  /*25a10*/  I2F.RP R2, R0 ;  /* 0x0000000000027306 */ /* 0x000e300000209400 */
[----:B0-----:R-:W0:Y:S02]  /*25a20*/  MUFU.RCP R2, R2 ;  /* 0x0000000200027308 */ /* 0x001e240000001000 */
[----:B0-----:R-:W-:-:S06]  /*25a30*/  VIADD R2, R2, 0xffffffe ;  /* 0x0ffffffe02027836 */ /* 0x001fcc0000000000 */
[----:B------:R-:W0:Y:S02]  /*25a40*/  F2I.FTZ.U32.TRUNC.NTZ R3, R2 ;  /* 0x0000000200037305 */ /* 0x000e24000021f000 */
[----:B0-----:R-:W-:-:S04]  /*25a50*/  IMAD.MOV R2, RZ, RZ, -R3 ;  /* 0x000000ffff027224 */ /* 0x001fc800078e0a03 */
[----:B------:R-:W-:Y:S02]  /*25a60*/  IMAD R4, R2, R0, RZ ;  /* 0x0000000002047224 */ /* 0x000fe400078e02ff */
[----:B------:R-:W-:-:S04]  /*25a70*/  IMAD.MOV.U32 R2, RZ, RZ, RZ ;  /* 0x000000ffff027224 */ /* 0x000fc800078e00ff */
[----:B------:R-:W-:Y:S01]  /*25a80*/  IMAD.HI.U32 R6, R3, R4, R2 ;  /* 0x0000000403067227 */ /* 0x000fe200078e0002 */
[----:B------:R-:W-:Y:S02]  /*25a90*/  IABS R2, R17 ;  /* 0x0000001100027213 */ /* 0x000fe40000000000 */
[----:B-----5:R-:W-:-:S03]  /*25aa0*/  IADD3 R4, R8, -0x1, R17 ;  /* 0xffffffff08047810 */ /* 0x020fc60007ffe011 */
        /* <DEDUP_REMOVED lines=15> */
[----:B------:R0:W-:Y:S02]  /*25ba0*/  STL [R1+0x44], R2 ;  /* 0x0000440201007387 */ /* 0x0001e40000100800 */
.L_x_735:
[----:B------:R-:W-:Y:S05]  /*25bb0*/  BSYNC B0 ;  /* 0x0000000000007941 */ /* 0x000fea0003800000 */
.L_x_734:
[----:B------:R-:W2:Y:S04]  /*25bc0*/  LDL R0, [R1+0x44] ;  /* 0x0000440001007983 */ /* 0x000ea80000100800 */
[----:B0-----:R-:W2:Y:S01]  /*25bd0*/  LDL R2, [R1+0x60] ;  /* 0x0000600001027983 */ /* 0x001ea20000100800 */
[----:B------:R-:W-:Y:S01]  /*25be0*/  BSSY B7, `(.L_x_736) ;  /* 0x00004d6000077945 */ /* 0x000fe20003800000 */
[----:B--2---:R-:W-:-:S05]  /*25bf0*/  IMAD R2, R2, R0, RZ ;  /* 0x0000000002027224 */ /* 0x004fca00078e02ff */
[----:B-----5:R-:W-:Y:S01]  /*25c00*/  VIADDMNMX R0, R2, R0, R8, PT ;  /* 0x0000000002007246 */ /* 0x020fe20003800108 */
[----:B------:R0:W-:Y:S03]  /*25c10*/  STL [R1+0x34], R2 ;  /* 0x0000340201007387 */ /* 0x0001e60000100800 */
[----:B------:R-:W-:Y:S01]  /*25c20*/  ISETP.GT.AND P0, PT, R0, R2, PT ;  /* 0x000000020000720c */ /* 0x000fe20003f04270 */
[----:B------:R0:W-:-:S12]  /*25c30*/  STL [R1+0x48], R0 ;  /* 0x0000480001007387 */ /* 0x0001d80000100800 */
[----:B0-----:R-:W-:Y:S05]  /*25c40*/  @P0 BRA `(.L_x_737) ;  /* 0x00000000004c0947 */ /* 0x001fea0003800000 */
[----:B------:R-:W0:Y:S02]  /*25c50*/  S2R R0, SR_TID.X ;  /* 0x0000000000007919 */ /* 0x000e240000002100 */
[----:B0-----:R-:W-:-:S04]  /*25c60*/  LOP3.LUT R0, R0, 0x7f, RZ, 0xc0, !PT ;  /* 0x0000007f00007812 */ /* 0x001fc800078ec0ff */
[----:B------:R-:W-:-:S13]  /*25c70*/  ISETP.NE.AND P1, PT, R0, RZ, PT ;  /* 0x000000ff0000720c */ /* 0x000fda0003f25270 */
[----:B------:R-:W-:Y:S05]  /*25c80*/  @P1 BRA `(.L_x_738) ;  /* 0x0000004c002c1947 */ /* 0x000fea0003800000 */
[----:B------:R-:W0:Y:S01]  /*25c90*/  S2R R3, SR_LANEID ;  /* 0x0000000000037919 */ /* 0x000e220000000000 */
[----:B------:R-:W-:Y:S01]  /*25ca0*/  VOTEU.ANY UR4, UPT, PT ;  /* 0x0000000000047886 */ /* 0x000fe200038e0100 */
[----:B------:R-:W1:Y:S01]  /*25cb0*/  LDC.64 R4, c[0x0][0xc60] ;  /* 0x00031800ff047b82 */ /* 0x000e620000000a00 */
[----:B------:R-:W0:Y:S01]  /*25cc0*/  FLO.U32 R0, UR4 ;  /* 0x0000000400007d00 */ /* 0x000e2200080e0000 */
[----:B------:R-:W-:-:S07]  /*25cd0*/  ULDC.64 UR6, c[0x0][0x208] ;  /* 0x0000820000067ab9 */ /* 0x000fce0000000a00 */
[----:B------:R-:W1:Y:S01]  /*25ce0*/  POPC R2, UR4 ;  /* 0x0000000400027d09 */ /* 0x000e620008000000 */
[----:B0-----:R-:W-:-:S13]  /*25cf0*/  ISETP.EQ.U32.AND P0, PT, R0, R3, PT ;  /* 0x000000030000720c */ /* 0x001fda0003f02070 */
[----:B-1----:R-:W2:Y:S01]  /*25d00*/  @P0 ATOMG.E.ADD.STRONG.GPU PT, R5, desc[UR6][R4.64], R2 ;  /* 0x00000002040509a8 */ /* 0x002ea200081ee1c6 */
[----:B------:R-:W0:Y:S02]  /*25d10*/  S2R R3, SR_LTMASK ;  /* 0x0000000000037919 */ /* 0x000e240000003900 */
[----:B0-----:R-:W-:-:S06]  /*25d20*/  LOP3.LUT R3, R3, UR4, RZ, 0xc0, !PT ;  /* 0x0000000403037c12 */ /* 0x001fcc000f8ec0ff */
[----:B------:R-:W0:Y:S01]  /*25d30*/  POPC R3, R3 ;  /* 0x0000000300037309 */ /* 0x000e220000000000 */
[----:B--2---:R-:W0:Y:S02]  /*25d40*/  SHFL.IDX PT, R0, R5, R0, 0x1f ;  /* 0x00001f0005007589 */ /* 0x004e2400000e0000 */
[----:B0-----:R-:W-:-:S05]  /*25d50*/  IADD3 R0, R0, UR36, R3 ;  /* 0x0000002400007c10 */ /* 0x001fca000fffe003 */
[----:B------:R0:W-:Y:S01]  /*25d60*/  STL [R1], R0 ;  /* 0x0000000001007387 */ /* 0x0001e20000100800 */
[----:B------:R-:W-:Y:S05]  /*25d70*/  BRA `(.L_x_738) ;  /* 0x0000004800f07947 */ /* 0x000fea0003800000 */
.L_x_737:
        /* <DEDUP_REMOVED lines=20> */
.L_x_740:
[----:B------:R-:W-:Y:S05]  /*25ec0*/  BSYNC B6 ;  /* 0x0000000000067941 */ /* 0x000fea0003800000 */
.L_x_739:
        /* <DEDUP_REMOVED lines=8> */
[----:B------:R0:W1:Y:S01]  /*25f50*/  LDC.64 R2, c[0x4][R17] ;  /* 0x0100000011027b82 */ /* 0x0000620000000a00 */
[----:B------:R-:W-:Y:S02]  /*25f60*/  IMAD.U32 R4, RZ, RZ, UR6 ;  /* 0x00000006ff047e24 */ /* 0x000fe4000f8e00ff */
[----:B------:R-:W-:Y:S02]  /*25f70*/  IMAD.U32 R5, RZ, RZ, UR7 ;  /* 0x00000007ff057e24 */ /* 0x000fe4000f8e00ff */
[----:B------:R-:W-:Y:S02]  /*25f80*/  IMAD.U32 R6, RZ, RZ, UR8 ;  /* 0x00000008ff067e24 */ /* 0x000fe4000f8e00ff */
[----:B------:R-:W-:-:S02]  /*25f90*/  IMAD.U32 R7, RZ, RZ, UR9 ;  /* 0x00000009ff077e24 */ /* 0x000fc4000f8e00ff */
[----:B------:R-:W-:Y:S02]  /*25fa0*/  IMAD.U32 R10, RZ, RZ, UR4 ;  /* 0x00000004ff0a7e24 */ /* 0x000fe4000f8e00ff */
[----:B------:R-:W-:Y:S02]  /*25fb0*/  IMAD.U32 R11, RZ, RZ, UR5 ;  /* 0x00000005ff0b7e24 */ /* 0x000fe4000f8e00ff */
[----:B------:R-:W-:Y:S02]  /*25fc0*/  IMAD.MOV.U32 R8, RZ, RZ, 0x70 ;  /* 0x00000070ff087424 */ /* 0x000fe400078e00ff */
[----:B------:R-:W-:Y:S02]  /*25fd0*/  IMAD.MOV.U32 R12, RZ, RZ, 0x1 ;  /* 0x00000001ff0c7424 */ /* 0x000fe400078e00ff */
[----:B0-----:R-:W-:-:S07]  /*25fe0*/  IMAD.MOV.U32 R13, RZ, RZ, RZ ;  /* 0x000000ffff0d7224 */ /* 0x001fce00078e00ff */
[----:B------:R-:W-:-:S07]  /*25ff0*/  LEPC R20, `(.L_x_743) ;  /* 0x000000001014794e */ /* 0x000fce0000000000 */
[----:B-1----:R-:W-:Y:S05]  /*26000*/  CALL.ABS.NOINC R2 ;  /* 0x0000000002007343 */ /* 0x002fea0003c00000 */
.L_x_743:
[----:B------:R0:W1:Y:S01]  /*26010*/  LDC.64 R2, c[0x4][R17] ;  /* 0x0100000011027b82 */ /* 0x0000620000000a00 */
[----:B------:R-:W-:Y:S01]  /*26020*/  ULDC.64 UR4, c[0x4][0x1b8] ;  /* 0x01006e0000047ab9 */ /* 0x000fe20000000a00 */
[----:B------:R-:W-:Y:S01]  /*26030*/  ULDC.64 UR6, c[0x4][0x1c0] ;  /* 0x0100700000067ab9 */ /* 0x000fe20000000a00 */
[----:B------:R-:W-:Y:S01]  /*26040*/  ULDC.64 UR8, c[0x4][0x128] ;  /* 0x01004a0000087ab9 */ /* 0x000fe20000000a00 */
        /* <DEDUP_REMOVED lines=11> */
.L_x_742:
[----:B------:R-:W-:Y:S05]  /*26100*/  BSYNC B6 ;  /* 0x0000000000067941 */ /* 0x000fea0003800000 */
.L_x_741:
[----:B------:R-:W2:Y:S01]  /*26110*/  LDL.LU R2, [R1+0x28] ;  /* 0x0000280001027983 */ /* 0x000ea20000300800 */
[----:B------:R-:W-:-:S03]  /*26120*/  ULDC.64 UR4, c[0x0][0x9f8] ;  /* 0x00027e0000047ab9 */ /* 0x000fc60000000a00 */
[----:B------:R-:W3:Y:S04]  /*26130*/  LDL.LU R0, [R1+0x3c] ;  /* 0x00003c0001007983 */ /* 0x000ee80000300800 */
[----:B------:R-:W4:Y:S01]  /*26140*/  LDL R7, [R1+0x14] ;  /* 0x0000140001077983 */ /* 0x000f220000100800 */
[----:B------:R-:W-:Y:S01]  /*26150*/  ISETP.NE.U32.AND P0, PT, RZ, UR4, PT ;  /* 0x00000004ff007c0c */ /* 0x000fe2000bf05070 */
[----:B------:R-:W-:Y:S02]  /*26160*/  ULDC.64 UR6, c[0x0][0x208] ;  /* 0x0000820000067ab9 */ /* 0x000fe40000000a00 */
[----:B------:R-:W5:Y:S01]  /*26170*/  LDL R17, [R1+0x48] ;  /* 0x0000480001117983 */ /* 0x000f620000100800 */
[----:B------:R-:W-:-:S13]  /*26180*/  ISETP.NE.AND.EX P0, PT, RZ, UR5, PT, P0 ;  /* 0x00000005ff007c0c */ /* 0x000fda000bf05300 */
[----:B--2---:R-:W-:-:S04]  /*26190*/  @P0 IADD3 R2, P1, R2, UR4, RZ ;  /* 0x0000000402020c10 */ /* 0x004fc8000ff3e0ff */
[----:B---3--:R-:W-:Y:S01]  /*261a0*/  @P0 IADD3.X R3, R0, UR5, RZ, P1, !PT ;  /* 0x0000000500030c10 */ /* 0x008fe20008ffe4ff */
[----:B------:R-:W-:-:S04]  /*261b0*/  ULDC.64 UR4, c[0x0][0xa08] ;  /* 0x0002820000047ab9 */ /* 0x000fc80000000a00 */
[----:B----4-:R0:W2:Y:S02]  /*261c0*/  @P0 LDG.E R7, desc[UR6][R2.64] ;  /* 0x0000000602070981 */ /* 0x0100a4000c1e1900 */
[----:B0-----:R-:W0:Y:S01]  /*261d0*/  LDC.64 R2, c[0x0][0x418] ;  /* 0x00010600ff027b82 */ /* 0x001e220000000a00 */
[----:B-----5:R-:W-:Y:S01]  /*261e0*/  VIADD R0, R17, 0xffffffff ;  /* 0xffffffff11007836 */ /* 0x020fe20000000000 */
[----:B--2---:R-:W-:Y:S01]  /*261f0*/  SHF.R.S32.HI R8, RZ, 0x1f, R7 ;  /* 0x0000001fff087819 */ /* 0x004fe20000011407 */
[----:B------:R1:W-:Y:S04]  /*26200*/  @P0 STL [R1+0x14], R7 ;  /* 0x0000140701000387 */ /* 0x0003e80000100800 */
[----:B------:R1:W-:Y:S01]  /*26210*/  STL [R1+0x28], R8 ;  /* 0x0000280801007387 */ /* 0x0003e20000100800 */
[----:B0-----:R-:W-:Y:S01]  /*26220*/  LOP3.LUT P0, RZ, R2, UR4, RZ, 0xfc, !PT ;  /* 0x0000000402ff7c12 */ /* 0x001fe2000f80fcff */
[----:B------:R-:W-:-:S03]  /*26230*/  UMOV UR4, 0xffffffff ;  /* 0xffffffff00047882 */ /* 0x000fc60000000000 */
[----:B------:R-:W-:-:S04]  /*26240*/  LOP3.LUT P0, RZ, R3, UR5, RZ, 0xfc, P0 ;  /* 0x0000000503ff7c12 */ /* 0x000fc8000800fcff */
[----:B------:R-:W-:Y:S01]  /*26250*/  SEL R17, R7, RZ, !P0 ;  /* 0x000000ff07117207 */ /* 0x000fe20004000000 */
[----:B-1----:R-:W-:Y:S08]  /*26260*/  BRA.DIV UR4, `(.L_x_744) ;  /* 0x00000062047c7947 */ /* 0x002ff0000b800000 */
[----:B------:R-:W0:Y:S02]  /*26270*/  S2R R4, SR_TID.X ;  /* 0x0000000000047919 */ /* 0x000e240000002100 */
[----:B0-----:R-:W-:-:S04]  /*26280*/  SHF.R.U32.HI R4, RZ, 0x5, R4 ;  /* 0x00000005ff047819 */ /* 0x001fc80000011604 */
[----:B------:R-:W-:-:S05]  /*26290*/  LOP3.LUT R4, R4, 0x3, RZ, 0xc0, !PT ;  /* 0x0000000304047812 */ /* 0x000fca00078ec0ff */
[----:B------:R0:W1:Y:S02]  /*262a0*/  SHFL.IDX PT, R14, R4, RZ, 0x1f ;  /* 0x00001fff040e7589 */ /* 0x00006400000e0000 */
.L_x_888:
[----:B0-----:R-:W2:Y:S01]  /*262b0*/  LDL.LU R4, [R1+0x10] ;  /* 0x0000100001047983 */ /* 0x001ea20000300800 */
[----:B------:R-:W-:Y:S02]  /*262c0*/  PLOP3.LUT P1, PT, PT, PT, PT, 0x8, 0x0 ;  /* 0x000000000000781c */ /* 0x000fe40003f2e170 */
[----:B-1----:R-:W-:Y:S01]  /*262d0*/  ISETP.NE.AND P0, PT, R14, RZ, PT ;  /* 0x000000ff0e00720c */ /* 0x002fe20003f05270 */
[----:B------:R0:W-:Y:S01]  /*262e0*/  STL [R1+0x8], R0 ;  /* 0x0000080001007387 */ /* 0x0001e20000100800 */
[----:B--2---:R-:W-:-:S09]  /*262f0*/  LOP3.LUT R4, R4, 0xfffffffb, RZ, 0xc0, !PT ;  /* 0xfffffffb04047812 */ /* 0x004fd200078ec0ff */
[----:B------:R-:W-:-:S05]  /*26300*/  @P1 LOP3.LUT R4, R4, 0x4, RZ, 0xfc, !PT ;  /* 0x0000000404041812 */ /* 0x000fca00078efcff */
[----:B------:R0:W-:Y:S01]  /*26310*/  STL [R1+0x10], R4 ;  /* 0x0000100401007387 */ /* 0x0001e20000100800 */
[----:B------:R-:W-:Y:S05]  /*26320*/  @P0 BRA `(.L_x_745) ;  /* 0x0000000400440947 */ /* 0x000fea0003800000 */
[----:B------:R-:W-:-:S03]  /*26330*/  UMOV UR4, 0xffffffff ;  /* 0xffffffff00047882 */ /* 0x000fc60000000000 */
[----:B------:R-:W-:Y:S05]  /*26340*/  BRA.DIV UR4, `(.L_x_746) ;  /* 0x0000006204787947 */ /* 0x000fea000b800000 */
[----:B------:R-:W-:-:S13]  /*26350*/  ELECT P6, URZ, PT ;  /* 0x00000000003f782f */ /* 0x000fda00038c0000 */
.L_x_891:
[----:B------:R-:W-:Y:S05]  /*26360*/  @!P6 BRA `(.L_x_745) ;  /* 0x000000040034e947 */ /* 0x000fea0003800000 */
[----:B------:R-:W-:-:S04]  /*26370*/  ISETP.NE.U32.AND P0, PT, R2, RZ, PT ;  /* 0x000000ff0200720c */ /* 0x000fc80003f05070 */
[----:B------:R-:W-:-:S13]  /*26380*/  ISETP.NE.AND.EX P0, PT, R3, RZ, PT, P0 ;  /* 0x000000ff0300720c */ /* 0x000fda0003f05300 */
[----:B------:R-:W-:Y:S05]  /*26390*/  @!P0 BRA `(.L_x_747) ;  /* 0x0000000000548947 */ /* 0x000fea0003800000 */
[----:B------:R-:W1:Y:S01]  /*263a0*/  LDC R6, c[0x0][0x43c] ;  /* 0x00010f00ff067b82 */ /* 0x000e620000000800 */
[----:B------:R-:W-:Y:S01]  /*263b0*/  IMAD.MOV.U32 R9, RZ, RZ, R0 ;  /* 0x000000ffff097224 */ /* 0x000fe200078e0000 */
[----:B------:R-:W-:Y:S01]  /*263c0*/  ULDC.64 UR4, c[0x0][0x428] ;  /* 0x00010a0000047ab9 */ /* 0x000fe20000000a00 */
[----:B------:R-:W-:Y:S02]  /*263d0*/  ULDC.64 UR6, c[0x0][0x208] ;  /* 0x0000820000067ab9 */ /* 0x000fe40000000a00 */
[----:B0-----:R-:W-:Y:S01]  /*263e0*/  IMAD.MOV.U32 R0, RZ, RZ, R9 ;  /* 0x000000ffff007224 */ /* 0x001fe200078e0009 */
[----:B-1----:R-:W-:-:S13]  /*263f0*/  ISETP.NE.AND P0, PT, R6, 0x1, PT ;  /* 0x000000010600780c */ /* 0x002fda0003f05270 */
[----:B------:R-:W0:Y:S02]  /*26400*/  @P0 LDC.64 R4, c[0x0][0x440] ;  /* 0x00011000ff040b82 */ /* 0x000e240000000a00 */
[----:B0-----:R-:W-:-:S05]  /*26410*/  @P0 IMAD.HI.U32 R4, R9, R4, RZ ;  /* 0x0000000409040227 */ /* 0x001fca00078e00ff */
        /* <DEDUP_REMOVED lines=13> */
.L_x_747:
[----:B-1----:R-:W2:Y:S01]  /*264f0*/  LDL R2, [R1+0x18] ;  /* 0x0000180001027983 */ /* 0x002ea20000100800 */
[----:B0-----:R-:W-:Y:S01]  /*26500*/  IMAD R0, R19, 0x8, R18 ;  /* 0x0000000813007824 */ /* 0x001fe200078e0212 */
[----:B--2---:R-:W-:-:S04]  /*26510*/  SHF.L.U32 R2, R2, 0x1f, RZ ;  /* 0x0000001f02027819 */ /* 0x004fc800000006ff */
[----:B------:R-:W0:Y:S02]  /*26520*/  SYNCS.PHASECHK.TRANS64.TRYWAIT P0, [R0+URZ+0x38840], R2 ;  /* 0x03884002000075a7 */ /* 0x000e24000800017f */
[----:B0-----:R-:W-:Y:S05]  /*26530*/  @!P0 BRA `(.L_x_748) ;  /* 0x00000060001c8947 */ /* 0x001fea0003800000 */
.L_x_892:
[----:B------:R1:W5:Y:S01]  /*26540*/  LDL R3, [R1+0x10] ;  /* 0x0000100001037983 */ /* 0x0003620000100800 */
[----:B------:R-:W2:Y:S02]  /*26550*/  S2R R4, SR_TID.X ;  /* 0x0000000000047919 */ /* 0x000ea40000002100 */
[----:B--2---:R-:W-:-:S04]  /*26560*/  LOP3.LUT R4, R4, 0x7f, RZ, 0xc0, !PT ;  /* 0x0000007f04047812 */ /* 0x004fc800078ec0ff */
[----:B------:R-:W-:-:S13]  /*26570*/  ISETP.NE.AND P0, PT, R4, RZ, PT ;  /* 0x000000ff0400720c */ /* 0x000fda0003f05270 */
[----:B-1----:R-:W-:Y:S05]  /*26580*/  @P0 BRA `(.L_x_749) ;  /* 0x0000000000140947 */ /* 0x002fea0003800000 */
[----:B-----5:R-:W-:Y:S01]  /*26590*/  LOP3.LUT P1, RZ, R3, 0x1, RZ, 0xc0, !PT ;  /* 0x0000000103ff7812 */ /* 0x020fe2000782c0ff */
[----:B0-----:R-:W-:-:S04]  /*265a0*/  IMAD.MOV.U32 R2, RZ, RZ, 0xa000 ;  /* 0x0000a000ff027424 */ /* 0x001fc800078e00ff */
[----:B------:R1:W-:Y:S08]  /*265b0*/  SYNCS.ARRIVE.TRANS64 RZ, [R0+URZ+0x38830], R2 ;  /* 0x0388300200ff79a7 */ /* 0x0003f0000800003f */
[----:B------:R-:W-:Y:S05]  /*265c0*/  @!P1 BRA `(.L_x_749) ;  /* 0x0000000000049947 */ /* 0x000fea0003800000 */
[----:B------:R-:W-:Y:S01]  /*265d0*/  BPT.TRAP 0x1 ;  /* 0x000000040000795c */ /* 0x000fe20000300000 */
.L_x_749:
[----:B------:R-:W2:Y:S04]  /*265e0*/  LDL R4, [R1+0x8] ;  /* 0x0000080001047983 */ /* 0x000ea80000100800 */
[----:B01----:R-:W3:Y:S01]  /*265f0*/  LDL R2, [R1+0x1c] ;  /* 0x00001c0001027983 */ /* 0x003ee20000100800 */
        /* <DEDUP_REMOVED lines=9> */
[----:B------:R-:W-:Y:S01]  /*26690*/  PLOP3.LUT P0, PT, PT, PT, PT, 0x80, 0x0 ;  /* 0x000000000000781c */ /* 0x000fe20003f0f070 */
[----:B------:R-:W-:Y:S01]  /*266a0*/  UMOV UR17, 0x40 ;  /* 0x0000004000117882 */ /* 0x000fe20000000000 */
[----:B------:R-:W-:-:S02]  /*266b0*/  LOP3.LUT R3, R3, 0xfffffffb, RZ, 0xc0, !PT ;  /* 0xfffffffb03037812 */ /* 0x000fc400078ec0ff */
[----:B------:R-:W-:-:S07]  /*266c0*/  UIADD3 UR9, UR9, 0x38830, URZ ;  /* 0x0003883009097890 */ /* 0x000fce000fffe03f */
[----:B------:R-:W-:Y:S02]  /*266d0*/  UIADD3 UR8, UR14, 0x24400, URZ ;  /* 0x000244000e087890 */ /* 0x000fe4000fffe03f */
[----:B------:R-:W-:Y:S01]  /*266e0*/  UIADD3 UR15, UR14, 0x26c00, URZ ;  /* 0x00026c000e0f7890 */ /* 0x000fe2000fffe03f */
[----:B------:R-:W-:Y:S01]  /*266f0*/  @P0 LOP3.LUT R3, R3, 0x4, RZ, 0xfc, !PT ;  /* 0x0000000403030812 */ /* 0x000fe200078efcff */
[----:B------:R-:W-:Y:S02]  /*26700*/  UIADD3 UR16, UR14, 0x29400, URZ ;  /* 0x000294000e107890 */ /* 0x000fe4000fffe03f */
[----:B------:R-:W-:Y:S02]  /*26710*/  UIADD3 UR14, UR14, 0x2bc00, URZ ;  /* 0x0002bc000e0e7890 */ /* 0x000fe4000fffe03f */
[----:B------:R1:W-:Y:S01]  /*26720*/  STL [R1+0x10], R3 ;  /* 0x0000100301007387 */ /* 0x0003e20000100800 */
[----:B--2---:R-:W-:Y:S02]  /*26730*/  R2UR UR11, R4 ;  /* 0x00000000040b72ca */ /* 0x004fe400000e0000 */
[----:B---3--:R-:W-:-:S13]  /*26740*/  R2UR UR5, R2 ;  /* 0x00000000020572ca */ /* 0x008fda00000e0000 */
[----:B------:R-:W-:Y:S02]  /*26750*/  UIMAD UR11, UR11, 0x50, UR5 ;  /* 0x000000500b0b78a4 */ /* 0x000fe4000f8e0205 */
[----:B------:R-:W-:-:S09]  /*26760*/  UIADD3.X UR5, URZ, UR39, URZ, UP0, !UPT ;  /* 0x000000273f057290 */ /* 0x000fd200087fe43f */
[----:B------:R0:W-:Y:S02]  /*26770*/  UTMALDG.4D [UR8], [UR4], desc[UR6] ;  /* 0x00000608040075b4 */ /* 0x0001e40008019000 */
[----:B0-----:R-:W-:Y:S01]  /*26780*/  UMOV UR8, UR15 ;  /* 0x0000000f00087c82 */ /* 0x001fe20008000000 */
[----:B------:R-:W-:Y:S01]  /*26790*/  UMOV UR10, UR17 ;  /* 0x00000011000a7c82 */ /* 0x000fe20008000000 */
[----:B------:R-:W-:Y:S01]  /*267a0*/  UMOV UR15, 0x80 ;  /* 0x00000080000f7882 */ /* 0x000fe20000000000 */
[----:B------:R0:W-:Y:S02]  /*267b0*/  UTMALDG.4D [UR8], [UR4], desc[UR6] ;  /* 0x00000608040075b4 */ /* 0x0001e40008019000 */
[----:B0-----:R-:W-:Y:S01]  /*267c0*/  UMOV UR8, UR16 ;  /* 0x0000001000087c82 */ /* 0x001fe20008000000 */
[----:B------:R-:W-:Y:S01]  /*267d0*/  UMOV UR10, UR15 ;  /* 0x0000000f000a7c82 */ /* 0x000fe20008000000 */
[----:B------:R-:W-:Y:S01]  /*267e0*/  UMOV UR15, 0xc0 ;  /* 0x000000c0000f7882 */ /* 0x000fe20000000000 */
[----:B------:R0:W-:Y:S02]  /*267f0*/  UTMALDG.4D [UR8], [UR4], desc[UR6] ;  /* 0x00000608040075b4 */ /* 0x0001e40008019000 */
[----:B0-----:R-:W-:Y:S01]  /*26800*/  UMOV UR8, UR14 ;  /* 0x0000000e00087c82 */ /* 0x001fe20008000000 */
[----:B------:R-:W-:-:S02]  /*26810*/  UMOV UR10, UR15 ;  /* 0x0000000f000a7c82 */ /* 0x000fc40008000000 */
[----:B------:R1:W-:Y:S02]  /*26820*/  UTMALDG.4D [UR8], [UR4], desc[UR6] ;  /* 0x00000608040075b4 */ /* 0x0003e40008019000 */
[----:B-1----:R-:W-:Y:S01]  /*26830*/  NOP ;  /* 0x0000000000007918 */ /* 0x002fe20000000000 */
.L_x_745:
[----:B------:R-:W2:Y:S04]  /*26840*/  LDL.LU R3, [R1+0x4c] ;  /* 0x00004c0001037983 */ /* 0x000ea80000300800 */
[----:B------:R-:W3:Y:S04]  /*26850*/  LDL.LU R5, [R1+0x38] ;  /* 0x0000380001057983 */ /* 0x000ee80000300800 */
[----:B0-----:R-:W4:Y:S01]  /*26860*/  LDL.LU R4, [R1+0x58] ;  /* 0x0000580001047983 */ /* 0x001f220000300800 */
        /* <DEDUP_REMOVED lines=21> */
[----:B0-----:R-:W-:Y:S01]  /*269c0*/  MOV R2, 0x0 ;  /* 0x0000000000027802 */ /* 0x001fe20000000f00 */
        /* <DEDUP_REMOVED lines=15> */
.L_x_751:
[----:B------:R-:W-:Y:S05]  /*26ac0*/  BSYNC B6 ;  /* 0x0000000000067941 */ /* 0x000fea0003800000 */
.L_x_750:
[----:B0-----:R-:W2:Y:S01]  /*26ad0*/  LDL.LU R0, [R1+0x4c] ;  /* 0x00004c0001007983 */ /* 0x001ea20000300800 */
[----:B------:R-:W-:Y:S01]  /*26ae0*/  ULDC.64 UR4, c[0x0][0x2d8] ;  /* 0x0000b60000047ab9 */ /* 0x000fe20000000a00 */
[----:B------:R-:W0:Y:S02]  /*26af0*/  LDC R8, c[0x0][0x448] ;  /* 0x00011200ff087b82 */ /* 0x000e240000000800 */
[----:B------:R-:W3:Y:S04]  /*26b00*/  LDL.LU R5, [R1+0x3c] ;  /* 0x00003c0001057983 */ /* 0x000ee80000300800 */
[----:B------:R-:W3:Y:S04]  /*26b10*/  LDL.LU.64 R2, [R1+0x50] ;  /* 0x0000500001027983 */ /* 0x000ee80000300a00 */
[----:B------:R-:W4:Y:S01]  /*26b20*/  LDL.LU R4, [R1+0x38] ;  /* 0x0000380001047983 */ /* 0x000f220000300800 */
[----:B0-----:R-:W-:-:S13]  /*26b30*/  ISETP.NE.AND P0, PT, R8, 0x1, PT ;  /* 0x000000010800780c */ /* 0x001fda0003f05270 */
[----:B------:R-:W0:Y:S01]  /*26b40*/  @P0 LDC R7, c[0x0][0x450] ;  /* 0x00011400ff070b82 */ /* 0x000e220000000800 */
[----:B---3--:R-:W-:Y:S02]  /*26b50*/  IMAD.MOV.U32 R3, RZ, RZ, R5 ;  /* 0x000000ffff037224 */ /* 0x008fe400078e0005 */
[----:B------:R-:W3:Y:S01]  /*26b60*/  LDL.LU R5, [R1+0x4] ;  /* 0x0000040001057983 */ /* 0x000ee20000300800 */
[C---:B------:R-:W-:Y:S01]  /*26b70*/  IMAD.WIDE.U32 R2, R16.reuse, UR4, R2 ;  /* 0x0000000410027c25 */ /* 0x040fe2000f8e0002 */
[----:B------:R-:W1:Y:S03]  /*26b80*/  S2R R10, SR_TID.X ;  /* 0x00000000000a7919 */ /* 0x000e660000002100 */
[----:B------:R-:W-:Y:S01]  /*26b90*/  IMAD R3, R16, UR5, R3 ;  /* 0x0000000510037c24 */ /* 0x000fe2000f8e0203 */
[----:B------:R-:W-:Y:S01]  /*26ba0*/  ULDC.64 UR4, c[0x0][0x2e0] ;  /* 0x0000b80000047ab9 */ /* 0x000fe20000000a00 */
[----:B------:R-:W5:Y:S01]  /*26bb0*/  S2R R9, SR_TID.X ;  /* 0x0000000000097919 */ /* 0x000f620000002100 */
[----:B--2---:R-:W-:-:S02]  /*26bc0*/  IMAD R0, R0, UR4, RZ ;  /* 0x0000000400007c24 */ /* 0x004fc4000f8e02ff */
[----:B----4-:R-:W-:-:S04]  /*26bd0*/  IMAD.WIDE.U32 R2, R4, UR4, R2 ;  /* 0x0000000404027c25 */ /* 0x010fc8000f8e0002 */
[----:B------:R-:W-:Y:S01]  /*26be0*/  IMAD R0, R4, UR5, R0 ;  /* 0x0000000504007c24 */ /* 0x000fe2000f8e0200 */
[----:B------:R-:W-:Y:S01]  /*26bf0*/  ULDC.64 UR4, c[0x0][0x2d0] ;  /* 0x0000b40000047ab9 */ /* 0x000fe20000000a00 */
[----:B------:R-:W2:Y:S02]  /*26c00*/  S2R R4, SR_TID.X ;  /* 0x0000000000047919 */ /* 0x000ea40000002100 */
[----:B------:R-:W-:Y:S02]  /*26c10*/  IMAD.IADD R3, R3, 0x1, R0 ;  /* 0x0000000103037824 */ /* 0x000fe400078e0200 */
[----:B-1----:R-:W-:Y:S02]  /*26c20*/  IMAD.SHL.U32 R10, R10, 0x8, RZ ;  /* 0x000000080a0a7824 */ /* 0x002fe400078e00ff */
[----:B-----5:R-:W-:-:S03]  /*26c30*/  IMAD.SHL.U32 R9, R9, 0x8, RZ ;  /* 0x0000000809097824 */ /* 0x020fc600078e00ff */
[----:B------:R-:W-:-:S04]  /*26c40*/  LOP3.LUT R10, R10, 0x38, RZ, 0xc0, !PT ;  /* 0x000000380a0a7812 */ /* 0x000fc800078ec0ff */
[C---:B------:R-:W-:Y:S02]  /*26c50*/  LOP3.LUT R12, R10.reuse, 0x40, RZ, 0xfc, !PT ;  /* 0x000000400a0c7812 */ /* 0x040fe400078efcff */
[----:B------:R-:W-:Y:S02]  /*26c60*/  LOP3.LUT R11, R10, 0x80, RZ, 0xfc, !PT ;  /* 0x000000800a0b7812 */ /* 0x000fe400078efcff */
[----:B--2---:R-:W-:Y:S02]  /*26c70*/  LOP3.LUT R4, R4, 0x7f, RZ, 0xc0, !PT ;  /* 0x0000007f04047812 */ /* 0x004fe400078ec0ff */
[----:B------:R-:W-:Y:S02]  /*26c80*/  LOP3.LUT R9, R9, 0x38, RZ, 0xc0, !PT ;  /* 0x0000003809097812 */ /* 0x000fe400078ec0ff */
[----:B------:R-:W-:Y:S02]  /*26c90*/  SHF.R.U32.HI R6, RZ, 0x3, R4 ;  /* 0x00000003ff067819 */ /* 0x000fe40000011604 */
[----:B------:R-:W1:Y:S01]  /*26ca0*/  S2R R4, SR_TID.X ;  /* 0x0000000000047919 */ /* 0x000e620000002100 */
[----:B------:R-:W-:Y:S01]  /*26cb0*/  LOP3.LUT R10, R10, 0xc0, RZ, 0xfc, !PT ;  /* 0x000000c00a0a7812 */ /* 0x000fe200078efcff */
[----:B-1----:R-:W-:-:S05]  /*26cc0*/  IMAD.SHL.U32 R4, R4, 0x10, RZ ;  /* 0x0000001004047824 */ /* 0x002fca00078e00ff */
[----:B------:R-:W-:Y:S02]  /*26cd0*/  LOP3.LUT R4, R6, 0x70, R4, 0xf8, !PT ;  /* 0x0000007006047812 */ /* 0x000fe400078ef804 */
[----:B------:R-:W1:Y:S01]  /*26ce0*/  @P0 LDC R6, c[0x0][0x44c] ;  /* 0x00011300ff060b82 */ /* 0x000e620000000800 */
[----:B---3--:R-:W-:-:S05]  /*26cf0*/  IMAD.SHL.U32 R5, R5, 0x80, RZ ;  /* 0x0000008005057824 */ /* 0x008fca00078e00ff */
[----:B------:R-:W-:-:S05]  /*26d00*/  LOP3.LUT R4, R4, R5, RZ, 0xfc, !PT ;  /* 0x0000000504047212 */ /* 0x000fca00078efcff */
[----:B-1----:R-:W-:-:S04]  /*26d10*/  @P0 IMAD.HI.U32 R6, R4, R6, RZ ;  /* 0x0000000604060227 */ /* 0x002fc800078e00ff */
[----:B------:R-:W-:Y:S01]  /*26d20*/  IMAD.MOV.U32 R0, RZ, RZ, R4 ;  /* 0x000000ffff007224 */ /* 0x000fe200078e0004 */
[----:B0-----:R-:W-:-:S05]  /*26d30*/  @P0 SHF.R.U32.HI R0, RZ, R7, R6 ;  /* 0x00000007ff000219 */ /* 0x001fca0000011606 */
        /* <DEDUP_REMOVED lines=10> */
[----:B------:R-:W-:-:S04]  /*26de0*/  IMAD R0, R0, UR4, RZ ;  /* 0x0000000400007c24 */ /* 0x000fc8000f8e02ff */
[----:B------:R-:W-:Y:S01]  /*26df0*/  IMAD R4, R4, UR5, R0 ;  /* 0x0000000504047c24 */ /* 0x000fe2000f8e0200 */
[----:B------:R-:W-:-:S03]  /*26e00*/  ULDC.64 UR4, c[0x0][0x280] ;  /* 0x0000a00000047ab9 */ /* 0x000fc60000000a00 */
[----:B------:R-:W-:Y:S01]  /*26e10*/  IMAD.IADD R3, R3, 0x1, R4 ;  /* 0x0000000103037824 */ /* 0x000fe200078e0204 */
[C---:B------:R-:W-:Y:S01]  /*26e20*/  LEA R4, P0, R2.reuse, UR4, 0x1 ;  /* 0x0000000402047c11 */ /* 0x040fe2000f8008ff */
[----:B------:R-:W-:Y:S02]  /*26e30*/  ULDC UR4, c[0x0][0x2b8] ;  /* 0x0000ae0000047ab9 */ /* 0x000fe40000000800 */
[----:B------:R-:W-:Y:S02]  /*26e40*/  ISETP.GE.AND P4, PT, R9, UR4, PT ;  /* 0x0000000409007c0c */ /* 0x000fe4000bf86270 */
[----:B------:R-:W-:Y:S01]  /*26e50*/  LEA.HI.X R3, R2, UR5, R3, 0x1, P0 ;  /* 0x0000000502037c11 */ /* 0x000fe200080f0c03 */
[----:B------:R-:W-:Y:S01]  /*26e60*/  UMOV UR5, 0xffffffff ;  /* 0xffffffff00057882 */ /* 0x000fe20000000000 */
[----:B------:R-:W-:Y:S02]  /*26e70*/  ISETP.GE.AND P3, PT, R12, UR4, PT ;  /* 0x000000040c007c0c */ /* 0x000fe4000bf66270 */
[----:B------:R-:W-:-:S02]  /*26e80*/  ISETP.GE.AND P0, PT, R11, UR4, PT ;  /* 0x000000040b007c0c */ /* 0x000fc4000bf06270 */
[----:B------:R-:W-:Y:S01]  /*26e90*/  ISETP.GE.AND P1, PT, R10, UR4, PT ;  /* 0x000000040a007c0c */ /* 0x000fe2000bf26270 */
[----:B------:R-:W-:-:S12]  /*26ea0*/  BRA.DIV UR5, `(.L_x_752) ;  /* 0x0000005605d47947 */ /* 0x000fd8000b800000 */
[----:B------:R-:W2:Y:S04]  /*26eb0*/  LDL.LU R6, [R1+0x5c] ;  /* 0x00005c0001067983 */ /* 0x000ea80000300800 */
[----:B------:R-:W3:Y:S01]  /*26ec0*/  LDL R10, [R1+0x2c] ;  /* 0x00002c00010a7983 */ /* 0x000ee20000100800 */
[----:B------:R-:W0:Y:S02]  /*26ed0*/  S2R R7, SR_TID.X ;  /* 0x0000000000077919 */ /* 0x000e240000002100 */
[----:B0-----:R-:W-:-:S04]  /*26ee0*/  LOP3.LUT R7, R7, 0x7f, RZ, 0xc0, !PT ;  /* 0x0000007f07077812 */ /* 0x001fc800078ec0ff */
[----:B------:R-:W-:Y:S02]  /*26ef0*/  SHF.R.U32.HI R11, RZ, 0x3, R7 ;  /* 0x00000003ff0b7819 */ /* 0x000fe40000011607 */
[----:B------:R-:W0:Y:S03]  /*26f00*/  SHFL.IDX PT, R7, R4, RZ, 0x181f ;  /* 0x00181fff04077589 */ /* 0x000e2600000e0000 */
[----:B------:R-:W-:Y:S01]  /*26f10*/  IMAD.IADD R0, R11, 0x1, R5 ;  /* 0x000000010b007824 */ /* 0x000fe200078e0205 */
[----:B------:R-:W-:Y:S01]  /*26f20*/  ULDC.64 UR4, c[0x0][0x208] ;  /* 0x0000820000047ab9 */ /* 0x000fe20000000a00 */
[----:B------:R-:W-:Y:S01]  /*26f30*/  SHFL.IDX PT, R5, R4, 0x1, 0x181f ;  /* 0x00381f0004057f89 */ /* 0x000fe200000e0000 */
[----:B--2---:R-:W-:-:S03]  /*26f40*/  IMAD R2, R6, R8, RZ ;  /* 0x0000000806027224 */ /* 0x004fc600078e02ff */
[----:B------:R-:W1:Y:S02]  /*26f50*/  SHFL.IDX PT, R6, R3, RZ, 0x181f ;  /* 0x00181fff03067589 */ /* 0x000e6400000e0000 */
[----:B------:R-:W-:-:S13]  /*26f60*/  ISETP.GE.AND P2, PT, R0, R2, PT ;  /* 0x000000020000720c */ /* 0x000fda0003f46270 */
[----:B0-----:R-:W-:-:S05]  /*26f70*/  @!P2 LEA R7, P5, R9, R7, 0x1 ;  /* 0x000000070907a211 */ /* 0x001fca00078a08ff */
[----:B-1----:R-:W-:-:S05]  /*26f80*/  @!P2 IMAD.X R6, RZ, RZ, R6, P5 ;  /* 0x000000ffff06a224 */ /* 0x002fca00028e0606 */
[----:B------:R-:W-:-:S04]  /*26f90*/  @!P2 LOP3.LUT R7, R7, R6, RZ, 0x3c, !PT ;  /* 0x000000060707a212 */ /* 0x000fc800078e3cff */
[----:B------:R-:W-:-:S04]  /*26fa0*/  @!P2 LOP3.LUT R6, R7, R6, RZ, 0x3c, !PT ;  /* 0x000000060706a212 */ /* 0x000fc800078e3cff */
[----:B------:R-:W-:-:S05]  /*26fb0*/  @!P2 LOP3.LUT R7, R7, R6, RZ, 0x3c, !PT ;  /* 0x000000060707a212 */ /* 0x000fca00078e3cff */
[----:B---3--:R-:W-:Y:S04]  /*26fc0*/  @!P2 LDGSTS.E.BYPASS.LTC128B.128 [R10+0x14400], desc[UR4][R6.64], !P4 ;  /* 0x14400000060aafae */ /* 0x008fe8000e101d44 */
[----:B------:R-:W-:Y:S04]  /*26fd0*/  @!P2 LDGSTS.E.BYPASS.LTC128B.128 [R10+0x18400], desc[UR4][R6.64+0x80], !P3 ;  /* 0x18400080060aafae */ /* 0x000fe8000d901d44 */
[----:B------:R-:W-:Y:S04]  /*26fe0*/  @!P2 LDGSTS.E.BYPASS.LTC128B.128 [R10+0x1c400], desc[UR4][R6.64+0x100], !P0 ;  /* 0x1c400100060aafae */ /* 0x000fe8000c101d44 */
[----:B------:R0:W-:Y:S04]  /*26ff0*/  @!P2 LDGSTS.E.BYPASS.LTC128B.128 [R10+0x20400], desc[UR4][R6.64+0x180], !P1 ;  /* 0x20400180060aafae */ /* 0x0001e8000c901d44 */
[----:B0-----:R-:W0:Y:S01]  /*27000*/  SHFL.IDX PT, R7, R3, 0x1, 0x181f ;  /* 0x00381f0003077f89 */ /* 0x001e2200000e0000 */
[----:B------:R-:W-:-:S05]  /*27010*/  VIADD R6, R0, 0x10 ;  /* 0x0000001000067836 */ /* 0x000fca0000000000 */
[----:B------:R-:W-:-:S13]  /*27020*/  ISETP.GE.AND P2, PT, R6, R2, PT ;  /* 0x000000020600720c */ /* 0x000fda0003f46270 */
[----:B------:R-:W-:-:S05]  /*27030*/  @!P2 LEA R5, P5, R9, R5, 0x1 ;  /* 0x000000050905a211 */ /* 0x000fca00078a08ff */
[----:B0-----:R-:W-:-:S04]  /*27040*/  @!P2 IMAD.X R6, RZ, RZ, R7, P5 ;  /* 0x000000ffff06a224 */ /* 0x001fc800028e0607 */
[----:B------:R-:W-:Y:S02]  /*27050*/  @!P2 IMAD.MOV.U32 R7, RZ, RZ, R6 ;  /* 0x000000ffff07a224 */ /* 0x000fe400078e0006 */
[----:B------:R-:W-:Y:S02]  /*27060*/  @!P2 IMAD.MOV.U32 R6, RZ, RZ, R5 ;  /* 0x000000ffff06a224 */ /* 0x000fe400078e0005 */
[----:B------:R-:W0:Y:S04]  /*27070*/  SHFL.IDX PT, R5, R4, 0x2, 0x181f ;  /* 0x00581f0004057f89 */ /* 0x000e2800000e0000 */
[----:B------:R-:W-:Y:S04]  /*27080*/  @!P2 LDGSTS.E.BYPASS.LTC128B.128 [R10+0x14c00], desc[UR4][R6.64], !P4 ;  /* 0x14c00000060aafae */ /* 0x000fe8000e101d44 */
[----:B------:R-:W-:Y:S04]  /*27090*/  @!P2 LDGSTS.E.BYPASS.LTC128B.128 [R10+0x18c00], desc[UR4][R6.64+0x80], !P3 ;  /* 0x18c00080060aafae */ /* 0x000fe8000d901d44 */
[----:B------:R-:W-:Y:S04]  /*270a0*/  @!P2 LDGSTS.E.BYPASS.LTC128B.128 [R10+0x1cc00], desc[UR4][R6.64+0x100], !P0 ;  /* 0x1cc00100060aafae */ /* 0x000fe8000c101d44 */
[----:B------:R1:W-:Y:S04]  /*270b0*/  @!P2 LDGSTS.E.BYPASS.LTC128B.128 [R10+0x20c00], desc[UR4][R6.64+0x180], !P1 ;  /* 0x20c00180060aafae */ /* 0x0003e8000c901d44 */
[----:B-1----:R-:W1:Y:S01]  /*270c0*/  SHFL.IDX PT, R7, R3, 0x2, 0x181f ;  /* 0x00581f0003077f89 */ /* 0x002e6200000e0000 */
[----:B------:R-:W-:-:S05]  /*270d0*/  VIADD R6, R0, 0x20 ;  /* 0x0000002000067836 */ /* 0x000fca0000000000 */
[----:B------:R-:W-:-:S13]  /*270e0*/  ISETP.GE.AND P2, PT, R6, R2, PT ;  /* 0x000000020600720c */ /* 0x000fda0003f46270 */
[----:B0-----:R-:W-:-:S05]  /*270f0*/  @!P2 LEA R5, P5, R9, R5, 0x1 ;  /* 0x000000050905a211 */ /* 0x001fca00078a08ff */
[----:B-1----:R-:W-:-:S04]  /*27100*/  @!P2 IMAD.X R6, RZ, RZ, R7, P5 ;  /* 0x000000ffff06a224 */ /* 0x002fc800028e0607 */
        /* <DEDUP_REMOVED lines=56> */
.L_x_909:
[----:B------:R-:W-:Y:S01]  /*27490*/  VIADD R0, R0, 0x70 ;  /* 0x0000007000007836 */ /* 0x000fe20000000000 */
[----:B------:R-:W-:Y:S04]  /*274a0*/  BSSY B0, `(.L_x_753) ;  /* 0x000000e000007945 */ /* 0x000fe80003800000 */
[----:B------:R-:W-:-:S13]  /*274b0*/  ISETP.GE.AND P2, PT, R0, R2, PT ;  /* 0x000000020000720c */ /* 0x000fda0003f46270 */
[----:B------:R-:W-:Y:S05]  /*274c0*/  @P2 BRA `(.L_x_754) ;  /* 0x00000000002c2947 */ /* 0x000fea0003800000 */
[----:B0-----:R-:W3:Y:S01]  /*274d0*/  LDL R4, [R1+0x2c] ;  /* 0x00002c0001047983 */ /* 0x001ee20000100800 */
[----:B--2---:R-:W-:Y:S01]  /*274e0*/  LEA R2, P2, R9, R3, 0x1 ;  /* 0x0000000309027211 */ /* 0x004fe200078408ff */
[----:B------:R-:W-:-:S04]  /*274f0*/  ULDC.64 UR4, c[0x0][0x208] ;  /* 0x0000820000047ab9 */ /* 0x000fc80000000a00 */
[----:B-1----:R-:W-:-:S05]  /*27500*/  IMAD.X R3, RZ, RZ, R5, P2 ;  /* 0x000000ffff037224 */ /* 0x002fca00010e0605 */
[----:B------:R-:W-:Y:S01]  /*27510*/  @!PT LDS RZ, [RZ] ;  /* 0x00000000fffff984 */ /* 0x000fe20000000800 */
[----:B------:R-:W-:Y:S01]  /*27520*/  @!PT LDS RZ, [RZ] ;  /* 0x00000000fffff984 */ /* 0x000fe20000000800 */
[----:B------:R-:W-:Y:S01]  /*27530*/  @!PT LDS RZ, [RZ] ;  /* 0x00000000fffff984 */ /* 0x000fe20000000800 */
[----:B---3--:R3:W-:Y:S04]  /*27540*/  LDGSTS.E.BYPASS.LTC128B.128 [R4+0x17c00], desc[UR4][R2.64], !P4 ;  /* 0x17c0000002047fae */ /* 0x0087e8000e101d44 */
[----:B------:R3:W-:Y:S04]  /*27550*/  LDGSTS.E.BYPASS.LTC128B.128 [R4+0x1bc00], desc[UR4][R2.64+0x80], !P3 ;  /* 0x1bc0008002047fae */ /* 0x0007e8000d901d44 */
[----:B------:R3:W-:Y:S04]  /*27560*/  LDGSTS.E.BYPASS.LTC128B.128 [R4+0x1fc00], desc[UR4][R2.64+0x100], !P0 ;  /* 0x1fc0010002047fae */ /* 0x0007e8000c101d44 */
[----:B------:R3:W-:Y:S02]  /*27570*/  LDGSTS.E.BYPASS.LTC128B.128 [R4+0x23c00], desc[UR4][R2.64+0x180], !P1 ;  /* 0x23c0018002047fae */ /* 0x0007e4000c901d44 */
.L_x_754:
[----:B------:R-:W-:Y:S05]  /*27580*/  BSYNC B0 ;  /* 0x0000000000007941 */ /* 0x000fea0003800000 */
.L_x_753:
[----:B------:R-:W-:Y:S01]  /*27590*/  NOP ;  /* 0x0000000000007918 */ /* 0x000fe20000000000 */
[----:B------:R-:W-:-:S13]  /*275a0*/  PLOP3.LUT P0, PT, PT, PT, PT, 0x80, 0x0 ;  /* 0x000000000000781c */ /* 0x000fda0003f0f070 */
.L_x_755:
        /* <DEDUP_REMOVED lines=16> */
[----:B------:R-:W4:Y:S03]  /*276b0*/  SYNCS.PHASECHK.TRANS64.TRYWAIT P0, [R18+URZ+0x38820], R0 ;  /* 0x03882000120075a7 */ /* 0x000f26000800017f */
[----:B---34-:R-:W-:Y:S05]  /*276c0*/  @!P0 BRA `(.L_x_757) ;  /* 0x0000005800dc8947 */ /* 0x018fea0003800000 */
.L_x_910:
[----:B------:R-:W-:Y:S05]  /*276d0*/  BSYNC B0 ;  /* 0x0000000000007941 */ /* 0x000fea0003800000 */
.L_x_756:
[----:B------:R-:W3:Y:S04]  /*276e0*/  LDL R2, [R1+0x48] ;  /* 0x0000480001027983 */ /* 0x000ee80000100800 */
[----:B0-2---:R-:W2:Y:S01]  /*276f0*/  LDL R3, [R1+0x34] ;  /* 0x0000340001037983 */ /* 0x005ea20000100800 */
[----:B------:R-:W-:Y:S01]  /*27700*/  BSSY B0, `(.L_x_758) ;  /* 0x00002a9000007945 */ /* 0x000fe20003800000 */
[----:B---3--:R-:W-:-:S05]  /*27710*/  VIADD R0, R2, 0xfffffffe ;  /* 0xfffffffe02007836 */ /* 0x008fca0000000000 */
[----:B--2---:R-:W-:-:S13]  /*27720*/  ISETP.GE.AND P0, PT, R0, R3, PT ;  /* 0x000000030000720c */ /* 0x004fda0003f06270 */
[----:B------:R-:W-:Y:S05]  /*27730*/  @!P0 BRA `(.L_x_759) ;  /* 0x0000002800948947 */ /* 0x000fea0003800000 */
[----:B------:R-:W2:Y:S04]  /*27740*/  LDL.LU R2, [R1+0x60] ;  /* 0x0000600001027983 */ /* 0x000ea80000300800 */
[----:B-1----:R-:W3:Y:S04]  /*27750*/  LDL.LU R5, [R1+0x44] ;  /* 0x0000440001057983 */ /* 0x002ee80000300800 */
[----:B------:R-:W4:Y:S01]  /*27760*/  LDL.LU R4, [R1+0x40] ;  /* 0x0000400001047983 */ /* 0x000f220000300800 */
[----:B------:R-:W-:Y:S01]  /*27770*/  BSSY B2, `(.L_x_760) ;  /* 0x00000e7000027945 */ /* 0x000fe20003800000 */
[----:B--2---:R-:W-:-:S04]  /*27780*/  VIADD R2, R2, 0x1 ;  /* 0x0000000102027836 */ /* 0x004fc80000000000 */
[----:B---3--:R-:W-:-:S05]  /*27790*/  IMAD R2, R2, R5, RZ ;  /* 0x0000000502027224 */ /* 0x008fca00078e02ff */
[----:B----4-:R-:W-:Y:S02]  /*277a0*/  VIMNMX R7, R4, R2, PT ;  /* 0x0000000204077248 */ /* 0x010fe40003fe0100 */
[----:B------:R-:W-:-:S03]  /*277b0*/  LOP3.LUT R2, RZ, R3, RZ, 0x33, !PT ;  /* 0x00000003ff027212 */ /* 0x000fc600078e33ff */
        /* <DEDUP_REMOVED lines=13> */
[----:B--2---:R-:W-:Y:S02]  /*27890*/  LOP3.LUT P1, RZ, R4, 0x4, RZ, 0xc0, !PT ;  /* 0x0000000404ff7812 */ /* 0x004fe4000782c0ff */
        /* <DEDUP_REMOVED lines=25> */
[----:B------:R-:W-:-:S05]  /*27a30*/  LEA.HI.X R5, R2, UR5, R3, 0x2, P0 ;  /* 0x0000000502057c11 */ /* 0x000fca00080f1403 */
[----:B------:R0:W5:Y:S04]  /*27a40*/  LDG.E R4, desc[UR8][R4.64] ;  /* 0x0000000804047981 */ /* 0x000168000c1e1900 */
.L_x_764:
[----:B------:R-:W-:Y:S01]  /*27a50*/  IMAD R3, R8, 0x8, R18 ;  /* 0x0000000808037824 */ /* 0x000fe200078e0212 */
[----:B------:R-:W-:Y:S01]  /*27a60*/  SHF.L.U32 R2, R10, 0x1f, RZ ;  /* 0x0000001f0a027819 */ /* 0x000fe200000006ff */
[----:B------:R-:W-:Y:S03]  /*27a70*/  BSSY B3, `(.L_x_765) ;  /* 0x0000003000037945 */ /* 0x000fe60003800000 */
[----:B------:R-:W1:Y:S02]  /*27a80*/  SYNCS.PHASECHK.TRANS64.TRYWAIT P0, [R3+URZ+0x38840], R2 ;  /* 0x03884002030075a7 */ /* 0x000e64000800017f */
[----:B-1----:R-:W-:Y:S05]  /*27a90*/  @!P0 BRA `(.L_x_766) ;  /* 0x0000005400fc8947 */ /* 0x002fea0003800000 */
.L_x_911:
[----:B------:R-:W-:Y:S05]  /*27aa0*/  BSYNC B3 ;  /* 0x0000000000037941 */ /* 0x000fea0003800000 */
.L_x_765:
[----:B0-----:R-:W0:Y:S01]  /*27ab0*/  S2R R5, SR_TID.X ;  /* 0x0000000000057919 */ /* 0x001e220000002100 */
[----:B------:R-:W-:Y:S01]  /*27ac0*/  BSSY B3, `(.L_x_767) ;  /* 0x000000a000037945 */ /* 0x000fe20003800000 */
[----:B0-----:R-:W-:-:S04]  /*27ad0*/  LOP3.LUT R5, R5, 0x7f, RZ, 0xc0, !PT ;  /* 0x0000007f05057812 */ /* 0x001fc800078ec0ff */
[----:B------:R-:W-:-:S13]  /*27ae0*/  ISETP.NE.AND P0, PT, R5, RZ, PT ;  /* 0x000000ff0500720c */ /* 0x000fda0003f05270 */
[----:B------:R-:W-:Y:S05]  /*27af0*/  @P0 BRA `(.L_x_768) ;  /* 0x0000000000180947 */ /* 0x000fea0003800000 */
[----:B------:R-:W2:Y:S01]  /*27b00*/  LDL R5, [R1+0x10] ;  /* 0x0000100001057983 */ /* 0x000ea20000100800 */
[----:B-1----:R-:W-:-:S04]  /*27b10*/  IMAD.MOV.U32 R2, RZ, RZ, 0xa000 ;  /* 0x0000a000ff027424 */ /* 0x002fc800078e00ff */
[----:B------:R0:W-:Y:S01]  /*27b20*/  SYNCS.ARRIVE.TRANS64 RZ, [R3+URZ+0x38830], R2 ;  /* 0x0388300203ff79a7 */ /* 0x0001e2000800003f */
[----:B--2---:R-:W-:-:S13]  /*27b30*/  LOP3.LUT P1, RZ, R5, 0x1, RZ, 0xc0, !PT ;  /* 0x0000000105ff7812 */ /* 0x004fda000782c0ff */
[----:B0-----:R-:W-:Y:S05]  /*27b40*/  @!P1 BRA `(.L_x_768) ;  /* 0x0000000000049947 */ /* 0x001fea0003800000 */
[----:B------:R-:W-:Y:S01]  /*27b50*/  BPT.TRAP 0x1 ;  /* 0x000000040000795c */ /* 0x000fe20000300000 */
.L_x_768:
[----:B------:R-:W-:Y:S05]  /*27b60*/  BSYNC B3 ;  /* 0x0000000000037941 */ /* 0x000fea0003800000 */
.L_x_767:
        /* <DEDUP_REMOVED lines=12> */
.L_x_769:
        /* <DEDUP_REMOVED lines=16> */
.L_x_770:
        /* <DEDUP_REMOVED lines=16> */
.L_x_771:
        /* <DEDUP_REMOVED lines=16> */
.L_x_772:
        /* <DEDUP_REMOVED lines=16> */
.L_x_912:
[----:B------:R-:W-:Y:S05]  /*28030*/  BSYNC B3 ;  /* 0x0000000000037941 */ /* 0x000fea0003800000 */
.L_x_773:
[----:B------:R-:W1:Y:S01]  /*28040*/  S2R R5, SR_TID.X ;  /* 0x0000000000057919 */ /* 0x000e620000002100 */
[----:B------:R-:W-:-:S04]  /*28050*/  UPRMT UR4, UR37, 0x9910, URZ ;  /* 0x0000991025047896 */ /* 0x000fc8000800003f */
[----:B------:R-:W-:Y:S01]  /*28060*/  UISETP.NE.AND UP0, UPT, UR4, 0x2, UPT ;  /* 0x000000020400788c */ /* 0x000fe2000bf05270 */
[----:B-1----:R-:W-:-:S04]  /*28070*/  LOP3.LUT R5, R5, 0x7f, RZ, 0xc0, !PT ;  /* 0x0000007f05057812 */ /* 0x002fc800078ec0ff */
[----:B------:R-:W-:-:S13]  /*28080*/  ISETP.NE.AND P0, PT, R5, RZ, PT ;  /* 0x000000ff0500720c */ /* 0x000fda0003f05270 */
[----:B0-----:R-:W-:-:S04]  /*28090*/  @!P0 IMAD.MOV.U32 R3, RZ, RZ, 0xa000 ;  /* 0x0000a000ff038424 */ /* 0x001fc800078e00ff */
[----:B------:R0:W-:Y:S01]  /*280a0*/  @!P0 SYNCS.ARRIVE.TRANS64 RZ, [R2+URZ+0x38850], R3 ;  /* 0x0388500302ff89a7 */ /* 0x0001e2000800003f */
[----:B------:R-:W-:-:S13]  /*280b0*/  PLOP3.LUT P0, PT, PT, PT, UP0, 0x80, 0x0 ;  /* 0x000000000000781c */ /* 0x000fda0003f0f008 */
[----:B0-----:R-:W-:Y:S05]  /*280c0*/  @P0 BRA `(.L_x_775) ;  /* 0x0000000000040947 */ /* 0x001fea0003800000 */
[----:B------:R-:W-:Y:S01]  /*280d0*/  BPT.TRAP 0x1 ;  /* 0x000000040000795c */ /* 0x000fe20000300000 */
.L_x_775:
[----:B------:R-:W2:Y:S01]  /*280e0*/  LDL R3, [R1+0x10] ;  /* 0x0000100001037983 */ /* 0x000ea20000100800 */
[----:B------:R-:W-:Y:S01]  /*280f0*/  BSSY B3, `(.L_x_776) ;  /* 0x0000004000037945 */ /* 0x000fe20003800000 */
[----:B--2---:R-:W-:-:S13]  /*28100*/  LOP3.LUT P0, RZ, R3, 0x8, RZ, 0xc0, !PT ;  /* 0x0000000803ff7812 */ /* 0x004fda000780c0ff */
[----:B------:R-:W-:Y:S05]  /*28110*/  @P0 BRA `(.L_x_777) ;  /* 0x0000000000040947 */ /* 0x000fea0003800000 */
[----:B------:R-:W-:Y:S01]  /*28120*/  BPT.TRAP 0x1 ;  /* 0x000000040000795c */ /* 0x000fe20000300000 */
.L_x_777:
[----:B------:R-:W-:Y:S05]  /*28130*/  BSYNC B3 ;  /* 0x0000000000037941 */ /* 0x000fea0003800000 */
.L_x_776:
[----:B------:R-:W2:Y:S04]  /*28140*/  LDL R6, [R1+0x1c] ;  /* 0x00001c0001067983 */ /* 0x000ea80000100800 */
[----:B------:R-:W2:Y:S01]  /*28150*/  LDL.LU R5, [R1+0x8] ;  /* 0x0000080001057983 */ /* 0x000ea20000300800 */
[----:B------:R-:W-:Y:S01]  /*28160*/  R2UR UR10, R11 ;  /* 0x000000000b0a72ca */ /* 0x000fe200000e0000 */
[----:B------:R-:W-:Y:S01]  /*28170*/  IMAD R3, R19, 0xa000, R18 ;  /* 0x0000a00013037824 */ /* 0x000fe200078e0212 */
[----:B------:R-:W-:Y:S01]  /*28180*/  UIADD3 UR4, UP0, UR38, 0x470, URZ ;  /* 0x0000047026047890 */ /* 0x000fe2000ff1e03f */
[----:B------:R-:W-:Y:S01]  /*28190*/  PLOP3.LUT P0, PT, PT, PT, PT, 0x80, 0x0 ;  /* 0x000000000000781c */ /* 0x000fe20003f0f070 */
[----:B------:R-:W-:Y:S01]  /*281a0*/  VIADD R2, R2, 0x38850 ;  /* 0x0003885002027836 */ /* 0x000fe20000000000 */
[----:B------:R-:W-:Y:S01]  /*281b0*/  UMOV UR6, 0x0 ;  /* 0x0000000000067882 */ /* 0x000fe20000000000 */
[----:B------:R-:W-:Y:S01]  /*281c0*/  UIADD3.X UR5, URZ, UR39, URZ, UP0, !UPT ;  /* 0x000000273f057290 */ /* 0x000fe200087fe43f */
[----:B------:R-:W-:Y:S01]  /*281d0*/  UMOV UR7, 0x14f00000 ;  /* 0x14f0000000077882 */ /* 0x000fe20000000000 */
[----:B--2---:R-:W-:-:S02]  /*281e0*/  IMAD R5, R5, 0x50, R6 ;  /* 0x0000005005057824 */ /* 0x004fc400078e0206 */
[----:B------:R-:W-:-:S08]  /*281f0*/  VIADD R6, R3, 0x400 ;  /* 0x0000040003067836 */ /* 0x000fd00000000000 */
.L_x_778:
        /* <DEDUP_REMOVED lines=12> */
[----:B------:R-:W-:Y:S01]  /*282c0*/  PLOP3.LUT P0, PT, PT, PT, PT, 0x80, 0x0 ;  /* 0x000000000000781c */ /* 0x000fe20003f0f070 */
[----:B------:R-:W-:Y:S01]  /*282d0*/  UMOV UR6, 0x0 ;  /* 0x0000000000067882 */ /* 0x000fe20000000000 */
[----:B------:R-:W-:-:S11]  /*282e0*/  UMOV UR7, 0x14f00000 ;  /* 0x14f0000000077882 */ /* 0x000fd60000000000 */
.L_x_779:
        /* <DEDUP_REMOVED lines=15> */
.L_x_780:
        /* <DEDUP_REMOVED lines=15> */
.L_x_781:
        /* <DEDUP_REMOVED lines=12> */
.L_x_763:
[----:B------:R-:W-:Y:S05]  /*28590*/  BSYNC B1 ;  /* 0x0000000000017941 */ /* 0x000fea0003800000 */
.L_x_762:
[----:B0-----:R-:W2:Y:S01]  /*285a0*/  LDL.LU R0, [R1+0x48] ;  /* 0x0000480001007983 */ /* 0x001ea20000300800 */
[----:B------:R-:W-:-:S03]  /*285b0*/  IMAD.MOV.U32 R19, RZ, RZ, R8 ;  /* 0x000000ffff137224 */ /* 0x000fc600078e0008 */
[----:B------:R0:W-:Y:S02]  /*285c0*/  STL [R1+0x18], R10 ;  /* 0x0000180a01007387 */ /* 0x0001e40000100800 */
[----:B0-2---:R-:W-:-:S07]  /*285d0*/  VIADD R0, R0, 0xfffffffd ;  /* 0xfffffffd00007836 */ /* 0x005fce0000000000 */
.L_x_761:
[----:B------:R-:W-:Y:S05]  /*285e0*/  BSYNC B2 ;  /* 0x0000000000027941 */ /* 0x000fea0003800000 */
.L_x_760:
[----:B------:R-:W-:Y:S01]  /*285f0*/  VIADD R9, R9, 0xfffffffe ;  /* 0xfffffffe09097836 */ /* 0x000fe20000000000 */
[----:B------:R-:W-:-:S04]  /*28600*/  LOP3.LUT R7, RZ, R7, RZ, 0x33, !PT ;  /* 0x00000007ff077212 */ /* 0x000fc800078e33ff */
[----:B------:R-:W-:-:S13]  /*28610*/  ISETP.NE.AND P0, PT, R9, R7, PT ;  /* 0x000000070900720c */ /* 0x000fda0003f05270 */
[----:B------:R-:W-:Y:S05]  /*28620*/  @!P0 BRA `(.L_x_759) ;  /* 0x0000001800d88947 */ /* 0x000fea0003800000 */
[----:B------:R-:W-:-:S07]  /*28630*/  IMAD.MOV.U32 R9, RZ, RZ, R17 ;  /* 0x000000ffff097224 */ /* 0x000fce00078e0011 */
.L_x_822:
        /* <DEDUP_REMOVED lines=8> */
[----:B--2---:R-:W-:Y:S02]  /*286c0*/  LOP3.LUT P1, RZ, R3, 0x4, RZ, 0xc0, !PT ;  /* 0x0000000403ff7812 */ /* 0x004fe4000782c0ff */
        /* <DEDUP_REMOVED lines=27> */
.L_x_784:
[----:B------:R-:W-:Y:S01]  /*28880*/  IMAD R3, R4, 0x8, R18 ;  /* 0x0000000804037824 */ /* 0x000fe200078e0212 */
[----:B------:R-:W-:Y:S01]  /*28890*/  SHF.L.U32 R2, R5, 0x1f, RZ ;  /* 0x0000001f05027819 */ /* 0x000fe200000006ff */
[----:B------:R-:W-:Y:S03]  /*288a0*/  BSSY B2, `(.L_x_785) ;  /* 0x0000003000027945 */ /* 0x000fe60003800000 */
[----:B------:R-:W1:Y:S02]  /*288b0*/  SYNCS.PHASECHK.TRANS64.TRYWAIT P0, [R3+URZ+0x38840], R2 ;  /* 0x03884002030075a7 */ /* 0x000e64000800017f */
[----:B-1----:R-:W-:Y:S05]  /*288c0*/  @!P0 BRA `(.L_x_786) ;  /* 0x0000004800988947 */ /* 0x002fea0003800000 */
.L_x_913:
[----:B------:R-:W-:Y:S05]  /*288d0*/  BSYNC B2 ;  /* 0x0000000000027941 */ /* 0x000fea0003800000 */
.L_x_785:
[----:B------:R-:W2:Y:S01]  /*288e0*/  S2R R7, SR_TID.X ;  /* 0x0000000000077919 */ /* 0x000ea20000002100 */
[----:B------:R-:W-:Y:S01]  /*288f0*/  BSSY B2, `(.L_x_787) ;  /* 0x000000a000027945 */ /* 0x000fe20003800000 */
[----:B--2---:R-:W-:-:S04]  /*28900*/  LOP3.LUT R7, R7, 0x7f, RZ, 0xc0, !PT ;  /* 0x0000007f07077812 */ /* 0x004fc800078ec0ff */
[----:B------:R-:W-:-:S13]  /*28910*/  ISETP.NE.AND P0, PT, R7, RZ, PT ;  /* 0x000000ff0700720c */ /* 0x000fda0003f05270 */
[----:B------:R-:W-:Y:S05]  /*28920*/  @P0 BRA `(.L_x_788) ;  /* 0x0000000000180947 */ /* 0x000fea0003800000 */
[----:B------:R-:W2:Y:S01]  /*28930*/  LDL R7, [R1+0x10] ;  /* 0x0000100001077983 */ /* 0x000ea20000100800 */
[----:B-1----:R-:W-:-:S04]  /*28940*/  IMAD.MOV.U32 R2, RZ, RZ, 0xa000 ;  /* 0x0000a000ff027424 */ /* 0x002fc800078e00ff */
[----:B------:R3:W-:Y:S01]  /*28950*/  SYNCS.ARRIVE.TRANS64 RZ, [R3+URZ+0x38830], R2 ;  /* 0x0388300203ff79a7 */ /* 0x0007e2000800003f */
[----:B--2---:R-:W-:-:S13]  /*28960*/  LOP3.LUT P1, RZ, R7, 0x1, RZ, 0xc0, !PT ;  /* 0x0000000107ff7812 */ /* 0x004fda000782c0ff */
[----:B---3--:R-:W-:Y:S05]  /*28970*/  @!P1 BRA `(.L_x_788) ;  /* 0x0000000000049947 */ /* 0x008fea0003800000 */
[----:B------:R-:W-:Y:S01]  /*28980*/  BPT.TRAP 0x1 ;  /* 0x000000040000795c */ /* 0x000fe20000300000 */
.L_x_788:
[----:B------:R-:W-:Y:S05]  /*28990*/  BSYNC B2 ;  /* 0x0000000000027941 */ /* 0x000fea0003800000 */
.L_x_787:
[----:B-1----:R-:W2:Y:S01]  /*289a0*/  LDL R2, [R1+0x1c] ;  /* 0x00001c0001027983 */ /* 0x002ea20000100800 */
[----:B------:R-:W-:Y:S01]  /*289b0*/  IMAD.MOV.U32 R10, RZ, RZ, RZ ;  /* 0x000000ffff0a7224 */ /* 0x000fe200078e00ff */
[----:B------:R-:W-:Y:S01]  /*289c0*/  UIADD3 UR4, UP0, UR38, 0x370, URZ ;  /* 0x0000037026047890 */ /* 0x000fe2000ff1e03f */
[----:B------:R-:W-:Y:S01]  /*289d0*/  IMAD R7, R4, 0xa000, R18 ;  /* 0x0000a00004077824 */ /* 0x000fe200078e0212 */
[----:B------:R-:W-:Y:S01]  /*289e0*/  PLOP3.LUT P0, PT, PT, PT, PT, 0x80, 0x0 ;  /* 0x000000000000781c */ /* 0x000fe20003f0f070 */
[----:B------:R-:W-:Y:S01]  /*289f0*/  VIADD R3, R3, 0x38830 ;  /* 0x0003883003037836 */ /* 0x000fe20000000000 */
[----:B------:R-:W-:Y:S01]  /*28a00*/  R2UR UR10, R10 ;  /* 0x000000000a0a72ca */ /* 0x000fe200000e0000 */
[----:B0-----:R-:W-:Y:S01]  /*28a10*/  VIADD R8, R7, 0x24400 ;  /* 0x0002440007087836 */ /* 0x001fe20000000000 */
[----:B------:R-:W-:Y:S01]  /*28a20*/  UIADD3.X UR5, URZ, UR39, URZ, UP0, !UPT ;  /* 0x000000273f057290 */ /* 0x000fe200087fe43f */
[----:B------:R-:W-:Y:S01]  /*28a30*/  UMOV UR6, 0x0 ;  /* 0x0000000000067882 */ /* 0x000fe20000000000 */
[----:B------:R-:W-:Y:S01]  /*28a40*/  UMOV UR7, 0x14f00000 ;  /* 0x14f0000000077882 */ /* 0x000fe20000000000 */
[----:B--2---:R-:W-:-:S10]  /*28a50*/  IMAD R2, R6, 0x50, R2 ;  /* 0x0000005006027824 */ /* 0x004fd400078e0202 */
.L_x_789:
        /* <DEDUP_REMOVED lines=16> */
.L_x_790:
        /* <DEDUP_REMOVED lines=16> */
.L_x_791:
        /* <DEDUP_REMOVED lines=16> */
.L_x_792:
        /* <DEDUP_REMOVED lines=16> */
.L_x_914:
[----:B------:R-:W-:Y:S05]  /*28e60*/  BSYNC B2 ;  /* 0x0000000000027941 */ /* 0x000fea0003800000 */
.L_x_793:
        /* <DEDUP_REMOVED lines=10> */
.L_x_795:
[----:B------:R-:W2:Y:S01]  /*28f10*/  LDL R3, [R1+0x10] ;  /* 0x0000100001037983 */ /* 0x000ea20000100800 */
[----:B------:R-:W-:Y:S01]  /*28f20*/  BSSY B2, `(.L_x_796) ;  /* 0x0000004000027945 */ /* 0x000fe20003800000 */
[----:B--2---:R-:W-:-:S13]  /*28f30*/  LOP3.LUT P0, RZ, R3, 0x8, RZ, 0xc0, !PT ;  /* 0x0000000803ff7812 */ /* 0x004fda000780c0ff */
[----:B------:R-:W-:Y:S05]  /*28f40*/  @P0 BRA `(.L_x_797) ;  /* 0x0000000000040947 */ /* 0x000fea0003800000 */
[----:B------:R-:W-:Y:S01]  /*28f50*/  BPT.TRAP 0x1 ;  /* 0x000000040000795c */ /* 0x000fe20000300000 */
.L_x_797:
[----:B------:R-:W-:Y:S05]  /*28f60*/  BSYNC B2 ;  /* 0x0000000000027941 */ /* 0x000fea0003800000 */
.L_x_796:
        /* <DEDUP_REMOVED lines=12> */
.L_x_798:
        /* <DEDUP_REMOVED lines=15> */
.L_x_799:
        /* <DEDUP_REMOVED lines=15> */
.L_x_800:
        /* <DEDUP_REMOVED lines=15> */
.L_x_801:
        /* <DEDUP_REMOVED lines=12> */
.L_x_783:
[----:B------:R-:W-:Y:S05]  /*293c0*/  BSYNC B1 ;  /* 0x0000000000017941 */ /* 0x000fea0003800000 */
.L_x_782:
[----:B------:R-:W2:Y:S01]  /*293d0*/  LDL R2, [R1+0x10] ;  /* 0x0000100001027983 */ /* 0x000ea20000100800 */
[----:B------:R-:W-:Y:S01]  /*293e0*/  VIADD R19, R4, 0x1 ;  /* 0x0000000104137836 */ /* 0x000fe20000000000 */
[----:B------:R-:W-:Y:S01]  /*293f0*/  BSSY B1, `(.L_x_802) ;  /* 0x00000d5000017945 */ /* 0x000fe20003800000 */
[----:B0-----:R-:W-:-:S03]  /*29400*/  VIADD R6, R0, 0xffffffff ;  /* 0xffffffff00067836 */ /* 0x001fc60000000000 */
[----:B------:R-:W-:-:S04]  /*29410*/  ISETP.NE.AND P0, PT, R19, 0x2, PT ;  /* 0x000000021300780c */ /* 0x000fc80003f05270 */
[----:B------:R-:W-:Y:S02]  /*29420*/  SEL R19, R19, RZ, P0 ;  /* 0x000000ff13137207 */ /* 0x000fe40000000000 */
[----:B--2---:R-:W-:Y:S02]  /*29430*/  LOP3.LUT P1, RZ, R2, 0x4, RZ, 0xc0, !PT ;  /* 0x0000000402ff7812 */ /* 0x004fe4000782c0ff */
        /* <DEDUP_REMOVED lines=29> */
.L_x_804:
[----:B------:R-:W-:Y:S01]  /*29610*/  IMAD R3, R19, 0x8, R18 ;  /* 0x0000000813037824 */ /* 0x000fe200078e0212 */
[----:B------:R-:W-:Y:S01]  /*29620*/  SHF.L.U32 R2, R10, 0x1f, RZ ;  /* 0x0000001f0a027819 */ /* 0x000fe200000006ff */
[----:B------:R-:W-:Y:S03]  /*29630*/  BSSY B2, `(.L_x_805) ;  /* 0x0000003000027945 */ /* 0x000fe60003800000 */
[----:B------:R-:W2:Y:S02]  /*29640*/  SYNCS.PHASECHK.TRANS64.TRYWAIT P0, [R3+URZ+0x38840], R2 ;  /* 0x03884002030075a7 */ /* 0x000ea4000800017f */
[----:B--2---:R-:W-:Y:S05]  /*29650*/  @!P0 BRA `(.L_x_806) ;  /* 0x0000003c005c8947 */ /* 0x004fea0003800000 */
.L_x_915:
[----:B------:R-:W-:Y:S05]  /*29660*/  BSYNC B2 ;  /* 0x0000000000027941 */ /* 0x000fea0003800000 */
.L_x_805:
[----:B-1----:R-:W1:Y:S01]  /*29670*/  S2R R8, SR_TID.X ;  /* 0x0000000000087919 */ /* 0x002e620000002100 */
[----:B------:R-:W-:Y:S01]  /*29680*/  BSSY B2, `(.L_x_807) ;  /* 0x000000a000027945 */ /* 0x000fe20003800000 */
[----:B-1----:R-:W-:-:S04]  /*29690*/  LOP3.LUT R8, R8, 0x7f, RZ, 0xc0, !PT ;  /* 0x0000007f08087812 */ /* 0x002fc800078ec0ff */
[----:B------:R-:W-:-:S13]  /*296a0*/  ISETP.NE.AND P0, PT, R8, RZ, PT ;  /* 0x000000ff0800720c */ /* 0x000fda0003f05270 */
[----:B------:R-:W-:Y:S05]  /*296b0*/  @P0 BRA `(.L_x_808) ;  /* 0x0000000000180947 */ /* 0x000fea0003800000 */
[----:B------:R-:W3:Y:S01]  /*296c0*/  LDL R8, [R1+0x10] ;  /* 0x0000100001087983 */ /* 0x000ee20000100800 */
[----:B--2---:R-:W-:-:S04]  /*296d0*/  IMAD.MOV.U32 R2, RZ, RZ, 0xa000 ;  /* 0x0000a000ff027424 */ /* 0x004fc800078e00ff */
[----:B------:R1:W-:Y:S01]  /*296e0*/  SYNCS.ARRIVE.TRANS64 RZ, [R3+URZ+0x38830], R2 ;  /* 0x0388300203ff79a7 */ /* 0x0003e2000800003f */
[----:B---3--:R-:W-:-:S13]  /*296f0*/  LOP3.LUT P1, RZ, R8, 0x1, RZ, 0xc0, !PT ;  /* 0x0000000108ff7812 */ /* 0x008fda000782c0ff */
[----:B-1----:R-:W-:Y:S05]  /*29700*/  @!P1 BRA `(.L_x_808) ;  /* 0x0000000000049947 */ /* 0x002fea0003800000 */
[----:B------:R-:W-:Y:S01]  /*29710*/  BPT.TRAP 0x1 ;  /* 0x000000040000795c */ /* 0x000fe20000300000 */
.L_x_808:
[----:B------:R-:W-:Y:S05]  /*29720*/  BSYNC B2 ;  /* 0x0000000000027941 */ /* 0x000fea0003800000 */
.L_x_807:
[----:B--2---:R-:W2:Y:S01]  /*29730*/  LDL R2, [R1+0x1c] ;  /* 0x00001c0001027983 */ /* 0x004ea20000100800 */
        /* <DEDUP_REMOVED lines=11> */
.L_x_809:
        /* <DEDUP_REMOVED lines=16> */
.L_x_810:
        /* <DEDUP_REMOVED lines=16> */
.L_x_811:
        /* <DEDUP_REMOVED lines=16> */
.L_x_812:
        /* <DEDUP_REMOVED lines=15> */
.L_x_916:
[----:B------:R-:W-:Y:S05]  /*29be0*/  BSYNC B2 ;  /* 0x0000000000027941 */ /* 0x000fea0003800000 */
.L_x_813:
[----:B------:R-:W1:Y:S01]  /*29bf0*/  S2R R3, SR_TID.X ;  /* 0x0000000000037919 */ /* 0x000e620000002100 */
[----:B------:R-:W-:-:S04]  /*29c00*/  UPRMT UR4, UR37, 0x9910, URZ ;  /* 0x0000991025047896 */ /* 0x000fc8000800003f */
[----:B------:R-:W-:Y:S01]  /*29c10*/  UISETP.NE.AND UP0, UPT, UR4, 0x2, UPT ;  /* 0x000000020400788c */ /* 0x000fe2000bf05270 */
[----:B-1----:R-:W-:-:S04]  /*29c20*/  LOP3.LUT R3, R3, 0x7f, RZ, 0xc0, !PT ;  /* 0x0000007f03037812 */ /* 0x002fc800078ec0ff */
[----:B------:R-:W-:-:S13]  /*29c30*/  ISETP.NE.AND P0, PT, R3, RZ, PT ;  /* 0x000000ff0300720c */ /* 0x000fda0003f05270 */
[----:B------:R-:W-:-:S04]  /*29c40*/  @!P0 IMAD.MOV.U32 R3, RZ, RZ, 0xa000 ;  /* 0x0000a000ff038424 */ /* 0x000fc800078e00ff */
[----:B------:R1:W-:Y:S01]  /*29c50*/  @!P0 SYNCS.ARRIVE.TRANS64 RZ, [R2+URZ+0x38850], R3 ;  /* 0x0388500302ff89a7 */ /* 0x0003e2000800003f */
[----:B------:R-:W-:-:S13]  /*29c60*/  PLOP3.LUT P0, PT, PT, PT, UP0, 0x80, 0x0 ;  /* 0x000000000000781c */ /* 0x000fda0003f0f008 */
[----:B-1----:R-:W-:Y:S05]  /*29c70*/  @P0 BRA `(.L_x_815) ;  /* 0x0000000000040947 */ /* 0x002fea0003800000 */
[----:B------:R-:W-:Y:S01]  /*29c80*/  BPT.TRAP 0x1 ;  /* 0x000000040000795c */ /* 0x000fe20000300000 */
.L_x_815:
[----:B------:R-:W2:Y:S01]  /*29c90*/  LDL R3, [R1+0x10] ;  /* 0x0000100001037983 */ /* 0x000ea20000100800 */
[----:B------:R-:W-:Y:S01]  /*29ca0*/  BSSY B2, `(.L_x_816) ;  /* 0x0000004000027945 */ /* 0x000fe20003800000 */
[----:B--2---:R-:W-:-:S13]  /*29cb0*/  LOP3.LUT P0, RZ, R3, 0x8, RZ, 0xc0, !PT ;  /* 0x0000000803ff7812 */ /* 0x004fda000780c0ff */
[----:B------:R-:W-:Y:S05]  /*29cc0*/  @P0 BRA `(.L_x_817) ;  /* 0x0000000000040947 */ /* 0x000fea0003800000 */
[----:B------:R-:W-:Y:S01]  /*29cd0*/  BPT.TRAP 0x1 ;  /* 0x000000040000795c */ /* 0x000fe20000300000 */
.L_x_817:
[----:B------:R-:W-:Y:S05]  /*29ce0*/  BSYNC B2 ;  /* 0x0000000000027941 */ /* 0x000fea0003800000 */
.L_x_816:
[----:B0-----:R-:W2:Y:S04]  /*29cf0*/  LDL R5, [R1+0x1c] ;  /* 0x00001c0001057983 */ /* 0x001ea80000100800 */
        /* <DEDUP_REMOVED lines=11> */
.L_x_818:
        /* <DEDUP_REMOVED lines=15> */
.L_x_819:
        /* <DEDUP_REMOVED lines=15> */
.L_x_820:
        /* <DEDUP_REMOVED lines=15> */
.L_x_821:
        /* <DEDUP_REMOVED lines=12> */
.L_x_803:
[----:B------:R-:W-:Y:S05]  /*2a140*/  BSYNC B1 ;  /* 0x0000000000017941 */ /* 0x000fea0003800000 */
.L_x_802:
[----:B------:R-:W2:Y:S01]  /*2a150*/  LDL R2, [R1+0x34] ;  /* 0x0000340001027983 */ /* 0x000ea20000100800 */
[----:B------:R-:W-:Y:S01]  /*2a160*/  VIADD R0, R0, 0xfffffffe ;  /* 0xfffffffe00007836 */ /* 0x000fe20000000000 */
[----:B--2---:R-:W-:-:S13]  /*2a170*/  ISETP.GT.AND P0, PT, R6, R2, PT ;  /* 0x000000020600720c */ /* 0x004fda0003f04270 */
[----:B------:R-:W-:Y:S05]  /*2a180*/  @P0 BRA `(.L_x_822) ;  /* 0xffffffe4002c0947 */ /* 0x000fea000383ffff */
.L_x_759:
[----:B------:R-:W-:Y:S05]  /*2a190*/  BSYNC B0 ;  /* 0x0000000000007941 */ /* 0x000fea0003800000 */
.L_x_758:
        /* <DEDUP_REMOVED lines=19> */
.L_x_824:
[----:B------:R-:W-:Y:S05]  /*2a2d0*/  BSYNC B0 ;  /* 0x0000000000007941 */ /* 0x000fea0003800000 */
.L_x_823:
[----:B--2---:R-:W2:Y:S01]  /*2a2e0*/  LDL R0, [R1+0x10] ;  /* 0x0000100001007983 */ /* 0x004ea20000100800 */
[----:B------:R-:W-:Y:S01]  /*2a2f0*/  BSSY B0, `(.L_x_825) ;  /* 0x000005d000007945 */ /* 0x000fe20003800000 */
[----:B--2---:R-:W-:-:S13]  /*2a300*/  LOP3.LUT P0, RZ, R0, 0x4, RZ, 0xc0, !PT ;  /* 0x0000000400ff7812 */ /* 0x004fda000780c0ff */
[----:B------:R-:W-:Y:S05]  /*2a310*/  @!P0 BRA `(.L_x_826) ;  /* 0x0000000400688947 */ /* 0x000fea0003800000 */
[----:B------:R-:W2:Y:S01]  /*2a320*/  LDL R2, [R1+0x18] ;  /* 0x0000180001027983 */ /* 0x000ea20000100800 */
[----:B------:R-:W-:Y:S01]  /*2a330*/  IMAD R0, R19, 0x8, R18 ;  /* 0x0000000813007824 */ /* 0x000fe200078e0212 */
[----:B------:R-:W-:Y:S01]  /*2a340*/  BSSY B1, `(.L_x_827) ;  /* 0x0000004000017945 */ /* 0x000fe20003800000 */
[----:B--2---:R-:W-:-:S04]  /*2a350*/  SHF.L.U32 R2, R2, 0x1f, RZ ;  /* 0x0000001f02027819 */ /* 0x004fc800000006ff */
[----:B------:R-:W2:Y:S02]  /*2a360*/  SYNCS.PHASECHK.TRANS64.TRYWAIT P0, [R0+URZ+0x38860], R2 ;  /* 0x03886002000075a7 */ /* 0x000ea4000800017f */
[----:B--2---:R-:W-:Y:S05]  /*2a370*/  @!P0 BRA `(.L_x_828) ;  /* 0x00000030003c8947 */ /* 0x004fea0003800000 */
.L_x_917:
[----:B------:R-:W-:Y:S05]  /*2a380*/  BSYNC B1 ;  /* 0x0000000000017941 */ /* 0x000fea0003800000 */
.L_x_827:
[----:B------:R-:W3:Y:S01]  /*2a390*/  S2R R3, SR_TID.X ;  /* 0x0000000000037919 */ /* 0x000ee20000002100 */
[----:B------:R-:W-:-:S04]  /*2a3a0*/  UPRMT UR4, UR37, 0x9910, URZ ;  /* 0x0000991025047896 */ /* 0x000fc8000800003f */
[----:B------:R-:W-:Y:S01]  /*2a3b0*/  UISETP.NE.AND UP0, UPT, UR4, 0x2, UPT ;  /* 0x000000020400788c */ /* 0x000fe2000bf05270 */
[----:B---3--:R-:W-:-:S04]  /*2a3c0*/  LOP3.LUT R3, R3, 0x7f, RZ, 0xc0, !PT ;  /* 0x0000007f03037812 */ /* 0x008fc800078ec0ff */
[----:B------:R-:W-:-:S13]  /*2a3d0*/  ISETP.NE.AND P0, PT, R3, RZ, PT ;  /* 0x000000ff0300720c */ /* 0x000fda0003f05270 */
[----:B--2---:R-:W-:-:S04]  /*2a3e0*/  @!P0 IMAD.MOV.U32 R2, RZ, RZ, 0xa000 ;  /* 0x0000a000ff028424 */ /* 0x004fc800078e00ff */
[----:B------:R2:W-:Y:S01]  /*2a3f0*/  @!P0 SYNCS.ARRIVE.TRANS64 RZ, [R0+URZ+0x38850], R2 ;  /* 0x0388500200ff89a7 */ /* 0x0005e2000800003f */
[----:B------:R-:W-:-:S13]  /*2a400*/  PLOP3.LUT P0, PT, PT, PT, UP0, 0x80, 0x0 ;  /* 0x000000000000781c */ /* 0x000fda0003f0f008 */
[----:B--2---:R-:W-:Y:S05]  /*2a410*/  @P0 BRA `(.L_x_829) ;  /* 0x0000000000040947 */ /* 0x004fea0003800000 */
[----:B------:R-:W-:Y:S01]  /*2a420*/  BPT.TRAP 0x1 ;  /* 0x000000040000795c */ /* 0x000fe20000300000 */
.L_x_829:
[----:B------:R-:W2:Y:S01]  /*2a430*/  LDL R2, [R1+0x10] ;  /* 0x0000100001027983 */ /* 0x000ea20000100800 */
[----:B------:R-:W-:Y:S01]  /*2a440*/  BSSY B1, `(.L_x_830) ;  /* 0x0000004000017945 */ /* 0x000fe20003800000 */
[----:B--2---:R-:W-:-:S13]  /*2a450*/  LOP3.LUT P0, RZ, R2, 0x8, RZ, 0xc0, !PT ;  /* 0x0000000802ff7812 */ /* 0x004fda000780c0ff */
[----:B------:R-:W-:Y:S05]  /*2a460*/  @P0 BRA `(.L_x_831) ;  /* 0x0000000000040947 */ /* 0x000fea0003800000 */
[----:B------:R-:W-:Y:S01]  /*2a470*/  BPT.TRAP 0x1 ;  /* 0x000000040000795c */ /* 0x000fe20000300000 */
.L_x_831:
[----:B------:R-:W-:Y:S05]  /*2a480*/  BSYNC B1 ;  /* 0x0000000000017941 */ /* 0x000fea0003800000 */
.L_x_830:
[----:B------:R-:W2:Y:S04]  /*2a490*/  LDL.LU R3, [R1+0x1c] ;  /* 0x00001c0001037983 */ /* 0x000ea80000300800 */
[----:B------:R-:W2:Y:S01]  /*2a4a0*/  LDL.LU R2, [R1+0x8] ;  /* 0x0000080001027983 */ /* 0x000ea20000300800 */
[----:B------:R-:W-:Y:S01]  /*2a4b0*/  UIADD3 UR4, UP0, UR38, 0x470, URZ ;  /* 0x0000047026047890 */ /* 0x000fe2000ff1e03f */
[----:B------:R-:W-:Y:S01]  /*2a4c0*/  PLOP3.LUT P0, PT, PT, PT, PT, 0x80, 0x0 ;  /* 0x000000000000781c */ /* 0x000fe20003f0f070 */
[----:B------:R-:W-:Y:S01]  /*2a4d0*/  VIADD R0, R0, 0x38850 ;  /* 0x0003885000007836 */ /* 0x000fe20000000000 */
[----:B------:R-:W-:Y:S01]  /*2a4e0*/  UMOV UR6, 0x0 ;  /* 0x0000000000067882 */ /* 0x000fe20000000000 */
[----:B------:R-:W-:Y:S01]  /*2a4f0*/  UIADD3.X UR5, URZ, UR39, URZ, UP0, !UPT ;  /* 0x000000273f057290 */ /* 0x000fe200087fe43f */
[----:B------:R-:W-:Y:S01]  /*2a500*/  UMOV UR7, 0x14f00000 ;  /* 0x14f0000000077882 */ /* 0x000fe20000000000 */
[----:B------:R-:W-:Y:S01]  /*2a510*/  UMOV UR10, URZ ;  /* 0x0000003f000a7c82 */ /* 0x000fe20008000000 */
[----:B--2---:R-:W-:-:S02]  /*2a520*/  IMAD R3, R2, 0x50, R3 ;  /* 0x0000005002037824 */ /* 0x004fc400078e0203 */
[----:B------:R-:W-:-:S04]  /*2a530*/  IMAD R2, R19, 0xa000, R18 ;  /* 0x0000a00013027824 */ /* 0x000fc800078e0212 */
[----:B------:R-:W-:-:S07]  /*2a540*/  VIADD R4, R2, 0x400 ;  /* 0x0000040002047836 */ /* 0x000fce0000000000 */
.L_x_832:
        /* <DEDUP_REMOVED lines=15> */
.L_x_833:
        /* <DEDUP_REMOVED lines=15> */
.L_x_834:
        /* <DEDUP_REMOVED lines=15> */
.L_x_835:
        /* <DEDUP_REMOVED lines=10> */
.L_x_826:
[----:B------:R-:W-:Y:S05]  /*2a8c0*/  BSYNC B0 ;  /* 0x0000000000007941 */ /* 0x000fea0003800000 */
.L_x_825:
[----:B------:R-:W2:Y:S01]  /*2a8d0*/  LDL.LU R4, [R1+0x18] ;  /* 0x0000180001047983 */ /* 0x000ea20000300800 */
[----:B------:R-:W-:-:S05]  /*2a8e0*/  VIADD R19, R19, 0x1 ;  /* 0x0000000113137836 */ /* 0x000fca0000000000 */
[----:B------:R-:W-:-:S04]  /*2a8f0*/  ISETP.NE.AND P0, PT, R19, 0x2, PT ;  /* 0x000000021300780c */ /* 0x000fc80003f05270 */
[----:B------:R-:W-:Y:S02]  /*2a900*/  SEL R0, RZ, 0x1, P0 ;  /* 0x00000001ff007807 */ /* 0x000fe40000000000 */
[----:B------:R-:W-:Y:S02]  /*2a910*/  SEL R19, R19, RZ, P0 ;  /* 0x000000ff13137207 */ /* 0x000fe40000000000 */
[----:B--2---:R-:W-:-:S05]  /*2a920*/  LOP3.LUT R4, R4, R0, RZ, 0x3c, !PT ;  /* 0x0000000004047212 */ /* 0x004fca00078e3cff */
[----:B------:R2:W-:Y:S02]  /*2a930*/  STL [R1+0x18], R4 ;  /* 0x0000180401007387 */ /* 0x0005e40000100800 */
.L_x_738:
[----:B------:R-:W-:Y:S05]  /*2a940*/  BSYNC B7 ;  /* 0x0000000000077941 */ /* 0x000fea0003800000 */
.L_x_736:
[----:B------:R-:W3:Y:S02]  /*2a950*/  LDL R9, [R1+0x10] ;  /* 0x0000100001097983 */ /* 0x000ee40000100800 */
[----:B---3--:R-:W-:-:S13]  /*2a960*/  LOP3.LUT P0, RZ, R9, 0x10, RZ, 0xc0, !PT ;  /* 0x0000001009ff7812 */ /* 0x008fda000780c0ff */
[----:B------:R-:W-:Y:S05]  /*2a970*/  @!P0 BRA `(.L_x_836) ;  /* 0x00000000002c8947 */ /* 0x000fea0003800000 */
[----:B------:R-:W-:Y:S05]  /*2a980*/  WARPSYNC.ALL ;  /* 0x0000000000007948 */ /* 0x000fea0003800000 */
[----:B------:R-:W3:Y:S08]  /*2a990*/  S2UR UR5, SR_CgaCtaId ;  /* 0x00000000000579c3 */ /* 0x000ef00000008800 */
[----:B------:R-:W-:Y:S06]  /*2a9a0*/  BAR.SYNC.DEFER_BLOCKING 0x5, 0x180 ;  /* 0x0146000000007b1d */ /* 0x000fec0000010000 */
[----:B------:R-:W-:-:S02]  /*2a9b0*/  UMOV UR4, 0x400 ;  /* 0x0000040000047882 */ /* 0x000fc40000000000 */
[----:B---3--:R-:W-:-:S06]  /*2a9c0*/  ULEA UR4, UR5, UR4, 0x18 ;  /* 0x0000000405047291 */ /* 0x008fcc000f8ec03f */
[----:B------:R-:W-:-:S05]  /*2a9d0*/  IMAD.U32 R18, RZ, RZ, UR4 ;  /* 0x00000004ff127e24 */ /* 0x000fca000f8e00ff */
[----:B-12---:R-:W1:Y:S04]  /*2a9e0*/  LDS.128 R4, [R18+0x388d0] ;  /* 0x0388d00012047984 */ /* 0x006e680000000c00 */
[----:B-1----:R1:W-:Y:S04]  /*2a9f0*/  STL.64 [R1], R4 ;  /* 0x0000000401007387 */ /* 0x0023e80000100a00 */
[----:B------:R1:W-:Y:S01]  /*2aa00*/  STL.64 [R1+0x8], R6 ;  /* 0x0000080601007387 */ /* 0x0003e20000100a00 */
[----:B------:R-:W-:Y:S06]  /*2aa10*/  BAR.ARV 0x4, 0x180 ;  /* 0x0106000000007b1d */ /* 0x000fec0000002000 */
[----:B------:R-:W-:Y:S05]  /*2aa20*/  BRA `(.L_x_837) ;  /* 0x0000000c00247947 */ /* 0x000fea0003800000 */
.L_x_836:
[----:B------:R-:W3:Y:S01]  /*2aa30*/  LDL R17, [R1+0x30] ;  /* 0x0000300001117983 */ /* 0x000ee20000100800 */
[----:B------:R-:W-:Y:S01]  /*2aa40*/  UMOV UR4, 0xffffffff ;  /* 0xffffffff00047882 */ /* 0x000fe20000000000 */
[----:B---3--:R-:W-:Y:S02]  /*2aa50*/  ISETP.NE.AND P5, PT, R17, 0x1f, PT ;  /* 0x0000001f1100780c */ /* 0x008fe40003fa5270 */
[----:B------:R-:W-:Y:S11]  /*2aa60*/  BRA.DIV UR4, `(.L_x_838) ;  /* 0x0000002a04947947 */ /* 0x000ff6000b800000 */
[----:B------:R-:W0:Y:S01]  /*2aa70*/  LDL R3, [R1+0xc] ;  /* 0x00000c0001037983 */ /* 0x000e220000100800 */
[----:B------:R-:W-:-:S03]  /*2aa80*/  ULDC UR4, c[0x0][0xc3c] ;  /* 0x00030f0000047ab9 */ /* 0x000fc60000000800 */
[----:B------:R-:W3:Y:S01]  /*2aa90*/  LDL.LU R2, [R1] ;  /* 0x0000000001027983 */ /* 0x000ee20000300800 */
[----:B------:R-:W-:Y:S01]  /*2aaa0*/  LOP3.LUT P4, RZ, R9, 0x1, RZ, 0xc0, !PT ;  /* 0x0000000109ff7812 */ /* 0x000fe2000788c0ff */
[----:B------:R-:W-:Y:S01]  /*2aab0*/  ULDC.64 UR6, c[0x0][0x208] ;  /* 0x0000820000067ab9 */ /* 0x000fe20000000a00 */
[----:B0-----:R-:W-:Y:S02]  /*2aac0*/  IMAD.IADD R0, R3, 0x1, R17 ;  /* 0x0000000103007824 */ /* 0x001fe400078e0211 */
[----:B---3--:R-:W-:-:S03]  /*2aad0*/  IMAD.MOV.U32 R9, RZ, RZ, R2 ;  /* 0x000000ffff097224 */ /* 0x008fc600078e0002 */
[----:B------:R-:W-:-:S13]  /*2aae0*/  ISETP.GE.OR P0, PT, R0, UR4, !P5 ;  /* 0x0000000400007c0c */ /* 0x000fda000ef06670 */
[----:B------:R-:W0:Y:S08]  /*2aaf0*/  @!P0 LDC.64 R2, c[0x0][0xc80] ;  /* 0x00032000ff028b82 */ /* 0x000e300000000a00 */
[----:B-1----:R-:W1:Y:S01]  /*2ab00*/  @!P0 LDC.64 R6, c[0x0][0xc78] ;  /* 0x00031e00ff068b82 */ /* 0x002e620000000a00 */
[----:B0-----:R-:W-:-:S05]  /*2ab10*/  @!P0 IMAD.WIDE R2, R0, 0x4, R2 ;  /* 0x0000000400028825 */ /* 0x001fca00078e0202 */
[----:B------:R1:W3:Y:S02]  /*2ab20*/  @!P0 LDG.E R8, desc[UR6][R2.64] ;  /* 0x0000000602088981 */ /* 0x0002e4000c1e1900 */
[----:B-1----:R-:W-:-:S06]  /*2ab30*/  @!P0 IMAD.WIDE R2, R0, 0x4, R6 ;  /* 0x0000000400028825 */ /* 0x002fcc00078e0206 */
[----:B------:R-:W4:Y:S01]  /*2ab40*/  @!P0 LDG.E R2, desc[UR6][R2.64] ;  /* 0x0000000602028981 */ /* 0x000f22000c1e1900 */
[----:B--2---:R-:W-:Y:S01]  /*2ab50*/  IMAD.MOV.U32 R4, RZ, RZ, RZ ;  /* 0x000000ffff047224 */ /* 0x004fe200078e00ff */
[C---:B------:R-:W-:Y:S01]  /*2ab60*/  ISETP.GE.U32.AND P1, PT, R17.reuse, 0x4, PT ;  /* 0x000000041100780c */ /* 0x040fe20003f26070 */
[----:B------:R-:W-:Y:S01]  /*2ab70*/  IMAD.MOV.U32 R6, RZ, RZ, RZ ;  /* 0x000000ffff067224 */ /* 0x000fe200078e00ff */
[C---:B------:R-:W-:Y:S01]  /*2ab80*/  ISETP.GE.U32.AND P2, PT, R17.reuse, 0x8, PT ;  /* 0x000000081100780c */ /* 0x040fe20003f46070 */
[----:B------:R-:W-:Y:S01]  /*2ab90*/  SHFL.IDX PT, R5, R9, RZ, 0x1f ;  /* 0x00001fff09057589 */ /* 0x000fe200000e0000 */
[----:B------:R-:W-:Y:S01]  /*2aba0*/  ISETP.GE.U32.AND P3, PT, R17, 0x10, PT ;  /* 0x000000101100780c */ /* 0x000fe20003f66070 */
[----:B------:R-:W-:Y:S02]  /*2abb0*/  IMAD.MOV.U32 R10, RZ, RZ, RZ ;  /* 0x000000ffff0a7224 */ /* 0x000fe400078e00ff */
[----:B------:R-:W-:Y:S01]  /*2abc0*/  SHFL.IDX PT, R0, R9, 0x1, 0x1f ;  /* 0x00201f0009007f89 */ /* 0x000fe200000e0000 */
[----:B---3--:R-:W-:-:S02]  /*2abd0*/  @!P0 IMAD.MOV.U32 R4, RZ, RZ, R8 ;  /* 0x000000ffff048224 */ /* 0x008fc400078e0008 */
[----:B----4-:R-:W-:Y:S01]  /*2abe0*/  @!P0 IMAD.MOV.U32 R6, RZ, RZ, R2 ;  /* 0x000000ffff068224 */ /* 0x010fe200078e0002 */
[----:B------:R-:W-:-:S03]  /*2abf0*/  ISETP.GE.U32.AND P0, PT, R17, 0x2, PT ;  /* 0x000000021100780c */ /* 0x000fc60003f06070 */
[----:B------:R-:W-:-:S05]  /*2ac00*/  IMAD R2, R6, R4, RZ ;  /* 0x0000000406027224 */ /* 0x000fca00078e02ff */
        /* <DEDUP_REMOVED lines=15> */
[----:B------:R0:W1:Y:S02]  /*2ad00*/  SHFL.IDX PT, R16, R7, 0x1f, 0x1f ;  /* 0x03e01f0007107f89 */ /* 0x00006400000e0000 */
.L_x_927:
[----:B------:R-:W-:Y:S02]  /*2ad10*/  ULDC UR4, c[0x0][0xc38] ;  /* 0x00030e0000047ab9 */ /* 0x000fe40000000800 */
[----:B------:R-:W-:-:S04]  /*2ad20*/  IMAD.U32 R2, RZ, RZ, UR4 ;  /* 0x00000004ff027e24 */ /* 0x000fc8000f8e00ff */
[----:B-1----:R-:W-:-:S04]  /*2ad30*/  IMAD R16, R16, R2, RZ ;  /* 0x0000000210107224 */ /* 0x002fc800078e02ff */
[----:B------:R-:W-:-:S05]  /*2ad40*/  IMAD.IADD R0, R0, 0x1, R16 ;  /* 0x0000000100007824 */ /* 0x000fca00078e0210 */
[----:B------:R-:W-:-:S13]  /*2ad50*/  ISETP.GT.AND P4, PT, R0, R5, PT ;  /* 0x000000050000720c */ /* 0x000fda0003f84270 */
[----:B------:R-:W-:Y:S05]  /*2ad60*/  @P4 BRA `(.L_x_839) ;  /* 0x0000000000b44947 */ /* 0x000fea0003800000 */
.L_x_842:
[----:B------:R-:W2:Y:S01]  /*2ad70*/  LDL.LU R3, [R1+0xc] ;  /* 0x00000c0001037983 */ /* 0x000ea20000300800 */
[----:B------:R-:W1:Y:S01]  /*2ad80*/  LDC R2, c[0x0][0xc3c] ;  /* 0x00030f00ff027b82 */ /* 0x000e620000000800 */
[----:B--2---:R-:W-:-:S05]  /*2ad90*/  VIADD R3, R3, 0x1f ;  /* 0x0000001f03037836 */ /* 0x004fca0000000000 */
[----:B-1----:R-:W-:-:S13]  /*2ada0*/  ISETP.GE.AND P4, PT, R3, R2, PT ;  /* 0x000000020300720c */ /* 0x002fda0003f86270 */
[----:B------:R-:W-:Y:S05]  /*2adb0*/  @P4 BRA `(.L_x_840) ;  /* 0x0000000400dc4947 */ /* 0x000fea0003800000 */
[----:B------:R-:W2:Y:S01]  /*2adc0*/  LDL R4, [R1+0x30] ;  /* 0x0000300001047983 */ /* 0x000ea20000100800 */
[----:B------:R-:W-:-:S03]  /*2add0*/  ULDC.64 UR4, c[0x0][0x208] ;  /* 0x0000820000047ab9 */ /* 0x000fc60000000a00 */
[----:B------:R1:W-:Y:S01]  /*2ade0*/  STL [R1+0xc], R3 ;  /* 0x00000c0301007387 */ /* 0x0003e20000100800 */
[----:B--2---:R-:W-:Y:S02]  /*2adf0*/  IMAD.IADD R6, R3, 0x1, R4 ;  /* 0x0000000103067824 */ /* 0x004fe400078e0204 */
[----:B------:R-:W-:-:S03]  /*2ae00*/  IMAD.MOV.U32 R4, RZ, RZ, RZ ;  /* 0x000000ffff047224 */ /* 0x000fc600078e00ff */
[----:B------:R-:W-:-:S13]  /*2ae10*/  ISETP.GE.OR P4, PT, R6, R2, !P5 ;  /* 0x000000020600720c */ /* 0x000fda0006f86670 */
[----:B-1----:R-:W1:Y:S02]  /*2ae20*/  @!P4 LDC.64 R2, c[0x0][0xc80] ;  /* 0x00032000ff02cb82 */ /* 0x002e640000000a00 */
        /* <DEDUP_REMOVED lines=9> */
[----:B------:R-:W2:Y:S02]  /*2aec0*/  LDL R3, [R1+0x10] ;  /* 0x0000100001037983 */ /* 0x000ea40000100800 */
[----:B--2---:R-:W-:Y:S02]  /*2aed0*/  LOP3.LUT P4, RZ, R3, 0x1, RZ, 0xc0, !PT ;  /* 0x0000000103ff7812 */ /* 0x004fe4000788c0ff */
        /* <DEDUP_REMOVED lines=14> */
[----:B0-----:R-:W-:-:S05]  /*2afc0*/  IMAD.IADD R7, R2, 0x1, R3 ;  /* 0x0000000102077824 */ /* 0x001fca00078e0203 */
[----:B------:R0:W1:Y:S02]  /*2afd0*/  SHFL.IDX PT, R16, R7, 0x1f, 0x1f ;  /* 0x03e01f0007107f89 */ /* 0x00006400000e0000 */
.L_x_935:
[----:B------:R-:W-:Y:S02]  /*2afe0*/  ULDC UR4, c[0x0][0xc38] ;  /* 0x00030e0000047ab9 */ /* 0x000fe40000000800 */
[----:B------:R-:W-:-:S04]  /*2aff0*/  IMAD.U32 R2, RZ, RZ, UR4 ;  /* 0x00000004ff027e24 */ /* 0x000fc8000f8e00ff */
[----:B-1----:R-:W-:-:S04]  /*2b000*/  IMAD R16, R16, R2, RZ ;  /* 0x0000000210107224 */ /* 0x002fc800078e02ff */
[----:B------:R-:W-:-:S05]  /*2b010*/  IMAD.IADD R0, R16, 0x1, R0 ;  /* 0x0000000110007824 */ /* 0x000fca00078e0200 */
[----:B------:R-:W-:-:S13]  /*2b020*/  ISETP.GT.AND P4, PT, R0, R5, PT ;  /* 0x000000050000720c */ /* 0x000fda0003f84270 */
[----:B------:R-:W-:Y:S05]  /*2b030*/  @!P4 BRA `(.L_x_842) ;  /* 0xfffffffc004cc947 */ /* 0x000fea000383ffff */
.L_x_839:
[----:B------:R-:W-:Y:S01]  /*2b040*/  IMAD.IADD R16, R0, 0x1, -R16 ;  /* 0x0000000100107824 */ /* 0x000fe200078e0a10 */
[----:B------:R-:W-:-:S03]  /*2b050*/  UMOV UR4, 0xffffffff ;  /* 0xffffffff00047882 */ /* 0x000fc60000000000 */
[----:B------:R-:W-:-:S05]  /*2b060*/  IMAD R0, R7, R2, R16 ;  /* 0x0000000207007224 */ /* 0x000fca00078e0210 */
[----:B------:R-:W-:Y:S01]  /*2b070*/  ISETP.GT.AND P6, PT, R0, R5, PT ;  /* 0x000000050000720c */ /* 0x000fe20003fc4270 */
[----:B------:R-:W-:-:S12]  /*2b080*/  BRA.DIV UR4, `(.L_x_843) ;  /* 0x0000002e044c7947 */ /* 0x000fd8000b800000 */
[----:B------:R-:W-:-:S04]  /*2b090*/  VOTE.ANY R3, PT, !P6 ;  /* 0x0000000000037806 */ /* 0x000fc800070e0100 */
[----:B------:R-:W1:Y:S02]  /*2b0a0*/  POPC R0, R3 ;  /* 0x0000000300007309 */ /* 0x000e640000000000 */
[----:B-1----:R1:W2:Y:S04]  /*2b0b0*/  SHFL.IDX PT, R4, R4, R0, 0x1f ;  /* 0x00001f0004047589 */ /* 0x0022a800000e0000 */
[----:B------:R1:W3:Y:S02]  /*2b0c0*/  SHFL.IDX PT, R6, R6, R0, 0x1f ;  /* 0x00001f0006067589 */ /* 0x0002e400000e0000 */
.L_x_940:
[----:B------:R-:W-:-:S13]  /*2b0d0*/  ISETP.NE.AND P0, PT, R3, RZ, PT ;  /* 0x000000ff0300720c */ /* 0x000fda0003f05270 */
[----:B------:R-:W-:Y:S05]  /*2b0e0*/  @!P0 BRA `(.L_x_844) ;  /* 0x0000000000148947 */ /* 0x000fea0003800000 */
[----:B------:R-:W-:Y:S01]  /*2b0f0*/  UMOV UR4, 0xffffffff ;  /* 0xffffffff00047882 */ /* 0x000fe20000000000 */
[----:B------:R-:W-:Y:S02]  /*2b100*/  VIADD R12, R0, 0xffffffff ;  /* 0xffffffff000c7836 */ /* 0x000fe40000000000 */
[----:B------:R-:W-:Y:S05]  /*2b110*/  BRA.DIV UR4, `(.L_x_845) ;  /* 0x0000002e04847947 */ /* 0x000fea000b800000 */
[----:B0-----:R0:W4:Y:S02]  /*2b120*/  SHFL.IDX PT, R7, R7, R12, 0x1f ;  /* 0x00001f0c07077589 */ /* 0x00112400000e0000 */
.L_x_943:
[----:B----4-:R-:W-:-:S07]  /*2b130*/  IMAD.MOV.U32 R10, RZ, RZ, R7 ;  /* 0x000000ffff0a7224 */ /* 0x010fce00078e0007 */
.L_x_844:
[----:B------:R-:W4:Y:S01]  /*2b140*/  LDL.LU R11, [R1+0xc] ;  /* 0x00000c00010b7983 */ /* 0x000f220000300800 */
[----:B--2---:R-:W-:Y:S01]  /*2b150*/  IABS R3, R4 ;  /* 0x0000000400037213 */ /* 0x004fe20000000000 */
[----:B------:R-:W-:Y:S02]  /*2b160*/  IMAD R2, R10, R2, R16 ;  /* 0x000000020a027224 */ /* 0x000fe400078e0210 */
[----:B------:R-:W-:Y:S01]  /*2b170*/  IMAD.MOV.U32 R8, RZ, RZ, RZ ;  /* 0x000000ffff087224 */ /* 0x000fe200078e00ff */
[----:B0-----:R-:W0:Y:S01]  /*2b180*/  I2F.RP R7, R3 ;  /* 0x0000000300077306 */ /* 0x001e220000209400 */
[----:B------:R-:W-:Y:S01]  /*2b190*/  IMAD.IADD R5, R5, 0x1, -R2 ;  /* 0x0000000105057824 */ /* 0x000fe200078e0a02 */
[----:B------:R2:W-:Y:S04]  /*2b1a0*/  STL [R1], R2 ;  /* 0x0000000201007387 */ /* 0x0005e80000100800 */
[----:B--2---:R-:W-:-:S02]  /*2b1b0*/  IABS R2, R5 ;  /* 0x0000000500027213 */ /* 0x004fc40000000000 */
[----:B0-----:R-:W0:Y:S02]  /*2b1c0*/  MUFU.RCP R7, R7 ;  /* 0x0000000700077308 */ /* 0x001e240000001000 */
[----:B0-----:R-:W-:-:S06]  /*2b1d0*/  VIADD R7, R7, 0xffffffe ;  /* 0x0ffffffe07077836 */ /* 0x001fcc0000000000 */
[----:B------:R-:W0:Y:S02]  /*2b1e0*/  F2I.FTZ.U32.TRUNC.NTZ R9, R7 ;  /* 0x0000000700097305 */ /* 0x000e24000021f000 */
[----:B0-----:R-:W-:-:S04]  /*2b1f0*/  IMAD.MOV R7, RZ, RZ, -R9 ;  /* 0x000000ffff077224 */ /* 0x001fc800078e0a09 */
[----:B------:R-:W-:-:S04]  /*2b200*/  IMAD R7, R7, R3, RZ ;  /* 0x0000000307077224 */ /* 0x000fc800078e02ff */
[----:B------:R-:W-:Y:S01]  /*2b210*/  IMAD.HI.U32 R7, R9, R7, R8 ;  /* 0x0000000709077227 */ /* 0x000fe200078e0008 */
[----:B------:R-:W-:-:S05]  /*2b220*/  IABS R8, R4 ;  /* 0x0000000400087213 */ /* 0x000fca0000000000 */
[----:B------:R-:W-:Y:S02]  /*2b230*/  IMAD.MOV R8, RZ, RZ, -R8 ;  /* 0x000000ffff087224 */ /* 0x000fe400078e0a08 */
[----:B------:R-:W-:-:S04]  /*2b240*/  IMAD.HI.U32 R7, R7, R2, RZ ;  /* 0x0000000207077227 */ /* 0x000fc800078e00ff */
[----:B------:R-:W-:Y:S01]  /*2b250*/  IMAD R2, R7, R8, R2 ;  /* 0x0000000807027224 */ /* 0x000fe200078e0202 */
[----:B---3--:R-:W-:-:S04]  /*2b260*/  IABS R8, R6 ;  /* 0x0000000600087213 */ /* 0x008fc80000000000 */
[----:B------:R-:W-:-:S13]  /*2b270*/  ISETP.GT.U32.AND P2, PT, R3, R2, PT ;  /* 0x000000020300720c */ /* 0x000fda0003f44070 */
[----:B------:R-:W-:Y:S02]  /*2b280*/  @!P2 IMAD.IADD R2, R2, 0x1, -R3 ;  /* 0x000000010202a824 */ /* 0x000fe400078e0a03 */
[----:B------:R-:W-:Y:S01]  /*2b290*/  @!P2 VIADD R7, R7, 0x1 ;  /* 0x000000010707a836 */ /* 0x000fe20000000000 */
[----:B------:R-:W-:Y:S02]  /*2b2a0*/  ISETP.NE.AND P2, PT, R4, RZ, PT ;  /* 0x000000ff0400720c */ /* 0x000fe40003f45270 */
[----:B------:R-:W-:Y:S02]  /*2b2b0*/  ISETP.GE.U32.AND P0, PT, R2, R3, PT ;  /* 0x000000030200720c */ /* 0x000fe40003f06070 */
[----:B------:R-:W0:Y:S11]  /*2b2c0*/  I2F.RP R2, R8 ;  /* 0x0000000800027306 */ /* 0x000e360000209400 */
[----:B------:R-:W-:Y:S01]  /*2b2d0*/  @P0 VIADD R7, R7, 0x1 ;  /* 0x0000000107070836 */ /* 0x000fe20000000000 */
[----:B0-----:R-:W0:Y:S02]  /*2b2e0*/  MUFU.RCP R2, R2 ;  /* 0x0000000200027308 */ /* 0x001e240000001000 */
[----:B0-----:R-:W-:-:S06]  /*2b2f0*/  VIADD R2, R2, 0xffffffe ;  /* 0x0ffffffe02027836 */ /* 0x001fcc0000000000 */
[----:B------:R-:W0:Y:S02]  /*2b300*/  F2I.FTZ.U32.TRUNC.NTZ R3, R2 ;  /* 0x0000000200037305 */ /* 0x000e24000021f000 */
[----:B0-----:R-:W-:-:S04]  /*2b310*/  IMAD.MOV R2, RZ, RZ, -R3 ;  /* 0x000000ffff027224 */ /* 0x001fc800078e0a03 */
        /* <DEDUP_REMOVED lines=12> */
[----:B------:R-:W-:Y:S02]  /*2b3e0*/  IMAD R3, R2, R9, R3 ;  /* 0x0000000902037224 */ /* 0x000fe400078e0203 */
[----:B------:R-:W-:-:S03]  /*2b3f0*/  IMAD.IADD R4, R5, 0x1, -R4 ;  /* 0x0000000105047824 */ /* 0x000fc600078e0a04 */
[----:B------:R-:W-:-:S13]  /*2b400*/  ISETP.GT.U32.AND P2, PT, R8, R3, PT ;  /* 0x000000030800720c */ /* 0x000fda0003f44070 */
[----:B------:R-:W-:Y:S02]  /*2b410*/  @!P2 IMAD.IADD R3, R3, 0x1, -R8 ;  /* 0x000000010303a824 */ /* 0x000fe400078e0a08 */
[----:B------:R-:W-:Y:S01]  /*2b420*/  @!P2 VIADD R2, R2, 0x1 ;  /* 0x000000010202a836 */ /* 0x000fe20000000000 */
[----:B------:R-:W-:Y:S02]  /*2b430*/  ISETP.NE.AND P2, PT, R6, RZ, PT ;  /* 0x000000ff0600720c */ /* 0x000fe40003f45270 */
[----:B------:R-:W-:Y:S02]  /*2b440*/  ISETP.GE.U32.AND P0, PT, R3, R8, PT ;  /* 0x000000080300720c */ /* 0x000fe40003f06070 */
[----:B------:R-:W-:-:S04]  /*2b450*/  LOP3.LUT R3, R7, R6, RZ, 0x3c, !PT ;  /* 0x0000000607037212 */ /* 0x000fc800078e3cff */
[----:B------:R-:W-:-:S07]  /*2b460*/  ISETP.GE.AND P1, PT, R3, RZ, PT ;  /* 0x000000ff0300720c */ /* 0x000fce0003f26270 */
[----:B------:R-:W-:-:S06]  /*2b470*/  @P0 VIADD R2, R2, 0x1 ;  /* 0x0000000102020836 */ /* 0x000fcc0000000000 */
[----:B------:R-:W-:Y:S01]  /*2b480*/  @!P1 IMAD.MOV R2, RZ, RZ, -R2 ;  /* 0x000000ffff029224 */ /* 0x000fe200078e0a02 */
[----:B------:R-:W-:-:S05]  /*2b490*/  @!P2 LOP3.LUT R2, RZ, R6, RZ, 0x33, !PT ;  /* 0x00000006ff02a212 */ /* 0x000fca00078e33ff */
[--C-:B------:R-:W-:Y:S02]  /*2b4a0*/  IMAD.MOV R3, RZ, RZ, -R2.reuse ;  /* 0x000000ffff037224 */ /* 0x100fe400078e0a02 */
[C---:B------:R-:W-:Y:S02]  /*2b4b0*/  IMAD R2, R6.reuse, 0x1000000, R2 ;  /* 0x0100000006027824 */ /* 0x040fe400078e0202 */
[----:B------:R-:W-:Y:S02]  /*2b4c0*/  IMAD R3, R6, R3, R7 ;  /* 0x0000000306037224 */ /* 0x000fe400078e0207 */
[----:B----4-:R-:W-:Y:S02]  /*2b4d0*/  IMAD.IADD R11, R0, 0x1, R11 ;  /* 0x00000001000b7824 */ /* 0x010fe400078e020b */
[----:B-1----:R-:W-:-:S05]  /*2b4e0*/  IMAD R0, R3, 0x10000, R2 ;  /* 0x0001000003007824 */ /* 0x002fca00078e0202 */
[----:B------:R2:W-:Y:S04]  /*2b4f0*/  STL [R1+0x8], R0 ;  /* 0x0000080001007387 */ /* 0x0005e80000100800 */
[----:B------:R2:W-:Y:S04]  /*2b500*/  STL [R1+0xc], R11 ;  /* 0x00000c0b01007387 */ /* 0x0005e80000100800 */
[----:B------:R2:W-:Y:S01]  /*2b510*/  STL [R1+0x4], R4 ;  /* 0x0000040401007387 */ /* 0x0005e20000100800 */
[----:B------:R-:W-:Y:S05]  /*2b520*/  BRA `(.L_x_846) ;  /* 0x0000000000287947 */ /* 0x000fea0003800000 */
.L_x_840:
[----:B------:R-:W-:Y:S01]  /*2b530*/  UMOV UR4, URZ ;  /* 0x0000003f00047c82 */ /* 0x000fe20008000000 */
[----:B------:R-:W-:Y:S01]  /*2b540*/  ULDC UR6, c[0x0][0xc3c] ;  /* 0x00030f0000067ab9 */ /* 0x000fe20000000800 */
[----:B------:R-:W-:Y:S01]  /*2b550*/  UMOV UR5, URZ ;  /* 0x0000003f00057c82 */ /* 0x000fe20008000000 */
[----:B------:R-:W-:Y:S01]  /*2b560*/  IMAD.U32 R3, RZ, RZ, UR4 ;  /* 0x00000004ff037e24 */ /* 0x000fe2000f8e00ff */
[----:B------:R1:W-:Y:S01]  /*2b570*/  STL [R1], R5 ;  /* 0x0000000501007387 */ /* 0x0003e20000100800 */
[----:B------:R-:W-:Y:S02]  /*2b580*/  IMAD.U32 R0, RZ, RZ, UR6 ;  /* 0x00000006ff007e24 */ /* 0x000fe4000f8e00ff */
[----:B------:R-:W-:Y:S01]  /*2b590*/  IMAD.U32 R2, RZ, RZ, UR5 ;  /* 0x00000005ff027e24 */ /* 0x000fe2000f8e00ff */
[----:B------:R1:W-:Y:S04]  /*2b5a0*/  STL [R1+0x4], R3 ;  /* 0x0000040301007387 */ /* 0x0003e80000100800 */
[----:B------:R1:W-:Y:S04]  /*2b5b0*/  STL [R1+0xc], R0 ;  /* 0x00000c0001007387 */ /* 0x0003e80000100800 */
[----:B------:R1:W-:Y:S02]  /*2b5c0*/  STL [R1+0x8], R2 ;  /* 0x0000080201007387 */ /* 0x0003e40000100800 */
.L_x_846:
[----:B-12---:R-:W2:Y:S04]  /*2b5d0*/  LDL R0, [R1+0x30] ;  /* 0x0000300001007983 */ /* 0x006ea80000100800 */
[----:B------:R-:W0:Y:S04]  /*2b5e0*/  LDL R2, [R1+0xc] ;  /* 0x00000c0001027983 */ /* 0x000e280000100800 */
[----:B------:R-:W3:Y:S04]  /*2b5f0*/  LDL R3, [R1+0x8] ;  /* 0x0000080001037983 */ /* 0x000ee80000100800 */
[----:B------:R-:W4:Y:S04]  /*2b600*/  LDL R4, [R1] ;  /* 0x0000000001047983 */ /* 0x000f280000100800 */
[----:B------:R-:W4:Y:S01]  /*2b610*/  LDL R5, [R1+0x4] ;  /* 0x0000040001057983 */ /* 0x000f220000100800 */
[----:B------:R-:W-:Y:S05]  /*2b620*/  WARPSYNC.ALL ;  /* 0x0000000000007948 */ /* 0x000fea0003800000 */
[----:B------:R-:W-:Y:S01]  /*2b630*/  BAR.SYNC.DEFER_BLOCKING 0x4, 0x180 ;  /* 0x0106000000007b1d */ /* 0x000fe20000010000 */
[----:B--2---:R-:W-:-:S13]  /*2b640*/  ISETP.NE.AND P0, PT, R0, RZ, PT ;  /* 0x000000ff0000720c */ /* 0x004fda0003f05270 */
[----:B------:R-:W1:Y:S01]  /*2b650*/  @!P0 S2R R0, SR_CgaCtaId ;  /* 0x0000000000008919 */ /* 0x000e620000008800 */
[----:B0-----:R-:W-:Y:S01]  /*2b660*/  IMAD.MOV.U32 R7, RZ, RZ, R2 ;  /* 0x000000ffff077224 */ /* 0x001fe200078e0002 */
[----:B------:R-:W-:Y:S01]  /*2b670*/  @!P0 MOV R2, 0x400 ;  /* 0x0000040000028802 */ /* 0x000fe20000000f00 */
[----:B---3--:R-:W-:-:S03]  /*2b680*/  IMAD.MOV.U32 R6, RZ, RZ, R3 ;  /* 0x000000ffff067224 */ /* 0x008fc600078e0003 */
[----:B-1----:R-:W-:-:S05]  /*2b690*/  @!P0 LEA R18, R0, R2, 0x18 ;  /* 0x0000000200128211 */ /* 0x002fca00078ec0ff */
[----:B----4-:R0:W-:Y:S01]  /*2b6a0*/  @!P0 STS.128 [R18+0x388d0], R4 ;  /* 0x0388d00412008388 */ /* 0x0101e20000000c00 */
[----:B------:R-:W-:Y:S06]  /*2b6b0*/  BAR.ARV 0x5, 0x180 ;  /* 0x0146000000007b1d */ /* 0x000fec0000002000 */
.L_x_837:
[----:B0-----:R-:W2:Y:S01]  /*2b6c0*/  LDL R0, [R1+0xc] ;  /* 0x00000c0001007983 */ /* 0x001ea20000100800 */
[----:B------:R-:W-:Y:S02]  /*2b6d0*/  ULDC UR4, c[0x0][0xc3c] ;  /* 0x00030f0000047ab9 */ /* 0x000fe40000000800 */
[----:B--2---:R-:W-:-:S13]  /*2b6e0*/  ISETP.GE.AND P0, PT, R0, UR4, PT ;  /* 0x0000000400007c0c */ /* 0x004fda000bf06270 */
[----:B------:R-:W-:Y:S05]  /*2b6f0*/  @!P0 BRA `(.L_x_847) ;  /* 0xffffff7c00ec8947 */ /* 0x000fea000383ffff */
[----:B------:R-:W-:Y:S05]  /*2b700*/  BSYNC B8 ;  /* 0x0000000000087941 */ /* 0x000fea0003800000 */
.L_x_684:
[----:B-1----:R-:W3:Y:S01]  /*2b710*/  LDL.LU R0, [R1+0x64] ;  /* 0x0000640001007983 */ /* 0x002ee20000300800 */
[----:B------:R-:W-:Y:S01]  /*2b720*/  BSSY B0, `(.L_x_848) ;  /* 0x000000b000007945 */ /* 0x000fe20003800000 */
[----:B------:R-:W1:Y:S01]  /*2b730*/  S2R R5, SR_CgaCtaId ;  /* 0x0000000000057919 */ /* 0x000e620000008800 */
[----:B---3--:R-:W-:-:S05]  /*2b740*/  VIADD R0, R0, 0x1 ;  /* 0x0000000100007836 */ /* 0x008fca0000000000 */
[----:B0-----:R-:W-:-:S04]  /*2b750*/  LEA.HI R2, R0, R0, RZ, 0x1 ;  /* 0x0000000000027211 */ /* 0x001fc800078f08ff */
[----:B------:R-:W-:-:S05]  /*2b760*/  LOP3.LUT R3, R2, 0xfffffffe, RZ, 0xc0, !PT ;  /* 0xfffffffe02037812 */ /* 0x000fca00078ec0ff */
[----:B------:R-:W-:Y:S01]  /*2b770*/  IMAD.IADD R3, R0, 0x1, -R3 ;  /* 0x0000000100037824 */ /* 0x000fe200078e0a03 */
[----:B------:R-:W-:-:S04]  /*2b780*/  MOV R0, 0x400 ;  /* 0x0000040000007802 */ /* 0x000fc80000000f00 */
[----:B-1----:R-:W-:Y:S02]  /*2b790*/  LEA R0, R5, R0, 0x18 ;  /* 0x0000000005007211 */ /* 0x002fe400078ec0ff */
[----:B------:R-:W-:-:S04]  /*2b7a0*/  SHF.L.U32 R3, R3, 0x1f, RZ ;  /* 0x0000001f03037819 */ /* 0x000fc800000006ff */
[----:B------:R-:W0:Y:S02]  /*2b7b0*/  SYNCS.PHASECHK.TRANS64.TRYWAIT P0, [R0+URZ+0x38820], R3 ;  /* 0x03882003000075a7 */ /* 0x000e24000800017f */
[----:B0-----:R-:W-:Y:S05]  /*2b7c0*/  @!P0 BRA `(.L_x_849) ;  /* 0x0000002800008947 */ /* 0x001fea0003800000 */
.L_x_944:
[----:B------:R-:W-:Y:S05]  /*2b7d0*/  BSYNC B0 ;  /* 0x0000000000007941 */ /* 0x000fea0003800000 */
.L_x_848:
[----:B------:R-:W-:-:S03]  /*2b7e0*/  UMOV UR4, 0xffffffff ;  /* 0xffffffff00047882 */ /* 0x000fc60000000000 */
[----:B------:R-:W-:Y:S05]  /*2b7f0*/  BRA.DIV UR4, `(.L_x_850) ;  /* 0x0000002a04087947 */ /* 0x000fea000b800000 */
[----:B------:R-:W1:Y:S02]  /*2b800*/  S2R R2, SR_TID.X ;  /* 0x0000000000027919 */ /* 0x000e640000002100 */
[----:B-1----:R-:W-:-:S04]  /*2b810*/  SHF.R.U32.HI R2, RZ, 0x5, R2 ;  /* 0x00000005ff027819 */ /* 0x002fc80000011602 */
[----:B------:R-:W-:-:S05]  /*2b820*/  LOP3.LUT R2, R2, 0x3, RZ, 0xc0, !PT ;  /* 0x0000000302027812 */ /* 0x000fca00078ec0ff */
[----:B------:R1:W3:Y:S02]  /*2b830*/  SHFL.IDX PT, R14, R2, RZ, 0x1f ;  /* 0x00001fff020e7589 */ /* 0x0002e400000e0000 */
.L_x_947:
[----:B---3--:R-:W-:-:S13]  /*2b840*/  ISETP.NE.AND P0, PT, R14, RZ, PT ;  /* 0x000000ff0e00720c */ /* 0x008fda0003f05270 */
[----:B------:R-:W-:Y:S05]  /*2b850*/  @P0 BRA `(.L_x_444) ;  /* 0x00000000008c0947 */ /* 0x000fea0003800000 */
[----:B------:R-:W-:-:S03]  /*2b860*/  UMOV UR4, 0xffffffff ;  /* 0xffffffff00047882 */ /* 0x000fc60000000000 */
[----:B------:R-:W-:Y:S05]  /*2b870*/  BRA.DIV UR4, `(.L_x_851) ;  /* 0x0000002a041c7947 */ /* 0x000fea000b800000 */
[----:B------:R-:W-:-:S13]  /*2b880*/  ELECT P6, URZ, PT ;  /* 0x00000000003f782f */ /* 0x000fda00038c0000 */
.L_x_950:
[----:B------:R-:W-:Y:S05]  /*2b890*/  @!P6 BRA `(.L_x_444) ;  /* 0x00000000007ce947 */ /* 0x000fea0003800000 */
[----:B------:R-:W-:-:S06]  /*2b8a0*/  ULOP3.LUT UR4, UR60, 0x2, URZ, 0xfc, !UPT ;  /* 0x000000023c047892 */ /* 0x000fcc000f8efc3f */
[----:B-1----:R-:W-:-:S05]  /*2b8b0*/  IMAD.U32 R2, RZ, RZ, UR4 ;  /* 0x00000004ff027e24 */ /* 0x002fca000f8e00ff */
[----:B------:R-:W-:-:S13]  /*2b8c0*/  ISETP.NE.AND P2, PT, R2, 0x3, PT ;  /* 0x000000030200780c */ /* 0x000fda0003f45270 */
[----:B------:R-:W-:Y:S05]  /*2b8d0*/  @!P2 BRA `(.L_x_852) ;  /* 0x000000000004a947 */ /* 0x000fea0003800000 */
[----:B------:R-:W-:Y:S01]  /*2b8e0*/  BPT.TRAP 0x1 ;  /* 0x000000040000795c */ /* 0x000fe20000300000 */
.L_x_852:
[----:B------:R-:W3:Y:S01]  /*2b8f0*/  LDL.LU R7, [R1+0x18] ;  /* 0x0000180001077983 */ /* 0x000ee20000300800 */
[----:B------:R-:W-:Y:S02]  /*2b900*/  VIADD R2, R0, 0x38840 ;  /* 0x0003884000027836 */ /* 0x000fe40000000000 */
[C---:B0-----:R-:W-:Y:S02]  /*2b910*/  VIADD R3, R19.reuse, 0x1 ;  /* 0x0000000113037836 */ /* 0x041fe40000000000 */
[----:B------:R-:W-:-:S03]  /*2b920*/  IMAD R6, R19, 0x8, R2 ;  /* 0x0000000813067824 */ /* 0x000fc600078e0202 */
[----:B------:R-:W-:-:S04]  /*2b930*/  ISETP.NE.AND P1, PT, R3, 0x2, PT ;  /* 0x000000020300780c */ /* 0x000fc80003f25270 */
[----:B------:R-:W-:Y:S02]  /*2b940*/  SEL R4, RZ, 0x1, P1 ;  /* 0x00000001ff047807 */ /* 0x000fe40000800000 */
[----:B------:R-:W-:Y:S02]  /*2b950*/  SEL R3, R3, RZ, P1 ;  /* 0x000000ff03037207 */ /* 0x000fe40000800000 */
[C---:B---3--:R-:W-:Y:S02]  /*2b960*/  SHF.L.U32 R5, R7.reuse, 0x1f, RZ ;  /* 0x0000001f07057819 */ /* 0x048fe400000006ff */
[----:B------:R-:W-:Y:S01]  /*2b970*/  LOP3.LUT R4, R7, R4, RZ, 0x3c, !PT ;  /* 0x0000000407047212 */ /* 0x000fe200078e3cff */
[----:B------:R-:W-:Y:S01]  /*2b980*/  IMAD R7, R3, 0x8, R2 ;  /* 0x0000000803077824 */ /* 0x000fe200078e0202 */
[----:B------:R-:W0:Y:S02]  /*2b990*/  SYNCS.PHASECHK.TRANS64.TRYWAIT P0, [R6+URZ], R5 ;  /* 0x00000005060075a7 */ /* 0x000e24000800017f */
[----:B------:R-:W-:Y:S01]  /*2b9a0*/  SHF.L.U32 R2, R4, 0x1f, RZ ;  /* 0x0000001f04027819 */ /* 0x000fe200000006ff */
[----:B0-----:R-:W-:Y:S06]  /*2b9b0*/  @!P0 BRA `(.L_x_853) ;  /* 0x0000002400ec8947 */ /* 0x001fec0003800000 */
.L_x_951:
[----:B------:R-:W1:Y:S02]  /*2b9c0*/  SYNCS.PHASECHK.TRANS64.TRYWAIT P0, [R7+URZ], R2 ;  /* 0x00000002070075a7 */ /* 0x000e64000800017f */
[----:B-1----:R-:W-:Y:S05]  /*2b9d0*/  @!P0 BRA `(.L_x_854) ;  /* 0x0000002400f88947 */ /* 0x002fea0003800000 */
.L_x_952:
[----:B------:R-:W-:Y:S05]  /*2b9e0*/  @!P2 BRA `(.L_x_855) ;  /* 0x000000000004a947 */ /* 0x000fea0003800000 */
[----:B------:R-:W-:Y:S01]  /*2b9f0*/  BPT.TRAP 0x1 ;  /* 0x000000040000795c */ /* 0x000fe20000300000 */
.L_x_855:
[----:B------:R-:W-:-:S04]  /*2ba00*/  VIADD R0, R0, 0x38860 ;  /* 0x0003886000007836 */ /* 0x000fc80000000000 */
[----:B------:R-:W-:-:S04]  /*2ba10*/  IMAD R4, R19, 0x8, R0 ;  /* 0x0000000813047824 */ /* 0x000fc800078e0200 */
[----:B------:R-:W3:Y:S02]  /*2ba20*/  SYNCS.PHASECHK.TRANS64.TRYWAIT P0, [R4+URZ], R5 ;  /* 0x00000005040075a7 */ /* 0x000ee4000800017f */
[----:B---3--:R-:W-:Y:S05]  /*2ba30*/  @!P0 BRA `(.L_x_856) ;  /* 0x0000002400f48947 */ /* 0x008fea0003800000 */
.L_x_953:
[----:B------:R-:W-:-:S07]  /*2ba40*/  IMAD R3, R3, 0x8, R0 ;  /* 0x0000000803037824 */ /* 0x000fce00078e0200 */
.L_x_857:
[----:B----4-:R4:W0:Y:S02]  /*2ba50*/  SYNCS.PHASECHK.TRANS64.TRYWAIT P0, [R3+URZ], R2 ;  /* 0x00000002030075a7 */ /* 0x010824000800017f */
[----:B0-----:R-:W-:Y:S05]  /*2ba60*/  @!P0 NANOSLEEP.SYNCS 0x989680 ;  /* 0x009896800000895d */ /* 0x001fea0003900000 */
[----:B------:R-:W0:Y:S02]  /*2ba70*/  @!P0 SYNCS.PHASECHK.TRANS64 P0, [R3+URZ], R2 ;  /* 0x00000002030085a7 */ /* 0x000e24000800007f */
[----:B0-----:R-:W-:Y:S05]  /*2ba80*/  @!P0 BRA `(.L_x_857) ;  /* 0xfffffffc00f08947 */ /* 0x001fea000383ffff */
.L_x_444:
[----:B------:R-:W-:Y:S05]  /*2ba90*/  BSYNC B9 ;  /* 0x0000000000097941 */ /* 0x000fea0003800000 */
.L_x_441:
[----:B------:R-:W-:Y:S05]  /*2baa0*/  EXIT ;  /* 0x000000000000794d */ /* 0x000fea0003800000 */
.L_x_466:
[----:B-1----:R1:W2:Y:S02]  /*2bab0*/  SYNCS.PHASECHK.TRANS64.TRYWAIT P6, [R3+URZ+0x38890], R0 ;  /* 0x03889000030075a7 */ /* 0x0022a400080c017f */
[----:B--2---:R-:W-:Y:S05]  /*2bac0*/  @!P6 NANOSLEEP.SYNCS 0x989680 ;  /* 0x009896800000e95d */ /* 0x004fea0003900000 */
[----:B------:R-:W2:Y:S02]  /*2bad0*/  @!P6 SYNCS.PHASECHK.TRANS64 P6, [R3+URZ+0x38890], R0 ;  /* 0x038890000300e5a7 */ /* 0x000ea400080c007f */
[----:B--2---:R-:W-:Y:S05]  /*2bae0*/  @!P6 BRA `(.L_x_466) ;  /* 0xfffffffc00f0e947 */ /* 0x004fea000383ffff */
[----:B------:R-:W-:Y:S05]  /*2baf0*/  BRA `(.L_x_858) ;  /* 0xfffffd8400487947 */ /* 0x000fea000383ffff */
.L_x_522:
[----:B--2---:R2:W3:Y:S02]  /*2bb00*/  SYNCS.PHASECHK.TRANS64.TRYWAIT P5, [R3+URZ+0x38890], R0 ;  /* 0x03889000030075a7 */ /* 0x0044e400080a017f */
[----:B---3--:R-:W-:Y:S05]  /*2bb10*/  @!P5 NANOSLEEP.SYNCS 0x989680 ;  /* 0x009896800000d95d */ /* 0x008fea0003900000 */
[----:B------:R-:W3:Y:S02]  /*2bb20*/  @!P5 SYNCS.PHASECHK.TRANS64 P5, [R3+URZ+0x38890], R0 ;  /* 0x038890000300d5a7 */ /* 0x000ee400080a007f */
[----:B---3--:R-:W-:Y:S05]  /*2bb30*/  @!P5 BRA `(.L_x_522) ;  /* 0xfffffffc00f0d947 */ /* 0x008fea000383ffff */
[----:B------:R-:W-:Y:S05]  /*2bb40*/  BRA `(.L_x_859) ;  /* 0xfffffdbc001c7947 */ /* 0x000fea000383ffff */
.L_x_547:
[----:B-1----:R1:W2:Y:S02]  /*2bb50*/  SYNCS.PHASECHK.TRANS64.TRYWAIT P4, [R3+URZ+0x38890], R0 ;  /* 0x03889000030075a7 */ /* 0x0022a4000808017f */
[----:B--2---:R-:W-:Y:S05]  /*2bb60*/  @!P4 NANOSLEEP.SYNCS 0x989680 ;  /* 0x009896800000c95d */ /* 0x004fea0003900000 */
[----:B------:R-:W2:Y:S02]  /*2bb70*/  @!P4 SYNCS.PHASECHK.TRANS64 P4, [R3+URZ+0x38890], R0 ;  /* 0x038890000300c5a7 */ /* 0x000ea4000808007f */
[----:B--2---:R-:W-:Y:S05]  /*2bb80*/  @!P4 BRA `(.L_x_547) ;  /* 0xfffffffc00f0c947 */ /* 0x004fea000383ffff */
[----:B------:R-:W-:Y:S05]  /*2bb90*/  BRA `(.L_x_860) ;  /* 0xfffffdf000087947 */ /* 0x000fea000383ffff */
.L_x_555:
[----:B--2---:R2:W3:Y:S02]  /*2bba0*/  SYNCS.PHASECHK.TRANS64.TRYWAIT P4, [R3+URZ+0x388b0], R0 ;  /* 0x0388b000030075a7 */ /* 0x0044e4000808017f */
[----:B---3--:R-:W-:Y:S05]  /*2bbb0*/  @!P4 NANOSLEEP.SYNCS 0x989680 ;  /* 0x009896800000c95d */ /* 0x008fea0003900000 */
[----:B------:R-:W3:Y:S02]  /*2bbc0*/  @!P4 SYNCS.PHASECHK.TRANS64 P4, [R3+URZ+0x388b0], R0 ;  /* 0x0388b0000300c5a7 */ /* 0x000ee4000808007f */
[----:B---3--:R-:W-:Y:S05]  /*2bbd0*/  @!P4 BRA `(.L_x_555) ;  /* 0xfffffffc00f0c947 */ /* 0x008fea000383ffff */
[----:B------:R-:W-:Y:S05]  /*2bbe0*/  BRA `(.L_x_861) ;  /* 0xfffffdf400287947 */ /* 0x000fea000383ffff */
.L_x_577:
[----:B------:R-:W-:Y:S01]  /*2bbf0*/  BSSY B1, `(.L_x_862) ;  /* 0x0000008000017945 */ /* 0x000fe20003800000 */
[----:B------:R-:W-:Y:S02]  /*2bc00*/  IMAD.MOV.U32 R13, RZ, RZ, R25 ;  /* 0x000000ffff0d7224 */ /* 0x000fe400078e0019 */
[----:B------:R-:W-:Y:S02]  /*2bc10*/  IMAD.MOV.U32 R12, RZ, RZ, RZ ;  /* 0x000000ffff0c7224 */ /* 0x000fe400078e00ff */
[----:B------:R-:W-:Y:S02]  /*2bc20*/  IMAD.MOV.U32 R11, RZ, RZ, 0x181f ;  /* 0x0000181fff0b7424 */ /* 0x000fe400078e00ff */
[----:B------:R-:W-:-:S07]  /*2bc30*/  IMAD.MOV.U32 R15, RZ, RZ, -0x1 ;  /* 0xffffffffff0f7424 */ /* 0x000fce00078e00ff */
[----:B------:R-:W-:Y:S05]  /*2bc40*/  WARPSYNC.COLLECTIVE R15, `(.L_x_863) ;  /* 0x000000000f087348 */ /* 0x000fea0003c00000 */
[----:B------:R0:W1:Y:S02]  /*2bc50*/  SHFL.IDX P6, R14, R13, R12, R11 ;  /* 0x0000000c0d0e7389 */ /* 0x00006400000c000b */
[----:B01----:R-:W-:Y:S01]  /*2bc60*/  ENDCOLLECTIVE ;  /* 0x000000000000791b */ /* 0x003fe20003800000 */
.L_x_863:
[----:B------:R-:W-:Y:S05]  /*2bc70*/  BSYNC B1 ;  /* 0x0000000000017941 */ /* 0x000fea0003800000 */
.L_x_862:
[----:B------:R-:W-:Y:S02]  /*2bc80*/  IMAD.MOV.U32 R13, RZ, RZ, R24 ;  /* 0x000000ffff0d7224 */ /* 0x000fe400078e0018 */
[----:B------:R-:W-:Y:S02]  /*2bc90*/  IMAD.MOV.U32 R12, RZ, RZ, RZ ;  /* 0x000000ffff0c7224 */ /* 0x000fe400078e00ff */
[----:B------:R-:W-:Y:S02]  /*2bca0*/  IMAD.MOV.U32 R11, RZ, RZ, 0x181f ;  /* 0x0000181fff0b7424 */ /* 0x000fe400078e00ff */
[----:B------:R-:W-:Y:S02]  /*2bcb0*/  IMAD.MOV.U32 R15, RZ, RZ, -0x1 ;  /* 0xffffffffff0f7424 */ /* 0x000fe400078e00ff */
[----:B------:R-:W-:-:S07]  /*2bcc0*/  IMAD.MOV.U32 R0, RZ, RZ, R14 ;  /* 0x000000ffff007224 */ /* 0x000fce00078e000e */
[----:B------:R-:W-:Y:S05]  /*2bcd0*/  WARPSYNC.COLLECTIVE R15, `(.L_x_864) ;  /* 0x000000000f087348 */ /* 0x000fea0003c00000 */
[----:B------:R0:W1:Y:S02]  /*2bce0*/  SHFL.IDX P6, R14, R13, R12, R11 ;  /* 0x0000000c0d0e7389 */ /* 0x00006400000c000b */
[----:B01----:R-:W-:Y:S01]  /*2bcf0*/  ENDCOLLECTIVE ;  /* 0x000000000000791b */ /* 0x003fe20003800000 */
.L_x_864:
[----:B------:R-:W-:Y:S02]  /*2bd00*/  IMAD.MOV.U32 R13, RZ, RZ, R27 ;  /* 0x000000ffff0d7224 */ /* 0x000fe400078e001b */
[----:B------:R-:W-:-:S07]  /*2bd10*/  IMAD.MOV.U32 R3, RZ, RZ, R14 ;  /* 0x000000ffff037224 */ /* 0x000fce00078e000e */
[----:B------:R-:W-:Y:S05]  /*2bd20*/  WARPSYNC.COLLECTIVE R15, `(.L_x_865) ;  /* 0x000000000f087348 */ /* 0x000fea0003c00000 */
[----:B------:R0:W1:Y:S02]  /*2bd30*/  SHFL.IDX P6, R14, R13, R12, R11 ;  /* 0x0000000c0d0e7389 */ /* 0x00006400000c000b */
[----:B01----:R-:W-:Y:S01]  /*2bd40*/  ENDCOLLECTIVE ;  /* 0x000000000000791b */ /* 0x003fe20003800000 */
.L_x_865:
[----:B------:R-:W-:Y:S02]  /*2bd50*/  IMAD.MOV.U32 R13, RZ, RZ, R32 ;  /* 0x000000ffff0d7224 */ /* 0x000fe400078e0020 */
[----:B------:R-:W-:-:S07]  /*2bd60*/  IMAD.MOV.U32 R27, RZ, RZ, R14 ;  /* 0x000000ffff1b7224 */ /* 0x000fce00078e000e */
[----:B------:R-:W-:Y:S05]  /*2bd70*/  WARPSYNC.COLLECTIVE R15, `(.L_x_866) ;  /* 0x000000000f087348 */ /* 0x000fea0003c00000 */
[----:B------:R0:W1:Y:S02]  /*2bd80*/  SHFL.IDX P6, R14, R13, R12, R11 ;  /* 0x0000000c0d0e7389 */ /* 0x00006400000c000b */
[----:B01----:R-:W-:Y:S01]  /*2bd90*/  ENDCOLLECTIVE ;  /* 0x000000000000791b */ /* 0x003fe20003800000 */
.L_x_866:
[----:B------:R-:W-:Y:S01]  /*2bda0*/  IMAD.MOV.U32 R32, RZ, RZ, R14 ;  /* 0x000000ffff207224 */ /* 0x000fe200078e000e */
[----:B------:R-:W-:Y:S06]  /*2bdb0*/  BRA `(.L_x_867) ;  /* 0xfffffe04008c7947 */ /* 0x000fec000383ffff */
.L_x_581:
[----:B0-----:R0:W1:Y:S02]  /*2bdc0*/  SYNCS.PHASECHK.TRANS64.TRYWAIT P0, [R18+URZ+0x38800], R35 ;  /* 0x03880023120075a7 */ /* 0x001064000800017f */
[----:B-1----:R-:W-:Y:S05]  /*2bdd0*/  @!P0 NANOSLEEP.SYNCS 0x989680 ;  /* 0x009896800000895d */ /* 0x002fea0003900000 */
[----:B------:R-:W1:Y:S02]  /*2bde0*/  @!P0 SYNCS.PHASECHK.TRANS64 P0, [R18+URZ+0x38800], R35 ;  /* 0x03880023120085a7 */ /* 0x000e64000800007f */
[----:B-1----:R-:W-:Y:S05]  /*2bdf0*/  @!P0 BRA `(.L_x_581) ;  /* 0xfffffffc00f08947 */ /* 0x002fea000383ffff */
[----:B------:R-:W-:Y:S05]  /*2be00*/  BRA `(.L_x_868) ;  /* 0xfffffe0c004c7947 */ /* 0x000fea000383ffff */
.L_x_613:
        /* <DEDUP_REMOVED lines=8> */
.L_x_870:
[----:B------:R-:W-:Y:S05]  /*2be90*/  BSYNC B1 ;  /* 0x0000000000017941 */ /* 0x000fea0003800000 */
.L_x_869:
        /* <DEDUP_REMOVED lines=8> */
.L_x_871:
[----:B------:R-:W-:Y:S02]  /*2bf20*/  IMAD.MOV.U32 R13, RZ, RZ, R27 ;  /* 0x000000ffff0d7224 */ /* 0x000fe400078e001b */
[----:B------:R-:W-:-:S07]  /*2bf30*/  IMAD.MOV.U32 R3, RZ, RZ, R14 ;  /* 0x000000ffff037224 */ /* 0x000fce00078e000e */
[----:B------:R-:W-:Y:S05]  /*2bf40*/  WARPSYNC.COLLECTIVE R15, `(.L_x_872) ;  /* 0x000000000f087348 */ /* 0x000fea0003c00000 */
[----:B------:R0:W1:Y:S02]  /*2bf50*/  SHFL.IDX P6, R14, R13, R12, R11 ;  /* 0x0000000c0d0e7389 */ /* 0x00006400000c000b */
[----:B01----:R-:W-:Y:S01]  /*2bf60*/  ENDCOLLECTIVE ;  /* 0x000000000000791b */ /* 0x003fe20003800000 */
.L_x_872:
[----:B------:R-:W-:Y:S02]  /*2bf70*/  IMAD.MOV.U32 R13, RZ, RZ, R32 ;  /* 0x000000ffff0d7224 */ /* 0x000fe400078e0020 */
[----:B------:R-:W-:-:S07]  /*2bf80*/  IMAD.MOV.U32 R31, RZ, RZ, R14 ;  /* 0x000000ffff1f7224 */ /* 0x000fce00078e000e */
[----:B------:R-:W-:Y:S05]  /*2bf90*/  WARPSYNC.COLLECTIVE R15, `(.L_x_873) ;  /* 0x000000000f087348 */ /* 0x000fea0003c00000 */
[----:B------:R0:W1:Y:S02]  /*2bfa0*/  SHFL.IDX P6, R14, R13, R12, R11 ;  /* 0x0000000c0d0e7389 */ /* 0x00006400000c000b */
[----:B01----:R-:W-:Y:S01]  /*2bfb0*/  ENDCOLLECTIVE ;  /* 0x000000000000791b */ /* 0x003fe20003800000 */
.L_x_873:
[----:B------:R-:W-:Y:S01]  /*2bfc0*/  IMAD.MOV.U32 R32, RZ, RZ, R14 ;  /* 0x000000ffff207224 */ /* 0x000fe200078e000e */
[----:B------:R-:W-:Y:S06]  /*2bfd0*/  BRA `(.L_x_874) ;  /* 0xfffffe38002c7947 */ /* 0x000fec000383ffff */
.L_x_617:
[----:B0-----:R0:W1:Y:S02]  /*2bfe0*/  SYNCS.PHASECHK.TRANS64.TRYWAIT P0, [R18+URZ+0x38800], R9 ;  /* 0x03880009120075a7 */ /* 0x001064000800017f */
[----:B-1----:R-:W-:Y:S05]  /*2bff0*/  @!P0 NANOSLEEP.SYNCS 0x989680 ;  /* 0x009896800000895d */ /* 0x002fea0003900000 */
[----:B------:R-:W1:Y:S02]  /*2c000*/  @!P0 SYNCS.PHASECHK.TRANS64 P0, [R18+URZ+0x38800], R9 ;  /* 0x03880009120085a7 */ /* 0x000e64000800007f */
[----:B-1----:R-:W-:Y:S05]  /*2c010*/  @!P0 BRA `(.L_x_617) ;  /* 0xfffffffc00f08947 */ /* 0x002fea000383ffff */
[----:B------:R-:W-:Y:S05]  /*2c020*/  BRA `(.L_x_875) ;  /* 0xfffffe3c00987947 */ /* 0x000fea000383ffff */
.L_x_635:
[----:B-1----:R1:W2:Y:S02]  /*2c030*/  SYNCS.PHASECHK.TRANS64.TRYWAIT P2, [R0+URZ+0x38830], R3 ;  /* 0x03883003000075a7 */ /* 0x0022a4000804017f */
[----:B--2---:R-:W-:Y:S05]  /*2c040*/  @!P2 NANOSLEEP.SYNCS 0x989680 ;  /* 0x009896800000a95d */ /* 0x004fea0003900000 */
[----:B------:R-:W2:Y:S02]  /*2c050*/  @!P2 SYNCS.PHASECHK.TRANS64 P2, [R0+URZ+0x38830], R3 ;  /* 0x038830030000a5a7 */ /* 0x000ea4000804007f */
[----:B--2---:R-:W-:Y:S05]  /*2c060*/  @!P2 BRA `(.L_x_635) ;  /* 0xfffffffc00f0a947 */ /* 0x004fea000383ffff */
[----:B------:R-:W-:Y:S05]  /*2c070*/  BRA `(.L_x_634) ;  /* 0xfffffe7000dc7947 */ /* 0x000fea000383ffff */
.L_x_642:
[----:B-1----:R1:W2:Y:S02]  /*2c080*/  SYNCS.PHASECHK.TRANS64.TRYWAIT P2, [R11+URZ+0x38830], R4 ;  /* 0x038830040b0075a7 */ /* 0x0022a4000804017f */
[----:B--2---:R-:W-:Y:S05]  /*2c090*/  @!P2 NANOSLEEP.SYNCS 0x989680 ;  /* 0x009896800000a95d */ /* 0x004fea0003900000 */
[----:B------:R-:W2:Y:S02]  /*2c0a0*/  @!P2 SYNCS.PHASECHK.TRANS64 P2, [R11+URZ+0x38830], R4 ;  /* 0x038830040b00a5a7 */ /* 0x000ea4000804007f */
[----:B--2---:R-:W-:Y:S05]  /*2c0b0*/  @!P2 BRA `(.L_x_642) ;  /* 0xfffffffc00f0a947 */ /* 0x004fea000383ffff */
[----:B------:R-:W-:Y:S05]  /*2c0c0*/  BRA `(.L_x_641) ;  /* 0xfffffec000647947 */ /* 0x000fea000383ffff */
.L_x_647:
[----:B-1----:R1:W2:Y:S02]  /*2c0d0*/  SYNCS.PHASECHK.TRANS64.TRYWAIT P2, [R9+URZ+0x38850], R0 ;  /* 0x03885000090075a7 */ /* 0x0022a4000804017f */
[----:B--2---:R-:W-:Y:S05]  /*2c0e0*/  @!P2 NANOSLEEP.SYNCS 0x989680 ;  /* 0x009896800000a95d */ /* 0x004fea0003900000 */
[----:B------:R-:W2:Y:S02]  /*2c0f0*/  @!P2 SYNCS.PHASECHK.TRANS64 P2, [R9+URZ+0x38850], R0 ;  /* 0x038850000900a5a7 */ /* 0x000ea4000804007f */
[----:B--2---:R-:W-:Y:S05]  /*2c100*/  @!P2 BRA `(.L_x_647) ;  /* 0xfffffffc00f0a947 */ /* 0x004fea000383ffff */
[----:B------:R-:W-:Y:S05]  /*2c110*/  BRA `(.L_x_646) ;  /* 0xfffffef8002c7947 */ /* 0x000fea000383ffff */
.L_x_653:
[----:B-1----:R1:W2:Y:S02]  /*2c120*/  SYNCS.PHASECHK.TRANS64.TRYWAIT P0, [R0+URZ+0x38850], R3 ;  /* 0x03885003000075a7 */ /* 0x0022a4000800017f */
[----:B--2---:R-:W-:Y:S05]  /*2c130*/  @!P0 NANOSLEEP.SYNCS 0x989680 ;  /* 0x009896800000895d */ /* 0x004fea0003900000 */
[----:B------:R-:W2:Y:S02]  /*2c140*/  @!P0 SYNCS.PHASECHK.TRANS64 P0, [R0+URZ+0x38850], R3 ;  /* 0x03885003000085a7 */ /* 0x000ea4000800007f */
[----:B--2---:R-:W-:Y:S05]  /*2c150*/  @!P0 BRA `(.L_x_653) ;  /* 0xfffffffc00f08947 */ /* 0x004fea000383ffff */
[----:B------:R-:W-:Y:S05]  /*2c160*/  BRA `(.L_x_652) ;  /* 0xffffff1000387947 */ /* 0x000fea000383ffff */
.L_x_692:
[----:B------:R-:W0:Y:S01]  /*2c170*/  S2R R5, SR_TID.X ;  /* 0x0000000000057919 */ /* 0x000e220000002100 */
[----:B------:R-:W-:Y:S01]  /*2c180*/  BSSY B1, `(.L_x_876) ;  /* 0x000000a000017945 */ /* 0x000fe20003800000 */
[----:B------:R-:W-:Y:S02]  /*2c190*/  IMAD.MOV.U32 R12, RZ, RZ, RZ ;  /* 0x000000ffff0c7224 */ /* 0x000fe400078e00ff */
[----:B------:R-:W-:Y:S02]  /*2c1a0*/  IMAD.MOV.U32 R11, RZ, RZ, 0x1f ;  /* 0x0000001fff0b7424 */ /* 0x000fe400078e00ff */
[----:B------:R-:W-:Y:S01]  /*2c1b0*/  IMAD.MOV.U32 R15, RZ, RZ, -0x1 ;  /* 0xffffffffff0f7424 */ /* 0x000fe200078e00ff */
[----:B0-----:R-:W-:-:S04]  /*2c1c0*/  SHF.R.U32.HI R5, RZ, 0x5, R5 ;  /* 0x00000005ff057819 */ /* 0x001fc80000011605 */
[----:B------:R-:W-:-:S05]  /*2c1d0*/  LOP3.LUT R5, R5, 0x3, RZ, 0xc0, !PT ;  /* 0x0000000305057812 */ /* 0x000fca00078ec0ff */
[----:B------:R-:W-:-:S07]  /*2c1e0*/  IMAD.MOV.U32 R13, RZ, RZ, R5 ;  /* 0x000000ffff0d7224 */ /* 0x000fce00078e0005 */
[----:B------:R-:W-:Y:S05]  /*2c1f0*/  WARPSYNC.COLLECTIVE R15, `(.L_x_877) ;  /* 0x000000000f087348 */ /* 0x000fea0003c00000 */
[----:B------:R0:W1:Y:S02]  /*2c200*/  SHFL.IDX P6, R14, R13, R12, R11 ;  /* 0x0000000c0d0e7389 */ /* 0x00006400000c000b */
[----:B01----:R-:W-:Y:S01]  /*2c210*/  ENDCOLLECTIVE ;  /* 0x000000000000791b */ /* 0x003fe20003800000 */
.L_x_877:
[----:B------:R-:W-:Y:S05]  /*2c220*/  BSYNC B1 ;  /* 0x0000000000017941 */ /* 0x000fea0003800000 */
.L_x_876:
[----:B------:R-:W-:Y:S05]  /*2c230*/  BRA `(.L_x_878) ;  /* 0xffffff7c00c07947 */ /* 0x000fea000383ffff */
.L_x_694:
[----:B------:R-:W-:Y:S01]  /*2c240*/  BSSY B1, `(.L_x_879) ;  /* 0x0000006000017945 */ /* 0x000fe20003800000 */
[----:B------:R-:W-:-:S07]  /*2c250*/  IMAD.MOV.U32 R15, RZ, RZ, -0x1 ;  /* 0xffffffffff0f7424 */ /* 0x000fce00078e00ff */
[----:B0-----:R-:W-:Y:S05]  /*2c260*/  WARPSYNC.COLLECTIVE R15, `(.L_x_880) ;  /* 0x000000000f0c7348 */ /* 0x001fea0003c00000 */
[----:B------:R-:W-:Y:S02]  /*2c270*/  ELECT P6, UR62, PT ;  /* 0x00000000003e782f */ /* 0x000fe400038c0000 */
[----:B------:R-:W-:Y:S01]  /*2c280*/  MOV R14, UR62 ;  /* 0x0000003e000e7c02 */ /* 0x000fe20008000f00 */
[----:B0-----:R-:W-:Y:S10]  /*2c290*/  ENDCOLLECTIVE ;  /* 0x000000000000791b */ /* 0x001ff40003800000 */
.L_x_880:
[----:B------:R-:W-:Y:S05]  /*2c2a0*/  BSYNC B1 ;  /* 0x0000000000017941 */ /* 0x000fea0003800000 */
.L_x_879:
[----:B------:R-:W-:Y:S01]  /*2c2b0*/  PLOP3.LUT P2, PT, P6, PT, PT, 0x80, 0x0 ;  /* 0x000000000000781c */ /* 0x000fe2000374f070 */
[----:B------:R-:W-:-:S12]  /*2c2c0*/  BRA `(.L_x_693) ;  /* 0xffffff7c00b47947 */ /* 0x000fd8000383ffff */
.L_x_696:
[----:B0-----:R0:W1:Y:S02]  /*2c2d0*/  SYNCS.PHASECHK.TRANS64.TRYWAIT P0, [R18+URZ+0x38820], R2 ;  /* 0x03882002120075a7 */ /* 0x001064000800017f */
[----:B-1----:R-:W-:Y:S05]  /*2c2e0*/  @!P0 NANOSLEEP.SYNCS 0x989680 ;  /* 0x009896800000895d */ /* 0x002fea0003900000 */
[----:B------:R-:W1:Y:S02]  /*2c2f0*/  @!P0 SYNCS.PHASECHK.TRANS64 P0, [R18+URZ+0x38820], R2 ;  /* 0x03882002120085a7 */ /* 0x000e64000800007f */
[----:B-1----:R-:W-:Y:S05]  /*2c300*/  @!P0 BRA `(.L_x_696) ;  /* 0xfffffffc00f08947 */ /* 0x002fea000383ffff */
[----:B------:R-:W-:Y:S05]  /*2c310*/  BRA `(.L_x_881) ;  /* 0xffffff7c00c47947 */ /* 0x000fea000383ffff */
.L_x_700:
[----:B-1----:R1:W2:Y:S02]  /*2c320*/  SYNCS.PHASECHK.TRANS64.TRYWAIT P0, [R6+URZ+0x388a0], R8 ;  /* 0x0388a008060075a7 */ /* 0x0022a4000800017f */
[----:B--2---:R-:W-:Y:S05]  /*2c330*/  @!P0 NANOSLEEP.SYNCS 0x989680 ;  /* 0x009896800000895d */ /* 0x004fea0003900000 */
[----:B------:R-:W2:Y:S02]  /*2c340*/  @!P0 SYNCS.PHASECHK.TRANS64 P0, [R6+URZ+0x388a0], R8 ;  /* 0x0388a008060085a7 */ /* 0x000ea4000800007f */
[----:B--2---:R-:W-:Y:S05]  /*2c350*/  @!P0 BRA `(.L_x_700) ;  /* 0xfffffffc00f08947 */ /* 0x004fea000383ffff */
[----:B------:R-:W-:Y:S05]  /*2c360*/  BRA `(.L_x_882) ;  /* 0xffffff7c00e47947 */ /* 0x000fea000383ffff */
.L_x_708:
[----:B0-----:R0:W2:Y:S02]  /*2c370*/  SYNCS.PHASECHK.TRANS64.TRYWAIT P0, [R6+URZ+0x388c0], R8 ;  /* 0x0388c008060075a7 */ /* 0x0010a4000800017f */
[----:B--2---:R-:W-:Y:S05]  /*2c380*/  @!P0 NANOSLEEP.SYNCS 0x989680 ;  /* 0x009896800000895d */ /* 0x004fea0003900000 */
[----:B------:R-:W2:Y:S02]  /*2c390*/  @!P0 SYNCS.PHASECHK.TRANS64 P0, [R6+URZ+0x388c0], R8 ;  /* 0x0388c008060085a7 */ /* 0x000ea4000800007f */
[----:B--2---:R-:W-:Y:S05]  /*2c3a0*/  @!P0 BRA `(.L_x_708) ;  /* 0xfffffffc00f08947 */ /* 0x004fea000383ffff */
[----:B------:R-:W-:Y:S05]  /*2c3b0*/  BRA `(.L_x_883) ;  /* 0xffffff8400207947 */ /* 0x000fea000383ffff */
.L_x_718:
[----:B0-----:R0:W1:Y:S02]  /*2c3c0*/  SYNCS.PHASECHK.TRANS64.TRYWAIT P0, [R6+URZ+0x388a0], R5 ;  /* 0x0388a005060075a7 */ /* 0x001064000800017f */
[----:B-1----:R-:W-:Y:S05]  /*2c3d0*/  @!P0 NANOSLEEP.SYNCS 0x989680 ;  /* 0x009896800000895d */ /* 0x002fea0003900000 */
[----:B------:R-:W1:Y:S02]  /*2c3e0*/  @!P0 SYNCS.PHASECHK.TRANS64 P0, [R6+URZ+0x388a0], R5 ;  /* 0x0388a005060085a7 */ /* 0x000e64000800007f */
[----:B-1----:R-:W-:Y:S05]  /*2c3f0*/  @!P0 BRA `(.L_x_718) ;  /* 0xfffffffc00f08947 */ /* 0x002fea000383ffff */
[----:B------:R-:W-:Y:S05]  /*2c400*/  BRA `(.L_x_884) ;  /* 0xffffff8800987947 */ /* 0x000fea000383ffff */
.L_x_726:
[----:B-1----:R1:W2:Y:S02]  /*2c410*/  SYNCS.PHASECHK.TRANS64.TRYWAIT P0, [R6+URZ+0x388c0], R5 ;  /* 0x0388c005060075a7 */ /* 0x0022a4000800017f */
[----:B--2---:R-:W-:Y:S05]  /*2c420*/  @!P0 NANOSLEEP.SYNCS 0x989680 ;  /* 0x009896800000895d */ /* 0x004fea0003900000 */
[----:B------:R-:W2:Y:S02]  /*2c430*/  @!P0 SYNCS.PHASECHK.TRANS64 P0, [R6+URZ+0x388c0], R5 ;  /* 0x0388c005060085a7 */ /* 0x000ea4000800007f */
[----:B--2---:R-:W-:Y:S05]  /*2c440*/  @!P0 BRA `(.L_x_726) ;  /* 0xfffffffc00f08947 */ /* 0x004fea000383ffff */
[----:B------:R-:W-:Y:S05]  /*2c450*/  BRA `(.L_x_885) ;  /* 0xffffff8c00dc7947 */ /* 0x000fea000383ffff */
.L_x_744:
        /* <DEDUP_REMOVED lines=11> */
.L_x_887:
[----:B------:R-:W-:Y:S05]  /*2c510*/  BSYNC B0 ;  /* 0x0000000000007941 */ /* 0x000fea0003800000 */
.L_x_886:
[----:B------:R-:W-:Y:S05]  /*2c520*/  BRA `(.L_x_888) ;  /* 0xffffff9c00607947 */ /* 0x000fea000383ffff */
.L_x_746:
[----:B------:R-:W-:Y:S01]  /*2c530*/  BSSY B0, `(.L_x_889) ;  /* 0x0000006000007945 */ /* 0x000fe20003800000 */
[----:B------:R-:W-:-:S07]  /*2c540*/  IMAD.MOV.U32 R15, RZ, RZ, -0x1 ;  /* 0xffffffffff0f7424 */ /* 0x000fce00078e00ff */
[----:B0-----:R-:W-:Y:S05]  /*2c550*/  WARPSYNC.COLLECTIVE R15, `(.L_x_890) ;  /* 0x000000000f0c7348 */ /* 0x001fea0003c00000 */
[----:B------:R-:W-:Y:S02]  /*2c560*/  ELECT P6, UR62, PT ;  /* 0x00000000003e782f */ /* 0x000fe400038c0000 */
[----:B------:R-:W-:Y:S01]  /*2c570*/  MOV R14, UR62 ;  /* 0x0000003e000e7c02 */ /* 0x000fe20008000f00 */
[----:B0-----:R-:W-:Y:S10]  /*2c580*/  ENDCOLLECTIVE ;  /* 0x000000000000791b */ /* 0x001ff40003800000 */
.L_x_890:
[----:B------:R-:W-:Y:S05]  /*2c590*/  BSYNC B0 ;  /* 0x0000000000007941 */ /* 0x000fea0003800000 */
.L_x_889:
[----:B------:R-:W-:Y:S05]  /*2c5a0*/  BRA `(.L_x_891) ;  /* 0xffffff9c006c7947 */ /* 0x000fea000383ffff */
.L_x_748:
[----:B0-----:R0:W1:Y:S02]  /*2c5b0*/  SYNCS.PHASECHK.TRANS64.TRYWAIT P0, [R0+URZ+0x38840], R2 ;  /* 0x03884002000075a7 */ /* 0x001064000800017f */
[----:B-1----:R-:W-:Y:S05]  /*2c5c0*/  @!P0 NANOSLEEP.SYNCS 0x989680 ;  /* 0x009896800000895d */ /* 0x002fea0003900000 */
[----:B------:R-:W1:Y:S02]  /*2c5d0*/  @!P0 SYNCS.PHASECHK.TRANS64 P0, [R0+URZ+0x38840], R2 ;  /* 0x03884002000085a7 */ /* 0x000e64000800007f */
[----:B-1----:R-:W-:Y:S05]  /*2c5e0*/  @!P0 BRA `(.L_x_748) ;  /* 0xfffffffc00f08947 */ /* 0x002fea000383ffff */
[----:B------:R-:W-:Y:S05]  /*2c5f0*/  BRA `(.L_x_892) ;  /* 0xffffff9c00d07947 */ /* 0x000fea000383ffff */
.L_x_752:
[----:B------:R0:W5:Y:S01]  /*2c600*/  LDL.LU R10, [R1+0x5c] ;  /* 0x00005c00010a7983 */ /* 0x0001620000300800 */
[----:B------:R-:W-:Y:S02]  /*2c610*/  IMAD.MOV.U32 R13, RZ, RZ, R3 ;  /* 0x000000ffff0d7224 */ /* 0x000fe400078e0003 */
[----:B------:R-:W-:Y:S01]  /*2c620*/  IMAD.MOV.U32 R12, RZ, RZ, RZ ;  /* 0x000000ffff0c7224 */ /* 0x000fe200078e00ff */
[----:B------:R-:W1:Y:S01]  /*2c630*/  S2R R7, SR_TID.X ;  /* 0x0000000000077919 */ /* 0x000e620000002100 */
[----:B------:R-:W-:Y:S02]  /*2c640*/  IMAD.MOV.U32 R11, RZ, RZ, 0x181f ;  /* 0x0000181fff0b7424 */ /* 0x000fe400078e00ff */
[----:B------:R-:W-:-:S07]  /*2c650*/  IMAD.MOV.U32 R15, RZ, RZ, -0x1 ;  /* 0xffffffffff0f7424 */ /* 0x000fce00078e00ff */
[----:B01---5:R-:W-:Y:S05]  /*2c660*/  WARPSYNC.COLLECTIVE R15, `(.L_x_893) ;  /* 0x000000000f087348 */ /* 0x023fea0003c00000 */
[----:B------:R2:W3:Y:S02]  /*2c670*/  SHFL.IDX P6, R14, R13, R12, R11 ;  /* 0x0000000c0d0e7389 */ /* 0x0004e400000c000b */
[----:B0123-5:R-:W-:Y:S01]  /*2c680*/  ENDCOLLECTIVE ;  /* 0x000000000000791b */ /* 0x02ffe20003800000 */
.L_x_893:
[----:B------:R-:W-:Y:S02]  /*2c690*/  IMAD.MOV.U32 R13, RZ, RZ, R4 ;  /* 0x000000ffff0d7224 */ /* 0x000fe400078e0004 */
[----:B------:R-:W-:-:S07]  /*2c6a0*/  IMAD.MOV.U32 R6, RZ, RZ, R14 ;  /* 0x000000ffff067224 */ /* 0x000fce00078e000e */
[----:B------:R-:W-:Y:S05]  /*2c6b0*/  WARPSYNC.COLLECTIVE R15, `(.L_x_894) ;  /* 0x000000000f087348 */ /* 0x000fea0003c00000 */
[----:B------:R0:W1:Y:S02]  /*2c6c0*/  SHFL.IDX P6, R14, R13, R12, R11 ;  /* 0x0000000c0d0e7389 */ /* 0x00006400000c000b */
[----:B01----:R-:W-:Y:S01]  /*2c6d0*/  ENDCOLLECTIVE ;  /* 0x000000000000791b */ /* 0x003fe20003800000 */
.L_x_894:
[----:B------:R-:W-:-:S04]  /*2c6e0*/  LOP3.LUT R7, R7, 0x7f, RZ, 0xc0, !PT ;  /* 0x0000007f07077812 */ /* 0x000fc800078ec0ff */
[----:B------:R-:W-:Y:S01]  /*2c6f0*/  SHF.R.U32.HI R0, RZ, 0x3, R7 ;  /* 0x00000003ff007819 */ /* 0x000fe20000011607 */
[----:B------:R-:W-:Y:S02]  /*2c700*/  IMAD R2, R10, R8, RZ ;  /* 0x000000080a027224 */ /* 0x000fe400078e02ff */
[----:B------:R-:W2:Y:S02]  /*2c710*/  LDL R10, [R1+0x2c] ;  /* 0x00002c00010a7983 */ /* 0x000ea40000100800 */
[----:B------:R-:W-:Y:S01]  /*2c720*/  IMAD.IADD R0, R0, 0x1, R5 ;  /* 0x0000000100007824 */ /* 0x000fe200078e0205 */
[----:B------:R-:W-:Y:S01]  /*2c730*/  ULDC.64 UR4, c[0x0][0x208] ;  /* 0x0000820000047ab9 */ /* 0x000fe20000000a00 */
[----:B------:R-:W-:Y:S02]  /*2c740*/  IMAD.MOV.U32 R7, RZ, RZ, R14 ;  /* 0x000000ffff077224 */ /* 0x000fe400078e000e */
[----:B------:R-:W-:Y:S01]  /*2c750*/  IMAD.MOV.U32 R13, RZ, RZ, R3 ;  /* 0x000000ffff0d7224 */ /* 0x000fe200078e0003 */
[----:B------:R-:W-:Y:S01]  /*2c760*/  ISETP.GE.AND P2, PT, R0, R2, PT ;  /* 0x000000020000720c */ /* 0x000fe20003f46270 */
[----:B------:R-:W-:-:S02]  /*2c770*/  IMAD.MOV.U32 R12, RZ, RZ, 0x1 ;  /* 0x00000001ff0c7424 */ /* 0x000fc400078e00ff */
[----:B------:R-:W-:-:S10]  /*2c780*/  VIADD R5, R0, 0x10 ;  /* 0x0000001000057836 */ /* 0x000fd40000000000 */
        /* <DEDUP_REMOVED lines=8> */
[----:B--2---:R0:W-:Y:S04]  /*2c810*/  @!P2 LDGSTS.E.BYPASS.LTC128B.128 [R10+0x14400], desc[UR4][R6.64], !P4 ;  /* 0x14400000060aafae */ /* 0x0041e8000e101d44 */
[----:B------:R0:W-:Y:S04]  /*2c820*/  @!P2 LDGSTS.E.BYPASS.LTC128B.128 [R10+0x18400], desc[UR4][R6.64+0x80], !P3 ;  /* 0x18400080060aafae */ /* 0x0001e8000d901d44 */
[----:B------:R0:W-:Y:S04]  /*2c830*/  @!P2 LDGSTS.E.BYPASS.LTC128B.128 [R10+0x1c400], desc[UR4][R6.64+0x100], !P0 ;  /* 0x1c400100060aafae */ /* 0x0001e8000c101d44 */
[----:B------:R0:W-:Y:S01]  /*2c840*/  @!P2 LDGSTS.E.BYPASS.LTC128B.128 [R10+0x20400], desc[UR4][R6.64+0x180], !P1 ;  /* 0x20400180060aafae */ /* 0x0001e2000c901d44 */
[----:B------:R-:W-:-:S13]  /*2c850*/  ISETP.GE.AND P2, PT, R5, R2, PT ;  /* 0x000000020500720c */ /* 0x000fda0003f46270 */
[----:B0-----:R-:W-:Y:S05]  /*2c860*/  WARPSYNC.COLLECTIVE R15, `(.L_x_895) ;  /* 0x000000000f087348 */ /* 0x001fea0003c00000 */
[----:B------:R1:W2:Y:S02]  /*2c870*/  SHFL.IDX P6, R14, R13, R12, R11 ;  /* 0x0000000c0d0e7389 */ /* 0x0002a400000c000b */
[----:B012---:R-:W-:Y:S01]  /*2c880*/  ENDCOLLECTIVE ;  /* 0x000000000000791b */ /* 0x007fe20003800000 */
.L_x_895:
[----:B------:R-:W-:Y:S02]  /*2c890*/  IMAD.MOV.U32 R13, RZ, RZ, R4 ;  /* 0x000000ffff0d7224 */ /* 0x000fe400078e0004 */
[----:B------:R-:W-:-:S07]  /*2c8a0*/  IMAD.MOV.U32 R7, RZ, RZ, R14 ;  /* 0x000000ffff077224 */ /* 0x000fce00078e000e */
[----:B------:R-:W-:Y:S05]  /*2c8b0*/  WARPSYNC.COLLECTIVE R15, `(.L_x_896) ;  /* 0x000000000f087348 */ /* 0x000fea0003c00000 */
[----:B------:R0:W1:Y:S02]  /*2c8c0*/  SHFL.IDX P6, R14, R13, R12, R11 ;  /* 0x0000000c0d0e7389 */ /* 0x00006400000c000b */
[----:B01----:R-:W-:Y:S01]  /*2c8d0*/  ENDCOLLECTIVE ;  /* 0x000000000000791b */ /* 0x003fe20003800000 */
.L_x_896:
        /* <DEDUP_REMOVED lines=20> */
.L_x_897:
[----:B------:R-:W-:Y:S02]  /*2ca20*/  IMAD.MOV.U32 R13, RZ, RZ, R4 ;  /* 0x000000ffff0d7224 */ /* 0x000fe400078e0004 */
[----:B------:R-:W-:-:S07]  /*2ca30*/  IMAD.MOV.U32 R7, RZ, RZ, R14 ;  /* 0x000000ffff077224 */ /* 0x000fce00078e000e */
[----:B------:R-:W-:Y:S05]  /*2ca40*/  WARPSYNC.COLLECTIVE R15, `(.L_x_898) ;  /* 0x000000000f087348 */ /* 0x000fea0003c00000 */
[----:B------:R0:W1:Y:S02]  /*2ca50*/  SHFL.IDX P6, R14, R13, R12, R11 ;  /* 0x0000000c0d0e7389 */ /* 0x00006400000c000b */
[----:B01----:R-:W-:Y:S01]  /*2ca60*/  ENDCOLLECTIVE ;  /* 0x000000000000791b */ /* 0x003fe20003800000 */
.L_x_898:
        /* <DEDUP_REMOVED lines=20> */
.L_x_899:
[----:B------:R-:W-:Y:S02]  /*2cbb0*/  IMAD.MOV.U32 R13, RZ, RZ, R4 ;  /* 0x000000ffff0d7224 */ /* 0x000fe400078e0004 */
[----:B------:R-:W-:-:S07]  /*2cbc0*/  IMAD.MOV.U32 R7, RZ, RZ, R14 ;  /* 0x000000ffff077224 */ /* 0x000fce00078e000e */
[----:B------:R-:W-:Y:S05]  /*2cbd0*/  WARPSYNC.COLLECTIVE R15, `(.L_x_900) ;  /* 0x000000000f087348 */ /* 0x000fea0003c00000 */
[----:B------:R0:W1:Y:S02]  /*2cbe0*/  SHFL.IDX P6, R14, R13, R12, R11 ;  /* 0x0000000c0d0e7389 */ /* 0x00006400000c000b */
[----:B01----:R-:W-:Y:S01]  /*2cbf0*/  ENDCOLLECTIVE ;  /* 0x000000000000791b */ /* 0x003fe20003800000 */
.L_x_900:
        /* <DEDUP_REMOVED lines=20> */
.L_x_901:
[----:B------:R-:W-:Y:S02]  /*2cd40*/  IMAD.MOV.U32 R13, RZ, RZ, R4 ;  /* 0x000000ffff0d7224 */ /* 0x000fe400078e0004 */
[----:B------:R-:W-:-:S07]  /*2cd50*/  IMAD.MOV.U32 R7, RZ, RZ, R14 ;  /* 0x000000ffff077224 */ /* 0x000fce00078e000e */
[----:B------:R-:W-:Y:S05]  /*2cd60*/  WARPSYNC.COLLECTIVE R15, `(.L_x_902) ;  /* 0x000000000f087348 */ /* 0x000fea0003c00000 */
[----:B------:R0:W1:Y:S02]  /*2cd70*/  SHFL.IDX P6, R14, R13, R12, R11 ;  /* 0x0000000c0d0e7389 */ /* 0x00006400000c000b */
[----:B01----:R-:W-:Y:S01]  /*2cd80*/  ENDCOLLECTIVE ;  /* 0x000000000000791b */ /* 0x003fe20003800000 */
.L_x_902:
        /* <DEDUP_REMOVED lines=20> */
.L_x_903:
[----:B------:R-:W-:Y:S02]  /*2ced0*/  IMAD.MOV.U32 R13, RZ, RZ, R4 ;  /* 0x000000ffff0d7224 */ /* 0x000fe400078e0004 */
[----:B------:R-:W-:-:S07]  /*2cee0*/  IMAD.MOV.U32 R7, RZ, RZ, R14 ;  /* 0x000000ffff077224 */ /* 0x000fce00078e000e */
[----:B------:R-:W-:Y:S05]  /*2cef0*/  WARPSYNC.COLLECTIVE R15, `(.L_x_904) ;  /* 0x000000000f087348 */ /* 0x000fea0003c00000 */
[----:B------:R0:W1:Y:S02]  /*2cf00*/  SHFL.IDX P6, R14, R13, R12, R11 ;  /* 0x0000000c0d0e7389 */ /* 0x00006400000c000b */
[----:B01----:R-:W-:Y:S01]  /*2cf10*/  ENDCOLLECTIVE ;  /* 0x000000000000791b */ /* 0x003fe20003800000 */
.L_x_904:
        /* <DEDUP_REMOVED lines=20> */
.L_x_905:
[----:B------:R-:W-:Y:S02]  /*2d060*/  IMAD.MOV.U32 R13, RZ, RZ, R4 ;  /* 0x000000ffff0d7224 */ /* 0x000fe400078e0004 */
[----:B------:R-:W-:-:S07]  /*2d070*/  IMAD.MOV.U32 R7, RZ, RZ, R14 ;  /* 0x000000ffff077224 */ /* 0x000fce00078e000e */
[----:B------:R-:W-:Y:S05]  /*2d080*/  WARPSYNC.COLLECTIVE R15, `(.L_x_906) ;  /* 0x000000000f087348 */ /* 0x000fea0003c00000 */
[----:B------:R0:W1:Y:S02]  /*2d090*/  SHFL.IDX P6, R14, R13, R12, R11 ;  /* 0x0000000c0d0e7389 */ /* 0x00006400000c000b */
[----:B01----:R-:W-:Y:S01]  /*2d0a0*/  ENDCOLLECTIVE ;  /* 0x000000000000791b */ /* 0x003fe20003800000 */
.L_x_906:
        /* <DEDUP_REMOVED lines=18> */
.L_x_907:
[----:B------:R-:W-:Y:S02]  /*2d1d0*/  IMAD.MOV.U32 R13, RZ, RZ, R4 ;  /* 0x000000ffff0d7224 */ /* 0x000fe400078e0004 */
[----:B------:R-:W-:-:S07]  /*2d1e0*/  IMAD.MOV.U32 R5, RZ, RZ, R14 ;  /* 0x000000ffff057224 */ /* 0x000fce00078e000e */
[----:B------:R-:W-:Y:S05]  /*2d1f0*/  WARPSYNC.COLLECTIVE R15, `(.L_x_908) ;  /* 0x000000000f087348 */ /* 0x000fea0003c00000 */
[----:B------:R0:W1:Y:S02]  /*2d200*/  SHFL.IDX P6, R14, R13, R12, R11 ;  /* 0x0000000c0d0e7389 */ /* 0x00006400000c000b */
[----:B01----:R-:W-:Y:S01]  /*2d210*/  ENDCOLLECTIVE ;  /* 0x000000000000791b */ /* 0x003fe20003800000 */
.L_x_908:
[----:B------:R-:W-:Y:S01]  /*2d220*/  IMAD.MOV.U32 R3, RZ, RZ, R14 ;  /* 0x000000ffff037224 */ /* 0x000fe200078e000e */
[----:B------:R-:W-:Y:S06]  /*2d230*/  BRA `(.L_x_909) ;  /* 0xffffffa000947947 */ /* 0x000fec000383ffff */
.L_x_757:
[----:B---3--:R3:W4:Y:S02]  /*2d240*/  SYNCS.PHASECHK.TRANS64.TRYWAIT P0, [R18+URZ+0x38820], R0 ;  /* 0x03882000120075a7 */ /* 0x008724000800017f */
[----:B----4-:R-:W-:Y:S05]  /*2d250*/  @!P0 NANOSLEEP.SYNCS 0x989680 ;  /* 0x009896800000895d */ /* 0x010fea0003900000 */
[----:B------:R-:W4:Y:S02]  /*2d260*/  @!P0 SYNCS.PHASECHK.TRANS64 P0, [R18+URZ+0x38820], R0 ;  /* 0x03882000120085a7 */ /* 0x000f24000800007f */
[----:B----4-:R-:W-:Y:S05]  /*2d270*/  @!P0 BRA `(.L_x_757) ;  /* 0xfffffffc00f08947 */ /* 0x010fea000383ffff */
[----:B------:R-:W-:Y:S05]  /*2d280*/  BRA `(.L_x_910) ;  /* 0xffffffa400107947 */ /* 0x000fea000383ffff */
.L_x_766:
[----:B-1----:R1:W2:Y:S02]  /*2d290*/  SYNCS.PHASECHK.TRANS64.TRYWAIT P0, [R3+URZ+0x38840], R2 ;  /* 0x03884002030075a7 */ /* 0x0022a4000800017f */
[----:B--2---:R-:W-:Y:S05]  /*2d2a0*/  @!P0 NANOSLEEP.SYNCS 0x989680 ;  /* 0x009896800000895d */ /* 0x004fea0003900000 */
[----:B------:R-:W2:Y:S02]  /*2d2b0*/  @!P0 SYNCS.PHASECHK.TRANS64 P0, [R3+URZ+0x38840], R2 ;  /* 0x03884002030085a7 */ /* 0x000ea4000800007f */
[----:B--2---:R-:W-:Y:S05]  /*2d2c0*/  @!P0 BRA `(.L_x_766) ;  /* 0xfffffffc00f08947 */ /* 0x004fea000383ffff */
[----:B------:R-:W-:Y:S05]  /*2d2d0*/  BRA `(.L_x_911) ;  /* 0xffffffa400f07947 */ /* 0x000fea000383ffff */
.L_x_774:
[----:B0-----:R0:W1:Y:S02]  /*2d2e0*/  SYNCS.PHASECHK.TRANS64.TRYWAIT P0, [R2+URZ+0x38860], R3 ;  /* 0x03886003020075a7 */ /* 0x001064000800017f */
[----:B-1----:R-:W-:Y:S05]  /*2d2f0*/  @!P0 NANOSLEEP.SYNCS 0x989680 ;  /* 0x009896800000895d */ /* 0x002fea0003900000 */
[----:B------:R-:W1:Y:S02]  /*2d300*/  @!P0 SYNCS.PHASECHK.TRANS64 P0, [R2+URZ+0x38860], R3 ;  /* 0x03886003020085a7 */ /* 0x000e64000800007f */
[----:B-1----:R-:W-:Y:S05]  /*2d310*/  @!P0 BRA `(.L_x_774) ;  /* 0xfffffffc00f08947 */ /* 0x002fea000383ffff */
[----:B------:R-:W-:Y:S05]  /*2d320*/  BRA `(.L_x_912) ;  /* 0xffffffac00407947 */ /* 0x000fea000383ffff */
.L_x_786:
[----:B-1----:R1:W2:Y:S02]  /*2d330*/  SYNCS.PHASECHK.TRANS64.TRYWAIT P0, [R3+URZ+0x38840], R2 ;  /* 0x03884002030075a7 */ /* 0x0022a4000800017f */
[----:B--2---:R-:W-:Y:S05]  /*2d340*/  @!P0 NANOSLEEP.SYNCS 0x989680 ;  /* 0x009896800000895d */ /* 0x004fea0003900000 */
[----:B------:R-:W2:Y:S02]  /*2d350*/  @!P0 SYNCS.PHASECHK.TRANS64 P0, [R3+URZ+0x38840], R2 ;  /* 0x03884002030085a7 */ /* 0x000ea4000800007f */
[----:B--2---:R-:W-:Y:S05]  /*2d360*/  @!P0 BRA `(.L_x_786) ;  /* 0xfffffffc00f08947 */ /* 0x004fea000383ffff */
[----:B------:R-:W-:Y:S05]  /*2d370*/  BRA `(.L_x_913) ;  /* 0xffffffb400547947 */ /* 0x000fea000383ffff */
.L_x_794:
[----:B0-----:R0:W1:Y:S02]  /*2d380*/  SYNCS.PHASECHK.TRANS64.TRYWAIT P0, [R2+URZ+0x38860], R3 ;  /* 0x03886003020075a7 */ /* 0x001064000800017f */
[----:B-1----:R-:W-:Y:S05]  /*2d390*/  @!P0 NANOSLEEP.SYNCS 0x989680 ;  /* 0x009896800000895d */ /* 0x002fea0003900000 */
[----:B------:R-:W1:Y:S02]  /*2d3a0*/  @!P0 SYNCS.PHASECHK.TRANS64 P0, [R2+URZ+0x38860], R3 ;  /* 0x03886003020085a7 */ /* 0x000e64000800007f */
[----:B-1----:R-:W-:Y:S05]  /*2d3b0*/  @!P0 BRA `(.L_x_794) ;  /* 0xfffffffc00f08947 */ /* 0x002fea000383ffff */
[----:B------:R-:W-:Y:S05]  /*2d3c0*/  BRA `(.L_x_914) ;  /* 0xffffffb800a47947 */ /* 0x000fea000383ffff */
.L_x_806:
[----:B--2---:R2:W3:Y:S02]  /*2d3d0*/  SYNCS.PHASECHK.TRANS64.TRYWAIT P0, [R3+URZ+0x38840], R2 ;  /* 0x03884002030075a7 */ /* 0x0044e4000800017f */
[----:B---3--:R-:W-:Y:S05]  /*2d3e0*/  @!P0 NANOSLEEP.SYNCS 0x989680 ;  /* 0x009896800000895d */ /* 0x008fea0003900000 */
[----:B------:R-:W3:Y:S02]  /*2d3f0*/  @!P0 SYNCS.PHASECHK.TRANS64 P0, [R3+URZ+0x38840], R2 ;  /* 0x03884002030085a7 */ /* 0x000ee4000800007f */
[----:B---3--:R-:W-:Y:S05]  /*2d400*/  @!P0 BRA `(.L_x_806) ;  /* 0xfffffffc00f08947 */ /* 0x008fea000383ffff */
[----:B------:R-:W-:Y:S05]  /*2d410*/  BRA `(.L_x_915) ;  /* 0xffffffc000907947 */ /* 0x000fea000383ffff */
.L_x_814:
[----:B0-----:R0:W1:Y:S02]  /*2d420*/  SYNCS.PHASECHK.TRANS64.TRYWAIT P0, [R2+URZ+0x38860], R5 ;  /* 0x03886005020075a7 */ /* 0x001064000800017f */
[----:B-1----:R-:W-:Y:S05]  /*2d430*/  @!P0 NANOSLEEP.SYNCS 0x989680 ;  /* 0x009896800000895d */ /* 0x002fea0003900000 */
[----:B------:R-:W1:Y:S02]  /*2d440*/  @!P0 SYNCS.PHASECHK.TRANS64 P0, [R2+URZ+0x38860], R5 ;  /* 0x03886005020085a7 */ /* 0x000e64000800007f */
[----:B-1----:R-:W-:Y:S05]  /*2d450*/  @!P0 BRA `(.L_x_814) ;  /* 0xfffffffc00f08947 */ /* 0x002fea000383ffff */
[----:B------:R-:W-:Y:S05]  /*2d460*/  BRA `(.L_x_916) ;  /* 0xffffffc400dc7947 */ /* 0x000fea000383ffff */
.L_x_828:
[----:B--2---:R2:W3:Y:S02]  /*2d470*/  SYNCS.PHASECHK.TRANS64.TRYWAIT P0, [R0+URZ+0x38860], R2 ;  /* 0x03886002000075a7 */ /* 0x0044e4000800017f */
[----:B---3--:R-:W-:Y:S05]  /*2d480*/  @!P0 NANOSLEEP.SYNCS 0x989680 ;  /* 0x009896800000895d */ /* 0x008fea0003900000 */
[----:B------:R-:W3:Y:S02]  /*2d490*/  @!P0 SYNCS.PHASECHK.TRANS64 P0, [R0+URZ+0x38860], R2 ;  /* 0x03886002000085a7 */ /* 0x000ee4000800007f */
[----:B---3--:R-:W-:Y:S05]  /*2d4a0*/  @!P0 BRA `(.L_x_828) ;  /* 0xfffffffc00f08947 */ /* 0x008fea000383ffff */
[----:B------:R-:W-:Y:S05]  /*2d4b0*/  BRA `(.L_x_917) ;  /* 0xffffffcc00b07947 */ /* 0x000fea000383ffff */
.L_x_838:
[----:B0-----:R-:W3:Y:S01]  /*2d4c0*/  LDL R0, [R1] ;  /* 0x0000000001007983 */ /* 0x001ee20000100800 */
[----:B------:R-:W-:Y:S01]  /*2d4d0*/  BSSY B0, `(.L_x_918) ;  /* 0x0000008000007945 */ /* 0x000fe20003800000 */
[----:B------:R-:W-:Y:S02]  /*2d4e0*/  IMAD.MOV.U32 R12, RZ, RZ, RZ ;  /* 0x000000ffff0c7224 */ /* 0x000fe400078e00ff */
[----:B------:R-:W-:Y:S02]  /*2d4f0*/  IMAD.MOV.U32 R11, RZ, RZ, 0x1f ;  /* 0x0000001fff0b7424 */ /* 0x000fe400078e00ff */
[----:B------:R-:W-:Y:S02]  /*2d500*/  IMAD.MOV.U32 R15, RZ, RZ, -0x1 ;  /* 0xffffffffff0f7424 */ /* 0x000fe400078e00ff */
[----:B---3--:R-:W-:-:S07]  /*2d510*/  IMAD.MOV.U32 R13, RZ, RZ, R0 ;  /* 0x000000ffff0d7224 */ /* 0x008fce00078e0000 */
[----:B-12---:R-:W-:Y:S05]  /*2d520*/  WARPSYNC.COLLECTIVE R15, `(.L_x_919) ;  /* 0x000000000f087348 */ /* 0x006fea0003c00000 */
[----:B------:R0:W3:Y:S02]  /*2d530*/  SHFL.IDX P6, R14, R13, R12, R11 ;  /* 0x0000000c0d0e7389 */ /* 0x0000e400000c000b */
[----:B0123--:R-:W-:Y:S01]  /*2d540*/  ENDCOLLECTIVE ;  /* 0x000000000000791b */ /* 0x00ffe20003800000 */
.L_x_919:
[----:B------:R-:W-:Y:S05]  /*2d550*/  BSYNC B0 ;  /* 0x0000000000007941 */ /* 0x000fea0003800000 */
.L_x_918:
[----:B------:R0:W5:Y:S01]  /*2d560*/  LDL R2, [R1+0xc] ;  /* 0x00000c0001027983 */ /* 0x0001620000100800 */
[----:B------:R-:W-:Y:S01]  /*2d570*/  IMAD.MOV.U32 R13, RZ, RZ, R0 ;  /* 0x000000ffff0d7224 */ /* 0x000fe200078e0000 */
[----:B------:R-:W-:Y:S01]  /*2d580*/  LOP3.LUT P1, RZ, R9, 0x1, RZ, 0xc0, !PT ;  /* 0x0000000109ff7812 */ /* 0x000fe2000782c0ff */
[----:B------:R-:W-:Y:S02]  /*2d590*/  IMAD.MOV.U32 R12, RZ, RZ, 0x1 ;  /* 0x00000001ff0c7424 */ /* 0x000fe400078e00ff */
[----:B------:R-:W-:Y:S02]  /*2d5a0*/  IMAD.MOV.U32 R11, RZ, RZ, 0x1f ;  /* 0x0000001fff0b7424 */ /* 0x000fe400078e00ff */
[----:B------:R-:W-:Y:S02]  /*2d5b0*/  IMAD.MOV.U32 R15, RZ, RZ, -0x1 ;  /* 0xffffffffff0f7424 */ /* 0x000fe400078e00ff */
[----:B0-----:R-:W-:-:S07]  /*2d5c0*/  IMAD.MOV.U32 R5, RZ, RZ, R14 ;  /* 0x000000ffff057224 */ /* 0x001fce00078e000e */
[----:B-----5:R-:W-:Y:S05]  /*2d5d0*/  WARPSYNC.COLLECTIVE R15, `(.L_x_920) ;  /* 0x000000000f087348 */ /* 0x020fea0003c00000 */
[----:B------:R0:W1:Y:S02]  /*2d5e0*/  SHFL.IDX P6, R14, R13, R12, R11 ;  /* 0x0000000c0d0e7389 */ /* 0x00006400000c000b */
[----:B01---5:R-:W-:Y:S01]  /*2d5f0*/  ENDCOLLECTIVE ;  /* 0x000000000000791b */ /* 0x023fe20003800000 */
.L_x_920:
[----:B------:R-:W-:Y:S01]  /*2d600*/  ULDC UR4, c[0x0][0xc3c] ;  /* 0x00030f0000047ab9 */ /* 0x000fe20000000800 */
[----:B------:R-:W-:Y:S01]  /*2d610*/  ULDC.64 UR6, c[0x0][0x208] ;  /* 0x0000820000067ab9 */ /* 0x000fe20000000a00 */
[----:B------:R-:W-:Y:S01]  /*2d620*/  IMAD.IADD R4, R2, 0x1, R17 ;  /* 0x0000000102047824 */ /* 0x000fe200078e0211 */
[----:B------:R-:W-:Y:S01]  /*2d630*/  CS2R R10, SRZ ;  /* 0x00000000000a7805 */ /* 0x000fe2000001ff00 */
[----:B------:R-:W-:-:S03]  /*2d640*/  IMAD.MOV.U32 R0, RZ, RZ, R14 ;  /* 0x000000ffff007224 */ /* 0x000fc600078e000e */
        /* <DEDUP_REMOVED lines=10> */
[C---:B------:R-:W-:Y:S01]  /*2d6f0*/  ISETP.GE.U32.AND P3, PT, R17.reuse, 0x10, PT ;  /* 0x000000101100780c */ /* 0x040fe20003f66070 */
[----:B--2---:R-:W-:Y:S02]  /*2d700*/  @!P0 IMAD.MOV.U32 R4, RZ, RZ, R8 ;  /* 0x000000ffff048224 */ /* 0x004fe400078e0008 */
[----:B---3--:R-:W-:Y:S01]  /*2d710*/  @!P0 IMAD.MOV.U32 R6, RZ, RZ, R2 ;  /* 0x000000ffff068224 */ /* 0x008fe200078e0002 */
[----:B------:R-:W-:-:S03]  /*2d720*/  ISETP.GE.U32.AND P0, PT, R17, 0x2, PT ;  /* 0x000000021100780c */ /* 0x000fc60003f06070 */
[----:B------:R-:W-:-:S04]  /*2d730*/  IMAD R2, R6, R4, RZ ;  /* 0x0000000406027224 */ /* 0x000fc800078e02ff */
[----:B------:R-:W-:-:S07]  /*2d740*/  IMAD.MOV.U32 R13, RZ, RZ, R2 ;  /* 0x000000ffff0d7224 */ /* 0x000fce00078e0002 */
[----:B------:R-:W-:Y:S05]  /*2d750*/  WARPSYNC.COLLECTIVE R15, `(.L_x_921) ;  /* 0x000000000f087348 */ /* 0x000fea0003c00000 */
[----:B------:R0:W1:Y:S02]  /*2d760*/  SHFL.UP P6, R14, R13, R12, R11 ;  /* 0x0400000c0d0e7389 */ /* 0x00006400000c000b */
[----:B01----:R-:W-:Y:S01]  /*2d770*/  ENDCOLLECTIVE ;  /* 0x000000000000791b */ /* 0x003fe20003800000 */
.L_x_921:
[----:B------:R-:W-:Y:S02]  /*2d780*/  IMAD.MOV.U32 R12, RZ, RZ, 0x2 ;  /* 0x00000002ff0c7424 */ /* 0x000fe400078e00ff */
[----:B------:R-:W-:-:S05]  /*2d790*/  IMAD.MOV.U32 R3, RZ, RZ, R14 ;  /* 0x000000ffff037224 */ /* 0x000fca00078e000e */
[----:B------:R-:W-:Y:S02]  /*2d7a0*/  SEL R3, R3, RZ, P1 ;  /* 0x000000ff03037207 */ /* 0x000fe40000800000 */
[----:B------:R-:W-:-:S03]  /*2d7b0*/  ISETP.GE.U32.AND P1, PT, R17, 0x4, PT ;  /* 0x000000041100780c */ /* 0x000fc60003f26070 */
[----:B------:R-:W-:-:S04]  /*2d7c0*/  IMAD.IADD R2, R2, 0x1, R3 ;  /* 0x0000000102027824 */ /* 0x000fc800078e0203 */
[----:B------:R-:W-:-:S07]  /*2d7d0*/  IMAD.MOV.U32 R13, RZ, RZ, R2 ;  /* 0x000000ffff0d7224 */ /* 0x000fce00078e0002 */
[----:B------:R-:W-:Y:S05]  /*2d7e0*/  WARPSYNC.COLLECTIVE R15, `(.L_x_922) ;  /* 0x000000000f087348 */ /* 0x000fea0003c00000 */
[----:B------:R0:W1:Y:S02]  /*2d7f0*/  SHFL.UP P6, R14, R13, R12, R11 ;  /* 0x0400000c0d0e7389 */ /* 0x00006400000c000b */
[----:B01----:R-:W-:Y:S01]  /*2d800*/  ENDCOLLECTIVE ;  /* 0x000000000000791b */ /* 0x003fe20003800000 */
.L_x_922:
        /* <DEDUP_REMOVED lines=8> */
.L_x_923:
        /* <DEDUP_REMOVED lines=8> */
.L_x_924:
        /* <DEDUP_REMOVED lines=8> */
.L_x_925:
        /* <DEDUP_REMOVED lines=9> */
.L_x_926:
[----:B------:R-:W-:Y:S01]  /*2da20*/  IMAD.MOV.U32 R16, RZ, RZ, R14 ;  /* 0x000000ffff107224 */ /* 0x000fe200078e000e */
[----:B------:R-:W-:Y:S06]  /*2da30*/  BRA `(.L_x_927) ;  /* 0xffffffd000b47947 */ /* 0x000fec000383ffff */
.L_x_841:
[----:B------:R-:W-:Y:S01]  /*2da40*/  BSSY B0, `(.L_x_928) ;  /* 0x0000008000007945 */ /* 0x000fe20003800000 */
[----:B------:R-:W-:Y:S02]  /*2da50*/  IMAD.MOV.U32 R13, RZ, RZ, R2 ;  /* 0x000000ffff0d7224 */ /* 0x000fe400078e0002 */
[----:B------:R-:W-:Y:S02]  /*2da60*/  IMAD.MOV.U32 R12, RZ, RZ, 0x1 ;  /* 0x00000001ff0c7424 */ /* 0x000fe400078e00ff */
[----:B------:R-:W-:Y:S02]  /*2da70*/  IMAD.MOV.U32 R11, RZ, RZ, RZ ;  /* 0x000000ffff0b7224 */ /* 0x000fe400078e00ff */
[----:B------:R-:W-:-:S07]  /*2da80*/  IMAD.MOV.U32 R15, RZ, RZ, -0x1 ;  /* 0xffffffffff0f7424 */ /* 0x000fce00078e00ff */
[----:B0-----:R-:W-:Y:S05]  /*2da90*/  WARPSYNC.COLLECTIVE R15, `(.L_x_929) ;  /* 0x000000000f087348 */ /* 0x001fea0003c00000 */
[----:B------:R1:W2:Y:S02]  /*2daa0*/  SHFL.UP P6, R14, R13, R12, R11 ;  /* 0x0400000c0d0e7389 */ /* 0x0002a400000c000b */
[----:B012---:R-:W-:Y:S01]  /*2dab0*/  ENDCOLLECTIVE ;  /* 0x000000000000791b */ /* 0x007fe20003800000 */
.L_x_929:
[----:B------:R-:W-:Y:S05]  /*2dac0*/  BSYNC B0 ;  /* 0x0000000000007941 */ /* 0x000fea0003800000 */
.L_x_928:
[----:B------:R-:W2:Y:S01]  /*2dad0*/  LDL R7, [R1+0x10] ;  /* 0x0000100001077983 */ /* 0x000ea20000100800 */
[----:B------:R-:W-:Y:S02]  /*2dae0*/  IMAD.MOV.U32 R3, RZ, RZ, R14 ;  /* 0x000000ffff037224 */ /* 0x000fe400078e000e */
[----:B------:R-:W-:Y:S02]  /*2daf0*/  IMAD.MOV.U32 R12, RZ, RZ, 0x2 ;  /* 0x00000002ff0c7424 */ /* 0x000fe400078e00ff */
[----:B------:R-:W-:Y:S02]  /*2db00*/  IMAD.MOV.U32 R11, RZ, RZ, RZ ;  /* 0x000000ffff0b7224 */ /* 0x000fe400078e00ff */
[----:B------:R-:W-:Y:S01]  /*2db10*/  IMAD.MOV.U32 R15, RZ, RZ, -0x1 ;  /* 0xffffffffff0f7424 */ /* 0x000fe200078e00ff */
[----:B--2---:R-:W-:-:S04]  /*2db20*/  LOP3.LUT P4, RZ, R7, 0x1, RZ, 0xc0, !PT ;  /* 0x0000000107ff7812 */ /* 0x004fc8000788c0ff */
[----:B------:R-:W-:-:S05]  /*2db30*/  SEL R3, R3, RZ, P4 ;  /* 0x000000ff03037207 */ /* 0x000fca0002000000 */
[----:B------:R-:W-:-:S04]  /*2db40*/  IMAD.IADD R2, R2, 0x1, R3 ;  /* 0x0000000102027824 */ /* 0x000fc800078e0203 */
[----:B------:R-:W-:-:S07]  /*2db50*/  IMAD.MOV.U32 R13, RZ, RZ, R2 ;  /* 0x000000ffff0d7224 */ /* 0x000fce00078e0002 */
[----:B------:R-:W-:Y:S05]  /*2db60*/  WARPSYNC.COLLECTIVE R15, `(.L_x_930) ;  /* 0x000000000f087348 */ /* 0x000fea0003c00000 */
[----:B------:R0:W1:Y:S02]  /*2db70*/  SHFL.UP P6, R14, R13, R12, R11 ;  /* 0x0400000c0d0e7389 */ /* 0x00006400000c000b */
[----:B01----:R-:W-:Y:S01]  /*2db80*/  ENDCOLLECTIVE ;  /* 0x000000000000791b */ /* 0x003fe20003800000 */
.L_x_930:
        /* <DEDUP_REMOVED lines=8> */
.L_x_931:
        /* <DEDUP_REMOVED lines=8> */
.L_x_932:
        /* <DEDUP_REMOVED lines=8> */
.L_x_933:
        /* <DEDUP_REMOVED lines=9> */
.L_x_934:
[----:B------:R-:W-:Y:S01]  /*2dda0*/  IMAD.MOV.U32 R16, RZ, RZ, R14 ;  /* 0x000000ffff107224 */ /* 0x000fe200078e000e */
[----:B------:R-:W-:Y:S06]  /*2ddb0*/  BRA `(.L_x_935) ;  /* 0xffffffd000887947 */ /* 0x000fec000383ffff */
.L_x_843:
[----:B------:R-:W-:Y:S01]  /*2ddc0*/  BSSY B0, `(.L_x_936) ;  /* 0x0000006000007945 */ /* 0x000fe20003800000 */
[----:B------:R-:W-:Y:S01]  /*2ddd0*/  PLOP3.LUT P6, PT, P6, PT, PT, 0x8, 0x0 ;  /* 0x000000000000781c */ /* 0x000fe200037ce170 */
[----:B------:R-:W-:-:S12]  /*2dde0*/  IMAD.MOV.U32 R15, RZ, RZ, -0x1 ;  /* 0xffffffffff0f7424 */ /* 0x000fd800078e00ff */
[----:B0-----:R-:W-:Y:S05]  /*2ddf0*/  WARPSYNC.COLLECTIVE R15, `(.L_x_937) ;  /* 0x000000000f087348 */ /* 0x001fea0003c00000 */
[----:B------:R-:W-:Y:S01]  /*2de00*/  VOTE.ANY R14, PT, P6 ;  /* 0x00000000000e7806 */ /* 0x000fe200030e0100 */
[----:B0-----:R-:W-:Y:S06]  /*2de10*/  ENDCOLLECTIVE ;  /* 0x000000000000791b */ /* 0x001fec0003800000 */
.L_x_937:
[----:B------:R-:W-:Y:S05]  /*2de20*/  BSYNC B0 ;  /* 0x0000000000007941 */ /* 0x000fea0003800000 */
.L_x_936:
        /* <DEDUP_REMOVED lines=9> */
.L_x_938:
[----:B------:R-:W-:Y:S02]  /*2dec0*/  IMAD.MOV.U32 R13, RZ, RZ, R6 ;  /* 0x000000ffff0d7224 */ /* 0x000fe400078e0006 */
[----:B------:R-:W-:-:S07]  /*2ded0*/  IMAD.MOV.U32 R4, RZ, RZ, R14 ;  /* 0x000000ffff047224 */ /* 0x000fce00078e000e */
[----:B------:R-:W-:Y:S05]  /*2dee0*/  WARPSYNC.COLLECTIVE R15, `(.L_x_939) ;  /* 0x000000000f087348 */ /* 0x000fea0003c00000 */
[----:B------:R0:W1:Y:S02]  /*2def0*/  SHFL.IDX P6, R14, R13, R12, R11 ;  /* 0x0000000c0d0e7389 */ /* 0x00006400000c000b */
[----:B01----:R-:W-:Y:S01]  /*2df00*/  ENDCOLLECTIVE ;  /* 0x000000000000791b */ /* 0x003fe20003800000 */
.L_x_939:
[----:B------:R-:W-:Y:S01]  /*2df10*/  IMAD.MOV.U32 R6, RZ, RZ, R14 ;  /* 0x000000ffff067224 */ /* 0x000fe200078e000e */
[----:B------:R-:W-:Y:S06]  /*2df20*/  BRA `(.L_x_940) ;  /* 0xffffffd000687947 */ /* 0x000fec000383ffff */
.L_x_845:
[----:B------:R-:W-:Y:S01]  /*2df30*/  BSSY B0, `(.L_x_941) ;  /* 0x0000007000007945 */ /* 0x000fe20003800000 */
[----:B------:R-:W-:Y:S02]  /*2df40*/  IMAD.MOV.U32 R13, RZ, RZ, R7 ;  /* 0x000000ffff0d7224 */ /* 0x000fe400078e0007 */
[----:B------:R-:W-:Y:S02]  /*2df50*/  IMAD.MOV.U32 R11, RZ, RZ, 0x1f ;  /* 0x0000001fff0b7424 */ /* 0x000fe400078e00ff */
[----:B------:R-:W-:-:S07]  /*2df60*/  IMAD.MOV.U32 R15, RZ, RZ, -0x1 ;  /* 0xffffffffff0f7424 */ /* 0x000fce00078e00ff */
[----:B0123--:R-:W-:Y:S05]  /*2df70*/  WARPSYNC.COLLECTIVE R15, `(.L_x_942) ;  /* 0x000000000f087348 */ /* 0x00ffea0003c00000 */
[----:B------:R4:W0:Y:S02]  /*2df80*/  SHFL.IDX P6, R14, R13, R12, R11 ;  /* 0x0000000c0d0e7389 */ /* 0x00082400000c000b */
[----:B01234-:R-:W-:Y:S01]  /*2df90*/  ENDCOLLECTIVE ;  /* 0x000000000000791b */ /* 0x01ffe20003800000 */
.L_x_942:
[----:B------:R-:W-:Y:S05]  /*2dfa0*/  BSYNC B0 ;  /* 0x0000000000007941 */ /* 0x000fea0003800000 */
.L_x_941:
[----:B------:R-:W-:Y:S01]  /*2dfb0*/  IMAD.MOV.U32 R7, RZ, RZ, R14 ;  /* 0x000000ffff077224 */ /* 0x000fe200078e000e */
[----:B------:R-:W-:Y:S06]  /*2dfc0*/  BRA `(.L_x_943) ;  /* 0xffffffd000587947 */ /* 0x000fec000383ffff */
.L_x_849:
[----:B0-----:R0:W1:Y:S02]  /*2dfd0*/  SYNCS.PHASECHK.TRANS64.TRYWAIT P0, [R0+URZ+0x38820], R3 ;  /* 0x03882003000075a7 */ /* 0x001064000800017f */
[----:B-1----:R-:W-:Y:S05]  /*2dfe0*/  @!P0 NANOSLEEP.SYNCS 0x989680 ;  /* 0x009896800000895d */ /* 0x002fea0003900000 */
[----:B------:R-:W1:Y:S02]  /*2dff0*/  @!P0 SYNCS.PHASECHK.TRANS64 P0, [R0+URZ+0x38820], R3 ;  /* 0x03882003000085a7 */ /* 0x000e64000800007f */
[----:B-1----:R-:W-:Y:S05]  /*2e000*/  @!P0 BRA `(.L_x_849) ;  /* 0xfffffffc00f08947 */ /* 0x002fea000383ffff */
[----:B------:R-:W-:Y:S05]  /*2e010*/  BRA `(.L_x_944) ;  /* 0xffffffd400ec7947 */ /* 0x000fea000383ffff */
.L_x_850:
[----:B------:R-:W1:Y:S01]  /*2e020*/  S2R R2, SR_TID.X ;  /* 0x0000000000027919 */ /* 0x000e620000002100 */
[----:B------:R-:W-:Y:S01]  /*2e030*/  BSSY B0, `(.L_x_945) ;  /* 0x000000a000007945 */ /* 0x000fe20003800000 */
[----:B------:R-:W-:Y:S02]  /*2e040*/  IMAD.MOV.U32 R12, RZ, RZ, RZ ;  /* 0x000000ffff0c7224 */ /* 0x000fe400078e00ff */
[----:B--2---:R-:W-:Y:S02]  /*2e050*/  IMAD.MOV.U32 R11, RZ, RZ, 0x1f ;  /* 0x0000001fff0b7424 */ /* 0x004fe400078e00ff */
[----:B------:R-:W-:Y:S01]  /*2e060*/  IMAD.MOV.U32 R15, RZ, RZ, -0x1 ;  /* 0xffffffffff0f7424 */ /* 0x000fe200078e00ff */
[----:B-1----:R-:W-:-:S04]  /*2e070*/  SHF.R.U32.HI R2, RZ, 0x5, R2 ;  /* 0x00000005ff027819 */ /* 0x002fc80000011602 */
[----:B------:R-:W-:-:S05]  /*2e080*/  LOP3.LUT R2, R2, 0x3, RZ, 0xc0, !PT ;  /* 0x0000000302027812 */ /* 0x000fca00078ec0ff */
[----:B------:R-:W-:-:S07]  /*2e090*/  IMAD.MOV.U32 R13, RZ, RZ, R2 ;  /* 0x000000ffff0d7224 */ /* 0x000fce00078e0002 */
[----:B0-----:R-:W-:Y:S05]  /*2e0a0*/  WARPSYNC.COLLECTIVE R15, `(.L_x_946) ;  /* 0x000000000f087348 */ /* 0x001fea0003c00000 */
[----:B------:R1:W2:Y:S02]  /*2e0b0*/  SHFL.IDX P6, R14, R13, R12, R11 ;  /* 0x0000000c0d0e7389 */ /* 0x0002a400000c000b */
[----:B012---:R-:W-:Y:S01]  /*2e0c0*/  ENDCOLLECTIVE ;  /* 0x000000000000791b */ /* 0x007fe20003800000 */
.L_x_946:
[----:B------:R-:W-:Y:S05]  /*2e0d0*/  BSYNC B0 ;  /* 0x0000000000007941 */ /* 0x000fea0003800000 */
.L_x_945:
[----:B------:R-:W-:Y:S05]  /*2e0e0*/  BRA `(.L_x_947) ;  /* 0xffffffd400d47947 */ /* 0x000fea000383ffff */
.L_x_851:
[----:B------:R-:W-:Y:S01]  /*2e0f0*/  BSSY B0, `(.L_x_948) ;  /* 0x0000006000007945 */ /* 0x000fe20003800000 */
[----:B------:R-:W-:-:S07]  /*2e100*/  IMAD.MOV.U32 R15, RZ, RZ, -0x1 ;  /* 0xffffffffff0f7424 */ /* 0x000fce00078e00ff */
[----:B012---:R-:W-:Y:S05]  /*2e110*/  WARPSYNC.COLLECTIVE R15, `(.L_x_949) ;  /* 0x000000000f0c7348 */ /* 0x007fea0003c00000 */
[----:B------:R-:W-:Y:S02]  /*2e120*/  ELECT P6, UR62, PT ;  /* 0x00000000003e782f */ /* 0x000fe400038c0000 */
[----:B------:R-:W-:Y:S01]  /*2e130*/  MOV R14, UR62 ;  /* 0x0000003e000e7c02 */ /* 0x000fe20008000f00 */
[----:B012---:R-:W-:Y:S10]  /*2e140*/  ENDCOLLECTIVE ;  /* 0x000000000000791b */ /* 0x007ff40003800000 */
.L_x_949:
[----:B------:R-:W-:Y:S05]  /*2e150*/  BSYNC B0 ;  /* 0x0000000000007941 */ /* 0x000fea0003800000 */
.L_x_948:
[----:B------:R-:W-:Y:S05]  /*2e160*/  BRA `(.L_x_950) ;  /* 0xffffffd400c87947 */ /* 0x000fea000383ffff */
.L_x_853:
[----:B0-----:R0:W1:Y:S02]  /*2e170*/  SYNCS.PHASECHK.TRANS64.TRYWAIT P0, [R6+URZ], R5 ;  /* 0x00000005060075a7 */ /* 0x001064000800017f */
[----:B-1----:R-:W-:Y:S05]  /*2e180*/  @!P0 NANOSLEEP.SYNCS 0x989680 ;  /* 0x009896800000895d */ /* 0x002fea0003900000 */
[----:B------:R-:W1:Y:S02]  /*2e190*/  @!P0 SYNCS.PHASECHK.TRANS64 P0, [R6+URZ], R5 ;  /* 0x00000005060085a7 */ /* 0x000e64000800007f */
[----:B-1----:R-:W-:Y:S05]  /*2e1a0*/  @!P0 BRA `(.L_x_853) ;  /* 0xfffffffc00f08947 */ /* 0x002fea000383ffff */
[----:B------:R-:W-:Y:S05]  /*2e1b0*/  BRA `(.L_x_951) ;  /* 0xffffffd800007947 */ /* 0x000fea000383ffff */
.L_x_854:
[----:B-1----:R1:W3:Y:S02]  /*2e1c0*/  SYNCS.PHASECHK.TRANS64.TRYWAIT P0, [R7+URZ], R2 ;  /* 0x00000002070075a7 */ /* 0x0022e4000800017f */
[----:B---3--:R-:W-:Y:S05]  /*2e1d0*/  @!P0 NANOSLEEP.SYNCS 0x989680 ;  /* 0x009896800000895d */ /* 0x008fea0003900000 */
[----:B------:R-:W3:Y:S02]  /*2e1e0*/  @!P0 SYNCS.PHASECHK.TRANS64 P0, [R7+URZ], R2 ;  /* 0x00000002070085a7 */ /* 0x000ee4000800007f */
[----:B---3--:R-:W-:Y:S05]  /*2e1f0*/  @!P0 BRA `(.L_x_854) ;  /* 0xfffffffc00f08947 */ /* 0x008fea000383ffff */
[----:B------:R-:W-:Y:S05]  /*2e200*/  BRA `(.L_x_952) ;  /* 0xffffffd400f47947 */ /* 0x000fea000383ffff */
.L_x_856:
[----:B---3--:R3:W4:Y:S02]  /*2e210*/  SYNCS.PHASECHK.TRANS64.TRYWAIT P0, [R4+URZ], R5 ;  /* 0x00000005040075a7 */ /* 0x008724000800017f */
[----:B----4-:R-:W-:Y:S05]  /*2e220*/  @!P0 NANOSLEEP.SYNCS 0x989680 ;  /* 0x009896800000895d */ /* 0x010fea0003900000 */
[----:B------:R-:W4:Y:S02]  /*2e230*/  @!P0 SYNCS.PHASECHK.TRANS64 P0, [R4+URZ], R5 ;  /* 0x00000005040085a7 */ /* 0x000f24000800007f */
[----:B----4-:R-:W-:Y:S05]  /*2e240*/  @!P0 BRA `(.L_x_856) ;  /* 0xfffffffc00f08947 */ /* 0x010fea000383ffff */
[----:B------:R-:W-:Y:S05]  /*2e250*/  BRA `(.L_x_953) ;  /* 0xffffffd400f87947 */ /* 0x000fea000383ffff */
.L_x_954:
        /* <DEDUP_REMOVED lines=10> */
.L_x_14841:


//--------------------- .text._ZN7cutlass13device_kernelIN5flash11enable_sm90INS1_16FlashAttnFwdSm90INS1_25CollectiveMainloopFwdSm90ILi2EN4cute5tupleIJNS5_1CILi1EEES8_S8_EEENS6_IJNS7_ILi128EEENS7_ILi64EEENS7_ILi256EEEEEELi256ENS_10bfloat16_tEfNS_4arch4Sm90ELb0ELb1ELb0ELb0ELb0ELb0ELb0ELb1ELb1ELb1ELb1ELb0EEENS1_21CollectiveEpilogueFwdINS6_IJSA_SC_SB_EEES9_SE_SG_Li256ELb0ELb1ELb1ELb0EEENS1_19SingleTileSchedulerILb0ELb1ELb1ELi128EEEEEEEEEvNT_6ParamsE --------------------------
	.section	.text._ZN7cutlass13device_kernelIN5flash11enable_sm90INS1_16FlashAttnFwdSm90INS1_25CollectiveMainloopFwdSm90ILi2EN4cute5tupleIJNS5_1CILi1EEES8_S8_EEENS6_IJNS7_ILi128EEENS7_ILi64EEENS7_ILi256EEEEEELi256ENS_10bfloat16_tEfNS_4arch4Sm90ELb0ELb1ELb0ELb0ELb0ELb0ELb0ELb1ELb1ELb1ELb1ELb0EEENS1_21CollectiveEpilogueFwdINS6_IJSA_SC_SB_EEES9_SE_SG_Li256ELb0ELb1ELb1ELb0EEENS1_19SingleTileSchedulerILb0ELb1ELb1ELi128EEEEEEEEEvNT_6ParamsE,"ax",@progbits
	.align	128
.text._ZN7cutlass13device_kernelIN5flash11enable_sm90INS1_16FlashAttnFwdSm90INS1_25CollectiveMainloopFwdSm90ILi2EN4cute5tupleIJNS5_1CILi1EEES8_S8_EEENS6_IJNS7_ILi128EEENS7_ILi64EEENS7_ILi256EEEEEELi256ENS_10bfloat16_tEfNS_4arch4Sm90ELb0ELb1ELb0ELb0ELb0ELb0ELb0ELb1ELb1ELb1ELb1ELb0EEENS1_21CollectiveEpilogueFwdINS6_IJSA_SC_SB_EEES9_SE_SG_Li256ELb0ELb1ELb1ELb0EEENS1_19SingleTileSchedulerILb0ELb1ELb1ELi128EEEEEEEEEvNT_6ParamsE:
        .type           _ZN7cutlass13device_kernelIN5flash11enable_sm90INS1_16FlashAttnFwdSm90INS1_25CollectiveMainloopFwdSm90ILi2EN4cute5tupleIJNS5_1CILi1EEES8_S8_EEENS6_IJNS7_ILi128EEENS7_ILi64EEENS7_ILi256EEEEEELi256ENS_10bfloat16_tEfNS_4arch4Sm90ELb0ELb1ELb0ELb0ELb0ELb0ELb0ELb1ELb1ELb1ELb1ELb0EEENS1_21CollectiveEpilogueFwdINS6_IJSA_SC_SB_EEES9_SE_SG_Li256ELb0ELb1ELb1ELb0EEENS1_19SingleTileSchedulerILb0ELb1ELb1ELi128EEEEEEEEEvNT_6ParamsE,@function
        .size           _ZN7cutlass13device_kernelIN5flash11enable_sm90INS1_16FlashAttnFwdSm90INS1_25CollectiveMainloopFwdSm90ILi2EN4cute5tupleIJNS5_1CILi1EEES8_S8_EEENS6_IJNS7_ILi128EEENS7_ILi64EEENS7_ILi256EEEEEELi256ENS_10bfloat16_tEfNS_4arch4Sm90ELb0ELb1ELb0ELb0ELb0ELb0ELb0ELb1ELb1ELb1ELb1ELb0EEENS1_21CollectiveEpilogueFwdINS6_IJSA_SC_SB_EEES9_SE_SG_Li256ELb0ELb1ELb1ELb0EEENS1_19SingleTileSchedulerILb0ELb1ELb1ELi128EEEEEEEEEvNT_6ParamsE,(.L_x_14842 - _ZN7cutlass13device_kernelIN5flash11enable_sm90INS1_16FlashAttnFwdSm90INS1_25CollectiveMainloopFwdSm90ILi2EN4cute5tupleIJNS5_1CILi1EEES8_S8_EEENS6_IJNS7_ILi128EEENS7_ILi64EEENS7_ILi256EEEEEELi256ENS_10bfloat16_tEfNS_4arch4Sm90ELb0ELb1ELb0ELb0ELb0ELb0ELb0ELb1ELb1ELb1ELb1ELb0EEENS1_21CollectiveEpilogueFwdINS6_IJSA_SC_SB_EEES9_SE_SG_Li256ELb0ELb1ELb1ELb0EEENS1_19SingleTileSchedulerILb0ELb1ELb1ELi128EEEEEEEEEvNT_6ParamsE)
        .other          _ZN7cutlass13device_kernelIN5flash11enable_sm90INS1_16FlashAttnFwdSm90INS1_25CollectiveMainloopFwdSm90ILi2EN4cute5tupleIJNS5_1CILi1EEES8_S8_EEENS6_IJNS7_ILi128EEENS7_ILi64EEENS7_ILi256EEEEEELi256ENS_10bfloat16_tEfNS_4arch4Sm90ELb0ELb1ELb0ELb0ELb0ELb0ELb0ELb1ELb1ELb1ELb1ELb0EEENS1_21CollectiveEpilogueFwdINS6_IJSA_SC_SB_EEES9_SE_SG_Li256ELb0ELb1ELb1ELb0EEENS1_19SingleTileSchedulerILb0ELb1ELb1ELi128EEEEEEEEEvNT_6ParamsE,@"STO_CUDA_ENTRY STV_DEFAULT"
_ZN7cutlass13device_kernelIN5flash11enable_sm90INS1_16FlashAttnFwdSm90INS1_25CollectiveMainloopFwdSm90ILi2EN4cute5tupleIJNS5_1CILi1EEES8_S8_EEENS6_IJNS7_ILi128EEENS7_ILi64EEENS7_ILi256EEEEEELi256ENS_10bfloat16_tEfNS_4arch4Sm90ELb0ELb1ELb0ELb0ELb0ELb0ELb0ELb1ELb1ELb1ELb1ELb0EEENS1_21CollectiveEpilogueFwdINS6_IJSA_SC_SB_EEES9_SE_SG_Li256ELb0ELb1ELb1ELb0EEENS1_19SingleTileSchedulerILb0ELb1ELb1ELi128EEEEEEEEEvNT_6ParamsE:
        /* <DEDUP_REMOVED lines=18> */
.L_x_956:
[----:B------:R-:W-:Y:S05]  /*0120*/  BSYNC B0 ;  /* 0x0000000000007941 */ /* 0x000fea0003800000 */
.L_x_955:
        /* <DEDUP_REMOVED lines=41> */
.L_x_957:
        /* <DEDUP_REMOVED lines=22> */
.L_x_958:
        /* <DEDUP_REMOVED lines=18> */
.L_x_959:
        /* <DEDUP_REMOVED lines=22> */
.L_x_960:
        /* <DEDUP_REMOVED lines=22> */
.L_x_961:
[----:B0-----:R-:W-:Y:S01]  /*0900*/  UMOV UR4, 0x1 ;  /* 0x0000000100047882 */ /* 0x001fe20000000000 */
[----:B------:R-:W-:Y:S01]  /*0910*/  PLOP3.LUT P0, PT, PT, PT, UP0, 0x80, 0x0 ;  /* 0x000000000000781c */ /* 0x000fe20003f0f008 */
[----:B------:R-:W-:Y:S01]  /*0920*/  USEL UR4, UR4, 0x2, !UP0 ;  /* 0x0000000204047887 */ /* 0x000fe2000c000000 */
[----:B------:R-:W-:Y:S01]  /*0930*/  NOP ;  /* 0x0000000000007918 */ /* 0x000fe20000000000 */
[----:B------:R-:W-:Y:S04]  /*0940*/  BSSY B6, `(.L_x_962) ;  /* 0x0001366000067945 */ /* 0x000fe80003800000 */
[----:B------:R-:W-:-:S05]  /*0950*/  IMAD.U32 R2, RZ, RZ, UR4 ;  /* 0x00000004ff027e24 */ /* 0x000fca000f8e00ff */
[----:B------:R0:W-:Y:S01]  /*0960*/  STL [R1+0xc], R2 ;  /* 0x00000c0201007387 */ /* 0x0001e20000100800 */
[----:B-12-4-:R-:W-:Y:S06]  /*0970*/  BAR.SYNC.DEFER_BLOCKING 0x0 ;  /* 0x0000000000007b1d */ /* 0x016fec0000010000 */
[----:B------:R-:W-:Y:S05]  /*0980*/  @!P0 BRA `(.L_x_963) ;  /* 0x000000e800588947 */ /* 0x000fea0003800000 */
.L_x_964:
[----:B------:R-:W-:-:S08]  /*0990*/  NOP ;  /* 0x0000000000007918 */ /* 0x000fd00000000000 */
[----:B------:R-:W1:Y:S02]  /*09a0*/  USETMAXREG.TRY_ALLOC.CTAPOOL UP0, 0xf0 ;  /* 0x000000f0000079c8 */ /* 0x000e640008000600 */
[----:B-1----:R-:W-:-:S13]  /*09b0*/  PLOP3.LUT P0, PT, PT, PT, UP0, 0x80, 0x0 ;  /* 0x000000000000781c */ /* 0x002fda0003f0f008 */
[----:B------:R-:W-:Y:S05]  /*09c0*/  @!P0 BRA `(.L_x_964) ;  /* 0xfffffffc00f08947 */ /* 0x000fea000383ffff */
[----:B------:R-:W1:Y:S01]  /*09d0*/  S2UR UR6, SR_CTAID.Y ;  /* 0x00000000000679c3 */ /* 0x000e620000002600 */
[----:B------:R-:W-:Y:S02]  /*09e0*/  ULDC UR7, c[0x0][0xc50] ;  /* 0x0003140000077ab9 */ /* 0x000fe40000000800 */
[----:B------:R-:W-:-:S05]  /*09f0*/  UISETP.NE.AND UP0, UPT, UR7, 0x1, UPT ;  /* 0x000000010700788c */ /* 0x000fca000bf05270 */
[----:B------:R-:W2:Y:S06]  /*0a00*/  S2UR UR8, SR_CTAID.Z ;  /* 0x00000000000879c3 */ /* 0x000eac0000002700 */
[----:B------:R-:W-:Y:S01]  /*0a10*/  @UP0 ULDC UR4, c[0x0][0xc54] ;  /* 0x0003150000040ab9 */ /* 0x000fe20000000800 */
[----:B------:R-:W-:Y:S01]  /*0a20*/  @UP0 ULDC UR9, c[0x0][0xc58] ;  /* 0x0003160000090ab9 */ /* 0x000fe20000000800 */
[----:B-1----:R-:W-:Y:S02]  /*0a30*/  UIMAD.WIDE.U32 UR4, UR6, UR4, URZ ;  /* 0x00000004060472a5 */ /* 0x002fe4000f8e003f */
[----:B------:R-:W-:-:S02]  /*0a40*/  UMOV UR10, UR6 ;  /* 0x00000006000a7c82 */ /* 0x000fc40008000000 */
[----:B------:R-:W-:Y:S01]  /*0a50*/  @UP0 USHF.R.U32.HI UR10, URZ, UR9, UR5 ;  /* 0x000000093f0a0299 */ /* 0x000fe20008011605 */
[----:B------:R-:W-:Y:S06]  /*0a60*/  BAR.ARV 0x8, 0x180 ;  /* 0x0206000000007b1d */ /* 0x000fec0000002000 */
[----:B------:R-:W-:Y:S01]  /*0a70*/  IMAD.U32 R0, RZ, RZ, UR10 ;  /* 0x0000000aff007e24 */ /* 0x000fe2000f8e00ff */
[----:B--2---:R-:W-:Y:S01]  /*0a80*/  ISETP.LE.AND P0, PT, RZ, UR8, PT ;  /* 0x00000008ff007c0c */ /* 0x004fe2000bf03270 */
[----:B------:R-:W-:-:S03]  /*0a90*/  UIADD3 UR4, -UR10, URZ, URZ ;  /* 0x0000003f0a047290 */ /* 0x000fc6000fffe13f */
[----:B------:R3:W-:Y:S01]  /*0aa0*/  STL [R1], R0 ;  /* 0x0000000001007387 */ /* 0x0007e20000100800 */
[----:B------:R-:W-:-:S08]  /*0ab0*/  UIMAD UR6, UR7, UR4, UR6 ;  /* 0x00000004070672a4 */ /* 0x000fd0000f8e0206 */
[----:B------:R-:W-:Y:S05]  /*0ac0*/  @!P0 BRA `(.L_x_965) ;  /* 0x0000013400348947 */ /* 0x000fea0003800000 */
[----:B------:R-:W1:Y:S01]  /*0ad0*/  S2UR UR38, SR_CTAID.X ;  /* 0x00000000002679c3 */ /* 0x000e620000002500 */
[----:B------:R-:W-:Y:S01]  /*0ae0*/  ULDC UR7, c[0x0][0x448] ;  /* 0x0001120000077ab9 */ /* 0x000fe20000000800 */
[----:B------:R-:W-:Y:S01]  /*0af0*/  ULDC.64 UR4, c[0x0][0x418] ;  /* 0x0001060000047ab9 */ /* 0x000fe20000000a00 */
[----:B---3--:R-:W2:Y:S01]  /*0b00*/  S2R R0, SR_TID.X ;  /* 0x0000000000007919 */ /* 0x008ea20000002100 */
[----:B------:R-:W-:Y:S02]  /*0b10*/  UISETP.NE.AND UP1, UPT, UR7, 0x1, UPT ;  /* 0x000000010700788c */ /* 0x000fe4000bf25270 */
[----:B------:R-:W-:Y:S01]  /*0b20*/  UISETP.NE.U32.AND UP0, UPT, UR4, URZ, UPT ;  /* 0x0000003f0400728c */ /* 0x000fe2000bf05070 */
[----:B------:R-:W-:Y:S01]  /*0b30*/  ULDC UR7, c[0x0][0x424] ;  /* 0x0001090000077ab9 */ /* 0x000fe20000000800 */
[----:B------:R-:W-:Y:S02]  /*0b40*/  ULDC UR42, c[0x0][0x288] ;  /* 0x0000a200002a7ab9 */ /* 0x000fe40000000800 */
[----:B------:R-:W-:-:S02]  /*0b50*/  UISETP.NE.AND.EX UP0, UPT, UR5, URZ, UPT, UP0 ;  /* 0x0000003f0500728c */ /* 0x000fc4000bf05300 */
[----:B------:R-:W-:Y:S01]  /*0b60*/  UIADD3 UR10, -UR42, 0x1, URZ ;  /* 0x000000012a0a7890 */ /* 0x000fe2000fffe13f */
[----:B------:R-:W-:Y:S01]  /*0b70*/  ULDC.64 UR4, c[0x0][0x9e0] ;  /* 0x0002780000047ab9 */ /* 0x000fe20000000a00 */
[----:B------:R-:W-:Y:S02]  /*0b80*/  USEL UR12, UR7, 0x1, UP0 ;  /* 0x00000001070c7887 */ /* 0x000fe40008000000 */
[----:B------:R-:W-:Y:S01]  /*0b90*/  UISETP.GE.AND UP0, UPT, UR5, 0x1, UPT ;  /* 0x000000010500788c */ /* 0x000fe2000bf06270 */
[----:B------:R-:W-:Y:S01]  /*0ba0*/  @UP1 ULDC UR9, c[0x0][0x44c] ;  /* 0x0001130000091ab9 */ /* 0x000fe20000000800 */
[----:B------:R-:W-:Y:S01]  /*0bb0*/  ULDC UR13, c[0x0][0x2f0] ;  /* 0x0000bc00000d7ab9 */ /* 0x000fe20000000800 */
[----:B------:R-:W-:Y:S01]  /*0bc0*/  @UP1 ULDC UR11, c[0x0][0x450] ;  /* 0x00011400000b1ab9 */ /* 0x000fe20000000800 */
[----:B------:R-:W-:Y:S02]  /*0bd0*/  UIMAD UR10, UR12, UR13, UR10 ;  /* 0x0000000d0c0a72a4 */ /* 0x000fe4000f8e020a */
[----:B------:R-:W-:Y:S01]  /*0be0*/  PLOP3.LUT P1, PT, PT, PT, UP0, 0x80, 0x0 ;  /* 0x000000000000781c */ /* 0x000fe20003f2f008 */
[----:B-1----:R-:W-:Y:S01]  /*0bf0*/  USHF.L.U32 UR38, UR38, 0x7, URZ ;  /* 0x0000000726267899 */ /* 0x002fe2000800063f */
[----:B------:R-:W-:-:S03]  /*0c00*/  IMAD.U32 R17, RZ, RZ, UR12 ;  /* 0x0000000cff117e24 */ /* 0x000fc6000f8e00ff */
[----:B------:R-:W-:Y:S02]  /*0c10*/  @UP1 UIADD3 UR8, UR38, 0x7f, URZ ;  /* 0x0000007f26081890 */ /* 0x000fe4000fffe03f */
[----:B------:R-:W-:Y:S02]  /*0c20*/  UIADD3 UR7, UR38, 0x7f, URZ ;  /* 0x0000007f26077890 */ /* 0x000fe4000fffe03f */
[----:B------:R-:W-:Y:S01]  /*0c30*/  UIMAD.WIDE.U32 UR8, UR8, UR9, URZ ;  /* 0x00000009080872a5 */ /* 0x000fe2000f8e003f */
[----:B--2---:R-:W-:-:S03]  /*0c40*/  VIADD R18, R0, 0xffffff80 ;  /* 0xffffff8000127836 */ /* 0x004fc60000000000 */
[----:B------:R-:W-:-:S04]  /*0c50*/  @UP1 USHF.R.U32.HI UR7, URZ, UR11, UR9 ;  /* 0x0000000b3f071299 */ /* 0x000fc80008011609 */
[----:B------:R-:W-:-:S04]  /*0c60*/  UIADD3 UR10, UR10, UR7, URZ ;  /* 0x000000070a0a7290 */ /* 0x000fc8000fffe03f */
[----:B------:R-:W-:Y:S01]  /*0c70*/  UIADD3 UR4, UR10, UR4, URZ ;  /* 0x000000040a047290 */ /* 0x000fe2000fffe03f */
[----:B------:R-:W-:Y:S11]  /*0c80*/  @!P1 BRA `(.L_x_966) ;  /* 0x0000000000449947 */ /* 0x000ff60003800000 */
[----:B------:R-:W-:Y:S01]  /*0c90*/  ISETP.LT.AND P0, PT, RZ, UR10, PT ;  /* 0x0000000aff007c0c */ /* 0x000fe2000bf01270 */
[----:B------:R-:W-:-:S12]  /*0ca0*/  UIADD3 UR7, UR10, -0x1, URZ ;  /* 0xffffffff0a077890 */ /* 0x000fd8000fffe03f */
[----:B------:R-:W-:Y:S05]  /*0cb0*/  @P0 BRA `(.L_x_967) ;  /* 0x00000000001c0947 */ /* 0x000fea0003800000 */
[----:B------:R-:W-:Y:S02]  /*0cc0*/  UISETP.NE.AND UP0, UPT, UR5, 0x1, UPT ;  /* 0x000000010500788c */ /* 0x000fe4000bf05270 */
[----:B------:R-:W-:-:S09]  /*0cd0*/  UIADD3 UR7, -UR10, URZ, URZ ;  /* 0x0000003f0a077290 */ /* 0x000fd2000fffe13f */
[----:B------:R-:W-:Y:S02]  /*0ce0*/  @UP0 ULDC.64 UR10, c[0x0][0x9e8] ;  /* 0x00027a00000a0ab9 */ /* 0x000fe40000000a00 */
[----:B------:R-:W-:-:S04]  /*0cf0*/  UIMAD.WIDE.U32 UR8, UR7, UR10, URZ ;  /* 0x0000000a070872a5 */ /* 0x000fc8000f8e003f */
[----:B------:R-:W-:-:S04]  /*0d00*/  @UP0 USHF.R.U32.HI UR7, URZ, UR11, UR9 ;  /* 0x0000000b3f070299 */ /* 0x000fc80008011609 */
[----:B------:R-:W-:Y:S01]  /*0d10*/  ULOP3.LUT UR7, URZ, UR7, URZ, 0x33, !UPT ;  /* 0x000000073f077292 */ /* 0x000fe2000f8e333f */
[----:B------:R-:W-:Y:S11]  /*0d20*/  BRA `(.L_x_968) ;  /* 0x0000000000107947 */ /* 0x000ff60003800000 */
.L_x_967:
[----:B------:R-:W-:-:S11]  /*0d30*/  UISETP.NE.AND UP0, UPT, UR5, 0x1, UPT ;  /* 0x000000010500788c */ /* 0x000fd6000bf05270 */
[----:B------:R-:W-:Y:S02]  /*0d40*/  @UP0 ULDC.64 UR10, c[0x0][0x9e8] ;  /* 0x00027a00000a0ab9 */ /* 0x000fe40000000a00 */
[----:B------:R-:W-:-:S04]  /*0d50*/  UIMAD.WIDE.U32 UR8, UR7, UR10, URZ ;  /* 0x0000000a070872a5 */ /* 0x000fc8000f8e003f */
[----:B------:R-:W-:-:S12]  /*0d60*/  @UP0 USHF.R.U32.HI UR7, URZ, UR11, UR9 ;  /* 0x0000000b3f070299 */ /* 0x000fd80008011609 */
.L_x_968:
[----:B------:R-:W-:-:S04]  /*0d70*/  UIMAD UR7, UR7, UR5, UR5 ;  /* 0x00000005070772a4 */ /* 0x000fc8000f8e0205 */
[----:B------:R-:W-:-:S04]  /*0d80*/  UISETP.LT.AND UP0, UPT, UR4, UR7, UPT ;  /* 0x000000070400728c */ /* 0x000fc8000bf01270 */
[----:B------:R-:W-:-:S12]  /*0d90*/  USEL UR4, UR4, UR7, UP0 ;  /* 0x0000000704047287 */ /* 0x000fd80008000000 */
.L_x_966:
[----:B------:R-:W-:Y:S01]  /*0da0*/  R2UR UR15, R17 ;  /* 0x00000000110f72ca */ /* 0x000fe200000e0000 */
[----:B------:R-:W-:Y:S01]  /*0db0*/  UIADD3 UR10, UR4, 0x3f, URZ ;  /* 0x0000003f040a7890 */ /* 0x000fe2000fffe03f */
[----:B------:R-:W-:Y:S01]  /*0dc0*/  @UP1 ULDC UR8, c[0x0][0x44c] ;  /* 0x0001130000081ab9 */ /* 0x000fe20000000800 */
[----:B------:R-:W-:Y:S02]  /*0dd0*/  @UP1 ULDC UR14, c[0x0][0x450] ;  /* 0x00011400000e1ab9 */ /* 0x000fe40000000800 */
[----:B------:R-:W-:Y:S02]  /*0de0*/  USHF.R.S32.HI UR11, URZ, 0x1f, UR10 ;  /* 0x0000001f3f0b7899 */ /* 0x000fe4000801140a */
[----:B------:R-:W-:Y:S02]  /*0df0*/  UIMAD.WIDE.U32 UR8, UR38, UR8, URZ ;  /* 0x00000008260872a5 */ /* 0x000fe4000f8e003f */
[----:B------:R-:W-:Y:S01]  /*0e00*/  ULEA.HI UR11, UR11, UR10, URZ, 0x6 ;  /* 0x0000000a0b0b7291 */ /* 0x000fe2000f8f303f */
[----:B------:R-:W-:Y:S01]  /*0e10*/  UMOV UR12, UR38 ;  /* 0x00000026000c7c82 */ /* 0x000fe20008000000 */
[----:B------:R-:W-:-:S02]  /*0e20*/  @UP1 USHF.R.U32.HI UR12, URZ, UR14, UR9 ;  /* 0x0000000e3f0c1299 */ /* 0x000fc40008011609 */
[----:B------:R-:W-:Y:S02]  /*0e30*/  UIMAD UR7, UR15, UR13, 0x3f ;  /* 0x0000003f0f0774a4 */ /* 0x000fe4000f8e020d */
[----:B------:R-:W-:Y:S02]  /*0e40*/  USHF.R.S32.HI UR11, URZ, 0x6, UR11 ;  /* 0x000000063f0b7899 */ /* 0x000fe4000801140b */
[----:B------:R-:W-:Y:S02]  /*0e50*/  USHF.R.S32.HI UR4, URZ, 0x1f, UR7 ;  /* 0x0000001f3f047899 */ /* 0x000fe40008011407 */
[----:B------:R-:W-:Y:S02]  /*0e60*/  UIMAD UR42, UR15, UR13, -UR42 ;  /* 0x0000000d0f2a72a4 */ /* 0x000fe4000f8e0a2a */
[----:B------:R-:W-:Y:S02]  /*0e70*/  ULEA.HI UR4, UR4, UR7, URZ, 0x6 ;  /* 0x0000000704047291 */ /* 0x000fe4000f8f303f */
[----:B------:R-:W-:-:S02]  /*0e80*/  UIADD3 UR7, UR42, UR12, URZ ;  /* 0x0000000c2a077290 */ /* 0x000fc4000fffe03f */
[----:B------:R-:W-:Y:S01]  /*0e90*/  USHF.R.S32.HI UR4, URZ, 0x6, UR4 ;  /* 0x000000063f047899 */ /* 0x000fe20008011404 */
[----:B------:R-:W-:-:S03]  /*0ea0*/  ULDC UR8, c[0x0][0x9dc] ;  /* 0x0002770000087ab9 */ /* 0x000fc60000000800 */
[----:B------:R-:W-:-:S04]  /*0eb0*/  UISETP.LT.AND UP0, UPT, UR4, UR11, UPT ;  /* 0x0000000b0400728c */ /* 0x000fc8000bf01270 */
[----:B------:R-:W-:Y:S02]  /*0ec0*/  USEL UR11, UR4, UR11, UP0 ;  /* 0x0000000b040b7287 */ /* 0x000fe40008000000 */
[----:B------:R-:W-:Y:S01]  /*0ed0*/  UIADD3 UR4, UR7, -UR8, URZ ;  /* 0x8000000807047290 */ /* 0x000fe2000fffe03f */
[----:B------:R-:W-:Y:S11]  /*0ee0*/  @!P1 BRA `(.L_x_969) ;  /* 0x0000000000449947 */ /* 0x000ff60003800000 */
[----:B------:R-:W-:-:S06]  /*0ef0*/  UISETP.GT.AND UP0, UPT, UR7, -0x1, UPT ;  /* 0xffffffff0700788c */ /* 0x000fcc000bf04270 */
[----:B------:R-:W-:-:S13]  /*0f00*/  PLOP3.LUT P0, PT, PT, PT, UP0, 0x80, 0x0 ;  /* 0x000000000000781c */ /* 0x000fda0003f0f008 */
[----:B------:R-:W-:Y:S05]  /*0f10*/  @P0 BRA `(.L_x_970) ;  /* 0x00000000001c0947 */ /* 0x000fea0003800000 */
[----:B------:R-:W-:Y:S02]  /*0f20*/  UISETP.NE.AND UP0, UPT, UR5, 0x1, UPT ;  /* 0x000000010500788c */ /* 0x000fe4000bf05270 */
[----:B------:R-:W-:-:S09]  /*0f30*/  ULOP3.LUT UR7, URZ, UR7, URZ, 0x33, !UPT ;  /* 0x000000073f077292 */ /* 0x000fd2000f8e333f */
[----:B------:R-:W-:Y:S02]  /*0f40*/  @UP0 ULDC.64 UR12, c[0x0][0x9e8] ;  /* 0x00027a00000c0ab9 */ /* 0x000fe40000000a00 */
[----:B------:R-:W-:-:S04]  /*0f50*/  UIMAD.WIDE.U32 UR8, UR7, UR12, URZ ;  /* 0x0000000c070872a5 */ /* 0x000fc8000f8e003f */
[----:B------:R-:W-:-:S04]  /*0f60*/  @UP0 USHF.R.U32.HI UR7, URZ, UR13, UR9 ;  /* 0x0000000d3f070299 */ /* 0x000fc80008011609 */
[----:B------:R-:W-:Y:S01]  /*0f70*/  ULOP3.LUT UR7, URZ, UR7, URZ, 0x33, !UPT ;  /* 0x000000073f077292 */ /* 0x000fe2000f8e333f */
[----:B------:R-:W-:Y:S11]  /*0f80*/  BRA `(.L_x_971) ;  /* 0x0000000000107947 */ /* 0x000ff60003800000 */
.L_x_970:
[----:B------:R-:W-:-:S11]  /*0f90*/  UISETP.NE.AND UP0, UPT, UR5, 0x1, UPT ;  /* 0x000000010500788c */ /* 0x000fd6000bf05270 */
[----:B------:R-:W-:Y:S02]  /*0fa0*/  @UP0 ULDC.64 UR12, c[0x0][0x9e8] ;  /* 0x00027a00000c0ab9 */ /* 0x000fe40000000a00 */
[----:B------:R-:W-:-:S04]  /*0fb0*/  UIMAD.WIDE.U32 UR8, UR7, UR12, URZ ;  /* 0x0000000c070872a5 */ /* 0x000fc8000f8e003f */
[----:B------:R-:W-:-:S12]  /*0fc0*/  @UP0 USHF.R.U32.HI UR7, URZ, UR13, UR9 ;  /* 0x0000000d3f070299 */ /* 0x000fd80008011609 */
.L_x_971:
[----:B------:R-:W-:-:S04]  /*0fd0*/  UIMAD UR5, UR7, UR5, URZ ;  /* 0x00000005070572a4 */ /* 0x000fc8000f8e023f */
[----:B------:R-:W-:-:S04]  /*0fe0*/  UISETP.LT.AND UP0, UPT, UR4, UR5, UPT ;  /* 0x000000050400728c */ /* 0x000fc8000bf01270 */
[----:B------:R-:W-:-:S12]  /*0ff0*/  USEL UR4, UR4, UR5, !UP0 ;  /* 0x0000000504047287 */ /* 0x000fd8000c000000 */
.L_x_969:
[----:B------:R-:W-:Y:S02]  /*1000*/  USHF.R.S32.HI UR5, URZ, 0x1f, UR4 ;  /* 0x0000001f3f057899 */ /* 0x000fe40008011404 */
[----:B------:R-:W-:Y:S02]  /*1010*/  USHF.R.U32.HI UR12, URZ, 0x10, UR6 ;  /* 0x000000103f0c7899 */ /* 0x000fe40008011606 */
[----:B------:R-:W-:Y:S02]  /*1020*/  ULEA.HI UR5, UR5, UR4, URZ, 0x6 ;  /* 0x0000000405057291 */ /* 0x000fe4000f8f303f */
[----:B------:R-:W-:Y:S02]  /*1030*/  ULOP3.LUT UR7, UR6, 0xffff, URZ, 0xc0, !UPT ;  /* 0x0000ffff06077892 */ /* 0x000fe4000f8ec03f */
[----:B------:R-:W-:Y:S01]  /*1040*/  USHF.R.S32.HI UR5, URZ, 0x6, UR5 ;  /* 0x000000063f057899 */ /* 0x000fe20008011405 */
[----:B------:R-:W-:-:S03]  /*1050*/  UMOV UR4, URZ ;  /* 0x0000003f00047c82 */ /* 0x000fc60008000000 */
[----:B------:R-:W-:-:S04]  /*1060*/  UISETP.LT.AND UP0, UPT, URZ, UR5, UPT ;  /* 0x000000053f00728c */ /* 0x000fc8000bf01270 */
[----:B------:R-:W-:Y:S02]  /*1070*/  USEL UR10, URZ, UR5, !UP0 ;  /* 0x000000053f0a7287 */ /* 0x000fe4000c000000 */
[----:B------:R-:W-:Y:S02]  /*1080*/  UISETP.NE.AND UP0, UPT, UR12, URZ, UPT ;  /* 0x0000003f0c00728c */ /* 0x000fe4000bf05270 */
[----:B------:R-:W-:-:S06]  /*1090*/  UISETP.GT.AND UP1, UPT, UR11, UR10, UPT ;  /* 0x0000000a0b00728c */ /* 0x000fcc000bf24270 */
[----:B------:R-:W-:-:S03]  /*10a0*/  PLOP3.LUT P0, PT, PT, PT, UP1, 0x80, 0x0 ;  /* 0x000000000000781c */ /* 0x000fc60003f0f018 */
[----:B------:R-:W-:-:S10]  /*10b0*/  @!UP0 ULDC UR12, c[0x0][0x9f0] ;  /* 0x00027c00000c8ab9 */ /* 0x000fd40000000800 */
[----:B------:R-:W-:Y:S05]  /*10c0*/  @!P0 BRA `(.L_x_972) ;  /* 0x0000000000888947 */ /* 0x000fea0003800000 */
[----:B------:R-:W-:Y:S01]  /*10d0*/  IMAD.U32 R3, RZ, RZ, UR12 ;  /* 0x0000000cff037e24 */ /* 0x000fe2000f8e00ff */
[----:B------:R-:W-:-:S04]  /*10e0*/  UIADD3 UR4, UR12, -0x1, UR11 ;  /* 0xffffffff0c047890 */ /* 0x000fc8000fffe00b */
[-C--:B------:R-:W-:Y:S01]  /*10f0*/  IABS R0, R3.reuse ;  /* 0x0000000300007213 */ /* 0x080fe20000000000 */
[----:B------:R-:W-:Y:S01]  /*1100*/  UIADD3 UR6, -UR10, UR4, URZ ;  /* 0x000000040a067290 */ /* 0x000fe2000fffe13f */
[----:B------:R-:W-:Y:S02]  /*1110*/  IABS R5, R3 ;  /* 0x0000000300057213 */ /* 0x000fe40000000000 */
[----:B------:R-:W-:Y:S01]  /*1120*/  R2UR UR13, R0 ;  /* 0x00000000000d72ca */ /* 0x000fe200000e0000 */
[----:B------:R-:W-:Y:S02]  /*1130*/  UMOV UR4, URZ ;  /* 0x0000003f00047c82 */ /* 0x000fe40008000000 */
[----:B------:R-:W-:Y:S01]  /*1140*/  IMAD.U32 R4, RZ, RZ, UR6 ;  /* 0x00000006ff047e24 */ /* 0x000fe2000f8e00ff */
[----:B------:R-:W-:-:S04]  /*1150*/  ULOP3.LUT UR6, UR6, UR12, URZ, 0x3c, !UPT ;  /* 0x0000000c06067292 */ /* 0x000fc8000f8e3c3f */
[----:B------:R-:W-:-:S05]  /*1160*/  IABS R4, R4 ;  /* 0x0000000400047213 */ /* 0x000fca0000000000 */
[----:B------:R-:W1:Y:S01]  /*1170*/  I2F.RP R0, UR13 ;  /* 0x0000000d00007d06 */ /* 0x000e620008209400 */
[----:B------:R-:W-:-:S05]  /*1180*/  IMAD.MOV.U32 R3, RZ, RZ, R4 ;  /* 0x000000ffff037224 */ /* 0x000fca00078e0004 */
[----:B------:R-:W-:Y:S02]  /*1190*/  R2UR UR9, R3 ;  /* 0x00000000030972ca */ /* 0x000fe400000e0000 */
[----:B-1----:R-:W0:Y:S02]  /*11a0*/  MUFU.RCP R0, R0 ;  /* 0x0000000000007308 */ /* 0x002e240000001000 */
[----:B0-----:R-:W-:Y:S02]  /*11b0*/  VIADD R2, R0, 0xffffffe ;  /* 0x0ffffffe00027836 */ /* 0x001fe40000000000 */
        /* <DEDUP_REMOVED lines=19> */
.L_x_972:
[----:B------:R-:W-:Y:S01]  /*12f0*/  UIMAD UR5, UR7, UR4, UR10 ;  /* 0x00000004070572a4 */ /* 0x000fe2000f8e020a */
[----:B------:R-:W-:Y:S01]  /*1300*/  IMAD.U32 R0, RZ, RZ, UR11 ;  /* 0x0000000bff007e24 */ /* 0x000fe2000f8e00ff */
[----:B------:R-:W-:Y:S01]  /*1310*/  PLOP3.LUT P0, PT, PT, PT, PT, 0x80, 0x0 ;  /* 0x000000000000781c */ /* 0x000fe20003f0f070 */
[----:B------:R-:W-:Y:S01]  /*1320*/  IMAD.U32 R3, RZ, RZ, UR4 ;  /* 0x00000004ff037e24 */ /* 0x000fe2000f8e00ff */
[----:B------:R-:W-:Y:S01]  /*1330*/  CS2R R150, SRZ ;  /* 0x0000000000967805 */ /* 0x000fe2000001ff00 */
[----:B0-----:R-:W-:Y:S01]  /*1340*/  IMAD.MOV.U32 R2, RZ, RZ, RZ ;  /* 0x000000ffff027224 */ /* 0x001fe200078e00ff */
[----:B------:R-:W-:Y:S01]  /*1350*/  CS2R R148, SRZ ;  /* 0x0000000000947805 */ /* 0x000fe2000001ff00 */
[----:B------:R-:W-:Y:S01]  /*1360*/  IMAD.U32 R22, RZ, RZ, UR5 ;  /* 0x00000005ff167e24 */ /* 0x000fe2000f8e00ff */
[----:B------:R-:W-:Y:S02]  /*1370*/  VIADDMNMX R0, R3, UR5, R0, PT ;  /* 0x0000000503007c46 */ /* 0x000fe4000b800100 */
[----:B------:R-:W-:-:S02]  /*1380*/  CS2R R146, SRZ ;  /* 0x0000000000927805 */ /* 0x000fc4000001ff00 */
[----:B------:R-:W-:Y:S02]  /*1390*/  CS2R R144, SRZ ;  /* 0x0000000000907805 */ /* 0x000fe4000001ff00 */
[----:B------:R-:W-:Y:S02]  /*13a0*/  CS2R R142, SRZ ;  /* 0x00000000008e7805 */ /* 0x000fe4000001ff00 */
[----:B------:R-:W-:Y:S01]  /*13b0*/  R2UR UR39, R0 ;  /* 0x00000000002772ca */ /* 0x000fe200000e0000 */
[----:B------:R-:W-:Y:S01]  /*13c0*/  IMAD.MOV.U32 R0, RZ, RZ, RZ ;  /* 0x000000ffff007224 */ /* 0x000fe200078e00ff */
        /* <DEDUP_REMOVED lines=11> */
[----:B------:R-:W-:Y:S01]  /*1480*/  UISETP.GT.AND UP0, UPT, UR39, UR5, UPT ;  /* 0x000000052700728c */ /* 0x000fe2000bf04270 */
[----:B------:R-:W-:Y:S02]  /*1490*/  CS2R R118, SRZ ;  /* 0x0000000000767805 */ /* 0x000fe4000001ff00 */
[----:B------:R-:W-:Y:S02]  /*14a0*/  CS2R R116, SRZ ;  /* 0x0000000000747805 */ /* 0x000fe4000001ff00 */
[----:B------:R-:W-:Y:S02]  /*14b0*/  CS2R R114, SRZ ;  /* 0x0000000000727805 */ /* 0x000fe4000001ff00 */
[----:B------:R-:W-:-:S02]  /*14c0*/  CS2R R112, SRZ ;  /* 0x0000000000707805 */ /* 0x000fc4000001ff00 */
[----:B------:R-:W-:Y:S02]  /*14d0*/  CS2R R110, SRZ ;  /* 0x00000000006e7805 */ /* 0x000fe4000001ff00 */
[----:B------:R-:W-:Y:S02]  /*14e0*/  PLOP3.LUT P1, PT, PT, PT, UP0, 0x80, 0x0 ;  /* 0x000000000000781c */ /* 0x000fe40003f2f008 */
        /* <DEDUP_REMOVED lines=42> */
[----:B------:R-:W-:Y:S01]  /*1790*/  CS2R R24, SRZ ;  /* 0x0000000000187805 */ /* 0x000fe2000001ff00 */
[----:B------:R-:W-:Y:S06]  /*17a0*/  @!P1 BRA `(.L_x_973) ;  /* 0x000000b4006c9947 */ /* 0x000fec0003800000 */
[----:B------:R-:W-:Y:S01]  /*17b0*/  SHF.R.S32.HI R23, RZ, 0x1f, R18 ;  /* 0x0000001fff177819 */ /* 0x000fe20000011412 */
[----:B------:R-:W0:Y:S01]  /*17c0*/  S2UR UR7, SR_CgaCtaId ;  /* 0x00000000000779c3 */ /* 0x000e220000008800 */
[----:B------:R-:W-:Y:S02]  /*17d0*/  UMOV UR6, 0x400 ;  /* 0x0000040000067882 */ /* 0x000fe40000000000 */
[----:B------:R-:W-:-:S04]  /*17e0*/  LEA.HI R56, R23, R18, RZ, 0x7 ;  /* 0x0000001217387211 */ /* 0x000fc800078f38ff */
[----:B------:R-:W-:-:S05]  /*17f0*/  SHF.R.S32.HI R57, RZ, 0x7, R56 ;  /* 0x00000007ff397819 */ /* 0x000fca0000011438 */
        /* <DEDUP_REMOVED lines=21> */
[----:B------:R-:W-:Y:S01]  /*1950*/  IMAD.U32 R10, RZ, RZ, UR6 ;  /* 0x00000006ff0a7e24 */ /* 0x000fe2000f8e00ff */
[----:B------:R-:W-:Y:S01]  /*1960*/  MOV R7, UR5 ;  /* 0x0000000500077c02 */ /* 0x000fe20008000f00 */
[----:B------:R-:W-:Y:S02]  /*1970*/  IMAD.U32 R6, RZ, RZ, UR4 ;  /* 0x00000004ff067e24 */ /* 0x000fe4000f8e00ff */
[----:B------:R-:W-:-:S02]  /*1980*/  IMAD.U32 R11, RZ, RZ, UR7 ;  /* 0x00000007ff0b7e24 */ /* 0x000fc4000f8e00ff */
[----:B------:R-:W-:Y:S02]  /*1990*/  IMAD.MOV.U32 R8, RZ, RZ, 0x70 ;  /* 0x00000070ff087424 */ /* 0x000fe400078e00ff */
[----:B------:R-:W-:Y:S02]  /*19a0*/  IMAD.MOV.U32 R12, RZ, RZ, 0x1 ;  /* 0x00000001ff0c7424 */ /* 0x000fe400078e00ff */
[----:B0-----:R-:W-:-:S07]  /*19b0*/  IMAD.MOV.U32 R13, RZ, RZ, RZ ;  /* 0x000000ffff0d7224 */ /* 0x001fce00078e00ff */
[----:B------:R-:W-:-:S07]  /*19c0*/  LEPC R20, `(.L_x_974) ;  /* 0x000000001014794e */ /* 0x000fce0000000000 */
[----:B-1----:R-:W-:Y:S05]  /*19d0*/  CALL.ABS.NOINC R2 ;  /* 0x0000000002007343 */ /* 0x002fea0003c00000 */
.L_x_974:
[----:B------:R-:W-:Y:S02]  /*19e0*/  R2UR UR4, R16 ;  /* 0x00000000100472ca */ /* 0x000fe400000e0000 */
[----:B------:R-:W-:-:S11]  /*19f0*/  SHF.L.U32 R0, RZ, 0x1f, RZ ;  /* 0x0000001fff007819 */ /* 0x000fd600000006ff */
[----:B------:R-:W0:Y:S02]  /*1a00*/  SYNCS.PHASECHK.TRANS64.TRYWAIT P0, [UR4+0x30800], R0 ;  /* 0x03080000ff0075a7 */ /* 0x000e240008000144 */
[----:B0-----:R-:W-:Y:S05]  /*1a10*/  @!P0 BRA `(.L_x_975) ;  /* 0x0000012400688947 */ /* 0x001fea0003800000 */
.L_x_1149:
[----:B------:R-:W2:Y:S02]  /*1a20*/  LDL R2, [R1+0xc] ;  /* 0x00000c0001027983 */ /* 0x000ea40000100800 */
[----:B--2---:R-:W-:-:S13]  /*1a30*/  R2UR UR4, R2 ;  /* 0x00000000020472ca */ /* 0x004fda00000e0000 */
[----:B------:R-:W-:-:S06]  /*1a40*/  ULOP3.LUT UR4, UR4, 0x1, URZ, 0xfc, !UPT ;  /* 0x0000000104047892 */ /* 0x000fcc000f8efc3f */
[----:B------:R-:W-:-:S05]  /*1a50*/  IMAD.U32 R2, RZ, RZ, UR4 ;  /* 0x00000004ff027e24 */ /* 0x000fca000f8e00ff */
[----:B------:R-:W-:-:S13]  /*1a60*/  ISETP.NE.AND P4, PT, R2, 0x3, PT ;  /* 0x000000030200780c */ /* 0x000fda0003f85270 */
[----:B------:R-:W-:Y:S05]  /*1a70*/  @!P4 BRA `(.L_x_976) ;  /* 0x000000000004c947 */ /* 0x000fea0003800000 */
[----:B------:R-:W-:Y:S01]  /*1a80*/  BPT.TRAP 0x1 ;  /* 0x000000040000795c */ /* 0x000fe20000300000 */
.L_x_976:
[----:B------:R-:W-:-:S13]  /*1a90*/  R2UR UR4, R16 ;  /* 0x00000000100472ca */ /* 0x000fda00000e0000 */
[----:B------:R1:W2:Y:S01]  /*1aa0*/  SYNCS.PHASECHK.TRANS64.TRYWAIT P0, [UR4+0x30830], R0 ;  /* 0x03083000ff0075a7 */ /* 0x0002a20008000144 */
[----:B------:R-:W-:Y:S05]  /*1ab0*/  @!P4 BRA `(.L_x_977) ;  /* 0x000000000004c947 */ /* 0x000fea0003800000 */
[----:B------:R-:W-:Y:S01]  /*1ac0*/  BPT.TRAP 0x1 ;  /* 0x000000040000795c */ /* 0x000fe20000300000 */
.L_x_977:
[----:B------:R-:W3:Y:S01]  /*1ad0*/  S2R R2, SR_TID.X ;  /* 0x0000000000027919 */ /* 0x000ee20000002100 */
[----:B------:R-:W-:-:S05]  /*1ae0*/  IMAD.U32 R6, RZ, RZ, UR36 ;  /* 0x00000024ff067e24 */ /* 0x000fca000f8e00ff */
[----:B------:R-:W-:Y:S02]  /*1af0*/  LOP3.LUT R6, R6, 0x10000, RZ, 0xfc, !PT ;  /* 0x0001000006067812 */ /* 0x000fe400078efcff */
[----:B---3--:R-:W-:-:S04]  /*1b00*/  LOP3.LUT R2, R2, 0x7f, RZ, 0xc0, !PT ;  /* 0x0000007f02027812 */ /* 0x008fc800078ec0ff */
[----:B------:R-:W-:Y:S01]  /*1b10*/  ISETP.NE.AND P5, PT, R2, RZ, PT ;  /* 0x000000ff0200720c */ /* 0x000fe20003fa5270 */
[----:B--2---:R-:W-:-:S12]  /*1b20*/  @P0 BRA `(.L_x_978) ;  /* 0x00000000000c0947 */ /* 0x004fd80003800000 */
[----:B------:R-:W-:-:S13]  /*1b30*/  R2UR UR4, R16 ;  /* 0x00000000100472ca */ /* 0x000fda00000e0000 */
[----:B------:R-:W2:Y:S02]  /*1b40*/  SYNCS.PHASECHK.TRANS64.TRYWAIT P0, [UR4+0x30830], R0 ;  /* 0x03083000ff0075a7 */ /* 0x000ea40008000144 */
[----:B--2---:R-:W-:Y:S05]  /*1b50*/  @!P0 BRA `(.L_x_979) ;  /* 0x0000012400348947 */ /* 0x004fea0003800000 */
.L_x_978:
[----:B------:R-:W-:Y:S05]  /*1b60*/  WARPSYNC.ALL ;  /* 0x0000000000007948 */ /* 0x000fea0003800000 */
[----:B------:R-:W-:Y:S01]  /*1b70*/  IMAD.MOV.U32 R7, RZ, RZ, 0x40000040 ;  /* 0x40000040ff077424 */ /* 0x000fe200078e00ff */
[----:B------:R-:W-:Y:S01]  /*1b80*/  R2UR UR14, R16 ;  /* 0x00000000100e72ca */ /* 0x000fe200000e0000 */
[----:B------:R-:W-:Y:S01]  /*1b90*/  WARPGROUP.ARRIVE ;  /* 0x00000000000079c5 */ /* 0x000fe20000000000 */
[----:B------:R-:W-:Y:S01]  /*1ba0*/  R2UR UR8, R6 ;  /* 0x00000000060872ca */ /* 0x000fe200000e0000 */
[----:B------:R-:W-:Y:S01]  /*1bb0*/  UMOV UR11, 0x40000040 ;  /* 0x40000040000b7882 */ /* 0x000fe20000000000 */
[----:B------:R-:W-:Y:S01]  /*1bc0*/  R2UR UR9, R7 ;  /* 0x00000000070972ca */ /* 0x000fe200000e0000 */
[----:B------:R-:W-:Y:S01]  /*1bd0*/  UMOV UR13, 0x40000040 ;  /* 0x40000040000d7882 */ /* 0x000fe20000000000 */
[----:B------:R-:W-:Y:S01]  /*1be0*/  UMOV UR7, 0x40000040 ;  /* 0x4000004000077882 */ /* 0x000fe20000000000 */
[----:B------:R-:W-:Y:S01]  /*1bf0*/  UMOV UR5, UR13 ;  /* 0x0000000d00057c82 */ /* 0x000fe20008000000 */
[----:B------:R-:W-:Y:S01]  /*1c00*/  IMAD.U32 R9, RZ, RZ, UR13 ;  /* 0x0000000dff097e24 */ /* 0x000fe2000f8e00ff */
[----:B------:R-:W-:Y:S01]  /*1c10*/  UMOV UR13, 0x40000040 ;  /* 0x40000040000d7882 */ /* 0x000fe20000000000 */
[----:B------:R-:W-:Y:S01]  /*1c20*/  UMOV UR17, 0x40000040 ;  /* 0x4000004000117882 */ /* 0x000fe20000000000 */
[----:B------:R-:W-:Y:S01]  /*1c30*/  UMOV UR21, 0x40000040 ;  /* 0x4000004000157882 */ /* 0x000fe20000000000 */
[----:B------:R-:W-:Y:S01]  /*1c40*/  UMOV UR25, 0x40000040 ;  /* 0x4000004000197882 */ /* 0x000fe20000000000 */
[----:B------:R-:W-:Y:S01]  /*1c50*/  UIADD3 UR4, UR14, 0x20400, URZ ;  /* 0x000204000e047890 */ /* 0x000fe2000fffe03f */
[----:B0-----:R-:W-:Y:S01]  /*1c60*/  LOP3.LUT R3, R56, 0xffffff80, RZ, 0xc0, !PT ;  /* 0xffffff8038037812 */ /* 0x001fe200078ec0ff */
[----:B------:R-:W-:Y:S01]  /*1c70*/  UMOV UR29, 0x40000040 ;  /* 0x40000040001d7882 */ /* 0x000fe20000000000 */
[----:B------:R-:W-:Y:S01]  /*1c80*/  UMOV UR33, 0x40000040 ;  /* 0x4000004000217882 */ /* 0x000fe20000000000 */
[----:B------:R-:W-:Y:S01]  /*1c90*/  USHF.R.U32.HI UR4, URZ, 0x4, UR4 ;  /* 0x000000043f047899 */ /* 0x000fe20008011604 */
[----:B------:R-:W-:Y:S01]  /*1ca0*/  LEA.HI R23, R23, R18, RZ, 0x2 ;  /* 0x0000001217177211 */ /* 0x000fe200078f10ff */
[----:B------:R-:W-:Y:S01]  /*1cb0*/  UMOV UR37, 0x40000040 ;  /* 0x4000004000257882 */ /* 0x000fe20000000000 */
[----:B------:R-:W-:Y:S01]  /*1cc0*/  UMOV UR41, 0x40000040 ;  /* 0x4000004000297882 */ /* 0x000fe20000000000 */
[----:B------:R-:W-:Y:S01]  /*1cd0*/  ULOP3.LUT UR4, UR4, 0x3fff, URZ, 0xc0, !UPT ;  /* 0x00003fff04047892 */ /* 0x000fe2000f8ec03f */
[C---:B------:R-:W-:Y:S01]  /*1ce0*/  IMAD.IADD R3, R18.reuse, 0x1, -R3 ;  /* 0x0000000112037824 */ /* 0x040fe200078e0a03 */
[----:B------:R-:W-:Y:S01]  /*1cf0*/  UMOV UR45, 0x40000040 ;  /* 0x40000040002d7882 */ /* 0x000fe20000000000 */
[----:B------:R-:W-:Y:S01]  /*1d00*/  UMOV UR49, 0x40000040 ;  /* 0x4000004000317882 */ /* 0x000fe20000000000 */
[----:B------:R-:W-:Y:S01]  /*1d10*/  ULOP3.LUT UR15, UR4, 0x10000, URZ, 0xfc, !UPT ;  /* 0x00010000040f7892 */ /* 0x000fe2000f8efc3f */
[----:B------:R-:W-:Y:S01]  /*1d20*/  LOP3.LUT R23, R23, 0xfffffffc, RZ, 0xc0, !PT ;  /* 0xfffffffc17177812 */ /* 0x000fe200078ec0ff */
[----:B------:R-:W-:Y:S01]  /*1d30*/  UMOV UR53, 0x40000040 ;  /* 0x4000004000357882 */ /* 0x000fe20000000000 */
[----:B-1----:R-:W-:Y:S01]  /*1d40*/  SHF.R.S32.HI R0, RZ, 0x1f, R3 ;  /* 0x0000001fff007819 */ /* 0x002fe20000011403 */
[----:B------:R-:W-:Y:S01]  /*1d50*/  UIADD3 UR6, UR15, 0x2, URZ ;  /* 0x000000020f067890 */ /* 0x000fe2000fffe03f */
[----:B------:R-:W-:Y:S01]  /*1d60*/  LEA.HI R14, R57, R57, RZ, 0x1 ;  /* 0x00000039390e7211 */ /* 0x000fe200078f08ff */
[----:B------:R-:W-:Y:S01]  /*1d70*/  IMAD.IADD R23, R18, 0x1, -R23 ;  /* 0x0000000112177824 */ /* 0x000fe200078e0a17 */
[----:B------:R-:W-:Y:S01]  /*1d80*/  UMOV UR10, UR15 ;  /* 0x0000000f000a7c82 */ /* 0x000fe20008000000 */
[-C--:B------:R-:W-:Y:S01]  /*1d90*/  LEA.HI R2, R0, R3.reuse, RZ, 0x2 ;  /* 0x0000000300027211 */ /* 0x080fe200078f10ff */
[----:B------:R-:W-:Y:S01]  /*1da0*/  HGMMA.64x64x16.F32.BF16 R24, gdesc[UR8], RZ, !UPT, gsb0 ;  /* 0x00e00000081879f0 */ /* 0x000fe2000c0018ff */
[----:B------:R-:W-:Y:S01]  /*1db0*/  R2UR UR10, R6 ;  /* 0x00000000060a72ca */ /* 0x000fe200000e0000 */
[----:B------:R-:W-:Y:S01]  /*1dc0*/  UMOV UR9, 0x40000040 ;  /* 0x4000004000097882 */ /* 0x000fe20000000000 */
[----:B------:R-:W-:Y:S01]  /*1dd0*/  LEA.HI R4, R0, R3, RZ, 0x5 ;  /* 0x0000000300047211 */ /* 0x000fe200078f28ff */
[----:B------:R-:W-:Y:S01]  /*1de0*/  IMAD.U32 R13, RZ, RZ, UR9 ;  /* 0x00000009ff0d7e24 */ /* 0x000fe2000f8e00ff */
[--C-:B------:R-:W-:Y:S01]  /*1df0*/  SHF.R.S32.HI R0, RZ, 0x2, R2.reuse ;  /* 0x00000002ff007819 */ /* 0x100fe20000011402 */
[----:B------:R-:W-:Y:S01]  /*1e00*/  IMAD.U32 R19, RZ, RZ, UR15 ;  /* 0x0000000fff137e24 */ /* 0x000fe2000f8e00ff */
[----:B------:R-:W-:Y:S01]  /*1e10*/  SHF.R.S32.HI R5, RZ, 0x1f, R2 ;  /* 0x0000001fff057819 */ /* 0x000fe20000011402 */
[----:B------:R-:W-:Y:S01]  /*1e20*/  ULEA UR27, UR39, 0xffffffc0, 0x6 ;  /* 0xffffffc0271b7891 */ /* 0x000fe2000f8e303f */
[----:B------:R-:W-:-:S02]  /*1e30*/  SHF.R.S32.HI R4, RZ, 0x5, R4 ;  /* 0x00000005ff047819 */ /* 0x000fc40000011404 */
[-C--:B------:R-:W-:Y:S02]  /*1e40*/  LEA.HI R5, R5, R0.reuse, RZ, 0x3 ;  /* 0x0000000005057211 */ /* 0x080fe400078f18ff */
[----:B------:R-:W-:Y:S01]  /*1e50*/  LOP3.LUT R14, R14, 0x3fffffe, RZ, 0xc0, !PT ;  /* 0x03fffffe0e0e7812 */ /* 0x000fe200078ec0ff */
[----:B------:R-:W-:Y:S01]  /*1e60*/  UIADD3 UR4, UR10, 0x2, URZ ;  /* 0x000000020a047890 */ /* 0x000fe2000fffe03f */
[----:B------:R-:W-:Y:S01]  /*1e70*/  LEA.HI R15, R23, R23, RZ, 0x1 ;  /* 0x00000017170f7211 */ /* 0x000fe200078f08ff */
[----:B------:R-:W-:Y:S01]  /*1e80*/  UIADD3 UR16, UR10, 0x402, URZ ;  /* 0x000004020a107890 */ /* 0x000fe2000fffe03f */
[----:B------:R-:W-:Y:S01]  /*1e90*/  LEA R18, R4, UR38, 0x4 ;  /* 0x0000002604127c11 */ /* 0x000fe2000f8e20ff */
[----:B------:R-:W-:Y:S01]  /*1ea0*/  UIADD3 UR20, UR10, 0x404, URZ ;  /* 0x000004040a147890 */ /* 0x000fe2000fffe03f */
[----:B------:R-:W-:Y:S01]  /*1eb0*/  LOP3.LUT R5, R5, 0xfffffff8, RZ, 0xc0, !PT ;  /* 0xfffffff805057812 */ /* 0x000fe200078ec0ff */
[----:B------:R-:W-:Y:S01]  /*1ec0*/  UIADD3 UR24, UR10, 0x406, URZ ;  /* 0x000004060a187890 */ /* 0x000fe2000fffe03f */
[----:B------:R-:W-:Y:S01]  /*1ed0*/  LOP3.LUT R4, R15, 0x1ffffffe, RZ, 0xc0, !PT ;  /* 0x1ffffffe0f047812 */ /* 0x000fe200078ec0ff */
[----:B------:R-:W-:Y:S01]  /*1ee0*/  UMOV UR12, UR4 ;  /* 0x00000004000c7c82 */ /* 0x000fe20008000000 */
[----:B------:R-:W-:Y:S01]  /*1ef0*/  UIADD3 UR28, UR10, 0x800, URZ ;  /* 0x000008000a1c7890 */ /* 0x000fe2000fffe03f */
[----:B------:R-:W-:Y:S01]  /*1f00*/  IMAD.U32 R8, RZ, RZ, UR12 ;  /* 0x0000000cff087e24 */ /* 0x000fe2000f8e00ff */
[----:B------:R-:W-:Y:S01]  /*1f10*/  UMOV UR4, UR12 ;  /* 0x0000000c00047c82 */ /* 0x000fe20008000000 */
[----:B------:R-:W-:Y:S01]  /*1f20*/  UIADD3 UR12, UR10, 0x400, URZ ;  /* 0x000004000a0c7890 */ /* 0x000fe2000fffe03f */
[----:B------:R-:W-:Y:S01]  /*1f30*/  IADD3 R5, R18, R0, -R5 ;  /* 0x0000000012057210 */ /* 0x000fe20007ffe805 */
[----:B------:R-:W-:Y:S01]  /*1f40*/  UIADD3 UR32, UR10, 0x802, URZ ;  /* 0x000008020a207890 */ /* 0x000fe2000fffe03f */
[----:B------:R-:W-:Y:S01]  /*1f50*/  IMAD.IADD R14, R57, 0x1, -R14 ;  /* 0x00000001390e7824 */ /* 0x000fe200078e0a0e */
[----:B------:R-:W-:Y:S01]  /*1f60*/  UIADD3 UR36, UR10, 0x804, URZ ;  /* 0x000008040a247890 */ /* 0x000fe2000fffe03f */
[----:B------:R-:W-:Y:S01]  /*1f70*/  IADD3 R4, R23, -R4, RZ ;  /* 0x8000000417047210 */ /* 0x000fe20007ffe0ff */
[----:B------:R-:W-:Y:S01]  /*1f80*/  UIADD3 UR40, UR10, 0x806, URZ ;  /* 0x000008060a287890 */ /* 0x000fe2000fffe03f */
[----:B------:R-:W-:Y:S01]  /*1f90*/  IMAD R5, R14, 0x40, R5 ;  /* 0x000000400e057824 */ /* 0x000fe200078e0205 */
[----:B------:R-:W-:Y:S01]  /*1fa0*/  UIADD3 UR44, UR10, 0xc00, URZ ;  /* 0x00000c000a2c7890 */ /* 0x000fe2000fffe03f */
[----:B------:R-:W0:Y:S01]  /*1fb0*/  LDC.64 R56, c[0x0][0x9e0] ;  /* 0x00027800ff387b82 */ /* 0x000e220000000a00 */
[----:B------:R-:W-:Y:S01]  /*1fc0*/  UIADD3 UR48, UR10, 0xc02, URZ ;  /* 0x00000c020a307890 */ /* 0x000fe2000fffe03f */
[----:B------:R-:W-:Y:S01]  /*1fd0*/  IMAD R18, R4, 0x8, R5 ;  /* 0x0000000804127824 */ /* 0x000fe200078e0205 */
[----:B------:R-:W-:Y:S01]  /*1fe0*/  UIADD3 UR52, UR10, 0xc04, URZ ;  /* 0x00000c040a347890 */ /* 0x000fe2000fffe03f */
[----:B------:R-:W-:Y:S01]  /*1ff0*/  R2UR UR11, R17 ;  /* 0x00000000110b72ca */ /* 0x000fe200000e0000 */
[----:B------:R-:W-:Y:S01]  /*2000*/  IMAD.U32 R0, RZ, RZ, UR14 ;  /* 0x0000000eff007e24 */ /* 0x000fe2000f8e00ff */
[----:B------:R-:W-:Y:S01]  /*2010*/  LOP3.LUT R2, R2, 0x7ffffffc, RZ, 0xc0, !PT ;  /* 0x7ffffffc02027812 */ /* 0x000fe200078ec0ff */
[----:B------:R-:W-:-:S02]  /*2020*/  IMAD.MOV.U32 R4, RZ, RZ, R18 ;  /* 0x000000ffff047224 */ /* 0x000fc400078e0012 */
[----:B------:R-:W-:-:S05]  /*2030*/  @!P5 VIADD R0, R0, 0x30840 ;  /* 0x000308400000d836 */ /* 0x000fca0000000000 */
[----:B------:R-:W-:Y:S02]  /*2040*/  @!P5 PRMT R0, RZ, 0x654, R0 ;  /* 0x00000654ff00d816 */ /* 0x000fe40000000000 */
[----:B0-----:R-:W-:Y:S01]  /*2050*/  ISETP.GE.AND P6, PT, R57, 0x1, PT ;  /* 0x000000013900780c */ /* 0x001fe20003fc6270 */
[----:B------:R-:W-:Y:S02]  /*2060*/  WARPGROUP.DEPBAR.LE gsb0, 0x0 ;  /* 0x00008000000079c5 */ /* 0x000fe40000010000 */
[----:B------:R-:W-:-:S06]  /*2070*/  WARPGROUP.ARRIVE ;  /* 0x00000000000079c5 */ /* 0x000fcc0000000000 */
[----:B------:R-:W-:Y:S01]  /*2080*/  HGMMA.64x64x16.F32.BF16 R24, gdesc[UR4], R24, gsb0 ;  /* 0x00e00000041879f0 */ /* 0x000fe20008001818 */
[----:B------:R-:W-:Y:S02]  /*2090*/  UIADD3 UR4, UR10, 0x4, URZ ;  /* 0x000000040a047890 */ /* 0x000fe4000fffe03f */
[----:B------:R-:W-:Y:S01]  /*20a0*/  UIADD3 UR6, UR15, 0x4, URZ ;  /* 0x000000040f067890 */ /* 0x000fe2000fffe03f */
[----:B------:R-:W-:Y:S01]  /*20b0*/  UMOV UR5, UR9 ;  /* 0x0000000900057c82 */ /* 0x000fe20008000000 */
[----:B------:R-:W-:Y:S01]  /*20c0*/  UMOV UR7, 0x40000040 ;  /* 0x4000004000077882 */ /* 0x000fe20000000000 */
[----:B------:R-:W-:Y:S02]  /*20d0*/  UMOV UR9, 0x40000040 ;  /* 0x4000004000097882 */ /* 0x000fe40000000000 */
[----:B------:R-:W-:Y:S02]  /*20e0*/  UMOV UR8, UR4 ;  /* 0x0000000400087c82 */ /* 0x000fe40008000000 */
[----:B------:R-:W-:Y:S01]  /*20f0*/  UMOV UR4, UR8 ;  /* 0x0000000800047c82 */ /* 0x000fe20008000000 */
[----:B------:R-:W-:Y:S01]  /*2100*/  IMAD.U32 R12, RZ, RZ, UR8 ;  /* 0x00000008ff0c7e24 */ /* 0x000fe2000f8e00ff */
[----:B------:R-:W-:-:S02]  /*2110*/  UIADD3 UR8, UR10, 0x6, URZ ;  /* 0x000000060a087890 */ /* 0x000fc4000fffe03f */
[----:B------:R-:W-:Y:S01]  /*2120*/  UIADD3 UR10, UR10, 0xc06, URZ ;  /* 0x00000c060a0a7890 */ /* 0x000fe2000fffe03f */
[----:B------:R-:W-:Y:S02]  /*2130*/  WARPGROUP.DEPBAR.LE gsb0, 0x0 ;  /* 0x00008000000079c5 */ /* 0x000fe40000010000 */
[----:B------:R-:W-:-:S06]  /*2140*/  WARPGROUP.ARRIVE ;  /* 0x00000000000079c5 */ /* 0x000fcc0000000000 */
[----:B------:R-:W-:Y:S01]  /*2150*/  HGMMA.64x64x16.F32.BF16 R24, gdesc[UR4], R24, gsb0 ;  /* 0x00e00000041879f0 */ /* 0x000fe20008001818 */
[----:B------:R-:W-:Y:S01]  /*2160*/  UIADD3 UR6, UR15, 0x6, URZ ;  /* 0x000000060f067890 */ /* 0x000fe2000fffe03f */
[----:B------:R-:W-:Y:S01]  /*2170*/  UMOV UR4, UR8 ;  /* 0x0000000800047c82 */ /* 0x000fe20008000000 */
[----:B------:R-:W-:Y:S01]  /*2180*/  UMOV UR5, UR9 ;  /* 0x0000000900057c82 */ /* 0x000fe20008000000 */
[----:B------:R-:W-:Y:S01]  /*2190*/  UMOV UR7, 0x40000040 ;  /* 0x4000004000077882 */ /* 0x000fe20000000000 */
        /* <DEDUP_REMOVED lines=82> */
[----:B------:R-:W-:Y:S01]  /*26c0*/  UMOV UR5, 0x40000040 ;  /* 0x4000004000057882 */ /* 0x000fe20000000000 */
[----:B------:R-:W-:Y:S01]  /*26d0*/  UMOV UR7, 0x40000040 ;  /* 0x4000004000077882 */ /* 0x000fe20000000000 */
[----:B------:R-:W-:Y:S01]  /*26e0*/  IMAD.U32 R10, RZ, RZ, UR4 ;  /* 0x00000004ff0a7e24 */ /* 0x000fe2000f8e00ff */
[----:B------:R-:W-:Y:S01]  /*26f0*/  ULDC UR10, c[0x0][0x2f0] ;  /* 0x0000bc00000a7ab9 */ /* 0x000fe20000000800 */
[----:B------:R-:W-:Y:S01]  /*2700*/  IMAD.U32 R11, RZ, RZ, UR5 ;  /* 0x00000005ff0b7e24 */ /* 0x000fe2000f8e00ff */
[----:B------:R-:W-:Y:S02]  /*2710*/  WARPGROUP.DEPBAR.LE gsb0, 0x0 ;  /* 0x00008000000079c5 */ /* 0x000fe40000010000 */
[----:B------:R-:W-:-:S06]  /*2720*/  WARPGROUP.ARRIVE ;  /* 0x00000000000079c5 */ /* 0x000fcc0000000000 */
[----:B------:R-:W-:Y:S01]  /*2730*/  HGMMA.64x64x16.F32.BF16 R24, gdesc[UR4], R24, gsb0 ;  /* 0x00e00000041879f0 */ /* 0x000fe20008001818 */
[----:B------:R-:W-:Y:S02]  /*2740*/  ULDC UR4, c[0x0][0x448] ;  /* 0x0001120000047ab9 */ /* 0x000fe40000000800 */
[----:B------:R-:W-:-:S03]  /*2750*/  UISETP.NE.AND UP0, UPT, UR4, 0x1, UPT ;  /* 0x000000010400788c */ /* 0x000fc6000bf05270 */
[----:B------:R-:W-:Y:S02]  /*2760*/  UMOV UR4, 0xffffffc0 ;  /* 0xffffffc000047882 */ /* 0x000fe40000000000 */
[----:B------:R-:W-:Y:S01]  /*2770*/  UIMAD UR4, UR39, UR4, 0x40 ;  /* 0x00000040270474a4 */ /* 0x000fe2000f8e0204 */
[----:B------:R-:W-:Y:S02]  /*2780*/  PLOP3.LUT P0, PT, PT, PT, UP0, 0x80, 0x0 ;  /* 0x000000000000781c */ /* 0x000fe40003f0f008 */
[----:B------:R-:W-:-:S03]  /*2790*/  PLOP3.LUT P1, PT, PT, PT, UP0, 0x80, 0x0 ;  /* 0x000000000000781c */ /* 0x000fc60003f2f008 */
[----:B------:R-:W-:Y:S01]  /*27a0*/  @UP0 ULDC UR5, c[0x0][0x44c] ;  /* 0x0001130000050ab9 */ /* 0x000fe20000000800 */
[----:B------:R-:W-:-:S07]  /*27b0*/  @UP0 ULDC UR6, c[0x0][0x450] ;  /* 0x0001140000060ab9 */ /* 0x000fce0000000800 */
[----:B------:R-:W-:Y:S01]  /*27c0*/  @P0 IMAD.HI.U32 R5, R18, UR5, RZ ;  /* 0x0000000512050c27 */ /* 0x000fe2000f8e00ff */
[----:B------:R-:W-:-:S04]  /*27d0*/  UIADD3 UR5, UR4, 0x1, URZ ;  /* 0x0000000104057890 */ /* 0x000fc8000fffe03f */
[----:B------:R-:W-:Y:S01]  /*27e0*/  @P1 SHF.R.U32.HI R4, RZ, UR6, R5 ;  /* 0x00000006ff041c19 */ /* 0x000fe20008011605 */
[----:B------:R-:W-:Y:S01]  /*27f0*/  IMAD.IADD R5, R3, 0x1, -R2 ;  /* 0x0000000103057824 */ /* 0x000fe200078e0a02 */
[----:B------:R-:W-:Y:S01]  /*2800*/  UIMAD UR6, UR11, UR10, UR4 ;  /* 0x0000000a0b0672a4 */ /* 0x000fe2000f8e0204 */
[----:B------:R-:W-:Y:S01]  /*2810*/  IMAD.U32 R2, RZ, RZ, UR5 ;  /* 0x00000005ff027e24 */ /* 0x000fe2000f8e00ff */
[----:B------:R-:W-:Y:S01]  /*2820*/  ULDC UR5, c[0x0][0x9dc] ;  /* 0x0002770000057ab9 */ /* 0x000fe20000000800 */
[----:B------:R-:W0:Y:S01]  /*2830*/  SHFL.IDX PT, R14, R4, RZ, 0x1c1f ;  /* 0x001c1fff040e7589 */ /* 0x000e2200000e0000 */
[----:B------:R-:W-:Y:S01]  /*2840*/  IMAD.U32 R3, RZ, RZ, UR10 ;  /* 0x0000000aff037e24 */ /* 0x000fe2000f8e00ff */
[----:B------:R-:W-:Y:S01]  /*2850*/  ULOP3.LUT UR7, URZ, UR5, URZ, 0x33, !UPT ;  /* 0x000000053f077292 */ /* 0x000fe2000f8e333f */
[----:B------:R-:W-:-:S04]  /*2860*/  IMAD R2, R5, -0x2, R2 ;  /* 0xfffffffe05027824 */ /* 0x000fc800078e0202 */
[----:B------:R-:W-:Y:S01]  /*2870*/  IMAD R2, R3, UR11, R2 ;  /* 0x0000000b03027c24 */ /* 0x000fe2000f8e0202 */
[----:B------:R-:W-:Y:S01]  /*2880*/  ULDC UR11, c[0x0][0x288] ;  /* 0x0000a200000b7ab9 */ /* 0x000fe20000000800 */
[----:B------:R-:W-:Y:S02]  /*2890*/  IMAD.U32 R20, RZ, RZ, UR7 ;  /* 0x00000007ff147e24 */ /* 0x000fe4000f8e00ff */
[----:B------:R-:W-:-:S04]  /*28a0*/  VIADD R3, R2, -UR11 ;  /* 0x8000000b02037c36 */ /* 0x000fc80008000000 */
[C---:B------:R-:W-:Y:S02]  /*28b0*/  IMAD.IADD R58, R3.reuse, 0x1, R56 ;  /* 0x00000001033a7824 */ /* 0x040fe400078e0238 */
[----:B------:R-:W-:-:S04]  /*28c0*/  VIADD R21, R3, UR7 ;  /* 0x0000000703157c36 */ /* 0x000fc80008000000 */
[----:B0-----:R-:W-:Y:S01]  /*28d0*/  IMAD.IADD R2, R21, 0x1, R14 ;  /* 0x0000000115027824 */ /* 0x001fe200078e020e */
[----:B------:R-:W-:Y:S02]  /*28e0*/  WARPGROUP.DEPBAR.LE gsb0, 0x0 ;  /* 0x00008000000079c5 */ /* 0x000fe40000010000 */
[----:B------:R0:W-:Y:S02]  /*28f0*/  @!P5 SYNCS.ARRIVE.TRANS64.RED.A1T0 RZ, [R0+URZ], RZ ;  /* 0x000000ff00ffd9a7 */ /* 0x0001e4000810043f */
[----:B0-----:R-:W-:-:S04]  /*2900*/  IMAD.U32 R0, RZ, RZ, UR6 ;  /* 0x00000006ff007e24 */ /* 0x001fc8000f8e00ff */
[----:B------:R-:W-:-:S05]  /*2910*/  IMAD R15, R5, -0x2, R0 ;  /* 0xfffffffe050f7824 */ /* 0x000fca00078e0200 */
[----:B------:R-:W-:Y:S01]  /*2920*/  VIADDMNMX R0, R14, R58, R15, PT ;  /* 0x0000003a0e007246 */ /* 0x000fe2000380010f */
[----:B------:R-:W-:Y:S06]  /*2930*/  @!P6 BRA `(.L_x_980) ;  /* 0x00000000005ce947 */ /* 0x000fec0003800000 */
[----:B------:R-:W-:Y:S01]  /*2940*/  R2UR UR5, R17 ;  /* 0x00000000110572ca */ /* 0x000fe200000e0000 */
[----:B------:R-:W-:Y:S01]  /*2950*/  IMAD.U32 R3, RZ, RZ, UR10 ;  /* 0x0000000aff037e24 */ /* 0x000fe2000f8e00ff */
[----:B------:R-:W-:Y:S11]  /*2960*/  BSSY B0, `(.L_x_981) ;  /* 0x0000010000007945 */ /* 0x000ff60003800000 */
[----:B------:R-:W-:-:S04]  /*2970*/  IMAD R3, R3, UR5, R14 ;  /* 0x0000000503037c24 */ /* 0x000fc8000f8e020e */
[----:B------:R-:W-:-:S05]  /*2980*/  VIADD R3, R3, -UR11 ;  /* 0x8000000b03037c36 */ /* 0x000fca0008000000 */
[----:B------:R-:W-:-:S13]  /*2990*/  ISETP.GT.AND P0, PT, R3, -0x1, PT ;  /* 0xffffffff0300780c */ /* 0x000fda0003f04270 */
[----:B------:R-:W-:Y:S05]  /*29a0*/  @P0 BRA `(.L_x_982) ;  /* 0x00000000001c0947 */ /* 0x000fea0003800000 */
[----:B------:R-:W-:Y:S02]  /*29b0*/  ISETP.NE.AND P0, PT, R57, 0x1, PT ;  /* 0x000000013900780c */ /* 0x000fe40003f05270 */
[----:B------:R-:W-:-:S11]  /*29c0*/  LOP3.LUT R3, RZ, R3, RZ, 0x33, !PT ;  /* 0x00000003ff037212 */ /* 0x000fd600078e33ff */
[----:B------:R-:W0:Y:S02]  /*29d0*/  @P0 LDC.64 R60, c[0x0][0x9e8] ;  /* 0x00027a00ff3c0b82 */ /* 0x000e240000000a00 */
[----:B0-----:R-:W-:-:S05]  /*29e0*/  @P0 IMAD.HI.U32 R14, R3, R60, RZ ;  /* 0x0000003c030e0227 */ /* 0x001fca00078e00ff */
[----:B------:R-:W-:-:S04]  /*29f0*/  @P0 SHF.R.U32.HI R3, RZ, R61, R14 ;  /* 0x0000003dff030219 */ /* 0x000fc8000001160e */
[----:B------:R-:W-:Y:S01]  /*2a00*/  LOP3.LUT R3, RZ, R3, RZ, 0x33, !PT ;  /* 0x00000003ff037212 */ /* 0x000fe200078e33ff */
[----:B------:R-:W-:Y:S06]  /*2a10*/  BRA `(.L_x_983) ;  /* 0x0000000000107947 */ /* 0x000fec0003800000 */
.L_x_982:
[----:B------:R-:W-:-:S13]  /*2a20*/  ISETP.NE.AND P0, PT, R57, 0x1, PT ;  /* 0x000000013900780c */ /* 0x000fda0003f05270 */
[----:B------:R-:W0:Y:S02]  /*2a30*/  @P0 LDC.64 R60, c[0x0][0x9e8] ;  /* 0x00027a00ff3c0b82 */ /* 0x000e240000000a00 */
[----:B0-----:R-:W-:-:S05]  /*2a40*/  @P0 IMAD.HI.U32 R14, R3, R60, RZ ;  /* 0x0000003c030e0227 */ /* 0x001fca00078e00ff */
[----:B------:R-:W-:-:S07]  /*2a50*/  @P0 SHF.R.U32.HI R3, RZ, R61, R14 ;  /* 0x0000003dff030219 */ /* 0x000fce000001160e */
.L_x_983:
[----:B------:R-:W-:Y:S05]  /*2a60*/  BSYNC B0 ;  /* 0x0000000000007941 */ /* 0x000fea0003800000 */
.L_x_981:
[----:B------:R-:W-:-:S04]  /*2a70*/  IMAD R14, R3, R57, -UR27 ;  /* 0x8000001b030e7e24 */ /* 0x000fc8000f8e0239 */
[----:B------:R-:W-:-:S05]  /*2a80*/  IMAD R3, R5, -0x2, R14 ;  /* 0xfffffffe05037824 */ /* 0x000fca00078e020e */
[----:B------:R-:W-:Y:S02]  /*2a90*/  VIMNMX R2, R2, R3, !PT ;  /* 0x0000000302027248 */ /* 0x000fe40007fe0100 */
[----:B------:R-:W-:-:S07]  /*2aa0*/  VIADDMNMX R0, R3, R57, R0, PT ;  /* 0x0000003903007246 */ /* 0x000fce0003800100 */
.L_x_980:
[----:B------:R-:W-:Y:S01]  /*2ab0*/  UISETP.GE.AND UP1, UPT, UR4, 0x2, UPT ;  /* 0x000000020400788c */ /* 0x000fe2000bf26270 */
[----:B------:R-:W0:Y:S01]  /*2ac0*/  SHFL.IDX PT, R4, R4, 0x1, 0x1c1f ;  /* 0x003c1f0004047f89 */ /* 0x000e2200000e0000 */
[----:B------:R-:W-:Y:S02]  /*2ad0*/  UISETP.GE.AND UP4, UPT, UR4, 0x9, UPT ;  /* 0x000000090400788c */ /* 0x000fe4000bf86270 */
[----:B------:R-:W-:Y:S02]  /*2ae0*/  UISETP.GE.AND UP2, UPT, UR4, 0x1, UPT ;  /* 0x000000010400788c */ /* 0x000fe4000bf46270 */
[----:B------:R-:W-:Y:S01]  /*2af0*/  PLOP3.LUT P1, PT, PT, PT, UP1, 0x40, 0x0 ;  /* 0x000000000000781c */ /* 0x000fe20003f2e818 */
[----:B------:R-:W-:Y:S01]  /*2b00*/  UP2UR UR26, UPR, URZ, 0x2 ;  /* 0x000000023f1a7883 */ /* 0x000fe20008000000 */
[----:B------:R-:W-:Y:S01]  /*2b10*/  PLOP3.LUT P0, PT, PT, PT, UP4, 0x40, 0x0 ;  /* 0x000000000000781c */ /* 0x000fe20003f0e848 */
[----:B------:R-:W-:Y:S01]  /*2b20*/  UISETP.GE.AND UP1, UPT, UR4, 0x12, UPT ;  /* 0x000000120400788c */ /* 0x000fe2000bf26270 */
[----:B------:R-:W-:Y:S01]  /*2b30*/  ISETP.GT.AND P1, PT, R2, 0x1, P1 ;  /* 0x000000010200780c */ /* 0x000fe20000f24270 */
[----:B------:R-:W-:Y:S01]  /*2b40*/  UISETP.GE.AND UP3, UPT, UR4, 0xa, UPT ;  /* 0x0000000a0400788c */ /* 0x000fe2000bf66270 */
[----:B------:R-:W-:Y:S01]  /*2b50*/  PLOP3.LUT P2, PT, PT, PT, UP2, 0x40, 0x0 ;  /* 0x000000000000781c */ /* 0x000fe20003f4e828 */
[----:B------:R-:W-:Y:S01]  /*2b60*/  UP2UR UR18, UPR, URZ, 0x2 ;  /* 0x000000023f127883 */ /* 0x000fe20008000000 */
[----:B------:R-:W-:Y:S01]  /*2b70*/  ISETP.LT.OR P1, PT, R0, 0x2, P1 ;  /* 0x000000020000780c */ /* 0x000fe20000f21670 */
[----:B------:R-:W-:Y:S01]  /*2b80*/  UP2UR UR23, UPR, URZ, 0x4 ;  /* 0x000000043f177883 */ /* 0x000fe20008000000 */
[C---:B------:R-:W-:Y:S01]  /*2b90*/  ISETP.GT.AND P0, PT, R2.reuse, 0x8, P0 ;  /* 0x000000080200780c */ /* 0x040fe20000704270 */
[----:B------:R-:W-:Y:S01]  /*2ba0*/  UISETP.GE.AND UP2, UPT, UR4, 0x11, UPT ;  /* 0x000000110400788c */ /* 0x000fe2000bf46270 */
[----:B------:R-:W-:Y:S01]  /*2bb0*/  ISETP.GT.AND P2, PT, R2, RZ, P2 ;  /* 0x000000ff0200720c */ /* 0x000fe20001744270 */
[----:B------:R-:W-:Y:S01]  /*2bc0*/  UP2UR UR22, UPR, URZ, 0x10 ;  /* 0x000000103f167883 */ /* 0x000fe20008000000 */
[----:B------:R-:W-:Y:S01]  /*2bd0*/  FSEL R60, R25, -INF , !P1 ;  /* 0xff800000193c7808 */ /* 0x000fe20004800000 */
[----:B------:R-:W-:Y:S01]  /*2be0*/  UP2UR UR15, UPR, URZ, 0x4 ;  /* 0x000000043f0f7883 */ /* 0x000fe20008000000 */
[----:B------:R-:W-:Y:S01]  /*2bf0*/  PLOP3.LUT P1, PT, PT, PT, UP1, 0x40, 0x0 ;  /* 0x000000000000781c */ /* 0x000fe20003f2e818 */
[----:B------:R-:W-:Y:S01]  /*2c00*/  UISETP.GE.AND UP1, UPT, UR4, 0x19, UPT ;  /* 0x000000190400788c */ /* 0x000fe2000bf26270 */
[----:B------:R-:W-:Y:S01]  /*2c10*/  PLOP3.LUT P3, PT, PT, PT, UP3, 0x40, 0x0 ;  /* 0x000000000000781c */ /* 0x000fe20003f6e838 */
[----:B------:R-:W-:Y:S01]  /*2c20*/  UP2UR UR5, UPR, URZ, 0x8 ;  /* 0x000000083f057883 */ /* 0x000fe20008000000 */
[C---:B------:R-:W-:Y:S01]  /*2c30*/  ISETP.LT.OR P0, PT, R0.reuse, 0x9, P0 ;  /* 0x000000090000780c */ /* 0x040fe20000701670 */
[----:B------:R-:W-:Y:S01]  /*2c40*/  UP2UR UR19, UPR, URZ, 0x2 ;  /* 0x000000023f137883 */ /* 0x000fe20008000000 */
[----:B------:R-:W-:Y:S01]  /*2c50*/  ISETP.LT.OR P2, PT, R0, 0x1, P2 ;  /* 0x000000010000780c */ /* 0x000fe20001741670 */
[----:B------:R-:W-:Y:S01]  /*2c60*/  UISETP.GE.AND UP3, UPT, UR4, 0x31, UPT ;  /* 0x000000310400788c */ /* 0x000fe2000bf66270 */
[----:B------:R-:W-:Y:S01]  /*2c70*/  ISETP.GT.AND P3, PT, R2, 0x9, P3 ;  /* 0x000000090200780c */ /* 0x000fe20001f64270 */
[----:B------:R-:W-:Y:S01]  /*2c80*/  UISETP.GE.AND UP4, UPT, UR4, 0x32, UPT ;  /* 0x000000320400788c */ /* 0x000fe2000bf86270 */
[----:B------:R-:W-:Y:S01]  /*2c90*/  FSEL R28, R28, -INF , !P0 ;  /* 0xff8000001c1c7808 */ /* 0x000fe20004000000 */
[----:B------:R-:W-:Y:S01]  /*2ca0*/  UISETP.GE.AND UP5, UPT, UR4, 0x39, UPT ;  /* 0x000000390400788c */ /* 0x000fe2000bfa6270 */
[----:B------:R-:W-:Y:S01]  /*2cb0*/  FSEL R24, R24, -INF , !P2 ;  /* 0xff80000018187808 */ /* 0x000fe20005000000 */
[----:B------:R-:W-:Y:S01]  /*2cc0*/  UISETP.GE.AND UP6, UPT, UR4, 0x3a, UPT ;  /* 0x0000003a0400788c */ /* 0x000fe2000bfc6270 */
[----:B------:R-:W-:Y:S01]  /*2cd0*/  PLOP3.LUT P0, PT, PT, PT, UP1, 0x40, 0x0 ;  /* 0x000000000000781c */ /* 0x000fe20003f0e818 */
[----:B------:R-:W-:Y:S01]  /*2ce0*/  UISETP.GE.AND UP1, UPT, UR4, 0x1a, UPT ;  /* 0x0000001a0400788c */ /* 0x000fe2000bf26270 */
[----:B------:R-:W-:Y:S01]  /*2cf0*/  PLOP3.LUT P2, PT, PT, PT, UP2, 0x40, 0x0 ;  /* 0x000000000000781c */ /* 0x000fe20003f4e828 */
[----:B------:R-:W-:Y:S01]  /*2d00*/  UISETP.GE.AND UP2, UPT, UR4, 0x2a, UPT ;  /* 0x0000002a0400788c */ /* 0x000fe2000bf46270 */
[----:B------:R-:W-:Y:S01]  /*2d10*/  ISETP.LT.OR P3, PT, R0, 0xa, P3 ;  /* 0x0000000a0000780c */ /* 0x000fe20001f61670 */
[----:B------:R-:W-:Y:S01]  /*2d20*/  UP2UR UR6, UPR, URZ, 0x2 ;  /* 0x000000023f067883 */ /* 0x000fe20008000000 */
[----:B------:R-:W-:-:S02]  /*2d30*/  ISETP.GT.AND P2, PT, R2, 0x10, P2 ;  /* 0x000000100200780c */ /* 0x000fc40001744270 */
[----:B------:R-:W-:Y:S02]  /*2d40*/  FSEL R62, R29, -INF , !P3 ;  /* 0xff8000001d3e7808 */ /* 0x000fe40005800000 */
[----:B------:R-:W-:Y:S01]  /*2d50*/  PLOP3.LUT P3, PT, PT, PT, UP1, 0x40, 0x0 ;  /* 0x000000000000781c */ /* 0x000fe20003f6e818 */
[----:B------:R-:W-:Y:S01]  /*2d60*/  UISETP.GE.AND UP1, UPT, UR4, 0x21, UPT ;  /* 0x000000210400788c */ /* 0x000fe2000bf26270 */
[----:B------:R-:W-:Y:S02]  /*2d70*/  ISETP.LT.OR P2, PT, R0, 0x11, P2 ;  /* 0x000000110000780c */ /* 0x000fe40001741670 */
[----:B------:R-:W-:Y:S01]  /*2d80*/  ISETP.GT.AND P1, PT, R2, 0x11, P1 ;  /* 0x000000110200780c */ /* 0x000fe20000f24270 */
[----:B------:R-:W-:Y:S01]  /*2d90*/  UP2UR UR14, UPR, URZ, 0x2 ;  /* 0x000000023f0e7883 */ /* 0x000fe20008000000 */
[----:B------:R-:W-:Y:S02]  /*2da0*/  FSEL R32, R32, -INF , !P2 ;  /* 0xff80000020207808 */ /* 0x000fe40005000000 */
[----:B------:R-:W-:Y:S01]  /*2db0*/  PLOP3.LUT P2, PT, PT, PT, UP1, 0x40, 0x0 ;  /* 0x000000000000781c */ /* 0x000fe20003f4e818 */
[----:B------:R-:W-:Y:S01]  /*2dc0*/  UISETP.GE.AND UP1, UPT, UR4, 0x22, UPT ;  /* 0x000000220400788c */ /* 0x000fe2000bf26270 */
[----:B------:R-:W-:-:S02]  /*2dd0*/  ISETP.LT.OR P1, PT, R0, 0x12, P1 ;  /* 0x000000120000780c */ /* 0x000fc40000f21670 */
[C---:B------:R-:W-:Y:S01]  /*2de0*/  ISETP.GT.AND P0, PT, R2.reuse, 0x18, P0 ;  /* 0x000000180200780c */ /* 0x040fe20000704270 */
[----:B------:R-:W-:Y:S01]  /*2df0*/  UP2UR UR7, UPR, URZ, 0x2 ;  /* 0x000000023f077883 */ /* 0x000fe20008000000 */
[----:B------:R-:W-:Y:S02]  /*2e00*/  ISETP.GT.AND P3, PT, R2, 0x19, P3 ;  /* 0x000000190200780c */ /* 0x000fe40001f64270 */
[----:B------:R-:W-:Y:S02]  /*2e10*/  FSEL R64, R33, -INF , !P1 ;  /* 0xff80000021407808 */ /* 0x000fe40004800000 */
[----:B------:R-:W-:Y:S01]  /*2e20*/  PLOP3.LUT P1, PT, PT, PT, UP1, 0x40, 0x0 ;  /* 0x000000000000781c */ /* 0x000fe20003f2e818 */
[----:B------:R-:W-:Y:S01]  /*2e30*/  UISETP.GE.AND UP1, UPT, UR4, 0x29, UPT ;  /* 0x000000290400788c */ /* 0x000fe2000bf26270 */
[C---:B------:R-:W-:Y:S02]  /*2e40*/  ISETP.LT.OR P0, PT, R0.reuse, 0x19, P0 ;  /* 0x000000190000780c */ /* 0x040fe40000701670 */
[----:B------:R-:W-:-:S02]  /*2e50*/  ISETP.LT.OR P3, PT, R0, 0x1a, P3 ;  /* 0x0000001a0000780c */ /* 0x000fc40001f61670 */
[----:B------:R-:W-:Y:S02]  /*2e60*/  FSEL R36, R36, -INF , !P0 ;  /* 0xff80000024247808 */ /* 0x000fe40004000000 */
[----:B------:R-:W-:Y:S02]  /*2e70*/  FSEL R66, R37, -INF , !P3 ;  /* 0xff80000025427808 */ /* 0x000fe40005800000 */
[----:B------:R-:W-:Y:S02]  /*2e80*/  PLOP3.LUT P0, PT, PT, PT, UP1, 0x40, 0x0 ;  /* 0x000000000000781c */ /* 0x000fe40003f0e818 */
[----:B------:R-:W-:Y:S02]  /*2e90*/  PLOP3.LUT P3, PT, PT, PT, UP2, 0x40, 0x0 ;  /* 0x000000000000781c */ /* 0x000fe40003f6e828 */
[C---:B------:R-:W-:Y:S02]  /*2ea0*/  ISETP.GT.AND P2, PT, R2.reuse, 0x20, P2 ;  /* 0x000000200200780c */ /* 0x040fe40001744270 */
[----:B------:R-:W-:-:S02]  /*2eb0*/  ISETP.GT.AND P1, PT, R2, 0x21, P1 ;  /* 0x000000210200780c */ /* 0x000fc40000f24270 */
[C---:B------:R-:W-:Y:S02]  /*2ec0*/  ISETP.GT.AND P0, PT, R2.reuse, 0x28, P0 ;  /* 0x000000280200780c */ /* 0x040fe40000704270 */
[----:B------:R-:W-:Y:S02]  /*2ed0*/  ISETP.GT.AND P3, PT, R2, 0x29, P3 ;  /* 0x000000290200780c */ /* 0x000fe40001f64270 */
[C---:B------:R-:W-:Y:S02]  /*2ee0*/  ISETP.LT.OR P2, PT, R0.reuse, 0x21, P2 ;  /* 0x000000210000780c */ /* 0x040fe40001741670 */
[C---:B------:R-:W-:Y:S02]  /*2ef0*/  ISETP.LT.OR P1, PT, R0.reuse, 0x22, P1 ;  /* 0x000000220000780c */ /* 0x040fe40000f21670 */
[C---:B------:R-:W-:Y:S02]  /*2f00*/  ISETP.LT.OR P0, PT, R0.reuse, 0x29, P0 ;  /* 0x000000290000780c */ /* 0x040fe40000701670 */
[----:B------:R-:W-:-:S02]  /*2f10*/  ISETP.LT.OR P3, PT, R0, 0x2a, P3 ;  /* 0x0000002a0000780c */ /* 0x000fc40001f61670 */
[----:B------:R-:W-:Y:S02]  /*2f20*/  FSEL R40, R40, -INF , !P2 ;  /* 0xff80000028287808 */ /* 0x000fe40005000000 */
[----:B------:R-:W-:Y:S02]  /*2f30*/  FSEL R68, R41, -INF , !P1 ;  /* 0xff80000029447808 */ /* 0x000fe40004800000 */
[----:B------:R-:W-:Y:S02]  /*2f40*/  FSEL R44, R44, -INF , !P0 ;  /* 0xff8000002c2c7808 */ /* 0x000fe40004000000 */
[----:B------:R-:W-:Y:S02]  /*2f50*/  FSEL R70, R45, -INF , !P3 ;  /* 0xff8000002d467808 */ /* 0x000fe40005800000 */
[----:B------:R-:W-:Y:S02]  /*2f60*/  PLOP3.LUT P2, PT, PT, PT, UP3, 0x40, 0x0 ;  /* 0x000000000000781c */ /* 0x000fe40003f4e838 */
[----:B------:R-:W-:-:S02]  /*2f70*/  PLOP3.LUT P1, PT, PT, PT, UP4, 0x40, 0x0 ;  /* 0x000000000000781c */ /* 0x000fc40003f2e848 */
[----:B------:R-:W-:Y:S02]  /*2f80*/  PLOP3.LUT P0, PT, PT, PT, UP5, 0x40, 0x0 ;  /* 0x000000000000781c */ /* 0x000fe40003f0e858 */
[----:B------:R-:W-:Y:S02]  /*2f90*/  PLOP3.LUT P3, PT, PT, PT, UP6, 0x40, 0x0 ;  /* 0x000000000000781c */ /* 0x000fe40003f6e868 */
[C---:B------:R-:W-:Y:S02]  /*2fa0*/  ISETP.GT.AND P2, PT, R2.reuse, 0x30, P2 ;  /* 0x000000300200780c */ /* 0x040fe40001744270 */
[C---:B------:R-:W-:Y:S02]  /*2fb0*/  ISETP.GT.AND P1, PT, R2.reuse, 0x31, P1 ;  /* 0x000000310200780c */ /* 0x040fe40000f24270 */
[C---:B------:R-:W-:Y:S02]  /*2fc0*/  ISETP.GT.AND P0, PT, R2.reuse, 0x38, P0 ;  /* 0x000000380200780c */ /* 0x040fe40000704270 */
[----:B------:R-:W-:Y:S01]  /*2fd0*/  ISETP.GT.AND P3, PT, R2, 0x39, P3 ;  /* 0x000000390200780c */ /* 0x000fe20001f64270 */
[----:B0-----:R-:W-:Y:S01]  /*2fe0*/  IMAD.IADD R2, R21, 0x1, R4 ;  /* 0x0000000115027824 */ /* 0x001fe200078e0204 */
[----:B------:R-:W-:-:S02]  /*2ff0*/  ISETP.LT.OR P2, PT, R0, 0x31, P2 ;  /* 0x000000310000780c */ /* 0x000fc40001741670 */
[C---:B------:R-:W-:Y:S02]  /*3000*/  ISETP.LT.OR P1, PT, R0.reuse, 0x32, P1 ;  /* 0x000000320000780c */ /* 0x040fe40000f21670 */
[C---:B------:R-:W-:Y:S02]  /*3010*/  ISETP.LT.OR P0, PT, R0.reuse, 0x39, P0 ;  /* 0x000000390000780c */ /* 0x040fe40000701670 */
[----:B------:R-:W-:Y:S02]  /*3020*/  ISETP.LT.OR P3, PT, R0, 0x3a, P3 ;  /* 0x0000003a0000780c */ /* 0x000fe40001f61670 */
[----:B------:R-:W-:Y:S02]  /*3030*/  VIADDMNMX R0, R4, R58, R15, PT ;  /* 0x0000003a04007246 */ /* 0x000fe4000380010f */
[----:B------:R-:W-:Y:S02]  /*3040*/  FSEL R48, R48, -INF , !P2 ;  /* 0xff80000030307808 */ /* 0x000fe40005000000 */
[----:B------:R-:W-:-:S02]  /*3050*/  FSEL R58, R49, -INF , !P1 ;  /* 0xff800000313a7808 */ /* 0x000fc40004800000 */
[----:B------:R-:W-:Y:S02]  /*3060*/  FSEL R52, R52, -INF , !P0 ;  /* 0xff80000034347808 */ /* 0x000fe40004000000 */
[----:B------:R-:W-:Y:S01]  /*3070*/  FSEL R72, R53, -INF , !P3 ;  /* 0xff80000035487808 */ /* 0x000fe20005800000 */
[----:B------:R-:W-:Y:S06]  /*3080*/  @!P6 BRA `(.L_x_984) ;  /* 0x00000000005ce947 */ /* 0x000fec0003800000 */
[----:B------:R-:W-:Y:S01]  /*3090*/  R2UR UR4, R17 ;  /* 0x00000000110472ca */ /* 0x000fe200000e0000 */
[----:B------:R-:W-:Y:S01]  /*30a0*/  IMAD.U32 R3, RZ, RZ, UR10 ;  /* 0x0000000aff037e24 */ /* 0x000fe2000f8e00ff */
[----:B------:R-:W-:Y:S11]  /*30b0*/  BSSY B0, `(.L_x_985) ;  /* 0x0000010000007945 */ /* 0x000ff60003800000 */
[----:B------:R-:W-:-:S05]  /*30c0*/  IMAD R3, R3, UR4, R4 ;  /* 0x0000000403037c24 */ /* 0x000fca000f8e0204 */
[----:B------:R-:W-:-:S04]  /*30d0*/  IADD3 R3, R3, -UR11, RZ ;  /* 0x8000000b03037c10 */ /* 0x000fc8000fffe0ff */
        /* <DEDUP_REMOVED lines=9> */
.L_x_986:
[----:B------:R-:W-:-:S13]  /*3170*/  ISETP.NE.AND P0, PT, R57, 0x1, PT ;  /* 0x000000013900780c */ /* 0x000fda0003f05270 */
[----:B------:R-:W0:Y:S02]  /*3180*/  @P0 LDC.64 R14, c[0x0][0x9e8] ;  /* 0x00027a00ff0e0b82 */ /* 0x000e240000000a00 */
[----:B0-----:R-:W-:-:S05]  /*3190*/  @P0 IMAD.HI.U32 R4, R3, R14, RZ ;  /* 0x0000000e03040227 */ /* 0x001fca00078e00ff */
[----:B------:R-:W-:-:S07]  /*31a0*/  @P0 SHF.R.U32.HI R3, RZ, R15, R4 ;  /* 0x0000000fff030219 */ /* 0x000fce0000011604 */
.L_x_987:
[----:B------:R-:W-:Y:S05]  /*31b0*/  BSYNC B0 ;  /* 0x0000000000007941 */ /* 0x000fea0003800000 */
.L_x_985:
[----:B------:R-:W-:-:S04]  /*31c0*/  IMAD R4, R3, R57, -UR27 ;  /* 0x8000001b03047e24 */ /* 0x000fc8000f8e0239 */
[----:B------:R-:W-:-:S05]  /*31d0*/  IMAD R3, R5, -0x2, R4 ;  /* 0xfffffffe05037824 */ /* 0x000fca00078e0204 */
[----:B------:R-:W-:Y:S02]  /*31e0*/  VIMNMX R2, R2, R3, !PT ;  /* 0x0000000302027248 */ /* 0x000fe40007fe0100 */
[----:B------:R-:W-:-:S07]  /*31f0*/  VIADDMNMX R0, R3, R57, R0, PT ;  /* 0x0000003903007246 */ /* 0x000fce0003800100 */
.L_x_984:
[----:B------:R-:W-:Y:S01]  /*3200*/  FMNMX.FTZ R3, R24, R60, !PT ;  /* 0x0000003c18037209 */ /* 0x000fe20007810000 */
[----:B------:R-:W-:Y:S02]  /*3210*/  UP2UR UR4, UPR, URZ, 0x8 ;  /* 0x000000083f047883 */ /* 0x000fe40008000000 */
[----:B------:R-:W-:Y:S01]  /*3220*/  UISETP.NE.AND UP3, UPT, UR22, URZ, UPT ;  /* 0x0000003f1600728c */ /* 0x000fe2000bf65270 */
[----:B------:R-:W-:Y:S01]  /*3230*/  FMNMX.FTZ R3, R28, R3, !PT ;  /* 0x000000031c037209 */ /* 0x000fe20007810000 */
[----:B------:R-:W-:Y:S02]  /*3240*/  UP2UR UR22, UPR, URZ, 0x10 ;  /* 0x000000103f167883 */ /* 0x000fe40008000000 */
[----:B------:R-:W-:Y:S01]  /*3250*/  UISETP.NE.AND UP4, UPT, UR26, URZ, UPT ;  /* 0x0000003f1a00728c */ /* 0x000fe2000bf85270 */
[----:B------:R-:W-:Y:S01]  /*3260*/  FMNMX.FTZ R3, R62, R3, !PT ;  /* 0x000000033e037209 */ /* 0x000fe20007810000 */
[----:B------:R-:W-:Y:S01]  /*3270*/  UP2UR UR26, UPR, URZ, 0x20 ;  /* 0x000000203f1a7883 */ /* 0x000fe20008000000 */
[----:B------:R-:W-:Y:S01]  /*3280*/  PLOP3.LUT P2, PT, PT, PT, UP3, 0x40, 0x0 ;  /* 0x000000000000781c */ /* 0x000fe20003f4e838 */
[----:B------:R-:W-:Y:S01]  /*3290*/  UISETP.NE.AND UP5, UPT, UR23, URZ, UPT ;  /* 0x0000003f1700728c */ /* 0x000fe2000bfa5270 */
[----:B------:R-:W-:Y:S01]  /*32a0*/  FMNMX.FTZ R3, R32, R3, !PT ;  /* 0x0000000320037209 */ /* 0x000fe20007810000 */
[----:B------:R-:W-:Y:S01]  /*32b0*/  UP2UR UR27, UPR, URZ, 0x1 ;  /* 0x000000013f1b7883 */ /* 0x000fe20008000000 */
[----:B------:R-:W-:Y:S01]  /*32c0*/  PLOP3.LUT P1, PT, PT, PT, UP4, 0x40, 0x0 ;  /* 0x000000000000781c */ /* 0x000fe20003f2e848 */
[----:B------:R-:W-:Y:S01]  /*32d0*/  UISETP.NE.AND UP0, UPT, UR15, URZ, UPT ;  /* 0x0000003f0f00728c */ /* 0x000fe2000bf05270 */
[----:B------:R-:W-:Y:S01]  /*32e0*/  FMNMX.FTZ R3, R64, R3, !PT ;  /* 0x0000000340037209 */ /* 0x000fe20007810000 */
[----:B------:R-:W-:Y:S01]  /*32f0*/  UISETP.NE.AND UP3, UPT, UR18, URZ, UPT ;  /* 0x0000003f1200728c */ /* 0x000fe2000bf65270 */
[----:B------:R-:W-:Y:S01]  /*3300*/  PLOP3.LUT P3, PT, PT, PT, UP5, 0x40, 0x0 ;  /* 0x000000000000781c */ /* 0x000fe20003f6e858 */
[----:B------:R-:W-:Y:S01]  /*3310*/  UISETP.NE.AND UP5, UPT, UR5, URZ, UPT ;  /* 0x0000003f0500728c */ /* 0x000fe2000bfa5270 */
[----:B------:R-:W-:Y:S01]  /*3320*/  FMNMX.FTZ R3, R36, R3, !PT ;  /* 0x0000000324037209 */ /* 0x000fe20007810000 */
[----:B------:R-:W-:Y:S01]  /*3330*/  UISETP.NE.AND UP4, UPT, UR19, URZ, UPT ;  /* 0x0000003f1300728c */ /* 0x000fe2000bf85270 */
[----:B------:R-:W-:Y:S01]  /*3340*/  ISETP.GT.AND P3, PT, R2, RZ, P3 ;  /* 0x000000ff0200720c */ /* 0x000fe20001f64270 */
[----:B------:R-:W-:Y:S01]  /*3350*/  ULDC UR5, c[0x0][0x988] ;  /* 0x0002620000057ab9 */ /* 0x000fe20000000800 */
[----:B------:R-:W-:Y:S01]  /*3360*/  FMNMX.FTZ R3, R66, R3, !PT ;  /* 0x0000000342037209 */ /* 0x000fe20007810000 */
[----:B------:R-:W-:Y:S01]  /*3370*/  UP2UR UR23, UPR, URZ, 0x40 ;  /* 0x000000403f177883 */ /* 0x000fe20008000000 */
[----:B------:R-:W-:Y:S01]  /*3380*/  ISETP.GT.AND P1, PT, R2, 0x1, P1 ;  /* 0x000000010200780c */ /* 0x000fe20000f24270 */
[----:B------:R-:W-:Y:S01]  /*3390*/  UISETP.NE.AND UP6, UPT, UR14, URZ, UPT ;  /* 0x0000003f0e00728c */ /* 0x000fe2000bfc5270 */
[----:B------:R-:W-:-:S02]  /*33a0*/  FMNMX.FTZ R3, R40, R3, !PT ;  /* 0x0000000328037209 */ /* 0x000fc40007810000 */
[----:B------:R-:W-:Y:S02]  /*33b0*/  ISETP.LT.OR P3, PT, R0, 0x1, P3 ;  /* 0x000000010000780c */ /* 0x000fe40001f61670 */
[----:B------:R-:W-:Y:S02]  /*33c0*/  FMNMX.FTZ R3, R68, R3, !PT ;  /* 0x0000000344037209 */ /* 0x000fe40007810000 */
[----:B------:R-:W-:Y:S02]  /*33d0*/  ISETP.LT.OR P1, PT, R0, 0x2, P1 ;  /* 0x000000020000780c */ /* 0x000fe40000f21670 */
[----:B------:R-:W-:Y:S02]  /*33e0*/  FMNMX.FTZ R3, R44, R3, !PT ;  /* 0x000000032c037209 */ /* 0x000fe40007810000 */
[----:B------:R-:W-:Y:S02]  /*33f0*/  ISETP.GT.AND P2, PT, R2, 0x8, P2 ;  /* 0x000000080200780c */ /* 0x000fe40001744270 */
[----:B------:R-:W-:-:S02]  /*3400*/  FMNMX.FTZ R3, R70, R3, !PT ;  /* 0x0000000346037209 */ /* 0x000fc40007810000 */
[----:B------:R-:W-:Y:S02]  /*3410*/  FSEL R26, R26, -INF , !P3 ;  /* 0xff8000001a1a7808 */ /* 0x000fe40005800000 */
[----:B------:R-:W-:Y:S02]  /*3420*/  FMNMX.FTZ R3, R48, R3, !PT ;  /* 0x0000000330037209 */ /* 0x000fe40007810000 */
[----:B------:R-:W-:Y:S01]  /*3430*/  PLOP3.LUT P3, PT, PT, PT, UP0, 0x40, 0x0 ;  /* 0x000000000000781c */ /* 0x000fe20003f6e808 */
[----:B------:R-:W-:Y:S01]  /*3440*/  UISETP.NE.AND UP0, UPT, UR7, URZ, UPT ;  /* 0x0000003f0700728c */ /* 0x000fe2000bf05270 */
[----:B------:R-:W-:Y:S02]  /*3450*/  FMNMX.FTZ R3, R58, R3, !PT ;  /* 0x000000033a037209 */ /* 0x000fe40007810000 */
[----:B------:R-:W-:Y:S02]  /*3460*/  FSEL R27, R27, -INF , !P1 ;  /* 0xff8000001b1b7808 */ /* 0x000fe40004800000 */
[----:B------:R-:W-:-:S02]  /*3470*/  FMNMX.FTZ R3, R52, R3, !PT ;  /* 0x0000000334037209 */ /* 0x000fc40007810000 */
[----:B------:R-:W-:Y:S02]  /*3480*/  ISETP.LT.OR P2, PT, R0, 0x9, P2 ;  /* 0x000000090000780c */ /* 0x000fe40001741670 */
[----:B------:R-:W-:Y:S02]  /*3490*/  FMNMX.FTZ R3, R72, R3, !PT ;  /* 0x0000000348037209 */ /* 0x000fe40007810000 */
[----:B------:R-:W-:Y:S01]  /*34a0*/  PLOP3.LUT P1, PT, PT, PT, UP3, 0x40, 0x0 ;  /* 0x000000000000781c */ /* 0x000fe20003f2e838 */
[----:B------:R-:W-:Y:S01]  /*34b0*/  UISETP.NE.AND UP3, UPT, UR4, URZ, UPT ;  /* 0x0000003f0400728c */ /* 0x000fe2000bf65270 */
[----:B------:R-:W-:Y:S01]  /*34c0*/  FSEL R30, R30, -INF , !P2 ;  /* 0xff8000001e1e7808 */ /* 0x000fe20005000000 */
[----:B------:R-:W0:Y:S01]  /*34d0*/  SHFL.BFLY PT, R4, R3, 0x2, 0x1f ;  /* 0x0c401f0003047f89 */ /* 0x000e2200000e0000 */
[----:B------:R-:W-:Y:S02]  /*34e0*/  ISETP.GT.AND P3, PT, R2, 0x10, P3 ;  /* 0x000000100200780c */ /* 0x000fe40001f64270 */
[----:B------:R-:W-:Y:S01]  /*34f0*/  PLOP3.LUT P2, PT, PT, PT, UP4, 0x40, 0x0 ;  /* 0x000000000000781c */ /* 0x000fe20003f4e848 */
[----:B------:R-:W-:Y:S01]  /*3500*/  UISETP.NE.AND UP4, UPT, UR22, URZ, UPT ;  /* 0x0000003f1600728c */ /* 0x000fe2000bf85270 */
[----:B------:R-:W-:-:S02]  /*3510*/  ISETP.LT.OR P3, PT, R0, 0x11, P3 ;  /* 0x000000110000780c */ /* 0x000fc40001f61670 */
[----:B------:R-:W-:Y:S02]  /*3520*/  ISETP.GT.AND P1, PT, R2, 0x11, P1 ;  /* 0x000000110200780c */ /* 0x000fe40000f24270 */
[----:B------:R-:W-:Y:S02]  /*3530*/  FSEL R34, R34, -INF , !P3 ;  /* 0xff80000022227808 */ /* 0x000fe40005800000 */
[----:B------:R-:W-:Y:S02]  /*3540*/  ISETP.LT.OR P1, PT, R0, 0x12, P1 ;  /* 0x000000120000780c */ /* 0x000fe40000f21670 */
[----:B------:R-:W-:Y:S02]  /*3550*/  ISETP.GT.AND P2, PT, R2, 0x18, P2 ;  /* 0x000000180200780c */ /* 0x000fe40001744270 */
[----:B------:R-:W-:Y:S01]  /*3560*/  PLOP3.LUT P3, PT, PT, PT, UP6, 0x40, 0x0 ;  /* 0x000000000000781c */ /* 0x000fe20003f6e868 */
[----:B------:R-:W-:Y:S01]  /*3570*/  UISETP.NE.AND UP6, UPT, UR23, URZ, UPT ;  /* 0x0000003f1700728c */ /* 0x000fe2000bfc5270 */
[----:B------:R-:W-:-:S02]  /*3580*/  FSEL R35, R35, -INF , !P1 ;  /* 0xff80000023237808 */ /* 0x000fc40004800000 */
[----:B------:R-:W-:Y:S02]  /*3590*/  ISETP.LT.OR P2, PT, R0, 0x19, P2 ;  /* 0x000000190000780c */ /* 0x000fe40001741670 */
[----:B------:R-:W-:Y:S01]  /*35a0*/  PLOP3.LUT P1, PT, PT, PT, UP0, 0x40, 0x0 ;  /* 0x000000000000781c */ /* 0x000fe20003f2e808 */
[----:B------:R-:W-:Y:S01]  /*35b0*/  UISETP.NE.AND UP0, UPT, UR27, URZ, UPT ;  /* 0x0000003f1b00728c */ /* 0x000fe2000bf05270 */
[----:B------:R-:W-:Y:S02]  /*35c0*/  ISETP.GT.AND P3, PT, R2, 0x20, P3 ;  /* 0x000000200200780c */ /* 0x000fe40001f64270 */
[----:B0-----:R-:W-:Y:S02]  /*35d0*/  FMNMX.FTZ R14, R3, R4, !PT ;  /* 0x00000004030e7209 */ /* 0x001fe40007810000 */
[----:B------:R-:W-:Y:S02]  /*35e0*/  FMNMX.FTZ R3, R26, R27, !PT ;  /* 0x0000001b1a037209 */ /* 0x000fe40007810000 */
[----:B------:R-:W-:Y:S01]  /*35f0*/  FSEL R38, R38, -INF , !P2 ;  /* 0xff80000026267808 */ /* 0x000fe20005000000 */
[----:B------:R-:W0:Y:S01]  /*3600*/  SHFL.BFLY PT, R15, R14, 0x1, 0x1f ;  /* 0x0c201f000e0f7f89 */ /* 0x000e2200000e0000 */
[----:B------:R-:W-:-:S02]  /*3610*/  PLOP3.LUT P2, PT, PT, PT, UP1, 0x40, 0x0 ;  /* 0x000000000000781c */ /* 0x000fc40003f4e818 */
[----:B------:R-:W-:Y:S01]  /*3620*/  ISETP.LT.OR P3, PT, R0, 0x21, P3 ;  /* 0x000000210000780c */ /* 0x000fe20001f61670 */
[----:B------:R-:W-:Y:S01]  /*3630*/  @UP0 ULDC UR4, c[0x0][0x450] ;  /* 0x0001140000040ab9 */ /* 0x000fe20000000800 */
[C---:B------:R-:W-:Y:S02]  /*3640*/  ISETP.GT.AND P1, PT, R2.reuse, 0x21, P1 ;  /* 0x000000210200780c */ /* 0x040fe40000f24270 */
[----:B------:R-:W-:Y:S02]  /*3650*/  ISETP.GT.AND P2, PT, R2, 0x28, P2 ;  /* 0x000000280200780c */ /* 0x000fe40001744270 */
[----:B------:R-:W-:Y:S02]  /*3660*/  FSEL R42, R42, -INF , !P3 ;  /* 0xff8000002a2a7808 */ /* 0x000fe40005800000 */
[C---:B------:R-:W-:Y:S02]  /*3670*/  ISETP.LT.OR P1, PT, R0.reuse, 0x22, P1 ;  /* 0x000000220000780c */ /* 0x040fe40000f21670 */
[----:B------:R-:W-:-:S02]  /*3680*/  ISETP.LT.OR P2, PT, R0, 0x29, P2 ;  /* 0x000000290000780c */ /* 0x000fc40001741670 */
[----:B------:R-:W-:Y:S02]  /*3690*/  PLOP3.LUT P3, PT, PT, PT, UP3, 0x40, 0x0 ;  /* 0x000000000000781c */ /* 0x000fe40003f6e838 */
[----:B------:R-:W-:Y:S02]  /*36a0*/  FSEL R43, R43, -INF , !P1 ;  /* 0xff8000002b2b7808 */ /* 0x000fe40004800000 */
[----:B------:R-:W-:Y:S02]  /*36b0*/  FSEL R46, R46, -INF , !P2 ;  /* 0xff8000002e2e7808 */ /* 0x000fe40005000000 */
[----:B------:R-:W-:Y:S02]  /*36c0*/  PLOP3.LUT P1, PT, PT, PT, UP4, 0x40, 0x0 ;  /* 0x000000000000781c */ /* 0x000fe40003f2e848 */
[----:B------:R-:W-:Y:S02]  /*36d0*/  ISETP.GT.AND P3, PT, R2, 0x30, P3 ;  /* 0x000000300200780c */ /* 0x000fe40001f64270 */
[----:B0-----:R-:W-:-:S02]  /*36e0*/  FMNMX.FTZ R4, R14, R15, !PT ;  /* 0x0000000f0e047209 */ /* 0x001fc40007810000 */
[----:B------:R-:W-:Y:S02]  /*36f0*/  FMNMX.FTZ R14, R30, R3, !PT ;  /* 0x000000031e0e7209 */ /* 0x000fe40007810000 */
[C---:B------:R-:W-:Y:S01]  /*3700*/  FSETP.NEU.FTZ.AND P0, PT, R4.reuse, -INF , PT ;  /* 0xff8000000400780b */ /* 0x040fe20003f1d000 */
[----:B------:R-:W-:Y:S01]  /*3710*/  FMUL.FTZ R15, R4, UR5 ;  /* 0x00000005040f7c20 */ /* 0x000fe20008410000 */
[----:B------:R-:W-:Y:S02]  /*3720*/  ISETP.GT.AND P1, PT, R2, 0x31, P1 ;  /* 0x000000310200780c */ /* 0x000fe40000f24270 */
[C---:B------:R-:W-:Y:S02]  /*3730*/  ISETP.LT.OR P3, PT, R0.reuse, 0x31, P3 ;  /* 0x000000310000780c */ /* 0x040fe40001f61670 */
[----:B------:R-:W-:Y:S02]  /*3740*/  FSEL R15, R15, RZ, P0 ;  /* 0x000000ff0f0f7208 */ /* 0x000fe40000000000 */
[----:B------:R-:W-:Y:S01]  /*3750*/  PLOP3.LUT P0, PT, PT, PT, UP5, 0x40, 0x0 ;  /* 0x000000000000781c */ /* 0x000fe20003f0e858 */
[----:B------:R-:W-:Y:S01]  /*3760*/  UISETP.NE.AND UP5, UPT, UR6, URZ, UPT ;  /* 0x0000003f0600728c */ /* 0x000fe2000bfa5270 */
[----:B------:R-:W-:Y:S01]  /*3770*/  ISETP.LT.OR P1, PT, R0, 0x32, P1 ;  /* 0x000000320000780c */ /* 0x000fe20000f21670 */
[--C-:B------:R-:W-:Y:S01]  /*3780*/  FFMA.FTZ R21, R60, UR5, -R15.reuse ;  /* 0x000000053c157c23 */ /* 0x100fe2000801080f */
[----:B------:R-:W-:Y:S01]  /*3790*/  ISETP.GT.AND P0, PT, R2, 0x9, P0 ;  /* 0x000000090200780c */ /* 0x000fe20000704270 */
[--C-:B------:R-:W-:Y:S01]  /*37a0*/  FFMA.FTZ R23, R62, UR5, -R15.reuse ;  /* 0x000000053e177c23 */ /* 0x100fe2000801080f */
[----:B------:R-:W-:Y:S01]  /*37b0*/  FSEL R50, R50, -INF , !P3 ;  /* 0xff80000032327808 */ /* 0x000fe20005800000 */
[--C-:B------:R-:W-:Y:S01]  /*37c0*/  FFMA.FTZ R25, R64, UR5, -R15.reuse ;  /* 0x0000000540197c23 */ /* 0x100fe2000801080f */
[----:B------:R-:W-:Y:S01]  /*37d0*/  ISETP.LT.OR P0, PT, R0, 0xa, P0 ;  /* 0x0000000a0000780c */ /* 0x000fe20000701670 */
[----:B------:R-:W-:Y:S01]  /*37e0*/  MUFU.EX2 R21, R21 ;  /* 0x0000001500157308 */ /* 0x000fe20000000800 */
[----:B------:R-:W-:Y:S01]  /*37f0*/  FSEL R51, R51, -INF , !P1 ;  /* 0xff80000033337808 */ /* 0x000fe20004800000 */
[--C-:B------:R-:W-:Y:S01]  /*3800*/  FFMA.FTZ R29, R66, UR5, -R15.reuse ;  /* 0x00000005421d7c23 */ /* 0x100fe2000801080f */
[----:B------:R-:W-:Y:S01]  /*3810*/  FSEL R31, R31, -INF , !P0 ;  /* 0xff8000001f1f7808 */ /* 0x000fe20004000000 */
[--C-:B------:R-:W-:Y:S01]  /*3820*/  FFMA.FTZ R37, R70, UR5, -R15.reuse ;  /* 0x0000000546257c23 */ /* 0x100fe2000801080f */
[----:B------:R-:W-:Y:S01]  /*3830*/  PLOP3.LUT P0, PT, PT, PT, UP5, 0x40, 0x0 ;  /* 0x000000000000781c */ /* 0x000fe20003f0e858 */
[----:B------:R-:W-:Y:S01]  /*3840*/  UISETP.NE.AND UP5, UPT, UR26, URZ, UPT ;  /* 0x0000003f1a00728c */ /* 0x000fe2000bfa5270 */
[----:B------:R-:W-:Y:S01]  /*3850*/  FMNMX.FTZ R3, R31, R14, !PT ;  /* 0x0000000e1f037209 */ /* 0x000fe20007810000 */
[----:B------:R-:W-:Y:S01]  /*3860*/  MUFU.EX2 R23, R23 ;  /* 0x0000001700177308 */ /* 0x000fe20000000800 */
[----:B------:R-:W-:Y:S01]  /*3870*/  ISETP.GT.AND P0, PT, R2, 0x19, P0 ;  /* 0x000000190200780c */ /* 0x000fe20000704270 */
[----:B------:R-:W-:Y:S01]  /*3880*/  FFMA.FTZ R41, R58, UR5, -R15 ;  /* 0x000000053a297c23 */ /* 0x000fe2000801080f */
[----:B------:R-:W-:Y:S01]  /*3890*/  FMNMX.FTZ R14, R34, R3, !PT ;  /* 0x00000003220e7209 */ /* 0x000fe20007810000 */
[----:B------:R-:W-:Y:S01]  /*38a0*/  @UP0 ULDC UR6, c[0x0][0x44c] ;  /* 0x0001130000060ab9 */ /* 0x000fe20000000800 */
[----:B------:R-:W-:Y:S01]  /*38b0*/  ISETP.LT.OR P0, PT, R0, 0x1a, P0 ;  /* 0x0000001a0000780c */ /* 0x000fe20000701670 */
[----:B------:R-:W-:Y:S01]  /*38c0*/  UIMAD.WIDE.U32 UR6, UR38, UR6, URZ ;  /* 0x00000006260672a5 */ /* 0x000fe2000f8e003f */
[----:B------:R-:W-:Y:S01]  /*38d0*/  FMNMX.FTZ R3, R35, R14, !PT ;  /* 0x0000000e23037209 */ /* 0x000fe20007810000 */
[----:B------:R-:W-:Y:S01]  /*38e0*/  MUFU.EX2 R25, R25 ;  /* 0x0000001900197308 */ /* 0x000fe20000000800 */
[----:B------:R-:W-:Y:S01]  /*38f0*/  FSEL R39, R39, -INF , !P0 ;  /* 0xff80000027277808 */ /* 0x000fe20004000000 */
[----:B------:R-:W-:Y:S01]  /*3900*/  @UP0 USHF.R.U32.HI UR38, URZ, UR4, UR7 ;  /* 0x000000043f260299 */ /* 0x000fe20008011607 */
[----:B------:R-:W-:Y:S01]  /*3910*/  PLOP3.LUT P0, PT, PT, PT, UP2, 0x40, 0x0 ;  /* 0x000000000000781c */ /* 0x000fe20003f0e828 */
[----:B------:R-:W-:Y:S01]  /*3920*/  UIADD3 UR6, UR39, -0x2, URZ ;  /* 0xfffffffe27067890 */ /* 0x000fe2000fffe03f */
[----:B------:R-:W-:Y:S01]  /*3930*/  FMNMX.FTZ R14, R38, R3, !PT ;  /* 0x00000003260e7209 */ /* 0x000fe20007810000 */
[----:B------:R-:W-:Y:S01]  /*3940*/  UIADD3 UR38, UR42, UR38, URZ ;  /* 0x000000262a267290 */ /* 0x000fe2000fffe03f */
[----:B------:R-:W-:Y:S01]  /*3950*/  ISETP.GT.AND P0, PT, R2, 0x29, P0 ;  /* 0x000000290200780c */ /* 0x000fe20000704270 */
[----:B------:R-:W-:Y:S01]  /*3960*/  MUFU.EX2 R29, R29 ;  /* 0x0000001d001d7308 */ /* 0x000fe20000000800 */
[----:B------:R-:W-:-:S02]  /*3970*/  FMNMX.FTZ R3, R39, R14, !PT ;  /* 0x0000000e27037209 */ /* 0x000fc40007810000 */
[----:B------:R-:W-:Y:S01]  /*3980*/  ISETP.LT.OR P0, PT, R0, 0x2a, P0 ;  /* 0x0000002a0000780c */ /* 0x000fe20000701670 */
[----:B------:R-:W-:Y:S01]  /*3990*/  VIADD R56, R56, UR38 ;  /* 0x0000002638387c36 */ /* 0x000fe20008000000 */
[----:B------:R-:W-:Y:S02]  /*39a0*/  FMNMX.FTZ R14, R42, R3, !PT ;  /* 0x000000032a0e7209 */ /* 0x000fe40007810000 */
[----:B------:R-:W-:Y:S01]  /*39b0*/  FSEL R47, R47, -INF , !P0 ;  /* 0xff8000002f2f7808 */ /* 0x000fe20004000000 */
[----:B------:R-:W-:Y:S01]  /*39c0*/  MUFU.EX2 R37, R37 ;  /* 0x0000002500257308 */ /* 0x000fe20000000800 */
[----:B------:R-:W-:Y:S02]  /*39d0*/  PLOP3.LUT P2, PT, PT, PT, UP5, 0x40, 0x0 ;  /* 0x000000000000781c */ /* 0x000fe40003f4e858 */
[----:B------:R-:W-:Y:S02]  /*39e0*/  PLOP3.LUT P0, PT, PT, PT, UP6, 0x40, 0x0 ;  /* 0x000000000000781c */ /* 0x000fe40003f0e868 */
[----:B------:R-:W-:Y:S01]  /*39f0*/  FMNMX.FTZ R3, R43, R14, !PT ;  /* 0x0000000e2b037209 */ /* 0x000fe20007810000 */
[--C-:B------:R-:W-:Y:S01]  /*3a00*/  FFMA.FTZ R14, R24, UR5, -R15.reuse ;  /* 0x00000005180e7c23 */ /* 0x100fe2000801080f */
[----:B------:R-:W-:Y:S01]  /*3a10*/  ISETP.GT.AND P2, PT, R2, 0x38, P2 ;  /* 0x000000380200780c */ /* 0x000fe20001744270 */
[--C-:B------:R-:W-:Y:S01]  /*3a20*/  FFMA.FTZ R24, R32, UR5, -R15.reuse ;  /* 0x0000000520187c23 */ /* 0x100fe2000801080f */
[----:B------:R-:W-:Y:S01]  /*3a30*/  ISETP.GT.AND P0, PT, R2, 0x39, P0 ;  /* 0x000000390200780c */ /* 0x000fe20000704270 */
[--C-:B------:R-:W-:Y:S01]  /*3a40*/  FFMA.FTZ R32, R40, UR5, -R15.reuse ;  /* 0x0000000528207c23 */ /* 0x100fe2000801080f */
[----:B------:R-:W-:Y:S01]  /*3a50*/  FMNMX.FTZ R2, R46, R3, !PT ;  /* 0x000000032e027209 */ /* 0x000fe20007810000 */
[----:B------:R-:W0:Y:S01]  /*3a60*/  MUFU.EX2 R14, R14 ;  /* 0x0000000e000e7308 */ /* 0x000e220000000800 */
[----:B------:R-:W-:Y:S01]  /*3a70*/  ISETP.LT.OR P2, PT, R0, 0x39, P2 ;  /* 0x000000390000780c */ /* 0x000fe20001741670 */
[----:B------:R-:W-:Y:S01]  /*3a80*/  FFMA.FTZ R40, R48, UR5, -R15 ;  /* 0x0000000530287c23 */ /* 0x000fe2000801080f */
[----:B------:R-:W-:-:S02]  /*3a90*/  FMNMX.FTZ R3, R47, R2, !PT ;  /* 0x000000022f037209 */ /* 0x000fc40007810000 */
[----:B------:R-:W-:Y:S02]  /*3aa0*/  ISETP.LT.OR P0, PT, R0, 0x3a, P0 ;  /* 0x0000003a0000780c */ /* 0x000fe40000701670 */
[----:B------:R-:W-:Y:S01]  /*3ab0*/  FMNMX.FTZ R2, R50, R3, !PT ;  /* 0x0000000332027209 */ /* 0x000fe20007810000 */
[----:B------:R-:W1:Y:S01]  /*3ac0*/  MUFU.EX2 R24, R24 ;  /* 0x0000001800187308 */ /* 0x000e620000000800 */
[----:B------:R-:W-:Y:S02]  /*3ad0*/  FSEL R54, R54, -INF , !P2 ;  /* 0xff80000036367808 */ /* 0x000fe40005000000 */
[----:B------:R-:W-:Y:S01]  /*3ae0*/  FMNMX.FTZ R3, R51, R2, !PT ;  /* 0x0000000233037209 */ /* 0x000fe20007810000 */
[--C-:B------:R-:W-:Y:S01]  /*3af0*/  FFMA.FTZ R2, R28, UR5, -R15.reuse ;  /* 0x000000051c027c23 */ /* 0x100fe2000801080f */
[----:B------:R-:W-:Y:S01]  /*3b00*/  FSEL R55, R55, -INF , !P0 ;  /* 0xff80000037377808 */ /* 0x000fe20004000000 */
[--C-:B------:R-:W-:Y:S01]  /*3b10*/  FFMA.FTZ R28, R36, UR5, -R15.reuse ;  /* 0x00000005241c7c23 */ /* 0x100fe2000801080f */
[----:B------:R-:W-:Y:S01]  /*3b20*/  FMNMX.FTZ R0, R54, R3, !PT ;  /* 0x0000000336007209 */ /* 0x000fe20007810000 */
[----:B------:R-:W-:Y:S01]  /*3b30*/  MUFU.EX2 R198, R2 ;  /* 0x0000000200c67308 */ /* 0x000fe20000000800 */
[----:B------:R-:W-:Y:S01]  /*3b40*/  FFMA.FTZ R36, R44, UR5, -R15 ;  /* 0x000000052c247c23 */ /* 0x000fe2000801080f */
[----:B0-----:R-:W-:-:S02]  /*3b50*/  F2FP.BF16.F32.PACK_AB R196, R21, R14 ;  /* 0x0000000e15c4723e */ /* 0x001fc400000010ff */
[----:B------:R-:W-:-:S04]  /*3b60*/  FMNMX.FTZ R0, R55, R0, !PT ;  /* 0x0000000037007209 */ /* 0x000fc80007810000 */
[----:B------:R-:W0:Y:S01]  /*3b70*/  MUFU.EX2 R28, R28 ;  /* 0x0000001c001c7308 */ /* 0x000e220000000800 */
[----:B------:R-:W2:Y:S01]  /*3b80*/  SHFL.BFLY PT, R3, R0, 0x2, 0x1f ;  /* 0x0c401f0000037f89 */ /* 0x000ea200000e0000 */
[----:B-1----:R-:W-:-:S06]  /*3b90*/  F2FP.BF16.F32.PACK_AB R192, R25, R24 ;  /* 0x0000001819c0723e */ /* 0x002fcc00000010ff */
[----:B------:R-:W-:Y:S08]  /*3ba0*/  MUFU.EX2 R32, R32 ;  /* 0x0000002000207308 */ /* 0x000ff00000000800 */
[----:B------:R-:W1:Y:S01]  /*3bb0*/  MUFU.EX2 R36, R36 ;  /* 0x0000002400247308 */ /* 0x000e620000000800 */
[----:B0-----:R-:W-:-:S07]  /*3bc0*/  F2FP.BF16.F32.PACK_AB R194, R29, R28 ;  /* 0x0000001c1dc2723e */ /* 0x001fce00000010ff */
[----:B------:R-:W-:Y:S01]  /*3bd0*/  MUFU.EX2 R40, R40 ;  /* 0x0000002800287308 */ /* 0x000fe20000000800 */
[----:B--2---:R-:W-:Y:S01]  /*3be0*/  FMNMX.FTZ R2, R0, R3, !PT ;  /* 0x0000000300027209 */ /* 0x004fe20007810000 */
[----:B------:R-:W-:-:S04]  /*3bf0*/  FFMA.FTZ R0, R68, UR5, -R15 ;  /* 0x0000000544007c23 */ /* 0x000fc8000801080f */
[----:B------:R-:W0:Y:S02]  /*3c00*/  SHFL.BFLY PT, R3, R2, 0x1, 0x1f ;  /* 0x0c201f0002037f89 */ /* 0x000e2400000e0000 */
[----:B------:R-:W2:Y:S01]  /*3c10*/  MUFU.EX2 R33, R0 ;  /* 0x0000000000217308 */ /* 0x000ea20000000800 */
[----:B-1----:R-:W-:-:S07]  /*3c20*/  F2FP.BF16.F32.PACK_AB R190, R37, R36 ;  /* 0x0000002425be723e */ /* 0x002fce00000010ff */
[----:B------:R-:W1:Y:S01]  /*3c30*/  MUFU.EX2 R41, R41 ;  /* 0x0000002900297308 */ /* 0x000e620000000800 */
[----:B--2---:R-:W-:Y:S02]  /*3c40*/  F2FP.BF16.F32.PACK_AB R188, R33, R32 ;  /* 0x0000002021bc723e */ /* 0x004fe400000010ff */
[----:B0-----:R-:W-:Y:S01]  /*3c50*/  FMNMX.FTZ R3, R2, R3, !PT ;  /* 0x0000000302037209 */ /* 0x001fe20007810000 */
[--C-:B------:R-:W-:Y:S01]  /*3c60*/  FFMA.FTZ R2, R52, UR5, -R15.reuse ;  /* 0x0000000534027c23 */ /* 0x100fe2000801080f */
[----:B------:R-:W-:Y:S01]  /*3c70*/  FFMA.FTZ R15, R72, UR5, -R15 ;  /* 0x00000005480f7c23 */ /* 0x000fe2000801080f */
[----:B-1----:R-:W-:Y:S02]  /*3c80*/  F2FP.BF16.F32.PACK_AB R184, R41, R40 ;  /* 0x0000002829b8723e */ /* 0x002fe400000010ff */
[C---:B------:R-:W-:Y:S01]  /*3c90*/  FMUL.FTZ R0, R3.reuse, UR5 ;  /* 0x0000000503007c20 */ /* 0x040fe20008410000 */
[----:B------:R-:W-:Y:S01]  /*3ca0*/  FSETP.NEU.FTZ.AND P0, PT, R3, -INF , PT ;  /* 0xff8000000300780b */ /* 0x000fe20003f1d000 */
[----:B------:R0:W-:Y:S03]  /*3cb0*/  MUFU.EX2 R45, R15 ;  /* 0x0000000f002d7308 */ /* 0x0001e60000000800 */
[----:B------:R-:W-:-:S05]  /*3cc0*/  FSEL R0, R0, RZ, P0 ;  /* 0x000000ff00007208 */ /* 0x000fca0000000000 */
[--C-:B------:R-:W-:Y:S01]  /*3cd0*/  FFMA.FTZ R26, R26, UR5, -R0.reuse ;  /* 0x000000051a1a7c23 */ /* 0x100fe20008010800 */
[--C-:B------:R-:W-:Y:S01]  /*3ce0*/  FFMA.FTZ R27, R27, UR5, -R0.reuse ;  /* 0x000000051b1b7c23 */ /* 0x100fe20008010800 */
[--C-:B------:R-:W-:Y:S01]  /*3cf0*/  FFMA.FTZ R30, R30, UR5, -R0.reuse ;  /* 0x000000051e1e7c23 */ /* 0x100fe20008010800 */
[--C-:B------:R-:W-:Y:S01]  /*3d00*/  FFMA.FTZ R31, R31, UR5, -R0.reuse ;  /* 0x000000051f1f7c23 */ /* 0x100fe20008010800 */
[----:B0-----:R-:W-:Y:S01]  /*3d10*/  FADD.FTZ R15, R14, R21 ;  /* 0x000000150e0f7221 */ /* 0x001fe20000010000 */
[--C-:B------:R-:W-:Y:S01]  /*3d20*/  FFMA.FTZ R34, R34, UR5, -R0.reuse ;  /* 0x0000000522227c23 */ /* 0x100fe20008010800 */
[----:B------:R-:W-:Y:S01]  /*3d30*/  MUFU.EX2 R26, R26 ;  /* 0x0000001a001a7308 */ /* 0x000fe20000000800 */
[--C-:B------:R-:W-:Y:S01]  /*3d40*/  FFMA.FTZ R35, R35, UR5, -R0.reuse ;  /* 0x0000000523237c23 */ /* 0x100fe20008010800 */
[----:B------:R-:W-:Y:S01]  /*3d50*/  FADD.FTZ R44, R198, R15 ;  /* 0x0000000fc62c7221 */ /* 0x000fe20000010000 */
[--C-:B------:R-:W-:Y:S01]  /*3d60*/  FFMA.FTZ R38, R38, UR5, -R0.reuse ;  /* 0x0000000526267c23 */ /* 0x100fe20008010800 */
[--C-:B------:R-:W-:Y:S01]  /*3d70*/  FFMA.FTZ R39, R39, UR5, -R0.reuse ;  /* 0x0000000527277c23 */ /* 0x100fe20008010800 */
[----:B------:R-:W-:Y:S01]  /*3d80*/  FFMA.FTZ R42, R42, UR5, -R0 ;  /* 0x000000052a2a7c23 */ /* 0x000fe20008010800 */
[----:B------:R-:W-:Y:S01]  /*3d90*/  FADD.FTZ R15, R23, R44 ;  /* 0x0000002c170f7221 */ /* 0x000fe20000010000 */
[--C-:B------:R-:W-:Y:S01]  /*3da0*/  FFMA.FTZ R43, R43, UR5, -R0.reuse ;  /* 0x000000052b2b7c23 */ /* 0x100fe20008010800 */
[----:B------:R-:W0:Y:S01]  /*3db0*/  MUFU.EX2 R27, R27 ;  /* 0x0000001b001b7308 */ /* 0x000e220000000800 */
[--C-:B------:R-:W-:Y:S01]  /*3dc0*/  FFMA.FTZ R46, R46, UR5, -R0.reuse ;  /* 0x000000052e2e7c23 */ /* 0x100fe20008010800 */
[----:B------:R-:W-:Y:S01]  /*3dd0*/  FADD.FTZ R44, R24, R15 ;  /* 0x0000000f182c7221 */ /* 0x000fe20000010000 */
[--C-:B------:R-:W-:Y:S01]  /*3de0*/  FFMA.FTZ R47, R47, UR5, -R0.reuse ;  /* 0x000000052f2f7c23 */ /* 0x100fe20008010800 */
[--C-:B------:R-:W-:Y:S01]  /*3df0*/  FFMA.FTZ R50, R50, UR5, -R0.reuse ;  /* 0x0000000532327c23 */ /* 0x100fe20008010800 */
[----:B------:R-:W-:Y:S01]  /*3e00*/  FFMA.FTZ R51, R51, UR5, -R0 ;  /* 0x0000000533337c23 */ /* 0x000fe20008010800 */
[----:B------:R-:W-:Y:S01]  /*3e10*/  FADD.FTZ R49, R25, R44 ;  /* 0x0000002c19317221 */ /* 0x000fe20000010000 */
[--C-:B------:R-:W-:Y:S01]  /*3e20*/  FFMA.FTZ R54, R54, UR5, -R0.reuse ;  /* 0x0000000536367c23 */ /* 0x100fe20008010800 */
[----:B------:R-:W1:Y:S01]  /*3e30*/  MUFU.EX2 R30, R30 ;  /* 0x0000001e001e7308 */ /* 0x000e620000000800 */
[----:B------:R-:W-:Y:S01]  /*3e40*/  FFMA.FTZ R0, R55, UR5, -R0 ;  /* 0x0000000537007c23 */ /* 0x000fe20008010800 */
[----:B------:R-:W-:Y:S01]  /*3e50*/  FADD.FTZ R48, R28, R49 ;  /* 0x000000311c307221 */ /* 0x000fe20000010000 */
[----:B------:R-:W-:-:S03]  /*3e60*/  F2FP.BF16.F32.PACK_AB R198, R23, R198 ;  /* 0x000000c617c6723e */ /* 0x000fc600000010ff */
[----:B------:R-:W-:Y:S02]  /*3e70*/  FADD.FTZ R49, R29, R48 ;  /* 0x000000301d317221 */ /* 0x000fe40000010000 */
[----:B------:R-:W2:Y:S01]  /*3e80*/  MUFU.EX2 R31, R31 ;  /* 0x0000001f001f7308 */ /* 0x000ea20000000800 */
[----:B0-----:R-:W-:Y:S01]  /*3e90*/  FADD.FTZ R15, R26, R27 ;  /* 0x0000001b1a0f7221 */ /* 0x001fe20000010000 */
[----:B------:R-:W-:Y:S01]  /*3ea0*/  FADD.FTZ R48, R32, R49 ;  /* 0x0000003120307221 */ /* 0x000fe20000010000 */
[----:B------:R-:W-:-:S03]  /*3eb0*/  F2FP.BF16.F32.PACK_AB R197, R27, R26 ;  /* 0x0000001a1bc5723e */ /* 0x000fc600000010ff */
[----:B------:R-:W-:Y:S02]  /*3ec0*/  FADD.FTZ R49, R33, R48 ;  /* 0x0000003021317221 */ /* 0x000fe40000010000 */
        /* <DEDUP_REMOVED lines=9> */
[----:B------:R-:W-:Y:S01]  /*3f60*/  FADD.FTZ R44, R36, R49 ;  /* 0x00000031242c7221 */ /* 0x000fe20000010000 */
[----:B------:R-:W-:-:S03]  /*3f70*/  F2FP.BF16.F32.PACK_AB R193, R35, R34 ;  /* 0x0000002223c1723e */ /* 0x000fc600000010ff */
[----:B------:R-:W-:Y:S02]  /*3f80*/  FADD.FTZ R21, R37, R44 ;  /* 0x0000002c25157221 */ /* 0x000fe40000010000 */
[----:B------:R-:W1:Y:S01]  /*3f90*/  MUFU.EX2 R42, R42 ;  /* 0x0000002a002a7308 */ /* 0x000e620000000800 */
[----:B--2---:R-:W-:Y:S01]  /*3fa0*/  FADD.FTZ R14, R38, R15 ;  /* 0x0000000f260e7221 */ /* 0x004fe20000010000 */
[----:B------:R-:W-:-:S04]  /*3fb0*/  FADD.FTZ R24, R40, R21 ;  /* 0x0000001528187221 */ /* 0x000fc80000010000 */
[----:B------:R-:W-:Y:S02]  /*3fc0*/  FADD.FTZ R21, R41, R24 ;  /* 0x0000001829157221 */ /* 0x000fe40000010000 */
        /* <DEDUP_REMOVED lines=11> */
[----:B-1----:R-:W-:Y:S01]  /*4080*/  FADD.FTZ R24, R2, R21 ;  /* 0x0000001502187221 */ /* 0x002fe20000010000 */
[----:B------:R-:W-:-:S03]  /*4090*/  F2FP.BF16.F32.PACK_AB R186, R45, R2 ;  /* 0x000000022dba723e */ /* 0x000fc600000010ff */
[----:B------:R-:W-:-:S03]  /*40a0*/  FADD.FTZ R15, R45, R24 ;  /* 0x000000182d0f7221 */ /* 0x000fc60000010000 */
[----:B------:R-:W1:Y:S01]  /*40b0*/  MUFU.EX2 R51, R51 ;  /* 0x0000003300337308 */ /* 0x000e620000000800 */
[C---:B--2---:R-:W-:Y:S01]  /*40c0*/  FADD.FTZ R21, R47.reuse, R14 ;  /* 0x0000000e2f157221 */ /* 0x044fe20000010000 */
[----:B------:R-:W-:-:S06]  /*40d0*/  F2FP.BF16.F32.PACK_AB R191, R47, R46 ;  /* 0x0000002e2fbf723e */ /* 0x000fcc00000010ff */
[----:B------:R-:W2:Y:S01]  /*40e0*/  MUFU.EX2 R54, R54 ;  /* 0x0000003600367308 */ /* 0x000ea20000000800 */
[----:B0-----:R-:W-:-:S07]  /*40f0*/  FADD.FTZ R2, R50, R21 ;  /* 0x0000001532027221 */ /* 0x001fce0000010000 */
[----:B------:R-:W0:Y:S01]  /*4100*/  MUFU.EX2 R187, R0 ;  /* 0x0000000000bb7308 */ /* 0x000e220000000800 */
[C---:B-1----:R-:W-:Y:S01]  /*4110*/  FADD.FTZ R21, R51.reuse, R2 ;  /* 0x0000000233157221 */ /* 0x042fe20000010000 */
[----:B------:R-:W-:-:S03]  /*4120*/  F2FP.BF16.F32.PACK_AB R185, R51, R50 ;  /* 0x0000003233b9723e */ /* 0x000fc600000010ff */
[----:B--2---:R-:W-:-:S04]  /*4130*/  FADD.FTZ R14, R54, R21 ;  /* 0x00000015360e7221 */ /* 0x004fc80000010000 */
[C---:B0-----:R-:W-:Y:S01]  /*4140*/  FADD.FTZ R14, R187.reuse, R14 ;  /* 0x0000000ebb0e7221 */ /* 0x041fe20000010000 */
[----:B------:R-:W-:Y:S01]  /*4150*/  F2FP.BF16.F32.PACK_AB R187, R187, R54 ;  /* 0x00000036bbbb723e */ /* 0x000fe200000010ff */
[----:B------:R-:W-:Y:S06]  /*4160*/  @!P6 BRA `(.L_x_988) ;  /* 0x000000000044e947 */ /* 0x000fec0003800000 */
[----:B------:R-:W-:Y:S01]  /*4170*/  ISETP.LT.AND P0, PT, RZ, UR38, PT ;  /* 0x00000026ff007c0c */ /* 0x000fe2000bf01270 */
[----:B------:R-:W-:-:S06]  /*4180*/  UIADD3 UR4, UR38, -0x1, URZ ;  /* 0xffffffff26047890 */ /* 0x000fcc000fffe03f */
[----:B------:R-:W-:-:S06]  /*4190*/  IMAD.U32 R0, RZ, RZ, UR4 ;  /* 0x00000004ff007e24 */ /* 0x000fcc000f8e00ff */
[----:B------:R-:W-:Y:S05]  /*41a0*/  @P0 BRA `(.L_x_989) ;  /* 0x00000000001c0947 */ /* 0x000fea0003800000 */
[----:B------:R-:W-:Y:S01]  /*41b0*/  ISETP.NE.AND P0, PT, R57, 0x1, PT ;  /* 0x000000013900780c */ /* 0x000fe20003f05270 */
[----:B------:R-:W-:-:S12]  /*41c0*/  IMAD R21, RZ, RZ, -UR38 ;  /* 0x80000026ff157e24 */ /* 0x000fd8000f8e02ff */
[----:B------:R-:W0:Y:S02]  /*41d0*/  @P0 LDC.64 R24, c[0x0][0x9e8] ;  /* 0x00027a00ff180b82 */ /* 0x000e240000000a00 */
[----:B0-----:R-:W-:-:S05]  /*41e0*/  @P0 IMAD.HI.U32 R0, R21, R24, RZ ;  /* 0x0000001815000227 */ /* 0x001fca00078e00ff */
[----:B------:R-:W-:-:S04]  /*41f0*/  @P0 SHF.R.U32.HI R21, RZ, R25, R0 ;  /* 0x00000019ff150219 */ /* 0x000fc80000011600 */
[----:B------:R-:W-:Y:S01]  /*4200*/  LOP3.LUT R0, RZ, R21, RZ, 0x33, !PT ;  /* 0x00000015ff007212 */ /* 0x000fe200078e33ff */
[----:B------:R-:W-:Y:S06]  /*4210*/  BRA `(.L_x_990) ;  /* 0x0000000000107947 */ /* 0x000fec0003800000 */
.L_x_989:
[----:B------:R-:W-:-:S13]  /*4220*/  ISETP.NE.AND P0, PT, R57, 0x1, PT ;  /* 0x000000013900780c */ /* 0x000fda0003f05270 */
[----:B------:R-:W0:Y:S02]  /*4230*/  @P0 LDC.64 R24, c[0x0][0x9e8] ;  /* 0x00027a00ff180b82 */ /* 0x000e240000000a00 */
[----:B0-----:R-:W-:-:S05]  /*4240*/  @P0 IMAD.HI.U32 R2, R0, R24, RZ ;  /* 0x0000001800020227 */ /* 0x001fca00078e00ff */
[----:B------:R-:W-:-:S07]  /*4250*/  @P0 SHF.R.U32.HI R0, RZ, R25, R2 ;  /* 0x00000019ff000219 */ /* 0x000fce0000011602 */
.L_x_990:
[----:B------:R-:W-:-:S05]  /*4260*/  IMAD R57, R0, R57, R57 ;  /* 0x0000003900397224 */ /* 0x000fca00078e0239 */
[----:B------:R-:W-:-:S07]  /*4270*/  VIMNMX R56, R56, R57, PT ;  /* 0x0000003938387248 */ /* 0x000fce0003fe0100 */
.L_x_988:
[----:B------:R-:W-:Y:S01]  /*4280*/  R2UR UR4, R22 ;  /* 0x00000000160472ca */ /* 0x000fe200000e0000 */
[----:B------:R-:W-:Y:S01]  /*4290*/  UMOV UR61, URZ ;  /* 0x0000003f003d7c82 */ /* 0x000fe20008000000 */
[----:B------:R-:W-:Y:S01]  /*42a0*/  SHF.R.S32.HI R21, RZ, 0x1f, R56 ;  /* 0x0000001fff157819 */ /* 0x000fe20000011438 */
[----:B------:R-:W-:Y:S01]  /*42b0*/  IMAD.MOV.U32 R0, RZ, RZ, 0x3f800000 ;  /* 0x3f800000ff007424 */ /* 0x000fe200078e00ff */
[----:B------:R-:W-:Y:S01]  /*42c0*/  CS2R R150, SRZ ;  /* 0x0000000000967805 */ /* 0x000fe2000001ff00 */
[----:B------:R-:W-:Y:S01]  /*42d0*/  IMAD.MOV.U32 R2, RZ, RZ, 0x3f800000 ;  /* 0x3f800000ff027424 */ /* 0x000fe200078e00ff */
[----:B------:R-:W-:Y:S02]  /*42e0*/  LEA.HI R21, R21, R56, RZ, 0x6 ;  /* 0x0000003815157211 */ /* 0x000fe400078f30ff */
[----:B------:R-:W-:Y:S02]  /*42f0*/  CS2R R148, SRZ ;  /* 0x0000000000947805 */ /* 0x000fe4000001ff00 */
[----:B------:R-:W-:-:S02]  /*4300*/  CS2R R146, SRZ ;  /* 0x0000000000927805 */ /* 0x000fc4000001ff00 */
[----:B------:R-:W-:Y:S02]  /*4310*/  CS2R R144, SRZ ;  /* 0x0000000000907805 */ /* 0x000fe4000001ff00 */
[----:B------:R-:W-:Y:S02]  /*4320*/  SHF.R.S32.HI R21, RZ, 0x6, R21 ;  /* 0x00000006ff157819 */ /* 0x000fe40000011415 */
[----:B------:R-:W-:Y:S02]  /*4330*/  CS2R R142, SRZ ;  /* 0x00000000008e7805 */ /* 0x000fe4000001ff00 */
[----:B------:R-:W-:Y:S02]  /*4340*/  CS2R R140, SRZ ;  /* 0x00000000008c7805 */ /* 0x000fe4000001ff00 */
[----:B------:R-:W-:Y:S02]  /*4350*/  CS2R R138, SRZ ;  /* 0x00000000008a7805 */ /* 0x000fe4000001ff00 */
[----:B------:R-:W-:Y:S01]  /*4360*/  VIMNMX R21, R21, UR4, !PT ;  /* 0x0000000415157c48 */ /* 0x000fe2000ffe0100 */
[----:B------:R-:W-:Y:S01]  /*4370*/  UMOV UR4, URZ ;  /* 0x0000003f00047c82 */ /* 0x000fe20008000000 */
[----:B------:R-:W-:-:S02]  /*4380*/  CS2R R136, SRZ ;  /* 0x0000000000887805 */ /* 0x000fc4000001ff00 */
[----:B------:R-:W-:Y:S02]  /*4390*/  CS2R R134, SRZ ;  /* 0x0000000000867805 */ /* 0x000fe4000001ff00 */
[----:B------:R-:W-:Y:S02]  /*43a0*/  ISETP.LE.AND P0, PT, R21, UR6, PT ;  /* 0x0000000615007c0c */ /* 0x000fe4000bf03270 */
        /* <DEDUP_REMOVED lines=56> */
[----:B------:R-:W-:Y:S01]  /*4730*/  UMOV UR4, URZ ;  /* 0x0000003f00047c82 */ /* 0x000fe20008000000 */
[----:B------:R-:W-:Y:S01]  /*4740*/  IMAD.MOV.U32 R2, RZ, RZ, 0x3f800000 ;  /* 0x3f800000ff027424 */ /* 0x000fe200078e00ff */
[----:B------:R-:W-:Y:S01]  /*4750*/  UMOV UR7, URZ ;  /* 0x0000003f00077c82 */ /* 0x000fe20008000000 */
[----:B------:R-:W-:Y:S02]  /*4760*/  IMAD.U32 R201, RZ, RZ, UR4 ;  /* 0x00000004ffc97e24 */ /* 0x000fe4000f8e00ff */
[----:B------:R-:W-:Y:S02]  /*4770*/  IMAD.MOV.U32 R0, RZ, RZ, 0x3f800000 ;  /* 0x3f800000ff007424 */ /* 0x000fe400078e00ff */
[----:B------:R-:W-:-:S07]  /*4780*/  IMAD.MOV.U32 R151, RZ, RZ, RZ ;  /* 0x000000ffff977224 */ /* 0x000fce00078e00ff */
.L_x_1008:
[----:B------:R-:W-:Y:S01]  /*4790*/  R2UR UR5, R201 ;  /* 0x00000000c90572ca */ /* 0x000fe200000e0000 */
[----:B------:R-:W-:-:S04]  /*47a0*/  UIADD3 UR4, UR7, 0x1, URZ ;  /* 0x0000000107047890 */ /* 0x000fc8000fffe03f */
[----:B------:R-:W-:-:S04]  /*47b0*/  UISETP.NE.AND UP1, UPT, UR4, 0x2, UPT ;  /* 0x000000020400788c */ /* 0x000fc8000bf25270 */
[----:B------:R-:W-:Y:S02]  /*47c0*/  USEL UR61, URZ, 0x1, UP1 ;  /* 0x000000013f3d7887 */ /* 0x000fe40008800000 */
[----:B------:R-:W-:Y:S02]  /*47d0*/  USEL UR4, UR4, URZ, UP1 ;  /* 0x0000003f04047287 */ /* 0x000fe40008800000 */
[----:B------:R-:W-:Y:S01]  /*47e0*/  ULOP3.LUT UR61, UR5, UR61, URZ, 0x3c, !UPT ;  /* 0x0000003d053d7292 */ /* 0x000fe2000f8e3c3f */
[----:B------:R-:W-:Y:S11]  /*47f0*/  @!P4 BRA `(.L_x_992) ;  /* 0x000000000004c947 */ /* 0x000ff60003800000 */
[----:B------:R-:W-:Y:S01]  /*4800*/  BPT.TRAP 0x1 ;  /* 0x000000040000795c */ /* 0x000fe20000300000 */
.L_x_992:
[----:B------:R-:W-:Y:S01]  /*4810*/  R2UR UR5, R16 ;  /* 0x00000000100572ca */ /* 0x000fe200000e0000 */
[----:B------:R-:W-:-:S05]  /*4820*/  IMAD.U32 R23, RZ, RZ, UR61 ;  /* 0x0000003dff177e24 */ /* 0x000fca000f8e00ff */
[----:B------:R-:W-:-:S07]  /*4830*/  SHF.L.U32 R23, R23, 0x1f, RZ ;  /* 0x0000001f17177819 */ /* 0x000fce00000006ff */
[----:B------:R-:W-:-:S09]  /*4840*/  ULEA UR60, UR4, UR5, 0x3 ;  /* 0x00000005043c7291 */ /* 0x000fd2000f8e183f */
[----:B------:R0:W1:Y:S01]  /*4850*/  SYNCS.PHASECHK.TRANS64.TRYWAIT P0, [UR60+0x30830], R23 ;  /* 0x03083017ff0075a7 */ /* 0x000062000800017c */
[----:B------:R-:W-:Y:S05]  /*4860*/  @!P4 BRA `(.L_x_993) ;  /* 0x000000000004c947 */ /* 0x000fea0003800000 */
[----:B------:R-:W-:Y:S01]  /*4870*/  BPT.TRAP 0x1 ;  /* 0x000000040000795c */ /* 0x000fe20000300000 */
.L_x_993:
[----:B-1----:R-:W-:Y:S05]  /*4880*/  @P0 BRA `(.L_x_994) ;  /* 0x0000000000080947 */ /* 0x002fea0003800000 */
[----:B------:R-:W1:Y:S02]  /*4890*/  SYNCS.PHASECHK.TRANS64.TRYWAIT P0, [UR60+0x30830], R23 ;  /* 0x03083017ff0075a7 */ /* 0x000e64000800017c */
[----:B-1----:R-:W-:Y:S05]  /*48a0*/  @!P0 BRA `(.L_x_995) ;  /* 0x000000f400fc8947 */ /* 0x002fea0003800000 */
.L_x_994:
[----:B------:R-:W-:Y:S01]  /*48b0*/  R2UR UR5, R19 ;  /* 0x00000000130572ca */ /* 0x000fe200000e0000 */
[----:B-1----:R-:W-:Y:S01]  /*48c0*/  WARPGROUP.ARRIVE ;  /* 0x00000000000079c5 */ /* 0x002fe20000000000 */
[----:B------:R-:W-:Y:S01]  /*48d0*/  R2UR UR56, R6 ;  /* 0x00000000063872ca */ /* 0x000fe200000e0000 */
[----:B------:R-:W-:Y:S01]  /*48e0*/  UMOV UR59, 0x40000040 ;  /* 0x40000040003b7882 */ /* 0x000fe20000000000 */
[----:B------:R-:W-:Y:S01]  /*48f0*/  R2UR UR57, R7 ;  /* 0x00000000073972ca */ /* 0x000fe200000e0000 */
[----:B------:R-:W-:Y:S01]  /*4900*/  UMOV UR55, 0x40000040 ;  /* 0x4000004000377882 */ /* 0x000fe20000000000 */
[----:B0-----:R-:W-:Y:S01]  /*4910*/  MOV R23, UR53 ;  /* 0x0000003500177c02 */ /* 0x001fe20008000f00 */
[----:B------:R-:W-:Y:S01]  /*4920*/  UMOV UR11, 0x40000040 ;  /* 0x40000040000b7882 */ /* 0x000fe20000000000 */
[----:B------:R-:W-:Y:S01]  /*4930*/  MOV R200, UR52 ;  /* 0x0000003400c87c02 */ /* 0x000fe20008000f00 */
[----:B------:R-:W-:Y:S01]  /*4940*/  UMOV UR15, 0x40000040 ;  /* 0x40000040000f7882 */ /* 0x000fe20000000000 */
[----:B------:R-:W-:Y:S01]  /*4950*/  R2UR UR52, R8 ;  /* 0x00000000083472ca */ /* 0x000fe200000e0000 */
[----:B------:R-:W-:Y:S01]  /*4960*/  UMOV UR19, 0x40000040 ;  /* 0x4000004000137882 */ /* 0x000fe20000000000 */
[----:B------:R-:W-:Y:S01]  /*4970*/  R2UR UR53, R9 ;  /* 0x00000000093572ca */ /* 0x000fe200000e0000 */
[----:B------:R-:W-:Y:S01]  /*4980*/  ULEA UR5, UR4, UR5, 0xb ;  /* 0x0000000504057291 */ /* 0x000fe2000f8e583f */
[-C--:B------:R-:W-:Y:S01]  /*4990*/  FMUL.FTZ R24, R24, R0.reuse ;  /* 0x0000000018187220 */ /* 0x080fe20000410000 */
[----:B------:R-:W-:Y:S01]  /*49a0*/  UMOV UR23, 0x40000040 ;  /* 0x4000004000177882 */ /* 0x000fe20000000000 */
[----:B------:R-:W-:Y:S01]  /*49b0*/  UMOV UR27, 0x40000040 ;  /* 0x40000040001b7882 */ /* 0x000fe20000000000 */
[----:B------:R-:W-:Y:S01]  /*49c0*/  UIADD3 UR10, UR5, 0x2, URZ ;  /* 0x00000002050a7890 */ /* 0x000fe2000fffe03f */
[-C--:B------:R-:W-:Y:S01]  /*49d0*/  FMUL.FTZ R25, R25, R0.reuse ;  /* 0x0000000019197220 */ /* 0x080fe20000410000 */
[----:B------:R-:W-:Y:S01]  /*49e0*/  UIADD3 UR14, UR5, 0x200, URZ ;  /* 0x00000200050e7890 */ /* 0x000fe2000fffe03f */
[-C--:B------:R-:W-:Y:S01]  /*49f0*/  FMUL.FTZ R28, R28, R0.reuse ;  /* 0x000000001c1c7220 */ /* 0x080fe20000410000 */
[----:B------:R-:W-:Y:S01]  /*4a00*/  UMOV UR58, UR5 ;  /* 0x00000005003a7c82 */ /* 0x000fe20008000000 */
[----:B------:R-:W-:Y:S01]  /*4a10*/  UIADD3 UR18, UR5, 0x202, URZ ;  /* 0x0000020205127890 */ /* 0x000fe2000fffe03f */
[----:B------:R-:W-:Y:S01]  /*4a20*/  HGMMA.64x64x16.F32.BF16 R152, gdesc[UR56], RZ, !UPT, gsb0 ;  /* 0x00e00000389879f0 */ /* 0x000fe2000c0018ff */
[----:B------:R-:W-:Y:S01]  /*4a30*/  UMOV UR54, UR10 ;  /* 0x0000000a00367c82 */ /* 0x000fe20008000000 */
[----:B------:R-:W-:Y:S01]  /*4a40*/  R2UR UR56, R12 ;  /* 0x000000000c3872ca */ /* 0x000fe200000e0000 */
[----:B------:R-:W-:Y:S01]  /*4a50*/  UIADD3 UR10, UR5, 0x4, URZ ;  /* 0x00000004050a7890 */ /* 0x000fe2000fffe03f */
[----:B------:R-:W-:Y:S01]  /*4a60*/  R2UR UR57, R13 ;  /* 0x000000000d3972ca */ /* 0x000fe200000e0000 */
[----:B------:R-:W-:Y:S01]  /*4a70*/  UMOV UR59, 0x40000040 ;  /* 0x40000040003b7882 */ /* 0x000fe20000000000 */
[----:B------:R-:W-:Y:S01]  /*4a80*/  UIADD3 UR22, UR5, 0x204, URZ ;  /* 0x0000020405167890 */ /* 0x000fe2000fffe03f */
[-C--:B------:R-:W-:Y:S01]  /*4a90*/  FMUL.FTZ R29, R29, R0.reuse ;  /* 0x000000001d1d7220 */ /* 0x080fe20000410000 */
[----:B------:R-:W-:Y:S01]  /*4aa0*/  UIADD3 UR26, UR5, 0x206, URZ ;  /* 0x00000206051a7890 */ /* 0x000fe2000fffe03f */
[-C--:B------:R-:W-:Y:S01]  /*4ab0*/  FMUL.FTZ R32, R32, R0.reuse ;  /* 0x0000000020207220 */ /* 0x080fe20000410000 */
        /* <DEDUP_REMOVED lines=73> */
[----:B------:R-:W-:Y:S01]  /*4f50*/  HGMMA.64x64x16.F32.BF16 R152, gdesc[UR52], R152, gsb0 ;  /* 0x00e00000349879f0 */ /* 0x000fe20008001898 */
[----:B------:R-:W-:Y:S01]  /*4f60*/  R2UR UR53, R23 ;  /* 0x00000000173572ca */ /* 0x000fe200000e0000 */
[----:B------:R-:W-:Y:S01]  /*4f70*/  UIADD3 UR54, UR5, 0x604, URZ ;  /* 0x0000060405367890 */ /* 0x000fe2000fffe03f */
[----:B------:R-:W-:Y:S01]  /*4f80*/  R2UR UR52, R200 ;  /* 0x00000000c83472ca */ /* 0x000fe200000e0000 */
[----:B------:R-:W-:Y:S01]  /*4f90*/  UMOV UR55, 0x40000040 ;  /* 0x4000004000377882 */ /* 0x000fe20000000000 */
[----:B------:R-:W-:Y:S01]  /*4fa0*/  UIADD3 UR5, UR5, 0x606, URZ ;  /* 0x0000060605057890 */ /* 0x000fe2000fffe03f */
        /* <DEDUP_REMOVED lines=68> */
[----:B------:R-:W-:Y:S01]  /*53f0*/  HGMMA.64x64x16.F32.BF16 R152, gdesc[UR56], R152, gsb0 ;  /* 0x00e00000389879f0 */ /* 0x000fe20008001898 */
[----:B------:R-:W-:Y:S01]  /*5400*/  R2UR UR56, R10 ;  /* 0x000000000a3872ca */ /* 0x000fe200000e0000 */
[----:B------:R-:W-:Y:S01]  /*5410*/  UMOV UR58, UR5 ;  /* 0x00000005003a7c82 */ /* 0x000fe20008000000 */
[----:B------:R-:W-:Y:S01]  /*5420*/  R2UR UR57, R11 ;  /* 0x000000000b3972ca */ /* 0x000fe200000e0000 */
[----:B------:R-:W-:Y:S01]  /*5430*/  UMOV UR59, 0x40000040 ;  /* 0x40000040003b7882 */ /* 0x000fe20000000000 */
[----:B------:R-:W-:Y:S02]  /*5440*/  WARPGROUP.DEPBAR.LE gsb0, 0x0 ;  /* 0x00008000000079c5 */ /* 0x000fe40000010000 */
[----:B------:R-:W-:-:S06]  /*5450*/  WARPGROUP.ARRIVE ;  /* 0x00000000000079c5 */ /* 0x000fcc0000000000 */
[----:B------:R-:W-:Y:S03]  /*5460*/  HGMMA.64x64x16.F32.BF16 R152, gdesc[UR8], R152, gsb0 ;  /* 0x00e00000089879f0 */ /* 0x000fe60008001898 */
        /* <DEDUP_REMOVED lines=37> */
[----:B------:R-:W-:Y:S05]  /*56c0*/  @!P4 BRA `(.L_x_996) ;  /* 0x000000000004c947 */ /* 0x000fea0003800000 */
[----:B------:R-:W-:Y:S01]  /*56d0*/  BPT.TRAP 0x1 ;  /* 0x000000040000795c */ /* 0x000fe20000300000 */
.L_x_996:
[----:B------:R-:W-:Y:S02]  /*56e0*/  R2UR UR10, R16 ;  /* 0x00000000100a72ca */ /* 0x000fe400000e0000 */
[----:B------:R-:W-:-:S11]  /*56f0*/  R2UR UR5, R201 ;  /* 0x00000000c90572ca */ /* 0x000fd600000e0000 */
[----:B------:R-:W-:Y:S02]  /*5700*/  ULEA UR14, UR7, UR10, 0x3 ;  /* 0x0000000a070e7291 */ /* 0x000fe4000f8e183f */
[----:B------:R-:W-:-:S05]  /*5710*/  IMAD.U32 R0, RZ, RZ, UR5 ;  /* 0x00000005ff007e24 */ /* 0x000fca000f8e00ff */
[----:B------:R-:W-:-:S04]  /*5720*/  SHF.L.U32 R0, R0, 0x1f, RZ ;  /* 0x0000001f00007819 */ /* 0x000fc800000006ff */
[----:B------:R0:W1:Y:S01]  /*5730*/  SYNCS.PHASECHK.TRANS64.TRYWAIT P0, [UR14+0x30850], R0 ;  /* 0x03085000ff0075a7 */ /* 0x000062000800014e */
[----:B------:R-:W-:Y:S05]  /*5740*/  @!P4 BRA `(.L_x_997) ;  /* 0x000000000004c947 */ /* 0x000fea0003800000 */
[----:B------:R-:W-:Y:S01]  /*5750*/  BPT.TRAP 0x1 ;  /* 0x000000040000795c */ /* 0x000fe20000300000 */
.L_x_997:
[----:B-1----:R-:W-:Y:S05]  /*5760*/  @P0 BRA `(.L_x_998) ;  /* 0x0000000000080947 */ /* 0x002fea0003800000 */
[----:B------:R-:W1:Y:S02]  /*5770*/  SYNCS.PHASECHK.TRANS64.TRYWAIT P0, [UR14+0x30850], R0 ;  /* 0x03085000ff0075a7 */ /* 0x000e64000800014e */
[----:B-1----:R-:W-:Y:S05]  /*5780*/  @!P0 BRA `(.L_x_999) ;  /* 0x000000e8005c8947 */ /* 0x002fea0003800000 */
.L_x_998:
[----:B------:R-:W-:Y:S01]  /*5790*/  R2UR UR5, R16 ;  /* 0x00000000100572ca */ /* 0x000fe200000e0000 */
[----:B------:R-:W-:Y:S01]  /*57a0*/  WARPGROUP.ARRIVE ;  /* 0x00000000000079c5 */ /* 0x000fe20000000000 */
[----:B------:R-:W-:Y:S01]  /*57b0*/  UMOV UR11, 0x40000040 ;  /* 0x40000040000b7882 */ /* 0x000fe20000000000 */
[----:B------:R-:W-:Y:S01]  /*57c0*/  PLOP3.LUT P0, PT, PT, PT, UP0, 0x80, 0x0 ;  /* 0x000000000000781c */ /* 0x000fe20003f0f008 */
[----:B------:R-:W-:Y:S01]  /*57d0*/  IMAD.MOV.U32 R2, RZ, RZ, R18 ;  /* 0x000000ffff027224 */ /* 0x000fe200078e0012 */
[----:B------:R-:W-:Y:S01]  /*57e0*/  PLOP3.LUT P1, PT, PT, PT, UP0, 0x80, 0x0 ;  /* 0x000000000000781c */ /* 0x000fe20003f2f008 */
[----:B------:R-:W-:Y:S01]  /*57f0*/  ULDC UR18, c[0x0][0x2f0] ;  /* 0x0000bc0000127ab9 */ /* 0x000fe20000000800 */
[----:B------:R-:W-:Y:S01]  /*5800*/  R2UR UR22, R17 ;  /* 0x00000000111672ca */ /* 0x000fe200000e0000 */
[----:B------:R-:W-:Y:S01]  /*5810*/  ULDC UR19, c[0x0][0x288] ;  /* 0x0000a20000137ab9 */ /* 0x000fe20000000800 */
[----:B------:R-:W-:-:S04]  /*5820*/  R2UR UR15, R20 ;  /* 0x00000000140f72ca */ /* 0x000fc800000e0000 */
[----:B------:R-:W-:-:S04]  /*5830*/  UIADD3 UR5, UR5, 0x400, URZ ;  /* 0x0000040005057890 */ /* 0x000fc8000fffe03f */
[----:B------:R-:W-:-:S04]  /*5840*/  USHF.R.U32.HI UR5, URZ, 0x4, UR5 ;  /* 0x000000043f057899 */ /* 0x000fc80008011605 */
[----:B------:R-:W-:-:S04]  /*5850*/  ULOP3.LUT UR5, UR5, 0x3fff, URZ, 0xc0, !UPT ;  /* 0x00003fff05057892 */ /* 0x000fc8000f8ec03f */
[----:B------:R-:W-:-:S04]  /*5860*/  ULOP3.LUT UR5, UR5, 0x2000000, URZ, 0xfc, !UPT ;  /* 0x0200000005057892 */ /* 0x000fc8000f8efc3f */
[----:B------:R-:W-:Y:S02]  /*5870*/  ULEA UR5, UR7, UR5, 0xb ;  /* 0x0000000507057291 */ /* 0x000fe4000f8e583f */
[----:B------:R-:W-:-:S05]  /*5880*/  USHF.L.U32 UR7, UR6, 0x6, URZ ;  /* 0x0000000606077899 */ /* 0x000fca000800063f */
[----:B------:R-:W-:Y:S02]  /*5890*/  UMOV UR10, UR5 ;  /* 0x00000005000a7c82 */ /* 0x000fe40008000000 */
        /* <DEDUP_REMOVED lines=14> */
[----:B------:R-:W-:Y:S02]  /*5980*/  UMOV UR11, 0x40000040 ;  /* 0x40000040000b7882 */ /* 0x000fe40000000000 */
[----:B------:R-:W-:Y:S02]  /*5990*/  @UP0 ULDC UR5, c[0x0][0x44c] ;  /* 0x0001130000050ab9 */ /* 0x000fe40000000800 */
[----:B01----:R-:W-:Y:S01]  /*59a0*/  @P0 IMAD.HI.U32 R0, R18, UR5, RZ ;  /* 0x0000000512000c27 */ /* 0x003fe2000f8e00ff */
[----:B------:R-:W-:-:S04]  /*59b0*/  @UP0 ULDC UR5, c[0x0][0x450] ;  /* 0x0001140000050ab9 */ /* 0x000fc80000000800 */
[----:B------:R-:W-:Y:S01]  /*59c0*/  @P1 SHF.R.U32.HI R2, RZ, UR5, R0 ;  /* 0x00000005ff021c19 */ /* 0x000fe20008011600 */
[----:B------:R-:W-:Y:S01]  /*59d0*/  UIADD3 UR5, -UR7, 0x1, URZ ;  /* 0x0000000107057890 */ /* 0x000fe2000fffe13f */
[----:B------:R-:W-:-:S04]  /*59e0*/  IMAD.U32 R0, RZ, RZ, UR60 ;  /* 0x0000003cff007e24 */ /* 0x000fc8000f8e00ff */
[----:B------:R-:W-:-:S05]  /*59f0*/  @!P5 VIADD R0, R0, 0x30840 ;  /* 0x000308400000d836 */ /* 0x000fca0000000000 */
[----:B------:R-:W-:Y:S01]  /*5a00*/  @!P5 PRMT R0, RZ, 0x654, R0 ;  /* 0x00000654ff00d816 */ /* 0x000fe20000000000 */
[----:B------:R-:W-:Y:S02]  /*5a10*/  WARPGROUP.DEPBAR.LE gsb0, 0x0 ;  /* 0x00008000000079c5 */ /* 0x000fe40000010000 */
[----:B------:R-:W-:-:S06]  /*5a20*/  WARPGROUP.ARRIVE ;  /* 0x00000000000079c5 */ /* 0x000fcc0000000000 */
[----:B------:R-:W-:Y:S01]  /*5a30*/  HGMMA.64x256x16.F32.BF16 R24, R184, gdesc[UR8].tnspB, R24, gsb0 ;  /* 0x43e00008b8187df0 */ /* 0x000fe20008001818 */
[----:B------:R-:W-:Y:S01]  /*5a40*/  UMOV UR10, UR18 ;  /* 0x00000012000a7c82 */ /* 0x000fe20008000000 */
[----:B------:R-:W-:Y:S01]  /*5a50*/  UMOV UR11, UR19 ;  /* 0x00000013000b7c82 */ /* 0x000fe20008000000 */
[----:B------:R-:W-:Y:S01]  /*5a60*/  IMAD.U32 R188, RZ, RZ, UR10 ;  /* 0x0000000affbc7e24 */ /* 0x000fe2000f8e00ff */
[----:B------:R-:W-:Y:S01]  /*5a70*/  ULDC UR18, c[0x0][0x9e0] ;  /* 0x0002780000127ab9 */ /* 0x000fe20000000800 */
[----:B------:R-:W-:Y:S02]  /*5a80*/  WARPGROUP.DEPBAR.LE gsb0, 0x0 ;  /* 0x00008000000079c5 */ /* 0x000fe40000010000 */
[----:B------:R-:W0:Y:S01]  /*5a90*/  SHFL.IDX PT, R184, R2, RZ, 0x1c1f ;  /* 0x001c1fff02b87589 */ /* 0x000e2200000e0000 */
[----:B------:R-:W-:Y:S01]  /*5aa0*/  IMAD.U32 R186, RZ, RZ, UR5 ;  /* 0x00000005ffba7e24 */ /* 0x000fe2000f8e00ff */
[----:B------:R0:W-:Y:S03]  /*5ab0*/  @!P5 SYNCS.ARRIVE.TRANS64.RED.A1T0 RZ, [R0+URZ], RZ ;  /* 0x000000ff00ffd9a7 */ /* 0x0001e6000810043f */
[----:B------:R-:W-:-:S04]  /*5ac0*/  IMAD R23, R5, -0x2, R186 ;  /* 0xfffffffe05177824 */ /* 0x000fc800078e02ba */
[----:B------:R-:W-:-:S04]  /*5ad0*/  IMAD R23, R188, UR22, R23 ;  /* 0x00000016bc177c24 */ /* 0x000fc8000f8e0217 */
[----:B------:R-:W-:-:S04]  /*5ae0*/  VIADD R23, R23, -UR11 ;  /* 0x8000000b17177c36 */ /* 0x000fc80008000000 */
[C---:B------:R-:W-:Y:S01]  /*5af0*/  VIADD R186, R23.reuse, UR18 ;  /* 0x0000001217ba7c36 */ /* 0x040fe20008000000 */
[----:B------:R-:W-:-:S03]  /*5b00*/  IADD3 R187, R23, UR15, RZ ;  /* 0x0000000f17bb7c10 */ /* 0x000fc6000fffe0ff */
[--C-:B0-----:R-:W-:Y:S02]  /*5b10*/  IMAD.IADD R0, R186, 0x1, R184.reuse ;  /* 0x00000001ba007824 */ /* 0x101fe400078e02b8 */
[----:B------:R-:W-:Y:S01]  /*5b20*/  IMAD.IADD R23, R187, 0x1, R184 ;  /* 0x00000001bb177824 */ /* 0x000fe200078e02b8 */
        /* <DEDUP_REMOVED lines=8> */
[----:B------:R-:W-:Y:S01]  /*5bb0*/  ULDC UR5, c[0x0][0x9e4] ;  /* 0x0002790000057ab9 */ /* 0x000fe20000000800 */
[----:B------:R-:W-:Y:S01]  /*5bc0*/  LOP3.LUT R185, RZ, R185, RZ, 0x33, !PT ;  /* 0x000000b9ffb97212 */ /* 0x000fe200078e33ff */
[----:B------:R-:W-:-:S05]  /*5bd0*/  IMAD.U32 R189, RZ, RZ, UR5 ;  /* 0x00000005ffbd7e24 */ /* 0x000fca000f8e00ff */
[----:B------:R-:W-:-:S13]  /*5be0*/  ISETP.NE.AND P0, PT, R189, 0x1, PT ;  /* 0x00000001bd00780c */ /* 0x000fda0003f05270 */
[----:B------:R-:W0:Y:S02]  /*5bf0*/  @P0 LDC.64 R190, c[0x0][0x9e8] ;  /* 0x00027a00ffbe0b82 */ /* 0x000e240000000a00 */
[----:B0-----:R-:W-:-:S05]  /*5c00*/  @P0 IMAD.HI.U32 R184, R185, R190, RZ ;  /* 0x000000beb9b80227 */ /* 0x001fca00078e00ff */
[----:B------:R-:W-:-:S04]  /*5c10*/  @P0 SHF.R.U32.HI R185, RZ, R191, R184 ;  /* 0x000000bfffb90219 */ /* 0x000fc800000116b8 */
[----:B------:R-:W-:Y:S01]  /*5c20*/  LOP3.LUT R185, RZ, R185, RZ, 0x33, !PT ;  /* 0x000000b9ffb97212 */ /* 0x000fe200078e33ff */
[----:B------:R-:W-:Y:S06]  /*5c30*/  BRA `(.L_x_1003) ;  /* 0x0000000000187947 */ /* 0x000fec0003800000 */
.L_x_1002:
[----:B------:R-:W-:Y:S02]  /*5c40*/  ULDC UR5, c[0x0][0x9e4] ;  /* 0x0002790000057ab9 */ /* 0x000fe40000000800 */
[----:B------:R-:W-:-:S05]  /*5c50*/  IMAD.U32 R189, RZ, RZ, UR5 ;  /* 0x00000005ffbd7e24 */ /* 0x000fca000f8e00ff */
[----:B------:R-:W-:-:S13]  /*5c60*/  ISETP.NE.AND P0, PT, R189, 0x1, PT ;  /* 0x00000001bd00780c */ /* 0x000fda0003f05270 */
[----:B------:R-:W0:Y:S02]  /*5c70*/  @P0 LDC.64 R190, c[0x0][0x9e8] ;  /* 0x00027a00ffbe0b82 */ /* 0x000e240000000a00 */
[----:B0-----:R-:W-:-:S05]  /*5c80*/  @P0 IMAD.HI.U32 R184, R185, R190, RZ ;  /* 0x000000beb9b80227 */ /* 0x001fca00078e00ff */
[----:B------:R-:W-:-:S07]  /*5c90*/  @P0 SHF.R.U32.HI R185, RZ, R191, R184 ;  /* 0x000000bfffb90219 */ /* 0x000fce00000116b8 */
.L_x_1003:
[----:B------:R-:W-:Y:S05]  /*5ca0*/  BSYNC B0 ;  /* 0x0000000000007941 */ /* 0x000fea0003800000 */
.L_x_1001:
[----:B------:R-:W-:-:S04]  /*5cb0*/  IMAD R184, R185, R189, -UR7 ;  /* 0x80000007b9b87e24 */ /* 0x000fc8000f8e02bd */
[----:B------:R-:W-:-:S05]  /*5cc0*/  IMAD R184, R5, -0x2, R184 ;  /* 0xfffffffe05b87824 */ /* 0x000fca00078e02b8 */
[----:B------:R-:W-:Y:S02]  /*5cd0*/  VIADDMNMX R0, R184, R189, R0, PT ;  /* 0x000000bdb8007246 */ /* 0x000fe40003800100 */
[----:B------:R-:W-:-:S07]  /*5ce0*/  VIMNMX R23, R23, R184, !PT ;  /* 0x000000b817177248 */ /* 0x000fce0007fe0100 */
.L_x_1000:
[----:B------:R-:W-:-:S06]  /*5cf0*/  UISETP.GT.AND UP1, UPT, UR6, -0x1, UPT ;  /* 0xffffffff0600788c */ /* 0x000fcc000bf24270 */
[----:B------:R-:W-:-:S04]  /*5d00*/  PLOP3.LUT P0, PT, PT, PT, UP1, 0x80, 0x0 ;  /* 0x000000000000781c */ /* 0x000fc80003f0f018 */
[C---:B------:R-:W-:Y:S02]  /*5d10*/  ISETP.GT.AND P1, PT, R23.reuse, RZ, P0 ;  /* 0x000000ff1700720c */ /* 0x040fe40000724270 */
[C---:B------:R-:W-:Y:S02]  /*5d20*/  ISETP.GT.AND P3, PT, R23.reuse, 0x1, P0 ;  /* 0x000000011700780c */ /* 0x040fe40000764270 */
[----:B------:R-:W-:Y:S02]  /*5d30*/  ISETP.LT.OR P2, PT, R0, 0x1, P1 ;  /* 0x000000010000780c */ /* 0x000fe40000f41670 */
[C---:B------:R-:W-:Y:S02]  /*5d40*/  ISETP.GT.AND P1, PT, R23.reuse, 0x8, P0 ;  /* 0x000000081700780c */ /* 0x040fe40000724270 */
[----:B------:R-:W-:Y:S02]  /*5d50*/  FSEL R185, R152, -INF , !P2 ;  /* 0xff80000098b97808 */ /* 0x000fe40005000000 */
[----:B------:R-:W-:Y:S01]  /*5d60*/  ISETP.GT.AND P2, PT, R23, 0x9, P0 ;  /* 0x000000091700780c */ /* 0x000fe20000744270 */
[----:B------:R-:W0:Y:S01]  /*5d70*/  SHFL.IDX PT, R152, R2, 0x1, 0x1c1f ;  /* 0x003c1f0002987f89 */ /* 0x000e2200000e0000 */
[----:B------:R-:W-:-:S02]  /*5d80*/  ISETP.LT.OR P3, PT, R0, 0x2, P3 ;  /* 0x000000020000780c */ /* 0x000fc40001f61670 */
[C---:B------:R-:W-:Y:S02]  /*5d90*/  ISETP.LT.OR P1, PT, R0.reuse, 0x9, P1 ;  /* 0x000000090000780c */ /* 0x040fe40000f21670 */
[----:B------:R-:W-:Y:S02]  /*5da0*/  ISETP.LT.OR P2, PT, R0, 0xa, P2 ;  /* 0x0000000a0000780c */ /* 0x000fe40001741670 */
[----:B------:R-:W-:Y:S02]  /*5db0*/  FSEL R153, R153, -INF , !P3 ;  /* 0xff80000099997808 */ /* 0x000fe40005800000 */
[----:B------:R-:W-:Y:S02]  /*5dc0*/  FSEL R156, R156, -INF , !P1 ;  /* 0xff8000009c9c7808 */ /* 0x000fe40004800000 */
[----:B------:R-:W-:Y:S02]  /*5dd0*/  FSEL R157, R157, -INF , !P2 ;  /* 0xff8000009d9d7808 */ /* 0x000fe40005000000 */
[----:B------:R-:W-:-:S02]  /*5de0*/  ISETP.GT.AND P3, PT, R23, 0x10, P0 ;  /* 0x000000101700780c */ /* 0x000fc40000764270 */
[C---:B------:R-:W-:Y:S02]  /*5df0*/  ISETP.GT.AND P1, PT, R23.reuse, 0x11, P0 ;  /* 0x000000111700780c */ /* 0x040fe40000724270 */
[----:B------:R-:W-:Y:S02]  /*5e00*/  ISETP.GT.AND P2, PT, R23, 0x18, P0 ;  /* 0x000000181700780c */ /* 0x000fe40000744270 */
[C---:B------:R-:W-:Y:S02]  /*5e10*/  ISETP.LT.OR P3, PT, R0.reuse, 0x11, P3 ;  /* 0x000000110000780c */ /* 0x040fe40001f61670 */
[C---:B------:R-:W-:Y:S02]  /*5e20*/  ISETP.LT.OR P1, PT, R0.reuse, 0x12, P1 ;  /* 0x000000120000780c */ /* 0x040fe40000f21670 */
[----:B------:R-:W-:Y:S01]  /*5e30*/  ISETP.LT.OR P2, PT, R0, 0x19, P2 ;  /* 0x000000190000780c */ /* 0x000fe20001741670 */
[----:B0-----:R-:W-:Y:S01]  /*5e40*/  IMAD.IADD R2, R187, 0x1, R152 ;  /* 0x00000001bb027824 */ /* 0x001fe200078e0298 */
[----:B------:R-:W-:-:S02]  /*5e50*/  FSEL R160, R160, -INF , !P3 ;  /* 0xff800000a0a07808 */ /* 0x000fc40005800000 */
[----:B------:R-:W-:Y:S02]  /*5e60*/  FSEL R161, R161, -INF , !P1 ;  /* 0xff800000a1a17808 */ /* 0x000fe40004800000 */
[----:B------:R-:W-:Y:S02]  /*5e70*/  FSEL R164, R164, -INF , !P2 ;  /* 0xff800000a4a47808 */ /* 0x000fe40005000000 */
[C---:B------:R-:W-:Y:S02]  /*5e80*/  ISETP.GT.AND P3, PT, R23.reuse, 0x19, P0 ;  /* 0x000000191700780c */ /* 0x040fe40000764270 */
[C---:B------:R-:W-:Y:S02]  /*5e90*/  ISETP.GT.AND P1, PT, R23.reuse, 0x20, P0 ;  /* 0x000000201700780c */ /* 0x040fe40000724270 */
[----:B------:R-:W-:Y:S02]  /*5ea0*/  ISETP.GT.AND P2, PT, R23, 0x21, P0 ;  /* 0x000000211700780c */ /* 0x000fe40000744270 */
        /* <DEDUP_REMOVED lines=11> */
[----:B------:R-:W-:Y:S02]  /*5f60*/  ISETP.LT.OR P2, PT, R0, 0x31, P2 ;  /* 0x000000310000780c */ /* 0x000fe40001741670 */
        /* <DEDUP_REMOVED lines=8> */
[----:B------:R-:W-:Y:S01]  /*5ff0*/  ISETP.LT.OR P2, PT, R0, 0x3a, P2 ;  /* 0x0000003a0000780c */ /* 0x000fe20001741670 */
[----:B------:R-:W-:Y:S01]  /*6000*/  IMAD.IADD R0, R186, 0x1, R152 ;  /* 0x00000001ba007824 */ /* 0x000fe200078e0298 */
[----:B------:R-:W-:Y:S02]  /*6010*/  FSEL R177, R177, -INF , !P3 ;  /* 0xff800000b1b17808 */ /* 0x000fe40005800000 */
[----:B------:R-:W-:Y:S02]  /*6020*/  FSEL R180, R180, -INF , !P1 ;  /* 0xff800000b4b47808 */ /* 0x000fe40004800000 */
[----:B------:R-:W-:Y:S01]  /*6030*/  FSEL R181, R181, -INF , !P2 ;  /* 0xff800000b5b57808 */ /* 0x000fe20005000000 */
        /* <DEDUP_REMOVED lines=17> */
.L_x_1006:
[----:B------:R-:W-:Y:S02]  /*6150*/  ULDC UR5, c[0x0][0x9e4] ;  /* 0x0002790000057ab9 */ /* 0x000fe40000000800 */
[----:B------:R-:W-:-:S05]  /*6160*/  IMAD.U32 R184, RZ, RZ, UR5 ;  /* 0x00000005ffb87e24 */ /* 0x000fca000f8e00ff */
[----:B------:R-:W-:-:S13]  /*6170*/  ISETP.NE.AND P1, PT, R184, 0x1, PT ;  /* 0x00000001b800780c */ /* 0x000fda0003f25270 */
[----:B------:R-:W0:Y:S02]  /*6180*/  @P1 LDC.64 R186, c[0x0][0x9e8] ;  /* 0x00027a00ffba1b82 */ /* 0x000e240000000a00 */
[----:B0-----:R-:W-:-:S05]  /*6190*/  @P1 IMAD.HI.U32 R152, R23, R186, RZ ;  /* 0x000000ba17981227 */ /* 0x001fca00078e00ff */
[----:B------:R-:W-:-:S07]  /*61a0*/  @P1 SHF.R.U32.HI R23, RZ, R187, R152 ;  /* 0x000000bbff171219 */ /* 0x000fce0000011698 */
.L_x_1007:
[----:B------:R-:W-:Y:S05]  /*61b0*/  BSYNC B0 ;  /* 0x0000000000007941 */ /* 0x000fea0003800000 */
.L_x_1005:
[----:B------:R-:W-:-:S04]  /*61c0*/  IMAD R152, R23, R184, -UR7 ;  /* 0x8000000717987e24 */ /* 0x000fc8000f8e02b8 */
[----:B------:R-:W-:-:S05]  /*61d0*/  IMAD R23, R5, -0x2, R152 ;  /* 0xfffffffe05177824 */ /* 0x000fca00078e0298 */
[----:B------:R-:W-:Y:S02]  /*61e0*/  VIADDMNMX R0, R23, R184, R0, PT ;  /* 0x000000b817007246 */ /* 0x000fe40003800100 */
[----:B------:R-:W-:-:S07]  /*61f0*/  VIMNMX R2, R2, R23, !PT ;  /* 0x0000001702027248 */ /* 0x000fce0007fe0100 */
.L_x_1004:
[----:B------:R-:W-:Y:S01]  /*6200*/  FMNMX.FTZ R152, R185, R4, !PT ;  /* 0x00000004b9987209 */ /* 0x000fe20007810000 */
[----:B------:R-:W-:Y:S01]  /*6210*/  ULDC UR5, c[0x0][0x988] ;  /* 0x0002620000057ab9 */ /* 0x000fe20000000800 */
[----:B------:R-:W-:Y:S01]  /*6220*/  ISETP.GT.AND P1, PT, R2, 0x1, P0 ;  /* 0x000000010200780c */ /* 0x000fe20000724270 */
[----:B------:R-:W-:Y:S01]  /*6230*/  UMOV UR7, UR4 ;  /* 0x0000000400077c82 */ /* 0x000fe20008000000 */
[----:B------:R-:W-:Y:S01]  /*6240*/  FMNMX.FTZ R23, R153, R152, !PT ;  /* 0x0000009899177209 */ /* 0x000fe20007810000 */
[----:B------:R-:W-:Y:S01]  /*6250*/  IMAD.U32 R201, RZ, RZ, UR61 ;  /* 0x0000003dffc97e24 */ /* 0x000fe2000f8e00ff */
[----:B------:R-:W-:Y:S02]  /*6260*/  ISETP.LT.OR P1, PT, R0, 0x2, P1 ;  /* 0x000000020000780c */ /* 0x000fe40000f21670 */
[----:B------:R-:W-:Y:S02]  /*6270*/  FMNMX.FTZ R152, R156, R23, !PT ;  /* 0x000000179c987209 */ /* 0x000fe40007810000 */
[----:B------:R-:W-:-:S02]  /*6280*/  FSEL R155, R155, -INF , !P1 ;  /* 0xff8000009b9b7808 */ /* 0x000fc40004800000 */
[----:B------:R-:W-:Y:S02]  /*6290*/  FMNMX.FTZ R23, R157, R152, !PT ;  /* 0x000000989d177209 */ /* 0x000fe40007810000 */
[----:B------:R-:W-:Y:S02]  /*62a0*/  ISETP.GT.AND P1, PT, R2, RZ, P0 ;  /* 0x000000ff0200720c */ /* 0x000fe40000724270 */
[----:B------:R-:W-:Y:S02]  /*62b0*/  FMNMX.FTZ R152, R160, R23, !PT ;  /* 0x00000017a0987209 */ /* 0x000fe40007810000 */
[----:B------:R-:W-:Y:S02]  /*62c0*/  ISETP.LT.OR P1, PT, R0, 0x1, P1 ;  /* 0x000000010000780c */ /* 0x000fe40000f21670 */
[----:B------:R-:W-:Y:S02]  /*62d0*/  FMNMX.FTZ R23, R161, R152, !PT ;  /* 0x00000098a1177209 */ /* 0x000fe40007810000 */
[----:B------:R-:W-:-:S02]  /*62e0*/  ISETP.GT.AND P2, PT, R2, 0x8, P0 ;  /* 0x000000080200780c */ /* 0x000fc40000744270 */
[----:B------:R-:W-:Y:S02]  /*62f0*/  FMNMX.FTZ R152, R164, R23, !PT ;  /* 0x00000017a4987209 */ /* 0x000fe40007810000 */
[----:B------:R-:W-:Y:S02]  /*6300*/  FSEL R154, R154, -INF , !P1 ;  /* 0xff8000009a9a7808 */ /* 0x000fe40004800000 */
        /* <DEDUP_REMOVED lines=18> */
[----:B------:R-:W-:Y:S01]  /*6430*/  ISETP.GT.AND P1, PT, R2, 0x18, P0 ;  /* 0x000000180200780c */ /* 0x000fe20000724270 */
[----:B------:R-:W0:Y:S01]  /*6440*/  SHFL.BFLY PT, R23, R152, 0x2, 0x1f ;  /* 0x0c401f0098177f89 */ /* 0x000e2200000e0000 */
[----:B------:R-:W-:Y:S02]  /*6450*/  ISETP.LT.OR P3, PT, R0, 0x12, P3 ;  /* 0x000000120000780c */ /* 0x000fe40001f61670 */
[----:B------:R-:W-:Y:S02]  /*6460*/  ISETP.GT.AND P2, PT, R2, 0x19, P0 ;  /* 0x000000190200780c */ /* 0x000fe40000744270 */
[----:B------:R-:W-:-:S02]  /*6470*/  ISETP.LT.OR P1, PT, R0, 0x19, P1 ;  /* 0x000000190000780c */ /* 0x000fc40000f21670 */
[----:B------:R-:W-:Y:S02]  /*6480*/  FSEL R163, R163, -INF , !P3 ;  /* 0xff800000a3a37808 */ /* 0x000fe40005800000 */
[----:B------:R-:W-:Y:S02]  /*6490*/  ISETP.GT.AND P3, PT, R2, 0x20, P0 ;  /* 0x000000200200780c */ /* 0x000fe40000764270 */
[----:B------:R-:W-:Y:S02]  /*64a0*/  ISETP.LT.OR P2, PT, R0, 0x1a, P2 ;  /* 0x0000001a0000780c */ /* 0x000fe40001741670 */
[----:B------:R-:W-:Y:S02]  /*64b0*/  FSEL R166, R166, -INF , !P1 ;  /* 0xff800000a6a67808 */ /* 0x000fe40004800000 */
[----:B------:R-:W-:Y:S02]  /*64c0*/  ISETP.LT.OR P3, PT, R0, 0x21, P3 ;  /* 0x000000210000780c */ /* 0x000fe40001f61670 */
[----:B------:R-:W-:-:S02]  /*64d0*/  ISETP.GT.AND P1, PT, R2, 0x21, P0 ;  /* 0x000000210200780c */ /* 0x000fc40000724270 */
[----:B------:R-:W-:Y:S02]  /*64e0*/  FSEL R167, R167, -INF , !P2 ;  /* 0xff800000a7a77808 */ /* 0x000fe40005000000 */
[----:B------:R-:W-:Y:S02]  /*64f0*/  FSEL R170, R170, -INF , !P3 ;  /* 0xff800000aaaa7808 */ /* 0x000fe40005800000 */
[----:B------:R-:W-:Y:S02]  /*6500*/  ISETP.GT.AND P2, PT, R2, 0x28, P0 ;  /* 0x000000280200780c */ /* 0x000fe40000744270 */
[----:B0-----:R-:W-:Y:S02]  /*6510*/  FMNMX.FTZ R184, R152, R23, !PT ;  /* 0x0000001798b87209 */ /* 0x001fe40007810000 */
[----:B------:R-:W-:Y:S02]  /*6520*/  FMNMX.FTZ R152, R154, R3, !PT ;  /* 0x000000039a987209 */ /* 0x000fe40007810000 */
[----:B------:R-:W-:Y:S01]  /*6530*/  ISETP.LT.OR P1, PT, R0, 0x22, P1 ;  /* 0x000000220000780c */ /* 0x000fe20000f21670 */
[----:B------:R-:W0:Y:S01]  /*6540*/  SHFL.BFLY PT, R23, R184, 0x1, 0x1f ;  /* 0x0c201f00b8177f89 */ /* 0x000e2200000e0000 */
[----:B------:R-:W-:-:S02]  /*6550*/  FMNMX.FTZ R187, R155, R152, !PT ;  /* 0x000000989bbb7209 */ /* 0x000fc40007810000 */
[----:B------:R-:W-:Y:S02]  /*6560*/  ISETP.LT.OR P2, PT, R0, 0x29, P2 ;  /* 0x000000290000780c */ /* 0x000fe40001741670 */
[----:B------:R-:W-:Y:S02]  /*6570*/  FMNMX.FTZ R152, R158, R187, !PT ;  /* 0x000000bb9e987209 */ /* 0x000fe40007810000 */
[----:B------:R-:W-:Y:S02]  /*6580*/  FSEL R171, R171, -INF , !P1 ;  /* 0xff800000abab7808 */ /* 0x000fe40004800000 */
[----:B------:R-:W-:Y:S02]  /*6590*/  FMNMX.FTZ R187, R159, R152, !PT ;  /* 0x000000989fbb7209 */ /* 0x000fe40007810000 */
[----:B------:R-:W-:Y:S02]  /*65a0*/  ISETP.GT.AND P1, PT, R2, 0x29, P0 ;  /* 0x000000290200780c */ /* 0x000fe40000724270 */
[----:B------:R-:W-:-:S02]  /*65b0*/  FMNMX.FTZ R152, R162, R187, !PT ;  /* 0x000000bba2987209 */ /* 0x000fc40007810000 */
[----:B------:R-:W-:Y:S02]  /*65c0*/  FSEL R174, R174, -INF , !P2 ;  /* 0xff800000aeae7808 */ /* 0x000fe40005000000 */
[----:B------:R-:W-:Y:S02]  /*65d0*/  FMNMX.FTZ R187, R163, R152, !PT ;  /* 0x00000098a3bb7209 */ /* 0x000fe40007810000 */
[----:B------:R-:W-:Y:S02]  /*65e0*/  ISETP.GT.AND P2, PT, R2, 0x30, P0 ;  /* 0x000000300200780c */ /* 0x000fe40000744270 */
[----:B------:R-:W-:Y:S02]  /*65f0*/  FMNMX.FTZ R152, R166, R187, !PT ;  /* 0x000000bba6987209 */ /* 0x000fe40007810000 */
[----:B------:R-:W-:Y:S02]  /*6600*/  ISETP.LT.OR P1, PT, R0, 0x2a, P1 ;  /* 0x0000002a0000780c */ /* 0x000fe40000f21670 */
[----:B0-----:R-:W-:-:S02]  /*6610*/  FMNMX.FTZ R23, R184, R23, !PT ;  /* 0x00000017b8177209 */ /* 0x001fc40007810000 */
[----:B------:R-:W-:Y:S02]  /*6620*/  FMNMX.FTZ R187, R167, R152, !PT ;  /* 0x00000098a7bb7209 */ /* 0x000fe40007810000 */
[C---:B------:R-:W-:Y:S01]  /*6630*/  FSETP.NEU.FTZ.AND P3, PT, R23.reuse, -INF , PT ;  /* 0xff8000001700780b */ /* 0x040fe20003f7d000 */
[----:B------:R-:W-:Y:S01]  /*6640*/  FMUL.FTZ R184, R23, UR5 ;  /* 0x0000000517b87c20 */ /* 0x000fe20008410000 */
[----:B------:R-:W-:Y:S02]  /*6650*/  FMNMX.FTZ R152, R170, R187, !PT ;  /* 0x000000bbaa987209 */ /* 0x000fe40007810000 */
[----:B------:R-:W-:Y:S02]  /*6660*/  ISETP.LT.OR P2, PT, R0, 0x31, P2 ;  /* 0x000000310000780c */ /* 0x000fe40001741670 */
[----:B------:R-:W-:Y:S02]  /*6670*/  FSEL R200, R184, RZ, P3 ;  /* 0x000000ffb8c87208 */ /* 0x000fe40001800000 */
[----:B------:R-:W-:-:S02]  /*6680*/  FSEL R175, R175, -INF , !P1 ;  /* 0xff800000afaf7808 */ /* 0x000fc40004800000 */
[----:B------:R-:W-:Y:S01]  /*6690*/  ISETP.GT.AND P1, PT, R2, 0x31, P0 ;  /* 0x000000310200780c */ /* 0x000fe20000724270 */
[--C-:B------:R-:W-:Y:S01]  /*66a0*/  FFMA.FTZ R196, R153, UR5, -R200.reuse ;  /* 0x0000000599c47c23 */ /* 0x100fe200080108c8 */
[----:B------:R-:W-:Y:S01]  /*66b0*/  FMNMX.FTZ R153, R171, R152, !PT ;  /* 0x00000098ab997209 */ /* 0x000fe20007810000 */
[--C-:B------:R-:W-:Y:S01]  /*66c0*/  FFMA.FTZ R194, R164, UR5, -R200.reuse ;  /* 0x00000005a4c27c23 */ /* 0x100fe200080108c8 */
[----:B------:R-:W-:Y:S01]  /*66d0*/  FSEL R178, R178, -INF , !P2 ;  /* 0xff800000b2b27808 */ /* 0x000fe20005000000 */
[--C-:B------:R-:W-:Y:S01]  /*66e0*/  FFMA.FTZ R185, R185, UR5, -R200.reuse ;  /* 0x00000005b9b97c23 */ /* 0x100fe200080108c8 */
[----:B------:R-:W-:Y:S01]  /*66f0*/  FMNMX.FTZ R152, R174, R153, !PT ;  /* 0x00000099ae987209 */ /* 0x000fe20007810000 */
[--C-:B------:R-:W-:Y:S01]  /*6700*/  FFMA.FTZ R198, R156, UR5, -R200.reuse ;  /* 0x000000059cc67c23 */ /* 0x100fe200080108c8 */
[----:B------:R-:W-:Y:S01]  /*6710*/  ISETP.GT.AND P2, PT, R2, 0x38, P0 ;  /* 0x000000380200780c */ /* 0x000fe20000744270 */
[----:B------:R-:W-:Y:S01]  /*6720*/  MUFU.EX2 R196, R196 ;  /* 0x000000c400c47308 */ /* 0x000fe20000000800 */
[----:B------:R-:W-:Y:S01]  /*6730*/  ISETP.LT.OR P1, PT, R0, 0x32, P1 ;  /* 0x000000320000780c */ /* 0x000fe20000f21670 */
[--C-:B------:R-:W-:Y:S01]  /*6740*/  FFMA.FTZ R192, R160, UR5, -R200.reuse ;  /* 0x00000005a0c07c23 */ /* 0x100fe200080108c8 */
[----:B------:R-:W-:Y:S01]  /*6750*/  FMNMX.FTZ R153, R175, R152, !PT ;  /* 0x00000098af997209 */ /* 0x000fe20007810000 */
[--C-:B------:R-:W-:Y:S01]  /*6760*/  FFMA.FTZ R188, R168, UR5, -R200.reuse ;  /* 0x00000005a8bc7c23 */ /* 0x100fe200080108c8 */
[----:B------:R-:W-:Y:S01]  /*6770*/  ISETP.GT.AND P0, PT, R2, 0x39, P0 ;  /* 0x000000390200780c */ /* 0x000fe20000704270 */
[--C-:B------:R-:W-:Y:S01]  /*6780*/  FFMA.FTZ R190, R172, UR5, -R200.reuse ;  /* 0x00000005acbe7c23 */ /* 0x100fe200080108c8 */
[----:B------:R-:W-:Y:S01]  /*6790*/  ISETP.LT.OR P2, PT, R0, 0x39, P2 ;  /* 0x000000390000780c */ /* 0x000fe20001741670 */
[----:B------:R-:W-:Y:S01]  /*67a0*/  MUFU.EX2 R185, R185 ;  /* 0x000000b900b97308 */ /* 0x000fe20000000800 */
[----:B------:R-:W-:Y:S01]  /*67b0*/  FSEL R179, R179, -INF , !P1 ;  /* 0xff800000b3b37808 */ /* 0x000fe20004800000 */
[--C-:B------:R-:W-:Y:S01]  /*67c0*/  FFMA.FTZ R184, R176, UR5, -R200.reuse ;  /* 0x00000005b0b87c23 */ /* 0x100fe200080108c8 */
[----:B------:R-:W-:Y:S01]  /*67d0*/  FMNMX.FTZ R2, R178, R153, !PT ;  /* 0x00000099b2027209 */ /* 0x000fe20007810000 */
[--C-:B------:R-:W-:Y:S01]  /*67e0*/  FFMA.FTZ R153, R157, UR5, -R200.reuse ;  /* 0x000000059d997c23 */ /* 0x100fe200080108c8 */
[----:B------:R-:W-:Y:S01]  /*67f0*/  ISETP.LT.OR P0, PT, R0, 0x3a, P0 ;  /* 0x0000003a0000780c */ /* 0x000fe20000701670 */
[--C-:B------:R-:W-:Y:S01]  /*6800*/  FFMA.FTZ R186, R180, UR5, -R200.reuse ;  /* 0x00000005b4ba7c23 */ /* 0x100fe200080108c8 */
[----:B------:R-:W-:Y:S01]  /*6810*/  FSEL R182, R182, -INF , !P2 ;  /* 0xff800000b6b67808 */ /* 0x000fe20005000000 */
[----:B------:R-:W-:Y:S01]  /*6820*/  MUFU.EX2 R198, R198 ;  /* 0x000000c600c67308 */ /* 0x000fe20000000800 */
[----:B------:R-:W-:Y:S01]  /*6830*/  FMNMX.FTZ R157, R179, R2, !PT ;  /* 0x00000002b39d7209 */ /* 0x000fe20007810000 */
[----:B------:R-:W-:Y:S01]  /*6840*/  FFMA.FTZ R181, R181, UR5, -R200 ;  /* 0x00000005b5b57c23 */ /* 0x000fe200080108c8 */
[----:B------:R-:W-:-:S02]  /*6850*/  FSEL R183, R183, -INF , !P0 ;  /* 0xff800000b7b77808 */ /* 0x000fc40004000000 */
[----:B------:R-:W-:Y:S01]  /*6860*/  FMNMX.FTZ R0, R182, R157, !PT ;  /* 0x0000009db6007209 */ /* 0x000fe20007810000 */
[--C-:B------:R-:W-:Y:S01]  /*6870*/  FFMA.FTZ R157, R161, UR5, -R200.reuse ;  /* 0x00000005a19d7c23 */ /* 0x100fe200080108c8 */
[--C-:B------:R-:W-:Y:S01]  /*6880*/  FFMA.FTZ R161, R165, UR5, -R200.reuse ;  /* 0x00000005a5a17c23 */ /* 0x100fe200080108c8 */
[--C-:B------:R-:W-:Y:S01]  /*6890*/  FFMA.FTZ R165, R169, UR5, -R200.reuse ;  /* 0x00000005a9a57c23 */ /* 0x100fe200080108c8 */
[----:B------:R-:W-:Y:S01]  /*68a0*/  FMNMX.FTZ R0, R183, R0, !PT ;  /* 0x00000000b7007209 */ /* 0x000fe20007810000 */
[--C-:B------:R-:W-:Y:S01]  /*68b0*/  FFMA.FTZ R169, R173, UR5, -R200.reuse ;  /* 0x00000005ada97c23 */ /* 0x100fe200080108c8 */
[----:B------:R-:W-:Y:S01]  /*68c0*/  FFMA.FTZ R173, R177, UR5, -R200 ;  /* 0x00000005b1ad7c23 */ /* 0x000fe200080108c8 */
[----:B------:R-:W-:Y:S01]  /*68d0*/  FSEL R177, R23, RZ, P3 ;  /* 0x000000ff17b17208 */ /* 0x000fe20001800000 */
[----:B------:R-:W-:Y:S01]  /*68e0*/  MUFU.EX2 R153, R153 ;  /* 0x0000009900997308 */ /* 0x000fe20000000800 */
[----:B------:R-:W0:Y:S07]  /*68f0*/  SHFL.BFLY PT, R187, R0, 0x2, 0x1f ;  /* 0x0c401f0000bb7f89 */ /* 0x000e2e00000e0000 */
[----:B------:R-:W-:Y:S08]  /*6900*/  MUFU.EX2 R192, R192 ;  /* 0x000000c000c07308 */ /* 0x000ff00000000800 */
[----:B------:R-:W-:Y:S08]  /*6910*/  MUFU.EX2 R157, R157 ;  /* 0x0000009d009d7308 */ /* 0x000ff00000000800 */
[----:B------:R-:W-:Y:S01]  /*6920*/  MUFU.EX2 R194, R194 ;  /* 0x000000c200c27308 */ /* 0x000fe20000000800 */
[----:B0-----:R-:W-:Y:S01]  /*6930*/  FMNMX.FTZ R187, R0, R187, !PT ;  /* 0x000000bb00bb7209 */ /* 0x001fe20007810000 */
[----:B------:R-:W-:-:S04]  /*6940*/  FADD.FTZ R0, -R177, R4 ;  /* 0x00000004b1007221 */ /* 0x000fc80000010100 */
[----:B------:R-:W0:Y:S01]  /*6950*/  SHFL.BFLY PT, R152, R187, 0x1, 0x1f ;  /* 0x0c201f00bb987f89 */ /* 0x000e2200000e0000 */
[----:B------:R-:W-:Y:S01]  /*6960*/  FMUL.FTZ R0, R0, UR5 ;  /* 0x0000000500007c20 */ /* 0x000fe20008410000 */
[----:B------:R-:W-:Y:S08]  /*6970*/  MUFU.EX2 R161, R161 ;  /* 0x000000a100a17308 */ /* 0x000ff00000000800 */
[----:B------:R-:W1:Y:S08]  /*6980*/  MUFU.EX2 R0, R0 ;  /* 0x0000000000007308 */ /* 0x000e700000000800 */
[----:B------:R-:W-:Y:S01]  /*6990*/  MUFU.EX2 R188, R188 ;  /* 0x000000bc00bc7308 */ /* 0x000fe20000000800 */
[----:B0-----:R-:W-:-:S07]  /*69a0*/  FMNMX.FTZ R152, R187, R152, !PT ;  /* 0x00000098bb987209 */ /* 0x001fce0007810000 */
[----:B------:R-:W-:Y:S01]  /*69b0*/  MUFU.EX2 R165, R165 ;  /* 0x000000a500a57308 */ /* 0x000fe20000000800 */
[----:B-1----:R-:W-:Y:S01]  /*69c0*/  FFMA.FTZ R15, R0, R15, R185 ;  /* 0x0000000f000f7223 */ /* 0x002fe200000100b9 */
[C---:B------:R-:W-:Y:S01]  /*69d0*/  FSETP.NEU.FTZ.AND P0, PT, R152.reuse, -INF , PT ;  /* 0xff8000009800780b */ /* 0x040fe20003f1d000 */
[----:B------:R-:W-:Y:S02]  /*69e0*/  FMUL.FTZ R164, R152, UR5 ;  /* 0x0000000598a47c20 */ /* 0x000fe40008410000 */
[----:B------:R-:W-:Y:S01]  /*69f0*/  FADD.FTZ R15, R196, R15 ;  /* 0x0000000fc40f7221 */ /* 0x000fe20000010000 */
[----:B------:R-:W-:Y:S02]  /*6a00*/  FSEL R2, R152, RZ, P0 ;  /* 0x000000ff98027208 */ /* 0x000fe40000000000 */
[----:B------:R-:W-:Y:S01]  /*6a10*/  FSEL R164, R164, RZ, P0 ;  /* 0x000000ffa4a47208 */ /* 0x000fe20000000000 */
[----:B------:R-:W-:Y:S01]  /*6a20*/  MUFU.EX2 R190, R190 ;  /* 0x000000be00be7308 */ /* 0x000fe20000000800 */
[----:B------:R-:W-:Y:S01]  /*6a30*/  ISETP.LT.AND P0, PT, R21, UR6, PT ;  /* 0x0000000615007c0c */ /* 0x000fe2000bf01270 */
[----:B------:R-:W-:Y:S01]  /*6a40*/  FADD.FTZ R2, -R2, R3 ;  /* 0x0000000302027221 */ /* 0x000fe20000010100 */
[----:B------:R-:W-:Y:S01]  /*6a50*/  UIADD3 UR6, UR6, -0x1, URZ ;  /* 0xffffffff06067890 */ /* 0x000fe2000fffe03f */
[--C-:B------:R-:W-:Y:S01]  /*6a60*/  FFMA.FTZ R197, R154, UR5, -R164.reuse ;  /* 0x000000059ac57c23 */ /* 0x100fe200080108a4 */
[--C-:B------:R-:W-:Y:S01]  /*6a70*/  FFMA.FTZ R4, R155, UR5, -R164.reuse ;  /* 0x000000059b047c23 */ /* 0x100fe200080108a4 */
[----:B------:R-:W-:Y:S01]  /*6a80*/  FMUL.FTZ R2, R2, UR5 ;  /* 0x0000000502027c20 */ /* 0x000fe20008410000 */
[--C-:B------:R-:W-:Y:S01]  /*6a90*/  FFMA.FTZ R199, R158, UR5, -R164.reuse ;  /* 0x000000059ec77c23 */ /* 0x100fe200080108a4 */
[--C-:B------:R-:W-:Y:S01]  /*6aa0*/  FFMA.FTZ R154, R159, UR5, -R164.reuse ;  /* 0x000000059f9a7c23 */ /* 0x100fe200080108a4 */
[--C-:B------:R-:W-:Y:S01]  /*6ab0*/  FFMA.FTZ R193, R162, UR5, -R164.reuse ;  /* 0x00000005a2c17c23 */ /* 0x100fe200080108a4 */
[----:B------:R-:W-:Y:S01]  /*6ac0*/  MUFU.EX2 R197, R197 ;  /* 0x000000c500c57308 */ /* 0x000fe20000000800 */
[--C-:B------:R-:W-:Y:S01]  /*6ad0*/  FFMA.FTZ R156, R163, UR5, -R164.reuse ;  /* 0x00000005a39c7c23 */ /* 0x100fe200080108a4 */
[--C-:B------:R-:W-:Y:S01]  /*6ae0*/  FFMA.FTZ R195, R166, UR5, -R164.reuse ;  /* 0x00000005a6c37c23 */ /* 0x100fe200080108a4 */
[--C-:B------:R-:W-:Y:S01]  /*6af0*/  FFMA.FTZ R158, R167, UR5, -R164.reuse ;  /* 0x00000005a79e7c23 */ /* 0x100fe200080108a4 */
[----:B------:R-:W-:Y:S01]  /*6b00*/  FADD.FTZ R162, R198, R15 ;  /* 0x0000000fc6a27221 */ /* 0x000fe20000010000 */
[--C-:B------:R-:W-:Y:S01]  /*6b10*/  FFMA.FTZ R189, R170, UR5, -R164.reuse ;  /* 0x00000005aabd7c23 */ /* 0x100fe200080108a4 */
[--C-:B------:R-:W-:Y:S01]  /*6b20*/  FFMA.FTZ R160, R171, UR5, -R164.reuse ;  /* 0x00000005aba07c23 */ /* 0x100fe200080108a4 */
[----:B------:R-:W-:Y:S01]  /*6b30*/  FFMA.FTZ R174, R174, UR5, -R164 ;  /* 0x00000005aeae7c23 */ /* 0x000fe200080108a4 */
[----:B------:R-:W0:Y:S01]  /*6b40*/  MUFU.EX2 R2, R2 ;  /* 0x0000000200027308 */ /* 0x000e220000000800 */
[----:B------:R-:W-:Y:S01]  /*6b50*/  FADD.FTZ R15, R153, R162 ;  /* 0x000000a2990f7221 */ /* 0x000fe20000010000 */
[--C-:B------:R-:W-:Y:S01]  /*6b60*/  FFMA.FTZ R175, R175, UR5, -R164.reuse ;  /* 0x00000005afaf7c23 */ /* 0x100fe200080108a4 */
[--C-:B------:R-:W-:Y:S01]  /*6b70*/  FFMA.FTZ R178, R178, UR5, -R164.reuse ;  /* 0x00000005b2b27c23 */ /* 0x100fe200080108a4 */
[--C-:B------:R-:W-:Y:S01]  /*6b80*/  FFMA.FTZ R179, R179, UR5, -R164.reuse ;  /* 0x00000005b3b37c23 */ /* 0x100fe200080108a4 */
[----:B------:R-:W-:Y:S01]  /*6b90*/  FADD.FTZ R162, R192, R15 ;  /* 0x0000000fc0a27221 */ /* 0x000fe20000010000 */
[--C-:B------:R-:W-:Y:S01]  /*6ba0*/  FFMA.FTZ R182, R182, UR5, -R164.reuse ;  /* 0x00000005b6b67c23 */ /* 0x100fe200080108a4 */
[----:B------:R-:W-:Y:S01]  /*6bb0*/  FFMA.FTZ R164, R183, UR5, -R164 ;  /* 0x00000005b7a47c23 */ /* 0x000fe200080108a4 */
[----:B------:R-:W1:Y:S01]  /*6bc0*/  MUFU.EX2 R4, R4 ;  /* 0x0000000400047308 */ /* 0x000e620000000800 */
[----:B------:R-:W-:Y:S01]  /*6bd0*/  FADD.FTZ R15, R157, R162 ;  /* 0x000000a29d0f7221 */ /* 0x000fe20000010000 */
[----:B------:R-:W-:Y:S01]  /*6be0*/  IMAD.U32 R155, RZ, RZ, UR14 ;  /* 0x0000000eff9b7e24 */ /* 0x000fe2000f8e00ff */
[----:B------:R-:W-:-:S02]  /*6bf0*/  F2FP.BF16.F32.PACK_AB R196, R196, R185 ;  /* 0x000000b9c4c4723e */ /* 0x000fc400000010ff */
[----:B------:R-:W-:Y:S01]  /*6c00*/  FADD.FTZ R162, R194, R15 ;  /* 0x0000000fc2a27221 */ /* 0x000fe20000010000 */
[----:B------:R-:W-:Y:S01]  /*6c10*/  @!P5 VIADD R155, R155, 0x30860 ;  /* 0x000308609b9bd836 */ /* 0x000fe20000000000 */
[----:B------:R-:W-:Y:S01]  /*6c20*/  F2FP.BF16.F32.PACK_AB R198, R153, R198 ;  /* 0x000000c699c6723e */ /* 0x000fe200000010ff */
[----:B------:R-:W2:Y:S01]  /*6c30*/  MUFU.EX2 R199, R199 ;  /* 0x000000c700c77308 */ /* 0x000ea20000000800 */
[----:B0-----:R-:W-:Y:S01]  /*6c40*/  FFMA.FTZ R3, R2, R14, R197 ;  /* 0x0000000e02037223 */ /* 0x001fe200000100c5 */
[----:B------:R-:W-:Y:S01]  /*6c50*/  FADD.FTZ R15, R161, R162 ;  /* 0x000000a2a10f7221 */ /* 0x000fe20000010000 */
[----:B------:R-:W-:Y:S02]  /*6c60*/  @!P5 PRMT R155, RZ, 0x654, R155 ;  /* 0x00000654ff9bd816 */ /* 0x000fe4000000009b */
[----:B------:R-:W-:Y:S01]  /*6c70*/  F2FP.BF16.F32.PACK_AB R192, R157, R192 ;  /* 0x000000c09dc0723e */ /* 0x000fe200000010ff */
[----:B------:R-:W-:Y:S01]  /*6c80*/  FADD.FTZ R162, R188, R15 ;  /* 0x0000000fbca27221 */ /* 0x000fe20000010000 */
[----:B------:R0:W-:Y:S01]  /*6c90*/  @!P5 SYNCS.ARRIVE.TRANS64.RED.A1T0 RZ, [R155+URZ], RZ ;  /* 0x000000ff9bffd9a7 */ /* 0x0001e2000810043f */
[----:B------:R-:W3:Y:S01]  /*6ca0*/  MUFU.EX2 R154, R154 ;  /* 0x0000009a009a7308 */ /* 0x000ee20000000800 */
[C---:B-1----:R-:W-:Y:S01]  /*6cb0*/  FADD.FTZ R14, R4.reuse, R3 ;  /* 0x00000003040e7221 */ /* 0x042fe20000010000 */
[----:B------:R-:W-:Y:S01]  /*6cc0*/  FADD.FTZ R15, R165, R162 ;  /* 0x000000a2a50f7221 */ /* 0x000fe20000010000 */
[----:B------:R-:W-:Y:S01]  /*6cd0*/  F2FP.BF16.F32.PACK_AB R197, R4, R197 ;  /* 0x000000c504c5723e */ /* 0x000fe200000010ff */
[----:B------:R-:W-:Y:S01]  /*6ce0*/  IMAD.MOV.U32 R4, RZ, RZ, R23 ;  /* 0x000000ffff047224 */ /* 0x000fe200078e0017 */
[----:B------:R-:W-:Y:S01]  /*6cf0*/  F2FP.BF16.F32.PACK_AB R194, R161, R194 ;  /* 0x000000c2a1c2723e */ /* 0x000fe200000010ff */
[----:B------:R-:W-:Y:S01]  /*6d00*/  FADD.FTZ R162, R190, R15 ;  /* 0x0000000fbea27221 */ /* 0x000fe20000010000 */
[----:B------:R-:W-:Y:S01]  /*6d10*/  F2FP.BF16.F32.PACK_AB R188, R165, R188 ;  /* 0x000000bca5bc723e */ /* 0x000fe200000010ff */
        /* <DEDUP_REMOVED lines=26> */
[C---:B---3--:R-:W-:Y:S01]  /*6ec0*/  FADD.FTZ R3, R175.reuse, R3 ;  /* 0x00000003af037221 */ /* 0x048fe20000010000 */
[----:B------:R-:W-:-:S06]  /*6ed0*/  F2FP.BF16.F32.PACK_AB R191, R175, R174 ;  /* 0x000000aeafbf723e */ /* 0x000fcc00000010ff */
[----:B------:R-:W3:Y:S01]  /*6ee0*/  MUFU.EX2 R173, R173 ;  /* 0x000000ad00ad7308 */ /* 0x000ee20000000800 */
[----:B-1----:R-:W-:-:S07]  /*6ef0*/  FADD.FTZ R14, R184, R15 ;  /* 0x0000000fb80e7221 */ /* 0x002fce0000010000 */
[----:B------:R-:W1:Y:S01]  /*6f00*/  MUFU.EX2 R179, R179 ;  /* 0x000000b300b37308 */ /* 0x000e620000000800 */
[----:B--2---:R-:W-:-:S07]  /*6f10*/  FADD.FTZ R3, R178, R3 ;  /* 0x00000003b2037221 */ /* 0x004fce0000010000 */
[----:B------:R-:W2:Y:S01]  /*6f20*/  MUFU.EX2 R186, R186 ;  /* 0x000000ba00ba7308 */ /* 0x000ea20000000800 */
[C---:B---3--:R-:W-:Y:S01]  /*6f30*/  FADD.FTZ R15, R173.reuse, R14 ;  /* 0x0000000ead0f7221 */ /* 0x048fe20000010000 */
[----:B------:R-:W-:-:S06]  /*6f40*/  F2FP.BF16.F32.PACK_AB R184, R173, R184 ;  /* 0x000000b8adb8723e */ /* 0x000fcc00000010ff */
[----:B------:R-:W3:Y:S01]  /*6f50*/  MUFU.EX2 R182, R182 ;  /* 0x000000b600b67308 */ /* 0x000ee20000000800 */
[C---:B-1----:R-:W-:Y:S01]  /*6f60*/  FADD.FTZ R3, R179.reuse, R3 ;  /* 0x00000003b3037221 */ /* 0x042fe20000010000 */
[----:B------:R-:W-:-:S06]  /*6f70*/  F2FP.BF16.F32.PACK_AB R185, R179, R178 ;  /* 0x000000b2b3b9723e */ /* 0x000fcc00000010ff */
[----:B------:R-:W1:Y:S01]  /*6f80*/  MUFU.EX2 R177, R181 ;  /* 0x000000b500b17308 */ /* 0x000e620000000800 */
[----:B--2---:R-:W-:-:S07]  /*6f90*/  FADD.FTZ R14, R186, R15 ;  /* 0x0000000fba0e7221 */ /* 0x004fce0000010000 */
[----:B------:R-:W2:Y:S01]  /*6fa0*/  MUFU.EX2 R164, R164 ;  /* 0x000000a400a47308 */ /* 0x000ea20000000800 */
[----:B---3--:R-:W-:Y:S01]  /*6fb0*/  FADD.FTZ R3, R182, R3 ;  /* 0x00000003b6037221 */ /* 0x008fe20000010000 */
[C---:B-1----:R-:W-:Y:S01]  /*6fc0*/  FADD.FTZ R15, R177.reuse, R14 ;  /* 0x0000000eb10f7221 */ /* 0x042fe20000010000 */
[----:B------:R-:W-:Y:S02]  /*6fd0*/  F2FP.BF16.F32.PACK_AB R186, R177, R186 ;  /* 0x000000bab1ba723e */ /* 0x000fe400000010ff */
[C---:B--2---:R-:W-:Y:S01]  /*6fe0*/  FADD.FTZ R14, R164.reuse, R3 ;  /* 0x00000003a40e7221 */ /* 0x044fe20000010000 */
[----:B------:R-:W-:Y:S01]  /*6ff0*/  F2FP.BF16.F32.PACK_AB R187, R164, R182 ;  /* 0x000000b6a4bb723e */ /* 0x000fe200000010ff */
[----:B------:R-:W-:Y:S01]  /*7000*/  IMAD.MOV.U32 R3, RZ, RZ, R152 ;  /* 0x000000ffff037224 */ /* 0x000fe200078e0098 */
[----:B0-----:R-:W-:Y:S06]  /*7010*/  @P0 BRA `(.L_x_1008) ;  /* 0xffffffd400dc0947 */ /* 0x001fec000383ffff */
[----:B------:R-:W-:Y:S01]  /*7020*/  IMAD.MOV.U32 R3, RZ, RZ, R152 ;  /* 0x000000ffff037224 */ /* 0x000fe200078e0098 */
[----:B------:R-:W-:-:S07]  /*7030*/  MOV R4, R23 ;  /* 0x0000001700047202 */ /* 0x000fce0000000f00 */
.L_x_991:
[----:B------:R-:W0:Y:S01]  /*7040*/  S2UR UR7, SR_CTAID.X ;  /* 0x00000000000779c3 */ /* 0x000e220000002500 */
[----:B------:R-:W-:Y:S01]  /*7050*/  ULDC UR14, c[0x0][0x448] ;  /* 0x00011200000e7ab9 */ /* 0x000fe20000000800 */
[----:B------:R-:W-:Y:S01]  /*7060*/  R2UR UR19, R17 ;  /* 0x00000000111372ca */ /* 0x000fe200000e0000 */
[----:B------:R-:W-:Y:S02]  /*7070*/  UISETP.NE.AND UP0, UPT, UR14, 0x1, UPT ;  /* 0x000000010e00788c */ /* 0x000fe4000bf05270 */
[----:B------:R-:W-:-:S09]  /*7080*/  UIADD3 UR11, -UR11, 0x1, URZ ;  /* 0x000000010b0b7890 */ /* 0x000fd2000fffe13f */
[----:B------:R-:W-:Y:S01]  /*7090*/  @UP0 ULDC UR14, c[0x0][0x44c] ;  /* 0x00011300000e0ab9 */ /* 0x000fe20000000800 */
[----:B------:R-:W-:Y:S02]  /*70a0*/  UIMAD UR11, UR19, UR10, UR11 ;  /* 0x0000000a130b72a4 */ /* 0x000fe4000f8e020b */
[----:B0-----:R-:W-:-:S03]  /*70b0*/  ULEA UR18, UR7, 0x7f, 0x7 ;  /* 0x0000007f07127891 */ /* 0x001fc6000f8e383f */
[----:B------:R-:W-:Y:S01]  /*70c0*/  ULDC UR7, c[0x0][0x9e4] ;  /* 0x0002790000077ab9 */ /* 0x000fe20000000800 */
[----:B------:R-:W-:Y:S02]  /*70d0*/  UIMAD.WIDE.U32 UR14, UR18, UR14, URZ ;  /* 0x0000000e120e72a5 */ /* 0x000fe4000f8e003f */
[----:B------:R-:W-:Y:S01]  /*70e0*/  UISETP.GE.AND UP1, UPT, UR7, 0x1, UPT ;  /* 0x000000010700788c */ /* 0x000fe2000bf26270 */
[----:B------:R-:W-:Y:S01]  /*70f0*/  UMOV UR10, UR18 ;  /* 0x00000012000a7c82 */ /* 0x000fe20008000000 */
[----:B------:R-:W-:Y:S02]  /*7100*/  @UP0 ULDC UR18, c[0x0][0x450] ;  /* 0x0001140000120ab9 */ /* 0x000fe40000000800 */
[----:B------:R-:W-:Y:S02]  /*7110*/  @UP0 USHF.R.U32.HI UR10, URZ, UR18, UR15 ;  /* 0x000000123f0a0299 */ /* 0x000fe4000801160f */
[----:B------:R-:W-:Y:S01]  /*7120*/  PLOP3.LUT P6, PT, PT, PT, UP1, 0x80, 0x0 ;  /* 0x000000000000781c */ /* 0x000fe20003fcf018 */
[----:B------:R-:W-:Y:S01]  /*7130*/  ULDC UR18, c[0x0][0x9dc] ;  /* 0x0002770000127ab9 */ /* 0x000fe20000000800 */
[----:B------:R-:W-:-:S04]  /*7140*/  UIADD3 UR10, UR11, UR10, URZ ;  /* 0x0000000a0b0a7290 */ /* 0x000fc8000fffe03f */
[----:B------:R-:W-:-:S07]  /*7150*/  UIADD3 UR18, UR10, -UR18, URZ ;  /* 0x800000120a127290 */ /* 0x000fce000fffe03f */
[----:B------:R-:W-:Y:S05]  /*7160*/  @!P6 BRA `(.L_x_1009) ;  /* 0x000000000048e947 */ /* 0x000fea0003800000 */
[----:B------:R-:W-:Y:S02]  /*7170*/  UMOV UR19, UR10 ;  /* 0x0000000a00137c82 */ /* 0x000fe40008000000 */
        /* <DEDUP_REMOVED lines=10> */
.L_x_1010:
[----:B------:R-:W-:-:S11]  /*7220*/  UISETP.NE.AND UP1, UPT, UR7, 0x1, UPT ;  /* 0x000000010700788c */ /* 0x000fd6000bf25270 */
[----:B------:R-:W-:Y:S02]  /*7230*/  @UP1 ULDC.64 UR10, c[0x0][0x9e8] ;  /* 0x00027a00000a1ab9 */ /* 0x000fe40000000a00 */
[----:B------:R-:W-:-:S04]  /*7240*/  UIMAD.WIDE.U32 UR14, UR19, UR10, URZ ;  /* 0x0000000a130e72a5 */ /* 0x000fc8000f8e003f */
[----:B------:R-:W-:-:S12]  /*7250*/  @UP1 USHF.R.U32.HI UR19, URZ, UR11, UR15 ;  /* 0x0000000b3f131299 */ /* 0x000fd8000801160f */
.L_x_1011:
[----:B------:R-:W-:-:S04]  /*7260*/  UIMAD UR7, UR19, UR7, URZ ;  /* 0x00000007130772a4 */ /* 0x000fc8000f8e023f */
[----:B------:R-:W-:-:S04]  /*7270*/  UISETP.LT.AND UP1, UPT, UR18, UR7, UPT ;  /* 0x000000071200728c */ /* 0x000fc8000bf21270 */
[----:B------:R-:W-:-:S12]  /*7280*/  USEL UR18, UR18, UR7, !UP1 ;  /* 0x0000000712127287 */ /* 0x000fd8000c800000 */
.L_x_1009:
[----:B------:R-:W-:Y:S01]  /*7290*/  UIADD3 UR18, UR18, 0x3f, URZ ;  /* 0x0000003f12127890 */ /* 0x000fe2000fffe03f */
[----:B------:R-:W-:-:S03]  /*72a0*/  R2UR UR10, R22 ;  /* 0x00000000160a72ca */ /* 0x000fc600000e0000 */
[----:B------:R-:W-:-:S04]  /*72b0*/  USHF.R.S32.HI UR7, URZ, 0x1f, UR18 ;  /* 0x0000001f3f077899 */ /* 0x000fc80008011412 */
[----:B------:R-:W-:-:S04]  /*72c0*/  ULEA.HI UR7, UR7, UR18, URZ, 0x6 ;  /* 0x0000001207077291 */ /* 0x000fc8000f8f303f */
[----:B------:R-:W-:-:S04]  /*72d0*/  USHF.R.S32.HI UR7, URZ, 0x6, UR7 ;  /* 0x000000063f077899 */ /* 0x000fc80008011407 */
[----:B------:R-:W-:-:S04]  /*72e0*/  UISETP.LT.AND UP1, UPT, UR10, UR7, UPT ;  /* 0x000000070a00728c */ /* 0x000fc8000bf21270 */
[----:B------:R-:W-:-:S04]  /*72f0*/  USEL UR10, UR10, UR7, !UP1 ;  /* 0x000000070a0a7287 */ /* 0x000fc8000c800000 */
[----:B------:R-:W-:Y:S02]  /*7300*/  UISETP.GE.AND UP1, UPT, UR6, UR10, UPT ;  /* 0x0000000a0600728c */ /* 0x000fe4000bf26270 */
[----:B------:R-:W-:-:S04]  /*7310*/  IMAD.U32 R200, RZ, RZ, UR10 ;  /* 0x0000000affc87e24 */ /* 0x000fc8000f8e00ff */
[----:B------:R-:W-:-:S13]  /*7320*/  PLOP3.LUT P0, PT, PT, PT, UP1, 0x80, 0x0 ;  /* 0x000000000000781c */ /* 0x000fda0003f0f018 */
[----:B------:R-:W-:Y:S05]  /*7330*/  @!P0 BRA `(.L_x_1012) ;  /* 0x0000001c00388947 */ /* 0x000fea0003800000 */
[----:B------:R-:W-:Y:S01]  /*7340*/  IMAD.MOV.U32 R21, RZ, RZ, R3 ;  /* 0x000000ffff157224 */ /* 0x000fe200078e0003 */
[----:B------:R-:W-:Y:S01]  /*7350*/  UMOV UR60, UR61 ;  /* 0x0000003d003c7c82 */ /* 0x000fe20008000000 */
[----:B------:R-:W-:Y:S02]  /*7360*/  IMAD.MOV.U32 R23, RZ, RZ, R4 ;  /* 0x000000ffff177224 */ /* 0x000fe400078e0004 */
[----:B------:R-:W-:Y:S01]  /*7370*/  IMAD.U32 R201, RZ, RZ, UR6 ;  /* 0x00000006ffc97e24 */ /* 0x000fe2000f8e00ff */
[----:B------:R-:W-:-:S06]  /*7380*/  UMOV UR6, UR4 ;  /* 0x0000000400067c82 */ /* 0x000fcc0008000000 */
.L_x_1021:
[----:B------:R-:W-:-:S04]  /*7390*/  UIADD3 UR4, UR6, 0x1, URZ ;  /* 0x0000000106047890 */ /* 0x000fc8000fffe03f */
[----:B------:R-:W-:-:S04]  /*73a0*/  UISETP.NE.AND UP1, UPT, UR4, 0x2, UPT ;  /* 0x000000020400788c */ /* 0x000fc8000bf25270 */
[----:B------:R-:W-:Y:S02]  /*73b0*/  USEL UR61, URZ, 0x1, UP1 ;  /* 0x000000013f3d7887 */ /* 0x000fe40008800000 */
[----:B------:R-:W-:Y:S02]  /*73c0*/  USEL UR4, UR4, URZ, UP1 ;  /* 0x0000003f04047287 */ /* 0x000fe40008800000 */
[----:B------:R-:W-:Y:S01]  /*73d0*/  ULOP3.LUT UR61, UR60, UR61, URZ, 0x3c, !UPT ;  /* 0x0000003d3c3d7292 */ /* 0x000fe2000f8e3c3f */
[----:B------:R-:W-:Y:S11]  /*73e0*/  @!P4 BRA `(.L_x_1013) ;  /* 0x000000000004c947 */ /* 0x000ff60003800000 */
[----:B------:R-:W-:Y:S01]  /*73f0*/  BPT.TRAP 0x1 ;  /* 0x000000040000795c */ /* 0x000fe20000300000 */
.L_x_1013:
[----:B------:R-:W-:Y:S01]  /*7400*/  R2UR UR5, R16 ;  /* 0x00000000100572ca */ /* 0x000fe200000e0000 */
[----:B------:R-:W-:-:S05]  /*7410*/  IMAD.U32 R3, RZ, RZ, UR61 ;  /* 0x0000003dff037e24 */ /* 0x000fca000f8e00ff */
[----:B------:R-:W-:-:S07]  /*7420*/  SHF.L.U32 R3, R3, 0x1f, RZ ;  /* 0x0000001f03037819 */ /* 0x000fce00000006ff */
[----:B------:R-:W-:-:S09]  /*7430*/  ULEA UR7, UR4, UR5, 0x3 ;  /* 0x0000000504077291 */ /* 0x000fd2000f8e183f */
[----:B------:R0:W1:Y:S01]  /*7440*/  SYNCS.PHASECHK.TRANS64.TRYWAIT P0, [UR7+0x30830], R3 ;  /* 0x03083003ff0075a7 */ /* 0x0000620008000147 */
[----:B------:R-:W-:Y:S05]  /*7450*/  @!P4 BRA `(.L_x_1014) ;  /* 0x000000000004c947 */ /* 0x000fea0003800000 */
[----:B------:R-:W-:Y:S01]  /*7460*/  BPT.TRAP 0x1 ;  /* 0x000000040000795c */ /* 0x000fe20000300000 */
.L_x_1014:
[----:B-1----:R-:W-:Y:S05]  /*7470*/  @P0 BRA `(.L_x_1015) ;  /* 0x0000000000080947 */ /* 0x002fea0003800000 */
[----:B------:R-:W1:Y:S02]  /*7480*/  SYNCS.PHASECHK.TRANS64.TRYWAIT P0, [UR7+0x30830], R3 ;  /* 0x03083003ff0075a7 */ /* 0x000e640008000147 */
[----:B-1----:R-:W-:Y:S05]  /*7490*/  @!P0 BRA `(.L_x_1016) ;  /* 0x000000cc00308947 */ /* 0x002fea0003800000 */
.L_x_1015:
[----:B------:R-:W-:Y:S01]  /*74a0*/  R2UR UR5, R19 ;  /* 0x00000000130572ca */ /* 0x000fe200000e0000 */
[----:B------:R-:W-:Y:S01]  /*74b0*/  WARPGROUP.ARRIVE ;  /* 0x00000000000079c5 */ /* 0x000fe20000000000 */
[----:B------:R-:W-:Y:S01]  /*74c0*/  R2UR UR56, R6 ;  /* 0x00000000063872ca */ /* 0x000fe200000e0000 */
[----:B------:R-:W-:Y:S01]  /*74d0*/  UMOV UR59, 0x40000040 ;  /* 0x40000040003b7882 */ /* 0x000fe20000000000 */
[----:B------:R-:W-:Y:S01]  /*74e0*/  R2UR UR57, R7 ;  /* 0x00000000073972ca */ /* 0x000fe200000e0000 */
[----:B------:R-:W-:Y:S01]  /*74f0*/  UMOV UR11, 0x40000040 ;  /* 0x40000040000b7882 */ /* 0x000fe20000000000 */
[----:B------:R-:W-:Y:S01]  /*7500*/  UMOV UR15, 0x40000040 ;  /* 0x40000040000f7882 */ /* 0x000fe20000000000 */
[----:B------:R-:W-:Y:S01]  /*7510*/  UMOV UR19, 0x40000040 ;  /* 0x4000004000137882 */ /* 0x000fe20000000000 */
[----:B------:R-:W-:Y:S01]  /*7520*/  UMOV UR23, 0x40000040 ;  /* 0x4000004000177882 */ /* 0x000fe20000000000 */
[----:B------:R-:W-:Y:S01]  /*7530*/  UMOV UR27, 0x40000040 ;  /* 0x40000040001b7882 */ /* 0x000fe20000000000 */
[----:B------:R-:W-:Y:S01]  /*7540*/  UMOV UR31, 0x40000040 ;  /* 0x40000040001f7882 */ /* 0x000fe20000000000 */
[----:B------:R-:W-:Y:S01]  /*7550*/  UMOV UR35, 0x40000040 ;  /* 0x4000004000237882 */ /* 0x000fe20000000000 */
[----:B------:R-:W-:Y:S01]  /*7560*/  UMOV UR39, 0x40000040 ;  /* 0x4000004000277882 */ /* 0x000fe20000000000 */
        /* <DEDUP_REMOVED lines=88> */
[----:B------:R-:W-:Y:S01]  /*7af0*/  FMUL.FTZ R149, R149, R0 ;  /* 0x0000000095957220 */ /* 0x000fe20000410000 */
        /* <DEDUP_REMOVED lines=73> */
[----:B------:R-:W-:Y:S01]  /*7f90*/  UIADD3 UR58, UR5, 0x606, URZ ;  /* 0x00000606053a7890 */ /* 0x000fe2000fffe03f */
        /* <DEDUP_REMOVED lines=44> */
.L_x_1017:
[----:B------:R-:W-:Y:S01]  /*8260*/  R2UR UR5, R16 ;  /* 0x00000000100572ca */ /* 0x000fe200000e0000 */
[----:B------:R-:W-:-:S05]  /*8270*/  IMAD.U32 R0, RZ, RZ, UR60 ;  /* 0x0000003cff007e24 */ /* 0x000fca000f8e00ff */
[----:B------:R-:W-:-:S07]  /*8280*/  SHF.L.U32 R0, R0, 0x1f, RZ ;  /* 0x0000001f00007819 */ /* 0x000fce00000006ff */
[----:B------:R-:W-:-:S09]  /*8290*/  ULEA UR14, UR6, UR5, 0x3 ;  /* 0x00000005060e7291 */ /* 0x000fd2000f8e183f */
[----:B------:R2:W3:Y:S01]  /*82a0*/  SYNCS.PHASECHK.TRANS64.TRYWAIT P0, [UR14+0x30850], R0 ;  /* 0x03085000ff0075a7 */ /* 0x0004e2000800014e */
[----:B------:R-:W-:Y:S05]  /*82b0*/  @!P4 BRA `(.L_x_1018) ;  /* 0x000000000004c947 */ /* 0x000fea0003800000 */
[----:B------:R-:W-:Y:S01]  /*82c0*/  BPT.TRAP 0x1 ;  /* 0x000000040000795c */ /* 0x000fe20000300000 */
.L_x_1018:
[----:B---3--:R-:W-:Y:S05]  /*82d0*/  @P0 BRA `(.L_x_1019) ;  /* 0x0000000000080947 */ /* 0x008fea0003800000 */
[----:B------:R-:W3:Y:S02]  /*82e0*/  SYNCS.PHASECHK.TRANS64.TRYWAIT P0, [UR14+0x30850], R0 ;  /* 0x03085000ff0075a7 */ /* 0x000ee4000800014e */
[----:B---3--:R-:W-:Y:S05]  /*82f0*/  @!P0 BRA `(.L_x_1020) ;  /* 0x000000bc00b08947 */ /* 0x008fea0003800000 */
.L_x_1019:
[----:B------:R-:W-:Y:S01]  /*8300*/  R2UR UR5, R16 ;  /* 0x00000000100572ca */ /* 0x000fe200000e0000 */
[----:B------:R-:W-:Y:S01]  /*8310*/  WARPGROUP.ARRIVE ;  /* 0x00000000000079c5 */ /* 0x000fe20000000000 */
[----:B------:R-:W-:Y:S01]  /*8320*/  UMOV UR11, 0x40000040 ;  /* 0x40000040000b7882 */ /* 0x000fe20000000000 */
[----:B0-2---:R-:W-:Y:S01]  /*8330*/  FMNMX.FTZ R0, R152, R23, !PT ;  /* 0x0000001798007209 */ /* 0x005fe20007810000 */
[----:B------:R-:W-:Y:S01]  /*8340*/  ULDC UR15, c[0x0][0x988] ;  /* 0x00026200000f7ab9 */ /* 0x000fe20000000800 */
[----:B------:R-:W-:Y:S01]  /*8350*/  R2UR UR18, R200 ;  /* 0x00000000c81272ca */ /* 0x000fe200000e0000 */
[----:B------:R-:W-:Y:S01]  /*8360*/  UMOV UR60, UR61 ;  /* 0x0000003d003c7c82 */ /* 0x000fe20008000000 */
[----:B-1----:R-:W-:-:S04]  /*8370*/  FMNMX.FTZ R3, R153, R0, !PT ;  /* 0x0000000099037209 */ /* 0x002fc80007810000 */
[----:B------:R-:W-:Y:S02]  /*8380*/  FMNMX.FTZ R0, R156, R3, !PT ;  /* 0x000000039c007209 */ /* 0x000fe40007810000 */
[----:B------:R-:W-:Y:S02]  /*8390*/  UIADD3 UR5, UR5, 0x400, URZ ;  /* 0x0000040005057890 */ /* 0x000fe4000fffe03f */
[----:B------:R-:W-:Y:S02]  /*83a0*/  FMNMX.FTZ R3, R157, R0, !PT ;  /* 0x000000009d037209 */ /* 0x000fe40007810000 */
[----:B------:R-:W-:Y:S02]  /*83b0*/  USHF.R.U32.HI UR5, URZ, 0x4, UR5 ;  /* 0x000000043f057899 */ /* 0x000fe40008011605 */
[----:B------:R-:W-:Y:S02]  /*83c0*/  FMNMX.FTZ R0, R160, R3, !PT ;  /* 0x00000003a0007209 */ /* 0x000fe40007810000 */
[----:B------:R-:W-:-:S02]  /*83d0*/  ULOP3.LUT UR5, UR5, 0x3fff, URZ, 0xc0, !UPT ;  /* 0x00003fff05057892 */ /* 0x000fc4000f8ec03f */
[----:B------:R-:W-:Y:S02]  /*83e0*/  FMNMX.FTZ R3, R161, R0, !PT ;  /* 0x00000000a1037209 */ /* 0x000fe40007810000 */
[----:B------:R-:W-:Y:S02]  /*83f0*/  ULOP3.LUT UR5, UR5, 0x2000000, URZ, 0xfc, !UPT ;  /* 0x0200000005057892 */ /* 0x000fe4000f8efc3f */
[----:B------:R-:W-:Y:S02]  /*8400*/  FMNMX.FTZ R0, R164, R3, !PT ;  /* 0x00000003a4007209 */ /* 0x000fe40007810000 */
[----:B------:R-:W-:Y:S02]  /*8410*/  ULEA UR6, UR6, UR5, 0xb ;  /* 0x0000000506067291 */ /* 0x000fe4000f8e583f */
[----:B------:R-:W-:Y:S01]  /*8420*/  FMNMX.FTZ R3, R165, R0, !PT ;  /* 0x00000000a5037209 */ /* 0x000fe20007810000 */
[----:B------:R-:W-:Y:S01]  /*8430*/  UMOV UR5, UR15 ;  /* 0x0000000f00057c82 */ /* 0x000fe20008000000 */
[----:B------:R-:W-:-:S02]  /*8440*/  R2UR UR15, R201 ;  /* 0x00000000c90f72ca */ /* 0x000fc400000e0000 */
[----:B------:R-:W-:Y:S01]  /*8450*/  FMNMX.FTZ R0, R168, R3, !PT ;  /* 0x00000003a8007209 */ /* 0x000fe20007810000 */
[----:B------:R-:W-:Y:S02]  /*8460*/  UMOV UR10, UR6 ;  /* 0x00000006000a7c82 */ /* 0x000fe40008000000 */
[----:B------:R-:W-:Y:S01]  /*8470*/  HGMMA.64x256x16.F32.BF16 R24, R196, gdesc[UR8].tnspB, R24, gsb0 ;  /* 0x43e00008c4187df0 */ /* 0x000fe20008001818 */
[----:B------:R-:W-:Y:S01]  /*8480*/  UIADD3 UR10, UR6, 0x80, URZ ;  /* 0x00000080060a7890 */ /* 0x000fe2000fffe03f */
[----:B------:R-:W-:Y:S01]  /*8490*/  FMNMX.FTZ R3, R169, R0, !PT ;  /* 0x00000000a9037209 */ /* 0x000fe20007810000 */
[----:B------:R-:W-:-:S03]  /*84a0*/  UMOV UR11, 0x40000040 ;  /* 0x40000040000b7882 */ /* 0x000fc60000000000 */
[----:B------:R-:W-:Y:S02]  /*84b0*/  FMNMX.FTZ R0, R172, R3, !PT ;  /* 0x00000003ac007209 */ /* 0x000fe40007810000 */
[----:B------:R-:W-:Y:S02]  /*84c0*/  UISETP.GT.AND UP1, UPT, UR15, UR18, UPT ;  /* 0x000000120f00728c */ /* 0x000fe4000bf24270 */
[----:B------:R-:W-:-:S04]  /*84d0*/  FMNMX.FTZ R3, R173, R0, !PT ;  /* 0x00000000ad037209 */ /* 0x000fc80007810000 */
[----:B------:R-:W-:Y:S02]  /*84e0*/  FMNMX.FTZ R0, R176, R3, !PT ;  /* 0x00000003b0007209 */ /* 0x000fe40007810000 */
[----:B------:R-:W-:Y:S02]  /*84f0*/  PLOP3.LUT P0, PT, PT, PT, UP1, 0x80, 0x0 ;  /* 0x000000000000781c */ /* 0x000fe40003f0f018 */
[----:B------:R-:W-:-:S04]  /*8500*/  FMNMX.FTZ R3, R177, R0, !PT ;  /* 0x00000000b1037209 */ /* 0x000fc80007810000 */
[----:B------:R-:W-:-:S04]  /*8510*/  FMNMX.FTZ R0, R180, R3, !PT ;  /* 0x00000003b4007209 */ /* 0x000fc80007810000 */
[----:B------:R-:W-:Y:S02]  /*8520*/  FMNMX.FTZ R2, R181, R0, !PT ;  /* 0x00000000b5027209 */ /* 0x000fe40007810000 */
[----:B------:R-:W-:-:S03]  /*8530*/  FMNMX.FTZ R0, R154, R21, !PT ;  /* 0x000000159a007209 */ /* 0x000fc60007810000 */
[----:B------:R-:W0:Y:S01]  /*8540*/  SHFL.BFLY PT, R3, R2, 0x2, 0x1f ;  /* 0x0c401f0002037f89 */ /* 0x000e2200000e0000 */
        /* <DEDUP_REMOVED lines=11> */
[----:B------:R-:W-:Y:S01]  /*8600*/  UMOV UR6, UR4 ;  /* 0x0000000400067c82 */ /* 0x000fe20008000000 */
[----:B------:R-:W-:Y:S02]  /*8610*/  WARPGROUP.DEPBAR.LE gsb0, 0x0 ;  /* 0x00008000000079c5 */ /* 0x000fe40000010000 */
[----:B------:R-:W-:Y:S01]  /*8620*/  WARPGROUP.ARRIVE ;  /* 0x00000000000079c5 */ /* 0x000fe20000000000 */
[----:B0-----:R-:W-:Y:S02]  /*8630*/  FMNMX.FTZ R188, R2, R3, !PT ;  /* 0x0000000302bc7209 */ /* 0x001fe40007810000 */
[----:B------:R-:W-:-:S15]  /*8640*/  FMNMX.FTZ R3, R155, R0, !PT ;  /* 0x000000009b037209 */ /* 0x000fde0007810000 */
[----:B------:R-:W-:-:S03]  /*8650*/  NOP ;  /* 0x0000000000007918 */ /* 0x000fc60000000000 */
[----:B------:R-:W-:Y:S01]  /*8660*/  HGMMA.64x256x16.F32.BF16 R24, R184, gdesc[UR8].tnspB, R24, gsb0 ;  /* 0x43e00008b8187df0 */ /* 0x000fe20008001818 */
[----:B------:R-:W-:Y:S01]  /*8670*/  FMNMX.FTZ R0, R158, R3, !PT ;  /* 0x000000039e007209 */ /* 0x000fe20007810000 */
[----:B------:R-:W0:Y:S03]  /*8680*/  SHFL.BFLY PT, R189, R188, 0x1, 0x1f ;  /* 0x0c201f00bcbd7f89 */ /* 0x000e2600000e0000 */
        /* <DEDUP_REMOVED lines=8> */
[----:B------:R-:W-:Y:S01]  /*8710*/  FMUL.FTZ R189, R4, UR5 ;  /* 0x0000000504bd7c20 */ /* 0x000fe20008410000 */
[----:B------:R-:W-:Y:S01]  /*8720*/  FMNMX.FTZ R2, R174, R3, !PT ;  /* 0x00000003ae027209 */ /* 0x000fe20007810000 */
[----:B------:R-:W-:Y:S02]  /*8730*/  FADD.FTZ R23, -R4, R23 ;  /* 0x0000001704177221 */ /* 0x000fe40000010100 */
[--C-:B------:R-:W-:Y:S01]  /*8740*/  FFMA.FTZ R198, R156, UR5, -R189.reuse ;  /* 0x000000059cc67c23 */ /* 0x100fe200080108bd */
[----:B------:R-:W-:Y:S01]  /*8750*/  FMNMX.FTZ R3, R175, R2, !PT ;  /* 0x00000002af037209 */ /* 0x000fe20007810000 */
[----:B------:R-:W-:Y:S01]  /*8760*/  FMUL.FTZ R188, R23, UR5 ;  /* 0x0000000517bc7c20 */ /* 0x000fe20008410000 */
[--C-:B------:R-:W-:Y:S01]  /*8770*/  FFMA.FTZ R23, R152, UR5, -R189.reuse ;  /* 0x0000000598177c23 */ /* 0x100fe200080108bd */
[--C-:B------:R-:W-:Y:S01]  /*8780*/  FFMA.FTZ R196, R153, UR5, -R189.reuse ;  /* 0x0000000599c47c23 */ /* 0x100fe200080108bd */
[----:B------:R-:W-:Y:S01]  /*8790*/  FMNMX.FTZ R2, R178, R3, !PT ;  /* 0x00000003b2027209 */ /* 0x000fe20007810000 */
[----:B------:R0:W-:Y:S01]  /*87a0*/  MUFU.EX2 R0, R188 ;  /* 0x000000bc00007308 */ /* 0x0001e20000000800 */
[--C-:B------:R-:W-:Y:S01]  /*87b0*/  FFMA.FTZ R153, R157, UR5, -R189.reuse ;  /* 0x000000059d997c23 */ /* 0x100fe200080108bd */
[----:B------:R-:W-:Y:S01]  /*87c0*/  FFMA.FTZ R192, R160, UR5, -R189 ;  /* 0x00000005a0c07c23 */ /* 0x000fe200080108bd */
[----:B------:R-:W-:Y:S01]  /*87d0*/  FMNMX.FTZ R3, R179, R2, !PT ;  /* 0x00000002b3037209 */ /* 0x000fe20007810000 */
[----:B------:R-:W-:-:S02]  /*87e0*/  IMAD.U32 R152, RZ, RZ, UR7 ;  /* 0x00000007ff987e24 */ /* 0x000fc4000f8e00ff */
[--C-:B------:R-:W-:Y:S01]  /*87f0*/  FFMA.FTZ R157, R161, UR5, -R189.reuse ;  /* 0x00000005a19d7c23 */ /* 0x100fe200080108bd */
[--C-:B------:R-:W-:Y:S01]  /*8800*/  FFMA.FTZ R194, R164, UR5, -R189.reuse ;  /* 0x00000005a4c27c23 */ /* 0x100fe200080108bd */
[----:B------:R-:W-:Y:S01]  /*8810*/  FMNMX.FTZ R2, R182, R3, !PT ;  /* 0x00000003b6027209 */ /* 0x000fe20007810000 */
[----:B------:R-:W1:Y:S01]  /*8820*/  MUFU.EX2 R23, R23 ;  /* 0x0000001700177308 */ /* 0x000e620000000800 */
[----:B------:R-:W-:Y:S02]  /*8830*/  @!P5 VIADD R152, R152, 0x30840 ;  /* 0x000308409898d836 */ /* 0x000fe40000000000 */
[--C-:B------:R-:W-:Y:S01]  /*8840*/  FFMA.FTZ R161, R165, UR5, -R189.reuse ;  /* 0x00000005a5a17c23 */ /* 0x100fe200080108bd */
[----:B------:R-:W-:Y:S01]  /*8850*/  FMNMX.FTZ R2, R183, R2, !PT ;  /* 0x00000002b7027209 */ /* 0x000fe20007810000 */
[--C-:B0-----:R-:W-:Y:S01]  /*8860*/  FFMA.FTZ R188, R168, UR5, -R189.reuse ;  /* 0x00000005a8bc7c23 */ /* 0x101fe200080108bd */
[--C-:B------:R-:W-:Y:S01]  /*8870*/  FFMA.FTZ R165, R169, UR5, -R189.reuse ;  /* 0x00000005a9a57c23 */ /* 0x100fe200080108bd */
[----:B------:R-:W-:Y:S01]  /*8880*/  @!P5 PRMT R152, RZ, 0x654, R152 ;  /* 0x00000654ff98d816 */ /* 0x000fe20000000098 */
[--C-:B------:R-:W-:Y:S01]  /*8890*/  FFMA.FTZ R169, R173, UR5, -R189.reuse ;  /* 0x00000005ada97c23 */ /* 0x100fe200080108bd */
[----:B------:R-:W0:Y:S01]  /*88a0*/  SHFL.BFLY PT, R3, R2, 0x2, 0x1f ;  /* 0x0c401f0002037f89 */ /* 0x000e2200000e0000 */
[----:B------:R-:W2:Y:S01]  /*88b0*/  MUFU.EX2 R196, R196 ;  /* 0x000000c400c47308 */ /* 0x000ea20000000800 */
[--C-:B------:R-:W-:Y:S01]  /*88c0*/  FFMA.FTZ R190, R172, UR5, -R189.reuse ;  /* 0x00000005acbe7c23 */ /* 0x100fe200080108bd */
[--C-:B------:R-:W-:Y:S01]  /*88d0*/  FFMA.FTZ R173, R177, UR5, -R189.reuse ;  /* 0x00000005b1ad7c23 */ /* 0x100fe200080108bd */
[----:B------:R-:W-:Y:S01]  /*88e0*/  FFMA.FTZ R181, R181, UR5, -R189 ;  /* 0x00000005b5b57c23 */ /* 0x000fe200080108bd */
[----:B------:R-:W-:-:S04]  /*88f0*/  UIADD3 UR7, UR15, -0x1, URZ ;  /* 0xffffffff0f077890 */ /* 0x000fc8000fffe03f */
[----:B------:R-:W-:Y:S01]  /*8900*/  MUFU.EX2 R198, R198 ;  /* 0x000000c600c67308 */ /* 0x000fe20000000800 */
[----:B-1----:R-:W-:Y:S01]  /*8910*/  FFMA.FTZ R15, R0, R15, R23 ;  /* 0x0000000f000f7223 */ /* 0x002fe20000010017 */
[----:B------:R-:W-:-:S06]  /*8920*/  IMAD.U32 R201, RZ, RZ, UR7 ;  /* 0x00000007ffc97e24 */ /* 0x000fcc000f8e00ff */
[----:B------:R-:W-:Y:S01]  /*8930*/  MUFU.EX2 R153, R153 ;  /* 0x0000009900997308 */ /* 0x000fe20000000800 */
[C---:B--2---:R-:W-:Y:S01]  /*8940*/  FADD.FTZ R15, R196.reuse, R15 ;  /* 0x0000000fc40f7221 */ /* 0x044fe20000010000 */
[----:B------:R-:W-:Y:S01]  /*8950*/  F2FP.BF16.F32.PACK_AB R196, R196, R23 ;  /* 0x00000017c4c4723e */ /* 0x000fe200000010ff */
[----:B------:R-:W-:Y:S01]  /*8960*/  IMAD.MOV.U32 R23, RZ, RZ, R4 ;  /* 0x000000ffff177224 */ /* 0x000fe200078e0004 */
[----:B0-----:R-:W-:-:S04]  /*8970*/  FMNMX.FTZ R3, R2, R3, !PT ;  /* 0x0000000302037209 */ /* 0x001fc80007810000 */
[----:B------:R-:W-:Y:S01]  /*8980*/  MUFU.EX2 R192, R192 ;  /* 0x000000c000c07308 */ /* 0x000fe20000000800 */
[----:B------:R-:W0:Y:S07]  /*8990*/  SHFL.BFLY PT, R2, R3, 0x1, 0x1f ;  /* 0x0c201f0003027f89 */ /* 0x000e2e00000e0000 */
[----:B------:R-:W-:Y:S08]  /*89a0*/  MUFU.EX2 R157, R157 ;  /* 0x0000009d009d7308 */ /* 0x000ff00000000800 */
[----:B------:R-:W-:Y:S08]  /*89b0*/  MUFU.EX2 R194, R194 ;  /* 0x000000c200c27308 */ /* 0x000ff00000000800 */
[----:B------:R-:W-:Y:S01]  /*89c0*/  MUFU.EX2 R161, R161 ;  /* 0x000000a100a17308 */ /* 0x000fe20000000800 */
[----:B0-----:R-:W-:-:S07]  /*89d0*/  FMNMX.FTZ R3, R3, R2, !PT ;  /* 0x0000000203037209 */ /* 0x001fce0007810000 */
[----:B------:R-:W-:Y:S01]  /*89e0*/  MUFU.EX2 R188, R188 ;  /* 0x000000bc00bc7308 */ /* 0x000fe20000000800 */
[C---:B------:R-:W-:Y:S01]  /*89f0*/  FADD.FTZ R2, -R3.reuse, R21 ;  /* 0x0000001503027221 */ /* 0x040fe20000010100 */
[----:B------:R-:W-:-:S03]  /*8a00*/  FMUL.FTZ R156, R3, UR5 ;  /* 0x00000005039c7c20 */ /* 0x000fc60008410000 */
[----:B------:R-:W-:Y:S01]  /*8a10*/  FMUL.FTZ R2, R2, UR5 ;  /* 0x0000000502027c20 */ /* 0x000fe20008410000 */
[--C-:B------:R-:W-:Y:S01]  /*8a20*/  FFMA.FTZ R154, R154, UR5, -R156.reuse ;  /* 0x000000059a9a7c23 */ /* 0x100fe2000801089c */
[--C-:B------:R-:W-:Y:S01]  /*8a30*/  FFMA.FTZ R155, R155, UR5, -R156.reuse ;  /* 0x000000059b9b7c23 */ /* 0x100fe2000801089c */
[--C-:B------:R-:W-:Y:S01]  /*8a40*/  FFMA.FTZ R158, R158, UR5, -R156.reuse ;  /* 0x000000059e9e7c23 */ /* 0x100fe2000801089c */
[--C-:B------:R-:W-:Y:S01]  /*8a50*/  FFMA.FTZ R159, R159, UR5, -R156.reuse ;  /* 0x000000059f9f7c23 */ /* 0x100fe2000801089c */
[----:B------:R0:W-:Y:S01]  /*8a60*/  MUFU.EX2 R197, R154 ;  /* 0x0000009a00c57308 */ /* 0x0001e20000000800 */
        /* <DEDUP_REMOVED lines=12> */
[----:B------:R-:W-:Y:S01]  /*8b30*/  FFMA.FTZ R156, R183, UR5, -R156 ;  /* 0x00000005b79c7c23 */ /* 0x000fe2000801089c */
[----:B0-----:R-:W-:-:S02]  /*8b40*/  IMAD.U32 R154, RZ, RZ, UR14 ;  /* 0x0000000eff9a7e24 */ /* 0x001fc4000f8e00ff */
[----:B------:R-:W0:Y:S02]  /*8b50*/  MUFU.EX2 R155, R155 ;  /* 0x0000009b009b7308 */ /* 0x000e240000000800 */
[----:B------:R-:W-:-:S05]  /*8b60*/  @!P5 VIADD R154, R154, 0x30860 ;  /* 0x000308609a9ad836 */ /* 0x000fca0000000000 */
[----:B------:R-:W-:Y:S01]  /*8b70*/  @!P5 PRMT R154, RZ, 0x654, R154 ;  /* 0x00000654ff9ad816 */ /* 0x000fe2000000009a */
[----:B------:R-:W2:Y:S01]  /*8b80*/  MUFU.EX2 R199, R158 ;  /* 0x0000009e00c77308 */ /* 0x000ea20000000800 */
[----:B-1----:R-:W-:-:S07]  /*8b90*/  FFMA.FTZ R14, R2, R14, R197 ;  /* 0x0000000e020e7223 */ /* 0x002fce00000100c5 */
[----:B------:R-:W1:Y:S01]  /*8ba0*/  MUFU.EX2 R159, R159 ;  /* 0x0000009f009f7308 */ /* 0x000e620000000800 */
[C---:B0-----:R-:W-:Y:S01]  /*8bb0*/  FADD.FTZ R14, R155.reuse, R14 ;  /* 0x0000000e9b0e7221 */ /* 0x041fe20000010000 */
[----:B------:R-:W-:-:S06]  /*8bc0*/  F2FP.BF16.F32.PACK_AB R197, R155, R197 ;  /* 0x000000c59bc5723e */ /* 0x000fcc00000010ff */
[----:B------:R-:W0:Y:S01]  /*8bd0*/  MUFU.EX2 R193, R162 ;  /* 0x000000a200c17308 */ /* 0x000e220000000800 */
[----:B--2---:R-:W-:-:S07]  /*8be0*/  FADD.FTZ R14, R199, R14 ;  /* 0x0000000ec70e7221 */ /* 0x004fce0000010000 */
[----:B------:R-:W2:Y:S01]  /*8bf0*/  MUFU.EX2 R163, R163 ;  /* 0x000000a300a37308 */ /* 0x000ea20000000800 */
[C---:B-1----:R-:W-:Y:S01]  /*8c00*/  FADD.FTZ R14, R159.reuse, R14 ;  /* 0x0000000e9f0e7221 */ /* 0x042fe20000010000 */
[----:B------:R-:W-:-:S06]  /*8c10*/  F2FP.BF16.F32.PACK_AB R199, R159, R199 ;  /* 0x000000c79fc7723e */ /* 0x000fcc00000010ff */
[----:B------:R-:W1:Y:S01]  /*8c20*/  MUFU.EX2 R195, R166 ;  /* 0x000000a600c37308 */ /* 0x000e620000000800 */
[----:B0-----:R-:W-:-:S07]  /*8c30*/  FADD.FTZ R14, R193, R14 ;  /* 0x0000000ec10e7221 */ /* 0x001fce0000010000 */
[----:B------:R-:W0:Y:S01]  /*8c40*/  MUFU.EX2 R167, R167 ;  /* 0x000000a700a77308 */ /* 0x000e220000000800 */
[C---:B--2---:R-:W-:Y:S01]  /*8c50*/  FADD.FTZ R14, R163.reuse, R14 ;  /* 0x0000000ea30e7221 */ /* 0x044fe20000010000 */
[----:B------:R-:W-:-:S06]  /*8c60*/  F2FP.BF16.F32.PACK_AB R193, R163, R193 ;  /* 0x000000c1a3c1723e */ /* 0x000fcc00000010ff */
[----:B------:R-:W-:Y:S01]  /*8c70*/  MUFU.EX2 R165, R165 ;  /* 0x000000a500a57308 */ /* 0x000fe20000000800 */
[----:B-1----:R-:W-:-:S07]  /*8c80*/  FADD.FTZ R14, R195, R14 ;  /* 0x0000000ec30e7221 */ /* 0x002fce0000010000 */
[----:B------:R-:W-:Y:S01]  /*8c90*/  MUFU.EX2 R171, R171 ;  /* 0x000000ab00ab7308 */ /* 0x000fe20000000800 */
[C---:B0-----:R-:W-:Y:S01]  /*8ca0*/  FADD.FTZ R14, R167.reuse, R14 ;  /* 0x0000000ea70e7221 */ /* 0x041fe20000010000 */
[----:B------:R-:W-:-:S06]  /*8cb0*/  F2FP.BF16.F32.PACK_AB R195, R167, R195 ;  /* 0x000000c3a7c3723e */ /* 0x000fcc00000010ff */
        /* <DEDUP_REMOVED lines=9> */
[----:B------:R0:W-:Y:S01]  /*8d50*/  @!P5 SYNCS.ARRIVE.TRANS64.RED.A1T0 RZ, [R152+URZ], RZ ;  /* 0x000000ff98ffd9a7 */ /* 0x0001e2000810043f */
[--C-:B------:R-:W-:Y:S01]  /*8d60*/  FFMA.FTZ R184, R176, UR5, -R189.reuse ;  /* 0x00000005b0b87c23 */ /* 0x100fe200080108bd */
[----:B------:R-:W-:-:S03]  /*8d70*/  FFMA.FTZ R186, R180, UR5, -R189 ;  /* 0x00000005b4ba7c23 */ /* 0x000fc600080108bd */
[----:B------:R-:W1:Y:S01]  /*8d80*/  MUFU.EX2 R189, R170 ;  /* 0x000000aa00bd7308 */ /* 0x000e620000000800 */
[----:B0-----:R-:W-:Y:S01]  /*8d90*/  FADD.FTZ R152, R198, R15 ;  /* 0x0000000fc6987221 */ /* 0x001fe20000010000 */
[----:B------:R0:W-:Y:S01]  /*8da0*/  @!P5 SYNCS.ARRIVE.TRANS64.RED.A1T0 RZ, [R154+URZ], RZ ;  /* 0x000000ff9affd9a7 */ /* 0x0001e2000810043f */
[C---:B------:R-:W-:Y:S02]  /*8db0*/  F2FP.BF16.F32.PACK_AB R198, R153.reuse, R198 ;  /* 0x000000c699c6723e */ /* 0x040fe400000010ff */
[----:B------:R-:W-:-:S03]  /*8dc0*/  FADD.FTZ R15, R153, R152 ;  /* 0x00000098990f7221 */ /* 0x000fc60000010000 */
[----:B------:R-:W-:Y:S01]  /*8dd0*/  MUFU.EX2 R184, R184 ;  /* 0x000000b800b87308 */ /* 0x000fe20000000800 */
[----:B------:R-:W-:Y:S01]  /*8de0*/  FADD.FTZ R152, R192, R15 ;  /* 0x0000000fc0987221 */ /* 0x000fe20000010000 */
[----:B------:R-:W-:-:S03]  /*8df0*/  F2FP.BF16.F32.PACK_AB R192, R157, R192 ;  /* 0x000000c09dc0723e */ /* 0x000fc600000010ff */
[----:B------:R-:W-:-:S03]  /*8e00*/  FADD.FTZ R15, R157, R152 ;  /* 0x000000989d0f7221 */ /* 0x000fc60000010000 */
[----:B------:R-:W2:Y:S01]  /*8e10*/  MUFU.EX2 R185, R178 ;  /* 0x000000b200b97308 */ /* 0x000ea20000000800 */
[----:B-1----:R-:W-:Y:S01]  /*8e20*/  FADD.FTZ R14, R189, R14 ;  /* 0x0000000ebd0e7221 */ /* 0x002fe20000010000 */
[----:B------:R-:W-:Y:S01]  /*8e30*/  F2FP.BF16.F32.PACK_AB R189, R171, R189 ;  /* 0x000000bdabbd723e */ /* 0x000fe200000010ff */
[----:B------:R-:W-:Y:S01]  /*8e40*/  FADD.FTZ R152, R194, R15 ;  /* 0x0000000fc2987221 */ /* 0x000fe20000010000 */
[----:B------:R-:W-:Y:S01]  /*8e50*/  F2FP.BF16.F32.PACK_AB R194, R161, R194 ;  /* 0x000000c2a1c2723e */ /* 0x000fe200000010ff */
[----:B------:R-:W-:Y:S02]  /*8e60*/  FADD.FTZ R14, R171, R14 ;  /* 0x0000000eab0e7221 */ /* 0x000fe40000010000 */
[----:B------:R-:W-:Y:S01]  /*8e70*/  FADD.FTZ R15, R161, R152 ;  /* 0x00000098a10f7221 */ /* 0x000fe20000010000 */
[----:B------:R-:W-:Y:S01]  /*8e80*/  MUFU.EX2 R186, R186 ;  /* 0x000000ba00ba7308 */ /* 0x000fe20000000800 */
[----:B------:R-:W-:Y:S01]  /*8e90*/  FADD.FTZ R14, R191, R14 ;  /* 0x0000000ebf0e7221 */ /* 0x000fe20000010000 */
[----:B------:R-:W-:Y:S01]  /*8ea0*/  F2FP.BF16.F32.PACK_AB R191, R175, R191 ;  /* 0x000000bfafbf723e */ /* 0x000fe200000010ff */
[----:B------:R-:W-:Y:S01]  /*8eb0*/  FADD.FTZ R152, R188, R15 ;  /* 0x0000000fbc987221 */ /* 0x000fe20000010000 */
[----:B------:R-:W-:Y:S01]  /*8ec0*/  F2FP.BF16.F32.PACK_AB R188, R165, R188 ;  /* 0x000000bca5bc723e */ /* 0x000fe200000010ff */
[----:B------:R-:W-:-:S02]  /*8ed0*/  FADD.FTZ R14, R175, R14 ;  /* 0x0000000eaf0e7221 */ /* 0x000fc40000010000 */
[----:B------:R-:W-:Y:S01]  /*8ee0*/  FADD.FTZ R15, R165, R152 ;  /* 0x00000098a50f7221 */ /* 0x000fe20000010000 */
[----:B------:R-:W1:Y:S01]  /*8ef0*/  MUFU.EX2 R187, R182 ;  /* 0x000000b600bb7308 */ /* 0x000e620000000800 */
[----:B--2---:R-:W-:Y:S01]  /*8f00*/  FADD.FTZ R14, R185, R14 ;  /* 0x0000000eb90e7221 */ /* 0x004fe20000010000 */
[----:B------:R-:W-:Y:S01]  /*8f10*/  F2FP.BF16.F32.PACK_AB R185, R179, R185 ;  /* 0x000000b9b3b9723e */ /* 0x000fe200000010ff */
[----:B------:R-:W-:Y:S01]  /*8f20*/  FADD.FTZ R152, R190, R15 ;  /* 0x0000000fbe987221 */ /* 0x000fe20000010000 */
[----:B------:R-:W-:Y:S01]  /*8f30*/  F2FP.BF16.F32.PACK_AB R190, R169, R190 ;  /* 0x000000bea9be723e */ /* 0x000fe200000010ff */
[----:B------:R-:W-:Y:S02]  /*8f40*/  FADD.FTZ R14, R179, R14 ;  /* 0x0000000eb30e7221 */ /* 0x000fe40000010000 */
[----:B------:R-:W-:-:S04]  /*8f50*/  FADD.FTZ R15, R169, R152 ;  /* 0x00000098a90f7221 */ /* 0x000fc80000010000 */
[----:B------:R-:W-:Y:S01]  /*8f60*/  FADD.FTZ R152, R184, R15 ;  /* 0x0000000fb8987221 */ /* 0x000fe20000010000 */
[----:B------:R-:W-:-:S03]  /*8f70*/  F2FP.BF16.F32.PACK_AB R184, R173, R184 ;  /* 0x000000b8adb8723e */ /* 0x000fc600000010ff */
[----:B------:R-:W-:Y:S01]  /*8f80*/  FADD.FTZ R15, R173, R152 ;  /* 0x00000098ad0f7221 */ /* 0x000fe20000010000 */
[----:B-1----:R-:W-:Y:S01]  /*8f90*/  FADD.FTZ R14, R187, R14 ;  /* 0x0000000ebb0e7221 */ /* 0x002fe20000010000 */
[----:B------:R-:W-:Y:S02]  /*8fa0*/  F2FP.BF16.F32.PACK_AB R187, R156, R187 ;  /* 0x000000bb9cbb723e */ /* 0x000fe400000010ff */
[----:B------:R-:W-:Y:S01]  /*8fb0*/  FADD.FTZ R152, R186, R15 ;  /* 0x0000000fba987221 */ /* 0x000fe20000010000 */
[C---:B------:R-:W-:Y:S01]  /*8fc0*/  F2FP.BF16.F32.PACK_AB R186, R21.reuse, R186 ;  /* 0x000000ba15ba723e */ /* 0x040fe200000010ff */
[----:B------:R-:W-:Y:S02]  /*8fd0*/  FADD.FTZ R14, R156, R14 ;  /* 0x0000000e9c0e7221 */ /* 0x000fe40000010000 */
[----:B------:R-:W-:Y:S01]  /*8fe0*/  FADD.FTZ R15, R21, R152 ;  /* 0x00000098150f7221 */ /* 0x000fe20000010000 */
[----:B------:R-:W-:Y:S01]  /*8ff0*/  IMAD.MOV.U32 R21, RZ, RZ, R3 ;  /* 0x000000ffff157224 */ /* 0x000fe200078e0003 */
[----:B0-----:R-:W-:Y:S06]  /*9000*/  @P0 BRA `(.L_x_1021) ;  /* 0xffffffe000e00947 */ /* 0x001fec000383ffff */
[----:B------:R-:W-:-:S05]  /*9010*/  UMOV UR6, UR7 ;  /* 0x0000000700067c82 */ /* 0x000fca0008000000 */
.L_x_1012:
[----:B------:R-:W-:-:S13]  /*9020*/  R2UR UR7, R22 ;  /* 0x00000000160772ca */ /* 0x000fda00000e0000 */
[----:B------:R-:W-:-:S06]  /*9030*/  UISETP.GE.AND UP1, UPT, UR6, UR7, UPT ;  /* 0x000000070600728c */ /* 0x000fcc000bf26270 */
[----:B------:R-:W-:-:S13]  /*9040*/  PLOP3.LUT P0, PT, PT, PT, UP1, 0x80, 0x0 ;  /* 0x000000000000781c */ /* 0x000fda0003f0f018 */
[----:B------:R-:W-:Y:S05]  /*9050*/  @!P0 BRA `(.L_x_1022) ;  /* 0x0000002800148947 */ /* 0x000fea0003800000 */
[----:B------:R-:W-:Y:S01]  /*9060*/  IMAD.MOV.U32 R23, RZ, RZ, R3 ;  /* 0x000000ffff177224 */ /* 0x000fe200078e0003 */
[----:B------:R-:W-:Y:S01]  /*9070*/  UMOV UR7, UR4 ;  /* 0x0000000400077c82 */ /* 0x000fe20008000000 */
[----:B------:R-:W-:Y:S02]  /*9080*/  IMAD.MOV.U32 R21, RZ, RZ, R4 ;  /* 0x000000ffff157224 */ /* 0x000fe400078e0004 */
[----:B------:R-:W-:-:S07]  /*9090*/  IMAD.U32 R200, RZ, RZ, UR61 ;  /* 0x0000003dffc87e24 */ /* 0x000fce000f8e00ff */
.L_x_1039:
        /* <DEDUP_REMOVED lines=8> */
.L_x_1023:
[----:B------:R-:W-:Y:S01]  /*9120*/  R2UR UR5, R16 ;  /* 0x00000000100572ca */ /* 0x000fe200000e0000 */
[----:B------:R-:W-:-:S05]  /*9130*/  IMAD.U32 R3, RZ, RZ, UR61 ;  /* 0x0000003dff037e24 */ /* 0x000fca000f8e00ff */
[----:B------:R-:W-:-:S07]  /*9140*/  SHF.L.U32 R3, R3, 0x1f, RZ ;  /* 0x0000001f03037819 */ /* 0x000fce00000006ff */
[----:B------:R-:W-:-:S09]  /*9150*/  ULEA UR60, UR4, UR5, 0x3 ;  /* 0x00000005043c7291 */ /* 0x000fd2000f8e183f */
[----:B------:R0:W1:Y:S01]  /*9160*/  SYNCS.PHASECHK.TRANS64.TRYWAIT P0, [UR60+0x30830], R3 ;  /* 0x03083003ff0075a7 */ /* 0x000062000800017c */
[----:B------:R-:W-:Y:S05]  /*9170*/  @!P4 BRA `(.L_x_1024) ;  /* 0x000000000004c947 */ /* 0x000fea0003800000 */
[----:B------:R-:W-:Y:S01]  /*9180*/  BPT.TRAP 0x1 ;  /* 0x000000040000795c */ /* 0x000fe20000300000 */
.L_x_1024:
[----:B-1----:R-:W-:Y:S05]  /*9190*/  @P0 BRA `(.L_x_1025) ;  /* 0x0000000000080947 */ /* 0x002fea0003800000 */
[----:B------:R-:W1:Y:S02]  /*91a0*/  SYNCS.PHASECHK.TRANS64.TRYWAIT P0, [UR60+0x30830], R3 ;  /* 0x03083003ff0075a7 */ /* 0x000e64000800017c */
[----:B-1----:R-:W-:Y:S05]  /*91b0*/  @!P0 BRA `(.L_x_1026) ;  /* 0x000000b000188947 */ /* 0x002fea0003800000 */
.L_x_1025:
        /* <DEDUP_REMOVED lines=220> */
.L_x_1027:
[----:B------:R-:W-:Y:S02]  /*9f80*/  R2UR UR10, R16 ;  /* 0x00000000100a72ca */ /* 0x000fe400000e0000 */
[----:B------:R-:W-:-:S11]  /*9f90*/  R2UR UR5, R200 ;  /* 0x00000000c80572ca */ /* 0x000fd600000e0000 */
[----:B------:R-:W-:Y:S02]  /*9fa0*/  ULEA UR14, UR7, UR10, 0x3 ;  /* 0x0000000a070e7291 */ /* 0x000fe4000f8e183f */
[----:B------:R-:W-:-:S05]  /*9fb0*/  IMAD.U32 R0, RZ, RZ, UR5 ;  /* 0x00000005ff007e24 */ /* 0x000fca000f8e00ff */
[----:B------:R-:W-:-:S04]  /*9fc0*/  SHF.L.U32 R0, R0, 0x1f, RZ ;  /* 0x0000001f00007819 */ /* 0x000fc800000006ff */
[----:B------:R2:W3:Y:S01]  /*9fd0*/  SYNCS.PHASECHK.TRANS64.TRYWAIT P0, [UR14+0x30850], R0 ;  /* 0x03085000ff0075a7 */ /* 0x0004e2000800014e */
[----:B------:R-:W-:Y:S05]  /*9fe0*/  @!P4 BRA `(.L_x_1028) ;  /* 0x000000000004c947 */ /* 0x000fea0003800000 */
[----:B------:R-:W-:Y:S01]  /*9ff0*/  BPT.TRAP 0x1 ;  /* 0x000000040000795c */ /* 0x000fe20000300000 */
.L_x_1028:
[----:B---3--:R-:W-:Y:S05]  /*a000*/  @P0 BRA `(.L_x_1029) ;  /* 0x0000000000080947 */ /* 0x008fea0003800000 */
[----:B------:R-:W3:Y:S02]  /*a010*/  SYNCS.PHASECHK.TRANS64.TRYWAIT P0, [UR14+0x30850], R0 ;  /* 0x03085000ff0075a7 */ /* 0x000ee4000800014e */
[----:B---3--:R-:W-:Y:S05]  /*a020*/  @!P0 BRA `(.L_x_1030) ;  /* 0x000000a000948947 */ /* 0x008fea0003800000 */
.L_x_1029:
[----:B------:R-:W-:Y:S01]  /*a030*/  R2UR UR5, R16 ;  /* 0x00000000100572ca */ /* 0x000fe200000e0000 */
[----:B------:R-:W-:Y:S01]  /*a040*/  WARPGROUP.ARRIVE ;  /* 0x00000000000079c5 */ /* 0x000fe20000000000 */
[----:B------:R-:W-:Y:S01]  /*a050*/  UMOV UR11, 0x40000040 ;  /* 0x40000040000b7882 */ /* 0x000fe20000000000 */
[----:B------:R-:W-:Y:S01]  /*a060*/  PLOP3.LUT P0, PT, PT, PT, UP0, 0x80, 0x0 ;  /* 0x000000000000781c */ /* 0x000fe20003f0f008 */
[----:B------:R-:W-:Y:S01]  /*a070*/  ULDC UR18, c[0x0][0x2f0] ;  /* 0x0000bc0000127ab9 */ /* 0x000fe20000000800 */
[----:B------:R-:W-:Y:S01]  /*a080*/  MOV R2, R18 ;  /* 0x0000001200027202 */ /* 0x000fe20000000f00 */
[----:B------:R-:W-:Y:S01]  /*a090*/  ULDC UR19, c[0x0][0x288] ;  /* 0x0000a20000137ab9 */ /* 0x000fe20000000800 */
[----:B------:R-:W-:Y:S02]  /*a0a0*/  R2UR UR22, R17 ;  /* 0x00000000111672ca */ /* 0x000fe400000e0000 */
        /* <DEDUP_REMOVED lines=24> */
[----:B0-2---:R-:W-:Y:S01]  /*a230*/  @P0 IMAD.HI.U32 R0, R18, UR5, RZ ;  /* 0x0000000512000c27 */ /* 0x005fe2000f8e00ff */
[----:B------:R-:W-:-:S04]  /*a240*/  @UP0 ULDC UR5, c[0x0][0x450] ;  /* 0x0001140000050ab9 */ /* 0x000fc80000000800 */
[----:B------:R-:W-:Y:S01]  /*a250*/  @P0 SHF.R.U32.HI R2, RZ, UR5, R0 ;  /* 0x00000005ff020c19 */ /* 0x000fe20008011600 */
[----:B------:R-:W-:Y:S01]  /*a260*/  UIADD3 UR5, -UR7, 0x1, URZ ;  /* 0x0000000107057890 */ /* 0x000fe2000fffe13f */
[----:B------:R-:W-:-:S04]  /*a270*/  IMAD.U32 R0, RZ, RZ, UR60 ;  /* 0x0000003cff007e24 */ /* 0x000fc8000f8e00ff */
[----:B------:R-:W-:Y:S02]  /*a280*/  @!P5 VIADD R0, R0, 0x30840 ;  /* 0x000308400000d836 */ /* 0x000fe40000000000 */
[----:B-1----:R-:W-:-:S03]  /*a290*/  IMAD.U32 R4, RZ, RZ, UR5 ;  /* 0x00000005ff047e24 */ /* 0x002fc6000f8e00ff */
[----:B------:R-:W-:Y:S01]  /*a2a0*/  @!P5 PRMT R0, RZ, 0x654, R0 ;  /* 0x00000654ff00d816 */ /* 0x000fe20000000000 */
[----:B------:R-:W-:Y:S01]  /*a2b0*/  IMAD R3, R5, -0x2, R4 ;  /* 0xfffffffe05037824 */ /* 0x000fe200078e0204 */
[----:B------:R-:W-:Y:S02]  /*a2c0*/  WARPGROUP.DEPBAR.LE gsb0, 0x0 ;  /* 0x00008000000079c5 */ /* 0x000fe40000010000 */
[----:B------:R-:W-:Y:S01]  /*a2d0*/  WARPGROUP.ARRIVE ;  /* 0x00000000000079c5 */ /* 0x000fe20000000000 */
[----:B------:R-:W-:Y:S01]  /*a2e0*/  IMAD.U32 R190, RZ, RZ, UR18 ;  /* 0x00000012ffbe7e24 */ /* 0x000fe2000f8e00ff */
[----:B------:R-:W-:-:S03]  /*a2f0*/  ULDC UR18, c[0x0][0x9e0] ;  /* 0x0002780000127ab9 */ /* 0x000fc60000000800 */
[----:B------:R-:W-:Y:S01]  /*a300*/  IMAD R3, R190, UR22, R3 ;  /* 0x00000016be037c24 */ /* 0x000fe2000f8e0203 */
[----:B------:R-:W-:Y:S03]  /*a310*/  HGMMA.64x256x16.F32.BF16 R24, R184, gdesc[UR8].tnspB, R24, gsb0 ;  /* 0x43e00008b8187df0 */ /* 0x000fe60008001818 */
[----:B------:R-:W-:Y:S01]  /*a320*/  VIADD R3, R3, -UR19 ;  /* 0x8000001303037c36 */ /* 0x000fe20008000000 */
[----:B------:R-:W-:Y:S02]  /*a330*/  WARPGROUP.DEPBAR.LE gsb0, 0x0 ;  /* 0x00008000000079c5 */ /* 0x000fe40000010000 */
[----:B------:R-:W0:Y:S01]  /*a340*/  SHFL.IDX PT, R185, R2, RZ, 0x1c1f ;  /* 0x001c1fff02b97589 */ /* 0x000e2200000e0000 */
[C---:B------:R-:W-:Y:S01]  /*a350*/  VIADD R184, R3.reuse, UR18 ;  /* 0x0000001203b87c36 */ /* 0x040fe20008000000 */
[----:B------:R0:W-:Y:S01]  /*a360*/  @!P5 SYNCS.ARRIVE.TRANS64.RED.A1T0 RZ, [R0+URZ], RZ ;  /* 0x000000ff00ffd9a7 */ /* 0x0001e2000810043f */
[----:B------:R-:W-:-:S02]  /*a370*/  VIADD R186, R3, UR15 ;  /* 0x0000000f03ba7c36 */ /* 0x000fc40008000000 */
[--C-:B0-----:R-:W-:Y:S02]  /*a380*/  IMAD.IADD R0, R184, 0x1, R185.reuse ;  /* 0x00000001b8007824 */ /* 0x101fe400078e02b9 */
[----:B------:R-:W-:Y:S01]  /*a390*/  IMAD.IADD R3, R186, 0x1, R185 ;  /* 0x00000001ba037824 */ /* 0x000fe200078e02b9 */
[----:B------:R-:W-:Y:S06]  /*a3a0*/  @!P6 BRA `(.L_x_1031) ;  /* 0x00000000006ce947 */ /* 0x000fec0003800000 */
[----:B------:R-:W-:Y:S01]  /*a3b0*/  R2UR UR10, R17 ;  /* 0x00000000110a72ca */ /* 0x000fe200000e0000 */
[----:B------:R-:W-:Y:S01]  /*a3c0*/  ULDC UR5, c[0x0][0x288] ;  /* 0x0000a20000057ab9 */ /* 0x000fe20000000800 */
        /* <DEDUP_REMOVED lines=14> */
.L_x_1033:
[----:B------:R-:W-:Y:S02]  /*a4b0*/  ULDC UR5, c[0x0][0x9e4] ;  /* 0x0002790000057ab9 */ /* 0x000fe40000000800 */
[----:B------:R-:W-:-:S05]  /*a4c0*/  IMAD.U32 R187, RZ, RZ, UR5 ;  /* 0x00000005ffbb7e24 */ /* 0x000fca000f8e00ff */
[----:B------:R-:W-:-:S13]  /*a4d0*/  ISETP.NE.AND P0, PT, R187, 0x1, PT ;  /* 0x00000001bb00780c */ /* 0x000fda0003f05270 */
[----:B------:R-:W0:Y:S02]  /*a4e0*/  @P0 LDC.64 R188, c[0x0][0x9e8] ;  /* 0x00027a00ffbc0b82 */ /* 0x000e240000000a00 */
[----:B0-----:R-:W-:-:S05]  /*a4f0*/  @P0 IMAD.HI.U32 R4, R185, R188, RZ ;  /* 0x000000bcb9040227 */ /* 0x001fca00078e00ff */
[----:B------:R-:W-:-:S07]  /*a500*/  @P0 SHF.R.U32.HI R185, RZ, R189, R4 ;  /* 0x000000bdffb90219 */ /* 0x000fce0000011604 */
.L_x_1034:
[----:B------:R-:W-:Y:S05]  /*a510*/  BSYNC B0 ;  /* 0x0000000000007941 */ /* 0x000fea0003800000 */
.L_x_1032:
[----:B------:R-:W-:-:S04]  /*a520*/  IMAD R4, R185, R187, -UR7 ;  /* 0x80000007b9047e24 */ /* 0x000fc8000f8e02bb */
[----:B------:R-:W-:-:S05]  /*a530*/  IMAD R4, R5, -0x2, R4 ;  /* 0xfffffffe05047824 */ /* 0x000fca00078e0204 */
[----:B------:R-:W-:Y:S02]  /*a540*/  VIADDMNMX R0, R4, R187, R0, PT ;  /* 0x000000bb04007246 */ /* 0x000fe40003800100 */
[----:B------:R-:W-:-:S07]  /*a550*/  VIMNMX R3, R3, R4, !PT ;  /* 0x0000000403037248 */ /* 0x000fce0007fe0100 */
.L_x_1031:
[----:B------:R-:W-:Y:S01]  /*a560*/  UISETP.GT.AND UP1, UPT, UR6, -0x1, UPT ;  /* 0xffffffff0600788c */ /* 0x000fe2000bf24270 */
[----:B------:R-:W0:Y:S05]  /*a570*/  SHFL.IDX PT, R185, R2, 0x1, 0x1c1f ;  /* 0x003c1f0002b97f89 */ /* 0x000e2a00000e0000 */
[----:B------:R-:W-:-:S04]  /*a580*/  PLOP3.LUT P0, PT, PT, PT, UP1, 0x80, 0x0 ;  /* 0x000000000000781c */ /* 0x000fc80003f0f018 */
[C---:B------:R-:W-:Y:S02]  /*a590*/  ISETP.GT.AND P1, PT, R3.reuse, RZ, P0 ;  /* 0x000000ff0300720c */ /* 0x040fe40000724270 */
[C---:B------:R-:W-:Y:S02]  /*a5a0*/  ISETP.GT.AND P3, PT, R3.reuse, 0x1, P0 ;  /* 0x000000010300780c */ /* 0x040fe40000764270 */
[----:B------:R-:W-:Y:S02]  /*a5b0*/  ISETP.LT.OR P2, PT, R0, 0x1, P1 ;  /* 0x000000010000780c */ /* 0x000fe40000f41670 */
[C---:B------:R-:W-:Y:S02]  /*a5c0*/  ISETP.GT.AND P1, PT, R3.reuse, 0x8, P0 ;  /* 0x000000080300780c */ /* 0x040fe40000724270 */
[----:B------:R-:W-:Y:S02]  /*a5d0*/  FSEL R152, R152, -INF , !P2 ;  /* 0xff80000098987808 */ /* 0x000fe40005000000 */
[----:B------:R-:W-:-:S02]  /*a5e0*/  ISETP.GT.AND P2, PT, R3, 0x9, P0 ;  /* 0x000000090300780c */ /* 0x000fc40000744270 */
[C---:B------:R-:W-:Y:S02]  /*a5f0*/  ISETP.LT.OR P3, PT, R0.reuse, 0x2, P3 ;  /* 0x000000020000780c */ /* 0x040fe40001f61670 */
[----:B------:R-:W-:Y:S01]  /*a600*/  ISETP.LT.OR P1, PT, R0, 0x9, P1 ;  /* 0x000000090000780c */ /* 0x000fe20000f21670 */
[----:B0-----:R-:W-:Y:S01]  /*a610*/  IMAD.IADD R2, R186, 0x1, R185 ;  /* 0x00000001ba027824 */ /* 0x001fe200078e02b9 */
[----:B------:R-:W-:Y:S02]  /*a620*/  ISETP.LT.OR P2, PT, R0, 0xa, P2 ;  /* 0x0000000a0000780c */ /* 0x000fe40001741670 */
[----:B------:R-:W-:Y:S02]  /*a630*/  FSEL R153, R153, -INF , !P3 ;  /* 0xff80000099997808 */ /* 0x000fe40005800000 */
[----:B------:R-:W-:Y:S02]  /*a640*/  FSEL R156, R156, -INF , !P1 ;  /* 0xff8000009c9c7808 */ /* 0x000fe40004800000 */
[----:B------:R-:W-:-:S02]  /*a650*/  FSEL R157, R157, -INF , !P2 ;  /* 0xff8000009d9d7808 */ /* 0x000fc40005000000 */
[C---:B------:R-:W-:Y:S02]  /*a660*/  ISETP.GT.AND P3, PT, R3.reuse, 0x10, P0 ;  /* 0x000000100300780c */ /* 0x040fe40000764270 */
[C---:B------:R-:W-:Y:S02]  /*a670*/  ISETP.GT.AND P1, PT, R3.reuse, 0x11, P0 ;  /* 0x000000110300780c */ /* 0x040fe40000724270 */
[----:B------:R-:W-:Y:S02]  /*a680*/  ISETP.GT.AND P2, PT, R3, 0x18, P0 ;  /* 0x000000180300780c */ /* 0x000fe40000744270 */
[C---:B------:R-:W-:Y:S02]  /*a690*/  ISETP.LT.OR P3, PT, R0.reuse, 0x11, P3 ;  /* 0x000000110000780c */ /* 0x040fe40001f61670 */
[C---:B------:R-:W-:Y:S02]  /*a6a0*/  ISETP.LT.OR P1, PT, R0.reuse, 0x12, P1 ;  /* 0x000000120000780c */ /* 0x040fe40000f21670 */
[----:B------:R-:W-:-:S02]  /*a6b0*/  ISETP.LT.OR P2, PT, R0, 0x19, P2 ;  /* 0x000000190000780c */ /* 0x000fc40001741670 */
[----:B------:R-:W-:Y:S02]  /*a6c0*/  FSEL R160, R160, -INF , !P3 ;  /* 0xff800000a0a07808 */ /* 0x000fe40005800000 */
[----:B------:R-:W-:Y:S02]  /*a6d0*/  FSEL R161, R161, -INF , !P1 ;  /* 0xff800000a1a17808 */ /* 0x000fe40004800000 */
[----:B------:R-:W-:Y:S02]  /*a6e0*/  FSEL R164, R164, -INF , !P2 ;  /* 0xff800000a4a47808 */ /* 0x000fe40005000000 */
[C---:B------:R-:W-:Y:S02]  /*a6f0*/  ISETP.GT.AND P3, PT, R3.reuse, 0x19, P0 ;  /* 0x000000190300780c */ /* 0x040fe40000764270 */
[C---:B------:R-:W-:Y:S02]  /*a700*/  ISETP.GT.AND P1, PT, R3.reuse, 0x20, P0 ;  /* 0x000000200300780c */ /* 0x040fe40000724270 */
[----:B------:R-:W-:-:S02]  /*a710*/  ISETP.GT.AND P2, PT, R3, 0x21, P0 ;  /* 0x000000210300780c */ /* 0x000fc40000744270 */
[C---:B------:R-:W-:Y:S02]  /*a720*/  ISETP.LT.OR P3, PT, R0.reuse, 0x1a, P3 ;  /* 0x0000001a0000780c */ /* 0x040fe40001f61670 */
[C---:B------:R-:W-:Y:S02]  /*a730*/  ISETP.LT.OR P1, PT, R0.reuse, 0x21, P1 ;  /* 0x000000210000780c */ /* 0x040fe40000f21670 */
        /* <DEDUP_REMOVED lines=40> */
.L_x_1037:
[----:B------:R-:W-:Y:S02]  /*a9c0*/  ULDC UR5, c[0x0][0x9e4] ;  /* 0x0002790000057ab9 */ /* 0x000fe40000000800 */
[----:B------:R-:W-:-:S05]  /*a9d0*/  IMAD.U32 R184, RZ, RZ, UR5 ;  /* 0x00000005ffb87e24 */ /* 0x000fca000f8e00ff */
[----:B------:R-:W-:-:S13]  /*a9e0*/  ISETP.NE.AND P1, PT, R184, 0x1, PT ;  /* 0x00000001b800780c */ /* 0x000fda0003f25270 */
[----:B------:R-:W0:Y:S02]  /*a9f0*/  @P1 LDC.64 R186, c[0x0][0x9e8] ;  /* 0x00027a00ffba1b82 */ /* 0x000e240000000a00 */
[----:B0-----:R-:W-:-:S05]  /*aa00*/  @P1 IMAD.HI.U32 R4, R3, R186, RZ ;  /* 0x000000ba03041227 */ /* 0x001fca00078e00ff */
[----:B------:R-:W-:-:S07]  /*aa10*/  @P1 SHF.R.U32.HI R3, RZ, R187, R4 ;  /* 0x000000bbff031219 */ /* 0x000fce0000011604 */
.L_x_1038:
[----:B------:R-:W-:Y:S05]  /*aa20*/  BSYNC B0 ;  /* 0x0000000000007941 */ /* 0x000fea0003800000 */
.L_x_1036:
[----:B------:R-:W-:-:S04]  /*aa30*/  IMAD R4, R3, R184, -UR7 ;  /* 0x8000000703047e24 */ /* 0x000fc8000f8e02b8 */
[----:B------:R-:W-:-:S05]  /*aa40*/  IMAD R3, R5, -0x2, R4 ;  /* 0xfffffffe05037824 */ /* 0x000fca00078e0204 */
[----:B------:R-:W-:Y:S02]  /*aa50*/  VIADDMNMX R0, R3, R184, R0, PT ;  /* 0x000000b803007246 */ /* 0x000fe40003800100 */
[----:B------:R-:W-:-:S07]  /*aa60*/  VIMNMX R2, R2, R3, !PT ;  /* 0x0000000302027248 */ /* 0x000fce0007fe0100 */
.L_x_1035:
[----:B------:R-:W-:Y:S01]  /*aa70*/  FMNMX.FTZ R4, R152, R21, !PT ;  /* 0x0000001598047209 */ /* 0x000fe20007810000 */
[----:B------:R-:W-:Y:S01]  /*aa80*/  ULDC UR5, c[0x0][0x988] ;  /* 0x0002620000057ab9 */ /* 0x000fe20000000800 */
[----:B------:R-:W-:Y:S01]  /*aa90*/  ISETP.GT.AND P1, PT, R2, 0x1, P0 ;  /* 0x000000010200780c */ /* 0x000fe20000724270 */
[----:B------:R-:W-:Y:S01]  /*aaa0*/  IMAD.U32 R200, RZ, RZ, UR61 ;  /* 0x0000003dffc87e24 */ /* 0x000fe2000f8e00ff */
[----:B------:R-:W-:Y:S02]  /*aab0*/  FMNMX.FTZ R3, R153, R4, !PT ;  /* 0x0000000499037209 */ /* 0x000fe40007810000 */
        /* <DEDUP_REMOVED lines=10> */
[----:B------:R-:W-:Y:S02]  /*ab60*/  ISETP.GT.AND P3, PT, R2, 0x9, P0 ;  /* 0x000000090200780c */ /* 0x000fe40000764270 */
[----:B------:R-:W-:Y:S02]  /*ab70*/  FMNMX.FTZ R3, R165, R4, !PT ;  /* 0x00000004a5037209 */ /* 0x000fe40007810000 */
[----:B------:R-:W-:Y:S02]  /*ab80*/  FSEL R154, R154, -INF , !P1 ;  /* 0xff8000009a9a7808 */ /* 0x000fe40004800000 */
[----:B------:R-:W-:Y:S02]  /*ab90*/  FMNMX.FTZ R4, R168, R3, !PT ;  /* 0x00000003a8047209 */ /* 0x000fe40007810000 */
[----:B------:R-:W-:-:S02]  /*aba0*/  ISETP.LT.OR P2, PT, R0, 0x9, P2 ;  /* 0x000000090000780c */ /* 0x000fc40001741670 */
[----:B------:R-:W-:Y:S02]  /*abb0*/  FMNMX.FTZ R3, R169, R4, !PT ;  /* 0x00000004a9037209 */ /* 0x000fe40007810000 */
[----:B------:R-:W-:Y:S02]  /*abc0*/  ISETP.LT.OR P3, PT, R0, 0xa, P3 ;  /* 0x0000000a0000780c */ /* 0x000fe40001f61670 */
[----:B------:R-:W-:Y:S02]  /*abd0*/  FMNMX.FTZ R4, R172, R3, !PT ;  /* 0x00000003ac047209 */ /* 0x000fe40007810000 */
[----:B------:R-:W-:Y:S02]  /*abe0*/  FSEL R158, R158, -INF , !P2 ;  /* 0xff8000009e9e7808 */ /* 0x000fe40005000000 */
[----:B------:R-:W-:Y:S02]  /*abf0*/  FMNMX.FTZ R3, R173, R4, !PT ;  /* 0x00000004ad037209 */ /* 0x000fe40007810000 */
[----:B------:R-:W-:-:S02]  /*ac00*/  FSEL R159, R159, -INF , !P3 ;  /* 0xff8000009f9f7808 */ /* 0x000fc40005800000 */
[----:B------:R-:W-:Y:S02]  /*ac10*/  FMNMX.FTZ R4, R176, R3, !PT ;  /* 0x00000003b0047209 */ /* 0x000fe40007810000 */
[C---:B------:R-:W-:Y:S02]  /*ac20*/  ISETP.GT.AND P2, PT, R2.reuse, 0x10, P0 ;  /* 0x000000100200780c */ /* 0x040fe40000744270 */
[----:B------:R-:W-:Y:S02]  /*ac30*/  FMNMX.FTZ R3, R177, R4, !PT ;  /* 0x00000004b1037209 */ /* 0x000fe40007810000 */
[----:B------:R-:W-:Y:S02]  /*ac40*/  ISETP.GT.AND P3, PT, R2, 0x11, P0 ;  /* 0x000000110200780c */ /* 0x000fe40000764270 */
[----:B------:R-:W-:Y:S02]  /*ac50*/  FMNMX.FTZ R4, R180, R3, !PT ;  /* 0x00000003b4047209 */ /* 0x000fe40007810000 */
[----:B------:R-:W-:-:S02]  /*ac60*/  ISETP.LT.OR P2, PT, R0, 0x11, P2 ;  /* 0x000000110000780c */ /* 0x000fc40001741670 */
[----:B------:R-:W-:Y:S02]  /*ac70*/  FMNMX.FTZ R3, R181, R4, !PT ;  /* 0x00000004b5037209 */ /* 0x000fe40007810000 */
[----:B------:R-:W-:Y:S02]  /*ac80*/  ISETP.LT.OR P3, PT, R0, 0x12, P3 ;  /* 0x000000120000780c */ /* 0x000fe40001f61670 */
[----:B------:R-:W-:Y:S01]  /*ac90*/  FSEL R162, R162, -INF , !P2 ;  /* 0xff800000a2a27808 */ /* 0x000fe20005000000 */
[----:B------:R-:W0:Y:S01]  /*aca0*/  SHFL.BFLY PT, R4, R3, 0x2, 0x1f ;  /* 0x0c401f0003047f89 */ /* 0x000e2200000e0000 */
[C---:B------:R-:W-:Y:S02]  /*acb0*/  ISETP.GT.AND P1, PT, R2.reuse, 0x18, P0 ;  /* 0x000000180200780c */ /* 0x040fe40000724270 */
[----:B------:R-:W-:Y:S02]  /*acc0*/  FSEL R163, R163, -INF , !P3 ;  /* 0xff800000a3a37808 */ /* 0x000fe40005800000 */
[----:B------:R-:W-:-:S02]  /*acd0*/  ISETP.GT.AND P3, PT, R2, 0x20, P0 ;  /* 0x000000200200780c */ /* 0x000fc40000764270 */
[----:B------:R-:W-:Y:S02]  /*ace0*/  ISETP.GT.AND P2, PT, R2, 0x19, P0 ;  /* 0x000000190200780c */ /* 0x000fe40000744270 */
[C---:B------:R-:W-:Y:S02]  /*acf0*/  ISETP.LT.OR P1, PT, R0.reuse, 0x19, P1 ;  /* 0x000000190000780c */ /* 0x040fe40000f21670 */
[C---:B------:R-:W-:Y:S02]  /*ad00*/  ISETP.LT.OR P3, PT, R0.reuse, 0x21, P3 ;  /* 0x000000210000780c */ /* 0x040fe40001f61670 */
[----:B------:R-:W-:Y:S02]  /*ad10*/  ISETP.LT.OR P2, PT, R0, 0x1a, P2 ;  /* 0x0000001a0000780c */ /* 0x000fe40001741670 */
[----:B------:R-:W-:Y:S02]  /*ad20*/  FSEL R166, R166, -INF , !P1 ;  /* 0xff800000a6a67808 */ /* 0x000fe40004800000 */
[----:B------:R-:W-:-:S02]  /*ad30*/  FSEL R170, R170, -INF , !P3 ;  /* 0xff800000aaaa7808 */ /* 0x000fc40005800000 */
[C---:B------:R-:W-:Y:S02]  /*ad40*/  ISETP.GT.AND P1, PT, R2.reuse, 0x21, P0 ;  /* 0x000000210200780c */ /* 0x040fe40000724270 */
[----:B------:R-:W-:Y:S02]  /*ad50*/  FSEL R167, R167, -INF , !P2 ;  /* 0xff800000a7a77808 */ /* 0x000fe40005000000 */
[----:B------:R-:W-:Y:S02]  /*ad60*/  ISETP.GT.AND P2, PT, R2, 0x28, P0 ;  /* 0x000000280200780c */ /* 0x000fe40000744270 */
[----:B0-----:R-:W-:Y:S02]  /*ad70*/  FMNMX.FTZ R184, R3, R4, !PT ;  /* 0x0000000403b87209 */ /* 0x001fe40007810000 */
[C---:B------:R-:W-:Y:S02]  /*ad80*/  ISETP.LT.OR P1, PT, R0.reuse, 0x22, P1 ;  /* 0x000000220000780c */ /* 0x040fe40000f21670 */
[----:B------:R-:W-:Y:S01]  /*ad90*/  ISETP.LT.OR P2, PT, R0, 0x29, P2 ;  /* 0x000000290000780c */ /* 0x000fe20001741670 */
[----:B------:R-:W0:Y:S01]  /*ada0*/  SHFL.BFLY PT, R185, R184, 0x1, 0x1f ;  /* 0x0c201f00b8b97f89 */ /* 0x000e2200000e0000 */
[----:B------:R-:W-:-:S02]  /*adb0*/  FSEL R171, R171, -INF , !P1 ;  /* 0xff800000abab7808 */ /* 0x000fc40004800000 */
[----:B------:R-:W-:Y:S02]  /*adc0*/  ISETP.GT.AND P1, PT, R2, 0x29, P0 ;  /* 0x000000290200780c */ /* 0x000fe40000724270 */
[----:B------:R-:W-:Y:S02]  /*add0*/  FSEL R174, R174, -INF , !P2 ;  /* 0xff800000aeae7808 */ /* 0x000fe40005000000 */
[----:B------:R-:W-:Y:S02]  /*ade0*/  ISETP.GT.AND P2, PT, R2, 0x30, P0 ;  /* 0x000000300200780c */ /* 0x000fe40000744270 */
[C---:B------:R-:W-:Y:S02]  /*adf0*/  ISETP.LT.OR P1, PT, R0.reuse, 0x2a, P1 ;  /* 0x0000002a0000780c */ /* 0x040fe40000f21670 */
[----:B------:R-:W-:Y:S02]  /*ae00*/  ISETP.LT.OR P2, PT, R0, 0x31, P2 ;  /* 0x000000310000780c */ /* 0x000fe40001741670 */
[----:B------:R-:W-:-:S02]  /*ae10*/  FSEL R175, R175, -INF , !P1 ;  /* 0xff800000afaf7808 */ /* 0x000fc40004800000 */
[----:B------:R-:W-:Y:S02]  /*ae20*/  ISETP.GT.AND P1, PT, R2, 0x31, P0 ;  /* 0x000000310200780c */ /* 0x000fe40000724270 */
[----:B------:R-:W-:Y:S02]  /*ae30*/  FSEL R178, R178, -INF , !P2 ;  /* 0xff800000b2b27808 */ /* 0x000fe40005000000 */
[----:B------:R-:W-:Y:S02]  /*ae40*/  ISETP.GT.AND P2, PT, R2, 0x38, P0 ;  /* 0x000000380200780c */ /* 0x000fe40000744270 */
[----:B------:R-:W-:Y:S02]  /*ae50*/  ISETP.LT.OR P1, PT, R0, 0x32, P1 ;  /* 0x000000320000780c */ /* 0x000fe40000f21670 */
[----:B------:R-:W-:Y:S02]  /*ae60*/  ISETP.GT.AND P0, PT, R2, 0x39, P0 ;  /* 0x000000390200780c */ /* 0x000fe40000704270 */
[----:B0-----:R-:W-:-:S02]  /*ae70*/  FMNMX.FTZ R4, R184, R185, !PT ;  /* 0x000000b9b8047209 */ /* 0x001fc40007810000 */
[----:B------:R-:W-:Y:S02]  /*ae80*/  FMNMX.FTZ R184, R154, R23, !PT ;  /* 0x000000179ab87209 */ /* 0x000fe40007810000 */
[C---:B------:R-:W-:Y:S01]  /*ae90*/  FSETP.NEU.FTZ.AND P3, PT, R4.reuse, -INF , PT ;  /* 0xff8000000400780b */ /* 0x040fe20003f7d000 */
[----:B------:R-:W-:Y:S01]  /*aea0*/  FMUL.FTZ R185, R4, UR5 ;  /* 0x0000000504b97c20 */ /* 0x000fe20008410000 */
[----:B------:R-:W-:Y:S02]  /*aeb0*/  FMNMX.FTZ R3, R155, R184, !PT ;  /* 0x000000b89b037209 */ /* 0x000fe40007810000 */
[----:B------:R-:W-:Y:S02]  /*aec0*/  ISETP.LT.OR P2, PT, R0, 0x39, P2 ;  /* 0x000000390000780c */ /* 0x000fe40001741670 */
[----:B------:R-:W-:Y:S02]  /*aed0*/  FMNMX.FTZ R184, R158, R3, !PT ;  /* 0x000000039eb87209 */ /* 0x000fe40007810000 */
[----:B------:R-:W-:-:S02]  /*aee0*/  FSEL R187, R185, RZ, P3 ;  /* 0x000000ffb9bb7208 */ /* 0x000fc40001800000 */
[----:B------:R-:W-:Y:S02]  /*aef0*/  FMNMX.FTZ R3, R159, R184, !PT ;  /* 0x000000b89f037209 */ /* 0x000fe40007810000 */
[----:B------:R-:W-:Y:S01]  /*af00*/  FSEL R179, R179, -INF , !P1 ;  /* 0xff800000b3b37808 */ /* 0x000fe20004800000 */
[--C-:B------:R-:W-:Y:S01]  /*af10*/  FFMA.FTZ R185, R152, UR5, -R187.reuse ;  /* 0x0000000598b97c23 */ /* 0x100fe200080108bb */
[----:B------:R-:W-:Y:S01]  /*af20*/  FMNMX.FTZ R184, R162, R3, !PT ;  /* 0x00000003a2b87209 */ /* 0x000fe20007810000 */
[--C-:B------:R-:W-:Y:S01]  /*af30*/  FFMA.FTZ R194, R164, UR5, -R187.reuse ;  /* 0x00000005a4c27c23 */ /* 0x100fe200080108bb */
[----:B------:R-:W-:Y:S01]  /*af40*/  ISETP.LT.OR P0, PT, R0, 0x3a, P0 ;  /* 0x0000003a0000780c */ /* 0x000fe20000701670 */
[--C-:B------:R-:W-:Y:S01]  /*af50*/  FFMA.FTZ R196, R153, UR5, -R187.reuse ;  /* 0x0000000599c47c23 */ /* 0x100fe200080108bb */
[----:B------:R-:W-:Y:S01]  /*af60*/  FMNMX.FTZ R3, R163, R184, !PT ;  /* 0x000000b8a3037209 */ /* 0x000fe20007810000 */
[----:B------:R-:W-:Y:S01]  /*af70*/  MUFU.EX2 R185, R185 ;  /* 0x000000b900b97308 */ /* 0x000fe20000000800 */
[----:B------:R-:W-:Y:S01]  /*af80*/  FSEL R182, R182, -INF , !P2 ;  /* 0xff800000b6b67808 */ /* 0x000fe20005000000 */
[--C-:B------:R-:W-:Y:S01]  /*af90*/  FFMA.FTZ R198, R156, UR5, -R187.reuse ;  /* 0x000000059cc67c23 */ /* 0x100fe200080108bb */
[----:B------:R-:W-:Y:S01]  /*afa0*/  FMNMX.FTZ R184, R166, R3, !PT ;  /* 0x00000003a6b87209 */ /* 0x000fe20007810000 */
[--C-:B------:R-:W-:Y:S01]  /*afb0*/  FFMA.FTZ R153, R157, UR5, -R187.reuse ;  /* 0x000000059d997c23 */ /* 0x100fe200080108bb */
[----:B------:R-:W-:Y:S01]  /*afc0*/  FSEL R183, R183, -INF , !P0 ;  /* 0xff800000b7b77808 */ /* 0x000fe20004000000 */
        /* <DEDUP_REMOVED lines=15> */
[----:B------:R-:W-:Y:S01]  /*b0c0*/  R2UR UR7, R22 ;  /* 0x00000000160772ca */ /* 0x000fe200000e0000 */
[--C-:B------:R-:W-:Y:S01]  /*b0d0*/  FFMA.FTZ R186, R180, UR5, -R187.reuse ;  /* 0x00000005b4ba7c23 */ /* 0x100fe200080108bb */
[----:B------:R-:W-:Y:S01]  /*b0e0*/  FMNMX.FTZ R3, R175, R152, !PT ;  /* 0x00000098af037209 */ /* 0x000fe20007810000 */
[----:B------:R-:W-:Y:S01]  /*b0f0*/  MUFU.EX2 R153, R153 ;  /* 0x0000009900997308 */ /* 0x000fe20000000800 */
[----:B------:R-:W-:-:S02]  /*b100*/  FFMA.FTZ R181, R181, UR5, -R187 ;  /* 0x00000005b5b57c23 */ /* 0x000fc400080108bb */
[----:B------:R-:W-:-:S04]  /*b110*/  FMNMX.FTZ R2, R178, R3, !PT ;  /* 0x00000003b2027209 */ /* 0x000fc80007810000 */
[----:B------:R-:W-:Y:S01]  /*b120*/  FMNMX.FTZ R3, R179, R2, !PT ;  /* 0x00000002b3037209 */ /* 0x000fe20007810000 */
[----:B------:R-:W-:Y:S01]  /*b130*/  MUFU.EX2 R192, R192 ;  /* 0x000000c000c07308 */ /* 0x000fe20000000800 */
[----:B------:R-:W-:Y:S01]  /*b140*/  FSEL R2, R4, RZ, P3 ;  /* 0x000000ff04027208 */ /* 0x000fe20001800000 */
[----:B------:R-:W-:Y:S01]  /*b150*/  UISETP.GT.AND UP1, UPT, UR6, UR7, UPT ;  /* 0x000000070600728c */ /* 0x000fe2000bf24270 */
[----:B------:R-:W-:Y:S01]  /*b160*/  FMNMX.FTZ R0, R182, R3, !PT ;  /* 0x00000003b6007209 */ /* 0x000fe20007810000 */
[----:B------:R-:W-:Y:S02]  /*b170*/  UIADD3 UR6, UR6, -0x1, URZ ;  /* 0xffffffff06067890 */ /* 0x000fe4000fffe03f */
[----:B------:R-:W-:Y:S01]  /*b180*/  FADD.FTZ R2, -R2, R21 ;  /* 0x0000001502027221 */ /* 0x000fe20000010100 */
[----:B------:R-:W-:Y:S01]  /*b190*/  FMNMX.FTZ R0, R183, R0, !PT ;  /* 0x00000000b7007209 */ /* 0x000fe20007810000 */
[----:B------:R-:W-:Y:S01]  /*b1a0*/  MUFU.EX2 R157, R157 ;  /* 0x0000009d009d7308 */ /* 0x000fe20000000800 */
[----:B------:R-:W-:Y:S01]  /*b1b0*/  UMOV UR7, UR4 ;  /* 0x0000000400077c82 */ /* 0x000fe20008000000 */
[----:B------:R-:W-:-:S02]  /*b1c0*/  FMUL.FTZ R2, R2, UR5 ;  /* 0x0000000502027c20 */ /* 0x000fc40008410000 */
[----:B------:R-:W0:Y:S04]  /*b1d0*/  SHFL.BFLY PT, R3, R0, 0x2, 0x1f ;  /* 0x0c401f0000037f89 */ /* 0x000e2800000e0000 */
[----:B------:R-:W-:Y:S08]  /*b1e0*/  MUFU.EX2 R194, R194 ;  /* 0x000000c200c27308 */ /* 0x000ff00000000800 */
[----:B------:R-:W-:Y:S08]  /*b1f0*/  MUFU.EX2 R161, R161 ;  /* 0x000000a100a17308 */ /* 0x000ff00000000800 */
[----:B------:R-:W-:Y:S01]  /*b200*/  MUFU.EX2 R188, R188 ;  /* 0x000000bc00bc7308 */ /* 0x000fe20000000800 */
[----:B0-----:R-:W-:-:S07]  /*b210*/  FMNMX.FTZ R3, R0, R3, !PT ;  /* 0x0000000300037209 */ /* 0x001fce0007810000 */
[----:B------:R-:W-:Y:S01]  /*b220*/  MUFU.EX2 R165, R165 ;  /* 0x000000a500a57308 */ /* 0x000fe20000000800 */
[----:B------:R-:W0:Y:S07]  /*b230*/  SHFL.BFLY PT, R0, R3, 0x1, 0x1f ;  /* 0x0c201f0003007f89 */ /* 0x000e2e00000e0000 */
[----:B------:R-:W-:Y:S08]  /*b240*/  MUFU.EX2 R190, R190 ;  /* 0x000000be00be7308 */ /* 0x000ff00000000800 */
[----:B------:R-:W-:Y:S08]  /*b250*/  MUFU.EX2 R169, R169 ;  /* 0x000000a900a97308 */ /* 0x000ff00000000800 */
[----:B------:R-:W-:Y:S01]  /*b260*/  MUFU.EX2 R184, R184 ;  /* 0x000000b800b87308 */ /* 0x000fe20000000800 */
[----:B0-----:R-:W-:-:S04]  /*b270*/  FMNMX.FTZ R3, R3, R0, !PT ;  /* 0x0000000003037209 */ /* 0x001fc80007810000 */
[C---:B------:R-:W-:Y:S01]  /*b280*/  FSETP.NEU.FTZ.AND P0, PT, R3.reuse, -INF , PT ;  /* 0xff8000000300780b */ /* 0x040fe20003f1d000 */
[----:B------:R-:W-:Y:S02]  /*b290*/  FMUL.FTZ R0, R3, UR5 ;  /* 0x0000000503007c20 */ /* 0x000fe40008410000 */
[----:B------:R-:W-:Y:S03]  /*b2a0*/  MUFU.EX2 R173, R173 ;  /* 0x000000ad00ad7308 */ /* 0x000fe60000000800 */
[----:B------:R-:W-:-:S05]  /*b2b0*/  FSEL R164, R0, RZ, P0 ;  /* 0x000000ff00a47208 */ /* 0x000fca0000000000 */
[----:B------:R0:W1:Y:S01]  /*b2c0*/  MUFU.EX2 R0, R2 ;  /* 0x0000000200007308 */ /* 0x0000620000000800 */
[--C-:B------:R-:W-:Y:S01]  /*b2d0*/  FFMA.FTZ R197, R154, UR5, -R164.reuse ;  /* 0x000000059ac57c23 */ /* 0x100fe200080108a4 */
[--C-:B------:R-:W-:Y:S01]  /*b2e0*/  FFMA.FTZ R152, R155, UR5, -R164.reuse ;  /* 0x000000059b987c23 */ /* 0x100fe200080108a4 */
[--C-:B------:R-:W-:Y:S01]  /*b2f0*/  FFMA.FTZ R199, R158, UR5, -R164.reuse ;  /* 0x000000059ec77c23 */ /* 0x100fe200080108a4 */
[--C-:B------:R-:W-:Y:S01]  /*b300*/  FFMA.FTZ R154, R159, UR5, -R164.reuse ;  /* 0x000000059f9a7c23 */ /* 0x100fe200080108a4 */
[--C-:B------:R-:W-:Y:S01]  /*b310*/  FFMA.FTZ R193, R162, UR5, -R164.reuse ;  /* 0x00000005a2c17c23 */ /* 0x100fe200080108a4 */
[--C-:B------:R-:W-:Y:S01]  /*b320*/  FFMA.FTZ R156, R163, UR5, -R164.reuse ;  /* 0x00000005a39c7c23 */ /* 0x100fe200080108a4 */
[--C-:B------:R-:W-:Y:S01]  /*b330*/  FFMA.FTZ R195, R166, UR5, -R164.reuse ;  /* 0x00000005a6c37c23 */ /* 0x100fe200080108a4 */
[----:B------:R-:W-:Y:S01]  /*b340*/  MUFU.EX2 R197, R197 ;  /* 0x000000c500c57308 */ /* 0x000fe20000000800 */
[----:B0-----:R-:W-:Y:S01]  /*b350*/  FSEL R2, R3, RZ, P0 ;  /* 0x000000ff03027208 */ /* 0x001fe20000000000 */
[--C-:B------:R-:W-:Y:S01]  /*b360*/  FFMA.FTZ R158, R167, UR5, -R164.reuse ;  /* 0x00000005a79e7c23 */ /* 0x100fe200080108a4 */
[--C-:B------:R-:W-:Y:S01]  /*b370*/  FFMA.FTZ R189, R170, UR5, -R164.reuse ;  /* 0x00000005aabd7c23 */ /* 0x100fe200080108a4 */
[----:B------:R-:W-:Y:S01]  /*b380*/  FFMA.FTZ R160, R171, UR5, -R164 ;  /* 0x00000005aba07c23 */ /* 0x000fe200080108a4 */
[----:B------:R-:W-:-:S02]  /*b390*/  IMAD.U32 R155, RZ, RZ, UR14 ;  /* 0x0000000eff9b7e24 */ /* 0x000fc4000f8e00ff */
[----:B------:R-:W-:Y:S01]  /*b3a0*/  FADD.FTZ R2, -R2, R23 ;  /* 0x0000001702027221 */ /* 0x000fe20000010100 */
[--C-:B------:R-:W-:Y:S01]  /*b3b0*/  FFMA.FTZ R174, R174, UR5, -R164.reuse ;  /* 0x00000005aeae7c23 */ /* 0x100fe200080108a4 */
[----:B------:R-:W-:Y:S01]  /*b3c0*/  MUFU.EX2 R152, R152 ;  /* 0x0000009800987308 */ /* 0x000fe20000000800 */
[----:B-1----:R-:W-:Y:S01]  /*b3d0*/  FFMA.FTZ R15, R0, R15, R185 ;  /* 0x0000000f000f7223 */ /* 0x002fe200000100b9 */
[----:B------:R-:W-:Y:S01]  /*b3e0*/  FMUL.FTZ R2, R2, UR5 ;  /* 0x0000000502027c20 */ /* 0x000fe20008410000 */
[----:B------:R-:W-:Y:S01]  /*b3f0*/  @!P5 IADD3 R155, R155, 0x30860, RZ ;  /* 0x000308609b9bd810 */ /* 0x000fe20007ffe0ff */
[--C-:B------:R-:W-:Y:S01]  /*b400*/  FFMA.FTZ R175, R175, UR5, -R164.reuse ;  /* 0x00000005afaf7c23 */ /* 0x100fe200080108a4 */
[----:B------:R-:W-:Y:S01]  /*b410*/  FADD.FTZ R15, R196, R15 ;  /* 0x0000000fc40f7221 */ /* 0x000fe20000010000 */
[--C-:B------:R-:W-:Y:S01]  /*b420*/  FFMA.FTZ R178, R178, UR5, -R164.reuse ;  /* 0x00000005b2b27c23 */ /* 0x100fe200080108a4 */
[----:B------:R-:W-:Y:S01]  /*b430*/  @!P5 PRMT R155, RZ, 0x654, R155 ;  /* 0x00000654ff9bd816 */ /* 0x000fe2000000009b */
[----:B------:R-:W0:Y:S01]  /*b440*/  MUFU.EX2 R2, R2 ;  /* 0x0000000200027308 */ /* 0x000e220000000800 */
[----:B------:R-:W-:Y:S01]  /*b450*/  FADD.FTZ R162, R198, R15 ;  /* 0x0000000fc6a27221 */ /* 0x000fe20000010000 */
[--C-:B------:R-:W-:Y:S01]  /*b460*/  FFMA.FTZ R179, R179, UR5, -R164.reuse ;  /* 0x00000005b3b37c23 */ /* 0x100fe200080108a4 */
[----:B------:R1:W-:Y:S01]  /*b470*/  @!P5 SYNCS.ARRIVE.TRANS64.RED.A1T0 RZ, [R155+URZ], RZ ;  /* 0x000000ff9bffd9a7 */ /* 0x0003e2000810043f */
[----:B------:R-:W-:Y:S01]  /*b480*/  FFMA.FTZ R182, R182, UR5, -R164 ;  /* 0x00000005b6b67c23 */ /* 0x000fe200080108a4 */
[----:B------:R-:W-:Y:S01]  /*b490*/  FADD.FTZ R23, R153, R162 ;  /* 0x000000a299177221 */ /* 0x000fe20000010000 */
[----:B------:R-:W-:Y:S01]  /*b4a0*/  FFMA.FTZ R164, R183, UR5, -R164 ;  /* 0x00000005b7a47c23 */ /* 0x000fe200080108a4 */
[----:B------:R-:W-:Y:S01]  /*b4b0*/  PLOP3.LUT P0, PT, PT, PT, UP1, 0x80, 0x0 ;  /* 0x000000000000781c */ /* 0x000fe20003f0f018 */
[----:B------:R-:W2:Y:S01]  /*b4c0*/  MUFU.EX2 R199, R199 ;  /* 0x000000c700c77308 */ /* 0x000ea20000000800 */
[----:B------:R-:W-:Y:S01]  /*b4d0*/  FADD.FTZ R162, R192, R23 ;  /* 0x00000017c0a27221 */ /* 0x000fe20000010000 */
[----:B------:R-:W-:-:S02]  /*b4e0*/  F2FP.BF16.F32.PACK_AB R196, R196, R185 ;  /* 0x000000b9c4c4723e */ /* 0x000fc400000010ff */
[----:B------:R-:W-:Y:S01]  /*b4f0*/  F2FP.BF16.F32.PACK_AB R198, R153, R198 ;  /* 0x000000c699c6723e */ /* 0x000fe200000010ff */
[C---:B------:R-:W-:Y:S01]  /*b500*/  FADD.FTZ R23, R157.reuse, R162 ;  /* 0x000000a29d177221 */ /* 0x040fe20000010000 */
[----:B------:R-:W-:Y:S02]  /*b510*/  F2FP.BF16.F32.PACK_AB R192, R157, R192 ;  /* 0x000000c09dc0723e */ /* 0x000fe400000010ff */
[----:B------:R-:W3:Y:S01]  /*b520*/  MUFU.EX2 R154, R154 ;  /* 0x0000009a009a7308 */ /* 0x000ee20000000800 */
[----:B0-----:R-:W-:Y:S01]  /*b530*/  FFMA.FTZ R15, R2, R14, R197 ;  /* 0x0000000e020f7223 */ /* 0x001fe200000100c5 */
[----:B------:R-:W-:Y:S01]  /*b540*/  FADD.FTZ R162, R194, R23 ;  /* 0x00000017c2a27221 */ /* 0x000fe20000010000 */
[C---:B------:R-:W-:Y:S02]  /*b550*/  F2FP.BF16.F32.PACK_AB R194, R161.reuse, R194 ;  /* 0x000000c2a1c2723e */ /* 0x040fe400000010ff */
[C---:B------:R-:W-:Y:S01]  /*b560*/  FADD.FTZ R14, R152.reuse, R15 ;  /* 0x0000000f980e7221 */ /* 0x040fe20000010000 */
[----:B------:R-:W-:Y:S01]  /*b570*/  FADD.FTZ R23, R161, R162 ;  /* 0x000000a2a1177221 */ /* 0x000fe20000010000 */
[----:B------:R-:W-:Y:S01]  /*b580*/  F2FP.BF16.F32.PACK_AB R197, R152, R197 ;  /* 0x000000c598c5723e */ /* 0x000fe200000010ff */
[----:B------:R-:W0:Y:S01]  /*b590*/  MUFU.EX2 R193, R193 ;  /* 0x000000c100c17308 */ /* 0x000e220000000800 */
[----:B--2---:R-:W-:Y:S01]  /*b5a0*/  FADD.FTZ R15, R199, R14 ;  /* 0x0000000ec70f7221 */ /* 0x004fe20000010000 */
[----:B------:R-:W-:Y:S01]  /*b5b0*/  FADD.FTZ R162, R188, R23 ;  /* 0x00000017bca27221 */ /* 0x000fe20000010000 */
[----:B------:R-:W-:-:S03]  /*b5c0*/  F2FP.BF16.F32.PACK_AB R188, R165, R188 ;  /* 0x000000bca5bc723e */ /* 0x000fc600000010ff */
[----:B------:R-:W-:Y:S02]  /*b5d0*/  FADD.FTZ R23, R165, R162 ;  /* 0x000000a2a5177221 */ /* 0x000fe40000010000 */
[----:B------:R-:W2:Y:S01]  /*b5e0*/  MUFU.EX2 R156, R156 ;  /* 0x0000009c009c7308 */ /* 0x000ea20000000800 */
[----:B---3--:R-:W-:Y:S01]  /*b5f0*/  FADD.FTZ R14, R154, R15 ;  /* 0x0000000f9a0e7221 */ /* 0x008fe20000010000 */
[----:B------:R-:W-:Y:S01]  /*b600*/  FADD.FTZ R162, R190, R23 ;  /* 0x00000017bea27221 */ /* 0x000fe20000010000 */
[C---:B------:R-:W-:Y:S02]  /*b610*/  F2FP.BF16.F32.PACK_AB R190, R169.reuse, R190 ;  /* 0x000000bea9be723e */ /* 0x040fe400000010ff */
[----:B------:R-:W-:Y:S01]  /*b620*/  F2FP.BF16.F32.PACK_AB R199, R154, R199 ;  /* 0x000000c79ac7723e */ /* 0x000fe200000010ff */
[----:B------:R-:W-:Y:S02]  /*b630*/  FADD.FTZ R23, R169, R162 ;  /* 0x000000a2a9177221 */ /* 0x000fe40000010000 */
[----:B------:R-:W3:Y:S01]  /*b640*/  MUFU.EX2 R195, R195 ;  /* 0x000000c300c37308 */ /* 0x000ee20000000800 */
[----:B0-----:R-:W-:-:S07]  /*b650*/  FADD.FTZ R15, R193, R14 ;  /* 0x0000000ec10f7221 */ /* 0x001fce0000010000 */
[----:B------:R-:W0:Y:S01]  /*b660*/  MUFU.EX2 R158, R158 ;  /* 0x0000009e009e7308 */ /* 0x000e220000000800 */
[C---:B--2---:R-:W-:Y:S01]  /*b670*/  FADD.FTZ R14, R156.reuse, R15 ;  /* 0x0000000f9c0e7221 */ /* 0x044fe20000010000 */
[----:B------:R-:W-:-:S06]  /*b680*/  F2FP.BF16.F32.PACK_AB R193, R156, R193 ;  /* 0x000000c19cc1723e */ /* 0x000fcc00000010ff */
[----:B------:R-:W2:Y:S01]  /*b690*/  MUFU.EX2 R189, R189 ;  /* 0x000000bd00bd7308 */ /* 0x000ea20000000800 */
[----:B---3--:R-:W-:-:S07]  /*b6a0*/  FADD.FTZ R15, R195, R14 ;  /* 0x0000000ec30f7221 */ /* 0x008fce0000010000 */
[----:B------:R-:W3:Y:S01]  /*b6b0*/  MUFU.EX2 R160, R160 ;  /* 0x000000a000a07308 */ /* 0x000ee20000000800 */
[C---:B0-----:R-:W-:Y:S01]  /*b6c0*/  FADD.FTZ R14, R158.reuse, R15 ;  /* 0x0000000f9e0e7221 */ /* 0x041fe20000010000 */
[----:B------:R-:W-:-:S06]  /*b6d0*/  F2FP.BF16.F32.PACK_AB R195, R158, R195 ;  /* 0x000000c39ec3723e */ /* 0x000fcc00000010ff */
[----:B------:R-:W0:Y:S01]  /*b6e0*/  MUFU.EX2 R174, R174 ;  /* 0x000000ae00ae7308 */ /* 0x000e220000000800 */
[----:B--2---:R-:W-:Y:S01]  /*b6f0*/  FADD.FTZ R15, R189, R14 ;  /* 0x0000000ebd0f7221 */ /* 0x004fe20000010000 */
[----:B------:R-:W-:Y:S01]  /*b700*/  FADD.FTZ R14, R184, R23 ;  /* 0x00000017b80e7221 */ /* 0x000fe20000010000 */
[----:B------:R-:W-:-:S03]  /*b710*/  F2FP.BF16.F32.PACK_AB R184, R173, R184 ;  /* 0x000000b8adb8723e */ /* 0x000fc600000010ff */
[----:B------:R-:W-:Y:S02]  /*b720*/  FADD.FTZ R23, R173, R14 ;  /* 0x0000000ead177221 */ /* 0x000fe40000010000 */
[----:B------:R-:W2:Y:S01]  /*b730*/  MUFU.EX2 R175, R175 ;  /* 0x000000af00af7308 */ /* 0x000ea20000000800 */
[C---:B---3--:R-:W-:Y:S01]  /*b740*/  FADD.FTZ R15, R160.reuse, R15 ;  /* 0x0000000fa00f7221 */ /* 0x048fe20000010000 */
[----:B------:R-:W-:-:S06]  /*b750*/  F2FP.BF16.F32.PACK_AB R189, R160, R189 ;  /* 0x000000bda0bd723e */ /* 0x000fcc00000010ff */
[----:B-1----:R-:W1:Y:S01]  /*b760*/  MUFU.EX2 R155, R178 ;  /* 0x000000b2009b7308 */ /* 0x002e620000000800 */
[----:B0-----:R-:W-:-:S07]  /*b770*/  FADD.FTZ R15, R174, R15 ;  /* 0x0000000fae0f7221 */ /* 0x001fce0000010000 */
[----:B------:R-:W0:Y:S01]  /*b780*/  MUFU.EX2 R179, R179 ;  /* 0x000000b300b37308 */ /* 0x000e220000000800 */
[C---:B--2---:R-:W-:Y:S01]  /*b790*/  FADD.FTZ R14, R175.reuse, R15 ;  /* 0x0000000faf0e7221 */ /* 0x044fe20000010000 */
[----:B------:R-:W-:-:S06]  /*b7a0*/  F2FP.BF16.F32.PACK_AB R191, R175, R174 ;  /* 0x000000aeafbf723e */ /* 0x000fcc00000010ff */
[----:B------:R-:W2:Y:S01]  /*b7b0*/  MUFU.EX2 R186, R186 ;  /* 0x000000ba00ba7308 */ /* 0x000ea20000000800 */
[----:B-1----:R-:W-:-:S07]  /*b7c0*/  FADD.FTZ R14, R155, R14 ;  /* 0x0000000e9b0e7221 */ /* 0x002fce0000010000 */
[----:B------:R-:W1:Y:S01]  /*b7d0*/  MUFU.EX2 R187, R182 ;  /* 0x000000b600bb7308 */ /* 0x000e620000000800 */
[C---:B0-----:R-:W-:Y:S01]  /*b7e0*/  FADD.FTZ R14, R179.reuse, R14 ;  /* 0x0000000eb30e7221 */ /* 0x041fe20000010000 */
[----:B------:R-:W-:-:S06]  /*b7f0*/  F2FP.BF16.F32.PACK_AB R185, R179, R155 ;  /* 0x0000009bb3b9723e */ /* 0x000fcc00000010ff */
[----:B------:R-:W0:Y:S01]  /*b800*/  MUFU.EX2 R21, R181 ;  /* 0x000000b500157308 */ /* 0x000e220000000800 */
[----:B--2---:R-:W-:Y:S01]  /*b810*/  FADD.FTZ R162, R186, R23 ;  /* 0x00000017baa27221 */ /* 0x004fe20000010000 */
[----:B------:R-:W-:-:S06]  /*b820*/  IMAD.MOV.U32 R23, RZ, RZ, R3 ;  /* 0x000000ffff177224 */ /* 0x000fcc00078e0003 */
[----:B------:R-:W2:Y:S01]  /*b830*/  MUFU.EX2 R164, R164 ;  /* 0x000000a400a47308 */ /* 0x000ea20000000800 */
[----:B-1----:R-:W-:Y:S01]  /*b840*/  FADD.FTZ R14, R187, R14 ;  /* 0x0000000ebb0e7221 */ /* 0x002fe20000010000 */
[C---:B0-----:R-:W-:Y:S01]  /*b850*/  FADD.FTZ R15, R21.reuse, R162 ;  /* 0x000000a2150f7221 */ /* 0x041fe20000010000 */
[----:B------:R-:W-:Y:S01]  /*b860*/  F2FP.BF16.F32.PACK_AB R186, R21, R186 ;  /* 0x000000ba15ba723e */ /* 0x000fe200000010ff */
[----:B------:R-:W-:Y:S02]  /*b870*/  IMAD.MOV.U32 R21, RZ, RZ, R4 ;  /* 0x000000ffff157224 */ /* 0x000fe400078e0004 */
[C---:B--2---:R-:W-:Y:S01]  /*b880*/  FADD.FTZ R14, R164.reuse, R14 ;  /* 0x0000000ea40e7221 */ /* 0x044fe20000010000 */
[----:B------:R-:W-:Y:S01]  /*b890*/  F2FP.BF16.F32.PACK_AB R187, R164, R187 ;  /* 0x000000bba4bb723e */ /* 0x000fe200000010ff */
[----:B------:R-:W-:Y:S06]  /*b8a0*/  @P0 BRA `(.L_x_1039) ;  /* 0xffffffd400fc0947 */ /* 0x000fec000383ffff */
.L_x_1022:
        /* <DEDUP_REMOVED lines=131> */
.L_x_1040:
[----:B------:R-:W-:Y:S01]  /*c0e0*/  R2UR UR6, R16 ;  /* 0x00000000100672ca */ /* 0x000fe200000e0000 */
[----:B------:R-:W-:-:S05]  /*c0f0*/  IMAD.U32 R0, RZ, RZ, UR61 ;  /* 0x0000003dff007e24 */ /* 0x000fca000f8e00ff */
[----:B------:R-:W-:-:S07]  /*c100*/  SHF.L.U32 R0, R0, 0x1f, RZ ;  /* 0x0000001f00007819 */ /* 0x000fce00000006ff */
[----:B------:R-:W-:-:S09]  /*c110*/  ULEA UR7, UR4, UR6, 0x3 ;  /* 0x0000000604077291 */ /* 0x000fd2000f8e183f */
[----:B------:R0:W1:Y:S01]  /*c120*/  SYNCS.PHASECHK.TRANS64.TRYWAIT P0, [UR7+0x30850], R0 ;  /* 0x03085000ff0075a7 */ /* 0x0000620008000147 */
[----:B------:R-:W-:Y:S05]  /*c130*/  @!P4 BRA `(.L_x_1041) ;  /* 0x000000000004c947 */ /* 0x000fea0003800000 */
[----:B------:R-:W-:Y:S01]  /*c140*/  BPT.TRAP 0x1 ;  /* 0x000000040000795c */ /* 0x000fe20000300000 */
.L_x_1041:
[----:B-1----:R-:W-:Y:S05]  /*c150*/  @P0 BRA `(.L_x_1042) ;  /* 0x0000000000080947 */ /* 0x002fea0003800000 */
[----:B------:R-:W1:Y:S02]  /*c160*/  SYNCS.PHASECHK.TRANS64.TRYWAIT P0, [UR7+0x30850], R0 ;  /* 0x03085000ff0075a7 */ /* 0x000e640008000147 */
[----:B-1----:R-:W-:Y:S05]  /*c170*/  @!P0 BRA `(.L_x_1043) ;  /* 0x0000008000588947 */ /* 0x002fea0003800000 */
.L_x_1042:
[----:B------:R-:W-:Y:S01]  /*c180*/  R2UR UR6, R16 ;  /* 0x00000000100672ca */ /* 0x000fe200000e0000 */
[----:B------:R-:W-:Y:S01]  /*c190*/  WARPGROUP.ARRIVE ;  /* 0x00000000000079c5 */ /* 0x000fe20000000000 */
[----:B------:R-:W-:Y:S01]  /*c1a0*/  UMOV UR11, 0x40000040 ;  /* 0x40000040000b7882 */ /* 0x000fe20000000000 */
[----:B01----:R-:W0:Y:S01]  /*c1b0*/  SHFL.BFLY PT, R0, R15, 0x2, 0x1f ;  /* 0x0c401f000f007f89 */ /* 0x003e2200000e0000 */
[----:B------:R-:W-:Y:S02]  /*c1c0*/  IMAD.U32 R11, RZ, RZ, UR7 ;  /* 0x00000007ff0b7e24 */ /* 0x000fe4000f8e00ff */
[----:B------:R-:W-:Y:S01]  /*c1d0*/  IMAD.MOV.U32 R6, RZ, RZ, RZ ;  /* 0x000000ffff067224 */ /* 0x000fe200078e00ff */
[----:B------:R-:W1:Y:S01]  /*c1e0*/  SHFL.BFLY PT, R5, R14, 0x2, 0x1f ;  /* 0x0c401f000e057f89 */ /* 0x000e6200000e0000 */
[----:B------:R-:W-:Y:S02]  /*c1f0*/  @!P5 VIADD R11, R11, 0x30860 ;  /* 0x000308600b0bd836 */ /* 0x000fe40000000000 */
[----:B------:R-:W-:-:S03]  /*c200*/  IMAD.U32 R13, RZ, RZ, UR5 ;  /* 0x00000005ff0d7e24 */ /* 0x000fc6000f8e00ff */
[----:B------:R-:W-:Y:S01]  /*c210*/  UIADD3 UR6, UR6, 0x400, URZ ;  /* 0x0000040006067890 */ /* 0x000fe2000fffe03f */
[----:B------:R-:W-:-:S03]  /*c220*/  @!P5 PRMT R11, RZ, 0x654, R11 ;  /* 0x00000654ff0bd816 */ /* 0x000fc6000000000b */
[----:B------:R-:W-:-:S04]  /*c230*/  USHF.R.U32.HI UR6, URZ, 0x4, UR6 ;  /* 0x000000043f067899 */ /* 0x000fc80008011606 */
[----:B------:R-:W-:-:S04]  /*c240*/  ULOP3.LUT UR6, UR6, 0x3fff, URZ, 0xc0, !UPT ;  /* 0x00003fff06067892 */ /* 0x000fc8000f8ec03f */
[----:B------:R-:W-:Y:S01]  /*c250*/  ULOP3.LUT UR6, UR6, 0x2000000, URZ, 0xfc, !UPT ;  /* 0x0200000006067892 */ /* 0x000fe2000f8efc3f */
[----:B0-----:R-:W-:-:S03]  /*c260*/  FADD.FTZ R0, R0, R15 ;  /* 0x0000000f00007221 */ /* 0x001fc60000010000 */
[----:B------:R-:W-:Y:S01]  /*c270*/  ULEA UR4, UR4, UR6, 0xb ;  /* 0x0000000604047291 */ /* 0x000fe2000f8e583f */
[----:B-1----:R-:W-:-:S03]  /*c280*/  FADD.FTZ R2, R5, R14 ;  /* 0x0000000e05027221 */ /* 0x002fc60000010000 */
[----:B------:R-:W-:Y:S01]  /*c290*/  UIADD3 UR6, UR4, 0x80, URZ ;  /* 0x0000008004067890 */ /* 0x000fe2000fffe03f */
[----:B------:R-:W0:Y:S02]  /*c2a0*/  SHFL.BFLY PT, R5, R0, 0x1, 0x1f ;  /* 0x0c201f0000057f89 */ /* 0x000e2400000e0000 */
[----:B------:R-:W-:Y:S02]  /*c2b0*/  UMOV UR10, UR4 ;  /* 0x00000004000a7c82 */ /* 0x000fe40008000000 */
[----:B------:R-:W-:Y:S01]  /*c2c0*/  HGMMA.64x256x16.F32.BF16 R24, R196, gdesc[UR8].tnspB, R24, gsb0 ;  /* 0x43e00008c4187df0 */ /* 0x000fe20008001818 */
[----:B------:R-:W-:Y:S01]  /*c2d0*/  UMOV UR11, 0x40000040 ;  /* 0x40000040000b7882 */ /* 0x000fe20000000000 */
[----:B------:R-:W-:Y:S01]  /*c2e0*/  UMOV UR10, UR6 ;  /* 0x00000006000a7c82 */ /* 0x000fe20008000000 */
[----:B------:R-:W-:Y:S01]  /*c2f0*/  UIADD3 UR6, UR4, 0x100, URZ ;  /* 0x0000010004067890 */ /* 0x000fe2000fffe03f */
[----:B------:R-:W1:Y:S01]  /*c300*/  SHFL.BFLY PT, R7, R2, 0x1, 0x1f ;  /* 0x0c201f0002077f89 */ /* 0x000e6200000e0000 */
[----:B------:R-:W-:Y:S01]  /*c310*/  UIADD3 UR4, UR4, 0x180, URZ ;  /* 0x0000018004047890 */ /* 0x000fe2000fffe03f */
[----:B0-----:R-:W-:Y:S01]  /*c320*/  FADD.FTZ R10, R0, R5 ;  /* 0x00000005000a7221 */ /* 0x001fe20000010000 */
[----:B------:R-:W-:-:S02]  /*c330*/  IMAD.MOV.U32 R5, RZ, RZ, RZ ;  /* 0x000000ffff057224 */ /* 0x000fc400078e00ff */
[----:B------:R-:W-:Y:S02]  /*c340*/  IMAD.MOV.U32 R0, RZ, RZ, -0x800000 ;  /* 0xff800000ff007424 */ /* 0x000fe400078e00ff */
[----:B------:R-:W-:Y:S01]  /*c350*/  FSETP.NE.FTZ.AND P0, PT, R10, RZ, PT ;  /* 0x000000ff0a00720b */ /* 0x000fe20003f15000 */
[----:B-1----:R-:W-:Y:S01]  /*c360*/  FADD.FTZ R12, R2, R7 ;  /* 0x00000007020c7221 */ /* 0x002fe20000010000 */
[----:B------:R-:W-:Y:S02]  /*c370*/  IMAD.U32 R7, RZ, RZ, UR5 ;  /* 0x00000005ff077e24 */ /* 0x000fe4000f8e00ff */
[----:B------:R-:W-:Y:S02]  /*c380*/  IMAD.MOV.U32 R2, RZ, RZ, -0x800000 ;  /* 0xff800000ff027424 */ /* 0x000fe400078e00ff */
[----:B------:R-:W-:-:S07]  /*c390*/  FSETP.NE.FTZ.AND P1, PT, R12, RZ, PT ;  /* 0x000000ff0c00720b */ /* 0x000fce0003f35000 */
[----:B------:R-:W0:Y:S01]  /*c3a0*/  @P0 MUFU.LG2 R8, R10 ;  /* 0x0000000a00080308 */ /* 0x000e220000000c00 */
[----:B------:R-:W-:-:S07]  /*c3b0*/  @P0 FMUL.FTZ R7, R7, 0.69314718246459960938 ;  /* 0x3f31721807070820 */ /* 0x000fce0000410000 */
[----:B------:R-:W1:Y:S01]  /*c3c0*/  @P1 MUFU.LG2 R9, R12 ;  /* 0x0000000c00091308 */ /* 0x000e620000000c00 */
[----:B------:R-:W-:-:S07]  /*c3d0*/  @P1 FMUL.FTZ R13, R13, 0.69314718246459960938 ;  /* 0x3f3172180d0d1820 */ /* 0x000fce0000410000 */
        /* <DEDUP_REMOVED lines=9> */
[----:B------:R-:W-:Y:S01]  /*c470*/  HGMMA.64x256x16.F32.BF16 R24, R192, gdesc[UR8].tnspB, R24, gsb0 ;  /* 0x43e00008c0187df0 */ /* 0x000fe20008001818 */
[----:B------:R-:W-:Y:S01]  /*c480*/  UMOV UR10, UR6 ;  /* 0x00000006000a7c82 */ /* 0x000fe20008000000 */
[----:B------:R-:W-:Y:S01]  /*c490*/  UMOV UR11, 0x40000040 ;  /* 0x40000040000b7882 */ /* 0x000fe20000000000 */
[----:B------:R-:W-:Y:S02]  /*c4a0*/  WARPGROUP.DEPBAR.LE gsb0, 0x0 ;  /* 0x00008000000079c5 */ /* 0x000fe40000010000 */
[----:B------:R-:W-:-:S15]  /*c4b0*/  WARPGROUP.ARRIVE ;  /* 0x00000000000079c5 */ /* 0x000fde0000000000 */
[----:B------:R-:W-:-:S08]  /*c4c0*/  NOP ;  /* 0x0000000000007918 */ /* 0x000fd00000000000 */
        /* <DEDUP_REMOVED lines=137> */
.L_x_973:
[----:B------:R-:W-:Y:S05]  /*cd60*/  @P0 BRA `(.L_x_1044) ;  /* 0x0000002000640947 */ /* 0x000fea0003800000 */
[----:B------:R-:W2:Y:S01]  /*cd70*/  LDL R3, [R1] ;  /* 0x0000000001037983 */ /* 0x000ea20000100800 */
[----:B------:R-:W0:Y:S01]  /*cd80*/  S2UR UR12, SR_CTAID.Z ;  /* 0x00000000000c79c3 */ /* 0x000e220000002700 */
[----:B------:R-:W-:Y:S01]  /*cd90*/  ULDC.64 UR8, c[0x0][0xbd0] ;  /* 0x0002f40000087ab9 */ /* 0x000fe20000000a00 */
[----:B------:R-:W-:Y:S01]  /*cda0*/  ULDC.64 UR14, c[0x0][0x208] ;  /* 0x00008200000e7ab9 */ /* 0x000fe20000000a00 */
[----:B------:R-:W1:Y:S01]  /*cdb0*/  S2R R22, SR_CTAID.X ;  /* 0x0000000000167919 */ /* 0x000e620000002500 */
[----:B------:R-:W-:Y:S04]  /*cdc0*/  BSSY B0, `(.L_x_1045) ;  /* 0x000014d000007945 */ /* 0x000fe80003800000 */
[----:B------:R-:W3:Y:S08]  /*cdd0*/  LDC.64 R18, c[0x0][0xbd8] ;  /* 0x0002f600ff127b82 */ /* 0x000ef00000000a00 */
[----:B------:R-:W4:Y:S08]  /*cde0*/  S2UR UR11, SR_CTAID.Y ;  /* 0x00000000000b79c3 */ /* 0x000f300000002600 */
[----:B------:R-:W4:Y:S01]  /*cdf0*/  LDC R23, c[0x0][0xc50] ;  /* 0x00031400ff177b82 */ /* 0x000f220000000800 */
[----:B0-----:R-:W-:-:S07]  /*ce00*/  USHF.R.S32.HI UR10, URZ, 0x1f, UR12 ;  /* 0x0000001f3f0a7899 */ /* 0x001fce000801140c */
[----:B------:R-:W0:Y:S08]  /*ce10*/  LDC.64 R20, c[0x0][0xb40] ;  /* 0x0002d000ff147b82 */ /* 0x000e300000000a00 */
[----:B------:R-:W-:Y:S01]  /*ce20*/  BAR.SYNC.DEFER_BLOCKING 0x1, 0x100 ;  /* 0x0044000000007b1d */ /* 0x000fe20000010000 */
[----:B--2---:R-:W-:-:S05]  /*ce30*/  R2UR UR13, R3 ;  /* 0x00000000030d72ca */ /* 0x004fca00000e0000 */
[----:B------:R-:W2:Y:S08]  /*ce40*/  S2R R3, SR_TID.X ;  /* 0x0000000000037919 */ /* 0x000eb00000002100 */
[----:B------:R-:W-:Y:S02]  /*ce50*/  USHF.R.S32.HI UR7, URZ, 0x1f, UR13 ;  /* 0x0000001f3f077899 */ /* 0x000fe4000801140d */
[----:B------:R-:W-:-:S02]  /*ce60*/  UIMAD.WIDE.U32 UR4, UR13, UR8, URZ ;  /* 0x000000080d0472a5 */ /* 0x000fc4000f8e003f */
[----:B------:R-:W-:-:S04]  /*ce70*/  UIMAD UR6, UR7, UR8, URZ ;  /* 0x00000008070672a4 */ /* 0x000fc8000f8e023f */
[----:B------:R-:W-:-:S03]  /*ce80*/  UIMAD UR6, UR13, UR9, UR6 ;  /* 0x000000090d0672a4 */ /* 0x000fc6000f8e0206 */
[----:B------:R-:W-:Y:S01]  /*ce90*/  ULDC.64 UR8, c[0x0][0xb38] ;  /* 0x0002ce0000087ab9 */ /* 0x000fe20000000a00 */
[----:B------:R-:W-:Y:S02]  /*cea0*/  UIADD3 UR6, UR5, UR6, URZ ;  /* 0x0000000605067290 */ /* 0x000fe4000fffe03f */
[----:B------:R-:W-:Y:S01]  /*ceb0*/  UIMAD UR7, UR7, UR8, URZ ;  /* 0x00000008070772a4 */ /* 0x000fe2000f8e023f */
[----:B--2---:R-:W-:-:S05]  /*cec0*/  VIADD R5, R3, 0xffffff80 ;  /* 0xffffff8003057836 */ /* 0x004fca0000000000 */
[----:B------:R-:W-:-:S04]  /*ced0*/  SHF.R.S32.HI R4, RZ, 0x1f, R5 ;  /* 0x0000001fff047819 */ /* 0x000fc80000011405 */
[CC--:B------:R-:W-:Y:S02]  /*cee0*/  LEA.HI R6, R4.reuse, R5.reuse, RZ, 0x7 ;  /* 0x0000000504067211 */ /* 0x0c0fe400078f38ff */
[----:B------:R-:W-:Y:S02]  /*cef0*/  LEA.HI R11, R4, R5, RZ, 0x2 ;  /* 0x00000005040b7211 */ /* 0x000fe400078f10ff */
[----:B------:R-:W-:Y:S02]  /*cf00*/  LOP3.LUT R8, R6, 0xffffff80, RZ, 0xc0, !PT ;  /* 0xffffff8006087812 */ /* 0x000fe400078ec0ff */
[----:B------:R-:W-:-:S03]  /*cf10*/  SHF.R.S32.HI R7, RZ, 0x7, R6 ;  /* 0x00000007ff077819 */ /* 0x000fc60000011406 */
[----:B------:R-:W-:Y:S01]  /*cf20*/  IMAD.IADD R3, R5, 0x1, -R8 ;  /* 0x0000000105037824 */ /* 0x000fe200078e0a08 */
[----:B------:R-:W-:Y:S01]  /*cf30*/  LEA.HI R4, R6, R7, RZ, 0x1 ;  /* 0x0000000706047211 */ /* 0x000fe200078f08ff */
[----:B------:R-:W2:Y:S01]  /*cf40*/  LDC R8, c[0x0][0xbe8] ;  /* 0x0002fa00ff087b82 */ /* 0x000ea20000000800 */
[----:B------:R-:W-:Y:S02]  /*cf50*/  LOP3.LUT R6, R11, 0xfffffffc, RZ, 0xc0, !PT ;  /* 0xfffffffc0b067812 */ /* 0x000fe400078ec0ff */
[----:B------:R-:W-:Y:S02]  /*cf60*/  SHF.R.S32.HI R12, RZ, 0x1f, R3 ;  /* 0x0000001fff0c7819 */ /* 0x000fe40000011403 */
[----:B------:R-:W-:Y:S01]  /*cf70*/  LOP3.LUT R4, R4, 0x3fffffe, RZ, 0xc0, !PT ;  /* 0x03fffffe04047812 */ /* 0x000fe200078ec0ff */
[----:B------:R-:W-:Y:S01]  /*cf80*/  IMAD.IADD R5, R5, 0x1, -R6 ;  /* 0x0000000105057824 */ /* 0x000fe200078e0a06 */
[CC--:B------:R-:W-:Y:S02]  /*cf90*/  LEA.HI R10, R12.reuse, R3.reuse, RZ, 0x2 ;  /* 0x000000030c0a7211 */ /* 0x0c0fe400078f10ff */
[----:B------:R-:W-:Y:S01]  /*cfa0*/  LEA.HI R12, R12, R3, RZ, 0x5 ;  /* 0x000000030c0c7211 */ /* 0x000fe200078f28ff */
[----:B------:R-:W-:Y:S01]  /*cfb0*/  IMAD.IADD R6, R7, 0x1, -R4 ;  /* 0x0000000107067824 */ /* 0x000fe200078e0a04 */
[----:B------:R-:W-:-:S02]  /*cfc0*/  SHF.R.S32.HI R9, RZ, 0x2, R10 ;  /* 0x00000002ff097819 */ /* 0x000fc4000001140a */
[----:B------:R-:W-:Y:S02]  /*cfd0*/  SHF.R.S32.HI R14, RZ, 0x1f, R10 ;  /* 0x0000001fff0e7819 */ /* 0x000fe4000001140a */
[----:B------:R-:W-:Y:S02]  /*cfe0*/  LEA.HI R7, R5, R5, RZ, 0x1 ;  /* 0x0000000505077211 */ /* 0x000fe400078f08ff */
[----:B------:R-:W-:Y:S02]  /*cff0*/  LEA.HI R14, R14, R9, RZ, 0x3 ;  /* 0x000000090e0e7211 */ /* 0x000fe400078f18ff */
[----:B------:R-:W-:Y:S02]  /*d000*/  LOP3.LUT R10, R10, 0x7ffffffc, RZ, 0xc0, !PT ;  /* 0x7ffffffc0a0a7812 */ /* 0x000fe400078ec0ff */
[----:B------:R-:W-:Y:S02]  /*d010*/  LOP3.LUT R14, R14, 0xfffffff8, RZ, 0xc0, !PT ;  /* 0xfffffff80e0e7812 */ /* 0x000fe400078ec0ff */
[----:B--2---:R-:W-:-:S03]  /*d020*/  ISETP.NE.AND P0, PT, R8, 0x1, PT ;  /* 0x000000010800780c */ /* 0x004fc60003f05270 */
[----:B------:R-:W-:Y:S01]  /*d030*/  IMAD.IADD R4, R9, 0x1, -R14 ;  /* 0x0000000109047824 */ /* 0x000fe200078e0a0e */
[----:B------:R-:W-:Y:S02]  /*d040*/  LOP3.LUT R14, R7, 0x1ffffffe, RZ, 0xc0, !PT ;  /* 0x1ffffffe070e7812 */ /* 0x000fe400078ec0ff */
[----:B------:R-:W-:Y:S01]  /*d050*/  SHF.R.S32.HI R7, RZ, 0x5, R12 ;  /* 0x00000005ff077819 */ /* 0x000fe2000001140c */
[----:B---3--:R-:W-:Y:S02]  /*d060*/  IMAD R12, R18, UR10, RZ ;  /* 0x0000000a120c7c24 */ /* 0x008fe4000f8e02ff */
[----:B------:R-:W-:Y:S01]  /*d070*/  IMAD.IADD R16, R5, 0x1, -R14 ;  /* 0x0000000105107824 */ /* 0x000fe200078e0a0e */
[----:B------:R-:W-:Y:S01]  /*d080*/  LEA R7, R7, R4, 0x4 ;  /* 0x0000000407077211 */ /* 0x000fe200078e20ff */
[----:B------:R-:W-:Y:S02]  /*d090*/  IMAD.U32 R5, RZ, RZ, UR5 ;  /* 0x00000005ff057e24 */ /* 0x000fe4000f8e00ff */
[----:B------:R-:W-:Y:S01]  /*d0a0*/  IMAD.U32 R4, RZ, RZ, UR4 ;  /* 0x00000004ff047e24 */ /* 0x000fe2000f8e00ff */
[----:B------:R-:W2:Y:S01]  /*d0b0*/  @P0 LDC R14, c[0x0][0xbec] ;  /* 0x0002fb00ff0e0b82 */ /* 0x000ea20000000800 */
[----:B------:R-:W-:Y:S01]  /*d0c0*/  IMAD R9, R6, 0x40, R7 ;  /* 0x0000004006097824 */ /* 0x000fe200078e0207 */
[----:B------:R-:W-:Y:S01]  /*d0d0*/  UIMAD.WIDE.U32 UR4, UR13, UR8, URZ ;  /* 0x000000080d0472a5 */ /* 0x000fe2000f8e003f */
[----:B------:R-:W-:Y:S01]  /*d0e0*/  IMAD.U32 R5, RZ, RZ, UR6 ;  /* 0x00000006ff057e24 */ /* 0x000fe2000f8e00ff */
[----:B------:R-:W-:Y:S01]  /*d0f0*/  UIMAD UR6, UR13, UR9, UR7 ;  /* 0x000000090d0672a4 */ /* 0x000fe2000f8e0207 */
[----:B------:R-:W-:-:S02]  /*d100*/  IMAD R6, R16, 0x8, R9 ;  /* 0x0000000810067824 */ /* 0x000fc400078e0209 */
[----:B------:R-:W-:Y:S01]  /*d110*/  IMAD R16, RZ, RZ, -UR13 ;  /* 0x8000000dff107e24 */ /* 0x000fe2000f8e02ff */
[----:B------:R-:W3:Y:S01]  /*d120*/  @P0 LDC R152, c[0x0][0xbec] ;  /* 0x0002fb00ff980b82 */ /* 0x000ee20000000800 */
[----:B------:R-:W-:Y:S01]  /*d130*/  UIADD3 UR6, UR5, UR6, URZ ;  /* 0x0000000605067290 */ /* 0x000fe2000fffe03f */
[----:B-1----:R-:W-:Y:S01]  /*d140*/  IMAD R11, R22, 0x80, R6 ;  /* 0x00000080160b7824 */ /* 0x002fe200078e0206 */
[----:B------:R-:W-:Y:S01]  /*d150*/  ULDC.64 UR8, c[0x0][0xb28] ;  /* 0x0002ca0000087ab9 */ /* 0x000fe20000000a00 */
[----:B----4-:R-:W-:Y:S02]  /*d160*/  IMAD R23, R23, R16, UR11 ;  /* 0x0000000b17177e24 */ /* 0x010fe4000f8e0210 */
[----:B------:R-:W-:Y:S02]  /*d170*/  IMAD R15, R19, UR12, R12 ;  /* 0x0000000c130f7c24 */ /* 0x000fe4000f8e020c */
[----:B------:R-:W1:Y:S01]  /*d180*/  @P0 LDC R17, c[0x0][0xbf0] ;  /* 0x0002fc00ff110b82 */ /* 0x000e620000000800 */
[----:B------:R-:W-:Y:S01]  /*d190*/  IMAD.WIDE.U32 R4, R18, UR12, R4 ;  /* 0x0000000c12047c25 */ /* 0x000fe2000f8e0004 */
[----:B------:R-:W-:-:S03]  /*d1a0*/  SHF.R.S32.HI R16, RZ, 0x1f, R23 ;  /* 0x0000001fff107819 */ /* 0x000fc60000011417 */
[----:B------:R-:W-:Y:S02]  /*d1b0*/  IMAD.U32 R7, RZ, RZ, UR5 ;  /* 0x00000005ff077e24 */ /* 0x000fe4000f8e00ff */
[----:B------:R-:W-:Y:S01]  /*d1c0*/  IMAD.U32 R6, RZ, RZ, UR4 ;  /* 0x00000004ff067e24 */ /* 0x000fe2000f8e00ff */
[----:B------:R-:W4:Y:S01]  /*d1d0*/  @P0 LDC R153, c[0x0][0xbf0] ;  /* 0x0002fc00ff990b82 */ /* 0x000f220000000800 */
[----:B--2---:R-:W-:Y:S01]  /*d1e0*/  @P0 IMAD.HI.U32 R12, R11, R14, RZ ;  /* 0x0000000e0b0c0227 */ /* 0x004fe200078e00ff */
[----:B------:R-:W-:-:S03]  /*d1f0*/  ULDC.64 UR4, c[0x0][0xbe0] ;  /* 0x0002f80000047ab9 */ /* 0x000fc60000000a00 */
[----:B------:R-:W-:Y:S01]  /*d200*/  IMAD.U32 R7, RZ, RZ, UR6 ;  /* 0x00000006ff077e24 */ /* 0x000fe2000f8e00ff */
[----:B------:R-:W-:Y:S01]  /*d210*/  ULDC.64 UR6, c[0x0][0xb48] ;  /* 0x0002d20000067ab9 */ /* 0x000fe20000000a00 */
[----:B------:R-:W-:Y:S02]  /*d220*/  IMAD.IADD R5, R5, 0x1, R15 ;  /* 0x0000000105057824 */ /* 0x000fe400078e020f */
[----:B0-----:R-:W-:Y:S02]  /*d230*/  IMAD R14, R20, UR10, RZ ;  /* 0x0000000a140e7c24 */ /* 0x001fe4000f8e02ff */
[----:B---3--:R-:W-:-:S04]  /*d240*/  @P0 IMAD.HI.U32 R152, R11, R152, RZ ;  /* 0x000000980b980227 */ /* 0x008fc800078e00ff */
[----:B------:R-:W-:Y:S01]  /*d250*/  IMAD.MOV.U32 R13, RZ, RZ, R11 ;  /* 0x000000ffff0d7224 */ /* 0x000fe200078e000b */
[----:B-1----:R-:W-:Y:S01]  /*d260*/  @P0 SHF.R.U32.HI R13, RZ, R17, R12 ;  /* 0x00000011ff0d0219 */ /* 0x002fe2000001160c */
[----:B------:R-:W-:Y:S02]  /*d270*/  IMAD R17, R21, UR12, R14 ;  /* 0x0000000c15117c24 */ /* 0x000fe4000f8e020e */
[----:B------:R-:W-:-:S04]  /*d280*/  IMAD.WIDE.U32 R6, R20, UR12, R6 ;  /* 0x0000000c14067c25 */ /* 0x000fc8000f8e0006 */
[----:B------:R-:W-:Y:S01]  /*d290*/  IMAD.MOV.U32 R15, RZ, RZ, R11 ;  /* 0x000000ffff0f7224 */ /* 0x000fe200078e000b */
[----:B----4-:R-:W-:Y:S01]  /*d2a0*/  @P0 SHF.R.U32.HI R15, RZ, R153, R152 ;  /* 0x00000099ff0f0219 */ /* 0x010fe20000011698 */
[----:B------:R-:W-:Y:S02]  /*d2b0*/  IMAD R12, R16, UR4, RZ ;  /* 0x00000004100c7c24 */ /* 0x000fe4000f8e02ff */
[----:B------:R-:W-:-:S04]  /*d2c0*/  IMAD.WIDE.U32 R4, R23, UR4, R4 ;  /* 0x0000000417047c25 */ /* 0x000fc8000f8e0004 */
[----:B------:R-:W-:Y:S01]  /*d2d0*/  IMAD.IADD R7, R7, 0x1, R17 ;  /* 0x0000000107077824 */ /* 0x000fe200078e0211 */
[----:B------:R-:W-:Y:S01]  /*d2e0*/  SHF.R.S32.HI R17, RZ, 0x1f, R13 ;  /* 0x0000001fff117819 */ /* 0x000fe2000001140d */
[----:B------:R-:W-:Y:S01]  /*d2f0*/  IMAD R14, R23, UR5, R12 ;  /* 0x00000005170e7c24 */ /* 0x000fe2000f8e020c */
[----:B------:R-:W-:Y:S01]  /*d300*/  IADD3 R4, P0, R13, R4, RZ ;  /* 0x000000040d047210 */ /* 0x000fe20007f1e0ff */
[----:B------:R-:W-:Y:S01]  /*d310*/  IMAD R16, R16, UR6, RZ ;  /* 0x0000000610107c24 */ /* 0x000fe2000f8e02ff */
[----:B------:R-:W-:Y:S01]  /*d320*/  SHF.R.S32.HI R12, RZ, 0x1f, R15 ;  /* 0x0000001fff0c7819 */ /* 0x000fe2000001140f */
[----:B------:R-:W-:Y:S01]  /*d330*/  IMAD.MOV R13, RZ, RZ, -R13 ;  /* 0x000000ffff0d7224 */ /* 0x000fe200078e0a0d */
[----:B------:R-:W-:Y:S01]  /*d340*/  ULDC.64 UR4, c[0x0][0xb30] ;  /* 0x0002cc0000047ab9 */ /* 0x000fe20000000a00 */
[----:B------:R-:W-:Y:S01]  /*d350*/  IMAD R19, R23, UR7, R16 ;  /* 0x0000000717137c24 */ /* 0x000fe2000f8e0210 */
[----:B------:R-:W-:Y:S01]  /*d360*/  IADD3.X R5, R17, R5, R14, P0, !PT ;  /* 0x0000000511057210 */ /* 0x000fe200007fe40e */
[----:B------:R-:W-:-:S02]  /*d370*/  IMAD.MOV R16, RZ, RZ, -R15 ;  /* 0x000000ffff107224 */ /* 0x000fc400078e0a0f */
[----:B------:R-:W-:Y:S02]  /*d380*/  IMAD R12, R12, UR4, RZ ;  /* 0x000000040c0c7c24 */ /* 0x000fe4000f8e02ff */
[----:B------:R-:W-:Y:S02]  /*d390*/  IMAD R13, R8, R13, R11 ;  /* 0x0000000d080d7224 */ /* 0x000fe400078e020b */
        /* <DEDUP_REMOVED lines=35> */
[-C--:B------:R-:W-:Y:S01]  /*d5d0*/  ISETP.GE.OR P1, PT, R11, R8.reuse, P0 ;  /* 0x000000080b00720c */ /* 0x080fe20000726670 */
[----:B------:R-:W-:Y:S01]  /*d5e0*/  IMAD.IADD R3, R3, 0x1, -R10 ;  /* 0x0000000103037824 */ /* 0x000fe200078e0a0a */
[----:B------:R-:W1:Y:S01]  /*d5f0*/  SHFL.IDX PT, R15, R17, 0x1, 0x1c1f ;  /* 0x003c1f00110f7f89 */ /* 0x000e6200000e0000 */
[-C--:B------:R-:W-:Y:S01]  /*d600*/  ISETP.GE.OR P0, PT, R9, R8.reuse, P0 ;  /* 0x000000080900720c */ /* 0x080fe20000706670 */
[----:B------:R-:W-:Y:S01]  /*d610*/  UPRMT UR4, URZ, 0x654, UR4 ;  /* 0x000006543f047896 */ /* 0x000fe20008000004 */
[----:B------:R-:W-:Y:S01]  /*d620*/  ISETP.GE.AND P2, PT, R11, R8, PT ;  /* 0x000000080b00720c */ /* 0x000fe20003f46270 */
[----:B------:R2:W3:Y:S01]  /*d630*/  SHFL.IDX PT, R4, R6, RZ, 0x1c1f ;  /* 0x001c1fff06047589 */ /* 0x0004e200000e0000 */
[----:B------:R-:W-:-:S03]  /*d640*/  IMAD.SHL.U32 R3, R3, 0x2, RZ ;  /* 0x0000000203037824 */ /* 0x000fc600078e00ff */
[----:B------:R2:W4:Y:S03]  /*d650*/  SHFL.IDX PT, R5, R7, RZ, 0x1c1f ;  /* 0x001c1fff07057589 */ /* 0x00052600000e0000 */
[----:B------:R-:W-:Y:S01]  /*d660*/  SYNCS.ARRIVE.TRANS64.RED.A1T0 RZ, [UR4], RZ ;  /* 0x000000ffffff79a7 */ /* 0x000fe20008100404 */
[----:B0-----:R2:W-:Y:S04]  /*d670*/  @!P1 ST.E desc[UR14][R12.64], R0 ;  /* 0x000000000c009985 */ /* 0x0015e8000c10190e */
[----:B-1----:R2:W-:Y:S01]  /*d680*/  @!P0 ST.E desc[UR14][R14.64], R2 ;  /* 0x000000020e008985 */ /* 0x0025e2000c10190e */
[----:B------:R-:W-:Y:S05]  /*d690*/  @P2 BRA `(.L_x_1046) ;  /* 0x0000000800fc2947 */ /* 0x000fea0003800000 */
[C---:B--2---:R-:W-:Y:S01]  /*d6a0*/  VIADD R0, R3.reuse, 0x8 ;  /* 0x0000000803007836 */ /* 0x044fe20000000000 */
[----:B------:R-:W-:Y:S01]  /*d6b0*/  ULDC UR4, c[0x0][0xac8] ;  /* 0x0002b20000047ab9 */ /* 0x000fe20000000800 */
[C---:B------:R-:W-:Y:S01]  /*d6c0*/  VIADD R2, R3.reuse, 0x10 ;  /* 0x0000001003027836 */ /* 0x040fe20000000000 */
[C---:B------:R-:W-:Y:S01]  /*d6d0*/  ISETP.GE.AND P2, PT, R3.reuse, UR4, PT ;  /* 0x0000000403007c0c */ /* 0x040fe2000bf46270 */
[C---:B------:R-:W-:Y:S01]  /*d6e0*/  VIADD R10, R3.reuse, 0x18 ;  /* 0x00000018030a7836 */ /* 0x040fe20000000000 */
[----:B------:R-:W-:Y:S01]  /*d6f0*/  ISETP.GE.AND P3, PT, R0, UR4, PT ;  /* 0x0000000400007c0c */ /* 0x000fe2000bf66270 */
[C---:B------:R-:W-:Y:S01]  /*d700*/  VIADD R18, R3.reuse, 0x20 ;  /* 0x0000002003127836 */ /* 0x040fe20000000000 */
[----:B------:R-:W-:Y:S01]  /*d710*/  ISETP.GE.AND P4, PT, R2, UR4, PT ;  /* 0x0000000402007c0c */ /* 0x000fe2000bf86270 */
[C---:B------:R-:W-:Y:S01]  /*d720*/  VIADD R19, R3.reuse, 0x28 ;  /* 0x0000002803137836 */ /* 0x040fe20000000000 */
[----:B------:R-:W-:Y:S01]  /*d730*/  ISETP.GE.AND P5, PT, R10, UR4, PT ;  /* 0x000000040a007c0c */ /* 0x000fe2000bfa6270 */
[----:B------:R-:W-:Y:S01]  /*d740*/  ULDC.64 UR6, c[0x0][0x208] ;  /* 0x0000820000067ab9 */ /* 0x000fe20000000a00 */
[----:B------:R-:W-:Y:S01]  /*d750*/  ISETP.GE.AND P0, PT, R18, UR4, PT ;  /* 0x0000000412007c0c */ /* 0x000fe2000bf06270 */
[----:B------:R-:W-:Y:S01]  /*d760*/  VIADD R20, R3, 0x40 ;  /* 0x0000004003147836 */ /* 0x000fe20000000000 */
[----:B------:R-:W-:Y:S01]  /*d770*/  ISETP.GE.AND P1, PT, R19, UR4, PT ;  /* 0x0000000413007c0c */ /* 0x000fe2000bf26270 */
[----:B------:R-:W-:-:S02]  /*d780*/  VIADD R21, R3, 0x48 ;  /* 0x0000004803157836 */ /* 0x000fc40000000000 */
[C---:B------:R-:W-:Y:S02]  /*d790*/  VIADD R22, R3.reuse, 0x50 ;  /* 0x0000005003167836 */ /* 0x040fe40000000000 */
[----:B------:R-:W-:Y:S02]  /*d7a0*/  @!P3 LEA.HI R0, R0, R0, RZ, 0x1 ;  /* 0x000000000000b211 */ /* 0x000fe400078f08ff */
[----:B------:R-:W-:Y:S02]  /*d7b0*/  @!P4 LEA.HI R2, R2, R2, RZ, 0x1 ;  /* 0x000000020202c211 */ /* 0x000fe400078f08ff */
[----:B------:R-:W-:Y:S02]  /*d7c0*/  @!P5 LEA.HI R10, R10, R10, RZ, 0x1 ;  /* 0x0000000a0a0ad211 */ /* 0x000fe400078f08ff */
[----:B------:R-:W-:Y:S01]  /*d7d0*/  @!P3 LOP3.LUT R13, R0, 0xfffffffe, RZ, 0xc0, !PT ;  /* 0xfffffffe000db812 */ /* 0x000fe200078ec0ff */
[C---:B------:R-:W-:Y:S01]  /*d7e0*/  VIADD R0, R3.reuse, 0x30 ;  /* 0x0000003003007836 */ /* 0x040fe20000000000 */
[----:B------:R-:W-:Y:S01]  /*d7f0*/  @!P4 LOP3.LUT R15, R2, 0xfffffffe, RZ, 0xc0, !PT ;  /* 0xfffffffe020fc812 */ /* 0x000fe200078ec0ff */
[C---:B------:R-:W-:Y:S01]  /*d800*/  VIADD R2, R3.reuse, 0x38 ;  /* 0x0000003803027836 */ /* 0x040fe20000000000 */
[----:B------:R-:W-:Y:S01]  /*d810*/  @!P5 LOP3.LUT R17, R10, 0xfffffffe, RZ, 0xc0, !PT ;  /* 0xfffffffe0a11d812 */ /* 0x000fe200078ec0ff */
[----:B---34-:R-:W-:Y:S01]  /*d820*/  @!P2 IMAD.WIDE R10, R3, 0x4, R4 ;  /* 0x00000004030aa825 */ /* 0x018fe200078e0204 */
[----:B------:R-:W-:-:S02]  /*d830*/  ISETP.GE.AND P6, PT, R22, UR4, PT ;  /* 0x0000000416007c0c */ /* 0x000fc4000bfc6270 */
[----:B------:R-:W-:Y:S01]  /*d840*/  @!P0 LEA.HI R18, R18, R18, RZ, 0x1 ;  /* 0x0000001212128211 */ /* 0x000fe200078f08ff */
[--C-:B------:R-:W-:Y:S01]  /*d850*/  @!P3 IMAD.WIDE R12, R13, 0x4, R4.reuse ;  /* 0x000000040d0cb825 */ /* 0x100fe200078e0204 */
[----:B------:R0:W-:Y:S01]  /*d860*/  @!P2 ST.E.64 desc[UR6][R10.64], R24 ;  /* 0x000000180a00a985 */ /* 0x0001e2000c101b06 */
[----:B------:R-:W-:Y:S02]  /*d870*/  ISETP.GE.AND P2, PT, R0, UR4, PT ;  /* 0x0000000400007c0c */ /* 0x000fe4000bf46270 */
[--C-:B------:R-:W-:Y:S01]  /*d880*/  @!P4 IMAD.WIDE R14, R15, 0x4, R4.reuse ;  /* 0x000000040f0ec825 */ /* 0x100fe200078e0204 */
[----:B------:R1:W-:Y:S01]  /*d890*/  @!P3 ST.E.64 desc[UR6][R12.64], R28 ;  /* 0x0000001c0c00b985 */ /* 0x0003e2000c101b06 */
[----:B------:R-:W-:Y:S02]  /*d8a0*/  ISETP.GE.AND P3, PT, R2, UR4, PT ;  /* 0x0000000402007c0c */ /* 0x000fe4000bf66270 */
[----:B------:R-:W-:Y:S01]  /*d8b0*/  @!P5 IMAD.WIDE R16, R17, 0x4, R4 ;  /* 0x000000041110d825 */ /* 0x000fe200078e0204 */
[----:B------:R2:W-:Y:S01]  /*d8c0*/  @!P4 ST.E.64 desc[UR6][R14.64], R32 ;  /* 0x000000200e00c985 */ /* 0x0005e2000c101b06 */
[----:B------:R-:W-:-:S02]  /*d8d0*/  ISETP.GE.AND P4, PT, R20, UR4, PT ;  /* 0x0000000414007c0c */ /* 0x000fc4000bf86270 */
[----:B------:R-:W-:Y:S01]  /*d8e0*/  @!P1 LEA.HI R19, R19, R19, RZ, 0x1 ;  /* 0x0000001313139211 */ /* 0x000fe200078f08ff */
[----:B------:R3:W-:Y:S01]  /*d8f0*/  @!P5 ST.E.64 desc[UR6][R16.64], R36 ;  /* 0x000000241000d985 */ /* 0x0007e2000c101b06 */
[----:B------:R-:W-:Y:S01]  /*d900*/  ISETP.GE.AND P5, PT, R21, UR4, PT ;  /* 0x0000000415007c0c */ /* 0x000fe2000bfa6270 */
[C---:B0-----:R-:W-:Y:S01]  /*d910*/  VIADD R24, R3.reuse, 0x58 ;  /* 0x0000005803187836 */ /* 0x041fe20000000000 */
[----:B------:R-:W-:Y:S01]  /*d920*/  @!P0 LOP3.LUT R11, R18, 0xfffffffe, RZ, 0xc0, !PT ;  /* 0xfffffffe120b8812 */ /* 0x000fe200078ec0ff */
[----:B------:R-:W-:Y:S01]  /*d930*/  VIADD R25, R3, 0x60 ;  /* 0x0000006003197836 */ /* 0x000fe20000000000 */
[----:B------:R-:W-:Y:S02]  /*d940*/  @!P2 LEA.HI R0, R0, R0, RZ, 0x1 ;  /* 0x000000000000a211 */ /* 0x000fe400078f08ff */
[----:B-1----:R-:W-:Y:S01]  /*d950*/  @!P1 LOP3.LUT R13, R19, 0xfffffffe, RZ, 0xc0, !PT ;  /* 0xfffffffe130d9812 */ /* 0x002fe200078ec0ff */
[----:B------:R-:W-:Y:S01]  /*d960*/  @!P0 IMAD.WIDE R10, R11, 0x4, R4 ;  /* 0x000000040b0a8825 */ /* 0x000fe200078e0204 */
[----:B------:R-:W-:-:S02]  /*d970*/  @!P3 LEA.HI R2, R2, R2, RZ, 0x1 ;  /* 0x000000020202b211 */ /* 0x000fc400078f08ff */
[----:B------:R-:W-:Y:S01]  /*d980*/  @!P4 LEA.HI R20, R20, R20, RZ, 0x1 ;  /* 0x000000141414c211 */ /* 0x000fe200078f08ff */
[----:B------:R-:W-:Y:S01]  /*d990*/  @!P1 IMAD.WIDE R12, R13, 0x4, R4 ;  /* 0x000000040d0c9825 */ /* 0x000fe200078e0204 */
[----:B------:R-:W-:Y:S01]  /*d9a0*/  @!P6 LEA.HI R22, R22, R22, RZ, 0x1 ;  /* 0x000000161616e211 */ /* 0x000fe200078f08ff */
[----:B------:R0:W-:Y:S01]  /*d9b0*/  @!P0 ST.E.64 desc[UR6][R10.64], R40 ;  /* 0x000000280a008985 */ /* 0x0001e2000c101b06 */
[----:B------:R-:W-:Y:S02]  /*d9c0*/  @!P5 LEA.HI R21, R21, R21, RZ, 0x1 ;  /* 0x000000151515d211 */ /* 0x000fe400078f08ff */
[----:B--2---:R-:W-:Y:S01]  /*d9d0*/  @!P2 LOP3.LUT R15, R0, 0xfffffffe, RZ, 0xc0, !PT ;  /* 0xfffffffe000fa812 */ /* 0x004fe200078ec0ff */
[----:B------:R1:W-:Y:S01]  /*d9e0*/  @!P1 ST.E.64 desc[UR6][R12.64], R44 ;  /* 0x0000002c0c009985 */ /* 0x0003e2000c101b06 */
[----:B---3--:R-:W-:Y:S01]  /*d9f0*/  @!P3 LOP3.LUT R17, R2, 0xfffffffe, RZ, 0xc0, !PT ;  /* 0xfffffffe0211b812 */ /* 0x008fe200078ec0ff */
[C---:B------:R-:W-:Y:S01]  /*da00*/  VIADD R0, R3.reuse, 0x68 ;  /* 0x0000006803007836 */ /* 0x040fe20000000000 */
[----:B------:R-:W-:Y:S01]  /*da10*/  @!P4 LOP3.LUT R19, R20, 0xfffffffe, RZ, 0xc0, !PT ;  /* 0xfffffffe1413c812 */ /* 0x000fe200078ec0ff */
[----:B------:R-:W-:Y:S01]  /*da20*/  VIADD R20, R3, 0x78 ;  /* 0x0000007803147836 */ /* 0x000fe20000000000 */
[----:B------:R-:W-:-:S02]  /*da30*/  @!P5 LOP3.LUT R21, R21, 0xfffffffe, RZ, 0xc0, !PT ;  /* 0xfffffffe1515d812 */ /* 0x000fc400078ec0ff */
[----:B------:R-:W-:Y:S01]  /*da40*/  @!P6 LOP3.LUT R23, R22, 0xfffffffe, RZ, 0xc0, !PT ;  /* 0xfffffffe1617e812 */ /* 0x000fe200078ec0ff */
        /* <DEDUP_REMOVED lines=23> */
[----:B------:R-:W-:Y:S01]  /*dbc0*/  VIADD R24, R3, 0x90 ;  /* 0x0000009003187836 */ /* 0x000fe20000000000 */
[----:B-1----:R-:W-:Y:S01]  /*dbd0*/  @!P0 LOP3.LUT R13, R25, 0xfffffffe, RZ, 0xc0, !PT ;  /* 0xfffffffe190d8812 */ /* 0x002fe200078ec0ff */
[----:B------:R-:W-:Y:S01]  /*dbe0*/  VIADD R25, R3, 0x98 ;  /* 0x0000009803197836 */ /* 0x000fe20000000000 */
[----:B------:R-:W-:Y:S01]  /*dbf0*/  @!P2 LEA.HI R0, R0, R0, RZ, 0x1 ;  /* 0x000000000000a211 */ /* 0x000fe200078f08ff */
[----:B------:R-:W-:Y:S01]  /*dc00*/  @!P1 IMAD.WIDE R10, R11, 0x4, R4 ;  /* 0x000000040b0a9825 */ /* 0x000fe200078e0204 */
[----:B------:R-:W-:-:S02]  /*dc10*/  @!P5 LEA.HI R20, R20, R20, RZ, 0x1 ;  /* 0x000000141414d211 */ /* 0x000fc400078f08ff */
[----:B------:R-:W-:Y:S01]  /*dc20*/  @!P6 LEA.HI R2, R2, R2, RZ, 0x1 ;  /* 0x000000020202e211 */ /* 0x000fe200078f08ff */
[--C-:B------:R-:W-:Y:S01]  /*dc30*/  @!P0 IMAD.WIDE R12, R13, 0x4, R4.reuse ;  /* 0x000000040d0c8825 */ /* 0x100fe200078e0204 */
[----:B------:R-:W-:Y:S01]  /*dc40*/  @!P3 LEA.HI R22, R22, R22, RZ, 0x1 ;  /* 0x000000161616b211 */ /* 0x000fe200078f08ff */
[----:B------:R0:W-:Y:S01]  /*dc50*/  @!P1 ST.E.64 desc[UR6][R10.64], R68 ;  /* 0x000000440a009985 */ /* 0x0001e2000c101b06 */
[----:B------:R-:W-:Y:S02]  /*dc60*/  @!P4 LEA.HI R21, R21, R21, RZ, 0x1 ;  /* 0x000000151515c211 */ /* 0x000fe400078f08ff */
[----:B--2---:R-:W-:Y:S01]  /*dc70*/  @!P2 LOP3.LUT R15, R0, 0xfffffffe, RZ, 0xc0, !PT ;  /* 0xfffffffe000fa812 */ /* 0x004fe200078ec0ff */
[----:B------:R1:W-:Y:S01]  /*dc80*/  @!P0 ST.E.64 desc[UR6][R12.64], R72 ;  /* 0x000000480c008985 */ /* 0x0003e2000c101b06 */
[----:B---3--:R-:W-:Y:S01]  /*dc90*/  @!P6 LOP3.LUT R17, R2, 0xfffffffe, RZ, 0xc0, !PT ;  /* 0xfffffffe0211e812 */ /* 0x008fe200078ec0ff */
[C---:B------:R-:W-:Y:S01]  /*dca0*/  VIADD R0, R3.reuse, 0xa0 ;  /* 0x000000a003007836 */ /* 0x040fe20000000000 */
[----:B----4-:R-:W-:Y:S01]  /*dcb0*/  @!P5 LOP3.LUT R19, R20, 0xfffffffe, RZ, 0xc0, !PT ;  /* 0xfffffffe1413d812 */ /* 0x010fe200078ec0ff */
[----:B------:R-:W-:Y:S01]  /*dcc0*/  VIADD R2, R3, 0xa8 ;  /* 0x000000a803027836 */ /* 0x000fe20000000000 */
[----:B------:R-:W-:Y:S01]  /*dcd0*/  @!P4 LOP3.LUT R21, R21, 0xfffffffe, RZ, 0xc0, !PT ;  /* 0xfffffffe1515c812 */ /* 0x000fe200078ec0ff */
[C---:B------:R-:W-:Y:S01]  /*dce0*/  VIADD R20, R3.reuse, 0xb0 ;  /* 0x000000b003147836 */ /* 0x040fe20000000000 */
        /* <DEDUP_REMOVED lines=13> */
[----:B------:R-:W-:-:S02]  /*ddc0*/  @!P0 LEA.HI R24, R24, R24, RZ, 0x1 ;  /* 0x0000001818188211 */ /* 0x000fc400078f08ff */
        /* <DEDUP_REMOVED lines=8> */
[----:B0-----:R-:W-:Y:S02]  /*de50*/  @!P0 LOP3.LUT R11, R24, 0xfffffffe, RZ, 0xc0, !PT ;  /* 0xfffffffe180b8812 */ /* 0x001fe400078ec0ff */
[----:B------:R-:W-:Y:S02]  /*de60*/  @!P2 LEA.HI R0, R0, R0, RZ, 0x1 ;  /* 0x000000000000a211 */ /* 0x000fe400078f08ff */
[----:B-1----:R-:W-:Y:S01]  /*de70*/  @!P1 LOP3.LUT R13, R25, 0xfffffffe, RZ, 0xc0, !PT ;  /* 0xfffffffe190d9812 */ /* 0x002fe200078ec0ff */
[--C-:B------:R-:W-:Y:S01]  /*de80*/  @!P0 IMAD.WIDE R10, R11, 0x4, R4.reuse ;  /* 0x000000040b0a8825 */ /* 0x100fe200078e0204 */
[----:B------:R-:W-:Y:S02]  /*de90*/  @!P4 LEA.HI R20, R20, R20, RZ, 0x1 ;  /* 0x000000141414c211 */ /* 0x000fe400078f08ff */
[----:B------:R-:W-:Y:S01]  /*dea0*/  @!P3 LEA.HI R2, R2, R2, RZ, 0x1 ;  /* 0x000000020202b211 */ /* 0x000fe200078f08ff */
[--C-:B------:R-:W-:Y:S01]  /*deb0*/  @!P1 IMAD.WIDE R12, R13, 0x4, R4.reuse ;  /* 0x000000040d0c9825 */ /* 0x100fe200078e0204 */
[----:B--2---:R-:W-:Y:S01]  /*dec0*/  @!P2 LOP3.LUT R15, R0, 0xfffffffe, RZ, 0xc0, !PT ;  /* 0xfffffffe000fa812 */ /* 0x004fe200078ec0ff */
[----:B------:R0:W-:Y:S01]  /*ded0*/  @!P0 ST.E.64 desc[UR6][R10.64], R96 ;  /* 0x000000600a008985 */ /* 0x0001e2000c101b06 */
[----:B------:R-:W-:Y:S01]  /*dee0*/  @!P5 LEA.HI R21, R21, R21, RZ, 0x1 ;  /* 0x000000151515d211 */ /* 0x000fe200078f08ff */
[----:B------:R-:W-:Y:S01]  /*def0*/  VIADD R0, R3, 0xc8 ;  /* 0x000000c803007836 */ /* 0x000fe20000000000 */
[----:B---3--:R-:W-:Y:S01]  /*df00*/  @!P3 LOP3.LUT R17, R2, 0xfffffffe, RZ, 0xc0, !PT ;  /* 0xfffffffe0211b812 */ /* 0x008fe200078ec0ff */
[--C-:B------:R-:W-:Y:S01]  /*df10*/  @!P2 IMAD.WIDE R14, R15, 0x4, R4.reuse ;  /* 0x000000040f0ea825 */ /* 0x100fe200078e0204 */
[----:B------:R-:W-:Y:S01]  /*df20*/  @!P6 LEA.HI R22, R22, R22, RZ, 0x1 ;  /* 0x000000161616e211 */ /* 0x000fe200078f08ff */
[----:B------:R1:W-:Y:S01]  /*df30*/  @!P1 ST.E.64 desc[UR6][R12.64], R100 ;  /* 0x000000640c009985 */ /* 0x0003e2000c101b06 */
[----:B----4-:R-:W-:Y:S01]  /*df40*/  @!P4 LOP3.LUT R19, R20, 0xfffffffe, RZ, 0xc0, !PT ;  /* 0xfffffffe1413c812 */ /* 0x010fe200078ec0ff */
[----:B------:R-:W-:Y:S01]  /*df50*/  VIADD R2, R3, 0xd0 ;  /* 0x000000d003027836 */ /* 0x000fe20000000000 */
[----:B------:R-:W-:Y:S01]  /*df60*/  @!P5 LOP3.LUT R21, R21, 0xfffffffe, RZ, 0xc0, !PT ;  /* 0xfffffffe1515d812 */ /* 0x000fe200078ec0ff */
[----:B------:R2:W-:Y:S01]  /*df70*/  @!P2 ST.E.64 desc[UR6][R14.64], R104 ;  /* 0x000000680e00a985 */ /* 0x0005e2000c101b06 */
[----:B------:R-:W-:Y:S01]  /*df80*/  @!P6 LOP3.LUT R23, R22, 0xfffffffe, RZ, 0xc0, !PT ;  /* 0xfffffffe1617e812 */ /* 0x000fe200078ec0ff */
[----:B------:R-:W-:Y:S01]  /*df90*/  VIADD R20, R3, 0xd8 ;  /* 0x000000d803147836 */ /* 0x000fe20000000000 */
[----:B------:R-:W-:Y:S01]  /*dfa0*/  ISETP.GE.AND P0, PT, R0, UR4, PT ;  /* 0x0000000400007c0c */ /* 0x000fe2000bf06270 */
[----:B0-----:R-:W-:Y:S01]  /*dfb0*/  @!P3 IMAD.WIDE R10, R17, 0x4, R4 ;  /* 0x00000004110ab825 */ /* 0x001fe200078e0204 */
[----:B------:R-:W-:-:S02]  /*dfc0*/  ISETP.GE.AND P1, PT, R2, UR4, PT ;  /* 0x0000000402007c0c */ /* 0x000fc4000bf26270 */
[----:B------:R-:W-:Y:S01]  /*dfd0*/  ISETP.GE.AND P2, PT, R20, UR4, PT ;  /* 0x0000000414007c0c */ /* 0x000fe2000bf46270 */
[--C-:B------:R-:W-:Y:S01]  /*dfe0*/  @!P5 IMAD.WIDE R16, R21, 0x4, R4.reuse ;  /* 0x000000041510d825 */ /* 0x100fe200078e0204 */
[----:B------:R0:W-:Y:S03]  /*dff0*/  @!P3 ST.E.64 desc[UR6][R10.64], R108 ;  /* 0x0000006c0a00b985 */ /* 0x0001e6000c101b06 */
[----:B-1----:R-:W-:-:S04]  /*e000*/  @!P4 IMAD.WIDE R12, R19, 0x4, R4 ;  /* 0x00000004130cc825 */ /* 0x002fc800078e0204 */
[----:B------:R-:W-:Y:S01]  /*e010*/  @!P6 IMAD.WIDE R18, R23, 0x4, R4 ;  /* 0x000000041712e825 */ /* 0x000fe200078e0204 */
[----:B------:R1:W-:Y:S01]  /*e020*/  @!P4 ST.E.64 desc[UR6][R12.64], R112 ;  /* 0x000000700c00c985 */ /* 0x0003e2000c101b06 */
[----:B------:R-:W-:Y:S02]  /*e030*/  @!P0 LEA.HI R0, R0, R0, RZ, 0x1 ;  /* 0x0000000000008211 */ /* 0x000fe400078f08ff */
[C---:B------:R-:W-:Y:S01]  /*e040*/  VIADD R21, R3.reuse, 0xe0 ;  /* 0x000000e003157836 */ /* 0x040fe20000000000 */
[----:B------:R3:W-:Y:S01]  /*e050*/  @!P5 ST.E.64 desc[UR6][R16.64], R116 ;  /* 0x000000741000d985 */ /* 0x0007e2000c101b06 */
[C---:B--2---:R-:W-:Y:S01]  /*e060*/  VIADD R14, R3.reuse, 0xe8 ;  /* 0x000000e8030e7836 */ /* 0x044fe20000000000 */
[----:B------:R-:W-:Y:S01]  /*e070*/  @!P1 LEA.HI R2, R2, R2, RZ, 0x1 ;  /* 0x0000000202029211 */ /* 0x000fe200078f08ff */
[C---:B0-----:R-:W-:Y:S01]  /*e080*/  VIADD R11, R3.reuse, 0xf8 ;  /* 0x000000f8030b7836 */ /* 0x041fe20000000000 */
[----:B------:R0:W-:Y:S01]  /*e090*/  @!P6 ST.E.64 desc[UR6][R18.64], R120 ;  /* 0x000000781200e985 */ /* 0x0001e2000c101b06 */
[----:B------:R-:W-:Y:S01]  /*e0a0*/  VIADD R15, R3, 0xf0 ;  /* 0x000000f0030f7836 */ /* 0x000fe20000000000 */
[----:B------:R-:W-:-:S02]  /*e0b0*/  ISETP.GE.AND P3, PT, R21, UR4, PT ;  /* 0x0000000415007c0c */ /* 0x000fc4000bf66270 */
[----:B------:R-:W-:Y:S02]  /*e0c0*/  ISETP.GE.AND P6, PT, R11, UR4, PT ;  /* 0x000000040b007c0c */ /* 0x000fe4000bfc6270 */
[----:B------:R-:W-:Y:S02]  /*e0d0*/  ISETP.GE.AND P4, PT, R14, UR4, PT ;  /* 0x000000040e007c0c */ /* 0x000fe4000bf86270 */
[----:B------:R-:W-:Y:S02]  /*e0e0*/  ISETP.GE.AND P5, PT, R15, UR4, PT ;  /* 0x000000040f007c0c */ /* 0x000fe4000bfa6270 */
[----:B------:R-:W-:Y:S02]  /*e0f0*/  @!P2 LEA.HI R20, R20, R20, RZ, 0x1 ;  /* 0x000000141414a211 */ /* 0x000fe400078f08ff */
[----:B-1----:R-:W-:-:S03]  /*e100*/  @!P1 LOP3.LUT R13, R2, 0xfffffffe, RZ, 0xc0, !PT ;  /* 0xfffffffe020d9812 */ /* 0x002fc600078ec0ff */
[----:B------:R-:W-:Y:S02]  /*e110*/  @!P3 LEA.HI R21, R21, R21, RZ, 0x1 ;  /* 0x000000151515b211 */ /* 0x000fe400078f08ff */
[----:B------:R-:W-:Y:S02]  /*e120*/  @!P6 LEA.HI R12, R11, R11, RZ, 0x1 ;  /* 0x0000000b0b0ce211 */ /* 0x000fe400078f08ff */
[----:B------:R-:W-:Y:S02]  /*e130*/  @!P4 LEA.HI R14, R14, R14, RZ, 0x1 ;  /* 0x0000000e0e0ec211 */ /* 0x000fe400078f08ff */
[----:B------:R-:W-:Y:S02]  /*e140*/  @!P5 LEA.HI R10, R15, R15, RZ, 0x1 ;  /* 0x0000000f0f0ad211 */ /* 0x000fe400078f08ff */
[----:B------:R-:W-:Y:S02]  /*e150*/  @!P0 LOP3.LUT R11, R0, 0xfffffffe, RZ, 0xc0, !PT ;  /* 0xfffffffe000b8812 */ /* 0x000fe400078ec0ff */
[----:B------:R-:W-:-:S02]  /*e160*/  @!P2 LOP3.LUT R15, R20, 0xfffffffe, RZ, 0xc0, !PT ;  /* 0xfffffffe140fa812 */ /* 0x000fc400078ec0ff */
[----:B---3--:R-:W-:Y:S02]  /*e170*/  @!P3 LOP3.LUT R17, R21, 0xfffffffe, RZ, 0xc0, !PT ;  /* 0xfffffffe1511b812 */ /* 0x008fe400078ec0ff */
[----:B0-----:R-:W-:Y:S01]  /*e180*/  @!P4 LOP3.LUT R19, R14, 0xfffffffe, RZ, 0xc0, !PT ;  /* 0xfffffffe0e13c812 */ /* 0x001fe200078ec0ff */
[--C-:B------:R-:W-:Y:S01]  /*e190*/  @!P2 IMAD.WIDE R14, R15, 0x4, R4.reuse ;  /* 0x000000040f0ea825 */ /* 0x100fe200078e0204 */
[----:B------:R-:W-:Y:S02]  /*e1a0*/  @!P5 LOP3.LUT R21, R10, 0xfffffffe, RZ, 0xc0, !PT ;  /* 0xfffffffe0a15d812 */ /* 0x000fe400078ec0ff */
        /* <DEDUP_REMOVED lines=14> */
.L_x_1046:
[----:B------:R-:W-:Y:S05]  /*e290*/  BSYNC B0 ;  /* 0x0000000000007941 */ /* 0x000fea0003800000 */
.L_x_1045:
[----:B------:R-:W-:Y:S01]  /*e2a0*/  ISETP.GE.AND P0, PT, R9, R8, PT ;  /* 0x000000080900720c */ /* 0x000fe20003f06270 */
[----:B0---4-:R0:W1:Y:S04]  /*e2b0*/  SHFL.IDX PT, R5, R7, 0x1, 0x1c1f ;  /* 0x003c1f0007057f89 */ /* 0x01106800000e0000 */
[----:B---3--:R0:W3:Y:S08]  /*e2c0*/  SHFL.IDX PT, R4, R6, 0x1, 0x1c1f ;  /* 0x003c1f0006047f89 */ /* 0x0080f000000e0000 */
[----:B0-----:R-:W-:Y:S05]  /*e2d0*/  @P0 BRA `(.L_x_965) ;  /* 0x0000005c00300947 */ /* 0x001fea0003800000 */
[C---:B--2---:R-:W-:Y:S01]  /*e2e0*/  VIADD R0, R3.reuse, 0x8 ;  /* 0x0000000803007836 */ /* 0x044fe20000000000 */
[C---:B------:R-:W-:Y:S01]  /*e2f0*/  IADD3 R2, R3.reuse, 0x10, RZ ;  /* 0x0000001003027810 */ /* 0x040fe20007ffe0ff */
[----:B------:R-:W-:Y:S01]  /*e300*/  ULDC UR4, c[0x0][0xac8] ;  /* 0x0002b20000047ab9 */ /* 0x000fe20000000800 */
[C---:B------:R-:W-:Y:S01]  /*e310*/  VIADD R12, R3.reuse, 0x18 ;  /* 0x00000018030c7836 */ /* 0x040fe20000000000 */
[C---:B------:R-:W-:Y:S01]  /*e320*/  ISETP.GE.AND P0, PT, R3.reuse, UR4, PT ;  /* 0x0000000403007c0c */ /* 0x040fe2000bf06270 */
[C---:B------:R-:W-:Y:S01]  /*e330*/  VIADD R13, R3.reuse, 0x20 ;  /* 0x00000020030d7836 */ /* 0x040fe20000000000 */
[----:B------:R-:W-:Y:S01]  /*e340*/  ISETP.GE.AND P1, PT, R0, UR4, PT ;  /* 0x0000000400007c0c */ /* 0x000fe2000bf26270 */
[----:B------:R-:W-:Y:S01]  /*e350*/  ULDC.64 UR6, c[0x0][0x208] ;  /* 0x0000820000067ab9 */ /* 0x000fe20000000a00 */
[----:B------:R-:W-:Y:S01]  /*e360*/  ISETP.GE.AND P2, PT, R2, UR4, PT ;  /* 0x0000000402007c0c */ /* 0x000fe2000bf46270 */
[C---:B------:R-:W-:Y:S01]  /*e370*/  VIADD R14, R3.reuse, 0x38 ;  /* 0x00000038030e7836 */ /* 0x040fe20000000000 */
[----:B------:R-:W-:Y:S01]  /*e380*/  ISETP.GE.AND P5, PT, R12, UR4, PT ;  /* 0x000000040c007c0c */ /* 0x000fe2000bfa6270 */
[----:B------:R-:W-:Y:S01]  /*e390*/  VIADD R15, R3, 0x40 ;  /* 0x00000040030f7836 */ /* 0x000fe20000000000 */
[----:B------:R-:W-:Y:S01]  /*e3a0*/  ISETP.GE.AND P6, PT, R13, UR4, PT ;  /* 0x000000040d007c0c */ /* 0x000fe2000bfc6270 */
[----:B------:R-:W-:-:S02]  /*e3b0*/  VIADD R16, R3, 0x48 ;  /* 0x0000004803107836 */ /* 0x000fc40000000000 */
[----:B------:R-:W-:Y:S01]  /*e3c0*/  VIADD R18, R3, 0x50 ;  /* 0x0000005003127836 */ /* 0x000fe20000000000 */
[----:B------:R-:W-:Y:S01]  /*e3d0*/  ISETP.GE.AND P3, PT, R15, UR4, PT ;  /* 0x000000040f007c0c */ /* 0x000fe2000bf66270 */
[C-C-:B-1-3--:R-:W-:Y:S01]  /*e3e0*/  @!P0 IMAD.WIDE R6, R3.reuse, 0x4, R4.reuse ;  /* 0x0000000403068825 */ /* 0x14afe200078e0204 */
[----:B------:R-:W-:Y:S02]  /*e3f0*/  ISETP.GE.AND P4, PT, R16, UR4, PT ;  /* 0x0000000410007c0c */ /* 0x000fe4000bf86270 */
[----:B------:R-:W-:Y:S01]  /*e400*/  @!P1 LEA.HI R0, R0, R0, RZ, 0x1 ;  /* 0x0000000000009211 */ /* 0x000fe200078f08ff */
[C---:B------:R-:W-:Y:S01]  /*e410*/  VIADD R20, R3.reuse, 0x58 ;  /* 0x0000005803147836 */ /* 0x040fe20000000000 */
[----:B------:R-:W-:Y:S01]  /*e420*/  @!P2 LEA.HI R2, R2, R2, RZ, 0x1 ;  /* 0x000000020202a211 */ /* 0x000fe200078f08ff */
[----:B------:R0:W-:Y:S01]  /*e430*/  @!P0 ST.E.64 desc[UR6][R6.64], R26 ;  /* 0x0000001a06008985 */ /* 0x0001e2000c101b06 */
[----:B------:R-:W-:Y:S01]  /*e440*/  @!P1 LOP3.LUT R9, R0, 0xfffffffe, RZ, 0xc0, !PT ;  /* 0xfffffffe00099812 */ /* 0x000fe200078ec0ff */
[C---:B------:R-:W-:Y:S01]  /*e450*/  VIADD R0, R3.reuse, 0x28 ;  /* 0x0000002803007836 */ /* 0x040fe20000000000 */
[----:B------:R-:W-:Y:S01]  /*e460*/  @!P2 LOP3.LUT R11, R2, 0xfffffffe, RZ, 0xc0, !PT ;  /* 0xfffffffe020ba812 */ /* 0x000fe200078ec0ff */
[----:B------:R-:W-:Y:S01]  /*e470*/  VIADD R2, R3, 0x30 ;  /* 0x0000003003027836 */ /* 0x000fe20000000000 */
[----:B------:R-:W-:Y:S01]  /*e480*/  @!P5 LEA.HI R12, R12, R12, RZ, 0x1 ;  /* 0x0000000c0c0cd211 */ /* 0x000fe200078f08ff */
[----:B------:R-:W-:Y:S01]  /*e490*/  @!P1 IMAD.WIDE R8, R9, 0x4, R4 ;  /* 0x0000000409089825 */ /* 0x000fe200078e0204 */
[----:B------:R-:W-:-:S02]  /*e4a0*/  ISETP.GE.AND P0, PT, R0, UR4, PT ;  /* 0x0000000400007c0c */ /* 0x000fc4000bf06270 */
[----:B------:R-:W-:Y:S01]  /*e4b0*/  @!P6 LEA.HI R13, R13, R13, RZ, 0x1 ;  /* 0x0000000d0d0de211 */ /* 0x000fe200078f08ff */
[--C-:B------:R-:W-:Y:S01]  /*e4c0*/  @!P2 IMAD.WIDE R10, R11, 0x4, R4.reuse ;  /* 0x000000040b0aa825 */ /* 0x100fe200078e0204 */
[----:B------:R1:W-:Y:S01]  /*e4d0*/  @!P1 ST.E.64 desc[UR6][R8.64], R30 ;  /* 0x0000001e08009985 */ /* 0x0003e2000c101b06 */
[----:B------:R-:W-:Y:S02]  /*e4e0*/  ISETP.GE.AND P1, PT, R2, UR4, PT ;  /* 0x0000000402007c0c */ /* 0x000fe4000bf26270 */
[----:B0-----:R-:W-:Y:S01]  /*e4f0*/  @!P5 LOP3.LUT R7, R12, 0xfffffffe, RZ, 0xc0, !PT ;  /* 0xfffffffe0c07d812 */ /* 0x001fe200078ec0ff */
[----:B------:R0:W-:Y:S01]  /*e500*/  @!P2 ST.E.64 desc[UR6][R10.64], R34 ;  /* 0x000000220a00a985 */ /* 0x0001e2000c101b06 */
[----:B------:R-:W-:Y:S02]  /*e510*/  ISETP.GE.AND P2, PT, R14, UR4, PT ;  /* 0x000000040e007c0c */ /* 0x000fe4000bf46270 */
[----:B------:R-:W-:Y:S01]  /*e520*/  @!P4 LEA.HI R16, R16, R16, RZ, 0x1 ;  /* 0x000000101010c211 */ /* 0x000fe200078f08ff */
[----:B------:R-:W-:Y:S01]  /*e530*/  @!P5 IMAD.WIDE R6, R7, 0x4, R4 ;  /* 0x000000040706d825 */ /* 0x000fe200078e0204 */
[----:B------:R-:W-:-:S02]  /*e540*/  @!P0 LEA.HI R0, R0, R0, RZ, 0x1 ;  /* 0x0000000000008211 */ /* 0x000fc400078f08ff */
[----:B------:R-:W-:Y:S01]  /*e550*/  @!P4 LOP3.LUT R19, R16, 0xfffffffe, RZ, 0xc0, !PT ;  /* 0xfffffffe1013c812 */ /* 0x000fe200078ec0ff */
[----:B------:R-:W-:Y:S01]  /*e560*/  VIADD R16, R3, 0x70 ;  /* 0x0000007003107836 */ /* 0x000fe20000000000 */
[----:B------:R2:W-:Y:S01]  /*e570*/  @!P5 ST.E.64 desc[UR6][R6.64], R38 ;  /* 0x000000260600d985 */ /* 0x0005e2000c101b06 */
[----:B-1----:R-:W-:Y:S02]  /*e580*/  @!P6 LOP3.LUT R9, R13, 0xfffffffe, RZ, 0xc0, !PT ;  /* 0xfffffffe0d09e812 */ /* 0x002fe400078ec0ff */
[----:B------:R-:W-:Y:S02]  /*e590*/  @!P1 LEA.HI R2, R2, R2, RZ, 0x1 ;  /* 0x0000000202029211 */ /* 0x000fe400078f08ff */
[----:B------:R-:W-:Y:S01]  /*e5a0*/  @!P2 LEA.HI R14, R14, R14, RZ, 0x1 ;  /* 0x0000000e0e0ea211 */ /* 0x000fe200078f08ff */
[--C-:B------:R-:W-:Y:S01]  /*e5b0*/  @!P6 IMAD.WIDE R8, R9, 0x4, R4.reuse ;  /* 0x000000040908e825 */ /* 0x100fe200078e0204 */
[----:B0-----:R-:W-:Y:S02]  /*e5c0*/  @!P3 LEA.HI R10, R15, R15, RZ, 0x1 ;  /* 0x0000000f0f0ab211 */ /* 0x001fe400078f08ff */
[----:B------:R-:W-:Y:S01]  /*e5d0*/  @!P0 LOP3.LUT R11, R0, 0xfffffffe, RZ, 0xc0, !PT ;  /* 0xfffffffe000b8812 */ /* 0x000fe200078ec0ff */
[----:B------:R-:W-:Y:S01]  /*e5e0*/  VIADD R0, R3, 0x60 ;  /* 0x0000006003007836 */ /* 0x000fe20000000000 */
[----:B------:R-:W-:Y:S01]  /*e5f0*/  @!P1 LOP3.LUT R13, R2, 0xfffffffe, RZ, 0xc0, !PT ;  /* 0xfffffffe020d9812 */ /* 0x000fe200078ec0ff */
[----:B------:R0:W-:Y:S01]  /*e600*/  @!P6 ST.E.64 desc[UR6][R8.64], R42 ;  /* 0x0000002a0800e985 */ /* 0x0001e2000c101b06 */
[----:B------:R-:W-:Y:S01]  /*e610*/  @!P2 LOP3.LUT R15, R14, 0xfffffffe, RZ, 0xc0, !PT ;  /* 0xfffffffe0e0fa812 */ /* 0x000fe200078ec0ff */
[----:B--2---:R-:W-:Y:S01]  /*e620*/  @!P0 IMAD.WIDE R6, R11, 0x4, R4 ;  /* 0x000000040b068825 */ /* 0x004fe200078e0204 */
[----:B------:R-:W-:-:S02]  /*e630*/  @!P3 LOP3.LUT R17, R10, 0xfffffffe, RZ, 0xc0, !PT ;  /* 0xfffffffe0a11b812 */ /* 0x000fc400078ec0ff */
[----:B------:R-:W-:Y:S01]  /*e640*/  ISETP.GE.AND P5, PT, R18, UR4, PT ;  /* 0x0000000412007c0c */ /* 0x000fe2000bfa6270 */
[--C-:B------:R-:W-:Y:S01]  /*e650*/  @!P2 IMAD.WIDE R10, R15, 0x4, R4.reuse ;  /* 0x000000040f0aa825 */ /* 0x100fe200078e0204 */
[----:B------:R-:W-:Y:S01]  /*e660*/  ISETP.GE.AND P6, PT, R20, UR4, PT ;  /* 0x0000000414007c0c */ /* 0x000fe2000bfc6270 */
[----:B------:R1:W-:Y:S02]  /*e670*/  @!P0 ST.E.64 desc[UR6][R6.64], R46 ;  /* 0x0000002e06008985 */ /* 0x0003e4000c101b06 */
[----:B------:R-:W-:-:S04]  /*e680*/  @!P4 IMAD.WIDE R14, R19, 0x4, R4 ;  /* 0x00000004130ec825 */ /* 0x000fc800078e0204 */
[----:B0-----:R-:W-:-:S04]  /*e690*/  @!P1 IMAD.WIDE R8, R13, 0x4, R4 ;  /* 0x000000040d089825 */ /* 0x001fc800078e0204 */
[----:B------:R-:W-:Y:S01]  /*e6a0*/  @!P3 IMAD.WIDE R12, R17, 0x4, R4 ;  /* 0x00000004110cb825 */ /* 0x000fe200078e0204 */
[----:B------:R0:W-:Y:S01]  /*e6b0*/  @!P1 ST.E.64 desc[UR6][R8.64], R50 ;  /* 0x0000003208009985 */ /* 0x0001e2000c101b06 */
[----:B------:R-:W-:Y:S02]  /*e6c0*/  @!P5 LEA.HI R18, R18, R18, RZ, 0x1 ;  /* 0x000000121212d211 */ /* 0x000fe400078f08ff */
[C---:B------:R-:W-:Y:S01]  /*e6d0*/  VIADD R2, R3.reuse, 0x68 ;  /* 0x0000006803027836 */ /* 0x040fe20000000000 */
[----:B------:R2:W-:Y:S01]  /*e6e0*/  @!P2 ST.E.64 desc[UR6][R10.64], R54 ;  /* 0x000000360a00a985 */ /* 0x0005e2000c101b06 */
[C---:B------:R-:W-:Y:S01]  /*e6f0*/  VIADD R17, R3.reuse, 0x78 ;  /* 0x0000007803117836 */ /* 0x040fe20000000000 */
[----:B------:R-:W-:Y:S01]  /*e700*/  ISETP.GE.AND P2, PT, R16, UR4, PT ;  /* 0x0000000410007c0c */ /* 0x000fe2000bf46270 */
[----:B------:R-:W-:Y:S01]  /*e710*/  VIADD R19, R3, 0x80 ;  /* 0x0000008003137836 */ /* 0x000fe20000000000 */
[----:B------:R3:W-:Y:S01]  /*e720*/  @!P3 ST.E.64 desc[UR6][R12.64], R58 ;  /* 0x0000003a0c00b985 */ /* 0x0007e2000c101b06 */
[----:B------:R-:W-:-:S02]  /*e730*/  ISETP.GE.AND P3, PT, R2, UR4, PT ;  /* 0x0000000402007c0c */ /* 0x000fc4000bf66270 */
[----:B------:R-:W-:Y:S01]  /*e740*/  ISETP.GE.AND P1, PT, R17, UR4, PT ;  /* 0x0000000411007c0c */ /* 0x000fe2000bf26270 */
[----:B------:R4:W-:Y:S01]  /*e750*/  @!P4 ST.E.64 desc[UR6][R14.64], R62 ;  /* 0x0000003e0e00c985 */ /* 0x0009e2000c101b06 */
[----:B------:R-:W-:Y:S02]  /*e760*/  ISETP.GE.AND P4, PT, R0, UR4, PT ;  /* 0x0000000400007c0c */ /* 0x000fe4000bf86270 */
[----:B------:R-:W-:Y:S02]  /*e770*/  ISETP.GE.AND P0, PT, R19, UR4, PT ;  /* 0x0000000413007c0c */ /* 0x000fe4000bf06270 */
[----:B------:R-:W-:Y:S02]  /*e780*/  @!P6 LEA.HI R20, R20, R20, RZ, 0x1 ;  /* 0x000000141414e211 */ /* 0x000fe400078f08ff */
[----:B-1----:R-:W-:Y:S01]  /*e790*/  @!P5 LOP3.LUT R7, R18, 0xfffffffe, RZ, 0xc0, !PT ;  /* 0xfffffffe1207d812 */ /* 0x002fe200078ec0ff */
[C---:B------:R-:W-:Y:S01]  /*e7a0*/  VIADD R18, R3.reuse, 0x88 ;  /* 0x0000008803127836 */ /* 0x040fe20000000000 */
[----:B0-----:R-:W-:Y:S01]  /*e7b0*/  @!P6 LOP3.LUT R9, R20, 0xfffffffe, RZ, 0xc0, !PT ;  /* 0xfffffffe1409e812 */ /* 0x001fe200078ec0ff */
[----:B------:R-:W-:Y:S01]  /*e7c0*/  VIADD R20, R3, 0x90 ;  /* 0x0000009003147836 */ /* 0x000fe20000000000 */
[----:B------:R-:W-:Y:S01]  /*e7d0*/  @!P3 LEA.HI R2, R2, R2, RZ, 0x1 ;  /* 0x000000020202b211 */ /* 0x000fe200078f08ff */
        /* <DEDUP_REMOVED lines=13> */
[----:B------:R-:W-:-:S02]  /*e8b0*/  @!P1 LOP3.LUT R17, R17, 0xfffffffe, RZ, 0xc0, !PT ;  /* 0xfffffffe11119812 */ /* 0x000fc400078ec0ff */
[----:B------:R-:W-:Y:S02]  /*e8c0*/  @!P0 LOP3.LUT R19, R19, 0xfffffffe, RZ, 0xc0, !PT ;  /* 0xfffffffe13138812 */ /* 0x000fe400078ec0ff */
        /* <DEDUP_REMOVED lines=15> */
[----:B------:R-:W-:Y:S02]  /*e9c0*/  @!P5 LEA.HI R20, R20, R20, RZ, 0x1 ;  /* 0x000000141414d211 */ /* 0x000fe400078f08ff */
[C---:B------:R-:W-:Y:S01]  /*e9d0*/  VIADD R17, R3.reuse, 0xb0 ;  /* 0x000000b003117836 */ /* 0x040fe20000000000 */
[----:B------:R-:W-:Y:S01]  /*e9e0*/  @!P0 ST.E.64 desc[UR6][R14.64], R90 ;  /* 0x0000005a0e008985 */ /* 0x000fe2000c101b06 */
[----:B------:R-:W-:Y:S01]  /*e9f0*/  ISETP.GE.AND P0, PT, R0, UR4, PT ;  /* 0x0000000400007c0c */ /* 0x000fe2000bf06270 */
[C---:B------:R-:W-:Y:S01]  /*ea00*/  VIADD R19, R3.reuse, 0xb8 ;  /* 0x000000b803137836 */ /* 0x040fe20000000000 */
[----:B0-----:R-:W-:Y:S01]  /*ea10*/  @!P6 LOP3.LUT R7, R18, 0xfffffffe, RZ, 0xc0, !PT ;  /* 0xfffffffe1207e812 */ /* 0x001fe200078ec0ff */
[----:B------:R-:W-:Y:S01]  /*ea20*/  VIADD R18, R3, 0xc0 ;  /* 0x000000c003127836 */ /* 0x000fe20000000000 */
[----:B------:R-:W-:-:S02]  /*ea30*/  ISETP.GE.AND P2, PT, R17, UR4, PT ;  /* 0x0000000411007c0c */ /* 0x000fc4000bf46270 */
[----:B------:R-:W-:Y:S01]  /*ea40*/  ISETP.GE.AND P1, PT, R19, UR4, PT ;  /* 0x0000000413007c0c */ /* 0x000fe2000bf26270 */
[--C-:B------:R-:W-:Y:S01]  /*ea50*/  @!P6 IMAD.WIDE R6, R7, 0x4, R4.reuse ;  /* 0x000000040706e825 */ /* 0x100fe200078e0204 */
[----:B-1----:R-:W-:Y:S02]  /*ea60*/  @!P5 LOP3.LUT R9, R20, 0xfffffffe, RZ, 0xc0, !PT ;  /* 0xfffffffe1409d812 */ /* 0x002fe400078ec0ff */
[----:B------:R-:W-:Y:S01]  /*ea70*/  @!P4 LEA.HI R2, R2, R2, RZ, 0x1 ;  /* 0x000000020202c211 */ /* 0x000fe200078f08ff */
[----:B------:R-:W-:Y:S01]  /*ea80*/  VIADD R20, R3, 0xc8 ;  /* 0x000000c803147836 */ /* 0x000fe20000000000 */
[----:B------:R0:W-:Y:S01]  /*ea90*/  @!P6 ST.E.64 desc[UR6][R6.64], R94 ;  /* 0x0000005e0600e985 */ /* 0x0001e2000c101b06 */
[----:B------:R-:W-:Y:S01]  /*eaa0*/  @!P0 LEA.HI R0, R0, R0, RZ, 0x1 ;  /* 0x0000000000008211 */ /* 0x000fe200078f08ff */
[----:B------:R-:W-:Y:S01]  /*eab0*/  @!P5 IMAD.WIDE R8, R9, 0x4, R4 ;  /* 0x000000040908d825 */ /* 0x000fe200078e0204 */
[----:B------:R-:W-:Y:S02]  /*eac0*/  @!P3 LEA.HI R16, R16, R16, RZ, 0x1 ;  /* 0x000000101010b211 */ /* 0x000fe400078f08ff */
[----:B--2---:R-:W-:Y:S01]  /*ead0*/  @!P0 LOP3.LUT R11, R0, 0xfffffffe, RZ, 0xc0, !PT ;  /* 0xfffffffe000b8812 */ /* 0x004fe200078ec0ff */
[----:B------:R-:W-:Y:S01]  /*eae0*/  VIADD R0, R3, 0xd0 ;  /* 0x000000d003007836 */ /* 0x000fe20000000000 */
[----:B------:R1:W-:Y:S01]  /*eaf0*/  @!P5 ST.E.64 desc[UR6][R8.64], R98 ;  /* 0x000000620800d985 */ /* 0x0003e2000c101b06 */
[----:B------:R-:W-:-:S02]  /*eb00*/  ISETP.GE.AND P5, PT, R18, UR4, PT ;  /* 0x0000000412007c0c */ /* 0x000fc4000bfa6270 */
[----:B------:R-:W-:Y:S02]  /*eb10*/  @!P2 LEA.HI R17, R17, R17, RZ, 0x1 ;  /* 0x000000111111a211 */ /* 0x000fe400078f08ff */
[----:B------:R-:W-:Y:S01]  /*eb20*/  @!P1 LEA.HI R19, R19, R19, RZ, 0x1 ;  /* 0x0000001313139211 */ /* 0x000fe200078f08ff */
[--C-:B0-----:R-:W-:Y:S01]  /*eb30*/  @!P0 IMAD.WIDE R6, R11, 0x4, R4.reuse ;  /* 0x000000040b068825 */ /* 0x101fe200078e0204 */
[----:B------:R-:W-:Y:S02]  /*eb40*/  @!P4 LOP3.LUT R13, R2, 0xfffffffe, RZ, 0xc0, !PT ;  /* 0xfffffffe020dc812 */ /* 0x000fe400078ec0ff */
[----:B------:R-:W-:Y:S01]  /*eb50*/  @!P3 LOP3.LUT R15, R16, 0xfffffffe, RZ, 0xc0, !PT ;  /* 0xfffffffe100fb812 */ /* 0x000fe200078ec0ff */
[----:B------:R-:W-:Y:S01]  /*eb60*/  VIADD R2, R3, 0xd8 ;  /* 0x000000d803027836 */ /* 0x000fe20000000000 */
[----:B------:R-:W-:Y:S01]  /*eb70*/  @!P2 LOP3.LUT R17, R17, 0xfffffffe, RZ, 0xc0, !PT ;  /* 0xfffffffe1111a812 */ /* 0x000fe200078ec0ff */
[----:B------:R0:W-:Y:S01]  /*eb80*/  @!P0 ST.E.64 desc[UR6][R6.64], R102 ;  /* 0x0000006606008985 */ /* 0x0001e2000c101b06 */
[----:B------:R-:W-:Y:S01]  /*eb90*/  ISETP.GE.AND P6, PT, R20, UR4, PT ;  /* 0x0000000414007c0c */ /* 0x000fe2000bfc6270 */
[----:B-1----:R-:W-:Y:S01]  /*eba0*/  @!P4 IMAD.WIDE R8, R13, 0x4, R4 ;  /* 0x000000040d08c825 */ /* 0x002fe200078e0204 */
[----:B------:R-:W-:-:S02]  /*ebb0*/  @!P1 LOP3.LUT R19, R19, 0xfffffffe, RZ, 0xc0, !PT ;  /* 0xfffffffe13139812 */ /* 0x000fc400078ec0ff */
[----:B------:R-:W-:Y:S01]  /*ebc0*/  ISETP.GE.AND P0, PT, R0, UR4, PT ;  /* 0x0000000400007c0c */ /* 0x000fe2000bf06270 */
[--C-:B------:R-:W-:Y:S01]  /*ebd0*/  @!P3 IMAD.WIDE R10, R15, 0x4, R4.reuse ;  /* 0x000000040f0ab825 */ /* 0x100fe200078e0204 */
[----:B------:R1:W-:Y:S01]  /*ebe0*/  @!P4 ST.E.64 desc[UR6][R8.64], R106 ;  /* 0x0000006a0800c985 */ /* 0x0003e2000c101b06 */
[----:B------:R-:W-:Y:S02]  /*ebf0*/  @!P5 LEA.HI R18, R18, R18, RZ, 0x1 ;  /* 0x000000121212d211 */ /* 0x000fe400078f08ff */
[--C-:B------:R-:W-:Y:S01]  /*ec00*/  @!P2 IMAD.WIDE R12, R17, 0x4, R4.reuse ;  /* 0x00000004110ca825 */ /* 0x100fe200078e0204 */
[----:B------:R2:W-:Y:S03]  /*ec10*/  @!P3 ST.E.64 desc[UR6][R10.64], R110 ;  /* 0x0000006e0a00b985 */ /* 0x0005e6000c101b06 */
[----:B------:R-:W-:Y:S01]  /*ec20*/  @!P1 IMAD.WIDE R14, R19, 0x4, R4 ;  /* 0x00000004130e9825 */ /* 0x000fe200078e0204 */
[----:B------:R-:W-:Y:S01]  /*ec30*/  @!P2 ST.E.64 desc[UR6][R12.64], R114 ;  /* 0x000000720c00a985 */ /* 0x000fe2000c101b06 */
[----:B0-----:R-:W-:-:S02]  /*ec40*/  @!P5 LOP3.LUT R7, R18, 0xfffffffe, RZ, 0xc0, !PT ;  /* 0xfffffffe1207d812 */ /* 0x001fc400078ec0ff */
[C---:B------:R-:W-:Y:S01]  /*ec50*/  VIADD R16, R3.reuse, 0xe0 ;  /* 0x000000e003107836 */ /* 0x040fe20000000000 */
[----:B------:R-:W-:Y:S01]  /*ec60*/  @!P1 ST.E.64 desc[UR6][R14.64], R118 ;  /* 0x000000760e009985 */ /* 0x000fe2000c101b06 */
[C---:B------:R-:W-:Y:S01]  /*ec70*/  VIADD R17, R3.reuse, 0xe8 ;  /* 0x000000e803117836 */ /* 0x040fe20000000000 */
[----:B------:R-:W-:Y:S01]  /*ec80*/  ISETP.GE.AND P1, PT, R2, UR4, PT ;  /* 0x0000000402007c0c */ /* 0x000fe2000bf26270 */
[----:B------:R-:W-:Y:S01]  /*ec90*/  VIADD R19, R3, 0xf0 ;  /* 0x000000f003137836 */ /* 0x000fe20000000000 */
[----:B------:R-:W-:Y:S01]  /*eca0*/  ISETP.GE.AND P2, PT, R16, UR4, PT ;  /* 0x0000000410007c0c */ /* 0x000fe2000bf46270 */
[----:B------:R-:W-:Y:S01]  /*ecb0*/  @!P5 IMAD.WIDE R6, R7, 0x4, R4 ;  /* 0x000000040706d825 */ /* 0x000fe200078e0204 */
[----:B------:R-:W-:Y:S02]  /*ecc0*/  @!P6 LEA.HI R20, R20, R20, RZ, 0x1 ;  /* 0x000000141414e211 */ /* 0x000fe400078f08ff */
[----:B------:R-:W-:Y:S01]  /*ecd0*/  ISETP.GE.AND P3, PT, R17, UR4, PT ;  /* 0x0000000411007c0c */ /* 0x000fe2000bf66270 */
[----:B------:R-:W-:Y:S01]  /*ece0*/  VIADD R3, R3, 0xf8 ;  /* 0x000000f803037836 */ /* 0x000fe20000000000 */
[----:B------:R-:W-:Y:S01]  /*ecf0*/  ISETP.GE.AND P4, PT, R19, UR4, PT ;  /* 0x0000000413007c0c */ /* 0x000fe2000bf86270 */
[----:B------:R0:W-:Y:S01]  /*ed00*/  @!P5 ST.E.64 desc[UR6][R6.64], R122 ;  /* 0x0000007a0600d985 */ /* 0x0001e2000c101b06 */
[----:B------:R-:W-:-:S02]  /*ed10*/  @!P0 LEA.HI R0, R0, R0, RZ, 0x1 ;  /* 0x0000000000008211 */ /* 0x000fc400078f08ff */
[----:B-1----:R-:W-:Y:S02]  /*ed20*/  @!P6 LOP3.LUT R9, R20, 0xfffffffe, RZ, 0xc0, !PT ;  /* 0xfffffffe1409e812 */ /* 0x002fe400078ec0ff */
[----:B--2---:R-:W-:Y:S02]  /*ed30*/  @!P0 LOP3.LUT R11, R0, 0xfffffffe, RZ, 0xc0, !PT ;  /* 0xfffffffe000b8812 */ /* 0x004fe400078ec0ff */
[----:B------:R-:W-:Y:S01]  /*ed40*/  @!P1 LEA.HI R2, R2, R2, RZ, 0x1 ;  /* 0x0000000202029211 */ /* 0x000fe200078f08ff */
[--C-:B------:R-:W-:Y:S01]  /*ed50*/  @!P6 IMAD.WIDE R8, R9, 0x4, R4.reuse ;  /* 0x000000040908e825 */ /* 0x100fe200078e0204 */
[----:B------:R-:W-:Y:S02]  /*ed60*/  @!P2 LEA.HI R16, R16, R16, RZ, 0x1 ;  /* 0x000000101010a211 */ /* 0x000fe400078f08ff */
[----:B------:R-:W-:Y:S02]  /*ed70*/  @!P3 LEA.HI R17, R17, R17, RZ, 0x1 ;  /* 0x000000111111b211 */ /* 0x000fe400078f08ff */
[----:B------:R1:W-:Y:S01]  /*ed80*/  @!P6 ST.E.64 desc[UR6][R8.64], R126 ;  /* 0x0000007e0800e985 */ /* 0x0003e2000c101b06 */
[----:B0-----:R-:W-:Y:S01]  /*ed90*/  @!P0 IMAD.WIDE R6, R11, 0x4, R4 ;  /* 0x000000040b068825 */ /* 0x001fe200078e0204 */
[----:B------:R-:W-:-:S02]  /*eda0*/  @!P4 LEA.HI R19, R19, R19, RZ, 0x1 ;  /* 0x000000131313c211 */ /* 0x000fc400078f08ff */
[----:B------:R-:W-:Y:S02]  /*edb0*/  @!P1 LOP3.LUT R13, R2, 0xfffffffe, RZ, 0xc0, !PT ;  /* 0xfffffffe020d9812 */ /* 0x000fe400078ec0ff */
[----:B------:R0:W-:Y:S01]  /*edc0*/  @!P0 ST.E.64 desc[UR6][R6.64], R130 ;  /* 0x0000008206008985 */ /* 0x0001e2000c101b06 */
[----:B------:R-:W-:Y:S02]  /*edd0*/  @!P2 LOP3.LUT R15, R16, 0xfffffffe, RZ, 0xc0, !PT ;  /* 0xfffffffe100fa812 */ /* 0x000fe400078ec0ff */
[----:B------:R-:W-:Y:S02]  /*ede0*/  ISETP.GE.AND P0, PT, R3, UR4, PT ;  /* 0x0000000403007c0c */ /* 0x000fe4000bf06270 */
[----:B------:R-:W-:Y:S01]  /*edf0*/  @!P3 LOP3.LUT R17, R17, 0xfffffffe, RZ, 0xc0, !PT ;  /* 0xfffffffe1111b812 */ /* 0x000fe200078ec0ff */
[----:B------:R-:W-:Y:S01]  /*ee00*/  @!P2 IMAD.WIDE R10, R15, 0x4, R4 ;  /* 0x000000040f0aa825 */ /* 0x000fe200078e0204 */
[----:B------:R-:W-:-:S03]  /*ee10*/  @!P4 LOP3.LUT R19, R19, 0xfffffffe, RZ, 0xc0, !PT ;  /* 0xfffffffe1313c812 */ /* 0x000fc600078ec0ff */
[----:B-1----:R-:W-:-:S04]  /*ee20*/  @!P1 IMAD.WIDE R8, R13, 0x4, R4 ;  /* 0x000000040d089825 */ /* 0x002fc800078e0204 */
[--C-:B------:R-:W-:Y:S01]  /*ee30*/  @!P3 IMAD.WIDE R12, R17, 0x4, R4.reuse ;  /* 0x00000004110cb825 */ /* 0x100fe200078e0204 */
[----:B------:R0:W-:Y:S03]  /*ee40*/  @!P1 ST.E.64 desc[UR6][R8.64], R134 ;  /* 0x0000008608009985 */ /* 0x0001e6000c101b06 */
[----:B------:R-:W-:Y:S01]  /*ee50*/  @!P4 IMAD.WIDE R14, R19, 0x4, R4 ;  /* 0x00000004130ec825 */ /* 0x000fe200078e0204 */
[----:B------:R0:W-:Y:S04]  /*ee60*/  @!P2 ST.E.64 desc[UR6][R10.64], R138 ;  /* 0x0000008a0a00a985 */ /* 0x0001e8000c101b06 */
        /* <DEDUP_REMOVED lines=9> */
.L_x_1044:
        /* <DEDUP_REMOVED lines=8> */
[----:B-1----:R-:W-:Y:S02]  /*ef80*/  IMAD R3, R6, UR4, RZ ;  /* 0x0000000406037c24 */ /* 0x002fe4000f8e02ff */
[----:B------:R-:W-:-:S05]  /*ef90*/  VIADD R0, R0, 0xffffff80 ;  /* 0xffffff8000007836 */ /* 0x000fca0000000000 */
[----:B------:R-:W-:-:S13]  /*efa0*/  ISETP.GE.AND P0, PT, R0, R3, PT ;  /* 0x000000030000720c */ /* 0x000fda0003f06270 */
[----:B------:R-:W-:Y:S05]  /*efb0*/  @P0 BRA `(.L_x_965) ;  /* 0x0000004c00f80947 */ /* 0x000fea0003800000 */
[----:B------:R-:W2:Y:S01]  /*efc0*/  LDL R4, [R1] ;  /* 0x0000000001047983 */ /* 0x000ea20000100800 */
[----:B------:R-:W-:Y:S01]  /*efd0*/  ISETP.NE.AND P0, PT, R6, 0x1, PT ;  /* 0x000000010600780c */ /* 0x000fe20003f05270 */
[----:B------:R-:W-:Y:S01]  /*efe0*/  S2UR UR7, SR_CTAID.Z ;  /* 0x00000000000779c3 */ /* 0x000fe20000002700 */
[----:B------:R-:W-:Y:S01]  /*eff0*/  ULDC.64 UR8, c[0x0][0xbd0] ;  /* 0x0002f40000087ab9 */ /* 0x000fe20000000a00 */
[----:B------:R-:W-:Y:S01]  /*f000*/  IMAD.MOV.U32 R5, RZ, RZ, R0 ;  /* 0x000000ffff057224 */ /* 0x000fe200078e0000 */
[----:B------:R-:W-:-:S05]  /*f010*/  ULDC.64 UR12, c[0x0][0x208] ;  /* 0x00008200000c7ab9 */ /* 0x000fca0000000a00 */
[----:B------:R-:W0:Y:S08]  /*f020*/  LDC.64 R10, c[0x0][0xbd8] ;  /* 0x0002f600ff0a7b82 */ /* 0x000e300000000a00 */
[----:B------:R-:W1:Y:S08]  /*f030*/  @P0 LDC R7, c[0x0][0xbec] ;  /* 0x0002fb00ff070b82 */ /* 0x000e700000000800 */
[----:B------:R-:W3:Y:S08]  /*f040*/  @P0 LDC R9, c[0x0][0xbf0] ;  /* 0x0002fc00ff090b82 */ /* 0x000ef00000000800 */
[----:B------:R-:W4:Y:S08]  /*f050*/  S2UR UR10, SR_CTAID.Y ;  /* 0x00000000000a79c3 */ /* 0x000f300000002600 */
[----:B------:R-:W4:Y:S01]  /*f060*/  LDC R8, c[0x0][0xc50] ;  /* 0x00031400ff087b82 */ /* 0x000f220000000800 */
[----:B--2---:R-:W-:Y:S01]  /*f070*/  R2UR UR11, R4 ;  /* 0x00000000040b72ca */ /* 0x004fe200000e0000 */
[----:B-1----:R-:W-:-:S05]  /*f080*/  @P0 IMAD.HI.U32 R4, R0, R7, RZ ;  /* 0x0000000700040227 */ /* 0x002fca00078e00ff */
[----:B---3--:R-:W-:-:S07]  /*f090*/  @P0 SHF.R.U32.HI R5, RZ, R9, R4 ;  /* 0x00000009ff050219 */ /* 0x008fce0000011604 */
[----:B------:R-:W-:Y:S02]  /*f0a0*/  USHF.R.S32.HI UR6, URZ, 0x1f, UR11 ;  /* 0x0000001f3f067899 */ /* 0x000fe4000801140b */
[----:B------:R-:W-:Y:S01]  /*f0b0*/  IMAD R7, RZ, RZ, -UR11 ;  /* 0x8000000bff077e24 */ /* 0x000fe2000f8e02ff */
[----:B------:R-:W-:Y:S02]  /*f0c0*/  UIMAD.WIDE.U32 UR4, UR11, UR8, URZ ;  /* 0x000000080b0472a5 */ /* 0x000fe4000f8e003f */
[----:B------:R-:W-:Y:S01]  /*f0d0*/  UIMAD UR6, UR6, UR8, URZ ;  /* 0x00000008060672a4 */ /* 0x000fe2000f8e023f */
[----:B----4-:R-:W-:Y:S01]  /*f0e0*/  IMAD R9, R8, R7, UR10 ;  /* 0x0000000a08097e24 */ /* 0x010fe2000f8e0207 */
[----:B------:R-:W-:Y:S01]  /*f0f0*/  USHF.R.S32.HI UR8, URZ, 0x1f, UR7 ;  /* 0x0000001f3f087899 */ /* 0x000fe20008011407 */
[----:B------:R-:W-:Y:S01]  /*f100*/  IADD3 R7, -R5, RZ, RZ ;  /* 0x000000ff05077210 */ /* 0x000fe20007ffe1ff */
[----:B------:R-:W-:Y:S01]  /*f110*/  UIMAD UR6, UR11, UR9, UR6 ;  /* 0x000000090b0672a4 */ /* 0x000fe2000f8e0206 */
[----:B------:R-:W-:Y:S01]  /*f120*/  IMAD.U32 R3, RZ, RZ, UR5 ;  /* 0x00000005ff037e24 */ /* 0x000fe2000f8e00ff */
[----:B------:R-:W-:Y:S01]  /*f130*/  SHF.R.S32.HI R4, RZ, 0x1f, R9 ;  /* 0x0000001fff047819 */ /* 0x000fe20000011409 */
[----:B------:R-:W-:Y:S01]  /*f140*/  IMAD.U32 R2, RZ, RZ, UR4 ;  /* 0x00000004ff027e24 */ /* 0x000fe2000f8e00ff */
[----:B------:R-:W-:Y:S01]  /*f150*/  UIADD3 UR6, UR5, UR6, URZ ;  /* 0x0000000605067290 */ /* 0x000fe2000fffe03f */
[----:B0-----:R-:W-:-:S02]  /*f160*/  IMAD R12, R10, UR8, RZ ;  /* 0x000000080a0c7c24 */ /* 0x001fc4000f8e02ff */
[----:B------:R-:W-:Y:S01]  /*f170*/  ULDC.64 UR4, c[0x0][0xbe0] ;  /* 0x0002f80000047ab9 */ /* 0x000fe20000000a00 */
[----:B------:R-:W-:Y:S02]  /*f180*/  IMAD R7, R6, R7, R0 ;  /* 0x0000000706077224 */ /* 0x000fe400078e0200 */
[----:B------:R-:W-:Y:S02]  /*f190*/  IMAD.U32 R3, RZ, RZ, UR6 ;  /* 0x00000006ff037e24 */ /* 0x000fe4000f8e00ff */
[----:B------:R-:W-:Y:S01]  /*f1a0*/  IMAD R11, R11, UR7, R12 ;  /* 0x000000070b0b7c24 */ /* 0x000fe2000f8e020c */
[----:B------:R-:W-:Y:S01]  /*f1b0*/  SHF.R.S32.HI R0, RZ, 0x1f, R7 ;  /* 0x0000001fff007819 */ /* 0x000fe20000011407 */
[----:B------:R-:W-:-:S04]  /*f1c0*/  IMAD.WIDE.U32 R2, R10, UR7, R2 ;  /* 0x000000070a027c25 */ /* 0x000fc8000f8e0002 */
[----:B------:R-:W-:Y:S02]  /*f1d0*/  IMAD.IADD R3, R11, 0x1, R3 ;  /* 0x000000010b037824 */ /* 0x000fe400078e0203 */
[----:B------:R-:W-:Y:S02]  /*f1e0*/  IMAD R4, R4, UR4, RZ ;  /* 0x0000000404047c24 */ /* 0x000fe4000f8e02ff */
[----:B------:R-:W-:-:S04]  /*f1f0*/  IMAD.WIDE.U32 R2, R9, UR4, R2 ;  /* 0x0000000409027c25 */ /* 0x000fc8000f8e0002 */
[----:B------:R-:W-:Y:S01]  /*f200*/  IMAD R4, R9, UR5, R4 ;  /* 0x0000000509047c24 */ /* 0x000fe2000f8e0204 */
[----:B------:R-:W-:Y:S01]  /*f210*/  SHF.R.S32.HI R9, RZ, 0x1f, R5 ;  /* 0x0000001fff097819 */ /* 0x000fe20000011405 */
[----:B------:R-:W-:Y:S01]  /*f220*/  ULDC.64 UR4, c[0x0][0xbc8] ;  /* 0x0002f20000047ab9 */ /* 0x000fe20000000a00 */
[----:B------:R-:W-:Y:S01]  /*f230*/  IADD3 R2, P0, R5, R2, RZ ;  /* 0x0000000205027210 */ /* 0x000fe20007f1e0ff */
[----:B------:R-:W-:-:S03]  /*f240*/  IMAD R0, R0, UR4, RZ ;  /* 0x0000000400007c24 */ /* 0x000fc6000f8e02ff */
[----:B------:R-:W-:Y:S01]  /*f250*/  IADD3.X R3, R9, R3, R4, P0, !PT ;  /* 0x0000000309037210 */ /* 0x000fe200007fe404 */
[C---:B------:R-:W-:Y:S02]  /*f260*/  IMAD R5, R7.reuse, UR5, R0 ;  /* 0x0000000507057c24 */ /* 0x040fe4000f8e0200 */
[----:B------:R-:W-:Y:S01]  /*f270*/  IMAD.WIDE.U32 R2, R7, UR4, R2 ;  /* 0x0000000407027c25 */ /* 0x000fe2000f8e0002 */
[----:B------:R-:W-:-:S03]  /*f280*/  ULDC.64 UR4, c[0x0][0xba8] ;  /* 0x0002ea0000047ab9 */ /* 0x000fc60000000a00 */
[----:B------:R-:W-:Y:S01]  /*f290*/  IMAD.IADD R3, R3, 0x1, R5 ;  /* 0x0000000103037824 */ /* 0x000fe200078e0205 */
[----:B------:R-:W-:-:S04]  /*f2a0*/  LEA R4, P0, R2, UR4, 0x2 ;  /* 0x0000000402047c11 */ /* 0x000fc8000f8010ff */
[----:B------:R-:W-:Y:S01]  /*f2b0*/  LEA.HI.X R5, R2, UR5, R3, 0x2, P0 ;  /* 0x0000000502057c11 */ /* 0x000fe200080f1403 */
[----:B------:R-:W-:-:S05]  /*f2c0*/  IMAD.MOV.U32 R3, RZ, RZ, -0x800000 ;  /* 0xff800000ff037424 */ /* 0x000fca00078e00ff */
[----:B------:R4:W-:Y:S01]  /*f2d0*/  STG.E desc[UR12][R4.64], R3 ;  /* 0x0000000304007986 */ /* 0x0009e2000c10190c */
[----:B------:R-:W-:Y:S05]  /*f2e0*/  BRA `(.L_x_965) ;  /* 0x0000004c002c7947 */ /* 0x000fea0003800000 */
.L_x_963:
        /* <DEDUP_REMOVED lines=18> */
.L_x_1047:
[----:B------:R-:W-:Y:S01]  /*f410*/  ULDC UR7, c[0x0][0xc50] ;  /* 0x0003140000077ab9 */ /* 0x000fe20000000800 */
[----:B------:R-:W-:Y:S01]  /*f420*/  UMOV UR36, UR6 ;  /* 0x0000000600247c82 */ /* 0x000fe20008000000 */
[----:B------:R-:W-:-:S11]  /*f430*/  UISETP.NE.AND UP0, UPT, UR7, 0x1, UPT ;  /* 0x000000010700788c */ /* 0x000fd6000bf05270 */
[----:B------:R-:W-:Y:S01]  /*f440*/  @UP0 ULDC UR4, c[0x0][0xc54] ;  /* 0x0003150000040ab9 */ /* 0x000fe20000000800 */
[----:B------:R-:W-:Y:S01]  /*f450*/  @UP0 ULDC UR8, c[0x0][0xc58] ;  /* 0x0003160000080ab9 */ /* 0x000fe20000000800 */
[----:B------:R-:W-:-:S04]  /*f460*/  UIMAD.WIDE.U32 UR4, UR6, UR4, URZ ;  /* 0x00000004060472a5 */ /* 0x000fc8000f8e003f */
[----:B------:R-:W-:-:S12]  /*f470*/  @UP0 USHF.R.U32.HI UR36, URZ, UR8, UR5 ;  /* 0x000000083f240299 */ /* 0x000fd80008011605 */
.L_x_1048:
[----:B------:R-:W-:Y:S01]  /*f480*/  ISETP.GE.AND P0, PT, R18, RZ, PT ;  /* 0x000000ff1200720c */ /* 0x000fe20003f06270 */
[----:B------:R-:W-:Y:S01]  /*f490*/  UIADD3 UR44, -UR36, URZ, URZ ;  /* 0x0000003f242c7290 */ /* 0x000fe2000fffe13f */
[----:B------:R-:W-:Y:S02]  /*f4a0*/  IMAD.MOV.U32 R9, RZ, RZ, 0x1 ;  /* 0x00000001ff097424 */ /* 0x000fe400078e00ff */
[----:B------:R-:W-:Y:S01]  /*f4b0*/  IMAD.MOV.U32 R0, RZ, RZ, RZ ;  /* 0x000000ffff007224 */ /* 0x000fe200078e00ff */
[----:B------:R-:W-:Y:S01]  /*f4c0*/  UIMAD UR44, UR7, UR44, UR6 ;  /* 0x0000002c072c72a4 */ /* 0x000fe2000f8e0206 */
[----:B------:R-:W-:-:S07]  /*f4d0*/  IMAD.MOV.U32 R3, RZ, RZ, 0x1 ;  /* 0x00000001ff037424 */ /* 0x000fce00078e00ff */
[----:B------:R-:W-:Y:S05]  /*f4e0*/  @!P0 BRA `(.L_x_1049) ;  /* 0x0000004400e48947 */ /* 0x000fea0003800000 */
[----:B------:R-:W0:Y:S01]  /*f4f0*/  S2UR UR45, SR_CTAID.X ;  /* 0x00000000002d79c3 */ /* 0x000e220000002500 */
[----:B------:R-:W-:Y:S01]  /*f500*/  ULDC.64 UR4, c[0x0][0x418] ;  /* 0x0001060000047ab9 */ /* 0x000fe20000000a00 */
[----:B------:R-:W-:Y:S01]  /*f510*/  ULDC UR6, c[0x0][0x448] ;  /* 0x0001120000067ab9 */ /* 0x000fe20000000800 */
[----:B------:R-:W-:Y:S02]  /*f520*/  UISETP.NE.U32.AND UP0, UPT, UR4, URZ, UPT ;  /* 0x0000003f0400728c */ /* 0x000fe4000bf05070 */
[----:B------:R-:W-:Y:S02]  /*f530*/  UISETP.NE.AND UP1, UPT, UR6, 0x1, UPT ;  /* 0x000000010600788c */ /* 0x000fe4000bf25270 */
[----:B------:R-:W-:Y:S01]  /*f540*/  UISETP.NE.AND.EX UP0, UPT, UR5, URZ, UPT, UP0 ;  /* 0x0000003f0500728c */ /* 0x000fe2000bf05300 */
[----:B------:R-:W-:Y:S02]  /*f550*/  ULDC UR6, c[0x0][0x424] ;  /* 0x0001090000067ab9 */ /* 0x000fe40000000800 */
[----:B------:R-:W-:Y:S01]  /*f560*/  ULDC.64 UR4, c[0x0][0x9e0] ;  /* 0x0002780000047ab9 */ /* 0x000fe20000000a00 */
[----:B------:R-:W-:-:S02]  /*f570*/  USEL UR9, UR6, 0x1, UP0 ;  /* 0x0000000106097887 */ /* 0x000fc40008000000 */
[----:B------:R-:W-:Y:S01]  /*f580*/  UISETP.GE.AND UP0, UPT, UR5, 0x1, UPT ;  /* 0x000000010500788c */ /* 0x000fe2000bf06270 */
[----:B------:R-:W-:Y:S02]  /*f590*/  ULDC UR10, c[0x0][0x288] ;  /* 0x0000a200000a7ab9 */ /* 0x000fe40000000800 */
[----:B------:R-:W-:Y:S01]  /*f5a0*/  @UP1 ULDC UR7, c[0x0][0x44c] ;  /* 0x0001130000071ab9 */ /* 0x000fe20000000800 */
[----:B------:R-:W-:Y:S01]  /*f5b0*/  ULDC UR12, c[0x0][0x2f0] ;  /* 0x0000bc00000c7ab9 */ /* 0x000fe20000000800 */
[----:B------:R-:W-:Y:S01]  /*f5c0*/  UIADD3 UR11, -UR10, 0x1, URZ ;  /* 0x000000010a0b7890 */ /* 0x000fe2000fffe13f */
[----:B------:R-:W-:Y:S01]  /*f5d0*/  PLOP3.LUT P1, PT, PT, PT, UP0, 0x80, 0x0 ;  /* 0x000000000000781c */ /* 0x000fe20003f2f008 */
[----:B------:R-:W-:Y:S01]  /*f5e0*/  UIMAD UR13, UR9, UR12, 0x3f ;  /* 0x0000003f090d74a4 */ /* 0x000fe2000f8e020c */
[----:B------:R-:W-:Y:S01]  /*f5f0*/  @UP1 ULDC UR14, c[0x0][0x450] ;  /* 0x00011400000e1ab9 */ /* 0x000fe20000000800 */
[----:B------:R-:W-:Y:S02]  /*f600*/  UIMAD UR11, UR9, UR12, UR11 ;  /* 0x0000000c090b72a4 */ /* 0x000fe4000f8e020b */
[----:B0-----:R-:W-:-:S04]  /*f610*/  USHF.L.U32 UR45, UR45, 0x7, URZ ;  /* 0x000000072d2d7899 */ /* 0x001fc8000800063f */
[----:B------:R-:W-:-:S04]  /*f620*/  UIADD3 UR8, UR45, 0x7f, URZ ;  /* 0x0000007f2d087890 */ /* 0x000fc8000fffe03f */
[----:B------:R-:W-:-:S04]  /*f630*/  UIMAD.WIDE.U32 UR6, UR8, UR7, URZ ;  /* 0x00000007080672a5 */ /* 0x000fc8000f8e003f */
[----:B------:R-:W-:Y:S02]  /*f640*/  @UP1 USHF.R.U32.HI UR8, URZ, UR14, UR7 ;  /* 0x0000000e3f081299 */ /* 0x000fe40008011607 */
[----:B------:R-:W-:Y:S02]  /*f650*/  USHF.R.S32.HI UR7, URZ, 0x1f, UR13 ;  /* 0x0000001f3f077899 */ /* 0x000fe4000801140d */
[----:B------:R-:W-:Y:S02]  /*f660*/  UIADD3 UR6, UR11, UR8, URZ ;  /* 0x000000080b067290 */ /* 0x000fe4000fffe03f */
[----:B------:R-:W-:Y:S02]  /*f670*/  ULEA.HI UR7, UR7, UR13, URZ, 0x6 ;  /* 0x0000000d07077291 */ /* 0x000fe4000f8f303f */
[----:B------:R-:W-:Y:S02]  /*f680*/  UIADD3 UR4, UR6, UR4, URZ ;  /* 0x0000000406047290 */ /* 0x000fe4000fffe03f */
[----:B------:R-:W-:Y:S01]  /*f690*/  USHF.R.S32.HI UR43, URZ, 0x6, UR7 ;  /* 0x000000063f2b7899 */ /* 0x000fe20008011407 */
        /* <DEDUP_REMOVED lines=11> */
.L_x_1051:
[----:B------:R-:W-:-:S11]  /*f750*/  UISETP.NE.AND UP0, UPT, UR5, 0x1, UPT ;  /* 0x000000010500788c */ /* 0x000fd6000bf05270 */
[----:B------:R-:W-:Y:S02]  /*f760*/  @UP0 ULDC.64 UR14, c[0x0][0x9e8] ;  /* 0x00027a00000e0ab9 */ /* 0x000fe40000000a00 */
[----:B------:R-:W-:-:S04]  /*f770*/  UIMAD.WIDE.U32 UR6, UR8, UR14, URZ ;  /* 0x0000000e080672a5 */ /* 0x000fc8000f8e003f */
[----:B------:R-:W-:-:S12]  /*f780*/  @UP0 USHF.R.U32.HI UR8, URZ, UR15, UR7 ;  /* 0x0000000f3f080299 */ /* 0x000fd80008011607 */
.L_x_1052:
[----:B------:R-:W-:-:S04]  /*f790*/  UIMAD UR8, UR8, UR5, UR5 ;  /* 0x00000005080872a4 */ /* 0x000fc8000f8e0205 */
[----:B------:R-:W-:-:S04]  /*f7a0*/  UISETP.LT.AND UP0, UPT, UR4, UR8, UPT ;  /* 0x000000080400728c */ /* 0x000fc8000bf01270 */
[----:B------:R-:W-:-:S12]  /*f7b0*/  USEL UR4, UR4, UR8, UP0 ;  /* 0x0000000804047287 */ /* 0x000fd80008000000 */
.L_x_1050:
[----:B------:R-:W-:Y:S01]  /*f7c0*/  UIADD3 UR4, UR4, 0x3f, URZ ;  /* 0x0000003f04047890 */ /* 0x000fe2000fffe03f */
[----:B------:R-:W-:Y:S01]  /*f7d0*/  @UP1 ULDC UR6, c[0x0][0x44c] ;  /* 0x0001130000061ab9 */ /* 0x000fe20000000800 */
[----:B------:R-:W-:Y:S02]  /*f7e0*/  @UP1 ULDC UR11, c[0x0][0x450] ;  /* 0x00011400000b1ab9 */ /* 0x000fe40000000800 */
[----:B------:R-:W-:Y:S02]  /*f7f0*/  USHF.R.S32.HI UR8, URZ, 0x1f, UR4 ;  /* 0x0000001f3f087899 */ /* 0x000fe40008011404 */
[----:B------:R-:W-:Y:S02]  /*f800*/  UIMAD.WIDE.U32 UR6, UR45, UR6, URZ ;  /* 0x000000062d0672a5 */ /* 0x000fe4000f8e003f */
[----:B------:R-:W-:Y:S02]  /*f810*/  ULEA.HI UR8, UR8, UR4, URZ, 0x6 ;  /* 0x0000000408087291 */ /* 0x000fe4000f8f303f */
[----:B------:R-:W-:Y:S01]  /*f820*/  UIMAD UR9, UR9, UR12, -UR10 ;  /* 0x0000000c090972a4 */ /* 0x000fe2000f8e0a0a */
[----:B------:R-:W-:Y:S01]  /*f830*/  UMOV UR4, UR45 ;  /* 0x0000002d00047c82 */ /* 0x000fe20008000000 */
[----:B------:R-:W-:-:S02]  /*f840*/  USHF.R.S32.HI UR42, URZ, 0x6, UR8 ;  /* 0x000000063f2a7899 */ /* 0x000fc40008011408 */
[----:B------:R-:W-:Y:S02]  /*f850*/  @UP1 USHF.R.U32.HI UR4, URZ, UR11, UR7 ;  /* 0x0000000b3f041299 */ /* 0x000fe40008011607 */
[----:B------:R-:W-:Y:S02]  /*f860*/  UISETP.LT.AND UP0, UPT, UR43, UR42, UPT ;  /* 0x0000002a2b00728c */ /* 0x000fe4000bf01270 */
[----:B------:R-:W-:Y:S01]  /*f870*/  UIADD3 UR4, UR9, UR4, URZ ;  /* 0x0000000409047290 */ /* 0x000fe2000fffe03f */
[----:B------:R-:W-:Y:S01]  /*f880*/  ULDC UR8, c[0x0][0x9dc] ;  /* 0x0002770000087ab9 */ /* 0x000fe20000000800 */
        /* <DEDUP_REMOVED lines=13> */
.L_x_1054:
[----:B------:R-:W-:-:S11]  /*f960*/  UISETP.NE.AND UP0, UPT, UR5, 0x1, UPT ;  /* 0x000000010500788c */ /* 0x000fd6000bf05270 */
[----:B------:R-:W-:Y:S02]  /*f970*/  @UP0 ULDC.64 UR10, c[0x0][0x9e8] ;  /* 0x00027a00000a0ab9 */ /* 0x000fe40000000a00 */
[----:B------:R-:W-:-:S04]  /*f980*/  UIMAD.WIDE.U32 UR6, UR4, UR10, URZ ;  /* 0x0000000a040672a5 */ /* 0x000fc8000f8e003f */
[----:B------:R-:W-:-:S12]  /*f990*/  @UP0 USHF.R.U32.HI UR4, URZ, UR11, UR7 ;  /* 0x0000000b3f040299 */ /* 0x000fd80008011607 */
.L_x_1055:
[----:B------:R-:W-:-:S04]  /*f9a0*/  UIMAD UR4, UR4, UR5, URZ ;  /* 0x00000005040472a4 */ /* 0x000fc8000f8e023f */
[----:B------:R-:W-:-:S04]  /*f9b0*/  UISETP.LT.AND UP0, UPT, UR8, UR4, UPT ;  /* 0x000000040800728c */ /* 0x000fc8000bf01270 */
[----:B------:R-:W-:-:S12]  /*f9c0*/  USEL UR8, UR8, UR4, !UP0 ;  /* 0x0000000408087287 */ /* 0x000fd8000c000000 */
.L_x_1053:
        /* <DEDUP_REMOVED lines=20> */
[----:B------:R-:W-:-:S05]  /*fb10*/  IMAD.MOV R3, RZ, RZ, -R3 ;  /* 0x000000ffff037224 */ /* 0x000fca00078e0a03 */
[----:B------:R-:W-:-:S05]  /*fb20*/  R2UR UR9, R3 ;  /* 0x00000000030972ca */ /* 0x000fca00000e0000 */
[----:B------:R-:W0:Y:S08]  /*fb30*/  I2F.RP R0, UR11 ;  /* 0x0000000b00007d06 */ /* 0x000e300008209400 */
[----:B0-----:R-:W0:Y:S02]  /*fb40*/  MUFU.RCP R0, R0 ;  /* 0x0000000000007308 */ /* 0x001e240000001000 */
[----:B0-----:R-:W-:Y:S01]  /*fb50*/  VIADD R2, R0, 0xffffffe ;  /* 0x0ffffffe00027836 */ /* 0x001fe20000000000 */
[----:B------:R-:W-:Y:S01]  /*fb60*/  IABS R0, UR6 ;  /* 0x0000000600007c13 */ /* 0x000fe20008000000 */
[----:B------:R-:W-:-:S03]  /*fb70*/  ULOP3.LUT UR6, UR6, UR10, URZ, 0x3c, !UPT ;  /* 0x0000000a06067292 */ /* 0x000fc6000f8e3c3f */
[----:B------:R-:W-:Y:S01]  /*fb80*/  R2UR UR8, R0 ;  /* 0x00000000000872ca */ /* 0x000fe200000e0000 */
[----:B------:R-:W0:Y:S02]  /*fb90*/  F2I.FTZ.U32.TRUNC.NTZ R2, R2 ;  /* 0x0000000200027305 */ /* 0x000e24000021f000 */
[----:B0-----:R-:W-:-:S13]  /*fba0*/  R2UR UR5, R2 ;  /* 0x00000000020572ca */ /* 0x001fda00000e0000 */
[----:B------:R-:W-:-:S04]  /*fbb0*/  UIADD3 UR7, URZ, -UR5, URZ ;  /* 0x800000053f077290 */ /* 0x000fc8000fffe03f */
[----:B------:R-:W-:-:S04]  /*fbc0*/  UIMAD UR7, UR7, UR11, URZ ;  /* 0x0000000b070772a4 */ /* 0x000fc8000f8e023f */
[----:B------:R-:W-:-:S04]  /*fbd0*/  UIMAD.WIDE.U32 UR4, UR5, UR7, UR4 ;  /* 0x00000007050472a5 */ /* 0x000fc8000f8e0004 */
[----:B------:R-:W-:-:S04]  /*fbe0*/  UIMAD.WIDE.U32 UR4, UR5, UR8, URZ ;  /* 0x00000008050472a5 */ /* 0x000fc8000f8e003f */
[----:B------:R-:W-:-:S04]  /*fbf0*/  UIMAD UR4, UR5, UR9, UR8 ;  /* 0x00000009050472a4 */ /* 0x000fc8000f8e0208 */
[----:B------:R-:W-:-:S11]  /*fc00*/  UISETP.GT.U32.AND UP1, UPT, UR11, UR4, UPT ;  /* 0x000000040b00728c */ /* 0x000fd6000bf24070 */
[----:B------:R-:W-:Y:S02]  /*fc10*/  @!UP1 UIADD3 UR4, UR4, -UR11, URZ ;  /* 0x8000000b04049290 */ /* 0x000fe4000fffe03f */
[----:B------:R-:W-:Y:S02]  /*fc20*/  @!UP1 UIADD3 UR5, UR5, 0x1, URZ ;  /* 0x0000000105059890 */ /* 0x000fe4000fffe03f */
[----:B------:R-:W-:Y:S02]  /*fc30*/  UISETP.GE.U32.AND UP0, UPT, UR4, UR11, UPT ;  /* 0x0000000b0400728c */ /* 0x000fe4000bf06070 */
[----:B------:R-:W-:-:S09]  /*fc40*/  UISETP.GE.AND UP1, UPT, UR6, URZ, UPT ;  /* 0x0000003f0600728c */ /* 0x000fd2000bf26270 */
[----:B------:R-:W-:Y:S02]  /*fc50*/  @UP0 UIADD3 UR5, UR5, 0x1, URZ ;  /* 0x0000000105050890 */ /* 0x000fe4000fffe03f */
[----:B------:R-:W-:Y:S02]  /*fc60*/  UISETP.NE.AND UP0, UPT, UR10, URZ, UPT ;  /* 0x0000003f0a00728c */ /* 0x000fe4000bf05270 */
[----:B------:R-:W-:-:S09]  /*fc70*/  @!UP1 UIADD3 UR5, -UR5, URZ, URZ ;  /* 0x0000003f05059290 */ /* 0x000fd2000fffe13f */
[----:B------:R-:W-:-:S07]  /*fc80*/  @!UP0 ULOP3.LUT UR5, URZ, UR10, URZ, 0x33, !UPT ;  /* 0x0000000a3f058292 */ /* 0x000fce000f8e333f */
[----:B------:R-:W-:-:S05]  /*fc90*/  UMOV UR41, UR5 ;  /* 0x0000000500297c82 */ /* 0x000fca0008000000 */
.L_x_1056:
[----:B------:R-:W-:Y:S01]  /*fca0*/  UIMAD UR39, UR44, UR41, UR40 ;  /* 0x000000292c2772a4 */ /* 0x000fe2000f8e0228 */
[----:B------:R-:W-:Y:S02]  /*fcb0*/  IMAD.U32 R0, RZ, RZ, UR12 ;  /* 0x0000000cff007e24 */ /* 0x000fe4000f8e00ff */
[----:B------:R-:W-:-:S03]  /*fcc0*/  IMAD.MOV.U32 R9, RZ, RZ, 0x1 ;  /* 0x00000001ff097424 */ /* 0x000fc600078e00ff */
[----:B------:R-:W-:-:S05]  /*fcd0*/  IMAD.U32 R3, RZ, RZ, UR39 ;  /* 0x00000027ff037e24 */ /* 0x000fca000f8e00ff */
[----:B------:R-:W-:Y:S01]  /*fce0*/  VIADDMNMX R17, R3, UR41, R0, PT ;  /* 0x0000002903117c46 */ /* 0x000fe2000b800100 */
[----:B------:R-:W-:Y:S02]  /*fcf0*/  IMAD.MOV.U32 R0, RZ, RZ, RZ ;  /* 0x000000ffff007224 */ /* 0x000fe400078e00ff */
[----:B------:R-:W-:Y:S01]  /*fd00*/  IMAD.MOV.U32 R3, RZ, RZ, 0x1 ;  /* 0x00000001ff037424 */ /* 0x000fe200078e00ff */
[----:B------:R-:W-:Y:S01]  /*fd10*/  ISETP.GT.AND P0, PT, R17, UR39, PT ;  /* 0x0000002711007c0c */ /* 0x000fe2000bf04270 */
[----:B------:R0:W-:-:S12]  /*fd20*/  STL [R1+0x8], R17 ;  /* 0x0000081101007387 */ /* 0x0001d80000100800 */
[----:B0-----:R-:W-:Y:S05]  /*fd30*/  @!P0 BRA `(.L_x_1049) ;  /* 0x0000003c00d08947 */ /* 0x001fea0003800000 */
        /* <DEDUP_REMOVED lines=23> */
.L_x_1057:
        /* <DEDUP_REMOVED lines=20> */
.L_x_1059:
        /* <DEDUP_REMOVED lines=15> */
.L_x_1058:
        /* <DEDUP_REMOVED lines=8> */
[----:B------:R-:W-:Y:S01]  /*10160*/  VIADD R17, R17, 0xffffffff ;  /* 0xffffffff11117836 */ /* 0x000fe20000000000 */
        /* <DEDUP_REMOVED lines=12> */
.L_x_1151:
        /* <DEDUP_REMOVED lines=8> */
.L_x_1154:
[----:B------:R-:W-:Y:S05]  /*102b0*/  @!P6 BRA `(.L_x_1061) ;  /* 0x000000040020e947 */ /* 0x000fea0003800000 */
[----:B------:R-:W-:Y:S01]  /*102c0*/  IMAD.MOV.U32 R16, RZ, RZ, R18 ;  /* 0x000000ffff107224 */ /* 0x000fe200078e0012 */
[----:B------:R-:W-:Y:S06]  /*102d0*/  @!P1 BRA `(.L_x_1063) ;  /* 0x00000000004c9947 */ /* 0x000fec0003800000 */
[----:B------:R-:W1:Y:S01]  /*102e0*/  LDC R6, c[0x0][0x43c] ;  /* 0x00010f00ff067b82 */ /* 0x000e620000000800 */
[----:B0-----:R-:W-:Y:S01]  /*102f0*/  IMAD.MOV.U32 R0, RZ, RZ, R17 ;  /* 0x000000ffff007224 */ /* 0x001fe200078e0011 */
[----:B------:R-:W-:Y:S01]  /*10300*/  ULDC.64 UR4, c[0x0][0x428] ;  /* 0x00010a0000047ab9 */ /* 0x000fe20000000a00 */
[----:B------:R-:W-:Y:S01]  /*10310*/  ULDC.64 UR6, c[0x0][0x208] ;  /* 0x0000820000067ab9 */ /* 0x000fe20000000a00 */
[----:B------:R-:W-:-:S04]  /*10320*/  IMAD R7, R19, UR4, RZ ;  /* 0x0000000413077c24 */ /* 0x000fc8000f8e02ff */
[----:B------:R-:W-:Y:S01]  /*10330*/  IMAD R7, R18, UR5, R7 ;  /* 0x0000000512077c24 */ /* 0x000fe2000f8e0207 */
[----:B-1----:R-:W-:-:S13]  /*10340*/  ISETP.NE.AND P0, PT, R6, 0x1, PT ;  /* 0x000000010600780c */ /* 0x002fda0003f05270 */
[----:B------:R-:W0:Y:S02]  /*10350*/  @P0 LDC.64 R4, c[0x0][0x440] ;  /* 0x00011000ff040b82 */ /* 0x000e240000000a00 */
[----:B0-----:R-:W-:-:S05]  /*10360*/  @P0 IMAD.HI.U32 R4, R17, R4, RZ ;  /* 0x0000000411040227 */ /* 0x001fca00078e00ff */
[----:B------:R-:W-:-:S04]  /*10370*/  @P0 SHF.R.U32.HI R0, RZ, R5, R4 ;  /* 0x00000005ff000219 */ /* 0x000fc80000011604 */
[--C-:B------:R-:W-:Y:S01]  /*10380*/  SHF.R.S32.HI R5, RZ, 0x1f, R0.reuse ;  /* 0x0000001fff057819 */ /* 0x100fe20000011400 */
[----:B------:R-:W-:-:S04]  /*10390*/  IMAD.MOV.U32 R4, RZ, RZ, R0 ;  /* 0x000000ffff047224 */ /* 0x000fc800078e0000 */
[----:B------:R-:W-:-:S04]  /*103a0*/  IMAD.WIDE.U32 R4, R18, UR4, R4 ;  /* 0x0000000412047c25 */ /* 0x000fc8000f8e0004 */
[----:B------:R-:W-:Y:S01]  /*103b0*/  IMAD.IADD R5, R5, 0x1, R7 ;  /* 0x0000000105057824 */ /* 0x000fe200078e0207 */
[----:B------:R-:W-:-:S04]  /*103c0*/  LEA R2, P0, R4, R2, 0x2 ;  /* 0x0000000204027211 */ /* 0x000fc800078010ff */
[----:B------:R-:W-:-:S05]  /*103d0*/  LEA.HI.X R3, R4, R3, R5, 0x2, P0 ;  /* 0x0000000304037211 */ /* 0x000fca00000f1405 */
[----:B------:R1:W5:Y:S01]  /*103e0*/  LDG.E R16, desc[UR6][R2.64] ;  /* 0x0000000602107981 */ /* 0x000362000c1e1900 */
[----:B------:R-:W-:-:S04]  /*103f0*/  IMAD.MOV R0, RZ, RZ, -R0 ;  /* 0x000000ffff007224 */ /* 0x000fc800078e0a00 */
[----:B------:R-:W-:-:S07]  /*10400*/  IMAD R17, R6, R0, R17 ;  /* 0x0000000006117224 */ /* 0x000fce00078e0211 */
.L_x_1063:
[----:B0-----:R-:W-:Y:S01]  /*10410*/  IMAD.MOV.U32 R0, RZ, RZ, 0x1 ;  /* 0x00000001ff007424 */ /* 0x001fe200078e00ff */
[----:B------:R-:W1:Y:S04]  /*10420*/  S2R R8, SR_TID.X ;  /* 0x0000000000087919 */ /* 0x000e680000002100 */
[----:B------:R-:W-:-:S04]  /*10430*/  SHF.L.U32 R0, R0, 0x1f, RZ ;  /* 0x0000001f00007819 */ /* 0x000fc800000006ff */
[----:B------:R-:W0:Y:S01]  /*10440*/  SYNCS.PHASECHK.TRANS64.TRYWAIT P0, [UR38+0x30840], R0 ;  /* 0x03084000ff0075a7 */ /* 0x000e220008000166 */
[----:B-1----:R-:W-:-:S04]  /*10450*/  LOP3.LUT R2, R8, 0x7f, RZ, 0xc0, !PT ;  /* 0x0000007f08027812 */ /* 0x002fc800078ec0ff */
[----:B------:R-:W-:Y:S01]  /*10460*/  ISETP.NE.AND P1, PT, R2, RZ, PT ;  /* 0x000000ff0200720c */ /* 0x000fe20003f25270 */
[----:B0-----:R-:W-:-:S12]  /*10470*/  @!P0 BRA `(.L_x_1064) ;  /* 0x0000003c00f08947 */ /* 0x001fd80003800000 */
.L_x_1155:
[----:B------:R-:W-:Y:S05]  /*10480*/  @P1 BRA `(.L_x_1065) ;  /* 0x0000000000181947 */ /* 0x000fea0003800000 */
[----:B------:R-:W1:Y:S01]  /*10490*/  S2R R2, SR_TID.X ;  /* 0x0000000000027919 */ /* 0x000e620000002100 */
[----:B0-----:R-:W-:-:S04]  /*104a0*/  IMAD.MOV.U32 R0, RZ, RZ, 0x8000 ;  /* 0x00008000ff007424 */ /* 0x001fc800078e00ff */
[----:B------:R2:W-:Y:S01]  /*104b0*/  SYNCS.ARRIVE.TRANS64 RZ, [UR38+0x30830], R0 ;  /* 0x03083000ffff79a7 */ /* 0x0005e20008000026 */
[----:B-1----:R-:W-:-:S13]  /*104c0*/  LOP3.LUT P0, RZ, R2, 0x1f, RZ, 0xc0, !PT ;  /* 0x0000001f02ff7812 */ /* 0x002fda000780c0ff */
[----:B--2---:R-:W-:Y:S05]  /*104d0*/  @!P0 BRA `(.L_x_1065) ;  /* 0x0000000000048947 */ /* 0x004fea0003800000 */
[----:B------:R-:W-:Y:S01]  /*104e0*/  BPT.TRAP 0x1 ;  /* 0x000000040000795c */ /* 0x000fe20000300000 */
.L_x_1065:
        /* <DEDUP_REMOVED lines=10> */
[----:B------:R-:W-:Y:S01]  /*10590*/  USHF.L.U32 UR11, UR11, 0x6, URZ ;  /* 0x000000060b0b7899 */ /* 0x000fe2000800063f */
        /* <DEDUP_REMOVED lines=26> */
.L_x_1061:
        /* <DEDUP_REMOVED lines=22> */
.L_x_1066:
[----:B------:R-:W1:Y:S01]  /*108a0*/  LDC R6, c[0x0][0x448] ;  /* 0x00011200ff067b82 */ /* 0x000e620000000800 */
[----:B------:R-:W2:Y:S01]  /*108b0*/  S2R R11, SR_TID.X ;  /* 0x00000000000b7919 */ /* 0x000ea20000002100 */
[----:B------:R-:W-:Y:S01]  /*108c0*/  USHF.R.S32.HI UR4, URZ, 0x1f, UR36 ;  /* 0x0000001f3f047899 */ /* 0x000fe20008011424 */
[----:B------:R-:W-:Y:S01]  /*108d0*/  ULDC.64 UR8, c[0x0][0x2d8] ;  /* 0x0000b60000087ab9 */ /* 0x000fe20000000a00 */
[----:B------:R-:W3:Y:S02]  /*108e0*/  S2R R10, SR_CTAID.Z ;  /* 0x00000000000a7919 */ /* 0x000ee40000002700 */
[----:B------:R-:W-:Y:S02]  /*108f0*/  UIMAD UR6, UR4, UR8, URZ ;  /* 0x00000008040672a4 */ /* 0x000fe4000f8e023f */
[----:B------:R-:W-:Y:S02]  /*10900*/  UIMAD.WIDE.U32 UR4, UR36, UR8, URZ ;  /* 0x00000008240472a5 */ /* 0x000fe4000f8e003f */
[----:B------:R-:W-:-:S04]  /*10910*/  UIMAD UR6, UR36, UR9, UR6 ;  /* 0x00000009240672a4 */ /* 0x000fc8000f8e0206 */
[----:B------:R-:W-:Y:S01]  /*10920*/  UIADD3 UR5, UR5, UR6, URZ ;  /* 0x0000000605057290 */ /* 0x000fe2000fffe03f */
[----:B-1----:R-:W-:Y:S02]  /*10930*/  ISETP.NE.AND P0, PT, R6, 0x1, PT ;  /* 0x000000010600780c */ /* 0x002fe40003f05270 */
[C---:B--2---:R-:W-:Y:S01]  /*10940*/  LOP3.LUT R9, R11.reuse, 0x7f, RZ, 0xc0, !PT ;  /* 0x0000007f0b097812 */ /* 0x044fe200078ec0ff */
[----:B------:R-:W-:-:S10]  /*10950*/  IMAD.SHL.U32 R3, R11, 0x10, RZ ;  /* 0x000000100b037824 */ /* 0x000fd400078e00ff */
[----:B------:R-:W1:Y:S01]  /*10960*/  @P0 LDC R5, c[0x0][0x44c] ;  /* 0x00011300ff050b82 */ /* 0x000e620000000800 */
[----:B0-----:R-:W-:Y:S01]  /*10970*/  SHF.R.U32.HI R0, RZ, 0x3, R9 ;  /* 0x00000003ff007819 */ /* 0x001fe20000011609 */
[----:B------:R-:W-:-:S03]  /*10980*/  IMAD.SHL.U32 R9, R9, 0x8, RZ ;  /* 0x0000000809097824 */ /* 0x000fc600078e00ff */
[----:B------:R-:W-:-:S03]  /*10990*/  LOP3.LUT R3, R0, 0x70, R3, 0xf8, !PT ;  /* 0x0000007000037812 */ /* 0x000fc600078ef803 */
[----:B------:R-:W0:Y:S02]  /*109a0*/  @P0 LDC R7, c[0x0][0x450] ;  /* 0x00011400ff070b82 */ /* 0x000e240000000800 */
[----:B------:R-:W-:-:S06]  /*109b0*/  VIADD R4, R3, UR45 ;  /* 0x0000002d03047c36 */ /* 0x000fcc0008000000 */
[----:B------:R-:W2:Y:S01]  /*109c0*/  LDC.64 R2, c[0x0][0x2e0] ;  /* 0x0000b800ff027b82 */ /* 0x000ea20000000a00 */
[----:B-1----:R-:W-:-:S04]  /*109d0*/  @P0 IMAD.HI.U32 R8, R4, R5, RZ ;  /* 0x0000000504080227 */ /* 0x002fc800078e00ff */
[----:B------:R-:W-:Y:S01]  /*109e0*/  IMAD.MOV.U32 R5, RZ, RZ, R4 ;  /* 0x000000ffff057224 */ /* 0x000fe200078e0004 */
[----:B0-----:R-:W-:Y:S02]  /*109f0*/  @P0 SHF.R.U32.HI R5, RZ, R7, R8 ;  /* 0x00000007ff050219 */ /* 0x001fe40000011608 */
[----:B---3--:R-:W-:-:S05]  /*10a00*/  SHF.R.S32.HI R7, RZ, 0x1f, R10 ;  /* 0x0000001fff077819 */ /* 0x008fca000001140a */
[----:B--2---:R-:W-:-:S04]  /*10a10*/  IMAD R8, R7, R2, RZ ;  /* 0x0000000207087224 */ /* 0x004fc800078e02ff */
[C---:B------:R-:W-:Y:S01]  /*10a20*/  IMAD R7, R10.reuse, R3, R8 ;  /* 0x000000030a077224 */ /* 0x040fe200078e0208 */
[----:B------:R-:W-:Y:S01]  /*10a30*/  SHF.R.S32.HI R8, RZ, 0x1f, R5 ;  /* 0x0000001fff087819 */ /* 0x000fe20000011405 */
[----:B------:R-:W-:Y:S01]  /*10a40*/  IMAD.WIDE.U32 R2, R10, R2, UR4 ;  /* 0x000000040a027e25 */ /* 0x000fe2000f8e0002 */
[----:B------:R-:W-:-:S03]  /*10a50*/  ULDC.64 UR4, c[0x0][0x2d0] ;  /* 0x0000b40000047ab9 */ /* 0x000fc60000000a00 */
[----:B------:R-:W-:Y:S02]  /*10a60*/  IMAD.IADD R3, R3, 0x1, R7 ;  /* 0x0000000103037824 */ /* 0x000fe400078e0207 */
[----:B------:R-:W-:Y:S02]  /*10a70*/  IMAD.MOV R7, RZ, RZ, -R5 ;  /* 0x000000ffff077224 */ /* 0x000fe400078e0a05 */
[----:B------:R-:W-:Y:S02]  /*10a80*/  IMAD R8, R8, UR4, RZ ;  /* 0x0000000408087c24 */ /* 0x000fe4000f8e02ff */
[----:B------:R-:W-:Y:S02]  /*10a90*/  IMAD R4, R6, R7, R4 ;  /* 0x0000000706047224 */ /* 0x000fe400078e0204 */
[C---:B------:R-:W-:Y:S02]  /*10aa0*/  IMAD R7, R5.reuse, UR5, R8 ;  /* 0x0000000505077c24 */ /* 0x040fe4000f8e0208 */
[----:B------:R-:W-:Y:S01]  /*10ab0*/  IMAD.WIDE.U32 R2, R5, UR4, R2 ;  /* 0x0000000405027c25 */ /* 0x000fe2000f8e0002 */
[----:B------:R-:W-:Y:S01]  /*10ac0*/  SHF.R.S32.HI R5, RZ, 0x1f, R4 ;  /* 0x0000001fff057819 */ /* 0x000fe20000011404 */
[----:B------:R-:W-:-:S02]  /*10ad0*/  ULDC.64 UR4, c[0x0][0x2c8] ;  /* 0x0000b20000047ab9 */ /* 0x000fc40000000a00 */
[----:B------:R-:W-:Y:S02]  /*10ae0*/  IMAD.IADD R3, R3, 0x1, R7 ;  /* 0x0000000103037824 */ /* 0x000fe400078e0207 */
[----:B------:R-:W-:Y:S02]  /*10af0*/  IMAD R5, R5, UR4, RZ ;  /* 0x0000000405057c24 */ /* 0x000fe4000f8e02ff */
[----:B------:R-:W-:-:S04]  /*10b00*/  IMAD.WIDE.U32 R2, R4, UR4, R2 ;  /* 0x0000000404027c25 */ /* 0x000fc8000f8e0002 */
[----:B------:R-:W-:Y:S01]  /*10b10*/  IMAD R5, R4, UR5, R5 ;  /* 0x0000000504057c24 */ /* 0x000fe2000f8e0205 */
[----:B------:R-:W-:Y:S02]  /*10b20*/  ULDC.64 UR4, c[0x0][0x280] ;  /* 0x0000a00000047ab9 */ /* 0x000fe40000000a00 */
[----:B------:R-:W-:Y:S01]  /*10b30*/  LEA R8, P0, R2, UR4, 0x1 ;  /* 0x0000000402087c11 */ /* 0x000fe2000f8008ff */
[----:B------:R-:W-:Y:S01]  /*10b40*/  IMAD.IADD R7, R3, 0x1, R5 ;  /* 0x0000000103077824 */ /* 0x000fe200078e0205 */
[----:B------:R-:W-:-:S04]  /*10b50*/  ULDC UR4, c[0x0][0x2b8] ;  /* 0x0000ae0000047ab9 */ /* 0x000fc80000000800 */
[----:B------:R-:W-:Y:S01]  /*10b60*/  LEA.HI.X R7, R2, UR5, R7, 0x1, P0 ;  /* 0x0000000502077c11 */ /* 0x000fe200080f0c07 */
[----:B------:R-:W-:-:S05]  /*10b70*/  IMAD.SHL.U32 R2, R11, 0x8, RZ ;  /* 0x000000080b027824 */ /* 0x000fca00078e00ff */
[C---:B------:R-:W-:Y:S02]  /*10b80*/  LOP3.LUT R3, R2.reuse, 0x1c0, RZ, 0xc0, !PT ;  /* 0x000001c002037812 */ /* 0x040fe400078ec0ff */
[----:B------:R-:W-:Y:S02]  /*10b90*/  LOP3.LUT R10, R2, 0x38, RZ, 0xc0, !PT ;  /* 0x00000038020a7812 */ /* 0x000fe400078ec0ff */
[----:B------:R-:W-:Y:S02]  /*10ba0*/  LOP3.LUT R3, R3, 0x38, R2, 0xf8, !PT ;  /* 0x0000003803037812 */ /* 0x000fe400078ef802 */
[C---:B------:R-:W-:Y:S02]  /*10bb0*/  LOP3.LUT R2, R10.reuse, 0x40, RZ, 0xfc, !PT ;  /* 0x000000400a027812 */ /* 0x040fe400078efcff */
[----:B------:R-:W-:Y:S02]  /*10bc0*/  ISETP.GE.AND P4, PT, R10, UR4, PT ;  /* 0x000000040a007c0c */ /* 0x000fe4000bf86270 */
[----:B------:R-:W-:-:S02]  /*10bd0*/  ISETP.GE.AND P2, PT, R2, UR4, PT ;  /* 0x0000000402007c0c */ /* 0x000fc4000bf46270 */
[----:B------:R-:W-:-:S04]  /*10be0*/  LOP3.LUT R2, R10, 0x80, RZ, 0xfc, !PT ;  /* 0x000000800a027812 */ /* 0x000fc800078efcff */
[----:B------:R-:W-:Y:S02]  /*10bf0*/  ISETP.GE.AND P1, PT, R2, UR4, PT ;  /* 0x0000000402007c0c */ /* 0x000fe4000bf26270 */
[----:B------:R-:W-:-:S04]  /*10c00*/  LOP3.LUT R2, R10, 0xc0, RZ, 0xfc, !PT ;  /* 0x000000c00a027812 */ /* 0x000fc800078efcff */
[----:B------:R-:W-:Y:S01]  /*10c10*/  ISETP.GE.AND P0, PT, R2, UR4, PT ;  /* 0x0000000402007c0c */ /* 0x000fe2000bf06270 */
[----:B------:R-:W-:Y:S01]  /*10c20*/  UMOV UR4, 0xffffffff ;  /* 0xffffffff00047882 */ /* 0x000fe20000000000 */
[----:B------:R-:W-:-:S04]  /*10c30*/  LOP3.LUT R2, R3, 0x38, R11, 0x78, !PT ;  /* 0x0000003803027812 */ /* 0x000fc800078e780b */
[----:B------:R-:W-:Y:S01]  /*10c40*/  LOP3.LUT R9, R2, 0x200, R9, 0xf8, !PT ;  /* 0x0000020002097812 */ /* 0x000fe200078ef809 */
[----:B------:R-:W-:Y:S06]  /*10c50*/  BRA.DIV UR4, `(.L_x_1067) ;  /* 0x0000003a04107947 */ /* 0x000fec000b800000 */
[----:B------:R-:W0:Y:S01]  /*10c60*/  SHFL.IDX PT, R2, R7, RZ, 0x181f ;  /* 0x00181fff07027589 */ /* 0x000e2200000e0000 */
[----:B------:R-:W-:Y:S01]  /*10c70*/  ULDC UR4, c[0x0][0x288] ;  /* 0x0000a20000047ab9 */ /* 0x000fe20000000800 */
[----:B------:R-:W-:Y:S01]  /*10c80*/  VIADD R0, R0, UR45 ;  /* 0x0000002d00007c36 */ /* 0x000fe20008000000 */
[----:B------:R-:W-:Y:S01]  /*10c90*/  ULDC.64 UR6, c[0x0][0x208] ;  /* 0x0000820000067ab9 */ /* 0x000fe20000000a00 */
[----:B------:R-:W1:Y:S01]  /*10ca0*/  SHFL.IDX PT, R14, R8, RZ, 0x181f ;  /* 0x00181fff080e7589 */ /* 0x000e6200000e0000 */
[----:B------:R-:W-:Y:S02]  /*10cb0*/  IMAD R6, R6, UR4, RZ ;  /* 0x0000000406067c24 */ /* 0x000fe4000f8e02ff */
[C---:B------:R-:W-:Y:S01]  /*10cc0*/  VIADD R11, R0.reuse, 0x10 ;  /* 0x00000010000b7836 */ /* 0x040fe20000000000 */
[----:B------:R-:W-:Y:S02]  /*10cd0*/  SHFL.IDX PT, R5, R7, 0x1, 0x181f ;  /* 0x00381f0007057f89 */ /* 0x000fe400000e0000 */
[----:B------:R-:W-:-:S02]  /*10ce0*/  ISETP.GE.AND P3, PT, R0, R6, PT ;  /* 0x000000060000720c */ /* 0x000fc40003f66270 */
[----:B------:R-:W2:Y:S11]  /*10cf0*/  SHFL.IDX PT, R4, R8, 0x1, 0x181f ;  /* 0x00381f0008047f89 */ /* 0x000eb600000e0000 */
[----:B------:R-:W-:Y:S01]  /*10d00*/  @!P3 LEA R21, R9, UR38, 0x1 ;  /* 0x000000260915bc11 */ /* 0x000fe2000f8e08ff */
[----:B0-----:R-:W-:-:S02]  /*10d10*/  IMAD.MOV.U32 R3, RZ, RZ, R2 ;  /* 0x000000ffff037224 */ /* 0x001fc400078e0002 */
[----:B-1----:R-:W-:Y:S02]  /*10d20*/  IMAD.MOV.U32 R2, RZ, RZ, R14 ;  /* 0x000000ffff027224 */ /* 0x002fe400078e000e */
[----:B------:R-:W-:Y:S02]  /*10d30*/  SHFL.IDX PT, R14, R8, 0x7, 0x181f ;  /* 0x00f81f00080e7f89 */ /* 0x000fe400000e0000 */
[----:B------:R-:W-:-:S05]  /*10d40*/  @!P3 IMAD.WIDE.U32 R2, R10, 0x2, R2 ;  /* 0x000000020a02b825 */ /* 0x000fca00078e0002 */
[----:B------:R-:W-:Y:S04]  /*10d50*/  @!P3 LDGSTS.E.BYPASS.LTC128B.128 [R21+0x10400], desc[UR6][R2.64], !P4 ;  /* 0x104000000215bfae */ /* 0x000fe8000e101d46 */
[----:B------:R-:W-:Y:S04]  /*10d60*/  @!P3 LDGSTS.E.BYPASS.LTC128B.128 [R21+0x14400], desc[UR6][R2.64+0x80], !P2 ;  /* 0x144000800215bfae */ /* 0x000fe8000d101d46 */
[----:B------:R-:W-:Y:S04]  /*10d70*/  @!P3 LDGSTS.E.BYPASS.LTC128B.128 [R21+0x18400], desc[UR6][R2.64+0x100], !P1 ;  /* 0x184001000215bfae */ /* 0x000fe8000c901d46 */
[----:B------:R0:W-:Y:S01]  /*10d80*/  @!P3 LDGSTS.E.BYPASS.LTC128B.128 [R21+0x1c400], desc[UR6][R2.64+0x180], !P0 ;  /* 0x1c4001800215bfae */ /* 0x0001e2000c101d46 */
[----:B------:R-:W-:-:S02]  /*10d90*/  ISETP.GE.AND P3, PT, R11, R6, PT ;  /* 0x000000060b00720c */ /* 0x000fc40003f66270 */
[----:B------:R-:W-:Y:S01]  /*10da0*/  IADD3 R11, R0, 0x20, RZ ;  /* 0x00000020000b7810 */ /* 0x000fe20007ffe0ff */
[----:B0-----:R-:W-:Y:S10]  /*10db0*/  SHFL.IDX PT, R3, R7, 0x2, 0x181f ;  /* 0x00581f0007037f89 */ /* 0x001ff400000e0000 */
[----:B--2---:R-:W-:Y:S01]  /*10dc0*/  @!P3 IMAD.WIDE.U32 R4, R10, 0x2, R4 ;  /* 0x000000020a04b825 */ /* 0x004fe200078e0004 */
[----:B------:R-:W-:Y:S01]  /*10dd0*/  @!P3 LEA R20, R9, UR38, 0x1 ;  /* 0x000000260914bc11 */ /* 0x000fe2000f8e08ff */
[----:B------:R-:W0:Y:S04]  /*10de0*/  SHFL.IDX PT, R2, R8, 0x2, 0x181f ;  /* 0x00581f0008027f89 */ /* 0x000e2800000e0000 */
[----:B------:R-:W-:Y:S04]  /*10df0*/  @!P3 LDGSTS.E.BYPASS.LTC128B.128 [R20+0x10c00], desc[UR6][R4.64], !P4 ;  /* 0x10c000000414bfae */ /* 0x000fe8000e101d46 */
[----:B------:R-:W-:Y:S04]  /*10e00*/  @!P3 LDGSTS.E.BYPASS.LTC128B.128 [R20+0x14c00], desc[UR6][R4.64+0x80], !P2 ;  /* 0x14c000800414bfae */ /* 0x000fe8000d101d46 */
[----:B------:R-:W-:Y:S04]  /*10e10*/  @!P3 LDGSTS.E.BYPASS.LTC128B.128 [R20+0x18c00], desc[UR6][R4.64+0x100], !P1 ;  /* 0x18c001000414bfae */ /* 0x000fe8000c901d46 */
[----:B------:R1:W-:Y:S01]  /*10e20*/  @!P3 LDGSTS.E.BYPASS.LTC128B.128 [R20+0x1cc00], desc[UR6][R4.64+0x180], !P0 ;  /* 0x1cc001800414bfae */ /* 0x0003e2000c101d46 */
[----:B------:R-:W-:Y:S01]  /*10e30*/  ISETP.GE.AND P3, PT, R11, R6, PT ;  /* 0x000000060b00720c */ /* 0x000fe20003f66270 */
[----:B------:R-:W-:-:S02]  /*10e40*/  VIADD R11, R0, 0x30 ;  /* 0x00000030000b7836 */ /* 0x000fc40000000000 */
[----:B-1----:R-:W-:Y:S10]  /*10e50*/  SHFL.IDX PT, R5, R7, 0x3, 0x181f ;  /* 0x00781f0007057f89 */ /* 0x002ff400000e0000 */
[----:B0-----:R-:W-:Y:S01]  /*10e60*/  @!P3 IMAD.WIDE.U32 R2, R10, 0x2, R2 ;  /* 0x000000020a02b825 */ /* 0x001fe200078e0002 */
        /* <DEDUP_REMOVED lines=32> */
[----:B------:R1:W-:Y:S04]  /*11070*/  @!P3 LDGSTS.E.BYPASS.LTC128B.128 [R20+0x12c00], desc[UR6][R4.64], !P4 ;  /* 0x12c000000414bfae */ /* 0x0003e8000e101d46 */
[----:B------:R1:W-:Y:S04]  /*11080*/  @!P3 LDGSTS.E.BYPASS.LTC128B.128 [R20+0x16c00], desc[UR6][R4.64+0x80], !P2 ;  /* 0x16c000800414bfae */ /* 0x0003e8000d101d46 */
[----:B------:R1:W-:Y:S04]  /*11090*/  @!P3 LDGSTS.E.BYPASS.LTC128B.128 [R20+0x1ac00], desc[UR6][R4.64+0x100], !P1 ;  /* 0x1ac001000414bfae */ /* 0x0003e8000c901d46 */
[----:B------:R1:W-:Y:S01]  /*110a0*/  @!P3 LDGSTS.E.BYPASS.LTC128B.128 [R20+0x1ec00], desc[UR6][R4.64+0x180], !P0 ;  /* 0x1ec001800414bfae */ /* 0x0003e2000c101d46 */
[----:B------:R-:W-:-:S03]  /*110b0*/  ISETP.GE.AND P3, PT, R11, R6, PT ;  /* 0x000000060b00720c */ /* 0x000fc60003f66270 */
[----:B------:R-:W2:Y:S10]  /*110c0*/  SHFL.IDX PT, R7, R7, 0x7, 0x181f ;  /* 0x00f81f0007077f89 */ /* 0x000eb400000e0000 */
[----:B0-----:R-:W-:Y:S01]  /*110d0*/  @!P3 IMAD.WIDE.U32 R2, R10, 0x2, R2 ;  /* 0x000000020a02b825 */ /* 0x001fe200078e0002 */
[----:B------:R-:W-:-:S05]  /*110e0*/  @!P3 LEA R21, R9, UR38, 0x1 ;  /* 0x000000260915bc11 */ /* 0x000fca000f8e08ff */
[----:B------:R1:W-:Y:S04]  /*110f0*/  @!P3 LDGSTS.E.BYPASS.LTC128B.128 [R21+0x13400], desc[UR6][R2.64], !P4 ;  /* 0x134000000215bfae */ /* 0x0003e8000e101d46 */
[----:B------:R1:W-:Y:S04]  /*11100*/  @!P3 LDGSTS.E.BYPASS.LTC128B.128 [R21+0x17400], desc[UR6][R2.64+0x80], !P2 ;  /* 0x174000800215bfae */ /* 0x0003e8000d101d46 */
[----:B------:R1:W-:Y:S04]  /*11110*/  @!P3 LDGSTS.E.BYPASS.LTC128B.128 [R21+0x1b400], desc[UR6][R2.64+0x100], !P1 ;  /* 0x1b4001000215bfae */ /* 0x0003e8000c901d46 */
[----:B--2---:R1:W-:Y:S02]  /*11120*/  @!P3 LDGSTS.E.BYPASS.LTC128B.128 [R21+0x1f400], desc[UR6][R2.64+0x180], !P0 ;  /* 0x1f4001800215bfae */ /* 0x0043e4000c101d46 */
.L_x_1172:
[----:B-1----:R-:W-:Y:S01]  /*11130*/  VIADD R3, R0, 0x70 ;  /* 0x0000007000037836 */ /* 0x002fe20000000000 */
        /* <DEDUP_REMOVED lines=15> */
.L_x_1069:
[----:B------:R-:W-:Y:S05]  /*11230*/  BSYNC B0 ;  /* 0x0000000000007941 */ /* 0x000fea0003800000 */
.L_x_1068:
[----:B------:R-:W-:Y:S01]  /*11240*/  NOP ;  /* 0x0000000000007918 */ /* 0x000fe20000000000 */
[----:B------:R-:W-:Y:S01]  /*11250*/  SYNCS.ARRIVE.TRANS64.RED.A0T1 RZ, [UR38+0x30800], RZ ;  /* 0x030800ffffff79a7 */ /* 0x000fe20008200426 */
[----:B------:R-:W-:Y:S01]  /*11260*/  IMAD.MOV.U32 R2, RZ, RZ, 0x1 ;  /* 0x00000001ff027424 */ /* 0x000fe200078e00ff */
[----:B------:R-:W-:Y:S04]  /*11270*/  ARRIVES.LDGSTSBAR.64.TRANSCNT [UR38+0x30800] ;  /* 0x03080000ff0079b0 */ /* 0x000fe80008000aa6 */
[----:B------:R-:W-:Y:S01]  /*11280*/  SHF.L.U32 R2, R2, 0x1f, RZ ;  /* 0x0000001f02027819 */ /* 0x000fe200000006ff */
[----:B------:R-:W-:Y:S01]  /*11290*/  NOP ;  /* 0x0000000000007918 */ /* 0x000fe20000000000 */
[----:B------:R-:W2:Y:S01]  /*112a0*/  LDL.LU R3, [R1+0x8] ;  /* 0x0000080001037983 */ /* 0x000ea20000300800 */
[----:B------:R-:W-:Y:S01]  /*112b0*/  SYNCS.ARRIVE.TRANS64.A1T0 RZ, [UR38+0x30800], RZ ;  /* 0x030800ffffff79a7 */ /* 0x000fe20008100026 */
[----:B------:R-:W1:Y:S01]  /*112c0*/  SYNCS.PHASECHK.TRANS64.TRYWAIT P0, [UR38+0x30820], R2 ;  /* 0x03082002ff0075a7 */ /* 0x000e620008000166 */
[----:B--2---:R-:W-:-:S05]  /*112d0*/  VIADD R0, R3, 0xfffffffe ;  /* 0xfffffffe03007836 */ /* 0x004fca0000000000 */
[----:B------:R-:W-:Y:S01]  /*112e0*/  ISETP.GE.AND P1, PT, R0, UR39, PT ;  /* 0x0000002700007c0c */ /* 0x000fe2000bf26270 */
[----:B-1----:R-:W-:-:S12]  /*112f0*/  @!P0 BRA `(.L_x_1070) ;  /* 0x0000003c002c8947 */ /* 0x002fd80003800000 */
.L_x_1173:
[----:B0-----:R-:W-:Y:S02]  /*11300*/  IMAD.MOV.U32 R9, RZ, RZ, 0x1 ;  /* 0x00000001ff097424 */ /* 0x001fe400078e00ff */
[----:B------:R-:W-:Y:S01]  /*11310*/  IMAD.MOV.U32 R8, RZ, RZ, RZ ;  /* 0x000000ffff087224 */ /* 0x000fe200078e00ff */
[----:B------:R-:W-:Y:S06]  /*11320*/  @!P1 BRA `(.L_x_1071) ;  /* 0x0000002000f09947 */ /* 0x000fec0003800000 */
[----:B------:R-:W-:Y:S01]  /*11330*/  UIADD3 UR4, UR44, 0x1, URZ ;  /* 0x000000012c047890 */ /* 0x000fe2000fffe03f */
[----:B------:R-:W0:Y:S01]  /*11340*/  S2R R4, SR_TID.X ;  /* 0x0000000000047919 */ /* 0x000e220000002100 */
[----:B------:R-:W-:Y:S01]  /*11350*/  ULOP3.LUT UR5, URZ, UR42, URZ, 0x33, !UPT ;  /* 0x0000002a3f057292 */ /* 0x000fe2000f8e333f */
[----:B------:R-:W-:Y:S01]  /*11360*/  IMAD.MOV.U32 R9, RZ, RZ, 0x1 ;  /* 0x00000001ff097424 */ /* 0x000fe200078e00ff */
[----:B------:R-:W-:-:S04]  /*11370*/  UIMAD UR4, UR4, UR41, URZ ;  /* 0x00000029040472a4 */ /* 0x000fc8000f8e023f */
[----:B-1----:R-:W-:Y:S01]  /*11380*/  IMAD.U32 R3, RZ, RZ, UR5 ;  /* 0x00000005ff037e24 */ /* 0x002fe2000f8e00ff */
[----:B------:R-:W-:Y:S01]  /*11390*/  ULOP3.LUT UR5, URZ, UR39, URZ, 0x33, !UPT ;  /* 0x000000273f057292 */ /* 0x000fe2000f8e333f */
[----:B------:R-:W-:Y:S01]  /*113a0*/  LOP3.LUT R2, RZ, UR4, RZ, 0x33, !PT ;  /* 0x00000004ff027c12 */ /* 0x000fe2000f8e33ff */
[----:B------:R-:W-:-:S03]  /*113b0*/  ULOP3.LUT UR4, URZ, UR43, URZ, 0x33, !UPT ;  /* 0x0000002b3f047292 */ /* 0x000fc6000f8e333f */
[----:B------:R-:W-:Y:S01]  /*113c0*/  VIADDMNMX R2, R2, -UR40, R3, !PT ;  /* 0x8000002802027c46 */ /* 0x000fe2000f800103 */
[----:B------:R-:W-:-:S03]  /*113d0*/  IMAD.MOV.U32 R3, RZ, RZ, 0x2 ;  /* 0x00000002ff037424 */ /* 0x000fc600078e00ff */
[----:B------:R-:W-:-:S04]  /*113e0*/  VIMNMX R2, R2, UR4, !PT ;  /* 0x0000000402027c48 */ /* 0x000fc8000ffe0100 */
[----:B------:R-:W-:-:S05]  /*113f0*/  VIADDMNMX R3, R2, R3, UR5, !PT ;  /* 0x0000000502037e46 */ /* 0x000fca000f800103 */
[----:B------:R-:W-:-:S05]  /*11400*/  VIADD R5, R3, 0xfffffffe ;  /* 0xfffffffe03057836 */ /* 0x000fca0000000000 */
[-C--:B------:R-:W-:Y:S02]  /*11410*/  ISETP.NE.AND P0, PT, R5, R2.reuse, PT ;  /* 0x000000020500720c */ /* 0x080fe40003f05270 */
[----:B------:R-:W-:Y:S02]  /*11420*/  LOP3.LUT R2, RZ, R2, RZ, 0x33, !PT ;  /* 0x00000002ff027212 */ /* 0x000fe400078e33ff */
[----:B0-----:R-:W-:Y:S01]  /*11430*/  LOP3.LUT R10, R4, 0x1f, RZ, 0xc0, !PT ;  /* 0x0000001f040a7812 */ /* 0x001fe200078ec0ff */
[----:B------:R-:W-:Y:S02]  /*11440*/  IMAD.MOV.U32 R4, RZ, RZ, R16 ;  /* 0x000000ffff047224 */ /* 0x000fe400078e0010 */
[----:B------:R-:W-:-:S05]  /*11450*/  IMAD.IADD R3, R3, 0x1, R2 ;  /* 0x0000000103037824 */ /* 0x000fca00078e0202 */
[----:B------:R-:W-:Y:S01]  /*11460*/  LOP3.LUT R12, R3, 0x1, RZ, 0xc0, !PT ;  /* 0x00000001030c7812 */ /* 0x000fe200078ec0ff */
[----:B------:R-:W-:Y:S06]  /*11470*/  @!P0 BRA `(.L_x_1072) ;  /* 0x0000001400c88947 */ /* 0x000fec0003800000 */
[----:B------:R-:W-:Y:S01]  /*11480*/  BSSY B0, `(.L_x_1072) ;  /* 0x0000171000007945 */ /* 0x000fe20003800000 */
[----:B------:R-:W-:Y:S01]  /*11490*/  IADD3 R6, R3, -R12, RZ ;  /* 0x8000000c03067210 */ /* 0x000fe20007ffe0ff */
[----:B------:R-:W-:Y:S02]  /*114a0*/  IMAD.MOV.U32 R7, RZ, RZ, 0x1 ;  /* 0x00000001ff077424 */ /* 0x000fe400078e00ff */
[----:B------:R-:W-:-:S07]  /*114b0*/  IMAD.MOV.U32 R4, RZ, RZ, R16 ;  /* 0x000000ffff047224 */ /* 0x000fce00078e0010 */
.L_x_1111:
[----:B------:R-:W2:Y:S01]  /*114c0*/  LDL R2, [R1] ;  /* 0x0000000001027983 */ /* 0x000ea20000100800 */
[----:B------:R-:W-:Y:S01]  /*114d0*/  VIADD R6, R6, 0xfffffffe ;  /* 0xfffffffe06067836 */ /* 0x000fe20000000000 */
[----:B------:R-:W-:Y:S04]  /*114e0*/  BSSY B1, `(.L_x_1073) ;  /* 0x00000b3000017945 */ /* 0x000fe80003800000 */
[----:B------:R-:W-:Y:S02]  /*114f0*/  ISETP.NE.AND P2, PT, R6, RZ, PT ;  /* 0x000000ff0600720c */ /* 0x000fe40003f45270 */
[----:B--2---:R-:W-:-:S13]  /*11500*/  ISETP.NE.AND P0, PT, R2, RZ, PT ;  /* 0x000000ff0200720c */ /* 0x004fda0003f05270 */
[----:B------:R-:W-:Y:S05]  /*11510*/  @!P0 BRA `(.L_x_1074) ;  /* 0x0000000800bc8947 */ /* 0x000fea0003800000 */
[----:B------:R-:W2:Y:S01]  /*11520*/  LDL R2, [R1+0x4] ;  /* 0x0000040001027983 */ /* 0x000ea20000100800 */
[----:B------:R-:W-:Y:S01]  /*11530*/  IMAD.MOV.U32 R9, RZ, RZ, R0 ;  /* 0x000000ffff097224 */ /* 0x000fe200078e0000 */
        /* <DEDUP_REMOVED lines=11> */
[----:B------:R-:W-:-:S03]  /*115f0*/  IMAD R4, R18, UR5, R5 ;  /* 0x0000000512047c24 */ /* 0x000fc6000f8e0205 */
[--C-:B------:R-:W-:Y:S01]  /*11600*/  SHF.R.S32.HI R3, RZ, 0x1f, R2.reuse ;  /* 0x0000001fff037819 */ /* 0x100fe20000011402 */
[--C-:B------:R-:W-:Y:S02]  /*11610*/  IMAD.MOV R5, RZ, RZ, -R2.reuse ;  /* 0x000000ffff057224 */ /* 0x100fe400078e0a02 */
[----:B------:R-:W-:Y:S01]  /*11620*/  IMAD.WIDE.U32 R2, R18, UR4, R2 ;  /* 0x0000000412027c25 */ /* 0x000fe2000f8e0002 */
[----:B------:R-:W-:-:S03]  /*11630*/  ULDC.64 UR4, c[0x0][0x418] ;  /* 0x0001060000047ab9 */ /* 0x000fc60000000a00 */
[----:B------:R-:W-:Y:S01]  /*11640*/  IMAD.IADD R3, R4, 0x1, R3 ;  /* 0x0000000104037824 */ /* 0x000fe200078e0203 */
[----:B------:R-:W-:Y:S01]  /*11650*/  LEA R4, P0, R2, UR4, 0x2 ;  /* 0x0000000402047c11 */ /* 0x000fe2000f8010ff */
[----:B------:R-:W-:-:S03]  /*11660*/  IMAD R9, R9, R5, R0 ;  /* 0x0000000509097224 */ /* 0x000fc600078e0200 */
[----:B------:R-:W-:-:S05]  /*11670*/  LEA.HI.X R5, R2, UR5, R3, 0x2, P0 ;  /* 0x0000000502057c11 */ /* 0x000fca00080f1403 */
[----:B------:R0:W5:Y:S04]  /*11680*/  LDG.E R4, desc[UR6][R4.64] ;  /* 0x0000000604047981 */ /* 0x000168000c1e1900 */
.L_x_1075:
[----:B------:R-:W1:Y:S01]  /*11690*/  S2R R2, SR_TID.X ;  /* 0x0000000000027919 */ /* 0x000e620000002100 */
[----:B------:R-:W-:Y:S01]  /*116a0*/  BSSY B2, `(.L_x_1076) ;  /* 0x0000006000027945 */ /* 0x000fe20003800000 */
[----:B-1----:R-:W-:Y:S02]  /*116b0*/  LOP3.LUT R3, R2, 0x7f, RZ, 0xc0, !PT ;  /* 0x0000007f02037812 */ /* 0x002fe400078ec0ff */
[----:B------:R-:W-:Y:S02]  /*116c0*/  SHF.L.U32 R2, R7, 0x1f, RZ ;  /* 0x0000001f07027819 */ /* 0x000fe400000006ff */
[----:B------:R-:W-:Y:S02]  /*116d0*/  ISETP.NE.AND P1, PT, R3, RZ, PT ;  /* 0x000000ff0300720c */ /* 0x000fe40003f25270 */
[----:B------:R-:W1:Y:S02]  /*116e0*/  SYNCS.PHASECHK.TRANS64.TRYWAIT P0, [UR38+0x30848], R2 ;  /* 0x03084802ff0075a7 */ /* 0x000e640008000166 */
[----:B-1----:R-:W-:Y:S09]  /*116f0*/  @!P0 BRA `(.L_x_1077) ;  /* 0x0000003800448947 */ /* 0x002ff20003800000 */
.L_x_1174:
[----:B------:R-:W-:Y:S05]  /*11700*/  BSYNC B2 ;  /* 0x0000000000027941 */ /* 0x000fea0003800000 */
.L_x_1076:
[----:B------:R-:W-:Y:S04]  /*11710*/  BSSY B2, `(.L_x_1078) ;  /* 0x0000007000027945 */ /* 0x000fe80003800000 */
[----:B------:R-:W-:Y:S05]  /*11720*/  @P1 BRA `(.L_x_1079) ;  /* 0x0000000000141947 */ /* 0x000fea0003800000 */
[----:B------:R-:W-:Y:S01]  /*11730*/  ISETP.NE.AND P0, PT, R10, RZ, PT ;  /* 0x000000ff0a00720c */ /* 0x000fe20003f05270 */
[----:B-1----:R-:W-:-:S04]  /*11740*/  IMAD.MOV.U32 R3, RZ, RZ, 0x8000 ;  /* 0x00008000ff037424 */ /* 0x002fc800078e00ff */
[----:B------:R2:W-:Y:S08]  /*11750*/  SYNCS.ARRIVE.TRANS64 RZ, [UR38+0x30838], R3 ;  /* 0x03083803ffff79a7 */ /* 0x0005f00008000026 */
[----:B--2---:R-:W-:Y:S05]  /*11760*/  @!P0 BRA `(.L_x_1079) ;  /* 0x0000000000048947 */ /* 0x004fea0003800000 */
[----:B------:R-:W-:Y:S01]  /*11770*/  BPT.TRAP 0x1 ;  /* 0x000000040000795c */ /* 0x000fe20000300000 */
.L_x_1079:
[----:B------:R-:W-:Y:S05]  /*11780*/  BSYNC B2 ;  /* 0x0000000000027941 */ /* 0x000fea0003800000 */
.L_x_1078:
[----:B------:R-:W-:Y:S01]  /*11790*/  IMAD.MOV.U32 R14, RZ, RZ, RZ ;  /* 0x000000ffff0e7224 */ /* 0x000fe200078e00ff */
[----:B------:R-:W-:Y:S01]  /*117a0*/  ULDC.64 UR4, c[0x0][0x198] ;  /* 0x0000660000047ab9 */ /* 0x000fe20000000a00 */
[----:B------:R-:W-:Y:S01]  /*117b0*/  PLOP3.LUT P0, PT, PT, PT, PT, 0x80, 0x0 ;  /* 0x000000000000781c */ /* 0x000fe20003f0f070 */
[----:B------:R-:W-:Y:S01]  /*117c0*/  UIADD3 UR4, UP0, UR4, 0x370, URZ ;  /* 0x0000037004047890 */ /* 0x000fe2000ff1e03f */
[----:B-1----:R-:W-:Y:S01]  /*117d0*/  IMAD.SHL.U32 R3, R9, 0x40, RZ ;  /* 0x0000004009037824 */ /* 0x002fe200078e00ff */
[----:B------:R-:W-:Y:S01]  /*117e0*/  R2UR UR34, R14 ;  /* 0x000000000e2272ca */ /* 0x000fe200000e0000 */
[----:B------:R-:W-:Y:S02]  /*117f0*/  UIADD3 UR32, UR38, 0x28400, URZ ;  /* 0x0002840026207890 */ /* 0x000fe4000fffe03f */
[----:B------:R-:W-:Y:S02]  /*11800*/  UIADD3 UR33, UR38, 0x30838, URZ ;  /* 0x0003083826217890 */ /* 0x000fe4000fffe03f */
[----:B------:R-:W-:Y:S01]  /*11810*/  UIADD3.X UR5, URZ, UR5, URZ, UP0, !UPT ;  /* 0x000000053f057290 */ /* 0x000fe200087fe43f */
[----:B------:R-:W-:Y:S01]  /*11820*/  UMOV UR6, 0x0 ;  /* 0x0000000000067882 */ /* 0x000fe20000000000 */
[----:B------:R-:W-:-:S10]  /*11830*/  UMOV UR7, 0x14f00000 ;  /* 0x14f0000000077882 */ /* 0x000fd40000000000 */
.L_x_1080:
[----:B------:R-:W-:-:S13]  /*11840*/  @P0 ELECT P3, URZ, PT ;  /* 0x00000000003f082f */ /* 0x000fda0003860000 */
[----:B-----5:R-:W-:Y:S02]  /*11850*/  @P3 R2UR UR37, R4 ;  /* 0x00000000042532ca */ /* 0x020fe400000e0000 */
        /* <DEDUP_REMOVED lines=11> */
.L_x_1081:
        /* <DEDUP_REMOVED lines=15> */
.L_x_1082:
        /* <DEDUP_REMOVED lines=15> */
.L_x_1083:
        /* <DEDUP_REMOVED lines=12> */
.L_x_1175:
[----:B------:R-:W-:Y:S05]  /*11bb0*/  BSYNC B2 ;  /* 0x0000000000027941 */ /* 0x000fea0003800000 */
.L_x_1084:
        /* <DEDUP_REMOVED lines=9> */
.L_x_1087:
[----:B------:R-:W-:Y:S05]  /*11c50*/  BSYNC B2 ;  /* 0x0000000000027941 */ /* 0x000fea0003800000 */
.L_x_1086:
[----:B------:R-:W-:Y:S01]  /*11c60*/  R2UR UR6, R2 ;  /* 0x00000000020672ca */ /* 0x000fe200000e0000 */
[----:B------:R-:W-:Y:S01]  /*11c70*/  ULDC.64 UR4, c[0x0][0x198] ;  /* 0x0000660000047ab9 */ /* 0x000fe20000000a00 */
[----:B------:R-:W-:Y:S01]  /*11c80*/  R2UR UR7, R3 ;  /* 0x00000000030772ca */ /* 0x000fe200000e0000 */
[----:B------:R-:W-:Y:S01]  /*11c90*/  UIADD3 UR4, UP0, UR4, 0x470, URZ ;  /* 0x0000047004047890 */ /* 0x000fe2000ff1e03f */
[----:B------:R-:W-:Y:S01]  /*11ca0*/  R2UR UR10, R14 ;  /* 0x000000000e0a72ca */ /* 0x000fe200000e0000 */
[----:B------:R-:W-:Y:S01]  /*11cb0*/  IMAD.SHL.U32 R14, R17, 0x40, RZ ;  /* 0x00000040110e7824 */ /* 0x000fe200078e00ff */
[----:B------:R-:W-:Y:S01]  /*11cc0*/  PLOP3.LUT P0, PT, PT, PT, PT, 0x80, 0x0 ;  /* 0x000000000000781c */ /* 0x000fe20003f0f070 */
[----:B------:R-:W-:Y:S02]  /*11cd0*/  UIADD3 UR8, UR38, 0x400, URZ ;  /* 0x0000040026087890 */ /* 0x000fe4000fffe03f */
[----:B------:R-:W-:Y:S02]  /*11ce0*/  UIADD3 UR9, UR38, 0x30850, URZ ;  /* 0x0003085026097890 */ /* 0x000fe4000fffe03f */
[----:B------:R-:W-:-:S12]  /*11cf0*/  UIADD3.X UR5, URZ, UR5, URZ, UP0, !UPT ;  /* 0x000000053f057290 */ /* 0x000fd800087fe43f */
.L_x_1088:
        /* <DEDUP_REMOVED lines=13> */
.L_x_1089:
        /* <DEDUP_REMOVED lines=13> */
.L_x_1090:
        /* <DEDUP_REMOVED lines=13> */
.L_x_1091:
        /* <DEDUP_REMOVED lines=10> */
.L_x_1074:
[----:B------:R-:W-:Y:S05]  /*12010*/  BSYNC B1 ;  /* 0x0000000000017941 */ /* 0x000fea0003800000 */
.L_x_1073:
        /* <DEDUP_REMOVED lines=28> */
.L_x_1094:
[----:B------:R-:W1:Y:S01]  /*121e0*/  S2R R2, SR_TID.X ;  /* 0x0000000000027919 */ /* 0x000e620000002100 */
[----:B------:R-:W-:Y:S01]  /*121f0*/  BSSY B2, `(.L_x_1095) ;  /* 0x0000006000027945 */ /* 0x000fe20003800000 */
[----:B-1----:R-:W-:Y:S02]  /*12200*/  LOP3.LUT R3, R2, 0x7f, RZ, 0xc0, !PT ;  /* 0x0000007f02037812 */ /* 0x002fe400078ec0ff */
[----:B------:R-:W-:Y:S02]  /*12210*/  SHF.L.U32 R2, R9, 0x1f, RZ ;  /* 0x0000001f09027819 */ /* 0x000fe400000006ff */
[----:B------:R-:W-:Y:S02]  /*12220*/  ISETP.NE.AND P1, PT, R3, RZ, PT ;  /* 0x000000ff0300720c */ /* 0x000fe40003f25270 */
[----:B------:R-:W1:Y:S02]  /*12230*/  SYNCS.PHASECHK.TRANS64.TRYWAIT P0, [UR38+0x30840], R2 ;  /* 0x03084002ff0075a7 */ /* 0x000e640008000166 */
[----:B-1----:R-:W-:Y:S09]  /*12240*/  @!P0 BRA `(.L_x_1096) ;  /* 0x0000002c00a08947 */ /* 0x002ff20003800000 */
.L_x_1176:
[----:B------:R-:W-:Y:S05]  /*12250*/  BSYNC B2 ;  /* 0x0000000000027941 */ /* 0x000fea0003800000 */
.L_x_1095:
[----:B------:R-:W-:Y:S04]  /*12260*/  BSSY B2, `(.L_x_1097) ;  /* 0x0000007000027945 */ /* 0x000fe80003800000 */
[----:B------:R-:W-:Y:S05]  /*12270*/  @P1 BRA `(.L_x_1098) ;  /* 0x0000000000141947 */ /* 0x000fea0003800000 */
[----:B------:R-:W-:Y:S01]  /*12280*/  ISETP.NE.AND P0, PT, R10, RZ, PT ;  /* 0x000000ff0a00720c */ /* 0x000fe20003f05270 */
[----:B-1----:R-:W-:-:S04]  /*12290*/  IMAD.MOV.U32 R2, RZ, RZ, 0x8000 ;  /* 0x00008000ff027424 */ /* 0x002fc800078e00ff */
[----:B------:R2:W-:Y:S08]  /*122a0*/  SYNCS.ARRIVE.TRANS64 RZ, [UR38+0x30830], R2 ;  /* 0x03083002ffff79a7 */ /* 0x0005f00008000026 */
[----:B--2---:R-:W-:Y:S05]  /*122b0*/  @!P0 BRA `(.L_x_1098) ;  /* 0x0000000000048947 */ /* 0x004fea0003800000 */
[----:B------:R-:W-:Y:S01]  /*122c0*/  BPT.TRAP 0x1 ;  /* 0x000000040000795c */ /* 0x000fe20000300000 */
.L_x_1098:
[----:B------:R-:W-:Y:S05]  /*122d0*/  BSYNC B2 ;  /* 0x0000000000027941 */ /* 0x000fea0003800000 */
.L_x_1097:
        /* <DEDUP_REMOVED lines=11> */
.L_x_1099:
        /* <DEDUP_REMOVED lines=14> */
.L_x_1100:
        /* <DEDUP_REMOVED lines=14> */
.L_x_1101:
        /* <DEDUP_REMOVED lines=14> */
.L_x_1102:
        /* <DEDUP_REMOVED lines=12> */
.L_x_1177:
[----:B------:R-:W-:Y:S05]  /*126f0*/  BSYNC B2 ;  /* 0x0000000000027941 */ /* 0x000fea0003800000 */
.L_x_1103:
        /* <DEDUP_REMOVED lines=9> */
.L_x_1106:
[----:B------:R-:W-:Y:S05]  /*12790*/  BSYNC B2 ;  /* 0x0000000000027941 */ /* 0x000fea0003800000 */
.L_x_1105:
        /* <DEDUP_REMOVED lines=10> */
.L_x_1107:
        /* <DEDUP_REMOVED lines=13> */
.L_x_1108:
        /* <DEDUP_REMOVED lines=13> */
.L_x_1109:
        /* <DEDUP_REMOVED lines=13> */
.L_x_1110:
        /* <DEDUP_REMOVED lines=10> */
.L_x_1093:
[----:B------:R-:W-:Y:S05]  /*12b50*/  BSYNC B1 ;  /* 0x0000000000017941 */ /* 0x000fea0003800000 */
.L_x_1092:
[----:B------:R-:W-:Y:S01]  /*12b60*/  IADD3 R0, R0, -0x2, RZ ;  /* 0xfffffffe00007810 */ /* 0x000fe20007ffe0ff */
[----:B------:R-:W-:Y:S01]  /*12b70*/  IMAD.MOV.U32 R7, RZ, RZ, R9 ;  /* 0x000000ffff077224 */ /* 0x000fe200078e0009 */
[----:B------:R-:W-:Y:S06]  /*12b80*/  @P2 BRA `(.L_x_1111) ;  /* 0xffffffe8004c2947 */ /* 0x000fec000383ffff */
[----:B------:R-:W-:Y:S05]  /*12b90*/  BSYNC B0 ;  /* 0x0000000000007941 */ /* 0x000fea0003800000 */
.L_x_1072:
[----:B------:R-:W-:Y:S01]  /*12ba0*/  ISETP.NE.AND P0, PT, R12, RZ, PT ;  /* 0x000000ff0c00720c */ /* 0x000fe20003f05270 */
[----:B------:R-:W-:-:S12]  /*12bb0*/  BSSY B0, `(.L_x_1071) ;  /* 0x00000b3000007945 */ /* 0x000fd80003800000 */
[----:B------:R-:W-:Y:S05]  /*12bc0*/  @!P0 BRA `(.L_x_1112) ;  /* 0x0000000800c48947 */ /* 0x000fea0003800000 */
[----:B------:R-:W2:Y:S01]  /*12bd0*/  LDL R2, [R1] ;  /* 0x0000000001027983 */ /* 0x000ea20000100800 */
[----:B------:R-:W-:Y:S01]  /*12be0*/  IMAD.MOV.U32 R8, RZ, RZ, 0x1 ;  /* 0x00000001ff087424 */ /* 0x000fe200078e00ff */
        /* <DEDUP_REMOVED lines=25> */
.L_x_1113:
[----:B------:R-:W1:Y:S01]  /*12d80*/  S2R R2, SR_TID.X ;  /* 0x0000000000027919 */ /* 0x000e620000002100 */
[----:B------:R-:W-:Y:S01]  /*12d90*/  BSSY B1, `(.L_x_1114) ;  /* 0x0000006000017945 */ /* 0x000fe20003800000 */
[----:B-1----:R-:W-:Y:S02]  /*12da0*/  LOP3.LUT R3, R2, 0x7f, RZ, 0xc0, !PT ;  /* 0x0000007f02037812 */ /* 0x002fe400078ec0ff */
[----:B------:R-:W-:Y:S02]  /*12db0*/  SHF.L.U32 R2, R9, 0x1f, RZ ;  /* 0x0000001f09027819 */ /* 0x000fe400000006ff */
[----:B------:R-:W-:Y:S02]  /*12dc0*/  ISETP.NE.AND P1, PT, R3, RZ, PT ;  /* 0x000000ff0300720c */ /* 0x000fe40003f25270 */
[----:B------:R-:W1:Y:S02]  /*12dd0*/  SYNCS.PHASECHK.TRANS64.TRYWAIT P0, [UR38+0x30848], R2 ;  /* 0x03084802ff0075a7 */ /* 0x000e640008000166 */
[----:B-1----:R-:W-:Y:S09]  /*12de0*/  @!P0 BRA `(.L_x_1115) ;  /* 0x0000002000e88947 */ /* 0x002ff20003800000 */
.L_x_1178:
[----:B------:R-:W-:Y:S05]  /*12df0*/  BSYNC B1 ;  /* 0x0000000000017941 */ /* 0x000fea0003800000 */
.L_x_1114:
[----:B------:R-:W-:Y:S04]  /*12e00*/  BSSY B1, `(.L_x_1116) ;  /* 0x0000007000017945 */ /* 0x000fe80003800000 */
[----:B------:R-:W-:Y:S05]  /*12e10*/  @P1 BRA `(.L_x_1117) ;  /* 0x0000000000141947 */ /* 0x000fea0003800000 */
[----:B------:R-:W-:Y:S01]  /*12e20*/  ISETP.NE.AND P0, PT, R10, RZ, PT ;  /* 0x000000ff0a00720c */ /* 0x000fe20003f05270 */
[----:B-1----:R-:W-:-:S04]  /*12e30*/  IMAD.MOV.U32 R3, RZ, RZ, 0x8000 ;  /* 0x00008000ff037424 */ /* 0x002fc800078e00ff */
[----:B------:R2:W-:Y:S08]  /*12e40*/  SYNCS.ARRIVE.TRANS64 RZ, [UR38+0x30838], R3 ;  /* 0x03083803ffff79a7 */ /* 0x0005f00008000026 */
[----:B--2---:R-:W-:Y:S05]  /*12e50*/  @!P0 BRA `(.L_x_1117) ;  /* 0x0000000000048947 */ /* 0x004fea0003800000 */
[----:B------:R-:W-:Y:S01]  /*12e60*/  BPT.TRAP 0x1 ;  /* 0x000000040000795c */ /* 0x000fe20000300000 */
.L_x_1117:
[----:B------:R-:W-:Y:S05]  /*12e70*/  BSYNC B1 ;  /* 0x0000000000017941 */ /* 0x000fea0003800000 */
.L_x_1116:
[----:B0-----:R-:W-:Y:S01]  /*12e80*/  IMAD.MOV.U32 R5, RZ, RZ, RZ ;  /* 0x000000ffff057224 */ /* 0x001fe200078e00ff */
        /* <DEDUP_REMOVED lines=10> */
.L_x_1118:
        /* <DEDUP_REMOVED lines=14> */
.L_x_1119:
        /* <DEDUP_REMOVED lines=14> */
.L_x_1120:
        /* <DEDUP_REMOVED lines=14> */
.L_x_1121:
        /* <DEDUP_REMOVED lines=11> */
.L_x_1179:
[----:B------:R-:W-:Y:S05]  /*13280*/  BSYNC B1 ;  /* 0x0000000000017941 */ /* 0x000fea0003800000 */
.L_x_1122:
        /* <DEDUP_REMOVED lines=9> */
.L_x_1125:
[----:B------:R-:W-:Y:S05]  /*13320*/  BSYNC B1 ;  /* 0x0000000000017941 */ /* 0x000fea0003800000 */
.L_x_1124:
        /* <DEDUP_REMOVED lines=10> */
.L_x_1126:
        /* <DEDUP_REMOVED lines=13> */
.L_x_1127:
        /* <DEDUP_REMOVED lines=13> */
.L_x_1128:
        /* <DEDUP_REMOVED lines=13> */
.L_x_1129:
        /* <DEDUP_REMOVED lines=8> */
[----:B------:R-:W-:Y:S01]  /*136c0*/  IMAD.MOV.U32 R17, RZ, RZ, R0 ;  /* 0x000000ffff117224 */ /* 0x000fe200078e0000 */
[----:B------:R-:W-:-:S07]  /*136d0*/  MOV R16, R4 ;  /* 0x0000000400107202 */ /* 0x000fce0000000f00 */
.L_x_1112:
[----:B------:R-:W-:Y:S05]  /*136e0*/  BSYNC B0 ;  /* 0x0000000000007941 */ /* 0x000fea0003800000 */
.L_x_1071:
[----:B------:R-:W2:Y:S01]  /*136f0*/  LDL.LU R0, [R1] ;  /* 0x0000000001007983 */ /* 0x000ea20000300800 */
[----:B------:R-:W-:Y:S01]  /*13700*/  BSSY B0, `(.L_x_1130) ;  /* 0x0000051000007945 */ /* 0x000fe20003800000 */
[----:B--2---:R-:W-:-:S13]  /*13710*/  ISETP.NE.AND P0, PT, R0, RZ, PT ;  /* 0x000000ff0000720c */ /* 0x004fda0003f05270 */
[----:B------:R-:W-:Y:S05]  /*13720*/  @!P0 BRA `(.L_x_1131) ;  /* 0x0000000400388947 */ /* 0x000fea0003800000 */
[----:B------:R-:W0:Y:S01]  /*13730*/  S2R R0, SR_TID.X ;  /* 0x0000000000007919 */ /* 0x000e220000002100 */
[----:B-1----:R-:W-:Y:S01]  /*13740*/  LEA R3, R8, UR38, 0x3 ;  /* 0x0000002608037c11 */ /* 0x002fe2000f8e18ff */
[----:B------:R-:W-:Y:S01]  /*13750*/  BSSY B1, `(.L_x_1132) ;  /* 0x0000006000017945 */ /* 0x000fe20003800000 */
[----:B0-----:R-:W-:Y:S02]  /*13760*/  LOP3.LUT R2, R0, 0x7f, RZ, 0xc0, !PT ;  /* 0x0000007f00027812 */ /* 0x001fe400078ec0ff */
[----:B------:R-:W-:Y:S02]  /*13770*/  SHF.L.U32 R0, R9, 0x1f, RZ ;  /* 0x0000001f09007819 */ /* 0x000fe400000006ff */
[----:B------:R-:W-:Y:S02]  /*13780*/  ISETP.NE.AND P1, PT, R2, RZ, PT ;  /* 0x000000ff0200720c */ /* 0x000fe40003f25270 */
[----:B------:R-:W0:Y:S02]  /*13790*/  SYNCS.PHASECHK.TRANS64.TRYWAIT P0, [R3+URZ+0x30860], R0 ;  /* 0x03086000030075a7 */ /* 0x000e24000800017f */
[----:B0-----:R-:W-:Y:S09]  /*137a0*/  @!P0 BRA `(.L_x_1133) ;  /* 0x0000001800a88947 */ /* 0x001ff20003800000 */
.L_x_1180:
[----:B------:R-:W-:Y:S05]  /*137b0*/  BSYNC B1 ;  /* 0x0000000000017941 */ /* 0x000fea0003800000 */
.L_x_1132:
[----:B------:R-:W-:Y:S04]  /*137c0*/  BSSY B1, `(.L_x_1134) ;  /* 0x0000008000017945 */ /* 0x000fe80003800000 */
[----:B------:R-:W-:Y:S05]  /*137d0*/  @P1 BRA `(.L_x_1135) ;  /* 0x0000000000181947 */ /* 0x000fea0003800000 */
[----:B------:R-:W1:Y:S01]  /*137e0*/  S2R R2, SR_TID.X ;  /* 0x0000000000027919 */ /* 0x000e620000002100 */
[----:B0-----:R-:W-:-:S04]  /*137f0*/  IMAD.MOV.U32 R0, RZ, RZ, 0x8000 ;  /* 0x00008000ff007424 */ /* 0x001fc800078e00ff */
[----:B------:R2:W-:Y:S01]  /*13800*/  SYNCS.ARRIVE.TRANS64 RZ, [R3+URZ+0x30850], R0 ;  /* 0x0308500003ff79a7 */ /* 0x0005e2000800003f */
[----:B-1----:R-:W-:-:S13]  /*13810*/  LOP3.LUT P0, RZ, R2, 0x1f, RZ, 0xc0, !PT ;  /* 0x0000001f02ff7812 */ /* 0x002fda000780c0ff */
[----:B--2---:R-:W-:Y:S05]  /*13820*/  @!P0 BRA `(.L_x_1135) ;  /* 0x0000000000048947 */ /* 0x004fea0003800000 */
[----:B------:R-:W-:Y:S01]  /*13830*/  BPT.TRAP 0x1 ;  /* 0x000000040000795c */ /* 0x000fe20000300000 */
.L_x_1135:
[----:B------:R-:W-:Y:S05]  /*13840*/  BSYNC B1 ;  /* 0x0000000000017941 */ /* 0x000fea0003800000 */
.L_x_1134:
[----:B------:R-:W-:Y:S01]  /*13850*/  R2UR UR4, R8 ;  /* 0x00000000080472ca */ /* 0x000fe200000e0000 */
[----:B------:R-:W-:Y:S01]  /*13860*/  ULDC.64 UR6, c[0x0][0x198] ;  /* 0x0000660000067ab9 */ /* 0x000fe20000000a00 */
[----:B------:R-:W-:Y:S01]  /*13870*/  R2UR UR9, R3 ;  /* 0x00000000030972ca */ /* 0x000fe200000e0000 */
[----:B------:R-:W-:Y:S01]  /*13880*/  UIADD3 UR6, UP0, UR6, 0x470, URZ ;  /* 0x0000047006067890 */ /* 0x000fe2000ff1e03f */
[----:B------:R-:W-:Y:S01]  /*13890*/  PLOP3.LUT P0, PT, PT, PT, PT, 0x80, 0x0 ;  /* 0x000000000000781c */ /* 0x000fe20003f0f070 */
[----:B------:R-:W-:Y:S01]  /*138a0*/  IMAD.SHL.U32 R17, R17, 0x40, RZ ;  /* 0x0000004011117824 */ /* 0x000fe200078e00ff */
[----:B------:R-:W-:Y:S01]  /*138b0*/  UMOV UR14, 0x0 ;  /* 0x00000000000e7882 */ /* 0x000fe20000000000 */
[----:B------:R-:W-:Y:S01]  /*138c0*/  UIADD3.X UR7, URZ, UR7, URZ, UP0, !UPT ;  /* 0x000000073f077290 */ /* 0x000fe200087fe43f */
[----:B------:R-:W-:Y:S01]  /*138d0*/  UMOV UR15, 0x14f00000 ;  /* 0x14f00000000f7882 */ /* 0x000fe20000000000 */
[----:B------:R-:W-:-:S04]  /*138e0*/  UMOV UR10, URZ ;  /* 0x0000003f000a7c82 */ /* 0x000fc80008000000 */
[----:B------:R-:W-:Y:S02]  /*138f0*/  ULEA UR4, UR4, UR38, 0xf ;  /* 0x0000002604047291 */ /* 0x000fe4000f8e783f */
[----:B------:R-:W-:Y:S02]  /*13900*/  UIADD3 UR9, UR9, 0x30850, URZ ;  /* 0x0003085009097890 */ /* 0x000fe4000fffe03f */
[----:B------:R-:W-:-:S12]  /*13910*/  UIADD3 UR8, UR4, 0x400, URZ ;  /* 0x0000040004087890 */ /* 0x000fd8000fffe03f */
.L_x_1136:
        /* <DEDUP_REMOVED lines=8> */
[----:B------:R-:W-:Y:S01]  /*139a0*/  PLOP3.LUT P0, PT, PT, PT, PT, 0x80, 0x0 ;  /* 0x000000000000781c */ /* 0x000fe20003f0f070 */
[----:B------:R-:W-:Y:S01]  /*139b0*/  UIADD3 UR8, UR4, 0x2400, URZ ;  /* 0x0000240004087890 */ /* 0x000fe2000fffe03f */
[----:B------:R-:W-:Y:S01]  /*139c0*/  UMOV UR14, 0x0 ;  /* 0x00000000000e7882 */ /* 0x000fe20000000000 */
[----:B------:R-:W-:Y:S01]  /*139d0*/  UMOV UR15, 0x14f00000 ;  /* 0x14f00000000f7882 */ /* 0x000fe20000000000 */
[----:B------:R-:W-:-:S09]  /*139e0*/  UMOV UR10, 0x40 ;  /* 0x00000040000a7882 */ /* 0x000fd20000000000 */
.L_x_1137:
        /* <DEDUP_REMOVED lines=13> */
.L_x_1138:
        /* <DEDUP_REMOVED lines=10> */
[----:B------:R-:W-:Y:S02]  /*13b60*/  UMOV UR5, 0x14f00000 ;  /* 0x14f0000000057882 */ /* 0x000fe40000000000 */
[----:B------:R-:W-:Y:S01]  /*13b70*/  UMOV UR4, 0x0 ;  /* 0x0000000000047882 */ /* 0x000fe20000000000 */
[----:B------:R-:W-:-:S08]  /*13b80*/  UMOV UR10, 0xc0 ;  /* 0x000000c0000a7882 */ /* 0x000fd00000000000 */
.L_x_1139:
        /* <DEDUP_REMOVED lines=8> */
.L_x_1131:
[----:B------:R-:W-:Y:S05]  /*13c10*/  BSYNC B0 ;  /* 0x0000000000007941 */ /* 0x000fea0003800000 */
.L_x_1130:
[----:B0-----:R-:W-:Y:S02]  /*13c20*/  VIADD R0, R8, 0x1 ;  /* 0x0000000108007836 */ /* 0x001fe40000000000 */
[----:B-1----:R-:W-:-:S03]  /*13c30*/  IMAD.MOV.U32 R3, RZ, RZ, RZ ;  /* 0x000000ffff037224 */ /* 0x002fc600078e00ff */
[----:B------:R-:W-:-:S04]  /*13c40*/  ISETP.NE.AND P0, PT, R0, 0x2, PT ;  /* 0x000000020000780c */ /* 0x000fc80003f05270 */
[----:B------:R-:W-:Y:S02]  /*13c50*/  SEL R2, RZ, 0x1, P0 ;  /* 0x00000001ff027807 */ /* 0x000fe40000000000 */
[----:B------:R-:W-:Y:S02]  /*13c60*/  SEL R0, R0, RZ, P0 ;  /* 0x000000ff00007207 */ /* 0x000fe40000000000 */
[----:B------:R-:W-:-:S07]  /*13c70*/  LOP3.LUT R9, R9, R2, RZ, 0x3c, !PT ;  /* 0x0000000209097212 */ /* 0x000fce00078e3cff */
.L_x_1049:
[----:B------:R-:W0:Y:S01]  /*13c80*/  S2R R5, SR_CgaCtaId ;  /* 0x0000000000057919 */ /* 0x000e220000008800 */
[----:B------:R-:W-:Y:S02]  /*13c90*/  MOV R2, 0x400 ;  /* 0x0000040000027802 */ /* 0x000fe40000000f00 */
[----:B------:R-:W-:Y:S02]  /*13ca0*/  SHF.L.U32 R3, R3, 0x1f, RZ ;  /* 0x0000001f03037819 */ /* 0x000fe400000006ff */
[----:B0-----:R-:W-:-:S04]  /*13cb0*/  LEA R2, R5, R2, 0x18 ;  /* 0x0000000205027211 */ /* 0x001fc800078ec0ff */
[----:B------:R-:W0:Y:S02]  /*13cc0*/  SYNCS.PHASECHK.TRANS64.TRYWAIT P0, [R2+URZ+0x30820], R3 ;  /* 0x03082003020075a7 */ /* 0x000e24000800017f */
[----:B0-----:R-:W-:Y:S05]  /*13cd0*/  @!P0 BRA `(.L_x_1140) ;  /* 0x0000001400708947 */ /* 0x001fea0003800000 */
.L_x_1181:
[----:B------:R-:W-:-:S03]  /*13ce0*/  UMOV UR4, 0xffffffff ;  /* 0xffffffff00047882 */ /* 0x000fc60000000000 */
[----:B------:R-:W-:Y:S05]  /*13cf0*/  BRA.DIV UR4, `(.L_x_1141) ;  /* 0x00000016047c7947 */ /* 0x000fea000b800000 */
[----:B0-----:R-:W0:Y:S02]  /*13d00*/  S2R R3, SR_TID.X ;  /* 0x0000000000037919 */ /* 0x001e240000002100 */
[----:B0-----:R-:W-:-:S04]  /*13d10*/  SHF.R.U32.HI R3, RZ, 0x5, R3 ;  /* 0x00000005ff037819 */ /* 0x001fc80000011603 */
[----:B------:R-:W-:-:S05]  /*13d20*/  LOP3.LUT R3, R3, 0x3, RZ, 0xc0, !PT ;  /* 0x0000000303037812 */ /* 0x000fca00078ec0ff */
[----:B------:R0:W1:Y:S02]  /*13d30*/  SHFL.IDX PT, R14, R3, RZ, 0x1f ;  /* 0x00001fff030e7589 */ /* 0x00006400000e0000 */
.L_x_1184:
[----:B-1----:R-:W-:-:S13]  /*13d40*/  ISETP.NE.AND P0, PT, R14, RZ, PT ;  /* 0x000000ff0e00720c */ /* 0x002fda0003f05270 */
[----:B------:R-:W-:Y:S05]  /*13d50*/  @P0 BRA `(.L_x_965) ;  /* 0x0000000000900947 */ /* 0x000fea0003800000 */
[----:B------:R-:W-:-:S03]  /*13d60*/  UMOV UR4, 0xffffffff ;  /* 0xffffffff00047882 */ /* 0x000fc60000000000 */
[----:B------:R-:W-:Y:S05]  /*13d70*/  BRA.DIV UR4, `(.L_x_1142) ;  /* 0x0000001604907947 */ /* 0x000fea000b800000 */
[----:B------:R-:W-:-:S13]  /*13d80*/  ELECT P6, URZ, PT ;  /* 0x00000000003f782f */ /* 0x000fda00038c0000 */
.L_x_1187:
[----:B------:R-:W-:Y:S05]  /*13d90*/  @!P6 BRA `(.L_x_965) ;  /* 0x000000000080e947 */ /* 0x000fea0003800000 */
[----:B0-----:R-:W2:Y:S02]  /*13da0*/  LDL R3, [R1+0xc] ;  /* 0x00000c0001037983 */ /* 0x001ea40000100800 */
[----:B--2---:R-:W-:-:S13]  /*13db0*/  R2UR UR4, R3 ;  /* 0x00000000030472ca */ /* 0x004fda00000e0000 */
[----:B------:R-:W-:-:S06]  /*13dc0*/  ULOP3.LUT UR4, UR4, 0x2, URZ, 0xfc, !UPT ;  /* 0x0000000204047892 */ /* 0x000fcc000f8efc3f */
[----:B------:R-:W-:-:S05]  /*13dd0*/  IMAD.U32 R3, RZ, RZ, UR4 ;  /* 0x00000004ff037e24 */ /* 0x000fca000f8e00ff */
[----:B------:R-:W-:-:S13]  /*13de0*/  ISETP.NE.AND P2, PT, R3, 0x3, PT ;  /* 0x000000030300780c */ /* 0x000fda0003f45270 */
[----:B------:R-:W-:Y:S05]  /*13df0*/  @!P2 BRA `(.L_x_1143) ;  /* 0x000000000004a947 */ /* 0x000fea0003800000 */
[----:B------:R-:W-:Y:S01]  /*13e00*/  BPT.TRAP 0x1 ;  /* 0x000000040000795c */ /* 0x000fe20000300000 */
.L_x_1143:
[----:B------:R-:W-:Y:S01]  /*13e10*/  VIADD R7, R2, 0x30840 ;  /* 0x0003084002077836 */ /* 0x000fe20000000000 */
[----:B------:R-:W-:Y:S01]  /*13e20*/  SHF.L.U32 R5, R9, 0x1f, RZ ;  /* 0x0000001f09057819 */ /* 0x000fe200000006ff */
[C---:B------:R-:W-:Y:S02]  /*13e30*/  VIADD R3, R0.reuse, 0x1 ;  /* 0x0000000100037836 */ /* 0x040fe40000000000 */
[----:B------:R-:W-:-:S03]  /*13e40*/  IMAD R6, R0, 0x8, R7 ;  /* 0x0000000800067824 */ /* 0x000fc600078e0207 */
[C---:B------:R-:W-:Y:S01]  /*13e50*/  ISETP.NE.AND P1, PT, R3.reuse, 0x2, PT ;  /* 0x000000020300780c */ /* 0x040fe20003f25270 */
[----:B------:R-:W0:Y:S03]  /*13e60*/  SYNCS.PHASECHK.TRANS64.TRYWAIT P0, [R6+URZ], R5 ;  /* 0x00000005060075a7 */ /* 0x000e26000800017f */
[----:B------:R-:W-:Y:S02]  /*13e70*/  SEL R4, RZ, 0x1, P1 ;  /* 0x00000001ff047807 */ /* 0x000fe40000800000 */
[----:B------:R-:W-:Y:S02]  /*13e80*/  SEL R8, R3, RZ, P1 ;  /* 0x000000ff03087207 */ /* 0x000fe40000800000 */
[----:B------:R-:W-:-:S03]  /*13e90*/  LOP3.LUT R4, R9, R4, RZ, 0x3c, !PT ;  /* 0x0000000409047212 */ /* 0x000fc600078e3cff */
[----:B------:R-:W-:Y:S01]  /*13ea0*/  IMAD R3, R8, 0x8, R7 ;  /* 0x0000000808037824 */ /* 0x000fe200078e0207 */
[----:B------:R-:W-:Y:S01]  /*13eb0*/  SHF.L.U32 R4, R4, 0x1f, RZ ;  /* 0x0000001f04047819 */ /* 0x000fe200000006ff */
[----:B0-----:R-:W-:Y:S06]  /*13ec0*/  @!P0 BRA `(.L_x_1144) ;  /* 0x00000014005c8947 */ /* 0x001fec0003800000 */
.L_x_1188:
[----:B------:R-:W1:Y:S02]  /*13ed0*/  SYNCS.PHASECHK.TRANS64.TRYWAIT P0, [R3+URZ], R4 ;  /* 0x00000004030075a7 */ /* 0x000e64000800017f */
[----:B-1----:R-:W-:Y:S05]  /*13ee0*/  @!P0 BRA `(.L_x_1145) ;  /* 0x0000001400688947 */ /* 0x002fea0003800000 */
.L_x_1189:
[----:B------:R-:W-:Y:S05]  /*13ef0*/  @!P2 BRA `(.L_x_1146) ;  /* 0x000000000004a947 */ /* 0x000fea0003800000 */
[----:B------:R-:W-:Y:S01]  /*13f00*/  BPT.TRAP 0x1 ;  /* 0x000000040000795c */ /* 0x000fe20000300000 */
.L_x_1146:
[----:B-1----:R-:W-:-:S04]  /*13f10*/  VIADD R3, R2, 0x30860 ;  /* 0x0003086002037836 */ /* 0x002fc80000000000 */
[----:B------:R-:W-:-:S04]  /*13f20*/  IMAD R0, R0, 0x8, R3 ;  /* 0x0000000800007824 */ /* 0x000fc800078e0203 */
[----:B------:R-:W1:Y:S02]  /*13f30*/  SYNCS.PHASECHK.TRANS64.TRYWAIT P0, [R0+URZ], R5 ;  /* 0x00000005000075a7 */ /* 0x000e64000800017f */
[----:B-1----:R-:W-:Y:S05]  /*13f40*/  @!P0 BRA `(.L_x_1147) ;  /* 0x0000001400648947 */ /* 0x002fea0003800000 */
.L_x_1190:
[----:B------:R-:W-:-:S07]  /*13f50*/  IMAD R3, R8, 0x8, R3 ;  /* 0x0000000808037824 */ /* 0x000fce00078e0203 */
.L_x_1148:
[----:B--2---:R2:W3:Y:S02]  /*13f60*/  SYNCS.PHASECHK.TRANS64.TRYWAIT P0, [R3+URZ], R4 ;  /* 0x00000004030075a7 */ /* 0x0044e4000800017f */
[----:B---3--:R-:W-:Y:S05]  /*13f70*/  @!P0 NANOSLEEP.SYNCS 0x989680 ;  /* 0x009896800000895d */ /* 0x008fea0003900000 */
[----:B------:R-:W3:Y:S02]  /*13f80*/  @!P0 SYNCS.PHASECHK.TRANS64 P0, [R3+URZ], R4 ;  /* 0x00000004030085a7 */ /* 0x000ee4000800007f */
[----:B---3--:R-:W-:Y:S05]  /*13f90*/  @!P0 BRA `(.L_x_1148) ;  /* 0xfffffffc00f08947 */ /* 0x008fea000383ffff */
.L_x_965:
[----:B------:R-:W-:Y:S05]  /*13fa0*/  BSYNC B6 ;  /* 0x0000000000067941 */ /* 0x000fea0003800000 */
.L_x_962:
[----:B------:R-:W-:Y:S05]  /*13fb0*/  EXIT ;  /* 0x000000000000794d */ /* 0x000fea0003800000 */
.L_x_975:
[----:B------:R-:W-:-:S13]  /*13fc0*/  R2UR UR4, R16 ;  /* 0x00000000100472ca */ /* 0x000fda00000e0000 */
[----:B0-----:R-:W-:-:S04]  /*13fd0*/  IMAD.U32 R3, RZ, RZ, UR4 ;  /* 0x00000004ff037e24 */ /* 0x001fc8000f8e00ff */
[----:B------:R0:W1:Y:S03]  /*13fe0*/  SYNCS.PHASECHK.TRANS64.TRYWAIT P0, [R3+URZ+0x30800], R0 ;  /* 0x03080000030075a7 */ /* 0x000066000800017f */
[----:B-1----:R-:W-:Y:S05]  /*13ff0*/  @!P0 NANOSLEEP.SYNCS 0x989680 ;  /* 0x009896800000895d */ /* 0x002fea0003900000 */
[----:B------:R-:W1:Y:S02]  /*14000*/  @!P0 SYNCS.PHASECHK.TRANS64 P0, [R3+URZ+0x30800], R0 ;  /* 0x03080000030085a7 */ /* 0x000e64000800007f */
[----:B-1----:R-:W-:Y:S05]  /*14010*/  @!P0 BRA `(.L_x_975) ;  /* 0xfffffffc00e88947 */ /* 0x002fea000383ffff */
[----:B------:R-:W-:Y:S05]  /*14020*/  BRA `(.L_x_1149) ;  /* 0xfffffed8007c7947 */ /* 0x000fea000383ffff */
.L_x_979:
[----:B------:R-:W-:-:S13]  /*14030*/  R2UR UR4, R16 ;  /* 0x00000000100472ca */ /* 0x000fda00000e0000 */
[----:B0-----:R-:W-:-:S04]  /*14040*/  IMAD.U32 R3, RZ, RZ, UR4 ;  /* 0x00000004ff037e24 */ /* 0x001fc8000f8e00ff */
[----:B------:R0:W2:Y:S03]  /*14050*/  SYNCS.PHASECHK.TRANS64.TRYWAIT P0, [R3+URZ+0x30830], R0 ;  /* 0x03083000030075a7 */ /* 0x0000a6000800017f */
[----:B--2---:R-:W-:Y:S05]  /*14060*/  @!P0 NANOSLEEP.SYNCS 0x989680 ;  /* 0x009896800000895d */ /* 0x004fea0003900000 */
[----:B------:R-:W2:Y:S02]  /*14070*/  @!P0 SYNCS.PHASECHK.TRANS64 P0, [R3+URZ+0x30830], R0 ;  /* 0x03083000030085a7 */ /* 0x000ea4000800007f */
[----:B--2---:R-:W-:Y:S05]  /*14080*/  @!P0 BRA `(.L_x_979) ;  /* 0xfffffffc00e88947 */ /* 0x004fea000383ffff */
[----:B------:R-:W-:Y:S05]  /*14090*/  BRA `(.L_x_978) ;  /* 0xfffffed800b07947 */ /* 0x000fea000383ffff */
.L_x_995:
[----:B-1----:R-:W-:-:S04]  /*140a0*/  IMAD.U32 R152, RZ, RZ, UR60 ;  /* 0x0000003cff987e24 */ /* 0x002fc8000f8e00ff */
[----:B------:R1:W2:Y:S03]  /*140b0*/  SYNCS.PHASECHK.TRANS64.TRYWAIT P0, [R152+URZ+0x30830], R23 ;  /* 0x03083017980075a7 */ /* 0x0002a6000800017f */
[----:B--2---:R-:W-:Y:S05]  /*140c0*/  @!P0 NANOSLEEP.SYNCS 0x989680 ;  /* 0x009896800000895d */ /* 0x004fea0003900000 */
[----:B------:R-:W2:Y:S02]  /*140d0*/  @!P0 SYNCS.PHASECHK.TRANS64 P0, [R152+URZ+0x30830], R23 ;  /* 0x03083017980085a7 */ /* 0x000ea4000800007f */
[----:B--2---:R-:W-:Y:S05]  /*140e0*/  @!P0 BRA `(.L_x_995) ;  /* 0xfffffffc00ec8947 */ /* 0x004fea000383ffff */
[----:B------:R-:W-:Y:S05]  /*140f0*/  BRA `(.L_x_994) ;  /* 0xffffff0400ec7947 */ /* 0x000fea000383ffff */
.L_x_999:
[----:B-1----:R-:W-:-:S04]  /*14100*/  IMAD.U32 R23, RZ, RZ, UR14 ;  /* 0x0000000eff177e24 */ /* 0x002fc8000f8e00ff */
[----:B------:R1:W2:Y:S03]  /*14110*/  SYNCS.PHASECHK.TRANS64.TRYWAIT P0, [R23+URZ+0x30850], R0 ;  /* 0x03085000170075a7 */ /* 0x0002a6000800017f */
[----:B--2---:R-:W-:Y:S05]  /*14120*/  @!P0 NANOSLEEP.SYNCS 0x989680 ;  /* 0x009896800000895d */ /* 0x004fea0003900000 */
[----:B------:R-:W2:Y:S02]  /*14130*/  @!P0 SYNCS.PHASECHK.TRANS64 P0, [R23+URZ+0x30850], R0 ;  /* 0x03085000170085a7 */ /* 0x000ea4000800007f */
[----:B--2---:R-:W-:Y:S05]  /*14140*/  @!P0 BRA `(.L_x_999) ;  /* 0xfffffffc00ec8947 */ /* 0x004fea000383ffff */
[----:B------:R-:W-:Y:S05]  /*14150*/  BRA `(.L_x_998) ;  /* 0xffffff14008c7947 */ /* 0x000fea000383ffff */
.L_x_1016:
[----:B-1----:R-:W-:-:S04]  /*14160*/  IMAD.U32 R4, RZ, RZ, UR7 ;  /* 0x00000007ff047e24 */ /* 0x002fc8000f8e00ff */
[----:B------:R1:W2:Y:S03]  /*14170*/  SYNCS.PHASECHK.TRANS64.TRYWAIT P0, [R4+URZ+0x30830], R3 ;  /* 0x03083003040075a7 */ /* 0x0002a6000800017f */
[----:B--2---:R-:W-:Y:S05]  /*14180*/  @!P0 NANOSLEEP.SYNCS 0x989680 ;  /* 0x009896800000895d */ /* 0x004fea0003900000 */
[----:B------:R-:W2:Y:S02]  /*14190*/  @!P0 SYNCS.PHASECHK.TRANS64 P0, [R4+URZ+0x30830], R3 ;  /* 0x03083003040085a7 */ /* 0x000ea4000800007f */
[----:B--2---:R-:W-:Y:S05]  /*141a0*/  @!P0 BRA `(.L_x_1016) ;  /* 0xfffffffc00ec8947 */ /* 0x004fea000383ffff */
[----:B------:R-:W-:Y:S05]  /*141b0*/  BRA `(.L_x_1015) ;  /* 0xffffff3000b87947 */ /* 0x000fea000383ffff */
.L_x_1020:
[----:B01----:R-:W-:-:S04]  /*141c0*/  MOV R3, UR14 ;  /* 0x0000000e00037c02 */ /* 0x003fc80008000f00 */
[----:B------:R0:W1:Y:S03]  /*141d0*/  SYNCS.PHASECHK.TRANS64.TRYWAIT P0, [R3+URZ+0x30850], R0 ;  /* 0x03085000030075a7 */ /* 0x000066000800017f */
[----:B-1----:R-:W-:Y:S05]  /*141e0*/  @!P0 NANOSLEEP.SYNCS 0x989680 ;  /* 0x009896800000895d */ /* 0x002fea0003900000 */
[----:B------:R-:W1:Y:S02]  /*141f0*/  @!P0 SYNCS.PHASECHK.TRANS64 P0, [R3+URZ+0x30850], R0 ;  /* 0x03085000030085a7 */ /* 0x000e64000800007f */
[----:B-1----:R-:W-:Y:S05]  /*14200*/  @!P0 BRA `(.L_x_1020) ;  /* 0xfffffffc00ec8947 */ /* 0x002fea000383ffff */
[----:B------:R-:W-:Y:S05]  /*14210*/  BRA `(.L_x_1019) ;  /* 0xffffff4000387947 */ /* 0x000fea000383ffff */
.L_x_1026:
[----:B-1----:R-:W-:-:S04]  /*14220*/  IMAD.U32 R4, RZ, RZ, UR60 ;  /* 0x0000003cff047e24 */ /* 0x002fc8000f8e00ff */
[----:B------:R1:W2:Y:S03]  /*14230*/  SYNCS.PHASECHK.TRANS64.TRYWAIT P0, [R4+URZ+0x30830], R3 ;  /* 0x03083003040075a7 */ /* 0x0002a6000800017f */
[----:B--2---:R-:W-:Y:S05]  /*14240*/  @!P0 NANOSLEEP.SYNCS 0x989680 ;  /* 0x009896800000895d */ /* 0x004fea0003900000 */
[----:B------:R-:W2:Y:S02]  /*14250*/  @!P0 SYNCS.PHASECHK.TRANS64 P0, [R4+URZ+0x30830], R3 ;  /* 0x03083003040085a7 */ /* 0x000ea4000800007f */
[----:B--2---:R-:W-:Y:S05]  /*14260*/  @!P0 BRA `(.L_x_1026) ;  /* 0xfffffffc00ec8947 */ /* 0x004fea000383ffff */
[----:B------:R-:W-:Y:S05]  /*14270*/  BRA `(.L_x_1025) ;  /* 0xffffff4c00d07947 */ /* 0x000fea000383ffff */
.L_x_1030:
[----:B01----:R-:W-:-:S04]  /*14280*/  IMAD.U32 R3, RZ, RZ, UR14 ;  /* 0x0000000eff037e24 */ /* 0x003fc8000f8e00ff */
[----:B------:R0:W1:Y:S03]  /*14290*/  SYNCS.PHASECHK.TRANS64.TRYWAIT P0, [R3+URZ+0x30850], R0 ;  /* 0x03085000030075a7 */ /* 0x000066000800017f */
[----:B-1----:R-:W-:Y:S05]  /*142a0*/  @!P0 NANOSLEEP.SYNCS 0x989680 ;  /* 0x009896800000895d */ /* 0x002fea0003900000 */
[----:B------:R-:W1:Y:S02]  /*142b0*/  @!P0 SYNCS.PHASECHK.TRANS64 P0, [R3+URZ+0x30850], R0 ;  /* 0x03085000030085a7 */ /* 0x000e64000800007f */
[----:B-1----:R-:W-:Y:S05]  /*142c0*/  @!P0 BRA `(.L_x_1030) ;  /* 0xfffffffc00ec8947 */ /* 0x002fea000383ffff */
[----:B------:R-:W-:Y:S05]  /*142d0*/  BRA `(.L_x_1029) ;  /* 0xffffff5c00547947 */ /* 0x000fea000383ffff */
.L_x_1043:
[----:B-1----:R-:W-:-:S04]  /*142e0*/  IMAD.U32 R5, RZ, RZ, UR7 ;  /* 0x00000007ff057e24 */ /* 0x002fc8000f8e00ff */
[----:B------:R1:W2:Y:S03]  /*142f0*/  SYNCS.PHASECHK.TRANS64.TRYWAIT P0, [R5+URZ+0x30850], R0 ;  /* 0x03085000050075a7 */ /* 0x0002a6000800017f */
[----:B--2---:R-:W-:Y:S05]  /*14300*/  @!P0 NANOSLEEP.SYNCS 0x989680 ;  /* 0x009896800000895d */ /* 0x004fea0003900000 */
[----:B------:R-:W2:Y:S02]  /*14310*/  @!P0 SYNCS.PHASECHK.TRANS64 P0, [R5+URZ+0x30850], R0 ;  /* 0x03085000050085a7 */ /* 0x000ea4000800007f */
[----:B--2---:R-:W-:Y:S05]  /*14320*/  @!P0 BRA `(.L_x_1043) ;  /* 0xfffffffc00ec8947 */ /* 0x004fea000383ffff */
[----:B------:R-:W-:Y:S05]  /*14330*/  BRA `(.L_x_1042) ;  /* 0xffffff7c00907947 */ /* 0x000fea000383ffff */
.L_x_1060:
[----:B------:R-:W-:Y:S02]  /*14340*/  IMAD.MOV.U32 R13, RZ, RZ, R0 ;  /* 0x000000ffff0d7224 */ /* 0x000fe400078e0000 */
[----:B------:R-:W-:Y:S02]  /*14350*/  IMAD.MOV.U32 R12, RZ, RZ, RZ ;  /* 0x000000ffff0c7224 */ /* 0x000fe400078e00ff */
[----:B------:R-:W-:Y:S02]  /*14360*/  IMAD.MOV.U32 R11, RZ, RZ, 0x1f ;  /* 0x0000001fff0b7424 */ /* 0x000fe400078e00ff */
[----:B------:R-:W-:-:S07]  /*14370*/  IMAD.MOV.U32 R15, RZ, RZ, -0x1 ;  /* 0xffffffffff0f7424 */ /* 0x000fce00078e00ff */
[----:B------:R-:W-:Y:S05]  /*14380*/  WARPSYNC.COLLECTIVE R15, `(.L_x_1150) ;  /* 0x000000000f087348 */ /* 0x000fea0003c00000 */
[----:B------:R0:W1:Y:S02]  /*14390*/  SHFL.IDX P6, R14, R13, R12, R11 ;  /* 0x0000000c0d0e7389 */ /* 0x00006400000c000b */
[----:B01----:R-:W-:Y:S01]  /*143a0*/  ENDCOLLECTIVE ;  /* 0x000000000000791b */ /* 0x003fe20003800000 */
.L_x_1150:
[----:B------:R-:W-:Y:S05]  /*143b0*/  BRA `(.L_x_1151) ;  /* 0xffffffbc009c7947 */ /* 0x000fea000383ffff */
.L_x_1062:
[----:B------:R-:W-:Y:S01]  /*143c0*/  BSSY B0, `(.L_x_1152) ;  /* 0x0000006000007945 */ /* 0x000fe20003800000 */
[----:B------:R-:W-:-:S07]  /*143d0*/  IMAD.MOV.U32 R15, RZ, RZ, -0x1 ;  /* 0xffffffffff0f7424 */ /* 0x000fce00078e00ff */
[----:B0-----:R-:W-:Y:S05]  /*143e0*/  WARPSYNC.COLLECTIVE R15, `(.L_x_1153) ;  /* 0x000000000f0c7348 */ /* 0x001fea0003c00000 */
[----:B------:R-:W-:Y:S02]  /*143f0*/  ELECT P6, UR62, PT ;  /* 0x00000000003e782f */ /* 0x000fe400038c0000 */
[----:B------:R-:W-:Y:S01]  /*14400*/  MOV R14, UR62 ;  /* 0x0000003e000e7c02 */ /* 0x000fe20008000f00 */
[----:B0-----:R-:W-:Y:S10]  /*14410*/  ENDCOLLECTIVE ;  /* 0x000000000000791b */ /* 0x001ff40003800000 */
.L_x_1153:
[----:B------:R-:W-:Y:S05]  /*14420*/  BSYNC B0 ;  /* 0x0000000000007941 */ /* 0x000fea0003800000 */
.L_x_1152:
[----:B------:R-:W-:Y:S05]  /*14430*/  BRA `(.L_x_1154) ;  /* 0xffffffbc009c7947 */ /* 0x000fea000383ffff */
.L_x_1064:
[----:B0-----:R-:W-:-:S04]  /*14440*/  IMAD.U32 R3, RZ, RZ, UR38 ;  /* 0x00000026ff037e24 */ /* 0x001fc8000f8e00ff */
[----:B------:R0:W1:Y:S03]  /*14450*/  SYNCS.PHASECHK.TRANS64.TRYWAIT P0, [R3+URZ+0x30840], R0 ;  /* 0x03084000030075a7 */ /* 0x000066000800017f */
[----:B-1----:R-:W-:Y:S05]  /*14460*/  @!P0 NANOSLEEP.SYNCS 0x989680 ;  /* 0x009896800000895d */ /* 0x002fea0003900000 */
[----:B------:R-:W1:Y:S02]  /*14470*/  @!P0 SYNCS.PHASECHK.TRANS64 P0, [R3+URZ+0x30840], R0 ;  /* 0x03084000030085a7 */ /* 0x000e64000800007f */
[----:B-1----:R-:W-:Y:S05]  /*14480*/  @!P0 BRA `(.L_x_1064) ;  /* 0xfffffffc00ec8947 */ /* 0x002fea000383ffff */
[----:B------:R-:W-:Y:S05]  /*14490*/  BRA `(.L_x_1155) ;  /* 0xffffffbc00f87947 */ /* 0x000fea000383ffff */
.L_x_1067:
[----:B------:R-:W-:Y:S02]  /*144a0*/  IMAD.MOV.U32 R13, RZ, RZ, R7 ;  /* 0x000000ffff0d7224 */ /* 0x000fe400078e0007 */
[----:B------:R-:W-:Y:S02]  /*144b0*/  IMAD.MOV.U32 R12, RZ, RZ, RZ ;  /* 0x000000ffff0c7224 */ /* 0x000fe400078e00ff */
[----:B------:R-:W-:Y:S02]  /*144c0*/  IMAD.MOV.U32 R11, RZ, RZ, 0x181f ;  /* 0x0000181fff0b7424 */ /* 0x000fe400078e00ff */
[----:B------:R-:W-:Y:S02]  /*144d0*/  IMAD.MOV.U32 R15, RZ, RZ, -0x1 ;  /* 0xffffffffff0f7424 */ /* 0x000fe400078e00ff */
[----:B------:R-:W-:-:S07]  /*144e0*/  VIADD R0, R0, UR45 ;  /* 0x0000002d00007c36 */ /* 0x000fce0008000000 */
[----:B------:R-:W-:Y:S05]  /*144f0*/  WARPSYNC.COLLECTIVE R15, `(.L_x_1156) ;  /* 0x000000000f087348 */ /* 0x000fea0003c00000 */
[----:B------:R0:W1:Y:S02]  /*14500*/  SHFL.IDX P6, R14, R13, R12, R11 ;  /* 0x0000000c0d0e7389 */ /* 0x00006400000c000b */
[----:B01----:R-:W-:Y:S01]  /*14510*/  ENDCOLLECTIVE ;  /* 0x000000000000791b */ /* 0x003fe20003800000 */
.L_x_1156:
[----:B------:R-:W-:Y:S02]  /*14520*/  VIADD R5, R0, 0x10 ;  /* 0x0000001000057836 */ /* 0x000fe40000000000 */
[----:B------:R-:W-:Y:S02]  /*14530*/  IMAD.MOV.U32 R13, RZ, RZ, R8 ;  /* 0x000000ffff0d7224 */ /* 0x000fe400078e0008 */
[----:B------:R-:W-:-:S07]  /*14540*/  IMAD.MOV.U32 R2, RZ, RZ, R14 ;  /* 0x000000ffff027224 */ /* 0x000fce00078e000e */
[----:B------:R-:W-:Y:S05]  /*14550*/  WARPSYNC.COLLECTIVE R15, `(.L_x_1157) ;  /* 0x000000000f087348 */ /* 0x000fea0003c00000 */
[----:B------:R0:W1:Y:S02]  /*14560*/  SHFL.IDX P6, R14, R13, R12, R11 ;  /* 0x0000000c0d0e7389 */ /* 0x00006400000c000b */
[----:B01----:R-:W-:Y:S01]  /*14570*/  ENDCOLLECTIVE ;  /* 0x000000000000791b */ /* 0x003fe20003800000 */
.L_x_1157:
[----:B------:R-:W-:Y:S01]  /*14580*/  ULDC UR4, c[0x0][0x288] ;  /* 0x0000a20000047ab9 */ /* 0x000fe20000000800 */
[----:B------:R-:W-:Y:S01]  /*14590*/  IMAD.MOV.U32 R3, RZ, RZ, R2 ;  /* 0x000000ffff037224 */ /* 0x000fe200078e0002 */
[----:B------:R-:W-:Y:S01]  /*145a0*/  ULDC.64 UR6, c[0x0][0x208] ;  /* 0x0000820000067ab9 */ /* 0x000fe20000000a00 */
[----:B------:R-:W-:-:S05]  /*145b0*/  IMAD R6, R6, UR4, RZ ;  /* 0x0000000406067c24 */ /* 0x000fca000f8e02ff */
[----:B------:R-:W-:Y:S01]  /*145c0*/  ISETP.GE.AND P3, PT, R0, R6, PT ;  /* 0x000000060000720c */ /* 0x000fe20003f66270 */
[----:B------:R-:W-:Y:S02]  /*145d0*/  IMAD.MOV.U32 R13, RZ, RZ, R7 ;  /* 0x000000ffff0d7224 */ /* 0x000fe400078e0007 */
[----:B------:R-:W-:-:S10]  /*145e0*/  IMAD.MOV.U32 R12, RZ, RZ, 0x1 ;  /* 0x00000001ff0c7424 */ /* 0x000fd400078e00ff */
[----:B------:R-:W-:Y:S02]  /*145f0*/  @!P3 LEA R21, R9, UR38, 0x1 ;  /* 0x000000260915bc11 */ /* 0x000fe4000f8e08ff */
        /* <DEDUP_REMOVED lines=13> */
.L_x_1158:
[----:B------:R-:W-:Y:S01]  /*146d0*/  VIADD R3, R0, 0x20 ;  /* 0x0000002000037836 */ /* 0x000fe20000000000 */
[----:B------:R-:W-:Y:S01]  /*146e0*/  @!P3 LEA R20, R9, UR38, 0x1 ;  /* 0x000000260914bc11 */ /* 0x000fe2000f8e08ff */
[----:B------:R-:W-:Y:S02]  /*146f0*/  IMAD.MOV.U32 R13, RZ, RZ, R8 ;  /* 0x000000ffff0d7224 */ /* 0x000fe400078e0008 */
[----:B------:R-:W-:-:S07]  /*14700*/  IMAD.MOV.U32 R5, RZ, RZ, R14 ;  /* 0x000000ffff057224 */ /* 0x000fce00078e000e */
[----:B------:R-:W-:Y:S05]  /*14710*/  WARPSYNC.COLLECTIVE R15, `(.L_x_1159) ;  /* 0x000000000f087348 */ /* 0x000fea0003c00000 */
[----:B------:R0:W1:Y:S02]  /*14720*/  SHFL.IDX P6, R14, R13, R12, R11 ;  /* 0x0000000c0d0e7389 */ /* 0x00006400000c000b */
[----:B01----:R-:W-:Y:S01]  /*14730*/  ENDCOLLECTIVE ;  /* 0x000000000000791b */ /* 0x003fe20003800000 */
.L_x_1159:
[----:B------:R-:W-:Y:S01]  /*14740*/  ULDC.64 UR4, c[0x0][0x208] ;  /* 0x0000820000047ab9 */ /* 0x000fe20000000a00 */
[----:B------:R-:W-:Y:S02]  /*14750*/  IMAD.MOV.U32 R13, RZ, RZ, R7 ;  /* 0x000000ffff0d7224 */ /* 0x000fe400078e0007 */
[----:B------:R-:W-:Y:S02]  /*14760*/  IMAD.MOV.U32 R12, RZ, RZ, 0x2 ;  /* 0x00000002ff0c7424 */ /* 0x000fe400078e00ff */
[----:B------:R-:W-:-:S04]  /*14770*/  IMAD.MOV.U32 R4, RZ, RZ, R14 ;  /* 0x000000ffff047224 */ /* 0x000fc800078e000e */
        /* <DEDUP_REMOVED lines=12> */
.L_x_1160:
[----:B------:R-:W-:Y:S01]  /*14840*/  VIADD R5, R0, 0x30 ;  /* 0x0000003000057836 */ /* 0x000fe20000000000 */
[----:B------:R-:W-:Y:S01]  /*14850*/  @!P3 LEA R21, R9, UR38, 0x1 ;  /* 0x000000260915bc11 */ /* 0x000fe2000f8e08ff */
[----:B------:R-:W-:Y:S02]  /*14860*/  IMAD.MOV.U32 R13, RZ, RZ, R8 ;  /* 0x000000ffff0d7224 */ /* 0x000fe400078e0008 */
[----:B------:R-:W-:-:S07]  /*14870*/  IMAD.MOV.U32 R3, RZ, RZ, R14 ;  /* 0x000000ffff037224 */ /* 0x000fce00078e000e */
[----:B------:R-:W-:Y:S05]  /*14880*/  WARPSYNC.COLLECTIVE R15, `(.L_x_1161) ;  /* 0x000000000f087348 */ /* 0x000fea0003c00000 */
[----:B------:R0:W1:Y:S02]  /*14890*/  SHFL.IDX P6, R14, R13, R12, R11 ;  /* 0x0000000c0d0e7389 */ /* 0x00006400000c000b */
[----:B01----:R-:W-:Y:S01]  /*148a0*/  ENDCOLLECTIVE ;  /* 0x000000000000791b */ /* 0x003fe20003800000 */
.L_x_1161:
        /* <DEDUP_REMOVED lines=16> */
.L_x_1162:
[----:B------:R-:W-:Y:S01]  /*149b0*/  VIADD R3, R0, 0x40 ;  /* 0x0000004000037836 */ /* 0x000fe20000000000 */
[----:B------:R-:W-:Y:S01]  /*149c0*/  @!P3 LEA R20, R9, UR38, 0x1 ;  /* 0x000000260914bc11 */ /* 0x000fe2000f8e08ff */
[----:B------:R-:W-:Y:S02]  /*149d0*/  IMAD.MOV.U32 R13, RZ, RZ, R8 ;  /* 0x000000ffff0d7224 */ /* 0x000fe400078e0008 */
[----:B------:R-:W-:-:S07]  /*149e0*/  IMAD.MOV.U32 R5, RZ, RZ, R14 ;  /* 0x000000ffff057224 */ /* 0x000fce00078e000e */
[----:B------:R-:W-:Y:S05]  /*149f0*/  WARPSYNC.COLLECTIVE R15, `(.L_x_1163) ;  /* 0x000000000f087348 */ /* 0x000fea0003c00000 */
[----:B------:R0:W1:Y:S02]  /*14a00*/  SHFL.IDX P6, R14, R13, R12, R11 ;  /* 0x0000000c0d0e7389 */ /* 0x00006400000c000b */
[----:B01----:R-:W-:Y:S01]  /*14a10*/  ENDCOLLECTIVE ;  /* 0x000000000000791b */ /* 0x003fe20003800000 */
.L_x_1163:
        /* <DEDUP_REMOVED lines=16> */
.L_x_1164:
[----:B------:R-:W-:Y:S01]  /*14b20*/  VIADD R5, R0, 0x50 ;  /* 0x0000005000057836 */ /* 0x000fe20000000000 */
[----:B------:R-:W-:Y:S01]  /*14b30*/  @!P3 LEA R21, R9, UR38, 0x1 ;  /* 0x000000260915bc11 */ /* 0x000fe2000f8e08ff */
[----:B------:R-:W-:Y:S02]  /*14b40*/  IMAD.MOV.U32 R13, RZ, RZ, R8 ;  /* 0x000000ffff0d7224 */ /* 0x000fe400078e0008 */
[----:B------:R-:W-:-:S07]  /*14b50*/  IMAD.MOV.U32 R3, RZ, RZ, R14 ;  /* 0x000000ffff037224 */ /* 0x000fce00078e000e */
[----:B------:R-:W-:Y:S05]  /*14b60*/  WARPSYNC.COLLECTIVE R15, `(.L_x_1165) ;  /* 0x000000000f087348 */ /* 0x000fea0003c00000 */
[----:B------:R0:W1:Y:S02]  /*14b70*/  SHFL.IDX P6, R14, R13, R12, R11 ;  /* 0x0000000c0d0e7389 */ /* 0x00006400000c000b */
[----:B01----:R-:W-:Y:S01]  /*14b80*/  ENDCOLLECTIVE ;  /* 0x000000000000791b */ /* 0x003fe20003800000 */
.L_x_1165:
        /* <DEDUP_REMOVED lines=16> */
.L_x_1166:
[----:B------:R-:W-:Y:S01]  /*14c90*/  VIADD R3, R0, 0x60 ;  /* 0x0000006000037836 */ /* 0x000fe20000000000 */
[----:B------:R-:W-:Y:S01]  /*14ca0*/  @!P3 LEA R20, R9, UR38, 0x1 ;  /* 0x000000260914bc11 */ /* 0x000fe2000f8e08ff */
[----:B------:R-:W-:Y:S02]  /*14cb0*/  IMAD.MOV.U32 R13, RZ, RZ, R8 ;  /* 0x000000ffff0d7224 */ /* 0x000fe400078e0008 */
[----:B------:R-:W-:-:S07]  /*14cc0*/  IMAD.MOV.U32 R5, RZ, RZ, R14 ;  /* 0x000000ffff057224 */ /* 0x000fce00078e000e */
[----:B------:R-:W-:Y:S05]  /*14cd0*/  WARPSYNC.COLLECTIVE R15, `(.L_x_1167) ;  /* 0x000000000f087348 */ /* 0x000fea0003c00000 */
[----:B------:R0:W1:Y:S02]  /*14ce0*/  SHFL.IDX P6, R14, R13, R12, R11 ;  /* 0x0000000c0d0e7389 */ /* 0x00006400000c000b */
[----:B01----:R-:W-:Y:S01]  /*14cf0*/  ENDCOLLECTIVE ;  /* 0x000000000000791b */ /* 0x003fe20003800000 */
.L_x_1167:
        /* <DEDUP_REMOVED lines=16> */
.L_x_1168:
[----:B------:R-:W-:Y:S01]  /*14e00*/  @!P3 LEA R21, R9, UR38, 0x1 ;  /* 0x000000260915bc11 */ /* 0x000fe2000f8e08ff */
[----:B------:R-:W-:Y:S02]  /*14e10*/  IMAD.MOV.U32 R13, RZ, RZ, R8 ;  /* 0x000000ffff0d7224 */ /* 0x000fe400078e0008 */
[----:B------:R-:W-:-:S07]  /*14e20*/  IMAD.MOV.U32 R3, RZ, RZ, R14 ;  /* 0x000000ffff037224 */ /* 0x000fce00078e000e */
[----:B------:R-:W-:Y:S05]  /*14e30*/  WARPSYNC.COLLECTIVE R15, `(.L_x_1169) ;  /* 0x000000000f087348 */ /* 0x000fea0003c00000 */
[----:B------:R0:W1:Y:S02]  /*14e40*/  SHFL.IDX P6, R14, R13, R12, R11 ;  /* 0x0000000c0d0e7389 */ /* 0x00006400000c000b */
[----:B01----:R-:W-:Y:S01]  /*14e50*/  ENDCOLLECTIVE ;  /* 0x000000000000791b */ /* 0x003fe20003800000 */
.L_x_1169:
        /* <DEDUP_REMOVED lines=15> */
.L_x_1170:
[----:B------:R-:W-:Y:S02]  /*14f50*/  IMAD.MOV.U32 R13, RZ, RZ, R8 ;  /* 0x000000ffff0d7224 */ /* 0x000fe400078e0008 */
[----:B------:R-:W-:-:S07]  /*14f60*/  IMAD.MOV.U32 R7, RZ, RZ, R14 ;  /* 0x000000ffff077224 */ /* 0x000fce00078e000e */
[----:B------:R-:W-:Y:S05]  /*14f70*/  WARPSYNC.COLLECTIVE R15, `(.L_x_1171) ;  /* 0x000000000f087348 */ /* 0x000fea0003c00000 */
[----:B------:R0:W1:Y:S02]  /*14f80*/  SHFL.IDX P6, R14, R13, R12, R11 ;  /* 0x0000000c0d0e7389 */ /* 0x00006400000c000b */
[----:B01----:R-:W-:Y:S01]  /*14f90*/  ENDCOLLECTIVE ;  /* 0x000000000000791b */ /* 0x003fe20003800000 */
.L_x_1171:
[----:B------:R-:W-:Y:S05]  /*14fa0*/  BRA `(.L_x_1172) ;  /* 0xffffffc000607947 */ /* 0x000fea000383ffff */
.L_x_1070:
[----:B-1----:R-:W-:-:S04]  /*14fb0*/  IMAD.U32 R3, RZ, RZ, UR38 ;  /* 0x00000026ff037e24 */ /* 0x002fc8000f8e00ff */
[----:B------:R1:W2:Y:S03]  /*14fc0*/  SYNCS.PHASECHK.TRANS64.TRYWAIT P0, [R3+URZ+0x30820], R2 ;  /* 0x03082002030075a7 */ /* 0x0002a6000800017f */
[----:B--2---:R-:W-:Y:S05]  /*14fd0*/  @!P0 NANOSLEEP.SYNCS 0x989680 ;  /* 0x009896800000895d */ /* 0x004fea0003900000 */
[----:B------:R-:W2:Y:S02]  /*14fe0*/  @!P0 SYNCS.PHASECHK.TRANS64 P0, [R3+URZ+0x30820], R2 ;  /* 0x03082002030085a7 */ /* 0x000ea4000800007f */
[----:B--2---:R-:W-:Y:S05]  /*14ff0*/  @!P0 BRA `(.L_x_1070) ;  /* 0xfffffffc00ec8947 */ /* 0x004fea000383ffff */
[----:B------:R-:W-:Y:S05]  /*15000*/  BRA `(.L_x_1173) ;  /* 0xffffffc000bc7947 */ /* 0x000fea000383ffff */
.L_x_1077:
[----:B-1----:R-:W-:-:S04]  /*15010*/  IMAD.U32 R3, RZ, RZ, UR38 ;  /* 0x00000026ff037e24 */ /* 0x002fc8000f8e00ff */
[----:B------:R1:W2:Y:S03]  /*15020*/  SYNCS.PHASECHK.TRANS64.TRYWAIT P0, [R3+URZ+0x30848], R2 ;  /* 0x03084802030075a7 */ /* 0x0002a6000800017f */
[----:B--2---:R-:W-:Y:S05]  /*15030*/  @!P0 NANOSLEEP.SYNCS 0x989680 ;  /* 0x009896800000895d */ /* 0x004fea0003900000 */
[----:B------:R-:W2:Y:S02]  /*15040*/  @!P0 SYNCS.PHASECHK.TRANS64 P0, [R3+URZ+0x30848], R2 ;  /* 0x03084802030085a7 */ /* 0x000ea4000800007f */
[----:B--2---:R-:W-:Y:S05]  /*15050*/  @!P0 BRA `(.L_x_1077) ;  /* 0xfffffffc00ec8947 */ /* 0x004fea000383ffff */
[----:B------:R-:W-:Y:S05]  /*15060*/  BRA `(.L_x_1174) ;  /* 0xffffffc400a47947 */ /* 0x000fea000383ffff */
.L_x_1085:
[----:B0-----:R-:W-:-:S04]  /*15070*/  IMAD.U32 R3, RZ, RZ, UR38 ;  /* 0x00000026ff037e24 */ /* 0x001fc8000f8e00ff */
[----:B------:R0:W1:Y:S03]  /*15080*/  SYNCS.PHASECHK.TRANS64.TRYWAIT P0, [R3+URZ+0x30860], R2 ;  /* 0x03086002030075a7 */ /* 0x000066000800017f */
[----:B-1----:R-:W-:Y:S05]  /*15090*/  @!P0 NANOSLEEP.SYNCS 0x989680 ;  /* 0x009896800000895d */ /* 0x002fea0003900000 */
[----:B------:R-:W1:Y:S02]  /*150a0*/  @!P0 SYNCS.PHASECHK.TRANS64 P0, [R3+URZ+0x30860], R2 ;  /* 0x03086002030085a7 */ /* 0x000e64000800007f */
[----:B-1----:R-:W-:Y:S05]  /*150b0*/  @!P0 BRA `(.L_x_1085) ;  /* 0xfffffffc00ec8947 */ /* 0x002fea000383ffff */
[----:B------:R-:W-:Y:S05]  /*150c0*/  BRA `(.L_x_1175) ;  /* 0xffffffc800b87947 */ /* 0x000fea000383ffff */
.L_x_1096:
[----:B-1----:R-:W-:-:S04]  /*150d0*/  IMAD.U32 R3, RZ, RZ, UR38 ;  /* 0x00000026ff037e24 */ /* 0x002fc8000f8e00ff */
[----:B------:R1:W2:Y:S03]  /*150e0*/  SYNCS.PHASECHK.TRANS64.TRYWAIT P0, [R3+URZ+0x30840], R2 ;  /* 0x03084002030075a7 */ /* 0x0002a6000800017f */
[----:B--2---:R-:W-:Y:S05]  /*150f0*/  @!P0 NANOSLEEP.SYNCS 0x989680 ;  /* 0x009896800000895d */ /* 0x004fea0003900000 */
[----:B------:R-:W2:Y:S02]  /*15100*/  @!P0 SYNCS.PHASECHK.TRANS64 P0, [R3+URZ+0x30840], R2 ;  /* 0x03084002030085a7 */ /* 0x000ea4000800007f */
[----:B--2---:R-:W-:Y:S05]  /*15110*/  @!P0 BRA `(.L_x_1096) ;  /* 0xfffffffc00ec8947 */ /* 0x004fea000383ffff */
[----:B------:R-:W-:Y:S05]  /*15120*/  BRA `(.L_x_1176) ;  /* 0xffffffd000487947 */ /* 0x000fea000383ffff */
.L_x_1104:
[----:B0-----:R-:W-:-:S04]  /*15130*/  IMAD.U32 R3, RZ, RZ, UR38 ;  /* 0x00000026ff037e24 */ /* 0x001fc8000f8e00ff */
[----:B------:R0:W1:Y:S03]  /*15140*/  SYNCS.PHASECHK.TRANS64.TRYWAIT P0, [R3+URZ+0x30868], R2 ;  /* 0x03086802030075a7 */ /* 0x000066000800017f */
[----:B-1----:R-:W-:Y:S05]  /*15150*/  @!P0 NANOSLEEP.SYNCS 0x989680 ;  /* 0x009896800000895d */ /* 0x002fea0003900000 */
[----:B------:R-:W1:Y:S02]  /*15160*/  @!P0 SYNCS.PHASECHK.TRANS64 P0, [R3+URZ+0x30868], R2 ;  /* 0x03086802030085a7 */ /* 0x000e64000800007f */
[----:B-1----:R-:W-:Y:S05]  /*15170*/  @!P0 BRA `(.L_x_1104) ;  /* 0xfffffffc00ec8947 */ /* 0x002fea000383ffff */
[----:B------:R-:W-:Y:S05]  /*15180*/  BRA `(.L_x_1177) ;  /* 0xffffffd400587947 */ /* 0x000fea000383ffff */
.L_x_1115:
[----:B-1----:R-:W-:-:S04]  /*15190*/  IMAD.U32 R3, RZ, RZ, UR38 ;  /* 0x00000026ff037e24 */ /* 0x002fc8000f8e00ff */
[----:B------:R1:W2:Y:S03]  /*151a0*/  SYNCS.PHASECHK.TRANS64.TRYWAIT P0, [R3+URZ+0x30848], R2 ;  /* 0x03084802030075a7 */ /* 0x0002a6000800017f */
[----:B--2---:R-:W-:Y:S05]  /*151b0*/  @!P0 NANOSLEEP.SYNCS 0x989680 ;  /* 0x009896800000895d */ /* 0x004fea0003900000 */
[----:B------:R-:W2:Y:S02]  /*151c0*/  @!P0 SYNCS.PHASECHK.TRANS64 P0, [R3+URZ+0x30848], R2 ;  /* 0x03084802030085a7 */ /* 0x000ea4000800007f */
[----:B--2---:R-:W-:Y:S05]  /*151d0*/  @!P0 BRA `(.L_x_1115) ;  /* 0xfffffffc00ec8947 */ /* 0x004fea000383ffff */
[----:B------:R-:W-:Y:S05]  /*151e0*/  BRA `(.L_x_1178) ;  /* 0xffffffdc00007947 */ /* 0x000fea000383ffff */
.L_x_1123:
[----:B0-----:R-:W-:-:S04]  /*151f0*/  IMAD.U32 R3, RZ, RZ, UR38 ;  /* 0x00000026ff037e24 */ /* 0x001fc8000f8e00ff */
[----:B------:R0:W1:Y:S03]  /*15200*/  SYNCS.PHASECHK.TRANS64.TRYWAIT P0, [R3+URZ+0x30860], R2 ;  /* 0x03086002030075a7 */ /* 0x000066000800017f */
[----:B-1----:R-:W-:Y:S05]  /*15210*/  @!P0 NANOSLEEP.SYNCS 0x989680 ;  /* 0x009896800000895d */ /* 0x002fea0003900000 */
[----:B------:R-:W1:Y:S02]  /*15220*/  @!P0 SYNCS.PHASECHK.TRANS64 P0, [R3+URZ+0x30860], R2 ;  /* 0x03086002030085a7 */ /* 0x000e64000800007f */
[----:B-1----:R-:W-:Y:S05]  /*15230*/  @!P0 BRA `(.L_x_1123) ;  /* 0xfffffffc00ec8947 */ /* 0x002fea000383ffff */
[----:B------:R-:W-:Y:S05]  /*15240*/  BRA `(.L_x_1179) ;  /* 0xffffffe0000c7947 */ /* 0x000fea000383ffff */
.L_x_1133:
[----:B0-----:R0:W1:Y:S02]  /*15250*/  SYNCS.PHASECHK.TRANS64.TRYWAIT P0, [R3+URZ+0x30860], R0 ;  /* 0x03086000030075a7 */ /* 0x001064000800017f */
[----:B-1----:R-:W-:Y:S05]  /*15260*/  @!P0 NANOSLEEP.SYNCS 0x989680 ;  /* 0x009896800000895d */ /* 0x002fea0003900000 */
[----:B------:R-:W1:Y:S02]  /*15270*/  @!P0 SYNCS.PHASECHK.TRANS64 P0, [R3+URZ+0x30860], R0 ;  /* 0x03086000030085a7 */ /* 0x000e64000800007f */
[----:B-1----:R-:W-:Y:S05]  /*15280*/  @!P0 BRA `(.L_x_1133) ;  /* 0xfffffffc00f08947 */ /* 0x002fea000383ffff */
[----:B------:R-:W-:Y:S05]  /*15290*/  BRA `(.L_x_1180) ;  /* 0xffffffe400447947 */ /* 0x000fea000383ffff */
.L_x_1140:
[----:B0-----:R0:W1:Y:S02]  /*152a0*/  SYNCS.PHASECHK.TRANS64.TRYWAIT P0, [R2+URZ+0x30820], R3 ;  /* 0x03082003020075a7 */ /* 0x001064000800017f */
[----:B-1----:R-:W-:Y:S05]  /*152b0*/  @!P0 NANOSLEEP.SYNCS 0x989680 ;  /* 0x009896800000895d */ /* 0x002fea0003900000 */
[----:B------:R-:W1:Y:S02]  /*152c0*/  @!P0 SYNCS.PHASECHK.TRANS64 P0, [R2+URZ+0x30820], R3 ;  /* 0x03082003020085a7 */ /* 0x000e64000800007f */
[----:B-1----:R-:W-:Y:S05]  /*152d0*/  @!P0 BRA `(.L_x_1140) ;  /* 0xfffffffc00f08947 */ /* 0x002fea000383ffff */
[----:B------:R-:W-:Y:S05]  /*152e0*/  BRA `(.L_x_1181) ;  /* 0xffffffe8007c7947 */ /* 0x000fea000383ffff */
.L_x_1141:
        /* <DEDUP_REMOVED lines=11> */
.L_x_1183:
[----:B------:R-:W-:Y:S05]  /*153a0*/  BSYNC B0 ;  /* 0x0000000000007941 */ /* 0x000fea0003800000 */
.L_x_1182:
[----:B------:R-:W-:Y:S05]  /*153b0*/  BRA `(.L_x_1184) ;  /* 0xffffffe800607947 */ /* 0x000fea000383ffff */
.L_x_1142:
[----:B------:R-:W-:Y:S01]  /*153c0*/  BSSY B0, `(.L_x_1185) ;  /* 0x0000006000007945 */ /* 0x000fe20003800000 */
[----:B------:R-:W-:-:S07]  /*153d0*/  IMAD.MOV.U32 R15, RZ, RZ, -0x1 ;  /* 0xffffffffff0f7424 */ /* 0x000fce00078e00ff */
[----:B0-----:R-:W-:Y:S05]  /*153e0*/  WARPSYNC.COLLECTIVE R15, `(.L_x_1186) ;  /* 0x000000000f0c7348 */ /* 0x001fea0003c00000 */
[----:B------:R-:W-:Y:S02]  /*153f0*/  ELECT P6, UR62, PT ;  /* 0x00000000003e782f */ /* 0x000fe400038c0000 */
[----:B------:R-:W-:Y:S01]  /*15400*/  MOV R14, UR62 ;  /* 0x0000003e000e7c02 */ /* 0x000fe20008000f00 */
[----:B0-----:R-:W-:Y:S10]  /*15410*/  ENDCOLLECTIVE ;  /* 0x000000000000791b */ /* 0x001ff40003800000 */
.L_x_1186:
[----:B------:R-:W-:Y:S05]  /*15420*/  BSYNC B0 ;  /* 0x0000000000007941 */ /* 0x000fea0003800000 */
.L_x_1185:
[----:B------:R-:W-:Y:S05]  /*15430*/  BRA `(.L_x_1187) ;  /* 0xffffffe800547947 */ /* 0x000fea000383ffff */
.L_x_1144:
[----:B0-----:R0:W1:Y:S02]  /*15440*/  SYNCS.PHASECHK.TRANS64.TRYWAIT P0, [R6+URZ], R5 ;  /* 0x00000005060075a7 */ /* 0x001064000800017f */
[----:B-1----:R-:W-:Y:S05]  /*15450*/  @!P0 NANOSLEEP.SYNCS 0x989680 ;  /* 0x009896800000895d */ /* 0x002fea0003900000 */
[----:B------:R-:W1:Y:S02]  /*15460*/  @!P0 SYNCS.PHASECHK.TRANS64 P0, [R6+URZ], R5 ;  /* 0x00000005060085a7 */ /* 0x000e64000800007f */
[----:B-1----:R-:W-:Y:S05]  /*15470*/  @!P0 BRA `(.L_x_1144) ;  /* 0xfffffffc00f08947 */ /* 0x002fea000383ffff */
[----:B------:R-:W-:Y:S05]  /*15480*/  BRA `(.L_x_1188) ;  /* 0xffffffe800907947 */ /* 0x000fea000383ffff */
.L_x_1145:
[----:B-1----:R1:W2:Y:S02]  /*15490*/  SYNCS.PHASECHK.TRANS64.TRYWAIT P0, [R3+URZ], R4 ;  /* 0x00000004030075a7 */ /* 0x0022a4000800017f */
[----:B--2---:R-:W-:Y:S05]  /*154a0*/  @!P0 NANOSLEEP.SYNCS 0x989680 ;  /* 0x009896800000895d */ /* 0x004fea0003900000 */
[----:B------:R-:W2:Y:S02]  /*154b0*/  @!P0 SYNCS.PHASECHK.TRANS64 P0, [R3+URZ], R4 ;  /* 0x00000004030085a7 */ /* 0x000ea4000800007f */
[----:B--2---:R-:W-:Y:S05]  /*154c0*/  @!P0 BRA `(.L_x_1145) ;  /* 0xfffffffc00f08947 */ /* 0x004fea000383ffff */
[----:B------:R-:W-:Y:S05]  /*154d0*/  BRA `(.L_x_1189) ;  /* 0xffffffe800847947 */ /* 0x000fea000383ffff */
.L_x_1147:
[----:B-1----:R1:W2:Y:S02]  /*154e0*/  SYNCS.PHASECHK.TRANS64.TRYWAIT P0, [R0+URZ], R5 ;  /* 0x00000005000075a7 */ /* 0x0022a4000800017f */
[----:B--2---:R-:W-:Y:S05]  /*154f0*/  @!P0 NANOSLEEP.SYNCS 0x989680 ;  /* 0x009896800000895d */ /* 0x004fea0003900000 */
[----:B------:R-:W2:Y:S02]  /*15500*/  @!P0 SYNCS.PHASECHK.TRANS64 P0, [R0+URZ], R5 ;  /* 0x00000005000085a7 */ /* 0x000ea4000800007f */
[----:B--2---:R-:W-:Y:S05]  /*15510*/  @!P0 BRA `(.L_x_1147) ;  /* 0xfffffffc00f08947 */ /* 0x004fea000383ffff */
[----:B------:R-:W-:Y:S05]  /*15520*/  BRA `(.L_x_1190) ;  /* 0xffffffe800887947 */ /* 0x000fea000383ffff */
.L_x_1191:
        /* <DEDUP_REMOVED lines=13> */
.L_x_14842:


//--------------------- .text._ZN7cutlass13device_kernelIN5flash11enable_sm90INS1_16FlashAttnFwdSm90INS1_25CollectiveMainloopFwdSm90ILi2EN4cute5tupleIJNS5_1CILi1EEES8_S8_EEENS6_IJNS7_ILi128EEENS7_ILi64EEENS7_ILi256EEEEEELi256ENS_10bfloat16_tEfNS_4arch4Sm90ELb0ELb1ELb0ELb1ELb0ELb0ELb0ELb1ELb1ELb1ELb1ELb0EEENS1_21CollectiveEpilogueFwdINS6_IJSA_SC_SB_EEES9_SE_SG_Li256ELb1ELb1ELb1ELb0EEENS1_36VarlenDynamicPersistentTileSchedulerILi128ELi64ELi256ELi128ELb1ELb1ELb1ELb1ELb0ELb1EEEEEEEEEvNT_6ParamsE --------------------------
	.section	.text._ZN7cutlass13device_kernelIN5flash11enable_sm90INS1_16FlashAttnFwdSm90INS1_25CollectiveMainloopFwdSm90ILi2EN4cute5tupleIJNS5_1CILi1EEES8_S8_EEENS6_IJNS7_ILi128EEENS7_ILi64EEENS7_ILi256EEEEEELi256ENS_10bfloat16_tEfNS_4arch4Sm90ELb0ELb1ELb0ELb1ELb0ELb0ELb0ELb1ELb1ELb1ELb1ELb0EEENS1_21CollectiveEpilogueFwdINS6_IJSA_SC_SB_EEES9_SE_SG_Li256ELb1ELb1ELb1ELb0EEENS1_36VarlenDynamicPersistentTileSchedulerILi128ELi64ELi256ELi128ELb1ELb1ELb1ELb1ELb0ELb1EEEEEEEEEvNT_6ParamsE,"ax",@progbits
	.align	128
.text._ZN7cutlass13device_kernelIN5flash11enable_sm90INS1_16FlashAttnFwdSm90INS1_25CollectiveMainloopFwdSm90ILi2EN4cute5tupleIJNS5_1CILi1EEES8_S8_EEENS6_IJNS7_ILi128EEENS7_ILi64EEENS7_ILi256EEEEEELi256ENS_10bfloat16_tEfNS_4arch4Sm90ELb0ELb1ELb0ELb1ELb0ELb0ELb0ELb1ELb1ELb1ELb1ELb0EEENS1_21CollectiveEpilogueFwdINS6_IJSA_SC_SB_EEES9_SE_SG_Li256ELb1ELb1ELb1ELb0EEENS1_36VarlenDynamicPersistentTileSchedulerILi128ELi64ELi256ELi128ELb1ELb1ELb1ELb1ELb0ELb1EEEEEEEEEvNT_6ParamsE:
        .type           _ZN7cutlass13device_kernelIN5flash11enable_sm90INS1_16FlashAttnFwdSm90INS1_25CollectiveMainloopFwdSm90ILi2EN4cute5tupleIJNS5_1CILi1EEES8_S8_EEENS6_IJNS7_ILi128EEENS7_ILi64EEENS7_ILi256EEEEEELi256ENS_10bfloat16_tEfNS_4arch4Sm90ELb0ELb1ELb0ELb1ELb0ELb0ELb0ELb1ELb1ELb1ELb1ELb0EEENS1_21CollectiveEpilogueFwdINS6_IJSA_SC_SB_EEES9_SE_SG_Li256ELb1ELb1ELb1ELb0EEENS1_36VarlenDynamicPersistentTileSchedulerILi128ELi64ELi256ELi128ELb1ELb1ELb1ELb1ELb0ELb1EEEEEEEEEvNT_6ParamsE,@function
        .size           _ZN7cutlass13device_kernelIN5flash11enable_sm90INS1_16FlashAttnFwdSm90INS1_25CollectiveMainloopFwdSm90ILi2EN4cute5tupleIJNS5_1CILi1EEES8_S8_EEENS6_IJNS7_ILi128EEENS7_ILi64EEENS7_ILi256EEEEEELi256ENS_10bfloat16_tEfNS_4arch4Sm90ELb0ELb1ELb0ELb1ELb0ELb0ELb0ELb1ELb1ELb1ELb1ELb0EEENS1_21CollectiveEpilogueFwdINS6_IJSA_SC_SB_EEES9_SE_SG_Li256ELb1ELb1ELb1ELb0EEENS1_36VarlenDynamicPersistentTileSchedulerILi128ELi64ELi256ELi128ELb1ELb1ELb1ELb1ELb0ELb1EEEEEEEEEvNT_6ParamsE,(.L_x_14843 - _ZN7cutlass13device_kernelIN5flash11enable_sm90INS1_16FlashAttnFwdSm90INS1_25CollectiveMainloopFwdSm90ILi2EN4cute5tupleIJNS5_1CILi1EEES8_S8_EEENS6_IJNS7_ILi128EEENS7_ILi64EEENS7_ILi256EEEEEELi256ENS_10bfloat16_tEfNS_4arch4Sm90ELb0ELb1ELb0ELb1ELb0ELb0ELb0ELb1ELb1ELb1ELb1ELb0EEENS1_21CollectiveEpilogueFwdINS6_IJSA_SC_SB_EEES9_SE_SG_Li256ELb1ELb1ELb1ELb0EEENS1_36VarlenDynamicPersistentTileSchedulerILi128ELi64ELi256ELi128ELb1ELb1ELb1ELb1ELb0ELb1EEEEEEEEEvNT_6ParamsE)
        .other          _ZN7cutlass13device_kernelIN5flash11enable_sm90INS1_16FlashAttnFwdSm90INS1_25CollectiveMainloopFwdSm90ILi2EN4cute5tupleIJNS5_1CILi1EEES8_S8_EEENS6_IJNS7_ILi128EEENS7_ILi64EEENS7_ILi256EEEEEELi256ENS_10bfloat16_tEfNS_4arch4Sm90ELb0ELb1ELb0ELb1ELb0ELb0ELb0ELb1ELb1ELb1ELb1ELb0EEENS1_21CollectiveEpilogueFwdINS6_IJSA_SC_SB_EEES9_SE_SG_Li256ELb1ELb1ELb1ELb0EEENS1_36VarlenDynamicPersistentTileSchedulerILi128ELi64ELi256ELi128ELb1ELb1ELb1ELb1ELb0ELb1EEEEEEEEEvNT_6ParamsE,@"STO_CUDA_ENTRY STV_DEFAULT"
_ZN7cutlass13device_kernelIN5flash11enable_sm90INS1_16FlashAttnFwdSm90INS1_25CollectiveMainloopFwdSm90ILi2EN4cute5tupleIJNS5_1CILi1EEES8_S8_EEENS6_IJNS7_ILi128EEENS7_ILi64EEENS7_ILi256EEEEEELi256ENS_10bfloat16_tEfNS_4arch4Sm90ELb0ELb1ELb0ELb1ELb0ELb0ELb0ELb1ELb1ELb1ELb1ELb0EEENS1_21CollectiveEpilogueFwdINS6_IJSA_SC_SB_EEES9_SE_SG_Li256ELb1ELb1ELb1ELb0EEENS1_36VarlenDynamicPersistentTileSchedulerILi128ELi64ELi256ELi128ELb1ELb1ELb1ELb1ELb0ELb1EEEEEEEEEvNT_6ParamsE:
        /* <DEDUP_REMOVED lines=18> */
.L_x_1193:
[----:B------:R-:W-:Y:S05]  /*0120*/  BSYNC B0 ;  /* 0x0000000000007941 */ /* 0x000fea0003800000 */
.L_x_1192:
        /* <DEDUP_REMOVED lines=41> */
.L_x_1194:
        /* <DEDUP_REMOVED lines=22> */
.L_x_1195:
        /* <DEDUP_REMOVED lines=18> */
.L_x_1196:
        /* <DEDUP_REMOVED lines=22> */
.L_x_1197:
        /* <DEDUP_REMOVED lines=22> */
.L_x_1198:
        /* <DEDUP_REMOVED lines=8> */
.L_x_1200:
        /* <DEDUP_REMOVED lines=16> */
[----:B------:R-:W-:Y:S01]  /*0a80*/  R2UR UR5, R9 ;  /* 0x00000000090572ca */ /* 0x000fe200000e0000 */
[----:B------:R-:W-:Y:S01]  /*0a90*/  UMOV UR38, URZ ;  /* 0x0000003f00267c82 */ /* 0x000fe20008000000 */
[----:B------:R-:W-:Y:S01]  /*0aa0*/  R2UR UR7, R10 ;  /* 0x000000000a0772ca */ /* 0x000fe200000e0000 */
[----:B------:R-:W-:Y:S01]  /*0ab0*/  UMOV UR36, URZ ;  /* 0x0000003f00247c82 */ /* 0x000fe20008000000 */
[----:B------:R-:W-:Y:S02]  /*0ac0*/  SHF.R.S32.HI R3, RZ, 0x1f, R6 ;  /* 0x0000001fff037819 */ /* 0x000fe40000011406 */
[----:B------:R-:W-:Y:S02]  /*0ad0*/  R2UR UR6, R11 ;  /* 0x000000000b0672ca */ /* 0x000fe400000e0000 */
[----:B0-----:R-:W-:-:S02]  /*0ae0*/  LEA.HI R2, R3, R6, RZ, 0x5 ;  /* 0x0000000603027211 */ /* 0x001fc400078f28ff */
[----:B------:R-:W-:-:S03]  /*0af0*/  LEA.HI R4, R3, R6, RZ, 0x2 ;  /* 0x0000000603047211 */ /* 0x000fc600078f10ff */
[----:B------:R-:W-:Y:S01]  /*0b00*/  IMAD.SHL.U32 R7, R2, 0x20, RZ ;  /* 0x0000002002077824 */ /* 0x000fe200078e00ff */
[----:B------:R-:W-:-:S05]  /*0b10*/  LOP3.LUT R13, R4, 0xfffffffc, RZ, 0xc0, !PT ;  /* 0xfffffffc040d7812 */ /* 0x000fca00078ec0ff */
[----:B------:R-:W-:Y:S01]  /*0b20*/  IMAD.IADD R13, R6, 0x1, -R13 ;  /* 0x00000001060d7824 */ /* 0x000fe200078e0a0d */
[----:B--2---:R-:W-:Y:S02]  /*0b30*/  R2UR UR4, R0 ;  /* 0x00000000000472ca */ /* 0x004fe400000e0000 */
[CC--:B------:R-:W-:Y:S02]  /*0b40*/  LEA.HI R0, R3.reuse, R6.reuse, RZ, 0x7 ;  /* 0x0000000603007211 */ /* 0x0c0fe400078f38ff */
[----:B------:R-:W-:Y:S02]  /*0b50*/  LEA.HI R3, R3, R6, RZ, 0x4 ;  /* 0x0000000603037211 */ /* 0x000fe400078f20ff */
[----:B------:R-:W-:Y:S02]  /*0b60*/  LOP3.LUT R233, R0, 0xffffff80, RZ, 0xc0, !PT ;  /* 0xffffff8000e97812 */ /* 0x000fe400078ec0ff */
[----:B------:R-:W-:Y:S02]  /*0b70*/  SHF.R.S32.HI R2, RZ, 0x4, R3 ;  /* 0x00000004ff027819 */ /* 0x000fe40000011403 */
[C---:B------:R-:W-:Y:S01]  /*0b80*/  LOP3.LUT R5, R3.reuse, 0x3fffff0, RZ, 0xc0, !PT ;  /* 0x03fffff003057812 */ /* 0x040fe200078ec0ff */
[C---:B------:R-:W-:Y:S01]  /*0b90*/  IMAD.IADD R233, R6.reuse, 0x1, -R233 ;  /* 0x0000000106e97824 */ /* 0x040fe200078e0ae9 */
[----:B------:R-:W-:Y:S01]  /*0ba0*/  LEA.HI R4, R3, R2, RZ, 0x1 ;  /* 0x0000000203047211 */ /* 0x000fe200078f08ff */
[----:B------:R-:W-:Y:S01]  /*0bb0*/  ULOP3.LUT UR8, UR4, 0x1, URZ, 0xfc, !UPT ;  /* 0x0000000104087892 */ /* 0x000fe2000f8efc3f */
[----:B------:R-:W-:Y:S01]  /*0bc0*/  SHF.R.S32.HI R3, RZ, 0x7, R0 ;  /* 0x00000007ff037819 */ /* 0x000fe20000011400 */
[----:B------:R-:W-:Y:S01]  /*0bd0*/  IMAD.IADD R5, R6, 0x1, -R5 ;  /* 0x0000000106057824 */ /* 0x000fe200078e0a05 */
[----:B------:R-:W-:Y:S01]  /*0be0*/  SHF.R.S32.HI R8, RZ, 0x1f, R233 ;  /* 0x0000001fff087819 */ /* 0x000fe200000114e9 */
[----:B------:R-:W-:Y:S01]  /*0bf0*/  UMOV UR4, URZ ;  /* 0x0000003f00047c82 */ /* 0x000fe20008000000 */
[----:B------:R-:W-:Y:S01]  /*0c00*/  LOP3.LUT R6, R7, 0xfffffc00, RZ, 0xc0, !PT ;  /* 0xfffffc0007067812 */ /* 0x000fe200078ec0ff */
[----:B------:R-:W-:Y:S01]  /*0c10*/  IMAD.U32 R232, RZ, RZ, UR4 ;  /* 0x00000004ffe87e24 */ /* 0x000fe2000f8e00ff */
[----:B------:R-:W-:-:S02]  /*0c20*/  LEA.HI R9, R8, R233, RZ, 0x2 ;  /* 0x000000e908097211 */ /* 0x000fc400078f10ff */
[----:B------:R-:W-:Y:S01]  /*0c30*/  LEA.HI R0, R0, R3, RZ, 0x1 ;  /* 0x0000000300007211 */ /* 0x000fe200078f08ff */
[----:B------:R-:W-:Y:S01]  /*0c40*/  IMAD R6, R5, 0x40, R6 ;  /* 0x0000004005067824 */ /* 0x000fe200078e0206 */
[--C-:B------:R-:W-:Y:S02]  /*0c50*/  SHF.R.S32.HI R10, RZ, 0x2, R9.reuse ;  /* 0x00000002ff0a7819 */ /* 0x100fe40000011409 */
[----:B------:R-:W-:Y:S02]  /*0c60*/  SHF.R.S32.HI R11, RZ, 0x1f, R9 ;  /* 0x0000001fff0b7819 */ /* 0x000fe40000011409 */
[----:B------:R-:W-:Y:S02]  /*0c70*/  LOP3.LUT R7, R4, 0x1ffffffe, RZ, 0xc0, !PT ;  /* 0x1ffffffe04077812 */ /* 0x000fe400078ec0ff */
[----:B------:R-:W-:Y:S02]  /*0c80*/  LEA.HI R11, R11, R10, RZ, 0x3 ;  /* 0x0000000a0b0b7211 */ /* 0x000fe400078f18ff */
[----:B------:R-:W-:Y:S01]  /*0c90*/  LEA.HI R8, R8, R233, RZ, 0x5 ;  /* 0x000000e908087211 */ /* 0x000fe200078f28ff */
[----:B------:R-:W-:Y:S01]  /*0ca0*/  IMAD.IADD R7, R2, 0x1, -R7 ;  /* 0x0000000102077824 */ /* 0x000fe200078e0a07 */
[----:B------:R-:W-:-:S02]  /*0cb0*/  LOP3.LUT R11, R11, 0xfffffff8, RZ, 0xc0, !PT ;  /* 0xfffffff80b0b7812 */ /* 0x000fc400078ec0ff */
[----:B------:R-:W-:Y:S02]  /*0cc0*/  LOP3.LUT R0, R0, 0x3fffffe, RZ, 0xc0, !PT ;  /* 0x03fffffe00007812 */ /* 0x000fe400078ec0ff */
[----:B------:R-:W-:Y:S01]  /*0cd0*/  LOP3.LUT R4, R9, 0x7ffffffc, RZ, 0xc0, !PT ;  /* 0x7ffffffc09047812 */ /* 0x000fe200078ec0ff */
[----:B------:R-:W-:Y:S01]  /*0ce0*/  IMAD.IADD R11, R10, 0x1, -R11 ;  /* 0x000000010a0b7824 */ /* 0x000fe200078e0a0b */
[----:B------:R-:W-:Y:S01]  /*0cf0*/  SHF.R.S32.HI R8, RZ, 0x5, R8 ;  /* 0x00000005ff087819 */ /* 0x000fe20000011408 */
[----:B------:R-:W-:Y:S01]  /*0d00*/  IMAD.IADD R0, R3, 0x1, -R0 ;  /* 0x0000000103007824 */ /* 0x000fe200078e0a00 */
[----:B------:R-:W-:Y:S01]  /*0d10*/  LEA.HI R2, R13, R13, RZ, 0x1 ;  /* 0x0000000d0d027211 */ /* 0x000fe200078f08ff */
[----:B------:R-:W-:Y:S02]  /*0d20*/  IMAD.IADD R4, R233, 0x1, -R4 ;  /* 0x00000001e9047824 */ /* 0x000fe400078e0a04 */
[----:B------:R-:W-:Y:S01]  /*0d30*/  IMAD R3, R7, 0x8, R6 ;  /* 0x0000000807037824 */ /* 0x000fe200078e0206 */
[----:B------:R-:W-:Y:S01]  /*0d40*/  LOP3.LUT R2, R2, 0x1ffffffe, RZ, 0xc0, !PT ;  /* 0x1ffffffe02027812 */ /* 0x000fe200078ec0ff */
[----:B------:R-:W-:-:S02]  /*0d50*/  IMAD R11, R8, 0x10, R11 ;  /* 0x00000010080b7824 */ /* 0x000fc400078e020b */
[----:B------:R-:W-:Y:S01]  /*0d60*/  IMAD.SHL.U32 R16, R4, 0x2, RZ ;  /* 0x0000000204107824 */ /* 0x000fe200078e00ff */
[----:B------:R0:W-:Y:S01]  /*0d70*/  STL [R1+0x60], R3 ;  /* 0x0000600301007387 */ /* 0x0001e20000100800 */
[----:B------:R-:W-:Y:S02]  /*0d80*/  IMAD R0, R0, 0x40, R11 ;  /* 0x0000004000007824 */ /* 0x000fe400078e020b */
[C---:B------:R-:W-:Y:S01]  /*0d90*/  VIADD R229, R16.reuse, 0x8 ;  /* 0x0000000810e57836 */ /* 0x040fe20000000000 */
[----:B------:R-:W-:Y:S01]  /*0da0*/  SHF.R.S32.HI R4, RZ, 0x1f, R16 ;  /* 0x0000001fff047819 */ /* 0x000fe20000011410 */
[C---:B------:R-:W-:Y:S01]  /*0db0*/  VIADD R228, R16.reuse, 0x10 ;  /* 0x0000001010e47836 */ /* 0x040fe20000000000 */
[----:B------:R-:W-:Y:S01]  /*0dc0*/  STL [R1+0x5c], R0 ;  /* 0x00005c0001007387 */ /* 0x000fe20000100800 */
[C---:B------:R-:W-:Y:S01]  /*0dd0*/  VIADD R227, R16.reuse, 0x18 ;  /* 0x0000001810e37836 */ /* 0x040fe20000000000 */
[----:B------:R-:W-:Y:S01]  /*0de0*/  SHF.R.S32.HI R4, RZ, 0x1f, R229 ;  /* 0x0000001fff047819 */ /* 0x000fe200000114e5 */
[----:B------:R-:W-:-:S02]  /*0df0*/  VIADD R226, R16, 0x20 ;  /* 0x0000002010e27836 */ /* 0x000fc40000000000 */
[----:B0-----:R-:W-:Y:S01]  /*0e00*/  IMAD.U32 R3, RZ, RZ, UR8 ;  /* 0x00000008ff037e24 */ /* 0x001fe2000f8e00ff */
[----:B------:R-:W-:Y:S01]  /*0e10*/  SHF.R.S32.HI R5, RZ, 0x1f, R227 ;  /* 0x0000001fff057819 */ /* 0x000fe200000114e3 */
[C---:B------:R-:W-:Y:S01]  /*0e20*/  VIADD R225, R16.reuse, 0x28 ;  /* 0x0000002810e17836 */ /* 0x040fe20000000000 */
[----:B------:R-:W-:Y:S01]  /*0e30*/  SHF.R.S32.HI R4, RZ, 0x1f, R226 ;  /* 0x0000001fff047819 */ /* 0x000fe200000114e2 */
[C---:B------:R-:W-:Y:S01]  /*0e40*/  VIADD R224, R16.reuse, 0x30 ;  /* 0x0000003010e07836 */ /* 0x040fe20000000000 */
[----:B------:R0:W-:Y:S01]  /*0e50*/  STL [R1+0x64], R3 ;  /* 0x0000640301007387 */ /* 0x0001e20000100800 */
[C---:B------:R-:W-:Y:S02]  /*0e60*/  VIADD R223, R16.reuse, 0x38 ;  /* 0x0000003810df7836 */ /* 0x040fe40000000000 */
[C---:B------:R-:W-:Y:S01]  /*0e70*/  VIADD R222, R16.reuse, 0x40 ;  /* 0x0000004010de7836 */ /* 0x040fe20000000000 */
[----:B------:R-:W-:Y:S01]  /*0e80*/  SHF.R.S32.HI R5, RZ, 0x1f, R224 ;  /* 0x0000001fff057819 */ /* 0x000fe200000114e0 */
[C---:B------:R-:W-:Y:S01]  /*0e90*/  VIADD R221, R16.reuse, 0x48 ;  /* 0x0000004810dd7836 */ /* 0x040fe20000000000 */
[----:B------:R-:W-:Y:S01]  /*0ea0*/  SHF.R.S32.HI R4, RZ, 0x1f, R223 ;  /* 0x0000001fff047819 */ /* 0x000fe200000114df */
[----:B------:R-:W-:-:S02]  /*0eb0*/  VIADD R220, R16, 0x50 ;  /* 0x0000005010dc7836 */ /* 0x000fc40000000000 */
[C---:B------:R-:W-:Y:S01]  /*0ec0*/  VIADD R219, R16.reuse, 0x58 ;  /* 0x0000005810db7836 */ /* 0x040fe20000000000 */
[----:B0-----:R-:W-:Y:S01]  /*0ed0*/  SHF.R.S32.HI R3, RZ, 0x1f, R228 ;  /* 0x0000001fff037819 */ /* 0x001fe200000114e4 */
        /* <DEDUP_REMOVED lines=32> */
[----:B------:R-:W-:Y:S01]  /*10e0*/  IMAD.IADD R2, R13, 0x1, -R2 ;  /* 0x000000010d027824 */ /* 0x000fe200078e0a02 */
[----:B------:R-:W-:Y:S01]  /*10f0*/  SHF.R.S32.HI R3, RZ, 0x1f, R207 ;  /* 0x0000001fff037819 */ /* 0x000fe200000114cf */
[----:B------:R-:W-:Y:S01]  /*1100*/  VIADD R200, R16, 0xe0 ;  /* 0x000000e010c87836 */ /* 0x000fe20000000000 */
[----:B------:R-:W-:Y:S01]  /*1110*/  SHF.R.S32.HI R237, RZ, 0x1f, R206 ;  /* 0x0000001fffed7819 */ /* 0x000fe200000114ce */
[----:B------:R-:W-:Y:S01]  /*1120*/  IMAD R19, R2, 0x8, R0 ;  /* 0x0000000802137824 */ /* 0x000fe200078e0200 */
[----:B------:R-:W-:-:S02]  /*1130*/  SHF.R.S32.HI R236, RZ, 0x1f, R205 ;  /* 0x0000001fffec7819 */ /* 0x000fc400000114cd */
[----:B------:R-:W-:Y:S02]  /*1140*/  SHF.R.S32.HI R235, RZ, 0x1f, R204 ;  /* 0x0000001fffeb7819 */ /* 0x000fe400000114cc */
[----:B------:R-:W-:-:S07]  /*1150*/  SHF.R.S32.HI R234, RZ, 0x1f, R203 ;  /* 0x0000001fffea7819 */ /* 0x000fce00000114cb */
.L_x_1304:
[----:B------:R-:W-:Y:S01]  /*1160*/  ULDC.64 UR8, c[0x0][0xa28] ;  /* 0x00028a0000087ab9 */ /* 0x000fe20000000a00 */
[----:B------:R-:W-:Y:S01]  /*1170*/  ULDC.64 UR12, c[0x0][0x208] ;  /* 0x00008200000c7ab9 */ /* 0x000fe20000000a00 */
[----:B------:R-:W-:-:S04]  /*1180*/  UISETP.NE.U32.AND UP0, UPT, UR8, URZ, UPT ;  /* 0x0000003f0800728c */ /* 0x000fc8000bf05070 */
[----:B------:R-:W-:-:S03]  /*1190*/  UISETP.NE.AND.EX UP0, UPT, UR9, URZ, UPT, UP0 ;  /* 0x0000003f0900728c */ /* 0x000fc6000bf05300 */
[----:B------:R-:W-:Y:S02]  /*11a0*/  ULDC.64 UR8, c[0x0][0xa18] ;  /* 0x0002860000087ab9 */ /* 0x000fe40000000a00 */
[----:B------:R-:W-:Y:S01]  /*11b0*/  UISETP.NE.U32.AND UP1, UPT, UR8, URZ, UPT ;  /* 0x0000003f0800728c */ /* 0x000fe2000bf25070 */
[----:B------:R-:W-:-:S03]  /*11c0*/  PLOP3.LUT P0, PT, PT, PT, UP0, 0x80, 0x0 ;  /* 0x000000000000781c */ /* 0x000fc60003f0f008 */
[----:B------:R-:W-:-:S03]  /*11d0*/  UISETP.NE.AND.EX UP1, UPT, UR9, URZ, UPT, UP1 ;  /* 0x0000003f0900728c */ /* 0x000fc6000bf25310 */
[----:B------:R-:W-:Y:S02]  /*11e0*/  @UP0 ULDC.64 UR8, c[0x0][0xa28] ;  /* 0x00028a0000080ab9 */ /* 0x000fe40000000a00 */
[----:B------:R-:W-:Y:S01]  /*11f0*/  @UP0 UIMAD.WIDE UR8, UR6, 0x4, UR8 ;  /* 0x00000004060808a5 */ /* 0x000fe2000f8e0208 */
[----:B------:R-:W-:-:S05]  /*1200*/  PLOP3.LUT P2, PT, PT, PT, UP1, 0x80, 0x0 ;  /* 0x000000000000781c */ /* 0x000fca0003f4f018 */
[----:B------:R-:W-:Y:S01]  /*1210*/  @UP1 ULDC.64 UR10, c[0x0][0xa18] ;  /* 0x00028600000a1ab9 */ /* 0x000fe20000000a00 */
[----:B01-3--:R-:W-:Y:S02]  /*1220*/  IMAD.U32 R2, RZ, RZ, UR8 ;  /* 0x00000008ff027e24 */ /* 0x00bfe4000f8e00ff */
[----:B------:R-:W-:Y:S01]  /*1230*/  IMAD.U32 R3, RZ, RZ, UR9 ;  /* 0x00000009ff037e24 */ /* 0x000fe2000f8e00ff */
[----:B------:R-:W-:Y:S02]  /*1240*/  @UP1 UIMAD.WIDE UR8, UR6, 0x4, UR10 ;  /* 0x00000004060818a5 */ /* 0x000fe4000f8e020a */
[----:B------:R-:W-:Y:S02]  /*1250*/  ULOP3.LUT UR4, UR7, 0xff0000, URZ, 0xc0, !UPT ;  /* 0x00ff000007047892 */ /* 0x000fe4000f8ec03f */
[----:B--2---:R-:W2:Y:S01]  /*1260*/  @P0 LDG.E R2, desc[UR12][R2.64] ;  /* 0x0000000c02020981 */ /* 0x004ea2000c1e1900 */
[----:B------:R-:W-:Y:S01]  /*1270*/  ULDC UR10, c[0x0][0x2f0] ;  /* 0x0000bc00000a7ab9 */ /* 0x000fe20000000800 */
[----:B------:R-:W-:-:S02]  /*1280*/  IMAD.U32 R4, RZ, RZ, UR8 ;  /* 0x00000008ff047e24 */ /* 0x000fc4000f8e00ff */
[----:B------:R-:W-:Y:S01]  /*1290*/  IMAD.U32 R5, RZ, RZ, UR9 ;  /* 0x00000009ff057e24 */ /* 0x000fe2000f8e00ff */
[----:B------:R-:W-:-:S04]  /*12a0*/  ULDC.64 UR8, c[0x0][0x418] ;  /* 0x0001060000087ab9 */ /* 0x000fc80000000a00 */
[----:B------:R-:W3:Y:S01]  /*12b0*/  @P2 LDG.E R4, desc[UR12][R4.64] ;  /* 0x0000000c04042981 */ /* 0x000ee2000c1e1900 */
[----:B------:R-:W-:Y:S02]  /*12c0*/  UISETP.NE.U32.AND UP0, UPT, UR8, URZ, UPT ;  /* 0x0000003f0800728c */ /* 0x000fe4000bf05070 */
[----:B------:R-:W-:Y:S02]  /*12d0*/  ULOP3.LUT UR8, UR7, 0xff000000, URZ, 0xc0, !UPT ;  /* 0xff00000007087892 */ /* 0x000fe4000f8ec03f */
[----:B------:R-:W-:Y:S01]  /*12e0*/  UISETP.NE.AND.EX UP0, UPT, UR9, URZ, UPT, UP0 ;  /* 0x0000003f0900728c */ /* 0x000fe2000bf05300 */
[----:B------:R-:W-:Y:S02]  /*12f0*/  ULDC.64 UR12, c[0x0][0xa20] ;  /* 0x00028800000c7ab9 */ /* 0x000fe40000000a00 */
[----:B------:R-:W-:Y:S01]  /*1300*/  ULDC UR9, c[0x0][0x424] ;  /* 0x0001090000097ab9 */ /* 0x000fe20000000800 */
[----:B------:R-:W-:Y:S01]  /*1310*/  ULOP3.LUT UR7, UR7, 0xffff, URZ, 0xc0, !UPT ;  /* 0x0000ffff07077892 */ /* 0x000fe2000f8ec03f */
[----:B------:R-:W-:Y:S01]  /*1320*/  ISETP.NE.U32.AND P1, PT, RZ, UR12, PT ;  /* 0x0000000cff007c0c */ /* 0x000fe2000bf25070 */
[----:B------:R-:W-:-:S02]  /*1330*/  USHF.R.U32.HI UR8, URZ, 0x8, UR8 ;  /* 0x000000083f087899 */ /* 0x000fc40008011608 */
[----:B------:R-:W-:Y:S01]  /*1340*/  USEL UR9, UR9, 0x1, UP0 ;  /* 0x0000000109097887 */ /* 0x000fe20008000000 */
[----:B------:R-:W-:Y:S01]  /*1350*/  ISETP.NE.AND.EX P1, PT, RZ, UR13, PT, P1 ;  /* 0x0000000dff007c0c */ /* 0x000fe2000bf25310 */
[----:B------:R-:W-:Y:S01]  /*1360*/  UMOV UR60, URZ ;  /* 0x0000003f003c7c82 */ /* 0x000fe20008000000 */
[----:B------:R-:W-:Y:S01]  /*1370*/  ULDC UR39, c[0x0][0x288] ;  /* 0x0000a20000277ab9 */ /* 0x000fe20000000800 */
[----:B------:R-:W-:Y:S01]  /*1380*/  ULEA.HI UR4, UR4, UR8, URZ, 0x10 ;  /* 0x0000000804047291 */ /* 0x000fe2000f8f803f */
[----:B------:R-:W-:Y:S01]  /*1390*/  IMAD.U32 R202, RZ, RZ, UR7 ;  /* 0x00000007ffca7e24 */ /* 0x000fe2000f8e00ff */
[----:B------:R-:W-:Y:S01]  /*13a0*/  UIMAD UR10, UR9, UR10, URZ ;  /* 0x0000000a090a72a4 */ /* 0x000fe2000f8e023f */
[----:B--2---:R-:W-:Y:S02]  /*13b0*/  @P0 R2UR UR60, R2 ;  /* 0x00000000023c02ca */ /* 0x004fe400000e0000 */
[----:B---3--:R-:W-:Y:S01]  /*13c0*/  @P2 R2UR UR39, R4 ;  /* 0x00000000042722ca */ /* 0x008fe200000e0000 */
[----:B----45:R-:W-:-:S14]  /*13d0*/  @P2 BRA `(.L_x_1201) ;  /* 0x0000000000382947 */ /* 0x030fdc0003800000 */
[----:B------:R-:W-:Y:S02]  /*13e0*/  ULDC.64 UR8, c[0x0][0xa00] ;  /* 0x0002800000087ab9 */ /* 0x000fe40000000a00 */
[----:B------:R-:W-:-:S04]  /*13f0*/  ISETP.NE.U32.AND P0, PT, RZ, UR8, PT ;  /* 0x00000008ff007c0c */ /* 0x000fc8000bf05070 */
[----:B------:R-:W-:-:S13]  /*1400*/  ISETP.NE.AND.EX P0, PT, RZ, UR9, PT, P0 ;  /* 0x00000009ff007c0c */ /* 0x000fda000bf05300 */
[----:B------:R-:W-:Y:S05]  /*1410*/  @!P0 BRA `(.L_x_1201) ;  /* 0x0000000000288947 */ /* 0x000fea0003800000 */
[----:B------:R-:W-:Y:S01]  /*1420*/  ULDC.64 UR8, c[0x0][0xa00] ;  /* 0x0002800000087ab9 */ /* 0x000fe20000000a00 */
[----:B------:R-:W-:Y:S01]  /*1430*/  ULDC.64 UR12, c[0x0][0x208] ;  /* 0x00008200000c7ab9 */ /* 0x000fe20000000a00 */
        /* <DEDUP_REMOVED lines=8> */
.L_x_1201:
[----:B------:R-:W-:Y:S01]  /*14c0*/  IMAD.U32 R231, RZ, RZ, UR6 ;  /* 0x00000006ffe77e24 */ /* 0x000fe2000f8e00ff */
[----:B------:R-:W-:Y:S06]  /*14d0*/  @!P1 BRA `(.L_x_1202) ;  /* 0x0000000000209947 */ /* 0x000fec0003800000 */
[----:B------:R-:W-:Y:S01]  /*14e0*/  ULDC.64 UR8, c[0x0][0xa20] ;  /* 0x0002880000087ab9 */ /* 0x000fe20000000a00 */
[----:B------:R-:W-:Y:S01]  /*14f0*/  ULDC.64 UR10, c[0x0][0x208] ;  /* 0x00008200000a7ab9 */ /* 0x000fe20000000a00 */
[----:B------:R-:W-:-:S06]  /*1500*/  UIMAD.WIDE UR6, UR6, 0x4, UR8 ;  /* 0x00000004060678a5 */ /* 0x000fcc000f8e0208 */
[----:B------:R-:W-:Y:S02]  /*1510*/  IMAD.U32 R2, RZ, RZ, UR6 ;  /* 0x00000006ff027e24 */ /* 0x000fe4000f8e00ff */
[----:B------:R-:W-:-:S05]  /*1520*/  IMAD.U32 R3, RZ, RZ, UR7 ;  /* 0x00000007ff037e24 */ /* 0x000fca000f8e00ff */
[----:B------:R-:W2:Y:S02]  /*1530*/  LDG.E R2, desc[UR10][R2.64] ;  /* 0x0000000a02027981 */ /* 0x000ea4000c1e1900 */
[----:B--2---:R-:W-:Y:S01]  /*1540*/  R2UR UR10, R2 ;  /* 0x00000000020a72ca */ /* 0x004fe200000e0000 */
[----:B------:R-:W-:-:S14]  /*1550*/  BRA `(.L_x_1203) ;  /* 0x0000000000387947 */ /* 0x000fdc0003800000 */
.L_x_1202:
        /* <DEDUP_REMOVED lines=14> */
.L_x_1203:
[----:B------:R-:W-:Y:S01]  /*1640*/  ULDC UR6, c[0x0][0x448] ;  /* 0x0001120000067ab9 */ /* 0x000fe20000000800 */
[----:B------:R-:W-:Y:S02]  /*1650*/  USHF.L.U32 UR61, UR5, 0x7, URZ ;  /* 0x00000007053d7899 */ /* 0x000fe4000800063f */
[----:B------:R-:W-:Y:S02]  /*1660*/  UISETP.NE.AND UP0, UPT, UR6, 0x1, UPT ;  /* 0x000000010600788c */ /* 0x000fe4000bf05270 */
[----:B------:R-:W-:Y:S01]  /*1670*/  UIADD3 UR5, UR61, 0x7f, URZ ;  /* 0x0000007f3d057890 */ /* 0x000fe2000fffe03f */
[----:B------:R-:W-:Y:S01]  /*1680*/  ULDC.64 UR6, c[0x0][0x9e0] ;  /* 0x0002780000067ab9 */ /* 0x000fe20000000a00 */
[----:B------:R-:W-:Y:S02]  /*1690*/  UIADD3 UR60, -UR60, UR10, URZ ;  /* 0x0000000a3c3c7290 */ /* 0x000fe4000fffe13f */
[----:B------:R-:W-:Y:S02]  /*16a0*/  UISETP.GE.AND UP1, UPT, UR7, 0x1, UPT ;  /* 0x000000010700788c */ /* 0x000fe4000bf26270 */
[----:B------:R-:W-:-:S03]  /*16b0*/  UIADD3 UR10, UR60, 0x1, -UR39 ;  /* 0x000000013c0a7890 */ /* 0x000fc6000fffe827 */
[----:B------:R-:W-:Y:S01]  /*16c0*/  @UP0 ULDC UR8, c[0x0][0x44c] ;  /* 0x0001130000080ab9 */ /* 0x000fe20000000800 */
[----:B------:R-:W-:Y:S01]  /*16d0*/  @UP0 ULDC UR11, c[0x0][0x450] ;  /* 0x00011400000b0ab9 */ /* 0x000fe20000000800 */
[----:B------:R-:W-:Y:S01]  /*16e0*/  UIMAD.WIDE.U32 UR8, UR5, UR8, URZ ;  /* 0x00000008050872a5 */ /* 0x000fe2000f8e003f */
[----:B------:R-:W-:-:S03]  /*16f0*/  PLOP3.LUT P1, PT, PT, PT, UP1, 0x80, 0x0 ;  /* 0x000000000000781c */ /* 0x000fc60003f2f018 */
[----:B------:R-:W-:-:S04]  /*1700*/  @UP0 USHF.R.U32.HI UR5, URZ, UR11, UR9 ;  /* 0x0000000b3f050299 */ /* 0x000fc80008011609 */
[----:B------:R-:W-:-:S04]  /*1710*/  UIADD3 UR10, UR10, UR5, URZ ;  /* 0x000000050a0a7290 */ /* 0x000fc8000fffe03f */
[----:B------:R-:W-:Y:S02]  /*1720*/  UIADD3 UR6, UR10, UR6, URZ ;  /* 0x000000060a067290 */ /* 0x000fe4000fffe03f */
[----:B------:R-:W-:Y:S10]  /*1730*/  @!P1 BRA `(.L_x_1204) ;  /* 0x0000000000449947 */ /* 0x000ff40003800000 */
        /* <DEDUP_REMOVED lines=10> */
.L_x_1205:
[----:B------:R-:W-:-:S11]  /*17e0*/  UISETP.NE.AND UP1, UPT, UR7, 0x1, UPT ;  /* 0x000000010700788c */ /* 0x000fd6000bf25270 */
[----:B------:R-:W-:Y:S02]  /*17f0*/  @UP1 ULDC.64 UR10, c[0x0][0x9e8] ;  /* 0x00027a00000a1ab9 */ /* 0x000fe40000000a00 */
[----:B------:R-:W-:-:S04]  /*1800*/  UIMAD.WIDE.U32 UR8, UR5, UR10, URZ ;  /* 0x0000000a050872a5 */ /* 0x000fc8000f8e003f */
[----:B------:R-:W-:-:S12]  /*1810*/  @UP1 USHF.R.U32.HI UR5, URZ, UR11, UR9 ;  /* 0x0000000b3f051299 */ /* 0x000fd80008011609 */
.L_x_1206:
[----:B------:R-:W-:-:S04]  /*1820*/  UIMAD UR5, UR5, UR7, UR7 ;  /* 0x00000007050572a4 */ /* 0x000fc8000f8e0207 */
[----:B------:R-:W-:-:S04]  /*1830*/  UISETP.LT.AND UP1, UPT, UR6, UR5, UPT ;  /* 0x000000050600728c */ /* 0x000fc8000bf21270 */
[----:B------:R-:W-:-:S12]  /*1840*/  USEL UR6, UR6, UR5, UP1 ;  /* 0x0000000506067287 */ /* 0x000fd80008800000 */
.L_x_1204:
[----:B------:R-:W-:Y:S02]  /*1850*/  UIADD3 UR5, UR60, 0x3f, URZ ;  /* 0x0000003f3c057890 */ /* 0x000fe4000fffe03f */
[----:B------:R-:W-:Y:S02]  /*1860*/  UIADD3 UR10, UR6, 0x3f, URZ ;  /* 0x0000003f060a7890 */ /* 0x000fe4000fffe03f */
[----:B------:R-:W-:Y:S02]  /*1870*/  USHF.R.S32.HI UR6, URZ, 0x1f, UR5 ;  /* 0x0000001f3f067899 */ /* 0x000fe40008011405 */
[----:B------:R-:W-:Y:S01]  /*1880*/  USHF.R.S32.HI UR11, URZ, 0x1f, UR10 ;  /* 0x0000001f3f0b7899 */ /* 0x000fe2000801140a */
[----:B------:R-:W-:Y:S01]  /*1890*/  @UP0 ULDC UR8, c[0x0][0x44c] ;  /* 0x0001130000080ab9 */ /* 0x000fe20000000800 */
[----:B------:R-:W-:Y:S02]  /*18a0*/  ULEA.HI UR6, UR6, UR5, URZ, 0x6 ;  /* 0x0000000506067291 */ /* 0x000fe4000f8f303f */
[----:B------:R-:W-:-:S02]  /*18b0*/  UIMAD.WIDE.U32 UR8, UR61, UR8, URZ ;  /* 0x000000083d0872a5 */ /* 0x000fc4000f8e003f */
[----:B------:R-:W-:Y:S01]  /*18c0*/  ULEA.HI UR11, UR11, UR10, URZ, 0x6 ;  /* 0x0000000a0b0b7291 */ /* 0x000fe2000f8f303f */
[----:B------:R-:W-:Y:S01]  /*18d0*/  @UP0 ULDC UR13, c[0x0][0x450] ;  /* 0x00011400000d0ab9 */ /* 0x000fe20000000800 */
[----:B------:R-:W-:Y:S01]  /*18e0*/  UMOV UR12, UR61 ;  /* 0x0000003d000c7c82 */ /* 0x000fe20008000000 */
[----:B------:R-:W-:Y:S02]  /*18f0*/  UIADD3 UR52, UR60, -UR39, URZ ;  /* 0x800000273c347290 */ /* 0x000fe4000fffe03f */
[----:B------:R-:W-:Y:S02]  /*1900*/  USHF.R.S32.HI UR6, URZ, 0x6, UR6 ;  /* 0x000000063f067899 */ /* 0x000fe40008011406 */
[----:B------:R-:W-:Y:S02]  /*1910*/  USHF.R.S32.HI UR11, URZ, 0x6, UR11 ;  /* 0x000000063f0b7899 */ /* 0x000fe4000801140b */
[----:B------:R-:W-:Y:S02]  /*1920*/  @UP0 USHF.R.U32.HI UR12, URZ, UR13, UR9 ;  /* 0x0000000d3f0c0299 */ /* 0x000fe40008011609 */
[----:B------:R-:W-:-:S02]  /*1930*/  UISETP.LT.AND UP0, UPT, UR6, UR11, UPT ;  /* 0x0000000b0600728c */ /* 0x000fc4000bf01270 */
        /* <DEDUP_REMOVED lines=15> */
.L_x_1208:
[----:B------:R-:W-:-:S11]  /*1a30*/  UISETP.NE.AND UP0, UPT, UR7, 0x1, UPT ;  /* 0x000000010700788c */ /* 0x000fd6000bf05270 */
[----:B------:R-:W-:Y:S02]  /*1a40*/  @UP0 ULDC.64 UR12, c[0x0][0x9e8] ;  /* 0x00027a00000c0ab9 */ /* 0x000fe40000000a00 */
[----:B------:R-:W-:-:S04]  /*1a50*/  UIMAD.WIDE.U32 UR8, UR5, UR12, URZ ;  /* 0x0000000c050872a5 */ /* 0x000fc8000f8e003f */
[----:B------:R-:W-:-:S12]  /*1a60*/  @UP0 USHF.R.U32.HI UR5, URZ, UR13, UR9 ;  /* 0x0000000d3f050299 */ /* 0x000fd80008011609 */
.L_x_1209:
[----:B------:R-:W-:-:S04]  /*1a70*/  UIMAD UR5, UR5, UR7, URZ ;  /* 0x00000007050572a4 */ /* 0x000fc8000f8e023f */
[----:B------:R-:W-:-:S04]  /*1a80*/  UISETP.LT.AND UP0, UPT, UR10, UR5, UPT ;  /* 0x000000050a00728c */ /* 0x000fc8000bf01270 */
[----:B------:R-:W-:-:S12]  /*1a90*/  USEL UR10, UR10, UR5, !UP0 ;  /* 0x000000050a0a7287 */ /* 0x000fd8000c000000 */
.L_x_1207:
[----:B------:R-:W-:Y:S02]  /*1aa0*/  USHF.R.S32.HI UR5, URZ, 0x1f, UR10 ;  /* 0x0000001f3f057899 */ /* 0x000fe4000801140a */
[----:B------:R-:W-:Y:S02]  /*1ab0*/  ULOP3.LUT UR7, UR4, 0xff, URZ, 0xc0, !UPT ;  /* 0x000000ff04077892 */ /* 0x000fe4000f8ec03f */
[----:B------:R-:W-:-:S04]  /*1ac0*/  ULEA.HI UR5, UR5, UR10, URZ, 0x6 ;  /* 0x0000000a05057291 */ /* 0x000fc8000f8f303f */
[----:B------:R-:W-:Y:S01]  /*1ad0*/  USHF.R.S32.HI UR5, URZ, 0x6, UR5 ;  /* 0x000000063f057899 */ /* 0x000fe20008011405 */
[----:B------:R-:W-:-:S03]  /*1ae0*/  IMAD.U32 R201, RZ, RZ, UR7 ;  /* 0x00000007ffc97e24 */ /* 0x000fc6000f8e00ff */
[----:B------:R-:W-:-:S04]  /*1af0*/  UISETP.LT.AND UP0, UPT, URZ, UR5, UPT ;  /* 0x000000053f00728c */ /* 0x000fc8000bf01270 */
[----:B------:R-:W-:Y:S02]  /*1b00*/  USEL UR10, URZ, UR5, !UP0 ;  /* 0x000000053f0a7287 */ /* 0x000fe4000c000000 */
[----:B------:R-:W-:Y:S02]  /*1b10*/  USHF.R.U32.HI UR5, URZ, 0x10, UR4 ;  /* 0x000000103f057899 */ /* 0x000fe40008011604 */
[----:B------:R-:W-:Y:S01]  /*1b20*/  UISETP.GT.AND UP0, UPT, UR6, UR10, UPT ;  /* 0x0000000a0600728c */ /* 0x000fe2000bf04270 */
[----:B------:R-:W-:-:S03]  /*1b30*/  UMOV UR4, URZ ;  /* 0x0000003f00047c82 */ /* 0x000fc60008000000 */
[----:B------:R-:W-:Y:S02]  /*1b40*/  IMAD.U32 R23, RZ, RZ, UR5 ;  /* 0x00000005ff177e24 */ /* 0x000fe4000f8e00ff */
[----:B------:R-:W-:-:S13]  /*1b50*/  PLOP3.LUT P0, PT, PT, PT, UP0, 0x80, 0x0 ;  /* 0x000000000000781c */ /* 0x000fda0003f0f008 */
[----:B------:R-:W-:Y:S05]  /*1b60*/  @!P0 BRA `(.L_x_1210) ;  /* 0x0000000000988947 */ /* 0x000fea0003800000 */
[----:B------:R-:W-:Y:S01]  /*1b70*/  R2UR UR5, R23 ;  /* 0x00000000170572ca */ /* 0x000fe200000e0000 */
[----:B------:R-:W-:-:S12]  /*1b80*/  ULDC UR4, c[0x0][0x9f0] ;  /* 0x00027c0000047ab9 */ /* 0x000fd80000000800 */
[----:B------:R-:W-:-:S04]  /*1b90*/  UISETP.NE.AND UP0, UPT, UR5, URZ, UPT ;  /* 0x0000003f0500728c */ /* 0x000fc8000bf05270 */
[----:B------:R-:W-:-:S04]  /*1ba0*/  USEL UR11, UR5, UR4, UP0 ;  /* 0x00000004050b7287 */ /* 0x000fc80008000000 */
[----:B------:R-:W-:Y:S02]  /*1bb0*/  UIADD3 UR4, UR11, -0x1, UR6 ;  /* 0xffffffff0b047890 */ /* 0x000fe4000fffe006 */
[----:B------:R-:W-:Y:S02]  /*1bc0*/  IMAD.U32 R3, RZ, RZ, UR11 ;  /* 0x0000000bff037e24 */ /* 0x000fe4000f8e00ff */
[----:B------:R-:W-:-:S03]  /*1bd0*/  UIADD3 UR7, -UR10, UR4, URZ ;  /* 0x000000040a077290 */ /* 0x000fc6000fffe13f */
[-C--:B------:R-:W-:Y:S01]  /*1be0*/  IABS R0, R3.reuse ;  /* 0x0000000300007213 */ /* 0x080fe20000000000 */
[----:B------:R-:W-:Y:S01]  /*1bf0*/  UMOV UR4, URZ ;  /* 0x0000003f00047c82 */ /* 0x000fe20008000000 */
[----:B------:R-:W-:Y:S01]  /*1c00*/  IABS R5, R3 ;  /* 0x0000000300057213 */ /* 0x000fe20000000000 */
[----:B------:R-:W-:Y:S01]  /*1c10*/  IMAD.U32 R4, RZ, RZ, UR7 ;  /* 0x00000007ff047e24 */ /* 0x000fe2000f8e00ff */
[----:B------:R-:W-:Y:S01]  /*1c20*/  R2UR UR12, R0 ;  /* 0x00000000000c72ca */ /* 0x000fe200000e0000 */
[----:B------:R-:W-:-:S03]  /*1c30*/  ULOP3.LUT UR7, UR7, UR11, URZ, 0x3c, !UPT ;  /* 0x0000000b07077292 */ /* 0x000fc6000f8e3c3f */
[----:B------:R-:W-:-:S05]  /*1c40*/  IABS R4, R4 ;  /* 0x0000000400047213 */ /* 0x000fca0000000000 */
[----:B------:R-:W-:-:S04]  /*1c50*/  IMAD.MOV.U32 R3, RZ, RZ, R4 ;  /* 0x000000ffff037224 */ /* 0x000fc800078e0004 */
[----:B------:R-:W0:Y:S01]  /*1c60*/  I2F.RP R0, UR12 ;  /* 0x0000000c00007d06 */ /* 0x000e220008209400 */
[----:B------:R-:W-:-:S07]  /*1c70*/  R2UR UR9, R3 ;  /* 0x00000000030972ca */ /* 0x000fce00000e0000 */
[----:B0-----:R-:W0:Y:S02]  /*1c80*/  MUFU.RCP R0, R0 ;  /* 0x0000000000007308 */ /* 0x001e240000001000 */
        /* <DEDUP_REMOVED lines=20> */
.L_x_1210:
[----:B------:R-:W-:Y:S01]  /*1dd0*/  R2UR UR5, R201 ;  /* 0x00000000c90572ca */ /* 0x000fe200000e0000 */
[----:B------:R-:W-:Y:S01]  /*1de0*/  IMAD.U32 R152, RZ, RZ, UR6 ;  /* 0x00000006ff987e24 */ /* 0x000fe2000f8e00ff */
[----:B------:R-:W-:Y:S01]  /*1df0*/  PLOP3.LUT P0, PT, PT, PT, PT, 0x80, 0x0 ;  /* 0x000000000000781c */ /* 0x000fe20003f0f070 */
[----:B------:R-:W-:Y:S01]  /*1e00*/  IMAD.U32 R3, RZ, RZ, UR4 ;  /* 0x00000004ff037e24 */ /* 0x000fe2000f8e00ff */
[----:B------:R-:W-:Y:S01]  /*1e10*/  CS2R R150, SRZ ;  /* 0x0000000000967805 */ /* 0x000fe2000001ff00 */
[----:B------:R-:W-:Y:S01]  /*1e20*/  IMAD.MOV.U32 R0, RZ, RZ, RZ ;  /* 0x000000ffff007224 */ /* 0x000fe200078e00ff */
[----:B------:R-:W-:Y:S01]  /*1e30*/  CS2R R148, SRZ ;  /* 0x0000000000947805 */ /* 0x000fe2000001ff00 */
[----:B------:R-:W-:Y:S01]  /*1e40*/  IMAD.MOV.U32 R2, RZ, RZ, RZ ;  /* 0x000000ffff027224 */ /* 0x000fe200078e00ff */
[----:B------:R-:W-:Y:S02]  /*1e50*/  CS2R R146, SRZ ;  /* 0x0000000000927805 */ /* 0x000fe4000001ff00 */
[----:B------:R-:W-:-:S02]  /*1e60*/  CS2R R144, SRZ ;  /* 0x0000000000907805 */ /* 0x000fc4000001ff00 */
[----:B------:R-:W-:Y:S02]  /*1e70*/  CS2R R142, SRZ ;  /* 0x00000000008e7805 */ /* 0x000fe4000001ff00 */
[----:B------:R-:W-:Y:S02]  /*1e80*/  CS2R R140, SRZ ;  /* 0x00000000008c7805 */ /* 0x000fe4000001ff00 */
[----:B------:R-:W-:Y:S01]  /*1e90*/  CS2R R138, SRZ ;  /* 0x00000000008a7805 */ /* 0x000fe2000001ff00 */
[----:B------:R-:W-:Y:S01]  /*1ea0*/  UIMAD UR5, UR5, UR4, UR10 ;  /* 0x00000004050572a4 */ /* 0x000fe2000f8e020a */
[----:B------:R-:W-:Y:S02]  /*1eb0*/  CS2R R136, SRZ ;  /* 0x0000000000887805 */ /* 0x000fe4000001ff00 */
[----:B------:R-:W-:Y:S02]  /*1ec0*/  CS2R R134, SRZ ;  /* 0x0000000000867805 */ /* 0x000fe4000001ff00 */
[----:B------:R-:W-:-:S02]  /*1ed0*/  CS2R R132, SRZ ;  /* 0x0000000000847805 */ /* 0x000fc4000001ff00 */
[----:B------:R-:W-:Y:S02]  /*1ee0*/  CS2R R130, SRZ ;  /* 0x0000000000827805 */ /* 0x000fe4000001ff00 */
[----:B------:R-:W-:Y:S02]  /*1ef0*/  CS2R R128, SRZ ;  /* 0x0000000000807805 */ /* 0x000fe4000001ff00 */
[----:B------:R-:W-:Y:S01]  /*1f00*/  VIADDMNMX R152, R3, UR5, R152, PT ;  /* 0x0000000503987c46 */ /* 0x000fe2000b800198 */
[----:B------:R-:W-:Y:S01]  /*1f10*/  IMAD.U32 R22, RZ, RZ, UR5 ;  /* 0x00000005ff167e24 */ /* 0x000fe2000f8e00ff */
[----:B------:R-:W-:Y:S02]  /*1f20*/  CS2R R126, SRZ ;  /* 0x00000000007e7805 */ /* 0x000fe4000001ff00 */
[----:B------:R-:W-:Y:S02]  /*1f30*/  CS2R R124, SRZ ;  /* 0x00000000007c7805 */ /* 0x000fe4000001ff00 */
[----:B------:R-:W-:-:S02]  /*1f40*/  ISETP.GT.AND P1, PT, R152, UR5, PT ;  /* 0x0000000598007c0c */ /* 0x000fc4000bf24270 */
        /* <DEDUP_REMOVED lines=87> */
.L_x_1212:
[----:B------:R-:W2:Y:S01]  /*24c0*/  LDL R2, [R1+0x64] ;  /* 0x0000640001027983 */ /* 0x000ea20000100800 */
[----:B------:R-:W-:-:S13]  /*24d0*/  R2UR UR6, R232 ;  /* 0x00000000e80672ca */ /* 0x000fda00000e0000 */
[----:B------:R-:W-:-:S04]  /*24e0*/  ULEA.HI UR4, UR6, UR6, URZ, 0x1 ;  /* 0x0000000606047291 */ /* 0x000fc8000f8f083f */
[----:B------:R-:W-:-:S04]  /*24f0*/  ULOP3.LUT UR4, UR4, 0xfffffffe, URZ, 0xc0, !UPT ;  /* 0xfffffffe04047892 */ /* 0x000fc8000f8ec03f */
[----:B------:R-:W-:-:S06]  /*2500*/  UIADD3 UR4, UR6, -UR4, URZ ;  /* 0x8000000406047290 */ /* 0x000fcc000fffe03f */
[----:B------:R-:W-:-:S05]  /*2510*/  IMAD.U32 R0, RZ, RZ, UR4 ;  /* 0x00000004ff007e24 */ /* 0x000fca000f8e00ff */
[----:B------:R-:W-:-:S04]  /*2520*/  SHF.L.U32 R0, R0, 0x1f, RZ ;  /* 0x0000001f00007819 */ /* 0x000fc800000006ff */
[----:B------:R-:W0:Y:S01]  /*2530*/  SYNCS.PHASECHK.TRANS64.TRYWAIT P1, [UR37+0x30800], R0 ;  /* 0x03080000ff0075a7 */ /* 0x000e220008020165 */
[----:B--2---:R-:W-:-:S13]  /*2540*/  R2UR UR5, R2 ;  /* 0x00000000020572ca */ /* 0x004fda00000e0000 */
[----:B------:R-:W-:-:S05]  /*2550*/  IMAD.U32 R2, RZ, RZ, UR5 ;  /* 0x00000005ff027e24 */ /* 0x000fca000f8e00ff */
[----:B------:R-:W-:Y:S01]  /*2560*/  ISETP.NE.AND P0, PT, R2, 0x3, PT ;  /* 0x000000030200780c */ /* 0x000fe20003f05270 */
[----:B0-----:R-:W-:-:S12]  /*2570*/  @!P1 BRA `(.L_x_1213) ;  /* 0x0000017400a49947 */ /* 0x001fd80003800000 */
.L_x_1450:
[----:B------:R-:W-:Y:S05]  /*2580*/  @!P0 BRA `(.L_x_1214) ;  /* 0x0000000000048947 */ /* 0x000fea0003800000 */
[----:B------:R-:W-:Y:S01]  /*2590*/  BPT.TRAP 0x1 ;  /* 0x000000040000795c */ /* 0x000fe20000300000 */
.L_x_1214:
[----:B0-----:R-:W-:Y:S02]  /*25a0*/  IMAD.U32 R3, RZ, RZ, UR36 ;  /* 0x00000024ff037e24 */ /* 0x001fe4000f8e00ff */
[----:B------:R-:W-:-:S03]  /*25b0*/  IMAD.U32 R0, RZ, RZ, UR38 ;  /* 0x00000026ff007e24 */ /* 0x000fc6000f8e00ff */
[----:B------:R-:W-:Y:S02]  /*25c0*/  LEA R3, R3, UR37, 0x3 ;  /* 0x0000002503037c11 */ /* 0x000fe4000f8e18ff */
[----:B------:R-:W-:-:S04]  /*25d0*/  SHF.L.U32 R0, R0, 0x1f, RZ ;  /* 0x0000001f00007819 */ /* 0x000fc800000006ff */
[----:B------:R0:W1:Y:S01]  /*25e0*/  SYNCS.PHASECHK.TRANS64.TRYWAIT P2, [R3+URZ+0x30830], R0 ;  /* 0x03083000030075a7 */ /* 0x000062000804017f */
[----:B------:R-:W-:Y:S05]  /*25f0*/  @!P0 BRA `(.L_x_1215) ;  /* 0x0000000000048947 */ /* 0x000fea0003800000 */
[----:B------:R-:W-:Y:S01]  /*2600*/  BPT.TRAP 0x1 ;  /* 0x000000040000795c */ /* 0x000fe20000300000 */
.L_x_1215:
[----:B------:R-:W2:Y:S02]  /*2610*/  S2R R2, SR_TID.X ;  /* 0x0000000000027919 */ /* 0x000ea40000002100 */
[----:B--2---:R-:W-:-:S04]  /*2620*/  LOP3.LUT R2, R2, 0x7f, RZ, 0xc0, !PT ;  /* 0x0000007f02027812 */ /* 0x004fc800078ec0ff */
[----:B------:R-:W-:Y:S01]  /*2630*/  ISETP.NE.AND P1, PT, R2, RZ, PT ;  /* 0x000000ff0200720c */ /* 0x000fe20003f25270 */
[----:B-1----:R-:W-:-:S12]  /*2640*/  @P2 BRA `(.L_x_1216) ;  /* 0x0000000000082947 */ /* 0x002fd80003800000 */
[----:B------:R-:W1:Y:S02]  /*2650*/  SYNCS.PHASECHK.TRANS64.TRYWAIT P2, [R3+URZ+0x30830], R0 ;  /* 0x03083000030075a7 */ /* 0x000e64000804017f */
[----:B-1----:R-:W-:Y:S05]  /*2660*/  @!P2 BRA `(.L_x_1217) ;  /* 0x000001740080a947 */ /* 0x002fea0003800000 */
.L_x_1216:
[----:B------:R-:W-:Y:S05]  /*2670*/  WARPSYNC.ALL ;  /* 0x0000000000007948 */ /* 0x000fea0003800000 */
[----:B------:R-:W-:Y:S01]  /*2680*/  UIADD3 UR4, UR37, 0x20400, URZ ;  /* 0x0002040025047890 */ /* 0x000fe2000fffe03f */
[----:B------:R-:W-:Y:S01]  /*2690*/  WARPGROUP.ARRIVE ;  /* 0x00000000000079c5 */ /* 0x000fe20000000000 */
[----:B------:R-:W-:Y:S01]  /*26a0*/  UMOV UR9, 0x40000040 ;  /* 0x4000004000097882 */ /* 0x000fe20000000000 */
[----:B------:R-:W-:Y:S01]  /*26b0*/  UMOV UR11, 0x40000040 ;  /* 0x40000040000b7882 */ /* 0x000fe20000000000 */
[----:B------:R-:W-:Y:S01]  /*26c0*/  USHF.R.U32.HI UR4, URZ, 0x4, UR4 ;  /* 0x000000043f047899 */ /* 0x000fe20008011604 */
[----:B------:R-:W-:Y:S01]  /*26d0*/  IMAD.U32 R15, RZ, RZ, UR9 ;  /* 0x00000009ff0f7e24 */ /* 0x000fe2000f8e00ff */
[----:B------:R-:W-:Y:S01]  /*26e0*/  UMOV UR13, 0x40000040 ;  /* 0x40000040000d7882 */ /* 0x000fe20000000000 */
[----:B------:R-:W-:Y:S01]  /*26f0*/  UMOV UR15, 0x40000040 ;  /* 0x40000040000f7882 */ /* 0x000fe20000000000 */
[----:B------:R-:W-:Y:S01]  /*2700*/  ULOP3.LUT UR4, UR4, 0x3fff, URZ, 0xc0, !UPT ;  /* 0x00003fff04047892 */ /* 0x000fe2000f8ec03f */
[----:B01----:R-:W-:Y:S01]  /*2710*/  VIADD R0, R19, UR61 ;  /* 0x0000003d13007c36 */ /* 0x003fe20008000000 */
[----:B------:R-:W-:Y:S01]  /*2720*/  UMOV UR17, 0x40000040 ;  /* 0x4000004000117882 */ /* 0x000fe20000000000 */
[----:B------:R-:W-:Y:S01]  /*2730*/  UMOV UR19, 0x40000040 ;  /* 0x4000004000137882 */ /* 0x000fe20000000000 */
[----:B------:R-:W-:Y:S01]  /*2740*/  ULOP3.LUT UR5, UR4, 0x10000, URZ, 0xfc, !UPT ;  /* 0x0001000004057892 */ /* 0x000fe2000f8efc3f */
[----:B------:R-:W-:Y:S01]  /*2750*/  IMAD.MOV.U32 R2, RZ, RZ, R0 ;  /* 0x000000ffff027224 */ /* 0x000fe200078e0000 */
[----:B------:R-:W-:Y:S01]  /*2760*/  ULOP3.LUT UR4, UR40, 0x10000, URZ, 0xfc, !UPT ;  /* 0x0001000028047892 */ /* 0x000fe2000f8efc3f */
[----:B------:R-:W-:Y:S01]  /*2770*/  LEA R17, R152, 0xffffffc0, 0x6 ;  /* 0xffffffc098117811 */ /* 0x000fe200078e30ff */
[----:B------:R-:W-:Y:S01]  /*2780*/  UMOV UR21, 0x40000040 ;  /* 0x4000004000157882 */ /* 0x000fe20000000000 */
[----:B------:R-:W-:Y:S01]  /*2790*/  UMOV UR23, 0x40000040 ;  /* 0x4000004000177882 */ /* 0x000fe20000000000 */
[----:B------:R-:W-:Y:S01]  /*27a0*/  IMAD.U32 R18, RZ, RZ, UR5 ;  /* 0x00000005ff127e24 */ /* 0x000fe2000f8e00ff */
[----:B------:R-:W-:-:S02]  /*27b0*/  ULEA UR5, UR36, UR5, 0xb ;  /* 0x0000000524057291 */ /* 0x000fc4000f8e583f */
[----:B------:R-:W-:Y:S01]  /*27c0*/  UMOV UR8, UR4 ;  /* 0x0000000400087c82 */ /* 0x000fe20008000000 */
[----:B------:R-:W-:Y:S01]  /*27d0*/  UIADD3 UR6, UR4, 0x2, URZ ;  /* 0x0000000204067890 */ /* 0x000fe2000fffe03f */
[----:B------:R-:W-:Y:S01]  /*27e0*/  IMAD.U32 R14, RZ, RZ, UR8 ;  /* 0x00000008ff0e7e24 */ /* 0x000fe2000f8e00ff */
[----:B------:R-:W-:Y:S02]  /*27f0*/  UIADD3 UR7, UR5, 0x2, URZ ;  /* 0x0000000205077890 */ /* 0x000fe4000fffe03f */
[----:B------:R-:W-:Y:S01]  /*2800*/  UMOV UR10, UR5 ;  /* 0x00000005000a7c82 */ /* 0x000fe20008000000 */
[----:B------:R-:W-:Y:S01]  /*2810*/  UIADD3 UR12, UR4, 0x404, URZ ;  /* 0x00000404040c7890 */ /* 0x000fe2000fffe03f */
[----:B------:R-:W-:Y:S01]  /*2820*/  HGMMA.64x64x16.F32.BF16 R24, gdesc[UR8], RZ, !UPT, gsb0 ;  /* 0x00e00000081879f0 */ /* 0x000fe2000c0018ff */
        /* <DEDUP_REMOVED lines=8> */
[----:B------:R-:W-:-:S02]  /*28b0*/  UIADD3 UR14, UR5, 0x204, URZ ;  /* 0x00000204050e7890 */ /* 0x000fc4000fffe03f */
[----:B------:R-:W-:Y:S02]  /*28c0*/  UIADD3 UR16, UR4, 0x406, URZ ;  /* 0x0000040604107890 */ /* 0x000fe4000fffe03f */
[----:B------:R-:W-:Y:S02]  /*28d0*/  UIADD3 UR18, UR5, 0x206, URZ ;  /* 0x0000020605127890 */ /* 0x000fe4000fffe03f */
[----:B------:R-:W-:Y:S02]  /*28e0*/  UIADD3 UR20, UR4, 0x800, URZ ;  /* 0x0000080004147890 */ /* 0x000fe4000fffe03f */
[----:B------:R-:W-:Y:S02]  /*28f0*/  UIADD3 UR22, UR5, 0x400, URZ ;  /* 0x0000040005167890 */ /* 0x000fe4000fffe03f */
[----:B------:R-:W-:Y:S02]  /*2900*/  UIADD3 UR24, UR4, 0x802, URZ ;  /* 0x0000080204187890 */ /* 0x000fe4000fffe03f */
[----:B------:R-:W-:Y:S01]  /*2910*/  UIADD3 UR26, UR5, 0x402, URZ ;  /* 0x00000402051a7890 */ /* 0x000fe2000fffe03f */
[----:B------:R-:W-:Y:S01]  /*2920*/  UMOV UR25, 0x40000040 ;  /* 0x4000004000197882 */ /* 0x000fe20000000000 */
[----:B------:R-:W-:Y:S01]  /*2930*/  UMOV UR27, 0x40000040 ;  /* 0x40000040001b7882 */ /* 0x000fe20000000000 */
[----:B------:R-:W-:-:S02]  /*2940*/  UIADD3 UR28, UR4, 0x804, URZ ;  /* 0x00000804041c7890 */ /* 0x000fc4000fffe03f */
[----:B------:R-:W-:Y:S01]  /*2950*/  UIADD3 UR30, UR5, 0x404, URZ ;  /* 0x00000404051e7890 */ /* 0x000fe2000fffe03f */
[----:B------:R-:W-:Y:S01]  /*2960*/  UMOV UR29, 0x40000040 ;  /* 0x40000040001d7882 */ /* 0x000fe20000000000 */
[----:B------:R-:W-:Y:S01]  /*2970*/  UMOV UR31, 0x40000040 ;  /* 0x40000040001f7882 */ /* 0x000fe20000000000 */
[----:B------:R-:W-:Y:S02]  /*2980*/  UIADD3 UR32, UR4, 0x806, URZ ;  /* 0x0000080604207890 */ /* 0x000fe4000fffe03f */
[----:B------:R-:W-:Y:S01]  /*2990*/  UIADD3 UR34, UR5, 0x406, URZ ;  /* 0x0000040605227890 */ /* 0x000fe2000fffe03f */
[----:B------:R-:W-:Y:S01]  /*29a0*/  UMOV UR33, 0x40000040 ;  /* 0x4000004000217882 */ /* 0x000fe20000000000 */
[----:B------:R-:W-:Y:S01]  /*29b0*/  UMOV UR35, 0x40000040 ;  /* 0x4000004000237882 */ /* 0x000fe20000000000 */
        /* <DEDUP_REMOVED lines=16> */
[----:B------:R-:W-:-:S02]  /*2ac0*/  WARPGROUP.DEPBAR.LE gsb0, 0x0 ;  /* 0x00008000000079c5 */ /* 0x000fc40000010000 */
[----:B------:R-:W-:-:S06]  /*2ad0*/  WARPGROUP.ARRIVE ;  /* 0x00000000000079c5 */ /* 0x000fcc0000000000 */
[----:B------:R-:W-:Y:S01]  /*2ae0*/  HGMMA.64x64x16.F32.BF16 R24, gdesc[UR8], R24, gsb0 ;  /* 0x00e00000081879f0 */ /* 0x000fe20008001818 */
        /* <DEDUP_REMOVED lines=8> */
[----:B------:R-:W-:Y:S02]  /*2b70*/  WARPGROUP.DEPBAR.LE gsb0, 0x0 ;  /* 0x00008000000079c5 */ /* 0x000fe40000010000 */
        /* <DEDUP_REMOVED lines=17> */
[----:B------:R-:W-:Y:S01]  /*2c90*/  IMAD.U32 R6, RZ, RZ, UR8 ;  /* 0x00000008ff067e24 */ /* 0x000fe2000f8e00ff */
[----:B------:R-:W-:Y:S01]  /*2ca0*/  ULDC.64 UR6, c[0x0][0x9e0] ;  /* 0x0002780000067ab9 */ /* 0x000fe20000000a00 */
[----:B------:R-:W-:Y:S01]  /*2cb0*/  IMAD.U32 R7, RZ, RZ, UR9 ;  /* 0x00000009ff077e24 */ /* 0x000fe2000f8e00ff */
[----:B------:R-:W-:Y:S01]  /*2cc0*/  UISETP.GE.AND UP1, UPT, UR7, 0x1, UPT ;  /* 0x000000010700788c */ /* 0x000fe2000bf26270 */
[----:B------:R-:W-:Y:S02]  /*2cd0*/  WARPGROUP.DEPBAR.LE gsb0, 0x0 ;  /* 0x00008000000079c5 */ /* 0x000fe40000010000 */
[----:B------:R-:W-:-:S06]  /*2ce0*/  WARPGROUP.ARRIVE ;  /* 0x00000000000079c5 */ /* 0x000fcc0000000000 */
[----:B------:R-:W-:Y:S01]  /*2cf0*/  HGMMA.64x64x16.F32.BF16 R24, gdesc[UR8], R24, gsb0 ;  /* 0x00e00000081879f0 */ /* 0x000fe20008001818 */
[----:B------:R-:W-:Y:S02]  /*2d00*/  UIADD3 UR8, UR4, 0x402, URZ ;  /* 0x0000040204087890 */ /* 0x000fe4000fffe03f */
[----:B------:R-:W-:Y:S01]  /*2d10*/  UIADD3 UR10, UR5, 0x202, URZ ;  /* 0x00000202050a7890 */ /* 0x000fe2000fffe03f */
[----:B------:R-:W-:Y:S01]  /*2d20*/  UMOV UR9, 0x40000040 ;  /* 0x4000004000097882 */ /* 0x000fe20000000000 */
[----:B------:R-:W-:Y:S01]  /*2d30*/  UMOV UR11, 0x40000040 ;  /* 0x40000040000b7882 */ /* 0x000fe20000000000 */
[----:B------:R-:W-:Y:S02]  /*2d40*/  ULDC UR4, c[0x0][0x448] ;  /* 0x0001120000047ab9 */ /* 0x000fe40000000800 */
[----:B------:R-:W-:-:S06]  /*2d50*/  UISETP.NE.AND UP0, UPT, UR4, 0x1, UPT ;  /* 0x000000010400788c */ /* 0x000fcc000bf05270 */
[----:B------:R-:W-:Y:S02]  /*2d60*/  PLOP3.LUT P2, PT, PT, PT, UP0, 0x80, 0x0 ;  /* 0x000000000000781c */ /* 0x000fe40003f4f008 */
[----:B------:R-:W-:-:S03]  /*2d70*/  PLOP3.LUT P3, PT, PT, PT, UP0, 0x80, 0x0 ;  /* 0x000000000000781c */ /* 0x000fc60003f6f008 */
[----:B------:R-:W-:-:S08]  /*2d80*/  @UP0 ULDC UR4, c[0x0][0x44c] ;  /* 0x0001130000040ab9 */ /* 0x000fd00000000800 */
[----:B------:R-:W-:Y:S01]  /*2d90*/  @P2 IMAD.HI.U32 R4, R0, UR4, RZ ;  /* 0x0000000400042c27 */ /* 0x000fe2000f8e00ff */
[----:B------:R-:W-:Y:S01]  /*2da0*/  @UP0 ULDC UR4, c[0x0][0x450] ;  /* 0x0001140000040ab9 */ /* 0x000fe20000000800 */
[----:B------:R-:W-:Y:S02]  /*2db0*/  PLOP3.LUT P2, PT, PT, PT, UP1, 0x40, 0x0 ;  /* 0x000000000000781c */ /* 0x000fe40003f4e818 */
[----:B------:R-:W-:Y:S01]  /*2dc0*/  @!P1 VIADD R0, R3, 0x30840 ;  /* 0x0003084003009836 */ /* 0x000fe20000000000 */
[----:B------:R-:W-:Y:S01]  /*2dd0*/  @P3 SHF.R.U32.HI R2, RZ, UR4, R4 ;  /* 0x00000004ff023c19 */ /* 0x000fe20008011604 */
[----:B------:R-:W-:-:S03]  /*2de0*/  IMAD.MOV.U32 R3, RZ, RZ, -0x40 ;  /* 0xffffffc0ff037424 */ /* 0x000fc600078e00ff */
[----:B------:R-:W-:Y:S01]  /*2df0*/  @!P1 PRMT R0, RZ, 0x654, R0 ;  /* 0x00000654ff009816 */ /* 0x000fe20000000000 */
[----:B------:R-:W0:Y:S01]  /*2e00*/  SHFL.IDX PT, R5, R2, RZ, 0x1c1f ;  /* 0x001c1fff02057589 */ /* 0x000e2200000e0000 */
[----:B------:R-:W-:Y:S02]  /*2e10*/  IMAD R21, R152, R3, 0x40 ;  /* 0x0000004098157424 */ /* 0x000fe400078e0203 */
[----:B------:R-:W-:-:S03]  /*2e20*/  IMAD.U32 R3, RZ, RZ, UR39 ;  /* 0x00000027ff037e24 */ /* 0x000fc6000f8e00ff */
[----:B------:R-:W-:Y:S01]  /*2e30*/  IADD3 R20, -R16, UR60, R21 ;  /* 0x0000003c10147c10 */ /* 0x000fe2000fffe115 */
        /* <DEDUP_REMOVED lines=8> */
[----:B------:R-:W-:Y:S01]  /*2ec0*/  HGMMA.64x64x16.F32.BF16 R24, gdesc[UR16], R24, gsb0 ;  /* 0x00e00000101879f0 */ /* 0x000fe20008001818 */
[----:B------:R-:W-:Y:S02]  /*2ed0*/  ULDC UR18, c[0x0][0x9dc] ;  /* 0x0002770000127ab9 */ /* 0x000fe40000000800 */
[----:B------:R-:W-:Y:S01]  /*2ee0*/  ULOP3.LUT UR4, URZ, UR18, URZ, 0x33, !UPT ;  /* 0x000000123f047292 */ /* 0x000fe2000f8e333f */
        /* <DEDUP_REMOVED lines=25> */
[----:B------:R1:W-:Y:S02]  /*3080*/  @!P1 SYNCS.ARRIVE.TRANS64.RED.A1T0 RZ, [R0+URZ], RZ ;  /* 0x000000ff00ff99a7 */ /* 0x0003e4000810043f */
[----:B-1----:R-:W-:-:S04]  /*3090*/  IADD3 R0, -R16, 0x1, R21 ;  /* 0x0000000110007810 */ /* 0x002fc80007ffe115 */
[----:B------:R-:W-:-:S05]  /*30a0*/  IADD3 R0, -R3, UR60, R0 ;  /* 0x0000003c03007c10 */ /* 0x000fca000fffe100 */
[C---:B------:R-:W-:Y:S02]  /*30b0*/  VIADD R57, R0.reuse, UR6 ;  /* 0x0000000600397c36 */ /* 0x040fe40008000000 */
[----:B------:R-:W-:-:S03]  /*30c0*/  VIADD R56, R0, UR4 ;  /* 0x0000000400387c36 */ /* 0x000fc60008000000 */
[----:B0-----:R-:W-:Y:S01]  /*30d0*/  VIADDMNMX R0, R5, R57, R20, PT ;  /* 0x0000003905007246 */ /* 0x001fe20003800114 */
[----:B------:R-:W-:Y:S01]  /*30e0*/  IMAD.IADD R3, R56, 0x1, R5 ;  /* 0x0000000138037824 */ /* 0x000fe200078e0205 */
[----:B------:R-:W-:Y:S06]  /*30f0*/  @P2 BRA `(.L_x_1218) ;  /* 0x00000000005c2947 */ /* 0x000fec0003800000 */
[----:B------:R-:W-:Y:S01]  /*3100*/  IMAD.U32 R4, RZ, RZ, UR39 ;  /* 0x00000027ff047e24 */ /* 0x000fe2000f8e00ff */
[----:B------:R-:W-:Y:S04]  /*3110*/  BSSY B0, `(.L_x_1219) ;  /* 0x0000011000007945 */ /* 0x000fe80003800000 */
[----:B------:R-:W-:-:S04]  /*3120*/  IADD3 R4, -R4, UR60, R5 ;  /* 0x0000003c04047c10 */ /* 0x000fc8000fffe105 */
[----:B------:R-:W-:-:S13]  /*3130*/  ISETP.GT.AND P2, PT, R4, -0x1, PT ;  /* 0xffffffff0400780c */ /* 0x000fda0003f44270 */
[----:B------:R-:W-:Y:S05]  /*3140*/  @P2 BRA `(.L_x_1220) ;  /* 0x0000000000202947 */ /* 0x000fea0003800000 */
[----:B------:R-:W-:Y:S01]  /*3150*/  UISETP.NE.AND UP2, UPT, UR7, 0x1, UPT ;  /* 0x000000010700788c */ /* 0x000fe2000bf45270 */
[----:B------:R-:W-:-:S05]  /*3160*/  LOP3.LUT R4, RZ, R4, RZ, 0x33, !PT ;  /* 0x00000004ff047212 */ /* 0x000fca00078e33ff */
[----:B------:R-:W-:-:S05]  /*3170*/  PLOP3.LUT P2, PT, PT, PT, UP2, 0x80, 0x0 ;  /* 0x000000000000781c */ /* 0x000fca0003f4f028 */
[----:B------:R-:W-:-:S08]  /*3180*/  @UP2 ULDC.64 UR4, c[0x0][0x9e8] ;  /* 0x00027a0000042ab9 */ /* 0x000fd00000000a00 */
[----:B------:R-:W-:-:S05]  /*3190*/  @P2 IMAD.HI.U32 R5, R4, UR4, RZ ;  /* 0x0000000404052c27 */ /* 0x000fca000f8e00ff */
[----:B------:R-:W-:-:S04]  /*31a0*/  @P2 SHF.R.U32.HI R4, RZ, UR5, R5 ;  /* 0x00000005ff042c19 */ /* 0x000fc80008011605 */
[----:B------:R-:W-:Y:S01]  /*31b0*/  LOP3.LUT R4, RZ, R4, RZ, 0x33, !PT ;  /* 0x00000004ff047212 */ /* 0x000fe200078e33ff */
[----:B------:R-:W-:Y:S06]  /*31c0*/  BRA `(.L_x_1221) ;  /* 0x0000000000147947 */ /* 0x000fec0003800000 */
.L_x_1220:
[----:B------:R-:W-:-:S06]  /*31d0*/  UISETP.NE.AND UP2, UPT, UR7, 0x1, UPT ;  /* 0x000000010700788c */ /* 0x000fcc000bf45270 */
[----:B------:R-:W-:-:S05]  /*31e0*/  PLOP3.LUT P2, PT, PT, PT, UP2, 0x80, 0x0 ;  /* 0x000000000000781c */ /* 0x000fca0003f4f028 */
[----:B------:R-:W-:-:S08]  /*31f0*/  @UP2 ULDC.64 UR4, c[0x0][0x9e8] ;  /* 0x00027a0000042ab9 */ /* 0x000fd00000000a00 */
[----:B------:R-:W-:-:S05]  /*3200*/  @P2 IMAD.HI.U32 R5, R4, UR4, RZ ;  /* 0x0000000404052c27 */ /* 0x000fca000f8e00ff */
[----:B------:R-:W-:-:S07]  /*3210*/  @P2 SHF.R.U32.HI R4, RZ, UR5, R5 ;  /* 0x00000005ff042c19 */ /* 0x000fce0008011605 */
.L_x_1221:
[----:B------:R-:W-:Y:S05]  /*3220*/  BSYNC B0 ;  /* 0x0000000000007941 */ /* 0x000fea0003800000 */
.L_x_1219:
[----:B------:R-:W-:-:S04]  /*3230*/  IMAD R5, R4, UR7, -R17 ;  /* 0x0000000704057c24 */ /* 0x000fc8000f8e0a11 */
[----:B------:R-:W-:-:S05]  /*3240*/  IMAD.IADD R5, R5, 0x1, -R16 ;  /* 0x0000000105057824 */ /* 0x000fca00078e0a10 */
[----:B------:R-:W-:Y:S02]  /*3250*/  VIMNMX R3, R3, R5, !PT ;  /* 0x0000000503037248 */ /* 0x000fe40007fe0100 */
[----:B------:R-:W-:-:S07]  /*3260*/  VIADDMNMX R0, R5, UR7, R0, PT ;  /* 0x0000000705007c46 */ /* 0x000fce000b800100 */
.L_x_1218:
[C---:B------:R-:W-:Y:S01]  /*3270*/  ISETP.GE.AND P2, PT, R21.reuse, 0x2, PT ;  /* 0x000000021500780c */ /* 0x040fe20003f46270 */
[----:B------:R-:W0:Y:S01]  /*3280*/  SHFL.IDX PT, R5, R2, 0x1, 0x1c1f ;  /* 0x003c1f0002057f89 */ /* 0x000e2200000e0000 */
[----:B------:R-:W-:Y:S02]  /*3290*/  ISETP.GE.AND P6, PT, R21, 0xa, PT ;  /* 0x0000000a1500780c */ /* 0x000fe40003fc6270 */
[----:B------:R-:W-:Y:S02]  /*32a0*/  ISETP.GT.AND P4, PT, R3, 0x1, !P2 ;  /* 0x000000010300780c */ /* 0x000fe40005784270 */
[----:B------:R-:W-:Y:S02]  /*32b0*/  ISETP.GE.AND P3, PT, R21, 0x9, PT ;  /* 0x000000091500780c */ /* 0x000fe40003f66270 */
[----:B------:R-:W-:Y:S02]  /*32c0*/  ISETP.LT.OR P4, PT, R0, 0x2, P4 ;  /* 0x000000020000780c */ /* 0x000fe40002781670 */
[----:B------:R-:W-:-:S02]  /*32d0*/  ISETP.GT.AND P5, PT, R3, 0x8, !P3 ;  /* 0x000000080300780c */ /* 0x000fc40005fa4270 */
[----:B------:R-:W-:Y:S02]  /*32e0*/  FSEL R58, R25, -INF , !P4 ;  /* 0xff800000193a7808 */ /* 0x000fe40006000000 */
[----:B------:R-:W-:Y:S02]  /*32f0*/  ISETP.GT.AND P4, PT, R3, 0x9, !P6 ;  /* 0x000000090300780c */ /* 0x000fe40007784270 */
[----:B------:R-:W-:Y:S02]  /*3300*/  P2R R25, PR, RZ, 0x40 ;  /* 0x00000040ff197803 */ /* 0x000fe40000000000 */
[----:B------:R-:W-:Y:S02]  /*3310*/  ISETP.LT.OR P4, PT, R0, 0xa, P4 ;  /* 0x0000000a0000780c */ /* 0x000fe40002781670 */
[----:B------:R-:W-:Y:S02]  /*3320*/  ISETP.GE.AND P6, PT, R21, 0x11, PT ;  /* 0x000000111500780c */ /* 0x000fe40003fc6270 */
[----:B------:R-:W-:-:S02]  /*3330*/  FSEL R60, R29, -INF , !P4 ;  /* 0xff8000001d3c7808 */ /* 0x000fc40006000000 */
[----:B------:R-:W-:Y:S02]  /*3340*/  ISETP.LT.OR P5, PT, R0, 0x9, P5 ;  /* 0x000000090000780c */ /* 0x000fe40002fa1670 */
[----:B------:R-:W-:Y:S02]  /*3350*/  ISETP.GT.AND P4, PT, R3, 0x10, !P6 ;  /* 0x000000100300780c */ /* 0x000fe40007784270 */
[----:B------:R-:W-:Y:S02]  /*3360*/  FSEL R28, R28, -INF , !P5 ;  /* 0xff8000001c1c7808 */ /* 0x000fe40006800000 */
[----:B------:R-:W-:Y:S02]  /*3370*/  ISETP.LT.OR P4, PT, R0, 0x11, P4 ;  /* 0x000000110000780c */ /* 0x000fe40002781670 */
[----:B------:R-:W-:Y:S02]  /*3380*/  ISETP.GE.AND P5, PT, R21, 0x12, PT ;  /* 0x000000121500780c */ /* 0x000fe40003fa6270 */
[----:B------:R-:W-:-:S02]  /*3390*/  FSEL R32, R32, -INF , !P4 ;  /* 0xff80000020207808 */ /* 0x000fc40006000000 */
[----:B------:R-:W-:Y:S02]  /*33a0*/  ISETP.GT.AND P4, PT, R3, 0x11, !P5 ;  /* 0x000000110300780c */ /* 0x000fe40006f84270 */
[----:B------:R-:W-:Y:S02]  /*33b0*/  P2R R59, PR, RZ, 0x20 ;  /* 0x00000020ff3b7803 */ /* 0x000fe40000000000 */
[----:B------:R-:W-:Y:S02]  /*33c0*/  ISETP.LT.OR P4, PT, R0, 0x12, P4 ;  /* 0x000000120000780c */ /* 0x000fe40002781670 */
[----:B------:R-:W-:Y:S02]  /*33d0*/  ISETP.GE.AND P5, PT, R21, 0x19, PT ;  /* 0x000000191500780c */ /* 0x000fe40003fa6270 */
[----:B------:R-:W-:Y:S02]  /*33e0*/  FSEL R62, R33, -INF , !P4 ;  /* 0xff800000213e7808 */ /* 0x000fe40006000000 */
[----:B------:R-:W-:-:S02]  /*33f0*/  ISETP.GT.AND P4, PT, R3, 0x18, !P5 ;  /* 0x000000180300780c */ /* 0x000fc40006f84270 */
[----:B------:R-:W-:Y:S02]  /*3400*/  P2R R33, PR, RZ, 0x20 ;  /* 0x00000020ff217803 */ /* 0x000fe40000000000 */
[----:B------:R-:W-:Y:S02]  /*3410*/  ISETP.LT.OR P4, PT, R0, 0x19, P4 ;  /* 0x000000190000780c */ /* 0x000fe40002781670 */
[----:B------:R-:W-:Y:S02]  /*3420*/  ISETP.GE.AND P5, PT, R21, 0x1a, PT ;  /* 0x0000001a1500780c */ /* 0x000fe40003fa6270 */
[----:B------:R-:W-:Y:S02]  /*3430*/  FSEL R36, R36, -INF , !P4 ;  /* 0xff80000024247808 */ /* 0x000fe40006000000 */
[----:B------:R-:W-:Y:S02]  /*3440*/  ISETP.GT.AND P4, PT, R3, 0x19, !P5 ;  /* 0x000000190300780c */ /* 0x000fe40006f84270 */
[----:B------:R-:W-:-:S02]  /*3450*/  P2R R61, PR, RZ, 0x20 ;  /* 0x00000020ff3d7803 */ /* 0x000fc40000000000 */
[C---:B------:R-:W-:Y:S02]  /*3460*/  ISETP.LT.OR P4, PT, R0.reuse, 0x1a, P4 ;  /* 0x0000001a0000780c */ /* 0x040fe40002781670 */
[----:B------:R-:W-:Y:S02]  /*3470*/  ISETP.GE.AND P5, PT, R21, 0x21, PT ;  /* 0x000000211500780c */ /* 0x000fe40003fa6270 */
[----:B------:R-:W-:Y:S02]  /*3480*/  FSEL R64, R37, -INF , !P4 ;  /* 0xff80000025407808 */ /* 0x000fe40006000000 */
[----:B------:R-:W-:Y:S02]  /*3490*/  ISETP.GT.AND P4, PT, R3, 0x20, !P5 ;  /* 0x000000200300780c */ /* 0x000fe40006f84270 */
[----:B------:R-:W-:Y:S02]  /*34a0*/  P2R R37, PR, RZ, 0x20 ;  /* 0x00000020ff257803 */ /* 0x000fe40000000000 */
[----:B------:R-:W-:-:S02]  /*34b0*/  ISETP.LT.OR P4, PT, R0, 0x21, P4 ;  /* 0x000000210000780c */ /* 0x000fc40002781670 */
[----:B------:R-:W-:Y:S02]  /*34c0*/  ISETP.GE.AND P5, PT, R21, 0x22, PT ;  /* 0x000000221500780c */ /* 0x000fe40003fa6270 */
[----:B------:R-:W-:Y:S02]  /*34d0*/  FSEL R40, R40, -INF , !P4 ;  /* 0xff80000028287808 */ /* 0x000fe40006000000 */
[----:B------:R-:W-:Y:S02]  /*34e0*/  ISETP.GT.AND P4, PT, R3, 0x21, !P5 ;  /* 0x000000210300780c */ /* 0x000fe40006f84270 */
[----:B------:R-:W-:Y:S02]  /*34f0*/  P2R R63, PR, RZ, 0x20 ;  /* 0x00000020ff3f7803 */ /* 0x000fe40000000000 */
[----:B------:R-:W-:Y:S02]  /*3500*/  ISETP.LT.OR P4, PT, R0, 0x22, P4 ;  /* 0x000000220000780c */ /* 0x000fe40002781670 */
[----:B------:R-:W-:-:S02]  /*3510*/  ISETP.GE.AND P5, PT, R21, 0x29, PT ;  /* 0x000000291500780c */ /* 0x000fc40003fa6270 */
[----:B------:R-:W-:Y:S02]  /*3520*/  FSEL R66, R41, -INF , !P4 ;  /* 0xff80000029427808 */ /* 0x000fe40006000000 */
[----:B------:R-:W-:Y:S02]  /*3530*/  ISETP.GT.AND P4, PT, R3, 0x28, !P5 ;  /* 0x000000280300780c */ /* 0x000fe40006f84270 */
[----:B------:R-:W-:Y:S02]  /*3540*/  P2R R41, PR, RZ, 0x20 ;  /* 0x00000020ff297803 */ /* 0x000fe40000000000 */
        /* <DEDUP_REMOVED lines=11> */
[----:B------:R-:W-:Y:S02]  /*3600*/  P2R R29, PR, RZ, 0x40 ;  /* 0x00000040ff1d7803 */ /* 0x000fe40000000000 */
[----:B------:R-:W-:Y:S02]  /*3610*/  FSEL R48, R48, -INF , !P4 ;  /* 0xff80000030307808 */ /* 0x000fe40006000000 */
[----:B------:R-:W-:-:S04]  /*3620*/  ISETP.GE.AND P4, PT, R21, 0x32, PT ;  /* 0x000000321500780c */ /* 0x000fc80003f86270 */
[----:B------:R-:W-:-:S04]  /*3630*/  ISETP.GT.AND P5, PT, R3, 0x31, !P4 ;  /* 0x000000310300780c */ /* 0x000fc800067a4270 */
[----:B------:R-:W-:-:S04]  /*3640*/  ISETP.LT.OR P5, PT, R0, 0x32, P5 ;  /* 0x000000320000780c */ /* 0x000fc80002fa1670 */
[----:B------:R-:W-:Y:S02]  /*3650*/  FSEL R70, R49, -INF , !P5 ;  /* 0xff80000031467808 */ /* 0x000fe40006800000 */
[----:B------:R-:W-:-:S04]  /*3660*/  ISETP.GE.AND P5, PT, R21, 0x39, PT ;  /* 0x000000391500780c */ /* 0x000fc80003fa6270 */
[----:B------:R-:W-:-:S04]  /*3670*/  ISETP.GT.AND P6, PT, R3, 0x38, !P5 ;  /* 0x000000380300780c */ /* 0x000fc80006fc4270 */
[----:B------:R-:W-:-:S04]  /*3680*/  ISETP.LT.OR P6, PT, R0, 0x39, P6 ;  /* 0x000000390000780c */ /* 0x000fc800037c1670 */
[----:B------:R-:W-:Y:S02]  /*3690*/  FSEL R52, R52, -INF , !P6 ;  /* 0xff80000034347808 */ /* 0x000fe40007000000 */
[----:B------:R-:W-:-:S04]  /*36a0*/  ISETP.GE.AND P6, PT, R21, 0x1, PT ;  /* 0x000000011500780c */ /* 0x000fc80003fc6270 */
[----:B------:R-:W-:Y:S02]  /*36b0*/  P2R R4, PR, RZ, 0x40 ;  /* 0x00000040ff047803 */ /* 0x000fe40000000000 */
[----:B------:R-:W-:-:S04]  /*36c0*/  ISETP.GT.AND P6, PT, R3, RZ, !P6 ;  /* 0x000000ff0300720c */ /* 0x000fc800077c4270 */
[----:B------:R-:W-:-:S04]  /*36d0*/  ISETP.LT.OR P6, PT, R0, 0x1, P6 ;  /* 0x000000010000780c */ /* 0x000fc800037c1670 */
[----:B------:R-:W-:Y:S02]  /*36e0*/  FSEL R24, R24, -INF , !P6 ;  /* 0xff80000018187808 */ /* 0x000fe40007000000 */
[----:B------:R-:W-:-:S04]  /*36f0*/  ISETP.GE.AND P6, PT, R21, 0x3a, PT ;  /* 0x0000003a1500780c */ /* 0x000fc80003fc6270 */
[----:B------:R-:W-:Y:S02]  /*3700*/  P2R R21, PR, RZ, 0x40 ;  /* 0x00000040ff157803 */ /* 0x000fe40000000000 */
[----:B------:R-:W-:Y:S01]  /*3710*/  ISETP.GT.AND P6, PT, R3, 0x39, !P6 ;  /* 0x000000390300780c */ /* 0x000fe200077c4270 */
[----:B0-----:R-:W-:-:S03]  /*3720*/  IMAD.IADD R3, R56, 0x1, R5 ;  /* 0x0000000138037824 */ /* 0x001fc600078e0205 */
[----:B------:R-:W-:Y:S02]  /*3730*/  ISETP.LT.OR P6, PT, R0, 0x3a, P6 ;  /* 0x0000003a0000780c */ /* 0x000fe400037c1670 */
[----:B------:R-:W-:Y:S02]  /*3740*/  VIADDMNMX R0, R5, R57, R20, PT ;  /* 0x0000003905007246 */ /* 0x000fe40003800114 */
[----:B------:R-:W-:Y:S02]  /*3750*/  FSEL R72, R53, -INF , !P6 ;  /* 0xff80000035487808 */ /* 0x000fe40007000000 */
[----:B------:R-:W-:-:S13]  /*3760*/  PLOP3.LUT P6, PT, PT, PT, UP1, 0x40, 0x0 ;  /* 0x000000000000781c */ /* 0x000fda0003fce818 */
[----:B------:R-:W-:Y:S05]  /*3770*/  @P6 BRA `(.L_x_1222) ;  /* 0x0000000000646947 */ /* 0x000fea0003800000 */
        /* <DEDUP_REMOVED lines=9> */
[----:B------:R-:W-:Y:S01]  /*3810*/  @P6 IMAD.HI.U32 R5, R2, UR4, RZ ;  /* 0x0000000402056c27 */ /* 0x000fe2000f8e00ff */
[----:B------:R-:W-:-:S13]  /*3820*/  PLOP3.LUT P6, PT, PT, PT, UP2, 0x80, 0x0 ;  /* 0x000000000000781c */ /* 0x000fda0003fcf028 */
[----:B------:R-:W-:-:S04]  /*3830*/  @P6 SHF.R.U32.HI R2, RZ, UR5, R5 ;  /* 0x00000005ff026c19 */ /* 0x000fc80008011605 */
[----:B------:R-:W-:Y:S01]  /*3840*/  LOP3.LUT R2, RZ, R2, RZ, 0x33, !PT ;  /* 0x00000002ff027212 */ /* 0x000fe200078e33ff */
[----:B------:R-:W-:Y:S06]  /*3850*/  BRA `(.L_x_1225) ;  /* 0x0000000000187947 */ /* 0x000fec0003800000 */
.L_x_1224:
[----:B------:R-:W-:-:S06]  /*3860*/  UISETP.NE.AND UP2, UPT, UR7, 0x1, UPT ;  /* 0x000000010700788c */ /* 0x000fcc000bf45270 */
[----:B------:R-:W-:-:S05]  /*3870*/  PLOP3.LUT P6, PT, PT, PT, UP2, 0x80, 0x0 ;  /* 0x000000000000781c */ /* 0x000fca0003fcf028 */
[----:B------:R-:W-:-:S08]  /*3880*/  @UP2 ULDC.64 UR4, c[0x0][0x9e8] ;  /* 0x00027a0000042ab9 */ /* 0x000fd00000000a00 */
[----:B------:R-:W-:Y:S01]  /*3890*/  @P6 IMAD.HI.U32 R5, R2, UR4, RZ ;  /* 0x0000000402056c27 */ /* 0x000fe2000f8e00ff */
[----:B------:R-:W-:-:S13]  /*38a0*/  PLOP3.LUT P6, PT, PT, PT, UP2, 0x80, 0x0 ;  /* 0x000000000000781c */ /* 0x000fda0003fcf028 */
[----:B------:R-:W-:-:S07]  /*38b0*/  @P6 SHF.R.U32.HI R2, RZ, UR5, R5 ;  /* 0x00000005ff026c19 */ /* 0x000fce0008011605 */
.L_x_1225:
[----:B------:R-:W-:Y:S05]  /*38c0*/  BSYNC B0 ;  /* 0x0000000000007941 */ /* 0x000fea0003800000 */
.L_x_1223:
[----:B------:R-:W-:-:S04]  /*38d0*/  IMAD R5, R2, UR7, -R17 ;  /* 0x0000000702057c24 */ /* 0x000fc8000f8e0a11 */
[----:B------:R-:W-:-:S05]  /*38e0*/  IMAD.IADD R5, R5, 0x1, -R16 ;  /* 0x0000000105057824 */ /* 0x000fca00078e0a10 */
[----:B------:R-:W-:Y:S02]  /*38f0*/  VIMNMX R3, R3, R5, !PT ;  /* 0x0000000503037248 */ /* 0x000fe40007fe0100 */
[----:B------:R-:W-:-:S07]  /*3900*/  VIADDMNMX R0, R5, UR7, R0, PT ;  /* 0x0000000705007c46 */ /* 0x000fce000b800100 */
.L_x_1222:
[----:B------:R-:W-:Y:S01]  /*3910*/  ISETP.GT.AND P2, PT, R3, 0x1, !P2 ;  /* 0x000000010300780c */ /* 0x000fe20005744270 */
[----:B------:R-:W-:Y:S01]  /*3920*/  ULDC UR5, c[0x0][0x988] ;  /* 0x0002620000057ab9 */ /* 0x000fe20000000800 */
[----:B------:R-:W-:Y:S01]  /*3930*/  FMNMX.FTZ R2, R24, R58, !PT ;  /* 0x0000003a18027209 */ /* 0x000fe20007810000 */
[----:B------:R-:W-:Y:S01]  /*3940*/  @UP0 ULDC UR10, c[0x0][0x44c] ;  /* 0x00011300000a0ab9 */ /* 0x000fe20000000800 */
[----:B------:R-:W-:Y:S01]  /*3950*/  ISETP.LT.OR P2, PT, R0, 0x2, P2 ;  /* 0x000000020000780c */ /* 0x000fe20001741670 */
[----:B------:R-:W-:Y:S01]  /*3960*/  UIMAD.WIDE.U32 UR10, UR61, UR10, URZ ;  /* 0x0000000a3d0a72a5 */ /* 0x000fe2000f8e003f */
[----:B------:R-:W-:Y:S01]  /*3970*/  FMNMX.FTZ R2, R28, R2, !PT ;  /* 0x000000021c027209 */ /* 0x000fe20007810000 */
[----:B------:R-:W-:Y:S01]  /*3980*/  @UP0 ULDC UR14, c[0x0][0x450] ;  /* 0x00011400000e0ab9 */ /* 0x000fe20000000800 */
[----:B------:R-:W-:Y:S01]  /*3990*/  FSEL R27, R27, -INF , !P2 ;  /* 0xff8000001b1b7808 */ /* 0x000fe20005000000 */
[----:B------:R-:W-:Y:S01]  /*39a0*/  UMOV UR4, UR61 ;  /* 0x0000003d00047c82 */ /* 0x000fe20008000000 */
[----:B------:R-:W-:Y:S01]  /*39b0*/  ISETP.NE.AND P2, PT, R25, RZ, PT ;  /* 0x000000ff1900720c */ /* 0x000fe20003f45270 */
[----:B------:R-:W-:Y:S01]  /*39c0*/  @UP0 USHF.R.U32.HI UR4, URZ, UR14, UR11 ;  /* 0x0000000e3f040299 */ /* 0x000fe2000801160b */
[----:B------:R-:W-:-:S02]  /*39d0*/  FMNMX.FTZ R2, R60, R2, !PT ;  /* 0x000000023c027209 */ /* 0x000fc40007810000 */
[----:B------:R-:W-:Y:S01]  /*39e0*/  ISETP.GT.AND P2, PT, R3, 0x9, !P2 ;  /* 0x000000090300780c */ /* 0x000fe20005744270 */
[----:B------:R-:W-:Y:S01]  /*39f0*/  UIADD3 UR52, UR52, UR4, URZ ;  /* 0x0000000434347290 */ /* 0x000fe2000fffe03f */
[----:B------:R-:W-:Y:S02]  /*3a00*/  FMNMX.FTZ R2, R32, R2, !PT ;  /* 0x0000000220027209 */ /* 0x000fe40007810000 */
[----:B------:R-:W-:Y:S01]  /*3a10*/  ISETP.LT.OR P2, PT, R0, 0xa, P2 ;  /* 0x0000000a0000780c */ /* 0x000fe20001741670 */
[----:B------:R-:W-:Y:S01]  /*3a20*/  UIADD3 UR6, UR52, UR6, URZ ;  /* 0x0000000634067290 */ /* 0x000fe2000fffe03f */
[----:B------:R-:W-:Y:S02]  /*3a30*/  FMNMX.FTZ R2, R62, R2, !PT ;  /* 0x000000023e027209 */ /* 0x000fe40007810000 */
[----:B------:R-:W-:Y:S02]  /*3a40*/  FSEL R31, R31, -INF , !P2 ;  /* 0xff8000001f1f7808 */ /* 0x000fe40005000000 */
[----:B------:R-:W-:-:S02]  /*3a50*/  ISETP.NE.AND P2, PT, R29, RZ, PT ;  /* 0x000000ff1d00720c */ /* 0x000fc40003f45270 */
[----:B------:R-:W-:Y:S02]  /*3a60*/  FMNMX.FTZ R2, R36, R2, !PT ;  /* 0x0000000224027209 */ /* 0x000fe40007810000 */
[----:B------:R-:W-:Y:S02]  /*3a70*/  ISETP.GT.AND P2, PT, R3, 0x10, !P2 ;  /* 0x000000100300780c */ /* 0x000fe40005744270 */
[----:B------:R-:W-:Y:S02]  /*3a80*/  FMNMX.FTZ R2, R64, R2, !PT ;  /* 0x0000000240027209 */ /* 0x000fe40007810000 */
[----:B------:R-:W-:Y:S02]  /*3a90*/  ISETP.LT.OR P2, PT, R0, 0x11, P2 ;  /* 0x000000110000780c */ /* 0x000fe40001741670 */
[----:B------:R-:W-:Y:S02]  /*3aa0*/  FMNMX.FTZ R2, R40, R2, !PT ;  /* 0x0000000228027209 */ /* 0x000fe40007810000 */
[----:B------:R-:W-:-:S02]  /*3ab0*/  FSEL R34, R34, -INF , !P2 ;  /* 0xff80000022227808 */ /* 0x000fc40005000000 */
[----:B------:R-:W-:Y:S02]  /*3ac0*/  ISETP.NE.AND P2, PT, R59, RZ, PT ;  /* 0x000000ff3b00720c */ /* 0x000fe40003f45270 */
[----:B------:R-:W-:Y:S02]  /*3ad0*/  FMNMX.FTZ R2, R66, R2, !PT ;  /* 0x0000000242027209 */ /* 0x000fe40007810000 */
[----:B------:R-:W-:Y:S02]  /*3ae0*/  ISETP.GT.AND P2, PT, R3, 0x11, !P2 ;  /* 0x000000110300780c */ /* 0x000fe40005744270 */
[----:B------:R-:W-:Y:S02]  /*3af0*/  FMNMX.FTZ R2, R44, R2, !PT ;  /* 0x000000022c027209 */ /* 0x000fe40007810000 */
[----:B------:R-:W-:Y:S02]  /*3b00*/  ISETP.LT.OR P2, PT, R0, 0x12, P2 ;  /* 0x000000120000780c */ /* 0x000fe40001741670 */
[----:B------:R-:W-:-:S02]  /*3b10*/  FMNMX.FTZ R2, R68, R2, !PT ;  /* 0x0000000244027209 */ /* 0x000fc40007810000 */
[----:B------:R-:W-:Y:S02]  /*3b20*/  FSEL R35, R35, -INF , !P2 ;  /* 0xff80000023237808 */ /* 0x000fe40005000000 */
[----:B------:R-:W-:Y:S02]  /*3b30*/  ISETP.NE.AND P2, PT, R33, RZ, PT ;  /* 0x000000ff2100720c */ /* 0x000fe40003f45270 */
[----:B------:R-:W-:Y:S02]  /*3b40*/  FMNMX.FTZ R2, R48, R2, !PT ;  /* 0x0000000230027209 */ /* 0x000fe40007810000 */
[----:B------:R-:W-:Y:S02]  /*3b50*/  ISETP.GT.AND P2, PT, R3, 0x18, !P2 ;  /* 0x000000180300780c */ /* 0x000fe40005744270 */
[----:B------:R-:W-:Y:S02]  /*3b60*/  FMNMX.FTZ R2, R70, R2, !PT ;  /* 0x0000000246027209 */ /* 0x000fe40007810000 */
[----:B------:R-:W-:-:S02]  /*3b70*/  ISETP.LT.OR P2, PT, R0, 0x19, P2 ;  /* 0x000000190000780c */ /* 0x000fc40001741670 */
[----:B------:R-:W-:Y:S02]  /*3b80*/  ISETP.GT.AND P3, PT, R3, 0x8, !P3 ;  /* 0x000000080300780c */ /* 0x000fe40005f64270 */
[----:B------:R-:W-:Y:S02]  /*3b90*/  FSEL R38, R38, -INF , !P2 ;  /* 0xff80000026267808 */ /* 0x000fe40005000000 */
[----:B------:R-:W-:Y:S02]  /*3ba0*/  ISETP.NE.AND P2, PT, R61, RZ, PT ;  /* 0x000000ff3d00720c */ /* 0x000fe40003f45270 */
[----:B------:R-:W-:Y:S02]  /*3bb0*/  FMNMX.FTZ R2, R52, R2, !PT ;  /* 0x0000000234027209 */ /* 0x000fe40007810000 */
[----:B------:R-:W-:Y:S02]  /*3bc0*/  ISETP.GT.AND P2, PT, R3, 0x19, !P2 ;  /* 0x000000190300780c */ /* 0x000fe40005744270 */
[----:B------:R-:W-:-:S02]  /*3bd0*/  ISETP.LT.OR P3, PT, R0, 0x9, P3 ;  /* 0x000000090000780c */ /* 0x000fc40001f61670 */
[----:B------:R-:W-:Y:S02]  /*3be0*/  ISETP.LT.OR P2, PT, R0, 0x1a, P2 ;  /* 0x0000001a0000780c */ /* 0x000fe40001741670 */
[----:B------:R-:W-:Y:S02]  /*3bf0*/  FMNMX.FTZ R17, R72, R2, !PT ;  /* 0x0000000248117209 */ /* 0x000fe40007810000 */
[----:B------:R-:W-:Y:S02]  /*3c00*/  FSEL R39, R39, -INF , !P2 ;  /* 0xff80000027277808 */ /* 0x000fe40005000000 */
[----:B------:R-:W-:Y:S01]  /*3c10*/  ISETP.NE.AND P2, PT, R37, RZ, PT ;  /* 0x000000ff2500720c */ /* 0x000fe20003f45270 */
[----:B------:R-:W0:Y:S01]  /*3c20*/  SHFL.BFLY PT, R2, R17, 0x2, 0x1f ;  /* 0x0c401f0011027f89 */ /* 0x000e2200000e0000 */
[----:B------:R-:W-:Y:S02]  /*3c30*/  FSEL R30, R30, -INF , !P3 ;  /* 0xff8000001e1e7808 */ /* 0x000fe40005800000 */
[----:B------:R-:W-:-:S02]  /*3c40*/  ISETP.GT.AND P2, PT, R3, 0x20, !P2 ;  /* 0x000000200300780c */ /* 0x000fc40005744270 */
[----:B------:R-:W-:Y:S02]  /*3c50*/  ISETP.NE.AND P3, PT, R41, RZ, PT ;  /* 0x000000ff2900720c */ /* 0x000fe40003f65270 */
[----:B------:R-:W-:Y:S02]  /*3c60*/  ISETP.LT.OR P2, PT, R0, 0x21, P2 ;  /* 0x000000210000780c */ /* 0x000fe40001741670 */
[----:B------:R-:W-:Y:S02]  /*3c70*/  ISETP.NE.AND P6, PT, R4, RZ, PT ;  /* 0x000000ff0400720c */ /* 0x000fe40003fc5270 */
[----:B------:R-:W-:Y:S02]  /*3c80*/  FSEL R42, R42, -INF , !P2 ;  /* 0xff8000002a2a7808 */ /* 0x000fe40005000000 */
[----:B------:R-:W-:Y:S02]  /*3c90*/  ISETP.NE.AND P2, PT, R63, RZ, PT ;  /* 0x000000ff3f00720c */ /* 0x000fe40003f45270 */
[----:B------:R-:W-:-:S02]  /*3ca0*/  ISETP.GT.AND P4, PT, R3, 0x31, !P4 ;  /* 0x000000310300780c */ /* 0x000fc40006784270 */
[C---:B------:R-:W-:Y:S02]  /*3cb0*/  ISETP.GT.AND P2, PT, R3.reuse, 0x21, !P2 ;  /* 0x000000210300780c */ /* 0x040fe40005744270 */
[----:B------:R-:W-:Y:S02]  /*3cc0*/  ISETP.GT.AND P5, PT, R3, 0x38, !P5 ;  /* 0x000000380300780c */ /* 0x000fe40006fa4270 */
[C---:B------:R-:W-:Y:S02]  /*3cd0*/  ISETP.LT.OR P2, PT, R0.reuse, 0x22, P2 ;  /* 0x000000220000780c */ /* 0x040fe40001741670 */
[----:B------:R-:W-:Y:S02]  /*3ce0*/  ISETP.LT.OR P4, PT, R0, 0x32, P4 ;  /* 0x000000320000780c */ /* 0x000fe40002781670 */
[----:B------:R-:W-:Y:S02]  /*3cf0*/  FSEL R43, R43, -INF , !P2 ;  /* 0xff8000002b2b7808 */ /* 0x000fe40005000000 */
[----:B------:R-:W-:-:S02]  /*3d00*/  ISETP.GT.AND P2, PT, R3, 0x28, !P3 ;  /* 0x000000280300780c */ /* 0x000fc40005f44270 */
[----:B0-----:R-:W-:Y:S02]  /*3d10*/  FMNMX.FTZ R20, R17, R2, !PT ;  /* 0x0000000211147209 */ /* 0x001fe40007810000 */
[----:B------:R-:W-:Y:S02]  /*3d20*/  ISETP.LT.OR P2, PT, R0, 0x29, P2 ;  /* 0x000000290000780c */ /* 0x000fe40001741670 */
[----:B------:R-:W-:Y:S02]  /*3d30*/  ISETP.NE.AND P3, PT, R45, RZ, PT ;  /* 0x000000ff2d00720c */ /* 0x000fe40003f65270 */
[----:B------:R-:W-:Y:S02]  /*3d40*/  FSEL R46, R46, -INF , !P2 ;  /* 0xff8000002e2e7808 */ /* 0x000fe40005000000 */
[----:B------:R-:W-:Y:S02]  /*3d50*/  ISETP.GT.AND P2, PT, R3, RZ, !P6 ;  /* 0x000000ff0300720c */ /* 0x000fe40007744270 */
[----:B------:R-:W-:-:S02]  /*3d60*/  ISETP.NE.AND P6, PT, R21, RZ, PT ;  /* 0x000000ff1500720c */ /* 0x000fc40003fc5270 */
[----:B------:R-:W-:Y:S01]  /*3d70*/  ISETP.LT.OR P2, PT, R0, 0x1, P2 ;  /* 0x000000010000780c */ /* 0x000fe20001741670 */
[----:B------:R-:W0:Y:S01]  /*3d80*/  SHFL.BFLY PT, R21, R20, 0x1, 0x1f ;  /* 0x0c201f0014157f89 */ /* 0x000e2200000e0000 */
[----:B------:R-:W-:Y:S02]  /*3d90*/  ISETP.GT.AND P3, PT, R3, 0x30, !P3 ;  /* 0x000000300300780c */ /* 0x000fe40005f64270 */
[----:B------:R-:W-:Y:S02]  /*3da0*/  FSEL R26, R26, -INF , !P2 ;  /* 0xff8000001a1a7808 */ /* 0x000fe40005000000 */
[----:B------:R-:W-:Y:S02]  /*3db0*/  ISETP.NE.AND P2, PT, R65, RZ, PT ;  /* 0x000000ff4100720c */ /* 0x000fe40003f45270 */
[----:B------:R-:W-:Y:S02]  /*3dc0*/  FMNMX.FTZ R5, R26, R27, !PT ;  /* 0x0000001b1a057209 */ /* 0x000fe40007810000 */
[----:B------:R-:W-:-:S02]  /*3dd0*/  ISETP.GT.AND P2, PT, R3, 0x29, !P2 ;  /* 0x000000290300780c */ /* 0x000fc40005744270 */
[----:B------:R-:W-:Y:S02]  /*3de0*/  FMNMX.FTZ R2, R30, R5, !PT ;  /* 0x000000051e027209 */ /* 0x000fe40007810000 */
[----:B------:R-:W-:Y:S02]  /*3df0*/  ISETP.LT.OR P2, PT, R0, 0x2a, P2 ;  /* 0x0000002a0000780c */ /* 0x000fe40001741670 */
[----:B------:R-:W-:Y:S02]  /*3e00*/  FMNMX.FTZ R5, R31, R2, !PT ;  /* 0x000000021f057209 */ /* 0x000fe40007810000 */
[----:B------:R-:W-:Y:S02]  /*3e10*/  FSEL R47, R47, -INF , !P2 ;  /* 0xff8000002f2f7808 */ /* 0x000fe40005000000 */
[----:B------:R-:W-:Y:S02]  /*3e20*/  FMNMX.FTZ R2, R34, R5, !PT ;  /* 0x0000000522027209 */ /* 0x000fe40007810000 */
[----:B------:R-:W-:-:S02]  /*3e30*/  ISETP.LT.OR P3, PT, R0, 0x31, P3 ;  /* 0x000000310000780c */ /* 0x000fc40001f61670 */
[----:B------:R-:W-:Y:S02]  /*3e40*/  FMNMX.FTZ R5, R35, R2, !PT ;  /* 0x0000000223057209 */ /* 0x000fe40007810000 */
[----:B0-----:R-:W-:Y:S02]  /*3e50*/  FMNMX.FTZ R4, R20, R21, !PT ;  /* 0x0000001514047209 */ /* 0x001fe40007810000 */
[----:B------:R-:W-:Y:S02]  /*3e60*/  FMNMX.FTZ R2, R38, R5, !PT ;  /* 0x0000000526027209 */ /* 0x000fe40007810000 */
[C---:B------:R-:W-:Y:S01]  /*3e70*/  FSETP.NEU.FTZ.AND P2, PT, R4.reuse, -INF , PT ;  /* 0xff8000000400780b */ /* 0x040fe20003f5d000 */
[----:B------:R-:W-:Y:S01]  /*3e80*/  FMUL.FTZ R17, R4, UR5 ;  /* 0x0000000504117c20 */ /* 0x000fe20008410000 */
[----:B------:R-:W-:Y:S02]  /*3e90*/  FMNMX.FTZ R5, R39, R2, !PT ;  /* 0x0000000227057209 */ /* 0x000fe40007810000 */
[----:B------:R-:W-:-:S02]  /*3ea0*/  FSEL R50, R50, -INF , !P3 ;  /* 0xff80000032327808 */ /* 0x000fc40005800000 */
[----:B------:R-:W-:Y:S02]  /*3eb0*/  FMNMX.FTZ R2, R42, R5, !PT ;  /* 0x000000052a027209 */ /* 0x000fe40007810000 */
[----:B------:R-:W-:Y:S02]  /*3ec0*/  FSEL R17, R17, RZ, P2 ;  /* 0x000000ff11117208 */ /* 0x000fe40001000000 */
[----:B------:R-:W-:Y:S02]  /*3ed0*/  FMNMX.FTZ R5, R43, R2, !PT ;  /* 0x000000022b057209 */ /* 0x000fe40007810000 */
[----:B------:R-:W-:Y:S01]  /*3ee0*/  ISETP.GT.AND P2, PT, R3, 0x39, !P6 ;  /* 0x000000390300780c */ /* 0x000fe20007744270 */
        /* <DEDUP_REMOVED lines=14> */
[----:B------:R-:W0:Y:S01]  /*3fd0*/  MUFU.EX2 R5, R5 ;  /* 0x0000000500057308 */ /* 0x000e220000000800 */
[----:B------:R-:W-:Y:S01]  /*3fe0*/  FMNMX.FTZ R3, R51, R2, !PT ;  /* 0x0000000233037209 */ /* 0x000fe20007810000 */
[--C-:B------:R-:W-:Y:S01]  /*3ff0*/  FFMA.FTZ R2, R28, UR5, -R17.reuse ;  /* 0x000000051c027c23 */ /* 0x100fe20008010811 */
[----:B------:R-:W-:Y:S01]  /*4000*/  FSEL R55, R55, -INF , !P2 ;  /* 0xff80000037377808 */ /* 0x000fe20005000000 */
[--C-:B------:R-:W-:Y:S01]  /*4010*/  FFMA.FTZ R28, R36, UR5, -R17.reuse ;  /* 0x00000005241c7c23 */ /* 0x100fe20008010811 */
[----:B------:R-:W-:Y:S01]  /*4020*/  FMNMX.FTZ R0, R54, R3, !PT ;  /* 0x0000000336007209 */ /* 0x000fe20007810000 */
[--C-:B------:R-:W-:Y:S01]  /*4030*/  FFMA.FTZ R29, R64, UR5, -R17.reuse ;  /* 0x00000005401d7c23 */ /* 0x100fe20008010811 */
[--C-:B------:R-:W-:Y:S01]  /*4040*/  FFMA.FTZ R36, R44, UR5, -R17.reuse ;  /* 0x000000052c247c23 */ /* 0x100fe20008010811 */
[----:B------:R1:W-:Y:S01]  /*4050*/  MUFU.EX2 R198, R2 ;  /* 0x0000000200c67308 */ /* 0x0003e20000000800 */
[----:B------:R-:W-:Y:S01]  /*4060*/  FMNMX.FTZ R0, R55, R0, !PT ;  /* 0x0000000037007209 */ /* 0x000fe20007810000 */
[--C-:B------:R-:W-:Y:S01]  /*4070*/  FFMA.FTZ R37, R68, UR5, -R17.reuse ;  /* 0x0000000544257c23 */ /* 0x100fe20008010811 */
[--C-:B------:R-:W-:Y:S01]  /*4080*/  FFMA.FTZ R40, R48, UR5, -R17.reuse ;  /* 0x0000000530287c23 */ /* 0x100fe20008010811 */
[----:B------:R-:W-:-:S02]  /*4090*/  FFMA.FTZ R41, R70, UR5, -R17 ;  /* 0x0000000546297c23 */ /* 0x000fc40008010811 */
[----:B------:R-:W1:Y:S02]  /*40a0*/  SHFL.BFLY PT, R3, R0, 0x2, 0x1f ;  /* 0x0c401f0000037f89 */ /* 0x000e6400000e0000 */
[----:B------:R-:W-:Y:S01]  /*40b0*/  MUFU.EX2 R21, R21 ;  /* 0x0000001500157308 */ /* 0x000fe20000000800 */
[----:B0-----:R-:W-:-:S07]  /*40c0*/  F2FP.BF16.F32.PACK_AB R196, R5, R20 ;  /* 0x0000001405c4723e */ /* 0x001fce00000010ff */
[----:B------:R-:W-:Y:S08]  /*40d0*/  MUFU.EX2 R24, R24 ;  /* 0x0000001800187308 */ /* 0x000ff00000000800 */
[----:B------:R-:W0:Y:S01]  /*40e0*/  MUFU.EX2 R25, R25 ;  /* 0x0000001900197308 */ /* 0x000e220000000800 */
[----:B-1----:R-:W-:Y:S01]  /*40f0*/  FMNMX.FTZ R2, R0, R3, !PT ;  /* 0x0000000300027209 */ /* 0x002fe20007810000 */
[----:B------:R-:W-:-:S06]  /*4100*/  FFMA.FTZ R0, R66, UR5, -R17 ;  /* 0x0000000542007c23 */ /* 0x000fcc0008010811 */
[----:B------:R-:W-:Y:S01]  /*4110*/  MUFU.EX2 R28, R28 ;  /* 0x0000001c001c7308 */ /* 0x000fe20000000800 */
[----:B------:R-:W1:Y:S07]  /*4120*/  SHFL.BFLY PT, R3, R2, 0x1, 0x1f ;  /* 0x0c201f0002037f89 */ /* 0x000e6e00000e0000 */
[----:B------:R2:W-:Y:S01]  /*4130*/  MUFU.EX2 R33, R0 ;  /* 0x0000000000217308 */ /* 0x0005e20000000800 */
[----:B0-----:R-:W-:-:S07]  /*4140*/  F2FP.BF16.F32.PACK_AB R192, R25, R24 ;  /* 0x0000001819c0723e */ /* 0x001fce00000010ff */
[----:B------:R-:W0:Y:S08]  /*4150*/  MUFU.EX2 R29, R29 ;  /* 0x0000001d001d7308 */ /* 0x000e300000000800 */
[----:B------:R-:W3:Y:S01]  /*4160*/  MUFU.EX2 R32, R32 ;  /* 0x0000002000207308 */ /* 0x000ee20000000800 */
[----:B-1----:R-:W-:Y:S01]  /*4170*/  FMNMX.FTZ R3, R2, R3, !PT ;  /* 0x0000000302037209 */ /* 0x002fe20007810000 */
[--C-:B------:R-:W-:Y:S01]  /*4180*/  FFMA.FTZ R2, R52, UR5, -R17.reuse ;  /* 0x0000000534027c23 */ /* 0x100fe20008010811 */
[----:B------:R-:W-:-:S02]  /*4190*/  FFMA.FTZ R17, R72, UR5, -R17 ;  /* 0x0000000548117c23 */ /* 0x000fc40008010811 */
[C---:B------:R-:W-:Y:S01]  /*41a0*/  FSETP.NEU.FTZ.AND P2, PT, R3.reuse, -INF , PT ;  /* 0xff8000000300780b */ /* 0x040fe20003f5d000 */
[----:B--2---:R-:W-:Y:S02]  /*41b0*/  FMUL.FTZ R0, R3, UR5 ;  /* 0x0000000503007c20 */ /* 0x004fe40008410000 */
[----:B------:R1:W-:Y:S01]  /*41c0*/  MUFU.EX2 R45, R17 ;  /* 0x00000011002d7308 */ /* 0x0003e20000000800 */
[----:B0-----:R-:W-:Y:S02]  /*41d0*/  F2FP.BF16.F32.PACK_AB R194, R29, R28 ;  /* 0x0000001c1dc2723e */ /* 0x001fe400000010ff */
[----:B------:R-:W-:Y:S02]  /*41e0*/  FSEL R0, R0, RZ, P2 ;  /* 0x000000ff00007208 */ /* 0x000fe40001000000 */
[----:B------:R-:W-:-:S03]  /*41f0*/  PLOP3.LUT P2, PT, PT, PT, UP1, 0x40, 0x0 ;  /* 0x000000000000781c */ /* 0x000fc60003f4e818 */
[----:B------:R-:W-:Y:S01]  /*4200*/  MUFU.EX2 R36, R36 ;  /* 0x0000002400247308 */ /* 0x000fe20000000800 */
[--C-:B------:R-:W-:Y:S01]  /*4210*/  FFMA.FTZ R26, R26, UR5, -R0.reuse ;  /* 0x000000051a1a7c23 */ /* 0x100fe20008010800 */
[--C-:B------:R-:W-:Y:S01]  /*4220*/  FFMA.FTZ R27, R27, UR5, -R0.reuse ;  /* 0x000000051b1b7c23 */ /* 0x100fe20008010800 */
[----:B-1----:R-:W-:Y:S01]  /*4230*/  FADD.FTZ R17, R20, R5 ;  /* 0x0000000514117221 */ /* 0x002fe20000010000 */
[--C-:B------:R-:W-:Y:S01]  /*4240*/  FFMA.FTZ R30, R30, UR5, -R0.reuse ;  /* 0x000000051e1e7c23 */ /* 0x100fe20008010800 */
[--C-:B------:R-:W-:Y:S01]  /*4250*/  FFMA.FTZ R31, R31, UR5, -R0.reuse ;  /* 0x000000051f1f7c23 */ /* 0x100fe20008010800 */
[--C-:B------:R-:W-:Y:S01]  /*4260*/  FFMA.FTZ R34, R34, UR5, -R0.reuse ;  /* 0x0000000522227c23 */ /* 0x100fe20008010800 */
[----:B------:R-:W-:Y:S01]  /*4270*/  FADD.FTZ R44, R198, R17 ;  /* 0x00000011c62c7221 */ /* 0x000fe20000010000 */
        /* <DEDUP_REMOVED lines=8> */
[----:B------:R-:W0:Y:S01]  /*4300*/  MUFU.EX2 R27, R27 ;  /* 0x0000001b001b7308 */ /* 0x000e220000000800 */
[--C-:B------:R-:W-:Y:S01]  /*4310*/  FFMA.FTZ R46, R46, UR5, -R0.reuse ;  /* 0x000000052e2e7c23 */ /* 0x100fe20008010800 */
[----:B------:R-:W-:Y:S01]  /*4320*/  FFMA.FTZ R47, R47, UR5, -R0 ;  /* 0x000000052f2f7c23 */ /* 0x000fe20008010800 */
[----:B------:R-:W-:Y:S01]  /*4330*/  FADD.FTZ R17, R25, R44 ;  /* 0x0000002c19117221 */ /* 0x000fe20000010000 */
[--C-:B------:R-:W-:Y:S01]  /*4340*/  FFMA.FTZ R50, R50, UR5, -R0.reuse ;  /* 0x0000000532327c23 */ /* 0x100fe20008010800 */
[--C-:B------:R-:W-:Y:S01]  /*4350*/  FFMA.FTZ R51, R51, UR5, -R0.reuse ;  /* 0x0000000533337c23 */ /* 0x100fe20008010800 */
[--C-:B------:R-:W-:Y:S01]  /*4360*/  FFMA.FTZ R54, R54, UR5, -R0.reuse ;  /* 0x0000000536367c23 */ /* 0x100fe20008010800 */
[----:B------:R-:W-:Y:S01]  /*4370*/  FADD.FTZ R44, R28, R17 ;  /* 0x000000111c2c7221 */ /* 0x000fe20000010000 */
[----:B------:R-:W1:Y:S01]  /*4380*/  MUFU.EX2 R30, R30 ;  /* 0x0000001e001e7308 */ /* 0x000e620000000800 */
[----:B------:R-:W-:Y:S01]  /*4390*/  FFMA.FTZ R0, R55, UR5, -R0 ;  /* 0x0000000537007c23 */ /* 0x000fe20008010800 */
[----:B------:R-:W-:Y:S01]  /*43a0*/  F2FP.BF16.F32.PACK_AB R198, R21, R198 ;  /* 0x000000c615c6723e */ /* 0x000fe200000010ff */
[----:B------:R-:W-:Y:S01]  /*43b0*/  FADD.FTZ R49, R29, R44 ;  /* 0x0000002c1d317221 */ /* 0x000fe20000010000 */
[----:B---3--:R-:W-:-:S03]  /*43c0*/  F2FP.BF16.F32.PACK_AB R188, R33, R32 ;  /* 0x0000002021bc723e */ /* 0x008fc600000010ff */
[----:B------:R-:W-:Y:S01]  /*43d0*/  FADD.FTZ R48, R32, R49 ;  /* 0x0000003120307221 */ /* 0x000fe20000010000 */
[----:B------:R-:W2:Y:S01]  /*43e0*/  MUFU.EX2 R31, R31 ;  /* 0x0000001f001f7308 */ /* 0x000ea20000000800 */
[----:B0-----:R-:W-:Y:S01]  /*43f0*/  FADD.FTZ R17, R26, R27 ;  /* 0x0000001b1a117221 */ /* 0x001fe20000010000 */
[----:B------:R-:W-:Y:S01]  /*4400*/  F2FP.BF16.F32.PACK_AB R197, R27, R26 ;  /* 0x0000001a1bc5723e */ /* 0x000fe200000010ff */
[----:B------:R-:W-:-:S04]  /*4410*/  FADD.FTZ R49, R33, R48 ;  /* 0x0000003021317221 */ /* 0x000fc80000010000 */
[----:B------:R-:W-:Y:S01]  /*4420*/  FADD.FTZ R48, R36, R49 ;  /* 0x0000003124307221 */ /* 0x000fe20000010000 */
        /* <DEDUP_REMOVED lines=13> */
[C---:B0-----:R-:W-:Y:S01]  /*4500*/  FADD.FTZ R17, R37.reuse, R48 ;  /* 0x0000003025117221 */ /* 0x041fe20000010000 */
[----:B------:R-:W-:-:S06]  /*4510*/  F2FP.BF16.F32.PACK_AB R190, R37, R36 ;  /* 0x0000002425be723e */ /* 0x000fcc00000010ff */
        /* <DEDUP_REMOVED lines=12> */
[----:B------:R-:W-:Y:S01]  /*45e0*/  F2FP.BF16.F32.PACK_AB R189, R43, R42 ;  /* 0x0000002a2bbd723e */ /* 0x000fe200000010ff */
[----:B------:R-:W-:-:S05]  /*45f0*/  VIADD R20, R152, 0xfffffffe ;  /* 0xfffffffe98147836 */ /* 0x000fca0000000000 */
[----:B------:R-:W2:Y:S01]  /*4600*/  MUFU.EX2 R47, R47 ;  /* 0x0000002f002f7308 */ /* 0x000ea20000000800 */
[----:B0-----:R-:W-:Y:S01]  /*4610*/  FADD.FTZ R24, R2, R17 ;  /* 0x0000001102187221 */ /* 0x001fe20000010000 */
[----:B------:R-:W-:-:S03]  /*4620*/  F2FP.BF16.F32.PACK_AB R186, R45, R2 ;  /* 0x000000022dba723e */ /* 0x000fc600000010ff */
[----:B------:R-:W-:-:S03]  /*4630*/  FADD.FTZ R17, R45, R24 ;  /* 0x000000182d117221 */ /* 0x000fc60000010000 */
[----:B------:R-:W0:Y:S01]  /*4640*/  MUFU.EX2 R50, R50 ;  /* 0x0000003200327308 */ /* 0x000e220000000800 */
[----:B-1----:R-:W-:-:S07]  /*4650*/  FADD.FTZ R2, R46, R5 ;  /* 0x000000052e027221 */ /* 0x002fce0000010000 */
[----:B------:R-:W1:Y:S01]  /*4660*/  MUFU.EX2 R51, R51 ;  /* 0x0000003300337308 */ /* 0x000e620000000800 */
[C---:B--2---:R-:W-:Y:S01]  /*4670*/  FADD.FTZ R5, R47.reuse, R2 ;  /* 0x000000022f057221 */ /* 0x044fe20000010000 */
[----:B------:R-:W-:-:S06]  /*4680*/  F2FP.BF16.F32.PACK_AB R191, R47, R46 ;  /* 0x0000002e2fbf723e */ /* 0x000fcc00000010ff */
[----:B------:R-:W2:Y:S01]  /*4690*/  MUFU.EX2 R54, R54 ;  /* 0x0000003600367308 */ /* 0x000ea20000000800 */
[----:B0-----:R-:W-:-:S07]  /*46a0*/  FADD.FTZ R2, R50, R5 ;  /* 0x0000000532027221 */ /* 0x001fce0000010000 */
[----:B------:R2:W0:Y:S01]  /*46b0*/  MUFU.EX2 R187, R0 ;  /* 0x0000000000bb7308 */ /* 0x0004220000000800 */
[C---:B-1----:R-:W-:Y:S01]  /*46c0*/  FADD.FTZ R5, R51.reuse, R2 ;  /* 0x0000000233057221 */ /* 0x042fe20000010000 */
[----:B------:R-:W-:-:S03]  /*46d0*/  F2FP.BF16.F32.PACK_AB R185, R51, R50 ;  /* 0x0000003233b9723e */ /* 0x000fc600000010ff */
[----:B--2---:R-:W-:-:S04]  /*46e0*/  FADD.FTZ R0, R54, R5 ;  /* 0x0000000536007221 */ /* 0x004fc80000010000 */
[C---:B0-----:R-:W-:Y:S01]  /*46f0*/  FADD.FTZ R5, R187.reuse, R0 ;  /* 0x00000000bb057221 */ /* 0x041fe20000010000 */
[----:B------:R-:W-:Y:S01]  /*4700*/  F2FP.BF16.F32.PACK_AB R187, R187, R54 ;  /* 0x00000036bbbb723e */ /* 0x000fe200000010ff */
[----:B------:R-:W-:Y:S06]  /*4710*/  @P2 BRA `(.L_x_1226) ;  /* 0x0000000000442947 */ /* 0x000fec0003800000 */
        /* <DEDUP_REMOVED lines=10> */
.L_x_1227:
[----:B------:R-:W-:-:S11]  /*47c0*/  UISETP.NE.AND UP2, UPT, UR7, 0x1, UPT ;  /* 0x000000010700788c */ /* 0x000fd6000bf45270 */
[----:B------:R-:W-:Y:S02]  /*47d0*/  @UP2 ULDC.64 UR10, c[0x0][0x9e8] ;  /* 0x00027a00000a2ab9 */ /* 0x000fe40000000a00 */
[----:B------:R-:W-:-:S04]  /*47e0*/  UIMAD.WIDE.U32 UR14, UR4, UR10, URZ ;  /* 0x0000000a040e72a5 */ /* 0x000fc8000f8e003f */
[----:B------:R-:W-:-:S12]  /*47f0*/  @UP2 USHF.R.U32.HI UR4, URZ, UR11, UR15 ;  /* 0x0000000b3f042299 */ /* 0x000fd8000801160f */
.L_x_1228:
[----:B------:R-:W-:-:S04]  /*4800*/  UIMAD UR4, UR4, UR7, UR7 ;  /* 0x00000007040472a4 */ /* 0x000fc8000f8e0207 */
[----:B------:R-:W-:-:S04]  /*4810*/  UISETP.LT.AND UP2, UPT, UR6, UR4, UPT ;  /* 0x000000040600728c */ /* 0x000fc8000bf41270 */
[----:B------:R-:W-:-:S12]  /*4820*/  USEL UR6, UR6, UR4, UP2 ;  /* 0x0000000406067287 */ /* 0x000fd80009000000 */
.L_x_1226:
[----:B------:R-:W-:Y:S01]  /*4830*/  R2UR UR7, R22 ;  /* 0x00000000160772ca */ /* 0x000fe200000e0000 */
[----:B------:R-:W-:Y:S01]  /*4840*/  USHF.R.S32.HI UR4, URZ, 0x1f, UR6 ;  /* 0x0000001f3f047899 */ /* 0x000fe20008011406 */
[----:B------:R-:W-:Y:S01]  /*4850*/  IMAD.MOV.U32 R0, RZ, RZ, 0x3f800000 ;  /* 0x3f800000ff007424 */ /* 0x000fe200078e00ff */
[----:B------:R-:W-:Y:S01]  /*4860*/  CS2R R150, SRZ ;  /* 0x0000000000967805 */ /* 0x000fe2000001ff00 */
[----:B------:R-:W-:Y:S01]  /*4870*/  IMAD.MOV.U32 R2, RZ, RZ, 0x3f800000 ;  /* 0x3f800000ff027424 */ /* 0x000fe200078e00ff */
[----:B------:R-:W-:Y:S01]  /*4880*/  ULEA.HI UR4, UR4, UR6, URZ, 0x6 ;  /* 0x0000000604047291 */ /* 0x000fe2000f8f303f */
[----:B------:R-:W-:Y:S02]  /*4890*/  CS2R R148, SRZ ;  /* 0x0000000000947805 */ /* 0x000fe4000001ff00 */
[----:B------:R-:W-:Y:S02]  /*48a0*/  CS2R R146, SRZ ;  /* 0x0000000000927805 */ /* 0x000fe4000001ff00 */
[----:B------:R-:W-:Y:S01]  /*48b0*/  CS2R R144, SRZ ;  /* 0x0000000000907805 */ /* 0x000fe2000001ff00 */
[----:B------:R-:W-:Y:S01]  /*48c0*/  USHF.R.S32.HI UR4, URZ, 0x6, UR4 ;  /* 0x000000063f047899 */ /* 0x000fe20008011404 */
[----:B------:R-:W-:-:S02]  /*48d0*/  CS2R R142, SRZ ;  /* 0x00000000008e7805 */ /* 0x000fc4000001ff00 */
[----:B------:R-:W-:Y:S02]  /*48e0*/  CS2R R140, SRZ ;  /* 0x00000000008c7805 */ /* 0x000fe4000001ff00 */
[----:B------:R-:W-:Y:S01]  /*48f0*/  CS2R R138, SRZ ;  /* 0x00000000008a7805 */ /* 0x000fe2000001ff00 */
[----:B------:R-:W-:Y:S01]  /*4900*/  UISETP.LT.AND UP2, UPT, UR7, UR4, UPT ;  /* 0x000000040700728c */ /* 0x000fe2000bf41270 */
[----:B------:R-:W-:Y:S02]  /*4910*/  CS2R R136, SRZ ;  /* 0x0000000000887805 */ /* 0x000fe4000001ff00 */
[----:B------:R-:W-:Y:S02]  /*4920*/  CS2R R134, SRZ ;  /* 0x0000000000867805 */ /* 0x000fe4000001ff00 */
[----:B------:R-:W-:Y:S01]  /*4930*/  CS2R R132, SRZ ;  /* 0x0000000000847805 */ /* 0x000fe2000001ff00 */
[----:B------:R-:W-:Y:S01]  /*4940*/  USEL UR58, UR7, UR4, !UP2 ;  /* 0x00000004073a7287 */ /* 0x000fe2000d000000 */
[----:B------:R-:W-:-:S02]  /*4950*/  CS2R R130, SRZ ;  /* 0x0000000000827805 */ /* 0x000fc4000001ff00 */
[----:B------:R-:W-:Y:S02]  /*4960*/  CS2R R128, SRZ ;  /* 0x0000000000807805 */ /* 0x000fe4000001ff00 */
[----:B------:R-:W-:Y:S02]  /*4970*/  CS2R R126, SRZ ;  /* 0x00000000007e7805 */ /* 0x000fe4000001ff00 */
[----:B------:R-:W-:Y:S02]  /*4980*/  CS2R R124, SRZ ;  /* 0x00000000007c7805 */ /* 0x000fe4000001ff00 */
[----:B------:R-:W-:Y:S02]  /*4990*/  CS2R R122, SRZ ;  /* 0x00000000007a7805 */ /* 0x000fe4000001ff00 */
[----:B------:R-:W-:Y:S02]  /*49a0*/  ISETP.GE.AND P2, PT, R20, UR58, PT ;  /* 0x0000003a14007c0c */ /* 0x000fe4000bf46270 */
        /* <DEDUP_REMOVED lines=49> */
[----:B------:R-:W-:Y:S06]  /*4cc0*/  @!P2 BRA `(.L_x_1229) ;  /* 0x0000002400f0a947 */ /* 0x000fec0003800000 */
[----:B------:R-:W-:Y:S01]  /*4cd0*/  IMAD.MOV.U32 R0, RZ, RZ, 0x3f800000 ;  /* 0x3f800000ff007424 */ /* 0x000fe200078e00ff */
[----:B------:R-:W-:Y:S01]  /*4ce0*/  ULDC UR59, c[0x0][0x9e4] ;  /* 0x00027900003b7ab9 */ /* 0x000fe20000000800 */
[----:B------:R-:W-:-:S07]  /*4cf0*/  IMAD.MOV.U32 R151, RZ, RZ, RZ ;  /* 0x000000ffff977224 */ /* 0x000fce00078e00ff */
.L_x_1246:
[----:B------:R-:W-:-:S04]  /*4d00*/  UIADD3 UR4, UR36, 0x1, URZ ;  /* 0x0000000124047890 */ /* 0x000fc8000fffe03f */
[----:B------:R-:W-:-:S04]  /*4d10*/  UISETP.NE.AND UP2, UPT, UR4, 0x2, UPT ;  /* 0x000000020400788c */ /* 0x000fc8000bf45270 */
[----:B------:R-:W-:Y:S02]  /*4d20*/  USEL UR7, URZ, 0x1, UP2 ;  /* 0x000000013f077887 */ /* 0x000fe40009000000 */
[----:B------:R-:W-:Y:S02]  /*4d30*/  USEL UR4, UR4, URZ, UP2 ;  /* 0x0000003f04047287 */ /* 0x000fe40009000000 */
[----:B------:R-:W-:Y:S01]  /*4d40*/  ULOP3.LUT UR7, UR38, UR7, URZ, 0x3c, !UPT ;  /* 0x0000000726077292 */ /* 0x000fe2000f8e3c3f */
[----:B------:R-:W-:Y:S11]  /*4d50*/  @!P0 BRA `(.L_x_1230) ;  /* 0x0000000000048947 */ /* 0x000ff60003800000 */
[----:B------:R-:W-:Y:S01]  /*4d60*/  BPT.TRAP 0x1 ;  /* 0x000000040000795c */ /* 0x000fe20000300000 */
.L_x_1230:
[----:B------:R-:W-:Y:S01]  /*4d70*/  ULEA UR6, UR4, UR37, 0x3 ;  /* 0x0000002504067291 */ /* 0x000fe2000f8e183f */
[----:B------:R-:W-:-:S05]  /*4d80*/  IMAD.U32 R21, RZ, RZ, UR7 ;  /* 0x00000007ff157e24 */ /* 0x000fca000f8e00ff */
[----:B------:R-:W-:-:S04]  /*4d90*/  SHF.L.U32 R21, R21, 0x1f, RZ ;  /* 0x0000001f15157819 */ /* 0x000fc800000006ff */
[----:B------:R0:W1:Y:S01]  /*4da0*/  SYNCS.PHASECHK.TRANS64.TRYWAIT P2, [UR6+0x30830], R21 ;  /* 0x03083015ff0075a7 */ /* 0x0000620008040146 */
[----:B------:R-:W-:Y:S05]  /*4db0*/  @!P0 BRA `(.L_x_1231) ;  /* 0x0000000000048947 */ /* 0x000fea0003800000 */
[----:B------:R-:W-:Y:S01]  /*4dc0*/  BPT.TRAP 0x1 ;  /* 0x000000040000795c */ /* 0x000fe20000300000 */
.L_x_1231:
[-C--:B------:R-:W-:Y:S01]  /*4dd0*/  FMUL.FTZ R24, R24, R2.reuse ;  /* 0x0000000218187220 */ /* 0x080fe20000410000 */
[----:B------:R-:W-:Y:S01]  /*4de0*/  FMUL.FTZ R25, R25, R2 ;  /* 0x0000000219197220 */ /* 0x000fe20000410000 */
[----:B-1----:R-:W-:Y:S06]  /*4df0*/  @P2 BRA `(.L_x_1232) ;  /* 0x0000000000082947 */ /* 0x002fec0003800000 */
[----:B------:R-:W1:Y:S02]  /*4e00*/  SYNCS.PHASECHK.TRANS64.TRYWAIT P2, [UR6+0x30830], R21 ;  /* 0x03083015ff0075a7 */ /* 0x000e640008040146 */
[----:B-1----:R-:W-:Y:S05]  /*4e10*/  @!P2 BRA `(.L_x_1233) ;  /* 0x0000014c00a8a947 */ /* 0x002fea0003800000 */
.L_x_1232:
[----:B------:R-:W-:Y:S01]  /*4e20*/  R2UR UR5, R18 ;  /* 0x00000000120572ca */ /* 0x000fe200000e0000 */
[----:B-1----:R-:W-:Y:S01]  /*4e30*/  WARPGROUP.ARRIVE ;  /* 0x00000000000079c5 */ /* 0x002fe20000000000 */
        /* <DEDUP_REMOVED lines=171> */
[----:B------:R-:W-:-:S09]  /*58f0*/  WARPGROUP.ARRIVE ;  /* 0x00000000000079c5 */ /* 0x000fd20000000000 */
        /* <DEDUP_REMOVED lines=8> */
[----:B------:R-:W-:Y:S01]  /*5980*/  UIADD3 UR54, UR5, 0x606, URZ ;  /* 0x0000060605367890 */ /* 0x000fe2000fffe03f */
[----:B------:R-:W-:Y:S01]  /*5990*/  UMOV UR52, UR56 ;  /* 0x0000003800347c82 */ /* 0x000fe20008000000 */
[----:B------:R-:W-:Y:S01]  /*59a0*/  UMOV UR53, UR57 ;  /* 0x0000003900357c82 */ /* 0x000fe20008000000 */
        /* <DEDUP_REMOVED lines=37> */
.L_x_1234:
[----:B------:R-:W-:Y:S01]  /*5c00*/  ULEA UR10, UR36, UR37, 0x3 ;  /* 0x00000025240a7291 */ /* 0x000fe2000f8e183f */
[----:B------:R-:W-:-:S05]  /*5c10*/  IMAD.U32 R0, RZ, RZ, UR38 ;  /* 0x00000026ff007e24 */ /* 0x000fca000f8e00ff */
[----:B------:R-:W-:-:S04]  /*5c20*/  SHF.L.U32 R0, R0, 0x1f, RZ ;  /* 0x0000001f00007819 */ /* 0x000fc800000006ff */
[----:B------:R1:W2:Y:S01]  /*5c30*/  SYNCS.PHASECHK.TRANS64.TRYWAIT P2, [UR10+0x30850], R0 ;  /* 0x03085000ff0075a7 */ /* 0x0002a2000804014a */
[----:B------:R-:W-:Y:S05]  /*5c40*/  @!P0 BRA `(.L_x_1235) ;  /* 0x0000000000048947 */ /* 0x000fea0003800000 */
[----:B------:R-:W-:Y:S01]  /*5c50*/  BPT.TRAP 0x1 ;  /* 0x000000040000795c */ /* 0x000fe20000300000 */
.L_x_1235:
[----:B--2---:R-:W-:Y:S05]  /*5c60*/  @P2 BRA `(.L_x_1236) ;  /* 0x0000000000082947 */ /* 0x004fea0003800000 */
[----:B------:R-:W2:Y:S02]  /*5c70*/  SYNCS.PHASECHK.TRANS64.TRYWAIT P2, [UR10+0x30850], R0 ;  /* 0x03085000ff0075a7 */ /* 0x000ea4000804014a */
[----:B--2---:R-:W-:Y:S05]  /*5c80*/  @!P2 BRA `(.L_x_1237) ;  /* 0x000001400024a947 */ /* 0x004fea0003800000 */
.L_x_1236:
[----:B------:R-:W-:Y:S01]  /*5c90*/  UIADD3 UR5, UR37, 0x400, URZ ;  /* 0x0000040025057890 */ /* 0x000fe2000fffe03f */
[----:B------:R-:W-:Y:S01]  /*5ca0*/  WARPGROUP.ARRIVE ;  /* 0x00000000000079c5 */ /* 0x000fe20000000000 */
[----:B------:R-:W-:Y:S01]  /*5cb0*/  UMOV UR15, 0x40000040 ;  /* 0x40000040000f7882 */ /* 0x000fe20000000000 */
[----:B------:R-:W-:Y:S01]  /*5cc0*/  PLOP3.LUT P2, PT, PT, PT, UP0, 0x80, 0x0 ;  /* 0x000000000000781c */ /* 0x000fe20003f4f008 */
[----:B------:R-:W-:Y:S01]  /*5cd0*/  USHF.R.U32.HI UR5, URZ, 0x4, UR5 ;  /* 0x000000043f057899 */ /* 0x000fe20008011605 */
[----:B------:R-:W-:Y:S01]  /*5ce0*/  PLOP3.LUT P3, PT, PT, PT, UP0, 0x80, 0x0 ;  /* 0x000000000000781c */ /* 0x000fe20003f6f008 */
[----:B-12---:R-:W-:Y:S01]  /*5cf0*/  IMAD.U32 R0, RZ, RZ, UR6 ;  /* 0x00000006ff007e24 */ /* 0x006fe2000f8e00ff */
[----:B------:R-:W-:Y:S01]  /*5d00*/  ULDC UR11, c[0x0][0x9dc] ;  /* 0x00027700000b7ab9 */ /* 0x000fe20000000800 */
[----:B------:R-:W-:Y:S02]  /*5d10*/  ULOP3.LUT UR5, UR5, 0x3fff, URZ, 0xc0, !UPT ;  /* 0x00003fff05057892 */ /* 0x000fe4000f8ec03f */
[----:B------:R-:W-:Y:S01]  /*5d20*/  @!P1 VIADD R0, R0, 0x30840 ;  /* 0x0003084000009836 */ /* 0x000fe20000000000 */
[----:B------:R-:W-:Y:S01]  /*5d30*/  UMOV UR18, UR11 ;  /* 0x0000000b00127c82 */ /* 0x000fe20008000000 */
[----:B------:R-:W-:Y:S01]  /*5d40*/  ULOP3.LUT UR5, UR5, 0x2000000, URZ, 0xfc, !UPT ;  /* 0x0200000005057892 */ /* 0x000fe2000f8efc3f */
[----:B------:R-:W-:-:S02]  /*5d50*/  ULDC UR6, c[0x0][0x9e0] ;  /* 0x0002780000067ab9 */ /* 0x000fc40000000800 */
[----:B------:R-:W-:Y:S01]  /*5d60*/  @!P1 PRMT R0, RZ, 0x654, R0 ;  /* 0x00000654ff009816 */ /* 0x000fe20000000000 */
[----:B------:R-:W-:-:S07]  /*5d70*/  ULEA UR5, UR36, UR5, 0xb ;  /* 0x0000000524057291 */ /* 0x000fce000f8e583f */
        /* <DEDUP_REMOVED lines=16> */
[----:B------:R-:W-:Y:S01]  /*5e80*/  @UP0 ULDC UR5, c[0x0][0x44c] ;  /* 0x0001130000050ab9 */ /* 0x000fe20000000800 */
[----:B------:R-:W-:Y:S02]  /*5e90*/  WARPGROUP.DEPBAR.LE gsb0, 0x0 ;  /* 0x00008000000079c5 */ /* 0x000fe40000010000 */
[----:B------:R-:W-:Y:S01]  /*5ea0*/  WARPGROUP.ARRIVE ;  /* 0x00000000000079c5 */ /* 0x000fe20000000000 */
[----:B------:R-:W-:-:S04]  /*5eb0*/  VIADD R188, R19, UR61 ;  /* 0x0000003d13bc7c36 */ /* 0x000fc80008000000 */
[----:B------:R-:W-:-:S15]  /*5ec0*/  @P2 IMAD.HI.U32 R2, R188, UR5, RZ ;  /* 0x00000005bc022c27 */ /* 0x000fde000f8e00ff */
[----:B------:R-:W-:-:S01]  /*5ed0*/  NOP ;  /* 0x0000000000007918 */ /* 0x000fc20000000000 */
[----:B------:R-:W-:Y:S01]  /*5ee0*/  HGMMA.64x256x16.F32.BF16 R24, R184, gdesc[UR12].tnspB, R24, gsb0 ;  /* 0x43e0000cb8187df0 */ /* 0x000fe20008001818 */
[----:B------:R-:W-:Y:S01]  /*5ef0*/  @UP0 ULDC UR5, c[0x0][0x450] ;  /* 0x0001140000050ab9 */ /* 0x000fe20000000800 */
[----:B------:R-:W-:Y:S02]  /*5f00*/  PLOP3.LUT P2, PT, PT, PT, UP1, 0x40, 0x0 ;  /* 0x000000000000781c */ /* 0x000fe40003f4e818 */
[----:B------:R-:W-:Y:S01]  /*5f10*/  @P3 SHF.R.U32.HI R188, RZ, UR5, R2 ;  /* 0x00000005ffbc3c19 */ /* 0x000fe20008011602 */
[----:B------:R-:W-:Y:S01]  /*5f20*/  IMAD.U32 R2, RZ, RZ, UR39 ;  /* 0x00000027ff027e24 */ /* 0x000fe2000f8e00ff */
[----:B------:R-:W-:-:S03]  /*5f30*/  ULOP3.LUT UR5, URZ, UR18, URZ, 0x33, !UPT ;  /* 0x000000123f057292 */ /* 0x000fc6000f8e333f */
[----:B------:R-:W1:Y:S01]  /*5f40*/  SHFL.IDX PT, R189, R188, RZ, 0x1c1f ;  /* 0x001c1fffbcbd7589 */ /* 0x000e6200000e0000 */
[----:B------:R-:W-:Y:S02]  /*5f50*/  WARPGROUP.DEPBAR.LE gsb0, 0x0 ;  /* 0x00008000000079c5 */ /* 0x000fe40000010000 */
[----:B------:R2:W-:Y:S02]  /*5f60*/  @!P1 SYNCS.ARRIVE.TRANS64.RED.A1T0 RZ, [R0+URZ], RZ ;  /* 0x000000ff00ff99a7 */ /* 0x0005e4000810043f */
[----:B--2---:R-:W-:-:S05]  /*5f70*/  IMAD.SHL.U32 R0, R20, 0x40, RZ ;  /* 0x0000004014007824 */ /* 0x004fca00078e00ff */
[----:B0-----:R-:W-:-:S04]  /*5f80*/  IADD3 R21, -R16, 0x1, -R0 ;  /* 0x0000000110157810 */ /* 0x001fc80007ffe900 */
[----:B------:R-:W-:-:S05]  /*5f90*/  IADD3 R2, -R2, UR60, R21 ;  /* 0x0000003c02027c10 */ /* 0x000fca000fffe115 */
[C---:B------:R-:W-:Y:S02]  /*5fa0*/  VIADD R187, R2.reuse, UR6 ;  /* 0x0000000602bb7c36 */ /* 0x040fe40008000000 */
[----:B------:R-:W-:Y:S02]  /*5fb0*/  VIADD R186, R2, UR5 ;  /* 0x0000000502ba7c36 */ /* 0x000fe40008000000 */
[--C-:B-1----:R-:W-:Y:S02]  /*5fc0*/  IMAD.IADD R21, R187, 0x1, R189.reuse ;  /* 0x00000001bb157824 */ /* 0x102fe400078e02bd */
[----:B------:R-:W-:Y:S01]  /*5fd0*/  IMAD.IADD R2, R186, 0x1, R189 ;  /* 0x00000001ba027824 */ /* 0x000fe200078e02bd */
[----:B------:R-:W-:Y:S06]  /*5fe0*/  @P2 BRA `(.L_x_1238) ;  /* 0x00000000005c2947 */ /* 0x000fec0003800000 */
[----:B------:R-:W-:Y:S01]  /*5ff0*/  IMAD.U32 R184, RZ, RZ, UR39 ;  /* 0x00000027ffb87e24 */ /* 0x000fe2000f8e00ff */
[----:B------:R-:W-:Y:S04]  /*6000*/  BSSY B0, `(.L_x_1239) ;  /* 0x0000011000007945 */ /* 0x000fe80003800000 */
[----:B------:R-:W-:-:S04]  /*6010*/  IADD3 R189, -R184, UR60, R189 ;  /* 0x0000003cb8bd7c10 */ /* 0x000fc8000fffe1bd */
[----:B------:R-:W-:-:S13]  /*6020*/  ISETP.GT.AND P2, PT, R189, -0x1, PT ;  /* 0xffffffffbd00780c */ /* 0x000fda0003f44270 */
[----:B------:R-:W-:Y:S05]  /*6030*/  @P2 BRA `(.L_x_1240) ;  /* 0x0000000000202947 */ /* 0x000fea0003800000 */
[----:B------:R-:W-:Y:S01]  /*6040*/  IMAD.U32 R190, RZ, RZ, UR59 ;  /* 0x0000003bffbe7e24 */ /* 0x000fe2000f8e00ff */
[----:B------:R-:W-:-:S04]  /*6050*/  LOP3.LUT R189, RZ, R189, RZ, 0x33, !PT ;  /* 0x000000bdffbd7212 */ /* 0x000fc800078e33ff */
[----:B------:R-:W-:-:S13]  /*6060*/  ISETP.NE.AND P2, PT, R190, 0x1, PT ;  /* 0x00000001be00780c */ /* 0x000fda0003f45270 */
[----:B------:R-:W0:Y:S02]  /*6070*/  @P2 LDC.64 R184, c[0x0][0x9e8] ;  /* 0x00027a00ffb82b82 */ /* 0x000e240000000a00 */
[----:B0-----:R-:W-:-:S05]  /*6080*/  @P2 IMAD.HI.U32 R184, R189, R184, RZ ;  /* 0x000000b8bdb82227 */ /* 0x001fca00078e00ff */
[----:B------:R-:W-:-:S04]  /*6090*/  @P2 SHF.R.U32.HI R189, RZ, R185, R184 ;  /* 0x000000b9ffbd2219 */ /* 0x000fc800000116b8 */
[----:B------:R-:W-:Y:S01]  /*60a0*/  LOP3.LUT R189, RZ, R189, RZ, 0x33, !PT ;  /* 0x000000bdffbd7212 */ /* 0x000fe200078e33ff */
[----:B------:R-:W-:Y:S06]  /*60b0*/  BRA `(.L_x_1241) ;  /* 0x0000000000147947 */ /* 0x000fec0003800000 */
.L_x_1240:
[----:B------:R-:W-:-:S05]  /*60c0*/  IMAD.U32 R190, RZ, RZ, UR59 ;  /* 0x0000003bffbe7e24 */ /* 0x000fca000f8e00ff */
[----:B------:R-:W-:-:S13]  /*60d0*/  ISETP.NE.AND P2, PT, R190, 0x1, PT ;  /* 0x00000001be00780c */ /* 0x000fda0003f45270 */
[----:B------:R-:W0:Y:S02]  /*60e0*/  @P2 LDC.64 R184, c[0x0][0x9e8] ;  /* 0x00027a00ffb82b82 */ /* 0x000e240000000a00 */
[----:B0-----:R-:W-:-:S05]  /*60f0*/  @P2 IMAD.HI.U32 R184, R189, R184, RZ ;  /* 0x000000b8bdb82227 */ /* 0x001fca00078e00ff */
[----:B------:R-:W-:-:S07]  /*6100*/  @P2 SHF.R.U32.HI R189, RZ, R185, R184 ;  /* 0x000000b9ffbd2219 */ /* 0x000fce00000116b8 */
.L_x_1241:
[----:B------:R-:W-:Y:S05]  /*6110*/  BSYNC B0 ;  /* 0x0000000000007941 */ /* 0x000fea0003800000 */
.L_x_1239:
[----:B------:R-:W-:-:S04]  /*6120*/  IMAD R189, R189, R190, -R0 ;  /* 0x000000bebdbd7224 */ /* 0x000fc800078e0a00 */
[----:B------:R-:W-:-:S05]  /*6130*/  IMAD.IADD R189, R189, 0x1, -R16 ;  /* 0x00000001bdbd7824 */ /* 0x000fca00078e0a10 */
[----:B------:R-:W-:Y:S02]  /*6140*/  VIADDMNMX R21, R189, R190, R21, PT ;  /* 0x000000bebd157246 */ /* 0x000fe40003800115 */
[----:B------:R-:W-:-:S07]  /*6150*/  VIMNMX R2, R2, R189, !PT ;  /* 0x000000bd02027248 */ /* 0x000fce0007fe0100 */
.L_x_1238:
[----:B------:R-:W-:Y:S01]  /*6160*/  ISETP.GT.AND P2, PT, R20, -0x1, PT ;  /* 0xffffffff1400780c */ /* 0x000fe20003f44270 */
[----:B------:R-:W0:Y:S03]  /*6170*/  SHFL.IDX PT, R188, R188, 0x1, 0x1c1f ;  /* 0x003c1f00bcbc7f89 */ /* 0x000e2600000e0000 */
[C---:B------:R-:W-:Y:S02]  /*6180*/  ISETP.GT.AND P5, PT, R2.reuse, RZ, P2 ;  /* 0x000000ff0200720c */ /* 0x040fe400017a4270 */
[C---:B------:R-:W-:Y:S02]  /*6190*/  ISETP.GT.AND P4, PT, R2.reuse, 0x1, P2 ;  /* 0x000000010200780c */ /* 0x040fe40001784270 */
[----:B------:R-:W-:Y:S02]  /*61a0*/  ISETP.LT.OR P5, PT, R21, 0x1, P5 ;  /* 0x000000011500780c */ /* 0x000fe40002fa1670 */
[----:B------:R-:W-:-:S02]  /*61b0*/  ISETP.GT.AND P6, PT, R2, 0x8, P2 ;  /* 0x000000080200780c */ /* 0x000fc400017c4270 */
[----:B------:R-:W-:Y:S02]  /*61c0*/  FSEL R184, R152, -INF , !P5 ;  /* 0xff80000098b87808 */ /* 0x000fe40006800000 */
[C---:B------:R-:W-:Y:S02]  /*61d0*/  ISETP.GT.AND P5, PT, R2.reuse, 0x10, P2 ;  /* 0x000000100200780c */ /* 0x040fe400017a4270 */
[----:B------:R-:W-:Y:S02]  /*61e0*/  ISETP.GT.AND P3, PT, R2, 0x9, P2 ;  /* 0x000000090200780c */ /* 0x000fe40001764270 */
[C---:B------:R-:W-:Y:S02]  /*61f0*/  ISETP.LT.OR P5, PT, R21.reuse, 0x11, P5 ;  /* 0x000000111500780c */ /* 0x040fe40002fa1670 */
[----:B------:R-:W-:Y:S02]  /*6200*/  ISETP.LT.OR P4, PT, R21, 0x2, P4 ;  /* 0x000000021500780c */ /* 0x000fe40002781670 */
[----:B------:R-:W-:-:S02]  /*6210*/  FSEL R160, R160, -INF , !P5 ;  /* 0xff800000a0a07808 */ /* 0x000fc40006800000 */
[----:B------:R-:W-:Y:S01]  /*6220*/  ISETP.GT.AND P5, PT, R2, 0x20, P2 ;  /* 0x000000200200780c */ /* 0x000fe200017a4270 */
[--C-:B0-----:R-:W-:Y:S01]  /*6230*/  IMAD.IADD R187, R187, 0x1, R188.reuse ;  /* 0x00000001bbbb7824 */ /* 0x101fe200078e02bc */
[C---:B------:R-:W-:Y:S01]  /*6240*/  ISETP.LT.OR P6, PT, R21.reuse, 0x9, P6 ;  /* 0x000000091500780c */ /* 0x040fe200037c1670 */
[----:B------:R-:W-:Y:S01]  /*6250*/  IMAD.IADD R186, R186, 0x1, R188 ;  /* 0x00000001baba7824 */ /* 0x000fe200078e02bc */
[C---:B------:R-:W-:Y:S02]  /*6260*/  ISETP.LT.OR P3, PT, R21.reuse, 0xa, P3 ;  /* 0x0000000a1500780c */ /* 0x040fe40001f61670 */
[----:B------:R-:W-:Y:S02]  /*6270*/  ISETP.LT.OR P5, PT, R21, 0x21, P5 ;  /* 0x000000211500780c */ /* 0x000fe40002fa1670 */
[----:B------:R-:W-:Y:S02]  /*6280*/  FSEL R185, R153, -INF , !P4 ;  /* 0xff80000099b97808 */ /* 0x000fe40006000000 */
[----:B------:R-:W-:-:S02]  /*6290*/  FSEL R156, R156, -INF , !P6 ;  /* 0xff8000009c9c7808 */ /* 0x000fc40007000000 */
[----:B------:R-:W-:Y:S02]  /*62a0*/  FSEL R157, R157, -INF , !P3 ;  /* 0xff8000009d9d7808 */ /* 0x000fe40005800000 */
[C---:B------:R-:W-:Y:S02]  /*62b0*/  ISETP.GT.AND P4, PT, R2.reuse, 0x11, P2 ;  /* 0x000000110200780c */ /* 0x040fe40001784270 */
[C---:B------:R-:W-:Y:S02]  /*62c0*/  ISETP.GT.AND P6, PT, R2.reuse, 0x18, P2 ;  /* 0x000000180200780c */ /* 0x040fe400017c4270 */
[----:B------:R-:W-:Y:S02]  /*62d0*/  ISETP.GT.AND P3, PT, R2, 0x19, P2 ;  /* 0x000000190200780c */ /* 0x000fe40001764270 */
[----:B------:R-:W-:Y:S02]  /*62e0*/  FSEL R168, R168, -INF , !P5 ;  /* 0xff800000a8a87808 */ /* 0x000fe40006800000 */
[----:B------:R-:W-:-:S02]  /*62f0*/  ISETP.GT.AND P5, PT, R2, 0x30, P2 ;  /* 0x000000300200780c */ /* 0x000fc400017a4270 */
[C---:B------:R-:W-:Y:S02]  /*6300*/  ISETP.LT.OR P4, PT, R21.reuse, 0x12, P4 ;  /* 0x000000121500780c */ /* 0x040fe40002781670 */
[C---:B------:R-:W-:Y:S02]  /*6310*/  ISETP.LT.OR P6, PT, R21.reuse, 0x19, P6 ;  /* 0x000000191500780c */ /* 0x040fe400037c1670 */
        /* <DEDUP_REMOVED lines=9> */
[----:B------:R-:W-:-:S02]  /*63b0*/  PLOP3.LUT P5, PT, PT, PT, UP1, 0x40, 0x0 ;  /* 0x000000000000781c */ /* 0x000fc40003fae818 */
        /* <DEDUP_REMOVED lines=14> */
[----:B------:R-:W-:Y:S01]  /*64a0*/  FSEL R181, R181, -INF , !P3 ;  /* 0xff800000b5b57808 */ /* 0x000fe20005800000 */
        /* <DEDUP_REMOVED lines=14> */
.L_x_1244:
[----:B------:R-:W-:-:S05]  /*6590*/  IMAD.U32 R2, RZ, RZ, UR59 ;  /* 0x0000003bff027e24 */ /* 0x000fca000f8e00ff */
[----:B------:R-:W-:-:S13]  /*65a0*/  ISETP.NE.AND P3, PT, R2, 0x1, PT ;  /* 0x000000010200780c */ /* 0x000fda0003f65270 */
[----:B------:R-:W0:Y:S02]  /*65b0*/  @P3 LDC.64 R152, c[0x0][0x9e8] ;  /* 0x00027a00ff983b82 */ /* 0x000e240000000a00 */
[----:B0-----:R-:W-:-:S05]  /*65c0*/  @P3 IMAD.HI.U32 R152, R188, R152, RZ ;  /* 0x00000098bc983227 */ /* 0x001fca00078e00ff */
[----:B------:R-:W-:-:S07]  /*65d0*/  @P3 SHF.R.U32.HI R188, RZ, R153, R152 ;  /* 0x00000099ffbc3219 */ /* 0x000fce0000011698 */
.L_x_1245:
[----:B------:R-:W-:Y:S05]  /*65e0*/  BSYNC B0 ;  /* 0x0000000000007941 */ /* 0x000fea0003800000 */
.L_x_1243:
[----:B------:R-:W-:-:S04]  /*65f0*/  IMAD R0, R188, R2, -R0 ;  /* 0x00000002bc007224 */ /* 0x000fc800078e0a00 */
[----:B------:R-:W-:-:S05]  /*6600*/  IMAD.IADD R0, R0, 0x1, -R16 ;  /* 0x0000000100007824 */ /* 0x000fca00078e0a10 */
[----:B------:R-:W-:Y:S02]  /*6610*/  VIADDMNMX R187, R0, R2, R187, PT ;  /* 0x0000000200bb7246 */ /* 0x000fe400038001bb */
[----:B------:R-:W-:-:S07]  /*6620*/  VIMNMX R186, R186, R0, !PT ;  /* 0x00000000baba7248 */ /* 0x000fce0007fe0100 */
.L_x_1242:
[----:B------:R-:W-:Y:S01]  /*6630*/  ISETP.GT.AND P4, PT, R186, 0x9, P2 ;  /* 0x00000009ba00780c */ /* 0x000fe20001784270 */
[----:B------:R-:W-:Y:S01]  /*6640*/  ULDC UR5, c[0x0][0x988] ;  /* 0x0002620000057ab9 */ /* 0x000fe20000000800 */
[----:B------:R-:W-:Y:S01]  /*6650*/  FMNMX.FTZ R0, R184, R4, !PT ;  /* 0x00000004b8007209 */ /* 0x000fe20007810000 */
[----:B------:R-:W-:Y:S01]  /*6660*/  UMOV UR38, UR7 ;  /* 0x0000000700267c82 */ /* 0x000fe20008000000 */
[----:B------:R-:W-:Y:S01]  /*6670*/  ISETP.LT.OR P4, PT, R187, 0xa, P4 ;  /* 0x0000000abb00780c */ /* 0x000fe20002781670 */
[----:B------:R-:W-:Y:S01]  /*6680*/  UMOV UR36, UR4 ;  /* 0x0000000400247c82 */ /* 0x000fe20008000000 */
[----:B------:R-:W-:Y:S02]  /*6690*/  FMNMX.FTZ R0, R185, R0, !PT ;  /* 0x00000000b9007209 */ /* 0x000fe40007810000 */
[----:B------:R-:W-:Y:S02]  /*66a0*/  FSEL R159, R159, -INF , !P4 ;  /* 0xff8000009f9f7808 */ /* 0x000fe40006000000 */
[----:B------:R-:W-:-:S02]  /*66b0*/  ISETP.GT.AND P4, PT, R186, 0x19, P2 ;  /* 0x00000019ba00780c */ /* 0x000fc40001784270 */
[----:B------:R-:W-:Y:S02]  /*66c0*/  FMNMX.FTZ R0, R156, R0, !PT ;  /* 0x000000009c007209 */ /* 0x000fe40007810000 */
[----:B------:R-:W-:Y:S02]  /*66d0*/  ISETP.LT.OR P4, PT, R187, 0x1a, P4 ;  /* 0x0000001abb00780c */ /* 0x000fe40002781670 */
[C---:B------:R-:W-:Y:S02]  /*66e0*/  ISETP.GT.AND P3, PT, R186.reuse, 0x1, P2 ;  /* 0x00000001ba00780c */ /* 0x040fe40001764270 */
[----:B------:R-:W-:Y:S02]  /*66f0*/  FSEL R167, R167, -INF , !P4 ;  /* 0xff800000a7a77808 */ /* 0x000fe40006000000 */
[----:B------:R-:W-:Y:S02]  /*6700*/  ISETP.GT.AND P4, PT, R186, RZ, P2 ;  /* 0x000000ffba00720c */ /* 0x000fe40001784270 */
[----:B------:R-:W-:-:S02]  /*6710*/  FMNMX.FTZ R0, R157, R0, !PT ;  /* 0x000000009d007209 */ /* 0x000fc40007810000 */
[C---:B------:R-:W-:Y:S02]  /*6720*/  ISETP.LT.OR P4, PT, R187.reuse, 0x1, P4 ;  /* 0x00000001bb00780c */ /* 0x040fe40002781670 */
[----:B------:R-:W-:Y:S02]  /*6730*/  ISETP.GT.AND P6, PT, R186, 0x8, P2 ;  /* 0x00000008ba00780c */ /* 0x000fe400017c4270 */
[C---:B------:R-:W-:Y:S02]  /*6740*/  ISETP.LT.OR P3, PT, R187.reuse, 0x2, P3 ;  /* 0x00000002bb00780c */ /* 0x040fe40001f61670 */
[----:B------:R-:W-:Y:S02]  /*6750*/  FSEL R154, R154, -INF , !P4 ;  /* 0xff8000009a9a7808 */ /* 0x000fe40006000000 */
[----:B------:R-:W-:Y:S02]  /*6760*/  FMNMX.FTZ R0, R160, R0, !PT ;  /* 0x00000000a0007209 */ /* 0x000fe40007810000 */
[----:B------:R-:W-:-:S02]  /*6770*/  ISETP.LT.OR P6, PT, R187, 0x9, P6 ;  /* 0x00000009bb00780c */ /* 0x000fc400037c1670 */
[----:B------:R-:W-:Y:S02]  /*6780*/  FSEL R155, R155, -INF , !P3 ;  /* 0xff8000009b9b7808 */ /* 0x000fe40005800000 */
[----:B------:R-:W-:Y:S02]  /*6790*/  FMNMX.FTZ R2, R154, R3, !PT ;  /* 0x000000039a027209 */ /* 0x000fe40007810000 */
[----:B------:R-:W-:Y:S02]  /*67a0*/  FMNMX.FTZ R0, R161, R0, !PT ;  /* 0x00000000a1007209 */ /* 0x000fe40007810000 */
[----:B------:R-:W-:Y:S02]  /*67b0*/  ISETP.GT.AND P5, PT, R186, 0x10, P2 ;  /* 0x00000010ba00780c */ /* 0x000fe400017a4270 */
[----:B------:R-:W-:Y:S02]  /*67c0*/  FSEL R158, R158, -INF , !P6 ;  /* 0xff8000009e9e7808 */ /* 0x000fe40007000000 */
[----:B------:R-:W-:-:S02]  /*67d0*/  FMNMX.FTZ R2, R155, R2, !PT ;  /* 0x000000029b027209 */ /* 0x000fc40007810000 */
[----:B------:R-:W-:Y:S02]  /*67e0*/  FMNMX.FTZ R0, R164, R0, !PT ;  /* 0x00000000a4007209 */ /* 0x000fe40007810000 */
[----:B------:R-:W-:Y:S02]  /*67f0*/  ISETP.GT.AND P3, PT, R186, 0x11, P2 ;  /* 0x00000011ba00780c */ /* 0x000fe40001764270 */
[----:B------:R-:W-:Y:S02]  /*6800*/  ISETP.LT.OR P5, PT, R187, 0x11, P5 ;  /* 0x00000011bb00780c */ /* 0x000fe40002fa1670 */
[----:B------:R-:W-:Y:S02]  /*6810*/  FMNMX.FTZ R2, R158, R2, !PT ;  /* 0x000000029e027209 */ /* 0x000fe40007810000 */
[----:B------:R-:W-:Y:S02]  /*6820*/  FMNMX.FTZ R0, R165, R0, !PT ;  /* 0x00000000a5007209 */ /* 0x000fe40007810000 */
[----:B------:R-:W-:-:S02]  /*6830*/  ISETP.GT.AND P6, PT, R186, 0x18, P2 ;  /* 0x00000018ba00780c */ /* 0x000fc400017c4270 */
[----:B------:R-:W-:Y:S02]  /*6840*/  ISETP.LT.OR P3, PT, R187, 0x12, P3 ;  /* 0x00000012bb00780c */ /* 0x000fe40001f61670 */
[----:B------:R-:W-:Y:S02]  /*6850*/  FSEL R162, R162, -INF , !P5 ;  /* 0xff800000a2a27808 */ /* 0x000fe40006800000 */
[----:B------:R-:W-:Y:S02]  /*6860*/  FMNMX.FTZ R2, R159, R2, !PT ;  /* 0x000000029f027209 */ /* 0x000fe40007810000 */
[----:B------:R-:W-:Y:S02]  /*6870*/  FMNMX.FTZ R0, R168, R0, !PT ;  /* 0x00000000a8007209 */ /* 0x000fe40007810000 */
[----:B------:R-:W-:Y:S02]  /*6880*/  ISETP.LT.OR P6, PT, R187, 0x19, P6 ;  /* 0x00000019bb00780c */ /* 0x000fe400037c1670 */
[----:B------:R-:W-:-:S02]  /*6890*/  FSEL R163, R163, -INF , !P3 ;  /* 0xff800000a3a37808 */ /* 0x000fc40005800000 */
[----:B------:R-:W-:Y:S02]  /*68a0*/  FMNMX.FTZ R2, R162, R2, !PT ;  /* 0x00000002a2027209 */ /* 0x000fe40007810000 */
[----:B------:R-:W-:Y:S02]  /*68b0*/  FMNMX.FTZ R0, R169, R0, !PT ;  /* 0x00000000a9007209 */ /* 0x000fe40007810000 */
[----:B------:R-:W-:Y:S02]  /*68c0*/  ISETP.GT.AND P5, PT, R186, 0x20, P2 ;  /* 0x00000020ba00780c */ /* 0x000fe400017a4270 */
[----:B------:R-:W-:Y:S02]  /*68d0*/  FSEL R166, R166, -INF , !P6 ;  /* 0xff800000a6a67808 */ /* 0x000fe40007000000 */
[----:B------:R-:W-:Y:S02]  /*68e0*/  FMNMX.FTZ R2, R163, R2, !PT ;  /* 0x00000002a3027209 */ /* 0x000fe40007810000 */
[----:B------:R-:W-:-:S02]  /*68f0*/  FMNMX.FTZ R0, R172, R0, !PT ;  /* 0x00000000ac007209 */ /* 0x000fc40007810000 */
[----:B------:R-:W-:Y:S02]  /*6900*/  ISETP.GT.AND P3, PT, R186, 0x21, P2 ;  /* 0x00000021ba00780c */ /* 0x000fe40001764270 */
[----:B------:R-:W-:Y:S02]  /*6910*/  ISETP.LT.OR P5, PT, R187, 0x21, P5 ;  /* 0x00000021bb00780c */ /* 0x000fe40002fa1670 */
[----:B------:R-:W-:Y:S02]  /*6920*/  FMNMX.FTZ R2, R166, R2, !PT ;  /* 0x00000002a6027209 */ /* 0x000fe40007810000 */
[----:B------:R-:W-:Y:S02]  /*6930*/  FMNMX.FTZ R0, R173, R0, !PT ;  /* 0x00000000ad007209 */ /* 0x000fe40007810000 */
[----:B------:R-:W-:Y:S02]  /*6940*/  ISETP.GT.AND P6, PT, R186, 0x28, P2 ;  /* 0x00000028ba00780c */ /* 0x000fe400017c4270 */
[----:B------:R-:W-:-:S02]  /*6950*/  FSEL R170, R170, -INF , !P5 ;  /* 0xff800000aaaa7808 */ /* 0x000fc40006800000 */
[----:B------:R-:W-:Y:S02]  /*6960*/  ISETP.LT.OR P3, PT, R187, 0x22, P3 ;  /* 0x00000022bb00780c */ /* 0x000fe40001f61670 */
[----:B------:R-:W-:Y:S02]  /*6970*/  FMNMX.FTZ R2, R167, R2, !PT ;  /* 0x00000002a7027209 */ /* 0x000fe40007810000 */
[----:B------:R-:W-:Y:S02]  /*6980*/  FMNMX.FTZ R0, R176, R0, !PT ;  /* 0x00000000b0007209 */ /* 0x000fe40007810000 */
[----:B------:R-:W-:Y:S02]  /*6990*/  ISETP.GT.AND P5, PT, R186, 0x29, P2 ;  /* 0x00000029ba00780c */ /* 0x000fe400017a4270 */
[----:B------:R-:W-:Y:S02]  /*69a0*/  ISETP.LT.OR P6, PT, R187, 0x29, P6 ;  /* 0x00000029bb00780c */ /* 0x000fe400037c1670 */
[----:B------:R-:W-:-:S02]  /*69b0*/  FSEL R171, R171, -INF , !P3 ;  /* 0xff800000abab7808 */ /* 0x000fc40005800000 */
[----:B------:R-:W-:Y:S02]  /*69c0*/  FMNMX.FTZ R2, R170, R2, !PT ;  /* 0x00000002aa027209 */ /* 0x000fe40007810000 */
[----:B------:R-:W-:Y:S02]  /*69d0*/  FMNMX.FTZ R0, R177, R0, !PT ;  /* 0x00000000b1007209 */ /* 0x000fe40007810000 */
[----:B------:R-:W-:Y:S02]  /*69e0*/  ISETP.GT.AND P3, PT, R186, 0x30, P2 ;  /* 0x00000030ba00780c */ /* 0x000fe40001764270 */
[----:B------:R-:W-:Y:S02]  /*69f0*/  FSEL R174, R174, -INF , !P6 ;  /* 0xff800000aeae7808 */ /* 0x000fe40007000000 */
[----:B------:R-:W-:Y:S02]  /*6a00*/  ISETP.LT.OR P5, PT, R187, 0x2a, P5 ;  /* 0x0000002abb00780c */ /* 0x000fe40002fa1670 */
[----:B------:R-:W-:-:S02]  /*6a10*/  FMNMX.FTZ R2, R171, R2, !PT ;  /* 0x00000002ab027209 */ /* 0x000fc40007810000 */
[----:B------:R-:W-:Y:S02]  /*6a20*/  FMNMX.FTZ R0, R180, R0, !PT ;  /* 0x00000000b4007209 */ /* 0x000fe40007810000 */
[----:B------:R-:W-:Y:S02]  /*6a30*/  ISETP.GT.AND P4, PT, R186, 0x31, P2 ;  /* 0x00000031ba00780c */ /* 0x000fe40001784270 */
[----:B------:R-:W-:Y:S02]  /*6a40*/  ISETP.LT.OR P3, PT, R187, 0x31, P3 ;  /* 0x00000031bb00780c */ /* 0x000fe40001f61670 */
[----:B------:R-:W-:Y:S02]  /*6a50*/  FSEL R175, R175, -INF , !P5 ;  /* 0xff800000afaf7808 */ /* 0x000fe40006800000 */
[----:B------:R-:W-:Y:S02]  /*6a60*/  FMNMX.FTZ R2, R174, R2, !PT ;  /* 0x00000002ae027209 */ /* 0x000fe40007810000 */
[----:B------:R-:W-:-:S02]  /*6a70*/  FMNMX.FTZ R21, R181, R0, !PT ;  /* 0x00000000b5157209 */ /* 0x000fc40007810000 */
[----:B------:R-:W-:Y:S02]  /*6a80*/  ISETP.GT.AND P6, PT, R186, 0x38, P2 ;  /* 0x00000038ba00780c */ /* 0x000fe400017c4270 */
[----:B------:R-:W-:Y:S01]  /*6a90*/  ISETP.LT.OR P4, PT, R187, 0x32, P4 ;  /* 0x00000032bb00780c */ /* 0x000fe20002781670 */
[----:B------:R-:W0:Y:S01]  /*6aa0*/  SHFL.BFLY PT, R0, R21, 0x2, 0x1f ;  /* 0x0c401f0015007f89 */ /* 0x000e2200000e0000 */
[----:B------:R-:W-:Y:S02]  /*6ab0*/  FSEL R178, R178, -INF , !P3 ;  /* 0xff800000b2b27808 */ /* 0x000fe40005800000 */
[----:B------:R-:W-:Y:S02]  /*6ac0*/  FMNMX.FTZ R2, R175, R2, !PT ;  /* 0x00000002af027209 */ /* 0x000fe40007810000 */
[----:B------:R-:W-:Y:S02]  /*6ad0*/  ISETP.GT.AND P2, PT, R186, 0x39, P2 ;  /* 0x00000039ba00780c */ /* 0x000fe40001744270 */
[----:B------:R-:W-:-:S02]  /*6ae0*/  ISETP.LT.OR P6, PT, R187, 0x39, P6 ;  /* 0x00000039bb00780c */ /* 0x000fc400037c1670 */
[----:B------:R-:W-:Y:S02]  /*6af0*/  FSEL R179, R179, -INF , !P4 ;  /* 0xff800000b3b37808 */ /* 0x000fe40006000000 */
[----:B------:R-:W-:Y:S02]  /*6b00*/  FMNMX.FTZ R2, R178, R2, !PT ;  /* 0x00000002b2027209 */ /* 0x000fe40007810000 */
[----:B------:R-:W-:Y:S02]  /*6b10*/  ISETP.LT.OR P2, PT, R187, 0x3a, P2 ;  /* 0x0000003abb00780c */ /* 0x000fe40001741670 */
[----:B------:R-:W-:Y:S02]  /*6b20*/  FSEL R182, R182, -INF , !P6 ;  /* 0xff800000b6b67808 */ /* 0x000fe40007000000 */
[----:B------:R-:W-:Y:S02]  /*6b30*/  FMNMX.FTZ R2, R179, R2, !PT ;  /* 0x00000002b3027209 */ /* 0x000fe40007810000 */
[----:B------:R-:W-:-:S02]  /*6b40*/  FSEL R183, R183, -INF , !P2 ;  /* 0xff800000b7b77808 */ /* 0x000fc40005000000 */
[----:B------:R-:W-:Y:S02]  /*6b50*/  FMNMX.FTZ R2, R182, R2, !PT ;  /* 0x00000002b6027209 */ /* 0x000fe40007810000 */
[----:B0-----:R-:W-:Y:S02]  /*6b60*/  FMNMX.FTZ R21, R21, R0, !PT ;  /* 0x0000000015157209 */ /* 0x001fe40007810000 */
[----:B------:R-:W-:-:S03]  /*6b70*/  FMNMX.FTZ R2, R183, R2, !PT ;  /* 0x00000002b7027209 */ /* 0x000fc60007810000 */
[----:B------:R-:W0:Y:S04]  /*6b80*/  SHFL.BFLY PT, R0, R21, 0x1, 0x1f ;  /* 0x0c201f0015007f89 */ /* 0x000e2800000e0000 */
[----:B------:R-:W1:Y:S01]  /*6b90*/  SHFL.BFLY PT, R153, R2, 0x2, 0x1f ;  /* 0x0c401f0002997f89 */ /* 0x000e6200000e0000 */
[----:B0-----:R-:W-:Y:S02]  /*6ba0*/  FMNMX.FTZ R21, R21, R0, !PT ;  /* 0x0000000015157209 */ /* 0x001fe40007810000 */
[----:B-1----:R-:W-:-:S03]  /*6bb0*/  FMNMX.FTZ R153, R2, R153, !PT ;  /* 0x0000009902997209 */ /* 0x002fc60007810000 */
[C---:B------:R-:W-:Y:S01]  /*6bc0*/  FMUL.FTZ R0, R21.reuse, UR5 ;  /* 0x0000000515007c20 */ /* 0x040fe20008410000 */
[----:B------:R-:W-:Y:S01]  /*6bd0*/  FSETP.NEU.FTZ.AND P5, PT, R21, -INF , PT ;  /* 0xff8000001500780b */ /* 0x000fe20003fbd000 */
[----:B------:R-:W0:Y:S03]  /*6be0*/  SHFL.BFLY PT, R2, R153, 0x1, 0x1f ;  /* 0x0c201f0099027f89 */ /* 0x000e2600000e0000 */
[----:B------:R-:W-:-:S05]  /*6bf0*/  FSEL R0, R0, RZ, P5 ;  /* 0x000000ff00007208 */ /* 0x000fca0002800000 */
        /* <DEDUP_REMOVED lines=17> */
[----:B0-----:R-:W-:-:S02]  /*6d10*/  FMNMX.FTZ R153, R153, R2, !PT ;  /* 0x0000000299997209 */ /* 0x001fc40007810000 */
[----:B------:R-:W-:Y:S02]  /*6d20*/  FSEL R2, R21, RZ, P5 ;  /* 0x000000ff15027208 */ /* 0x000fe40002800000 */
[----:B------:R-:W-:-:S03]  /*6d30*/  FSETP.NEU.FTZ.AND P2, PT, R153, -INF , PT ;  /* 0xff8000009900780b */ /* 0x000fc60003f5d000 */
[----:B------:R-:W-:Y:S01]  /*6d40*/  MUFU.EX2 R152, R152 ;  /* 0x0000009800987308 */ /* 0x000fe20000000800 */
[----:B------:R-:W-:-:S04]  /*6d50*/  FADD.FTZ R2, -R2, R4 ;  /* 0x0000000402027221 */ /* 0x000fc80000010100 */
[----:B------:R-:W-:-:S03]  /*6d60*/  FMUL.FTZ R2, R2, UR5 ;  /* 0x0000000502027c20 */ /* 0x000fc60008410000 */
[----:B------:R0:W-:Y:S08]  /*6d70*/  MUFU.EX2 R4, R0 ;  /* 0x0000000000047308 */ /* 0x0001f00000000800 */
[----:B------:R-:W1:Y:S01]  /*6d80*/  MUFU.EX2 R2, R2 ;  /* 0x0000000200027308 */ /* 0x000e620000000800 */
[----:B0-----:R-:W-:-:S05]  /*6d90*/  FMUL.FTZ R0, R153, UR5 ;  /* 0x0000000599007c20 */ /* 0x001fca0008410000 */
[----:B------:R-:W-:Y:S02]  /*6da0*/  FSEL R0, R0, RZ, P2 ;  /* 0x000000ff00007208 */ /* 0x000fe40001000000 */
[----:B------:R-:W0:Y:S03]  /*6db0*/  MUFU.EX2 R198, R198 ;  /* 0x000000c600c67308 */ /* 0x000e260000000800 */
[--C-:B------:R-:W-:Y:S01]  /*6dc0*/  FFMA.FTZ R197, R154, UR5, -R0.reuse ;  /* 0x000000059ac57c23 */ /* 0x100fe20008010800 */
[--C-:B------:R-:W-:Y:S01]  /*6dd0*/  FFMA.FTZ R154, R155, UR5, -R0.reuse ;  /* 0x000000059b9a7c23 */ /* 0x100fe20008010800 */
[--C-:B------:R-:W-:Y:S01]  /*6de0*/  FFMA.FTZ R155, R159, UR5, -R0.reuse ;  /* 0x000000059f9b7c23 */ /* 0x100fe20008010800 */
[----:B------:R-:W-:Y:S01]  /*6df0*/  FSEL R159, R153, RZ, P2 ;  /* 0x000000ff999f7208 */ /* 0x000fe20001000000 */
[--C-:B------:R-:W-:Y:S01]  /*6e00*/  FFMA.FTZ R199, R158, UR5, -R0.reuse ;  /* 0x000000059ec77c23 */ /* 0x100fe20008010800 */
[--C-:B------:R-:W-:Y:S01]  /*6e10*/  FFMA.FTZ R193, R162, UR5, -R0.reuse ;  /* 0x00000005a2c17c23 */ /* 0x100fe20008010800 */
[--C-:B------:R-:W-:Y:S01]  /*6e20*/  FFMA.FTZ R163, R163, UR5, -R0.reuse ;  /* 0x00000005a3a37c23 */ /* 0x100fe20008010800 */
[--C-:B------:R-:W-:Y:S01]  /*6e30*/  FFMA.FTZ R195, R166, UR5, -R0.reuse ;  /* 0x00000005a6c37c23 */ /* 0x100fe20008010800 */
[----:B------:R-:W-:Y:S01]  /*6e40*/  FADD.FTZ R159, -R159, R3 ;  /* 0x000000039f9f7221 */ /* 0x000fe20000010100 */
[--C-:B------:R-:W-:Y:S01]  /*6e50*/  FFMA.FTZ R3, R167, UR5, -R0.reuse ;  /* 0x00000005a7037c23 */ /* 0x100fe20008010800 */
[--C-:B------:R-:W-:Y:S01]  /*6e60*/  FFMA.FTZ R170, R170, UR5, -R0.reuse ;  /* 0x00000005aaaa7c23 */ /* 0x100fe20008010800 */
[--C-:B------:R-:W-:Y:S01]  /*6e70*/  FFMA.FTZ R171, R171, UR5, -R0.reuse ;  /* 0x00000005abab7c23 */ /* 0x100fe20008010800 */
[----:B------:R-:W-:Y:S01]  /*6e80*/  FMUL.FTZ R159, R159, UR5 ;  /* 0x000000059f9f7c20 */ /* 0x000fe20008410000 */
[--C-:B------:R-:W-:Y:S01]  /*6e90*/  FFMA.FTZ R174, R174, UR5, -R0.reuse ;  /* 0x00000005aeae7c23 */ /* 0x100fe20008010800 */
[--C-:B------:R-:W-:Y:S01]  /*6ea0*/  FFMA.FTZ R175, R175, UR5, -R0.reuse ;  /* 0x00000005afaf7c23 */ /* 0x100fe20008010800 */
[--C-:B------:R-:W-:Y:S01]  /*6eb0*/  FFMA.FTZ R178, R178, UR5, -R0.reuse ;  /* 0x00000005b2b27c23 */ /* 0x100fe20008010800 */
[--C-:B------:R-:W-:Y:S01]  /*6ec0*/  FFMA.FTZ R179, R179, UR5, -R0.reuse ;  /* 0x00000005b3b37c23 */ /* 0x100fe20008010800 */
[--C-:B------:R-:W-:Y:S01]  /*6ed0*/  FFMA.FTZ R182, R182, UR5, -R0.reuse ;  /* 0x00000005b6b67c23 */ /* 0x100fe20008010800 */
[----:B------:R-:W-:Y:S01]  /*6ee0*/  FFMA.FTZ R183, R183, UR5, -R0 ;  /* 0x00000005b7b77c23 */ /* 0x000fe20008010800 */
[----:B------:R-:W-:Y:S01]  /*6ef0*/  MUFU.EX2 R197, R197 ;  /* 0x000000c500c57308 */ /* 0x000fe20000000800 */
[----:B------:R-:W-:-:S02]  /*6f00*/  IMAD.U32 R158, RZ, RZ, UR10 ;  /* 0x0000000aff9e7e24 */ /* 0x000fc4000f8e00ff */
[----:B-1----:R-:W-:Y:S01]  /*6f10*/  FFMA.FTZ R17, R2, R17, R196 ;  /* 0x0000001102117223 */ /* 0x002fe200000100c4 */
[C---:B------:R-:W-:Y:S01]  /*6f20*/  ISETP.GT.AND P2, PT, R20.reuse, UR58, PT ;  /* 0x0000003a14007c0c */ /* 0x040fe2000bf44270 */
[----:B------:R-:W-:Y:S01]  /*6f30*/  VIADD R20, R20, 0xffffffff ;  /* 0xffffffff14147836 */ /* 0x000fe20000000000 */
[----:B------:R-:W-:Y:S01]  /*6f40*/  F2FP.BF16.F32.PACK_AB R196, R152, R196 ;  /* 0x000000c498c4723e */ /* 0x000fe200000010ff */
[----:B------:R-:W-:Y:S02]  /*6f50*/  @!P1 VIADD R158, R158, 0x30860 ;  /* 0x000308609e9e9836 */ /* 0x000fe40000000000 */
[----:B------:R-:W-:Y:S01]  /*6f60*/  FADD.FTZ R17, R152, R17 ;  /* 0x0000001198117221 */ /* 0x000fe20000010000 */
[----:B------:R-:W1:Y:S02]  /*6f70*/  MUFU.EX2 R0, R159 ;  /* 0x0000009f00007308 */ /* 0x000e640000000800 */
[----:B------:R-:W-:Y:S01]  /*6f80*/  @!P1 PRMT R158, RZ, 0x654, R158 ;  /* 0x00000654ff9e9816 */ /* 0x000fe2000000009e */
[----:B0-----:R-:W-:-:S03]  /*6f90*/  FADD.FTZ R17, R198, R17 ;  /* 0x00000011c6117221 */ /* 0x001fc60000010000 */
[----:B------:R0:W-:Y:S02]  /*6fa0*/  @!P1 SYNCS.ARRIVE.TRANS64.RED.A1T0 RZ, [R158+URZ], RZ ;  /* 0x000000ff9eff99a7 */ /* 0x0001e4000810043f */
[----:B------:R-:W2:Y:S08]  /*6fb0*/  MUFU.EX2 R154, R154 ;  /* 0x0000009a009a7308 */ /* 0x000eb00000000800 */
[----:B------:R-:W3:Y:S01]  /*6fc0*/  MUFU.EX2 R156, R156 ;  /* 0x0000009c009c7308 */ /* 0x000ee20000000800 */
[----:B-1----:R-:W-:-:S07]  /*6fd0*/  FFMA.FTZ R5, R0, R5, R197 ;  /* 0x0000000500057223 */ /* 0x002fce00000100c5 */
        /* <DEDUP_REMOVED lines=16> */
[----:B0-----:R-:W0:Y:S01]  /*70e0*/  MUFU.EX2 R158, R163 ;  /* 0x000000a3009e7308 */ /* 0x001e220000000800 */
[----:B--2---:R-:W-:-:S07]  /*70f0*/  FADD.FTZ R5, R193, R5 ;  /* 0x00000005c1057221 */ /* 0x004fce0000010000 */
[----:B------:R-:W1:Y:S01]  /*7100*/  MUFU.EX2 R160, R160 ;  /* 0x000000a000a07308 */ /* 0x000e620000000800 */
[----:B---3--:R-:W-:-:S07]  /*7110*/  FADD.FTZ R17, R194, R17 ;  /* 0x00000011c2117221 */ /* 0x008fce0000010000 */
        /* <DEDUP_REMOVED lines=12> */
[----:B------:R-:W-:Y:S01]  /*71e0*/  F2FP.BF16.F32.PACK_AB R195, R3, R195 ;  /* 0x000000c303c3723e */ /* 0x000fe200000010ff */
[----:B------:R-:W-:-:S05]  /*71f0*/  IMAD.MOV.U32 R3, RZ, RZ, R153 ;  /* 0x000000ffff037224 */ /* 0x000fca00078e0099 */
[----:B------:R-:W1:Y:S01]  /*7200*/  MUFU.EX2 R190, R190 ;  /* 0x000000be00be7308 */ /* 0x000e620000000800 */
[C---:B--2---:R-:W-:Y:S01]  /*7210*/  FADD.FTZ R17, R161.reuse, R17 ;  /* 0x00000011a1117221 */ /* 0x044fe20000010000 */
[----:B------:R-:W-:-:S06]  /*7220*/  F2FP.BF16.F32.PACK_AB R188, R161, R188 ;  /* 0x000000bca1bc723e */ /* 0x000fcc00000010ff */
[----:B------:R-:W2:Y:S01]  /*7230*/  MUFU.EX2 R171, R171 ;  /* 0x000000ab00ab7308 */ /* 0x000ea20000000800 */
[----:B0-----:R-:W-:-:S07]  /*7240*/  FADD.FTZ R5, R170, R5 ;  /* 0x00000005aa057221 */ /* 0x001fce0000010000 */
[----:B------:R-:W0:Y:S01]  /*7250*/  MUFU.EX2 R164, R164 ;  /* 0x000000a400a47308 */ /* 0x000e220000000800 */
[----:B-1----:R-:W-:-:S07]  /*7260*/  FADD.FTZ R17, R190, R17 ;  /* 0x00000011be117221 */ /* 0x002fce0000010000 */
[----:B------:R-:W1:Y:S01]  /*7270*/  MUFU.EX2 R174, R174 ;  /* 0x000000ae00ae7308 */ /* 0x000e620000000800 */
[C---:B--2---:R-:W-:Y:S01]  /*7280*/  FADD.FTZ R5, R171.reuse, R5 ;  /* 0x00000005ab057221 */ /* 0x044fe20000010000 */
[----:B------:R-:W-:-:S06]  /*7290*/  F2FP.BF16.F32.PACK_AB R189, R171, R170 ;  /* 0x000000aaabbd723e */ /* 0x000fcc00000010ff */
[----:B------:R-:W2:Y:S01]  /*72a0*/  MUFU.EX2 R184, R184 ;  /* 0x000000b800b87308 */ /* 0x000ea20000000800 */
[C---:B0-----:R-:W-:Y:S01]  /*72b0*/  FADD.FTZ R17, R164.reuse, R17 ;  /* 0x00000011a4117221 */ /* 0x041fe20000010000 */
[----:B------:R-:W-:-:S06]  /*72c0*/  F2FP.BF16.F32.PACK_AB R190, R164, R190 ;  /* 0x000000bea4be723e */ /* 0x000fcc00000010ff */
[----:B------:R-:W0:Y:S01]  /*72d0*/  MUFU.EX2 R175, R175 ;  /* 0x000000af00af7308 */ /* 0x000e220000000800 */
[----:B-1----:R-:W-:-:S07]  /*72e0*/  FADD.FTZ R5, R174, R5 ;  /* 0x00000005ae057221 */ /* 0x002fce0000010000 */
        /* <DEDUP_REMOVED lines=11> */
[----:B0-----:R-:W-:Y:S01]  /*73a0*/  FADD.FTZ R17, R186, R17 ;  /* 0x00000011ba117221 */ /* 0x001fe20000010000 */
[----:B------:R-:W-:-:S03]  /*73b0*/  F2FP.BF16.F32.PACK_AB R186, R4, R186 ;  /* 0x000000ba04ba723e */ /* 0x000fc600000010ff */
[----:B------:R-:W-:-:S03]  /*73c0*/  FADD.FTZ R17, R4, R17 ;  /* 0x0000001104117221 */ /* 0x000fc60000010000 */
[----:B------:R-:W0:Y:S01]  /*73d0*/  MUFU.EX2 R183, R183 ;  /* 0x000000b700b77308 */ /* 0x000e220000000800 */
[C---:B-1----:R-:W-:Y:S01]  /*73e0*/  FADD.FTZ R5, R179.reuse, R5 ;  /* 0x00000005b3057221 */ /* 0x042fe20000010000 */
[----:B------:R-:W-:-:S03]  /*73f0*/  F2FP.BF16.F32.PACK_AB R185, R179, R178 ;  /* 0x000000b2b3b9723e */ /* 0x000fc600000010ff */
[----:B--2---:R-:W-:-:S04]  /*7400*/  FADD.FTZ R4, R182, R5 ;  /* 0x00000005b6047221 */ /* 0x004fc80000010000 */
[C---:B0-----:R-:W-:Y:S01]  /*7410*/  FADD.FTZ R5, R183.reuse, R4 ;  /* 0x00000004b7057221 */ /* 0x041fe20000010000 */
[----:B------:R-:W-:Y:S01]  /*7420*/  F2FP.BF16.F32.PACK_AB R187, R183, R182 ;  /* 0x000000b6b7bb723e */ /* 0x000fe200000010ff */
[----:B------:R-:W-:Y:S01]  /*7430*/  IMAD.MOV.U32 R4, RZ, RZ, R21 ;  /* 0x000000ffff047224 */ /* 0x000fe200078e0015 */
[----:B------:R-:W-:Y:S06]  /*7440*/  @P2 BRA `(.L_x_1246) ;  /* 0xffffffd8002c2947 */ /* 0x000fec000383ffff */
[----:B------:R-:W-:Y:S01]  /*7450*/  IMAD.MOV.U32 R3, RZ, RZ, R153 ;  /* 0x000000ffff037224 */ /* 0x000fe200078e0099 */
[----:B------:R-:W-:Y:S01]  /*7460*/  UMOV UR36, UR4 ;  /* 0x0000000400247c82 */ /* 0x000fe20008000000 */
[----:B------:R-:W-:Y:S01]  /*7470*/  IMAD.MOV.U32 R4, RZ, RZ, R21 ;  /* 0x000000ffff047224 */ /* 0x000fe200078e0015 */
[----:B------:R-:W-:-:S06]  /*7480*/  UMOV UR38, UR7 ;  /* 0x0000000700267c82 */ /* 0x000fcc0008000000 */
.L_x_1229:
[----:B------:R-:W-:Y:S01]  /*7490*/  ULDC UR4, c[0x0][0x448] ;  /* 0x0001120000047ab9 */ /* 0x000fe20000000800 */
[----:B------:R-:W-:Y:S02]  /*74a0*/  UIADD3 UR11, UR61, 0x7f, URZ ;  /* 0x0000007f3d0b7890 */ /* 0x000fe4000fffe03f */
[----:B------:R-:W-:Y:S02]  /*74b0*/  UISETP.NE.AND UP0, UPT, UR4, 0x1, UPT ;  /* 0x000000010400788c */ /* 0x000fe4000bf05270 */
[----:B------:R-:W-:Y:S01]  /*74c0*/  UIADD3 UR10, UR60, 0x1, -UR39 ;  /* 0x000000013c0a7890 */ /* 0x000fe2000fffe827 */
[----:B------:R-:W-:Y:S02]  /*74d0*/  ULDC UR4, c[0x0][0x9e4] ;  /* 0x0002790000047ab9 */ /* 0x000fe40000000800 */
[----:B------:R-:W-:-:S06]  /*74e0*/  UISETP.GE.AND UP1, UPT, UR4, 0x1, UPT ;  /* 0x000000010400788c */ /* 0x000fcc000bf26270 */
[----:B------:R-:W-:Y:S01]  /*74f0*/  @UP0 ULDC UR6, c[0x0][0x44c] ;  /* 0x0001130000060ab9 */ /* 0x000fe20000000800 */
[----:B------:R-:W-:Y:S01]  /*7500*/  PLOP3.LUT P5, PT, PT, PT, UP1, 0x80, 0x0 ;  /* 0x000000000000781c */ /* 0x000fe20003faf018 */
[----:B------:R-:W-:Y:S01]  /*7510*/  UIMAD.WIDE.U32 UR6, UR11, UR6, URZ ;  /* 0x000000060b0672a5 */ /* 0x000fe2000f8e003f */
[----:B------:R-:W-:-:S03]  /*7520*/  @UP0 ULDC UR14, c[0x0][0x450] ;  /* 0x00011400000e0ab9 */ /* 0x000fc60000000800 */
[----:B------:R-:W-:-:S04]  /*7530*/  @UP0 USHF.R.U32.HI UR11, URZ, UR14, UR7 ;  /* 0x0000000e3f0b0299 */ /* 0x000fc80008011607 */
[----:B------:R-:W-:-:S04]  /*7540*/  UIADD3 UR10, UR10, UR11, URZ ;  /* 0x0000000b0a0a7290 */ /* 0x000fc8000fffe03f */
[----:B------:R-:W-:Y:S01]  /*7550*/  UIADD3 UR18, UR10, -UR18, URZ ;  /* 0x800000120a127290 */ /* 0x000fe2000fffe03f */
[----:B------:R-:W-:Y:S11]  /*7560*/  @!P5 BRA `(.L_x_1247) ;  /* 0x000000000048d947 */ /* 0x000ff60003800000 */
        /* <DEDUP_REMOVED lines=11> */
.L_x_1248:
[----:B------:R-:W-:-:S11]  /*7620*/  UISETP.NE.AND UP1, UPT, UR4, 0x1, UPT ;  /* 0x000000010400788c */ /* 0x000fd6000bf25270 */
[----:B------:R-:W-:Y:S02]  /*7630*/  @UP1 ULDC.64 UR6, c[0x0][0x9e8] ;  /* 0x00027a0000061ab9 */ /* 0x000fe40000000a00 */
[----:B------:R-:W-:-:S04]  /*7640*/  UIMAD.WIDE.U32 UR10, UR14, UR6, URZ ;  /* 0x000000060e0a72a5 */ /* 0x000fc8000f8e003f */
[----:B------:R-:W-:-:S12]  /*7650*/  @UP1 USHF.R.U32.HI UR14, URZ, UR7, UR11 ;  /* 0x000000073f0e1299 */ /* 0x000fd8000801160b */
.L_x_1249:
[----:B------:R-:W-:-:S04]  /*7660*/  UIMAD UR4, UR14, UR4, URZ ;  /* 0x000000040e0472a4 */ /* 0x000fc8000f8e023f */
[----:B------:R-:W-:-:S04]  /*7670*/  UISETP.LT.AND UP1, UPT, UR18, UR4, UPT ;  /* 0x000000041200728c */ /* 0x000fc8000bf21270 */
[----:B------:R-:W-:-:S12]  /*7680*/  USEL UR18, UR18, UR4, !UP1 ;  /* 0x0000000412127287 */ /* 0x000fd8000c800000 */
.L_x_1247:
[----:B------:R-:W-:Y:S01]  /*7690*/  UIADD3 UR18, UR18, 0x3f, URZ ;  /* 0x0000003f12127890 */ /* 0x000fe2000fffe03f */
[----:B------:R-:W-:-:S03]  /*76a0*/  R2UR UR6, R22 ;  /* 0x00000000160672ca */ /* 0x000fc600000e0000 */
[----:B------:R-:W-:-:S04]  /*76b0*/  USHF.R.S32.HI UR4, URZ, 0x1f, UR18 ;  /* 0x0000001f3f047899 */ /* 0x000fc80008011412 */
[----:B------:R-:W-:-:S04]  /*76c0*/  ULEA.HI UR4, UR4, UR18, URZ, 0x6 ;  /* 0x0000001204047291 */ /* 0x000fc8000f8f303f */
[----:B------:R-:W-:-:S04]  /*76d0*/  USHF.R.S32.HI UR4, URZ, 0x6, UR4 ;  /* 0x000000063f047899 */ /* 0x000fc80008011404 */
[----:B------:R-:W-:-:S04]  /*76e0*/  UISETP.LT.AND UP1, UPT, UR6, UR4, UPT ;  /* 0x000000040600728c */ /* 0x000fc8000bf21270 */
[----:B------:R-:W-:-:S06]  /*76f0*/  USEL UR58, UR6, UR4, !UP1 ;  /* 0x00000004063a7287 */ /* 0x000fcc000c800000 */
[----:B------:R-:W-:-:S13]  /*7700*/  ISETP.GE.AND P2, PT, R20, UR58, PT ;  /* 0x0000003a14007c0c */ /* 0x000fda000bf46270 */
[----:B------:R-:W-:Y:S05]  /*7710*/  @!P2 BRA `(.L_x_1250) ;  /* 0x0000001c0024a947 */ /* 0x000fea0003800000 */
[----:B------:R-:W-:Y:S01]  /*7720*/  IMAD.MOV.U32 R230, RZ, RZ, R3 ;  /* 0x000000ffffe67224 */ /* 0x000fe200078e0003 */
[----:B------:R-:W-:Y:S01]  /*7730*/  UMOV UR6, UR38 ;  /* 0x0000002600067c82 */ /* 0x000fe20008000000 */
[----:B------:R-:W-:Y:S01]  /*7740*/  IMAD.MOV.U32 R21, RZ, RZ, R4 ;  /* 0x000000ffff157224 */ /* 0x000fe200078e0004 */
[----:B------:R-:W-:Y:S01]  /*7750*/  UMOV UR4, UR36 ;  /* 0x0000002400047c82 */ /* 0x000fe20008000000 */
[----:B------:R-:W-:-:S05]  /*7760*/  ULDC UR59, c[0x0][0x988] ;  /* 0x00026200003b7ab9 */ /* 0x000fca0000000800 */
.L_x_1259:
[----:B------:R-:W-:-:S04]  /*7770*/  UIADD3 UR7, UR4, 0x1, URZ ;  /* 0x0000000104077890 */ /* 0x000fc8000fffe03f */
[----:B------:R-:W-:-:S04]  /*7780*/  UISETP.NE.AND UP1, UPT, UR7, 0x2, UPT ;  /* 0x000000020700788c */ /* 0x000fc8000bf25270 */
[----:B------:R-:W-:Y:S02]  /*7790*/  USEL UR7, UR7, URZ, UP1 ;  /* 0x0000003f07077287 */ /* 0x000fe40008800000 */
[----:B------:R-:W-:-:S04]  /*77a0*/  USEL UR38, URZ, 0x1, UP1 ;  /* 0x000000013f267887 */ /* 0x000fc80008800000 */
[----:B------:R-:W-:Y:S01]  /*77b0*/  ULOP3.LUT UR38, UR6, UR38, URZ, 0x3c, !UPT ;  /* 0x0000002606267292 */ /* 0x000fe2000f8e3c3f */
[----:B------:R-:W-:Y:S01]  /*77c0*/  UMOV UR36, UR7 ;  /* 0x0000000700247c82 */ /* 0x000fe20008000000 */
[----:B------:R-:W-:Y:S10]  /*77d0*/  @!P0 BRA `(.L_x_1251) ;  /* 0x0000000000048947 */ /* 0x000ff40003800000 */
[----:B------:R-:W-:Y:S01]  /*77e0*/  BPT.TRAP 0x1 ;  /* 0x000000040000795c */ /* 0x000fe20000300000 */
.L_x_1251:
[----:B------:R-:W-:Y:S01]  /*77f0*/  ULEA UR5, UR36, UR37, 0x3 ;  /* 0x0000002524057291 */ /* 0x000fe2000f8e183f */
[----:B------:R-:W-:-:S05]  /*7800*/  IMAD.U32 R3, RZ, RZ, UR38 ;  /* 0x00000026ff037e24 */ /* 0x000fca000f8e00ff */
[----:B------:R-:W-:-:S04]  /*7810*/  SHF.L.U32 R3, R3, 0x1f, RZ ;  /* 0x0000001f03037819 */ /* 0x000fc800000006ff */
[----:B------:R0:W1:Y:S01]  /*7820*/  SYNCS.PHASECHK.TRANS64.TRYWAIT P2, [UR5+0x30830], R3 ;  /* 0x03083003ff0075a7 */ /* 0x0000620008040145 */
[----:B------:R-:W-:Y:S05]  /*7830*/  @!P0 BRA `(.L_x_1252) ;  /* 0x0000000000048947 */ /* 0x000fea0003800000 */
[----:B------:R-:W-:Y:S01]  /*7840*/  BPT.TRAP 0x1 ;  /* 0x000000040000795c */ /* 0x000fe20000300000 */
.L_x_1252:
[-C--:B------:R-:W-:Y:S01]  /*7850*/  FMUL.FTZ R24, R24, R2.reuse ;  /* 0x0000000218187220 */ /* 0x080fe20000410000 */
[----:B------:R-:W-:Y:S01]  /*7860*/  FMUL.FTZ R25, R25, R2 ;  /* 0x0000000219197220 */ /* 0x000fe20000410000 */
[----:B-1----:R-:W-:Y:S06]  /*7870*/  @P2 BRA `(.L_x_1253) ;  /* 0x0000000000082947 */ /* 0x002fec0003800000 */
[----:B------:R-:W1:Y:S02]  /*7880*/  SYNCS.PHASECHK.TRANS64.TRYWAIT P2, [UR5+0x30830], R3 ;  /* 0x03083003ff0075a7 */ /* 0x000e640008040145 */
[----:B-1----:R-:W-:Y:S05]  /*7890*/  @!P2 BRA `(.L_x_1254) ;  /* 0x000001240038a947 */ /* 0x002fea0003800000 */
.L_x_1253:
        /* <DEDUP_REMOVED lines=222> */
.L_x_1255:
[----:B------:R-:W-:Y:S01]  /*8680*/  ULEA UR14, UR4, UR37, 0x3 ;  /* 0x00000025040e7291 */ /* 0x000fe2000f8e183f */
[----:B------:R-:W-:-:S05]  /*8690*/  IMAD.U32 R0, RZ, RZ, UR6 ;  /* 0x00000006ff007e24 */ /* 0x000fca000f8e00ff */
[----:B------:R-:W-:-:S04]  /*86a0*/  SHF.L.U32 R0, R0, 0x1f, RZ ;  /* 0x0000001f00007819 */ /* 0x000fc800000006ff */
[----:B------:R2:W3:Y:S01]  /*86b0*/  SYNCS.PHASECHK.TRANS64.TRYWAIT P2, [UR14+0x30850], R0 ;  /* 0x03085000ff0075a7 */ /* 0x0004e2000804014e */
[----:B------:R-:W-:Y:S05]  /*86c0*/  @!P0 BRA `(.L_x_1256) ;  /* 0x0000000000048947 */ /* 0x000fea0003800000 */
[----:B------:R-:W-:Y:S01]  /*86d0*/  BPT.TRAP 0x1 ;  /* 0x000000040000795c */ /* 0x000fe20000300000 */
.L_x_1256:
[----:B---3--:R-:W-:Y:S05]  /*86e0*/  @P2 BRA `(.L_x_1257) ;  /* 0x0000000000082947 */ /* 0x008fea0003800000 */
[----:B------:R-:W3:Y:S02]  /*86f0*/  SYNCS.PHASECHK.TRANS64.TRYWAIT P2, [UR14+0x30850], R0 ;  /* 0x03085000ff0075a7 */ /* 0x000ee4000804014e */
[----:B---3--:R-:W-:Y:S05]  /*8700*/  @!P2 BRA `(.L_x_1258) ;  /* 0x0000011400b4a947 */ /* 0x008fea0003800000 */
.L_x_1257:
[----:B------:R-:W-:Y:S01]  /*8710*/  UIADD3 UR5, UR37, 0x400, URZ ;  /* 0x0000040025057890 */ /* 0x000fe2000fffe03f */
[----:B------:R-:W-:Y:S01]  /*8720*/  WARPGROUP.ARRIVE ;  /* 0x00000000000079c5 */ /* 0x000fe20000000000 */
[----:B------:R-:W-:Y:S01]  /*8730*/  UMOV UR11, 0x40000040 ;  /* 0x40000040000b7882 */ /* 0x000fe20000000000 */
[----:B--23--:R-:W-:Y:S01]  /*8740*/  FMNMX.FTZ R0, R152, R21, !PT ;  /* 0x0000001598007209 */ /* 0x00cfe20007810000 */
[----:B------:R-:W-:Y:S01]  /*8750*/  USHF.R.U32.HI UR5, URZ, 0x4, UR5 ;  /* 0x000000043f057899 */ /* 0x000fe20008011605 */
[C---:B------:R-:W-:Y:S01]  /*8760*/  ISETP.GT.AND P2, PT, R20.reuse, UR58, PT ;  /* 0x0000003a14007c0c */ /* 0x040fe2000bf44270 */
[----:B------:R-:W-:Y:S01]  /*8770*/  UMOV UR6, UR38 ;  /* 0x0000002600067c82 */ /* 0x000fe20008000000 */
[----:B------:R-:W-:Y:S01]  /*8780*/  FMNMX.FTZ R0, R153, R0, !PT ;  /* 0x0000000099007209 */ /* 0x000fe20007810000 */
[----:B------:R-:W-:Y:S01]  /*8790*/  ULOP3.LUT UR5, UR5, 0x3fff, URZ, 0xc0, !UPT ;  /* 0x00003fff05057892 */ /* 0x000fe2000f8ec03f */
[----:B------:R-:W-:Y:S02]  /*87a0*/  VIADD R20, R20, 0xffffffff ;  /* 0xffffffff14147836 */ /* 0x000fe40000000000 */
[----:B------:R-:W-:Y:S01]  /*87b0*/  FMNMX.FTZ R0, R156, R0, !PT ;  /* 0x000000009c007209 */ /* 0x000fe20007810000 */
[----:B------:R-:W-:-:S03]  /*87c0*/  ULOP3.LUT UR5, UR5, 0x2000000, URZ, 0xfc, !UPT ;  /* 0x0200000005057892 */ /* 0x000fc6000f8efc3f */
[----:B------:R-:W-:Y:S01]  /*87d0*/  FMNMX.FTZ R0, R157, R0, !PT ;  /* 0x000000009d007209 */ /* 0x000fe20007810000 */
[----:B------:R-:W-:-:S03]  /*87e0*/  ULEA UR4, UR4, UR5, 0xb ;  /* 0x0000000504047291 */ /* 0x000fc6000f8e583f */
[----:B------:R-:W-:Y:S01]  /*87f0*/  FMNMX.FTZ R0, R160, R0, !PT ;  /* 0x00000000a0007209 */ /* 0x000fe20007810000 */
[----:B------:R-:W-:-:S03]  /*8800*/  UMOV UR5, UR59 ;  /* 0x0000003b00057c82 */ /* 0x000fc60008000000 */
        /* <DEDUP_REMOVED lines=15> */
[----:B------:R-:W2:Y:S02]  /*8900*/  SHFL.BFLY PT, R2, R0, 0x2, 0x1f ;  /* 0x0c401f0000027f89 */ /* 0x000ea400000e0000 */
[----:B--2---:R-:W-:Y:S02]  /*8910*/  FMNMX.FTZ R2, R0, R2, !PT ;  /* 0x0000000200027209 */ /* 0x004fe40007810000 */
[----:B------:R-:W-:-:S03]  /*8920*/  FMNMX.FTZ R0, R154, R230, !PT ;  /* 0x000000e69a007209 */ /* 0x000fc60007810000 */
[----:B-1----:R-:W1:Y:S01]  /*8930*/  SHFL.BFLY PT, R4, R2, 0x1, 0x1f ;  /* 0x0c201f0002047f89 */ /* 0x002e6200000e0000 */
[----:B------:R-:W-:-:S04]  /*8940*/  FMNMX.FTZ R0, R155, R0, !PT ;  /* 0x000000009b007209 */ /* 0x000fc80007810000 */
[----:B------:R-:W-:-:S04]  /*8950*/  FMNMX.FTZ R0, R158, R0, !PT ;  /* 0x000000009e007209 */ /* 0x000fc80007810000 */
[----:B------:R-:W-:-:S04]  /*8960*/  FMNMX.FTZ R0, R159, R0, !PT ;  /* 0x000000009f007209 */ /* 0x000fc80007810000 */
[----:B------:R-:W-:-:S04]  /*8970*/  FMNMX.FTZ R0, R162, R0, !PT ;  /* 0x00000000a2007209 */ /* 0x000fc80007810000 */
[----:B------:R-:W-:-:S04]  /*8980*/  FMNMX.FTZ R0, R163, R0, !PT ;  /* 0x00000000a3007209 */ /* 0x000fc80007810000 */
[----:B------:R-:W-:Y:S02]  /*8990*/  FMNMX.FTZ R0, R166, R0, !PT ;  /* 0x00000000a6007209 */ /* 0x000fe40007810000 */
[----:B-1----:R-:W-:Y:S02]  /*89a0*/  FMNMX.FTZ R4, R2, R4, !PT ;  /* 0x0000000402047209 */ /* 0x002fe40007810000 */
[----:B0-----:R-:W-:-:S03]  /*89b0*/  FMNMX.FTZ R3, R167, R0, !PT ;  /* 0x00000000a7037209 */ /* 0x001fc60007810000 */
[----:B------:R-:W-:Y:S01]  /*89c0*/  FMUL.FTZ R0, R4, UR5 ;  /* 0x0000000504007c20 */ /* 0x000fe20008410000 */
[----:B------:R-:W-:Y:S01]  /*89d0*/  FMNMX.FTZ R3, R170, R3, !PT ;  /* 0x00000003aa037209 */ /* 0x000fe20007810000 */
[----:B------:R-:W-:Y:S02]  /*89e0*/  FADD.FTZ R2, -R4, R21 ;  /* 0x0000001504027221 */ /* 0x000fe40000010100 */
[--C-:B------:R-:W-:Y:S01]  /*89f0*/  FFMA.FTZ R21, R153, UR5, -R0.reuse ;  /* 0x0000000599157c23 */ /* 0x100fe20008010800 */
[----:B------:R-:W-:Y:S01]  /*8a00*/  FMNMX.FTZ R3, R171, R3, !PT ;  /* 0x00000003ab037209 */ /* 0x000fe20007810000 */
[----:B------:R-:W-:Y:S01]  /*8a10*/  FMUL.FTZ R2, R2, UR5 ;  /* 0x0000000502027c20 */ /* 0x000fe20008410000 */
[----:B------:R-:W-:Y:S02]  /*8a20*/  FFMA.FTZ R153, R165, UR5, -R0 ;  /* 0x00000005a5997c23 */ /* 0x000fe40008010800 */
[----:B------:R-:W-:Y:S01]  /*8a30*/  FMNMX.FTZ R3, R174, R3, !PT ;  /* 0x00000003ae037209 */ /* 0x000fe20007810000 */
[----:B------:R-:W-:Y:S03]  /*8a40*/  MUFU.EX2 R21, R21 ;  /* 0x0000001500157308 */ /* 0x000fe60000000800 */
[----:B------:R-:W-:-:S04]  /*8a50*/  FMNMX.FTZ R3, R175, R3, !PT ;  /* 0x00000003af037209 */ /* 0x000fc80007810000 */
[----:B------:R-:W-:Y:S01]  /*8a60*/  FMNMX.FTZ R3, R178, R3, !PT ;  /* 0x00000003b2037209 */ /* 0x000fe20007810000 */
[----:B------:R-:W-:Y:S03]  /*8a70*/  MUFU.EX2 R2, R2 ;  /* 0x0000000200027308 */ /* 0x000fe60000000800 */
[----:B------:R-:W-:-:S04]  /*8a80*/  FMNMX.FTZ R3, R179, R3, !PT ;  /* 0x00000003b3037209 */ /* 0x000fc80007810000 */
[----:B------:R-:W-:Y:S01]  /*8a90*/  FMNMX.FTZ R3, R182, R3, !PT ;  /* 0x00000003b6037209 */ /* 0x000fe20007810000 */
[----:B------:R-:W-:Y:S03]  /*8aa0*/  MUFU.EX2 R153, R153 ;  /* 0x0000009900997308 */ /* 0x000fe60000000800 */
[----:B------:R-:W-:Y:S01]  /*8ab0*/  FMNMX.FTZ R3, R183, R3, !PT ;  /* 0x00000003b7037209 */ /* 0x000fe20007810000 */
[----:B------:R-:W-:Y:S02]  /*8ac0*/  WARPGROUP.DEPBAR.LE gsb0, 0x0 ;  /* 0x00008000000079c5 */ /* 0x000fe40000010000 */
[----:B------:R-:W-:Y:S01]  /*8ad0*/  WARPGROUP.ARRIVE ;  /* 0x00000000000079c5 */ /* 0x000fe20000000000 */
[--C-:B------:R-:W-:Y:S01]  /*8ae0*/  FFMA.FTZ R198, R156, UR5, -R0.reuse ;  /* 0x000000059cc67c23 */ /* 0x100fe20008010800 */
[--C-:B------:R-:W-:Y:S01]  /*8af0*/  FFMA.FTZ R196, R152, UR5, -R0.reuse ;  /* 0x0000000598c47c23 */ /* 0x100fe20008010800 */
[----:B------:R-:W0:Y:S01]  /*8b00*/  SHFL.BFLY PT, R156, R3, 0x2, 0x1f ;  /* 0x0c401f00039c7f89 */ /* 0x000e2200000e0000 */
[----:B------:R-:W-:-:S02]  /*8b10*/  FFMA.FTZ R152, R161, UR5, -R0 ;  /* 0x00000005a1987c23 */ /* 0x000fc40008010800 */
[----:B------:R-:W-:Y:S01]  /*8b20*/  HGMMA.64x256x16.F32.BF16 R24, R192, gdesc[UR8].tnspB, R24, gsb0 ;  /* 0x43e00008c0187df0 */ /* 0x000fe20008001818 */
[----:B------:R-:W-:Y:S01]  /*8b30*/  UIADD3 UR10, UR4, 0x100, URZ ;  /* 0x00000100040a7890 */ /* 0x000fe2000fffe03f */
[----:B------:R-:W1:Y:S01]  /*8b40*/  MUFU.EX2 R196, R196 ;  /* 0x000000c400c47308 */ /* 0x000e620000000800 */
[----:B------:R-:W-:-:S07]  /*8b50*/  UMOV UR11, 0x40000040 ;  /* 0x40000040000b7882 */ /* 0x000fce0000000000 */
[----:B------:R-:W2:Y:S08]  /*8b60*/  MUFU.EX2 R198, R198 ;  /* 0x000000c600c67308 */ /* 0x000eb00000000800 */
[----:B------:R-:W-:Y:S01]  /*8b70*/  MUFU.EX2 R152, R152 ;  /* 0x0000009800987308 */ /* 0x000fe20000000800 */
[----:B-1----:R-:W-:Y:S01]  /*8b80*/  FFMA.FTZ R17, R2, R17, R196 ;  /* 0x0000001102117223 */ /* 0x002fe200000100c4 */
[----:B------:R-:W-:-:S02]  /*8b90*/  F2FP.BF16.F32.PACK_AB R196, R21, R196 ;  /* 0x000000c415c4723e */ /* 0x000fc400000010ff */
[----:B0-----:R-:W-:Y:S01]  /*8ba0*/  FMNMX.FTZ R3, R3, R156, !PT ;  /* 0x0000009c03037209 */ /* 0x001fe20007810000 */
[----:B------:R-:W-:Y:S01]  /*8bb0*/  FFMA.FTZ R156, R169, UR5, -R0 ;  /* 0x00000005a99c7c23 */ /* 0x000fe20008010800 */
[----:B------:R-:W-:-:S03]  /*8bc0*/  FADD.FTZ R17, R21, R17 ;  /* 0x0000001115117221 */ /* 0x000fc60000010000 */
[----:B------:R-:W0:Y:S01]  /*8bd0*/  SHFL.BFLY PT, R161, R3, 0x1, 0x1f ;  /* 0x0c201f0003a17f89 */ /* 0x000e2200000e0000 */
[----:B--2---:R-:W-:Y:S01]  /*8be0*/  FADD.FTZ R17, R198, R17 ;  /* 0x00000011c6117221 */ /* 0x004fe20000010000 */
[----:B------:R-:W-:Y:S01]  /*8bf0*/  MUFU.EX2 R156, R156 ;  /* 0x0000009c009c7308 */ /* 0x000fe20000000800 */
[----:B0-----:R-:W-:Y:S01]  /*8c00*/  FMNMX.FTZ R3, R3, R161, !PT ;  /* 0x000000a103037209 */ /* 0x001fe20007810000 */
[----:B------:R-:W-:-:S06]  /*8c10*/  FFMA.FTZ R161, R181, UR5, -R0 ;  /* 0x00000005b5a17c23 */ /* 0x000fcc0008010800 */
[----:B------:R-:W-:Y:S01]  /*8c20*/  MUFU.EX2 R161, R161 ;  /* 0x000000a100a17308 */ /* 0x000fe20000000800 */
[----:B------:R-:W-:Y:S02]  /*8c30*/  WARPGROUP.DEPBAR.LE gsb0, 0x0 ;  /* 0x00008000000079c5 */ /* 0x000fe40000010000 */
[----:B------:R-:W-:Y:S01]  /*8c40*/  WARPGROUP.ARRIVE ;  /* 0x00000000000079c5 */ /* 0x000fe20000000000 */
[--C-:B------:R-:W-:Y:S01]  /*8c50*/  FFMA.FTZ R194, R164, UR5, -R0.reuse ;  /* 0x00000005a4c27c23 */ /* 0x100fe20008010800 */
[----:B------:R-:W-:Y:S01]  /*8c60*/  FMUL.FTZ R164, R3, UR5 ;  /* 0x0000000503a47c20 */ /* 0x000fe20008410000 */
[--C-:B------:R-:W-:Y:S01]  /*8c70*/  FFMA.FTZ R192, R160, UR5, -R0.reuse ;  /* 0x00000005a0c07c23 */ /* 0x100fe20008010800 */
[----:B------:R-:W-:Y:S02]  /*8c80*/  FFMA.FTZ R160, R177, UR5, -R0 ;  /* 0x00000005b1a07c23 */ /* 0x000fe40008010800 */
[----:B------:R-:W-:Y:S01]  /*8c90*/  HGMMA.64x256x16.F32.BF16 R24, R188, gdesc[UR8].tnspB, R24, gsb0 ;  /* 0x43e00008bc187df0 */ /* 0x000fe20008001818 */
[----:B------:R-:W-:Y:S01]  /*8ca0*/  UIADD3 UR10, UR4, 0x180, URZ ;  /* 0x00000180040a7890 */ /* 0x000fe2000fffe03f */
[--C-:B------:R-:W-:Y:S01]  /*8cb0*/  FFMA.FTZ R197, R154, UR5, -R164.reuse ;  /* 0x000000059ac57c23 */ /* 0x100fe200080108a4 */
[----:B------:R-:W-:Y:S01]  /*8cc0*/  UMOV UR11, 0x40000040 ;  /* 0x40000040000b7882 */ /* 0x000fe20000000000 */
[----:B------:R-:W-:Y:S01]  /*8cd0*/  FFMA.FTZ R154, R155, UR5, -R164 ;  /* 0x000000059b9a7c23 */ /* 0x000fe200080108a4 */
[----:B------:R-:W-:-:S02]  /*8ce0*/  IMAD.U32 R155, RZ, RZ, UR7 ;  /* 0x00000007ff9b7e24 */ /* 0x000fc4000f8e00ff */
[--C-:B------:R-:W-:Y:S01]  /*8cf0*/  FFMA.FTZ R199, R158, UR5, -R164.reuse ;  /* 0x000000059ec77c23 */ /* 0x100fe200080108a4 */
[--C-:B------:R-:W-:Y:S01]  /*8d00*/  FFMA.FTZ R158, R159, UR5, -R164.reuse ;  /* 0x000000059f9e7c23 */ /* 0x100fe200080108a4 */
[----:B------:R-:W-:Y:S01]  /*8d10*/  MUFU.EX2 R197, R197 ;  /* 0x000000c500c57308 */ /* 0x000fe20000000800 */
[--C-:B------:R-:W-:Y:S01]  /*8d20*/  FFMA.FTZ R193, R162, UR5, -R164.reuse ;  /* 0x00000005a2c17c23 */ /* 0x100fe200080108a4 */
[----:B------:R-:W-:Y:S01]  /*8d30*/  @!P1 LEA R155, R155, UR37, 0x3 ;  /* 0x000000259b9b9c11 */ /* 0x000fe2000f8e18ff */
[--C-:B------:R-:W-:Y:S01]  /*8d40*/  FFMA.FTZ R163, R163, UR5, -R164.reuse ;  /* 0x00000005a3a37c23 */ /* 0x100fe200080108a4 */
[--C-:B------:R-:W-:Y:S01]  /*8d50*/  FFMA.FTZ R195, R166, UR5, -R164.reuse ;  /* 0x00000005a6c37c23 */ /* 0x100fe200080108a4 */
[--C-:B------:R-:W-:Y:S01]  /*8d60*/  FFMA.FTZ R170, R170, UR5, -R164.reuse ;  /* 0x00000005aaaa7c23 */ /* 0x100fe200080108a4 */
[--C-:B------:R-:W-:Y:S01]  /*8d70*/  FFMA.FTZ R171, R171, UR5, -R164.reuse ;  /* 0x00000005abab7c23 */ /* 0x100fe200080108a4 */
[----:B------:R-:W-:Y:S01]  /*8d80*/  @!P1 VIADD R155, R155, 0x30840 ;  /* 0x000308409b9b9836 */ /* 0x000fe20000000000 */
[----:B------:R-:W-:Y:S01]  /*8d90*/  MUFU.EX2 R154, R154 ;  /* 0x0000009a009a7308 */ /* 0x000fe20000000800 */
[--C-:B------:R-:W-:Y:S01]  /*8da0*/  FFMA.FTZ R174, R174, UR5, -R164.reuse ;  /* 0x00000005aeae7c23 */ /* 0x100fe200080108a4 */
[--C-:B------:R-:W-:Y:S01]  /*8db0*/  FFMA.FTZ R175, R175, UR5, -R164.reuse ;  /* 0x00000005afaf7c23 */ /* 0x100fe200080108a4 */
[--C-:B------:R-:W-:Y:S01]  /*8dc0*/  FFMA.FTZ R178, R178, UR5, -R164.reuse ;  /* 0x00000005b2b27c23 */ /* 0x100fe200080108a4 */
[----:B------:R-:W-:Y:S01]  /*8dd0*/  @!P1 PRMT R155, RZ, 0x654, R155 ;  /* 0x00000654ff9b9816 */ /* 0x000fe2000000009b */
[--C-:B------:R-:W-:Y:S01]  /*8de0*/  FFMA.FTZ R179, R179, UR5, -R164.reuse ;  /* 0x00000005b3b37c23 */ /* 0x100fe200080108a4 */
[----:B------:R-:W-:Y:S01]  /*8df0*/  FFMA.FTZ R182, R182, UR5, -R164 ;  /* 0x00000005b6b67c23 */ /* 0x000fe200080108a4 */
[----:B------:R-:W-:Y:S01]  /*8e00*/  UMOV UR4, UR36 ;  /* 0x0000002400047c82 */ /* 0x000fe20008000000 */
[----:B------:R-:W-:Y:S08]  /*8e10*/  MUFU.EX2 R199, R199 ;  /* 0x000000c700c77308 */ /* 0x000ff00000000800 */
[----:B------:R-:W-:Y:S08]  /*8e20*/  MUFU.EX2 R158, R158 ;  /* 0x0000009e009e7308 */ /* 0x000ff00000000800 */
[----:B------:R-:W-:Y:S08]  /*8e30*/  MUFU.EX2 R192, R192 ;  /* 0x000000c000c07308 */ /* 0x000ff00000000800 */
[----:B------:R-:W-:Y:S08]  /*8e40*/  MUFU.EX2 R193, R193 ;  /* 0x000000c100c17308 */ /* 0x000ff00000000800 */
[----:B------:R-:W-:Y:S08]  /*8e50*/  MUFU.EX2 R194, R194 ;  /* 0x000000c200c27308 */ /* 0x000ff00000000800 */
[----:B------:R-:W-:Y:S08]  /*8e60*/  MUFU.EX2 R195, R195 ;  /* 0x000000c300c37308 */ /* 0x000ff00000000800 */
[----:B------:R-:W-:Y:S08]  /*8e70*/  MUFU.EX2 R170, R170 ;  /* 0x000000aa00aa7308 */ /* 0x000ff00000000800 */
[----:B------:R-:W0:Y:S08]  /*8e80*/  MUFU.EX2 R171, R171 ;  /* 0x000000ab00ab7308 */ /* 0x000e300000000800 */
[----:B------:R-:W-:Y:S08]  /*8e90*/  MUFU.EX2 R174, R174 ;  /* 0x000000ae00ae7308 */ /* 0x000ff00000000800 */
[----:B------:R-:W1:Y:S08]  /*8ea0*/  MUFU.EX2 R175, R175 ;  /* 0x000000af00af7308 */ /* 0x000e700000000800 */
[----:B------:R-:W-:Y:S08]  /*8eb0*/  MUFU.EX2 R178, R178 ;  /* 0x000000b200b27308 */ /* 0x000ff00000000800 */
[----:B------:R-:W-:Y:S08]  /*8ec0*/  MUFU.EX2 R160, R160 ;  /* 0x000000a000a07308 */ /* 0x000ff00000000800 */
[----:B------:R-:W-:Y:S08]  /*8ed0*/  MUFU.EX2 R179, R179 ;  /* 0x000000b300b37308 */ /* 0x000ff00000000800 */
[----:B------:R-:W-:Y:S01]  /*8ee0*/  MUFU.EX2 R182, R182 ;  /* 0x000000b600b67308 */ /* 0x000fe20000000800 */
[----:B------:R-:W-:-:S02]  /*8ef0*/  WARPGROUP.DEPBAR.LE gsb0, 0x0 ;  /* 0x00008000000079c5 */ /* 0x000fc40000010000 */
[----:B------:R-:W-:Y:S01]  /*8f00*/  WARPGROUP.ARRIVE ;  /* 0x00000000000079c5 */ /* 0x000fe20000000000 */
[--C-:B------:R-:W-:Y:S01]  /*8f10*/  FFMA.FTZ R188, R168, UR5, -R0.reuse ;  /* 0x00000005a8bc7c23 */ /* 0x100fe20008010800 */
[----:B------:R-:W-:Y:S01]  /*8f20*/  FFMA.FTZ R190, R172, UR5, -R0 ;  /* 0x00000005acbe7c23 */ /* 0x000fe20008010800 */
[----:B0-----:R-:W-:Y:S02]  /*8f30*/  F2FP.BF16.F32.PACK_AB R189, R171, R170 ;  /* 0x000000aaabbd723e */ /* 0x001fe400000010ff */
[----:B-1----:R-:W-:Y:S01]  /*8f40*/  F2FP.BF16.F32.PACK_AB R191, R175, R174 ;  /* 0x000000aeafbf723e */ /* 0x002fe200000010ff */
[----:B------:R-:W-:Y:S01]  /*8f50*/  HGMMA.64x256x16.F32.BF16 R24, R184, gdesc[UR8].tnspB, R24, gsb0 ;  /* 0x43e00008b8187df0 */ /* 0x000fe20008001818 */
[----:B------:R-:W-:Y:S08]  /*8f60*/  MUFU.EX2 R188, R188 ;  /* 0x000000bc00bc7308 */ /* 0x000ff00000000800 */
[----:B------:R-:W-:Y:S01]  /*8f70*/  MUFU.EX2 R190, R190 ;  /* 0x000000be00be7308 */ /* 0x000fe20000000800 */
[----:B------:R-:W-:-:S02]  /*8f80*/  WARPGROUP.DEPBAR.LE gsb0, 0x0 ;  /* 0x00008000000079c5 */ /* 0x000fc40000010000 */
[--C-:B------:R-:W-:Y:S01]  /*8f90*/  FFMA.FTZ R185, R157, UR5, -R0.reuse ;  /* 0x000000059db97c23 */ /* 0x100fe20008010800 */
[--C-:B------:R-:W-:Y:S01]  /*8fa0*/  FFMA.FTZ R157, R173, UR5, -R0.reuse ;  /* 0x00000005ad9d7c23 */ /* 0x100fe20008010800 */
[--C-:B------:R-:W-:Y:S01]  /*8fb0*/  FFMA.FTZ R184, R176, UR5, -R0.reuse ;  /* 0x00000005b0b87c23 */ /* 0x100fe20008010800 */
[----:B------:R-:W-:Y:S01]  /*8fc0*/  FFMA.FTZ R186, R180, UR5, -R0 ;  /* 0x00000005b4ba7c23 */ /* 0x000fe20008010800 */
[----:B------:R-:W-:Y:S01]  /*8fd0*/  FADD.FTZ R0, -R3, R230 ;  /* 0x000000e603007221 */ /* 0x000fe20000010100 */
[----:B------:R0:W-:Y:S01]  /*8fe0*/  @!P1 SYNCS.ARRIVE.TRANS64.RED.A1T0 RZ, [R155+URZ], RZ ;  /* 0x000000ff9bff99a7 */ /* 0x0001e2000810043f */
[----:B------:R-:W1:Y:S01]  /*8ff0*/  MUFU.EX2 R185, R185 ;  /* 0x000000b900b97308 */ /* 0x000e620000000800 */
[----:B------:R-:W-:Y:S02]  /*9000*/  IMAD.MOV.U32 R230, RZ, RZ, R3 ;  /* 0x000000ffffe67224 */ /* 0x000fe400078e0003 */
[----:B------:R-:W-:Y:S01]  /*9010*/  FMUL.FTZ R0, R0, UR5 ;  /* 0x0000000500007c20 */ /* 0x000fe20008410000 */
[----:B0-----:R-:W-:-:S05]  /*9020*/  IMAD.U32 R155, RZ, RZ, UR14 ;  /* 0x0000000eff9b7e24 */ /* 0x001fca000f8e00ff */
[----:B------:R-:W0:Y:S01]  /*9030*/  MUFU.EX2 R0, R0 ;  /* 0x0000000000007308 */ /* 0x000e220000000800 */
[----:B------:R-:W-:-:S05]  /*9040*/  @!P1 VIADD R159, R155, 0x30860 ;  /* 0x000308609b9f9836 */ /* 0x000fca0000000000 */
[----:B------:R-:W-:Y:S02]  /*9050*/  @!P1 PRMT R159, RZ, 0x654, R159 ;  /* 0x00000654ff9f9816 */ /* 0x000fe4000000009f */
[----:B------:R-:W2:Y:S01]  /*9060*/  MUFU.EX2 R155, R163 ;  /* 0x000000a3009b7308 */ /* 0x000ea20000000800 */
[C---:B-1----:R-:W-:Y:S01]  /*9070*/  F2FP.BF16.F32.PACK_AB R198, R185.reuse, R198 ;  /* 0x000000c6b9c6723e */ /* 0x042fe200000010ff */
[----:B------:R1:W-:Y:S01]  /*9080*/  @!P1 SYNCS.ARRIVE.TRANS64.RED.A1T0 RZ, [R159+URZ], RZ ;  /* 0x000000ff9fff99a7 */ /* 0x0003e2000810043f */
[----:B0-----:R-:W-:Y:S01]  /*9090*/  FFMA.FTZ R21, R0, R5, R197 ;  /* 0x0000000500157223 */ /* 0x001fe200000100c5 */
[----:B------:R-:W-:-:S04]  /*90a0*/  FADD.FTZ R5, R185, R17 ;  /* 0x00000011b9057221 */ /* 0x000fc80000010000 */
[----:B------:R-:W-:Y:S01]  /*90b0*/  MUFU.EX2 R157, R157 ;  /* 0x0000009d009d7308 */ /* 0x000fe20000000800 */
[--C-:B-1----:R-:W-:Y:S01]  /*90c0*/  FFMA.FTZ R159, R167, UR5, -R164.reuse ;  /* 0x00000005a79f7c23 */ /* 0x102fe200080108a4 */
[----:B------:R-:W-:Y:S01]  /*90d0*/  FADD.FTZ R21, R154, R21 ;  /* 0x000000159a157221 */ /* 0x000fe20000010000 */
[----:B------:R-:W-:Y:S01]  /*90e0*/  FADD.FTZ R5, R192, R5 ;  /* 0x00000005c0057221 */ /* 0x000fe20000010000 */
[----:B------:R-:W-:Y:S01]  /*90f0*/  FFMA.FTZ R164, R183, UR5, -R164 ;  /* 0x00000005b7a47c23 */ /* 0x000fe200080108a4 */
[C---:B------:R-:W-:Y:S01]  /*9100*/  F2FP.BF16.F32.PACK_AB R192, R152.reuse, R192 ;  /* 0x000000c098c0723e */ /* 0x040fe200000010ff */
[----:B------:R-:W-:Y:S01]  /*9110*/  FADD.FTZ R21, R199, R21 ;  /* 0x00000015c7157221 */ /* 0x000fe20000010000 */
[----:B------:R-:W-:Y:S01]  /*9120*/  FADD.FTZ R5, R152, R5 ;  /* 0x0000000598057221 */ /* 0x000fe20000010000 */
[----:B------:R-:W0:Y:S01]  /*9130*/  MUFU.EX2 R159, R159 ;  /* 0x0000009f009f7308 */ /* 0x000e220000000800 */
[----:B------:R-:W-:Y:S01]  /*9140*/  F2FP.BF16.F32.PACK_AB R197, R154, R197 ;  /* 0x000000c59ac5723e */ /* 0x000fe200000010ff */
[----:B------:R-:W-:Y:S01]  /*9150*/  FADD.FTZ R21, R158, R21 ;  /* 0x000000159e157221 */ /* 0x000fe20000010000 */
[----:B------:R-:W-:Y:S01]  /*9160*/  FADD.FTZ R17, R194, R5 ;  /* 0x00000005c2117221 */ /* 0x000fe20000010000 */
[----:B------:R-:W-:-:S02]  /*9170*/  F2FP.BF16.F32.PACK_AB R199, R158, R199 ;  /* 0x000000c79ec7723e */ /* 0x000fc400000010ff */
[----:B------:R-:W-:Y:S01]  /*9180*/  FADD.FTZ R21, R193, R21 ;  /* 0x00000015c1157221 */ /* 0x000fe20000010000 */
[----:B------:R-:W-:Y:S01]  /*9190*/  FADD.FTZ R17, R153, R17 ;  /* 0x0000001199117221 */ /* 0x000fe20000010000 */
[----:B------:R-:W1:Y:S01]  /*91a0*/  MUFU.EX2 R184, R184 ;  /* 0x000000b800b87308 */ /* 0x000e620000000800 */
[C---:B--2---:R-:W-:Y:S01]  /*91b0*/  F2FP.BF16.F32.PACK_AB R193, R155.reuse, R193 ;  /* 0x000000c19bc1723e */ /* 0x044fe200000010ff */
[----:B------:R-:W-:Y:S01]  /*91c0*/  FADD.FTZ R21, R155, R21 ;  /* 0x000000159b157221 */ /* 0x000fe20000010000 */
[----:B------:R-:W-:Y:S01]  /*91d0*/  FADD.FTZ R17, R188, R17 ;  /* 0x00000011bc117221 */ /* 0x000fe20000010000 */
[----:B------:R-:W-:Y:S02]  /*91e0*/  F2FP.BF16.F32.PACK_AB R194, R153, R194 ;  /* 0x000000c299c2723e */ /* 0x000fe400000010ff */
[----:B------:R-:W-:Y:S01]  /*91f0*/  FADD.FTZ R5, R195, R21 ;  /* 0x00000015c3057221 */ /* 0x000fe20000010000 */
[----:B------:R-:W-:Y:S01]  /*9200*/  FADD.FTZ R17, R156, R17 ;  /* 0x000000119c117221 */ /* 0x000fe20000010000 */
[----:B------:R-:W2:Y:S01]  /*9210*/  MUFU.EX2 R186, R186 ;  /* 0x000000ba00ba7308 */ /* 0x000ea20000000800 */
[C---:B0-----:R-:W-:Y:S01]  /*9220*/  F2FP.BF16.F32.PACK_AB R195, R159.reuse, R195 ;  /* 0x000000c39fc3723e */ /* 0x041fe200000010ff */
[----:B------:R-:W-:Y:S01]  /*9230*/  FADD.FTZ R5, R159, R5 ;  /* 0x000000059f057221 */ /* 0x000fe20000010000 */
[----:B------:R-:W-:Y:S01]  /*9240*/  FADD.FTZ R17, R190, R17 ;  /* 0x00000011be117221 */ /* 0x000fe20000010000 */
[----:B------:R-:W-:Y:S01]  /*9250*/  F2FP.BF16.F32.PACK_AB R188, R156, R188 ;  /* 0x000000bc9cbc723e */ /* 0x000fe200000010ff */
[----:B------:R-:W-:-:S02]  /*9260*/  IMAD.MOV.U32 R21, RZ, RZ, R4 ;  /* 0x000000ffff157224 */ /* 0x000fc400078e0004 */
[----:B------:R-:W-:Y:S01]  /*9270*/  FADD.FTZ R5, R170, R5 ;  /* 0x00000005aa057221 */ /* 0x000fe20000010000 */
[C---:B------:R-:W-:Y:S01]  /*9280*/  FADD.FTZ R17, R157.reuse, R17 ;  /* 0x000000119d117221 */ /* 0x040fe20000010000 */
[----:B------:R-:W0:Y:S01]  /*9290*/  MUFU.EX2 R164, R164 ;  /* 0x000000a400a47308 */ /* 0x000e220000000800 */
[----:B------:R-:W-:Y:S01]  /*92a0*/  F2FP.BF16.F32.PACK_AB R190, R157, R190 ;  /* 0x000000be9dbe723e */ /* 0x000fe200000010ff */
[----:B------:R-:W-:Y:S01]  /*92b0*/  FADD.FTZ R5, R171, R5 ;  /* 0x00000005ab057221 */ /* 0x000fe20000010000 */
[----:B-1----:R-:W-:Y:S01]  /*92c0*/  FADD.FTZ R17, R184, R17 ;  /* 0x00000011b8117221 */ /* 0x002fe20000010000 */
[----:B------:R-:W-:Y:S02]  /*92d0*/  F2FP.BF16.F32.PACK_AB R184, R160, R184 ;  /* 0x000000b8a0b8723e */ /* 0x000fe400000010ff */
[----:B------:R-:W-:Y:S01]  /*92e0*/  FADD.FTZ R5, R174, R5 ;  /* 0x00000005ae057221 */ /* 0x000fe20000010000 */
[----:B------:R-:W-:Y:S01]  /*92f0*/  FADD.FTZ R17, R160, R17 ;  /* 0x00000011a0117221 */ /* 0x000fe20000010000 */
[----:B------:R-:W-:-:S02]  /*9300*/  F2FP.BF16.F32.PACK_AB R185, R179, R178 ;  /* 0x000000b2b3b9723e */ /* 0x000fc400000010ff */
[----:B------:R-:W-:Y:S01]  /*9310*/  FADD.FTZ R5, R175, R5 ;  /* 0x00000005af057221 */ /* 0x000fe20000010000 */
[----:B--2---:R-:W-:Y:S01]  /*9320*/  FADD.FTZ R152, R186, R17 ;  /* 0x00000011ba987221 */ /* 0x004fe20000010000 */
[C---:B------:R-:W-:Y:S02]  /*9330*/  F2FP.BF16.F32.PACK_AB R186, R161.reuse, R186 ;  /* 0x000000baa1ba723e */ /* 0x040fe400000010ff */
[----:B------:R-:W-:Y:S01]  /*9340*/  FADD.FTZ R5, R178, R5 ;  /* 0x00000005b2057221 */ /* 0x000fe20000010000 */
[----:B------:R-:W-:Y:S01]  /*9350*/  FADD.FTZ R17, R161, R152 ;  /* 0x00000098a1117221 */ /* 0x000fe20000010000 */
[----:B0-----:R-:W-:Y:S02]  /*9360*/  F2FP.BF16.F32.PACK_AB R187, R164, R182 ;  /* 0x000000b6a4bb723e */ /* 0x001fe400000010ff */
[----:B------:R-:W-:-:S04]  /*9370*/  FADD.FTZ R5, R179, R5 ;  /* 0x00000005b3057221 */ /* 0x000fc80000010000 */
[----:B------:R-:W-:-:S04]  /*9380*/  FADD.FTZ R5, R182, R5 ;  /* 0x00000005b6057221 */ /* 0x000fc80000010000 */
[----:B------:R-:W-:Y:S01]  /*9390*/  FADD.FTZ R5, R164, R5 ;  /* 0x00000005a4057221 */ /* 0x000fe20000010000 */
[----:B------:R-:W-:Y:S06]  /*93a0*/  @P2 BRA `(.L_x_1259) ;  /* 0xffffffe000f02947 */ /* 0x000fec000383ffff */
.L_x_1250:
[----:B------:R-:W-:-:S13]  /*93b0*/  R2UR UR4, R22 ;  /* 0x00000000160472ca */ /* 0x000fda00000e0000 */
[----:B------:R-:W-:-:S13]  /*93c0*/  ISETP.GE.AND P2, PT, R20, UR4, PT ;  /* 0x0000000414007c0c */ /* 0x000fda000bf46270 */
[----:B------:R-:W-:Y:S05]  /*93d0*/  @!P2 BRA `(.L_x_1260) ;  /* 0x0000002400e8a947 */ /* 0x000fea0003800000 */
[----:B------:R-:W-:Y:S01]  /*93e0*/  IMAD.MOV.U32 R21, RZ, RZ, R3 ;  /* 0x000000ffff157224 */ /* 0x000fe200078e0003 */
[----:B------:R-:W-:Y:S01]  /*93f0*/  UMOV UR6, UR38 ;  /* 0x0000002600067c82 */ /* 0x000fe20008000000 */
[----:B------:R-:W-:Y:S01]  /*9400*/  IMAD.MOV.U32 R230, RZ, RZ, R4 ;  /* 0x000000ffffe67224 */ /* 0x000fe200078e0004 */
[----:B------:R-:W-:Y:S01]  /*9410*/  UMOV UR4, UR36 ;  /* 0x0000002400047c82 */ /* 0x000fe20008000000 */
[----:B------:R-:W-:Y:S01]  /*9420*/  ULDC UR58, c[0x0][0x9e4] ;  /* 0x00027900003a7ab9 */ /* 0x000fe20000000800 */
[----:B------:R-:W-:-:S05]  /*9430*/  ULDC UR59, c[0x0][0x9dc] ;  /* 0x00027700003b7ab9 */ /* 0x000fca0000000800 */
.L_x_1277:
        /* <DEDUP_REMOVED lines=8> */
.L_x_1261:
[----:B------:R-:W-:Y:S01]  /*94c0*/  ULEA UR5, UR36, UR37, 0x3 ;  /* 0x0000002524057291 */ /* 0x000fe2000f8e183f */
[----:B------:R-:W-:-:S05]  /*94d0*/  IMAD.U32 R3, RZ, RZ, UR38 ;  /* 0x00000026ff037e24 */ /* 0x000fca000f8e00ff */
[----:B------:R-:W-:-:S04]  /*94e0*/  SHF.L.U32 R3, R3, 0x1f, RZ ;  /* 0x0000001f03037819 */ /* 0x000fc800000006ff */
[----:B------:R0:W1:Y:S01]  /*94f0*/  SYNCS.PHASECHK.TRANS64.TRYWAIT P2, [UR5+0x30830], R3 ;  /* 0x03083003ff0075a7 */ /* 0x0000620008040145 */
[----:B------:R-:W-:Y:S05]  /*9500*/  @!P0 BRA `(.L_x_1262) ;  /* 0x0000000000048947 */ /* 0x000fea0003800000 */
[----:B------:R-:W-:Y:S01]  /*9510*/  BPT.TRAP 0x1 ;  /* 0x000000040000795c */ /* 0x000fe20000300000 */
.L_x_1262:
[-C--:B------:R-:W-:Y:S01]  /*9520*/  FMUL.FTZ R24, R24, R2.reuse ;  /* 0x0000000218187220 */ /* 0x080fe20000410000 */
[----:B------:R-:W-:Y:S01]  /*9530*/  FMUL.FTZ R25, R25, R2 ;  /* 0x0000000219197220 */ /* 0x000fe20000410000 */
[----:B-1----:R-:W-:Y:S06]  /*9540*/  @P2 BRA `(.L_x_1263) ;  /* 0x0000000000082947 */ /* 0x002fec0003800000 */
[----:B------:R-:W1:Y:S02]  /*9550*/  SYNCS.PHASECHK.TRANS64.TRYWAIT P2, [UR5+0x30830], R3 ;  /* 0x03083003ff0075a7 */ /* 0x000e640008040145 */
[----:B-1----:R-:W-:Y:S05]  /*9560*/  @!P2 BRA `(.L_x_1264) ;  /* 0x000001080034a947 */ /* 0x002fea0003800000 */
.L_x_1263:
        /* <DEDUP_REMOVED lines=222> */
.L_x_1265:
[----:B------:R-:W-:Y:S01]  /*a350*/  ULEA UR14, UR4, UR37, 0x3 ;  /* 0x00000025040e7291 */ /* 0x000fe2000f8e183f */
[----:B------:R-:W-:-:S05]  /*a360*/  IMAD.U32 R0, RZ, RZ, UR6 ;  /* 0x00000006ff007e24 */ /* 0x000fca000f8e00ff */
[----:B------:R-:W-:-:S04]  /*a370*/  SHF.L.U32 R0, R0, 0x1f, RZ ;  /* 0x0000001f00007819 */ /* 0x000fc800000006ff */
[----:B------:R2:W3:Y:S01]  /*a380*/  SYNCS.PHASECHK.TRANS64.TRYWAIT P2, [UR14+0x30850], R0 ;  /* 0x03085000ff0075a7 */ /* 0x0004e2000804014e */
[----:B------:R-:W-:Y:S05]  /*a390*/  @!P0 BRA `(.L_x_1266) ;  /* 0x0000000000048947 */ /* 0x000fea0003800000 */
[----:B------:R-:W-:Y:S01]  /*a3a0*/  BPT.TRAP 0x1 ;  /* 0x000000040000795c */ /* 0x000fe20000300000 */
.L_x_1266:
[----:B---3--:R-:W-:Y:S05]  /*a3b0*/  @P2 BRA `(.L_x_1267) ;  /* 0x0000000000082947 */ /* 0x008fea0003800000 */
[----:B------:R-:W3:Y:S02]  /*a3c0*/  SYNCS.PHASECHK.TRANS64.TRYWAIT P2, [UR14+0x30850], R0 ;  /* 0x03085000ff0075a7 */ /* 0x000ee4000804014e */
[----:B---3--:R-:W-:Y:S05]  /*a3d0*/  @!P2 BRA `(.L_x_1268) ;  /* 0x000000f800b0a947 */ /* 0x008fea0003800000 */
.L_x_1267:
[----:B------:R-:W-:Y:S01]  /*a3e0*/  UIADD3 UR5, UR37, 0x400, URZ ;  /* 0x0000040025057890 */ /* 0x000fe2000fffe03f */
[----:B------:R-:W-:Y:S01]  /*a3f0*/  WARPGROUP.ARRIVE ;  /* 0x00000000000079c5 */ /* 0x000fe20000000000 */
[----:B------:R-:W-:Y:S01]  /*a400*/  UMOV UR11, 0x40000040 ;  /* 0x40000040000b7882 */ /* 0x000fe20000000000 */
[----:B------:R-:W-:Y:S01]  /*a410*/  PLOP3.LUT P2, PT, PT, PT, UP0, 0x80, 0x0 ;  /* 0x000000000000781c */ /* 0x000fe20003f4f008 */
[----:B------:R-:W-:Y:S01]  /*a420*/  USHF.R.U32.HI UR5, URZ, 0x4, UR5 ;  /* 0x000000043f057899 */ /* 0x000fe20008011605 */
[----:B--23--:R-:W-:-:S03]  /*a430*/  IMAD.U32 R0, RZ, RZ, UR7 ;  /* 0x00000007ff007e24 */ /* 0x00cfc6000f8e00ff */
[----:B------:R-:W-:Y:S02]  /*a440*/  ULOP3.LUT UR5, UR5, 0x3fff, URZ, 0xc0, !UPT ;  /* 0x00003fff05057892 */ /* 0x000fe4000f8ec03f */
[----:B------:R-:W-:Y:S02]  /*a450*/  @!P1 LEA R0, R0, UR37, 0x3 ;  /* 0x0000002500009c11 */ /* 0x000fe4000f8e18ff */
[----:B------:R-:W-:-:S03]  /*a460*/  ULOP3.LUT UR5, UR5, 0x2000000, URZ, 0xfc, !UPT ;  /* 0x0200000005057892 */ /* 0x000fc6000f8efc3f */
[----:B------:R-:W-:Y:S01]  /*a470*/  @!P1 VIADD R0, R0, 0x30840 ;  /* 0x0003084000009836 */ /* 0x000fe20000000000 */
[----:B------:R-:W-:-:S03]  /*a480*/  ULEA UR4, UR4, UR5, 0xb ;  /* 0x0000000504047291 */ /* 0x000fc6000f8e583f */
[----:B------:R-:W-:Y:S01]  /*a490*/  ULDC UR5, c[0x0][0x9e0] ;  /* 0x0002780000057ab9 */ /* 0x000fe20000000800 */
[----:B------:R-:W-:-:S03]  /*a4a0*/  @!P1 PRMT R0, RZ, 0x654, R0 ;  /* 0x00000654ff009816 */ /* 0x000fc60000000000 */
        /* <DEDUP_REMOVED lines=18> */
[----:B------:R-:W-:-:S15]  /*a5d0*/  WARPGROUP.ARRIVE ;  /* 0x00000000000079c5 */ /* 0x000fde0000000000 */
[----:B------:R-:W-:-:S06]  /*a5e0*/  NOP ;  /* 0x0000000000007918 */ /* 0x000fcc0000000000 */
[----:B------:R-:W-:Y:S03]  /*a5f0*/  HGMMA.64x256x16.F32.BF16 R24, R184, gdesc[UR8].tnspB, R24, gsb0 ;  /* 0x43e00008b8187df0 */ /* 0x000fe60008001818 */
[----:B------:R-:W-:Y:S02]  /*a600*/  WARPGROUP.DEPBAR.LE gsb0, 0x0 ;  /* 0x00008000000079c5 */ /* 0x000fe40000010000 */
[----:B------:R-:W-:Y:S01]  /*a610*/  VIADD R187, R19, UR61 ;  /* 0x0000003d13bb7c36 */ /* 0x000fe20008000000 */
[----:B------:R2:W-:Y:S03]  /*a620*/  @!P1 SYNCS.ARRIVE.TRANS64.RED.A1T0 RZ, [R0+URZ], RZ ;  /* 0x000000ff00ff99a7 */ /* 0x0005e6000810043f */
[----:B------:R-:W-:Y:S01]  /*a630*/  @P2 IMAD.HI.U32 R2, R187, UR4, RZ ;  /* 0x00000004bb022c27 */ /* 0x000fe2000f8e00ff */
[----:B------:R-:W-:-:S04]  /*a640*/  @UP0 ULDC UR4, c[0x0][0x450] ;  /* 0x0001140000040ab9 */ /* 0x000fc80000000800 */
[----:B------:R-:W-:Y:S01]  /*a650*/  @P2 SHF.R.U32.HI R187, RZ, UR4, R2 ;  /* 0x00000004ffbb2c19 */ /* 0x000fe20008011602 */
[----:B--2---:R-:W-:Y:S01]  /*a660*/  IMAD.SHL.U32 R0, R20, 0x40, RZ ;  /* 0x0000004014007824 */ /* 0x004fe200078e00ff */
[----:B------:R-:W-:Y:S01]  /*a670*/  ULOP3.LUT UR4, URZ, UR59, URZ, 0x33, !UPT ;  /* 0x0000003b3f047292 */ /* 0x000fe2000f8e333f */
[----:B------:R-:W-:Y:S02]  /*a680*/  IMAD.U32 R2, RZ, RZ, UR39 ;  /* 0x00000027ff027e24 */ /* 0x000fe4000f8e00ff */
[----:B------:R-:W2:Y:S01]  /*a690*/  SHFL.IDX PT, R188, R187, RZ, 0x1c1f ;  /* 0x001c1fffbbbc7589 */ /* 0x000ea200000e0000 */
[----:B01----:R-:W-:-:S04]  /*a6a0*/  IADD3 R3, -R16, 0x1, -R0 ;  /* 0x0000000110037810 */ /* 0x003fc80007ffe900 */
[----:B------:R-:W-:-:S05]  /*a6b0*/  IADD3 R2, -R2, UR60, R3 ;  /* 0x0000003c02027c10 */ /* 0x000fca000fffe103 */
[C---:B------:R-:W-:Y:S02]  /*a6c0*/  VIADD R186, R2.reuse, UR5 ;  /* 0x0000000502ba7c36 */ /* 0x040fe40008000000 */
[----:B------:R-:W-:Y:S02]  /*a6d0*/  VIADD R185, R2, UR4 ;  /* 0x0000000402b97c36 */ /* 0x000fe40008000000 */
[--C-:B--2---:R-:W-:Y:S02]  /*a6e0*/  IMAD.IADD R184, R186, 0x1, R188.reuse ;  /* 0x00000001bab87824 */ /* 0x104fe400078e02bc */
[----:B------:R-:W-:Y:S01]  /*a6f0*/  IMAD.IADD R4, R185, 0x1, R188 ;  /* 0x00000001b9047824 */ /* 0x000fe200078e02bc */
[----:B------:R-:W-:Y:S06]  /*a700*/  @!P5 BRA `(.L_x_1269) ;  /* 0x00000000005cd947 */ /* 0x000fec0003800000 */
        /* <DEDUP_REMOVED lines=13> */
.L_x_1271:
[----:B------:R-:W-:-:S05]  /*a7e0*/  IMAD.U32 R189, RZ, RZ, UR58 ;  /* 0x0000003affbd7e24 */ /* 0x000fca000f8e00ff */
[----:B------:R-:W-:-:S13]  /*a7f0*/  ISETP.NE.AND P2, PT, R189, 0x1, PT ;  /* 0x00000001bd00780c */ /* 0x000fda0003f45270 */
[----:B------:R-:W0:Y:S02]  /*a800*/  @P2 LDC.64 R2, c[0x0][0x9e8] ;  /* 0x00027a00ff022b82 */ /* 0x000e240000000a00 */
[----:B0-----:R-:W-:-:S05]  /*a810*/  @P2 IMAD.HI.U32 R2, R188, R2, RZ ;  /* 0x00000002bc022227 */ /* 0x001fca00078e00ff */
[----:B------:R-:W-:-:S07]  /*a820*/  @P2 SHF.R.U32.HI R188, RZ, R3, R2 ;  /* 0x00000003ffbc2219 */ /* 0x000fce0000011602 */
.L_x_1272:
[----:B------:R-:W-:Y:S05]  /*a830*/  BSYNC B0 ;  /* 0x0000000000007941 */ /* 0x000fea0003800000 */
.L_x_1270:
[----:B------:R-:W-:-:S04]  /*a840*/  IMAD R188, R188, R189, -R0 ;  /* 0x000000bdbcbc7224 */ /* 0x000fc800078e0a00 */
[----:B------:R-:W-:-:S05]  /*a850*/  IMAD.IADD R188, R188, 0x1, -R16 ;  /* 0x00000001bcbc7824 */ /* 0x000fca00078e0a10 */
[----:B------:R-:W-:Y:S02]  /*a860*/  VIADDMNMX R184, R188, R189, R184, PT ;  /* 0x000000bdbcb87246 */ /* 0x000fe400038001b8 */
[----:B------:R-:W-:-:S07]  /*a870*/  VIMNMX R4, R4, R188, !PT ;  /* 0x000000bc04047248 */ /* 0x000fce0007fe0100 */
.L_x_1269:
[----:B------:R-:W-:Y:S01]  /*a880*/  ISETP.GT.AND P2, PT, R20, -0x1, PT ;  /* 0xffffffff1400780c */ /* 0x000fe20003f44270 */
[----:B------:R-:W0:Y:S03]  /*a890*/  SHFL.IDX PT, R187, R187, 0x1, 0x1c1f ;  /* 0x003c1f00bbbb7f89 */ /* 0x000e2600000e0000 */
[C---:B------:R-:W-:Y:S02]  /*a8a0*/  ISETP.GT.AND P3, PT, R4.reuse, RZ, P2 ;  /* 0x000000ff0400720c */ /* 0x040fe40001764270 */
[----:B------:R-:W-:Y:S02]  /*a8b0*/  ISETP.GT.AND P6, PT, R4, 0x1, P2 ;  /* 0x000000010400780c */ /* 0x000fe400017c4270 */
[----:B------:R-:W-:Y:S02]  /*a8c0*/  ISETP.LT.OR P4, PT, R184, 0x1, P3 ;  /* 0x00000001b800780c */ /* 0x000fe40001f81670 */
[----:B------:R-:W-:-:S02]  /*a8d0*/  ISETP.GT.AND P3, PT, R4, 0x8, P2 ;  /* 0x000000080400780c */ /* 0x000fc40001764270 */
[----:B------:R-:W-:Y:S02]  /*a8e0*/  FSEL R152, R152, -INF , !P4 ;  /* 0xff80000098987808 */ /* 0x000fe40006000000 */
[----:B------:R-:W-:Y:S02]  /*a8f0*/  ISETP.GT.AND P4, PT, R4, 0x9, P2 ;  /* 0x000000090400780c */ /* 0x000fe40001784270 */
[C---:B------:R-:W-:Y:S02]  /*a900*/  ISETP.LT.OR P6, PT, R184.reuse, 0x2, P6 ;  /* 0x00000002b800780c */ /* 0x040fe400037c1670 */
[C---:B------:R-:W-:Y:S02]  /*a910*/  ISETP.LT.OR P3, PT, R184.reuse, 0x9, P3 ;  /* 0x00000009b800780c */ /* 0x040fe40001f61670 */
[----:B------:R-:W-:Y:S02]  /*a920*/  ISETP.LT.OR P4, PT, R184, 0xa, P4 ;  /* 0x0000000ab800780c */ /* 0x000fe40002781670 */
[----:B------:R-:W-:-:S02]  /*a930*/  FSEL R153, R153, -INF , !P6 ;  /* 0xff80000099997808 */ /* 0x000fc40007000000 */
[----:B------:R-:W-:Y:S01]  /*a940*/  FSEL R156, R156, -INF , !P3 ;  /* 0xff8000009c9c7808 */ /* 0x000fe20005800000 */
[--C-:B0-----:R-:W-:Y:S01]  /*a950*/  IMAD.IADD R186, R186, 0x1, R187.reuse ;  /* 0x00000001baba7824 */ /* 0x101fe200078e02bb */
[----:B------:R-:W-:Y:S01]  /*a960*/  FSEL R157, R157, -INF , !P4 ;  /* 0xff8000009d9d7808 */ /* 0x000fe20006000000 */
[----:B------:R-:W-:Y:S01]  /*a970*/  IMAD.IADD R185, R185, 0x1, R187 ;  /* 0x00000001b9b97824 */ /* 0x000fe200078e02bb */
        /* <DEDUP_REMOVED lines=35> */
[----:B------:R-:W-:Y:S01]  /*abb0*/  FSEL R181, R181, -INF , !P4 ;  /* 0xff800000b5b57808 */ /* 0x000fe20006000000 */
        /* <DEDUP_REMOVED lines=14> */
.L_x_1275:
[----:B------:R-:W-:-:S05]  /*aca0*/  IMAD.U32 R4, RZ, RZ, UR58 ;  /* 0x0000003aff047e24 */ /* 0x000fca000f8e00ff */
[----:B------:R-:W-:-:S13]  /*acb0*/  ISETP.NE.AND P3, PT, R4, 0x1, PT ;  /* 0x000000010400780c */ /* 0x000fda0003f65270 */
[----:B------:R-:W0:Y:S02]  /*acc0*/  @P3 LDC.64 R2, c[0x0][0x9e8] ;  /* 0x00027a00ff023b82 */ /* 0x000e240000000a00 */
[----:B0-----:R-:W-:-:S05]  /*acd0*/  @P3 IMAD.HI.U32 R2, R187, R2, RZ ;  /* 0x00000002bb023227 */ /* 0x001fca00078e00ff */
[----:B------:R-:W-:-:S07]  /*ace0*/  @P3 SHF.R.U32.HI R187, RZ, R3, R2 ;  /* 0x00000003ffbb3219 */ /* 0x000fce0000011602 */
.L_x_1276:
[----:B------:R-:W-:Y:S05]  /*acf0*/  BSYNC B0 ;  /* 0x0000000000007941 */ /* 0x000fea0003800000 */
.L_x_1274:
[----:B------:R-:W-:-:S04]  /*ad00*/  IMAD R0, R187, R4, -R0 ;  /* 0x00000004bb007224 */ /* 0x000fc800078e0a00 */
[----:B------:R-:W-:-:S05]  /*ad10*/  IMAD.IADD R0, R0, 0x1, -R16 ;  /* 0x0000000100007824 */ /* 0x000fca00078e0a10 */
[----:B------:R-:W-:Y:S02]  /*ad20*/  VIADDMNMX R186, R0, R4, R186, PT ;  /* 0x0000000400ba7246 */ /* 0x000fe400038001ba */
[----:B------:R-:W-:-:S07]  /*ad30*/  VIMNMX R185, R185, R0, !PT ;  /* 0x00000000b9b97248 */ /* 0x000fce0007fe0100 */
.L_x_1273:
        /* <DEDUP_REMOVED lines=11> */
[----:B------:R-:W-:Y:S02]  /*adf0*/  FMNMX.FTZ R0, R157, R0, !PT ;  /* 0x000000009d007209 */ /* 0x000fe40007810000 */
[----:B------:R-:W-:Y:S02]  /*ae00*/  FSEL R166, R166, -INF , !P6 ;  /* 0xff800000a6a67808 */ /* 0x000fe40007000000 */
[C---:B------:R-:W-:Y:S02]  /*ae10*/  ISETP.GT.AND P6, PT, R185.reuse, 0x21, P2 ;  /* 0x00000021b900780c */ /* 0x040fe400017c4270 */
[----:B------:R-:W-:-:S02]  /*ae20*/  ISETP.GT.AND P4, PT, R185, 0x1, P2 ;  /* 0x00000001b900780c */ /* 0x000fc40001784270 */
[----:B------:R-:W-:Y:S02]  /*ae30*/  ISETP.LT.OR P6, PT, R186, 0x22, P6 ;  /* 0x00000022ba00780c */ /* 0x000fe400037c1670 */
[----:B------:R-:W-:Y:S02]  /*ae40*/  FMNMX.FTZ R0, R160, R0, !PT ;  /* 0x00000000a0007209 */ /* 0x000fe40007810000 */
[----:B------:R-:W-:Y:S02]  /*ae50*/  FSEL R171, R171, -INF , !P6 ;  /* 0xff800000abab7808 */ /* 0x000fe40007000000 */
[C---:B------:R-:W-:Y:S02]  /*ae60*/  ISETP.GT.AND P6, PT, R185.reuse, RZ, P2 ;  /* 0x000000ffb900720c */ /* 0x040fe400017c4270 */
[----:B------:R-:W-:Y:S02]  /*ae70*/  ISETP.GT.AND P3, PT, R185, 0x8, P2 ;  /* 0x00000008b900780c */ /* 0x000fe40001764270 */
[----:B------:R-:W-:-:S02]  /*ae80*/  ISETP.LT.OR P6, PT, R186, 0x1, P6 ;  /* 0x00000001ba00780c */ /* 0x000fc400037c1670 */
[----:B------:R-:W-:Y:S02]  /*ae90*/  ISETP.LT.OR P4, PT, R186, 0x2, P4 ;  /* 0x00000002ba00780c */ /* 0x000fe40002781670 */
[----:B------:R-:W-:Y:S02]  /*aea0*/  FSEL R154, R154, -INF , !P6 ;  /* 0xff8000009a9a7808 */ /* 0x000fe40007000000 */
[----:B------:R-:W-:Y:S02]  /*aeb0*/  FMNMX.FTZ R0, R161, R0, !PT ;  /* 0x00000000a1007209 */ /* 0x000fe40007810000 */
[----:B------:R-:W-:Y:S02]  /*aec0*/  ISETP.LT.OR P3, PT, R186, 0x9, P3 ;  /* 0x00000009ba00780c */ /* 0x000fe40001f61670 */
[----:B------:R-:W-:Y:S02]  /*aed0*/  FSEL R155, R155, -INF , !P4 ;  /* 0xff8000009b9b7808 */ /* 0x000fe40006000000 */
[----:B------:R-:W-:-:S02]  /*aee0*/  FMNMX.FTZ R2, R154, R21, !PT ;  /* 0x000000159a027209 */ /* 0x000fc40007810000 */
[----:B------:R-:W-:Y:S02]  /*aef0*/  FMNMX.FTZ R0, R164, R0, !PT ;  /* 0x00000000a4007209 */ /* 0x000fe40007810000 */
[----:B------:R-:W-:Y:S02]  /*af00*/  ISETP.GT.AND P4, PT, R185, 0x10, P2 ;  /* 0x00000010b900780c */ /* 0x000fe40001784270 */
[----:B------:R-:W-:Y:S02]  /*af10*/  FSEL R158, R158, -INF , !P3 ;  /* 0xff8000009e9e7808 */ /* 0x000fe40005800000 */
[----:B------:R-:W-:Y:S02]  /*af20*/  FMNMX.FTZ R2, R155, R2, !PT ;  /* 0x000000029b027209 */ /* 0x000fe40007810000 */
[----:B------:R-:W-:Y:S02]  /*af30*/  FMNMX.FTZ R0, R165, R0, !PT ;  /* 0x00000000a5007209 */ /* 0x000fe40007810000 */
[----:B------:R-:W-:-:S02]  /*af40*/  ISETP.GT.AND P3, PT, R185, 0x11, P2 ;  /* 0x00000011b900780c */ /* 0x000fc40001764270 */
[----:B------:R-:W-:Y:S02]  /*af50*/  ISETP.LT.OR P4, PT, R186, 0x11, P4 ;  /* 0x00000011ba00780c */ /* 0x000fe40002781670 */
[----:B------:R-:W-:Y:S02]  /*af60*/  FMNMX.FTZ R2, R158, R2, !PT ;  /* 0x000000029e027209 */ /* 0x000fe40007810000 */
        /* <DEDUP_REMOVED lines=10> */
[C---:B------:R-:W-:Y:S02]  /*b010*/  ISETP.LT.OR P4, PT, R186.reuse, 0x1a, P4 ;  /* 0x0000001aba00780c */ /* 0x040fe40002781670 */
[----:B------:R-:W-:Y:S02]  /*b020*/  FMNMX.FTZ R2, R163, R2, !PT ;  /* 0x00000002a3027209 */ /* 0x000fe40007810000 */
[----:B------:R-:W-:Y:S02]  /*b030*/  FMNMX.FTZ R0, R173, R0, !PT ;  /* 0x00000000ad007209 */ /* 0x000fe40007810000 */
[----:B------:R-:W-:Y:S02]  /*b040*/  ISETP.LT.OR P3, PT, R186, 0x21, P3 ;  /* 0x00000021ba00780c */ /* 0x000fe40001f61670 */
[----:B------:R-:W-:Y:S02]  /*b050*/  FSEL R167, R167, -INF , !P4 ;  /* 0xff800000a7a77808 */ /* 0x000fe40006000000 */
[----:B------:R-:W-:-:S02]  /*b060*/  FMNMX.FTZ R2, R166, R2, !PT ;  /* 0x00000002a6027209 */ /* 0x000fc40007810000 */
[----:B------:R-:W-:Y:S02]  /*b070*/  ISETP.GT.AND P4, PT, R185, 0x28, P2 ;  /* 0x00000028b900780c */ /* 0x000fe40001784270 */
[----:B------:R-:W-:Y:S02]  /*b080*/  FMNMX.FTZ R0, R176, R0, !PT ;  /* 0x00000000b0007209 */ /* 0x000fe40007810000 */
[----:B------:R-:W-:Y:S02]  /*b090*/  FSEL R170, R170, -INF , !P3 ;  /* 0xff800000aaaa7808 */ /* 0x000fe40005800000 */
[----:B------:R-:W-:Y:S02]  /*b0a0*/  FMNMX.FTZ R2, R167, R2, !PT ;  /* 0x00000002a7027209 */ /* 0x000fe40007810000 */
[----:B------:R-:W-:Y:S02]  /*b0b0*/  ISETP.LT.OR P4, PT, R186, 0x29, P4 ;  /* 0x00000029ba00780c */ /* 0x000fe40002781670 */
[----:B------:R-:W-:-:S02]  /*b0c0*/  FMNMX.FTZ R0, R177, R0, !PT ;  /* 0x00000000b1007209 */ /* 0x000fc40007810000 */
[C---:B------:R-:W-:Y:S02]  /*b0d0*/  ISETP.GT.AND P3, PT, R185.reuse, 0x29, P2 ;  /* 0x00000029b900780c */ /* 0x040fe40001764270 */
[----:B------:R-:W-:Y:S02]  /*b0e0*/  FMNMX.FTZ R2, R170, R2, !PT ;  /* 0x00000002aa027209 */ /* 0x000fe40007810000 */
[----:B------:R-:W-:Y:S02]  /*b0f0*/  FSEL R174, R174, -INF , !P4 ;  /* 0xff800000aeae7808 */ /* 0x000fe40006000000 */
[----:B------:R-:W-:Y:S02]  /*b100*/  FMNMX.FTZ R0, R180, R0, !PT ;  /* 0x00000000b4007209 */ /* 0x000fe40007810000 */
[----:B------:R-:W-:Y:S02]  /*b110*/  ISETP.LT.OR P3, PT, R186, 0x2a, P3 ;  /* 0x0000002aba00780c */ /* 0x000fe40001f61670 */
[----:B------:R-:W-:-:S02]  /*b120*/  ISETP.GT.AND P4, PT, R185, 0x30, P2 ;  /* 0x00000030b900780c */ /* 0x000fc40001784270 */
[----:B------:R-:W-:Y:S02]  /*b130*/  FMNMX.FTZ R2, R171, R2, !PT ;  /* 0x00000002ab027209 */ /* 0x000fe40007810000 */
[----:B------:R-:W-:Y:S02]  /*b140*/  FMNMX.FTZ R4, R181, R0, !PT ;  /* 0x00000000b5047209 */ /* 0x000fe40007810000 */
[----:B------:R-:W-:Y:S02]  /*b150*/  FSEL R175, R175, -INF , !P3 ;  /* 0xff800000afaf7808 */ /* 0x000fe40005800000 */
[----:B------:R-:W-:Y:S01]  /*b160*/  ISETP.GT.AND P6, PT, R185, 0x31, P2 ;  /* 0x00000031b900780c */ /* 0x000fe200017c4270 */
[----:B------:R-:W0:Y:S01]  /*b170*/  SHFL.BFLY PT, R0, R4, 0x2, 0x1f ;  /* 0x0c401f0004007f89 */ /* 0x000e2200000e0000 */
[----:B------:R-:W-:Y:S02]  /*b180*/  ISETP.LT.OR P4, PT, R186, 0x31, P4 ;  /* 0x00000031ba00780c */ /* 0x000fe40002781670 */
[----:B------:R-:W-:-:S02]  /*b190*/  FMNMX.FTZ R2, R174, R2, !PT ;  /* 0x00000002ae027209 */ /* 0x000fc40007810000 */
[----:B------:R-:W-:Y:S02]  /*b1a0*/  ISETP.GT.AND P3, PT, R185, 0x38, P2 ;  /* 0x00000038b900780c */ /* 0x000fe40001764270 */
[----:B------:R-:W-:Y:S02]  /*b1b0*/  ISETP.LT.OR P6, PT, R186, 0x32, P6 ;  /* 0x00000032ba00780c */ /* 0x000fe400037c1670 */
        /* <DEDUP_REMOVED lines=12> */
[----:B------:R-:W-:Y:S02]  /*b280*/  FMNMX.FTZ R2, R183, R2, !PT ;  /* 0x00000002b7027209 */ /* 0x000fe40007810000 */
[----:B------:R-:W-:Y:S01]  /*b290*/  R2UR UR4, R22 ;  /* 0x00000000160472ca */ /* 0x000fe200000e0000 */
[----:B------:R-:W0:Y:S04]  /*b2a0*/  SHFL.BFLY PT, R0, R4, 0x1, 0x1f ;  /* 0x0c201f0004007f89 */ /* 0x000e2800000e0000 */
[----:B------:R-:W1:Y:S01]  /*b2b0*/  SHFL.BFLY PT, R3, R2, 0x2, 0x1f ;  /* 0x0c401f0002037f89 */ /* 0x000e6200000e0000 */
[----:B0-----:R-:W-:-:S02]  /*b2c0*/  FMNMX.FTZ R4, R4, R0, !PT ;  /* 0x0000000004047209 */ /* 0x001fc40007810000 */
        /* <DEDUP_REMOVED lines=21> */
[----:B------:R-:W-:Y:S01]  /*b420*/  FSEL R0, R4, RZ, P4 ;  /* 0x000000ff04007208 */ /* 0x000fe20002000000 */
[----:B------:R-:W-:Y:S01]  /*b430*/  MUFU.EX2 R196, R196 ;  /* 0x000000c400c47308 */ /* 0x000fe20000000800 */
[----:B0-----:R-:W-:-:S03]  /*b440*/  FMNMX.FTZ R3, R3, R2, !PT ;  /* 0x0000000203037209 */ /* 0x001fc60007810000 */
[----:B------:R-:W-:Y:S01]  /*b450*/  FADD.FTZ R0, -R0, R230 ;  /* 0x000000e600007221 */ /* 0x000fe20000010100 */
[C---:B------:R-:W-:Y:S01]  /*b460*/  FSETP.NEU.FTZ.AND P2, PT, R3.reuse, -INF , PT ;  /* 0xff8000000300780b */ /* 0x040fe20003f5d000 */
[----:B------:R-:W-:Y:S01]  /*b470*/  FMUL.FTZ R2, R3, UR5 ;  /* 0x0000000503027c20 */ /* 0x000fe20008410000 */
[----:B------:R-:W-:Y:S02]  /*b480*/  IMAD.MOV.U32 R230, RZ, RZ, R4 ;  /* 0x000000ffffe67224 */ /* 0x000fe400078e0004 */
[----:B------:R-:W-:Y:S01]  /*b490*/  FMUL.FTZ R168, R0, UR5 ;  /* 0x0000000500a87c20 */ /* 0x000fe20008410000 */
[----:B------:R-:W-:Y:S01]  /*b4a0*/  MUFU.EX2 R152, R152 ;  /* 0x0000009800987308 */ /* 0x000fe20000000800 */
[----:B------:R-:W-:-:S05]  /*b4b0*/  FSEL R0, R2, RZ, P2 ;  /* 0x000000ff02007208 */ /* 0x000fca0001000000 */
        /* <DEDUP_REMOVED lines=19> */
[----:B------:R-:W0:Y:S01]  /*b5f0*/  MUFU.EX2 R2, R168 ;  /* 0x000000a800027308 */ /* 0x000e220000000800 */
[----:B------:R-:W-:Y:S01]  /*b600*/  IMAD.U32 R158, RZ, RZ, UR14 ;  /* 0x0000000eff9e7e24 */ /* 0x000fe2000f8e00ff */
[C---:B------:R-:W-:Y:S01]  /*b610*/  ISETP.GT.AND P2, PT, R20.reuse, UR4, PT ;  /* 0x0000000414007c0c */ /* 0x040fe2000bf44270 */
[----:B------:R-:W-:Y:S01]  /*b620*/  UMOV UR4, UR36 ;  /* 0x0000002400047c82 */ /* 0x000fe20008000000 */
[----:B------:R-:W-:-:S02]  /*b630*/  VIADD R20, R20, 0xffffffff ;  /* 0xffffffff14147836 */ /* 0x000fc40000000000 */
[----:B------:R-:W-:Y:S02]  /*b640*/  @!P1 VIADD R158, R158, 0x30860 ;  /* 0x000308609e9e9836 */ /* 0x000fe40000000000 */
[----:B------:R-:W-:Y:S03]  /*b650*/  MUFU.EX2 R197, R197 ;  /* 0x000000c500c57308 */ /* 0x000fe60000000800 */
[----:B------:R-:W-:-:S04]  /*b660*/  @!P1 PRMT R158, RZ, 0x654, R158 ;  /* 0x00000654ff9e9816 */ /* 0x000fc8000000009e */
[----:B------:R1:W-:Y:S01]  /*b670*/  @!P1 SYNCS.ARRIVE.TRANS64.RED.A1T0 RZ, [R158+URZ], RZ ;  /* 0x000000ff9eff99a7 */ /* 0x0003e2000810043f */
[----:B------:R-:W2:Y:S01]  /*b680*/  MUFU.EX2 R0, R159 ;  /* 0x0000009f00007308 */ /* 0x000ea20000000800 */
[----:B0-----:R-:W-:Y:S01]  /*b690*/  FFMA.FTZ R17, R2, R17, R196 ;  /* 0x0000001102117223 */ /* 0x001fe200000100c4 */
[----:B------:R-:W-:-:S03]  /*b6a0*/  F2FP.BF16.F32.PACK_AB R196, R152, R196 ;  /* 0x000000c498c4723e */ /* 0x000fc600000010ff */
[----:B------:R-:W-:-:S03]  /*b6b0*/  FADD.FTZ R17, R152, R17 ;  /* 0x0000001198117221 */ /* 0x000fc60000010000 */
[----:B------:R-:W0:Y:S08]  /*b6c0*/  MUFU.EX2 R154, R154 ;  /* 0x0000009a009a7308 */ /* 0x000e300000000800 */
[----:B------:R-:W3:Y:S01]  /*b6d0*/  MUFU.EX2 R198, R198 ;  /* 0x000000c600c67308 */ /* 0x000ee20000000800 */
[----:B--2---:R-:W-:-:S07]  /*b6e0*/  FFMA.FTZ R5, R0, R5, R197 ;  /* 0x0000000500057223 */ /* 0x004fce00000100c5 */
[----:B------:R-:W2:Y:S01]  /*b6f0*/  MUFU.EX2 R199, R199 ;  /* 0x000000c700c77308 */ /* 0x000ea20000000800 */
[C---:B0-----:R-:W-:Y:S01]  /*b700*/  FADD.FTZ R5, R154.reuse, R5 ;  /* 0x000000059a057221 */ /* 0x041fe20000010000 */
[----:B------:R-:W-:-:S06]  /*b710*/  F2FP.BF16.F32.PACK_AB R197, R154, R197 ;  /* 0x000000c59ac5723e */ /* 0x000fcc00000010ff */
[----:B------:R-:W0:Y:S01]  /*b720*/  MUFU.EX2 R153, R153 ;  /* 0x0000009900997308 */ /* 0x000e220000000800 */
[----:B---3--:R-:W-:-:S07]  /*b730*/  FADD.FTZ R17, R198, R17 ;  /* 0x00000011c6117221 */ /* 0x008fce0000010000 */
[----:B------:R-:W3:Y:S01]  /*b740*/  MUFU.EX2 R155, R155 ;  /* 0x0000009b009b7308 */ /* 0x000ee20000000800 */
[----:B--2---:R-:W-:-:S07]  /*b750*/  FADD.FTZ R5, R199, R5 ;  /* 0x00000005c7057221 */ /* 0x004fce0000010000 */
[----:B------:R-:W2:Y:S01]  /*b760*/  MUFU.EX2 R192, R192 ;  /* 0x000000c000c07308 */ /* 0x000ea20000000800 */
[C---:B0-----:R-:W-:Y:S01]  /*b770*/  FADD.FTZ R17, R153.reuse, R17 ;  /* 0x0000001199117221 */ /* 0x041fe20000010000 */
[----:B------:R-:W-:-:S06]  /*b780*/  F2FP.BF16.F32.PACK_AB R198, R153, R198 ;  /* 0x000000c699c6723e */ /* 0x000fcc00000010ff */
[----:B------:R-:W0:Y:S01]  /*b790*/  MUFU.EX2 R193, R193 ;  /* 0x000000c100c17308 */ /* 0x000e220000000800 */
[C---:B---3--:R-:W-:Y:S01]  /*b7a0*/  FADD.FTZ R5, R155.reuse, R5 ;  /* 0x000000059b057221 */ /* 0x048fe20000010000 */
[----:B------:R-:W-:-:S06]  /*b7b0*/  F2FP.BF16.F32.PACK_AB R199, R155, R199 ;  /* 0x000000c79bc7723e */ /* 0x000fcc00000010ff */
[----:B------:R-:W3:Y:S01]  /*b7c0*/  MUFU.EX2 R156, R156 ;  /* 0x0000009c009c7308 */ /* 0x000ee20000000800 */
[----:B--2---:R-:W-:-:S07]  /*b7d0*/  FADD.FTZ R17, R192, R17 ;  /* 0x00000011c0117221 */ /* 0x004fce0000010000 */
[----:B-1----:R-:W1:Y:S01]  /*b7e0*/  MUFU.EX2 R158, R163 ;  /* 0x000000a3009e7308 */ /* 0x002e620000000800 */
[----:B0-----:R-:W-:-:S07]  /*b7f0*/  FADD.FTZ R5, R193, R5 ;  /* 0x00000005c1057221 */ /* 0x001fce0000010000 */
[----:B------:R-:W0:Y:S01]  /*b800*/  MUFU.EX2 R194, R194 ;  /* 0x000000c200c27308 */ /* 0x000e220000000800 */
[C---:B---3--:R-:W-:Y:S01]  /*b810*/  FADD.FTZ R17, R156.reuse, R17 ;  /* 0x000000119c117221 */ /* 0x048fe20000010000 */
[----:B------:R-:W-:-:S06]  /*b820*/  F2FP.BF16.F32.PACK_AB R192, R156, R192 ;  /* 0x000000c09cc0723e */ /* 0x000fcc00000010ff */
[----:B------:R-:W2:Y:S01]  /*b830*/  MUFU.EX2 R195, R195 ;  /* 0x000000c300c37308 */ /* 0x000ea20000000800 */
[C---:B-1----:R-:W-:Y:S01]  /*b840*/  FADD.FTZ R5, R158.reuse, R5 ;  /* 0x000000059e057221 */ /* 0x042fe20000010000 */
[----:B------:R-:W-:-:S06]  /*b850*/  F2FP.BF16.F32.PACK_AB R193, R158, R193 ;  /* 0x000000c19ec1723e */ /* 0x000fcc00000010ff */
[----:B------:R-:W1:Y:S01]  /*b860*/  MUFU.EX2 R157, R157 ;  /* 0x0000009d009d7308 */ /* 0x000e620000000800 */
[----:B0-----:R-:W-:-:S07]  /*b870*/  FADD.FTZ R17, R194, R17 ;  /* 0x00000011c2117221 */ /* 0x001fce0000010000 */
[----:B------:R-:W0:Y:S01]  /*b880*/  MUFU.EX2 R21, R21 ;  /* 0x0000001500157308 */ /* 0x000e220000000800 */
[----:B--2---:R-:W-:-:S07]  /*b890*/  FADD.FTZ R5, R195, R5 ;  /* 0x00000005c3057221 */ /* 0x004fce0000010000 */
[----:B------:R-:W2:Y:S01]  /*b8a0*/  MUFU.EX2 R188, R188 ;  /* 0x000000bc00bc7308 */ /* 0x000ea20000000800 */
[C---:B-1----:R-:W-:Y:S01]  /*b8b0*/  FADD.FTZ R17, R157.reuse, R17 ;  /* 0x000000119d117221 */ /* 0x042fe20000010000 */
[----:B------:R-:W-:-:S06]  /*b8c0*/  F2FP.BF16.F32.PACK_AB R194, R157, R194 ;  /* 0x000000c29dc2723e */ /* 0x000fcc00000010ff */
[----:B------:R-:W1:Y:S01]  /*b8d0*/  MUFU.EX2 R170, R170 ;  /* 0x000000aa00aa7308 */ /* 0x000e620000000800 */
[C---:B0-----:R-:W-:Y:S01]  /*b8e0*/  FADD.FTZ R5, R21.reuse, R5 ;  /* 0x0000000515057221 */ /* 0x041fe20000010000 */
[----:B------:R-:W-:Y:S01]  /*b8f0*/  F2FP.BF16.F32.PACK_AB R195, R21, R195 ;  /* 0x000000c315c3723e */ /* 0x000fe200000010ff */
[----:B------:R-:W-:-:S05]  /*b900*/  IMAD.MOV.U32 R21, RZ, RZ, R3 ;  /* 0x000000ffff157224 */ /* 0x000fca00078e0003 */
[----:B------:R-:W0:Y:S01]  /*b910*/  MUFU.EX2 R160, R160 ;  /* 0x000000a000a07308 */ /* 0x000e220000000800 */
[----:B--2---:R-:W-:-:S07]  /*b920*/  FADD.FTZ R17, R188, R17 ;  /* 0x00000011bc117221 */ /* 0x004fce0000010000 */
[----:B------:R-:W2:Y:S01]  /*b930*/  MUFU.EX2 R171, R171 ;  /* 0x000000ab00ab7308 */ /* 0x000ea20000000800 */
[----:B-1----:R-:W-:-:S07]  /*b940*/  FADD.FTZ R5, R170, R5 ;  /* 0x00000005aa057221 */ /* 0x002fce0000010000 */
[----:B------:R-:W1:Y:S01]  /*b950*/  MUFU.EX2 R190, R190 ;  /* 0x000000be00be7308 */ /* 0x000e620000000800 */
[C---:B0-----:R-:W-:Y:S01]  /*b960*/  FADD.FTZ R17, R160.reuse, R17 ;  /* 0x00000011a0117221 */ /* 0x041fe20000010000 */
[----:B------:R-:W-:-:S06]  /*b970*/  F2FP.BF16.F32.PACK_AB R188, R160, R188 ;  /* 0x000000bca0bc723e */ /* 0x000fcc00000010ff */
[----:B------:R-:W0:Y:S01]  /*b980*/  MUFU.EX2 R174, R174 ;  /* 0x000000ae00ae7308 */ /* 0x000e220000000800 */
[C---:B--2---:R-:W-:Y:S01]  /*b990*/  FADD.FTZ R5, R171.reuse, R5 ;  /* 0x00000005ab057221 */ /* 0x044fe20000010000 */
[----:B------:R-:W-:-:S06]  /*b9a0*/  F2FP.BF16.F32.PACK_AB R189, R171, R170 ;  /* 0x000000aaabbd723e */ /* 0x000fcc00000010ff */
[----:B------:R-:W2:Y:S01]  /*b9b0*/  MUFU.EX2 R161, R161 ;  /* 0x000000a100a17308 */ /* 0x000ea20000000800 */
[----:B-1----:R-:W-:-:S07]  /*b9c0*/  FADD.FTZ R17, R190, R17 ;  /* 0x00000011be117221 */ /* 0x002fce0000010000 */
[----:B------:R-:W1:Y:S01]  /*b9d0*/  MUFU.EX2 R175, R175 ;  /* 0x000000af00af7308 */ /* 0x000e620000000800 */
[----:B0-----:R-:W-:-:S07]  /*b9e0*/  FADD.FTZ R5, R174, R5 ;  /* 0x00000005ae057221 */ /* 0x001fce0000010000 */
[----:B------:R-:W0:Y:S01]  /*b9f0*/  MUFU.EX2 R184, R184 ;  /* 0x000000b800b87308 */ /* 0x000e220000000800 */
[C---:B--2---:R-:W-:Y:S01]  /*ba00*/  FADD.FTZ R17, R161.reuse, R17 ;  /* 0x00000011a1117221 */ /* 0x044fe20000010000 */
        /* <DEDUP_REMOVED lines=13> */
[----:B------:R-:W-:-:S06]  /*bae0*/  F2FP.BF16.F32.PACK_AB R185, R179, R178 ;  /* 0x000000b2b3b9723e */ /* 0x000fcc00000010ff */
[----:B------:R-:W0:Y:S01]  /*baf0*/  MUFU.EX2 R165, R165 ;  /* 0x000000a500a57308 */ /* 0x000e220000000800 */
[----:B--2---:R-:W-:-:S07]  /*bb00*/  FADD.FTZ R17, R186, R17 ;  /* 0x00000011ba117221 */ /* 0x004fce0000010000 */
[----:B------:R-:W2:Y:S01]  /*bb10*/  MUFU.EX2 R183, R183 ;  /* 0x000000b700b77308 */ /* 0x000ea20000000800 */
[----:B-1----:R-:W-:Y:S01]  /*bb20*/  FADD.FTZ R152, R182, R5 ;  /* 0x00000005b6987221 */ /* 0x002fe20000010000 */
[C---:B0-----:R-:W-:Y:S01]  /*bb30*/  FADD.FTZ R17, R165.reuse, R17 ;  /* 0x00000011a5117221 */ /* 0x041fe20000010000 */
[----:B------:R-:W-:Y:S02]  /*bb40*/  F2FP.BF16.F32.PACK_AB R186, R165, R186 ;  /* 0x000000baa5ba723e */ /* 0x000fe400000010ff */
[C---:B--2---:R-:W-:Y:S01]  /*bb50*/  FADD.FTZ R5, R183.reuse, R152 ;  /* 0x00000098b7057221 */ /* 0x044fe20000010000 */
[----:B------:R-:W-:Y:S01]  /*bb60*/  F2FP.BF16.F32.PACK_AB R187, R183, R182 ;  /* 0x000000b6b7bb723e */ /* 0x000fe200000010ff */
[----:B------:R-:W-:Y:S06]  /*bb70*/  @P2 BRA `(.L_x_1277) ;  /* 0xffffffd800302947 */ /* 0x000fec000383ffff */
.L_x_1260:
        /* <DEDUP_REMOVED lines=131> */
.L_x_1278:
[----:B------:R-:W-:Y:S01]  /*c3b0*/  ULEA UR8, UR36, UR37, 0x3 ;  /* 0x0000002524087291 */ /* 0x000fe2000f8e183f */
[----:B------:R-:W-:-:S05]  /*c3c0*/  IMAD.U32 R0, RZ, RZ, UR38 ;  /* 0x00000026ff007e24 */ /* 0x000fca000f8e00ff */
[----:B------:R-:W-:-:S04]  /*c3d0*/  SHF.L.U32 R0, R0, 0x1f, RZ ;  /* 0x0000001f00007819 */ /* 0x000fc800000006ff */
[----:B------:R0:W1:Y:S01]  /*c3e0*/  SYNCS.PHASECHK.TRANS64.TRYWAIT P2, [UR8+0x30850], R0 ;  /* 0x03085000ff0075a7 */ /* 0x0000620008040148 */
[----:B------:R-:W-:Y:S05]  /*c3f0*/  @!P0 BRA `(.L_x_1279) ;  /* 0x0000000000048947 */ /* 0x000fea0003800000 */
[----:B------:R-:W-:Y:S01]  /*c400*/  BPT.TRAP 0x1 ;  /* 0x000000040000795c */ /* 0x000fe20000300000 */
.L_x_1279:
[----:B-1----:R-:W-:Y:S05]  /*c410*/  @P2 BRA `(.L_x_1280) ;  /* 0x0000000000082947 */ /* 0x002fea0003800000 */
[----:B------:R-:W1:Y:S02]  /*c420*/  SYNCS.PHASECHK.TRANS64.TRYWAIT P0, [UR8+0x30850], R0 ;  /* 0x03085000ff0075a7 */ /* 0x000e640008000148 */
[----:B-1----:R-:W-:Y:S05]  /*c430*/  @!P0 BRA `(.L_x_1281) ;  /* 0x000000d800b08947 */ /* 0x002fea0003800000 */
.L_x_1280:
[----:B------:R-:W-:Y:S01]  /*c440*/  UIADD3 UR37, UR37, 0x400, URZ ;  /* 0x0000040025257890 */ /* 0x000fe2000fffe03f */
[----:B------:R-:W-:Y:S01]  /*c450*/  WARPGROUP.ARRIVE ;  /* 0x00000000000079c5 */ /* 0x000fe20000000000 */
[----:B------:R-:W-:Y:S01]  /*c460*/  UMOV UR7, 0x40000040 ;  /* 0x4000004000077882 */ /* 0x000fe20000000000 */
[----:B01----:R-:W0:Y:S01]  /*c470*/  SHFL.BFLY PT, R0, R17, 0x2, 0x1f ;  /* 0x0c401f0011007f89 */ /* 0x003e2200000e0000 */
[----:B------:R-:W-:Y:S01]  /*c480*/  USHF.R.U32.HI UR37, URZ, 0x4, UR37 ;  /* 0x000000043f257899 */ /* 0x000fe20008011625 */
[----:B------:R-:W-:Y:S01]  /*c490*/  IMAD.U32 R11, RZ, RZ, UR8 ;  /* 0x00000008ff0b7e24 */ /* 0x000fe2000f8e00ff */
[----:B------:R-:W-:Y:S01]  /*c4a0*/  R2UR UR9, R232 ;  /* 0x00000000e80972ca */ /* 0x000fe200000e0000 */
[----:B------:R-:W1:Y:S01]  /*c4b0*/  SHFL.BFLY PT, R2, R5, 0x2, 0x1f ;  /* 0x0c401f0005027f89 */ /* 0x000e6200000e0000 */
[----:B------:R-:W-:Y:S01]  /*c4c0*/  ULOP3.LUT UR37, UR37, 0x3fff, URZ, 0xc0, !UPT ;  /* 0x00003fff25257892 */ /* 0x000fe2000f8ec03f */
[----:B------:R-:W-:Y:S02]  /*c4d0*/  @!P1 VIADD R11, R11, 0x30860 ;  /* 0x000308600b0b9836 */ /* 0x000fe40000000000 */
[----:B------:R-:W-:Y:S01]  /*c4e0*/  IMAD.MOV.U32 R6, RZ, RZ, RZ ;  /* 0x000000ffff067224 */ /* 0x000fe200078e00ff */
[----:B------:R-:W-:Y:S01]  /*c4f0*/  ULOP3.LUT UR4, UR37, 0x2000000, URZ, 0xfc, !UPT ;  /* 0x0200000025047892 */ /* 0x000fe2000f8efc3f */
[----:B------:R-:W-:Y:S01]  /*c500*/  IMAD.U32 R13, RZ, RZ, UR5 ;  /* 0x00000005ff0d7e24 */ /* 0x000fe2000f8e00ff */
[----:B------:R-:W-:-:S02]  /*c510*/  @!P1 PRMT R11, RZ, 0x654, R11 ;  /* 0x00000654ff0b9816 */ /* 0x000fc4000000000b */
[----:B------:R-:W-:Y:S02]  /*c520*/  ULEA UR4, UR36, UR4, 0xb ;  /* 0x0000000424047291 */ /* 0x000fe4000f8e583f */
[----:B------:R-:W-:Y:S02]  /*c530*/  UIADD3 UR36, UR36, 0x1, URZ ;  /* 0x0000000124247890 */ /* 0x000fe4000fffe03f */
[----:B------:R-:W-:Y:S02]  /*c540*/  UIADD3 UR9, UR9, 0x1, URZ ;  /* 0x0000000109097890 */ /* 0x000fe4000fffe03f */
[----:B------:R-:W-:Y:S01]  /*c550*/  UISETP.NE.AND UP0, UPT, UR36, 0x2, UPT ;  /* 0x000000022400788c */ /* 0x000fe2000bf05270 */
[----:B------:R-:W-:Y:S02]  /*c560*/  UMOV UR6, UR4 ;  /* 0x0000000400067c82 */ /* 0x000fe40008000000 */
[----:B------:R-:W-:Y:S01]  /*c570*/  HGMMA.64x256x16.F32.BF16 R24, R196, gdesc[UR4].tnspB, R24, gsb0 ;  /* 0x43e00004c4187df0 */ /* 0x000fe20008001818 */
[----:B------:R-:W-:Y:S01]  /*c580*/  UIADD3 UR6, UR4, 0x80, URZ ;  /* 0x0000008004067890 */ /* 0x000fe2000fffe03f */
[----:B0-----:R-:W-:Y:S01]  /*c590*/  FADD.FTZ R0, R0, R17 ;  /* 0x0000001100007221 */ /* 0x001fe20000010000 */
[----:B------:R-:W-:Y:S01]  /*c5a0*/  UMOV UR7, 0x40000040 ;  /* 0x4000004000077882 */ /* 0x000fe20000000000 */
[----:B------:R-:W-:-:S02]  /*c5b0*/  IMAD.U32 R232, RZ, RZ, UR9 ;  /* 0x00000009ffe87e24 */ /* 0x000fc4000f8e00ff */
[----:B-1----:R-:W-:Y:S01]  /*c5c0*/  FADD.FTZ R2, R2, R5 ;  /* 0x0000000502027221 */ /* 0x002fe20000010000 */
[----:B------:R-:W-:Y:S01]  /*c5d0*/  IMAD.MOV.U32 R5, RZ, RZ, RZ ;  /* 0x000000ffff057224 */ /* 0x000fe200078e00ff */
[----:B------:R-:W0:Y:S01]  /*c5e0*/  SHFL.BFLY PT, R7, R0, 0x1, 0x1f ;  /* 0x0c201f0000077f89 */ /* 0x000e2200000e0000 */
[----:B------:R-:W-:-:S03]  /*c5f0*/  USEL UR36, UR36, URZ, UP0 ;  /* 0x0000003f24247287 */ /* 0x000fc60008000000 */
[----:B------:R-:W1:Y:S01]  /*c600*/  SHFL.BFLY PT, R9, R2, 0x1, 0x1f ;  /* 0x0c201f0002097f89 */ /* 0x000e6200000e0000 */
[----:B0-----:R-:W-:Y:S01]  /*c610*/  FADD.FTZ R10, R0, R7 ;  /* 0x00000007000a7221 */ /* 0x001fe20000010000 */
[----:B------:R-:W-:Y:S02]  /*c620*/  IMAD.U32 R7, RZ, RZ, UR5 ;  /* 0x00000005ff077e24 */ /* 0x000fe4000f8e00ff */
[----:B------:R-:W-:Y:S02]  /*c630*/  IMAD.MOV.U32 R0, RZ, RZ, -0x800000 ;  /* 0xff800000ff007424 */ /* 0x000fe400078e00ff */
[----:B-1----:R-:W-:Y:S01]  /*c640*/  FADD.FTZ R12, R2, R9 ;  /* 0x00000009020c7221 */ /* 0x002fe20000010000 */
[----:B------:R-:W-:Y:S01]  /*c650*/  FSETP.NE.FTZ.AND P0, PT, R10, RZ, PT ;  /* 0x000000ff0a00720b */ /* 0x000fe20003f15000 */
[----:B------:R-:W-:-:S03]  /*c660*/  IMAD.MOV.U32 R2, RZ, RZ, -0x800000 ;  /* 0xff800000ff027424 */ /* 0x000fc600078e00ff */
[----:B------:R-:W-:-:S09]  /*c670*/  FSETP.NE.FTZ.AND P2, PT, R12, RZ, PT ;  /* 0x000000ff0c00720b */ /* 0x000fd20003f55000 */
        /* <DEDUP_REMOVED lines=23> */
[----:B------:R-:W-:-:S04]  /*c7f0*/  USEL UR4, URZ, 0x1, UP0 ;  /* 0x000000013f047887 */ /* 0x000fc80008000000 */
[----:B------:R-:W-:Y:S01]  /*c800*/  ULOP3.LUT UR38, UR38, UR4, URZ, 0x3c, !UPT ;  /* 0x0000000426267292 */ /* 0x000fe2000f8e3c3f */
[----:B------:R-:W-:Y:S02]  /*c810*/  WARPGROUP.DEPBAR.LE gsb0, 0x0 ;  /* 0x00008000000079c5 */ /* 0x000fe40000010000 */
[----:B------:R-:W-:-:S15]  /*c820*/  WARPGROUP.ARRIVE ;  /* 0x00000000000079c5 */ /* 0x000fde0000000000 */
[----:B------:R-:W-:-:S03]  /*c830*/  NOP ;  /* 0x0000000000007918 */ /* 0x000fc60000000000 */
        /* <DEDUP_REMOVED lines=131> */
.L_x_1211:
        /* <DEDUP_REMOVED lines=11> */
[----:B------:R-:W2:Y:S01]  /*d120*/  LDL R3, [R1+0x60] ;  /* 0x0000600001037983 */ /* 0x000ea20000100800 */
[----:B------:R-:W0:Y:S01]  /*d130*/  S2UR UR4, SR_SWINHI ;  /* 0x00000000000479c3 */ /* 0x000e220000002f00 */
[----:B------:R-:W-:Y:S01]  /*d140*/  IMAD.MOV.U32 R20, RZ, RZ, 0x2 ;  /* 0x00000002ff147424 */ /* 0x000fe200078e00ff */
[----:B------:R-:W-:Y:S01]  /*d150*/  R2UR UR19, R23 ;  /* 0x00000000171372ca */ /* 0x000fe200000e0000 */
[----:B------:R-:W-:Y:S01]  /*d160*/  ULDC.64 UR16, c[0x0][0xc00] ;  /* 0x0003000000107ab9 */ /* 0x000fe20000000a00 */
[----:B------:R-:W-:Y:S01]  /*d170*/  F2FP.BF16.F32.PACK_AB R6, R29, R28 ;  /* 0x0000001c1d06723e */ /* 0x000fe200000010ff */
[----:B------:R-:W-:Y:S01]  /*d180*/  ULDC.64 UR12, c[0x0][0xc00] ;  /* 0x00030000000c7ab9 */ /* 0x000fe20000000a00 */
[----:B------:R-:W-:Y:S01]  /*d190*/  F2FP.BF16.F32.PACK_AB R7, R31, R30 ;  /* 0x0000001e1f07723e */ /* 0x000fe200000010ff */
[----:B------:R-:W-:Y:S01]  /*d1a0*/  ULDC.64 UR20, c[0x0][0x208] ;  /* 0x0000820000147ab9 */ /* 0x000fe20000000a00 */
[----:B------:R-:W-:Y:S01]  /*d1b0*/  R2UR UR9, R231 ;  /* 0x00000000e70972ca */ /* 0x000fe200000e0000 */
[----:B------:R-:W-:Y:S01]  /*d1c0*/  ULDC.64 UR14, c[0x0][0xc08] ;  /* 0x00030200000e7ab9 */ /* 0x000fe20000000a00 */
[----:B------:R-:W-:Y:S01]  /*d1d0*/  ULDC UR22, c[0x0][0xbe8] ;  /* 0x0002fa0000167ab9 */ /* 0x000fe20000000800 */
[----:B------:R-:W-:-:S02]  /*d1e0*/  R2UR UR18, R201 ;  /* 0x00000000c91272ca */ /* 0x000fc400000e0000 */
[----:B------:R-:W-:-:S08]  /*d1f0*/  R2UR UR26, R202 ;  /* 0x00000000ca1a72ca */ /* 0x000fd000000e0000 */
[----:B------:R-:W-:Y:S01]  /*d200*/  UIMAD.WIDE UR12, UR9, 0x4, UR12 ;  /* 0x00000004090c78a5 */ /* 0x000fe2000f8e020c */
[----:B------:R-:W-:Y:S01]  /*d210*/  UMOV UR10, UR8 ;  /* 0x00000008000a7c82 */ /* 0x000fe20008000000 */
[----:B0-----:R-:W-:Y:S01]  /*d220*/  UMOV UR11, UR4 ;  /* 0x00000004000b7c82 */ /* 0x001fe20008000000 */
[----:B------:R-:W-:Y:S01]  /*d230*/  UISETP.NE.U32.AND UP0, UPT, UR14, URZ, UPT ;  /* 0x0000003f0e00728c */ /* 0x000fe2000bf05070 */
[----:B------:R-:W-:-:S03]  /*d240*/  ULDC UR4, c[0x0][0xad4] ;  /* 0x0002b50000047ab9 */ /* 0x000fc60000000800 */
[----:B------:R-:W-:-:S11]  /*d250*/  UISETP.NE.AND.EX UP0, UPT, UR15, URZ, UPT, UP0 ;  /* 0x0000003f0f00728c */ /* 0x000fd6000bf05300 */
[----:B------:R-:W-:Y:S02]  /*d260*/  @UP0 ULDC.64 UR14, c[0x0][0xc08] ;  /* 0x00030200000e0ab9 */ /* 0x000fe40000000a00 */
[----:B------:R-:W-:Y:S01]  /*d270*/  @UP0 UIMAD.WIDE UR14, UR9, 0x4, UR14 ;  /* 0x00000004090e08a5 */ /* 0x000fe2000f8e020e */
[----:B------:R-:W-:Y:S01]  /*d280*/  BAR.SYNC.DEFER_BLOCKING 0x1, 0x100 ;  /* 0x0044000000007b1d */ /* 0x000fe20000010000 */
[----:B--2---:R-:W-:-:S03]  /*d290*/  IMAD.WIDE R20, R3, R20, UR10 ;  /* 0x0000000a03147e25 */ /* 0x004fc6000f8e0214 */
[C---:B------:R-:W-:Y:S02]  /*d2a0*/  IADD3 R9, P1, R20.reuse, 0x20, RZ ;  /* 0x0000002014097810 */ /* 0x040fe40007f3e0ff */
[C---:B------:R-:W-:Y:S02]  /*d2b0*/  IADD3 R11, P0, R20.reuse, 0x40, RZ ;  /* 0x00000040140b7810 */ /* 0x040fe40007f1e0ff */
[----:B------:R-:W-:Y:S02]  /*d2c0*/  LOP3.LUT R8, R9, 0x380, RZ, 0xc0, !PT ;  /* 0x0000038009087812 */ /* 0x000fe400078ec0ff */
[----:B------:R-:W-:Y:S02]  /*d2d0*/  IADD3 R23, P4, R20, 0x60, RZ ;  /* 0x0000006014177810 */ /* 0x000fe40007f9e0ff */
[----:B------:R-:W-:Y:S02]  /*d2e0*/  LOP3.LUT R10, R11, 0x380, RZ, 0xc0, !PT ;  /* 0x000003800b0a7812 */ /* 0x000fe400078ec0ff */
[----:B------:R-:W-:-:S02]  /*d2f0*/  SHF.R.U64 R8, R8, 0x3, RZ ;  /* 0x0000000308087819 */ /* 0x000fc400000012ff */
[C---:B------:R-:W-:Y:S02]  /*d300*/  IADD3 R155, P6, R20.reuse, 0x4020, RZ ;  /* 0x00004020149b7810 */ /* 0x040fe40007fde0ff */
[----:B------:R-:W-:Y:S02]  /*d310*/  IADD3 R157, P5, R20, 0x4040, RZ ;  /* 0x00004040149d7810 */ /* 0x000fe40007fbe0ff */
[----:B------:R-:W-:Y:S02]  /*d320*/  LOP3.LUT R22, R23, 0x380, RZ, 0xc0, !PT ;  /* 0x0000038017167812 */ /* 0x000fe400078ec0ff */
[----:B------:R-:W-:Y:S02]  /*d330*/  SHF.R.U64 R10, R10, 0x3, RZ ;  /* 0x000000030a0a7819 */ /* 0x000fe400000012ff */
[----:B------:R-:W-:Y:S01]  /*d340*/  LOP3.LUT R8, R8, R9, RZ, 0x3c, !PT ;  /* 0x0000000908087212 */ /* 0x000fe200078e3cff */
[----:B------:R-:W-:Y:S01]  /*d350*/  IMAD.X R9, RZ, RZ, R21, P1 ;  /* 0x000000ffff097224 */ /* 0x000fe200008e0615 */
[----:B------:R-:W-:-:S02]  /*d360*/  LOP3.LUT R154, R155, 0x380, RZ, 0xc0, !PT ;  /* 0x000003809b9a7812 */ /* 0x000fc400078ec0ff */
[----:B------:R-:W-:Y:S02]  /*d370*/  LOP3.LUT R156, R157, 0x380, RZ, 0xc0, !PT ;  /* 0x000003809d9c7812 */ /* 0x000fe400078ec0ff */
[C---:B------:R-:W-:Y:S02]  /*d380*/  LOP3.LUT R5, R20.reuse, 0x380, RZ, 0xc0, !PT ;  /* 0x0000038014057812 */ /* 0x040fe400078ec0ff */
[C---:B------:R-:W-:Y:S02]  /*d390*/  IADD3 R153, P3, R20.reuse, 0x4000, RZ ;  /* 0x0000400014997810 */ /* 0x040fe40007f7e0ff */
[C---:B------:R-:W-:Y:S02]  /*d3a0*/  IADD3 R159, P2, R20.reuse, 0x4060, RZ ;  /* 0x00004060149f7810 */ /* 0x040fe40007f5e0ff */
[----:B------:R-:W-:Y:S02]  /*d3b0*/  IADD3 R161, P1, R20, 0x8000, RZ ;  /* 0x0000800014a17810 */ /* 0x000fe40007f3e0ff */
[----:B------:R-:W-:-:S02]  /*d3c0*/  SHF.R.U64 R22, R22, 0x3, RZ ;  /* 0x0000000316167819 */ /* 0x000fc400000012ff */
[----:B------:R-:W-:Y:S01]  /*d3d0*/  LOP3.LUT R10, R10, R11, RZ, 0x3c, !PT ;  /* 0x0000000b0a0a7212 */ /* 0x000fe200078e3cff */
[----:B------:R-:W-:Y:S01]  /*d3e0*/  IMAD.X R11, RZ, RZ, R21, P0 ;  /* 0x000000ffff0b7224 */ /* 0x000fe200000e0615 */
[----:B------:R-:W-:Y:S02]  /*d3f0*/  SHF.R.U64 R154, R154, 0x3, RZ ;  /* 0x000000039a9a7819 */ /* 0x000fe400000012ff */
[----:B------:R-:W-:Y:S02]  /*d400*/  SHF.R.U64 R156, R156, 0x3, RZ ;  /* 0x000000039c9c7819 */ /* 0x000fe400000012ff */
[----:B------:R-:W-:Y:S02]  /*d410*/  SHF.R.U64 R5, R5, 0x3, RZ ;  /* 0x0000000305057819 */ /* 0x000fe400000012ff */
[----:B------:R-:W-:Y:S02]  /*d420*/  LOP3.LUT R152, R153, 0x380, RZ, 0xc0, !PT ;  /* 0x0000038099987812 */ /* 0x000fe400078ec0ff */
[----:B------:R-:W-:-:S02]  /*d430*/  LOP3.LUT R158, R159, 0x380, RZ, 0xc0, !PT ;  /* 0x000003809f9e7812 */ /* 0x000fc400078ec0ff */
[----:B------:R-:W-:Y:S02]  /*d440*/  IADD3 R163, P0, R20, 0x8020, RZ ;  /* 0x0000802014a37810 */ /* 0x000fe40007f1e0ff */
[----:B------:R-:W-:Y:S02]  /*d450*/  LOP3.LUT R160, R161, 0x380, RZ, 0xc0, !PT ;  /* 0x00000380a1a07812 */ /* 0x000fe400078ec0ff */
[----:B------:R-:W-:Y:S01]  /*d460*/  LOP3.LUT R22, R22, R23, RZ, 0x3c, !PT ;  /* 0x0000001716167212 */ /* 0x000fe200078e3cff */
[--C-:B------:R-:W-:Y:S01]  /*d470*/  IMAD.X R23, RZ, RZ, R21.reuse, P4 ;  /* 0x000000ffff177224 */ /* 0x100fe200020e0615 */
[----:B------:R-:W-:Y:S01]  /*d480*/  LOP3.LUT R154, R154, R155, RZ, 0x3c, !PT ;  /* 0x0000009b9a9a7212 */ /* 0x000fe200078e3cff */
[--C-:B------:R-:W-:Y:S01]  /*d490*/  IMAD.X R155, RZ, RZ, R21.reuse, P6 ;  /* 0x000000ffff9b7224 */ /* 0x100fe200030e0615 */
[----:B------:R-:W-:Y:S01]  /*d4a0*/  LOP3.LUT R156, R156, R157, RZ, 0x3c, !PT ;  /* 0x0000009d9c9c7212 */ /* 0x000fe200078e3cff */
[----:B------:R-:W-:Y:S01]  /*d4b0*/  IMAD.X R157, RZ, RZ, R21, P5 ;  /* 0x000000ffff9d7224 */ /* 0x000fe200028e0615 */
[----:B------:R-:W-:-:S02]  /*d4c0*/  IADD3 R169, P4, R20, 0x8040, RZ ;  /* 0x0000804014a97810 */ /* 0x000fc40007f9e0ff */
[----:B------:R-:W-:Y:S01]  /*d4d0*/  LOP3.LUT R4, R5, R20, RZ, 0x3c, !PT ;  /* 0x0000001405047212 */ /* 0x000fe200078e3cff */
[----:B------:R-:W-:Y:S01]  /*d4e0*/  IMAD.MOV.U32 R5, RZ, RZ, R21 ;  /* 0x000000ffff057224 */ /* 0x000fe200078e0015 */
[----:B------:R-:W-:Y:S02]  /*d4f0*/  SHF.R.U64 R152, R152, 0x3, RZ ;  /* 0x0000000398987819 */ /* 0x000fe400000012ff */
[----:B------:R-:W-:Y:S02]  /*d500*/  SHF.R.U64 R158, R158, 0x3, RZ ;  /* 0x000000039e9e7819 */ /* 0x000fe400000012ff */
[----:B------:R-:W-:Y:S02]  /*d510*/  LOP3.LUT R162, R163, 0x380, RZ, 0xc0, !PT ;  /* 0x00000380a3a27812 */ /* 0x000fe400078ec0ff */
[----:B------:R-:W-:Y:S02]  /*d520*/  SHF.R.U64 R160, R160, 0x3, RZ ;  /* 0x00000003a0a07819 */ /* 0x000fe400000012ff */
[----:B------:R-:W-:-:S02]  /*d530*/  IADD3 R13, P6, R20, 0xc000, RZ ;  /* 0x0000c000140d7810 */ /* 0x000fc40007fde0ff */
[----:B------:R-:W-:Y:S02]  /*d540*/  IADD3 R15, P5, R20, 0xc020, RZ ;  /* 0x0000c020140f7810 */ /* 0x000fe40007fbe0ff */
[----:B------:R-:W-:Y:S02]  /*d550*/  LOP3.LUT R168, R169, 0x380, RZ, 0xc0, !PT ;  /* 0x00000380a9a87812 */ /* 0x000fe400078ec0ff */
[----:B------:R-:W-:Y:S01]  /*d560*/  LOP3.LUT R152, R152, R153, RZ, 0x3c, !PT ;  /* 0x0000009998987212 */ /* 0x000fe200078e3cff */
[--C-:B------:R-:W-:Y:S01]  /*d570*/  IMAD.X R153, RZ, RZ, R21.reuse, P3 ;  /* 0x000000ffff997224 */ /* 0x100fe200018e0615 */
[----:B------:R-:W-:Y:S01]  /*d580*/  LOP3.LUT R158, R158, R159, RZ, 0x3c, !PT ;  /* 0x0000009f9e9e7212 */ /* 0x000fe200078e3cff */
[--C-:B------:R-:W-:Y:S01]  /*d590*/  IMAD.X R159, RZ, RZ, R21.reuse, P2 ;  /* 0x000000ffff9f7224 */ /* 0x100fe200010e0615 */
[----:B------:R-:W-:Y:S02]  /*d5a0*/  SHF.R.U64 R162, R162, 0x3, RZ ;  /* 0x00000003a2a27819 */ /* 0x000fe400000012ff */
[----:B------:R-:W-:Y:S01]  /*d5b0*/  LOP3.LUT R160, R160, R161, RZ, 0x3c, !PT ;  /* 0x000000a1a0a07212 */ /* 0x000fe200078e3cff */
[----:B------:R-:W-:Y:S01]  /*d5c0*/  IMAD.X R161, RZ, RZ, R21, P1 ;  /* 0x000000ffffa17224 */ /* 0x000fe200008e0615 */
[----:B------:R-:W-:-:S02]  /*d5d0*/  LOP3.LUT R12, R13, 0x380, RZ, 0xc0, !PT ;  /* 0x000003800d0c7812 */ /* 0x000fc400078ec0ff */
[----:B------:R-:W-:Y:S02]  /*d5e0*/  LOP3.LUT R14, R15, 0x380, RZ, 0xc0, !PT ;  /* 0x000003800f0e7812 */ /* 0x000fe400078ec0ff */
[----:B------:R-:W-:Y:S02]  /*d5f0*/  MOV R3, R4 ;  /* 0x0000000400037202 */ /* 0x000fe40000000f00 */
[C---:B------:R-:W-:Y:S02]  /*d600*/  IADD3 R171, P3, R20.reuse, 0x8060, RZ ;  /* 0x0000806014ab7810 */ /* 0x040fe40007f7e0ff */
[----:B------:R-:W-:Y:S02]  /*d610*/  F2FP.BF16.F32.PACK_AB R4, R25, R24 ;  /* 0x000000181904723e */ /* 0x000fe400000010ff */
[----:B------:R-:W-:Y:S02]  /*d620*/  F2FP.BF16.F32.PACK_AB R5, R27, R26 ;  /* 0x0000001a1b05723e */ /* 0x000fe400000010ff */
[----:B------:R-:W-:-:S02]  /*d630*/  IADD3 R167, P2, R20, 0xc040, RZ ;  /* 0x0000c04014a77810 */ /* 0x000fc40007f5e0ff */
[----:B------:R-:W-:Y:S01]  /*d640*/  IADD3 R164, P1, R20, 0xc060, RZ ;  /* 0x0000c06014a47810 */ /* 0x000fe20007f3e0ff */
[----:B------:R0:W-:Y:S01]  /*d650*/  STSM.16.M88.4 [R3], R4 ;  /* 0x0000000403007844 */ /* 0x0001e20000000200 */
[----:B------:R-:W-:Y:S02]  /*d660*/  SHF.R.U64 R168, R168, 0x3, RZ ;  /* 0x00000003a8a87819 */ /* 0x000fe400000012ff */
[----:B------:R-:W-:Y:S01]  /*d670*/  LOP3.LUT R162, R162, R163, RZ, 0x3c, !PT ;  /* 0x000000a3a2a27212 */ /* 0x000fe200078e3cff */
[----:B------:R-:W-:Y:S01]  /*d680*/  IMAD.X R163, RZ, RZ, R21, P0 ;  /* 0x000000ffffa37224 */ /* 0x000fe200000e0615 */
[----:B------:R-:W-:Y:S02]  /*d690*/  SHF.R.U64 R12, R12, 0x3, RZ ;  /* 0x000000030c0c7819 */ /* 0x000fe400000012ff */
[----:B------:R-:W-:Y:S02]  /*d6a0*/  SHF.R.U64 R14, R14, 0x3, RZ ;  /* 0x000000030e0e7819 */ /* 0x000fe400000012ff */
[----:B------:R-:W-:-:S02]  /*d6b0*/  LOP3.LUT R170, R171, 0x380, RZ, 0xc0, !PT ;  /* 0x00000380abaa7812 */ /* 0x000fc400078ec0ff */
[----:B------:R-:W-:Y:S02]  /*d6c0*/  LOP3.LUT R166, R167, 0x380, RZ, 0xc0, !PT ;  /* 0x00000380a7a67812 */ /* 0x000fe400078ec0ff */
[----:B------:R-:W-:Y:S02]  /*d6d0*/  LOP3.LUT R165, R164, 0x380, RZ, 0xc0, !PT ;  /* 0x00000380a4a57812 */ /* 0x000fe400078ec0ff */
[----:B------:R-:W-:Y:S01]  /*d6e0*/  LOP3.LUT R168, R168, R169, RZ, 0x3c, !PT ;  /* 0x000000a9a8a87212 */ /* 0x000fe200078e3cff */
[--C-:B------:R-:W-:Y:S01]  /*d6f0*/  IMAD.X R169, RZ, RZ, R21.reuse, P4 ;  /* 0x000000ffffa97224 */ /* 0x100fe200020e0615 */
[----:B------:R-:W-:Y:S01]  /*d700*/  LOP3.LUT R12, R12, R13, RZ, 0x3c, !PT ;  /* 0x0000000d0c0c7212 */ /* 0x000fe200078e3cff */
[--C-:B------:R-:W-:Y:S01]  /*d710*/  IMAD.X R13, RZ, RZ, R21.reuse, P6 ;  /* 0x000000ffff0d7224 */ /* 0x100fe200030e0615 */
[----:B------:R-:W-:Y:S01]  /*d720*/  LOP3.LUT R14, R14, R15, RZ, 0x3c, !PT ;  /* 0x0000000f0e0e7212 */ /* 0x000fe200078e3cff */
[----:B------:R-:W-:Y:S01]  /*d730*/  IMAD.X R15, RZ, RZ, R21, P5 ;  /* 0x000000ffff0f7224 */ /* 0x000fe200028e0615 */
[----:B------:R-:W-:-:S02]  /*d740*/  MOV R18, R8 ;  /* 0x0000000800127202 */ /* 0x000fc40000000f00 */
[----:B------:R-:W-:Y:S02]  /*d750*/  MOV R20, R10 ;  /* 0x0000000a00147202 */ /* 0x000fe40000000f00 */
[----:B0-----:R-:W-:Y:S02]  /*d760*/  F2FP.BF16.F32.PACK_AB R4, R33, R32 ;  /* 0x000000202104723e */ /* 0x001fe400000010ff */
[----:B------:R-:W-:Y:S02]  /*d770*/  F2FP.BF16.F32.PACK_AB R5, R35, R34 ;  /* 0x000000222305723e */ /* 0x000fe400000010ff */
[----:B------:R-:W-:Y:S02]  /*d780*/  F2FP.BF16.F32.PACK_AB R6, R37, R36 ;  /* 0x000000242506723e */ /* 0x000fe400000010ff */
[----:B------:R-:W-:Y:S02]  /*d790*/  F2FP.BF16.F32.PACK_AB R7, R39, R38 ;  /* 0x000000262707723e */ /* 0x000fe400000010ff */
[----:B------:R-:W-:-:S02]  /*d7a0*/  MOV R173, R156 ;  /* 0x0000009c00ad7202 */ /* 0x000fc40000000f00 */
[----:B------:R-:W-:Y:S01]  /*d7b0*/  MOV R174, R158 ;  /* 0x0000009e00ae7202 */ /* 0x000fe20000000f00 */
[----:B------:R0:W-:Y:S01]  /*d7c0*/  STSM.16.M88.4 [R18], R4 ;  /* 0x0000000412007844 */ /* 0x0001e20000000200 */
[----:B------:R-:W-:Y:S02]  /*d7d0*/  F2FP.BF16.F32.PACK_AB R8, R41, R40 ;  /* 0x000000282908723e */ /* 0x000fe400000010ff */
[----:B------:R-:W-:Y:S02]  /*d7e0*/  F2FP.BF16.F32.PACK_AB R9, R43, R42 ;  /* 0x0000002a2b09723e */ /* 0x000fe400000010ff */
[----:B------:R-:W-:Y:S02]  /*d7f0*/  F2FP.BF16.F32.PACK_AB R10, R45, R44 ;  /* 0x0000002c2d0a723e */ /* 0x000fe400000010ff */
[----:B------:R-:W-:Y:S02]  /*d800*/  F2FP.BF16.F32.PACK_AB R11, R47, R46 ;  /* 0x0000002e2f0b723e */ /* 0x000fe400000010ff */
[----:B------:R-:W-:-:S02]  /*d810*/  SHF.R.U64 R170, R170, 0x3, RZ ;  /* 0x00000003aaaa7819 */ /* 0x000fc400000012ff */
[----:B------:R-:W-:Y:S01]  /*d820*/  SHF.R.U64 R166, R166, 0x3, RZ ;  /* 0x00000003a6a67819 */ /* 0x000fe200000012ff */
[----:B------:R1:W-:Y:S01]  /*d830*/  STSM.16.M88.4 [R20], R8 ;  /* 0x0000000814007844 */ /* 0x0003e20000000200 */
[----:B------:R-:W-:Y:S02]  /*d840*/  SHF.R.U64 R165, R165, 0x3, RZ ;  /* 0x00000003a5a57819 */ /* 0x000fe400000012ff */
[----:B------:R-:W-:Y:S02]  /*d850*/  MOV R22, R22 ;  /* 0x0000001600167202 */ /* 0x000fe40000000f00 */
[----:B------:R-:W-:Y:S02]  /*d860*/  MOV R3, R160 ;  /* 0x000000a000037202 */ /* 0x000fe40000000f00 */
[----:B------:R-:W-:Y:S02]  /*d870*/  MOV R17, R162 ;  /* 0x000000a200117202 */ /* 0x000fe40000000f00 */
[----:B------:R-:W-:-:S02]  /*d880*/  F2FP.BF16.F32.PACK_AB R156, R49, R48 ;  /* 0x00000030319c723e */ /* 0x000fc400000010ff */
[----:B------:R-:W-:Y:S02]  /*d890*/  F2FP.BF16.F32.PACK_AB R157, R51, R50 ;  /* 0x00000032339d723e */ /* 0x000fe400000010ff */
[----:B------:R-:W-:Y:S02]  /*d8a0*/  F2FP.BF16.F32.PACK_AB R158, R53, R52 ;  /* 0x00000034359e723e */ /* 0x000fe400000010ff */
[----:B------:R-:W-:Y:S02]  /*d8b0*/  F2FP.BF16.F32.PACK_AB R159, R55, R54 ;  /* 0x00000036379f723e */ /* 0x000fe400000010ff */
[----:B------:R-:W-:Y:S02]  /*d8c0*/  MOV R152, R152 ;  /* 0x0000009800987202 */ /* 0x000fe40000000f00 */
[----:B------:R-:W-:Y:S01]  /*d8d0*/  F2FP.BF16.F32.PACK_AB R160, R57, R56 ;  /* 0x0000003839a0723e */ /* 0x000fe200000010ff */
[----:B------:R2:W-:Y:S01]  /*d8e0*/  STSM.16.M88.4 [R22], R156 ;  /* 0x0000009c16007844 */ /* 0x0005e20000000200 */
[----:B------:R-:W-:-:S02]  /*d8f0*/  F2FP.BF16.F32.PACK_AB R161, R59, R58 ;  /* 0x0000003a3ba1723e */ /* 0x000fc400000010ff */
[----:B------:R-:W-:Y:S02]  /*d900*/  F2FP.BF16.F32.PACK_AB R162, R61, R60 ;  /* 0x0000003c3da2723e */ /* 0x000fe400000010ff */
[----:B------:R-:W-:Y:S02]  /*d910*/  F2FP.BF16.F32.PACK_AB R163, R63, R62 ;  /* 0x0000003e3fa3723e */ /* 0x000fe400000010ff */
[----:B------:R-:W-:Y:S02]  /*d920*/  MOV R169, R168 ;  /* 0x000000a800a97202 */ /* 0x000fe40000000f00 */
[----:B------:R-:W-:Y:S01]  /*d930*/  LOP3.LUT R170, R170, R171, RZ, 0x3c, !PT ;  /* 0x000000abaaaa7212 */ /* 0x000fe200078e3cff */
[--C-:B------:R-:W-:Y:S01]  /*d940*/  IMAD.X R171, RZ, RZ, R21.reuse, P3 ;  /* 0x000000ffffab7224 */ /* 0x100fe200018e0615 */
[----:B------:R-:W-:Y:S01]  /*d950*/  LOP3.LUT R166, R166, R167, RZ, 0x3c, !PT ;  /* 0x000000a7a6a67212 */ /* 0x000fe200078e3cff */
[--C-:B------:R-:W-:Y:S01]  /*d960*/  IMAD.X R167, RZ, RZ, R21.reuse, P2 ;  /* 0x000000ffffa77224 */ /* 0x100fe200010e0615 */
[----:B------:R-:W-:Y:S01]  /*d970*/  LOP3.LUT R164, R165, R164, RZ, 0x3c, !PT ;  /* 0x000000a4a5a47212 */ /* 0x000fe200078e3cff */
[----:B------:R-:W-:Y:S01]  /*d980*/  IMAD.X R165, RZ, RZ, R21, P1 ;  /* 0x000000ffffa57224 */ /* 0x000fe200008e0615 */
[----:B0-----:R-:W-:Y:S01]  /*d990*/  MOV R18, R12 ;  /* 0x0000000c00127202 */ /* 0x001fe20000000f00 */
[----:B------:R0:W-:Y:S01]  /*d9a0*/  STSM.16.M88.4 [R152], R160 ;  /* 0x000000a098007844 */ /* 0x0001e20000000200 */
[----:B------:R-:W-:-:S02]  /*d9b0*/  MOV R168, R14 ;  /* 0x0000000e00a87202 */ /* 0x000fc40000000f00 */
[----:B------:R-:W-:Y:S02]  /*d9c0*/  MOV R172, R154 ;  /* 0x0000009a00ac7202 */ /* 0x000fe40000000f00 */
[----:B------:R-:W-:Y:S02]  /*d9d0*/  F2FP.BF16.F32.PACK_AB R12, R65, R64 ;  /* 0x00000040410c723e */ /* 0x000fe400000010ff */
[----:B------:R-:W-:Y:S02]  /*d9e0*/  F2FP.BF16.F32.PACK_AB R13, R67, R66 ;  /* 0x00000042430d723e */ /* 0x000fe400000010ff */
[----:B------:R-:W-:Y:S02]  /*d9f0*/  F2FP.BF16.F32.PACK_AB R14, R69, R68 ;  /* 0x00000044450e723e */ /* 0x000fe400000010ff */
[----:B------:R-:W-:Y:S02]  /*da00*/  F2FP.BF16.F32.PACK_AB R15, R71, R70 ;  /* 0x00000046470f723e */ /* 0x000fe400000010ff */
[----:B-1----:R-:W-:-:S02]  /*da10*/  F2FP.BF16.F32.PACK_AB R20, R73, R72 ;  /* 0x000000484914723e */ /* 0x002fc400000010ff */
[----:B------:R-:W-:Y:S01]  /*da20*/  F2FP.BF16.F32.PACK_AB R21, R75, R74 ;  /* 0x0000004a4b15723e */ /* 0x000fe200000010ff */
[----:B------:R1:W-:Y:S01]  /*da30*/  STSM.16.M88.4 [R172], R12 ;  /* 0x0000000cac007844 */ /* 0x0003e20000000200 */
[----:B--2---:R-:W-:Y:S02]  /*da40*/  F2FP.BF16.F32.PACK_AB R22, R77, R76 ;  /* 0x0000004c4d16723e */ /* 0x004fe400000010ff */
[----:B------:R-:W-:Y:S02]  /*da50*/  F2FP.BF16.F32.PACK_AB R23, R79, R78 ;  /* 0x0000004e4f17723e */ /* 0x000fe400000010ff */
[----:B0-----:R-:W-:Y:S02]  /*da60*/  F2FP.BF16.F32.PACK_AB R152, R81, R80 ;  /* 0x000000505198723e */ /* 0x001fe400000010ff */
[----:B------:R-:W-:Y:S01]  /*da70*/  F2FP.BF16.F32.PACK_AB R153, R83, R82 ;  /* 0x000000525399723e */ /* 0x000fe200000010ff */
[----:B------:R0:W-:Y:S01]  /*da80*/  STSM.16.M88.4 [R173], R20 ;  /* 0x00000014ad007844 */ /* 0x0001e20000000200 */
[----:B------:R-:W-:-:S02]  /*da90*/  F2FP.BF16.F32.PACK_AB R154, R85, R84 ;  /* 0x00000054559a723e */ /* 0x000fc400000010ff */
[----:B------:R-:W-:Y:S02]  /*daa0*/  F2FP.BF16.F32.PACK_AB R155, R87, R86 ;  /* 0x00000056579b723e */ /* 0x000fe400000010ff */
[----:B------:R-:W-:Y:S02]  /*dab0*/  F2FP.BF16.F32.PACK_AB R4, R89, R88 ;  /* 0x000000585904723e */ /* 0x000fe400000010ff */
[----:B------:R-:W-:Y:S01]  /*dac0*/  F2FP.BF16.F32.PACK_AB R5, R91, R90 ;  /* 0x0000005a5b05723e */ /* 0x000fe200000010ff */
[----:B------:R2:W-:Y:S01]  /*dad0*/  STSM.16.M88.4 [R174], R152 ;  /* 0x00000098ae007844 */ /* 0x0005e20000000200 */
[----:B------:R-:W-:Y:S02]  /*dae0*/  F2FP.BF16.F32.PACK_AB R6, R93, R92 ;  /* 0x0000005c5d06723e */ /* 0x000fe400000010ff */
[----:B------:R-:W-:Y:S02]  /*daf0*/  F2FP.BF16.F32.PACK_AB R7, R95, R94 ;  /* 0x0000005e5f07723e */ /* 0x000fe400000010ff */
[----:B------:R-:W-:-:S02]  /*db00*/  F2FP.BF16.F32.PACK_AB R8, R97, R96 ;  /* 0x000000606108723e */ /* 0x000fc400000010ff */
[----:B------:R-:W-:Y:S01]  /*db10*/  F2FP.BF16.F32.PACK_AB R9, R99, R98 ;  /* 0x000000626309723e */ /* 0x000fe200000010ff */
[----:B------:R-:W-:Y:S01]  /*db20*/  STSM.16.M88.4 [R3], R4 ;  /* 0x0000000403007844 */ /* 0x000fe20000000200 */
[----:B------:R-:W-:Y:S02]  /*db30*/  F2FP.BF16.F32.PACK_AB R10, R101, R100 ;  /* 0x00000064650a723e */ /* 0x000fe400000010ff */
[----:B------:R-:W-:Y:S02]  /*db40*/  F2FP.BF16.F32.PACK_AB R11, R103, R102 ;  /* 0x00000066670b723e */ /* 0x000fe400000010ff */
[----:B-1----:R-:W-:Y:S02]  /*db50*/  F2FP.BF16.F32.PACK_AB R12, R105, R104 ;  /* 0x00000068690c723e */ /* 0x002fe400000010ff */
[----:B------:R-:W-:Y:S01]  /*db60*/  F2FP.BF16.F32.PACK_AB R13, R107, R106 ;  /* 0x0000006a6b0d723e */ /* 0x000fe200000010ff */
[----:B------:R-:W-:Y:S01]  /*db70*/  STSM.16.M88.4 [R17], R8 ;  /* 0x0000000811007844 */ /* 0x000fe20000000200 */
[----:B------:R-:W-:-:S02]  /*db80*/  F2FP.BF16.F32.PACK_AB R14, R109, R108 ;  /* 0x0000006c6d0e723e */ /* 0x000fc400000010ff */
[----:B------:R-:W-:Y:S02]  /*db90*/  F2FP.BF16.F32.PACK_AB R15, R111, R110 ;  /* 0x0000006e6f0f723e */ /* 0x000fe400000010ff */
[----:B------:R-:W-:Y:S02]  /*dba0*/  MOV R170, R170 ;  /* 0x000000aa00aa7202 */ /* 0x000fe40000000f00 */
[----:B0-----:R-:W-:Y:S01]  /*dbb0*/  F2FP.BF16.F32.PACK_AB R20, R113, R112 ;  /* 0x000000707114723e */ /* 0x001fe200000010ff */
[----:B------:R0:W-:Y:S01]  /*dbc0*/  STSM.16.M88.4 [R169], R12 ;  /* 0x0000000ca9007844 */ /* 0x0001e20000000200 */
[----:B------:R-:W-:Y:S02]  /*dbd0*/  F2FP.BF16.F32.PACK_AB R21, R115, R114 ;  /* 0x000000727315723e */ /* 0x000fe400000010ff */
[----:B------:R-:W-:Y:S02]  /*dbe0*/  F2FP.BF16.F32.PACK_AB R22, R117, R116 ;  /* 0x000000747516723e */ /* 0x000fe400000010ff */
[----:B------:R-:W-:-:S02]  /*dbf0*/  F2FP.BF16.F32.PACK_AB R23, R119, R118 ;  /* 0x000000767717723e */ /* 0x000fc400000010ff */
[----:B--2---:R-:W-:Y:S02]  /*dc00*/  F2FP.BF16.F32.PACK_AB R152, R121, R120 ;  /* 0x000000787998723e */ /* 0x004fe400000010ff */
[----:B------:R-:W-:Y:S01]  /*dc10*/  F2FP.BF16.F32.PACK_AB R153, R123, R122 ;  /* 0x0000007a7b99723e */ /* 0x000fe200000010ff */
[----:B------:R-:W-:Y:S01]  /*dc20*/  STSM.16.M88.4 [R170], R20 ;  /* 0x00000014aa007844 */ /* 0x000fe20000000200 */
[----:B------:R-:W-:Y:S02]  /*dc30*/  F2FP.BF16.F32.PACK_AB R154, R125, R124 ;  /* 0x0000007c7d9a723e */ /* 0x000fe400000010ff */
[----:B------:R-:W-:Y:S02]  /*dc40*/  F2FP.BF16.F32.PACK_AB R155, R127, R126 ;  /* 0x0000007e7f9b723e */ /* 0x000fe400000010ff */
[----:B------:R-:W-:Y:S01]  /*dc50*/  F2FP.BF16.F32.PACK_AB R156, R129, R128 ;  /* 0x00000080819c723e */ /* 0x000fe200000010ff */
[----:B0-----:R-:W-:Y:S01]  /*dc60*/  IMAD.U32 R12, RZ, RZ, UR12 ;  /* 0x0000000cff0c7e24 */ /* 0x001fe2000f8e00ff */
[----:B------:R-:W-:Y:S01]  /*dc70*/  F2FP.BF16.F32.PACK_AB R157, R131, R130 ;  /* 0x00000082839d723e */ /* 0x000fe200000010ff */
[----:B------:R-:W-:Y:S01]  /*dc80*/  STSM.16.M88.4 [R18], R152 ;  /* 0x0000009812007844 */ /* 0x000fe20000000200 */
[----:B------:R-:W-:Y:S01]  /*dc90*/  F2FP.BF16.F32.PACK_AB R158, R133, R132 ;  /* 0x00000084859e723e */ /* 0x000fe200000010ff */
[----:B------:R-:W-:Y:S01]  /*dca0*/  IMAD.U32 R13, RZ, RZ, UR13 ;  /* 0x0000000dff0d7e24 */ /* 0x000fe2000f8e00ff */
[----:B------:R-:W-:-:S02]  /*dcb0*/  F2FP.BF16.F32.PACK_AB R159, R135, R134 ;  /* 0x00000086879f723e */ /* 0x000fc400000010ff */
[----:B------:R-:W-:Y:S02]  /*dcc0*/  MOV R166, R166 ;  /* 0x000000a600a67202 */ /* 0x000fe40000000f00 */
[----:B------:R-:W-:Y:S01]  /*dcd0*/  F2FP.BF16.F32.PACK_AB R4, R137, R136 ;  /* 0x000000888904723e */ /* 0x000fe200000010ff */
[----:B------:R-:W-:Y:S01]  /*dce0*/  STSM.16.M88.4 [R168], R156 ;  /* 0x0000009ca8007844 */ /* 0x000fe20000000200 */
[----:B------:R-:W-:Y:S02]  /*dcf0*/  F2FP.BF16.F32.PACK_AB R5, R139, R138 ;  /* 0x0000008a8b05723e */ /* 0x000fe400000010ff */
[----:B------:R-:W-:Y:S02]  /*dd00*/  F2FP.BF16.F32.PACK_AB R6, R141, R140 ;  /* 0x0000008c8d06723e */ /* 0x000fe400000010ff */
[----:B------:R-:W-:Y:S02]  /*dd10*/  F2FP.BF16.F32.PACK_AB R7, R143, R142 ;  /* 0x0000008e8f07723e */ /* 0x000fe400000010ff */
[----:B------:R-:W-:-:S02]  /*dd20*/  MOV R164, R164 ;  /* 0x000000a400a47202 */ /* 0x000fc40000000f00 */
[----:B------:R-:W-:Y:S01]  /*dd30*/  F2FP.BF16.F32.PACK_AB R8, R145, R144 ;  /* 0x000000909108723e */ /* 0x000fe200000010ff */
[----:B------:R0:W-:Y:S01]  /*dd40*/  STSM.16.M88.4 [R166], R4 ;  /* 0x00000004a6007844 */ /* 0x0001e20000000200 */
[----:B------:R-:W-:Y:S02]  /*dd50*/  F2FP.BF16.F32.PACK_AB R9, R147, R146 ;  /* 0x000000929309723e */ /* 0x000fe400000010ff */
[----:B------:R-:W-:Y:S02]  /*dd60*/  F2FP.BF16.F32.PACK_AB R10, R149, R148 ;  /* 0x00000094950a723e */ /* 0x000fe400000010ff */
[----:B------:R-:W-:Y:S02]  /*dd70*/  F2FP.BF16.F32.PACK_AB R11, R151, R150 ;  /* 0x00000096970b723e */ /* 0x000fe400000010ff */
[----:B------:R-:W-:-:S03]  /*dd80*/  ISETP.NE.U32.AND P0, PT, RZ, UR16, PT ;  /* 0x00000010ff007c0c */ /* 0x000fc6000bf05070 */
[----:B------:R1:W-:Y:S01]  /*dd90*/  STSM.16.M88.4 [R164], R8 ;  /* 0x00000008a4007844 */ /* 0x0003e20000000200 */
[----:B------:R-:W-:Y:S01]  /*dda0*/  BAR.SYNC.DEFER_BLOCKING 0x1, 0x100 ;  /* 0x0044000000007b1d */ /* 0x000fe20000010000 */
[----:B------:R-:W-:-:S13]  /*ddb0*/  ISETP.NE.AND.EX P0, PT, RZ, UR17, PT, P0 ;  /* 0x00000011ff007c0c */ /* 0x000fda000bf05300 */
[----:B------:R-:W2:Y:S01]  /*ddc0*/  @P0 LDG.E R12, desc[UR20][R12.64] ;  /* 0x000000140c0c0981 */ /* 0x000ea2000c1e1900 */
[----:B------:R-:W-:Y:S01]  /*ddd0*/  PLOP3.LUT P4, PT, PT, PT, UP0, 0x80, 0x0 ;  /* 0x000000000000781c */ /* 0x000fe20003f8f008 */
[----:B0-----:R-:W-:Y:S02]  /*dde0*/  IMAD.U32 R4, RZ, RZ, UR14 ;  /* 0x0000000eff047e24 */ /* 0x001fe4000f8e00ff */
[----:B------:R-:W-:-:S10]  /*ddf0*/  IMAD.U32 R5, RZ, RZ, UR15 ;  /* 0x0000000fff057e24 */ /* 0x000fd4000f8e00ff */
[----:B------:R0:W3:Y:S01]  /*de00*/  @P4 LDG.E R3, desc[UR20][R4.64] ;  /* 0x0000001404034981 */ /* 0x0000e2000c1e1900 */
[----:B------:R-:W-:Y:S01]  /*de10*/  UISETP.NE.AND UP0, UPT, UR19, URZ, UPT ;  /* 0x0000003f1300728c */ /* 0x000fe2000bf05270 */
[----:B------:R-:W-:Y:S01]  /*de20*/  VIADD R14, R19, UR61 ;  /* 0x0000003d130e7c36 */ /* 0x000fe20008000000 */
[----:B------:R-:W-:Y:S02]  /*de30*/  UISETP.NE.AND UP1, UPT, UR22, 0x1, UPT ;  /* 0x000000011600788c */ /* 0x000fe4000bf25270 */
[----:B------:R-:W-:Y:S01]  /*de40*/  USEL UR4, UR19, UR4, UP0 ;  /* 0x0000000413047287 */ /* 0x000fe20008000000 */
[----:B------:R-:W-:Y:S01]  /*de50*/  UMOV UR25, 0x9b8 ;  /* 0x000009b800197882 */ /* 0x000fe20000000000 */
[----:B------:R-:W-:Y:S02]  /*de60*/  UISETP.NE.U32.AND UP0, UPT, UR16, URZ, UPT ;  /* 0x0000003f1000728c */ /* 0x000fe4000bf05070 */
[----:B------:R-:W-:Y:S01]  /*de70*/  PLOP3.LUT P1, PT, PT, PT, UP1, 0x80, 0x0 ;  /* 0x000000000000781c */ /* 0x000fe20003f2f018 */
[----:B------:R-:W-:Y:S01]  /*de80*/  UISETP.GT.AND UP2, UPT, UR4, 0x1, UPT ;  /* 0x000000010400788c */ /* 0x000fe2000bf44270 */
[----:B0-----:R-:W-:Y:S01]  /*de90*/  IMAD.MOV.U32 R5, RZ, RZ, R14 ;  /* 0x000000ffff057224 */ /* 0x001fe200078e000e */
[----:B------:R-:W-:-:S02]  /*dea0*/  UISETP.NE.AND.EX UP0, UPT, UR17, URZ, UPT, UP0 ;  /* 0x0000003f1100728c */ /* 0x000fc4000bf05300 */
[----:B------:R-:W-:Y:S01]  /*deb0*/  USEL UR25, UR25, 0x978, UP2 ;  /* 0x0000097819197887 */ /* 0x000fe20009000000 */
[----:B------:R-:W-:Y:S01]  /*dec0*/  UMOV UR4, URZ ;  /* 0x0000003f00047c82 */ /* 0x000fe20008000000 */
[----:B------:R-:W-:Y:S02]  /*ded0*/  USHF.R.S32.HI UR14, URZ, 0x1f, UR9 ;  /* 0x0000001f3f0e7899 */ /* 0x000fe40008011409 */
[----:B------:R-:W-:Y:S02]  /*dee0*/  USEL UR9, UR9, URZ, !UP0 ;  /* 0x0000003f09097287 */ /* 0x000fe4000c000000 */
[----:B------:R-:W-:Y:S01]  /*def0*/  USEL UR23, UR18, URZ, UP2 ;  /* 0x0000003f12177287 */ /* 0x000fe20009000000 */
[----:B------:R-:W-:Y:S01]  /*df00*/  @UP1 ULDC UR27, c[0x0][0xbec] ;  /* 0x0002fb00001b1ab9 */ /* 0x000fe20000000800 */
[----:B------:R-:W-:Y:S01]  /*df10*/  USEL UR24, UR14, URZ, !UP0 ;  /* 0x0000003f0e187287 */ /* 0x000fe2000c000000 */
[----:B------:R-:W-:-:S03]  /*df20*/  @P1 IMAD.HI.U32 R4, R14, UR27, RZ ;  /* 0x0000001b0e041c27 */ /* 0x000fc6000f8e00ff */
[----:B------:R-:W-:Y:S01]  /*df30*/  ULDC.64 UR18, c[0x0][UR25+0x220] ;  /* 0x0000880019127abb */ /* 0x000fe20008000a00 */
[----:B------:R-:W-:Y:S01]  /*df40*/  ULDC.64 UR16, c[0x0][UR25+0x218] ;  /* 0x0000860019107abb */ /* 0x000fe20008000a00 */
[----:B------:R-:W-:Y:S01]  /*df50*/  UIMAD UR19, UR19, UR9, URZ ;  /* 0x00000009131372a4 */ /* 0x000fe2000f8e023f */
[----:B------:R-:W-:Y:S01]  /*df60*/  ULDC.64 UR20, c[0x0][UR25+0x228] ;  /* 0x00008a0019147abb */ /* 0x000fe20008000a00 */
[----:B------:R-:W-:Y:S01]  /*df70*/  UIMAD.WIDE.U32 UR14, UR16, UR26, URZ ;  /* 0x0000001a100e72a5 */ /* 0x000fe2000f8e003f */
[----:B------:R-:W-:Y:S01]  /*df80*/  @UP1 ULDC UR30, c[0x0][0xbf0] ;  /* 0x0002fc00001e1ab9 */ /* 0x000fe20000000800 */
[----:B------:R-:W-:Y:S01]  /*df90*/  UIMAD UR26, UR17, UR26, URZ ;  /* 0x0000001a111a72a4 */ /* 0x000fe2000f8e023f */
[----:B------:R-:W-:Y:S01]  /*dfa0*/  @P1 SHF.R.U32.HI R5, RZ, UR30, R4 ;  /* 0x0000001eff051c19 */ /* 0x000fe20008011604 */
[----:B------:R-:W-:Y:S02]  /*dfb0*/  UIMAD.WIDE.U32 UR28, UR20, UR23, URZ ;  /* 0x00000017141c72a5 */ /* 0x000fe4000f8e003f */
[----:B------:R-:W-:-:S02]  /*dfc0*/  UIMAD.WIDE.U32 UR16, UR18, UR9, URZ ;  /* 0x00000009121072a5 */ /* 0x000fc4000f8e003f */
[----:B------:R-:W-:Y:S01]  /*dfd0*/  UIMAD UR20, UR21, UR23, URZ ;  /* 0x00000017151472a4 */ /* 0x000fe2000f8e023f */
[----:B------:R-:W-:Y:S01]  /*dfe0*/  IMAD.MOV R7, RZ, RZ, -R5 ;  /* 0x000000ffff077224 */ /* 0x000fe200078e0a05 */
[----:B------:R-:W-:Y:S01]  /*dff0*/  UIMAD UR19, UR18, UR24, UR19 ;  /* 0x00000018121372a4 */ /* 0x000fe2000f8e0213 */
[----:B------:R-:W-:Y:S01]  /*e000*/  IMAD.U32 R4, RZ, RZ, UR28 ;  /* 0x0000001cff047e24 */ /* 0x000fe2000f8e00ff */
[----:B------:R-:W-:Y:S01]  /*e010*/  UIADD3 UR20, UR29, UR20, URZ ;  /* 0x000000141d147290 */ /* 0x000fe2000fffe03f */
[----:B------:R-:W-:Y:S01]  /*e020*/  IMAD R7, R7, UR22, R14 ;  /* 0x0000001607077c24 */ /* 0x000fe2000f8e020e */
[----:B------:R-:W-:Y:S02]  /*e030*/  UIADD3 UR19, UR17, UR19, URZ ;  /* 0x0000001311137290 */ /* 0x000fe4000fffe03f */
[----:B------:R-:W-:Y:S02]  /*e040*/  UIADD3 UR26, UR15, UR26, URZ ;  /* 0x0000001a0f1a7290 */ /* 0x000fe4000fffe03f */
[----:B-1----:R-:W-:Y:S01]  /*e050*/  IMAD.U32 R8, RZ, RZ, UR20 ;  /* 0x00000014ff087e24 */ /* 0x002fe2000f8e00ff */
[----:B------:R-:W-:-:S02]  /*e060*/  SHF.R.S32.HI R6, RZ, 0x1f, R7 ;  /* 0x0000001fff067819 */ /* 0x000fc40000011407 */
[----:B--2---:R-:W-:-:S13]  /*e070*/  @P0 R2UR UR4, R12 ;  /* 0x000000000c0402ca */ /* 0x004fda00000e0000 */
[----:B------:R-:W-:Y:S02]  /*e080*/  UIADD3 UR14, UP0, UP3, UR16, UR14, UR4 ;  /* 0x0000000e100e7290 */ /* 0x000fe4000fb1e004 */
[----:B------:R-:W-:-:S04]  /*e090*/  USHF.R.S32.HI UR17, URZ, 0x1f, UR4 ;  /* 0x0000001f3f117899 */ /* 0x000fc80008011404 */
[----:B------:R-:W-:Y:S01]  /*e0a0*/  UIADD3.X UR16, UR19, UR26, UR17, UP0, UP3 ;  /* 0x0000001a13107290 */ /* 0x000fe200087e6411 */
[----:B------:R-:W-:Y:S01]  /*e0b0*/  IADD3 R4, P2, P3, R5, UR14, R4 ;  /* 0x0000000e05047c10 */ /* 0x000fe2000fb5e004 */
[----:B------:R-:W-:Y:S01]  /*e0c0*/  ULDC.64 UR14, c[0x0][UR25+0x210] ;  /* 0x00008400190e7abb */ /* 0x000fe20008000a00 */
[----:B------:R-:W-:Y:S01]  /*e0d0*/  SHF.R.S32.HI R5, RZ, 0x1f, R5 ;  /* 0x0000001fff057819 */ /* 0x000fe20000011405 */
[----:B------:R-:W-:Y:S01]  /*e0e0*/  IMAD R9, R7, UR15, RZ ;  /* 0x0000000f07097c24 */ /* 0x000fe2000f8e02ff */
[----:B------:R-:W-:Y:S01]  /*e0f0*/  ULDC.64 UR18, c[0x0][0xba8] ;  /* 0x0002ea0000127ab9 */ /* 0x000fe20000000a00 */
[----:B------:R-:W-:Y:S01]  /*e100*/  @!UP2 ULDC UR18, c[0x0][0xb50] ;  /* 0x0002d4000012aab9 */ /* 0x000fe20000000800 */
[----:B------:R-:W-:Y:S01]  /*e110*/  IADD3.X R5, R5, UR16, R8, P2, P3 ;  /* 0x0000001005057c10 */ /* 0x000fe200097e6408 */
[----:B------:R-:W-:Y:S01]  /*e120*/  IMAD R9, R6, UR14, R9 ;  /* 0x0000000e06097c24 */ /* 0x000fe2000f8e0209 */
[----:B------:R-:W-:Y:S01]  /*e130*/  @!UP2 ULDC UR19, c[0x0][0xb54] ;  /* 0x0002d5000013aab9 */ /* 0x000fe20000000800 */
[----:B------:R-:W-:Y:S01]  /*e140*/  IMAD.WIDE.U32 R4, R7, UR14, R4 ;  /* 0x0000000e07047c25 */ /* 0x000fe2000f8e0004 */
[----:B------:R-:W-:Y:S01]  /*e150*/  ULDC UR14, c[0x0][0xa88] ;  /* 0x0002a200000e7ab9 */ /* 0x000fe20000000800 */
[----:B---3--:R-:W-:-:S02]  /*e160*/  @P4 R2UR UR14, R3 ;  /* 0x00000000030e42ca */ /* 0x008fc400000e0000 */
[----:B------:R-:W-:Y:S01]  /*e170*/  IMAD.IADD R5, R5, 0x1, R9 ;  /* 0x0000000105057824 */ /* 0x000fe200078e0209 */
[----:B------:R-:W-:-:S04]  /*e180*/  LEA R9, P2, R4, UR18, 0x2 ;  /* 0x0000001204097c11 */ /* 0x000fc8000f8410ff */
[----:B------:R-:W-:Y:S01]  /*e190*/  LEA.HI.X R10, R4, UR19, R5, 0x2, P2 ;  /* 0x00000013040a7c11 */ /* 0x000fe200090f1405 */
[----:B------:R-:W-:Y:S08]  /*e1a0*/  @P4 BRA `(.L_x_1284) ;  /* 0x00000000002c4947 */ /* 0x000ff00003800000 */
[----:B------:R-:W-:Y:S05]  /*e1b0*/  @!P0 BRA `(.L_x_1284) ;  /* 0x0000000000288947 */ /* 0x000fea0003800000 */
[----:B------:R-:W-:Y:S01]  /*e1c0*/  IMAD.U32 R4, RZ, RZ, UR12 ;  /* 0x0000000cff047e24 */ /* 0x000fe2000f8e00ff */
[----:B------:R-:W-:Y:S01]  /*e1d0*/  ULDC.64 UR14, c[0x0][0x208] ;  /* 0x00008200000e7ab9 */ /* 0x000fe20000000a00 */
[----:B------:R-:W-:Y:S02]  /*e1e0*/  IMAD.U32 R6, RZ, RZ, UR12 ;  /* 0x0000000cff067e24 */ /* 0x000fe4000f8e00ff */
[----:B------:R-:W-:Y:S02]  /*e1f0*/  IMAD.U32 R5, RZ, RZ, UR13 ;  /* 0x0000000dff057e24 */ /* 0x000fe4000f8e00ff */
[----:B------:R-:W-:-:S03]  /*e200*/  IMAD.U32 R7, RZ, RZ, UR13 ;  /* 0x0000000dff077e24 */ /* 0x000fc6000f8e00ff */
[----:B------:R-:W2:Y:S04]  /*e210*/  LDG.E R4, desc[UR14][R4.64] ;  /* 0x0000000e04047981 */ /* 0x000ea8000c1e1900 */
[----:B------:R-:W3:Y:S01]  /*e220*/  LDG.E R6, desc[UR14][R6.64+0x4] ;  /* 0x0000040e06067981 */ /* 0x000ee2000c1e1900 */
[----:B--2---:R-:W-:Y:S02]  /*e230*/  R2UR UR12, R4 ;  /* 0x00000000040c72ca */ /* 0x004fe400000e0000 */
[----:B---3--:R-:W-:-:S13]  /*e240*/  R2UR UR14, R6 ;  /* 0x00000000060e72ca */ /* 0x008fda00000e0000 */
[----:B------:R-:W-:-:S12]  /*e250*/  UIADD3 UR14, -UR12, UR14, URZ ;  /* 0x0000000e0c0e7290 */ /* 0x000fd8000fffe13f */
.L_x_1284:
[----:B------:R-:W2:Y:S01]  /*e260*/  LDL R3, [R1+0x5c] ;  /* 0x00005c0001037983 */ /* 0x000ea20000100800 */
[----:B------:R-:W-:Y:S01]  /*e270*/  UIMAD UR12, UR14, UR22, URZ ;  /* 0x000000160e0c72a4 */ /* 0x000fe2000f8e023f */
[----:B------:R-:W-:Y:S01]  /*e280*/  LOP3.LUT P0, RZ, R233, 0x3, RZ, 0xc0, !PT ;  /* 0x00000003e9ff7812 */ /* 0x000fe2000780c0ff */
[----:B------:R-:W-:Y:S01]  /*e290*/  ULDC.64 UR18, c[0x0][0x208] ;  /* 0x0000820000127ab9 */ /* 0x000fe20000000a00 */
[----:B------:R-:W-:Y:S04]  /*e2a0*/  SHFL.IDX PT, R4, R9, RZ, 0x1c1f ;  /* 0x001c1fff09047589 */ /* 0x000fe800000e0000 */
[----:B------:R-:W0:Y:S04]  /*e2b0*/  SHFL.IDX PT, R5, R10, RZ, 0x1c1f ;  /* 0x001c1fff0a057589 */ /* 0x000e2800000e0000 */
[----:B------:R-:W-:Y:S04]  /*e2c0*/  SHFL.IDX PT, R6, R9, 0x1, 0x1c1f ;  /* 0x003c1f0009067f89 */ /* 0x000fe800000e0000 */
[----:B------:R-:W1:Y:S01]  /*e2d0*/  SHFL.IDX PT, R7, R10, 0x1, 0x1c1f ;  /* 0x003c1f000a077f89 */ /* 0x000e6200000e0000 */
[----:B--2---:R-:W-:-:S04]  /*e2e0*/  VIADD R11, R3, UR61 ;  /* 0x0000003d030b7c36 */ /* 0x004fc80008000000 */
        /* <DEDUP_REMOVED lines=116> */
[----:B0-----:R-:W-:Y:S01]  /*ea30*/  IMAD R2, R17, 0x20, R78 ;  /* 0x0000002011027824 */ /* 0x001fe200078e024e */
[----:B------:R-:W-:Y:S01]  /*ea40*/  UIMAD.WIDE.U32 UR10, UR4, UR14, URZ ;  /* 0x0000000e040a72a5 */ /* 0x000fe2000f8e003f */
[----:B------:R-:W-:Y:S01]  /*ea50*/  @!PT LDS RZ, [RZ] ;  /* 0x00000000fffff984 */ /* 0x000fe20000000800 */
[----:B------:R-:W-:Y:S01]  /*ea60*/  @!PT LDS RZ, [RZ] ;  /* 0x00000000fffff984 */ /* 0x000fe20000000800 */
[----:B------:R-:W-:Y:S01]  /*ea70*/  @!PT LDS RZ, [RZ] ;  /* 0x00000000fffff984 */ /* 0x000fe20000000800 */
[----:B------:R-:W-:Y:S01]  /*ea80*/  @!PT LDS RZ, [RZ] ;  /* 0x00000000fffff984 */ /* 0x000fe20000000800 */
[----:B------:R0:W-:Y:S06]  /*ea90*/  MEMBAR.ALL.CTA ;  /* 0x0000000000007992 */ /* 0x0001ec0000008000 */
[----:B0-----:R-:W0:Y:S01]  /*eaa0*/  FENCE.VIEW.ASYNC.S ;  /* 0x00000000000073c6 */ /* 0x001e220000000000 */
[----:B------:R-:W-:-:S03]  /*eab0*/  UIMAD UR13, UR4, UR15, UR13 ;  /* 0x0000000f040d72a4 */ /* 0x000fc6000f8e020d */
[----:B------:R-:W-:Y:S01]  /*eac0*/  ULDC.64 UR14, c[0x0][0xae8] ;  /* 0x0002ba00000e7ab9 */ /* 0x000fe20000000a00 */
[----:B------:R-:W-:Y:S02]  /*ead0*/  UIADD3 UR11, UR11, UR13, URZ ;  /* 0x0000000d0b0b7290 */ /* 0x000fe4000fffe03f */
[----:B------:R-:W-:Y:S02]  /*eae0*/  USHF.R.S32.HI UR4, URZ, 0x1f, UR9 ;  /* 0x0000001f3f047899 */ /* 0x000fe40008011409 */
[----:B------:R-:W-:Y:S01]  /*eaf0*/  UIMAD.WIDE.U32 UR10, UR16, UR14, UR10 ;  /* 0x0000000e100a72a5 */ /* 0x000fe2000f8e000a */
[----:B------:R-:W-:Y:S01]  /*eb00*/  VIADD R72, R2, UR61 ;  /* 0x0000003d02487c36 */ /* 0x000fe20008000000 */
        /* <DEDUP_REMOVED lines=25> */
[----:B------:R-:W-:Y:S02]  /*eca0*/  VIADD R78, R78, UR61 ;  /* 0x0000003d4e4e7c36 */ /* 0x000fe40008000000 */
[----:B------:R-:W-:-:S02]  /*ecb0*/  IMAD R17, R73, UR11, R18 ;  /* 0x0000000b49117c24 */ /* 0x000fc4000f8e0212 */
[----:B------:R-:W-:Y:S01]  /*ecc0*/  IMAD.WIDE.U32 R2, R73, UR10, R2 ;  /* 0x0000000a49027c25 */ /* 0x000fe2000f8e0002 */
[----:B------:R-:W-:-:S03]  /*ecd0*/  ULDC.64 UR10, c[0x0][0xa80] ;  /* 0x0002a000000a7ab9 */ /* 0x000fc60000000a00 */
[----:B------:R-:W-:Y:S02]  /*ece0*/  VIADD R18, R78, 0x20 ;  /* 0x000000204e127836 */ /* 0x000fe40000000000 */
[----:B------:R-:W-:Y:S01]  /*ecf0*/  IMAD.IADD R3, R3, 0x1, R17 ;  /* 0x0000000103037824 */ /* 0x000fe200078e0211 */
[----:B------:R-:W-:Y:S01]  /*ed00*/  LEA R17, P2, R2, UR10, 0x1 ;  /* 0x0000000a02117c11 */ /* 0x000fe2000f8408ff */
[----:B------:R-:W-:Y:S01]  /*ed10*/  UIADD3 UR8, UR8, 0x30820, URZ ;  /* 0x0003082008087890 */ /* 0x000fe2000fffe03f */
        /* <DEDUP_REMOVED lines=36> */
.L_x_1287:
[----:B------:R-:W-:Y:S05]  /*ef60*/  BSYNC B1 ;  /* 0x0000000000017941 */ /* 0x000fea0003800000 */
.L_x_1286:
[----:B0----5:R0:W3:Y:S01]  /*ef70*/  SHFL.IDX PT, R25, R18, 0x1, 0x181f ;  /* 0x00381f0012197f89 */ /* 0x0210e200000e0000 */
[----:B------:R-:W-:Y:S03]  /*ef80*/  BSSY B1, `(.L_x_1288) ;  /* 0x0000015000017945 */ /* 0x000fe60003800000 */
[----:B------:R0:W4:Y:S01]  /*ef90*/  SHFL.IDX PT, R7, R17, 0x1, 0x181f ;  /* 0x00381f0011077f89 */ /* 0x00012200000e0000 */
        /* <DEDUP_REMOVED lines=19> */
.L_x_1289:
[----:B------:R-:W-:Y:S05]  /*f0d0*/  BSYNC B1 ;  /* 0x0000000000017941 */ /* 0x000fea0003800000 */
.L_x_1288:
        /* <DEDUP_REMOVED lines=22> */
.L_x_1291:
[----:B------:R-:W-:Y:S05]  /*f240*/  BSYNC B1 ;  /* 0x0000000000017941 */ /* 0x000fea0003800000 */
.L_x_1290:
[----:B0-----:R-:W-:Y:S01]  /*f250*/  VIADD R2, R78, 0x60 ;  /* 0x000000604e027836 */ /* 0x001fe20000000000 */
[----:B------:R0:W0:Y:S04]  /*f260*/  SHFL.IDX PT, R9, R18, 0x3, 0x181f ;  /* 0x00781f0012097f89 */ /* 0x00002800000e0000 */
[----:B------:R-:W-:Y:S01]  /*f270*/  ISETP.GE.AND P0, PT, R2, UR12, PT ;  /* 0x0000000c02007c0c */ /* 0x000fe2000bf06270 */
[----:B---3--:R-:W3:-:S12]  /*f280*/  SHFL.IDX PT, R17, R17, 0x3, 0x181f ;  /* 0x00781f0011117f89 */ /* 0x008ed800000e0000 */
[----:B------:R-:W-:Y:S05]  /*f290*/  @P0 BRA `(.L_x_1292) ;  /* 0x0000002800000947 */ /* 0x000fea0003800000 */
[----:B------:R-:W-:Y:S01]  /*f2a0*/  ULDC UR4, c[0x0][0xac8] ;  /* 0x0002b20000047ab9 */ /* 0x000fe20000000800 */
[----:B------:R-:W-:Y:S01]  /*f2b0*/  ULDC.64 UR8, c[0x0][0x208] ;  /* 0x0000820000087ab9 */ /* 0x000fe20000000a00 */
[----:B------:R-:W-:Y:S02]  /*f2c0*/  ISETP.GE.AND P3, PT, R0, UR4, PT ;  /* 0x0000000400007c0c */ /* 0x000fe4000bf66270 */
[----:B------:R-:W-:Y:S02]  /*f2d0*/  ISETP.GE.AND P4, PT, R80, UR4, PT ;  /* 0x0000000450007c0c */ /* 0x000fe4000bf86270 */
[----:B------:R-:W-:-:S09]  /*f2e0*/  ISETP.GE.AND P5, PT, R82, UR4, PT ;  /* 0x0000000452007c0c */ /* 0x000fd2000bfa6270 */
[-C--:B---3--:R-:W-:Y:S02]  /*f2f0*/  @!P3 LEA R2, P0, R0, R17.reuse, 0x1 ;  /* 0x000000110002b211 */ /* 0x088fe400078008ff */
[----:B------:R-:W-:Y:S02]  /*f300*/  @!P4 LEA R4, P1, R80, R17, 0x1 ;  /* 0x000000115004c211 */ /* 0x000fe400078208ff */
[----:B0-----:R-:W-:Y:S02]  /*f310*/  @!P3 LEA.HI.X R3, R0, R9, R86, 0x1, P0 ;  /* 0x000000090003b211 */ /* 0x001fe400000f0c56 */
        /* <DEDUP_REMOVED lines=13> */
.L_x_1285:
        /* <DEDUP_REMOVED lines=9> */
[----:B------:R-:W-:Y:S01]  /*f480*/  BSSY B1, `(.L_x_1293) ;  /* 0x00000cc000017945 */ /* 0x000fe20003800000 */
[----:B------:R-:W-:Y:S01]  /*f490*/  UIADD3 UR11, UR11, UR13, URZ ;  /* 0x0000000d0b0b7290 */ /* 0x000fe2000fffe03f */
[----:B------:R-:W-:Y:S01]  /*f4a0*/  SHF.R.S32.HI R152, RZ, 0x1f, R207 ;  /* 0x0000001fff987819 */ /* 0x000fe200000114cf */
[----:B------:R-:W-:Y:S01]  /*f4b0*/  ULDC.64 UR14, c[0x0][0xb38] ;  /* 0x0002ce00000e7ab9 */ /* 0x000fe20000000a00 */
[----:B------:R-:W-:Y:S01]  /*f4c0*/  ULDC.64 UR16, c[0x0][0xb40] ;  /* 0x0002d00000107ab9 */ /* 0x000fe20000000a00 */
[----:B------:R-:W-:Y:S01]  /*f4d0*/  UIMAD.WIDE.U32 UR10, UR19, UR14, UR10 ;  /* 0x0000000e130a72a5 */ /* 0x000fe2000f8e000a */
[----:B------:R-:W-:Y:S01]  /*f4e0*/  SHF.R.S32.HI R153, RZ, 0x1f, R208 ;  /* 0x0000001fff997819 */ /* 0x000fe200000114d0 */
[----:B------:R-:W-:Y:S01]  /*f4f0*/  UIMAD UR4, UR4, UR16, URZ ;  /* 0x00000010040472a4 */ /* 0x000fe2000f8e023f */
[----:B------:R-:W-:Y:S01]  /*f500*/  SHF.R.S32.HI R154, RZ, 0x1f, R209 ;  /* 0x0000001fff9a7819 */ /* 0x000fe200000114d1 */
        /* <DEDUP_REMOVED lines=46> */
[----:B------:R-:W-:-:S02]  /*f7f0*/  LEA R0, P1, R2, UR10, 0x2 ;  /* 0x0000000a02007c11 */ /* 0x000fc4000f8210ff */
[----:B------:R-:W-:Y:S02]  /*f800*/  SHF.R.S32.HI R169, RZ, 0x1f, R224 ;  /* 0x0000001fffa97819 */ /* 0x000fe400000114e0 */
[----:B------:R-:W-:Y:S01]  /*f810*/  LEA.HI.X R9, R2, UR11, R9, 0x2, P1 ;  /* 0x0000000b02097c11 */ /* 0x000fe200088f1409 */
[----:B------:R0:W1:Y:S01]  /*f820*/  SHFL.IDX PT, R10, R0, RZ, 0x1c1f ;  /* 0x001c1fff000a7589 */ /* 0x00006200000e0000 */
[----:B------:R-:W-:Y:S02]  /*f830*/  SHF.R.S32.HI R170, RZ, 0x1f, R225 ;  /* 0x0000001fffaa7819 */ /* 0x000fe400000114e1 */
[----:B------:R-:W-:Y:S01]  /*f840*/  SHF.R.S32.HI R171, RZ, 0x1f, R226 ;  /* 0x0000001fffab7819 */ /* 0x000fe200000114e2 */
[----:B------:R0:W2:Y:S01]  /*f850*/  SHFL.IDX PT, R11, R9, RZ, 0x1c1f ;  /* 0x001c1fff090b7589 */ /* 0x0000a200000e0000 */
[----:B------:R-:W-:Y:S02]  /*f860*/  SHF.R.S32.HI R172, RZ, 0x1f, R227 ;  /* 0x0000001fffac7819 */ /* 0x000fe400000114e3 */
[----:B------:R-:W-:-:S02]  /*f870*/  SHF.R.S32.HI R173, RZ, 0x1f, R228 ;  /* 0x0000001fffad7819 */ /* 0x000fc400000114e4 */
[----:B------:R-:W-:Y:S02]  /*f880*/  SHF.R.S32.HI R174, RZ, 0x1f, R229 ;  /* 0x0000001fffae7819 */ /* 0x000fe400000114e5 */
[----:B------:R-:W-:Y:S01]  /*f890*/  SHF.R.S32.HI R175, RZ, 0x1f, R16 ;  /* 0x0000001fffaf7819 */ /* 0x000fe20000011410 */
[----:B0-----:R-:W-:Y:S06]  /*f8a0*/  @P0 BRA `(.L_x_1294) ;  /* 0x0000000800240947 */ /* 0x001fec0003800000 */
[----:B------:R-:W-:Y:S01]  /*f8b0*/  ULDC UR4, c[0x0][0xac8] ;  /* 0x0002b20000047ab9 */ /* 0x000fe20000000800 */
[----:B------:R-:W-:Y:S01]  /*f8c0*/  ULDC.64 UR8, c[0x0][0x208] ;  /* 0x0000820000087ab9 */ /* 0x000fe20000000a00 */
[C---:B------:R-:W-:Y:S01]  /*f8d0*/  ISETP.GE.AND P5, PT, R16.reuse, UR4, PT ;  /* 0x0000000410007c0c */ /* 0x040fe2000bfa6270 */
[----:B------:R-:W-:Y:S01]  /*f8e0*/  VIADD R17, R16, 0xe8 ;  /* 0x000000e810117836 */ /* 0x000fe20000000000 */
[----:B------:R-:W-:Y:S02]  /*f8f0*/  ISETP.GE.AND P4, PT, R229, UR4, PT ;  /* 0x00000004e5007c0c */ /* 0x000fe4000bf86270 */
[----:B------:R-:W-:Y:S02]  /*f900*/  ISETP.GE.AND P3, PT, R228, UR4, PT ;  /* 0x00000004e4007c0c */ /* 0x000fe4000bf66270 */
[----:B------:R-:W-:-:S07]  /*f910*/  ISETP.GE.AND P0, PT, R227, UR4, PT ;  /* 0x00000004e3007c0c */ /* 0x000fce000bf06270 */
[CC--:B-1----:R-:W-:Y:S02]  /*f920*/  @!P5 LEA R2, P1, R16.reuse, R10.reuse, 0x2 ;  /* 0x0000000a1002d211 */ /* 0x0c2fe400078210ff */
[CC--:B------:R-:W-:Y:S02]  /*f930*/  @!P4 LEA R4, P2, R229.reuse, R10.reuse, 0x2 ;  /* 0x0000000ae504c211 */ /* 0x0c0fe400078410ff */
[-C--:B--2---:R-:W-:Y:S02]  /*f940*/  @!P5 LEA.HI.X R3, R16, R11.reuse, R175, 0x2, P1 ;  /* 0x0000000b1003d211 */ /* 0x084fe400008f14af */
[----:B------:R-:W-:Y:S02]  /*f950*/  ISETP.GE.AND P1, PT, R226, UR4, PT ;  /* 0x00000004e2007c0c */ /* 0x000fe4000bf26270 */
[----:B------:R-:W-:Y:S01]  /*f960*/  @!P3 LEA R6, P6, R228, R10, 0x2 ;  /* 0x0000000ae406b211 */ /* 0x000fe200078c10ff */
[----:B------:R0:W-:Y:S01]  /*f970*/  @!P5 ST.E.64 desc[UR8][R2.64], R24 ;  /* 0x000000180200d985 */ /* 0x0001e2000c101b08 */
[----:B------:R-:W-:-:S02]  /*f980*/  @!P4 LEA.HI.X R5, R229, R11, R174, 0x2, P2 ;  /* 0x0000000be505c211 */ /* 0x000fc400010f14ae */
[----:B------:R-:W-:Y:S02]  /*f990*/  ISETP.GE.AND P2, PT, R225, UR4, PT ;  /* 0x00000004e1007c0c */ /* 0x000fe4000bf46270 */
[----:B------:R-:W-:Y:S01]  /*f9a0*/  @!P3 LEA.HI.X R7, R228, R11, R173, 0x2, P6 ;  /* 0x0000000be407b211 */ /* 0x000fe200030f14ad */
[----:B------:R1:W-:Y:S01]  /*f9b0*/  @!P4 ST.E.64 desc[UR8][R4.64], R28 ;  /* 0x0000001c0400c985 */ /* 0x0003e2000c101b08 */
[----:B------:R-:W-:-:S03]  /*f9c0*/  ISETP.GE.AND P4, PT, R223, UR4, PT ;  /* 0x00000004df007c0c */ /* 0x000fc6000bf86270 */
[----:B------:R2:W-:Y:S01]  /*f9d0*/  @!P3 ST.E.64 desc[UR8][R6.64], R32 ;  /* 0x000000200600b985 */ /* 0x0005e2000c101b08 */
[----:B------:R-:W-:Y:S02]  /*f9e0*/  ISETP.GE.AND P3, PT, R224, UR4, PT ;  /* 0x00000004e0007c0c */ /* 0x000fe4000bf66270 */
[----:B0-----:R-:W-:-:S04]  /*f9f0*/  @!P0 LEA R2, P6, R227, R10, 0x2 ;  /* 0x0000000ae3028211 */ /* 0x001fc800078c10ff */
[----:B------:R-:W-:Y:S02]  /*fa00*/  @!P0 LEA.HI.X R3, R227, R11, R172, 0x2, P6 ;  /* 0x0000000be3038211 */ /* 0x000fe400030f14ac */
[----:B-1----:R-:W-:-:S03]  /*fa10*/  @!P1 LEA R4, P5, R226, R10, 0x2 ;  /* 0x0000000ae2049211 */ /* 0x002fc600078a10ff */
[----:B------:R0:W-:Y:S01]  /*fa20*/  @!P0 ST.E.64 desc[UR8][R2.64], R36 ;  /* 0x0000002402008985 */ /* 0x0001e2000c101b08 */
[-C--:B------:R-:W-:Y:S02]  /*fa30*/  @!P1 LEA.HI.X R5, R226, R11.reuse, R171, 0x2, P5 ;  /* 0x0000000be2059211 */ /* 0x080fe400028f14ab */
[----:B------:R-:W-:Y:S02]  /*fa40*/  ISETP.GE.AND P5, PT, R222, UR4, PT ;  /* 0x00000004de007c0c */ /* 0x000fe4000bfa6270 */
[----:B--2---:R-:W-:Y:S01]  /*fa50*/  @!P2 LEA R6, P6, R225, R10, 0x2 ;  /* 0x0000000ae106a211 */ /* 0x004fe200078c10ff */
[----:B------:R1:W-:Y:S01]  /*fa60*/  @!P1 ST.E.64 desc[UR8][R4.64], R40 ;  /* 0x0000002804009985 */ /* 0x0003e2000c101b08 */
[----:B------:R-:W-:Y:S02]  /*fa70*/  ISETP.GE.AND P0, PT, R221, UR4, PT ;  /* 0x00000004dd007c0c */ /* 0x000fe4000bf06270 */
[----:B------:R-:W-:Y:S02]  /*fa80*/  @!P2 LEA.HI.X R7, R225, R11, R170, 0x2, P6 ;  /* 0x0000000be107a211 */ /* 0x000fe400030f14aa */
[----:B------:R-:W-:-:S02]  /*fa90*/  ISETP.GE.AND P1, PT, R220, UR4, PT ;  /* 0x00000004dc007c0c */ /* 0x000fc4000bf26270 */
[CC--:B0-----:R-:W-:Y:S01]  /*faa0*/  @!P3 LEA R2, P6, R224.reuse, R10.reuse, 0x2 ;  /* 0x0000000ae002b211 */ /* 0x0c1fe200078c10ff */
[----:B------:R0:W-:Y:S03]  /*fab0*/  @!P2 ST.E.64 desc[UR8][R6.64], R44 ;  /* 0x0000002c0600a985 */ /* 0x0001e6000c101b08 */
[----:B------:R-:W-:Y:S02]  /*fac0*/  @!P3 LEA.HI.X R3, R224, R11, R169, 0x2, P6 ;  /* 0x0000000be003b211 */ /* 0x000fe400030f14a9 */
[----:B-1----:R-:W-:-:S03]  /*fad0*/  @!P4 LEA R4, P2, R223, R10, 0x2 ;  /* 0x0000000adf04c211 */ /* 0x002fc600078410ff */
[----:B------:R1:W-:Y:S01]  /*fae0*/  @!P3 ST.E.64 desc[UR8][R2.64], R48 ;  /* 0x000000300200b985 */ /* 0x0003e2000c101b08 */
[----:B------:R-:W-:Y:S02]  /*faf0*/  @!P4 LEA.HI.X R5, R223, R11, R168, 0x2, P2 ;  /* 0x0000000bdf05c211 */ /* 0x000fe400010f14a8 */
[----:B------:R-:W-:Y:S02]  /*fb00*/  ISETP.GE.AND P2, PT, R219, UR4, PT ;  /* 0x00000004db007c0c */ /* 0x000fe4000bf46270 */
[----:B------:R-:W-:Y:S01]  /*fb10*/  ISETP.GE.AND P3, PT, R218, UR4, PT ;  /* 0x00000004da007c0c */ /* 0x000fe2000bf66270 */
[----:B------:R2:W-:Y:S01]  /*fb20*/  @!P4 ST.E.64 desc[UR8][R4.64], R52 ;  /* 0x000000340400c985 */ /* 0x0005e2000c101b08 */
[----:B0-----:R-:W-:-:S04]  /*fb30*/  @!P5 LEA R6, P6, R222, R10, 0x2 ;  /* 0x0000000ade06d211 */ /* 0x001fc800078c10ff */
[----:B------:R-:W-:Y:S02]  /*fb40*/  @!P5 LEA.HI.X R7, R222, R11, R167, 0x2, P6 ;  /* 0x0000000bde07d211 */ /* 0x000fe400030f14a7 */
[----:B-1----:R-:W-:-:S03]  /*fb50*/  @!P0 LEA R2, P4, R221, R10, 0x2 ;  /* 0x0000000add028211 */ /* 0x002fc600078810ff */
[----:B------:R0:W-:Y:S01]  /*fb60*/  @!P5 ST.E.64 desc[UR8][R6.64], R56 ;  /* 0x000000380600d985 */ /* 0x0001e2000c101b08 */
[-C--:B------:R-:W-:Y:S02]  /*fb70*/  @!P0 LEA.HI.X R3, R221, R11.reuse, R166, 0x2, P4 ;  /* 0x0000000bdd038211 */ /* 0x080fe400020f14a6 */
[C---:B--2---:R-:W-:Y:S02]  /*fb80*/  @!P1 LEA R4, P5, R220.reuse, R10, 0x2 ;  /* 0x0000000adc049211 */ /* 0x044fe400078a10ff */
[----:B------:R-:W-:Y:S01]  /*fb90*/  ISETP.GE.AND P4, PT, R217, UR4, PT ;  /* 0x00000004d9007c0c */ /* 0x000fe2000bf86270 */
[----:B------:R1:W-:Y:S01]  /*fba0*/  @!P0 ST.E.64 desc[UR8][R2.64], R60 ;  /* 0x0000003c02008985 */ /* 0x0003e2000c101b08 */
[----:B------:R-:W-:Y:S02]  /*fbb0*/  @!P1 LEA.HI.X R5, R220, R11, R165, 0x2, P5 ;  /* 0x0000000bdc059211 */ /* 0x000fe400028f14a5 */
[----:B------:R-:W-:-:S03]  /*fbc0*/  ISETP.GE.AND P5, PT, R216, UR4, PT ;  /* 0x00000004d8007c0c */ /* 0x000fc6000bfa6270 */
[----:B------:R2:W-:Y:S01]  /*fbd0*/  @!P1 ST.E.64 desc[UR8][R4.64], R64 ;  /* 0x0000004004009985 */ /* 0x0005e2000c101b08 */
[CC--:B0-----:R-:W-:Y:S02]  /*fbe0*/  @!P2 LEA R6, P6, R219.reuse, R10.reuse, 0x2 ;  /* 0x0000000adb06a211 */ /* 0x0c1fe400078c10ff */
[----:B------:R-:W-:Y:S02]  /*fbf0*/  ISETP.GE.AND P1, PT, R214, UR4, PT ;  /* 0x00000004d6007c0c */ /* 0x000fe4000bf26270 */
[----:B------:R-:W-:Y:S02]  /*fc00*/  @!P2 LEA.HI.X R7, R219, R11, R164, 0x2, P6 ;  /* 0x0000000bdb07a211 */ /* 0x000fe400030f14a4 */
[----:B-1----:R-:W-:-:S03]  /*fc10*/  @!P3 LEA R2, P6, R218, R10, 0x2 ;  /* 0x0000000ada02b211 */ /* 0x002fc600078c10ff */
        /* <DEDUP_REMOVED lines=8> */
[----:B------:R0:W-:Y:S01]  /*fca0*/  @!P4 ST.E.64 desc[UR8][R4.64], R76 ;  /* 0x0000004c0400c985 */ /* 0x0001e2000c101b08 */
[----:B------:R-:W-:Y:S02]  /*fcb0*/  ISETP.GE.AND P4, PT, R211, UR4, PT ;  /* 0x00000004d3007c0c */ /* 0x000fe4000bf86270 */
[----:B------:R-:W-:Y:S02]  /*fcc0*/  @!P5 LEA.HI.X R7, R216, R11, R161, 0x2, P6 ;  /* 0x0000000bd807d211 */ /* 0x000fe400030f14a1 */
[----:B-1----:R-:W-:-:S03]  /*fcd0*/  @!P2 LEA R2, P6, R215, R10, 0x2 ;  /* 0x0000000ad702a211 */ /* 0x002fc600078c10ff */
        /* <DEDUP_REMOVED lines=8> */
[C---:B-1----:R-:W-:Y:S01]  /*fd60*/  @!P0 LEA R6, P6, R213.reuse, R10, 0x2 ;  /* 0x0000000ad5068211 */ /* 0x042fe200078c10ff */
[----:B------:R1:W-:Y:S03]  /*fd70*/  @!P1 ST.E.64 desc[UR8][R4.64], R88 ;  /* 0x0000005804009985 */ /* 0x0003e6000c101b08 */
[----:B------:R-:W-:-:S02]  /*fd80*/  @!P0 LEA.HI.X R7, R213, R11, R158, 0x2, P6 ;  /* 0x0000000bd5078211 */ /* 0x000fc400030f149e */
[----:B0-----:R-:W-:-:S03]  /*fd90*/  @!P5 LEA R2, P1, R212, R10, 0x2 ;  /* 0x0000000ad402d211 */ /* 0x001fc600078210ff */
[----:B------:R0:W-:Y:S01]  /*fda0*/  @!P0 ST.E.64 desc[UR8][R6.64], R92 ;  /* 0x0000005c06008985 */ /* 0x0001e2000c101b08 */
[-C--:B------:R-:W-:Y:S02]  /*fdb0*/  @!P5 LEA.HI.X R3, R212, R11.reuse, R157, 0x2, P1 ;  /* 0x0000000bd403d211 */ /* 0x080fe400008f149d */
[----:B------:R-:W-:Y:S02]  /*fdc0*/  ISETP.GE.AND P1, PT, R208, UR4, PT ;  /* 0x00000004d0007c0c */ /* 0x000fe4000bf26270 */
[C---:B-1----:R-:W-:Y:S01]  /*fdd0*/  @!P4 LEA R4, P0, R211.reuse, R10, 0x2 ;  /* 0x0000000ad304c211 */ /* 0x042fe200078010ff */
[----:B------:R1:W-:Y:S03]  /*fde0*/  @!P5 ST.E.64 desc[UR8][R2.64], R96 ;  /* 0x000000600200d985 */ /* 0x0003e6000c101b08 */
[----:B------:R-:W-:Y:S02]  /*fdf0*/  @!P4 LEA.HI.X R5, R211, R11, R156, 0x2, P0 ;  /* 0x0000000bd305c211 */ /* 0x000fe400000f149c */
[----:B------:R-:W-:-:S02]  /*fe00*/  ISETP.GE.AND P0, PT, R207, UR4, PT ;  /* 0x00000004cf007c0c */ /* 0x000fc4000bf06270 */
[CC--:B0-----:R-:W-:Y:S01]  /*fe10*/  @!P3 LEA R6, P6, R210.reuse, R10.reuse, 0x2 ;  /* 0x0000000ad206b211 */ /* 0x0c1fe200078c10ff */
[----:B------:R-:W-:Y:S01]  /*fe20*/  @!P4 ST.E.64 desc[UR8][R4.64], R100 ;  /* 0x000000640400c985 */ /* 0x000fe2000c101b08 */
[----:B------:R-:W-:Y:S02]  /*fe30*/  ISETP.GE.AND P4, PT, R205, UR4, PT ;  /* 0x00000004cd007c0c */ /* 0x000fe4000bf86270 */
[----:B------:R-:W-:Y:S02]  /*fe40*/  @!P3 LEA.HI.X R7, R210, R11, R155, 0x2, P6 ;  /* 0x0000000bd207b211 */ /* 0x000fe400030f149b */
[-C--:B------:R-:W-:Y:S02]  /*fe50*/  @!P2 LEA R12, P6, R209, R10.reuse, 0x2 ;  /* 0x0000000ad10ca211 */ /* 0x080fe400078c10ff */
[----:B------:R-:W-:Y:S01]  /*fe60*/  @!P1 LEA R14, P5, R208, R10, 0x2 ;  /* 0x0000000ad00e9211 */ /* 0x000fe200078a10ff */
[----:B------:R-:W-:Y:S01]  /*fe70*/  @!P3 ST.E.64 desc[UR8][R6.64], R104 ;  /* 0x000000680600b985 */ /* 0x000fe2000c101b08 */
[----:B------:R-:W-:-:S02]  /*fe80*/  ISETP.GE.AND P3, PT, R206, UR4, PT ;  /* 0x00000004ce007c0c */ /* 0x000fc4000bf66270 */
[-C--:B------:R-:W-:Y:S02]  /*fe90*/  @!P2 LEA.HI.X R13, R209, R11.reuse, R154, 0x2, P6 ;  /* 0x0000000bd10da211 */ /* 0x080fe400030f149a */
[-C--:B------:R-:W-:Y:S02]  /*fea0*/  @!P1 LEA.HI.X R15, R208, R11.reuse, R153, 0x2, P5 ;  /* 0x0000000bd00f9211 */ /* 0x080fe400028f1499 */
[-C--:B------:R-:W-:Y:S01]  /*feb0*/  @!P0 LEA R20, P6, R207, R10.reuse, 0x2 ;  /* 0x0000000acf148211 */ /* 0x080fe200078c10ff */
[----:B------:R-:W-:Y:S01]  /*fec0*/  @!P2 ST.E.64 desc[UR8][R12.64], R108 ;  /* 0x0000006c0c00a985 */ /* 0x000fe2000c101b08 */
[----:B------:R-:W-:Y:S02]  /*fed0*/  @!P4 LEA R24, P5, R205, R10, 0x2 ;  /* 0x0000000acd18c211 */ /* 0x000fe400078a10ff */
[----:B------:R-:W-:Y:S01]  /*fee0*/  @!P0 LEA.HI.X R21, R207, R11, R152, 0x2, P6 ;  /* 0x0000000bcf158211 */ /* 0x000fe200030f1498 */
[----:B------:R0:W-:Y:S01]  /*fef0*/  @!P1 ST.E.64 desc[UR8][R14.64], R112 ;  /* 0x000000700e009985 */ /* 0x0001e2000c101b08 */
[----:B------:R-:W-:-:S02]  /*ff00*/  ISETP.GE.AND P2, PT, R204, UR4, PT ;  /* 0x00000004cc007c0c */ /* 0x000fc4000bf46270 */
[CC--:B------:R-:W-:Y:S01]  /*ff10*/  @!P3 LEA R22, P1, R206.reuse, R10.reuse, 0x2 ;  /* 0x0000000ace16b211 */ /* 0x0c0fe200078210ff */
[----:B------:R2:W-:Y:S01]  /*ff20*/  @!P0 ST.E.64 desc[UR8][R20.64], R116 ;  /* 0x0000007414008985 */ /* 0x0005e2000c101b08 */
[-C--:B------:R-:W-:Y:S02]  /*ff30*/  @!P4 LEA.HI.X R25, R205, R11.reuse, R236, 0x2, P5 ;  /* 0x0000000bcd19c211 */ /* 0x080fe400028f14ec */
[----:B------:R-:W-:Y:S02]  /*ff40*/  @!P3 LEA.HI.X R23, R206, R11, R237, 0x2, P1 ;  /* 0x0000000bce17b211 */ /* 0x000fe400008f14ed */
[----:B------:R-:W-:Y:S02]  /*ff50*/  ISETP.GE.AND P1, PT, R203, UR4, PT ;  /* 0x00000004cb007c0c */ /* 0x000fe4000bf26270 */
[----:B------:R-:W-:Y:S01]  /*ff60*/  ISETP.GE.AND P0, PT, R200, UR4, PT ;  /* 0x00000004c8007c0c */ /* 0x000fe2000bf06270 */
[----:B------:R3:W-:Y:S01]  /*ff70*/  @!P3 ST.E.64 desc[UR8][R22.64], R120 ;  /* 0x000000781600b985 */ /* 0x0007e2000c101b08 */
[----:B-1----:R-:W-:Y:S01]  /*ff80*/  SHF.R.S32.HI R3, RZ, 0x1f, R200 ;  /* 0x0000001fff037819 */ /* 0x002fe200000114c8 */
[----:B0-----:R-:W-:Y:S01]  /*ff90*/  VIADD R15, R16, 0xf0 ;  /* 0x000000f0100f7836 */ /* 0x001fe20000000000 */
[----:B------:R-:W-:Y:S01]  /*ffa0*/  @!P2 LEA R6, P5, R204, R10, 0x2 ;  /* 0x0000000acc06a211 */ /* 0x000fe200078a10ff */
[----:B------:R3:W-:Y:S01]  /*ffb0*/  @!P4 ST.E.64 desc[UR8][R24.64], R124 ;  /* 0x0000007c1800c985 */ /* 0x0007e2000c101b08 */
[----:B------:R-:W-:Y:S01]  /*ffc0*/  ISETP.GE.AND P4, PT, R17, UR4, PT ;  /* 0x0000000411007c0c */ /* 0x000fe2000bf86270 */
[----:B--2---:R-:W-:Y:S01]  /*ffd0*/  VIADD R20, R16, 0xf8 ;  /* 0x000000f810147836 */ /* 0x004fe20000000000 */
[----:B------:R-:W-:-:S02]  /*ffe0*/  ISETP.GE.AND P3, PT, R15, UR4, PT ;  /* 0x000000040f007c0c */ /* 0x000fc4000bf66270 */
[-C--:B------:R-:W-:Y:S02]  /*fff0*/  @!P2 LEA.HI.X R7, R204, R11.reuse, R235, 0x2, P5 ;  /* 0x0000000bcc07a211 */ /* 0x080fe400028f14eb */
[CC--:B------:R-:W-:Y:S02]  /*10000*/  @!P1 LEA R4, P6, R203.reuse, R10.reuse, 0x2 ;  /* 0x0000000acb049211 */ /* 0x0c0fe400078c10ff */
[----:B------:R-:W-:Y:S01]  /*10010*/  @!P0 LEA R2, P5, R200, R10, 0x2 ;  /* 0x0000000ac8028211 */ /* 0x000fe200078a10ff */
[----:B------:R3:W-:Y:S01]  /*10020*/  @!P2 ST.E.64 desc[UR8][R6.64], R128 ;  /* 0x000000800600a985 */ /* 0x0007e2000c101b08 */
        /* <DEDUP_REMOVED lines=8> */
[-C--:B------:R-:W-:Y:S02]  /*100b0*/  @!P4 LEA.HI.X R13, R17, R11.reuse, R14, 0x2, P5 ;  /* 0x0000000b110dc211 */ /* 0x080fe400028f140e */
[C---:B------:R-:W-:Y:S02]  /*100c0*/  @!P3 LEA R14, P5, R15.reuse, R10, 0x2 ;  /* 0x0000000a0f0eb211 */ /* 0x040fe400078a10ff */
[----:B------:R-:W-:Y:S01]  /*100d0*/  SHF.R.S32.HI R17, RZ, 0x1f, R20 ;  /* 0x0000001fff117819 */ /* 0x000fe20000011414 */
[----:B------:R3:W-:Y:S01]  /*100e0*/  @!P4 ST.E.64 desc[UR8][R12.64], R140 ;  /* 0x0000008c0c00c985 */ /* 0x0007e2000c101b08 */
[----:B------:R-:W-:-:S02]  /*100f0*/  @!P3 LEA.HI.X R15, R15, R11, R18, 0x2, P5 ;  /* 0x0000000b0f0fb211 */ /* 0x000fc400028f1412 */
[----:B------:R-:W-:-:S03]  /*10100*/  @!P6 LEA R10, P5, R20, R10, 0x2 ;  /* 0x0000000a140ae211 */ /* 0x000fc600078a10ff */
[----:B------:R3:W-:Y:S01]  /*10110*/  @!P3 ST.E.64 desc[UR8][R14.64], R144 ;  /* 0x000000900e00b985 */ /* 0x0007e2000c101b08 */
[----:B------:R-:W-:-:S05]  /*10120*/  @!P6 LEA.HI.X R11, R20, R11, R17, 0x2, P5 ;  /* 0x0000000b140be211 */ /* 0x000fca00028f1411 */
[----:B------:R3:W-:Y:S04]  /*10130*/  @!P6 ST.E.64 desc[UR8][R10.64], R148 ;  /* 0x000000940a00e985 */ /* 0x0007e8000c101b08 */
.L_x_1294:
[----:B------:R-:W-:Y:S05]  /*10140*/  BSYNC B1 ;  /* 0x0000000000017941 */ /* 0x000fea0003800000 */
.L_x_1293:
[----:B------:R-:W-:Y:S01]  /*10150*/  ISETP.GE.AND P0, PT, R8, UR12, PT ;  /* 0x0000000c08007c0c */ /* 0x000fe2000bf06270 */
[----:B---3--:R0:W3:Y:S04]  /*10160*/  SHFL.IDX PT, R15, R9, 0x1, 0x1c1f ;  /* 0x003c1f00090f7f89 */ /* 0x0080e800000e0000 */
[----:B------:R0:W4:Y:S08]  /*10170*/  SHFL.IDX PT, R17, R0, 0x1, 0x1c1f ;  /* 0x003c1f0000117f89 */ /* 0x00013000000e0000 */
[----:B0-----:R-:W-:Y:S05]  /*10180*/  @P0 BRA `(.L_x_1292) ;  /* 0x0000001800440947 */ /* 0x001fea0003800000 */
[----:B------:R-:W-:Y:S01]  /*10190*/  ULDC UR4, c[0x0][0xac8] ;  /* 0x0002b20000047ab9 */ /* 0x000fe20000000800 */
[----:B------:R-:W-:Y:S01]  /*101a0*/  ULDC.64 UR8, c[0x0][0x208] ;  /* 0x0000820000087ab9 */ /* 0x000fe20000000a00 */
[C---:B------:R-:W-:Y:S01]  /*101b0*/  ISETP.GE.AND P4, PT, R16.reuse, UR4, PT ;  /* 0x0000000410007c0c */ /* 0x040fe2000bf86270 */
[C---:B------:R-:W-:Y:S01]  /*101c0*/  VIADD R0, R16.reuse, 0xf0 ;  /* 0x000000f010007836 */ /* 0x040fe20000000000 */
[----:B------:R-:W-:Y:S01]  /*101d0*/  ISETP.GE.AND P5, PT, R229, UR4, PT ;  /* 0x00000004e5007c0c */ /* 0x000fe2000bfa6270 */
[----:B------:R-:W-:Y:S01]  /*101e0*/  VIADD R14, R16, 0xe8 ;  /* 0x000000e8100e7836 */ /* 0x000fe20000000000 */
[----:B------:R-:W-:Y:S02]  /*101f0*/  ISETP.GE.AND P2, PT, R228, UR4, PT ;  /* 0x00000004e4007c0c */ /* 0x000fe4000bf46270 */
[----:B------:R-:W-:-:S07]  /*10200*/  ISETP.GE.AND P1, PT, R227, UR4, PT ;  /* 0x00000004e3007c0c */ /* 0x000fce000bf26270 */
[CC--:B----4-:R-:W-:Y:S02]  /*10210*/  @!P4 LEA R2, P0, R16.reuse, R17.reuse, 0x2 ;  /* 0x000000111002c211 */ /* 0x0d0fe400078010ff */
[C---:B------:R-:W-:Y:S02]  /*10220*/  @!P5 LEA R4, P3, R229.reuse, R17, 0x2 ;  /* 0x00000011e504d211 */ /* 0x040fe400078610ff */
[-C--:B---3--:R-:W-:Y:S02]  /*10230*/  @!P4 LEA.HI.X R3, R16, R15.reuse, R175, 0x2, P0 ;  /* 0x0000000f1003c211 */ /* 0x088fe400000f14af */
[----:B------:R-:W-:Y:S02]  /*10240*/  ISETP.GE.AND P0, PT, R226, UR4, PT ;  /* 0x00000004e2007c0c */ /* 0x000fe4000bf06270 */
[----:B------:R-:W-:Y:S01]  /*10250*/  @!P5 LEA.HI.X R5, R229, R15, R174, 0x2, P3 ;  /* 0x0000000fe505d211 */ /* 0x000fe200018f14ae */
[----:B------:R0:W-:Y:S01]  /*10260*/  @!P4 ST.E.64 desc[UR8][R2.64], R26 ;  /* 0x0000001a0200c985 */ /* 0x0001e2000c101b08 */
[----:B------:R-:W-:-:S02]  /*10270*/  @!P2 LEA R6, P6, R228, R17, 0x2 ;  /* 0x00000011e406a211 */ /* 0x000fc400078c10ff */
[----:B------:R-:W-:Y:S01]  /*10280*/  ISETP.GE.AND P3, PT, R225, UR4, PT ;  /* 0x00000004e1007c0c */ /* 0x000fe2000bf66270 */
[----:B------:R3:W-:Y:S01]  /*10290*/  @!P5 ST.E.64 desc[UR8][R4.64], R30 ;  /* 0x0000001e0400d985 */ /* 0x0007e2000c101b08 */
[C---:B------:R-:W-:Y:S02]  /*102a0*/  @!P1 LEA R8, P5, R227.reuse, R17, 0x2 ;  /* 0x00000011e3089211 */ /* 0x040fe400078a10ff */
[----:B------:R-:W-:Y:S02]  /*102b0*/  @!P2 LEA.HI.X R7, R228, R15, R173, 0x2, P6 ;  /* 0x0000000fe407a211 */ /* 0x000fe400030f14ad */
[----:B------:R-:W-:Y:S02]  /*102c0*/  ISETP.GE.AND P4, PT, R224, UR4, PT ;  /* 0x00000004e0007c0c */ /* 0x000fe4000bf86270 */
[----:B-1----:R-:W-:Y:S01]  /*102d0*/  @!P0 LEA R10, P6, R226, R17, 0x2 ;  /* 0x00000011e20a8211 */ /* 0x002fe200078c10ff */
[----:B------:R1:W-:Y:S01]  /*102e0*/  @!P2 ST.E.64 desc[UR8][R6.64], R34 ;  /* 0x000000220600a985 */ /* 0x0003e2000c101b08 */
[----:B------:R-:W-:-:S02]  /*102f0*/  @!P1 LEA.HI.X R9, R227, R15, R172, 0x2, P5 ;  /* 0x0000000fe3099211 */ /* 0x000fc400028f14ac */
[----:B------:R-:W-:Y:S02]  /*10300*/  ISETP.GE.AND P5, PT, R223, UR4, PT ;  /* 0x00000004df007c0c */ /* 0x000fe4000bfa6270 */
[----:B--2---:R-:W-:Y:S01]  /*10310*/  @!P0 LEA.HI.X R11, R226, R15, R171, 0x2, P6 ;  /* 0x0000000fe20b8211 */ /* 0x004fe200030f14ab */
[----:B------:R2:W-:Y:S01]  /*10320*/  @!P1 ST.E.64 desc[UR8][R8.64], R38 ;  /* 0x0000002608009985 */ /* 0x0005e2000c101b08 */
[-C--:B0-----:R-:W-:Y:S02]  /*10330*/  @!P3 LEA R2, P6, R225, R17.reuse, 0x2 ;  /* 0x00000011e102b211 */ /* 0x081fe400078c10ff */
[----:B------:R-:W-:Y:S01]  /*10340*/  ISETP.GE.AND P1, PT, R221, UR4, PT ;  /* 0x00000004dd007c0c */ /* 0x000fe2000bf26270 */
[----:B------:R0:W-:Y:S01]  /*10350*/  @!P0 ST.E.64 desc[UR8][R10.64], R42 ;  /* 0x0000002a0a008985 */ /* 0x0001e2000c101b08 */
[----:B------:R-:W-:Y:S02]  /*10360*/  ISETP.GE.AND P0, PT, R222, UR4, PT ;  /* 0x00000004de007c0c */ /* 0x000fe4000bf06270 */
[----:B---3--:R-:W-:-:S02]  /*10370*/  @!P4 LEA R4, P2, R224, R17, 0x2 ;  /* 0x00000011e004c211 */ /* 0x008fc400078410ff */
[----:B------:R-:W-:Y:S02]  /*10380*/  @!P3 LEA.HI.X R3, R225, R15, R170, 0x2, P6 ;  /* 0x0000000fe103b211 */ /* 0x000fe400030f14aa */
[C---:B------:R-:W-:Y:S02]  /*10390*/  @!P5 LEA R12, P6, R223.reuse, R17, 0x2 ;  /* 0x00000011df0cd211 */ /* 0x040fe400078c10ff */
[-C--:B------:R-:W-:Y:S01]  /*103a0*/  @!P4 LEA.HI.X R5, R224, R15.reuse, R169, 0x2, P2 ;  /* 0x0000000fe005c211 */ /* 0x080fe200010f14a9 */
[----:B------:R3:W-:Y:S01]  /*103b0*/  @!P3 ST.E.64 desc[UR8][R2.64], R46 ;  /* 0x0000002e0200b985 */ /* 0x0007e2000c101b08 */
[----:B------:R-:W-:Y:S02]  /*103c0*/  ISETP.GE.AND P2, PT, R220, UR4, PT ;  /* 0x00000004dc007c0c */ /* 0x000fe4000bf46270 */
[----:B------:R-:W-:Y:S01]  /*103d0*/  @!P5 LEA.HI.X R13, R223, R15, R168, 0x2, P6 ;  /* 0x0000000fdf0dd211 */ /* 0x000fe200030f14a8 */
[----:B------:R4:W-:Y:S01]  /*103e0*/  @!P4 ST.E.64 desc[UR8][R4.64], R50 ;  /* 0x000000320400c985 */ /* 0x0009e2000c101b08 */
[----:B-1----:R-:W-:-:S02]  /*103f0*/  @!P0 LEA R6, P4, R222, R17, 0x2 ;  /* 0x00000011de068211 */ /* 0x002fc400078810ff */
[----:B------:R-:W-:Y:S01]  /*10400*/  ISETP.GE.AND P3, PT, R219, UR4, PT ;  /* 0x00000004db007c0c */ /* 0x000fe2000bf66270 */
[----:B------:R1:W-:Y:S01]  /*10410*/  @!P5 ST.E.64 desc[UR8][R12.64], R54 ;  /* 0x000000360c00d985 */ /* 0x0003e2000c101b08 */
[C---:B--2---:R-:W-:Y:S02]  /*10420*/  @!P1 LEA R8, P5, R221.reuse, R17, 0x2 ;  /* 0x00000011dd089211 */ /* 0x044fe400078a10ff */
[-C--:B------:R-:W-:Y:S02]  /*10430*/  @!P0 LEA.HI.X R7, R222, R15.reuse, R167, 0x2, P4 ;  /* 0x0000000fde078211 */ /* 0x080fe400020f14a7 */
[----:B------:R-:W-:Y:S02]  /*10440*/  ISETP.GE.AND P4, PT, R218, UR4, PT ;  /* 0x00000004da007c0c */ /* 0x000fe4000bf86270 */
[----:B------:R-:W-:Y:S01]  /*10450*/  @!P1 LEA.HI.X R9, R221, R15, R166, 0x2, P5 ;  /* 0x0000000fdd099211 */ /* 0x000fe200028f14a6 */
[----:B------:R-:W-:Y:S01]  /*10460*/  @!P0 ST.E.64 desc[UR8][R6.64], R58 ;  /* 0x0000003a06008985 */ /* 0x000fe2000c101b08 */
[----:B------:R-:W-:-:S02]  /*10470*/  ISETP.GE.AND P5, PT, R217, UR4, PT ;  /* 0x00000004d9007c0c */ /* 0x000fc4000bfa6270 */
[C---:B0-----:R-:W-:Y:S01]  /*10480*/  @!P2 LEA R10, P6, R220.reuse, R17, 0x2 ;  /* 0x00000011dc0aa211 */ /* 0x041fe200078c10ff */
[----:B------:R0:W-:Y:S01]  /*10490*/  @!P1 ST.E.64 desc[UR8][R8.64], R62 ;  /* 0x0000003e08009985 */ /* 0x0001e2000c101b08 */
[----:B------:R-:W-:Y:S02]  /*104a0*/  ISETP.GE.AND P1, PT, R215, UR4, PT ;  /* 0x00000004d7007c0c */ /* 0x000fe4000bf26270 */
[----:B------:R-:W-:Y:S02]  /*104b0*/  @!P2 LEA.HI.X R11, R220, R15, R165, 0x2, P6 ;  /* 0x0000000fdc0ba211 */ /* 0x000fe400030f14a5 */
[-C--:B---3--:R-:W-:Y:S02]  /*104c0*/  @!P3 LEA R2, P6, R219, R17.reuse, 0x2 ;  /* 0x00000011db02b211 */ /* 0x088fe400078c10ff */
[----:B----4-:R-:W-:Y:S01]  /*104d0*/  @!P4 LEA R4, P0, R218, R17, 0x2 ;  /* 0x00000011da04c211 */ /* 0x010fe200078010ff */
[----:B------:R2:W-:Y:S01]  /*104e0*/  @!P2 ST.E.64 desc[UR8][R10.64], R66 ;  /* 0x000000420a00a985 */ /* 0x0005e2000c101b08 */
[----:B------:R-:W-:-:S02]  /*104f0*/  ISETP.GE.AND P2, PT, R216, UR4, PT ;  /* 0x00000004d8007c0c */ /* 0x000fc4000bf46270 */
[----:B------:R-:W-:Y:S02]  /*10500*/  @!P3 LEA.HI.X R3, R219, R15, R164, 0x2, P6 ;  /* 0x0000000fdb03b211 */ /* 0x000fe400030f14a4 */
[C---:B-1----:R-:W-:Y:S02]  /*10510*/  @!P5 LEA R12, P6, R217.reuse, R17, 0x2 ;  /* 0x00000011d90cd211 */ /* 0x042fe400078c10ff */
[-C--:B------:R-:W-:Y:S01]  /*10520*/  @!P4 LEA.HI.X R5, R218, R15.reuse, R163, 0x2, P0 ;  /* 0x0000000fda05c211 */ /* 0x080fe200000f14a3 */
[----:B------:R1:W-:Y:S01]  /*10530*/  @!P3 ST.E.64 desc[UR8][R2.64], R70 ;  /* 0x000000460200b985 */ /* 0x0003e2000c101b08 */
[----:B------:R-:W-:Y:S02]  /*10540*/  ISETP.GE.AND P0, PT, R214, UR4, PT ;  /* 0x00000004d6007c0c */ /* 0x000fe4000bf06270 */
[----:B------:R-:W-:Y:S01]  /*10550*/  @!P5 LEA.HI.X R13, R217, R15, R162, 0x2, P6 ;  /* 0x0000000fd90dd211 */ /* 0x000fe200030f14a2 */
[----:B------:R3:W-:Y:S01]  /*10560*/  @!P4 ST.E.64 desc[UR8][R4.64], R74 ;  /* 0x0000004a0400c985 */ /* 0x0007e2000c101b08 */
[----:B0-----:R-:W-:-:S02]  /*10570*/  @!P1 LEA R8, P3, R215, R17, 0x2 ;  /* 0x00000011d7089211 */ /* 0x001fc400078610ff */
[----:B------:R-:W-:Y:S01]  /*10580*/  @!P2 LEA R6, P6, R216, R17, 0x2 ;  /* 0x00000011d806a211 */ /* 0x000fe200078c10ff */
[----:B------:R0:W-:Y:S01]  /*10590*/  @!P5 ST.E.64 desc[UR8][R12.64], R78 ;  /* 0x0000004e0c00d985 */ /* 0x0001e2000c101b08 */
[----:B------:R-:W-:Y:S02]  /*105a0*/  ISETP.GE.AND P5, PT, R213, UR4, PT ;  /* 0x00000004d5007c0c */ /* 0x000fe4000bfa6270 */
[----:B------:R-:W-:Y:S02]  /*105b0*/  ISETP.GE.AND P4, PT, R212, UR4, PT ;  /* 0x00000004d4007c0c */ /* 0x000fe4000bf86270 */
[----:B------:R-:W-:Y:S02]  /*105c0*/  @!P2 LEA.HI.X R7, R216, R15, R161, 0x2, P6 ;  /* 0x0000000fd807a211 */ /* 0x000fe400030f14a1 */
[----:B--2---:R-:W-:Y:S02]  /*105d0*/  @!P0 LEA R10, P6, R214, R17, 0x2 ;  /* 0x00000011d60a8211 */ /* 0x004fe400078c10ff */
[----:B------:R-:W-:Y:S01]  /*105e0*/  @!P1 LEA.HI.X R9, R215, R15, R160, 0x2, P3 ;  /* 0x0000000fd7099211 */ /* 0x000fe200018f14a0 */
[----:B------:R2:W-:Y:S01]  /*105f0*/  @!P2 ST.E.64 desc[UR8][R6.64], R82 ;  /* 0x000000520600a985 */ /* 0x0005e2000c101b08 */
[----:B------:R-:W-:-:S02]  /*10600*/  ISETP.GE.AND P3, PT, R211, UR4, PT ;  /* 0x00000004d3007c0c */ /* 0x000fc4000bf66270 */
[----:B------:R-:W-:Y:S01]  /*10610*/  @!P0 LEA.HI.X R11, R214, R15, R159, 0x2, P6 ;  /* 0x0000000fd60b8211 */ /* 0x000fe200030f149f */
[----:B------:R4:W-:Y:S01]  /*10620*/  @!P1 ST.E.64 desc[UR8][R8.64], R86 ;  /* 0x0000005608009985 */ /* 0x0009e2000c101b08 */
[CC--:B-1----:R-:W-:Y:S02]  /*10630*/  @!P5 LEA R2, P2, R213.reuse, R17.reuse, 0x2 ;  /* 0x00000011d502d211 */ /* 0x0c2fe400078410ff */
[----:B---3--:R-:W-:Y:S01]  /*10640*/  @!P4 LEA R4, P1, R212, R17, 0x2 ;  /* 0x00000011d404c211 */ /* 0x008fe200078210ff */
[----:B------:R1:W-:Y:S01]  /*10650*/  @!P0 ST.E.64 desc[UR8][R10.64], R90 ;  /* 0x0000005a0a008985 */ /* 0x0003e2000c101b08 */
[----:B------:R-:W-:Y:S02]  /*10660*/  ISETP.GE.AND P0, PT, R210, UR4, PT ;  /* 0x00000004d2007c0c */ /* 0x000fe4000bf06270 */
[----:B------:R-:W-:Y:S02]  /*10670*/  @!P5 LEA.HI.X R3, R213, R15, R158, 0x2, P2 ;  /* 0x0000000fd503d211 */ /* 0x000fe400010f149e */
[----:B------:R-:W-:-:S02]  /*10680*/  ISETP.GE.AND P2, PT, R209, UR4, PT ;  /* 0x00000004d1007c0c */ /* 0x000fc4000bf46270 */
[----:B------:R-:W-:Y:S01]  /*10690*/  @!P4 LEA.HI.X R5, R212, R15, R157, 0x2, P1 ;  /* 0x0000000fd405c211 */ /* 0x000fe200008f149d */
[----:B------:R3:W-:Y:S01]  /*106a0*/  @!P5 ST.E.64 desc[UR8][R2.64], R94 ;  /* 0x0000005e0200d985 */ /* 0x0007e2000c101b08 */
[C---:B0-----:R-:W-:Y:S02]  /*106b0*/  @!P3 LEA R12, P6, R211.reuse, R17, 0x2 ;  /* 0x00000011d30cb211 */ /* 0x041fe400078c10ff */
[----:B------:R-:W-:Y:S01]  /*106c0*/  ISETP.GE.AND P1, PT, R208, UR4, PT ;  /* 0x00000004d0007c0c */ /* 0x000fe2000bf26270 */
[----:B------:R-:W-:Y:S01]  /*106d0*/  @!P4 ST.E.64 desc[UR8][R4.64], R98 ;  /* 0x000000620400c985 */ /* 0x000fe2000c101b08 */
[----:B------:R-:W-:Y:S02]  /*106e0*/  @!P3 LEA.HI.X R13, R211, R15, R156, 0x2, P6 ;  /* 0x0000000fd30db211 */ /* 0x000fe400030f149c */
[----:B------:R-:W-:Y:S02]  /*106f0*/  ISETP.GE.AND P4, PT, R207, UR4, PT ;  /* 0x00000004cf007c0c */ /* 0x000fe4000bf86270 */
[-C--:B--2---:R-:W-:Y:S01]  /*10700*/  @!P0 LEA R6, P6, R210, R17.reuse, 0x2 ;  /* 0x00000011d2068211 */ /* 0x084fe200078c10ff */
[----:B------:R0:W-:Y:S01]  /*10710*/  @!P3 ST.E.64 desc[UR8][R12.64], R102 ;  /* 0x000000660c00b985 */ /* 0x0001e2000c101b08 */
[----:B----4-:R-:W-:-:S02]  /*10720*/  @!P2 LEA R8, P3, R209, R17, 0x2 ;  /* 0x00000011d108a211 */ /* 0x010fc400078610ff */
[-C--:B------:R-:W-:Y:S02]  /*10730*/  @!P0 LEA.HI.X R7, R210, R15.reuse, R155, 0x2, P6 ;  /* 0x0000000fd2078211 */ /* 0x080fe400030f149b */
[----:B------:R-:W-:Y:S02]  /*10740*/  @!P2 LEA.HI.X R9, R209, R15, R154, 0x2, P3 ;  /* 0x0000000fd109a211 */ /* 0x000fe400018f149a */
[----:B------:R-:W-:Y:S01]  /*10750*/  ISETP.GE.AND P3, PT, R205, UR4, PT ;  /* 0x00000004cd007c0c */ /* 0x000fe2000bf66270 */
[----:B------:R2:W-:Y:S01]  /*10760*/  @!P0 ST.E.64 desc[UR8][R6.64], R106 ;  /* 0x0000006a06008985 */ /* 0x0005e2000c101b08 */
[-C--:B-1----:R-:W-:Y:S02]  /*10770*/  @!P1 LEA R10, P6, R208, R17.reuse, 0x2 ;  /* 0x00000011d00a9211 */ /* 0x082fe400078c10ff */
[----:B------:R-:W-:Y:S01]  /*10780*/  ISETP.GE.AND P5, PT, R206, UR4, PT ;  /* 0x00000004ce007c0c */ /* 0x000fe2000bfa6270 */
[----:B------:R1:W-:Y:S01]  /*10790*/  @!P2 ST.E.64 desc[UR8][R8.64], R110 ;  /* 0x0000006e0800a985 */ /* 0x0003e2000c101b08 */
[----:B---3--:R-:W-:-:S02]  /*107a0*/  @!P4 LEA R2, P0, R207, R17, 0x2 ;  /* 0x00000011cf02c211 */ /* 0x008fc400078010ff */
[-C--:B------:R-:W-:Y:S02]  /*107b0*/  @!P1 LEA.HI.X R11, R208, R15.reuse, R153, 0x2, P6 ;  /* 0x0000000fd00b9211 */ /* 0x080fe400030f1499 */
[----:B------:R-:W-:Y:S02]  /*107c0*/  @!P4 LEA.HI.X R3, R207, R15, R152, 0x2, P0 ;  /* 0x0000000fcf03c211 */ /* 0x000fe400000f1498 */
[----:B------:R-:W-:Y:S01]  /*107d0*/  ISETP.GE.AND P0, PT, R204, UR4, PT ;  /* 0x00000004cc007c0c */ /* 0x000fe2000bf06270 */
[----:B------:R-:W-:Y:S01]  /*107e0*/  @!P1 ST.E.64 desc[UR8][R10.64], R114 ;  /* 0x000000720a009985 */ /* 0x000fe2000c101b08 */
[----:B0-----:R-:W-:Y:S02]  /*107f0*/  @!P3 LEA R12, P2, R205, R17, 0x2 ;  /* 0x00000011cd0cb211 */ /* 0x001fe400078410ff */
[----:B------:R-:W-:Y:S01]  /*10800*/  ISETP.GE.AND P1, PT, R14, UR4, PT ;  /* 0x000000040e007c0c */ /* 0x000fe2000bf26270 */
[----:B------:R0:W-:Y:S01]  /*10810*/  @!P4 ST.E.64 desc[UR8][R2.64], R118 ;  /* 0x000000760200c985 */ /* 0x0001e2000c101b08 */
[----:B------:R-:W-:-:S02]  /*10820*/  ISETP.GE.AND P4, PT, R203, UR4, PT ;  /* 0x00000004cb007c0c */ /* 0x000fc4000bf86270 */
[----:B------:R-:W-:Y:S02]  /*10830*/  @!P5 LEA R4, P6, R206, R17, 0x2 ;  /* 0x00000011ce04d211 */ /* 0x000fe400078c10ff */
[-C--:B------:R-:W-:Y:S02]  /*10840*/  @!P3 LEA.HI.X R13, R205, R15.reuse, R236, 0x2, P2 ;  /* 0x0000000fcd0db211 */ /* 0x080fe400010f14ec */
[----:B------:R-:W-:Y:S02]  /*10850*/  ISETP.GE.AND P2, PT, R0, UR4, PT ;  /* 0x0000000400007c0c */ /* 0x000fe4000bf46270 */
[----:B------:R-:W-:Y:S02]  /*10860*/  @!P5 LEA.HI.X R5, R206, R15, R237, 0x2, P6 ;  /* 0x0000000fce05d211 */ /* 0x000fe400030f14ed */
[C---:B--2---:R-:W-:Y:S02]  /*10870*/  @!P0 LEA R6, P6, R204.reuse, R17, 0x2 ;  /* 0x00000011cc068211 */ /* 0x044fe400078c10ff */
[----:B-1----:R-:W-:Y:S01]  /*10880*/  SHF.R.S32.HI R9, RZ, 0x1f, R14 ;  /* 0x0000001fff097819 */ /* 0x002fe2000001140e */
[----:B------:R1:W-:Y:S01]  /*10890*/  @!P5 ST.E.64 desc[UR8][R4.64], R122 ;  /* 0x0000007a0400d985 */ /* 0x0003e2000c101b08 */
[----:B------:R-:W-:-:S02]  /*108a0*/  @!P0 LEA.HI.X R7, R204, R15, R235, 0x2, P6 ;  /* 0x0000000fcc078211 */ /* 0x000fc400030f14eb */
[C---:B0-----:R-:W-:Y:S01]  /*108b0*/  @!P4 LEA R2, P6, R203.reuse, R17, 0x2 ;  /* 0x00000011cb02c211 */ /* 0x041fe200078c10ff */
[----:B------:R0:W-:Y:S01]  /*108c0*/  @!P3 ST.E.64 desc[UR8][R12.64], R126 ;  /* 0x0000007e0c00b985 */ /* 0x0001e2000c101b08 */
[----:B------:R-:W-:Y:S02]  /*108d0*/  ISETP.GE.AND P5, PT, R200, UR4, PT ;  /* 0x00000004c8007c0c */ /* 0x000fe4000bfa6270 */
[----:B------:R-:W-:Y:S01]  /*108e0*/  @!P4 LEA.HI.X R3, R203, R15, R234, 0x2, P6 ;  /* 0x0000000fcb03c211 */ /* 0x000fe200030f14ea */
[----:B------:R0:W-:Y:S01]  /*108f0*/  @!P0 ST.E.64 desc[UR8][R6.64], R130 ;  /* 0x0000008206008985 */ /* 0x0001e2000c101b08 */
[-C--:B------:R-:W-:Y:S02]  /*10900*/  @!P2 LEA R10, P6, R0, R17.reuse, 0x2 ;  /* 0x00000011000aa211 */ /* 0x080fe400078c10ff */
[----:B------:R-:W-:Y:S01]  /*10910*/  @!P1 LEA R8, P3, R14, R17, 0x2 ;  /* 0x000000110e089211 */ /* 0x000fe200078610ff */
[----:B------:R0:W-:Y:S01]  /*10920*/  @!P4 ST.E.64 desc[UR8][R2.64], R134 ;  /* 0x000000860200c985 */ /* 0x0001e2000c101b08 */
[----:B-1----:R-:W-:-:S02]  /*10930*/  SHF.R.S32.HI R5, RZ, 0x1f, R0 ;  /* 0x0000001fff057819 */ /* 0x002fc40000011400 */
[-C--:B------:R-:W-:Y:S02]  /*10940*/  @!P1 LEA.HI.X R9, R14, R15.reuse, R9, 0x2, P3 ;  /* 0x0000000f0e099211 */ /* 0x080fe400018f1409 */
[----:B------:R-:W-:Y:S01]  /*10950*/  @!P2 LEA.HI.X R11, R0, R15, R5, 0x2, P6 ;  /* 0x0000000f000ba211 */ /* 0x000fe200030f1405 */
[----:B------:R-:W-:Y:S01]  /*10960*/  VIADD R0, R16, 0xf8 ;  /* 0x000000f810007836 */ /* 0x000fe20000000000 */
[----:B------:R-:W-:Y:S02]  /*10970*/  SHF.R.S32.HI R14, RZ, 0x1f, R200 ;  /* 0x0000001fff0e7819 */ /* 0x000fe400000114c8 */
[----:B------:R-:W-:Y:S02]  /*10980*/  @!P5 LEA R4, P3, R200, R17, 0x2 ;  /* 0x00000011c804d211 */ /* 0x000fe400078610ff */
[----:B------:R-:W-:Y:S02]  /*10990*/  ISETP.GE.AND P0, PT, R0, UR4, PT ;  /* 0x0000000400007c0c */ /* 0x000fe4000bf06270 */
[----:B------:R-:W-:-:S05]  /*109a0*/  @!P5 LEA.HI.X R5, R200, R15, R14, 0x2, P3 ;  /* 0x0000000fc805d211 */ /* 0x000fca00018f140e */
[----:B------:R0:W-:Y:S04]  /*109b0*/  @!P5 ST.E.64 desc[UR8][R4.64], R138 ;  /* 0x0000008a0400d985 */ /* 0x0001e8000c101b08 */
[----:B------:R0:W-:Y:S04]  /*109c0*/  @!P1 ST.E.64 desc[UR8][R8.64], R142 ;  /* 0x0000008e08009985 */ /* 0x0001e8000c101b08 */
[----:B------:R0:W-:Y:S01]  /*109d0*/  @!P2 ST.E.64 desc[UR8][R10.64], R146 ;  /* 0x000000920a00a985 */ /* 0x0001e2000c101b08 */
[----:B------:R-:W-:Y:S05]  /*109e0*/  @P0 BRA `(.L_x_1292) ;  /* 0x00000010002c0947 */ /* 0x000fea0003800000 */
[----:B0-----:R-:W-:Y:S01]  /*109f0*/  LEA R2, P0, R0, R17, 0x2 ;  /* 0x0000001100027211 */ /* 0x001fe200078010ff */
[----:B------:R-:W-:Y:S01]  /*10a00*/  ULDC.64 UR8, c[0x0][0x208] ;  /* 0x0000820000087ab9 */ /* 0x000fe20000000a00 */
[----:B------:R-:W-:-:S04]  /*10a10*/  SHF.R.S32.HI R3, RZ, 0x1f, R0 ;  /* 0x0000001fff037819 */ /* 0x000fc80000011400 */
[----:B------:R-:W-:-:S05]  /*10a20*/  LEA.HI.X R3, R0, R15, R3, 0x2, P0 ;  /* 0x0000000f00037211 */ /* 0x000fca00000f1403 */
[----:B------:R0:W-:Y:S01]  /*10a30*/  ST.E.64 desc[UR8][R2.64], R150 ;  /* 0x0000009602007985 */ /* 0x0001e2000c101b08 */
[----:B------:R-:W-:Y:S05]  /*10a40*/  BRA `(.L_x_1292) ;  /* 0x0000001000147947 */ /* 0x000fea0003800000 */
.L_x_1283:
[----:B------:R-:W-:Y:S01]  /*10a50*/  ULDC.64 UR8, c[0x0][0xc00] ;  /* 0x0003000000087ab9 */ /* 0x000fe20000000a00 */
[----:B------:R-:W-:Y:S01]  /*10a60*/  R2UR UR4, R231 ;  /* 0x00000000e70472ca */ /* 0x000fe200000e0000 */
[----:B------:R-:W-:Y:S01]  /*10a70*/  UISETP.NE.U32.AND UP0, UPT, UR8, URZ, UPT ;  /* 0x0000003f0800728c */ /* 0x000fe2000bf05070 */
[----:B------:R-:W-:Y:S01]  /*10a80*/  R2UR UR10, R23 ;  /* 0x00000000170a72ca */ /* 0x000fe200000e0000 */
[----:B------:R-:W-:Y:S02]  /*10a90*/  ULDC.64 UR12, c[0x0][0x208] ;  /* 0x00008200000c7ab9 */ /* 0x000fe40000000a00 */
[----:B------:R-:W-:-:S03]  /*10aa0*/  UISETP.NE.AND.EX UP0, UPT, UR9, URZ, UPT, UP0 ;  /* 0x0000003f0900728c */ /* 0x000fc6000bf05300 */
[----:B------:R-:W-:-:S03]  /*10ab0*/  ULDC.64 UR8, c[0x0][0xc00] ;  /* 0x0003000000087ab9 */ /* 0x000fc60000000a00 */
[----:B------:R-:W-:Y:S02]  /*10ac0*/  PLOP3.LUT P1, PT, PT, PT, UP0, 0x80, 0x0 ;  /* 0x000000000000781c */ /* 0x000fe40003f2f008 */
[----:B------:R-:W-:-:S06]  /*10ad0*/  UIMAD.WIDE UR8, UR4, 0x4, UR8 ;  /* 0x00000004040878a5 */ /* 0x000fcc000f8e0208 */
[----:B------:R-:W-:Y:S02]  /*10ae0*/  IMAD.U32 R2, RZ, RZ, UR8 ;  /* 0x00000008ff027e24 */ /* 0x000fe4000f8e00ff */
[----:B------:R-:W-:Y:S01]  /*10af0*/  IMAD.U32 R3, RZ, RZ, UR9 ;  /* 0x00000009ff037e24 */ /* 0x000fe2000f8e00ff */
[----:B------:R-:W0:Y:S01]  /*10b00*/  S2R R6, SR_TID.X ;  /* 0x0000000000067919 */ /* 0x000e220000002100 */
[----:B------:R-:W-:-:S03]  /*10b10*/  ULDC.64 UR8, c[0x0][0xc08] ;  /* 0x0003020000087ab9 */ /* 0x000fc60000000a00 */
[----:B------:R-:W2:Y:S01]  /*10b20*/  @P1 LDG.E R7, desc[UR12][R2.64] ;  /* 0x0000000c02071981 */ /* 0x000ea2000c1e1900 */
[----:B------:R-:W-:-:S04]  /*10b30*/  UISETP.NE.U32.AND UP1, UPT, UR8, URZ, UPT ;  /* 0x0000003f0800728c */ /* 0x000fc8000bf25070 */
[----:B------:R-:W-:-:S06]  /*10b40*/  UISETP.NE.AND.EX UP1, UPT, UR9, URZ, UPT, UP1 ;  /* 0x0000003f0900728c */ /* 0x000fcc000bf25310 */
[----:B------:R-:W-:-:S05]  /*10b50*/  PLOP3.LUT P2, PT, PT, PT, UP1, 0x80, 0x0 ;  /* 0x000000000000781c */ /* 0x000fca0003f4f018 */
[----:B------:R-:W-:Y:S02]  /*10b60*/  @UP1 ULDC.64 UR8, c[0x0][0xc08] ;  /* 0x0003020000081ab9 */ /* 0x000fe40000000a00 */
[----:B------:R-:W-:Y:S02]  /*10b70*/  @UP1 UIMAD.WIDE UR8, UR4, 0x4, UR8 ;  /* 0x00000004040818a5 */ /* 0x000fe4000f8e0208 */
[----:B------:R-:W-:Y:S01]  /*10b80*/  UISETP.NE.AND UP1, UPT, UR10, URZ, UPT ;  /* 0x0000003f0a00728c */ /* 0x000fe2000bf25270 */
[----:B------:R-:W-:Y:S02]  /*10b90*/  ULDC UR4, c[0x0][0xa88] ;  /* 0x0002a20000047ab9 */ /* 0x000fe40000000800 */
[----:B------:R-:W-:Y:S02]  /*10ba0*/  IMAD.U32 R0, RZ, RZ, UR4 ;  /* 0x00000004ff007e24 */ /* 0x000fe4000f8e00ff */
[----:B------:R-:W-:Y:S02]  /*10bb0*/  IMAD.U32 R4, RZ, RZ, UR8 ;  /* 0x00000008ff047e24 */ /* 0x000fe4000f8e00ff */
[----:B------:R-:W-:Y:S01]  /*10bc0*/  IMAD.U32 R5, RZ, RZ, UR9 ;  /* 0x00000009ff057e24 */ /* 0x000fe2000f8e00ff */
[----:B------:R-:W-:Y:S01]  /*10bd0*/  UMOV UR4, URZ ;  /* 0x0000003f00047c82 */ /* 0x000fe20008000000 */
[----:B0-----:R-:W-:-:S02]  /*10be0*/  VIADD R6, R6, 0xffffff80 ;  /* 0xffffff8006067836 */ /* 0x001fc40000000000 */
[----:B------:R-:W-:Y:S01]  /*10bf0*/  @!UP1 ULDC UR10, c[0x0][0xad4] ;  /* 0x0002b500000a9ab9 */ /* 0x000fe20000000800 */
[----:B------:R0:W5:Y:S01]  /*10c00*/  @P2 LDG.E R0, desc[UR12][R4.64] ;  /* 0x0000000c04002981 */ /* 0x000162000c1e1900 */
[----:B------:R-:W-:Y:S01]  /*10c10*/  IMAD.U32 R23, RZ, RZ, UR10 ;  /* 0x0000000aff177e24 */ /* 0x000fe2000f8e00ff */
[----:B------:R-:W-:Y:S02]  /*10c20*/  ISETP.GT.AND P0, PT, R6, 0x7f, PT ;  /* 0x0000007f0600780c */ /* 0x000fe40003f04270 */
[----:B--2---:R-:W-:Y:S01]  /*10c30*/  @P1 R2UR UR4, R7 ;  /* 0x00000000070412ca */ /* 0x004fe200000e0000 */
[----:B0-----:R-:W-:-:S14]  /*10c40*/  @P2 BRA `(.L_x_1295) ;  /* 0x0000000000142947 */ /* 0x001fdc0003800000 */
[----:B------:R-:W-:Y:S05]  /*10c50*/  @!P1 BRA `(.L_x_1295) ;  /* 0x0000000000109947 */ /* 0x000fea0003800000 */
[----:B------:R-:W-:Y:S02]  /*10c60*/  ULDC.64 UR8, c[0x0][0x208] ;  /* 0x0000820000087ab9 */ /* 0x000fe40000000a00 */
[----:B------:R-:W2:Y:S04]  /*10c70*/  LDG.E R5, desc[UR8][R2.64] ;  /* 0x0000000802057981 */ /* 0x000ea8000c1e1900 */
[----:B-----5:R-:W2:Y:S02]  /*10c80*/  LDG.E R0, desc[UR8][R2.64+0x4] ;  /* 0x0000040802007981 */ /* 0x020ea4000c1e1900 */
[----:B--2---:R-:W-:-:S07]  /*10c90*/  IMAD.IADD R0, R0, 0x1, -R5 ;  /* 0x0000000100007824 */ /* 0x004fce00078e0a05 */
.L_x_1295:
[----:B------:R-:W-:Y:S01]  /*10ca0*/  R2UR UR8, R231 ;  /* 0x00000000e70872ca */ /* 0x000fe200000e0000 */
[----:B------:R-:W-:Y:S01]  /*10cb0*/  USHF.R.S32.HI UR21, URZ, 0x1f, UR4 ;  /* 0x0000001f3f157899 */ /* 0x000fe20008011404 */
[----:B------:R-:W-:Y:S11]  /*10cc0*/  BSSY B1, `(.L_x_1296) ;  /* 0x000003e000017945 */ /* 0x000ff60003800000 */
[----:B------:R-:W-:-:S02]  /*10cd0*/  USHF.R.S32.HI UR13, URZ, 0x1f, UR8 ;  /* 0x0000001f3f0d7899 */ /* 0x000fc40008011408 */
[----:B------:R-:W-:Y:S02]  /*10ce0*/  USEL UR12, UR8, URZ, !UP0 ;  /* 0x0000003f080c7287 */ /* 0x000fe4000c000000 */
[----:B------:R-:W-:Y:S01]  /*10cf0*/  USEL UR13, UR13, URZ, !UP0 ;  /* 0x0000003f0d0d7287 */ /* 0x000fe2000c000000 */
[----:B------:R-:W-:Y:S11]  /*10d00*/  @P0 BRA `(.L_x_1297) ;  /* 0x0000000000e40947 */ /* 0x000ff60003800000 */
[----:B------:R-:W0:Y:S01]  /*10d10*/  S2R R4, SR_TID.X ;  /* 0x0000000000047919 */ /* 0x000e220000002100 */
[----:B------:R-:W1:Y:S01]  /*10d20*/  LDC R9, c[0x0][0xbe8] ;  /* 0x0002fa00ff097b82 */ /* 0x000e620000000800 */
[----:B------:R-:W-:Y:S02]  /*10d30*/  IMAD.U32 R3, RZ, RZ, UR61 ;  /* 0x0000003dff037e24 */ /* 0x000fe4000f8e00ff */
[----:B-1---5:R-:W-:-:S03]  /*10d40*/  IMAD R2, R0, R9, RZ ;  /* 0x0000000900027224 */ /* 0x022fc600078e02ff */
[----:B0-----:R-:W-:-:S04]  /*10d50*/  IADD3 R4, R3, -0x80, R4 ;  /* 0xffffff8003047810 */ /* 0x001fc80007ffe004 */
        /* <DEDUP_REMOVED lines=17> */
[----:B------:R-:W-:Y:S02]  /*10e70*/  UIMAD.WIDE.U32 UR10, UR8, UR20, URZ ;  /* 0x00000014080a72a5 */ /* 0x000fe4000f8e003f */
[----:B------:R-:W-:Y:S01]  /*10e80*/  UIMAD UR20, UR9, UR20, URZ ;  /* 0x00000014091472a4 */ /* 0x000fe2000f8e023f */
        /* <DEDUP_REMOVED lines=14> */
[----:B------:R-:W-:Y:S01]  /*10f70*/  IADD3 R2, P0, P1, R5, UR10, R2 ;  /* 0x0000000a05027c10 */ /* 0x000fe2000f91e002 */
[----:B------:R-:W-:Y:S01]  /*10f80*/  IMAD R7, R9, R7, R4 ;  /* 0x0000000709077224 */ /* 0x000fe200078e0204 */
[----:B------:R-:W-:Y:S01]  /*10f90*/  SHF.R.S32.HI R5, RZ, 0x1f, R5 ;  /* 0x0000001fff057819 */ /* 0x000fe20000011405 */
[----:B------:R-:W-:Y:S01]  /*10fa0*/  UIADD3.X UR10, UR15, UR20, UR21, UP1, UP2 ;  /* 0x000000140f0a7290 */ /* 0x000fe20008fe4415 */
[----:B------:R-:W-:Y:S01]  /*10fb0*/  IMAD.U32 R8, RZ, RZ, UR16 ;  /* 0x00000010ff087e24 */ /* 0x000fe2000f8e00ff */
        /* <DEDUP_REMOVED lines=14> */
.L_x_1297:
[----:B------:R-:W-:Y:S05]  /*110a0*/  BSYNC B1 ;  /* 0x0000000000017941 */ /* 0x000fea0003800000 */
.L_x_1296:
[----:B------:R-:W-:-:S13]  /*110b0*/  R2UR UR8, R23 ;  /* 0x00000000170872ca */ /* 0x000fda00000e0000 */
[----:B------:R-:W-:-:S06]  /*110c0*/  UISETP.GT.AND UP0, UPT, UR8, 0x1, UPT ;  /* 0x000000010800788c */ /* 0x000fcc000bf04270 */
[----:B------:R-:W-:-:S13]  /*110d0*/  PLOP3.LUT P0, PT, PT, PT, UP0, 0x80, 0x0 ;  /* 0x000000000000781c */ /* 0x000fda0003f0f008 */
[----:B------:R-:W-:Y:S05]  /*110e0*/  @P0 BRA `(.L_x_1292) ;  /* 0x00000008006c0947 */ /* 0x000fea0003800000 */
[----:B------:R-:W1:Y:S01]  /*110f0*/  LDC R11, c[0x0][0xbe8] ;  /* 0x0002fa00ff0b7b82 */ /* 0x000e620000000800 */
[----:B0-----:R-:W-:Y:S01]  /*11100*/  SHF.R.S32.HI R3, RZ, 0x1f, R6 ;  /* 0x0000001fff037819 */ /* 0x001fe20000011406 */
[----:B------:R-:W-:Y:S01]  /*11110*/  ULDC.64 UR10, c[0x0][0xaa0] ;  /* 0x0002a800000a7ab9 */ /* 0x000fe20000000a00 */
[----:B------:R-:W-:Y:S01]  /*11120*/  R2UR UR14, R202 ;  /* 0x00000000ca0e72ca */ /* 0x000fe200000e0000 */
[----:B------:R-:W-:Y:S01]  /*11130*/  UIMAD.WIDE.U32 UR8, UR4, UR10, URZ ;  /* 0x0000000a040872a5 */ /* 0x000fe2000f8e003f */
[----:B------:R-:W-:Y:S01]  /*11140*/  LEA.HI R2, R3, R6, RZ, 0x3 ;  /* 0x0000000603027211 */ /* 0x000fe200078f18ff */
[----:B------:R-:W-:Y:S01]  /*11150*/  UIMAD UR10, UR21, UR10, URZ ;  /* 0x0000000a150a72a4 */ /* 0x000fe2000f8e023f */
[----:B------:R-:W-:Y:S02]  /*11160*/  BSSY B1, `(.L_x_1298) ;  /* 0x000004e000017945 */ /* 0x000fe40003800000 */
[----:B------:R-:W-:Y:S01]  /*11170*/  LOP3.LUT R5, R2, 0xfffffff8, RZ, 0xc0, !PT ;  /* 0xfffffff802057812 */ /* 0x000fe200078ec0ff */
[----:B------:R-:W-:Y:S01]  /*11180*/  UIMAD UR10, UR4, UR11, UR10 ;  /* 0x0000000b040a72a4 */ /* 0x000fe2000f8e020a */
[----:B------:R-:W-:-:S03]  /*11190*/  SHF.R.S32.HI R13, RZ, 0x3, R2 ;  /* 0x00000003ff0d7819 */ /* 0x000fc60000011402 */
[----:B------:R-:W-:Y:S01]  /*111a0*/  IMAD.IADD R8, R6, 0x1, -R5 ;  /* 0x0000000106087824 */ /* 0x000fe200078e0a05 */
[----:B------:R-:W-:-:S03]  /*111b0*/  UIADD3 UR9, UR9, UR10, URZ ;  /* 0x0000000a09097290 */ /* 0x000fc6000fffe03f */
[----:B------:R-:W-:Y:S01]  /*111c0*/  IMAD R2, R8, 0x20, R13 ;  /* 0x0000002008027824 */ /* 0x000fe200078e020d */
[----:B------:R-:W-:Y:S02]  /*111d0*/  ULDC.64 UR10, c[0x0][0xae8] ;  /* 0x0002ba00000a7ab9 */ /* 0x000fe40000000a00 */
[----:B------:R-:W-:Y:S01]  /*111e0*/  UIMAD.WIDE.U32 UR8, UR14, UR10, UR8 ;  /* 0x0000000a0e0872a5 */ /* 0x000fe2000f8e0008 */
[----:B------:R-:W-:Y:S01]  /*111f0*/  VIADD R6, R2, UR61 ;  /* 0x0000003d02067c36 */ /* 0x000fe20008000000 */
[----:B-1----:R-:W-:Y:S02]  /*11200*/  ISETP.NE.AND P0, PT, R11, 0x1, PT ;  /* 0x000000010b00780c */ /* 0x002fe40003f05270 */
[----:B------:R-:W-:Y:S01]  /*11210*/  UIMAD UR9, UR14, UR11, UR9 ;  /* 0x0000000b0e0972a4 */ /* 0x000fe2000f8e0209 */
[----:B------:R-:W-:Y:S02]  /*11220*/  IMAD.MOV.U32 R5, RZ, RZ, R6 ;  /* 0x000000ffff057224 */ /* 0x000fe400078e0006 */
[----:B------:R-:W-:-:S02]  /*11230*/  ULDC.64 UR10, c[0x0][0xaf0] ;  /* 0x0002bc00000a7ab9 */ /* 0x000fc40000000a00 */
[----:B------:R-:W-:-:S04]  /*11240*/  UIMAD UR13, UR13, UR10, URZ ;  /* 0x0000000a0d0d72a4 */ /* 0x000fc8000f8e023f */
[----:B------:R-:W-:Y:S02]  /*11250*/  UIMAD UR4, UR12, UR11, UR13 ;  /* 0x0000000b0c0472a4 */ /* 0x000fe4000f8e020d */
[----:B------:R-:W-:Y:S01]  /*11260*/  UIMAD.WIDE.U32 UR12, UR12, UR10, UR8 ;  /* 0x0000000a0c0c72a5 */ /* 0x000fe2000f8e0008 */
[----:B------:R-:W0:Y:S02]  /*11270*/  @P0 LDC R3, c[0x0][0xbec] ;  /* 0x0002fb00ff030b82 */ /* 0x000e240000000800 */
[----:B------:R-:W-:Y:S01]  /*11280*/  ULDC.64 UR8, c[0x0][0xae0] ;  /* 0x0002b80000087ab9 */ /* 0x000fe20000000a00 */
[----:B------:R-:W-:-:S05]  /*11290*/  UIADD3 UR4, UR13, UR4, URZ ;  /* 0x000000040d047290 */ /* 0x000fca000fffe03f */
[----:B------:R-:W1:Y:S01]  /*112a0*/  @P0 LDC R7, c[0x0][0xbf0] ;  /* 0x0002fc00ff070b82 */ /* 0x000e620000000800 */
[----:B0-----:R-:W-:-:S04]  /*112b0*/  @P0 IMAD.HI.U32 R2, R6, R3, RZ ;  /* 0x0000000306020227 */ /* 0x001fc800078e00ff */
[----:B------:R-:W-:Y:S02]  /*112c0*/  IMAD.U32 R3, RZ, RZ, UR13 ;  /* 0x0000000dff037e24 */ /* 0x000fe4000f8e00ff */
[----:B------:R-:W-:Y:S01]  /*112d0*/  IMAD.U32 R3, RZ, RZ, UR4 ;  /* 0x00000004ff037e24 */ /* 0x000fe2000f8e00ff */
[----:B-1----:R-:W-:Y:S01]  /*112e0*/  @P0 SHF.R.U32.HI R5, RZ, R7, R2 ;  /* 0x00000007ff050219 */ /* 0x002fe20000011602 */
[----:B------:R-:W-:-:S03]  /*112f0*/  IMAD.U32 R2, RZ, RZ, UR12 ;  /* 0x0000000cff027e24 */ /* 0x000fc6000f8e00ff */
[--C-:B------:R-:W-:Y:S01]  /*11300*/  SHF.R.S32.HI R4, RZ, 0x1f, R5.reuse ;  /* 0x0000001fff047819 */ /* 0x100fe20000011405 */
[----:B------:R-:W-:Y:S02]  /*11310*/  IMAD.MOV R7, RZ, RZ, -R5 ;  /* 0x000000ffff077224 */ /* 0x000fe400078e0a05 */
[----:B------:R-:W-:-:S04]  /*11320*/  IMAD.WIDE.U32 R2, R5, UR8, R2 ;  /* 0x0000000805027c25 */ /* 0x000fc8000f8e0002 */
[----:B------:R-:W-:Y:S02]  /*11330*/  IMAD R7, R11, R7, R6 ;  /* 0x000000070b077224 */ /* 0x000fe400078e0206 */
[----:B------:R-:W-:Y:S02]  /*11340*/  IMAD R4, R4, UR8, RZ ;  /* 0x0000000804047c24 */ /* 0x000fe4000f8e02ff */
[----:B------:R-:W-:Y:S02]  /*11350*/  VIADD R6, R13, UR61 ;  /* 0x0000003d0d067c36 */ /* 0x000fe40008000000 */
[----:B------:R-:W-:Y:S01]  /*11360*/  IMAD R9, R5, UR9, R4 ;  /* 0x0000000905097c24 */ /* 0x000fe2000f8e0204 */
[----:B------:R-:W-:Y:S01]  /*11370*/  SHF.R.S32.HI R4, RZ, 0x1f, R7 ;  /* 0x0000001fff047819 */ /* 0x000fe20000011407 */
[----:B------:R-:W-:Y:S01]  /*11380*/  ULDC.64 UR8, c[0x0][0xad8] ;  /* 0x0002b60000087ab9 */ /* 0x000fe20000000a00 */
[----:B-----5:R-:W-:Y:S02]  /*11390*/  IMAD R11, R0, R11, RZ ;  /* 0x0000000b000b7224 */ /* 0x020fe400078e02ff */
[----:B------:R-:W-:-:S02]  /*113a0*/  IMAD.IADD R3, R3, 0x1, R9 ;  /* 0x0000000103037824 */ /* 0x000fc400078e0209 */
[----:B------:R-:W-:Y:S02]  /*113b0*/  IMAD R4, R4, UR8, RZ ;  /* 0x0000000804047c24 */ /* 0x000fe4000f8e02ff */
[----:B------:R-:W-:-:S04]  /*113c0*/  IMAD.WIDE.U32 R2, R7, UR8, R2 ;  /* 0x0000000807027c25 */ /* 0x000fc8000f8e0002 */
[----:B------:R-:W-:Y:S01]  /*113d0*/  IMAD R5, R7, UR9, R4 ;  /* 0x0000000907057c24 */ /* 0x000fe2000f8e0204 */
[----:B------:R-:W-:Y:S01]  /*113e0*/  ULDC.64 UR8, c[0x0][0xa80] ;  /* 0x0002a00000087ab9 */ /* 0x000fe20000000a00 */
[----:B------:R-:W-:Y:S02]  /*113f0*/  VIADD R4, R6, 0x40 ;  /* 0x0000004006047836 */ /* 0x000fe40000000000 */
[----:B------:R-:W-:Y:S01]  /*11400*/  IMAD.IADD R3, R3, 0x1, R5 ;  /* 0x0000000103037824 */ /* 0x000fe200078e0205 */
[----:B------:R-:W-:Y:S01]  /*11410*/  LEA R5, P2, R2, UR8, 0x1 ;  /* 0x0000000802057c11 */ /* 0x000fe2000f8408ff */
[----:B------:R-:W-:Y:S01]  /*11420*/  VIADD R0, R6, 0x20 ;  /* 0x0000002006007836 */ /* 0x000fe20000000000 */
[-C--:B------:R-:W-:Y:S01]  /*11430*/  ISETP.GE.AND P0, PT, R4, R11.reuse, PT ;  /* 0x0000000b0400720c */ /* 0x080fe20003f06270 */
[----:B------:R-:W-:Y:S01]  /*11440*/  IMAD.SHL.U32 R7, R8, 0x8, RZ ;  /* 0x0000000808077824 */ /* 0x000fe200078e00ff */
[----:B------:R-:W-:Y:S02]  /*11450*/  LEA.HI.X R4, R2, UR9, R3, 0x1, P2 ;  /* 0x0000000902047c11 */ /* 0x000fe400090f0c03 */
[-C--:B------:R-:W-:Y:S01]  /*11460*/  ISETP.GE.AND P2, PT, R6, R11.reuse, PT ;  /* 0x0000000b0600720c */ /* 0x080fe20003f46270 */
[C---:B------:R-:W-:Y:S01]  /*11470*/  VIADD R9, R7.reuse, 0x80 ;  /* 0x0000008007097836 */ /* 0x040fe20000000000 */
[----:B------:R-:W-:Y:S01]  /*11480*/  ISETP.GE.AND P1, PT, R0, R11, PT ;  /* 0x0000000b0000720c */ /* 0x000fe20003f26270 */
[C---:B------:R-:W-:Y:S01]  /*11490*/  VIADD R13, R7.reuse, 0xc0 ;  /* 0x000000c0070d7836 */ /* 0x040fe20000000000 */
[----:B------:R0:W1:Y:S01]  /*114a0*/  SHFL.IDX PT, R2, R5, RZ, 0x181f ;  /* 0x00181fff05027589 */ /* 0x00006200000e0000 */
[----:B------:R-:W-:Y:S01]  /*114b0*/  VIADD R15, R7, 0x40 ;  /* 0x00000040070f7836 */ /* 0x000fe20000000000 */
[----:B------:R-:W-:-:S02]  /*114c0*/  SHF.R.S32.HI R10, RZ, 0x1f, R7 ;  /* 0x0000001fff0a7819 */ /* 0x000fc40000011407 */
[----:B------:R0:W2:Y:S01]  /*114d0*/  SHFL.IDX PT, R0, R4, RZ, 0x181f ;  /* 0x00181fff04007589 */ /* 0x0000a200000e0000 */
[----:B------:R-:W-:Y:S02]  /*114e0*/  SHF.R.S32.HI R8, RZ, 0x1f, R9 ;  /* 0x0000001fff087819 */ /* 0x000fe40000011409 */
[----:B------:R-:W-:Y:S02]  /*114f0*/  SHF.R.S32.HI R12, RZ, 0x1f, R13 ;  /* 0x0000001fff0c7819 */ /* 0x000fe4000001140d */
        /* <DEDUP_REMOVED lines=20> */
.L_x_1299:
[----:B------:R-:W-:Y:S05]  /*11640*/  BSYNC B1 ;  /* 0x0000000000017941 */ /* 0x000fea0003800000 */
.L_x_1298:
        /* <DEDUP_REMOVED lines=22> */
.L_x_1301:
[----:B------:R-:W-:Y:S05]  /*117b0*/  BSYNC B1 ;  /* 0x0000000000017941 */ /* 0x000fea0003800000 */
.L_x_1300:
        /* <DEDUP_REMOVED lines=22> */
.L_x_1303:
[----:B------:R-:W-:Y:S05]  /*11920*/  BSYNC B1 ;  /* 0x0000000000017941 */ /* 0x000fea0003800000 */
.L_x_1302:
[----:B0-----:R-:W-:Y:S01]  /*11930*/  VIADD R0, R6, 0x60 ;  /* 0x0000006006007836 */ /* 0x001fe20000000000 */
[----:B--2-4-:R-:W2:Y:S04]  /*11940*/  SHFL.IDX PT, R4, R4, 0x3, 0x181f ;  /* 0x00781f0004047f89 */ /* 0x014ea800000e0000 */
[----:B------:R-:W-:Y:S01]  /*11950*/  ISETP.GE.AND P0, PT, R0, R11, PT ;  /* 0x0000000b0000720c */ /* 0x000fe20003f06270 */
[----:B-1-3--:R1:W3:-:S12]  /*11960*/  SHFL.IDX PT, R2, R5, 0x3, 0x181f ;  /* 0x00781f0005027f89 */ /* 0x00a2d800000e0000 */
[----:B-1----:R-:W-:Y:S05]  /*11970*/  @P0 BRA `(.L_x_1292) ;  /* 0x0000000000480947 */ /* 0x002fea0003800000 */
[----:B------:R-:W-:Y:S01]  /*11980*/  ULDC UR4, c[0x0][0xac8] ;  /* 0x0002b20000047ab9 */ /* 0x000fe20000000800 */
[----:B------:R-:W-:Y:S01]  /*11990*/  ULDC.64 UR8, c[0x0][0x208] ;  /* 0x0000820000087ab9 */ /* 0x000fe20000000a00 */
[----:B------:R-:W-:Y:S02]  /*119a0*/  ISETP.GE.AND P3, PT, R7, UR4, PT ;  /* 0x0000000407007c0c */ /* 0x000fe4000bf66270 */
[----:B------:R-:W-:Y:S02]  /*119b0*/  ISETP.GE.AND P2, PT, R15, UR4, PT ;  /* 0x000000040f007c0c */ /* 0x000fe4000bf46270 */
[----:B------:R-:W-:Y:S02]  /*119c0*/  ISETP.GE.AND P1, PT, R9, UR4, PT ;  /* 0x0000000409007c0c */ /* 0x000fe4000bf26270 */
[----:B------:R-:W-:-:S07]  /*119d0*/  ISETP.GE.AND P0, PT, R13, UR4, PT ;  /* 0x000000040d007c0c */ /* 0x000fce000bf06270 */
[----:B---3--:R-:W-:-:S04]  /*119e0*/  @!P3 LEA R6, P4, R7, R2, 0x1 ;  /* 0x000000020706b211 */ /* 0x008fc800078808ff */
[----:B--2---:R-:W-:Y:S02]  /*119f0*/  @!P3 LEA.HI.X R7, R7, R4, R10, 0x1, P4 ;  /* 0x000000040707b211 */ /* 0x004fe400020f0c0a */
        /* <DEDUP_REMOVED lines=10> */
.L_x_1292:
[----:B------:R-:W-:Y:S05]  /*11aa0*/  BSYNC B0 ;  /* 0x0000000000007941 */ /* 0x000fea0003800000 */
.L_x_1282:
[----:B------:R-:W-:Y:S02]  /*11ab0*/  ULDC UR4, c[0x0][0xc3c] ;  /* 0x00030f0000047ab9 */ /* 0x000fe40000000800 */
[----:B------:R-:W-:-:S06]  /*11ac0*/  UISETP.GE.AND UP0, UPT, UR6, UR4, UPT ;  /* 0x000000040600728c */ /* 0x000fcc000bf06270 */
[----:B------:R-:W-:-:S13]  /*11ad0*/  PLOP3.LUT P0, PT, PT, PT, UP0, 0x80, 0x0 ;  /* 0x000000000000781c */ /* 0x000fda0003f0f008 */
[----:B------:R-:W-:Y:S05]  /*11ae0*/  @!P0 BRA `(.L_x_1304) ;  /* 0xfffffef4009c8947 */ /* 0x000fea000383ffff */
[----:B------:R-:W-:Y:S05]  /*11af0*/  EXIT ;  /* 0x000000000000794d */ /* 0x000fea0003800000 */
.L_x_1199:
[----:B------:R-:W-:-:S08]  /*11b00*/  NOP ;  /* 0x0000000000007918 */ /* 0x000fd00000000000 */
[----:B0-----:R-:W0:-:S00]  /*11b10*/  USETMAXREG.DEALLOC.CTAPOOL 0x18 ;  /* 0x00000018000079c8 */ /* 0x001e0000080e0500 */
        /* <DEDUP_REMOVED lines=18> */
.L_x_1305:
        /* <DEDUP_REMOVED lines=44> */
.L_x_1309:
        /* <DEDUP_REMOVED lines=39> */
[----:B------:R-:W-:-:S07]  /*12170*/  IMAD.MOV.U32 R5, RZ, RZ, R2 ;  /* 0x000000ffff057224 */ /* 0x000fce00078e0002 */
.L_x_1307:
[----:B------:R-:W-:Y:S02]  /*12180*/  IMAD.IADD R10, R9, 0x1, -R4 ;  /* 0x00000001090a7824 */ /* 0x000fe400078e0a04 */
[----:B------:R-:W-:Y:S02]  /*12190*/  IMAD.MOV.U32 R3, RZ, RZ, RZ ;  /* 0x000000ffff037224 */ /* 0x000fe400078e00ff */
[----:B------:R-:W-:-:S05]  /*121a0*/  IMAD R2, R5, UR5, R10 ;  /* 0x0000000505027c24 */ /* 0x000fca000f8e020a */
[----:B------:R-:W-:-:S13]  /*121b0*/  ISETP.GT.AND P0, PT, R2, UR6, PT ;  /* 0x0000000602007c0c */ /* 0x000fda000bf04270 */
[----:B------:R-:W-:-:S04]  /*121c0*/  VOTE.ANY R2, PT, !P0 ;  /* 0x0000000000027806 */ /* 0x000fc800040e0100 */
[----:B------:R-:W0:Y:S01]  /*121d0*/  POPC R9, R2 ;  /* 0x0000000200097309 */ /* 0x000e220000000000 */
[----:B------:R-:W-:Y:S01]  /*121e0*/  ISETP.NE.AND P0, PT, R2, RZ, PT ;  /* 0x000000ff0200720c */ /* 0x000fe20003f05270 */
[----:B0-----:R0:W1:Y:S04]  /*121f0*/  SHFL.IDX PT, R8, R8, R9, 0x1f ;  /* 0x00001f0908087589 */ /* 0x00106800000e0000 */
[----:B------:R0:W2:Y:S08]  /*12200*/  SHFL.IDX PT, R4, R7, R9, 0x1f ;  /* 0x00001f0907047589 */ /* 0x0000b000000e0000 */
[----:B------:R-:W-:Y:S05]  /*12210*/  @!P0 BRA `(.L_x_1310) ;  /* 0x0000000000088947 */ /* 0x000fea0003800000 */
[----:B------:R-:W-:-:S05]  /*12220*/  VIADD R2, R9, 0xffffffff ;  /* 0xffffffff09027836 */ /* 0x000fca0000000000 */
[----:B------:R3:W4:Y:S02]  /*12230*/  SHFL.IDX PT, R3, R5, R2, 0x1f ;  /* 0x00001f0205037589 */ /* 0x00072400000e0000 */
.L_x_1310:
[----:B----4-:R-:W-:Y:S01]  /*12240*/  IMAD R3, R3, UR5, R10 ;  /* 0x0000000503037c24 */ /* 0x010fe2000f8e020a */
[----:B-1----:R-:W-:Y:S01]  /*12250*/  ISETP.NE.AND P0, PT, R8, 0x1, PT ;  /* 0x000000010800780c */ /* 0x002fe20003f05270 */
[----:B------:R-:W-:-:S03]  /*12260*/  VIADD R14, R9, UR4 ;  /* 0x00000004090e7c36 */ /* 0x000fc60008000000 */
[----:B------:R1:W-:Y:S01]  /*12270*/  STL [R1], R3 ;  /* 0x0000000301007387 */ /* 0x0003e20000100800 */
[----:B---3--:R-:W-:-:S03]  /*12280*/  IADD3 R5, -R3, UR6, RZ ;  /* 0x0000000603057c10 */ /* 0x008fc6000fffe1ff */
[----:B------:R1:W-:Y:S05]  /*12290*/  STL [R1+0xc], R14 ;  /* 0x00000c0e01007387 */ /* 0x0003ea0000100800 */
[----:B------:R-:W-:Y:S05]  /*122a0*/  @!P0 BRA `(.L_x_1311) ;  /* 0x0000000000e08947 */ /* 0x000fea0003800000 */
[----:B0-2---:R-:W-:Y:S02]  /*122b0*/  IABS R7, R4 ;  /* 0x0000000400077213 */ /* 0x005fe40000000000 */
[----:B------:R-:W-:Y:S02]  /*122c0*/  IABS R9, R8 ;  /* 0x0000000800097213 */ /* 0x000fe40000000000 */
[----:B------:R-:W0:Y:S01]  /*122d0*/  I2F.RP R10, R7 ;  /* 0x00000007000a7306 */ /* 0x000e220000209400 */
[----:B------:R-:W-:-:S07]  /*122e0*/  IABS R12, R5 ;  /* 0x00000005000c7213 */ /* 0x000fce0000000000 */
[----:B------:R-:W-:Y:S08]  /*122f0*/  I2F.RP R13, R9 ;  /* 0x00000009000d7306 */ /* 0x000ff00000209400 */
[----:B0-----:R-:W1:Y:S02]  /*12300*/  MUFU.RCP R10, R10 ;  /* 0x0000000a000a7308 */ /* 0x001e640000001000 */
[----:B-1----:R-:W-:-:S06]  /*12310*/  VIADD R3, R10, 0xffffffe ;  /* 0x0ffffffe0a037836 */ /* 0x002fcc0000000000 */
[----:B------:R-:W0:Y:S02]  /*12320*/  F2I.FTZ.U32.TRUNC.NTZ R3, R3 ;  /* 0x0000000300037305 */ /* 0x000e24000021f000 */
[----:B0-----:R-:W-:-:S04]  /*12330*/  IMAD.MOV R2, RZ, RZ, -R3 ;  /* 0x000000ffff027224 */ /* 0x001fc800078e0a03 */
[----:B------:R-:W-:Y:S02]  /*12340*/  IMAD R11, R2, R7, RZ ;  /* 0x00000007020b7224 */ /* 0x000fe400078e02ff */
[----:B------:R-:W-:-:S04]  /*12350*/  IMAD.MOV.U32 R2, RZ, RZ, RZ ;  /* 0x000000ffff027224 */ /* 0x000fc800078e00ff */
[----:B------:R-:W-:Y:S01]  /*12360*/  IMAD.HI.U32 R11, R3, R11, R2 ;  /* 0x0000000b030b7227 */ /* 0x000fe200078e0002 */
[----:B------:R-:W-:Y:S01]  /*12370*/  IABS R3, R4 ;  /* 0x0000000400037213 */ /* 0x000fe20000000000 */
[----:B------:R-:W0:Y:S04]  /*12380*/  MUFU.RCP R2, R13 ;  /* 0x0000000d00027308 */ /* 0x000e280000001000 */
[----:B------:R-:W-:Y:S02]  /*12390*/  IMAD.MOV R3, RZ, RZ, -R3 ;  /* 0x000000ffff037224 */ /* 0x000fe400078e0a03 */
[----:B------:R-:W-:-:S04]  /*123a0*/  IMAD.HI.U32 R10, R11, R12, RZ ;  /* 0x0000000c0b0a7227 */ /* 0x000fc800078e00ff */
[----:B------:R-:W-:-:S05]  /*123b0*/  IMAD R12, R10, R3, R12 ;  /* 0x000000030a0c7224 */ /* 0x000fca00078e020c */
[----:B------:R-:W-:Y:S01]  /*123c0*/  ISETP.GT.U32.AND P1, PT, R7, R12, PT ;  /* 0x0000000c0700720c */ /* 0x000fe20003f24070 */
[----:B0-----:R-:W-:-:S06]  /*123d0*/  VIADD R3, R2, 0xffffffe ;  /* 0x0ffffffe02037836 */ /* 0x001fcc0000000000 */
[----:B------:R-:W0:Y:S06]  /*123e0*/  F2I.FTZ.U32.TRUNC.NTZ R3, R3 ;  /* 0x0000000300037305 */ /* 0x000e2c000021f000 */
[----:B------:R-:W-:Y:S02]  /*123f0*/  @!P1 IMAD.IADD R12, R12, 0x1, -R7 ;  /* 0x000000010c0c9824 */ /* 0x000fe400078e0a07 */
[----:B------:R-:W-:Y:S01]  /*12400*/  @!P1 VIADD R10, R10, 0x1 ;  /* 0x000000010a0a9836 */ /* 0x000fe20000000000 */
[----:B------:R-:W-:Y:S02]  /*12410*/  ISETP.NE.AND P1, PT, R4, RZ, PT ;  /* 0x000000ff0400720c */ /* 0x000fe40003f25270 */
[----:B------:R-:W-:Y:S01]  /*12420*/  ISETP.GE.U32.AND P0, PT, R12, R7, PT ;  /* 0x000000070c00720c */ /* 0x000fe20003f06070 */
[----:B0-----:R-:W-:-:S04]  /*12430*/  IMAD.MOV R2, RZ, RZ, -R3 ;  /* 0x000000ffff027224 */ /* 0x001fc800078e0a03 */
[----:B------:R-:W-:Y:S02]  /*12440*/  IMAD R7, R2, R9, RZ ;  /* 0x0000000902077224 */ /* 0x000fe400078e02ff */
[----:B------:R-:W-:-:S06]  /*12450*/  IMAD.MOV.U32 R2, RZ, RZ, RZ ;  /* 0x000000ffff027224 */ /* 0x000fcc00078e00ff */
[----:B------:R-:W-:Y:S02]  /*12460*/  @P0 VIADD R10, R10, 0x1 ;  /* 0x000000010a0a0836 */ /* 0x000fe40000000000 */
[----:B------:R-:W-:Y:S01]  /*12470*/  IMAD.HI.U32 R7, R3, R7, R2 ;  /* 0x0000000703077227 */ /* 0x000fe200078e0002 */
[----:B------:R-:W-:Y:S02]  /*12480*/  LOP3.LUT R2, R5, R4, RZ, 0x3c, !PT ;  /* 0x0000000405027212 */ /* 0x000fe400078e3cff */
[----:B------:R-:W-:Y:S02]  /*12490*/  IABS R3, R8 ;  /* 0x0000000800037213 */ /* 0x000fe40000000000 */
[----:B------:R-:W-:-:S03]  /*124a0*/  ISETP.GE.AND P2, PT, R2, RZ, PT ;  /* 0x000000ff0200720c */ /* 0x000fc60003f46270 */
[----:B------:R-:W-:-:S10]  /*124b0*/  IMAD.MOV R3, RZ, RZ, -R3 ;  /* 0x000000ffff037224 */ /* 0x000fd400078e0a03 */
[----:B------:R-:W-:Y:S01]  /*124c0*/  @!P2 IMAD.MOV R10, RZ, RZ, -R10 ;  /* 0x000000ffff0aa224 */ /* 0x000fe200078e0a0a */
[----:B------:R-:W-:-:S04]  /*124d0*/  @!P1 LOP3.LUT R10, RZ, R4, RZ, 0x33, !PT ;  /* 0x00000004ff0a9212 */ /* 0x000fc800078e33ff */
        /* <DEDUP_REMOVED lines=8> */
[----:B------:R-:W-:-:S04]  /*12560*/  LOP3.LUT R2, R10, R8, RZ, 0x3c, !PT ;  /* 0x000000080a027212 */ /* 0x000fc800078e3cff */
[----:B------:R-:W-:Y:S01]  /*12570*/  ISETP.GE.AND P2, PT, R2, RZ, PT ;  /* 0x000000ff0200720c */ /* 0x000fe20003f46270 */
[----:B------:R-:W-:-:S04]  /*12580*/  IMAD.MOV R2, RZ, RZ, -R10 ;  /* 0x000000ffff027224 */ /* 0x000fc800078e0a0a */
[----:B------:R-:W-:Y:S02]  /*12590*/  IMAD R2, R4, R2, R5 ;  /* 0x0000000204027224 */ /* 0x000fe400078e0205 */
        /* <DEDUP_REMOVED lines=8> */
[----:B------:R-:W-:Y:S05]  /*12620*/  BRA `(.L_x_1312) ;  /* 0x0000000000f87947 */ /* 0x000fea0003800000 */
.L_x_1311:
[----:B-1----:R-:W1:Y:S01]  /*12630*/  LDC.64 R2, c[0x0][0xc90] ;  /* 0x00032400ff027b82 */ /* 0x002e620000000a00 */
[----:B------:R-:W-:Y:S01]  /*12640*/  ULDC.64 UR6, c[0x0][0x208] ;  /* 0x0000820000067ab9 */ /* 0x000fe20000000a00 */
[----:B-1----:R-:W-:-:S05]  /*12650*/  IMAD.WIDE R2, R14, 0x4, R2 ;  /* 0x000000040e027825 */ /* 0x002fca00078e0202 */
[----:B0-----:R0:W2:Y:S02]  /*12660*/  LDG.E R7, desc[UR6][R2.64] ;  /* 0x0000000602077981 */ /* 0x0010a4000c1e1900 */
[----:B0-----:R-:W-:Y:S02]  /*12670*/  IMAD.MOV.U32 R2, RZ, RZ, RZ ;  /* 0x000000ffff027224 */ /* 0x001fe400078e00ff */
[----:B--2---:R-:W-:-:S05]  /*12680*/  IMAD R8, R4, R7, RZ ;  /* 0x0000000704087224 */ /* 0x004fca00078e02ff */
[----:B------:R-:W-:-:S04]  /*12690*/  IABS R9, R8 ;  /* 0x0000000800097213 */ /* 0x000fc80000000000 */
[----:B------:R-:W0:Y:S08]  /*126a0*/  I2F.RP R10, R9 ;  /* 0x00000009000a7306 */ /* 0x000e300000209400 */
[----:B0-----:R-:W0:Y:S02]  /*126b0*/  MUFU.RCP R10, R10 ;  /* 0x0000000a000a7308 */ /* 0x001e240000001000 */
[----:B0-----:R-:W-:-:S06]  /*126c0*/  VIADD R11, R10, 0xffffffe ;  /* 0x0ffffffe0a0b7836 */ /* 0x001fcc0000000000 */
[----:B------:R-:W0:Y:S02]  /*126d0*/  F2I.FTZ.U32.TRUNC.NTZ R3, R11 ;  /* 0x0000000b00037305 */ /* 0x000e24000021f000 */
[----:B0-----:R-:W-:-:S04]  /*126e0*/  IMAD.MOV R12, RZ, RZ, -R3 ;  /* 0x000000ffff0c7224 */ /* 0x001fc800078e0a03 */
[----:B------:R-:W-:-:S04]  /*126f0*/  IMAD R13, R12, R9, RZ ;  /* 0x000000090c0d7224 */ /* 0x000fc800078e02ff */
[----:B------:R-:W-:Y:S01]  /*12700*/  IMAD.HI.U32 R2, R3, R13, R2 ;  /* 0x0000000d03027227 */ /* 0x000fe200078e0002 */
[----:B------:R-:W-:Y:S02]  /*12710*/  IABS R13, R5 ;  /* 0x00000005000d7213 */ /* 0x000fe40000000000 */
[----:B------:R-:W-:-:S03]  /*12720*/  IABS R3, R8 ;  /* 0x0000000800037213 */ /* 0x000fc60000000000 */
[----:B------:R-:W-:-:S04]  /*12730*/  IMAD.HI.U32 R2, R2, R13, RZ ;  /* 0x0000000d02027227 */ /* 0x000fc800078e00ff */
[----:B------:R-:W-:-:S04]  /*12740*/  IMAD.MOV R3, RZ, RZ, -R3 ;  /* 0x000000ffff037224 */ /* 0x000fc800078e0a03 */
        /* <DEDUP_REMOVED lines=11> */
[----:B------:R-:W-:Y:S02]  /*12800*/  IMAD R9, R7, R2, RZ ;  /* 0x0000000207097224 */ /* 0x000fe400078e02ff */
[----:B------:R-:W-:Y:S02]  /*12810*/  IMAD.MOV R2, RZ, RZ, -R2 ;  /* 0x000000ffff027224 */ /* 0x000fe400078e0a02 */
[----:B------:R-:W-:Y:S02]  /*12820*/  IMAD.MOV R10, RZ, RZ, -R9 ;  /* 0x000000ffff0a7224 */ /* 0x000fe400078e0a09 */
[----:B------:R-:W-:Y:S02]  /*12830*/  IMAD R8, R8, R2, R5 ;  /* 0x0000000208087224 */ /* 0x000fe400078e0205 */
[----:B------:R-:W-:Y:S01]  /*12840*/  IMAD.MOV.U32 R2, RZ, RZ, RZ ;  /* 0x000000ffff027224 */ /* 0x000fe200078e00ff */
[----:B------:R-:W-:Y:S02]  /*12850*/  VIADDMNMX R7, R10, UR5, R7, PT ;  /* 0x000000050a077c46 */ /* 0x000fe4000b800107 */
[----:B------:R-:W-:-:S02]  /*12860*/  IADD3 R9, R9, 0x1000000, R8 ;  /* 0x0100000009097810 */ /* 0x000fc40007ffe008 */
[----:B------:R-:W-:-:S04]  /*12870*/  IABS R10, R7 ;  /* 0x00000007000a7213 */ /* 0x000fc80000000000 */
[----:B------:R-:W0:Y:S08]  /*12880*/  I2F.RP R11, R10 ;  /* 0x0000000a000b7306 */ /* 0x000e300000209400 */
[----:B0-----:R-:W0:Y:S02]  /*12890*/  MUFU.RCP R11, R11 ;  /* 0x0000000b000b7308 */ /* 0x001e240000001000 */
[----:B0-----:R-:W-:Y:S01]  /*128a0*/  VIADD R3, R11, 0xffffffe ;  /* 0x0ffffffe0b037836 */ /* 0x001fe20000000000 */
[----:B------:R-:W-:-:S05]  /*128b0*/  IABS R11, R7 ;  /* 0x00000007000b7213 */ /* 0x000fca0000000000 */
[----:B------:R-:W0:Y:S02]  /*128c0*/  F2I.FTZ.U32.TRUNC.NTZ R3, R3 ;  /* 0x0000000300037305 */ /* 0x000e24000021f000 */
[----:B0-----:R-:W-:-:S04]  /*128d0*/  IMAD.MOV R5, RZ, RZ, -R3 ;  /* 0x000000ffff057224 */ /* 0x001fc800078e0a03 */
[----:B------:R-:W-:-:S04]  /*128e0*/  IMAD R5, R5, R10, RZ ;  /* 0x0000000a05057224 */ /* 0x000fc800078e02ff */
[----:B------:R-:W-:Y:S01]  /*128f0*/  IMAD.HI.U32 R2, R3, R5, R2 ;  /* 0x0000000503027227 */ /* 0x000fe200078e0002 */
[----:B------:R-:W-:-:S03]  /*12900*/  IABS R5, R8 ;  /* 0x0000000800057213 */ /* 0x000fc60000000000 */
[----:B------:R-:W-:Y:S02]  /*12910*/  IMAD.MOV R3, RZ, RZ, -R11 ;  /* 0x000000ffff037224 */ /* 0x000fe400078e0a0b */
        /* <DEDUP_REMOVED lines=11> */
[----:B------:R-:W-:Y:S01]  /*129d0*/  @!P1 LOP3.LUT R2, RZ, R7, RZ, 0x33, !PT ;  /* 0x00000007ff029212 */ /* 0x000fe200078e33ff */
[----:B------:R-:W-:-:S04]  /*129e0*/  IMAD.MOV R7, RZ, RZ, -R7 ;  /* 0x000000ffff077224 */ /* 0x000fc800078e0a07 */
[----:B------:R-:W-:-:S05]  /*129f0*/  IMAD R3, R2, R7, R9 ;  /* 0x0000000702037224 */ /* 0x000fca00078e0209 */
[----:B------:R1:W-:Y:S02]  /*12a00*/  STL [R1+0x8], R3 ;  /* 0x0000080301007387 */ /* 0x0003e40000100800 */
.L_x_1312:
[----:B01----:R-:W-:-:S05]  /*12a10*/  LOP3.LUT R3, RZ, R2, RZ, 0x33, !PT ;  /* 0x00000002ff037212 */ /* 0x003fca00078e33ff */
[----:B------:R-:W-:-:S05]  /*12a20*/  IMAD.IADD R2, R4, 0x1, R3 ;  /* 0x0000000104027824 */ /* 0x000fca00078e0203 */
[----:B------:R1:W-:Y:S01]  /*12a30*/  STL [R1+0x4], R2 ;  /* 0x0000040201007387 */ /* 0x0003e20000100800 */
[----:B------:R-:W-:Y:S05]  /*12a40*/  BRA `(.L_x_1313) ;  /* 0x0000000000107947 */ /* 0x000fea0003800000 */
.L_x_1308:
[----:B------:R-:W-:Y:S01]  /*12a50*/  IMAD.U32 R2, RZ, RZ, UR6 ;  /* 0x00000006ff027e24 */ /* 0x000fe2000f8e00ff */
[----:B------:R0:W-:Y:S04]  /*12a60*/  STL [R1+0x4], RZ ;  /* 0x000004ff01007387 */ /* 0x0001e80000100800 */
[----:B------:R0:W-:Y:S04]  /*12a70*/  STL [R1+0x8], RZ ;  /* 0x000008ff01007387 */ /* 0x0001e80000100800 */
[----:B------:R0:W-:Y:S02]  /*12a80*/  STL [R1], R2 ;  /* 0x0000000201007387 */ /* 0x0001e40000100800 */
.L_x_1313:
[----:B------:R-:W2:Y:S04]  /*12a90*/  LDL R8, [R1] ;  /* 0x0000000001087983 */ /* 0x000ea80000100800 */
[----:B------:R-:W2:Y:S04]  /*12aa0*/  LDL R9, [R1+0x4] ;  /* 0x0000040001097983 */ /* 0x000ea80000100800 */
[----:B------:R-:W2:Y:S04]  /*12ab0*/  LDL R10, [R1+0x8] ;  /* 0x00000800010a7983 */ /* 0x000ea80000100800 */
[----:B------:R-:W2:Y:S01]  /*12ac0*/  LDL R11, [R1+0xc] ;  /* 0x00000c00010b7983 */ /* 0x000ea20000100800 */
[----:B------:R-:W-:-:S13]  /*12ad0*/  ISETP.NE.AND P0, PT, R0, RZ, PT ;  /* 0x000000ff0000720c */ /* 0x000fda0003f05270 */
[----:B------:R-:W3:Y:S01]  /*12ae0*/  @!P0 S2R R3, SR_CgaCtaId ;  /* 0x0000000000038919 */ /* 0x000ee20000008800 */
[----:B------:R-:W-:-:S04]  /*12af0*/  @!P0 MOV R0, 0x400 ;  /* 0x0000040000008802 */ /* 0x000fc80000000f00 */
[----:B---3--:R-:W-:-:S05]  /*12b00*/  @!P0 LEA R0, R3, R0, 0x18 ;  /* 0x0000000003008211 */ /* 0x008fca00078ec0ff */
[----:B--2---:R2:W-:Y:S01]  /*12b10*/  @!P0 STS.128 [R0+0x308d0], R8 ;  /* 0x0308d00800008388 */ /* 0x0045e20000000c00 */
[----:B------:R-:W-:Y:S06]  /*12b20*/  BAR.ARV 0x5, 0x180 ;  /* 0x0146000000007b1d */ /* 0x000fec0000002000 */
.L_x_1306:
[----:B--2---:R-:W2:Y:S01]  /*12b30*/  LDL R0, [R1+0xc] ;  /* 0x00000c0001007983 */ /* 0x004ea20000100800 */
[----:B------:R-:W-:Y:S01]  /*12b40*/  ULDC UR4, c[0x0][0xc3c] ;  /* 0x00030f0000047ab9 */ /* 0x000fe20000000800 */
[----:B------:R-:W-:Y:S01]  /*12b50*/  IMAD.MOV.U32 R19, RZ, RZ, RZ ;  /* 0x000000ffff137224 */ /* 0x000fe200078e00ff */
[----:B--2---:R-:W-:Y:S01]  /*12b60*/  ISETP.GE.AND P0, PT, R0, UR4, PT ;  /* 0x0000000400007c0c */ /* 0x004fe2000bf06270 */
[----:B------:R-:W-:-:S05]  /*12b70*/  IMAD.MOV.U32 R0, RZ, RZ, 0x1 ;  /* 0x00000001ff007424 */ /* 0x000fca00078e00ff */
[----:B------:R2:W-:Y:S04]  /*12b80*/  STL [R1+0x10], R0 ;  /* 0x0000100001007387 */ /* 0x0005e80000100800 */
[----:B------:R2:W-:Y:S03]  /*12b90*/  STL [R1+0x50], RZ ;  /* 0x000050ff01007387 */ /* 0x0005e60000100800 */
[----:B------:R-:W-:Y:S05]  /*12ba0*/  @P0 BRA `(.L_x_1314) ;  /* 0x0000006c00240947 */ /* 0x000fea0003800000 */
[----:B------:R-:W4:Y:S01]  /*12bb0*/  S2UR UR5, SR_CgaCtaId ;  /* 0x00000000000579c3 */ /* 0x000f220000008800 */
[C---:B--2---:R-:W-:Y:S01]  /*12bc0*/  IMAD.SHL.U32 R0, R6.reuse, 0x8, RZ ;  /* 0x0000000806007824 */ /* 0x044fe200078e00ff */
[----:B------:R-:W-:Y:S01]  /*12bd0*/  LOP3.LUT R4, R6, 0x7f, RZ, 0xc0, !PT ;  /* 0x0000007f06047812 */ /* 0x000fe200078ec0ff */
[----:B------:R-:W-:Y:S01]  /*12be0*/  UMOV UR4, 0x400 ;  /* 0x0000040000047882 */ /* 0x000fe20000000000 */
[----:B------:R-:W-:Y:S01]  /*12bf0*/  BSSY B8, `(.L_x_1314) ;  /* 0x00006c4000087945 */ /* 0x000fe20003800000 */
[----:B------:R-:W-:Y:S01]  /*12c00*/  IMAD.MOV.U32 R19, RZ, RZ, RZ ;  /* 0x000000ffff137224 */ /* 0x000fe200078e00ff */
[----:B------:R-:W-:Y:S01]  /*12c10*/  LOP3.LUT R3, R0, 0x1f8, RZ, 0xc0, !PT ;  /* 0x000001f800037812 */ /* 0x000fe200078ec0ff */
[----:B01----:R-:W-:Y:S01]  /*12c20*/  IMAD.SHL.U32 R2, R4, 0x8, RZ ;  /* 0x0000000804027824 */ /* 0x003fe200078e00ff */
        /* <DEDUP_REMOVED lines=9> */
[----:B----4-:R-:W-:-:S06]  /*12cc0*/  ULEA UR4, UR5, UR4, 0x18 ;  /* 0x0000000405047291 */ /* 0x010fcc000f8ec03f */
[----:B------:R-:W-:-:S04]  /*12cd0*/  IMAD.U32 R18, RZ, RZ, UR4 ;  /* 0x00000004ff127e24 */ /* 0x000fc8000f8e00ff */
[----:B------:R-:W-:-:S05]  /*12ce0*/  IMAD R3, R3, 0x2, R18 ;  /* 0x0000000203037824 */ /* 0x000fca00078e0212 */
[----:B------:R0:W-:Y:S04]  /*12cf0*/  STL [R1+0x20], R3 ;  /* 0x0000200301007387 */ /* 0x0001e80000100800 */
[----:B------:R-:W-:Y:S04]  /*12d00*/  STL [R1+0x50], RZ ;  /* 0x000050ff01007387 */ /* 0x000fe80000100800 */
[----:B------:R1:W-:Y:S01]  /*12d10*/  STL [R1+0x10], R2 ;  /* 0x0000100201007387 */ /* 0x0003e20000100800 */
[C---:B0-----:R-:W-:Y:S02]  /*12d20*/  LOP3.LUT R3, R0.reuse, 0x40, RZ, 0xfc, !PT ;  /* 0x0000004000037812 */ /* 0x041fe400078efcff */
[----:B-1----:R-:W-:-:S02]  /*12d30*/  LOP3.LUT R2, R0, 0x80, RZ, 0xfc, !PT ;  /* 0x0000008000027812 */ /* 0x002fc400078efcff */
[----:B------:R-:W-:-:S07]  /*12d40*/  LOP3.LUT R0, R0, 0xc0, RZ, 0xfc, !PT ;  /* 0x000000c000007812 */ /* 0x000fce00078efcff */
.L_x_1437:
[----:B---3--:R-:W2:Y:S01]  /*12d50*/  LDL R9, [R1+0xc] ;  /* 0x00000c0001097983 */ /* 0x008ea20000100800 */
[----:B------:R-:W-:Y:S05]  /*12d60*/  YIELD ;  /* 0x0000000000007946 */ /* 0x000fea0003800000 */
[----:B------:R-:W-:Y:S01]  /*12d70*/  ULDC.64 UR4, c[0x0][0xa28] ;  /* 0x00028a0000047ab9 */ /* 0x000fe20000000a00 */
[----:B------:R-:W-:Y:S01]  /*12d80*/  IMAD.MOV.U32 R0, RZ, RZ, RZ ;  /* 0x000000ffff007224 */ /* 0x000fe200078e00ff */
[----:B------:R-:W-:Y:S01]  /*12d90*/  ISETP.NE.U32.AND P0, PT, RZ, UR4, PT ;  /* 0x00000004ff007c0c */ /* 0x000fe2000bf05070 */
[----:B01----:R-:W0:Y:S01]  /*12da0*/  LDC.64 R4, c[0x0][0xa00] ;  /* 0x00028000ff047b82 */ /* 0x003e220000000a00 */
[----:B------:R-:W-:Y:S01]  /*12db0*/  ULDC.64 UR8, c[0x0][0x208] ;  /* 0x0000820000087ab9 */ /* 0x000fe20000000a00 */
[----:B------:R-:W-:Y:S01]  /*12dc0*/  IMAD.MOV.U32 R10, RZ, RZ, RZ ;  /* 0x000000ffff0a7224 */ /* 0x000fe200078e00ff */
[----:B------:R-:W-:Y:S01]  /*12dd0*/  ISETP.NE.AND.EX P0, PT, RZ, UR5, PT, P0 ;  /* 0x00000005ff007c0c */ /* 0x000fe2000bf05300 */
[----:B------:R-:W-:Y:S01]  /*12de0*/  ULDC.64 UR4, c[0x0][0xa18] ;  /* 0x0002860000047ab9 */ /* 0x000fe20000000a00 */
[----:B------:R-:W-:-:S11]  /*12df0*/  ULDC.64 UR6, c[0x0][0xa08] ;  /* 0x0002820000067ab9 */ /* 0x000fd60000000a00 */
[----:B------:R-:W2:Y:S02]  /*12e00*/  @P0 LDC.64 R2, c[0x0][0xa28] ;  /* 0x00028a00ff020b82 */ /* 0x000ea40000000a00 */
[----:B--2---:R-:W-:-:S05]  /*12e10*/  @P0 IMAD.WIDE R2, R9, 0x4, R2 ;  /* 0x0000000409020825 */ /* 0x004fca00078e0202 */
[----:B------:R1:W5:Y:S01]  /*12e20*/  @P0 LDG.E R0, desc[UR8][R2.64] ;  /* 0x0000000802000981 */ /* 0x000362000c1e1900 */
[----:B------:R-:W-:Y:S01]  /*12e30*/  ISETP.NE.U32.AND P0, PT, RZ, UR4, PT ;  /* 0x00000004ff007c0c */ /* 0x000fe2000bf05070 */
[----:B0-----:R-:W-:Y:S01]  /*12e40*/  IMAD.WIDE R4, R9, 0x4, R4 ;  /* 0x0000000409047825 */ /* 0x001fe200078e0204 */
[----:B------:R-:W-:Y:S02]  /*12e50*/  ISETP.NE.U32.AND P1, PT, RZ, UR6, PT ;  /* 0x00000006ff007c0c */ /* 0x000fe4000bf25070 */
[----:B------:R-:W-:Y:S01]  /*12e60*/  ISETP.NE.AND.EX P2, PT, RZ, UR5, PT, P0 ;  /* 0x00000005ff007c0c */ /* 0x000fe2000bf45300 */
[----:B------:R-:W-:Y:S01]  /*12e70*/  ULDC.64 UR4, c[0x0][0xa00] ;  /* 0x0002800000047ab9 */ /* 0x000fe20000000a00 */
[----:B------:R-:W-:Y:S01]  /*12e80*/  ISETP.NE.AND.EX P1, PT, RZ, UR7, PT, P1 ;  /* 0x00000007ff007c0c */ /* 0x000fe2000bf25310 */
[----:B------:R-:W-:Y:S01]  /*12e90*/  IMAD.MOV.U32 R8, RZ, RZ, RZ ;  /* 0x000000ffff087224 */ /* 0x000fe200078e00ff */
[----:B------:R-:W-:Y:S01]  /*12ea0*/  ISETP.NE.U32.AND P0, PT, RZ, UR4, PT ;  /* 0x00000004ff007c0c */ /* 0x000fe2000bf05070 */
[----:B-1----:R-:W0:Y:S03]  /*12eb0*/  LDC.64 R2, c[0x0][0xa08] ;  /* 0x00028200ff027b82 */ /* 0x002e260000000a00 */
[----:B------:R-:W-:-:S05]  /*12ec0*/  ISETP.NE.AND.EX P0, PT, RZ, UR5, PT, P0 ;  /* 0x00000005ff007c0c */ /* 0x000fca000bf05300 */
[----:B------:R-:W1:Y:S08]  /*12ed0*/  @P2 LDC.64 R6, c[0x0][0xa18] ;  /* 0x00028600ff062b82 */ /* 0x000e700000000a00 */
[----:B------:R-:W2:Y:S01]  /*12ee0*/  @P0 LDG.E R10, desc[UR8][R4.64] ;  /* 0x00000008040a0981 */ /* 0x000ea2000c1e1900 */
[----:B------:R-:W-:Y:S01]  /*12ef0*/  ULDC UR4, c[0x0][0x288] ;  /* 0x0000a20000047ab9 */ /* 0x000fe20000000800 */
[----:B0-----:R-:W-:-:S05]  /*12f00*/  IMAD.WIDE R2, R9, 0x4, R2 ;  /* 0x0000000409027825 */ /* 0x001fca00078e0202 */
[----:B------:R-:W5:Y:S01]  /*12f10*/  @P1 LDG.E R8, desc[UR8][R2.64] ;  /* 0x0000000802081981 */ /* 0x000f62000c1e1900 */
[----:B-1----:R-:W-:-:S03]  /*12f20*/  @P2 IMAD.WIDE R6, R9, 0x4, R6 ;  /* 0x0000000409062825 */ /* 0x002fc600078e0206 */
        /* <DEDUP_REMOVED lines=15> */
[----:B------:R-:W0:Y:S04]  /*13020*/  LDG.E R7, desc[UR4][R4.64] ;  /* 0x0000000404077981 */ /* 0x000e28000c1e1900 */
[----:B------:R-:W0:Y:S02]  /*13030*/  LDG.E R4, desc[UR4][R4.64+0x4] ;  /* 0x0000040404047981 */ /* 0x000e24000c1e1900 */
[----:B0-----:R-:W-:-:S05]  /*13040*/  IMAD.IADD R10, R4, 0x1, -R7 ;  /* 0x00000001040a7824 */ /* 0x001fca00078e0a07 */
[----:B------:R1:W-:Y:S02]  /*13050*/  STL [R1+0x2c], R10 ;  /* 0x00002c0a01007387 */ /* 0x0003e40000100800 */
.L_x_1315:
[----:B------:R-:W2:Y:S01]  /*13060*/  LDL.LU R5, [R1+0x8] ;  /* 0x0000080001057983 */ /* 0x000ea20000300800 */
[----:B------:R-:W-:Y:S02]  /*13070*/  ULDC.64 UR4, c[0x0][0xa20] ;  /* 0x0002880000047ab9 */ /* 0x000fe40000000a00 */
[----:B------:R-:W-:-:S04]  /*13080*/  ISETP.NE.U32.AND P0, PT, RZ, UR4, PT ;  /* 0x00000004ff007c0c */ /* 0x000fc8000bf05070 */
[----:B------:R-:W-:Y:S02]  /*13090*/  ISETP.NE.AND.EX P0, PT, RZ, UR5, PT, P0 ;  /* 0x00000005ff007c0c */ /* 0x000fe4000bf05300 */
[C---:B--2---:R-:W-:Y:S02]  /*130a0*/  LOP3.LUT R7, R5.reuse, 0xff000000, RZ, 0xc0, !PT ;  /* 0xff00000005077812 */ /* 0x044fe400078ec0ff */
[C---:B------:R-:W-:Y:S02]  /*130b0*/  LOP3.LUT R4, R5.reuse, 0xff0000, RZ, 0xc0, !PT ;  /* 0x00ff000005047812 */ /* 0x040fe400078ec0ff */
[----:B------:R-:W-:Y:S02]  /*130c0*/  SHF.R.U32.HI R7, RZ, 0x8, R7 ;  /* 0x00000008ff077819 */ /* 0x000fe40000011607 */
[----:B------:R-:W-:Y:S02]  /*130d0*/  LOP3.LUT R16, R5, 0xffff, RZ, 0xc0, !PT ;  /* 0x0000ffff05107812 */ /* 0x000fe400078ec0ff */
[----:B------:R-:W-:Y:S01]  /*130e0*/  LEA.HI R7, R4, R7, RZ, 0x10 ;  /* 0x0000000704077211 */ /* 0x000fe200078f80ff */
[----:B-----5:R-:W-:-:S05]  /*130f0*/  IMAD.IADD R4, R8, 0x1, R0 ;  /* 0x0000000108047824 */ /* 0x020fca00078e0200 */
[----:B------:R2:W-:Y:S01]  /*13100*/  STL [R1+0x14], R4 ;  /* 0x0000140401007387 */ /* 0x0005e20000100800 */
[----:B------:R-:W-:Y:S05]  /*13110*/  @!P0 BRA `(.L_x_1316) ;  /* 0x0000000000148947 */ /* 0x000fea0003800000 */
[----:B------:R-:W3:Y:S01]  /*13120*/  LDC.64 R2, c[0x0][0xa20] ;  /* 0x00028800ff027b82 */ /* 0x000ee20000000a00 */
[----:B------:R-:W-:Y:S01]  /*13130*/  ULDC.64 UR4, c[0x0][0x208] ;  /* 0x0000820000047ab9 */ /* 0x000fe20000000a00 */
[----:B---3--:R-:W-:-:S05]  /*13140*/  IMAD.WIDE R2, R9, 0x4, R2 ;  /* 0x0000000409027825 */ /* 0x008fca00078e0202 */
[----:B------:R3:W5:Y:S01]  /*13150*/  LDG.E R6, desc[UR4][R2.64] ;  /* 0x0000000402067981 */ /* 0x000762000c1e1900 */
[----:B------:R-:W-:Y:S05]  /*13160*/  BRA `(.L_x_1317) ;  /* 0x0000000000147947 */ /* 0x000fea0003800000 */
.L_x_1316:
[----:B------:R-:W-:Y:S05]  /*13170*/  @!P1 BRA `(.L_x_1317) ;  /* 0x0000000000109947 */ /* 0x000fea0003800000 */
[----:B------:R-:W-:Y:S02]  /*13180*/  ULDC.64 UR4, c[0x0][0x208] ;  /* 0x0000820000047ab9 */ /* 0x000fe40000000a00 */
[----:B------:R-:W3:Y:S04]  /*13190*/  LDG.E R6, desc[UR4][R2.64] ;  /* 0x0000000402067981 */ /* 0x000ee8000c1e1900 */
[----:B------:R-:W3:Y:S02]  /*131a0*/  LDG.E R2, desc[UR4][R2.64+0x4] ;  /* 0x0000040402027981 */ /* 0x000ee4000c1e1900 */
[----:B---3--:R-:W-:-:S07]  /*131b0*/  IMAD.IADD R6, R2, 0x1, -R6 ;  /* 0x0000000102067824 */ /* 0x008fce00078e0a06 */
.L_x_1317:
[----:B--2---:R-:W2:Y:S01]  /*131c0*/  LDL.LU R4, [R1+0x4] ;  /* 0x0000040001047983 */ /* 0x004ea20000300800 */
[----:B---3--:R-:W3:Y:S01]  /*131d0*/  LDC R2, c[0x0][0x448] ;  /* 0x00011200ff027b82 */ /* 0x008ee20000000800 */
[----:B-----5:R-:W-:Y:S01]  /*131e0*/  IMAD.IADD R0, R6, 0x1, -R0 ;  /* 0x0000000106007824 */ /* 0x020fe200078e0a00 */
[----:B---3--:R-:W-:-:S13]  /*131f0*/  ISETP.NE.AND P1, PT, R2, 0x1, PT ;  /* 0x000000010200780c */ /* 0x008fda0003f25270 */
[----:B------:R-:W3:Y:S08]  /*13200*/  @P1 LDC R3, c[0x0][0x44c] ;  /* 0x00011300ff031b82 */ /* 0x000ef00000000800 */
[----:B------:R-:W4:Y:S01]  /*13210*/  @P1 LDC R2, c[0x0][0x450] ;  /* 0x00011400ff021b82 */ /* 0x000f220000000800 */
[----:B--2---:R-:W-:-:S04]  /*13220*/  IMAD.SHL.U32 R11, R4, 0x80, RZ ;  /* 0x00000080040b7824 */ /* 0x004fc800078e00ff */
[----:B------:R-:W-:Y:S01]  /*13230*/  VIADD R4, R11, 0x7f ;  /* 0x0000007f0b047836 */ /* 0x000fe20000000000 */
[----:B------:R2:W-:Y:S03]  /*13240*/  STL [R1+0x28], R11 ;  /* 0x0000280b01007387 */ /* 0x0005e60000100800 */
[----:B---3--:R-:W-:-:S04]  /*13250*/  @P1 IMAD.HI.U32 R3, R4, R3, RZ ;  /* 0x0000000304031227 */ /* 0x008fc800078e00ff */
[----:B------:R-:W-:Y:S01]  /*13260*/  IMAD.MOV.U32 R6, RZ, RZ, R4 ;  /* 0x000000ffff067224 */ /* 0x000fe200078e0004 */
[----:B----4-:R-:W-:Y:S01]  /*13270*/  @P1 SHF.R.U32.HI R6, RZ, R2, R3 ;  /* 0x00000002ff061219 */ /* 0x010fe20000011603 */
[----:B------:R-:W-:-:S05]  /*13280*/  VIADD R4, R0, 0x3f ;  /* 0x0000003f00047836 */ /* 0x000fca0000000000 */
[----:B------:R-:W-:-:S04]  /*13290*/  SHF.R.S32.HI R2, RZ, 0x1f, R4 ;  /* 0x0000001fff027819 */ /* 0x000fc80000011404 */
[----:B------:R-:W-:Y:S02]  /*132a0*/  LEA.HI R4, R2, R4, RZ, 0x6 ;  /* 0x0000000402047211 */ /* 0x000fe400078f30ff */
[----:B------:R-:W-:Y:S02]  /*132b0*/  IADD3 R2, R0, 0x1, -R10 ;  /* 0x0000000100027810 */ /* 0x000fe40007ffe80a */
[----:B------:R-:W-:-:S03]  /*132c0*/  SHF.R.S32.HI R9, RZ, 0x6, R4 ;  /* 0x00000006ff097819 */ /* 0x000fc60000011404 */
[----:B------:R-:W-:Y:S02]  /*132d0*/  IMAD.IADD R6, R2, 0x1, R6 ;  /* 0x0000000102067824 */ /* 0x000fe400078e0206 */
[----:B------:R-:W3:Y:S01]  /*132e0*/  LDC.64 R2, c[0x0][0x9e0] ;  /* 0x00027800ff027b82 */ /* 0x000ee20000000a00 */
[----:B------:R2:W-:Y:S01]  /*132f0*/  STL [R1+0x58], R9 ;  /* 0x0000580901007387 */ /* 0x0005e20000100800 */
[----:B---3--:R-:W-:Y:S01]  /*13300*/  ISETP.GE.AND P2, PT, R3, 0x1, PT ;  /* 0x000000010300780c */ /* 0x008fe20003f46270 */
[----:B------:R-:W-:-:S12]  /*13310*/  IMAD.IADD R2, R6, 0x1, R2 ;  /* 0x0000000106027824 */ /* 0x000fd800078e0202 */
[----:B--2---:R-:W-:Y:S05]  /*13320*/  @!P2 BRA `(.L_x_1318) ;  /* 0x000000000048a947 */ /* 0x004fea0003800000 */
[C---:B------:R-:W-:Y:S01]  /*13330*/  ISETP.GT.AND P0, PT, R6.reuse, RZ, PT ;  /* 0x000000ff0600720c */ /* 0x040fe20003f04270 */
[----:B------:R-:W-:Y:S01]  /*13340*/  BSSY B0, `(.L_x_1319) ;  /* 0x000000e000007945 */ /* 0x000fe20003800000 */
[----:B------:R-:W-:-:S11]  /*13350*/  VIADD R8, R6, 0xffffffff ;  /* 0xffffffff06087836 */ /* 0x000fd60000000000 */
[----:B------:R-:W-:Y:S05]  /*13360*/  @P0 BRA `(.L_x_1320) ;  /* 0x00000000001c0947 */ /* 0x000fea0003800000 */
[----:B------:R-:W-:Y:S01]  /*13370*/  ISETP.NE.AND P0, PT, R3, 0x1, PT ;  /* 0x000000010300780c */ /* 0x000fe20003f05270 */
[----:B------:R-:W-:-:S12]  /*13380*/  IMAD.MOV R6, RZ, RZ, -R6 ;  /* 0x000000ffff067224 */ /* 0x000fd800078e0a06 */
[----:B------:R-:W2:Y:S02]  /*13390*/  @P0 LDC.64 R4, c[0x0][0x9e8] ;  /* 0x00027a00ff040b82 */ /* 0x000ea40000000a00 */
[----:B--2---:R-:W-:-:S05]  /*133a0*/  @P0 IMAD.HI.U32 R4, R6, R4, RZ ;  /* 0x0000000406040227 */ /* 0x004fca00078e00ff */
[----:B------:R-:W-:-:S04]  /*133b0*/  @P0 SHF.R.U32.HI R6, RZ, R5, R4 ;  /* 0x00000005ff060219 */ /* 0x000fc80000011604 */
[----:B------:R-:W-:Y:S01]  /*133c0*/  LOP3.LUT R8, RZ, R6, RZ, 0x33, !PT ;  /* 0x00000006ff087212 */ /* 0x000fe200078e33ff */
[----:B------:R-:W-:Y:S06]  /*133d0*/  BRA `(.L_x_1321) ;  /* 0x0000000000107947 */ /* 0x000fec0003800000 */
.L_x_1320:
[----:B------:R-:W-:-:S13]  /*133e0*/  ISETP.NE.AND P0, PT, R3, 0x1, PT ;  /* 0x000000010300780c */ /* 0x000fda0003f05270 */
[----:B------:R-:W2:Y:S02]  /*133f0*/  @P0 LDC.64 R4, c[0x0][0x9e8] ;  /* 0x00027a00ff040b82 */ /* 0x000ea40000000a00 */
[----:B--2---:R-:W-:-:S05]  /*13400*/  @P0 IMAD.HI.U32 R4, R8, R4, RZ ;  /* 0x0000000408040227 */ /* 0x004fca00078e00ff */
[----:B------:R-:W-:-:S07]  /*13410*/  @P0 SHF.R.U32.HI R8, RZ, R5, R4 ;  /* 0x00000005ff080219 */ /* 0x000fce0000011604 */
.L_x_1321:
[----:B------:R-:W-:Y:S05]  /*13420*/  BSYNC B0 ;  /* 0x0000000000007941 */ /* 0x000fea0003800000 */
.L_x_1319:
[----:B------:R-:W-:-:S05]  /*13430*/  IMAD R8, R8, R3, R3 ;  /* 0x0000000308087224 */ /* 0x000fca00078e0203 */
[----:B------:R-:W-:-:S07]  /*13440*/  VIMNMX R2, R2, R8, PT ;  /* 0x0000000802027248 */ /* 0x000fce0003fe0100 */
.L_x_1318:
[----:B------:R-:W2:Y:S01]  /*13450*/  @P1 LDC R4, c[0x0][0x44c] ;  /* 0x00011300ff041b82 */ /* 0x000ea20000000800 */
[----:B------:R-:W-:Y:S01]  /*13460*/  IMAD.MOV.U32 R5, RZ, RZ, R11 ;  /* 0x000000ffff057224 */ /* 0x000fe200078e000b */
[----:B------:R-:W-:Y:S01]  /*13470*/  ULDC UR4, c[0x0][0x9dc] ;  /* 0x0002770000047ab9 */ /* 0x000fe20000000800 */
[----:B------:R-:W-:-:S05]  /*13480*/  VIADD R2, R2, 0x3f ;  /* 0x0000003f02027836 */ /* 0x000fca0000000000 */
[----:B------:R-:W3:Y:S01]  /*13490*/  @P1 LDC R6, c[0x0][0x450] ;  /* 0x00011400ff061b82 */ /* 0x000ee20000000800 */
[----:B--2---:R-:W-:-:S05]  /*134a0*/  @P1 IMAD.HI.U32 R4, R11, R4, RZ ;  /* 0x000000040b041227 */ /* 0x004fca00078e00ff */
[----:B---3--:R-:W-:-:S04]  /*134b0*/  @P1 SHF.R.U32.HI R5, RZ, R6, R4 ;  /* 0x00000006ff051219 */ /* 0x008fc80000011604 */
[----:B------:R-:W-:Y:S02]  /*134c0*/  IADD3 R6, R5, R0, -R10 ;  /* 0x0000000005067210 */ /* 0x000fe40007ffe80a */
[----:B------:R-:W-:-:S04]  /*134d0*/  SHF.R.S32.HI R0, RZ, 0x1f, R2 ;  /* 0x0000001fff007819 */ /* 0x000fc80000011402 */
[----:B------:R-:W-:Y:S01]  /*134e0*/  LEA.HI R0, R0, R2, RZ, 0x6 ;  /* 0x0000000200007211 */ /* 0x000fe200078f30ff */
[----:B------:R-:W-:-:S03]  /*134f0*/  VIADD R2, R6, -UR4 ;  /* 0x8000000406027c36 */ /* 0x000fc60008000000 */
[----:B------:R-:W-:-:S04]  /*13500*/  SHF.R.S32.HI R4, RZ, 0x6, R0 ;  /* 0x00000006ff047819 */ /* 0x000fc80000011400 */
[----:B------:R-:W-:Y:S01]  /*13510*/  VIMNMX R0, R9, R4, PT ;  /* 0x0000000409007248 */ /* 0x000fe20003fe0100 */
[----:B------:R2:W-:Y:S01]  /*13520*/  STL [R1+0x54], R4 ;  /* 0x0000540401007387 */ /* 0x0005e20000100800 */
[----:B------:R-:W-:Y:S05]  /*13530*/  @!P2 BRA `(.L_x_1322) ;  /* 0x000000000044a947 */ /* 0x000fea0003800000 */
[----:B------:R-:W-:Y:S01]  /*13540*/  ISETP.GT.AND P0, PT, R6, -0x1, PT ;  /* 0xffffffff0600780c */ /* 0x000fe20003f04270 */
[----:B------:R-:W-:-:S12]  /*13550*/  BSSY B0, `(.L_x_1323) ;  /* 0x000000d000007945 */ /* 0x000fd80003800000 */
[----:B------:R-:W-:Y:S05]  /*13560*/  @P0 BRA `(.L_x_1324) ;  /* 0x00000000001c0947 */ /* 0x000fea0003800000 */
[----:B------:R-:W-:Y:S02]  /*13570*/  ISETP.NE.AND P0, PT, R3, 0x1, PT ;  /* 0x000000010300780c */ /* 0x000fe40003f05270 */
[----:B------:R-:W-:-:S11]  /*13580*/  LOP3.LUT R6, RZ, R6, RZ, 0x33, !PT ;  /* 0x00000006ff067212 */ /* 0x000fd600078e33ff */
[----:B--2---:R-:W2:Y:S02]  /*13590*/  @P0 LDC.64 R4, c[0x0][0x9e8] ;  /* 0x00027a00ff040b82 */ /* 0x004ea40000000a00 */
[----:B--2---:R-:W-:-:S05]  /*135a0*/  @P0 IMAD.HI.U32 R4, R6, R4, RZ ;  /* 0x0000000406040227 */ /* 0x004fca00078e00ff */
[----:B------:R-:W-:-:S04]  /*135b0*/  @P0 SHF.R.U32.HI R6, RZ, R5, R4 ;  /* 0x00000005ff060219 */ /* 0x000fc80000011604 */
[----:B------:R-:W-:Y:S01]  /*135c0*/  LOP3.LUT R6, RZ, R6, RZ, 0x33, !PT ;  /* 0x00000006ff067212 */ /* 0x000fe200078e33ff */
[----:B------:R-:W-:Y:S06]  /*135d0*/  BRA `(.L_x_1325) ;  /* 0x0000000000107947 */ /* 0x000fec0003800000 */
.L_x_1324:
[----:B------:R-:W-:-:S13]  /*135e0*/  ISETP.NE.AND P0, PT, R3, 0x1, PT ;  /* 0x000000010300780c */ /* 0x000fda0003f05270 */
[----:B--2---:R-:W2:Y:S02]  /*135f0*/  @P0 LDC.64 R4, c[0x0][0x9e8] ;  /* 0x00027a00ff040b82 */ /* 0x004ea40000000a00 */
[----:B--2---:R-:W-:-:S05]  /*13600*/  @P0 IMAD.HI.U32 R4, R6, R4, RZ ;  /* 0x0000000406040227 */ /* 0x004fca00078e00ff */
[----:B------:R-:W-:-:S07]  /*13610*/  @P0 SHF.R.U32.HI R6, RZ, R5, R4 ;  /* 0x00000005ff060219 */ /* 0x000fce0000011604 */
.L_x_1325:
[----:B------:R-:W-:Y:S05]  /*13620*/  BSYNC B0 ;  /* 0x0000000000007941 */ /* 0x000fea0003800000 */
.L_x_1323:
[----:B------:R-:W-:-:S05]  /*13630*/  IMAD R3, R6, R3, RZ ;  /* 0x0000000306037224 */ /* 0x000fca00078e02ff */
[----:B------:R-:W-:-:S07]  /*13640*/  VIMNMX R2, R2, R3, !PT ;  /* 0x0000000302027248 */ /* 0x000fce0007fe0100 */
.L_x_1322:
[----:B------:R-:W-:Y:S01]  /*13650*/  SHF.R.S32.HI R3, RZ, 0x1f, R2 ;  /* 0x0000001fff037819 */ /* 0x000fe20000011402 */
[----:B------:R-:W-:Y:S01]  /*13660*/  IMAD.MOV.U32 R5, RZ, RZ, RZ ;  /* 0x000000ffff057224 */ /* 0x000fe200078e00ff */
[----:B--2---:R-:W-:Y:S01]  /*13670*/  SHF.R.U32.HI R4, RZ, 0x10, R7 ;  /* 0x00000010ff047819 */ /* 0x004fe20000011607 */
[----:B------:R-:W-:Y:S01]  /*13680*/  BSSY B0, `(.L_x_1326) ;  /* 0x0000029000007945 */ /* 0x000fe20003800000 */
[----:B------:R-:W-:Y:S01]  /*13690*/  LEA.HI R3, R3, R2, RZ, 0x6 ;  /* 0x0000000203037211 */ /* 0x000fe200078f30ff */
[----:B01----:R-:W-:Y:S01]  /*136a0*/  IMAD.MOV.U32 R10, RZ, RZ, R5 ;  /* 0x000000ffff0a7224 */ /* 0x003fe200078e0005 */
[----:B------:R-:W-:Y:S02]  /*136b0*/  ISETP.NE.AND P0, PT, R4, RZ, PT ;  /* 0x000000ff0400720c */ /* 0x000fe40003f05270 */
[----:B------:R-:W-:Y:S02]  /*136c0*/  SHF.R.S32.HI R3, RZ, 0x6, R3 ;  /* 0x00000006ff037819 */ /* 0x000fe40000011403 */
[----:B------:R-:W-:-:S02]  /*136d0*/  LOP3.LUT R8, R7, 0xff, RZ, 0xc0, !PT ;  /* 0x000000ff07087812 */ /* 0x000fc400078ec0ff */
[----:B------:R-:W-:-:S04]  /*136e0*/  VIMNMX R9, RZ, R3, !PT ;  /* 0x00000003ff097248 */ /* 0x000fc80007fe0100 */
[----:B------:R-:W-:Y:S01]  /*136f0*/  ISETP.GT.AND P1, PT, R0, R9, PT ;  /* 0x000000090000720c */ /* 0x000fe20003f24270 */
[----:B------:R0:W-:Y:S02]  /*13700*/  STL [R1+0x34], R9 ;  /* 0x0000340901007387 */ /* 0x0001e40000100800 */
[----:B------:R-:W1:Y:S02]  /*13710*/  @!P0 LDC R4, c[0x0][0x9f0] ;  /* 0x00027c00ff048b82 */ /* 0x000e640000000800 */
[----:B------:R0:W-:Y:S04]  /*13720*/  STL [R1+0x38], R5 ;  /* 0x0000380501007387 */ /* 0x0001e80000100800 */
[----:B------:R0:W-:Y:S04]  /*13730*/  STL [R1+0x40], R8 ;  /* 0x0000400801007387 */ /* 0x0001e80000100800 */
[----:B------:R-:W-:Y:S05]  /*13740*/  @!P1 BRA `(.L_x_1327) ;  /* 0x0000000000709947 */ /* 0x000fea0003800000 */
[-C--:B01----:R-:W-:Y:S02]  /*13750*/  IABS R5, R4.reuse ;  /* 0x0000000400057213 */ /* 0x083fe40000000000 */
[----:B------:R-:W-:Y:S02]  /*13760*/  IABS R7, R4 ;  /* 0x0000000400077213 */ /* 0x000fe40000000000 */
[----:B------:R-:W0:Y:S03]  /*13770*/  I2F.RP R2, R5 ;  /* 0x0000000500027306 */ /* 0x000e260000209400 */
[----:B------:R-:W-:-:S05]  /*13780*/  IMAD.MOV R7, RZ, RZ, -R7 ;  /* 0x000000ffff077224 */ /* 0x000fca00078e0a07 */
[----:B0-----:R-:W0:Y:S02]  /*13790*/  MUFU.RCP R2, R2 ;  /* 0x0000000200027308 */ /* 0x001e240000001000 */
[----:B0-----:R-:W-:-:S06]  /*137a0*/  VIADD R2, R2, 0xffffffe ;  /* 0x0ffffffe02027836 */ /* 0x001fcc0000000000 */
[----:B------:R-:W0:Y:S02]  /*137b0*/  F2I.FTZ.U32.TRUNC.NTZ R3, R2 ;  /* 0x0000000200037305 */ /* 0x000e24000021f000 */
[----:B0-----:R-:W-:-:S04]  /*137c0*/  IMAD.MOV R2, RZ, RZ, -R3 ;  /* 0x000000ffff027224 */ /* 0x001fc800078e0a03 */
[----:B------:R-:W-:Y:S02]  /*137d0*/  IMAD R6, R2, R5, RZ ;  /* 0x0000000502067224 */ /* 0x000fe400078e02ff */
[----:B------:R-:W-:-:S04]  /*137e0*/  IMAD.MOV.U32 R2, RZ, RZ, RZ ;  /* 0x000000ffff027224 */ /* 0x000fc800078e00ff */
[----:B------:R-:W-:Y:S01]  /*137f0*/  IMAD.HI.U32 R6, R3, R6, R2 ;  /* 0x0000000603067227 */ /* 0x000fe200078e0002 */
[----:B------:R-:W-:-:S05]  /*13800*/  IADD3 R3, R4, -0x1, R0 ;  /* 0xffffffff04037810 */ /* 0x000fca0007ffe000 */
[----:B------:R-:W-:-:S05]  /*13810*/  IMAD.IADD R3, R3, 0x1, -R9 ;  /* 0x0000000103037824 */ /* 0x000fca00078e0a09 */
[----:B------:R-:W-:Y:S02]  /*13820*/  IABS R2, R3 ;  /* 0x0000000300027213 */ /* 0x000fe40000000000 */
[----:B------:R-:W-:-:S03]  /*13830*/  LOP3.LUT R3, R3, R4, RZ, 0x3c, !PT ;  /* 0x0000000403037212 */ /* 0x000fc600078e3cff */
        /* <DEDUP_REMOVED lines=13> */
.L_x_1327:
[----:B------:R-:W-:Y:S05]  /*13910*/  BSYNC B0 ;  /* 0x0000000000007941 */ /* 0x000fea0003800000 */
.L_x_1326:
[----:B------:R-:W-:Y:S01]  /*13920*/  IMAD.MOV.U32 R3, RZ, RZ, R10 ;  /* 0x000000ffff037224 */ /* 0x000fe200078e000a */
[----:B------:R-:W-:Y:S03]  /*13930*/  BSSY B7, `(.L_x_1328) ;  /* 0x00004ce000077945 */ /* 0x000fe60003800000 */
[----:B------:R-:W-:-:S05]  /*13940*/  IMAD R2, R8, R3, R9 ;  /* 0x0000000308027224 */ /* 0x000fca00078e0209 */
[----:B------:R-:W-:Y:S01]  /*13950*/  VIADDMNMX R0, R2, R3, R0, PT ;  /* 0x0000000302007246 */ /* 0x000fe20003800100 */
[----:B------:R3:W-:Y:S03]  /*13960*/  STL [R1+0x24], R2 ;  /* 0x0000240201007387 */ /* 0x0007e60000100800 */
[----:B------:R-:W-:Y:S01]  /*13970*/  ISETP.GT.AND P0, PT, R0, R2, PT ;  /* 0x000000020000720c */ /* 0x000fe20003f04270 */
[----:B------:R3:W-:-:S12]  /*13980*/  STL [R1+0x3c], R0 ;  /* 0x00003c0001007387 */ /* 0x0007d80000100800 */
[----:B---3--:R-:W-:Y:S05]  /*13990*/  @P0 BRA `(.L_x_1329) ;  /* 0x00000000004c0947 */ /* 0x008fea0003800000 */
[----:B------:R-:W3:Y:S02]  /*139a0*/  S2R R2, SR_TID.X ;  /* 0x0000000000027919 */ /* 0x000ee40000002100 */
[----:B---3--:R-:W-:-:S04]  /*139b0*/  LOP3.LUT R2, R2, 0x7f, RZ, 0xc0, !PT ;  /* 0x0000007f02027812 */ /* 0x008fc800078ec0ff */
[----:B------:R-:W-:-:S13]  /*139c0*/  ISETP.NE.AND P0, PT, R2, RZ, PT ;  /* 0x000000ff0200720c */ /* 0x000fda0003f05270 */
[----:B------:R-:W-:Y:S05]  /*139d0*/  @P0 BRA `(.L_x_1330) ;  /* 0x0000004c000c0947 */ /* 0x000fea0003800000 */
[----:B------:R-:W3:Y:S01]  /*139e0*/  S2R R3, SR_LANEID ;  /* 0x0000000000037919 */ /* 0x000ee20000000000 */
[----:B------:R-:W-:Y:S01]  /*139f0*/  VOTEU.ANY UR4, UPT, PT ;  /* 0x0000000000047886 */ /* 0x000fe200038e0100 */
[----:B------:R-:W-:Y:S01]  /*13a00*/  ULDC.64 UR6, c[0x0][0x208] ;  /* 0x0000820000067ab9 */ /* 0x000fe20000000a00 */
[----:B------:R-:W3:Y:S08]  /*13a10*/  FLO.U32 R0, UR4 ;  /* 0x0000000400007d00 */ /* 0x000ef000080e0000 */
[----:B0-----:R-:W0:Y:S01]  /*13a20*/  POPC R5, UR4 ;  /* 0x0000000400057d09 */ /* 0x001e220008000000 */
[----:B---3--:R-:W-:-:S02]  /*13a30*/  ISETP.EQ.U32.AND P0, PT, R0, R3, PT ;  /* 0x000000030000720c */ /* 0x008fc40003f02070 */
[----:B------:R-:W0:Y:S11]  /*13a40*/  LDC.64 R2, c[0x0][0xc60] ;  /* 0x00031800ff027b82 */ /* 0x000e360000000a00 */
[----:B0-----:R-:W3:Y:S01]  /*13a50*/  @P0 ATOMG.E.ADD.STRONG.GPU PT, R3, desc[UR6][R2.64], R5 ;  /* 0x00000005020309a8 */ /* 0x001ee200081ee1c6 */
[----:B-1----:R-:W0:Y:S02]  /*13a60*/  S2R R4, SR_LTMASK ;  /* 0x0000000000047919 */ /* 0x002e240000003900 */
[----:B0-----:R-:W-:-:S04]  /*13a70*/  LOP3.LUT R4, R4, UR4, RZ, 0xc0, !PT ;  /* 0x0000000404047c12 */ /* 0x001fc8000f8ec0ff */
[----:B------:R-:W0:Y:S01]  /*13a80*/  POPC R7, R4 ;  /* 0x0000000400077309 */ /* 0x000e220000000000 */
[----:B---3--:R-:W0:Y:S02]  /*13a90*/  SHFL.IDX PT, R0, R3, R0, 0x1f ;  /* 0x00001f0003007589 */ /* 0x008e2400000e0000 */
[----:B0-----:R-:W-:-:S05]  /*13aa0*/  IADD3 R0, R0, UR38, R7 ;  /* 0x0000002600007c10 */ /* 0x001fca000fffe007 */
[----:B------:R3:W-:Y:S01]  /*13ab0*/  STL [R1], R0 ;  /* 0x0000000001007387 */ /* 0x0007e20000100800 */
[----:B------:R-:W-:Y:S05]  /*13ac0*/  BRA `(.L_x_1330) ;  /* 0x0000004800d07947 */ /* 0x000fea0003800000 */
.L_x_1329:
        /* <DEDUP_REMOVED lines=8> */
[----:B-1----:R-:W-:Y:S02]  /*13b50*/  IMAD.U32 R4, RZ, RZ, UR6 ;  /* 0x00000006ff047e24 */ /* 0x002fe4000f8e00ff */
[----:B------:R-:W1:Y:S01]  /*13b60*/  LDC.64 R2, c[0x4][R2] ;  /* 0x0100000002027b82 */ /* 0x000e620000000a00 */
[----:B0-----:R-:W-:Y:S02]  /*13b70*/  IMAD.U32 R5, RZ, RZ, UR7 ;  /* 0x00000007ff057e24 */ /* 0x001fe4000f8e00ff */
[----:B------:R-:W-:Y:S02]  /*13b80*/  IMAD.U32 R6, RZ, RZ, UR8 ;  /* 0x00000008ff067e24 */ /* 0x000fe4000f8e00ff */
[----:B------:R-:W-:-:S02]  /*13b90*/  IMAD.U32 R7, RZ, RZ, UR9 ;  /* 0x00000009ff077e24 */ /* 0x000fc4000f8e00ff */
[----:B--2---:R-:W-:Y:S02]  /*13ba0*/  IMAD.U32 R10, RZ, RZ, UR4 ;  /* 0x00000004ff0a7e24 */ /* 0x004fe4000f8e00ff */
[----:B------:R-:W-:Y:S02]  /*13bb0*/  IMAD.U32 R11, RZ, RZ, UR5 ;  /* 0x00000005ff0b7e24 */ /* 0x000fe4000f8e00ff */
[----:B------:R-:W-:Y:S02]  /*13bc0*/  IMAD.MOV.U32 R8, RZ, RZ, 0x70 ;  /* 0x00000070ff087424 */ /* 0x000fe400078e00ff */
[----:B------:R-:W-:Y:S02]  /*13bd0*/  IMAD.MOV.U32 R12, RZ, RZ, 0x1 ;  /* 0x00000001ff0c7424 */ /* 0x000fe400078e00ff */
[----:B------:R-:W-:-:S07]  /*13be0*/  IMAD.MOV.U32 R13, RZ, RZ, RZ ;  /* 0x000000ffff0d7224 */ /* 0x000fce00078e00ff */
[----:B------:R-:W-:-:S07]  /*13bf0*/  LEPC R20, `(.L_x_1332) ;  /* 0x000000001014794e */ /* 0x000fce0000000000 */
[----:B-1----:R-:W-:Y:S05]  /*13c00*/  CALL.ABS.NOINC R2 ;  /* 0x0000000002007343 */ /* 0x002fea0003c00000 */
.L_x_1332:
[----:B------:R-:W-:Y:S05]  /*13c10*/  BSYNC B6 ;  /* 0x0000000000067941 */ /* 0x000fea0003800000 */
.L_x_1331:
        /* <DEDUP_REMOVED lines=9> */
[----:B-1----:R-:W-:Y:S02]  /*13cb0*/  IMAD.U32 R4, RZ, RZ, UR6 ;  /* 0x00000006ff047e24 */ /* 0x002fe4000f8e00ff */
[----:B0-----:R-:W-:Y:S02]  /*13cc0*/  IMAD.U32 R5, RZ, RZ, UR7 ;  /* 0x00000007ff057e24 */ /* 0x001fe4000f8e00ff */
[----:B------:R-:W-:Y:S02]  /*13cd0*/  IMAD.U32 R6, RZ, RZ, UR8 ;  /* 0x00000008ff067e24 */ /* 0x000fe4000f8e00ff */
[----:B------:R-:W-:-:S02]  /*13ce0*/  IMAD.U32 R7, RZ, RZ, UR9 ;  /* 0x00000009ff077e24 */ /* 0x000fc4000f8e00ff */
[----:B--2---:R-:W-:Y:S02]  /*13cf0*/  IMAD.U32 R10, RZ, RZ, UR4 ;  /* 0x00000004ff0a7e24 */ /* 0x004fe4000f8e00ff */
[----:B------:R-:W-:Y:S02]  /*13d00*/  IMAD.U32 R11, RZ, RZ, UR5 ;  /* 0x00000005ff0b7e24 */ /* 0x000fe4000f8e00ff */
[----:B------:R-:W-:Y:S02]  /*13d10*/  IMAD.MOV.U32 R8, RZ, RZ, 0x70 ;  /* 0x00000070ff087424 */ /* 0x000fe400078e00ff */
[----:B------:R-:W-:Y:S02]  /*13d20*/  IMAD.MOV.U32 R12, RZ, RZ, 0x1 ;  /* 0x00000001ff0c7424 */ /* 0x000fe400078e00ff */
[----:B---3--:R-:W-:-:S07]  /*13d30*/  IMAD.MOV.U32 R13, RZ, RZ, RZ ;  /* 0x000000ffff0d7224 */ /* 0x008fce00078e00ff */
[----:B------:R-:W-:-:S07]  /*13d40*/  LEPC R20, `(.L_x_1335) ;  /* 0x000000001014794e */ /* 0x000fce0000000000 */
[----:B----4-:R-:W-:Y:S05]  /*13d50*/  CALL.ABS.NOINC R2 ;  /* 0x0000000002007343 */ /* 0x010fea0003c00000 */
.L_x_1335:
        /* <DEDUP_REMOVED lines=15> */
.L_x_1334:
[----:B------:R-:W-:Y:S05]  /*13e50*/  BSYNC B6 ;  /* 0x0000000000067941 */ /* 0x000fea0003800000 */
.L_x_1333:
[----:B------:R-:W3:Y:S01]  /*13e60*/  LDL R0, [R1+0xc] ;  /* 0x00000c0001007983 */ /* 0x000ee20000100800 */
[----:B------:R-:W-:Y:S02]  /*13e70*/  ULDC.64 UR4, c[0x0][0x9f8] ;  /* 0x00027e0000047ab9 */ /* 0x000fe40000000a00 */
[----:B------:R-:W-:Y:S01]  /*13e80*/  ISETP.NE.U32.AND P0, PT, RZ, UR4, PT ;  /* 0x00000004ff007c0c */ /* 0x000fe2000bf05070 */
[----:B------:R-:W4:Y:S01]  /*13e90*/  LDL R17, [R1+0x3c] ;  /* 0x00003c0001117983 */ /* 0x000f220000100800 */
[----:B------:R-:W-:Y:S02]  /*13ea0*/  ULDC.64 UR6, c[0x0][0x208] ;  /* 0x0000820000067ab9 */ /* 0x000fe40000000a00 */
[----:B------:R-:W-:Y:S01]  /*13eb0*/  ISETP.NE.AND.EX P0, PT, RZ, UR5, PT, P0 ;  /* 0x00000005ff007c0c */ /* 0x000fe2000bf05300 */
[----:B------:R-:W-:-:S12]  /*13ec0*/  ULDC.64 UR4, c[0x0][0xa08] ;  /* 0x0002820000047ab9 */ /* 0x000fd80000000a00 */
[----:B------:R-:W5:Y:S01]  /*13ed0*/  @P0 LDC.64 R2, c[0x0][0x9f8] ;  /* 0x00027e00ff020b82 */ /* 0x000f620000000a00 */
[----:B---3--:R-:W-:Y:S02]  /*13ee0*/  IMAD.MOV.U32 R7, RZ, RZ, R0 ;  /* 0x000000ffff077224 */ /* 0x008fe400078e0000 */
[----:B-----5:R-:W-:-:S05]  /*13ef0*/  @P0 IMAD.WIDE R2, R0, 0x4, R2 ;  /* 0x0000000400020825 */ /* 0x020fca00078e0202 */
[----:B------:R3:W0:Y:S01]  /*13f00*/  @P0 LDG.E R7, desc[UR6][R2.64] ;  /* 0x0000000602070981 */ /* 0x000622000c1e1900 */
[----:B----4-:R-:W-:Y:S01]  /*13f10*/  VIADD R0, R17, 0xffffffff ;  /* 0xffffffff11007836 */ /* 0x010fe20000000000 */
[----:B---3--:R-:W3:Y:S02]  /*13f20*/  LDC.64 R2, c[0x0][0x418] ;  /* 0x00010600ff027b82 */ /* 0x008ee40000000a00 */
[----:B---3--:R-:W-:Y:S01]  /*13f30*/  LOP3.LUT P0, RZ, R2, UR4, RZ, 0xfc, !PT ;  /* 0x0000000402ff7c12 */ /* 0x008fe2000f80fcff */
[----:B------:R-:W-:-:S03]  /*13f40*/  UMOV UR4, 0xffffffff ;  /* 0xffffffff00047882 */ /* 0x000fc60000000000 */
[----:B------:R-:W-:Y:S02]  /*13f50*/  LOP3.LUT P0, RZ, R3, UR5, RZ, 0xfc, P0 ;  /* 0x0000000503ff7c12 */ /* 0x000fe4000800fcff */
[----:B0-----:R-:W-:Y:S01]  /*13f60*/  SHF.R.S32.HI R8, RZ, 0x1f, R7 ;  /* 0x0000001fff087819 */ /* 0x001fe20000011407 */
[----:B------:R0:W-:Y:S01]  /*13f70*/  STL [R1+0x8], R7 ;  /* 0x0000080701007387 */ /* 0x0001e20000100800 */
[----:B------:R-:W-:-:S03]  /*13f80*/  SEL R17, R7, RZ, !P0 ;  /* 0x000000ff07117207 */ /* 0x000fc60004000000 */
[----:B------:R0:W-:Y:S01]  /*13f90*/  STL [R1+0x1c], R8 ;  /* 0x00001c0801007387 */ /* 0x0001e20000100800 */
[----:B------:R-:W-:Y:S05]  /*13fa0*/  BRA.DIV UR4, `(.L_x_1336) ;  /* 0x0000005e04ec7947 */ /* 0x000fea000b800000 */
[----:B-1----:R-:W1:Y:S02]  /*13fb0*/  S2R R4, SR_TID.X ;  /* 0x0000000000047919 */ /* 0x002e640000002100 */
[----:B-1----:R-:W-:-:S04]  /*13fc0*/  SHF.R.U32.HI R4, RZ, 0x5, R4 ;  /* 0x00000005ff047819 */ /* 0x002fc80000011604 */
[----:B------:R-:W-:-:S05]  /*13fd0*/  LOP3.LUT R4, R4, 0x3, RZ, 0xc0, !PT ;  /* 0x0000000304047812 */ /* 0x000fca00078ec0ff */
[----:B------:R1:W3:Y:S02]  /*13fe0*/  SHFL.IDX PT, R14, R4, RZ, 0x1f ;  /* 0x00001fff040e7589 */ /* 0x0002e400000e0000 */
.L_x_1453:
[----:B-1----:R-:W4:Y:S01]  /*13ff0*/  LDL.LU R4, [R1+0x18] ;  /* 0x0000180001047983 */ /* 0x002f220000300800 */
[----:B------:R-:W-:Y:S02]  /*14000*/  PLOP3.LUT P1, PT, PT, PT, PT, 0x8, 0x0 ;  /* 0x000000000000781c */ /* 0x000fe40003f2e170 */
[----:B---3--:R-:W-:Y:S01]  /*14010*/  ISETP.NE.AND P0, PT, R14, RZ, PT ;  /* 0x000000ff0e00720c */ /* 0x008fe20003f05270 */
[----:B------:R1:W-:Y:S01]  /*14020*/  STL [R1+0x4], R0 ;  /* 0x0000040001007387 */ /* 0x0003e20000100800 */
[----:B----4-:R-:W-:-:S09]  /*14030*/  LOP3.LUT R4, R4, 0xfffffffe, RZ, 0xc0, !PT ;  /* 0xfffffffe04047812 */ /* 0x010fd200078ec0ff */
[----:B------:R-:W-:-:S05]  /*14040*/  @P1 LOP3.LUT R4, R4, 0x1, RZ, 0xfc, !PT ;  /* 0x0000000104041812 */ /* 0x000fca00078efcff */
[----:B------:R1:W-:Y:S01]  /*14050*/  STL [R1+0x18], R4 ;  /* 0x0000180401007387 */ /* 0x0003e20000100800 */
[----:B------:R-:W-:Y:S05]  /*14060*/  @P0 BRA `(.L_x_1337) ;  /* 0x00000004004c0947 */ /* 0x000fea0003800000 */
[----:B------:R-:W-:-:S03]  /*14070*/  UMOV UR4, 0xffffffff ;  /* 0xffffffff00047882 */ /* 0x000fc60000000000 */
[----:B------:R-:W-:Y:S05]  /*14080*/  BRA.DIV UR4, `(.L_x_1338) ;  /* 0x0000005e04e87947 */ /* 0x000fea000b800000 */
[----:B------:R-:W-:-:S13]  /*14090*/  ELECT P6, URZ, PT ;  /* 0x00000000003f782f */ /* 0x000fda00038c0000 */
.L_x_1456:
[----:B------:R-:W-:Y:S05]  /*140a0*/  @!P6 BRA `(.L_x_1337) ;  /* 0x00000004003ce947 */ /* 0x000fea0003800000 */
[----:B------:R-:W-:-:S04]  /*140b0*/  ISETP.NE.U32.AND P0, PT, R2, RZ, PT ;  /* 0x000000ff0200720c */ /* 0x000fc80003f05070 */
[----:B------:R-:W-:-:S13]  /*140c0*/  ISETP.NE.AND.EX P0, PT, R3, RZ, PT, P0 ;  /* 0x000000ff0300720c */ /* 0x000fda0003f05300 */
[----:B------:R-:W-:Y:S05]  /*140d0*/  @!P0 BRA `(.L_x_1339) ;  /* 0x0000000000548947 */ /* 0x000fea0003800000 */
[----:B------:R-:W3:Y:S01]  /*140e0*/  LDC R6, c[0x0][0x43c] ;  /* 0x00010f00ff067b82 */ /* 0x000ee20000000800 */
[----:B------:R-:W-:Y:S01]  /*140f0*/  IMAD.MOV.U32 R9, RZ, RZ, R0 ;  /* 0x000000ffff097224 */ /* 0x000fe200078e0000 */
[----:B------:R-:W-:Y:S01]  /*14100*/  ULDC.64 UR4, c[0x0][0x428] ;  /* 0x00010a0000047ab9 */ /* 0x000fe20000000a00 */
[----:B------:R-:W-:Y:S02]  /*14110*/  ULDC.64 UR6, c[0x0][0x208] ;  /* 0x0000820000067ab9 */ /* 0x000fe40000000a00 */
[----:B-1----:R-:W-:Y:S01]  /*14120*/  IMAD.MOV.U32 R0, RZ, RZ, R9 ;  /* 0x000000ffff007224 */ /* 0x002fe200078e0009 */
[----:B---3--:R-:W-:-:S13]  /*14130*/  ISETP.NE.AND P0, PT, R6, 0x1, PT ;  /* 0x000000010600780c */ /* 0x008fda0003f05270 */
[----:B------:R-:W1:Y:S02]  /*14140*/  @P0 LDC.64 R4, c[0x0][0x440] ;  /* 0x00011000ff040b82 */ /* 0x000e640000000a00 */
[----:B-1----:R-:W-:-:S05]  /*14150*/  @P0 IMAD.HI.U32 R4, R9, R4, RZ ;  /* 0x0000000409040227 */ /* 0x002fca00078e00ff */
        /* <DEDUP_REMOVED lines=13> */
.L_x_1339:
[----:B---3--:R-:W3:Y:S01]  /*14230*/  LDL R2, [R1+0x10] ;  /* 0x0000100001027983 */ /* 0x008ee20000100800 */
[----:B-1----:R-:W-:Y:S01]  /*14240*/  IMAD R0, R19, 0x8, R18 ;  /* 0x0000000813007824 */ /* 0x002fe200078e0212 */
[----:B---3--:R-:W-:-:S04]  /*14250*/  SHF.L.U32 R2, R2, 0x1f, RZ ;  /* 0x0000001f02027819 */ /* 0x008fc800000006ff */
[----:B------:R-:W1:Y:S02]  /*14260*/  SYNCS.PHASECHK.TRANS64.TRYWAIT P0, [R0+URZ+0x30840], R2 ;  /* 0x03084002000075a7 */ /* 0x000e64000800017f */
[----:B-1----:R-:W-:Y:S05]  /*14270*/  @!P0 BRA `(.L_x_1340) ;  /* 0x0000005c008c8947 */ /* 0x002fea0003800000 */
.L_x_1457:
[----:B------:R-:W3:Y:S02]  /*14280*/  S2R R3, SR_TID.X ;  /* 0x0000000000037919 */ /* 0x000ee40000002100 */
[----:B---3--:R-:W-:-:S04]  /*14290*/  LOP3.LUT R3, R3, 0x7f, RZ, 0xc0, !PT ;  /* 0x0000007f03037812 */ /* 0x008fc800078ec0ff */
[----:B------:R-:W-:-:S13]  /*142a0*/  ISETP.NE.AND P0, PT, R3, RZ, PT ;  /* 0x000000ff0300720c */ /* 0x000fda0003f05270 */
[----:B------:R-:W-:Y:S05]  /*142b0*/  @P0 BRA `(.L_x_1341) ;  /* 0x00000000001c0947 */ /* 0x000fea0003800000 */
[----:B------:R-:W3:Y:S01]  /*142c0*/  S2R R3, SR_TID.X ;  /* 0x0000000000037919 */ /* 0x000ee20000002100 */
[----:B-1----:R-:W-:-:S04]  /*142d0*/  IMAD.MOV.U32 R2, RZ, RZ, 0x8000 ;  /* 0x00008000ff027424 */ /* 0x002fc800078e00ff */
[----:B------:R4:W-:Y:S01]  /*142e0*/  SYNCS.ARRIVE.TRANS64 RZ, [R0+URZ+0x30830], R2 ;  /* 0x0308300200ff79a7 */ /* 0x0009e2000800003f */
[----:B---3--:R-:W-:-:S04]  /*142f0*/  LOP3.LUT R3, R3, 0x1f, RZ, 0xc0, !PT ;  /* 0x0000001f03037812 */ /* 0x008fc800078ec0ff */
[----:B------:R-:W-:-:S13]  /*14300*/  ISETP.NE.AND P0, PT, R3, RZ, PT ;  /* 0x000000ff0300720c */ /* 0x000fda0003f05270 */
[----:B----4-:R-:W-:Y:S05]  /*14310*/  @!P0 BRA `(.L_x_1341) ;  /* 0x0000000000048947 */ /* 0x010fea0003800000 */
[----:B------:R-:W-:Y:S01]  /*14320*/  BPT.TRAP 0x1 ;  /* 0x000000040000795c */ /* 0x000fe20000300000 */
.L_x_1341:
[----:B-1----:R-:W3:Y:S04]  /*14330*/  LDL R2, [R1+0x14] ;  /* 0x0000140001027983 */ /* 0x002ee80000100800 */
[----:B------:R-:W4:Y:S01]  /*14340*/  LDL R3, [R1+0x4] ;  /* 0x0000040001037983 */ /* 0x000f220000100800 */
[----:B------:R-:W-:Y:S01]  /*14350*/  R2UR UR9, R0 ;  /* 0x00000000000972ca */ /* 0x000fe200000e0000 */
[----:B------:R-:W-:-:S05]  /*14360*/  IMAD R0, R19, 0x8000, R18 ;  /* 0x0000800013007824 */ /* 0x000fca00078e0212 */
[----:B------:R-:W-:Y:S01]  /*14370*/  R2UR UR14, R0 ;  /* 0x00000000000e72ca */ /* 0x000fe200000e0000 */
[----:B------:R-:W-:Y:S01]  /*14380*/  UIADD3 UR4, UP0, UR36, 0x370, URZ ;  /* 0x0000037024047890 */ /* 0x000fe2000ff1e03f */
[----:B---3--:R-:W-:Y:S02]  /*14390*/  R2UR UR5, R2 ;  /* 0x00000000020572ca */ /* 0x008fe400000e0000 */
[----:B------:R-:W3:Y:S01]  /*143a0*/  LDL.LU R2, [R1+0x18] ;  /* 0x0000180001027983 */ /* 0x000ee20000300800 */
[----:B----4-:R-:W-:Y:S02]  /*143b0*/  R2UR UR11, R3 ;  /* 0x00000000030b72ca */ /* 0x010fe400000e0000 */
[----:B------:R-:W-:Y:S02]  /*143c0*/  R2UR UR12, R16 ;  /* 0x00000000100c72ca */ /* 0x000fe400000e0000 */
[----:B-----5:R-:W-:Y:S01]  /*143d0*/  R2UR UR13, R17 ;  /* 0x00000000110d72ca */ /* 0x020fe200000e0000 */
[----:B------:R-:W-:Y:S01]  /*143e0*/  UIADD3 UR9, UR9, 0x30830, URZ ;  /* 0x0003083009097890 */ /* 0x000fe2000fffe03f */
[----:B------:R-:W-:-:S02]  /*143f0*/  PLOP3.LUT P0, PT, PT, PT, PT, 0x80, 0x0 ;  /* 0x000000000000781c */ /* 0x000fc40003f0f070 */
[----:B------:R-:W-:Y:S02]  /*14400*/  UIADD3 UR8, UR14, 0x20400, URZ ;  /* 0x000204000e087890 */ /* 0x000fe4000fffe03f */
[----:B------:R-:W-:-:S03]  /*14410*/  UIADD3 UR15, UR14, 0x22400, URZ ;  /* 0x000224000e0f7890 */ /* 0x000fc6000fffe03f */
[----:B------:R-:W-:Y:S02]  /*14420*/  ULEA UR11, UR11, UR5, 0x6 ;  /* 0x000000050b0b7291 */ /* 0x000fe4000f8e303f */
[----:B------:R-:W-:Y:S02]  /*14430*/  UIADD3.X UR5, URZ, UR37, URZ, UP0, !UPT ;  /* 0x000000253f057290 */ /* 0x000fe400087fe43f */
[----:B------:R-:W-:Y:S01]  /*14440*/  UIADD3 UR17, UR14, 0x24400, URZ ;  /* 0x000244000e117890 */ /* 0x000fe2000fffe03f */
[----:B------:R-:W-:Y:S01]  /*14450*/  UMOV UR10, URZ ;  /* 0x0000003f000a7c82 */ /* 0x000fe20008000000 */
[----:B------:R-:W-:Y:S01]  /*14460*/  UMOV UR6, 0x0 ;  /* 0x0000000000067882 */ /* 0x000fe20000000000 */
[----:B------:R-:W-:Y:S01]  /*14470*/  UMOV UR7, 0x14f00000 ;  /* 0x14f0000000077882 */ /* 0x000fe20000000000 */
[----:B------:R-:W-:Y:S01]  /*14480*/  UMOV UR16, 0x40 ;  /* 0x0000004000107882 */ /* 0x000fe20000000000 */
[----:B------:R-:W-:Y:S02]  /*14490*/  UIADD3 UR18, UR14, 0x26400, URZ ;  /* 0x000264000e127890 */ /* 0x000fe4000fffe03f */
[----:B------:R1:W-:Y:S01]  /*144a0*/  UTMALDG.4D [UR8], [UR4], desc[UR6] ;  /* 0x00000608040075b4 */ /* 0x0003e20008019000 */
[----:B------:R-:W-:Y:S01]  /*144b0*/  UMOV UR14, 0x80 ;  /* 0x00000080000e7882 */ /* 0x000fe20000000000 */
[----:B-1----:R-:W-:Y:S01]  /*144c0*/  UMOV UR8, UR15 ;  /* 0x0000000f00087c82 */ /* 0x002fe20008000000 */
[----:B------:R-:W-:-:S02]  /*144d0*/  UMOV UR10, UR16 ;  /* 0x00000010000a7c82 */ /* 0x000fc40008000000 */
[----:B------:R1:W-:Y:S02]  /*144e0*/  UTMALDG.4D [UR8], [UR4], desc[UR6] ;  /* 0x00000608040075b4 */ /* 0x0003e40008019000 */
[----:B-1----:R-:W-:Y:S01]  /*144f0*/  UMOV UR8, UR17 ;  /* 0x0000001100087c82 */ /* 0x002fe20008000000 */
[----:B------:R-:W-:Y:S01]  /*14500*/  UMOV UR10, UR14 ;  /* 0x0000000e000a7c82 */ /* 0x000fe20008000000 */
[----:B------:R-:W-:Y:S01]  /*14510*/  UMOV UR14, 0xc0 ;  /* 0x000000c0000e7882 */ /* 0x000fe20000000000 */
[----:B------:R1:W-:Y:S02]  /*14520*/  UTMALDG.4D [UR8], [UR4], desc[UR6] ;  /* 0x00000608040075b4 */ /* 0x0003e40008019000 */
[----:B-1----:R-:W-:Y:S01]  /*14530*/  UMOV UR8, UR18 ;  /* 0x0000001200087c82 */ /* 0x002fe20008000000 */
[----:B------:R-:W-:Y:S02]  /*14540*/  UMOV UR10, UR14 ;  /* 0x0000000e000a7c82 */ /* 0x000fe40008000000 */
[----:B------:R4:W-:Y:S01]  /*14550*/  UTMALDG.4D [UR8], [UR4], desc[UR6] ;  /* 0x00000608040075b4 */ /* 0x0009e20008019000 */
[----:B---3--:R-:W-:-:S04]  /*14560*/  LOP3.LUT R2, R2, 0xfffffffe, RZ, 0xc0, !PT ;  /* 0xfffffffe02027812 */ /* 0x008fc800078ec0ff */
[----:B------:R-:W-:-:S05]  /*14570*/  @P0 LOP3.LUT R2, R2, 0x1, RZ, 0xfc, !PT ;  /* 0x0000000102020812 */ /* 0x000fca00078efcff */
[----:B------:R4:W-:Y:S01]  /*14580*/  STL [R1+0x18], R2 ;  /* 0x0000180201007387 */ /* 0x0009e20000100800 */
[----:B------:R-:W-:Y:S01]  /*14590*/  NOP ;  /* 0x0000000000007918 */ /* 0x000fe20000000000 */
.L_x_1337:
[----:B------:R-:W1:Y:S01]  /*145a0*/  LDL.LU R3, [R1+0x30] ;  /* 0x0000300001037983 */ /* 0x000e620000300800 */
[----:B------:R-:W-:Y:S05]  /*145b0*/  WARPSYNC.ALL ;  /* 0x0000000000007948 */ /* 0x000fea0003800000 */
[----:B----4-:R-:W-:Y:S01]  /*145c0*/  ULDC.64 UR4, c[0x0][0x298] ;  /* 0x0000a60000047ab9 */ /* 0x010fe20000000a00 */
[----:B------:R-:W-:Y:S01]  /*145d0*/  BSSY B6, `(.L_x_1342) ;  /* 0x000001c000067945 */ /* 0x000fe20003800000 */
[----:B------:R-:W-:Y:S01]  /*145e0*/  BAR.SYNC.DEFER_BLOCKING 0x8, 0x180 ;  /* 0x0206000000007b1d */ /* 0x000fe20000010000 */
[----:B-1----:R-:W-:Y:S01]  /*145f0*/  SHF.R.S32.HI R0, RZ, 0x1f, R3 ;  /* 0x0000001fff007819 */ /* 0x002fe20000011403 */
[----:B------:R-:W-:-:S04]  /*14600*/  IMAD.WIDE.U32 R4, R3, UR4, RZ ;  /* 0x0000000403047c25 */ /* 0x000fc8000f8e00ff */
[----:B------:R-:W-:Y:S01]  /*14610*/  IMAD R2, R0, UR4, RZ ;  /* 0x0000000400027c24 */ /* 0x000fe2000f8e02ff */
[----:B------:R1:W-:Y:S01]  /*14620*/  STL.64 [R1+0x48], R4 ;  /* 0x0000480401007387 */ /* 0x0003e20000100a00 */
[----:B------:R-:W-:Y:S02]  /*14630*/  VIADD R0, R18, 0x10400 ;  /* 0x0001040012007836 */ /* 0x000fe40000000000 */
[----:B------:R-:W-:-:S03]  /*14640*/  IMAD R2, R3, UR5, R2 ;  /* 0x0000000503027c24 */ /* 0x000fc6000f8e0202 */
[----:B------:R-:W-:Y:S01]  /*14650*/  LOP3.LUT P0, RZ, R0, 0x3ff, RZ, 0xc0, !PT ;  /* 0x000003ff00ff7812 */ /* 0x000fe2000780c0ff */
[----:B------:R-:W-:-:S05]  /*14660*/  IMAD.IADD R0, R5, 0x1, R2 ;  /* 0x0000000105007824 */ /* 0x000fca00078e0202 */
[----:B------:R1:W-:Y:S07]  /*14670*/  STL [R1+0x30], R0 ;  /* 0x0000300001007387 */ /* 0x0003ee0000100800 */
[----:B------:R-:W-:Y:S05]  /*14680*/  @!P0 BRA `(.L_x_1343) ;  /* 0x0000000000408947 */ /* 0x000fea0003800000 */
[----:B------:R-:W-:Y:S01]  /*14690*/  MOV R2, 0x0 ;  /* 0x0000000000027802 */ /* 0x000fe20000000f00 */
[----:B------:R-:W-:Y:S01]  /*146a0*/  ULDC.64 UR6, c[0x4][0x1b8] ;  /* 0x01006e0000067ab9 */ /* 0x000fe20000000a00 */
[----:B------:R-:W-:Y:S01]  /*146b0*/  ULDC.64 UR8, c[0x4][0x1c0] ;  /* 0x0100700000087ab9 */ /* 0x000fe20000000a00 */
[----:B------:R-:W-:Y:S01]  /*146c0*/  ULDC.64 UR4, c[0x4][0x130] ;  /* 0x01004c0000047ab9 */ /* 0x000fe20000000a00 */
[----:B-1----:R-:W-:Y:S02]  /*146d0*/  IMAD.U32 R4, RZ, RZ, UR6 ;  /* 0x00000006ff047e24 */ /* 0x002fe4000f8e00ff */
[----:B------:R-:W1:Y:S01]  /*146e0*/  LDC.64 R2, c[0x4][R2] ;  /* 0x0100000002027b82 */ /* 0x000e620000000a00 */
[----:B------:R-:W-:Y:S02]  /*146f0*/  IMAD.U32 R5, RZ, RZ, UR7 ;  /* 0x00000007ff057e24 */ /* 0x000fe4000f8e00ff */
[----:B------:R-:W-:Y:S02]  /*14700*/  IMAD.U32 R6, RZ, RZ, UR8 ;  /* 0x00000008ff067e24 */ /* 0x000fe4000f8e00ff */
[----:B0-----:R-:W-:-:S02]  /*14710*/  IMAD.U32 R7, RZ, RZ, UR9 ;  /* 0x00000009ff077e24 */ /* 0x001fc4000f8e00ff */
[----:B--2---:R-:W-:Y:S02]  /*14720*/  IMAD.U32 R10, RZ, RZ, UR4 ;  /* 0x00000004ff0a7e24 */ /* 0x004fe4000f8e00ff */
[----:B------:R-:W-:Y:S02]  /*14730*/  IMAD.U32 R11, RZ, RZ, UR5 ;  /* 0x00000005ff0b7e24 */ /* 0x000fe4000f8e00ff */
[----:B------:R-:W-:Y:S02]  /*14740*/  IMAD.MOV.U32 R8, RZ, RZ, 0x70 ;  /* 0x00000070ff087424 */ /* 0x000fe400078e00ff */
[----:B------:R-:W-:Y:S02]  /*14750*/  IMAD.MOV.U32 R12, RZ, RZ, 0x1 ;  /* 0x00000001ff0c7424 */ /* 0x000fe400078e00ff */
[----:B------:R-:W-:-:S07]  /*14760*/  IMAD.MOV.U32 R13, RZ, RZ, RZ ;  /* 0x000000ffff0d7224 */ /* 0x000fce00078e00ff */
[----:B------:R-:W-:-:S07]  /*14770*/  LEPC R20, `(.L_x_1343) ;  /* 0x000000001014794e */ /* 0x000fce0000000000 */
[----:B-1----:R-:W-:Y:S05]  /*14780*/  CALL.ABS.NOINC R2 ;  /* 0x0000000002007343 */ /* 0x002fea0003c00000 */
.L_x_1343:
[----:B------:R-:W-:Y:S05]  /*14790*/  BSYNC B6 ;  /* 0x0000000000067941 */ /* 0x000fea0003800000 */
.L_x_1342:
[----:B-1----:R-:W3:Y:S01]  /*147a0*/  LDL.LU R0, [R1+0x30] ;  /* 0x0000300001007983 */ /* 0x002ee20000300800 */
[----:B------:R-:W-:Y:S01]  /*147b0*/  ULDC.64 UR6, c[0x0][0xa00] ;  /* 0x0002800000067ab9 */ /* 0x000fe20000000a00 */
[----:B0-----:R-:W0:Y:S01]  /*147c0*/  LDC R7, c[0x0][0x448] ;  /* 0x00011200ff077b82 */ /* 0x001e220000000800 */
[----:B------:R-:W-:Y:S01]  /*147d0*/  ULDC.64 UR4, c[0x0][0x2d8] ;  /* 0x0000b60000047ab9 */ /* 0x000fe20000000a00 */
[----:B------:R-:W3:Y:S04]  /*147e0*/  LDL.LU.64 R2, [R1+0x48] ;  /* 0x0000480001027983 */ /* 0x000ee80000300a00 */
[----:B------:R-:W4:Y:S04]  /*147f0*/  LDL R5, [R1+0xc] ;  /* 0x00000c0001057983 */ /* 0x000f280000100800 */
[----:B------:R-:W2:Y:S01]  /*14800*/  LDL R8, [R1+0x28] ;  /* 0x0000280001087983 */ /* 0x000ea20000100800 */
[----:B------:R-:W-:-:S04]  /*14810*/  ISETP.NE.U32.AND P0, PT, RZ, UR6, PT ;  /* 0x00000006ff007c0c */ /* 0x000fc8000bf05070 */
[----:B------:R-:W-:Y:S01]  /*14820*/  ISETP.NE.AND.EX P0, PT, RZ, UR7, PT, P0 ;  /* 0x00000007ff007c0c */ /* 0x000fe2000bf05300 */
[----:B------:R-:W1:Y:S02]  /*14830*/  S2R R9, SR_TID.X ;  /* 0x0000000000097919 */ /* 0x000e640000002100 */
[----:B-1----:R-:W-:Y:S02]  /*14840*/  IMAD.SHL.U32 R9, R9, 0x10, RZ ;  /* 0x0000001009097824 */ /* 0x002fe400078e00ff */
[----:B---3--:R-:W-:Y:S01]  /*14850*/  IMAD.MOV.U32 R3, RZ, RZ, R0 ;  /* 0x000000ffff037224 */ /* 0x008fe200078e0000 */
[----:B----4-:R-:W-:-:S04]  /*14860*/  SHF.R.S32.HI R0, RZ, 0x1f, R5 ;  /* 0x0000001fff007819 */ /* 0x010fc80000011405 */
[----:B------:R-:W-:Y:S02]  /*14870*/  SEL R4, R0, RZ, !P0 ;  /* 0x000000ff00047207 */ /* 0x000fe40004000000 */
[----:B------:R-:W-:Y:S02]  /*14880*/  SEL R0, R5, RZ, !P0 ;  /* 0x000000ff05007207 */ /* 0x000fe40004000000 */
[----:B------:R-:W1:Y:S01]  /*14890*/  S2R R5, SR_TID.X ;  /* 0x0000000000057919 */ /* 0x000e620000002100 */
[----:B0-----:R-:W-:Y:S01]  /*148a0*/  ISETP.NE.AND P0, PT, R7, 0x1, PT ;  /* 0x000000010700780c */ /* 0x001fe20003f05270 */
[----:B------:R-:W-:-:S04]  /*148b0*/  IMAD.WIDE.U32 R2, R16, UR4, R2 ;  /* 0x0000000410027c25 */ /* 0x000fc8000f8e0002 */
[----:B------:R-:W-:Y:S01]  /*148c0*/  IMAD R3, R16, UR5, R3 ;  /* 0x0000000510037c24 */ /* 0x000fe2000f8e0203 */
[----:B------:R-:W-:-:S07]  /*148d0*/  ULDC.64 UR4, c[0x0][0x2e0] ;  /* 0x0000b80000047ab9 */ /* 0x000fce0000000a00 */
[----:B------:R-:W0:Y:S01]  /*148e0*/  @P0 LDC R6, c[0x0][0x450] ;  /* 0x00011400ff060b82 */ /* 0x000e220000000800 */
[----:B-1----:R-:W-:-:S04]  /*148f0*/  LOP3.LUT R5, R5, 0x7f, RZ, 0xc0, !PT ;  /* 0x0000007f05057812 */ /* 0x002fc800078ec0ff */
[----:B------:R-:W-:-:S04]  /*14900*/  SHF.R.U32.HI R5, RZ, 0x3, R5 ;  /* 0x00000003ff057819 */ /* 0x000fc80000011605 */
[----:B------:R-:W-:Y:S02]  /*14910*/  LOP3.LUT R9, R5, 0x70, R9, 0xf8, !PT ;  /* 0x0000007005097812 */ /* 0x000fe400078ef809 */
[----:B------:R-:W1:Y:S01]  /*14920*/  @P0 LDC R5, c[0x0][0x44c] ;  /* 0x00011300ff050b82 */ /* 0x000e620000000800 */
[----:B------:R-:W-:Y:S02]  /*14930*/  IMAD R4, R4, UR4, RZ ;  /* 0x0000000404047c24 */ /* 0x000fe4000f8e02ff */
[----:B------:R-:W-:-:S04]  /*14940*/  IMAD.WIDE.U32 R2, R0, UR4, R2 ;  /* 0x0000000400027c25 */ /* 0x000fc8000f8e0002 */
[----:B------:R-:W-:Y:S01]  /*14950*/  IMAD R0, R0, UR5, R4 ;  /* 0x0000000500007c24 */ /* 0x000fe2000f8e0204 */
[----:B------:R-:W-:Y:S01]  /*14960*/  ULDC.64 UR4, c[0x0][0x2d0] ;  /* 0x0000b40000047ab9 */ /* 0x000fe20000000a00 */
[----:B--2---:R-:W-:Y:S02]  /*14970*/  IMAD.IADD R4, R9, 0x1, R8 ;  /* 0x0000000109047824 */ /* 0x004fe400078e0208 */
[----:B------:R-:W2:Y:S01]  /*14980*/  S2R R9, SR_TID.X ;  /* 0x0000000000097919 */ /* 0x000ea20000002100 */
[----:B------:R-:W-:Y:S02]  /*14990*/  IMAD.IADD R3, R3, 0x1, R0 ;  /* 0x0000000103037824 */ /* 0x000fe400078e0200 */
[----:B------:R-:W-:Y:S02]  /*149a0*/  IMAD.MOV.U32 R0, RZ, RZ, R4 ;  /* 0x000000ffff007224 */ /* 0x000fe400078e0004 */
[----:B-1----:R-:W-:-:S05]  /*149b0*/  @P0 IMAD.HI.U32 R5, R4, R5, RZ ;  /* 0x0000000504050227 */ /* 0x002fca00078e00ff */
[----:B0-----:R-:W-:-:S05]  /*149c0*/  @P0 SHF.R.U32.HI R0, RZ, R6, R5 ;  /* 0x00000006ff000219 */ /* 0x001fca0000011605 */
[----:B------:R-:W-:-:S04]  /*149d0*/  IMAD.MOV R5, RZ, RZ, -R0 ;  /* 0x000000ffff057224 */ /* 0x000fc800078e0a00 */
[----:B------:R-:W-:Y:S01]  /*149e0*/  IMAD R4, R7, R5, R4 ;  /* 0x0000000507047224 */ /* 0x000fe200078e0204 */
[----:B------:R-:W-:Y:S01]  /*149f0*/  SHF.R.S32.HI R5, RZ, 0x1f, R0 ;  /* 0x0000001fff057819 */ /* 0x000fe20000011400 */
[----:B------:R-:W-:-:S04]  /*14a00*/  IMAD.WIDE.U32 R2, R0, UR4, R2 ;  /* 0x0000000400027c25 */ /* 0x000fc8000f8e0002 */
[----:B------:R-:W-:-:S04]  /*14a10*/  IMAD R5, R5, UR4, RZ ;  /* 0x0000000405057c24 */ /* 0x000fc8000f8e02ff */
[----:B------:R-:W-:Y:S01]  /*14a20*/  IMAD R0, R0, UR5, R5 ;  /* 0x0000000500007c24 */ /* 0x000fe2000f8e0205 */
[----:B------:R-:W-:-:S03]  /*14a30*/  ULDC.64 UR4, c[0x0][0x2c8] ;  /* 0x0000b20000047ab9 */ /* 0x000fc60000000a00 */
[----:B------:R-:W-:Y:S01]  /*14a40*/  IMAD.IADD R3, R3, 0x1, R0 ;  /* 0x0000000103037824 */ /* 0x000fe200078e0200 */
[----:B------:R-:W-:Y:S01]  /*14a50*/  SHF.R.S32.HI R0, RZ, 0x1f, R4 ;  /* 0x0000001fff007819 */ /* 0x000fe20000011404 */
[----:B--2---:R-:W-:-:S04]  /*14a60*/  IMAD.SHL.U32 R9, R9, 0x8, RZ ;  /* 0x0000000809097824 */ /* 0x004fc800078e00ff */
[----:B------:R-:W-:Y:S01]  /*14a70*/  IMAD R0, R0, UR4, RZ ;  /* 0x0000000400007c24 */ /* 0x000fe2000f8e02ff */
[----:B------:R-:W-:Y:S01]  /*14a80*/  LOP3.LUT R9, R9, 0x38, RZ, 0xc0, !PT ;  /* 0x0000003809097812 */ /* 0x000fe200078ec0ff */
[----:B------:R-:W-:-:S04]  /*14a90*/  IMAD.WIDE.U32 R2, R4, UR4, R2 ;  /* 0x0000000404027c25 */ /* 0x000fc8000f8e0002 */
[----:B------:R-:W-:Y:S01]  /*14aa0*/  IMAD R4, R4, UR5, R0 ;  /* 0x0000000504047c24 */ /* 0x000fe2000f8e0200 */
[C---:B------:R-:W-:Y:S01]  /*14ab0*/  LOP3.LUT R12, R9.reuse, 0x40, RZ, 0xfc, !PT ;  /* 0x00000040090c7812 */ /* 0x040fe200078efcff */
[----:B------:R-:W-:Y:S01]  /*14ac0*/  ULDC.64 UR4, c[0x0][0x280] ;  /* 0x0000a00000047ab9 */ /* 0x000fe20000000a00 */
[----:B------:R-:W-:Y:S01]  /*14ad0*/  LOP3.LUT R11, R9, 0x80, RZ, 0xfc, !PT ;  /* 0x00000080090b7812 */ /* 0x000fe200078efcff */
[----:B------:R-:W-:Y:S01]  /*14ae0*/  IMAD.IADD R3, R3, 0x1, R4 ;  /* 0x0000000103037824 */ /* 0x000fe200078e0204 */
[----:B------:R-:W-:Y:S02]  /*14af0*/  LOP3.LUT R9, R9, 0xc0, RZ, 0xfc, !PT ;  /* 0x000000c009097812 */ /* 0x000fe400078efcff */
[----:B------:R-:W-:Y:S01]  /*14b00*/  LEA R4, P0, R2, UR4, 0x1 ;  /* 0x0000000402047c11 */ /* 0x000fe2000f8008ff */
[----:B------:R-:W-:Y:S02]  /*14b10*/  ULDC UR4, c[0x0][0x2b8] ;  /* 0x0000ae0000047ab9 */ /* 0x000fe40000000800 */
[----:B------:R-:W-:-:S02]  /*14b20*/  ISETP.GE.AND P3, PT, R9, UR4, PT ;  /* 0x0000000409007c0c */ /* 0x000fc4000bf66270 */
[----:B------:R0:W5:Y:S01]  /*14b30*/  LDL R9, [R1+0x20] ;  /* 0x0000200001097983 */ /* 0x0001620000100800 */
[----:B------:R-:W1:Y:S01]  /*14b40*/  S2R R10, SR_TID.X ;  /* 0x00000000000a7919 */ /* 0x000e620000002100 */
[----:B------:R-:W-:Y:S02]  /*14b50*/  LEA.HI.X R3, R2, UR5, R3, 0x1, P0 ;  /* 0x0000000502037c11 */ /* 0x000fe400080f0c03 */
[----:B------:R-:W-:Y:S02]  /*14b60*/  ISETP.GE.AND P1, PT, R12, UR4, PT ;  /* 0x000000040c007c0c */ /* 0x000fe4000bf26270 */
[----:B------:R-:W-:Y:S01]  /*14b70*/  ISETP.GE.AND P2, PT, R11, UR4, PT ;  /* 0x000000040b007c0c */ /* 0x000fe2000bf46270 */
[----:B-1----:R-:W-:-:S05]  /*14b80*/  IMAD.SHL.U32 R10, R10, 0x8, RZ ;  /* 0x000000080a0a7824 */ /* 0x002fca00078e00ff */
[----:B------:R-:W-:-:S04]  /*14b90*/  LOP3.LUT R10, R10, 0x38, RZ, 0xc0, !PT ;  /* 0x000000380a0a7812 */ /* 0x000fc800078ec0ff */
[----:B------:R-:W-:Y:S01]  /*14ba0*/  ISETP.GE.AND P0, PT, R10, UR4, PT ;  /* 0x000000040a007c0c */ /* 0x000fe2000bf06270 */
[----:B------:R-:W-:-:S03]  /*14bb0*/  UMOV UR4, 0xffffffff ;  /* 0xffffffff00047882 */ /* 0x000fc60000000000 */
[----:B0-----:R-:W-:Y:S09]  /*14bc0*/  BRA.DIV UR4, `(.L_x_1344) ;  /* 0x00000056044c7947 */ /* 0x001ff2000b800000 */
[----:B------:R-:W2:Y:S04]  /*14bd0*/  LDL.LU R6, [R1+0x2c] ;  /* 0x00002c0001067983 */ /* 0x000ea80000300800 */
[----:B------:R-:W3:Y:S01]  /*14be0*/  LDL.LU R11, [R1+0x28] ;  /* 0x00002800010b7983 */ /* 0x000ee20000300800 */
[----:B------:R-:W0:Y:S02]  /*14bf0*/  S2R R8, SR_TID.X ;  /* 0x0000000000087919 */ /* 0x000e240000002100 */
[----:B0-----:R-:W-:-:S04]  /*14c00*/  LOP3.LUT R8, R8, 0x7f, RZ, 0xc0, !PT ;  /* 0x0000007f08087812 */ /* 0x001fc800078ec0ff */
[----:B------:R-:W-:Y:S01]  /*14c10*/  SHF.R.U32.HI R8, RZ, 0x3, R8 ;  /* 0x00000003ff087819 */ /* 0x000fe20000011608 */
[----:B------:R-:W-:Y:S01]  /*14c20*/  ULDC.64 UR4, c[0x0][0x208] ;  /* 0x0000820000047ab9 */ /* 0x000fe20000000a00 */
[----:B--2---:R-:W-:Y:S02]  /*14c30*/  IMAD R2, R6, R7, RZ ;  /* 0x0000000706027224 */ /* 0x004fe400078e02ff */
[----:B------:R-:W0:Y:S01]  /*14c40*/  SHFL.IDX PT, R7, R4, RZ, 0x181f ;  /* 0x00181fff04077589 */ /* 0x000e2200000e0000 */
[----:B---3--:R-:W-:-:S03]  /*14c50*/  IMAD.IADD R0, R8, 0x1, R11 ;  /* 0x0000000108007824 */ /* 0x008fc600078e020b */
[----:B------:R-:W1:Y:S02]  /*14c60*/  SHFL.IDX PT, R6, R3, RZ, 0x181f ;  /* 0x00181fff03067589 */ /* 0x000e6400000e0000 */
[----:B------:R-:W-:-:S13]  /*14c70*/  ISETP.GE.AND P5, PT, R0, R2, PT ;  /* 0x000000020000720c */ /* 0x000fda0003fa6270 */
[----:B0-----:R-:W-:-:S05]  /*14c80*/  @!P5 LEA R7, P4, R10, R7, 0x1 ;  /* 0x000000070a07d211 */ /* 0x001fca00078808ff */
[----:B-1----:R-:W-:-:S05]  /*14c90*/  @!P5 IMAD.X R6, RZ, RZ, R6, P4 ;  /* 0x000000ffff06d224 */ /* 0x002fca00020e0606 */
[----:B------:R-:W-:-:S04]  /*14ca0*/  @!P5 LOP3.LUT R7, R7, R6, RZ, 0x3c, !PT ;  /* 0x000000060707d212 */ /* 0x000fc800078e3cff */
[----:B------:R-:W-:-:S04]  /*14cb0*/  @!P5 LOP3.LUT R6, R7, R6, RZ, 0x3c, !PT ;  /* 0x000000060706d212 */ /* 0x000fc800078e3cff */
[----:B------:R-:W-:Y:S01]  /*14cc0*/  @!P5 LOP3.LUT R7, R7, R6, RZ, 0x3c, !PT ;  /* 0x000000060707d212 */ /* 0x000fe200078e3cff */
[----:B------:R-:W-:-:S04]  /*14cd0*/  VIADD R5, R0, 0x10 ;  /* 0x0000001000057836 */ /* 0x000fc80000000000 */
        /* <DEDUP_REMOVED lines=78> */
.L_x_1474:
        /* <DEDUP_REMOVED lines=14> */
.L_x_1346:
[----:B------:R-:W-:Y:S05]  /*152a0*/  BSYNC B0 ;  /* 0x0000000000007941 */ /* 0x000fea0003800000 */
.L_x_1345:
[----:B------:R-:W-:Y:S01]  /*152b0*/  NOP ;  /* 0x0000000000007918 */ /* 0x000fe20000000000 */
[----:B------:R-:W-:Y:S01]  /*152c0*/  PLOP3.LUT P0, PT, PT, PT, PT, 0x80, 0x0 ;  /* 0x000000000000781c */ /* 0x000fe20003f0f070 */
[----:B0-----:R-:W-:-:S12]  /*152d0*/  VIADD R6, R18, 0x30800 ;  /* 0x0003080012067836 */ /* 0x001fd80000000000 */
.L_x_1347:
        /* <DEDUP_REMOVED lines=18> */
.L_x_1475:
[----:B------:R-:W-:Y:S05]  /*15400*/  BSYNC B0 ;  /* 0x0000000000007941 */ /* 0x000fea0003800000 */
.L_x_1348:
[----:B------:R-:W0:Y:S04]  /*15410*/  LDL R2, [R1+0x3c] ;  /* 0x00003c0001027983 */ /* 0x000e280000100800 */
[----:B------:R-:W3:Y:S01]  /*15420*/  LDL R4, [R1+0x24] ;  /* 0x0000240001047983 */ /* 0x000ee20000100800 */
[----:B------:R-:W-:Y:S01]  /*15430*/  BSSY B0, `(.L_x_1350) ;  /* 0x00002a8000007945 */ /* 0x000fe20003800000 */
[----:B0-----:R-:W-:-:S05]  /*15440*/  VIADD R0, R2, 0xfffffffe ;  /* 0xfffffffe02007836 */ /* 0x001fca0000000000 */
[----:B---3--:R-:W-:-:S13]  /*15450*/  ISETP.GE.AND P0, PT, R0, R4, PT ;  /* 0x000000040000720c */ /* 0x008fda0003f06270 */
[----:B------:R-:W-:Y:S05]  /*15460*/  @!P0 BRA `(.L_x_1351) ;  /* 0x0000002800908947 */ /* 0x000fea0003800000 */
[----:B------:R-:W3:Y:S04]  /*15470*/  LDL.LU R2, [R1+0x40] ;  /* 0x0000400001027983 */ /* 0x000ee80000300800 */
[----:B------:R-:W4:Y:S04]  /*15480*/  LDL.LU R8, [R1+0x38] ;  /* 0x0000380001087983 */ /* 0x000f280000300800 */
[----:B--2---:R-:W2:Y:S04]  /*15490*/  LDL.LU R3, [R1+0x54] ;  /* 0x0000540001037983 */ /* 0x004ea80000300800 */
[----:B------:R-:W5:Y:S04]  /*154a0*/  LDL.LU R7, [R1+0x34] ;  /* 0x0000340001077983 */ /* 0x000f680000300800 */
[----:B-1----:R-:W5:Y:S01]  /*154b0*/  LDL.LU R5, [R1+0x58] ;  /* 0x0000580001057983 */ /* 0x002f620000300800 */
[----:B------:R-:W-:Y:S01]  /*154c0*/  LOP3.LUT R11, RZ, R4, RZ, 0x33, !PT ;  /* 0x00000004ff0b7212 */ /* 0x000fe200078e33ff */
[----:B------:R-:W-:Y:S01]  /*154d0*/  BSSY B2, `(.L_x_1352) ;  /* 0x00000e9000027945 */ /* 0x000fe20003800000 */
[----:B---3--:R-:W-:-:S04]  /*154e0*/  VIADD R2, R2, 0x1 ;  /* 0x0000000102027836 */ /* 0x008fc80000000000 */
[----:B----4-:R-:W-:Y:S01]  /*154f0*/  IMAD R2, R2, R8, RZ ;  /* 0x0000000802027224 */ /* 0x010fe200078e02ff */
[----:B--2---:R-:W-:-:S04]  /*15500*/  LOP3.LUT R3, RZ, R3, RZ, 0x33, !PT ;  /* 0x00000003ff037212 */ /* 0x004fc800078e33ff */
[----:B------:R-:W-:-:S04]  /*15510*/  LOP3.LUT R2, RZ, R2, RZ, 0x33, !PT ;  /* 0x00000002ff027212 */ /* 0x000fc800078e33ff */
[----:B-----5:R-:W-:Y:S02]  /*15520*/  VIADDMNMX R2, R2, -R7, R3, !PT ;  /* 0x8000000702027246 */ /* 0x020fe40007800103 */
[----:B------:R-:W-:-:S04]  /*15530*/  LOP3.LUT R8, RZ, R5, RZ, 0x33, !PT ;  /* 0x00000005ff087212 */ /* 0x000fc800078e33ff */
[----:B------:R-:W-:-:S04]  /*15540*/  VIMNMX R8, R2, R8, !PT ;  /* 0x0000000802087248 */ /* 0x000fc80007fe0100 */
[----:B------:R-:W-:Y:S02]  /*15550*/  VIADDMNMX R11, R8, 0x2, R11, !PT ;  /* 0x00000002080b7846 */ /* 0x000fe4000780010b */
[----:B------:R-:W-:-:S05]  /*15560*/  LOP3.LUT R2, RZ, R8, RZ, 0x33, !PT ;  /* 0x00000008ff027212 */ /* 0x000fca00078e33ff */
        /* <DEDUP_REMOVED lines=39> */
.L_x_1356:
[----:B------:R-:W-:Y:S01]  /*157e0*/  IMAD R3, R9, 0x8, R18 ;  /* 0x0000000809037824 */ /* 0x000fe200078e0212 */
[----:B------:R-:W-:Y:S01]  /*157f0*/  SHF.L.U32 R2, R10, 0x1f, RZ ;  /* 0x0000001f0a027819 */ /* 0x000fe200000006ff */
[----:B------:R-:W-:Y:S03]  /*15800*/  BSSY B3, `(.L_x_1357) ;  /* 0x0000003000037945 */ /* 0x000fe60003800000 */
[----:B------:R-:W1:Y:S02]  /*15810*/  SYNCS.PHASECHK.TRANS64.TRYWAIT P0, [R3+URZ+0x30840], R2 ;  /* 0x03084002030075a7 */ /* 0x000e64000800017f */
[----:B-1----:R-:W-:Y:S05]  /*15820*/  @!P0 BRA `(.L_x_1358) ;  /* 0x0000005400548947 */ /* 0x002fea0003800000 */
.L_x_1476:
[----:B------:R-:W-:Y:S05]  /*15830*/  BSYNC B3 ;  /* 0x0000000000037941 */ /* 0x000fea0003800000 */
.L_x_1357:
        /* <DEDUP_REMOVED lines=12> */
.L_x_1360:
[----:B------:R-:W-:Y:S05]  /*15900*/  BSYNC B3 ;  /* 0x0000000000037941 */ /* 0x000fea0003800000 */
.L_x_1359:
        /* <DEDUP_REMOVED lines=12> */
.L_x_1361:
        /* <DEDUP_REMOVED lines=16> */
.L_x_1362:
        /* <DEDUP_REMOVED lines=16> */
.L_x_1363:
        /* <DEDUP_REMOVED lines=16> */
.L_x_1364:
        /* <DEDUP_REMOVED lines=16> */
.L_x_1477:
[----:B------:R-:W-:Y:S05]  /*15dd0*/  BSYNC B3 ;  /* 0x0000000000037941 */ /* 0x000fea0003800000 */
.L_x_1365:
        /* <DEDUP_REMOVED lines=12> */
.L_x_1368:
[----:B------:R-:W-:Y:S05]  /*15ea0*/  BSYNC B3 ;  /* 0x0000000000037941 */ /* 0x000fea0003800000 */
.L_x_1367:
        /* <DEDUP_REMOVED lines=13> */
.L_x_1369:
        /* <DEDUP_REMOVED lines=15> */
.L_x_1370:
        /* <DEDUP_REMOVED lines=15> */
.L_x_1371:
        /* <DEDUP_REMOVED lines=15> */
.L_x_1372:
        /* <DEDUP_REMOVED lines=12> */
.L_x_1355:
[----:B------:R-:W-:Y:S05]  /*16310*/  BSYNC B1 ;  /* 0x0000000000017941 */ /* 0x000fea0003800000 */
.L_x_1354:
[----:B0-----:R-:W2:Y:S01]  /*16320*/  LDL.LU R0, [R1+0x3c] ;  /* 0x00003c0001007983 */ /* 0x001ea20000300800 */
[----:B------:R-:W-:-:S03]  /*16330*/  IMAD.MOV.U32 R19, RZ, RZ, R9 ;  /* 0x000000ffff137224 */ /* 0x000fc600078e0009 */
[----:B------:R0:W-:Y:S02]  /*16340*/  STL [R1+0x10], R10 ;  /* 0x0000100a01007387 */ /* 0x0001e40000100800 */
[----:B0-2---:R-:W-:-:S07]  /*16350*/  VIADD R0, R0, 0xfffffffd ;  /* 0xfffffffd00007836 */ /* 0x005fce0000000000 */
.L_x_1353:
[----:B------:R-:W-:Y:S05]  /*16360*/  BSYNC B2 ;  /* 0x0000000000027941 */ /* 0x000fea0003800000 */
.L_x_1352:
[----:B------:R-:W-:-:S05]  /*16370*/  VIADD R11, R11, 0xfffffffe ;  /* 0xfffffffe0b0b7836 */ /* 0x000fca0000000000 */
[----:B------:R-:W-:-:S13]  /*16380*/  ISETP.NE.AND P0, PT, R11, R8, PT ;  /* 0x000000080b00720c */ /* 0x000fda0003f05270 */
[----:B------:R-:W-:Y:S05]  /*16390*/  @!P0 BRA `(.L_x_1351) ;  /* 0x0000001800c48947 */ /* 0x000fea0003800000 */
[----:B------:R-:W-:-:S07]  /*163a0*/  IMAD.MOV.U32 R9, RZ, RZ, R17 ;  /* 0x000000ffff097224 */ /* 0x000fce00078e0011 */
.L_x_1411:
        /* <DEDUP_REMOVED lines=36> */
.L_x_1375:
[----:B------:R-:W-:Y:S01]  /*165f0*/  IMAD R3, R4, 0x8, R18 ;  /* 0x0000000804037824 */ /* 0x000fe200078e0212 */
[----:B------:R-:W-:Y:S01]  /*16600*/  SHF.L.U32 R2, R5, 0x1f, RZ ;  /* 0x0000001f05027819 */ /* 0x000fe200000006ff */
[----:B------:R-:W-:Y:S03]  /*16610*/  BSSY B2, `(.L_x_1376) ;  /* 0x0000003000027945 */ /* 0x000fe60003800000 */
[----:B------:R-:W1:Y:S02]  /*16620*/  SYNCS.PHASECHK.TRANS64.TRYWAIT P0, [R3+URZ+0x30840], R2 ;  /* 0x03084002030075a7 */ /* 0x000e64000800017f */
[----:B-1----:R-:W-:Y:S05]  /*16630*/  @!P0 BRA `(.L_x_1377) ;  /* 0x0000004400f88947 */ /* 0x002fea0003800000 */
.L_x_1478:
[----:B------:R-:W-:Y:S05]  /*16640*/  BSYNC B2 ;  /* 0x0000000000027941 */ /* 0x000fea0003800000 */
.L_x_1376:
        /* <DEDUP_REMOVED lines=12> */
.L_x_1379:
[----:B------:R-:W-:Y:S05]  /*16710*/  BSYNC B2 ;  /* 0x0000000000027941 */ /* 0x000fea0003800000 */
.L_x_1378:
        /* <DEDUP_REMOVED lines=12> */
.L_x_1380:
        /* <DEDUP_REMOVED lines=16> */
.L_x_1381:
        /* <DEDUP_REMOVED lines=16> */
.L_x_1382:
        /* <DEDUP_REMOVED lines=16> */
.L_x_1383:
        /* <DEDUP_REMOVED lines=16> */
.L_x_1479:
[----:B------:R-:W-:Y:S05]  /*16be0*/  BSYNC B2 ;  /* 0x0000000000027941 */ /* 0x000fea0003800000 */
.L_x_1384:
        /* <DEDUP_REMOVED lines=11> */
.L_x_1387:
[----:B------:R-:W-:Y:S05]  /*16ca0*/  BSYNC B2 ;  /* 0x0000000000027941 */ /* 0x000fea0003800000 */
.L_x_1386:
        /* <DEDUP_REMOVED lines=12> */
.L_x_1388:
        /* <DEDUP_REMOVED lines=15> */
.L_x_1389:
        /* <DEDUP_REMOVED lines=15> */
.L_x_1390:
        /* <DEDUP_REMOVED lines=15> */
.L_x_1391:
        /* <DEDUP_REMOVED lines=12> */
.L_x_1374:
[----:B------:R-:W-:Y:S05]  /*17100*/  BSYNC B1 ;  /* 0x0000000000017941 */ /* 0x000fea0003800000 */
.L_x_1373:
        /* <DEDUP_REMOVED lines=36> */
.L_x_1394:
[----:B------:R-:W-:Y:S01]  /*17350*/  IMAD R2, R19, 0x8, R18 ;  /* 0x0000000813027824 */ /* 0x000fe200078e0212 */
[----:B------:R-:W-:Y:S01]  /*17360*/  SHF.L.U32 R3, R12, 0x1f, RZ ;  /* 0x0000001f0c037819 */ /* 0x000fe200000006ff */
[----:B------:R-:W-:Y:S03]  /*17370*/  BSSY B2, `(.L_x_1395) ;  /* 0x0000003000027945 */ /* 0x000fe60003800000 */
[----:B------:R-:W2:Y:S02]  /*17380*/  SYNCS.PHASECHK.TRANS64.TRYWAIT P0, [R2+URZ+0x30840], R3 ;  /* 0x03084003020075a7 */ /* 0x000ea4000800017f */
[----:B--2---:R-:W-:Y:S05]  /*17390*/  @!P0 BRA `(.L_x_1396) ;  /* 0x0000003800c88947 */ /* 0x004fea0003800000 */
.L_x_1480:
[----:B------:R-:W-:Y:S05]  /*173a0*/  BSYNC B2 ;  /* 0x0000000000027941 */ /* 0x000fea0003800000 */
.L_x_1395:
        /* <DEDUP_REMOVED lines=12> */
.L_x_1398:
[----:B------:R-:W-:Y:S05]  /*17470*/  BSYNC B2 ;  /* 0x0000000000027941 */ /* 0x000fea0003800000 */
.L_x_1397:
        /* <DEDUP_REMOVED lines=13> */
.L_x_1399:
        /* <DEDUP_REMOVED lines=16> */
.L_x_1400:
        /* <DEDUP_REMOVED lines=16> */
.L_x_1401:
        /* <DEDUP_REMOVED lines=16> */
.L_x_1402:
        /* <DEDUP_REMOVED lines=15> */
.L_x_1481:
[----:B------:R-:W-:Y:S05]  /*17940*/  BSYNC B2 ;  /* 0x0000000000027941 */ /* 0x000fea0003800000 */
.L_x_1403:
        /* <DEDUP_REMOVED lines=11> */
.L_x_1406:
[----:B------:R-:W-:Y:S05]  /*17a00*/  BSYNC B2 ;  /* 0x0000000000027941 */ /* 0x000fea0003800000 */
.L_x_1405:
        /* <DEDUP_REMOVED lines=12> */
.L_x_1407:
        /* <DEDUP_REMOVED lines=15> */
.L_x_1408:
        /* <DEDUP_REMOVED lines=15> */
.L_x_1409:
        /* <DEDUP_REMOVED lines=15> */
.L_x_1410:
        /* <DEDUP_REMOVED lines=12> */
.L_x_1393:
[----:B------:R-:W-:Y:S05]  /*17e60*/  BSYNC B1 ;  /* 0x0000000000017941 */ /* 0x000fea0003800000 */
.L_x_1392:
[----:B------:R-:W2:Y:S01]  /*17e70*/  LDL R2, [R1+0x24] ;  /* 0x0000240001027983 */ /* 0x000ea20000100800 */
[----:B------:R-:W-:Y:S01]  /*17e80*/  VIADD R0, R0, 0xfffffffe ;  /* 0xfffffffe00007836 */ /* 0x000fe20000000000 */
[----:B--2---:R-:W-:-:S13]  /*17e90*/  ISETP.GT.AND P0, PT, R7, R2, PT ;  /* 0x000000020700720c */ /* 0x004fda0003f04270 */
[----:B------:R-:W-:Y:S05]  /*17ea0*/  @P0 BRA `(.L_x_1411) ;  /* 0xffffffe400400947 */ /* 0x000fea000383ffff */
.L_x_1351:
[----:B------:R-:W-:Y:S05]  /*17eb0*/  BSYNC B0 ;  /* 0x0000000000007941 */ /* 0x000fea0003800000 */
.L_x_1350:
[----:B--2---:R-:W2:Y:S01]  /*17ec0*/  S2R R3, SR_TID.X ;  /* 0x0000000000037919 */ /* 0x004ea20000002100 */
        /* <DEDUP_REMOVED lines=18> */
.L_x_1413:
[----:B------:R-:W-:Y:S05]  /*17ff0*/  BSYNC B0 ;  /* 0x0000000000007941 */ /* 0x000fea0003800000 */
.L_x_1412:
[----:B--2---:R-:W2:Y:S01]  /*18000*/  LDL R0, [R1+0x18] ;  /* 0x0000180001007983 */ /* 0x004ea20000100800 */
[----:B------:R-:W-:Y:S01]  /*18010*/  BSSY B0, `(.L_x_1414) ;  /* 0x0000058000007945 */ /* 0x000fe20003800000 */
[----:B--2---:R-:W-:-:S13]  /*18020*/  LOP3.LUT P0, RZ, R0, 0x1, RZ, 0xc0, !PT ;  /* 0x0000000100ff7812 */ /* 0x004fda000780c0ff */
        /* <DEDUP_REMOVED lines=8> */
.L_x_1482:
[----:B------:R-:W-:Y:S05]  /*180b0*/  BSYNC B1 ;  /* 0x0000000000017941 */ /* 0x000fea0003800000 */
.L_x_1416:
        /* <DEDUP_REMOVED lines=9> */
.L_x_1419:
[----:B------:R-:W-:Y:S05]  /*18150*/  BSYNC B1 ;  /* 0x0000000000017941 */ /* 0x000fea0003800000 */
.L_x_1418:
        /* <DEDUP_REMOVED lines=12> */
.L_x_1420:
        /* <DEDUP_REMOVED lines=15> */
.L_x_1421:
        /* <DEDUP_REMOVED lines=15> */
.L_x_1422:
        /* <DEDUP_REMOVED lines=15> */
.L_x_1423:
        /* <DEDUP_REMOVED lines=10> */
.L_x_1415:
[----:B------:R-:W-:Y:S05]  /*18590*/  BSYNC B0 ;  /* 0x0000000000007941 */ /* 0x000fea0003800000 */
.L_x_1414:
[----:B------:R-:W2:Y:S01]  /*185a0*/  LDL.LU R4, [R1+0x10] ;  /* 0x0000100001047983 */ /* 0x000ea20000300800 */
[----:B------:R-:W-:-:S05]  /*185b0*/  VIADD R19, R19, 0x1 ;  /* 0x0000000113137836 */ /* 0x000fca0000000000 */
[----:B------:R-:W-:-:S04]  /*185c0*/  ISETP.NE.AND P0, PT, R19, 0x2, PT ;  /* 0x000000021300780c */ /* 0x000fc80003f05270 */
[----:B------:R-:W-:Y:S02]  /*185d0*/  SEL R0, RZ, 0x1, P0 ;  /* 0x00000001ff007807 */ /* 0x000fe40000000000 */
[----:B------:R-:W-:Y:S02]  /*185e0*/  SEL R19, R19, RZ, P0 ;  /* 0x000000ff13137207 */ /* 0x000fe40000000000 */
[----:B--2---:R-:W-:-:S05]  /*185f0*/  LOP3.LUT R4, R4, R0, RZ, 0x3c, !PT ;  /* 0x0000000004047212 */ /* 0x004fca00078e3cff */
[----:B------:R2:W-:Y:S02]  /*18600*/  STL [R1+0x10], R4 ;  /* 0x0000100401007387 */ /* 0x0005e40000100800 */
.L_x_1330:
[----:B------:R-:W-:Y:S05]  /*18610*/  BSYNC B7 ;  /* 0x0000000000077941 */ /* 0x000fea0003800000 */
.L_x_1328:
[----:B---3--:R-:W3:Y:S02]  /*18620*/  LDL R0, [R1+0x18] ;  /* 0x0000180001007983 */ /* 0x008ee40000100800 */
        /* <DEDUP_REMOVED lines=8> */
[----:B012---:R-:W0:Y:S04]  /*186b0*/  LDS.128 R4, [R18+0x308d0] ;  /* 0x0308d00012047984 */ /* 0x007e280000000c00 */
[----:B0-----:R1:W-:Y:S04]  /*186c0*/  STL.64 [R1], R4 ;  /* 0x0000000401007387 */ /* 0x0013e80000100a00 */
[----:B------:R1:W-:Y:S01]  /*186d0*/  STL.64 [R1+0x8], R6 ;  /* 0x0000080601007387 */ /* 0x0003e20000100a00 */
[----:B------:R-:W-:Y:S06]  /*186e0*/  BAR.ARV 0x4, 0x180 ;  /* 0x0106000000007b1d */ /* 0x000fec0000002000 */
[----:B------:R-:W-:Y:S05]  /*186f0*/  BRA `(.L_x_1425) ;  /* 0x00000010003c7947 */ /* 0x000fea0003800000 */
.L_x_1424:
[----:B------:R-:W3:Y:S01]  /*18700*/  S2R R16, SR_TID.X ;  /* 0x0000000000107919 */ /* 0x000ee20000002100 */
[----:B------:R-:W-:Y:S01]  /*18710*/  UMOV UR4, 0xffffffff ;  /* 0xffffffff00047882 */ /* 0x000fe20000000000 */
[----:B---3--:R-:W-:-:S04]  /*18720*/  LOP3.LUT R16, R16, 0x1f, RZ, 0xc0, !PT ;  /* 0x0000001f10107812 */ /* 0x008fc800078ec0ff */
[----:B------:R-:W-:Y:S01]  /*18730*/  ISETP.NE.AND P0, PT, R16, 0x1f, PT ;  /* 0x0000001f1000780c */ /* 0x000fe20003f05270 */
[----:B------:R-:W-:-:S12]  /*18740*/  BRA.DIV UR4, `(.L_x_1426) ;  /* 0x0000002a04187947 */ /* 0x000fd8000b800000 */
[----:B------:R-:W0:Y:S01]  /*18750*/  LDL.LU R3, [R1] ;  /* 0x0000000001037983 */ /* 0x000e220000300800 */
[----:B------:R-:W-:-:S03]  /*18760*/  ULDC UR4, c[0x0][0xc3c] ;  /* 0x00030f0000047ab9 */ /* 0x000fc60000000800 */
[----:B-12---:R-:W2:Y:S01]  /*18770*/  LDL R4, [R1+0xc] ;  /* 0x00000c0001047983 */ /* 0x006ea20000100800 */
[----:B------:R-:W-:Y:S01]  /*18780*/  ULDC.64 UR6, c[0x0][0x208] ;  /* 0x0000820000067ab9 */ /* 0x000fe20000000a00 */
[----:B0-----:R-:W-:Y:S02]  /*18790*/  IMAD.MOV.U32 R8, RZ, RZ, R3 ;  /* 0x000000ffff087224 */ /* 0x001fe400078e0003 */
[----:B--2---:R-:W-:-:S05]  /*187a0*/  IMAD.IADD R0, R4, 0x1, R16 ;  /* 0x0000000104007824 */ /* 0x004fca00078e0210 */
        /* <DEDUP_REMOVED lines=8> */
[C---:B------:R-:W-:Y:S02]  /*18830*/  ISETP.GE.U32.AND P2, PT, R16.reuse, 0x2, PT ;  /* 0x000000021000780c */ /* 0x040fe40003f46070 */
[C---:B------:R-:W-:Y:S01]  /*18840*/  ISETP.GE.U32.AND P3, PT, R16.reuse, 0x4, PT ;  /* 0x000000041000780c */ /* 0x040fe20003f66070 */
[----:B------:R-:W-:Y:S01]  /*18850*/  SHFL.IDX PT, R0, R8, RZ, 0x1f ;  /* 0x00001fff08007589 */ /* 0x000fe200000e0000 */
[C---:B------:R-:W-:Y:S02]  /*18860*/  ISETP.GE.U32.AND P4, PT, R16.reuse, 0x8, PT ;  /* 0x000000081000780c */ /* 0x040fe40003f86070 */
[----:B------:R-:W-:Y:S01]  /*18870*/  ISETP.GE.U32.AND P5, PT, R16, 0x10, PT ;  /* 0x000000101000780c */ /* 0x000fe20003fa6070 */
[----:B------:R-:W-:Y:S01]  /*18880*/  SHFL.IDX PT, R9, R8, 0x1, 0x1f ;  /* 0x00201f0008097f89 */ /* 0x000fe200000e0000 */
[----:B--2---:R-:W-:Y:S01]  /*18890*/  @!P1 IMAD.MOV.U32 R5, RZ, RZ, R6 ;  /* 0x000000ffff059224 */ /* 0x004fe200078e0006 */
[----:B------:R-:W-:-:S02]  /*188a0*/  CS2R R6, SRZ ;  /* 0x0000000000067805 */ /* 0x000fc4000001ff00 */
[----:B---3--:R-:W-:Y:S01]  /*188b0*/  @!P1 IMAD.MOV.U32 R7, RZ, RZ, R2 ;  /* 0x000000ffff079224 */ /* 0x008fe200078e0002 */
[----:B------:R-:W-:-:S03]  /*188c0*/  ISETP.NE.AND P1, PT, R16, RZ, PT ;  /* 0x000000ff1000720c */ /* 0x000fc60003f25270 */
        /* <DEDUP_REMOVED lines=17> */
.L_x_1492:
[----:B------:R-:W-:Y:S02]  /*189e0*/  ULDC UR4, c[0x0][0xc38] ;  /* 0x00030e0000047ab9 */ /* 0x000fe40000000800 */
[----:B------:R-:W-:-:S04]  /*189f0*/  IMAD.U32 R8, RZ, RZ, UR4 ;  /* 0x00000004ff087e24 */ /* 0x000fc8000f8e00ff */
[----:B-1----:R-:W-:-:S04]  /*18a00*/  IMAD R10, R10, R8, RZ ;  /* 0x000000080a0a7224 */ /* 0x002fc800078e02ff */
[----:B------:R-:W-:-:S05]  /*18a10*/  IMAD.IADD R4, R9, 0x1, R10 ;  /* 0x0000000109047824 */ /* 0x000fca00078e020a */
[----:B------:R-:W-:-:S13]  /*18a20*/  ISETP.GT.AND P6, PT, R4, R0, PT ;  /* 0x000000000400720c */ /* 0x000fda0003fc4270 */
[----:B------:R-:W-:Y:S05]  /*18a30*/  @P6 BRA `(.L_x_1427) ;  /* 0x0000000000b06947 */ /* 0x000fea0003800000 */
.L_x_1430:
[----:B------:R-:W2:Y:S01]  /*18a40*/  LDL.LU R3, [R1+0xc] ;  /* 0x00000c0001037983 */ /* 0x000ea20000300800 */
[----:B0-----:R-:W0:Y:S01]  /*18a50*/  LDC R2, c[0x0][0xc3c] ;  /* 0x00030f00ff027b82 */ /* 0x001e220000000800 */
[----:B--2---:R-:W-:-:S05]  /*18a60*/  VIADD R3, R3, 0x1f ;  /* 0x0000001f03037836 */ /* 0x004fca0000000000 */
[----:B0-----:R-:W-:-:S13]  /*18a70*/  ISETP.GE.AND P6, PT, R3, R2, PT ;  /* 0x000000020300720c */ /* 0x001fda0003fc6270 */
[----:B------:R-:W-:Y:S05]  /*18a80*/  @P6 BRA `(.L_x_1428) ;  /* 0x0000000800f06947 */ /* 0x000fea0003800000 */
[----:B------:R-:W0:Y:S01]  /*18a90*/  S2R R5, SR_TID.X ;  /* 0x0000000000057919 */ /* 0x000e220000002100 */
[----:B------:R-:W-:Y:S01]  /*18aa0*/  ULDC.64 UR4, c[0x0][0x208] ;  /* 0x0000820000047ab9 */ /* 0x000fe20000000a00 */
[----:B------:R1:W-:Y:S01]  /*18ab0*/  STL [R1+0xc], R3 ;  /* 0x00000c0301007387 */ /* 0x0003e20000100800 */
[----:B0-----:R-:W-:-:S05]  /*18ac0*/  LOP3.LUT R5, R5, 0x1f, RZ, 0xc0, !PT ;  /* 0x0000001f05057812 */ /* 0x001fca00078ec0ff */
[----:B------:R-:W-:Y:S02]  /*18ad0*/  IMAD.IADD R7, R3, 0x1, R5 ;  /* 0x0000000103077824 */ /* 0x000fe400078e0205 */
[----:B------:R-:W-:-:S03]  /*18ae0*/  IMAD.MOV.U32 R5, RZ, RZ, RZ ;  /* 0x000000ffff057224 */ /* 0x000fc600078e00ff */
[----:B------:R-:W-:-:S13]  /*18af0*/  ISETP.GE.OR P6, PT, R7, R2, !P0 ;  /* 0x000000020700720c */ /* 0x000fda00047c6670 */
[----:B-1----:R-:W0:Y:S02]  /*18b00*/  @!P6 LDC.64 R2, c[0x0][0xc80] ;  /* 0x00032000ff02eb82 */ /* 0x002e240000000a00 */
[----:B0-----:R-:W-:-:S05]  /*18b10*/  @!P6 IMAD.WIDE R2, R7, 0x4, R2 ;  /* 0x000000040702e825 */ /* 0x001fca00078e0202 */
[----:B------:R0:W2:Y:S02]  /*18b20*/  @!P6 LDG.E R5, desc[UR4][R2.64] ;  /* 0x000000040205e981 */ /* 0x0000a4000c1e1900 */
[----:B0-----:R-:W0:Y:S02]  /*18b30*/  @!P6 LDC.64 R2, c[0x0][0xc78] ;  /* 0x00031e00ff02eb82 */ /* 0x001e240000000a00 */
[----:B0-----:R-:W-:-:S04]  /*18b40*/  @!P6 IMAD.WIDE R2, R7, 0x4, R2 ;  /* 0x000000040702e825 */ /* 0x001fc800078e0202 */
[----:B------:R-:W-:-:S06]  /*18b50*/  IMAD.MOV.U32 R7, RZ, RZ, RZ ;  /* 0x000000ffff077224 */ /* 0x000fcc00078e00ff */
[----:B------:R-:W2:Y:S01]  /*18b60*/  @!P6 LDG.E R7, desc[UR4][R2.64] ;  /* 0x000000040207e981 */ /* 0x000ea2000c1e1900 */
[----:B------:R-:W-:Y:S01]  /*18b70*/  UMOV UR4, 0xffffffff ;  /* 0xffffffff00047882 */ /* 0x000fe20000000000 */
[----:B--2---:R-:W-:Y:S02]  /*18b80*/  IMAD R2, R7, R5, RZ ;  /* 0x0000000507027224 */ /* 0x004fe400078e02ff */
[----:B------:R-:W-:Y:S05]  /*18b90*/  BRA.DIV UR4, `(.L_x_1429) ;  /* 0x0000002a04647947 */ /* 0x000fea000b800000 */
        /* <DEDUP_REMOVED lines=16> */
.L_x_1500:
[----:B------:R-:W-:Y:S02]  /*18ca0*/  ULDC UR4, c[0x0][0xc38] ;  /* 0x00030e0000047ab9 */ /* 0x000fe40000000800 */
[----:B------:R-:W-:-:S04]  /*18cb0*/  IMAD.U32 R8, RZ, RZ, UR4 ;  /* 0x00000004ff087e24 */ /* 0x000fc8000f8e00ff */
[----:B-1----:R-:W-:-:S04]  /*18cc0*/  IMAD R10, R10, R8, RZ ;  /* 0x000000080a0a7224 */ /* 0x002fc800078e02ff */
[----:B------:R-:W-:-:S05]  /*18cd0*/  IMAD.IADD R4, R10, 0x1, R4 ;  /* 0x000000010a047824 */ /* 0x000fca00078e0204 */
[----:B------:R-:W-:-:S13]  /*18ce0*/  ISETP.GT.AND P6, PT, R4, R0, PT ;  /* 0x000000000400720c */ /* 0x000fda0003fc4270 */
[----:B------:R-:W-:Y:S05]  /*18cf0*/  @!P6 BRA `(.L_x_1430) ;  /* 0xfffffffc0050e947 */ /* 0x000fea000383ffff */
.L_x_1427:
[----:B------:R-:W-:Y:S01]  /*18d00*/  IMAD.IADD R10, R4, 0x1, -R10 ;  /* 0x00000001040a7824 */ /* 0x000fe200078e0a0a */
[----:B------:R-:W-:-:S03]  /*18d10*/  UMOV UR4, 0xffffffff ;  /* 0xffffffff00047882 */ /* 0x000fc60000000000 */
[----:B------:R-:W-:-:S05]  /*18d20*/  IMAD R3, R2, R8, R10 ;  /* 0x0000000802037224 */ /* 0x000fca00078e020a */
[----:B------:R-:W-:Y:S01]  /*18d30*/  ISETP.GT.AND P6, PT, R3, R0, PT ;  /* 0x000000000300720c */ /* 0x000fe20003fc4270 */
[----:B------:R-:W-:-:S12]  /*18d40*/  BRA.DIV UR4, `(.L_x_1431) ;  /* 0x0000002a04d07947 */ /* 0x000fd8000b800000 */
[----:B------:R-:W2:Y:S01]  /*18d50*/  LDL.LU R11, [R1+0xc] ;  /* 0x00000c00010b7983 */ /* 0x000ea20000300800 */
[----:B------:R-:W-:-:S04]  /*18d60*/  VOTE.ANY R3, PT, !P6 ;  /* 0x0000000000037806 */ /* 0x000fc800070e0100 */
[----:B------:R-:W1:Y:S02]  /*18d70*/  POPC R9, R3 ;  /* 0x0000000300097309 */ /* 0x000e640000000000 */
[----:B-1----:R2:W1:Y:S04]  /*18d80*/  SHFL.IDX PT, R4, R5, R9, 0x1f ;  /* 0x00001f0905047589 */ /* 0x00246800000e0000 */
[----:B------:R3:W4:Y:S01]  /*18d90*/  SHFL.IDX PT, R7, R7, R9, 0x1f ;  /* 0x00001f0907077589 */ /* 0x00072200000e0000 */
[----:B--2---:R-:W-:-:S05]  /*18da0*/  IMAD.IADD R5, R9, 0x1, R11 ;  /* 0x0000000109057824 */ /* 0x004fca00078e020b */
[----:B-1--4-:R3:W-:Y:S02]  /*18db0*/  STL [R1+0xc], R5 ;  /* 0x00000c0501007387 */ /* 0x0127e40000100800 */
.L_x_1505:
[----:B------:R-:W-:-:S13]  /*18dc0*/  ISETP.NE.AND P0, PT, R3, RZ, PT ;  /* 0x000000ff0300720c */ /* 0x000fda0003f05270 */
[----:B------:R-:W-:Y:S05]  /*18dd0*/  @!P0 BRA `(.L_x_1432) ;  /* 0x0000000000148947 */ /* 0x000fea0003800000 */
[----:B------:R-:W-:Y:S01]  /*18de0*/  UMOV UR4, 0xffffffff ;  /* 0xffffffff00047882 */ /* 0x000fe20000000000 */
[----:B---3--:R-:W-:Y:S02]  /*18df0*/  VIADD R9, R9, 0xffffffff ;  /* 0xffffffff09097836 */ /* 0x008fe40000000000 */
[----:B------:R-:W-:Y:S05]  /*18e00*/  BRA.DIV UR4, `(.L_x_1433) ;  /* 0x0000002e04087947 */ /* 0x000fea000b800000 */
[----:B0-----:R0:W2:Y:S02]  /*18e10*/  SHFL.IDX PT, R2, R2, R9, 0x1f ;  /* 0x00001f0902027589 */ /* 0x0010a400000e0000 */
.L_x_1508:
[----:B--2---:R-:W-:-:S07]  /*18e20*/  IMAD.MOV.U32 R6, RZ, RZ, R2 ;  /* 0x000000ffff067224 */ /* 0x004fce00078e0002 */
.L_x_1432:
[----:B0-----:R-:W-:Y:S01]  /*18e30*/  IMAD R2, R6, R8, R10 ;  /* 0x0000000806027224 */ /* 0x001fe200078e020a */
[----:B------:R-:W-:-:S03]  /*18e40*/  ISETP.NE.AND P0, PT, R7, 0x1, PT ;  /* 0x000000010700780c */ /* 0x000fc60003f05270 */
[----:B------:R-:W-:Y:S01]  /*18e50*/  IMAD.IADD R0, R0, 0x1, -R2 ;  /* 0x0000000100007824 */ /* 0x000fe200078e0a02 */
[----:B------:R0:W-:Y:S09]  /*18e60*/  STL [R1], R2 ;  /* 0x0000000201007387 */ /* 0x0001f20000100800 */
[----:B------:R-:W-:Y:S05]  /*18e70*/  @!P0 BRA `(.L_x_1434) ;  /* 0x0000000000e48947 */ /* 0x000fea0003800000 */
[----:B-1-3--:R-:W-:-:S04]  /*18e80*/  IABS R5, R4 ;  /* 0x0000000400057213 */ /* 0x00afc80000000000 */
[----:B0-----:R-:W0:Y:S08]  /*18e90*/  I2F.RP R2, R5 ;  /* 0x0000000500027306 */ /* 0x001e300000209400 */
        /* <DEDUP_REMOVED lines=8> */
[----:B------:R-:W-:-:S03]  /*18f20*/  IABS R3, R4 ;  /* 0x0000000400037213 */ /* 0x000fc60000000000 */
[----:B------:R-:W-:-:S04]  /*18f30*/  IMAD.HI.U32 R8, R8, R2, RZ ;  /* 0x0000000208087227 */ /* 0x000fc800078e00ff */
[----:B------:R-:W-:-:S04]  /*18f40*/  IMAD.MOV R3, RZ, RZ, -R3 ;  /* 0x000000ffff037224 */ /* 0x000fc800078e0a03 */
[----:B------:R-:W-:-:S05]  /*18f50*/  IMAD R2, R8, R3, R2 ;  /* 0x0000000308027224 */ /* 0x000fca00078e0202 */
[----:B------:R-:W-:-:S13]  /*18f60*/  ISETP.GT.U32.AND P1, PT, R5, R2, PT ;  /* 0x000000020500720c */ /* 0x000fda0003f24070 */
[----:B------:R-:W-:Y:S02]  /*18f70*/  @!P1 IMAD.IADD R2, R2, 0x1, -R5 ;  /* 0x0000000102029824 */ /* 0x000fe400078e0a05 */
[----:B------:R-:W-:Y:S01]  /*18f80*/  @!P1 VIADD R8, R8, 0x1 ;  /* 0x0000000108089836 */ /* 0x000fe20000000000 */
[----:B------:R-:W-:Y:S02]  /*18f90*/  ISETP.NE.AND P1, PT, R4, RZ, PT ;  /* 0x000000ff0400720c */ /* 0x000fe40003f25270 */
[----:B------:R-:W-:Y:S02]  /*18fa0*/  ISETP.GE.U32.AND P0, PT, R2, R5, PT ;  /* 0x000000050200720c */ /* 0x000fe40003f06070 */
[----:B------:R-:W-:-:S04]  /*18fb0*/  IABS R5, R7 ;  /* 0x0000000700057213 */ /* 0x000fc80000000000 */
[----:B------:R-:W0:Y:S07]  /*18fc0*/  I2F.RP R2, R5 ;  /* 0x0000000500027306 */ /* 0x000e2e0000209400 */
        /* <DEDUP_REMOVED lines=8> */
[----:B------:R-:W-:-:S03]  /*19050*/  LOP3.LUT R2, R0, R4, RZ, 0x3c, !PT ;  /* 0x0000000400027212 */ /* 0x000fc600078e3cff */
[----:B------:R-:W-:Y:S01]  /*19060*/  IMAD.MOV.U32 R3, RZ, RZ, R8 ;  /* 0x000000ffff037224 */ /* 0x000fe200078e0008 */
[----:B------:R-:W-:Y:S02]  /*19070*/  ISETP.GE.AND P2, PT, R2, RZ, PT ;  /* 0x000000ff0200720c */ /* 0x000fe40003f46270 */
[----:B------:R-:W-:-:S05]  /*19080*/  IABS R8, R7 ;  /* 0x0000000700087213 */ /* 0x000fca0000000000 */
[----:B------:R-:W-:-:S06]  /*19090*/  IMAD.MOV R8, RZ, RZ, -R8 ;  /* 0x000000ffff087224 */ /* 0x000fcc00078e0a08 */
        /* <DEDUP_REMOVED lines=9> */
[----:B------:R-:W-:Y:S01]  /*19130*/  ISETP.GE.U32.AND P0, PT, R2, R5, PT ;  /* 0x000000050200720c */ /* 0x000fe20003f06070 */
[----:B------:R-:W-:-:S04]  /*19140*/  IMAD.MOV R2, RZ, RZ, -R3 ;  /* 0x000000ffff027224 */ /* 0x000fc800078e0a03 */
[----:B------:R-:W-:Y:S01]  /*19150*/  IMAD R0, R4, R2, R0 ;  /* 0x0000000204007224 */ /* 0x000fe200078e0200 */
[----:B------:R-:W-:-:S04]  /*19160*/  LOP3.LUT R2, R3, R7, RZ, 0x3c, !PT ;  /* 0x0000000703027212 */ /* 0x000fc800078e3cff */
[----:B------:R-:W-:-:S03]  /*19170*/  ISETP.GE.AND P2, PT, R2, RZ, PT ;  /* 0x000000ff0200720c */ /* 0x000fc60003f46270 */
[----:B------:R-:W-:-:S10]  /*19180*/  @P0 VIADD R6, R6, 0x1 ;  /* 0x0000000106060836 */ /* 0x000fd40000000000 */
        /* <DEDUP_REMOVED lines=8> */
.L_x_1434:
[----:B-1-3--:R-:W2:Y:S01]  /*19210*/  LDL R5, [R1+0xc] ;  /* 0x00000c0001057983 */ /* 0x00aea20000100800 */
[----:B0-----:R-:W2:Y:S01]  /*19220*/  LDC.64 R2, c[0x0][0xc90] ;  /* 0x00032400ff027b82 */ /* 0x001ea20000000a00 */
[----:B------:R-:W-:Y:S01]  /*19230*/  ULDC.64 UR4, c[0x0][0x208] ;  /* 0x0000820000047ab9 */ /* 0x000fe20000000a00 */
[----:B--2---:R-:W-:-:S05]  /*19240*/  IMAD.WIDE R2, R5, 0x4, R2 ;  /* 0x0000000405027825 */ /* 0x004fca00078e0202 */
[----:B------:R-:W2:Y:S02]  /*19250*/  LDG.E R6, desc[UR4][R2.64] ;  /* 0x0000000402067981 */ /* 0x000ea4000c1e1900 */
[----:B--2---:R-:W-:-:S05]  /*19260*/  IMAD R5, R4, R6, RZ ;  /* 0x0000000604057224 */ /* 0x004fca00078e02ff */
[----:B------:R-:W-:-:S04]  /*19270*/  IABS R7, R5 ;  /* 0x0000000500077213 */ /* 0x000fc80000000000 */
        /* <DEDUP_REMOVED lines=23> */
[----:B------:R-:W-:Y:S02]  /*193f0*/  IMAD R7, R6, R2, RZ ;  /* 0x0000000206077224 */ /* 0x000fe400078e02ff */
[----:B------:R-:W-:Y:S02]  /*19400*/  IMAD.MOV R2, RZ, RZ, -R2 ;  /* 0x000000ffff027224 */ /* 0x000fe400078e0a02 */
[----:B------:R-:W-:Y:S02]  /*19410*/  IMAD.MOV R3, RZ, RZ, -R7 ;  /* 0x000000ffff037224 */ /* 0x000fe400078e0a07 */
[----:B------:R-:W-:-:S03]  /*19420*/  IMAD R0, R5, R2, R0 ;  /* 0x0000000205007224 */ /* 0x000fc600078e0200 */
[----:B------:R-:W-:-:S04]  /*19430*/  VIADDMNMX R6, R3, R8, R6, PT ;  /* 0x0000000803067246 */ /* 0x000fc80003800106 */
        /* <DEDUP_REMOVED lines=19> */
[----:B------:R-:W-:Y:S02]  /*19570*/  LOP3.LUT R3, R0, R6, RZ, 0x3c, !PT ;  /* 0x0000000600037212 */ /* 0x000fe400078e3cff */
[----:B------:R-:W-:Y:S02]  /*19580*/  IADD3 R0, R7, 0x1000000, R0 ;  /* 0x0100000007007810 */ /* 0x000fe40007ffe000 */
[----:B------:R-:W-:-:S07]  /*19590*/  ISETP.GE.AND P2, PT, R3, RZ, PT ;  /* 0x000000ff0300720c */ /* 0x000fce0003f46270 */
[----:B------:R-:W-:-:S06]  /*195a0*/  @P0 VIADD R2, R2, 0x1 ;  /* 0x0000000102020836 */ /* 0x000fcc0000000000 */
[----:B------:R-:W-:Y:S01]  /*195b0*/  @!P2 IMAD.MOV R2, RZ, RZ, -R2 ;  /* 0x000000ffff02a224 */ /* 0x000fe200078e0a02 */
[----:B------:R-:W-:Y:S01]  /*195c0*/  @!P1 LOP3.LUT R2, RZ, R6, RZ, 0x33, !PT ;  /* 0x00000006ff029212 */ /* 0x000fe200078e33ff */
[----:B------:R-:W-:-:S04]  /*195d0*/  IMAD.MOV R6, RZ, RZ, -R6 ;  /* 0x000000ffff067224 */ /* 0x000fc800078e0a06 */
[----:B------:R-:W-:Y:S02]  /*195e0*/  IMAD R3, R2, R6, R0 ;  /* 0x0000000602037224 */ /* 0x000fe400078e0200 */
[----:B------:R-:W-:-:S03]  /*195f0*/  IMAD.MOV.U32 R0, RZ, RZ, R2 ;  /* 0x000000ffff007224 */ /* 0x000fc600078e0002 */
[----:B------:R1:W-:Y:S04]  /*19600*/  STL [R1+0x8], R3 ;  /* 0x0000080301007387 */ /* 0x0003e80000100800 */
.L_x_1435:
[----:B-1----:R-:W-:-:S05]  /*19610*/  LOP3.LUT R3, RZ, R0, RZ, 0x33, !PT ;  /* 0x00000000ff037212 */ /* 0x002fca00078e33ff */
[----:B------:R-:W-:-:S05]  /*19620*/  IMAD.IADD R0, R4, 0x1, R3 ;  /* 0x0000000104007824 */ /* 0x000fca00078e0203 */
[----:B------:R2:W-:Y:S01]  /*19630*/  STL [R1+0x4], R0 ;  /* 0x0000040001007387 */ /* 0x0005e20000100800 */
[----:B------:R-:W-:Y:S05]  /*19640*/  BRA `(.L_x_1436) ;  /* 0x0000000000287947 */ /* 0x000fea0003800000 */
.L_x_1428:
[----:B------:R-:W-:Y:S01]  /*19650*/  UMOV UR4, URZ ;  /* 0x0000003f00047c82 */ /* 0x000fe20008000000 */
[----:B------:R-:W-:Y:S01]  /*19660*/  ULDC UR6, c[0x0][0xc3c] ;  /* 0x00030f0000067ab9 */ /* 0x000fe20000000800 */
[----:B------:R-:W-:Y:S01]  /*19670*/  UMOV UR5, URZ ;  /* 0x0000003f00057c82 */ /* 0x000fe20008000000 */
[----:B------:R0:W-:Y:S01]  /*19680*/  STL [R1], R0 ;  /* 0x0000000001007387 */ /* 0x0001e20000100800 */
[----:B------:R-:W-:Y:S02]  /*19690*/  IMAD.U32 R3, RZ, RZ, UR4 ;  /* 0x00000004ff037e24 */ /* 0x000fe4000f8e00ff */
[----:B------:R-:W-:-:S03]  /*196a0*/  IMAD.U32 R2, RZ, RZ, UR5 ;  /* 0x00000005ff027e24 */ /* 0x000fc6000f8e00ff */
[----:B------:R1:W-:Y:S01]  /*196b0*/  STL [R1+0x4], R3 ;  /* 0x0000040301007387 */ /* 0x0003e20000100800 */
[----:B0-----:R-:W-:-:S05]  /*196c0*/  IMAD.U32 R0, RZ, RZ, UR6 ;  /* 0x00000006ff007e24 */ /* 0x001fca000f8e00ff */
[----:B------:R1:W-:Y:S04]  /*196d0*/  STL [R1+0xc], R0 ;  /* 0x00000c0001007387 */ /* 0x0003e80000100800 */
[----:B------:R1:W-:Y:S02]  /*196e0*/  STL [R1+0x8], R2 ;  /* 0x0000080201007387 */ /* 0x0003e40000100800 */
.L_x_1436:
[----:B01----:R-:W3:Y:S04]  /*196f0*/  LDL R2, [R1+0xc] ;  /* 0x00000c0001027983 */ /* 0x003ee80000100800 */
[----:B------:R-:W4:Y:S04]  /*19700*/  LDL R3, [R1+0x8] ;  /* 0x0000080001037983 */ /* 0x000f280000100800 */
[----:B------:R-:W5:Y:S04]  /*19710*/  LDL R5, [R1+0x4] ;  /* 0x0000040001057983 */ /* 0x000f680000100800 */
[----:B------:R-:W5:Y:S01]  /*19720*/  LDL R4, [R1] ;  /* 0x0000000001047983 */ /* 0x000f620000100800 */
[----:B--2---:R-:W0:Y:S01]  /*19730*/  S2R R0, SR_TID.X ;  /* 0x0000000000007919 */ /* 0x004e220000002100 */
[----:B------:R-:W-:Y:S05]  /*19740*/  WARPSYNC.ALL ;  /* 0x0000000000007948 */ /* 0x000fea0003800000 */
[----:B0-----:R-:W-:Y:S01]  /*19750*/  LOP3.LUT R0, R0, 0x1f, RZ, 0xc0, !PT ;  /* 0x0000001f00007812 */ /* 0x001fe200078ec0ff */
[----:B------:R-:W-:Y:S03]  /*19760*/  BAR.SYNC.DEFER_BLOCKING 0x4, 0x180 ;  /* 0x0106000000007b1d */ /* 0x000fe60000010000 */
[----:B------:R-:W-:-:S13]  /*19770*/  ISETP.NE.AND P0, PT, R0, RZ, PT ;  /* 0x000000ff0000720c */ /* 0x000fda0003f05270 */
[----:B------:R-:W0:Y:S01]  /*19780*/  @!P0 S2R R0, SR_CgaCtaId ;  /* 0x0000000000008919 */ /* 0x000e220000008800 */
[----:B---3--:R-:W-:Y:S01]  /*19790*/  IMAD.MOV.U32 R7, RZ, RZ, R2 ;  /* 0x000000ffff077224 */ /* 0x008fe200078e0002 */
[----:B------:R-:W-:Y:S01]  /*197a0*/  @!P0 MOV R2, 0x400 ;  /* 0x0000040000028802 */ /* 0x000fe20000000f00 */
[----:B----4-:R-:W-:-:S03]  /*197b0*/  IMAD.MOV.U32 R6, RZ, RZ, R3 ;  /* 0x000000ffff067224 */ /* 0x010fc600078e0003 */
[----:B0-----:R-:W-:-:S05]  /*197c0*/  @!P0 LEA R18, R0, R2, 0x18 ;  /* 0x0000000200128211 */ /* 0x001fca00078ec0ff */
[----:B-----5:R0:W-:Y:S01]  /*197d0*/  @!P0 STS.128 [R18+0x308d0], R4 ;  /* 0x0308d00412008388 */ /* 0x0201e20000000c00 */
[----:B------:R-:W-:Y:S06]  /*197e0*/  BAR.ARV 0x5, 0x180 ;  /* 0x0146000000007b1d */ /* 0x000fec0000002000 */
.L_x_1425:
[----:B------:R-:W2:Y:S01]  /*197f0*/  LDL R0, [R1+0xc] ;  /* 0x00000c0001007983 */ /* 0x000ea20000100800 */
[----:B------:R-:W-:Y:S02]  /*19800*/  ULDC UR4, c[0x0][0xc3c] ;  /* 0x00030f0000047ab9 */ /* 0x000fe40000000800 */
[----:B--2---:R-:W-:-:S13]  /*19810*/  ISETP.GE.AND P0, PT, R0, UR4, PT ;  /* 0x0000000400007c0c */ /* 0x004fda000bf06270 */
[----:B------:R-:W-:Y:S05]  /*19820*/  @!P0 BRA `(.L_x_1437) ;  /* 0xffffff9400488947 */ /* 0x000fea000383ffff */
[----:B------:R-:W-:Y:S05]  /*19830*/  BSYNC B8 ;  /* 0x0000000000087941 */ /* 0x000fea0003800000 */
.L_x_1314:
[----:B--2---:R-:W2:Y:S01]  /*19840*/  LDL.LU R0, [R1+0x50] ;  /* 0x0000500001007983 */ /* 0x004ea20000300800 */
[----:B------:R-:W-:Y:S01]  /*19850*/  BSSY B0, `(.L_x_1438) ;  /* 0x000000b000007945 */ /* 0x000fe20003800000 */
[----:B01----:R-:W0:Y:S01]  /*19860*/  S2R R5, SR_CgaCtaId ;  /* 0x0000000000057919 */ /* 0x003e220000008800 */
[----:B--2---:R-:W-:-:S05]  /*19870*/  VIADD R0, R0, 0x1 ;  /* 0x0000000100007836 */ /* 0x004fca0000000000 */
        /* <DEDUP_REMOVED lines=8> */
.L_x_1509:
[----:B------:R-:W-:Y:S05]  /*19900*/  BSYNC B0 ;  /* 0x0000000000007941 */ /* 0x000fea0003800000 */
.L_x_1438:
[----:B------:R-:W-:-:S03]  /*19910*/  UMOV UR4, 0xffffffff ;  /* 0xffffffff00047882 */ /* 0x000fc60000000000 */
[----:B------:R-:W-:Y:S05]  /*19920*/  BRA.DIV UR4, `(.L_x_1440) ;  /* 0x0000002204807947 */ /* 0x000fea000b800000 */
[----:B------:R-:W1:Y:S02]  /*19930*/  S2R R2, SR_TID.X ;  /* 0x0000000000027919 */ /* 0x000e640000002100 */
[----:B-1----:R-:W-:-:S04]  /*19940*/  SHF.R.U32.HI R2, RZ, 0x5, R2 ;  /* 0x00000005ff027819 */ /* 0x002fc80000011602 */
[----:B------:R-:W-:-:S05]  /*19950*/  LOP3.LUT R2, R2, 0x3, RZ, 0xc0, !PT ;  /* 0x0000000302027812 */ /* 0x000fca00078ec0ff */
[----:B------:R1:W2:Y:S02]  /*19960*/  SHFL.IDX PT, R14, R2, RZ, 0x1f ;  /* 0x00001fff020e7589 */ /* 0x0002a400000e0000 */
.L_x_1512:
[----:B--2---:R-:W-:Y:S01]  /*19970*/  ISETP.NE.AND P0, PT, R14, RZ, PT ;  /* 0x000000ff0e00720c */ /* 0x004fe20003f05270 */
[----:B------:R-:W-:-:S12]  /*19980*/  BSSY B0, `(.L_x_1441) ;  /* 0x0000027000007945 */ /* 0x000fd80003800000 */
[----:B------:R-:W-:Y:S05]  /*19990*/  @P0 BRA `(.L_x_1442) ;  /* 0x0000000000940947 */ /* 0x000fea0003800000 */
[----:B------:R-:W-:-:S03]  /*199a0*/  UMOV UR4, 0xffffffff ;  /* 0xffffffff00047882 */ /* 0x000fc60000000000 */
[----:B------:R-:W-:Y:S05]  /*199b0*/  BRA.DIV UR4, `(.L_x_1443) ;  /* 0x0000002204907947 */ /* 0x000fea000b800000 */
[----:B------:R-:W-:-:S13]  /*199c0*/  ELECT P6, URZ, PT ;  /* 0x00000000003f782f */ /* 0x000fda00038c0000 */
.L_x_1515:
        /* <DEDUP_REMOVED lines=8> */
.L_x_1444:
        /* <DEDUP_REMOVED lines=13> */
.L_x_1516:
[----:B------:R-:W1:Y:S02]  /*19b20*/  SYNCS.PHASECHK.TRANS64.TRYWAIT P0, [R7+URZ], R2 ;  /* 0x00000002070075a7 */ /* 0x000e64000800017f */
[----:B-1----:R-:W-:Y:S05]  /*19b30*/  @!P0 BRA `(.L_x_1446) ;  /* 0x0000002000648947 */ /* 0x002fea0003800000 */
.L_x_1517:
[----:B------:R-:W-:Y:S05]  /*19b40*/  @!P2 BRA `(.L_x_1447) ;  /* 0x000000000004a947 */ /* 0x000fea0003800000 */
[----:B------:R-:W-:Y:S01]  /*19b50*/  BPT.TRAP 0x1 ;  /* 0x000000040000795c */ /* 0x000fe20000300000 */
.L_x_1447:
[----:B------:R-:W-:-:S04]  /*19b60*/  VIADD R0, R0, 0x30860 ;  /* 0x0003086000007836 */ /* 0x000fc80000000000 */
[----:B------:R-:W-:-:S04]  /*19b70*/  IMAD R4, R19, 0x8, R0 ;  /* 0x0000000813047824 */ /* 0x000fc800078e0200 */
[----:B------:R-:W2:Y:S02]  /*19b80*/  SYNCS.PHASECHK.TRANS64.TRYWAIT P0, [R4+URZ], R5 ;  /* 0x00000005040075a7 */ /* 0x000ea4000800017f */
[----:B--2---:R-:W-:Y:S05]  /*19b90*/  @!P0 BRA `(.L_x_1448) ;  /* 0x0000002000608947 */ /* 0x004fea0003800000 */
.L_x_1518:
[----:B------:R-:W-:-:S07]  /*19ba0*/  IMAD R3, R3, 0x8, R0 ;  /* 0x0000000803037824 */ /* 0x000fce00078e0200 */
.L_x_1449:
[----:B----4-:R4:W0:Y:S02]  /*19bb0*/  SYNCS.PHASECHK.TRANS64.TRYWAIT P0, [R3+URZ], R2 ;  /* 0x00000002030075a7 */ /* 0x010824000800017f */
[----:B0-----:R-:W-:Y:S05]  /*19bc0*/  @!P0 NANOSLEEP.SYNCS 0x989680 ;  /* 0x009896800000895d */ /* 0x001fea0003900000 */
[----:B------:R-:W0:Y:S02]  /*19bd0*/  @!P0 SYNCS.PHASECHK.TRANS64 P0, [R3+URZ], R2 ;  /* 0x00000002030085a7 */ /* 0x000e24000800007f */
[----:B0-----:R-:W-:Y:S05]  /*19be0*/  @!P0 BRA `(.L_x_1449) ;  /* 0xfffffffc00f08947 */ /* 0x001fea000383ffff */
.L_x_1442:
[----:B------:R-:W-:Y:S05]  /*19bf0*/  BSYNC B0 ;  /* 0x0000000000007941 */ /* 0x000fea0003800000 */
.L_x_1441:
[----:B------:R-:W-:Y:S05]  /*19c00*/  EXIT ;  /* 0x000000000000794d */ /* 0x000fea0003800000 */
.L_x_1213:
[----:B0-----:R-:W-:-:S04]  /*19c10*/  IMAD.U32 R3, RZ, RZ, UR37 ;  /* 0x00000025ff037e24 */ /* 0x001fc8000f8e00ff */
[----:B------:R0:W1:Y:S03]  /*19c20*/  SYNCS.PHASECHK.TRANS64.TRYWAIT P1, [R3+URZ+0x30800], R0 ;  /* 0x03080000030075a7 */ /* 0x000066000802017f */
[----:B-1----:R-:W-:Y:S05]  /*19c30*/  @!P1 NANOSLEEP.SYNCS 0x989680 ;  /* 0x009896800000995d */ /* 0x002fea0003900000 */
[----:B------:R-:W1:Y:S02]  /*19c40*/  @!P1 SYNCS.PHASECHK.TRANS64 P1, [R3+URZ+0x30800], R0 ;  /* 0x03080000030095a7 */ /* 0x000e64000802007f */
[----:B-1----:R-:W-:Y:S05]  /*19c50*/  @!P1 BRA `(.L_x_1213) ;  /* 0xfffffffc00ec9947 */ /* 0x002fea000383ffff */
[----:B------:R-:W-:Y:S05]  /*19c60*/  BRA `(.L_x_1450) ;  /* 0xfffffe8800447947 */ /* 0x000fea000383ffff */
.L_x_1217:
[----:B-1----:R1:W2:Y:S02]  /*19c70*/  SYNCS.PHASECHK.TRANS64.TRYWAIT P2, [R3+URZ+0x30830], R0 ;  /* 0x03083000030075a7 */ /* 0x0022a4000804017f */
[----:B--2---:R-:W-:Y:S05]  /*19c80*/  @!P2 NANOSLEEP.SYNCS 0x989680 ;  /* 0x009896800000a95d */ /* 0x004fea0003900000 */
[----:B------:R-:W2:Y:S02]  /*19c90*/  @!P2 SYNCS.PHASECHK.TRANS64 P2, [R3+URZ+0x30830], R0 ;  /* 0x030830000300a5a7 */ /* 0x000ea4000804007f */
[----:B--2---:R-:W-:Y:S05]  /*19ca0*/  @!P2 BRA `(.L_x_1217) ;  /* 0xfffffffc00f0a947 */ /* 0x004fea000383ffff */
[----:B------:R-:W-:Y:S05]  /*19cb0*/  BRA `(.L_x_1216) ;  /* 0xfffffe88006c7947 */ /* 0x000fea000383ffff */
.L_x_1233:
[----:B-1----:R-:W-:-:S04]  /*19cc0*/  IMAD.U32 R152, RZ, RZ, UR6 ;  /* 0x00000006ff987e24 */ /* 0x002fc8000f8e00ff */
[----:B------:R1:W2:Y:S03]  /*19cd0*/  SYNCS.PHASECHK.TRANS64.TRYWAIT P2, [R152+URZ+0x30830], R21 ;  /* 0x03083015980075a7 */ /* 0x0002a6000804017f */
[----:B--2---:R-:W-:Y:S05]  /*19ce0*/  @!P2 NANOSLEEP.SYNCS 0x989680 ;  /* 0x009896800000a95d */ /* 0x004fea0003900000 */
[----:B------:R-:W2:Y:S02]  /*19cf0*/  @!P2 SYNCS.PHASECHK.TRANS64 P2, [R152+URZ+0x30830], R21 ;  /* 0x030830159800a5a7 */ /* 0x000ea4000804007f */
[----:B--2---:R-:W-:Y:S05]  /*19d00*/  @!P2 BRA `(.L_x_1233) ;  /* 0xfffffffc00eca947 */ /* 0x004fea000383ffff */
[----:B------:R-:W-:Y:S05]  /*19d10*/  BRA `(.L_x_1232) ;  /* 0xfffffeb000407947 */ /* 0x000fea000383ffff */
.L_x_1237:
[----:B--2---:R-:W-:-:S04]  /*19d20*/  IMAD.U32 R2, RZ, RZ, UR10 ;  /* 0x0000000aff027e24 */ /* 0x004fc8000f8e00ff */
[----:B------:R2:W3:Y:S03]  /*19d30*/  SYNCS.PHASECHK.TRANS64.TRYWAIT P2, [R2+URZ+0x30850], R0 ;  /* 0x03085000020075a7 */ /* 0x0004e6000804017f */
[----:B---3--:R-:W-:Y:S05]  /*19d40*/  @!P2 NANOSLEEP.SYNCS 0x989680 ;  /* 0x009896800000a95d */ /* 0x008fea0003900000 */
[----:B------:R-:W3:Y:S02]  /*19d50*/  @!P2 SYNCS.PHASECHK.TRANS64 P2, [R2+URZ+0x30850], R0 ;  /* 0x030850000200a5a7 */ /* 0x000ee4000804007f */
[----:B---3--:R-:W-:Y:S05]  /*19d60*/  @!P2 BRA `(.L_x_1237) ;  /* 0xfffffffc00eca947 */ /* 0x008fea000383ffff */
[----:B------:R-:W-:Y:S05]  /*19d70*/  BRA `(.L_x_1236) ;  /* 0xfffffebc00c47947 */ /* 0x000fea000383ffff */
.L_x_1254:
[----:B-1----:R-:W-:-:S04]  /*19d80*/  IMAD.U32 R4, RZ, RZ, UR5 ;  /* 0x00000005ff047e24 */ /* 0x002fc8000f8e00ff */
[----:B------:R1:W2:Y:S03]  /*19d90*/  SYNCS.PHASECHK.TRANS64.TRYWAIT P2, [R4+URZ+0x30830], R3 ;  /* 0x03083003040075a7 */ /* 0x0002a6000804017f */
[----:B--2---:R-:W-:Y:S05]  /*19da0*/  @!P2 NANOSLEEP.SYNCS 0x989680 ;  /* 0x009896800000a95d */ /* 0x004fea0003900000 */
[----:B------:R-:W2:Y:S02]  /*19db0*/  @!P2 SYNCS.PHASECHK.TRANS64 P2, [R4+URZ+0x30830], R3 ;  /* 0x030830030400a5a7 */ /* 0x000ea4000804007f */
[----:B--2---:R-:W-:Y:S05]  /*19dc0*/  @!P2 BRA `(.L_x_1254) ;  /* 0xfffffffc00eca947 */ /* 0x004fea000383ffff */
[----:B------:R-:W-:Y:S05]  /*19dd0*/  BRA `(.L_x_1253) ;  /* 0xfffffed800b07947 */ /* 0x000fea000383ffff */
.L_x_1258:
[----:B---3--:R-:W-:-:S04]  /*19de0*/  IMAD.U32 R2, RZ, RZ, UR14 ;  /* 0x0000000eff027e24 */ /* 0x008fc8000f8e00ff */
[----:B------:R3:W4:Y:S03]  /*19df0*/  SYNCS.PHASECHK.TRANS64.TRYWAIT P2, [R2+URZ+0x30850], R0 ;  /* 0x03085000020075a7 */ /* 0x000726000804017f */
[----:B----4-:R-:W-:Y:S05]  /*19e00*/  @!P2 NANOSLEEP.SYNCS 0x989680 ;  /* 0x009896800000a95d */ /* 0x010fea0003900000 */
[----:B------:R-:W4:Y:S02]  /*19e10*/  @!P2 SYNCS.PHASECHK.TRANS64 P2, [R2+URZ+0x30850], R0 ;  /* 0x030850000200a5a7 */ /* 0x000f24000804007f */
[----:B----4-:R-:W-:Y:S05]  /*19e20*/  @!P2 BRA `(.L_x_1258) ;  /* 0xfffffffc00eca947 */ /* 0x010fea000383ffff */
[----:B------:R-:W-:Y:S05]  /*19e30*/  BRA `(.L_x_1257) ;  /* 0xfffffee800347947 */ /* 0x000fea000383ffff */
.L_x_1264:
[----:B-1----:R-:W-:-:S04]  /*19e40*/  IMAD.U32 R4, RZ, RZ, UR5 ;  /* 0x00000005ff047e24 */ /* 0x002fc8000f8e00ff */
[----:B------:R1:W2:Y:S03]  /*19e50*/  SYNCS.PHASECHK.TRANS64.TRYWAIT P2, [R4+URZ+0x30830], R3 ;  /* 0x03083003040075a7 */ /* 0x0002a6000804017f */
[----:B--2---:R-:W-:Y:S05]  /*19e60*/  @!P2 NANOSLEEP.SYNCS 0x989680 ;  /* 0x009896800000a95d */ /* 0x004fea0003900000 */
[----:B------:R-:W2:Y:S02]  /*19e70*/  @!P2 SYNCS.PHASECHK.TRANS64 P2, [R4+URZ+0x30830], R3 ;  /* 0x030830030400a5a7 */ /* 0x000ea4000804007f */
[----:B--2---:R-:W-:Y:S05]  /*19e80*/  @!P2 BRA `(.L_x_1264) ;  /* 0xfffffffc00eca947 */ /* 0x004fea000383ffff */
[----:B------:R-:W-:Y:S05]  /*19e90*/  BRA `(.L_x_1263) ;  /* 0xfffffef400b47947 */ /* 0x000fea000383ffff */
.L_x_1268:
[----:B---3--:R-:W-:-:S04]  /*19ea0*/  IMAD.U32 R2, RZ, RZ, UR14 ;  /* 0x0000000eff027e24 */ /* 0x008fc8000f8e00ff */
[----:B------:R3:W4:Y:S03]  /*19eb0*/  SYNCS.PHASECHK.TRANS64.TRYWAIT P2, [R2+URZ+0x30850], R0 ;  /* 0x03085000020075a7 */ /* 0x000726000804017f */
[----:B----4-:R-:W-:Y:S05]  /*19ec0*/  @!P2 NANOSLEEP.SYNCS 0x989680 ;  /* 0x009896800000a95d */ /* 0x010fea0003900000 */
[----:B------:R-:W4:Y:S02]  /*19ed0*/  @!P2 SYNCS.PHASECHK.TRANS64 P2, [R2+URZ+0x30850], R0 ;  /* 0x030850000200a5a7 */ /* 0x000f24000804007f */
[----:B----4-:R-:W-:Y:S05]  /*19ee0*/  @!P2 BRA `(.L_x_1268) ;  /* 0xfffffffc00eca947 */ /* 0x010fea000383ffff */
[----:B------:R-:W-:Y:S05]  /*19ef0*/  BRA `(.L_x_1267) ;  /* 0xffffff0400387947 */ /* 0x000fea000383ffff */
.L_x_1281:
[----:B-1----:R-:W-:-:S04]  /*19f00*/  IMAD.U32 R7, RZ, RZ, UR8 ;  /* 0x00000008ff077e24 */ /* 0x002fc8000f8e00ff */
[----:B------:R1:W2:Y:S03]  /*19f10*/  SYNCS.PHASECHK.TRANS64.TRYWAIT P0, [R7+URZ+0x30850], R0 ;  /* 0x03085000070075a7 */ /* 0x0002a6000800017f */
[----:B--2---:R-:W-:Y:S05]  /*19f20*/  @!P0 NANOSLEEP.SYNCS 0x989680 ;  /* 0x009896800000895d */ /* 0x004fea0003900000 */
[----:B------:R-:W2:Y:S02]  /*19f30*/  @!P0 SYNCS.PHASECHK.TRANS64 P0, [R7+URZ+0x30850], R0 ;  /* 0x03085000070085a7 */ /* 0x000ea4000800007f */
[----:B--2---:R-:W-:Y:S05]  /*19f40*/  @!P0 BRA `(.L_x_1281) ;  /* 0xfffffffc00ec8947 */ /* 0x004fea000383ffff */
[----:B------:R-:W-:Y:S05]  /*19f50*/  BRA `(.L_x_1280) ;  /* 0xffffff2400387947 */ /* 0x000fea000383ffff */
.L_x_1336:
[----:B-1----:R-:W1:Y:S01]  /*19f60*/  S2R R4, SR_TID.X ;  /* 0x0000000000047919 */ /* 0x002e620000002100 */
[----:B------:R-:W-:Y:S01]  /*19f70*/  BSSY B0, `(.L_x_1451) ;  /* 0x000000a000007945 */ /* 0x000fe20003800000 */
[----:B------:R-:W-:Y:S02]  /*19f80*/  IMAD.MOV.U32 R12, RZ, RZ, RZ ;  /* 0x000000ffff0c7224 */ /* 0x000fe400078e00ff */
[----:B------:R-:W-:Y:S02]  /*19f90*/  IMAD.MOV.U32 R11, RZ, RZ, 0x1f ;  /* 0x0000001fff0b7424 */ /* 0x000fe400078e00ff */
[----:B------:R-:W-:Y:S01]  /*19fa0*/  IMAD.MOV.U32 R15, RZ, RZ, -0x1 ;  /* 0xffffffffff0f7424 */ /* 0x000fe200078e00ff */
[----:B-1----:R-:W-:-:S04]  /*19fb0*/  SHF.R.U32.HI R4, RZ, 0x5, R4 ;  /* 0x00000005ff047819 */ /* 0x002fc80000011604 */
[----:B------:R-:W-:-:S05]  /*19fc0*/  LOP3.LUT R4, R4, 0x3, RZ, 0xc0, !PT ;  /* 0x0000000304047812 */ /* 0x000fca00078ec0ff */
[----:B------:R-:W-:-:S07]  /*19fd0*/  IMAD.MOV.U32 R13, RZ, RZ, R4 ;  /* 0x000000ffff0d7224 */ /* 0x000fce00078e0004 */
[----:B0-2---:R-:W-:Y:S05]  /*19fe0*/  WARPSYNC.COLLECTIVE R15, `(.L_x_1452) ;  /* 0x000000000f087348 */ /* 0x005fea0003c00000 */
[----:B------:R1:W3:Y:S02]  /*19ff0*/  SHFL.IDX P6, R14, R13, R12, R11 ;  /* 0x0000000c0d0e7389 */ /* 0x0002e400000c000b */
[----:B0123--:R-:W-:Y:S01]  /*1a000*/  ENDCOLLECTIVE ;  /* 0x000000000000791b */ /* 0x00ffe20003800000 */
.L_x_1452:
[----:B------:R-:W-:Y:S05]  /*1a010*/  BSYNC B0 ;  /* 0x0000000000007941 */ /* 0x000fea0003800000 */
.L_x_1451:
[----:B------:R-:W-:Y:S05]  /*1a020*/  BRA `(.L_x_1453) ;  /* 0xffffff9c00f07947 */ /* 0x000fea000383ffff */
.L_x_1338:
[----:B------:R-:W-:Y:S01]  /*1a030*/  BSSY B0, `(.L_x_1454) ;  /* 0x0000006000007945 */ /* 0x000fe20003800000 */
[----:B------:R-:W-:-:S07]  /*1a040*/  IMAD.MOV.U32 R15, RZ, RZ, -0x1 ;  /* 0xffffffffff0f7424 */ /* 0x000fce00078e00ff */
[----:B012---:R-:W-:Y:S05]  /*1a050*/  WARPSYNC.COLLECTIVE R15, `(.L_x_1455) ;  /* 0x000000000f0c7348 */ /* 0x007fea0003c00000 */
[----:B------:R-:W-:Y:S02]  /*1a060*/  ELECT P6, UR62, PT ;  /* 0x00000000003e782f */ /* 0x000fe400038c0000 */
[----:B------:R-:W-:Y:S01]  /*1a070*/  MOV R14, UR62 ;  /* 0x0000003e000e7c02 */ /* 0x000fe20008000f00 */
[----:B012---:R-:W-:Y:S10]  /*1a080*/  ENDCOLLECTIVE ;  /* 0x000000000000791b */ /* 0x007ff40003800000 */
.L_x_1455:
[----:B------:R-:W-:Y:S05]  /*1a090*/  BSYNC B0 ;  /* 0x0000000000007941 */ /* 0x000fea0003800000 */
.L_x_1454:
[----:B------:R-:W-:Y:S05]  /*1a0a0*/  BRA `(.L_x_1456) ;  /* 0xffffff9c00fc7947 */ /* 0x000fea000383ffff */
.L_x_1340:
[----:B-1----:R1:W3:Y:S02]  /*1a0b0*/  SYNCS.PHASECHK.TRANS64.TRYWAIT P0, [R0+URZ+0x30840], R2 ;  /* 0x03084002000075a7 */ /* 0x0022e4000800017f */
[----:B---3--:R-:W-:Y:S05]  /*1a0c0*/  @!P0 NANOSLEEP.SYNCS 0x989680 ;  /* 0x009896800000895d */ /* 0x008fea0003900000 */
[----:B------:R-:W3:Y:S02]  /*1a0d0*/  @!P0 SYNCS.PHASECHK.TRANS64 P0, [R0+URZ+0x30840], R2 ;  /* 0x03084002000085a7 */ /* 0x000ee4000800007f */
[----:B---3--:R-:W-:Y:S05]  /*1a0e0*/  @!P0 BRA `(.L_x_1340) ;  /* 0xfffffffc00f08947 */ /* 0x008fea000383ffff */
[----:B------:R-:W-:Y:S05]  /*1a0f0*/  BRA `(.L_x_1457) ;  /* 0xffffffa000607947 */ /* 0x000fea000383ffff */
.L_x_1344:
        /* <DEDUP_REMOVED lines=15> */
.L_x_1458:
[----:B------:R-:W-:Y:S02]  /*1a1f0*/  IMAD.MOV.U32 R13, RZ, RZ, R4 ;  /* 0x000000ffff0d7224 */ /* 0x000fe400078e0004 */
[----:B------:R-:W-:-:S07]  /*1a200*/  IMAD.MOV.U32 R6, RZ, RZ, R14 ;  /* 0x000000ffff067224 */ /* 0x000fce00078e000e */
[----:B------:R-:W-:Y:S05]  /*1a210*/  WARPSYNC.COLLECTIVE R15, `(.L_x_1459) ;  /* 0x000000000f087348 */ /* 0x000fea0003c00000 */
[----:B------:R0:W1:Y:S02]  /*1a220*/  SHFL.IDX P6, R14, R13, R12, R11 ;  /* 0x0000000c0d0e7389 */ /* 0x00006400000c000b */
[----:B01----:R-:W-:Y:S01]  /*1a230*/  ENDCOLLECTIVE ;  /* 0x000000000000791b */ /* 0x003fe20003800000 */
.L_x_1459:
        /* <DEDUP_REMOVED lines=20> */
.L_x_1460:
[----:B------:R-:W-:Y:S02]  /*1a380*/  IMAD.MOV.U32 R13, RZ, RZ, R4 ;  /* 0x000000ffff0d7224 */ /* 0x000fe400078e0004 */
[----:B------:R-:W-:-:S07]  /*1a390*/  IMAD.MOV.U32 R6, RZ, RZ, R14 ;  /* 0x000000ffff067224 */ /* 0x000fce00078e000e */
[----:B------:R-:W-:Y:S05]  /*1a3a0*/  WARPSYNC.COLLECTIVE R15, `(.L_x_1461) ;  /* 0x000000000f087348 */ /* 0x000fea0003c00000 */
[----:B------:R0:W1:Y:S02]  /*1a3b0*/  SHFL.IDX P6, R14, R13, R12, R11 ;  /* 0x0000000c0d0e7389 */ /* 0x00006400000c000b */
[----:B01----:R-:W-:Y:S01]  /*1a3c0*/  ENDCOLLECTIVE ;  /* 0x000000000000791b */ /* 0x003fe20003800000 */
.L_x_1461:
        /* <DEDUP_REMOVED lines=20> */
.L_x_1462:
[----:B------:R-:W-:Y:S02]  /*1a510*/  IMAD.MOV.U32 R13, RZ, RZ, R4 ;  /* 0x000000ffff0d7224 */ /* 0x000fe400078e0004 */
[----:B------:R-:W-:-:S07]  /*1a520*/  IMAD.MOV.U32 R6, RZ, RZ, R14 ;  /* 0x000000ffff067224 */ /* 0x000fce00078e000e */
[----:B------:R-:W-:Y:S05]  /*1a530*/  WARPSYNC.COLLECTIVE R15, `(.L_x_1463) ;  /* 0x000000000f087348 */ /* 0x000fea0003c00000 */
[----:B------:R0:W1:Y:S02]  /*1a540*/  SHFL.IDX P6, R14, R13, R12, R11 ;  /* 0x0000000c0d0e7389 */ /* 0x00006400000c000b */
[----:B01----:R-:W-:Y:S01]  /*1a550*/  ENDCOLLECTIVE ;  /* 0x000000000000791b */ /* 0x003fe20003800000 */
.L_x_1463:
        /* <DEDUP_REMOVED lines=20> */
.L_x_1464:
[----:B------:R-:W-:Y:S02]  /*1a6a0*/  IMAD.MOV.U32 R13, RZ, RZ, R4 ;  /* 0x000000ffff0d7224 */ /* 0x000fe400078e0004 */
[----:B------:R-:W-:-:S07]  /*1a6b0*/  IMAD.MOV.U32 R6, RZ, RZ, R14 ;  /* 0x000000ffff067224 */ /* 0x000fce00078e000e */
[----:B------:R-:W-:Y:S05]  /*1a6c0*/  WARPSYNC.COLLECTIVE R15, `(.L_x_1465) ;  /* 0x000000000f087348 */ /* 0x000fea0003c00000 */
[----:B------:R0:W1:Y:S02]  /*1a6d0*/  SHFL.IDX P6, R14, R13, R12, R11 ;  /* 0x0000000c0d0e7389 */ /* 0x00006400000c000b */
[----:B01----:R-:W-:Y:S01]  /*1a6e0*/  ENDCOLLECTIVE ;  /* 0x000000000000791b */ /* 0x003fe20003800000 */
.L_x_1465:
        /* <DEDUP_REMOVED lines=20> */
.L_x_1466:
[----:B------:R-:W-:Y:S02]  /*1a830*/  IMAD.MOV.U32 R13, RZ, RZ, R4 ;  /* 0x000000ffff0d7224 */ /* 0x000fe400078e0004 */
[----:B------:R-:W-:-:S07]  /*1a840*/  IMAD.MOV.U32 R6, RZ, RZ, R14 ;  /* 0x000000ffff067224 */ /* 0x000fce00078e000e */
[----:B------:R-:W-:Y:S05]  /*1a850*/  WARPSYNC.COLLECTIVE R15, `(.L_x_1467) ;  /* 0x000000000f087348 */ /* 0x000fea0003c00000 */
[----:B------:R0:W1:Y:S02]  /*1a860*/  SHFL.IDX P6, R14, R13, R12, R11 ;  /* 0x0000000c0d0e7389 */ /* 0x00006400000c000b */
[----:B01----:R-:W-:Y:S01]  /*1a870*/  ENDCOLLECTIVE ;  /* 0x000000000000791b */ /* 0x003fe20003800000 */
.L_x_1467:
        /* <DEDUP_REMOVED lines=20> */
.L_x_1468:
[----:B------:R-:W-:Y:S02]  /*1a9c0*/  IMAD.MOV.U32 R13, RZ, RZ, R4 ;  /* 0x000000ffff0d7224 */ /* 0x000fe400078e0004 */
[----:B------:R-:W-:-:S07]  /*1a9d0*/  IMAD.MOV.U32 R6, RZ, RZ, R14 ;  /* 0x000000ffff067224 */ /* 0x000fce00078e000e */
[----:B------:R-:W-:Y:S05]  /*1a9e0*/  WARPSYNC.COLLECTIVE R15, `(.L_x_1469) ;  /* 0x000000000f087348 */ /* 0x000fea0003c00000 */
[----:B------:R0:W1:Y:S02]  /*1a9f0*/  SHFL.IDX P6, R14, R13, R12, R11 ;  /* 0x0000000c0d0e7389 */ /* 0x00006400000c000b */
[----:B01----:R-:W-:Y:S01]  /*1aa00*/  ENDCOLLECTIVE ;  /* 0x000000000000791b */ /* 0x003fe20003800000 */
.L_x_1469:
        /* <DEDUP_REMOVED lines=18> */
.L_x_1470:
[----:B------:R-:W-:-:S05]  /*1ab30*/  VIADD R7, R0, 0x60 ;  /* 0x0000006000077836 */ /* 0x000fca0000000000 */
[----:B------:R-:W-:Y:S01]  /*1ab40*/  ISETP.GE.AND P5, PT, R7, R2, PT ;  /* 0x000000020700720c */ /* 0x000fe20003fa6270 */
[----:B------:R-:W-:Y:S02]  /*1ab50*/  IMAD.MOV.U32 R13, RZ, RZ, R4 ;  /* 0x000000ffff0d7224 */ /* 0x000fe400078e0004 */
[----:B------:R-:W-:-:S10]  /*1ab60*/  IMAD.MOV.U32 R8, RZ, RZ, R14 ;  /* 0x000000ffff087224 */ /* 0x000fd400078e000e */
[----:B------:R-:W-:Y:S05]  /*1ab70*/  WARPSYNC.COLLECTIVE R15, `(.L_x_1471) ;  /* 0x000000000f087348 */ /* 0x000fea0003c00000 */
[----:B------:R0:W1:Y:S02]  /*1ab80*/  SHFL.IDX P6, R14, R13, R12, R11 ;  /* 0x0000000c0d0e7389 */ /* 0x00006400000c000b */
[----:B01----:R-:W-:Y:S01]  /*1ab90*/  ENDCOLLECTIVE ;  /* 0x000000000000791b */ /* 0x003fe20003800000 */
.L_x_1471:
        /* <DEDUP_REMOVED lines=18> */
.L_x_1472:
[----:B------:R-:W-:Y:S02]  /*1acc0*/  IMAD.MOV.U32 R13, RZ, RZ, R4 ;  /* 0x000000ffff0d7224 */ /* 0x000fe400078e0004 */
[----:B------:R-:W-:-:S07]  /*1acd0*/  IMAD.MOV.U32 R5, RZ, RZ, R14 ;  /* 0x000000ffff057224 */ /* 0x000fce00078e000e */
[----:B------:R-:W-:Y:S05]  /*1ace0*/  WARPSYNC.COLLECTIVE R15, `(.L_x_1473) ;  /* 0x000000000f087348 */ /* 0x000fea0003c00000 */
[----:B------:R0:W1:Y:S02]  /*1acf0*/  SHFL.IDX P6, R14, R13, R12, R11 ;  /* 0x0000000c0d0e7389 */ /* 0x00006400000c000b */
[----:B01----:R-:W-:Y:S01]  /*1ad00*/  ENDCOLLECTIVE ;  /* 0x000000000000791b */ /* 0x003fe20003800000 */
.L_x_1473:
[----:B------:R-:W-:Y:S01]  /*1ad10*/  IMAD.MOV.U32 R3, RZ, RZ, R14 ;  /* 0x000000ffff037224 */ /* 0x000fe200078e000e */
[----:B------:R-:W-:Y:S06]  /*1ad20*/  BRA `(.L_x_1474) ;  /* 0xffffffa400247947 */ /* 0x000fec000383ffff */
.L_x_1349:
[----:B0-----:R0:W3:Y:S02]  /*1ad30*/  SYNCS.PHASECHK.TRANS64.TRYWAIT P0, [R18+URZ+0x30820], R0 ;  /* 0x03082000120075a7 */ /* 0x0010e4000800017f */
[----:B---3--:R-:W-:Y:S05]  /*1ad40*/  @!P0 NANOSLEEP.SYNCS 0x989680 ;  /* 0x009896800000895d */ /* 0x008fea0003900000 */
[----:B------:R-:W3:Y:S02]  /*1ad50*/  @!P0 SYNCS.PHASECHK.TRANS64 P0, [R18+URZ+0x30820], R0 ;  /* 0x03082000120085a7 */ /* 0x000ee4000800007f */
[----:B---3--:R-:W-:Y:S05]  /*1ad60*/  @!P0 BRA `(.L_x_1349) ;  /* 0xfffffffc00f08947 */ /* 0x008fea000383ffff */
[----:B------:R-:W-:Y:S05]  /*1ad70*/  BRA `(.L_x_1475) ;  /* 0xffffffa400a07947 */ /* 0x000fea000383ffff */
.L_x_1358:
[----:B-1----:R1:W2:Y:S02]  /*1ad80*/  SYNCS.PHASECHK.TRANS64.TRYWAIT P0, [R3+URZ+0x30840], R2 ;  /* 0x03084002030075a7 */ /* 0x0022a4000800017f */
[----:B--2---:R-:W-:Y:S05]  /*1ad90*/  @!P0 NANOSLEEP.SYNCS 0x989680 ;  /* 0x009896800000895d */ /* 0x004fea0003900000 */
[----:B------:R-:W2:Y:S02]  /*1ada0*/  @!P0 SYNCS.PHASECHK.TRANS64 P0, [R3+URZ+0x30840], R2 ;  /* 0x03084002030085a7 */ /* 0x000ea4000800007f */
[----:B--2---:R-:W-:Y:S05]  /*1adb0*/  @!P0 BRA `(.L_x_1358) ;  /* 0xfffffffc00f08947 */ /* 0x004fea000383ffff */
[----:B------:R-:W-:Y:S05]  /*1adc0*/  BRA `(.L_x_1476) ;  /* 0xffffffa800987947 */ /* 0x000fea000383ffff */
.L_x_1366:
[----:B0-----:R0:W1:Y:S02]  /*1add0*/  SYNCS.PHASECHK.TRANS64.TRYWAIT P0, [R3+URZ+0x60], R2 ;  /* 0x00006002030075a7 */ /* 0x001064000800017f */
[----:B-1----:R-:W-:Y:S05]  /*1ade0*/  @!P0 NANOSLEEP.SYNCS 0x989680 ;  /* 0x009896800000895d */ /* 0x002fea0003900000 */
[----:B------:R-:W1:Y:S02]  /*1adf0*/  @!P0 SYNCS.PHASECHK.TRANS64 P0, [R3+URZ+0x60], R2 ;  /* 0x00006002030085a7 */ /* 0x000e64000800007f */
[----:B-1----:R-:W-:Y:S05]  /*1ae00*/  @!P0 BRA `(.L_x_1366) ;  /* 0xfffffffc00f08947 */ /* 0x002fea000383ffff */
[----:B------:R-:W-:Y:S05]  /*1ae10*/  BRA `(.L_x_1477) ;  /* 0xffffffac00ec7947 */ /* 0x000fea000383ffff */
.L_x_1377:
[----:B-1----:R1:W2:Y:S02]  /*1ae20*/  SYNCS.PHASECHK.TRANS64.TRYWAIT P0, [R3+URZ+0x30840], R2 ;  /* 0x03084002030075a7 */ /* 0x0022a4000800017f */
[----:B--2---:R-:W-:Y:S05]  /*1ae30*/  @!P0 NANOSLEEP.SYNCS 0x989680 ;  /* 0x009896800000895d */ /* 0x004fea0003900000 */
[----:B------:R-:W2:Y:S02]  /*1ae40*/  @!P0 SYNCS.PHASECHK.TRANS64 P0, [R3+URZ+0x30840], R2 ;  /* 0x03084002030085a7 */ /* 0x000ea4000800007f */
[----:B--2---:R-:W-:Y:S05]  /*1ae50*/  @!P0 BRA `(.L_x_1377) ;  /* 0xfffffffc00f08947 */ /* 0x004fea000383ffff */
[----:B------:R-:W-:Y:S05]  /*1ae60*/  BRA `(.L_x_1478) ;  /* 0xffffffb400f47947 */ /* 0x000fea000383ffff */
.L_x_1385:
[----:B0-----:R0:W1:Y:S02]  /*1ae70*/  SYNCS.PHASECHK.TRANS64.TRYWAIT P0, [R2+URZ+0x60], R3 ;  /* 0x00006003020075a7 */ /* 0x001064000800017f */
[----:B-1----:R-:W-:Y:S05]  /*1ae80*/  @!P0 NANOSLEEP.SYNCS 0x989680 ;  /* 0x009896800000895d */ /* 0x002fea0003900000 */
[----:B------:R-:W1:Y:S02]  /*1ae90*/  @!P0 SYNCS.PHASECHK.TRANS64 P0, [R2+URZ+0x60], R3 ;  /* 0x00006003020085a7 */ /* 0x000e64000800007f */
[----:B-1----:R-:W-:Y:S05]  /*1aea0*/  @!P0 BRA `(.L_x_1385) ;  /* 0xfffffffc00f08947 */ /* 0x002fea000383ffff */
[----:B------:R-:W-:Y:S05]  /*1aeb0*/  BRA `(.L_x_1479) ;  /* 0xffffffbc00487947 */ /* 0x000fea000383ffff */
.L_x_1396:
[----:B--2---:R2:W3:Y:S02]  /*1aec0*/  SYNCS.PHASECHK.TRANS64.TRYWAIT P0, [R2+URZ+0x30840], R3 ;  /* 0x03084003020075a7 */ /* 0x0044e4000800017f */
[----:B---3--:R-:W-:Y:S05]  /*1aed0*/  @!P0 NANOSLEEP.SYNCS 0x989680 ;  /* 0x009896800000895d */ /* 0x008fea0003900000 */
[----:B------:R-:W3:Y:S02]  /*1aee0*/  @!P0 SYNCS.PHASECHK.TRANS64 P0, [R2+URZ+0x30840], R3 ;  /* 0x03084003020085a7 */ /* 0x000ee4000800007f */
[----:B---3--:R-:W-:Y:S05]  /*1aef0*/  @!P0 BRA `(.L_x_1396) ;  /* 0xfffffffc00f08947 */ /* 0x008fea000383ffff */
[----:B------:R-:W-:Y:S05]  /*1af00*/  BRA `(.L_x_1480) ;  /* 0xffffffc400247947 */ /* 0x000fea000383ffff */
.L_x_1404:
[----:B0-----:R0:W1:Y:S02]  /*1af10*/  SYNCS.PHASECHK.TRANS64.TRYWAIT P0, [R2+URZ+0x60], R5 ;  /* 0x00006005020075a7 */ /* 0x001064000800017f */
[----:B-1----:R-:W-:Y:S05]  /*1af20*/  @!P0 NANOSLEEP.SYNCS 0x989680 ;  /* 0x009896800000895d */ /* 0x002fea0003900000 */
[----:B------:R-:W1:Y:S02]  /*1af30*/  @!P0 SYNCS.PHASECHK.TRANS64 P0, [R2+URZ+0x60], R5 ;  /* 0x00006005020085a7 */ /* 0x000e64000800007f */
[----:B-1----:R-:W-:Y:S05]  /*1af40*/  @!P0 BRA `(.L_x_1404) ;  /* 0xfffffffc00f08947 */ /* 0x002fea000383ffff */
[----:B------:R-:W-:Y:S05]  /*1af50*/  BRA `(.L_x_1481) ;  /* 0xffffffc800787947 */ /* 0x000fea000383ffff */
.L_x_1417:
[----:B--2---:R2:W3:Y:S02]  /*1af60*/  SYNCS.PHASECHK.TRANS64.TRYWAIT P0, [R0+URZ+0x30860], R2 ;  /* 0x03086002000075a7 */ /* 0x0044e4000800017f */
[----:B---3--:R-:W-:Y:S05]  /*1af70*/  @!P0 NANOSLEEP.SYNCS 0x989680 ;  /* 0x009896800000895d */ /* 0x008fea0003900000 */
[----:B------:R-:W3:Y:S02]  /*1af80*/  @!P0 SYNCS.PHASECHK.TRANS64 P0, [R0+URZ+0x30860], R2 ;  /* 0x03086002000085a7 */ /* 0x000ee4000800007f */
[----:B---3--:R-:W-:Y:S05]  /*1af90*/  @!P0 BRA `(.L_x_1417) ;  /* 0xfffffffc00f08947 */ /* 0x008fea000383ffff */
[----:B------:R-:W-:Y:S05]  /*1afa0*/  BRA `(.L_x_1482) ;  /* 0xffffffd000407947 */ /* 0x000fea000383ffff */
.L_x_1426:
[----:B------:R-:W3:Y:S01]  /*1afb0*/  LDL R3, [R1] ;  /* 0x0000000001037983 */ /* 0x000ee20000100800 */
[----:B------:R-:W-:Y:S01]  /*1afc0*/  BSSY B0, `(.L_x_1483) ;  /* 0x0000008000007945 */ /* 0x000fe20003800000 */
[----:B0-----:R-:W-:Y:S02]  /*1afd0*/  IMAD.MOV.U32 R12, RZ, RZ, RZ ;  /* 0x000000ffff0c7224 */ /* 0x001fe400078e00ff */
[----:B------:R-:W-:Y:S02]  /*1afe0*/  IMAD.MOV.U32 R11, RZ, RZ, 0x1f ;  /* 0x0000001fff0b7424 */ /* 0x000fe400078e00ff */
[----:B------:R-:W-:Y:S02]  /*1aff0*/  IMAD.MOV.U32 R15, RZ, RZ, -0x1 ;  /* 0xffffffffff0f7424 */ /* 0x000fe400078e00ff */
[----:B---3--:R-:W-:-:S07]  /*1b000*/  IMAD.MOV.U32 R13, RZ, RZ, R3 ;  /* 0x000000ffff0d7224 */ /* 0x008fce00078e0003 */
[----:B-12---:R-:W-:Y:S05]  /*1b010*/  WARPSYNC.COLLECTIVE R15, `(.L_x_1484) ;  /* 0x000000000f087348 */ /* 0x006fea0003c00000 */
[----:B------:R0:W3:Y:S02]  /*1b020*/  SHFL.IDX P6, R14, R13, R12, R11 ;  /* 0x0000000c0d0e7389 */ /* 0x0000e400000c000b */
[----:B0123--:R-:W-:Y:S01]  /*1b030*/  ENDCOLLECTIVE ;  /* 0x000000000000791b */ /* 0x00ffe20003800000 */
.L_x_1484:
[----:B------:R-:W-:Y:S05]  /*1b040*/  BSYNC B0 ;  /* 0x0000000000007941 */ /* 0x000fea0003800000 */
.L_x_1483:
        /* <DEDUP_REMOVED lines=9> */
.L_x_1485:
        /* <DEDUP_REMOVED lines=14> */
[C---:B------:R-:W-:Y:S02]  /*1b1c0*/  ISETP.GE.U32.AND P3, PT, R16.reuse, 0x4, PT ;  /* 0x000000041000780c */ /* 0x040fe40003f66070 */
[C---:B------:R-:W-:Y:S02]  /*1b1d0*/  ISETP.GE.U32.AND P4, PT, R16.reuse, 0x8, PT ;  /* 0x000000081000780c */ /* 0x040fe40003f86070 */
[----:B------:R-:W-:Y:S01]  /*1b1e0*/  ISETP.GE.U32.AND P5, PT, R16, 0x10, PT ;  /* 0x000000101000780c */ /* 0x000fe20003fa6070 */
[----:B--2---:R-:W-:Y:S01]  /*1b1f0*/  @!P1 IMAD.MOV.U32 R5, RZ, RZ, R6 ;  /* 0x000000ffff059224 */ /* 0x004fe200078e0006 */
[----:B------:R-:W-:-:S02]  /*1b200*/  CS2R R6, SRZ ;  /* 0x0000000000067805 */ /* 0x000fc4000001ff00 */
[----:B---3--:R-:W-:Y:S01]  /*1b210*/  @!P1 IMAD.MOV.U32 R7, RZ, RZ, R2 ;  /* 0x000000ffff079224 */ /* 0x008fe200078e0002 */
[----:B------:R-:W-:-:S03]  /*1b220*/  ISETP.NE.AND P1, PT, R16, RZ, PT ;  /* 0x000000ff1000720c */ /* 0x000fc60003f25270 */
[----:B------:R-:W-:-:S04]  /*1b230*/  IMAD R2, R7, R5, RZ ;  /* 0x0000000507027224 */ /* 0x000fc800078e02ff */
[----:B------:R-:W-:-:S07]  /*1b240*/  IMAD.MOV.U32 R13, RZ, RZ, R2 ;  /* 0x000000ffff0d7224 */ /* 0x000fce00078e0002 */
[----:B------:R-:W-:Y:S05]  /*1b250*/  WARPSYNC.COLLECTIVE R15, `(.L_x_1486) ;  /* 0x000000000f087348 */ /* 0x000fea0003c00000 */
[----:B------:R0:W1:Y:S02]  /*1b260*/  SHFL.UP P6, R14, R13, R12, R11 ;  /* 0x0400000c0d0e7389 */ /* 0x00006400000c000b */
[----:B01----:R-:W-:Y:S01]  /*1b270*/  ENDCOLLECTIVE ;  /* 0x000000000000791b */ /* 0x003fe20003800000 */
.L_x_1486:
        /* <DEDUP_REMOVED lines=8> */
.L_x_1487:
        /* <DEDUP_REMOVED lines=8> */
.L_x_1488:
        /* <DEDUP_REMOVED lines=8> */
.L_x_1489:
        /* <DEDUP_REMOVED lines=8> */
.L_x_1490:
        /* <DEDUP_REMOVED lines=9> */
.L_x_1491:
[----:B------:R-:W-:Y:S01]  /*1b510*/  IMAD.MOV.U32 R10, RZ, RZ, R14 ;  /* 0x000000ffff0a7224 */ /* 0x000fe200078e000e */
[----:B------:R-:W-:Y:S06]  /*1b520*/  BRA `(.L_x_1492) ;  /* 0xffffffd4002c7947 */ /* 0x000fec000383ffff */
.L_x_1429:
[----:B------:R-:W-:Y:S01]  /*1b530*/  BSSY B0, `(.L_x_1493) ;  /* 0x0000008000007945 */ /* 0x000fe20003800000 */
[----:B------:R-:W-:Y:S02]  /*1b540*/  IMAD.MOV.U32 R13, RZ, RZ, R2 ;  /* 0x000000ffff0d7224 */ /* 0x000fe400078e0002 */
[----:B------:R-:W-:Y:S02]  /*1b550*/  IMAD.MOV.U32 R12, RZ, RZ, 0x1 ;  /* 0x00000001ff0c7424 */ /* 0x000fe400078e00ff */
[----:B------:R-:W-:Y:S02]  /*1b560*/  IMAD.MOV.U32 R11, RZ, RZ, RZ ;  /* 0x000000ffff0b7224 */ /* 0x000fe400078e00ff */
[----:B------:R-:W-:-:S07]  /*1b570*/  IMAD.MOV.U32 R15, RZ, RZ, -0x1 ;  /* 0xffffffffff0f7424 */ /* 0x000fce00078e00ff */
[----:B------:R-:W-:Y:S05]  /*1b580*/  WARPSYNC.COLLECTIVE R15, `(.L_x_1494) ;  /* 0x000000000f087348 */ /* 0x000fea0003c00000 */
[----:B------:R0:W1:Y:S02]  /*1b590*/  SHFL.UP P6, R14, R13, R12, R11 ;  /* 0x0400000c0d0e7389 */ /* 0x00006400000c000b */
[----:B01----:R-:W-:Y:S01]  /*1b5a0*/  ENDCOLLECTIVE ;  /* 0x000000000000791b */ /* 0x003fe20003800000 */
.L_x_1494:
[----:B------:R-:W-:Y:S05]  /*1b5b0*/  BSYNC B0 ;  /* 0x0000000000007941 */ /* 0x000fea0003800000 */
.L_x_1493:
        /* <DEDUP_REMOVED lines=10> */
.L_x_1495:
        /* <DEDUP_REMOVED lines=8> */
.L_x_1496:
        /* <DEDUP_REMOVED lines=8> */
.L_x_1497:
        /* <DEDUP_REMOVED lines=8> */
.L_x_1498:
        /* <DEDUP_REMOVED lines=9> */
.L_x_1499:
[----:B------:R-:W-:Y:S01]  /*1b870*/  IMAD.MOV.U32 R10, RZ, RZ, R14 ;  /* 0x000000ffff0a7224 */ /* 0x000fe200078e000e */
[----:B------:R-:W-:Y:S06]  /*1b880*/  BRA `(.L_x_1500) ;  /* 0xffffffd400047947 */ /* 0x000fec000383ffff */
.L_x_1431:
[----:B------:R-:W-:Y:S01]  /*1b890*/  BSSY B0, `(.L_x_1501) ;  /* 0x0000006000007945 */ /* 0x000fe20003800000 */
[----:B------:R-:W-:Y:S01]  /*1b8a0*/  PLOP3.LUT P6, PT, P6, PT, PT, 0x8, 0x0 ;  /* 0x000000000000781c */ /* 0x000fe200037ce170 */
[----:B------:R-:W-:-:S12]  /*1b8b0*/  IMAD.MOV.U32 R15, RZ, RZ, -0x1 ;  /* 0xffffffffff0f7424 */ /* 0x000fd800078e00ff */
[----:B0-----:R-:W-:Y:S05]  /*1b8c0*/  WARPSYNC.COLLECTIVE R15, `(.L_x_1502) ;  /* 0x000000000f087348 */ /* 0x001fea0003c00000 */
[----:B------:R-:W-:Y:S01]  /*1b8d0*/  VOTE.ANY R14, PT, P6 ;  /* 0x00000000000e7806 */ /* 0x000fe200030e0100 */
[----:B0-----:R-:W-:Y:S06]  /*1b8e0*/  ENDCOLLECTIVE ;  /* 0x000000000000791b */ /* 0x001fec0003800000 */
.L_x_1502:
[----:B------:R-:W-:Y:S05]  /*1b8f0*/  BSYNC B0 ;  /* 0x0000000000007941 */ /* 0x000fea0003800000 */
.L_x_1501:
[----:B------:R0:W5:Y:S01]  /*1b900*/  LDL.LU R16, [R1+0xc] ;  /* 0x00000c0001107983 */ /* 0x0001620000300800 */
[----:B------:R-:W-:Y:S02]  /*1b910*/  IMAD.MOV.U32 R3, RZ, RZ, R14 ;  /* 0x000000ffff037224 */ /* 0x000fe400078e000e */
[----:B------:R-:W-:Y:S02]  /*1b920*/  IMAD.MOV.U32 R13, RZ, RZ, R5 ;  /* 0x000000ffff0d7224 */ /* 0x000fe400078e0005 */
[----:B------:R-:W1:Y:S01]  /*1b930*/  POPC R9, R3 ;  /* 0x0000000300097309 */ /* 0x000e620000000000 */
[----:B------:R-:W-:Y:S02]  /*1b940*/  IMAD.MOV.U32 R11, RZ, RZ, 0x1f ;  /* 0x0000001fff0b7424 */ /* 0x000fe400078e00ff */
[----:B------:R-:W-:Y:S02]  /*1b950*/  IMAD.MOV.U32 R15, RZ, RZ, -0x1 ;  /* 0xffffffffff0f7424 */ /* 0x000fe400078e00ff */
[----:B01----:R-:W-:-:S07]  /*1b960*/  IMAD.MOV.U32 R12, RZ, RZ, R9 ;  /* 0x000000ffff0c7224 */ /* 0x003fce00078e0009 */
[----:B-----5:R-:W-:Y:S05]  /*1b970*/  WARPSYNC.COLLECTIVE R15, `(.L_x_1503) ;  /* 0x000000000f087348 */ /* 0x020fea0003c00000 */
[----:B------:R0:W1:Y:S02]  /*1b980*/  SHFL.IDX P6, R14, R13, R12, R11 ;  /* 0x0000000c0d0e7389 */ /* 0x00006400000c000b */
[----:B01---5:R-:W-:Y:S01]  /*1b990*/  ENDCOLLECTIVE ;  /* 0x000000000000791b */ /* 0x023fe20003800000 */
.L_x_1503:
[----:B------:R-:W-:Y:S02]  /*1b9a0*/  IMAD.MOV.U32 R13, RZ, RZ, R7 ;  /* 0x000000ffff0d7224 */ /* 0x000fe400078e0007 */
[----:B------:R-:W-:-:S07]  /*1b9b0*/  IMAD.MOV.U32 R4, RZ, RZ, R14 ;  /* 0x000000ffff047224 */ /* 0x000fce00078e000e */
[----:B------:R-:W-:Y:S05]  /*1b9c0*/  WARPSYNC.COLLECTIVE R15, `(.L_x_1504) ;  /* 0x000000000f087348 */ /* 0x000fea0003c00000 */
[----:B------:R0:W1:Y:S02]  /*1b9d0*/  SHFL.IDX P6, R14, R13, R12, R11 ;  /* 0x0000000c0d0e7389 */ /* 0x00006400000c000b */
[----:B01----:R-:W-:Y:S01]  /*1b9e0*/  ENDCOLLECTIVE ;  /* 0x000000000000791b */ /* 0x003fe20003800000 */
.L_x_1504:
[----:B------:R-:W-:Y:S02]  /*1b9f0*/  IMAD.MOV.U32 R7, RZ, RZ, R14 ;  /* 0x000000ffff077224 */ /* 0x000fe400078e000e */
[----:B------:R-:W-:-:S05]  /*1ba00*/  IMAD.IADD R5, R9, 0x1, R16 ;  /* 0x0000000109057824 */ /* 0x000fca00078e0210 */
[----:B------:R1:W-:Y:S01]  /*1ba10*/  STL [R1+0xc], R5 ;  /* 0x00000c0501007387 */ /* 0x0003e20000100800 */
[----:B------:R-:W-:Y:S05]  /*1ba20*/  BRA `(.L_x_1505) ;  /* 0xffffffd000e47947 */ /* 0x000fea000383ffff */
.L_x_1433:
[----:B------:R-:W-:Y:S01]  /*1ba30*/  BSSY B0, `(.L_x_1506) ;  /* 0x0000008000007945 */ /* 0x000fe20003800000 */
[----:B------:R-:W-:Y:S02]  /*1ba40*/  IMAD.MOV.U32 R13, RZ, RZ, R2 ;  /* 0x000000ffff0d7224 */ /* 0x000fe400078e0002 */
[----:B------:R-:W-:Y:S02]  /*1ba50*/  IMAD.MOV.U32 R12, RZ, RZ, R9 ;  /* 0x000000ffff0c7224 */ /* 0x000fe400078e0009 */
[----:B------:R-:W-:Y:S02]  /*1ba60*/  IMAD.MOV.U32 R11, RZ, RZ, 0x1f ;  /* 0x0000001fff0b7424 */ /* 0x000fe400078e00ff */
[----:B------:R-:W-:-:S07]  /*1ba70*/  IMAD.MOV.U32 R15, RZ, RZ, -0x1 ;  /* 0xffffffffff0f7424 */ /* 0x000fce00078e00ff */
[----:B01----:R-:W-:Y:S05]  /*1ba80*/  WARPSYNC.COLLECTIVE R15, `(.L_x_1507) ;  /* 0x000000000f087348 */ /* 0x003fea0003c00000 */
[----:B------:R2:W3:Y:S02]  /*1ba90*/  SHFL.IDX P6, R14, R13, R12, R11 ;  /* 0x0000000c0d0e7389 */ /* 0x0004e400000c000b */
[----:B0123--:R-:W-:Y:S01]  /*1baa0*/  ENDCOLLECTIVE ;  /* 0x000000000000791b */ /* 0x00ffe20003800000 */
.L_x_1507:
[----:B------:R-:W-:Y:S05]  /*1bab0*/  BSYNC B0 ;  /* 0x0000000000007941 */ /* 0x000fea0003800000 */
.L_x_1506:
[----:B------:R-:W-:Y:S01]  /*1bac0*/  IMAD.MOV.U32 R2, RZ, RZ, R14 ;  /* 0x000000ffff027224 */ /* 0x000fe200078e000e */
[----:B------:R-:W-:Y:S06]  /*1bad0*/  BRA `(.L_x_1508) ;  /* 0xffffffd000d07947 */ /* 0x000fec000383ffff */
.L_x_1439:
[----:B0-----:R0:W1:Y:S02]  /*1bae0*/  SYNCS.PHASECHK.TRANS64.TRYWAIT P0, [R0+URZ+0x30820], R3 ;  /* 0x03082003000075a7 */ /* 0x001064000800017f */
[----:B-1----:R-:W-:Y:S05]  /*1baf0*/  @!P0 NANOSLEEP.SYNCS 0x989680 ;  /* 0x009896800000895d */ /* 0x002fea0003900000 */
[----:B------:R-:W1:Y:S02]  /*1bb00*/  @!P0 SYNCS.PHASECHK.TRANS64 P0, [R0+URZ+0x30820], R3 ;  /* 0x03082003000085a7 */ /* 0x000e64000800007f */
[----:B-1----:R-:W-:Y:S05]  /*1bb10*/  @!P0 BRA `(.L_x_1439) ;  /* 0xfffffffc00f08947 */ /* 0x002fea000383ffff */
[----:B------:R-:W-:Y:S05]  /*1bb20*/  BRA `(.L_x_1509) ;  /* 0xffffffdc00747947 */ /* 0x000fea000383ffff */
.L_x_1440:
[----:B------:R-:W1:Y:S01]  /*1bb30*/  S2R R2, SR_TID.X ;  /* 0x0000000000027919 */ /* 0x000e620000002100 */
[----:B------:R-:W-:Y:S01]  /*1bb40*/  BSSY B0, `(.L_x_1510) ;  /* 0x000000a000007945 */ /* 0x000fe20003800000 */
[----:B------:R-:W-:Y:S02]  /*1bb50*/  IMAD.MOV.U32 R12, RZ, RZ, RZ ;  /* 0x000000ffff0c7224 */ /* 0x000fe400078e00ff */
[----:B---3--:R-:W-:Y:S02]  /*1bb60*/  IMAD.MOV.U32 R11, RZ, RZ, 0x1f ;  /* 0x0000001fff0b7424 */ /* 0x008fe400078e00ff */
[----:B------:R-:W-:Y:S01]  /*1bb70*/  IMAD.MOV.U32 R15, RZ, RZ, -0x1 ;  /* 0xffffffffff0f7424 */ /* 0x000fe200078e00ff */
[----:B-1----:R-:W-:-:S04]  /*1bb80*/  SHF.R.U32.HI R2, RZ, 0x5, R2 ;  /* 0x00000005ff027819 */ /* 0x002fc80000011602 */
[----:B------:R-:W-:-:S05]  /*1bb90*/  LOP3.LUT R2, R2, 0x3, RZ, 0xc0, !PT ;  /* 0x0000000302027812 */ /* 0x000fca00078ec0ff */
[----:B------:R-:W-:-:S07]  /*1bba0*/  IMAD.MOV.U32 R13, RZ, RZ, R2 ;  /* 0x000000ffff0d7224 */ /* 0x000fce00078e0002 */
[----:B0-----:R-:W-:Y:S05]  /*1bbb0*/  WARPSYNC.COLLECTIVE R15, `(.L_x_1511) ;  /* 0x000000000f087348 */ /* 0x001fea0003c00000 */
[----:B------:R1:W2:Y:S02]  /*1bbc0*/  SHFL.IDX P6, R14, R13, R12, R11 ;  /* 0x0000000c0d0e7389 */ /* 0x0002a400000c000b */
[----:B012---:R-:W-:Y:S01]  /*1bbd0*/  ENDCOLLECTIVE ;  /* 0x000000000000791b */ /* 0x007fe20003800000 */
.L_x_1511:
[----:B------:R-:W-:Y:S05]  /*1bbe0*/  BSYNC B0 ;  /* 0x0000000000007941 */ /* 0x000fea0003800000 */
.L_x_1510:
[----:B------:R-:W-:Y:S05]  /*1bbf0*/  BRA `(.L_x_1512) ;  /* 0xffffffdc005c7947 */ /* 0x000fea000383ffff */
.L_x_1443:
[----:B------:R-:W-:Y:S01]  /*1bc00*/  BSSY B1, `(.L_x_1513) ;  /* 0x0000006000017945 */ /* 0x000fe20003800000 */
[----:B------:R-:W-:-:S07]  /*1bc10*/  IMAD.MOV.U32 R15, RZ, RZ, -0x1 ;  /* 0xffffffffff0f7424 */ /* 0x000fce00078e00ff */
[----:B01-3--:R-:W-:Y:S05]  /*1bc20*/  WARPSYNC.COLLECTIVE R15, `(.L_x_1514) ;  /* 0x000000000f0c7348 */ /* 0x00bfea0003c00000 */
[----:B------:R-:W-:Y:S02]  /*1bc30*/  ELECT P6, UR62, PT ;  /* 0x00000000003e782f */ /* 0x000fe400038c0000 */
[----:B------:R-:W-:Y:S01]  /*1bc40*/  MOV R14, UR62 ;  /* 0x0000003e000e7c02 */ /* 0x000fe20008000f00 */
[----:B01-3--:R-:W-:Y:S10]  /*1bc50*/  ENDCOLLECTIVE ;  /* 0x000000000000791b */ /* 0x00bff40003800000 */
.L_x_1514:
[----:B------:R-:W-:Y:S05]  /*1bc60*/  BSYNC B1 ;  /* 0x0000000000017941 */ /* 0x000fea0003800000 */
.L_x_1513:
[----:B------:R-:W-:Y:S05]  /*1bc70*/  BRA `(.L_x_1515) ;  /* 0xffffffdc00547947 */ /* 0x000fea000383ffff */
.L_x_1445:
[----:B0-----:R0:W1:Y:S02]  /*1bc80*/  SYNCS.PHASECHK.TRANS64.TRYWAIT P0, [R6+URZ], R5 ;  /* 0x00000005060075a7 */ /* 0x001064000800017f */
[----:B-1----:R-:W-:Y:S05]  /*1bc90*/  @!P0 NANOSLEEP.SYNCS 0x989680 ;  /* 0x009896800000895d */ /* 0x002fea0003900000 */
[----:B------:R-:W1:Y:S02]  /*1bca0*/  @!P0 SYNCS.PHASECHK.TRANS64 P0, [R6+URZ], R5 ;  /* 0x00000005060085a7 */ /* 0x000e64000800007f */
[----:B-1----:R-:W-:Y:S05]  /*1bcb0*/  @!P0 BRA `(.L_x_1445) ;  /* 0xfffffffc00f08947 */ /* 0x002fea000383ffff */
[----:B------:R-:W-:Y:S05]  /*1bcc0*/  BRA `(.L_x_1516) ;  /* 0xffffffdc00947947 */ /* 0x000fea000383ffff */
.L_x_1446:
[----:B-1----:R1:W2:Y:S02]  /*1bcd0*/  SYNCS.PHASECHK.TRANS64.TRYWAIT P0, [R7+URZ], R2 ;  /* 0x00000002070075a7 */ /* 0x0022a4000800017f */
[----:B--2---:R-:W-:Y:S05]  /*1bce0*/  @!P0 NANOSLEEP.SYNCS 0x989680 ;  /* 0x009896800000895d */ /* 0x004fea0003900000 */
[----:B------:R-:W2:Y:S02]  /*1bcf0*/  @!P0 SYNCS.PHASECHK.TRANS64 P0, [R7+URZ], R2 ;  /* 0x00000002070085a7 */ /* 0x000ea4000800007f */
[----:B--2---:R-:W-:Y:S05]  /*1bd00*/  @!P0 BRA `(.L_x_1446) ;  /* 0xfffffffc00f08947 */ /* 0x004fea000383ffff */
[----:B------:R-:W-:Y:S05]  /*1bd10*/  BRA `(.L_x_1517) ;  /* 0xffffffdc00887947 */ /* 0x000fea000383ffff */
.L_x_1448:
[----:B--2---:R2:W4:Y:S02]  /*1bd20*/  SYNCS.PHASECHK.TRANS64.TRYWAIT P0, [R4+URZ], R5 ;  /* 0x00000005040075a7 */ /* 0x004524000800017f */
[----:B----4-:R-:W-:Y:S05]  /*1bd30*/  @!P0 NANOSLEEP.SYNCS 0x989680 ;  /* 0x009896800000895d */ /* 0x010fea0003900000 */
[----:B------:R-:W4:Y:S02]  /*1bd40*/  @!P0 SYNCS.PHASECHK.TRANS64 P0, [R4+URZ], R5 ;  /* 0x00000005040085a7 */ /* 0x000f24000800007f */
[----:B----4-:R-:W-:Y:S05]  /*1bd50*/  @!P0 BRA `(.L_x_1448) ;  /* 0xfffffffc00f08947 */ /* 0x010fea000383ffff */
[----:B------:R-:W-:Y:S05]  /*1bd60*/  BRA `(.L_x_1518) ;  /* 0xffffffdc008c7947 */ /* 0x000fea000383ffff */
.L_x_1519:
        /* <DEDUP_REMOVED lines=9> */
.L_x_14843:


//--------------------- .text._ZN7cutlass13device_kernelIN5flash11enable_sm90INS1_16FlashAttnFwdSm90INS1_25CollectiveMainloopFwdSm90ILi2EN4cute5tupleIJNS5_1CILi1EEES8_S8_EEENS6_IJNS7_ILi128EEENS7_ILi64EEENS7_ILi256EEEEEELi256ENS_10bfloat16_tEfNS_4arch4Sm90ELb0ELb1ELb0ELb1ELb0ELb1ELb0ELb1ELb1ELb1ELb1ELb0EEENS1_21CollectiveEpilogueFwdINS6_IJSA_SC_SB_EEES9_SE_SG_Li256ELb1ELb1ELb1ELb0EEENS1_36VarlenDynamicPersistentTileSchedulerILi128ELi64ELi256ELi128ELb1ELb1ELb1ELb1ELb0ELb1EEEEEEEEEvNT_6ParamsE --------------------------
	.section	.text._ZN7cutlass13device_kernelIN5flash11enable_sm90INS1_16FlashAttnFwdSm90INS1_25CollectiveMainloopFwdSm90ILi2EN4cute5tupleIJNS5_1CILi1EEES8_S8_EEENS6_IJNS7_ILi128EEENS7_ILi64EEENS7_ILi256EEEEEELi256ENS_10bfloat16_tEfNS_4arch4Sm90ELb0ELb1ELb0ELb1ELb0ELb1ELb0ELb1ELb1ELb1ELb1ELb0EEENS1_21CollectiveEpilogueFwdINS6_IJSA_SC_SB_EEES9_SE_SG_Li256ELb1ELb1ELb1ELb0EEENS1_36VarlenDynamicPersistentTileSchedulerILi128ELi64ELi256ELi128ELb1ELb1ELb1ELb1ELb0ELb1EEEEEEEEEvNT_6ParamsE,"ax",@progbits
	.align	128
.text._ZN7cutlass13device_kernelIN5flash11enable_sm90INS1_16FlashAttnFwdSm90INS1_25CollectiveMainloopFwdSm90ILi2EN4cute5tupleIJNS5_1CILi1EEES8_S8_EEENS6_IJNS7_ILi128EEENS7_ILi64EEENS7_ILi256EEEEEELi256ENS_10bfloat16_tEfNS_4arch4Sm90ELb0ELb1ELb0ELb1ELb0ELb1ELb0ELb1ELb1ELb1ELb1ELb0EEENS1_21CollectiveEpilogueFwdINS6_IJSA_SC_SB_EEES9_SE_SG_Li256ELb1ELb1ELb1ELb0EEENS1_36VarlenDynamicPersistentTileSchedulerILi128ELi64ELi256ELi128ELb1ELb1ELb1ELb1ELb0ELb1EEEEEEEEEvNT_6ParamsE:
        .type           _ZN7cutlass13device_kernelIN5flash11enable_sm90INS1_16FlashAttnFwdSm90INS1_25CollectiveMainloopFwdSm90ILi2EN4cute5tupleIJNS5_1CILi1EEES8_S8_EEENS6_IJNS7_ILi128EEENS7_ILi64EEENS7_ILi256EEEEEELi256ENS_10bfloat16_tEfNS_4arch4Sm90ELb0ELb1ELb0ELb1ELb0ELb1ELb0ELb1ELb1ELb1ELb1ELb0EEENS1_21CollectiveEpilogueFwdINS6_IJSA_SC_SB_EEES9_SE_SG_Li256ELb1ELb1ELb1ELb0EEENS1_36VarlenDynamicPersistentTileSchedulerILi128ELi64ELi256ELi128ELb1ELb1ELb1ELb1ELb0ELb1EEEEEEEEEvNT_6ParamsE,@function
        .size           _ZN7cutlass13device_kernelIN5flash11enable_sm90INS1_16FlashAttnFwdSm90INS1_25CollectiveMainloopFwdSm90ILi2EN4cute5tupleIJNS5_1CILi1EEES8_S8_EEENS6_IJNS7_ILi128EEENS7_ILi64EEENS7_ILi256EEEEEELi256ENS_10bfloat16_tEfNS_4arch4Sm90ELb0ELb1ELb0ELb1ELb0ELb1ELb0ELb1ELb1ELb1ELb1ELb0EEENS1_21CollectiveEpilogueFwdINS6_IJSA_SC_SB_EEES9_SE_SG_Li256ELb1ELb1ELb1ELb0EEENS1_36VarlenDynamicPersistentTileSchedulerILi128ELi64ELi256ELi128ELb1ELb1ELb1ELb1ELb0ELb1EEEEEEEEEvNT_6ParamsE,(.L_x_14844 - _ZN7cutlass13device_kernelIN5flash11enable_sm90INS1_16FlashAttnFwdSm90INS1_25CollectiveMainloopFwdSm90ILi2EN4cute5tupleIJNS5_1CILi1EEES8_S8_EEENS6_IJNS7_ILi128EEENS7_ILi64EEENS7_ILi256EEEEEELi256ENS_10bfloat16_tEfNS_4arch4Sm90ELb0ELb1ELb0ELb1ELb0ELb1ELb0ELb1ELb1ELb1ELb1ELb0EEENS1_21CollectiveEpilogueFwdINS6_IJSA_SC_SB_EEES9_SE_SG_Li256ELb1ELb1ELb1ELb0EEENS1_36VarlenDynamicPersistentTileSchedulerILi128ELi64ELi256ELi128ELb1ELb1ELb1ELb1ELb0ELb1EEEEEEEEEvNT_6ParamsE)
        .other          _ZN7cutlass13device_kernelIN5flash11enable_sm90INS1_16FlashAttnFwdSm90INS1_25CollectiveMainloopFwdSm90ILi2EN4cute5tupleIJNS5_1CILi1EEES8_S8_EEENS6_IJNS7_ILi128EEENS7_ILi64EEENS7_ILi256EEEEEELi256ENS_10bfloat16_tEfNS_4arch4Sm90ELb0ELb1ELb0ELb1ELb0ELb1ELb0ELb1ELb1ELb1ELb1ELb0EEENS1_21CollectiveEpilogueFwdINS6_IJSA_SC_SB_EEES9_SE_SG_Li256ELb1ELb1ELb1ELb0EEENS1_36VarlenDynamicPersistentTileSchedulerILi128ELi64ELi256ELi128ELb1ELb1ELb1ELb1ELb0ELb1EEEEEEEEEvNT_6ParamsE,@"STO_CUDA_ENTRY STV_DEFAULT"
_ZN7cutlass13device_kernelIN5flash11enable_sm90INS1_16FlashAttnFwdSm90INS1_25CollectiveMainloopFwdSm90ILi2EN4cute5tupleIJNS5_1CILi1EEES8_S8_EEENS6_IJNS7_ILi128EEENS7_ILi64EEENS7_ILi256EEEEEELi256ENS_10bfloat16_tEfNS_4arch4Sm90ELb0ELb1ELb0ELb1ELb0ELb1ELb0ELb1ELb1ELb1ELb1ELb0EEENS1_21CollectiveEpilogueFwdINS6_IJSA_SC_SB_EEES9_SE_SG_Li256ELb1ELb1ELb1ELb0EEENS1_36VarlenDynamicPersistentTileSchedulerILi128ELi64ELi256ELi128ELb1ELb1ELb1ELb1ELb0ELb1EEEEEEEEEvNT_6ParamsE:
        /* <DEDUP_REMOVED lines=24> */
.L_x_1521:
[----:B------:R-:W-:Y:S05]  /*0180*/  BSYNC B0 ;  /* 0x0000000000007941 */ /* 0x000fea0003800000 */
.L_x_1520:
        /* <DEDUP_REMOVED lines=41> */
.L_x_1522:
        /* <DEDUP_REMOVED lines=22> */
.L_x_1523:
        /* <DEDUP_REMOVED lines=18> */
.L_x_1524:
        /* <DEDUP_REMOVED lines=22> */
.L_x_1525:
        /* <DEDUP_REMOVED lines=22> */
.L_x_1526:
        /* <DEDUP_REMOVED lines=9> */
.L_x_1529:
        /* <DEDUP_REMOVED lines=8> */
[----:B-1----:R-:W-:-:S06]  /*0a70*/  ULEA UR4, UR5, UR4, 0x18 ;  /* 0x0000000405047291 */ /* 0x002fcc000f8ec03f */
[----:B------:R-:W-:Y:S01]  /*0a80*/  IMAD.U32 R16, RZ, RZ, UR4 ;  /* 0x00000004ff107e24 */ /* 0x000fe2000f8e00ff */
[----:B------:R-:W-:-:S04]  /*0a90*/  ULDC UR4, c[0x0][0xc3c] ;  /* 0x00030f0000047ab9 */ /* 0x000fc80000000800 */
[----:B------:R-:W1:Y:S01]  /*0aa0*/  LDS.128 R24, [R16+0x308d0] ;  /* 0x0308d00010187984 */ /* 0x000e620000000c00 */
[----:B------:R-:W-:Y:S06]  /*0ab0*/  BAR.ARV 0x4, 0x180 ;  /* 0x0106000000007b1d */ /* 0x000fec0000002000 */
[----:B-1----:R-:W-:-:S13]  /*0ac0*/  ISETP.GE.AND P0, PT, R27, UR4, PT ;  /* 0x000000041b007c0c */ /* 0x002fda000bf06270 */
[----:B------:R-:W-:Y:S05]  /*0ad0*/  @P0 BRA `(.L_x_1530) ;  /* 0x000002d800740947 */ /* 0x000fea0003800000 */
[----:B------:R-:W2:Y:S01]  /*0ae0*/  LDL R0, [R1+0xa4] ;  /* 0x0000a40001007983 */ /* 0x000ea20000100800 */
[----:B------:R-:W-:Y:S02]  /*0af0*/  VIADD R6, R6, 0xffffff80 ;  /* 0xffffff8006067836 */ /* 0x000fe40000000000 */
[----:B------:R-:W-:Y:S02]  /*0b00*/  IMAD.MOV.U32 R237, RZ, RZ, RZ ;  /* 0x000000ffffed7224 */ /* 0x000fe400078e00ff */
[----:B------:R-:W-:Y:S01]  /*0b10*/  IMAD.MOV.U32 R205, RZ, RZ, RZ ;  /* 0x000000ffffcd7224 */ /* 0x000fe200078e00ff */
[----:B------:R-:W-:-:S04]  /*0b20*/  SHF.R.S32.HI R3, RZ, 0x1f, R6 ;  /* 0x0000001fff037819 */ /* 0x000fc80000011406 */
[CC--:B0-----:R-:W-:Y:S02]  /*0b30*/  LEA.HI R2, R3.reuse, R6.reuse, RZ, 0x4 ;  /* 0x0000000603027211 */ /* 0x0c1fe400078f20ff */
[CC--:B------:R-:W-:Y:S02]  /*0b40*/  LEA.HI R4, R3.reuse, R6.reuse, RZ, 0x5 ;  /* 0x0000000603047211 */ /* 0x0c0fe400078f28ff */
[----:B------:R-:W-:Y:S02]  /*0b50*/  SHF.R.S32.HI R7, RZ, 0x4, R2 ;  /* 0x00000004ff077819 */ /* 0x000fe40000011402 */
[----:B------:R-:W-:Y:S01]  /*0b60*/  LOP3.LUT R5, R2, 0x3fffff0, RZ, 0xc0, !PT ;  /* 0x03fffff002057812 */ /* 0x000fe200078ec0ff */
[----:B------:R-:W-:Y:S01]  /*0b70*/  IMAD.SHL.U32 R4, R4, 0x20, RZ ;  /* 0x0000002004047824 */ /* 0x000fe200078e00ff */
[----:B------:R-:W-:Y:S02]  /*0b80*/  LEA.HI R2, R2, R7, RZ, 0x1 ;  /* 0x0000000702027211 */ /* 0x000fe400078f08ff */
[----:B------:R-:W-:Y:S01]  /*0b90*/  LEA.HI R23, R3, R6, RZ, 0x3 ;  /* 0x0000000603177211 */ /* 0x000fe200078f18ff */
[----:B------:R-:W-:Y:S01]  /*0ba0*/  IMAD.IADD R5, R6, 0x1, -R5 ;  /* 0x0000000106057824 */ /* 0x000fe200078e0a05 */
[----:B------:R-:W-:-:S02]  /*0bb0*/  LOP3.LUT R2, R2, 0x1ffffffe, RZ, 0xc0, !PT ;  /* 0x1ffffffe02027812 */ /* 0x000fc400078ec0ff */
[----:B------:R-:W-:Y:S02]  /*0bc0*/  LOP3.LUT R4, R4, 0xfffffc00, RZ, 0xc0, !PT ;  /* 0xfffffc0004047812 */ /* 0x000fe400078ec0ff */
[----:B------:R-:W-:Y:S01]  /*0bd0*/  LEA.HI R10, R3, R6, RZ, 0x2 ;  /* 0x00000006030a7211 */ /* 0x000fe200078f10ff */
[----:B------:R-:W-:-:S03]  /*0be0*/  IMAD.IADD R2, R7, 0x1, -R2 ;  /* 0x0000000107027824 */ /* 0x000fc600078e0a02 */
[----:B------:R-:W-:-:S05]  /*0bf0*/  LOP3.LUT R13, R10, 0xfffffffc, RZ, 0xc0, !PT ;  /* 0xfffffffc0a0d7812 */ /* 0x000fca00078ec0ff */
[----:B------:R-:W-:Y:S01]  /*0c00*/  IMAD.IADD R13, R6, 0x1, -R13 ;  /* 0x00000001060d7824 */ /* 0x000fe200078e0a0d */
[----:B--2---:R-:W-:Y:S02]  /*0c10*/  R2UR UR4, R0 ;  /* 0x00000000000472ca */ /* 0x004fe400000e0000 */
[----:B------:R-:W-:-:S04]  /*0c20*/  LEA.HI R0, R3, R6, RZ, 0x7 ;  /* 0x0000000603007211 */ /* 0x000fc800078f38ff */
[----:B------:R-:W-:-:S05]  /*0c30*/  LOP3.LUT R9, R0, 0xffffff80, RZ, 0xc0, !PT ;  /* 0xffffff8000097812 */ /* 0x000fca00078ec0ff */
[----:B------:R-:W-:Y:S02]  /*0c40*/  IMAD.IADD R28, R6, 0x1, -R9 ;  /* 0x00000001061c7824 */ /* 0x000fe400078e0a09 */
[----:B------:R-:W-:Y:S01]  /*0c50*/  IMAD R9, R5, 0x40, R4 ;  /* 0x0000004005097824 */ /* 0x000fe200078e0204 */
[----:B------:R-:W-:Y:S01]  /*0c60*/  LEA.HI R4, R3, R6, RZ, 0x6 ;  /* 0x0000000603047211 */ /* 0x000fe200078f30ff */
[----:B------:R-:W-:Y:S01]  /*0c70*/  ULOP3.LUT UR4, UR4, 0x1, URZ, 0xfc, !UPT ;  /* 0x0000000104047892 */ /* 0x000fe2000f8efc3f */
[----:B------:R-:W-:Y:S01]  /*0c80*/  SHF.R.S32.HI R7, RZ, 0x1f, R28 ;  /* 0x0000001fff077819 */ /* 0x000fe2000001141c */
[----:B------:R-:W-:Y:S01]  /*0c90*/  STL [R1+0x7c], R28 ;  /* 0x00007c1c01007387 */ /* 0x000fe20000100800 */
[----:B------:R-:W-:Y:S01]  /*0ca0*/  LOP3.LUT R3, R23, 0xfffffff8, RZ, 0xc0, !PT ;  /* 0xfffffff817037812 */ /* 0x000fe200078ec0ff */
[----:B------:R-:W-:Y:S01]  /*0cb0*/  IMAD.SHL.U32 R4, R4, 0x8, RZ ;  /* 0x0000000804047824 */ /* 0x000fe200078e00ff */
[----:B------:R-:W-:Y:S02]  /*0cc0*/  LEA.HI R8, R7, R28, RZ, 0x2 ;  /* 0x0000001c07087211 */ /* 0x000fe400078f10ff */
[----:B------:R-:W-:Y:S01]  /*0cd0*/  SHF.R.S32.HI R5, RZ, 0x7, R0 ;  /* 0x00000007ff057819 */ /* 0x000fe20000011400 */
[----:B------:R-:W-:Y:S01]  /*0ce0*/  IMAD.IADD R12, R6, 0x1, -R3 ;  /* 0x00000001060c7824 */ /* 0x000fe200078e0a03 */
[--C-:B------:R-:W-:Y:S01]  /*0cf0*/  SHF.R.S32.HI R10, RZ, 0x2, R8.reuse ;  /* 0x00000002ff0a7819 */ /* 0x100fe20000011408 */
[----:B------:R-:W-:Y:S01]  /*0d00*/  IMAD R3, R2, 0x8, R9 ;  /* 0x0000000802037824 */ /* 0x000fe200078e0209 */
[----:B------:R-:W-:Y:S01]  /*0d10*/  SHF.R.S32.HI R11, RZ, 0x1f, R8 ;  /* 0x0000001fff0b7819 */ /* 0x000fe20000011408 */
[----:B------:R-:W-:Y:S01]  /*0d20*/  IMAD.SHL.U32 R200, R12, 0x4, RZ ;  /* 0x000000040cc87824 */ /* 0x000fe200078e00ff */
[----:B------:R-:W-:Y:S01]  /*0d30*/  LEA.HI R0, R0, R5, RZ, 0x1 ;  /* 0x0000000500007211 */ /* 0x000fe200078f08ff */
[----:B------:R-:W-:Y:S01]  /*0d40*/  STL [R1+0x44], R12 ;  /* 0x0000440c01007387 */ /* 0x000fe20000100800 */
[----:B------:R-:W-:Y:S01]  /*0d50*/  LEA.HI R11, R11, R10, RZ, 0x3 ;  /* 0x0000000a0b0b7211 */ /* 0x000fe200078f18ff */
[----:B------:R-:W-:Y:S01]  /*0d60*/  VIADD R233, R200, 0x40 ;  /* 0x00000040c8e97836 */ /* 0x000fe20000000000 */
[----:B------:R-:W-:Y:S01]  /*0d70*/  SHF.R.S32.HI R23, RZ, 0x3, R23 ;  /* 0x00000003ff177819 */ /* 0x000fe20000011417 */
[----:B------:R0:W-:Y:S01]  /*0d80*/  STL [R1+0xa0], R3 ;  /* 0x0000a00301007387 */ /* 0x0001e20000100800 */
[----:B------:R-:W-:Y:S01]  /*0d90*/  LOP3.LUT R0, R0, 0x3fffffe, RZ, 0xc0, !PT ;  /* 0x03fffffe00007812 */ /* 0x000fe200078ec0ff */
[----:B------:R-:W-:Y:S01]  /*0da0*/  IMAD.IADD R226, R200, 0x1, R233 ;  /* 0x00000001c8e27824 */ /* 0x000fe200078e02e9 */
[----:B------:R-:W-:Y:S01]  /*0db0*/  LOP3.LUT R11, R11, 0xfffffff8, RZ, 0xc0, !PT ;  /* 0xfffffff80b0b7812 */ /* 0x000fe200078ec0ff */
[----:B------:R-:W-:Y:S01]  /*0dc0*/  IMAD.SHL.U32 R18, R12, 0x8, RZ ;  /* 0x000000080c127824 */ /* 0x000fe200078e00ff */
[----:B------:R-:W-:Y:S01]  /*0dd0*/  LEA.HI R7, R7, R28, RZ, 0x5 ;  /* 0x0000001c07077211 */ /* 0x000fe200078f28ff */
[----:B------:R-:W-:Y:S01]  /*0de0*/  IMAD.IADD R0, R5, 0x1, -R0 ;  /* 0x0000000105007824 */ /* 0x000fe200078e0a00 */
[----:B------:R-:W-:Y:S01]  /*0df0*/  LEA.HI R2, R13, R13, RZ, 0x1 ;  /* 0x0000000d0d027211 */ /* 0x000fe200078f08ff */
[----:B------:R-:W-:Y:S01]  /*0e00*/  IMAD.IADD R10, R10, 0x1, -R11 ;  /* 0x000000010a0a7824 */ /* 0x000fe200078e0a0b */
[----:B------:R-:W-:Y:S01]  /*0e10*/  SHF.R.S32.HI R7, RZ, 0x5, R7 ;  /* 0x00000005ff077819 */ /* 0x000fe20000011407 */
[C---:B0-----:R-:W-:Y:S01]  /*0e20*/  VIADD R3, R23.reuse, 0x40 ;  /* 0x0000004017037836 */ /* 0x041fe20000000000 */
[----:B------:R-:W-:Y:S01]  /*0e30*/  LOP3.LUT R2, R2, 0x1ffffffe, RZ, 0xc0, !PT ;  /* 0x1ffffffe02027812 */ /* 0x000fe200078ec0ff */
[----:B------:R-:W-:Y:S01]  /*0e40*/  VIADD R5, R23, 0x60 ;  /* 0x0000006017057836 */ /* 0x000fe20000000000 */
[----:B------:R-:W-:Y:S01]  /*0e50*/  SHF.R.S32.HI R9, RZ, 0x1f, R226 ;  /* 0x0000001fff097819 */ /* 0x000fe200000114e2 */
[----:B------:R-:W-:Y:S01]  /*0e60*/  IMAD R7, R7, 0x10, R10 ;  /* 0x0000001007077824 */ /* 0x000fe200078e020a */
[----:B------:R-:W-:Y:S01]  /*0e70*/  SHF.R.S32.HI R6, RZ, 0x1f, R3 ;  /* 0x0000001fff067819 */ /* 0x000fe20000011403 */
[----:B------:R-:W-:Y:S01]  /*0e80*/  IMAD.IADD R2, R13, 0x1, -R2 ;  /* 0x000000010d027824 */ /* 0x000fe200078e0a02 */
[----:B------:R-:W-:Y:S01]  /*0e90*/  SHF.R.S32.HI R10, RZ, 0x1f, R5 ;  /* 0x0000001fff0a7819 */ /* 0x000fe20000011405 */
[----:B------:R-:W-:Y:S01]  /*0ea0*/  VIADD R24, R23, 0x20 ;  /* 0x0000002017187836 */ /* 0x000fe20000000000 */
[----:B------:R-:W-:Y:S01]  /*0eb0*/  LEA.HI R6, R6, R3, RZ, 0x3 ;  /* 0x0000000306067211 */ /* 0x000fe200078f18ff */
[----:B------:R-:W-:Y:S01]  /*0ec0*/  IMAD.SHL.U32 R3, R3, 0x40, RZ ;  /* 0x0000004003037824 */ /* 0x000fe200078e00ff */
[----:B------:R-:W-:Y:S01]  /*0ed0*/  LEA.HI R11, R10, R5, RZ, 0x3 ;  /* 0x000000050a0b7211 */ /* 0x000fe200078f18ff */
[----:B------:R-:W-:Y:S01]  /*0ee0*/  IMAD.SHL.U32 R5, R5, 0x40, RZ ;  /* 0x0000004005057824 */ /* 0x000fe200078e00ff */
[----:B------:R-:W-:Y:S01]  /*0ef0*/  LOP3.LUT R30, R4, 0xfffffe00, RZ, 0xc0, !PT ;  /* 0xfffffe00041e7812 */ /* 0x000fe200078ec0ff */
[----:B------:R-:W-:Y:S01]  /*0f00*/  IMAD.SHL.U32 R10, R6, 0x40, RZ ;  /* 0x00000040060a7824 */ /* 0x000fe200078e00ff */
[----:B------:R-:W-:Y:S01]  /*0f10*/  LOP3.LUT R3, R3, 0x1c0, RZ, 0xc0, !PT ;  /* 0x000001c003037812 */ /* 0x000fe200078ec0ff */
[----:B------:R-:W-:Y:S01]  /*0f20*/  IMAD.SHL.U32 R15, R11, 0x40, RZ ;  /* 0x000000400b0f7824 */ /* 0x000fe200078e00ff */
[----:B------:R-:W-:Y:S01]  /*0f30*/  LOP3.LUT R13, R5, 0x1c0, RZ, 0xc0, !PT ;  /* 0x000001c0050d7812 */ /* 0x000fe200078ec0ff */
[----:B------:R-:W-:Y:S01]  /*0f40*/  IMAD R21, R0, 0x40, R7 ;  /* 0x0000004000157824 */ /* 0x000fe200078e0207 */
[----:B------:R-:W-:Y:S01]  /*0f50*/  LEA.HI R6, R9, R226, RZ, 0x3 ;  /* 0x000000e209067211 */ /* 0x000fe200078f18ff */
[----:B------:R-:W-:Y:S01]  /*0f60*/  IMAD.SHL.U32 R0, R24, 0x40, RZ ;  /* 0x0000004018007824 */ /* 0x000fe200078e00ff */
[--C-:B------:R-:W-:Y:S01]  /*0f70*/  LOP3.LUT R5, R3, 0x38, R18.reuse, 0xf8, !PT ;  /* 0x0000003803057812 */ /* 0x100fe200078ef812 */
[----:B------:R-:W-:Y:S01]  /*0f80*/  IMAD.SHL.U32 R22, R23, 0x40, RZ ;  /* 0x0000004017167824 */ /* 0x000fe200078e00ff */
[----:B------:R-:W-:Y:S01]  /*0f90*/  SHF.R.U32.HI R11, RZ, 0x3, R3 ;  /* 0x00000003ff0b7819 */ /* 0x000fe20000011603 */
[----:B------:R-:W-:Y:S01]  /*0fa0*/  STL [R1+0x9c], R21 ;  /* 0x00009c1501007387 */ /* 0x000fe20000100800 */
[----:B------:R-:W-:Y:S01]  /*0fb0*/  LOP3.LUT R10, R10, 0xfffffe00, RZ, 0xc0, !PT ;  /* 0xfffffe000a0a7812 */ /* 0x000fe200078ec0ff */
[C---:B------:R-:W-:Y:S01]  /*0fc0*/  VIADD R234, R200.reuse, 0x20 ;  /* 0x00000020c8ea7836 */ /* 0x040fe20000000000 */
[C---:B------:R-:W-:Y:S01]  /*0fd0*/  LOP3.LUT R14, R13.reuse, 0x38, R18, 0xf8, !PT ;  /* 0x000000380d0e7812 */ /* 0x040fe200078ef812 */
[----:B------:R-:W-:Y:S01]  /*0fe0*/  STL [R1+0x28], R30 ;  /* 0x0000281e01007387 */ /* 0x000fe20000100800 */
[----:B------:R-:W-:Y:S01]  /*0ff0*/  SHF.R.U32.HI R17, RZ, 0x3, R13 ;  /* 0x00000003ff117819 */ /* 0x000fe2000001160d */
[----:B------:R-:W-:Y:S01]  /*1000*/  VIADD R235, R200, 0x60 ;  /* 0x00000060c8eb7836 */ /* 0x000fe20000000000 */
[----:B------:R-:W-:-:S02]  /*1010*/  LOP3.LUT R20, R13, 0x38, R6, 0xf8, !PT ;  /* 0x000000380d147812 */ /* 0x000fc400078ef806 */
[----:B------:R-:W-:Y:S02]  /*1020*/  LOP3.LUT R13, R10, R5, R11, 0xf6, !PT ;  /* 0x000000050a0d7212 */ /* 0x000fe400078ef60b */
[----:B------:R-:W-:Y:S02]  /*1030*/  SHF.R.S32.HI R5, RZ, 0x1f, R24 ;  /* 0x0000001fff057819 */ /* 0x000fe40000011418 */
[----:B------:R-:W-:Y:S02]  /*1040*/  LEA.HI R9, R9, R226, RZ, 0x6 ;  /* 0x000000e209097211 */ /* 0x000fe400078f30ff */
[----:B------:R-:W-:Y:S02]  /*1050*/  LEA.HI R5, R5, R24, RZ, 0x3 ;  /* 0x0000001805057211 */ /* 0x000fe400078f18ff */
[----:B------:R-:W-:Y:S01]  /*1060*/  LOP3.LUT R29, R0, 0x1c0, RZ, 0xc0, !PT ;  /* 0x000001c0001d7812 */ /* 0x000fe200078ec0ff */
[----:B------:R-:W-:Y:S01]  /*1070*/  IMAD.SHL.U32 R9, R9, 0x80, RZ ;  /* 0x0000008009097824 */ /* 0x000fe200078e00ff */
[----:B------:R-:W-:Y:S01]  /*1080*/  LOP3.LUT R12, R3, 0x38, R6, 0xf8, !PT ;  /* 0x00000038030c7812 */ /* 0x000fe200078ef806 */
[----:B------:R-:W-:Y:S01]  /*1090*/  IMAD.SHL.U32 R5, R5, 0x40, RZ ;  /* 0x0000004005057824 */ /* 0x000fe200078e00ff */
[----:B------:R-:W-:-:S02]  /*10a0*/  LOP3.LUT R15, R15, 0xfffffe00, RZ, 0xc0, !PT ;  /* 0xfffffe000f0f7812 */ /* 0x000fc400078ec0ff */
[----:B------:R-:W-:Y:S02]  /*10b0*/  SHF.R.U32.HI R24, RZ, 0x3, R29 ;  /* 0x00000003ff187819 */ /* 0x000fe4000001161d */
[----:B------:R-:W-:Y:S02]  /*10c0*/  LOP3.LUT R4, R29, 0x38, R6, 0xf8, !PT ;  /* 0x000000381d047812 */ /* 0x000fe400078ef806 */
[----:B------:R-:W-:Y:S02]  /*10d0*/  LOP3.LUT R12, R12, R11, RZ, 0x3c, !PT ;  /* 0x0000000b0c0c7212 */ /* 0x000fe400078e3cff */
[----:B------:R-:W-:Y:S02]  /*10e0*/  LOP3.LUT R11, R15, R14, R17, 0xf6, !PT ;  /* 0x0000000e0f0b7212 */ /* 0x000fe400078ef611 */
[----:B------:R-:W-:Y:S02]  /*10f0*/  LOP3.LUT R9, R9, 0xffffe000, RZ, 0xc0, !PT ;  /* 0xffffe00009097812 */ /* 0x000fe400078ec0ff */
[----:B------:R-:W-:-:S02]  /*1100*/  LOP3.LUT R14, R5, 0xfffffe00, RZ, 0xc0, !PT ;  /* 0xfffffe00050e7812 */ /* 0x000fc400078ec0ff */
[----:B------:R-:W-:Y:S02]  /*1110*/  LOP3.LUT R4, R4, R24, RZ, 0x3c, !PT ;  /* 0x0000001804047212 */ /* 0x000fe400078e3cff */
[----:B------:R-:W-:Y:S01]  /*1120*/  LOP3.LUT R3, R22, 0x1c0, RZ, 0xc0, !PT ;  /* 0x000001c016037812 */ /* 0x000fe200078ec0ff */
[----:B------:R-:W-:Y:S01]  /*1130*/  STL [R1+0x24], R14 ;  /* 0x0000240e01007387 */ /* 0x000fe20000100800 */
[----:B------:R-:W-:Y:S01]  /*1140*/  IADD3 R5, R4, R9, R14 ;  /* 0x0000000904057210 */ /* 0x000fe20007ffe00e */
[----:B------:R-:W-:Y:S01]  /*1150*/  IMAD.U32 R4, RZ, RZ, UR4 ;  /* 0x00000004ff047e24 */ /* 0x000fe2000f8e00ff */
[----:B------:R-:W-:Y:S01]  /*1160*/  SHF.R.U32.HI R31, RZ, 0x3, R3 ;  /* 0x00000003ff1f7819 */ /* 0x000fe20000011603 */
[----:B------:R-:W-:Y:S01]  /*1170*/  STL [R1+0x54], RZ ;  /* 0x000054ff01007387 */ /* 0x000fe20000100800 */
[----:B------:R-:W-:Y:S01]  /*1180*/  LOP3.LUT R20, R20, R17, RZ, 0x3c, !PT ;  /* 0x0000001114147212 */ /* 0x000fe200078e3cff */
[----:B------:R-:W-:Y:S01]  /*1190*/  IMAD.MOV.U32 R17, RZ, RZ, RZ ;  /* 0x000000ffff117224 */ /* 0x000fe200078e00ff */
[----:B------:R-:W-:Y:S01]  /*11a0*/  LOP3.LUT R3, R3, 0x38, R18, 0xf8, !PT ;  /* 0x0000003803037812 */ /* 0x000fe200078ef812 */
[----:B------:R0:W-:Y:S01]  /*11b0*/  STL [R1+0x20], R4 ;  /* 0x0000200401007387 */ /* 0x0001e20000100800 */
[-C--:B------:R-:W-:Y:S01]  /*11c0*/  IADD3 R7, R12, R9.reuse, R10 ;  /* 0x000000090c077210 */ /* 0x080fe20007ffe00a */
[----:B------:R-:W-:Y:S01]  /*11d0*/  VIADD R12, R18, 0x80 ;  /* 0x00000080120c7836 */ /* 0x000fe20000000000 */
[----:B------:R-:W-:Y:S01]  /*11e0*/  LOP3.LUT R0, R6, 0x38, RZ, 0xc0, !PT ;  /* 0x0000003806007812 */ /* 0x000fe200078ec0ff */
[----:B------:R-:W-:Y:S01]  /*11f0*/  VIADD R10, R18, 0xc0 ;  /* 0x000000c0120a7836 */ /* 0x000fe20000000000 */
[----:B------:R-:W-:-:S02]  /*1200*/  IADD3 R15, R20, R9, R15 ;  /* 0x00000009140f7210 */ /* 0x000fc40007ffe00f */
[----:B------:R-:W-:Y:S01]  /*1210*/  SHF.R.S32.HI R20, RZ, 0x1f, R234 ;  /* 0x0000001fff147819 */ /* 0x000fe200000114ea */
[----:B------:R1:W-:Y:S01]  /*1220*/  STL [R1+0xc], R12 ;  /* 0x00000c0c01007387 */ /* 0x0003e20000100800 */
[----:B------:R-:W-:Y:S01]  /*1230*/  LOP3.LUT R0, R0, 0x1c0, R22, 0xf8, !PT ;  /* 0x000001c000007812 */ /* 0x000fe200078ef816 */
[----:B------:R-:W-:Y:S01]  /*1240*/  IMAD.MOV.U32 R22, RZ, RZ, RZ ;  /* 0x000000ffff167224 */ /* 0x000fe200078e00ff */
[----:B0-----:R-:W-:Y:S01]  /*1250*/  SHF.R.S32.HI R4, RZ, 0x1f, R23 ;  /* 0x0000001fff047819 */ /* 0x001fe20000011417 */
[----:B------:R0:W-:Y:S01]  /*1260*/  STL [R1+0x10], R10 ;  /* 0x0000100a01007387 */ /* 0x0001e20000100800 */
[----:B------:R-:W-:Y:S02]  /*1270*/  LOP3.LUT R4, R30, R3, R31, 0xf6, !PT ;  /* 0x000000031e047212 */ /* 0x000fe400078ef61f */
[----:B------:R-:W-:Y:S02]  /*1280*/  LOP3.LUT R3, R29, 0x38, R18, 0xf8, !PT ;  /* 0x000000381d037812 */ /* 0x000fe400078ef812 */
[----:B------:R-:W-:Y:S01]  /*1290*/  LOP3.LUT R0, R0, R31, RZ, 0x3c, !PT ;  /* 0x0000001f00007212 */ /* 0x000fe200078e3cff */
[----:B------:R-:W-:Y:S01]  /*12a0*/  STL [R1+0x3c], R4 ;  /* 0x00003c0401007387 */ /* 0x000fe20000100800 */
[----:B------:R-:W-:-:S02]  /*12b0*/  LOP3.LUT R8, R8, 0x7ffffffc, RZ, 0xc0, !PT ;  /* 0x7ffffffc08087812 */ /* 0x000fc400078ec0ff */
[----:B------:R-:W-:Y:S01]  /*12c0*/  SHF.R.S32.HI R29, RZ, 0x1f, R233 ;  /* 0x0000001fff1d7819 */ /* 0x000fe200000114e9 */
[----:B------:R2:W-:Y:S01]  /*12d0*/  STL [R1+0x74], R20 ;  /* 0x0000741401007387 */ /* 0x0005e20000100800 */
[----:B-1----:R-:W-:Y:S01]  /*12e0*/  SHF.R.S32.HI R12, RZ, 0x1f, R12 ;  /* 0x0000001fff0c7819 */ /* 0x002fe2000001140c */
[----:B------:R-:W-:Y:S01]  /*12f0*/  IMAD.IADD R8, R28, 0x1, -R8 ;  /* 0x000000011c087824 */ /* 0x000fe200078e0a08 */
[----:B0-----:R-:W-:Y:S01]  /*1300*/  SHF.R.S32.HI R10, RZ, 0x1f, R10 ;  /* 0x0000001fff0a7819 */ /* 0x001fe2000001140a */
[----:B------:R-:W-:Y:S01]  /*1310*/  STL [R1+0x70], R29 ;  /* 0x0000701d01007387 */ /* 0x000fe20000100800 */
[----:B------:R-:W-:Y:S01]  /*1320*/  IADD3 R9, R0, R9, R30 ;  /* 0x0000000900097210 */ /* 0x000fe20007ffe01e */
[----:B------:R-:W-:Y:S01]  /*1330*/  VIADD R0, R16, 0x10400 ;  /* 0x0001040010007836 */ /* 0x000fe20000000000 */
[----:B------:R-:W-:Y:S01]  /*1340*/  LOP3.LUT R3, R14, R3, R24, 0xf6, !PT ;  /* 0x000000030e037212 */ /* 0x000fe200078ef618 */
[----:B------:R-:W-:Y:S01]  /*1350*/  IMAD.SHL.U32 R229, R8, 0x2, RZ ;  /* 0x0000000208e57824 */ /* 0x000fe200078e00ff */
[----:B------:R-:W-:Y:S01]  /*1360*/  LOP3.LUT R43, R6, 0xfffffff8, RZ, 0xc0, !PT ;  /* 0xfffffff8062b7812 */ /* 0x000fe200078ec0ff */
[--C-:B------:R-:W-:Y:S01]  /*1370*/  IMAD R8, R11, 0x2, R0.reuse ;  /* 0x000000020b087824 */ /* 0x100fe200078e0200 */
[----:B--2---:R-:W-:Y:S01]  /*1380*/  SHF.R.S32.HI R20, RZ, 0x1f, R235 ;  /* 0x0000001fff147819 */ /* 0x004fe200000114eb */
[--C-:B------:R-:W-:Y:S01]  /*1390*/  IMAD R3, R3, 0x2, R0.reuse ;  /* 0x0000000203037824 */ /* 0x100fe200078e0200 */
[----:B------:R-:W-:Y:S01]  /*13a0*/  SHF.R.S32.HI R44, RZ, 0x1f, R43 ;  /* 0x0000001fff2c7819 */ /* 0x000fe2000001142b */
[----:B------:R-:W-:Y:S01]  /*13b0*/  IMAD R5, R5, 0x2, R0 ;  /* 0x0000000205057824 */ /* 0x000fe200078e0200 */
[----:B------:R-:W-:Y:S01]  /*13c0*/  SHF.R.S32.HI R19, RZ, 0x1f, R18 ;  /* 0x0000001fff137819 */ /* 0x000fe20000011412 */
[----:B------:R-:W-:Y:S01]  /*13d0*/  STL [R1+0x6c], R20 ;  /* 0x00006c1401007387 */ /* 0x000fe20000100800 */
[----:B------:R-:W-:-:S02]  /*13e0*/  IMAD R7, R7, 0x2, R0 ;  /* 0x0000000207077824 */ /* 0x000fc400078e0200 */
[C---:B------:R-:W-:Y:S01]  /*13f0*/  VIADD R42, R229.reuse, 0x8 ;  /* 0x00000008e52a7836 */ /* 0x040fe20000000000 */
[----:B------:R-:W-:Y:S01]  /*1400*/  STL [R1+0x64], R12 ;  /* 0x0000640c01007387 */ /* 0x000fe20000100800 */
[C---:B------:R-:W-:Y:S02]  /*1410*/  VIADD R41, R229.reuse, 0x10 ;  /* 0x00000010e5297836 */ /* 0x040fe40000000000 */
[C---:B------:R-:W-:Y:S01]  /*1420*/  VIADD R40, R229.reuse, 0x18 ;  /* 0x00000018e5287836 */ /* 0x040fe20000000000 */
[----:B------:R0:W-:Y:S01]  /*1430*/  STL [R1+0x60], R10 ;  /* 0x0000600a01007387 */ /* 0x0001e20000100800 */
[C---:B------:R-:W-:Y:S02]  /*1440*/  VIADD R39, R229.reuse, 0x20 ;  /* 0x00000020e5277836 */ /* 0x040fe40000000000 */
[C---:B------:R-:W-:Y:S02]  /*1450*/  VIADD R38, R229.reuse, 0x28 ;  /* 0x00000028e5267836 */ /* 0x040fe40000000000 */
[----:B------:R-:W-:-:S02]  /*1460*/  VIADD R37, R229, 0x30 ;  /* 0x00000030e5257836 */ /* 0x000fc40000000000 */
[C---:B------:R-:W-:Y:S02]  /*1470*/  VIADD R36, R229.reuse, 0x38 ;  /* 0x00000038e5247836 */ /* 0x040fe40000000000 */
[----:B------:R-:W-:Y:S02]  /*1480*/  VIADD R35, R229, 0x40 ;  /* 0x00000040e5237836 */ /* 0x000fe40000000000 */
[----:B0-----:R-:W-:Y:S02]  /*1490*/  IMAD R10, R13, 0x2, R0 ;  /* 0x000000020d0a7824 */ /* 0x001fe400078e0200 */
[C---:B------:R-:W-:Y:S02]  /*14a0*/  VIADD R34, R229.reuse, 0x48 ;  /* 0x00000048e5227836 */ /* 0x040fe40000000000 */
[C---:B------:R-:W-:Y:S01]  /*14b0*/  VIADD R33, R229.reuse, 0x50 ;  /* 0x00000050e5217836 */ /* 0x040fe20000000000 */
[----:B------:R-:W-:Y:S01]  /*14c0*/  STL [R1+0x8c], R10 ;  /* 0x00008c0a01007387 */ /* 0x000fe20000100800 */
[----:B------:R-:W-:-:S02]  /*14d0*/  VIADD R32, R229, 0x58 ;  /* 0x00000058e5207836 */ /* 0x000fc40000000000 */
[C---:B------:R-:W-:Y:S01]  /*14e0*/  VIADD R31, R229.reuse, 0x60 ;  /* 0x00000060e51f7836 */ /* 0x040fe20000000000 */
[----:B------:R-:W-:Y:S01]  /*14f0*/  STL [R1+0x84], R8 ;  /* 0x0000840801007387 */ /* 0x000fe20000100800 */
[C---:B------:R-:W-:Y:S02]  /*1500*/  VIADD R30, R229.reuse, 0x68 ;  /* 0x00000068e51e7836 */ /* 0x040fe40000000000 */
[C---:B------:R-:W-:Y:S01]  /*1510*/  VIADD R29, R229.reuse, 0x70 ;  /* 0x00000070e51d7836 */ /* 0x040fe20000000000 */
[----:B------:R0:W-:Y:S01]  /*1520*/  STL [R1+0x94], R3 ;  /* 0x0000940301007387 */ /* 0x0001e20000100800 */
[C---:B------:R-:W-:Y:S02]  /*1530*/  VIADD R28, R229.reuse, 0x78 ;  /* 0x00000078e51c7836 */ /* 0x040fe40000000000 */
[C---:B------:R-:W-:Y:S01]  /*1540*/  VIADD R24, R229.reuse, 0x80 ;  /* 0x00000080e5187836 */ /* 0x040fe20000000000 */
[----:B------:R1:W-:Y:S01]  /*1550*/  STL [R1+0x90], R5 ;  /* 0x0000900501007387 */ /* 0x0003e20000100800 */
[----:B------:R-:W-:-:S02]  /*1560*/  VIADD R20, R229, 0x88 ;  /* 0x00000088e5147836 */ /* 0x000fc40000000000 */
[C---:B------:R-:W-:Y:S01]  /*1570*/  VIADD R14, R229.reuse, 0x98 ;  /* 0x00000098e50e7836 */ /* 0x040fe20000000000 */
[----:B------:R-:W-:Y:S01]  /*1580*/  STL [R1+0x88], R7 ;  /* 0x0000880701007387 */ /* 0x000fe20000100800 */
[----:B------:R-:W-:Y:S02]  /*1590*/  VIADD R13, R229, 0xa0 ;  /* 0x000000a0e50d7836 */ /* 0x000fe40000000000 */
[--C-:B0-----:R-:W-:Y:S02]  /*15a0*/  IMAD R3, R15, 0x2, R0.reuse ;  /* 0x000000020f037824 */ /* 0x101fe400078e0200 */
[----:B------:R-:W-:Y:S02]  /*15b0*/  VIADD R15, R229, 0x90 ;  /* 0x00000090e50f7836 */ /* 0x000fe40000000000 */
[--C-:B-1----:R-:W-:Y:S01]  /*15c0*/  IMAD R5, R9, 0x2, R0.reuse ;  /* 0x0000000209057824 */ /* 0x102fe200078e0200 */
[----:B------:R0:W-:Y:S01]  /*15d0*/  STL [R1+0x80], R3 ;  /* 0x0000800301007387 */ /* 0x0001e20000100800 */
[----:B------:R-:W-:-:S02]  /*15e0*/  IMAD R0, R4, 0x2, R0 ;  /* 0x0000000204007824 */ /* 0x000fc400078e0200 */
[C---:B------:R-:W-:Y:S01]  /*15f0*/  VIADD R12, R229.reuse, 0xa8 ;  /* 0x000000a8e50c7836 */ /* 0x040fe20000000000 */
[----:B------:R1:W-:Y:S01]  /*1600*/  STL [R1+0x98], R5 ;  /* 0x0000980501007387 */ /* 0x0003e20000100800 */
[C---:B------:R-:W-:Y:S02]  /*1610*/  VIADD R11, R229.reuse, 0xb0 ;  /* 0x000000b0e50b7836 */ /* 0x040fe40000000000 */
[C---:B------:R-:W-:Y:S01]  /*1620*/  VIADD R10, R229.reuse, 0xb8 ;  /* 0x000000b8e50a7836 */ /* 0x040fe20000000000 */
[----:B------:R2:W-:Y:S01]  /*1630*/  STL [R1+0x30], R0 ;  /* 0x0000300001007387 */ /* 0x0005e20000100800 */
[C---:B------:R-:W-:Y:S01]  /*1640*/  VIADD R9, R229.reuse, 0xc0 ;  /* 0x000000c0e5097836 */ /* 0x040fe20000000000 */
[----:B0-----:R-:W-:Y:S01]  /*1650*/  SHF.R.S32.HI R3, RZ, 0x3, R6 ;  /* 0x00000003ff037819 */ /* 0x001fe20000011406 */
[C---:B------:R-:W-:Y:S02]  /*1660*/  VIADD R8, R229.reuse, 0xc8 ;  /* 0x000000c8e5087836 */ /* 0x040fe40000000000 */
[----:B------:R-:W-:-:S02]  /*1670*/  VIADD R7, R229, 0xd0 ;  /* 0x000000d0e5077836 */ /* 0x000fc40000000000 */
[----:B------:R0:W-:Y:S01]  /*1680*/  STL [R1+0x48], R3 ;  /* 0x0000480301007387 */ /* 0x0001e20000100800 */
[C---:B------:R-:W-:Y:S02]  /*1690*/  VIADD R6, R229.reuse, 0xd8 ;  /* 0x000000d8e5067836 */ /* 0x040fe40000000000 */
[C---:B-1----:R-:W-:Y:S01]  /*16a0*/  VIADD R5, R229.reuse, 0xe0 ;  /* 0x000000e0e5057836 */ /* 0x042fe20000000000 */
[----:B------:R1:W-:Y:S01]  /*16b0*/  STL [R1+0x5c], R43 ;  /* 0x00005c2b01007387 */ /* 0x0003e20000100800 */
[C---:B------:R-:W-:Y:S01]  /*16c0*/  VIADD R4, R229.reuse, 0xe8 ;  /* 0x000000e8e5047836 */ /* 0x040fe20000000000 */
[----:B--2---:R-:W-:Y:S01]  /*16d0*/  SHF.R.S32.HI R0, RZ, 0x1f, R229 ;  /* 0x0000001fff007819 */ /* 0x004fe200000114e5 */
[C---:B------:R-:W-:Y:S01]  /*16e0*/  VIADD R0, R229.reuse, 0xf8 ;  /* 0x000000f8e5007836 */ /* 0x040fe20000000000 */
[----:B------:R2:W-:Y:S01]  /*16f0*/  STL [R1+0x78], R44 ;  /* 0x0000782c01007387 */ /* 0x0005e20000100800 */
[----:B0-----:R-:W-:Y:S01]  /*1700*/  VIADD R3, R229, 0xf0 ;  /* 0x000000f0e5037836 */ /* 0x001fe20000000000 */
[----:B-1----:R-:W-:-:S02]  /*1710*/  SHF.R.S32.HI R43, RZ, 0x1f, R42 ;  /* 0x0000001fff2b7819 */ /* 0x002fc4000001142a */
[----:B------:R-:W-:Y:S02]  /*1720*/  SHF.R.S32.HI R42, RZ, 0x1f, R41 ;  /* 0x0000001fff2a7819 */ /* 0x000fe40000011429 */
        /* <DEDUP_REMOVED lines=28> */
[----:B------:R-:W-:Y:S01]  /*18f0*/  SHF.R.S32.HI R3, RZ, 0x1f, R0 ;  /* 0x0000001fff037819 */ /* 0x000fe20000011400 */
[----:B------:R-:W-:-:S05]  /*1900*/  IMAD R0, R2, 0x8, R21 ;  /* 0x0000000802007824 */ /* 0x000fca00078e0215 */
[----:B------:R2:W-:Y:S02]  /*1910*/  STL [R1+0x34], R0 ;  /* 0x0000340001007387 */ /* 0x0005e40000100800 */
.L_x_1826:
[----:B------:R-:W-:Y:S01]  /*1920*/  ULDC.64 UR4, c[0x0][0xa28] ;  /* 0x00028a0000047ab9 */ /* 0x000fe20000000a00 */
[----:B0--3--:R-:W0:Y:S01]  /*1930*/  LDC.64 R4, c[0x0][0xa08] ;  /* 0x00028200ff047b82 */ /* 0x009e220000000a00 */
[----:B------:R-:W-:Y:S01]  /*1940*/  ISETP.NE.U32.AND P0, PT, RZ, UR4, PT ;  /* 0x00000004ff007c0c */ /* 0x000fe2000bf05070 */
[----:B-1----:R-:W-:Y:S01]  /*1950*/  IMAD.MOV.U32 R8, RZ, RZ, RZ ;  /* 0x000000ffff087224 */ /* 0x002fe200078e00ff */
[----:B------:R-:W-:Y:S01]  /*1960*/  ULDC.64 UR6, c[0x0][0x208] ;  /* 0x0000820000067ab9 */ /* 0x000fe20000000a00 */
[----:B------:R-:W-:Y:S01]  /*1970*/  IMAD.MOV.U32 R28, RZ, RZ, RZ ;  /* 0x000000ffff1c7224 */ /* 0x000fe200078e00ff */
[----:B------:R-:W-:Y:S01]  /*1980*/  ISETP.NE.AND.EX P0, PT, RZ, UR5, PT, P0 ;  /* 0x00000005ff007c0c */ /* 0x000fe2000bf05300 */
[----:B------:R-:W-:Y:S02]  /*1990*/  ULDC.64 UR4, c[0x0][0xa18] ;  /* 0x0002860000047ab9 */ /* 0x000fe40000000a00 */
[----:B------:R-:W-:-:S04]  /*19a0*/  ISETP.NE.U32.AND P1, PT, RZ, UR4, PT ;  /* 0x00000004ff007c0c */ /* 0x000fc8000bf25070 */
[----:B------:R-:W-:Y:S01]  /*19b0*/  ISETP.NE.AND.EX P1, PT, RZ, UR5, PT, P1 ;  /* 0x00000005ff007c0c */ /* 0x000fe2000bf25310 */
[----:B------:R-:W-:Y:S02]  /*19c0*/  ULDC.64 UR4, c[0x0][0xa08] ;  /* 0x0002820000047ab9 */ /* 0x000fe40000000a00 */
[----:B------:R-:W-:-:S03]  /*19d0*/  ISETP.NE.U32.AND P3, PT, RZ, UR4, PT ;  /* 0x00000004ff007c0c */ /* 0x000fc6000bf65070 */
[----:B------:R-:W1:Y:S01]  /*19e0*/  @P0 LDC.64 R6, c[0x0][0xa28] ;  /* 0x00028a00ff060b82 */ /* 0x000e620000000a00 */
[----:B------:R-:W-:Y:S02]  /*19f0*/  LOP3.LUT R30, R26, 0xffff, RZ, 0xc0, !PT ;  /* 0x0000ffff1a1e7812 */ /* 0x000fe400078ec0ff */
[----:B------:R-:W-:Y:S01]  /*1a00*/  ISETP.NE.AND.EX P3, PT, RZ, UR5, PT, P3 ;  /* 0x00000005ff007c0c */ /* 0x000fe2000bf65330 */
[----:B------:R3:W-:Y:S01]  /*1a10*/  STL [R1+0x50], R27 ;  /* 0x0000501b01007387 */ /* 0x0007e20000100800 */
[----:B0-----:R-:W-:-:S03]  /*1a20*/  IMAD.WIDE R4, R27, 0x4, R4 ;  /* 0x000000041b047825 */ /* 0x001fc600078e0204 */
[----:B----4-:R-:W0:Y:S01]  /*1a30*/  @P1 LDC.64 R2, c[0x0][0xa18] ;  /* 0x00028600ff021b82 */ /* 0x010e220000000a00 */
[----:B------:R-:W-:Y:S01]  /*1a40*/  ULDC UR4, c[0x0][0x288] ;  /* 0x0000a20000047ab9 */ /* 0x000fe20000000800 */
[----:B------:R3:W-:Y:S01]  /*1a50*/  STL [R1+0x40], R30 ;  /* 0x0000401e01007387 */ /* 0x0007e20000100800 */
[----:B------:R-:W-:Y:S01]  /*1a60*/  IMAD.U32 R220, RZ, RZ, UR4 ;  /* 0x00000004ffdc7e24 */ /* 0x000fe2000f8e00ff */
[----:B------:R-:W-:Y:S02]  /*1a70*/  ULDC.64 UR4, c[0x0][0x418] ;  /* 0x0001060000047ab9 */ /* 0x000fe40000000a00 */
[----:B------:R-:W-:Y:S02]  /*1a80*/  UISETP.NE.U32.AND UP0, UPT, UR4, URZ, UPT ;  /* 0x0000003f0400728c */ /* 0x000fe4000bf05070 */
[----:B-----5:R-:W5:Y:S01]  /*1a90*/  @P3 LDG.E R28, desc[UR6][R4.64] ;  /* 0x00000006041c3981 */ /* 0x020f62000c1e1900 */
[----:B------:R-:W-:Y:S01]  /*1aa0*/  ULDC UR4, c[0x0][0x424] ;  /* 0x0001090000047ab9 */ /* 0x000fe20000000800 */
[----:B------:R-:W-:Y:S01]  /*1ab0*/  UISETP.NE.AND.EX UP0, UPT, UR5, URZ, UPT, UP0 ;  /* 0x0000003f0500728c */ /* 0x000fe2000bf05300 */
[----:B--2---:R-:W-:-:S02]  /*1ac0*/  LOP3.LUT R0, R26, 0xff0000, RZ, 0xc0, !PT ;  /* 0x00ff00001a007812 */ /* 0x004fc400078ec0ff */
[----:B------:R-:W-:Y:S01]  /*1ad0*/  ULDC UR5, c[0x0][0x2f0] ;  /* 0x0000bc0000057ab9 */ /* 0x000fe20000000800 */
[----:B-1----:R-:W-:Y:S01]  /*1ae0*/  @P0 IMAD.WIDE R6, R27, 0x4, R6 ;  /* 0x000000041b060825 */ /* 0x002fe200078e0206 */
[----:B------:R-:W-:-:S04]  /*1af0*/  USEL UR4, UR4, 0x1, UP0 ;  /* 0x0000000104047887 */ /* 0x000fc80008000000 */
[----:B------:R1:W5:Y:S01]  /*1b00*/  @P0 LDG.E R8, desc[UR6][R6.64] ;  /* 0x0000000606080981 */ /* 0x000362000c1e1900 */
[----:B0-----:R-:W-:-:S05]  /*1b10*/  @P1 IMAD.WIDE R2, R27, 0x4, R2 ;  /* 0x000000041b021825 */ /* 0x001fca00078e0202 */
[----:B------:R0:W5:Y:S01]  /*1b20*/  @P1 LDG.E R220, desc[UR6][R2.64] ;  /* 0x0000000602dc1981 */ /* 0x000162000c1e1900 */
[----:B------:R-:W-:Y:S01]  /*1b30*/  ULDC.64 UR6, c[0x0][0xa20] ;  /* 0x0002880000067ab9 */ /* 0x000fe20000000a00 */
[----:B-1----:R-:W-:Y:S02]  /*1b40*/  LOP3.LUT R6, R26, 0xff000000, RZ, 0xc0, !PT ;  /* 0xff0000001a067812 */ /* 0x002fe400078ec0ff */
[----:B------:R-:W-:Y:S01]  /*1b50*/  ISETP.NE.U32.AND P2, PT, RZ, UR6, PT ;  /* 0x00000006ff007c0c */ /* 0x000fe2000bf45070 */
[----:B------:R-:W-:-:S03]  /*1b60*/  UIMAD UR4, UR4, UR5, URZ ;  /* 0x00000005040472a4 */ /* 0x000fc6000f8e023f */
[----:B------:R-:W-:Y:S01]  /*1b70*/  ISETP.NE.AND.EX P2, PT, RZ, UR7, PT, P2 ;  /* 0x00000007ff007c0c */ /* 0x000fe2000bf45320 */
[----:B------:R-:W-:Y:S01]  /*1b80*/  ULDC UR5, c[0x0][0x348] ;  /* 0x0000d20000057ab9 */ /* 0x000fe20000000800 */
[----:B0-----:R-:W-:-:S04]  /*1b90*/  SHF.R.U32.HI R3, RZ, 0x8, R6 ;  /* 0x00000008ff037819 */ /* 0x001fc80000011606 */
[----:B------:R-:W-:Y:S01]  /*1ba0*/  LEA.HI R11, R0, R3, RZ, 0x10 ;  /* 0x00000003000b7211 */ /* 0x000fe200078f80ff */
[----:B---3--:R-:W-:Y:S06]  /*1bb0*/  @P1 BRA `(.L_x_1531) ;  /* 0x0000000000281947 */ /* 0x008fec0003800000 */
        /* <DEDUP_REMOVED lines=10> */
.L_x_1531:
[----:B------:R-:W-:Y:S02]  /*1c60*/  IMAD.U32 R2, RZ, RZ, UR5 ;  /* 0x00000005ff027e24 */ /* 0x000fe4000f8e00ff */
[----:B------:R-:W-:Y:S01]  /*1c70*/  IMAD.U32 R29, RZ, RZ, UR4 ;  /* 0x00000004ff1d7e24 */ /* 0x000fe2000f8e00ff */
[----:B------:R-:W-:Y:S06]  /*1c80*/  @!P2 BRA `(.L_x_1532) ;  /* 0x000000000014a947 */ /* 0x000fec0003800000 */
[----:B------:R-:W0:Y:S01]  /*1c90*/  LDC.64 R4, c[0x0][0xa20] ;  /* 0x00028800ff047b82 */ /* 0x000e220000000a00 */
[----:B------:R-:W-:Y:S01]  /*1ca0*/  ULDC.64 UR4, c[0x0][0x208] ;  /* 0x0000820000047ab9 */ /* 0x000fe20000000a00 */
[----:B0-----:R-:W-:-:S05]  /*1cb0*/  IMAD.WIDE R4, R27, 0x4, R4 ;  /* 0x000000041b047825 */ /* 0x001fca00078e0204 */
[----:B------:R0:W5:Y:S01]  /*1cc0*/  LDG.E R29, desc[UR4][R4.64] ;  /* 0x00000004041d7981 */ /* 0x000162000c1e1900 */
[----:B------:R-:W-:Y:S05]  /*1cd0*/  BRA `(.L_x_1533) ;  /* 0x0000000000147947 */ /* 0x000fea0003800000 */
.L_x_1532:
[----:B------:R-:W-:Y:S05]  /*1ce0*/  @!P3 BRA `(.L_x_1533) ;  /* 0x000000000010b947 */ /* 0x000fea0003800000 */
[----:B------:R-:W-:Y:S02]  /*1cf0*/  ULDC.64 UR4, c[0x0][0x208] ;  /* 0x0000820000047ab9 */ /* 0x000fe40000000a00 */
[----:B------:R-:W2:Y:S04]  /*1d00*/  LDG.E R0, desc[UR4][R4.64] ;  /* 0x0000000404007981 */ /* 0x000ea8000c1e1900 */
[----:B------:R-:W2:Y:S02]  /*1d10*/  LDG.E R29, desc[UR4][R4.64+0x4] ;  /* 0x00000404041d7981 */ /* 0x000ea4000c1e1900 */
[----:B--2---:R-:W-:-:S07]  /*1d20*/  IMAD.IADD R29, R29, 0x1, -R0 ;  /* 0x000000011d1d7824 */ /* 0x004fce00078e0a00 */
.L_x_1533:
[----:B------:R-:W-:Y:S01]  /*1d30*/  ULDC.64 UR4, c[0x0][0xa10] ;  /* 0x0002840000047ab9 */ /* 0x000fe20000000a00 */
[----:B------:R-:W-:Y:S01]  /*1d40*/  ULDC.64 UR6, c[0x0][0x208] ;  /* 0x0000820000067ab9 */ /* 0x000fe20000000a00 */
[----:B------:R-:W-:Y:S01]  /*1d50*/  ISETP.NE.U32.AND P0, PT, RZ, UR4, PT ;  /* 0x00000004ff007c0c */ /* 0x000fe2000bf05070 */
[----:B------:R-:W1:Y:S03]  /*1d60*/  LDC R9, c[0x0][0x448] ;  /* 0x00011200ff097b82 */ /* 0x000e660000000800 */
[----:B------:R-:W-:Y:S01]  /*1d70*/  ISETP.NE.AND.EX P0, PT, RZ, UR5, PT, P0 ;  /* 0x00000005ff007c0c */ /* 0x000fe2000bf05300 */
[----:B------:R-:W-:Y:S02]  /*1d80*/  ULDC.64 UR4, c[0x0][0xa30] ;  /* 0x00028c0000047ab9 */ /* 0x000fe40000000a00 */
[----:B------:R-:W-:-:S04]  /*1d90*/  ISETP.NE.U32.AND P1, PT, RZ, UR4, PT ;  /* 0x00000004ff007c0c */ /* 0x000fc8000bf25070 */
[----:B------:R-:W-:-:S06]  /*1da0*/  ISETP.NE.AND.EX P1, PT, RZ, UR5, PT, P1 ;  /* 0x00000005ff007c0c */ /* 0x000fcc000bf25310 */
[----:B------:R-:W2:Y:S08]  /*1db0*/  @P0 LDC.64 R6, c[0x0][0xa10] ;  /* 0x00028400ff060b82 */ /* 0x000eb00000000a00 */
[----:B0-----:R-:W0:Y:S01]  /*1dc0*/  @P1 LDC.64 R4, c[0x0][0xa30] ;  /* 0x00028c00ff041b82 */ /* 0x001e220000000a00 */
[----:B--2---:R-:W-:-:S05]  /*1dd0*/  @P0 IMAD.WIDE R6, R27, 0x4, R6 ;  /* 0x000000041b060825 */ /* 0x004fca00078e0206 */
[----:B------:R-:W2:Y:S04]  /*1de0*/  @P0 LDG.E R0, desc[UR6][R6.64] ;  /* 0x0000000606000981 */ /* 0x000ea8000c1e1900 */
[----:B------:R-:W2:Y:S01]  /*1df0*/  @P0 LDG.E R3, desc[UR6][R6.64+0x4] ;  /* 0x0000040606030981 */ /* 0x000ea2000c1e1900 */
[----:B-----5:R-:W-:Y:S02]  /*1e00*/  IMAD.MOV.U32 R101, RZ, RZ, R29 ;  /* 0x000000ffff657224 */ /* 0x020fe400078e001d */
[----:B0-----:R-:W-:-:S05]  /*1e10*/  @P1 IMAD.WIDE R4, R27, 0x4, R4 ;  /* 0x000000041b041825 */ /* 0x001fca00078e0204 */
[----:B------:R0:W5:Y:S01]  /*1e20*/  @P1 LDG.E R101, desc[UR6][R4.64] ;  /* 0x0000000604651981 */ /* 0x000162000c1e1900 */
[----:B-1----:R-:W-:Y:S01]  /*1e30*/  ISETP.NE.AND P1, PT, R9, 0x1, PT ;  /* 0x000000010900780c */ /* 0x002fe20003f25270 */
[----:B------:R-:W-:Y:S02]  /*1e40*/  IMAD.SHL.U32 R12, R25, 0x80, RZ ;  /* 0x00000080190c7824 */ /* 0x000fe400078e00ff */
[----:B------:R-:W-:-:S03]  /*1e50*/  IMAD.IADD R13, R29, 0x1, -R8 ;  /* 0x000000011d0d7824 */ /* 0x000fc600078e0a08 */
[----:B------:R1:W-:Y:S01]  /*1e60*/  STL [R1+0x14], R12 ;  /* 0x0000140c01007387 */ /* 0x0003e20000100800 */
[----:B0-----:R-:W0:Y:S08]  /*1e70*/  LDC.64 R4, c[0x0][0x9e0] ;  /* 0x00027800ff047b82 */ /* 0x001e300000000a00 */
[----:B------:R-:W3:Y:S08]  /*1e80*/  @P1 LDC R9, c[0x0][0x44c] ;  /* 0x00011300ff091b82 */ /* 0x000ef00000000800 */
[----:B------:R-:W4:Y:S01]  /*1e90*/  @P1 LDC R10, c[0x0][0x450] ;  /* 0x00011400ff0a1b82 */ /* 0x000f220000000800 */
[----:B0-----:R-:W-:Y:S01]  /*1ea0*/  ISETP.GE.AND P2, PT, R5, 0x1, PT ;  /* 0x000000010500780c */ /* 0x001fe20003f46270 */
[----:B--2---:R-:W-:-:S02]  /*1eb0*/  @P0 IMAD.IADD R2, R3, 0x1, -R0 ;  /* 0x0000000103020824 */ /* 0x004fc400078e0a00 */
[----:B------:R-:W-:Y:S02]  /*1ec0*/  VIADD R0, R12, 0x7f ;  /* 0x0000007f0c007836 */ /* 0x000fe40000000000 */
[----:B------:R-:W-:Y:S02]  /*1ed0*/  IMAD.IADD R221, R13, 0x1, R2 ;  /* 0x000000010ddd7824 */ /* 0x000fe400078e0202 */
[----:B---3--:R-:W-:-:S03]  /*1ee0*/  @P1 IMAD.HI.U32 R3, R0, R9, RZ ;  /* 0x0000000900031227 */ /* 0x008fc600078e00ff */
[C---:B------:R-:W-:Y:S01]  /*1ef0*/  IADD3 R7, R221.reuse, 0x1, -R220 ;  /* 0x00000001dd077810 */ /* 0x040fe20007ffe8dc */
[----:B------:R-:W-:Y:S01]  /*1f00*/  IMAD.MOV.U32 R6, RZ, RZ, R0 ;  /* 0x000000ffff067224 */ /* 0x000fe200078e0000 */
[----:B----4-:R-:W-:Y:S01]  /*1f10*/  @P1 SHF.R.U32.HI R6, RZ, R10, R3 ;  /* 0x0000000aff061219 */ /* 0x010fe20000011603 */
[----:B------:R-:W-:-:S04]  /*1f20*/  VIADD R0, R221, 0x3f ;  /* 0x0000003fdd007836 */ /* 0x000fc80000000000 */
[----:B------:R-:W-:Y:S01]  /*1f30*/  IMAD.IADD R9, R7, 0x1, R6 ;  /* 0x0000000107097824 */ /* 0x000fe200078e0206 */
[----:B------:R-:W-:-:S03]  /*1f40*/  SHF.R.S32.HI R3, RZ, 0x1f, R0 ;  /* 0x0000001fff037819 */ /* 0x000fc60000011400 */
[----:B------:R-:W-:Y:S01]  /*1f50*/  IMAD.IADD R4, R9, 0x1, R4 ;  /* 0x0000000109047824 */ /* 0x000fe200078e0204 */
[----:B------:R-:W-:-:S04]  /*1f60*/  LEA.HI R3, R3, R0, RZ, 0x6 ;  /* 0x0000000003037211 */ /* 0x000fc800078f30ff */
[----:B------:R-:W-:Y:S01]  /*1f70*/  SHF.R.S32.HI R104, RZ, 0x6, R3 ;  /* 0x00000006ff687819 */ /* 0x000fe20000011403 */
[----:B-1----:R-:W-:Y:S06]  /*1f80*/  @!P2 BRA `(.L_x_1534) ;  /* 0x000000000048a947 */ /* 0x002fec0003800000 */
[C---:B------:R-:W-:Y:S01]  /*1f90*/  ISETP.GT.AND P0, PT, R9.reuse, RZ, PT ;  /* 0x000000ff0900720c */ /* 0x040fe20003f04270 */
[----:B------:R-:W-:Y:S01]  /*1fa0*/  BSSY B0, `(.L_x_1535) ;  /* 0x000000e000007945 */ /* 0x000fe20003800000 */
[----:B------:R-:W-:-:S11]  /*1fb0*/  VIADD R0, R9, 0xffffffff ;  /* 0xffffffff09007836 */ /* 0x000fd60000000000 */
[----:B------:R-:W-:Y:S05]  /*1fc0*/  @P0 BRA `(.L_x_1536) ;  /* 0x00000000001c0947 */ /* 0x000fea0003800000 */
[----:B------:R-:W-:Y:S01]  /*1fd0*/  ISETP.NE.AND P0, PT, R5, 0x1, PT ;  /* 0x000000010500780c */ /* 0x000fe20003f05270 */
[----:B------:R-:W-:-:S12]  /*1fe0*/  IMAD.MOV R3, RZ, RZ, -R9 ;  /* 0x000000ffff037224 */ /* 0x000fd800078e0a09 */
[----:B------:R-:W0:Y:S02]  /*1ff0*/  @P0 LDC.64 R6, c[0x0][0x9e8] ;  /* 0x00027a00ff060b82 */ /* 0x000e240000000a00 */
[----:B0-----:R-:W-:-:S05]  /*2000*/  @P0 IMAD.HI.U32 R6, R3, R6, RZ ;  /* 0x0000000603060227 */ /* 0x001fca00078e00ff */
[----:B------:R-:W-:-:S04]  /*2010*/  @P0 SHF.R.U32.HI R3, RZ, R7, R6 ;  /* 0x00000007ff030219 */ /* 0x000fc80000011606 */
[----:B------:R-:W-:Y:S01]  /*2020*/  LOP3.LUT R0, RZ, R3, RZ, 0x33, !PT ;  /* 0x00000003ff007212 */ /* 0x000fe200078e33ff */
[----:B------:R-:W-:Y:S06]  /*2030*/  BRA `(.L_x_1537) ;  /* 0x0000000000107947 */ /* 0x000fec0003800000 */
.L_x_1536:
[----:B------:R-:W-:-:S13]  /*2040*/  ISETP.NE.AND P0, PT, R5, 0x1, PT ;  /* 0x000000010500780c */ /* 0x000fda0003f05270 */
[----:B------:R-:W0:Y:S02]  /*2050*/  @P0 LDC.64 R6, c[0x0][0x9e8] ;  /* 0x00027a00ff060b82 */ /* 0x000e240000000a00 */
[----:B0-----:R-:W-:-:S05]  /*2060*/  @P0 IMAD.HI.U32 R6, R0, R6, RZ ;  /* 0x0000000600060227 */ /* 0x001fca00078e00ff */
[----:B------:R-:W-:-:S07]  /*2070*/  @P0 SHF.R.U32.HI R0, RZ, R7, R6 ;  /* 0x00000007ff000219 */ /* 0x000fce0000011606 */
.L_x_1537:
[----:B------:R-:W-:Y:S05]  /*2080*/  BSYNC B0 ;  /* 0x0000000000007941 */ /* 0x000fea0003800000 */
.L_x_1535:
[----:B------:R-:W-:-:S05]  /*2090*/  IMAD R3, R0, R5, R5 ;  /* 0x0000000500037224 */ /* 0x000fca00078e0205 */
[----:B------:R-:W-:-:S07]  /*20a0*/  VIMNMX R4, R4, R3, PT ;  /* 0x0000000304047248 */ /* 0x000fce0003fe0100 */
.L_x_1534:
[----:B------:R-:W0:Y:S01]  /*20b0*/  @P1 LDC R0, c[0x0][0x44c] ;  /* 0x00011300ff001b82 */ /* 0x000e220000000800 */
[----:B------:R-:W-:Y:S01]  /*20c0*/  VIADD R4, R4, 0x3f ;  /* 0x0000003f04047836 */ /* 0x000fe20000000000 */
[----:B------:R-:W-:Y:S01]  /*20d0*/  ULDC UR4, c[0x0][0x9dc] ;  /* 0x0002770000047ab9 */ /* 0x000fe20000000800 */
[----:B------:R-:W-:Y:S02]  /*20e0*/  IMAD.MOV.U32 R7, RZ, RZ, R12 ;  /* 0x000000ffff077224 */ /* 0x000fe400078e000c */
[----:B------:R-:W-:Y:S01]  /*20f0*/  IMAD.IADD R154, R221, 0x1, -R220 ;  /* 0x00000001dd9a7824 */ /* 0x000fe200078e0adc */
[----:B------:R-:W-:Y:S02]  /*2100*/  SHF.R.S32.HI R3, RZ, 0x1f, R4 ;  /* 0x0000001fff037819 */ /* 0x000fe40000011404 */
[----:B------:R-:W1:Y:S02]  /*2110*/  @P1 LDC R9, c[0x0][0x450] ;  /* 0x00011400ff091b82 */ /* 0x000e640000000800 */
[----:B------:R-:W-:-:S04]  /*2120*/  LEA.HI R3, R3, R4, RZ, 0x6 ;  /* 0x0000000403037211 */ /* 0x000fc800078f30ff */
[----:B------:R-:W-:-:S04]  /*2130*/  SHF.R.S32.HI R3, RZ, 0x6, R3 ;  /* 0x00000006ff037819 */ /* 0x000fc80000011403 */
[----:B------:R-:W-:Y:S01]  /*2140*/  VIMNMX R8, R104, R3, PT ;  /* 0x0000000368087248 */ /* 0x000fe20003fe0100 */
[----:B0-----:R-:W-:-:S05]  /*2150*/  @P1 IMAD.HI.U32 R0, R12, R0, RZ ;  /* 0x000000000c001227 */ /* 0x001fca00078e00ff */
[----:B-1----:R-:W-:-:S05]  /*2160*/  @P1 SHF.R.U32.HI R7, RZ, R9, R0 ;  /* 0x00000009ff071219 */ /* 0x002fca0000011600 */
[----:B------:R-:W-:-:S04]  /*2170*/  IMAD.IADD R0, R154, 0x1, R7 ;  /* 0x000000019a007824 */ /* 0x000fc800078e0207 */
[----:B------:R-:W-:Y:S01]  /*2180*/  VIADD R3, R0, -UR4 ;  /* 0x8000000400037c36 */ /* 0x000fe20008000000 */
[----:B------:R-:W-:Y:S06]  /*2190*/  @!P2 BRA `(.L_x_1538) ;  /* 0x000000000044a947 */ /* 0x000fec0003800000 */
[----:B------:R-:W-:Y:S01]  /*21a0*/  ISETP.GT.AND P0, PT, R0, -0x1, PT ;  /* 0xffffffff0000780c */ /* 0x000fe20003f04270 */
[----:B------:R-:W-:-:S12]  /*21b0*/  BSSY B0, `(.L_x_1539) ;  /* 0x000000d000007945 */ /* 0x000fd80003800000 */
        /* <DEDUP_REMOVED lines=8> */
.L_x_1540:
[----:B------:R-:W-:-:S13]  /*2240*/  ISETP.NE.AND P0, PT, R5, 0x1, PT ;  /* 0x000000010500780c */ /* 0x000fda0003f05270 */
[----:B------:R-:W0:Y:S02]  /*2250*/  @P0 LDC.64 R6, c[0x0][0x9e8] ;  /* 0x00027a00ff060b82 */ /* 0x000e240000000a00 */
[----:B0-----:R-:W-:-:S05]  /*2260*/  @P0 IMAD.HI.U32 R6, R0, R6, RZ ;  /* 0x0000000600060227 */ /* 0x001fca00078e00ff */
[----:B------:R-:W-:-:S07]  /*2270*/  @P0 SHF.R.U32.HI R0, RZ, R7, R6 ;  /* 0x00000007ff000219 */ /* 0x000fce0000011606 */
.L_x_1541:
[----:B------:R-:W-:Y:S05]  /*2280*/  BSYNC B0 ;  /* 0x0000000000007941 */ /* 0x000fea0003800000 */
.L_x_1539:
[----:B------:R-:W-:-:S05]  /*2290*/  IMAD R0, R0, R5, RZ ;  /* 0x0000000500007224 */ /* 0x000fca00078e02ff */
[----:B------:R-:W-:-:S07]  /*22a0*/  VIMNMX R3, R3, R0, !PT ;  /* 0x0000000003037248 */ /* 0x000fce0007fe0100 */
.L_x_1538:
[----:B------:R-:W-:Y:S01]  /*22b0*/  SHF.R.S32.HI R0, RZ, 0x1f, R3 ;  /* 0x0000001fff007819 */ /* 0x000fe20000011403 */
[----:B------:R-:W-:Y:S01]  /*22c0*/  BSSY B0, `(.L_x_1542) ;  /* 0x000002a000007945 */ /* 0x000fe20003800000 */
[----:B------:R-:W-:Y:S02]  /*22d0*/  LOP3.LUT R14, R11, 0xff, RZ, 0xc0, !PT ;  /* 0x000000ff0b0e7812 */ /* 0x000fe400078ec0ff */
[----:B------:R-:W-:Y:S02]  /*22e0*/  LEA.HI R0, R0, R3, RZ, 0x6 ;  /* 0x0000000300007211 */ /* 0x000fe400078f30ff */
[----:B------:R-:W-:Y:S01]  /*22f0*/  SHF.R.U32.HI R4, RZ, 0x10, R11 ;  /* 0x00000010ff047819 */ /* 0x000fe2000001160b */
[----:B------:R0:W-:Y:S01]  /*2300*/  STL [R1+0x68], R14 ;  /* 0x0000680e01007387 */ /* 0x0001e20000100800 */
[----:B------:R-:W-:-:S03]  /*2310*/  SHF.R.S32.HI R0, RZ, 0x6, R0 ;  /* 0x00000006ff007819 */ /* 0x000fc60000011400 */
[----:B------:R0:W-:Y:S01]  /*2320*/  STL [R1+0x4c], R4 ;  /* 0x00004c0401007387 */ /* 0x0001e20000100800 */
[----:B------:R-:W-:Y:S01]  /*2330*/  VIMNMX R9, RZ, R0, !PT ;  /* 0x00000000ff097248 */ /* 0x000fe20007fe0100 */
[----:B------:R-:W-:-:S03]  /*2340*/  IMAD.MOV.U32 R0, RZ, RZ, RZ ;  /* 0x000000ffff007224 */ /* 0x000fc600078e00ff */
[----:B------:R-:W-:-:S13]  /*2350*/  ISETP.GT.AND P0, PT, R8, R9, PT ;  /* 0x000000090800720c */ /* 0x000fda0003f04270 */
[----:B0-----:R-:W-:Y:S05]  /*2360*/  @!P0 BRA `(.L_x_1543) ;  /* 0x00000000007c8947 */ /* 0x001fea0003800000 */
[----:B------:R-:W-:Y:S01]  /*2370*/  ISETP.NE.AND P0, PT, R4, RZ, PT ;  /* 0x000000ff0400720c */ /* 0x000fe20003f05270 */
[----:B------:R-:W-:-:S03]  /*2380*/  ULDC UR4, c[0x0][0x9f0] ;  /* 0x00027c0000047ab9 */ /* 0x000fc60000000800 */
[----:B------:R-:W-:-:S04]  /*2390*/  SEL R11, R4, UR4, P0 ;  /* 0x00000004040b7c07 */ /* 0x000fc80008000000 */
[-C--:B------:R-:W-:Y:S02]  /*23a0*/  IABS R6, R11.reuse ;  /* 0x0000000b00067213 */ /* 0x080fe40000000000 */
[----:B------:R-:W-:Y:S02]  /*23b0*/  IADD3 R0, R11, -0x1, R8 ;  /* 0xffffffff0b007810 */ /* 0x000fe40007ffe008 */
[----:B------:R-:W0:Y:S01]  /*23c0*/  I2F.RP R3, R6 ;  /* 0x0000000600037306 */ /* 0x000e220000209400 */
[----:B------:R-:W-:Y:S02]  /*23d0*/  IABS R12, R11 ;  /* 0x0000000b000c7213 */ /* 0x000fe40000000000 */
[----:B------:R-:W-:-:S05]  /*23e0*/  IMAD.IADD R0, R0, 0x1, -R9 ;  /* 0x0000000100007824 */ /* 0x000fca00078e0a09 */
[----:B------:R-:W-:Y:S02]  /*23f0*/  IABS R10, R0 ;  /* 0x00000000000a7213 */ /* 0x000fe40000000000 */
[----:B------:R-:W-:-:S04]  /*2400*/  LOP3.LUT R0, R0, R11, RZ, 0x3c, !PT ;  /* 0x0000000b00007212 */ /* 0x000fc800078e3cff */
[----:B------:R-:W-:Y:S01]  /*2410*/  ISETP.GE.AND P2, PT, R0, RZ, PT ;  /* 0x000000ff0000720c */ /* 0x000fe20003f46270 */
[----:B0-----:R-:W0:Y:S02]  /*2420*/  MUFU.RCP R3, R3 ;  /* 0x0000000300037308 */ /* 0x001e240000001000 */
[----:B0-----:R-:W-:Y:S02]  /*2430*/  VIADD R4, R3, 0xffffffe ;  /* 0x0ffffffe03047836 */ /* 0x001fe40000000000 */
[----:B------:R-:W-:-:S04]  /*2440*/  IMAD.MOV R3, RZ, RZ, -R12 ;  /* 0x000000ffff037224 */ /* 0x000fc800078e0a0c */
[----:B------:R0:W1:Y:S02]  /*2450*/  F2I.FTZ.U32.TRUNC.NTZ R5, R4 ;  /* 0x0000000400057305 */ /* 0x000064000021f000 */
[----:B0-----:R-:W-:Y:S02]  /*2460*/  IMAD.MOV.U32 R4, RZ, RZ, RZ ;  /* 0x000000ffff047224 */ /* 0x001fe400078e00ff */
[----:B-1----:R-:W-:-:S04]  /*2470*/  IMAD.MOV R7, RZ, RZ, -R5 ;  /* 0x000000ffff077224 */ /* 0x002fc800078e0a05 */
[----:B------:R-:W-:-:S04]  /*2480*/  IMAD R7, R7, R6, RZ ;  /* 0x0000000607077224 */ /* 0x000fc800078e02ff */
[----:B------:R-:W-:-:S04]  /*2490*/  IMAD.HI.U32 R5, R5, R7, R4 ;  /* 0x0000000705057227 */ /* 0x000fc800078e0004 */
[----:B------:R-:W-:-:S04]  /*24a0*/  IMAD.MOV.U32 R4, RZ, RZ, R10 ;  /* 0x000000ffff047224 */ /* 0x000fc800078e000a */
        /* <DEDUP_REMOVED lines=8> */
[----:B------:R-:W-:-:S04]  /*2530*/  IMAD.MOV.U32 R0, RZ, RZ, R5 ;  /* 0x000000ffff007224 */ /* 0x000fc800078e0005 */
[----:B------:R-:W-:Y:S01]  /*2540*/  @!P2 IMAD.MOV R0, RZ, RZ, -R0 ;  /* 0x000000ffff00a224 */ /* 0x000fe200078e0a00 */
[----:B------:R-:W-:-:S07]  /*2550*/  @!P1 LOP3.LUT R0, RZ, R11, RZ, 0x33, !PT ;  /* 0x0000000bff009212 */ /* 0x000fce00078e33ff */
.L_x_1543:
[----:B------:R-:W-:Y:S05]  /*2560*/  BSYNC B0 ;  /* 0x0000000000007941 */ /* 0x000fea0003800000 */
.L_x_1542:
[----:B------:R-:W-:Y:S01]  /*2570*/  IMAD R3, R14, R0, R9 ;  /* 0x000000000e037224 */ /* 0x000fe200078e0209 */
[----:B------:R-:W-:-:S04]  /*2580*/  PLOP3.LUT P2, PT, PT, PT, PT, 0x80, 0x0 ;  /* 0x000000000000781c */ /* 0x000fc80003f4f070 */
[C---:B------:R-:W-:Y:S01]  /*2590*/  VIADDMNMX R0, R3.reuse, R0, R8, PT ;  /* 0x0000000003007246 */ /* 0x040fe20003800108 */
[----:B------:R-:W-:-:S04]  /*25a0*/  IMAD R3, R3, 0x40, -R13 ;  /* 0x0000004003037824 */ /* 0x000fc800078e0a0d */
[----:B------:R-:W-:Y:S01]  /*25b0*/  IMAD R5, R0, 0x40, -R13 ;  /* 0x0000004000057824 */ /* 0x000fe200078e0a0d */
[----:B------:R-:W-:-:S04]  /*25c0*/  VIMNMX R3, RZ, R3, !PT ;  /* 0x00000003ff037248 */ /* 0x000fc80007fe0100 */
[----:B------:R-:W-:Y:S02]  /*25d0*/  VIMNMX R0, R5, R2, PT ;  /* 0x0000000205007248 */ /* 0x000fe40003fe0100 */
[----:B------:R-:W-:Y:S02]  /*25e0*/  SHF.R.U32.HI R24, RZ, 0x6, R3 ;  /* 0x00000006ff187819 */ /* 0x000fe40000011603 */
[----:B------:R-:W-:-:S03]  /*25f0*/  ISETP.GT.AND P0, PT, R0, R3, PT ;  /* 0x000000030000720c */ /* 0x000fc60003f04270 */
[----:B------:R-:W-:-:S10]  /*2600*/  IMAD.MOV.U32 R25, RZ, RZ, R24 ;  /* 0x000000ffff197224 */ /* 0x000fd400078e0018 */
[----:B------:R-:W-:-:S05]  /*2610*/  @P0 VIADD R0, R0, 0x3f ;  /* 0x0000003f00000836 */ /* 0x000fca0000000000 */
[----:B------:R-:W-:-:S04]  /*2620*/  @P0 SHF.R.S32.HI R3, RZ, 0x1f, R0 ;  /* 0x0000001fff030819 */ /* 0x000fc80000011400 */
[----:B------:R-:W-:-:S04]  /*2630*/  @P0 LEA.HI R3, R3, R0, RZ, 0x6 ;  /* 0x0000000003030211 */ /* 0x000fc800078f30ff */
[----:B------:R-:W-:-:S04]  /*2640*/  @P0 SHF.R.S32.HI R25, RZ, 0x6, R3 ;  /* 0x00000006ff190819 */ /* 0x000fc80000011403 */
        /* <DEDUP_REMOVED lines=22> */
.L_x_1546:
[----:B------:R-:W-:Y:S05]  /*27b0*/  BSYNC B6 ;  /* 0x0000000000067941 */ /* 0x000fea0003800000 */
.L_x_1545:
        /* <DEDUP_REMOVED lines=20> */
.L_x_1548:
[----:B------:R-:W-:Y:S05]  /*2900*/  BSYNC B6 ;  /* 0x0000000000067941 */ /* 0x000fea0003800000 */
.L_x_1547:
[----:B------:R-:W-:Y:S01]  /*2910*/  ULDC.64 UR4, c[0x0][0x9f8] ;  /* 0x00027e0000047ab9 */ /* 0x000fe20000000a00 */
[----:B------:R-:W-:Y:S01]  /*2920*/  ULDC.64 UR6, c[0x0][0x208] ;  /* 0x0000820000067ab9 */ /* 0x000fe20000000a00 */
[----:B------:R-:W-:Y:S01]  /*2930*/  ISETP.NE.U32.AND P0, PT, RZ, UR4, PT ;  /* 0x00000004ff007c0c */ /* 0x000fe2000bf05070 */
[----:B------:R-:W2:Y:S01]  /*2940*/  LDL R26, [R1+0xc] ;  /* 0x00000c00011a7983 */ /* 0x000ea20000100800 */
[----:B------:R-:W0:Y:S01]  /*2950*/  LDC.64 R12, c[0x0][0x300] ;  /* 0x0000c000ff0c7b82 */ /* 0x000e220000000a00 */
[----:B------:R-:W-:Y:S01]  /*2960*/  IMAD.IADD R76, R28, 0x1, R29 ;  /* 0x000000011c4c7824 */ /* 0x000fe200078e021d */
[----:B------:R-:W-:Y:S01]  /*2970*/  ISETP.NE.AND.EX P0, PT, RZ, UR5, PT, P0 ;  /* 0x00000005ff007c0c */ /* 0x000fe2000bf05300 */
[----:B------:R-:W-:Y:S01]  /*2980*/  ULDC.64 UR4, c[0x0][0xa08] ;  /* 0x0002820000047ab9 */ /* 0x000fe20000000a00 */
[----:B------:R-:W-:Y:S01]  /*2990*/  ULDC.64 UR8, c[0x0][0x330] ;  /* 0x0000cc0000087ab9 */ /* 0x000fe20000000a00 */
[----:B------:R-:W3:Y:S03]  /*29a0*/  LDL R14, [R1+0x28] ;  /* 0x00002800010e7983 */ /* 0x000ee60000100800 */
[----:B------:R-:W1:Y:S08]  /*29b0*/  LDC.64 R20, c[0x0][0x3f8] ;  /* 0x0000fe00ff147b82 */ /* 0x000e700000000a00 */
[----:B------:R-:W4:Y:S08]  /*29c0*/  @P0 LDC.64 R4, c[0x0][0x9f8] ;  /* 0x00027e00ff040b82 */ /* 0x000f300000000a00 */
[----:B------:R-:W1:Y:S01]  /*29d0*/  LDC R33, c[0x0][0x3f4] ;  /* 0x0000fd00ff217b82 */ /* 0x000e620000000800 */
[----:B------:R-:W-:-:S07]  /*29e0*/  SHF.R.S32.HI R32, RZ, 0x1f, R23 ;  /* 0x0000001fff207819 */ /* 0x000fce0000011417 */
[----:B------:R-:W1:Y:S01]  /*29f0*/  LDC.64 R28, c[0x0][0x408] ;  /* 0x00010200ff1c7b82 */ /* 0x000e620000000a00 */
[----:B----4-:R-:W-:-:S05]  /*2a00*/  @P0 IMAD.WIDE R4, R27, 0x4, R4 ;  /* 0x000000041b040825 */ /* 0x010fca00078e0204 */
[----:B------:R4:W2:Y:S01]  /*2a10*/  @P0 LDG.E R27, desc[UR6][R4.64] ;  /* 0x00000006041b0981 */ /* 0x0008a2000c1e1900 */
[----:B------:R-:W-:Y:S01]  /*2a20*/  SHF.R.S32.HI R31, RZ, 0x1f, R76 ;  /* 0x0000001fff1f7819 */ /* 0x000fe2000001144c */
[-C--:B0-----:R-:W-:Y:S01]  /*2a30*/  IMAD.WIDE.U32 R88, R76, R12.reuse, RZ ;  /* 0x0000000c4c587225 */ /* 0x081fe200078e00ff */
[----:B------:R-:W-:Y:S01]  /*2a40*/  ISETP.NE.U32.AND P0, PT, RZ, UR4, PT ;  /* 0x00000004ff007c0c */ /* 0x000fe2000bf05070 */
[----:B------:R-:W-:Y:S01]  /*2a50*/  ULDC UR6, c[0x0][0x2f4] ;  /* 0x0000bd0000067ab9 */ /* 0x000fe20000000800 */
[----:B------:R-:W-:Y:S01]  /*2a60*/  SHF.R.S32.HI R201, RZ, 0x1f, R200 ;  /* 0x0000001fffc97819 */ /* 0x000fe200000114c8 */
[----:B------:R-:W-:Y:S01]  /*2a70*/  IMAD R0, R31, R12, RZ ;  /* 0x0000000c1f007224 */ /* 0x000fe200078e02ff */
[----:B------:R-:W-:Y:S01]  /*2a80*/  ISETP.NE.AND.EX P0, PT, RZ, UR5, PT, P0 ;  /* 0x00000005ff007c0c */ /* 0x000fe2000bf05300 */
[----:B------:R-:W-:Y:S01]  /*2a90*/  ULDC.64 UR4, c[0x0][0x308] ;  /* 0x0000c20000047ab9 */ /* 0x000fe20000000a00 */
[----:B------:R-:W-:Y:S01]  /*2aa0*/  IMAD.WIDE.U32 R86, R30, UR8, R18 ;  /* 0x000000081e567c25 */ /* 0x000fe2000f8e0012 */
[----:B------:R-:W-:-:S02]  /*2ab0*/  ISETP.GE.AND P2, PT, R226, UR6, PT ;  /* 0x00000006e2007c0c */ /* 0x000fc4000bf46270 */
[----:B------:R-:W-:Y:S01]  /*2ac0*/  ISETP.GE.AND P1, PT, R18, UR6, PT ;  /* 0x0000000612007c0c */ /* 0x000fe2000bf26270 */
[----:B------:R-:W-:Y:S02]  /*2ad0*/  IMAD R3, R76, R13, R0 ;  /* 0x0000000d4c037224 */ /* 0x000fe400078e0200 */
[C---:B------:R-:W-:Y:S01]  /*2ae0*/  IMAD R87, R30.reuse, UR9, R87 ;  /* 0x000000091e577c24 */ /* 0x040fe2000f8e0257 */
[----:B------:R-:W-:Y:S01]  /*2af0*/  SEL R0, RZ, 0x1, P1 ;  /* 0x00000001ff007807 */ /* 0x000fe20000800000 */
[----:B------:R-:W-:Y:S01]  /*2b00*/  IMAD.IADD R89, R89, 0x1, R3 ;  /* 0x0000000159597824 */ /* 0x000fe200078e0203 */
[----:B------:R-:W-:Y:S01]  /*2b10*/  SEL R3, RZ, 0xffffffff, P2 ;  /* 0xffffffffff037807 */ /* 0x000fe20001000000 */
[----:B------:R-:W-:-:S04]  /*2b20*/  IMAD.WIDE.U32 R88, R30, UR4, R88 ;  /* 0x000000041e587c25 */ /* 0x000fc8000f8e0058 */
[----:B------:R-:W-:Y:S01]  /*2b30*/  IMAD R89, R30, UR5, R89 ;  /* 0x000000051e597c24 */ /* 0x000fe2000f8e0259 */
[----:B------:R-:W-:Y:S01]  /*2b40*/  ULDC.64 UR4, c[0x0][0x310] ;  /* 0x0000c40000047ab9 */ /* 0x000fe20000000a00 */
[----:B------:R-:W3:Y:S01]  /*2b50*/  LDL R30, [R1+0x10] ;  /* 0x00001000011e7983 */ /* 0x000ee20000100800 */
[----:B----4-:R-:W-:-:S05]  /*2b60*/  IMAD.SHL.U32 R5, R3, 0x2, RZ ;  /* 0x0000000203057824 */ /* 0x010fca00078e00ff */
[----:B------:R-:W-:Y:S01]  /*2b70*/  LOP3.LUT R6, R5, 0x2, R0, 0xe2, !PT ;  /* 0x0000000205067812 */ /* 0x000fe200078ee200 */
[----:B------:R-:W-:Y:S01]  /*2b80*/  IMAD R8, R32, R12, RZ ;  /* 0x0000000c20087224 */ /* 0x000fe200078e02ff */
[----:B--2---:R-:W-:Y:S02]  /*2b90*/  SHF.R.S32.HI R4, RZ, 0x1f, R27 ;  /* 0x0000001fff047819 */ /* 0x004fe4000001141b */
[----:B------:R-:W-:Y:S02]  /*2ba0*/  SEL R27, R27, RZ, !P0 ;  /* 0x000000ff1b1b7207 */ /* 0x000fe40004000000 */
[----:B------:R-:W-:Y:S02]  /*2bb0*/  SEL R3, R4, RZ, !P0 ;  /* 0x000000ff04037207 */ /* 0x000fe40004000000 */
[----:B------:R-:W-:Y:S01]  /*2bc0*/  ISETP.GE.AND P0, PT, R26, UR6, PT ;  /* 0x000000061a007c0c */ /* 0x000fe2000bf06270 */
[----:B------:R-:W-:Y:S01]  /*2bd0*/  IMAD.WIDE.U32 R88, R27, UR4, R88 ;  /* 0x000000041b587c25 */ /* 0x000fe2000f8e0058 */
[----:B------:R-:W2:Y:S03]  /*2be0*/  LDL R26, [R1+0x24] ;  /* 0x00002400011a7983 */ /* 0x000ea60000100800 */
[----:B------:R-:W-:-:S02]  /*2bf0*/  IMAD R0, R3, UR4, RZ ;  /* 0x0000000403007c24 */ /* 0x000fc4000f8e02ff */
[----:B------:R-:W-:-:S04]  /*2c00*/  IMAD.WIDE.U32 R4, R23, R12, R18 ;  /* 0x0000000c17047225 */ /* 0x000fc800078e0012 */
[----:B------:R-:W-:Y:S01]  /*2c10*/  IMAD R11, R27, UR5, R0 ;  /* 0x000000051b0b7c24 */ /* 0x000fe2000f8e0200 */
[----:B------:R-:W-:Y:S01]  /*2c20*/  ULDC.64 UR4, c[0x0][0x338] ;  /* 0x0000ce0000047ab9 */ /* 0x000fe20000000a00 */
[----:B-1----:R-:W-:Y:S01]  /*2c30*/  IMAD R0, R32, R20, RZ ;  /* 0x0000001420007224 */ /* 0x002fe200078e02ff */
[----:B------:R-:W-:Y:S01]  /*2c40*/  SEL R7, RZ, 0x4, P0 ;  /* 0x00000004ff077807 */ /* 0x000fe20000000000 */
[C---:B------:R-:W-:Y:S02]  /*2c50*/  IMAD R15, R23.reuse, R13, R8 ;  /* 0x0000000d170f7224 */ /* 0x040fe400078e0208 */
[----:B------:R-:W-:Y:S02]  /*2c60*/  IMAD R9, R23, R21, R0 ;  /* 0x0000001517097224 */ /* 0x000fe400078e0200 */
[----:B------:R-:W-:Y:S01]  /*2c70*/  IMAD R8, R3, UR4, RZ ;  /* 0x0000000403087c24 */ /* 0x000fe2000f8e02ff */
[----:B------:R-:W-:Y:S01]  /*2c80*/  IADD3 R3, P0, R88, R4, RZ ;  /* 0x0000000458037210 */ /* 0x000fe20007f1e0ff */
[----:B------:R-:W-:-:S05]  /*2c90*/  IMAD.IADD R0, R89, 0x1, R11 ;  /* 0x0000000159007824 */ /* 0x000fca00078e020b */
[----:B------:R-:W-:Y:S02]  /*2ca0*/  IADD3.X R4, R0, R5, R15, P0, !PT ;  /* 0x0000000500047210 */ /* 0x000fe400007fe40f */
[-C--:B------:R-:W-:Y:S02]  /*2cb0*/  ISETP.GE.AND P0, PT, R18, R33.reuse, PT ;  /* 0x000000211200720c */ /* 0x080fe40003f06270 */
[----:B------:R-:W-:Y:S02]  /*2cc0*/  ISETP.GE.AND P1, PT, R226, R33, PT ;  /* 0x00000021e200720c */ /* 0x000fe40003f26270 */
[C---:B------:R-:W-:Y:S02]  /*2cd0*/  SEL R5, R33.reuse, RZ, P0 ;  /* 0x000000ff21057207 */ /* 0x040fe40000000000 */
[----:B------:R-:W-:Y:S01]  /*2ce0*/  LOP3.LUT R35, R6, R7, RZ, 0xfc, !PT ;  /* 0x0000000706237212 */ /* 0x000fe200078efcff */
[----:B------:R-:W-:Y:S01]  /*2cf0*/  IMAD R6, R32, R28, RZ ;  /* 0x0000001c20067224 */ /* 0x000fe200078e02ff */
[----:B------:R-:W-:Y:S01]  /*2d00*/  SEL R7, R33, RZ, P1 ;  /* 0x000000ff21077207 */ /* 0x000fe20000800000 */
[----:B------:R-:W-:-:S02]  /*2d10*/  IMAD.IADD R5, R18, 0x1, R5 ;  /* 0x0000000112057824 */ /* 0x000fc400078e0205 */
[C---:B------:R-:W-:Y:S02]  /*2d20*/  VIADD R10, R23.reuse, 0x20 ;  /* 0x00000020170a7836 */ /* 0x040fe40000000000 */
[C---:B------:R-:W-:Y:S02]  /*2d30*/  VIADD R36, R23.reuse, 0x20 ;  /* 0x0000002017247836 */ /* 0x040fe40000000000 */
[----:B------:R-:W-:Y:S01]  /*2d40*/  IMAD R11, R23, R29, R6 ;  /* 0x0000001d170b7224 */ /* 0x000fe200078e0206 */
[----:B------:R-:W-:Y:S01]  /*2d50*/  SHF.R.S32.HI R6, RZ, 0x1f, R5 ;  /* 0x0000001fff067819 */ /* 0x000fe20000011405 */
[----:B------:R-:W-:Y:S01]  /*2d60*/  IMAD.IADD R7, R226, 0x1, R7 ;  /* 0x00000001e2077824 */ /* 0x000fe200078e0207 */
[----:B------:R-:W0:Y:S01]  /*2d70*/  S2R R108, SR_TID.X ;  /* 0x00000000006c7919 */ /* 0x000e220000002100 */
[----:B------:R-:W-:Y:S02]  /*2d80*/  IMAD.SHL.U32 R10, R10, 0x40, RZ ;  /* 0x000000400a0a7824 */ /* 0x000fe400078e00ff */
[----:B------:R-:W-:Y:S01]  /*2d90*/  IMAD.SHL.U32 R36, R36, 0x40, RZ ;  /* 0x0000004024247824 */ /* 0x000fe200078e00ff */
[CC--:B------:R-:W-:Y:S01]  /*2da0*/  LEA.HI R90, R6.reuse, R5.reuse, RZ, 0x3 ;  /* 0x00000005065a7211 */ /* 0x0c0fe200078f18ff */
[----:B------:R-:W-:Y:S01]  /*2db0*/  IMAD R37, R27, UR5, R8 ;  /* 0x000000051b257c24 */ /* 0x000fe2000f8e0208 */
[----:B------:R-:W-:Y:S01]  /*2dc0*/  SHF.R.S32.HI R8, RZ, 0x1f, R7 ;  /* 0x0000001fff087819 */ /* 0x000fe20000011407 */
[----:B------:R-:W-:Y:S01]  /*2dd0*/  IMAD.WIDE.U32 R84, R23, R20, R200 ;  /* 0x0000001417547225 */ /* 0x000fe200078e00c8 */
[----:B------:R-:W-:-:S03]  /*2de0*/  LEA.HI R5, R6, R5, RZ, 0x6 ;  /* 0x0000000506057211 */ /* 0x000fc600078f30ff */
[C---:B------:R-:W-:Y:S01]  /*2df0*/  IMAD.WIDE.U32 R82, R23.reuse, R20, R18 ;  /* 0x0000001417527225 */ /* 0x040fe200078e0012 */
[----:B------:R-:W-:Y:S02]  /*2e00*/  LOP3.LUT R10, R10, 0x1c0, RZ, 0xc0, !PT ;  /* 0x000001c00a0a7812 */ /* 0x000fe400078ec0ff */
[----:B------:R-:W-:Y:S01]  /*2e10*/  LOP3.LUT R36, R36, 0x1c0, RZ, 0xc0, !PT ;  /* 0x000001c024247812 */ /* 0x000fe200078ec0ff */
[----:B------:R-:W-:Y:S01]  /*2e20*/  IMAD.SHL.U32 R34, R23, 0x40, RZ ;  /* 0x0000004017227824 */ /* 0x000fe200078e00ff */
[CC--:B------:R-:W-:Y:S01]  /*2e30*/  LEA.HI R92, R8.reuse, R7.reuse, RZ, 0x3 ;  /* 0x00000007085c7211 */ /* 0x0c0fe200078f18ff */
[----:B------:R-:W-:Y:S02]  /*2e40*/  IMAD.IADD R85, R85, 0x1, R9 ;  /* 0x0000000155557824 */ /* 0x000fe400078e0209 */
[----:B------:R-:W-:Y:S01]  /*2e50*/  IMAD.IADD R83, R9, 0x1, R83 ;  /* 0x0000000109537824 */ /* 0x000fe200078e0253 */
[----:B------:R-:W-:Y:S01]  /*2e60*/  LEA.HI R9, R8, R7, RZ, 0x6 ;  /* 0x0000000708097211 */ /* 0x000fe200078f30ff */
[----:B------:R-:W-:Y:S01]  /*2e70*/  IMAD.WIDE.U32 R80, R23, R28, R200 ;  /* 0x0000001c17507225 */ /* 0x000fe200078e00c8 */
[----:B------:R-:W-:-:S02]  /*2e80*/  LOP3.LUT R8, R10, 0x38, R90, 0xf8, !PT ;  /* 0x000000380a087812 */ /* 0x000fc400078ef85a */
[----:B------:R-:W-:Y:S01]  /*2e90*/  SHF.R.U32.HI R36, RZ, 0x3, R36 ;  /* 0x00000003ff247819 */ /* 0x000fe20000011624 */
[----:B------:R-:W-:Y:S01]  /*2ea0*/  IMAD.WIDE.U32 R78, R23, R28, R18 ;  /* 0x0000001c174e7225 */ /* 0x000fe200078e0012 */
[----:B------:R-:W-:-:S03]  /*2eb0*/  LOP3.LUT R34, R34, 0x1c0, RZ, 0xc0, !PT ;  /* 0x000001c022227812 */ /* 0x000fc600078ec0ff */
[----:B------:R-:W-:Y:S01]  /*2ec0*/  IMAD.SHL.U32 R6, R5, 0x40, RZ ;  /* 0x0000004005067824 */ /* 0x000fe200078e00ff */
[----:B------:R-:W-:Y:S01]  /*2ed0*/  LOP3.LUT R5, R90, 0x38, RZ, 0xc0, !PT ;  /* 0x000000385a057812 */ /* 0x000fe200078ec0ff */
[----:B------:R-:W-:Y:S01]  /*2ee0*/  IMAD.SHL.U32 R38, R23, 0x40, RZ ;  /* 0x0000004017267824 */ /* 0x000fe200078e00ff */
[----:B------:R-:W-:Y:S01]  /*2ef0*/  LOP3.LUT R7, R92, 0x38, RZ, 0xc0, !PT ;  /* 0x000000385c077812 */ /* 0x000fe200078ec0ff */
[----:B------:R-:W-:Y:S01]  /*2f00*/  IMAD.IADD R81, R81, 0x1, R11 ;  /* 0x0000000151517824 */ /* 0x000fe200078e020b */
[----:B------:R-:W-:Y:S01]  /*2f10*/  SHF.R.U32.HI R34, RZ, 0x3, R34 ;  /* 0x00000003ff227819 */ /* 0x000fe20000011622 */
[----:B------:R-:W-:Y:S01]  /*2f20*/  IMAD.IADD R79, R11, 0x1, R79 ;  /* 0x000000010b4f7824 */ /* 0x000fe200078e024f */
[----:B------:R-:W-:Y:S01]  /*2f30*/  LOP3.LUT R5, R5, 0x1c0, R38, 0xf8, !PT ;  /* 0x000001c005057812 */ /* 0x000fe200078ef826 */
[----:B------:R-:W-:Y:S01]  /*2f40*/  IMAD.SHL.U32 R9, R9, 0x40, RZ ;  /* 0x0000004009097824 */ /* 0x000fe200078e00ff */
[----:B------:R-:W-:Y:S02]  /*2f50*/  LOP3.LUT R11, R8, R36, RZ, 0x3c, !PT ;  /* 0x00000024080b7212 */ /* 0x000fe400078e3cff */
[----:B---3--:R-:W-:Y:S01]  /*2f60*/  ISETP.GE.AND P2, PT, R30, UR6, PT ;  /* 0x000000061e007c0c */ /* 0x008fe2000bf46270 */
[----:B------:R-:W-:Y:S01]  /*2f70*/  VIADD R30, R23, 0x20 ;  /* 0x00000020171e7836 */ /* 0x000fe20000000000 */
[----:B------:R-:W-:-:S02]  /*2f80*/  LOP3.LUT R10, R10, 0x38, R92, 0xf8, !PT ;  /* 0x000000380a0a7812 */ /* 0x000fc400078ef85c */
[----:B------:R-:W-:Y:S01]  /*2f90*/  LOP3.LUT R8, R7, 0x1c0, R38, 0xf8, !PT ;  /* 0x000001c007087812 */ /* 0x000fe200078ef826 */
[----:B------:R-:W-:Y:S01]  /*2fa0*/  IMAD.WIDE.U32 R86, R27, UR4, R86 ;  /* 0x000000041b567c25 */ /* 0x000fe2000f8e0056 */
[----:B------:R-:W-:Y:S02]  /*2fb0*/  LOP3.LUT R6, R6, 0xfffff000, RZ, 0xc0, !PT ;  /* 0xfffff00006067812 */ /* 0x000fe400078ec0ff */
[----:B------:R-:W-:Y:S02]  /*2fc0*/  LOP3.LUT R7, R5, R34, RZ, 0x3c, !PT ;  /* 0x0000002205077212 */ /* 0x000fe400078e3cff */
[----:B------:R-:W-:Y:S02]  /*2fd0*/  LOP3.LUT R9, R9, 0xfffff000, RZ, 0xc0, !PT ;  /* 0xfffff00009097812 */ /* 0x000fe400078ec0ff */
[----:B------:R-:W-:Y:S02]  /*2fe0*/  LOP3.LUT R10, R10, R36, RZ, 0x3c, !PT ;  /* 0x000000240a0a7212 */ /* 0x000fe400078e3cff */
[----:B------:R-:W-:-:S02]  /*2ff0*/  LOP3.LUT R8, R8, R34, RZ, 0x3c, !PT ;  /* 0x0000002208087212 */ /* 0x000fc400078e3cff */
[----:B-----5:R-:W-:Y:S02]  /*3000*/  SHF.R.S32.HI R27, RZ, 0x1f, R101 ;  /* 0x0000001fff1b7819 */ /* 0x020fe40000011465 */
[----:B------:R-:W-:Y:S02]  /*3010*/  SHF.R.S32.HI R102, RZ, 0x1f, R30 ;  /* 0x0000001fff667819 */ /* 0x000fe4000001141e */
[----:B------:R-:W-:Y:S02]  /*3020*/  SEL R30, RZ, 0x8, P2 ;  /* 0x00000008ff1e7807 */ /* 0x000fe40001000000 */
[----:B------:R-:W-:Y:S02]  /*3030*/  IADD3 R8, R8, R9, R14 ;  /* 0x0000000908087210 */ /* 0x000fe40007ffe00e */
[----:B------:R-:W-:Y:S02]  /*3040*/  LOP3.LUT R95, R35, R30, RZ, 0xfc, !PT ;  /* 0x0000001e235f7212 */ /* 0x000fe400078efcff */
[----:B------:R-:W-:-:S02]  /*3050*/  IADD3 R76, P3, R23, R76, RZ ;  /* 0x0000004c174c7210 */ /* 0x000fc40007f7e0ff */
[----:B------:R-:W-:Y:S01]  /*3060*/  LOP3.LUT R30, R35, 0x1, RZ, 0xc0, !PT ;  /* 0x00000001231e7812 */ /* 0x000fe200078ec0ff */
[CC--:B------:R-:W-:Y:S01]  /*3070*/  IMAD.WIDE.U32 R84, R101.reuse, R20.reuse, R84 ;  /* 0x0000001465547225 */ /* 0x0c0fe200078e0054 */
[----:B------:R-:W-:Y:S02]  /*3080*/  SHF.R.S32.HI R35, RZ, 0x3, R90 ;  /* 0x00000003ff237819 */ /* 0x000fe4000001145a */
[----:B------:R-:W-:Y:S01]  /*3090*/  SHF.R.S32.HI R91, RZ, 0x3, R92 ;  /* 0x00000003ff5b7819 */ /* 0x000fe2000001145c */
[C---:B------:R-:W-:Y:S01]  /*30a0*/  IMAD.WIDE.U32 R82, R101.reuse, R20, R82 ;  /* 0x0000001465527225 */ /* 0x040fe200078e0052 */
[----:B------:R-:W-:Y:S02]  /*30b0*/  LOP3.LUT R90, R90, 0xfffffff8, RZ, 0xc0, !PT ;  /* 0xfffffff85a5a7812 */ /* 0x000fe400078ec0ff */
[----:B------:R-:W-:Y:S01]  /*30c0*/  LOP3.LUT R92, R92, 0xfffffff8, RZ, 0xc0, !PT ;  /* 0xfffffff85c5c7812 */ /* 0x000fe200078ec0ff */
[----:B------:R-:W-:Y:S01]  /*30d0*/  IMAD.WIDE.U32 R80, R101, R28, R80 ;  /* 0x0000001c65507225 */ /* 0x000fe200078e0050 */
[----:B------:R-:W-:-:S03]  /*30e0*/  LOP3.LUT R93, R95, 0x2, RZ, 0xc0, !PT ;  /* 0x000000025f5d7812 */ /* 0x000fc600078ec0ff */
[----:B------:R-:W-:Y:S01]  /*30f0*/  IMAD.WIDE.U32 R78, R101, R28, R78 ;  /* 0x0000001c654e7225 */ /* 0x000fe200078e004e */
[C---:B------:R-:W-:Y:S02]  /*3100*/  LOP3.LUT R94, R95.reuse, 0x4, RZ, 0xc0, !PT ;  /* 0x000000045f5e7812 */ /* 0x040fe400078ec0ff */
[----:B0-----:R-:W-:Y:S01]  /*3110*/  LEA.HI R108, R108, 0x8, RZ, 0x19 ;  /* 0x000000086c6c7811 */ /* 0x001fe200078fc8ff */
[----:B------:R-:W-:Y:S01]  /*3120*/  IMAD.SHL.U32 R15, R20, 0x40, RZ ;  /* 0x00000040140f7824 */ /* 0x000fe200078e00ff */
[----:B------:R-:W-:Y:S01]  /*3130*/  LOP3.LUT R95, R95, 0x8, RZ, 0xc0, !PT ;  /* 0x000000085f5f7812 */ /* 0x000fe200078ec0ff */
[----:B------:R-:W-:Y:S01]  /*3140*/  IMAD.X R77, R32, 0x1, R31, P3 ;  /* 0x00000001204d7824 */ /* 0x000fe200018e061f */
[----:B------:R-:W-:Y:S01]  /*3150*/  SHF.R.S32.HI R96, RZ, 0x1f, R90 ;  /* 0x0000001fff607819 */ /* 0x000fe2000001145a */
[----:B------:R-:W-:Y:S01]  /*3160*/  IMAD.IADD R98, R87, 0x1, R37 ;  /* 0x0000000157627824 */ /* 0x000fe200078e0225 */
[----:B------:R-:W-:Y:S02]  /*3170*/  SHF.R.S32.HI R97, RZ, 0x1f, R92 ;  /* 0x0000001fff617819 */ /* 0x000fe4000001145c */
[----:B--2---:R-:W-:-:S02]  /*3180*/  IADD3 R5, R11, R6, R26 ;  /* 0x000000060b057210 */ /* 0x004fc40007ffe01a */
[----:B------:R-:W-:Y:S01]  /*3190*/  IADD3 R6, R7, R6, R14 ;  /* 0x0000000607067210 */ /* 0x000fe20007ffe00e */
[C---:B------:R-:W-:Y:S01]  /*31a0*/  IMAD R14, R27.reuse, R20, RZ ;  /* 0x000000141b0e7224 */ /* 0x040fe200078e02ff */
[----:B------:R-:W-:Y:S01]  /*31b0*/  IADD3 R7, R10, R9, R26 ;  /* 0x000000090a077210 */ /* 0x000fe20007ffe01a */
[----:B------:R-:W-:Y:S01]  /*31c0*/  IMAD R26, R27, R28, RZ ;  /* 0x0000001c1b1a7224 */ /* 0x000fe200078e02ff */
[C-C-:B------:R-:W-:Y:S01]  /*31d0*/  SHF.L.U64.HI R9, R12.reuse, 0x6, R13.reuse ;  /* 0x000000060c097819 */ /* 0x140fe2000001020d */
[C---:B------:R-:W-:Y:S01]  /*31e0*/  IMAD R39, R101.reuse, R21, R14 ;  /* 0x0000001565277224 */ /* 0x040fe200078e020e */
[----:B------:R-:W-:Y:S01]  /*31f0*/  SHF.L.U64.HI R10, R12, 0x5, R13 ;  /* 0x000000050c0a7819 */ /* 0x000fe2000001020d */
[----:B------:R-:W-:Y:S01]  /*3200*/  IMAD R41, R101, R29, R26 ;  /* 0x0000001d65297224 */ /* 0x000fe200078e021a */
[C-C-:B------:R-:W-:Y:S02]  /*3210*/  SHF.L.U64.HI R13, R20.reuse, 0x6, R21.reuse ;  /* 0x00000006140d7819 */ /* 0x140fe40000010215 */
[----:B------:R-:W-:Y:S01]  /*3220*/  SHF.L.U64.HI R14, R20, 0x5, R21 ;  /* 0x00000005140e7819 */ /* 0x000fe20000010215 */
[----:B------:R-:W-:Y:S01]  /*3230*/  IMAD.SHL.U32 R11, R12, 0x40, RZ ;  /* 0x000000400c0b7824 */ /* 0x000fe200078e00ff */
[C-C-:B------:R-:W-:Y:S01]  /*3240*/  SHF.L.U64.HI R21, R28.reuse, 0x6, R29.reuse ;  /* 0x000000061c157819 */ /* 0x140fe2000001021d */
[C---:B------:R-:W-:Y:S01]  /*3250*/  IMAD.SHL.U32 R27, R28.reuse, 0x40, RZ ;  /* 0x000000401c1b7824 */ /* 0x040fe200078e00ff */
[----:B------:R-:W-:Y:S01]  /*3260*/  SHF.L.U64.HI R26, R28, 0x5, R29 ;  /* 0x000000051c1a7819 */ /* 0x000fe2000001021d */
[----:B------:R-:W-:-:S02]  /*3270*/  IMAD.SHL.U32 R29, R33, 0x2, RZ ;  /* 0x00000002211d7824 */ /* 0x000fc400078e00ff */
[----:B------:R-:W-:Y:S02]  /*3280*/  IMAD.SHL.U32 R12, R12, 0x20, RZ ;  /* 0x000000200c0c7824 */ /* 0x000fe400078e00ff */
[----:B------:R-:W-:Y:S02]  /*3290*/  IMAD.SHL.U32 R20, R20, 0x20, RZ ;  /* 0x0000002014147824 */ /* 0x000fe400078e00ff */
[----:B------:R-:W-:Y:S02]  /*32a0*/  IMAD.SHL.U32 R28, R28, 0x20, RZ ;  /* 0x000000201c1c7824 */ /* 0x000fe400078e00ff */
[----:B------:R-:W-:Y:S02]  /*32b0*/  IMAD.IADD R31, R85, 0x1, R39 ;  /* 0x00000001551f7824 */ /* 0x000fe400078e0227 */
[----:B------:R-:W-:Y:S02]  /*32c0*/  IMAD.IADD R32, R39, 0x1, R83 ;  /* 0x0000000127207824 */ /* 0x000fe400078e0253 */
[----:B------:R-:W-:-:S02]  /*32d0*/  IMAD.IADD R33, R81, 0x1, R41 ;  /* 0x0000000151217824 */ /* 0x000fc400078e0229 */
[----:B------:R-:W-:-:S07]  /*32e0*/  IMAD.IADD R34, R41, 0x1, R79 ;  /* 0x0000000129227824 */ /* 0x000fce00078e024f */
.L_x_1624:
[----:B------:R-:W2:Y:S01]  /*32f0*/  LDL R41, [R1+0x3c] ;  /* 0x00003c0001297983 */ /* 0x000ea20000100800 */
[----:B------:R-:W0:Y:S01]  /*3300*/  LDC R116, c[0x0][0x3f4] ;  /* 0x0000fd00ff747b82 */ /* 0x000e220000000800 */
[----:B------:R-:W-:Y:S01]  /*3310*/  VIADD R40, R25, 0xffffffff ;  /* 0xffffffff19287836 */ /* 0x000fe20000000000 */
[----:B------:R-:W-:Y:S05]  /*3320*/  YIELD ;  /* 0x0000000000007946 */ /* 0x000fea0003800000 */
[----:B------:R-:W-:Y:S01]  /*3330*/  SHF.R.S32.HI R109, RZ, 0x1f, R40 ;  /* 0x0000001fff6d7819 */ /* 0x000fe20000011428 */
[----:B------:R-:W1:Y:S01]  /*3340*/  LDC.64 R106, c[0x0][0x2e8] ;  /* 0x0000ba00ff6a7b82 */ /* 0x000e620000000a00 */
[-C--:B------:R-:W-:Y:S01]  /*3350*/  IMAD R36, R9, R40.reuse, RZ ;  /* 0x0000002809247224 */ /* 0x080fe200078e02ff */
[----:B------:R-:W-:Y:S01]  /*3360*/  BSSY B0, `(.L_x_1549) ;  /* 0x0000573000007945 */ /* 0x000fe20003800000 */
[----:B------:R-:W-:-:S04]  /*3370*/  IMAD.WIDE.U32 R110, R11, R40, RZ ;  /* 0x000000280b6e7225 */ /* 0x000fc800078e00ff */
[----:B------:R-:W-:Y:S01]  /*3380*/  IMAD R39, R109, R11, R36 ;  /* 0x0000000b6d277224 */ /* 0x000fe200078e0224 */
[CC--:B------:R-:W-:Y:S02]  /*3390*/  IADD3 R37, P2, R3.reuse, R110.reuse, RZ ;  /* 0x0000006e03257210 */ /* 0x0c0fe40007f5e0ff */
[----:B------:R-:W-:Y:S01]  /*33a0*/  IADD3 R25, P4, P5, R3, R110, R12 ;  /* 0x0000006e03197210 */ /* 0x000fe20007d9e00c */
[----:B------:R-:W-:-:S04]  /*33b0*/  IMAD.IADD R72, R111, 0x1, R39 ;  /* 0x000000016f487824 */ /* 0x000fc800078e0227 */
[----:B------:R-:W-:Y:S01]  /*33c0*/  IMAD.X R38, R72, 0x1, R4, P2 ;  /* 0x0000000148267824 */ /* 0x000fe200010e0604 */
[----:B0-----:R-:W-:Y:S02]  /*33d0*/  ISETP.GE.AND P2, PT, R116, 0x1, PT ;  /* 0x000000017400780c */ /* 0x001fe40003f46270 */
[----:B------:R-:W-:Y:S02]  /*33e0*/  IADD3.X R36, R4, R72, R10, P4, P5 ;  /* 0x0000004804247210 */ /* 0x000fe400027ea40a */
[-C--:B-1----:R-:W-:Y:S02]  /*33f0*/  LEA R50, P3, R37, R106.reuse, 0x1 ;  /* 0x0000006a25327211 */ /* 0x082fe400078608ff */
[----:B------:R-:W-:Y:S02]  /*3400*/  LEA R48, P6, R25, R106, 0x1 ;  /* 0x0000006a19307211 */ /* 0x000fe400078c08ff */
[----:B------:R-:W-:Y:S02]  /*3410*/  LEA.HI.X R51, R37, R107, R38, 0x1, P3 ;  /* 0x0000006b25337211 */ /* 0x000fe400018f0c26 */
[----:B------:R-:W-:-:S02]  /*3420*/  ISETP.GT.AND P3, PT, R40, R24, PT ;  /* 0x000000182800720c */ /* 0x000fc40003f64270 */
[----:B------:R-:W-:Y:S01]  /*3430*/  LEA.HI.X R49, R25, R107, R36, 0x1, P6 ;  /* 0x0000006b19317211 */ /* 0x000fe200030f0c24 */
[----:B------:R-:W-:Y:S01]  /*3440*/  IMAD.MOV.U32 R25, RZ, RZ, R40 ;  /* 0x000000ffff197224 */ /* 0x000fe200078e0028 */
[----:B------:R-:W-:Y:S01]  /*3450*/  P2R R100, PR, RZ, 0x8 ;  /* 0x00000008ff647803 */ /* 0x000fe20000000000 */
[----:B--2---:R-:W-:-:S04]  /*3460*/  IMAD R103, R17, 0x4000, R41 ;  /* 0x0000400011677824 */ /* 0x004fc800078e0229 */
[----:B------:R-:W-:Y:S01]  /*3470*/  IMAD R103, R103, 0x2, R16 ;  /* 0x0000000267677824 */ /* 0x000fe200078e0210 */
[----:B------:R-:W-:Y:S06]  /*3480*/  @!P2 BRA `(.L_x_1550) ;  /* 0x0000005000c4a947 */ /* 0x000fec0003800000 */
[----:B------:R-:W-:Y:S01]  /*3490*/  ULDC.U8 UR4, c[0x0][0x410] ;  /* 0x0001040000047ab9 */ /* 0x000fe20000000000 */
[-C--:B------:R-:W-:Y:S01]  /*34a0*/  IMAD R36, R13, R40.reuse, RZ ;  /* 0x000000280d247224 */ /* 0x080fe200078e02ff */
[----:B------:R-:W-:Y:S01]  /*34b0*/  ISETP.NE.AND P2, PT, RZ, UR4, PT ;  /* 0x00000004ff007c0c */ /* 0x000fe2000bf45270 */
[-C--:B------:R-:W-:Y:S02]  /*34c0*/  IMAD R38, R21, R40.reuse, RZ ;  /* 0x0000002815267224 */ /* 0x080fe400078e02ff */
[----:B------:R-:W-:Y:S02]  /*34d0*/  IMAD R99, R109, R15, R36 ;  /* 0x0000000f6d637224 */ /* 0x000fe400078e0224 */
[----:B------:R-:W-:Y:S02]  /*34e0*/  IMAD R105, R25, -0x40, R2 ;  /* 0xffffffc019697824 */ /* 0x000fe400078e0202 */
[----:B------:R-:W-:Y:S02]  /*34f0*/  IMAD R109, R109, R27, R38 ;  /* 0x0000001b6d6d7224 */ /* 0x000fe400078e0226 */
[----:B------:R-:W-:Y:S01]  /*3500*/  IMAD.WIDE.U32 R70, R15, R40, RZ ;  /* 0x000000280f467225 */ /* 0x000fe200078e00ff */
[----:B------:R-:W-:-:S03]  /*3510*/  VIMNMX R105, R105, 0x40, PT ;  /* 0x0000004069697848 */ /* 0x000fc60003fe0100 */
        /* <DEDUP_REMOVED lines=18> */
[----:B------:R-:W-:Y:S02]  /*3640*/  IADD3 R39, P4, R80, R68, RZ ;  /* 0x0000004450277210 */ /* 0x000fe40007f9e0ff */
[----:B------:R-:W-:Y:S02]  /*3650*/  CS2R R106, SRZ ;  /* 0x00000000006a7805 */ /* 0x000fe4000001ff00 */
[-C--:B------:R-:W-:Y:S01]  /*3660*/  ISETP.GE.AND P5, PT, R200, R116.reuse, PT ;  /* 0x00000074c800720c */ /* 0x080fe20003fa6270 */
[----:B------:R-:W-:Y:S01]  /*3670*/  IMAD.X R38, R99, 0x1, R31, P2 ;  /* 0x0000000163267824 */ /* 0x000fe200010e061f */
[----:B------:R-:W-:Y:S01]  /*3680*/  LEA R36, P2, R37, UR4, 0x1 ;  /* 0x0000000425247c11 */ /* 0x000fe2000f8408ff */
[----:B------:R-:W-:Y:S01]  /*3690*/  IMAD.X R42, R109, 0x1, R33, P4 ;  /* 0x000000016d2a7824 */ /* 0x000fe200020e0621 */
[----:B------:R-:W-:Y:S01]  /*36a0*/  CS2R R110, SRZ ;  /* 0x00000000006e7805 */ /* 0x000fe2000001ff00 */
[----:B------:R-:W-:Y:S01]  /*36b0*/  ULDC.64 UR6, c[0x0][0x208] ;  /* 0x0000820000067ab9 */ /* 0x000fe20000000a00 */
[----:B------:R-:W-:Y:S01]  /*36c0*/  LEA.HI.X R37, R37, UR5, R38, 0x1, P2 ;  /* 0x0000000525257c11 */ /* 0x000fe200090f0c26 */
[----:B------:R-:W-:Y:S01]  /*36d0*/  ULDC.64 UR4, c[0x0][0x400] ;  /* 0x0001000000047ab9 */ /* 0x000fe20000000a00 */
[----:B------:R-:W-:-:S02]  /*36e0*/  ISETP.GE.AND P4, PT, R234, R116, PT ;  /* 0x00000074ea00720c */ /* 0x000fc40003f86270 */
[----:B------:R-:W-:-:S03]  /*36f0*/  LEA R38, P2, R39, UR4, 0x1 ;  /* 0x0000000427267c11 */ /* 0x000fc6000f8408ff */
[----:B------:R0:W5:Y:S01]  /*3700*/  @!P5 LDG.E.64 R106, desc[UR6][R36.64] ;  /* 0x00000006246ad981 */ /* 0x000162000c1e1b00 */
[----:B------:R-:W-:Y:S02]  /*3710*/  LEA.HI.X R39, R39, UR5, R42, 0x1, P2 ;  /* 0x0000000527277c11 */ /* 0x000fe400090f0c2a */
[----:B------:R-:W-:-:S03]  /*3720*/  ISETP.GE.AND P2, PT, R233, R116, PT ;  /* 0x00000074e900720c */ /* 0x000fc60003f46270 */
[----:B------:R0:W5:Y:S01]  /*3730*/  @!P5 LDG.E.64 R110, desc[UR6][R38.64] ;  /* 0x00000006266ed981 */ /* 0x000162000c1e1b00 */
[----:B------:R-:W-:Y:S02]  /*3740*/  ISETP.GE.AND P5, PT, R235, R116, PT ;  /* 0x00000074eb00720c */ /* 0x000fe40003fa6270 */
[----:B------:R-:W-:Y:S02]  /*3750*/  CS2R R72, SRZ ;  /* 0x0000000000487805 */ /* 0x000fe4000001ff00 */
[----:B------:R-:W-:Y:S02]  /*3760*/  CS2R R64, SRZ ;  /* 0x0000000000407805 */ /* 0x000fe4000001ff00 */
[----:B------:R-:W-:Y:S02]  /*3770*/  CS2R R60, SRZ ;  /* 0x00000000003c7805 */ /* 0x000fe4000001ff00 */
[----:B------:R-:W-:Y:S02]  /*3780*/  CS2R R74, SRZ ;  /* 0x00000000004a7805 */ /* 0x000fe4000001ff00 */
[----:B------:R-:W-:-:S02]  /*3790*/  CS2R R66, SRZ ;  /* 0x0000000000427805 */ /* 0x000fc4000001ff00 */
[----:B------:R-:W-:Y:S01]  /*37a0*/  CS2R R62, SRZ ;  /* 0x00000000003e7805 */ /* 0x000fe2000001ff00 */
[----:B------:R0:W5:Y:S04]  /*37b0*/  @!P4 LDG.E.64 R72, desc[UR6][R36.64+0x40] ;  /* 0x000040062448c981 */ /* 0x000168000c1e1b00 */
[----:B------:R0:W5:Y:S04]  /*37c0*/  @!P2 LDG.E.64 R64, desc[UR6][R36.64+0x80] ;  /* 0x000080062440a981 */ /* 0x000168000c1e1b00 */
[----:B------:R0:W5:Y:S04]  /*37d0*/  @!P5 LDG.E.64 R60, desc[UR6][R36.64+0xc0] ;  /* 0x0000c006243cd981 */ /* 0x000168000c1e1b00 */
[----:B------:R0:W5:Y:S04]  /*37e0*/  @!P4 LDG.E.64 R74, desc[UR6][R38.64+0x40] ;  /* 0x00004006264ac981 */ /* 0x000168000c1e1b00 */
[----:B------:R0:W5:Y:S04]  /*37f0*/  @!P2 LDG.E.64 R66, desc[UR6][R38.64+0x80] ;  /* 0x000080062642a981 */ /* 0x000168000c1e1b00 */
[----:B------:R0:W5:Y:S02]  /*3800*/  @!P5 LDG.E.64 R62, desc[UR6][R38.64+0xc0] ;  /* 0x0000c006263ed981 */ /* 0x000164000c1e1b00 */
.L_x_1553:
[----:B------:R-:W-:Y:S05]  /*3810*/  BSYNC B1 ;  /* 0x0000000000017941 */ /* 0x000fea0003800000 */
.L_x_1552:
[----:B0-----:R-:W-:Y:S01]  /*3820*/  VIADD R36, R23, 0x20 ;  /* 0x0000002017247836 */ /* 0x001fe20000000000 */
[----:B------:R-:W-:Y:S01]  /*3830*/  BSSY B1, `(.L_x_1554) ;  /* 0x0000029000017945 */ /* 0x000fe20003800000 */
[----:B------:R-:W-:Y:S02]  /*3840*/  CS2R R44, SRZ ;  /* 0x00000000002c7805 */ /* 0x000fe4000001ff00 */
[----:B------:R-:W-:Y:S02]  /*3850*/  CS2R R52, SRZ ;  /* 0x0000000000347805 */ /* 0x000fe4000001ff00 */
[----:B------:R-:W-:Y:S02]  /*3860*/  CS2R R56, SRZ ;  /* 0x0000000000387805 */ /* 0x000fe4000001ff00 */
[----:B------:R-:W-:Y:S02]  /*3870*/  ISETP.GE.AND P4, PT, R36, R105, PT ;  /* 0x000000692400720c */ /* 0x000fe40003f86270 */
[----:B------:R-:W-:-:S02]  /*3880*/  CS2R R42, SRZ ;  /* 0x00000000002a7805 */ /* 0x000fc4000001ff00 */
[----:B------:R-:W-:Y:S02]  /*3890*/  CS2R R46, SRZ ;  /* 0x00000000002e7805 */ /* 0x000fe4000001ff00 */
[----:B------:R-:W-:Y:S02]  /*38a0*/  CS2R R54, SRZ ;  /* 0x0000000000367805 */ /* 0x000fe4000001ff00 */
[----:B------:R-:W-:-:S05]  /*38b0*/  CS2R R58, SRZ ;  /* 0x00000000003a7805 */ /* 0x000fca000001ff00 */
[----:B------:R-:W-:Y:S05]  /*38c0*/  @P4 BRA `(.L_x_1555) ;  /* 0x00000000007c4947 */ /* 0x000fea0003800000 */
[----:B------:R-:W-:Y:S01]  /*38d0*/  IADD3 R70, P2, P5, R84, R70, R20 ;  /* 0x0000004654467210 */ /* 0x000fe20007d5e014 */
[----:B------:R-:W-:Y:S01]  /*38e0*/  ULDC.64 UR4, c[0x0][0x3e8] ;  /* 0x0000fa0000047ab9 */ /* 0x000fe20000000a00 */
[----:B------:R-:W-:Y:S01]  /*38f0*/  ULDC.64 UR6, c[0x0][0x400] ;  /* 0x0001000000067ab9 */ /* 0x000fe20000000a00 */
[----:B------:R-:W-:Y:S02]  /*3900*/  CS2R R56, SRZ ;  /* 0x0000000000387805 */ /* 0x000fe4000001ff00 */
[----:B------:R-:W-:Y:S02]  /*3910*/  IADD3.X R99, R31, R99, R14, P2, P5 ;  /* 0x000000631f637210 */ /* 0x000fe400017ea40e */
[----:B------:R-:W-:Y:S02]  /*3920*/  CS2R R52, SRZ ;  /* 0x0000000000347805 */ /* 0x000fe4000001ff00 */
[----:B------:R-:W-:Y:S02]  /*3930*/  IADD3 R68, P2, P5, R80, R68, R28 ;  /* 0x0000004450447210 */ /* 0x000fe40007d5e01c */
[----:B------:R-:W-:-:S02]  /*3940*/  CS2R R58, SRZ ;  /* 0x00000000003a7805 */ /* 0x000fc4000001ff00 */
[----:B------:R-:W-:Y:S01]  /*3950*/  CS2R R54, SRZ ;  /* 0x0000000000367805 */ /* 0x000fe2000001ff00 */
[----:B------:R-:W-:Y:S01]  /*3960*/  ULDC.64 UR8, c[0x0][0x208] ;  /* 0x0000820000087ab9 */ /* 0x000fe20000000a00 */
[----:B------:R-:W-:Y:S02]  /*3970*/  IADD3.X R109, R33, R109, R26, P2, P5 ;  /* 0x0000006d216d7210 */ /* 0x000fe400017ea41a */
[----:B------:R-:W-:Y:S02]  /*3980*/  LEA R36, P2, R70, UR4, 0x1 ;  /* 0x0000000446247c11 */ /* 0x000fe4000f8408ff */
[----:B------:R-:W-:Y:S02]  /*3990*/  LEA R38, P5, R68, UR6, 0x1 ;  /* 0x0000000644267c11 */ /* 0x000fe4000f8a08ff */
[----:B------:R-:W-:Y:S02]  /*39a0*/  LEA.HI.X R37, R70, UR5, R99, 0x1, P2 ;  /* 0x0000000546257c11 */ /* 0x000fe400090f0c63 */
[----:B------:R-:W-:-:S02]  /*39b0*/  LEA.HI.X R39, R68, UR7, R109, 0x1, P5 ;  /* 0x0000000744277c11 */ /* 0x000fc4000a8f0c6d */
[-C--:B------:R-:W-:Y:S02]  /*39c0*/  ISETP.GE.AND P2, PT, R200, R116.reuse, PT ;  /* 0x00000074c800720c */ /* 0x080fe40003f46270 */
[----:B------:R-:W-:Y:S02]  /*39d0*/  ISETP.GE.AND P5, PT, R234, R116, PT ;  /* 0x00000074ea00720c */ /* 0x000fe40003fa6270 */
[----:B------:R-:W-:Y:S02]  /*39e0*/  CS2R R44, SRZ ;  /* 0x00000000002c7805 */ /* 0x000fe4000001ff00 */
[----:B------:R-:W-:Y:S02]  /*39f0*/  CS2R R40, SRZ ;  /* 0x0000000000287805 */ /* 0x000fe4000001ff00 */
[----:B------:R-:W-:-:S05]  /*3a00*/  CS2R R46, SRZ ;  /* 0x00000000002e7805 */ /* 0x000fca000001ff00 */
[----:B------:R0:W5:Y:S04]  /*3a10*/  @!P2 LDG.E.64 R56, desc[UR8][R36.64] ;  /* 0x000000082438a981 */ /* 0x000168000c1e1b00 */
[----:B------:R0:W5:Y:S01]  /*3a20*/  @!P2 LDG.E.64 R58, desc[UR8][R38.64] ;  /* 0x00000008263aa981 */ /* 0x000162000c1e1b00 */
[----:B------:R-:W-:-:S03]  /*3a30*/  ISETP.GE.AND P2, PT, R233, R116, PT ;  /* 0x00000074e900720c */ /* 0x000fc60003f46270 */
[----:B------:R0:W5:Y:S04]  /*3a40*/  @!P5 LDG.E.64 R52, desc[UR8][R36.64+0x40] ;  /* 0x000040082434d981 */ /* 0x000168000c1e1b00 */
[----:B------:R0:W5:Y:S01]  /*3a50*/  @!P5 LDG.E.64 R54, desc[UR8][R38.64+0x40] ;  /* 0x000040082636d981 */ /* 0x000162000c1e1b00 */
[----:B------:R-:W-:Y:S02]  /*3a60*/  ISETP.GE.AND P5, PT, R235, R116, PT ;  /* 0x00000074eb00720c */ /* 0x000fe40003fa6270 */
[----:B------:R-:W-:-:S03]  /*3a70*/  CS2R R42, SRZ ;  /* 0x00000000002a7805 */ /* 0x000fc6000001ff00 */
[----:B------:R0:W5:Y:S04]  /*3a80*/  @!P2 LDG.E.64 R44, desc[UR8][R36.64+0x80] ;  /* 0x00008008242ca981 */ /* 0x000168000c1e1b00 */
[----:B------:R0:W5:Y:S04]  /*3a90*/  @!P2 LDG.E.64 R46, desc[UR8][R38.64+0x80] ;  /* 0x00008008262ea981 */ /* 0x000168000c1e1b00 */
[----:B------:R0:W5:Y:S04]  /*3aa0*/  @!P5 LDG.E.64 R40, desc[UR8][R36.64+0xc0] ;  /* 0x0000c0082428d981 */ /* 0x000168000c1e1b00 */
[----:B------:R0:W5:Y:S02]  /*3ab0*/  @!P5 LDG.E.64 R42, desc[UR8][R38.64+0xc0] ;  /* 0x0000c008262ad981 */ /* 0x000164000c1e1b00 */
.L_x_1555:
[----:B------:R-:W-:Y:S05]  /*3ac0*/  BSYNC B1 ;  /* 0x0000000000017941 */ /* 0x000fea0003800000 */
.L_x_1554:
[----:B0-----:R-:W2:Y:S01]  /*3ad0*/  LDL R36, [R1+0x20] ;  /* 0x0000200001247983 */ /* 0x001ea20000100800 */
[----:B-----5:R-:W-:Y:S02]  /*3ae0*/  IMAD.MOV.U32 R37, RZ, RZ, R61 ;  /* 0x000000ffff257224 */ /* 0x020fe400078e003d */
[----:B------:R-:W-:Y:S02]  /*3af0*/  IMAD.MOV.U32 R38, RZ, RZ, R64 ;  /* 0x000000ffff267224 */ /* 0x000fe400078e0040 */
[----:B------:R-:W-:Y:S01]  /*3b00*/  IMAD.MOV.U32 R39, RZ, RZ, R65 ;  /* 0x000000ffff277224 */ /* 0x000fe200078e0041 */
[----:B------:R-:W-:Y:S01]  /*3b10*/  PRMT R128, R37, 0x7610, R128 ;  /* 0x0000761025807816 */ /* 0x000fe20000000080 */
[----:B------:R-:W-:Y:S01]  /*3b20*/  IMAD.MOV.U32 R37, RZ, RZ, R73 ;  /* 0x000000ffff257224 */ /* 0x000fe200078e0049 */
[----:B------:R-:W-:Y:S01]  /*3b30*/  PRMT R115, R115, 0x5410, R38 ;  /* 0x0000541073737816 */ /* 0x000fe20000000026 */
[----:B------:R-:W-:Y:S01]  /*3b40*/  IMAD.MOV.U32 R38, RZ, RZ, R106 ;  /* 0x000000ffff267224 */ /* 0x000fe200078e006a */
[----:B------:R-:W-:Y:S01]  /*3b50*/  PRMT R114, R114, 0x5410, R39 ;  /* 0x0000541072727816 */ /* 0x000fe20000000027 */
[----:B------:R-:W-:Y:S01]  /*3b60*/  IMAD.MOV.U32 R39, RZ, RZ, R107 ;  /* 0x000000ffff277224 */ /* 0x000fe200078e006b */
[----:B------:R-:W-:Y:S01]  /*3b70*/  PRMT R117, R117, 0x5410, R37 ;  /* 0x0000541075757816 */ /* 0x000fe20000000025 */
[----:B------:R-:W-:-:S03]  /*3b80*/  IMAD.MOV.U32 R37, RZ, RZ, R63 ;  /* 0x000000ffff257224 */ /* 0x000fc600078e003f */
[----:B------:R-:W-:Y:S02]  /*3b90*/  PRMT R70, R39, 0x5410, R38 ;  /* 0x0000541027467816 */ /* 0x000fe40000000026 */
[----:B------:R-:W-:Y:S01]  /*3ba0*/  PRMT R130, R37, 0x7610, R130 ;  /* 0x0000761025827816 */ /* 0x000fe20000000082 */
[----:B------:R-:W-:-:S05]  /*3bb0*/  IMAD.MOV.U32 R37, RZ, RZ, R67 ;  /* 0x000000ffff257224 */ /* 0x000fca00078e0043 */
[----:B------:R-:W-:Y:S01]  /*3bc0*/  PRMT R132, R37, 0x7610, R132 ;  /* 0x0000761025847816 */ /* 0x000fe20000000084 */
[----:B------:R-:W-:-:S05]  /*3bd0*/  IMAD.MOV.U32 R37, RZ, RZ, R75 ;  /* 0x000000ffff257224 */ /* 0x000fca00078e004b */
[----:B------:R-:W-:Y:S01]  /*3be0*/  PRMT R138, R37, 0x7610, R138 ;  /* 0x00007610258a7816 */ /* 0x000fe2000000008a */
[----:B------:R-:W-:Y:S01]  /*3bf0*/  IMAD.MOV.U32 R37, RZ, RZ, R111 ;  /* 0x000000ffff257224 */ /* 0x000fe200078e006f */
[----:B--2---:R-:W-:Y:S01]  /*3c00*/  R2UR UR4, R36 ;  /* 0x00000000240472ca */ /* 0x004fe200000e0000 */
[----:B------:R-:W-:-:S05]  /*3c10*/  IMAD.MOV.U32 R36, RZ, RZ, R60 ;  /* 0x000000ffff247224 */ /* 0x000fca00078e003c */
[----:B------:R-:W-:Y:S01]  /*3c20*/  PRMT R127, R36, 0x7610, R127 ;  /* 0x00007610247f7816 */ /* 0x000fe2000000007f */
[----:B------:R-:W-:-:S05]  /*3c30*/  IMAD.MOV.U32 R36, RZ, RZ, R72 ;  /* 0x000000ffff247224 */ /* 0x000fca00078e0048 */
[----:B------:R-:W-:Y:S01]  /*3c40*/  PRMT R118, R118, 0x5410, R36 ;  /* 0x0000541076767816 */ /* 0x000fe20000000024 */
[----:B------:R-:W-:Y:S01]  /*3c50*/  IMAD.MOV.U32 R36, RZ, RZ, R62 ;  /* 0x000000ffff247224 */ /* 0x000fe200078e003e */
[----:B------:R-:W-:-:S04]  /*3c60*/  UISETP.NE.AND UP0, UPT, UR4, 0x3, UPT ;  /* 0x000000030400788c */ /* 0x000fc8000bf05270 */
[----:B------:R-:W-:Y:S01]  /*3c70*/  PRMT R129, R36, 0x7610, R129 ;  /* 0x0000761024817816 */ /* 0x000fe20000000081 */
[----:B------:R-:W-:Y:S01]  /*3c80*/  IMAD.MOV.U32 R36, RZ, RZ, R66 ;  /* 0x000000ffff247224 */ /* 0x000fe200078e0042 */
[----:B------:R-:W-:-:S04]  /*3c90*/  PLOP3.LUT P2, PT, PT, PT, UP0, 0x80, 0x0 ;  /* 0x000000000000781c */ /* 0x000fc80003f4f008 */
[----:B------:R-:W-:Y:S01]  /*3ca0*/  PRMT R131, R36, 0x7610, R131 ;  /* 0x0000761024837816 */ /* 0x000fe20000000083 */
[----:B------:R-:W-:-:S05]  /*3cb0*/  IMAD.MOV.U32 R36, RZ, RZ, R74 ;  /* 0x000000ffff247224 */ /* 0x000fca00078e004a */
[----:B------:R-:W-:Y:S01]  /*3cc0*/  PRMT R137, R36, 0x7610, R137 ;  /* 0x0000761024897816 */ /* 0x000fe20000000089 */
[----:B------:R-:W-:-:S05]  /*3cd0*/  IMAD.MOV.U32 R36, RZ, RZ, R110 ;  /* 0x000000ffff247224 */ /* 0x000fca00078e006e */
[----:B------:R-:W-:Y:S01]  /*3ce0*/  PRMT R112, R36, 0x5410, R37 ;  /* 0x0000541024707816 */ /* 0x000fe20000000025 */
[----:B------:R-:W-:Y:S02]  /*3cf0*/  IMAD.MOV.U32 R37, RZ, RZ, R40 ;  /* 0x000000ffff257224 */ /* 0x000fe400078e0028 */
[----:B------:R-:W-:-:S03]  /*3d00*/  IMAD.MOV.U32 R36, RZ, RZ, R41 ;  /* 0x000000ffff247224 */ /* 0x000fc600078e0029 */
[----:B------:R-:W-:Y:S01]  /*3d10*/  PRMT R114, R37, 0x7610, R114 ;  /* 0x0000761025727816 */ /* 0x000fe20000000072 */
[----:B------:R-:W-:Y:S01]  /*3d20*/  IMAD.MOV.U32 R37, RZ, RZ, R44 ;  /* 0x000000ffff257224 */ /* 0x000fe200078e002c */
[----:B------:R-:W-:Y:S01]  /*3d30*/  PRMT R115, R36, 0x7610, R115 ;  /* 0x0000761024737816 */ /* 0x000fe20000000073 */
        /* <DEDUP_REMOVED lines=25> */
[----:B------:R-:W-:Y:S02]  /*3ed0*/  PRMT R136, R37, 0x7610, R136 ;  /* 0x0000761025887816 */ /* 0x000fe40000000088 */
[----:B------:R-:W-:Y:S01]  /*3ee0*/  PRMT R135, R36, 0x7610, R135 ;  /* 0x0000761024877816 */ /* 0x000fe20000000087 */
[----:B------:R-:W-:Y:S06]  /*3ef0*/  @!P2 BRA `(.L_x_1556) ;  /* 0x000000000004a947 */ /* 0x000fec0003800000 */
[----:B------:R-:W-:Y:S01]  /*3f00*/  BPT.TRAP 0x1 ;  /* 0x000000040000795c */ /* 0x000fe20000300000 */
.L_x_1556:
[----:B------:R-:W-:Y:S01]  /*3f10*/  IMAD R99, R17, 0x8, R16 ;  /* 0x0000000811637824 */ /* 0x000fe200078e0210 */
[----:B------:R-:W-:Y:S01]  /*3f20*/  SHF.L.U32 R109, R237, 0x1f, RZ ;  /* 0x0000001fed6d7819 */ /* 0x000fe200000006ff */
[----:B------:R-:W-:Y:S03]  /*3f30*/  BSSY B1, `(.L_x_1557) ;  /* 0x0000003000017945 */ /* 0x000fe60003800000 */
[----:B------:R-:W0:Y:S02]  /*3f40*/  SYNCS.PHASECHK.TRANS64.TRYWAIT P5, [R99+URZ+0x30890], R109 ;  /* 0x0308906d630075a7 */ /* 0x000e2400080a017f */
[----:B0-----:R-:W-:Y:S05]  /*3f50*/  @!P5 BRA `(.L_x_1558) ;  /* 0x000002a4005cd947 */ /* 0x001fea0003800000 */
.L_x_2028:
[----:B------:R-:W-:Y:S05]  /*3f60*/  BSYNC B1 ;  /* 0x0000000000017941 */ /* 0x000fea0003800000 */
.L_x_1557:
[----:B------:R-:W-:Y:S04]  /*3f70*/  BSSY B1, `(.L_x_1559) ;  /* 0x00000dd000017945 */ /* 0x000fe80003800000 */
[----:B------:R-:W-:Y:S05]  /*3f80*/  @P3 BRA `(.L_x_1560) ;  /* 0x0000000c006c3947 */ /* 0x000fea0003800000 */
[----:B------:R-:W-:Y:S01]  /*3f90*/  ISETP.NE.AND P3, PT, R30, RZ, PT ;  /* 0x000000ff1e00720c */ /* 0x000fe20003f65270 */
[----:B------:R-:W-:-:S12]  /*3fa0*/  BSSY B2, `(.L_x_1561) ;  /* 0x0000035000027945 */ /* 0x000fd80003800000 */
[----:B------:R-:W-:Y:S05]  /*3fb0*/  @!P3 BRA `(.L_x_1562) ;  /* 0x0000000000ccb947 */ /* 0x000fea0003800000 */
[----:B------:R1:W2:Y:S01]  /*3fc0*/  LDS.128 R36, [R103+0x20400] ;  /* 0x0204000067247984 */ /* 0x0002a20000000c00 */
[----:B------:R-:W-:Y:S01]  /*3fd0*/  ISETP.GE.AND P3, PT, R200, R116, PT ;  /* 0x00000074c800720c */ /* 0x000fe20003f66270 */
[----:B------:R-:W-:-:S12]  /*3fe0*/  BSSY B3, `(.L_x_1563) ;  /* 0x000002e000037945 */ /* 0x000fd80003800000 */
[----:B-1----:R-:W-:Y:S05]  /*3ff0*/  @P3 BRA `(.L_x_1564) ;  /* 0x0000000000b03947 */ /* 0x002fea0003800000 */
[----:B------:R-:W-:Y:S01]  /*4000*/  SHF.R.U64 R69, R110, 0x10, R111 ;  /* 0x000000106e457819 */ /* 0x000fe2000000126f */
[----:B--2---:R-:W-:Y:S01]  /*4010*/  IMAD.U32 R110, R37, 0x10000, RZ ;  /* 0x00010000256e7824 */ /* 0x004fe200078e00ff */
[----:B------:R-:W-:Y:S02]  /*4020*/  SHF.R.U64 R68, R106, 0x10, R107 ;  /* 0x000000106a447819 */ /* 0x000fe4000000126b */
[----:B------:R-:W-:Y:S02]  /*4030*/  SHF.R.U32.HI R106, RZ, 0x10, R111 ;  /* 0x00000010ff6a7819 */ /* 0x000fe4000001166f */
[----:B------:R-:W-:Y:S02]  /*4040*/  PRMT R69, R112, 0x5410, R69 ;  /* 0x0000541070457816 */ /* 0x000fe40000000045 */
[----:B------:R-:W-:Y:S02]  /*4050*/  PRMT R68, R70, 0x5432, R68 ;  /* 0x0000543246447816 */ /* 0x000fe40000000044 */
[----:B------:R-:W-:-:S02]  /*4060*/  SHF.R.U32.HI R71, RZ, 0x10, R107 ;  /* 0x00000010ff477819 */ /* 0x000fc4000001166b */
[----:B------:R-:W-:Y:S02]  /*4070*/  PRMT R106, R112, 0x5432, R106 ;  /* 0x00005432706a7816 */ /* 0x000fe4000000006a */
[----:B------:R-:W-:Y:S02]  /*4080*/  LOP3.LUT R112, R37, 0xffff0000, RZ, 0xc0, !PT ;  /* 0xffff000025707812 */ /* 0x000fe400078ec0ff */
[C---:B------:R-:W-:Y:S01]  /*4090*/  LOP3.LUT R107, R69.reuse, 0xffff0000, RZ, 0xc0, !PT ;  /* 0xffff0000456b7812 */ /* 0x040fe200078ec0ff */
[----:B------:R-:W-:Y:S01]  /*40a0*/  IMAD.U32 R69, R69, 0x10000, RZ ;  /* 0x0001000045457824 */ /* 0x000fe200078e00ff */
[C---:B------:R-:W-:Y:S01]  /*40b0*/  LOP3.LUT R37, R68.reuse, 0xffff0000, RZ, 0xc0, !PT ;  /* 0xffff000044257812 */ /* 0x040fe200078ec0ff */
[----:B------:R-:W-:Y:S01]  /*40c0*/  IMAD.U32 R68, R68, 0x10000, RZ ;  /* 0x0001000044447824 */ /* 0x000fe200078e00ff */
[----:B------:R-:W-:Y:S01]  /*40d0*/  PRMT R71, R70, 0x5410, R71 ;  /* 0x0000541046477816 */ /* 0x000fe20000000047 */
[C---:B------:R-:W-:Y:S02]  /*40e0*/  FMUL.FTZ R111, R112.reuse, R107 ;  /* 0x0000006b706f7220 */ /* 0x040fe40000410000 */
[----:B------:R-:W-:-:S02]  /*40f0*/  FMUL.FTZ R112, R112, R37 ;  /* 0x0000002570707220 */ /* 0x000fc40000410000 */
[C---:B------:R-:W-:Y:S01]  /*4100*/  FFMA.FTZ R70, R110.reuse, R37, -R111 ;  /* 0x000000256e467223 */ /* 0x040fe2000001086f */
[----:B------:R-:W-:Y:S02]  /*4110*/  IMAD.U32 R111, R71, 0x10000, RZ ;  /* 0x00010000476f7824 */ /* 0x000fe400078e00ff */
[----:B------:R-:W-:Y:S01]  /*4120*/  FFMA.FTZ R37, R110, R107, R112 ;  /* 0x0000006b6e257223 */ /* 0x000fe20000010070 */
[----:B------:R-:W-:Y:S01]  /*4130*/  LOP3.LUT R112, R38, 0xffff0000, RZ, 0xc0, !PT ;  /* 0xffff000026707812 */ /* 0x000fe200078ec0ff */
        /* <DEDUP_REMOVED lines=9> */
[----:B------:R-:W-:Y:S01]  /*41d0*/  IMAD.U32 R113, R39, 0x10000, RZ ;  /* 0x0001000027717824 */ /* 0x000fe200078e00ff */
[----:B------:R-:W-:Y:S02]  /*41e0*/  LOP3.LUT R110, R71, 0xffff0000, RZ, 0xc0, !PT ;  /* 0xffff0000476e7812 */ /* 0x000fe400078ec0ff */
[C---:B------:R-:W-:Y:S01]  /*41f0*/  LOP3.LUT R71, R36.reuse, 0xffff0000, RZ, 0xc0, !PT ;  /* 0xffff000024477812 */ /* 0x040fe200078ec0ff */
[C---:B------:R-:W-:Y:S01]  /*4200*/  FMUL.FTZ R112, R111.reuse, R106 ;  /* 0x0000006a6f707220 */ /* 0x040fe20000410000 */
[----:B------:R-:W-:Y:S02]  /*4210*/  IMAD.U32 R36, R36, 0x10000, RZ ;  /* 0x0001000024247824 */ /* 0x000fe400078e00ff */
[----:B------:R-:W-:Y:S01]  /*4220*/  FMUL.FTZ R111, R111, R110 ;  /* 0x0000006e6f6f7220 */ /* 0x000fe20000410000 */
[----:B------:R-:W-:Y:S01]  /*4230*/  F2FP.BF16.F32.PACK_AB R38, R107, R38 ;  /* 0x000000266b26723e */ /* 0x000fe200000010ff */
[----:B------:R-:W-:Y:S01]  /*4240*/  FFMA.FTZ R39, R113, R110, -R112 ;  /* 0x0000006e71277223 */ /* 0x000fe20000010870 */
[----:B------:R-:W-:Y:S01]  /*4250*/  FMUL.FTZ R110, R71, R68 ;  /* 0x00000044476e7220 */ /* 0x000fe20000410000 */
[----:B------:R-:W-:Y:S01]  /*4260*/  FFMA.FTZ R106, R113, R106, R111 ;  /* 0x0000006a716a7223 */ /* 0x000fe2000001006f */
[----:B------:R-:W-:-:S02]  /*4270*/  FMUL.FTZ R111, R71, R69 ;  /* 0x00000045476f7220 */ /* 0x000fc40000410000 */
[C---:B------:R-:W-:Y:S02]  /*4280*/  FFMA.FTZ R110, R36.reuse, R69, R110 ;  /* 0x00000045246e7223 */ /* 0x040fe4000001006e */
[----:B------:R-:W-:Y:S01]  /*4290*/  FFMA.FTZ R111, R36, R68, -R111 ;  /* 0x00000044246f7223 */ /* 0x000fe2000001086f */
[----:B------:R-:W-:-:S04]  /*42a0*/  F2FP.BF16.F32.PACK_AB R39, R106, R39 ;  /* 0x000000276a27723e */ /* 0x000fc800000010ff */
[----:B------:R-:W-:-:S07]  /*42b0*/  F2FP.BF16.F32.PACK_AB R36, R110, R111 ;  /* 0x0000006f6e24723e */ /* 0x000fce00000010ff */
.L_x_1564:
[----:B------:R-:W-:Y:S05]  /*42c0*/  BSYNC B3 ;  /* 0x0000000000037941 */ /* 0x000fea0003800000 */
.L_x_1563:
[----:B------:R-:W-:Y:S02]  /*42d0*/  ULDC.64 UR4, c[0x0][0x208] ;  /* 0x0000820000047ab9 */ /* 0x000fe40000000a00 */
[----:B--2---:R1:W-:Y:S03]  /*42e0*/  STG.E.128 desc[UR4][R50.64], R36 ;  /* 0x0000002432007986 */ /* 0x0043e6000c101d04 */
.L_x_1562:
[----:B------:R-:W-:Y:S05]  /*42f0*/  BSYNC B2 ;  /* 0x0000000000027941 */ /* 0x000fea0003800000 */
.L_x_1561:
[----:B------:R-:W-:Y:S01]  /*4300*/  ISETP.NE.AND P3, PT, R93, RZ, PT ;  /* 0x000000ff5d00720c */ /* 0x000fe20003f65270 */
[----:B------:R-:W-:-:S12]  /*4310*/  BSSY B2, `(.L_x_1565) ;  /* 0x0000035000027945 */ /* 0x000fd80003800000 */
[----:B------:R-:W-:Y:S05]  /*4320*/  @!P3 BRA `(.L_x_1566) ;  /* 0x0000000000ccb947 */ /* 0x000fea0003800000 */
[----:B-1----:R1:W2:Y:S01]  /*4330*/  LDS.128 R36, [R103+0x22400] ;  /* 0x0224000067247984 */ /* 0x0022a20000000c00 */
[----:B------:R-:W-:Y:S01]  /*4340*/  ISETP.GE.AND P3, PT, R234, R116, PT ;  /* 0x00000074ea00720c */ /* 0x000fe20003f66270 */
[----:B------:R-:W-:-:S12]  /*4350*/  BSSY B3, `(.L_x_1567) ;  /* 0x000002e000037945 */ /* 0x000fd80003800000 */
[----:B-1----:R-:W-:Y:S05]  /*4360*/  @P3 BRA `(.L_x_1568) ;  /* 0x0000000000b03947 */ /* 0x002fea0003800000 */
[----:B------:R-:W-:Y:S01]  /*4370*/  SHF.R.U64 R69, R74, 0x10, R75 ;  /* 0x000000104a457819 */ /* 0x000fe2000000124b */
[----:B--2---:R-:W-:Y:S01]  /*4380*/  IMAD.U32 R71, R37, 0x10000, RZ ;  /* 0x0001000025477824 */ /* 0x004fe200078e00ff */
[----:B------:R-:W-:Y:S02]  /*4390*/  SHF.R.U64 R68, R72, 0x10, R73 ;  /* 0x0000001048447819 */ /* 0x000fe40000001249 */
[----:B------:R-:W-:Y:S02]  /*43a0*/  PRMT R69, R137, 0x5410, R69 ;  /* 0x0000541089457816 */ /* 0x000fe40000000045 */
[----:B------:R-:W-:Y:S02]  /*43b0*/  PRMT R68, R118, 0x5432, R68 ;  /* 0x0000543276447816 */ /* 0x000fe40000000044 */
[----:B------:R-:W-:Y:S02]  /*43c0*/  SHF.R.U32.HI R72, RZ, 0x10, R73 ;  /* 0x00000010ff487819 */ /* 0x000fe40000011649 */
[----:B------:R-:W-:-:S02]  /*43d0*/  SHF.R.U32.HI R73, RZ, 0x10, R75 ;  /* 0x00000010ff497819 */ /* 0x000fc4000001164b */
[----:B------:R-:W-:Y:S02]  /*43e0*/  LOP3.LUT R75, R37, 0xffff0000, RZ, 0xc0, !PT ;  /* 0xffff0000254b7812 */ /* 0x000fe400078ec0ff */
[----:B------:R-:W-:Y:S02]  /*43f0*/  LOP3.LUT R70, R69, 0xffff0000, RZ, 0xc0, !PT ;  /* 0xffff000045467812 */ /* 0x000fe400078ec0ff */
[C---:B------:R-:W-:Y:S01]  /*4400*/  LOP3.LUT R74, R68.reuse, 0xffff0000, RZ, 0xc0, !PT ;  /* 0xffff0000444a7812 */ /* 0x040fe200078ec0ff */
[----:B------:R-:W-:Y:S01]  /*4410*/  IMAD.U32 R68, R68, 0x10000, RZ ;  /* 0x0001000044447824 */ /* 0x000fe200078e00ff */
[----:B------:R-:W-:Y:S01]  /*4420*/  PRMT R73, R138, 0x5410, R73 ;  /* 0x000054108a497816 */ /* 0x000fe20000000049 */
[----:B------:R-:W-:Y:S01]  /*4430*/  FMUL.FTZ R106, R75, R70 ;  /* 0x000000464b6a7220 */ /* 0x000fe20000410000 */
[----:B------:R-:W-:Y:S01]  /*4440*/  PRMT R72, R117, 0x5432, R72 ;  /* 0x0000543275487816 */ /* 0x000fe20000000048 */
[-C--:B------:R-:W-:Y:S02]  /*4450*/  FMUL.FTZ R75, R75, R74.reuse ;  /* 0x0000004a4b4b7220 */ /* 0x080fe40000410000 */
[C---:B------:R-:W-:Y:S01]  /*4460*/  FFMA.FTZ R37, R71.reuse, R74, -R106 ;  /* 0x0000004a47257223 */ /* 0x040fe2000001086a */
[----:B------:R-:W-:Y:S01]  /*4470*/  LOP3.LUT R106, R38, 0xffff0000, RZ, 0xc0, !PT ;  /* 0xffff0000266a7812 */ /* 0x000fe200078ec0ff */
[----:B------:R-:W-:Y:S01]  /*4480*/  FFMA.FTZ R70, R71, R70, R75 ;  /* 0x0000004647467223 */ /* 0x000fe2000001004b */
[C---:B------:R-:W-:Y:S01]  /*4490*/  IMAD.U32 R71, R73.reuse, 0x10000, RZ ;  /* 0x0001000049477824 */ /* 0x040fe200078e00ff */
[----:B------:R-:W-:Y:S01]  /*44a0*/  LOP3.LUT R73, R73, 0xffff0000, RZ, 0xc0, !PT ;  /* 0xffff000049497812 */ /* 0x000fe200078ec0ff */
[C---:B------:R-:W-:Y:S01]  /*44b0*/  IMAD.U32 R75, R72.reuse, 0x10000, RZ ;  /* 0x00010000484b7824 */ /* 0x040fe200078e00ff */
[----:B------:R-:W-:Y:S01]  /*44c0*/  LOP3.LUT R72, R72, 0xffff0000, RZ, 0xc0, !PT ;  /* 0xffff000048487812 */ /* 0x000fe200078ec0ff */
[----:B------:R-:W-:Y:S01]  /*44d0*/  FMUL.FTZ R107, R106, R71 ;  /* 0x000000476a6b7220 */ /* 0x000fe20000410000 */
[----:B------:R-:W-:-:S02]  /*44e0*/  IMAD.U32 R74, R38, 0x10000, RZ ;  /* 0x00010000264a7824 */ /* 0x000fc400078e00ff */
[----:B------:R-:W-:Y:S01]  /*44f0*/  FMUL.FTZ R106, R106, R75 ;  /* 0x0000004b6a6a7220 */ /* 0x000fe20000410000 */
[----:B------:R-:W-:Y:S01]  /*4500*/  F2FP.BF16.F32.PACK_AB R37, R70, R37 ;  /* 0x000000254625723e */ /* 0x000fe200000010ff */
[C---:B------:R-:W-:Y:S02]  /*4510*/  FFMA.FTZ R38, R74.reuse, R75, -R107 ;  /* 0x0000004b4a267223 */ /* 0x040fe4000001086b */
        /* <DEDUP_REMOVED lines=8> */
[----:B------:R-:W-:Y:S01]  /*45a0*/  IMAD.U32 R74, R69, 0x10000, RZ ;  /* 0x00010000454a7824 */ /* 0x000fe200078e00ff */
[C---:B------:R-:W-:Y:S01]  /*45b0*/  LOP3.LUT R69, R36.reuse, 0xffff0000, RZ, 0xc0, !PT ;  /* 0xffff000024457812 */ /* 0x040fe200078ec0ff */
[----:B------:R-:W-:Y:S02]  /*45c0*/  IMAD.U32 R73, R36, 0x10000, RZ ;  /* 0x0001000024497824 */ /* 0x000fe400078e00ff */
[----:B------:R-:W-:Y:S02]  /*45d0*/  F2FP.BF16.F32.PACK_AB R39, R39, R72 ;  /* 0x000000482727723e */ /* 0x000fe400000010ff */
[C---:B------:R-:W-:Y:S01]  /*45e0*/  FMUL.FTZ R36, R69.reuse, R74 ;  /* 0x0000004a45247220 */ /* 0x040fe20000410000 */
[----:B------:R-:W-:-:S03]  /*45f0*/  FMUL.FTZ R69, R69, R68 ;  /* 0x0000004445457220 */ /* 0x000fc60000410000 */
[C---:B------:R-:W-:Y:S01]  /*4600*/  FFMA.FTZ R36, R73.reuse, R68, -R36 ;  /* 0x0000004449247223 */ /* 0x040fe20000010824 */
[----:B------:R-:W-:-:S05]  /*4610*/  FFMA.FTZ R69, R73, R74, R69 ;  /* 0x0000004a49457223 */ /* 0x000fca0000010045 */
[----:B------:R-:W-:-:S07]  /*4620*/  F2FP.BF16.F32.PACK_AB R36, R69, R36 ;  /* 0x000000244524723e */ /* 0x000fce00000010ff */
.L_x_1568:
[----:B------:R-:W-:Y:S05]  /*4630*/  BSYNC B3 ;  /* 0x0000000000037941 */ /* 0x000fea0003800000 */
.L_x_1567:
[----:B------:R-:W-:Y:S02]  /*4640*/  ULDC.64 UR4, c[0x0][0x208] ;  /* 0x0000820000047ab9 */ /* 0x000fe40000000a00 */
[----:B--2---:R2:W-:Y:S03]  /*4650*/  STG.E.128 desc[UR4][R50.64+0x80], R36 ;  /* 0x0000802432007986 */ /* 0x0045e6000c101d04 */
.L_x_1566:
[----:B------:R-:W-:Y:S05]  /*4660*/  BSYNC B2 ;  /* 0x0000000000027941 */ /* 0x000fea0003800000 */
.L_x_1565:
[----:B------:R-:W-:Y:S01]  /*4670*/  ISETP.NE.AND P3, PT, R94, RZ, PT ;  /* 0x000000ff5e00720c */ /* 0x000fe20003f65270 */
[----:B------:R-:W-:-:S12]  /*4680*/  BSSY B2, `(.L_x_1569) ;  /* 0x0000036000027945 */ /* 0x000fd80003800000 */
[----:B------:R-:W-:Y:S05]  /*4690*/  @!P3 BRA `(.L_x_1570) ;  /* 0x0000000000d0b947 */ /* 0x000fea0003800000 */
[----:B-12---:R1:W2:Y:S01]  /*46a0*/  LDS.128 R36, [R103+0x24400] ;  /* 0x0244000067247984 */ /* 0x0062a20000000c00 */
[----:B------:R-:W-:Y:S01]  /*46b0*/  ISETP.GE.AND P3, PT, R233, R116, PT ;  /* 0x00000074e900720c */ /* 0x000fe20003f66270 */
[----:B------:R-:W-:-:S12]  /*46c0*/  BSSY B3, `(.L_x_1571) ;  /* 0x000002f000037945 */ /* 0x000fd80003800000 */
[----:B-1----:R-:W-:Y:S05]  /*46d0*/  @P3 BRA `(.L_x_1572) ;  /* 0x0000000000b43947 */ /* 0x002fea0003800000 */
[--C-:B------:R-:W-:Y:S02]  /*46e0*/  SHF.R.U64 R64, R64, 0x10, R65.reuse ;  /* 0x0000001040407819 */ /* 0x100fe40000001241 */
[----:B------:R-:W-:Y:S02]  /*46f0*/  SHF.R.U32.HI R68, RZ, 0x10, R65 ;  /* 0x00000010ff447819 */ /* 0x000fe40000011641 */
[--C-:B------:R-:W-:Y:S02]  /*4700*/  SHF.R.U64 R65, R66, 0x10, R67.reuse ;  /* 0x0000001042417819 */ /* 0x100fe40000001243 */
[----:B------:R-:W-:Y:S02]  /*4710*/  SHF.R.U32.HI R69, RZ, 0x10, R67 ;  /* 0x00000010ff457819 */ /* 0x000fe40000011643 */
[----:B------:R-:W-:Y:S01]  /*4720*/  PRMT R67, R131, 0x5410, R65 ;  /* 0x0000541083437816 */ /* 0x000fe20000000041 */
[----:B--2---:R-:W-:Y:S01]  /*4730*/  IMAD.U32 R65, R37, 0x10000, RZ ;  /* 0x0001000025417824 */ /* 0x004fe200078e00ff */
[----:B------:R-:W-:-:S02]  /*4740*/  PRMT R64, R115, 0x5432, R64 ;  /* 0x0000543273407816 */ /* 0x000fc40000000040 */
[----:B------:R-:W-:Y:S02]  /*4750*/  LOP3.LUT R71, R37, 0xffff0000, RZ, 0xc0, !PT ;  /* 0xffff000025477812 */ /* 0x000fe400078ec0ff */
[----:B------:R-:W-:Y:S02]  /*4760*/  LOP3.LUT R70, R67, 0xffff0000, RZ, 0xc0, !PT ;  /* 0xffff000043467812 */ /* 0x000fe400078ec0ff */
[C---:B------:R-:W-:Y:S01]  /*4770*/  LOP3.LUT R66, R64.reuse, 0xffff0000, RZ, 0xc0, !PT ;  /* 0xffff000040427812 */ /* 0x040fe200078ec0ff */
[----:B------:R-:W-:Y:S02]  /*4780*/  IMAD.U32 R64, R64, 0x10000, RZ ;  /* 0x0001000040407824 */ /* 0x000fe400078e00ff */
[C---:B------:R-:W-:Y:S02]  /*4790*/  FMUL.FTZ R72, R71.reuse, R70 ;  /* 0x0000004647487220 */ /* 0x040fe40000410000 */
[-C--:B------:R-:W-:Y:S02]  /*47a0*/  FMUL.FTZ R37, R71, R66.reuse ;  /* 0x0000004247257220 */ /* 0x080fe40000410000 */
[----:B------:R-:W-:-:S02]  /*47b0*/  FFMA.FTZ R66, R65, R66, -R72 ;  /* 0x0000004241427223 */ /* 0x000fc40000010848 */
[----:B------:R-:W-:Y:S01]  /*47c0*/  FFMA.FTZ R65, R65, R70, R37 ;  /* 0x0000004641417223 */ /* 0x000fe20000010025 */
[----:B------:R-:W-:Y:S02]  /*47d0*/  PRMT R37, R114, 0x5432, R68 ;  /* 0x0000543272257816 */ /* 0x000fe40000000044 */
[----:B------:R-:W-:Y:S02]  /*47e0*/  PRMT R68, R132, 0x5410, R69 ;  /* 0x0000541084447816 */ /* 0x000fe40000000045 */
[----:B------:R-:W-:Y:S01]  /*47f0*/  LOP3.LUT R70, R38, 0xffff0000, RZ, 0xc0, !PT ;  /* 0xffff000026467812 */ /* 0x000fe200078ec0ff */
[C---:B------:R-:W-:Y:S01]  /*4800*/  IMAD.U32 R71, R37.reuse, 0x10000, RZ ;  /* 0x0001000025477824 */ /* 0x040fe200078e00ff */
[----:B------:R-:W-:Y:S01]  /*4810*/  LOP3.LUT R37, R37, 0xffff0000, RZ, 0xc0, !PT ;  /* 0xffff000025257812 */ /* 0x000fe200078ec0ff */
[----:B------:R-:W-:Y:S01]  /*4820*/  IMAD.U32 R69, R68, 0x10000, RZ ;  /* 0x0001000044457824 */ /* 0x000fe200078e00ff */
[----:B------:R-:W-:Y:S01]  /*4830*/  F2FP.BF16.F32.PACK_AB R65, R65, R66 ;  /* 0x000000424141723e */ /* 0x000fe200000010ff */
[----:B------:R-:W-:-:S02]  /*4840*/  IMAD.U32 R38, R38, 0x10000, RZ ;  /* 0x0001000026267824 */ /* 0x000fc400078e00ff */
[C---:B------:R-:W-:Y:S01]  /*4850*/  FMUL.FTZ R73, R70.reuse, R69 ;  /* 0x0000004546497220 */ /* 0x040fe20000410000 */
[----:B------:R-:W-:-:S03]  /*4860*/  FMUL.FTZ R70, R70, R71 ;  /* 0x0000004746467220 */ /* 0x000fc60000410000 */
[C---:B------:R-:W-:Y:S01]  /*4870*/  FFMA.FTZ R73, R38.reuse, R71, -R73 ;  /* 0x0000004726497223 */ /* 0x040fe20000010849 */
[----:B------:R-:W-:Y:S01]  /*4880*/  FFMA.FTZ R70, R38, R69, R70 ;  /* 0x0000004526467223 */ /* 0x000fe20000010046 */
[----:B------:R-:W-:Y:S01]  /*4890*/  LOP3.LUT R69, R68, 0xffff0000, RZ, 0xc0, !PT ;  /* 0xffff000044457812 */ /* 0x000fe200078ec0ff */
[C---:B------:R-:W-:Y:S01]  /*48a0*/  IMAD.U32 R68, R39.reuse, 0x10000, RZ ;  /* 0x0001000027447824 */ /* 0x040fe200078e00ff */
[----:B------:R-:W-:-:S05]  /*48b0*/  LOP3.LUT R38, R39, 0xffff0000, RZ, 0xc0, !PT ;  /* 0xffff000027267812 */ /* 0x000fca00078ec0ff */
[C---:B------:R-:W-:Y:S01]  /*48c0*/  FMUL.FTZ R39, R38.reuse, R69 ;  /* 0x0000004526277220 */ /* 0x040fe20000410000 */
[----:B------:R-:W-:-:S03]  /*48d0*/  FMUL.FTZ R38, R38, R37 ;  /* 0x0000002526267220 */ /* 0x000fc60000410000 */
[C---:B------:R-:W-:Y:S01]  /*48e0*/  FFMA.FTZ R39, R68.reuse, R37, -R39 ;  /* 0x0000002544277223 */ /* 0x040fe20000010827 */
[----:B------:R-:W-:Y:S01]  /*48f0*/  FFMA.FTZ R38, R68, R69, R38 ;  /* 0x0000004544267223 */ /* 0x000fe20000010026 */
[C---:B------:R-:W-:Y:S01]  /*4900*/  LOP3.LUT R37, R36.reuse, 0xffff0000, RZ, 0xc0, !PT ;  /* 0xffff000024257812 */ /* 0x040fe200078ec0ff */
[----:B------:R-:W-:Y:S02]  /*4910*/  IMAD.U32 R68, R67, 0x10000, RZ ;  /* 0x0001000043447824 */ /* 0x000fe400078e00ff */
[----:B------:R-:W-:Y:S01]  /*4920*/  IMAD.U32 R67, R36, 0x10000, RZ ;  /* 0x0001000024437824 */ /* 0x000fe200078e00ff */
[----:B------:R-:W-:Y:S01]  /*4930*/  F2FP.BF16.F32.PACK_AB R39, R38, R39 ;  /* 0x000000272627723e */ /* 0x000fe200000010ff */
[C---:B------:R-:W-:Y:S01]  /*4940*/  FMUL.FTZ R36, R37.reuse, R68 ;  /* 0x0000004425247220 */ /* 0x040fe20000410000 */
[-C--:B------:R-:W-:Y:S01]  /*4950*/  FMUL.FTZ R37, R37, R64.reuse ;  /* 0x0000004025257220 */ /* 0x080fe20000410000 */
[----:B------:R-:W-:Y:S02]  /*4960*/  F2FP.BF16.F32.PACK_AB R38, R70, R73 ;  /* 0x000000494626723e */ /* 0x000fe400000010ff */
[C---:B------:R-:W-:Y:S01]  /*4970*/  FFMA.FTZ R36, R67.reuse, R64, -R36 ;  /* 0x0000004043247223 */ /* 0x040fe20000010824 */
[----:B------:R-:W-:-:S05]  /*4980*/  FFMA.FTZ R37, R67, R68, R37 ;  /* 0x0000004443257223 */ /* 0x000fca0000010025 */
[----:B------:R-:W-:Y:S01]  /*4990*/  F2FP.BF16.F32.PACK_AB R36, R37, R36 ;  /* 0x000000242524723e */ /* 0x000fe200000010ff */
[----:B------:R-:W-:-:S07]  /*49a0*/  IMAD.MOV.U32 R37, RZ, RZ, R65 ;  /* 0x000000ffff257224 */ /* 0x000fce00078e0041 */
.L_x_1572:
[----:B------:R-:W-:Y:S05]  /*49b0*/  BSYNC B3 ;  /* 0x0000000000037941 */ /* 0x000fea0003800000 */
.L_x_1571:
[----:B------:R-:W-:Y:S02]  /*49c0*/  ULDC.64 UR4, c[0x0][0x208] ;  /* 0x0000820000047ab9 */ /* 0x000fe40000000a00 */
[----:B--2---:R3:W-:Y:S03]  /*49d0*/  STG.E.128 desc[UR4][R50.64+0x100], R36 ;  /* 0x0001002432007986 */ /* 0x0047e6000c101d04 */
.L_x_1570:
[----:B------:R-:W-:Y:S05]  /*49e0*/  BSYNC B2 ;  /* 0x0000000000027941 */ /* 0x000fea0003800000 */
.L_x_1569:
[----:B------:R-:W-:-:S13]  /*49f0*/  ISETP.NE.AND P3, PT, R95, RZ, PT ;  /* 0x000000ff5f00720c */ /* 0x000fda0003f65270 */
[----:B------:R-:W-:Y:S05]  /*4a00*/  @!P3 BRA `(.L_x_1560) ;  /* 0x0000000000ccb947 */ /* 0x000fea0003800000 */
[----:B-123--:R1:W2:Y:S01]  /*4a10*/  LDS.128 R36, [R103+0x26400] ;  /* 0x0264000067247984 */ /* 0x00e2a20000000c00 */
[----:B------:R-:W-:Y:S01]  /*4a20*/  ISETP.GE.AND P3, PT, R235, R116, PT ;  /* 0x00000074eb00720c */ /* 0x000fe20003f66270 */
[----:B------:R-:W-:-:S12]  /*4a30*/  BSSY B2, `(.L_x_1573) ;  /* 0x000002e000027945 */ /* 0x000fd80003800000 */
[----:B-1----:R-:W-:Y:S05]  /*4a40*/  @P3 BRA `(.L_x_1574) ;  /* 0x0000000000b03947 */ /* 0x002fea0003800000 */
[----:B------:R-:W-:Y:S02]  /*4a50*/  SHF.R.U64 R64, R60, 0x10, R61 ;  /* 0x000000103c407819 */ /* 0x000fe4000000123d */
[--C-:B------:R-:W-:Y:S02]  /*4a60*/  SHF.R.U64 R60, R62, 0x10, R63.reuse ;  /* 0x000000103e3c7819 */ /* 0x100fe4000000123f */
[----:B------:R-:W-:Y:S02]  /*4a70*/  PRMT R127, R127, 0x5410, R64 ;  /* 0x000054107f7f7816 */ /* 0x000fe40000000040 */
[----:B------:R-:W-:Y:S01]  /*4a80*/  PRMT R129, R129, 0x5410, R60 ;  /* 0x0000541081817816 */ /* 0x000fe2000000003c */
[C---:B--2---:R-:W-:Y:S01]  /*4a90*/  IMAD.U32 R60, R37.reuse, 0x10000, RZ ;  /* 0x00010000253c7824 */ /* 0x044fe200078e00ff */
[----:B------:R-:W-:Y:S02]  /*4aa0*/  LOP3.LUT R62, R37, 0xffff0000, RZ, 0xc0, !PT ;  /* 0xffff0000253e7812 */ /* 0x000fe400078ec0ff */
[C---:B------:R-:W-:Y:S01]  /*4ab0*/  LOP3.LUT R65, R129.reuse, 0xffff0000, RZ, 0xc0, !PT ;  /* 0xffff000081417812 */ /* 0x040fe200078ec0ff */
[----:B------:R-:W-:Y:S01]  /*4ac0*/  IMAD.U32 R129, R129, 0x10000, RZ ;  /* 0x0001000081817824 */ /* 0x000fe200078e00ff */
[C---:B------:R-:W-:Y:S01]  /*4ad0*/  LOP3.LUT R67, R127.reuse, 0xffff0000, RZ, 0xc0, !PT ;  /* 0xffff00007f437812 */ /* 0x040fe200078ec0ff */
[----:B------:R-:W-:Y:S01]  /*4ae0*/  IMAD.U32 R127, R127, 0x10000, RZ ;  /* 0x000100007f7f7824 */ /* 0x000fe200078e00ff */
[----:B------:R-:W-:Y:S01]  /*4af0*/  SHF.R.U32.HI R63, RZ, 0x10, R63 ;  /* 0x00000010ff3f7819 */ /* 0x000fe2000001163f */
[C---:B------:R-:W-:Y:S01]  /*4b00*/  FMUL.FTZ R37, R62.reuse, R65 ;  /* 0x000000413e257220 */ /* 0x040fe20000410000 */
[----:B------:R-:W-:Y:S01]  /*4b10*/  SHF.R.U32.HI R61, RZ, 0x10, R61 ;  /* 0x00000010ff3d7819 */ /* 0x000fe2000001163d */
[-C--:B------:R-:W-:Y:S01]  /*4b20*/  FMUL.FTZ R62, R62, R67.reuse ;  /* 0x000000433e3e7220 */ /* 0x080fe20000410000 */
[----:B------:R-:W-:Y:S01]  /*4b30*/  PRMT R130, R130, 0x5410, R63 ;  /* 0x0000541082827816 */ /* 0x000fe2000000003f */
[----:B------:R-:W-:Y:S01]  /*4b40*/  FFMA.FTZ R37, R60, R67, -R37 ;  /* 0x000000433c257223 */ /* 0x000fe20000010825 */
[----:B------:R-:W-:Y:S01]  /*4b50*/  PRMT R128, R128, 0x5410, R61 ;  /* 0x0000541080807816 */ /* 0x000fe2000000003d */
[----:B------:R-:W-:Y:S01]  /*4b60*/  FFMA.FTZ R60, R60, R65, R62 ;  /* 0x000000413c3c7223 */ /* 0x000fe2000001003e */
[----:B------:R-:W-:Y:S01]  /*4b70*/  LOP3.LUT R62, R38, 0xffff0000, RZ, 0xc0, !PT ;  /* 0xffff0000263e7812 */ /* 0x000fe200078ec0ff */
[C---:B------:R-:W-:Y:S01]  /*4b80*/  IMAD.U32 R61, R130.reuse, 0x10000, RZ ;  /* 0x00010000823d7824 */ /* 0x040fe200078e00ff */
[----:B------:R-:W-:Y:S01]  /*4b90*/  LOP3.LUT R130, R130, 0xffff0000, RZ, 0xc0, !PT ;  /* 0xffff000082827812 */ /* 0x000fe200078ec0ff */
[----:B------:R-:W-:Y:S01]  /*4ba0*/  IMAD.U32 R63, R128, 0x10000, RZ ;  /* 0x00010000803f7824 */ /* 0x000fe200078e00ff */
[----:B------:R-:W-:Y:S01]  /*4bb0*/  F2FP.BF16.F32.PACK_AB R37, R60, R37 ;  /* 0x000000253c25723e */ /* 0x000fe200000010ff */
[----:B------:R-:W-:Y:S01]  /*4bc0*/  FMUL.FTZ R65, R62, R61 ;  /* 0x0000003d3e417220 */ /* 0x000fe20000410000 */
[----:B------:R-:W-:-:S02]  /*4bd0*/  IMAD.U32 R38, R38, 0x10000, RZ ;  /* 0x0001000026267824 */ /* 0x000fc400078e00ff */
[-C--:B------:R-:W-:Y:S02]  /*4be0*/  FMUL.FTZ R62, R62, R63.reuse ;  /* 0x0000003f3e3e7220 */ /* 0x080fe40000410000 */
[C---:B------:R-:W-:Y:S02]  /*4bf0*/  FFMA.FTZ R63, R38.reuse, R63, -R65 ;  /* 0x0000003f263f7223 */ /* 0x040fe40000010841 */
[----:B------:R-:W-:Y:S01]  /*4c00*/  FFMA.FTZ R62, R38, R61, R62 ;  /* 0x0000003d263e7223 */ /* 0x000fe2000001003e */
[C---:B------:R-:W-:Y:S01]  /*4c10*/  LOP3.LUT R61, R39.reuse, 0xffff0000, RZ, 0xc0, !PT ;  /* 0xffff0000273d7812 */ /* 0x040fe200078ec0ff */
[----:B------:R-:W-:Y:S01]  /*4c20*/  IMAD.U32 R39, R39, 0x10000, RZ ;  /* 0x0001000027277824 */ /* 0x000fe200078e00ff */
[----:B------:R-:W-:-:S03]  /*4c30*/  LOP3.LUT R38, R128, 0xffff0000, RZ, 0xc0, !PT ;  /* 0xffff000080267812 */ /* 0x000fc600078ec0ff */
[C---:B------:R-:W-:Y:S02]  /*4c40*/  FMUL.FTZ R64, R61.reuse, R130 ;  /* 0x000000823d407220 */ /* 0x040fe40000410000 */
[-C--:B------:R-:W-:Y:S02]  /*4c50*/  FMUL.FTZ R61, R61, R38.reuse ;  /* 0x000000263d3d7220 */ /* 0x080fe40000410000 */
[C---:B------:R-:W-:Y:S01]  /*4c60*/  FFMA.FTZ R38, R39.reuse, R38, -R64 ;  /* 0x0000002627267223 */ /* 0x040fe20000010840 */
[C---:B------:R-:W-:Y:S01]  /*4c70*/  LOP3.LUT R64, R36.reuse, 0xffff0000, RZ, 0xc0, !PT ;  /* 0xffff000024407812 */ /* 0x040fe200078ec0ff */
[----:B------:R-:W-:Y:S01]  /*4c80*/  FFMA.FTZ R39, R39, R130, R61 ;  /* 0x0000008227277223 */ /* 0x000fe2000001003d */
[----:B------:R-:W-:-:S03]  /*4c90*/  IMAD.U32 R36, R36, 0x10000, RZ ;  /* 0x0001000024247824 */ /* 0x000fc600078e00ff */
[C---:B------:R-:W-:Y:S01]  /*4ca0*/  FMUL.FTZ R61, R64.reuse, R129 ;  /* 0x00000081403d7220 */ /* 0x040fe20000410000 */
[-C--:B------:R-:W-:Y:S01]  /*4cb0*/  FMUL.FTZ R64, R64, R127.reuse ;  /* 0x0000007f40407220 */ /* 0x080fe20000410000 */
[----:B------:R-:W-:Y:S02]  /*4cc0*/  F2FP.BF16.F32.PACK_AB R39, R39, R38 ;  /* 0x000000262727723e */ /* 0x000fe400000010ff */
[C---:B------:R-:W-:Y:S01]  /*4cd0*/  FFMA.FTZ R61, R36.reuse, R127, -R61 ;  /* 0x0000007f243d7223 */ /* 0x040fe2000001083d */
[----:B------:R-:W-:Y:S01]  /*4ce0*/  FFMA.FTZ R64, R36, R129, R64 ;  /* 0x0000008124407223 */ /* 0x000fe20000010040 */
[----:B------:R-:W-:-:S04]  /*4cf0*/  F2FP.BF16.F32.PACK_AB R38, R62, R63 ;  /* 0x0000003f3e26723e */ /* 0x000fc800000010ff */
[----:B------:R-:W-:-:S07]  /*4d00*/  F2FP.BF16.F32.PACK_AB R36, R64, R61 ;  /* 0x0000003d4024723e */ /* 0x000fce00000010ff */
.L_x_1574:
[----:B------:R-:W-:Y:S05]  /*4d10*/  BSYNC B2 ;  /* 0x0000000000027941 */ /* 0x000fea0003800000 */
.L_x_1573:
[----:B------:R-:W-:Y:S02]  /*4d20*/  ULDC.64 UR4, c[0x0][0x208] ;  /* 0x0000820000047ab9 */ /* 0x000fe40000000a00 */
[----:B--2---:R4:W-:Y:S03]  /*4d30*/  STG.E.128 desc[UR4][R50.64+0x180], R36 ;  /* 0x0001802432007986 */ /* 0x0049e6000c101d04 */
.L_x_1560:
[----:B------:R-:W-:Y:S05]  /*4d40*/  BSYNC B1 ;  /* 0x0000000000017941 */ /* 0x000fea0003800000 */
.L_x_1559:
[----:B------:R-:W-:Y:S05]  /*4d50*/  @P4 BRA `(.L_x_1575) ;  /* 0x0000003c004c4947 */ /* 0x000fea0003800000 */
[----:B------:R-:W-:Y:S01]  /*4d60*/  ISETP.NE.AND P3, PT, R30, RZ, PT ;  /* 0x000000ff1e00720c */ /* 0x000fe20003f65270 */
[----:B------:R-:W-:-:S12]  /*4d70*/  BSSY B1, `(.L_x_1576) ;  /* 0x0000036000017945 */ /* 0x000fd80003800000 */
[----:B------:R-:W-:Y:S05]  /*4d80*/  @!P3 BRA `(.L_x_1577) ;  /* 0x0000000000d0b947 */ /* 0x000fea0003800000 */
[----:B-1234-:R1:W2:Y:S01]  /*4d90*/  LDS.128 R36, [R103+0x21400] ;  /* 0x0214000067247984 */ /* 0x01e2a20000000c00 */
[----:B------:R-:W-:Y:S01]  /*4da0*/  ISETP.GE.AND P3, PT, R200, R116, PT ;  /* 0x00000074c800720c */ /* 0x000fe20003f66270 */
[----:B------:R-:W-:-:S12]  /*4db0*/  BSSY B2, `(.L_x_1578) ;  /* 0x000002f000027945 */ /* 0x000fd80003800000 */
[----:B-1----:R-:W-:Y:S05]  /*4dc0*/  @P3 BRA `(.L_x_1579) ;  /* 0x0000000000b43947 */ /* 0x002fea0003800000 */
[----:B------:R-:W-:Y:S01]  /*4dd0*/  SHF.R.U64 R60, R56, 0x10, R57 ;  /* 0x00000010383c7819 */ /* 0x000fe20000001239 */
[----:B--2---:R-:W-:Y:S01]  /*4de0*/  IMAD.U32 R50, R38, 0x10000, RZ ;  /* 0x0001000026327824 */ /* 0x004fe200078e00ff */
[----:B------:R-:W-:Y:S02]  /*4df0*/  SHF.R.U64 R56, R58, 0x10, R59 ;  /* 0x000000103a387819 */ /* 0x000fe4000000123b */
[----:B------:R-:W-:Y:S02]  /*4e00*/  SHF.R.U32.HI R57, RZ, 0x10, R57 ;  /* 0x00000010ff397819 */ /* 0x000fe40000011639 */
[----:B------:R-:W-:Y:S02]  /*4e10*/  SHF.R.U32.HI R59, RZ, 0x10, R59 ;  /* 0x00000010ff3b7819 */ /* 0x000fe4000001163b */
[----:B------:R-:W-:Y:S02]  /*4e20*/  PRMT R135, R135, 0x5410, R56 ;  /* 0x0000541087877816 */ /* 0x000fe40000000038 */
[----:B------:R-:W-:-:S02]  /*4e30*/  PRMT R133, R133, 0x5410, R60 ;  /* 0x0000541085857816 */ /* 0x000fc4000000003c */
[----:B------:R-:W-:Y:S02]  /*4e40*/  PRMT R134, R134, 0x5410, R57 ;  /* 0x0000541086867816 */ /* 0x000fe40000000039 */
[----:B------:R-:W-:Y:S01]  /*4e50*/  PRMT R136, R136, 0x5410, R59 ;  /* 0x0000541088887816 */ /* 0x000fe2000000003b */
[C---:B------:R-:W-:Y:S01]  /*4e60*/  IMAD.U32 R59, R37.reuse, 0x10000, RZ ;  /* 0x00010000253b7824 */ /* 0x040fe200078e00ff */
[----:B------:R-:W-:Y:S01]  /*4e70*/  LOP3.LUT R57, R37, 0xffff0000, RZ, 0xc0, !PT ;  /* 0xffff000025397812 */ /* 0x000fe200078ec0ff */
[----:B------:R-:W-:Y:S01]  /*4e80*/  IMAD.U32 R60, R134, 0x10000, RZ ;  /* 0x00010000863c7824 */ /* 0x000fe200078e00ff */
[----:B------:R-:W-:Y:S01]  /*4e90*/  LOP3.LUT R62, R135, 0xffff0000, RZ, 0xc0, !PT ;  /* 0xffff0000873e7812 */ /* 0x000fe200078ec0ff */
[----:B------:R-:W-:Y:S01]  /*4ea0*/  IMAD.U32 R56, R136, 0x10000, RZ ;  /* 0x0001000088387824 */ /* 0x000fe200078e00ff */
[----:B------:R-:W-:Y:S01]  /*4eb0*/  LOP3.LUT R58, R133, 0xffff0000, RZ, 0xc0, !PT ;  /* 0xffff0000853a7812 */ /* 0x000fe200078ec0ff */
[----:B------:R-:W-:Y:S01]  /*4ec0*/  IMAD.U32 R37, R36, 0x10000, RZ ;  /* 0x0001000024257824 */ /* 0x000fe200078e00ff */
[----:B------:R-:W-:Y:S01]  /*4ed0*/  LOP3.LUT R51, R38, 0xffff0000, RZ, 0xc0, !PT ;  /* 0xffff000026337812 */ /* 0x000fe200078ec0ff */
[----:B------:R-:W-:Y:S01]  /*4ee0*/  FMUL.FTZ R64, R57, R62 ;  /* 0x0000003e39407220 */ /* 0x000fe20000410000 */
[----:B------:R-:W-:Y:S01]  /*4ef0*/  LOP3.LUT R38, R39, 0xffff0000, RZ, 0xc0, !PT ;  /* 0xffff000027267812 */ /* 0x000fe200078ec0ff */
[----:B------:R-:W-:Y:S01]  /*4f00*/  FMUL.FTZ R61, R57, R58 ;  /* 0x0000003a393d7220 */ /* 0x000fe20000410000 */
[----:B------:R-:W-:Y:S01]  /*4f10*/  LOP3.LUT R57, R36, 0xffff0000, RZ, 0xc0, !PT ;  /* 0xffff000024397812 */ /* 0x000fe200078ec0ff */
[----:B------:R-:W-:Y:S01]  /*4f20*/  FMUL.FTZ R63, R51, R56 ;  /* 0x00000038333f7220 */ /* 0x000fe20000410000 */
[C---:B------:R-:W-:Y:S01]  /*4f30*/  FFMA.FTZ R36, R59.reuse, R58, -R64 ;  /* 0x0000003a3b247223 */ /* 0x040fe20000010840 */
[----:B------:R-:W-:Y:S01]  /*4f40*/  FFMA.FTZ R59, R59, R62, R61 ;  /* 0x0000003e3b3b7223 */ /* 0x000fe2000001003d */
[-C--:B------:R-:W-:Y:S01]  /*4f50*/  FMUL.FTZ R61, R51, R60.reuse ;  /* 0x0000003c333d7220 */ /* 0x080fe20000410000 */
[----:B------:R-:W-:Y:S01]  /*4f60*/  LOP3.LUT R136, R136, 0xffff0000, RZ, 0xc0, !PT ;  /* 0xffff000088887812 */ /* 0x000fe200078ec0ff */
[----:B------:R-:W-:Y:S01]  /*4f70*/  FFMA.FTZ R51, R50, R60, -R63 ;  /* 0x0000003c32337223 */ /* 0x000fe2000001083f */
[----:B------:R-:W-:Y:S01]  /*4f80*/  LOP3.LUT R134, R134, 0xffff0000, RZ, 0xc0, !PT ;  /* 0xffff000086867812 */ /* 0x000fe200078ec0ff */
[----:B------:R-:W-:-:S02]  /*4f90*/  IMAD.U32 R60, R135, 0x10000, RZ ;  /* 0x00010000873c7824 */ /* 0x000fc400078e00ff */
[----:B------:R-:W-:Y:S01]  /*4fa0*/  FFMA.FTZ R50, R50, R56, R61 ;  /* 0x0000003832327223 */ /* 0x000fe2000001003d */
[----:B------:R-:W-:Y:S02]  /*4fb0*/  IMAD.U32 R58, R133, 0x10000, RZ ;  /* 0x00010000853a7824 */ /* 0x000fe400078e00ff */
[C---:B------:R-:W-:Y:S01]  /*4fc0*/  FMUL.FTZ R56, R38.reuse, R136 ;  /* 0x0000008826387220 */ /* 0x040fe20000410000 */
[----:B------:R-:W-:Y:S01]  /*4fd0*/  FMUL.FTZ R61, R38, R134 ;  /* 0x00000086263d7220 */ /* 0x000fe20000410000 */
[C---:B------:R-:W-:Y:S01]  /*4fe0*/  FMUL.FTZ R38, R57.reuse, R60 ;  /* 0x0000003c39267220 */ /* 0x040fe20000410000 */
[-C--:B------:R-:W-:Y:S01]  /*4ff0*/  FMUL.FTZ R57, R57, R58.reuse ;  /* 0x0000003a39397220 */ /* 0x080fe20000410000 */
[----:B------:R-:W-:Y:S01]  /*5000*/  IMAD.U32 R39, R39, 0x10000, RZ ;  /* 0x0001000027277824 */ /* 0x000fe200078e00ff */
[----:B------:R-:W-:Y:S01]  /*5010*/  F2FP.BF16.F32.PACK_AB R50, R50, R51 ;  /* 0x000000333232723e */ /* 0x000fe200000010ff */
[C---:B------:R-:W-:Y:S01]  /*5020*/  FFMA.FTZ R38, R37.reuse, R58, -R38 ;  /* 0x0000003a25267223 */ /* 0x040fe20000010826 */
[----:B------:R-:W-:Y:S01]  /*5030*/  FFMA.FTZ R57, R37, R60, R57 ;  /* 0x0000003c25397223 */ /* 0x000fe20000010039 */
[C---:B------:R-:W-:Y:S01]  /*5040*/  FFMA.FTZ R56, R39.reuse, R134, -R56 ;  /* 0x0000008627387223 */ /* 0x040fe20000010838 */
[----:B------:R-:W-:Y:S01]  /*5050*/  FFMA.FTZ R61, R39, R136, R61 ;  /* 0x00000088273d7223 */ /* 0x000fe2000001003d */
[----:B------:R-:W-:-:S02]  /*5060*/  F2FP.BF16.F32.PACK_AB R37, R59, R36 ;  /* 0x000000243b25723e */ /* 0x000fc400000010ff */
[----:B------:R-:W-:Y:S01]  /*5070*/  F2FP.BF16.F32.PACK_AB R36, R57, R38 ;  /* 0x000000263924723e */ /* 0x000fe200000010ff */
[----:B------:R-:W-:Y:S01]  /*5080*/  IMAD.MOV.U32 R38, RZ, RZ, R50 ;  /* 0x000000ffff267224 */ /* 0x000fe200078e0032 */
[----:B------:R-:W-:-:S07]  /*5090*/  F2FP.BF16.F32.PACK_AB R39, R61, R56 ;  /* 0x000000383d27723e */ /* 0x000fce00000010ff */
.L_x_1579:
[----:B------:R-:W-:Y:S05]  /*50a0*/  BSYNC B2 ;  /* 0x0000000000027941 */ /* 0x000fea0003800000 */
.L_x_1578:
[----:B------:R-:W-:Y:S02]  /*50b0*/  ULDC.64 UR4, c[0x0][0x208] ;  /* 0x0000820000047ab9 */ /* 0x000fe40000000a00 */
[----:B--2---:R1:W-:Y:S03]  /*50c0*/  STG.E.128 desc[UR4][R48.64], R36 ;  /* 0x0000002430007986 */ /* 0x0043e6000c101d04 */
.L_x_1577:
[----:B------:R-:W-:Y:S05]  /*50d0*/  BSYNC B1 ;  /* 0x0000000000017941 */ /* 0x000fea0003800000 */
.L_x_1576:
        /* <DEDUP_REMOVED lines=9> */
[--C-:B------:R-:W-:Y:S02]  /*5170*/  SHF.R.U64 R52, R54, 0x10, R55.reuse ;  /* 0x0000001036347819 */ /* 0x100fe40000001237 */
        /* <DEDUP_REMOVED lines=14> */
[C---:B------:R-:W-:Y:S01]  /*5260*/  FMUL.FTZ R58, R52.reuse, R56 ;  /* 0x00000038343a7220 */ /* 0x040fe20000410000 */
[----:B------:R-:W-:Y:S01]  /*5270*/  LOP3.LUT R38, R39, 0xffff0000, RZ, 0xc0, !PT ;  /* 0xffff000027267812 */ /* 0x000fe200078ec0ff */
[----:B------:R-:W-:Y:S01]  /*5280*/  FMUL.FTZ R59, R52, R54 ;  /* 0x00000036343b7220 */ /* 0x000fe20000410000 */
[----:B------:R-:W-:Y:S01]  /*5290*/  LOP3.LUT R126, R126, 0xffff0000, RZ, 0xc0, !PT ;  /* 0xffff00007e7e7812 */ /* 0x000fe200078ec0ff */
[----:B------:R-:W-:Y:S01]  /*52a0*/  FMUL.FTZ R61, R53, R57 ;  /* 0x00000039353d7220 */ /* 0x000fe20000410000 */
[----:B------:R-:W-:Y:S01]  /*52b0*/  LOP3.LUT R124, R124, 0xffff0000, RZ, 0xc0, !PT ;  /* 0xffff00007c7c7812 */ /* 0x000fe200078ec0ff */
[----:B------:R-:W-:Y:S01]  /*52c0*/  IMAD.U32 R125, R125, 0x10000, RZ ;  /* 0x000100007d7d7824 */ /* 0x000fe200078e00ff */
[----:B------:R-:W-:Y:S01]  /*52d0*/  LOP3.LUT R36, R36, 0xffff0000, RZ, 0xc0, !PT ;  /* 0xffff000024247812 */ /* 0x000fe200078ec0ff */
[----:B------:R-:W-:Y:S01]  /*52e0*/  FMUL.FTZ R53, R53, R55 ;  /* 0x0000003735357220 */ /* 0x000fe20000410000 */
[----:B------:R-:W-:-:S02]  /*52f0*/  IMAD.U32 R123, R123, 0x10000, RZ ;  /* 0x000100007b7b7824 */ /* 0x000fc400078e00ff */
[C---:B------:R-:W-:Y:S01]  /*5300*/  FFMA.FTZ R58, R51.reuse, R54, -R58 ;  /* 0x00000036333a7223 */ /* 0x040fe2000001083a */
[----:B------:R-:W-:Y:S01]  /*5310*/  FFMA.FTZ R59, R51, R56, R59 ;  /* 0x00000038333b7223 */ /* 0x000fe2000001003b */
[C---:B------:R-:W-:Y:S01]  /*5320*/  FMUL.FTZ R52, R38.reuse, R126 ;  /* 0x0000007e26347220 */ /* 0x040fe20000410000 */
[----:B------:R-:W-:Y:S01]  /*5330*/  FMUL.FTZ R51, R38, R124 ;  /* 0x0000007c26337220 */ /* 0x000fe20000410000 */
[----:B------:R-:W-:Y:S01]  /*5340*/  FFMA.FTZ R61, R50, R55, -R61 ;  /* 0x00000037323d7223 */ /* 0x000fe2000001083d */
[----:B------:R-:W-:Y:S01]  /*5350*/  FMUL.FTZ R38, R36, R125 ;  /* 0x0000007d24267220 */ /* 0x000fe20000410000 */
[----:B------:R-:W-:Y:S01]  /*5360*/  FFMA.FTZ R50, R50, R57, R53 ;  /* 0x0000003932327223 */ /* 0x000fe20000010035 */
[-C--:B------:R-:W-:Y:S01]  /*5370*/  FMUL.FTZ R36, R36, R123.reuse ;  /* 0x0000007b24247220 */ /* 0x080fe20000410000 */
[----:B------:R-:W-:Y:S02]  /*5380*/  IMAD.U32 R39, R39, 0x10000, RZ ;  /* 0x0001000027277824 */ /* 0x000fe400078e00ff */
[----:B------:R-:W-:Y:S01]  /*5390*/  FFMA.FTZ R38, R37, R123, -R38 ;  /* 0x0000007b25267223 */ /* 0x000fe20000010826 */
[----:B------:R-:W-:Y:S01]  /*53a0*/  F2FP.BF16.F32.PACK_AB R58, R59, R58 ;  /* 0x0000003a3b3a723e */ /* 0x000fe200000010ff */
[----:B------:R-:W-:Y:S01]  /*53b0*/  FFMA.FTZ R37, R37, R125, R36 ;  /* 0x0000007d25257223 */ /* 0x000fe20000010024 */
[C---:B------:R-:W-:Y:S01]  /*53c0*/  FFMA.FTZ R52, R39.reuse, R124, -R52 ;  /* 0x0000007c27347223 */ /* 0x040fe20000010834 */
[----:B------:R-:W-:Y:S01]  /*53d0*/  FFMA.FTZ R51, R39, R126, R51 ;  /* 0x0000007e27337223 */ /* 0x000fe20000010033 */
[----:B------:R-:W-:-:S02]  /*53e0*/  F2FP.BF16.F32.PACK_AB R50, R50, R61 ;  /* 0x0000003d3232723e */ /* 0x000fc400000010ff */
[----:B------:R-:W-:Y:S01]  /*53f0*/  F2FP.BF16.F32.PACK_AB R36, R37, R38 ;  /* 0x000000262524723e */ /* 0x000fe200000010ff */
[----:B------:R-:W-:Y:S01]  /*5400*/  IMAD.MOV.U32 R37, RZ, RZ, R58 ;  /* 0x000000ffff257224 */ /* 0x000fe200078e003a */
[----:B------:R-:W-:Y:S01]  /*5410*/  F2FP.BF16.F32.PACK_AB R39, R51, R52 ;  /* 0x000000343327723e */ /* 0x000fe200000010ff */
[----:B------:R-:W-:-:S07]  /*5420*/  IMAD.MOV.U32 R38, RZ, RZ, R50 ;  /* 0x000000ffff267224 */ /* 0x000fce00078e0032 */
.L_x_1583:
[----:B------:R-:W-:Y:S05]  /*5430*/  BSYNC B2 ;  /* 0x0000000000027941 */ /* 0x000fea0003800000 */
.L_x_1582:
[----:B------:R-:W-:Y:S02]  /*5440*/  ULDC.64 UR4, c[0x0][0x208] ;  /* 0x0000820000047ab9 */ /* 0x000fe40000000a00 */
[----:B--2---:R1:W-:Y:S03]  /*5450*/  STG.E.128 desc[UR4][R48.64+0x80], R36 ;  /* 0x0000802430007986 */ /* 0x0043e6000c101d04 */
.L_x_1581:
[----:B------:R-:W-:Y:S05]  /*5460*/  BSYNC B1 ;  /* 0x0000000000017941 */ /* 0x000fea0003800000 */
.L_x_1580:
[----:B------:R-:W-:Y:S01]  /*5470*/  ISETP.NE.AND P3, PT, R94, RZ, PT ;  /* 0x000000ff5e00720c */ /* 0x000fe20003f65270 */
[----:B------:R-:W-:-:S12]  /*5480*/  BSSY B1, `(.L_x_1584) ;  /* 0x0000036000017945 */ /* 0x000fd80003800000 */
[----:B------:R-:W-:Y:S05]  /*5490*/  @!P3 BRA `(.L_x_1585) ;  /* 0x0000000000d0b947 */ /* 0x000fea0003800000 */
[----:B-1234-:R1:W2:Y:S01]  /*54a0*/  LDS.128 R36, [R103+0x25400] ;  /* 0x0254000067247984 */ /* 0x01e2a20000000c00 */
[----:B------:R-:W-:Y:S01]  /*54b0*/  ISETP.GE.AND P3, PT, R233, R116, PT ;  /* 0x00000074e900720c */ /* 0x000fe20003f66270 */
[----:B------:R-:W-:-:S12]  /*54c0*/  BSSY B2, `(.L_x_1586) ;  /* 0x000002f000027945 */ /* 0x000fd80003800000 */
[----:B-1----:R-:W-:Y:S05]  /*54d0*/  @P3 BRA `(.L_x_1587) ;  /* 0x0000000000b43947 */ /* 0x002fea0003800000 */
[----:B------:R-:W-:Y:S02]  /*54e0*/  SHF.R.U64 R50, R44, 0x10, R45 ;  /* 0x000000102c327819 */ /* 0x000fe4000000122d */
[--C-:B------:R-:W-:Y:S02]  /*54f0*/  SHF.R.U64 R44, R46, 0x10, R47.reuse ;  /* 0x000000102e2c7819 */ /* 0x100fe4000000122f */
[----:B------:R-:W-:Y:S02]  /*5500*/  SHF.R.U32.HI R51, RZ, 0x10, R47 ;  /* 0x00000010ff337819 */ /* 0x000fe4000001162f */
[----:B------:R-:W-:Y:S01]  /*5510*/  SHF.R.U32.HI R53, RZ, 0x10, R45 ;  /* 0x00000010ff357819 */ /* 0x000fe2000001162d */
[----:B--2---:R-:W-:Y:S01]  /*5520*/  IMAD.U32 R45, R38, 0x10000, RZ ;  /* 0x00010000262d7824 */ /* 0x004fe200078e00ff */
[----:B------:R-:W-:Y:S02]  /*5530*/  PRMT R119, R119, 0x5410, R50 ;  /* 0x0000541077777816 */ /* 0x000fe40000000032 */
[----:B------:R-:W-:-:S02]  /*5540*/  PRMT R121, R121, 0x5410, R44 ;  /* 0x0000541079797816 */ /* 0x000fc4000000002c */
[----:B------:R-:W-:Y:S02]  /*5550*/  PRMT R122, R122, 0x5410, R51 ;  /* 0x000054107a7a7816 */ /* 0x000fe40000000033 */
[----:B------:R-:W-:Y:S02]  /*5560*/  PRMT R120, R120, 0x5410, R53 ;  /* 0x0000541078787816 */ /* 0x000fe40000000035 */
[----:B------:R-:W-:Y:S01]  /*5570*/  LOP3.LUT R44, R37, 0xffff0000, RZ, 0xc0, !PT ;  /* 0xffff0000252c7812 */ /* 0x000fe200078ec0ff */
[----:B------:R-:W-:Y:S01]  /*5580*/  IMAD.U32 R53, R122, 0x10000, RZ ;  /* 0x000100007a357824 */ /* 0x000fe200078e00ff */
[----:B------:R-:W-:Y:S01]  /*5590*/  LOP3.LUT R52, R121, 0xffff0000, RZ, 0xc0, !PT ;  /* 0xffff000079347812 */ /* 0x000fe200078ec0ff */
[----:B------:R-:W-:Y:S01]  /*55a0*/  IMAD.U32 R51, R120, 0x10000, RZ ;  /* 0x0001000078337824 */ /* 0x000fe200078e00ff */
[----:B------:R-:W-:Y:S01]  /*55b0*/  LOP3.LUT R50, R119, 0xffff0000, RZ, 0xc0, !PT ;  /* 0xffff000077327812 */ /* 0x000fe200078ec0ff */
[----:B------:R-:W-:Y:S01]  /*55c0*/  IMAD.U32 R121, R121, 0x10000, RZ ;  /* 0x0001000079797824 */ /* 0x000fe200078e00ff */
[----:B------:R-:W-:Y:S01]  /*55d0*/  LOP3.LUT R46, R38, 0xffff0000, RZ, 0xc0, !PT ;  /* 0xffff0000262e7812 */ /* 0x000fe200078ec0ff */
[C---:B------:R-:W-:Y:S01]  /*55e0*/  IMAD.U32 R38, R39.reuse, 0x10000, RZ ;  /* 0x0001000027267824 */ /* 0x040fe200078e00ff */
[----:B------:R-:W-:Y:S01]  /*55f0*/  LOP3.LUT R47, R39, 0xffff0000, RZ, 0xc0, !PT ;  /* 0xffff0000272f7812 */ /* 0x000fe200078ec0ff */
[----:B------:R-:W-:-:S02]  /*5600*/  IMAD.U32 R39, R37, 0x10000, RZ ;  /* 0x0001000025277824 */ /* 0x000fc400078e00ff */
[----:B------:R-:W-:Y:S01]  /*5610*/  FMUL.FTZ R54, R44, R52 ;  /* 0x000000342c367220 */ /* 0x000fe20000410000 */
[----:B------:R-:W-:Y:S02]  /*5620*/  IMAD.U32 R37, R36, 0x10000, RZ ;  /* 0x0001000024257824 */ /* 0x000fe400078e00ff */
[-C--:B------:R-:W-:Y:S01]  /*5630*/  FMUL.FTZ R55, R44, R50.reuse ;  /* 0x000000322c377220 */ /* 0x080fe20000410000 */
[----:B------:R-:W-:Y:S01]  /*5640*/  LOP3.LUT R36, R36, 0xffff0000, RZ, 0xc0, !PT ;  /* 0xffff000024247812 */ /* 0x000fe200078ec0ff */
[----:B------:R-:W-:Y:S01]  /*5650*/  FMUL.FTZ R44, R46, R53 ;  /* 0x000000352e2c7220 */ /* 0x000fe20000410000 */
[----:B------:R-:W-:Y:S01]  /*5660*/  LOP3.LUT R122, R122, 0xffff0000, RZ, 0xc0, !PT ;  /* 0xffff00007a7a7812 */ /* 0x000fe200078ec0ff */
[----:B------:R-:W-:Y:S01]  /*5670*/  IMAD.U32 R119, R119, 0x10000, RZ ;  /* 0x0001000077777824 */ /* 0x000fe200078e00ff */
[----:B------:R-:W-:Y:S01]  /*5680*/  LOP3.LUT R120, R120, 0xffff0000, RZ, 0xc0, !PT ;  /* 0xffff000078787812 */ /* 0x000fe200078ec0ff */
[-C--:B------:R-:W-:Y:S01]  /*5690*/  FMUL.FTZ R46, R46, R51.reuse ;  /* 0x000000332e2e7220 */ /* 0x080fe20000410000 */
[C---:B------:R-:W-:Y:S01]  /*56a0*/  FFMA.FTZ R54, R39.reuse, R50, -R54 ;  /* 0x0000003227367223 */ /* 0x040fe20000010836 */
[----:B------:R-:W-:Y:S01]  /*56b0*/  FFMA.FTZ R55, R39, R52, R55 ;  /* 0x0000003427377223 */ /* 0x000fe20000010037 */
[----:B------:R-:W-:Y:S01]  /*56c0*/  FFMA.FTZ R51, R45, R51, -R44 ;  /* 0x000000332d337223 */ /* 0x000fe2000001082c */
[C---:B------:R-:W-:Y:S01]  /*56d0*/  FMUL.FTZ R39, R47.reuse, R122 ;  /* 0x0000007a2f277220 */ /* 0x040fe20000410000 */
[C---:B------:R-:W-:Y:S01]  /*56e0*/  FMUL.FTZ R44, R36.reuse, R121 ;  /* 0x00000079242c7220 */ /* 0x040fe20000410000 */
[-C--:B------:R-:W-:Y:S01]  /*56f0*/  FMUL.FTZ R47, R47, R120.reuse ;  /* 0x000000782f2f7220 */ /* 0x080fe20000410000 */
[-C--:B------:R-:W-:Y:S01]  /*5700*/  FMUL.FTZ R36, R36, R119.reuse ;  /* 0x0000007724247220 */ /* 0x080fe20000410000 */
[C---:B------:R-:W-:Y:S01]  /*5710*/  FFMA.FTZ R39, R38.reuse, R120, -R39 ;  /* 0x0000007826277223 */ /* 0x040fe20000010827 */
[C---:B------:R-:W-:Y:S01]  /*5720*/  FFMA.FTZ R44, R37.reuse, R119, -R44 ;  /* 0x00000077252c7223 */ /* 0x040fe2000001082c */
[----:B------:R-:W-:Y:S01]  /*5730*/  FFMA.FTZ R38, R38, R122, R47 ;  /* 0x0000007a26267223 */ /* 0x000fe2000001002f */
[----:B------:R-:W-:Y:S01]  /*5740*/  FFMA.FTZ R37, R37, R121, R36 ;  /* 0x0000007925257223 */ /* 0x000fe20000010024 */
[----:B------:R-:W-:Y:S01]  /*5750*/  FFMA.FTZ R46, R45, R53, R46 ;  /* 0x000000352d2e7223 */ /* 0x000fe2000001002e */
[----:B------:R-:W-:-:S02]  /*5760*/  F2FP.BF16.F32.PACK_AB R54, R55, R54 ;  /* 0x000000363736723e */ /* 0x000fc400000010ff */
[----:B------:R-:W-:Y:S02]  /*5770*/  F2FP.BF16.F32.PACK_AB R39, R38, R39 ;  /* 0x000000272627723e */ /* 0x000fe400000010ff */
[----:B------:R-:W-:Y:S01]  /*5780*/  F2FP.BF16.F32.PACK_AB R36, R37, R44 ;  /* 0x0000002c2524723e */ /* 0x000fe200000010ff */
[----:B------:R-:W-:Y:S01]  /*5790*/  IMAD.MOV.U32 R37, RZ, RZ, R54 ;  /* 0x000000ffff257224 */ /* 0x000fe200078e0036 */
[----:B------:R-:W-:-:S07]  /*57a0*/  F2FP.BF16.F32.PACK_AB R38, R46, R51 ;  /* 0x000000332e26723e */ /* 0x000fce00000010ff */
.L_x_1587:
[----:B------:R-:W-:Y:S05]  /*57b0*/  BSYNC B2 ;  /* 0x0000000000027941 */ /* 0x000fea0003800000 */
.L_x_1586:
[----:B------:R-:W-:Y:S02]  /*57c0*/  ULDC.64 UR4, c[0x0][0x208] ;  /* 0x0000820000047ab9 */ /* 0x000fe40000000a00 */
[----:B--2---:R1:W-:Y:S03]  /*57d0*/  STG.E.128 desc[UR4][R48.64+0x100], R36 ;  /* 0x0001002430007986 */ /* 0x0043e6000c101d04 */
.L_x_1585:
[----:B------:R-:W-:Y:S05]  /*57e0*/  BSYNC B1 ;  /* 0x0000000000017941 */ /* 0x000fea0003800000 */
.L_x_1584:
[----:B------:R-:W-:-:S13]  /*57f0*/  ISETP.NE.AND P3, PT, R95, RZ, PT ;  /* 0x000000ff5f00720c */ /* 0x000fda0003f65270 */
[----:B------:R-:W-:Y:S05]  /*5800*/  @!P3 BRA `(.L_x_1575) ;  /* 0x0000003000a0b947 */ /* 0x000fea0003800000 */
[----:B-1234-:R1:W2:Y:S01]  /*5810*/  LDS.128 R36, [R103+0x27400] ;  /* 0x0274000067247984 */ /* 0x01e2a20000000c00 */
[----:B------:R-:W-:Y:S01]  /*5820*/  ISETP.GE.AND P3, PT, R235, R116, PT ;  /* 0x00000074eb00720c */ /* 0x000fe20003f66270 */
[----:B------:R-:W-:-:S12]  /*5830*/  BSSY B1, `(.L_x_1588) ;  /* 0x0000030000017945 */ /* 0x000fd80003800000 */
[----:B-1----:R-:W-:Y:S05]  /*5840*/  @P3 BRA `(.L_x_1589) ;  /* 0x0000000000b83947 */ /* 0x002fea0003800000 */
[----:B------:R-:W-:Y:S01]  /*5850*/  SHF.R.U64 R44, R42, 0x10, R43 ;  /* 0x000000102a2c7819 */ /* 0x000fe2000000122b */
[----:B--2---:R-:W-:Y:S01]  /*5860*/  IMAD.U32 R42, R39, 0x10000, RZ ;  /* 0x00010000272a7824 */ /* 0x004fe200078e00ff */
[----:B------:R-:W-:Y:S01]  /*5870*/  SHF.R.U64 R47, R40, 0x10, R41 ;  /* 0x00000010282f7819 */ /* 0x000fe20000001229 */
[----:B------:R-:W-:Y:S01]  /*5880*/  IMAD.U32 R40, R38, 0x10000, RZ ;  /* 0x0001000026287824 */ /* 0x000fe200078e00ff */
[----:B------:R-:W-:Y:S02]  /*5890*/  SHF.R.U32.HI R45, RZ, 0x10, R43 ;  /* 0x00000010ff2d7819 */ /* 0x000fe4000001162b */
[----:B------:R-:W-:Y:S02]  /*58a0*/  SHF.R.U32.HI R46, RZ, 0x10, R41 ;  /* 0x00000010ff2e7819 */ /* 0x000fe40000011629 */
[----:B------:R-:W-:Y:S02]  /*58b0*/  PRMT R117, R117, 0x5410, R44 ;  /* 0x0000541075757816 */ /* 0x000fe4000000002c */
[----:B------:R-:W-:-:S02]  /*58c0*/  PRMT R114, R114, 0x5410, R47 ;  /* 0x0000541072727816 */ /* 0x000fc4000000002f */
[----:B------:R-:W-:Y:S02]  /*58d0*/  PRMT R118, R118, 0x5410, R45 ;  /* 0x0000541076767816 */ /* 0x000fe4000000002d */
[----:B------:R-:W-:Y:S02]  /*58e0*/  LOP3.LUT R43, R39, 0xffff0000, RZ, 0xc0, !PT ;  /* 0xffff0000272b7812 */ /* 0x000fe400078ec0ff */
[----:B------:R-:W-:Y:S01]  /*58f0*/  PRMT R115, R115, 0x5410, R46 ;  /* 0x0000541073737816 */ /* 0x000fe2000000002e */
[----:B------:R-:W-:Y:S01]  /*5900*/  IMAD.U32 R47, R118, 0x10000, RZ ;  /* 0x00010000762f7824 */ /* 0x000fe200078e00ff */
[----:B------:R-:W-:Y:S02]  /*5910*/  LOP3.LUT R39, R37, 0xffff0000, RZ, 0xc0, !PT ;  /* 0xffff000025277812 */ /* 0x000fe400078ec0ff */
[----:B------:R-:W-:Y:S01]  /*5920*/  LOP3.LUT R46, R117, 0xffff0000, RZ, 0xc0, !PT ;  /* 0xffff0000752e7812 */ /* 0x000fe200078ec0ff */
[----:B------:R-:W-:Y:S01]  /*5930*/  IMAD.U32 R45, R115, 0x10000, RZ ;  /* 0x00010000732d7824 */ /* 0x000fe200078e00ff */
[----:B------:R-:W-:Y:S01]  /*5940*/  LOP3.LUT R44, R114, 0xffff0000, RZ, 0xc0, !PT ;  /* 0xffff0000722c7812 */ /* 0x000fe200078ec0ff */
[----:B------:R-:W-:Y:S01]  /*5950*/  IMAD.U32 R117, R117, 0x10000, RZ ;  /* 0x0001000075757824 */ /* 0x000fe200078e00ff */
[----:B------:R-:W-:Y:S01]  /*5960*/  LOP3.LUT R41, R38, 0xffff0000, RZ, 0xc0, !PT ;  /* 0xffff000026297812 */ /* 0x000fe200078ec0ff */
[----:B------:R-:W-:-:S02]  /*5970*/  IMAD.U32 R38, R37, 0x10000, RZ ;  /* 0x0001000025267824 */ /* 0x000fc400078e00ff */
[C---:B------:R-:W-:Y:S01]  /*5980*/  FMUL.FTZ R51, R39.reuse, R46 ;  /* 0x0000002e27337220 */ /* 0x040fe20000410000 */
[C---:B------:R-:W-:Y:S02]  /*5990*/  IMAD.U32 R37, R36.reuse, 0x10000, RZ ;  /* 0x0001000024257824 */ /* 0x040fe400078e00ff */
[-C--:B------:R-:W-:Y:S01]  /*59a0*/  FMUL.FTZ R39, R39, R44.reuse ;  /* 0x0000002c27277220 */ /* 0x080fe20000410000 */
[----:B------:R-:W-:Y:S01]  /*59b0*/  LOP3.LUT R36, R36, 0xffff0000, RZ, 0xc0, !PT ;  /* 0xffff000024247812 */ /* 0x000fe200078ec0ff */
[C---:B------:R-:W-:Y:S01]  /*59c0*/  FMUL.FTZ R53, R41.reuse, R47 ;  /* 0x0000002f29357220 */ /* 0x040fe20000410000 */
[----:B------:R-:W-:Y:S01]  /*59d0*/  LOP3.LUT R118, R118, 0xffff0000, RZ, 0xc0, !PT ;  /* 0xffff000076767812 */ /* 0x000fe200078ec0ff */
[-C--:B------:R-:W-:Y:S01]  /*59e0*/  FMUL.FTZ R41, R41, R45.reuse ;  /* 0x0000002d29297220 */ /* 0x080fe20000410000 */
[----:B------:R-:W-:Y:S01]  /*59f0*/  LOP3.LUT R115, R115, 0xffff0000, RZ, 0xc0, !PT ;  /* 0xffff000073737812 */ /* 0x000fe200078ec0ff */
[----:B------:R-:W-:Y:S02]  /*5a00*/  IMAD.U32 R114, R114, 0x10000, RZ ;  /* 0x0001000072727824 */ /* 0x000fe400078e00ff */
[C---:B------:R-:W-:Y:S01]  /*5a10*/  FFMA.FTZ R51, R38.reuse, R44, -R51 ;  /* 0x0000002c26337223 */ /* 0x040fe20000010833 */
[----:B------:R-:W-:Y:S01]  /*5a20*/  FFMA.FTZ R46, R38, R46, R39 ;  /* 0x0000002e262e7223 */ /* 0x000fe20000010027 */
[----:B------:R-:W-:Y:S01]  /*5a30*/  FFMA.FTZ R53, R40, R45, -R53 ;  /* 0x0000002d28357223 */ /* 0x000fe20000010835 */
[----:B------:R-:W-:Y:S01]  /*5a40*/  FMUL.FTZ R38, R36, R117 ;  /* 0x0000007524267220 */ /* 0x000fe20000410000 */
[----:B------:R-:W-:Y:S01]  /*5a50*/  FFMA.FTZ R40, R40, R47, R41 ;  /* 0x0000002f28287223 */ /* 0x000fe20000010029 */
[C---:B------:R-:W-:Y:S01]  /*5a60*/  FMUL.FTZ R39, R43.reuse, R118 ;  /* 0x000000762b277220 */ /* 0x040fe20000410000 */
[-C--:B------:R-:W-:Y:S01]  /*5a70*/  FMUL.FTZ R36, R36, R114.reuse ;  /* 0x0000007224247220 */ /* 0x080fe20000410000 */
[-C--:B------:R-:W-:Y:S01]  /*5a80*/  FMUL.FTZ R43, R43, R115.reuse ;  /* 0x000000732b2b7220 */ /* 0x080fe20000410000 */
[C---:B------:R-:W-:Y:S01]  /*5a90*/  FFMA.FTZ R38, R37.reuse, R114, -R38 ;  /* 0x0000007225267223 */ /* 0x040fe20000010826 */
[C---:B------:R-:W-:Y:S01]  /*5aa0*/  FFMA.FTZ R39, R42.reuse, R115, -R39 ;  /* 0x000000732a277223 */ /* 0x040fe20000010827 */
[----:B------:R-:W-:Y:S01]  /*5ab0*/  FFMA.FTZ R37, R37, R117, R36 ;  /* 0x0000007525257223 */ /* 0x000fe20000010024 */
[----:B------:R-:W-:Y:S01]  /*5ac0*/  FFMA.FTZ R42, R42, R118, R43 ;  /* 0x000000762a2a7223 */ /* 0x000fe2000001002b */
[----:B------:R-:W-:-:S02]  /*5ad0*/  F2FP.BF16.F32.PACK_AB R46, R46, R51 ;  /* 0x000000332e2e723e */ /* 0x000fc400000010ff */
[----:B------:R-:W-:Y:S02]  /*5ae0*/  F2FP.BF16.F32.PACK_AB R40, R40, R53 ;  /* 0x000000352828723e */ /* 0x000fe400000010ff */
[----:B------:R-:W-:Y:S01]  /*5af0*/  F2FP.BF16.F32.PACK_AB R36, R37, R38 ;  /* 0x000000262524723e */ /* 0x000fe200000010ff */
[----:B------:R-:W-:Y:S01]  /*5b00*/  IMAD.MOV.U32 R37, RZ, RZ, R46 ;  /* 0x000000ffff257224 */ /* 0x000fe200078e002e */
[----:B------:R-:W-:Y:S01]  /*5b10*/  F2FP.BF16.F32.PACK_AB R39, R42, R39 ;  /* 0x000000272a27723e */ /* 0x000fe200000010ff */
[----:B------:R-:W-:-:S07]  /*5b20*/  IMAD.MOV.U32 R38, RZ, RZ, R40 ;  /* 0x000000ffff267224 */ /* 0x000fce00078e0028 */
.L_x_1589:
[----:B------:R-:W-:Y:S05]  /*5b30*/  BSYNC B1 ;  /* 0x0000000000017941 */ /* 0x000fea0003800000 */
.L_x_1588:
[----:B------:R-:W-:Y:S02]  /*5b40*/  ULDC.64 UR4, c[0x0][0x208] ;  /* 0x0000820000047ab9 */ /* 0x000fe40000000a00 */
[----:B--2---:R1:W-:Y:S01]  /*5b50*/  STG.E.128 desc[UR4][R48.64+0x180], R36 ;  /* 0x0001802430007986 */ /* 0x0043e2000c101d04 */
[----:B------:R-:W-:Y:S05]  /*5b60*/  BRA `(.L_x_1575) ;  /* 0x0000002c00c87947 */ /* 0x000fea0003800000 */
.L_x_1551:
        /* <DEDUP_REMOVED lines=16> */
[----:B------:R-:W-:Y:S01]  /*5c70*/  LEA R52, P3, R38, UR4, 0x1 ;  /* 0x0000000426347c11 */ /* 0x000fe2000f8608ff */
[----:B------:R-:W-:Y:S01]  /*5c80*/  IMAD.X R39, R99, 0x1, R32, P2 ;  /* 0x0000000163277824 */ /* 0x000fe200010e0620 */
[----:B------:R-:W-:Y:S01]  /*5c90*/  LEA R56, P2, R36, UR6, 0x1 ;  /* 0x0000000624387c11 */ /* 0x000fe2000f8408ff */
[----:B------:R-:W-:Y:S01]  /*5ca0*/  IMAD.X R37, R109, 0x1, R34, P5 ;  /* 0x000000016d257824 */ /* 0x000fe200028e0622 */
[----:B------:R-:W-:Y:S02]  /*5cb0*/  ISETP.GE.AND P5, PT, R226, R116, PT ;  /* 0x00000074e200720c */ /* 0x000fe40003fa6270 */
[----:B------:R-:W-:-:S02]  /*5cc0*/  CS2R R42, SRZ ;  /* 0x00000000002a7805 */ /* 0x000fc4000001ff00 */
[----:B------:R-:W-:Y:S02]  /*5cd0*/  LEA.HI.X R53, R38, UR5, R39, 0x1, P3 ;  /* 0x0000000526357c11 */ /* 0x000fe400098f0c27 */
[----:B------:R-:W-:Y:S02]  /*5ce0*/  CS2R R40, SRZ ;  /* 0x0000000000287805 */ /* 0x000fe4000001ff00 */
[----:B------:R-:W-:Y:S02]  /*5cf0*/  ISETP.GE.AND P3, PT, R18, R116, PT ;  /* 0x000000741200720c */ /* 0x000fe40003f66270 */
[----:B------:R-:W-:Y:S02]  /*5d00*/  CS2R R38, SRZ ;  /* 0x0000000000267805 */ /* 0x000fe4000001ff00 */
[----:B------:R-:W-:Y:S02]  /*5d10*/  LEA.HI.X R57, R36, UR7, R37, 0x1, P2 ;  /* 0x0000000724397c11 */ /* 0x000fe400090f0c25 */
[----:B------:R-:W-:-:S02]  /*5d20*/  CS2R R36, SRZ ;  /* 0x0000000000247805 */ /* 0x000fc4000001ff00 */
[----:B------:R-:W-:Y:S02]  /*5d30*/  CS2R R50, SRZ ;  /* 0x0000000000327805 */ /* 0x000fe4000001ff00 */
[----:B------:R-:W-:Y:S02]  /*5d40*/  CS2R R48, SRZ ;  /* 0x0000000000307805 */ /* 0x000fe4000001ff00 */
[----:B------:R-:W-:Y:S02]  /*5d50*/  CS2R R46, SRZ ;  /* 0x00000000002e7805 */ /* 0x000fe4000001ff00 */
[----:B------:R-:W-:Y:S01]  /*5d60*/  CS2R R44, SRZ ;  /* 0x00000000002c7805 */ /* 0x000fe2000001ff00 */
[----:B------:R-:W-:Y:S02]  /*5d70*/  ULDC.64 UR8, c[0x0][0x208] ;  /* 0x0000820000087ab9 */ /* 0x000fe40000000a00 */
[----:B------:R0:W5:Y:S04]  /*5d80*/  @!P5 LDG.E.128 R36, desc[UR8][R52.64+0x80] ;  /* 0x000080083424d981 */ /* 0x000168000c1e1d00 */
[----:B------:R0:W5:Y:S04]  /*5d90*/  @!P3 LDG.E.128 R40, desc[UR8][R52.64] ;  /* 0x000000083428b981 */ /* 0x000168000c1e1d00 */
[----:B------:R0:W5:Y:S04]  /*5da0*/  @!P3 LDG.E.128 R48, desc[UR8][R56.64] ;  /* 0x000000083830b981 */ /* 0x000168000c1e1d00 */
[----:B------:R0:W5:Y:S02]  /*5db0*/  @!P5 LDG.E.128 R44, desc[UR8][R56.64+0x80] ;  /* 0x00008008382cd981 */ /* 0x000164000c1e1d00 */
.L_x_1591:
[----:B------:R-:W-:Y:S05]  /*5dc0*/  BSYNC B1 ;  /* 0x0000000000017941 */ /* 0x000fea0003800000 */
.L_x_1590:
        /* <DEDUP_REMOVED lines=19> */
[----:B------:R-:W-:Y:S02]  /*5f00*/  CS2R R64, SRZ ;  /* 0x0000000000407805 */ /* 0x000fe4000001ff00 */
[----:B------:R-:W-:Y:S02]  /*5f10*/  CS2R R62, SRZ ;  /* 0x00000000003e7805 */ /* 0x000fe4000001ff00 */
[----:B------:R-:W-:Y:S02]  /*5f20*/  IADD3.X R109, R34, R109, R26, P2, P5 ;  /* 0x0000006d226d7210 */ /* 0x000fe400017ea41a */
[----:B------:R-:W-:Y:S02]  /*5f30*/  CS2R R60, SRZ ;  /* 0x00000000003c7805 */ /* 0x000fe4000001ff00 */
[----:B------:R-:W-:Y:S01]  /*5f40*/  LEA R68, P5, R71, UR4, 0x1 ;  /* 0x0000000447447c11 */ /* 0x000fe2000f8a08ff */
[----:B------:R-:W-:Y:S01]  /*5f50*/  ULDC.64 UR8, c[0x0][0x208] ;  /* 0x0000820000087ab9 */ /* 0x000fe20000000a00 */
[----:B------:R-:W-:-:S02]  /*5f60*/  LEA R70, P2, R52, UR6, 0x1 ;  /* 0x0000000634467c11 */ /* 0x000fc4000f8408ff */
[----:B------:R-:W-:Y:S02]  /*5f70*/  LEA.HI.X R69, R71, UR5, R54, 0x1, P5 ;  /* 0x0000000547457c11 */ /* 0x000fe4000a8f0c36 */
[----:B------:R-:W-:Y:S02]  /*5f80*/  CS2R R54, SRZ ;  /* 0x0000000000367805 */ /* 0x000fe4000001ff00 */
[----:B------:R-:W-:Y:S02]  /*5f90*/  LEA.HI.X R71, R52, UR7, R109, 0x1, P2 ;  /* 0x0000000734477c11 */ /* 0x000fe400090f0c6d */
[----:B------:R-:W-:Y:S02]  /*5fa0*/  CS2R R52, SRZ ;  /* 0x0000000000347805 */ /* 0x000fe4000001ff00 */
[-C--:B------:R-:W-:Y:S02]  /*5fb0*/  ISETP.GE.AND P5, PT, R18, R116.reuse, PT ;  /* 0x000000741200720c */ /* 0x080fe40003fa6270 */
[----:B------:R-:W-:-:S11]  /*5fc0*/  ISETP.GE.AND P2, PT, R226, R116, PT ;  /* 0x00000074e200720c */ /* 0x000fd60003f46270 */
[----:B------:R0:W5:Y:S04]  /*5fd0*/  @!P5 LDG.E.128 R56, desc[UR8][R68.64] ;  /* 0x000000084438d981 */ /* 0x000168000c1e1d00 */
[----:B------:R0:W5:Y:S04]  /*5fe0*/  @!P2 LDG.E.128 R52, desc[UR8][R68.64+0x80] ;  /* 0x000080084434a981 */ /* 0x000168000c1e1d00 */
[----:B------:R0:W5:Y:S04]  /*5ff0*/  @!P5 LDG.E.128 R64, desc[UR8][R70.64] ;  /* 0x000000084640d981 */ /* 0x000168000c1e1d00 */
[----:B------:R0:W5:Y:S02]  /*6000*/  @!P2 LDG.E.128 R60, desc[UR8][R70.64+0x80] ;  /* 0x00008008463ca981 */ /* 0x000164000c1e1d00 */
.L_x_1593:
[----:B------:R-:W-:Y:S05]  /*6010*/  BSYNC B1 ;  /* 0x0000000000017941 */ /* 0x000fea0003800000 */
.L_x_1592:
[----:B0-----:R-:W2:Y:S01]  /*6020*/  LDL R68, [R1+0x20] ;  /* 0x0000200001447983 */ /* 0x001ea20000100800 */
[----:B-----5:R-:W-:Y:S02]  /*6030*/  IMAD.MOV.U32 R69, RZ, RZ, R39 ;  /* 0x000000ffff457224 */ /* 0x020fe400078e0027 */
[----:B------:R-:W-:Y:S02]  /*6040*/  IMAD.MOV.U32 R70, RZ, RZ, R42 ;  /* 0x000000ffff467224 */ /* 0x000fe400078e002a */
[----:B------:R-:W-:-:S05]  /*6050*/  IMAD.MOV.U32 R71, RZ, RZ, R43 ;  /* 0x000000ffff477224 */ /* 0x000fca00078e002b */
[----:B------:R-:W-:Y:S02]  /*6060*/  PRMT R123, R70, 0x5410, R71 ;  /* 0x00005410467b7816 */ /* 0x000fe40000000047 */
[----:B--2---:R-:W-:Y:S01]  /*6070*/  R2UR UR4, R68 ;  /* 0x00000000440472ca */ /* 0x004fe200000e0000 */
[----:B------:R-:W-:-:S05]  /*6080*/  IMAD.MOV.U32 R68, RZ, RZ, R38 ;  /* 0x000000ffff447224 */ /* 0x000fca00078e0026 */
[----:B------:R-:W-:Y:S01]  /*6090*/  PRMT R134, R69, 0x5410, R68 ;  /* 0x0000541045867816 */ /* 0x000fe20000000044 */
[----:B------:R-:W-:Y:S02]  /*60a0*/  IMAD.MOV.U32 R68, RZ, RZ, R36 ;  /* 0x000000ffff447224 */ /* 0x000fe400078e0024 */
[----:B------:R-:W-:-:S04]  /*60b0*/  IMAD.MOV.U32 R69, RZ, RZ, R37 ;  /* 0x000000ffff457224 */ /* 0x000fc800078e0025 */
[----:B------:R-:W-:Y:S01]  /*60c0*/  UISETP.NE.AND UP0, UPT, UR4, 0x3, UPT ;  /* 0x000000030400788c */ /* 0x000fe2000bf05270 */
[----:B------:R-:W-:Y:S01]  /*60d0*/  PRMT R135, R69, 0x5410, R68 ;  /* 0x0000541045877816 */ /* 0x000fe20000000044 */
[----:B------:R-:W-:Y:S02]  /*60e0*/  IMAD.MOV.U32 R68, RZ, RZ, R40 ;  /* 0x000000ffff447224 */ /* 0x000fe400078e0028 */
[----:B------:R-:W-:Y:S02]  /*60f0*/  IMAD.MOV.U32 R69, RZ, RZ, R41 ;  /* 0x000000ffff457224 */ /* 0x000fe400078e0029 */
[----:B------:R-:W-:-:S03]  /*6100*/  PLOP3.LUT P2, PT, PT, PT, UP0, 0x80, 0x0 ;  /* 0x000000000000781c */ /* 0x000fc60003f4f008 */
        /* <DEDUP_REMOVED lines=39> */
[----:B------:R-:W-:Y:S06]  /*6380*/  @!P2 BRA `(.L_x_1594) ;  /* 0x000000000004a947 */ /* 0x000fec0003800000 */
[----:B------:R-:W-:Y:S01]  /*6390*/  BPT.TRAP 0x1 ;  /* 0x000000040000795c */ /* 0x000fe20000300000 */
.L_x_1594:
[----:B------:R-:W-:Y:S01]  /*63a0*/  IMAD R99, R17, 0x8, R16 ;  /* 0x0000000811637824 */ /* 0x000fe200078e0210 */
[----:B------:R-:W-:Y:S01]  /*63b0*/  SHF.L.U32 R109, R237, 0x1f, RZ ;  /* 0x0000001fed6d7819 */ /* 0x000fe200000006ff */
[----:B------:R-:W0:Y:S01]  /*63c0*/  LDC R117, c[0x0][0x2f4] ;  /* 0x0000bd00ff757b82 */ /* 0x000e220000000800 */
[----:B------:R-:W-:Y:S01]  /*63d0*/  BSSY B1, `(.L_x_1595) ;  /* 0x0000004000017945 */ /* 0x000fe20003800000 */
[----:B------:R-:W-:Y:S01]  /*63e0*/  IMAD.MOV.U32 R111, RZ, RZ, R72 ;  /* 0x000000ffff6f7224 */ /* 0x000fe200078e0048 */
[----:B------:R-:W1:Y:S02]  /*63f0*/  SYNCS.PHASECHK.TRANS64.TRYWAIT P5, [R99+URZ+0x30890], R109 ;  /* 0x0308906d630075a7 */ /* 0x000e6400080a017f */
[----:B-1----:R-:W-:Y:S05]  /*6400*/  @!P5 BRA `(.L_x_1596) ;  /* 0x000002800044d947 */ /* 0x002fea0003800000 */
.L_x_2029:
[----:B------:R-:W-:Y:S05]  /*6410*/  BSYNC B1 ;  /* 0x0000000000017941 */ /* 0x000fea0003800000 */
.L_x_1595:
[----:B------:R-:W2:Y:S01]  /*6420*/  LDC.64 R112, c[0x0][0x300] ;  /* 0x0000c000ff707b82 */ /* 0x000ea20000000a00 */
[----:B------:R-:W-:Y:S01]  /*6430*/  BSSY B1, `(.L_x_1597) ;  /* 0x0000118000017945 */ /* 0x000fe20003800000 */
[----:B0-----:R-:W-:-:S03]  /*6440*/  IMAD.IADD R118, R117, 0x1, -R29 ;  /* 0x0000000175767824 */ /* 0x001fc600078e0a1d */
[----:B------:R-:W-:Y:S05]  /*6450*/  @P4 BRA `(.L_x_1598) ;  /* 0x0000001000544947 */ /* 0x000fea0003800000 */
[----:B------:R-:W-:Y:S01]  /*6460*/  ISETP.NE.AND P4, PT, R30, RZ, PT ;  /* 0x000000ff1e00720c */ /* 0x000fe20003f85270 */
[-C--:B--2---:R-:W-:Y:S01]  /*6470*/  IMAD.WIDE.U32 R114, R23, R112.reuse, R110 ;  /* 0x0000007017727225 */ /* 0x084fe200078e006e */
[----:B------:R-:W-:Y:S01]  /*6480*/  SHF.R.S32.HI R68, RZ, 0x1f, R23 ;  /* 0x0000001fff447819 */ /* 0x000fe20000011417 */
[----:B------:R-:W-:Y:S04]  /*6490*/  BSSY B2, `(.L_x_1599) ;  /* 0x000008a000027945 */ /* 0x000fe80003800000 */
[----:B------:R-:W-:-:S04]  /*64a0*/  IMAD R119, R68, R112, RZ ;  /* 0x0000007044777224 */ /* 0x000fc800078e02ff */
[----:B------:R-:W-:-:S04]  /*64b0*/  IMAD R119, R23, R113, R119 ;  /* 0x0000007117777224 */ /* 0x000fc800078e0277 */
[----:B------:R-:W-:Y:S01]  /*64c0*/  IMAD.IADD R119, R119, 0x1, R115 ;  /* 0x0000000177777824 */ /* 0x000fe200078e0273 */
[----:B------:R-:W-:Y:S06]  /*64d0*/  @!P4 BRA `(.L_x_1600) ;  /* 0x000000080014c947 */ /* 0x000fec0003800000 */
[----:B------:R-:W2:Y:S01]  /*64e0*/  LDL R70, [R1+0x28] ;  /* 0x0000280001467983 */ /* 0x000ea20000100800 */
[----:B------:R-:W-:Y:S01]  /*64f0*/  SEL R68, R29, R118, !P0 ;  /* 0x000000761d447207 */ /* 0x000fe20004000000 */
[C---:B------:R-:W-:Y:S01]  /*6500*/  IMAD.SHL.U32 R71, R23.reuse, 0x40, RZ ;  /* 0x0000004017477824 */ /* 0x040fe200078e00ff */
[----:B------:R-:W-:Y:S01]  /*6510*/  ISETP.GE.AND P4, PT, R18, R116, PT ;  /* 0x000000741200720c */ /* 0x000fe20003f86270 */
[----:B------:R-:W-:Y:S01]  /*6520*/  IMAD.SHL.U32 R72, R23, 0x40, RZ ;  /* 0x0000004017487824 */ /* 0x000fe200078e00ff */
[----:B------:R-:W-:Y:S01]  /*6530*/  SHF.R.S32.HI R69, RZ, 0x1f, R68 ;  /* 0x0000001fff457819 */ /* 0x000fe20000011444 */
[----:B------:R-:W-:Y:S01]  /*6540*/  BSSY B3, `(.L_x_1601) ;  /* 0x0000071000037945 */ /* 0x000fe20003800000 */
[----:B------:R-:W-:Y:S02]  /*6550*/  LOP3.LUT R71, R71, 0x1c0, RZ, 0xc0, !PT ;  /* 0x000001c047477812 */ /* 0x000fe400078ec0ff */
[----:B------:R-:W-:Y:S02]  /*6560*/  LEA.HI R68, R69, R68, RZ, 0x4 ;  /* 0x0000004445447211 */ /* 0x000fe400078f20ff */
[----:B------:R-:W-:-:S02]  /*6570*/  SHF.R.U32.HI R71, RZ, 0x3, R71 ;  /* 0x00000003ff477819 */ /* 0x000fc40000011647 */
[----:B------:R-:W-:-:S04]  /*6580*/  LEA.HI.SX32 R68, R68, R35, 0x1c ;  /* 0x0000002344447211 */ /* 0x000fc800078fe2ff */
[----:B------:R-:W-:Y:S01]  /*6590*/  SHF.R.S32.HI R69, RZ, 0x1f, R68 ;  /* 0x0000001fff457819 */ /* 0x000fe20000011444 */
[----:B------:R-:W-:-:S03]  /*65a0*/  IMAD.SHL.U32 R120, R68, 0x8, RZ ;  /* 0x0000000844787824 */ /* 0x000fc600078e00ff */
[----:B------:R-:W-:Y:S02]  /*65b0*/  LEA.HI R68, R69, R68, RZ, 0x3 ;  /* 0x0000004445447211 */ /* 0x000fe400078f18ff */
[----:B------:R-:W-:-:S03]  /*65c0*/  LOP3.LUT R69, R120, 0x38, RZ, 0xc0, !PT ;  /* 0x0000003878457812 */ /* 0x000fc600078ec0ff */
[----:B------:R-:W-:Y:S01]  /*65d0*/  IMAD.SHL.U32 R68, R68, 0x200, RZ ;  /* 0x0000020044447824 */ /* 0x000fe200078e00ff */
[----:B------:R-:W-:-:S04]  /*65e0*/  LOP3.LUT R69, R69, 0x1c0, R72, 0xf8, !PT ;  /* 0x000001c045457812 */ /* 0x000fc800078ef848 */
[----:B------:R-:W-:Y:S02]  /*65f0*/  LOP3.LUT R68, R68, 0x7ffff000, RZ, 0xc0, !PT ;  /* 0x7ffff00044447812 */ /* 0x000fe400078ec0ff */
[----:B------:R-:W-:-:S04]  /*6600*/  LOP3.LUT R69, R69, R71, RZ, 0x3c, !PT ;  /* 0x0000004745457212 */ /* 0x000fc800078e3cff */
[----:B--2---:R-:W-:-:S05]  /*6610*/  IADD3 R68, R69, R68, R70 ;  /* 0x0000004445447210 */ /* 0x004fca0007ffe046 */
[C---:B------:R-:W-:Y:S02]  /*6620*/  IMAD R72, R17.reuse, 0x4000, R68 ;  /* 0x0000400011487824 */ /* 0x040fe400078e0244 */
[----:B------:R-:W-:Y:S02]  /*6630*/  IMAD R68, R17, 0x4000, R6 ;  /* 0x0000400011447824 */ /* 0x000fe400078e0206 */
[--C-:B------:R-:W-:Y:S02]  /*6640*/  IMAD R72, R72, 0x2, R16.reuse ;  /* 0x0000000248487824 */ /* 0x100fe400078e0210 */
[----:B------:R-:W-:-:S04]  /*6650*/  IMAD R68, R68, 0x2, R16 ;  /* 0x0000000244447824 */ /* 0x000fc800078e0210 */
[----:B------:R-:W0:Y:S04]  /*6660*/  LDS.128 R72, [R72+0x20400] ;  /* 0x0204000048487984 */ /* 0x000e280000000c00 */
[----:B------:R-:W2:Y:S01]  /*6670*/  LDS.128 R68, [R68+0x20400] ;  /* 0x0204000044447984 */ /* 0x000ea20000000c00 */
[----:B------:R-:W-:Y:S05]  /*6680*/  @P4 BRA `(.L_x_1602) ;  /* 0x0000000400704947 */ /* 0x000fea0003800000 */
[--C-:B------:R-:W-:Y:S02]  /*6690*/  SHF.R.U64 R40, R40, 0x10, R41.reuse ;  /* 0x0000001028287819 */ /* 0x100fe40000001229 */
[----:B------:R-:W-:Y:S02]  /*66a0*/  SHF.R.U32.HI R121, RZ, 0x10, R41 ;  /* 0x00000010ff797819 */ /* 0x000fe40000011629 */
[C---:B------:R-:W-:Y:S02]  /*66b0*/  PRMT R40, R122.reuse, 0x5432, R40 ;  /* 0x000054327a287816 */ /* 0x040fe40000000028 */
[----:B------:R-:W-:Y:S02]  /*66c0*/  PRMT R121, R122, 0x5410, R121 ;  /* 0x000054107a797816 */ /* 0x000fe40000000079 */
[----:B------:R-:W-:Y:S02]  /*66d0*/  SHF.R.U32.HI R122, RZ, 0x10, R49 ;  /* 0x00000010ff7a7819 */ /* 0x000fe40000011631 */
[----:B------:R-:W-:-:S02]  /*66e0*/  SHF.R.U64 R41, R42, 0x10, R43 ;  /* 0x000000102a297819 */ /* 0x000fc4000000122b */
[----:B------:R-:W-:Y:S02]  /*66f0*/  SHF.R.U32.HI R42, RZ, 0x10, R43 ;  /* 0x00000010ff2a7819 */ /* 0x000fe4000001162b */
[----:B------:R-:W-:Y:S02]  /*6700*/  SHF.R.U64 R43, R48, 0x10, R49 ;  /* 0x00000010302b7819 */ /* 0x000fe40000001231 */
[--C-:B------:R-:W-:Y:S02]  /*6710*/  SHF.R.U64 R48, R50, 0x10, R51.reuse ;  /* 0x0000001032307819 */ /* 0x100fe40000001233 */
[----:B------:R-:W-:Y:S01]  /*6720*/  SHF.R.U32.HI R49, RZ, 0x10, R51 ;  /* 0x00000010ff317819 */ /* 0x000fe20000011633 */
[----:B--2---:R-:W-:Y:S01]  /*6730*/  IMAD.U32 R51, R69, 0x10000, RZ ;  /* 0x0001000045337824 */ /* 0x004fe200078e00ff */
[----:B------:R-:W-:Y:S02]  /*6740*/  PRMT R122, R125, 0x5432, R122 ;  /* 0x000054327d7a7816 */ /* 0x000fe4000000007a */
[----:B------:R-:W-:-:S02]  /*6750*/  PRMT R41, R123, 0x5410, R41 ;  /* 0x000054107b297816 */ /* 0x000fc40000000029 */
[----:B------:R-:W-:Y:S01]  /*6760*/  PRMT R42, R123, 0x5432, R42 ;  /* 0x000054327b2a7816 */ /* 0x000fe2000000002a */
[----:B------:R-:W-:Y:S01]  /*6770*/  IMAD.U32 R123, R122, 0x10000, RZ ;  /* 0x000100007a7b7824 */ /* 0x000fe200078e00ff */
[C---:B------:R-:W-:Y:S02]  /*6780*/  PRMT R48, R124.reuse, 0x5432, R48 ;  /* 0x000054327c307816 */ /* 0x040fe40000000030 */
[----:B------:R-:W-:Y:S01]  /*6790*/  PRMT R49, R124, 0x5410, R49 ;  /* 0x000054107c317816 */ /* 0x000fe20000000031 */
[----:B0-----:R-:W-:Y:S01]  /*67a0*/  IMAD.U32 R124, R73, 0x10000, RZ ;  /* 0x00010000497c7824 */ /* 0x001fe200078e00ff */
[----:B------:R-:W-:Y:S01]  /*67b0*/  PRMT R43, R125, 0x5410, R43 ;  /* 0x000054107d2b7816 */ /* 0x000fe2000000002b */
[----:B------:R-:W-:Y:S01]  /*67c0*/  IMAD.U32 R125, R121, 0x10000, RZ ;  /* 0x00010000797d7824 */ /* 0x000fe200078e00ff */
[----:B------:R-:W-:Y:S01]  /*67d0*/  LOP3.LUT R122, R122, 0xffff0000, RZ, 0xc0, !PT ;  /* 0xffff00007a7a7812 */ /* 0x000fe200078ec0ff */
[C---:B------:R-:W-:Y:S01]  /*67e0*/  FMUL.FTZ R50, R124.reuse, R123 ;  /* 0x0000007b7c327220 */ /* 0x040fe20000410000 */
[----:B------:R-:W-:Y:S01]  /*67f0*/  LOP3.LUT R73, R73, 0xffff0000, RZ, 0xc0, !PT ;  /* 0xffff000049497812 */ /* 0x000fe200078ec0ff */
[----:B------:R-:W-:-:S02]  /*6800*/  FMUL.FTZ R124, R124, R125 ;  /* 0x0000007d7c7c7220 */ /* 0x000fc40000410000 */
[C---:B------:R-:W-:Y:S02]  /*6810*/  FFMA.FTZ R50, R51.reuse, R125, -R50 ;  /* 0x0000007d33327223 */ /* 0x040fe40000010832 */
[----:B------:R-:W-:Y:S01]  /*6820*/  FFMA.FTZ R51, R51, R123, R124 ;  /* 0x0000007b33337223 */ /* 0x000fe2000001007c */
[----:B------:R-:W-:Y:S01]  /*6830*/  LOP3.LUT R123, R121, 0xffff0000, RZ, 0xc0, !PT ;  /* 0xffff0000797b7812 */ /* 0x000fe200078ec0ff */
[----:B------:R-:W-:Y:S01]  /*6840*/  IMAD.U32 R124, R75, 0x10000, RZ ;  /* 0x000100004b7c7824 */ /* 0x000fe200078e00ff */
[----:B------:R-:W-:Y:S01]  /*6850*/  LOP3.LUT R121, R69, 0xffff0000, RZ, 0xc0, !PT ;  /* 0xffff000045797812 */ /* 0x000fe200078ec0ff */
[----:B------:R-:W-:Y:S01]  /*6860*/  FMUL.FTZ R69, R73, R122 ;  /* 0x0000007a49457220 */ /* 0x000fe20000410000 */
[----:B------:R-:W-:Y:S01]  /*6870*/  LOP3.LUT R75, R75, 0xffff0000, RZ, 0xc0, !PT ;  /* 0xffff00004b4b7812 */ /* 0x000fe200078ec0ff */
[-C--:B------:R-:W-:Y:S02]  /*6880*/  FMUL.FTZ R73, R73, R123.reuse ;  /* 0x0000007b49497220 */ /* 0x080fe40000410000 */
[----:B------:R-:W-:Y:S01]  /*6890*/  FFMA.FTZ R69, R121, R123, -R69 ;  /* 0x0000007b79457223 */ /* 0x000fe20000010845 */
[----:B------:R-:W-:-:S02]  /*68a0*/  IMAD.U32 R123, R49, 0x10000, RZ ;  /* 0x00010000317b7824 */ /* 0x000fc400078e00ff */
[----:B------:R-:W-:Y:S01]  /*68b0*/  FFMA.FTZ R73, R121, R122, R73 ;  /* 0x0000007a79497223 */ /* 0x000fe20000010049 */
[----:B------:R-:W-:Y:S01]  /*68c0*/  IMAD.U32 R122, R71, 0x10000, RZ ;  /* 0x00010000477a7824 */ /* 0x000fe200078e00ff */
[----:B------:R-:W-:Y:S01]  /*68d0*/  LOP3.LUT R49, R49, 0xffff0000, RZ, 0xc0, !PT ;  /* 0xffff000031317812 */ /* 0x000fe200078ec0ff */
[----:B------:R-:W-:Y:S02]  /*68e0*/  IMAD.U32 R121, R42, 0x10000, RZ ;  /* 0x000100002a797824 */ /* 0x000fe400078e00ff */
[----:B------:R-:W-:Y:S01]  /*68f0*/  FMUL.FTZ R125, R124, R123 ;  /* 0x0000007b7c7d7220 */ /* 0x000fe20000410000 */
[----:B------:R-:W-:Y:S01]  /*6900*/  F2FP.BF16.F32.PACK_AB R73, R73, R51 ;  /* 0x000000334949723e */ /* 0x000fe200000010ff */
[----:B------:R-:W-:Y:S01]  /*6910*/  IMAD.U32 R51, R43, 0x10000, RZ ;  /* 0x000100002b337824 */ /* 0x000fe200078e00ff */
[----:B------:R-:W-:Y:S01]  /*6920*/  F2FP.BF16.F32.PACK_AB R69, R69, R50 ;  /* 0x000000324545723e */ /* 0x000fe200000010ff */
[-C--:B------:R-:W-:Y:S01]  /*6930*/  FFMA.FTZ R125, R122, R121.reuse, -R125 ;  /* 0x000000797a7d7223 */ /* 0x080fe2000001087d */
[----:B------:R-:W-:Y:S01]  /*6940*/  FMUL.FTZ R121, R124, R121 ;  /* 0x000000797c797220 */ /* 0x000fe20000410000 */
[----:B------:R-:W-:Y:S01]  /*6950*/  IMAD.U32 R50, R68, 0x10000, RZ ;  /* 0x0001000044327824 */ /* 0x000fe200078e00ff */
[----:B------:R-:W-:-:S02]  /*6960*/  LOP3.LUT R43, R43, 0xffff0000, RZ, 0xc0, !PT ;  /* 0xffff00002b2b7812 */ /* 0x000fc400078ec0ff */
[----:B------:R-:W-:Y:S01]  /*6970*/  FFMA.FTZ R122, R122, R123, R121 ;  /* 0x0000007b7a7a7223 */ /* 0x000fe20000010079 */
[----:B------:R-:W-:Y:S02]  /*6980*/  LOP3.LUT R121, R42, 0xffff0000, RZ, 0xc0, !PT ;  /* 0xffff00002a797812 */ /* 0x000fe400078ec0ff */
[----:B------:R-:W-:Y:S01]  /*6990*/  LOP3.LUT R42, R71, 0xffff0000, RZ, 0xc0, !PT ;  /* 0xffff0000472a7812 */ /* 0x000fe200078ec0ff */
[C---:B------:R-:W-:Y:S01]  /*69a0*/  FMUL.FTZ R71, R75.reuse, R49 ;  /* 0x000000314b477220 */ /* 0x040fe20000410000 */
[----:B------:R-:W-:Y:S01]  /*69b0*/  LOP3.LUT R68, R68, 0xffff0000, RZ, 0xc0, !PT ;  /* 0xffff000044447812 */ /* 0x000fe200078ec0ff */
[-C--:B------:R-:W-:Y:S02]  /*69c0*/  FMUL.FTZ R75, R75, R121.reuse ;  /* 0x000000794b4b7220 */ /* 0x080fe40000410000 */
[----:B------:R-:W-:Y:S01]  /*69d0*/  FFMA.FTZ R71, R42, R121, -R71 ;  /* 0x000000792a477223 */ /* 0x000fe20000010847 */
[----:B------:R-:W-:Y:S02]  /*69e0*/  IMAD.U32 R121, R40, 0x10000, RZ ;  /* 0x0001000028797824 */ /* 0x000fe400078e00ff */
[----:B------:R-:W-:Y:S01]  /*69f0*/  FFMA.FTZ R42, R42, R49, R75 ;  /* 0x000000312a2a7223 */ /* 0x000fe2000001004b */
[----:B------:R-:W-:Y:S01]  /*6a00*/  IMAD.U32 R75, R72, 0x10000, RZ ;  /* 0x00010000484b7824 */ /* 0x000fe200078e00ff */
[----:B------:R-:W-:-:S02]  /*6a10*/  LOP3.LUT R40, R40, 0xffff0000, RZ, 0xc0, !PT ;  /* 0xffff000028287812 */ /* 0x000fc400078ec0ff */
[----:B------:R-:W-:Y:S01]  /*6a20*/  F2FP.BF16.F32.PACK_AB R71, R71, R125 ;  /* 0x0000007d4747723e */ /* 0x000fe200000010ff */
[C---:B------:R-:W-:Y:S01]  /*6a30*/  FMUL.FTZ R49, R75.reuse, R51 ;  /* 0x000000334b317220 */ /* 0x040fe20000410000 */
[-C--:B------:R-:W-:Y:S01]  /*6a40*/  FMUL.FTZ R75, R75, R121.reuse ;  /* 0x000000794b4b7220 */ /* 0x080fe20000410000 */
[----:B------:R-:W-:Y:S02]  /*6a50*/  F2FP.BF16.F32.PACK_AB R42, R42, R122 ;  /* 0x0000007a2a2a723e */ /* 0x000fe400000010ff */
[C---:B------:R-:W-:Y:S01]  /*6a60*/  FFMA.FTZ R49, R50.reuse, R121, -R49 ;  /* 0x0000007932317223 */ /* 0x040fe20000010831 */
[----:B------:R-:W-:Y:S01]  /*6a70*/  FFMA.FTZ R50, R50, R51, R75 ;  /* 0x0000003332327223 */ /* 0x000fe2000001004b */
[----:B------:R-:W-:Y:S01]  /*6a80*/  LOP3.LUT R51, R72, 0xffff0000, RZ, 0xc0, !PT ;  /* 0xffff000048337812 */ /* 0x000fe200078ec0ff */
[----:B------:R-:W-:-:S04]  /*6a90*/  IMAD.U32 R121, R74, 0x10000, RZ ;  /* 0x000100004a797824 */ /* 0x000fc800078e00ff */
        /* <DEDUP_REMOVED lines=21> */
[----:B------:R-:W-:Y:S02]  /*6bf0*/  IMAD.MOV.U32 R68, RZ, RZ, R40 ;  /* 0x000000ffff447224 */ /* 0x000fe400078e0028 */
[----:B------:R-:W-:Y:S01]  /*6c00*/  IMAD.MOV.U32 R72, RZ, RZ, R43 ;  /* 0x000000ffff487224 */ /* 0x000fe200078e002b */
[----:B------:R-:W-:Y:S01]  /*6c10*/  F2FP.BF16.F32.PACK_AB R70, R70, R75 ;  /* 0x0000004b4646723e */ /* 0x000fe200000010ff */
[----:B------:R-:W-:Y:S01]  /*6c20*/  IMAD.MOV.U32 R75, RZ, RZ, R42 ;  /* 0x000000ffff4b7224 */ /* 0x000fe200078e002a */
[----:B------:R-:W-:-:S05]  /*6c30*/  F2FP.BF16.F32.PACK_AB R51, R51, R121 ;  /* 0x000000793333723e */ /* 0x000fca00000010ff */
[----:B------:R-:W-:-:S07]  /*6c40*/  IMAD.MOV.U32 R74, RZ, RZ, R51 ;  /* 0x000000ffff4a7224 */ /* 0x000fce00078e0033 */
.L_x_1602:
[----:B------:R-:W-:Y:S05]  /*6c50*/  BSYNC B3 ;  /* 0x0000000000037941 */ /* 0x000fea0003800000 */
.L_x_1601:
        /* <DEDUP_REMOVED lines=8> */
[----:B------:R-:W-:-:S05]  /*6ce0*/  LEA.HI.X R41, R41, R107, R43, 0x1, P5 ;  /* 0x0000006b29297211 */ /* 0x000fca00028f0c2b */
[----:B--2---:R2:W-:Y:S02]  /*6cf0*/  STG.E.128 desc[UR4][R40.64], R68 ;  /* 0x0000004428007986 */ /* 0x0045e4000c101d04 */
[----:B--2---:R-:W-:-:S04]  /*6d00*/  @!P4 LEA R40, P5, R120, R106, 0x1 ;  /* 0x0000006a7828c211 */ /* 0x004fc800078a08ff */
[----:B------:R-:W-:-:S05]  /*6d10*/  @!P4 LEA.HI.X R41, R120, R107, R42, 0x1, P5 ;  /* 0x0000006b7829c211 */ /* 0x000fca00028f0c2a */
[----:B0-----:R0:W-:Y:S04]  /*6d20*/  @!P4 STG.E.128 desc[UR4][R40.64], R72 ;  /* 0x000000482800c986 */ /* 0x0011e8000c101d04 */
.L_x_1600:
[----:B------:R-:W-:Y:S05]  /*6d30*/  BSYNC B2 ;  /* 0x0000000000027941 */ /* 0x000fea0003800000 */
.L_x_1599:
[----:B------:R-:W-:-:S13]  /*6d40*/  ISETP.NE.AND P4, PT, R93, RZ, PT ;  /* 0x000000ff5d00720c */ /* 0x000fda0003f85270 */
[----:B------:R-:W-:Y:S05]  /*6d50*/  @!P4 BRA `(.L_x_1598) ;  /* 0x000000080014c947 */ /* 0x000fea0003800000 */
[----:B------:R-:W2:Y:S01]  /*6d60*/  LDL R42, [R1+0x28] ;  /* 0x00002800012a7983 */ /* 0x000ea20000100800 */
[----:B0-----:R-:W-:Y:S01]  /*6d70*/  SEL R40, R29, R118, !P1 ;  /* 0x000000761d287207 */ /* 0x001fe20004800000 */
        /* <DEDUP_REMOVED lines=25> */
[----:B------:R-:W-:Y:S01]  /*6f10*/  SHF.R.U64 R38, R38, 0x10, R39 ;  /* 0x0000001026267819 */ /* 0x000fe20000001227 */
[----:B0-----:R-:W-:Y:S01]  /*6f20*/  IMAD.U32 R73, R49, 0x10000, RZ ;  /* 0x0001000031497824 */ /* 0x001fe200078e00ff */
[--C-:B------:R-:W-:Y:S01]  /*6f30*/  SHF.R.U32.HI R69, RZ, 0x10, R45.reuse ;  /* 0x00000010ff457819 */ /* 0x100fe2000001162d */
[----:B--2---:R-:W-:Y:S01]  /*6f40*/  IMAD.U32 R71, R41, 0x10000, RZ ;  /* 0x0001000029477824 */ /* 0x004fe200078e00ff */
        /* <DEDUP_REMOVED lines=88> */
.L_x_1604:
[----:B------:R-:W-:Y:S05]  /*74d0*/  BSYNC B2 ;  /* 0x0000000000027941 */ /* 0x000fea0003800000 */
.L_x_1603:
        /* <DEDUP_REMOVED lines=13> */
.L_x_1598:
[----:B------:R-:W-:Y:S05]  /*75b0*/  BSYNC B1 ;  /* 0x0000000000017941 */ /* 0x000fea0003800000 */
.L_x_1597:
[----:B---3--:R-:W-:Y:S02]  /*75c0*/  VIADD R37, R23, 0x20 ;  /* 0x0000002017257836 */ /* 0x008fe40000000000 */
[-C--:B--2---:R-:W-:Y:S02]  /*75d0*/  IMAD R36, R102, R112.reuse, RZ ;  /* 0x0000007066247224 */ /* 0x084fe400078e02ff */
[----:B------:R-:W-:-:S04]  /*75e0*/  IMAD.WIDE.U32 R110, R37, R112, R110 ;  /* 0x00000070256e7225 */ /* 0x000fc800078e006e */
[----:B------:R-:W-:Y:S01]  /*75f0*/  IMAD R113, R37, R113, R36 ;  /* 0x0000007125717224 */ /* 0x000fe200078e0224 */
[----:B------:R-:W-:Y:S06]  /*7600*/  @P3 BRA `(.L_x_1575) ;  /* 0x0000001400203947 */ /* 0x000fec0003800000 */
[----:B------:R-:W-:Y:S01]  /*7610*/  ISETP.NE.AND P3, PT, R30, RZ, PT ;  /* 0x000000ff1e00720c */ /* 0x000fe20003f65270 */
[----:B------:R-:W-:Y:S01]  /*7620*/  BSSY B1, `(.L_x_1605) ;  /* 0x000008a000017945 */ /* 0x000fe20003800000 */
[----:B------:R-:W-:-:S11]  /*7630*/  IMAD.IADD R48, R111, 0x1, R113 ;  /* 0x000000016f307824 */ /* 0x000fd600078e0271 */
[----:B------:R-:W-:Y:S05]  /*7640*/  @!P3 BRA `(.L_x_1606) ;  /* 0x00000008001cb947 */ /* 0x000fea0003800000 */
[----:B------:R-:W2:Y:S01]  /*7650*/  LDL R38, [R1+0x24] ;  /* 0x0000240001267983 */ /* 0x000ea20000100800 */
[----:B------:R-:W-:Y:S01]  /*7660*/  SEL R36, R29, R118, !P0 ;  /* 0x000000761d247207 */ /* 0x000fe20004000000 */
[C---:B------:R-:W-:Y:S01]  /*7670*/  VIADD R39, R23.reuse, 0x20 ;  /* 0x0000002017277836 */ /* 0x040fe20000000000 */
[----:B------:R-:W-:Y:S01]  /*7680*/  ISETP.GE.AND P4, PT, R18, R116, PT ;  /* 0x000000741200720c */ /* 0x000fe20003f86270 */
[----:B0-----:R-:W-:Y:S01]  /*7690*/  VIADD R40, R23, 0x20 ;  /* 0x0000002017287836 */ /* 0x001fe20000000000 */
[----:B------:R-:W-:Y:S01]  /*76a0*/  SHF.R.S32.HI R37, RZ, 0x1f, R36 ;  /* 0x0000001fff257819 */ /* 0x000fe20000011424 */
[----:B------:R-:W-:Y:S01]  /*76b0*/  IMAD.SHL.U32 R39, R39, 0x40, RZ ;  /* 0x0000004027277824 */ /* 0x000fe200078e00ff */
[----:B------:R-:W-:Y:S01]  /*76c0*/  BSSY B2, `(.L_x_1607) ;  /* 0x0000073000027945 */ /* 0x000fe20003800000 */
[----:B------:R-:W-:Y:S01]  /*76d0*/  IMAD.SHL.U32 R40, R40, 0x40, RZ ;  /* 0x0000004028287824 */ /* 0x000fe200078e00ff */
[----:B------:R-:W-:Y:S02]  /*76e0*/  LEA.HI R36, R37, R36, RZ, 0x4 ;  /* 0x0000002425247211 */ /* 0x000fe400078f20ff */
[----:B------:R-:W-:-:S02]  /*76f0*/  LOP3.LUT R39, R39, 0x1c0, RZ, 0xc0, !PT ;  /* 0x000001c027277812 */ /* 0x000fc400078ec0ff */
[----:B------:R-:W-:Y:S02]  /*7700*/  LEA.HI.SX32 R36, R36, R35, 0x1c ;  /* 0x0000002324247211 */ /* 0x000fe400078fe2ff */
[----:B------:R-:W-:Y:S02]  /*7710*/  LOP3.LUT R40, R40, 0x1c0, RZ, 0xc0, !PT ;  /* 0x000001c028287812 */ /* 0x000fe400078ec0ff */
[----:B------:R-:W-:Y:S01]  /*7720*/  SHF.R.S32.HI R37, RZ, 0x1f, R36 ;  /* 0x0000001fff257819 */ /* 0x000fe20000011424 */
[----:B------:R-:W-:Y:S01]  /*7730*/  IMAD.SHL.U32 R44, R36, 0x8, RZ ;  /* 0x00000008242c7824 */ /* 0x000fe200078e00ff */
[----:B------:R-:W-:Y:S02]  /*7740*/  SHF.R.U32.HI R39, RZ, 0x3, R39 ;  /* 0x00000003ff277819 */ /* 0x000fe40000011627 */
[----:B------:R-:W-:Y:S02]  /*7750*/  LEA.HI R37, R37, R36, RZ, 0x3 ;  /* 0x0000002425257211 */ /* 0x000fe400078f18ff */
[----:B------:R-:W-:-:S02]  /*7760*/  LOP3.LUT R36, R40, 0x38, R44, 0xf8, !PT ;  /* 0x0000003828247812 */ /* 0x000fc400078ef82c */
[----:B------:R-:W-:Y:S01]  /*7770*/  ISETP.GE.AND P3, PT, R44, R117, PT ;  /* 0x000000752c00720c */ /* 0x000fe20003f66270 */
[----:B------:R-:W-:Y:S01]  /*7780*/  IMAD.SHL.U32 R37, R37, 0x200, RZ ;  /* 0x0000020025257824 */ /* 0x000fe200078e00ff */
[----:B------:R-:W-:-:S04]  /*7790*/  LOP3.LUT R36, R36, R39, RZ, 0x3c, !PT ;  /* 0x0000002724247212 */ /* 0x000fc800078e3cff */
[----:B------:R-:W-:-:S04]  /*77a0*/  LOP3.LUT R37, R37, 0x7ffff000, RZ, 0xc0, !PT ;  /* 0x7ffff00025257812 */ /* 0x000fc800078ec0ff */
[----:B--2---:R-:W-:Y:S01]  /*77b0*/  IADD3 R36, R36, R37, R38 ;  /* 0x0000002524247210 */ /* 0x004fe20007ffe026 */
[----:B------:R-:W-:-:S04]  /*77c0*/  IMAD R37, R17, 0x4000, R5 ;  /* 0x0000400011257824 */ /* 0x000fc800078e0205 */
[----:B------:R-:W-:Y:S02]  /*77d0*/  IMAD R39, R17, 0x4000, R36 ;  /* 0x0000400011277824 */ /* 0x000fe400078e0224 */
[--C-:B------:R-:W-:Y:S02]  /*77e0*/  IMAD R37, R37, 0x2, R16.reuse ;  /* 0x0000000225257824 */ /* 0x100fe400078e0210 */
[----:B------:R-:W-:-:S04]  /*77f0*/  IMAD R40, R39, 0x2, R16 ;  /* 0x0000000227287824 */ /* 0x000fc800078e0210 */
[----:B------:R-:W0:Y:S04]  /*7800*/  LDS.128 R36, [R37+0x20400] ;  /* 0x0204000025247984 */ /* 0x000e280000000c00 */
[----:B------:R-:W2:Y:S01]  /*7810*/  LDS.128 R40, [R40+0x20400] ;  /* 0x0204000028287984 */ /* 0x000ea20000000c00 */
[----:B------:R-:W-:Y:S05]  /*7820*/  @P4 BRA `(.L_x_1608) ;  /* 0x0000000400704947 */ /* 0x000fea0003800000 */
[----:B------:R-:W-:Y:S01]  /*7830*/  SHF.R.U32.HI R46, RZ, 0x10, R65 ;  /* 0x00000010ff2e7819 */ /* 0x000fe20000011641 */
[----:B--2---:R-:W-:Y:S01]  /*7840*/  IMAD.U32 R51, R41, 0x10000, RZ ;  /* 0x0001000029337824 */ /* 0x004fe200078e00ff */
[----:B------:R-:W-:Y:S01]  /*7850*/  SHF.R.U32.HI R50, RZ, 0x10, R57 ;  /* 0x00000010ff327819 */ /* 0x000fe20000011639 */
[----:B0-----:R-:W-:Y:S01]  /*7860*/  IMAD.U32 R45, R37, 0x10000, RZ ;  /* 0x00010000252d7824 */ /* 0x001fe200078e00ff */
[----:B------:R-:W-:Y:S01]  /*7870*/  PRMT R47, R133, 0x5432, R46 ;  /* 0x00005432852f7816 */ /* 0x000fe2000000002e */
[----:B------:R-:W-:Y:S01]  /*7880*/  IMAD.U32 R70, R43, 0x10000, RZ ;  /* 0x000100002b467824 */ /* 0x000fe200078e00ff */
[----:B------:R-:W-:Y:S02]  /*7890*/  PRMT R50, R131, 0x5432, R50 ;  /* 0x0000543283327816 */ /* 0x000fe40000000032 */
        /* <DEDUP_REMOVED lines=9> */
[----:B------:R-:W-:Y:S01]  /*7930*/  FFMA.FTZ R46, R45, R46, -R68 ;  /* 0x0000002e2d2e7223 */ /* 0x000fe20000010844 */
[----:B------:R-:W-:Y:S01]  /*7940*/  PRMT R64, R133, 0x5410, R64 ;  /* 0x0000541085407816 */ /* 0x000fe20000000040 */
[----:B------:R-:W-:Y:S01]  /*7950*/  FFMA.FTZ R45, R45, R49, R51 ;  /* 0x000000312d2d7223 */ /* 0x000fe20000010033 */
[----:B------:R-:W-:Y:S01]  /*7960*/  LOP3.LUT R49, R41, 0xffff0000, RZ, 0xc0, !PT ;  /* 0xffff000029317812 */ /* 0x000fe200078ec0ff */
[----:B------:R-:W-:Y:S01]  /*7970*/  IMAD.U32 R57, R40, 0x10000, RZ ;  /* 0x0001000028397824 */ /* 0x000fe200078e00ff */
[----:B------:R-:W-:-:S03]  /*7980*/  PRMT R56, R131, 0x5410, R56 ;  /* 0x0000541083387816 */ /* 0x000fc60000000038 */
[C---:B------:R-:W-:Y:S01]  /*7990*/  FMUL.FTZ R41, R49.reuse, R47 ;  /* 0x0000002f31297220 */ /* 0x040fe20000410000 */
[----:B------:R-:W-:-:S03]  /*79a0*/  FMUL.FTZ R49, R49, R50 ;  /* 0x0000003231317220 */ /* 0x000fc60000410000 */
[C---:B------:R-:W-:Y:S01]  /*79b0*/  FFMA.FTZ R41, R37.reuse, R50, -R41 ;  /* 0x0000003225297223 */ /* 0x040fe20000010829 */
[----:B------:R-:W-:Y:S01]  /*79c0*/  FFMA.FTZ R37, R37, R47, R49 ;  /* 0x0000002f25257223 */ /* 0x000fe20000010031 */
[----:B------:R-:W-:Y:S01]  /*79d0*/  SHF.R.U32.HI R49, RZ, 0x10, R67 ;  /* 0x00000010ff317819 */ /* 0x000fe20000011643 */
[C---:B------:R-:W-:Y:S01]  /*79e0*/  IMAD.U32 R50, R39.reuse, 0x10000, RZ ;  /* 0x0001000027327824 */ /* 0x040fe200078e00ff */
[----:B------:R-:W-:Y:S02]  /*79f0*/  SHF.R.U32.HI R47, RZ, 0x10, R59 ;  /* 0x00000010ff2f7819 */ /* 0x000fe4000001163b */
[----:B------:R-:W-:Y:S02]  /*7a00*/  PRMT R49, R132, 0x5432, R49 ;  /* 0x0000543284317816 */ /* 0x000fe40000000031 */
[----:B------:R-:W-:Y:S02]  /*7a10*/  PRMT R47, R130, 0x5432, R47 ;  /* 0x00005432822f7816 */ /* 0x000fe4000000002f */
[----:B------:R-:W-:Y:S01]  /*7a20*/  LOP3.LUT R39, R39, 0xffff0000, RZ, 0xc0, !PT ;  /* 0xffff000027277812 */ /* 0x000fe200078ec0ff */
[C---:B------:R-:W-:Y:S01]  /*7a30*/  IMAD.U32 R51, R49.reuse, 0x10000, RZ ;  /* 0x0001000031337824 */ /* 0x040fe200078e00ff */
[----:B------:R-:W-:Y:S01]  /*7a40*/  LOP3.LUT R49, R49, 0xffff0000, RZ, 0xc0, !PT ;  /* 0xffff000031317812 */ /* 0x000fe200078ec0ff */
[C---:B------:R-:W-:Y:S01]  /*7a50*/  IMAD.U32 R68, R47.reuse, 0x10000, RZ ;  /* 0x000100002f447824 */ /* 0x040fe200078e00ff */
[----:B------:R-:W-:Y:S01]  /*7a60*/  LOP3.LUT R47, R47, 0xffff0000, RZ, 0xc0, !PT ;  /* 0xffff00002f2f7812 */ /* 0x000fe200078ec0ff */
[-C--:B------:R-:W-:Y:S01]  /*7a70*/  FMUL.FTZ R69, R70, R51.reuse ;  /* 0x0000003346457220 */ /* 0x080fe20000410000 */
[----:B------:R-:W-:Y:S01]  /*7a80*/  SHF.R.U64 R67, R66, 0x10, R67 ;  /* 0x0000001042437819 */ /* 0x000fe20000001243 */
[-C--:B------:R-:W-:Y:S01]  /*7a90*/  FMUL.FTZ R70, R70, R68.reuse ;  /* 0x0000004446467220 */ /* 0x080fe20000410000 */
[----:B------:R-:W-:Y:S01]  /*7aa0*/  SHF.R.U64 R59, R58, 0x10, R59 ;  /* 0x000000103a3b7819 */ /* 0x000fe2000000123b */
[----:B------:R-:W-:Y:S01]  /*7ab0*/  FFMA.FTZ R69, R50, R68, -R69 ;  /* 0x0000004432457223 */ /* 0x000fe20000010845 */
[----:B------:R-:W-:Y:S01]  /*7ac0*/  PRMT R132, R132, 0x5410, R67 ;  /* 0x0000541084847816 */ /* 0x000fe20000000043 */
[----:B------:R-:W-:Y:S01]  /*7ad0*/  FFMA.FTZ R70, R50, R51, R70 ;  /* 0x0000003332467223 */ /* 0x000fe20000010046 */
[----:B------:R-:W-:-:S02]  /*7ae0*/  LOP3.LUT R50, R43, 0xffff0000, RZ, 0xc0, !PT ;  /* 0xffff00002b327812 */ /* 0x000fc400078ec0ff */
[----:B------:R-:W-:Y:S01]  /*7af0*/  PRMT R130, R130, 0x5410, R59 ;  /* 0x0000541082827816 */ /* 0x000fe2000000003b */
[C---:B------:R-:W-:Y:S01]  /*7b00*/  IMAD.U32 R58, R132.reuse, 0x10000, RZ ;  /* 0x00010000843a7824 */ /* 0x040fe200078e00ff */
[----:B------:R-:W-:Y:S01]  /*7b10*/  LOP3.LUT R59, R132, 0xffff0000, RZ, 0xc0, !PT ;  /* 0xffff0000843b7812 */ /* 0x000fe200078ec0ff */
[C---:B------:R-:W-:Y:S01]  /*7b20*/  FMUL.FTZ R43, R50.reuse, R49 ;  /* 0x00000031322b7220 */ /* 0x040fe20000410000 */
[-C--:B------:R-:W-:Y:S01]  /*7b30*/  FMUL.FTZ R50, R50, R47.reuse ;  /* 0x0000002f32327220 */ /* 0x080fe20000410000 */
[----:B------:R-:W-:Y:S02]  /*7b40*/  F2FP.BF16.F32.PACK_AB R41, R41, R46 ;  /* 0x0000002e2929723e */ /* 0x000fe400000010ff */
[C---:B------:R-:W-:Y:S01]  /*7b50*/  FFMA.FTZ R43, R39.reuse, R47, -R43 ;  /* 0x0000002f272b7223 */ /* 0x040fe2000001082b */
[----:B------:R-:W-:Y:S01]  /*7b60*/  FFMA.FTZ R50, R39, R49, R50 ;  /* 0x0000003127327223 */ /* 0x000fe20000010032 */
[----:B------:R-:W-:Y:S01]  /*7b70*/  IMAD.U32 R47, R64, 0x10000, RZ ;  /* 0x00010000402f7824 */ /* 0x000fe200078e00ff */
[----:B------:R-:W-:Y:S01]  /*7b80*/  F2FP.BF16.F32.PACK_AB R45, R37, R45 ;  /* 0x0000002d252d723e */ /* 0x000fe200000010ff */
[C---:B------:R-:W-:Y:S01]  /*7b90*/  IMAD.U32 R49, R56.reuse, 0x10000, RZ ;  /* 0x0001000038317824 */ /* 0x040fe200078e00ff */
[----:B------:R-:W-:Y:S01]  /*7ba0*/  LOP3.LUT R56, R56, 0xffff0000, RZ, 0xc0, !PT ;  /* 0xffff000038387812 */ /* 0x000fe200078ec0ff */
[----:B------:R-:W-:Y:S01]  /*7bb0*/  FMUL.FTZ R51, R57, R47 ;  /* 0x0000002f39337220 */ /* 0x000fe20000410000 */
[----:B------:R-:W-:-:S02]  /*7bc0*/  IMAD.U32 R39, R36, 0x10000, RZ ;  /* 0x0001000024277824 */ /* 0x000fc400078e00ff */
[----:B------:R-:W-:Y:S01]  /*7bd0*/  FMUL.FTZ R57, R57, R49 ;  /* 0x0000003139397220 */ /* 0x000fe20000410000 */
[----:B------:R-:W-:Y:S01]  /*7be0*/  F2FP.BF16.F32.PACK_AB R43, R43, R69 ;  /* 0x000000452b2b723e */ /* 0x000fe200000010ff */
[----:B------:R-:W-:Y:S02]  /*7bf0*/  IMAD.MOV.U32 R37, RZ, RZ, R41 ;  /* 0x000000ffff257224 */ /* 0x000fe400078e0029 */
[C---:B------:R-:W-:Y:S01]  /*7c00*/  FFMA.FTZ R51, R39.reuse, R49, -R51 ;  /* 0x0000003127337223 */ /* 0x040fe20000010833 */
[----:B------:R-:W-:Y:S01]  /*7c10*/  FFMA.FTZ R57, R39, R47, R57 ;  /* 0x0000002f27397223 */ /* 0x000fe20000010039 */
[----:B------:R-:W-:Y:S01]  /*7c20*/  LOP3.LUT R47, R40, 0xffff0000, RZ, 0xc0, !PT ;  /* 0xffff0000282f7812 */ /* 0x000fe200078ec0ff */
[----:B------:R-:W-:Y:S01]  /*7c30*/  IMAD.MOV.U32 R41, RZ, RZ, R45 ;  /* 0x000000ffff297224 */ /* 0x000fe200078e002d */
[----:B------:R-:W-:Y:S02]  /*7c40*/  LOP3.LUT R40, R64, 0xffff0000, RZ, 0xc0, !PT ;  /* 0xffff000040287812 */ /* 0x000fe400078ec0ff */
[----:B------:R-:W-:-:S02]  /*7c50*/  LOP3.LUT R39, R36, 0xffff0000, RZ, 0xc0, !PT ;  /* 0xffff000024277812 */ /* 0x000fc400078ec0ff */
[----:B------:R-:W-:Y:S01]  /*7c60*/  F2FP.BF16.F32.PACK_AB R50, R50, R70 ;  /* 0x000000463232723e */ /* 0x000fe200000010ff */
[C---:B------:R-:W-:Y:S01]  /*7c70*/  FMUL.FTZ R36, R47.reuse, R40 ;  /* 0x000000282f247220 */ /* 0x040fe20000410000 */
[----:B------:R-:W-:-:S03]  /*7c80*/  FMUL.FTZ R47, R47, R56 ;  /* 0x000000382f2f7220 */ /* 0x000fc60000410000 */
[C---:B------:R-:W-:Y:S01]  /*7c90*/  FFMA.FTZ R36, R39.reuse, R56, -R36 ;  /* 0x0000003827247223 */ /* 0x040fe20000010824 */
[----:B------:R-:W-:Y:S01]  /*7ca0*/  FFMA.FTZ R40, R39, R40, R47 ;  /* 0x0000002827287223 */ /* 0x000fe2000001002f */
[C---:B------:R-:W-:Y:S01]  /*7cb0*/  IMAD.U32 R39, R42.reuse, 0x10000, RZ ;  /* 0x000100002a277824 */ /* 0x040fe200078e00ff */
[----:B------:R-:W-:Y:S01]  /*7cc0*/  LOP3.LUT R42, R42, 0xffff0000, RZ, 0xc0, !PT ;  /* 0xffff00002a2a7812 */ /* 0x000fe200078ec0ff */
[----:B------:R-:W-:Y:S01]  /*7cd0*/  IMAD.U32 R56, R130, 0x10000, RZ ;  /* 0x0001000082387824 */ /* 0x000fe200078e00ff */
[----:B------:R-:W-:Y:S01]  /*7ce0*/  F2FP.BF16.F32.PACK_AB R36, R36, R51 ;  /* 0x000000332424723e */ /* 0x000fe200000010ff */
[C---:B------:R-:W-:Y:S02]  /*7cf0*/  IMAD.U32 R47, R38.reuse, 0x10000, RZ ;  /* 0x00010000262f7824 */ /* 0x040fe400078e00ff */
[C---:B------:R-:W-:Y:S01]  /*7d00*/  FMUL.FTZ R64, R39.reuse, R58 ;  /* 0x0000003a27407220 */ /* 0x040fe20000410000 */
[-C--:B------:R-:W-:Y:S01]  /*7d10*/  FMUL.FTZ R49, R39, R56.reuse ;  /* 0x0000003827317220 */ /* 0x080fe20000410000 */
[----:B------:R-:W-:Y:S01]  /*7d20*/  LOP3.LUT R38, R38, 0xffff0000, RZ, 0xc0, !PT ;  /* 0xffff000026267812 */ /* 0x000fe200078ec0ff */
[----:B------:R-:W-:Y:S01]  /*7d30*/  FMUL.FTZ R65, R42, R59 ;  /* 0x0000003b2a417220 */ /* 0x000fe20000410000 */
[C---:B------:R-:W-:Y:S01]  /*7d40*/  FFMA.FTZ R39, R47.reuse, R56, -R64 ;  /* 0x000000382f277223 */ /* 0x040fe20000010840 */
[----:B------:R-:W-:Y:S01]  /*7d50*/  FFMA.FTZ R47, R47, R58, R49 ;  /* 0x0000003a2f2f7223 */ /* 0x000fe20000010031 */
[----:B------:R-:W-:-:S02]  /*7d60*/  LOP3.LUT R49, R130, 0xffff0000, RZ, 0xc0, !PT ;  /* 0xffff000082317812 */ /* 0x000fc400078ec0ff */
[----:B------:R-:W-:-:S03]  /*7d70*/  F2FP.BF16.F32.PACK_AB R40, R40, R57 ;  /* 0x000000392828723e */ /* 0x000fc600000010ff */
[-C--:B------:R-:W-:Y:S01]  /*7d80*/  FMUL.FTZ R56, R42, R49.reuse ;  /* 0x000000312a387220 */ /* 0x080fe20000410000 */
[----:B------:R-:W-:-:S03]  /*7d90*/  FFMA.FTZ R42, R38, R49, -R65 ;  /* 0x00000031262a7223 */ /* 0x000fc60000010841 */
[----:B------:R-:W-:Y:S02]  /*7da0*/  FFMA.FTZ R56, R38, R59, R56 ;  /* 0x0000003b26387223 */ /* 0x000fe40000010038 */
[----:B------:R-:W-:Y:S01]  /*7db0*/  F2FP.BF16.F32.PACK_AB R38, R42, R39 ;  /* 0x000000272a26723e */ /* 0x000fe200000010ff */
[----:B------:R-:W-:Y:S02]  /*7dc0*/  IMAD.MOV.U32 R39, RZ, RZ, R43 ;  /* 0x000000ffff277224 */ /* 0x000fe400078e002b */
[----:B------:R-:W-:Y:S01]  /*7dd0*/  F2FP.BF16.F32.PACK_AB R42, R56, R47 ;  /* 0x0000002f382a723e */ /* 0x000fe200000010ff */
[----:B------:R-:W-:-:S07]  /*7de0*/  IMAD.MOV.U32 R43, RZ, RZ, R50 ;  /* 0x000000ffff2b7224 */ /* 0x000fce00078e0032 */
.L_x_1608:
[----:B------:R-:W-:Y:S05]  /*7df0*/  BSYNC B2 ;  /* 0x0000000000027941 */ /* 0x000fea0003800000 */
.L_x_1607:
[----:B------:R-:W-:Y:S01]  /*7e00*/  IADD3 R45, P4, P5, R88, R110, R90 ;  /* 0x0000006e582d7210 */ /* 0x000fe20007d9e05a */
[----:B------:R-:W-:Y:S01]  /*7e10*/  ULDC.64 UR4, c[0x0][0x208] ;  /* 0x0000820000047ab9 */ /* 0x000fe20000000a00 */
[----:B------:R-:W-:Y:S02]  /*7e20*/  @!P3 SHF.R.S32.HI R49, RZ, 0x1f, R44 ;  /* 0x0000001fff31b819 */ /* 0x000fe4000001142c */
[----:B------:R-:W-:Y:S02]  /*7e30*/  IADD3.X R56, R0, R48, R96, P4, P5 ;  /* 0x0000003000387210 */ /* 0x000fe400027ea460 */
[----:B------:R-:W-:-:S04]  /*7e40*/  @!P3 IADD3 R47, P4, P5, R88, R110, R44 ;  /* 0x0000006e582fb210 */ /* 0x000fc80007d9e02c */
[----:B------:R-:W-:Y:S02]  /*7e50*/  @!P3 IADD3.X R50, R0, R48, R49, P4, P5 ;  /* 0x000000300032b210 */ /* 0x000fe400027ea431 */
[-C--:B------:R-:W-:Y:S02]  /*7e60*/  LEA R44, P4, R45, R106.reuse, 0x1 ;  /* 0x0000006a2d2c7211 */ /* 0x080fe400078808ff */
[----:B------:R-:W-:Y:S02]  /*7e70*/  @!P3 LEA R46, P5, R47, R106, 0x1 ;  /* 0x0000006a2f2eb211 */ /* 0x000fe400078a08ff */
[-C--:B------:R-:W-:Y:S02]  /*7e80*/  LEA.HI.X R45, R45, R107.reuse, R56, 0x1, P4 ;  /* 0x0000006b2d2d7211 */ /* 0x080fe400020f0c38 */
[----:B------:R-:W-:-:S03]  /*7e90*/  @!P3 LEA.HI.X R47, R47, R107, R50, 0x1, P5 ;  /* 0x0000006b2f2fb211 */ /* 0x000fc600028f0c32 */
[----:B0-----:R3:W-:Y:S04]  /*7ea0*/  STG.E.128 desc[UR4][R44.64], R36 ;  /* 0x000000242c007986 */ /* 0x0017e8000c101d04 */
[----:B--2---:R3:W-:Y:S02]  /*7eb0*/  @!P3 STG.E.128 desc[UR4][R46.64], R40 ;  /* 0x000000282e00b986 */ /* 0x0047e4000c101d04 */
.L_x_1606:
[----:B------:R-:W-:Y:S05]  /*7ec0*/  BSYNC B1 ;  /* 0x0000000000017941 */ /* 0x000fea0003800000 */
.L_x_1605:
[----:B------:R-:W-:-:S13]  /*7ed0*/  ISETP.NE.AND P3, PT, R93, RZ, PT ;  /* 0x000000ff5d00720c */ /* 0x000fda0003f65270 */
[----:B------:R-:W-:Y:S05]  /*7ee0*/  @!P3 BRA `(.L_x_1575) ;  /* 0x0000000800e8b947 */ /* 0x000fea0003800000 */
[----:B---3--:R-:W2:Y:S01]  /*7ef0*/  LDL R38, [R1+0x24] ;  /* 0x0000240001267983 */ /* 0x008ea20000100800 */
[----:B------:R-:W-:Y:S01]  /*7f00*/  SEL R118, R29, R118, !P1 ;  /* 0x000000761d767207 */ /* 0x000fe20004800000 */
[C---:B------:R-:W-:Y:S01]  /*7f10*/  VIADD R39, R23.reuse, 0x20 ;  /* 0x0000002017277836 */ /* 0x040fe20000000000 */
[----:B------:R-:W-:Y:S01]  /*7f20*/  IADD3 R45, P3, P4, R88, R110, R92 ;  /* 0x0000006e582d7210 */ /* 0x000fe20007c7e05c */
[----:B------:R-:W-:Y:S01]  /*7f30*/  VIADD R36, R23, 0x20 ;  /* 0x0000002017247836 */ /* 0x000fe20000000000 */
[----:B------:R-:W-:Y:S01]  /*7f40*/  SHF.R.S32.HI R37, RZ, 0x1f, R118 ;  /* 0x0000001fff257819 */ /* 0x000fe20000011476 */
[----:B------:R-:W-:Y:S01]  /*7f50*/  IMAD.SHL.U32 R39, R39, 0x40, RZ ;  /* 0x0000004027277824 */ /* 0x000fe200078e00ff */
[----:B------:R-:W-:Y:S01]  /*7f60*/  IADD3.X R46, R0, R48, R97, P3, P4 ;  /* 0x00000030002e7210 */ /* 0x000fe20001fe8461 */
[----:B------:R-:W-:Y:S01]  /*7f70*/  IMAD.SHL.U32 R36, R36, 0x40, RZ ;  /* 0x0000004024247824 */ /* 0x000fe200078e00ff */
[----:B------:R-:W-:Y:S01]  /*7f80*/  LEA.HI R118, R37, R118, RZ, 0x4 ;  /* 0x0000007625767211 */ /* 0x000fe200078f20ff */
[----:B------:R-:W-:Y:S01]  /*7f90*/  BSSY B1, `(.L_x_1609) ;  /* 0x0000074000017945 */ /* 0x000fe20003800000 */
        /* <DEDUP_REMOVED lines=10> */
[----:B------:R-:W-:Y:S02]  /*8040*/  LOP3.LUT R36, R36, R39, RZ, 0x3c, !PT ;  /* 0x0000002724247212 */ /* 0x000fe400078e3cff */
[----:B------:R-:W-:Y:S02]  /*8050*/  LEA R44, P3, R45, R106, 0x1 ;  /* 0x0000006a2d2c7211 */ /* 0x000fe400078608ff */
[----:B------:R-:W-:Y:S02]  /*8060*/  LOP3.LUT R37, R37, 0x7ffff000, RZ, 0xc0, !PT ;  /* 0x7ffff00025257812 */ /* 0x000fe400078ec0ff */
[----:B------:R-:W-:Y:S02]  /*8070*/  LEA.HI.X R45, R45, R107, R46, 0x1, P3 ;  /* 0x0000006b2d2d7211 */ /* 0x000fe400018f0c2e */
[----:B--2---:R-:W-:Y:S01]  /*8080*/  IADD3 R36, R36, R37, R38 ;  /* 0x0000002524247210 */ /* 0x004fe20007ffe026 */
[----:B------:R-:W-:-:S04]  /*8090*/  IMAD R37, R17, 0x4000, R7 ;  /* 0x0000400011257824 */ /* 0x000fc800078e0207 */
[----:B------:R-:W-:Y:S02]  /*80a0*/  IMAD R39, R17, 0x4000, R36 ;  /* 0x0000400011277824 */ /* 0x000fe400078e0224 */
[--C-:B------:R-:W-:Y:S02]  /*80b0*/  IMAD R37, R37, 0x2, R16.reuse ;  /* 0x0000000225257824 */ /* 0x100fe400078e0210 */
[----:B0-----:R-:W-:-:S04]  /*80c0*/  IMAD R40, R39, 0x2, R16 ;  /* 0x0000000227287824 */ /* 0x001fc800078e0210 */
[----:B------:R-:W0:Y:S04]  /*80d0*/  LDS.128 R36, [R37+0x20400] ;  /* 0x0204000025247984 */ /* 0x000e280000000c00 */
[----:B------:R-:W2:Y:S01]  /*80e0*/  LDS.128 R40, [R40+0x20400] ;  /* 0x0204000028287984 */ /* 0x000ea20000000c00 */
[----:B------:R-:W-:Y:S05]  /*80f0*/  @P4 BRA `(.L_x_1610) ;  /* 0x0000000400744947 */ /* 0x000fea0003800000 */
[--C-:B------:R-:W-:Y:S01]  /*8100*/  SHF.R.U64 R50, R60, 0x10, R61.reuse ;  /* 0x000000103c327819 */ /* 0x100fe2000000123d */
[----:B0-----:R-:W-:Y:S01]  /*8110*/  IMAD.U32 R58, R39, 0x10000, RZ ;  /* 0x00010000273a7824 */ /* 0x001fe200078e00ff */
[----:B------:R-:W-:Y:S01]  /*8120*/  SHF.R.U32.HI R60, RZ, 0x10, R61 ;  /* 0x00000010ff3c7819 */ /* 0x000fe2000001163d */
[----:B--2---:R-:W-:Y:S01]  /*8130*/  IMAD.U32 R61, R41, 0x10000, RZ ;  /* 0x00010000293d7824 */ /* 0x004fe200078e00ff */
[--C-:B------:R-:W-:Y:S01]  /*8140*/  SHF.R.U64 R49, R52, 0x10, R53.reuse ;  /* 0x0000001034317819 */ /* 0x100fe20000001235 */
[----:B------:R-:W-:Y:S01]  /*8150*/  IMAD.U32 R52, R37, 0x10000, RZ ;  /* 0x0001000025347824 */ /* 0x000fe200078e00ff */
[----:B------:R-:W-:Y:S01]  /*8160*/  SHF.R.U32.HI R53, RZ, 0x10, R53 ;  /* 0x00000010ff357819 */ /* 0x000fe20000011635 */
[----:B------:R-:W-:Y:S01]  /*8170*/  IMAD.U32 R57, R38, 0x10000, RZ ;  /* 0x0001000026397824 */ /* 0x000fe200078e00ff */
[----:B------:R-:W-:Y:S02]  /*8180*/  PRMT R60, R127, 0x5432, R60 ;  /* 0x000054327f3c7816 */ /* 0x000fe4000000003c */
[----:B------:R-:W-:-:S02]  /*8190*/  PRMT R49, R128, 0x5432, R49 ;  /* 0x0000543280317816 */ /* 0x000fc40000000031 */
[----:B------:R-:W-:Y:S01]  /*81a0*/  PRMT R128, R128, 0x5410, R53 ;  /* 0x0000541080807816 */ /* 0x000fe20000000035 */
[----:B------:R-:W-:Y:S01]  /*81b0*/  IMAD.U32 R64, R60, 0x10000, RZ ;  /* 0x000100003c407824 */ /* 0x000fe200078e00ff */
[----:B------:R-:W-:Y:S01]  /*81c0*/  SHF.R.U64 R51, R62, 0x10, R63 ;  /* 0x000000103e337819 */ /* 0x000fe2000000123f */
[----:B------:R-:W-:Y:S01]  /*81d0*/  IMAD.U32 R62, R43, 0x10000, RZ ;  /* 0x000100002b3e7824 */ /* 0x000fe200078e00ff */
[----:B------:R-:W-:Y:S01]  /*81e0*/  PRMT R127, R127, 0x5410, R50 ;  /* 0x000054107f7f7816 */ /* 0x000fe20000000032 */
[----:B------:R-:W-:Y:S01]  /*81f0*/  IMAD.U32 R50, R128, 0x10000, RZ ;  /* 0x0001000080327824 */ /* 0x000fe200078e00ff */
[----:B------:R-:W-:Y:S01]  /*8200*/  SHF.R.U64 R46, R54, 0x10, R55 ;  /* 0x00000010362e7819 */ /* 0x000fe20000001237 */
[C---:B------:R-:W-:Y:S01]  /*8210*/  FMUL.FTZ R53, R61.reuse, R64 ;  /* 0x000000403d357220 */ /* 0x040fe20000410000 */
[----:B------:R-:W-:Y:S01]  /*8220*/  SHF.R.U32.HI R63, RZ, 0x10, R63 ;  /* 0x00000010ff3f7819 */ /* 0x000fe2000001163f */
[-C--:B------:R-:W-:Y:S01]  /*8230*/  FMUL.FTZ R61, R61, R50.reuse ;  /* 0x000000323d3d7220 */ /* 0x080fe20000410000 */
[----:B------:R-:W-:Y:S01]  /*8240*/  SHF.R.U32.HI R54, RZ, 0x10, R55 ;  /* 0x00000010ff367819 */ /* 0x000fe20000011637 */
[C---:B------:R-:W-:Y:S01]  /*8250*/  FFMA.FTZ R50, R52.reuse, R50, -R53 ;  /* 0x0000003234327223 */ /* 0x040fe20000010835 */
[----:B------:R-:W-:Y:S01]  /*8260*/  PRMT R46, R129, 0x5432, R46 ;  /* 0x00005432812e7816 */ /* 0x000fe2000000002e */
[----:B------:R-:W-:Y:S01]  /*8270*/  FFMA.FTZ R52, R52, R64, R61 ;  /* 0x0000004034347223 */ /* 0x000fe2000001003d */
[----:B------:R-:W-:-:S02]  /*8280*/  PRMT R63, R126, 0x5432, R63 ;  /* 0x000054327e3f7816 */ /* 0x000fc4000000003f */
[----:B------:R-:W-:Y:S01]  /*8290*/  LOP3.LUT R56, R41, 0xffff0000, RZ, 0xc0, !PT ;  /* 0xffff000029387812 */ /* 0x000fe200078ec0ff */
[----:B------:R-:W-:Y:S01]  /*82a0*/  IMAD.U32 R41, R40, 0x10000, RZ ;  /* 0x0001000028297824 */ /* 0x000fe200078e00ff */
[----:B------:R-:W-:Y:S01]  /*82b0*/  PRMT R129, R129, 0x5410, R54 ;  /* 0x0000541081817816 */ /* 0x000fe20000000036 */
[----:B------:R-:W-:Y:S01]  /*82c0*/  IMAD.U32 R65, R63, 0x10000, RZ ;  /* 0x000100003f417824 */ /* 0x000fe200078e00ff */
[----:B------:R-:W-:Y:S02]  /*82d0*/  LOP3.LUT R60, R60, 0xffff0000, RZ, 0xc0, !PT ;  /* 0xffff00003c3c7812 */ /* 0x000fe400078ec0ff */
[----:B------:R-:W-:Y:S01]  /*82e0*/  LOP3.LUT R53, R128, 0xffff0000, RZ, 0xc0, !PT ;  /* 0xffff000080357812 */ /* 0x000fe200078ec0ff */
[----:B------:R-:W-:Y:S01]  /*82f0*/  IMAD.U32 R61, R129, 0x10000, RZ ;  /* 0x00010000813d7824 */ /* 0x000fe200078e00ff */
[----:B------:R-:W-:Y:S01]  /*8300*/  LOP3.LUT R55, R37, 0xffff0000, RZ, 0xc0, !PT ;  /* 0xffff000025377812 */ /* 0x000fe200078ec0ff */
[CC--:B------:R-:W-:Y:S01]  /*8310*/  FMUL.FTZ R54, R56.reuse, R60.reuse ;  /* 0x0000003c38367220 */ /* 0x0c0fe20000410000 */
[----:B------:R-:W-:Y:S01]  /*8320*/  LOP3.LUT R43, R43, 0xffff0000, RZ, 0xc0, !PT ;  /* 0xffff00002b2b7812 */ /* 0x000fe200078ec0ff */
[----:B------:R-:W-:Y:S01]  /*8330*/  FMUL.FTZ R56, R56, R53 ;  /* 0x0000003538387220 */ /* 0x000fe20000410000 */
[C---:B------:R-:W-:Y:S01]  /*8340*/  FMUL.FTZ R67, R62.reuse, R65 ;  /* 0x000000413e437220 */ /* 0x040fe20000410000 */
[----:B------:R-:W-:Y:S01]  /*8350*/  LOP3.LUT R64, R63, 0xffff0000, RZ, 0xc0, !PT ;  /* 0xffff00003f407812 */ /* 0x000fe200078ec0ff */
[C---:B------:R-:W-:Y:S01]  /*8360*/  FFMA.FTZ R53, R55.reuse, R53, -R54 ;  /* 0x0000003537357223 */ /* 0x040fe20000010836 */
[-C--:B------:R-:W-:Y:S01]  /*8370*/  FMUL.FTZ R62, R62, R61.reuse ;  /* 0x0000003d3e3e7220 */ /* 0x080fe20000410000 */
[----:B------:R-:W-:Y:S01]  /*8380*/  FFMA.FTZ R55, R55, R60, R56 ;  /* 0x0000003c37377223 */ /* 0x000fe20000010038 */
[----:B------:R-:W-:Y:S01]  /*8390*/  LOP3.LUT R60, R129, 0xffff0000, RZ, 0xc0, !PT ;  /* 0xffff0000813c7812 */ /* 0x000fe200078ec0ff */
[C---:B------:R-:W-:Y:S01]  /*83a0*/  FFMA.FTZ R54, R58.reuse, R61, -R67 ;  /* 0x0000003d3a367223 */ /* 0x040fe20000010843 */
[----:B------:R-:W-:Y:S01]  /*83b0*/  LOP3.LUT R39, R39, 0xffff0000, RZ, 0xc0, !PT ;  /* 0xffff000027277812 */ /* 0x000fe200078ec0ff */
[----:B------:R-:W-:Y:S01]  /*83c0*/  FFMA.FTZ R58, R58, R65, R62 ;  /* 0x000000413a3a7223 */ /* 0x000fe2000001003e */
[----:B------:R-:W-:Y:S01]  /*83d0*/  FMUL.FTZ R66, R43, R64 ;  /* 0x000000402b427220 */ /* 0x000fe20000410000 */
[----:B------:R-:W-:-:S02]  /*83e0*/  IMAD.U32 R62, R127, 0x10000, RZ ;  /* 0x000100007f3e7824 */ /* 0x000fc400078e00ff */
[-C--:B------:R-:W-:Y:S01]  /*83f0*/  FMUL.FTZ R68, R43, R60.reuse ;  /* 0x0000003c2b447220 */ /* 0x080fe20000410000 */
[----:B------:R-:W-:Y:S01]  /*8400*/  IMAD.U32 R56, R49, 0x10000, RZ ;  /* 0x0001000031387824 */ /* 0x000fe200078e00ff */
[----:B------:R-:W-:Y:S01]  /*8410*/  LOP3.LUT R40, R40, 0xffff0000, RZ, 0xc0, !PT ;  /* 0xffff000028287812 */ /* 0x000fe200078ec0ff */
[----:B------:R-:W-:Y:S01]  /*8420*/  FFMA.FTZ R43, R39, R60, -R66 ;  /* 0x0000003c272b7223 */ /* 0x000fe20000010842 */
[----:B------:R-:W-:Y:S01]  /*8430*/  LOP3.LUT R127, R127, 0xffff0000, RZ, 0xc0, !PT ;  /* 0xffff00007f7f7812 */ /* 0x000fe200078ec0ff */
[----:B------:R-:W-:Y:S01]  /*8440*/  FMUL.FTZ R60, R41, R62 ;  /* 0x0000003e293c7220 */ /* 0x000fe20000410000 */
[----:B------:R-:W-:Y:S01]  /*8450*/  LOP3.LUT R49, R49, 0xffff0000, RZ, 0xc0, !PT ;  /* 0xffff000031317812 */ /* 0x000fe200078ec0ff */
[----:B------:R-:W-:Y:S01]  /*8460*/  IMAD.U32 R37, R36, 0x10000, RZ ;  /* 0x0001000024257824 */ /* 0x000fe200078e00ff */
[----:B------:R-:W-:Y:S01]  /*8470*/  PRMT R51, R126, 0x5410, R51 ;  /* 0x000054107e337816 */ /* 0x000fe20000000033 */
[----:B------:R-:W-:Y:S01]  /*8480*/  FMUL.FTZ R41, R41, R56 ;  /* 0x0000003829297220 */ /* 0x000fe20000410000 */
[----:B------:R-:W-:Y:S01]  /*8490*/  LOP3.LUT R36, R36, 0xffff0000, RZ, 0xc0, !PT ;  /* 0xffff000024247812 */ /* 0x000fe200078ec0ff */
[----:B------:R-:W-:Y:S01]  /*84a0*/  FMUL.FTZ R61, R40, R127 ;  /* 0x0000007f283d7220 */ /* 0x000fe20000410000 */
[----:B------:R-:W-:Y:S01]  /*84b0*/  LOP3.LUT R59, R38, 0xffff0000, RZ, 0xc0, !PT ;  /* 0xffff0000263b7812 */ /* 0x000fe200078ec0ff */
[----:B------:R-:W-:Y:S01]  /*84c0*/  FMUL.FTZ R63, R40, R49 ;  /* 0x00000031283f7220 */ /* 0x000fe20000410000 */
[----:B------:R-:W-:-:S02]  /*84d0*/  IMAD.U32 R38, R42, 0x10000, RZ ;  /* 0x000100002a267824 */ /* 0x000fc400078e00ff */
[C---:B------:R-:W-:Y:S01]  /*84e0*/  FFMA.FTZ R60, R37.reuse, R56, -R60 ;  /* 0x00000038253c7223 */ /* 0x040fe2000001083c */
[----:B------:R-:W-:Y:S01]  /*84f0*/  FFMA.FTZ R41, R37, R62, R41 ;  /* 0x0000003e25297223 */ /* 0x000fe20000010029 */
[C---:B------:R-:W-:Y:S01]  /*8500*/  IMAD.U32 R40, R51.reuse, 0x10000, RZ ;  /* 0x0001000033287824 */ /* 0x040fe200078e00ff */
[----:B------:R-:W-:Y:S01]  /*8510*/  LOP3.LUT R42, R42, 0xffff0000, RZ, 0xc0, !PT ;  /* 0xffff00002a2a7812 */ /* 0x000fe200078ec0ff */
[----:B------:R-:W-:Y:S01]  /*8520*/  IMAD.U32 R37, R46, 0x10000, RZ ;  /* 0x000100002e257824 */ /* 0x000fe200078e00ff */
[----:B------:R-:W-:Y:S01]  /*8530*/  LOP3.LUT R51, R51, 0xffff0000, RZ, 0xc0, !PT ;  /* 0xffff000033337812 */ /* 0x000fe200078ec0ff */
[----:B------:R-:W-:Y:S01]  /*8540*/  FFMA.FTZ R61, R36, R49, -R61 ;  /* 0x00000031243d7223 */ /* 0x000fe2000001083d */
[----:B------:R-:W-:Y:S01]  /*8550*/  LOP3.LUT R46, R46, 0xffff0000, RZ, 0xc0, !PT ;  /* 0xffff00002e2e7812 */ /* 0x000fe200078ec0ff */
[C---:B------:R-:W-:Y:S01]  /*8560*/  FMUL.FTZ R56, R38.reuse, R40 ;  /* 0x0000002826387220 */ /* 0x040fe20000410000 */
[----:B------:R-:W-:Y:S01]  /*8570*/  FMUL.FTZ R49, R38, R37 ;  /* 0x0000002526317220 */ /* 0x000fe20000410000 */
[----:B------:R-:W-:Y:S01]  /*8580*/  FFMA.FTZ R39, R39, R64, R68 ;  /* 0x0000004027277223 */ /* 0x000fe20000010044 */
[C---:B------:R-:W-:Y:S01]  /*8590*/  FMUL.FTZ R38, R42.reuse, R51 ;  /* 0x000000332a267220 */ /* 0x040fe20000410000 */
[-C--:B------:R-:W-:Y:S01]  /*85a0*/  FMUL.FTZ R42, R42, R46.reuse ;  /* 0x0000002e2a2a7220 */ /* 0x080fe20000410000 */
[----:B------:R-:W-:Y:S01]  /*85b0*/  FFMA.FTZ R56, R57, R37, -R56 ;  /* 0x0000002539387223 */ /* 0x000fe20000010838 */
[----:B------:R-:W-:Y:S01]  /*85c0*/  FFMA.FTZ R36, R36, R127, R63 ;  /* 0x0000007f24247223 */ /* 0x000fe2000001003f */
[----:B------:R-:W-:Y:S01]  /*85d0*/  FFMA.FTZ R37, R59, R46, -R38 ;  /* 0x0000002e3b257223 */ /* 0x000fe20000010826 */
[----:B------:R-:W-:Y:S01]  /*85e0*/  F2FP.BF16.F32.PACK_AB R43, R43, R54 ;  /* 0x000000362b2b723e */ /* 0x000fe200000010ff */
[----:B------:R-:W-:Y:S01]  /*85f0*/  FFMA.FTZ R49, R57, R40, R49 ;  /* 0x0000002839317223 */ /* 0x000fe20000010031 */
[----:B------:R-:W-:Y:S01]  /*8600*/  FFMA.FTZ R42, R59, R51, R42 ;  /* 0x000000333b2a7223 */ /* 0x000fe2000001002a */
[----:B------:R-:W-:-:S02]  /*8610*/  F2FP.BF16.F32.PACK_AB R50, R53, R50 ;  /* 0x000000323532723e */ /* 0x000fc400000010ff */
[----:B------:R-:W-:Y:S02]  /*8620*/  F2FP.BF16.F32.PACK_AB R52, R55, R52 ;  /* 0x000000343734723e */ /* 0x000fe400000010ff */
[----:B------:R-:W-:Y:S01]  /*8630*/  F2FP.BF16.F32.PACK_AB R58, R39, R58 ;  /* 0x0000003a273a723e */ /* 0x000fe200000010ff */
[----:B------:R-:W-:Y:S01]  /*8640*/  IMAD.MOV.U32 R39, RZ, RZ, R43 ;  /* 0x000000ffff277224 */ /* 0x000fe200078e002b */
[----:B------:R-:W-:Y:S02]  /*8650*/  F2FP.BF16.F32.PACK_AB R61, R61, R60 ;  /* 0x0000003c3d3d723e */ /* 0x000fe400000010ff */
[----:B------:R-:W-:Y:S01]  /*8660*/  F2FP.BF16.F32.PACK_AB R40, R36, R41 ;  /* 0x000000292428723e */ /* 0x000fe200000010ff */
[----:B------:R-:W-:Y:S01]  /*8670*/  IMAD.MOV.U32 R41, RZ, RZ, R52 ;  /* 0x000000ffff297224 */ /* 0x000fe200078e0034 */
[----:B------:R-:W-:Y:S01]  /*8680*/  F2FP.BF16.F32.PACK_AB R38, R37, R56 ;  /* 0x000000382526723e */ /* 0x000fe200000010ff */
[----:B------:R-:W-:Y:S01]  /*8690*/  IMAD.MOV.U32 R36, RZ, RZ, R61 ;  /* 0x000000ffff247224 */ /* 0x000fe200078e003d */
[----:B------:R-:W-:Y:S01]  /*86a0*/  F2FP.BF16.F32.PACK_AB R42, R42, R49 ;  /* 0x000000312a2a723e */ /* 0x000fe200000010ff */
[----:B------:R-:W-:-:S02]  /*86b0*/  IMAD.MOV.U32 R37, RZ, RZ, R50 ;  /* 0x000000ffff257224 */ /* 0x000fc400078e0032 */
[----:B------:R-:W-:-:S07]  /*86c0*/  IMAD.MOV.U32 R43, RZ, RZ, R58 ;  /* 0x000000ffff2b7224 */ /* 0x000fce00078e003a */
.L_x_1610:
[----:B------:R-:W-:Y:S05]  /*86d0*/  BSYNC B1 ;  /* 0x0000000000017941 */ /* 0x000fea0003800000 */
.L_x_1609:
[----:B------:R-:W-:Y:S01]  /*86e0*/  ISETP.GE.AND P3, PT, R47, R117, PT ;  /* 0x000000752f00720c */ /* 0x000fe20003f66270 */
[----:B------:R-:W-:Y:S02]  /*86f0*/  ULDC.64 UR4, c[0x0][0x208] ;  /* 0x0000820000047ab9 */ /* 0x000fe40000000a00 */
[----:B0-----:R4:W-:Y:S10]  /*8700*/  STG.E.128 desc[UR4][R44.64], R36 ;  /* 0x000000242c007986 */ /* 0x0019f4000c101d04 */
[----:B------:R-:W-:Y:S05]  /*8710*/  @P3 BRA `(.L_x_1575) ;  /* 0x0000000000dc3947 */ /* 0x000fea0003800000 */
[--C-:B------:R-:W-:Y:S01]  /*8720*/  IADD3 R110, P3, P4, R88, R110, R47.reuse ;  /* 0x0000006e586e7210 */ /* 0x100fe20007c7e02f */
[----:B------:R-:W-:Y:S01]  /*8730*/  ULDC.64 UR4, c[0x0][0x208] ;  /* 0x0000820000047ab9 */ /* 0x000fe20000000a00 */
[----:B------:R-:W-:-:S04]  /*8740*/  SHF.R.S32.HI R47, RZ, 0x1f, R47 ;  /* 0x0000001fff2f7819 */ /* 0x000fc8000001142f */
[----:B------:R-:W-:Y:S02]  /*8750*/  IADD3.X R48, R0, R48, R47, P3, P4 ;  /* 0x0000003000307210 */ /* 0x000fe40001fe842f */
[----:B------:R-:W-:-:S04]  /*8760*/  LEA R106, P3, R110, R106, 0x1 ;  /* 0x0000006a6e6a7211 */ /* 0x000fc800078608ff */
[----:B------:R-:W-:-:S05]  /*8770*/  LEA.HI.X R107, R110, R107, R48, 0x1, P3 ;  /* 0x0000006b6e6b7211 */ /* 0x000fca00018f0c30 */
[----:B--2---:R0:W-:Y:S01]  /*8780*/  STG.E.128 desc[UR4][R106.64], R40 ;  /* 0x000000286a007986 */ /* 0x0041e2000c101d04 */
[----:B------:R-:W-:Y:S05]  /*8790*/  BRA `(.L_x_1575) ;  /* 0x0000000000bc7947 */ /* 0x000fea0003800000 */
.L_x_1550:
[----:B------:R-:W2:Y:S02]  /*87a0*/  LDL R36, [R1+0x20] ;  /* 0x0000200001247983 */ /* 0x000ea40000100800 */
[----:B--2---:R-:W-:-:S13]  /*87b0*/  R2UR UR4, R36 ;  /* 0x00000000240472ca */ /* 0x004fda00000e0000 */
[----:B------:R-:W-:-:S06]  /*87c0*/  UISETP.NE.AND UP0, UPT, UR4, 0x3, UPT ;  /* 0x000000030400788c */ /* 0x000fcc000bf05270 */
[----:B------:R-:W-:-:S13]  /*87d0*/  PLOP3.LUT P2, PT, PT, PT, UP0, 0x80, 0x0 ;  /* 0x000000000000781c */ /* 0x000fda0003f4f008 */
[----:B------:R-:W-:Y:S05]  /*87e0*/  @!P2 BRA `(.L_x_1611) ;  /* 0x000000000004a947 */ /* 0x000fea0003800000 */
[----:B------:R-:W-:Y:S01]  /*87f0*/  BPT.TRAP 0x1 ;  /* 0x000000040000795c */ /* 0x000fe20000300000 */
.L_x_1611:
[----:B------:R-:W-:Y:S01]  /*8800*/  IMAD R99, R17, 0x8, R16 ;  /* 0x0000000811637824 */ /* 0x000fe200078e0210 */
[----:B------:R-:W-:Y:S01]  /*8810*/  SHF.L.U32 R109, R237, 0x1f, RZ ;  /* 0x0000001fed6d7819 */ /* 0x000fe200000006ff */
[----:B------:R-:W-:Y:S01]  /*8820*/  IMAD R105, R25, -0x40, R2 ;  /* 0xffffffc019697824 */ /* 0x000fe200078e0202 */
[----:B------:R-:W-:Y:S02]  /*8830*/  BSSY B1, `(.L_x_1612) ;  /* 0x0000005000017945 */ /* 0x000fe40003800000 */
[----:B------:R-:W0:Y:S02]  /*8840*/  SYNCS.PHASECHK.TRANS64.TRYWAIT P3, [R99+URZ+0x30890], R109 ;  /* 0x0308906d630075a7 */ /* 0x000e24000806017f */
[----:B------:R-:W-:-:S04]  /*8850*/  VIMNMX R105, R105, 0x40, PT ;  /* 0x0000004069697848 */ /* 0x000fc80003fe0100 */
[----:B------:R-:W-:Y:S01]  /*8860*/  ISETP.GE.AND P4, PT, R23, R105, PT ;  /* 0x000000691700720c */ /* 0x000fe20003f86270 */
[----:B0-----:R-:W-:-:S12]  /*8870*/  @!P3 BRA `(.L_x_1613) ;  /* 0x0000025c003cb947 */ /* 0x001fd80003800000 */
.L_x_2030:
[----:B------:R-:W-:Y:S05]  /*8880*/  BSYNC B1 ;  /* 0x0000000000017941 */ /* 0x000fea0003800000 */
.L_x_1612:
[----:B------:R-:W-:Y:S04]  /*8890*/  BSSY B1, `(.L_x_1614) ;  /* 0x000000f000017945 */ /* 0x000fe80003800000 */
[----:B------:R-:W-:Y:S05]  /*88a0*/  @P4 BRA `(.L_x_1615) ;  /* 0x0000000000344947 */ /* 0x000fea0003800000 */
[----:B------:R-:W-:Y:S01]  /*88b0*/  ISETP.NE.AND P5, PT, R30, RZ, PT ;  /* 0x000000ff1e00720c */ /* 0x000fe20003fa5270 */
[----:B------:R-:W-:Y:S01]  /*88c0*/  ULDC.64 UR4, c[0x0][0x208] ;  /* 0x0000820000047ab9 */ /* 0x000fe20000000a00 */
[----:B------:R-:W-:Y:S02]  /*88d0*/  ISETP.NE.AND P4, PT, R93, RZ, PT ;  /* 0x000000ff5d00720c */ /* 0x000fe40003f85270 */
[----:B------:R-:W-:-:S09]  /*88e0*/  ISETP.NE.AND P3, PT, R94, RZ, PT ;  /* 0x000000ff5e00720c */ /* 0x000fd20003f65270 */
[----:B------:R-:W1:Y:S04]  /*88f0*/  @P5 LDS.128 R36, [R103+0x20400] ;  /* 0x0204000067245984 */ /* 0x000e680000000c00 */
[----:B------:R-:W2:Y:S04]  /*8900*/  @P3 LDS.128 R40, [R103+0x24400] ;  /* 0x0244000067283984 */ /* 0x000ea80000000c00 */
[----:B-1----:R-:W-:Y:S01]  /*8910*/  @P5 STG.E.128 desc[UR4][R50.64], R36 ;  /* 0x0000002432005986 */ /* 0x002fe2000c101d04 */
[----:B------:R-:W-:-:S03]  /*8920*/  ISETP.NE.AND P5, PT, R95, RZ, PT ;  /* 0x000000ff5f00720c */ /* 0x000fc60003fa5270 */
[----:B------:R-:W1:Y:S04]  /*8930*/  @P4 LDS.128 R36, [R103+0x22400] ;  /* 0x0224000067244984 */ /* 0x000e680000000c00 */
[----:B--2---:R-:W-:Y:S06]  /*8940*/  @P3 STG.E.128 desc[UR4][R50.64+0x100], R40 ;  /* 0x0001002832003986 */ /* 0x004fec000c101d04 */
[----:B------:R-:W2:Y:S04]  /*8950*/  @P5 LDS.128 R44, [R103+0x26400] ;  /* 0x02640000672c5984 */ /* 0x000ea80000000c00 */
[----:B-1----:R1:W-:Y:S04]  /*8960*/  @P4 STG.E.128 desc[UR4][R50.64+0x80], R36 ;  /* 0x0000802432004986 */ /* 0x0023e8000c101d04 */
[----:B--2---:R1:W-:Y:S02]  /*8970*/  @P5 STG.E.128 desc[UR4][R50.64+0x180], R44 ;  /* 0x0001802c32005986 */ /* 0x0043e4000c101d04 */
.L_x_1615:
[----:B------:R-:W-:Y:S05]  /*8980*/  BSYNC B1 ;  /* 0x0000000000017941 */ /* 0x000fea0003800000 */
.L_x_1614:
[----:B-1----:R-:W-:-:S05]  /*8990*/  VIADD R36, R23, 0x20 ;  /* 0x0000002017247836 */ /* 0x002fca0000000000 */
[----:B------:R-:W-:-:S13]  /*89a0*/  ISETP.GE.AND P3, PT, R36, R105, PT ;  /* 0x000000692400720c */ /* 0x000fda0003f66270 */
        /* <DEDUP_REMOVED lines=14> */
.L_x_1575:
[----:B------:R-:W-:Y:S05]  /*8a90*/  BSYNC B0 ;  /* 0x0000000000007941 */ /* 0x000fea0003800000 */
.L_x_1549:
[----:B-1234-:R-:W1:Y:S01]  /*8aa0*/  S2R R36, SR_TID.X ;  /* 0x0000000000247919 */ /* 0x01ee620000002100 */
        /* <DEDUP_REMOVED lines=8> */
[----:B-1----:R-:W-:Y:S01]  /*8b30*/  LOP3.LUT R36, R36, 0x7f, RZ, 0xc0, !PT ;  /* 0x0000007f24247812 */ /* 0x002fe200078ec0ff */
[----:B--2---:R1:W-:Y:S03]  /*8b40*/  BAR.SYNC.DEFER_BLOCKING R108, 0x80 ;  /* 0x0002006c0000751d */ /* 0x0043e60000010000 */
[----:B------:R-:W-:-:S13]  /*8b50*/  ISETP.NE.AND P3, PT, R36, RZ, PT ;  /* 0x000000ff2400720c */ /* 0x000fda0003f65270 */
[----:B------:R-:W-:-:S05]  /*8b60*/  @!P3 VIADD R36, R99, 0x308a0 ;  /* 0x000308a06324b836 */ /* 0x000fca0000000000 */
[----:B------:R-:W-:-:S04]  /*8b70*/  @!P3 PRMT R36, RZ, 0x654, R36 ;  /* 0x00000654ff24b816 */ /* 0x000fc80000000024 */
[----:B------:R1:W-:Y:S01]  /*8b80*/  @!P3 SYNCS.ARRIVE.TRANS64.RED.A1T0 RZ, [R36+URZ], RZ ;  /* 0x000000ff24ffb9a7 */ /* 0x0003e2000810043f */
[----:B------:R-:W-:Y:S05]  /*8b90*/  @!P2 BRA `(.L_x_1617) ;  /* 0x000000000004a947 */ /* 0x000fea0003800000 */
[----:B------:R-:W-:Y:S01]  /*8ba0*/  BPT.TRAP 0x1 ;  /* 0x000000040000795c */ /* 0x000fe20000300000 */
.L_x_1617:
[----:B------:R-:W-:Y:S05]  /*8bb0*/  BSYNC B0 ;  /* 0x0000000000007941 */ /* 0x000fea0003800000 */
.L_x_1616:
[----:B------:R-:W2:Y:S01]  /*8bc0*/  SYNCS.PHASECHK.TRANS64.TRYWAIT P2, [R99+URZ+0x308b0], R109 ;  /* 0x0308b06d630075a7 */ /* 0x000ea2000804017f */
[----:B------:R-:W-:Y:S01]  /*8bd0*/  ULDC.64 UR4, c[0x0][0x318] ;  /* 0x0000c60000047ab9 */ /* 0x000fe20000000a00 */
[----:B------:R-:W-:Y:S01]  /*8be0*/  ULDC.64 UR60, c[0x0][0x328] ;  /* 0x0000ca00003c7ab9 */ /* 0x000fe20000000a00 */
[----:B-1----:R-:W-:Y:S01]  /*8bf0*/  IMAD.U32 R36, RZ, RZ, UR5 ;  /* 0x00000005ff247e24 */ /* 0x002fe2000f8e00ff */
[----:B------:R-:W-:Y:S01]  /*8c00*/  BSSY B0, `(.L_x_1618) ;  /* 0x0000007000007945 */ /* 0x000fe20003800000 */
[----:B------:R-:W-:Y:S01]  /*8c10*/  IMAD.U32 R37, RZ, RZ, UR4 ;  /* 0x00000004ff257e24 */ /* 0x000fe2000f8e00ff */
[----:B------:R-:W-:Y:S01]  /*8c20*/  ISETP.GE.AND P4, PT, R23, R105, PT ;  /* 0x000000691700720c */ /* 0x000fe20003f86270 */
[----:B------:R-:W-:Y:S01]  /*8c30*/  IMAD.WIDE R48, R25, 0x40, R76 ;  /* 0x0000004019307825 */ /* 0x000fe200078e024c */
[----:B------:R1:W-:Y:S04]  /*8c40*/  STL [R1+0x4], R36 ;  /* 0x0000042401007387 */ /* 0x0003e80000100800 */
[----:B------:R1:W-:Y:S02]  /*8c50*/  STL [R1+0x8], R37 ;  /* 0x0000082501007387 */ /* 0x0003e40000100800 */
[----:B-12---:R-:W-:Y:S05]  /*8c60*/  @!P2 BRA `(.L_x_1619) ;  /* 0x000002580054a947 */ /* 0x006fea0003800000 */
.L_x_2031:
[----:B------:R-:W-:Y:S05]  /*8c70*/  BSYNC B0 ;  /* 0x0000000000007941 */ /* 0x000fea0003800000 */
.L_x_1618:
[----:B------:R-:W-:Y:S04]  /*8c80*/  BSSY B0, `(.L_x_1620) ;  /* 0x000001e000007945 */ /* 0x000fe80003800000 */
[----:B------:R-:W-:Y:S05]  /*8c90*/  @P4 BRA `(.L_x_1621) ;  /* 0x0000000000704947 */ /* 0x000fea0003800000 */
[----:B------:R-:W2:Y:S01]  /*8ca0*/  LDL R37, [R1+0x8] ;  /* 0x0000080001257983 */ /* 0x000ea20000100800 */
[----:B------:R-:W-:-:S03]  /*8cb0*/  ULDC UR6, c[0x0][0x2f4] ;  /* 0x0000bd0000067ab9 */ /* 0x000fc60000000800 */
[----:B------:R-:W3:Y:S04]  /*8cc0*/  LDL R36, [R1+0x4] ;  /* 0x0000040001247983 */ /* 0x000ee80000100800 */
[----:B------:R-:W4:Y:S04]  /*8cd0*/  LDL R44, [R1+0xc] ;  /* 0x00000c00012c7983 */ /* 0x000f280000100800 */
[----:B0-----:R-:W5:Y:S01]  /*8ce0*/  LDL R42, [R1+0x10] ;  /* 0x00001000012a7983 */ /* 0x001f620000100800 */
[----:B------:R-:W-:Y:S01]  /*8cf0*/  ISETP.GE.AND P5, PT, R18, UR6, PT ;  /* 0x0000000612007c0c */ /* 0x000fe2000bfa6270 */
[----:B------:R-:W-:Y:S01]  /*8d00*/  IMAD R43, R49, UR60, RZ ;  /* 0x0000003c312b7c24 */ /* 0x000fe2000f8e02ff */
[----:B------:R-:W-:Y:S01]  /*8d10*/  ISETP.GE.AND P4, PT, R226, UR6, PT ;  /* 0x00000006e2007c0c */ /* 0x000fe2000bf86270 */
[----:B------:R-:W-:-:S02]  /*8d20*/  IMAD.MOV.U32 R40, RZ, RZ, R86 ;  /* 0x000000ffff287224 */ /* 0x000fc400078e0056 */
[----:B------:R-:W-:Y:S02]  /*8d30*/  IMAD.MOV.U32 R41, RZ, RZ, R98 ;  /* 0x000000ffff297224 */ /* 0x000fe400078e0062 */
[C---:B------:R-:W-:Y:S02]  /*8d40*/  IMAD R43, R48.reuse, UR61, R43 ;  /* 0x0000003d302b7c24 */ /* 0x040fe4000f8e022b */
[----:B------:R-:W-:-:S04]  /*8d50*/  IMAD.WIDE.U32 R40, R48, UR60, R40 ;  /* 0x0000003c30287c25 */ /* 0x000fc8000f8e0028 */
[----:B------:R-:W-:Y:S01]  /*8d60*/  IMAD.IADD R41, R41, 0x1, R43 ;  /* 0x0000000129297824 */ /* 0x000fe200078e022b */
[----:B--2---:R-:W-:Y:S02]  /*8d70*/  R2UR UR4, R37 ;  /* 0x00000000250472ca */ /* 0x004fe400000e0000 */
[----:B---3--:R-:W-:Y:S02]  /*8d80*/  R2UR UR7, R36 ;  /* 0x00000000240772ca */ /* 0x008fe400000e0000 */
[----:B------:R-:W0:Y:S09]  /*8d90*/  @!P5 LDS.128 R36, [R103+0x400] ;  /* 0x000400006724d984 */ /* 0x000e320000000c00 */
[----:B------:R-:W-:Y:S01]  /*8da0*/  LEA R50, P2, R40, UR4, 0x1 ;  /* 0x0000000428327c11 */ /* 0x000fe2000f8408ff */
[----:B------:R-:W-:-:S03]  /*8db0*/  ULDC.64 UR4, c[0x0][0x208] ;  /* 0x0000820000047ab9 */ /* 0x000fc60000000a00 */
[----:B------:R-:W-:Y:S02]  /*8dc0*/  LEA.HI.X R51, R40, UR7, R41, 0x1, P2 ;  /* 0x0000000728337c11 */ /* 0x000fe400090f0c29 */
[----:B----4-:R-:W-:-:S03]  /*8dd0*/  ISETP.GE.AND P2, PT, R44, UR6, PT ;  /* 0x000000062c007c0c */ /* 0x010fc6000bf46270 */
[----:B0-----:R-:W-:Y:S01]  /*8de0*/  @!P5 STG.E.128 desc[UR4][R50.64], R36 ;  /* 0x000000243200d986 */ /* 0x001fe2000c101d04 */
[----:B-----5:R-:W-:-:S03]  /*8df0*/  ISETP.GE.AND P5, PT, R42, UR6, PT ;  /* 0x000000062a007c0c */ /* 0x020fc6000bfa6270 */
[----:B------:R-:W0:Y:S06]  /*8e00*/  @!P4 LDS.128 R36, [R103+0x2400] ;  /* 0x002400006724c984 */ /* 0x000e2c0000000c00 */
[----:B------:R-:W2:Y:S04]  /*8e10*/  @!P2 LDS.128 R40, [R103+0x4400] ;  /* 0x004400006728a984 */ /* 0x000ea80000000c00 */
[----:B------:R-:W3:Y:S04]  /*8e20*/  @!P5 LDS.128 R44, [R103+0x6400] ;  /* 0x00640000672cd984 */ /* 0x000ee80000000c00 */
[----:B0-----:R4:W-:Y:S04]  /*8e30*/  @!P4 STG.E.128 desc[UR4][R50.64+0x80], R36 ;  /* 0x000080243200c986 */ /* 0x0019e8000c101d04 */
[----:B--2---:R4:W-:Y:S04]  /*8e40*/  @!P2 STG.E.128 desc[UR4][R50.64+0x100], R40 ;  /* 0x000100283200a986 */ /* 0x0049e8000c101d04 */
[----:B---3--:R4:W-:Y:S02]  /*8e50*/  @!P5 STG.E.128 desc[UR4][R50.64+0x180], R44 ;  /* 0x0001802c3200d986 */ /* 0x0089e4000c101d04 */
.L_x_1621:
[----:B------:R-:W-:Y:S05]  /*8e60*/  BSYNC B0 ;  /* 0x0000000000007941 */ /* 0x000fea0003800000 */
.L_x_1620:
[----:B----4-:R-:W-:Y:S01]  /*8e70*/  VIADD R36, R23, 0x20 ;  /* 0x0000002017247836 */ /* 0x010fe20000000000 */
[----:B------:R-:W-:Y:S04]  /*8e80*/  BSSY B0, `(.L_x_1622) ;  /* 0x0000023000007945 */ /* 0x000fe80003800000 */
[----:B------:R-:W-:-:S13]  /*8e90*/  ISETP.GE.AND P2, PT, R36, R105, PT ;  /* 0x000000692400720c */ /* 0x000fda0003f46270 */
[----:B------:R-:W-:Y:S05]  /*8ea0*/  @P2 BRA `(.L_x_1623) ;  /* 0x0000000000802947 */ /* 0x000fea0003800000 */
[----:B------:R-:W2:Y:S01]  /*8eb0*/  LDL R36, [R1+0x4] ;  /* 0x0000040001247983 */ /* 0x000ea20000100800 */
[----:B------:R-:W-:-:S03]  /*8ec0*/  ULDC UR6, c[0x0][0x2f4] ;  /* 0x0000bd0000067ab9 */ /* 0x000fc60000000800 */
[----:B------:R-:W3:Y:S04]  /*8ed0*/  LDL R39, [R1+0xc] ;  /* 0x00000c0001277983 */ /* 0x000ee80000100800 */
[----:B------:R-:W4:Y:S04]  /*8ee0*/  LDL R38, [R1+0x10] ;  /* 0x0000100001267983 */ /* 0x000f280000100800 */
[----:B------:R-:W5:Y:S01]  /*8ef0*/  LDL R37, [R1+0x8] ;  /* 0x0000080001257983 */ /* 0x000f620000100800 */
[----:B------:R-:W-:Y:S01]  /*8f00*/  ISETP.GE.AND P2, PT, R18, UR6, PT ;  /* 0x0000000612007c0c */ /* 0x000fe2000bf46270 */
[----:B0-----:R-:W-:Y:S01]  /*8f10*/  IMAD.MOV.U32 R40, RZ, RZ, R86 ;  /* 0x000000ffff287224 */ /* 0x001fe200078e0056 */
[----:B------:R-:W-:Y:S01]  /*8f20*/  IADD3 R43, P4, R48, 0x20, RZ ;  /* 0x00000020302b7810 */ /* 0x000fe20007f9e0ff */
[----:B------:R-:W-:Y:S01]  /*8f30*/  IMAD.MOV.U32 R41, RZ, RZ, R98 ;  /* 0x000000ffff297224 */ /* 0x000fe200078e0062 */
[----:B------:R-:W-:-:S03]  /*8f40*/  ISETP.GE.AND P5, PT, R226, UR6, PT ;  /* 0x00000006e2007c0c */ /* 0x000fc6000bfa6270 */
[----:B------:R-:W-:Y:S02]  /*8f50*/  IMAD.X R48, RZ, RZ, R49, P4 ;  /* 0x000000ffff307224 */ /* 0x000fe400020e0631 */
[----:B------:R-:W-:-:S04]  /*8f60*/  IMAD.WIDE.U32 R40, R43, UR60, R40 ;  /* 0x0000003c2b287c25 */ /* 0x000fc8000f8e0028 */
[----:B------:R-:W-:-:S04]  /*8f70*/  IMAD R48, R48, UR60, RZ ;  /* 0x0000003c30307c24 */ /* 0x000fc8000f8e02ff */
[----:B------:R-:W-:-:S04]  /*8f80*/  IMAD R43, R43, UR61, R48 ;  /* 0x0000003d2b2b7c24 */ /* 0x000fc8000f8e0230 */
[----:B------:R-:W-:Y:S01]  /*8f90*/  IMAD.IADD R41, R41, 0x1, R43 ;  /* 0x0000000129297824 */ /* 0x000fe200078e022b */
[----:B--2---:R-:W-:Y:S01]  /*8fa0*/  R2UR UR7, R36 ;  /* 0x00000000240772ca */ /* 0x004fe200000e0000 */
[----:B---3--:R-:W-:Y:S02]  /*8fb0*/  IMAD.MOV.U32 R44, RZ, RZ, R39 ;  /* 0x000000ffff2c7224 */ /* 0x008fe400078e0027 */
[----:B----4-:R-:W-:Y:S01]  /*8fc0*/  IMAD.MOV.U32 R42, RZ, RZ, R38 ;  /* 0x000000ffff2a7224 */ /* 0x010fe200078e0026 */
[----:B-----5:R-:W-:Y:S02]  /*8fd0*/  R2UR UR4, R37 ;  /* 0x00000000250472ca */ /* 0x020fe400000e0000 */
[----:B------:R-:W0:Y:S11]  /*8fe0*/  @!P2 LDS.128 R36, [R103+0x1400] ;  /* 0x001400006724a984 */ /* 0x000e360000000c00 */
[----:B------:R-:W-:Y:S01]  /*8ff0*/  LEA R48, P4, R40, UR4, 0x1 ;  /* 0x0000000428307c11 */ /* 0x000fe2000f8808ff */
[----:B------:R-:W-:-:S03]  /*9000*/  ULDC.64 UR4, c[0x0][0x208] ;  /* 0x0000820000047ab9 */ /* 0x000fc60000000a00 */
[----:B------:R-:W-:Y:S02]  /*9010*/  LEA.HI.X R49, R40, UR7, R41, 0x1, P4 ;  /* 0x0000000728317c11 */ /* 0x000fe4000a0f0c29 */
[----:B------:R-:W-:-:S03]  /*9020*/  ISETP.GE.AND P4, PT, R44, UR6, PT ;  /* 0x000000062c007c0c */ /* 0x000fc6000bf86270 */
[----:B0-----:R-:W-:Y:S01]  /*9030*/  @!P2 STG.E.128 desc[UR4][R48.64], R36 ;  /* 0x000000243000a986 */ /* 0x001fe2000c101d04 */
[----:B------:R-:W-:-:S03]  /*9040*/  ISETP.GE.AND P2, PT, R42, UR6, PT ;  /* 0x000000062a007c0c */ /* 0x000fc6000bf46270 */
[----:B------:R-:W0:Y:S06]  /*9050*/  @!P5 LDS.128 R36, [R103+0x3400] ;  /* 0x003400006724d984 */ /* 0x000e2c0000000c00 */
[----:B------:R-:W2:Y:S04]  /*9060*/  @!P4 LDS.128 R40, [R103+0x5400] ;  /* 0x005400006728c984 */ /* 0x000ea80000000c00 */
[----:B------:R-:W3:Y:S04]  /*9070*/  @!P2 LDS.128 R44, [R103+0x7400] ;  /* 0x00740000672ca984 */ /* 0x000ee80000000c00 */
[----:B0-----:R4:W-:Y:S04]  /*9080*/  @!P5 STG.E.128 desc[UR4][R48.64+0x80], R36 ;  /* 0x000080243000d986 */ /* 0x0019e8000c101d04 */
[----:B--2---:R4:W-:Y:S04]  /*9090*/  @!P4 STG.E.128 desc[UR4][R48.64+0x100], R40 ;  /* 0x000100283000c986 */ /* 0x0049e8000c101d04 */
[----:B---3--:R4:W-:Y:S02]  /*90a0*/  @!P2 STG.E.128 desc[UR4][R48.64+0x180], R44 ;  /* 0x0001802c3000a986 */ /* 0x0089e4000c101d04 */
.L_x_1623:
[----:B------:R-:W-:Y:S05]  /*90b0*/  BSYNC B0 ;  /* 0x0000000000007941 */ /* 0x000fea0003800000 */
.L_x_1622:
[----:B------:R-:W-:Y:S01]  /*90c0*/  @!PT LDS RZ, [RZ] ;  /* 0x00000000fffff984 */ /* 0x000fe20000000800 */
[----:B------:R-:W-:Y:S01]  /*90d0*/  @!PT LDS RZ, [RZ] ;  /* 0x00000000fffff984 */ /* 0x000fe20000000800 */
[----:B------:R-:W-:Y:S01]  /*90e0*/  @!PT LDS RZ, [RZ] ;  /* 0x00000000fffff984 */ /* 0x000fe20000000800 */
[----:B------:R-:W-:Y:S01]  /*90f0*/  @!PT LDS RZ, [RZ] ;  /* 0x00000000fffff984 */ /* 0x000fe20000000800 */
[----:B------:R2:W-:Y:S06]  /*9100*/  MEMBAR.ALL.CTA ;  /* 0x0000000000007992 */ /* 0x0005ec0000008000 */
[----:B--2---:R-:W2:Y:S01]  /*9110*/  FENCE.VIEW.ASYNC.S ;  /* 0x00000000000073c6 */ /* 0x004ea20000000000 */
[----:B01----:R-:W-:Y:S01]  /*9120*/  @!P3 VIADD R99, R99, 0x308c0 ;  /* 0x000308c06363b836 */ /* 0x003fe20000000000 */
[----:B--2---:R0:W-:Y:S01]  /*9130*/  BAR.SYNC.DEFER_BLOCKING R108, 0x80 ;  /* 0x0002006c0000751d */ /* 0x0041e20000010000 */
[----:B------:R-:W-:Y:S01]  /*9140*/  ISETP.NE.AND P4, PT, R100, RZ, PT ;  /* 0x000000ff6400720c */ /* 0x000fe20003f85270 */
[----:B------:R-:W-:-:S02]  /*9150*/  VIADD R17, R17, 0x1 ;  /* 0x0000000111117836 */ /* 0x000fc40000000000 */
[----:B------:R-:W-:Y:S02]  /*9160*/  @!P3 PRMT R99, RZ, 0x654, R99 ;  /* 0x00000654ff63b816 */ /* 0x000fe40000000063 */
[----:B------:R-:W-:Y:S02]  /*9170*/  PLOP3.LUT P2, PT, PT, PT, PT, 0x8, 0x0 ;  /* 0x000000000000781c */ /* 0x000fe40003f4e170 */
[----:B------:R0:W-:Y:S01]  /*9180*/  @!P3 SYNCS.ARRIVE.TRANS64.RED.A1T0 RZ, [R99+URZ], RZ ;  /* 0x000000ff63ffb9a7 */ /* 0x0001e2000810043f */
[----:B------:R-:W-:-:S04]  /*9190*/  ISETP.NE.AND P3, PT, R17, 0x2, PT ;  /* 0x000000021100780c */ /* 0x000fc80003f65270 */
[----:B----4-:R-:W-:Y:S02]  /*91a0*/  SEL R36, RZ, 0x1, P3 ;  /* 0x00000001ff247807 */ /* 0x010fe40001800000 */
[----:B------:R-:W-:Y:S02]  /*91b0*/  SEL R17, R17, RZ, P3 ;  /* 0x000000ff11117207 */ /* 0x000fe40001800000 */
[----:B------:R-:W-:Y:S01]  /*91c0*/  LOP3.LUT R237, R237, R36, RZ, 0x3c, !PT ;  /* 0x00000024eded7212 */ /* 0x000fe200078e3cff */
[----:B0-----:R-:W-:Y:S06]  /*91d0*/  @P4 BRA `(.L_x_1624) ;  /* 0xffffffa000444947 */ /* 0x001fec000383ffff */
.L_x_1544:
[----:B------:R-:W2:Y:S01]  /*91e0*/  LDL R36, [R1+0x14] ;  /* 0x0000140001247983 */ /* 0x000ea20000100800 */
[----:B------:R-:W0:Y:S01]  /*91f0*/  LDC R0, c[0x0][0x448] ;  /* 0x00011200ff007b82 */ /* 0x000e220000000800 */
[----:B------:R-:W-:Y:S01]  /*9200*/  IADD3 R7, R221, 0x1, -R220 ;  /* 0x00000001dd077810 */ /* 0x000fe20007ffe8dc */
[----:B------:R-:W-:Y:S06]  /*9210*/  BSSY B0, `(.L_x_1625) ;  /* 0x000000d000007945 */ /* 0x000fec0003800000 */
[----:B------:R-:W1:Y:S01]  /*9220*/  LDC.64 R2, c[0x0][0x9e0] ;  /* 0x00027800ff027b82 */ /* 0x000e620000000a00 */
[----:B0-----:R-:W-:-:S02]  /*9230*/  ISETP.NE.AND P1, PT, R0, 0x1, PT ;  /* 0x000000010000780c */ /* 0x001fc40003f25270 */
[----:B-1----:R-:W-:-:S11]  /*9240*/  ISETP.GE.AND P3, PT, R3, 0x1, PT ;  /* 0x000000010300780c */ /* 0x002fd60003f66270 */
[----:B------:R-:W0:Y:S08]  /*9250*/  @P1 LDC R5, c[0x0][0x44c] ;  /* 0x00011300ff051b82 */ /* 0x000e300000000800 */
[----:B------:R-:W1:Y:S01]  /*9260*/  @P1 LDC R4, c[0x0][0x450] ;  /* 0x00011400ff041b82 */ /* 0x000e620000000800 */
[----:B--2---:R-:W-:-:S04]  /*9270*/  VIADD R0, R36, 0x7f ;  /* 0x0000007f24007836 */ /* 0x004fc80000000000 */
[----:B0-----:R-:W-:-:S05]  /*9280*/  @P1 IMAD.HI.U32 R5, R0, R5, RZ ;  /* 0x0000000500051227 */ /* 0x001fca00078e00ff */
[----:B-1----:R-:W-:-:S05]  /*9290*/  @P1 SHF.R.U32.HI R0, RZ, R4, R5 ;  /* 0x00000004ff001219 */ /* 0x002fca0000011605 */
[----:B------:R-:W-:Y:S01]  /*92a0*/  IMAD.IADD R7, R7, 0x1, R0 ;  /* 0x0000000107077824 */ /* 0x000fe200078e0200 */
[----:B------:R-:W-:Y:S06]  /*92b0*/  @P2 BRA `(.L_x_1626) ;  /* 0x0000000000082947 */ /* 0x000fec0003800000 */
[----:B------:R-:W0:Y:S02]  /*92c0*/  FENCE.VIEW.ASYNC.G ;  /* 0x00000000000073c6 */ /* 0x000e240000000100 */
[----:B0-----:R-:W-:Y:S06]  /*92d0*/  BAR.ARV 0xc, 0x180 ;  /* 0x0306000000007b1d */ /* 0x001fec0000002000 */
.L_x_1626:
[----:B------:R-:W-:Y:S05]  /*92e0*/  BSYNC B0 ;  /* 0x0000000000007941 */ /* 0x000fea0003800000 */
.L_x_1625:
[----:B------:R-:W-:Y:S01]  /*92f0*/  IMAD.IADD R2, R7, 0x1, R2 ;  /* 0x0000000107027824 */ /* 0x000fe200078e0202 */
[----:B------:R-:W-:Y:S06]  /*9300*/  @!P3 BRA `(.L_x_1627) ;  /* 0x000000000048b947 */ /* 0x000fec0003800000 */
        /* <DEDUP_REMOVED lines=11> */
.L_x_1629:
[----:B------:R-:W-:-:S13]  /*93c0*/  ISETP.NE.AND P0, PT, R3, 0x1, PT ;  /* 0x000000010300780c */ /* 0x000fda0003f05270 */
[----:B------:R-:W0:Y:S02]  /*93d0*/  @P0 LDC.64 R4, c[0x0][0x9e8] ;  /* 0x00027a00ff040b82 */ /* 0x000e240000000a00 */
[----:B0-----:R-:W-:-:S05]  /*93e0*/  @P0 IMAD.HI.U32 R4, R0, R4, RZ ;  /* 0x0000000400040227 */ /* 0x001fca00078e00ff */
[----:B------:R-:W-:-:S07]  /*93f0*/  @P0 SHF.R.U32.HI R0, RZ, R5, R4 ;  /* 0x00000005ff000219 */ /* 0x000fce0000011604 */
.L_x_1630:
[----:B------:R-:W-:Y:S05]  /*9400*/  BSYNC B0 ;  /* 0x0000000000007941 */ /* 0x000fea0003800000 */
.L_x_1628:
[----:B------:R-:W-:-:S05]  /*9410*/  IMAD R5, R0, R3, R3 ;  /* 0x0000000300057224 */ /* 0x000fca00078e0203 */
[----:B------:R-:W-:-:S07]  /*9420*/  VIMNMX R2, R2, R5, PT ;  /* 0x0000000502027248 */ /* 0x000fce0003fe0100 */
.L_x_1627:
[----:B------:R-:W0:Y:S01]  /*9430*/  @P1 LDC R0, c[0x0][0x44c] ;  /* 0x00011300ff001b82 */ /* 0x000e220000000800 */
[----:B------:R-:W-:Y:S01]  /*9440*/  VIADD R2, R2, 0x3f ;  /* 0x0000003f02027836 */ /* 0x000fe20000000000 */
[----:B------:R-:W-:Y:S01]  /*9450*/  ULDC UR4, c[0x0][0x9dc] ;  /* 0x0002770000047ab9 */ /* 0x000fe20000000800 */
[----:B------:R-:W-:-:S03]  /*9460*/  IMAD.MOV.U32 R7, RZ, RZ, R36 ;  /* 0x000000ffff077224 */ /* 0x000fc600078e0024 */
[----:B------:R-:W-:Y:S02]  /*9470*/  SHF.R.S32.HI R5, RZ, 0x1f, R2 ;  /* 0x0000001fff057819 */ /* 0x000fe40000011402 */
[----:B------:R-:W1:Y:S02]  /*9480*/  @P1 LDC R9, c[0x0][0x450] ;  /* 0x00011400ff091b82 */ /* 0x000e640000000800 */
[----:B------:R-:W-:-:S04]  /*9490*/  LEA.HI R5, R5, R2, RZ, 0x6 ;  /* 0x0000000205057211 */ /* 0x000fc800078f30ff */
[----:B------:R-:W-:Y:S01]  /*94a0*/  SHF.R.S32.HI R5, RZ, 0x6, R5 ;  /* 0x00000006ff057819 */ /* 0x000fe20000011405 */
[----:B0-----:R-:W-:-:S05]  /*94b0*/  @P1 IMAD.HI.U32 R0, R36, R0, RZ ;  /* 0x0000000024001227 */ /* 0x001fca00078e00ff */
[----:B-1----:R-:W-:Y:S02]  /*94c0*/  @P1 SHF.R.U32.HI R7, RZ, R9, R0 ;  /* 0x00000009ff071219 */ /* 0x002fe40000011600 */
[----:B------:R-:W-:-:S03]  /*94d0*/  VIMNMX R9, R104, R5, PT ;  /* 0x0000000568097248 */ /* 0x000fc60003fe0100 */
        /* <DEDUP_REMOVED lines=13> */
.L_x_1633:
[----:B------:R-:W-:-:S13]  /*95b0*/  ISETP.NE.AND P0, PT, R3, 0x1, PT ;  /* 0x000000010300780c */ /* 0x000fda0003f05270 */
[----:B------:R-:W0:Y:S02]  /*95c0*/  @P0 LDC.64 R4, c[0x0][0x9e8] ;  /* 0x00027a00ff040b82 */ /* 0x000e240000000a00 */
[----:B0-----:R-:W-:-:S05]  /*95d0*/  @P0 IMAD.HI.U32 R4, R0, R4, RZ ;  /* 0x0000000400040227 */ /* 0x001fca00078e00ff */
[----:B------:R-:W-:-:S07]  /*95e0*/  @P0 SHF.R.U32.HI R0, RZ, R5, R4 ;  /* 0x00000005ff000219 */ /* 0x000fce0000011604 */
.L_x_1634:
[----:B------:R-:W-:Y:S05]  /*95f0*/  BSYNC B0 ;  /* 0x0000000000007941 */ /* 0x000fea0003800000 */
.L_x_1632:
[----:B------:R-:W-:-:S05]  /*9600*/  IMAD R3, R0, R3, RZ ;  /* 0x0000000300037224 */ /* 0x000fca00078e02ff */
[----:B------:R-:W-:-:S07]  /*9610*/  VIMNMX R2, R2, R3, !PT ;  /* 0x0000000302027248 */ /* 0x000fce0007fe0100 */
.L_x_1631:
[----:B------:R-:W-:Y:S01]  /*9620*/  SHF.R.S32.HI R3, RZ, 0x1f, R2 ;  /* 0x0000001fff037819 */ /* 0x000fe20000011402 */
[----:B------:R-:W-:Y:S01]  /*9630*/  BSSY B0, `(.L_x_1635) ;  /* 0x0000027000007945 */ /* 0x000fe20003800000 */
[----:B------:R-:W-:Y:S02]  /*9640*/  IMAD.MOV.U32 R204, RZ, RZ, RZ ;  /* 0x000000ffffcc7224 */ /* 0x000fe400078e00ff */
[----:B------:R-:W-:-:S04]  /*9650*/  LEA.HI R3, R3, R2, RZ, 0x6 ;  /* 0x0000000203037211 */ /* 0x000fc800078f30ff */
[----:B------:R-:W-:-:S04]  /*9660*/  SHF.R.S32.HI R3, RZ, 0x6, R3 ;  /* 0x00000006ff037819 */ /* 0x000fc80000011403 */
[----:B------:R-:W-:-:S04]  /*9670*/  VIMNMX R11, RZ, R3, !PT ;  /* 0x00000003ff0b7248 */ /* 0x000fc80007fe0100 */
[----:B------:R-:W-:-:S13]  /*9680*/  ISETP.GT.AND P0, PT, R9, R11, PT ;  /* 0x0000000b0900720c */ /* 0x000fda0003f04270 */
[----:B------:R-:W-:Y:S05]  /*9690*/  @!P0 BRA `(.L_x_1636) ;  /* 0x0000000000808947 */ /* 0x000fea0003800000 */
[----:B------:R-:W2:Y:S01]  /*96a0*/  LDL R0, [R1+0x4c] ;  /* 0x00004c0001007983 */ /* 0x000ea20000100800 */
[----:B------:R-:W-:Y:S01]  /*96b0*/  ULDC UR4, c[0x0][0x9f0] ;  /* 0x00027c0000047ab9 */ /* 0x000fe20000000800 */
[----:B--2---:R-:W-:-:S04]  /*96c0*/  ISETP.NE.AND P0, PT, R0, RZ, PT ;  /* 0x000000ff0000720c */ /* 0x004fc80003f05270 */
[----:B------:R-:W-:-:S04]  /*96d0*/  SEL R6, R0, UR4, P0 ;  /* 0x0000000400067c07 */ /* 0x000fc80008000000 */
[-C--:B------:R-:W-:Y:S02]  /*96e0*/  IABS R5, R6.reuse ;  /* 0x0000000600057213 */ /* 0x080fe40000000000 */
[----:B------:R-:W-:Y:S02]  /*96f0*/  IADD3 R0, R6, -0x1, R9 ;  /* 0xffffffff06007810 */ /* 0x000fe40007ffe009 */
[----:B------:R-:W0:Y:S01]  /*9700*/  I2F.RP R4, R5 ;  /* 0x0000000500047306 */ /* 0x000e220000209400 */
[----:B------:R-:W-:Y:S02]  /*9710*/  IABS R10, R6 ;  /* 0x00000006000a7213 */ /* 0x000fe40000000000 */
[----:B------:R-:W-:-:S05]  /*9720*/  IMAD.IADD R0, R0, 0x1, -R11 ;  /* 0x0000000100007824 */ /* 0x000fca00078e0a0b */
[----:B0-----:R-:W0:Y:S02]  /*9730*/  MUFU.RCP R4, R4 ;  /* 0x0000000400047308 */ /* 0x001e240000001000 */
[----:B0-----:R-:W-:Y:S02]  /*9740*/  VIADD R2, R4, 0xffffffe ;  /* 0x0ffffffe04027836 */ /* 0x001fe40000000000 */
[----:B------:R-:W-:-:S04]  /*9750*/  IMAD.MOV R4, RZ, RZ, -R10 ;  /* 0x000000ffff047224 */ /* 0x000fc800078e0a0a */
[----:B------:R0:W1:Y:S02]  /*9760*/  F2I.FTZ.U32.TRUNC.NTZ R3, R2 ;  /* 0x0000000200037305 */ /* 0x000064000021f000 */
[----:B0-----:R-:W-:Y:S02]  /*9770*/  IMAD.MOV.U32 R2, RZ, RZ, RZ ;  /* 0x000000ffff027224 */ /* 0x001fe400078e00ff */
[----:B-1----:R-:W-:-:S04]  /*9780*/  IMAD.MOV R8, RZ, RZ, -R3 ;  /* 0x000000ffff087224 */ /* 0x002fc800078e0a03 */
[----:B------:R-:W-:Y:S01]  /*9790*/  IMAD R7, R8, R5, RZ ;  /* 0x0000000508077224 */ /* 0x000fe200078e02ff */
[----:B------:R-:W-:Y:S02]  /*97a0*/  IABS R8, R0 ;  /* 0x0000000000087213 */ /* 0x000fe40000000000 */
[----:B------:R-:W-:Y:S01]  /*97b0*/  LOP3.LUT R0, R0, R6, RZ, 0x3c, !PT ;  /* 0x0000000600007212 */ /* 0x000fe200078e3cff */
[----:B------:R-:W-:-:S03]  /*97c0*/  IMAD.HI.U32 R3, R3, R7, R2 ;  /* 0x0000000703037227 */ /* 0x000fc600078e0002 */
[----:B------:R-:W-:Y:S01]  /*97d0*/  ISETP.GE.AND P2, PT, R0, RZ, PT ;  /* 0x000000ff0000720c */ /* 0x000fe20003f46270 */
        /* <DEDUP_REMOVED lines=11> */
[----:B------:R-:W-:-:S07]  /*9890*/  IMAD.MOV.U32 R204, RZ, RZ, R3 ;  /* 0x000000ffffcc7224 */ /* 0x000fce00078e0003 */
.L_x_1636:
[----:B------:R-:W-:Y:S05]  /*98a0*/  BSYNC B0 ;  /* 0x0000000000007941 */ /* 0x000fea0003800000 */
.L_x_1635:
        /* <DEDUP_REMOVED lines=67> */
[----:B--2---:R-:W-:-:S05]  /*9ce0*/  IMAD R0, R0, R204, R11 ;  /* 0x000000cc00007224 */ /* 0x004fca00078e020b */
[----:B------:R0:W-:Y:S01]  /*9cf0*/  STL [R1+0x38], R0 ;  /* 0x0000380001007387 */ /* 0x0001e20000100800 */
[----:B------:R-:W-:-:S04]  /*9d00*/  VIADDMNMX R204, R0, R204, R9, PT ;  /* 0x000000cc00cc7246 */ /* 0x000fc80003800109 */
[----:B------:R-:W-:-:S13]  /*9d10*/  ISETP.GT.AND P1, PT, R204, R0, PT ;  /* 0x00000000cc00720c */ /* 0x000fda0003f24270 */
[----:B0-----:R-:W-:Y:S05]  /*9d20*/  @!P1 BRA `(.L_x_1637) ;  /* 0x00000158006c9947 */ /* 0x001fea0003800000 */
[----:B------:R-:W0:Y:S01]  /*9d30*/  S2R R0, SR_TID.X ;  /* 0x0000000000007919 */ /* 0x000e220000002100 */
[----:B------:R-:W-:Y:S01]  /*9d40*/  BSSY B6, `(.L_x_1638) ;  /* 0x0000020000067945 */ /* 0x000fe20003800000 */
[----:B0-----:R-:W-:-:S05]  /*9d50*/  VIADD R0, R0, 0xffffff80 ;  /* 0xffffff8000007836 */ /* 0x001fca0000000000 */
[----:B------:R-:W-:-:S04]  /*9d60*/  SHF.R.S32.HI R3, RZ, 0x1f, R0 ;  /* 0x0000001fff037819 */ /* 0x000fc80000011400 */
[----:B------:R-:W-:-:S04]  /*9d70*/  LEA.HI R3, R3, R0, RZ, 0x7 ;  /* 0x0000000003037211 */ /* 0x000fc800078f38ff */
[----:B------:R-:W-:-:S06]  /*9d80*/  SHF.R.S32.HI R0, RZ, 0x7, R3 ;  /* 0x00000007ff007819 */ /* 0x000fcc0000011403 */
[----:B------:R-:W0:Y:S02]  /*9d90*/  SHFL.IDX PT, R0, R0, RZ, 0x1f ;  /* 0x00001fff00007589 */ /* 0x000e2400000e0000 */
[----:B0-----:R-:W-:-:S04]  /*9da0*/  LEA.HI R2, R0, R0, RZ, 0x1 ;  /* 0x0000000000027211 */ /* 0x001fc800078f08ff */
[----:B------:R-:W-:Y:S01]  /*9db0*/  LOP3.LUT R3, R2, 0x1e, RZ, 0xc0, !PT ;  /* 0x0000001e02037812 */ /* 0x000fe200078ec0ff */
[----:B------:R-:W-:-:S04]  /*9dc0*/  VIADD R2, R16, 0x10400 ;  /* 0x0001040010027836 */ /* 0x000fc80000000000 */
[----:B------:R-:W-:Y:S01]  /*9dd0*/  IMAD.IADD R3, R0, 0x1, -R3 ;  /* 0x0000000100037824 */ /* 0x000fe200078e0a03 */
[----:B------:R-:W-:-:S03]  /*9de0*/  LOP3.LUT P0, RZ, R2, 0x3ff, RZ, 0xc0, !PT ;  /* 0x000003ff02ff7812 */ /* 0x000fc6000780c0ff */
[----:B------:R-:W-:Y:S01]  /*9df0*/  IMAD R3, R3, 0x2000, R2 ;  /* 0x0000200003037824 */ /* 0x000fe200078e0202 */
[----:B------:R-:W-:-:S04]  /*9e00*/  P2R R24, PR, RZ, 0x1 ;  /* 0x00000001ff187803 */ /* 0x000fc80000000000 */
        /* <DEDUP_REMOVED lines=19> */
.L_x_1639:
[----:B------:R-:W-:Y:S05]  /*9f40*/  BSYNC B6 ;  /* 0x0000000000067941 */ /* 0x000fea0003800000 */
.L_x_1638:
[----:B------:R-:W-:Y:S02]  /*9f50*/  ULDC UR4, c[0x0][0x3f4] ;  /* 0x0000fd0000047ab9 */ /* 0x000fe40000000800 */
[----:B------:R-:W-:-:S13]  /*9f60*/  ISETP.LT.AND P0, PT, RZ, UR4, PT ;  /* 0x00000004ff007c0c */ /* 0x000fda000bf01270 */
[----:B------:R-:W-:Y:S05]  /*9f70*/  @P0 BRA `(.L_x_1640) ;  /* 0x0000000000400947 */ /* 0x000fea0003800000 */
[----:B------:R-:W2:Y:S02]  /*9f80*/  LDL R20, [R1+0x54] ;  /* 0x0000540001147983 */ /* 0x000ea40000100800 */
[----:B--2---:R-:W-:-:S04]  /*9f90*/  LEA.HI R0, R20, R20, RZ, 0x1 ;  /* 0x0000001414007211 */ /* 0x004fc800078f08ff */
        /* <DEDUP_REMOVED lines=8> */
.L_x_1643:
[----:B-1----:R1:W2:Y:S02]  /*a020*/  SYNCS.PHASECHK.TRANS64.TRYWAIT P0, [R16+URZ+0x30800], R3 ;  /* 0x03080003100075a7 */ /* 0x0022a4000800017f */
[----:B--2---:R-:W-:Y:S05]  /*a030*/  @!P0 NANOSLEEP.SYNCS 0x989680 ;  /* 0x009896800000895d */ /* 0x004fea0003900000 */
[----:B------:R-:W2:Y:S02]  /*a040*/  @!P0 SYNCS.PHASECHK.TRANS64 P0, [R16+URZ+0x30800], R3 ;  /* 0x03080003100085a7 */ /* 0x000ea4000800007f */
[----:B--2---:R-:W-:Y:S05]  /*a050*/  @!P0 BRA `(.L_x_1643) ;  /* 0xfffffffc00f08947 */ /* 0x004fea000383ffff */
.L_x_1642:
[----:B------:R-:W-:Y:S05]  /*a060*/  BSYNC B0 ;  /* 0x0000000000007941 */ /* 0x000fea0003800000 */
.L_x_1641:
[----:B------:R-:W-:Y:S05]  /*a070*/  BRA `(.L_x_1644) ;  /* 0x0000009c006c7947 */ /* 0x000fea0003800000 */
.L_x_1640:
[----:B------:R-:W-:Y:S01]  /*a080*/  ISETP.NE.AND P0, PT, R24, RZ, PT ;  /* 0x000000ff1800720c */ /* 0x000fe20003f05270 */
[----:B------:R-:W-:Y:S01]  /*a090*/  ULDC.64 UR4, c[0x0][0x3f8] ;  /* 0x0000fe0000047ab9 */ /* 0x000fe20000000a00 */
[----:B-----5:R-:W-:Y:S01]  /*a0a0*/  SHF.R.S32.HI R0, RZ, 0x1f, R101 ;  /* 0x0000001fff007819 */ /* 0x020fe20000011465 */
[----:B------:R-:W-:Y:S01]  /*a0b0*/  ULDC.64 UR6, c[0x0][0x408] ;  /* 0x0001020000067ab9 */ /* 0x000fe20000000a00 */
[----:B------:R-:W-:Y:S01]  /*a0c0*/  IMAD.WIDE.U32 R24, R101, UR4, RZ ;  /* 0x0000000465187c25 */ /* 0x000fe2000f8e00ff */
[----:B------:R-:W-:Y:S03]  /*a0d0*/  BSSY B6, `(.L_x_1645) ;  /* 0x0000019000067945 */ /* 0x000fe60003800000 */
[C---:B------:R-:W-:Y:S02]  /*a0e0*/  IMAD R4, R0.reuse, UR4, RZ ;  /* 0x0000000400047c24 */ /* 0x040fe4000f8e02ff */
[----:B------:R-:W-:-:S02]  /*a0f0*/  IMAD R0, R0, UR6, RZ ;  /* 0x0000000600007c24 */ /* 0x000fc4000f8e02ff */
[C---:B------:R-:W-:Y:S02]  /*a100*/  IMAD R33, R101.reuse, UR5, R4 ;  /* 0x0000000565217c24 */ /* 0x040fe4000f8e0204 */
[C---:B------:R-:W-:Y:S02]  /*a110*/  IMAD R29, R101.reuse, UR7, R0 ;  /* 0x00000007651d7c24 */ /* 0x040fe4000f8e0200 */
[----:B------:R-:W-:-:S04]  /*a120*/  IMAD.WIDE.U32 R26, R101, UR6, RZ ;  /* 0x00000006651a7c25 */ /* 0x000fc8000f8e00ff */
[----:B------:R-:W-:Y:S02]  /*a130*/  IMAD.IADD R33, R33, 0x1, R25 ;  /* 0x0000000121217824 */ /* 0x000fe400078e0219 */
[----:B------:R-:W-:Y:S01]  /*a140*/  IMAD.IADD R29, R29, 0x1, R27 ;  /* 0x000000011d1d7824 */ /* 0x000fe200078e021b */
        /* <DEDUP_REMOVED lines=17> */
.L_x_1646:
[----:B------:R-:W-:Y:S05]  /*a260*/  BSYNC B6 ;  /* 0x0000000000067941 */ /* 0x000fea0003800000 */
.L_x_1645:
[----:B------:R-:W2:Y:S01]  /*a270*/  LDL R95, [R1+0x14] ;  /* 0x00001400015f7983 */ /* 0x000ea20000100800 */
[----:B------:R-:W-:-:S03]  /*a280*/  ULDC.U8 UR4, c[0x0][0x410] ;  /* 0x0001040000047ab9 */ /* 0x000fc60000000000 */
[----:B------:R-:W3:Y:S01]  /*a290*/  LDL R20, [R1+0x44] ;  /* 0x0000440001147983 */ /* 0x000ee20000100800 */
[----:B------:R-:W-:Y:S01]  /*a2a0*/  ISETP.NE.AND P0, PT, RZ, UR4, PT ;  /* 0x00000004ff007c0c */ /* 0x000fe2000bf05270 */
[----:B------:R-:W-:Y:S01]  /*a2b0*/  BSSY B0, `(.L_x_1647) ;  /* 0x00009af000007945 */ /* 0x000fe20003800000 */
[----:B--2---:R-:W-:-:S04]  /*a2c0*/  IMAD.IADD R0, R23, 0x1, R95 ;  /* 0x0000000117007824 */ /* 0x004fc800078e025f */
[----:B---3--:R-:W-:-:S07]  /*a2d0*/  IMAD R3, R20, 0x20, R0 ;  /* 0x0000002014037824 */ /* 0x008fce00078e0200 */
[----:B------:R-:W-:Y:S05]  /*a2e0*/  @!P0 BRA `(.L_x_1648) ;  /* 0x0000004c00248947 */ /* 0x000fea0003800000 */
[----:B------:R-:W0:Y:S01]  /*a2f0*/  LDC R21, c[0x0][0x448] ;  /* 0x00011200ff157b82 */ /* 0x000e220000000800 */
[----:B------:R-:W-:Y:S01]  /*a300*/  ULDC.64 UR4, c[0x0][0x3f8] ;  /* 0x0000fe0000047ab9 */ /* 0x000fe20000000a00 */
[----:B------:R-:W-:Y:S01]  /*a310*/  ULDC.64 UR6, c[0x0][0x408] ;  /* 0x0001020000067ab9 */ /* 0x000fe20000000a00 */
[----:B------:R-:W-:Y:S01]  /*a320*/  IMAD.MOV.U32 R32, RZ, RZ, R24 ;  /* 0x000000ffff207224 */ /* 0x000fe200078e0018 */
[----:B0-----:R-:W-:-:S13]  /*a330*/  ISETP.NE.AND P0, PT, R21, 0x1, PT ;  /* 0x000000011500780c */ /* 0x001fda0003f05270 */
[----:B------:R-:W0:Y:S08]  /*a340*/  @P0 LDC R4, c[0x0][0x44c] ;  /* 0x00011300ff040b82 */ /* 0x000e300000000800 */
[----:B------:R-:W1:Y:S01]  /*a350*/  @P0 LDC R5, c[0x0][0x450] ;  /* 0x00011400ff050b82 */ /* 0x000e620000000800 */
[----:B0-----:R-:W-:-:S05]  /*a360*/  @P0 IMAD.HI.U32 R4, R3, R4, RZ ;  /* 0x0000000403040227 */ /* 0x001fca00078e00ff */
[----:B-1----:R-:W-:Y:S01]  /*a370*/  @P0 SHF.R.U32.HI R3, RZ, R5, R4 ;  /* 0x00000005ff030219 */ /* 0x002fe20000011604 */
[----:B------:R-:W-:Y:S02]  /*a380*/  IMAD.MOV.U32 R4, RZ, RZ, R26 ;  /* 0x000000ffff047224 */ /* 0x000fe400078e001a */
[----:B------:R-:W-:Y:S01]  /*a390*/  IMAD.MOV.U32 R5, RZ, RZ, R29 ;  /* 0x000000ffff057224 */ /* 0x000fe200078e001d */
[----:B------:R-:W-:Y:S01]  /*a3a0*/  SHF.R.S32.HI R6, RZ, 0x1f, R3 ;  /* 0x0000001fff067819 */ /* 0x000fe20000011403 */
[----:B------:R-:W-:-:S04]  /*a3b0*/  IMAD.WIDE.U32 R32, R3, UR4, R32 ;  /* 0x0000000403207c25 */ /* 0x000fc8000f8e0020 */
[C---:B------:R-:W-:Y:S02]  /*a3c0*/  IMAD R8, R6.reuse, UR4, RZ ;  /* 0x0000000406087c24 */ /* 0x040fe4000f8e02ff */
[----:B------:R-:W-:Y:S02]  /*a3d0*/  IMAD R6, R6, UR6, RZ ;  /* 0x0000000606067c24 */ /* 0x000fe4000f8e02ff */
[C---:B------:R-:W-:Y:S01]  /*a3e0*/  IMAD R7, R3.reuse, UR5, R8 ;  /* 0x0000000503077c24 */ /* 0x040fe2000f8e0208 */
[----:B------:R-:W-:Y:S01]  /*a3f0*/  ULDC.64 UR4, c[0x0][0x3e8] ;  /* 0x0000fa0000047ab9 */ /* 0x000fe20000000a00 */
[C---:B------:R-:W-:Y:S01]  /*a400*/  IMAD.WIDE.U32 R4, R3.reuse, UR6, R4 ;  /* 0x0000000603047c25 */ /* 0x040fe2000f8e0004 */
[----:B------:R-:W-:Y:S01]  /*a410*/  LEA R31, P0, R32, UR4, 0x1 ;  /* 0x00000004201f7c11 */ /* 0x000fe2000f8008ff */
[----:B------:R-:W-:Y:S02]  /*a420*/  UMOV UR4, 0xffffffff ;  /* 0xffffffff00047882 */ /* 0x000fe40000000000 */
[----:B------:R-:W-:Y:S01]  /*a430*/  IMAD R9, R3, UR7, R6 ;  /* 0x0000000703097c24 */ /* 0x000fe2000f8e0206 */
[----:B------:R-:W-:Y:S01]  /*a440*/  ULDC.64 UR6, c[0x0][0x400] ;  /* 0x0001000000067ab9 */ /* 0x000fe20000000a00 */
[----:B------:R-:W-:Y:S01]  /*a450*/  IMAD.IADD R3, R33, 0x1, R7 ;  /* 0x0000000121037824 */ /* 0x000fe200078e0207 */
[----:B------:R-:W-:Y:S01]  /*a460*/  LEA R30, P1, R4, UR6, 0x1 ;  /* 0x00000006041e7c11 */ /* 0x000fe2000f8208ff */
[----:B------:R-:W-:-:S03]  /*a470*/  IMAD.IADD R33, R5, 0x1, R9 ;  /* 0x0000000105217824 */ /* 0x000fc600078e0209 */
[----:B------:R-:W-:Y:S02]  /*a480*/  LEA.HI.X R32, R32, UR5, R3, 0x1, P0 ;  /* 0x0000000520207c11 */ /* 0x000fe400080f0c03 */
[----:B------:R-:W-:Y:S01]  /*a490*/  LEA.HI.X R33, R4, UR7, R33, 0x1, P1 ;  /* 0x0000000704217c11 */ /* 0x000fe200088f0c21 */
[----:B------:R-:W-:Y:S06]  /*a4a0*/  BRA.DIV UR4, `(.L_x_1649) ;  /* 0x0000024204587947 */ /* 0x000fec000b800000 */
[----:B------:R0:W1:Y:S04]  /*a4b0*/  SHFL.IDX PT, R9, R32, RZ, 0x181f ;  /* 0x00181fff20097589 */ /* 0x00006800000e0000 */
[----:B------:R0:W2:Y:S04]  /*a4c0*/  SHFL.IDX PT, R8, R31, RZ, 0x181f ;  /* 0x00181fff1f087589 */ /* 0x0000a800000e0000 */
[----:B------:R0:W3:Y:S04]  /*a4d0*/  SHFL.IDX PT, R26, R33, RZ, 0x181f ;  /* 0x00181fff211a7589 */ /* 0x0000e800000e0000 */
[----:B------:R0:W4:Y:S02]  /*a4e0*/  SHFL.IDX PT, R5, R30, RZ, 0x181f ;  /* 0x00181fff1e057589 */ /* 0x00012400000e0000 */
.L_x_2037:
[----:B------:R-:W-:Y:S01]  /*a4f0*/  IMAD R3, R220, R21, RZ ;  /* 0x00000015dc037224 */ /* 0x000fe200078e02ff */
        /* <DEDUP_REMOVED lines=8> */
[----:B------:R-:W-:Y:S02]  /*a580*/  CS2R R72, SRZ ;  /* 0x0000000000487805 */ /* 0x000fe4000001ff00 */
[----:B------:R-:W-:-:S03]  /*a590*/  CS2R R76, SRZ ;  /* 0x00000000004c7805 */ /* 0x000fc6000001ff00 */
[----:B------:R-:W-:Y:S05]  /*a5a0*/  @P0 BRA `(.L_x_1651) ;  /* 0x0000000000bc0947 */ /* 0x000fea0003800000 */
[----:B------:R-:W3:Y:S01]  /*a5b0*/  LDL R4, [R1+0x70] ;  /* 0x0000700001047983 */ /* 0x000ee20000100800 */
[----:B------:R-:W-:-:S03]  /*a5c0*/  ULDC UR4, c[0x0][0x3f4] ;  /* 0x0000fd0000047ab9 */ /* 0x000fc60000000800 */
[----:B------:R-:W3:Y:S04]  /*a5d0*/  LDL R6, [R1+0x74] ;  /* 0x0000740001067983 */ /* 0x000ee80000100800 */
[----:B------:R-:W3:Y:S01]  /*a5e0*/  LDL R29, [R1+0x6c] ;  /* 0x00006c00011d7983 */ /* 0x000ee20000100800 */
[----:B------:R-:W-:Y:S02]  /*a5f0*/  ISETP.GE.AND P2, PT, R234, UR4, PT ;  /* 0x00000004ea007c0c */ /* 0x000fe4000bf46270 */
[----:B------:R-:W-:Y:S02]  /*a600*/  ISETP.GE.AND P1, PT, R233, UR4, PT ;  /* 0x00000004e9007c0c */ /* 0x000fe4000bf26270 */
[----:B------:R-:W-:Y:S02]  /*a610*/  ISETP.GE.AND P0, PT, R235, UR4, PT ;  /* 0x00000004eb007c0c */ /* 0x000fe4000bf06270 */
[----:B------:R-:W-:-:S07]  /*a620*/  ISETP.GE.AND P3, PT, R200, UR4, PT ;  /* 0x00000004c8007c0c */ /* 0x000fce000bf66270 */
[----:B------:R-:W-:-:S05]  /*a630*/  @!P2 IMAD.SHL.U32 R12, R234, 0x2, RZ ;  /* 0x00000002ea0ca824 */ /* 0x000fca00078e00ff */
[-C--:B--2---:R-:W-:Y:S01]  /*a640*/  @!P2 IADD3 R14, P4, R8, R12.reuse, RZ ;  /* 0x0000000c080ea210 */ /* 0x084fe20007f9e0ff */
[----:B------:R-:W-:Y:S01]  /*a650*/  @!P0 IMAD.SHL.U32 R27, R235, 0x2, RZ ;  /* 0x00000002eb1b8824 */ /* 0x000fe200078e00ff */
[----:B----4-:R-:W-:Y:S01]  /*a660*/  @!P2 IADD3 R12, P6, R5, R12, RZ ;  /* 0x0000000c050ca210 */ /* 0x010fe20007fde0ff */
[----:B---3--:R-:W-:Y:S02]  /*a670*/  @!P3 IMAD.MOV.U32 R7, RZ, RZ, R26 ;  /* 0x000000ffff07b224 */ /* 0x008fe400078e001a */
[----:B-1----:R-:W-:Y:S01]  /*a680*/  @!P3 IMAD.WIDE R20, R200, 0x2, R8 ;  /* 0x00000002c814b825 */ /* 0x002fe200078e0208 */
        /* <DEDUP_REMOVED lines=8> */
[----:B------:R-:W-:Y:S02]  /*a710*/  ULDC.64 UR6, c[0x0][0x208] ;  /* 0x0000820000067ab9 */ /* 0x000fe40000000a00 */
[----:B------:R1:W5:Y:S01]  /*a720*/  @!P3 LD.E.64 R74, desc[UR6][R20.64] ;  /* 0x00000006144ab980 */ /* 0x000362000c101b00 */
[C---:B------:R-:W-:Y:S01]  /*a730*/  @!P1 SHF.L.U64.HI R28, R233.reuse, 0x1, R4 ;  /* 0x00000001e91c9819 */ /* 0x040fe20000010204 */
[----:B------:R-:W-:Y:S01]  /*a740*/  @!P1 IMAD.SHL.U32 R4, R233, 0x2, RZ ;  /* 0x00000002e9049824 */ /* 0x000fe200078e00ff */
[----:B------:R-:W-:Y:S01]  /*a750*/  @!P2 SHF.L.U64.HI R11, R234, 0x1, R6 ;  /* 0x00000001ea0ba819 */ /* 0x000fe20000010206 */
[----:B------:R-:W-:-:S03]  /*a760*/  @!P3 IMAD.MOV.U32 R6, RZ, RZ, R5 ;  /* 0x000000ffff06b224 */ /* 0x000fc600078e0005 */
[----:B------:R-:W-:Y:S01]  /*a770*/  @!P1 IADD3 R10, P5, R8, R4, RZ ;  /* 0x00000004080a9210 */ /* 0x000fe20007fbe0ff */
[----:B------:R-:W-:Y:S02]  /*a780*/  @!P2 IMAD.X R15, R9, 0x1, R11, P4 ;  /* 0x00000001090fa824 */ /* 0x000fe400020e060b */
[----:B------:R-:W-:-:S04]  /*a790*/  @!P3 IMAD.WIDE R24, R200, 0x2, R6 ;  /* 0x00000002c818b825 */ /* 0x000fc800078e0206 */
[----:B------:R-:W-:Y:S01]  /*a7a0*/  @!P2 IMAD.X R13, R26, 0x1, R11, P6 ;  /* 0x000000011a0da824 */ /* 0x000fe200030e060b */
[-C--:B------:R-:W-:Y:S01]  /*a7b0*/  @!P0 IADD3 R6, P6, R8, R27.reuse, RZ ;  /* 0x0000001b08068210 */ /* 0x080fe20007fde0ff */
[----:B------:R-:W-:Y:S01]  /*a7c0*/  @!P1 IMAD.X R11, R9, 0x1, R28, P5 ;  /* 0x00000001090b9824 */ /* 0x000fe200028e061c */
[----:B------:R-:W-:Y:S01]  /*a7d0*/  @!P0 IADD3 R8, P5, R5, R27, RZ ;  /* 0x0000001b05088210 */ /* 0x000fe20007fbe0ff */
[----:B------:R1:W5:Y:S01]  /*a7e0*/  @!P3 LD.E.64 R76, desc[UR6][R24.64] ;  /* 0x00000006184cb980 */ /* 0x000362000c101b00 */
[----:B------:R-:W-:Y:S02]  /*a7f0*/  @!P0 SHF.L.U64.HI R27, R235, 0x1, R29 ;  /* 0x00000001eb1b8819 */ /* 0x000fe4000001021d */
[----:B------:R-:W-:Y:S01]  /*a800*/  @!P1 IADD3 R4, P4, R5, R4, RZ ;  /* 0x0000000405049210 */ /* 0x000fe20007f9e0ff */
[----:B------:R1:W5:Y:S02]  /*a810*/  @!P2 LD.E.64 R70, desc[UR6][R14.64] ;  /* 0x000000060e46a980 */ /* 0x000364000c101b00 */
[----:B------:R-:W-:-:S02]  /*a820*/  @!P0 IMAD.X R7, R9, 0x1, R27, P6 ;  /* 0x0000000109078824 */ /* 0x000fc400030e061b */
[C---:B------:R-:W-:Y:S01]  /*a830*/  @!P1 IMAD.X R5, R26.reuse, 0x1, R28, P4 ;  /* 0x000000011a059824 */ /* 0x040fe200020e061c */
[----:B------:R1:W5:Y:S01]  /*a840*/  @!P2 LD.E.64 R72, desc[UR6][R12.64] ;  /* 0x000000060c48a980 */ /* 0x000362000c101b00 */
[----:B------:R-:W-:-:S03]  /*a850*/  @!P0 IMAD.X R9, R26, 0x1, R27, P5 ;  /* 0x000000011a098824 */ /* 0x000fc600028e061b */
[----:B------:R1:W5:Y:S04]  /*a860*/  @!P1 LD.E.64 R66, desc[UR6][R10.64] ;  /* 0x000000060a429980 */ /* 0x000368000c101b00 */
[----:B------:R1:W5:Y:S04]  /*a870*/  @!P1 LD.E.64 R68, desc[UR6][R4.64] ;  /* 0x0000000604449980 */ /* 0x000368000c101b00 */
[----:B------:R1:W5:Y:S04]  /*a880*/  @!P0 LD.E.64 R62, desc[UR6][R6.64] ;  /* 0x00000006063e8980 */ /* 0x000368000c101b00 */
[----:B------:R1:W5:Y:S02]  /*a890*/  @!P0 LD.E.64 R64, desc[UR6][R8.64] ;  /* 0x0000000608408980 */ /* 0x000364000c101b00 */
.L_x_1651:
[----:B------:R-:W-:Y:S05]  /*a8a0*/  BSYNC B1 ;  /* 0x0000000000017941 */ /* 0x000fea0003800000 */
.L_x_1650:
[----:B-1---5:R-:W-:Y:S01]  /*a8b0*/  IMAD.MOV.U32 R4, RZ, RZ, R62 ;  /* 0x000000ffff047224 */ /* 0x022fe200078e003e */
[----:B------:R-:W-:Y:S01]  /*a8c0*/  UMOV UR4, 0xffffffff ;  /* 0xffffffff00047882 */ /* 0x000fe20000000000 */
[----:B----4-:R-:W-:Y:S01]  /*a8d0*/  IMAD.MOV.U32 R5, RZ, RZ, R63 ;  /* 0x000000ffff057224 */ /* 0x010fe200078e003f */
[----:B------:R-:W-:Y:S01]  /*a8e0*/  CS2R R46, SRZ ;  /* 0x00000000002e7805 */ /* 0x000fe2000001ff00 */
[----:B------:R-:W-:Y:S01]  /*a8f0*/  IMAD.MOV.U32 R6, RZ, RZ, R66 ;  /* 0x000000ffff067224 */ /* 0x000fe200078e0042 */
[----:B------:R-:W-:Y:S01]  /*a900*/  PRMT R98, R98, 0x5410, R4 ;  /* 0x0000541062627816 */ /* 0x000fe20000000004 */
[----:B------:R-:W-:Y:S01]  /*a910*/  IMAD.MOV.U32 R7, RZ, RZ, R67 ;  /* 0x000000ffff077224 */ /* 0x000fe200078e0043 */
[----:B------:R-:W-:Y:S01]  /*a920*/  PRMT R99, R5, 0x7610, R99 ;  /* 0x0000761005637816 */ /* 0x000fe20000000063 */
[----:B------:R-:W-:Y:S02]  /*a930*/  IMAD.MOV.U32 R4, RZ, RZ, R70 ;  /* 0x000000ffff047224 */ /* 0x000fe400078e0046 */
[----:B------:R-:W-:Y:S01]  /*a940*/  IMAD.MOV.U32 R5, RZ, RZ, R71 ;  /* 0x000000ffff057224 */ /* 0x000fe200078e0047 */
[----:B------:R-:W-:Y:S01]  /*a950*/  PRMT R110, R6, 0x5410, R7 ;  /* 0x00005410066e7816 */ /* 0x000fe20000000007 */
[----:B------:R-:W-:-:S02]  /*a960*/  IMAD.MOV.U32 R6, RZ, RZ, R74 ;  /* 0x000000ffff067224 */ /* 0x000fc400078e004a */
        /* <DEDUP_REMOVED lines=10> */
[----:B------:R-:W-:-:S02]  /*aa10*/  IMAD.MOV.U32 R4, RZ, RZ, R72 ;  /* 0x000000ffff047224 */ /* 0x000fc400078e0048 */
[----:B------:R-:W-:Y:S01]  /*aa20*/  IMAD.MOV.U32 R5, RZ, RZ, R73 ;  /* 0x000000ffff057224 */ /* 0x000fe200078e0049 */
[----:B------:R-:W-:Y:S01]  /*aa30*/  PRMT R109, R6, 0x5410, R7 ;  /* 0x00005410066d7816 */ /* 0x000fe20000000007 */
[----:B------:R-:W-:Y:S02]  /*aa40*/  IMAD.MOV.U32 R6, RZ, RZ, R76 ;  /* 0x000000ffff067224 */ /* 0x000fe400078e004c */
[----:B------:R-:W-:Y:S01]  /*aa50*/  IMAD.MOV.U32 R7, RZ, RZ, R77 ;  /* 0x000000ffff077224 */ /* 0x000fe200078e004d */
[----:B------:R-:W-:Y:S02]  /*aa60*/  PRMT R113, R113, 0x5410, R5 ;  /* 0x0000541071717816 */ /* 0x000fe40000000005 */
[----:B------:R-:W-:Y:S02]  /*aa70*/  PRMT R112, R6, 0x5410, R4 ;  /* 0x0000541006707816 */ /* 0x000fe40000000004 */
[----:B------:R-:W-:Y:S01]  /*aa80*/  PRMT R94, R7, 0x7610, R94 ;  /* 0x00007610075e7816 */ /* 0x000fe2000000005e */
[----:B------:R-:W-:Y:S06]  /*aa90*/  BRA.DIV UR4, `(.L_x_1652) ;  /* 0x0000023e04507947 */ /* 0x000fec000b800000 */
[----:B------:R1:W4:Y:S04]  /*aaa0*/  SHFL.IDX PT, R9, R32, 0x1, 0x181f ;  /* 0x00381f0020097f89 */ /* 0x00032800000e0000 */
[----:B--2---:R1:W2:Y:S04]  /*aab0*/  SHFL.IDX PT, R8, R31, 0x1, 0x181f ;  /* 0x00381f001f087f89 */ /* 0x0042a800000e0000 */
[----:B---3--:R1:W3:Y:S04]  /*aac0*/  SHFL.IDX PT, R26, R33, 0x1, 0x181f ;  /* 0x00381f00211a7f89 */ /* 0x0082e800000e0000 */
[----:B------:R1:W0:Y:S02]  /*aad0*/  SHFL.IDX PT, R5, R30, 0x1, 0x181f ;  /* 0x00381f001e057f89 */ /* 0x00022400000e0000 */
.L_x_2043:
[----:B------:R-:W-:Y:S01]  /*aae0*/  VIADD R4, R0, 0x20 ;  /* 0x0000002000047836 */ /* 0x000fe20000000000 */
        /* <DEDUP_REMOVED lines=10> */
[----:B------:R-:W3:Y:S01]  /*ab90*/  LDL R7, [R1+0x74] ;  /* 0x0000740001077983 */ /* 0x000ee20000100800 */
[----:B------:R-:W-:-:S03]  /*aba0*/  ULDC UR4, c[0x0][0x3f4] ;  /* 0x0000fd0000047ab9 */ /* 0x000fc60000000800 */
[----:B------:R-:W3:Y:S04]  /*abb0*/  LDL R6, [R1+0x70] ;  /* 0x0000700001067983 */ /* 0x000ee80000100800 */
[----:B------:R-:W3:Y:S01]  /*abc0*/  LDL R29, [R1+0x6c] ;  /* 0x00006c00011d7983 */ /* 0x000ee20000100800 */
[----:B------:R-:W-:Y:S02]  /*abd0*/  ISETP.GE.AND P2, PT, R234, UR4, PT ;  /* 0x00000004ea007c0c */ /* 0x000fe4000bf46270 */
[----:B------:R-:W-:Y:S02]  /*abe0*/  CS2R R58, SRZ ;  /* 0x00000000003a7805 */ /* 0x000fe4000001ff00 */
[----:B------:R-:W-:Y:S02]  /*abf0*/  ISETP.GE.AND P1, PT, R233, UR4, PT ;  /* 0x00000004e9007c0c */ /* 0x000fe4000bf26270 */
[----:B------:R-:W-:-:S02]  /*ac00*/  CS2R R60, SRZ ;  /* 0x00000000003c7805 */ /* 0x000fc4000001ff00 */
[----:B------:R-:W-:Y:S01]  /*ac10*/  ISETP.GE.AND P0, PT, R235, UR4, PT ;  /* 0x00000004eb007c0c */ /* 0x000fe2000bf06270 */
[----:B------:R-:W-:Y:S01]  /*ac20*/  ULDC.64 UR6, c[0x0][0x208] ;  /* 0x0000820000067ab9 */ /* 0x000fe20000000a00 */
[----:B------:R-:W-:-:S03]  /*ac30*/  ISETP.GE.AND P3, PT, R200, UR4, PT ;  /* 0x00000004c8007c0c */ /* 0x000fc6000bf66270 */
[----:B------:R-:W-:-:S04]  /*ac40*/  @!P2 IMAD.SHL.U32 R12, R234, 0x2, RZ ;  /* 0x00000002ea0ca824 */ /* 0x000fc800078e00ff */
[----:B------:R-:W-:-:S04]  /*ac50*/  @!P1 IMAD.SHL.U32 R4, R233, 0x2, RZ ;  /* 0x00000002e9049824 */ /* 0x000fc800078e00ff */
[----:B------:R-:W-:Y:S01]  /*ac60*/  @!P0 IMAD.SHL.U32 R28, R235, 0x2, RZ ;  /* 0x00000002eb1c8824 */ /* 0x000fe200078e00ff */
[-C--:B--2---:R-:W-:Y:S01]  /*ac70*/  @!P2 IADD3 R14, P4, R8, R12.reuse, RZ ;  /* 0x0000000c080ea210 */ /* 0x084fe20007f9e0ff */
[----:B----4-:R-:W-:Y:S01]  /*ac80*/  @!P3 IMAD.WIDE R20, R200, 0x2, R8 ;  /* 0x00000002c814b825 */ /* 0x010fe200078e0208 */
[----:B0-----:R-:W-:Y:S02]  /*ac90*/  @!P2 IADD3 R12, P6, R5, R12, RZ ;  /* 0x0000000c050ca210 */ /* 0x001fe40007fde0ff */
[----:B------:R-:W-:Y:S02]  /*aca0*/  @!P1 IADD3 R10, P5, R8, R4, RZ ;  /* 0x00000004080a9210 */ /* 0x000fe40007fbe0ff */
[----:B------:R-:W-:Y:S02]  /*acb0*/  CS2R R54, SRZ ;  /* 0x0000000000367805 */ /* 0x000fe4000001ff00 */
[----:B------:R-:W-:Y:S02]  /*acc0*/  CS2R R56, SRZ ;  /* 0x0000000000387805 */ /* 0x000fe4000001ff00 */
[----:B------:R-:W-:-:S02]  /*acd0*/  CS2R R50, SRZ ;  /* 0x0000000000327805 */ /* 0x000fc4000001ff00 */
[----:B------:R-:W-:Y:S02]  /*ace0*/  CS2R R52, SRZ ;  /* 0x0000000000347805 */ /* 0x000fe4000001ff00 */
[----:B------:R-:W-:Y:S02]  /*acf0*/  CS2R R46, SRZ ;  /* 0x00000000002e7805 */ /* 0x000fe4000001ff00 */
[----:B------:R-:W-:Y:S01]  /*ad00*/  CS2R R48, SRZ ;  /* 0x0000000000307805 */ /* 0x000fe2000001ff00 */
[----:B------:R0:W5:Y:S01]  /*ad10*/  @!P3 LD.E.64 R58, desc[UR6][R20.64] ;  /* 0x00000006143ab980 */ /* 0x000162000c101b00 */
[----:B---3--:R-:W-:Y:S01]  /*ad20*/  @!P2 SHF.L.U64.HI R11, R234, 0x1, R7 ;  /* 0x00000001ea0ba819 */ /* 0x008fe20000010207 */
[----:B------:R-:W-:Y:S01]  /*ad30*/  @!P3 IMAD.MOV.U32 R7, RZ, RZ, R26 ;  /* 0x000000ffff07b224 */ /* 0x000fe200078e001a */
[----:B------:R-:W-:Y:S01]  /*ad40*/  @!P1 SHF.L.U64.HI R27, R233, 0x1, R6 ;  /* 0x00000001e91b9819 */ /* 0x000fe20000010206 */
[----:B------:R-:W-:Y:S02]  /*ad50*/  @!P3 IMAD.MOV.U32 R6, RZ, RZ, R5 ;  /* 0x000000ffff06b224 */ /* 0x000fe400078e0005 */
[----:B------:R-:W-:Y:S01]  /*ad60*/  @!P2 IMAD.X R15, R9, 0x1, R11, P4 ;  /* 0x00000001090fa824 */ /* 0x000fe200020e060b */
[----:B------:R-:W-:Y:S01]  /*ad70*/  @!P1 IADD3 R4, P4, R5, R4, RZ ;  /* 0x0000000405049210 */ /* 0x000fe20007f9e0ff */
[----:B------:R-:W-:-:S03]  /*ad80*/  @!P3 IMAD.WIDE R24, R200, 0x2, R6 ;  /* 0x00000002c818b825 */ /* 0x000fc600078e0206 */
[----:B------:R0:W5:Y:S01]  /*ad90*/  @!P2 LD.E.64 R54, desc[UR6][R14.64] ;  /* 0x000000060e36a980 */ /* 0x000162000c101b00 */
[----:B------:R-:W-:Y:S01]  /*ada0*/  @!P2 IMAD.X R13, R26, 0x1, R11, P6 ;  /* 0x000000011a0da824 */ /* 0x000fe200030e060b */
[-C--:B------:R-:W-:Y:S01]  /*adb0*/  @!P0 IADD3 R6, P6, R8, R28.reuse, RZ ;  /* 0x0000001c08068210 */ /* 0x080fe20007fde0ff */
[----:B------:R-:W-:Y:S01]  /*adc0*/  @!P1 IMAD.X R11, R9, 0x1, R27, P5 ;  /* 0x00000001090b9824 */ /* 0x000fe200028e061b */
[----:B------:R-:W-:Y:S01]  /*add0*/  @!P0 IADD3 R8, P5, R5, R28, RZ ;  /* 0x0000001c05088210 */ /* 0x000fe20007fbe0ff */
[----:B------:R0:W5:Y:S01]  /*ade0*/  @!P3 LD.E.64 R60, desc[UR6][R24.64] ;  /* 0x00000006183cb980 */ /* 0x000162000c101b00 */
[----:B------:R-:W-:Y:S01]  /*adf0*/  @!P0 SHF.L.U64.HI R28, R235, 0x1, R29 ;  /* 0x00000001eb1c8819 */ /* 0x000fe2000001021d */
[----:B------:R-:W-:Y:S02]  /*ae00*/  @!P1 IMAD.X R5, R26, 0x1, R27, P4 ;  /* 0x000000011a059824 */ /* 0x000fe400020e061b */
[----:B------:R0:W5:Y:S02]  /*ae10*/  @!P2 LD.E.64 R56, desc[UR6][R12.64] ;  /* 0x000000060c38a980 */ /* 0x000164000c101b00 */
[----:B------:R-:W-:-:S02]  /*ae20*/  @!P0 IMAD.X R7, R9, 0x1, R28, P6 ;  /* 0x0000000109078824 */ /* 0x000fc400030e061c */
[----:B------:R-:W-:Y:S01]  /*ae30*/  @!P0 IMAD.X R9, R26, 0x1, R28, P5 ;  /* 0x000000011a098824 */ /* 0x000fe200028e061c */
[----:B------:R0:W5:Y:S04]  /*ae40*/  @!P1 LD.E.64 R50, desc[UR6][R10.64] ;  /* 0x000000060a329980 */ /* 0x000168000c101b00 */
[----:B------:R0:W5:Y:S04]  /*ae50*/  @!P1 LD.E.64 R52, desc[UR6][R4.64] ;  /* 0x0000000604349980 */ /* 0x000168000c101b00 */
[----:B------:R0:W5:Y:S04]  /*ae60*/  @!P0 LD.E.64 R46, desc[UR6][R6.64] ;  /* 0x00000006062e8980 */ /* 0x000168000c101b00 */
[----:B------:R0:W5:Y:S02]  /*ae70*/  @!P0 LD.E.64 R48, desc[UR6][R8.64] ;  /* 0x0000000608308980 */ /* 0x000164000c101b00 */
.L_x_1654:
[----:B------:R-:W-:Y:S05]  /*ae80*/  BSYNC B1 ;  /* 0x0000000000017941 */ /* 0x000fea0003800000 */
.L_x_1653:
[----:B0----5:R-:W-:Y:S01]  /*ae90*/  IMAD.MOV.U32 R4, RZ, RZ, R46 ;  /* 0x000000ffff047224 */ /* 0x021fe200078e002e */
[----:B------:R-:W-:Y:S01]  /*aea0*/  UMOV UR4, 0xffffffff ;  /* 0xffffffff00047882 */ /* 0x000fe20000000000 */
[----:B------:R-:W-:Y:S02]  /*aeb0*/  IMAD.MOV.U32 R5, RZ, RZ, R47 ;  /* 0x000000ffff057224 */ /* 0x000fe400078e002f */
[----:B------:R-:W-:Y:S02]  /*aec0*/  IMAD.MOV.U32 R6, RZ, RZ, R50 ;  /* 0x000000ffff067224 */ /* 0x000fe400078e0032 */
        /* <DEDUP_REMOVED lines=11> */
[----:B------:R-:W-:Y:S01]  /*af80*/  PRMT R106, R6, 0x5410, R7 ;  /* 0x00005410066a7816 */ /* 0x000fe20000000007 */
        /* <DEDUP_REMOVED lines=9> */
[----:B------:R-:W-:-:S04]  /*b020*/  PRMT R104, R4, 0x5410, R5 ;  /* 0x0000541004687816 */ /* 0x000fc80000000005 */
[----:B------:R-:W-:Y:S01]  /*b030*/  PRMT R107, R6, 0x5410, R7 ;  /* 0x00005410066b7816 */ /* 0x000fe20000000007 */
[----:B------:R-:W-:Y:S06]  /*b040*/  BRA.DIV UR4, `(.L_x_1655) ;  /* 0x0000023a04587947 */ /* 0x000fec000b800000 */
[----:B----4-:R0:W4:Y:S04]  /*b050*/  SHFL.IDX PT, R9, R32, 0x2, 0x181f ;  /* 0x00581f0020097f89 */ /* 0x01012800000e0000 */
[----:B--2---:R0:W2:Y:S04]  /*b060*/  SHFL.IDX PT, R8, R31, 0x2, 0x181f ;  /* 0x00581f001f087f89 */ /* 0x0040a800000e0000 */
[----:B------:R0:W0:Y:S04]  /*b070*/  SHFL.IDX PT, R78, R33, 0x2, 0x181f ;  /* 0x00581f00214e7f89 */ /* 0x00002800000e0000 */
[----:B------:R0:W0:Y:S02]  /*b080*/  SHFL.IDX PT, R5, R30, 0x2, 0x181f ;  /* 0x00581f001e057f89 */ /* 0x00002400000e0000 */
.L_x_2049:
[----:B------:R-:W-:Y:S01]  /*b090*/  VIADD R4, R0, 0x40 ;  /* 0x0000004000047836 */ /* 0x000fe20000000000 */
[----:B------:R-:W-:Y:S01]  /*b0a0*/  BSSY B1, `(.L_x_1656) ;  /* 0x000003a000017945 */ /* 0x000fe20003800000 */
[----:B------:R-:W-:Y:S02]  /*b0b0*/  CS2R R28, SRZ ;  /* 0x00000000001c7805 */ /* 0x000fe4000001ff00 */
[----:B------:R-:W-:Y:S02]  /*b0c0*/  CS2R R34, SRZ ;  /* 0x0000000000227805 */ /* 0x000fe4000001ff00 */
[----:B------:R-:W-:Y:S02]  /*b0d0*/  CS2R R38, SRZ ;  /* 0x0000000000267805 */ /* 0x000fe4000001ff00 */
[----:B------:R-:W-:Y:S02]  /*b0e0*/  ISETP.GE.AND P0, PT, R4, R3, PT ;  /* 0x000000030400720c */ /* 0x000fe40003f06270 */
[----:B------:R-:W-:-:S02]  /*b0f0*/  CS2R R42, SRZ ;  /* 0x00000000002a7805 */ /* 0x000fc4000001ff00 */
[----:B---3--:R-:W-:Y:S02]  /*b100*/  CS2R R26, SRZ ;  /* 0x00000000001a7805 */ /* 0x008fe4000001ff00 */
        /* <DEDUP_REMOVED lines=38> */
[--C-:B------:R-:W-:Y:S01]  /*b370*/  @!P1 IMAD.X R11, R9, 0x1, R26.reuse, P5 ;  /* 0x00000001090b9824 */ /* 0x100fe200028e061a */
[----:B------:R-:W-:Y:S01]  /*b380*/  @!P0 IADD3 R8, P5, R5, R27, RZ ;  /* 0x0000001b05088210 */ /* 0x000fe20007fbe0ff */
[----:B------:R0:W5:Y:S01]  /*b390*/  @!P3 LD.E.64 R44, desc[UR6][R24.64] ;  /* 0x00000006182cb980 */ /* 0x000162000c101b00 */
[----:B------:R-:W-:Y:S01]  /*b3a0*/  @!P0 SHF.L.U64.HI R27, R235, 0x1, R79 ;  /* 0x00000001eb1b8819 */ /* 0x000fe2000001024f */
[----:B------:R-:W-:Y:S02]  /*b3b0*/  @!P1 IMAD.X R5, R78, 0x1, R26, P4 ;  /* 0x000000014e059824 */ /* 0x000fe400020e061a */
[----:B------:R0:W5:Y:S02]  /*b3c0*/  @!P2 LD.E.64 R40, desc[UR6][R12.64] ;  /* 0x000000060c28a980 */ /* 0x000164000c101b00 */
[----:B------:R-:W-:-:S02]  /*b3d0*/  @!P0 IMAD.X R7, R9, 0x1, R27, P6 ;  /* 0x0000000109078824 */ /* 0x000fc400030e061b */
[----:B------:R-:W-:Y:S01]  /*b3e0*/  @!P0 IMAD.X R9, R78, 0x1, R27, P5 ;  /* 0x000000014e098824 */ /* 0x000fe200028e061b */
[----:B------:R-:W-:Y:S01]  /*b3f0*/  CS2R R26, SRZ ;  /* 0x00000000001a7805 */ /* 0x000fe2000001ff00 */
[----:B------:R0:W5:Y:S04]  /*b400*/  @!P1 LD.E.64 R34, desc[UR6][R10.64] ;  /* 0x000000060a229980 */ /* 0x000168000c101b00 */
[----:B------:R0:W5:Y:S04]  /*b410*/  @!P1 LD.E.64 R36, desc[UR6][R4.64] ;  /* 0x0000000604249980 */ /* 0x000168000c101b00 */
[----:B------:R0:W5:Y:S04]  /*b420*/  @!P0 LD.E.64 R28, desc[UR6][R6.64] ;  /* 0x00000006061c8980 */ /* 0x000168000c101b00 */
[----:B------:R0:W5:Y:S02]  /*b430*/  @!P0 LD.E.64 R26, desc[UR6][R8.64] ;  /* 0x00000006081a8980 */ /* 0x000164000c101b00 */
.L_x_1657:
[----:B------:R-:W-:Y:S05]  /*b440*/  BSYNC B1 ;  /* 0x0000000000017941 */ /* 0x000fea0003800000 */
.L_x_1656:
[----:B0----5:R-:W-:Y:S01]  /*b450*/  IMAD.MOV.U32 R4, RZ, RZ, R28 ;  /* 0x000000ffff047224 */ /* 0x021fe200078e001c */
[----:B------:R-:W-:Y:S01]  /*b460*/  UMOV UR4, 0xffffffff ;  /* 0xffffffff00047882 */ /* 0x000fe20000000000 */
[----:B------:R-:W-:Y:S02]  /*b470*/  IMAD.MOV.U32 R5, RZ, RZ, R29 ;  /* 0x000000ffff057224 */ /* 0x000fe400078e001d */
[----:B------:R-:W-:Y:S02]  /*b480*/  IMAD.MOV.U32 R6, RZ, RZ, R34 ;  /* 0x000000ffff067224 */ /* 0x000fe400078e0022 */
        /* <DEDUP_REMOVED lines=20> */
[----:B------:R-:W-:-:S03]  /*b5d0*/  IMAD.MOV.U32 R7, RZ, RZ, R40 ;  /* 0x000000ffff077224 */ /* 0x000fc600078e0028 */
[----:B------:R-:W-:Y:S02]  /*b5e0*/  PRMT R102, R4, 0x7610, R102 ;  /* 0x0000761004667816 */ /* 0x000fe40000000066 */
[----:B------:R-:W-:Y:S02]  /*b5f0*/  CS2R R4, SRZ ;  /* 0x0000000000047805 */ /* 0x000fe4000001ff00 */
[----:B------:R-:W-:Y:S01]  /*b600*/  PRMT R90, R7, 0x5410, R6 ;  /* 0x00005410075a7816 */ /* 0x000fe20000000006 */
[----:B------:R-:W-:Y:S06]  /*b610*/  BRA.DIV UR4, `(.L_x_1658) ;  /* 0x0000023604587947 */ /* 0x000fec000b800000 */
[----:B------:R0:W3:Y:S04]  /*b620*/  SHFL.IDX PT, R79, R32, 0x3, 0x181f ;  /* 0x00781f00204f7f89 */ /* 0x0000e800000e0000 */
[----:B----4-:R0:W4:Y:S04]  /*b630*/  SHFL.IDX PT, R9, R31, 0x3, 0x181f ;  /* 0x00781f001f097f89 */ /* 0x01012800000e0000 */
[----:B------:R0:W0:Y:S04]  /*b640*/  SHFL.IDX PT, R80, R33, 0x3, 0x181f ;  /* 0x00781f0021507f89 */ /* 0x00002800000e0000 */
[----:B------:R0:W0:Y:S02]  /*b650*/  SHFL.IDX PT, R78, R30, 0x3, 0x181f ;  /* 0x00781f001e4e7f89 */ /* 0x00002400000e0000 */
.L_x_2055:
[----:B------:R-:W5:Y:S01]  /*b660*/  LDL R6, [R1+0x54] ;  /* 0x0000540001067983 */ /* 0x000f620000100800 */
[----:B------:R-:W-:Y:S01]  /*b670*/  VIADD R0, R0, 0x60 ;  /* 0x0000006000007836 */ /* 0x000fe20000000000 */
[----:B------:R-:W-:Y:S01]  /*b680*/  BSSY B1, `(.L_x_1659) ;  /* 0x000003f000017945 */ /* 0x000fe20003800000 */
[----:B------:R-:W-:Y:S02]  /*b690*/  CS2R R12, SRZ ;  /* 0x00000000000c7805 */ /* 0x000fe4000001ff00 */
[----:B------:R-:W-:Y:S02]  /*b6a0*/  CS2R R20, SRZ ;  /* 0x0000000000147805 */ /* 0x000fe4000001ff00 */
[----:B01----:R-:W-:Y:S02]  /*b6b0*/  CS2R R30, SRZ ;  /* 0x00000000001e7805 */ /* 0x003fe4000001ff00 */
[----:B------:R-:W-:Y:S02]  /*b6c0*/  ISETP.GE.AND P0, PT, R0, R3, PT ;  /* 0x000000030000720c */ /* 0x000fe40003f06270 */
[----:B------:R-:W-:-:S02]  /*b6d0*/  CS2R R14, SRZ ;  /* 0x00000000000e7805 */ /* 0x000fc4000001ff00 */
[----:B------:R-:W-:Y:S02]  /*b6e0*/  CS2R R24, SRZ ;  /* 0x0000000000187805 */ /* 0x000fe4000001ff00 */
[----:B------:R-:W-:Y:S02]  /*b6f0*/  CS2R R32, SRZ ;  /* 0x0000000000207805 */ /* 0x000fe4000001ff00 */
[----:B-----5:R-:W-:-:S04]  /*b700*/  LEA.HI R81, R6, R6, RZ, 0x1 ;  /* 0x0000000606517211 */ /* 0x020fc800078f08ff */
[----:B------:R-:W-:-:S05]  /*b710*/  LOP3.LUT R81, R81, 0xfffffffe, RZ, 0xc0, !PT ;  /* 0xfffffffe51517812 */ /* 0x000fca00078ec0ff */
[----:B------:R-:W-:Y:S01]  /*b720*/  IMAD.IADD R81, R6, 0x1, -R81 ;  /* 0x0000000106517824 */ /* 0x000fe200078e0a51 */
[----:B------:R-:W-:-:S04]  /*b730*/  CS2R R6, SRZ ;  /* 0x0000000000067805 */ /* 0x000fc8000001ff00 */
[----:B------:R-:W-:Y:S01]  /*b740*/  SHF.L.U32 R81, R81, 0x1f, RZ ;  /* 0x0000001f51517819 */ /* 0x000fe200000006ff */
[----:B------:R-:W-:Y:S06]  /*b750*/  @P0 BRA `(.L_x_1660) ;  /* 0x0000000000c40947 */ /* 0x000fec0003800000 */
[----:B--2---:R-:W2:Y:S01]  /*b760*/  LDL R8, [R1+0x70] ;  /* 0x0000700001087983 */ /* 0x004ea20000100800 */
[----:B------:R-:W-:-:S03]  /*b770*/  ULDC UR4, c[0x0][0x3f4] ;  /* 0x0000fd0000047ab9 */ /* 0x000fc60000000800 */
[----:B------:R-:W2:Y:S04]  /*b780*/  LDL R10, [R1+0x74] ;  /* 0x00007400010a7983 */ /* 0x000ea80000100800 */
[----:B------:R-:W2:Y:S01]  /*b790*/  LDL R86, [R1+0x6c] ;  /* 0x00006c0001567983 */ /* 0x000ea20000100800 */
[----:B------:R-:W-:Y:S02]  /*b7a0*/  ISETP.GE.AND P2, PT, R234, UR4, PT ;  /* 0x00000004ea007c0c */ /* 0x000fe4000bf46270 */
[----:B------:R-:W-:Y:S02]  /*b7b0*/  ISETP.GE.AND P1, PT, R233, UR4, PT ;  /* 0x00000004e9007c0c */ /* 0x000fe4000bf26270 */
[----:B------:R-:W-:Y:S02]  /*b7c0*/  ISETP.GE.AND P3, PT, R200, UR4, PT ;  /* 0x00000004c8007c0c */ /* 0x000fe4000bf66270 */
[----:B------:R-:W-:-:S07]  /*b7d0*/  ISETP.GE.AND P0, PT, R235, UR4, PT ;  /* 0x00000004eb007c0c */ /* 0x000fce000bf06270 */
[----:B------:R-:W-:Y:S01]  /*b7e0*/  @!P2 IMAD.SHL.U32 R6, R234, 0x2, RZ ;  /* 0x00000002ea06a824 */ /* 0x000fe200078e00ff */
[----:B------:R-:W-:-:S03]  /*b7f0*/  CS2R R32, SRZ ;  /* 0x0000000000207805 */ /* 0x000fc6000001ff00 */
[----:B------:R-:W-:Y:S01]  /*b800*/  @!P3 IMAD.MOV.U32 R11, RZ, RZ, R80 ;  /* 0x000000ffff0bb224 */ /* 0x000fe200078e0050 */
[-C--:B----4-:R-:W-:Y:S02]  /*b810*/  @!P2 IADD3 R12, P4, R9, R6.reuse, RZ ;  /* 0x00000006090ca210 */ /* 0x090fe40007f9e0ff */
[----:B------:R-:W-:Y:S01]  /*b820*/  @!P2 IADD3 R6, P6, R78, R6, RZ ;  /* 0x000000064e06a210 */ /* 0x000fe20007fde0ff */
[----:B------:R-:W-:Y:S01]  /*b830*/  @!P0 IMAD.SHL.U32 R24, R235, 0x2, RZ ;  /* 0x00000002eb188824 */ /* 0x000fe200078e00ff */
[----:B------:R-:W-:Y:S01]  /*b840*/  ULDC.64 UR6, c[0x0][0x208] ;  /* 0x0000820000067ab9 */ /* 0x000fe20000000a00 */
[----:B------:R-:W-:Y:S02]  /*b850*/  @!P3 IMAD.MOV.U32 R14, RZ, RZ, R9 ;  /* 0x000000ffff0eb224 */ /* 0x000fe400078e0009 */
[----:B---3--:R-:W-:Y:S01]  /*b860*/  @!P3 IMAD.MOV.U32 R15, RZ, RZ, R79 ;  /* 0x000000ffff0fb224 */ /* 0x008fe200078e004f */
[----:B------:R-:W-:Y:S01]  /*b870*/  CS2R R30, SRZ ;  /* 0x00000000001e7805 */ /* 0x000fe2000001ff00 */
[----:B------:R-:W-:-:S05]  /*b880*/  @!P3 IMAD.WIDE R14, R200, 0x2, R14 ;  /* 0x00000002c80eb825 */ /* 0x000fca00078e020e */
[----:B------:R0:W5:Y:S02]  /*b890*/  @!P3 LD.E.64 R30, desc[UR6][R14.64] ;  /* 0x000000060e1eb980 */ /* 0x000164000c101b00 */
[----:B0-----:R-:W-:Y:S02]  /*b8a0*/  CS2R R14, SRZ ;  /* 0x00000000000e7805 */ /* 0x001fe4000001ff00 */
[C---:B--2---:R-:W-:Y:S01]  /*b8b0*/  @!P1 SHF.L.U64.HI R0, R233.reuse, 0x1, R8 ;  /* 0x00000001e9009819 */ /* 0x044fe20000010208 */
[----:B------:R-:W-:Y:S01]  /*b8c0*/  @!P1 IMAD.SHL.U32 R8, R233, 0x2, RZ ;  /* 0x00000002e9089824 */ /* 0x000fe200078e00ff */
[----:B------:R-:W-:Y:S01]  /*b8d0*/  @!P2 SHF.L.U64.HI R5, R234, 0x1, R10 ;  /* 0x00000001ea05a819 */ /* 0x000fe2000001020a */
[----:B------:R-:W-:-:S03]  /*b8e0*/  @!P3 IMAD.MOV.U32 R10, RZ, RZ, R78 ;  /* 0x000000ffff0ab224 */ /* 0x000fc600078e004e */
[----:B------:R-:W-:Y:S01]  /*b8f0*/  @!P1 IADD3 R4, P5, R9, R8, RZ ;  /* 0x0000000809049210 */ /* 0x000fe20007fbe0ff */
[----:B------:R-:W-:-:S04]  /*b900*/  @!P3 IMAD.WIDE R20, R200, 0x2, R10 ;  /* 0x00000002c814b825 */ /* 0x000fc800078e020a */
[--C-:B------:R-:W-:Y:S01]  /*b910*/  @!P2 IMAD.X R13, R79, 0x1, R5.reuse, P4 ;  /* 0x000000014f0da824 */ /* 0x100fe200020e0605 */
[----:B------:R-:W-:Y:S01]  /*b920*/  @!P1 IADD3 R8, P4, R78, R8, RZ ;  /* 0x000000084e089210 */ /* 0x000fe20007f9e0ff */
[----:B------:R-:W-:Y:S01]  /*b930*/  @!P2 IMAD.X R7, R80, 0x1, R5, P6 ;  /* 0x000000015007a824 */ /* 0x000fe200030e0605 */
[-C--:B------:R-:W-:Y:S01]  /*b940*/  @!P0 IADD3 R10, P6, R9, R24.reuse, RZ ;  /* 0x00000018090a8210 */ /* 0x080fe20007fde0ff */
[----:B------:R-:W-:Y:S01]  /*b950*/  @!P1 IMAD.X R5, R79, 0x1, R0, P5 ;  /* 0x000000014f059824 */ /* 0x000fe200028e0600 */
[----:B------:R-:W-:Y:S01]  /*b960*/  @!P0 IADD3 R78, P5, R78, R24, RZ ;  /* 0x000000184e4e8210 */ /* 0x000fe20007fbe0ff */
[----:B------:R0:W5:Y:S01]  /*b970*/  @!P3 LD.E.64 R32, desc[UR6][R20.64] ;  /* 0x000000061420b980 */ /* 0x000162000c101b00 */
[----:B------:R-:W-:Y:S02]  /*b980*/  @!P0 SHF.L.U64.HI R24, R235, 0x1, R86 ;  /* 0x00000001eb188819 */ /* 0x000fe40000010256 */
[----:B0-----:R-:W-:-:S03]  /*b990*/  CS2R R20, SRZ ;  /* 0x0000000000147805 */ /* 0x001fc6000001ff00 */
[--C-:B------:R-:W-:Y:S02]  /*b9a0*/  @!P0 IMAD.X R11, R79, 0x1, R24.reuse, P6 ;  /* 0x000000014f0b8824 */ /* 0x100fe400030e0618 */
[C---:B------:R-:W-:Y:S01]  /*b9b0*/  @!P0 IMAD.X R79, R80.reuse, 0x1, R24, P5 ;  /* 0x00000001504f8824 */ /* 0x040fe200028e0618 */
[----:B------:R-:W-:Y:S01]  /*b9c0*/  CS2R R24, SRZ ;  /* 0x0000000000187805 */ /* 0x000fe2000001ff00 */
[----:B------:R0:W5:Y:S01]  /*b9d0*/  @!P2 LD.E.64 R20, desc[UR6][R12.64] ;  /* 0x000000060c14a980 */ /* 0x000162000c101b00 */
[----:B------:R-:W-:-:S04]  /*b9e0*/  @!P1 IMAD.X R9, R80, 0x1, R0, P4 ;  /* 0x0000000150099824 */ /* 0x000fc800020e0600 */
[----:B------:R1:W5:Y:S04]  /*b9f0*/  @!P2 LD.E.64 R24, desc[UR6][R6.64] ;  /* 0x000000060618a980 */ /* 0x000368000c101b00 */
[----:B------:R-:W5:Y:S01]  /*ba00*/  @!P1 LD.E.64 R14, desc[UR6][R8.64] ;  /* 0x00000006080e9980 */ /* 0x000f62000c101b00 */
[----:B0-----:R-:W-:Y:S02]  /*ba10*/  CS2R R12, SRZ ;  /* 0x00000000000c7805 */ /* 0x001fe4000001ff00 */
[----:B-1----:R-:W-:-:S04]  /*ba20*/  CS2R R6, SRZ ;  /* 0x0000000000067805 */ /* 0x002fc8000001ff00 */
[----:B------:R0:W5:Y:S04]  /*ba30*/  @!P1 LD.E.64 R12, desc[UR6][R4.64] ;  /* 0x00000006040c9980 */ /* 0x000168000c101b00 */
[----:B------:R1:W5:Y:S01]  /*ba40*/  @!P0 LD.E.64 R6, desc[UR6][R78.64] ;  /* 0x000000064e068980 */ /* 0x000362000c101b00 */
[----:B0-----:R-:W-:-:S06]  /*ba50*/  CS2R R4, SRZ ;  /* 0x0000000000047805 */ /* 0x001fcc000001ff00 */
[----:B------:R1:W5:Y:S02]  /*ba60*/  @!P0 LD.E.64 R4, desc[UR6][R10.64] ;  /* 0x000000060a048980 */ /* 0x000364000c101b00 */
.L_x_1660:
[----:B------:R-:W-:Y:S05]  /*ba70*/  BSYNC B1 ;  /* 0x0000000000017941 */ /* 0x000fea0003800000 */
.L_x_1659:
[----:B------:R-:W0:Y:S01]  /*ba80*/  SYNCS.PHASECHK.TRANS64.TRYWAIT P0, [R16+URZ+0x30800], R81 ;  /* 0x03080051100075a7 */ /* 0x000e22000800017f */
[----:B--2--5:R-:W-:Y:S01]  /*ba90*/  IMAD.MOV.U32 R8, RZ, RZ, R12 ;  /* 0x000000ffff087224 */ /* 0x024fe200078e000c */
[----:B------:R-:W-:Y:S01]  /*baa0*/  BSSY B1, `(.L_x_1661) ;  /* 0x0000018000017945 */ /* 0x000fe20003800000 */
[----:B------:R-:W-:Y:S02]  /*bab0*/  IMAD.MOV.U32 R0, RZ, RZ, R13 ;  /* 0x000000ffff007224 */ /* 0x000fe400078e000d */
[----:B-1----:R-:W-:Y:S02]  /*bac0*/  IMAD.MOV.U32 R10, RZ, RZ, R4 ;  /* 0x000000ffff0a7224 */ /* 0x002fe400078e0004 */
[----:B----4-:R-:W-:Y:S01]  /*bad0*/  IMAD.MOV.U32 R9, RZ, RZ, R5 ;  /* 0x000000ffff097224 */ /* 0x010fe200078e0005 */
[----:B------:R-:W-:Y:S01]  /*bae0*/  PRMT R80, R8, 0x5410, R0 ;  /* 0x0000541008507816 */ /* 0x000fe20000000000 */
[----:B------:R-:W-:Y:S02]  /*baf0*/  IMAD.MOV.U32 R8, RZ, RZ, R30 ;  /* 0x000000ffff087224 */ /* 0x000fe400078e001e */
[----:B------:R-:W-:Y:S01]  /*bb00*/  IMAD.MOV.U32 R0, RZ, RZ, R31 ;  /* 0x000000ffff007224 */ /* 0x000fe200078e001f */
[----:B---3--:R-:W-:Y:S01]  /*bb10*/  PRMT R79, R9, 0x5410, R10 ;  /* 0x00005410094f7816 */ /* 0x008fe2000000000a */
        /* <DEDUP_REMOVED lines=11> */
[----:B------:R-:W-:Y:S02]  /*bbd0*/  PRMT R78, R9, 0x5410, R10 ;  /* 0x00005410094e7816 */ /* 0x000fe4000000000a */
[----:B------:R-:W-:Y:S02]  /*bbe0*/  PRMT R102, R102, 0x5410, R0 ;  /* 0x0000541066667816 */ /* 0x000fe40000000000 */
[----:B------:R-:W-:Y:S02]  /*bbf0*/  PRMT R93, R8, 0x7610, R93 ;  /* 0x00007610085d7816 */ /* 0x000fe4000000005d */
[----:B------:R-:W-:Y:S01]  /*bc00*/  VIADDMNMX R0, R3, -R95, 0x80, PT ;  /* 0x0000008003007446 */ /* 0x000fe2000380095f */
[----:B0-----:R-:W-:Y:S06]  /*bc10*/  @!P0 BRA `(.L_x_1662) ;  /* 0x00000230004c8947 */ /* 0x001fec0003800000 */
.L_x_2056:
[----:B------:R-:W-:Y:S05]  /*bc20*/  BSYNC B1 ;  /* 0x0000000000017941 */ /* 0x000fea0003800000 */
.L_x_1661:
[----:B------:R-:W-:Y:S01]  /*bc30*/  ISETP.GE.AND P0, PT, R23, R0, PT ;  /* 0x000000001700720c */ /* 0x000fe20003f06270 */
[----:B------:R-:W-:Y:S01]  /*bc40*/  IMAD.MOV.U32 R3, RZ, RZ, R32 ;  /* 0x000000ffff037224 */ /* 0x000fe200078e0020 */
[----:B------:R-:W-:Y:S01]  /*bc50*/  BSSY B1, `(.L_x_1663) ;  /* 0x00000cc000017945 */ /* 0x000fe20003800000 */
[----:B------:R-:W-:-:S05]  /*bc60*/  IMAD.MOV.U32 R8, RZ, RZ, R33 ;  /* 0x000000ffff087224 */ /* 0x000fca00078e0021 */
[----:B------:R-:W-:-:S05]  /*bc70*/  PRMT R108, R3, 0x5410, R8 ;  /* 0x00005410036c7816 */ /* 0x000fca0000000008 */
        /* <DEDUP_REMOVED lines=9> */
[----:B-----5:R-:W1:Y:S01]  /*bd10*/  LDS.128 R8, [R115] ;  /* 0x0000000073087984 */ /* 0x020e620000000c00 */
[----:B------:R-:W-:Y:S02]  /*bd20*/  SHF.R.U32.HI R3, RZ, 0x10, R75 ;  /* 0x00000010ff037819 */ /* 0x000fe4000001164b */
[----:B0-----:R-:W-:Y:S02]  /*bd30*/  SHF.R.U32.HI R81, RZ, 0x10, R77 ;  /* 0x00000010ff517819 */ /* 0x001fe4000001164d */
[----:B------:R-:W-:Y:S02]  /*bd40*/  PRMT R3, R91, 0x5410, R3 ;  /* 0x000054105b037816 */ /* 0x000fe40000000003 */
[----:B------:R-:W-:Y:S02]  /*bd50*/  PRMT R81, R94, 0x5410, R81 ;  /* 0x000054105e517816 */ /* 0x000fe40000000051 */
[----:B------:R-:W-:Y:S01]  /*bd60*/  SHF.R.U64 R74, R74, 0x10, R75 ;  /* 0x000000104a4a7819 */ /* 0x000fe2000000124b */
[----:B------:R-:W-:Y:S01]  /*bd70*/  IMAD.U32 R94, R3, 0x10000, RZ ;  /* 0x00010000035e7824 */ /* 0x000fe200078e00ff */
[----:B------:R-:W-:Y:S01]  /*bd80*/  SHF.R.U64 R75, R76, 0x10, R77 ;  /* 0x000000104c4b7819 */ /* 0x000fe2000000124d */
[----:B------:R-:W-:Y:S01]  /*bd90*/  IMAD.U32 R91, R81, 0x10000, RZ ;  /* 0x00010000515b7824 */ /* 0x000fe200078e00ff */
[----:B------:R-:W-:-:S02]  /*bda0*/  LOP3.LUT R76, R3, 0xffff0000, RZ, 0xc0, !PT ;  /* 0xffff0000034c7812 */ /* 0x000fc400078ec0ff */
[----:B------:R-:W-:Y:S02]  /*bdb0*/  LOP3.LUT R3, R81, 0xffff0000, RZ, 0xc0, !PT ;  /* 0xffff000051037812 */ /* 0x000fe400078ec0ff */
[----:B------:R-:W-:Y:S02]  /*bdc0*/  PRMT R75, R112, 0x5410, R75 ;  /* 0x00005410704b7816 */ /* 0x000fe4000000004b */
[----:B------:R-:W-:Y:S02]  /*bdd0*/  PRMT R74, R114, 0x5432, R74 ;  /* 0x00005432724a7816 */ /* 0x000fe4000000004a */
[C---:B-1----:R-:W-:Y:S01]  /*bde0*/  LOP3.LUT R77, R11.reuse, 0xffff0000, RZ, 0xc0, !PT ;  /* 0xffff00000b4d7812 */ /* 0x042fe200078ec0ff */
[----:B------:R-:W-:Y:S01]  /*bdf0*/  IMAD.U32 R81, R11, 0x10000, RZ ;  /* 0x000100000b517824 */ /* 0x000fe200078e00ff */
[C---:B------:R-:W-:Y:S01]  /*be00*/  LOP3.LUT R96, R10.reuse, 0xffff0000, RZ, 0xc0, !PT ;  /* 0xffff00000a607812 */ /* 0x040fe200078ec0ff */
[----:B------:R-:W-:Y:S02]  /*be10*/  IMAD.U32 R10, R10, 0x10000, RZ ;  /* 0x000100000a0a7824 */ /* 0x000fe400078e00ff */
[C---:B------:R-:W-:Y:S01]  /*be20*/  FMUL.FTZ R11, R77.reuse, R3 ;  /* 0x000000034d0b7220 */ /* 0x040fe20000410000 */
[----:B------:R-:W-:Y:S01]  /*be30*/  FMUL.FTZ R77, R77, R76 ;  /* 0x0000004c4d4d7220 */ /* 0x000fe20000410000 */
[C---:B------:R-:W-:Y:S01]  /*be40*/  FMUL.FTZ R95, R96.reuse, R91 ;  /* 0x0000005b605f7220 */ /* 0x040fe20000410000 */
[----:B------:R-:W-:Y:S01]  /*be50*/  FMUL.FTZ R96, R96, R94 ;  /* 0x0000005e60607220 */ /* 0x000fe20000410000 */
[C---:B------:R-:W-:Y:S01]  /*be60*/  FFMA.FTZ R11, R81.reuse, R76, -R11 ;  /* 0x0000004c510b7223 */ /* 0x040fe2000001080b */
[----:B------:R-:W-:Y:S01]  /*be70*/  FFMA.FTZ R3, R81, R3, R77 ;  /* 0x0000000351037223 */ /* 0x000fe2000001004d */
[----:B------:R-:W-:Y:S01]  /*be80*/  FFMA.FTZ R95, R10, R94, -R95 ;  /* 0x0000005e0a5f7223 */ /* 0x000fe2000001085f */
        /* <DEDUP_REMOVED lines=8> */
[----:B------:R-:W-:Y:S01]  /*bf10*/  FMUL.FTZ R81, R81, R91 ;  /* 0x0000005b51517220 */ /* 0x000fe20000410000 */
[----:B------:R-:W-:Y:S02]  /*bf20*/  F2FP.BF16.F32.PACK_AB R10, R10, R95 ;  /* 0x0000005f0a0a723e */ /* 0x000fe400000010ff */
[C---:B------:R-:W-:Y:S01]  /*bf30*/  FFMA.FTZ R8, R76.reuse, R91, -R8 ;  /* 0x0000005b4c087223 */ /* 0x040fe20000010808 */
[----:B------:R-:W-:Y:S01]  /*bf40*/  FFMA.FTZ R81, R76, R77, R81 ;  /* 0x0000004d4c517223 */ /* 0x000fe20000010051 */
[C---:B------:R-:W-:Y:S01]  /*bf50*/  LOP3.LUT R76, R9.reuse, 0xffff0000, RZ, 0xc0, !PT ;  /* 0xffff0000094c7812 */ /* 0x040fe200078ec0ff */
[----:B------:R-:W-:Y:S01]  /*bf60*/  IMAD.U32 R9, R9, 0x10000, RZ ;  /* 0x0001000009097824 */ /* 0x000fe200078e00ff */
[----:B------:R-:W-:Y:S02]  /*bf70*/  F2FP.BF16.F32.PACK_AB R11, R3, R11 ;  /* 0x0000000b030b723e */ /* 0x000fe400000010ff */
[----:B------:R-:W-:Y:S01]  /*bf80*/  F2FP.BF16.F32.PACK_AB R8, R81, R8 ;  /* 0x000000085108723e */ /* 0x000fe200000010ff */
[C---:B------:R-:W-:Y:S01]  /*bf90*/  FMUL.FTZ R77, R76.reuse, R75 ;  /* 0x0000004b4c4d7220 */ /* 0x040fe20000410000 */
[----:B------:R-:W-:-:S03]  /*bfa0*/  FMUL.FTZ R76, R76, R74 ;  /* 0x0000004a4c4c7220 */ /* 0x000fc60000410000 */
[C---:B------:R-:W-:Y:S01]  /*bfb0*/  FFMA.FTZ R74, R9.reuse, R74, -R77 ;  /* 0x0000004a094a7223 */ /* 0x040fe2000001084d */
[----:B------:R-:W-:-:S05]  /*bfc0*/  FFMA.FTZ R9, R9, R75, R76 ;  /* 0x0000004b09097223 */ /* 0x000fca000001004c */
[----:B------:R-:W-:-:S05]  /*bfd0*/  F2FP.BF16.F32.PACK_AB R9, R9, R74 ;  /* 0x0000004a0909723e */ /* 0x000fca00000010ff */
[----:B------:R1:W-:Y:S02]  /*bfe0*/  STS.128 [R115], R8 ;  /* 0x0000000873007388 */ /* 0x0003e40000000c00 */
.L_x_1666:
[----:B------:R-:W-:Y:S05]  /*bff0*/  BSYNC B2 ;  /* 0x0000000000027941 */ /* 0x000fea0003800000 */
.L_x_1665:
[----:B------:R-:W-:Y:S04]  /*c000*/  BSSY B2, `(.L_x_1667) ;  /* 0x0000030000027945 */ /* 0x000fe80003800000 */
[----:B------:R-:W-:Y:S05]  /*c010*/  @P1 BRA `(.L_x_1668) ;  /* 0x0000000000b81947 */ /* 0x000fea0003800000 */
[----:B-1---5:R-:W0:Y:S01]  /*c020*/  LDS.128 R8, [R115+0x4000] ;  /* 0x0040000073087984 */ /* 0x022e220000000c00 */
[----:B------:R-:W-:Y:S02]  /*c030*/  SHF.R.U32.HI R74, RZ, 0x10, R73 ;  /* 0x00000010ff4a7819 */ /* 0x000fe40000011649 */
[----:B------:R-:W-:Y:S02]  /*c040*/  SHF.R.U32.HI R3, RZ, 0x10, R71 ;  /* 0x00000010ff037819 */ /* 0x000fe40000011647 */
[----:B------:R-:W-:Y:S02]  /*c050*/  PRMT R74, R113, 0x5432, R74 ;  /* 0x00005432714a7816 */ /* 0x000fe4000000004a */
[----:B------:R-:W-:Y:S02]  /*c060*/  PRMT R3, R111, 0x5410, R3 ;  /* 0x000054106f037816 */ /* 0x000fe40000000003 */
[----:B------:R-:W-:Y:S01]  /*c070*/  SHF.R.U64 R70, R70, 0x10, R71 ;  /* 0x0000001046467819 */ /* 0x000fe20000001247 */
[C---:B------:R-:W-:Y:S01]  /*c080*/  IMAD.U32 R75, R74.reuse, 0x10000, RZ ;  /* 0x000100004a4b7824 */ /* 0x040fe200078e00ff */
[----:B------:R-:W-:Y:S01]  /*c090*/  LOP3.LUT R74, R74, 0xffff0000, RZ, 0xc0, !PT ;  /* 0xffff00004a4a7812 */ /* 0x000fe200078ec0ff */
[C---:B------:R-:W-:Y:S01]  /*c0a0*/  IMAD.U32 R76, R3.reuse, 0x10000, RZ ;  /* 0x00010000034c7824 */ /* 0x040fe200078e00ff */
[----:B------:R-:W-:-:S02]  /*c0b0*/  LOP3.LUT R71, R3, 0xffff0000, RZ, 0xc0, !PT ;  /* 0xffff000003477812 */ /* 0x000fc400078ec0ff */
[----:B------:R-:W-:Y:S02]  /*c0c0*/  SHF.R.U64 R72, R72, 0x10, R73 ;  /* 0x0000001048487819 */ /* 0x000fe40000001249 */
[----:B------:R-:W-:Y:S02]  /*c0d0*/  PRMT R3, R111, 0x5432, R70 ;  /* 0x000054326f037816 */ /* 0x000fe40000000046 */
[----:B------:R-:W-:Y:S02]  /*c0e0*/  PRMT R70, R112, 0x5432, R72 ;  /* 0x0000543270467816 */ /* 0x000fe40000000048 */
[C---:B0-----:R-:W-:Y:S01]  /*c0f0*/  LOP3.LUT R81, R10.reuse, 0xffff0000, RZ, 0xc0, !PT ;  /* 0xffff00000a517812 */ /* 0x041fe200078ec0ff */
[----:B------:R-:W-:Y:S01]  /*c100*/  IMAD.U32 R10, R10, 0x10000, RZ ;  /* 0x000100000a0a7824 */ /* 0x000fe200078e00ff */
[----:B------:R-:W-:Y:S01]  /*c110*/  LOP3.LUT R72, R8, 0xffff0000, RZ, 0xc0, !PT ;  /* 0xffff000008487812 */ /* 0x000fe200078ec0ff */
[----:B------:R-:W-:Y:S02]  /*c120*/  IMAD.U32 R73, R11, 0x10000, RZ ;  /* 0x000100000b497824 */ /* 0x000fe400078e00ff */
[C---:B------:R-:W-:Y:S01]  /*c130*/  FMUL.FTZ R77, R81.reuse, R75 ;  /* 0x0000004b514d7220 */ /* 0x040fe20000410000 */
[----:B------:R-:W-:-:S03]  /*c140*/  FMUL.FTZ R81, R81, R76 ;  /* 0x0000004c51517220 */ /* 0x000fc60000410000 */
[C---:B------:R-:W-:Y:S01]  /*c150*/  FFMA.FTZ R77, R10.reuse, R76, -R77 ;  /* 0x0000004c0a4d7223 */ /* 0x040fe2000001084d */
[----:B------:R-:W-:Y:S01]  /*c160*/  FFMA.FTZ R10, R10, R75, R81 ;  /* 0x0000004b0a0a7223 */ /* 0x000fe20000010051 */
[----:B------:R-:W-:-:S04]  /*c170*/  LOP3.LUT R75, R11, 0xffff0000, RZ, 0xc0, !PT ;  /* 0xffff00000b4b7812 */ /* 0x000fc800078ec0ff */
[----:B------:R-:W-:Y:S01]  /*c180*/  F2FP.BF16.F32.PACK_AB R10, R10, R77 ;  /* 0x0000004d0a0a723e */ /* 0x000fe200000010ff */
[C---:B------:R-:W-:Y:S01]  /*c190*/  FMUL.FTZ R11, R75.reuse, R74 ;  /* 0x0000004a4b0b7220 */ /* 0x040fe20000410000 */
[----:B------:R-:W-:-:S03]  /*c1a0*/  FMUL.FTZ R75, R75, R71 ;  /* 0x000000474b4b7220 */ /* 0x000fc60000410000 */
[C---:B------:R-:W-:Y:S01]  /*c1b0*/  FFMA.FTZ R11, R73.reuse, R71, -R11 ;  /* 0x00000047490b7223 */ /* 0x040fe2000001080b */
[----:B------:R-:W-:Y:S01]  /*c1c0*/  FFMA.FTZ R74, R73, R74, R75 ;  /* 0x0000004a494a7223 */ /* 0x000fe2000001004b */
[----:B------:R-:W-:Y:S02]  /*c1d0*/  IMAD.U32 R73, R8, 0x10000, RZ ;  /* 0x0001000008497824 */ /* 0x000fe400078e00ff */
[C---:B------:R-:W-:Y:S01]  /*c1e0*/  IMAD.U32 R8, R70.reuse, 0x10000, RZ ;  /* 0x0001000046087824 */ /* 0x040fe200078e00ff */
[----:B------:R-:W-:Y:S01]  /*c1f0*/  LOP3.LUT R70, R70, 0xffff0000, RZ, 0xc0, !PT ;  /* 0xffff000046467812 */ /* 0x000fe200078ec0ff */
[C---:B------:R-:W-:Y:S01]  /*c200*/  IMAD.U32 R71, R9.reuse, 0x10000, RZ ;  /* 0x0001000009477824 */ /* 0x040fe200078e00ff */
[----:B------:R-:W-:Y:S01]  /*c210*/  LOP3.LUT R9, R9, 0xffff0000, RZ, 0xc0, !PT ;  /* 0xffff000009097812 */ /* 0x000fe200078ec0ff */
[C---:B------:R-:W-:Y:S02]  /*c220*/  IMAD.U32 R75, R3.reuse, 0x10000, RZ ;  /* 0x00010000034b7824 */ /* 0x040fe400078e00ff */
[C---:B------:R-:W-:Y:S01]  /*c230*/  FMUL.FTZ R76, R72.reuse, R8 ;  /* 0x00000008484c7220 */ /* 0x040fe20000410000 */
[----:B------:R-:W-:Y:S01]  /*c240*/  LOP3.LUT R3, R3, 0xffff0000, RZ, 0xc0, !PT ;  /* 0xffff000003037812 */ /* 0x000fe200078ec0ff */
[----:B------:R-:W-:-:S02]  /*c250*/  FMUL.FTZ R72, R72, R75 ;  /* 0x0000004b48487220 */ /* 0x000fc40000410000 */
[----:B------:R-:W-:Y:S01]  /*c260*/  FFMA.FTZ R76, R73, R75, -R76 ;  /* 0x0000004b494c7223 */ /* 0x000fe2000001084c */
[C---:B------:R-:W-:Y:S01]  /*c270*/  FMUL.FTZ R75, R9.reuse, R70 ;  /* 0x00000046094b7220 */ /* 0x040fe20000410000 */
[----:B------:R-:W-:Y:S01]  /*c280*/  FMUL.FTZ R9, R9, R3 ;  /* 0x0000000309097220 */ /* 0x000fe20000410000 */
[----:B------:R-:W-:Y:S01]  /*c290*/  FFMA.FTZ R8, R73, R8, R72 ;  /* 0x0000000849087223 */ /* 0x000fe20000010048 */
[----:B------:R-:W-:Y:S01]  /*c2a0*/  F2FP.BF16.F32.PACK_AB R11, R74, R11 ;  /* 0x0000000b4a0b723e */ /* 0x000fe200000010ff */
[C---:B------:R-:W-:Y:S01]  /*c2b0*/  FFMA.FTZ R75, R71.reuse, R3, -R75 ;  /* 0x00000003474b7223 */ /* 0x040fe2000001084b */
[----:B------:R-:W-:Y:S02]  /*c2c0*/  FFMA.FTZ R9, R71, R70, R9 ;  /* 0x0000004647097223 */ /* 0x000fe40000010009 */
[----:B------:R-:W-:-:S03]  /*c2d0*/  F2FP.BF16.F32.PACK_AB R8, R8, R76 ;  /* 0x0000004c0808723e */ /* 0x000fc600000010ff */
[----:B------:R-:W-:-:S05]  /*c2e0*/  F2FP.BF16.F32.PACK_AB R9, R9, R75 ;  /* 0x0000004b0909723e */ /* 0x000fca00000010ff */
[----:B------:R2:W-:Y:S02]  /*c2f0*/  STS.128 [R115+0x4000], R8 ;  /* 0x0040000873007388 */ /* 0x0005e40000000c00 */
.L_x_1668:
[----:B------:R-:W-:Y:S05]  /*c300*/  BSYNC B2 ;  /* 0x0000000000027941 */ /* 0x000fea0003800000 */
.L_x_1667:
[----:B------:R-:W-:Y:S04]  /*c310*/  BSSY B2, `(.L_x_1669) ;  /* 0x0000030000027945 */ /* 0x000fe80003800000 */
[----:B------:R-:W-:Y:S05]  /*c320*/  @P2 BRA `(.L_x_1670) ;  /* 0x0000000000b82947 */ /* 0x000fea0003800000 */
[----:B-12--5:R-:W1:Y:S01]  /*c330*/  LDS.128 R8, [R115+0x8000] ;  /* 0x0080000073087984 */ /* 0x026e620000000c00 */
[--C-:B------:R-:W-:Y:S02]  /*c340*/  SHF.R.U64 R3, R66, 0x10, R67.reuse ;  /* 0x0000001042037819 */ /* 0x100fe40000001243 */
[----:B------:R-:W-:Y:S02]  /*c350*/  SHF.R.U32.HI R66, RZ, 0x10, R67 ;  /* 0x00000010ff427819 */ /* 0x000fe40000011643 */
[--C-:B------:R-:W-:Y:S02]  /*c360*/  SHF.R.U64 R67, R68, 0x10, R69.reuse ;  /* 0x0000001044437819 */ /* 0x100fe40000001245 */
[----:B------:R-:W-:Y:S02]  /*c370*/  SHF.R.U32.HI R68, RZ, 0x10, R69 ;  /* 0x00000010ff447819 */ /* 0x000fe40000011645 */
[----:B------:R-:W-:Y:S02]  /*c380*/  PRMT R66, R110, 0x5432, R66 ;  /* 0x000054326e427816 */ /* 0x000fe40000000042 */
[----:B------:R-:W-:-:S02]  /*c390*/  PRMT R68, R109, 0x5432, R68 ;  /* 0x000054326d447816 */ /* 0x000fc40000000044 */
[----:B------:R-:W-:Y:S02]  /*c3a0*/  PRMT R69, R110, 0x5410, R3 ;  /* 0x000054106e457816 */ /* 0x000fe40000000003 */
[----:B------:R-:W-:Y:S01]  /*c3b0*/  LOP3.LUT R75, R66, 0xffff0000, RZ, 0xc0, !PT ;  /* 0xffff0000424b7812 */ /* 0x000fe200078ec0ff */
[C---:B------:R-:W-:Y:S01]  /*c3c0*/  IMAD.U32 R74, R68.reuse, 0x10000, RZ ;  /* 0x00010000444a7824 */ /* 0x040fe200078e00ff */
[----:B------:R-:W-:Y:S02]  /*c3d0*/  PRMT R67, R109, 0x5410, R67 ;  /* 0x000054106d437816 */ /* 0x000fe40000000043 */
[----:B------:R-:W-:Y:S02]  /*c3e0*/  LOP3.LUT R68, R68, 0xffff0000, RZ, 0xc0, !PT ;  /* 0xffff000044447812 */ /* 0x000fe400078ec0ff */
[----:B-1----:R-:W-:Y:S01]  /*c3f0*/  LOP3.LUT R70, R10, 0xffff0000, RZ, 0xc0, !PT ;  /* 0xffff00000a467812 */ /* 0x002fe200078ec0ff */
[C---:B------:R-:W-:Y:S01]  /*c400*/  IMAD.U32 R73, R8.reuse, 0x10000, RZ ;  /* 0x0001000008497824 */ /* 0x040fe200078e00ff */
[----:B------:R-:W-:Y:S01]  /*c410*/  LOP3.LUT R71, R8, 0xffff0000, RZ, 0xc0, !PT ;  /* 0xffff000008477812 */ /* 0x000fe200078ec0ff */
[----:B------:R-:W-:-:S02]  /*c420*/  IMAD.U32 R8, R66, 0x10000, RZ ;  /* 0x0001000042087824 */ /* 0x000fc400078e00ff */
[----:B------:R-:W-:Y:S02]  /*c430*/  IMAD.U32 R3, R10, 0x10000, RZ ;  /* 0x000100000a037824 */ /* 0x000fe400078e00ff */
[C---:B------:R-:W-:Y:S01]  /*c440*/  FMUL.FTZ R66, R70.reuse, R74 ;  /* 0x0000004a46427220 */ /* 0x040fe20000410000 */
[C---:B------:R-:W-:Y:S01]  /*c450*/  IMAD.U32 R10, R11.reuse, 0x10000, RZ ;  /* 0x000100000b0a7824 */ /* 0x040fe200078e00ff */
[----:B------:R-:W-:Y:S01]  /*c460*/  LOP3.LUT R11, R11, 0xffff0000, RZ, 0xc0, !PT ;  /* 0xffff00000b0b7812 */ /* 0x000fe200078ec0ff */
[-C--:B------:R-:W-:Y:S01]  /*c470*/  FMUL.FTZ R70, R70, R8.reuse ;  /* 0x0000000846467220 */ /* 0x080fe20000410000 */
[----:B------:R-:W-:Y:S01]  /*c480*/  FFMA.FTZ R66, R3, R8, -R66 ;  /* 0x0000000803427223 */ /* 0x000fe20000010842 */
[C---:B------:R-:W-:Y:S01]  /*c490*/  IMAD.U32 R72, R9.reuse, 0x10000, RZ ;  /* 0x0001000009487824 */ /* 0x040fe200078e00ff */
[----:B------:R-:W-:Y:S01]  /*c4a0*/  LOP3.LUT R9, R9, 0xffff0000, RZ, 0xc0, !PT ;  /* 0xffff000009097812 */ /* 0x000fe200078ec0ff */
[----:B------:R-:W-:Y:S01]  /*c4b0*/  FFMA.FTZ R70, R3, R74, R70 ;  /* 0x0000004a03467223 */ /* 0x000fe20000010046 */
[----:B------:R-:W-:Y:S01]  /*c4c0*/  FMUL.FTZ R76, R11, R68 ;  /* 0x000000440b4c7220 */ /* 0x000fe20000410000 */
[----:B------:R-:W-:-:S02]  /*c4d0*/  IMAD.U32 R3, R67, 0x10000, RZ ;  /* 0x0001000043037824 */ /* 0x000fc400078e00ff */
[-C--:B------:R-:W-:Y:S01]  /*c4e0*/  FMUL.FTZ R11, R11, R75.reuse ;  /* 0x0000004b0b0b7220 */ /* 0x080fe20000410000 */
[----:B------:R-:W-:Y:S01]  /*c4f0*/  IMAD.U32 R8, R69, 0x10000, RZ ;  /* 0x0001000045087824 */ /* 0x000fe200078e00ff */
[----:B------:R-:W-:Y:S01]  /*c500*/  LOP3.LUT R67, R67, 0xffff0000, RZ, 0xc0, !PT ;  /* 0xffff000043437812 */ /* 0x000fe200078ec0ff */
[C---:B------:R-:W-:Y:S01]  /*c510*/  FFMA.FTZ R76, R10.reuse, R75, -R76 ;  /* 0x0000004b0a4c7223 */ /* 0x040fe2000001084c */
[----:B------:R-:W-:Y:S01]  /*c520*/  LOP3.LUT R69, R69, 0xffff0000, RZ, 0xc0, !PT ;  /* 0xffff000045457812 */ /* 0x000fe200078ec0ff */
[----:B------:R-:W-:Y:S01]  /*c530*/  FFMA.FTZ R11, R10, R68, R11 ;  /* 0x000000440a0b7223 */ /* 0x000fe2000001000b */
[----:B------:R-:W-:Y:S01]  /*c540*/  FMUL.FTZ R10, R71, R3 ;  /* 0x00000003470a7220 */ /* 0x000fe20000410000 */
[----:B------:R-:W-:Y:S01]  /*c550*/  FMUL.FTZ R68, R9, R67 ;  /* 0x0000004309447220 */ /* 0x000fe20000410000 */
        /* <DEDUP_REMOVED lines=8> */
[----:B------:R-:W-:Y:S02]  /*c5e0*/  F2FP.BF16.F32.PACK_AB R8, R71, R8 ;  /* 0x000000084708723e */ /* 0x000fe400000010ff */
[----:B------:R-:W-:-:S05]  /*c5f0*/  F2FP.BF16.F32.PACK_AB R9, R9, R68 ;  /* 0x000000440909723e */ /* 0x000fca00000010ff */
[----:B------:R3:W-:Y:S02]  /*c600*/  STS.128 [R115+0x8000], R8 ;  /* 0x0080000873007388 */ /* 0x0007e40000000c00 */
.L_x_1670:
[----:B------:R-:W-:Y:S05]  /*c610*/  BSYNC B2 ;  /* 0x0000000000027941 */ /* 0x000fea0003800000 */
.L_x_1669:
[----:B------:R-:W-:Y:S05]  /*c620*/  @P3 BRA `(.L_x_1664) ;  /* 0x0000000000b83947 */ /* 0x000fea0003800000 */
[----:B-123-5:R-:W1:Y:S01]  /*c630*/  LDS.128 R8, [R115+0xc000] ;  /* 0x00c0000073087984 */ /* 0x02ee620000000c00 */
        /* <DEDUP_REMOVED lines=9> */
[----:B------:R-:W-:Y:S02]  /*c6d0*/  LOP3.LUT R64, R64, 0xffff0000, RZ, 0xc0, !PT ;  /* 0xffff000040407812 */ /* 0x000fe400078ec0ff */
[----:B------:R-:W-:Y:S02]  /*c6e0*/  PRMT R3, R98, 0x5432, R3 ;  /* 0x0000543262037816 */ /* 0x000fe40000000003 */
[----:B-1----:R-:W-:Y:S01]  /*c6f0*/  LOP3.LUT R65, R10, 0xffff0000, RZ, 0xc0, !PT ;  /* 0xffff00000a417812 */ /* 0x002fe200078ec0ff */
[C---:B------:R-:W-:Y:S01]  /*c700*/  IMAD.U32 R68, R8.reuse, 0x10000, RZ ;  /* 0x0001000008447824 */ /* 0x040fe200078e00ff */
[----:B------:R-:W-:Y:S01]  /*c710*/  LOP3.LUT R66, R8, 0xffff0000, RZ, 0xc0, !PT ;  /* 0xffff000008427812 */ /* 0x000fe200078ec0ff */
[----:B------:R-:W-:-:S02]  /*c720*/  IMAD.U32 R8, R62, 0x10000, RZ ;  /* 0x000100003e087824 */ /* 0x000fc400078e00ff */
[----:B------:R-:W-:Y:S02]  /*c730*/  IMAD.U32 R63, R10, 0x10000, RZ ;  /* 0x000100000a3f7824 */ /* 0x000fe400078e00ff */
[-C--:B------:R-:W-:Y:S01]  /*c740*/  FMUL.FTZ R62, R65, R69.reuse ;  /* 0x00000045413e7220 */ /* 0x080fe20000410000 */
[C---:B------:R-:W-:Y:S01]  /*c750*/  IMAD.U32 R10, R11.reuse, 0x10000, RZ ;  /* 0x000100000b0a7824 */ /* 0x040fe200078e00ff */
[----:B------:R-:W-:Y:S01]  /*c760*/  LOP3.LUT R11, R11, 0xffff0000, RZ, 0xc0, !PT ;  /* 0xffff00000b0b7812 */ /* 0x000fe200078ec0ff */
[-C--:B------:R-:W-:Y:S01]  /*c770*/  FMUL.FTZ R65, R65, R8.reuse ;  /* 0x0000000841417220 */ /* 0x080fe20000410000 */
[----:B------:R-:W-:Y:S01]  /*c780*/  FFMA.FTZ R62, R63, R8, -R62 ;  /* 0x000000083f3e7223 */ /* 0x000fe2000001083e */
[C---:B------:R-:W-:Y:S01]  /*c790*/  IMAD.U32 R67, R9.reuse, 0x10000, RZ ;  /* 0x0001000009437824 */ /* 0x040fe200078e00ff */
[----:B------:R-:W-:Y:S01]  /*c7a0*/  LOP3.LUT R9, R9, 0xffff0000, RZ, 0xc0, !PT ;  /* 0xffff000009097812 */ /* 0x000fe200078ec0ff */
[----:B------:R-:W-:Y:S01]  /*c7b0*/  FMUL.FTZ R71, R11, R64 ;  /* 0x000000400b477220 */ /* 0x000fe20000410000 */
[----:B------:R-:W-:Y:S01]  /*c7c0*/  FFMA.FTZ R65, R63, R69, R65 ;  /* 0x000000453f417223 */ /* 0x000fe20000010041 */
[----:B------:R-:W-:-:S02]  /*c7d0*/  IMAD.U32 R8, R99, 0x10000, RZ ;  /* 0x0001000063087824 */ /* 0x000fc400078e00ff */
[-C--:B------:R-:W-:Y:S01]  /*c7e0*/  FMUL.FTZ R11, R11, R70.reuse ;  /* 0x000000460b0b7220 */ /* 0x080fe20000410000 */
[----:B------:R-:W-:Y:S01]  /*c7f0*/  IMAD.U32 R63, R3, 0x10000, RZ ;  /* 0x00010000033f7824 */ /* 0x000fe200078e00ff */
[----:B------:R-:W-:Y:S01]  /*c800*/  LOP3.LUT R99, R99, 0xffff0000, RZ, 0xc0, !PT ;  /* 0xffff000063637812 */ /* 0x000fe200078ec0ff */
[C---:B------:R-:W-:Y:S01]  /*c810*/  FFMA.FTZ R71, R10.reuse, R70, -R71 ;  /* 0x000000460a477223 */ /* 0x040fe20000010847 */
[----:B------:R-:W-:Y:S01]  /*c820*/  LOP3.LUT R3, R3, 0xffff0000, RZ, 0xc0, !PT ;  /* 0xffff000003037812 */ /* 0x000fe200078ec0ff */
[----:B------:R-:W-:Y:S01]  /*c830*/  FFMA.FTZ R11, R10, R64, R11 ;  /* 0x000000400a0b7223 */ /* 0x000fe2000001000b */
[CC--:B------:R-:W-:Y:S01]  /*c840*/  FMUL.FTZ R10, R66.reuse, R8.reuse ;  /* 0x00000008420a7220 */ /* 0x0c0fe20000410000 */
[C---:B------:R-:W-:Y:S01]  /*c850*/  FMUL.FTZ R64, R9.reuse, R99 ;  /* 0x0000006309407220 */ /* 0x040fe20000410000 */
[----:B------:R-:W-:Y:S01]  /*c860*/  FMUL.FTZ R66, R66, R63 ;  /* 0x0000003f42427220 */ /* 0x000fe20000410000 */
[----:B------:R-:W-:Y:S01]  /*c870*/  FMUL.FTZ R9, R9, R3 ;  /* 0x0000000309097220 */ /* 0x000fe20000410000 */
        /* <DEDUP_REMOVED lines=9> */
.L_x_1664:
[----:B------:R-:W-:Y:S05]  /*c910*/  BSYNC B1 ;  /* 0x0000000000017941 */ /* 0x000fea0003800000 */
.L_x_1663:
[----:B------:R-:W-:Y:S01]  /*c920*/  VIADD R3, R23, 0x20 ;  /* 0x0000002017037836 */ /* 0x000fe20000000000 */
[----:B------:R-:W-:Y:S04]  /*c930*/  BSSY B1, `(.L_x_1671) ;  /* 0x00000cb000017945 */ /* 0x000fe80003800000 */
[----:B------:R-:W-:-:S13]  /*c940*/  ISETP.GE.AND P0, PT, R3, R0, PT ;  /* 0x000000000300720c */ /* 0x000fda0003f06270 */
[----:B------:R-:W-:Y:S05]  /*c950*/  @P0 BRA `(.L_x_1672) ;  /* 0x0000000c00200947 */ /* 0x000fea0003800000 */
[----:B------:R0:W5:Y:S01]  /*c960*/  LDL R70, [R1+0x30] ;  /* 0x0000300001467983 */ /* 0x0001620000100800 */
[----:B------:R-:W1:Y:S01]  /*c970*/  LDC R3, c[0x0][0x3f4] ;  /* 0x0000fd00ff037b82 */ /* 0x000e620000000800 */
[----:B------:R-:W-:Y:S01]  /*c980*/  BSSY B2, `(.L_x_1673) ;  /* 0x0000034000027945 */ /* 0x000fe20003800000 */
[-C--:B-1----:R-:W-:Y:S02]  /*c990*/  ISETP.GE.AND P0, PT, R200, R3.reuse, PT ;  /* 0x00000003c800720c */ /* 0x082fe40003f06270 */
[-C--:B------:R-:W-:Y:S02]  /*c9a0*/  ISETP.GE.AND P1, PT, R234, R3.reuse, PT ;  /* 0x00000003ea00720c */ /* 0x080fe40003f26270 */
[-C--:B------:R-:W-:Y:S02]  /*c9b0*/  ISETP.GE.AND P2, PT, R233, R3.reuse, PT ;  /* 0x00000003e900720c */ /* 0x080fe40003f46270 */
[----:B------:R-:W-:-:S07]  /*c9c0*/  ISETP.GE.AND P3, PT, R235, R3, PT ;  /* 0x00000003eb00720c */ /* 0x000fce0003f66270 */
[----:B0-----:R-:W-:Y:S06]  /*c9d0*/  @P0 BRA `(.L_x_1674) ;  /* 0x0000000000b80947 */ /* 0x001fec0003800000 */
[----:B--2345:R-:W0:Y:S01]  /*c9e0*/  LDS.128 R8, [R70+0x1000] ;  /* 0x0010000046087984 */ /* 0x03ce220000000c00 */
[----:B------:R-:W-:Y:S02]  /*c9f0*/  SHF.R.U64 R3, R58, 0x10, R59 ;  /* 0x000000103a037819 */ /* 0x000fe4000000123b */
[--C-:B------:R-:W-:Y:S02]  /*ca00*/  SHF.R.U64 R58, R60, 0x10, R61.reuse ;  /* 0x000000103c3a7819 */ /* 0x100fe4000000123d */
[----:B------:R-:W-:Y:S02]  /*ca10*/  SHF.R.U32.HI R60, RZ, 0x10, R61 ;  /* 0x00000010ff3c7819 */ /* 0x000fe4000001163d */
[----:B------:R-:W-:Y:S02]  /*ca20*/  SHF.R.U32.HI R59, RZ, 0x10, R59 ;  /* 0x00000010ff3b7819 */ /* 0x000fe4000001163b */
[----:B------:R-:W-:Y:S02]  /*ca30*/  PRMT R58, R107, 0x5410, R58 ;  /* 0x000054106b3a7816 */ /* 0x000fe4000000003a */
[----:B------:R-:W-:-:S02]  /*ca40*/  PRMT R3, R106, 0x5410, R3 ;  /* 0x000054106a037816 */ /* 0x000fc40000000003 */
[----:B------:R-:W-:Y:S02]  /*ca50*/  PRMT R107, R107, 0x5432, R60 ;  /* 0x000054326b6b7816 */ /* 0x000fe4000000003c */
[----:B------:R-:W-:Y:S02]  /*ca60*/  PRMT R106, R106, 0x5432, R59 ;  /* 0x000054326a6a7816 */ /* 0x000fe4000000003b */
[C---:B------:R-:W-:Y:S01]  /*ca70*/  LOP3.LUT R61, R107.reuse, 0xffff0000, RZ, 0xc0, !PT ;  /* 0xffff00006b3d7812 */ /* 0x040fe200078ec0ff */
[----:B------:R-:W-:Y:S01]  /*ca80*/  IMAD.U32 R64, R107, 0x10000, RZ ;  /* 0x000100006b407824 */ /* 0x000fe200078e00ff */
[C---:B------:R-:W-:Y:S01]  /*ca90*/  LOP3.LUT R65, R106.reuse, 0xffff0000, RZ, 0xc0, !PT ;  /* 0xffff00006a417812 */ /* 0x040fe200078ec0ff */
[----:B------:R-:W-:Y:S01]  /*caa0*/  IMAD.U32 R60, R106, 0x10000, RZ ;  /* 0x000100006a3c7824 */ /* 0x000fe200078e00ff */
[C---:B0-----:R-:W-:Y:S01]  /*cab0*/  LOP3.LUT R67, R10.reuse, 0xffff0000, RZ, 0xc0, !PT ;  /* 0xffff00000a437812 */ /* 0x041fe200078ec0ff */
[----:B------:R-:W-:Y:S01]  /*cac0*/  IMAD.U32 R63, R10, 0x10000, RZ ;  /* 0x000100000a3f7824 */ /* 0x000fe200078e00ff */
[C---:B------:R-:W-:Y:S01]  /*cad0*/  LOP3.LUT R62, R11.reuse, 0xffff0000, RZ, 0xc0, !PT ;  /* 0xffff00000b3e7812 */ /* 0x040fe200078ec0ff */
[----:B------:R-:W-:-:S02]  /*cae0*/  IMAD.U32 R10, R11, 0x10000, RZ ;  /* 0x000100000b0a7824 */ /* 0x000fc400078e00ff */
[C---:B------:R-:W-:Y:S01]  /*caf0*/  FMUL.FTZ R66, R67.reuse, R64 ;  /* 0x0000004043427220 */ /* 0x040fe20000410000 */
[-C--:B------:R-:W-:Y:S01]  /*cb00*/  FMUL.FTZ R67, R67, R60.reuse ;  /* 0x0000003c43437220 */ /* 0x080fe20000410000 */
[----:B------:R-:W-:Y:S01]  /*cb10*/  FMUL.FTZ R69, R62, R61 ;  /* 0x0000003d3e457220 */ /* 0x000fe20000410000 */
[----:B------:R-:W-:Y:S02]  /*cb20*/  IMAD.U32 R59, R8, 0x10000, RZ ;  /* 0x00010000083b7824 */ /* 0x000fe400078e00ff */
[C---:B------:R-:W-:Y:S01]  /*cb30*/  FFMA.FTZ R60, R63.reuse, R60, -R66 ;  /* 0x0000003c3f3c7223 */ /* 0x040fe20000010842 */
[----:B------:R-:W-:Y:S01]  /*cb40*/  FFMA.FTZ R63, R63, R64, R67 ;  /* 0x000000403f3f7223 */ /* 0x000fe20000010043 */
[C---:B------:R-:W-:Y:S02]  /*cb50*/  IMAD.U32 R11, R9.reuse, 0x10000, RZ ;  /* 0x00010000090b7824 */ /* 0x040fe400078e00ff */
[-C--:B------:R-:W-:Y:S01]  /*cb60*/  FMUL.FTZ R67, R62, R65.reuse ;  /* 0x000000413e437220 */ /* 0x080fe20000410000 */
[----:B------:R-:W-:Y:S01]  /*cb70*/  IMAD.U32 R64, R58, 0x10000, RZ ;  /* 0x000100003a407824 */ /* 0x000fe200078e00ff */
[----:B------:R-:W-:Y:S01]  /*cb80*/  LOP3.LUT R8, R8, 0xffff0000, RZ, 0xc0, !PT ;  /* 0xffff000008087812 */ /* 0x000fe200078ec0ff */
[----:B------:R-:W-:Y:S01]  /*cb90*/  FFMA.FTZ R62, R10, R65, -R69 ;  /* 0x000000410a3e7223 */ /* 0x000fe20000010845 */
[----:B------:R-:W-:Y:S01]  /*cba0*/  LOP3.LUT R9, R9, 0xffff0000, RZ, 0xc0, !PT ;  /* 0xffff000009097812 */ /* 0x000fe200078ec0ff */
[C---:B------:R-:W-:Y:S01]  /*cbb0*/  IMAD.U32 R65, R3.reuse, 0x10000, RZ ;  /* 0x0001000003417824 */ /* 0x040fe200078e00ff */
[----:B------:R-:W-:Y:S01]  /*cbc0*/  LOP3.LUT R58, R58, 0xffff0000, RZ, 0xc0, !PT ;  /* 0xffff00003a3a7812 */ /* 0x000fe200078ec0ff */
[----:B------:R-:W-:Y:S01]  /*cbd0*/  FFMA.FTZ R67, R10, R61, R67 ;  /* 0x0000003d0a437223 */ /* 0x000fe20000010043 */
[----:B------:R-:W-:Y:S01]  /*cbe0*/  LOP3.LUT R66, R3, 0xffff0000, RZ, 0xc0, !PT ;  /* 0xffff000003427812 */ /* 0x000fe200078ec0ff */
[C---:B------:R-:W-:Y:S01]  /*cbf0*/  FMUL.FTZ R10, R8.reuse, R64 ;  /* 0x00000040080a7220 */ /* 0x040fe20000410000 */
[----:B------:R-:W-:Y:S01]  /*cc00*/  FMUL.FTZ R3, R8, R65 ;  /* 0x0000004108037220 */ /* 0x000fe20000410000 */
[----:B------:R-:W-:-:S02]  /*cc10*/  FMUL.FTZ R68, R9, R58 ;  /* 0x0000003a09447220 */ /* 0x000fc40000410000 */
[----:B------:R-:W-:Y:S01]  /*cc20*/  FMUL.FTZ R61, R9, R66 ;  /* 0x00000042093d7220 */ /* 0x000fe20000410000 */
[C---:B------:R-:W-:Y:S01]  /*cc30*/  FFMA.FTZ R8, R59.reuse, R65, -R10 ;  /* 0x000000413b087223 */ /* 0x040fe2000001080a */
[----:B------:R-:W-:Y:S01]  /*cc40*/  FFMA.FTZ R3, R59, R64, R3 ;  /* 0x000000403b037223 */ /* 0x000fe20000010003 */
[C---:B------:R-:W-:Y:S01]  /*cc50*/  FFMA.FTZ R9, R11.reuse, R66, -R68 ;  /* 0x000000420b097223 */ /* 0x040fe20000010844 */
[----:B------:R-:W-:Y:S01]  /*cc60*/  FFMA.FTZ R58, R11, R58, R61 ;  /* 0x0000003a0b3a7223 */ /* 0x000fe2000001003d */
[----:B------:R-:W-:Y:S02]  /*cc70*/  F2FP.BF16.F32.PACK_AB R10, R63, R60 ;  /* 0x0000003c3f0a723e */ /* 0x000fe400000010ff */
[----:B------:R-:W-:Y:S02]  /*cc80*/  F2FP.BF16.F32.PACK_AB R11, R67, R62 ;  /* 0x0000003e430b723e */ /* 0x000fe400000010ff */
[----:B------:R-:W-:Y:S02]  /*cc90*/  F2FP.BF16.F32.PACK_AB R8, R3, R8 ;  /* 0x000000080308723e */ /* 0x000fe400000010ff */
[----:B------:R-:W-:-:S05]  /*cca0*/  F2FP.BF16.F32.PACK_AB R9, R58, R9 ;  /* 0x000000093a09723e */ /* 0x000fca00000010ff */
[----:B------:R0:W-:Y:S02]  /*ccb0*/  STS.128 [R70+0x1000], R8 ;  /* 0x0010000846007388 */ /* 0x0001e40000000c00 */
.L_x_1674:
[----:B------:R-:W-:Y:S05]  /*ccc0*/  BSYNC B2 ;  /* 0x0000000000027941 */ /* 0x000fea0003800000 */
.L_x_1673:
[----:B------:R-:W-:Y:S04]  /*ccd0*/  BSSY B2, `(.L_x_1675) ;  /* 0x0000030000027945 */ /* 0x000fe80003800000 */
[----:B------:R-:W-:Y:S05]  /*cce0*/  @P1 BRA `(.L_x_1676) ;  /* 0x0000000000b81947 */ /* 0x000fea0003800000 */
[----:B0-2345:R-:W0:Y:S01]  /*ccf0*/  LDS.128 R8, [R70+0x5000] ;  /* 0x0050000046087984 */ /* 0x03de220000000c00 */
[----:B------:R-:W-:Y:S02]  /*cd00*/  SHF.R.U64 R3, R56, 0x10, R57 ;  /* 0x0000001038037819 */ /* 0x000fe40000001239 */
[----:B------:R-:W-:Y:S02]  /*cd10*/  SHF.R.U64 R54, R54, 0x10, R55 ;  /* 0x0000001036367819 */ /* 0x000fe40000001237 */
[----:B------:R-:W-:Y:S02]  /*cd20*/  SHF.R.U32.HI R57, RZ, 0x10, R57 ;  /* 0x00000010ff397819 */ /* 0x000fe40000011639 */
[----:B------:R-:W-:Y:S02]  /*cd30*/  SHF.R.U32.HI R58, RZ, 0x10, R55 ;  /* 0x00000010ff3a7819 */ /* 0x000fe40000011637 */
[----:B------:R-:W-:Y:S02]  /*cd40*/  PRMT R56, R104, 0x5410, R3 ;  /* 0x0000541068387816 */ /* 0x000fe40000000003 */
[----:B------:R-:W-:-:S02]  /*cd50*/  PRMT R54, R103, 0x5410, R54 ;  /* 0x0000541067367816 */ /* 0x000fc40000000036 */
[----:B------:R-:W-:Y:S02]  /*cd60*/  PRMT R104, R104, 0x5432, R57 ;  /* 0x0000543268687816 */ /* 0x000fe40000000039 */
[----:B------:R-:W-:-:S03]  /*cd70*/  PRMT R103, R103, 0x5432, R58 ;  /* 0x0000543267677816 */ /* 0x000fc6000000003a */
[C---:B------:R-:W-:Y:S01]  /*cd80*/  IMAD.U32 R61, R104.reuse, 0x10000, RZ ;  /* 0x00010000683d7824 */ /* 0x040fe200078e00ff */
[----:B------:R-:W-:Y:S01]  /*cd90*/  LOP3.LUT R104, R104, 0xffff0000, RZ, 0xc0, !PT ;  /* 0xffff000068687812 */ /* 0x000fe200078ec0ff */
[C---:B------:R-:W-:Y:S01]  /*cda0*/  IMAD.U32 R60, R103.reuse, 0x10000, RZ ;  /* 0x00010000673c7824 */ /* 0x040fe200078e00ff */
[----:B------:R-:W-:Y:S02]  /*cdb0*/  LOP3.LUT R62, R103, 0xffff0000, RZ, 0xc0, !PT ;  /* 0xffff0000673e7812 */ /* 0x000fe400078ec0ff */
[C---:B0-----:R-:W-:Y:S01]  /*cdc0*/  LOP3.LUT R58, R10.reuse, 0xffff0000, RZ, 0xc0, !PT ;  /* 0xffff00000a3a7812 */ /* 0x041fe200078ec0ff */
[----:B------:R-:W-:Y:S01]  /*cdd0*/  IMAD.U32 R57, R10, 0x10000, RZ ;  /* 0x000100000a397824 */ /* 0x000fe200078e00ff */
[C---:B------:R-:W-:Y:S01]  /*cde0*/  LOP3.LUT R59, R11.reuse, 0xffff0000, RZ, 0xc0, !PT ;  /* 0xffff00000b3b7812 */ /* 0x040fe200078ec0ff */
[----:B------:R-:W-:Y:S01]  /*cdf0*/  IMAD.U32 R55, R11, 0x10000, RZ ;  /* 0x000100000b377824 */ /* 0x000fe200078e00ff */
[C---:B------:R-:W-:Y:S01]  /*ce00*/  LOP3.LUT R11, R9.reuse, 0xffff0000, RZ, 0xc0, !PT ;  /* 0xffff0000090b7812 */ /* 0x040fe200078ec0ff */
[C---:B------:R-:W-:Y:S01]  /*ce10*/  FMUL.FTZ R64, R58.reuse, R61 ;  /* 0x0000003d3a407220 */ /* 0x040fe20000410000 */
[----:B------:R-:W-:Y:S01]  /*ce20*/  FMUL.FTZ R58, R58, R60 ;  /* 0x0000003c3a3a7220 */ /* 0x000fe20000410000 */
[----:B------:R-:W-:-:S02]  /*ce30*/  IMAD.U32 R3, R9, 0x10000, RZ ;  /* 0x0001000009037824 */ /* 0x000fc400078e00ff */
[----:B------:R-:W-:Y:S01]  /*ce40*/  FMUL.FTZ R66, R59, R104 ;  /* 0x000000683b427220 */ /* 0x000fe20000410000 */
[C---:B------:R-:W-:Y:S01]  /*ce50*/  FFMA.FTZ R9, R57.reuse, R60, -R64 ;  /* 0x0000003c39097223 */ /* 0x040fe20000010840 */
[----:B------:R-:W-:Y:S01]  /*ce60*/  FFMA.FTZ R64, R57, R61, R58 ;  /* 0x0000003d39407223 */ /* 0x000fe2000001003a */
[-C--:B------:R-:W-:Y:S01]  /*ce70*/  FMUL.FTZ R58, R59, R62.reuse ;  /* 0x0000003e3b3a7220 */ /* 0x080fe20000410000 */
[C---:B------:R-:W-:Y:S01]  /*ce80*/  IMAD.U32 R59, R56.reuse, 0x10000, RZ ;  /* 0x00010000383b7824 */ /* 0x040fe200078e00ff */
[----:B------:R-:W-:Y:S01]  /*ce90*/  LOP3.LUT R56, R56, 0xffff0000, RZ, 0xc0, !PT ;  /* 0xffff000038387812 */ /* 0x000fe200078ec0ff */
[C---:B------:R-:W-:Y:S01]  /*cea0*/  IMAD.U32 R10, R8.reuse, 0x10000, RZ ;  /* 0x00010000080a7824 */ /* 0x040fe200078e00ff */
[----:B------:R-:W-:Y:S01]  /*ceb0*/  LOP3.LUT R8, R8, 0xffff0000, RZ, 0xc0, !PT ;  /* 0xffff000008087812 */ /* 0x000fe200078ec0ff */
[C---:B------:R-:W-:Y:S01]  /*cec0*/  IMAD.U32 R57, R54.reuse, 0x10000, RZ ;  /* 0x0001000036397824 */ /* 0x040fe200078e00ff */
[----:B------:R-:W-:Y:S01]  /*ced0*/  LOP3.LUT R54, R54, 0xffff0000, RZ, 0xc0, !PT ;  /* 0xffff000036367812 */ /* 0x000fe200078ec0ff */
[C---:B------:R-:W-:Y:S01]  /*cee0*/  FFMA.FTZ R66, R55.reuse, R62, -R66 ;  /* 0x0000003e37427223 */ /* 0x040fe20000010842 */
[----:B------:R-:W-:Y:S01]  /*cef0*/  FFMA.FTZ R61, R55, R104, R58 ;  /* 0x00000068373d7223 */ /* 0x000fe2000001003a */
        /* <DEDUP_REMOVED lines=13> */
.L_x_1676:
[----:B------:R-:W-:Y:S05]  /*cfd0*/  BSYNC B2 ;  /* 0x0000000000027941 */ /* 0x000fea0003800000 */
.L_x_1675:
[----:B------:R-:W-:Y:S04]  /*cfe0*/  BSSY B2, `(.L_x_1677) ;  /* 0x0000030000027945 */ /* 0x000fe80003800000 */
[----:B------:R-:W-:Y:S05]  /*cff0*/  @P2 BRA `(.L_x_1678) ;  /* 0x0000000000b82947 */ /* 0x000fea0003800000 */
[----:B012345:R-:W0:Y:S01]  /*d000*/  LDS.128 R8, [R70+0x9000] ;  /* 0x0090000046087984 */ /* 0x03fe220000000c00 */
[----:B------:R-:W-:Y:S02]  /*d010*/  SHF.R.U64 R3, R50, 0x10, R51 ;  /* 0x0000001032037819 */ /* 0x000fe40000001233 */
[--C-:B------:R-:W-:Y:S02]  /*d020*/  SHF.R.U64 R50, R52, 0x10, R53.reuse ;  /* 0x0000001034327819 */ /* 0x100fe40000001235 */
[----:B------:R-:W-:Y:S02]  /*d030*/  SHF.R.U32.HI R52, RZ, 0x10, R53 ;  /* 0x00000010ff347819 */ /* 0x000fe40000011635 */
[----:B------:R-:W-:Y:S02]  /*d040*/  SHF.R.U32.HI R54, RZ, 0x10, R51 ;  /* 0x00000010ff367819 */ /* 0x000fe40000011633 */
[----:B------:R-:W-:Y:S02]  /*d050*/  PRMT R55, R93, 0x5432, R52 ;  /* 0x000054325d377816 */ /* 0x000fe40000000034 */
[----:B------:R-:W-:-:S02]  /*d060*/  PRMT R53, R97, 0x5432, R54 ;  /* 0x0000543261357816 */ /* 0x000fc40000000036 */
[----:B------:R-:W-:Y:S01]  /*d070*/  PRMT R97, R97, 0x5410, R50 ;  /* 0x0000541061617816 */ /* 0x000fe20000000032 */
[C---:B------:R-:W-:Y:S01]  /*d080*/  IMAD.U32 R56, R55.reuse, 0x10000, RZ ;  /* 0x0001000037387824 */ /* 0x040fe200078e00ff */
[----:B------:R-:W-:Y:S01]  /*d090*/  LOP3.LUT R55, R55, 0xffff0000, RZ, 0xc0, !PT ;  /* 0xffff000037377812 */ /* 0x000fe200078ec0ff */
[C---:B------:R-:W-:Y:S01]  /*d0a0*/  IMAD.U32 R54, R53.reuse, 0x10000, RZ ;  /* 0x0001000035367824 */ /* 0x040fe200078e00ff */
[----:B------:R-:W-:Y:S02]  /*d0b0*/  LOP3.LUT R53, R53, 0xffff0000, RZ, 0xc0, !PT ;  /* 0xffff000035357812 */ /* 0x000fe400078ec0ff */
[----:B------:R-:W-:Y:S02]  /*d0c0*/  PRMT R98, R98, 0x5410, R3 ;  /* 0x0000541062627816 */ /* 0x000fe40000000003 */
[C---:B0-----:R-:W-:Y:S01]  /*d0d0*/  LOP3.LUT R51, R10.reuse, 0xffff0000, RZ, 0xc0, !PT ;  /* 0xffff00000a337812 */ /* 0x041fe200078ec0ff */
[C---:B------:R-:W-:Y:S01]  /*d0e0*/  IMAD.U32 R52, R11.reuse, 0x10000, RZ ;  /* 0x000100000b347824 */ /* 0x040fe200078e00ff */
[----:B------:R-:W-:Y:S01]  /*d0f0*/  LOP3.LUT R11, R11, 0xffff0000, RZ, 0xc0, !PT ;  /* 0xffff00000b0b7812 */ /* 0x000fe200078ec0ff */
[----:B------:R-:W-:-:S02]  /*d100*/  IMAD.U32 R50, R10, 0x10000, RZ ;  /* 0x000100000a327824 */ /* 0x000fc400078e00ff */
[C---:B------:R-:W-:Y:S01]  /*d110*/  FMUL.FTZ R57, R51.reuse, R56 ;  /* 0x0000003833397220 */ /* 0x040fe20000410000 */
[-C--:B------:R-:W-:Y:S01]  /*d120*/  FMUL.FTZ R51, R51, R54.reuse ;  /* 0x0000003633337220 */ /* 0x080fe20000410000 */
[C---:B------:R-:W-:Y:S01]  /*d130*/  FMUL.FTZ R59, R11.reuse, R55 ;  /* 0x000000370b3b7220 */ /* 0x040fe20000410000 */
[----:B------:R-:W-:Y:S02]  /*d140*/  IMAD.U32 R3, R8, 0x10000, RZ ;  /* 0x0001000008037824 */ /* 0x000fe400078e00ff */
[C---:B------:R-:W-:Y:S01]  /*d150*/  FFMA.FTZ R57, R50.reuse, R54, -R57 ;  /* 0x0000003632397223 */ /* 0x040fe20000010839 */
[----:B------:R-:W-:Y:S01]  /*d160*/  FFMA.FTZ R56, R50, R56, R51 ;  /* 0x0000003832387223 */ /* 0x000fe20000010033 */
[-C--:B------:R-:W-:Y:S01]  /*d170*/  FMUL.FTZ R51, R11, R53.reuse ;  /* 0x000000350b337220 */ /* 0x080fe20000410000 */
[----:B------:R-:W-:Y:S01]  /*d180*/  IMAD.U32 R10, R9, 0x10000, RZ ;  /* 0x00010000090a7824 */ /* 0x000fe200078e00ff */
[----:B------:R-:W-:Y:S01]  /*d190*/  LOP3.LUT R8, R8, 0xffff0000, RZ, 0xc0, !PT ;  /* 0xffff000008087812 */ /* 0x000fe200078ec0ff */
[----:B------:R-:W-:Y:S01]  /*d1a0*/  IMAD.U32 R50, R97, 0x10000, RZ ;  /* 0x0001000061327824 */ /* 0x000fe200078e00ff */
[----:B------:R-:W-:Y:S01]  /*d1b0*/  LOP3.LUT R9, R9, 0xffff0000, RZ, 0xc0, !PT ;  /* 0xffff000009097812 */ /* 0x000fe200078ec0ff */
[----:B------:R-:W-:Y:S01]  /*d1c0*/  IMAD.U32 R11, R98, 0x10000, RZ ;  /* 0x00010000620b7824 */ /* 0x000fe200078e00ff */
[----:B------:R-:W-:Y:S01]  /*d1d0*/  LOP3.LUT R97, R97, 0xffff0000, RZ, 0xc0, !PT ;  /* 0xffff000061617812 */ /* 0x000fe200078ec0ff */
[----:B------:R-:W-:Y:S01]  /*d1e0*/  FFMA.FTZ R59, R52, R53, -R59 ;  /* 0x00000035343b7223 */ /* 0x000fe2000001083b */
[----:B------:R-:W-:Y:S01]  /*d1f0*/  LOP3.LUT R98, R98, 0xffff0000, RZ, 0xc0, !PT ;  /* 0xffff000062627812 */ /* 0x000fe200078ec0ff */
[----:B------:R-:W-:Y:S01]  /*d200*/  FFMA.FTZ R58, R52, R55, R51 ;  /* 0x00000037343a7223 */ /* 0x000fe20000010033 */
[C---:B------:R-:W-:Y:S01]  /*d210*/  FMUL.FTZ R52, R8.reuse, R50 ;  /* 0x0000003208347220 */ /* 0x040fe20000410000 */
[----:B------:R-:W-:Y:S01]  /*d220*/  FMUL.FTZ R51, R8, R11 ;  /* 0x0000000b08337220 */ /* 0x000fe20000410000 */
        /* <DEDUP_REMOVED lines=11> */
.L_x_1678:
[----:B------:R-:W-:Y:S05]  /*d2e0*/  BSYNC B2 ;  /* 0x0000000000027941 */ /* 0x000fea0003800000 */
.L_x_1677:
[----:B------:R-:W-:Y:S05]  /*d2f0*/  @P3 BRA `(.L_x_1672) ;  /* 0x0000000000b83947 */ /* 0x000fea0003800000 */
[----:B012345:R-:W0:Y:S01]  /*d300*/  LDS.128 R8, [R70+0xd000] ;  /* 0x00d0000046087984 */ /* 0x03fe220000000c00 */
        /* <DEDUP_REMOVED lines=13> */
[C---:B------:R-:W-:Y:S01]  /*d3e0*/  IMAD.U32 R48, R11.reuse, 0x10000, RZ ;  /* 0x000100000b307824 */ /* 0x040fe200078e00ff */
[----:B------:R-:W-:Y:S01]  /*d3f0*/  LOP3.LUT R11, R11, 0xffff0000, RZ, 0xc0, !PT ;  /* 0xffff00000b0b7812 */ /* 0x000fe200078ec0ff */
[----:B------:R-:W-:Y:S02]  /*d400*/  IMAD.U32 R46, R10, 0x10000, RZ ;  /* 0x000100000a2e7824 */ /* 0x000fe400078e00ff */
[C---:B------:R-:W-:Y:S01]  /*d410*/  FMUL.FTZ R53, R47.reuse, R52 ;  /* 0x000000342f357220 */ /* 0x040fe20000410000 */
[----:B------:R-:W-:Y:S01]  /*d420*/  FMUL.FTZ R47, R47, R50 ;  /* 0x000000322f2f7220 */ /* 0x000fe20000410000 */
[----:B------:R-:W-:Y:S01]  /*d430*/  FMUL.FTZ R57, R11, R88 ;  /* 0x000000580b397220 */ /* 0x000fe20000410000 */
[----:B------:R-:W-:-:S02]  /*d440*/  IMAD.U32 R3, R8, 0x10000, RZ ;  /* 0x0001000008037824 */ /* 0x000fc400078e00ff */
        /* <DEDUP_REMOVED lines=9> */
[C---:B------:R-:W-:Y:S01]  /*d4e0*/  FFMA.FTZ R57, R48.reuse, R87, -R57 ;  /* 0x0000005730397223 */ /* 0x040fe20000010839 */
[----:B------:R-:W-:Y:S01]  /*d4f0*/  LOP3.LUT R49, R49, 0xffff0000, RZ, 0xc0, !PT ;  /* 0xffff000031317812 */ /* 0x000fe200078ec0ff */
[----:B------:R-:W-:Y:S01]  /*d500*/  FFMA.FTZ R88, R48, R88, R47 ;  /* 0x0000005830587223 */ /* 0x000fe2000001002f */
[CC--:B------:R-:W-:Y:S01]  /*d510*/  FMUL.FTZ R48, R8.reuse, R46.reuse ;  /* 0x0000002e08307220 */ /* 0x0c0fe20000410000 */
        /* <DEDUP_REMOVED lines=12> */
.L_x_1672:
[----:B------:R-:W-:Y:S05]  /*d5e0*/  BSYNC B1 ;  /* 0x0000000000017941 */ /* 0x000fea0003800000 */
.L_x_1671:
        /* <DEDUP_REMOVED lines=13> */
[----:B------:R-:W-:Y:S02]  /*d6c0*/  SHF.R.U32.HI R47, RZ, 0x10, R45 ;  /* 0x00000010ff2f7819 */ /* 0x000fe4000001162d */
[--C-:B------:R-:W-:Y:S02]  /*d6d0*/  SHF.R.U32.HI R46, RZ, 0x10, R43.reuse ;  /* 0x00000010ff2e7819 */ /* 0x100fe4000001162b */
[----:B------:R-:W-:Y:S02]  /*d6e0*/  SHF.R.U64 R3, R42, 0x10, R43 ;  /* 0x000000102a037819 */ /* 0x000fe4000000122b */
[----:B------:R-:W-:Y:S02]  /*d6f0*/  SHF.R.U64 R42, R44, 0x10, R45 ;  /* 0x000000102c2a7819 */ /* 0x000fe4000000122d */
        /* <DEDUP_REMOVED lines=41> */
.L_x_1682:
[----:B------:R-:W-:Y:S05]  /*d990*/  BSYNC B2 ;  /* 0x0000000000027941 */ /* 0x000fea0003800000 */
.L_x_1681:
        /* <DEDUP_REMOVED lines=48> */
.L_x_1684:
[----:B------:R-:W-:Y:S05]  /*dca0*/  BSYNC B2 ;  /* 0x0000000000027941 */ /* 0x000fea0003800000 */
.L_x_1683:
        /* <DEDUP_REMOVED lines=48> */
.L_x_1686:
[----:B------:R-:W-:Y:S05]  /*dfb0*/  BSYNC B2 ;  /* 0x0000000000027941 */ /* 0x000fea0003800000 */
.L_x_1685:
        /* <DEDUP_REMOVED lines=47> */
.L_x_1680:
[----:B------:R-:W-:Y:S05]  /*e2b0*/  BSYNC B1 ;  /* 0x0000000000017941 */ /* 0x000fea0003800000 */
.L_x_1679:
[----:B------:R-:W-:-:S05]  /*e2c0*/  VIADD R3, R23, 0x60 ;  /* 0x0000006017037836 */ /* 0x000fca0000000000 */
        /* <DEDUP_REMOVED lines=11> */
[--C-:B------:R-:W-:Y:S02]  /*e380*/  SHF.R.U64 R28, R30, 0x10, R31.reuse ;  /* 0x000000101e1c7819 */ /* 0x100fe4000000121f */
[----:B------:R-:W-:Y:S02]  /*e390*/  SHF.R.U32.HI R30, RZ, 0x10, R31 ;  /* 0x00000010ff1e7819 */ /* 0x000fe4000001161f */
[--C-:B------:R-:W-:Y:S02]  /*e3a0*/  SHF.R.U64 R31, R32, 0x10, R33.reuse ;  /* 0x00000010201f7819 */ /* 0x100fe40000001221 */
        /* <DEDUP_REMOVED lines=24> */
[C---:B------:R-:W-:Y:S01]  /*e530*/  IMAD.U32 R10, R28.reuse, 0x10000, RZ ;  /* 0x000100001c0a7824 */ /* 0x040fe200078e00ff */
[----:B------:R-:W-:Y:S01]  /*e540*/  LOP3.LUT R31, R31, 0xffff0000, RZ, 0xc0, !PT ;  /* 0xffff00001f1f7812 */ /* 0x000fe200078ec0ff */
[C---:B------:R-:W-:Y:S01]  /*e550*/  FFMA.FTZ R34, R27.reuse, R30, -R34 ;  /* 0x0000001e1b227223 */ /* 0x040fe20000010822 */
        /* <DEDUP_REMOVED lines=15> */
.L_x_1689:
[----:B------:R-:W-:Y:S05]  /*e650*/  BSYNC B1 ;  /* 0x0000000000017941 */ /* 0x000fea0003800000 */
.L_x_1688:
        /* <DEDUP_REMOVED lines=48> */
.L_x_1691:
[----:B------:R-:W-:Y:S05]  /*e960*/  BSYNC B1 ;  /* 0x0000000000017941 */ /* 0x000fea0003800000 */
.L_x_1690:
[----:B------:R-:W-:Y:S04]  /*e970*/  BSSY B1, `(.L_x_1692) ;  /* 0x0000030000017945 */ /* 0x000fe80003800000 */
        /* <DEDUP_REMOVED lines=47> */
.L_x_1693:
[----:B------:R-:W-:Y:S05]  /*ec70*/  BSYNC B1 ;  /* 0x0000000000017941 */ /* 0x000fea0003800000 */
.L_x_1692:
        /* <DEDUP_REMOVED lines=18> */
[----:B------:R-:W-:Y:S01]  /*eda0*/  FMUL.FTZ R20, R6, R14 ;  /* 0x0000000e06147220 */ /* 0x000fe20000410000 */
[----:B------:R-:W-:Y:S02]  /*edb0*/  IMAD.U32 R0, R8, 0x10000, RZ ;  /* 0x0001000008007824 */ /* 0x000fe400078e00ff */
[----:B------:R-:W-:Y:S01]  /*edc0*/  FMUL.FTZ R15, R6, R11 ;  /* 0x0000000b060f7220 */ /* 0x000fe20000410000 */
[C---:B------:R-:W-:Y:S01]  /*edd0*/  FMUL.FTZ R6, R10.reuse, R78 ;  /* 0x0000004e0a067220 */ /* 0x040fe20000410000 */
[----:B------:R-:W-:Y:S01]  /*ede0*/  FMUL.FTZ R10, R10, R79 ;  /* 0x0000004f0a0a7220 */ /* 0x000fe20000410000 */
[----:B------:R-:W-:Y:S01]  /*edf0*/  LOP3.LUT R3, R8, 0xffff0000, RZ, 0xc0, !PT ;  /* 0xffff000008037812 */ /* 0x000fe200078ec0ff */
[----:B------:R-:W-:-:S02]  /*ee00*/  IMAD.U32 R4, R9, 0x10000, RZ ;  /* 0x0001000009047824 */ /* 0x000fc400078e00ff */
[----:B------:R-:W-:Y:S01]  /*ee10*/  FFMA.FTZ R79, R7, R79, -R6 ;  /* 0x0000004f074f7223 */ /* 0x000fe20000010806 */
[----:B------:R-:W-:Y:S01]  /*ee20*/  IMAD.U32 R6, R13, 0x10000, RZ ;  /* 0x000100000d067824 */ /* 0x000fe200078e00ff */
[----:B------:R-:W-:Y:S01]  /*ee30*/  LOP3.LUT R8, R9, 0xffff0000, RZ, 0xc0, !PT ;  /* 0xffff000009087812 */ /* 0x000fe200078ec0ff */
[C---:B------:R-:W-:Y:S01]  /*ee40*/  FFMA.FTZ R20, R5.reuse, R11, -R20 ;  /* 0x0000000b05147223 */ /* 0x040fe20000010814 */
[----:B------:R-:W-:Y:S01]  /*ee50*/  FFMA.FTZ R15, R5, R14, R15 ;  /* 0x0000000e050f7223 */ /* 0x000fe2000001000f */
[----:B------:R-:W-:Y:S01]  /*ee60*/  LOP3.LUT R13, R13, 0xffff0000, RZ, 0xc0, !PT ;  /* 0xffff00000d0d7812 */ /* 0x000fe200078ec0ff */
[C---:B------:R-:W-:Y:S01]  /*ee70*/  IMAD.U32 R5, R12.reuse, 0x10000, RZ ;  /* 0x000100000c057824 */ /* 0x040fe200078e00ff */
        /* <DEDUP_REMOVED lines=14> */
[----:B------:R0:W-:Y:S01]  /*ef60*/  STS.128 [R36+0xf000], R4 ;  /* 0x00f0000424007388 */ /* 0x0001e20000000c00 */
[----:B------:R-:W-:Y:S05]  /*ef70*/  BRA `(.L_x_1687) ;  /* 0x0000004c00887947 */ /* 0x000fea0003800000 */
.L_x_1648:
[----:B------:R-:W0:Y:S01]  /*ef80*/  LDC R9, c[0x0][0x448] ;  /* 0x00011200ff097b82 */ /* 0x000e220000000800 */
[----:B------:R-:W-:Y:S01]  /*ef90*/  ULDC.64 UR4, c[0x0][0x3f8] ;  /* 0x0000fe0000047ab9 */ /* 0x000fe20000000a00 */
[----:B------:R-:W-:Y:S01]  /*efa0*/  ULDC.64 UR6, c[0x0][0x408] ;  /* 0x0001020000067ab9 */ /* 0x000fe20000000a00 */
[----:B------:R-:W-:Y:S02]  /*efb0*/  IMAD.MOV.U32 R25, RZ, RZ, R33 ;  /* 0x000000ffff197224 */ /* 0x000fe400078e0021 */
[----:B------:R-:W-:Y:S01]  /*efc0*/  IMAD.MOV.U32 R27, RZ, RZ, R29 ;  /* 0x000000ffff1b7224 */ /* 0x000fe200078e001d */
[----:B0-----:R-:W-:-:S13]  /*efd0*/  ISETP.NE.AND P0, PT, R9, 0x1, PT ;  /* 0x000000010900780c */ /* 0x001fda0003f05270 */
[----:B------:R-:W0:Y:S08]  /*efe0*/  @P0 LDC R4, c[0x0][0x44c] ;  /* 0x00011300ff040b82 */ /* 0x000e300000000800 */
[----:B------:R-:W1:Y:S01]  /*eff0*/  @P0 LDC R5, c[0x0][0x450] ;  /* 0x00011400ff050b82 */ /* 0x000e620000000800 */
[----:B0-----:R-:W-:-:S05]  /*f000*/  @P0 IMAD.HI.U32 R4, R3, R4, RZ ;  /* 0x0000000403040227 */ /* 0x001fca00078e00ff */
[----:B-1----:R-:W-:-:S04]  /*f010*/  @P0 SHF.R.U32.HI R3, RZ, R5, R4 ;  /* 0x00000005ff030219 */ /* 0x002fc80000011604 */
        /* <DEDUP_REMOVED lines=21> */
.L_x_2062:
        /* <DEDUP_REMOVED lines=12> */
[----:B------:R-:W2:Y:S01]  /*f230*/  LDL R4, [R1+0x48] ;  /* 0x0000480001047983 */ /* 0x000ea20000100800 */
[----:B------:R-:W-:Y:S01]  /*f240*/  ULDC UR4, c[0x0][0x3f4] ;  /* 0x0000fd0000047ab9 */ /* 0x000fe20000000800 */
[----:B-1----:R-:W-:Y:S01]  /*f250*/  IMAD.MOV.U32 R9, RZ, RZ, R5 ;  /* 0x000000ffff097224 */ /* 0x002fe200078e0005 */
[----:B------:R-:W-:Y:S02]  /*f260*/  ISETP.GE.AND P2, PT, R18, UR4, PT ;  /* 0x0000000412007c0c */ /* 0x000fe4000bf46270 */
[----:B------:R-:W-:Y:S02]  /*f270*/  CS2R R56, SRZ ;  /* 0x0000000000387805 */ /* 0x000fe4000001ff00 */
[----:B------:R-:W-:Y:S02]  /*f280*/  ISETP.GE.AND P3, PT, R226, UR4, PT ;  /* 0x00000004e2007c0c */ /* 0x000fe4000bf66270 */
[----:B------:R-:W-:Y:S01]  /*f290*/  CS2R R58, SRZ ;  /* 0x00000000003a7805 */ /* 0x000fe2000001ff00 */
[----:B------:R-:W-:-:S06]  /*f2a0*/  ULDC.64 UR6, c[0x0][0x208] ;  /* 0x0000820000067ab9 */ /* 0x000fcc0000000a00 */
[C---:B------:R-:W-:Y:S01]  /*f2b0*/  @!P2 IMAD.SHL.U32 R11, R18.reuse, 0x2, RZ ;  /* 0x00000002120ba824 */ /* 0x040fe200078e00ff */
[----:B------:R-:W-:-:S04]  /*f2c0*/  @!P2 SHF.L.U64.HI R12, R18, 0x1, R19 ;  /* 0x00000001120ca819 */ /* 0x000fc80000010213 */
[----:B----4-:R-:W-:Y:S02]  /*f2d0*/  @!P2 IADD3 R6, P1, R14, R11, RZ ;  /* 0x0000000b0e06a210 */ /* 0x010fe40007f3e0ff */
[----:B------:R-:W-:Y:S02]  /*f2e0*/  CS2R R70, SRZ ;  /* 0x0000000000467805 */ /* 0x000fe4000001ff00 */
[----:B------:R-:W-:Y:S02]  /*f2f0*/  CS2R R68, SRZ ;  /* 0x0000000000447805 */ /* 0x000fe4000001ff00 */
[----:B------:R-:W-:Y:S02]  /*f300*/  CS2R R60, SRZ ;  /* 0x00000000003c7805 */ /* 0x000fe4000001ff00 */
[----:B------:R-:W-:Y:S02]  /*f310*/  CS2R R62, SRZ ;  /* 0x00000000003e7805 */ /* 0x000fe4000001ff00 */
[----:B------:R-:W-:-:S02]  /*f320*/  CS2R R66, SRZ ;  /* 0x0000000000427805 */ /* 0x000fc4000001ff00 */
[----:B------:R-:W-:Y:S01]  /*f330*/  CS2R R64, SRZ ;  /* 0x0000000000407805 */ /* 0x000fe2000001ff00 */
[----:B--2---:R-:W-:Y:S01]  /*f340*/  @!P3 IMAD.SHL.U32 R13, R4, 0x8, RZ ;  /* 0x00000008040db824 */ /* 0x004fe200078e00ff */
[----:B------:R-:W-:-:S03]  /*f350*/  @!P2 IADD3 R4, P0, R8, R11, RZ ;  /* 0x0000000b0804a210 */ /* 0x000fc60007f1e0ff */
[----:B------:R-:W-:-:S04]  /*f360*/  @!P3 IMAD.WIDE R10, R13, 0x2, R8 ;  /* 0x000000020d0ab825 */ /* 0x000fc800078e0208 */
[----:B------:R-:W-:Y:S01]  /*f370*/  IMAD.MOV.U32 R8, RZ, RZ, R14 ;  /* 0x000000ffff087224 */ /* 0x000fe200078e000e */
[----:B------:R1:W5:Y:S01]  /*f380*/  @!P3 LD.E.128 R56, desc[UR6][R10.64] ;  /* 0x000000060a38b980 */ /* 0x000362000c101d00 */
[----:B---3--:R-:W-:Y:S02]  /*f390*/  IMAD.MOV.U32 R9, RZ, RZ, R7 ;  /* 0x000000ffff097224 */ /* 0x008fe400078e0007 */
[----:B------:R-:W-:Y:S02]  /*f3a0*/  @!P2 IMAD.X R5, R5, 0x1, R12, P0 ;  /* 0x000000010505a824 */ /* 0x000fe400000e060c */
[----:B------:R-:W-:-:S03]  /*f3b0*/  @!P3 IMAD.WIDE R8, R13, 0x2, R8 ;  /* 0x000000020d08b825 */ /* 0x000fc600078e0208 */
[----:B------:R1:W5:Y:S01]  /*f3c0*/  @!P2 LD.E.128 R60, desc[UR6][R4.64] ;  /* 0x00000006043ca980 */ /* 0x000362000c101d00 */
[----:B------:R-:W-:-:S03]  /*f3d0*/  @!P2 IMAD.X R7, R7, 0x1, R12, P1 ;  /* 0x000000010707a824 */ /* 0x000fc600008e060c */
[----:B------:R1:W5:Y:S04]  /*f3e0*/  @!P3 LD.E.128 R68, desc[UR6][R8.64] ;  /* 0x000000060844b980 */ /* 0x000368000c101d00 */
[----:B------:R1:W5:Y:S02]  /*f3f0*/  @!P2 LD.E.128 R64, desc[UR6][R6.64] ;  /* 0x000000060640a980 */ /* 0x000364000c101d00 */
.L_x_1696:
[----:B------:R-:W-:Y:S05]  /*f400*/  BSYNC B1 ;  /* 0x0000000000017941 */ /* 0x000fea0003800000 */
.L_x_1695:
[----:B-1---5:R-:W-:Y:S01]  /*f410*/  IMAD.MOV.U32 R4, RZ, RZ, R70 ;  /* 0x000000ffff047224 */ /* 0x022fe200078e0046 */
[----:B------:R-:W-:Y:S01]  /*f420*/  UMOV UR4, 0xffffffff ;  /* 0xffffffff00047882 */ /* 0x000fe20000000000 */
[----:B------:R-:W-:Y:S01]  /*f430*/  IMAD.MOV.U32 R5, RZ, RZ, R71 ;  /* 0x000000ffff057224 */ /* 0x000fe200078e0047 */
[----:B------:R-:W-:Y:S01]  /*f440*/  CS2R R54, SRZ ;  /* 0x0000000000367805 */ /* 0x000fe2000001ff00 */
[----:B------:R-:W-:Y:S02]  /*f450*/  IMAD.MOV.U32 R6, RZ, RZ, R68 ;  /* 0x000000ffff067224 */ /* 0x000fe400078e0044 */
[----:B---3--:R-:W-:Y:S01]  /*f460*/  IMAD.MOV.U32 R7, RZ, RZ, R69 ;  /* 0x000000ffff077224 */ /* 0x008fe200078e0045 */
        /* <DEDUP_REMOVED lines=22> */
[----:B------:R-:W-:-:S02]  /*f5d0*/  PRMT R117, R117, 0x5410, R6 ;  /* 0x0000541075757816 */ /* 0x000fc40000000006 */
[----:B------:R-:W-:Y:S02]  /*f5e0*/  PRMT R120, R120, 0x5410, R5 ;  /* 0x0000541078787816 */ /* 0x000fe40000000005 */
[----:B------:R-:W-:Y:S01]  /*f5f0*/  PRMT R118, R118, 0x5410, R7 ;  /* 0x0000541076767816 */ /* 0x000fe20000000007 */
[----:B------:R-:W-:Y:S06]  /*f600*/  BRA.DIV UR4, `(.L_x_1697) ;  /* 0x000001fa04547947 */ /* 0x000fec000b800000 */
[----:B------:R1:W3:Y:S04]  /*f610*/  SHFL.IDX PT, R5, R72, 0x1, 0x181f ;  /* 0x00381f0048057f89 */ /* 0x0002e800000e0000 */
[----:B--2---:R1:W2:Y:S04]  /*f620*/  SHFL.IDX PT, R8, R21, 0x1, 0x181f ;  /* 0x00381f0015087f89 */ /* 0x0042a800000e0000 */
[----:B------:R1:W0:Y:S04]  /*f630*/  SHFL.IDX PT, R7, R73, 0x1, 0x181f ;  /* 0x00381f0049077f89 */ /* 0x00022800000e0000 */
[----:B----4-:R1:W4:Y:S02]  /*f640*/  SHFL.IDX PT, R14, R20, 0x1, 0x181f ;  /* 0x00381f00140e7f89 */ /* 0x01032400000e0000 */
.L_x_2068:
        /* <DEDUP_REMOVED lines=11> */
[----:B------:R-:W4:Y:S01]  /*f700*/  LDL R6, [R1+0x48] ;  /* 0x0000480001067983 */ /* 0x000f220000100800 */
[----:B------:R-:W-:Y:S01]  /*f710*/  ULDC UR4, c[0x0][0x3f4] ;  /* 0x0000fd0000047ab9 */ /* 0x000fe20000000800 */
[----:B---3--:R-:W-:Y:S01]  /*f720*/  IMAD.MOV.U32 R9, RZ, RZ, R5 ;  /* 0x000000ffff097224 */ /* 0x008fe200078e0005 */
[----:B------:R-:W-:Y:S02]  /*f730*/  ISETP.GE.AND P2, PT, R18, UR4, PT ;  /* 0x0000000412007c0c */ /* 0x000fe4000bf46270 */
[----:B------:R-:W-:Y:S02]  /*f740*/  CS2R R40, SRZ ;  /* 0x0000000000287805 */ /* 0x000fe4000001ff00 */
[----:B------:R-:W-:Y:S02]  /*f750*/  ISETP.GE.AND P3, PT, R226, UR4, PT ;  /* 0x00000004e2007c0c */ /* 0x000fe4000bf66270 */
[----:B------:R-:W-:Y:S01]  /*f760*/  CS2R R42, SRZ ;  /* 0x00000000002a7805 */ /* 0x000fe2000001ff00 */
[----:B------:R-:W-:-:S06]  /*f770*/  ULDC.64 UR6, c[0x0][0x208] ;  /* 0x0000820000067ab9 */ /* 0x000fcc0000000a00 */
[C---:B------:R-:W-:Y:S01]  /*f780*/  @!P2 IMAD.SHL.U32 R11, R18.reuse, 0x2, RZ ;  /* 0x00000002120ba824 */ /* 0x040fe200078e00ff */
[----:B------:R-:W-:-:S04]  /*f790*/  @!P2 SHF.L.U64.HI R12, R18, 0x1, R19 ;  /* 0x00000001120ca819 */ /* 0x000fc80000010213 */
[----:B--2---:R-:W-:Y:S02]  /*f7a0*/  @!P2 IADD3 R4, P0, R8, R11, RZ ;  /* 0x0000000b0804a210 */ /* 0x004fe40007f1e0ff */
[----:B------:R-:W-:Y:S02]  /*f7b0*/  CS2R R54, SRZ ;  /* 0x0000000000367805 */ /* 0x000fe4000001ff00 */
[----:B------:R-:W-:Y:S02]  /*f7c0*/  CS2R R52, SRZ ;  /* 0x0000000000347805 */ /* 0x000fe4000001ff00 */
[----:B------:R-:W-:Y:S02]  /*f7d0*/  CS2R R44, SRZ ;  /* 0x00000000002c7805 */ /* 0x000fe4000001ff00 */
[----:B------:R-:W-:Y:S02]  /*f7e0*/  CS2R R46, SRZ ;  /* 0x00000000002e7805 */ /* 0x000fe4000001ff00 */
[----:B------:R-:W-:-:S02]  /*f7f0*/  CS2R R50, SRZ ;  /* 0x0000000000327805 */ /* 0x000fc4000001ff00 */
[----:B------:R-:W-:Y:S01]  /*f800*/  CS2R R48, SRZ ;  /* 0x0000000000307805 */ /* 0x000fe2000001ff00 */
[----:B------:R-:W-:-:S05]  /*f810*/  @!P2 IMAD.X R5, R5, 0x1, R12, P0 ;  /* 0x000000010505a824 */ /* 0x000fca00000e060c */
[----:B------:R2:W5:Y:S01]  /*f820*/  @!P2 LD.E.128 R44, desc[UR6][R4.64] ;  /* 0x00000006042ca980 */ /* 0x000562000c101d00 */
[----:B----4-:R-:W-:Y:S01]  /*f830*/  @!P3 IMAD.SHL.U32 R13, R6, 0x8, RZ ;  /* 0x00000008060db824 */ /* 0x010fe200078e00ff */
[----:B------:R-:W-:-:S03]  /*f840*/  @!P2 IADD3 R6, P1, R14, R11, RZ ;  /* 0x0000000b0e06a210 */ /* 0x000fc60007f3e0ff */
[----:B------:R-:W-:-:S04]  /*f850*/  @!P3 IMAD.WIDE R10, R13, 0x2, R8 ;  /* 0x000000020d0ab825 */ /* 0x000fc800078e0208 */
[----:B------:R-:W-:Y:S01]  /*f860*/  IMAD.MOV.U32 R8, RZ, RZ, R14 ;  /* 0x000000ffff087224 */ /* 0x000fe200078e000e */
[----:B------:R2:W5:Y:S01]  /*f870*/  @!P3 LD.E.128 R40, desc[UR6][R10.64] ;  /* 0x000000060a28b980 */ /* 0x000562000c101d00 */
[----:B0-----:R-:W-:Y:S02]  /*f880*/  IMAD.MOV.U32 R9, RZ, RZ, R7 ;  /* 0x000000ffff097224 */ /* 0x001fe400078e0007 */
[----:B------:R-:W-:Y:S02]  /*f890*/  @!P2 IMAD.X R7, R7, 0x1, R12, P1 ;  /* 0x000000010707a824 */ /* 0x000fe400008e060c */
[----:B------:R-:W-:-:S03]  /*f8a0*/  @!P3 IMAD.WIDE R8, R13, 0x2, R8 ;  /* 0x000000020d08b825 */ /* 0x000fc600078e0208 */
[----:B------:R2:W5:Y:S04]  /*f8b0*/  @!P2 LD.E.128 R48, desc[UR6][R6.64] ;  /* 0x000000060630a980 */ /* 0x000568000c101d00 */
[----:B------:R2:W5:Y:S02]  /*f8c0*/  @!P3 LD.E.128 R52, desc[UR6][R8.64] ;  /* 0x000000060834b980 */ /* 0x000564000c101d00 */
.L_x_1699:
[----:B------:R-:W-:Y:S05]  /*f8d0*/  BSYNC B1 ;  /* 0x0000000000017941 */ /* 0x000fea0003800000 */
.L_x_1698:
[----:B--2--5:R-:W-:Y:S01]  /*f8e0*/  IMAD.MOV.U32 R4, RZ, RZ, R54 ;  /* 0x000000ffff047224 */ /* 0x024fe200078e0036 */
[----:B------:R-:W-:Y:S01]  /*f8f0*/  UMOV UR4, 0xffffffff ;  /* 0xffffffff00047882 */ /* 0x000fe20000000000 */
[----:B---3--:R-:W-:Y:S02]  /*f900*/  IMAD.MOV.U32 R5, RZ, RZ, R55 ;  /* 0x000000ffff057224 */ /* 0x008fe400078e0037 */
[----:B------:R-:W-:Y:S02]  /*f910*/  IMAD.MOV.U32 R6, RZ, RZ, R52 ;  /* 0x000000ffff067224 */ /* 0x000fe400078e0034 */
[----:B0-----:R-:W-:Y:S01]  /*f920*/  IMAD.MOV.U32 R7, RZ, RZ, R53 ;  /* 0x000000ffff077224 */ /* 0x001fe200078e0035 */
[----:B------:R-:W-:Y:S01]  /*f930*/  PRMT R108, R4, 0x5410, R5 ;  /* 0x00005410046c7816 */ /* 0x000fe20000000005 */
[----:B------:R-:W-:Y:S02]  /*f940*/  IMAD.MOV.U32 R4, RZ, RZ, R50 ;  /* 0x000000ffff047224 */ /* 0x000fe400078e0032 */
        /* <DEDUP_REMOVED lines=16> */
[----:B------:R-:W-:-:S04]  /*fa50*/  PRMT R110, R4, 0x5410, R5 ;  /* 0x00005410046e7816 */ /* 0x000fc80000000005 */
[----:B------:R-:W-:Y:S01]  /*fa60*/  PRMT R111, R6, 0x5410, R7 ;  /* 0x00005410066f7816 */ /* 0x000fe20000000007 */
[----:B------:R-:W-:Y:S06]  /*fa70*/  BRA.DIV UR4, `(.L_x_1700) ;  /* 0x000001f604a87947 */ /* 0x000fec000b800000 */
[----:B------:R0:W2:Y:S04]  /*fa80*/  SHFL.IDX PT, R5, R72, 0x2, 0x181f ;  /* 0x00581f0048057f89 */ /* 0x0000a800000e0000 */
[----:B------:R0:W3:Y:S04]  /*fa90*/  SHFL.IDX PT, R8, R21, 0x2, 0x181f ;  /* 0x00581f0015087f89 */ /* 0x0000e800000e0000 */
[----:B------:R0:W0:Y:S04]  /*faa0*/  SHFL.IDX PT, R7, R73, 0x2, 0x181f ;  /* 0x00581f0049077f89 */ /* 0x00002800000e0000 */
[----:B----4-:R4:W0:Y:S02]  /*fab0*/  SHFL.IDX PT, R14, R20, 0x2, 0x181f ;  /* 0x00581f00140e7f89 */ /* 0x01082400000e0000 */
.L_x_2074:
        /* <DEDUP_REMOVED lines=12> */
[----:B------:R-:W4:Y:S01]  /*fb80*/  LDL R6, [R1+0x48] ;  /* 0x0000480001067983 */ /* 0x000f220000100800 */
[----:B------:R-:W-:Y:S01]  /*fb90*/  ULDC UR4, c[0x0][0x3f4] ;  /* 0x0000fd0000047ab9 */ /* 0x000fe20000000800 */
[----:B--2---:R-:W-:Y:S01]  /*fba0*/  IMAD.MOV.U32 R9, RZ, RZ, R5 ;  /* 0x000000ffff097224 */ /* 0x004fe200078e0005 */
[----:B------:R-:W-:Y:S02]  /*fbb0*/  ISETP.GE.AND P2, PT, R18, UR4, PT ;  /* 0x0000000412007c0c */ /* 0x000fe4000bf46270 */
[----:B------:R-:W-:Y:S02]  /*fbc0*/  CS2R R24, SRZ ;  /* 0x0000000000187805 */ /* 0x000fe4000001ff00 */
[----:B------:R-:W-:Y:S02]  /*fbd0*/  ISETP.GE.AND P3, PT, R226, UR4, PT ;  /* 0x00000004e2007c0c */ /* 0x000fe4000bf66270 */
[----:B------:R-:W-:Y:S01]  /*fbe0*/  CS2R R26, SRZ ;  /* 0x00000000001a7805 */ /* 0x000fe2000001ff00 */
[----:B------:R-:W-:-:S06]  /*fbf0*/  ULDC.64 UR6, c[0x0][0x208] ;  /* 0x0000820000067ab9 */ /* 0x000fcc0000000a00 */
[C---:B------:R-:W-:Y:S01]  /*fc00*/  @!P2 IMAD.SHL.U32 R11, R18.reuse, 0x2, RZ ;  /* 0x00000002120ba824 */ /* 0x040fe200078e00ff */
[----:B------:R-:W-:-:S04]  /*fc10*/  @!P2 SHF.L.U64.HI R12, R18, 0x1, R19 ;  /* 0x00000001120ca819 */ /* 0x000fc80000010213 */
[----:B---3--:R-:W-:Y:S02]  /*fc20*/  @!P2 IADD3 R4, P0, R8, R11, RZ ;  /* 0x0000000b0804a210 */ /* 0x008fe40007f1e0ff */
        /* <DEDUP_REMOVED lines=9> */
[----:B0-----:R-:W-:-:S03]  /*fcc0*/  @!P2 IADD3 R6, P1, R14, R11, RZ ;  /* 0x0000000b0e06a210 */ /* 0x001fc60007f3e0ff */
[----:B------:R-:W-:-:S04]  /*fcd0*/  @!P3 IMAD.WIDE R10, R13, 0x2, R8 ;  /* 0x000000020d0ab825 */ /* 0x000fc800078e0208 */
[----:B------:R-:W-:Y:S01]  /*fce0*/  IMAD.MOV.U32 R8, RZ, RZ, R14 ;  /* 0x000000ffff087224 */ /* 0x000fe200078e000e */
[----:B------:R2:W5:Y:S01]  /*fcf0*/  @!P3 LD.E.128 R24, desc[UR6][R10.64] ;  /* 0x000000060a18b980 */ /* 0x000562000c101d00 */
[----:B------:R-:W-:Y:S02]  /*fd00*/  IMAD.MOV.U32 R9, RZ, RZ, R7 ;  /* 0x000000ffff097224 */ /* 0x000fe400078e0007 */
[----:B------:R-:W-:Y:S02]  /*fd10*/  @!P2 IMAD.X R7, R7, 0x1, R12, P1 ;  /* 0x000000010707a824 */ /* 0x000fe400008e060c */
[----:B------:R-:W-:-:S03]  /*fd20*/  @!P3 IMAD.WIDE R8, R13, 0x2, R8 ;  /* 0x000000020d08b825 */ /* 0x000fc600078e0208 */
[----:B------:R2:W5:Y:S04]  /*fd30*/  @!P2 LD.E.128 R32, desc[UR6][R6.64] ;  /* 0x000000060620a980 */ /* 0x000568000c101d00 */
[----:B------:R2:W5:Y:S02]  /*fd40*/  @!P3 LD.E.128 R36, desc[UR6][R8.64] ;  /* 0x000000060824b980 */ /* 0x000564000c101d00 */
.L_x_1702:
[----:B------:R-:W-:Y:S05]  /*fd50*/  BSYNC B1 ;  /* 0x0000000000017941 */ /* 0x000fea0003800000 */
.L_x_1701:
[----:B--2--5:R-:W-:Y:S01]  /*fd60*/  IMAD.MOV.U32 R4, RZ, RZ, R36 ;  /* 0x000000ffff047224 */ /* 0x024fe200078e0024 */
[----:B------:R-:W-:Y:S01]  /*fd70*/  UMOV UR4, 0xffffffff ;  /* 0xffffffff00047882 */ /* 0x000fe20000000000 */
[----:B------:R-:W-:Y:S02]  /*fd80*/  IMAD.MOV.U32 R5, RZ, RZ, R37 ;  /* 0x000000ffff057224 */ /* 0x000fe400078e0025 */
        /* <DEDUP_REMOVED lines=13> */
[----:B------:R-:W-:-:S03]  /*fe60*/  IMAD.MOV.U32 R7, RZ, RZ, R30 ;  /* 0x000000ffff077224 */ /* 0x000fc600078e001e */
[----:B------:R-:W-:Y:S01]  /*fe70*/  PRMT R106, R5, 0x5410, R6 ;  /* 0x00005410056a7816 */ /* 0x000fe20000000006 */
[----:B------:R-:W-:Y:S01]  /*fe80*/  IMAD.MOV.U32 R5, RZ, RZ, R26 ;  /* 0x000000ffff057224 */ /* 0x000fe200078e001a */
[----:B------:R-:W-:Y:S01]  /*fe90*/  PRMT R107, R7, 0x5410, R4 ;  /* 0x00005410076b7816 */ /* 0x000fe20000000004 */
[----:B------:R-:W-:Y:S02]  /*fea0*/  IMAD.MOV.U32 R4, RZ, RZ, R27 ;  /* 0x000000ffff047224 */ /* 0x000fe400078e001b */
[----:B------:R-:W-:Y:S02]  /*feb0*/  IMAD.MOV.U32 R7, RZ, RZ, R24 ;  /* 0x000000ffff077224 */ /* 0x000fe400078e0018 */
[----:B------:R-:W-:Y:S01]  /*fec0*/  IMAD.MOV.U32 R6, RZ, RZ, R25 ;  /* 0x000000ffff067224 */ /* 0x000fe200078e0019 */
[----:B------:R-:W-:Y:S02]  /*fed0*/  PRMT R90, R5, 0x5410, R4 ;  /* 0x00005410055a7816 */ /* 0x000fe40000000004 */
[----:B------:R-:W-:-:S02]  /*fee0*/  CS2R R4, SRZ ;  /* 0x0000000000047805 */ /* 0x000fc4000001ff00 */
[----:B------:R-:W-:Y:S01]  /*fef0*/  PRMT R89, R7, 0x5410, R6 ;  /* 0x0000541007597816 */ /* 0x000fe20000000006 */
[----:B------:R-:W-:Y:S06]  /*ff00*/  BRA.DIV UR4, `(.L_x_1703) ;  /* 0x000001f204f47947 */ /* 0x000fec000b800000 */
[----:B------:R0:W2:Y:S04]  /*ff10*/  SHFL.IDX PT, R77, R72, 0x3, 0x181f ;  /* 0x00781f00484d7f89 */ /* 0x0000a800000e0000 */
[----:B-1----:R-:W1:Y:S04]  /*ff20*/  SHFL.IDX PT, R21, R21, 0x3, 0x181f ;  /* 0x00781f0015157f89 */ /* 0x002e6800000e0000 */
[----:B------:R0:W0:Y:S04]  /*ff30*/  SHFL.IDX PT, R81, R73, 0x3, 0x181f ;  /* 0x00781f0049517f89 */ /* 0x00002800000e0000 */
[----:B------:R0:W0:Y:S02]  /*ff40*/  SHFL.IDX PT, R78, R20, 0x3, 0x181f ;  /* 0x00781f00144e7f89 */ /* 0x00002400000e0000 */
.L_x_2080:
[----:B------:R-:W5:Y:S01]  /*ff50*/  LDL R12, [R1+0x54] ;  /* 0x00005400010c7983 */ /* 0x000f620000100800 */
[----:B------:R-:W-:Y:S01]  /*ff60*/  VIADD R0, R0, 0x60 ;  /* 0x0000006000007836 */ /* 0x000fe20000000000 */
[----:B------:R-:W-:Y:S01]  /*ff70*/  BSSY B1, `(.L_x_1704) ;  /* 0x000002c000017945 */ /* 0x000fe20003800000 */
[----:B------:R-:W-:Y:S02]  /*ff80*/  CS2R R6, SRZ ;  /* 0x0000000000067805 */ /* 0x000fe4000001ff00 */
[----:B---3--:R-:W-:Y:S02]  /*ff90*/  CS2R R8, SRZ ;  /* 0x0000000000087805 */ /* 0x008fe4000001ff00 */
[----:B------:R-:W-:Y:S02]  /*ffa0*/  CS2R R10, SRZ ;  /* 0x00000000000a7805 */ /* 0x000fe4000001ff00 */
[----:B------:R-:W-:Y:S02]  /*ffb0*/  ISETP.GE.AND P0, PT, R0, R3, PT ;  /* 0x000000030000720c */ /* 0x000fe40003f06270 */
[----:B------:R-:W-:-:S02]  /*ffc0*/  CS2R R14, SRZ ;  /* 0x00000000000e7805 */ /* 0x000fc4000001ff00 */
[----:B0-----:R-:W-:Y:S02]  /*ffd0*/  CS2R R72, SRZ ;  /* 0x0000000000487805 */ /* 0x001fe4000001ff00 */
[----:B------:R-:W-:Y:S02]  /*ffe0*/  CS2R R74, SRZ ;  /* 0x00000000004a7805 */ /* 0x000fe4000001ff00 */
[----:B-----5:R-:W-:-:S04]  /*fff0*/  LEA.HI R80, R12, R12, RZ, 0x1 ;  /* 0x0000000c0c507211 */ /* 0x020fc800078f08ff */
[----:B------:R-:W-:-:S05]  /*10000*/  LOP3.LUT R80, R80, 0xfffffffe, RZ, 0xc0, !PT ;  /* 0xfffffffe50507812 */ /* 0x000fca00078ec0ff */
[----:B------:R-:W-:Y:S01]  /*10010*/  IMAD.IADD R80, R12, 0x1, -R80 ;  /* 0x000000010c507824 */ /* 0x000fe200078e0a50 */
[----:B------:R-:W-:-:S04]  /*10020*/  CS2R R12, SRZ ;  /* 0x00000000000c7805 */ /* 0x000fc8000001ff00 */
[----:B------:R-:W-:Y:S01]  /*10030*/  SHF.L.U32 R80, R80, 0x1f, RZ ;  /* 0x0000001f50507819 */ /* 0x000fe200000006ff */
[----:B------:R-:W-:Y:S06]  /*10040*/  @P0 BRA `(.L_x_1705) ;  /* 0x0000000000780947 */ /* 0x000fec0003800000 */
[----:B----4-:R-:W3:Y:S01]  /*10050*/  LDL R20, [R1+0x48] ;  /* 0x0000480001147983 */ /* 0x010ee20000100800 */
[----:B------:R-:W-:Y:S01]  /*10060*/  ULDC UR4, c[0x0][0x3f4] ;  /* 0x0000fd0000047ab9 */ /* 0x000fe20000000800 */
[----:B-1----:R-:W-:Y:S01]  /*10070*/  IMAD.MOV.U32 R4, RZ, RZ, R21 ;  /* 0x000000ffff047224 */ /* 0x002fe200078e0015 */
[----:B------:R-:W-:Y:S01]  /*10080*/  ISETP.GE.AND P2, PT, R18, UR4, PT ;  /* 0x0000000412007c0c */ /* 0x000fe2000bf46270 */
[----:B--2---:R-:W-:Y:S01]  /*10090*/  IMAD.MOV.U32 R5, RZ, RZ, R77 ;  /* 0x000000ffff057224 */ /* 0x004fe200078e004d */
[----:B------:R-:W-:Y:S02]  /*100a0*/  ISETP.GE.AND P3, PT, R226, UR4, PT ;  /* 0x00000004e2007c0c */ /* 0x000fe4000bf66270 */
[----:B------:R-:W-:Y:S02]  /*100b0*/  CS2R R72, SRZ ;  /* 0x0000000000487805 */ /* 0x000fe4000001ff00 */
[----:B------:R-:W-:Y:S01]  /*100c0*/  CS2R R74, SRZ ;  /* 0x00000000004a7805 */ /* 0x000fe2000001ff00 */
[----:B------:R-:W-:Y:S01]  /*100d0*/  IMAD.MOV.U32 R6, RZ, RZ, R78 ;  /* 0x000000ffff067224 */ /* 0x000fe200078e004e */
[----:B------:R-:W-:Y:S01]  /*100e0*/  ULDC.64 UR6, c[0x0][0x208] ;  /* 0x0000820000067ab9 */ /* 0x000fe20000000a00 */
[----:B------:R-:W-:-:S04]  /*100f0*/  IMAD.MOV.U32 R7, RZ, RZ, R81 ;  /* 0x000000ffff077224 */ /* 0x000fc800078e0051 */
[C---:B------:R-:W-:Y:S01]  /*10100*/  @!P2 IMAD.SHL.U32 R76, R18.reuse, 0x2, RZ ;  /* 0x00000002124ca824 */ /* 0x040fe200078e00ff */
[----:B------:R-:W-:Y:S02]  /*10110*/  @!P2 SHF.L.U64.HI R0, R18, 0x1, R19 ;  /* 0x000000011200a819 */ /* 0x000fe40000010213 */
[----:B------:R-:W-:Y:S02]  /*10120*/  CS2R R8, SRZ ;  /* 0x0000000000087805 */ /* 0x000fe4000001ff00 */
[----:B------:R-:W-:Y:S02]  /*10130*/  CS2R R10, SRZ ;  /* 0x00000000000a7805 */ /* 0x000fe4000001ff00 */
[----:B------:R-:W-:Y:S02]  /*10140*/  CS2R R12, SRZ ;  /* 0x00000000000c7805 */ /* 0x000fe4000001ff00 */
[----:B------:R-:W-:Y:S01]  /*10150*/  CS2R R14, SRZ ;  /* 0x00000000000e7805 */ /* 0x000fe2000001ff00 */
[----:B---3--:R-:W-:Y:S01]  /*10160*/  @!P3 IMAD.SHL.U32 R79, R20, 0x8, RZ ;  /* 0x00000008144fb824 */ /* 0x008fe200078e00ff */
[----:B------:R-:W-:-:S02]  /*10170*/  @!P2 IADD3 R20, P0, R21, R76, RZ ;  /* 0x0000004c1514a210 */ /* 0x000fc40007f1e0ff */
[----:B------:R-:W-:Y:S01]  /*10180*/  @!P2 IADD3 R76, P1, R78, R76, RZ ;  /* 0x0000004c4e4ca210 */ /* 0x000fe20007f3e0ff */
[----:B------:R-:W-:-:S04]  /*10190*/  @!P3 IMAD.WIDE R4, R79, 0x2, R4 ;  /* 0x000000024f04b825 */ /* 0x000fc800078e0204 */
[----:B------:R-:W-:Y:S01]  /*101a0*/  @!P3 IMAD.WIDE R78, R79, 0x2, R6 ;  /* 0x000000024f4eb825 */ /* 0x000fe200078e0206 */
[----:B------:R0:W5:Y:S01]  /*101b0*/  @!P3 LD.E.128 R72, desc[UR6][R4.64] ;  /* 0x000000060448b980 */ /* 0x000162000c101d00 */
[----:B------:R-:W-:Y:S02]  /*101c0*/  CS2R R6, SRZ ;  /* 0x0000000000067805 */ /* 0x000fe4000001ff00 */
[--C-:B------:R-:W-:Y:S01]  /*101d0*/  @!P2 IMAD.X R21, R77, 0x1, R0.reuse, P0 ;  /* 0x000000014d15a824 */ /* 0x100fe200000e0600 */
[----:B------:R3:W5:Y:S01]  /*101e0*/  @!P3 LD.E.128 R8, desc[UR6][R78.64] ;  /* 0x000000064e08b980 */ /* 0x000762000c101d00 */
[----:B------:R-:W-:-:S03]  /*101f0*/  @!P2 IMAD.X R77, R81, 0x1, R0, P1 ;  /* 0x00000001514da824 */ /* 0x000fc600008e0600 */
[----:B------:R3:W5:Y:S01]  /*10200*/  @!P2 LD.E.128 R12, desc[UR6][R20.64] ;  /* 0x00000006140ca980 */ /* 0x000762000c101d00 */
[----:B0-----:R-:W-:-:S06]  /*10210*/  CS2R R4, SRZ ;  /* 0x0000000000047805 */ /* 0x001fcc000001ff00 */
[----:B------:R3:W5:Y:S02]  /*10220*/  @!P2 LD.E.128 R4, desc[UR6][R76.64] ;  /* 0x000000064c04a980 */ /* 0x000764000c101d00 */
.L_x_1705:
[----:B------:R-:W-:Y:S05]  /*10230*/  BSYNC B1 ;  /* 0x0000000000017941 */ /* 0x000fea0003800000 */
.L_x_1704:
[----:B---3--:R-:W3:Y:S01]  /*10240*/  LDL R78, [R1+0x14] ;  /* 0x00001400014e7983 */ /* 0x008ee20000100800 */
[----:B------:R-:W0:Y:S01]  /*10250*/  SYNCS.PHASECHK.TRANS64.TRYWAIT P0, [R16+URZ+0x30800], R80 ;  /* 0x03080050100075a7 */ /* 0x000e22000800017f */
[----:B-----5:R-:W-:Y:S01]  /*10260*/  IMAD.MOV.U32 R76, RZ, RZ, R4 ;  /* 0x000000ffff4c7224 */ /* 0x020fe200078e0004 */
[----:B------:R-:W-:Y:S01]  /*10270*/  BSSY B1, `(.L_x_1706) ;  /* 0x0000017000017945 */ /* 0x000fe20003800000 */
[----:B-1----:R-:W-:Y:S02]  /*10280*/  IMAD.MOV.U32 R21, RZ, RZ, R5 ;  /* 0x000000ffff157224 */ /* 0x002fe400078e0005 */
[----:B----4-:R-:W-:Y:S02]  /*10290*/  IMAD.MOV.U32 R20, RZ, RZ, R6 ;  /* 0x000000ffff147224 */ /* 0x010fe400078e0006 */
        /* <DEDUP_REMOVED lines=8> */
[----:B--2---:R-:W-:Y:S02]  /*10320*/  IMAD.MOV.U32 R77, RZ, RZ, R12 ;  /* 0x000000ffff4d7224 */ /* 0x004fe400078e000c */
[----:B------:R-:W-:Y:S01]  /*10330*/  IMAD.MOV.U32 R76, RZ, RZ, R13 ;  /* 0x000000ffff4c7224 */ /* 0x000fe200078e000d */
[----:B------:R-:W-:Y:S01]  /*10340*/  PRMT R21, R0, 0x5410, R20 ;  /* 0x0000541000157816 */ /* 0x000fe20000000014 */
[----:B------:R-:W-:-:S02]  /*10350*/  IMAD.MOV.U32 R20, RZ, RZ, R14 ;  /* 0x000000ffff147224 */ /* 0x000fc400078e000e */
[----:B------:R-:W-:Y:S01]  /*10360*/  IMAD.MOV.U32 R0, RZ, RZ, R15 ;  /* 0x000000ffff007224 */ /* 0x000fe200078e000f */
[----:B------:R-:W-:-:S04]  /*10370*/  PRMT R99, R77, 0x5410, R76 ;  /* 0x000054104d637816 */ /* 0x000fc8000000004c */
[----:B------:R-:W-:Y:S01]  /*10380*/  PRMT R100, R20, 0x5410, R0 ;  /* 0x0000541014647816 */ /* 0x000fe20000000000 */
[----:B------:R-:W-:Y:S02]  /*10390*/  IMAD.MOV.U32 R20, RZ, RZ, R72 ;  /* 0x000000ffff147224 */ /* 0x000fe400078e0048 */
[----:B------:R-:W-:-:S05]  /*103a0*/  IMAD.MOV.U32 R0, RZ, RZ, R73 ;  /* 0x000000ffff007224 */ /* 0x000fca00078e0049 */
[----:B------:R-:W-:Y:S02]  /*103b0*/  PRMT R85, R20, 0x5410, R0 ;  /* 0x0000541014557816 */ /* 0x000fe40000000000 */
[----:B---3--:R-:W-:Y:S01]  /*103c0*/  VIADDMNMX R0, R3, -R78, 0x80, PT ;  /* 0x0000008003007446 */ /* 0x008fe2000380094e */
[----:B0-----:R-:W-:Y:S06]  /*103d0*/  @!P0 BRA `(.L_x_1707) ;  /* 0x000001f000348947 */ /* 0x001fec0003800000 */
.L_x_2081:
[----:B------:R-:W-:Y:S05]  /*103e0*/  BSYNC B1 ;  /* 0x0000000000017941 */ /* 0x000fea0003800000 */
.L_x_1706:
        /* <DEDUP_REMOVED lines=8> */
[C---:B------:R-:W-:Y:S01]  /*10470*/  IMAD.SHL.U32 R124, R23.reuse, 0x40, RZ ;  /* 0x00000040177c7824 */ /* 0x040fe200078e00ff */
[----:B------:R-:W-:Y:S01]  /*10480*/  BSSY B2, `(.L_x_1710) ;  /* 0x0000070000027945 */ /* 0x000fe20003800000 */
[----:B------:R-:W-:-:S03]  /*10490*/  IMAD.SHL.U32 R125, R23, 0x40, RZ ;  /* 0x00000040177d7824 */ /* 0x000fc600078e00ff */
[----:B------:R-:W-:-:S04]  /*104a0*/  LOP3.LUT R124, R124, 0x1c0, RZ, 0xc0, !PT ;  /* 0x000001c07c7c7812 */ /* 0x000fc800078ec0ff */
[----:B------:R-:W-:Y:S02]  /*104b0*/  SHF.R.U32.HI R124, RZ, 0x3, R124 ;  /* 0x00000003ff7c7819 */ /* 0x000fe4000001167c */
[-C--:B--2---:R-:W-:Y:S02]  /*104c0*/  ISETP.GE.AND P0, PT, R18, R3.reuse, PT ;  /* 0x000000031200720c */ /* 0x084fe40003f06270 */
[----:B------:R-:W-:-:S11]  /*104d0*/  ISETP.GE.AND P1, PT, R226, R3, PT ;  /* 0x00000003e200720c */ /* 0x000fd60003f26270 */
[----:B-1----:R-:W-:Y:S05]  /*104e0*/  @P0 BRA `(.L_x_1711) ;  /* 0x0000000400a40947 */ /* 0x002fea0003800000 */
[----:B------:R-:W2:Y:S04]  /*104f0*/  LDL R76, [R1+0x44] ;  /* 0x00004400014c7983 */ /* 0x000ea80000100800 */
[----:B------:R-:W0:Y:S01]  /*10500*/  LDL R126, [R1+0x30] ;  /* 0x00003000017e7983 */ /* 0x000e220000100800 */
[----:B------:R-:W-:Y:S02]  /*10510*/  SHF.R.U64 R91, R64, 0x10, R65 ;  /* 0x00000010405b7819 */ /* 0x000fe40000001241 */
[----:B------:R-:W-:Y:S02]  /*10520*/  SHF.R.U64 R92, R60, 0x10, R61 ;  /* 0x000000103c5c7819 */ /* 0x000fe4000000123d */
[C---:B------:R-:W-:Y:S02]  /*10530*/  PRMT R91, R93.reuse, 0x5410, R91 ;  /* 0x000054105d5b7816 */ /* 0x040fe4000000005b */
[----:B------:R-:W-:-:S02]  /*10540*/  PRMT R92, R93, 0x5432, R92 ;  /* 0x000054325d5c7816 */ /* 0x000fc4000000005c */
[----:B------:R-:W-:Y:S01]  /*10550*/  SHF.R.U32.HI R65, RZ, 0x10, R65 ;  /* 0x00000010ff417819 */ /* 0x000fe20000011641 */
[C---:B------:R-:W-:Y:S01]  /*10560*/  IMAD.U32 R93, R91.reuse, 0x10000, RZ ;  /* 0x000100005b5d7824 */ /* 0x040fe200078e00ff */
[----:B------:R-:W-:Y:S01]  /*10570*/  SHF.R.U32.HI R61, RZ, 0x10, R61 ;  /* 0x00000010ff3d7819 */ /* 0x000fe2000001163d */
[----:B------:R-:W-:Y:S01]  /*10580*/  IMAD.U32 R60, R92, 0x10000, RZ ;  /* 0x000100005c3c7824 */ /* 0x000fe200078e00ff */
[----:B------:R-:W-:Y:S02]  /*10590*/  SHF.R.U32.HI R96, RZ, 0x10, R67 ;  /* 0x00000010ff607819 */ /* 0x000fe40000011643 */
[----:B------:R-:W-:Y:S02]  /*105a0*/  LOP3.LUT R91, R91, 0xffff0000, RZ, 0xc0, !PT ;  /* 0xffff00005b5b7812 */ /* 0x000fe400078ec0ff */
[----:B------:R-:W-:Y:S02]  /*105b0*/  PRMT R96, R102, 0x5432, R96 ;  /* 0x0000543266607816 */ /* 0x000fe40000000060 */
[----:B------:R-:W-:-:S02]  /*105c0*/  LOP3.LUT R92, R92, 0xffff0000, RZ, 0xc0, !PT ;  /* 0xffff00005c5c7812 */ /* 0x000fc400078ec0ff */
[----:B--2---:R-:W-:-:S04]  /*105d0*/  LEA.HI R20, R3, R76, RZ, 0x1d ;  /* 0x0000004c03147211 */ /* 0x004fc800078fe8ff */
[----:B------:R-:W-:Y:S01]  /*105e0*/  SHF.R.S32.HI R76, RZ, 0x1f, R20 ;  /* 0x0000001fff4c7819 */ /* 0x000fe20000011414 */
[----:B------:R-:W-:Y:S01]  /*105f0*/  IMAD.SHL.U32 R77, R20, 0x8, RZ ;  /* 0x00000008144d7824 */ /* 0x000fe200078e00ff */
[----:B0-----:R-:W0:Y:S02]  /*10600*/  LDS.128 R80, [R126] ;  /* 0x000000007e507984 */ /* 0x001e240000000c00 */
[----:B------:R-:W-:Y:S02]  /*10610*/  LEA.HI R76, R76, R20, RZ, 0x3 ;  /* 0x000000144c4c7211 */ /* 0x000fe400078f18ff */
[----:B------:R-:W-:-:S03]  /*10620*/  LOP3.LUT R20, R77, 0x38, RZ, 0xc0, !PT ;  /* 0x000000384d147812 */ /* 0x000fc600078ec0ff */
[----:B------:R-:W-:Y:S01]  /*10630*/  IMAD.SHL.U32 R76, R76, 0x400, RZ ;  /* 0x000004004c4c7824 */ /* 0x000fe200078e00ff */
[----:B------:R-:W-:-:S04]  /*10640*/  LOP3.LUT R20, R20, 0x1c0, R125, 0xf8, !PT ;  /* 0x000001c014147812 */ /* 0x000fc800078ef87d */
[----:B------:R-:W-:Y:S02]  /*10650*/  LOP3.LUT R20, R20, R124, RZ, 0x3c, !PT ;  /* 0x0000007c14147212 */ /* 0x000fe400078e3cff */
[----:B------:R-:W-:-:S04]  /*10660*/  LOP3.LUT R76, R76, 0x7fffe000, RZ, 0xc0, !PT ;  /* 0x7fffe0004c4c7812 */ /* 0x000fc800078ec0ff */
[----:B-----5:R-:W-:-:S05]  /*10670*/  IADD3 R20, R20, R76, R123 ;  /* 0x0000004c14147210 */ /* 0x020fca0007ffe07b */
[----:B------:R-:W-:-:S05]  /*10680*/  IMAD R20, R20, 0x2, R16 ;  /* 0x0000000214147824 */ /* 0x000fca00078e0210 */
[----:B------:R-:W1:Y:S01]  /*10690*/  LDS.128 R76, [R20+0x10400] ;  /* 0x01040000144c7984 */ /* 0x000e620000000c00 */
[----:B0-----:R-:W-:Y:S02]  /*106a0*/  IMAD.U32 R64, R80, 0x10000, RZ ;  /* 0x0001000050407824 */ /* 0x001fe400078e00ff */
[----:B-1----:R-:W-:-:S04]  /*106b0*/  IMAD.U32 R94, R76, 0x10000, RZ ;  /* 0x000100004c5e7824 */ /* 0x002fc800078e00ff */
[C---:B------:R-:W-:Y:S01]  /*106c0*/  FMUL.FTZ R95, R94.reuse, R93 ;  /* 0x0000005d5e5f7220 */ /* 0x040fe20000410000 */
[----:B------:R-:W-:-:S03]  /*106d0*/  FMUL.FTZ R94, R94, R60 ;  /* 0x0000003c5e5e7220 */ /* 0x000fc60000410000 */
[C---:B------:R-:W-:Y:S01]  /*106e0*/  FFMA.FTZ R60, R64.reuse, R60, -R95 ;  /* 0x0000003c403c7223 */ /* 0x040fe2000001085f */
[----:B------:R-:W-:Y:S01]  /*106f0*/  FFMA.FTZ R64, R64, R93, R94 ;  /* 0x0000005d40407223 */ /* 0x000fe2000001005e */
[----:B------:R-:W-:Y:S01]  /*10700*/  SHF.R.U64 R95, R66, 0x10, R67 ;  /* 0x00000010425f7819 */ /* 0x000fe20000001243 */
[----:B------:R-:W-:Y:S01]  /*10710*/  IMAD.U32 R67, R77, 0x10000, RZ ;  /* 0x000100004d437824 */ /* 0x000fe200078e00ff */
[----:B------:R-:W-:Y:S02]  /*10720*/  SHF.R.U64 R93, R62, 0x10, R63 ;  /* 0x000000103e5d7819 */ /* 0x000fe4000000123f */
[----:B------:R-:W-:Y:S01]  /*10730*/  PRMT R66, R101, 0x5410, R65 ;  /* 0x0000541065427816 */ /* 0x000fe20000000041 */
[----:B------:R-:W-:Y:S01]  /*10740*/  IMAD.U32 R65, R81, 0x10000, RZ ;  /* 0x0001000051417824 */ /* 0x000fe200078e00ff */
[C---:B------:R-:W-:Y:S02]  /*10750*/  PRMT R62, R103.reuse, 0x5410, R61 ;  /* 0x00005410673e7816 */ /* 0x040fe4000000003d */
[----:B------:R-:W-:Y:S01]  /*10760*/  SHF.R.U32.HI R94, RZ, 0x10, R63 ;  /* 0x00000010ff5e7819 */ /* 0x000fe2000001163f */
[----:B------:R-:W-:Y:S01]  /*10770*/  IMAD.U32 R63, R66, 0x10000, RZ ;  /* 0x00010000423f7824 */ /* 0x000fe200078e00ff */
[----:B------:R-:W-:Y:S01]  /*10780*/  PRMT R95, R102, 0x5410, R95 ;  /* 0x00005410665f7816 */ /* 0x000fe2000000005f */
[----:B------:R-:W-:Y:S01]  /*10790*/  IMAD.U32 R61, R62, 0x10000, RZ ;  /* 0x000100003e3d7824 */ /* 0x000fe200078e00ff */
[----:B------:R-:W-:Y:S01]  /*107a0*/  PRMT R94, R103, 0x5432, R94 ;  /* 0x00005432675e7816 */ /* 0x000fe2000000005e */
[----:B------:R-:W-:Y:S01]  /*107b0*/  FMUL.FTZ R101, R67, R63 ;  /* 0x0000003f43657220 */ /* 0x000fe20000410000 */
[----:B------:R-:W-:-:S02]  /*107c0*/  IMAD.U32 R103, R79, 0x10000, RZ ;  /* 0x000100004f677824 */ /* 0x000fc400078e00ff */
[-C--:B------:R-:W-:Y:S01]  /*107d0*/  FMUL.FTZ R67, R67, R61.reuse ;  /* 0x0000003d43437220 */ /* 0x080fe20000410000 */
[----:B------:R-:W-:Y:S01]  /*107e0*/  LOP3.LUT R66, R66, 0xffff0000, RZ, 0xc0, !PT ;  /* 0xffff000042427812 */ /* 0x000fe200078ec0ff */
[----:B------:R-:W-:Y:S01]  /*107f0*/  FFMA.FTZ R61, R65, R61, -R101 ;  /* 0x0000003d413d7223 */ /* 0x000fe20000010865 */
[----:B------:R-:W-:Y:S02]  /*10800*/  IMAD.U32 R101, R83, 0x10000, RZ ;  /* 0x0001000053657824 */ /* 0x000fe400078e00ff */
[----:B------:R-:W-:Y:S01]  /*10810*/  FFMA.FTZ R65, R65, R63, R67 ;  /* 0x0000003f41417223 */ /* 0x000fe20000010043 */
[----:B------:R-:W-:Y:S01]  /*10820*/  IMAD.U32 R67, R96, 0x10000, RZ ;  /* 0x0001000060437824 */ /* 0x000fe200078e00ff */
[----:B------:R-:W-:Y:S01]  /*10830*/  LOP3.LUT R62, R62, 0xffff0000, RZ, 0xc0, !PT ;  /* 0xffff00003e3e7812 */ /* 0x000fe200078ec0ff */
[----:B------:R-:W-:Y:S01]  /*10840*/  IMAD.U32 R63, R94, 0x10000, RZ ;  /* 0x000100005e3f7824 */ /* 0x000fe200078e00ff */
[----:B------:R-:W-:Y:S01]  /*10850*/  LOP3.LUT R81, R81, 0xffff0000, RZ, 0xc0, !PT ;  /* 0xffff000051517812 */ /* 0x000fe200078ec0ff */
[----:B------:R-:W-:Y:S01]  /*10860*/  FMUL.FTZ R102, R103, R67 ;  /* 0x0000004367667220 */ /* 0x000fe20000410000 */
[----:B------:R-:W-:Y:S01]  /*10870*/  PRMT R93, R117, 0x5410, R93 ;  /* 0x00005410755d7816 */ /* 0x000fe2000000005d */
[-C--:B------:R-:W-:Y:S01]  /*10880*/  FMUL.FTZ R103, R103, R63.reuse ;  /* 0x0000003f67677220 */ /* 0x080fe20000410000 */
[----:B------:R-:W-:Y:S01]  /*10890*/  LOP3.LUT R79, R79, 0xffff0000, RZ, 0xc0, !PT ;  /* 0xffff00004f4f7812 */ /* 0x000fe200078ec0ff */
[C---:B------:R-:W-:Y:S01]  /*108a0*/  FFMA.FTZ R63, R101.reuse, R63, -R102 ;  /* 0x0000003f653f7223 */ /* 0x040fe20000010866 */
[----:B------:R-:W-:Y:S01]  /*108b0*/  LOP3.LUT R96, R96, 0xffff0000, RZ, 0xc0, !PT ;  /* 0xffff000060607812 */ /* 0x000fe200078ec0ff */
[----:B------:R-:W-:Y:S01]  /*108c0*/  FFMA.FTZ R67, R101, R67, R103 ;  /* 0x0000004365437223 */ /* 0x000fe20000010067 */
[----:B------:R-:W-:-:S02]  /*108d0*/  LOP3.LUT R101, R76, 0xffff0000, RZ, 0xc0, !PT ;  /* 0xffff00004c657812 */ /* 0x000fc400078ec0ff */
[----:B------:R-:W-:-:S03]  /*108e0*/  LOP3.LUT R76, R80, 0xffff0000, RZ, 0xc0, !PT ;  /* 0xffff0000504c7812 */ /* 0x000fc600078ec0ff */
[C---:B------:R-:W-:Y:S01]  /*108f0*/  FMUL.FTZ R80, R101.reuse, R91 ;  /* 0x0000005b65507220 */ /* 0x040fe20000410000 */
[----:B------:R-:W-:-:S03]  /*10900*/  FMUL.FTZ R101, R101, R92 ;  /* 0x0000005c65657220 */ /* 0x000fc60000410000 */
[C---:B------:R-:W-:Y:S01]  /*10910*/  FFMA.FTZ R92, R76.reuse, R92, -R80 ;  /* 0x0000005c4c5c7223 */ /* 0x040fe20000010850 */
[----:B------:R-:W-:Y:S01]  /*10920*/  FFMA.FTZ R101, R76, R91, R101 ;  /* 0x0000005b4c657223 */ /* 0x000fe20000010065 */
[----:B------:R-:W-:Y:S01]  /*10930*/  LOP3.LUT R76, R77, 0xffff0000, RZ, 0xc0, !PT ;  /* 0xffff00004d4c7812 */ /* 0x000fe200078ec0ff */
[C---:B------:R-:W-:Y:S01]  /*10940*/  IMAD.U32 R77, R95.reuse, 0x10000, RZ ;  /* 0x000100005f4d7824 */ /* 0x040fe200078e00ff */
[----:B------:R-:W-:Y:S02]  /*10950*/  LOP3.LUT R95, R95, 0xffff0000, RZ, 0xc0, !PT ;  /* 0xffff00005f5f7812 */ /* 0x000fe400078ec0ff */
[----:B------:R-:W-:Y:S01]  /*10960*/  F2FP.BF16.F32.PACK_AB R60, R92, R60 ;  /* 0x0000003c5c3c723e */ /* 0x000fe200000010ff */
[C---:B------:R-:W-:Y:S01]  /*10970*/  FMUL.FTZ R80, R76.reuse, R66 ;  /* 0x000000424c507220 */ /* 0x040fe20000410000 */
[----:B------:R-:W-:Y:S01]  /*10980*/  FMUL.FTZ R76, R76, R62 ;  /* 0x0000003e4c4c7220 */ /* 0x000fe20000410000 */
[----:B------:R-:W-:Y:S02]  /*10990*/  F2FP.BF16.F32.PACK_AB R64, R101, R64 ;  /* 0x000000406540723e */ /* 0x000fe400000010ff */
[C---:B------:R-:W-:Y:S01]  /*109a0*/  FFMA.FTZ R80, R81.reuse, R62, -R80 ;  /* 0x0000003e51507223 */ /* 0x040fe20000010850 */
[----:B------:R-:W-:Y:S01]  /*109b0*/  FFMA.FTZ R76, R81, R66, R76 ;  /* 0x00000042514c7223 */ /* 0x000fe2000001004c */
[----:B------:R-:W-:-:S02]  /*109c0*/  IMAD.U32 R81, R78, 0x10000, RZ ;  /* 0x000100004e517824 */ /* 0x000fc400078e00ff */
        /* <DEDUP_REMOVED lines=8> */
[----:B------:R-:W-:-:S02]  /*10a50*/  LOP3.LUT R81, R78, 0xffff0000, RZ, 0xc0, !PT ;  /* 0xffff00004e517812 */ /* 0x000fc400078ec0ff */
[----:B------:R-:W-:Y:S02]  /*10a60*/  LOP3.LUT R77, R82, 0xffff0000, RZ, 0xc0, !PT ;  /* 0xffff0000524d7812 */ /* 0x000fe400078ec0ff */
[----:B------:R-:W-:Y:S01]  /*10a70*/  LOP3.LUT R82, R83, 0xffff0000, RZ, 0xc0, !PT ;  /* 0xffff000053527812 */ /* 0x000fe200078ec0ff */
[C---:B------:R-:W-:Y:S01]  /*10a80*/  FMUL.FTZ R78, R81.reuse, R95 ;  /* 0x0000005f514e7220 */ /* 0x040fe20000410000 */
[----:B------:R-:W-:Y:S01]  /*10a90*/  FMUL.FTZ R81, R81, R93 ;  /* 0x0000005d51517220 */ /* 0x000fe20000410000 */
[----:B------:R-:W-:Y:S01]  /*10aa0*/  FMUL.FTZ R83, R79, R96 ;  /* 0x000000604f537220 */ /* 0x000fe20000410000 */
[----:B------:R-:W-:Y:S01]  /*10ab0*/  F2FP.BF16.F32.PACK_AB R65, R76, R65 ;  /* 0x000000414c41723e */ /* 0x000fe200000010ff */
[C---:B------:R-:W-:Y:S01]  /*10ac0*/  FFMA.FTZ R78, R77.reuse, R93, -R78 ;  /* 0x0000005d4d4e7223 */ /* 0x040fe2000001084e */
[----:B------:R-:W-:Y:S01]  /*10ad0*/  FFMA.FTZ R77, R77, R95, R81 ;  /* 0x0000005f4d4d7223 */ /* 0x000fe20000010051 */
[----:B------:R-:W-:-:S03]  /*10ae0*/  LOP3.LUT R81, R94, 0xffff0000, RZ, 0xc0, !PT ;  /* 0xffff00005e517812 */ /* 0x000fc600078ec0ff */
[----:B------:R-:W-:Y:S02]  /*10af0*/  F2FP.BF16.F32.PACK_AB R62, R78, R62 ;  /* 0x0000003e4e3e723e */ /* 0x000fe400000010ff */
[-C--:B------:R-:W-:Y:S01]  /*10b00*/  FMUL.FTZ R79, R79, R81.reuse ;  /* 0x000000514f4f7220 */ /* 0x080fe20000410000 */
[C---:B------:R-:W-:Y:S01]  /*10b10*/  FFMA.FTZ R81, R82.reuse, R81, -R83 ;  /* 0x0000005152517223 */ /* 0x040fe20000010853 */
[----:B------:R-:W-:Y:S02]  /*10b20*/  F2FP.BF16.F32.PACK_AB R66, R77, R66 ;  /* 0x000000424d42723e */ /* 0x000fe400000010ff */
[----:B------:R-:W-:Y:S02]  /*10b30*/  FFMA.FTZ R79, R82, R96, R79 ;  /* 0x00000060524f7223 */ /* 0x000fe4000001004f */
[----:B------:R-:W-:-:S03]  /*10b40*/  F2FP.BF16.F32.PACK_AB R63, R81, R63 ;  /* 0x0000003f513f723e */ /* 0x000fc600000010ff */
[----:B------:R-:W-:Y:S02]  /*10b50*/  F2FP.BF16.F32.PACK_AB R67, R79, R67 ;  /* 0x000000434f43723e */ /* 0x000fe400000010ff */
[----:B------:R1:W-:Y:S04]  /*10b60*/  STS.128 [R126], R60 ;  /* 0x0000003c7e007388 */ /* 0x0003e80000000c00 */
[----:B------:R1:W-:Y:S02]  /*10b70*/  STS.128 [R20+0x10400], R64 ;  /* 0x0104004014007388 */ /* 0x0003e40000000c00 */
.L_x_1711:
[----:B------:R-:W-:Y:S05]  /*10b80*/  BSYNC B2 ;  /* 0x0000000000027941 */ /* 0x000fea0003800000 */
.L_x_1710:
[----:B------:R-:W-:Y:S05]  /*10b90*/  @P1 BRA `(.L_x_1709) ;  /* 0x0000000400a41947 */ /* 0x000fea0003800000 */
[----:B-1----:R-:W2:Y:S04]  /*10ba0*/  LDL R20, [R1+0x48] ;  /* 0x0000480001147983 */ /* 0x002ea80000100800 */
[----:B------:R-:W3:Y:S01]  /*10bb0*/  LDL R91, [R1+0x98] ;  /* 0x00009800015b7983 */ /* 0x000ee20000100800 */
[----:B------:R-:W-:Y:S02]  /*10bc0*/  SHF.R.U64 R76, R56, 0x10, R57 ;  /* 0x00000010384c7819 */ /* 0x000fe40000001239 */
[----:B------:R-:W-:Y:S02]  /*10bd0*/  SHF.R.U64 R68, R68, 0x10, R69 ;  /* 0x0000001044447819 */ /* 0x000fe40000001245 */
[--C-:B------:R-:W-:Y:S02]  /*10be0*/  SHF.R.U64 R56, R58, 0x10, R59.reuse ;  /* 0x000000103a387819 */ /* 0x100fe4000000123b */
[----:B------:R-:W-:-:S02]  /*10bf0*/  SHF.R.U32.HI R78, RZ, 0x10, R59 ;  /* 0x00000010ff4e7819 */ /* 0x000fc4000001163b */
[----:B0-----:R-:W-:Y:S02]  /*10c00*/  SHF.R.U32.HI R80, RZ, 0x10, R69 ;  /* 0x00000010ff507819 */ /* 0x001fe40000011645 */
[----:B------:R-:W-:Y:S02]  /*10c10*/  SHF.R.U32.HI R77, RZ, 0x10, R71 ;  /* 0x00000010ff4d7819 */ /* 0x000fe40000011647 */
[----:B------:R-:W-:Y:S02]  /*10c20*/  PRMT R80, R119, 0x5432, R80 ;  /* 0x0000543277507816 */ /* 0x000fe40000000050 */
[----:B------:R-:W-:Y:S02]  /*10c30*/  PRMT R77, R116, 0x5410, R77 ;  /* 0x00005410744d7816 */ /* 0x000fe4000000004d */
[----:B------:R-:W-:Y:S02]  /*10c40*/  PRMT R78, R118, 0x5432, R78 ;  /* 0x00005432764e7816 */ /* 0x000fe4000000004e */
[----:B------:R-:W-:-:S02]  /*10c50*/  PRMT R56, R117, 0x5432, R56 ;  /* 0x0000543275387816 */ /* 0x000fc40000000038 */
[----:B--2---:R-:W-:-:S04]  /*10c60*/  LEA.HI R20, R3, R20, RZ, 0x1d ;  /* 0x0000001403147211 */ /* 0x004fc800078fe8ff */
[----:B------:R-:W-:Y:S01]  /*10c70*/  SHF.R.S32.HI R3, RZ, 0x1f, R20 ;  /* 0x0000001fff037819 */ /* 0x000fe20000011414 */
[----:B------:R-:W-:Y:S01]  /*10c80*/  IMAD.SHL.U32 R60, R20, 0x8, RZ ;  /* 0x00000008143c7824 */ /* 0x000fe200078e00ff */
[----:B---3--:R-:W0:Y:S02]  /*10c90*/  LDS.128 R64, [R91] ;  /* 0x000000005b407984 */ /* 0x008e240000000c00 */
[----:B------:R-:W-:Y:S02]  /*10ca0*/  LEA.HI R3, R3, R20, RZ, 0x3 ;  /* 0x0000001403037211 */ /* 0x000fe400078f18ff */
[----:B------:R-:W-:Y:S02]  /*10cb0*/  LOP3.LUT R60, R60, 0x38, RZ, 0xc0, !PT ;  /* 0x000000383c3c7812 */ /* 0x000fe400078ec0ff */
[----:B------:R-:W-:Y:S01]  /*10cc0*/  SHF.R.U32.HI R20, RZ, 0x10, R57 ;  /* 0x00000010ff147819 */ /* 0x000fe20000011639 */
[----:B------:R-:W-:Y:S01]  /*10cd0*/  IMAD.SHL.U32 R3, R3, 0x400, RZ ;  /* 0x0000040003037824 */ /* 0x000fe200078e00ff */
[----:B------:R-:W-:-:S02]  /*10ce0*/  LOP3.LUT R60, R60, 0x1c0, R125, 0xf8, !PT ;  /* 0x000001c03c3c7812 */ /* 0x000fc400078ef87d */
[----:B------:R-:W-:Y:S02]  /*10cf0*/  PRMT R57, R122, 0x5432, R76 ;  /* 0x000054327a397816 */ /* 0x000fe4000000004c */
[----:B------:R-:W-:Y:S02]  /*10d00*/  LOP3.LUT R60, R60, R124, RZ, 0x3c, !PT ;  /* 0x0000007c3c3c7212 */ /* 0x000fe400078e3cff */
[----:B------:R-:W-:Y:S01]  /*10d10*/  LOP3.LUT R3, R3, 0x7fffe000, RZ, 0xc0, !PT ;  /* 0x7fffe00003037812 */ /* 0x000fe200078ec0ff */
[----:B------:R-:W-:Y:S01]  /*10d20*/  IMAD.U32 R79, R57, 0x10000, RZ ;  /* 0x00010000394f7824 */ /* 0x000fe200078e00ff */
[----:B------:R-:W-:Y:S02]  /*10d30*/  PRMT R76, R121, 0x5432, R68 ;  /* 0x00005432794c7816 */ /* 0x000fe40000000044 */
[----:B-----5:R-:W-:Y:S02]  /*10d40*/  IADD3 R3, R60, R3, R123 ;  /* 0x000000033c037210 */ /* 0x020fe40007ffe07b */
[----:B------:R-:W-:Y:S01]  /*10d50*/  SHF.R.U64 R68, R70, 0x10, R71 ;  /* 0x0000001046447819 */ /* 0x000fe20000001247 */
[----:B------:R-:W-:Y:S01]  /*10d60*/  IMAD.U32 R58, R76, 0x10000, RZ ;  /* 0x000100004c3a7824 */ /* 0x000fe200078e00ff */
[----:B------:R-:W-:Y:S01]  /*10d70*/  PRMT R71, R120, 0x5432, R20 ;  /* 0x0000543278477816 */ /* 0x000fe20000000014 */
[----:B------:R-:W-:Y:S01]  /*10d80*/  IMAD R3, R3, 0x2, R16 ;  /* 0x0000000203037824 */ /* 0x000fe200078e0210 */
[----:B------:R-:W-:-:S02]  /*10d90*/  LOP3.LUT R76, R76, 0xffff0000, RZ, 0xc0, !PT ;  /* 0xffff00004c4c7812 */ /* 0x000fc400078ec0ff */
[----:B------:R-:W-:Y:S02]  /*10da0*/  LOP3.LUT R57, R57, 0xffff0000, RZ, 0xc0, !PT ;  /* 0xffff000039397812 */ /* 0x000fe400078ec0ff */
[----:B------:R-:W1:Y:S01]  /*10db0*/  LDS.128 R60, [R3+0x10400] ;  /* 0x01040000033c7984 */ /* 0x000e620000000c00 */
[----:B------:R-:W-:Y:S01]  /*10dc0*/  PRMT R68, R116, 0x5432, R68 ;  /* 0x0000543274447816 */ /* 0x000fe20000000044 */
[C---:B0-----:R-:W-:Y:S01]  /*10dd0*/  IMAD.U32 R70, R64.reuse, 0x10000, RZ ;  /* 0x0001000040467824 */ /* 0x041fe200078e00ff */
        /* <DEDUP_REMOVED lines=17> */
[C---:B------:R-:W-:Y:S02]  /*10ef0*/  FMUL.FTZ R81, R59.reuse, R58 ;  /* 0x0000003a3b517220 */ /* 0x040fe40000410000 */
[----:B------:R-:W-:-:S02]  /*10f00*/  FMUL.FTZ R59, R59, R69 ;  /* 0x000000453b3b7220 */ /* 0x000fc40000410000 */
[C---:B------:R-:W-:Y:S01]  /*10f10*/  FFMA.FTZ R69, R20.reuse, R69, -R81 ;  /* 0x0000004514457223 */ /* 0x040fe20000010851 */
[C---:B------:R-:W-:Y:S02]  /*10f20*/  IMAD.U32 R81, R77.reuse, 0x10000, RZ ;  /* 0x000100004d517824 */ /* 0x040fe400078e00ff */
[----:B------:R-:W-:Y:S01]  /*10f30*/  FFMA.FTZ R58, R20, R58, R59 ;  /* 0x0000003a143a7223 */ /* 0x000fe2000001003b */
[----:B------:R-:W-:Y:S01]  /*10f40*/  IMAD.U32 R59, R78, 0x10000, RZ ;  /* 0x000100004e3b7824 */ /* 0x000fe200078e00ff */
[----:B------:R-:W-:Y:S01]  /*10f50*/  LOP3.LUT R77, R77, 0xffff0000, RZ, 0xc0, !PT ;  /* 0xffff00004d4d7812 */ /* 0x000fe200078ec0ff */
[----:B------:R-:W-:Y:S02]  /*10f60*/  IMAD.U32 R20, R67, 0x10000, RZ ;  /* 0x0001000043147824 */ /* 0x000fe400078e00ff */
[C---:B------:R-:W-:Y:S01]  /*10f70*/  FMUL.FTZ R83, R82.reuse, R81 ;  /* 0x0000005152537220 */ /* 0x040fe20000410000 */
[----:B------:R-:W-:Y:S01]  /*10f80*/  FMUL.FTZ R82, R82, R59 ;  /* 0x0000003b52527220 */ /* 0x000fe20000410000 */
[----:B------:R-:W-:-:S02]  /*10f90*/  LOP3.LUT R78, R78, 0xffff0000, RZ, 0xc0, !PT ;  /* 0xffff00004e4e7812 */ /* 0x000fc400078ec0ff */
[C---:B------:R-:W-:Y:S01]  /*10fa0*/  FFMA.FTZ R59, R20.reuse, R59, -R83 ;  /* 0x0000003b143b7223 */ /* 0x040fe20000010853 */
[----:B------:R-:W-:Y:S01]  /*10fb0*/  FFMA.FTZ R20, R20, R81, R82 ;  /* 0x0000005114147223 */ /* 0x000fe20000010052 */
[C---:B------:R-:W-:Y:S01]  /*10fc0*/  FMUL.FTZ R81, R60.reuse, R76 ;  /* 0x0000004c3c517220 */ /* 0x040fe20000410000 */
[-C--:B------:R-:W-:Y:S01]  /*10fd0*/  FMUL.FTZ R60, R60, R57.reuse ;  /* 0x000000393c3c7220 */ /* 0x080fe20000410000 */
[----:B------:R-:W-:Y:S02]  /*10fe0*/  LOP3.LUT R67, R67, 0xffff0000, RZ, 0xc0, !PT ;  /* 0xffff000043437812 */ /* 0x000fe400078ec0ff */
[C---:B------:R-:W-:Y:S01]  /*10ff0*/  FFMA.FTZ R81, R64.reuse, R57, -R81 ;  /* 0x0000003940517223 */ /* 0x040fe20000010851 */
[C---:B------:R-:W-:Y:S01]  /*11000*/  FMUL.FTZ R57, R61.reuse, R80 ;  /* 0x000000503d397220 */ /* 0x040fe20000410000 */
[----:B------:R-:W-:Y:S01]  /*11010*/  FMUL.FTZ R61, R61, R71 ;  /* 0x000000473d3d7220 */ /* 0x000fe20000410000 */
[----:B------:R-:W-:Y:S01]  /*11020*/  FFMA.FTZ R60, R64, R76, R60 ;  /* 0x0000004c403c7223 */ /* 0x000fe2000001003c */
[----:B------:R-:W-:-:S02]  /*11030*/  IMAD.U32 R76, R68, 0x10000, RZ ;  /* 0x00010000444c7824 */ /* 0x000fc400078e00ff */
[C---:B------:R-:W-:Y:S01]  /*11040*/  FFMA.FTZ R57, R65.reuse, R71, -R57 ;  /* 0x0000004741397223 */ /* 0x040fe20000010839 */
[----:B------:R-:W-:Y:S01]  /*11050*/  FFMA.FTZ R61, R65, R80, R61 ;  /* 0x00000050413d7223 */ /* 0x000fe2000001003d */
[C---:B------:R-:W-:Y:S01]  /*11060*/  IMAD.U32 R64, R62.reuse, 0x10000, RZ ;  /* 0x000100003e407824 */ /* 0x040fe200078e00ff */
[----:B------:R-:W-:Y:S01]  /*11070*/  LOP3.LUT R62, R62, 0xffff0000, RZ, 0xc0, !PT ;  /* 0xffff00003e3e7812 */ /* 0x000fe200078ec0ff */
[----:B------:R-:W-:Y:S01]  /*11080*/  IMAD.U32 R65, R56, 0x10000, RZ ;  /* 0x0001000038417824 */ /* 0x000fe200078e00ff */
[----:B------:R-:W-:Y:S01]  /*11090*/  LOP3.LUT R68, R68, 0xffff0000, RZ, 0xc0, !PT ;  /* 0xffff000044447812 */ /* 0x000fe200078ec0ff */
[----:B------:R-:W-:Y:S01]  /*110a0*/  FMUL.FTZ R80, R64, R76 ;  /* 0x0000004c40507220 */ /* 0x000fe20000410000 */
[----:B------:R-:W-:Y:S02]  /*110b0*/  IMAD.U32 R71, R66, 0x10000, RZ ;  /* 0x0001000042477824 */ /* 0x000fe400078e00ff */
[----:B------:R-:W-:Y:S01]  /*110c0*/  FMUL.FTZ R64, R64, R65 ;  /* 0x0000004140407220 */ /* 0x000fe20000410000 */
[----:B------:R-:W-:-:S02]  /*110d0*/  LOP3.LUT R56, R56, 0xffff0000, RZ, 0xc0, !PT ;  /* 0xffff000038387812 */ /* 0x000fc400078ec0ff */
[----:B------:R-:W-:Y:S01]  /*110e0*/  LOP3.LUT R66, R66, 0xffff0000, RZ, 0xc0, !PT ;  /* 0xffff000042427812 */ /* 0x000fe200078ec0ff */
[C---:B------:R-:W-:Y:S01]  /*110f0*/  FFMA.FTZ R80, R71.reuse, R65, -R80 ;  /* 0x0000004147507223 */ /* 0x040fe20000010850 */
[----:B------:R-:W-:Y:S01]  /*11100*/  FFMA.FTZ R64, R71, R76, R64 ;  /* 0x0000004c47407223 */ /* 0x000fe20000010040 */
[C---:B------:R-:W-:Y:S01]  /*11110*/  FMUL.FTZ R71, R62.reuse, R68 ;  /* 0x000000443e477220 */ /* 0x040fe20000410000 */
[CC--:B------:R-:W-:Y:S01]  /*11120*/  FMUL.FTZ R65, R63.reuse, R77.reuse ;  /* 0x0000004d3f417220 */ /* 0x0c0fe20000410000 */
        /* <DEDUP_REMOVED lines=9> */
[----:B------:R-:W-:Y:S02]  /*111c0*/  F2FP.BF16.F32.PACK_AB R58, R62, R80 ;  /* 0x000000503e3a723e */ /* 0x000fe400000010ff */
[----:B------:R-:W-:Y:S02]  /*111d0*/  F2FP.BF16.F32.PACK_AB R59, R65, R59 ;  /* 0x0000003b413b723e */ /* 0x000fe400000010ff */
[----:B------:R-:W-:Y:S02]  /*111e0*/  F2FP.BF16.F32.PACK_AB R60, R60, R70 ;  /* 0x000000463c3c723e */ /* 0x000fe400000010ff */
[----:B------:R-:W-:Y:S01]  /*111f0*/  F2FP.BF16.F32.PACK_AB R62, R66, R64 ;  /* 0x00000040423e723e */ /* 0x000fe200000010ff */
[----:B------:R2:W-:Y:S01]  /*11200*/  STS.128 [R91], R56 ;  /* 0x000000385b007388 */ /* 0x0005e20000000c00 */
[----:B------:R-:W-:-:S05]  /*11210*/  F2FP.BF16.F32.PACK_AB R63, R63, R20 ;  /* 0x000000143f3f723e */ /* 0x000fca00000010ff */
[----:B------:R2:W-:Y:S02]  /*11220*/  STS.128 [R3+0x10400], R60 ;  /* 0x0104003c03007388 */ /* 0x0005e40000000c00 */
.L_x_1709:
[----:B------:R-:W-:Y:S05]  /*11230*/  BSYNC B1 ;  /* 0x0000000000017941 */ /* 0x000fea0003800000 */
.L_x_1708:
[----:B--2---:R-:W-:Y:S01]  /*11240*/  VIADD R3, R23, 0x20 ;  /* 0x0000002017037836 */ /* 0x004fe20000000000 */
[----:B------:R-:W-:Y:S04]  /*11250*/  BSSY B1, `(.L_x_1712) ;  /* 0x00000e2000017945 */ /* 0x000fe80003800000 */
[----:B------:R-:W-:-:S13]  /*11260*/  ISETP.GE.AND P0, PT, R3, R0, PT ;  /* 0x000000000300720c */ /* 0x000fda0003f06270 */
[----:B------:R-:W-:Y:S05]  /*11270*/  @P0 BRA `(.L_x_1713) ;  /* 0x0000000c007c0947 */ /* 0x000fea0003800000 */
[----:B------:R2:W5:Y:S01]  /*11280*/  LDL R82, [R1+0x24] ;  /* 0x0000240001527983 */ /* 0x0005620000100800 */
[----:B------:R-:W3:Y:S01]  /*11290*/  LDC R3, c[0x0][0x3f4] ;  /* 0x0000fd00ff037b82 */ /* 0x000ee20000000800 */
[C---:B------:R-:W-:Y:S01]  /*112a0*/  VIADD R91, R23.reuse, 0x20 ;  /* 0x00000020175b7836 */ /* 0x040fe20000000000 */
[----:B------:R-:W-:Y:S01]  /*112b0*/  BSSY B2, `(.L_x_1714) ;  /* 0x0000072000027945 */ /* 0x000fe20003800000 */
[----:B------:R-:W-:Y:S02]  /*112c0*/  VIADD R92, R23, 0x20 ;  /* 0x00000020175c7836 */ /* 0x000fe40000000000 */
[----:B------:R-:W-:Y:S02]  /*112d0*/  IMAD.SHL.U32 R91, R91, 0x40, RZ ;  /* 0x000000405b5b7824 */ /* 0x000fe400078e00ff */
[----:B------:R-:W-:-:S03]  /*112e0*/  IMAD.SHL.U32 R92, R92, 0x40, RZ ;  /* 0x000000405c5c7824 */ /* 0x000fc600078e00ff */
[----:B------:R-:W-:Y:S02]  /*112f0*/  LOP3.LUT R91, R91, 0x1c0, RZ, 0xc0, !PT ;  /* 0x000001c05b5b7812 */ /* 0x000fe400078ec0ff */
[----:B------:R-:W-:Y:S02]  /*11300*/  LOP3.LUT R92, R92, 0x1c0, RZ, 0xc0, !PT ;  /* 0x000001c05c5c7812 */ /* 0x000fe400078ec0ff */
[----:B------:R-:W-:Y:S02]  /*11310*/  SHF.R.U32.HI R91, RZ, 0x3, R91 ;  /* 0x00000003ff5b7819 */ /* 0x000fe4000001165b */
[-C--:B---3--:R-:W-:Y:S02]  /*11320*/  ISETP.GE.AND P0, PT, R18, R3.reuse, PT ;  /* 0x000000031200720c */ /* 0x088fe40003f06270 */
[----:B------:R-:W-:-:S11]  /*11330*/  ISETP.GE.AND P1, PT, R226, R3, PT ;  /* 0x00000003e200720c */ /* 0x000fd60003f26270 */
[----:B--2---:R-:W-:Y:S05]  /*11340*/  @P0 BRA `(.L_x_1715) ;  /* 0x0000000400a00947 */ /* 0x004fea0003800000 */
[----:B-1----:R-:W2:Y:S04]  /*11350*/  LDL R20, [R1+0x44] ;  /* 0x0000440001147983 */ /* 0x002ea80000100800 */
[----:B------:R-:W3:Y:S01]  /*11360*/  LDL R93, [R1+0x94] ;  /* 0x00009400015d7983 */ /* 0x000ee20000100800 */
[--C-:B------:R-:W-:Y:S02]  /*11370*/  SHF.R.U64 R44, R44, 0x10, R45.reuse ;  /* 0x000000102c2c7819 */ /* 0x100fe4000000122d */
[----:B------:R-:W-:Y:S02]  /*11380*/  SHF.R.U32.HI R64, RZ, 0x10, R45 ;  /* 0x00000010ff407819 */ /* 0x000fe4000001162d */
[----:B------:R-:W-:Y:S02]  /*11390*/  SHF.R.U64 R45, R46, 0x10, R47 ;  /* 0x000000102e2d7819 */ /* 0x000fe4000000122f */
[----:B------:R-:W-:-:S02]  /*113a0*/  SHF.R.U64 R46, R48, 0x10, R49 ;  /* 0x00000010302e7819 */ /* 0x000fc40000001231 */
[----:B------:R-:W-:Y:S02]  /*113b0*/  SHF.R.U32.HI R49, RZ, 0x10, R49 ;  /* 0x00000010ff317819 */ /* 0x000fe40000011631 */
[C---:B------:R-:W-:Y:S02]  /*113c0*/  PRMT R46, R113.reuse, 0x5410, R46 ;  /* 0x00005410712e7816 */ /* 0x040fe4000000002e */
[----:B------:R-:W-:Y:S02]  /*113d0*/  PRMT R44, R114, 0x5410, R44 ;  /* 0x00005410722c7816 */ /* 0x000fe4000000002c */
[----:B------:R-:W-:Y:S01]  /*113e0*/  PRMT R49, R113, 0x5432, R49 ;  /* 0x0000543271317816 */ /* 0x000fe20000000031 */
[----:B------:R-:W-:Y:S01]  /*113f0*/  IMAD.U32 R77, R46, 0x10000, RZ ;  /* 0x000100002e4d7824 */ /* 0x000fe200078e00ff */
[----:B------:R-:W-:Y:S01]  /*11400*/  PRMT R64, R114, 0x5432, R64 ;  /* 0x0000543272407816 */ /* 0x000fe20000000040 */
[----:B------:R-:W-:Y:S01]  /*11410*/  IMAD.U32 R78, R44, 0x10000, RZ ;  /* 0x000100002c4e7824 */ /* 0x000fe200078e00ff */
[--C-:B------:R-:W-:Y:S01]  /*11420*/  SHF.R.U64 R48, R50, 0x10, R51.reuse ;  /* 0x0000001032307819 */ /* 0x100fe20000001233 */
[----:B------:R-:W-:Y:S01]  /*11430*/  IMAD.U32 R79, R49, 0x10000, RZ ;  /* 0x00010000314f7824 */ /* 0x000fe200078e00ff */
[----:B------:R-:W-:Y:S01]  /*11440*/  SHF.R.U32.HI R50, RZ, 0x10, R51 ;  /* 0x00000010ff327819 */ /* 0x000fe20000011633 */
[----:B------:R-:W-:Y:S01]  /*11450*/  IMAD.U32 R81, R64, 0x10000, RZ ;  /* 0x0001000040517824 */ /* 0x000fe200078e00ff */
[----:B------:R-:W-:-:S02]  /*11460*/  SHF.R.U32.HI R47, RZ, 0x10, R47 ;  /* 0x00000010ff2f7819 */ /* 0x000fc4000001162f */
[----:B------:R-:W-:Y:S02]  /*11470*/  PRMT R50, R112, 0x5432, R50 ;  /* 0x0000543270327816 */ /* 0x000fe40000000032 */
[C---:B------:R-:W-:Y:S02]  /*11480*/  PRMT R47, R115.reuse, 0x5432, R47 ;  /* 0x00005432732f7816 */ /* 0x040fe4000000002f */
[----:B------:R-:W-:Y:S01]  /*11490*/  LOP3.LUT R46, R46, 0xffff0000, RZ, 0xc0, !PT ;  /* 0xffff00002e2e7812 */ /* 0x000fe200078ec0ff */
[----:B0-----:R-:W-:Y:S01]  /*114a0*/  IMAD.U32 R80, R50, 0x10000, RZ ;  /* 0x0001000032507824 */ /* 0x001fe200078e00ff */
[----:B------:R-:W-:Y:S02]  /*114b0*/  LOP3.LUT R64, R64, 0xffff0000, RZ, 0xc0, !PT ;  /* 0xffff000040407812 */ /* 0x000fe400078ec0ff */
[----:B------:R-:W-:Y:S02]  /*114c0*/  PRMT R45, R115, 0x5410, R45 ;  /* 0x00005410732d7816 */ /* 0x000fe4000000002d */
[----:B------:R-:W-:-:S02]  /*114d0*/  PRMT R48, R112, 0x5410, R48 ;  /* 0x0000541070307816 */ /* 0x000fc40000000030 */
[----:B--2---:R-:W-:-:S04]  /*114e0*/  LEA.HI R20, R3, R20, RZ, 0x1d ;  /* 0x0000001403147211 */ /* 0x004fc800078fe8ff */
[----:B------:R-:W-:Y:S01]  /*114f0*/  SHF.R.S32.HI R57, RZ, 0x1f, R20 ;  /* 0x0000001fff397819 */ /* 0x000fe20000011414 */
[----:B------:R-:W-:-:S03]  /*11500*/  IMAD.SHL.U32 R56, R20, 0x8, RZ ;  /* 0x0000000814387824 */ /* 0x000fc600078e00ff */
[----:B------:R-:W-:Y:S02]  /*11510*/  LEA.HI R57, R57, R20, RZ, 0x3 ;  /* 0x0000001439397211 */ /* 0x000fe400078f18ff */
[----:B------:R-:W-:-:S03]  /*11520*/  LOP3.LUT R20, R92, 0x38, R56, 0xf8, !PT ;  /* 0x000000385c147812 */ /* 0x000fc600078ef838 */
[----:B------:R-:W-:Y:S01]  /*11530*/  IMAD.SHL.U32 R57, R57, 0x400, RZ ;  /* 0x0000040039397824 */ /* 0x000fe200078e00ff */
[----:B------:R-:W-:-:S04]  /*11540*/  LOP3.LUT R20, R20, R91, RZ, 0x3c, !PT ;  /* 0x0000005b14147212 */ /* 0x000fc800078e3cff */
[----:B------:R-:W-:-:S04]  /*11550*/  LOP3.LUT R57, R57, 0x7fffe000, RZ, 0xc0, !PT ;  /* 0x7fffe00039397812 */ /* 0x000fc800078ec0ff */
[----:B-----5:R-:W-:Y:S02]  /*11560*/  IADD3 R61, R20, R57, R82 ;  /* 0x00000039143d7210 */ /* 0x020fe40007ffe052 */
[----:B---3--:R-:W0:Y:S03]  /*11570*/  LDS.128 R56, [R93] ;  /* 0x000000005d387984 */ /* 0x008e260000000c00 */
        /* <DEDUP_REMOVED lines=14> */
[C---:B------:R-:W-:Y:S01]  /*11660*/  IMAD.U32 R61, R62.reuse, 0x10000, RZ ;  /* 0x000100003e3d7824 */ /* 0x040fe200078e00ff */
[----:B------:R-:W-:Y:S01]  /*11670*/  LOP3.LUT R60, R62, 0xffff0000, RZ, 0xc0, !PT ;  /* 0xffff00003e3c7812 */ /* 0x000fe200078ec0ff */
[C---:B------:R-:W-:Y:S01]  /*11680*/  FMUL.FTZ R62, R70.reuse, R77 ;  /* 0x0000004d463e7220 */ /* 0x040fe20000410000 */
[-C--:B------:R-:W-:Y:S01]  /*11690*/  FMUL.FTZ R70, R70, R78.reuse ;  /* 0x0000004e46467220 */ /* 0x080fe20000410000 */
[C---:B------:R-:W-:Y:S01]  /*116a0*/  IMAD.U32 R76, R63.reuse, 0x10000, RZ ;  /* 0x000100003f4c7824 */ /* 0x040fe200078e00ff */
[----:B------:R-:W-:Y:S01]  /*116b0*/  LOP3.LUT R63, R63, 0xffff0000, RZ, 0xc0, !PT ;  /* 0xffff00003f3f7812 */ /* 0x000fe200078ec0ff */
[----:B------:R-:W-:Y:S01]  /*116c0*/  FFMA.FTZ R78, R51, R78, -R62 ;  /* 0x0000004e334e7223 */ /* 0x000fe2000001083e */
[C---:B------:R-:W-:Y:S01]  /*116d0*/  FMUL.FTZ R62, R69.reuse, R79 ;  /* 0x0000004f453e7220 */ /* 0x040fe20000410000 */
[----:B------:R-:W-:Y:S01]  /*116e0*/  FMUL.FTZ R69, R69, R81 ;  /* 0x0000005145457220 */ /* 0x000fe20000410000 */
[----:B------:R-:W-:Y:S01]  /*116f0*/  FFMA.FTZ R70, R51, R77, R70 ;  /* 0x0000004d33467223 */ /* 0x000fe20000010046 */
[----:B------:R-:W-:-:S02]  /*11700*/  IMAD.U32 R51, R47, 0x10000, RZ ;  /* 0x000100002f337824 */ /* 0x000fc400078e00ff */
[C---:B------:R-:W-:Y:S01]  /*11710*/  FFMA.FTZ R62, R65.reuse, R81, -R62 ;  /* 0x00000051413e7223 */ /* 0x040fe2000001083e */
[----:B------:R-:W-:Y:S01]  /*11720*/  FFMA.FTZ R69, R65, R79, R69 ;  /* 0x0000004f41457223 */ /* 0x000fe20000010045 */
[----:B------:R-:W-:Y:S01]  /*11730*/  LOP3.LUT R65, R44, 0xffff0000, RZ, 0xc0, !PT ;  /* 0xffff00002c417812 */ /* 0x000fe200078ec0ff */
[C---:B------:R-:W-:Y:S01]  /*11740*/  FMUL.FTZ R77, R76.reuse, R80 ;  /* 0x000000504c4d7220 */ /* 0x040fe20000410000 */
[----:B------:R-:W-:Y:S01]  /*11750*/  LOP3.LUT R44, R49, 0xffff0000, RZ, 0xc0, !PT ;  /* 0xffff0000312c7812 */ /* 0x000fe200078ec0ff */
[----:B------:R-:W-:Y:S01]  /*11760*/  FMUL.FTZ R76, R76, R51 ;  /* 0x000000334c4c7220 */ /* 0x000fe20000410000 */
[C---:B------:R-:W-:Y:S01]  /*11770*/  FMUL.FTZ R79, R58.reuse, R46 ;  /* 0x0000002e3a4f7220 */ /* 0x040fe20000410000 */
[----:B------:R-:W-:Y:S01]  /*11780*/  FMUL.FTZ R49, R58, R65 ;  /* 0x000000413a317220 */ /* 0x000fe20000410000 */
[C---:B------:R-:W-:Y:S01]  /*11790*/  FFMA.FTZ R77, R68.reuse, R51, -R77 ;  /* 0x00000033444d7223 */ /* 0x040fe2000001084d */
[C---:B------:R-:W-:Y:S01]  /*117a0*/  FMUL.FTZ R58, R71.reuse, R44 ;  /* 0x0000002c473a7220 */ /* 0x040fe20000410000 */
[----:B------:R-:W-:Y:S01]  /*117b0*/  FMUL.FTZ R71, R71, R64 ;  /* 0x0000004047477220 */ /* 0x000fe20000410000 */
[----:B------:R-:W-:Y:S01]  /*117c0*/  FFMA.FTZ R51, R68, R80, R76 ;  /* 0x0000005044337223 */ /* 0x000fe2000001004c */
[----:B------:R-:W-:Y:S01]  /*117d0*/  FFMA.FTZ R79, R56, R65, -R79 ;  /* 0x00000041384f7223 */ /* 0x000fe2000001084f */
[----:B------:R-:W-:-:S02]  /*117e0*/  IMAD.U32 R65, R48, 0x10000, RZ ;  /* 0x0001000030417824 */ /* 0x000fc400078e00ff */
[----:B------:R-:W-:Y:S01]  /*117f0*/  FFMA.FTZ R49, R56, R46, R49 ;  /* 0x0000002e38317223 */ /* 0x000fe20000010031 */
[----:B------:R-:W-:Y:S02]  /*11800*/  IMAD.U32 R68, R45, 0x10000, RZ ;  /* 0x000100002d447824 */ /* 0x000fe400078e00ff */
[----:B------:R-:W-:Y:S01]  /*11810*/  FFMA.FTZ R46, R67, R44, R71 ;  /* 0x0000002c432e7223 */ /* 0x000fe20000010047 */
[----:B------:R-:W-:Y:S01]  /*11820*/  LOP3.LUT R48, R48, 0xffff0000, RZ, 0xc0, !PT ;  /* 0xffff000030307812 */ /* 0x000fe200078ec0ff */
[----:B------:R-:W-:Y:S01]  /*11830*/  FMUL.FTZ R83, R61, R65 ;  /* 0x000000413d537220 */ /* 0x000fe20000410000 */
[----:B------:R-:W-:Y:S01]  /*11840*/  LOP3.LUT R45, R45, 0xffff0000, RZ, 0xc0, !PT ;  /* 0xffff00002d2d7812 */ /* 0x000fe200078ec0ff */
[----:B------:R-:W-:Y:S01]  /*11850*/  FFMA.FTZ R81, R67, R64, -R58 ;  /* 0x0000004043517223 */ /* 0x000fe2000001083a */
[----:B------:R-:W-:Y:S01]  /*11860*/  LOP3.LUT R44, R50, 0xffff0000, RZ, 0xc0, !PT ;  /* 0xffff0000322c7812 */ /* 0x000fe200078ec0ff */
[----:B------:R-:W-:Y:S01]  /*11870*/  FMUL.FTZ R61, R61, R68 ;  /* 0x000000443d3d7220 */ /* 0x000fe20000410000 */
[----:B------:R-:W-:Y:S01]  /*11880*/  LOP3.LUT R56, R47, 0xffff0000, RZ, 0xc0, !PT ;  /* 0xffff00002f387812 */ /* 0x000fe200078ec0ff */
[C---:B------:R-:W-:Y:S01]  /*11890*/  FMUL.FTZ R58, R60.reuse, R48 ;  /* 0x000000303c3a7220 */ /* 0x040fe20000410000 */
[----:B------:R-:W-:Y:S01]  /*118a0*/  FMUL.FTZ R47, R60, R45 ;  /* 0x0000002d3c2f7220 */ /* 0x000fe20000410000 */
[C---:B------:R-:W-:Y:S01]  /*118b0*/  FMUL.FTZ R60, R63.reuse, R44 ;  /* 0x0000002c3f3c7220 */ /* 0x040fe20000410000 */
[C---:B------:R-:W-:Y:S01]  /*118c0*/  FFMA.FTZ R50, R66.reuse, R65, R61 ;  /* 0x0000004142327223 */ /* 0x040fe2000001003d */
[----:B------:R-:W-:Y:S01]  /*118d0*/  FMUL.FTZ R63, R63, R56 ;  /* 0x000000383f3f7220 */ /* 0x000fe20000410000 */
[C---:B------:R-:W-:Y:S01]  /*118e0*/  FFMA.FTZ R47, R57.reuse, R48, R47 ;  /* 0x00000030392f7223 */ /* 0x040fe2000001002f */
[----:B------:R-:W-:Y:S01]  /*118f0*/  FFMA.FTZ R83, R66, R68, -R83 ;  /* 0x0000004442537223 */ /* 0x000fe20000010853 */
[----:B------:R-:W-:Y:S01]  /*11900*/  FFMA.FTZ R58, R57, R45, -R58 ;  /* 0x0000002d393a7223 */ /* 0x000fe2000001083a */
[C---:B------:R-:W-:Y:S01]  /*11910*/  FFMA.FTZ R60, R59.reuse, R56, -R60 ;  /* 0x000000383b3c7223 */ /* 0x040fe2000001083c */
[----:B------:R-:W-:Y:S01]  /*11920*/  FFMA.FTZ R56, R59, R44, R63 ;  /* 0x0000002c3b387223 */ /* 0x000fe2000001003f */
[----:B------:R-:W-:-:S02]  /*11930*/  F2FP.BF16.F32.PACK_AB R48, R49, R70 ;  /* 0x000000463130723e */ /* 0x000fc400000010ff */
[----:B------:R-:W-:Y:S02]  /*11940*/  F2FP.BF16.F32.PACK_AB R49, R46, R69 ;  /* 0x000000452e31723e */ /* 0x000fe400000010ff */
[----:B------:R-:W-:Y:S02]  /*11950*/  F2FP.BF16.F32.PACK_AB R50, R47, R50 ;  /* 0x000000322f32723e */ /* 0x000fe400000010ff */
[----:B------:R-:W-:Y:S02]  /*11960*/  F2FP.BF16.F32.PACK_AB R44, R79, R78 ;  /* 0x0000004e4f2c723e */ /* 0x000fe400000010ff */
[----:B------:R-:W-:Y:S02]  /*11970*/  F2FP.BF16.F32.PACK_AB R45, R81, R62 ;  /* 0x0000003e512d723e */ /* 0x000fe400000010ff */
[----:B------:R-:W-:Y:S02]  /*11980*/  F2FP.BF16.F32.PACK_AB R46, R58, R83 ;  /* 0x000000533a2e723e */ /* 0x000fe400000010ff */
[----:B------:R-:W-:-:S02]  /*11990*/  F2FP.BF16.F32.PACK_AB R47, R60, R77 ;  /* 0x0000004d3c2f723e */ /* 0x000fc400000010ff */
[----:B------:R-:W-:-:S03]  /*119a0*/  F2FP.BF16.F32.PACK_AB R51, R56, R51 ;  /* 0x000000333833723e */ /* 0x000fc600000010ff */
[----:B------:R2:W-:Y:S04]  /*119b0*/  STS.128 [R93], R44 ;  /* 0x0000002c5d007388 */ /* 0x0005e80000000c00 */
[----:B------:R2:W-:Y:S02]  /*119c0*/  STS.128 [R20+0x10400], R48 ;  /* 0x0104003014007388 */ /* 0x0005e40000000c00 */
.L_x_1715:
[----:B------:R-:W-:Y:S05]  /*119d0*/  BSYNC B2 ;  /* 0x0000000000027941 */ /* 0x000fea0003800000 */
.L_x_1714:
[----:B------:R-:W-:Y:S05]  /*119e0*/  @P1 BRA `(.L_x_1713) ;  /* 0x0000000400a01947 */ /* 0x000fea0003800000 */
[----:B-12---:R-:W2:Y:S04]  /*119f0*/  LDL R20, [R1+0x48] ;  /* 0x0000480001147983 */ /* 0x006ea80000100800 */
[----:B------:R-:W3:Y:S01]  /*11a00*/  LDL R68, [R1+0x90] ;  /* 0x0000900001447983 */ /* 0x000ee20000100800 */
[----:B------:R-:W-:Y:S02]  /*11a10*/  SHF.R.U64 R59, R40, 0x10, R41 ;  /* 0x00000010283b7819 */ /* 0x000fe40000001229 */
[----:B------:R-:W-:Y:S02]  /*11a20*/  SHF.R.U64 R40, R42, 0x10, R43 ;  /* 0x000000102a287819 */ /* 0x000fe4000000122b */
[--C-:B------:R-:W-:Y:S02]  /*11a30*/  SHF.R.U64 R42, R52, 0x10, R53.reuse ;  /* 0x00000010342a7819 */ /* 0x100fe40000001235 */
[----:B------:R-:W-:-:S02]  /*11a40*/  SHF.R.U32.HI R52, RZ, 0x10, R53 ;  /* 0x00000010ff347819 */ /* 0x000fc40000011635 */
[----:B------:R-:W-:Y:S02]  /*11a50*/  SHF.R.U32.HI R56, RZ, 0x10, R43 ;  /* 0x00000010ff387819 */ /* 0x000fe4000001162b */
[----:B------:R-:W-:Y:S02]  /*11a60*/  PRMT R53, R109, 0x5410, R42 ;  /* 0x000054106d357816 */ /* 0x000fe4000000002a */
[----:B------:R-:W-:Y:S02]  /*11a70*/  SHF.R.U32.HI R57, RZ, 0x10, R41 ;  /* 0x00000010ff397819 */ /* 0x000fe40000011629 */
[--C-:B------:R-:W-:Y:S01]  /*11a80*/  SHF.R.U64 R41, R54, 0x10, R55.reuse ;  /* 0x0000001036297819 */ /* 0x100fe20000001237 */
[----:B------:R-:W-:Y:S01]  /*11a90*/  IMAD.U32 R61, R53, 0x10000, RZ ;  /* 0x00010000353d7824 */ /* 0x000fe200078e00ff */
[----:B------:R-:W-:Y:S02]  /*11aa0*/  SHF.R.U32.HI R55, RZ, 0x10, R55 ;  /* 0x00000010ff377819 */ /* 0x000fe40000011637 */
[----:B------:R-:W-:-:S02]  /*11ab0*/  PRMT R40, R111, 0x5410, R40 ;  /* 0x000054106f287816 */ /* 0x000fc40000000028 */
[----:B------:R-:W-:Y:S02]  /*11ac0*/  PRMT R111, R111, 0x5432, R56 ;  /* 0x000054326f6f7816 */ /* 0x000fe40000000038 */
[----:B------:R-:W-:Y:S02]  /*11ad0*/  PRMT R109, R109, 0x5432, R52 ;  /* 0x000054326d6d7816 */ /* 0x000fe40000000034 */
[C---:B------:R-:W-:Y:S02]  /*11ae0*/  PRMT R41, R108.reuse, 0x5410, R41 ;  /* 0x000054106c297816 */ /* 0x040fe40000000029 */
[----:B------:R-:W-:Y:S01]  /*11af0*/  PRMT R108, R108, 0x5432, R55 ;  /* 0x000054326c6c7816 */ /* 0x000fe20000000037 */
[----:B------:R-:W-:-:S04]  /*11b00*/  IMAD.U32 R62, R109, 0x10000, RZ ;  /* 0x000100006d3e7824 */ /* 0x000fc800078e00ff */
[----:B------:R-:W-:Y:S01]  /*11b10*/  IMAD.U32 R63, R108, 0x10000, RZ ;  /* 0x000100006c3f7824 */ /* 0x000fe200078e00ff */
[----:B--2---:R-:W-:-:S04]  /*11b20*/  LEA.HI R3, R3, R20, RZ, 0x1d ;  /* 0x0000001403037211 */ /* 0x004fc800078fe8ff */
[----:B------:R-:W-:Y:S01]  /*11b30*/  SHF.R.S32.HI R44, RZ, 0x1f, R3 ;  /* 0x0000001fff2c7819 */ /* 0x000fe20000011403 */
[----:B------:R-:W-:-:S03]  /*11b40*/  IMAD.SHL.U32 R20, R3, 0x8, RZ ;  /* 0x0000000803147824 */ /* 0x000fc600078e00ff */
[----:B------:R-:W-:Y:S02]  /*11b50*/  LEA.HI R44, R44, R3, RZ, 0x3 ;  /* 0x000000032c2c7211 */ /* 0x000fe400078f18ff */
[----:B------:R-:W-:Y:S02]  /*11b60*/  LOP3.LUT R3, R92, 0x38, R20, 0xf8, !PT ;  /* 0x000000385c037812 */ /* 0x000fe400078ef814 */
[----:B------:R-:W-:Y:S01]  /*11b70*/  PRMT R20, R110, 0x5410, R59 ;  /* 0x000054106e147816 */ /* 0x000fe2000000003b */
[----:B------:R-:W-:Y:S01]  /*11b80*/  IMAD.SHL.U32 R44, R44, 0x400, RZ ;  /* 0x000004002c2c7824 */ /* 0x000fe200078e00ff */
[----:B------:R-:W-:Y:S02]  /*11b90*/  LOP3.LUT R3, R3, R91, RZ, 0x3c, !PT ;  /* 0x0000005b03037212 */ /* 0x000fe400078e3cff */
[----:B------:R-:W-:Y:S01]  /*11ba0*/  PRMT R110, R110, 0x5432, R57 ;  /* 0x000054326e6e7816 */ /* 0x000fe20000000039 */
[----:B------:R-:W-:Y:S01]  /*11bb0*/  IMAD.U32 R60, R20, 0x10000, RZ ;  /* 0x00010000143c7824 */ /* 0x000fe200078e00ff */
[----:B------:R-:W-:-:S04]  /*11bc0*/  LOP3.LUT R44, R44, 0x7fffe000, RZ, 0xc0, !PT ;  /* 0x7fffe0002c2c7812 */ /* 0x000fc800078ec0ff */
[----:B-----5:R-:W-:Y:S02]  /*11bd0*/  IADD3 R3, R3, R44, R82 ;  /* 0x0000002c03037210 */ /* 0x020fe40007ffe052 */
[----:B---3--:R-:W1:Y:S03]  /*11be0*/  LDS.128 R44, [R68] ;  /* 0x00000000442c7984 */ /* 0x008e660000000c00 */
[----:B------:R-:W-:-:S05]  /*11bf0*/  IMAD R3, R3, 0x2, R16 ;  /* 0x0000000203037824 */ /* 0x000fca00078e0210 */
[----:B------:R-:W2:Y:S01]  /*11c00*/  LDS.128 R48, [R3+0x10400] ;  /* 0x0104000003307984 */ /* 0x000ea20000000c00 */
        /* <DEDUP_REMOVED lines=8> */
[C---:B--2---:R-:W-:Y:S01]  /*11c90*/  IMAD.U32 R56, R48.reuse, 0x10000, RZ ;  /* 0x0001000030387824 */ /* 0x044fe200078e00ff */
[----:B------:R-:W-:Y:S01]  /*11ca0*/  LOP3.LUT R52, R48, 0xffff0000, RZ, 0xc0, !PT ;  /* 0xffff000030347812 */ /* 0x000fe200078ec0ff */
[----:B------:R-:W-:Y:S01]  /*11cb0*/  IMAD.U32 R58, R49, 0x10000, RZ ;  /* 0x00010000313a7824 */ /* 0x000fe200078e00ff */
[----:B------:R-:W-:Y:S01]  /*11cc0*/  LOP3.LUT R47, R50, 0xffff0000, RZ, 0xc0, !PT ;  /* 0xffff0000322f7812 */ /* 0x000fe200078ec0ff */
[----:B------:R-:W-:Y:S01]  /*11cd0*/  FMUL.FTZ R64, R56, R61 ;  /* 0x0000003d38407220 */ /* 0x000fe20000410000 */
[----:B------:R-:W-:Y:S01]  /*11ce0*/  IMAD.U32 R48, R50, 0x10000, RZ ;  /* 0x0001000032307824 */ /* 0x000fe200078e00ff */
[C---:B------:R-:W-:Y:S01]  /*11cf0*/  LOP3.LUT R50, R51.reuse, 0xffff0000, RZ, 0xc0, !PT ;  /* 0xffff000033327812 */ /* 0x040fe200078ec0ff */
[----:B------:R-:W-:-:S02]  /*11d00*/  IMAD.U32 R59, R51, 0x10000, RZ ;  /* 0x00010000333b7824 */ /* 0x000fc400078e00ff */
[-C--:B------:R-:W-:Y:S01]  /*11d10*/  FMUL.FTZ R66, R56, R60.reuse ;  /* 0x0000003c38427220 */ /* 0x080fe20000410000 */
[----:B------:R-:W-:Y:S01]  /*11d20*/  FFMA.FTZ R51, R55, R60, -R64 ;  /* 0x0000003c37337223 */ /* 0x000fe20000010840 */
[----:B------:R-:W-:Y:S02]  /*11d30*/  IMAD.U32 R56, R110, 0x10000, RZ ;  /* 0x000100006e387824 */ /* 0x000fe400078e00ff */
[C---:B------:R-:W-:Y:S01]  /*11d40*/  FMUL.FTZ R64, R58.reuse, R62 ;  /* 0x0000003e3a407220 */ /* 0x040fe20000410000 */
[----:B------:R-:W-:Y:S02]  /*11d50*/  IMAD.U32 R60, R111, 0x10000, RZ ;  /* 0x000100006f3c7824 */ /* 0x000fe400078e00ff */
[----:B------:R-:W-:Y:S01]  /*11d60*/  FFMA.FTZ R55, R55, R61, R66 ;  /* 0x0000003d37377223 */ /* 0x000fe20000010042 */
[-C--:B------:R-:W-:Y:S01]  /*11d70*/  FMUL.FTZ R58, R58, R56.reuse ;  /* 0x000000383a3a7220 */ /* 0x080fe20000410000 */
[----:B------:R-:W-:Y:S01]  /*11d80*/  FFMA.FTZ R56, R57, R56, -R64 ;  /* 0x0000003839387223 */ /* 0x000fe20000010840 */
[-C--:B------:R-:W-:Y:S01]  /*11d90*/  FMUL.FTZ R65, R59, R63.reuse ;  /* 0x0000003f3b417220 */ /* 0x080fe20000410000 */
[----:B------:R-:W-:Y:S01]  /*11da0*/  LOP3.LUT R61, R53, 0xffff0000, RZ, 0xc0, !PT ;  /* 0xffff0000353d7812 */ /* 0x000fe200078ec0ff */
[----:B------:R-:W-:Y:S01]  /*11db0*/  FMUL.FTZ R64, R59, R60 ;  /* 0x0000003c3b407220 */ /* 0x000fe20000410000 */
[----:B------:R-:W-:Y:S01]  /*11dc0*/  FFMA.FTZ R57, R57, R62, R58 ;  /* 0x0000003e39397223 */ /* 0x000fe2000001003a */
[C---:B------:R-:W-:Y:S01]  /*11dd0*/  FFMA.FTZ R53, R54.reuse, R60, -R65 ;  /* 0x0000003c36357223 */ /* 0x040fe20000010841 */
[----:B------:R-:W-:Y:S01]  /*11de0*/  LOP3.LUT R49, R49, 0xffff0000, RZ, 0xc0, !PT ;  /* 0xffff000031317812 */ /* 0x000fe200078ec0ff */
[----:B------:R-:W-:Y:S01]  /*11df0*/  FFMA.FTZ R54, R54, R63, R64 ;  /* 0x0000003f36367223 */ /* 0x000fe20000010040 */
[----:B------:R-:W-:Y:S01]  /*11e00*/  LOP3.LUT R59, R20, 0xffff0000, RZ, 0xc0, !PT ;  /* 0xffff0000143b7812 */ /* 0x000fe200078ec0ff */
[----:B------:R-:W-:Y:S01]  /*11e10*/  FMUL.FTZ R63, R52, R61 ;  /* 0x0000003d343f7220 */ /* 0x000fe20000410000 */
[----:B------:R-:W-:-:S02]  /*11e20*/  LOP3.LUT R110, R110, 0xffff0000, RZ, 0xc0, !PT ;  /* 0xffff00006e6e7812 */ /* 0x000fc400078ec0ff */
[----:B------:R-:W-:Y:S01]  /*11e30*/  LOP3.LUT R58, R109, 0xffff0000, RZ, 0xc0, !PT ;  /* 0xffff00006d3a7812 */ /* 0x000fe200078ec0ff */
[-C--:B------:R-:W-:Y:S01]  /*11e40*/  FMUL.FTZ R65, R52, R59.reuse ;  /* 0x0000003b34417220 */ /* 0x080fe20000410000 */
[----:B------:R-:W-:Y:S01]  /*11e50*/  FFMA.FTZ R20, R42, R59, -R63 ;  /* 0x0000003b2a147223 */ /* 0x000fe2000001083f */
[----:B------:R-:W-:Y:S01]  /*11e60*/  FMUL.FTZ R67, R49, R110 ;  /* 0x0000006e31437220 */ /* 0x000fe20000410000 */
[----:B------:R-:W-:Y:S02]  /*11e70*/  IMAD.U32 R63, R41, 0x10000, RZ ;  /* 0x00010000293f7824 */ /* 0x000fe400078e00ff */
[-C--:B------:R-:W-:Y:S01]  /*11e80*/  FMUL.FTZ R60, R49, R58.reuse ;  /* 0x0000003a313c7220 */ /* 0x080fe20000410000 */
[----:B------:R-:W-:Y:S02]  /*11e90*/  IMAD.U32 R59, R40, 0x10000, RZ ;  /* 0x00010000283b7824 */ /* 0x000fe400078e00ff */
[----:B------:R-:W-:Y:S01]  /*11ea0*/  FFMA.FTZ R52, R42, R61, R65 ;  /* 0x0000003d2a347223 */ /* 0x000fe20000010041 */
[C---:B------:R-:W-:Y:S01]  /*11eb0*/  FFMA.FTZ R58, R45.reuse, R58, R67 ;  /* 0x0000003a2d3a7223 */ /* 0x040fe20000010043 */
[----:B------:R-:W-:Y:S01]  /*11ec0*/  FFMA.FTZ R49, R45, R110, -R60 ;  /* 0x0000006e2d317223 */ /* 0x000fe2000001083c */
[C---:B------:R-:W-:Y:S01]  /*11ed0*/  FMUL.FTZ R61, R48.reuse, R63 ;  /* 0x0000003f303d7220 */ /* 0x040fe20000410000 */
[----:B------:R-:W-:Y:S01]  /*11ee0*/  FMUL.FTZ R45, R48, R59 ;  /* 0x0000003b302d7220 */ /* 0x000fe20000410000 */
[----:B------:R-:W-:-:S02]  /*11ef0*/  LOP3.LUT R42, R41, 0xffff0000, RZ, 0xc0, !PT ;  /* 0xffff0000292a7812 */ /* 0x000fc400078ec0ff */
[----:B------:R-:W-:Y:S01]  /*11f00*/  LOP3.LUT R40, R40, 0xffff0000, RZ, 0xc0, !PT ;  /* 0xffff000028287812 */ /* 0x000fe200078ec0ff */
[----:B------:R-:W-:Y:S01]  /*11f10*/  FFMA.FTZ R61, R44, R59, -R61 ;  /* 0x0000003b2c3d7223 */ /* 0x000fe2000001083d */
[----:B------:R-:W-:Y:S01]  /*11f20*/  LOP3.LUT R41, R108, 0xffff0000, RZ, 0xc0, !PT ;  /* 0xffff00006c297812 */ /* 0x000fe200078ec0ff */
[----:B------:R-:W-:Y:S01]  /*11f30*/  FFMA.FTZ R63, R44, R63, R45 ;  /* 0x0000003f2c3f7223 */ /* 0x000fe2000001002d */
[----:B------:R-:W-:Y:S01]  /*11f40*/  LOP3.LUT R111, R111, 0xffff0000, RZ, 0xc0, !PT ;  /* 0xffff00006f6f7812 */ /* 0x000fe200078ec0ff */
[C---:B------:R-:W-:Y:S01]  /*11f50*/  FMUL.FTZ R44, R47.reuse, R42 ;  /* 0x0000002a2f2c7220 */ /* 0x040fe20000410000 */
[-C--:B------:R-:W-:Y:S01]  /*11f60*/  FMUL.FTZ R47, R47, R40.reuse ;  /* 0x000000282f2f7220 */ /* 0x080fe20000410000 */
[C---:B------:R-:W-:Y:S02]  /*11f70*/  FMUL.FTZ R45, R50.reuse, R41 ;  /* 0x00000029322d7220 */ /* 0x040fe40000410000 */
[-C--:B------:R-:W-:Y:S01]  /*11f80*/  FMUL.FTZ R62, R50, R111.reuse ;  /* 0x0000006f323e7220 */ /* 0x080fe20000410000 */
[C---:B------:R-:W-:Y:S01]  /*11f90*/  FFMA.FTZ R48, R43.reuse, R40, -R44 ;  /* 0x000000282b307223 */ /* 0x040fe2000001082c */
[----:B------:R-:W-:Y:S01]  /*11fa0*/  FFMA.FTZ R50, R43, R42, R47 ;  /* 0x0000002a2b327223 */ /* 0x000fe2000001002f */
[C---:B------:R-:W-:Y:S01]  /*11fb0*/  FFMA.FTZ R60, R46.reuse, R111, -R45 ;  /* 0x0000006f2e3c7223 */ /* 0x040fe2000001082d */
        /* <DEDUP_REMOVED lines=11> */
.L_x_1713:
[----:B------:R-:W-:Y:S05]  /*12070*/  BSYNC B1 ;  /* 0x0000000000017941 */ /* 0x000fea0003800000 */
.L_x_1712:
[----:B---3--:R-:W-:Y:S01]  /*12080*/  VIADD R3, R23, 0x40 ;  /* 0x0000004017037836 */ /* 0x008fe20000000000 */
[----:B------:R-:W-:Y:S04]  /*12090*/  BSSY B1, `(.L_x_1716) ;  /* 0x00000e8000017945 */ /* 0x000fe80003800000 */
[----:B------:R-:W-:-:S13]  /*120a0*/  ISETP.GE.AND P0, PT, R3, R0, PT ;  /* 0x000000000300720c */ /* 0x000fda0003f06270 */
[----:B------:R-:W-:Y:S05]  /*120b0*/  @P0 BRA `(.L_x_1717) ;  /* 0x0000000c00940947 */ /* 0x000fea0003800000 */
[----:B--2---:R-:W2:Y:S01]  /*120c0*/  LDC R49, c[0x0][0x3f4] ;  /* 0x0000fd00ff317b82 */ /* 0x004ea20000000800 */
[----:B------:R-:W-:Y:S01]  /*120d0*/  BSSY B2, `(.L_x_1718) ;  /* 0x0000073000027945 */ /* 0x000fe20003800000 */
[-C--:B--2---:R-:W-:Y:S02]  /*120e0*/  ISETP.GE.AND P0, PT, R18, R49.reuse, PT ;  /* 0x000000311200720c */ /* 0x084fe40003f06270 */
[----:B------:R-:W-:-:S11]  /*120f0*/  ISETP.GE.AND P1, PT, R226, R49, PT ;  /* 0x00000031e200720c */ /* 0x000fd60003f26270 */
[----:B------:R-:W-:Y:S05]  /*12100*/  @P0 BRA `(.L_x_1719) ;  /* 0x0000000400bc0947 */ /* 0x000fea0003800000 */
[----:B-1----:R-:W2:Y:S04]  /*12110*/  LDL R20, [R1+0x44] ;  /* 0x0000440001147983 */ /* 0x002ea80000100800 */
[----:B------:R-:W3:Y:S01]  /*12120*/  LDL R61, [R1+0x8c] ;  /* 0x00008c00013d7983 */ /* 0x000ee20000100800 */
[----:B------:R-:W-:Y:S01]  /*12130*/  IMAD.SHL.U32 R40, R3, 0x40, RZ ;  /* 0x0000004003287824 */ /* 0x000fe200078e00ff */
[----:B------:R-:W-:Y:S02]  /*12140*/  SHF.R.S32.HI R42, RZ, 0x1f, R3 ;  /* 0x0000001fff2a7819 */ /* 0x000fe40000011403 */
[----:B------:R-:W-:Y:S02]  /*12150*/  SHF.R.U64 R51, R28, 0x10, R29 ;  /* 0x000000101c337819 */ /* 0x000fe4000000121d */
[----:B------:R-:W-:-:S02]  /*12160*/  LOP3.LUT R43, R40, 0x1c0, RZ, 0xc0, !PT ;  /* 0x000001c0282b7812 */ /* 0x000fc400078ec0ff */
[----:B------:R-:W-:Y:S02]  /*12170*/  LEA.HI R42, R42, R3, RZ, 0x3 ;  /* 0x000000032a2a7211 */ /* 0x000fe400078f18ff */
[----:B------:R-:W-:Y:S02]  /*12180*/  SHF.R.U64 R54, R32, 0x10, R33 ;  /* 0x0000001020367819 */ /* 0x000fe40000001221 */
[--C-:B------:R-:W-:Y:S01]  /*12190*/  SHF.R.U64 R28, R30, 0x10, R31.reuse ;  /* 0x000000101e1c7819 */ /* 0x100fe2000000121f */
[----:B------:R-:W-:Y:S01]  /*121a0*/  IMAD.SHL.U32 R42, R42, 0x40, RZ ;  /* 0x000000402a2a7824 */ /* 0x000fe200078e00ff */
[----:B------:R-:W-:Y:S02]  /*121b0*/  SHF.R.U32.HI R30, RZ, 0x10, R31 ;  /* 0x00000010ff1e7819 */ /* 0x000fe4000001161f */
[----:B------:R-:W-:Y:S02]  /*121c0*/  SHF.R.U64 R31, R34, 0x10, R35 ;  /* 0x00000010221f7819 */ /* 0x000fe40000001223 */
[----:B------:R-:W-:-:S02]  /*121d0*/  LOP3.LUT R42, R42, 0xfffffe00, RZ, 0xc0, !PT ;  /* 0xfffffe002a2a7812 */ /* 0x000fc400078ec0ff */
[----:B------:R-:W-:Y:S02]  /*121e0*/  SHF.R.U32.HI R35, RZ, 0x10, R35 ;  /* 0x00000010ff237819 */ /* 0x000fe40000011623 */
[----:B------:R-:W-:Y:S02]  /*121f0*/  PRMT R54, R105, 0x5410, R54 ;  /* 0x0000541069367816 */ /* 0x000fe40000000036 */
[----:B------:R-:W-:Y:S02]  /*12200*/  PRMT R48, R106, 0x5410, R51 ;  /* 0x000054106a307816 */ /* 0x000fe40000000033 */
[----:B------:R-:W-:Y:S01]  /*12210*/  PRMT R31, R104, 0x5410, R31 ;  /* 0x00005410681f7816 */ /* 0x000fe2000000001f */
[----:B------:R-:W-:Y:S01]  /*12220*/  IMAD.U32 R55, R54, 0x10000, RZ ;  /* 0x0001000036377824 */ /* 0x000fe200078e00ff */
[----:B------:R-:W-:Y:S02]  /*12230*/  SHF.R.U32.HI R32, RZ, 0x10, R33 ;  /* 0x00000010ff207819 */ /* 0x000fe40000011621 */
[----:B------:R-:W-:-:S02]  /*12240*/  PRMT R104, R104, 0x5432, R35 ;  /* 0x0000543268687816 */ /* 0x000fc40000000023 */
[----:B------:R-:W-:Y:S02]  /*12250*/  SHF.R.U32.HI R29, RZ, 0x10, R29 ;  /* 0x00000010ff1d7819 */ /* 0x000fe4000001161d */
[----:B------:R-:W-:Y:S01]  /*12260*/  PRMT R105, R105, 0x5432, R32 ;  /* 0x0000543269697816 */ /* 0x000fe20000000020 */
[----:B------:R-:W-:Y:S01]  /*12270*/  IMAD.U32 R57, R104, 0x10000, RZ ;  /* 0x0001000068397824 */ /* 0x000fe200078e00ff */
[----:B------:R-:W-:Y:S02]  /*12280*/  PRMT R106, R106, 0x5432, R29 ;  /* 0x000054326a6a7816 */ /* 0x000fe4000000001d */
[----:B------:R-:W-:Y:S01]  /*12290*/  PRMT R28, R107, 0x5410, R28 ;  /* 0x000054106b1c7816 */ /* 0x000fe2000000001c */
[----:B------:R-:W-:Y:S01]  /*122a0*/  IMAD.U32 R56, R105, 0x10000, RZ ;  /* 0x0001000069387824 */ /* 0x000fe200078e00ff */
[----:B------:R-:W-:Y:S02]  /*122b0*/  PRMT R107, R107, 0x5432, R30 ;  /* 0x000054326b6b7816 */ /* 0x000fe4000000001e */
[----:B------:R-:W-:-:S02]  /*122c0*/  LOP3.LUT R54, R54, 0xffff0000, RZ, 0xc0, !PT ;  /* 0xffff000036367812 */ /* 0x000fc400078ec0ff */
[----:B------:R-:W-:Y:S02]  /*122d0*/  LOP3.LUT R105, R105, 0xffff0000, RZ, 0xc0, !PT ;  /* 0xffff000069697812 */ /* 0x000fe400078ec0ff */
[----:B--2---:R-:W-:-:S04]  /*122e0*/  LEA.HI R20, R49, R20, RZ, 0x1d ;  /* 0x0000001431147211 */ /* 0x004fc800078fe8ff */
[----:B------:R-:W-:Y:S01]  /*122f0*/  SHF.R.S32.HI R41, RZ, 0x1f, R20 ;  /* 0x0000001fff297819 */ /* 0x000fe20000011414 */
[----:B------:R-:W-:-:S03]  /*12300*/  IMAD.SHL.U32 R40, R20, 0x8, RZ ;  /* 0x0000000814287824 */ /* 0x000fc600078e00ff */
[----:B------:R-:W-:Y:S02]  /*12310*/  LEA.HI R41, R41, R20, RZ, 0x3 ;  /* 0x0000001429297211 */ /* 0x000fe400078f18ff */
[----:B------:R-:W-:Y:S02]  /*12320*/  LOP3.LUT R20, R43, 0x38, R40, 0xf8, !PT ;  /* 0x000000382b147812 */ /* 0x000fe400078ef828 */
[----:B------:R-:W-:Y:S01]  /*12330*/  SHF.R.U32.HI R43, RZ, 0x3, R43 ;  /* 0x00000003ff2b7819 */ /* 0x000fe2000001162b */
[----:B------:R-:W-:-:S03]  /*12340*/  IMAD.SHL.U32 R41, R41, 0x400, RZ ;  /* 0x0000040029297824 */ /* 0x000fc600078e00ff */
[----:B------:R-:W-:Y:S02]  /*12350*/  LOP3.LUT R20, R20, R43, RZ, 0x3c, !PT ;  /* 0x0000002b14147212 */ /* 0x000fe400078e3cff */
[----:B------:R-:W-:-:S04]  /*12360*/  LOP3.LUT R41, R41, 0x7fffe000, RZ, 0xc0, !PT ;  /* 0x7fffe00029297812 */ /* 0x000fc800078ec0ff */
[----:B------:R-:W-:Y:S02]  /*12370*/  IADD3 R45, R20, R41, R42 ;  /* 0x00000029142d7210 */ /* 0x000fe40007ffe02a */
        /* <DEDUP_REMOVED lines=12> */
[C---:B------:R-:W-:Y:S01]  /*12440*/  LOP3.LUT R53, R45.reuse, 0xffff0000, RZ, 0xc0, !PT ;  /* 0xffff00002d357812 */ /* 0x040fe200078ec0ff */
[----:B------:R-:W-:Y:S01]  /*12450*/  IMAD.U32 R41, R45, 0x10000, RZ ;  /* 0x000100002d297824 */ /* 0x000fe200078e00ff */
[----:B------:R-:W-:Y:S01]  /*12460*/  LOP3.LUT R52, R44, 0xffff0000, RZ, 0xc0, !PT ;  /* 0xffff00002c347812 */ /* 0x000fe200078ec0ff */
[----:B------:R-:W-:-:S02]  /*12470*/  IMAD.U32 R45, R48, 0x10000, RZ ;  /* 0x00010000302d7824 */ /* 0x000fc400078e00ff */
[----:B------:R-:W-:Y:S01]  /*12480*/  FMUL.FTZ R58, R34, R55 ;  /* 0x00000037223a7220 */ /* 0x000fe20000410000 */
[C---:B------:R-:W-:Y:S01]  /*12490*/  IMAD.U32 R43, R46.reuse, 0x10000, RZ ;  /* 0x000100002e2b7824 */ /* 0x040fe200078e00ff */
[----:B------:R-:W-:Y:S01]  /*124a0*/  LOP3.LUT R32, R46, 0xffff0000, RZ, 0xc0, !PT ;  /* 0xffff00002e207812 */ /* 0x000fe200078ec0ff */
[-C--:B------:R-:W-:Y:S01]  /*124b0*/  FMUL.FTZ R60, R34, R45.reuse ;  /* 0x0000002d223c7220 */ /* 0x080fe20000410000 */
[----:B------:R-:W-:Y:S01]  /*124c0*/  FFMA.FTZ R34, R35, R45, -R58 ;  /* 0x0000002d23227223 */ /* 0x000fe2000001083a */
[----:B------:R-:W-:Y:S01]  /*124d0*/  IMAD.U32 R45, R106, 0x10000, RZ ;  /* 0x000100006a2d7824 */ /* 0x000fe200078e00ff */
[C---:B------:R-:W-:Y:S01]  /*124e0*/  LOP3.LUT R46, R47.reuse, 0xffff0000, RZ, 0xc0, !PT ;  /* 0xffff00002f2e7812 */ /* 0x040fe200078ec0ff */
[----:B------:R-:W-:Y:S02]  /*124f0*/  IMAD.U32 R44, R47, 0x10000, RZ ;  /* 0x000100002f2c7824 */ /* 0x000fe400078e00ff */
[----:B------:R-:W-:Y:S01]  /*12500*/  FMUL.FTZ R59, R41, R56 ;  /* 0x00000038293b7220 */ /* 0x000fe20000410000 */
[----:B------:R-:W-:Y:S01]  /*12510*/  FFMA.FTZ R35, R35, R55, R60 ;  /* 0x0000003723237223 */ /* 0x000fe2000001003c */
[----:B------:R-:W-:-:S02]  /*12520*/  IMAD.U32 R47, R107, 0x10000, RZ ;  /* 0x000100006b2f7824 */ /* 0x000fc400078e00ff */
[-C--:B------:R-:W-:Y:S01]  /*12530*/  FMUL.FTZ R55, R41, R45.reuse ;  /* 0x0000002d29377220 */ /* 0x080fe20000410000 */
[----:B------:R-:W-:Y:S01]  /*12540*/  FFMA.FTZ R41, R50, R45, -R59 ;  /* 0x0000002d32297223 */ /* 0x000fe2000001083b */
[C---:B------:R-:W-:Y:S01]  /*12550*/  FMUL.FTZ R58, R44.reuse, R57 ;  /* 0x000000392c3a7220 */ /* 0x040fe20000410000 */
[-C--:B------:R-:W-:Y:S01]  /*12560*/  FMUL.FTZ R60, R44, R47.reuse ;  /* 0x0000002f2c3c7220 */ /* 0x080fe20000410000 */
[----:B------:R-:W-:Y:S01]  /*12570*/  FFMA.FTZ R45, R50, R56, R55 ;  /* 0x00000038322d7223 */ /* 0x000fe20000010037 */
[----:B------:R-:W-:Y:S01]  /*12580*/  LOP3.LUT R48, R48, 0xffff0000, RZ, 0xc0, !PT ;  /* 0xffff000030307812 */ /* 0x000fe200078ec0ff */
[----:B------:R-:W-:Y:S01]  /*12590*/  FMUL.FTZ R50, R52, R54 ;  /* 0x0000003634327220 */ /* 0x000fe20000410000 */
[C---:B------:R-:W-:Y:S01]  /*125a0*/  FFMA.FTZ R44, R51.reuse, R47, -R58 ;  /* 0x0000002f332c7223 */ /* 0x040fe2000001083a */
[----:B------:R-:W-:Y:S01]  /*125b0*/  FFMA.FTZ R47, R51, R57, R60 ;  /* 0x00000039332f7223 */ /* 0x000fe2000001003c */
[----:B------:R-:W-:Y:S01]  /*125c0*/  LOP3.LUT R106, R106, 0xffff0000, RZ, 0xc0, !PT ;  /* 0xffff00006a6a7812 */ /* 0x000fe200078ec0ff */
[-C--:B------:R-:W-:Y:S01]  /*125d0*/  FMUL.FTZ R52, R52, R48.reuse ;  /* 0x0000003034347220 */ /* 0x080fe20000410000 */
[----:B------:R-:W-:Y:S01]  /*125e0*/  FFMA.FTZ R51, R33, R48, -R50 ;  /* 0x0000003021337223 */ /* 0x000fe20000010832 */
[C---:B------:R-:W-:Y:S01]  /*125f0*/  IMAD.U32 R50, R31.reuse, 0x10000, RZ ;  /* 0x000100001f327824 */ /* 0x040fe200078e00ff */
[----:B------:R-:W-:Y:S01]  /*12600*/  LOP3.LUT R31, R31, 0xffff0000, RZ, 0xc0, !PT ;  /* 0xffff00001f1f7812 */ /* 0x000fe200078ec0ff */
[----:B------:R-:W-:-:S02]  /*12610*/  IMAD.U32 R48, R28, 0x10000, RZ ;  /* 0x000100001c307824 */ /* 0x000fc400078e00ff */
[----:B------:R-:W-:Y:S01]  /*12620*/  FFMA.FTZ R52, R33, R54, R52 ;  /* 0x0000003621347223 */ /* 0x000fe20000010034 */
[C---:B------:R-:W-:Y:S01]  /*12630*/  FMUL.FTZ R33, R43.reuse, R50 ;  /* 0x000000322b217220 */ /* 0x040fe20000410000 */
[----:B------:R-:W-:Y:S01]  /*12640*/  LOP3.LUT R28, R28, 0xffff0000, RZ, 0xc0, !PT ;  /* 0xffff00001c1c7812 */ /* 0x000fe200078ec0ff */
[-C--:B------:R-:W-:Y:S01]  /*12650*/  FMUL.FTZ R43, R43, R48.reuse ;  /* 0x000000302b2b7220 */ /* 0x080fe20000410000 */
[----:B------:R-:W-:Y:S01]  /*12660*/  FMUL.FTZ R55, R53, R105 ;  /* 0x0000006935377220 */ /* 0x000fe20000410000 */
[----:B------:R-:W-:Y:S01]  /*12670*/  FFMA.FTZ R48, R30, R48, -R33 ;  /* 0x000000301e307223 */ /* 0x000fe20000010821 */
[----:B------:R-:W-:Y:S01]  /*12680*/  LOP3.LUT R33, R104, 0xffff0000, RZ, 0xc0, !PT ;  /* 0xffff000068217812 */ /* 0x000fe200078ec0ff */
[----:B------:R-:W-:Y:S01]  /*12690*/  FFMA.FTZ R43, R30, R50, R43 ;  /* 0x000000321e2b7223 */ /* 0x000fe2000001002b */
[----:B------:R-:W-:Y:S01]  /*126a0*/  LOP3.LUT R107, R107, 0xffff0000, RZ, 0xc0, !PT ;  /* 0xffff00006b6b7812 */ /* 0x000fe200078ec0ff */
[-C--:B------:R-:W-:Y:S01]  /*126b0*/  FMUL.FTZ R56, R53, R106.reuse ;  /* 0x0000006a35387220 */ /* 0x080fe20000410000 */
[----:B------:R-:W-:Y:S01]  /*126c0*/  FMUL.FTZ R30, R32, R31 ;  /* 0x0000001f201e7220 */ /* 0x000fe20000410000 */
[----:B------:R-:W-:Y:S01]  /*126d0*/  FFMA.FTZ R106, R40, R106, -R55 ;  /* 0x0000006a286a7223 */ /* 0x000fe20000010837 */
[-C--:B------:R-:W-:Y:S01]  /*126e0*/  FMUL.FTZ R32, R32, R28.reuse ;  /* 0x0000001c20207220 */ /* 0x080fe20000410000 */
[C---:B------:R-:W-:Y:S01]  /*126f0*/  FMUL.FTZ R55, R46.reuse, R33 ;  /* 0x000000212e377220 */ /* 0x040fe20000410000 */
[----:B------:R-:W-:Y:S01]  /*12700*/  FMUL.FTZ R46, R46, R107 ;  /* 0x0000006b2e2e7220 */ /* 0x000fe20000410000 */
[----:B------:R-:W-:Y:S01]  /*12710*/  FFMA.FTZ R56, R40, R105, R56 ;  /* 0x0000006928387223 */ /* 0x000fe20000010038 */
[C---:B------:R-:W-:Y:S01]  /*12720*/  FFMA.FTZ R40, R29.reuse, R31, R32 ;  /* 0x0000001f1d287223 */ /* 0x040fe20000010020 */
        /* <DEDUP_REMOVED lines=13> */
.L_x_1719:
[----:B------:R-:W-:Y:S05]  /*12800*/  BSYNC B2 ;  /* 0x0000000000027941 */ /* 0x000fea0003800000 */
.L_x_1718:
[----:B------:R-:W-:Y:S05]  /*12810*/  @P1 BRA `(.L_x_1717) ;  /* 0x0000000400bc1947 */ /* 0x000fea0003800000 */
[----:B--2---:R-:W2:Y:S04]  /*12820*/  LDL R28, [R1+0x48] ;  /* 0x00004800011c7983 */ /* 0x004ea80000100800 */
[----:B------:R-:W3:Y:S01]  /*12830*/  LDL R48, [R1+0x88] ;  /* 0x0000880001307983 */ /* 0x000ee20000100800 */
[----:B-1----:R-:W-:Y:S01]  /*12840*/  IMAD.SHL.U32 R20, R3, 0x40, RZ ;  /* 0x0000004003147824 */ /* 0x002fe200078e00ff */
[----:B------:R-:W-:Y:S02]  /*12850*/  SHF.R.S32.HI R30, RZ, 0x1f, R3 ;  /* 0x0000001fff1e7819 */ /* 0x000fe40000011403 */
[----:B------:R-:W-:Y:S02]  /*12860*/  SHF.R.U64 R40, R24, 0x10, R25 ;  /* 0x0000001018287819 */ /* 0x000fe40000001219 */
[----:B------:R-:W-:-:S02]  /*12870*/  LOP3.LUT R29, R20, 0x1c0, RZ, 0xc0, !PT ;  /* 0x000001c0141d7812 */ /* 0x000fc400078ec0ff */
[----:B------:R-:W-:Y:S02]  /*12880*/  LEA.HI R30, R30, R3, RZ, 0x3 ;  /* 0x000000031e1e7211 */ /* 0x000fe400078f18ff */
[----:B------:R-:W-:Y:S02]  /*12890*/  SHF.R.U32.HI R24, RZ, 0x10, R25 ;  /* 0x00000010ff187819 */ /* 0x000fe40000011619 */
[----:B------:R-:W-:Y:S01]  /*128a0*/  SHF.R.U64 R25, R26, 0x10, R27 ;  /* 0x000000101a197819 */ /* 0x000fe2000000121b */
[----:B------:R-:W-:Y:S01]  /*128b0*/  IMAD.SHL.U32 R30, R30, 0x40, RZ ;  /* 0x000000401e1e7824 */ /* 0x000fe200078e00ff */
[----:B------:R-:W-:Y:S02]  /*128c0*/  SHF.R.U64 R42, R36, 0x10, R37 ;  /* 0x00000010242a7819 */ /* 0x000fe40000001225 */
[----:B------:R-:W-:Y:S02]  /*128d0*/  SHF.R.U32.HI R27, RZ, 0x10, R27 ;  /* 0x00000010ff1b7819 */ /* 0x000fe4000001161b */
[----:B------:R-:W-:-:S02]  /*128e0*/  LOP3.LUT R30, R30, 0xfffffe00, RZ, 0xc0, !PT ;  /* 0xfffffe001e1e7812 */ /* 0x000fc400078ec0ff */
[----:B------:R-:W-:Y:S02]  /*128f0*/  SHF.R.U32.HI R36, RZ, 0x10, R37 ;  /* 0x00000010ff247819 */ /* 0x000fe40000011625 */
[C---:B------:R-:W-:Y:S02]  /*12900*/  PRMT R40, R89.reuse, 0x5410, R40 ;  /* 0x0000541059287816 */ /* 0x040fe40000000028 */
[----:B------:R-:W-:Y:S02]  /*12910*/  PRMT R89, R89, 0x5432, R24 ;  /* 0x0000543259597816 */ /* 0x000fe40000000018 */
[C---:B------:R-:W-:Y:S01]  /*12920*/  PRMT R42, R87.reuse, 0x5410, R42 ;  /* 0x00005410572a7816 */ /* 0x040fe2000000002a */
[----:B------:R-:W-:Y:S01]  /*12930*/  IMAD.U32 R41, R40, 0x10000, RZ ;  /* 0x0001000028297824 */ /* 0x000fe200078e00ff */
[----:B------:R-:W-:Y:S02]  /*12940*/  PRMT R87, R87, 0x5432, R36 ;  /* 0x0000543257577816 */ /* 0x000fe40000000024 */
[--C-:B------:R-:W-:Y:S01]  /*12950*/  SHF.R.U64 R45, R38, 0x10, R39.reuse ;  /* 0x00000010262d7819 */ /* 0x100fe20000001227 */
[----:B------:R-:W-:Y:S01]  /*12960*/  IMAD.U32 R43, R42, 0x10000, RZ ;  /* 0x000100002a2b7824 */ /* 0x000fe200078e00ff */
[----:B------:R-:W-:Y:S01]  /*12970*/  SHF.R.U32.HI R39, RZ, 0x10, R39 ;  /* 0x00000010ff277819 */ /* 0x000fe20000011627 */
[----:B------:R-:W-:Y:S01]  /*12980*/  IMAD.U32 R44, R87, 0x10000, RZ ;  /* 0x00010000572c7824 */ /* 0x000fe200078e00ff */
[----:B------:R-:W-:-:S02]  /*12990*/  PRMT R45, R88, 0x5410, R45 ;  /* 0x00005410582d7816 */ /* 0x000fc4000000002d */
[----:B------:R-:W-:Y:S02]  /*129a0*/  PRMT R88, R88, 0x5432, R39 ;  /* 0x0000543258587816 */ /* 0x000fe40000000027 */
[----:B------:R-:W-:Y:S02]  /*129b0*/  LOP3.LUT R42, R42, 0xffff0000, RZ, 0xc0, !PT ;  /* 0xffff00002a2a7812 */ /* 0x000fe400078ec0ff */
[----:B------:R-:W-:Y:S02]  /*129c0*/  LOP3.LUT R40, R40, 0xffff0000, RZ, 0xc0, !PT ;  /* 0xffff000028287812 */ /* 0x000fe400078ec0ff */
        /* <DEDUP_REMOVED lines=9> */
[----:B------:R-:W-:Y:S02]  /*12a60*/  LOP3.LUT R28, R28, 0x7fffe000, RZ, 0xc0, !PT ;  /* 0x7fffe0001c1c7812 */ /* 0x000fe400078ec0ff */
[C---:B------:R-:W-:Y:S02]  /*12a70*/  PRMT R20, R90.reuse, 0x5410, R25 ;  /* 0x000054105a147816 */ /* 0x040fe40000000019 */
[----:B------:R-:W-:Y:S02]  /*12a80*/  IADD3 R3, R3, R28, R30 ;  /* 0x0000001c03037210 */ /* 0x000fe40007ffe01e */
[----:B---3--:R-:W1:Y:S01]  /*12a90*/  LDS.128 R28, [R48] ;  /* 0x00000000301c7984 */ /* 0x008e620000000c00 */
[----:B------:R-:W-:Y:S02]  /*12aa0*/  PRMT R90, R90, 0x5432, R27 ;  /* 0x000054325a5a7816 */ /* 0x000fe4000000001b */
        /* <DEDUP_REMOVED lines=12> */
[C---:B------:R-:W-:Y:S01]  /*12b70*/  IMAD.U32 R37, R33.reuse, 0x10000, RZ ;  /* 0x0001000021257824 */ /* 0x040fe200078e00ff */
[----:B------:R-:W-:Y:S01]  /*12b80*/  LOP3.LUT R33, R33, 0xffff0000, RZ, 0xc0, !PT ;  /* 0xffff000021217812 */ /* 0x000fe200078ec0ff */
[C---:B------:R-:W-:Y:S01]  /*12b90*/  FMUL.FTZ R47, R31.reuse, R43 ;  /* 0x0000002b1f2f7220 */ /* 0x040fe20000410000 */
[----:B------:R-:W-:Y:S01]  /*12ba0*/  FMUL.FTZ R49, R31, R41 ;  /* 0x000000291f317220 */ /* 0x000fe20000410000 */
[----:B------:R-:W-:-:S02]  /*12bb0*/  IMAD.U32 R31, R89, 0x10000, RZ ;  /* 0x00010000591f7824 */ /* 0x000fc400078e00ff */
[-C--:B------:R-:W-:Y:S01]  /*12bc0*/  FMUL.FTZ R51, R37, R44.reuse ;  /* 0x0000002c25337220 */ /* 0x080fe20000410000 */
[C---:B------:R-:W-:Y:S01]  /*12bd0*/  FFMA.FTZ R47, R24.reuse, R41, -R47 ;  /* 0x00000029182f7223 */ /* 0x040fe2000001082f */
[----:B------:R-:W-:Y:S02]  /*12be0*/  IMAD.U32 R39, R35, 0x10000, RZ ;  /* 0x0001000023277824 */ /* 0x000fe400078e00ff */
[----:B------:R-:W-:Y:S01]  /*12bf0*/  FFMA.FTZ R49, R24, R43, R49 ;  /* 0x0000002b18317223 */ /* 0x000fe20000010031 */
[----:B------:R-:W-:Y:S02]  /*12c00*/  IMAD.U32 R41, R88, 0x10000, RZ ;  /* 0x0001000058297824 */ /* 0x000fe400078e00ff */
[-C--:B------:R-:W-:Y:S01]  /*12c10*/  FMUL.FTZ R37, R37, R31.reuse ;  /* 0x0000001f25257220 */ /* 0x080fe20000410000 */
[----:B------:R-:W-:Y:S02]  /*12c20*/  IMAD.U32 R24, R90, 0x10000, RZ ;  /* 0x000100005a187824 */ /* 0x000fe400078e00ff */
[C---:B------:R-:W-:Y:S01]  /*12c30*/  FFMA.FTZ R51, R26.reuse, R31, -R51 ;  /* 0x0000001f1a337223 */ /* 0x040fe20000010833 */
[C---:B------:R-:W-:Y:S01]  /*12c40*/  FMUL.FTZ R31, R39.reuse, R41 ;  /* 0x00000029271f7220 */ /* 0x040fe20000410000 */
[----:B------:R-:W-:Y:S01]  /*12c50*/  FFMA.FTZ R37, R26, R44, R37 ;  /* 0x0000002c1a257223 */ /* 0x000fe20000010025 */
[----:B------:R-:W-:Y:S01]  /*12c60*/  FMUL.FTZ R46, R39, R24 ;  /* 0x00000018272e7220 */ /* 0x000fe20000410000 */
[----:B------:R-:W-:-:S02]  /*12c70*/  IMAD.U32 R38, R34, 0x10000, RZ ;  /* 0x0001000022267824 */ /* 0x000fc400078e00ff */
[----:B------:R-:W-:Y:S01]  /*12c80*/  FFMA.FTZ R39, R36, R24, -R31 ;  /* 0x0000001824277223 */ /* 0x000fe2000001081f */
[C---:B------:R-:W-:Y:S01]  /*12c90*/  FMUL.FTZ R24, R32.reuse, R42 ;  /* 0x0000002a20187220 */ /* 0x040fe20000410000 */
[-C--:B------:R-:W-:Y:S01]  /*12ca0*/  FMUL.FTZ R32, R32, R40.reuse ;  /* 0x0000002820207220 */ /* 0x080fe20000410000 */
[----:B------:R-:W-:Y:S01]  /*12cb0*/  IMAD.U32 R26, R45, 0x10000, RZ ;  /* 0x000100002d1a7824 */ /* 0x000fe200078e00ff */
[----:B------:R-:W-:Y:S01]  /*12cc0*/  LOP3.LUT R34, R34, 0xffff0000, RZ, 0xc0, !PT ;  /* 0xffff000022227812 */ /* 0x000fe200078ec0ff */
[C---:B------:R-:W-:Y:S01]  /*12cd0*/  FFMA.FTZ R40, R25.reuse, R40, -R24 ;  /* 0x0000002819287223 */ /* 0x040fe20000010818 */
[----:B------:R-:W-:Y:S01]  /*12ce0*/  FFMA.FTZ R32, R25, R42, R32 ;  /* 0x0000002a19207223 */ /* 0x000fe20000010020 */
[----:B------:R-:W-:Y:S02]  /*12cf0*/  IMAD.U32 R24, R20, 0x10000, RZ ;  /* 0x0001000014187824 */ /* 0x000fe400078e00ff */
[C---:B------:R-:W-:Y:S01]  /*12d00*/  FMUL.FTZ R42, R38.reuse, R26 ;  /* 0x0000001a262a7220 */ /* 0x040fe20000410000 */
[----:B------:R-:W-:Y:S01]  /*12d10*/  LOP3.LUT R45, R45, 0xffff0000, RZ, 0xc0, !PT ;  /* 0xffff00002d2d7812 */ /* 0x000fe200078ec0ff */
[----:B------:R-:W-:Y:S01]  /*12d20*/  FMUL.FTZ R31, R33, R87 ;  /* 0x00000057211f7220 */ /* 0x000fe20000410000 */
[----:B------:R-:W-:Y:S01]  /*12d30*/  LOP3.LUT R35, R35, 0xffff0000, RZ, 0xc0, !PT ;  /* 0xffff000023237812 */ /* 0x000fe200078ec0ff */
[-C--:B------:R-:W-:Y:S01]  /*12d40*/  FMUL.FTZ R38, R38, R24.reuse ;  /* 0x0000001826267220 */ /* 0x080fe20000410000 */
[----:B------:R-:W-:Y:S01]  /*12d50*/  LOP3.LUT R88, R88, 0xffff0000, RZ, 0xc0, !PT ;  /* 0xffff000058587812 */ /* 0x000fe200078ec0ff */
[----:B------:R-:W-:Y:S01]  /*12d60*/  FFMA.FTZ R42, R27, R24, -R42 ;  /* 0x000000181b2a7223 */ /* 0x000fe2000001082a */
[----:B------:R-:W-:Y:S01]  /*12d70*/  LOP3.LUT R89, R89, 0xffff0000, RZ, 0xc0, !PT ;  /* 0xffff000059597812 */ /* 0x000fe200078ec0ff */
[----:B------:R-:W-:Y:S01]  /*12d80*/  FMUL.FTZ R24, R34, R45 ;  /* 0x0000002d22187220 */ /* 0x000fe20000410000 */
[----:B------:R-:W-:Y:S01]  /*12d90*/  LOP3.LUT R20, R20, 0xffff0000, RZ, 0xc0, !PT ;  /* 0xffff000014147812 */ /* 0x000fe200078ec0ff */
[----:B------:R-:W-:Y:S01]  /*12da0*/  FMUL.FTZ R25, R35, R88 ;  /* 0x0000005823197220 */ /* 0x000fe20000410000 */
[----:B------:R-:W-:Y:S01]  /*12db0*/  LOP3.LUT R90, R90, 0xffff0000, RZ, 0xc0, !PT ;  /* 0xffff00005a5a7812 */ /* 0x000fe200078ec0ff */
[----:B------:R-:W-:Y:S01]  /*12dc0*/  FMUL.FTZ R44, R33, R89 ;  /* 0x00000059212c7220 */ /* 0x000fe20000410000 */
[----:B------:R-:W-:Y:S01]  /*12dd0*/  FFMA.FTZ R38, R27, R26, R38 ;  /* 0x0000001a1b267223 */ /* 0x000fe20000010026 */
[----:B------:R-:W-:Y:S01]  /*12de0*/  FMUL.FTZ R34, R34, R20 ;  /* 0x0000001422227220 */ /* 0x000fe20000410000 */
[----:B------:R-:W-:Y:S01]  /*12df0*/  FFMA.FTZ R46, R36, R41, R46 ;  /* 0x00000029242e7223 */ /* 0x000fe2000001002e */
[----:B------:R-:W-:Y:S01]  /*12e00*/  FMUL.FTZ R35, R35, R90 ;  /* 0x0000005a23237220 */ /* 0x000fe20000410000 */
[C---:B------:R-:W-:Y:S01]  /*12e10*/  FFMA.FTZ R27, R29.reuse, R20, -R24 ;  /* 0x000000141d1b7223 */ /* 0x040fe20000010818 */
[----:B------:R-:W-:Y:S01]  /*12e20*/  FFMA.FTZ R36, R28, R89, -R31 ;  /* 0x000000591c247223 */ /* 0x000fe2000001081f */
[----:B------:R-:W-:Y:S01]  /*12e30*/  FFMA.FTZ R90, R30, R90, -R25 ;  /* 0x0000005a1e5a7223 */ /* 0x000fe20000010819 */
[----:B------:R-:W-:Y:S01]  /*12e40*/  FFMA.FTZ R44, R28, R87, R44 ;  /* 0x000000571c2c7223 */ /* 0x000fe2000001002c */
        /* <DEDUP_REMOVED lines=12> */
.L_x_1717:
[----:B------:R-:W-:Y:S05]  /*12f10*/  BSYNC B1 ;  /* 0x0000000000017941 */ /* 0x000fea0003800000 */
.L_x_1716:
[----:B---3--:R-:W-:-:S05]  /*12f20*/  VIADD R3, R23, 0x60 ;  /* 0x0000006017037836 */ /* 0x008fca0000000000 */
[----:B------:R-:W-:-:S13]  /*12f30*/  ISETP.GE.AND P0, PT, R3, R0, PT ;  /* 0x000000000300720c */ /* 0x000fda0003f06270 */
[----:B------:R-:W-:Y:S05]  /*12f40*/  @P0 BRA `(.L_x_1687) ;  /* 0x0000000c00940947 */ /* 0x000fea0003800000 */
[----:B--2---:R-:W2:Y:S01]  /*12f50*/  LDC R33, c[0x0][0x3f4] ;  /* 0x0000fd00ff217b82 */ /* 0x004ea20000000800 */
[----:B------:R-:W-:Y:S01]  /*12f60*/  BSSY B1, `(.L_x_1720) ;  /* 0x0000073000017945 */ /* 0x000fe20003800000 */
[-C--:B--2---:R-:W-:Y:S02]  /*12f70*/  ISETP.GE.AND P0, PT, R18, R33.reuse, PT ;  /* 0x000000211200720c */ /* 0x084fe40003f06270 */
[----:B------:R-:W-:-:S11]  /*12f80*/  ISETP.GE.AND P1, PT, R226, R33, PT ;  /* 0x00000021e200720c */ /* 0x000fd60003f26270 */
[----:B------:R-:W-:Y:S05]  /*12f90*/  @P0 BRA `(.L_x_1721) ;  /* 0x0000000400bc0947 */ /* 0x000fea0003800000 */
[----:B------:R-:W2:Y:S04]  /*12fa0*/  LDL R24, [R1+0x44] ;  /* 0x0000440001187983 */ /* 0x000ea80000100800 */
[----:B------:R-:W3:Y:S01]  /*12fb0*/  LDL R40, [R1+0x84] ;  /* 0x0000840001287983 */ /* 0x000ee20000100800 */
[----:B-1----:R-:W-:Y:S01]  /*12fc0*/  IMAD.SHL.U32 R20, R3, 0x40, RZ ;  /* 0x0000004003147824 */ /* 0x002fe200078e00ff */
[----:B------:R-:W-:Y:S02]  /*12fd0*/  SHF.R.U64 R36, R4, 0x10, R5 ;  /* 0x0000001004247819 */ /* 0x000fe40000001205 */
[----:B------:R-:W-:Y:S02]  /*12fe0*/  SHF.R.U64 R32, R12, 0x10, R13 ;  /* 0x000000100c207819 */ /* 0x000fe4000000120d */
[----:B------:R-:W-:-:S02]  /*12ff0*/  LOP3.LUT R27, R20, 0x1c0, RZ, 0xc0, !PT ;  /* 0x000001c0141b7812 */ /* 0x000fc400078ec0ff */
[----:B------:R-:W-:Y:S02]  /*13000*/  SHF.R.U32.HI R4, RZ, 0x10, R5 ;  /* 0x00000010ff047819 */ /* 0x000fe40000011605 */
[----:B------:R-:W-:Y:S02]  /*13010*/  PRMT R36, R97, 0x5410, R36 ;  /* 0x0000541061247816 */ /* 0x000fe40000000024 */
[----:B------:R-:W-:Y:S02]  /*13020*/  SHF.R.U32.HI R12, RZ, 0x10, R13 ;  /* 0x00000010ff0c7819 */ /* 0x000fe4000001160d */
[----:B------:R-:W-:Y:S01]  /*13030*/  SHF.R.U64 R5, R6, 0x10, R7 ;  /* 0x0000001006057819 */ /* 0x000fe20000001207 */
[----:B------:R-:W-:Y:S01]  /*13040*/  IMAD.U32 R37, R36, 0x10000, RZ ;  /* 0x0001000024257824 */ /* 0x000fe200078e00ff */
[----:B------:R-:W-:Y:S02]  /*13050*/  PRMT R32, R99, 0x5410, R32 ;  /* 0x0000541063207816 */ /* 0x000fe40000000020 */
[----:B------:R-:W-:-:S02]  /*13060*/  SHF.R.U64 R13, R14, 0x10, R15 ;  /* 0x000000100e0d7819 */ /* 0x000fc4000000120f */
[----:B------:R-:W-:Y:S01]  /*13070*/  SHF.R.U32.HI R7, RZ, 0x10, R7 ;  /* 0x00000010ff077819 */ /* 0x000fe20000011607 */
[----:B------:R-:W-:Y:S01]  /*13080*/  IMAD.U32 R35, R32, 0x10000, RZ ;  /* 0x0001000020237824 */ /* 0x000fe200078e00ff */
[----:B------:R-:W-:Y:S02]  /*13090*/  SHF.R.U32.HI R15, RZ, 0x10, R15 ;  /* 0x00000010ff0f7819 */ /* 0x000fe4000001160f */
[----:B------:R-:W-:Y:S02]  /*130a0*/  PRMT R97, R97, 0x5432, R4 ;  /* 0x0000543261617816 */ /* 0x000fe40000000004 */
[----:B------:R-:W-:Y:S02]  /*130b0*/  PRMT R38, R98, 0x5410, R5 ;  /* 0x0000541062267816 */ /* 0x000fe40000000005 */
[----:B------:R-:W-:Y:S01]  /*130c0*/  PRMT R99, R99, 0x5432, R12 ;  /* 0x0000543263637816 */ /* 0x000fe2000000000c */
[----:B------:R-:W-:Y:S01]  /*130d0*/  IMAD.U32 R39, R97, 0x10000, RZ ;  /* 0x0001000061277824 */ /* 0x000fe200078e00ff */
[----:B------:R-:W-:-:S02]  /*130e0*/  PRMT R34, R100, 0x5410, R13 ;  /* 0x0000541064227816 */ /* 0x000fc4000000000d */
[----:B------:R-:W-:Y:S02]  /*130f0*/  PRMT R98, R98, 0x5432, R7 ;  /* 0x0000543262627816 */ /* 0x000fe40000000007 */
[----:B------:R-:W-:Y:S02]  /*13100*/  PRMT R100, R100, 0x5432, R15 ;  /* 0x0000543264647816 */ /* 0x000fe4000000000f */
[----:B------:R-:W-:Y:S02]  /*13110*/  LOP3.LUT R36, R36, 0xffff0000, RZ, 0xc0, !PT ;  /* 0xffff000024247812 */ /* 0x000fe400078ec0ff */
[----:B------:R-:W-:Y:S02]  /*13120*/  LOP3.LUT R32, R32, 0xffff0000, RZ, 0xc0, !PT ;  /* 0xffff000020207812 */ /* 0x000fe400078ec0ff */
[----:B------:R-:W-:Y:S02]  /*13130*/  LOP3.LUT R97, R97, 0xffff0000, RZ, 0xc0, !PT ;  /* 0xffff000061617812 */ /* 0x000fe400078ec0ff */
[----:B--2---:R-:W-:-:S02]  /*13140*/  LEA.HI R0, R33, R24, RZ, 0x1d ;  /* 0x0000001821007211 */ /* 0x004fc400078fe8ff */
[----:B------:R-:W-:Y:S02]  /*13150*/  SHF.R.S32.HI R24, RZ, 0x1f, R3 ;  /* 0x0000001fff187819 */ /* 0x000fe40000011403 */
[----:B------:R-:W-:Y:S01]  /*13160*/  SHF.R.S32.HI R25, RZ, 0x1f, R0 ;  /* 0x0000001fff197819 */ /* 0x000fe20000011400 */
[----:B------:R-:W-:Y:S01]  /*13170*/  IMAD.SHL.U32 R20, R0, 0x8, RZ ;  /* 0x0000000800147824 */ /* 0x000fe200078e00ff */
[----:B------:R-:W-:Y:S02]  /*13180*/  LEA.HI R24, R24, R3, RZ, 0x3 ;  /* 0x0000000318187211 */ /* 0x000fe400078f18ff */
[----:B------:R-:W-:Y:S02]  /*13190*/  LEA.HI R25, R25, R0, RZ, 0x3 ;  /* 0x0000000019197211 */ /* 0x000fe400078f18ff */
[----:B------:R-:W-:Y:S01]  /*131a0*/  LOP3.LUT R0, R27, 0x38, R20, 0xf8, !PT ;  /* 0x000000381b007812 */ /* 0x000fe200078ef814 */
[----:B------:R-:W-:Y:S01]  /*131b0*/  IMAD.SHL.U32 R24, R24, 0x40, RZ ;  /* 0x0000004018187824 */ /* 0x000fe200078e00ff */
[----:B------:R-:W-:Y:S01]  /*131c0*/  SHF.R.U32.HI R27, RZ, 0x3, R27 ;  /* 0x00000003ff1b7819 */ /* 0x000fe2000001161b */
[----:B------:R-:W-:-:S03]  /*131d0*/  IMAD.SHL.U32 R25, R25, 0x400, RZ ;  /* 0x0000040019197824 */ /* 0x000fc600078e00ff */
[----:B------:R-:W-:Y:S02]  /*131e0*/  LOP3.LUT R0, R0, R27, RZ, 0x3c, !PT ;  /* 0x0000001b00007212 */ /* 0x000fe400078e3cff */
[----:B------:R-:W-:Y:S02]  /*131f0*/  LOP3.LUT R24, R24, 0xfffffe00, RZ, 0xc0, !PT ;  /* 0xfffffe0018187812 */ /* 0x000fe400078ec0ff */
        /* <DEDUP_REMOVED lines=17> */
[C---:B------:R-:W-:Y:S01]  /*13310*/  IMAD.U32 R25, R30.reuse, 0x10000, RZ ;  /* 0x000100001e197824 */ /* 0x040fe200078e00ff */
[----:B------:R-:W-:Y:S01]  /*13320*/  LOP3.LUT R27, R30, 0xffff0000, RZ, 0xc0, !PT ;  /* 0xffff00001e1b7812 */ /* 0x000fe200078ec0ff */
[C---:B------:R-:W-:Y:S01]  /*13330*/  FMUL.FTZ R41, R14.reuse, R37 ;  /* 0x000000250e297220 */ /* 0x040fe20000410000 */
[C---:B------:R-:W-:Y:S01]  /*13340*/  IMAD.U32 R29, R31.reuse, 0x10000, RZ ;  /* 0x000100001f1d7824 */ /* 0x040fe200078e00ff */
[----:B------:R-:W-:Y:S01]  /*13350*/  LOP3.LUT R30, R31, 0xffff0000, RZ, 0xc0, !PT ;  /* 0xffff00001f1e7812 */ /* 0x000fe200078ec0ff */
[----:B------:R-:W-:Y:S01]  /*13360*/  FMUL.FTZ R43, R14, R35 ;  /* 0x000000230e2b7220 */ /* 0x000fe20000410000 */
[----:B------:R-:W-:-:S02]  /*13370*/  IMAD.U32 R31, R99, 0x10000, RZ ;  /* 0x00010000631f7824 */ /* 0x000fc400078e00ff */
[----:B------:R-:W-:Y:S01]  /*13380*/  FFMA.FTZ R41, R4, R35, -R41 ;  /* 0x0000002304297223 */ /* 0x000fe20000010829 */
[----:B------:R-:W-:Y:S02]  /*13390*/  IMAD.U32 R14, R98, 0x10000, RZ ;  /* 0x00010000620e7824 */ /* 0x000fe400078e00ff */
[----:B------:R-:W-:Y:S01]  /*133a0*/  FMUL.FTZ R35, R20, R39 ;  /* 0x0000002714237220 */ /* 0x000fe20000410000 */
[----:B------:R-:W-:Y:S01]  /*133b0*/  FFMA.FTZ R43, R4, R37, R43 ;  /* 0x00000025042b7223 */ /* 0x000fe2000001002b */
[----:B------:R-:W-:Y:S02]  /*133c0*/  IMAD.U32 R4, R100, 0x10000, RZ ;  /* 0x0001000064047824 */ /* 0x000fe400078e00ff */
[-C--:B------:R-:W-:Y:S01]  /*133d0*/  FMUL.FTZ R37, R20, R31.reuse ;  /* 0x0000001f14257220 */ /* 0x080fe20000410000 */
[C---:B------:R-:W-:Y:S01]  /*133e0*/  FMUL.FTZ R20, R29.reuse, R14 ;  /* 0x0000000e1d147220 */ /* 0x040fe20000410000 */
[----:B------:R-:W-:Y:S01]  /*133f0*/  FFMA.FTZ R35, R6, R31, -R35 ;  /* 0x0000001f06237223 */ /* 0x000fe20000010823 */
[-C--:B------:R-:W-:Y:S01]  /*13400*/  FMUL.FTZ R31, R29, R4.reuse ;  /* 0x000000041d1f7220 */ /* 0x080fe20000410000 */
[----:B------:R-:W-:Y:S01]  /*13410*/  LOP3.LUT R99, R99, 0xffff0000, RZ, 0xc0, !PT ;  /* 0xffff000063637812 */ /* 0x000fe200078ec0ff */
[----:B------:R-:W-:Y:S01]  /*13420*/  FFMA.FTZ R29, R13, R4, -R20 ;  /* 0x000000040d1d7223 */ /* 0x000fe20000010814 */
[----:B------:R-:W-:Y:S01]  /*13430*/  FMUL.FTZ R4, R15, R36 ;  /* 0x000000240f047220 */ /* 0x000fe20000410000 */
[----:B------:R-:W-:Y:S01]  /*13440*/  FFMA.FTZ R31, R13, R14, R31 ;  /* 0x0000000e0d1f7223 */ /* 0x000fe2000001001f */
[-C--:B------:R-:W-:Y:S01]  /*13450*/  FMUL.FTZ R14, R15, R32.reuse ;  /* 0x000000200f0e7220 */ /* 0x080fe20000410000 */
[----:B------:R-:W-:Y:S01]  /*13460*/  FMUL.FTZ R13, R28, R97 ;  /* 0x000000611c0d7220 */ /* 0x000fe20000410000 */
[----:B------:R-:W-:Y:S01]  /*13470*/  FFMA.FTZ R37, R6, R39, R37 ;  /* 0x0000002706257223 */ /* 0x000fe20000010025 */
[----:B------:R-:W-:Y:S01]  /*13480*/  FFMA.FTZ R32, R5, R32, -R4 ;  /* 0x0000002005207223 */ /* 0x000fe20000010804 */
[----:B------:R-:W-:Y:S01]  /*13490*/  FMUL.FTZ R28, R28, R99 ;  /* 0x000000631c1c7220 */ /* 0x000fe20000410000 */
[----:B------:R-:W-:-:S02]  /*134a0*/  IMAD.U32 R6, R38, 0x10000, RZ ;  /* 0x0001000026067824 */ /* 0x000fc400078e00ff */
[----:B------:R-:W-:Y:S01]  /*134b0*/  FFMA.FTZ R14, R5, R36, R14 ;  /* 0x00000024050e7223 */ /* 0x000fe2000001000e */
[----:B------:R-:W-:Y:S02]  /*134c0*/  IMAD.U32 R4, R34, 0x10000, RZ ;  /* 0x0001000022047824 */ /* 0x000fe400078e00ff */
[C---:B------:R-:W-:Y:S01]  /*134d0*/  FFMA.FTZ R20, R24.reuse, R99, -R13 ;  /* 0x0000006318147223 */ /* 0x040fe2000001080d */
[----:B------:R-:W-:Y:S01]  /*134e0*/  FFMA.FTZ R28, R24, R97, R28 ;  /* 0x00000061181c7223 */ /* 0x000fe2000001001c */
[C---:B------:R-:W-:Y:S01]  /*134f0*/  FMUL.FTZ R36, R25.reuse, R6 ;  /* 0x0000000619247220 */ /* 0x040fe20000410000 */
[-C--:B------:R-:W-:Y:S01]  /*13500*/  FMUL.FTZ R24, R25, R4.reuse ;  /* 0x0000000419187220 */ /* 0x080fe20000410000 */
[----:B------:R-:W-:Y:S02]  /*13510*/  LOP3.LUT R38, R38, 0xffff0000, RZ, 0xc0, !PT ;  /* 0xffff000026267812 */ /* 0x000fe400078ec0ff */
[----:B------:R-:W-:Y:S01]  /*13520*/  LOP3.LUT R13, R98, 0xffff0000, RZ, 0xc0, !PT ;  /* 0xffff0000620d7812 */ /* 0x000fe200078ec0ff */
[C---:B------:R-:W-:Y:S01]  /*13530*/  FFMA.FTZ R36, R7.reuse, R4, -R36 ;  /* 0x0000000407247223 */ /* 0x040fe20000010824 */
[----:B------:R-:W-:Y:S01]  /*13540*/  LOP3.LUT R34, R34, 0xffff0000, RZ, 0xc0, !PT ;  /* 0xffff000022227812 */ /* 0x000fe200078ec0ff */
[----:B------:R-:W-:Y:S01]  /*13550*/  FFMA.FTZ R24, R7, R6, R24 ;  /* 0x0000000607187223 */ /* 0x000fe20000010018 */
[----:B------:R-:W-:Y:S01]  /*13560*/  LOP3.LUT R5, R100, 0xffff0000, RZ, 0xc0, !PT ;  /* 0xffff000064057812 */ /* 0x000fe200078ec0ff */
[C---:B------:R-:W-:Y:S01]  /*13570*/  FMUL.FTZ R7, R27.reuse, R38 ;  /* 0x000000261b077220 */ /* 0x040fe20000410000 */
[----:B------:R-:W-:Y:S01]  /*13580*/  FMUL.FTZ R15, R30, R13 ;  /* 0x0000000d1e0f7220 */ /* 0x000fe20000410000 */
[----:B------:R-:W-:-:S02]  /*13590*/  FMUL.FTZ R27, R27, R34 ;  /* 0x000000221b1b7220 */ /* 0x000fc40000410000 */
[-C--:B------:R-:W-:Y:S01]  /*135a0*/  FMUL.FTZ R4, R30, R5.reuse ;  /* 0x000000051e047220 */ /* 0x080fe20000410000 */
        /* <DEDUP_REMOVED lines=9> */
[----:B------:R-:W-:Y:S02]  /*13640*/  F2FP.BF16.F32.PACK_AB R13, R28, R37 ;  /* 0x000000251c0d723e */ /* 0x000fe400000010ff */
[----:B------:R-:W-:Y:S01]  /*13650*/  F2FP.BF16.F32.PACK_AB R14, R27, R24 ;  /* 0x000000181b0e723e */ /* 0x000fe200000010ff */
[----:B------:R2:W-:Y:S01]  /*13660*/  STS.128 [R40], R4 ;  /* 0x0000000428007388 */ /* 0x0005e20000000c00 */
[----:B------:R-:W-:-:S05]  /*13670*/  F2FP.BF16.F32.PACK_AB R15, R26, R31 ;  /* 0x0000001f1a0f723e */ /* 0x000fca00000010ff */
[----:B------:R2:W-:Y:S02]  /*13680*/  STS.128 [R0+0x10400], R12 ;  /* 0x0104000c00007388 */ /* 0x0005e40000000c00 */
.L_x_1721:
[----:B------:R-:W-:Y:S05]  /*13690*/  BSYNC B1 ;  /* 0x0000000000017941 */ /* 0x000fea0003800000 */
.L_x_1720:
[----:B------:R-:W-:Y:S05]  /*136a0*/  @P1 BRA `(.L_x_1687) ;  /* 0x0000000400bc1947 */ /* 0x000fea0003800000 */
[----:B--2---:R-:W2:Y:S04]  /*136b0*/  LDL R4, [R1+0x48] ;  /* 0x0000480001047983 */ /* 0x004ea80000100800 */
[----:B------:R-:W3:Y:S01]  /*136c0*/  LDL R38, [R1+0x80] ;  /* 0x0000800001267983 */ /* 0x000ee20000100800 */
[----:B------:R-:W-:Y:S01]  /*136d0*/  IMAD.SHL.U32 R0, R3, 0x40, RZ ;  /* 0x0000004003007824 */ /* 0x000fe200078e00ff */
[----:B------:R-:W-:Y:S02]  /*136e0*/  SHF.R.S32.HI R6, RZ, 0x1f, R3 ;  /* 0x0000001fff067819 */ /* 0x000fe40000011403 */
[----:B-1----:R-:W-:Y:S02]  /*136f0*/  SHF.R.U64 R20, R72, 0x10, R73 ;  /* 0x0000001048147819 */ /* 0x002fe40000001249 */
[----:B------:R-:W-:-:S02]  /*13700*/  LOP3.LUT R5, R0, 0x1c0, RZ, 0xc0, !PT ;  /* 0x000001c000057812 */ /* 0x000fc400078ec0ff */
[----:B------:R-:W-:Y:S02]  /*13710*/  LEA.HI R6, R6, R3, RZ, 0x3 ;  /* 0x0000000306067211 */ /* 0x000fe400078f18ff */
[----:B------:R-:W-:Y:S02]  /*13720*/  PRMT R25, R85, 0x5410, R20 ;  /* 0x0000541055197816 */ /* 0x000fe40000000014 */
[----:B------:R-:W-:Y:S01]  /*13730*/  SHF.R.U32.HI R72, RZ, 0x10, R73 ;  /* 0x00000010ff487819 */ /* 0x000fe20000011649 */
[----:B------:R-:W-:Y:S01]  /*13740*/  IMAD.SHL.U32 R6, R6, 0x40, RZ ;  /* 0x0000004006067824 */ /* 0x000fe200078e00ff */
[----:B------:R-:W-:Y:S01]  /*13750*/  SHF.R.U32.HI R32, RZ, 0x10, R11 ;  /* 0x00000010ff207819 */ /* 0x000fe2000001160b */
[----:B------:R-:W-:Y:S01]  /*13760*/  IMAD.U32 R26, R25, 0x10000, RZ ;  /* 0x00010000191a7824 */ /* 0x000fe200078e00ff */
[----:B------:R-:W-:Y:S02]  /*13770*/  SHF.R.U64 R27, R74, 0x10, R75 ;  /* 0x000000104a1b7819 */ /* 0x000fe4000000124b */
[----:B------:R-:W-:-:S02]  /*13780*/  LOP3.LUT R6, R6, 0xfffffe00, RZ, 0xc0, !PT ;  /* 0xfffffe0006067812 */ /* 0x000fc400078ec0ff */
[----:B------:R-:W-:Y:S02]  /*13790*/  PRMT R85, R85, 0x5432, R72 ;  /* 0x0000543255557816 */ /* 0x000fe40000000048 */
[----:B------:R-:W-:Y:S02]  /*137a0*/  SHF.R.U32.HI R75, RZ, 0x10, R75 ;  /* 0x00000010ff4b7819 */ /* 0x000fe4000001164b */
[----:B------:R-:W-:Y:S02]  /*137b0*/  PRMT R32, R21, 0x5410, R32 ;  /* 0x0000541015207816 */ /* 0x000fe40000000020 */
[C---:B------:R-:W-:Y:S02]  /*137c0*/  PRMT R27, R86.reuse, 0x5410, R27 ;  /* 0x00005410561b7816 */ /* 0x040fe4000000001b */
[----:B------:R-:W-:Y:S02]  /*137d0*/  PRMT R86, R86, 0x5432, R75 ;  /* 0x0000543256567816 */ /* 0x000fe4000000004b */
[----:B------:R-:W-:-:S02]  /*137e0*/  LOP3.LUT R25, R25, 0xffff0000, RZ, 0xc0, !PT ;  /* 0xffff000019197812 */ /* 0x000fc400078ec0ff */
[----:B--2---:R-:W-:-:S04]  /*137f0*/  LEA.HI R33, R33, R4, RZ, 0x1d ;  /* 0x0000000421217211 */ /* 0x004fc800078fe8ff */
[----:B------:R-:W-:Y:S01]  /*13800*/  SHF.R.S32.HI R4, RZ, 0x1f, R33 ;  /* 0x0000001fff047819 */ /* 0x000fe20000011421 */
[----:B------:R-:W-:-:S03]  /*13810*/  IMAD.SHL.U32 R0, R33, 0x8, RZ ;  /* 0x0000000821007824 */ /* 0x000fc600078e00ff */
[----:B------:R-:W-:Y:S01]  /*13820*/  LEA.HI R4, R4, R33, RZ, 0x3 ;  /* 0x0000002104047211 */ /* 0x000fe200078f18ff */
[----:B------:R-:W-:Y:S01]  /*13830*/  IMAD.U32 R33, R32, 0x10000, RZ ;  /* 0x0001000020217824 */ /* 0x000fe200078e00ff */
[----:B------:R-:W-:Y:S02]  /*13840*/  LOP3.LUT R0, R5, 0x38, R0, 0xf8, !PT ;  /* 0x0000003805007812 */ /* 0x000fe400078ef800 */
[----:B------:R-:W-:Y:S01]  /*13850*/  SHF.R.U32.HI R5, RZ, 0x3, R5 ;  /* 0x00000003ff057819 */ /* 0x000fe20000011605 */
[----:B------:R-:W-:Y:S01]  /*13860*/  IMAD.SHL.U32 R4, R4, 0x400, RZ ;  /* 0x0000040004047824 */ /* 0x000fe200078e00ff */
[----:B------:R-:W-:Y:S02]  /*13870*/  LOP3.LUT R32, R32, 0xffff0000, RZ, 0xc0, !PT ;  /* 0xffff000020207812 */ /* 0x000fe400078ec0ff */
[----:B------:R-:W-:Y:S02]  /*13880*/  LOP3.LUT R0, R0, R5, RZ, 0x3c, !PT ;  /* 0x0000000500007212 */ /* 0x000fe400078e3cff */
[----:B------:R-:W-:-:S04]  /*13890*/  LOP3.LUT R3, R4, 0x7fffe000, RZ, 0xc0, !PT ;  /* 0x7fffe00004037812 */ /* 0x000fc800078ec0ff */
[----:B------:R-:W-:Y:S02]  /*138a0*/  IADD3 R3, R0, R3, R6 ;  /* 0x0000000300037210 */ /* 0x000fe40007ffe006 */
[----:B---3--:R-:W1:Y:S03]  /*138b0*/  LDS.128 R4, [R38] ;  /* 0x0000000026047984 */ /* 0x008e660000000c00 */
[----:B------:R-:W-:Y:S01]  /*138c0*/  IMAD R0, R3, 0x2, R16 ;  /* 0x0000000203007824 */ /* 0x000fe200078e0210 */
[--C-:B------:R-:W-:Y:S02]  /*138d0*/  SHF.R.U64 R3, R8, 0x10, R9.reuse ;  /* 0x0000001008037819 */ /* 0x100fe40000001209 */
[----:B------:R-:W-:Y:S02]  /*138e0*/  SHF.R.U32.HI R9, RZ, 0x10, R9 ;  /* 0x00000010ff097819 */ /* 0x000fe40000011609 */
[----:B------:R-:W2:Y:S01]  /*138f0*/  LDS.128 R12, [R0+0x10400] ;  /* 0x01040000000c7984 */ /* 0x000ea20000000c00 */
[----:B------:R-:W-:-:S02]  /*13900*/  PRMT R28, R84, 0x5432, R3 ;  /* 0x00005432541c7816 */ /* 0x000fc40000000003 */
[----:B------:R-:W-:Y:S02]  /*13910*/  PRMT R84, R84, 0x5410, R9 ;  /* 0x0000541054547816 */ /* 0x000fe40000000009 */
[----:B------:R-:W-:Y:S01]  /*13920*/  SHF.R.U64 R8, R10, 0x10, R11 ;  /* 0x000000100a087819 */ /* 0x000fe2000000120b */
[----:B------:R-:W-:Y:S02]  /*13930*/  IMAD.U32 R30, R28, 0x10000, RZ ;  /* 0x000100001c1e7824 */ /* 0x000fe400078e00ff */
[C---:B------:R-:W-:Y:S01]  /*13940*/  IMAD.U32 R29, R84.reuse, 0x10000, RZ ;  /* 0x00010000541d7824 */ /* 0x040fe200078e00ff */
[----:B------:R-:W-:Y:S02]  /*13950*/  PRMT R31, R21, 0x5432, R8 ;  /* 0x00005432151f7816 */ /* 0x000fe40000000008 */
[----:B------:R-:W-:Y:S01]  /*13960*/  LOP3.LUT R84, R84, 0xffff0000, RZ, 0xc0, !PT ;  /* 0xffff000054547812 */ /* 0x000fe200078ec0ff */
        /* <DEDUP_REMOVED lines=15> */
[C---:B------:R-:W-:Y:S01]  /*13a60*/  FMUL.FTZ R35, R20.reuse, R29 ;  /* 0x0000001d14237220 */ /* 0x040fe20000410000 */
[----:B------:R-:W-:Y:S02]  /*13a70*/  IMAD.U32 R24, R15, 0x10000, RZ ;  /* 0x000100000f187824 */ /* 0x000fe400078e00ff */
[C---:B------:R-:W-:Y:S01]  /*13a80*/  FFMA.FTZ R34, R3.reuse, R26, -R34 ;  /* 0x0000001a03227223 */ /* 0x040fe20000010822 */
[----:B------:R-:W-:Y:S01]  /*13a90*/  FFMA.FTZ R36, R3, R30, R36 ;  /* 0x0000001e03247223 */ /* 0x000fe20000010024 */
[-C--:B------:R-:W-:Y:S01]  /*13aa0*/  FMUL.FTZ R37, R20, R11.reuse ;  /* 0x0000000b14257220 */ /* 0x080fe20000410000 */
[----:B------:R-:W-:Y:S01]  /*13ab0*/  FFMA.FTZ R35, R8, R11, -R35 ;  /* 0x0000000b08237223 */ /* 0x000fe20000010823 */
[----:B------:R-:W-:Y:S02]  /*13ac0*/  IMAD.U32 R3, R86, 0x10000, RZ ;  /* 0x0001000056037824 */ /* 0x000fe400078e00ff */
[----:B------:R-:W-:Y:S01]  /*13ad0*/  FMUL.FTZ R39, R24, R33 ;  /* 0x0000002118277220 */ /* 0x000fe20000410000 */
[----:B------:R-:W-:Y:S01]  /*13ae0*/  LOP3.LUT R11, R28, 0xffff0000, RZ, 0xc0, !PT ;  /* 0xffff00001c0b7812 */ /* 0x000fe200078ec0ff */
[----:B------:R-:W-:Y:S01]  /*13af0*/  FFMA.FTZ R37, R8, R29, R37 ;  /* 0x0000001d08257223 */ /* 0x000fe20000010025 */
[-C--:B------:R-:W-:Y:S01]  /*13b00*/  FMUL.FTZ R24, R24, R3.reuse ;  /* 0x0000000318187220 */ /* 0x080fe20000410000 */
[----:B------:R-:W-:Y:S01]  /*13b10*/  FFMA.FTZ R39, R10, R3, -R39 ;  /* 0x000000030a277223 */ /* 0x000fe20000010827 */
[----:B------:R-:W-:Y:S01]  /*13b20*/  LOP3.LUT R8, R85, 0xffff0000, RZ, 0xc0, !PT ;  /* 0xffff000055087812 */ /* 0x000fe200078ec0ff */
[C---:B------:R-:W-:Y:S01]  /*13b30*/  FMUL.FTZ R3, R12.reuse, R11 ;  /* 0x0000000b0c037220 */ /* 0x040fe20000410000 */
[----:B------:R-:W-:Y:S01]  /*13b40*/  FMUL.FTZ R29, R12, R25 ;  /* 0x000000190c1d7220 */ /* 0x000fe20000410000 */
[----:B------:R-:W-:-:S02]  /*13b50*/  IMAD.U32 R21, R14, 0x10000, RZ ;  /* 0x000100000e157824 */ /* 0x000fc400078e00ff */
[----:B------:R-:W-:Y:S01]  /*13b60*/  FFMA.FTZ R24, R10, R33, R24 ;  /* 0x000000210a187223 */ /* 0x000fe20000010018 */
[----:B------:R-:W-:Y:S02]  /*13b70*/  IMAD.U32 R12, R31, 0x10000, RZ ;  /* 0x000100001f0c7824 */ /* 0x000fe400078e00ff */
[----:B------:R-:W-:Y:S01]  /*13b80*/  FMUL.FTZ R20, R13, R84 ;  /* 0x000000540d147220 */ /* 0x000fe20000410000 */
[C---:B------:R-:W-:Y:S01]  /*13b90*/  FFMA.FTZ R3, R4.reuse, R25, -R3 ;  /* 0x0000001904037223 */ /* 0x040fe20000010803 */
[----:B------:R-:W-:Y:S02]  /*13ba0*/  IMAD.U32 R10, R27, 0x10000, RZ ;  /* 0x000100001b0a7824 */ /* 0x000fe400078e00ff */
[----:B------:R-:W-:Y:S01]  /*13bb0*/  FFMA.FTZ R29, R4, R11, R29 ;  /* 0x0000000b041d7223 */ /* 0x000fe2000001001d */
[----:B------:R-:W-:Y:S01]  /*13bc0*/  LOP3.LUT R14, R14, 0xffff0000, RZ, 0xc0, !PT ;  /* 0xffff00000e0e7812 */ /* 0x000fe200078ec0ff */
[----:B------:R-:W-:Y:S01]  /*13bd0*/  FMUL.FTZ R13, R13, R8 ;  /* 0x000000080d0d7220 */ /* 0x000fe20000410000 */
[----:B------:R-:W-:Y:S01]  /*13be0*/  LOP3.LUT R15, R15, 0xffff0000, RZ, 0xc0, !PT ;  /* 0xffff00000f0f7812 */ /* 0x000fe200078ec0ff */
[----:B------:R-:W-:Y:S01]  /*13bf0*/  FMUL.FTZ R4, R21, R12 ;  /* 0x0000000c15047220 */ /* 0x000fe20000410000 */
[----:B------:R-:W-:Y:S01]  /*13c00*/  LOP3.LUT R31, R31, 0xffff0000, RZ, 0xc0, !PT ;  /* 0xffff00001f1f7812 */ /* 0x000fe200078ec0ff */
[----:B------:R-:W-:Y:S01]  /*13c10*/  FFMA.FTZ R20, R5, R8, -R20 ;  /* 0x0000000805147223 */ /* 0x000fe20000010814 */
[----:B------:R-:W-:Y:S01]  /*13c20*/  LOP3.LUT R27, R27, 0xffff0000, RZ, 0xc0, !PT ;  /* 0xffff00001b1b7812 */ /* 0x000fe200078ec0ff */
[----:B------:R-:W-:Y:S01]  /*13c30*/  FMUL.FTZ R8, R21, R10 ;  /* 0x0000000a15087220 */ /* 0x000fe20000410000 */
[----:B------:R-:W-:Y:S01]  /*13c40*/  LOP3.LUT R86, R86, 0xffff0000, RZ, 0xc0, !PT ;  /* 0xffff000056567812 */ /* 0x000fe200078ec0ff */
[----:B------:R-:W-:Y:S01]  /*13c50*/  FFMA.FTZ R84, R5, R84, R13 ;  /* 0x0000005405547223 */ /* 0x000fe2000001000d */
[----:B------:R-:W-:Y:S01]  /*13c60*/  FFMA.FTZ R10, R9, R10, -R4 ;  /* 0x0000000a090a7223 */ /* 0x000fe20000010804 */
[C---:B------:R-:W-:Y:S01]  /*13c70*/  FMUL.FTZ R5, R14.reuse, R31 ;  /* 0x0000001f0e057220 */ /* 0x040fe20000410000 */
[C---:B------:R-:W-:Y:S01]  /*13c80*/  FMUL.FTZ R4, R15.reuse, R32 ;  /* 0x000000200f047220 */ /* 0x040fe20000410000 */
[-C--:B------:R-:W-:Y:S01]  /*13c90*/  FMUL.FTZ R14, R14, R27.reuse ;  /* 0x0000001b0e0e7220 */ /* 0x080fe20000410000 */
[-C--:B------:R-:W-:Y:S01]  /*13ca0*/  FMUL.FTZ R15, R15, R86.reuse ;  /* 0x000000560f0f7220 */ /* 0x080fe20000410000 */
[C---:B------:R-:W-:Y:S01]  /*13cb0*/  FFMA.FTZ R27, R6.reuse, R27, -R5 ;  /* 0x0000001b061b7223 */ /* 0x040fe20000010805 */
        /* <DEDUP_REMOVED lines=14> */
.L_x_1687:
[----:B------:R-:W-:Y:S05]  /*13da0*/  BSYNC B0 ;  /* 0x0000000000007941 */ /* 0x000fea0003800000 */
.L_x_1647:
[----:B------:R-:W-:Y:S01]  /*13db0*/  @!PT LDS RZ, [RZ] ;  /* 0x00000000fffff984 */ /* 0x000fe20000000800 */
[----:B------:R-:W-:Y:S01]  /*13dc0*/  @!PT LDS RZ, [RZ] ;  /* 0x00000000fffff984 */ /* 0x000fe20000000800 */
[----:B------:R-:W-:Y:S01]  /*13dd0*/  @!PT LDS RZ, [RZ] ;  /* 0x00000000fffff984 */ /* 0x000fe20000000800 */
[----:B------:R-:W-:Y:S01]  /*13de0*/  @!PT LDS RZ, [RZ] ;  /* 0x00000000fffff984 */ /* 0x000fe20000000800 */
[----:B------:R1:W-:Y:S06]  /*13df0*/  MEMBAR.ALL.CTA ;  /* 0x0000000000007992 */ /* 0x0003ec0000008000 */
[----:B-1----:R-:W1:Y:S01]  /*13e00*/  FENCE.VIEW.ASYNC.S ;  /* 0x00000000000073c6 */ /* 0x002e620000000000 */
[----:B------:R-:W-:Y:S05]  /*13e10*/  WARPSYNC.ALL ;  /* 0x0000000000007948 */ /* 0x000fea0003800000 */
[----:B-1----:R-:W-:Y:S06]  /*13e20*/  BAR.SYNC.DEFER_BLOCKING 0xd, 0x100 ;  /* 0x0344000000007b1d */ /* 0x002fec0000010000 */
.L_x_1644:
[----:B--23--:R-:W2:Y:S02]  /*13e30*/  LDL R0, [R1+0x20] ;  /* 0x0000200001007983 */ /* 0x00cea40000100800 */
[----:B--2---:R-:W-:-:S13]  /*13e40*/  R2UR UR4, R0 ;  /* 0x00000000000472ca */ /* 0x004fda00000e0000 */
[----:B------:R-:W-:-:S05]  /*13e50*/  IMAD.U32 R0, RZ, RZ, UR4 ;  /* 0x00000004ff007e24 */ /* 0x000fca000f8e00ff */
[----:B------:R-:W-:-:S13]  /*13e60*/  ISETP.NE.AND P0, PT, R0, 0x3, PT ;  /* 0x000000030000780c */ /* 0x000fda0003f05270 */
[----:B------:R-:W-:Y:S05]  /*13e70*/  @!P0 BRA `(.L_x_1722) ;  /* 0x0000000000048947 */ /* 0x000fea0003800000 */
[----:B------:R-:W-:Y:S01]  /*13e80*/  BPT.TRAP 0x1 ;  /* 0x000000040000795c */ /* 0x000fe20000300000 */
.L_x_1722:
[----:B------:R-:W-:Y:S01]  /*13e90*/  IMAD R59, R22, 0x8, R16 ;  /* 0x00000008163b7824 */ /* 0x000fe200078e0210 */
[----:B------:R-:W-:-:S04]  /*13ea0*/  SHF.L.U32 R0, R205, 0x1f, RZ ;  /* 0x0000001fcd007819 */ /* 0x000fc800000006ff */
[----:B------:R2:W3:Y:S01]  /*13eb0*/  SYNCS.PHASECHK.TRANS64.TRYWAIT P2, [R59+URZ+0x30830], R0 ;  /* 0x030830003b0075a7 */ /* 0x0004e2000804017f */
[----:B------:R-:W-:Y:S05]  /*13ec0*/  @!P0 BRA `(.L_x_1723) ;  /* 0x0000000000048947 */ /* 0x000fea0003800000 */
[----:B------:R-:W-:Y:S01]  /*13ed0*/  BPT.TRAP 0x1 ;  /* 0x000000040000795c */ /* 0x000fe20000300000 */
.L_x_1723:
[----:B01----:R-:W0:Y:S02]  /*13ee0*/  S2R R3, SR_TID.X ;  /* 0x0000000000037919 */ /* 0x003e240000002100 */
[----:B0-----:R-:W-:-:S04]  /*13ef0*/  LOP3.LUT R3, R3, 0x7f, RZ, 0xc0, !PT ;  /* 0x0000007f03037812 */ /* 0x001fc800078ec0ff */
[----:B------:R-:W-:Y:S01]  /*13f00*/  ISETP.NE.AND P1, PT, R3, RZ, PT ;  /* 0x000000ff0300720c */ /* 0x000fe20003f25270 */
[----:B---3--:R-:W-:-:S12]  /*13f10*/  @P2 BRA `(.L_x_1724) ;  /* 0x0000000000082947 */ /* 0x008fd80003800000 */
[----:B------:R-:W0:Y:S02]  /*13f20*/  SYNCS.PHASECHK.TRANS64.TRYWAIT P2, [R59+URZ+0x30830], R0 ;  /* 0x030830003b0075a7 */ /* 0x000e24000804017f */
[----:B0-----:R-:W-:Y:S05]  /*13f30*/  @!P2 BRA `(.L_x_1725) ;  /* 0x000001b40070a947 */ /* 0x001fea0003800000 */
.L_x_1724:
[----:B------:R-:W-:Y:S05]  /*13f40*/  WARPSYNC.ALL ;  /* 0x0000000000007948 */ /* 0x000fea0003800000 */
[----:B0-2---:R-:W-:Y:S01]  /*13f50*/  VIADD R0, R16, 0x20400 ;  /* 0x0002040010007836 */ /* 0x005fe20000000000 */
[----:B------:R-:W-:-:S04]  /*13f60*/  LOP3.LUT R6, R2, 0x10000, RZ, 0xfc, !PT ;  /* 0x0001000002067812 */ /* 0x000fc800078efcff */
[----:B------:R-:W-:-:S04]  /*13f70*/  SHF.R.U32.HI R0, RZ, 0x4, R0 ;  /* 0x00000004ff007819 */ /* 0x000fc80000011600 */
[----:B------:R-:W-:-:S04]  /*13f80*/  LOP3.LUT R0, R0, 0x3fff, RZ, 0xc0, !PT ;  /* 0x00003fff00007812 */ /* 0x000fc800078ec0ff */
[----:B------:R-:W-:Y:S01]  /*13f90*/  LOP3.LUT R4, R0, 0x10000, RZ, 0xfc, !PT ;  /* 0x0001000000047812 */ /* 0x000fe200078efcff */
[----:B------:R-:W-:Y:S02]  /*13fa0*/  IMAD.MOV.U32 R7, RZ, RZ, 0x40000040 ;  /* 0x40000040ff077424 */ /* 0x000fe400078e00ff */
[----:B------:R-:W-:Y:S01]  /*13fb0*/  IMAD.MOV.U32 R3, RZ, RZ, 0x40000040 ;  /* 0x40000040ff037424 */ /* 0x000fe200078e00ff */
[----:B------:R-:W-:Y:S01]  /*13fc0*/  R2UR UR4, R6 ;  /* 0x00000000060472ca */ /* 0x000fe200000e0000 */
[----:B------:R-:W-:Y:S01]  /*13fd0*/  IMAD R2, R22, 0x800, R4 ;  /* 0x0000080016027824 */ /* 0x000fe200078e0204 */
[----:B------:R-:W-:Y:S01]  /*13fe0*/  R2UR UR5, R7 ;  /* 0x00000000070572ca */ /* 0x000fe200000e0000 */
[----:B-----5:R-:W-:Y:S01]  /*13ff0*/  WARPGROUP.ARRIVE ;  /* 0x00000000000079c5 */ /* 0x020fe20000000000 */
[----:B------:R-:W-:Y:S01]  /*14000*/  R2UR UR7, R3 ;  /* 0x00000000030772ca */ /* 0x000fe200000e0000 */
[----:B------:R0:W-:Y:S01]  /*14010*/  STL [R1], R4 ;  /* 0x0000000401007387 */ /* 0x0001e20000100800 */
[----:B------:R-:W-:Y:S01]  /*14020*/  R2UR UR6, R2 ;  /* 0x00000000020672ca */ /* 0x000fe200000e0000 */
[----:B------:R-:W-:Y:S01]  /*14030*/  VIADD R224, R6, 0x2 ;  /* 0x0000000206e07836 */ /* 0x000fe20000000000 */
[----:B------:R-:W1:Y:S01]  /*14040*/  LDC R0, c[0x0][0x448] ;  /* 0x00011200ff007b82 */ /* 0x000e620000000800 */
[----:B------:R-:W-:Y:S01]  /*14050*/  IMAD.MOV.U32 R225, RZ, RZ, 0x40000040 ;  /* 0x40000040ffe17424 */ /* 0x000fe200078e00ff */
[----:B------:R-:W2:Y:S01]  /*14060*/  LDL R56, [R1+0x34] ;  /* 0x0000340001387983 */ /* 0x000ea20000100800 */
[----:B------:R-:W-:-:S02]  /*14070*/  IMAD.MOV.U32 R5, RZ, RZ, 0x40000040 ;  /* 0x40000040ff057424 */ /* 0x000fc400078e00ff */
[----:B------:R-:W-:Y:S01]  /*14080*/  VIADD R222, R6, 0x4 ;  /* 0x0000000406de7836 */ /* 0x000fe20000000000 */
[----:B------:R-:W2:Y:S01]  /*14090*/  LDL R80, [R1+0x14] ;  /* 0x0000140001507983 */ /* 0x000ea20000100800 */
[----:B0-----:R-:W-:Y:S02]  /*140a0*/  VIADD R4, R2, 0x2 ;  /* 0x0000000202047836 */ /* 0x001fe40000000000 */
[----:B------:R-:W-:Y:S02]  /*140b0*/  IMAD.MOV.U32 R223, RZ, RZ, 0x40000040 ;  /* 0x40000040ffdf7424 */ /* 0x000fe400078e00ff */
[----:B------:R-:W-:Y:S01]  /*140c0*/  HGMMA.64x64x16.F32.BF16 R24, gdesc[UR4], RZ, !UPT, gsb0 ;  /* 0x00e00000041879f0 */ /* 0x000fe2000c0018ff */
[----:B------:R-:W-:Y:S01]  /*140d0*/  R2UR UR4, R224 ;  /* 0x00000000e00472ca */ /* 0x000fe200000e0000 */
[----:B------:R-:W-:Y:S01]  /*140e0*/  VIADD R218, R6, 0x6 ;  /* 0x0000000606da7836 */ /* 0x000fe20000000000 */
[----:B------:R-:W-:Y:S01]  /*140f0*/  R2UR UR5, R225 ;  /* 0x00000000e10572ca */ /* 0x000fe200000e0000 */
[----:B------:R-:W-:Y:S01]  /*14100*/  IMAD.MOV.U32 R219, RZ, RZ, 0x40000040 ;  /* 0x40000040ffdb7424 */ /* 0x000fe200078e00ff */
[----:B------:R-:W-:Y:S01]  /*14110*/  R2UR UR6, R4 ;  /* 0x00000000040672ca */ /* 0x000fe200000e0000 */
[----:B------:R-:W-:Y:S01]  /*14120*/  VIADD R4, R2, 0x4 ;  /* 0x0000000402047836 */ /* 0x000fe20000000000 */
[----:B------:R-:W-:Y:S01]  /*14130*/  R2UR UR7, R5 ;  /* 0x00000000050772ca */ /* 0x000fe200000e0000 */
[----:B------:R-:W-:-:S02]  /*14140*/  IMAD.MOV.U32 R5, RZ, RZ, 0x40000040 ;  /* 0x40000040ff057424 */ /* 0x000fc400078e00ff */
[----:B------:R-:W-:Y:S02]  /*14150*/  VIADD R216, R6, 0x400 ;  /* 0x0000040006d87836 */ /* 0x000fe40000000000 */
[----:B------:R-:W-:Y:S01]  /*14160*/  IMAD.MOV.U32 R217, RZ, RZ, 0x40000040 ;  /* 0x40000040ffd97424 */ /* 0x000fe200078e00ff */
[----:B-1----:R-:W-:Y:S01]  /*14170*/  ISETP.NE.AND P2, PT, R0, 0x1, PT ;  /* 0x000000010000780c */ /* 0x002fe20003f45270 */
[C---:B------:R-:W-:Y:S02]  /*14180*/  VIADD R214, R6.reuse, 0x402 ;  /* 0x0000040206d67836 */ /* 0x040fe40000000000 */
[----:B------:R-:W-:Y:S02]  /*14190*/  IMAD.MOV.U32 R215, RZ, RZ, 0x40000040 ;  /* 0x40000040ffd77424 */ /* 0x000fe400078e00ff */
[----:B------:R-:W-:Y:S02]  /*141a0*/  VIADD R212, R6, 0x404 ;  /* 0x0000040406d47836 */ /* 0x000fe40000000000 */
[----:B------:R-:W-:-:S02]  /*141b0*/  IMAD.MOV.U32 R213, RZ, RZ, 0x40000040 ;  /* 0x40000040ffd57424 */ /* 0x000fc400078e00ff */
[C---:B------:R-:W-:Y:S02]  /*141c0*/  VIADD R210, R6.reuse, 0x406 ;  /* 0x0000040606d27836 */ /* 0x040fe40000000000 */
[----:B------:R-:W-:Y:S02]  /*141d0*/  IMAD.MOV.U32 R211, RZ, RZ, 0x40000040 ;  /* 0x40000040ffd37424 */ /* 0x000fe400078e00ff */
        /* <DEDUP_REMOVED lines=12> */
[C---:B----4-:R-:W-:Y:S02]  /*142a0*/  VIADD R10, R6.reuse, 0xc04 ;  /* 0x00000c04060a7836 */ /* 0x050fe40000000000 */
[----:B------:R-:W-:Y:S02]  /*142b0*/  IMAD.MOV.U32 R11, RZ, RZ, 0x40000040 ;  /* 0x40000040ff0b7424 */ /* 0x000fe400078e00ff */
[----:B------:R-:W-:Y:S02]  /*142c0*/  VIADD R8, R6, 0xc06 ;  /* 0x00000c0606087836 */ /* 0x000fe40000000000 */
[----:B------:R-:W-:-:S02]  /*142d0*/  IMAD.MOV.U32 R3, RZ, RZ, 0x40000040 ;  /* 0x40000040ff037424 */ /* 0x000fc400078e00ff */
[----:B------:R-:W-:Y:S01]  /*142e0*/  IMAD.MOV.U32 R9, RZ, RZ, 0x40000040 ;  /* 0x40000040ff097424 */ /* 0x000fe200078e00ff */
[----:B------:R-:W-:Y:S02]  /*142f0*/  WARPGROUP.DEPBAR.LE gsb0, 0x0 ;  /* 0x00008000000079c5 */ /* 0x000fe40000010000 */
[----:B------:R-:W-:-:S06]  /*14300*/  WARPGROUP.ARRIVE ;  /* 0x00000000000079c5 */ /* 0x000fcc0000000000 */
[----:B------:R-:W-:Y:S01]  /*14310*/  HGMMA.64x64x16.F32.BF16 R24, gdesc[UR4], R24, gsb0 ;  /* 0x00e00000041879f0 */ /* 0x000fe20008001818 */
[----:B------:R-:W-:Y:S02]  /*14320*/  R2UR UR4, R222 ;  /* 0x00000000de0472ca */ /* 0x000fe400000e0000 */
[----:B------:R-:W-:Y:S02]  /*14330*/  R2UR UR5, R223 ;  /* 0x00000000df0572ca */ /* 0x000fe400000e0000 */
[----:B------:R-:W-:Y:S01]  /*14340*/  R2UR UR6, R4 ;  /* 0x00000000040672ca */ /* 0x000fe200000e0000 */
[----:B------:R-:W-:Y:S01]  /*14350*/  VIADD R4, R2, 0x6 ;  /* 0x0000000602047836 */ /* 0x000fe20000000000 */
[----:B------:R-:W-:Y:S01]  /*14360*/  R2UR UR7, R5 ;  /* 0x00000000050772ca */ /* 0x000fe200000e0000 */
[----:B------:R-:W-:Y:S01]  /*14370*/  IMAD.MOV.U32 R5, RZ, RZ, 0x40000040 ;  /* 0x40000040ff057424 */ /* 0x000fe200078e00ff */
[----:B------:R-:W-:Y:S02]  /*14380*/  WARPGROUP.DEPBAR.LE gsb0, 0x0 ;  /* 0x00008000000079c5 */ /* 0x000fe40000010000 */
[----:B------:R-:W-:-:S09]  /*14390*/  WARPGROUP.ARRIVE ;  /* 0x00000000000079c5 */ /* 0x000fd20000000000 */
        /* <DEDUP_REMOVED lines=94> */
[C---:B------:R-:W-:Y:S01]  /*14980*/  VIADD R4, R2.reuse, 0x604 ;  /* 0x0000060402047836 */ /* 0x040fe20000000000 */
[----:B------:R-:W-:Y:S01]  /*14990*/  R2UR UR7, R5 ;  /* 0x00000000050772ca */ /* 0x000fe200000e0000 */
[----:B------:R-:W-:Y:S02]  /*149a0*/  IMAD.MOV.U32 R5, RZ, RZ, 0x40000040 ;  /* 0x40000040ff057424 */ /* 0x000fe400078e00ff */
[----:B------:R-:W-:Y:S01]  /*149b0*/  VIADD R2, R2, 0x606 ;  /* 0x0000060602027836 */ /* 0x000fe20000000000 */
[----:B------:R-:W-:-:S02]  /*149c0*/  WARPGROUP.DEPBAR.LE gsb0, 0x0 ;  /* 0x00008000000079c5 */ /* 0x000fc40000010000 */
[----:B------:R-:W-:-:S07]  /*149d0*/  WARPGROUP.ARRIVE ;  /* 0x00000000000079c5 */ /* 0x000fce0000000000 */
[----:B------:R-:W-:Y:S01]  /*149e0*/  HGMMA.64x64x16.F32.BF16 R24, gdesc[UR4], R24, gsb0 ;  /* 0x00e00000041879f0 */ /* 0x000fe20008001818 */
[----:B------:R-:W-:Y:S02]  /*149f0*/  R2UR UR4, R10 ;  /* 0x000000000a0472ca */ /* 0x000fe400000e0000 */
[----:B------:R-:W-:Y:S02]  /*14a00*/  R2UR UR5, R11 ;  /* 0x000000000b0572ca */ /* 0x000fe400000e0000 */
[----:B------:R-:W-:Y:S01]  /*14a10*/  R2UR UR6, R4 ;  /* 0x00000000040672ca */ /* 0x000fe200000e0000 */
[----:B--2---:R-:W-:Y:S01]  /*14a20*/  IMAD.IADD R4, R56, 0x1, R80 ;  /* 0x0000000138047824 */ /* 0x004fe200078e0250 */
[----:B------:R-:W-:Y:S01]  /*14a30*/  R2UR UR7, R5 ;  /* 0x00000000050772ca */ /* 0x000fe200000e0000 */
[----:B------:R-:W0:Y:S08]  /*14a40*/  LDC.64 R56, c[0x0][0x9e0] ;  /* 0x00027800ff387b82 */ /* 0x000e300000000a00 */
[----:B------:R-:W1:Y:S01]  /*14a50*/  @P2 LDC R5, c[0x0][0x450] ;  /* 0x00011400ff052b82 */ /* 0x000e620000000800 */
[----:B0-----:R-:W-:Y:S01]  /*14a60*/  ISETP.GE.AND P3, PT, R57, 0x1, PT ;  /* 0x000000013900780c */ /* 0x001fe20003f66270 */
[----:B------:R-:W-:-:S02]  /*14a70*/  WARPGROUP.DEPBAR.LE gsb0, 0x0 ;  /* 0x00008000000079c5 */ /* 0x000fc40000010000 */
[----:B------:R-:W-:-:S06]  /*14a80*/  WARPGROUP.ARRIVE ;  /* 0x00000000000079c5 */ /* 0x000fcc0000000000 */
[----:B------:R-:W-:Y:S01]  /*14a90*/  HGMMA.64x64x16.F32.BF16 R24, gdesc[UR4], R24, gsb0 ;  /* 0x00e00000041879f0 */ /* 0x000fe20008001818 */
[----:B------:R-:W-:Y:S02]  /*14aa0*/  R2UR UR6, R2 ;  /* 0x00000000020672ca */ /* 0x000fe400000e0000 */
[----:B------:R-:W-:Y:S02]  /*14ab0*/  R2UR UR7, R3 ;  /* 0x00000000030772ca */ /* 0x000fe400000e0000 */
[----:B------:R-:W-:Y:S01]  /*14ac0*/  R2UR UR4, R8 ;  /* 0x00000000080472ca */ /* 0x000fe200000e0000 */
[----:B------:R-:W0:Y:S01]  /*14ad0*/  @P2 LDC R3, c[0x0][0x44c] ;  /* 0x00011300ff032b82 */ /* 0x000e220000000800 */
[----:B------:R-:W-:Y:S01]  /*14ae0*/  R2UR UR5, R9 ;  /* 0x00000000090572ca */ /* 0x000fe200000e0000 */
[----:B0-----:R-:W-:-:S04]  /*14af0*/  @P2 IMAD.HI.U32 R0, R4, R3, RZ ;  /* 0x0000000304002227 */ /* 0x001fc800078e00ff */
[----:B------:R-:W-:Y:S01]  /*14b00*/  IMAD.MOV.U32 R3, RZ, RZ, -0x40 ;  /* 0xffffffc0ff037424 */ /* 0x000fe200078e00ff */
[----:B-1----:R-:W-:Y:S01]  /*14b10*/  @P2 SHF.R.U32.HI R4, RZ, R5, R0 ;  /* 0x00000005ff042219 */ /* 0x002fe20000011600 */
[----:B------:R-:W-:Y:S02]  /*14b20*/  @!P1 VIADD R0, R59, 0x30840 ;  /* 0x000308403b009836 */ /* 0x000fe40000000000 */
[----:B------:R-:W-:Y:S02]  /*14b30*/  IMAD R58, R204, R3, 0x40 ;  /* 0x00000040cc3a7424 */ /* 0x000fe400078e0203 */
[----:B------:R-:W0:Y:S01]  /*14b40*/  SHFL.IDX PT, R66, R4, RZ, 0x1c1f ;  /* 0x001c1fff04427589 */ /* 0x000e2200000e0000 */
[----:B------:R-:W-:Y:S02]  /*14b50*/  @!P1 PRMT R0, RZ, 0x654, R0 ;  /* 0x00000654ff009816 */ /* 0x000fe40000000000 */
[----:B------:R-:W-:Y:S01]  /*14b60*/  IADD3 R60, -R229, R221, R58 ;  /* 0x000000dde53c7210 */ /* 0x000fe20007ffe13a */
[----:B------:R-:W-:-:S02]  /*14b70*/  WARPGROUP.DEPBAR.LE gsb0, 0x0 ;  /* 0x00008000000079c5 */ /* 0x000fc40000010000 */
[----:B------:R-:W-:-:S06]  /*14b80*/  WARPGROUP.ARRIVE ;  /* 0x00000000000079c5 */ /* 0x000fcc0000000000 */
[----:B------:R-:W-:Y:S01]  /*14b90*/  HGMMA.64x64x16.F32.BF16 R24, gdesc[UR4], R24, gsb0 ;  /* 0x00e00000041879f0 */ /* 0x000fe20008001818 */
[----:B------:R-:W-:Y:S02]  /*14ba0*/  ULDC UR4, c[0x0][0x9dc] ;  /* 0x0002770000047ab9 */ /* 0x000fe40000000800 */
[----:B------:R-:W-:-:S05]  /*14bb0*/  IMAD.U32 R232, RZ, RZ, UR4 ;  /* 0x00000004ffe87e24 */ /* 0x000fca000f8e00ff */
[----:B------:R-:W-:Y:S01]  /*14bc0*/  LOP3.LUT R2, RZ, R232, RZ, 0x33, !PT ;  /* 0x000000e8ff027212 */ /* 0x000fe200078e33ff */
[----:B------:R-:W-:Y:S02]  /*14bd0*/  WARPGROUP.DEPBAR.LE gsb0, 0x0 ;  /* 0x00008000000079c5 */ /* 0x000fe40000010000 */
[----:B------:R1:W-:Y:S02]  /*14be0*/  @!P1 SYNCS.ARRIVE.TRANS64.RED.A1T0 RZ, [R0+URZ], RZ ;  /* 0x000000ff00ff99a7 */ /* 0x0003e4000810043f */
[----:B-1----:R-:W-:-:S04]  /*14bf0*/  IADD3 R0, -R229, 0x1, R58 ;  /* 0x00000001e5007810 */ /* 0x002fc80007ffe13a */
[----:B------:R-:W-:Y:S02]  /*14c00*/  IADD3 R73, -R220, R0, R221 ;  /* 0x00000000dc497210 */ /* 0x000fe40007ffe1dd */
[----:B------:R-:W-:-:S03]  /*14c10*/  LEA R0, R204, 0xffffffc0, 0x6 ;  /* 0xffffffc0cc007811 */ /* 0x000fc600078e30ff */
[C---:B------:R-:W-:Y:S02]  /*14c20*/  IMAD.IADD R5, R73.reuse, 0x1, R2 ;  /* 0x0000000149057824 */ /* 0x040fe400078e0202 */
[----:B------:R-:W-:Y:S02]  /*14c30*/  IMAD.IADD R73, R73, 0x1, R56 ;  /* 0x0000000149497824 */ /* 0x000fe400078e0238 */
[----:B0-----:R-:W-:-:S03]  /*14c40*/  IMAD.IADD R64, R5, 0x1, R66 ;  /* 0x0000000105407824 */ /* 0x001fc600078e0242 */
[----:B------:R-:W-:Y:S01]  /*14c50*/  VIADDMNMX R62, R66, R73, R60, PT ;  /* 0x00000049423e7246 */ /* 0x000fe2000380013c */
[----:B------:R-:W-:Y:S06]  /*14c60*/  @!P3 BRA `(.L_x_1726) ;  /* 0x000000000050b947 */ /* 0x000fec0003800000 */
[----:B------:R-:W-:Y:S01]  /*14c70*/  IADD3 R59, -R220, R221, R66 ;  /* 0x000000dddc3b7210 */ /* 0x000fe20007ffe142 */
[----:B------:R-:W-:Y:S03]  /*14c80*/  BSSY B0, `(.L_x_1727) ;  /* 0x000000e000007945 */ /* 0x000fe60003800000 */
        /* <DEDUP_REMOVED lines=9> */
.L_x_1728:
[----:B------:R-:W-:-:S13]  /*14d20*/  ISETP.NE.AND P4, PT, R57, 0x1, PT ;  /* 0x000000013900780c */ /* 0x000fda0003f85270 */
[----:B------:R-:W0:Y:S02]  /*14d30*/  @P4 LDC.64 R2, c[0x0][0x9e8] ;  /* 0x00027a00ff024b82 */ /* 0x000e240000000a00 */
[----:B0-----:R-:W-:-:S05]  /*14d40*/  @P4 IMAD.HI.U32 R2, R59, R2, RZ ;  /* 0x000000023b024227 */ /* 0x001fca00078e00ff */
[----:B------:R-:W-:-:S07]  /*14d50*/  @P4 SHF.R.U32.HI R59, RZ, R3, R2 ;  /* 0x00000003ff3b4219 */ /* 0x000fce0000011602 */
.L_x_1729:
[----:B------:R-:W-:Y:S05]  /*14d60*/  BSYNC B0 ;  /* 0x0000000000007941 */ /* 0x000fea0003800000 */
.L_x_1727:
[----:B------:R-:W-:-:S04]  /*14d70*/  IMAD R2, R59, R57, -R0 ;  /* 0x000000393b027224 */ /* 0x000fc800078e0a00 */
[----:B------:R-:W-:-:S05]  /*14d80*/  IMAD.IADD R3, R2, 0x1, -R229 ;  /* 0x0000000102037824 */ /* 0x000fca00078e0ae5 */
[----:B------:R-:W-:Y:S02]  /*14d90*/  VIMNMX R64, R64, R3, !PT ;  /* 0x0000000340407248 */ /* 0x000fe40007fe0100 */
[----:B------:R-:W-:-:S07]  /*14da0*/  VIADDMNMX R62, R3, R57, R62, PT ;  /* 0x00000039033e7246 */ /* 0x000fce000380013e */
.L_x_1726:
[C---:B------:R-:W-:Y:S01]  /*14db0*/  ISETP.GE.AND P4, PT, R58.reuse, 0x2, PT ;  /* 0x000000023a00780c */ /* 0x040fe20003f86270 */
[----:B------:R-:W0:Y:S01]  /*14dc0*/  SHFL.IDX PT, R4, R4, 0x1, 0x1c1f ;  /* 0x003c1f0004047f89 */ /* 0x000e2200000e0000 */
[----:B------:R-:W-:Y:S02]  /*14dd0*/  ISETP.GE.AND P6, PT, R58, 0x9, PT ;  /* 0x000000093a00780c */ /* 0x000fe40003fc6270 */
[----:B------:R-:W-:Y:S02]  /*14de0*/  ISETP.GT.AND P5, PT, R64, 0x1, !P4 ;  /* 0x000000014000780c */ /* 0x000fe400067a4270 */
[----:B------:R-:W-:Y:S02]  /*14df0*/  P2R R75, PR, RZ, 0x40 ;  /* 0x00000040ff4b7803 */ /* 0x000fe40000000000 */
[----:B------:R-:W-:-:S04]  /*14e00*/  ISETP.LT.OR P5, PT, R62, 0x2, P5 ;  /* 0x000000023e00780c */ /* 0x000fc80002fa1670 */
[----:B------:R-:W-:Y:S02]  /*14e10*/  FSEL R25, R25, -INF , !P5 ;  /* 0xff80000019197808 */ /* 0x000fe40006800000 */
[----:B------:R-:W-:Y:S02]  /*14e20*/  ISETP.GT.AND P5, PT, R64, 0x8, !P6 ;  /* 0x000000084000780c */ /* 0x000fe400077a4270 */
[----:B------:R-:W-:Y:S02]  /*14e30*/  ISETP.GE.AND P6, PT, R58, 0xa, PT ;  /* 0x0000000a3a00780c */ /* 0x000fe40003fc6270 */
[----:B------:R-:W-:Y:S02]  /*14e40*/  ISETP.LT.OR P5, PT, R62, 0x9, P5 ;  /* 0x000000093e00780c */ /* 0x000fe40002fa1670 */
[----:B------:R-:W-:Y:S02]  /*14e50*/  P2R R66, PR, RZ, 0x40 ;  /* 0x00000040ff427803 */ /* 0x000fe40000000000 */
[----:B------:R-:W-:-:S02]  /*14e60*/  FSEL R59, R28, -INF , !P5 ;  /* 0xff8000001c3b7808 */ /* 0x000fc40006800000 */
[----:B------:R-:W-:Y:S01]  /*14e70*/  ISETP.GT.AND P5, PT, R64, 0x9, !P6 ;  /* 0x000000094000780c */ /* 0x000fe200077a4270 */
[----:B0-----:R-:W-:Y:S01]  /*14e80*/  IMAD.IADD R28, R5, 0x1, R4 ;  /* 0x00000001051c7824 */ /* 0x001fe200078e0204 */
[----:B------:R-:W-:Y:S02]  /*14e90*/  ISETP.GE.AND P6, PT, R58, 0x11, PT ;  /* 0x000000113a00780c */ /* 0x000fe40003fc6270 */
[----:B------:R-:W-:Y:S02]  /*14ea0*/  ISETP.LT.OR P5, PT, R62, 0xa, P5 ;  /* 0x0000000a3e00780c */ /* 0x000fe40002fa1670 */
[----:B------:R-:W-:Y:S02]  /*14eb0*/  P2R R68, PR, RZ, 0x40 ;  /* 0x00000040ff447803 */ /* 0x000fe40000000000 */
[----:B------:R-:W-:Y:S02]  /*14ec0*/  FSEL R29, R29, -INF , !P5 ;  /* 0xff8000001d1d7808 */ /* 0x000fe40006800000 */
[----:B------:R-:W-:-:S02]  /*14ed0*/  ISETP.GT.AND P5, PT, R64, 0x10, !P6 ;  /* 0x000000104000780c */ /* 0x000fc400077a4270 */
[----:B------:R-:W-:Y:S02]  /*14ee0*/  ISETP.GE.AND P6, PT, R58, 0x12, PT ;  /* 0x000000123a00780c */ /* 0x000fe40003fc6270 */
[----:B------:R-:W-:Y:S02]  /*14ef0*/  ISETP.LT.OR P5, PT, R62, 0x11, P5 ;  /* 0x000000113e00780c */ /* 0x000fe40002fa1670 */
[----:B------:R-:W-:Y:S02]  /*14f00*/  P2R R70, PR, RZ, 0x40 ;  /* 0x00000040ff467803 */ /* 0x000fe40000000000 */
[----:B------:R-:W-:Y:S02]  /*14f10*/  FSEL R61, R32, -INF , !P5 ;  /* 0xff800000203d7808 */ /* 0x000fe40006800000 */
[----:B------:R-:W-:Y:S02]  /*14f20*/  ISETP.GT.AND P5, PT, R64, 0x11, !P6 ;  /* 0x000000114000780c */ /* 0x000fe400077a4270 */
[----:B------:R-:W-:-:S02]  /*14f30*/  ISETP.GE.AND P6, PT, R58, 0x19, PT ;  /* 0x000000193a00780c */ /* 0x000fc40003fc6270 */
[----:B------:R-:W-:Y:S02]  /*14f40*/  ISETP.LT.OR P5, PT, R62, 0x12, P5 ;  /* 0x000000123e00780c */ /* 0x000fe40002fa1670 */
[----:B------:R-:W-:Y:S02]  /*14f50*/  P2R R72, PR, RZ, 0x40 ;  /* 0x00000040ff487803 */ /* 0x000fe40000000000 */
[----:B------:R-:W-:Y:S02]  /*14f60*/  FSEL R33, R33, -INF , !P5 ;  /* 0xff80000021217808 */ /* 0x000fe40006800000 */
[----:B------:R-:W-:Y:S02]  /*14f70*/  ISETP.GT.AND P5, PT, R64, 0x18, !P6 ;  /* 0x000000184000780c */ /* 0x000fe400077a4270 */
[----:B------:R-:W-:Y:S02]  /*14f80*/  ISETP.GE.AND P6, PT, R58, 0x1a, PT ;  /* 0x0000001a3a00780c */ /* 0x000fe40003fc6270 */
[----:B------:R-:W-:-:S02]  /*14f90*/  ISETP.LT.OR P5, PT, R62, 0x19, P5 ;  /* 0x000000193e00780c */ /* 0x000fc40002fa1670 */
[----:B------:R-:W-:Y:S02]  /*14fa0*/  VIADDMNMX R60, R4, R73, R60, PT ;  /* 0x00000049043c7246 */ /* 0x000fe4000380013c */
        /* <DEDUP_REMOVED lines=23> */
[----:B------:R-:W-:Y:S02]  /*15120*/  ISETP.LT.OR P5, PT, R62, 0x2a, P5 ;  /* 0x0000002a3e00780c */ /* 0x000fe40002fa1670 */
        /* <DEDUP_REMOVED lines=22> */
[----:B------:R-:W-:-:S04]  /*15290*/  ISETP.GT.AND P6, PT, R64, 0x39, !P6 ;  /* 0x000000394000780c */ /* 0x000fc800077c4270 */
[----:B------:R-:W-:-:S04]  /*152a0*/  ISETP.LT.OR P6, PT, R62, 0x3a, P6 ;  /* 0x0000003a3e00780c */ /* 0x000fc800037c1670 */
[----:B------:R-:W-:Y:S01]  /*152b0*/  FSEL R53, R53, -INF , !P6 ;  /* 0xff80000035357808 */ /* 0x000fe20007000000 */
[----:B------:R-:W-:Y:S08]  /*152c0*/  @!P3 BRA `(.L_x_1730) ;  /* 0x000000000050b947 */ /* 0x000ff00003800000 */
        /* <DEDUP_REMOVED lines=11> */
.L_x_1732:
[----:B------:R-:W-:-:S13]  /*15380*/  ISETP.NE.AND P6, PT, R57, 0x1, PT ;  /* 0x000000013900780c */ /* 0x000fda0003fc5270 */
[----:B------:R-:W0:Y:S02]  /*15390*/  @P6 LDC.64 R2, c[0x0][0x9e8] ;  /* 0x00027a00ff026b82 */ /* 0x000e240000000a00 */
[----:B0-----:R-:W-:-:S05]  /*153a0*/  @P6 IMAD.HI.U32 R2, R5, R2, RZ ;  /* 0x0000000205026227 */ /* 0x001fca00078e00ff */
[----:B------:R-:W-:-:S07]  /*153b0*/  @P6 SHF.R.U32.HI R5, RZ, R3, R2 ;  /* 0x00000003ff056219 */ /* 0x000fce0000011602 */
.L_x_1733:
[----:B------:R-:W-:Y:S05]  /*153c0*/  BSYNC B0 ;  /* 0x0000000000007941 */ /* 0x000fea0003800000 */
.L_x_1731:
[----:B------:R-:W-:-:S04]  /*153d0*/  IMAD R0, R5, R57, -R0 ;  /* 0x0000003905007224 */ /* 0x000fc800078e0a00 */
[----:B------:R-:W-:-:S05]  /*153e0*/  IMAD.IADD R3, R0, 0x1, -R229 ;  /* 0x0000000100037824 */ /* 0x000fca00078e0ae5 */
[----:B------:R-:W-:Y:S02]  /*153f0*/  VIMNMX R28, R28, R3, !PT ;  /* 0x000000031c1c7248 */ /* 0x000fe40007fe0100 */
[----:B------:R-:W-:-:S07]  /*15400*/  VIADDMNMX R60, R3, R57, R60, PT ;  /* 0x00000039033c7246 */ /* 0x000fce000380013c */
.L_x_1730:
[----:B------:R-:W-:Y:S01]  /*15410*/  ISETP.GT.AND P4, PT, R28, 0x1, !P4 ;  /* 0x000000011c00780c */ /* 0x000fe20006784270 */
[----:B------:R-:W-:Y:S01]  /*15420*/  ULDC UR4, c[0x0][0x988] ;  /* 0x0002620000047ab9 */ /* 0x000fe20000000800 */
[----:B------:R-:W-:Y:S01]  /*15430*/  ISETP.NE.AND P6, PT, R75, RZ, PT ;  /* 0x000000ff4b00720c */ /* 0x000fe20003fc5270 */
[----:B------:R-:W-:Y:S01]  /*15440*/  IMAD.U32 R2, RZ, RZ, UR4 ;  /* 0x00000004ff027e24 */ /* 0x000fe2000f8e00ff */
[----:B------:R-:W-:Y:S01]  /*15450*/  ISETP.LT.OR P4, PT, R60, 0x2, P4 ;  /* 0x000000023c00780c */ /* 0x000fe20002781670 */
[----:B------:R-:W-:Y:S01]  /*15460*/  VIADD R204, R204, 0xfffffffe ;  /* 0xfffffffecccc7836 */ /* 0x000fe20000000000 */
[----:B------:R-:W-:Y:S02]  /*15470*/  FMNMX.FTZ R0, R24, R25, !PT ;  /* 0x0000001918007209 */ /* 0x000fe40007810000 */
[----:B------:R-:W-:Y:S02]  /*15480*/  FSEL R27, R27, -INF , !P4 ;  /* 0xff8000001b1b7808 */ /* 0x000fe40006000000 */
[----:B------:R-:W-:-:S02]  /*15490*/  ISETP.GT.AND P4, PT, R28, 0x8, !P6 ;  /* 0x000000081c00780c */ /* 0x000fc40007784270 */
[----:B------:R-:W-:Y:S02]  /*154a0*/  FMNMX.FTZ R0, R59, R0, !PT ;  /* 0x000000003b007209 */ /* 0x000fe40007810000 */
[----:B------:R-:W-:Y:S02]  /*154b0*/  ISETP.LT.OR P4, PT, R60, 0x9, P4 ;  /* 0x000000093c00780c */ /* 0x000fe40002781670 */
[----:B------:R-:W-:Y:S02]  /*154c0*/  FMNMX.FTZ R0, R29, R0, !PT ;  /* 0x000000001d007209 */ /* 0x000fe40007810000 */
[----:B------:R-:W-:Y:S02]  /*154d0*/  FSEL R3, R30, -INF , !P4 ;  /* 0xff8000001e037808 */ /* 0x000fe40006000000 */
[----:B------:R-:W-:Y:S02]  /*154e0*/  ISETP.NE.AND P4, PT, R66, RZ, PT ;  /* 0x000000ff4200720c */ /* 0x000fe40003f85270 */
[----:B------:R-:W-:-:S02]  /*154f0*/  FMNMX.FTZ R0, R61, R0, !PT ;  /* 0x000000003d007209 */ /* 0x000fc40007810000 */
[----:B------:R-:W-:Y:S02]  /*15500*/  ISETP.GT.AND P4, PT, R28, 0x9, !P4 ;  /* 0x000000091c00780c */ /* 0x000fe40006784270 */
[----:B------:R-:W-:Y:S02]  /*15510*/  FMNMX.FTZ R0, R33, R0, !PT ;  /* 0x0000000021007209 */ /* 0x000fe40007810000 */
[----:B------:R-:W-:Y:S02]  /*15520*/  ISETP.LT.OR P4, PT, R60, 0xa, P4 ;  /* 0x0000000a3c00780c */ /* 0x000fe40002781670 */
        /* <DEDUP_REMOVED lines=21> */
[----:B------:R-:W-:Y:S02]  /*15680*/  FMNMX.FTZ R30, R53, R0, !PT ;  /* 0x00000000351e7209 */ /* 0x000fe40007810000 */
[----:B------:R-:W-:Y:S02]  /*15690*/  FSEL R75, R38, -INF , !P4 ;  /* 0xff800000264b7808 */ /* 0x000fe40006000000 */
[----:B------:R-:W-:Y:S01]  /*156a0*/  ISETP.NE.AND P4, PT, R36, RZ, PT ;  /* 0x000000ff2400720c */ /* 0x000fe20003f85270 */
[----:B------:R-:W0:Y:S01]  /*156b0*/  SHFL.BFLY PT, R5, R30, 0x2, 0x1f ;  /* 0x0c401f001e057f89 */ /* 0x000e2200000e0000 */
[----:B------:R-:W-:Y:S02]  /*156c0*/  ISETP.NE.AND P6, PT, R52, RZ, PT ;  /* 0x000000ff3400720c */ /* 0x000fe40003fc5270 */
[C---:B------:R-:W-:Y:S02]  /*156d0*/  ISETP.GT.AND P4, PT, R28.reuse, 0x19, !P4 ;  /* 0x000000191c00780c */ /* 0x040fe40006784270 */
[----:B------:R-:W-:-:S02]  /*156e0*/  ISETP.GT.AND P5, PT, R28, 0x38, !P5 ;  /* 0x000000381c00780c */ /* 0x000fc40006fa4270 */
[C---:B------:R-:W-:Y:S02]  /*156f0*/  ISETP.LT.OR P4, PT, R60.reuse, 0x1a, P4 ;  /* 0x0000001a3c00780c */ /* 0x040fe40002781670 */
[----:B------:R-:W-:Y:S02]  /*15700*/  ISETP.LT.OR P5, PT, R60, 0x39, P5 ;  /* 0x000000393c00780c */ /* 0x000fe40002fa1670 */
[----:B------:R-:W-:Y:S02]  /*15710*/  FSEL R39, R39, -INF , !P4 ;  /* 0xff80000027277808 */ /* 0x000fe40006000000 */
[----:B------:R-:W-:-:S04]  /*15720*/  ISETP.NE.AND P4, PT, R74, RZ, PT ;  /* 0x000000ff4a00720c */ /* 0x000fc80003f85270 */
[----:B------:R-:W-:-:S04]  /*15730*/  ISETP.GT.AND P4, PT, R28, 0x20, !P4 ;  /* 0x000000201c00780c */ /* 0x000fc80006784270 */
[----:B------:R-:W-:Y:S02]  /*15740*/  ISETP.LT.OR P4, PT, R60, 0x21, P4 ;  /* 0x000000213c00780c */ /* 0x000fe40002781670 */
[----:B0-----:R-:W-:Y:S02]  /*15750*/  FMNMX.FTZ R34, R30, R5, !PT ;  /* 0x000000051e227209 */ /* 0x001fe40007810000 */
[----:B------:R-:W-:Y:S02]  /*15760*/  FSEL R77, R42, -INF , !P4 ;  /* 0xff8000002a4d7808 */ /* 0x000fe40006000000 */
[----:B------:R-:W-:Y:S01]  /*15770*/  ISETP.NE.AND P4, PT, R40, RZ, PT ;  /* 0x000000ff2800720c */ /* 0x000fe20003f85270 */
[----:B------:R-:W0:Y:S01]  /*15780*/  SHFL.BFLY PT, R5, R34, 0x1, 0x1f ;  /* 0x0c201f0022057f89 */ /* 0x000e2200000e0000 */
[----:B------:R-:W1:Y:S02]  /*15790*/  @P2 LDC R40, c[0x0][0x450] ;  /* 0x00011400ff282b82 */ /* 0x000e640000000800 */
[----:B------:R-:W-:-:S04]  /*157a0*/  ISETP.GT.AND P4, PT, R28, 0x21, !P4 ;  /* 0x000000211c00780c */ /* 0x000fc80006784270 */
[----:B------:R-:W-:-:S04]  /*157b0*/  ISETP.LT.OR P4, PT, R60, 0x22, P4 ;  /* 0x000000223c00780c */ /* 0x000fc80002781670 */
[----:B------:R-:W-:Y:S02]  /*157c0*/  FSEL R43, R43, -INF , !P4 ;  /* 0xff8000002b2b7808 */ /* 0x000fe40006000000 */
[----:B------:R-:W-:-:S04]  /*157d0*/  ISETP.NE.AND P4, PT, R76, RZ, PT ;  /* 0x000000ff4c00720c */ /* 0x000fc80003f85270 */
[----:B------:R-:W-:-:S04]  /*157e0*/  ISETP.GT.AND P4, PT, R28, 0x28, !P4 ;  /* 0x000000281c00780c */ /* 0x000fc80006784270 */
[----:B------:R-:W-:Y:S02]  /*157f0*/  ISETP.LT.OR P4, PT, R60, 0x29, P4 ;  /* 0x000000293c00780c */ /* 0x000fe40002781670 */
[----:B0-----:R-:W-:Y:S02]  /*15800*/  FMNMX.FTZ R5, R34, R5, !PT ;  /* 0x0000000522057209 */ /* 0x001fe40007810000 */
[----:B------:R-:W-:Y:S02]  /*15810*/  FSEL R79, R46, -INF , !P4 ;  /* 0xff8000002e4f7808 */ /* 0x000fe40006000000 */
[----:B------:R-:W-:Y:S01]  /*15820*/  ISETP.NE.AND P4, PT, R44, RZ, PT ;  /* 0x000000ff2c00720c */ /* 0x000fe20003f85270 */
[----:B------:R-:W-:-:S03]  /*15830*/  FMUL.FTZ R0, R5, R2 ;  /* 0x0000000205007220 */ /* 0x000fc60000410000 */
[----:B------:R-:W-:-:S04]  /*15840*/  ISETP.GT.AND P4, PT, R28, 0x29, !P4 ;  /* 0x000000291c00780c */ /* 0x000fc80006784270 */
[----:B------:R-:W-:-:S04]  /*15850*/  ISETP.LT.OR P4, PT, R60, 0x2a, P4 ;  /* 0x0000002a3c00780c */ /* 0x000fc80002781670 */
[----:B------:R-:W-:Y:S02]  /*15860*/  FSEL R47, R47, -INF , !P4 ;  /* 0xff8000002f2f7808 */ /* 0x000fe40006000000 */
[----:B------:R-:W-:-:S04]  /*15870*/  ISETP.NE.AND P4, PT, R78, RZ, PT ;  /* 0x000000ff4e00720c */ /* 0x000fc80003f85270 */
[----:B------:R-:W-:-:S04]  /*15880*/  ISETP.GT.AND P4, PT, R28, 0x30, !P4 ;  /* 0x000000301c00780c */ /* 0x000fc80006784270 */
[----:B------:R-:W-:-:S04]  /*15890*/  ISETP.LT.OR P4, PT, R60, 0x31, P4 ;  /* 0x000000313c00780c */ /* 0x000fc80002781670 */
[----:B------:R-:W-:Y:S02]  /*158a0*/  FSEL R81, R50, -INF , !P4 ;  /* 0xff80000032517808 */ /* 0x000fe40006000000 */
[----:B------:R-:W-:Y:S02]  /*158b0*/  ISETP.GT.AND P4, PT, R28, RZ, !P6 ;  /* 0x000000ff1c00720c */ /* 0x000fe40007784270 */
[----:B------:R-:W-:Y:S02]  /*158c0*/  ISETP.NE.AND P6, PT, R48, RZ, PT ;  /* 0x000000ff3000720c */ /* 0x000fe40003fc5270 */
[----:B------:R-:W-:Y:S02]  /*158d0*/  ISETP.LT.OR P4, PT, R60, 0x1, P4 ;  /* 0x000000013c00780c */ /* 0x000fe40002781670 */
[----:B------:R-:W-:Y:S02]  /*158e0*/  ISETP.GT.AND P6, PT, R28, 0x39, !P6 ;  /* 0x000000391c00780c */ /* 0x000fe400077c4270 */
[----:B------:R-:W-:-:S02]  /*158f0*/  FSEL R26, R26, -INF , !P4 ;  /* 0xff8000001a1a7808 */ /* 0x000fc40006000000 */
[----:B------:R-:W-:Y:S02]  /*15900*/  FSETP.NEU.FTZ.AND P4, PT, R5, -INF , PT ;  /* 0xff8000000500780b */ /* 0x000fe40003f9d000 */
[----:B------:R-:W-:Y:S02]  /*15910*/  FMNMX.FTZ R4, R26, R27, !PT ;  /* 0x0000001b1a047209 */ /* 0x000fe40007810000 */
[----:B------:R-:W-:Y:S02]  /*15920*/  FSEL R0, R0, RZ, P4 ;  /* 0x000000ff00007208 */ /* 0x000fe40002000000 */
[----:B------:R-:W-:Y:S02]  /*15930*/  FMNMX.FTZ R4, R3, R4, !PT ;  /* 0x0000000403047209 */ /* 0x000fe40007810000 */
[----:B------:R-:W-:Y:S01]  /*15940*/  ISETP.NE.AND P4, PT, R32, RZ, PT ;  /* 0x000000ff2000720c */ /* 0x000fe20003f85270 */
[--C-:B------:R-:W-:Y:S01]  /*15950*/  FFMA.FTZ R83, R25, R2, -R0.reuse ;  /* 0x0000000219537223 */ /* 0x100fe20000010800 */
[----:B------:R-:W-:Y:S01]  /*15960*/  FMNMX.FTZ R4, R31, R4, !PT ;  /* 0x000000041f047209 */ /* 0x000fe20007810000 */
[-CC-:B------:R-:W-:Y:S01]  /*15970*/  FFMA.FTZ R198, R59, R2.reuse, -R0.reuse ;  /* 0x000000023bc67223 */ /* 0x180fe20000010800 */
[----:B------:R-:W-:Y:S01]  /*15980*/  ISETP.GT.AND P4, PT, R28, 0x31, !P4 ;  /* 0x000000311c00780c */ /* 0x000fe20006784270 */
[--C-:B------:R-:W-:Y:S01]  /*15990*/  FFMA.FTZ R196, R24, R2, -R0.reuse ;  /* 0x0000000218c47223 */ /* 0x100fe20000010800 */
[----:B------:R-:W-:Y:S01]  /*159a0*/  FMNMX.FTZ R4, R73, R4, !PT ;  /* 0x0000000449047209 */ /* 0x000fe20007810000 */
[--C-:B------:R-:W-:Y:S01]  /*159b0*/  FFMA.FTZ R192, R61, R2, -R0.reuse ;  /* 0x000000023dc07223 */ /* 0x100fe20000010800 */
[C---:B------:R-:W-:Y:S01]  /*159c0*/  ISETP.LT.OR P4, PT, R60.reuse, 0x32, P4 ;  /* 0x000000323c00780c */ /* 0x040fe20002781670 */
[----:B------:R-:W-:Y:S01]  /*159d0*/  MUFU.EX2 R83, R83 ;  /* 0x0000005300537308 */ /* 0x000fe20000000800 */
[----:B------:R-:W-:Y:S01]  /*159e0*/  FMNMX.FTZ R4, R35, R4, !PT ;  /* 0x0000000423047209 */ /* 0x000fe20007810000 */
[-CC-:B------:R-:W-:Y:S01]  /*159f0*/  FFMA.FTZ R186, R49, R2.reuse, -R0.reuse ;  /* 0x0000000231ba7223 */ /* 0x180fe20000010800 */
[----:B------:R-:W-:Y:S01]  /*15a00*/  FSEL R51, R51, -INF , !P4 ;  /* 0xff80000033337808 */ /* 0x000fe20006000000 */
[--C-:B------:R-:W-:Y:S01]  /*15a10*/  FFMA.FTZ R29, R29, R2, -R0.reuse ;  /* 0x000000021d1d7223 */ /* 0x100fe20000010800 */
[----:B------:R-:W-:Y:S01]  /*15a20*/  FMNMX.FTZ R4, R75, R4, !PT ;  /* 0x000000044b047209 */ /* 0x000fe20007810000 */
[--C-:B------:R-:W-:Y:S01]  /*15a30*/  FFMA.FTZ R33, R33, R2, -R0.reuse ;  /* 0x0000000221217223 */ /* 0x100fe20000010800 */
[----:B------:R-:W-:Y:S01]  /*15a40*/  ISETP.LT.OR P6, PT, R60, 0x3a, P6 ;  /* 0x0000003a3c00780c */ /* 0x000fe200037c1670 */
[----:B------:R-:W0:Y:S01]  /*15a50*/  MUFU.EX2 R196, R196 ;  /* 0x000000c400c47308 */ /* 0x000e220000000800 */
[----:B------:R-:W-:Y:S01]  /*15a60*/  FMNMX.FTZ R4, R39, R4, !PT ;  /* 0x0000000427047209 */ /* 0x000fe20007810000 */
[-CC-:B------:R-:W-:Y:S01]  /*15a70*/  FFMA.FTZ R194, R63, R2.reuse, -R0.reuse ;  /* 0x000000023fc27223 */ /* 0x180fe20000010800 */
[----:B------:R-:W-:Y:S01]  /*15a80*/  FSEL R25, R54, -INF , !P5 ;  /* 0xff80000036197808 */ /* 0x000fe20006800000 */
[--C-:B------:R-:W-:Y:S01]  /*15a90*/  FFMA.FTZ R37, R37, R2, -R0.reuse ;  /* 0x0000000225257223 */ /* 0x100fe20000010800 */
[----:B------:R-:W-:Y:S01]  /*15aa0*/  FMNMX.FTZ R4, R77, R4, !PT ;  /* 0x000000044d047209 */ /* 0x000fe20007810000 */
[-CC-:B------:R-:W-:Y:S01]  /*15ab0*/  FFMA.FTZ R188, R65, R2.reuse, -R0.reuse ;  /* 0x0000000241bc7223 */ /* 0x180fe20000010800 */
[----:B------:R-:W-:Y:S01]  /*15ac0*/  FSEL R55, R55, -INF , !P6 ;  /* 0xff80000037377808 */ /* 0x000fe20007000000 */
[--C-:B------:R-:W-:Y:S01]  /*15ad0*/  FFMA.FTZ R41, R41, R2, -R0.reuse ;  /* 0x0000000229297223 */ /* 0x100fe20000010800 */
[----:B------:R-:W-:Y:S01]  /*15ae0*/  FMNMX.FTZ R4, R43, R4, !PT ;  /* 0x000000042b047209 */ /* 0x000fe20007810000 */
[-CC-:B------:R-:W-:Y:S01]  /*15af0*/  FFMA.FTZ R190, R67, R2.reuse, -R0.reuse ;  /* 0x0000000243be7223 */ /* 0x180fe20000010800 */
[-CC-:B------:R-:W-:Y:S01]  /*15b00*/  FFMA.FTZ R45, R45, R2.reuse, -R0.reuse ;  /* 0x000000022d2d7223 */ /* 0x180fe20000010800 */
[--C-:B------:R-:W-:Y:S01]  /*15b10*/  FFMA.FTZ R184, R69, R2, -R0.reuse ;  /* 0x0000000245b87223 */ /* 0x100fe20000010800 */
[----:B------:R-:W-:Y:S01]  /*15b20*/  FMNMX.FTZ R4, R79, R4, !PT ;  /* 0x000000044f047209 */ /* 0x000fe20007810000 */
[----:B------:R-:W-:Y:S01]  /*15b30*/  FFMA.FTZ R49, R53, R2, -R0 ;  /* 0x0000000235317223 */ /* 0x000fe20000010800 */
[----:B------:R-:W2:Y:S02]  /*15b40*/  MUFU.EX2 R198, R198 ;  /* 0x000000c600c67308 */ /* 0x000ea40000000800 */
[----:B------:R-:W-:-:S04]  /*15b50*/  FMNMX.FTZ R4, R47, R4, !PT ;  /* 0x000000042f047209 */ /* 0x000fc80007810000 */
[----:B------:R-:W-:Y:S02]  /*15b60*/  FMNMX.FTZ R4, R81, R4, !PT ;  /* 0x0000000451047209 */ /* 0x000fe40007810000 */
[----:B------:R-:W3:Y:S02]  /*15b70*/  MUFU.EX2 R29, R29 ;  /* 0x0000001d001d7308 */ /* 0x000ee40000000800 */
[----:B------:R-:W-:-:S04]  /*15b80*/  FMNMX.FTZ R4, R51, R4, !PT ;  /* 0x0000000433047209 */ /* 0x000fc80007810000 */
[----:B------:R-:W-:Y:S02]  /*15b90*/  FMNMX.FTZ R4, R25, R4, !PT ;  /* 0x0000000419047209 */ /* 0x000fe40007810000 */
[----:B------:R-:W4:Y:S02]  /*15ba0*/  MUFU.EX2 R192, R192 ;  /* 0x000000c000c07308 */ /* 0x000f240000000800 */
[----:B------:R-:W-:-:S05]  /*15bb0*/  FMNMX.FTZ R4, R55, R4, !PT ;  /* 0x0000000437047209 */ /* 0x000fca0007810000 */
[----:B------:R-:W5:Y:S01]  /*15bc0*/  SHFL.BFLY PT, R59, R4, 0x2, 0x1f ;  /* 0x0c401f00043b7f89 */ /* 0x000f6200000e0000 */
[----:B------:R-:W1:Y:S08]  /*15bd0*/  MUFU.EX2 R33, R33 ;  /* 0x0000002100217308 */ /* 0x000e700000000800 */
[----:B------:R-:W1:Y:S08]  /*15be0*/  MUFU.EX2 R194, R194 ;  /* 0x000000c200c27308 */ /* 0x000e700000000800 */
[----:B------:R-:W1:Y:S01]  /*15bf0*/  MUFU.EX2 R37, R37 ;  /* 0x0000002500257308 */ /* 0x000e620000000800 */
[----:B-----5:R-:W-:Y:S01]  /*15c00*/  FMNMX.FTZ R24, R4, R59, !PT ;  /* 0x0000003b04187209 */ /* 0x020fe20007810000 */
[----:B------:R-:W-:-:S06]  /*15c10*/  FFMA.FTZ R59, R71, R2, -R0 ;  /* 0x00000002473b7223 */ /* 0x000fcc0000010800 */
[----:B------:R-:W-:Y:S01]  /*15c20*/  MUFU.EX2 R188, R188 ;  /* 0x000000bc00bc7308 */ /* 0x000fe20000000800 */
[----:B------:R-:W5:Y:S07]  /*15c30*/  SHFL.BFLY PT, R61, R24, 0x1, 0x1f ;  /* 0x0c201f00183d7f89 */ /* 0x000f6e00000e0000 */
[----:B------:R-:W-:Y:S08]  /*15c40*/  MUFU.EX2 R41, R41 ;  /* 0x0000002900297308 */ /* 0x000ff00000000800 */
[----:B------:R-:W-:Y:S08]  /*15c50*/  MUFU.EX2 R190, R190 ;  /* 0x000000be00be7308 */ /* 0x000ff00000000800 */
[----:B------:R-:W-:Y:S01]  /*15c60*/  MUFU.EX2 R45, R45 ;  /* 0x0000002d002d7308 */ /* 0x000fe20000000800 */
[----:B-----5:R-:W-:-:S04]  /*15c70*/  FMNMX.FTZ R4, R24, R61, !PT ;  /* 0x0000003d18047209 */ /* 0x020fc80007810000 */
[C---:B------:R-:W-:Y:S01]  /*15c80*/  FSETP.NEU.FTZ.AND P4, PT, R4.reuse, -INF , PT ;  /* 0xff8000000400780b */ /* 0x040fe20003f9d000 */
[----:B------:R-:W-:Y:S02]  /*15c90*/  FMUL.FTZ R28, R4, R2 ;  /* 0x00000002041c7220 */ /* 0x000fe40000410000 */
[----:B------:R-:W-:Y:S03]  /*15ca0*/  MUFU.EX2 R184, R184 ;  /* 0x000000b800b87308 */ /* 0x000fe60000000800 */
[----:B------:R-:W-:-:S05]  /*15cb0*/  FSEL R28, R28, RZ, P4 ;  /* 0x000000ff1c1c7208 */ /* 0x000fca0002000000 */
[----:B------:R-:W-:Y:S01]  /*15cc0*/  MUFU.EX2 R59, R59 ;  /* 0x0000003b003b7308 */ /* 0x000fe20000000800 */
[-CC-:B------:R-:W-:Y:S01]  /*15cd0*/  FFMA.FTZ R197, R26, R2.reuse, -R28.reuse ;  /* 0x000000021ac57223 */ /* 0x180fe2000001081c */
[-CC-:B------:R-:W-:Y:S01]  /*15ce0*/  FFMA.FTZ R0, R27, R2.reuse, -R28.reuse ;  /* 0x000000021b007223 */ /* 0x180fe2000001081c */
[-CC-:B------:R-:W-:Y:S01]  /*15cf0*/  FFMA.FTZ R199, R3, R2.reuse, -R28.reuse ;  /* 0x0000000203c77223 */ /* 0x180fe2000001081c */
[-CC-:B------:R-:W-:Y:S01]  /*15d00*/  FFMA.FTZ R24, R31, R2.reuse, -R28.reuse ;  /* 0x000000021f187223 */ /* 0x180fe2000001081c */
[-CC-:B------:R-:W-:Y:S01]  /*15d10*/  FFMA.FTZ R193, R73, R2.reuse, -R28.reuse ;  /* 0x0000000249c17223 */ /* 0x180fe2000001081c */
[----:B0-----:R-:W-:Y:S01]  /*15d20*/  FADD.FTZ R3, R196, R83 ;  /* 0x00000053c4037221 */ /* 0x001fe20000010000 */
[-CC-:B------:R-:W-:Y:S01]  /*15d30*/  FFMA.FTZ R26, R35, R2.reuse, -R28.reuse ;  /* 0x00000002231a7223 */ /* 0x180fe2000001081c */
[----:B------:R-:W-:Y:S01]  /*15d40*/  MUFU.EX2 R197, R197 ;  /* 0x000000c500c57308 */ /* 0x000fe20000000800 */
[-CC-:B------:R-:W-:Y:S01]  /*15d50*/  FFMA.FTZ R195, R75, R2.reuse, -R28.reuse ;  /* 0x000000024bc37223 */ /* 0x180fe2000001081c */
[----:B--2---:R-:W-:Y:S01]  /*15d60*/  FADD.FTZ R34, R198, R3 ;  /* 0x00000003c6227221 */ /* 0x004fe20000010000 */
[-CC-:B------:R-:W-:Y:S01]  /*15d70*/  FFMA.FTZ R30, R39, R2.reuse, -R28.reuse ;  /* 0x00000002271e7223 */ /* 0x180fe2000001081c */
[-CC-:B------:R-:W-:Y:S01]  /*15d80*/  FFMA.FTZ R189, R77, R2.reuse, -R28.reuse ;  /* 0x000000024dbd7223 */ /* 0x180fe2000001081c */
[-C--:B------:R-:W-:Y:S01]  /*15d90*/  FFMA.FTZ R32, R43, R2.reuse, -R28 ;  /* 0x000000022b207223 */ /* 0x080fe2000001081c */
[----:B---3--:R-:W-:Y:S01]  /*15da0*/  FADD.FTZ R3, R29, R34 ;  /* 0x000000221d037221 */ /* 0x008fe20000010000 */
[-CC-:B------:R-:W-:Y:S01]  /*15db0*/  FFMA.FTZ R191, R79, R2.reuse, -R28.reuse ;  /* 0x000000024fbf7223 */ /* 0x180fe2000001081c */
[----:B------:R-:W0:Y:S01]  /*15dc0*/  MUFU.EX2 R0, R0 ;  /* 0x0000000000007308 */ /* 0x000e220000000800 */
[-CC-:B------:R-:W-:Y:S01]  /*15dd0*/  FFMA.FTZ R34, R47, R2.reuse, -R28.reuse ;  /* 0x000000022f227223 */ /* 0x180fe2000001081c */
[----:B----4-:R-:W-:Y:S01]  /*15de0*/  FADD.FTZ R38, R192, R3 ;  /* 0x00000003c0267221 */ /* 0x010fe20000010000 */
[----:B------:R-:W2:Y:S01]  /*15df0*/  @P2 LDC R35, c[0x0][0x44c] ;  /* 0x00011300ff232b82 */ /* 0x000ea20000000800 */
[-CC-:B------:R-:W-:Y:S01]  /*15e00*/  FFMA.FTZ R185, R81, R2.reuse, -R28.reuse ;  /* 0x0000000251b97223 */ /* 0x180fe2000001081c */
[-C--:B------:R-:W-:Y:S01]  /*15e10*/  FFMA.FTZ R51, R51, R2.reuse, -R28 ;  /* 0x0000000233337223 */ /* 0x080fe2000001081c */
[----:B-1----:R-:W-:Y:S01]  /*15e20*/  FADD.FTZ R27, R33, R38 ;  /* 0x00000026211b7221 */ /* 0x002fe20000010000 */
[-CC-:B------:R-:W-:Y:S01]  /*15e30*/  FFMA.FTZ R25, R25, R2.reuse, -R28.reuse ;  /* 0x0000000219197223 */ /* 0x180fe2000001081c */
[----:B------:R-:W1:Y:S01]  /*15e40*/  MUFU.EX2 R199, R199 ;  /* 0x000000c700c77308 */ /* 0x000e620000000800 */
[----:B------:R-:W-:Y:S01]  /*15e50*/  FFMA.FTZ R55, R55, R2, -R28 ;  /* 0x0000000237377223 */ /* 0x000fe2000001081c */
[----:B------:R-:W-:Y:S01]  /*15e60*/  FADD.FTZ R38, R194, R27 ;  /* 0x0000001bc2267221 */ /* 0x000fe20000010000 */
[----:B------:R-:W-:Y:S01]  /*15e70*/  IMAD.MOV.U32 R31, RZ, RZ, R80 ;  /* 0x000000ffff1f7224 */ /* 0x000fe200078e0050 */
[----:B------:R-:W-:-:S02]  /*15e80*/  F2FP.BF16.F32.PACK_AB R196, R83, R196 ;  /* 0x000000c453c4723e */ /* 0x000fc400000010ff */
[----:B------:R-:W-:Y:S01]  /*15e90*/  FADD.FTZ R27, R37, R38 ;  /* 0x00000026251b7221 */ /* 0x000fe20000010000 */
[----:B------:R-:W-:Y:S01]  /*15ea0*/  F2FP.BF16.F32.PACK_AB R198, R29, R198 ;  /* 0x000000c61dc6723e */ /* 0x000fe200000010ff */
[----:B------:R-:W3:Y:S01]  /*15eb0*/  MUFU.EX2 R24, R24 ;  /* 0x0000001800187308 */ /* 0x000ee20000000800 */
[----:B0-----:R-:W-:Y:S01]  /*15ec0*/  FADD.FTZ R36, R197, R0 ;  /* 0x00000000c5247221 */ /* 0x001fe20000010000 */
[----:B------:R-:W-:Y:S01]  /*15ed0*/  FADD.FTZ R38, R188, R27 ;  /* 0x0000001bbc267221 */ /* 0x000fe20000010000 */
[----:B------:R-:W-:Y:S02]  /*15ee0*/  F2FP.BF16.F32.PACK_AB R197, R0, R197 ;  /* 0x000000c500c5723e */ /* 0x000fe400000010ff */
[----:B------:R-:W-:Y:S01]  /*15ef0*/  F2FP.BF16.F32.PACK_AB R192, R33, R192 ;  /* 0x000000c021c0723e */ /* 0x000fe200000010ff */
[----:B------:R-:W-:Y:S01]  /*15f00*/  FADD.FTZ R27, R41, R38 ;  /* 0x00000026291b7221 */ /* 0x000fe20000010000 */
[----:B------:R-:W-:Y:S01]  /*15f10*/  F2FP.BF16.F32.PACK_AB R194, R37, R194 ;  /* 0x000000c225c2723e */ /* 0x000fe200000010ff */
[----:B------:R-:W0:Y:S01]  /*15f20*/  MUFU.EX2 R193, R193 ;  /* 0x000000c100c17308 */ /* 0x000e220000000800 */
[----:B-1----:R-:W-:Y:S01]  /*15f30*/  FADD.FTZ R3, R199, R36 ;  /* 0x00000024c7037221 */ /* 0x002fe20000010000 */
[----:B------:R-:W-:Y:S01]  /*15f40*/  FADD.FTZ R38, R190, R27 ;  /* 0x0000001bbe267221 */ /* 0x000fe20000010000 */
[----:B--2---:R-:W-:Y:S01]  /*15f50*/  @P2 IMAD.HI.U32 R35, R80, R35, RZ ;  /* 0x0000002350232227 */ /* 0x004fe200078e00ff */
[----:B------:R-:W-:-:S03]  /*15f60*/  F2FP.BF16.F32.PACK_AB R188, R41, R188 ;  /* 0x000000bc29bc723e */ /* 0x000fc600000010ff */
[C---:B------:R-:W-:Y:S01]  /*15f70*/  FADD.FTZ R27, R45.reuse, R38 ;  /* 0x000000262d1b7221 */ /* 0x040fe20000010000 */
[----:B------:R-:W-:Y:S01]  /*15f80*/  F2FP.BF16.F32.PACK_AB R190, R45, R190 ;  /* 0x000000be2dbe723e */ /* 0x000fe200000010ff */
[----:B------:R-:W1:Y:S01]  /*15f90*/  MUFU.EX2 R26, R26 ;  /* 0x0000001a001a7308 */ /* 0x000e620000000800 */
[----:B---3--:R-:W-:Y:S01]  /*15fa0*/  FADD.FTZ R36, R24, R3 ;  /* 0x0000000318247221 */ /* 0x008fe20000010000 */
[----:B------:R-:W-:Y:S01]  /*15fb0*/  FADD.FTZ R38, R184, R27 ;  /* 0x0000001bb8267221 */ /* 0x000fe20000010000 */
[----:B------:R-:W-:Y:S02]  /*15fc0*/  @P2 SHF.R.U32.HI R31, RZ, R40, R35 ;  /* 0x00000028ff1f2219 */ /* 0x000fe40000011623 */
[C---:B------:R-:W-:Y:S01]  /*15fd0*/  F2FP.BF16.F32.PACK_AB R184, R59.reuse, R184 ;  /* 0x000000b83bb8723e */ /* 0x040fe200000010ff */
[----:B------:R-:W-:Y:S01]  /*15fe0*/  FADD.FTZ R27, R59, R38 ;  /* 0x000000263b1b7221 */ /* 0x000fe20000010000 */
[----:B------:R-:W-:Y:S01]  /*15ff0*/  F2FP.BF16.F32.PACK_AB R199, R24, R199 ;  /* 0x000000c718c7723e */ /* 0x000fe200000010ff */
[----:B------:R-:W2:Y:S01]  /*16000*/  MUFU.EX2 R195, R195 ;  /* 0x000000c300c37308 */ /* 0x000ea20000000800 */
[----:B0-----:R-:W-:Y:S01]  /*16010*/  FADD.FTZ R3, R193, R36 ;  /* 0x00000024c1037221 */ /* 0x001fe20000010000 */
[----:B------:R-:W-:-:S04]  /*16020*/  IMAD.IADD R31, R154, 0x1, R31 ;  /* 0x000000019a1f7824 */ /* 0x000fc800078e021f */
[----:B------:R-:W-:Y:S02]  /*16030*/  IMAD.IADD R56, R31, 0x1, R56 ;  /* 0x000000011f387824 */ /* 0x000fe400078e0238 */
        /* <DEDUP_REMOVED lines=26> */
[----:B--2---:R-:W-:Y:S01]  /*161e0*/  FADD.FTZ R227, R25, R0 ;  /* 0x0000000019e37221 */ /* 0x004fe20000010000 */
[C---:B0-----:R-:W-:Y:S01]  /*161f0*/  FADD.FTZ R228, R49.reuse, R228 ;  /* 0x000000e431e47221 */ /* 0x041fe20000010000 */
[----:B------:R-:W-:Y:S02]  /*16200*/  F2FP.BF16.F32.PACK_AB R186, R49, R186 ;  /* 0x000000ba31ba723e */ /* 0x000fe400000010ff */
[C---:B-1----:R-:W-:Y:S01]  /*16210*/  FADD.FTZ R227, R36.reuse, R227 ;  /* 0x000000e324e37221 */ /* 0x042fe20000010000 */
[----:B------:R-:W-:Y:S01]  /*16220*/  F2FP.BF16.F32.PACK_AB R187, R36, R25 ;  /* 0x0000001924bb723e */ /* 0x000fe200000010ff */
        /* <DEDUP_REMOVED lines=12> */
.L_x_1736:
[----:B------:R-:W-:-:S13]  /*162f0*/  ISETP.NE.AND P4, PT, R57, 0x1, PT ;  /* 0x000000013900780c */ /* 0x000fda0003f85270 */
[----:B------:R-:W0:Y:S02]  /*16300*/  @P4 LDC.64 R24, c[0x0][0x9e8] ;  /* 0x00027a00ff184b82 */ /* 0x000e240000000a00 */
[----:B0-----:R-:W-:-:S05]  /*16310*/  @P4 IMAD.HI.U32 R24, R0, R24, RZ ;  /* 0x0000001800184227 */ /* 0x001fca00078e00ff */
[----:B------:R-:W-:-:S07]  /*16320*/  @P4 SHF.R.U32.HI R0, RZ, R25, R24 ;  /* 0x00000019ff004219 */ /* 0x000fce0000011618 */
.L_x_1737:
[----:B------:R-:W-:Y:S05]  /*16330*/  BSYNC B0 ;  /* 0x0000000000007941 */ /* 0x000fea0003800000 */
.L_x_1735:
[----:B------:R-:W-:-:S05]  /*16340*/  IMAD R57, R0, R57, R57 ;  /* 0x0000003900397224 */ /* 0x000fca00078e0239 */
[----:B------:R-:W-:-:S07]  /*16350*/  VIMNMX R56, R56, R57, PT ;  /* 0x0000003938387248 */ /* 0x000fce0003fe0100 */
.L_x_1734:
[----:B------:R-:W2:Y:S01]  /*16360*/  LDL R25, [R1+0x38] ;  /* 0x0000380001197983 */ /* 0x000ea20000100800 */
[----:B------:R-:W-:Y:S01]  /*16370*/  SHF.R.S32.HI R3, RZ, 0x1f, R56 ;  /* 0x0000001fff037819 */ /* 0x000fe20000011438 */
[----:B------:R-:W-:Y:S01]  /*16380*/  BSSY B0, `(.L_x_1738) ;  /* 0x00002fe000007945 */ /* 0x000fe20003800000 */
[----:B------:R-:W-:Y:S01]  /*16390*/  IMAD.MOV.U32 R0, RZ, RZ, 0x3f800000 ;  /* 0x3f800000ff007424 */ /* 0x000fe200078e00ff */
[----:B------:R-:W-:Y:S02]  /*163a0*/  CS2R R150, SRZ ;  /* 0x0000000000967805 */ /* 0x000fe4000001ff00 */
[----:B------:R-:W-:Y:S01]  /*163b0*/  LEA.HI R24, R3, R56, RZ, 0x6 ;  /* 0x0000003803187211 */ /* 0x000fe200078f30ff */
[----:B------:R-:W-:Y:S01]  /*163c0*/  IMAD.MOV.U32 R3, RZ, RZ, 0x3f800000 ;  /* 0x3f800000ff037424 */ /* 0x000fe200078e00ff */
[----:B------:R-:W-:Y:S02]  /*163d0*/  CS2R R148, SRZ ;  /* 0x0000000000947805 */ /* 0x000fe4000001ff00 */
[----:B------:R-:W-:-:S02]  /*163e0*/  CS2R R146, SRZ ;  /* 0x0000000000927805 */ /* 0x000fc4000001ff00 */
[----:B------:R-:W-:Y:S02]  /*163f0*/  SHF.R.S32.HI R24, RZ, 0x6, R24 ;  /* 0x00000006ff187819 */ /* 0x000fe40000011418 */
        /* <DEDUP_REMOVED lines=60> */
[----:B--2---:R-:W-:-:S04]  /*167c0*/  VIMNMX R25, R25, R24, !PT ;  /* 0x0000001819197248 */ /* 0x004fc80007fe0100 */
[----:B------:R-:W-:Y:S01]  /*167d0*/  ISETP.GE.AND P4, PT, R204, R25, PT ;  /* 0x00000019cc00720c */ /* 0x000fe20003f86270 */
[----:B------:R0:W-:Y:S02]  /*167e0*/  STL [R1+0x1c], R25 ;  /* 0x00001c1901007387 */ /* 0x0001e40000100800 */
[----:B0-----:R-:W-:-:S10]  /*167f0*/  CS2R R24, SRZ ;  /* 0x0000000000187805 */ /* 0x001fd4000001ff00 */
[----:B------:R-:W-:Y:S05]  /*16800*/  @!P4 BRA `(.L_x_1739) ;  /* 0x0000002800d4c947 */ /* 0x000fea0003800000 */
[----:B------:R-:W-:Y:S01]  /*16810*/  BSSY B1, `(.L_x_1740) ;  /* 0x00002b0000017945 */ /* 0x000fe20003800000 */
[----:B------:R-:W-:Y:S02]  /*16820*/  IMAD.MOV.U32 R0, RZ, RZ, 0x3f800000 ;  /* 0x3f800000ff007424 */ /* 0x000fe400078e00ff */
[----:B------:R-:W-:-:S07]  /*16830*/  IMAD.MOV.U32 R151, RZ, RZ, RZ ;  /* 0x000000ffff977224 */ /* 0x000fce00078e00ff */
.L_x_1759:
[----:B------:R-:W-:-:S05]  /*16840*/  VIADD R231, R22, 0x1 ;  /* 0x0000000116e77836 */ /* 0x000fca0000000000 */
[----:B------:R-:W-:-:S04]  /*16850*/  ISETP.NE.AND P4, PT, R231, 0x2, PT ;  /* 0x00000002e700780c */ /* 0x000fc80003f85270 */
[----:B------:R-:W-:Y:S02]  /*16860*/  SEL R230, RZ, 0x1, P4 ;  /* 0x00000001ffe67807 */ /* 0x000fe40002000000 */
[----:B------:R-:W-:Y:S02]  /*16870*/  SEL R231, R231, RZ, P4 ;  /* 0x000000ffe7e77207 */ /* 0x000fe40002000000 */
[----:B------:R-:W-:Y:S01]  /*16880*/  LOP3.LUT R230, R205, R230, RZ, 0x3c, !PT ;  /* 0x000000e6cde67212 */ /* 0x000fe200078e3cff */
[----:B------:R-:W-:Y:S06]  /*16890*/  @!P0 BRA `(.L_x_1741) ;  /* 0x0000000000048947 */ /* 0x000fec0003800000 */
[----:B------:R-:W-:Y:S01]  /*168a0*/  BPT.TRAP 0x1 ;  /* 0x000000040000795c */ /* 0x000fe20000300000 */
.L_x_1741:
[----:B------:R-:W-:Y:S01]  /*168b0*/  IMAD R232, R231, 0x8, R16 ;  /* 0x00000008e7e87824 */ /* 0x000fe200078e0210 */
[----:B------:R-:W-:-:S04]  /*168c0*/  SHF.L.U32 R152, R230, 0x1f, RZ ;  /* 0x0000001fe6987819 */ /* 0x000fc800000006ff */
[----:B------:R0:W1:Y:S01]  /*168d0*/  SYNCS.PHASECHK.TRANS64.TRYWAIT P4, [R232+URZ+0x30830], R152 ;  /* 0x03083098e80075a7 */ /* 0x000062000808017f */
[----:B------:R-:W-:Y:S05]  /*168e0*/  @!P0 BRA `(.L_x_1742) ;  /* 0x0000000000048947 */ /* 0x000fea0003800000 */
[----:B------:R-:W-:Y:S01]  /*168f0*/  BPT.TRAP 0x1 ;  /* 0x000000040000795c */ /* 0x000fe20000300000 */
.L_x_1742:
[----:B------:R-:W2:Y:S01]  /*16900*/  LDL R2, [R1] ;  /* 0x0000000001027983 */ /* 0x000ea20000100800 */
[----:B------:R-:W-:Y:S01]  /*16910*/  BSSY B2, `(.L_x_1743) ;  /* 0x0000007000027945 */ /* 0x000fe20003800000 */
[----:B--2---:R-:W-:-:S04]  /*16920*/  IMAD R158, R231, 0x800, R2 ;  /* 0x00000800e79e7824 */ /* 0x004fc800078e0202 */
[C---:B------:R-:W-:Y:S02]  /*16930*/  VIADD R155, R158.reuse, 0x2 ;  /* 0x000000029e9b7836 */ /* 0x040fe40000000000 */
[----:B------:R-:W-:Y:S01]  /*16940*/  VIADD R2, R158, 0x4 ;  /* 0x000000049e027836 */ /* 0x000fe20000000000 */
[----:B-1----:R-:W-:Y:S06]  /*16950*/  @P4 BRA `(.L_x_1744) ;  /* 0x0000000000084947 */ /* 0x002fec0003800000 */
[----:B------:R-:W1:Y:S02]  /*16960*/  SYNCS.PHASECHK.TRANS64.TRYWAIT P4, [R232+URZ+0x30830], R152 ;  /* 0x03083098e80075a7 */ /* 0x000e64000808017f */
[----:B-1----:R-:W-:Y:S05]  /*16970*/  @!P4 BRA `(.L_x_1745) ;  /* 0x0000018800f4c947 */ /* 0x002fea0003800000 */
.L_x_1744:
[----:B------:R-:W-:Y:S05]  /*16980*/  BSYNC B2 ;  /* 0x0000000000027941 */ /* 0x000fea0003800000 */
.L_x_1743:
[----:B01----:R-:W-:Y:S01]  /*16990*/  IMAD.MOV.U32 R152, RZ, RZ, R158 ;  /* 0x000000ffff987224 */ /* 0x003fe200078e009e */
[----:B------:R-:W-:Y:S01]  /*169a0*/  R2UR UR12, R216 ;  /* 0x00000000d80c72ca */ /* 0x000fe200000e0000 */
[----:B------:R-:W-:Y:S01]  /*169b0*/  VIADD R154, R158, 0x6 ;  /* 0x000000069e9a7836 */ /* 0x000fe20000000000 */
[----:B------:R-:W-:Y:S01]  /*169c0*/  R2UR UR13, R217 ;  /* 0x00000000d90d72ca */ /* 0x000fe200000e0000 */
[----:B------:R-:W-:Y:S01]  /*169d0*/  IMAD.MOV.U32 R153, RZ, RZ, 0x40000040 ;  /* 0x40000040ff997424 */ /* 0x000fe200078e00ff */
[----:B------:R-:W-:Y:S01]  /*169e0*/  R2UR UR6, R152 ;  /* 0x00000000980672ca */ /* 0x000fe200000e0000 */
[----:B------:R-:W-:Y:S01]  /*169f0*/  IMAD.MOV.U32 R152, RZ, RZ, R155 ;  /* 0x000000ffff987224 */ /* 0x000fe200078e009b */
[----:B------:R-:W-:Y:S01]  /*16a00*/  R2UR UR10, R154 ;  /* 0x000000009a0a72ca */ /* 0x000fe200000e0000 */
[----:B------:R-:W-:Y:S01]  /*16a10*/  IMAD.MOV.U32 R155, RZ, RZ, 0x40000040 ;  /* 0x40000040ff9b7424 */ /* 0x000fe200078e00ff */
[----:B------:R-:W-:Y:S01]  /*16a20*/  R2UR UR5, R153 ;  /* 0x00000000990572ca */ /* 0x000fe200000e0000 */
[----:B------:R-:W-:Y:S01]  /*16a30*/  VIADD R156, R158, 0x204 ;  /* 0x000002049e9c7836 */ /* 0x000fe20000000000 */
[----:B------:R-:W-:Y:S01]  /*16a40*/  R2UR UR4, R152 ;  /* 0x00000000980472ca */ /* 0x000fe200000e0000 */
[----:B------:R-:W-:Y:S01]  /*16a50*/  IMAD.MOV.U32 R152, RZ, RZ, R2 ;  /* 0x000000ffff987224 */ /* 0x000fe200078e0002 */
[----:B------:R-:W-:Y:S01]  /*16a60*/  R2UR UR11, R155 ;  /* 0x000000009b0b72ca */ /* 0x000fe200000e0000 */
[----:B------:R-:W-:Y:S01]  /*16a70*/  VIADD R154, R158, 0x202 ;  /* 0x000002029e9a7836 */ /* 0x000fe20000000000 */
        /* <DEDUP_REMOVED lines=10> */
[----:B------:R-:W-:Y:S01]  /*16b20*/  MOV R2, UR10 ;  /* 0x0000000a00027c02 */ /* 0x000fe20008000f00 */
[----:B------:R-:W-:Y:S01]  /*16b30*/  UMOV UR10, UR4 ;  /* 0x00000004000a7c82 */ /* 0x000fe20008000000 */
[----:B------:R-:W-:Y:S01]  /*16b40*/  MOV R236, UR11 ;  /* 0x0000000b00ec7c02 */ /* 0x000fe20008000f00 */
[----:B------:R-:W-:Y:S01]  /*16b50*/  UMOV UR11, UR5 ;  /* 0x00000005000b7c82 */ /* 0x000fe20008000000 */
[----:B------:R-:W-:Y:S01]  /*16b60*/  R2UR UR26, R152 ;  /* 0x00000000981a72ca */ /* 0x000fe200000e0000 */
[----:B------:R-:W-:Y:S01]  /*16b70*/  VIADD R152, R158, 0x404 ;  /* 0x000004049e987836 */ /* 0x000fe20000000000 */
[----:B------:R-:W-:Y:S01]  /*16b80*/  R2UR UR7, R153 ;  /* 0x00000000990772ca */ /* 0x000fe200000e0000 */
[----:B------:R-:W-:Y:S01]  /*16b90*/  IMAD.MOV.U32 R157, RZ, RZ, 0x40000040 ;  /* 0x40000040ff9d7424 */ /* 0x000fe200078e00ff */
[----:B------:R-:W-:Y:S01]  /*16ba0*/  R2UR UR34, R154 ;  /* 0x000000009a2272ca */ /* 0x000fe200000e0000 */
[----:B------:R-:W-:Y:S01]  /*16bb0*/  VIADD R154, R158, 0x604 ;  /* 0x000006049e9a7836 */ /* 0x000fe20000000000 */
[----:B------:R-:W-:Y:S01]  /*16bc0*/  R2UR UR38, R152 ;  /* 0x00000000982672ca */ /* 0x000fe200000e0000 */
[----:B------:R-:W-:Y:S01]  /*16bd0*/  VIADD R152, R158, 0x600 ;  /* 0x000006009e987836 */ /* 0x000fe20000000000 */
[----:B------:R-:W-:Y:S01]  /*16be0*/  R2UR UR42, R156 ;  /* 0x000000009c2a72ca */ /* 0x000fe200000e0000 */
[----:B------:R-:W-:Y:S01]  /*16bf0*/  VIADD R156, R158, 0x602 ;  /* 0x000006029e9c7836 */ /* 0x000fe20000000000 */
[----:B------:R-:W-:Y:S01]  /*16c00*/  R2UR UR4, R6 ;  /* 0x00000000060472ca */ /* 0x000fe200000e0000 */
[-C--:B------:R-:W-:Y:S01]  /*16c10*/  FMUL.FTZ R24, R24, R3.reuse ;  /* 0x0000000318187220 */ /* 0x080fe20000410000 */
[----:B------:R-:W-:Y:S01]  /*16c20*/  R2UR UR46, R152 ;  /* 0x00000000982e72ca */ /* 0x000fe200000e0000 */
[----:B------:R-:W-:Y:S01]  /*16c30*/  VIADD R152, R158, 0x606 ;  /* 0x000006069e987836 */ /* 0x000fe20000000000 */
[----:B------:R-:W-:Y:S01]  /*16c40*/  R2UR UR5, R7 ;  /* 0x00000000070572ca */ /* 0x000fe200000e0000 */
[-C--:B------:R-:W-:Y:S01]  /*16c50*/  FMUL.FTZ R25, R25, R3.reuse ;  /* 0x0000000319197220 */ /* 0x080fe20000410000 */
[C---:B------:R-:W-:Y:S01]  /*16c60*/  R2UR UR9, R153.reuse ;  /* 0x00000000990972ca */ /* 0x040fe200000e0000 */
[-C--:B------:R-:W-:Y:S01]  /*16c70*/  FMUL.FTZ R28, R28, R3.reuse ;  /* 0x000000031c1c7220 */ /* 0x080fe20000410000 */
[----:B------:R-:W-:Y:S01]  /*16c80*/  R2UR UR15, R153 ;  /* 0x00000000990f72ca */ /* 0x000fe200000e0000 */
        /* <DEDUP_REMOVED lines=29> */
[----:B------:R-:W-:Y:S01]  /*16e60*/  WARPGROUP.ARRIVE ;  /* 0x00000000000079c5 */ /* 0x000fe20000000000 */
[----:B------:R-:W-:Y:S01]  /*16e70*/  R2UR UR16, R214 ;  /* 0x00000000d61072ca */ /* 0x000fe200000e0000 */
[-C--:B------:R-:W-:Y:S01]  /*16e80*/  FMUL.FTZ R60, R60, R3.reuse ;  /* 0x000000033c3c7220 */ /* 0x080fe20000410000 */
[----:B------:R-:W-:Y:S01]  /*16e90*/  R2UR UR17, R215 ;  /* 0x00000000d71172ca */ /* 0x000fe200000e0000 */
[-C--:B------:R-:W-:Y:S01]  /*16ea0*/  FMUL.FTZ R61, R61, R3.reuse ;  /* 0x000000033d3d7220 */ /* 0x080fe20000410000 */
[----:B------:R-:W-:Y:S01]  /*16eb0*/  R2UR UR20, R212 ;  /* 0x00000000d41472ca */ /* 0x000fe200000e0000 */
[----:B------:R-:W-:Y:S01]  /*16ec0*/  HGMMA.64x64x16.F32.BF16 R152, gdesc[UR4], RZ, !UPT, gsb0 ;  /* 0x00e00000049879f0 */ /* 0x000fe2000c0018ff */
[----:B------:R-:W-:Y:S01]  /*16ed0*/  UMOV UR6, UR8 ;  /* 0x0000000800067c82 */ /* 0x000fe20008000000 */
[----:B------:R-:W-:Y:S01]  /*16ee0*/  UMOV UR7, UR9 ;  /* 0x0000000900077c82 */ /* 0x000fe20008000000 */
        /* <DEDUP_REMOVED lines=183> */
.L_x_1746:
[----:B------:R-:W-:Y:S01]  /*17a60*/  SHF.L.U32 R2, R205, 0x1f, RZ ;  /* 0x0000001fcd027819 */ /* 0x000fe200000006ff */
[----:B------:R-:W-:-:S04]  /*17a70*/  IMAD R0, R22, 0x8, R16 ;  /* 0x0000000816007824 */ /* 0x000fc800078e0210 */
[----:B------:R0:W1:Y:S01]  /*17a80*/  SYNCS.PHASECHK.TRANS64.TRYWAIT P4, [R0+URZ+0x30850], R2 ;  /* 0x03085002000075a7 */ /* 0x000062000808017f */
[----:B------:R-:W-:Y:S05]  /*17a90*/  @!P0 BRA `(.L_x_1747) ;  /* 0x0000000000048947 */ /* 0x000fea0003800000 */
[----:B------:R-:W-:Y:S01]  /*17aa0*/  BPT.TRAP 0x1 ;  /* 0x000000040000795c */ /* 0x000fe20000300000 */
.L_x_1747:
[----:B------:R-:W-:Y:S04]  /*17ab0*/  BSSY B2, `(.L_x_1748) ;  /* 0x0000004000027945 */ /* 0x000fe80003800000 */
[----:B-1----:R-:W-:Y:S05]  /*17ac0*/  @P4 BRA `(.L_x_1749) ;  /* 0x0000000000084947 */ /* 0x002fea0003800000 */
[----:B------:R-:W1:Y:S02]  /*17ad0*/  SYNCS.PHASECHK.TRANS64.TRYWAIT P4, [R0+URZ+0x30850], R2 ;  /* 0x03085002000075a7 */ /* 0x000e64000808017f */
[----:B-1----:R-:W-:Y:S05]  /*17ae0*/  @!P4 BRA `(.L_x_1750) ;  /* 0x0000017800acc947 */ /* 0x002fea0003800000 */
.L_x_1749:
[----:B------:R-:W-:Y:S05]  /*17af0*/  BSYNC B2 ;  /* 0x0000000000027941 */ /* 0x000fea0003800000 */
.L_x_1748:
[----:B01----:R-:W-:Y:S01]  /*17b00*/  VIADD R2, R16, 0x400 ;  /* 0x0000040010027836 */ /* 0x003fe20000000000 */
[----:B------:R-:W2:Y:S01]  /*17b10*/  LDL R205, [R1+0x34] ;  /* 0x0000340001cd7983 */ /* 0x000ea20000100800 */
[----:B------:R-:W-:Y:S01]  /*17b20*/  IMAD.MOV.U32 R3, RZ, RZ, 0x40000040 ;  /* 0x40000040ff037424 */ /* 0x000fe200078e00ff */
[----:B------:R-:W-:Y:S01]  /*17b30*/  WARPGROUP.ARRIVE ;  /* 0x00000000000079c5 */ /* 0x000fe20000000000 */
[----:B------:R-:W-:Y:S01]  /*17b40*/  ULDC UR4, c[0x0][0x9dc] ;  /* 0x0002770000047ab9 */ /* 0x000fe20000000800 */
[----:B------:R-:W-:-:S04]  /*17b50*/  SHF.R.U32.HI R2, RZ, 0x4, R2 ;  /* 0x00000004ff027819 */ /* 0x000fc80000011602 */
[----:B------:R-:W-:-:S04]  /*17b60*/  LOP3.LUT R2, R2, 0x3fff, RZ, 0xc0, !PT ;  /* 0x00003fff02027812 */ /* 0x000fc800078ec0ff */
[----:B------:R-:W-:-:S05]  /*17b70*/  LOP3.LUT R2, R2, 0x2000000, RZ, 0xfc, !PT ;  /* 0x0200000002027812 */ /* 0x000fca00078efcff */
[----:B------:R-:W-:Y:S01]  /*17b80*/  IMAD R2, R22, 0x800, R2 ;  /* 0x0000080016027824 */ /* 0x000fe200078e0202 */
[----:B------:R-:W-:Y:S01]  /*17b90*/  R2UR UR7, R3 ;  /* 0x00000000030772ca */ /* 0x000fe200000e0000 */
[----:B------:R-:W2:Y:S01]  /*17ba0*/  LDL R22, [R1+0x14] ;  /* 0x0000140001167983 */ /* 0x000ea20000100800 */
[----:B------:R-:W-:Y:S02]  /*17bb0*/  IMAD.MOV.U32 R3, RZ, RZ, 0x40000040 ;  /* 0x40000040ff037424 */ /* 0x000fe400078e00ff */
[----:B------:R-:W-:-:S13]  /*17bc0*/  R2UR UR6, R2 ;  /* 0x00000000020672ca */ /* 0x000fda00000e0000 */
[----:B------:R-:W-:Y:S03]  /*17bd0*/  HGMMA.64x256x16.F32.BF16 R24, R196, gdesc[UR4].tnspB, R24, gsb0 ;  /* 0x43e00004c4187df0 */ /* 0x000fe60008001818 */
[----:B------:R-:W-:Y:S02]  /*17be0*/  WARPGROUP.DEPBAR.LE gsb0, 0x0 ;  /* 0x00008000000079c5 */ /* 0x000fe40000010000 */
[----:B------:R-:W-:Y:S01]  /*17bf0*/  VIADD R196, R2, 0x80 ;  /* 0x0000008002c47836 */ /* 0x000fe20000000000 */
[----:B------:R-:W-:Y:S01]  /*17c00*/  WARPGROUP.ARRIVE ;  /* 0x00000000000079c5 */ /* 0x000fe20000000000 */
[----:B------:R-:W-:-:S03]  /*17c10*/  IMAD.MOV.U32 R197, RZ, RZ, 0x40000040 ;  /* 0x40000040ffc57424 */ /* 0x000fc600078e00ff */
[----:B------:R-:W-:Y:S02]  /*17c20*/  R2UR UR6, R196 ;  /* 0x00000000c40672ca */ /* 0x000fe400000e0000 */
[----:B------:R-:W-:-:S15]  /*17c30*/  R2UR UR7, R197 ;  /* 0x00000000c50772ca */ /* 0x000fde00000e0000 */
[----:B------:R-:W-:-:S01]  /*17c40*/  NOP ;  /* 0x0000000000007918 */ /* 0x000fc20000000000 */
[----:B------:R-:W-:Y:S03]  /*17c50*/  HGMMA.64x256x16.F32.BF16 R24, R192, gdesc[UR4].tnspB, R24, gsb0 ;  /* 0x43e00004c0187df0 */ /* 0x000fe60008001818 */
[----:B------:R-:W-:Y:S02]  /*17c60*/  WARPGROUP.DEPBAR.LE gsb0, 0x0 ;  /* 0x00008000000079c5 */ /* 0x000fe40000010000 */
[C---:B------:R-:W-:Y:S01]  /*17c70*/  VIADD R192, R2.reuse, 0x100 ;  /* 0x0000010002c07836 */ /* 0x040fe20000000000 */
[----:B------:R-:W-:Y:S01]  /*17c80*/  WARPGROUP.ARRIVE ;  /* 0x00000000000079c5 */ /* 0x000fe20000000000 */
[----:B------:R-:W-:Y:S02]  /*17c90*/  IMAD.MOV.U32 R193, RZ, RZ, 0x40000040 ;  /* 0x40000040ffc17424 */ /* 0x000fe400078e00ff */
[----:B------:R-:W-:Y:S01]  /*17ca0*/  VIADD R2, R2, 0x180 ;  /* 0x0000018002027836 */ /* 0x000fe20000000000 */
[----:B------:R-:W-:-:S02]  /*17cb0*/  R2UR UR6, R192 ;  /* 0x00000000c00672ca */ /* 0x000fc400000e0000 */
[----:B------:R-:W-:-:S15]  /*17cc0*/  R2UR UR7, R193 ;  /* 0x00000000c10772ca */ /* 0x000fde00000e0000 */
[----:B------:R-:W-:-:S01]  /*17cd0*/  NOP ;  /* 0x0000000000007918 */ /* 0x000fc20000000000 */
[----:B------:R-:W-:Y:S01]  /*17ce0*/  HGMMA.64x256x16.F32.BF16 R24, R188, gdesc[UR4].tnspB, R24, gsb0 ;  /* 0x43e00004bc187df0 */ /* 0x000fe20008001818 */
[----:B------:R-:W-:Y:S02]  /*17cf0*/  R2UR UR6, R2 ;  /* 0x00000000020672ca */ /* 0x000fe400000e0000 */
[----:B------:R-:W-:Y:S01]  /*17d00*/  R2UR UR7, R3 ;  /* 0x00000000030772ca */ /* 0x000fe200000e0000 */
[----:B------:R-:W0:Y:S08]  /*17d10*/  @P2 LDC R2, c[0x0][0x450] ;  /* 0x00011400ff022b82 */ /* 0x000e300000000800 */
[----:B------:R-:W1:Y:S01]  /*17d20*/  @P2 LDC R3, c[0x0][0x44c] ;  /* 0x00011300ff032b82 */ /* 0x000e620000000800 */
[----:B------:R-:W-:-:S02]  /*17d30*/  WARPGROUP.DEPBAR.LE gsb0, 0x0 ;  /* 0x00008000000079c5 */ /* 0x000fc40000010000 */
[----:B------:R-:W-:-:S13]  /*17d40*/  WARPGROUP.ARRIVE ;  /* 0x00000000000079c5 */ /* 0x000fda0000000000 */
[----:B------:R-:W-:Y:S03]  /*17d50*/  HGMMA.64x256x16.F32.BF16 R24, R184, gdesc[UR4].tnspB, R24, gsb0 ;  /* 0x43e00004b8187df0 */ /* 0x000fe60008001818 */
[----:B------:R-:W-:Y:S02]  /*17d60*/  WARPGROUP.DEPBAR.LE gsb0, 0x0 ;  /* 0x00008000000079c5 */ /* 0x000fe40000010000 */
[----:B--2---:R-:W-:Y:S02]  /*17d70*/  IMAD.IADD R184, R205, 0x1, R22 ;  /* 0x00000001cdb87824 */ /* 0x004fe400078e0216 */
[----:B------:R-:W-:Y:S02]  /*17d80*/  IMAD.SHL.U32 R22, R204, 0x40, RZ ;  /* 0x00000040cc167824 */ /* 0x000fe400078e00ff */
[----:B-1----:R-:W-:-:S03]  /*17d90*/  @P2 IMAD.HI.U32 R3, R184, R3, RZ ;  /* 0x00000003b8032227 */ /* 0x002fc600078e00ff */
[----:B------:R-:W-:Y:S02]  /*17da0*/  IADD3 R187, -R229, 0x1, -R22 ;  /* 0x00000001e5bb7810 */ /* 0x000fe40007ffe916 */
[----:B0-----:R-:W-:Y:S01]  /*17db0*/  @P2 SHF.R.U32.HI R184, RZ, R2, R3 ;  /* 0x00000002ffb82219 */ /* 0x001fe20000011603 */
[----:B------:R-:W-:Y:S01]  /*17dc0*/  @!P1 VIADD R2, R232, 0x30840 ;  /* 0x00030840e8029836 */ /* 0x000fe20000000000 */
[----:B------:R-:W-:Y:S01]  /*17dd0*/  IADD3 R187, -R220, R187, R221 ;  /* 0x000000bbdcbb7210 */ /* 0x000fe20007ffe1dd */
[----:B------:R-:W-:Y:S01]  /*17de0*/  IMAD.U32 R232, RZ, RZ, UR4 ;  /* 0x00000004ffe87e24 */ /* 0x000fe2000f8e00ff */
[----:B------:R-:W-:Y:S01]  /*17df0*/  ULDC UR4, c[0x0][0x9e0] ;  /* 0x0002780000047ab9 */ /* 0x000fe20000000800 */
[----:B------:R-:W0:Y:S01]  /*17e00*/  SHFL.IDX PT, R189, R184, RZ, 0x1c1f ;  /* 0x001c1fffb8bd7589 */ /* 0x000e2200000e0000 */
[----:B------:R-:W-:Y:S02]  /*17e10*/  @!P1 PRMT R2, RZ, 0x654, R2 ;  /* 0x00000654ff029816 */ /* 0x000fe40000000002 */
[----:B------:R-:W-:-:S02]  /*17e20*/  LOP3.LUT R188, RZ, R232, RZ, 0x33, !PT ;  /* 0x000000e8ffbc7212 */ /* 0x000fc400078e33ff */
[----:B------:R1:W-:Y:S03]  /*17e30*/  @!P1 SYNCS.ARRIVE.TRANS64.RED.A1T0 RZ, [R2+URZ], RZ ;  /* 0x000000ff02ff99a7 */ /* 0x0003e6000810043f */
[----:B------:R-:W-:Y:S02]  /*17e40*/  IMAD.IADD R188, R188, 0x1, R187 ;  /* 0x00000001bcbc7824 */ /* 0x000fe400078e02bb */
[----:B------:R-:W-:-:S04]  /*17e50*/  VIADD R187, R187, UR4 ;  /* 0x00000004bbbb7c36 */ /* 0x000fc80008000000 */
[--C-:B0-----:R-:W-:Y:S02]  /*17e60*/  IMAD.IADD R186, R187, 0x1, R189.reuse ;  /* 0x00000001bbba7824 */ /* 0x101fe400078e02bd */
[----:B------:R-:W-:Y:S01]  /*17e70*/  IMAD.IADD R185, R188, 0x1, R189 ;  /* 0x00000001bcb97824 */ /* 0x000fe200078e02bd */
[----:B-1----:R-:W-:Y:S06]  /*17e80*/  @!P3 BRA `(.L_x_1751) ;  /* 0x000000000060b947 */ /* 0x002fec0003800000 */
[----:B------:R-:W-:Y:S01]  /*17e90*/  IADD3 R189, -R220, R221, R189 ;  /* 0x000000dddcbd7210 */ /* 0x000fe20007ffe1bd */
[----:B------:R-:W-:Y:S03]  /*17ea0*/  BSSY B2, `(.L_x_1752) ;  /* 0x0000012000027945 */ /* 0x000fe60003800000 */
        /* <DEDUP_REMOVED lines=11> */
.L_x_1753:
[----:B------:R-:W-:Y:S02]  /*17f60*/  ULDC UR4, c[0x0][0x9e4] ;  /* 0x0002790000047ab9 */ /* 0x000fe40000000800 */
[----:B------:R-:W-:-:S05]  /*17f70*/  IMAD.U32 R190, RZ, RZ, UR4 ;  /* 0x00000004ffbe7e24 */ /* 0x000fca000f8e00ff */
[----:B------:R-:W-:-:S13]  /*17f80*/  ISETP.NE.AND P4, PT, R190, 0x1, PT ;  /* 0x00000001be00780c */ /* 0x000fda0003f85270 */
[----:B------:R-:W0:Y:S02]  /*17f90*/  @P4 LDC.64 R2, c[0x0][0x9e8] ;  /* 0x00027a00ff024b82 */ /* 0x000e240000000a00 */
[----:B0-----:R-:W-:-:S05]  /*17fa0*/  @P4 IMAD.HI.U32 R2, R189, R2, RZ ;  /* 0x00000002bd024227 */ /* 0x001fca00078e00ff */
[----:B------:R-:W-:-:S07]  /*17fb0*/  @P4 SHF.R.U32.HI R189, RZ, R3, R2 ;  /* 0x00000003ffbd4219 */ /* 0x000fce0000011602 */
.L_x_1754:
[----:B------:R-:W-:Y:S05]  /*17fc0*/  BSYNC B2 ;  /* 0x0000000000027941 */ /* 0x000fea0003800000 */
.L_x_1752:
[----:B------:R-:W-:-:S04]  /*17fd0*/  IMAD R189, R189, R190, -R22 ;  /* 0x000000bebdbd7224 */ /* 0x000fc800078e0a16 */
[----:B------:R-:W-:-:S05]  /*17fe0*/  IMAD.IADD R189, R189, 0x1, -R229 ;  /* 0x00000001bdbd7824 */ /* 0x000fca00078e0ae5 */
[----:B------:R-:W-:Y:S02]  /*17ff0*/  VIMNMX R185, R185, R189, !PT ;  /* 0x000000bdb9b97248 */ /* 0x000fe40007fe0100 */
[----:B------:R-:W-:-:S07]  /*18000*/  VIADDMNMX R186, R189, R190, R186, PT ;  /* 0x000000bebdba7246 */ /* 0x000fce00038001ba */
.L_x_1751:
[----:B------:R-:W-:Y:S01]  /*18010*/  ISETP.GT.AND P4, PT, R204, -0x1, PT ;  /* 0xffffffffcc00780c */ /* 0x000fe20003f84270 */
[----:B------:R-:W0:Y:S03]  /*18020*/  SHFL.IDX PT, R184, R184, 0x1, 0x1c1f ;  /* 0x003c1f00b8b87f89 */ /* 0x000e2600000e0000 */
[C---:B------:R-:W-:Y:S02]  /*18030*/  ISETP.GT.AND P6, PT, R185.reuse, RZ, P4 ;  /* 0x000000ffb900720c */ /* 0x040fe400027c4270 */
[----:B------:R-:W-:Y:S02]  /*18040*/  ISETP.GT.AND P5, PT, R185, 0x1, P4 ;  /* 0x00000001b900780c */ /* 0x000fe400027a4270 */
[C---:B------:R-:W-:Y:S02]  /*18050*/  ISETP.LT.OR P6, PT, R186.reuse, 0x1, P6 ;  /* 0x00000001ba00780c */ /* 0x040fe400037c1670 */
[----:B------:R-:W-:-:S02]  /*18060*/  ISETP.LT.OR P5, PT, R186, 0x2, P5 ;  /* 0x00000002ba00780c */ /* 0x000fc40002fa1670 */
[----:B------:R-:W-:Y:S02]  /*18070*/  FSEL R152, R152, -INF , !P6 ;  /* 0xff80000098987808 */ /* 0x000fe40007000000 */
[----:B------:R-:W-:Y:S02]  /*18080*/  FSEL R153, R153, -INF , !P5 ;  /* 0xff80000099997808 */ /* 0x000fe40006800000 */
[C---:B------:R-:W-:Y:S02]  /*18090*/  ISETP.GT.AND P6, PT, R185.reuse, 0x8, P4 ;  /* 0x00000008b900780c */ /* 0x040fe400027c4270 */
[----:B------:R-:W-:Y:S02]  /*180a0*/  ISETP.GT.AND P5, PT, R185, 0x9, P4 ;  /* 0x00000009b900780c */ /* 0x000fe400027a4270 */
[C---:B------:R-:W-:Y:S02]  /*180b0*/  ISETP.LT.OR P6, PT, R186.reuse, 0x9, P6 ;  /* 0x00000009ba00780c */ /* 0x040fe400037c1670 */
[----:B------:R-:W-:-:S02]  /*180c0*/  ISETP.LT.OR P5, PT, R186, 0xa, P5 ;  /* 0x0000000aba00780c */ /* 0x000fc40002fa1670 */
[----:B------:R-:W-:Y:S01]  /*180d0*/  FSEL R156, R156, -INF , !P6 ;  /* 0xff8000009c9c7808 */ /* 0x000fe20007000000 */
[--C-:B0-----:R-:W-:Y:S01]  /*180e0*/  IMAD.IADD R187, R187, 0x1, R184.reuse ;  /* 0x00000001bbbb7824 */ /* 0x101fe200078e02b8 */
[----:B------:R-:W-:Y:S01]  /*180f0*/  FSEL R157, R157, -INF , !P5 ;  /* 0xff8000009d9d7808 */ /* 0x000fe20006800000 */
[----:B------:R-:W-:Y:S01]  /*18100*/  IMAD.IADD R188, R188, 0x1, R184 ;  /* 0x00000001bcbc7824 */ /* 0x000fe200078e02b8 */
[C---:B------:R-:W-:Y:S02]  /*18110*/  ISETP.GT.AND P6, PT, R185.reuse, 0x10, P4 ;  /* 0x00000010b900780c */ /* 0x040fe400027c4270 */
        /* <DEDUP_REMOVED lines=34> */
[----:B------:R-:W-:Y:S01]  /*18340*/  FSEL R181, R181, -INF , !P5 ;  /* 0xff800000b5b57808 */ /* 0x000fe20006800000 */
[----:B------:R-:W-:Y:S08]  /*18350*/  @!P3 BRA `(.L_x_1755) ;  /* 0x000000000060b947 */ /* 0x000ff00003800000 */
        /* <DEDUP_REMOVED lines=13> */
.L_x_1757:
[----:B------:R-:W-:Y:S02]  /*18430*/  ULDC UR4, c[0x0][0x9e4] ;  /* 0x0002790000047ab9 */ /* 0x000fe40000000800 */
[----:B------:R-:W-:-:S05]  /*18440*/  IMAD.U32 R165, RZ, RZ, UR4 ;  /* 0x00000004ffa57e24 */ /* 0x000fca000f8e00ff */
[----:B------:R-:W-:-:S13]  /*18450*/  ISETP.NE.AND P5, PT, R165, 0x1, PT ;  /* 0x00000001a500780c */ /* 0x000fda0003fa5270 */
[----:B------:R-:W0:Y:S02]  /*18460*/  @P5 LDC.64 R2, c[0x0][0x9e8] ;  /* 0x00027a00ff025b82 */ /* 0x000e240000000a00 */
[----:B0-----:R-:W-:-:S05]  /*18470*/  @P5 IMAD.HI.U32 R2, R184, R2, RZ ;  /* 0x00000002b8025227 */ /* 0x001fca00078e00ff */
[----:B------:R-:W-:-:S07]  /*18480*/  @P5 SHF.R.U32.HI R184, RZ, R3, R2 ;  /* 0x00000003ffb85219 */ /* 0x000fce0000011602 */
.L_x_1758:
[----:B------:R-:W-:Y:S05]  /*18490*/  BSYNC B2 ;  /* 0x0000000000027941 */ /* 0x000fea0003800000 */
.L_x_1756:
[----:B------:R-:W-:-:S04]  /*184a0*/  IMAD R22, R184, R165, -R22 ;  /* 0x000000a5b8167224 */ /* 0x000fc800078e0a16 */
[----:B------:R-:W-:-:S05]  /*184b0*/  IMAD.IADD R22, R22, 0x1, -R229 ;  /* 0x0000000116167824 */ /* 0x000fca00078e0ae5 */
[----:B------:R-:W-:Y:S02]  /*184c0*/  VIMNMX R188, R188, R22, !PT ;  /* 0x00000016bcbc7248 */ /* 0x000fe40007fe0100 */
[----:B------:R-:W-:-:S07]  /*184d0*/  VIADDMNMX R187, R22, R165, R187, PT ;  /* 0x000000a516bb7246 */ /* 0x000fce00038001bb */
.L_x_1755:
[----:B------:R-:W-:Y:S01]  /*184e0*/  @!P1 VIADD R0, R0, 0x30860 ;  /* 0x0003086000009836 */ /* 0x000fe20000000000 */
[----:B------:R-:W2:Y:S01]  /*184f0*/  LDL R205, [R1+0x1c] ;  /* 0x00001c0001cd7983 */ /* 0x000ea20000100800 */
[----:B------:R-:W-:Y:S01]  /*18500*/  ISETP.GT.AND P5, PT, R188, 0x1, P4 ;  /* 0x00000001bc00780c */ /* 0x000fe200027a4270 */
[----:B------:R-:W-:Y:S02]  /*18510*/  ULDC UR4, c[0x0][0x988] ;  /* 0x0002620000047ab9 */ /* 0x000fe40000000800 */
[----:B------:R-:W-:Y:S02]  /*18520*/  @!P1 PRMT R0, RZ, 0x654, R0 ;  /* 0x00000654ff009816 */ /* 0x000fe40000000000 */
[----:B------:R-:W-:Y:S02]  /*18530*/  ISETP.LT.OR P5, PT, R187, 0x2, P5 ;  /* 0x00000002bb00780c */ /* 0x000fe40002fa1670 */
[----:B------:R0:W-:Y:S02]  /*18540*/  @!P1 SYNCS.ARRIVE.TRANS64.RED.A1T0 RZ, [R0+URZ], RZ ;  /* 0x000000ff00ff99a7 */ /* 0x0001e4000810043f */
[----:B------:R-:W-:-:S02]  /*18550*/  FSEL R155, R155, -INF , !P5 ;  /* 0xff8000009b9b7808 */ /* 0x000fc40006800000 */
[----:B------:R-:W-:Y:S02]  /*18560*/  ISETP.GT.AND P5, PT, R188, 0x9, P4 ;  /* 0x00000009bc00780c */ /* 0x000fe400027a4270 */
[----:B0-----:R-:W-:Y:S02]  /*18570*/  FMNMX.FTZ R0, R152, R5, !PT ;  /* 0x0000000598007209 */ /* 0x001fe40007810000 */
[----:B------:R-:W-:Y:S02]  /*18580*/  ISETP.LT.OR P5, PT, R187, 0xa, P5 ;  /* 0x0000000abb00780c */ /* 0x000fe40002fa1670 */
[----:B------:R-:W-:Y:S02]  /*18590*/  FMNMX.FTZ R0, R153, R0, !PT ;  /* 0x0000000099007209 */ /* 0x000fe40007810000 */
[----:B------:R-:W-:Y:S02]  /*185a0*/  FSEL R159, R159, -INF , !P5 ;  /* 0xff8000009f9f7808 */ /* 0x000fe40006800000 */
[----:B------:R-:W-:-:S02]  /*185b0*/  FMNMX.FTZ R0, R156, R0, !PT ;  /* 0x000000009c007209 */ /* 0x000fc40007810000 */
[----:B------:R-:W-:Y:S02]  /*185c0*/  ISETP.GT.AND P5, PT, R188, 0x11, P4 ;  /* 0x00000011bc00780c */ /* 0x000fe400027a4270 */
[----:B------:R-:W-:Y:S02]  /*185d0*/  FMNMX.FTZ R0, R157, R0, !PT ;  /* 0x000000009d007209 */ /* 0x000fe40007810000 */
        /* <DEDUP_REMOVED lines=22> */
[----:B------:R-:W-:Y:S02]  /*18740*/  ISETP.GT.AND P5, PT, R188, RZ, P4 ;  /* 0x000000ffbc00720c */ /* 0x000fe400027a4270 */
[----:B------:R-:W-:Y:S02]  /*18750*/  FMNMX.FTZ R0, R181, R0, !PT ;  /* 0x00000000b5007209 */ /* 0x000fe40007810000 */
[----:B------:R-:W-:-:S03]  /*18760*/  ISETP.LT.OR P5, PT, R187, 0x1, P5 ;  /* 0x00000001bb00780c */ /* 0x000fc60002fa1670 */
[----:B------:R-:W0:Y:S01]  /*18770*/  SHFL.BFLY PT, R2, R0, 0x2, 0x1f ;  /* 0x0c401f0000027f89 */ /* 0x000e2200000e0000 */
[----:B------:R-:W-:Y:S02]  /*18780*/  FSEL R154, R154, -INF , !P5 ;  /* 0xff8000009a9a7808 */ /* 0x000fe40006800000 */
[----:B------:R-:W-:-:S04]  /*18790*/  ISETP.GT.AND P5, PT, R188, 0x38, P4 ;  /* 0x00000038bc00780c */ /* 0x000fc800027a4270 */
[----:B------:R-:W-:-:S04]  /*187a0*/  ISETP.LT.OR P5, PT, R187, 0x39, P5 ;  /* 0x00000039bb00780c */ /* 0x000fc80002fa1670 */
[----:B------:R-:W-:Y:S02]  /*187b0*/  FSEL R182, R182, -INF , !P5 ;  /* 0xff800000b6b67808 */ /* 0x000fe40006800000 */
[----:B0-----:R-:W-:-:S05]  /*187c0*/  FMNMX.FTZ R2, R0, R2, !PT ;  /* 0x0000000200027209 */ /* 0x001fca0007810000 */
[----:B------:R-:W0:Y:S02]  /*187d0*/  SHFL.BFLY PT, R165, R2, 0x1, 0x1f ;  /* 0x0c201f0002a57f89 */ /* 0x000e2400000e0000 */
[----:B0-----:R-:W-:Y:S01]  /*187e0*/  FMNMX.FTZ R165, R2, R165, !PT ;  /* 0x000000a502a57209 */ /* 0x001fe20007810000 */
[----:B------:R-:W-:-:S03]  /*187f0*/  IMAD.U32 R2, RZ, RZ, UR4 ;  /* 0x00000004ff027e24 */ /* 0x000fc6000f8e00ff */
[C---:B------:R-:W-:Y:S01]  /*18800*/  FSETP.NEU.FTZ.AND P6, PT, R165.reuse, -INF , PT ;  /* 0xff800000a500780b */ /* 0x040fe20003fdd000 */
[----:B------:R-:W-:-:S03]  /*18810*/  FMUL.FTZ R0, R165, R2 ;  /* 0x00000002a5007220 */ /* 0x000fc60000410000 */
[----:B------:R-:W-:Y:S02]  /*18820*/  FSEL R3, R165, RZ, P6 ;  /* 0x000000ffa5037208 */ /* 0x000fe40003000000 */
[----:B------:R-:W-:Y:S02]  /*18830*/  FSEL R0, R0, RZ, P6 ;  /* 0x000000ff00007208 */ /* 0x000fe40003000000 */
[----:B------:R-:W-:Y:S01]  /*18840*/  ISETP.GT.AND P6, PT, R188, 0x8, P4 ;  /* 0x00000008bc00780c */ /* 0x000fe200027c4270 */
[----:B------:R-:W-:Y:S01]  /*18850*/  FADD.FTZ R3, -R3, R5 ;  /* 0x0000000503037221 */ /* 0x000fe20000010100 */
[----:B------:R-:W-:Y:S01]  /*18860*/  FMNMX.FTZ R5, R154, R4, !PT ;  /* 0x000000049a057209 */ /* 0x000fe20007810000 */
[-CC-:B------:R-:W-:Y:S01]  /*18870*/  FFMA.FTZ R152, R152, R2.reuse, -R0.reuse ;  /* 0x0000000298987223 */ /* 0x180fe20000010800 */
[----:B------:R-:W-:Y:S01]  /*18880*/  ISETP.LT.OR P6, PT, R187, 0x9, P6 ;  /* 0x00000009bb00780c */ /* 0x000fe200037c1670 */
[-C--:B------:R-:W-:Y:S01]  /*18890*/  FMUL.FTZ R3, R3, R2.reuse ;  /* 0x0000000203037220 */ /* 0x080fe20000410000 */
[----:B------:R-:W-:Y:S01]  /*188a0*/  FMNMX.FTZ R5, R155, R5, !PT ;  /* 0x000000059b057209 */ /* 0x000fe20007810000 */
[-CC-:B------:R-:W-:Y:S01]  /*188b0*/  FFMA.FTZ R153, R153, R2.reuse, -R0.reuse ;  /* 0x0000000299997223 */ /* 0x180fe20000010800 */
[----:B------:R-:W-:Y:S01]  /*188c0*/  FSEL R158, R158, -INF , !P6 ;  /* 0xff8000009e9e7808 */ /* 0x000fe20007000000 */
[-CC-:B------:R-:W-:Y:S01]  /*188d0*/  FFMA.FTZ R156, R156, R2.reuse, -R0.reuse ;  /* 0x000000029c9c7223 */ /* 0x180fe20000010800 */
[----:B------:R-:W-:Y:S01]  /*188e0*/  ISETP.GT.AND P6, PT, R188, 0x10, P4 ;  /* 0x00000010bc00780c */ /* 0x000fe200027c4270 */
[-CC-:B------:R-:W-:Y:S01]  /*188f0*/  FFMA.FTZ R157, R157, R2.reuse, -R0.reuse ;  /* 0x000000029d9d7223 */ /* 0x180fe20000010800 */
[----:B------:R-:W-:Y:S01]  /*18900*/  FMNMX.FTZ R5, R158, R5, !PT ;  /* 0x000000059e057209 */ /* 0x000fe20007810000 */
[-CC-:B------:R-:W-:Y:S01]  /*18910*/  FFMA.FTZ R160, R160, R2.reuse, -R0.reuse ;  /* 0x00000002a0a07223 */ /* 0x180fe20000010800 */
[----:B------:R-:W-:Y:S01]  /*18920*/  ISETP.LT.OR P6, PT, R187, 0x11, P6 ;  /* 0x00000011bb00780c */ /* 0x000fe200037c1670 */
[-CC-:B------:R-:W-:Y:S01]  /*18930*/  FFMA.FTZ R161, R161, R2.reuse, -R0.reuse ;  /* 0x00000002a1a17223 */ /* 0x180fe20000010800 */
        /* <DEDUP_REMOVED lines=19> */
[----:B------:R-:W-:Y:S01]  /*18a70*/  MUFU.EX2 R196, R152 ;  /* 0x0000009800c47308 */ /* 0x000fe20000000800 */
[----:B------:R-:W-:Y:S01]  /*18a80*/  FMNMX.FTZ R5, R167, R5, !PT ;  /* 0x00000005a7057209 */ /* 0x000fe20007810000 */
[----:B------:R-:W-:Y:S01]  /*18a90*/  FFMA.FTZ R0, R181, R2, -R0 ;  /* 0x00000002b5007223 */ /* 0x000fe20000010800 */
[----:B------:R-:W-:-:S02]  /*18aa0*/  FSEL R170, R170, -INF , !P6 ;  /* 0xff800000aaaa7808 */ /* 0x000fc40007000000 */
[----:B------:R-:W-:Y:S02]  /*18ab0*/  ISETP.GT.AND P6, PT, R188, 0x28, P4 ;  /* 0x00000028bc00780c */ /* 0x000fe400027c4270 */
[----:B------:R-:W-:Y:S01]  /*18ac0*/  FMNMX.FTZ R5, R170, R5, !PT ;  /* 0x00000005aa057209 */ /* 0x000fe20007810000 */
[----:B------:R-:W-:Y:S01]  /*18ad0*/  MUFU.EX2 R3, R3 ;  /* 0x0000000300037308 */ /* 0x000fe20000000800 */
[----:B------:R-:W-:Y:S02]  /*18ae0*/  ISETP.LT.OR P6, PT, R187, 0x29, P6 ;  /* 0x00000029bb00780c */ /* 0x000fe400037c1670 */
[----:B------:R-:W-:Y:S02]  /*18af0*/  FMNMX.FTZ R5, R171, R5, !PT ;  /* 0x00000005ab057209 */ /* 0x000fe40007810000 */
[----:B------:R-:W-:Y:S02]  /*18b00*/  FSEL R174, R174, -INF , !P6 ;  /* 0xff800000aeae7808 */ /* 0x000fe40007000000 */
[----:B------:R-:W-:Y:S01]  /*18b10*/  ISETP.GT.AND P6, PT, R188, 0x30, P4 ;  /* 0x00000030bc00780c */ /* 0x000fe200027c4270 */
[----:B------:R-:W-:Y:S01]  /*18b20*/  MUFU.EX2 R153, R153 ;  /* 0x0000009900997308 */ /* 0x000fe20000000800 */
[----:B------:R-:W-:-:S02]  /*18b30*/  FMNMX.FTZ R5, R174, R5, !PT ;  /* 0x00000005ae057209 */ /* 0x000fc40007810000 */
[----:B------:R-:W-:Y:S02]  /*18b40*/  ISETP.LT.OR P6, PT, R187, 0x31, P6 ;  /* 0x00000031bb00780c */ /* 0x000fe400037c1670 */
[----:B------:R-:W-:Y:S02]  /*18b50*/  FMNMX.FTZ R5, R175, R5, !PT ;  /* 0x00000005af057209 */ /* 0x000fe40007810000 */
[----:B------:R-:W-:Y:S01]  /*18b60*/  FSEL R178, R178, -INF , !P6 ;  /* 0xff800000b2b27808 */ /* 0x000fe20007000000 */
[----:B------:R-:W-:Y:S01]  /*18b70*/  MUFU.EX2 R186, R0 ;  /* 0x0000000000ba7308 */ /* 0x000fe20000000800 */
[C---:B------:R-:W-:Y:S02]  /*18b80*/  ISETP.GT.AND P6, PT, R188.reuse, 0x31, P4 ;  /* 0x00000031bc00780c */ /* 0x040fe400027c4270 */
[----:B------:R-:W-:Y:S02]  /*18b90*/  ISETP.GT.AND P4, PT, R188, 0x39, P4 ;  /* 0x00000039bc00780c */ /* 0x000fe40002784270 */
[----:B------:R-:W-:-:S02]  /*18ba0*/  ISETP.LT.OR P6, PT, R187, 0x32, P6 ;  /* 0x00000032bb00780c */ /* 0x000fc400037c1670 */
[----:B------:R-:W-:Y:S01]  /*18bb0*/  FMNMX.FTZ R5, R178, R5, !PT ;  /* 0x00000005b2057209 */ /* 0x000fe20007810000 */
[----:B------:R-:W-:Y:S01]  /*18bc0*/  MUFU.EX2 R156, R156 ;  /* 0x0000009c009c7308 */ /* 0x000fe20000000800 */
[----:B------:R-:W-:Y:S02]  /*18bd0*/  FSEL R179, R179, -INF , !P6 ;  /* 0xff800000b3b37808 */ /* 0x000fe40007000000 */
[----:B------:R-:W-:Y:S02]  /*18be0*/  ISETP.LT.OR P4, PT, R187, 0x3a, P4 ;  /* 0x0000003abb00780c */ /* 0x000fe40002781670 */
[----:B------:R-:W-:Y:S02]  /*18bf0*/  FMNMX.FTZ R5, R179, R5, !PT ;  /* 0x00000005b3057209 */ /* 0x000fe40007810000 */
[----:B------:R-:W-:Y:S01]  /*18c00*/  FSEL R183, R183, -INF , !P4 ;  /* 0xff800000b7b77808 */ /* 0x000fe20006000000 */
[----:B------:R-:W0:Y:S01]  /*18c10*/  MUFU.EX2 R157, R157 ;  /* 0x0000009d009d7308 */ /* 0x000e220000000800 */
[----:B------:R-:W-:-:S04]  /*18c20*/  FMNMX.FTZ R5, R182, R5, !PT ;  /* 0x00000005b6057209 */ /* 0x000fc80007810000 */
[----:B------:R-:W-:-:S03]  /*18c30*/  FMNMX.FTZ R22, R183, R5, !PT ;  /* 0x00000005b7167209 */ /* 0x000fc60007810000 */
[----:B------:R-:W-:Y:S02]  /*18c40*/  MUFU.EX2 R160, R160 ;  /* 0x000000a000a07308 */ /* 0x000fe40000000800 */
[----:B------:R-:W1:Y:S06]  /*18c50*/  SHFL.BFLY PT, R5, R22, 0x2, 0x1f ;  /* 0x0c401f0016057f89 */ /* 0x000e6c00000e0000 */
[----:B------:R-:W3:Y:S01]  /*18c60*/  MUFU.EX2 R161, R161 ;  /* 0x000000a100a17308 */ /* 0x000ee20000000800 */
[----:B0-----:R-:W-:-:S07]  /*18c70*/  F2FP.BF16.F32.PACK_AB R198, R157, R156 ;  /* 0x0000009c9dc6723e */ /* 0x001fce00000010ff */
[----:B------:R-:W-:Y:S08]  /*18c80*/  MUFU.EX2 R164, R164 ;  /* 0x000000a400a47308 */ /* 0x000ff00000000800 */
[----:B------:R-:W0:Y:S01]  /*18c90*/  MUFU.EX2 R189, R189 ;  /* 0x000000bd00bd7308 */ /* 0x000e220000000800 */
[----:B---3--:R-:W-:Y:S02]  /*18ca0*/  F2FP.BF16.F32.PACK_AB R192, R161, R160 ;  /* 0x000000a0a1c0723e */ /* 0x008fe400000010ff */
[----:B-1----:R-:W-:-:S05]  /*18cb0*/  FMNMX.FTZ R22, R22, R5, !PT ;  /* 0x0000000516167209 */ /* 0x002fca0007810000 */
[----:B------:R-:W1:Y:S01]  /*18cc0*/  SHFL.BFLY PT, R5, R22, 0x1, 0x1f ;  /* 0x0c201f0016057f89 */ /* 0x000e6200000e0000 */
[----:B------:R-:W-:Y:S08]  /*18cd0*/  MUFU.EX2 R168, R168 ;  /* 0x000000a800a87308 */ /* 0x000ff00000000800 */
[----:B------:R-:W3:Y:S01]  /*18ce0*/  MUFU.EX2 R169, R169 ;  /* 0x000000a900a97308 */ /* 0x000ee20000000800 */
[----:B0-----:R-:W-:-:S07]  /*18cf0*/  F2FP.BF16.F32.PACK_AB R194, R189, R164 ;  /* 0x000000a4bdc2723e */ /* 0x001fce00000010ff */
[----:B------:R-:W-:Y:S01]  /*18d00*/  MUFU.EX2 R172, R172 ;  /* 0x000000ac00ac7308 */ /* 0x000fe20000000800 */
[----:B-1----:R-:W-:-:S07]  /*18d10*/  FMNMX.FTZ R152, R22, R5, !PT ;  /* 0x0000000516987209 */ /* 0x002fce0007810000 */
[----:B------:R-:W0:Y:S01]  /*18d20*/  MUFU.EX2 R173, R173 ;  /* 0x000000ad00ad7308 */ /* 0x000e220000000800 */
[----:B---3--:R-:W-:Y:S01]  /*18d30*/  F2FP.BF16.F32.PACK_AB R188, R169, R168 ;  /* 0x000000a8a9bc723e */ /* 0x008fe200000010ff */
[----:B------:R-:W-:Y:S01]  /*18d40*/  IMAD.MOV.U32 R22, RZ, RZ, R231 ;  /* 0x000000ffff167224 */ /* 0x000fe200078e00e7 */
[C---:B------:R-:W-:Y:S01]  /*18d50*/  FSETP.NEU.FTZ.AND P4, PT, R152.reuse, -INF , PT ;  /* 0xff8000009800780b */ /* 0x040fe20003f9d000 */
[----:B------:R-:W-:-:S03]  /*18d60*/  FMUL.FTZ R0, R152, R2 ;  /* 0x0000000298007220 */ /* 0x000fc60000410000 */
[----:B------:R-:W-:Y:S01]  /*18d70*/  FSEL R5, R152, RZ, P4 ;  /* 0x000000ff98057208 */ /* 0x000fe20002000000 */
[----:B------:R-:W-:Y:S01]  /*18d80*/  MUFU.EX2 R176, R176 ;  /* 0x000000b000b07308 */ /* 0x000fe20000000800 */
[----:B------:R-:W-:-:S03]  /*18d90*/  FSEL R0, R0, RZ, P4 ;  /* 0x000000ff00007208 */ /* 0x000fc60002000000 */
[----:B------:R-:W-:Y:S02]  /*18da0*/  FADD.FTZ R5, -R5, R4 ;  /* 0x0000000405057221 */ /* 0x000fe40000010100 */
        /* <DEDUP_REMOVED lines=16> */
[----:B------:R-:W-:Y:S01]  /*18eb0*/  FFMA.FTZ R0, R3, R228, R196 ;  /* 0x000000e403007223 */ /* 0x000fe200000100c4 */
[----:B------:R-:W-:Y:S01]  /*18ec0*/  FMUL.FTZ R5, R5, R2 ;  /* 0x0000000205057220 */ /* 0x000fe20000410000 */
[----:B------:R-:W-:Y:S01]  /*18ed0*/  MUFU.EX2 R154, R154 ;  /* 0x0000009a009a7308 */ /* 0x000fe20000000800 */
[C---:B--2---:R-:W-:Y:S01]  /*18ee0*/  ISETP.GT.AND P4, PT, R204.reuse, R205, PT ;  /* 0x000000cdcc00720c */ /* 0x044fe20003f84270 */
[C---:B------:R-:W-:Y:S01]  /*18ef0*/  FADD.FTZ R0, R153.reuse, R0 ;  /* 0x0000000099007221 */ /* 0x040fe20000010000 */
[----:B------:R-:W-:Y:S01]  /*18f00*/  F2FP.BF16.F32.PACK_AB R196, R153, R196 ;  /* 0x000000c499c4723e */ /* 0x000fe200000010ff */
[----:B------:R-:W-:Y:S01]  /*18f10*/  VIADD R204, R204, 0xffffffff ;  /* 0xffffffffcccc7836 */ /* 0x000fe20000000000 */
[----:B0-----:R-:W-:Y:S01]  /*18f20*/  F2FP.BF16.F32.PACK_AB R190, R173, R172 ;  /* 0x000000acadbe723e */ /* 0x001fe200000010ff */
[----:B------:R-:W-:Y:S01]  /*18f30*/  FADD.FTZ R0, R156, R0 ;  /* 0x000000009c007221 */ /* 0x000fe20000010000 */
[----:B------:R-:W-:Y:S01]  /*18f40*/  IMAD.MOV.U32 R205, RZ, RZ, R230 ;  /* 0x000000ffffcd7224 */ /* 0x000fe200078e00e6 */
[----:B------:R-:W0:Y:S02]  /*18f50*/  MUFU.EX2 R155, R155 ;  /* 0x0000009b009b7308 */ /* 0x000e240000000800 */
[----:B------:R-:W-:-:S04]  /*18f60*/  FADD.FTZ R0, R157, R0 ;  /* 0x000000009d007221 */ /* 0x000fc80000010000 */
[----:B------:R-:W-:Y:S02]  /*18f70*/  FADD.FTZ R0, R160, R0 ;  /* 0x00000000a0007221 */ /* 0x000fe40000010000 */
[----:B------:R-:W-:Y:S02]  /*18f80*/  MUFU.EX2 R158, R158 ;  /* 0x0000009e009e7308 */ /* 0x000fe40000000800 */
[----:B------:R-:W-:-:S04]  /*18f90*/  FADD.FTZ R0, R161, R0 ;  /* 0x00000000a1007221 */ /* 0x000fc80000010000 */
[----:B------:R-:W-:Y:S02]  /*18fa0*/  FADD.FTZ R4, R164, R0 ;  /* 0x00000000a4047221 */ /* 0x000fe40000010000 */
[----:B------:R1:W2:Y:S01]  /*18fb0*/  MUFU.EX2 R0, R5 ;  /* 0x0000000500007308 */ /* 0x0002a20000000800 */
[----:B0-----:R-:W-:Y:S01]  /*18fc0*/  F2FP.BF16.F32.PACK_AB R197, R155, R154 ;  /* 0x0000009a9bc5723e */ /* 0x001fe200000010ff */
[----:B------:R-:W-:-:S04]  /*18fd0*/  FADD.FTZ R4, R189, R4 ;  /* 0x00000004bd047221 */ /* 0x000fc80000010000 */
[----:B------:R-:W-:Y:S02]  /*18fe0*/  FADD.FTZ R4, R168, R4 ;  /* 0x00000004a8047221 */ /* 0x000fe40000010000 */
[----:B------:R-:W0:Y:S01]  /*18ff0*/  MUFU.EX2 R159, R159 ;  /* 0x0000009f009f7308 */ /* 0x000e220000000800 */
[----:B-1----:R-:W-:Y:S02]  /*19000*/  IMAD.MOV.U32 R5, RZ, RZ, R165 ;  /* 0x000000ffff057224 */ /* 0x002fe400078e00a5 */
[----:B------:R-:W-:-:S04]  /*19010*/  FADD.FTZ R4, R169, R4 ;  /* 0x00000004a9047221 */ /* 0x000fc80000010000 */
[----:B------:R-:W-:Y:S01]  /*19020*/  FADD.FTZ R4, R172, R4 ;  /* 0x00000004ac047221 */ /* 0x000fe20000010000 */
[----:B------:R-:W1:Y:S01]  /*19030*/  MUFU.EX2 R162, R162 ;  /* 0x000000a200a27308 */ /* 0x000e620000000800 */
[----:B--2---:R-:W-:Y:S02]  /*19040*/  FFMA.FTZ R227, R0, R227, R154 ;  /* 0x000000e300e37223 */ /* 0x004fe4000001009a */
[----:B------:R-:W-:Y:S02]  /*19050*/  FADD.FTZ R4, R173, R4 ;  /* 0x00000004ad047221 */ /* 0x000fe40000010000 */
[----:B------:R-:W-:Y:S02]  /*19060*/  FADD.FTZ R227, R155, R227 ;  /* 0x000000e39be37221 */ /* 0x000fe40000010000 */
[----:B------:R-:W-:Y:S01]  /*19070*/  FADD.FTZ R4, R176, R4 ;  /* 0x00000004b0047221 */ /* 0x000fe20000010000 */
[----:B------:R-:W2:Y:S01]  /*19080*/  MUFU.EX2 R163, R163 ;  /* 0x000000a300a37308 */ /* 0x000ea20000000800 */
[----:B------:R-:W-:Y:S01]  /*19090*/  FADD.FTZ R227, R158, R227 ;  /* 0x000000e39ee37221 */ /* 0x000fe20000010000 */
[----:B0-----:R-:W-:-:S03]  /*190a0*/  F2FP.BF16.F32.PACK_AB R199, R159, R158 ;  /* 0x0000009e9fc7723e */ /* 0x001fc600000010ff */
        /* <DEDUP_REMOVED lines=30> */
[----:B0-----:R-:W-:-:S04]  /*19290*/  FADD.FTZ R4, R180, R4 ;  /* 0x00000004b4047221 */ /* 0x001fc80000010000 */
[C---:B------:R-:W-:Y:S01]  /*192a0*/  FADD.FTZ R228, R186.reuse, R4 ;  /* 0x00000004bae47221 */ /* 0x040fe20000010000 */
[----:B------:R-:W-:Y:S01]  /*192b0*/  F2FP.BF16.F32.PACK_AB R186, R186, R180 ;  /* 0x000000b4baba723e */ /* 0x000fe200000010ff */
[----:B------:R-:W-:Y:S02]  /*192c0*/  IMAD.MOV.U32 R4, RZ, RZ, R152 ;  /* 0x000000ffff047224 */ /* 0x000fe400078e0098 */
[----:B-1----:R-:W-:-:S04]  /*192d0*/  FADD.FTZ R227, R182, R227 ;  /* 0x000000e3b6e37221 */ /* 0x002fc80000010000 */
[C---:B--2---:R-:W-:Y:S01]  /*192e0*/  FADD.FTZ R227, R183.reuse, R227 ;  /* 0x000000e3b7e37221 */ /* 0x044fe20000010000 */
[----:B------:R-:W-:Y:S01]  /*192f0*/  F2FP.BF16.F32.PACK_AB R187, R183, R182 ;  /* 0x000000b6b7bb723e */ /* 0x000fe200000010ff */
[----:B------:R-:W-:Y:S06]  /*19300*/  @P4 BRA `(.L_x_1759) ;  /* 0xffffffd4004c4947 */ /* 0x000fec000383ffff */
[----:B------:R-:W-:Y:S05]  /*19310*/  BSYNC B1 ;  /* 0x0000000000017941 */ /* 0x000fea0003800000 */
.L_x_1740:
[----:B------:R-:W-:Y:S02]  /*19320*/  IMAD.MOV.U32 R4, RZ, RZ, R152 ;  /* 0x000000ffff047224 */ /* 0x000fe400078e0098 */
[----:B------:R-:W-:Y:S02]  /*19330*/  IMAD.MOV.U32 R5, RZ, RZ, R165 ;  /* 0x000000ffff057224 */ /* 0x000fe400078e00a5 */
[----:B------:R-:W-:Y:S02]  /*19340*/  IMAD.MOV.U32 R22, RZ, RZ, R231 ;  /* 0x000000ffff167224 */ /* 0x000fe400078e00e7 */
[----:B------:R-:W-:-:S07]  /*19350*/  IMAD.MOV.U32 R205, RZ, RZ, R230 ;  /* 0x000000ffffcd7224 */ /* 0x000fce00078e00e6 */
.L_x_1739:
[----:B------:R-:W-:Y:S05]  /*19360*/  BSYNC B0 ;  /* 0x0000000000007941 */ /* 0x000fea0003800000 */
.L_x_1738:
[----:B------:R-:W2:Y:S01]  /*19370*/  LDL R153, [R1+0x14] ;  /* 0x0000140001997983 */ /* 0x000ea20000100800 */
[----:B------:R-:W0:Y:S08]  /*19380*/  LDC R152, c[0x0][0x448] ;  /* 0x00011200ff987b82 */ /* 0x000e300000000800 */
[----:B------:R-:W1:Y:S01]  /*19390*/  LDC R155, c[0x0][0x9e4] ;  /* 0x00027900ff9b7b82 */ /* 0x000e620000000800 */
[----:B0-----:R-:W-:-:S02]  /*193a0*/  ISETP.NE.AND P5, PT, R152, 0x1, PT ;  /* 0x000000019800780c */ /* 0x001fc40003fa5270 */
[----:B-1----:R-:W-:-:S11]  /*193b0*/  ISETP.GE.AND P6, PT, R155, 0x1, PT ;  /* 0x000000019b00780c */ /* 0x002fd60003fc6270 */
[----:B------:R-:W0:Y:S08]  /*193c0*/  @P5 LDC R154, c[0x0][0x44c] ;  /* 0x00011300ff9a5b82 */ /* 0x000e300000000800 */
[----:B------:R-:W1:Y:S01]  /*193d0*/  @P5 LDC R152, c[0x0][0x450] ;  /* 0x00011400ff985b82 */ /* 0x000e620000000800 */
[----:B--2---:R-:W-:-:S04]  /*193e0*/  VIADD R153, R153, 0x7f ;  /* 0x0000007f99997836 */ /* 0x004fc80000000000 */
[----:B0-----:R-:W-:-:S05]  /*193f0*/  @P5 IMAD.HI.U32 R154, R153, R154, RZ ;  /* 0x0000009a999a5227 */ /* 0x001fca00078e00ff */
[----:B-1----:R-:W-:Y:S02]  /*19400*/  @P5 SHF.R.U32.HI R153, RZ, R152, R154 ;  /* 0x00000098ff995219 */ /* 0x002fe4000001169a */
[----:B------:R-:W-:-:S05]  /*19410*/  IADD3 R152, R221, 0x1, -R220 ;  /* 0x00000001dd987810 */ /* 0x000fca0007ffe8dc */
[----:B------:R-:W-:-:S04]  /*19420*/  IMAD.IADD R153, R152, 0x1, R153 ;  /* 0x0000000198997824 */ /* 0x000fc800078e0299 */
[----:B------:R-:W-:Y:S01]  /*19430*/  IMAD.IADD R232, R153, 0x1, -R232 ;  /* 0x0000000199e87824 */ /* 0x000fe200078e0ae8 */
[----:B------:R-:W-:Y:S06]  /*19440*/  @!P6 BRA `(.L_x_1760) ;  /* 0x000000000048e947 */ /* 0x000fec0003800000 */
[----:B------:R-:W-:Y:S01]  /*19450*/  IMAD.MOV.U32 R154, RZ, RZ, R153 ;  /* 0x000000ffff9a7224 */ /* 0x000fe200078e0099 */
[----:B------:R-:W-:Y:S04]  /*19460*/  BSSY B0, `(.L_x_1761) ;  /* 0x000000e000007945 */ /* 0x000fe80003800000 */
        /* <DEDUP_REMOVED lines=9> */
.L_x_1762:
[----:B------:R-:W-:-:S13]  /*19500*/  ISETP.NE.AND P2, PT, R155, 0x1, PT ;  /* 0x000000019b00780c */ /* 0x000fda0003f45270 */
[----:B------:R-:W0:Y:S02]  /*19510*/  @P2 LDC.64 R152, c[0x0][0x9e8] ;  /* 0x00027a00ff982b82 */ /* 0x000e240000000a00 */
[----:B0-----:R-:W-:-:S05]  /*19520*/  @P2 IMAD.HI.U32 R152, R154, R152, RZ ;  /* 0x000000989a982227 */ /* 0x001fca00078e00ff */
[----:B------:R-:W-:-:S07]  /*19530*/  @P2 SHF.R.U32.HI R154, RZ, R153, R152 ;  /* 0x00000099ff9a2219 */ /* 0x000fce0000011698 */
.L_x_1763:
[----:B------:R-:W-:Y:S05]  /*19540*/  BSYNC B0 ;  /* 0x0000000000007941 */ /* 0x000fea0003800000 */
.L_x_1761:
[----:B------:R-:W-:-:S05]  /*19550*/  IMAD R154, R154, R155, RZ ;  /* 0x0000009b9a9a7224 */ /* 0x000fca00078e02ff */
[----:B------:R-:W-:-:S07]  /*19560*/  VIMNMX R232, R232, R154, !PT ;  /* 0x0000009ae8e87248 */ /* 0x000fce0007fe0100 */
.L_x_1760:
[----:B------:R-:W2:Y:S01]  /*19570*/  LDL R153, [R1+0x38] ;  /* 0x0000380001997983 */ /* 0x000ea20000100800 */
[----:B------:R-:W-:Y:S01]  /*19580*/  VIADD R232, R232, 0x3f ;  /* 0x0000003fe8e87836 */ /* 0x000fe20000000000 */
[----:B------:R-:W-:Y:S04]  /*19590*/  BSSY B0, `(.L_x_1764) ;  /* 0x000020d000007945 */ /* 0x000fe80003800000 */
[----:B------:R-:W-:-:S04]  /*195a0*/  SHF.R.S32.HI R152, RZ, 0x1f, R232 ;  /* 0x0000001fff987819 */ /* 0x000fc800000114e8 */
[----:B------:R-:W-:-:S04]  /*195b0*/  LEA.HI R152, R152, R232, RZ, 0x6 ;  /* 0x000000e898987211 */ /* 0x000fc800078f30ff */
[----:B------:R-:W-:-:S04]  /*195c0*/  SHF.R.S32.HI R152, RZ, 0x6, R152 ;  /* 0x00000006ff987819 */ /* 0x000fc80000011498 */
[----:B--2---:R-:W-:-:S04]  /*195d0*/  VIMNMX R153, R153, R152, !PT ;  /* 0x0000009899997248 */ /* 0x004fc80007fe0100 */
[----:B------:R-:W-:Y:S01]  /*195e0*/  ISETP.GE.AND P2, PT, R204, R153, PT ;  /* 0x00000099cc00720c */ /* 0x000fe20003f46270 */
[----:B------:R0:W-:-:S12]  /*195f0*/  STL [R1+0x1c], R153 ;  /* 0x00001c9901007387 */ /* 0x0001d80000100800 */
[----:B0-----:R-:W-:Y:S05]  /*19600*/  @!P2 BRA `(.L_x_1765) ;  /* 0x000000200014a947 */ /* 0x001fea0003800000 */
[----:B------:R-:W-:Y:S01]  /*19610*/  BSSY B1, `(.L_x_1766) ;  /* 0x0000203000017945 */ /* 0x000fe20003800000 */
[----:B------:R-:W-:Y:S02]  /*19620*/  IMAD.MOV.U32 R232, RZ, RZ, R204 ;  /* 0x000000ffffe87224 */ /* 0x000fe400078e00cc */
[----:B------:R-:W-:Y:S02]  /*19630*/  IMAD.MOV.U32 R231, RZ, RZ, R4 ;  /* 0x000000ffffe77224 */ /* 0x000fe400078e0004 */
[----:B------:R-:W-:Y:S02]  /*19640*/  IMAD.MOV.U32 R230, RZ, RZ, R5 ;  /* 0x000000ffffe67224 */ /* 0x000fe400078e0005 */
[----:B------:R-:W-:Y:S02]  /*19650*/  IMAD.MOV.U32 R204, RZ, RZ, R205 ;  /* 0x000000ffffcc7224 */ /* 0x000fe400078e00cd */
[----:B------:R-:W-:-:S07]  /*19660*/  IMAD.MOV.U32 R236, RZ, RZ, R22 ;  /* 0x000000ffffec7224 */ /* 0x000fce00078e0016 */
.L_x_1777:
[----:B------:R-:W-:-:S05]  /*19670*/  VIADD R22, R236, 0x1 ;  /* 0x00000001ec167836 */ /* 0x000fca0000000000 */
[----:B------:R-:W-:-:S04]  /*19680*/  ISETP.NE.AND P2, PT, R22, 0x2, PT ;  /* 0x000000021600780c */ /* 0x000fc80003f45270 */
[----:B------:R-:W-:Y:S02]  /*19690*/  SEL R205, RZ, 0x1, P2 ;  /* 0x00000001ffcd7807 */ /* 0x000fe40001000000 */
[----:B------:R-:W-:Y:S02]  /*196a0*/  SEL R22, R22, RZ, P2 ;  /* 0x000000ff16167207 */ /* 0x000fe40001000000 */
[----:B------:R-:W-:Y:S01]  /*196b0*/  LOP3.LUT R205, R204, R205, RZ, 0x3c, !PT ;  /* 0x000000cdcccd7212 */ /* 0x000fe200078e3cff */
[----:B------:R-:W-:Y:S06]  /*196c0*/  @!P0 BRA `(.L_x_1767) ;  /* 0x0000000000048947 */ /* 0x000fec0003800000 */
[----:B------:R-:W-:Y:S01]  /*196d0*/  BPT.TRAP 0x1 ;  /* 0x000000040000795c */ /* 0x000fe20000300000 */
.L_x_1767:
[----:B------:R-:W-:Y:S01]  /*196e0*/  IMAD R4, R22, 0x8, R16 ;  /* 0x0000000816047824 */ /* 0x000fe200078e0210 */
[----:B------:R-:W-:-:S04]  /*196f0*/  SHF.L.U32 R5, R205, 0x1f, RZ ;  /* 0x0000001fcd057819 */ /* 0x000fc800000006ff */
[----:B------:R0:W1:Y:S01]  /*19700*/  SYNCS.PHASECHK.TRANS64.TRYWAIT P2, [R4+URZ+0x30830], R5 ;  /* 0x03083005040075a7 */ /* 0x000062000804017f */
[----:B------:R-:W-:Y:S05]  /*19710*/  @!P0 BRA `(.L_x_1768) ;  /* 0x0000000000048947 */ /* 0x000fea0003800000 */
[----:B------:R-:W-:Y:S01]  /*19720*/  BPT.TRAP 0x1 ;  /* 0x000000040000795c */ /* 0x000fe20000300000 */
.L_x_1768:
        /* <DEDUP_REMOVED lines=8> */
.L_x_1770:
[----:B------:R-:W-:Y:S05]  /*197b0*/  BSYNC B2 ;  /* 0x0000000000027941 */ /* 0x000fea0003800000 */
.L_x_1769:
[----:B------:R-:W-:Y:S01]  /*197c0*/  R2UR UR4, R152 ;  /* 0x00000000980472ca */ /* 0x000fe200000e0000 */
[----:B------:R-:W-:Y:S01]  /*197d0*/  IMAD.MOV.U32 R152, RZ, RZ, R2 ;  /* 0x000000ffff987224 */ /* 0x000fe200078e0002 */
[----:B------:R-:W-:Y:S01]  /*197e0*/  R2UR UR12, R216 ;  /* 0x00000000d80c72ca */ /* 0x000fe200000e0000 */
[----:B01----:R-:W-:Y:S01]  /*197f0*/  IMAD.MOV.U32 R4, RZ, RZ, R158 ;  /* 0x000000ffff047224 */ /* 0x003fe200078e009e */
[----:B------:R-:W-:Y:S01]  /*19800*/  R2UR UR13, R217 ;  /* 0x00000000d90d72ca */ /* 0x000fe200000e0000 */
[----:B------:R-:W-:Y:S01]  /*19810*/  IMAD.MOV.U32 R5, RZ, RZ, 0x40000040 ;  /* 0x40000040ff057424 */ /* 0x000fe200078e00ff */
[----:B------:R-:W-:Y:S01]  /*19820*/  R2UR UR8, R152 ;  /* 0x00000000980872ca */ /* 0x000fe200000e0000 */
[----:B------:R-:W-:Y:S01]  /*19830*/  VIADD R152, R158, 0x200 ;  /* 0x000002009e987836 */ /* 0x000fe20000000000 */
[----:B------:R-:W-:Y:S01]  /*19840*/  R2UR UR6, R4 ;  /* 0x00000000040672ca */ /* 0x000fe200000e0000 */
[----:B------:R-:W-:Y:S01]  /*19850*/  VIADD R4, R158, 0x6 ;  /* 0x000000069e047836 */ /* 0x000fe20000000000 */
[----:B------:R-:W-:Y:S01]  /*19860*/  R2UR UR11, R5 ;  /* 0x00000000050b72ca */ /* 0x000fe200000e0000 */
[----:B------:R-:W-:Y:S01]  /*19870*/  IMAD.MOV.U32 R153, RZ, RZ, 0x40000040 ;  /* 0x40000040ff997424 */ /* 0x000fe200078e00ff */
[----:B------:R-:W-:Y:S01]  /*19880*/  R2UR UR14, R152 ;  /* 0x00000000980e72ca */ /* 0x000fe200000e0000 */
[----:B------:R-:W-:Y:S01]  /*19890*/  VIADD R156, R158, 0x204 ;  /* 0x000002049e9c7836 */ /* 0x000fe20000000000 */
[----:B------:R-:W-:Y:S01]  /*198a0*/  R2UR UR10, R4 ;  /* 0x00000000040a72ca */ /* 0x000fe200000e0000 */
[C---:B------:R-:W-:Y:S01]  /*198b0*/  VIADD R152, R158.reuse, 0x206 ;  /* 0x000002069e987836 */ /* 0x040fe20000000000 */
        /* <DEDUP_REMOVED lines=17> */
[----:B------:R-:W-:Y:S01]  /*199d0*/  IMAD.MOV.U32 R155, RZ, RZ, 0x40000040 ;  /* 0x40000040ff9b7424 */ /* 0x000fe200078e00ff */
        /* <DEDUP_REMOVED lines=235> */
.L_x_1772:
[----:B------:R-:W-:Y:S01]  /*1a890*/  SHF.L.U32 R0, R204, 0x1f, RZ ;  /* 0x0000001fcc007819 */ /* 0x000fe200000006ff */
[----:B------:R-:W-:-:S04]  /*1a8a0*/  IMAD R204, R236, 0x8, R16 ;  /* 0x00000008eccc7824 */ /* 0x000fc800078e0210 */
[----:B------:R0:W1:Y:S01]  /*1a8b0*/  SYNCS.PHASECHK.TRANS64.TRYWAIT P2, [R204+URZ+0x30850], R0 ;  /* 0x03085000cc0075a7 */ /* 0x000062000804017f */
[----:B------:R-:W-:Y:S05]  /*1a8c0*/  @!P0 BRA `(.L_x_1773) ;  /* 0x0000000000048947 */ /* 0x000fea0003800000 */
[----:B------:R-:W-:Y:S01]  /*1a8d0*/  BPT.TRAP 0x1 ;  /* 0x000000040000795c */ /* 0x000fe20000300000 */
.L_x_1773:
[----:B------:R-:W-:Y:S04]  /*1a8e0*/  BSSY B2, `(.L_x_1774) ;  /* 0x0000004000027945 */ /* 0x000fe80003800000 */
[----:B-1----:R-:W-:Y:S05]  /*1a8f0*/  @P2 BRA `(.L_x_1775) ;  /* 0x0000000000082947 */ /* 0x002fea0003800000 */
[----:B------:R-:W1:Y:S02]  /*1a900*/  SYNCS.PHASECHK.TRANS64.TRYWAIT P2, [R204+URZ+0x30850], R0 ;  /* 0x03085000cc0075a7 */ /* 0x000e64000804017f */
[----:B-1----:R-:W-:Y:S05]  /*1a910*/  @!P2 BRA `(.L_x_1776) ;  /* 0x0000014c0048a947 */ /* 0x002fea0003800000 */
.L_x_1775:
[----:B------:R-:W-:Y:S05]  /*1a920*/  BSYNC B2 ;  /* 0x0000000000027941 */ /* 0x000fea0003800000 */
.L_x_1774:
[----:B01----:R-:W-:Y:S01]  /*1a930*/  VIADD R0, R16, 0x400 ;  /* 0x0000040010007836 */ /* 0x003fe20000000000 */
[----:B------:R-:W-:Y:S01]  /*1a940*/  WARPGROUP.ARRIVE ;  /* 0x00000000000079c5 */ /* 0x000fe20000000000 */
[----:B------:R-:W-:Y:S01]  /*1a950*/  IMAD.MOV.U32 R3, RZ, RZ, 0x40000040 ;  /* 0x40000040ff037424 */ /* 0x000fe200078e00ff */
[----:B------:R-:W-:Y:S01]  /*1a960*/  ULDC UR4, c[0x0][0x988] ;  /* 0x0002620000047ab9 */ /* 0x000fe20000000800 */
[----:B------:R-:W-:Y:S01]  /*1a970*/  IMAD.MOV.U32 R5, RZ, RZ, 0x40000040 ;  /* 0x40000040ff057424 */ /* 0x000fe200078e00ff */
[----:B------:R-:W-:Y:S02]  /*1a980*/  SHF.R.U32.HI R0, RZ, 0x4, R0 ;  /* 0x00000004ff007819 */ /* 0x000fe40000011600 */
[----:B------:R-:W-:Y:S01]  /*1a990*/  R2UR UR7, R3 ;  /* 0x00000000030772ca */ /* 0x000fe200000e0000 */
[----:B------:R-:W-:Y:S01]  /*1a9a0*/  IMAD.MOV.U32 R3, RZ, RZ, 0x40000040 ;  /* 0x40000040ff037424 */ /* 0x000fe200078e00ff */
[----:B------:R-:W-:-:S04]  /*1a9b0*/  LOP3.LUT R0, R0, 0x3fff, RZ, 0xc0, !PT ;  /* 0x00003fff00007812 */ /* 0x000fc800078ec0ff */
[----:B------:R-:W-:-:S05]  /*1a9c0*/  LOP3.LUT R0, R0, 0x2000000, RZ, 0xfc, !PT ;  /* 0x0200000000007812 */ /* 0x000fca00078efcff */
        /* <DEDUP_REMOVED lines=12> */
[----:B------:R-:W-:Y:S01]  /*1aa90*/  FMNMX.FTZ R0, R160, R0, !PT ;  /* 0x00000000a0007209 */ /* 0x000fe20007810000 */
[----:B------:R-:W-:-:S03]  /*1aaa0*/  VIADD R2, R2, 0x180 ;  /* 0x0000018002027836 */ /* 0x000fc60000000000 */
        /* <DEDUP_REMOVED lines=14> */
[----:B------:R-:W-:Y:S02]  /*1ab90*/  R2UR UR6, R4 ;  /* 0x00000000040672ca */ /* 0x000fe400000e0000 */
[----:B------:R-:W-:Y:S01]  /*1aba0*/  R2UR UR7, R5 ;  /* 0x00000000050772ca */ /* 0x000fe200000e0000 */
        /* <DEDUP_REMOVED lines=8> */
[----:B------:R-:W-:Y:S02]  /*1ac30*/  FMNMX.FTZ R0, R163, R0, !PT ;  /* 0x00000000a3007209 */ /* 0x000fe40007810000 */
[----:B0-----:R-:W-:Y:S01]  /*1ac40*/  FMNMX.FTZ R5, R4, R5, !PT ;  /* 0x0000000504057209 */ /* 0x001fe20007810000 */
[----:B------:R-:W-:Y:S02]  /*1ac50*/  WARPGROUP.DEPBAR.LE gsb0, 0x0 ;  /* 0x00008000000079c5 */ /* 0x000fe40000010000 */
[----:B------:R-:W-:-:S06]  /*1ac60*/  WARPGROUP.ARRIVE ;  /* 0x00000000000079c5 */ /* 0x000fcc0000000000 */
[----:B------:R-:W-:Y:S01]  /*1ac70*/  HGMMA.64x256x16.F32.BF16 R24, R188, gdesc[UR4].tnspB, R24, gsb0 ;  /* 0x43e00004bc187df0 */ /* 0x000fe20008001818 */
[----:B------:R-:W-:Y:S01]  /*1ac80*/  R2UR UR7, R3 ;  /* 0x00000000030772ca */ /* 0x000fe200000e0000 */
[----:B------:R-:W-:Y:S01]  /*1ac90*/  FADD.FTZ R3, -R5, R230 ;  /* 0x000000e605037221 */ /* 0x000fe20000010100 */
[----:B------:R-:W-:Y:S01]  /*1aca0*/  R2UR UR6, R2 ;  /* 0x00000000020672ca */ /* 0x000fe200000e0000 */
[----:B------:R-:W2:Y:S01]  /*1acb0*/  LDL R230, [R1+0x1c] ;  /* 0x00001c0001e67983 */ /* 0x000ea20000100800 */
        /* <DEDUP_REMOVED lines=8> */
[----:B------:R-:W-:-:S03]  /*1ad40*/  IMAD.U32 R2, RZ, RZ, UR4 ;  /* 0x00000004ff027e24 */ /* 0x000fc6000f8e00ff */
[----:B------:R-:W-:Y:S01]  /*1ad50*/  FMNMX.FTZ R4, R182, R4, !PT ;  /* 0x00000004b6047209 */ /* 0x000fe20007810000 */
[----:B------:R-:W-:-:S03]  /*1ad60*/  FMUL.FTZ R0, R5, R2 ;  /* 0x0000000205007220 */ /* 0x000fc60000410000 */
[----:B------:R-:W-:Y:S01]  /*1ad70*/  FMNMX.FTZ R4, R183, R4, !PT ;  /* 0x00000004b7047209 */ /* 0x000fe20007810000 */
[----:B------:R-:W-:-:S04]  /*1ad80*/  FFMA.FTZ R196, R153, R2, -R0 ;  /* 0x0000000299c47223 */ /* 0x000fc80000010800 */
[----:B------:R-:W0:Y:S02]  /*1ad90*/  SHFL.BFLY PT, R153, R4, 0x2, 0x1f ;  /* 0x0c401f0004997f89 */ /* 0x000e2400000e0000 */
[----:B0-----:R-:W-:Y:S01]  /*1ada0*/  FMNMX.FTZ R4, R4, R153, !PT ;  /* 0x0000009904047209 */ /* 0x001fe20007810000 */
[----:B------:R-:W-:Y:S01]  /*1adb0*/  FFMA.FTZ R198, R156, R2, -R0 ;  /* 0x000000029cc67223 */ /* 0x000fe20000010800 */
[----:B------:R-:W-:Y:S02]  /*1adc0*/  WARPGROUP.DEPBAR.LE gsb0, 0x0 ;  /* 0x00008000000079c5 */ /* 0x000fe40000010000 */
[----:B------:R-:W-:-:S06]  /*1add0*/  WARPGROUP.ARRIVE ;  /* 0x00000000000079c5 */ /* 0x000fcc0000000000 */
[----:B------:R-:W-:Y:S01]  /*1ade0*/  HGMMA.64x256x16.F32.BF16 R24, R184, gdesc[UR4].tnspB, R24, gsb0 ;  /* 0x43e00004b8187df0 */ /* 0x000fe20008001818 */
[-CC-:B------:R-:W-:Y:S01]  /*1adf0*/  FFMA.FTZ R189, R152, R2.reuse, -R0.reuse ;  /* 0x0000000298bd7223 */ /* 0x180fe20000010800 */
[-CC-:B------:R-:W-:Y:S01]  /*1ae00*/  FFMA.FTZ R192, R161, R2.reuse, -R0.reuse ;  /* 0x00000002a1c07223 */ /* 0x180fe20000010800 */
[-CC-:B------:R-:W-:Y:S01]  /*1ae10*/  FFMA.FTZ R194, R164, R2.reuse, -R0.reuse ;  /* 0x00000002a4c27223 */ /* 0x180fe20000010800 */
[-CC-:B------:R-:W-:Y:S01]  /*1ae20*/  FFMA.FTZ R152, R165, R2.reuse, -R0.reuse ;  /* 0x00000002a5987223 */ /* 0x180fe20000010800 */
[-CC-:B------:R-:W-:Y:S01]  /*1ae30*/  FFMA.FTZ R188, R168, R2.reuse, -R0.reuse ;  /* 0x00000002a8bc7223 */ /* 0x180fe20000010800 */
[-CC-:B------:R-:W-:Y:S01]  /*1ae40*/  FFMA.FTZ R153, R169, R2.reuse, -R0.reuse ;  /* 0x00000002a9997223 */ /* 0x180fe20000010800 */
[-CC-:B------:R-:W-:Y:S01]  /*1ae50*/  FFMA.FTZ R190, R172, R2.reuse, -R0.reuse ;  /* 0x00000002acbe7223 */ /* 0x180fe20000010800 */
[-C--:B------:R-:W-:Y:S01]  /*1ae60*/  FFMA.FTZ R156, R173, R2.reuse, -R0 ;  /* 0x00000002ad9c7223 */ /* 0x080fe20000010800 */
[----:B------:R-:W-:Y:S01]  /*1ae70*/  FMUL.FTZ R3, R3, R2 ;  /* 0x0000000203037220 */ /* 0x000fe20000410000 */
[----:B------:R-:W-:Y:S08]  /*1ae80*/  MUFU.EX2 R189, R189 ;  /* 0x000000bd00bd7308 */ /* 0x000ff00000000800 */
[----:B------:R-:W0:Y:S08]  /*1ae90*/  MUFU.EX2 R3, R3 ;  /* 0x0000000300037308 */ /* 0x000e300000000800 */
[----:B------:R-:W1:Y:S08]  /*1aea0*/  MUFU.EX2 R196, R196 ;  /* 0x000000c400c47308 */ /* 0x000e700000000800 */
[----:B------:R-:W-:Y:S01]  /*1aeb0*/  MUFU.EX2 R198, R198 ;  /* 0x000000c600c67308 */ /* 0x000fe20000000800 */
[----:B0-----:R-:W-:-:S07]  /*1aec0*/  FFMA.FTZ R228, R3, R228, R189 ;  /* 0x000000e403e47223 */ /* 0x001fce00000100bd */
[----:B------:R-:W-:Y:S01]  /*1aed0*/  MUFU.EX2 R192, R192 ;  /* 0x000000c000c07308 */ /* 0x000fe20000000800 */
[----:B-1----:R-:W-:-:S07]  /*1aee0*/  FADD.FTZ R228, R196, R228 ;  /* 0x000000e4c4e47221 */ /* 0x002fce0000010000 */
[----:B------:R-:W-:Y:S08]  /*1aef0*/  MUFU.EX2 R194, R194 ;  /* 0x000000c200c27308 */ /* 0x000ff00000000800 */
[----:B------:R-:W-:Y:S08]  /*1af00*/  MUFU.EX2 R152, R152 ;  /* 0x0000009800987308 */ /* 0x000ff00000000800 */
[----:B------:R-:W-:Y:S08]  /*1af10*/  MUFU.EX2 R188, R188 ;  /* 0x000000bc00bc7308 */ /* 0x000ff00000000800 */
[----:B------:R-:W-:Y:S08]  /*1af20*/  MUFU.EX2 R153, R153 ;  /* 0x0000009900997308 */ /* 0x000ff00000000800 */
[----:B------:R-:W-:Y:S08]  /*1af30*/  MUFU.EX2 R190, R190 ;  /* 0x000000be00be7308 */ /* 0x000ff00000000800 */
[----:B------:R-:W-:Y:S01]  /*1af40*/  MUFU.EX2 R156, R156 ;  /* 0x0000009c009c7308 */ /* 0x000fe20000000800 */
[----:B--2---:R-:W-:Y:S01]  /*1af50*/  ISETP.GT.AND P2, PT, R232, R230, PT ;  /* 0x000000e6e800720c */ /* 0x004fe20003f44270 */
[----:B------:R-:W-:-:S05]  /*1af60*/  @!P1 VIADD R204, R204, 0x30860 ;  /* 0x00030860cccc9836 */ /* 0x000fca0000000000 */
[----:B------:R-:W-:Y:S01]  /*1af70*/  @!P1 PRMT R204, RZ, 0x654, R204 ;  /* 0x00000654ffcc9816 */ /* 0x000fe200000000cc */
[----:B------:R-:W-:Y:S01]  /*1af80*/  VIADD R232, R232, 0xffffffff ;  /* 0xffffffffe8e87836 */ /* 0x000fe20000000000 */
[----:B------:R-:W-:Y:S01]  /*1af90*/  F2FP.BF16.F32.PACK_AB R196, R196, R189 ;  /* 0x000000bdc4c4723e */ /* 0x000fe200000010ff */
[----:B------:R-:W-:Y:S02]  /*1afa0*/  IMAD.MOV.U32 R236, RZ, RZ, R22 ;  /* 0x000000ffffec7224 */ /* 0x000fe400078e0016 */
[----:B------:R-:W-:Y:S01]  /*1afb0*/  IMAD.MOV.U32 R230, RZ, RZ, R5 ;  /* 0x000000ffffe67224 */ /* 0x000fe200078e0005 */
[----:B------:R-:W-:Y:S02]  /*1afc0*/  WARPGROUP.DEPBAR.LE gsb0, 0x0 ;  /* 0x00008000000079c5 */ /* 0x000fe40000010000 */
[-CC-:B------:R-:W-:Y:S02]  /*1afd0*/  FFMA.FTZ R187, R160, R2.reuse, -R0.reuse ;  /* 0x00000002a0bb7223 */ /* 0x180fe40000010800 */
[----:B------:R-:W0:Y:S01]  /*1afe0*/  SHFL.BFLY PT, R160, R4, 0x1, 0x1f ;  /* 0x0c201f0004a07f89 */ /* 0x000e2200000e0000 */
[-CC-:B------:R-:W-:Y:S01]  /*1aff0*/  FFMA.FTZ R185, R157, R2.reuse, -R0.reuse ;  /* 0x000000029db97223 */ /* 0x180fe20000010800 */
[-CC-:B------:R-:W-:Y:S01]  /*1b000*/  FFMA.FTZ R184, R176, R2.reuse, -R0.reuse ;  /* 0x00000002b0b87223 */ /* 0x180fe20000010800 */
[-CC-:B------:R-:W-:Y:S01]  /*1b010*/  FFMA.FTZ R157, R177, R2.reuse, -R0.reuse ;  /* 0x00000002b19d7223 */ /* 0x180fe20000010800 */
[--C-:B------:R-:W-:Y:S01]  /*1b020*/  FFMA.FTZ R186, R180, R2, -R0.reuse ;  /* 0x00000002b4ba7223 */ /* 0x100fe20000010800 */
[----:B0-----:R-:W-:Y:S01]  /*1b030*/  FMNMX.FTZ R4, R4, R160, !PT ;  /* 0x000000a004047209 */ /* 0x001fe20007810000 */
[----:B------:R-:W-:-:S04]  /*1b040*/  FFMA.FTZ R160, R181, R2, -R0 ;  /* 0x00000002b5a07223 */ /* 0x000fc80000010800 */
[C---:B------:R-:W-:Y:S01]  /*1b050*/  FADD.FTZ R0, -R4.reuse, R231 ;  /* 0x000000e704007221 */ /* 0x040fe20000010100 */
[----:B------:R-:W-:-:S03]  /*1b060*/  FMUL.FTZ R161, R4, R2 ;  /* 0x0000000204a17220 */ /* 0x000fc60000410000 */
[-C--:B------:R-:W-:Y:S01]  /*1b070*/  FMUL.FTZ R0, R0, R2.reuse ;  /* 0x0000000200007220 */ /* 0x080fe20000410000 */
[-CC-:B------:R-:W-:Y:S01]  /*1b080*/  FFMA.FTZ R197, R154, R2.reuse, -R161.reuse ;  /* 0x000000029ac57223 */ /* 0x180fe200000108a1 */
[-CC-:B------:R-:W-:Y:S01]  /*1b090*/  FFMA.FTZ R154, R155, R2.reuse, -R161.reuse ;  /* 0x000000029b9a7223 */ /* 0x180fe200000108a1 */
[----:B------:R-:W-:Y:S02]  /*1b0a0*/  @!P1 IMAD R155, R22, 0x8, R16 ;  /* 0x00000008169b9824 */ /* 0x000fe400078e0210 */
[----:B------:R-:W-:Y:S01]  /*1b0b0*/  FFMA.FTZ R199, R158, R2, -R161 ;  /* 0x000000029ec77223 */ /* 0x000fe200000108a1 */
[----:B------:R-:W-:Y:S01]  /*1b0c0*/  MUFU.EX2 R0, R0 ;  /* 0x0000000000007308 */ /* 0x000fe20000000800 */
[----:B------:R-:W-:-:S07]  /*1b0d0*/  @!P1 VIADD R155, R155, 0x30840 ;  /* 0x000308409b9b9836 */ /* 0x000fce0000000000 */
[----:B------:R-:W0:Y:S01]  /*1b0e0*/  MUFU.EX2 R197, R197 ;  /* 0x000000c500c57308 */ /* 0x000e220000000800 */
[-C--:B------:R-:W-:Y:S01]  /*1b0f0*/  FFMA.FTZ R159, R159, R2.reuse, -R161 ;  /* 0x000000029f9f7223 */ /* 0x080fe200000108a1 */
[----:B------:R-:W-:Y:S01]  /*1b100*/  @!P1 PRMT R158, RZ, 0x654, R155 ;  /* 0x00000654ff9e9816 */ /* 0x000fe2000000009b */
[----:B------:R-:W-:-:S03]  /*1b110*/  FFMA.FTZ R193, R162, R2, -R161 ;  /* 0x00000002a2c17223 */ /* 0x000fc600000108a1 */
[----:B------:R1:W-:Y:S02]  /*1b120*/  @!P1 SYNCS.ARRIVE.TRANS64.RED.A1T0 RZ, [R158+URZ], RZ ;  /* 0x000000ff9eff99a7 */ /* 0x0003e4000810043f */
[----:B------:R-:W2:Y:S08]  /*1b130*/  MUFU.EX2 R154, R154 ;  /* 0x0000009a009a7308 */ /* 0x000eb00000000800 */
[----:B------:R-:W3:Y:S01]  /*1b140*/  MUFU.EX2 R199, R199 ;  /* 0x000000c700c77308 */ /* 0x000ee20000000800 */
[----:B-1----:R-:W-:Y:S01]  /*1b150*/  FFMA.FTZ R158, R163, R2, -R161 ;  /* 0x00000002a39e7223 */ /* 0x002fe200000108a1 */
[----:B0-----:R-:W-:-:S06]  /*1b160*/  FFMA.FTZ R227, R0, R227, R197 ;  /* 0x000000e300e37223 */ /* 0x001fcc00000100c5 */
[----:B------:R-:W0:Y:S01]  /*1b170*/  MUFU.EX2 R185, R185 ;  /* 0x000000b900b97308 */ /* 0x000e220000000800 */
[----:B------:R-:W-:-:S07]  /*1b180*/  FFMA.FTZ R195, R166, R2, -R161 ;  /* 0x00000002a6c37223 */ /* 0x000fce00000108a1 */
[----:B------:R1:W4:Y:S01]  /*1b190*/  MUFU.EX2 R155, R159 ;  /* 0x0000009f009b7308 */ /* 0x0003220000000800 */
[----:B--2---:R-:W-:-:S07]  /*1b1a0*/  FADD.FTZ R227, R154, R227 ;  /* 0x000000e39ae37221 */ /* 0x004fce0000010000 */
[----:B------:R-:W2:Y:S01]  /*1b1b0*/  MUFU.EX2 R187, R187 ;  /* 0x000000bb00bb7308 */ /* 0x000ea20000000800 */
[----:B------:R-:W-:-:S07]  /*1b1c0*/  FFMA.FTZ R167, R167, R2, -R161 ;  /* 0x00000002a7a77223 */ /* 0x000fce00000108a1 */
[----:B------:R-:W5:Y:S01]  /*1b1d0*/  MUFU.EX2 R193, R193 ;  /* 0x000000c100c17308 */ /* 0x000f620000000800 */
[----:B-1----:R-:W-:Y:S01]  /*1b1e0*/  FADD.FTZ R159, R198, R228 ;  /* 0x000000e4c69f7221 */ /* 0x002fe20000010000 */
[----:B------:R-:W-:Y:S01]  /*1b1f0*/  F2FP.BF16.F32.PACK_AB R197, R154, R197 ;  /* 0x000000c59ac5723e */ /* 0x000fe200000010ff */
[----:B---3--:R-:W-:Y:S01]  /*1b200*/  FADD.FTZ R154, R199, R227 ;  /* 0x000000e3c79a7221 */ /* 0x008fe20000010000 */
[-CC-:B------:R-:W-:Y:S01]  /*1b210*/  FFMA.FTZ R170, R170, R2.reuse, -R161.reuse ;  /* 0x00000002aaaa7223 */ /* 0x180fe200000108a1 */
[-CC-:B------:R-:W-:Y:S01]  /*1b220*/  FFMA.FTZ R171, R171, R2.reuse, -R161.reuse ;  /* 0x00000002abab7223 */ /* 0x180fe200000108a1 */
[-CC-:B------:R-:W-:Y:S01]  /*1b230*/  FFMA.FTZ R174, R174, R2.reuse, -R161.reuse ;  /* 0x00000002aeae7223 */ /* 0x180fe200000108a1 */
[-C--:B------:R-:W-:Y:S01]  /*1b240*/  FFMA.FTZ R175, R175, R2.reuse, -R161 ;  /* 0x00000002afaf7223 */ /* 0x080fe200000108a1 */
[----:B------:R-:W1:Y:S01]  /*1b250*/  MUFU.EX2 R158, R158 ;  /* 0x0000009e009e7308 */ /* 0x000e620000000800 */
[----:B0-----:R-:W-:Y:S01]  /*1b260*/  FADD.FTZ R159, R185, R159 ;  /* 0x0000009fb99f7221 */ /* 0x001fe20000010000 */
[----:B----4-:R-:W-:Y:S01]  /*1b270*/  FADD.FTZ R154, R155, R154 ;  /* 0x0000009a9b9a7221 */ /* 0x010fe20000010000 */
[-CC-:B------:R-:W-:Y:S01]  /*1b280*/  FFMA.FTZ R178, R178, R2.reuse, -R161.reuse ;  /* 0x00000002b2b27223 */ /* 0x180fe200000108a1 */
[-CC-:B------:R-:W-:Y:S01]  /*1b290*/  FFMA.FTZ R179, R179, R2.reuse, -R161.reuse ;  /* 0x00000002b3b37223 */ /* 0x180fe200000108a1 */
[----:B------:R-:W-:Y:S01]  /*1b2a0*/  FFMA.FTZ R182, R182, R2, -R161 ;  /* 0x00000002b6b67223 */ /* 0x000fe200000108a1 */
[----:B------:R0:W-:Y:S02]  /*1b2b0*/  @!P1 SYNCS.ARRIVE.TRANS64.RED.A1T0 RZ, [R204+URZ], RZ ;  /* 0x000000ffccff99a7 */ /* 0x0001e4000810043f */
[----:B------:R-:W3:Y:S01]  /*1b2c0*/  MUFU.EX2 R195, R195 ;  /* 0x000000c300c37308 */ /* 0x000ee20000000800 */
[----:B------:R-:W-:Y:S01]  /*1b2d0*/  F2FP.BF16.F32.PACK_AB R199, R155, R199 ;  /* 0x000000c79bc7723e */ /* 0x000fe200000010ff */
[----:B--2---:R-:W-:Y:S01]  /*1b2e0*/  FADD.FTZ R155, R187, R159 ;  /* 0x0000009fbb9b7221 */ /* 0x004fe20000010000 */
[----:B-----5:R-:W-:-:S05]  /*1b2f0*/  FADD.FTZ R154, R193, R154 ;  /* 0x0000009ac19a7221 */ /* 0x020fca0000010000 */
[----:B------:R-:W2:Y:S01]  /*1b300*/  MUFU.EX2 R167, R167 ;  /* 0x000000a700a77308 */ /* 0x000ea20000000800 */
[----:B------:R-:W-:Y:S01]  /*1b310*/  FADD.FTZ R155, R192, R155 ;  /* 0x0000009bc09b7221 */ /* 0x000fe20000010000 */
[----:B-1----:R-:W-:-:S06]  /*1b320*/  FADD.FTZ R154, R158, R154 ;  /* 0x0000009a9e9a7221 */ /* 0x002fcc0000010000 */
[----:B------:R-:W1:Y:S01]  /*1b330*/  MUFU.EX2 R170, R170 ;  /* 0x000000aa00aa7308 */ /* 0x000e620000000800 */
[----:B------:R-:W-:Y:S01]  /*1b340*/  FADD.FTZ R159, R194, R155 ;  /* 0x0000009bc29f7221 */ /* 0x000fe20000010000 */
[----:B---3--:R-:W-:-:S06]  /*1b350*/  FADD.FTZ R155, R195, R154 ;  /* 0x0000009ac39b7221 */ /* 0x008fcc0000010000 */
[----:B------:R-:W3:Y:S01]  /*1b360*/  MUFU.EX2 R171, R171 ;  /* 0x000000ab00ab7308 */ /* 0x000ee20000000800 */
[----:B------:R-:W-:Y:S01]  /*1b370*/  FADD.FTZ R154, R152, R159 ;  /* 0x0000009f989a7221 */ /* 0x000fe20000010000 */
[----:B--2---:R-:W-:-:S06]  /*1b380*/  FADD.FTZ R155, R167, R155 ;  /* 0x0000009ba79b7221 */ /* 0x004fcc0000010000 */
[----:B------:R-:W2:Y:S01]  /*1b390*/  MUFU.EX2 R174, R174 ;  /* 0x000000ae00ae7308 */ /* 0x000ea20000000800 */
[----:B------:R-:W-:Y:S01]  /*1b3a0*/  FADD.FTZ R154, R188, R154 ;  /* 0x0000009abc9a7221 */ /* 0x000fe20000010000 */
[----:B-1----:R-:W-:-:S06]  /*1b3b0*/  FADD.FTZ R155, R170, R155 ;  /* 0x0000009baa9b7221 */ /* 0x002fcc0000010000 */
[----:B------:R-:W1:Y:S01]  /*1b3c0*/  MUFU.EX2 R175, R175 ;  /* 0x000000af00af7308 */ /* 0x000e620000000800 */
[----:B------:R-:W-:Y:S01]  /*1b3d0*/  FADD.FTZ R154, R153, R154 ;  /* 0x0000009a999a7221 */ /* 0x000fe20000010000 */
[----:B---3--:R-:W-:-:S06]  /*1b3e0*/  FADD.FTZ R155, R171, R155 ;  /* 0x0000009bab9b7221 */ /* 0x008fcc0000010000 */
[----:B------:R-:W3:Y:S01]  /*1b3f0*/  MUFU.EX2 R184, R184 ;  /* 0x000000b800b87308 */ /* 0x000ee20000000800 */
[----:B------:R-:W-:-:S07]  /*1b400*/  FFMA.FTZ R161, R183, R2, -R161 ;  /* 0x00000002b7a17223 */ /* 0x000fce00000108a1 */
[----:B------:R-:W4:Y:S01]  /*1b410*/  MUFU.EX2 R178, R178 ;  /* 0x000000b200b27308 */ /* 0x000f220000000800 */
[----:B------:R-:W-:Y:S01]  /*1b420*/  FADD.FTZ R154, R190, R154 ;  /* 0x0000009abe9a7221 */ /* 0x000fe20000010000 */
[----:B--2---:R-:W-:-:S06]  /*1b430*/  FADD.FTZ R155, R174, R155 ;  /* 0x0000009bae9b7221 */ /* 0x004fcc0000010000 */
[----:B------:R-:W2:Y:S08]  /*1b440*/  MUFU.EX2 R157, R157 ;  /* 0x0000009d009d7308 */ /* 0x000eb00000000800 */
[----:B------:R-:W5:Y:S01]  /*1b450*/  MUFU.EX2 R179, R179 ;  /* 0x000000b300b37308 */ /* 0x000f620000000800 */
[----:B------:R-:W-:Y:S01]  /*1b460*/  FADD.FTZ R154, R156, R154 ;  /* 0x0000009a9c9a7221 */ /* 0x000fe20000010000 */
[----:B-1----:R-:W-:-:S06]  /*1b470*/  FADD.FTZ R155, R175, R155 ;  /* 0x0000009baf9b7221 */ /* 0x002fcc0000010000 */
[----:B------:R-:W1:Y:S08]  /*1b480*/  MUFU.EX2 R186, R186 ;  /* 0x000000ba00ba7308 */ /* 0x000e700000000800 */
[----:B------:R-:W0:Y:S01]  /*1b490*/  MUFU.EX2 R182, R182 ;  /* 0x000000b600b67308 */ /* 0x000e220000000800 */
[----:B---3--:R-:W-:Y:S01]  /*1b4a0*/  FADD.FTZ R154, R184, R154 ;  /* 0x0000009ab89a7221 */ /* 0x008fe20000010000 */
[----:B----4-:R-:W-:-:S06]  /*1b4b0*/  FADD.FTZ R155, R178, R155 ;  /* 0x0000009bb29b7221 */ /* 0x010fcc0000010000 */
[----:B------:R-:W3:Y:S08]  /*1b4c0*/  MUFU.EX2 R160, R160 ;  /* 0x000000a000a07308 */ /* 0x000ef00000000800 */
[----:B------:R-:W4:Y:S01]  /*1b4d0*/  MUFU.EX2 R161, R161 ;  /* 0x000000a100a17308 */ /* 0x000f220000000800 */
[----:B--2---:R-:W-:Y:S01]  /*1b4e0*/  FADD.FTZ R154, R157, R154 ;  /* 0x0000009a9d9a7221 */ /* 0x004fe20000010000 */
[----:B-----5:R-:W-:-:S03]  /*1b4f0*/  FADD.FTZ R155, R179, R155 ;  /* 0x0000009bb39b7221 */ /* 0x020fc60000010000 */
[----:B-1----:R-:W-:Y:S01]  /*1b500*/  FADD.FTZ R154, R186, R154 ;  /* 0x0000009aba9a7221 */ /* 0x002fe20000010000 */
[----:B0-----:R-:W-:Y:S01]  /*1b510*/  FADD.FTZ R155, R182, R155 ;  /* 0x0000009bb69b7221 */ /* 0x001fe20000010000 */
[----:B------:R-:W-:Y:S01]  /*1b520*/  F2FP.BF16.F32.PACK_AB R198, R185, R198 ;  /* 0x000000c6b9c6723e */ /* 0x000fe200000010ff */
[----:B------:R-:W-:Y:S01]  /*1b530*/  IMAD.MOV.U32 R204, RZ, RZ, R205 ;  /* 0x000000ffffcc7224 */ /* 0x000fe200078e00cd */
[----:B------:R-:W-:Y:S01]  /*1b540*/  F2FP.BF16.F32.PACK_AB R192, R192, R187 ;  /* 0x000000bbc0c0723e */ /* 0x000fe200000010ff */
[----:B---3--:R-:W-:Y:S01]  /*1b550*/  FADD.FTZ R228, R160, R154 ;  /* 0x0000009aa0e47221 */ /* 0x008fe20000010000 */
[----:B------:R-:W-:Y:S01]  /*1b560*/  F2FP.BF16.F32.PACK_AB R193, R158, R193 ;  /* 0x000000c19ec1723e */ /* 0x000fe200000010ff */
[----:B------:R-:W-:Y:S01]  /*1b570*/  IMAD.MOV.U32 R231, RZ, RZ, R4 ;  /* 0x000000ffffe77224 */ /* 0x000fe200078e0004 */
[----:B------:R-:W-:Y:S02]  /*1b580*/  F2FP.BF16.F32.PACK_AB R194, R152, R194 ;  /* 0x000000c298c2723e */ /* 0x000fe400000010ff */
[----:B------:R-:W-:-:S02]  /*1b590*/  F2FP.BF16.F32.PACK_AB R195, R167, R195 ;  /* 0x000000c3a7c3723e */ /* 0x000fc400000010ff */
[----:B------:R-:W-:Y:S01]  /*1b5a0*/  F2FP.BF16.F32.PACK_AB R188, R153, R188 ;  /* 0x000000bc99bc723e */ /* 0x000fe200000010ff */
[----:B----4-:R-:W-:Y:S01]  /*1b5b0*/  FADD.FTZ R227, R161, R155 ;  /* 0x0000009ba1e37221 */ /* 0x010fe20000010000 */
[----:B------:R-:W-:Y:S02]  /*1b5c0*/  F2FP.BF16.F32.PACK_AB R189, R171, R170 ;  /* 0x000000aaabbd723e */ /* 0x000fe400000010ff */
[----:B------:R-:W-:Y:S02]  /*1b5d0*/  F2FP.BF16.F32.PACK_AB R190, R156, R190 ;  /* 0x000000be9cbe723e */ /* 0x000fe400000010ff */
[----:B------:R-:W-:Y:S02]  /*1b5e0*/  F2FP.BF16.F32.PACK_AB R191, R175, R174 ;  /* 0x000000aeafbf723e */ /* 0x000fe400000010ff */
[----:B------:R-:W-:Y:S02]  /*1b5f0*/  F2FP.BF16.F32.PACK_AB R184, R157, R184 ;  /* 0x000000b89db8723e */ /* 0x000fe400000010ff */
[----:B------:R-:W-:-:S02]  /*1b600*/  F2FP.BF16.F32.PACK_AB R185, R179, R178 ;  /* 0x000000b2b3b9723e */ /* 0x000fc400000010ff */
[----:B------:R-:W-:Y:S02]  /*1b610*/  F2FP.BF16.F32.PACK_AB R186, R160, R186 ;  /* 0x000000baa0ba723e */ /* 0x000fe400000010ff */
[----:B------:R-:W-:Y:S01]  /*1b620*/  F2FP.BF16.F32.PACK_AB R187, R161, R182 ;  /* 0x000000b6a1bb723e */ /* 0x000fe200000010ff */
[----:B------:R-:W-:Y:S06]  /*1b630*/  @P2 BRA `(.L_x_1777) ;  /* 0xffffffe0000c2947 */ /* 0x000fec000383ffff */
[----:B------:R-:W-:Y:S05]  /*1b640*/  BSYNC B1 ;  /* 0x0000000000017941 */ /* 0x000fea0003800000 */
.L_x_1766:
[----:B------:R-:W-:-:S07]  /*1b650*/  IMAD.MOV.U32 R204, RZ, RZ, R232 ;  /* 0x000000ffffcc7224 */ /* 0x000fce00078e00e8 */
.L_x_1765:
[----:B------:R-:W-:Y:S05]  /*1b660*/  BSYNC B0 ;  /* 0x0000000000007941 */ /* 0x000fea0003800000 */
.L_x_1764:
[----:B------:R-:W2:Y:S01]  /*1b670*/  LDL R152, [R1+0x38] ;  /* 0x0000380001987983 */ /* 0x000ea20000100800 */
[----:B------:R-:W-:Y:S01]  /*1b680*/  BSSY B0, `(.L_x_1778) ;  /* 0x00002b3000007945 */ /* 0x000fe20003800000 */
[----:B--2---:R-:W-:-:S13]  /*1b690*/  ISETP.GE.AND P2, PT, R204, R152, PT ;  /* 0x00000098cc00720c */ /* 0x004fda0003f46270 */
[----:B------:R-:W-:Y:S05]  /*1b6a0*/  @!P2 BRA `(.L_x_1779) ;  /* 0x0000002800c0a947 */ /* 0x000fea0003800000 */
[----:B------:R-:W-:Y:S02]  /*1b6b0*/  IMAD.MOV.U32 R230, RZ, RZ, R4 ;  /* 0x000000ffffe67224 */ /* 0x000fe400078e0004 */
[----:B------:R-:W-:Y:S02]  /*1b6c0*/  IMAD.MOV.U32 R231, RZ, RZ, R5 ;  /* 0x000000ffffe77224 */ /* 0x000fe400078e0005 */
[----:B------:R-:W-:Y:S02]  /*1b6d0*/  IMAD.MOV.U32 R236, RZ, RZ, R205 ;  /* 0x000000ffffec7224 */ /* 0x000fe400078e00cd */
[----:B------:R-:W-:-:S07]  /*1b6e0*/  IMAD.MOV.U32 R232, RZ, RZ, R22 ;  /* 0x000000ffffe87224 */ /* 0x000fce00078e0016 */
.L_x_1798:
[----:B------:R-:W-:-:S05]  /*1b6f0*/  VIADD R22, R232, 0x1 ;  /* 0x00000001e8167836 */ /* 0x000fca0000000000 */
[----:B------:R-:W-:-:S04]  /*1b700*/  ISETP.NE.AND P2, PT, R22, 0x2, PT ;  /* 0x000000021600780c */ /* 0x000fc80003f45270 */
[----:B------:R-:W-:Y:S02]  /*1b710*/  SEL R205, RZ, 0x1, P2 ;  /* 0x00000001ffcd7807 */ /* 0x000fe40001000000 */
[----:B------:R-:W-:Y:S02]  /*1b720*/  SEL R22, R22, RZ, P2 ;  /* 0x000000ff16167207 */ /* 0x000fe40001000000 */
[----:B------:R-:W-:Y:S01]  /*1b730*/  LOP3.LUT R205, R236, R205, RZ, 0x3c, !PT ;  /* 0x000000cdeccd7212 */ /* 0x000fe200078e3cff */
[----:B------:R-:W-:Y:S06]  /*1b740*/  @!P0 BRA `(.L_x_1780) ;  /* 0x0000000000048947 */ /* 0x000fec0003800000 */
[----:B------:R-:W-:Y:S01]  /*1b750*/  BPT.TRAP 0x1 ;  /* 0x000000040000795c */ /* 0x000fe20000300000 */
.L_x_1780:
[----:B------:R-:W-:Y:S01]  /*1b760*/  IMAD R4, R22, 0x8, R16 ;  /* 0x0000000816047824 */ /* 0x000fe200078e0210 */
[----:B------:R-:W-:-:S04]  /*1b770*/  SHF.L.U32 R5, R205, 0x1f, RZ ;  /* 0x0000001fcd057819 */ /* 0x000fc800000006ff */
[----:B------:R0:W1:Y:S01]  /*1b780*/  SYNCS.PHASECHK.TRANS64.TRYWAIT P2, [R4+URZ+0x30830], R5 ;  /* 0x03083005040075a7 */ /* 0x000062000804017f */
[----:B------:R-:W-:Y:S05]  /*1b790*/  @!P0 BRA `(.L_x_1781) ;  /* 0x0000000000048947 */ /* 0x000fea0003800000 */
[----:B------:R-:W-:Y:S01]  /*1b7a0*/  BPT.TRAP 0x1 ;  /* 0x000000040000795c */ /* 0x000fe20000300000 */
.L_x_1781:
        /* <DEDUP_REMOVED lines=8> */
.L_x_1783:
[----:B------:R-:W-:Y:S05]  /*1b830*/  BSYNC B1 ;  /* 0x0000000000017941 */ /* 0x000fea0003800000 */
.L_x_1782:
        /* <DEDUP_REMOVED lines=269> */
.L_x_1785:
[----:B------:R-:W-:Y:S01]  /*1c910*/  SHF.L.U32 R2, R236, 0x1f, RZ ;  /* 0x0000001fec027819 */ /* 0x000fe200000006ff */
[----:B------:R-:W-:-:S04]  /*1c920*/  IMAD R0, R232, 0x8, R16 ;  /* 0x00000008e8007824 */ /* 0x000fc800078e0210 */
[----:B------:R0:W1:Y:S01]  /*1c930*/  SYNCS.PHASECHK.TRANS64.TRYWAIT P2, [R0+URZ+0x30850], R2 ;  /* 0x03085002000075a7 */ /* 0x000062000804017f */
[----:B------:R-:W-:Y:S05]  /*1c940*/  @!P0 BRA `(.L_x_1786) ;  /* 0x0000000000048947 */ /* 0x000fea0003800000 */
[----:B------:R-:W-:Y:S01]  /*1c950*/  BPT.TRAP 0x1 ;  /* 0x000000040000795c */ /* 0x000fe20000300000 */
.L_x_1786:
[----:B------:R-:W-:Y:S04]  /*1c960*/  BSSY B1, `(.L_x_1787) ;  /* 0x0000004000017945 */ /* 0x000fe80003800000 */
[----:B-1----:R-:W-:Y:S05]  /*1c970*/  @P2 BRA `(.L_x_1788) ;  /* 0x0000000000082947 */ /* 0x002fea0003800000 */
[----:B------:R-:W1:Y:S02]  /*1c980*/  SYNCS.PHASECHK.TRANS64.TRYWAIT P2, [R0+URZ+0x30850], R2 ;  /* 0x03085002000075a7 */ /* 0x000e64000804017f */
[----:B-1----:R-:W-:Y:S05]  /*1c990*/  @!P2 BRA `(.L_x_1789) ;  /* 0x0000012c0050a947 */ /* 0x002fea0003800000 */
.L_x_1788:
[----:B------:R-:W-:Y:S05]  /*1c9a0*/  BSYNC B1 ;  /* 0x0000000000017941 */ /* 0x000fea0003800000 */
.L_x_1787:
[----:B01----:R-:W-:Y:S02]  /*1c9b0*/  VIADD R2, R16, 0x400 ;  /* 0x0000040010027836 */ /* 0x003fe40000000000 */
[----:B------:R-:W-:Y:S01]  /*1c9c0*/  IMAD.MOV.U32 R3, RZ, RZ, 0x40000040 ;  /* 0x40000040ff037424 */ /* 0x000fe200078e00ff */
[----:B------:R-:W-:Y:S01]  /*1c9d0*/  WARPGROUP.ARRIVE ;  /* 0x00000000000079c5 */ /* 0x000fe20000000000 */
[----:B------:R-:W-:Y:S01]  /*1c9e0*/  IMAD.MOV.U32 R5, RZ, RZ, 0x40000040 ;  /* 0x40000040ff057424 */ /* 0x000fe200078e00ff */
[----:B------:R-:W-:Y:S01]  /*1c9f0*/  SHF.R.U32.HI R2, RZ, 0x4, R2 ;  /* 0x00000004ff027819 */ /* 0x000fe20000011602 */
[----:B------:R-:W-:Y:S01]  /*1ca00*/  ULDC UR4, c[0x0][0x9dc] ;  /* 0x0002770000047ab9 */ /* 0x000fe20000000800 */
[----:B------:R-:W-:Y:S02]  /*1ca10*/  ULDC UR5, c[0x0][0x9e0] ;  /* 0x0002780000057ab9 */ /* 0x000fe40000000800 */
[----:B------:R-:W-:-:S04]  /*1ca20*/  LOP3.LUT R2, R2, 0x3fff, RZ, 0xc0, !PT ;  /* 0x00003fff02027812 */ /* 0x000fc800078ec0ff */
[----:B------:R-:W-:-:S05]  /*1ca30*/  LOP3.LUT R2, R2, 0x2000000, RZ, 0xfc, !PT ;  /* 0x0200000002027812 */ /* 0x000fca00078efcff */
[----:B------:R-:W-:Y:S01]  /*1ca40*/  IMAD R2, R232, 0x800, R2 ;  /* 0x00000800e8027824 */ /* 0x000fe200078e0202 */
[----:B------:R-:W-:Y:S01]  /*1ca50*/  R2UR UR7, R3 ;  /* 0x00000000030772ca */ /* 0x000fe200000e0000 */
[----:B------:R-:W2:Y:S03]  /*1ca60*/  LDL R232, [R1+0x34] ;  /* 0x0000340001e87983 */ /* 0x000ea60000100800 */
[----:B------:R-:W-:-:S13]  /*1ca70*/  R2UR UR6, R2 ;  /* 0x00000000020672ca */ /* 0x000fda00000e0000 */
[----:B------:R-:W-:Y:S01]  /*1ca80*/  HGMMA.64x256x16.F32.BF16 R24, R196, gdesc[UR4].tnspB, R24, gsb0 ;  /* 0x43e00004c4187df0 */ /* 0x000fe20008001818 */
[----:B------:R-:W-:Y:S01]  /*1ca90*/  VIADD R4, R2, 0x80 ;  /* 0x0000008002047836 */ /* 0x000fe20000000000 */
[----:B------:R-:W-:-:S04]  /*1caa0*/  R2UR UR7, R5 ;  /* 0x00000000050772ca */ /* 0x000fc800000e0000 */
[----:B------:R-:W-:Y:S01]  /*1cab0*/  R2UR UR6, R4 ;  /* 0x00000000040672ca */ /* 0x000fe200000e0000 */
[C---:B------:R-:W-:Y:S02]  /*1cac0*/  VIADD R4, R2.reuse, 0x100 ;  /* 0x0000010002047836 */ /* 0x040fe40000000000 */
[----:B------:R-:W-:Y:S01]  /*1cad0*/  IMAD.MOV.U32 R5, RZ, RZ, 0x40000040 ;  /* 0x40000040ff057424 */ /* 0x000fe200078e00ff */
[----:B------:R-:W-:Y:S02]  /*1cae0*/  WARPGROUP.DEPBAR.LE gsb0, 0x0 ;  /* 0x00008000000079c5 */ /* 0x000fe40000010000 */
[----:B------:R-:W-:Y:S01]  /*1caf0*/  WARPGROUP.ARRIVE ;  /* 0x00000000000079c5 */ /* 0x000fe20000000000 */
[----:B------:R-:W2:Y:S01]  /*1cb00*/  LDL R199, [R1+0x14] ;  /* 0x0000140001c77983 */ /* 0x000ea20000100800 */
[----:B------:R-:W-:Y:S01]  /*1cb10*/  VIADD R2, R2, 0x180 ;  /* 0x0000018002027836 */ /* 0x000fe20000000000 */
[----:B------:R-:W-:Y:S01]  /*1cb20*/  ULOP3.LUT UR4, URZ, UR4, URZ, 0x33, !UPT ;  /* 0x000000043f047292 */ /* 0x000fe2000f8e333f */
[----:B------:R-:W-:-:S12]  /*1cb30*/  IMAD.MOV.U32 R3, RZ, RZ, 0x40000040 ;  /* 0x40000040ff037424 */ /* 0x000fd800078e00ff */
[----:B------:R-:W-:Y:S01]  /*1cb40*/  HGMMA.64x256x16.F32.BF16 R24, R192, gdesc[UR4].tnspB, R24, gsb0 ;  /* 0x43e00004c0187df0 */ /* 0x000fe20008001818 */
[----:B------:R-:W-:Y:S01]  /*1cb50*/  R2UR UR6, R4 ;  /* 0x00000000040672ca */ /* 0x000fe200000e0000 */
[----:B------:R-:W-:Y:S01]  /*1cb60*/  IMAD.SHL.U32 R4, R204, 0x40, RZ ;  /* 0x00000040cc047824 */ /* 0x000fe200078e00ff */
[----:B------:R-:W-:Y:S01]  /*1cb70*/  R2UR UR7, R5 ;  /* 0x00000000050772ca */ /* 0x000fe200000e0000 */
[----:B------:R-:W-:Y:S02]  /*1cb80*/  WARPGROUP.DEPBAR.LE gsb0, 0x0 ;  /* 0x00008000000079c5 */ /* 0x000fe40000010000 */
[----:B------:R-:W-:-:S15]  /*1cb90*/  WARPGROUP.ARRIVE ;  /* 0x00000000000079c5 */ /* 0x000fde0000000000 */
[----:B------:R-:W-:-:S07]  /*1cba0*/  NOP ;  /* 0x0000000000007918 */ /* 0x000fce0000000000 */
[----:B------:R-:W-:Y:S01]  /*1cbb0*/  HGMMA.64x256x16.F32.BF16 R24, R188, gdesc[UR4].tnspB, R24, gsb0 ;  /* 0x43e00004bc187df0 */ /* 0x000fe20008001818 */
[----:B------:R-:W-:Y:S02]  /*1cbc0*/  R2UR UR6, R2 ;  /* 0x00000000020672ca */ /* 0x000fe400000e0000 */
[----:B------:R-:W-:Y:S01]  /*1cbd0*/  R2UR UR7, R3 ;  /* 0x00000000030772ca */ /* 0x000fe200000e0000 */
[----:B------:R-:W0:Y:S08]  /*1cbe0*/  @P5 LDC R2, c[0x0][0x450] ;  /* 0x00011400ff025b82 */ /* 0x000e300000000800 */
[----:B------:R-:W1:Y:S01]  /*1cbf0*/  @P5 LDC R3, c[0x0][0x44c] ;  /* 0x00011300ff035b82 */ /* 0x000e620000000800 */
[----:B--2---:R-:W-:-:S04]  /*1cc00*/  IMAD.IADD R5, R232, 0x1, R199 ;  /* 0x00000001e8057824 */ /* 0x004fc800078e02c7 */
[----:B-1----:R-:W-:-:S05]  /*1cc10*/  @P5 IMAD.HI.U32 R3, R5, R3, RZ ;  /* 0x0000000305035227 */ /* 0x002fca00078e00ff */
[----:B0-----:R-:W-:Y:S01]  /*1cc20*/  @P5 SHF.R.U32.HI R5, RZ, R2, R3 ;  /* 0x00000002ff055219 */ /* 0x001fe20000011603 */
[----:B------:R-:W-:-:S04]  /*1cc30*/  @!P1 IMAD R2, R22, 0x8, R16 ;  /* 0x0000000816029824 */ /* 0x000fc800078e0210 */
[----:B------:R-:W-:-:S05]  /*1cc40*/  @!P1 VIADD R2, R2, 0x30840 ;  /* 0x0003084002029836 */ /* 0x000fca0000000000 */
[----:B------:R-:W-:Y:S01]  /*1cc50*/  @!P1 PRMT R2, RZ, 0x654, R2 ;  /* 0x00000654ff029816 */ /* 0x000fe20000000002 */
[----:B------:R-:W-:Y:S02]  /*1cc60*/  WARPGROUP.DEPBAR.LE gsb0, 0x0 ;  /* 0x00008000000079c5 */ /* 0x000fe40000010000 */
[----:B------:R-:W-:Y:S01]  /*1cc70*/  WARPGROUP.ARRIVE ;  /* 0x00000000000079c5 */ /* 0x000fe20000000000 */
[----:B------:R-:W0:Y:S05]  /*1cc80*/  SHFL.IDX PT, R188, R5, RZ, 0x1c1f ;  /* 0x001c1fff05bc7589 */ /* 0x000e2a00000e0000 */
[----:B------:R-:W-:Y:S03]  /*1cc90*/  HGMMA.64x256x16.F32.BF16 R24, R184, gdesc[UR4].tnspB, R24, gsb0 ;  /* 0x43e00004b8187df0 */ /* 0x000fe60008001818 */
[----:B------:R-:W-:-:S02]  /*1cca0*/  WARPGROUP.DEPBAR.LE gsb0, 0x0 ;  /* 0x00008000000079c5 */ /* 0x000fc40000010000 */
[----:B------:R-:W-:Y:S01]  /*1ccb0*/  IADD3 R186, -R229, 0x1, -R4 ;  /* 0x00000001e5ba7810 */ /* 0x000fe20007ffe904 */
[----:B------:R1:W-:Y:S03]  /*1ccc0*/  @!P1 SYNCS.ARRIVE.TRANS64.RED.A1T0 RZ, [R2+URZ], RZ ;  /* 0x000000ff02ff99a7 */ /* 0x0003e6000810043f */
[----:B------:R-:W-:-:S05]  /*1ccd0*/  IADD3 R186, -R220, R186, R221 ;  /* 0x000000badcba7210 */ /* 0x000fca0007ffe1dd */
[C---:B------:R-:W-:Y:S02]  /*1cce0*/  VIADD R187, R186.reuse, UR5 ;  /* 0x00000005babb7c36 */ /* 0x040fe40008000000 */
[----:B------:R-:W-:Y:S02]  /*1ccf0*/  VIADD R186, R186, UR4 ;  /* 0x00000004baba7c36 */ /* 0x000fe40008000000 */
        /* <DEDUP_REMOVED lines=16> */
.L_x_1792:
[----:B------:R-:W-:Y:S02]  /*1ce00*/  ULDC UR4, c[0x0][0x9e4] ;  /* 0x0002790000047ab9 */ /* 0x000fe40000000800 */
[----:B------:R-:W-:-:S05]  /*1ce10*/  IMAD.U32 R189, RZ, RZ, UR4 ;  /* 0x00000004ffbd7e24 */ /* 0x000fca000f8e00ff */
[----:B------:R-:W-:-:S13]  /*1ce20*/  ISETP.NE.AND P2, PT, R189, 0x1, PT ;  /* 0x00000001bd00780c */ /* 0x000fda0003f45270 */
[----:B------:R-:W0:Y:S02]  /*1ce30*/  @P2 LDC.64 R2, c[0x0][0x9e8] ;  /* 0x00027a00ff022b82 */ /* 0x000e240000000a00 */
[----:B0-----:R-:W-:-:S05]  /*1ce40*/  @P2 IMAD.HI.U32 R2, R188, R2, RZ ;  /* 0x00000002bc022227 */ /* 0x001fca00078e00ff */
[----:B------:R-:W-:-:S07]  /*1ce50*/  @P2 SHF.R.U32.HI R188, RZ, R3, R2 ;  /* 0x00000003ffbc2219 */ /* 0x000fce0000011602 */
.L_x_1793:
[----:B------:R-:W-:Y:S05]  /*1ce60*/  BSYNC B1 ;  /* 0x0000000000017941 */ /* 0x000fea0003800000 */
.L_x_1791:
[----:B------:R-:W-:-:S04]  /*1ce70*/  IMAD R188, R188, R189, -R4 ;  /* 0x000000bdbcbc7224 */ /* 0x000fc800078e0a04 */
[----:B------:R-:W-:-:S05]  /*1ce80*/  IMAD.IADD R188, R188, 0x1, -R229 ;  /* 0x00000001bcbc7824 */ /* 0x000fca00078e0ae5 */
[----:B------:R-:W-:Y:S02]  /*1ce90*/  VIMNMX R184, R184, R188, !PT ;  /* 0x000000bcb8b87248 */ /* 0x000fe40007fe0100 */
[----:B------:R-:W-:-:S07]  /*1cea0*/  VIADDMNMX R185, R188, R189, R185, PT ;  /* 0x000000bdbcb97246 */ /* 0x000fce00038001b9 */
.L_x_1790:
        /* <DEDUP_REMOVED lines=66> */
.L_x_1796:
[----:B------:R-:W-:Y:S02]  /*1d2d0*/  ULDC UR4, c[0x0][0x9e4] ;  /* 0x0002790000047ab9 */ /* 0x000fe40000000800 */
[----:B------:R-:W-:-:S05]  /*1d2e0*/  IMAD.U32 R184, RZ, RZ, UR4 ;  /* 0x00000004ffb87e24 */ /* 0x000fca000f8e00ff */
[----:B------:R-:W-:-:S13]  /*1d2f0*/  ISETP.NE.AND P3, PT, R184, 0x1, PT ;  /* 0x00000001b800780c */ /* 0x000fda0003f65270 */
[----:B------:R-:W0:Y:S02]  /*1d300*/  @P3 LDC.64 R2, c[0x0][0x9e8] ;  /* 0x00027a00ff023b82 */ /* 0x000e240000000a00 */
[----:B0-----:R-:W-:-:S05]  /*1d310*/  @P3 IMAD.HI.U32 R2, R5, R2, RZ ;  /* 0x0000000205023227 */ /* 0x001fca00078e00ff */
[----:B------:R-:W-:-:S07]  /*1d320*/  @P3 SHF.R.U32.HI R5, RZ, R3, R2 ;  /* 0x00000003ff053219 */ /* 0x000fce0000011602 */
.L_x_1797:
[----:B------:R-:W-:Y:S05]  /*1d330*/  BSYNC B1 ;  /* 0x0000000000017941 */ /* 0x000fea0003800000 */
.L_x_1795:
[----:B------:R-:W-:-:S04]  /*1d340*/  IMAD R4, R5, R184, -R4 ;  /* 0x000000b805047224 */ /* 0x000fc800078e0a04 */
[----:B------:R-:W-:-:S05]  /*1d350*/  IMAD.IADD R4, R4, 0x1, -R229 ;  /* 0x0000000104047824 */ /* 0x000fca00078e0ae5 */
[----:B------:R-:W-:Y:S02]  /*1d360*/  VIMNMX R186, R186, R4, !PT ;  /* 0x00000004baba7248 */ /* 0x000fe40007fe0100 */
[----:B------:R-:W-:-:S07]  /*1d370*/  VIADDMNMX R187, R4, R184, R187, PT ;  /* 0x000000b804bb7246 */ /* 0x000fce00038001bb */
.L_x_1794:
[----:B------:R-:W-:Y:S01]  /*1d380*/  @!P1 VIADD R0, R0, 0x30860 ;  /* 0x0003086000009836 */ /* 0x000fe20000000000 */
[----:B------:R-:W2:Y:S01]  /*1d390*/  LDL R232, [R1+0x38] ;  /* 0x0000380001e87983 */ /* 0x000ea20000100800 */
[----:B------:R-:W-:Y:S01]  /*1d3a0*/  ISETP.GT.AND P3, PT, R186, 0x1, P2 ;  /* 0x00000001ba00780c */ /* 0x000fe20001764270 */
[----:B------:R-:W-:Y:S01]  /*1d3b0*/  ULDC UR4, c[0x0][0x988] ;  /* 0x0002620000047ab9 */ /* 0x000fe20000000800 */
[----:B------:R-:W-:Y:S01]  /*1d3c0*/  IMAD.MOV.U32 R236, RZ, RZ, R205 ;  /* 0x000000ffffec7224 */ /* 0x000fe200078e00cd */
        /* <DEDUP_REMOVED lines=39> */
[----:B------:R-:W-:Y:S02]  /*1d640*/  ISETP.GT.AND P3, PT, R186, 0x38, P2 ;  /* 0x00000038ba00780c */ /* 0x000fe40001764270 */
[----:B------:R-:W-:Y:S02]  /*1d650*/  FMNMX.FTZ R4, R154, R230, !PT ;  /* 0x000000e69a047209 */ /* 0x000fe40007810000 */
[----:B------:R-:W-:Y:S02]  /*1d660*/  ISETP.LT.OR P3, PT, R187, 0x39, P3 ;  /* 0x00000039bb00780c */ /* 0x000fe40001f61670 */
[----:B------:R-:W-:Y:S02]  /*1d670*/  FMNMX.FTZ R4, R155, R4, !PT ;  /* 0x000000049b047209 */ /* 0x000fe40007810000 */
[----:B------:R-:W-:-:S02]  /*1d680*/  FSEL R182, R182, -INF , !P3 ;  /* 0xff800000b6b67808 */ /* 0x000fc40005800000 */
        /* <DEDUP_REMOVED lines=10> */
[----:B------:R-:W-:Y:S02]  /*1d730*/  IMAD.MOV.U32 R231, RZ, RZ, R5 ;  /* 0x000000ffffe77224 */ /* 0x000fe400078e0005 */
[-CC-:B------:R-:W-:Y:S01]  /*1d740*/  FFMA.FTZ R152, R152, R2.reuse, -R3.reuse ;  /* 0x0000000298987223 */ /* 0x180fe20000010803 */
[----:B------:R-:W-:Y:S01]  /*1d750*/  ISETP.LT.OR P4, PT, R187, 0x9, P4 ;  /* 0x00000009bb00780c */ /* 0x000fe20002781670 */
[-CC-:B------:R-:W-:Y:S01]  /*1d760*/  FFMA.FTZ R153, R153, R2.reuse, -R3.reuse ;  /* 0x0000000299997223 */ /* 0x180fe20000010803 */
[-CC-:B------:R-:W-:Y:S01]  /*1d770*/  FFMA.FTZ R156, R156, R2.reuse, -R3.reuse ;  /* 0x000000029c9c7223 */ /* 0x180fe20000010803 */
[-CC-:B------:R-:W-:Y:S01]  /*1d780*/  FFMA.FTZ R157, R157, R2.reuse, -R3.reuse ;  /* 0x000000029d9d7223 */ /* 0x180fe20000010803 */
[----:B------:R-:W-:Y:S01]  /*1d790*/  FSEL R158, R158, -INF , !P4 ;  /* 0xff8000009e9e7808 */ /* 0x000fe20006000000 */
[-CC-:B------:R-:W-:Y:S01]  /*1d7a0*/  FFMA.FTZ R160, R160, R2.reuse, -R3.reuse ;  /* 0x00000002a0a07223 */ /* 0x180fe20000010803 */
[----:B------:R-:W-:Y:S01]  /*1d7b0*/  ISETP.GT.AND P4, PT, R186, 0x10, P2 ;  /* 0x00000010ba00780c */ /* 0x000fe20001784270 */
[--C-:B------:R-:W-:Y:S01]  /*1d7c0*/  FFMA.FTZ R161, R161, R2, -R3.reuse ;  /* 0x00000002a1a17223 */ /* 0x100fe20000010803 */
[----:B------:R-:W-:Y:S01]  /*1d7d0*/  FMNMX.FTZ R4, R158, R4, !PT ;  /* 0x000000049e047209 */ /* 0x000fe20007810000 */
[-CC-:B------:R-:W-:Y:S01]  /*1d7e0*/  FFMA.FTZ R164, R164, R2.reuse, -R3.reuse ;  /* 0x00000002a4a47223 */ /* 0x180fe20000010803 */
[----:B------:R-:W-:Y:S01]  /*1d7f0*/  ISETP.LT.OR P4, PT, R187, 0x11, P4 ;  /* 0x00000011bb00780c */ /* 0x000fe20002781670 */
[--C-:B------:R-:W-:Y:S01]  /*1d800*/  FFMA.FTZ R165, R165, R2, -R3.reuse ;  /* 0x00000002a5a57223 */ /* 0x100fe20000010803 */
[----:B------:R-:W-:Y:S01]  /*1d810*/  FMNMX.FTZ R4, R159, R4, !PT ;  /* 0x000000049f047209 */ /* 0x000fe20007810000 */
        /* <DEDUP_REMOVED lines=14> */
[----:B------:R-:W-:Y:S01]  /*1d900*/  FFMA.FTZ R3, R181, R2, -R3 ;  /* 0x00000002b5037223 */ /* 0x000fe20000010803 */
[----:B------:R-:W-:Y:S01]  /*1d910*/  FMNMX.FTZ R4, R166, R4, !PT ;  /* 0x00000004a6047209 */ /* 0x000fe20007810000 */
[----:B------:R-:W-:Y:S01]  /*1d920*/  MUFU.EX2 R152, R152 ;  /* 0x0000009800987308 */ /* 0x000fe20000000800 */
[----:B------:R-:W-:-:S02]  /*1d930*/  ISETP.LT.OR P4, PT, R187, 0x21, P4 ;  /* 0x00000021bb00780c */ /* 0x000fc40002781670 */
[----:B------:R-:W-:Y:S02]  /*1d940*/  FMNMX.FTZ R4, R167, R4, !PT ;  /* 0x00000004a7047209 */ /* 0x000fe40007810000 */
[----:B------:R-:W-:Y:S02]  /*1d950*/  FSEL R170, R170, -INF , !P4 ;  /* 0xff800000aaaa7808 */ /* 0x000fe40006000000 */
[----:B------:R-:W-:Y:S01]  /*1d960*/  ISETP.GT.AND P4, PT, R186, 0x28, P2 ;  /* 0x00000028ba00780c */ /* 0x000fe20001784270 */
[----:B------:R-:W0:Y:S01]  /*1d970*/  MUFU.EX2 R153, R153 ;  /* 0x0000009900997308 */ /* 0x000e220000000800 */
[----:B------:R-:W-:Y:S02]  /*1d980*/  FMNMX.FTZ R4, R170, R4, !PT ;  /* 0x00000004aa047209 */ /* 0x000fe40007810000 */
[----:B------:R-:W-:Y:S02]  /*1d990*/  ISETP.LT.OR P4, PT, R187, 0x29, P4 ;  /* 0x00000029bb00780c */ /* 0x000fe40002781670 */
[----:B------:R-:W-:-:S02]  /*1d9a0*/  FMNMX.FTZ R4, R171, R4, !PT ;  /* 0x00000004ab047209 */ /* 0x000fc40007810000 */
[----:B------:R-:W-:Y:S01]  /*1d9b0*/  FSEL R174, R174, -INF , !P4 ;  /* 0xff800000aeae7808 */ /* 0x000fe20006000000 */
[----:B------:R-:W-:Y:S01]  /*1d9c0*/  MUFU.EX2 R156, R156 ;  /* 0x0000009c009c7308 */ /* 0x000fe20000000800 */
[----:B------:R-:W-:Y:S02]  /*1d9d0*/  ISETP.GT.AND P4, PT, R186, 0x30, P2 ;  /* 0x00000030ba00780c */ /* 0x000fe40001784270 */
[----:B------:R-:W-:Y:S02]  /*1d9e0*/  FMNMX.FTZ R4, R174, R4, !PT ;  /* 0x00000004ae047209 */ /* 0x000fe40007810000 */
[----:B------:R-:W-:Y:S02]  /*1d9f0*/  ISETP.LT.OR P4, PT, R187, 0x31, P4 ;  /* 0x00000031bb00780c */ /* 0x000fe40002781670 */
[----:B------:R-:W-:Y:S01]  /*1da00*/  FMNMX.FTZ R4, R175, R4, !PT ;  /* 0x00000004af047209 */ /* 0x000fe20007810000 */
[----:B------:R-:W1:Y:S01]  /*1da10*/  MUFU.EX2 R157, R157 ;  /* 0x0000009d009d7308 */ /* 0x000e620000000800 */
[----:B------:R-:W-:-:S02]  /*1da20*/  FSEL R178, R178, -INF , !P4 ;  /* 0xff800000b2b27808 */ /* 0x000fc40006000000 */
[C---:B------:R-:W-:Y:S02]  /*1da30*/  ISETP.GT.AND P4, PT, R186.reuse, 0x31, P2 ;  /* 0x00000031ba00780c */ /* 0x040fe40001784270 */
[----:B------:R-:W-:Y:S02]  /*1da40*/  ISETP.GT.AND P2, PT, R186, 0x39, P2 ;  /* 0x00000039ba00780c */ /* 0x000fe40001744270 */
[----:B------:R-:W-:Y:S01]  /*1da50*/  ISETP.LT.OR P4, PT, R187, 0x32, P4 ;  /* 0x00000032bb00780c */ /* 0x000fe20002781670 */
[----:B------:R-:W-:Y:S01]  /*1da60*/  MUFU.EX2 R186, R3 ;  /* 0x0000000300ba7308 */ /* 0x000fe20000000800 */
[----:B------:R-:W-:Y:S02]  /*1da70*/  FMNMX.FTZ R4, R178, R4, !PT ;  /* 0x00000004b2047209 */ /* 0x000fe40007810000 */
[----:B------:R-:W-:Y:S02]  /*1da80*/  FSEL R179, R179, -INF , !P4 ;  /* 0xff800000b3b37808 */ /* 0x000fe40006000000 */
[----:B------:R-:W-:-:S02]  /*1da90*/  ISETP.LT.OR P2, PT, R187, 0x3a, P2 ;  /* 0x0000003abb00780c */ /* 0x000fc40001741670 */
[----:B------:R-:W-:Y:S01]  /*1daa0*/  FMNMX.FTZ R4, R179, R4, !PT ;  /* 0x00000004b3047209 */ /* 0x000fe20007810000 */
[----:B------:R-:W-:Y:S01]  /*1dab0*/  MUFU.EX2 R160, R160 ;  /* 0x000000a000a07308 */ /* 0x000fe20000000800 */
[----:B------:R-:W-:Y:S02]  /*1dac0*/  FSEL R183, R183, -INF , !P2 ;  /* 0xff800000b7b77808 */ /* 0x000fe40005000000 */
[----:B------:R-:W-:Y:S02]  /*1dad0*/  FMNMX.FTZ R4, R182, R4, !PT ;  /* 0x00000004b6047209 */ /* 0x000fe40007810000 */
[----:B0-----:R-:W-:Y:S02]  /*1dae0*/  F2FP.BF16.F32.PACK_AB R196, R153, R152 ;  /* 0x0000009899c4723e */ /* 0x001fe400000010ff */
[----:B------:R-:W-:Y:S01]  /*1daf0*/  FMNMX.FTZ R181, R183, R4, !PT ;  /* 0x00000004b7b57209 */ /* 0x000fe20007810000 */
[----:B------:R-:W0:Y:S01]  /*1db00*/  MUFU.EX2 R161, R161 ;  /* 0x000000a100a17308 */ /* 0x000e220000000800 */
[----:B-1----:R-:W-:-:S03]  /*1db10*/  F2FP.BF16.F32.PACK_AB R198, R157, R156 ;  /* 0x0000009c9dc6723e */ /* 0x002fc600000010ff */
[----:B------:R-:W1:Y:S04]  /*1db20*/  SHFL.BFLY PT, R4, R181, 0x2, 0x1f ;  /* 0x0c401f00b5047f89 */ /* 0x000e6800000e0000 */
[----:B------:R-:W-:Y:S08]  /*1db30*/  MUFU.EX2 R164, R164 ;  /* 0x000000a400a47308 */ /* 0x000ff00000000800 */
[----:B------:R-:W3:Y:S01]  /*1db40*/  MUFU.EX2 R165, R165 ;  /* 0x000000a500a57308 */ /* 0x000ee20000000800 */
[----:B0-----:R-:W-:-:S07]  /*1db50*/  F2FP.BF16.F32.PACK_AB R192, R161, R160 ;  /* 0x000000a0a1c0723e */ /* 0x001fce00000010ff */
[----:B------:R-:W-:Y:S01]  /*1db60*/  MUFU.EX2 R168, R168 ;  /* 0x000000a800a87308 */ /* 0x000fe20000000800 */
[----:B-1----:R-:W-:-:S07]  /*1db70*/  FMNMX.FTZ R181, R181, R4, !PT ;  /* 0x00000004b5b57209 */ /* 0x002fce0007810000 */
[----:B------:R-:W0:Y:S01]  /*1db80*/  MUFU.EX2 R169, R169 ;  /* 0x000000a900a97308 */ /* 0x000e220000000800 */
[----:B------:R-:W1:Y:S01]  /*1db90*/  SHFL.BFLY PT, R4, R181, 0x1, 0x1f ;  /* 0x0c201f00b5047f89 */ /* 0x000e6200000e0000 */
[----:B---3--:R-:W-:-:S06]  /*1dba0*/  F2FP.BF16.F32.PACK_AB R194, R165, R164 ;  /* 0x000000a4a5c2723e */ /* 0x008fcc00000010ff */
[----:B------:R-:W-:Y:S08]  /*1dbb0*/  MUFU.EX2 R172, R172 ;  /* 0x000000ac00ac7308 */ /* 0x000ff00000000800 */
[----:B------:R-:W3:Y:S01]  /*1dbc0*/  MUFU.EX2 R173, R173 ;  /* 0x000000ad00ad7308 */ /* 0x000ee20000000800 */
[----:B0-----:R-:W-:-:S07]  /*1dbd0*/  F2FP.BF16.F32.PACK_AB R188, R169, R168 ;  /* 0x000000a8a9bc723e */ /* 0x001fce00000010ff */
[----:B------:R-:W-:Y:S01]  /*1dbe0*/  MUFU.EX2 R176, R176 ;  /* 0x000000b000b07308 */ /* 0x000fe20000000800 */
[----:B-1----:R-:W-:Y:S01]  /*1dbf0*/  FMNMX.FTZ R4, R181, R4, !PT ;  /* 0x00000004b5047209 */ /* 0x002fe20007810000 */
[----:B------:R-:W-:-:S03]  /*1dc00*/  FMUL.FTZ R181, R0, R2 ;  /* 0x0000000200b57220 */ /* 0x000fc60000410000 */
[C---:B------:R-:W-:Y:S01]  /*1dc10*/  FSETP.NEU.FTZ.AND P2, PT, R4.reuse, -INF , PT ;  /* 0xff8000000400780b */ /* 0x040fe20003f5d000 */
[----:B------:R-:W-:Y:S02]  /*1dc20*/  FMUL.FTZ R3, R4, R2 ;  /* 0x0000000204037220 */ /* 0x000fe40000410000 */
[----:B------:R-:W-:Y:S01]  /*1dc30*/  MUFU.EX2 R177, R177 ;  /* 0x000000b100b17308 */ /* 0x000fe20000000800 */
[----:B---3--:R-:W-:Y:S02]  /*1dc40*/  F2FP.BF16.F32.PACK_AB R190, R173, R172 ;  /* 0x000000acadbe723e */ /* 0x008fe400000010ff */
[----:B------:R-:W-:-:S05]  /*1dc50*/  FSEL R0, R3, RZ, P2 ;  /* 0x000000ff03007208 */ /* 0x000fca0001000000 */
[----:B------:R-:W0:Y:S01]  /*1dc60*/  MUFU.EX2 R3, R181 ;  /* 0x000000b500037308 */ /* 0x000e220000000800 */
        /* <DEDUP_REMOVED lines=16> */
[----:B0-----:R-:W-:Y:S01]  /*1dd70*/  FFMA.FTZ R0, R3, R228, R152 ;  /* 0x000000e403007223 */ /* 0x001fe20000010098 */
[----:B------:R-:W-:Y:S01]  /*1dd80*/  FSEL R152, R4, RZ, P2 ;  /* 0x000000ff04987208 */ /* 0x000fe20001000000 */
[----:B------:R-:W-:Y:S01]  /*1dd90*/  MUFU.EX2 R154, R154 ;  /* 0x0000009a009a7308 */ /* 0x000fe20000000800 */
[----:B--2---:R-:W-:Y:S01]  /*1dda0*/  ISETP.GT.AND P2, PT, R204, R232, PT ;  /* 0x000000e8cc00720c */ /* 0x004fe20003f44270 */
[----:B------:R-:W-:Y:S01]  /*1ddb0*/  FADD.FTZ R0, R153, R0 ;  /* 0x0000000099007221 */ /* 0x000fe20000010000 */
[----:B------:R-:W-:Y:S01]  /*1ddc0*/  F2FP.BF16.F32.PACK_AB R184, R177, R176 ;  /* 0x000000b0b1b8723e */ /* 0x000fe200000010ff */
[----:B------:R-:W-:Y:S01]  /*1ddd0*/  FADD.FTZ R152, -R152, R230 ;  /* 0x000000e698987221 */ /* 0x000fe20000010100 */
[----:B------:R-:W-:-:S02]  /*1dde0*/  VIADD R204, R204, 0xffffffff ;  /* 0xffffffffcccc7836 */ /* 0x000fc40000000000 */
[----:B------:R-:W-:Y:S01]  /*1ddf0*/  FADD.FTZ R0, R156, R0 ;  /* 0x000000009c007221 */ /* 0x000fe20000010000 */
[----:B------:R-:W-:Y:S02]  /*1de00*/  IMAD.MOV.U32 R232, RZ, RZ, R22 ;  /* 0x000000ffffe87224 */ /* 0x000fe400078e0016 */
[----:B------:R-:W-:Y:S01]  /*1de10*/  FMUL.FTZ R152, R152, R2 ;  /* 0x0000000298987220 */ /* 0x000fe20000410000 */
[----:B------:R-:W0:Y:S01]  /*1de20*/  MUFU.EX2 R155, R155 ;  /* 0x0000009b009b7308 */ /* 0x000e220000000800 */
[----:B------:R-:W-:Y:S01]  /*1de30*/  FADD.FTZ R0, R157, R0 ;  /* 0x000000009d007221 */ /* 0x000fe20000010000 */
[----:B------:R-:W-:-:S03]  /*1de40*/  IMAD.MOV.U32 R230, RZ, RZ, R4 ;  /* 0x000000ffffe67224 */ /* 0x000fc600078e0004 */
[----:B------:R-:W-:-:S03]  /*1de50*/  FADD.FTZ R0, R160, R0 ;  /* 0x00000000a0007221 */ /* 0x000fc60000010000 */
[----:B------:R-:W-:Y:S01]  /*1de60*/  MUFU.EX2 R158, R158 ;  /* 0x0000009e009e7308 */ /* 0x000fe20000000800 */
[----:B------:R-:W-:-:S04]  /*1de70*/  FADD.FTZ R0, R161, R0 ;  /* 0x00000000a1007221 */ /* 0x000fc80000010000 */
[----:B------:R-:W-:-:S03]  /*1de80*/  FADD.FTZ R0, R164, R0 ;  /* 0x00000000a4007221 */ /* 0x000fc60000010000 */
[----:B------:R-:W1:Y:S01]  /*1de90*/  MUFU.EX2 R159, R159 ;  /* 0x0000009f009f7308 */ /* 0x000e620000000800 */
[----:B------:R-:W-:Y:S01]  /*1dea0*/  FADD.FTZ R0, R165, R0 ;  /* 0x00000000a5007221 */ /* 0x000fe20000010000 */
[----:B0-----:R-:W-:-:S03]  /*1deb0*/  F2FP.BF16.F32.PACK_AB R197, R155, R154 ;  /* 0x0000009a9bc5723e */ /* 0x001fc600000010ff */
[----:B------:R-:W-:-:S03]  /*1dec0*/  FADD.FTZ R153, R168, R0 ;  /* 0x00000000a8997221 */ /* 0x000fc60000010000 */
[----:B------:R0:W2:Y:S01]  /*1ded0*/  MUFU.EX2 R0, R152 ;  /* 0x0000009800007308 */ /* 0x0000a20000000800 */
[----:B------:R-:W-:-:S04]  /*1dee0*/  FADD.FTZ R153, R169, R153 ;  /* 0x00000099a9997221 */ /* 0x000fc80000010000 */
[----:B------:R-:W-:-:S03]  /*1def0*/  FADD.FTZ R153, R172, R153 ;  /* 0x00000099ac997221 */ /* 0x000fc60000010000 */
[----:B------:R-:W3:Y:S01]  /*1df00*/  MUFU.EX2 R162, R162 ;  /* 0x000000a200a27308 */ /* 0x000ee20000000800 */
[----:B------:R-:W-:Y:S01]  /*1df10*/  FADD.FTZ R153, R173, R153 ;  /* 0x00000099ad997221 */ /* 0x000fe20000010000 */
[----:B-1----:R-:W-:-:S03]  /*1df20*/  F2FP.BF16.F32.PACK_AB R199, R159, R158 ;  /* 0x0000009e9fc7723e */ /* 0x002fc600000010ff */
[----:B0-----:R-:W-:-:S03]  /*1df30*/  FADD.FTZ R152, R176, R153 ;  /* 0x00000099b0987221 */ /* 0x001fc60000010000 */
[----:B------:R-:W0:Y:S01]  /*1df40*/  MUFU.EX2 R163, R163 ;  /* 0x000000a300a37308 */ /* 0x000e220000000800 */
[----:B--2---:R-:W-:Y:S01]  /*1df50*/  FFMA.FTZ R227, R0, R227, R154 ;  /* 0x000000e300e37223 */ /* 0x004fe2000001009a */
[----:B------:R-:W-:-:S03]  /*1df60*/  FADD.FTZ R152, R177, R152 ;  /* 0x00000098b1987221 */ /* 0x000fc60000010000 */
[----:B------:R-:W-:-:S03]  /*1df70*/  FADD.FTZ R227, R155, R227 ;  /* 0x000000e39be37221 */ /* 0x000fc60000010000 */
[----:B------:R-:W1:Y:S01]  /*1df80*/  MUFU.EX2 R166, R166 ;  /* 0x000000a600a67308 */ /* 0x000e620000000800 */
[----:B------:R-:W-:-:S04]  /*1df90*/  FADD.FTZ R227, R158, R227 ;  /* 0x000000e39ee37221 */ /* 0x000fc80000010000 */
[----:B------:R-:W-:-:S03]  /*1dfa0*/  FADD.FTZ R227, R159, R227 ;  /* 0x000000e39fe37221 */ /* 0x000fc60000010000 */
[----:B------:R-:W2:Y:S01]  /*1dfb0*/  MUFU.EX2 R167, R167 ;  /* 0x000000a700a77308 */ /* 0x000ea20000000800 */
[----:B---3--:R-:W-:Y:S01]  /*1dfc0*/  FADD.FTZ R227, R162, R227 ;  /* 0x000000e3a2e37221 */ /* 0x008fe20000010000 */
        /* <DEDUP_REMOVED lines=23> */
[----:B0-----:R-:W-:-:S04]  /*1e140*/  FADD.FTZ R152, R180, R152 ;  /* 0x00000098b4987221 */ /* 0x001fc80000010000 */
[C---:B------:R-:W-:Y:S01]  /*1e150*/  FADD.FTZ R228, R186.reuse, R152 ;  /* 0x00000098bae47221 */ /* 0x040fe20000010000 */
[----:B------:R-:W-:Y:S01]  /*1e160*/  F2FP.BF16.F32.PACK_AB R186, R186, R180 ;  /* 0x000000b4baba723e */ /* 0x000fe200000010ff */
[----:B-1----:R-:W-:-:S04]  /*1e170*/  FADD.FTZ R227, R182, R227 ;  /* 0x000000e3b6e37221 */ /* 0x002fc80000010000 */
[C---:B--2---:R-:W-:Y:S01]  /*1e180*/  FADD.FTZ R227, R183.reuse, R227 ;  /* 0x000000e3b7e37221 */ /* 0x044fe20000010000 */
[----:B------:R-:W-:Y:S01]  /*1e190*/  F2FP.BF16.F32.PACK_AB R187, R183, R182 ;  /* 0x000000b6b7bb723e */ /* 0x000fe200000010ff */
[----:B------:R-:W-:Y:S06]  /*1e1a0*/  @P2 BRA `(.L_x_1798) ;  /* 0xffffffd400502947 */ /* 0x000fec000383ffff */
.L_x_1779:
[----:B------:R-:W-:Y:S05]  /*1e1b0*/  BSYNC B0 ;  /* 0x0000000000007941 */ /* 0x000fea0003800000 */
.L_x_1778:
        /* <DEDUP_REMOVED lines=131> */
.L_x_1799:
[----:B------:R-:W-:Y:S01]  /*1e9f0*/  IMAD R3, R22, 0x8, R16 ;  /* 0x0000000816037824 */ /* 0x000fe200078e0210 */
[----:B------:R-:W-:-:S04]  /*1ea00*/  SHF.L.U32 R0, R205, 0x1f, RZ ;  /* 0x0000001fcd007819 */ /* 0x000fc800000006ff */
[----:B------:R0:W1:Y:S01]  /*1ea10*/  SYNCS.PHASECHK.TRANS64.TRYWAIT P2, [R3+URZ+0x30850], R0 ;  /* 0x03085000030075a7 */ /* 0x000062000804017f */
[----:B------:R-:W-:Y:S05]  /*1ea20*/  @!P0 BRA `(.L_x_1800) ;  /* 0x0000000000048947 */ /* 0x000fea0003800000 */
[----:B------:R-:W-:Y:S01]  /*1ea30*/  BPT.TRAP 0x1 ;  /* 0x000000040000795c */ /* 0x000fe20000300000 */
.L_x_1800:
[----:B------:R-:W-:Y:S04]  /*1ea40*/  BSSY B0, `(.L_x_1801) ;  /* 0x0000004000007945 */ /* 0x000fe80003800000 */
[----:B-1----:R-:W-:Y:S05]  /*1ea50*/  @P2 BRA `(.L_x_1802) ;  /* 0x0000000000082947 */ /* 0x002fea0003800000 */
[----:B------:R-:W1:Y:S02]  /*1ea60*/  SYNCS.PHASECHK.TRANS64.TRYWAIT P0, [R3+URZ+0x30850], R0 ;  /* 0x03085000030075a7 */ /* 0x000e64000800017f */
[----:B-1----:R-:W-:Y:S05]  /*1ea70*/  @!P0 BRA `(.L_x_1803) ;  /* 0x0000010c002c8947 */ /* 0x002fea0003800000 */
.L_x_1802:
[----:B------:R-:W-:Y:S05]  /*1ea80*/  BSYNC B0 ;  /* 0x0000000000007941 */ /* 0x000fea0003800000 */
.L_x_1801:
[----:B------:R-:W-:Y:S01]  /*1ea90*/  VIADD R16, R16, 0x400 ;  /* 0x0000040010107836 */ /* 0x000fe20000000000 */
[----:B------:R-:W2:Y:S01]  /*1eaa0*/  LDL.LU R10, [R1+0x54] ;  /* 0x00005400010a7983 */ /* 0x000ea20000300800 */
[----:B------:R-:W-:Y:S01]  /*1eab0*/  IMAD.MOV.U32 R7, RZ, RZ, 0x40000040 ;  /* 0x40000040ff077424 */ /* 0x000fe200078e00ff */
[----:B------:R-:W-:Y:S01]  /*1eac0*/  WARPGROUP.ARRIVE ;  /* 0x00000000000079c5 */ /* 0x000fe20000000000 */
[----:B------:R-:W-:Y:S01]  /*1ead0*/  IMAD.MOV.U32 R9, RZ, RZ, 0x40000040 ;  /* 0x40000040ff097424 */ /* 0x000fe200078e00ff */
[----:B------:R-:W-:Y:S01]  /*1eae0*/  SHF.R.U32.HI R16, RZ, 0x4, R16 ;  /* 0x00000004ff107819 */ /* 0x000fe20000011610 */
[----:B01----:R-:W-:Y:S01]  /*1eaf0*/  SHFL.BFLY PT, R0, R227, 0x2, 0x1f ;  /* 0x0c401f00e3007f89 */ /* 0x003fe200000e0000 */
[----:B------:R-:W-:Y:S01]  /*1eb00*/  R2UR UR7, R7 ;  /* 0x00000000070772ca */ /* 0x000fe200000e0000 */
[----:B------:R-:W-:Y:S01]  /*1eb10*/  IMAD.MOV.U32 R7, RZ, RZ, 0x40000040 ;  /* 0x40000040ff077424 */ /* 0x000fe200078e00ff */
[----:B------:R-:W-:Y:S01]  /*1eb20*/  LOP3.LUT R16, R16, 0x3fff, RZ, 0xc0, !PT ;  /* 0x00003fff10107812 */ /* 0x000fe200078ec0ff */
[----:B------:R-:W-:-:S02]  /*1eb30*/  IMAD.MOV.U32 R152, RZ, RZ, -0x800000 ;  /* 0xff800000ff987424 */ /* 0x000fc400078e00ff */
[----:B------:R-:W-:Y:S01]  /*1eb40*/  @!P1 VIADD R3, R3, 0x30860 ;  /* 0x0003086003039836 */ /* 0x000fe20000000000 */
[----:B------:R-:W-:Y:S01]  /*1eb50*/  LOP3.LUT R16, R16, 0x2000000, RZ, 0xfc, !PT ;  /* 0x0200000010107812 */ /* 0x000fe200078efcff */
[----:B------:R-:W-:-:S03]  /*1eb60*/  IMAD.MOV.U32 R153, RZ, RZ, -0x800000 ;  /* 0xff800000ff997424 */ /* 0x000fc600078e00ff */
[----:B------:R-:W-:Y:S01]  /*1eb70*/  @!P1 PRMT R3, RZ, 0x654, R3 ;  /* 0x00000654ff039816 */ /* 0x000fe20000000003 */
[C---:B------:R-:W-:Y:S02]  /*1eb80*/  IMAD R6, R22.reuse, 0x800, R16 ;  /* 0x0000080016067824 */ /* 0x040fe400078e0210 */
[----:B------:R-:W-:Y:S02]  /*1eb90*/  VIADD R22, R22, 0x1 ;  /* 0x0000000116167836 */ /* 0x000fe40000000000 */
[C---:B------:R-:W-:Y:S01]  /*1eba0*/  VIADD R8, R6.reuse, 0x80 ;  /* 0x0000008006087836 */ /* 0x040fe20000000000 */
[----:B------:R-:W-:Y:S02]  /*1ebb0*/  R2UR UR6, R6 ;  /* 0x00000000060672ca */ /* 0x000fe400000e0000 */
[----:B------:R-:W-:-:S04]  /*1ebc0*/  ISETP.NE.AND P2, PT, R22, 0x2, PT ;  /* 0x000000021600780c */ /* 0x000fc80003f45270 */
[----:B------:R-:W-:-:S07]  /*1ebd0*/  SEL R22, R22, RZ, P2 ;  /* 0x000000ff16167207 */ /* 0x000fce0001000000 */
[----:B------:R-:W-:Y:S01]  /*1ebe0*/  HGMMA.64x256x16.F32.BF16 R24, R196, gdesc[UR4].tnspB, R24, gsb0 ;  /* 0x43e00004c4187df0 */ /* 0x000fe20008001818 */
[----:B------:R-:W-:Y:S01]  /*1ebf0*/  R2UR UR6, R8 ;  /* 0x00000000080672ca */ /* 0x000fe200000e0000 */
[C---:B------:R-:W-:Y:S01]  /*1ec00*/  VIADD R8, R6.reuse, 0x100 ;  /* 0x0000010006087836 */ /* 0x040fe20000000000 */
[----:B------:R-:W-:Y:S01]  /*1ec10*/  R2UR UR7, R9 ;  /* 0x00000000090772ca */ /* 0x000fe200000e0000 */
[----:B------:R-:W-:Y:S02]  /*1ec20*/  IMAD.MOV.U32 R9, RZ, RZ, 0x40000040 ;  /* 0x40000040ff097424 */ /* 0x000fe400078e00ff */
[----:B------:R-:W-:Y:S02]  /*1ec30*/  VIADD R6, R6, 0x180 ;  /* 0x0000018006067836 */ /* 0x000fe40000000000 */
[----:B--2---:R-:W-:Y:S01]  /*1ec40*/  VIADD R10, R10, 0x1 ;  /* 0x000000010a0a7836 */ /* 0x004fe20000000000 */
[----:B------:R-:W-:Y:S02]  /*1ec50*/  WARPGROUP.DEPBAR.LE gsb0, 0x0 ;  /* 0x00008000000079c5 */ /* 0x000fe40000010000 */
[----:B------:R-:W-:-:S02]  /*1ec60*/  WARPGROUP.ARRIVE ;  /* 0x00000000000079c5 */ /* 0x000fc40000000000 */
[----:B------:R-:W-:-:S15]  /*1ec70*/  STL [R1+0x54], R10 ;  /* 0x0000540a01007387 */ /* 0x000fde0000100800 */
        /* <DEDUP_REMOVED lines=9> */
[----:B------:R-:W0:Y:S02]  /*1ed10*/  SHFL.BFLY PT, R6, R228, 0x2, 0x1f ;  /* 0x0c401f00e4067f89 */ /* 0x000e2400000e0000 */
[----:B0-----:R-:W-:Y:S01]  /*1ed20*/  FADD.FTZ R228, R6, R228 ;  /* 0x000000e406e47221 */ /* 0x001fe20000010000 */
[----:B------:R-:W-:-:S04]  /*1ed30*/  FADD.FTZ R6, R0, R227 ;  /* 0x000000e300067221 */ /* 0x000fc80000010000 */
[----:B------:R-:W0:Y:S04]  /*1ed40*/  SHFL.BFLY PT, R0, R228, 0x1, 0x1f ;  /* 0x0c201f00e4007f89 */ /* 0x000e2800000e0000 */
[----:B------:R-:W1:Y:S01]  /*1ed50*/  SHFL.BFLY PT, R7, R6, 0x1, 0x1f ;  /* 0x0c201f0006077f89 */ /* 0x000e6200000e0000 */
[----:B0-----:R-:W-:Y:S01]  /*1ed60*/  FADD.FTZ R0, R228, R0 ;  /* 0x00000000e4007221 */ /* 0x001fe20000010000 */
[----:B-1----:R-:W-:-:S04]  /*1ed70*/  FADD.FTZ R6, R6, R7 ;  /* 0x0000000706067221 */ /* 0x002fc80000010000 */
[----:B------:R-:W-:Y:S02]  /*1ed80*/  FSETP.NE.FTZ.AND P0, PT, R0, RZ, PT ;  /* 0x000000ff0000720b */ /* 0x000fe40003f15000 */
[----:B------:R-:W-:-:S11]  /*1ed90*/  FSETP.NE.FTZ.AND P3, PT, R6, RZ, PT ;  /* 0x000000ff0600720b */ /* 0x000fd60003f75000 */
[C---:B------:R-:W-:Y:S01]  /*1eda0*/  @P0 FMUL.FTZ R9, R2.reuse, 0.69314718246459960938 ;  /* 0x3f31721802090820 */ /* 0x040fe20000410000 */
[----:B------:R-:W0:Y:S01]  /*1edb0*/  @P0 MUFU.LG2 R8, R0 ;  /* 0x0000000000080308 */ /* 0x000e220000000c00 */
[----:B------:R-:W-:-:S07]  /*1edc0*/  @P3 FMUL.FTZ R2, R2, 0.69314718246459960938 ;  /* 0x3f31721802023820 */ /* 0x000fce0000410000 */
[----:B------:R-:W1:Y:S01]  /*1edd0*/  @P3 MUFU.LG2 R7, R6 ;  /* 0x0000000600073308 */ /* 0x000e620000000c00 */
[----:B0-----:R-:W-:-:S04]  /*1ede0*/  @P0 FMUL.FTZ R8, R8, 0.69314718246459960938 ;  /* 0x3f31721808080820 */ /* 0x001fc80000410000 */
[----:B------:R-:W-:Y:S01]  /*1edf0*/  @P0 FFMA.FTZ R153, R9, R5, R8 ;  /* 0x0000000509990223 */ /* 0x000fe20000010008 */
[----:B-1----:R-:W-:-:S04]  /*1ee00*/  @P3 FMUL.FTZ R7, R7, 0.69314718246459960938 ;  /* 0x3f31721807073820 */ /* 0x002fc80000410000 */
[----:B------:R-:W-:Y:S01]  /*1ee10*/  @P3 FFMA.FTZ R152, R2, R4, R7 ;  /* 0x0000000402983223 */ /* 0x000fe20000010007 */
[----:B------:R-:W-:Y:S01]  /*1ee20*/  IMAD.MOV.U32 R4, RZ, RZ, RZ ;  /* 0x000000ffff047224 */ /* 0x000fe200078e00ff */
[----:B------:R-:W-:-:S04]  /*1ee30*/  SEL R2, RZ, 0x1, P2 ;  /* 0x00000001ff027807 */ /* 0x000fc80001000000 */
[----:B------:R-:W-:Y:S01]  /*1ee40*/  LOP3.LUT R205, R205, R2, RZ, 0x3c, !PT ;  /* 0x00000002cdcd7212 */ /* 0x000fe200078e3cff */
[----:B------:R0:W1:Y:S01]  /*1ee50*/  @P0 MUFU.RCP R4, R0 ;  /* 0x0000000000040308 */ /* 0x0000620000001000 */
[----:B------:R-:W-:Y:S01]  /*1ee60*/  PLOP3.LUT P0, PT, PT, PT, PT, 0x8, 0x0 ;  /* 0x000000000000781c */ /* 0x000fe20003f0e170 */
[----:B0-----:R-:W-:-:S06]  /*1ee70*/  IMAD.MOV.U32 R0, RZ, RZ, RZ ;  /* 0x000000ffff007224 */ /* 0x001fcc00078e00ff */
[----:B------:R-:W0:Y:S01]  /*1ee80*/  @P3 MUFU.RCP R0, R6 ;  /* 0x0000000600003308 */ /* 0x000e220000001000 */
[----:B------:R-:W-:Y:S02]  /*1ee90*/  WARPGROUP.DEPBAR.LE gsb0, 0x0 ;  /* 0x00008000000079c5 */ /* 0x000fe40000010000 */
[----:B------:R-:W-:-:S06]  /*1eea0*/  WARPGROUP.ARRIVE ;  /* 0x00000000000079c5 */ /* 0x000fcc0000000000 */
        /* <DEDUP_REMOVED lines=131> */
.L_x_1637:
        /* <DEDUP_REMOVED lines=10> */
[----:B------:R-:W3:Y:S01]  /*1f780*/  S2R R0, SR_SWINHI ;  /* 0x0000000000007919 */ /* 0x000ee20000002f00 */
[----:B------:R-:W-:Y:S01]  /*1f790*/  F2FP.BF16.F32.PACK_AB R10, R29, R28 ;  /* 0x0000001c1d0a723e */ /* 0x000fe200000010ff */
[----:B------:R-:W-:Y:S01]  /*1f7a0*/  ULDC.64 UR4, c[0x0][0xc08] ;  /* 0x0003020000047ab9 */ /* 0x000fe20000000a00 */
[----:B------:R-:W-:Y:S01]  /*1f7b0*/  F2FP.BF16.F32.PACK_AB R11, R31, R30 ;  /* 0x0000001e1f0b723e */ /* 0x000fe200000010ff */
[----:B------:R-:W4:Y:S01]  /*1f7c0*/  LDL.LU R155, [R1+0x4c] ;  /* 0x00004c00019b7983 */ /* 0x000f220000300800 */
[----:B------:R-:W-:Y:S01]  /*1f7d0*/  F2FP.BF16.F32.PACK_AB R12, R33, R32 ;  /* 0x00000020210c723e */ /* 0x000fe200000010ff */
[----:B------:R-:W-:Y:S01]  /*1f7e0*/  ULDC.64 UR6, c[0x0][0xc00] ;  /* 0x0003000000067ab9 */ /* 0x000fe20000000a00 */
[----:B------:R-:W-:Y:S01]  /*1f7f0*/  F2FP.BF16.F32.PACK_AB R13, R35, R34 ;  /* 0x00000022230d723e */ /* 0x000fe200000010ff */
[----:B------:R-:W4:Y:S01]  /*1f800*/  LDL R154, [R1+0x50] ;  /* 0x00005000019a7983 */ /* 0x000f220000100800 */
[----:B------:R-:W-:-:S02]  /*1f810*/  MOV R6, R16 ;  /* 0x0000001000067202 */ /* 0x000fc40000000f00 */
[----:B---3--:R-:W-:Y:S02]  /*1f820*/  MOV R7, R0 ;  /* 0x0000000000077202 */ /* 0x008fe40000000f00 */
[----:B------:R-:W-:Y:S02]  /*1f830*/  F2FP.BF16.F32.PACK_AB R14, R37, R36 ;  /* 0x00000024250e723e */ /* 0x000fe400000010ff */
[----:B------:R-:W-:Y:S01]  /*1f840*/  F2FP.BF16.F32.PACK_AB R15, R39, R38 ;  /* 0x00000026270f723e */ /* 0x000fe200000010ff */
[----:B------:R-:W-:Y:S01]  /*1f850*/  BAR.SYNC.DEFER_BLOCKING 0x1, 0x100 ;  /* 0x0044000000007b1d */ /* 0x000fe20000010000 */
[----:B--2--5:R-:W-:-:S03]  /*1f860*/  IMAD.WIDE R100, R8, 0x2, R6 ;  /* 0x0000000208647825 */ /* 0x024fc600078e0206 */
[----:B------:R-:W-:Y:S01]  /*1f870*/  LOP3.LUT R0, R100, 0x380, RZ, 0xc0, !PT ;  /* 0x0000038064007812 */ /* 0x000fe200078ec0ff */
[----:B------:R-:W-:-:S03]  /*1f880*/  IMAD.MOV.U32 R9, RZ, RZ, R101 ;  /* 0x000000ffff097224 */ /* 0x000fc600078e0065 */
[----:B------:R-:W-:-:S04]  /*1f890*/  SHF.R.U64 R0, R0, 0x3, RZ ;  /* 0x0000000300007819 */ /* 0x000fc800000012ff */
[----:B------:R-:W-:-:S04]  /*1f8a0*/  LOP3.LUT R8, R0, R100, RZ, 0x3c, !PT ;  /* 0x0000006400087212 */ /* 0x000fc800078e3cff */
        /* <DEDUP_REMOVED lines=8> */
[----:B------:R-:W-:-:S04]  /*1f930*/  LOP3.LUT R8, R0, R8, RZ, 0x3c, !PT ;  /* 0x0000000800087212 */ /* 0x000fc800078e3cff */
[----:B------:R-:W-:-:S05]  /*1f940*/  MOV R8, R8 ;  /* 0x0000000800087202 */ /* 0x000fca0000000f00 */
[----:B------:R2:W-:Y:S02]  /*1f950*/  STSM.16.M88.4 [R8], R12 ;  /* 0x0000000c08007844 */ /* 0x0005e40000000200 */
[----:B--2---:R-:W-:-:S04]  /*1f960*/  IADD3 R8, P0, R100, 0x40, RZ ;  /* 0x0000004064087810 */ /* 0x004fc80007f1e0ff */
[----:B------:R-:W-:Y:S01]  /*1f970*/  LOP3.LUT R0, R8, 0x380, RZ, 0xc0, !PT ;  /* 0x0000038008007812 */ /* 0x000fe200078ec0ff */
[----:B------:R-:W-:-:S03]  /*1f980*/  IMAD.X R9, RZ, RZ, R101, P0 ;  /* 0x000000ffff097224 */ /* 0x000fc600000e0665 */
[----:B------:R-:W-:-:S04]  /*1f990*/  SHF.R.U64 R0, R0, 0x3, RZ ;  /* 0x0000000300007819 */ /* 0x000fc800000012ff */
[----:B------:R-:W-:Y:S02]  /*1f9a0*/  LOP3.LUT R8, R0, R8, RZ, 0x3c, !PT ;  /* 0x0000000800087212 */ /* 0x000fe400078e3cff */
[----:B------:R-:W-:Y:S02]  /*1f9b0*/  F2FP.BF16.F32.PACK_AB R10, R45, R44 ;  /* 0x0000002c2d0a723e */ /* 0x000fe400000010ff */
[----:B------:R-:W-:Y:S02]  /*1f9c0*/  MOV R0, R8 ;  /* 0x0000000800007202 */ /* 0x000fe40000000f00 */
[----:B------:R-:W-:Y:S02]  /*1f9d0*/  F2FP.BF16.F32.PACK_AB R8, R41, R40 ;  /* 0x000000282908723e */ /* 0x000fe400000010ff */
[----:B------:R-:W-:Y:S02]  /*1f9e0*/  F2FP.BF16.F32.PACK_AB R9, R43, R42 ;  /* 0x0000002a2b09723e */ /* 0x000fe400000010ff */
[----:B------:R-:W-:-:S05]  /*1f9f0*/  F2FP.BF16.F32.PACK_AB R11, R47, R46 ;  /* 0x0000002e2f0b723e */ /* 0x000fca00000010ff */
        /* <DEDUP_REMOVED lines=133> */
[----:B--2---:R-:W-:Y:S01]  /*20250*/  IADD3 R0, P0, R100, 0xc060, RZ ;  /* 0x0000c06064007810 */ /* 0x004fe20007f1e0ff */
[----:B------:R-:W-:Y:S01]  /*20260*/  ULDC.64 UR8, c[0x0][0x208] ;  /* 0x0000820000087ab9 */ /* 0x000fe20000000a00 */
[----:B------:R-:W-:Y:S01]  /*20270*/  F2FP.BF16.F32.PACK_AB R12, R145, R144 ;  /* 0x00000090910c723e */ /* 0x000fe200000010ff */
[----:B------:R-:W2:Y:S02]  /*20280*/  LDC.64 R10, c[0x0][0xc00] ;  /* 0x00030000ff0a7b82 */ /* 0x000ea40000000a00 */
[----:B------:R-:W-:Y:S01]  /*20290*/  IMAD.X R101, RZ, RZ, R101, P0 ;  /* 0x000000ffff657224 */ /* 0x000fe200000e0665 */
[----:B------:R-:W-:Y:S02]  /*202a0*/  ISETP.NE.U32.AND P0, PT, RZ, UR4, PT ;  /* 0x00000004ff007c0c */ /* 0x000fe4000bf05070 */
[----:B------:R-:W-:-:S02]  /*202b0*/  LOP3.LUT R8, R0, 0x380, RZ, 0xc0, !PT ;  /* 0x0000038000087812 */ /* 0x000fc400078ec0ff */
[----:B------:R-:W-:Y:S02]  /*202c0*/  ISETP.NE.AND.EX P0, PT, RZ, UR5, PT, P0 ;  /* 0x00000005ff007c0c */ /* 0x000fe4000bf05300 */
[----:B------:R-:W-:-:S04]  /*202d0*/  SHF.R.U64 R8, R8, 0x3, RZ ;  /* 0x0000000308087819 */ /* 0x000fc800000012ff */
[----:B------:R-:W-:Y:S02]  /*202e0*/  LOP3.LUT R100, R8, R0, RZ, 0x3c, !PT ;  /* 0x0000000008647212 */ /* 0x000fe400078e3cff */
[----:B------:R-:W-:Y:S02]  /*202f0*/  F2FP.BF16.F32.PACK_AB R13, R147, R146 ;  /* 0x00000092930d723e */ /* 0x000fe400000010ff */
[----:B------:R-:W-:Y:S02]  /*20300*/  MOV R100, R100 ;  /* 0x0000006400647202 */ /* 0x000fe40000000f00 */
[----:B------:R-:W-:Y:S01]  /*20310*/  F2FP.BF16.F32.PACK_AB R14, R149, R148 ;  /* 0x00000094950e723e */ /* 0x000fe200000010ff */
[----:B------:R-:W3:Y:S01]  /*20320*/  @P0 LDC.64 R8, c[0x0][0xc08] ;  /* 0x00030200ff080b82 */ /* 0x000ee20000000a00 */
[----:B------:R-:W-:-:S05]  /*20330*/  F2FP.BF16.F32.PACK_AB R15, R151, R150 ;  /* 0x00000096970f723e */ /* 0x000fca00000010ff */
[----:B------:R0:W-:Y:S01]  /*20340*/  STSM.16.M88.4 [R100], R12 ;  /* 0x0000000c64007844 */ /* 0x0001e20000000200 */
[----:B------:R-:W-:Y:S02]  /*20350*/  ULDC UR4, c[0x0][0xa88] ;  /* 0x0002a20000047ab9 */ /* 0x000fe40000000800 */
[----:B-1----:R-:W-:Y:S01]  /*20360*/  IMAD.U32 R24, RZ, RZ, UR4 ;  /* 0x00000004ff187e24 */ /* 0x002fe2000f8e00ff */
[----:B------:R-:W-:Y:S01]  /*20370*/  BAR.SYNC.DEFER_BLOCKING 0x1, 0x100 ;  /* 0x0044000000007b1d */ /* 0x000fe20000010000 */
[----:B----4-:R-:W-:-:S05]  /*20380*/  ISETP.NE.AND P2, PT, R155, RZ, PT ;  /* 0x000000ff9b00720c */ /* 0x010fca0003f45270 */
[----:B------:R-:W-:Y:S01]  /*20390*/  ULDC UR4, c[0x0][0xad4] ;  /* 0x0002b50000047ab9 */ /* 0x000fe20000000800 */
[----:B---3--:R-:W-:-:S04]  /*203a0*/  @P0 IMAD.WIDE R8, R154, 0x4, R8 ;  /* 0x000000049a080825 */ /* 0x008fc800078e0208 */
[----:B0-----:R-:W-:Y:S01]  /*203b0*/  IMAD.MOV.U32 R100, RZ, RZ, 0x9b8 ;  /* 0x000009b8ff647424 */ /* 0x001fe200078e00ff */
[----:B------:R0:W5:Y:S02]  /*203c0*/  @P0 LDG.E R24, desc[UR8][R8.64] ;  /* 0x0000000808180981 */ /* 0x000164000c1e1900 */
[----:B0-----:R-:W-:-:S04]  /*203d0*/  SEL R8, R155, UR4, P2 ;  /* 0x000000049b087c07 */ /* 0x001fc80009000000 */
[----:B------:R-:W-:-:S04]  /*203e0*/  ISETP.GT.AND P2, PT, R8, 0x1, PT ;  /* 0x000000010800780c */ /* 0x000fc80003f44270 */
[----:B------:R-:W-:-:S04]  /*203f0*/  SEL R100, R100, 0x978, P2 ;  /* 0x0000097864647807 */ /* 0x000fc80001000000 */
[----:B------:R0:W1:Y:S08]  /*20400*/  LDC.64 R12, c[0x0][R100+0x220] ;  /* 0x00008800640c7b82 */ /* 0x0000700000000a00 */
[----:B------:R0:W3:Y:S01]  /*20410*/  LDC.64 R8, c[0x0][R100+0x218] ;  /* 0x0000860064087b82 */ /* 0x0000e20000000a00 */
[----:B------:R-:W-:-:S04]  /*20420*/  ISETP.NE.U32.AND P1, PT, RZ, UR6, PT ;  /* 0x00000006ff007c0c */ /* 0x000fc8000bf25070 */
[----:B------:R-:W-:Y:S01]  /*20430*/  ISETP.NE.AND.EX P1, PT, RZ, UR7, PT, P1 ;  /* 0x00000007ff007c0c */ /* 0x000fe2000bf25310 */
[----:B------:R-:W-:Y:S02]  /*20440*/  IMAD.MOV.U32 R0, RZ, RZ, RZ ;  /* 0x000000ffff007224 */ /* 0x000fe400078e00ff */
[----:B--2---:R-:W-:-:S10]  /*20450*/  IMAD.WIDE R10, R154, 0x4, R10 ;  /* 0x000000049a0a7825 */ /* 0x004fd400078e020a */
[----:B------:R0:W5:Y:S01]  /*20460*/  @P1 LDG.E R0, desc[UR8][R10.64] ;  /* 0x000000080a001981 */ /* 0x000162000c1e1900 */
[----:B------:R-:W-:Y:S05]  /*20470*/  @P0 BRA `(.L_x_1806) ;  /* 0x0000000000140947 */ /* 0x000fea0003800000 */
[----:B------:R-:W-:Y:S05]  /*20480*/  @!P1 BRA `(.L_x_1806) ;  /* 0x0000000000109947 */ /* 0x000fea0003800000 */
[----:B------:R-:W-:Y:S02]  /*20490*/  ULDC.64 UR4, c[0x0][0x208] ;  /* 0x0000820000047ab9 */ /* 0x000fe40000000a00 */
[----:B-----5:R-:W2:Y:S04]  /*204a0*/  LDG.E R24, desc[UR4][R10.64] ;  /* 0x000000040a187981 */ /* 0x020ea8000c1e1900 */
[----:B0-----:R-:W2:Y:S02]  /*204b0*/  LDG.E R10, desc[UR4][R10.64+0x4] ;  /* 0x000004040a0a7981 */ /* 0x001ea4000c1e1900 */
[----:B--2---:R-:W-:-:S07]  /*204c0*/  IMAD.IADD R24, R10, 0x1, -R24 ;  /* 0x000000010a187824 */ /* 0x004fce00078e0a18 */
.L_x_1806:
[----:B------:R-:W3:Y:S01]  /*204d0*/  LDL R158, [R1+0x40] ;  /* 0x00004000019e7983 */ /* 0x000ee20000100800 */
[----:B------:R-:W2:Y:S03]  /*204e0*/  LDC R156, c[0x0][0xbe8] ;  /* 0x0002fa00ff9c7b82 */ /* 0x000ea60000000800 */
[----:B------:R-:W4:Y:S04]  /*204f0*/  LDL R157, [R1+0x68] ;  /* 0x00006800019d7983 */ /* 0x000f280000100800 */
[----:B------:R-:W4:Y:S04]  /*20500*/  LDL R155, [R1+0x34] ;  /* 0x00003400019b7983 */ /* 0x000f280000100800 */
[----:B------:R-:W4:Y:S04]  /*20510*/  LDL R159, [R1+0x14] ;  /* 0x00001400019f7983 */ /* 0x000f280000100800 */
[----:B------:R-:W4:Y:S04]  /*20520*/  LDL R161, [R1+0x9c] ;  /* 0x00009c0001a17983 */ /* 0x000f280000100800 */
[----:B------:R-:W4:Y:S01]  /*20530*/  LDL R160, [R1+0x7c] ;  /* 0x00007c0001a07983 */ /* 0x000f220000100800 */
[----:B------:R-:W4:Y:S01]  /*20540*/  LDC.64 R14, c[0x0][R100+0x228] ;  /* 0x00008a00640e7b82 */ /* 0x000f220000000a00 */
[----:B------:R-:W-:-:S04]  /*20550*/  ISETP.NE.U32.AND P0, PT, RZ, UR6, PT ;  /* 0x00000006ff007c0c */ /* 0x000fc8000bf05070 */
[----:B------:R-:W-:Y:S02]  /*20560*/  ISETP.NE.AND.EX P0, PT, RZ, UR7, PT, P0 ;  /* 0x00000007ff007c0c */ /* 0x000fe4000bf05300 */
[----:B0-----:R-:W-:Y:S02]  /*20570*/  SHF.R.S32.HI R11, RZ, 0x1f, R154 ;  /* 0x0000001fff0b7819 */ /* 0x001fe4000001149a */
[----:B------:R-:W-:Y:S02]  /*20580*/  SEL R10, R154, RZ, !P0 ;  /* 0x000000ff9a0a7207 */ /* 0x000fe40004000000 */
[----:B--2---:R-:W-:Y:S02]  /*20590*/  ISETP.NE.AND P1, PT, R156, 0x1, PT ;  /* 0x000000019c00780c */ /* 0x004fe40003f25270 */
[----:B------:R-:W-:Y:S01]  /*205a0*/  SEL R11, R11, RZ, !P0 ;  /* 0x000000ff0b0b7207 */ /* 0x000fe20004000000 */
[----:B-1----:R-:W-:-:S04]  /*205b0*/  IMAD R13, R13, R10, RZ ;  /* 0x0000000a0d0d7224 */ /* 0x002fc800078e02ff */
[C---:B------:R-:W-:Y:S02]  /*205c0*/  IMAD R11, R12.reuse, R11, R13 ;  /* 0x0000000b0c0b7224 */ /* 0x040fe400078e020d */
[----:B------:R-:W-:-:S04]  /*205d0*/  IMAD.WIDE.U32 R12, R12, R10, RZ ;  /* 0x0000000a0c0c7225 */ /* 0x000fc800078e00ff */
[----:B------:R-:W-:Y:S02]  /*205e0*/  IMAD.IADD R11, R13, 0x1, R11 ;  /* 0x000000010d0b7824 */ /* 0x000fe400078e020b */
[----:B------:R-:W0:Y:S01]  /*205f0*/  @P1 LDC R13, c[0x0][0xbec] ;  /* 0x0002fb00ff0d1b82 */ /* 0x000e220000000800 */
[----:B------:R-:W-:Y:S01]  /*20600*/  ULDC.64 UR4, c[0x0][0x208] ;  /* 0x0000820000047ab9 */ /* 0x000fe20000000a00 */
[-C--:B---3--:R-:W-:Y:S02]  /*20610*/  IMAD R101, R9, R158.reuse, RZ ;  /* 0x0000009e09657224 */ /* 0x088fe400078e02ff */
[----:B------:R-:W-:-:S03]  /*20620*/  IMAD.WIDE.U32 R8, R8, R158, RZ ;  /* 0x0000009e08087225 */ /* 0x000fc600078e00ff */
[----:B-----5:R-:W-:Y:S02]  /*20630*/  IADD3 R8, P0, P3, R12, R8, R0 ;  /* 0x000000080c087210 */ /* 0x020fe40007b1e000 */
[----:B------:R-:W1:Y:S01]  /*20640*/  @P1 LDC R12, c[0x0][0xbf0] ;  /* 0x0002fc00ff0c1b82 */ /* 0x000e620000000800 */
[----:B------:R-:W-:Y:S01]  /*20650*/  IMAD.IADD R154, R9, 0x1, R101 ;  /* 0x00000001099a7824 */ /* 0x000fe200078e0265 */
[----:B----4-:R-:W-:-:S05]  /*20660*/  SEL R9, R157, RZ, P2 ;  /* 0x000000ff9d097207 */ /* 0x010fca0001000000 */
[-C--:B------:R-:W-:Y:S02]  /*20670*/  IMAD R101, R15, R9.reuse, RZ ;  /* 0x000000090f657224 */ /* 0x080fe400078e02ff */
[----:B------:R-:W-:Y:S01]  /*20680*/  IMAD.WIDE.U32 R14, R14, R9, RZ ;  /* 0x000000090e0e7225 */ /* 0x000fe200078e00ff */
[----:B------:R-:W-:-:S04]  /*20690*/  SHF.R.S32.HI R9, RZ, 0x1f, R0 ;  /* 0x0000001fff097819 */ /* 0x000fc80000011400 */
[----:B------:R-:W-:Y:S01]  /*206a0*/  IADD3.X R11, R11, R154, R9, P0, P3 ;  /* 0x0000009a0b0b7210 */ /* 0x000fe200007e6409 */
[----:B------:R-:W-:-:S04]  /*206b0*/  IMAD.IADD R154, R155, 0x1, R159 ;  /* 0x000000019b9a7824 */ /* 0x000fc800078e029f */
[----:B0-----:R-:W-:-:S04]  /*206c0*/  @P1 IMAD.HI.U32 R13, R154, R13, RZ ;  /* 0x0000000d9a0d1227 */ /* 0x001fc800078e00ff */
[----:B------:R-:W-:Y:S01]  /*206d0*/  IMAD.MOV.U32 R155, RZ, RZ, R154 ;  /* 0x000000ffff9b7224 */ /* 0x000fe200078e009a */
[----:B-1----:R-:W-:Y:S02]  /*206e0*/  @P1 SHF.R.U32.HI R155, RZ, R12, R13 ;  /* 0x0000000cff9b1219 */ /* 0x002fe4000001160d */
[----:B------:R0:W1:Y:S01]  /*206f0*/  LDC.64 R12, c[0x0][R100+0x210] ;  /* 0x00008400640c7b82 */ /* 0x0000620000000a00 */
[----:B------:R-:W-:Y:S01]  /*20700*/  IMAD.IADD R101, R15, 0x1, R101 ;  /* 0x000000010f657824 */ /* 0x000fe200078e0265 */
[----:B------:R-:W-:Y:S02]  /*20710*/  IADD3 R14, P0, P3, R155, R8, R14 ;  /* 0x000000089b0e7210 */ /* 0x000fe40007b1e00e */
[----:B------:R-:W-:-:S04]  /*20720*/  SHF.R.S32.HI R8, RZ, 0x1f, R155 ;  /* 0x0000001fff087819 */ /* 0x000fc8000001149b */
[----:B------:R-:W-:Y:S02]  /*20730*/  IADD3.X R15, R8, R11, R101, P0, P3 ;  /* 0x0000000b080f7210 */ /* 0x000fe400007e6465 */
[----:B0-----:R-:W0:Y:S01]  /*20740*/  LDC.64 R100, c[0x0][0xba8] ;  /* 0x0002ea00ff647b82 */ /* 0x001e220000000a00 */
[----:B------:R-:W-:-:S04]  /*20750*/  IMAD.MOV R11, RZ, RZ, -R155 ;  /* 0x000000ffff0b7224 */ /* 0x000fc800078e0a9b */
[----:B------:R-:W-:-:S05]  /*20760*/  IMAD R11, R156, R11, R154 ;  /* 0x0000000b9c0b7224 */ /* 0x000fca00078e029a */
[----:B------:R-:W-:Y:S01]  /*20770*/  SHF.R.S32.HI R8, RZ, 0x1f, R11 ;  /* 0x0000001fff087819 */ /* 0x000fe2000001140b */
[----:B0-----:R-:W0:Y:S08]  /*20780*/  @!P2 LDC R100, c[0x0][0xb50] ;  /* 0x0002d400ff64ab82 */ /* 0x001e300000000800 */
[----:B------:R-:W2:Y:S01]  /*20790*/  @!P2 LDC R101, c[0x0][0xb54] ;  /* 0x0002d500ff65ab82 */ /* 0x000ea20000000800 */
[----:B-1----:R-:W-:-:S02]  /*207a0*/  IMAD R13, R13, R11, RZ ;  /* 0x0000000b0d0d7224 */ /* 0x002fc400078e02ff */
[----:B------:R-:W-:-:S04]  /*207b0*/  IMAD.WIDE.U32 R14, R12, R11, R14 ;  /* 0x0000000b0c0e7225 */ /* 0x000fc800078e000e */
[----:B------:R-:W-:-:S04]  /*207c0*/  IMAD R8, R12, R8, R13 ;  /* 0x000000080c087224 */ /* 0x000fc800078e020d */
[----:B------:R-:W-:Y:S01]  /*207d0*/  IMAD.IADD R8, R15, 0x1, R8 ;  /* 0x000000010f087824 */ /* 0x000fe200078e0208 */
[----:B0-----:R-:W-:-:S04]  /*207e0*/  LEA R100, P0, R14, R100, 0x2 ;  /* 0x000000640e647211 */ /* 0x001fc800078010ff */
[----:B--2---:R-:W-:Y:S01]  /*207f0*/  LEA.HI.X R8, R14, R101, R8, 0x2, P0 ;  /* 0x000000650e087211 */ /* 0x004fe200000f1408 */
[----:B------:R-:W-:Y:S04]  /*20800*/  SHFL.IDX PT, R12, R100, RZ, 0x1c1f ;  /* 0x001c1fff640c7589 */ /* 0x000fe800000e0000 */
[----:B------:R-:W0:Y:S04]  /*20810*/  SHFL.IDX PT, R13, R8, RZ, 0x1c1f ;  /* 0x001c1fff080d7589 */ /* 0x000e2800000e0000 */
[----:B------:R-:W-:Y:S04]  /*20820*/  SHFL.IDX PT, R14, R100, 0x1, 0x1c1f ;  /* 0x003c1f00640e7f89 */ /* 0x000fe800000e0000 */
[----:B------:R1:W2:Y:S01]  /*20830*/  SHFL.IDX PT, R15, R8, 0x1, 0x1c1f ;  /* 0x003c1f00080f7f89 */ /* 0x0002a200000e0000 */
[----:B------:R-:W-:Y:S01]  /*20840*/  LOP3.LUT P0, RZ, R160, 0x3, RZ, 0xc0, !PT ;  /* 0x00000003a0ff7812 */ /* 0x000fe2000780c0ff */
[----:B-1----:R-:W-:-:S02]  /*20850*/  IMAD R8, R24, R156, RZ ;  /* 0x0000009c18087224 */ /* 0x002fc400078e02ff */
[----:B------:R-:W-:-:S04]  /*20860*/  IMAD.IADD R24, R161, 0x1, R159 ;  /* 0x00000001a1187824 */ /* 0x000fc800078e029f */
[C---:B------:R-:W-:Y:S01]  /*20870*/  VIADD R11, R24.reuse, 0x8 ;  /* 0x00000008180b7836 */ /* 0x040fe20000000000 */
[----:B------:R-:W-:-:S04]  /*20880*/  ISETP.GE.OR P3, PT, R24, R8, P0 ;  /* 0x000000081800720c */ /* 0x000fc80000766670 */
[----:B------:R-:W-:-:S09]  /*20890*/  ISETP.GE.OR P0, PT, R11, R8, P0 ;  /* 0x000000080b00720c */ /* 0x000fd20000706670 */
[----:B0-----:R0:W-:Y:S04]  /*208a0*/  @!P3 ST.E desc[UR4][R12.64], R153 ;  /* 0x000000990c00b985 */ /* 0x0011e8000c101904 */
[----:B--2---:R0:W-:Y:S01]  /*208b0*/  @!P0 ST.E desc[UR4][R14.64], R152 ;  /* 0x000000980e008985 */ /* 0x0041e2000c101904 */
[----:B------:R-:W-:Y:S05]  /*208c0*/  @P2 BRA `(.L_x_1807) ;  /* 0x0000000c00f82947 */ /* 0x000fea0003800000 */
[----:B------:R-:W2:Y:S01]  /*208d0*/  LDL R160, [R1+0x44] ;  /* 0x0000440001a07983 */ /* 0x000ea20000100800 */
[C---:B------:R-:W-:Y:S01]  /*208e0*/  IMAD.SHL.U32 R161, R23.reuse, 0x40, RZ ;  /* 0x0000004017a17824 */ /* 0x040fe200078e00ff */
[----:B------:R-:W1:Y:S02]  /*208f0*/  @P1 LDC R21, c[0x0][0xbec] ;  /* 0x0002fb00ff151b82 */ /* 0x000e640000000800 */
[----:B------:R3:W5:Y:S04]  /*20900*/  LDL R90, [R1+0xc] ;  /* 0x00000c00015a7983 */ /* 0x0007680000100800 */
[----:B------:R3:W5:Y:S01]  /*20910*/  LDL R86, [R1+0x10] ;  /* 0x0000100001567983 */ /* 0x0007620000100800 */
[----:B------:R-:W-:Y:S01]  /*20920*/  ULDC.64 UR4, c[0x0][0x208] ;  /* 0x0000820000047ab9 */ /* 0x000fe20000000a00 */
[----:B------:R-:W4:Y:S02]  /*20930*/  @P1 LDC R85, c[0x0][0xbf0] ;  /* 0x0002fc00ff551b82 */ /* 0x000f240000000800 */
[----:B------:R3:W5:Y:S04]  /*20940*/  LDL R93, [R1+0x78] ;  /* 0x00007800015d7983 */ /* 0x0007680000100800 */
[----:B------:R3:W5:Y:S04]  /*20950*/  LDL R92, [R1+0x5c] ;  /* 0x00005c00015c7983 */ /* 0x0007680000100800 */
[----:B------:R3:W5:Y:S04]  /*20960*/  LDL R91, [R1+0x64] ;  /* 0x00006400015b7983 */ /* 0x0007680000100800 */
[----:B------:R3:W5:Y:S01]  /*20970*/  LDL R88, [R1+0x60] ;  /* 0x0000600001587983 */ /* 0x0007620000100800 */
[----:B------:R-:W-:Y:S01]  /*20980*/  SHF.R.S32.HI R11, RZ, 0x1f, R10 ;  /* 0x0000001fff0b7819 */ /* 0x000fe2000001140a */
[----:B------:R-:W-:Y:S01]  /*20990*/  IMAD.IADD R89, R23, 0x1, R159 ;  /* 0x0000000117597824 */ /* 0x000fe200078e029f */
[----:B------:R-:W-:Y:S01]  /*209a0*/  BSSY B1, `(.L_x_1808) ;  /* 0x00000a8000017945 */ /* 0x000fe20003800000 */
[----:B--2---:R-:W-:-:S04]  /*209b0*/  IMAD R3, R160, 0x8, R161 ;  /* 0x00000008a0037824 */ /* 0x004fc800078e02a1 */
[----:B------:R-:W-:-:S03]  /*209c0*/  IMAD.WIDE R6, R3, 0x2, R6 ;  /* 0x0000000203067825 */ /* 0x000fc600078e0206 */
[C---:B0-----:R-:W-:Y:S02]  /*209d0*/  IADD3 R13, P4, R6.reuse, 0x1000, RZ ;  /* 0x00001000060d7810 */ /* 0x041fe40007f9e0ff */
        /* <DEDUP_REMOVED lines=58> */
[----:B------:R-:W-:-:S02]  /*20d80*/  LOP3.LUT R64, R65, 0x380, RZ, 0xc0, !PT ;  /* 0x0000038041407812 */ /* 0x000fc400078ec0ff */
[----:B------:R-:W-:Y:S01]  /*20d90*/  LOP3.LUT R68, R69, 0x380, RZ, 0xc0, !PT ;  /* 0x0000038045447812 */ /* 0x000fe200078ec0ff */
[----:B------:R-:W5:Y:S01]  /*20da0*/  LD.E.128 R52, desc[UR4][R52.64] ;  /* 0x0000000434347980 */ /* 0x000f62000c101d00 */
[----:B------:R-:W-:Y:S02]  /*20db0*/  LOP3.LUT R72, R73, 0x380, RZ, 0xc0, !PT ;  /* 0x0000038049487812 */ /* 0x000fe400078ec0ff */
[----:B------:R-:W-:Y:S01]  /*20dc0*/  LOP3.LUT R76, R77, 0x380, RZ, 0xc0, !PT ;  /* 0x000003804d4c7812 */ /* 0x000fe200078ec0ff */
[----:B------:R-:W5:Y:S01]  /*20dd0*/  LD.E.128 R56, desc[UR4][R56.64] ;  /* 0x0000000438387980 */ /* 0x000f62000c101d00 */
        /* <DEDUP_REMOVED lines=8> */
[----:B------:R-:W-:Y:S01]  /*20e60*/  SHF.R.U64 R2, R2, 0x3, RZ ;  /* 0x0000000302027819 */ /* 0x000fe200000012ff */
        /* <DEDUP_REMOVED lines=28> */
[----:B0-----:R-:W0:Y:S01]  /*21030*/  FENCE.VIEW.ASYNC.S ;  /* 0x00000000000073c6 */ /* 0x001e220000000000 */
[----:B------:R-:W-:-:S04]  /*21040*/  IMAD.WIDE.U32 R2, R0, UR4, RZ ;  /* 0x0000000400027c25 */ /* 0x000fc8000f8e00ff */
[----:B------:R-:W-:Y:S01]  /*21050*/  IMAD R9, R0, UR5, R9 ;  /* 0x0000000500097c24 */ /* 0x000fe2000f8e0209 */
[----:B------:R-:W-:Y:S01]  /*21060*/  ULDC.64 UR4, c[0x0][0xae8] ;  /* 0x0002ba0000047ab9 */ /* 0x000fe20000000a00 */
[----:B------:R-:W-:Y:S02]  /*21070*/  IMAD R0, R160, 0x20, R23 ;  /* 0x00000020a0007824 */ /* 0x000fe400078e0217 */
[----:B------:R-:W-:Y:S02]  /*21080*/  IMAD.IADD R3, R3, 0x1, R9 ;  /* 0x0000000103037824 */ /* 0x000fe400078e0209 */
[----:B------:R-:W-:Y:S02]  /*21090*/  IMAD.IADD R20, R159, 0x1, R0 ;  /* 0x000000019f147824 */ /* 0x000fe400078e0200 */
[----:B------:R-:W-:-:S04]  /*210a0*/  IMAD.WIDE.U32 R2, R158, UR4, R2 ;  /* 0x000000049e027c25 */ /* 0x000fc8000f8e0002 */
[----:B-1----:R-:W-:-:S04]  /*210b0*/  @P1 IMAD.HI.U32 R0, R20, R21, RZ ;  /* 0x0000001514001227 */ /* 0x002fc800078e00ff */
[----:B------:R-:W-:Y:S01]  /*210c0*/  IMAD R3, R158, UR5, R3 ;  /* 0x000000059e037c24 */ /* 0x000fe2000f8e0203 */
[----:B------:R-:W-:Y:S01]  /*210d0*/  ULDC.64 UR4, c[0x0][0xaf0] ;  /* 0x0002bc0000047ab9 */ /* 0x000fe20000000a00 */
[----:B------:R-:W-:Y:S01]  /*210e0*/  IMAD.MOV.U32 R9, RZ, RZ, R20 ;  /* 0x000000ffff097224 */ /* 0x000fe200078e0014 */
[----:B----4-:R-:W-:Y:S01]  /*210f0*/  @P1 SHF.R.U32.HI R9, RZ, R85, R0 ;  /* 0x00000055ff091219 */ /* 0x010fe20000011600 */
        /* <DEDUP_REMOVED lines=9> */
[----:B------:R-:W-:-:S02]  /*21190*/  IMAD R21, R9, UR5, R0 ;  /* 0x0000000509157c24 */ /* 0x000fc4000f8e0200 */
[----:B------:R-:W-:Y:S01]  /*211a0*/  IMAD.WIDE.U32 R2, R9, UR4, R2 ;  /* 0x0000000409027c25 */ /* 0x000fe2000f8e0002 */
[----:B------:R-:W-:Y:S01]  /*211b0*/  SHF.R.S32.HI R0, RZ, 0x1f, R11 ;  /* 0x0000001fff007819 */ /* 0x000fe2000001140b */
[----:B------:R-:W-:Y:S02]  /*211c0*/  ULDC.64 UR4, c[0x0][0xad8] ;  /* 0x0002b60000047ab9 */ /* 0x000fe40000000a00 */
[----:B------:R-:W-:Y:S02]  /*211d0*/  IMAD.IADD R3, R3, 0x1, R21 ;  /* 0x0000000103037824 */ /* 0x000fe400078e0215 */
[----:B------:R-:W-:Y:S02]  /*211e0*/  IMAD R0, R0, UR4, RZ ;  /* 0x0000000400007c24 */ /* 0x000fe4000f8e02ff */
[----:B------:R-:W-:Y:S02]  /*211f0*/  VIADD R9, R89, 0x20 ;  /* 0x0000002059097836 */ /* 0x000fe40000000000 */
[----:B------:R-:W-:-:S02]  /*21200*/  IMAD R21, R11, UR5, R0 ;  /* 0x000000050b157c24 */ /* 0x000fc4000f8e0200 */
[----:B------:R-:W-:Y:S01]  /*21210*/  IMAD.WIDE.U32 R2, R11, UR4, R2 ;  /* 0x000000040b027c25 */ /* 0x000fe2000f8e0002 */
[-C--:B------:R-:W-:Y:S01]  /*21220*/  ISETP.GE.AND P1, PT, R9, R8.reuse, PT ;  /* 0x000000080900720c */ /* 0x080fe20003f26270 */
[----:B------:R-:W-:Y:S01]  /*21230*/  ULDC.64 UR4, c[0x0][0xa80] ;  /* 0x0002a00000047ab9 */ /* 0x000fe20000000a00 */
[CC--:B------:R-:W-:Y:S01]  /*21240*/  ISETP.GE.AND P2, PT, R89.reuse, R8.reuse, PT ;  /* 0x000000085900720c */ /* 0x0c0fe20003f46270 */
[----:B------:R-:W-:Y:S01]  /*21250*/  VIADD R9, R89, 0x40 ;  /* 0x0000004059097836 */ /* 0x000fe20000000000 */
[----:B------:R-:W-:Y:S01]  /*21260*/  LEA R24, P3, R2, UR4, 0x1 ;  /* 0x0000000402187c11 */ /* 0x000fe2000f8608ff */
[----:B------:R-:W-:Y:S02]  /*21270*/  IMAD.IADD R3, R3, 0x1, R21 ;  /* 0x0000000103037824 */ /* 0x000fe400078e0215 */
[----:B------:R-:W-:Y:S01]  /*21280*/  VIADD R0, R16, 0x30820 ;  /* 0x0003082010007836 */ /* 0x000fe20000000000 */
[----:B------:R-:W-:Y:S02]  /*21290*/  ISETP.GE.AND P0, PT, R9, R8, PT ;  /* 0x000000080900720c */ /* 0x000fe40003f06270 */
[----:B------:R-:W-:-:S02]  /*212a0*/  LEA.HI.X R9, R2, UR5, R3, 0x1, P3 ;  /* 0x0000000502097c11 */ /* 0x000fc400098f0c03 */
[----:B------:R-:W-:Y:S01]  /*212b0*/  PRMT R0, RZ, 0x654, R0 ;  /* 0x00000654ff007816 */ /* 0x000fe20000000000 */
[----:B0-----:R3:W0:Y:S03]  /*212c0*/  SHFL.IDX PT, R87, R24, RZ, 0x181f ;  /* 0x00181fff18577589 */ /* 0x00162600000e0000 */
[----:B------:R3:W-:Y:S01]  /*212d0*/  SYNCS.ARRIVE.TRANS64.RED.A1T0 RZ, [R0+URZ], RZ ;  /* 0x000000ff00ff79a7 */ /* 0x0007e2000810043f */
[----:B------:R3:W1:Y:S01]  /*212e0*/  SHFL.IDX PT, R85, R9, RZ, 0x181f ;  /* 0x00181fff09557589 */ /* 0x00066200000e0000 */
[----:B------:R-:W-:Y:S05]  /*212f0*/  @P2 BRA `(.L_x_1809) ;  /* 0x0000000000482947 */ /* 0x000fea0003800000 */
[----:B------:R-:W-:Y:S01]  /*21300*/  ULDC UR4, c[0x0][0xac8] ;  /* 0x0002b20000047ab9 */ /* 0x000fe20000000800 */
[----:B------:R-:W-:Y:S01]  /*21310*/  ULDC.64 UR6, c[0x0][0x208] ;  /* 0x0000820000067ab9 */ /* 0x000fe20000000a00 */
[----:B------:R-:W-:Y:S02]  /*21320*/  ISETP.GE.AND P5, PT, R18, UR4, PT ;  /* 0x0000000412007c0c */ /* 0x000fe4000bfa6270 */
[----:B------:R-:W-:Y:S02]  /*21330*/  ISETP.GE.AND P4, PT, R226, UR4, PT ;  /* 0x00000004e2007c0c */ /* 0x000fe4000bf86270 */
[----:B-----5:R-:W-:Y:S02]  /*21340*/  ISETP.GE.AND P3, PT, R90, UR4, PT ;  /* 0x000000045a007c0c */ /* 0x020fe4000bf66270 */
[----:B------:R-:W-:-:S07]  /*21350*/  ISETP.GE.AND P2, PT, R86, UR4, PT ;  /* 0x0000000456007c0c */ /* 0x000fce000bf46270 */
[----:B0-----:R-:W-:-:S04]  /*21360*/  @!P5 LEA R2, P6, R18, R87, 0x1 ;  /* 0x000000571202d211 */ /* 0x001fc800078c08ff */
[----:B-1----:R-:W-:Y:S02]  /*21370*/  @!P5 LEA.HI.X R3, R18, R85, R19, 0x1, P6 ;  /* 0x000000551203d211 */ /* 0x002fe400030f0c13 */
[----:B------:R-:W-:-:S03]  /*21380*/  @!P4 LEA R10, P6, R92, R87, 0x1 ;  /* 0x000000575c0ac211 */ /* 0x000fc600078c08ff */
        /* <DEDUP_REMOVED lines=9> */
.L_x_1809:
[----:B------:R-:W-:Y:S05]  /*21420*/  BSYNC B1 ;  /* 0x0000000000017941 */ /* 0x000fea0003800000 */
.L_x_1808:
[----:B--2---:R2:W4:Y:S01]  /*21430*/  SHFL.IDX PT, R11, R9, 0x1, 0x181f ;  /* 0x00381f00090b7f89 */ /* 0x00452200000e0000 */
        /* <DEDUP_REMOVED lines=11> */
[----:B----4-:R-:W-:Y:S02]  /*214f0*/  @!P4 LEA.HI.X R3, R18, R11, R19, 0x1, P6 ;  /* 0x0000000b1203c211 */ /* 0x010fe400030f0c13 */
        /* <DEDUP_REMOVED lines=9> */
.L_x_1811:
[----:B------:R-:W-:Y:S05]  /*21590*/  BSYNC B1 ;  /* 0x0000000000017941 */ /* 0x000fea0003800000 */
.L_x_1810:
[----:B0---4-:R0:W4:Y:S01]  /*215a0*/  SHFL.IDX PT, R11, R9, 0x2, 0x181f ;  /* 0x00581f00090b7f89 */ /* 0x01112200000e0000 */
        /* <DEDUP_REMOVED lines=12> */
[----:B----4-:R-:W-:Y:S02]  /*21670*/  @!P3 LEA.HI.X R3, R18, R11, R19, 0x1, P6 ;  /* 0x0000000b1203b211 */ /* 0x010fe400030f0c13 */
        /* <DEDUP_REMOVED lines=8> */
.L_x_1813:
[----:B------:R-:W-:Y:S05]  /*21700*/  BSYNC B1 ;  /* 0x0000000000017941 */ /* 0x000fea0003800000 */
.L_x_1812:
[----:B0-----:R-:W-:Y:S01]  /*21710*/  VIADD R3, R89, 0x60 ;  /* 0x0000006059037836 */ /* 0x001fe20000000000 */
[----:B--23--:R-:W0:Y:S04]  /*21720*/  SHFL.IDX PT, R9, R9, 0x3, 0x181f ;  /* 0x00781f0009097f89 */ /* 0x00ce2800000e0000 */
[----:B------:R-:W-:Y:S01]  /*21730*/  ISETP.GE.AND P0, PT, R3, R8, PT ;  /* 0x000000080300720c */ /* 0x000fe20003f06270 */
[----:B----4-:R2:W3:-:S12]  /*21740*/  SHFL.IDX PT, R11, R24, 0x3, 0x181f ;  /* 0x00781f00180b7f89 */ /* 0x0104d800000e0000 */
[----:B--2---:R-:W-:Y:S05]  /*21750*/  @P0 BRA `(.L_x_1814) ;  /* 0x0000002800740947 */ /* 0x004fea0003800000 */
        /* <DEDUP_REMOVED lines=21> */
.L_x_1807:
[----:B------:R-:W1:Y:S01]  /*218b0*/  @P1 LDC R7, c[0x0][0xbec] ;  /* 0x0002fb00ff071b82 */ /* 0x000e620000000800 */
[----:B------:R-:W-:Y:S01]  /*218c0*/  ULDC.64 UR4, c[0x0][0xb08] ;  /* 0x0002c20000047ab9 */ /* 0x000fe20000000a00 */
[----:B0-----:R-:W-:Y:S01]  /*218d0*/  IMAD.MOV.U32 R12, RZ, RZ, R154 ;  /* 0x000000ffff0c7224 */ /* 0x001fe200078e009a */
[----:B------:R-:W-:Y:S01]  /*218e0*/  BSSY B1, `(.L_x_1815) ;  /* 0x000010c000017945 */ /* 0x000fe20003800000 */
[----:B------:R-:W-:Y:S01]  /*218f0*/  IMAD R9, R9, UR4, RZ ;  /* 0x0000000409097c24 */ /* 0x000fe2000f8e02ff */
[----:B------:R-:W-:Y:S01]  /*21900*/  SHF.R.S32.HI R215, RZ, 0x1f, R229 ;  /* 0x0000001fffd77819 */ /* 0x000fe200000114e5 */
[C---:B------:R-:W-:Y:S02]  /*21910*/  VIADD R101, R229.reuse, 0xf8 ;  /* 0x000000f8e5657836 */ /* 0x040fe40000000000 */
[----:B------:R-:W0:Y:S01]  /*21920*/  @P1 LDC R6, c[0x0][0xbf0] ;  /* 0x0002fc00ff061b82 */ /* 0x000e220000000800 */
[----:B------:R-:W-:Y:S02]  /*21930*/  IMAD R9, R0, UR5, R9 ;  /* 0x0000000500097c24 */ /* 0x000fe4000f8e0209 */
[C---:B------:R-:W-:Y:S01]  /*21940*/  VIADD R153, R229.reuse, 0xf0 ;  /* 0x000000f0e5997836 */ /* 0x040fe20000000000 */
[----:B------:R-:W-:Y:S01]  /*21950*/  SHF.R.S32.HI R101, RZ, 0x1f, R101 ;  /* 0x0000001fff657819 */ /* 0x000fe20000011465 */
[----:B------:R-:W-:-:S02]  /*21960*/  VIADD R155, R229, 0xe8 ;  /* 0x000000e8e59b7836 */ /* 0x000fc40000000000 */
        /* <DEDUP_REMOVED lines=9> */
[----:B------:R-:W-:Y:S01]  /*21a00*/  SHF.R.S32.HI R163, RZ, 0x1f, R163 ;  /* 0x0000001fffa37819 */ /* 0x000fe200000114a3 */
[----:B-1----:R-:W-:Y:S01]  /*21a10*/  @P1 IMAD.HI.U32 R7, R154, R7, RZ ;  /* 0x000000079a071227 */ /* 0x002fe200078e00ff */
[----:B------:R-:W-:-:S02]  /*21a20*/  SHF.R.S32.HI R165, RZ, 0x1f, R165 ;  /* 0x0000001fffa57819 */ /* 0x000fc400000114a5 */
[----:B------:R-:W-:Y:S01]  /*21a30*/  SHF.R.S32.HI R167, RZ, 0x1f, R167 ;  /* 0x0000001fffa77819 */ /* 0x000fe200000114a7 */
[C---:B------:R-:W-:Y:S02]  /*21a40*/  VIADD R169, R229.reuse, 0xb0 ;  /* 0x000000b0e5a97836 */ /* 0x040fe40000000000 */
[----:B------:R-:W-:Y:S01]  /*21a50*/  VIADD R171, R229, 0xa8 ;  /* 0x000000a8e5ab7836 */ /* 0x000fe20000000000 */
[----:B0-----:R-:W-:Y:S01]  /*21a60*/  @P1 SHF.R.U32.HI R12, RZ, R6, R7 ;  /* 0x00000006ff0c1219 */ /* 0x001fe20000011607 */
[----:B------:R-:W-:Y:S01]  /*21a70*/  IMAD.WIDE.U32 R6, R0, UR4, RZ ;  /* 0x0000000400067c25 */ /* 0x000fe2000f8e00ff */
[----:B------:R-:W-:Y:S01]  /*21a80*/  ULDC.64 UR4, c[0x0][0xb38] ;  /* 0x0002ce0000047ab9 */ /* 0x000fe20000000a00 */
[----:B------:R-:W-:Y:S02]  /*21a90*/  SHF.R.S32.HI R0, RZ, 0x1f, R10 ;  /* 0x0000001fff007819 */ /* 0x000fe4000001140a */
[----:B------:R-:W-:Y:S01]  /*21aa0*/  IMAD.IADD R7, R7, 0x1, R9 ;  /* 0x0000000107077824 */ /* 0x000fe200078e0209 */
[----:B------:R-:W-:Y:S01]  /*21ab0*/  SHF.R.S32.HI R9, RZ, 0x1f, R12 ;  /* 0x0000001fff097819 */ /* 0x000fe2000001140c */
[----:B------:R-:W-:Y:S01]  /*21ac0*/  VIADD R173, R229, 0xa0 ;  /* 0x000000a0e5ad7836 */ /* 0x000fe20000000000 */
[----:B------:R-:W-:Y:S01]  /*21ad0*/  SHF.R.S32.HI R169, RZ, 0x1f, R169 ;  /* 0x0000001fffa97819 */ /* 0x000fe200000114a9 */
[----:B------:R-:W-:Y:S01]  /*21ae0*/  IMAD.WIDE.U32 R6, R158, UR4, R6 ;  /* 0x000000049e067c25 */ /* 0x000fe2000f8e0006 */
[----:B------:R-:W-:-:S02]  /*21af0*/  SHF.R.S32.HI R171, RZ, 0x1f, R171 ;  /* 0x0000001fffab7819 */ /* 0x000fc400000114ab */
[----:B------:R-:W-:Y:S01]  /*21b00*/  SHF.R.S32.HI R173, RZ, 0x1f, R173 ;  /* 0x0000001fffad7819 */ /* 0x000fe200000114ad */
[----:B------:R-:W-:Y:S01]  /*21b10*/  IMAD R7, R158, UR5, R7 ;  /* 0x000000059e077c24 */ /* 0x000fe2000f8e0207 */
[----:B------:R-:W-:Y:S01]  /*21b20*/  ULDC.64 UR4, c[0x0][0xb40] ;  /* 0x0002d00000047ab9 */ /* 0x000fe20000000a00 */
[----:B------:R-:W-:Y:S02]  /*21b30*/  VIADD R175, R229, 0x98 ;  /* 0x00000098e5af7836 */ /* 0x000fe40000000000 */
[----:B------:R-:W-:Y:S02]  /*21b40*/  IMAD R0, R0, UR4, RZ ;  /* 0x0000000400007c24 */ /* 0x000fe4000f8e02ff */
[----:B------:R-:W-:Y:S01]  /*21b50*/  IMAD.WIDE.U32 R6, R10, UR4, R6 ;  /* 0x000000040a067c25 */ /* 0x000fe2000f8e0006 */
[----:B------:R-:W-:-:S03]  /*21b60*/  SHF.R.S32.HI R175, RZ, 0x1f, R175 ;  /* 0x0000001fffaf7819 */ /* 0x000fc600000114af */
[----:B------:R-:W-:Y:S01]  /*21b70*/  IMAD R0, R10, UR5, R0 ;  /* 0x000000050a007c24 */ /* 0x000fe2000f8e0200 */
[----:B------:R-:W-:Y:S01]  /*21b80*/  ULDC.64 UR4, c[0x0][0xb48] ;  /* 0x0002d20000047ab9 */ /* 0x000fe20000000a00 */
[----:B------:R-:W-:Y:S02]  /*21b90*/  VIADD R177, R229, 0x90 ;  /* 0x00000090e5b17836 */ /* 0x000fe40000000000 */
[----:B------:R-:W-:Y:S02]  /*21ba0*/  IMAD.IADD R7, R7, 0x1, R0 ;  /* 0x0000000107077824 */ /* 0x000fe400078e0200 */
[----:B------:R-:W-:Y:S01]  /*21bb0*/  IMAD.MOV R0, RZ, RZ, -R12 ;  /* 0x000000ffff007224 */ /* 0x000fe200078e0a0c */
[----:B------:R-:W-:Y:S01]  /*21bc0*/  SHF.R.S32.HI R177, RZ, 0x1f, R177 ;  /* 0x0000001fffb17819 */ /* 0x000fe200000114b1 */
[----:B------:R-:W-:-:S04]  /*21bd0*/  IMAD.WIDE.U32 R6, R157, UR4, R6 ;  /* 0x000000049d067c25 */ /* 0x000fc8000f8e0006 */
[----:B------:R-:W-:Y:S01]  /*21be0*/  IMAD R7, R157, UR5, R7 ;  /* 0x000000059d077c24 */ /* 0x000fe2000f8e0207 */
[----:B------:R-:W-:Y:S01]  /*21bf0*/  ULDC.64 UR4, c[0x0][0xb30] ;  /* 0x0002cc0000047ab9 */ /* 0x000fe20000000a00 */
[----:B------:R-:W-:Y:S02]  /*21c00*/  IMAD R0, R156, R0, R154 ;  /* 0x000000009c007224 */ /* 0x000fe400078e029a */
[----:B------:R-:W-:Y:S02]  /*21c10*/  IMAD R9, R9, UR4, RZ ;  /* 0x0000000409097c24 */ /* 0x000fe4000f8e02ff */
[----:B------:R-:W-:Y:S01]  /*21c20*/  IMAD.WIDE.U32 R6, R12, UR4, R6 ;  /* 0x000000040c067c25 */ /* 0x000fe2000f8e0006 */
[----:B------:R-:W-:-:S03]  /*21c30*/  SHF.R.S32.HI R10, RZ, 0x1f, R0 ;  /* 0x0000001fff0a7819 */ /* 0x000fc60000011400 */
[----:B------:R-:W-:Y:S01]  /*21c40*/  IMAD R9, R12, UR5, R9 ;  /* 0x000000050c097c24 */ /* 0x000fe2000f8e0209 */
[----:B------:R-:W-:Y:S01]  /*21c50*/  ULDC.64 UR4, c[0x0][0xb28] ;  /* 0x0002ca0000047ab9 */ /* 0x000fe20000000a00 */
[----:B------:R-:W-:Y:S02]  /*21c60*/  VIADD R157, R229, 0xe0 ;  /* 0x000000e0e59d7836 */ /* 0x000fe40000000000 */
[----:B------:R-:W-:Y:S02]  /*21c70*/  IMAD.IADD R7, R7, 0x1, R9 ;  /* 0x0000000107077824 */ /* 0x000fe400078e0209 */
[----:B------:R-:W-:Y:S01]  /*21c80*/  IMAD R10, R10, UR4, RZ ;  /* 0x000000040a0a7c24 */ /* 0x000fe2000f8e02ff */
[----:B------:R-:W-:Y:S01]  /*21c90*/  SHF.R.S32.HI R157, RZ, 0x1f, R157 ;  /* 0x0000001fff9d7819 */ /* 0x000fe2000001149d */
[----:B------:R-:W-:-:S04]  /*21ca0*/  IMAD.WIDE.U32 R6, R0, UR4, R6 ;  /* 0x0000000400067c25 */ /* 0x000fc8000f8e0006 */
[----:B------:R-:W-:Y:S01]  /*21cb0*/  IMAD R10, R0, UR5, R10 ;  /* 0x00000005000a7c24 */ /* 0x000fe2000f8e020a */
[----:B------:R-:W-:Y:S01]  /*21cc0*/  ULDC.64 UR4, c[0x0][0xb00] ;  /* 0x0002c00000047ab9 */ /* 0x000fe20000000a00 */
[----:B------:R-:W-:Y:S01]  /*21cd0*/  VIADD R179, R229, 0x88 ;  /* 0x00000088e5b37836 */ /* 0x000fe20000000000 */
[C---:B------:R-:W-:Y:S01]  /*21ce0*/  LEA R0, P0, R6.reuse, UR4, 0x2 ;  /* 0x0000000406007c11 */ /* 0x040fe2000f8010ff */
[----:B------:R-:W-:Y:S02]  /*21cf0*/  IMAD.IADD R9, R7, 0x1, R10 ;  /* 0x0000000107097824 */ /* 0x000fe400078e020a */
[C---:B------:R-:W-:Y:S01]  /*21d00*/  VIADD R181, R229.reuse, 0x80 ;  /* 0x00000080e5b57836 */ /* 0x040fe20000000000 */
[----:B------:R-:W-:Y:S01]  /*21d10*/  SHF.R.S32.HI R179, RZ, 0x1f, R179 ;  /* 0x0000001fffb37819 */ /* 0x000fe200000114b3 */
[C---:B------:R-:W-:Y:S01]  /*21d20*/  VIADD R183, R229.reuse, 0x78 ;  /* 0x00000078e5b77836 */ /* 0x040fe20000000000 */
[----:B------:R-:W-:Y:S01]  /*21d30*/  LEA.HI.X R9, R6, UR5, R9, 0x2, P0 ;  /* 0x0000000506097c11 */ /* 0x000fe200080f1409 */
[----:B------:R-:W-:Y:S01]  /*21d40*/  VIADD R6, R16, 0x30820 ;  /* 0x0003082010067836 */ /* 0x000fe20000000000 */
[----:B------:R-:W-:Y:S01]  /*21d50*/  ISETP.GE.AND P0, PT, R24, R8, PT ;  /* 0x000000081800720c */ /* 0x000fe20003f06270 */
[C---:B------:R-:W-:Y:S01]  /*21d60*/  VIADD R185, R229.reuse, 0x70 ;  /* 0x00000070e5b97836 */ /* 0x040fe20000000000 */
[----:B------:R0:W1:Y:S01]  /*21d70*/  SHFL.IDX PT, R24, R0, RZ, 0x1c1f ;  /* 0x001c1fff00187589 */ /* 0x00006200000e0000 */
[C---:B------:R-:W-:Y:S01]  /*21d80*/  VIADD R187, R229.reuse, 0x68 ;  /* 0x00000068e5bb7836 */ /* 0x040fe20000000000 */
[----:B------:R-:W-:Y:S01]  /*21d90*/  PRMT R6, RZ, 0x654, R6 ;  /* 0x00000654ff067816 */ /* 0x000fe20000000006 */
[C---:B------:R-:W-:Y:S01]  /*21da0*/  VIADD R189, R229.reuse, 0x60 ;  /* 0x00000060e5bd7836 */ /* 0x040fe20000000000 */
[----:B------:R0:W2:Y:S01]  /*21db0*/  SHFL.IDX PT, R10, R9, RZ, 0x1c1f ;  /* 0x001c1fff090a7589 */ /* 0x0000a200000e0000 */
[C---:B------:R-:W-:Y:S01]  /*21dc0*/  VIADD R191, R229.reuse, 0x58 ;  /* 0x00000058e5bf7836 */ /* 0x040fe20000000000 */
[----:B------:R0:W-:Y:S01]  /*21dd0*/  SYNCS.ARRIVE.TRANS64.RED.A1T0 RZ, [R6+URZ], RZ ;  /* 0x000000ff06ff79a7 */ /* 0x0001e2000810043f */
        /* <DEDUP_REMOVED lines=32> */
[----:B------:R-:W-:-:S02]  /*21fe0*/  VIADD R162, R229, 0xc8 ;  /* 0x000000c8e5a27836 */ /* 0x000fc40000000000 */
[C---:B------:R-:W-:Y:S02]  /*21ff0*/  VIADD R164, R229.reuse, 0xc0 ;  /* 0x000000c0e5a47836 */ /* 0x040fe40000000000 */
[C---:B------:R-:W-:Y:S02]  /*22000*/  VIADD R166, R229.reuse, 0xb8 ;  /* 0x000000b8e5a67836 */ /* 0x040fe40000000000 */
[C---:B------:R-:W-:Y:S02]  /*22010*/  VIADD R168, R229.reuse, 0xb0 ;  /* 0x000000b0e5a87836 */ /* 0x040fe40000000000 */
[C---:B------:R-:W-:Y:S02]  /*22020*/  VIADD R170, R229.reuse, 0xa8 ;  /* 0x000000a8e5aa7836 */ /* 0x040fe40000000000 */
[C---:B------:R-:W-:Y:S02]  /*22030*/  VIADD R172, R229.reuse, 0xa0 ;  /* 0x000000a0e5ac7836 */ /* 0x040fe40000000000 */
        /* <DEDUP_REMOVED lines=18> */
[----:B------:R-:W-:Y:S01]  /*22160*/  VIADD R213, R229, 0x8 ;  /* 0x00000008e5d57836 */ /* 0x000fe20000000000 */
[----:B012---:R-:W-:Y:S06]  /*22170*/  @P0 BRA `(.L_x_1816) ;  /* 0x0000000800080947 */ /* 0x007fec0003800000 */
[----:B------:R-:W-:Y:S01]  /*22180*/  ULDC UR4, c[0x0][0xac8] ;  /* 0x0002b20000047ab9 */ /* 0x000fe20000000800 */
[----:B------:R-:W-:Y:S01]  /*22190*/  ULDC.64 UR6, c[0x0][0x208] ;  /* 0x0000820000067ab9 */ /* 0x000fe20000000a00 */
[----:B------:R-:W-:Y:S02]  /*221a0*/  ISETP.GE.AND P0, PT, R229, UR4, PT ;  /* 0x00000004e5007c0c */ /* 0x000fe4000bf06270 */
[----:B------:R-:W-:Y:S02]  /*221b0*/  ISETP.GE.AND P5, PT, R190, UR4, PT ;  /* 0x00000004be007c0c */ /* 0x000fe4000bfa6270 */
[----:B------:R-:W-:Y:S02]  /*221c0*/  ISETP.GE.AND P4, PT, R188, UR4, PT ;  /* 0x00000004bc007c0c */ /* 0x000fe4000bf86270 */
[----:B------:R-:W-:-:S07]  /*221d0*/  ISETP.GE.AND P3, PT, R186, UR4, PT ;  /* 0x00000004ba007c0c */ /* 0x000fce000bf66270 */
[----:B------:R-:W-:-:S04]  /*221e0*/  @!P0 LEA R6, P1, R229, R24, 0x2 ;  /* 0x00000018e5068211 */ /* 0x000fc800078210ff */
[----:B------:R-:W-:-:S05]  /*221f0*/  @!P0 LEA.HI.X R7, R229, R10, R215, 0x2, P1 ;  /* 0x0000000ae5078211 */ /* 0x000fca00008f14d7 */
        /* <DEDUP_REMOVED lines=55> */
[----:B-1----:R-:W-:Y:S02]  /*22570*/  @!P1 LEA R12, P5, R182, R24, 0x2 ;  /* 0x00000018b60c9211 */ /* 0x002fe400078a10ff */
[----:B------:R-:W-:-:S02]  /*22580*/  @!P0 LEA.HI.X R7, R184, R10, R185, 0x2, P4 ;  /* 0x0000000ab8078211 */ /* 0x000fc400020f14b9 */
[----:B------:R-:W-:Y:S02]  /*22590*/  ISETP.GE.AND P4, PT, R176, UR4, PT ;  /* 0x00000004b0007c0c */ /* 0x000fe4000bf86270 */
[----:B------:R-:W-:Y:S01]  /*225a0*/  @!P1 LEA.HI.X R13, R182, R10, R183, 0x2, P5 ;  /* 0x0000000ab60d9211 */ /* 0x000fe200028f14b7 */
[----:B------:R0:W-:Y:S01]  /*225b0*/  @!P0 ST.E.64 desc[UR6][R6.64], R80 ;  /* 0x0000005006008985 */ /* 0x0001e2000c101b06 */
[----:B--2---:R-:W-:Y:S02]  /*225c0*/  @!P2 LEA R14, P6, R180, R24, 0x2 ;  /* 0x00000018b40ea211 */ /* 0x004fe400078c10ff */
[----:B------:R-:W-:Y:S01]  /*225d0*/  ISETP.GE.AND P5, PT, R174, UR4, PT ;  /* 0x00000004ae007c0c */ /* 0x000fe2000bfa6270 */
[----:B------:R1:W-:Y:S01]  /*225e0*/  @!P1 ST.E.64 desc[UR6][R12.64], R84 ;  /* 0x000000540c009985 */ /* 0x0003e2000c101b06 */
[----:B------:R-:W-:Y:S02]  /*225f0*/  @!P2 LEA.HI.X R15, R180, R10, R181, 0x2, P6 ;  /* 0x0000000ab40fa211 */ /* 0x000fe400030f14b5 */
[----:B------:R-:W-:-:S03]  /*22600*/  ISETP.GE.AND P1, PT, R170, UR4, PT ;  /* 0x00000004aa007c0c */ /* 0x000fc6000bf26270 */
[----:B------:R2:W-:Y:S01]  /*22610*/  @!P2 ST.E.64 desc[UR6][R14.64], R88 ;  /* 0x000000580e00a985 */ /* 0x0005e2000c101b06 */
[----:B------:R-:W-:Y:S02]  /*22620*/  ISETP.GE.AND P2, PT, R172, UR4, PT ;  /* 0x00000004ac007c0c */ /* 0x000fe4000bf46270 */
[-C--:B0-----:R-:W-:Y:S02]  /*22630*/  @!P3 LEA R6, P6, R178, R24.reuse, 0x2 ;  /* 0x00000018b206b211 */ /* 0x081fe400078c10ff */
[----:B-1----:R-:W-:Y:S02]  /*22640*/  @!P4 LEA R12, P0, R176, R24, 0x2 ;  /* 0x00000018b00cc211 */ /* 0x002fe400078010ff */
[-C--:B------:R-:W-:Y:S02]  /*22650*/  @!P3 LEA.HI.X R7, R178, R10.reuse, R179, 0x2, P6 ;  /* 0x0000000ab207b211 */ /* 0x080fe400030f14b3 */
[----:B------:R-:W-:Y:S02]  /*22660*/  @!P4 LEA.HI.X R13, R176, R10, R177, 0x2, P0 ;  /* 0x0000000ab00dc211 */ /* 0x000fe400000f14b1 */
[----:B--2---:R-:W-:Y:S01]  /*22670*/  @!P5 LEA R14, P6, R174, R24, 0x2 ;  /* 0x00000018ae0ed211 */ /* 0x004fe200078c10ff */
[----:B------:R0:W-:Y:S01]  /*22680*/  @!P3 ST.E.64 desc[UR6][R6.64], R92 ;  /* 0x0000005c0600b985 */ /* 0x0001e2000c101b06 */
[----:B------:R-:W-:-:S02]  /*22690*/  ISETP.GE.AND P0, PT, R168, UR4, PT ;  /* 0x00000004a8007c0c */ /* 0x000fc4000bf06270 */
[----:B------:R-:W-:Y:S01]  /*226a0*/  @!P5 LEA.HI.X R15, R174, R10, R175, 0x2, P6 ;  /* 0x0000000aae0fd211 */ /* 0x000fe200030f14af */
[----:B------:R-:W-:Y:S01]  /*226b0*/  @!P4 ST.E.64 desc[UR6][R12.64], R96 ;  /* 0x000000600c00c985 */ /* 0x000fe2000c101b06 */
[----:B------:R-:W-:-:S03]  /*226c0*/  ISETP.GE.AND P4, PT, R164, UR4, PT ;  /* 0x00000004a4007c0c */ /* 0x000fc6000bf86270 */
[----:B------:R1:W-:Y:S01]  /*226d0*/  @!P5 ST.E.64 desc[UR6][R14.64], R2 ;  /* 0x000000020e00d985 */ /* 0x0003e2000c101b06 */
[----:B------:R-:W-:Y:S02]  /*226e0*/  ISETP.GE.AND P5, PT, R166, UR4, PT ;  /* 0x00000004a6007c0c */ /* 0x000fe4000bfa6270 */
[----:B0-----:R-:W-:-:S04]  /*226f0*/  @!P1 LEA R6, P3, R170, R24, 0x2 ;  /* 0x00000018aa069211 */ /* 0x001fc800078610ff */
[----:B------:R-:W-:Y:S02]  /*22700*/  @!P1 LEA.HI.X R7, R170, R10, R171, 0x2, P3 ;  /* 0x0000000aaa079211 */ /* 0x000fe400018f14ab */
[----:B------:R-:W-:Y:S02]  /*22710*/  ISETP.GE.AND P3, PT, R162, UR4, PT ;  /* 0x00000004a2007c0c */ /* 0x000fe4000bf66270 */
[----:B-1----:R-:W-:-:S04]  /*22720*/  @!P2 LEA R2, P6, R172, R24, 0x2 ;  /* 0x00000018ac02a211 */ /* 0x002fc800078c10ff */
        /* <DEDUP_REMOVED lines=10> */
[----:B--2---:R-:W-:Y:S02]  /*227d0*/  @!P3 LEA R12, P6, R162, R24, 0x2 ;  /* 0x00000018a20cb211 */ /* 0x004fe400078c10ff */
[----:B------:R-:W-:Y:S01]  /*227e0*/  ISETP.GE.AND P1, PT, R158, UR4, PT ;  /* 0x000000049e007c0c */ /* 0x000fe2000bf26270 */
[----:B------:R0:W-:Y:S01]  /*227f0*/  @!P5 ST.E.64 desc[UR6][R2.64], R116 ;  /* 0x000000740200d985 */ /* 0x0001e2000c101b06 */
[-C--:B------:R-:W-:Y:S02]  /*22800*/  @!P4 LEA.HI.X R7, R164, R10.reuse, R165, 0x2, P2 ;  /* 0x0000000aa407c211 */ /* 0x080fe400010f14a5 */
[----:B------:R-:W-:Y:S02]  /*22810*/  @!P3 LEA.HI.X R13, R162, R10, R163, 0x2, P6 ;  /* 0x0000000aa20db211 */ /* 0x000fe400030f14a3 */
[----:B------:R-:W-:Y:S01]  /*22820*/  ISETP.GE.AND P2, PT, R152, UR4, PT ;  /* 0x0000000498007c0c */ /* 0x000fe2000bf46270 */
[----:B------:R1:W-:Y:S01]  /*22830*/  @!P4 ST.E.64 desc[UR6][R6.64], R120 ;  /* 0x000000780600c985 */ /* 0x0003e2000c101b06 */
[----:B------:R-:W-:-:S03]  /*22840*/  ISETP.GE.AND P4, PT, R156, UR4, PT ;  /* 0x000000049c007c0c */ /* 0x000fc6000bf86270 */
[----:B------:R2:W-:Y:S01]  /*22850*/  @!P3 ST.E.64 desc[UR6][R12.64], R124 ;  /* 0x0000007c0c00b985 */ /* 0x0005e2000c101b06 */
[----:B------:R-:W-:Y:S02]  /*22860*/  ISETP.GE.AND P3, PT, R154, UR4, PT ;  /* 0x000000049a007c0c */ /* 0x000fe4000bf66270 */
[----:B0-----:R-:W-:-:S04]  /*22870*/  @!P0 LEA R2, P5, R160, R24, 0x2 ;  /* 0x00000018a0028211 */ /* 0x001fc800078a10ff */
[----:B------:R-:W-:Y:S02]  /*22880*/  @!P0 LEA.HI.X R3, R160, R10, R161, 0x2, P5 ;  /* 0x0000000aa0038211 */ /* 0x000fe400028f14a1 */
[----:B------:R-:W-:Y:S02]  /*22890*/  ISETP.GE.AND P5, PT, R100, UR4, PT ;  /* 0x0000000464007c0c */ /* 0x000fe4000bfa6270 */
[C---:B-1----:R-:W-:Y:S01]  /*228a0*/  @!P1 LEA R6, P6, R158.reuse, R24, 0x2 ;  /* 0x000000189e069211 */ /* 0x042fe200078c10ff */
[----:B------:R0:W-:Y:S03]  /*228b0*/  @!P0 ST.E.64 desc[UR6][R2.64], R128 ;  /* 0x0000008002008985 */ /* 0x0001e6000c101b06 */
[----:B------:R-:W-:Y:S02]  /*228c0*/  @!P1 LEA.HI.X R7, R158, R10, R159, 0x2, P6 ;  /* 0x0000000a9e079211 */ /* 0x000fe400030f149f */
[----:B--2---:R-:W-:-:S03]  /*228d0*/  @!P3 LEA R12, P6, R154, R24, 0x2 ;  /* 0x000000189a0cb211 */ /* 0x004fc600078c10ff */
[----:B------:R1:W-:Y:S01]  /*228e0*/  @!P1 ST.E.64 desc[UR6][R6.64], R132 ;  /* 0x0000008406009985 */ /* 0x0003e2000c101b06 */
[----:B------:R-:W-:Y:S02]  /*228f0*/  @!P3 LEA.HI.X R13, R154, R10, R155, 0x2, P6 ;  /* 0x0000000a9a0db211 */ /* 0x000fe400030f149b */
[----:B0-----:R-:W-:-:S04]  /*22900*/  @!P4 LEA R2, P0, R156, R24, 0x2 ;  /* 0x000000189c02c211 */ /* 0x001fc800078010ff */
[----:B------:R-:W-:Y:S02]  /*22910*/  @!P4 LEA.HI.X R3, R156, R10, R157, 0x2, P0 ;  /* 0x0000000a9c03c211 */ /* 0x000fe400000f149d */
[-C--:B------:R-:W-:Y:S02]  /*22920*/  @!P5 LEA R14, P0, R100, R24.reuse, 0x2 ;  /* 0x00000018640ed211 */ /* 0x080fe400078010ff */
[----:B-1----:R-:W-:Y:S01]  /*22930*/  @!P2 LEA R6, P1, R152, R24, 0x2 ;  /* 0x000000189806a211 */ /* 0x002fe200078210ff */
[----:B------:R0:W-:Y:S01]  /*22940*/  @!P4 ST.E.64 desc[UR6][R2.64], R136 ;  /* 0x000000880200c985 */ /* 0x0001e2000c101b06 */
[-C--:B------:R-:W-:Y:S02]  /*22950*/  @!P5 LEA.HI.X R15, R100, R10.reuse, R101, 0x2, P0 ;  /* 0x0000000a640fd211 */ /* 0x080fe400000f1465 */
[----:B------:R-:W-:Y:S01]  /*22960*/  @!P2 LEA.HI.X R7, R152, R10, R153, 0x2, P1 ;  /* 0x0000000a9807a211 */ /* 0x000fe200008f1499 */
[----:B------:R0:W-:Y:S04]  /*22970*/  @!P3 ST.E.64 desc[UR6][R12.64], R140 ;  /* 0x0000008c0c00b985 */ /* 0x0001e8000c101b06 */
[----:B------:R0:W-:Y:S04]  /*22980*/  @!P2 ST.E.64 desc[UR6][R6.64], R144 ;  /* 0x000000900600a985 */ /* 0x0001e8000c101b06 */
[----:B------:R0:W-:Y:S02]  /*22990*/  @!P5 ST.E.64 desc[UR6][R14.64], R148 ;  /* 0x000000940e00d985 */ /* 0x0001e4000c101b06 */
.L_x_1816:
[----:B------:R-:W-:Y:S05]  /*229a0*/  BSYNC B1 ;  /* 0x0000000000017941 */ /* 0x000fea0003800000 */
.L_x_1815:
[----:B------:R-:W-:Y:S01]  /*229b0*/  ISETP.GE.AND P0, PT, R11, R8, PT ;  /* 0x000000080b00720c */ /* 0x000fe20003f06270 */
[----:B------:R-:W1:Y:S04]  /*229c0*/  SHFL.IDX PT, R9, R9, 0x1, 0x1c1f ;  /* 0x003c1f0009097f89 */ /* 0x000e6800000e0000 */
[----:B------:R-:W2:Y:S08]  /*229d0*/  SHFL.IDX PT, R0, R0, 0x1, 0x1c1f ;  /* 0x003c1f0000007f89 */ /* 0x000eb000000e0000 */
[----:B------:R-:W-:Y:S05]  /*229e0*/  @P0 BRA `(.L_x_1814) ;  /* 0x0000001400d00947 */ /* 0x000fea0003800000 */
[----:B------:R-:W-:Y:S01]  /*229f0*/  ULDC UR4, c[0x0][0xac8] ;  /* 0x0002b20000047ab9 */ /* 0x000fe20000000800 */
[----:B------:R-:W-:Y:S01]  /*22a00*/  ULDC.64 UR6, c[0x0][0x208] ;  /* 0x0000820000067ab9 */ /* 0x000fe20000000a00 */
[----:B------:R-:W-:Y:S02]  /*22a10*/  ISETP.GE.AND P4, PT, R229, UR4, PT ;  /* 0x00000004e5007c0c */ /* 0x000fe4000bf86270 */
[----:B------:R-:W-:Y:S02]  /*22a20*/  ISETP.GE.AND P2, PT, R213, UR4, PT ;  /* 0x00000004d5007c0c */ /* 0x000fe4000bf46270 */
[----:B------:R-:W-:Y:S02]  /*22a30*/  ISETP.GE.AND P1, PT, R211, UR4, PT ;  /* 0x00000004d3007c0c */ /* 0x000fe4000bf26270 */
[----:B------:R-:W-:-:S07]  /*22a40*/  ISETP.GE.AND P0, PT, R209, UR4, PT ;  /* 0x00000004d1007c0c */ /* 0x000fce000bf06270 */
[----:B0-2---:R-:W-:-:S04]  /*22a50*/  @!P4 LEA R2, P3, R229, R0, 0x2 ;  /* 0x00000000e502c211 */ /* 0x005fc800078610ff */
[----:B-1----:R-:W-:Y:S02]  /*22a60*/  @!P4 LEA.HI.X R3, R229, R9, R215, 0x2, P3 ;  /* 0x00000009e503c211 */ /* 0x002fe400018f14d7 */
[----:B------:R-:W-:-:S03]  /*22a70*/  ISETP.GE.AND P3, PT, R207, UR4, PT ;  /* 0x00000004cf007c0c */ /* 0x000fc6000bf66270 */
[----:B------:R0:W-:Y:S01]  /*22a80*/  @!P4 ST.E.64 desc[UR6][R2.64], R4 ;  /* 0x000000040200c985 */ /* 0x0001e2000c101b06 */
[----:B------:R-:W-:Y:S02]  /*22a90*/  ISETP.GE.AND P4, PT, R204, UR4, PT ;  /* 0x00000004cc007c0c */ /* 0x000fe4000bf86270 */
[-C--:B0-----:R-:W-:Y:S02]  /*22aa0*/  @!P2 LEA R2, P6, R213, R0.reuse, 0x2 ;  /* 0x00000000d502a211 */ /* 0x081fe400078c10ff */
[-C--:B------:R-:W-:Y:S02]  /*22ab0*/  @!P1 LEA R4, P5, R211, R0.reuse, 0x2 ;  /* 0x00000000d3049211 */ /* 0x080fe400078a10ff */
[-C--:B------:R-:W-:Y:S02]  /*22ac0*/  @!P2 LEA.HI.X R3, R213, R9.reuse, R214, 0x2, P6 ;  /* 0x00000009d503a211 */ /* 0x080fe400030f14d6 */
[----:B------:R-:W-:Y:S02]  /*22ad0*/  @!P0 LEA R6, P6, R209, R0, 0x2 ;  /* 0x00000000d1068211 */ /* 0x000fe400078c10ff */
[----:B------:R-:W-:Y:S01]  /*22ae0*/  @!P1 LEA.HI.X R5, R211, R9, R212, 0x2, P5 ;  /* 0x00000009d3059211 */ /* 0x000fe200028f14d4 */
[----:B------:R0:W-:Y:S01]  /*22af0*/  @!P2 ST.E.64 desc[UR6][R2.64], R30 ;  /* 0x0000001e0200a985 */ /* 0x0001e2000c101b06 */
[----:B------:R-:W-:-:S02]  /*22b00*/  ISETP.GE.AND P5, PT, R202, UR4, PT ;  /* 0x00000004ca007c0c */ /* 0x000fc4000bfa6270 */
[----:B------:R-:W-:Y:S01]  /*22b10*/  @!P0 LEA.HI.X R7, R209, R9, R210, 0x2, P6 ;  /* 0x00000009d1078211 */ /* 0x000fe200030f14d2 */
[----:B------:R1:W-:Y:S04]  /*22b20*/  @!P1 ST.E.64 desc[UR6][R4.64], R34 ;  /* 0x0000002204009985 */ /* 0x0003e8000c101b06 */
[----:B------:R2:W-:Y:S01]  /*22b30*/  @!P0 ST.E.64 desc[UR6][R6.64], R38 ;  /* 0x0000002606008985 */ /* 0x0005e2000c101b06 */
[----:B------:R-:W-:Y:S02]  /*22b40*/  ISETP.GE.AND P0, PT, R198, UR4, PT ;  /* 0x00000004c6007c0c */ /* 0x000fe4000bf06270 */
[-C--:B0-----:R-:W-:Y:S02]  /*22b50*/  @!P3 LEA R2, P1, R207, R0.reuse, 0x2 ;  /* 0x00000000cf02b211 */ /* 0x081fe400078210ff */
[----:B-1----:R-:W-:-:S02]  /*22b60*/  @!P4 LEA R4, P2, R204, R0, 0x2 ;  /* 0x00000000cc04c211 */ /* 0x002fc400078410ff */
[-C--:B------:R-:W-:Y:S02]  /*22b70*/  @!P3 LEA.HI.X R3, R207, R9.reuse, R208, 0x2, P1 ;  /* 0x00000009cf03b211 */ /* 0x080fe400008f14d0 */
[----:B------:R-:W-:Y:S02]  /*22b80*/  ISETP.GE.AND P1, PT, R196, UR4, PT ;  /* 0x00000004c4007c0c */ /* 0x000fe4000bf26270 */
[----:B------:R-:W-:Y:S01]  /*22b90*/  @!P4 LEA.HI.X R5, R204, R9, R206, 0x2, P2 ;  /* 0x00000009cc05c211 */ /* 0x000fe200010f14ce */
[----:B------:R0:W-:Y:S01]  /*22ba0*/  @!P3 ST.E.64 desc[UR6][R2.64], R42 ;  /* 0x0000002a0200b985 */ /* 0x0001e2000c101b06 */
[----:B------:R-:W-:Y:S02]  /*22bb0*/  ISETP.GE.AND P2, PT, R194, UR4, PT ;  /* 0x00000004c2007c0c */ /* 0x000fe4000bf46270 */
[----:B--2---:R-:W-:Y:S01]  /*22bc0*/  @!P5 LEA R6, P6, R202, R0, 0x2 ;  /* 0x00000000ca06d211 */ /* 0x004fe200078c10ff */
[----:B------:R1:W-:Y:S01]  /*22bd0*/  @!P4 ST.E.64 desc[UR6][R4.64], R46 ;  /* 0x0000002e0400c985 */ /* 0x0003e2000c101b06 */
[----:B------:R-:W-:-:S02]  /*22be0*/  ISETP.GE.AND P3, PT, R192, UR4, PT ;  /* 0x00000004c0007c0c */ /* 0x000fc4000bf66270 */
[----:B------:R-:W-:Y:S02]  /*22bf0*/  @!P5 LEA.HI.X R7, R202, R9, R203, 0x2, P6 ;  /* 0x00000009ca07d211 */ /* 0x000fe400030f14cb */
[----:B------:R-:W-:-:S03]  /*22c00*/  ISETP.GE.AND P4, PT, R190, UR4, PT ;  /* 0x00000004be007c0c */ /* 0x000fc6000bf86270 */
[----:B------:R2:W-:Y:S01]  /*22c10*/  @!P5 ST.E.64 desc[UR6][R6.64], R50 ;  /* 0x000000320600d985 */ /* 0x0005e2000c101b06 */
[-C--:B0-----:R-:W-:Y:S02]  /*22c20*/  @!P0 LEA R2, P6, R198, R0.reuse, 0x2 ;  /* 0x00000000c6028211 */ /* 0x081fe400078c10ff */
[-C--:B-1----:R-:W-:Y:S02]  /*22c30*/  @!P1 LEA R4, P5, R196, R0.reuse, 0x2 ;  /* 0x00000000c4049211 */ /* 0x082fe400078a10ff */
[-C--:B------:R-:W-:Y:S02]  /*22c40*/  @!P0 LEA.HI.X R3, R198, R9.reuse, R199, 0x2, P6 ;  /* 0x00000009c6038211 */ /* 0x080fe400030f14c7 */
[----:B------:R-:W-:Y:S02]  /*22c50*/  @!P1 LEA.HI.X R5, R196, R9, R197, 0x2, P5 ;  /* 0x00000009c4059211 */ /* 0x000fe400028f14c5 */
[----:B------:R-:W-:Y:S01]  /*22c60*/  ISETP.GE.AND P5, PT, R188, UR4, PT ;  /* 0x00000004bc007c0c */ /* 0x000fe2000bfa6270 */
[----:B------:R0:W-:Y:S01]  /*22c70*/  @!P0 ST.E.64 desc[UR6][R2.64], R54 ;  /* 0x0000003602008985 */ /* 0x0001e2000c101b06 */
[----:B--2---:R-:W-:-:S02]  /*22c80*/  @!P2 LEA R6, P6, R194, R0, 0x2 ;  /* 0x00000000c206a211 */ /* 0x004fc400078c10ff */
[----:B------:R-:W-:Y:S01]  /*22c90*/  ISETP.GE.AND P0, PT, R186, UR4, PT ;  /* 0x00000004ba007c0c */ /* 0x000fe2000bf06270 */
[----:B------:R1:W-:Y:S01]  /*22ca0*/  @!P1 ST.E.64 desc[UR6][R4.64], R58 ;  /* 0x0000003a04009985 */ /* 0x0003e2000c101b06 */
        /* <DEDUP_REMOVED lines=14> */
[----:B0-----:R-:W-:-:S04]  /*22d90*/  @!P0 LEA R2, P4, R186, R0, 0x2 ;  /* 0x00000000ba028211 */ /* 0x001fc800078810ff */
[-C--:B------:R-:W-:Y:S02]  /*22da0*/  @!P0 LEA.HI.X R3, R186, R9.reuse, R187, 0x2, P4 ;  /* 0x00000009ba038211 */ /* 0x080fe400020f14bb */
[----:B------:R-:W-:Y:S02]  /*22db0*/  ISETP.GE.AND P4, PT, R178, UR4, PT ;  /* 0x00000004b2007c0c */ /* 0x000fe4000bf86270 */
[-C--:B-1----:R-:W-:Y:S01]  /*22dc0*/  @!P1 LEA R4, P3, R184, R0.reuse, 0x2 ;  /* 0x00000000b8049211 */ /* 0x082fe200078610ff */
[----:B------:R0:W-:Y:S01]  /*22dd0*/  @!P0 ST.E.64 desc[UR6][R2.64], R78 ;  /* 0x0000004e02008985 */ /* 0x0001e2000c101b06 */
[----:B--2---:R-:W-:Y:S02]  /*22de0*/  @!P2 LEA R6, P6, R182, R0, 0x2 ;  /* 0x00000000b606a211 */ /* 0x004fe400078c10ff */
        /* <DEDUP_REMOVED lines=11> */
[----:B------:R-:W-:Y:S02]  /*22ea0*/  ISETP.GE.AND P5, PT, R168, UR4, PT ;  /* 0x00000004a8007c0c */ /* 0x000fe4000bfa6270 */
[-C--:B------:R-:W-:Y:S02]  /*22eb0*/  @!P4 LEA.HI.X R5, R178, R9.reuse, R179, 0x2, P0 ;  /* 0x00000009b205c211 */ /* 0x080fe400000f14b3 */
[----:B------:R-:W-:Y:S02]  /*22ec0*/  ISETP.GE.AND P0, PT, R170, UR4, PT ;  /* 0x00000004aa007c0c */ /* 0x000fe4000bf06270 */
[----:B--2---:R-:W-:Y:S01]  /*22ed0*/  @!P3 LEA R6, P6, R176, R0, 0x2 ;  /* 0x00000000b006b211 */ /* 0x004fe200078c10ff */
[----:B------:R1:W-:Y:S01]  /*22ee0*/  @!P4 ST.E.64 desc[UR6][R4.64], R94 ;  /* 0x0000005e0400c985 */ /* 0x0003e2000c101b06 */
[----:B------:R-:W-:Y:S02]  /*22ef0*/  ISETP.GE.AND P4, PT, R166, UR4, PT ;  /* 0x00000004a6007c0c */ /* 0x000fe4000bf86270 */
[----:B------:R-:W-:-:S02]  /*22f00*/  @!P3 LEA.HI.X R7, R176, R9, R177, 0x2, P6 ;  /* 0x00000009b007b211 */ /* 0x000fc400030f14b1 */
[----:B0-----:R-:W-:-:S03]  /*22f10*/  @!P2 LEA R2, P6, R174, R0, 0x2 ;  /* 0x00000000ae02a211 */ /* 0x001fc600078c10ff */
[----:B------:R0:W-:Y:S01]  /*22f20*/  @!P3 ST.E.64 desc[UR6][R6.64], R98 ;  /* 0x000000620600b985 */ /* 0x0001e2000c101b06 */
[----:B------:R-:W-:Y:S02]  /*22f30*/  @!P2 LEA.HI.X R3, R174, R9, R175, 0x2, P6 ;  /* 0x00000009ae03a211 */ /* 0x000fe400030f14af */
[----:B-1----:R-:W-:-:S03]  /*22f40*/  @!P1 LEA R4, P3, R172, R0, 0x2 ;  /* 0x00000000ac049211 */ /* 0x002fc600078610ff */
[----:B------:R1:W-:Y:S01]  /*22f50*/  @!P2 ST.E.64 desc[UR6][R2.64], R102 ;  /* 0x000000660200a985 */ /* 0x0003e2000c101b06 */
[-C--:B------:R-:W-:Y:S02]  /*22f60*/  @!P1 LEA.HI.X R5, R172, R9.reuse, R173, 0x2, P3 ;  /* 0x00000009ac059211 */ /* 0x080fe400018f14ad */
[----:B------:R-:W-:Y:S02]  /*22f70*/  ISETP.GE.AND P3, PT, R164, UR4, PT ;  /* 0x00000004a4007c0c */ /* 0x000fe4000bf66270 */
[CC--:B0-----:R-:W-:Y:S01]  /*22f80*/  @!P0 LEA R6, P6, R170.reuse, R0.reuse, 0x2 ;  /* 0x00000000aa068211 */ /* 0x0c1fe200078c10ff */
[----:B------:R0:W-:Y:S03]  /*22f90*/  @!P1 ST.E.64 desc[UR6][R4.64], R106 ;  /* 0x0000006a04009985 */ /* 0x0001e6000c101b06 */
[----:B------:R-:W-:Y:S02]  /*22fa0*/  @!P0 LEA.HI.X R7, R170, R9, R171, 0x2, P6 ;  /* 0x00000009aa078211 */ /* 0x000fe400030f14ab */
[----:B-1----:R-:W-:-:S03]  /*22fb0*/  @!P5 LEA R2, P1, R168, R0, 0x2 ;  /* 0x00000000a802d211 */ /* 0x002fc600078210ff */
        /* <DEDUP_REMOVED lines=8> */
[-C--:B-1----:R-:W-:Y:S01]  /*23040*/  @!P3 LEA R6, P6, R164, R0.reuse, 0x2 ;  /* 0x00000000a406b211 */ /* 0x082fe200078c10ff */
[----:B------:R1:W-:Y:S01]  /*23050*/  @!P4 ST.E.64 desc[UR6][R4.64], R118 ;  /* 0x000000760400c985 */ /* 0x0003e2000c101b06 */
[----:B------:R-:W-:Y:S02]  /*23060*/  ISETP.GE.AND P4, PT, R158, UR4, PT ;  /* 0x000000049e007c0c */ /* 0x000fe4000bf86270 */
[----:B------:R-:W-:Y:S02]  /*23070*/  @!P3 LEA.HI.X R7, R164, R9, R165, 0x2, P6 ;  /* 0x00000009a407b211 */ /* 0x000fe400030f14a5 */
[----:B0-----:R-:W-:-:S03]  /*23080*/  @!P1 LEA R2, P6, R160, R0, 0x2 ;  /* 0x00000000a0029211 */ /* 0x001fc600078c10ff */
[----:B------:R0:W-:Y:S01]  /*23090*/  @!P3 ST.E.64 desc[UR6][R6.64], R122 ;  /* 0x0000007a0600b985 */ /* 0x0001e2000c101b06 */
[----:B------:R-:W-:Y:S02]  /*230a0*/  ISETP.GE.AND P3, PT, R156, UR4, PT ;  /* 0x000000049c007c0c */ /* 0x000fe4000bf66270 */
[----:B------:R-:W-:Y:S02]  /*230b0*/  @!P1 LEA.HI.X R3, R160, R9, R161, 0x2, P6 ;  /* 0x00000009a0039211 */ /* 0x000fe400030f14a1 */
[----:B-1----:R-:W-:-:S04]  /*230c0*/  @!P0 LEA R4, P5, R162, R0, 0x2 ;  /* 0x00000000a2048211 */ /* 0x002fc800078a10ff */
[----:B------:R-:W-:Y:S02]  /*230d0*/  @!P0 LEA.HI.X R5, R162, R9, R163, 0x2, P5 ;  /* 0x00000009a2058211 */ /* 0x000fe400028f14a3 */
[----:B------:R-:W-:-:S03]  /*230e0*/  ISETP.GE.AND P5, PT, R152, UR4, PT ;  /* 0x0000000498007c0c */ /* 0x000fc6000bfa6270 */
[----:B------:R1:W-:Y:S04]  /*230f0*/  @!P0 ST.E.64 desc[UR6][R4.64], R126 ;  /* 0x0000007e04008985 */ /* 0x0003e8000c101b06 */
[----:B------:R2:W-:Y:S01]  /*23100*/  @!P1 ST.E.64 desc[UR6][R2.64], R130 ;  /* 0x0000008202009985 */ /* 0x0005e2000c101b06 */
[----:B0-----:R-:W-:-:S04]  /*23110*/  @!P2 LEA R6, P1, R154, R0, 0x2 ;  /* 0x000000009a06a211 */ /* 0x001fc800078210ff */
[----:B------:R-:W-:Y:S02]  /*23120*/  @!P2 LEA.HI.X R7, R154, R9, R155, 0x2, P1 ;  /* 0x000000099a07a211 */ /* 0x000fe400008f149b */
[----:B-1----:R-:W-:-:S04]  /*23130*/  @!P4 LEA R4, P0, R158, R0, 0x2 ;  /* 0x000000009e04c211 */ /* 0x002fc800078010ff */
[-C--:B------:R-:W-:Y:S02]  /*23140*/  @!P4 LEA.HI.X R5, R158, R9.reuse, R159, 0x2, P0 ;  /* 0x000000099e05c211 */ /* 0x080fe400000f149f */
[-C--:B------:R-:W-:Y:S02]  /*23150*/  @!P5 LEA R10, P0, R152, R0.reuse, 0x2 ;  /* 0x00000000980ad211 */ /* 0x080fe400078010ff */
[----:B--2---:R-:W-:Y:S01]  /*23160*/  @!P3 LEA R2, P6, R156, R0, 0x2 ;  /* 0x000000009c02b211 */ /* 0x004fe200078c10ff */
        /* <DEDUP_REMOVED lines=8> */
[----:B---3--:R-:W-:Y:S01]  /*231f0*/  LEA R2, P0, R100, R0, 0x2 ;  /* 0x0000000064027211 */ /* 0x008fe200078010ff */
[----:B------:R-:W-:-:S03]  /*23200*/  ULDC.64 UR4, c[0x0][0x208] ;  /* 0x0000820000047ab9 */ /* 0x000fc60000000a00 */
[----:B------:R-:W-:-:S05]  /*23210*/  LEA.HI.X R3, R100, R9, R101, 0x2, P0 ;  /* 0x0000000964037211 */ /* 0x000fca00000f1465 */
[----:B------:R4:W-:Y:S01]  /*23220*/  ST.E.64 desc[UR4][R2.64], R150 ;  /* 0x0000009602007985 */ /* 0x0009e2000c101b04 */
[----:B------:R-:W-:Y:S05]  /*23230*/  BRA `(.L_x_1814) ;  /* 0x0000000c00bc7947 */ /* 0x000fea0003800000 */
.L_x_1805:
[----:B------:R-:W2:Y:S01]  /*23240*/  LDL R7, [R1+0x4c] ;  /* 0x00004c0001077983 */ /* 0x000ea20000100800 */
[----:B------:R-:W-:Y:S01]  /*23250*/  ULDC.64 UR4, c[0x0][0xc08] ;  /* 0x0003020000047ab9 */ /* 0x000fe20000000a00 */
[----:B------:R-:W3:Y:S02]  /*23260*/  LDC.64 R2, c[0x0][0xc00] ;  /* 0x00030000ff027b82 */ /* 0x000ee40000000a00 */
[----:B------:R-:W3:Y:S01]  /*23270*/  LDL R8, [R1+0x50] ;  /* 0x0000500001087983 */ /* 0x000ee20000100800 */
[----:B------:R-:W-:-:S04]  /*23280*/  ISETP.NE.U32.AND P0, PT, RZ, UR4, PT ;  /* 0x00000004ff007c0c */ /* 0x000fc8000bf05070 */
[----:B------:R-:W-:Y:S01]  /*23290*/  ISETP.NE.AND.EX P1, PT, RZ, UR5, PT, P0 ;  /* 0x00000005ff007c0c */ /* 0x000fe2000bf25300 */
[----:B------:R-:W4:Y:S01]  /*232a0*/  S2R R35, SR_TID.X ;  /* 0x0000000000237919 */ /* 0x000f220000002100 */
[----:B------:R-:W-:-:S11]  /*232b0*/  ULDC.64 UR4, c[0x0][0xc00] ;  /* 0x0003000000047ab9 */ /* 0x000fd60000000a00 */
[----:B------:R-:W0:Y:S01]  /*232c0*/  @P1 LDC.64 R4, c[0x0][0xc08] ;  /* 0x00030200ff041b82 */ /* 0x000e220000000a00 */
[----:B------:R-:W-:-:S04]  /*232d0*/  ISETP.NE.U32.AND P0, PT, RZ, UR4, PT ;  /* 0x00000004ff007c0c */ /* 0x000fc8000bf05070 */
[----:B------:R-:W-:Y:S01]  /*232e0*/  ISETP.NE.AND.EX P0, PT, RZ, UR5, PT, P0 ;  /* 0x00000005ff007c0c */ /* 0x000fe2000bf05300 */
[----:B------:R-:W-:Y:S01]  /*232f0*/  ULDC UR4, c[0x0][0xa88] ;  /* 0x0002a20000047ab9 */ /* 0x000fe20000000800 */
[----:B------:R-:W-:Y:S02]  /*23300*/  IMAD.MOV.U32 R15, RZ, RZ, RZ ;  /* 0x000000ffff0f7224 */ /* 0x000fe400078e00ff */
[----:B------:R-:W-:Y:S01]  /*23310*/  IMAD.U32 R0, RZ, RZ, UR4 ;  /* 0x00000004ff007e24 */ /* 0x000fe2000f8e00ff */
[----:B------:R-:W-:Y:S01]  /*23320*/  ULDC.64 UR6, c[0x0][0x208] ;  /* 0x0000820000067ab9 */ /* 0x000fe20000000a00 */
[----:B----4-:R-:W-:-:S05]  /*23330*/  VIADD R6, R35, 0xffffff80 ;  /* 0xffffff8023067836 */ /* 0x010fca0000000000 */
[----:B------:R-:W-:Y:S02]  /*23340*/  ISETP.GT.AND P3, PT, R6, 0x7f, PT ;  /* 0x0000007f0600780c */ /* 0x000fe40003f64270 */
[----:B--2---:R-:W-:-:S13]  /*23350*/  ISETP.NE.AND P2, PT, R7, RZ, PT ;  /* 0x000000ff0700720c */ /* 0x004fda0003f45270 */
[----:B------:R-:W2:Y:S01]  /*23360*/  @!P2 LDC R7, c[0x0][0xad4] ;  /* 0x0002b500ff07ab82 */ /* 0x000ea20000000800 */
[----:B---3--:R-:W-:-:S04]  /*23370*/  IMAD.WIDE R2, R8, 0x4, R2 ;  /* 0x0000000408027825 */ /* 0x008fc800078e0202 */
[----:B0-----:R-:W-:Y:S01]  /*23380*/  @P1 IMAD.WIDE R4, R8, 0x4, R4 ;  /* 0x0000000408041825 */ /* 0x001fe200078e0204 */
[----:B------:R0:W5:Y:S01]  /*23390*/  @P0 LDG.E R15, desc[UR6][R2.64] ;  /* 0x00000006020f0981 */ /* 0x000162000c1e1900 */
[----:B------:R-:W-:-:S03]  /*233a0*/  SHF.R.S32.HI R28, RZ, 0x1f, R8 ;  /* 0x0000001fff1c7819 */ /* 0x000fc60000011408 */
[----:B------:R0:W5:Y:S04]  /*233b0*/  @P1 LDG.E R0, desc[UR6][R4.64] ;  /* 0x0000000604001981 */ /* 0x000168000c1e1900 */
[----:B--2---:R0:W-:Y:S01]  /*233c0*/  @!P2 STL [R1+0x4c], R7 ;  /* 0x00004c070100a387 */ /* 0x0041e20000100800 */
[----:B------:R-:W-:Y:S01]  /*233d0*/  ISETP.GT.AND P2, PT, R7, 0x1, PT ;  /* 0x000000010700780c */ /* 0x000fe20003f44270 */
[----:B------:R-:W-:-:S12]  /*233e0*/  @P1 BRA `(.L_x_1817) ;  /* 0x0000000000141947 */ /* 0x000fd80003800000 */
[----:B------:R-:W-:Y:S05]  /*233f0*/  @!P0 BRA `(.L_x_1817) ;  /* 0x0000000000108947 */ /* 0x000fea0003800000 */
[----:B------:R-:W-:Y:S02]  /*23400*/  ULDC.64 UR4, c[0x0][0x208] ;  /* 0x0000820000047ab9 */ /* 0x000fe40000000a00 */
[----:B0-----:R-:W2:Y:S04]  /*23410*/  LDG.E R5, desc[UR4][R2.64] ;  /* 0x0000000402057981 */ /* 0x001ea8000c1e1900 */
[----:B-----5:R-:W2:Y:S02]  /*23420*/  LDG.E R0, desc[UR4][R2.64+0x4] ;  /* 0x0000040402007981 */ /* 0x020ea4000c1e1900 */
[----:B--2---:R-:W-:-:S07]  /*23430*/  IMAD.IADD R0, R0, 0x1, -R5 ;  /* 0x0000000100007824 */ /* 0x004fce00078e0a05 */
.L_x_1817:
[----:B------:R-:W-:Y:S01]  /*23440*/  BSSY B1, `(.L_x_1818) ;  /* 0x0000039000017945 */ /* 0x000fe20003800000 */
[----:B------:R-:W-:Y:S02]  /*23450*/  SEL R33, R8, RZ, !P0 ;  /* 0x000000ff08217207 */ /* 0x000fe40004000000 */
[----:B------:R-:W-:Y:S02]  /*23460*/  SEL R28, R28, RZ, !P0 ;  /* 0x000000ff1c1c7207 */ /* 0x000fe40004000000 */
[----:B-1---5:R-:W-:Y:S01]  /*23470*/  SHF.R.S32.HI R24, RZ, 0x1f, R15 ;  /* 0x0000001fff187819 */ /* 0x022fe2000001140f */
[----:B------:R-:W-:Y:S06]  /*23480*/  @P3 BRA `(.L_x_1819) ;  /* 0x0000000000d03947 */ /* 0x000fec0003800000 */
[----:B0-----:R-:W2:Y:S01]  /*23490*/  LDL R3, [R1+0x14] ;  /* 0x0000140001037983 */ /* 0x001ea20000100800 */
[----:B------:R-:W0:Y:S02]  /*234a0*/  LDC R37, c[0x0][0xbe8] ;  /* 0x0002fa00ff257b82 */ /* 0x000e240000000800 */
[----:B0-----:R-:W-:Y:S01]  /*234b0*/  IMAD R2, R0, R37, RZ ;  /* 0x0000002500027224 */ /* 0x001fe200078e02ff */
[----:B--2---:R-:W-:-:S04]  /*234c0*/  IADD3 R35, R3, -0x80, R35 ;  /* 0xffffff8003237810 */ /* 0x004fc80007ffe023 */
[----:B------:R-:W-:-:S13]  /*234d0*/  ISETP.GE.AND P0, PT, R35, R2, PT ;  /* 0x000000022300720c */ /* 0x000fda0003f06270 */
[----:B------:R-:W-:Y:S05]  /*234e0*/  @P0 BRA `(.L_x_1819) ;  /* 0x0000000000b80947 */ /* 0x000fea0003800000 */
[----:B------:R-:W2:Y:S01]  /*234f0*/  LDL R12, [R1+0x40] ;  /* 0x00004000010c7983 */ /* 0x000ea20000100800 */
[----:B------:R-:W-:Y:S01]  /*23500*/  IMAD.MOV.U32 R20, RZ, RZ, 0x9b8 ;  /* 0x000009b8ff147424 */ /* 0x000fe200078e00ff */
[----:B------:R-:W-:Y:S01]  /*23510*/  ISETP.GT.AND P0, PT, R7, 0x1, PT ;  /* 0x000000010700780c */ /* 0x000fe20003f04270 */
[----:B------:R-:W0:Y:S01]  /*23520*/  LDC.64 R8, c[0x0][0xba8] ;  /* 0x0002ea00ff087b82 */ /* 0x000e220000000a00 */
[----:B------:R-:W3:Y:S01]  /*23530*/  LDL.LU R30, [R1+0x68] ;  /* 0x00006800011e7983 */ /* 0x000ee20000300800 */
[----:B------:R-:W-:Y:S01]  /*23540*/  ISETP.NE.AND P1, PT, R37, 0x1, PT ;  /* 0x000000012500780c */ /* 0x000fe20003f25270 */
[----:B------:R-:W-:Y:S01]  /*23550*/  IMAD.MOV.U32 R21, RZ, RZ, R35 ;  /* 0x000000ffff157224 */ /* 0x000fe200078e0023 */
[----:B------:R-:W-:Y:S01]  /*23560*/  SEL R20, R20, 0x978, P0 ;  /* 0x0000097814147807 */ /* 0x000fe20000000000 */
[----:B------:R-:W-:-:S03]  /*23570*/  ULDC.64 UR4, c[0x0][0x208] ;  /* 0x0000820000047ab9 */ /* 0x000fc60000000a00 */
[----:B------:R-:W1:Y:S08]  /*23580*/  LDC.64 R2, c[0x0][R20+0x220] ;  /* 0x0000880014027b82 */ /* 0x000e700000000a00 */
[----:B------:R-:W2:Y:S08]  /*23590*/  LDC.64 R10, c[0x0][R20+0x218] ;  /* 0x00008600140a7b82 */ /* 0x000eb00000000a00 */
[----:B------:R-:W4:Y:S08]  /*235a0*/  LDC.64 R4, c[0x0][R20+0x228] ;  /* 0x00008a0014047b82 */ /* 0x000f300000000a00 */
[----:B------:R-:W5:Y:S08]  /*235b0*/  @P1 LDC R14, c[0x0][0xbec] ;  /* 0x0002fb00ff0e1b82 */ /* 0x000f700000000800 */
[----:B------:R-:W4:Y:S08]  /*235c0*/  LDC.64 R6, c[0x0][R20+0x210] ;  /* 0x0000840014067b82 */ /* 0x000f300000000a00 */
[----:B------:R-:W4:Y:S01]  /*235d0*/  @P1 LDC R31, c[0x0][0xbf0] ;  /* 0x0002fc00ff1f1b82 */ /* 0x000f220000000800 */
[----:B-----5:R-:W-:-:S07]  /*235e0*/  @P1 IMAD.HI.U32 R14, R35, R14, RZ ;  /* 0x0000000e230e1227 */ /* 0x020fce00078e00ff */
[----:B0-----:R-:W0:Y:S01]  /*235f0*/  @!P0 LDC R8, c[0x0][0xb50] ;  /* 0x0002d400ff088b82 */ /* 0x001e220000000800 */
[----:B-1----:R-:W-:-:S07]  /*23600*/  IMAD R3, R3, R33, RZ ;  /* 0x0000002103037224 */ /* 0x002fce00078e02ff */
[----:B------:R-:W1:Y:S01]  /*23610*/  @!P0 LDC R9, c[0x0][0xb54] ;  /* 0x0002d500ff098b82 */ /* 0x000e620000000800 */
[----:B----4-:R-:W-:Y:S01]  /*23620*/  @P1 SHF.R.U32.HI R21, RZ, R31, R14 ;  /* 0x0000001fff151219 */ /* 0x010fe2000001160e */
[----:B------:R-:W-:Y:S02]  /*23630*/  IMAD R31, R2, R28, R3 ;  /* 0x0000001c021f7224 */ /* 0x000fe400078e0203 */
[-C--:B--2---:R-:W-:Y:S02]  /*23640*/  IMAD R29, R11, R12.reuse, RZ ;  /* 0x0000000c0b1d7224 */ /* 0x084fe400078e02ff */
[----:B------:R-:W-:Y:S01]  /*23650*/  IMAD.WIDE.U32 R10, R10, R12, RZ ;  /* 0x0000000c0a0a7225 */ /* 0x000fe200078e00ff */
[----:B---3--:R-:W-:-:S03]  /*23660*/  SEL R3, R30, RZ, P0 ;  /* 0x000000ff1e037207 */ /* 0x008fc60000000000 */
[----:B------:R-:W-:-:S04]  /*23670*/  IMAD.WIDE.U32 R12, R2, R33, RZ ;  /* 0x00000021020c7225 */ /* 0x000fc800078e00ff */
[----:B------:R-:W-:Y:S01]  /*23680*/  IMAD.IADD R29, R11, 0x1, R29 ;  /* 0x000000010b1d7824 */ /* 0x000fe200078e021d */
[----:B------:R-:W-:Y:S01]  /*23690*/  IADD3 R10, P1, P3, R12, R10, R15 ;  /* 0x0000000a0c0a7210 */ /* 0x000fe20007b3e00f */
[----:B------:R-:W-:Y:S02]  /*236a0*/  IMAD.MOV R2, RZ, RZ, -R21 ;  /* 0x000000ffff027224 */ /* 0x000fe400078e0a15 */
[----:B------:R-:W-:Y:S02]  /*236b0*/  IMAD.IADD R31, R13, 0x1, R31 ;  /* 0x000000010d1f7824 */ /* 0x000fe400078e021f */
        /* <DEDUP_REMOVED lines=12> */
[----:B0-----:R-:W-:Y:S01]  /*23780*/  LEA R8, P0, R4, R8, 0x2 ;  /* 0x0000000804087211 */ /* 0x001fe200078010ff */
[----:B------:R-:W-:Y:S02]  /*23790*/  IMAD.MOV.U32 R3, RZ, RZ, -0x800000 ;  /* 0xff800000ff037424 */ /* 0x000fe400078e00ff */
[----:B------:R-:W-:-:S05]  /*237a0*/  IMAD.IADD R2, R5, 0x1, R11 ;  /* 0x0000000105027824 */ /* 0x000fca00078e020b */
[----:B-1----:R-:W-:-:S05]  /*237b0*/  LEA.HI.X R9, R4, R9, R2, 0x2, P0 ;  /* 0x0000000904097211 */ /* 0x002fca00000f1402 */
[----:B------:R1:W-:Y:S02]  /*237c0*/  STG.E desc[UR4][R8.64], R3 ;  /* 0x0000000308007986 */ /* 0x0003e4000c101904 */
.L_x_1819:
[----:B------:R-:W-:Y:S05]  /*237d0*/  BSYNC B1 ;  /* 0x0000000000017941 */ /* 0x000fea0003800000 */
.L_x_1818:
[----:B------:R-:W-:Y:S05]  /*237e0*/  @P2 BRA `(.L_x_1814) ;  /* 0x0000000800502947 */ /* 0x000fea0003800000 */
[----:B01----:R-:W2:Y:S01]  /*237f0*/  LDL.LU R3, [R1+0x40] ;  /* 0x0000400001037983 */ /* 0x003ea20000300800 */
[----:B------:R-:W-:Y:S01]  /*23800*/  ULDC.64 UR4, c[0x0][0xaa0] ;  /* 0x0002a80000047ab9 */ /* 0x000fe20000000a00 */
[----:B------:R-:W0:Y:S01]  /*23810*/  LDC R11, c[0x0][0xbe8] ;  /* 0x0002fa00ff0b7b82 */ /* 0x000e220000000800 */
[----:B------:R-:W-:Y:S01]  /*23820*/  ULDC.64 UR6, c[0x0][0xaf0] ;  /* 0x0002bc0000067ab9 */ /* 0x000fe20000000a00 */
[----:B------:R-:W3:Y:S04]  /*23830*/  LDL.LU R2, [R1+0x14] ;  /* 0x0000140001027983 */ /* 0x000ee80000300800 */
[----:B------:R-:W4:Y:S04]  /*23840*/  LDL R4, [R1+0x44] ;  /* 0x0000440001047983 */ /* 0x000f280000100800 */
[----:B------:R1:W5:Y:S04]  /*23850*/  LDL R29, [R1+0x64] ;  /* 0x00006400011d7983 */ /* 0x0003680000100800 */
[----:B------:R1:W5:Y:S04]  /*23860*/  LDL R21, [R1+0xc] ;  /* 0x00000c0001157983 */ /* 0x0003680000100800 */
[----:B------:R1:W5:Y:S04]  /*23870*/  LDL R14, [R1+0x10] ;  /* 0x00001000010e7983 */ /* 0x0003680000100800 */
[----:B------:R1:W5:Y:S01]  /*23880*/  LDL R20, [R1+0x60] ;  /* 0x0000600001147983 */ /* 0x0003620000100800 */
[----:B0-----:R-:W-:-:S13]  /*23890*/  ISETP.NE.AND P0, PT, R11, 0x1, PT ;  /* 0x000000010b00780c */ /* 0x001fda0003f05270 */
[----:B------:R-:W0:Y:S08]  /*238a0*/  @P0 LDC R6, c[0x0][0xbec] ;  /* 0x0002fb00ff060b82 */ /* 0x000e300000000800 */
[----:B------:R-:W1:Y:S01]  /*238b0*/  @P0 LDC R7, c[0x0][0xbf0] ;  /* 0x0002fc00ff070b82 */ /* 0x000e620000000800 */
[----:B------:R-:W-:Y:S01]  /*238c0*/  BSSY B1, `(.L_x_1820) ;  /* 0x0000041000017945 */ /* 0x000fe20003800000 */
[----:B--2---:R-:W-:-:S02]  /*238d0*/  IMAD.MOV.U32 R10, RZ, RZ, R3 ;  /* 0x000000ffff0a7224 */ /* 0x004fc400078e0003 */
[----:B---3--:R-:W-:Y:S02]  /*238e0*/  IMAD.MOV.U32 R8, RZ, RZ, R2 ;  /* 0x000000ffff087224 */ /* 0x008fe400078e0002 */
[----:B------:R-:W-:Y:S02]  /*238f0*/  IMAD R2, R24, UR4, RZ ;  /* 0x0000000418027c24 */ /* 0x000fe4000f8e02ff */
[----:B------:R2:W5:Y:S01]  /*23900*/  LDL R24, [R1+0x48] ;  /* 0x0000480001187983 */ /* 0x0005620000100800 */
[----:B----4-:R-:W-:Y:S02]  /*23910*/  IMAD R4, R4, 0x20, R23 ;  /* 0x0000002004047824 */ /* 0x010fe400078e0217 */
[C---:B------:R-:W-:Y:S02]  /*23920*/  IMAD R5, R15.reuse, UR5, R2 ;  /* 0x000000050f057c24 */ /* 0x040fe4000f8e0202 */
[----:B------:R-:W-:Y:S01]  /*23930*/  IMAD.WIDE.U32 R2, R15, UR4, RZ ;  /* 0x000000040f027c25 */ /* 0x000fe2000f8e00ff */
[----:B------:R-:W-:-:S03]  /*23940*/  ULDC.64 UR4, c[0x0][0xae8] ;  /* 0x0002ba0000047ab9 */ /* 0x000fc60000000a00 */
[----:B------:R-:W-:Y:S02]  /*23950*/  IMAD.IADD R9, R8, 0x1, R4 ;  /* 0x0000000108097824 */ /* 0x000fe400078e0204 */
[----:B------:R-:W-:Y:S02]  /*23960*/  IMAD.IADD R3, R3, 0x1, R5 ;  /* 0x0000000103037824 */ /* 0x000fe400078e0205 */
[----:B0-----:R-:W-:-:S04]  /*23970*/  @P0 IMAD.HI.U32 R4, R9, R6, RZ ;  /* 0x0000000609040227 */ /* 0x001fc800078e00ff */
[----:B------:R-:W-:-:S04]  /*23980*/  IMAD.WIDE.U32 R2, R10, UR4, R2 ;  /* 0x000000040a027c25 */ /* 0x000fc8000f8e0002 */
[----:B------:R-:W-:Y:S01]  /*23990*/  IMAD.MOV.U32 R5, RZ, RZ, R9 ;  /* 0x000000ffff057224 */ /* 0x000fe200078e0009 */
[----:B-1----:R-:W-:Y:S01]  /*239a0*/  @P0 SHF.R.U32.HI R5, RZ, R7, R4 ;  /* 0x00000007ff050219 */ /* 0x002fe20000011604 */
[----:B------:R-:W-:Y:S02]  /*239b0*/  IMAD R6, R28, UR6, RZ ;  /* 0x000000061c067c24 */ /* 0x000fe4000f8e02ff */
[----:B------:R-:W-:Y:S01]  /*239c0*/  IMAD R3, R10, UR5, R3 ;  /* 0x000000050a037c24 */ /* 0x000fe2000f8e0203 */
[----:B------:R-:W-:Y:S01]  /*239d0*/  SHF.R.S32.HI R4, RZ, 0x1f, R5 ;  /* 0x0000001fff047819 */ /* 0x000fe20000011405 */
[C---:B------:R-:W-:Y:S01]  /*239e0*/  IMAD R7, R33.reuse, UR7, R6 ;  /* 0x0000000721077c24 */ /* 0x040fe2000f8e0206 */
[----:B------:R-:W-:Y:S01]  /*239f0*/  ULDC.64 UR4, c[0x0][0xae0] ;  /* 0x0002b80000047ab9 */ /* 0x000fe20000000a00 */
[----:B------:R-:W-:-:S04]  /*23a00*/  IMAD.WIDE.U32 R2, R33, UR6, R2 ;  /* 0x0000000621027c25 */ /* 0x000fc8000f8e0002 */
[----:B------:R-:W-:Y:S02]  /*23a10*/  IMAD.MOV R6, RZ, RZ, -R5 ;  /* 0x000000ffff067224 */ /* 0x000fe400078e0a05 */
[----:B------:R-:W-:Y:S02]  /*23a20*/  IMAD.IADD R3, R3, 0x1, R7 ;  /* 0x0000000103037824 */ /* 0x000fe400078e0207 */
        /* <DEDUP_REMOVED lines=8> */
[----:B------:R-:W-:Y:S02]  /*23ab0*/  IMAD.IADD R12, R23, 0x1, R8 ;  /* 0x00000001170c7824 */ /* 0x000fe400078e0208 */
[----:B------:R-:W-:Y:S02]  /*23ac0*/  IMAD R13, R0, R11, RZ ;  /* 0x0000000b000d7224 */ /* 0x000fe400078e02ff */
[C---:B------:R-:W-:Y:S02]  /*23ad0*/  IMAD R5, R7.reuse, UR5, R4 ;  /* 0x0000000507057c24 */ /* 0x040fe4000f8e0204 */
[----:B------:R-:W-:Y:S01]  /*23ae0*/  IMAD.WIDE.U32 R2, R7, UR4, R2 ;  /* 0x0000000407027c25 */ /* 0x000fe2000f8e0002 */
[----:B------:R-:W-:Y:S01]  /*23af0*/  ISETP.GE.AND P2, PT, R12, R13, PT ;  /* 0x0000000d0c00720c */ /* 0x000fe20003f46270 */
[----:B------:R-:W-:-:S02]  /*23b00*/  ULDC.64 UR4, c[0x0][0xa80] ;  /* 0x0002a00000047ab9 */ /* 0x000fc40000000a00 */
[----:B------:R-:W-:Y:S01]  /*23b10*/  IMAD.IADD R3, R3, 0x1, R5 ;  /* 0x0000000103037824 */ /* 0x000fe200078e0205 */
[----:B------:R-:W-:Y:S01]  /*23b20*/  LEA R10, P3, R2, UR4, 0x1 ;  /* 0x00000004020a7c11 */ /* 0x000fe2000f8608ff */
[----:B------:R-:W-:-:S03]  /*23b30*/  VIADD R0, R12, 0x20 ;  /* 0x000000200c007836 */ /* 0x000fc60000000000 */
[----:B------:R-:W-:Y:S02]  /*23b40*/  LEA.HI.X R11, R2, UR5, R3, 0x1, P3 ;  /* 0x00000005020b7c11 */ /* 0x000fe400098f0c03 */
[-C--:B------:R-:W-:Y:S01]  /*23b50*/  ISETP.GE.AND P1, PT, R0, R13.reuse, PT ;  /* 0x0000000d0000720c */ /* 0x080fe20003f26270 */
[----:B------:R-:W-:Y:S01]  /*23b60*/  VIADD R0, R12, 0x40 ;  /* 0x000000400c007836 */ /* 0x000fe20000000000 */
[----:B------:R2:W0:Y:S04]  /*23b70*/  SHFL.IDX PT, R8, R10, RZ, 0x181f ;  /* 0x00181fff0a087589 */ /* 0x00042800000e0000 */
[----:B------:R2:W1:Y:S01]  /*23b80*/  SHFL.IDX PT, R9, R11, RZ, 0x181f ;  /* 0x00181fff0b097589 */ /* 0x00046200000e0000 */
[----:B------:R-:W-:Y:S01]  /*23b90*/  ISETP.GE.AND P0, PT, R0, R13, PT ;  /* 0x0000000d0000720c */ /* 0x000fe20003f06270 */
[----:B------:R-:W-:-:S12]  /*23ba0*/  @P2 BRA `(.L_x_1821) ;  /* 0x0000000000482947 */ /* 0x000fd80003800000 */
[----:B------:R-:W-:Y:S01]  /*23bb0*/  ULDC UR4, c[0x0][0xac8] ;  /* 0x0002b20000047ab9 */ /* 0x000fe20000000800 */
[----:B------:R-:W-:Y:S01]  /*23bc0*/  ULDC.64 UR6, c[0x0][0x208] ;  /* 0x0000820000067ab9 */ /* 0x000fe20000000a00 */
[----:B------:R-:W-:Y:S02]  /*23bd0*/  ISETP.GE.AND P5, PT, R18, UR4, PT ;  /* 0x0000000412007c0c */ /* 0x000fe4000bfa6270 */
[----:B-----5:R-:W-:Y:S02]  /*23be0*/  ISETP.GE.AND P3, PT, R21, UR4, PT ;  /* 0x0000000415007c0c */ /* 0x020fe4000bf66270 */
[----:B------:R-:W-:Y:S02]  /*23bf0*/  ISETP.GE.AND P2, PT, R14, UR4, PT ;  /* 0x000000040e007c0c */ /* 0x000fe4000bf46270 */
[----:B------:R-:W-:-:S07]  /*23c00*/  ISETP.GE.AND P4, PT, R226, UR4, PT ;  /* 0x00000004e2007c0c */ /* 0x000fce000bf86270 */
[----:B0-----:R-:W-:-:S04]  /*23c10*/  @!P5 LEA R6, P6, R18, R8, 0x1 ;  /* 0x000000081206d211 */ /* 0x001fc800078c08ff */
[-C--:B-1----:R-:W-:Y:S02]  /*23c20*/  @!P5 LEA.HI.X R7, R18, R9.reuse, R19, 0x1, P6 ;  /* 0x000000091207d211 */ /* 0x082fe400030f0c13 */
[CC--:B------:R-:W-:Y:S01]  /*23c30*/  @!P3 LEA R4, P6, R21.reuse, R8.reuse, 0x1 ;  /* 0x000000081504b211 */ /* 0x0c0fe200078c08ff */
[----:B------:R-:W-:Y:S02]  /*23c40*/  @!P4 IMAD.SHL.U32 R15, R24, 0x8, RZ ;  /* 0x00000008180fc824 */ /* 0x000fe400078e00ff */
[----:B------:R3:W-:Y:S01]  /*23c50*/  @!P5 ST.E.128 desc[UR6][R6.64], RZ ;  /* 0x000000ff0600d985 */ /* 0x0007e2000c101d06 */
[----:B------:R-:W-:Y:S02]  /*23c60*/  @!P3 LEA.HI.X R5, R21, R9, R29, 0x1, P6 ;  /* 0x000000091505b211 */ /* 0x000fe400030f0c1d */
[----:B------:R-:W-:-:S04]  /*23c70*/  @!P2 LEA R2, P6, R14, R8, 0x1 ;  /* 0x000000080e02a211 */ /* 0x000fc800078c08ff */
[----:B------:R-:W-:Y:S01]  /*23c80*/  @!P2 LEA.HI.X R3, R14, R9, R20, 0x1, P6 ;  /* 0x000000090e03a211 */ /* 0x000fe200030f0c14 */
[----:B------:R-:W-:-:S05]  /*23c90*/  @!P4 IMAD.WIDE R8, R15, 0x2, R8 ;  /* 0x000000020f08c825 */ /* 0x000fca00078e0208 */
[----:B------:R3:W-:Y:S04]  /*23ca0*/  @!P4 ST.E.128 desc[UR6][R8.64], RZ ;  /* 0x000000ff0800c985 */ /* 0x0007e8000c101d06 */
[----:B------:R3:W-:Y:S04]  /*23cb0*/  @!P3 ST.E.128 desc[UR6][R4.64], RZ ;  /* 0x000000ff0400b985 */ /* 0x0007e8000c101d06 */
[----:B------:R3:W-:Y:S02]  /*23cc0*/  @!P2 ST.E.128 desc[UR6][R2.64], RZ ;  /* 0x000000ff0200a985 */ /* 0x0007e4000c101d06 */
.L_x_1821:
[----:B------:R-:W-:Y:S05]  /*23cd0*/  BSYNC B1 ;  /* 0x0000000000017941 */ /* 0x000fea0003800000 */
.L_x_1820:
[----:B-1-3--:R1:W3:Y:S01]  /*23ce0*/  SHFL.IDX PT, R9, R11, 0x1, 0x181f ;  /* 0x00381f000b097f89 */ /* 0x00a2e200000e0000 */
[----:B------:R-:W-:Y:S03]  /*23cf0*/  BSSY B1, `(.L_x_1822) ;  /* 0x0000015000017945 */ /* 0x000fe60003800000 */
[----:B0-----:R1:W0:Y:S01]  /*23d00*/  SHFL.IDX PT, R8, R10, 0x1, 0x181f ;  /* 0x00381f000a087f89 */ /* 0x00122200000e0000 */
[----:B------:R-:W-:Y:S05]  /*23d10*/  @P1 BRA `(.L_x_1823) ;  /* 0x0000000000481947 */ /* 0x000fea0003800000 */
[----:B------:R-:W-:Y:S01]  /*23d20*/  ULDC UR4, c[0x0][0xac8] ;  /* 0x0002b20000047ab9 */ /* 0x000fe20000000800 */
[----:B------:R-:W-:Y:S01]  /*23d30*/  ULDC.64 UR6, c[0x0][0x208] ;  /* 0x0000820000067ab9 */ /* 0x000fe20000000a00 */
[----:B------:R-:W-:Y:S02]  /*23d40*/  ISETP.GE.AND P4, PT, R18, UR4, PT ;  /* 0x0000000412007c0c */ /* 0x000fe4000bf86270 */
[----:B-----5:R-:W-:Y:S02]  /*23d50*/  ISETP.GE.AND P2, PT, R21, UR4, PT ;  /* 0x0000000415007c0c */ /* 0x020fe4000bf46270 */
[----:B------:R-:W-:Y:S02]  /*23d60*/  ISETP.GE.AND P1, PT, R14, UR4, PT ;  /* 0x000000040e007c0c */ /* 0x000fe4000bf26270 */
[----:B------:R-:W-:-:S07]  /*23d70*/  ISETP.GE.AND P3, PT, R226, UR4, PT ;  /* 0x00000004e2007c0c */ /* 0x000fce000bf66270 */
[CC--:B0-----:R-:W-:Y:S02]  /*23d80*/  @!P4 LEA R6, P6, R18.reuse, R8.reuse, 0x1 ;  /* 0x000000081206c211 */ /* 0x0c1fe400078c08ff */
[CC--:B------:R-:W-:Y:S02]  /*23d90*/  @!P2 LEA R4, P5, R21.reuse, R8.reuse, 0x1 ;  /* 0x000000081504a211 */ /* 0x0c0fe400078a08ff */
[-C--:B---3--:R-:W-:Y:S02]  /*23da0*/  @!P4 LEA.HI.X R7, R18, R9.reuse, R19, 0x1, P6 ;  /* 0x000000091207c211 */ /* 0x088fe400030f0c13 */
[----:B------:R-:W-:Y:S01]  /*23db0*/  @!P1 LEA R2, P6, R14, R8, 0x1 ;  /* 0x000000080e029211 */ /* 0x000fe200078c08ff */
[----:B------:R-:W-:Y:S01]  /*23dc0*/  @!P3 IMAD.SHL.U32 R15, R24, 0x8, RZ ;  /* 0x00000008180fb824 */ /* 0x000fe200078e00ff */
[-C--:B------:R-:W-:Y:S01]  /*23dd0*/  @!P2 LEA.HI.X R5, R21, R9.reuse, R29, 0x1, P5 ;  /* 0x000000091505a211 */ /* 0x080fe200028f0c1d */
[----:B------:R4:W-:Y:S01]  /*23de0*/  @!P4 ST.E.128 desc[UR6][R6.64], RZ ;  /* 0x000000ff0600c985 */ /* 0x0009e2000c101d06 */
[----:B------:R-:W-:Y:S01]  /*23df0*/  @!P1 LEA.HI.X R3, R14, R9, R20, 0x1, P6 ;  /* 0x000000090e039211 */ /* 0x000fe200030f0c14 */
[----:B------:R-:W-:-:S05]  /*23e00*/  @!P3 IMAD.WIDE R8, R15, 0x2, R8 ;  /* 0x000000020f08b825 */ /* 0x000fca00078e0208 */
[----:B------:R4:W-:Y:S04]  /*23e10*/  @!P3 ST.E.128 desc[UR6][R8.64], RZ ;  /* 0x000000ff0800b985 */ /* 0x0009e8000c101d06 */
[----:B------:R4:W-:Y:S04]  /*23e20*/  @!P2 ST.E.128 desc[UR6][R4.64], RZ ;  /* 0x000000ff0400a985 */ /* 0x0009e8000c101d06 */
[----:B------:R4:W-:Y:S02]  /*23e30*/  @!P1 ST.E.128 desc[UR6][R2.64], RZ ;  /* 0x000000ff02009985 */ /* 0x0009e4000c101d06 */
.L_x_1823:
[----:B------:R-:W-:Y:S05]  /*23e40*/  BSYNC B1 ;  /* 0x0000000000017941 */ /* 0x000fea0003800000 */
.L_x_1822:
[----:B---34-:R3:W4:Y:S01]  /*23e50*/  SHFL.IDX PT, R9, R11, 0x2, 0x181f ;  /* 0x00581f000b097f89 */ /* 0x01872200000e0000 */
        /* <DEDUP_REMOVED lines=9> */
[-C--:B0-----:R-:W-:Y:S02]  /*23ef0*/  @!P3 LEA R6, P0, R18, R8.reuse, 0x1 ;  /* 0x000000081206b211 */ /* 0x081fe400078008ff */
[CC--:B------:R-:W-:Y:S02]  /*23f00*/  @!P5 LEA R4, P1, R21.reuse, R8.reuse, 0x1 ;  /* 0x000000081504d211 */ /* 0x0c0fe400078208ff */
[----:B------:R-:W-:Y:S02]  /*23f10*/  @!P6 LEA R2, P2, R14, R8, 0x1 ;  /* 0x000000080e02e211 */ /* 0x000fe400078408ff */
[----:B------:R-:W-:Y:S01]  /*23f20*/  @!P4 IMAD.SHL.U32 R15, R24, 0x8, RZ ;  /* 0x00000008180fc824 */ /* 0x000fe200078e00ff */
[-C--:B----4-:R-:W-:Y:S02]  /*23f30*/  @!P3 LEA.HI.X R7, R18, R9.reuse, R19, 0x1, P0 ;  /* 0x000000091207b211 */ /* 0x090fe400000f0c13 */
[-C--:B------:R-:W-:Y:S02]  /*23f40*/  @!P5 LEA.HI.X R5, R21, R9.reuse, R29, 0x1, P1 ;  /* 0x000000091505d211 */ /* 0x080fe400008f0c1d */
[----:B------:R-:W-:Y:S01]  /*23f50*/  @!P6 LEA.HI.X R3, R14, R9, R20, 0x1, P2 ;  /* 0x000000090e03e211 */ /* 0x000fe200010f0c14 */
[----:B------:R-:W-:Y:S01]  /*23f60*/  @!P4 IMAD.WIDE R8, R15, 0x2, R8 ;  /* 0x000000020f08c825 */ /* 0x000fe200078e0208 */
[----:B------:R0:W-:Y:S04]  /*23f70*/  @!P3 ST.E.128 desc[UR6][R6.64], RZ ;  /* 0x000000ff0600b985 */ /* 0x0001e8000c101d06 */
[----:B------:R0:W-:Y:S04]  /*23f80*/  @!P4 ST.E.128 desc[UR6][R8.64], RZ ;  /* 0x000000ff0800c985 */ /* 0x0001e8000c101d06 */
[----:B------:R0:W-:Y:S04]  /*23f90*/  @!P5 ST.E.128 desc[UR6][R4.64], RZ ;  /* 0x000000ff0400d985 */ /* 0x0001e8000c101d06 */
[----:B------:R0:W-:Y:S02]  /*23fa0*/  @!P6 ST.E.128 desc[UR6][R2.64], RZ ;  /* 0x000000ff0200e985 */ /* 0x0001e4000c101d06 */
.L_x_1825:
[----:B------:R-:W-:Y:S05]  /*23fb0*/  BSYNC B1 ;  /* 0x0000000000017941 */ /* 0x000fea0003800000 */
.L_x_1824:
[----:B------:R-:W-:Y:S01]  /*23fc0*/  VIADD R0, R12, 0x60 ;  /* 0x000000600c007836 */ /* 0x000fe20000000000 */
[----:B0---4-:R0:W4:Y:S04]  /*23fd0*/  SHFL.IDX PT, R9, R11, 0x3, 0x181f ;  /* 0x00781f000b097f89 */ /* 0x01112800000e0000 */
[----:B------:R-:W-:Y:S01]  /*23fe0*/  ISETP.GE.AND P0, PT, R0, R13, PT ;  /* 0x0000000d0000720c */ /* 0x000fe20003f06270 */
[----:B------:R0:W0:-:S12]  /*23ff0*/  SHFL.IDX PT, R8, R10, 0x3, 0x181f ;  /* 0x00781f000a087f89 */ /* 0x00001800000e0000 */
        /* <DEDUP_REMOVED lines=10> */
[----:B-123--:R-:W-:Y:S01]  /*240a0*/  @!P4 IMAD.SHL.U32 R11, R24, 0x8, RZ ;  /* 0x00000008180bc824 */ /* 0x00efe200078e00ff */
        /* <DEDUP_REMOVED lines=8> */
.L_x_1814:
[----:B------:R-:W-:Y:S05]  /*24130*/  BSYNC B0 ;  /* 0x0000000000007941 */ /* 0x000fea0003800000 */
.L_x_1804:
[----:B------:R-:W-:Y:S02]  /*24140*/  ULDC UR4, c[0x0][0xc3c] ;  /* 0x00030f0000047ab9 */ /* 0x000fe40000000800 */
[----:B------:R-:W-:-:S13]  /*24150*/  ISETP.GE.AND P0, PT, R27, UR4, PT ;  /* 0x000000041b007c0c */ /* 0x000fda000bf06270 */
[----:B------:R-:W-:Y:S05]  /*24160*/  @!P0 BRA `(.L_x_1826) ;  /* 0xfffffdd400ec8947 */ /* 0x000fea000383ffff */
[----:B------:R-:W-:Y:S05]  /*24170*/  BRA `(.L_x_1530) ;  /* 0x000000a000cc7947 */ /* 0x000fea0003800000 */
.L_x_1528:
[----:B------:R-:W-:-:S08]  /*24180*/  NOP ;  /* 0x0000000000007918 */ /* 0x000fd00000000000 */
[----:B0-----:R-:W0:-:S00]  /*24190*/  USETMAXREG.DEALLOC.CTAPOOL 0x18 ;  /* 0x00000018000079c8 */ /* 0x001e0000080e0500 */
[----:B0-----:R-:W-:Y:S01]  /*241a0*/  LOP3.LUT R0, R0, 0x3, RZ, 0xc0, !PT ;  /* 0x0000000300007812 */ /* 0x001fe200078ec0ff */
[----:B------:R-:W-:Y:S01]  /*241b0*/  IMAD.MOV.U32 R7, RZ, RZ, RZ ;  /* 0x000000ffff077224 */ /* 0x000fe200078e00ff */
[----:B------:R-:W-:-:S04]  /*241c0*/  LOP3.LUT R19, R19, 0xffffffef, RZ, 0xc0, !PT ;  /* 0xffffffef13137812 */ /* 0x000fc800078ec0ff */
[----:B------:R-:W0:Y:S02]  /*241d0*/  SHFL.IDX PT, R0, R0, RZ, 0x1f ;  /* 0x00001fff00007589 */ /* 0x000e2400000e0000 */
[----:B0-----:R-:W-:-:S13]  /*241e0*/  ISETP.NE.AND P0, PT, R0, RZ, PT ;  /* 0x000000ff0000720c */ /* 0x001fda0003f05270 */
[----:B------:R-:W-:Y:S01]  /*241f0*/  @P0 LOP3.LUT R19, R19, 0x10, RZ, 0xfc, !PT ;  /* 0x0000001013130812 */ /* 0x000fe200078efcff */
[----:B------:R-:W-:Y:S06]  /*24200*/  @!P0 BRA `(.L_x_1827) ;  /* 0x0000000000248947 */ /* 0x000fec0003800000 */
[----:B------:R-:W0:Y:S08]  /*24210*/  S2UR UR5, SR_CgaCtaId ;  /* 0x00000000000579c3 */ /* 0x000e300000008800 */
[----:B------:R-:W-:Y:S06]  /*24220*/  BAR.SYNC.DEFER_BLOCKING 0x5, 0x180 ;  /* 0x0146000000007b1d */ /* 0x000fec0000010000 */
[----:B------:R-:W-:-:S02]  /*24230*/  UMOV UR4, 0x400 ;  /* 0x0000040000047882 */ /* 0x000fc40000000000 */
[----:B0-----:R-:W-:-:S09]  /*24240*/  ULEA UR4, UR5, UR4, 0x18 ;  /* 0x0000000405047291 */ /* 0x001fd2000f8ec03f */
[----:B------:R-:W0:Y:S04]  /*24250*/  LDS.128 R8, [UR4+0x308d0] ;  /* 0x0308d004ff087984 */ /* 0x000e280008000c00 */
[----:B0-----:R0:W-:Y:S04]  /*24260*/  STL.64 [R1], R8 ;  /* 0x0000000801007387 */ /* 0x0011e80000100a00 */
[----:B------:R0:W-:Y:S01]  /*24270*/  STL.64 [R1+0x8], R10 ;  /* 0x0000080a01007387 */ /* 0x0001e20000100a00 */
[----:B------:R-:W-:Y:S06]  /*24280*/  BAR.ARV 0x4, 0x180 ;  /* 0x0106000000007b1d */ /* 0x000fec0000002000 */
[----:B------:R-:W-:Y:S05]  /*24290*/  BRA `(.L_x_1828) ;  /* 0x0000000c00bc7947 */ /* 0x000fea0003800000 */
.L_x_1827:
[----:B------:R-:W-:Y:S01]  /*242a0*/  LOP3.LUT R0, R6, 0x1f, RZ, 0xc0, !PT ;  /* 0x0000001f06007812 */ /* 0x000fe200078ec0ff */
        /* <DEDUP_REMOVED lines=43> */
.L_x_1831:
        /* <DEDUP_REMOVED lines=40> */
.L_x_1829:
        /* <DEDUP_REMOVED lines=12> */
.L_x_1832:
        /* <DEDUP_REMOVED lines=63> */
.L_x_1833:
        /* <DEDUP_REMOVED lines=62> */
.L_x_1834:
[----:B01----:R-:W-:-:S05]  /*25070*/  LOP3.LUT R3, RZ, R2, RZ, 0x33, !PT ;  /* 0x00000002ff037212 */ /* 0x003fca00078e33ff */
[----:B------:R-:W-:-:S05]  /*25080*/  IMAD.IADD R2, R4, 0x1, R3 ;  /* 0x0000000104027824 */ /* 0x000fca00078e0203 */
[----:B------:R1:W-:Y:S01]  /*25090*/  STL [R1+0x4], R2 ;  /* 0x0000040201007387 */ /* 0x0003e20000100800 */
[----:B------:R-:W-:Y:S05]  /*250a0*/  BRA `(.L_x_1835) ;  /* 0x0000000000107947 */ /* 0x000fea0003800000 */
.L_x_1830:
[----:B------:R-:W-:Y:S01]  /*250b0*/  IMAD.U32 R2, RZ, RZ, UR6 ;  /* 0x00000006ff027e24 */ /* 0x000fe2000f8e00ff */
[----:B------:R0:W-:Y:S04]  /*250c0*/  STL [R1+0x4], RZ ;  /* 0x000004ff01007387 */ /* 0x0001e80000100800 */
[----:B------:R0:W-:Y:S04]  /*250d0*/  STL [R1+0x8], RZ ;  /* 0x000008ff01007387 */ /* 0x0001e80000100800 */
[----:B------:R0:W-:Y:S02]  /*250e0*/  STL [R1], R2 ;  /* 0x0000000201007387 */ /* 0x0001e40000100800 */
.L_x_1835:
        /* <DEDUP_REMOVED lines=10> */
.L_x_1828:
[----:B--2---:R-:W2:Y:S01]  /*25190*/  LDL R0, [R1+0xc] ;  /* 0x00000c0001007983 */ /* 0x004ea20000100800 */
[----:B------:R-:W-:-:S03]  /*251a0*/  ULDC UR4, c[0x0][0xc3c] ;  /* 0x00030f0000047ab9 */ /* 0x000fc60000000800 */
[----:B------:R3:W-:Y:S01]  /*251b0*/  STL [R1+0x10], RZ ;  /* 0x000010ff01007387 */ /* 0x0007e20000100800 */
[----:B--2---:R-:W-:Y:S01]  /*251c0*/  ISETP.GE.AND P0, PT, R0, UR4, PT ;  /* 0x0000000400007c0c */ /* 0x004fe2000bf06270 */
[----:B------:R-:W-:-:S05]  /*251d0*/  IMAD.MOV.U32 R0, RZ, RZ, 0x1 ;  /* 0x00000001ff007424 */ /* 0x000fca00078e00ff */
[----:B------:R3:W-:Y:S04]  /*251e0*/  STL [R1+0x14], R0 ;  /* 0x0000140001007387 */ /* 0x0007e80000100800 */
[----:B------:R3:W-:Y:S03]  /*251f0*/  STL [R1+0x58], RZ ;  /* 0x000058ff01007387 */ /* 0x0007e60000100800 */
[----:B------:R-:W-:Y:S05]  /*25200*/  @P0 BRA `(.L_x_1836) ;  /* 0x0000008c00b80947 */ /* 0x000fea0003800000 */
[----:B---3--:R-:W2:Y:S01]  /*25210*/  LDL R0, [R1+0xa4] ;  /* 0x0000a40001007983 */ /* 0x008ea20000100800 */
[----:B------:R-:W3:Y:S01]  /*25220*/  S2UR UR5, SR_CgaCtaId ;  /* 0x00000000000579c3 */ /* 0x000ee20000008800 */
[----:B------:R-:W-:Y:S01]  /*25230*/  LOP3.LUT R4, R6, 0x7f, RZ, 0xc0, !PT ;  /* 0x0000007f06047812 */ /* 0x000fe200078ec0ff */
[----:B------:R-:W-:Y:S01]  /*25240*/  UMOV UR4, 0x400 ;  /* 0x0000040000047882 */ /* 0x000fe20000000000 */
[----:B------:R-:W-:Y:S01]  /*25250*/  LOP3.LUT R19, R19, 0xfffffffd, RZ, 0xc0, !PT ;  /* 0xfffffffd13137812 */ /* 0x000fe200078ec0ff */
[----:B------:R-:W-:Y:S01]  /*25260*/  BSSY B8, `(.L_x_1836) ;  /* 0x00008e8000087945 */ /* 0x000fe20003800000 */
[C---:B------:R-:W-:Y:S01]  /*25270*/  ISETP.NE.AND P1, PT, R4.reuse, RZ, PT ;  /* 0x000000ff0400720c */ /* 0x040fe20003f25270 */
[----:B01----:R-:W-:Y:S01]  /*25280*/  IMAD.SHL.U32 R2, R4, 0x8, RZ ;  /* 0x0000000804027824 */ /* 0x003fe200078e00ff */
[----:B------:R-:W-:Y:S01]  /*25290*/  ULDC.64 UR36, c[0x0][0x198] ;  /* 0x0000660000247ab9 */ /* 0x000fe20000000a00 */
[----:B------:R-:W-:-:S10]  /*252a0*/  ULDC UR39, c[0x0][0xc] ;  /* 0x0000030000277ab9 */ /* 0x000fd40000000800 */
[----:B------:R-:W-:-:S04]  /*252b0*/  @P1 LOP3.LUT R19, R19, 0x2, RZ, 0xfc, !PT ;  /* 0x0000000213131812 */ /* 0x000fc800078efcff */
[----:B------:R-:W-:Y:S01]  /*252c0*/  LOP3.LUT R19, R19, 0xfffffffe, RZ, 0xc0, !PT ;  /* 0xfffffffe13137812 */ /* 0x000fe200078ec0ff */
[----:B---3--:R-:W-:-:S06]  /*252d0*/  ULEA UR4, UR5, UR4, 0x18 ;  /* 0x0000000405047291 */ /* 0x008fcc000f8ec03f */
[----:B------:R-:W-:Y:S01]  /*252e0*/  IMAD.U32 R18, RZ, RZ, UR4 ;  /* 0x00000004ff127e24 */ /* 0x000fe2000f8e00ff */
[----:B--2---:R-:W-:Y:S01]  /*252f0*/  R2UR UR6, R0 ;  /* 0x00000000000672ca */ /* 0x004fe200000e0000 */
[----:B------:R-:W-:-:S05]  /*25300*/  IMAD.SHL.U32 R0, R6, 0x8, RZ ;  /* 0x0000000806007824 */ /* 0x000fca00078e00ff */
[C---:B------:R-:W-:Y:S02]  /*25310*/  LOP3.LUT R3, R0.reuse, 0x1f8, RZ, 0xc0, !PT ;  /* 0x000001f800037812 */ /* 0x040fe400078ec0ff */
[----:B------:R-:W-:Y:S02]  /*25320*/  LOP3.LUT R0, R0, 0x38, RZ, 0xc0, !PT ;  /* 0x0000003800007812 */ /* 0x000fe400078ec0ff */
[----:B------:R-:W-:-:S03]  /*25330*/  LOP3.LUT R3, R3, 0x38, R6, 0x78, !PT ;  /* 0x0000003803037812 */ /* 0x000fc600078e7806 */
[----:B------:R-:W-:Y:S01]  /*25340*/  ULOP3.LUT UR38, UR6, 0x2, URZ, 0xfc, !UPT ;  /* 0x0000000206267892 */ /* 0x000fe2000f8efc3f */
[----:B------:R-:W-:Y:S02]  /*25350*/  LOP3.LUT R3, R3, 0x200, R2, 0xf8, !PT ;  /* 0x0000020003037812 */ /* 0x000fe400078ef802 */
[C---:B------:R-:W-:Y:S01]  /*25360*/  LOP3.LUT P0, R2, R6.reuse, 0x1f, RZ, 0xc0, !PT ;  /* 0x0000001f06027812 */ /* 0x040fe2000780c0ff */
[----:B------:R-:W-:-:S04]  /*25370*/  IMAD.SHL.U32 R6, R6, 0x10, RZ ;  /* 0x0000001006067824 */ /* 0x000fc800078e00ff */
[----:B------:R0:W-:Y:S08]  /*25380*/  STL [R1+0x2c], R2 ;  /* 0x00002c0201007387 */ /* 0x0001f00000100800 */
[----:B------:R-:W-:Y:S02]  /*25390*/  @P0 LOP3.LUT R19, R19, 0x1, RZ, 0xfc, !PT ;  /* 0x0000000113130812 */ /* 0x000fe400078efcff */
[----:B0-----:R-:W-:-:S02]  /*253a0*/  SHF.R.U32.HI R2, RZ, 0x3, R4 ;  /* 0x00000003ff027819 */ /* 0x001fc40000011604 */
[----:B------:R-:W-:Y:S02]  /*253b0*/  ISETP.NE.OR P0, PT, R4, RZ, !P0 ;  /* 0x000000ff0400720c */ /* 0x000fe40004705670 */
[----:B------:R-:W-:Y:S01]  /*253c0*/  LOP3.LUT R4, R2, 0x70, R6, 0xf8, !PT ;  /* 0x0000007002047812 */ /* 0x000fe200078ef806 */
[----:B------:R-:W-:Y:S01]  /*253d0*/  IMAD R2, R3, 0x2, R18 ;  /* 0x0000000203027824 */ /* 0x000fe200078e0212 */
[----:B------:R-:W-:Y:S01]  /*253e0*/  LOP3.LUT R19, R19, 0xfffffff7, RZ, 0xc0, !PT ;  /* 0xfffffff713137812 */ /* 0x000fe200078ec0ff */
[----:B------:R-:W-:Y:S01]  /*253f0*/  IMAD.MOV.U32 R4, RZ, RZ, 0x1 ;  /* 0x00000001ff047424 */ /* 0x000fe200078e00ff */
[----:B------:R-:W-:Y:S02]  /*25400*/  LOP3.LUT R3, R0, 0x40, RZ, 0xfc, !PT ;  /* 0x0000004000037812 */ /* 0x000fe400078efcff */
[----:B------:R0:W-:Y:S04]  /*25410*/  STL [R1+0x28], R2 ;  /* 0x0000280201007387 */ /* 0x0001e80000100800 */
[----:B------:R-:W-:Y:S01]  /*25420*/  STL [R1+0x58], RZ ;  /* 0x000058ff01007387 */ /* 0x000fe20000100800 */
[----:B------:R-:W-:Y:S01]  /*25430*/  @P0 LOP3.LUT R19, R19, 0x8, RZ, 0xfc, !PT ;  /* 0x0000000813130812 */ /* 0x000fe200078efcff */
[----:B0-----:R-:W-:-:S05]  /*25440*/  IMAD.MOV.U32 R2, RZ, RZ, 0x1 ;  /* 0x00000001ff027424 */ /* 0x001fca00078e00ff */
[----:B------:R0:W-:Y:S04]  /*25450*/  STL [R1+0x20], R2 ;  /* 0x0000200201007387 */ /* 0x0001e80000100800 */
[----:B------:R1:W-:Y:S04]  /*25460*/  STL [R1+0x1c], RZ ;  /* 0x00001cff01007387 */ /* 0x0003e80000100800 */
[----:B------:R1:W-:Y:S01]  /*25470*/  STL [R1+0x10], RZ ;  /* 0x000010ff01007387 */ /* 0x0003e20000100800 */
[----:B0-----:R-:W-:-:S03]  /*25480*/  LOP3.LUT R2, R0, 0x80, RZ, 0xfc, !PT ;  /* 0x0000008000027812 */ /* 0x001fc600078efcff */
[----:B------:R1:W-:Y:S01]  /*25490*/  STL [R1+0x14], R4 ;  /* 0x0000140401007387 */ /* 0x0003e20000100800 */
[----:B------:R-:W-:-:S07]  /*254a0*/  LOP3.LUT R0, R0, 0xc0, RZ, 0xfc, !PT ;  /* 0x000000c000007812 */ /* 0x000fce00078efcff */
.L_x_2017:
[----:B--2---:R-:W2:Y:S01]  /*254b0*/  LDL R14, [R1+0xc] ;  /* 0x00000c00010e7983 */ /* 0x004ea20000100800 */
[----:B------:R-:W2:Y:S01]  /*254c0*/  LDC.64 R12, c[0x0][0xa00] ;  /* 0x00028000ff0c7b82 */ /* 0x000ea20000000a00 */
[----:B------:R-:W-:Y:S05]  /*254d0*/  YIELD ;  /* 0x0000000000007946 */ /* 0x000fea0003800000 */
[----:B------:R-:W-:Y:S01]  /*254e0*/  ULDC.64 UR4, c[0x0][0xa28] ;  /* 0x00028a0000047ab9 */ /* 0x000fe20000000a00 */
[----:B01----:R-:W-:Y:S02]  /*254f0*/  CS2R R6, SRZ ;  /* 0x0000000000067805 */ /* 0x003fe4000001ff00 */
[----:B------:R-:W-:Y:S01]  /*25500*/  ISETP.NE.U32.AND P0, PT, RZ, UR4, PT ;  /* 0x00000004ff007c0c */ /* 0x000fe2000bf05070 */
[----:B------:R-:W-:Y:S01]  /*25510*/  ULDC.64 UR10, c[0x0][0x208] ;  /* 0x00008200000a7ab9 */ /* 0x000fe20000000a00 */
[----:B------:R-:W-:Y:S01]  /*25520*/  ULDC.64 UR8, c[0x0][0xa18] ;  /* 0x0002860000087ab9 */ /* 0x000fe20000000a00 */
[----:B------:R-:W-:Y:S01]  /*25530*/  IMAD.MOV.U32 R0, RZ, RZ, RZ ;  /* 0x000000ffff007224 */ /* 0x000fe200078e00ff */
[----:B------:R-:W-:Y:S01]  /*25540*/  ISETP.NE.AND.EX P0, PT, RZ, UR5, PT, P0 ;  /* 0x00000005ff007c0c */ /* 0x000fe2000bf05300 */
[----:B------:R-:W-:Y:S01]  /*25550*/  ULDC.64 UR4, c[0x0][0xa00] ;  /* 0x0002800000047ab9 */ /* 0x000fe20000000a00 */
[----:B-1----:R-:W0:Y:S01]  /*25560*/  LDC.64 R4, c[0x0][0xa08] ;  /* 0x00028200ff047b82 */ /* 0x002e220000000a00 */
[----:B------:R-:W-:Y:S01]  /*25570*/  ISETP.NE.U32.AND P1, PT, RZ, UR4, PT ;  /* 0x00000004ff007c0c */ /* 0x000fe2000bf25070 */
[----:B------:R-:W-:-:S03]  /*25580*/  ULDC.64 UR6, c[0x0][0xa08] ;  /* 0x0002820000067ab9 */ /* 0x000fc60000000a00 */
[----:B------:R-:W-:Y:S01]  /*25590*/  ISETP.NE.AND.EX P1, PT, RZ, UR5, PT, P1 ;  /* 0x00000005ff007c0c */ /* 0x000fe2000bf25310 */
[----:B------:R-:W-:Y:S01]  /*255a0*/  ULDC.64 UR4, c[0x0][0xa10] ;  /* 0x0002840000047ab9 */ /* 0x000fe20000000a00 */
[----:B------:R-:W-:-:S04]  /*255b0*/  ISETP.NE.U32.AND P3, PT, RZ, UR8, PT ;  /* 0x00000008ff007c0c */ /* 0x000fc8000bf65070 */
[----:B------:R-:W-:Y:S01]  /*255c0*/  ISETP.NE.AND.EX P3, PT, RZ, UR9, PT, P3 ;  /* 0x00000009ff007c0c */ /* 0x000fe2000bf65330 */
[----:B------:R-:W1:-:S12]  /*255d0*/  @P0 LDC.64 R2, c[0x0][0xa28] ;  /* 0x00028a00ff020b82 */ /* 0x000e580000000a00 */
[----:B------:R-:W3:Y:S01]  /*255e0*/  @P3 LDC.64 R8, c[0x0][0xa18] ;  /* 0x00028600ff083b82 */ /* 0x000ee20000000a00 */
[----:B--2---:R-:W-:-:S04]  /*255f0*/  IMAD.WIDE R12, R14, 0x4, R12 ;  /* 0x000000040e0c7825 */ /* 0x004fc800078e020c */
[C---:B-1----:R-:W-:Y:S01]  /*25600*/  @P0 IMAD.WIDE R2, R14.reuse, 0x4, R2 ;  /* 0x000000040e020825 */ /* 0x042fe200078e0202 */
[----:B------:R-:W2:Y:S04]  /*25610*/  @P1 LDG.E R6, desc[UR10][R12.64] ;  /* 0x0000000a0c061981 */ /* 0x000ea8000c1e1900 */
[----:B------:R1:W5:Y:S01]  /*25620*/  @P0 LDG.E R0, desc[UR10][R2.64] ;  /* 0x0000000a02000981 */ /* 0x000362000c1e1900 */
[----:B------:R-:W-:Y:S01]  /*25630*/  ISETP.NE.U32.AND P0, PT, RZ, UR4, PT ;  /* 0x00000004ff007c0c */ /* 0x000fe2000bf05070 */
[----:B------:R-:W-:Y:S01]  /*25640*/  ULDC UR4, c[0x0][0x288] ;  /* 0x0000a20000047ab9 */ /* 0x000fe20000000800 */
[C---:B---3--:R-:W-:Y:S01]  /*25650*/  @P3 IMAD.WIDE R8, R14.reuse, 0x4, R8 ;  /* 0x000000040e083825 */ /* 0x048fe200078e0208 */
[----:B------:R-:W-:Y:S02]  /*25660*/  ISETP.NE.U32.AND P2, PT, RZ, UR6, PT ;  /* 0x00000006ff007c0c */ /* 0x000fe4000bf45070 */
[----:B------:R-:W-:Y:S01]  /*25670*/  ISETP.NE.AND.EX P0, PT, RZ, UR5, PT, P0 ;  /* 0x00000005ff007c0c */ /* 0x000fe2000bf05300 */
[----:B------:R-:W-:Y:S01]  /*25680*/  IMAD.MOV.U32 R10, RZ, RZ, RZ ;  /* 0x000000ffff0a7224 */ /* 0x000fe200078e00ff */
[----:B------:R-:W-:Y:S01]  /*25690*/  ISETP.NE.AND.EX P2, PT, RZ, UR7, PT, P2 ;  /* 0x00000007ff007c0c */ /* 0x000fe2000bf45320 */
[C---:B0-----:R-:W-:Y:S01]  /*256a0*/  IMAD.WIDE R4, R14.reuse, 0x4, R4 ;  /* 0x000000040e047825 */ /* 0x041fe200078e0204 */
[----:B-1----:R-:W0:Y:S11]  /*256b0*/  LDC.64 R2, c[0x0][0xa10] ;  /* 0x00028400ff027b82 */ /* 0x002e360000000a00 */
[----:B------:R1:W5:Y:S01]  /*256c0*/  @P2 LDG.E R7, desc[UR10][R4.64] ;  /* 0x0000000a04072981 */ /* 0x000362000c1e1900 */
[----:B0-----:R-:W-:-:S05]  /*256d0*/  IMAD.WIDE R2, R14, 0x4, R2 ;  /* 0x000000040e027825 */ /* 0x001fca00078e0202 */
[----:B------:R1:W5:Y:S04]  /*256e0*/  @P0 LDG.E R10, desc[UR10][R2.64] ;  /* 0x0000000a020a0981 */ /* 0x000368000c1e1900 */
[----:B--2---:R0:W-:Y:S02]  /*256f0*/  STL [R1+0x48], R6 ;  /* 0x0000480601007387 */ /* 0x0041e40000100800 */
[----:B0-----:R-:W-:Y:S01]  /*25700*/  IMAD.U32 R6, RZ, RZ, UR4 ;  /* 0x00000004ff067e24 */ /* 0x001fe2000f8e00ff */
[----:B------:R-:W-:-:S05]  /*25710*/  ULDC.64 UR4, c[0x0][0x418] ;  /* 0x0001060000047ab9 */ /* 0x000fca0000000a00 */
[----:B------:R-:W2:Y:S01]  /*25720*/  @P3 LDG.E R6, desc[UR10][R8.64] ;  /* 0x0000000a08063981 */ /* 0x000ea2000c1e1900 */
[----:B------:R-:W-:-:S03]  /*25730*/  UISETP.NE.U32.AND UP0, UPT, UR4, URZ, UPT ;  /* 0x0000003f0400728c */ /* 0x000fc6000bf05070 */
[----:B------:R-:W-:Y:S01]  /*25740*/  ULDC UR4, c[0x0][0x424] ;  /* 0x0001090000047ab9 */ /* 0x000fe20000000800 */
[----:B------:R-:W-:-:S03]  /*25750*/  UISETP.NE.AND.EX UP0, UPT, UR5, URZ, UPT, UP0 ;  /* 0x0000003f0500728c */ /* 0x000fc6000bf05300 */
[----:B------:R-:W-:Y:S01]  /*25760*/  ULDC UR5, c[0x0][0x2f0] ;  /* 0x0000bc0000057ab9 */ /* 0x000fe20000000800 */
[----:B------:R-:W-:Y:S01]  /*25770*/  USEL UR4, UR4, 0x1, UP0 ;  /* 0x0000000104047887 */ /* 0x000fe20008000000 */
[----:B--2---:R0:W-:Y:S04]  /*25780*/  STL [R1+0x3c], R6 ;  /* 0x00003c0601007387 */ /* 0x0041e80000100800 */
[----:B------:R1:W5:Y:S01]  /*25790*/  LDL R15, [R1+0x3c] ;  /* 0x00003c00010f7983 */ /* 0x0003620000100800 */
[----:B------:R-:W-:-:S03]  /*257a0*/  UIMAD UR4, UR4, UR5, URZ ;  /* 0x00000005040472a4 */ /* 0x000fc6000f8e023f */
[----:B------:R-:W-:Y:S02]  /*257b0*/  ULDC UR5, c[0x0][0x348] ;  /* 0x0000d20000057ab9 */ /* 0x000fe40000000800 */
[----:B------:R-:W-:Y:S02]  /*257c0*/  IMAD.U32 R9, RZ, RZ, UR5 ;  /* 0x00000005ff097e24 */ /* 0x000fe4000f8e00ff */
[----:B0-----:R-:W-:Y:S01]  /*257d0*/  IMAD.U32 R6, RZ, RZ, UR4 ;  /* 0x00000004ff067e24 */ /* 0x001fe2000f8e00ff */
[----:B-1----:R-:W-:Y:S06]  /*257e0*/  @P3 BRA `(.L_x_1837) ;  /* 0x0000000000183947 */ /* 0x002fec0003800000 */
[----:B------:R-:W-:Y:S05]  /*257f0*/  @!P1 BRA `(.L_x_1837) ;  /* 0x0000000000149947 */ /* 0x000fea0003800000 */
[----:B------:R-:W-:Y:S02]  /*25800*/  ULDC.64 UR4, c[0x0][0x208] ;  /* 0x0000820000047ab9 */ /* 0x000fe40000000a00 */
[----:B------:R-:W2:Y:S04]  /*25810*/  LDG.E R8, desc[UR4][R12.64] ;  /* 0x000000040c087981 */ /* 0x000ea8000c1e1900 */
[----:B------:R-:W2:Y:S02]  /*25820*/  LDG.E R12, desc[UR4][R12.64+0x4] ;  /* 0x000004040c0c7981 */ /* 0x000ea4000c1e1900 */
[----:B--2--5:R-:W-:-:S05]  /*25830*/  IMAD.IADD R15, R12, 0x1, -R8 ;  /* 0x000000010c0f7824 */ /* 0x024fca00078e0a08 */
[----:B------:R0:W-:Y:S02]  /*25840*/  STL [R1+0x3c], R15 ;  /* 0x00003c0f01007387 */ /* 0x0001e40000100800 */
.L_x_1837:
[----:B------:R-:W2:Y:S01]  /*25850*/  LDL.LU R11, [R1+0x8] ;  /* 0x00000800010b7983 */ /* 0x000ea20000300800 */
[----:B-----5:R-:W-:Y:S01]  /*25860*/  IMAD.IADD R7, R7, 0x1, R0 ;  /* 0x0000000107077824 */ /* 0x020fe200078e0200 */
[----:B------:R-:W-:Y:S02]  /*25870*/  ULDC.64 UR4, c[0x0][0xa20] ;  /* 0x0002880000047ab9 */ /* 0x000fe40000000a00 */
[----:B------:R-:W-:Y:S02]  /*25880*/  ISETP.NE.U32.AND P1, PT, RZ, UR4, PT ;  /* 0x00000004ff007c0c */ /* 0x000fe4000bf25070 */
[----:B------:R1:W-:Y:S02]  /*25890*/  STL [R1+0x18], R7 ;  /* 0x0000180701007387 */ /* 0x0003e40000100800 */
[----:B------:R-:W-:Y:S02]  /*258a0*/  ISETP.NE.AND.EX P1, PT, RZ, UR5, PT, P1 ;  /* 0x00000005ff007c0c */ /* 0x000fe4000bf25310 */
[----:B--2---:R-:W-:-:S02]  /*258b0*/  LOP3.LUT R17, R11, 0xff000000, RZ, 0xc0, !PT ;  /* 0xff0000000b117812 */ /* 0x004fc400078ec0ff */
[C---:B------:R-:W-:Y:S02]  /*258c0*/  LOP3.LUT R8, R11.reuse, 0xff0000, RZ, 0xc0, !PT ;  /* 0x00ff00000b087812 */ /* 0x040fe400078ec0ff */
[----:B------:R-:W-:Y:S02]  /*258d0*/  SHF.R.U32.HI R17, RZ, 0x8, R17 ;  /* 0x00000008ff117819 */ /* 0x000fe40000011611 */
[----:B------:R-:W-:Y:S02]  /*258e0*/  LOP3.LUT R16, R11, 0xffff, RZ, 0xc0, !PT ;  /* 0x0000ffff0b107812 */ /* 0x000fe400078ec0ff */
[----:B------:R-:W-:-:S03]  /*258f0*/  LEA.HI R17, R8, R17, RZ, 0x10 ;  /* 0x0000001108117211 */ /* 0x000fc600078f80ff */
[----:B-1----:R-:W-:Y:S05]  /*25900*/  @!P1 BRA `(.L_x_1838) ;  /* 0x0000000000149947 */ /* 0x002fea0003800000 */
[----:B------:R-:W1:Y:S01]  /*25910*/  LDC.64 R6, c[0x0][0xa20] ;  /* 0x00028800ff067b82 */ /* 0x000e620000000a00 */
[----:B------:R-:W-:Y:S01]  /*25920*/  ULDC.64 UR4, c[0x0][0x208] ;  /* 0x0000820000047ab9 */ /* 0x000fe20000000a00 */
[----:B-1----:R-:W-:-:S06]  /*25930*/  IMAD.WIDE R6, R14, 0x4, R6 ;  /* 0x000000040e067825 */ /* 0x002fcc00078e0206 */
[----:B------:R1:W5:Y:S01]  /*25940*/  LDG.E R6, desc[UR4][R6.64] ;  /* 0x0000000406067981 */ /* 0x000362000c1e1900 */
[----:B------:R-:W-:Y:S05]  /*25950*/  BRA `(.L_x_1839) ;  /* 0x0000000000147947 */ /* 0x000fea0003800000 */
.L_x_1838:
[----:B------:R-:W-:Y:S05]  /*25960*/  @!P2 BRA `(.L_x_1839) ;  /* 0x000000000010a947 */ /* 0x000fea0003800000 */
[----:B------:R-:W-:Y:S02]  /*25970*/  ULDC.64 UR4, c[0x0][0x208] ;  /* 0x0000820000047ab9 */ /* 0x000fe40000000a00 */
[----:B------:R-:W2:Y:S04]  /*25980*/  LDG.E R6, desc[UR4][R4.64] ;  /* 0x0000000404067981 */ /* 0x000ea8000c1e1900 */
[----:B------:R-:W2:Y:S02]  /*25990*/  LDG.E R4, desc[UR4][R4.64+0x4] ;  /* 0x0000040404047981 */ /* 0x000ea4000c1e1900 */
[----:B--2---:R-:W-:-:S07]  /*259a0*/  IMAD.IADD R6, R4, 0x1, -R6 ;  /* 0x0000000104067824 */ /* 0x004fce00078e0a06 */
.L_x_1839:
[----:B-1----:R-:W2:Y:S01]  /*259b0*/  LDL.LU R7, [R1+0x4] ;  /* 0x0000040001077983 */ /* 0x002ea20000300800 */
[----:B------:R-:W-:-:S03]  /*259c0*/  ULDC.64 UR4, c[0x0][0x208] ;  /* 0x0000820000047ab9 */ /* 0x000fc60000000a00 */
[----:B------:R-:W3:Y:S04]  /*259d0*/  @P0 LDG.E R4, desc[UR4][R2.64] ;  /* 0x0000000402040981 */ /* 0x000ee8000c1e1900 */
[----:B------:R1:W3:Y:S01]  /*259e0*/  @P0 LDG.E R2, desc[UR4][R2.64+0x4] ;  /* 0x0000040402020981 */ /* 0x0002e2000c1e1900 */
[----:B-----5:R-:W-:Y:S01]  /*259f0*/  IMAD.IADD R8, R6, 0x1, -R0 ;  /* 0x0000000106087824 */ /* 0x020fe200078e0a00 */
[----:B-1----:R-:W1:Y:S02]  /*25a00*/  LDC R3, c[0x0][0x448] ;  /* 0x00011200ff037b82 */ /* 0x002e640000000800 */
[----:B-1----:R-:W-:-:S13]  /*25a10*/  ISETP.NE.AND P1, PT, R3, 0x1, PT ;  /* 0x000000010300780c */ /* 0x002fda0003f25270 */
[----:B------:R-:W1:Y:S08]  /*25a20*/  @P1 LDC R3, c[0x0][0x44c] ;  /* 0x00011300ff031b82 */ /* 0x000e700000000800 */
[----:B------:R-:W4:Y:S01]  /*25a30*/  @P1 LDC R5, c[0x0][0x450] ;  /* 0x00011400ff051b82 */ /* 0x000f220000000800 */
[----:B--2---:R-:W-:-:S04]  /*25a40*/  IMAD.SHL.U32 R12, R7, 0x80, RZ ;  /* 0x00000080070c7824 */ /* 0x004fc800078e00ff */
[----:B------:R-:W-:Y:S01]  /*25a50*/  VIADD R6, R12, 0x7f ;  /* 0x0000007f0c067836 */ /* 0x000fe20000000000 */
[----:B------:R2:W-:Y:S03]  /*25a60*/  STL [R1+0x34], R12 ;  /* 0x0000340c01007387 */ /* 0x0005e60000100800 */
[----:B-1----:R-:W-:-:S05]  /*25a70*/  @P1 IMAD.HI.U32 R0, R6, R3, RZ ;  /* 0x0000000306001227 */ /* 0x002fca00078e00ff */
[----:B----4-:R-:W-:Y:S01]  /*25a80*/  @P1 SHF.R.U32.HI R6, RZ, R5, R0 ;  /* 0x00000005ff061219 */ /* 0x010fe20000011600 */
[----:B---3--:R-:W-:-:S04]  /*25a90*/  @P0 IMAD.IADD R9, R2, 0x1, -R4 ;  /* 0x0000000102090824 */ /* 0x008fc800078e0a04 */
[----:B------:R-:W-:-:S04]  /*25aa0*/  IMAD.IADD R0, R8, 0x1, R9 ;  /* 0x0000000108007824 */ /* 0x000fc800078e0209 */
[C---:B------:R-:W-:Y:S01]  /*25ab0*/  VIADD R2, R0.reuse, 0x3f ;  /* 0x0000003f00027836 */ /* 0x040fe20000000000 */
[----:B------:R-:W-:-:S04]  /*25ac0*/  IADD3 R21, R0, 0x1, -R15 ;  /* 0x0000000100157810 */ /* 0x000fc80007ffe80f */
[----:B------:R-:W-:Y:S01]  /*25ad0*/  SHF.R.S32.HI R3, RZ, 0x1f, R2 ;  /* 0x0000001fff037819 */ /* 0x000fe20000011402 */
[----:B------:R-:W-:-:S03]  /*25ae0*/  IMAD.IADD R6, R21, 0x1, R6 ;  /* 0x0000000115067824 */ /* 0x000fc600078e0206 */
[----:B------:R-:W-:Y:S02]  /*25af0*/  LEA.HI R4, R3, R2, RZ, 0x6 ;  /* 0x0000000203047211 */ /* 0x000fe400078f30ff */
[----:B------:R-:W1:Y:S02]  /*25b00*/  LDC.64 R2, c[0x0][0x9e0] ;  /* 0x00027800ff027b82 */ /* 0x000e640000000a00 */
[----:B------:R-:W-:-:S05]  /*25b10*/  SHF.R.S32.HI R11, RZ, 0x6, R4 ;  /* 0x00000006ff0b7819 */ /* 0x000fca0000011404 */
[----:B------:R2:W-:Y:S01]  /*25b20*/  STL [R1+0x5c], R11 ;  /* 0x00005c0b01007387 */ /* 0x0005e20000100800 */
[----:B-1----:R-:W-:Y:S01]  /*25b30*/  ISETP.GE.AND P2, PT, R3, 0x1, PT ;  /* 0x000000010300780c */ /* 0x002fe20003f46270 */
        /* <DEDUP_REMOVED lines=8> */
[----:B------:R-:W1:Y:S02]  /*25bc0*/  @P3 LDC.64 R4, c[0x0][0x9e8] ;  /* 0x00027a00ff043b82 */ /* 0x000e640000000a00 */
[----:B-1----:R-:W-:-:S05]  /*25bd0*/  @P3 IMAD.HI.U32 R4, R6, R4, RZ ;  /* 0x0000000406043227 */ /* 0x002fca00078e00ff */
[----:B------:R-:W-:-:S04]  /*25be0*/  @P3 SHF.R.U32.HI R6, RZ, R5, R4 ;  /* 0x00000005ff063219 */ /* 0x000fc80000011604 */
[----:B------:R-:W-:Y:S01]  /*25bf0*/  LOP3.LUT R7, RZ, R6, RZ, 0x33, !PT ;  /* 0x00000006ff077212 */ /* 0x000fe200078e33ff */
[----:B------:R-:W-:Y:S06]  /*25c00*/  BRA `(.L_x_1843) ;  /* 0x0000000000107947 */ /* 0x000fec0003800000 */
.L_x_1842:
[----:B------:R-:W-:-:S13]  /*25c10*/  ISETP.NE.AND P3, PT, R3, 0x1, PT ;  /* 0x000000010300780c */ /* 0x000fda0003f65270 */
[----:B------:R-:W1:Y:S02]  /*25c20*/  @P3 LDC.64 R4, c[0x0][0x9e8] ;  /* 0x00027a00ff043b82 */ /* 0x000e640000000a00 */
[----:B-1----:R-:W-:-:S05]  /*25c30*/  @P3 IMAD.HI.U32 R4, R7, R4, RZ ;  /* 0x0000000407043227 */ /* 0x002fca00078e00ff */
[----:B------:R-:W-:-:S07]  /*25c40*/  @P3 SHF.R.U32.HI R7, RZ, R5, R4 ;  /* 0x00000005ff073219 */ /* 0x000fce0000011604 */
.L_x_1843:
[----:B------:R-:W-:Y:S05]  /*25c50*/  BSYNC B0 ;  /* 0x0000000000007941 */ /* 0x000fea0003800000 */
.L_x_1841:
[----:B------:R-:W-:-:S05]  /*25c60*/  IMAD R7, R7, R3, R3 ;  /* 0x0000000307077224 */ /* 0x000fca00078e0203 */
[----:B------:R-:W-:-:S07]  /*25c70*/  VIMNMX R2, R2, R7, PT ;  /* 0x0000000702027248 */ /* 0x000fce0003fe0100 */
.L_x_1840:
[----:B------:R-:W1:Y:S01]  /*25c80*/  @P1 LDC R5, c[0x0][0x44c] ;  /* 0x00011300ff051b82 */ /* 0x000e620000000800 */
[----:B------:R-:W-:Y:S01]  /*25c90*/  VIADD R2, R2, 0x3f ;  /* 0x0000003f02027836 */ /* 0x000fe20000000000 */
[----:B------:R-:W-:Y:S01]  /*25ca0*/  ULDC UR4, c[0x0][0x9dc] ;  /* 0x0002770000047ab9 */ /* 0x000fe20000000800 */
[----:B------:R-:W-:Y:S02]  /*25cb0*/  IMAD.MOV.U32 R4, RZ, RZ, R12 ;  /* 0x000000ffff047224 */ /* 0x000fe400078e000c */
[----:B------:R-:W-:-:S03]  /*25cc0*/  IMAD.IADD R20, R0, 0x1, -R15 ;  /* 0x0000000100147824 */ /* 0x000fc600078e0a0f */
[----:B------:R-:W2:Y:S01]  /*25cd0*/  @P1 LDC R6, c[0x0][0x450] ;  /* 0x00011400ff061b82 */ /* 0x000ea20000000800 */
[----:B-1----:R-:W-:-:S05]  /*25ce0*/  @P1 IMAD.HI.U32 R5, R12, R5, RZ ;  /* 0x000000050c051227 */ /* 0x002fca00078e00ff */
[----:B--2---:R-:W-:Y:S02]  /*25cf0*/  @P1 SHF.R.U32.HI R4, RZ, R6, R5 ;  /* 0x00000006ff041219 */ /* 0x004fe40000011605 */
[----:B------:R-:W-:-:S04]  /*25d00*/  SHF.R.S32.HI R6, RZ, 0x1f, R2 ;  /* 0x0000001fff067819 */ /* 0x000fc80000011402 */
[----:B------:R-:W-:Y:S01]  /*25d10*/  LEA.HI R6, R6, R2, RZ, 0x6 ;  /* 0x0000000206067211 */ /* 0x000fe200078f30ff */
[----:B------:R-:W-:-:S03]  /*25d20*/  IMAD.IADD R2, R20, 0x1, R4 ;  /* 0x0000000114027824 */ /* 0x000fc600078e0204 */
[----:B------:R-:W-:Y:S01]  /*25d30*/  SHF.R.S32.HI R6, RZ, 0x6, R6 ;  /* 0x00000006ff067819 */ /* 0x000fe20000011406 */
[----:B------:R-:W-:-:S03]  /*25d40*/  VIADD R0, R2, -UR4 ;  /* 0x8000000402007c36 */ /* 0x000fc60008000000 */
[----:B------:R-:W-:Y:S01]  /*25d50*/  VIMNMX R6, R11, R6, PT ;  /* 0x000000060b067248 */ /* 0x000fe20003fe0100 */
[----:B------:R-:W-:Y:S06]  /*25d60*/  @!P2 BRA `(.L_x_1844) ;  /* 0x000000000044a947 */ /* 0x000fec0003800000 */
[----:B------:R-:W-:Y:S01]  /*25d70*/  ISETP.GT.AND P1, PT, R2, -0x1, PT ;  /* 0xffffffff0200780c */ /* 0x000fe20003f24270 */
[----:B------:R-:W-:-:S12]  /*25d80*/  BSSY B0, `(.L_x_1845) ;  /* 0x000000d000007945 */ /* 0x000fd80003800000 */
[----:B------:R-:W-:Y:S05]  /*25d90*/  @P1 BRA `(.L_x_1846) ;  /* 0x00000000001c1947 */ /* 0x000fea0003800000 */
[----:B------:R-:W-:Y:S02]  /*25da0*/  ISETP.NE.AND P1, PT, R3, 0x1, PT ;  /* 0x000000010300780c */ /* 0x000fe40003f25270 */
[----:B------:R-:W-:-:S11]  /*25db0*/  LOP3.LUT R2, RZ, R2, RZ, 0x33, !PT ;  /* 0x00000002ff027212 */ /* 0x000fd600078e33ff */
[----:B------:R-:W1:Y:S02]  /*25dc0*/  @P1 LDC.64 R4, c[0x0][0x9e8] ;  /* 0x00027a00ff041b82 */ /* 0x000e640000000a00 */
[----:B-1----:R-:W-:-:S05]  /*25dd0*/  @P1 IMAD.HI.U32 R4, R2, R4, RZ ;  /* 0x0000000402041227 */ /* 0x002fca00078e00ff */
[----:B------:R-:W-:-:S04]  /*25de0*/  @P1 SHF.R.U32.HI R2, RZ, R5, R4 ;  /* 0x00000005ff021219 */ /* 0x000fc80000011604 */
[----:B------:R-:W-:Y:S01]  /*25df0*/  LOP3.LUT R2, RZ, R2, RZ, 0x33, !PT ;  /* 0x00000002ff027212 */ /* 0x000fe200078e33ff */
[----:B------:R-:W-:Y:S06]  /*25e00*/  BRA `(.L_x_1847) ;  /* 0x0000000000107947 */ /* 0x000fec0003800000 */
.L_x_1846:
[----:B------:R-:W-:-:S13]  /*25e10*/  ISETP.NE.AND P1, PT, R3, 0x1, PT ;  /* 0x000000010300780c */ /* 0x000fda0003f25270 */
[----:B------:R-:W1:Y:S02]  /*25e20*/  @P1 LDC.64 R4, c[0x0][0x9e8] ;  /* 0x00027a00ff041b82 */ /* 0x000e640000000a00 */
[----:B-1----:R-:W-:-:S05]  /*25e30*/  @P1 IMAD.HI.U32 R4, R2, R4, RZ ;  /* 0x0000000402041227 */ /* 0x002fca00078e00ff */
[----:B------:R-:W-:-:S07]  /*25e40*/  @P1 SHF.R.U32.HI R2, RZ, R5, R4 ;  /* 0x00000005ff021219 */ /* 0x000fce0000011604 */
.L_x_1847:
[----:B------:R-:W-:Y:S05]  /*25e50*/  BSYNC B0 ;  /* 0x0000000000007941 */ /* 0x000fea0003800000 */
.L_x_1845:
[----:B------:R-:W-:-:S05]  /*25e60*/  IMAD R2, R2, R3, RZ ;  /* 0x0000000302027224 */ /* 0x000fca00078e02ff */
[----:B------:R-:W-:-:S07]  /*25e70*/  VIMNMX R0, R0, R2, !PT ;  /* 0x0000000200007248 */ /* 0x000fce0007fe0100 */
.L_x_1844:
[----:B------:R-:W-:Y:S01]  /*25e80*/  SHF.R.S32.HI R2, RZ, 0x1f, R0 ;  /* 0x0000001fff027819 */ /* 0x000fe20000011400 */
[----:B------:R-:W-:Y:S01]  /*25e90*/  BSSY B0, `(.L_x_1848) ;  /* 0x0000028000007945 */ /* 0x000fe20003800000 */
[----:B------:R-:W-:Y:S02]  /*25ea0*/  LOP3.LUT R12, R17, 0xff, RZ, 0xc0, !PT ;  /* 0x000000ff110c7812 */ /* 0x000fe400078ec0ff */
[----:B------:R-:W-:Y:S01]  /*25eb0*/  LEA.HI R0, R2, R0, RZ, 0x6 ;  /* 0x0000000002007211 */ /* 0x000fe200078f30ff */
[----:B------:R-:W-:Y:S01]  /*25ec0*/  IMAD.MOV.U32 R2, RZ, RZ, RZ ;  /* 0x000000ffff027224 */ /* 0x000fe200078e00ff */
[----:B------:R-:W-:Y:S01]  /*25ed0*/  SHF.R.U32.HI R17, RZ, 0x10, R17 ;  /* 0x00000010ff117819 */ /* 0x000fe20000011611 */
[----:B------:R1:W-:Y:S01]  /*25ee0*/  STL [R1+0x50], R12 ;  /* 0x0000500c01007387 */ /* 0x0003e20000100800 */
[----:B------:R-:W-:-:S04]  /*25ef0*/  SHF.R.S32.HI R0, RZ, 0x6, R0 ;  /* 0x00000006ff007819 */ /* 0x000fc80000011400 */
[----:B------:R-:W-:-:S04]  /*25f00*/  VIMNMX R0, RZ, R0, !PT ;  /* 0x00000000ff007248 */ /* 0x000fc80007fe0100 */
[----:B------:R-:W-:-:S13]  /*25f10*/  ISETP.GT.AND P1, PT, R6, R0, PT ;  /* 0x000000000600720c */ /* 0x000fda0003f24270 */
[----:B-1----:R-:W-:Y:S05]  /*25f20*/  @!P1 BRA `(.L_x_1849) ;  /* 0x0000000000789947 */ /* 0x002fea0003800000 */
[----:B------:R-:W-:Y:S01]  /*25f30*/  ISETP.NE.AND P1, PT, R17, RZ, PT ;  /* 0x000000ff1100720c */ /* 0x000fe20003f25270 */
[----:B------:R-:W-:-:S03]  /*25f40*/  ULDC UR4, c[0x0][0x9f0] ;  /* 0x00027c0000047ab9 */ /* 0x000fc60000000800 */
[----:B------:R-:W-:-:S04]  /*25f50*/  SEL R4, R17, UR4, P1 ;  /* 0x0000000411047c07 */ /* 0x000fc80008800000 */
[----:B------:R-:W-:Y:S02]  /*25f60*/  IABS R5, R4 ;  /* 0x0000000400057213 */ /* 0x000fe40000000000 */
[----:B------:R-:W-:Y:S02]  /*25f70*/  IADD3 R7, R4, -0x1, R6 ;  /* 0xffffffff04077810 */ /* 0x000fe40007ffe006 */
[----:B------:R-:W1:Y:S03]  /*25f80*/  I2F.RP R2, R5 ;  /* 0x0000000500027306 */ /* 0x000e660000209400 */
[----:B------:R-:W-:-:S05]  /*25f90*/  IMAD.IADD R7, R7, 0x1, -R0 ;  /* 0x0000000107077824 */ /* 0x000fca00078e0a00 */
[----:B-1----:R-:W1:Y:S02]  /*25fa0*/  MUFU.RCP R2, R2 ;  /* 0x0000000200027308 */ /* 0x002e640000001000 */
[----:B-1----:R-:W-:-:S06]  /*25fb0*/  VIADD R2, R2, 0xffffffe ;  /* 0x0ffffffe02027836 */ /* 0x002fcc0000000000 */
[----:B------:R1:W2:Y:S02]  /*25fc0*/  F2I.FTZ.U32.TRUNC.NTZ R3, R2 ;  /* 0x0000000200037305 */ /* 0x0002a4000021f000 */
[----:B-1----:R-:W-:-:S04]  /*25fd0*/  LOP3.LUT R2, R7, R4, RZ, 0x3c, !PT ;  /* 0x0000000407027212 */ /* 0x002fc800078e3cff */
[----:B------:R-:W-:Y:S01]  /*25fe0*/  ISETP.GE.AND P1, PT, R2, RZ, PT ;  /* 0x000000ff0200720c */ /* 0x000fe20003f26270 */
[----:B--2---:R-:W-:-:S04]  /*25ff0*/  IMAD.MOV R2, RZ, RZ, -R3 ;  /* 0x000000ffff027224 */ /* 0x004fc800078e0a03 */
[----:B------:R-:W-:Y:S02]  /*26000*/  IMAD R11, R2, R5, RZ ;  /* 0x00000005020b7224 */ /* 0x000fe400078e02ff */
[----:B------:R-:W-:-:S04]  /*26010*/  IMAD.MOV.U32 R2, RZ, RZ, RZ ;  /* 0x000000ffff027224 */ /* 0x000fc800078e00ff */
[----:B------:R-:W-:Y:S01]  /*26020*/  IMAD.HI.U32 R11, R3, R11, R2 ;  /* 0x0000000b030b7227 */ /* 0x000fe200078e0002 */
[----:B------:R-:W-:Y:S02]  /*26030*/  IABS R2, R4 ;  /* 0x0000000400027213 */ /* 0x000fe40000000000 */
[----:B------:R-:W-:-:S03]  /*26040*/  IABS R3, R7 ;  /* 0x0000000700037213 */ /* 0x000fc60000000000 */
[----:B------:R-:W-:-:S04]  /*26050*/  IMAD.MOV R2, RZ, RZ, -R2 ;  /* 0x000000ffff027224 */ /* 0x000fc800078e0a02 */
        /* <DEDUP_REMOVED lines=8> */
[----:B------:R-:W-:-:S03]  /*260e0*/  ISETP.NE.AND P2, PT, R4, RZ, PT ;  /* 0x000000ff0400720c */ /* 0x000fc60003f45270 */
[----:B------:R-:W-:-:S10]  /*260f0*/  @!P1 IMAD.MOV R2, RZ, RZ, -R2 ;  /* 0x000000ffff029224 */ /* 0x000fd400078e0a02 */
[----:B------:R-:W-:-:S07]  /*26100*/  @!P2 LOP3.LUT R2, RZ, R4, RZ, 0x33, !PT ;  /* 0x00000004ff02a212 */ /* 0x000fce00078e33ff */
.L_x_1849:
[----:B------:R-:W-:Y:S05]  /*26110*/  BSYNC B0 ;  /* 0x0000000000007941 */ /* 0x000fea0003800000 */
.L_x_1848:
[-C--:B------:R-:W-:Y:S01]  /*26120*/  IMAD R0, R12, R2.reuse, R0 ;  /* 0x000000020c007224 */ /* 0x080fe200078e0200 */
[----:B------:R-:W-:Y:S01]  /*26130*/  BSSY B0, `(.L_x_1850) ;  /* 0x0000199000007945 */ /* 0x000fe20003800000 */
[----:B------:R-:W-:Y:S02]  /*26140*/  PLOP3.LUT P5, PT, PT, PT, PT, 0x80, 0x0 ;  /* 0x000000000000781c */ /* 0x000fe40003faf070 */
[C---:B------:R-:W-:Y:S01]  /*26150*/  IMAD R3, R0.reuse, 0x40, -R8 ;  /* 0x0000004000037824 */ /* 0x040fe200078e0a08 */
[----:B------:R-:W-:-:S05]  /*26160*/  VIADDMNMX R2, R0, R2, R6, PT ;  /* 0x0000000200027246 */ /* 0x000fca0003800106 */
[----:B------:R-:W-:-:S05]  /*26170*/  IMAD R2, R2, 0x40, -R8 ;  /* 0x0000004002027824 */ /* 0x000fca00078e0a08 */
[----:B------:R-:W-:Y:S02]  /*26180*/  VIMNMX R0, R2, R9, PT ;  /* 0x0000000902007248 */ /* 0x000fe40003fe0100 */
[----:B------:R-:W-:-:S04]  /*26190*/  VIMNMX R2, RZ, R3, !PT ;  /* 0x00000003ff027248 */ /* 0x000fc80007fe0100 */
[----:B------:R-:W-:Y:S02]  /*261a0*/  ISETP.GT.AND P1, PT, R0, R2, PT ;  /* 0x000000020000720c */ /* 0x000fe40003f24270 */
[----:B------:R-:W-:-:S05]  /*261b0*/  SHF.R.U32.HI R2, RZ, 0x6, R2 ;  /* 0x00000006ff027819 */ /* 0x000fca0000011602 */
[----:B------:R-:W-:-:S06]  /*261c0*/  IMAD.MOV.U32 R8, RZ, RZ, R2 ;  /* 0x000000ffff087224 */ /* 0x000fcc00078e0002 */
[----:B------:R-:W-:-:S05]  /*261d0*/  @P1 VIADD R0, R0, 0x3f ;  /* 0x0000003f00001836 */ /* 0x000fca0000000000 */
[----:B------:R-:W-:-:S04]  /*261e0*/  @P1 SHF.R.S32.HI R3, RZ, 0x1f, R0 ;  /* 0x0000001fff031819 */ /* 0x000fc80000011400 */
[----:B------:R-:W-:-:S04]  /*261f0*/  @P1 LEA.HI R0, R3, R0, RZ, 0x6 ;  /* 0x0000000003001211 */ /* 0x000fc800078f30ff */
[----:B------:R-:W-:-:S04]  /*26200*/  @P1 SHF.R.S32.HI R8, RZ, 0x6, R0 ;  /* 0x00000006ff081819 */ /* 0x000fc80000011400 */
[----:B------:R-:W-:-:S13]  /*26210*/  ISETP.GT.AND P1, PT, R8, R2, PT ;  /* 0x000000020800720c */ /* 0x000fda0003f24270 */
[----:B------:R-:W-:Y:S05]  /*26220*/  @!P1 BRA `(.L_x_1851) ;  /* 0x0000001800249947 */ /* 0x000fea0003800000 */
[----:B------:R-:W-:Y:S01]  /*26230*/  UMOV UR4, 0xffffffff ;  /* 0xffffffff00047882 */ /* 0x000fe20000000000 */
[----:B------:R-:W-:Y:S02]  /*26240*/  SEL R0, R14, RZ, !P0 ;  /* 0x000000ff0e007207 */ /* 0x000fe40004000000 */
[----:B------:R-:W-:Y:S05]  /*26250*/  BRA.DIV UR4, `(.L_x_1852) ;  /* 0x0000009604487947 */ /* 0x000fea000b800000 */
[----:B------:R-:W1:Y:S02]  /*26260*/  S2R R3, SR_TID.X ;  /* 0x0000000000037919 */ /* 0x000e640000002100 */
[----:B-1----:R-:W-:-:S04]  /*26270*/  SHF.R.U32.HI R3, RZ, 0x5, R3 ;  /* 0x00000005ff037819 */ /* 0x002fc80000011603 */
[----:B------:R-:W-:-:S05]  /*26280*/  LOP3.LUT R3, R3, 0x3, RZ, 0xc0, !PT ;  /* 0x0000000303037812 */ /* 0x000fca00078ec0ff */
[----:B------:R1:W2:Y:S02]  /*26290*/  SHFL.IDX PT, R14, R3, RZ, 0x1f ;  /* 0x00001fff030e7589 */ /* 0x0002a400000e0000 */
.L_x_2084:
[----:B--2---:R-:W-:Y:S02]  /*262a0*/  ISETP.NE.AND P0, PT, R14, RZ, PT ;  /* 0x000000ff0e00720c */ /* 0x004fe40003f05270 */
[----:B------:R-:W-:-:S11]  /*262b0*/  PLOP3.LUT P2, PT, PT, PT, PT, 0x8, 0x0 ;  /* 0x000000000000781c */ /* 0x000fd60003f4e170 */
[----:B------:R-:W-:Y:S05]  /*262c0*/  @P0 BRA `(.L_x_1853) ;  /* 0x00000000000c0947 */ /* 0x000fea0003800000 */
[----:B------:R-:W-:-:S03]  /*262d0*/  UMOV UR4, 0xffffffff ;  /* 0xffffffff00047882 */ /* 0x000fc60000000000 */
[----:B------:R-:W-:Y:S05]  /*262e0*/  BRA.DIV UR4, `(.L_x_1854) ;  /* 0x0000009604587947 */ /* 0x000fea000b800000 */
[----:B------:R-:W-:-:S13]  /*262f0*/  ELECT P2, URZ, PT ;  /* 0x00000000003f782f */ /* 0x000fda0003840000 */
.L_x_1853:
[----:B-1----:R-:W2:Y:S01]  /*26300*/  LDL R3, [R1+0x58] ;  /* 0x0000580001037983 */ /* 0x002ea20000100800 */
[----:B------:R-:W-:Y:S01]  /*26310*/  BSSY B1, `(.L_x_1855) ;  /* 0x0000008000017945 */ /* 0x000fe20003800000 */
[----:B--2---:R-:W-:-:S05]  /*26320*/  VIADD R3, R3, 0x1 ;  /* 0x0000000103037836 */ /* 0x004fca0000000000 */
[----:B------:R-:W-:-:S04]  /*26330*/  LEA.HI R4, R3, R3, RZ, 0x1 ;  /* 0x0000000303047211 */ /* 0x000fc800078f08ff */
[----:B------:R-:W-:-:S05]  /*26340*/  LOP3.LUT R4, R4, 0xfffffffe, RZ, 0xc0, !PT ;  /* 0xfffffffe04047812 */ /* 0x000fca00078ec0ff */
[----:B------:R-:W-:-:S05]  /*26350*/  IMAD.IADD R3, R3, 0x1, -R4 ;  /* 0x0000000103037824 */ /* 0x000fca00078e0a04 */
[----:B------:R-:W-:-:S04]  /*26360*/  SHF.L.U32 R3, R3, 0x1f, RZ ;  /* 0x0000001f03037819 */ /* 0x000fc800000006ff */
[----:B------:R-:W1:Y:S02]  /*26370*/  SYNCS.PHASECHK.TRANS64.TRYWAIT P0, [R18+URZ+0x30820], R3 ;  /* 0x03082003120075a7 */ /* 0x000e64000800017f */
[----:B-1----:R-:W-:Y:S05]  /*26380*/  @!P0 BRA `(.L_x_1856) ;  /* 0x0000009400548947 */ /* 0x002fea0003800000 */
.L_x_2087:
[----:B------:R-:W-:Y:S05]  /*26390*/  BSYNC B1 ;  /* 0x0000000000017941 */ /* 0x000fea0003800000 */
.L_x_1855:
[----:B------:R-:W-:Y:S04]  /*263a0*/  BSSY B1, `(.L_x_1857) ;  /* 0x00000ad000017945 */ /* 0x000fe80003800000 */
[----:B------:R-:W-:Y:S05]  /*263b0*/  @!P2 BRA `(.L_x_1858) ;  /* 0x0000000800aca947 */ /* 0x000fea0003800000 */
[----:B------:R-:W2:Y:S04]  /*263c0*/  LDL R5, [R1+0x1c] ;  /* 0x00001c0001057983 */ /* 0x000ea80000100800 */
[----:B------:R-:W3:Y:S01]  /*263d0*/  LDL R6, [R1+0x20] ;  /* 0x0000200001067983 */ /* 0x000ee20000100800 */
[----:B------:R-:W-:Y:S01]  /*263e0*/  BSSY B2, `(.L_x_1859) ;  /* 0x0000008000027945 */ /* 0x000fe20003800000 */
[----:B------:R-:W4:Y:S02]  /*263f0*/  S2R R4, SR_TID.X ;  /* 0x0000000000047919 */ /* 0x000f240000002100 */
[----:B----4-:R-:W-:-:S04]  /*26400*/  LOP3.LUT R4, R4, 0x7f, RZ, 0xc0, !PT ;  /* 0x0000007f04047812 */ /* 0x010fc800078ec0ff */
[----:B------:R-:W-:Y:S01]  /*26410*/  ISETP.NE.AND P4, PT, R4, RZ, PT ;  /* 0x000000ff0400720c */ /* 0x000fe20003f85270 */
[----:B--2---:R-:W-:Y:S01]  /*26420*/  IMAD R5, R5, 0x8, R18 ;  /* 0x0000000805057824 */ /* 0x004fe200078e0212 */
[----:B---3--:R-:W-:-:S04]  /*26430*/  SHF.L.U32 R9, R6, 0x1f, RZ ;  /* 0x0000001f06097819 */ /* 0x008fc800000006ff */
[----:B------:R-:W2:Y:S02]  /*26440*/  SYNCS.PHASECHK.TRANS64.TRYWAIT P0, [R5+URZ+0x308a0], R9 ;  /* 0x0308a009050075a7 */ /* 0x000ea4000800017f */
[----:B--2---:R-:W-:Y:S05]  /*26450*/  @!P0 BRA `(.L_x_1860) ;  /* 0x0000009400348947 */ /* 0x004fea0003800000 */
.L_x_2088:
[----:B------:R-:W-:Y:S05]  /*26460*/  BSYNC B2 ;  /* 0x0000000000027941 */ /* 0x000fea0003800000 */
.L_x_1859:
[----:B------:R-:W-:Y:S04]  /*26470*/  BSSY B2, `(.L_x_1861) ;  /* 0x0000007000027945 */ /* 0x000fe80003800000 */
[----:B------:R-:W-:Y:S05]  /*26480*/  @P4 BRA `(.L_x_1862) ;  /* 0x0000000000144947 */ /* 0x000fea0003800000 */
[----:B------:R-:W-:Y:S01]  /*26490*/  LOP3.LUT P0, RZ, R19, 0x1, RZ, 0xc0, !PT ;  /* 0x0000000113ff7812 */ /* 0x000fe2000780c0ff */
[----:B-1----:R-:W-:-:S04]  /*264a0*/  IMAD.MOV.U32 R3, RZ, RZ, 0x8000 ;  /* 0x00008000ff037424 */ /* 0x002fc800078e00ff */
[----:B------:R3:W-:Y:S08]  /*264b0*/  SYNCS.ARRIVE.TRANS64 RZ, [R5+URZ+0x30890], R3 ;  /* 0x0308900305ff79a7 */ /* 0x0007f0000800003f */
[----:B------:R-:W-:Y:S05]  /*264c0*/  @!P0 BRA `(.L_x_1862) ;  /* 0x0000000000048947 */ /* 0x000fea0003800000 */
[----:B------:R-:W-:Y:S01]  /*264d0*/  BPT.TRAP 0x1 ;  /* 0x000000040000795c */ /* 0x000fe20000300000 */
.L_x_1862:
[----:B------:R-:W-:Y:S05]  /*264e0*/  BSYNC B2 ;  /* 0x0000000000027941 */ /* 0x000fea0003800000 */
.L_x_1861:
[----:B-1-3--:R-:W3:Y:S01]  /*264f0*/  LDL R3, [R1+0x1c] ;  /* 0x00001c0001037983 */ /* 0x00aee20000100800 */
[----:B------:R-:W-:Y:S01]  /*26500*/  IMAD.MOV.U32 R14, RZ, RZ, RZ ;  /* 0x000000ffff0e7224 */ /* 0x000fe200078e00ff */
[----:B------:R-:W-:Y:S01]  /*26510*/  UIADD3 UR4, UP0, UR36, 0x570, URZ ;  /* 0x0000057024047890 */ /* 0x000fe2000ff1e03f */
[----:B------:R-:W-:Y:S01]  /*26520*/  IMAD R4, R8, 0x40, R10 ;  /* 0x0000004008047824 */ /* 0x000fe200078e020a */
[----:B------:R-:W-:Y:S01]  /*26530*/  PLOP3.LUT P0, PT, PT, PT, PT, 0x80, 0x0 ;  /* 0x000000000000781c */ /* 0x000fe20003f0f070 */
[----:B------:R-:W-:Y:S01]  /*26540*/  UMOV UR6, 0x0 ;  /* 0x0000000000067882 */ /* 0x000fe20000000000 */
[----:B------:R-:W-:Y:S01]  /*26550*/  R2UR UR10, R14 ;  /* 0x000000000e0a72ca */ /* 0x000fe200000e0000 */
[----:B------:R-:W-:Y:S01]  /*26560*/  VIADD R4, R4, 0xffffffc0 ;  /* 0xffffffc004047836 */ /* 0x000fe20000000000 */
[----:B------:R-:W-:Y:S01]  /*26570*/  UIADD3.X UR5, URZ, UR37, URZ, UP0, !UPT ;  /* 0x000000253f057290 */ /* 0x000fe200087fe43f */
[----:B------:R-:W-:Y:S01]  /*26580*/  UMOV UR7, 0x12f00000 ;  /* 0x12f0000000077882 */ /* 0x000fe20000000000 */
[----:B---3--:R-:W-:-:S02]  /*26590*/  IMAD R7, R3, 0x8000, R18 ;  /* 0x0000800003077824 */ /* 0x008fc400078e0212 */
[----:B------:R-:W-:Y:S02]  /*265a0*/  IMAD.SHL.U32 R11, R3, 0x4000, RZ ;  /* 0x00004000030b7824 */ /* 0x000fe400078e00ff */
[----:B------:R-:W-:Y:S02]  /*265b0*/  VIADD R3, R5, 0x30890 ;  /* 0x0003089005037836 */ /* 0x000fe40000000000 */
[----:B------:R-:W-:-:S07]  /*265c0*/  VIADD R6, R7, 0x20400 ;  /* 0x0002040007067836 */ /* 0x000fce0000000000 */
.L_x_1863:
        /* <DEDUP_REMOVED lines=12> */
[----:B------:R-:W-:Y:S01]  /*26690*/  UMOV UR6, 0x0 ;  /* 0x0000000000067882 */ /* 0x000fe20000000000 */
[----:B------:R-:W-:Y:S02]  /*266a0*/  UMOV UR7, 0x12f00000 ;  /* 0x12f0000000077882 */ /* 0x000fe40000000000 */
[----:B------:R-:W-:Y:S01]  /*266b0*/  R2UR UR10, R6 ;  /* 0x00000000060a72ca */ /* 0x000fe200000e0000 */
[----:B------:R-:W-:-:S14]  /*266c0*/  VIADD R6, R7, 0x22400 ;  /* 0x0002240007067836 */ /* 0x000fdc0000000000 */
.L_x_1864:
        /* <DEDUP_REMOVED lines=16> */
.L_x_1865:
        /* <DEDUP_REMOVED lines=10> */
[----:B0-----:R-:W-:Y:S01]  /*26870*/  IMAD.MOV.U32 R15, RZ, RZ, 0xc0 ;  /* 0x000000c0ff0f7424 */ /* 0x001fe200078e00ff */
[----:B------:R-:W-:Y:S01]  /*26880*/  PLOP3.LUT P0, PT, PT, PT, PT, 0x80, 0x0 ;  /* 0x000000000000781c */ /* 0x000fe20003f0f070 */
[----:B------:R-:W-:Y:S01]  /*26890*/  VIADD R7, R7, 0x26400 ;  /* 0x0002640007077836 */ /* 0x000fe20000000000 */
[----:B------:R-:W-:Y:S01]  /*268a0*/  UMOV UR6, 0x0 ;  /* 0x0000000000067882 */ /* 0x000fe20000000000 */
[----:B------:R-:W-:Y:S01]  /*268b0*/  UMOV UR7, 0x12f00000 ;  /* 0x12f0000000077882 */ /* 0x000fe20000000000 */
[----:B------:R-:W-:-:S15]  /*268c0*/  R2UR UR10, R15 ;  /* 0x000000000f0a72ca */ /* 0x000fde00000e0000 */
.L_x_1866:
        /* <DEDUP_REMOVED lines=13> */
.L_x_2089:
[----:B------:R-:W-:Y:S05]  /*269a0*/  BSYNC B2 ;  /* 0x0000000000027941 */ /* 0x000fea0003800000 */
.L_x_1867:
[----:B------:R-:W-:Y:S01]  /*269b0*/  BSSY B2, `(.L_x_1869) ;  /* 0x0000009000027945 */ /* 0x000fe20003800000 */
[----:B------:R-:W-:Y:S02]  /*269c0*/  IMAD.MOV.U32 R12, RZ, RZ, 0x0 ;  /* 0x00000000ff0c7424 */ /* 0x000fe400078e00ff */
[----:B------:R-:W-:Y:S01]  /*269d0*/  IMAD.MOV.U32 R13, RZ, RZ, 0x12f00000 ;  /* 0x12f00000ff0d7424 */ /* 0x000fe200078e00ff */
[----:B------:R-:W-:Y:S06]  /*269e0*/  @P4 BRA `(.L_x_1870) ;  /* 0x0000000000144947 */ /* 0x000fec0003800000 */
[----:B------:R-:W-:Y:S01]  /*269f0*/  LOP3.LUT P0, RZ, R19, 0x1, RZ, 0xc0, !PT ;  /* 0x0000000113ff7812 */ /* 0x000fe2000780c0ff */
[----:B------:R-:W-:-:S04]  /*26a00*/  IMAD.MOV.U32 R3, RZ, RZ, 0x8000 ;  /* 0x00008000ff037424 */ /* 0x000fc800078e00ff */
[----:B------:R1:W-:Y:S08]  /*26a10*/  SYNCS.ARRIVE.TRANS64 RZ, [R5+URZ+0x308b0], R3 ;  /* 0x0308b00305ff79a7 */ /* 0x0003f0000800003f */
[----:B------:R-:W-:Y:S05]  /*26a20*/  @!P0 BRA `(.L_x_1870) ;  /* 0x0000000000048947 */ /* 0x000fea0003800000 */
[----:B------:R-:W-:Y:S01]  /*26a30*/  BPT.TRAP 0x1 ;  /* 0x000000040000795c */ /* 0x000fe20000300000 */
.L_x_1870:
[----:B------:R-:W-:Y:S05]  /*26a40*/  BSYNC B2 ;  /* 0x0000000000027941 */ /* 0x000fea0003800000 */
.L_x_1869:
[----:B------:R-:W-:Y:S01]  /*26a50*/  R2UR UR10, R14 ;  /* 0x000000000e0a72ca */ /* 0x000fe200000e0000 */
[----:B-1----:R-:W-:Y:S01]  /*26a60*/  IMAD R3, R11, 0x2, R18 ;  /* 0x000000020b037824 */ /* 0x002fe200078e0212 */
[----:B------:R-:W-:Y:S01]  /*26a70*/  R2UR UR6, R12 ;  /* 0x000000000c0672ca */ /* 0x000fe200000e0000 */
[----:B------:R-:W-:Y:S01]  /*26a80*/  UIADD3 UR4, UP0, UR36, 0x670, URZ ;  /* 0x0000067024047890 */ /* 0x000fe2000ff1e03f */
[----:B------:R-:W-:Y:S01]  /*26a90*/  R2UR UR7, R13 ;  /* 0x000000000d0772ca */ /* 0x000fe200000e0000 */
[----:B0-2---:R-:W-:Y:S01]  /*26aa0*/  VIADD R5, R5, 0x308b0 ;  /* 0x000308b005057836 */ /* 0x005fe20000000000 */
[----:B------:R-:W-:Y:S01]  /*26ab0*/  PLOP3.LUT P0, PT, PT, PT, PT, 0x80, 0x0 ;  /* 0x000000000000781c */ /* 0x000fe20003f0f070 */
[----:B------:R-:W-:Y:S01]  /*26ac0*/  VIADD R6, R3, 0x400 ;  /* 0x0000040003067836 */ /* 0x000fe20000000000 */
[----:B------:R-:W-:-:S12]  /*26ad0*/  UIADD3.X UR5, URZ, UR37, URZ, UP0, !UPT ;  /* 0x000000253f057290 */ /* 0x000fd800087fe43f */
.L_x_1871:
        /* <DEDUP_REMOVED lines=11> */
[----:B------:R-:W-:Y:S01]  /*26b90*/  R2UR UR6, R12 ;  /* 0x000000000c0672ca */ /* 0x000fe200000e0000 */
[----:B------:R-:W-:Y:S01]  /*26ba0*/  VIADD R6, R3, 0x2400 ;  /* 0x0000240003067836 */ /* 0x000fe20000000000 */
[----:B------:R-:W-:Y:S02]  /*26bb0*/  R2UR UR7, R13 ;  /* 0x000000000d0772ca */ /* 0x000fe400000e0000 */
[----:B------:R-:W-:Y:S02]  /*26bc0*/  R2UR UR10, R7 ;  /* 0x00000000070a72ca */ /* 0x000fe400000e0000 */
[----:B------:R-:W-:-:S13]  /*26bd0*/  PLOP3.LUT P0, PT, PT, PT, PT, 0x80, 0x0 ;  /* 0x000000000000781c */ /* 0x000fda0003f0f070 */
.L_x_1872:
        /* <DEDUP_REMOVED lines=16> */
.L_x_1873:
        /* <DEDUP_REMOVED lines=15> */
.L_x_1874:
        /* <DEDUP_REMOVED lines=10> */
.L_x_1858:
[----:B------:R-:W-:Y:S05]  /*26e70*/  BSYNC B1 ;  /* 0x0000000000017941 */ /* 0x000fea0003800000 */
.L_x_1857:
[----:B------:R-:W1:Y:S04]  /*26e80*/  LDL.LU R7, [R1+0x1c] ;  /* 0x00001c0001077983 */ /* 0x000e680000300800 */
[----:B------:R-:W2:Y:S01]  /*26e90*/  LDL.LU R6, [R1+0x20] ;  /* 0x0000200001067983 */ /* 0x000ea20000300800 */
[----:B------:R-:W-:Y:S01]  /*26ea0*/  VIADD R8, R8, 0xfffffffe ;  /* 0xfffffffe08087836 */ /* 0x000fe20000000000 */
[----:B------:R-:W-:Y:S01]  /*26eb0*/  PLOP3.LUT P5, PT, PT, PT, PT, 0x8, 0x0 ;  /* 0x000000000000781c */ /* 0x000fe20003fae170 */
[----:B-1----:R-:W-:-:S05]  /*26ec0*/  VIADD R3, R7, 0x1 ;  /* 0x0000000107037836 */ /* 0x002fca0000000000 */
[----:B------:R-:W-:-:S04]  /*26ed0*/  ISETP.NE.AND P0, PT, R3, 0x2, PT ;  /* 0x000000020300780c */ /* 0x000fc80003f05270 */
[----:B------:R-:W-:Y:S02]  /*26ee0*/  SEL R4, RZ, 0x1, P0 ;  /* 0x00000001ff047807 */ /* 0x000fe40000000000 */
[----:B------:R-:W-:Y:S02]  /*26ef0*/  SEL R3, R3, RZ, P0 ;  /* 0x000000ff03037207 */ /* 0x000fe40000000000 */
[----:B--2---:R-:W-:Y:S02]  /*26f00*/  LOP3.LUT R6, R6, R4, RZ, 0x3c, !PT ;  /* 0x0000000406067212 */ /* 0x004fe400078e3cff */
[----:B------:R-:W-:-:S03]  /*26f10*/  ISETP.GE.AND P0, PT, R8, R2, PT ;  /* 0x000000020800720c */ /* 0x000fc60003f06270 */
[----:B------:R1:W-:Y:S04]  /*26f20*/  STL [R1+0x20], R6 ;  /* 0x0000200601007387 */ /* 0x0003e80000100800 */
[----:B------:R1:W-:Y:S06]  /*26f30*/  STL [R1+0x1c], R3 ;  /* 0x00001c0301007387 */ /* 0x0003ec0000100800 */
[----:B------:R-:W-:Y:S05]  /*26f40*/  @!P0 BRA `(.L_x_1851) ;  /* 0x0000000800dc8947 */ /* 0x000fea0003800000 */
.L_x_1893:
[----:B------:R-:W-:Y:S05]  /*26f50*/  YIELD ;  /* 0x0000000000007946 */ /* 0x000fea0003800000 */
[----:B------:R-:W-:Y:S04]  /*26f60*/  BSSY B1, `(.L_x_1875) ;  /* 0x00000a9000017945 */ /* 0x000fe80003800000 */
[----:B--2---:R-:W-:Y:S05]  /*26f70*/  @!P2 BRA `(.L_x_1876) ;  /* 0x00000008009ca947 */ /* 0x004fea0003800000 */
[----:B------:R-:W2:Y:S04]  /*26f80*/  LDL R5, [R1+0x1c] ;  /* 0x00001c0001057983 */ /* 0x000ea80000100800 */
[----:B------:R-:W3:Y:S01]  /*26f90*/  LDL R4, [R1+0x20] ;  /* 0x0000200001047983 */ /* 0x000ee20000100800 */
[----:B------:R-:W-:Y:S01]  /*26fa0*/  BSSY B2, `(.L_x_1877) ;  /* 0x0000008000027945 */ /* 0x000fe20003800000 */
[----:B-1----:R-:W1:Y:S02]  /*26fb0*/  S2R R3, SR_TID.X ;  /* 0x0000000000037919 */ /* 0x002e640000002100 */
[----:B-1----:R-:W-:-:S04]  /*26fc0*/  LOP3.LUT R3, R3, 0x7f, RZ, 0xc0, !PT ;  /* 0x0000007f03037812 */ /* 0x002fc800078ec0ff */
[----:B------:R-:W-:Y:S01]  /*26fd0*/  ISETP.NE.AND P1, PT, R3, RZ, PT ;  /* 0x000000ff0300720c */ /* 0x000fe20003f25270 */
[----:B--2---:R-:W-:Y:S01]  /*26fe0*/  IMAD R7, R5, 0x8, R18 ;  /* 0x0000000805077824 */ /* 0x004fe200078e0212 */
[----:B---3--:R-:W-:-:S04]  /*26ff0*/  SHF.L.U32 R6, R4, 0x1f, RZ ;  /* 0x0000001f04067819 */ /* 0x008fc800000006ff */
[----:B------:R-:W1:Y:S02]  /*27000*/  SYNCS.PHASECHK.TRANS64.TRYWAIT P0, [R7+URZ+0x308a0], R6 ;  /* 0x0308a006070075a7 */ /* 0x000e64000800017f */
[----:B-1----:R-:W-:Y:S05]  /*27010*/  @!P0 BRA `(.L_x_1878) ;  /* 0x00000088006c8947 */ /* 0x002fea0003800000 */
.L_x_2090:
[----:B------:R-:W-:Y:S05]  /*27020*/  BSYNC B2 ;  /* 0x0000000000027941 */ /* 0x000fea0003800000 */
.L_x_1877:
[----:B------:R-:W-:Y:S04]  /*27030*/  BSSY B2, `(.L_x_1879) ;  /* 0x0000007000027945 */ /* 0x000fe80003800000 */
[----:B------:R-:W-:Y:S05]  /*27040*/  @P1 BRA `(.L_x_1880) ;  /* 0x0000000000141947 */ /* 0x000fea0003800000 */
[----:B------:R-:W-:Y:S01]  /*27050*/  LOP3.LUT P0, RZ, R19, 0x1, RZ, 0xc0, !PT ;  /* 0x0000000113ff7812 */ /* 0x000fe2000780c0ff */
[----:B------:R-:W-:-:S04]  /*27060*/  IMAD.MOV.U32 R3, RZ, RZ, 0x8000 ;  /* 0x00008000ff037424 */ /* 0x000fc800078e00ff */
[----:B------:R2:W-:Y:S08]  /*27070*/  SYNCS.ARRIVE.TRANS64 RZ, [R7+URZ+0x30890], R3 ;  /* 0x0308900307ff79a7 */ /* 0x0005f0000800003f */
[----:B------:R-:W-:Y:S05]  /*27080*/  @!P0 BRA `(.L_x_1880) ;  /* 0x0000000000048947 */ /* 0x000fea0003800000 */
[----:B------:R-:W-:Y:S01]  /*27090*/  BPT.TRAP 0x1 ;  /* 0x000000040000795c */ /* 0x000fe20000300000 */
.L_x_1880:
[----:B------:R-:W-:Y:S05]  /*270a0*/  BSYNC B2 ;  /* 0x0000000000027941 */ /* 0x000fea0003800000 */
.L_x_1879:
[----:B--2---:R-:W2:Y:S01]  /*270b0*/  LDL R3, [R1+0x1c] ;  /* 0x00001c0001037983 */ /* 0x004ea20000100800 */
        /* <DEDUP_REMOVED lines=11> */
.L_x_1881:
        /* <DEDUP_REMOVED lines=10> */
[----:B------:R-:W-:Y:S01]  /*27210*/  IMAD.MOV.U32 R9, RZ, RZ, 0x40 ;  /* 0x00000040ff097424 */ /* 0x000fe200078e00ff */
[----:B------:R-:W-:Y:S01]  /*27220*/  PLOP3.LUT P0, PT, PT, PT, PT, 0x80, 0x0 ;  /* 0x000000000000781c */ /* 0x000fe20003f0f070 */
[----:B------:R-:W-:Y:S01]  /*27230*/  UMOV UR6, 0x0 ;  /* 0x0000000000067882 */ /* 0x000fe20000000000 */
[----:B------:R-:W-:Y:S02]  /*27240*/  UMOV UR7, 0x12f00000 ;  /* 0x12f0000000077882 */ /* 0x000fe40000000000 */
[----:B------:R-:W-:Y:S01]  /*27250*/  R2UR UR10, R9 ;  /* 0x00000000090a72ca */ /* 0x000fe200000e0000 */
[----:B------:R-:W-:-:S14]  /*27260*/  VIADD R9, R5, 0x22400 ;  /* 0x0002240005097836 */ /* 0x000fdc0000000000 */
.L_x_1882:
        /* <DEDUP_REMOVED lines=10> */
[----:B0-----:R-:W-:Y:S01]  /*27310*/  IMAD.MOV.U32 R15, RZ, RZ, 0x80 ;  /* 0x00000080ff0f7424 */ /* 0x001fe200078e00ff */
[----:B------:R-:W-:Y:S01]  /*27320*/  PLOP3.LUT P0, PT, PT, PT, PT, 0x80, 0x0 ;  /* 0x000000000000781c */ /* 0x000fe20003f0f070 */
[----:B------:R-:W-:Y:S01]  /*27330*/  VIADD R9, R5, 0x24400 ;  /* 0x0002440005097836 */ /* 0x000fe20000000000 */
[----:B------:R-:W-:Y:S01]  /*27340*/  UMOV UR6, 0x0 ;  /* 0x0000000000067882 */ /* 0x000fe20000000000 */
[----:B------:R-:W-:Y:S01]  /*27350*/  UMOV UR7, 0x12f00000 ;  /* 0x12f0000000077882 */ /* 0x000fe20000000000 */
[----:B------:R-:W-:-:S15]  /*27360*/  R2UR UR10, R15 ;  /* 0x000000000f0a72ca */ /* 0x000fde00000e0000 */
.L_x_1883:
        /* <DEDUP_REMOVED lines=16> */
.L_x_1884:
        /* <DEDUP_REMOVED lines=13> */
.L_x_2091:
[----:B------:R-:W-:Y:S05]  /*27540*/  BSYNC B2 ;  /* 0x0000000000027941 */ /* 0x000fea0003800000 */
.L_x_1885:
        /* <DEDUP_REMOVED lines=9> */
.L_x_1888:
[----:B------:R-:W-:Y:S05]  /*275e0*/  BSYNC B2 ;  /* 0x0000000000027941 */ /* 0x000fea0003800000 */
.L_x_1887:
        /* <DEDUP_REMOVED lines=8> */
.L_x_1889:
        /* <DEDUP_REMOVED lines=16> */
.L_x_1890:
        /* <DEDUP_REMOVED lines=15> */
.L_x_1891:
        /* <DEDUP_REMOVED lines=15> */
.L_x_1892:
        /* <DEDUP_REMOVED lines=10> */
.L_x_1876:
[----:B------:R-:W-:Y:S05]  /*279f0*/  BSYNC B1 ;  /* 0x0000000000017941 */ /* 0x000fea0003800000 */
.L_x_1875:
[----:B-1----:R-:W2:Y:S04]  /*27a00*/  LDL.LU R3, [R1+0x1c] ;  /* 0x00001c0001037983 */ /* 0x002ea80000300800 */
        /* <DEDUP_REMOVED lines=11> */
.L_x_1851:
[----:B------:R-:W-:Y:S05]  /*27ac0*/  BSYNC B0 ;  /* 0x0000000000007941 */ /* 0x000fea0003800000 */
.L_x_1850:
[----:B------:R-:W3:Y:S01]  /*27ad0*/  LDL R7, [R1+0x34] ;  /* 0x0000340001077983 */ /* 0x000ee20000100800 */
[----:B------:R-:W4:Y:S01]  /*27ae0*/  LDC R0, c[0x0][0x448] ;  /* 0x00011200ff007b82 */ /* 0x000f220000000800 */
[----:B------:R-:W-:Y:S07]  /*27af0*/  @!P5 WARPSYNC.ALL ;  /* 0x000000000000d948 */ /* 0x000fee0003800000 */
[----:B------:R-:W-:Y:S01]  /*27b00*/  @!P5 BAR.SYNC.DEFER_BLOCKING 0xc, 0x180 ;  /* 0x030600000000db1d */ /* 0x000fe20000010000 */
[----:B----4-:R-:W-:-:S13]  /*27b10*/  ISETP.NE.AND P0, PT, R0, 0x1, PT ;  /* 0x000000010000780c */ /* 0x010fda0003f05270 */
[----:B------:R-:W4:Y:S08]  /*27b20*/  @P0 LDC R0, c[0x0][0x44c] ;  /* 0x00011300ff000b82 */ /* 0x000f300000000800 */
[----:B-12---:R-:W1:Y:S01]  /*27b30*/  @P0 LDC R3, c[0x0][0x450] ;  /* 0x00011400ff030b82 */ /* 0x006e620000000800 */
[----:B---3--:R-:W-:-:S04]  /*27b40*/  VIADD R2, R7, 0x7f ;  /* 0x0000007f07027836 */ /* 0x008fc80000000000 */
[----:B----4-:R-:W-:-:S05]  /*27b50*/  @P0 IMAD.HI.U32 R0, R2, R0, RZ ;  /* 0x0000000002000227 */ /* 0x010fca00078e00ff */
[----:B-1----:R-:W-:-:S05]  /*27b60*/  @P0 SHF.R.U32.HI R2, RZ, R3, R0 ;  /* 0x00000003ff020219 */ /* 0x002fca0000011600 */
[----:B------:R-:W-:Y:S02]  /*27b70*/  IMAD.IADD R0, R21, 0x1, R2 ;  /* 0x0000000115007824 */ /* 0x000fe400078e0202 */
[----:B------:R-:W1:Y:S02]  /*27b80*/  LDC.64 R2, c[0x0][0x9e0] ;  /* 0x00027800ff027b82 */ /* 0x000e640000000a00 */
[----:B-1----:R-:W-:Y:S01]  /*27b90*/  ISETP.GE.AND P1, PT, R3, 0x1, PT ;  /* 0x000000010300780c */ /* 0x002fe20003f26270 */
[----:B------:R-:W-:-:S12]  /*27ba0*/  IMAD.IADD R2, R0, 0x1, R2 ;  /* 0x0000000100027824 */ /* 0x000fd800078e0202 */
[----:B------:R-:W-:Y:S05]  /*27bb0*/  @!P1 BRA `(.L_x_1894) ;  /* 0x0000000000489947 */ /* 0x000fea0003800000 */
        /* <DEDUP_REMOVED lines=11> */
.L_x_1896:
[----:B------:R-:W-:-:S13]  /*27c70*/  ISETP.NE.AND P2, PT, R3, 0x1, PT ;  /* 0x000000010300780c */ /* 0x000fda0003f45270 */
[----:B------:R-:W1:Y:S02]  /*27c80*/  @P2 LDC.64 R4, c[0x0][0x9e8] ;  /* 0x00027a00ff042b82 */ /* 0x000e640000000a00 */
[----:B-1----:R-:W-:-:S05]  /*27c90*/  @P2 IMAD.HI.U32 R4, R6, R4, RZ ;  /* 0x0000000406042227 */ /* 0x002fca00078e00ff */
[----:B------:R-:W-:-:S07]  /*27ca0*/  @P2 SHF.R.U32.HI R6, RZ, R5, R4 ;  /* 0x00000005ff062219 */ /* 0x000fce0000011604 */
.L_x_1897:
[----:B------:R-:W-:Y:S05]  /*27cb0*/  BSYNC B0 ;  /* 0x0000000000007941 */ /* 0x000fea0003800000 */
.L_x_1895:
[----:B------:R-:W-:-:S05]  /*27cc0*/  IMAD R6, R6, R3, R3 ;  /* 0x0000000306067224 */ /* 0x000fca00078e0203 */
[----:B------:R-:W-:-:S07]  /*27cd0*/  VIMNMX R2, R2, R6, PT ;  /* 0x0000000602027248 */ /* 0x000fce0003fe0100 */
.L_x_1894:
[----:B------:R-:W2:Y:S01]  /*27ce0*/  LDL R6, [R1+0x5c] ;  /* 0x00005c0001067983 */ /* 0x000ea20000100800 */
[----:B------:R-:W1:Y:S01]  /*27cf0*/  @P0 LDC R4, c[0x0][0x44c] ;  /* 0x00011300ff040b82 */ /* 0x000e620000000800 */
[----:B------:R-:W-:Y:S01]  /*27d00*/  IMAD.MOV.U32 R0, RZ, RZ, R7 ;  /* 0x000000ffff007224 */ /* 0x000fe200078e0007 */
[----:B------:R-:W-:-:S06]  /*27d10*/  ULDC UR4, c[0x0][0x9dc] ;  /* 0x0002770000047ab9 */ /* 0x000fcc0000000800 */
[----:B------:R-:W3:Y:S01]  /*27d20*/  @P0 LDC R5, c[0x0][0x450] ;  /* 0x00011400ff050b82 */ /* 0x000ee20000000800 */
[----:B-1----:R-:W-:-:S05]  /*27d30*/  @P0 IMAD.HI.U32 R4, R7, R4, RZ ;  /* 0x0000000407040227 */ /* 0x002fca00078e00ff */
[----:B---3--:R-:W-:Y:S01]  /*27d40*/  @P0 SHF.R.U32.HI R0, RZ, R5, R4 ;  /* 0x00000005ff000219 */ /* 0x008fe20000011604 */
[----:B------:R-:W-:-:S04]  /*27d50*/  VIADD R4, R2, 0x3f ;  /* 0x0000003f02047836 */ /* 0x000fc80000000000 */
[----:B------:R-:W-:Y:S01]  /*27d60*/  IMAD.IADD R2, R20, 0x1, R0 ;  /* 0x0000000114027824 */ /* 0x000fe200078e0200 */
[----:B------:R-:W-:-:S04]  /*27d70*/  SHF.R.S32.HI R0, RZ, 0x1f, R4 ;  /* 0x0000001fff007819 */ /* 0x000fc80000011404 */
[----:B------:R-:W-:-:S04]  /*27d80*/  LEA.HI R0, R0, R4, RZ, 0x6 ;  /* 0x0000000400007211 */ /* 0x000fc800078f30ff */
[----:B------:R-:W-:Y:S01]  /*27d90*/  SHF.R.S32.HI R7, RZ, 0x6, R0 ;  /* 0x00000006ff077819 */ /* 0x000fe20000011400 */
[----:B------:R-:W-:-:S04]  /*27da0*/  VIADD R0, R2, -UR4 ;  /* 0x8000000402007c36 */ /* 0x000fc80008000000 */
[----:B------:R1:W-:Y:S01]  /*27db0*/  STL [R1+0x60], R7 ;  /* 0x0000600701007387 */ /* 0x0003e20000100800 */
[----:B--2---:R-:W-:Y:S01]  /*27dc0*/  VIMNMX R6, R6, R7, PT ;  /* 0x0000000706067248 */ /* 0x004fe20003fe0100 */
[----:B-1----:R-:W-:Y:S06]  /*27dd0*/  @!P1 BRA `(.L_x_1898) ;  /* 0x0000000000449947 */ /* 0x002fec0003800000 */
        /* <DEDUP_REMOVED lines=10> */
.L_x_1900:
[----:B------:R-:W-:-:S13]  /*27e80*/  ISETP.NE.AND P0, PT, R3, 0x1, PT ;  /* 0x000000010300780c */ /* 0x000fda0003f05270 */
[----:B------:R-:W1:Y:S02]  /*27e90*/  @P0 LDC.64 R4, c[0x0][0x9e8] ;  /* 0x00027a00ff040b82 */ /* 0x000e640000000a00 */
[----:B-1----:R-:W-:-:S05]  /*27ea0*/  @P0 IMAD.HI.U32 R4, R2, R4, RZ ;  /* 0x0000000402040227 */ /* 0x002fca00078e00ff */
[----:B------:R-:W-:-:S07]  /*27eb0*/  @P0 SHF.R.U32.HI R2, RZ, R5, R4 ;  /* 0x00000005ff020219 */ /* 0x000fce0000011604 */
.L_x_1901:
[----:B------:R-:W-:Y:S05]  /*27ec0*/  BSYNC B0 ;  /* 0x0000000000007941 */ /* 0x000fea0003800000 */
.L_x_1899:
[----:B------:R-:W-:-:S05]  /*27ed0*/  IMAD R2, R2, R3, RZ ;  /* 0x0000000302027224 */ /* 0x000fca00078e02ff */
[----:B------:R-:W-:-:S07]  /*27ee0*/  VIMNMX R0, R0, R2, !PT ;  /* 0x0000000200007248 */ /* 0x000fce0007fe0100 */
.L_x_1898:
[----:B------:R-:W-:Y:S01]  /*27ef0*/  SHF.R.S32.HI R2, RZ, 0x1f, R0 ;  /* 0x0000001fff027819 */ /* 0x000fe20000011400 */
[----:B------:R-:W-:Y:S01]  /*27f00*/  BSSY B0, `(.L_x_1902) ;  /* 0x0000026000007945 */ /* 0x000fe20003800000 */
[----:B------:R-:W-:Y:S02]  /*27f10*/  ISETP.NE.AND P1, PT, R17, RZ, PT ;  /* 0x000000ff1100720c */ /* 0x000fe40003f25270 */
[----:B------:R-:W-:-:S04]  /*27f20*/  LEA.HI R2, R2, R0, RZ, 0x6 ;  /* 0x0000000002027211 */ /* 0x000fc800078f30ff */
[----:B------:R-:W-:-:S04]  /*27f30*/  SHF.R.S32.HI R2, RZ, 0x6, R2 ;  /* 0x00000006ff027819 */ /* 0x000fc80000011402 */
[----:B------:R-:W-:-:S03]  /*27f40*/  VIMNMX R8, RZ, R2, !PT ;  /* 0x00000002ff087248 */ /* 0x000fc60007fe0100 */
[----:B------:R-:W1:Y:S01]  /*27f50*/  @!P1 LDC R17, c[0x0][0x9f0] ;  /* 0x00027c00ff119b82 */ /* 0x000e620000000800 */
[----:B------:R-:W-:Y:S01]  /*27f60*/  ISETP.GT.AND P0, PT, R6, R8, PT ;  /* 0x000000080600720c */ /* 0x000fe20003f04270 */
[----:B------:R2:W-:Y:S04]  /*27f70*/  STL [R1+0x38], R8 ;  /* 0x0000380801007387 */ /* 0x0005e80000100800 */
[----:B------:R2:W-:Y:S08]  /*27f80*/  STL [R1+0x40], RZ ;  /* 0x000040ff01007387 */ /* 0x0005f00000100800 */
[----:B--2---:R-:W-:Y:S05]  /*27f90*/  @!P0 BRA `(.L_x_1903) ;  /* 0x0000000000708947 */ /* 0x004fea0003800000 */
[----:B-1----:R-:W-:-:S04]  /*27fa0*/  IABS R0, R17 ;  /* 0x0000001100007213 */ /* 0x002fc80000000000 */
[----:B------:R-:W1:Y:S08]  /*27fb0*/  I2F.RP R2, R0 ;  /* 0x0000000000027306 */ /* 0x000e700000209400 */
[----:B-1----:R-:W1:Y:S02]  /*27fc0*/  MUFU.RCP R2, R2 ;  /* 0x0000000200027308 */ /* 0x002e640000001000 */
[----:B-1----:R-:W-:-:S06]  /*27fd0*/  VIADD R2, R2, 0xffffffe ;  /* 0x0ffffffe02027836 */ /* 0x002fcc0000000000 */
[----:B------:R-:W1:Y:S02]  /*27fe0*/  F2I.FTZ.U32.TRUNC.NTZ R3, R2 ;  /* 0x0000000200037305 */ /* 0x000e64000021f000 */
[----:B-1----:R-:W-:-:S04]  /*27ff0*/  IMAD.MOV R2, RZ, RZ, -R3 ;  /* 0x000000ffff027224 */ /* 0x002fc800078e0a03 */
[----:B------:R-:W-:Y:S02]  /*28000*/  IMAD R4, R2, R0, RZ ;  /* 0x0000000002047224 */ /* 0x000fe400078e02ff */
[----:B------:R-:W-:-:S04]  /*28010*/  IMAD.MOV.U32 R2, RZ, RZ, RZ ;  /* 0x000000ffff027224 */ /* 0x000fc800078e00ff */
[----:B------:R-:W-:Y:S01]  /*28020*/  IMAD.HI.U32 R7, R3, R4, R2 ;  /* 0x0000000403077227 */ /* 0x000fe200078e0002 */
[----:B------:R-:W-:Y:S02]  /*28030*/  IADD3 R4, R17, -0x1, R6 ;  /* 0xffffffff11047810 */ /* 0x000fe40007ffe006 */
[----:B------:R-:W-:-:S03]  /*28040*/  IABS R2, R17 ;  /* 0x0000001100027213 */ /* 0x000fc60000000000 */
[----:B------:R-:W-:Y:S02]  /*28050*/  IMAD.IADD R4, R4, 0x1, -R8 ;  /* 0x0000000104047824 */ /* 0x000fe400078e0a08 */
[----:B------:R-:W-:-:S03]  /*28060*/  IMAD.MOV R2, RZ, RZ, -R2 ;  /* 0x000000ffff027224 */ /* 0x000fc600078e0a02 */
[----:B------:R-:W-:Y:S01]  /*28070*/  IABS R3, R4 ;  /* 0x0000000400037213 */ /* 0x000fe20000000000 */
[----:B------:R-:W-:Y:S01]  /*28080*/  IMAD.MOV.U32 R5, RZ, RZ, R2 ;  /* 0x000000ffff057224 */ /* 0x000fe200078e0002 */
        /* <DEDUP_REMOVED lines=13> */
.L_x_1903:
[----:B------:R-:W-:Y:S05]  /*28160*/  BSYNC B0 ;  /* 0x0000000000007941 */ /* 0x000fea0003800000 */
.L_x_1902:
[----:B------:R-:W3:Y:S04]  /*28170*/  LDL R0, [R1+0x40] ;  /* 0x0000400001007983 */ /* 0x000ee80000100800 */
[----:B--2---:R-:W3:Y:S01]  /*28180*/  LDL R2, [R1+0x50] ;  /* 0x0000500001027983 */ /* 0x004ee20000100800 */
[----:B------:R-:W-:Y:S01]  /*28190*/  BSSY B7, `(.L_x_1904) ;  /* 0x00004d5000077945 */ /* 0x000fe20003800000 */
[----:B---3--:R-:W-:-:S05]  /*281a0*/  IMAD R2, R2, R0, R8 ;  /* 0x0000000002027224 */ /* 0x008fca00078e0208 */
[----:B------:R-:W-:Y:S01]  /*281b0*/  VIADDMNMX R0, R2, R0, R6, PT ;  /* 0x0000000002007246 */ /* 0x000fe20003800106 */
[----:B------:R2:W-:Y:S03]  /*281c0*/  STL [R1+0x30], R2 ;  /* 0x0000300201007387 */ /* 0x0005e60000100800 */
[----:B------:R-:W-:Y:S01]  /*281d0*/  ISETP.GT.AND P0, PT, R0, R2, PT ;  /* 0x000000020000720c */ /* 0x000fe20003f04270 */
[----:B------:R2:W-:-:S12]  /*281e0*/  STL [R1+0x44], R0 ;  /* 0x0000440001007387 */ /* 0x0005d80000100800 */
[----:B--2---:R-:W-:Y:S05]  /*281f0*/  @P0 BRA `(.L_x_1905) ;  /* 0x00000000004c0947 */ /* 0x004fea0003800000 */
[----:B------:R-:W2:Y:S02]  /*28200*/  S2R R0, SR_TID.X ;  /* 0x0000000000007919 */ /* 0x000ea40000002100 */
[----:B--2---:R-:W-:-:S04]  /*28210*/  LOP3.LUT R0, R0, 0x7f, RZ, 0xc0, !PT ;  /* 0x0000007f00007812 */ /* 0x004fc800078ec0ff */
[----:B------:R-:W-:-:S13]  /*28220*/  ISETP.NE.AND P1, PT, R0, RZ, PT ;  /* 0x000000ff0000720c */ /* 0x000fda0003f25270 */
[----:B------:R-:W-:Y:S05]  /*28230*/  @P1 BRA `(.L_x_1906) ;  /* 0x0000004c00281947 */ /* 0x000fea0003800000 */
[----:B------:R-:W2:Y:S01]  /*28240*/  S2R R3, SR_LANEID ;  /* 0x0000000000037919 */ /* 0x000ea20000000000 */
[----:B------:R-:W-:Y:S01]  /*28250*/  VOTEU.ANY UR4, UPT, PT ;  /* 0x0000000000047886 */ /* 0x000fe200038e0100 */
[----:B------:R-:W3:Y:S01]  /*28260*/  LDC.64 R4, c[0x0][0xc60] ;  /* 0x00031800ff047b82 */ /* 0x000ee20000000a00 */
[----:B------:R-:W2:Y:S01]  /*28270*/  FLO.U32 R0, UR4 ;  /* 0x0000000400007d00 */ /* 0x000ea200080e0000 */
[----:B------:R-:W-:-:S07]  /*28280*/  ULDC.64 UR6, c[0x0][0x208] ;  /* 0x0000820000067ab9 */ /* 0x000fce0000000a00 */
[----:B------:R-:W3:Y:S01]  /*28290*/  POPC R2, UR4 ;  /* 0x0000000400027d09 */ /* 0x000ee20008000000 */
[----:B--2---:R-:W-:-:S13]  /*282a0*/  ISETP.EQ.U32.AND P0, PT, R0, R3, PT ;  /* 0x000000030000720c */ /* 0x004fda0003f02070 */
[----:B---3--:R-:W2:Y:S01]  /*282b0*/  @P0 ATOMG.E.ADD.STRONG.GPU PT, R5, desc[UR6][R4.64], R2 ;  /* 0x00000002040509a8 */ /* 0x008ea200081ee1c6 */
[----:B------:R-:W3:Y:S02]  /*282c0*/  S2R R3, SR_LTMASK ;  /* 0x0000000000037919 */ /* 0x000ee40000003900 */
[----:B---3--:R-:W-:-:S06]  /*282d0*/  LOP3.LUT R3, R3, UR4, RZ, 0xc0, !PT ;  /* 0x0000000403037c12 */ /* 0x008fcc000f8ec0ff */
[----:B------:R-:W3:Y:S01]  /*282e0*/  POPC R3, R3 ;  /* 0x0000000300037309 */ /* 0x000ee20000000000 */
[----:B--2---:R-:W3:Y:S02]  /*282f0*/  SHFL.IDX PT, R0, R5, R0, 0x1f ;  /* 0x00001f0005007589 */ /* 0x004ee400000e0000 */
[----:B---3--:R-:W-:-:S05]  /*28300*/  IADD3 R0, R0, UR39, R3 ;  /* 0x0000002700007c10 */ /* 0x008fca000fffe003 */
[----:B------:R3:W-:Y:S01]  /*28310*/  STL [R1], R0 ;  /* 0x0000000001007387 */ /* 0x0007e20000100800 */
[----:B------:R-:W-:Y:S05]  /*28320*/  BRA `(.L_x_1906) ;  /* 0x0000004800ec7947 */ /* 0x000fea0003800000 */
.L_x_1905:
        /* <DEDUP_REMOVED lines=19> */
[----:B012---:R-:W-:Y:S05]  /*28460*/  CALL.ABS.NOINC R2 ;  /* 0x0000000002007343 */ /* 0x007fea0003c00000 */
.L_x_1908:
[----:B------:R-:W-:Y:S05]  /*28470*/  BSYNC B6 ;  /* 0x0000000000067941 */ /* 0x000fea0003800000 */
.L_x_1907:
[----:B------:R-:W-:Y:S01]  /*28480*/  VIADD R0, R18, 0x400 ;  /* 0x0000040012007836 */ /* 0x000fe20000000000 */
[----:B------:R-:W-:Y:S04]  /*28490*/  BSSY B6, `(.L_x_1909) ;  /* 0x0000022000067945 */ /* 0x000fe80003800000 */
[----:B------:R-:W-:-:S13]  /*284a0*/  LOP3.LUT P0, RZ, R0, 0x3ff, RZ, 0xc0, !PT ;  /* 0x000003ff00ff7812 */ /* 0x000fda000780c0ff */
[----:B------:R-:W-:Y:S05]  /*284b0*/  @!P0 BRA `(.L_x_1910) ;  /* 0x00000000007c8947 */ /* 0x000fea0003800000 */
[----:B-1----:R-:W-:Y:S01]  /*284c0*/  MOV R17, 0x0 ;  /* 0x0000000000117802 */ /* 0x002fe20000000f00 */
[----:B------:R-:W-:Y:S01]  /*284d0*/  ULDC.64 UR6, c[0x4][0x1b8] ;  /* 0x01006e0000067ab9 */ /* 0x000fe20000000a00 */
[----:B------:R-:W-:Y:S01]  /*284e0*/  ULDC.64 UR8, c[0x4][0x1c0] ;  /* 0x0100700000087ab9 */ /* 0x000fe20000000a00 */
[----:B------:R-:W-:Y:S01]  /*284f0*/  ULDC.64 UR4, c[0x4][0x148] ;  /* 0x0100520000047ab9 */ /* 0x000fe20000000a00 */
[----:B------:R1:W2:Y:S01]  /*28500*/  LDC.64 R2, c[0x4][R17] ;  /* 0x0100000011027b82 */ /* 0x0002a20000000a00 */
        /* <DEDUP_REMOVED lines=8> */
[----:B-1----:R-:W-:-:S07]  /*28590*/  IMAD.MOV.U32 R13, RZ, RZ, RZ ;  /* 0x000000ffff0d7224 */ /* 0x002fce00078e00ff */
[----:B------:R-:W-:-:S07]  /*285a0*/  LEPC R20, `(.L_x_1911) ;  /* 0x000000001014794e */ /* 0x000fce0000000000 */
[----:B0-2---:R-:W-:Y:S05]  /*285b0*/  CALL.ABS.NOINC R2 ;  /* 0x0000000002007343 */ /* 0x005fea0003c00000 */
.L_x_1911:
        /* <DEDUP_REMOVED lines=15> */
.L_x_1910:
[----:B------:R-:W-:Y:S05]  /*286b0*/  BSYNC B6 ;  /* 0x0000000000067941 */ /* 0x000fea0003800000 */
.L_x_1909:
[----:B------:R-:W2:Y:S01]  /*286c0*/  LDL R0, [R1+0xc] ;  /* 0x00000c0001007983 */ /* 0x000ea20000100800 */
[----:B------:R-:W-:Y:S02]  /*286d0*/  ULDC.64 UR4, c[0x0][0x9f8] ;  /* 0x00027e0000047ab9 */ /* 0x000fe40000000a00 */
[----:B------:R-:W-:Y:S01]  /*286e0*/  ISETP.NE.U32.AND P0, PT, RZ, UR4, PT ;  /* 0x00000004ff007c0c */ /* 0x000fe2000bf05070 */
[----:B-1----:R-:W3:Y:S01]  /*286f0*/  LDL R17, [R1+0x44] ;  /* 0x0000440001117983 */ /* 0x002ee20000100800 */
[----:B------:R-:W-:Y:S02]  /*28700*/  ULDC.64 UR6, c[0x0][0x208] ;  /* 0x0000820000067ab9 */ /* 0x000fe40000000a00 */
[----:B------:R-:W-:Y:S01]  /*28710*/  ISETP.NE.AND.EX P0, PT, RZ, UR5, PT, P0 ;  /* 0x00000005ff007c0c */ /* 0x000fe2000bf05300 */
[----:B------:R-:W-:-:S12]  /*28720*/  ULDC.64 UR4, c[0x0][0xa08] ;  /* 0x0002820000047ab9 */ /* 0x000fd80000000a00 */
[----:B------:R-:W1:Y:S01]  /*28730*/  @P0 LDC.64 R2, c[0x0][0x9f8] ;  /* 0x00027e00ff020b82 */ /* 0x000e620000000a00 */
[----:B--2---:R-:W-:Y:S02]  /*28740*/  IMAD.MOV.U32 R7, RZ, RZ, R0 ;  /* 0x000000ffff077224 */ /* 0x004fe400078e0000 */
[----:B-1----:R-:W-:-:S05]  /*28750*/  @P0 IMAD.WIDE R2, R0, 0x4, R2 ;  /* 0x0000000400020825 */ /* 0x002fca00078e0202 */
[----:B------:R1:W2:Y:S01]  /*28760*/  @P0 LDG.E R7, desc[UR6][R2.64] ;  /* 0x0000000602070981 */ /* 0x0002a2000c1e1900 */
[----:B---3--:R-:W-:Y:S01]  /*28770*/  VIADD R0, R17, 0xffffffff ;  /* 0xffffffff11007836 */ /* 0x008fe20000000000 */
[----:B-1----:R-:W1:Y:S02]  /*28780*/  LDC.64 R2, c[0x0][0x418] ;  /* 0x00010600ff027b82 */ /* 0x002e640000000a00 */
[----:B-1----:R-:W-:Y:S01]  /*28790*/  LOP3.LUT P0, RZ, R2, UR4, RZ, 0xfc, !PT ;  /* 0x0000000402ff7c12 */ /* 0x002fe2000f80fcff */
[----:B------:R-:W-:-:S03]  /*287a0*/  UMOV UR4, 0xffffffff ;  /* 0xffffffff00047882 */ /* 0x000fc60000000000 */
[----:B------:R-:W-:Y:S02]  /*287b0*/  LOP3.LUT P0, RZ, R3, UR5, RZ, 0xfc, P0 ;  /* 0x0000000503ff7c12 */ /* 0x000fe4000800fcff */
[----:B--2---:R-:W-:Y:S01]  /*287c0*/  SHF.R.S32.HI R8, RZ, 0x1f, R7 ;  /* 0x0000001fff087819 */ /* 0x004fe20000011407 */
[----:B------:R1:W-:Y:S01]  /*287d0*/  STL [R1+0x8], R7 ;  /* 0x0000080701007387 */ /* 0x0003e20000100800 */
[----:B------:R-:W-:-:S03]  /*287e0*/  SEL R17, R7, RZ, !P0 ;  /* 0x000000ff07117207 */ /* 0x000fc60004000000 */
[----:B------:R1:W-:Y:S01]  /*287f0*/  STL [R1+0x24], R8 ;  /* 0x0000240801007387 */ /* 0x0003e20000100800 */
[----:B------:R-:W-:Y:S05]  /*28800*/  BRA.DIV UR4, `(.L_x_1912) ;  /* 0x0000007204987947 */ /* 0x000fea000b800000 */
[----:B------:R-:W2:Y:S02]  /*28810*/  S2R R4, SR_TID.X ;  /* 0x0000000000047919 */ /* 0x000ea40000002100 */
[----:B--2---:R-:W-:-:S04]  /*28820*/  SHF.R.U32.HI R4, RZ, 0x5, R4 ;  /* 0x00000005ff047819 */ /* 0x004fc80000011604 */
[----:B------:R-:W-:-:S05]  /*28830*/  LOP3.LUT R4, R4, 0x3, RZ, 0xc0, !PT ;  /* 0x0000000304047812 */ /* 0x000fca00078ec0ff */
[----:B------:R2:W3:Y:S02]  /*28840*/  SHFL.IDX PT, R14, R4, RZ, 0x1f ;  /* 0x00001fff040e7589 */ /* 0x0004e400000e0000 */
.L_x_2094:
[----:B------:R4:W-:Y:S01]  /*28850*/  STL [R1+0x4], R0 ;  /* 0x0000040001007387 */ /* 0x0009e20000100800 */
[----:B---3--:R-:W-:Y:S02]  /*28860*/  ISETP.NE.AND P0, PT, R14, RZ, PT ;  /* 0x000000ff0e00720c */ /* 0x008fe40003f05270 */
[----:B------:R-:W-:Y:S02]  /*28870*/  PLOP3.LUT P1, PT, PT, PT, PT, 0x8, 0x0 ;  /* 0x000000000000781c */ /* 0x000fe40003f2e170 */
[----:B------:R-:W-:-:S11]  /*28880*/  LOP3.LUT R19, R19, 0xfffffffb, RZ, 0xc0, !PT ;  /* 0xfffffffb13137812 */ /* 0x000fd600078ec0ff */
[----:B------:R-:W-:Y:S01]  /*28890*/  @P1 LOP3.LUT R19, R19, 0x4, RZ, 0xfc, !PT ;  /* 0x0000000413131812 */ /* 0x000fe200078efcff */
[----:B----4-:R-:W-:Y:S06]  /*288a0*/  @P0 BRA `(.L_x_1913) ;  /* 0x0000000400440947 */ /* 0x010fec0003800000 */
[----:B------:R-:W-:-:S03]  /*288b0*/  UMOV UR4, 0xffffffff ;  /* 0xffffffff00047882 */ /* 0x000fc60000000000 */
[----:B------:R-:W-:Y:S05]  /*288c0*/  BRA.DIV UR4, `(.L_x_1914) ;  /* 0x00000072049c7947 */ /* 0x000fea000b800000 */
[----:B------:R-:W-:-:S13]  /*288d0*/  ELECT P6, URZ, PT ;  /* 0x00000000003f782f */ /* 0x000fda00038c0000 */
.L_x_2097:
        /* <DEDUP_REMOVED lines=8> */
[----:B------:R-:W-:Y:S01]  /*28960*/  IMAD.MOV.U32 R0, RZ, RZ, R9 ;  /* 0x000000ffff007224 */ /* 0x000fe200078e0009 */
[----:B---3--:R-:W-:-:S13]  /*28970*/  ISETP.NE.AND P0, PT, R6, 0x1, PT ;  /* 0x000000010600780c */ /* 0x008fda0003f05270 */
[----:B--2---:R-:W2:Y:S02]  /*28980*/  @P0 LDC.64 R4, c[0x0][0x440] ;  /* 0x00011000ff040b82 */ /* 0x004ea40000000a00 */
        /* <DEDUP_REMOVED lines=14> */
.L_x_1915:
[----:B------:R-:W4:Y:S04]  /*28a70*/  LDL R0, [R1+0x10] ;  /* 0x0000100001007983 */ /* 0x000f280000100800 */
[----:B---3--:R-:W3:Y:S01]  /*28a80*/  LDL R2, [R1+0x14] ;  /* 0x0000140001027983 */ /* 0x008ee20000100800 */
[----:B----4-:R-:W-:Y:S01]  /*28a90*/  IMAD R0, R0, 0x8, R18 ;  /* 0x0000000800007824 */ /* 0x010fe200078e0212 */
[----:B---3--:R-:W-:-:S04]  /*28aa0*/  SHF.L.U32 R2, R2, 0x1f, RZ ;  /* 0x0000001f02027819 */ /* 0x008fc800000006ff */
[----:B------:R-:W3:Y:S02]  /*28ab0*/  SYNCS.PHASECHK.TRANS64.TRYWAIT P0, [R0+URZ+0x30840], R2 ;  /* 0x03084002000075a7 */ /* 0x000ee4000800017f */
[----:B---3--:R-:W-:Y:S05]  /*28ac0*/  @!P0 BRA `(.L_x_1916) ;  /* 0x00000070003c8947 */ /* 0x008fea0003800000 */
.L_x_2098:
[----:B------:R-:W4:Y:S02]  /*28ad0*/  S2R R3, SR_TID.X ;  /* 0x0000000000037919 */ /* 0x000f240000002100 */
[----:B----4-:R-:W-:-:S04]  /*28ae0*/  LOP3.LUT R3, R3, 0x7f, RZ, 0xc0, !PT ;  /* 0x0000007f03037812 */ /* 0x010fc800078ec0ff */
[----:B------:R-:W-:-:S13]  /*28af0*/  ISETP.NE.AND P0, PT, R3, RZ, PT ;  /* 0x000000ff0300720c */ /* 0x000fda0003f05270 */
[----:B------:R-:W-:Y:S05]  /*28b00*/  @P0 BRA `(.L_x_1917) ;  /* 0x0000000000140947 */ /* 0x000fea0003800000 */
[----:B------:R-:W-:Y:S01]  /*28b10*/  LOP3.LUT P1, RZ, R19, 0x1, RZ, 0xc0, !PT ;  /* 0x0000000113ff7812 */ /* 0x000fe2000782c0ff */
[----:B---3--:R-:W-:-:S04]  /*28b20*/  IMAD.MOV.U32 R2, RZ, RZ, 0x8000 ;  /* 0x00008000ff027424 */ /* 0x008fc800078e00ff */
[----:B------:R4:W-:Y:S08]  /*28b30*/  SYNCS.ARRIVE.TRANS64 RZ, [R0+URZ+0x30830], R2 ;  /* 0x0308300200ff79a7 */ /* 0x0009f0000800003f */
[----:B------:R-:W-:Y:S05]  /*28b40*/  @!P1 BRA `(.L_x_1917) ;  /* 0x0000000000049947 */ /* 0x000fea0003800000 */
[----:B------:R-:W-:Y:S01]  /*28b50*/  BPT.TRAP 0x1 ;  /* 0x000000040000795c */ /* 0x000fe20000300000 */
.L_x_1917:
[----:B------:R-:W3:Y:S04]  /*28b60*/  LDL R3, [R1+0x10] ;  /* 0x0000100001037983 */ /* 0x000ee80000100800 */
[----:B--2---:R-:W2:Y:S04]  /*28b70*/  LDL R4, [R1+0x4] ;  /* 0x0000040001047983 */ /* 0x004ea80000100800 */
[----:B---34-:R-:W3:Y:S01]  /*28b80*/  LDL R2, [R1+0x18] ;  /* 0x0000180001027983 */ /* 0x018ee20000100800 */
[----:B------:R-:W-:Y:S01]  /*28b90*/  R2UR UR9, R0 ;  /* 0x00000000000972ca */ /* 0x000fe200000e0000 */
[----:B------:R-:W-:Y:S01]  /*28ba0*/  UIADD3 UR4, UP0, UR36, 0x370, URZ ;  /* 0x0000037024047890 */ /* 0x000fe2000ff1e03f */
[----:B------:R-:W-:-:S02]  /*28bb0*/  R2UR UR12, R16 ;  /* 0x00000000100c72ca */ /* 0x000fc400000e0000 */
[----:B-----5:R-:W-:Y:S01]  /*28bc0*/  R2UR UR13, R17 ;  /* 0x00000000110d72ca */ /* 0x020fe200000e0000 */
[----:B------:R-:W-:Y:S01]  /*28bd0*/  UMOV UR10, URZ ;  /* 0x0000003f000a7c82 */ /* 0x000fe20008000000 */
[----:B------:R-:W-:-:S07]  /*28be0*/  UMOV UR6, 0x0 ;  /* 0x0000000000067882 */ /* 0x000fce0000000000 */
[----:B------:R-:W-:Y:S01]  /*28bf0*/  UIADD3 UR9, UR9, 0x30830, URZ ;  /* 0x0003083009097890 */ /* 0x000fe2000fffe03f */
[----:B------:R-:W-:Y:S01]  /*28c00*/  UMOV UR7, 0x14f00000 ;  /* 0x14f0000000077882 */ /* 0x000fe20000000000 */
[----:B------:R-:W-:Y:S01]  /*28c10*/  UMOV UR17, 0x40 ;  /* 0x0000004000117882 */ /* 0x000fe20000000000 */
[----:B------:R-:W-:Y:S02]  /*28c20*/  PLOP3.LUT P0, PT, PT, PT, PT, 0x80, 0x0 ;  /* 0x000000000000781c */ /* 0x000fe40003f0f070 */
[----:B------:R-:W-:-:S11]  /*28c30*/  LOP3.LUT R19, R19, 0xfffffffb, RZ, 0xc0, !PT ;  /* 0xfffffffb13137812 */ /* 0x000fd600078ec0ff */
[----:B------:R-:W-:Y:S01]  /*28c40*/  @P0 LOP3.LUT R19, R19, 0x4, RZ, 0xfc, !PT ;  /* 0x0000000413130812 */ /* 0x000fe200078efcff */
[----:B------:R-:W-:Y:S01]  /*28c50*/  IMAD R0, R3, 0x8000, R18 ;  /* 0x0000800003007824 */ /* 0x000fe200078e0212 */
[----:B--2---:R-:W-:-:S04]  /*28c60*/  R2UR UR11, R4 ;  /* 0x00000000040b72ca */ /* 0x004fc800000e0000 */
[----:B------:R-:W-:Y:S02]  /*28c70*/  R2UR UR14, R0 ;  /* 0x00000000000e72ca */ /* 0x000fe400000e0000 */
[----:B---3--:R-:W-:-:S11]  /*28c80*/  R2UR UR5, R2 ;  /* 0x00000000020572ca */ /* 0x008fd600000e0000 */
[----:B------:R-:W-:Y:S02]  /*28c90*/  UIADD3 UR8, UR14, 0x20400, URZ ;  /* 0x000204000e087890 */ /* 0x000fe4000fffe03f */
[----:B------:R-:W-:Y:S02]  /*28ca0*/  ULEA UR11, UR11, UR5, 0x6 ;  /* 0x000000050b0b7291 */ /* 0x000fe4000f8e303f */
[----:B------:R-:W-:Y:S02]  /*28cb0*/  UIADD3.X UR5, URZ, UR37, URZ, UP0, !UPT ;  /* 0x000000253f057290 */ /* 0x000fe400087fe43f */
[----:B------:R-:W-:Y:S02]  /*28cc0*/  UIADD3 UR15, UR14, 0x22400, URZ ;  /* 0x000224000e0f7890 */ /* 0x000fe4000fffe03f */
[----:B------:R-:W-:Y:S02]  /*28cd0*/  UIADD3 UR16, UR14, 0x24400, URZ ;  /* 0x000244000e107890 */ /* 0x000fe4000fffe03f */
[----:B------:R-:W-:-:S03]  /*28ce0*/  UIADD3 UR14, UR14, 0x26400, URZ ;  /* 0x000264000e0e7890 */ /* 0x000fc6000fffe03f */
[----:B------:R2:W-:Y:S02]  /*28cf0*/  UTMALDG.4D [UR8], [UR4], desc[UR6] ;  /* 0x00000608040075b4 */ /* 0x0005e40008019000 */
[----:B--2---:R-:W-:Y:S01]  /*28d00*/  UMOV UR8, UR15 ;  /* 0x0000000f00087c82 */ /* 0x004fe20008000000 */
[----:B------:R-:W-:Y:S01]  /*28d10*/  UMOV UR10, UR17 ;  /* 0x00000011000a7c82 */ /* 0x000fe20008000000 */
[----:B------:R-:W-:Y:S01]  /*28d20*/  UMOV UR15, 0x80 ;  /* 0x00000080000f7882 */ /* 0x000fe20000000000 */
        /* <DEDUP_REMOVED lines=8> */
[----:B---3--:R-:W-:Y:S01]  /*28db0*/  NOP ;  /* 0x0000000000007918 */ /* 0x008fe20000000000 */
.L_x_1913:
[----:B------:R-:W3:Y:S01]  /*28dc0*/  LDL.LU R3, [R1+0x48] ;  /* 0x0000480001037983 */ /* 0x000ee20000300800 */
[----:B------:R-:W-:Y:S05]  /*28dd0*/  WARPSYNC.ALL ;  /* 0x0000000000007948 */ /* 0x000fea0003800000 */
[----:B------:R-:W-:Y:S01]  /*28de0*/  ULDC.64 UR4, c[0x0][0x298] ;  /* 0x0000a60000047ab9 */ /* 0x000fe20000000a00 */
[----:B------:R-:W-:Y:S01]  /*28df0*/  BSSY B6, `(.L_x_1918) ;  /* 0x000001c000067945 */ /* 0x000fe20003800000 */
[----:B------:R-:W-:Y:S01]  /*28e00*/  BAR.SYNC.DEFER_BLOCKING 0x8, 0x180 ;  /* 0x0206000000007b1d */ /* 0x000fe20000010000 */
[----:B---3--:R-:W-:Y:S01]  /*28e10*/  SHF.R.S32.HI R0, RZ, 0x1f, R3 ;  /* 0x0000001fff007819 */ /* 0x008fe20000011403 */
[----:B--2---:R-:W-:-:S04]  /*28e20*/  IMAD.WIDE.U32 R4, R3, UR4, RZ ;  /* 0x0000000403047c25 */ /* 0x004fc8000f8e00ff */
        /* <DEDUP_REMOVED lines=12> */
[----:B--2---:R-:W-:Y:S02]  /*28ef0*/  IMAD.U32 R4, RZ, RZ, UR4 ;  /* 0x00000004ff047e24 */ /* 0x004fe4000f8e00ff */
[----:B------:R-:W2:Y:S01]  /*28f00*/  LDC.64 R2, c[0x4][R2] ;  /* 0x0100000002027b82 */ /* 0x000ea20000000a00 */
[----:B------:R-:W-:Y:S02]  /*28f10*/  IMAD.U32 R5, RZ, RZ, UR5 ;  /* 0x00000005ff057e24 */ /* 0x000fe4000f8e00ff */
[----:B------:R-:W-:Y:S02]  /*28f20*/  IMAD.U32 R6, RZ, RZ, UR6 ;  /* 0x00000006ff067e24 */ /* 0x000fe4000f8e00ff */
[----:B-1----:R-:W-:-:S02]  /*28f30*/  IMAD.U32 R7, RZ, RZ, UR7 ;  /* 0x00000007ff077e24 */ /* 0x002fc4000f8e00ff */
[----:B------:R-:W-:Y:S02]  /*28f40*/  IMAD.U32 R10, RZ, RZ, UR8 ;  /* 0x00000008ff0a7e24 */ /* 0x000fe4000f8e00ff */
[----:B------:R-:W-:Y:S02]  /*28f50*/  IMAD.U32 R11, RZ, RZ, UR9 ;  /* 0x00000009ff0b7e24 */ /* 0x000fe4000f8e00ff */
[----:B------:R-:W-:Y:S02]  /*28f60*/  IMAD.MOV.U32 R8, RZ, RZ, 0x70 ;  /* 0x00000070ff087424 */ /* 0x000fe400078e00ff */
[----:B------:R-:W-:Y:S02]  /*28f70*/  IMAD.MOV.U32 R12, RZ, RZ, 0x1 ;  /* 0x00000001ff0c7424 */ /* 0x000fe400078e00ff */
[----:B------:R-:W-:-:S07]  /*28f80*/  IMAD.MOV.U32 R13, RZ, RZ, RZ ;  /* 0x000000ffff0d7224 */ /* 0x000fce00078e00ff */
[----:B------:R-:W-:-:S07]  /*28f90*/  LEPC R20, `(.L_x_1919) ;  /* 0x000000001014794e */ /* 0x000fce0000000000 */
[----:B0-2---:R-:W-:Y:S05]  /*28fa0*/  CALL.ABS.NOINC R2 ;  /* 0x0000000002007343 */ /* 0x005fea0003c00000 */
.L_x_1919:
[----:B------:R-:W-:Y:S05]  /*28fb0*/  BSYNC B6 ;  /* 0x0000000000067941 */ /* 0x000fea0003800000 */
.L_x_1918:
[----:B--2---:R-:W2:Y:S01]  /*28fc0*/  LDL.LU R0, [R1+0x54] ;  /* 0x0000540001007983 */ /* 0x004ea20000300800 */
[----:B------:R-:W-:Y:S01]  /*28fd0*/  ULDC.64 UR6, c[0x0][0xa00] ;  /* 0x0002800000067ab9 */ /* 0x000fe20000000a00 */
[----:B-1----:R-:W1:Y:S01]  /*28fe0*/  LDC R7, c[0x0][0x448] ;  /* 0x00011200ff077b82 */ /* 0x002e620000000800 */
[----:B------:R-:W-:Y:S01]  /*28ff0*/  ULDC.64 UR4, c[0x0][0x2d8] ;  /* 0x0000b60000047ab9 */ /* 0x000fe20000000a00 */
[----:B------:R-:W2:Y:S04]  /*29000*/  LDL.LU.64 R2, [R1+0x48] ;  /* 0x0000480001027983 */ /* 0x000ea80000300a00 */
[----:B------:R-:W3:Y:S04]  /*29010*/  LDL R5, [R1+0xc] ;  /* 0x00000c0001057983 */ /* 0x000ee80000100800 */
[----:B------:R-:W4:Y:S01]  /*29020*/  LDL R11, [R1+0x34] ;  /* 0x00003400010b7983 */ /* 0x000f220000100800 */
[----:B------:R-:W-:-:S04]  /*29030*/  ISETP.NE.U32.AND P0, PT, RZ, UR6, PT ;  /* 0x00000006ff007c0c */ /* 0x000fc8000bf05070 */
[----:B------:R-:W-:Y:S01]  /*29040*/  ISETP.NE.AND.EX P0, PT, RZ, UR7, PT, P0 ;  /* 0x00000007ff007c0c */ /* 0x000fe2000bf05300 */
[----:B------:R-:W5:Y:S02]  /*29050*/  S2R R8, SR_TID.X ;  /* 0x0000000000087919 */ /* 0x000f640000002100 */
[----:B-----5:R-:W-:Y:S01]  /*29060*/  IMAD.SHL.U32 R8, R8, 0x10, RZ ;  /* 0x0000001008087824 */ /* 0x020fe200078e00ff */
[----:B------:R-:W5:Y:S01]  /*29070*/  S2R R9, SR_TID.X ;  /* 0x0000000000097919 */ /* 0x000f620000002100 */
[----:B------:R-:W0:Y:S01]  /*29080*/  S2R R10, SR_TID.X ;  /* 0x00000000000a7919 */ /* 0x000e220000002100 */
[----:B-----5:R-:W-:-:S05]  /*29090*/  IMAD.SHL.U32 R9, R9, 0x8, RZ ;  /* 0x0000000809097824 */ /* 0x020fca00078e00ff */
[----:B------:R-:W-:-:S04]  /*290a0*/  LOP3.LUT R9, R9, 0x38, RZ, 0xc0, !PT ;  /* 0x0000003809097812 */ /* 0x000fc800078ec0ff */
[C---:B------:R-:W-:Y:S02]  /*290b0*/  LOP3.LUT R13, R9.reuse, 0x40, RZ, 0xfc, !PT ;  /* 0x00000040090d7812 */ /* 0x040fe400078efcff */
[C---:B------:R-:W-:Y:S02]  /*290c0*/  LOP3.LUT R12, R9.reuse, 0x80, RZ, 0xfc, !PT ;  /* 0x00000080090c7812 */ /* 0x040fe400078efcff */
[----:B------:R-:W-:Y:S02]  /*290d0*/  LOP3.LUT R9, R9, 0xc0, RZ, 0xfc, !PT ;  /* 0x000000c009097812 */ /* 0x000fe400078efcff */
[----:B0-----:R-:W-:-:S04]  /*290e0*/  LOP3.LUT R10, R10, 0x7f, RZ, 0xc0, !PT ;  /* 0x0000007f0a0a7812 */ /* 0x001fc800078ec0ff */
[----:B------:R-:W-:Y:S01]  /*290f0*/  SHF.R.U32.HI R10, RZ, 0x3, R10 ;  /* 0x00000003ff0a7819 */ /* 0x000fe2000001160a */
[----:B--2---:R-:W-:Y:S01]  /*29100*/  IMAD.MOV.U32 R3, RZ, RZ, R0 ;  /* 0x000000ffff037224 */ /* 0x004fe200078e0000 */
[----:B---3--:R-:W-:-:S04]  /*29110*/  SHF.R.S32.HI R0, RZ, 0x1f, R5 ;  /* 0x0000001fff007819 */ /* 0x008fc80000011405 */
[----:B------:R-:W-:Y:S02]  /*29120*/  SEL R4, R0, RZ, !P0 ;  /* 0x000000ff00047207 */ /* 0x000fe40004000000 */
[----:B------:R-:W-:Y:S02]  /*29130*/  SEL R0, R5, RZ, !P0 ;  /* 0x000000ff05007207 */ /* 0x000fe40004000000 */
[----:B------:R-:W0:Y:S01]  /*29140*/  S2R R5, SR_TID.X ;  /* 0x0000000000057919 */ /* 0x000e220000002100 */
[----:B-1----:R-:W-:Y:S01]  /*29150*/  ISETP.NE.AND P0, PT, R7, 0x1, PT ;  /* 0x000000010700780c */ /* 0x002fe20003f05270 */
[----:B------:R-:W-:-:S04]  /*29160*/  IMAD.WIDE.U32 R2, R16, UR4, R2 ;  /* 0x0000000410027c25 */ /* 0x000fc8000f8e0002 */
[----:B------:R-:W-:Y:S01]  /*29170*/  IMAD R3, R16, UR5, R3 ;  /* 0x0000000510037c24 */ /* 0x000fe2000f8e0203 */
[----:B------:R-:W-:-:S07]  /*29180*/  ULDC.64 UR4, c[0x0][0x2e0] ;  /* 0x0000b80000047ab9 */ /* 0x000fce0000000a00 */
[----:B------:R-:W1:Y:S01]  /*29190*/  @P0 LDC R6, c[0x0][0x450] ;  /* 0x00011400ff060b82 */ /* 0x000e620000000800 */
[----:B0-----:R-:W-:-:S04]  /*291a0*/  LOP3.LUT R5, R5, 0x7f, RZ, 0xc0, !PT ;  /* 0x0000007f05057812 */ /* 0x001fc800078ec0ff */
[----:B------:R-:W-:-:S04]  /*291b0*/  SHF.R.U32.HI R5, RZ, 0x3, R5 ;  /* 0x00000003ff057819 */ /* 0x000fc80000011605 */
[----:B------:R-:W-:Y:S02]  /*291c0*/  LOP3.LUT R8, R5, 0x70, R8, 0xf8, !PT ;  /* 0x0000007005087812 */ /* 0x000fe400078ef808 */
[----:B------:R-:W0:Y:S01]  /*291d0*/  @P0 LDC R5, c[0x0][0x44c] ;  /* 0x00011300ff050b82 */ /* 0x000e220000000800 */
[----:B------:R-:W-:Y:S02]  /*291e0*/  IMAD R4, R4, UR4, RZ ;  /* 0x0000000404047c24 */ /* 0x000fe4000f8e02ff */
[----:B------:R-:W-:-:S04]  /*291f0*/  IMAD.WIDE.U32 R2, R0, UR4, R2 ;  /* 0x0000000400027c25 */ /* 0x000fc8000f8e0002 */
[----:B------:R-:W-:Y:S01]  /*29200*/  IMAD R0, R0, UR5, R4 ;  /* 0x0000000500007c24 */ /* 0x000fe2000f8e0204 */
[----:B------:R-:W-:Y:S01]  /*29210*/  ULDC.64 UR4, c[0x0][0x2d0] ;  /* 0x0000b40000047ab9 */ /* 0x000fe20000000a00 */
[----:B----4-:R-:W-:Y:S02]  /*29220*/  IMAD.IADD R4, R8, 0x1, R11 ;  /* 0x0000000108047824 */ /* 0x010fe400078e020b */
[----:B------:R-:W-:Y:S02]  /*29230*/  IMAD.IADD R3, R3, 0x1, R0 ;  /* 0x0000000103037824 */ /* 0x000fe400078e0200 */
[----:B------:R-:W-:Y:S01]  /*29240*/  IMAD.MOV.U32 R0, RZ, RZ, R4 ;  /* 0x000000ffff007224 */ /* 0x000fe200078e0004 */
[----:B------:R-:W2:Y:S01]  /*29250*/  S2R R8, SR_TID.X ;  /* 0x0000000000087919 */ /* 0x000ea20000002100 */
[----:B0-----:R-:W-:-:S05]  /*29260*/  @P0 IMAD.HI.U32 R5, R4, R5, RZ ;  /* 0x0000000504050227 */ /* 0x001fca00078e00ff */
[----:B-1----:R-:W-:-:S05]  /*29270*/  @P0 SHF.R.U32.HI R0, RZ, R6, R5 ;  /* 0x00000006ff000219 */ /* 0x002fca0000011605 */
        /* <DEDUP_REMOVED lines=8> */
[----:B------:R-:W-:-:S05]  /*29300*/  SHF.R.S32.HI R0, RZ, 0x1f, R4 ;  /* 0x0000001fff007819 */ /* 0x000fca0000011404 */
[----:B------:R-:W-:Y:S02]  /*29310*/  IMAD R0, R0, UR4, RZ ;  /* 0x0000000400007c24 */ /* 0x000fe4000f8e02ff */
[----:B------:R-:W-:-:S04]  /*29320*/  IMAD.WIDE.U32 R2, R4, UR4, R2 ;  /* 0x0000000404027c25 */ /* 0x000fc8000f8e0002 */
[----:B------:R-:W-:Y:S01]  /*29330*/  IMAD R4, R4, UR5, R0 ;  /* 0x0000000504047c24 */ /* 0x000fe2000f8e0200 */
[----:B------:R-:W-:Y:S01]  /*29340*/  ULDC.64 UR4, c[0x0][0x280] ;  /* 0x0000a00000047ab9 */ /* 0x000fe20000000a00 */
[----:B--2---:R-:W-:Y:S02]  /*29350*/  IMAD.SHL.U32 R8, R8, 0x8, RZ ;  /* 0x0000000808087824 */ /* 0x004fe400078e00ff */
[----:B------:R-:W-:Y:S01]  /*29360*/  IMAD.IADD R3, R3, 0x1, R4 ;  /* 0x0000000103037824 */ /* 0x000fe200078e0204 */
[----:B------:R-:W-:Y:S01]  /*29370*/  LEA R4, P0, R2, UR4, 0x1 ;  /* 0x0000000402047c11 */ /* 0x000fe2000f8008ff */
[----:B------:R-:W-:Y:S01]  /*29380*/  ULDC UR4, c[0x0][0x2b8] ;  /* 0x0000ae0000047ab9 */ /* 0x000fe20000000800 */
[----:B------:R-:W-:Y:S02]  /*29390*/  LOP3.LUT R8, R8, 0x38, RZ, 0xc0, !PT ;  /* 0x0000003808087812 */ /* 0x000fe400078ec0ff */
[----:B------:R-:W-:Y:S01]  /*293a0*/  LEA.HI.X R3, R2, UR5, R3, 0x1, P0 ;  /* 0x0000000502037c11 */ /* 0x000fe200080f0c03 */
[----:B------:R-:W-:Y:S01]  /*293b0*/  UMOV UR5, 0xffffffff ;  /* 0xffffffff00057882 */ /* 0x000fe20000000000 */
[----:B------:R-:W-:-:S02]  /*293c0*/  ISETP.GE.AND P4, PT, R8, UR4, PT ;  /* 0x0000000408007c0c */ /* 0x000fc4000bf86270 */
[----:B------:R-:W-:Y:S02]  /*293d0*/  ISETP.GE.AND P3, PT, R13, UR4, PT ;  /* 0x000000040d007c0c */ /* 0x000fe4000bf66270 */
[----:B------:R-:W-:Y:S02]  /*293e0*/  ISETP.GE.AND P0, PT, R12, UR4, PT ;  /* 0x000000040c007c0c */ /* 0x000fe4000bf06270 */
[----:B------:R-:W-:Y:S01]  /*293f0*/  ISETP.GE.AND P1, PT, R9, UR4, PT ;  /* 0x0000000409007c0c */ /* 0x000fe2000bf26270 */
[----:B------:R-:W-:-:S12]  /*29400*/  BRA.DIV UR5, `(.L_x_1920) ;  /* 0x0000006a05007947 */ /* 0x000fd8000b800000 */
[----:B------:R-:W2:Y:S04]  /*29410*/  LDL.LU R6, [R1+0x3c] ;  /* 0x00003c0001067983 */ /* 0x000ea80000300800 */
[----:B------:R-:W3:Y:S04]  /*29420*/  LDL.LU R11, [R1+0x34] ;  /* 0x00003400010b7983 */ /* 0x000ee80000300800 */
[----:B------:R-:W4:Y:S01]  /*29430*/  LDL R9, [R1+0x28] ;  /* 0x0000280001097983 */ /* 0x000f220000100800 */
[----:B------:R-:W-:-:S03]  /*29440*/  ULDC.64 UR4, c[0x0][0x208] ;  /* 0x0000820000047ab9 */ /* 0x000fc60000000a00 */
[----:B------:R-:W-:Y:S01]  /*29450*/  SHFL.IDX PT, R5, R4, 0x1, 0x181f ;  /* 0x00381f0004057f89 */ /* 0x000fe200000e0000 */
[----:B--2---:R-:W-:-:S03]  /*29460*/  IMAD R2, R6, R7, RZ ;  /* 0x0000000706027224 */ /* 0x004fc600078e02ff */
        /* <DEDUP_REMOVED lines=8> */
[----:B------:R-:W-:-:S05]  /*294f0*/  @!P2 LOP3.LUT R7, R7, R6, RZ, 0x3c, !PT ;  /* 0x000000060707a212 */ /* 0x000fca00078e3cff */
[----:B----4-:R-:W-:Y:S04]  /*29500*/  @!P2 LDGSTS.E.BYPASS.LTC128B.128 [R9+0x10400], desc[UR4][R6.64], !P4 ;  /* 0x104000000609afae */ /* 0x010fe8000e101d44 */
        /* <DEDUP_REMOVED lines=76> */
.L_x_2115:
        /* <DEDUP_REMOVED lines=15> */
.L_x_1922:
[----:B------:R-:W-:Y:S05]  /*29ac0*/  BSYNC B0 ;  /* 0x0000000000007941 */ /* 0x000fea0003800000 */
.L_x_1921:
[----:B------:R-:W-:Y:S01]  /*29ad0*/  NOP ;  /* 0x0000000000007918 */ /* 0x000fe20000000000 */
[----:B------:R-:W-:-:S13]  /*29ae0*/  PLOP3.LUT P0, PT, PT, PT, PT, 0x80, 0x0 ;  /* 0x000000000000781c */ /* 0x000fda0003f0f070 */
.L_x_1923:
        /* <DEDUP_REMOVED lines=18> */
.L_x_2116:
[----:B------:R-:W-:Y:S05]  /*29c10*/  BSYNC B0 ;  /* 0x0000000000007941 */ /* 0x000fea0003800000 */
.L_x_1924:
[----:B------:R-:W3:Y:S04]  /*29c20*/  LDL R2, [R1+0x44] ;  /* 0x0000440001027983 */ /* 0x000ee80000100800 */
[----:B0-----:R-:W4:Y:S01]  /*29c30*/  LDL R4, [R1+0x30] ;  /* 0x0000300001047983 */ /* 0x001f220000100800 */
[----:B------:R-:W-:Y:S01]  /*29c40*/  BSSY B0, `(.L_x_1926) ;  /* 0x00002ad000007945 */ /* 0x000fe20003800000 */
[----:B---3--:R-:W-:-:S05]  /*29c50*/  VIADD R0, R2, 0xfffffffe ;  /* 0xfffffffe02007836 */ /* 0x008fca0000000000 */
[----:B----4-:R-:W-:-:S13]  /*29c60*/  ISETP.GE.AND P0, PT, R0, R4, PT ;  /* 0x000000040000720c */ /* 0x010fda0003f06270 */
[----:B------:R-:W-:Y:S05]  /*29c70*/  @!P0 BRA `(.L_x_1927) ;  /* 0x0000002800a48947 */ /* 0x000fea0003800000 */
[----:B--2---:R-:W2:Y:S04]  /*29c80*/  LDL.LU R3, [R1+0x50] ;  /* 0x0000500001037983 */ /* 0x004ea80000300800 */
[----:B------:R-:W3:Y:S04]  /*29c90*/  LDL.LU R7, [R1+0x40] ;  /* 0x0000400001077983 */ /* 0x000ee80000300800 */
[----:B------:R-:W4:Y:S04]  /*29ca0*/  LDL.LU R2, [R1+0x60] ;  /* 0x0000600001027983 */ /* 0x000f280000300800 */
[----:B------:R-:W5:Y:S04]  /*29cb0*/  LDL.LU R6, [R1+0x38] ;  /* 0x0000380001067983 */ /* 0x000f680000300800 */
[----:B-1----:R-:W5:Y:S01]  /*29cc0*/  LDL.LU R5, [R1+0x5c] ;  /* 0x00005c0001057983 */ /* 0x002f620000300800 */
[----:B------:R-:W-:Y:S01]  /*29cd0*/  LOP3.LUT R10, RZ, R4, RZ, 0x33, !PT ;  /* 0x00000004ff0a7212 */ /* 0x000fe200078e33ff */
[----:B------:R-:W-:Y:S01]  /*29ce0*/  BSSY B2, `(.L_x_1928) ;  /* 0x00000ea000027945 */ /* 0x000fe20003800000 */
[----:B--2---:R-:W-:-:S04]  /*29cf0*/  VIADD R3, R3, 0x1 ;  /* 0x0000000103037836 */ /* 0x004fc80000000000 */
[----:B---3--:R-:W-:Y:S01]  /*29d00*/  IMAD R3, R3, R7, RZ ;  /* 0x0000000703037224 */ /* 0x008fe200078e02ff */
[----:B----4-:R-:W-:-:S04]  /*29d10*/  LOP3.LUT R2, RZ, R2, RZ, 0x33, !PT ;  /* 0x00000002ff027212 */ /* 0x010fc800078e33ff */
        /* <DEDUP_REMOVED lines=12> */
[----:B------:R-:W-:Y:S01]  /*29de0*/  LOP3.LUT P1, RZ, R19, 0x4, RZ, 0xc0, !PT ;  /* 0x0000000413ff7812 */ /* 0x000fe2000782c0ff */
[----:B------:R-:W-:Y:S01]  /*29df0*/  BSSY B1, `(.L_x_1930) ;  /* 0x00000d4000017945 */ /* 0x000fe20003800000 */
[----:B--2---:R-:W-:-:S05]  /*29e00*/  VIADD R8, R5, 0x1 ;  /* 0x0000000105087836 */ /* 0x004fca0000000000 */
[----:B------:R-:W-:-:S04]  /*29e10*/  ISETP.NE.AND P0, PT, R8, 0x2, PT ;  /* 0x000000020800780c */ /* 0x000fc80003f05270 */
[----:B------:R-:W-:Y:S02]  /*29e20*/  SEL R9, RZ, 0x1, P0 ;  /* 0x00000001ff097807 */ /* 0x000fe40000000000 */
[----:B------:R-:W-:Y:S02]  /*29e30*/  SEL R8, R8, RZ, P0 ;  /* 0x000000ff08087207 */ /* 0x000fe40000000000 */
[----:B---3--:R-:W-:Y:S01]  /*29e40*/  LOP3.LUT R9, R4, R9, RZ, 0x3c, !PT ;  /* 0x0000000904097212 */ /* 0x008fe200078e3cff */
[----:B------:R-:W-:Y:S06]  /*29e50*/  @!P1 BRA `(.L_x_1931) ;  /* 0x0000000c00349947 */ /* 0x000fec0003800000 */
        /* <DEDUP_REMOVED lines=25> */
.L_x_1932:
[----:B------:R-:W-:Y:S01]  /*29ff0*/  IMAD R3, R8, 0x8, R18 ;  /* 0x0000000808037824 */ /* 0x000fe200078e0212 */
[----:B------:R-:W-:Y:S01]  /*2a000*/  SHF.L.U32 R2, R9, 0x1f, RZ ;  /* 0x0000001f09027819 */ /* 0x000fe200000006ff */
[----:B------:R-:W-:Y:S03]  /*2a010*/  BSSY B3, `(.L_x_1933) ;  /* 0x0000003000037945 */ /* 0x000fe60003800000 */
[----:B------:R-:W1:Y:S02]  /*2a020*/  SYNCS.PHASECHK.TRANS64.TRYWAIT P0, [R3+URZ+0x30840], R2 ;  /* 0x03084002030075a7 */ /* 0x000e64000800017f */
[----:B-1----:R-:W-:Y:S05]  /*2a030*/  @!P0 BRA `(.L_x_1934) ;  /* 0x0000006800108947 */ /* 0x002fea0003800000 */
.L_x_2117:
[----:B------:R-:W-:Y:S05]  /*2a040*/  BSYNC B3 ;  /* 0x0000000000037941 */ /* 0x000fea0003800000 */
.L_x_1933:
[----:B0-----:R-:W0:Y:S01]  /*2a050*/  S2R R5, SR_TID.X ;  /* 0x0000000000057919 */ /* 0x001e220000002100 */
[----:B------:R-:W-:Y:S01]  /*2a060*/  BSSY B3, `(.L_x_1935) ;  /* 0x0000009000037945 */ /* 0x000fe20003800000 */
[----:B0-----:R-:W-:-:S04]  /*2a070*/  LOP3.LUT R5, R5, 0x7f, RZ, 0xc0, !PT ;  /* 0x0000007f05057812 */ /* 0x001fc800078ec0ff */
[----:B------:R-:W-:-:S13]  /*2a080*/  ISETP.NE.AND P0, PT, R5, RZ, PT ;  /* 0x000000ff0500720c */ /* 0x000fda0003f05270 */
[----:B------:R-:W-:Y:S05]  /*2a090*/  @P0 BRA `(.L_x_1936) ;  /* 0x0000000000140947 */ /* 0x000fea0003800000 */
[----:B------:R-:W-:Y:S01]  /*2a0a0*/  LOP3.LUT P1, RZ, R19, 0x1, RZ, 0xc0, !PT ;  /* 0x0000000113ff7812 */ /* 0x000fe2000782c0ff */
[----:B-1----:R-:W-:-:S04]  /*2a0b0*/  IMAD.MOV.U32 R2, RZ, RZ, 0x8000 ;  /* 0x00008000ff027424 */ /* 0x002fc800078e00ff */
[----:B------:R0:W-:Y:S08]  /*2a0c0*/  SYNCS.ARRIVE.TRANS64 RZ, [R3+URZ+0x30830], R2 ;  /* 0x0308300203ff79a7 */ /* 0x0001f0000800003f */
[----:B------:R-:W-:Y:S05]  /*2a0d0*/  @!P1 BRA `(.L_x_1936) ;  /* 0x0000000000049947 */ /* 0x000fea0003800000 */
[----:B------:R-:W-:Y:S01]  /*2a0e0*/  BPT.TRAP 0x1 ;  /* 0x000000040000795c */ /* 0x000fe20000300000 */
.L_x_1936:
[----:B------:R-:W-:Y:S05]  /*2a0f0*/  BSYNC B3 ;  /* 0x0000000000037941 */ /* 0x000fea0003800000 */
.L_x_1935:
[----:B01----:R-:W2:Y:S01]  /*2a100*/  LDL R2, [R1+0x18] ;  /* 0x0000180001027983 */ /* 0x003ea20000100800 */
        /* <DEDUP_REMOVED lines=11> */
.L_x_1937:
        /* <DEDUP_REMOVED lines=16> */
.L_x_1938:
        /* <DEDUP_REMOVED lines=16> */
.L_x_1939:
        /* <DEDUP_REMOVED lines=16> */
.L_x_1940:
        /* <DEDUP_REMOVED lines=10> */
[----:B------:R-:W2:Y:S04]  /*2a560*/  LDL.LU R15, [R1+0x14] ;  /* 0x00001400010f7983 */ /* 0x000ea80000300800 */
[----:B------:R-:W3:Y:S01]  /*2a570*/  LDL R6, [R1+0x10] ;  /* 0x0000100001067983 */ /* 0x000ee20000100800 */
[----:B------:R-:W-:Y:S01]  /*2a580*/  BSSY B3, `(.L_x_1941) ;  /* 0x0000005000037945 */ /* 0x000fe20003800000 */
[----:B--2---:R-:W-:Y:S01]  /*2a590*/  SHF.L.U32 R3, R15, 0x1f, RZ ;  /* 0x0000001f0f037819 */ /* 0x004fe200000006ff */
[----:B---3--:R-:W-:-:S04]  /*2a5a0*/  IMAD R2, R6, 0x8, R18 ;  /* 0x0000000806027824 */ /* 0x008fc800078e0212 */
[----:B------:R-:W0:Y:S02]  /*2a5b0*/  SYNCS.PHASECHK.TRANS64.TRYWAIT P0, [R2+URZ+0x30860], R3 ;  /* 0x03086003020075a7 */ /* 0x000e24000800017f */
[----:B0-----:R-:W-:Y:S05]  /*2a5c0*/  @!P0 BRA `(.L_x_1942) ;  /* 0x0000006000c08947 */ /* 0x001fea0003800000 */
.L_x_2118:
[----:B------:R-:W-:Y:S05]  /*2a5d0*/  BSYNC B3 ;  /* 0x0000000000037941 */ /* 0x000fea0003800000 */
.L_x_1941:
        /* <DEDUP_REMOVED lines=10> */
.L_x_1943:
[----:B------:R-:W-:Y:S01]  /*2a680*/  LOP3.LUT P0, RZ, R19, 0x8, RZ, 0xc0, !PT ;  /* 0x0000000813ff7812 */ /* 0x000fe2000780c0ff */
[----:B------:R-:W-:-:S12]  /*2a690*/  BSSY B3, `(.L_x_1944) ;  /* 0x0000003000037945 */ /* 0x000fd80003800000 */
[----:B------:R-:W-:Y:S05]  /*2a6a0*/  @P0 BRA `(.L_x_1945) ;  /* 0x0000000000040947 */ /* 0x000fea0003800000 */
[----:B------:R-:W-:Y:S01]  /*2a6b0*/  BPT.TRAP 0x1 ;  /* 0x000000040000795c */ /* 0x000fe20000300000 */
.L_x_1945:
[----:B------:R-:W-:Y:S05]  /*2a6c0*/  BSYNC B3 ;  /* 0x0000000000037941 */ /* 0x000fea0003800000 */
.L_x_1944:
[----:B------:R-:W2:Y:S04]  /*2a6d0*/  LDL.LU R3, [R1+0x10] ;  /* 0x0000100001037983 */ /* 0x000ea80000300800 */
[----:B------:R-:W3:Y:S04]  /*2a6e0*/  LDL R6, [R1+0x18] ;  /* 0x0000180001067983 */ /* 0x000ee80000100800 */
[----:B------:R-:W3:Y:S01]  /*2a6f0*/  LDL.LU R5, [R1+0x4] ;  /* 0x0000040001057983 */ /* 0x000ee20000300800 */
[----:B------:R-:W-:Y:S01]  /*2a700*/  R2UR UR10, R11 ;  /* 0x000000000b0a72ca */ /* 0x000fe200000e0000 */
[----:B------:R-:W-:Y:S01]  /*2a710*/  UIADD3 UR4, UP0, UR36, 0x470, URZ ;  /* 0x0000047024047890 */ /* 0x000fe2000ff1e03f */
[----:B------:R-:W-:Y:S01]  /*2a720*/  PLOP3.LUT P0, PT, PT, PT, PT, 0x80, 0x0 ;  /* 0x000000000000781c */ /* 0x000fe20003f0f070 */
[----:B------:R-:W-:Y:S01]  /*2a730*/  VIADD R2, R2, 0x30850 ;  /* 0x0003085002027836 */ /* 0x000fe20000000000 */
[----:B------:R-:W-:Y:S01]  /*2a740*/  UMOV UR6, 0x0 ;  /* 0x0000000000067882 */ /* 0x000fe20000000000 */
[----:B------:R-:W-:Y:S01]  /*2a750*/  UIADD3.X UR5, URZ, UR37, URZ, UP0, !UPT ;  /* 0x000000253f057290 */ /* 0x000fe200087fe43f */
[----:B------:R-:W-:Y:S01]  /*2a760*/  UMOV UR7, 0x14f00000 ;  /* 0x14f0000000077882 */ /* 0x000fe20000000000 */
[----:B--2---:R-:W-:-:S02]  /*2a770*/  IMAD R3, R3, 0x8000, R18 ;  /* 0x0000800003037824 */ /* 0x004fc400078e0212 */
[----:B---3--:R-:W-:Y:S02]  /*2a780*/  IMAD R5, R5, 0x40, R6 ;  /* 0x0000004005057824 */ /* 0x008fe400078e0206 */
[----:B------:R-:W-:-:S07]  /*2a790*/  VIADD R6, R3, 0x400 ;  /* 0x0000040003067836 */ /* 0x000fce0000000000 */
.L_x_1946:
        /* <DEDUP_REMOVED lines=15> */
.L_x_1947:
        /* <DEDUP_REMOVED lines=15> */
.L_x_1948:
        /* <DEDUP_REMOVED lines=15> */
.L_x_1949:
        /* <DEDUP_REMOVED lines=12> */
.L_x_1931:
[----:B------:R-:W-:Y:S05]  /*2ab30*/  BSYNC B1 ;  /* 0x0000000000017941 */ /* 0x000fea0003800000 */
.L_x_1930:
[----:B0-----:R-:W2:Y:S04]  /*2ab40*/  LDL.LU R0, [R1+0x44] ;  /* 0x0000440001007983 */ /* 0x001ea80000300800 */
[----:B------:R0:W-:Y:S04]  /*2ab50*/  STL [R1+0x10], R8 ;  /* 0x0000100801007387 */ /* 0x0001e80000100800 */
[----:B------:R0:W-:Y:S02]  /*2ab60*/  STL [R1+0x14], R9 ;  /* 0x0000140901007387 */ /* 0x0001e40000100800 */
[----:B0-2---:R-:W-:-:S07]  /*2ab70*/  VIADD R0, R0, 0xfffffffd ;  /* 0xfffffffd00007836 */ /* 0x005fce0000000000 */
.L_x_1929:
[----:B------:R-:W-:Y:S05]  /*2ab80*/  BSYNC B2 ;  /* 0x0000000000027941 */ /* 0x000fea0003800000 */
.L_x_1928:
[----:B------:R-:W-:-:S05]  /*2ab90*/  VIADD R10, R10, 0xfffffffe ;  /* 0xfffffffe0a0a7836 */ /* 0x000fca0000000000 */
[----:B------:R-:W-:-:S13]  /*2aba0*/  ISETP.NE.AND P0, PT, R10, R7, PT ;  /* 0x000000070a00720c */ /* 0x000fda0003f05270 */
[----:B------:R-:W-:Y:S05]  /*2abb0*/  @!P0 BRA `(.L_x_1927) ;  /* 0x0000001800d48947 */ /* 0x000fea0003800000 */
[----:B------:R-:W-:-:S07]  /*2abc0*/  IMAD.MOV.U32 R9, RZ, RZ, R17 ;  /* 0x000000ffff097224 */ /* 0x000fce00078e0011 */
.L_x_1990:
[----:B------:R-:W2:Y:S04]  /*2abd0*/  LDL R3, [R1+0x10] ;  /* 0x0000100001037983 */ /* 0x000ea80000100800 */
[----:B------:R-:W3:Y:S01]  /*2abe0*/  LDL R2, [R1+0x14] ;  /* 0x0000140001027983 */ /* 0x000ee20000100800 */
[----:B------:R-:W-:Y:S01]  /*2abf0*/  LOP3.LUT P1, RZ, R19, 0x4, RZ, 0xc0, !PT ;  /* 0x0000000413ff7812 */ /* 0x000fe2000782c0ff */
[----:B------:R-:W-:Y:S05]  /*2ac00*/  YIELD ;  /* 0x0000000000007946 */ /* 0x000fea0003800000 */
[----:B------:R-:W-:Y:S01]  /*2ac10*/  BSSY B1, `(.L_x_1950) ;  /* 0x00000d4000017945 */ /* 0x000fe20003800000 */
[----:B--2---:R-:W-:-:S05]  /*2ac20*/  VIADD R4, R3, 0x1 ;  /* 0x0000000103047836 */ /* 0x004fca0000000000 */
[----:B------:R-:W-:-:S04]  /*2ac30*/  ISETP.NE.AND P0, PT, R4, 0x2, PT ;  /* 0x000000020400780c */ /* 0x000fc80003f05270 */
[----:B------:R-:W-:Y:S02]  /*2ac40*/  SEL R5, RZ, 0x1, P0 ;  /* 0x00000001ff057807 */ /* 0x000fe40000000000 */
[----:B------:R-:W-:Y:S02]  /*2ac50*/  SEL R4, R4, RZ, P0 ;  /* 0x000000ff04047207 */ /* 0x000fe40000000000 */
[----:B---3--:R-:W-:Y:S01]  /*2ac60*/  LOP3.LUT R5, R2, R5, RZ, 0x3c, !PT ;  /* 0x0000000502057212 */ /* 0x008fe200078e3cff */
[----:B01----:R-:W-:Y:S06]  /*2ac70*/  @!P1 BRA `(.L_x_1951) ;  /* 0x0000000c00349947 */ /* 0x003fec0003800000 */
        /* <DEDUP_REMOVED lines=25> */
.L_x_1952:
[----:B------:R-:W-:Y:S01]  /*2ae10*/  IMAD R3, R4, 0x8, R18 ;  /* 0x0000000804037824 */ /* 0x000fe200078e0212 */
[----:B------:R-:W-:Y:S01]  /*2ae20*/  SHF.L.U32 R2, R5, 0x1f, RZ ;  /* 0x0000001f05027819 */ /* 0x000fe200000006ff */
[----:B------:R-:W-:Y:S03]  /*2ae30*/  BSSY B2, `(.L_x_1953) ;  /* 0x0000003000027945 */ /* 0x000fe60003800000 */
[----:B------:R-:W1:Y:S02]  /*2ae40*/  SYNCS.PHASECHK.TRANS64.TRYWAIT P0, [R3+URZ+0x30840], R2 ;  /* 0x03084002030075a7 */ /* 0x000e64000800017f */
[----:B-1----:R-:W-:Y:S05]  /*2ae50*/  @!P0 BRA `(.L_x_1954) ;  /* 0x0000005800b08947 */ /* 0x002fea0003800000 */
.L_x_2119:
[----:B------:R-:W-:Y:S05]  /*2ae60*/  BSYNC B2 ;  /* 0x0000000000027941 */ /* 0x000fea0003800000 */
.L_x_1953:
[----:B------:R-:W2:Y:S01]  /*2ae70*/  S2R R7, SR_TID.X ;  /* 0x0000000000077919 */ /* 0x000ea20000002100 */
[----:B------:R-:W-:Y:S01]  /*2ae80*/  BSSY B2, `(.L_x_1955) ;  /* 0x0000009000027945 */ /* 0x000fe20003800000 */
[----:B--2---:R-:W-:-:S04]  /*2ae90*/  LOP3.LUT R7, R7, 0x7f, RZ, 0xc0, !PT ;  /* 0x0000007f07077812 */ /* 0x004fc800078ec0ff */
[----:B------:R-:W-:-:S13]  /*2aea0*/  ISETP.NE.AND P0, PT, R7, RZ, PT ;  /* 0x000000ff0700720c */ /* 0x000fda0003f05270 */
[----:B------:R-:W-:Y:S05]  /*2aeb0*/  @P0 BRA `(.L_x_1956) ;  /* 0x0000000000140947 */ /* 0x000fea0003800000 */
[----:B------:R-:W-:Y:S01]  /*2aec0*/  LOP3.LUT P1, RZ, R19, 0x1, RZ, 0xc0, !PT ;  /* 0x0000000113ff7812 */ /* 0x000fe2000782c0ff */
[----:B-1----:R-:W-:-:S04]  /*2aed0*/  IMAD.MOV.U32 R2, RZ, RZ, 0x8000 ;  /* 0x00008000ff027424 */ /* 0x002fc800078e00ff */
[----:B------:R2:W-:Y:S08]  /*2aee0*/  SYNCS.ARRIVE.TRANS64 RZ, [R3+URZ+0x30830], R2 ;  /* 0x0308300203ff79a7 */ /* 0x0005f0000800003f */
[----:B------:R-:W-:Y:S05]  /*2aef0*/  @!P1 BRA `(.L_x_1956) ;  /* 0x0000000000049947 */ /* 0x000fea0003800000 */
[----:B------:R-:W-:Y:S01]  /*2af00*/  BPT.TRAP 0x1 ;  /* 0x000000040000795c */ /* 0x000fe20000300000 */
.L_x_1956:
[----:B------:R-:W-:Y:S05]  /*2af10*/  BSYNC B2 ;  /* 0x0000000000027941 */ /* 0x000fea0003800000 */
.L_x_1955:
[----:B-12---:R-:W2:Y:S01]  /*2af20*/  LDL R2, [R1+0x18] ;  /* 0x0000180001027983 */ /* 0x006ea20000100800 */
        /* <DEDUP_REMOVED lines=11> */
.L_x_1957:
        /* <DEDUP_REMOVED lines=16> */
.L_x_1958:
        /* <DEDUP_REMOVED lines=16> */
.L_x_1959:
        /* <DEDUP_REMOVED lines=16> */
.L_x_1960:
        /* <DEDUP_REMOVED lines=17> */
.L_x_2120:
[----:B------:R-:W-:Y:S05]  /*2b3f0*/  BSYNC B2 ;  /* 0x0000000000027941 */ /* 0x000fea0003800000 */
.L_x_1961:
        /* <DEDUP_REMOVED lines=10> */
.L_x_1963:
[----:B------:R-:W-:Y:S01]  /*2b4a0*/  LOP3.LUT P0, RZ, R19, 0x8, RZ, 0xc0, !PT ;  /* 0x0000000813ff7812 */ /* 0x000fe2000780c0ff */
[----:B------:R-:W-:-:S12]  /*2b4b0*/  BSSY B2, `(.L_x_1964) ;  /* 0x0000003000027945 */ /* 0x000fd80003800000 */
[----:B------:R-:W-:Y:S05]  /*2b4c0*/  @P0 BRA `(.L_x_1965) ;  /* 0x0000000000040947 */ /* 0x000fea0003800000 */
[----:B------:R-:W-:Y:S01]  /*2b4d0*/  BPT.TRAP 0x1 ;  /* 0x000000040000795c */ /* 0x000fe20000300000 */
.L_x_1965:
[----:B------:R-:W-:Y:S05]  /*2b4e0*/  BSYNC B2 ;  /* 0x0000000000027941 */ /* 0x000fea0003800000 */
.L_x_1964:
        /* <DEDUP_REMOVED lines=13> */
.L_x_1966:
        /* <DEDUP_REMOVED lines=15> */
.L_x_1967:
        /* <DEDUP_REMOVED lines=15> */
.L_x_1968:
        /* <DEDUP_REMOVED lines=15> */
.L_x_1969:
        /* <DEDUP_REMOVED lines=12> */
.L_x_1951:
[----:B------:R-:W-:Y:S05]  /*2b950*/  BSYNC B1 ;  /* 0x0000000000017941 */ /* 0x000fea0003800000 */
.L_x_1950:
[----:B------:R-:W-:Y:S01]  /*2b960*/  VIADD R3, R4, 0x1 ;  /* 0x0000000104037836 */ /* 0x000fe20000000000 */
[----:B------:R-:W-:Y:S01]  /*2b970*/  LOP3.LUT P1, RZ, R19, 0x4, RZ, 0xc0, !PT ;  /* 0x0000000413ff7812 */ /* 0x000fe2000782c0ff */
[----:B------:R-:W-:Y:S01]  /*2b980*/  BSSY B1, `(.L_x_1970) ;  /* 0x00000d4000017945 */ /* 0x000fe20003800000 */
[----:B0-----:R-:W-:Y:S02]  /*2b990*/  VIADD R6, R0, 0xffffffff ;  /* 0xffffffff00067836 */ /* 0x001fe40000000000 */
[----:B------:R-:W-:-:S04]  /*2b9a0*/  ISETP.NE.AND P0, PT, R3, 0x2, PT ;  /* 0x000000020300780c */ /* 0x000fc80003f05270 */
[----:B------:R-:W-:Y:S02]  /*2b9b0*/  SEL R2, RZ, 0x1, P0 ;  /* 0x00000001ff027807 */ /* 0x000fe40000000000 */
[----:B------:R-:W-:Y:S02]  /*2b9c0*/  SEL R11, R3, RZ, P0 ;  /* 0x000000ff030b7207 */ /* 0x000fe40000000000 */
[----:B------:R-:W-:-:S05]  /*2b9d0*/  LOP3.LUT R10, R5, R2, RZ, 0x3c, !PT ;  /* 0x00000002050a7212 */ /* 0x000fca00078e3cff */
[----:B------:R0:W-:Y:S04]  /*2b9e0*/  STL [R1+0x14], R10 ;  /* 0x0000140a01007387 */ /* 0x0001e80000100800 */
[----:B------:R0:W-:Y:S01]  /*2b9f0*/  STL [R1+0x10], R11 ;  /* 0x0000100b01007387 */ /* 0x0001e20000100800 */
        /* <DEDUP_REMOVED lines=26> */
.L_x_1972:
[----:B------:R-:W-:Y:S01]  /*2bba0*/  IMAD R3, R11, 0x8, R18 ;  /* 0x000000080b037824 */ /* 0x000fe200078e0212 */
[----:B------:R-:W-:Y:S01]  /*2bbb0*/  SHF.L.U32 R2, R10, 0x1f, RZ ;  /* 0x0000001f0a027819 */ /* 0x000fe200000006ff */
[----:B------:R-:W-:Y:S03]  /*2bbc0*/  BSSY B2, `(.L_x_1973) ;  /* 0x0000003000027945 */ /* 0x000fe60003800000 */
[----:B------:R-:W2:Y:S02]  /*2bbd0*/  SYNCS.PHASECHK.TRANS64.TRYWAIT P0, [R3+URZ+0x30840], R2 ;  /* 0x03084002030075a7 */ /* 0x000ea4000800017f */
[----:B--2---:R-:W-:Y:S05]  /*2bbe0*/  @!P0 BRA `(.L_x_1974) ;  /* 0x0000004c00748947 */ /* 0x004fea0003800000 */
.L_x_2121:
[----:B------:R-:W-:Y:S05]  /*2bbf0*/  BSYNC B2 ;  /* 0x0000000000027941 */ /* 0x000fea0003800000 */
.L_x_1973:
[----:B-1----:R-:W1:Y:S01]  /*2bc00*/  S2R R8, SR_TID.X ;  /* 0x0000000000087919 */ /* 0x002e620000002100 */
[----:B------:R-:W-:Y:S01]  /*2bc10*/  BSSY B2, `(.L_x_1975) ;  /* 0x0000009000027945 */ /* 0x000fe20003800000 */
[----:B-1----:R-:W-:-:S04]  /*2bc20*/  LOP3.LUT R8, R8, 0x7f, RZ, 0xc0, !PT ;  /* 0x0000007f08087812 */ /* 0x002fc800078ec0ff */
[----:B------:R-:W-:-:S13]  /*2bc30*/  ISETP.NE.AND P0, PT, R8, RZ, PT ;  /* 0x000000ff0800720c */ /* 0x000fda0003f05270 */
[----:B------:R-:W-:Y:S05]  /*2bc40*/  @P0 BRA `(.L_x_1976) ;  /* 0x0000000000140947 */ /* 0x000fea0003800000 */
[----:B------:R-:W-:Y:S01]  /*2bc50*/  LOP3.LUT P1, RZ, R19, 0x1, RZ, 0xc0, !PT ;  /* 0x0000000113ff7812 */ /* 0x000fe2000782c0ff */
[----:B--2---:R-:W-:-:S04]  /*2bc60*/  IMAD.MOV.U32 R2, RZ, RZ, 0x8000 ;  /* 0x00008000ff027424 */ /* 0x004fc800078e00ff */
[----:B------:R1:W-:Y:S08]  /*2bc70*/  SYNCS.ARRIVE.TRANS64 RZ, [R3+URZ+0x30830], R2 ;  /* 0x0308300203ff79a7 */ /* 0x0003f0000800003f */
[----:B------:R-:W-:Y:S05]  /*2bc80*/  @!P1 BRA `(.L_x_1976) ;  /* 0x0000000000049947 */ /* 0x000fea0003800000 */
[----:B------:R-:W-:Y:S01]  /*2bc90*/  BPT.TRAP 0x1 ;  /* 0x000000040000795c */ /* 0x000fe20000300000 */
.L_x_1976:
[----:B------:R-:W-:Y:S05]  /*2bca0*/  BSYNC B2 ;  /* 0x0000000000027941 */ /* 0x000fea0003800000 */
.L_x_1975:
[----:B------:R-:W3:Y:S04]  /*2bcb0*/  LDL R8, [R1+0x10] ;  /* 0x0000100001087983 */ /* 0x000ee80000100800 */
[----:B-12---:R-:W2:Y:S01]  /*2bcc0*/  LDL R2, [R1+0x18] ;  /* 0x0000180001027983 */ /* 0x006ea20000100800 */
[----:B0-----:R-:W-:Y:S01]  /*2bcd0*/  IMAD.MOV.U32 R11, RZ, RZ, RZ ;  /* 0x000000ffff0b7224 */ /* 0x001fe200078e00ff */
[----:B------:R-:W-:Y:S01]  /*2bce0*/  UIADD3 UR4, UP0, UR36, 0x370, URZ ;  /* 0x0000037024047890 */ /* 0x000fe2000ff1e03f */
[----:B------:R-:W-:Y:S01]  /*2bcf0*/  PLOP3.LUT P0, PT, PT, PT, PT, 0x80, 0x0 ;  /* 0x000000000000781c */ /* 0x000fe20003f0f070 */
[----:B------:R-:W-:Y:S01]  /*2bd00*/  VIADD R3, R3, 0x30830 ;  /* 0x0003083003037836 */ /* 0x000fe20000000000 */
[----:B------:R-:W-:Y:S01]  /*2bd10*/  UMOV UR6, 0x0 ;  /* 0x0000000000067882 */ /* 0x000fe20000000000 */
[----:B------:R-:W-:Y:S01]  /*2bd20*/  R2UR UR10, R11 ;  /* 0x000000000b0a72ca */ /* 0x000fe200000e0000 */
[----:B------:R-:W-:Y:S01]  /*2bd30*/  UIADD3.X UR5, URZ, UR37, URZ, UP0, !UPT ;  /* 0x000000253f057290 */ /* 0x000fe200087fe43f */
[----:B------:R-:W-:Y:S01]  /*2bd40*/  UMOV UR7, 0x14f00000 ;  /* 0x14f0000000077882 */ /* 0x000fe20000000000 */
[----:B---3--:R-:W-:-:S02]  /*2bd50*/  IMAD R8, R8, 0x8000, R18 ;  /* 0x0000800008087824 */ /* 0x008fc400078e0212 */
[----:B--2---:R-:W-:Y:S02]  /*2bd60*/  IMAD R2, R7, 0x40, R2 ;  /* 0x0000004007027824 */ /* 0x004fe400078e0202 */
[----:B------:R-:W-:-:S08]  /*2bd70*/  VIADD R10, R8, 0x20400 ;  /* 0x00020400080a7836 */ /* 0x000fd00000000000 */
.L_x_1977:
        /* <DEDUP_REMOVED lines=16> */
.L_x_1978:
        /* <DEDUP_REMOVED lines=16> */
.L_x_1979:
        /* <DEDUP_REMOVED lines=16> */
.L_x_1980:
        /* <DEDUP_REMOVED lines=15> */
.L_x_2122:
[----:B------:R-:W-:Y:S05]  /*2c170*/  BSYNC B2 ;  /* 0x0000000000027941 */ /* 0x000fea0003800000 */
.L_x_1981:
        /* <DEDUP_REMOVED lines=10> */
.L_x_1983:
[----:B------:R-:W-:Y:S01]  /*2c220*/  LOP3.LUT P0, RZ, R19, 0x8, RZ, 0xc0, !PT ;  /* 0x0000000813ff7812 */ /* 0x000fe2000780c0ff */
[----:B------:R-:W-:-:S12]  /*2c230*/  BSSY B2, `(.L_x_1984) ;  /* 0x0000003000027945 */ /* 0x000fd80003800000 */
[----:B------:R-:W-:Y:S05]  /*2c240*/  @P0 BRA `(.L_x_1985) ;  /* 0x0000000000040947 */ /* 0x000fea0003800000 */
[----:B------:R-:W-:Y:S01]  /*2c250*/  BPT.TRAP 0x1 ;  /* 0x000000040000795c */ /* 0x000fe20000300000 */
.L_x_1985:
[----:B------:R-:W-:Y:S05]  /*2c260*/  BSYNC B2 ;  /* 0x0000000000027941 */ /* 0x000fea0003800000 */
.L_x_1984:
        /* <DEDUP_REMOVED lines=12> */
.L_x_1986:
        /* <DEDUP_REMOVED lines=15> */
.L_x_1987:
        /* <DEDUP_REMOVED lines=15> */
.L_x_1988:
        /* <DEDUP_REMOVED lines=15> */
.L_x_1989:
        /* <DEDUP_REMOVED lines=12> */
.L_x_1971:
[----:B------:R-:W-:Y:S05]  /*2c6c0*/  BSYNC B1 ;  /* 0x0000000000017941 */ /* 0x000fea0003800000 */
.L_x_1970:
[----:B------:R-:W2:Y:S01]  /*2c6d0*/  LDL R2, [R1+0x30] ;  /* 0x0000300001027983 */ /* 0x000ea20000100800 */
[----:B------:R-:W-:Y:S01]  /*2c6e0*/  VIADD R0, R0, 0xfffffffe ;  /* 0xfffffffe00007836 */ /* 0x000fe20000000000 */
[----:B--2---:R-:W-:-:S13]  /*2c6f0*/  ISETP.GT.AND P0, PT, R6, R2, PT ;  /* 0x000000020600720c */ /* 0x004fda0003f04270 */
[----:B------:R-:W-:Y:S05]  /*2c700*/  @P0 BRA `(.L_x_1990) ;  /* 0xffffffe400300947 */ /* 0x000fea000383ffff */
.L_x_1927:
[----:B------:R-:W-:Y:S05]  /*2c710*/  BSYNC B0 ;  /* 0x0000000000007941 */ /* 0x000fea0003800000 */
.L_x_1926:
[----:B------:R-:W3:Y:S01]  /*2c720*/  S2R R2, SR_TID.X ;  /* 0x0000000000027919 */ /* 0x000ee20000002100 */
[----:B------:R-:W-:Y:S01]  /*2c730*/  BSSY B0, `(.L_x_1991) ;  /* 0x0000012000007945 */ /* 0x000fe20003800000 */
[----:B---3--:R-:W-:-:S04]  /*2c740*/  LOP3.LUT R2, R2, 0x7f, RZ, 0xc0, !PT ;  /* 0x0000007f02027812 */ /* 0x008fc800078ec0ff */
[----:B------:R-:W-:-:S13]  /*2c750*/  ISETP.NE.AND P0, PT, R2, RZ, PT ;  /* 0x000000ff0200720c */ /* 0x000fda0003f05270 */
[----:B------:R-:W-:Y:S05]  /*2c760*/  @P0 BRA `(.L_x_1992) ;  /* 0x0000000000380947 */ /* 0x000fea0003800000 */
[----:B------:R-:W3:Y:S01]  /*2c770*/  S2R R2, SR_LANEID ;  /* 0x0000000000027919 */ /* 0x000ee20000000000 */
[----:B------:R-:W-:Y:S01]  /*2c780*/  VOTEU.ANY UR4, UPT, PT ;  /* 0x0000000000047886 */ /* 0x000fe200038e0100 */
[----:B-1----:R-:W1:Y:S01]  /*2c790*/  LDC.64 R4, c[0x0][0xc60] ;  /* 0x00031800ff047b82 */ /* 0x002e620000000a00 */
[----:B------:R-:W3:Y:S01]  /*2c7a0*/  FLO.U32 R0, UR4 ;  /* 0x0000000400007d00 */ /* 0x000ee200080e0000 */
[----:B------:R-:W-:Y:S01]  /*2c7b0*/  ULDC.64 UR6, c[0x0][0x208] ;  /* 0x0000820000067ab9 */ /* 0x000fe20000000a00 */
[----:B---3--:R-:W-:-:S06]  /*2c7c0*/  ISETP.EQ.U32.AND P0, PT, R0, R2, PT ;  /* 0x000000020000720c */ /* 0x008fcc0003f02070 */
[----:B------:R-:W1:Y:S07]  /*2c7d0*/  POPC R2, UR4 ;  /* 0x0000000400027d09 */ /* 0x000e6e0008000000 */
[----:B-1----:R-:W3:Y:S04]  /*2c7e0*/  @P0 ATOMG.E.ADD.STRONG.GPU PT, R2, desc[UR6][R4.64], R2 ;  /* 0x00000002040209a8 */ /* 0x002ee800081ee1c6 */
[----:B---3--:R1:W3:Y:S02]  /*2c7f0*/  SHFL.IDX PT, R2, R2, R0, 0x1f ;  /* 0x00001f0002027589 */ /* 0x0082e400000e0000 */
[----:B-1----:R-:W1:Y:S02]  /*2c800*/  S2R R0, SR_LTMASK ;  /* 0x0000000000007919 */ /* 0x002e640000003900 */
[----:B-1----:R-:W-:-:S06]  /*2c810*/  LOP3.LUT R0, R0, UR4, RZ, 0xc0, !PT ;  /* 0x0000000400007c12 */ /* 0x002fcc000f8ec0ff */
[----:B------:R-:W3:Y:S02]  /*2c820*/  POPC R0, R0 ;  /* 0x0000000000007309 */ /* 0x000ee40000000000 */
[----:B---3--:R-:W-:-:S05]  /*2c830*/  IADD3 R0, R2, UR39, R0 ;  /* 0x0000002702007c10 */ /* 0x008fca000fffe000 */
[----:B------:R3:W-:Y:S02]  /*2c840*/  STL [R1], R0 ;  /* 0x0000000001007387 */ /* 0x0007e40000100800 */
.L_x_1992:
[----:B------:R-:W-:Y:S05]  /*2c850*/  BSYNC B0 ;  /* 0x0000000000007941 */ /* 0x000fea0003800000 */
.L_x_1991:
[----:B------:R-:W-:Y:S01]  /*2c860*/  LOP3.LUT P0, RZ, R19, 0x4, RZ, 0xc0, !PT ;  /* 0x0000000413ff7812 */ /* 0x000fe2000780c0ff */
[----:B------:R-:W-:-:S12]  /*2c870*/  BSSY B0, `(.L_x_1993) ;  /* 0x000005d000007945 */ /* 0x000fd80003800000 */
[----:B------:R-:W-:Y:S05]  /*2c880*/  @!P0 BRA `(.L_x_1994) ;  /* 0x00000004006c8947 */ /* 0x000fea0003800000 */
[----:B---3--:R-:W3:Y:S04]  /*2c890*/  LDL R0, [R1+0x10] ;  /* 0x0000100001007983 */ /* 0x008ee80000100800 */
[----:B------:R-:W4:Y:S01]  /*2c8a0*/  LDL R2, [R1+0x14] ;  /* 0x0000140001027983 */ /* 0x000f220000100800 */
[----:B------:R-:W-:Y:S01]  /*2c8b0*/  BSSY B1, `(.L_x_1995) ;  /* 0x0000005000017945 */ /* 0x000fe20003800000 */
[----:B---3--:R-:W-:Y:S01]  /*2c8c0*/  IMAD R0, R0, 0x8, R18 ;  /* 0x0000000800007824 */ /* 0x008fe200078e0212 */
[----:B----4-:R-:W-:-:S04]  /*2c8d0*/  SHF.L.U32 R2, R2, 0x1f, RZ ;  /* 0x0000001f02027819 */ /* 0x010fc800000006ff */
[----:B------:R-:W3:Y:S02]  /*2c8e0*/  SYNCS.PHASECHK.TRANS64.TRYWAIT P0, [R0+URZ+0x30860], R2 ;  /* 0x03086002000075a7 */ /* 0x000ee4000800017f */
[----:B---3--:R-:W-:Y:S05]  /*2c8f0*/  @!P0 BRA `(.L_x_1996) ;  /* 0x0000004000588947 */ /* 0x008fea0003800000 */
.L_x_2123:
[----:B------:R-:W-:Y:S05]  /*2c900*/  BSYNC B1 ;  /* 0x0000000000017941 */ /* 0x000fea0003800000 */
.L_x_1995:
[----:B--2---:R-:W2:Y:S01]  /*2c910*/  S2R R3, SR_TID.X ;  /* 0x0000000000037919 */ /* 0x004ea20000002100 */
[----:B------:R-:W-:-:S04]  /*2c920*/  UPRMT UR4, UR38, 0x9910, URZ ;  /* 0x0000991026047896 */ /* 0x000fc8000800003f */
[----:B------:R-:W-:Y:S01]  /*2c930*/  UISETP.NE.AND UP0, UPT, UR4, 0x2, UPT ;  /* 0x000000020400788c */ /* 0x000fe2000bf05270 */
[----:B--2---:R-:W-:-:S04]  /*2c940*/  LOP3.LUT R3, R3, 0x7f, RZ, 0xc0, !PT ;  /* 0x0000007f03037812 */ /* 0x004fc800078ec0ff */
[----:B------:R-:W-:-:S13]  /*2c950*/  ISETP.NE.AND P0, PT, R3, RZ, PT ;  /* 0x000000ff0300720c */ /* 0x000fda0003f05270 */
[----:B---3--:R-:W-:-:S04]  /*2c960*/  @!P0 IMAD.MOV.U32 R2, RZ, RZ, 0x8000 ;  /* 0x00008000ff028424 */ /* 0x008fc800078e00ff */
[----:B------:R2:W-:Y:S01]  /*2c970*/  @!P0 SYNCS.ARRIVE.TRANS64 RZ, [R0+URZ+0x30850], R2 ;  /* 0x0308500200ff89a7 */ /* 0x0005e2000800003f */
[----:B------:R-:W-:-:S13]  /*2c980*/  PLOP3.LUT P0, PT, PT, PT, UP0, 0x80, 0x0 ;  /* 0x000000000000781c */ /* 0x000fda0003f0f008 */
[----:B--2---:R-:W-:Y:S05]  /*2c990*/  @P0 BRA `(.L_x_1997) ;  /* 0x0000000000040947 */ /* 0x004fea0003800000 */
[----:B------:R-:W-:Y:S01]  /*2c9a0*/  BPT.TRAP 0x1 ;  /* 0x000000040000795c */ /* 0x000fe20000300000 */
.L_x_1997:
[----:B------:R-:W-:Y:S01]  /*2c9b0*/  LOP3.LUT P0, RZ, R19, 0x8, RZ, 0xc0, !PT ;  /* 0x0000000813ff7812 */ /* 0x000fe2000780c0ff */
[----:B------:R-:W-:-:S12]  /*2c9c0*/  BSSY B1, `(.L_x_1998) ;  /* 0x0000003000017945 */ /* 0x000fd80003800000 */
[----:B------:R-:W-:Y:S05]  /*2c9d0*/  @P0 BRA `(.L_x_1999) ;  /* 0x0000000000040947 */ /* 0x000fea0003800000 */
[----:B------:R-:W-:Y:S01]  /*2c9e0*/  BPT.TRAP 0x1 ;  /* 0x000000040000795c */ /* 0x000fe20000300000 */
.L_x_1999:
[----:B------:R-:W-:Y:S05]  /*2c9f0*/  BSYNC B1 ;  /* 0x0000000000017941 */ /* 0x000fea0003800000 */
.L_x_1998:
[----:B------:R-:W2:Y:S04]  /*2ca00*/  LDL.LU R4, [R1+0x18] ;  /* 0x0000180001047983 */ /* 0x000ea80000300800 */
[----:B------:R-:W2:Y:S04]  /*2ca10*/  LDL.LU R3, [R1+0x4] ;  /* 0x0000040001037983 */ /* 0x000ea80000300800 */
[----:B------:R-:W3:Y:S01]  /*2ca20*/  LDL R2, [R1+0x10] ;  /* 0x0000100001027983 */ /* 0x000ee20000100800 */
        /* <DEDUP_REMOVED lines=8> */
[----:B---3--:R-:W-:-:S04]  /*2cab0*/  IMAD R2, R2, 0x8000, R18 ;  /* 0x0000800002027824 */ /* 0x008fc800078e0212 */
[----:B------:R-:W-:-:S07]  /*2cac0*/  VIADD R4, R2, 0x400 ;  /* 0x0000040002047836 */ /* 0x000fce0000000000 */
.L_x_2000:
        /* <DEDUP_REMOVED lines=15> */
.L_x_2001:
        /* <DEDUP_REMOVED lines=15> */
.L_x_2002:
        /* <DEDUP_REMOVED lines=15> */
.L_x_2003:
        /* <DEDUP_REMOVED lines=9> */
[----:B----4-:R-:W-:Y:S05]  /*2ce30*/  @P0 BRA.U.ANY `(.L_x_2003) ;  /* 0xfffffffd00d80947 */ /* 0x010fea000393ffff */
.L_x_1994:
[----:B------:R-:W-:Y:S05]  /*2ce40*/  BSYNC B0 ;  /* 0x0000000000007941 */ /* 0x000fea0003800000 */
.L_x_1993:
[----:B-1----:R-:W3:Y:S04]  /*2ce50*/  LDL.LU R5, [R1+0x10] ;  /* 0x0000100001057983 */ /* 0x002ee80000300800 */
[----:B------:R-:W4:Y:S01]  /*2ce60*/  LDL.LU R4, [R1+0x14] ;  /* 0x0000140001047983 */ /* 0x000f220000300800 */
[----:B---3--:R-:W-:-:S05]  /*2ce70*/  VIADD R0, R5, 0x1 ;  /* 0x0000000105007836 */ /* 0x008fca0000000000 */
[----:B------:R-:W-:-:S04]  /*2ce80*/  ISETP.NE.AND P0, PT, R0, 0x2, PT ;  /* 0x000000020000780c */ /* 0x000fc80003f05270 */
[----:B------:R-:W-:Y:S02]  /*2ce90*/  SEL R2, RZ, 0x1, P0 ;  /* 0x00000001ff027807 */ /* 0x000fe40000000000 */
[----:B------:R-:W-:Y:S02]  /*2cea0*/  SEL R0, R0, RZ, P0 ;  /* 0x000000ff00007207 */ /* 0x000fe40000000000 */
[----:B----4-:R-:W-:-:S03]  /*2ceb0*/  LOP3.LUT R4, R4, R2, RZ, 0x3c, !PT ;  /* 0x0000000204047212 */ /* 0x010fc600078e3cff */
[----:B------:R1:W-:Y:S04]  /*2cec0*/  STL [R1+0x10], R0 ;  /* 0x0000100001007387 */ /* 0x0003e80000100800 */
[----:B------:R1:W-:Y:S02]  /*2ced0*/  STL [R1+0x14], R4 ;  /* 0x0000140401007387 */ /* 0x0003e40000100800 */
.L_x_1906:
[----:B------:R-:W-:Y:S05]  /*2cee0*/  BSYNC B7 ;  /* 0x0000000000077941 */ /* 0x000fea0003800000 */
.L_x_1904:
[----:B------:R-:W-:-:S13]  /*2cef0*/  LOP3.LUT P0, RZ, R19, 0x10, RZ, 0xc0, !PT ;  /* 0x0000001013ff7812 */ /* 0x000fda000780c0ff */
[----:B------:R-:W-:Y:S05]  /*2cf00*/  @!P0 BRA `(.L_x_2004) ;  /* 0x00000000002c8947 */ /* 0x000fea0003800000 */
[----:B------:R-:W-:Y:S05]  /*2cf10*/  WARPSYNC.ALL ;  /* 0x0000000000007948 */ /* 0x000fea0003800000 */
[----:B------:R-:W4:Y:S08]  /*2cf20*/  S2UR UR5, SR_CgaCtaId ;  /* 0x00000000000579c3 */ /* 0x000f300000008800 */
[----:B------:R-:W-:Y:S06]  /*2cf30*/  BAR.SYNC.DEFER_BLOCKING 0x5, 0x180 ;  /* 0x0146000000007b1d */ /* 0x000fec0000010000 */
[----:B------:R-:W-:-:S02]  /*2cf40*/  UMOV UR4, 0x400 ;  /* 0x0000040000047882 */ /* 0x000fc40000000000 */
[----:B----4-:R-:W-:-:S06]  /*2cf50*/  ULEA UR4, UR5, UR4, 0x18 ;  /* 0x0000000405047291 */ /* 0x010fcc000f8ec03f */
[----:B------:R-:W-:-:S05]  /*2cf60*/  IMAD.U32 R18, RZ, RZ, UR4 ;  /* 0x00000004ff127e24 */ /* 0x000fca000f8e00ff */
[----:B-1----:R-:W1:Y:S04]  /*2cf70*/  LDS.128 R4, [R18+0x308d0] ;  /* 0x0308d00012047984 */ /* 0x002e680000000c00 */
[----:B-1----:R1:W-:Y:S04]  /*2cf80*/  STL.64 [R1], R4 ;  /* 0x0000000401007387 */ /* 0x0023e80000100a00 */
[----:B------:R1:W-:Y:S01]  /*2cf90*/  STL.64 [R1+0x8], R6 ;  /* 0x0000080601007387 */ /* 0x0003e20000100a00 */
[----:B------:R-:W-:Y:S06]  /*2cfa0*/  BAR.ARV 0x4, 0x180 ;  /* 0x0106000000007b1d */ /* 0x000fec0000002000 */
[----:B------:R-:W-:Y:S05]  /*2cfb0*/  BRA `(.L_x_2005) ;  /* 0x0000001000387947 */ /* 0x000fea0003800000 */
.L_x_2004:
[----:B------:R-:W4:Y:S01]  /*2cfc0*/  LDL R16, [R1+0x2c] ;  /* 0x00002c0001107983 */ /* 0x000f220000100800 */
[----:B------:R-:W-:Y:S01]  /*2cfd0*/  UMOV UR4, 0xffffffff ;  /* 0xffffffff00047882 */ /* 0x000fe20000000000 */
[----:B----4-:R-:W-:Y:S02]  /*2cfe0*/  ISETP.NE.AND P5, PT, R16, 0x1f, PT ;  /* 0x0000001f1000780c */ /* 0x010fe40003fa5270 */
[----:B------:R-:W-:Y:S11]  /*2cff0*/  BRA.DIV UR4, `(.L_x_2006) ;  /* 0x0000003a04ac7947 */ /* 0x000ff6000b800000 */
[----:B--2---:R-:W1:Y:S01]  /*2d000*/  LDL R3, [R1+0xc] ;  /* 0x00000c0001037983 */ /* 0x004e620000100800 */
[----:B------:R-:W-:-:S03]  /*2d010*/  ULDC UR4, c[0x0][0xc3c] ;  /* 0x00030f0000047ab9 */ /* 0x000fc60000000800 */
[----:B------:R-:W0:Y:S01]  /*2d020*/  LDL.LU R2, [R1] ;  /* 0x0000000001027983 */ /* 0x000e220000300800 */
[----:B------:R-:W-:Y:S01]  /*2d030*/  ULDC.64 UR6, c[0x0][0x208] ;  /* 0x0000820000067ab9 */ /* 0x000fe20000000a00 */
[----:B------:R-:W-:Y:S01]  /*2d040*/  LOP3.LUT P4, RZ, R19, 0x1, RZ, 0xc0, !PT ;  /* 0x0000000113ff7812 */ /* 0x000fe2000788c0ff */
[----:B-1-3--:R-:W-:Y:S02]  /*2d050*/  IMAD.IADD R0, R3, 0x1, R16 ;  /* 0x0000000103007824 */ /* 0x00afe400078e0210 */
[----:B0-----:R-:W-:-:S03]  /*2d060*/  IMAD.MOV.U32 R10, RZ, RZ, R2 ;  /* 0x000000ffff0a7224 */ /* 0x001fc600078e0002 */
        /* <DEDUP_REMOVED lines=11> */
[----:B------:R-:W-:Y:S01]  /*2d120*/  SHFL.IDX PT, R5, R10, RZ, 0x1f ;  /* 0x00001fff0a057589 */ /* 0x000fe200000e0000 */
[----:B------:R-:W-:-:S03]  /*2d130*/  ISETP.GE.U32.AND P3, PT, R16, 0x10, PT ;  /* 0x000000101000780c */ /* 0x000fc60003f66070 */
[----:B------:R-:W-:Y:S01]  /*2d140*/  SHFL.IDX PT, R0, R10, 0x1, 0x1f ;  /* 0x00201f000a007f89 */ /* 0x000fe200000e0000 */
[----:B--2---:R-:W-:Y:S02]  /*2d150*/  @!P0 IMAD.MOV.U32 R4, RZ, RZ, R8 ;  /* 0x000000ffff048224 */ /* 0x004fe400078e0008 */
[----:B------:R-:W-:Y:S02]  /*2d160*/  IMAD.MOV.U32 R8, RZ, RZ, RZ ;  /* 0x000000ffff087224 */ /* 0x000fe400078e00ff */
[----:B---3--:R-:W-:Y:S01]  /*2d170*/  @!P0 IMAD.MOV.U32 R6, RZ, RZ, R2 ;  /* 0x000000ffff068224 */ /* 0x008fe200078e0002 */
        /* <DEDUP_REMOVED lines=18> */
.L_x_2133:
[----:B------:R-:W-:Y:S02]  /*2d2a0*/  ULDC UR4, c[0x0][0xc38] ;  /* 0x00030e0000047ab9 */ /* 0x000fe40000000800 */
[----:B------:R-:W-:-:S04]  /*2d2b0*/  IMAD.U32 R2, RZ, RZ, UR4 ;  /* 0x00000004ff027e24 */ /* 0x000fc8000f8e00ff */
[----:B-1----:R-:W-:-:S04]  /*2d2c0*/  IMAD R9, R9, R2, RZ ;  /* 0x0000000209097224 */ /* 0x002fc800078e02ff */
[----:B------:R-:W-:-:S05]  /*2d2d0*/  IMAD.IADD R0, R0, 0x1, R9 ;  /* 0x0000000100007824 */ /* 0x000fca00078e0209 */
[----:B------:R-:W-:-:S13]  /*2d2e0*/  ISETP.GT.AND P4, PT, R0, R5, PT ;  /* 0x000000050000720c */ /* 0x000fda0003f84270 */
[----:B------:R-:W-:Y:S05]  /*2d2f0*/  @P4 BRA `(.L_x_2007) ;  /* 0x0000000000b04947 */ /* 0x000fea0003800000 */
.L_x_2010:
        /* <DEDUP_REMOVED lines=21> */
[----:B------:R-:W1:Y:S01]  /*2d450*/  SHFL.UP PT, R3, R2, 0x1, RZ ;  /* 0x0420000002037989 */ /* 0x000e6200000e00ff */
[----:B------:R-:W-:-:S04]  /*2d460*/  LOP3.LUT P4, RZ, R19, 0x1, RZ, 0xc0, !PT ;  /* 0x0000000113ff7812 */ /* 0x000fc8000788c0ff */
        /* <DEDUP_REMOVED lines=15> */
.L_x_2141:
[----:B------:R-:W-:Y:S02]  /*2d560*/  ULDC UR4, c[0x0][0xc38] ;  /* 0x00030e0000047ab9 */ /* 0x000fe40000000800 */
[----:B------:R-:W-:-:S04]  /*2d570*/  IMAD.U32 R2, RZ, RZ, UR4 ;  /* 0x00000004ff027e24 */ /* 0x000fc8000f8e00ff */
[----:B-1----:R-:W-:-:S04]  /*2d580*/  IMAD R9, R9, R2, RZ ;  /* 0x0000000209097224 */ /* 0x002fc800078e02ff */
[----:B------:R-:W-:-:S05]  /*2d590*/  IMAD.IADD R0, R9, 0x1, R0 ;  /* 0x0000000109007824 */ /* 0x000fca00078e0200 */
[----:B------:R-:W-:-:S13]  /*2d5a0*/  ISETP.GT.AND P4, PT, R0, R5, PT ;  /* 0x000000050000720c */ /* 0x000fda0003f84270 */
[----:B------:R-:W-:Y:S05]  /*2d5b0*/  @!P4 BRA `(.L_x_2010) ;  /* 0xfffffffc0050c947 */ /* 0x000fea000383ffff */
.L_x_2007:
        /* <DEDUP_REMOVED lines=8> */
[----:B-1----:R1:W3:Y:S04]  /*2d640*/  SHFL.IDX PT, R4, R4, R3, 0x1f ;  /* 0x00001f0304047589 */ /* 0x0022e800000e0000 */
[----:B------:R1:W4:Y:S01]  /*2d650*/  SHFL.IDX PT, R6, R6, R3, 0x1f ;  /* 0x00001f0306067589 */ /* 0x00032200000e0000 */
[----:B--2---:R-:W-:-:S05]  /*2d660*/  IMAD.IADD R10, R3, 0x1, R10 ;  /* 0x00000001030a7824 */ /* 0x004fca00078e020a */
[----:B---34-:R1:W-:Y:S02]  /*2d670*/  STL [R1+0xc], R10 ;  /* 0x00000c0a01007387 */ /* 0x0183e40000100800 */
.L_x_2146:
[----:B------:R-:W-:-:S13]  /*2d680*/  ISETP.NE.AND P0, PT, R0, RZ, PT ;  /* 0x000000ff0000720c */ /* 0x000fda0003f05270 */
[----:B------:R-:W-:Y:S05]  /*2d690*/  @!P0 BRA `(.L_x_2012) ;  /* 0x0000000000148947 */ /* 0x000fea0003800000 */
[----:B------:R-:W-:Y:S01]  /*2d6a0*/  UMOV UR4, 0xffffffff ;  /* 0xffffffff00047882 */ /* 0x000fe20000000000 */
[----:B-1----:R-:W-:Y:S02]  /*2d6b0*/  VIADD R3, R3, 0xffffffff ;  /* 0xffffffff03037836 */ /* 0x002fe40000000000 */
[----:B------:R-:W-:Y:S05]  /*2d6c0*/  BRA.DIV UR4, `(.L_x_2013) ;  /* 0x0000003e04a07947 */ /* 0x000fea000b800000 */
[----:B------:R1:W3:Y:S02]  /*2d6d0*/  SHFL.IDX PT, R3, R7, R3, 0x1f ;  /* 0x00001f0307037589 */ /* 0x0002e400000e0000 */
.L_x_2149:
[----:B---3--:R-:W-:-:S07]  /*2d6e0*/  IMAD.MOV.U32 R8, RZ, RZ, R3 ;  /* 0x000000ffff087224 */ /* 0x008fce00078e0003 */
.L_x_2012:
[----:B------:R-:W-:Y:S01]  /*2d6f0*/  ISETP.NE.AND P0, PT, R6, 0x1, PT ;  /* 0x000000010600780c */ /* 0x000fe20003f05270 */
[----:B------:R-:W-:-:S05]  /*2d700*/  IMAD R0, R8, R2, R9 ;  /* 0x0000000208007224 */ /* 0x000fca00078e0209 */
[----:B------:R3:W-:Y:S02]  /*2d710*/  STL [R1], R0 ;  /* 0x0000000001007387 */ /* 0x0007e40000100800 */
[----:B---3--:R-:W-:-:S05]  /*2d720*/  IMAD.IADD R0, R5, 0x1, -R0 ;  /* 0x0000000105007824 */ /* 0x008fca00078e0a00 */
[----:B------:R-:W-:Y:S05]  /*2d730*/  @!P0 BRA `(.L_x_2014) ;  /* 0x0000000000e48947 */ /* 0x000fea0003800000 */
[----:B------:R-:W-:-:S04]  /*2d740*/  IABS R5, R4 ;  /* 0x0000000400057213 */ /* 0x000fc80000000000 */
[----:B------:R-:W3:Y:S08]  /*2d750*/  I2F.RP R2, R5 ;  /* 0x0000000500027306 */ /* 0x000ef00000209400 */
[----:B---3--:R-:W3:Y:S02]  /*2d760*/  MUFU.RCP R2, R2 ;  /* 0x0000000200027308 */ /* 0x008ee40000001000 */
[----:B---3--:R-:W-:-:S06]  /*2d770*/  VIADD R2, R2, 0xffffffe ;  /* 0x0ffffffe02027836 */ /* 0x008fcc0000000000 */
[----:B-1----:R-:W1:Y:S02]  /*2d780*/  F2I.FTZ.U32.TRUNC.NTZ R3, R2 ;  /* 0x0000000200037305 */ /* 0x002e64000021f000 */
[----:B-1----:R-:W-:-:S04]  /*2d790*/  IMAD.MOV R2, RZ, RZ, -R3 ;  /* 0x000000ffff027224 */ /* 0x002fc800078e0a03 */
        /* <DEDUP_REMOVED lines=14> */
[----:B------:R-:W1:Y:S07]  /*2d880*/  I2F.RP R2, R5 ;  /* 0x0000000500027306 */ /* 0x000e6e0000209400 */
[----:B------:R-:W-:Y:S01]  /*2d890*/  @P0 VIADD R8, R8, 0x1 ;  /* 0x0000000108080836 */ /* 0x000fe20000000000 */
[----:B-1----:R-:W1:Y:S02]  /*2d8a0*/  MUFU.RCP R2, R2 ;  /* 0x0000000200027308 */ /* 0x002e640000001000 */
[----:B-1----:R-:W-:-:S06]  /*2d8b0*/  VIADD R2, R2, 0xffffffe ;  /* 0x0ffffffe02027836 */ /* 0x002fcc0000000000 */
[----:B------:R-:W1:Y:S02]  /*2d8c0*/  F2I.FTZ.U32.TRUNC.NTZ R3, R2 ;  /* 0x0000000200037305 */ /* 0x000e64000021f000 */
[----:B-1----:R-:W-:-:S04]  /*2d8d0*/  IMAD.MOV R2, RZ, RZ, -R3 ;  /* 0x000000ffff027224 */ /* 0x002fc800078e0a03 */
[----:B0-----:R-:W-:Y:S02]  /*2d8e0*/  IMAD R7, R2, R5, RZ ;  /* 0x0000000502077224 */ /* 0x001fe400078e02ff */
        /* <DEDUP_REMOVED lines=24> */
[----:B------:R-:W-:-:S04]  /*2da70*/  IMAD.MOV R2, RZ, RZ, -R7 ;  /* 0x000000ffff027224 */ /* 0x000fc800078e0a07 */
[C---:B------:R-:W-:Y:S02]  /*2da80*/  IMAD R2, R6.reuse, R2, R3 ;  /* 0x0000000206027224 */ /* 0x040fe400078e0203 */
[----:B------:R-:W-:-:S04]  /*2da90*/  IMAD R6, R6, 0x1000000, R7 ;  /* 0x0100000006067824 */ /* 0x000fc800078e0207 */
[----:B------:R-:W-:-:S05]  /*2daa0*/  IMAD R2, R2, 0x10000, R6 ;  /* 0x0001000002027824 */ /* 0x000fca00078e0206 */
[----:B------:R1:W-:Y:S01]  /*2dab0*/  STL [R1+0x8], R2 ;  /* 0x0000080201007387 */ /* 0x0003e20000100800 */
[----:B------:R-:W-:Y:S05]  /*2dac0*/  BRA `(.L_x_2015) ;  /* 0x0000000400007947 */ /* 0x000fea0003800000 */
.L_x_2014:
[----:B-1----:R-:W3:Y:S01]  /*2dad0*/  LDL R3, [R1+0xc] ;  /* 0x00000c0001037983 */ /* 0x002ee20000100800 */
[----:B0-----:R-:W3:Y:S01]  /*2dae0*/  LDC.64 R6, c[0x0][0xc90] ;  /* 0x00032400ff067b82 */ /* 0x001ee20000000a00 */
[----:B------:R-:W-:Y:S01]  /*2daf0*/  ULDC.64 UR4, c[0x0][0x208] ;  /* 0x0000820000047ab9 */ /* 0x000fe20000000a00 */
[----:B---3--:R-:W-:-:S05]  /*2db00*/  IMAD.WIDE R6, R3, 0x4, R6 ;  /* 0x0000000403067825 */ /* 0x008fca00078e0206 */
[----:B------:R-:W3:Y:S02]  /*2db10*/  LDG.E R3, desc[UR4][R6.64] ;  /* 0x0000000406037981 */ /* 0x000ee4000c1e1900 */
[----:B---3--:R-:W-:-:S05]  /*2db20*/  IMAD R5, R4, R3, RZ ;  /* 0x0000000304057224 */ /* 0x008fca00078e02ff */
        /* <DEDUP_REMOVED lines=51> */
[----:B------:R-:W-:-:S04]  /*2de60*/  @P0 VIADD R2, R2, 0x1 ;  /* 0x0000000102020836 */ /* 0x000fc80000000000 */
[----:B------:R-:W-:-:S04]  /*2de70*/  IMAD.MOV.U32 R0, RZ, RZ, R2 ;  /* 0x000000ffff007224 */ /* 0x000fc800078e0002 */
[----:B------:R-:W-:Y:S01]  /*2de80*/  @!P1 IMAD.MOV R0, RZ, RZ, -R0 ;  /* 0x000000ffff009224 */ /* 0x000fe200078e0a00 */
[----:B------:R-:W-:Y:S01]  /*2de90*/  @!P2 LOP3.LUT R0, RZ, R8, RZ, 0x33, !PT ;  /* 0x00000008ff00a212 */ /* 0x000fe200078e33ff */
[----:B------:R-:W-:-:S04]  /*2dea0*/  IMAD.MOV R8, RZ, RZ, -R8 ;  /* 0x000000ffff087224 */ /* 0x000fc800078e0a08 */
[----:B------:R-:W-:-:S05]  /*2deb0*/  IMAD R2, R0, R8, R6 ;  /* 0x0000000800027224 */ /* 0x000fca00078e0206 */
[----:B------:R0:W-:Y:S02]  /*2dec0*/  STL [R1+0x8], R2 ;  /* 0x0000080201007387 */ /* 0x0001e40000100800 */
.L_x_2015:
[----:B------:R-:W-:-:S05]  /*2ded0*/  LOP3.LUT R0, RZ, R0, RZ, 0x33, !PT ;  /* 0x00000000ff007212 */ /* 0x000fca00078e33ff */
[----:B------:R-:W-:-:S05]  /*2dee0*/  IMAD.IADD R0, R4, 0x1, R0 ;  /* 0x0000000104007824 */ /* 0x000fca00078e0200 */
[----:B------:R3:W-:Y:S01]  /*2def0*/  STL [R1+0x4], R0 ;  /* 0x0000040001007387 */ /* 0x0007e20000100800 */
[----:B------:R-:W-:Y:S05]  /*2df00*/  BRA `(.L_x_2016) ;  /* 0x0000000000287947 */ /* 0x000fea0003800000 */
.L_x_2008:
        /* <DEDUP_REMOVED lines=10> */
.L_x_2016:
[----:B-1-3--:R-:W3:Y:S04]  /*2dfb0*/  LDL R0, [R1+0x2c] ;  /* 0x00002c0001007983 */ /* 0x00aee80000100800 */
[----:B0-----:R-:W4:Y:S04]  /*2dfc0*/  LDL R2, [R1+0xc] ;  /* 0x00000c0001027983 */ /* 0x001f280000100800 */
[----:B------:R-:W5:Y:S04]  /*2dfd0*/  LDL R3, [R1+0x8] ;  /* 0x0000080001037983 */ /* 0x000f680000100800 */
[----:B------:R-:W2:Y:S04]  /*2dfe0*/  LDL R4, [R1] ;  /* 0x0000000001047983 */ /* 0x000ea80000100800 */
[----:B------:R-:W2:Y:S01]  /*2dff0*/  LDL R5, [R1+0x4] ;  /* 0x0000040001057983 */ /* 0x000ea20000100800 */
[----:B------:R-:W-:Y:S05]  /*2e000*/  WARPSYNC.ALL ;  /* 0x0000000000007948 */ /* 0x000fea0003800000 */
[----:B------:R-:W-:Y:S01]  /*2e010*/  BAR.SYNC.DEFER_BLOCKING 0x4, 0x180 ;  /* 0x0106000000007b1d */ /* 0x000fe20000010000 */
[----:B---3--:R-:W-:-:S13]  /*2e020*/  ISETP.NE.AND P0, PT, R0, RZ, PT ;  /* 0x000000ff0000720c */ /* 0x008fda0003f05270 */
[----:B------:R-:W0:Y:S01]  /*2e030*/  @!P0 S2R R0, SR_CgaCtaId ;  /* 0x0000000000008919 */ /* 0x000e220000008800 */
[----:B----4-:R-:W-:Y:S01]  /*2e040*/  IMAD.MOV.U32 R7, RZ, RZ, R2 ;  /* 0x000000ffff077224 */ /* 0x010fe200078e0002 */
[----:B------:R-:W-:Y:S01]  /*2e050*/  @!P0 MOV R2, 0x400 ;  /* 0x0000040000028802 */ /* 0x000fe20000000f00 */
[----:B-----5:R-:W-:-:S03]  /*2e060*/  IMAD.MOV.U32 R6, RZ, RZ, R3 ;  /* 0x000000ffff067224 */ /* 0x020fc600078e0003 */
[----:B0-----:R-:W-:-:S05]  /*2e070*/  @!P0 LEA R18, R0, R2, 0x18 ;  /* 0x0000000200128211 */ /* 0x001fca00078ec0ff */
[----:B--2---:R0:W-:Y:S01]  /*2e080*/  @!P0 STS.128 [R18+0x308d0], R4 ;  /* 0x0308d00412008388 */ /* 0x0041e20000000c00 */
[----:B------:R-:W-:Y:S06]  /*2e090*/  BAR.ARV 0x5, 0x180 ;  /* 0x0146000000007b1d */ /* 0x000fec0000002000 */
.L_x_2005:
[----:B---3--:R-:W3:Y:S01]  /*2e0a0*/  LDL R0, [R1+0xc] ;  /* 0x00000c0001007983 */ /* 0x008ee20000100800 */
[----:B------:R-:W-:Y:S02]  /*2e0b0*/  ULDC UR4, c[0x0][0xc3c] ;  /* 0x00030f0000047ab9 */ /* 0x000fe40000000800 */
[----:B---3--:R-:W-:-:S13]  /*2e0c0*/  ISETP.GE.AND P0, PT, R0, UR4, PT ;  /* 0x0000000400007c0c */ /* 0x008fda000bf06270 */
[----:B------:R-:W-:Y:S05]  /*2e0d0*/  @!P0 BRA `(.L_x_2017) ;  /* 0xffffff7000f48947 */ /* 0x000fea000383ffff */
[----:B------:R-:W-:Y:S05]  /*2e0e0*/  BSYNC B8 ;  /* 0x0000000000087941 */ /* 0x000fea0003800000 */
.L_x_1836:
[----:B---3--:R-:W3:Y:S01]  /*2e0f0*/  LDL.LU R0, [R1+0x58] ;  /* 0x0000580001007983 */ /* 0x008ee20000300800 */
[----:B------:R-:W-:Y:S01]  /*2e100*/  BSSY B0, `(.L_x_2018) ;  /* 0x000000b000007945 */ /* 0x000fe20003800000 */
[----:B01----:R-:W0:Y:S01]  /*2e110*/  S2R R5, SR_CgaCtaId ;  /* 0x0000000000057919 */ /* 0x003e220000008800 */
[----:B---3--:R-:W-:-:S05]  /*2e120*/  VIADD R0, R0, 0x1 ;  /* 0x0000000100007836 */ /* 0x008fca0000000000 */
[----:B------:R-:W-:-:S04]  /*2e130*/  LEA.HI R2, R0, R0, RZ, 0x1 ;  /* 0x0000000000027211 */ /* 0x000fc800078f08ff */
[----:B--2---:R-:W-:-:S05]  /*2e140*/  LOP3.LUT R3, R2, 0xfffffffe, RZ, 0xc0, !PT ;  /* 0xfffffffe02037812 */ /* 0x004fca00078ec0ff */
[----:B------:R-:W-:Y:S01]  /*2e150*/  IMAD.IADD R3, R0, 0x1, -R3 ;  /* 0x0000000100037824 */ /* 0x000fe200078e0a03 */
[----:B------:R-:W-:-:S04]  /*2e160*/  MOV R0, 0x400 ;  /* 0x0000040000007802 */ /* 0x000fc80000000f00 */
[----:B0-----:R-:W-:Y:S02]  /*2e170*/  LEA R0, R5, R0, 0x18 ;  /* 0x0000000005007211 */ /* 0x001fe400078ec0ff */
[----:B------:R-:W-:-:S04]  /*2e180*/  SHF.L.U32 R3, R3, 0x1f, RZ ;  /* 0x0000001f03037819 */ /* 0x000fc800000006ff */
[----:B------:R-:W0:Y:S02]  /*2e190*/  SYNCS.PHASECHK.TRANS64.TRYWAIT P0, [R0+URZ+0x30820], R3 ;  /* 0x03082003000075a7 */ /* 0x000e24000800017f */
[----:B0-----:R-:W-:Y:S05]  /*2e1a0*/  @!P0 BRA `(.L_x_2019) ;  /* 0x0000003400148947 */ /* 0x001fea0003800000 */
.L_x_2150:
[----:B------:R-:W-:Y:S05]  /*2e1b0*/  BSYNC B0 ;  /* 0x0000000000007941 */ /* 0x000fea0003800000 */
.L_x_2018:
[----:B------:R-:W-:-:S03]  /*2e1c0*/  UMOV UR4, 0xffffffff ;  /* 0xffffffff00047882 */ /* 0x000fc60000000000 */
[----:B------:R-:W-:Y:S05]  /*2e1d0*/  BRA.DIV UR4, `(.L_x_2020) ;  /* 0x00000036041c7947 */ /* 0x000fea000b800000 */
[----:B------:R-:W1:Y:S02]  /*2e1e0*/  S2R R2, SR_TID.X ;  /* 0x0000000000027919 */ /* 0x000e640000002100 */
[----:B-1----:R-:W-:-:S04]  /*2e1f0*/  SHF.R.U32.HI R2, RZ, 0x5, R2 ;  /* 0x00000005ff027819 */ /* 0x002fc80000011602 */
[----:B------:R-:W-:-:S05]  /*2e200*/  LOP3.LUT R2, R2, 0x3, RZ, 0xc0, !PT ;  /* 0x0000000302027812 */ /* 0x000fca00078ec0ff */
[----:B------:R1:W2:Y:S02]  /*2e210*/  SHFL.IDX PT, R14, R2, RZ, 0x1f ;  /* 0x00001fff020e7589 */ /* 0x0002a400000e0000 */
.L_x_2153:
[----:B--2---:R-:W-:-:S13]  /*2e220*/  ISETP.NE.AND P0, PT, R14, RZ, PT ;  /* 0x000000ff0e00720c */ /* 0x004fda0003f05270 */
[----:B------:R-:W-:Y:S05]  /*2e230*/  @P0 BRA `(.L_x_1530) ;  /* 0x00000000009c0947 */ /* 0x000fea0003800000 */
[----:B------:R-:W-:-:S03]  /*2e240*/  UMOV UR4, 0xffffffff ;  /* 0xffffffff00047882 */ /* 0x000fc60000000000 */
[----:B------:R-:W-:Y:S05]  /*2e250*/  BRA.DIV UR4, `(.L_x_2021) ;  /* 0x0000003604307947 */ /* 0x000fea000b800000 */
[----:B------:R-:W-:-:S13]  /*2e260*/  ELECT P6, URZ, PT ;  /* 0x00000000003f782f */ /* 0x000fda00038c0000 */
.L_x_2156:
        /* <DEDUP_REMOVED lines=8> */
.L_x_2022:
[----:B0-----:R-:W2:Y:S04]  /*2e2f0*/  LDL R3, [R1+0x10] ;  /* 0x0000100001037983 */ /* 0x001ea80000100800 */
[----:B------:R-:W3:Y:S01]  /*2e300*/  LDL.LU R7, [R1+0x14] ;  /* 0x0000140001077983 */ /* 0x000ee20000300800 */
[----:B------:R-:W-:-:S04]  /*2e310*/  VIADD R2, R0, 0x30840 ;  /* 0x0003084000027836 */ /* 0x000fc80000000000 */
[C---:B--2---:R-:W-:Y:S02]  /*2e320*/  IMAD R6, R3.reuse, 0x8, R2 ;  /* 0x0000000803067824 */ /* 0x044fe400078e0202 */
[----:B------:R-:W-:Y:S01]  /*2e330*/  VIADD R3, R3, 0x1 ;  /* 0x0000000103037836 */ /* 0x000fe20000000000 */
[----:B---3--:R-:W-:-:S04]  /*2e340*/  SHF.L.U32 R5, R7, 0x1f, RZ ;  /* 0x0000001f07057819 */ /* 0x008fc800000006ff */
        /* <DEDUP_REMOVED lines=8> */
.L_x_2157:
[----:B------:R-:W1:Y:S02]  /*2e3d0*/  SYNCS.PHASECHK.TRANS64.TRYWAIT P0, [R7+URZ], R2 ;  /* 0x00000002070075a7 */ /* 0x000e64000800017f */
[----:B-1----:R-:W-:Y:S05]  /*2e3e0*/  @!P0 BRA `(.L_x_2024) ;  /* 0x0000003400008947 */ /* 0x002fea0003800000 */
.L_x_2158:
[----:B------:R-:W-:Y:S05]  /*2e3f0*/  @!P2 BRA `(.L_x_2025) ;  /* 0x000000000004a947 */ /* 0x000fea0003800000 */
[----:B------:R-:W-:Y:S01]  /*2e400*/  BPT.TRAP 0x1 ;  /* 0x000000040000795c */ /* 0x000fe20000300000 */
.L_x_2025:
[----:B------:R-:W2:Y:S01]  /*2e410*/  LDL.LU R4, [R1+0x10] ;  /* 0x0000100001047983 */ /* 0x000ea20000300800 */
[----:B------:R-:W-:-:S04]  /*2e420*/  VIADD R0, R0, 0x30860 ;  /* 0x0003086000007836 */ /* 0x000fc80000000000 */
[----:B--2---:R-:W-:-:S04]  /*2e430*/  IMAD R4, R4, 0x8, R0 ;  /* 0x0000000804047824 */ /* 0x004fc800078e0200 */
[----:B------:R-:W2:Y:S02]  /*2e440*/  SYNCS.PHASECHK.TRANS64.TRYWAIT P0, [R4+URZ], R5 ;  /* 0x00000005040075a7 */ /* 0x000ea4000800017f */
[----:B--2---:R-:W-:Y:S05]  /*2e450*/  @!P0 BRA `(.L_x_2026) ;  /* 0x0000003000f88947 */ /* 0x004fea0003800000 */
.L_x_2159:
[----:B------:R-:W-:-:S07]  /*2e460*/  IMAD R3, R3, 0x8, R0 ;  /* 0x0000000803037824 */ /* 0x000fce00078e0200 */
.L_x_2027:
[----:B---3--:R3:W4:Y:S02]  /*2e470*/  SYNCS.PHASECHK.TRANS64.TRYWAIT P0, [R3+URZ], R2 ;  /* 0x00000002030075a7 */ /* 0x008724000800017f */
[----:B----4-:R-:W-:Y:S05]  /*2e480*/  @!P0 NANOSLEEP.SYNCS 0x989680 ;  /* 0x009896800000895d */ /* 0x010fea0003900000 */
[----:B------:R-:W4:Y:S02]  /*2e490*/  @!P0 SYNCS.PHASECHK.TRANS64 P0, [R3+URZ], R2 ;  /* 0x00000002030085a7 */ /* 0x000f24000800007f */
[----:B----4-:R-:W-:Y:S05]  /*2e4a0*/  @!P0 BRA `(.L_x_2027) ;  /* 0xfffffffc00f08947 */ /* 0x010fea000383ffff */
.L_x_1530:
[----:B------:R-:W-:Y:S05]  /*2e4b0*/  BSYNC B9 ;  /* 0x0000000000097941 */ /* 0x000fea0003800000 */
.L_x_1527:
[----:B------:R-:W-:Y:S05]  /*2e4c0*/  EXIT ;  /* 0x000000000000794d */ /* 0x000fea0003800000 */
.L_x_1558:
[----:B0-----:R0:W1:Y:S02]  /*2e4d0*/  SYNCS.PHASECHK.TRANS64.TRYWAIT P5, [R99+URZ+0x30890], R109 ;  /* 0x0308906d630075a7 */ /* 0x00106400080a017f */
[----:B-1----:R-:W-:Y:S05]  /*2e4e0*/  @!P5 NANOSLEEP.SYNCS 0x989680 ;  /* 0x009896800000d95d */ /* 0x002fea0003900000 */
[----:B------:R-:W1:Y:S02]  /*2e4f0*/  @!P5 SYNCS.PHASECHK.TRANS64 P5, [R99+URZ+0x30890], R109 ;  /* 0x0308906d6300d5a7 */ /* 0x000e6400080a007f */
[----:B-1----:R-:W-:Y:S05]  /*2e500*/  @!P5 BRA `(.L_x_1558) ;  /* 0xfffffffc00f0d947 */ /* 0x002fea000383ffff */
[----:B------:R-:W-:Y:S05]  /*2e510*/  BRA `(.L_x_2028) ;  /* 0xfffffd5800907947 */ /* 0x000fea000383ffff */
.L_x_1596:
[----:B-1----:R1:W2:Y:S02]  /*2e520*/  SYNCS.PHASECHK.TRANS64.TRYWAIT P5, [R99+URZ+0x30890], R109 ;  /* 0x0308906d630075a7 */ /* 0x0022a400080a017f */
[----:B--2---:R-:W-:Y:S05]  /*2e530*/  @!P5 NANOSLEEP.SYNCS 0x989680 ;  /* 0x009896800000d95d */ /* 0x004fea0003900000 */
[----:B------:R-:W2:Y:S02]  /*2e540*/  @!P5 SYNCS.PHASECHK.TRANS64 P5, [R99+URZ+0x30890], R109 ;  /* 0x0308906d6300d5a7 */ /* 0x000ea400080a007f */
[----:B--2---:R-:W-:Y:S05]  /*2e550*/  @!P5 BRA `(.L_x_1596) ;  /* 0xfffffffc00f0d947 */ /* 0x004fea000383ffff */
[----:B------:R-:W-:Y:S05]  /*2e560*/  BRA `(.L_x_2029) ;  /* 0xfffffd7c00a87947 */ /* 0x000fea000383ffff */
.L_x_1613:
[----:B0-----:R0:W1:Y:S02]  /*2e570*/  SYNCS.PHASECHK.TRANS64.TRYWAIT P3, [R99+URZ+0x30890], R109 ;  /* 0x0308906d630075a7 */ /* 0x001064000806017f */
[----:B-1----:R-:W-:Y:S05]  /*2e580*/  @!P3 NANOSLEEP.SYNCS 0x989680 ;  /* 0x009896800000b95d */ /* 0x002fea0003900000 */
[----:B------:R-:W1:Y:S02]  /*2e590*/  @!P3 SYNCS.PHASECHK.TRANS64 P3, [R99+URZ+0x30890], R109 ;  /* 0x0308906d6300b5a7 */ /* 0x000e64000806007f */
[----:B-1----:R-:W-:Y:S05]  /*2e5a0*/  @!P3 BRA `(.L_x_1613) ;  /* 0xfffffffc00f0b947 */ /* 0x002fea000383ffff */
[----:B------:R-:W-:Y:S05]  /*2e5b0*/  BRA `(.L_x_2030) ;  /* 0xfffffda000b07947 */ /* 0x000fea000383ffff */
.L_x_1619:
[----:B-1----:R1:W2:Y:S02]  /*2e5c0*/  SYNCS.PHASECHK.TRANS64.TRYWAIT P2, [R99+URZ+0x308b0], R109 ;  /* 0x0308b06d630075a7 */ /* 0x0022a4000804017f */
[----:B--2---:R-:W-:Y:S05]  /*2e5d0*/  @!P2 NANOSLEEP.SYNCS 0x989680 ;  /* 0x009896800000a95d */ /* 0x004fea0003900000 */
[----:B------:R-:W2:Y:S02]  /*2e5e0*/  @!P2 SYNCS.PHASECHK.TRANS64 P2, [R99+URZ+0x308b0], R109 ;  /* 0x0308b06d6300a5a7 */ /* 0x000ea4000804007f */
[----:B--2---:R-:W-:Y:S05]  /*2e5f0*/  @!P2 BRA `(.L_x_1619) ;  /* 0xfffffffc00f0a947 */ /* 0x004fea000383ffff */
[----:B------:R-:W-:Y:S05]  /*2e600*/  BRA `(.L_x_2031) ;  /* 0xfffffda400987947 */ /* 0x000fea000383ffff */
.L_x_1649:
        /* <DEDUP_REMOVED lines=8> */
.L_x_2033:
[----:B------:R-:W-:Y:S05]  /*2e690*/  BSYNC B1 ;  /* 0x0000000000017941 */ /* 0x000fea0003800000 */
.L_x_2032:
        /* <DEDUP_REMOVED lines=8> */
.L_x_2034:
[----:B------:R-:W-:Y:S02]  /*2e720*/  IMAD.MOV.U32 R13, RZ, RZ, R33 ;  /* 0x000000ffff0d7224 */ /* 0x000fe400078e0021 */
[----:B------:R-:W-:-:S07]  /*2e730*/  IMAD.MOV.U32 R8, RZ, RZ, R14 ;  /* 0x000000ffff087224 */ /* 0x000fce00078e000e */
[----:B------:R-:W-:Y:S05]  /*2e740*/  WARPSYNC.COLLECTIVE R15, `(.L_x_2035) ;  /* 0x000000000f087348 */ /* 0x000fea0003c00000 */
[----:B------:R0:W1:Y:S02]  /*2e750*/  SHFL.IDX P6, R14, R13, R12, R11 ;  /* 0x0000000c0d0e7389 */ /* 0x00006400000c000b */
[----:B01----:R-:W-:Y:S01]  /*2e760*/  ENDCOLLECTIVE ;  /* 0x000000000000791b */ /* 0x003fe20003800000 */
.L_x_2035:
[----:B------:R-:W-:Y:S02]  /*2e770*/  IMAD.MOV.U32 R13, RZ, RZ, R30 ;  /* 0x000000ffff0d7224 */ /* 0x000fe400078e001e */
[----:B------:R-:W-:-:S07]  /*2e780*/  IMAD.MOV.U32 R26, RZ, RZ, R14 ;  /* 0x000000ffff1a7224 */ /* 0x000fce00078e000e */
[----:B------:R-:W-:Y:S05]  /*2e790*/  WARPSYNC.COLLECTIVE R15, `(.L_x_2036) ;  /* 0x000000000f087348 */ /* 0x000fea0003c00000 */
[----:B------:R0:W1:Y:S02]  /*2e7a0*/  SHFL.IDX P6, R14, R13, R12, R11 ;  /* 0x0000000c0d0e7389 */ /* 0x00006400000c000b */
[----:B01----:R-:W-:Y:S01]  /*2e7b0*/  ENDCOLLECTIVE ;  /* 0x000000000000791b */ /* 0x003fe20003800000 */
.L_x_2036:
[----:B------:R-:W-:Y:S01]  /*2e7c0*/  IMAD.MOV.U32 R5, RZ, RZ, R14 ;  /* 0x000000ffff057224 */ /* 0x000fe200078e000e */
[----:B------:R-:W-:Y:S06]  /*2e7d0*/  BRA `(.L_x_2037) ;  /* 0xfffffdbc00447947 */ /* 0x000fec000383ffff */
.L_x_1652:
[----:B------:R-:W-:Y:S01]  /*2e7e0*/  BSSY B1, `(.L_x_2038) ;  /* 0x0000008000017945 */ /* 0x000fe20003800000 */
[----:B------:R-:W-:Y:S02]  /*2e7f0*/  IMAD.MOV.U32 R13, RZ, RZ, R32 ;  /* 0x000000ffff0d7224 */ /* 0x000fe400078e0020 */
[----:B------:R-:W-:Y:S02]  /*2e800*/  IMAD.MOV.U32 R12, RZ, RZ, 0x1 ;  /* 0x00000001ff0c7424 */ /* 0x000fe400078e00ff */
[----:B------:R-:W-:Y:S02]  /*2e810*/  IMAD.MOV.U32 R11, RZ, RZ, 0x181f ;  /* 0x0000181fff0b7424 */ /* 0x000fe400078e00ff */
[----:B------:R-:W-:-:S07]  /*2e820*/  IMAD.MOV.U32 R15, RZ, RZ, -0x1 ;  /* 0xffffffffff0f7424 */ /* 0x000fce00078e00ff */
[----:B0-23--:R-:W-:Y:S05]  /*2e830*/  WARPSYNC.COLLECTIVE R15, `(.L_x_2039) ;  /* 0x000000000f087348 */ /* 0x00dfea0003c00000 */
[----:B------:R1:W4:Y:S02]  /*2e840*/  SHFL.IDX P6, R14, R13, R12, R11 ;  /* 0x0000000c0d0e7389 */ /* 0x00032400000c000b */
[----:B01234-:R-:W-:Y:S01]  /*2e850*/  ENDCOLLECTIVE ;  /* 0x000000000000791b */ /* 0x01ffe20003800000 */
.L_x_2039:
[----:B------:R-:W-:Y:S05]  /*2e860*/  BSYNC B1 ;  /* 0x0000000000017941 */ /* 0x000fea0003800000 */
.L_x_2038:
[----:B------:R-:W-:Y:S02]  /*2e870*/  IMAD.MOV.U32 R13, RZ, RZ, R31 ;  /* 0x000000ffff0d7224 */ /* 0x000fe400078e001f */
[----:B------:R-:W-:Y:S02]  /*2e880*/  IMAD.MOV.U32 R12, RZ, RZ, 0x1 ;  /* 0x00000001ff0c7424 */ /* 0x000fe400078e00ff */
[----:B------:R-:W-:Y:S02]  /*2e890*/  IMAD.MOV.U32 R11, RZ, RZ, 0x181f ;  /* 0x0000181fff0b7424 */ /* 0x000fe400078e00ff */
[----:B------:R-:W-:Y:S02]  /*2e8a0*/  IMAD.MOV.U32 R15, RZ, RZ, -0x1 ;  /* 0xffffffffff0f7424 */ /* 0x000fe400078e00ff */
[----:B------:R-:W-:-:S07]  /*2e8b0*/  IMAD.MOV.U32 R9, RZ, RZ, R14 ;  /* 0x000000ffff097224 */ /* 0x000fce00078e000e */
[----:B------:R-:W-:Y:S05]  /*2e8c0*/  WARPSYNC.COLLECTIVE R15, `(.L_x_2040) ;  /* 0x000000000f087348 */ /* 0x000fea0003c00000 */
[----:B------:R0:W1:Y:S02]  /*2e8d0*/  SHFL.IDX P6, R14, R13, R12, R11 ;  /* 0x0000000c0d0e7389 */ /* 0x00006400000c000b */
[----:B01----:R-:W-:Y:S01]  /*2e8e0*/  ENDCOLLECTIVE ;  /* 0x000000000000791b */ /* 0x003fe20003800000 */
.L_x_2040:
[----:B------:R-:W-:Y:S02]  /*2e8f0*/  IMAD.MOV.U32 R13, RZ, RZ, R33 ;  /* 0x000000ffff0d7224 */ /* 0x000fe400078e0021 */
[----:B------:R-:W-:-:S07]  /*2e900*/  IMAD.MOV.U32 R8, RZ, RZ, R14 ;  /* 0x000000ffff087224 */ /* 0x000fce00078e000e */
[----:B------:R-:W-:Y:S05]  /*2e910*/  WARPSYNC.COLLECTIVE R15, `(.L_x_2041) ;  /* 0x000000000f087348 */ /* 0x000fea0003c00000 */
[----:B------:R0:W1:Y:S02]  /*2e920*/  SHFL.IDX P6, R14, R13, R12, R11 ;  /* 0x0000000c0d0e7389 */ /* 0x00006400000c000b */
[----:B01----:R-:W-:Y:S01]  /*2e930*/  ENDCOLLECTIVE ;  /* 0x000000000000791b */ /* 0x003fe20003800000 */
.L_x_2041:
[----:B------:R-:W-:Y:S02]  /*2e940*/  IMAD.MOV.U32 R13, RZ, RZ, R30 ;  /* 0x000000ffff0d7224 */ /* 0x000fe400078e001e */
[----:B------:R-:W-:-:S07]  /*2e950*/  IMAD.MOV.U32 R26, RZ, RZ, R14 ;  /* 0x000000ffff1a7224 */ /* 0x000fce00078e000e */
[----:B------:R-:W-:Y:S05]  /*2e960*/  WARPSYNC.COLLECTIVE R15, `(.L_x_2042) ;  /* 0x000000000f087348 */ /* 0x000fea0003c00000 */
[----:B------:R0:W1:Y:S02]  /*2e970*/  SHFL.IDX P6, R14, R13, R12, R11 ;  /* 0x0000000c0d0e7389 */ /* 0x00006400000c000b */
[----:B01----:R-:W-:Y:S01]  /*2e980*/  ENDCOLLECTIVE ;  /* 0x000000000000791b */ /* 0x003fe20003800000 */
.L_x_2042:
[----:B------:R-:W-:Y:S01]  /*2e990*/  IMAD.MOV.U32 R5, RZ, RZ, R14 ;  /* 0x000000ffff057224 */ /* 0x000fe200078e000e */
[----:B------:R-:W-:Y:S06]  /*2e9a0*/  BRA `(.L_x_2043) ;  /* 0xfffffdc0004c7947 */ /* 0x000fec000383ffff */
.L_x_1655:
[----:B------:R-:W-:Y:S01]  /*2e9b0*/  BSSY B1, `(.L_x_2044) ;  /* 0x0000008000017945 */ /* 0x000fe20003800000 */
[----:B------:R-:W-:Y:S02]  /*2e9c0*/  IMAD.MOV.U32 R13, RZ, RZ, R32 ;  /* 0x000000ffff0d7224 */ /* 0x000fe400078e0020 */
[----:B------:R-:W-:Y:S02]  /*2e9d0*/  IMAD.MOV.U32 R12, RZ, RZ, 0x2 ;  /* 0x00000002ff0c7424 */ /* 0x000fe400078e00ff */
[----:B------:R-:W-:Y:S02]  /*2e9e0*/  IMAD.MOV.U32 R11, RZ, RZ, 0x181f ;  /* 0x0000181fff0b7424 */ /* 0x000fe400078e00ff */
[----:B------:R-:W-:-:S07]  /*2e9f0*/  IMAD.MOV.U32 R15, RZ, RZ, -0x1 ;  /* 0xffffffffff0f7424 */ /* 0x000fce00078e00ff */
[----:B-1234-:R-:W-:Y:S05]  /*2ea00*/  WARPSYNC.COLLECTIVE R15, `(.L_x_2045) ;  /* 0x000000000f087348 */ /* 0x01efea0003c00000 */
[----:B------:R0:W0:Y:S02]  /*2ea10*/  SHFL.IDX P6, R14, R13, R12, R11 ;  /* 0x0000000c0d0e7389 */ /* 0x00002400000c000b */
[----:B01234-:R-:W-:Y:S01]  /*2ea20*/  ENDCOLLECTIVE ;  /* 0x000000000000791b */ /* 0x01ffe20003800000 */
.L_x_2045:
[----:B------:R-:W-:Y:S05]  /*2ea30*/  BSYNC B1 ;  /* 0x0000000000017941 */ /* 0x000fea0003800000 */
.L_x_2044:
        /* <DEDUP_REMOVED lines=8> */
.L_x_2046:
[----:B------:R-:W-:Y:S02]  /*2eac0*/  IMAD.MOV.U32 R13, RZ, RZ, R33 ;  /* 0x000000ffff0d7224 */ /* 0x000fe400078e0021 */
[----:B------:R-:W-:-:S07]  /*2ead0*/  IMAD.MOV.U32 R8, RZ, RZ, R14 ;  /* 0x000000ffff087224 */ /* 0x000fce00078e000e */
[----:B------:R-:W-:Y:S05]  /*2eae0*/  WARPSYNC.COLLECTIVE R15, `(.L_x_2047) ;  /* 0x000000000f087348 */ /* 0x000fea0003c00000 */
[----:B------:R0:W1:Y:S02]  /*2eaf0*/  SHFL.IDX P6, R14, R13, R12, R11 ;  /* 0x0000000c0d0e7389 */ /* 0x00006400000c000b */
[----:B01----:R-:W-:Y:S01]  /*2eb00*/  ENDCOLLECTIVE ;  /* 0x000000000000791b */ /* 0x003fe20003800000 */
.L_x_2047:
[----:B------:R-:W-:Y:S02]  /*2eb10*/  IMAD.MOV.U32 R13, RZ, RZ, R30 ;  /* 0x000000ffff0d7224 */ /* 0x000fe400078e001e */
[----:B------:R-:W-:-:S07]  /*2eb20*/  IMAD.MOV.U32 R78, RZ, RZ, R14 ;  /* 0x000000ffff4e7224 */ /* 0x000fce00078e000e */
[----:B------:R-:W-:Y:S05]  /*2eb30*/  WARPSYNC.COLLECTIVE R15, `(.L_x_2048) ;  /* 0x000000000f087348 */ /* 0x000fea0003c00000 */
[----:B------:R0:W1:Y:S02]  /*2eb40*/  SHFL.IDX P6, R14, R13, R12, R11 ;  /* 0x0000000c0d0e7389 */ /* 0x00006400000c000b */
[----:B01----:R-:W-:Y:S01]  /*2eb50*/  ENDCOLLECTIVE ;  /* 0x000000000000791b */ /* 0x003fe20003800000 */
.L_x_2048:
[----:B------:R-:W-:Y:S01]  /*2eb60*/  IMAD.MOV.U32 R5, RZ, RZ, R14 ;  /* 0x000000ffff057224 */ /* 0x000fe200078e000e */
[----:B------:R-:W-:Y:S06]  /*2eb70*/  BRA `(.L_x_2049) ;  /* 0xfffffdc400447947 */ /* 0x000fec000383ffff */
.L_x_1658:
[----:B------:R-:W-:Y:S01]  /*2eb80*/  BSSY B1, `(.L_x_2050) ;  /* 0x0000008000017945 */ /* 0x000fe20003800000 */
[----:B------:R-:W-:Y:S02]  /*2eb90*/  IMAD.MOV.U32 R13, RZ, RZ, R32 ;  /* 0x000000ffff0d7224 */ /* 0x000fe400078e0020 */
[----:B------:R-:W-:Y:S02]  /*2eba0*/  IMAD.MOV.U32 R12, RZ, RZ, 0x3 ;  /* 0x00000003ff0c7424 */ /* 0x000fe400078e00ff */
[----:B------:R-:W-:Y:S02]  /*2ebb0*/  IMAD.MOV.U32 R11, RZ, RZ, 0x181f ;  /* 0x0000181fff0b7424 */ /* 0x000fe400078e00ff */
[----:B------:R-:W-:-:S07]  /*2ebc0*/  IMAD.MOV.U32 R15, RZ, RZ, -0x1 ;  /* 0xffffffffff0f7424 */ /* 0x000fce00078e00ff */
[----:B-12-4-:R-:W-:Y:S05]  /*2ebd0*/  WARPSYNC.COLLECTIVE R15, `(.L_x_2051) ;  /* 0x000000000f087348 */ /* 0x016fea0003c00000 */
[----:B------:R0:W3:Y:S02]  /*2ebe0*/  SHFL.IDX P6, R14, R13, R12, R11 ;  /* 0x0000000c0d0e7389 */ /* 0x0000e400000c000b */
[----:B01234-:R-:W-:Y:S01]  /*2ebf0*/  ENDCOLLECTIVE ;  /* 0x000000000000791b */ /* 0x01ffe20003800000 */
.L_x_2051:
[----:B------:R-:W-:Y:S05]  /*2ec00*/  BSYNC B1 ;  /* 0x0000000000017941 */ /* 0x000fea0003800000 */
.L_x_2050:
        /* <DEDUP_REMOVED lines=8> */
.L_x_2052:
[----:B------:R-:W-:Y:S02]  /*2ec90*/  IMAD.MOV.U32 R13, RZ, RZ, R33 ;  /* 0x000000ffff0d7224 */ /* 0x000fe400078e0021 */
[----:B------:R-:W-:-:S07]  /*2eca0*/  IMAD.MOV.U32 R9, RZ, RZ, R14 ;  /* 0x000000ffff097224 */ /* 0x000fce00078e000e */
[----:B------:R-:W-:Y:S05]  /*2ecb0*/  WARPSYNC.COLLECTIVE R15, `(.L_x_2053) ;  /* 0x000000000f087348 */ /* 0x000fea0003c00000 */
[----:B------:R0:W1:Y:S02]  /*2ecc0*/  SHFL.IDX P6, R14, R13, R12, R11 ;  /* 0x0000000c0d0e7389 */ /* 0x00006400000c000b */
[----:B01----:R-:W-:Y:S01]  /*2ecd0*/  ENDCOLLECTIVE ;  /* 0x000000000000791b */ /* 0x003fe20003800000 */
.L_x_2053:
[----:B------:R-:W-:Y:S02]  /*2ece0*/  IMAD.MOV.U32 R13, RZ, RZ, R30 ;  /* 0x000000ffff0d7224 */ /* 0x000fe400078e001e */
[----:B------:R-:W-:-:S07]  /*2ecf0*/  IMAD.MOV.U32 R80, RZ, RZ, R14 ;  /* 0x000000ffff507224 */ /* 0x000fce00078e000e */
[----:B------:R-:W-:Y:S05]  /*2ed00*/  WARPSYNC.COLLECTIVE R15, `(.L_x_2054) ;  /* 0x000000000f087348 */ /* 0x000fea0003c00000 */
[----:B------:R0:W1:Y:S02]  /*2ed10*/  SHFL.IDX P6, R14, R13, R12, R11 ;  /* 0x0000000c0d0e7389 */ /* 0x00006400000c000b */
[----:B01----:R-:W-:Y:S01]  /*2ed20*/  ENDCOLLECTIVE ;  /* 0x000000000000791b */ /* 0x003fe20003800000 */
.L_x_2054:
[----:B------:R-:W-:Y:S01]  /*2ed30*/  IMAD.MOV.U32 R78, RZ, RZ, R14 ;  /* 0x000000ffff4e7224 */ /* 0x000fe200078e000e */
[----:B------:R-:W-:Y:S06]  /*2ed40*/  BRA `(.L_x_2055) ;  /* 0xfffffdc800447947 */ /* 0x000fec000383ffff */
.L_x_1662:
[----:B0-----:R0:W1:Y:S02]  /*2ed50*/  SYNCS.PHASECHK.TRANS64.TRYWAIT P0, [R16+URZ+0x30800], R81 ;  /* 0x03080051100075a7 */ /* 0x001064000800017f */
[----:B-1----:R-:W-:Y:S05]  /*2ed60*/  @!P0 NANOSLEEP.SYNCS 0x989680 ;  /* 0x009896800000895d */ /* 0x002fea0003900000 */
[----:B------:R-:W1:Y:S02]  /*2ed70*/  @!P0 SYNCS.PHASECHK.TRANS64 P0, [R16+URZ+0x30800], R81 ;  /* 0x03080051100085a7 */ /* 0x000e64000800007f */
[----:B-1----:R-:W-:Y:S05]  /*2ed80*/  @!P0 BRA `(.L_x_1662) ;  /* 0xfffffffc00f08947 */ /* 0x002fea000383ffff */
[----:B------:R-:W-:Y:S05]  /*2ed90*/  BRA `(.L_x_2056) ;  /* 0xfffffdcc00a07947 */ /* 0x000fea000383ffff */
.L_x_1694:
        /* <DEDUP_REMOVED lines=8> */
.L_x_2058:
[----:B------:R-:W-:Y:S05]  /*2ee20*/  BSYNC B1 ;  /* 0x0000000000017941 */ /* 0x000fea0003800000 */
.L_x_2057:
        /* <DEDUP_REMOVED lines=8> */
.L_x_2059:
[----:B------:R-:W-:Y:S02]  /*2eeb0*/  IMAD.MOV.U32 R13, RZ, RZ, R73 ;  /* 0x000000ffff0d7224 */ /* 0x000fe400078e0049 */
[----:B------:R-:W-:-:S07]  /*2eec0*/  IMAD.MOV.U32 R8, RZ, RZ, R14 ;  /* 0x000000ffff087224 */ /* 0x000fce00078e000e */
[----:B------:R-:W-:Y:S05]  /*2eed0*/  WARPSYNC.COLLECTIVE R15, `(.L_x_2060) ;  /* 0x000000000f087348 */ /* 0x000fea0003c00000 */
[----:B------:R0:W1:Y:S02]  /*2eee0*/  SHFL.IDX P6, R14, R13, R12, R11 ;  /* 0x0000000c0d0e7389 */ /* 0x00006400000c000b */
[----:B01----:R-:W-:Y:S01]  /*2eef0*/  ENDCOLLECTIVE ;  /* 0x000000000000791b */ /* 0x003fe20003800000 */
.L_x_2060:
[----:B------:R-:W-:Y:S02]  /*2ef00*/  IMAD.MOV.U32 R13, RZ, RZ, R20 ;  /* 0x000000ffff0d7224 */ /* 0x000fe400078e0014 */
[----:B------:R-:W-:-:S07]  /*2ef10*/  IMAD.MOV.U32 R7, RZ, RZ, R14 ;  /* 0x000000ffff077224 */ /* 0x000fce00078e000e */
[----:B------:R-:W-:Y:S05]  /*2ef20*/  WARPSYNC.COLLECTIVE R15, `(.L_x_2061) ;  /* 0x000000000f087348 */ /* 0x000fea0003c00000 */
[----:B------:R0:W1:Y:S02]  /*2ef30*/  SHFL.IDX P6, R14, R13, R12, R11 ;  /* 0x0000000c0d0e7389 */ /* 0x00006400000c000b */
[----:B01----:R-:W-:Y:S01]  /*2ef40*/  ENDCOLLECTIVE ;  /* 0x000000000000791b */ /* 0x003fe20003800000 */
.L_x_2061:
[----:B------:R-:W-:Y:S05]  /*2ef50*/  BRA `(.L_x_2062) ;  /* 0xfffffe0000847947 */ /* 0x000fea000383ffff */
.L_x_1697:
[----:B------:R-:W-:Y:S01]  /*2ef60*/  BSSY B1, `(.L_x_2063) ;  /* 0x0000008000017945 */ /* 0x000fe20003800000 */
[----:B------:R-:W-:Y:S02]  /*2ef70*/  IMAD.MOV.U32 R13, RZ, RZ, R72 ;  /* 0x000000ffff0d7224 */ /* 0x000fe400078e0048 */
[----:B------:R-:W-:Y:S02]  /*2ef80*/  IMAD.MOV.U32 R12, RZ, RZ, 0x1 ;  /* 0x00000001ff0c7424 */ /* 0x000fe400078e00ff */
[----:B------:R-:W-:Y:S02]  /*2ef90*/  IMAD.MOV.U32 R11, RZ, RZ, 0x181f ;  /* 0x0000181fff0b7424 */ /* 0x000fe400078e00ff */
[----:B------:R-:W-:-:S07]  /*2efa0*/  IMAD.MOV.U32 R15, RZ, RZ, -0x1 ;  /* 0xffffffffff0f7424 */ /* 0x000fce00078e00ff */
[----:B0-2-4-:R-:W-:Y:S05]  /*2efb0*/  WARPSYNC.COLLECTIVE R15, `(.L_x_2064) ;  /* 0x000000000f087348 */ /* 0x015fea0003c00000 */
[----:B----4-:R1:W3:Y:S02]  /*2efc0*/  SHFL.IDX P6, R14, R13, R12, R11 ;  /* 0x0000000c0d0e7389 */ /* 0x0102e400000c000b */
[----:B0123--:R-:W-:Y:S01]  /*2efd0*/  ENDCOLLECTIVE ;  /* 0x000000000000791b */ /* 0x00ffe20003800000 */
.L_x_2064:
[----:B------:R-:W-:Y:S05]  /*2efe0*/  BSYNC B1 ;  /* 0x0000000000017941 */ /* 0x000fea0003800000 */
.L_x_2063:
        /* <DEDUP_REMOVED lines=8> */
.L_x_2065:
[----:B------:R-:W-:Y:S02]  /*2f070*/  IMAD.MOV.U32 R13, RZ, RZ, R73 ;  /* 0x000000ffff0d7224 */ /* 0x000fe400078e0049 */
[----:B------:R-:W-:-:S07]  /*2f080*/  IMAD.MOV.U32 R8, RZ, RZ, R14 ;  /* 0x000000ffff087224 */ /* 0x000fce00078e000e */
[----:B------:R-:W-:Y:S05]  /*2f090*/  WARPSYNC.COLLECTIVE R15, `(.L_x_2066) ;  /* 0x000000000f087348 */ /* 0x000fea0003c00000 */
[----:B------:R0:W1:Y:S02]  /*2f0a0*/  SHFL.IDX P6, R14, R13, R12, R11 ;  /* 0x0000000c0d0e7389 */ /* 0x00006400000c000b */
[----:B01----:R-:W-:Y:S01]  /*2f0b0*/  ENDCOLLECTIVE ;  /* 0x000000000000791b */ /* 0x003fe20003800000 */
.L_x_2066:
[----:B------:R-:W-:Y:S02]  /*2f0c0*/  IMAD.MOV.U32 R13, RZ, RZ, R20 ;  /* 0x000000ffff0d7224 */ /* 0x000fe400078e0014 */
[----:B------:R-:W-:-:S07]  /*2f0d0*/  IMAD.MOV.U32 R7, RZ, RZ, R14 ;  /* 0x000000ffff077224 */ /* 0x000fce00078e000e */
[----:B------:R-:W-:Y:S05]  /*2f0e0*/  WARPSYNC.COLLECTIVE R15, `(.L_x_2067) ;  /* 0x000000000f087348 */ /* 0x000fea0003c00000 */
[----:B------:R0:W1:Y:S02]  /*2f0f0*/  SHFL.IDX P6, R14, R13, R12, R11 ;  /* 0x0000000c0d0e7389 */ /* 0x00006400000c000b */
[----:B01----:R-:W-:Y:S01]  /*2f100*/  ENDCOLLECTIVE ;  /* 0x000000000000791b */ /* 0x003fe20003800000 */
.L_x_2067:
[----:B------:R-:W-:Y:S05]  /*2f110*/  BRA `(.L_x_2068) ;  /* 0xfffffe04004c7947 */ /* 0x000fea000383ffff */
.L_x_1700:
[----:B------:R-:W-:Y:S01]  /*2f120*/  BSSY B1, `(.L_x_2069) ;  /* 0x0000008000017945 */ /* 0x000fe20003800000 */
[----:B------:R-:W-:Y:S02]  /*2f130*/  IMAD.MOV.U32 R13, RZ, RZ, R72 ;  /* 0x000000ffff0d7224 */ /* 0x000fe400078e0048 */
[----:B------:R-:W-:Y:S02]  /*2f140*/  IMAD.MOV.U32 R12, RZ, RZ, 0x2 ;  /* 0x00000002ff0c7424 */ /* 0x000fe400078e00ff */
[----:B------:R-:W-:Y:S02]  /*2f150*/  IMAD.MOV.U32 R11, RZ, RZ, 0x181f ;  /* 0x0000181fff0b7424 */ /* 0x000fe400078e00ff */
[----:B------:R-:W-:-:S07]  /*2f160*/  IMAD.MOV.U32 R15, RZ, RZ, -0x1 ;  /* 0xffffffffff0f7424 */ /* 0x000fce00078e00ff */
[----:B-1--4-:R-:W-:Y:S05]  /*2f170*/  WARPSYNC.COLLECTIVE R15, `(.L_x_2070) ;  /* 0x000000000f087348 */ /* 0x012fea0003c00000 */
[----:B----4-:R0:W2:Y:S02]  /*2f180*/  SHFL.IDX P6, R14, R13, R12, R11 ;  /* 0x0000000c0d0e7389 */ /* 0x0100a400000c000b */
[----:B012---:R-:W-:Y:S01]  /*2f190*/  ENDCOLLECTIVE ;  /* 0x000000000000791b */ /* 0x007fe20003800000 */
.L_x_2070:
[----:B------:R-:W-:Y:S05]  /*2f1a0*/  BSYNC B1 ;  /* 0x0000000000017941 */ /* 0x000fea0003800000 */
.L_x_2069:
        /* <DEDUP_REMOVED lines=8> */
.L_x_2071:
[----:B------:R-:W-:Y:S02]  /*2f230*/  IMAD.MOV.U32 R13, RZ, RZ, R73 ;  /* 0x000000ffff0d7224 */ /* 0x000fe400078e0049 */
[----:B------:R-:W-:-:S07]  /*2f240*/  IMAD.MOV.U32 R8, RZ, RZ, R14 ;  /* 0x000000ffff087224 */ /* 0x000fce00078e000e */
[----:B------:R-:W-:Y:S05]  /*2f250*/  WARPSYNC.COLLECTIVE R15, `(.L_x_2072) ;  /* 0x000000000f087348 */ /* 0x000fea0003c00000 */
[----:B------:R0:W1:Y:S02]  /*2f260*/  SHFL.IDX P6, R14, R13, R12, R11 ;  /* 0x0000000c0d0e7389 */ /* 0x00006400000c000b */
[----:B01----:R-:W-:Y:S01]  /*2f270*/  ENDCOLLECTIVE ;  /* 0x000000000000791b */ /* 0x003fe20003800000 */
.L_x_2072:
[----:B------:R-:W-:Y:S02]  /*2f280*/  IMAD.MOV.U32 R13, RZ, RZ, R20 ;  /* 0x000000ffff0d7224 */ /* 0x000fe400078e0014 */
[----:B------:R-:W-:-:S07]  /*2f290*/  IMAD.MOV.U32 R7, RZ, RZ, R14 ;  /* 0x000000ffff077224 */ /* 0x000fce00078e000e */
[----:B------:R-:W-:Y:S05]  /*2f2a0*/  WARPSYNC.COLLECTIVE R15, `(.L_x_2073) ;  /* 0x000000000f087348 */ /* 0x000fea0003c00000 */
[----:B------:R0:W1:Y:S02]  /*2f2b0*/  SHFL.IDX P6, R14, R13, R12, R11 ;  /* 0x0000000c0d0e7389 */ /* 0x00006400000c000b */
[----:B01----:R-:W-:Y:S01]  /*2f2c0*/  ENDCOLLECTIVE ;  /* 0x000000000000791b */ /* 0x003fe20003800000 */
.L_x_2073:
[----:B------:R-:W-:Y:S05]  /*2f2d0*/  BRA `(.L_x_2074) ;  /* 0xfffffe0400f87947 */ /* 0x000fea000383ffff */
.L_x_1703:
[----:B------:R-:W-:Y:S01]  /*2f2e0*/  BSSY B1, `(.L_x_2075) ;  /* 0x0000008000017945 */ /* 0x000fe20003800000 */
[----:B------:R-:W-:Y:S02]  /*2f2f0*/  IMAD.MOV.U32 R13, RZ, RZ, R72 ;  /* 0x000000ffff0d7224 */ /* 0x000fe400078e0048 */
[----:B------:R-:W-:Y:S02]  /*2f300*/  IMAD.MOV.U32 R12, RZ, RZ, 0x3 ;  /* 0x00000003ff0c7424 */ /* 0x000fe400078e00ff */
[----:B------:R-:W-:Y:S02]  /*2f310*/  IMAD.MOV.U32 R11, RZ, RZ, 0x181f ;  /* 0x0000181fff0b7424 */ /* 0x000fe400078e00ff */
[----:B------:R-:W-:-:S07]  /*2f320*/  IMAD.MOV.U32 R15, RZ, RZ, -0x1 ;  /* 0xffffffffff0f7424 */ /* 0x000fce00078e00ff */
[----:B-1-34-:R-:W-:Y:S05]  /*2f330*/  WARPSYNC.COLLECTIVE R15, `(.L_x_2076) ;  /* 0x000000000f087348 */ /* 0x01afea0003c00000 */
[----:B------:R0:W2:Y:S02]  /*2f340*/  SHFL.IDX P6, R14, R13, R12, R11 ;  /* 0x0000000c0d0e7389 */ /* 0x0000a400000c000b */
[----:B01234-:R-:W-:Y:S01]  /*2f350*/  ENDCOLLECTIVE ;  /* 0x000000000000791b */ /* 0x01ffe20003800000 */
.L_x_2076:
[----:B------:R-:W-:Y:S05]  /*2f360*/  BSYNC B1 ;  /* 0x0000000000017941 */ /* 0x000fea0003800000 */
.L_x_2075:
        /* <DEDUP_REMOVED lines=8> */
.L_x_2077:
[----:B------:R-:W-:Y:S02]  /*2f3f0*/  IMAD.MOV.U32 R13, RZ, RZ, R73 ;  /* 0x000000ffff0d7224 */ /* 0x000fe400078e0049 */
[----:B------:R-:W-:-:S07]  /*2f400*/  IMAD.MOV.U32 R21, RZ, RZ, R14 ;  /* 0x000000ffff157224 */ /* 0x000fce00078e000e */
[----:B------:R-:W-:Y:S05]  /*2f410*/  WARPSYNC.COLLECTIVE R15, `(.L_x_2078) ;  /* 0x000000000f087348 */ /* 0x000fea0003c00000 */
[----:B------:R0:W1:Y:S02]  /*2f420*/  SHFL.IDX P6, R14, R13, R12, R11 ;  /* 0x0000000c0d0e7389 */ /* 0x00006400000c000b */
[----:B01----:R-:W-:Y:S01]  /*2f430*/  ENDCOLLECTIVE ;  /* 0x000000000000791b */ /* 0x003fe20003800000 */
.L_x_2078:
[----:B------:R-:W-:Y:S02]  /*2f440*/  IMAD.MOV.U32 R13, RZ, RZ, R20 ;  /* 0x000000ffff0d7224 */ /* 0x000fe400078e0014 */
[----:B------:R-:W-:-:S07]  /*2f450*/  IMAD.MOV.U32 R81, RZ, RZ, R14 ;  /* 0x000000ffff517224 */ /* 0x000fce00078e000e */
[----:B------:R-:W-:Y:S05]  /*2f460*/  WARPSYNC.COLLECTIVE R15, `(.L_x_2079) ;  /* 0x000000000f087348 */ /* 0x000fea0003c00000 */
[----:B------:R0:W1:Y:S02]  /*2f470*/  SHFL.IDX P6, R14, R13, R12, R11 ;  /* 0x0000000c0d0e7389 */ /* 0x00006400000c000b */
[----:B01----:R-:W-:Y:S01]  /*2f480*/  ENDCOLLECTIVE ;  /* 0x000000000000791b */ /* 0x003fe20003800000 */
.L_x_2079:
[----:B------:R-:W-:Y:S01]  /*2f490*/  IMAD.MOV.U32 R78, RZ, RZ, R14 ;  /* 0x000000ffff4e7224 */ /* 0x000fe200078e000e */
[----:B------:R-:W-:Y:S06]  /*2f4a0*/  BRA `(.L_x_2080) ;  /* 0xfffffe0800a87947 */ /* 0x000fec000383ffff */
.L_x_1707:
[----:B0-----:R0:W1:Y:S02]  /*2f4b0*/  SYNCS.PHASECHK.TRANS64.TRYWAIT P0, [R16+URZ+0x30800], R80 ;  /* 0x03080050100075a7 */ /* 0x001064000800017f */
[----:B-1----:R-:W-:Y:S05]  /*2f4c0*/  @!P0 NANOSLEEP.SYNCS 0x989680 ;  /* 0x009896800000895d */ /* 0x002fea0003900000 */
[----:B------:R-:W1:Y:S02]  /*2f4d0*/  @!P0 SYNCS.PHASECHK.TRANS64 P0, [R16+URZ+0x30800], R80 ;  /* 0x03080050100085a7 */ /* 0x000e64000800007f */
[----:B-1----:R-:W-:Y:S05]  /*2f4e0*/  @!P0 BRA `(.L_x_1707) ;  /* 0xfffffffc00f08947 */ /* 0x002fea000383ffff */
[----:B------:R-:W-:Y:S05]  /*2f4f0*/  BRA `(.L_x_2081) ;  /* 0xfffffe0c00b87947 */ /* 0x000fea000383ffff */
.L_x_1725:
[----:B0-----:R0:W1:Y:S02]  /*2f500*/  SYNCS.PHASECHK.TRANS64.TRYWAIT P2, [R59+URZ+0x30830], R0 ;  /* 0x030830003b0075a7 */ /* 0x001064000804017f */
[----:B-1----:R-:W-:Y:S05]  /*2f510*/  @!P2 NANOSLEEP.SYNCS 0x989680 ;  /* 0x009896800000a95d */ /* 0x002fea0003900000 */
[----:B------:R-:W1:Y:S02]  /*2f520*/  @!P2 SYNCS.PHASECHK.TRANS64 P2, [R59+URZ+0x30830], R0 ;  /* 0x030830003b00a5a7 */ /* 0x000e64000804007f */
[----:B-1----:R-:W-:Y:S05]  /*2f530*/  @!P2 BRA `(.L_x_1725) ;  /* 0xfffffffc00f0a947 */ /* 0x002fea000383ffff */
[----:B------:R-:W-:Y:S05]  /*2f540*/  BRA `(.L_x_1724) ;  /* 0xfffffe48007c7947 */ /* 0x000fea000383ffff */
.L_x_1745:
[----:B-1----:R1:W2:Y:S02]  /*2f550*/  SYNCS.PHASECHK.TRANS64.TRYWAIT P4, [R232+URZ+0x30830], R152 ;  /* 0x03083098e80075a7 */ /* 0x0022a4000808017f */
[----:B--2---:R-:W-:Y:S05]  /*2f560*/  @!P4 NANOSLEEP.SYNCS 0x989680 ;  /* 0x009896800000c95d */ /* 0x004fea0003900000 */
[----:B------:R-:W2:Y:S02]  /*2f570*/  @!P4 SYNCS.PHASECHK.TRANS64 P4, [R232+URZ+0x30830], R152 ;  /* 0x03083098e800c5a7 */ /* 0x000ea4000808007f */
[----:B--2---:R-:W-:Y:S05]  /*2f580*/  @!P4 BRA `(.L_x_1745) ;  /* 0xfffffffc00f0c947 */ /* 0x004fea000383ffff */
[----:B------:R-:W-:Y:S05]  /*2f590*/  BRA `(.L_x_1744) ;  /* 0xfffffe7000f87947 */ /* 0x000fea000383ffff */
.L_x_1750:
[----:B-1----:R1:W2:Y:S02]  /*2f5a0*/  SYNCS.PHASECHK.TRANS64.TRYWAIT P4, [R0+URZ+0x30850], R2 ;  /* 0x03085002000075a7 */ /* 0x0022a4000808017f */
[----:B--2---:R-:W-:Y:S05]  /*2f5b0*/  @!P4 NANOSLEEP.SYNCS 0x989680 ;  /* 0x009896800000c95d */ /* 0x004fea0003900000 */
[----:B------:R-:W2:Y:S02]  /*2f5c0*/  @!P4 SYNCS.PHASECHK.TRANS64 P4, [R0+URZ+0x30850], R2 ;  /* 0x030850020000c5a7 */ /* 0x000ea4000808007f */
[----:B--2---:R-:W-:Y:S05]  /*2f5d0*/  @!P4 BRA `(.L_x_1750) ;  /* 0xfffffffc00f0c947 */ /* 0x004fea000383ffff */
[----:B------:R-:W-:Y:S05]  /*2f5e0*/  BRA `(.L_x_1749) ;  /* 0xfffffe8400407947 */ /* 0x000fea000383ffff */
.L_x_1771:
[----:B-1----:R1:W2:Y:S02]  /*2f5f0*/  SYNCS.PHASECHK.TRANS64.TRYWAIT P2, [R4+URZ+0x30830], R5 ;  /* 0x03083005040075a7 */ /* 0x0022a4000804017f */
[----:B--2---:R-:W-:Y:S05]  /*2f600*/  @!P2 NANOSLEEP.SYNCS 0x989680 ;  /* 0x009896800000a95d */ /* 0x004fea0003900000 */
[----:B------:R-:W2:Y:S02]  /*2f610*/  @!P2 SYNCS.PHASECHK.TRANS64 P2, [R4+URZ+0x30830], R5 ;  /* 0x030830050400a5a7 */ /* 0x000ea4000804007f */
[----:B--2---:R-:W-:Y:S05]  /*2f620*/  @!P2 BRA `(.L_x_1771) ;  /* 0xfffffffc00f0a947 */ /* 0x004fea000383ffff */
[----:B------:R-:W-:Y:S05]  /*2f630*/  BRA `(.L_x_1770) ;  /* 0xfffffea0005c7947 */ /* 0x000fea000383ffff */
.L_x_1776:
[----:B-1----:R1:W2:Y:S02]  /*2f640*/  SYNCS.PHASECHK.TRANS64.TRYWAIT P2, [R204+URZ+0x30850], R0 ;  /* 0x03085000cc0075a7 */ /* 0x0022a4000804017f */
[----:B--2---:R-:W-:Y:S05]  /*2f650*/  @!P2 NANOSLEEP.SYNCS 0x989680 ;  /* 0x009896800000a95d */ /* 0x004fea0003900000 */
[----:B------:R-:W2:Y:S02]  /*2f660*/  @!P2 SYNCS.PHASECHK.TRANS64 P2, [R204+URZ+0x30850], R0 ;  /* 0x03085000cc00a5a7 */ /* 0x000ea4000804007f */
[----:B--2---:R-:W-:Y:S05]  /*2f670*/  @!P2 BRA `(.L_x_1776) ;  /* 0xfffffffc00f0a947 */ /* 0x004fea000383ffff */
[----:B------:R-:W-:Y:S05]  /*2f680*/  BRA `(.L_x_1775) ;  /* 0xfffffeb000a47947 */ /* 0x000fea000383ffff */
.L_x_1784:
[----:B-1----:R1:W2:Y:S02]  /*2f690*/  SYNCS.PHASECHK.TRANS64.TRYWAIT P2, [R4+URZ+0x30830], R5 ;  /* 0x03083005040075a7 */ /* 0x0022a4000804017f */
[----:B--2---:R-:W-:Y:S05]  /*2f6a0*/  @!P2 NANOSLEEP.SYNCS 0x989680 ;  /* 0x009896800000a95d */ /* 0x004fea0003900000 */
[----:B------:R-:W2:Y:S02]  /*2f6b0*/  @!P2 SYNCS.PHASECHK.TRANS64 P2, [R4+URZ+0x30830], R5 ;  /* 0x030830050400a5a7 */ /* 0x000ea4000804007f */
[----:B--2---:R-:W-:Y:S05]  /*2f6c0*/  @!P2 BRA `(.L_x_1784) ;  /* 0xfffffffc00f0a947 */ /* 0x004fea000383ffff */
[----:B------:R-:W-:Y:S05]  /*2f6d0*/  BRA `(.L_x_1783) ;  /* 0xfffffec000547947 */ /* 0x000fea000383ffff */
.L_x_1789:
[----:B-1----:R1:W2:Y:S02]  /*2f6e0*/  SYNCS.PHASECHK.TRANS64.TRYWAIT P2, [R0+URZ+0x30850], R2 ;  /* 0x03085002000075a7 */ /* 0x0022a4000804017f */
[----:B--2---:R-:W-:Y:S05]  /*2f6f0*/  @!P2 NANOSLEEP.SYNCS 0x989680 ;  /* 0x009896800000a95d */ /* 0x004fea0003900000 */
[----:B------:R-:W2:Y:S02]  /*2f700*/  @!P2 SYNCS.PHASECHK.TRANS64 P2, [R0+URZ+0x30850], R2 ;  /* 0x030850020000a5a7 */ /* 0x000ea4000804007f */
[----:B--2---:R-:W-:Y:S05]  /*2f710*/  @!P2 BRA `(.L_x_1789) ;  /* 0xfffffffc00f0a947 */ /* 0x004fea000383ffff */
[----:B------:R-:W-:Y:S05]  /*2f720*/  BRA `(.L_x_1788) ;  /* 0xfffffed0009c7947 */ /* 0x000fea000383ffff */
.L_x_1803:
[----:B-1----:R1:W2:Y:S02]  /*2f730*/  SYNCS.PHASECHK.TRANS64.TRYWAIT P0, [R3+URZ+0x30850], R0 ;  /* 0x03085000030075a7 */ /* 0x0022a4000800017f */
[----:B--2---:R-:W-:Y:S05]  /*2f740*/  @!P0 NANOSLEEP.SYNCS 0x989680 ;  /* 0x009896800000895d */ /* 0x004fea0003900000 */
[----:B------:R-:W2:Y:S02]  /*2f750*/  @!P0 SYNCS.PHASECHK.TRANS64 P0, [R3+URZ+0x30850], R0 ;  /* 0x03085000030085a7 */ /* 0x000ea4000800007f */
[----:B--2---:R-:W-:Y:S05]  /*2f760*/  @!P0 BRA `(.L_x_1803) ;  /* 0xfffffffc00f08947 */ /* 0x004fea000383ffff */
[----:B------:R-:W-:Y:S05]  /*2f770*/  BRA `(.L_x_1802) ;  /* 0xfffffef000c07947 */ /* 0x000fea000383ffff */
.L_x_1852:
[----:B------:R-:W1:Y:S01]  /*2f780*/  S2R R4, SR_TID.X ;  /* 0x0000000000047919 */ /* 0x000e620000002100 */
[----:B------:R-:W-:Y:S01]  /*2f790*/  BSSY B1, `(.L_x_2082) ;  /* 0x000000a000017945 */ /* 0x000fe20003800000 */
[----:B------:R-:W-:Y:S02]  /*2f7a0*/  IMAD.MOV.U32 R12, RZ, RZ, RZ ;  /* 0x000000ffff0c7224 */ /* 0x000fe400078e00ff */
[----:B------:R-:W-:Y:S02]  /*2f7b0*/  IMAD.MOV.U32 R11, RZ, RZ, 0x1f ;  /* 0x0000001fff0b7424 */ /* 0x000fe400078e00ff */
[----:B0-----:R-:W-:Y:S01]  /*2f7c0*/  IMAD.MOV.U32 R15, RZ, RZ, -0x1 ;  /* 0xffffffffff0f7424 */ /* 0x001fe200078e00ff */
[----:B-1----:R-:W-:-:S04]  /*2f7d0*/  SHF.R.U32.HI R4, RZ, 0x5, R4 ;  /* 0x00000005ff047819 */ /* 0x002fc80000011604 */
[----:B------:R-:W-:-:S05]  /*2f7e0*/  LOP3.LUT R4, R4, 0x3, RZ, 0xc0, !PT ;  /* 0x0000000304047812 */ /* 0x000fca00078ec0ff */
[----:B------:R-:W-:-:S07]  /*2f7f0*/  IMAD.MOV.U32 R13, RZ, RZ, R4 ;  /* 0x000000ffff0d7224 */ /* 0x000fce00078e0004 */
[----:B------:R-:W-:Y:S05]  /*2f800*/  WARPSYNC.COLLECTIVE R15, `(.L_x_2083) ;  /* 0x000000000f087348 */ /* 0x000fea0003c00000 */
[----:B------:R0:W1:Y:S02]  /*2f810*/  SHFL.IDX P6, R14, R13, R12, R11 ;  /* 0x0000000c0d0e7389 */ /* 0x00006400000c000b */
[----:B01----:R-:W-:Y:S01]  /*2f820*/  ENDCOLLECTIVE ;  /* 0x000000000000791b */ /* 0x003fe20003800000 */
.L_x_2083:
[----:B------:R-:W-:Y:S05]  /*2f830*/  BSYNC B1 ;  /* 0x0000000000017941 */ /* 0x000fea0003800000 */
.L_x_2082:
[----:B------:R-:W-:Y:S05]  /*2f840*/  BRA `(.L_x_2084) ;  /* 0xffffff6800947947 */ /* 0x000fea000383ffff */
.L_x_1854:
[----:B------:R-:W-:Y:S01]  /*2f850*/  BSSY B1, `(.L_x_2085) ;  /* 0x0000006000017945 */ /* 0x000fe20003800000 */
[----:B0-----:R-:W-:-:S07]  /*2f860*/  IMAD.MOV.U32 R15, RZ, RZ, -0x1 ;  /* 0xffffffffff0f7424 */ /* 0x001fce00078e00ff */
[----:B-1----:R-:W-:Y:S05]  /*2f870*/  WARPSYNC.COLLECTIVE R15, `(.L_x_2086) ;  /* 0x000000000f0c7348 */ /* 0x002fea0003c00000 */
[----:B------:R-:W-:Y:S02]  /*2f880*/  ELECT P6, UR62, PT ;  /* 0x00000000003e782f */ /* 0x000fe400038c0000 */
[----:B------:R-:W-:Y:S01]  /*2f890*/  MOV R14, UR62 ;  /* 0x0000003e000e7c02 */ /* 0x000fe20008000f00 */
[----:B-1----:R-:W-:Y:S10]  /*2f8a0*/  ENDCOLLECTIVE ;  /* 0x000000000000791b */ /* 0x002ff40003800000 */
.L_x_2086:
[----:B------:R-:W-:Y:S05]  /*2f8b0*/  BSYNC B1 ;  /* 0x0000000000017941 */ /* 0x000fea0003800000 */
.L_x_2085:
[----:B------:R-:W-:Y:S01]  /*2f8c0*/  PLOP3.LUT P2, PT, P6, PT, PT, 0x80, 0x0 ;  /* 0x000000000000781c */ /* 0x000fe2000374f070 */
[----:B------:R-:W-:-:S12]  /*2f8d0*/  BRA `(.L_x_1853) ;  /* 0xffffff6800887947 */ /* 0x000fd8000383ffff */
.L_x_1856:
[----:B-1----:R1:W2:Y:S02]  /*2f8e0*/  SYNCS.PHASECHK.TRANS64.TRYWAIT P0, [R18+URZ+0x30820], R3 ;  /* 0x03082003120075a7 */ /* 0x0022a4000800017f */
[----:B--2---:R-:W-:Y:S05]  /*2f8f0*/  @!P0 NANOSLEEP.SYNCS 0x989680 ;  /* 0x009896800000895d */ /* 0x004fea0003900000 */
[----:B------:R-:W2:Y:S02]  /*2f900*/  @!P0 SYNCS.PHASECHK.TRANS64 P0, [R18+URZ+0x30820], R3 ;  /* 0x03082003120085a7 */ /* 0x000ea4000800007f */
[----:B--2---:R-:W-:Y:S05]  /*2f910*/  @!P0 BRA `(.L_x_1856) ;  /* 0xfffffffc00f08947 */ /* 0x004fea000383ffff */
[----:B------:R-:W-:Y:S05]  /*2f920*/  BRA `(.L_x_2087) ;  /* 0xffffff6800987947 */ /* 0x000fea000383ffff */
.L_x_1860:
[----:B--2---:R2:W3:Y:S02]  /*2f930*/  SYNCS.PHASECHK.TRANS64.TRYWAIT P0, [R5+URZ+0x308a0], R9 ;  /* 0x0308a009050075a7 */ /* 0x0044e4000800017f */
[----:B---3--:R-:W-:Y:S05]  /*2f940*/  @!P0 NANOSLEEP.SYNCS 0x989680 ;  /* 0x009896800000895d */ /* 0x008fea0003900000 */
[----:B------:R-:W3:Y:S02]  /*2f950*/  @!P0 SYNCS.PHASECHK.TRANS64 P0, [R5+URZ+0x308a0], R9 ;  /* 0x0308a009050085a7 */ /* 0x000ee4000800007f */
[----:B---3--:R-:W-:Y:S05]  /*2f960*/  @!P0 BRA `(.L_x_1860) ;  /* 0xfffffffc00f08947 */ /* 0x008fea000383ffff */
[----:B------:R-:W-:Y:S05]  /*2f970*/  BRA `(.L_x_2088) ;  /* 0xffffff6800b87947 */ /* 0x000fea000383ffff */
.L_x_1868:
[----:B0-----:R0:W1:Y:S02]  /*2f980*/  SYNCS.PHASECHK.TRANS64.TRYWAIT P0, [R5+URZ+0x308c0], R9 ;  /* 0x0308c009050075a7 */ /* 0x001064000800017f */
[----:B-1----:R-:W-:Y:S05]  /*2f990*/  @!P0 NANOSLEEP.SYNCS 0x989680 ;  /* 0x009896800000895d */ /* 0x002fea0003900000 */
[----:B------:R-:W1:Y:S02]  /*2f9a0*/  @!P0 SYNCS.PHASECHK.TRANS64 P0, [R5+URZ+0x308c0], R9 ;  /* 0x0308c009050085a7 */ /* 0x000e64000800007f */
[----:B-1----:R-:W-:Y:S05]  /*2f9b0*/  @!P0 BRA `(.L_x_1868) ;  /* 0xfffffffc00f08947 */ /* 0x002fea000383ffff */
[----:B------:R-:W-:Y:S05]  /*2f9c0*/  BRA `(.L_x_2089) ;  /* 0xffffff6c00f47947 */ /* 0x000fea000383ffff */
.L_x_1878:
[----:B-1----:R1:W2:Y:S02]  /*2f9d0*/  SYNCS.PHASECHK.TRANS64.TRYWAIT P0, [R7+URZ+0x308a0], R6 ;  /* 0x0308a006070075a7 */ /* 0x0022a4000800017f */
[----:B--2---:R-:W-:Y:S05]  /*2f9e0*/  @!P0 NANOSLEEP.SYNCS 0x989680 ;  /* 0x009896800000895d */ /* 0x004fea0003900000 */
[----:B------:R-:W2:Y:S02]  /*2f9f0*/  @!P0 SYNCS.PHASECHK.TRANS64 P0, [R7+URZ+0x308a0], R6 ;  /* 0x0308a006070085a7 */ /* 0x000ea4000800007f */
[----:B--2---:R-:W-:Y:S05]  /*2fa00*/  @!P0 BRA `(.L_x_1878) ;  /* 0xfffffffc00f08947 */ /* 0x004fea000383ffff */
[----:B------:R-:W-:Y:S05]  /*2fa10*/  BRA `(.L_x_2090) ;  /* 0xffffff7400807947 */ /* 0x000fea000383ffff */
.L_x_1886:
[----:B0-----:R0:W2:Y:S02]  /*2fa20*/  SYNCS.PHASECHK.TRANS64.TRYWAIT P0, [R7+URZ+0x308c0], R6 ;  /* 0x0308c006070075a7 */ /* 0x0010a4000800017f */
[----:B--2---:R-:W-:Y:S05]  /*2fa30*/  @!P0 NANOSLEEP.SYNCS 0x989680 ;  /* 0x009896800000895d */ /* 0x004fea0003900000 */
[----:B------:R-:W2:Y:S02]  /*2fa40*/  @!P0 SYNCS.PHASECHK.TRANS64 P0, [R7+URZ+0x308c0], R6 ;  /* 0x0308c006070085a7 */ /* 0x000ea4000800007f */
[----:B--2---:R-:W-:Y:S05]  /*2fa50*/  @!P0 BRA `(.L_x_1886) ;  /* 0xfffffffc00f08947 */ /* 0x004fea000383ffff */
[----:B------:R-:W-:Y:S05]  /*2fa60*/  BRA `(.L_x_2091) ;  /* 0xffffff7800b47947 */ /* 0x000fea000383ffff */
.L_x_1912:
[----:B------:R-:W2:Y:S01]  /*2fa70*/  S2R R4, SR_TID.X ;  /* 0x0000000000047919 */ /* 0x000ea20000002100 */
[----:B------:R-:W-:Y:S01]  /*2fa80*/  BSSY B0, `(.L_x_2092) ;  /* 0x000000a000007945 */ /* 0x000fe20003800000 */
[----:B------:R-:W-:Y:S02]  /*2fa90*/  IMAD.MOV.U32 R12, RZ, RZ, RZ ;  /* 0x000000ffff0c7224 */ /* 0x000fe400078e00ff */
[----:B------:R-:W-:Y:S02]  /*2faa0*/  IMAD.MOV.U32 R11, RZ, RZ, 0x1f ;  /* 0x0000001fff0b7424 */ /* 0x000fe400078e00ff */
[----:B0-----:R-:W-:Y:S01]  /*2fab0*/  IMAD.MOV.U32 R15, RZ, RZ, -0x1 ;  /* 0xffffffffff0f7424 */ /* 0x001fe200078e00ff */
[----:B--2---:R-:W-:-:S04]  /*2fac0*/  SHF.R.U32.HI R4, RZ, 0x5, R4 ;  /* 0x00000005ff047819 */ /* 0x004fc80000011604 */
[----:B------:R-:W-:-:S05]  /*2fad0*/  LOP3.LUT R4, R4, 0x3, RZ, 0xc0, !PT ;  /* 0x0000000304047812 */ /* 0x000fca00078ec0ff */
[----:B------:R-:W-:-:S07]  /*2fae0*/  IMAD.MOV.U32 R13, RZ, RZ, R4 ;  /* 0x000000ffff0d7224 */ /* 0x000fce00078e0004 */
[----:B-1----:R-:W-:Y:S05]  /*2faf0*/  WARPSYNC.COLLECTIVE R15, `(.L_x_2093) ;  /* 0x000000000f087348 */ /* 0x002fea0003c00000 */
[----:B------:R0:W2:Y:S02]  /*2fb00*/  SHFL.IDX P6, R14, R13, R12, R11 ;  /* 0x0000000c0d0e7389 */ /* 0x0000a400000c000b */
[----:B012---:R-:W-:Y:S01]  /*2fb10*/  ENDCOLLECTIVE ;  /* 0x000000000000791b */ /* 0x007fe20003800000 */
.L_x_2093:
[----:B------:R-:W-:Y:S05]  /*2fb20*/  BSYNC B0 ;  /* 0x0000000000007941 */ /* 0x000fea0003800000 */
.L_x_2092:
[----:B------:R-:W-:Y:S05]  /*2fb30*/  BRA `(.L_x_2094) ;  /* 0xffffff8c00447947 */ /* 0x000fea000383ffff */
.L_x_1914:
[----:B------:R-:W-:Y:S01]  /*2fb40*/  BSSY B0, `(.L_x_2095) ;  /* 0x0000006000007945 */ /* 0x000fe20003800000 */
[----:B0-----:R-:W-:-:S07]  /*2fb50*/  IMAD.MOV.U32 R15, RZ, RZ, -0x1 ;  /* 0xffffffffff0f7424 */ /* 0x001fce00078e00ff */
[----:B-12---:R-:W-:Y:S05]  /*2fb60*/  WARPSYNC.COLLECTIVE R15, `(.L_x_2096) ;  /* 0x000000000f0c7348 */ /* 0x006fea0003c00000 */
[----:B------:R-:W-:Y:S02]  /*2fb70*/  ELECT P6, UR62, PT ;  /* 0x00000000003e782f */ /* 0x000fe400038c0000 */
[----:B------:R-:W-:Y:S01]  /*2fb80*/  MOV R14, UR62 ;  /* 0x0000003e000e7c02 */ /* 0x000fe20008000f00 */
[----:B-12---:R-:W-:Y:S10]  /*2fb90*/  ENDCOLLECTIVE ;  /* 0x000000000000791b */ /* 0x006ff40003800000 */
.L_x_2096:
[----:B------:R-:W-:Y:S05]  /*2fba0*/  BSYNC B0 ;  /* 0x0000000000007941 */ /* 0x000fea0003800000 */
.L_x_2095:
[----:B------:R-:W-:Y:S05]  /*2fbb0*/  BRA `(.L_x_2097) ;  /* 0xffffff8c00487947 */ /* 0x000fea000383ffff */
.L_x_1916:
[----:B---3--:R3:W4:Y:S02]  /*2fbc0*/  SYNCS.PHASECHK.TRANS64.TRYWAIT P0, [R0+URZ+0x30840], R2 ;  /* 0x03084002000075a7 */ /* 0x008724000800017f */
[----:B----4-:R-:W-:Y:S05]  /*2fbd0*/  @!P0 NANOSLEEP.SYNCS 0x989680 ;  /* 0x009896800000895d */ /* 0x010fea0003900000 */
[----:B------:R-:W4:Y:S02]  /*2fbe0*/  @!P0 SYNCS.PHASECHK.TRANS64 P0, [R0+URZ+0x30840], R2 ;  /* 0x03084002000085a7 */ /* 0x000f24000800007f */
[----:B----4-:R-:W-:Y:S05]  /*2fbf0*/  @!P0 BRA `(.L_x_1916) ;  /* 0xfffffffc00f08947 */ /* 0x010fea000383ffff */
[----:B------:R-:W-:Y:S05]  /*2fc00*/  BRA `(.L_x_2098) ;  /* 0xffffff8c00b07947 */ /* 0x000fea000383ffff */
.L_x_1920:
[----:B------:R0:W5:Y:S01]  /*2fc10*/  LDL.LU R9, [R1+0x3c] ;  /* 0x00003c0001097983 */ /* 0x0001620000300800 */
[----:B------:R-:W-:Y:S02]  /*2fc20*/  IMAD.MOV.U32 R5, RZ, RZ, R11 ;  /* 0x000000ffff057224 */ /* 0x000fe400078e000b */
[----:B------:R-:W-:Y:S02]  /*2fc30*/  IMAD.MOV.U32 R13, RZ, RZ, R3 ;  /* 0x000000ffff0d7224 */ /* 0x000fe400078e0003 */
[----:B------:R-:W-:Y:S02]  /*2fc40*/  IMAD.MOV.U32 R12, RZ, RZ, RZ ;  /* 0x000000ffff0c7224 */ /* 0x000fe400078e00ff */
[----:B------:R-:W-:Y:S02]  /*2fc50*/  IMAD.MOV.U32 R11, RZ, RZ, 0x181f ;  /* 0x0000181fff0b7424 */ /* 0x000fe400078e00ff */
[----:B0-----:R-:W-:-:S07]  /*2fc60*/  IMAD.MOV.U32 R15, RZ, RZ, -0x1 ;  /* 0xffffffffff0f7424 */ /* 0x001fce00078e00ff */
[----:B-----5:R-:W-:Y:S05]  /*2fc70*/  WARPSYNC.COLLECTIVE R15, `(.L_x_2099) ;  /* 0x000000000f087348 */ /* 0x020fea0003c00000 */
[----:B------:R0:W1:Y:S02]  /*2fc80*/  SHFL.IDX P6, R14, R13, R12, R11 ;  /* 0x0000000c0d0e7389 */ /* 0x00006400000c000b */
[----:B01---5:R-:W-:Y:S01]  /*2fc90*/  ENDCOLLECTIVE ;  /* 0x000000000000791b */ /* 0x023fe20003800000 */
.L_x_2099:
[----:B------:R-:W-:Y:S02]  /*2fca0*/  IMAD.MOV.U32 R13, RZ, RZ, R4 ;  /* 0x000000ffff0d7224 */ /* 0x000fe400078e0004 */
[----:B------:R-:W-:-:S07]  /*2fcb0*/  IMAD.MOV.U32 R6, RZ, RZ, R14 ;  /* 0x000000ffff067224 */ /* 0x000fce00078e000e */
[----:B------:R-:W-:Y:S05]  /*2fcc0*/  WARPSYNC.COLLECTIVE R15, `(.L_x_2100) ;  /* 0x000000000f087348 */ /* 0x000fea0003c00000 */
[----:B------:R0:W1:Y:S02]  /*2fcd0*/  SHFL.IDX P6, R14, R13, R12, R11 ;  /* 0x0000000c0d0e7389 */ /* 0x00006400000c000b */
[----:B01----:R-:W-:Y:S01]  /*2fce0*/  ENDCOLLECTIVE ;  /* 0x000000000000791b */ /* 0x003fe20003800000 */
.L_x_2100:
[----:B------:R-:W-:Y:S02]  /*2fcf0*/  IMAD R2, R9, R7, RZ ;  /* 0x0000000709027224 */ /* 0x000fe400078e02ff */
[----:B------:R-:W2:Y:S01]  /*2fd00*/  LDL R9, [R1+0x28] ;  /* 0x0000280001097983 */ /* 0x000ea20000100800 */
[----:B------:R-:W-:Y:S01]  /*2fd10*/  IMAD.IADD R0, R10, 0x1, R5 ;  /* 0x000000010a007824 */ /* 0x000fe200078e0205 */
[----:B------:R-:W-:Y:S01]  /*2fd20*/  ULDC.64 UR4, c[0x0][0x208] ;  /* 0x0000820000047ab9 */ /* 0x000fe20000000a00 */
[----:B------:R-:W-:Y:S02]  /*2fd30*/  IMAD.MOV.U32 R7, RZ, RZ, R14 ;  /* 0x000000ffff077224 */ /* 0x000fe400078e000e */
[----:B------:R-:W-:Y:S01]  /*2fd40*/  IMAD.MOV.U32 R13, RZ, RZ, R3 ;  /* 0x000000ffff0d7224 */ /* 0x000fe200078e0003 */
[C---:B------:R-:W-:Y:S01]  /*2fd50*/  ISETP.GE.AND P2, PT, R0.reuse, R2, PT ;  /* 0x000000020000720c */ /* 0x040fe20003f46270 */
[----:B------:R-:W-:Y:S02]  /*2fd60*/  IMAD.MOV.U32 R12, RZ, RZ, 0x1 ;  /* 0x00000001ff0c7424 */ /* 0x000fe400078e00ff */
        /* <DEDUP_REMOVED lines=17> */
.L_x_2101:
[----:B------:R-:W-:Y:S02]  /*2fe80*/  IMAD.MOV.U32 R13, RZ, RZ, R4 ;  /* 0x000000ffff0d7224 */ /* 0x000fe400078e0004 */
[----:B------:R-:W-:-:S07]  /*2fe90*/  IMAD.MOV.U32 R7, RZ, RZ, R14 ;  /* 0x000000ffff077224 */ /* 0x000fce00078e000e */
[----:B------:R-:W-:Y:S05]  /*2fea0*/  WARPSYNC.COLLECTIVE R15, `(.L_x_2102) ;  /* 0x000000000f087348 */ /* 0x000fea0003c00000 */
[----:B------:R0:W1:Y:S02]  /*2feb0*/  SHFL.IDX P6, R14, R13, R12, R11 ;  /* 0x0000000c0d0e7389 */ /* 0x00006400000c000b */
[----:B01----:R-:W-:Y:S01]  /*2fec0*/  ENDCOLLECTIVE ;  /* 0x000000000000791b */ /* 0x003fe20003800000 */
.L_x_2102:
        /* <DEDUP_REMOVED lines=20> */
.L_x_2103:
[----:B------:R-:W-:Y:S02]  /*30010*/  IMAD.MOV.U32 R13, RZ, RZ, R4 ;  /* 0x000000ffff0d7224 */ /* 0x000fe400078e0004 */
[----:B------:R-:W-:-:S07]  /*30020*/  IMAD.MOV.U32 R7, RZ, RZ, R14 ;  /* 0x000000ffff077224 */ /* 0x000fce00078e000e */
[----:B------:R-:W-:Y:S05]  /*30030*/  WARPSYNC.COLLECTIVE R15, `(.L_x_2104) ;  /* 0x000000000f087348 */ /* 0x000fea0003c00000 */
[----:B------:R0:W1:Y:S02]  /*30040*/  SHFL.IDX P6, R14, R13, R12, R11 ;  /* 0x0000000c0d0e7389 */ /* 0x00006400000c000b */
[----:B01----:R-:W-:Y:S01]  /*30050*/  ENDCOLLECTIVE ;  /* 0x000000000000791b */ /* 0x003fe20003800000 */
.L_x_2104:
        /* <DEDUP_REMOVED lines=20> */
.L_x_2105:
[----:B------:R-:W-:Y:S02]  /*301a0*/  IMAD.MOV.U32 R13, RZ, RZ, R4 ;  /* 0x000000ffff0d7224 */ /* 0x000fe400078e0004 */
[----:B------:R-:W-:-:S07]  /*301b0*/  IMAD.MOV.U32 R7, RZ, RZ, R14 ;  /* 0x000000ffff077224 */ /* 0x000fce00078e000e */
[----:B------:R-:W-:Y:S05]  /*301c0*/  WARPSYNC.COLLECTIVE R15, `(.L_x_2106) ;  /* 0x000000000f087348 */ /* 0x000fea0003c00000 */
[----:B------:R0:W1:Y:S02]  /*301d0*/  SHFL.IDX P6, R14, R13, R12, R11 ;  /* 0x0000000c0d0e7389 */ /* 0x00006400000c000b */
[----:B01----:R-:W-:Y:S01]  /*301e0*/  ENDCOLLECTIVE ;  /* 0x000000000000791b */ /* 0x003fe20003800000 */
.L_x_2106:
        /* <DEDUP_REMOVED lines=20> */
.L_x_2107:
[----:B------:R-:W-:Y:S02]  /*30330*/  IMAD.MOV.U32 R13, RZ, RZ, R4 ;  /* 0x000000ffff0d7224 */ /* 0x000fe400078e0004 */
[----:B------:R-:W-:-:S07]  /*30340*/  IMAD.MOV.U32 R7, RZ, RZ, R14 ;  /* 0x000000ffff077224 */ /* 0x000fce00078e000e */
[----:B------:R-:W-:Y:S05]  /*30350*/  WARPSYNC.COLLECTIVE R15, `(.L_x_2108) ;  /* 0x000000000f087348 */ /* 0x000fea0003c00000 */
[----:B------:R0:W1:Y:S02]  /*30360*/  SHFL.IDX P6, R14, R13, R12, R11 ;  /* 0x0000000c0d0e7389 */ /* 0x00006400000c000b */
[----:B01----:R-:W-:Y:S01]  /*30370*/  ENDCOLLECTIVE ;  /* 0x000000000000791b */ /* 0x003fe20003800000 */
.L_x_2108:
        /* <DEDUP_REMOVED lines=20> */
.L_x_2109:
[----:B------:R-:W-:Y:S02]  /*304c0*/  IMAD.MOV.U32 R13, RZ, RZ, R4 ;  /* 0x000000ffff0d7224 */ /* 0x000fe400078e0004 */
[----:B------:R-:W-:-:S07]  /*304d0*/  IMAD.MOV.U32 R7, RZ, RZ, R14 ;  /* 0x000000ffff077224 */ /* 0x000fce00078e000e */
[----:B------:R-:W-:Y:S05]  /*304e0*/  WARPSYNC.COLLECTIVE R15, `(.L_x_2110) ;  /* 0x000000000f087348 */ /* 0x000fea0003c00000 */
[----:B------:R0:W1:Y:S02]  /*304f0*/  SHFL.IDX P6, R14, R13, R12, R11 ;  /* 0x0000000c0d0e7389 */ /* 0x00006400000c000b */
[----:B01----:R-:W-:Y:S01]  /*30500*/  ENDCOLLECTIVE ;  /* 0x000000000000791b */ /* 0x003fe20003800000 */
.L_x_2110:
        /* <DEDUP_REMOVED lines=20> */
.L_x_2111:
[----:B------:R-:W-:Y:S02]  /*30650*/  IMAD.MOV.U32 R13, RZ, RZ, R4 ;  /* 0x000000ffff0d7224 */ /* 0x000fe400078e0004 */
[----:B------:R-:W-:-:S07]  /*30660*/  IMAD.MOV.U32 R7, RZ, RZ, R14 ;  /* 0x000000ffff077224 */ /* 0x000fce00078e000e */
[----:B------:R-:W-:Y:S05]  /*30670*/  WARPSYNC.COLLECTIVE R15, `(.L_x_2112) ;  /* 0x000000000f087348 */ /* 0x000fea0003c00000 */
[----:B------:R0:W1:Y:S02]  /*30680*/  SHFL.IDX P6, R14, R13, R12, R11 ;  /* 0x0000000c0d0e7389 */ /* 0x00006400000c000b */
[----:B01----:R-:W-:Y:S01]  /*30690*/  ENDCOLLECTIVE ;  /* 0x000000000000791b */ /* 0x003fe20003800000 */
.L_x_2112:
        /* <DEDUP_REMOVED lines=18> */
.L_x_2113:
[----:B------:R-:W-:Y:S02]  /*307c0*/  IMAD.MOV.U32 R13, RZ, RZ, R4 ;  /* 0x000000ffff0d7224 */ /* 0x000fe400078e0004 */
[----:B------:R-:W-:-:S07]  /*307d0*/  IMAD.MOV.U32 R5, RZ, RZ, R14 ;  /* 0x000000ffff057224 */ /* 0x000fce00078e000e */
[----:B------:R-:W-:Y:S05]  /*307e0*/  WARPSYNC.COLLECTIVE R15, `(.L_x_2114) ;  /* 0x000000000f087348 */ /* 0x000fea0003c00000 */
[----:B------:R0:W1:Y:S02]  /*307f0*/  SHFL.IDX P6, R14, R13, R12, R11 ;  /* 0x0000000c0d0e7389 */ /* 0x00006400000c000b */
[----:B01----:R-:W-:Y:S01]  /*30800*/  ENDCOLLECTIVE ;  /* 0x000000000000791b */ /* 0x003fe20003800000 */
.L_x_2114:
[----:B------:R-:W-:Y:S01]  /*30810*/  IMAD.MOV.U32 R3, RZ, RZ, R14 ;  /* 0x000000ffff037224 */ /* 0x000fe200078e000e */
[----:B------:R-:W-:Y:S06]  /*30820*/  BRA `(.L_x_2115) ;  /* 0xffffff9000687947 */ /* 0x000fec000383ffff */
.L_x_1925:
[----:B---3--:R3:W4:Y:S02]  /*30830*/  SYNCS.PHASECHK.TRANS64.TRYWAIT P0, [R18+URZ+0x30820], R0 ;  /* 0x03082000120075a7 */ /* 0x008724000800017f */
[----:B----4-:R-:W-:Y:S05]  /*30840*/  @!P0 NANOSLEEP.SYNCS 0x989680 ;  /* 0x009896800000895d */ /* 0x010fea0003900000 */
[----:B------:R-:W4:Y:S02]  /*30850*/  @!P0 SYNCS.PHASECHK.TRANS64 P0, [R18+URZ+0x30820], R0 ;  /* 0x03082000120085a7 */ /* 0x000f24000800007f */
[----:B----4-:R-:W-:Y:S05]  /*30860*/  @!P0 BRA `(.L_x_1925) ;  /* 0xfffffffc00f08947 */ /* 0x010fea000383ffff */
[----:B------:R-:W-:Y:S05]  /*30870*/  BRA `(.L_x_2116) ;  /* 0xffffff9000e47947 */ /* 0x000fea000383ffff */
.L_x_1934:
[----:B-1----:R1:W2:Y:S02]  /*30880*/  SYNCS.PHASECHK.TRANS64.TRYWAIT P0, [R3+URZ+0x30840], R2 ;  /* 0x03084002030075a7 */ /* 0x0022a4000800017f */
[----:B--2---:R-:W-:Y:S05]  /*30890*/  @!P0 NANOSLEEP.SYNCS 0x989680 ;  /* 0x009896800000895d */ /* 0x004fea0003900000 */
[----:B------:R-:W2:Y:S02]  /*308a0*/  @!P0 SYNCS.PHASECHK.TRANS64 P0, [R3+URZ+0x30840], R2 ;  /* 0x03084002030085a7 */ /* 0x000ea4000800007f */
[----:B--2---:R-:W-:Y:S05]  /*308b0*/  @!P0 BRA `(.L_x_1934) ;  /* 0xfffffffc00f08947 */ /* 0x004fea000383ffff */
[----:B------:R-:W-:Y:S05]  /*308c0*/  BRA `(.L_x_2117) ;  /* 0xffffff9400dc7947 */ /* 0x000fea000383ffff */
.L_x_1942:
[----:B0-----:R0:W1:Y:S02]  /*308d0*/  SYNCS.PHASECHK.TRANS64.TRYWAIT P0, [R2+URZ+0x30860], R3 ;  /* 0x03086003020075a7 */ /* 0x001064000800017f */
[----:B-1----:R-:W-:Y:S05]  /*308e0*/  @!P0 NANOSLEEP.SYNCS 0x989680 ;  /* 0x009896800000895d */ /* 0x002fea0003900000 */
[----:B------:R-:W1:Y:S02]  /*308f0*/  @!P0 SYNCS.PHASECHK.TRANS64 P0, [R2+URZ+0x30860], R3 ;  /* 0x03086003020085a7 */ /* 0x000e64000800007f */
[----:B-1----:R-:W-:Y:S05]  /*30900*/  @!P0 BRA `(.L_x_1942) ;  /* 0xfffffffc00f08947 */ /* 0x002fea000383ffff */
[----:B------:R-:W-:Y:S05]  /*30910*/  BRA `(.L_x_2118) ;  /* 0xffffff9c002c7947 */ /* 0x000fea000383ffff */
.L_x_1954:
[----:B-1----:R1:W2:Y:S02]  /*30920*/  SYNCS.PHASECHK.TRANS64.TRYWAIT P0, [R3+URZ+0x30840], R2 ;  /* 0x03084002030075a7 */ /* 0x0022a4000800017f */
[----:B--2---:R-:W-:Y:S05]  /*30930*/  @!P0 NANOSLEEP.SYNCS 0x989680 ;  /* 0x009896800000895d */ /* 0x004fea0003900000 */
[----:B------:R-:W2:Y:S02]  /*30940*/  @!P0 SYNCS.PHASECHK.TRANS64 P0, [R3+URZ+0x30840], R2 ;  /* 0x03084002030085a7 */ /* 0x000ea4000800007f */
[----:B--2---:R-:W-:Y:S05]  /*30950*/  @!P0 BRA `(.L_x_1954) ;  /* 0xfffffffc00f08947 */ /* 0x004fea000383ffff */
[----:B------:R-:W-:Y:S05]  /*30960*/  BRA `(.L_x_2119) ;  /* 0xffffffa4003c7947 */ /* 0x000fea000383ffff */
.L_x_1962:
[----:B0-----:R0:W1:Y:S02]  /*30970*/  SYNCS.PHASECHK.TRANS64.TRYWAIT P0, [R2+URZ+0x30860], R3 ;  /* 0x03086003020075a7 */ /* 0x001064000800017f */
[----:B-1----:R-:W-:Y:S05]  /*30980*/  @!P0 NANOSLEEP.SYNCS 0x989680 ;  /* 0x009896800000895d */ /* 0x002fea0003900000 */
[----:B------:R-:W1:Y:S02]  /*30990*/  @!P0 SYNCS.PHASECHK.TRANS64 P0, [R2+URZ+0x30860], R3 ;  /* 0x03086003020085a7 */ /* 0x000e64000800007f */
[----:B-1----:R-:W-:Y:S05]  /*309a0*/  @!P0 BRA `(.L_x_1962) ;  /* 0xfffffffc00f08947 */ /* 0x002fea000383ffff */
[----:B------:R-:W-:Y:S05]  /*309b0*/  BRA `(.L_x_2120) ;  /* 0xffffffa8008c7947 */ /* 0x000fea000383ffff */
.L_x_1974:
[----:B--2---:R2:W3:Y:S02]  /*309c0*/  SYNCS.PHASECHK.TRANS64.TRYWAIT P0, [R3+URZ+0x30840], R2 ;  /* 0x03084002030075a7 */ /* 0x0044e4000800017f */
[----:B---3--:R-:W-:Y:S05]  /*309d0*/  @!P0 NANOSLEEP.SYNCS 0x989680 ;  /* 0x009896800000895d */ /* 0x008fea0003900000 */
[----:B------:R-:W3:Y:S02]  /*309e0*/  @!P0 SYNCS.PHASECHK.TRANS64 P0, [R3+URZ+0x30840], R2 ;  /* 0x03084002030085a7 */ /* 0x000ee4000800007f */
[----:B---3--:R-:W-:Y:S05]  /*309f0*/  @!P0 BRA `(.L_x_1974) ;  /* 0xfffffffc00f08947 */ /* 0x008fea000383ffff */
[----:B------:R-:W-:Y:S05]  /*30a00*/  BRA `(.L_x_2121) ;  /* 0xffffffb000787947 */ /* 0x000fea000383ffff */
.L_x_1982:
[----:B0-----:R0:W1:Y:S02]  /*30a10*/  SYNCS.PHASECHK.TRANS64.TRYWAIT P0, [R2+URZ+0x30860], R5 ;  /* 0x03086005020075a7 */ /* 0x001064000800017f */
[----:B-1----:R-:W-:Y:S05]  /*30a20*/  @!P0 NANOSLEEP.SYNCS 0x989680 ;  /* 0x009896800000895d */ /* 0x002fea0003900000 */
[----:B------:R-:W1:Y:S02]  /*30a30*/  @!P0 SYNCS.PHASECHK.TRANS64 P0, [R2+URZ+0x30860], R5 ;  /* 0x03086005020085a7 */ /* 0x000e64000800007f */
[----:B-1----:R-:W-:Y:S05]  /*30a40*/  @!P0 BRA `(.L_x_1982) ;  /* 0xfffffffc00f08947 */ /* 0x002fea000383ffff */
[----:B------:R-:W-:Y:S05]  /*30a50*/  BRA `(.L_x_2122) ;  /* 0xffffffb400c47947 */ /* 0x000fea000383ffff */
.L_x_1996:
[----:B---3--:R3:W4:Y:S02]  /*30a60*/  SYNCS.PHASECHK.TRANS64.TRYWAIT P0, [R0+URZ+0x30860], R2 ;  /* 0x03086002000075a7 */ /* 0x008724000800017f */
[----:B----4-:R-:W-:Y:S05]  /*30a70*/  @!P0 NANOSLEEP.SYNCS 0x989680 ;  /* 0x009896800000895d */ /* 0x010fea0003900000 */
[----:B------:R-:W4:Y:S02]  /*30a80*/  @!P0 SYNCS.PHASECHK.TRANS64 P0, [R0+URZ+0x30860], R2 ;  /* 0x03086002000085a7 */ /* 0x000f24000800007f */
[----:B----4-:R-:W-:Y:S05]  /*30a90*/  @!P0 BRA `(.L_x_1996) ;  /* 0xfffffffc00f08947 */ /* 0x010fea000383ffff */
[----:B------:R-:W-:Y:S05]  /*30aa0*/  BRA `(.L_x_2123) ;  /* 0xffffffbc00947947 */ /* 0x000fea000383ffff */
.L_x_2006:
[----:B-1-3--:R-:W3:Y:S01]  /*30ab0*/  LDL R0, [R1] ;  /* 0x0000000001007983 */ /* 0x00aee20000100800 */
[----:B------:R-:W-:Y:S01]  /*30ac0*/  BSSY B0, `(.L_x_2124) ;  /* 0x0000008000007945 */ /* 0x000fe20003800000 */
[----:B------:R-:W-:Y:S02]  /*30ad0*/  IMAD.MOV.U32 R12, RZ, RZ, RZ ;  /* 0x000000ffff0c7224 */ /* 0x000fe400078e00ff */
[----:B0-----:R-:W-:Y:S02]  /*30ae0*/  IMAD.MOV.U32 R11, RZ, RZ, 0x1f ;  /* 0x0000001fff0b7424 */ /* 0x001fe400078e00ff */
[----:B------:R-:W-:Y:S02]  /*30af0*/  IMAD.MOV.U32 R15, RZ, RZ, -0x1 ;  /* 0xffffffffff0f7424 */ /* 0x000fe400078e00ff */
[----:B---3--:R-:W-:-:S07]  /*30b00*/  IMAD.MOV.U32 R13, RZ, RZ, R0 ;  /* 0x000000ffff0d7224 */ /* 0x008fce00078e0000 */
[----:B--2---:R-:W-:Y:S05]  /*30b10*/  WARPSYNC.COLLECTIVE R15, `(.L_x_2125) ;  /* 0x000000000f087348 */ /* 0x004fea0003c00000 */
[----:B------:R0:W1:Y:S02]  /*30b20*/  SHFL.IDX P6, R14, R13, R12, R11 ;  /* 0x0000000c0d0e7389 */ /* 0x00006400000c000b */
[----:B012---:R-:W-:Y:S01]  /*30b30*/  ENDCOLLECTIVE ;  /* 0x000000000000791b */ /* 0x007fe20003800000 */
.L_x_2125:
[----:B------:R-:W-:Y:S05]  /*30b40*/  BSYNC B0 ;  /* 0x0000000000007941 */ /* 0x000fea0003800000 */
.L_x_2124:
        /* <DEDUP_REMOVED lines=10> */
.L_x_2126:
        /* <DEDUP_REMOVED lines=17> */
[----:B------:R-:W-:Y:S02]  /*30d00*/  IMAD.MOV.U32 R8, RZ, RZ, RZ ;  /* 0x000000ffff087224 */ /* 0x000fe400078e00ff */
[----:B---3--:R-:W-:Y:S01]  /*30d10*/  @!P0 IMAD.MOV.U32 R6, RZ, RZ, R2 ;  /* 0x000000ffff068224 */ /* 0x008fe200078e0002 */
[----:B------:R-:W-:-:S03]  /*30d20*/  ISETP.GE.U32.AND P0, PT, R16, 0x2, PT ;  /* 0x000000021000780c */ /* 0x000fc60003f06070 */
[----:B------:R-:W-:-:S04]  /*30d30*/  IMAD R2, R6, R4, RZ ;  /* 0x0000000406027224 */ /* 0x000fc800078e02ff */
[----:B------:R-:W-:-:S07]  /*30d40*/  IMAD.MOV.U32 R13, RZ, RZ, R2 ;  /* 0x000000ffff0d7224 */ /* 0x000fce00078e0002 */
[----:B------:R-:W-:Y:S05]  /*30d50*/  WARPSYNC.COLLECTIVE R15, `(.L_x_2127) ;  /* 0x000000000f087348 */ /* 0x000fea0003c00000 */
[----:B------:R0:W1:Y:S02]  /*30d60*/  SHFL.UP P6, R14, R13, R12, R11 ;  /* 0x0400000c0d0e7389 */ /* 0x00006400000c000b */
[----:B01----:R-:W-:Y:S01]  /*30d70*/  ENDCOLLECTIVE ;  /* 0x000000000000791b */ /* 0x003fe20003800000 */
.L_x_2127:
        /* <DEDUP_REMOVED lines=9> */
.L_x_2128:
        /* <DEDUP_REMOVED lines=8> */
.L_x_2129:
        /* <DEDUP_REMOVED lines=8> */
.L_x_2130:
        /* <DEDUP_REMOVED lines=8> */
.L_x_2131:
        /* <DEDUP_REMOVED lines=9> */
.L_x_2132:
[----:B------:R-:W-:Y:S01]  /*31020*/  IMAD.MOV.U32 R9, RZ, RZ, R14 ;  /* 0x000000ffff097224 */ /* 0x000fe200078e000e */
[----:B------:R-:W-:Y:S06]  /*31030*/  BRA `(.L_x_2133) ;  /* 0xffffffc000987947 */ /* 0x000fec000383ffff */
.L_x_2009:
        /* <DEDUP_REMOVED lines=8> */
.L_x_2135:
[----:B------:R-:W-:Y:S05]  /*310c0*/  BSYNC B0 ;  /* 0x0000000000007941 */ /* 0x000fea0003800000 */
.L_x_2134:
[----:B------:R-:W-:Y:S01]  /*310d0*/  IMAD.MOV.U32 R3, RZ, RZ, R14 ;  /* 0x000000ffff037224 */ /* 0x000fe200078e000e */
[----:B------:R-:W-:Y:S01]  /*310e0*/  LOP3.LUT P4, RZ, R19, 0x1, RZ, 0xc0, !PT ;  /* 0x0000000113ff7812 */ /* 0x000fe2000788c0ff */
        /* <DEDUP_REMOVED lines=9> */
.L_x_2136:
        /* <DEDUP_REMOVED lines=8> */
.L_x_2137:
        /* <DEDUP_REMOVED lines=8> */
.L_x_2138:
        /* <DEDUP_REMOVED lines=8> */
.L_x_2139:
        /* <DEDUP_REMOVED lines=9> */
.L_x_2140:
[----:B------:R-:W-:Y:S01]  /*31390*/  IMAD.MOV.U32 R9, RZ, RZ, R14 ;  /* 0x000000ffff097224 */ /* 0x000fe200078e000e */
[----:B------:R-:W-:Y:S06]  /*313a0*/  BRA `(.L_x_2141) ;  /* 0xffffffc0006c7947 */ /* 0x000fec000383ffff */
.L_x_2011:
[----:B------:R-:W-:Y:S01]  /*313b0*/  BSSY B0, `(.L_x_2142) ;  /* 0x0000006000007945 */ /* 0x000fe20003800000 */
[----:B------:R-:W-:Y:S01]  /*313c0*/  PLOP3.LUT P6, PT, P6, PT, PT, 0x8, 0x0 ;  /* 0x000000000000781c */ /* 0x000fe200037ce170 */
[----:B------:R-:W-:-:S12]  /*313d0*/  IMAD.MOV.U32 R15, RZ, RZ, -0x1 ;  /* 0xffffffffff0f7424 */ /* 0x000fd800078e00ff */
[----:B0-----:R-:W-:Y:S05]  /*313e0*/  WARPSYNC.COLLECTIVE R15, `(.L_x_2143) ;  /* 0x000000000f087348 */ /* 0x001fea0003c00000 */
[----:B------:R-:W-:Y:S01]  /*313f0*/  VOTE.ANY R14, PT, P6 ;  /* 0x00000000000e7806 */ /* 0x000fe200030e0100 */
[----:B0-----:R-:W-:Y:S06]  /*31400*/  ENDCOLLECTIVE ;  /* 0x000000000000791b */ /* 0x001fec0003800000 */
.L_x_2143:
[----:B------:R-:W-:Y:S05]  /*31410*/  BSYNC B0 ;  /* 0x0000000000007941 */ /* 0x000fea0003800000 */
.L_x_2142:
        /* <DEDUP_REMOVED lines=10> */
.L_x_2144:
[----:B------:R-:W-:Y:S02]  /*314c0*/  IMAD.MOV.U32 R13, RZ, RZ, R6 ;  /* 0x000000ffff0d7224 */ /* 0x000fe400078e0006 */
[----:B------:R-:W-:-:S07]  /*314d0*/  IMAD.MOV.U32 R4, RZ, RZ, R14 ;  /* 0x000000ffff047224 */ /* 0x000fce00078e000e */
[----:B------:R-:W-:Y:S05]  /*314e0*/  WARPSYNC.COLLECTIVE R15, `(.L_x_2145) ;  /* 0x000000000f087348 */ /* 0x000fea0003c00000 */
[----:B------:R0:W1:Y:S02]  /*314f0*/  SHFL.IDX P6, R14, R13, R12, R11 ;  /* 0x0000000c0d0e7389 */ /* 0x00006400000c000b */
[----:B01----:R-:W-:Y:S01]  /*31500*/  ENDCOLLECTIVE ;  /* 0x000000000000791b */ /* 0x003fe20003800000 */
.L_x_2145:
[----:B------:R-:W-:Y:S02]  /*31510*/  IMAD.MOV.U32 R6, RZ, RZ, R14 ;  /* 0x000000ffff067224 */ /* 0x000fe400078e000e */
[----:B------:R-:W-:-:S05]  /*31520*/  IMAD.IADD R10, R3, 0x1, R10 ;  /* 0x00000001030a7824 */ /* 0x000fca00078e020a */
[----:B------:R2:W-:Y:S01]  /*31530*/  STL [R1+0xc], R10 ;  /* 0x00000c0a01007387 */ /* 0x0005e20000100800 */
[----:B------:R-:W-:Y:S05]  /*31540*/  BRA `(.L_x_2146) ;  /* 0xffffffc0004c7947 */ /* 0x000fea000383ffff */
.L_x_2013:
[----:B------:R-:W-:Y:S01]  /*31550*/  BSSY B0, `(.L_x_2147) ;  /* 0x0000008000007945 */ /* 0x000fe20003800000 */
[----:B------:R-:W-:Y:S02]  /*31560*/  IMAD.MOV.U32 R13, RZ, RZ, R7 ;  /* 0x000000ffff0d7224 */ /* 0x000fe400078e0007 */
[----:B------:R-:W-:Y:S02]  /*31570*/  IMAD.MOV.U32 R12, RZ, RZ, R3 ;  /* 0x000000ffff0c7224 */ /* 0x000fe400078e0003 */
[----:B------:R-:W-:Y:S02]  /*31580*/  IMAD.MOV.U32 R11, RZ, RZ, 0x1f ;  /* 0x0000001fff0b7424 */ /* 0x000fe400078e00ff */
[----:B------:R-:W-:-:S07]  /*31590*/  IMAD.MOV.U32 R15, RZ, RZ, -0x1 ;  /* 0xffffffffff0f7424 */ /* 0x000fce00078e00ff */
[----:B0-2---:R-:W-:Y:S05]  /*315a0*/  WARPSYNC.COLLECTIVE R15, `(.L_x_2148) ;  /* 0x000000000f087348 */ /* 0x005fea0003c00000 */
[----:B------:R1:W3:Y:S02]  /*315b0*/  SHFL.IDX P6, R14, R13, R12, R11 ;  /* 0x0000000c0d0e7389 */ /* 0x0002e400000c000b */
[----:B0123--:R-:W-:Y:S01]  /*315c0*/  ENDCOLLECTIVE ;  /* 0x000000000000791b */ /* 0x00ffe20003800000 */
.L_x_2148:
[----:B------:R-:W-:Y:S05]  /*315d0*/  BSYNC B0 ;  /* 0x0000000000007941 */ /* 0x000fea0003800000 */
.L_x_2147:
[----:B------:R-:W-:Y:S01]  /*315e0*/  IMAD.MOV.U32 R3, RZ, RZ, R14 ;  /* 0x000000ffff037224 */ /* 0x000fe200078e000e */
[----:B------:R-:W-:Y:S06]  /*315f0*/  BRA `(.L_x_2149) ;  /* 0xffffffc000387947 */ /* 0x000fec000383ffff */
.L_x_2019:
[----:B0-----:R0:W1:Y:S02]  /*31600*/  SYNCS.PHASECHK.TRANS64.TRYWAIT P0, [R0+URZ+0x30820], R3 ;  /* 0x03082003000075a7 */ /* 0x001064000800017f */
[----:B-1----:R-:W-:Y:S05]  /*31610*/  @!P0 NANOSLEEP.SYNCS 0x989680 ;  /* 0x009896800000895d */ /* 0x002fea0003900000 */
[----:B------:R-:W1:Y:S02]  /*31620*/  @!P0 SYNCS.PHASECHK.TRANS64 P0, [R0+URZ+0x30820], R3 ;  /* 0x03082003000085a7 */ /* 0x000e64000800007f */
[----:B-1----:R-:W-:Y:S05]  /*31630*/  @!P0 BRA `(.L_x_2019) ;  /* 0xfffffffc00f08947 */ /* 0x002fea000383ffff */
[----:B------:R-:W-:Y:S05]  /*31640*/  BRA `(.L_x_2150) ;  /* 0xffffffc800d87947 */ /* 0x000fea000383ffff */
.L_x_2020:
        /* <DEDUP_REMOVED lines=11> */
.L_x_2152:
[----:B------:R-:W-:Y:S05]  /*31700*/  BSYNC B0 ;  /* 0x0000000000007941 */ /* 0x000fea0003800000 */
.L_x_2151:
[----:B------:R-:W-:Y:S05]  /*31710*/  BRA `(.L_x_2153) ;  /* 0xffffffc800c07947 */ /* 0x000fea000383ffff */
.L_x_2021:
[----:B------:R-:W-:Y:S01]  /*31720*/  BSSY B0, `(.L_x_2154) ;  /* 0x0000006000007945 */ /* 0x000fe20003800000 */
[----:B------:R-:W-:-:S07]  /*31730*/  IMAD.MOV.U32 R15, RZ, RZ, -0x1 ;  /* 0xffffffffff0f7424 */ /* 0x000fce00078e00ff */
[----:B01----:R-:W-:Y:S05]  /*31740*/  WARPSYNC.COLLECTIVE R15, `(.L_x_2155) ;  /* 0x000000000f0c7348 */ /* 0x003fea0003c00000 */
[----:B------:R-:W-:Y:S02]  /*31750*/  ELECT P6, UR62, PT ;  /* 0x00000000003e782f */ /* 0x000fe400038c0000 */
[----:B------:R-:W-:Y:S01]  /*31760*/  MOV R14, UR62 ;  /* 0x0000003e000e7c02 */ /* 0x000fe20008000f00 */
[----:B01----:R-:W-:Y:S10]  /*31770*/  ENDCOLLECTIVE ;  /* 0x000000000000791b */ /* 0x003ff40003800000 */
.L_x_2155:
[----:B------:R-:W-:Y:S05]  /*31780*/  BSYNC B0 ;  /* 0x0000000000007941 */ /* 0x000fea0003800000 */
.L_x_2154:
[----:B------:R-:W-:Y:S05]  /*31790*/  BRA `(.L_x_2156) ;  /* 0xffffffc800b47947 */ /* 0x000fea000383ffff */
.L_x_2023:
[----:B0-----:R0:W1:Y:S02]  /*317a0*/  SYNCS.PHASECHK.TRANS64.TRYWAIT P0, [R6+URZ], R5 ;  /* 0x00000005060075a7 */ /* 0x001064000800017f */
[----:B-1----:R-:W-:Y:S05]  /*317b0*/  @!P0 NANOSLEEP.SYNCS 0x989680 ;  /* 0x009896800000895d */ /* 0x002fea0003900000 */
[----:B------:R-:W1:Y:S02]  /*317c0*/  @!P0 SYNCS.PHASECHK.TRANS64 P0, [R6+URZ], R5 ;  /* 0x00000005060085a7 */ /* 0x000e64000800007f */
[----:B-1----:R-:W-:Y:S05]  /*317d0*/  @!P0 BRA `(.L_x_2023) ;  /* 0xfffffffc00f08947 */ /* 0x002fea000383ffff */
[----:B------:R-:W-:Y:S05]  /*317e0*/  BRA `(.L_x_2157) ;  /* 0xffffffc800f87947 */ /* 0x000fea000383ffff */
.L_x_2024:
[----:B-1----:R1:W2:Y:S02]  /*317f0*/  SYNCS.PHASECHK.TRANS64.TRYWAIT P0, [R7+URZ], R2 ;  /* 0x00000002070075a7 */ /* 0x0022a4000800017f */
[----:B--2---:R-:W-:Y:S05]  /*31800*/  @!P0 NANOSLEEP.SYNCS 0x989680 ;  /* 0x009896800000895d */ /* 0x004fea0003900000 */
[----:B------:R-:W2:Y:S02]  /*31810*/  @!P0 SYNCS.PHASECHK.TRANS64 P0, [R7+URZ], R2 ;  /* 0x00000002070085a7 */ /* 0x000ea4000800007f */
[----:B--2---:R-:W-:Y:S05]  /*31820*/  @!P0 BRA `(.L_x_2024) ;  /* 0xfffffffc00f08947 */ /* 0x004fea000383ffff */
[----:B------:R-:W-:Y:S05]  /*31830*/  BRA `(.L_x_2158) ;  /* 0xffffffc800ec7947 */ /* 0x000fea000383ffff */
.L_x_2026:
[----:B--2---:R2:W3:Y:S02]  /*31840*/  SYNCS.PHASECHK.TRANS64.TRYWAIT P0, [R4+URZ], R5 ;  /* 0x00000005040075a7 */ /* 0x0044e4000800017f */
[----:B---3--:R-:W-:Y:S05]  /*31850*/  @!P0 NANOSLEEP.SYNCS 0x989680 ;  /* 0x009896800000895d */ /* 0x008fea0003900000 */
[----:B------:R-:W3:Y:S02]  /*31860*/  @!P0 SYNCS.PHASECHK.TRANS64 P0, [R4+URZ], R5 ;  /* 0x00000005040085a7 */ /* 0x000ee4000800007f */
[----:B---3--:R-:W-:Y:S05]  /*31870*/  @!P0 BRA `(.L_x_2026) ;  /* 0xfffffffc00f08947 */ /* 0x008fea000383ffff */
[----:B------:R-:W-:Y:S05]  /*31880*/  BRA `(.L_x_2159) ;  /* 0xffffffc800f47947 */ /* 0x000fea000383ffff */
.L_x_2160:
        /* <DEDUP_REMOVED lines=15> */
.L_x_14844:


//--------------------- .text._ZN7cutlass13device_kernelIN5flash11enable_sm90INS1_16FlashAttnFwdSm90INS1_25CollectiveMainloopFwdSm90ILi2EN4cute5tupleIJNS5_1CILi1EEES8_S8_EEENS6_IJNS7_ILi128EEENS7_ILi80EEENS7_ILi256EEEEEELi256ENS_10bfloat16_tEfNS_4arch4Sm90ELb1ELb0ELb0ELb0ELb0ELb0ELb0ELb1ELb1ELb1ELb1ELb0EEENS1_21CollectiveEpilogueFwdINS6_IJSA_SC_SB_EEES9_SE_SG_Li256ELb0ELb1ELb1ELb0EEENS1_19SingleTileSchedulerILb0ELb1ELb1ELi128EEEEEEEEEvNT_6ParamsE --------------------------
	.section	.text._ZN7cutlass13device_kernelIN5flash11enable_sm90INS1_16FlashAttnFwdSm90INS1_25CollectiveMainloopFwdSm90ILi2EN4cute5tupleIJNS5_1CILi1EEES8_S8_EEENS6_IJNS7_ILi128EEENS7_ILi80EEENS7_ILi256EEEEEELi256ENS_10bfloat16_tEfNS_4arch4Sm90ELb1ELb0ELb0ELb0ELb0ELb0ELb0ELb1ELb1ELb1ELb1ELb0EEENS1_21CollectiveEpilogueFwdINS6_IJSA_SC_SB_EEES9_SE_SG_Li256ELb0ELb1ELb1ELb0EEENS1_19SingleTileSchedulerILb0ELb1ELb1ELi128EEEEEEEEEvNT_6ParamsE,"ax",@progbits
	.align	128
.text._ZN7cutlass13device_kernelIN5flash11enable_sm90INS1_16FlashAttnFwdSm90INS1_25CollectiveMainloopFwdSm90ILi2EN4cute5tupleIJNS5_1CILi1EEES8_S8_EEENS6_IJNS7_ILi128EEENS7_ILi80EEENS7_ILi256EEEEEELi256ENS_10bfloat16_tEfNS_4arch4Sm90ELb1ELb0ELb0ELb0ELb0ELb0ELb0ELb1ELb1ELb1ELb1ELb0EEENS1_21CollectiveEpilogueFwdINS6_IJSA_SC_SB_EEES9_SE_SG_Li256ELb0ELb1ELb1ELb0EEENS1_19SingleTileSchedulerILb0ELb1ELb1ELi128EEEEEEEEEvNT_6ParamsE:
        .type           _ZN7cutlass13device_kernelIN5flash11enable_sm90INS1_16FlashAttnFwdSm90INS1_25CollectiveMainloopFwdSm90ILi2EN4cute5tupleIJNS5_1CILi1EEES8_S8_EEENS6_IJNS7_ILi128EEENS7_ILi80EEENS7_ILi256EEEEEELi256ENS_10bfloat16_tEfNS_4arch4Sm90ELb1ELb0ELb0ELb0ELb0ELb0ELb0ELb1ELb1ELb1ELb1ELb0EEENS1_21CollectiveEpilogueFwdINS6_IJSA_SC_SB_EEES9_SE_SG_Li256ELb0ELb1ELb1ELb0EEENS1_19SingleTileSchedulerILb0ELb1ELb1ELi128EEEEEEEEEvNT_6ParamsE,@function
        .size           _ZN7cutlass13device_kernelIN5flash11enable_sm90INS1_16FlashAttnFwdSm90INS1_25CollectiveMainloopFwdSm90ILi2EN4cute5tupleIJNS5_1CILi1EEES8_S8_EEENS6_IJNS7_ILi128EEENS7_ILi80EEENS7_ILi256EEEEEELi256ENS_10bfloat16_tEfNS_4arch4Sm90ELb1ELb0ELb0ELb0ELb0ELb0ELb0ELb1ELb1ELb1ELb1ELb0EEENS1_21CollectiveEpilogueFwdINS6_IJSA_SC_SB_EEES9_SE_SG_Li256ELb0ELb1ELb1ELb0EEENS1_19SingleTileSchedulerILb0ELb1ELb1ELi128EEEEEEEEEvNT_6ParamsE,(.L_x_14845 - _ZN7cutlass13device_kernelIN5flash11enable_sm90INS1_16FlashAttnFwdSm90INS1_25CollectiveMainloopFwdSm90ILi2EN4cute5tupleIJNS5_1CILi1EEES8_S8_EEENS6_IJNS7_ILi128EEENS7_ILi80EEENS7_ILi256EEEEEELi256ENS_10bfloat16_tEfNS_4arch4Sm90ELb1ELb0ELb0ELb0ELb0ELb0ELb0ELb1ELb1ELb1ELb1ELb0EEENS1_21CollectiveEpilogueFwdINS6_IJSA_SC_SB_EEES9_SE_SG_Li256ELb0ELb1ELb1ELb0EEENS1_19SingleTileSchedulerILb0ELb1ELb1ELi128EEEEEEEEEvNT_6ParamsE)
        .other          _ZN7cutlass13device_kernelIN5flash11enable_sm90INS1_16FlashAttnFwdSm90INS1_25CollectiveMainloopFwdSm90ILi2EN4cute5tupleIJNS5_1CILi1EEES8_S8_EEENS6_IJNS7_ILi128EEENS7_ILi80EEENS7_ILi256EEEEEELi256ENS_10bfloat16_tEfNS_4arch4Sm90ELb1ELb0ELb0ELb0ELb0ELb0ELb0ELb1ELb1ELb1ELb1ELb0EEENS1_21CollectiveEpilogueFwdINS6_IJSA_SC_SB_EEES9_SE_SG_Li256ELb0ELb1ELb1ELb0EEENS1_19SingleTileSchedulerILb0ELb1ELb1ELi128EEEEEEEEEvNT_6ParamsE,@"STO_CUDA_ENTRY STV_DEFAULT"
_ZN7cutlass13device_kernelIN5flash11enable_sm90INS1_16FlashAttnFwdSm90INS1_25CollectiveMainloopFwdSm90ILi2EN4cute5tupleIJNS5_1CILi1EEES8_S8_EEENS6_IJNS7_ILi128EEENS7_ILi80EEENS7_ILi256EEEEEELi256ENS_10bfloat16_tEfNS_4arch4Sm90ELb1ELb0ELb0ELb0ELb0ELb0ELb0ELb1ELb1ELb1ELb1ELb0EEENS1_21CollectiveEpilogueFwdINS6_IJSA_SC_SB_EEES9_SE_SG_Li256ELb0ELb1ELb1ELb0EEENS1_19SingleTileSchedulerILb0ELb1ELb1ELi128EEEEEEEEEvNT_6ParamsE:
        /* <DEDUP_REMOVED lines=17> */
.L_x_2162:
[----:B------:R-:W-:Y:S05]  /*0110*/  BSYNC B0 ;  /* 0x0000000000007941 */ /* 0x000fea0003800000 */
.L_x_2161:
        /* <DEDUP_REMOVED lines=40> */
.L_x_2163:
        /* <DEDUP_REMOVED lines=22> */
.L_x_2164:
        /* <DEDUP_REMOVED lines=18> */
.L_x_2165:
        /* <DEDUP_REMOVED lines=22> */
.L_x_2166:
        /* <DEDUP_REMOVED lines=22> */
.L_x_2167:
        /* <DEDUP_REMOVED lines=8> */
.L_x_2170:
        /* <DEDUP_REMOVED lines=18> */
[----:B------:R-:W0:Y:S01]  /*0a80*/  LDC R0, c[0x0][0x448] ;  /* 0x00011200ff007b82 */ /* 0x000e220000000800 */
[----:B------:R-:W1:Y:S01]  /*0a90*/  S2R R152, SR_CTAID.X ;  /* 0x0000000000987919 */ /* 0x000e620000002500 */
[----:B------:R-:W-:Y:S01]  /*0aa0*/  SHF.R.U32.HI R4, RZ, 0x10, R22 ;  /* 0x00000010ff047819 */ /* 0x000fe20000011616 */
[----:B------:R-:W-:Y:S01]  /*0ab0*/  IMAD.MOV.U32 R213, RZ, RZ, RZ ;  /* 0x000000ffffd57224 */ /* 0x000fe200078e00ff */
[----:B------:R-:W-:-:S04]  /*0ac0*/  LOP3.LUT R22, R22, 0xffff, RZ, 0xc0, !PT ;  /* 0x0000ffff16167812 */ /* 0x000fc800078ec0ff */
[----:B------:R-:W2:Y:S08]  /*0ad0*/  LDC.64 R8, c[0x0][0x418] ;  /* 0x00010600ff087b82 */ /* 0x000eb00000000a00 */
[----:B------:R-:W3:Y:S01]  /*0ae0*/  LDC R3, c[0x0][0x288] ;  /* 0x0000a200ff037b82 */ /* 0x000ee20000000800 */
[----:B0-----:R-:W-:-:S07]  /*0af0*/  ISETP.NE.AND P1, PT, R0, 0x1, PT ;  /* 0x000000010000780c */ /* 0x001fce0003f25270 */
[----:B------:R-:W0:Y:S01]  /*0b00*/  LDC R18, c[0x0][0x424] ;  /* 0x00010900ff127b82 */ /* 0x000e220000000800 */
[----:B--2---:R-:W-:-:S07]  /*0b10*/  ISETP.NE.U32.AND P0, PT, R8, RZ, PT ;  /* 0x000000ff0800720c */ /* 0x004fce0003f05070 */
[----:B------:R-:W2:Y:S01]  /*0b20*/  LDC R153, c[0x0][0x2f0] ;  /* 0x0000bc00ff997b82 */ /* 0x000ea20000000800 */
[----:B-1----:R-:W-:Y:S01]  /*0b30*/  IMAD.SHL.U32 R152, R152, 0x80, RZ ;  /* 0x0000008098987824 */ /* 0x002fe200078e00ff */
[----:B------:R-:W-:-:S03]  /*0b40*/  ISETP.NE.AND.EX P0, PT, R9, RZ, PT, P0 ;  /* 0x000000ff0900720c */ /* 0x000fc60003f05300 */
[----:B------:R-:W-:Y:S01]  /*0b50*/  @P1 VIADD R0, R152, 0x7f ;  /* 0x0000007f98001836 */ /* 0x000fe20000000000 */
[----:B---3--:R-:W-:Y:S02]  /*0b60*/  IADD3 R3, -R3, 0x50, RZ ;  /* 0x0000005003037810 */ /* 0x008fe40007ffe1ff */
[----:B------:R-:W1:Y:S08]  /*0b70*/  @P1 LDC R5, c[0x0][0x44c] ;  /* 0x00011300ff051b82 */ /* 0x000e700000000800 */
[----:B------:R-:W3:Y:S01]  /*0b80*/  @P1 LDC R7, c[0x0][0x450] ;  /* 0x00011400ff071b82 */ /* 0x000ee20000000800 */
[----:B0-----:R-:W-:-:S02]  /*0b90*/  SEL R18, R18, 0x1, P0 ;  /* 0x0000000112127807 */ /* 0x001fc40000000000 */
[----:B------:R-:W-:-:S03]  /*0ba0*/  ISETP.NE.AND P0, PT, R4, RZ, PT ;  /* 0x000000ff0400720c */ /* 0x000fc60003f05270 */
[----:B--2---:R-:W-:Y:S02]  /*0bb0*/  IMAD R3, R18, R153, R3 ;  /* 0x0000009912037224 */ /* 0x004fe400078e0203 */
[----:B-1----:R-:W-:-:S08]  /*0bc0*/  @P1 IMAD.HI.U32 R2, R0, R5, RZ ;  /* 0x0000000500021227 */ /* 0x002fd000078e00ff */
[----:B------:R-:W0:Y:S01]  /*0bd0*/  @!P0 LDC R4, c[0x0][0x9f0] ;  /* 0x00027c00ff048b82 */ /* 0x000e220000000800 */
[----:B------:R-:W-:Y:S01]  /*0be0*/  VIADD R0, R152, 0x7f ;  /* 0x0000007f98007836 */ /* 0x000fe20000000000 */
[----:B---3--:R-:W-:Y:S01]  /*0bf0*/  @P1 SHF.R.U32.HI R0, RZ, R7, R2 ;  /* 0x00000007ff001219 */ /* 0x008fe20000011602 */
[----:B------:R-:W-:-:S04]  /*0c00*/  IMAD R2, R18, R153, 0x4f ;  /* 0x0000004f12027424 */ /* 0x000fc800078e0299 */
[----:B------:R-:W-:Y:S02]  /*0c10*/  IMAD.IADD R0, R3, 0x1, R0 ;  /* 0x0000000103007824 */ /* 0x000fe400078e0200 */
[----:B------:R-:W-:-:S04]  /*0c20*/  IMAD.HI R2, R2, 0x66666667, RZ ;  /* 0x6666666702027827 */ /* 0x000fc800078e02ff */
[----:B------:R-:W-:Y:S01]  /*0c30*/  IMAD.HI R0, R0, 0x66666667, RZ ;  /* 0x6666666700007827 */ /* 0x000fe200078e02ff */
[----:B------:R-:W-:-:S04]  /*0c40*/  SHF.R.U32.HI R3, RZ, 0x1f, R2 ;  /* 0x0000001fff037819 */ /* 0x000fc80000011602 */
[----:B------:R-:W-:Y:S02]  /*0c50*/  SHF.R.U32.HI R5, RZ, 0x1f, R0 ;  /* 0x0000001fff057819 */ /* 0x000fe40000011600 */
[----:B------:R-:W-:Y:S02]  /*0c60*/  LEA.HI.SX32 R3, R2, R3, 0x1b ;  /* 0x0000000302037211 */ /* 0x000fe400078fdaff */
[----:B------:R-:W-:-:S04]  /*0c70*/  LEA.HI.SX32 R0, R0, R5, 0x1b ;  /* 0x0000000500007211 */ /* 0x000fc800078fdaff */
[----:B------:R-:W-:-:S04]  /*0c80*/  VIMNMX R11, R3, R0, PT ;  /* 0x00000000030b7248 */ /* 0x000fc80003fe0100 */
[----:B------:R-:W-:-:S13]  /*0c90*/  ISETP.GE.AND P1, PT, R11, 0x1, PT ;  /* 0x000000010b00780c */ /* 0x000fda0003f26270 */
[----:B0-----:R-:W-:Y:S05]  /*0ca0*/  @!P1 BRA `(.L_x_2172) ;  /* 0x00000000006c9947 */ /* 0x001fea0003800000 */
[-C--:B------:R-:W-:Y:S02]  /*0cb0*/  IABS R7, R4.reuse ;  /* 0x0000000400077213 */ /* 0x080fe40000000000 */
[----:B------:R-:W-:Y:S02]  /*0cc0*/  IADD3 R5, R4, -0x1, R11 ;  /* 0xffffffff04057810 */ /* 0x000fe40007ffe00b */
[----:B------:R-:W0:Y:S01]  /*0cd0*/  I2F.RP R0, R7 ;  /* 0x0000000700007306 */ /* 0x000e220000209400 */
        /* <DEDUP_REMOVED lines=24> */
.L_x_2172:
[----:B------:R-:W0:Y:S01]  /*0e60*/  S2R R0, SR_TID.X ;  /* 0x0000000000007919 */ /* 0x000e220000002100 */
[-C--:B------:R-:W-:Y:S01]  /*0e70*/  IMAD R22, R22, R213.reuse, RZ ;  /* 0x000000d516167224 */ /* 0x080fe200078e02ff */
[----:B------:R-:W-:Y:S01]  /*0e80*/  PLOP3.LUT P0, PT, PT, PT, PT, 0x80, 0x0 ;  /* 0x000000000000781c */ /* 0x000fe20003f0f070 */
[----:B------:R-:W-:Y:S01]  /*0e90*/  IMAD.MOV.U32 R2, RZ, RZ, RZ ;  /* 0x000000ffff027224 */ /* 0x000fe200078e00ff */
[----:B------:R-:W-:Y:S02]  /*0ea0*/  CS2R R150, SRZ ;  /* 0x0000000000967805 */ /* 0x000fe4000001ff00 */
[----:B------:R-:W-:Y:S02]  /*0eb0*/  CS2R R148, SRZ ;  /* 0x0000000000947805 */ /* 0x000fe4000001ff00 */
[----:B------:R-:W-:Y:S02]  /*0ec0*/  VIADDMNMX R213, R22, R213, R11, PT ;  /* 0x000000d516d57246 */ /* 0x000fe4000380010b */
[----:B------:R-:W-:-:S02]  /*0ed0*/  CS2R R146, SRZ ;  /* 0x0000000000927805 */ /* 0x000fc4000001ff00 */
[----:B------:R-:W-:Y:S02]  /*0ee0*/  CS2R R144, SRZ ;  /* 0x0000000000907805 */ /* 0x000fe4000001ff00 */
[----:B------:R-:W-:Y:S02]  /*0ef0*/  CS2R R142, SRZ ;  /* 0x00000000008e7805 */ /* 0x000fe4000001ff00 */
[----:B------:R-:W-:Y:S02]  /*0f00*/  ISETP.GT.AND P1, PT, R213, R22, PT ;  /* 0x00000016d500720c */ /* 0x000fe40003f24270 */
        /* <DEDUP_REMOVED lines=21> */
[----:B0-----:R-:W-:Y:S01]  /*1060*/  VIADD R19, R0, 0xffffff80 ;  /* 0xffffff8000137836 */ /* 0x001fe20000000000 */
[----:B------:R-:W-:Y:S01]  /*1070*/  CS2R R98, SRZ ;  /* 0x0000000000627805 */ /* 0x000fe2000001ff00 */
[----:B------:R-:W-:Y:S01]  /*1080*/  IMAD.MOV.U32 R0, RZ, RZ, RZ ;  /* 0x000000ffff007224 */ /* 0x000fe200078e00ff */
        /* <DEDUP_REMOVED lines=37> */
[----:B------:R-:W-:Y:S01]  /*12e0*/  IMAD R153, R18, R153, RZ ;  /* 0x0000009912997224 */ /* 0x000fe200078e02ff */
        /* <DEDUP_REMOVED lines=36> */
.L_x_2174:
[----:B------:R-:W2:Y:S01]  /*1530*/  LDL.LU R17, [R1+0x14] ;  /* 0x0000140001117983 */ /* 0x000ea20000300800 */
[----:B------:R-:W-:Y:S02]  /*1540*/  R2UR UR4, R16 ;  /* 0x00000000100472ca */ /* 0x000fe400000e0000 */
[----:B------:R-:W-:-:S11]  /*1550*/  SHF.L.U32 R2, RZ, 0x1f, RZ ;  /* 0x0000001fff027819 */ /* 0x000fd600000006ff */
[----:B------:R-:W0:Y:S01]  /*1560*/  SYNCS.PHASECHK.TRANS64.TRYWAIT P1, [UR4+0x38800], R2 ;  /* 0x03880002ff0075a7 */ /* 0x000e220008020144 */
[----:B--2---:R-:W-:-:S04]  /*1570*/  LOP3.LUT R0, R17, 0x1, RZ, 0xfc, !PT ;  /* 0x0000000111007812 */ /* 0x004fc800078efcff */
[----:B------:R-:W-:Y:S01]  /*1580*/  ISETP.NE.AND P0, PT, R0, 0x3, PT ;  /* 0x000000030000780c */ /* 0x000fe20003f05270 */
[----:B0-----:R-:W-:-:S12]  /*1590*/  @!P1 BRA `(.L_x_2175) ;  /* 0x0000013400ac9947 */ /* 0x001fd80003800000 */
.L_x_2303:
[----:B------:R-:W-:Y:S05]  /*15a0*/  @!P0 BRA `(.L_x_2176) ;  /* 0x0000000000048947 */ /* 0x000fea0003800000 */
[----:B------:R-:W-:Y:S01]  /*15b0*/  BPT.TRAP 0x1 ;  /* 0x000000040000795c */ /* 0x000fe20000300000 */
.L_x_2176:
[----:B------:R-:W-:-:S13]  /*15c0*/  R2UR UR4, R16 ;  /* 0x00000000100472ca */ /* 0x000fda00000e0000 */
[----:B------:R1:W2:Y:S01]  /*15d0*/  SYNCS.PHASECHK.TRANS64.TRYWAIT P2, [UR4+0x38830], R2 ;  /* 0x03883002ff0075a7 */ /* 0x0002a20008040144 */
[----:B------:R-:W-:Y:S05]  /*15e0*/  @!P0 BRA `(.L_x_2177) ;  /* 0x0000000000048947 */ /* 0x000fea0003800000 */
[----:B------:R-:W-:Y:S01]  /*15f0*/  BPT.TRAP 0x1 ;  /* 0x000000040000795c */ /* 0x000fe20000300000 */
.L_x_2177:
[----:B------:R-:W3:Y:S01]  /*1600*/  S2R R0, SR_TID.X ;  /* 0x0000000000007919 */ /* 0x000ee20000002100 */
[----:B------:R-:W-:-:S04]  /*1610*/  MOV R4, UR36 ;  /* 0x0000002400047c02 */ /* 0x000fc80008000f00 */
[----:B------:R-:W-:Y:S02]  /*1620*/  LOP3.LUT R4, R4, 0x10000, RZ, 0xfc, !PT ;  /* 0x0001000004047812 */ /* 0x000fe400078efcff */
[----:B---3--:R-:W-:-:S04]  /*1630*/  LOP3.LUT R0, R0, 0x7f, RZ, 0xc0, !PT ;  /* 0x0000007f00007812 */ /* 0x008fc800078ec0ff */
[----:B------:R-:W-:Y:S01]  /*1640*/  ISETP.NE.AND P1, PT, R0, RZ, PT ;  /* 0x000000ff0000720c */ /* 0x000fe20003f25270 */
[----:B--2---:R-:W-:-:S12]  /*1650*/  @P2 BRA `(.L_x_2178) ;  /* 0x00000000000c2947 */ /* 0x004fd80003800000 */
[----:B------:R-:W-:-:S13]  /*1660*/  R2UR UR4, R16 ;  /* 0x00000000100472ca */ /* 0x000fda00000e0000 */
[----:B------:R-:W2:Y:S02]  /*1670*/  SYNCS.PHASECHK.TRANS64.TRYWAIT P2, [UR4+0x38830], R2 ;  /* 0x03883002ff0075a7 */ /* 0x000ea40008040144 */
[----:B--2---:R-:W-:Y:S05]  /*1680*/  @!P2 BRA `(.L_x_2179) ;  /* 0x00000134008ca947 */ /* 0x004fea0003800000 */
.L_x_2178:
[----:B------:R-:W-:Y:S05]  /*1690*/  WARPSYNC.ALL ;  /* 0x0000000000007948 */ /* 0x000fea0003800000 */
        /* <DEDUP_REMOVED lines=12> */
[----:B------:R-:W-:Y:S01]  /*1760*/  IMAD.U32 R13, RZ, RZ, UR21 ;  /* 0x00000015ff0d7e24 */ /* 0x000fe2000f8e00ff */
[----:B------:R-:W-:Y:S01]  /*1770*/  R2UR UR17, R5 ;  /* 0x00000000051172ca */ /* 0x000fe200000e0000 */
[----:B------:R-:W-:Y:S01]  /*1780*/  UIADD3 UR4, UR60, 0x24400, URZ ;  /* 0x000244003c047890 */ /* 0x000fe2000fffe03f */
[----:B------:R-:W-:Y:S01]  /*1790*/  R2UR UR6, R4 ;  /* 0x00000000040672ca */ /* 0x000fe200000e0000 */
[----:B------:R-:W-:Y:S01]  /*17a0*/  UMOV UR23, 0x40000040 ;  /* 0x4000004000177882 */ /* 0x000fe20000000000 */
[----:B------:R-:W-:Y:S01]  /*17b0*/  UMOV UR25, 0x40000040 ;  /* 0x4000004000197882 */ /* 0x000fe20000000000 */
[----:B------:R-:W-:Y:S01]  /*17c0*/  USHF.R.U32.HI UR4, URZ, 0x4, UR4 ;  /* 0x000000043f047899 */ /* 0x000fe20008011604 */
[----:B01----:R-:W0:Y:S01]  /*17d0*/  LDC R2, c[0x0][0x448] ;  /* 0x00011200ff027b82 */ /* 0x003e220000000800 */
[----:B------:R-:W-:Y:S01]  /*17e0*/  UMOV UR27, 0x40000040 ;  /* 0x40000040001b7882 */ /* 0x000fe20000000000 */
[----:B------:R-:W-:Y:S01]  /*17f0*/  UMOV UR29, 0x40000040 ;  /* 0x40000040001d7882 */ /* 0x000fe20000000000 */
[----:B------:R-:W-:Y:S01]  /*1800*/  ULOP3.LUT UR4, UR4, 0x3fff, URZ, 0xc0, !UPT ;  /* 0x00003fff04047892 */ /* 0x000fe2000f8ec03f */
[----:B------:R-:W-:Y:S01]  /*1810*/  LOP3.LUT R0, R65, 0xffffff80, RZ, 0xc0, !PT ;  /* 0xffffff8041007812 */ /* 0x000fe200078ec0ff */
[----:B------:R-:W-:Y:S01]  /*1820*/  UMOV UR31, 0x40000040 ;  /* 0x40000040001f7882 */ /* 0x000fe20000000000 */
[----:B------:R-:W-:Y:S01]  /*1830*/  UMOV UR33, 0x40000040 ;  /* 0x4000004000217882 */ /* 0x000fe20000000000 */
[----:B------:R-:W-:Y:S01]  /*1840*/  ULOP3.LUT UR61, UR4, 0x10000, URZ, 0xfc, !UPT ;  /* 0x00010000043d7892 */ /* 0x000fe2000f8efc3f */
[----:B------:R-:W-:Y:S01]  /*1850*/  LEA.HI R6, R66, R66, RZ, 0x1 ;  /* 0x0000004242067211 */ /* 0x000fe200078f08ff */
[----:B------:R-:W-:Y:S01]  /*1860*/  UIADD3 UR5, UR6, 0x2, URZ ;  /* 0x0000000206057890 */ /* 0x000fe2000fffe03f */
[----:B------:R-:W-:Y:S01]  /*1870*/  IMAD.IADD R0, R19, 0x1, -R0 ;  /* 0x0000000113007824 */ /* 0x000fe200078e0a00 */
[----:B------:R-:W-:Y:S01]  /*1880*/  UIADD3 UR4, UR61, 0x80, URZ ;  /* 0x000000803d047890 */ /* 0x000fe2000fffe03f */
[----:B------:R-:W-:Y:S01]  /*1890*/  LOP3.LUT R9, R6, 0x3fffffe, RZ, 0xc0, !PT ;  /* 0x03fffffe06097812 */ /* 0x000fe200078ec0ff */
[----:B------:R-:W-:Y:S01]  /*18a0*/  UIADD3 UR7, UR6, 0x4, URZ ;  /* 0x0000000406077890 */ /* 0x000fe2000fffe03f */
[----:B------:R-:W-:Y:S01]  /*18b0*/  LEA.HI R64, R64, R19, RZ, 0x2 ;  /* 0x0000001340407211 */ /* 0x000fe200078f10ff */
        /* <DEDUP_REMOVED lines=11> */
[----:B------:R-:W-:Y:S01]  /*1970*/  SHF.R.S32.HI R3, RZ, 0x1f, R0 ;  /* 0x0000001fff037819 */ /* 0x000fe20000011400 */
[----:B------:R-:W-:Y:S01]  /*1980*/  UMOV UR10, UR4 ;  /* 0x00000004000a7c82 */ /* 0x000fe20008000000 */
[----:B------:R-:W-:Y:S01]  /*1990*/  UIADD3 UR4, UR61, 0x180, URZ ;  /* 0x000001803d047890 */ /* 0x000fe2000fffe03f */
[----:B0-----:R-:W-:Y:S01]  /*19a0*/  ISETP.NE.AND P2, PT, R2, 0x1, PT ;  /* 0x000000010200780c */ /* 0x001fe20003f45270 */
[----:B------:R-:W-:Y:S01]  /*19b0*/  UIADD3 UR24, UR6, 0x406, URZ ;  /* 0x0000040606187890 */ /* 0x000fe2000fffe03f */
[CC--:B------:R-:W-:Y:S01]  /*19c0*/  LEA.HI R2, R3.reuse, R0.reuse, RZ, 0x2 ;  /* 0x0000000003027211 */ /* 0x0c0fe200078f10ff */
[----:B------:R-:W-:Y:S01]  /*19d0*/  UIADD3 UR26, UR61, 0x286, URZ ;  /* 0x000002863d1a7890 */ /* 0x000fe2000fffe03f */
[----:B------:R-:W-:Y:S01]  /*19e0*/  LEA.HI R6, R3, R0, RZ, 0x5 ;  /* 0x0000000003067211 */ /* 0x000fe200078f28ff */
[----:B------:R-:W-:Y:S01]  /*19f0*/  UIADD3 UR28, UR6, 0x800, URZ ;  /* 0x00000800061c7890 */ /* 0x000fe2000fffe03f */
[--C-:B------:R-:W-:Y:S01]  /*1a00*/  SHF.R.S32.HI R3, RZ, 0x2, R2.reuse ;  /* 0x00000002ff037819 */ /* 0x100fe20000011402 */
[----:B------:R-:W-:Y:S01]  /*1a10*/  UIADD3 UR30, UR61, 0x500, URZ ;  /* 0x000005003d1e7890 */ /* 0x000fe2000fffe03f */
[----:B------:R-:W-:Y:S01]  /*1a20*/  SHF.R.S32.HI R8, RZ, 0x1f, R2 ;  /* 0x0000001fff087819 */ /* 0x000fe20000011402 */
[----:B------:R-:W-:Y:S01]  /*1a30*/  UIADD3 UR32, UR6, 0x802, URZ ;  /* 0x0000080206207890 */ /* 0x000fe2000fffe03f */
[----:B------:R-:W-:Y:S01]  /*1a40*/  SHF.R.S32.HI R7, RZ, 0x5, R6 ;  /* 0x00000005ff077819 */ /* 0x000fe20000011406 */
[----:B------:R-:W-:Y:S01]  /*1a50*/  UIADD3 UR34, UR61, 0x502, URZ ;  /* 0x000005023d227890 */ /* 0x000fe2000fffe03f */
[-C--:B------:R-:W-:Y:S01]  /*1a60*/  LEA.HI R8, R8, R3.reuse, RZ, 0x3 ;  /* 0x0000000308087211 */ /* 0x080fe200078f18ff */
[----:B------:R-:W-:Y:S01]  /*1a70*/  UMOV UR35, 0x40000040 ;  /* 0x4000004000237882 */ /* 0x000fe20000000000 */
[----:B------:R-:W-:Y:S01]  /*1a80*/  UIADD3 UR36, UR6, 0x804, URZ ;  /* 0x0000080406247890 */ /* 0x000fe2000fffe03f */
[----:B------:R-:W-:Y:S01]  /*1a90*/  IMAD R6, R7, 0x10, R152 ;  /* 0x0000001007067824 */ /* 0x000fe200078e0298 */
[----:B------:R-:W-:Y:S01]  /*1aa0*/  UIADD3 UR38, UR61, 0x504, URZ ;  /* 0x000005043d267890 */ /* 0x000fe2000fffe03f */
[----:B------:R-:W-:Y:S01]  /*1ab0*/  LOP3.LUT R8, R8, 0xfffffff8, RZ, 0xc0, !PT ;  /* 0xfffffff808087812 */ /* 0x000fe200078ec0ff */
[----:B------:R-:W-:Y:S01]  /*1ac0*/  UMOV UR37, 0x40000040 ;  /* 0x4000004000257882 */ /* 0x000fe20000000000 */
[----:B------:R-:W-:Y:S01]  /*1ad0*/  UMOV UR39, 0x40000040 ;  /* 0x4000004000277882 */ /* 0x000fe20000000000 */
[----:B------:R-:W-:Y:S01]  /*1ae0*/  UIADD3 UR40, UR6, 0x806, URZ ;  /* 0x0000080606287890 */ /* 0x000fe2000fffe03f */
[----:B------:R-:W-:Y:S01]  /*1af0*/  LOP3.LUT R64, R64, 0xfffffffc, RZ, 0xc0, !PT ;  /* 0xfffffffc40407812 */ /* 0x000fe200078ec0ff */
[----:B------:R-:W-:Y:S01]  /*1b00*/  UIADD3 UR42, UR61, 0x506, URZ ;  /* 0x000005063d2a7890 */ /* 0x000fe2000fffe03f */
[----:B------:R-:W-:Y:S01]  /*1b10*/  IMAD.IADD R9, R66, 0x1, -R9 ;  /* 0x0000000142097824 */ /* 0x000fe200078e0a09 */
[----:B------:R-:W-:Y:S01]  /*1b20*/  UMOV UR41, 0x40000040 ;  /* 0x4000004000297882 */ /* 0x000fe20000000000 */
[----:B------:R-:W-:Y:S01]  /*1b30*/  UMOV UR43, 0x40000040 ;  /* 0x40000040002b7882 */ /* 0x000fe20000000000 */
[----:B------:R-:W-:Y:S01]  /*1b40*/  UIADD3 UR44, UR6, 0xc00, URZ ;  /* 0x00000c00062c7890 */ /* 0x000fe2000fffe03f */
[----:B------:R-:W-:Y:S01]  /*1b50*/  IADD3 R6, R6, R3, -R8 ;  /* 0x0000000306067210 */ /* 0x000fe20007ffe808 */
[----:B------:R-:W-:Y:S01]  /*1b60*/  UIADD3 UR46, UR61, 0x780, URZ ;  /* 0x000007803d2e7890 */ /* 0x000fe2000fffe03f */
[----:B------:R-:W0:Y:S01]  /*1b70*/  @P2 LDC R8, c[0x0][0x44c] ;  /* 0x00011300ff082b82 */ /* 0x000e220000000800 */
[----:B------:R-:W-:Y:S01]  /*1b80*/  UMOV UR45, 0x40000040 ;  /* 0x40000040002d7882 */ /* 0x000fe20000000000 */
[----:B------:R-:W-:Y:S01]  /*1b90*/  UMOV UR47, 0x40000040 ;  /* 0x40000040002f7882 */ /* 0x000fe20000000000 */
[----:B------:R-:W-:Y:S01]  /*1ba0*/  UIADD3 UR48, UR6, 0xc02, URZ ;  /* 0x00000c0206307890 */ /* 0x000fe2000fffe03f */
[----:B------:R-:W-:Y:S01]  /*1bb0*/  IMAD.IADD R64, R19, 0x1, -R64 ;  /* 0x0000000113407824 */ /* 0x000fe200078e0a40 */
[----:B------:R-:W-:Y:S01]  /*1bc0*/  UIADD3 UR50, UR61, 0x782, URZ ;  /* 0x000007823d327890 */ /* 0x000fe2000fffe03f */
[----:B------:R-:W-:Y:S01]  /*1bd0*/  IMAD R6, R9, 0x40, R6 ;  /* 0x0000004009067824 */ /* 0x000fe200078e0206 */
[----:B------:R-:W-:Y:S01]  /*1be0*/  UMOV UR49, 0x40000040 ;  /* 0x4000004000317882 */ /* 0x000fe20000000000 */
[----:B------:R-:W-:Y:S01]  /*1bf0*/  UMOV UR51, 0x40000040 ;  /* 0x4000004000337882 */ /* 0x000fe20000000000 */
[----:B------:R-:W-:Y:S01]  /*1c00*/  UIADD3 UR52, UR6, 0xc04, URZ ;  /* 0x00000c0406347890 */ /* 0x000fe2000fffe03f */
[----:B------:R-:W1:Y:S01]  /*1c10*/  @P2 LDC R9, c[0x0][0x450] ;  /* 0x00011400ff092b82 */ /* 0x000e620000000800 */
[----:B------:R-:W-:-:S02]  /*1c20*/  WARPGROUP.DEPBAR.LE gsb0, 0x0 ;  /* 0x00008000000079c5 */ /* 0x000fc40000010000 */
[----:B------:R-:W-:Y:S01]  /*1c30*/  WARPGROUP.ARRIVE ;  /* 0x00000000000079c5 */ /* 0x000fe20000000000 */
[----:B------:R-:W-:Y:S01]  /*1c40*/  UIADD3 UR54, UR61, 0x784, URZ ;  /* 0x000007843d367890 */ /* 0x000fe2000fffe03f */
[----:B------:R-:W-:Y:S01]  /*1c50*/  LEA.HI R10, R64, R64, RZ, 0x1 ;  /* 0x00000040400a7211 */ /* 0x000fe200078f08ff */
        /* <DEDUP_REMOVED lines=9> */
[----:B------:R-:W-:Y:S01]  /*1cf0*/  LOP3.LUT R7, R10, 0x1ffffffe, RZ, 0xc0, !PT ;  /* 0x1ffffffe0a077812 */ /* 0x000fe200078ec0ff */
[----:B------:R-:W-:Y:S01]  /*1d00*/  UMOV UR59, 0x40000040 ;  /* 0x40000040003b7882 */ /* 0x000fe20000000000 */
[----:B------:R-:W2:Y:S01]  /*1d10*/  LDC R65, c[0x0][0x288] ;  /* 0x0000a200ff417b82 */ /* 0x000ea20000000800 */
[----:B------:R-:W-:Y:S01]  /*1d20*/  LOP3.LUT R19, R2, 0x7ffffffc, RZ, 0xc0, !PT ;  /* 0x7ffffffc02137812 */ /* 0x000fe200078ec0ff */
[----:B------:R-:W-:Y:S01]  /*1d30*/  IMAD.MOV.U32 R14, RZ, RZ, -0x50 ;  /* 0xffffffb0ff0e7424 */ /* 0x000fe200078e00ff */
[----:B------:R-:W-:Y:S01]  /*1d40*/  CS2R R150, SRZ ;  /* 0x0000000000967805 */ /* 0x000fe2000001ff00 */
[----:B------:R-:W-:Y:S01]  /*1d50*/  IMAD.IADD R7, R64, 0x1, -R7 ;  /* 0x0000000140077824 */ /* 0x000fe200078e0a07 */
[----:B------:R-:W-:Y:S01]  /*1d60*/  IADD3 R19, R0, -R19, RZ ;  /* 0x8000001300137210 */ /* 0x000fe20007ffe0ff */
[----:B------:R-:W-:Y:S01]  /*1d70*/  IMAD R0, R213, R14, 0x51 ;  /* 0x00000051d5007424 */ /* 0x000fe200078e020e */
[----:B------:R-:W-:Y:S01]  /*1d80*/  CS2R R148, SRZ ;  /* 0x0000000000947805 */ /* 0x000fe2000001ff00 */
[----:B------:R-:W-:Y:S01]  /*1d90*/  IMAD R15, R7, 0x8, R6 ;  /* 0x00000008070f7824 */ /* 0x000fe200078e0206 */
[----:B------:R-:W-:Y:S01]  /*1da0*/  CS2R R146, SRZ ;  /* 0x0000000000927805 */ /* 0x000fe2000001ff00 */
[----:B------:R-:W-:Y:S01]  /*1db0*/  IMAD R0, R19, -0x2, R0 ;  /* 0xfffffffe13007824 */ /* 0x000fe200078e0200 */
[----:B------:R-:W-:Y:S01]  /*1dc0*/  CS2R R144, SRZ ;  /* 0x0000000000907805 */ /* 0x000fe2000001ff00 */
[----:B0-----:R-:W-:Y:S01]  /*1dd0*/  @P2 IMAD.HI.U32 R6, R15, R8, RZ ;  /* 0x000000080f062227 */ /* 0x001fe200078e00ff */
[----:B------:R-:W-:-:S02]  /*1de0*/  CS2R R142, SRZ ;  /* 0x00000000008e7805 */ /* 0x000fc4000001ff00 */
[----:B------:R-:W-:Y:S02]  /*1df0*/  CS2R R140, SRZ ;  /* 0x00000000008c7805 */ /* 0x000fe4000001ff00 */
[----:B------:R-:W-:Y:S01]  /*1e00*/  CS2R R138, SRZ ;  /* 0x00000000008a7805 */ /* 0x000fe2000001ff00 */
[----:B------:R-:W-:Y:S01]  /*1e10*/  IMAD.MOV.U32 R3, RZ, RZ, R15 ;  /* 0x000000ffff037224 */ /* 0x000fe200078e000f */
[----:B-1----:R-:W-:Y:S01]  /*1e20*/  @P2 SHF.R.U32.HI R3, RZ, R9, R6 ;  /* 0x00000009ff032219 */ /* 0x002fe20000011606 */
[C-C-:B------:R-:W-:Y:S01]  /*1e30*/  IMAD R6, R213.reuse, -0x50, R153.reuse ;  /* 0xffffffb0d5067824 */ /* 0x140fe200078e0299 */
[----:B------:R-:W-:Y:S01]  /*1e40*/  CS2R R136, SRZ ;  /* 0x0000000000887805 */ /* 0x000fe2000001ff00 */
[----:B------:R-:W-:Y:S01]  /*1e50*/  VIADD R213, R213, 0xfffffffe ;  /* 0xfffffffed5d57836 */ /* 0x000fe20000000000 */
[----:B------:R-:W-:Y:S01]  /*1e60*/  CS2R R134, SRZ ;  /* 0x0000000000867805 */ /* 0x000fe2000001ff00 */
[----:B------:R-:W0:Y:S01]  /*1e70*/  SHFL.IDX PT, R8, R3, 0x1, 0x1c1f ;  /* 0x003c1f0003087f89 */ /* 0x000e2200000e0000 */
[----:B------:R-:W-:Y:S01]  /*1e80*/  VIADD R6, R6, 0x50 ;  /* 0x0000005006067836 */ /* 0x000fe20000000000 */
[----:B--2---:R-:W-:Y:S01]  /*1e90*/  IADD3 R7, R0, -R65, R153 ;  /* 0x8000004100077210 */ /* 0x004fe20007ffe099 */
[----:B------:R-:W-:Y:S01]  /*1ea0*/  IMAD.U32 R17, RZ, RZ, UR61 ;  /* 0x0000003dff117e24 */ /* 0x000fe2000f8e00ff */
[----:B------:R-:W1:Y:S01]  /*1eb0*/  SHFL.IDX PT, R0, R3, RZ, 0x1c1f ;  /* 0x001c1fff03007589 */ /* 0x000e6200000e0000 */
[----:B------:R-:W-:Y:S01]  /*1ec0*/  IMAD R6, R19, -0x2, R6 ;  /* 0xfffffffe13067824 */ /* 0x000fe200078e0206 */
        /* <DEDUP_REMOVED lines=16> */
[----:B------:R-:W-:Y:S02]  /*1fd0*/  WARPGROUP.DEPBAR.LE gsb0, 0x0 ;  /* 0x00008000000079c5 */ /* 0x000fe40000010000 */
[----:B------:R-:W-:Y:S01]  /*1fe0*/  WARPGROUP.ARRIVE ;  /* 0x00000000000079c5 */ /* 0x000fe20000000000 */
[----:B0-----:R-:W-:Y:S02]  /*1ff0*/  VIADDMNMX R8, R8, R7, R6, PT ;  /* 0x0000000708087246 */ /* 0x001fe40003800106 */
[----:B------:R-:W-:-:S02]  /*2000*/  CS2R R100, SRZ ;  /* 0x0000000000647805 */ /* 0x000fc4000001ff00 */
[----:B------:R-:W-:Y:S02]  /*2010*/  CS2R R98, SRZ ;  /* 0x0000000000627805 */ /* 0x000fe4000001ff00 */
[----:B-1----:R-:W-:Y:S02]  /*2020*/  VIADDMNMX R0, R0, R7, R6, PT ;  /* 0x0000000700007246 */ /* 0x002fe40003800106 */
[----:B------:R-:W-:Y:S01]  /*2030*/  CS2R R96, SRZ ;  /* 0x0000000000607805 */ /* 0x000fe2000001ff00 */
[----:B------:R-:W-:Y:S01]  /*2040*/  HGMMA.64x16x16.F32.BF16 R40, gdesc[UR8], RZ, !UPT, gsb0 ;  /* 0x00200000082879f0 */ /* 0x000fe2000c0018ff */
[----:B------:R-:W-:Y:S01]  /*2050*/  UIADD3 UR8, UR61, 0x200, URZ ;  /* 0x000002003d087890 */ /* 0x000fe2000fffe03f */
[C---:B------:R-:W-:Y:S01]  /*2060*/  ISETP.GT.AND P3, PT, R8.reuse, RZ, PT ;  /* 0x000000ff0800720c */ /* 0x040fe20003f64270 */
[----:B------:R-:W-:Y:S01]  /*2070*/  UIADD3 UR10, UR61, 0x2, URZ ;  /* 0x000000023d0a7890 */ /* 0x000fe2000fffe03f */
[C---:B------:R-:W-:Y:S01]  /*2080*/  ISETP.GT.AND P4, PT, R8.reuse, 0x1, PT ;  /* 0x000000010800780c */ /* 0x040fe20003f84270 */
[----:B------:R-:W-:Y:S01]  /*2090*/  UMOV UR9, UR21 ;  /* 0x0000001500097c82 */ /* 0x000fe20008000000 */
[----:B------:R-:W-:Y:S01]  /*20a0*/  UMOV UR11, 0x40000040 ;  /* 0x40000040000b7882 */ /* 0x000fe20000000000 */
[----:B------:R-:W-:Y:S01]  /*20b0*/  ISETP.GT.AND P5, PT, R8, 0x8, PT ;  /* 0x000000080800780c */ /* 0x000fe20003fa4270 */
[----:B------:R-:W-:Y:S01]  /*20c0*/  UMOV UR18, UR8 ;  /* 0x0000000800127c82 */ /* 0x000fe20008000000 */
[----:B------:R-:W-:Y:S01]  /*20d0*/  UMOV UR8, UR20 ;  /* 0x0000001400087c82 */ /* 0x000fe20008000000 */
[----:B------:R-:W-:-:S02]  /*20e0*/  ISETP.GT.AND P6, PT, R0, 0x9, PT ;  /* 0x000000090000780c */ /* 0x000fc40003fc4270 */
[----:B------:R-:W-:Y:S02]  /*20f0*/  CS2R R94, SRZ ;  /* 0x00000000005e7805 */ /* 0x000fe4000001ff00 */
[----:B------:R-:W-:Y:S01]  /*2100*/  CS2R R92, SRZ ;  /* 0x00000000005c7805 */ /* 0x000fe2000001ff00 */
[----:B------:R-:W-:Y:S02]  /*2110*/  WARPGROUP.DEPBAR.LE gsb0, 0x0 ;  /* 0x00008000000079c5 */ /* 0x000fe40000010000 */
[----:B------:R-:W-:-:S06]  /*2120*/  WARPGROUP.ARRIVE ;  /* 0x00000000000079c5 */ /* 0x000fcc0000000000 */
[----:B------:R-:W-:Y:S01]  /*2130*/  HGMMA.64x16x16.F32.BF16 R32, gdesc[UR12], RZ, !UPT, gsb0 ;  /* 0x002000000c2079f0 */ /* 0x000fe2000c0018ff */
[----:B------:R-:W-:Y:S02]  /*2140*/  UIADD3 UR12, UR61, 0x4, URZ ;  /* 0x000000043d0c7890 */ /* 0x000fe4000fffe03f */
[----:B------:R-:W-:Y:S02]  /*2150*/  UIADD3 UR13, UR61, 0x6, URZ ;  /* 0x000000063d0d7890 */ /* 0x000fe4000fffe03f */
[----:B------:R-:W-:Y:S01]  /*2160*/  UIADD3 UR14, UR61, 0x280, URZ ;  /* 0x000002803d0e7890 */ /* 0x000fe2000fffe03f */
[----:B------:R-:W-:Y:S01]  /*2170*/  UMOV UR15, 0x40000040 ;  /* 0x40000040000f7882 */ /* 0x000fe20000000000 */
[----:B------:R-:W-:Y:S02]  /*2180*/  WARPGROUP.DEPBAR.LE gsb0, 0x0 ;  /* 0x00008000000079c5 */ /* 0x000fe40000010000 */
        /* <DEDUP_REMOVED lines=375> */
[----:B------:R-:W-:Y:S01]  /*3900*/  ULDC UR6, c[0x0][0x988] ;  /* 0x0002620000067ab9 */ /* 0x000fe20000000800 */
        /* <DEDUP_REMOVED lines=12> */
[----:B------:R-:W-:Y:S02]  /*39d0*/  FSEL R58, R58, -INF , P3 ;  /* 0xff8000003a3a7808 */ /* 0x000fe40001800000 */
[----:B------:R-:W-:-:S02]  /*39e0*/  FSEL R59, R59, -INF , P4 ;  /* 0xff8000003b3b7808 */ /* 0x000fc40002000000 */
[----:B------:R-:W-:Y:S01]  /*39f0*/  ISETP.GT.AND P3, PT, R8, 0x9, PT ;  /* 0x000000090800780c */ /* 0x000fe20003f64270 */
[----:B------:R-:W-:Y:S01]  /*3a00*/  HGMMA.64x16x16.F32.BF16 R48, gdesc[UR56], R48, gsb0 ;  /* 0x00200000383079f0 */ /* 0x000fe20008001830 */
[----:B------:R-:W-:Y:S01]  /*3a10*/  UIADD3 UR58, UR61, 0x886, URZ ;  /* 0x000008863d3a7890 */ /* 0x000fe2000fffe03f */
[----:B------:R-:W-:Y:S01]  /*3a20*/  FSEL R62, R62, -INF , P5 ;  /* 0xff8000003e3e7808 */ /* 0x000fe20002800000 */
[----:B------:R-:W-:Y:S01]  /*3a30*/  UMOV UR56, UR10 ;  /* 0x0000000a00387c82 */ /* 0x000fe20008000000 */
[----:B------:R-:W-:Y:S01]  /*3a40*/  UMOV UR57, UR11 ;  /* 0x0000000b00397c82 */ /* 0x000fe20008000000 */
[----:B------:R-:W-:Y:S01]  /*3a50*/  UMOV UR59, 0x40000040 ;  /* 0x40000040003b7882 */ /* 0x000fe20000000000 */
[----:B------:R-:W-:Y:S02]  /*3a60*/  FMNMX.FTZ R9, R58, R59, !PT ;  /* 0x0000003b3a097209 */ /* 0x000fe40007810000 */
[----:B------:R-:W-:Y:S02]  /*3a70*/  ISETP.GT.AND P4, PT, R8, 0x10, PT ;  /* 0x000000100800780c */ /* 0x000fe40003f84270 */
[----:B------:R-:W-:-:S02]  /*3a80*/  FSEL R64, R63, -INF , P3 ;  /* 0xff8000003f407808 */ /* 0x000fc40001800000 */
[----:B------:R-:W-:Y:S02]  /*3a90*/  FMNMX.FTZ R9, R62, R9, !PT ;  /* 0x000000093e097209 */ /* 0x000fe40007810000 */
[----:B------:R-:W-:Y:S02]  /*3aa0*/  ISETP.GT.AND P3, PT, R8, 0x11, PT ;  /* 0x000000110800780c */ /* 0x000fe40003f64270 */
[----:B------:R-:W-:Y:S02]  /*3ab0*/  FMNMX.FTZ R9, R64, R9, !PT ;  /* 0x0000000940097209 */ /* 0x000fe40007810000 */
[----:B------:R-:W-:-:S04]  /*3ac0*/  ISETP.GT.AND P5, PT, R0, 0x8, PT ;  /* 0x000000080000780c */ /* 0x000fc80003fa4270 */
[----:B------:R-:W-:Y:S02]  /*3ad0*/  FSEL R60, R60, -INF , P5 ;  /* 0xff8000003c3c7808 */ /* 0x000fe40002800000 */
[----:B------:R-:W-:Y:S01]  /*3ae0*/  ISETP.GT.AND P5, PT, R0, 0x18, PT ;  /* 0x000000180000780c */ /* 0x000fe20003fa4270 */
[----:B------:R-:W-:Y:S02]  /*3af0*/  WARPGROUP.DEPBAR.LE gsb0, 0x0 ;  /* 0x00008000000079c5 */ /* 0x000fe40000010000 */
[----:B------:R-:W-:Y:S01]  /*3b00*/  WARPGROUP.ARRIVE ;  /* 0x00000000000079c5 */ /* 0x000fe20000000000 */
[----:B------:R-:W-:Y:S02]  /*3b10*/  FSEL R50, R50, -INF , P4 ;  /* 0xff80000032327808 */ /* 0x000fe40002000000 */
[----:B------:R-:W-:Y:S02]  /*3b20*/  ISETP.GT.AND P4, PT, R8, 0x18, PT ;  /* 0x000000180800780c */ /* 0x000fe40003f84270 */
[----:B------:R-:W-:Y:S01]  /*3b30*/  FSEL R66, R51, -INF , P3 ;  /* 0xff80000033427808 */ /* 0x000fe20001800000 */
[----:B------:R-:W-:Y:S01]  /*3b40*/  HGMMA.64x16x16.F32.BF16 R40, gdesc[UR56], R40, gsb0 ;  /* 0x00200000382879f0 */ /* 0x000fe20008001828 */
[----:B------:R-:W-:Y:S01]  /*3b50*/  UIADD3 UR58, UR61, 0x906, URZ ;  /* 0x000009063d3a7890 */ /* 0x000fe2000fffe03f */
[----:B------:R-:W-:Y:S01]  /*3b60*/  FMNMX.FTZ R9, R50, R9, !PT ;  /* 0x0000000932097209 */ /* 0x000fe20007810000 */
[----:B------:R-:W-:Y:S01]  /*3b70*/  UMOV UR56, UR10 ;  /* 0x0000000a00387c82 */ /* 0x000fe20008000000 */
[----:B------:R-:W-:Y:S01]  /*3b80*/  UMOV UR57, UR11 ;  /* 0x0000000b00397c82 */ /* 0x000fe20008000000 */
[----:B------:R-:W-:Y:S01]  /*3b90*/  UMOV UR59, 0x40000040 ;  /* 0x40000040003b7882 */ /* 0x000fe20000000000 */
[----:B------:R-:W-:-:S02]  /*3ba0*/  ISETP.GT.AND P3, PT, R8, 0x19, PT ;  /* 0x000000190800780c */ /* 0x000fc40003f64270 */
[----:B------:R-:W-:Y:S02]  /*3bb0*/  FSEL R54, R54, -INF , P4 ;  /* 0xff80000036367808 */ /* 0x000fe40002000000 */
[----:B------:R-:W-:Y:S02]  /*3bc0*/  FMNMX.FTZ R9, R66, R9, !PT ;  /* 0x0000000942097209 */ /* 0x000fe40007810000 */
[----:B------:R-:W-:Y:S02]  /*3bd0*/  ISETP.GT.AND P4, PT, R8, 0x20, PT ;  /* 0x000000200800780c */ /* 0x000fe40003f84270 */
[----:B------:R-:W-:Y:S02]  /*3be0*/  FSEL R68, R55, -INF , P3 ;  /* 0xff80000037447808 */ /* 0x000fe40001800000 */
[----:B------:R-:W-:Y:S02]  /*3bf0*/  FMNMX.FTZ R9, R54, R9, !PT ;  /* 0x0000000936097209 */ /* 0x000fe40007810000 */
[----:B------:R-:W-:-:S02]  /*3c00*/  ISETP.GT.AND P3, PT, R8, 0x21, PT ;  /* 0x000000210800780c */ /* 0x000fc40003f64270 */
[----:B------:R-:W-:Y:S02]  /*3c10*/  FMNMX.FTZ R9, R68, R9, !PT ;  /* 0x0000000944097209 */ /* 0x000fe40007810000 */
[----:B------:R-:W-:Y:S01]  /*3c20*/  FSEL R52, R52, -INF , P5 ;  /* 0xff80000034347808 */ /* 0x000fe20002800000 */
        /* <DEDUP_REMOVED lines=11> */
[----:B------:R-:W-:Y:S01]  /*3ce0*/  ISETP.GT.AND P3, PT, R8, 0x29, PT ;  /* 0x000000290800780c */ /* 0x000fe20003f64270 */
[----:B------:R-:W-:Y:S01]  /*3cf0*/  UMOV UR61, URZ ;  /* 0x0000003f003d7c82 */ /* 0x000fe20008000000 */
[----:B------:R-:W-:-:S02]  /*3d00*/  FSEL R46, R46, -INF , P4 ;  /* 0xff8000002e2e7808 */ /* 0x000fc40002000000 */
[----:B------:R-:W-:Y:S02]  /*3d10*/  FMNMX.FTZ R9, R72, R9, !PT ;  /* 0x0000000948097209 */ /* 0x000fe40007810000 */
[----:B------:R-:W-:Y:S02]  /*3d20*/  ISETP.GT.AND P4, PT, R8, 0x30, PT ;  /* 0x000000300800780c */ /* 0x000fe40003f84270 */
[----:B------:R-:W-:Y:S02]  /*3d30*/  FSEL R74, R47, -INF , P3 ;  /* 0xff8000002f4a7808 */ /* 0x000fe40001800000 */
[----:B------:R-:W-:Y:S02]  /*3d40*/  FMNMX.FTZ R9, R46, R9, !PT ;  /* 0x000000092e097209 */ /* 0x000fe40007810000 */
[----:B------:R-:W-:Y:S02]  /*3d50*/  ISETP.GT.AND P3, PT, R8, 0x31, PT ;  /* 0x000000310800780c */ /* 0x000fe40003f64270 */
[----:B------:R-:W-:Y:S01]  /*3d60*/  FMNMX.FTZ R9, R74, R9, !PT ;  /* 0x000000094a097209 */ /* 0x000fe20007810000 */
[----:B------:R-:W-:-:S02]  /*3d70*/  WARPGROUP.DEPBAR.LE gsb0, 0x0 ;  /* 0x00008000000079c5 */ /* 0x000fc40000010000 */
[----:B------:R-:W-:Y:S01]  /*3d80*/  WARPGROUP.ARRIVE ;  /* 0x00000000000079c5 */ /* 0x000fe20000000000 */
[----:B------:R-:W-:Y:S02]  /*3d90*/  FSEL R76, R34, -INF , P4 ;  /* 0xff800000224c7808 */ /* 0x000fe40002000000 */
[----:B------:R-:W-:Y:S02]  /*3da0*/  ISETP.GT.AND P4, PT, R8, 0x38, PT ;  /* 0x000000380800780c */ /* 0x000fe40003f84270 */
[----:B------:R-:W-:Y:S01]  /*3db0*/  FSEL R78, R35, -INF , P3 ;  /* 0xff800000234e7808 */ /* 0x000fe20001800000 */
[----:B------:R-:W-:Y:S01]  /*3dc0*/  HGMMA.64x16x16.F32.BF16 R24, gdesc[UR56], R24, gsb0 ;  /* 0x00200000381879f0 */ /* 0x000fe20008001818 */
[----:B------:R-:W-:Y:S02]  /*3dd0*/  FMNMX.FTZ R9, R76, R9, !PT ;  /* 0x000000094c097209 */ /* 0x000fe40007810000 */
[----:B------:R-:W-:Y:S02]  /*3de0*/  ISETP.GT.AND P3, PT, R8, 0x39, PT ;  /* 0x000000390800780c */ /* 0x000fe40003f64270 */
        /* <DEDUP_REMOVED lines=8> */
[----:B------:R-:W-:Y:S02]  /*3e70*/  FSEL R84, R26, -INF , P4 ;  /* 0xff8000001a547808 */ /* 0x000fe40002000000 */
[----:B------:R-:W-:Y:S02]  /*3e80*/  ISETP.GT.AND P4, PT, R8, 0x48, PT ;  /* 0x000000480800780c */ /* 0x000fe40003f84270 */
[----:B------:R-:W-:Y:S02]  /*3e90*/  FSEL R86, R27, -INF , P3 ;  /* 0xff8000001b567808 */ /* 0x000fe40001800000 */
[----:B------:R-:W-:Y:S02]  /*3ea0*/  FMNMX.FTZ R9, R84, R9, !PT ;  /* 0x0000000954097209 */ /* 0x000fe40007810000 */
[----:B------:R-:W-:Y:S02]  /*3eb0*/  ISETP.GT.AND P3, PT, R8, 0x49, PT ;  /* 0x000000490800780c */ /* 0x000fe40003f64270 */
[----:B------:R-:W-:-:S02]  /*3ec0*/  FSEL R88, R30, -INF , P4 ;  /* 0xff8000001e587808 */ /* 0x000fc40002000000 */
[----:B------:R-:W-:Y:S02]  /*3ed0*/  FMNMX.FTZ R9, R86, R9, !PT ;  /* 0x0000000956097209 */ /* 0x000fe40007810000 */
[----:B------:R-:W-:Y:S02]  /*3ee0*/  FSEL R90, R31, -INF , P3 ;  /* 0xff8000001f5a7808 */ /* 0x000fe40001800000 */
[----:B------:R-:W-:Y:S01]  /*3ef0*/  FMNMX.FTZ R9, R88, R9, !PT ;  /* 0x0000000958097209 */ /* 0x000fe20007810000 */
[----:B------:R-:W0:Y:S01]  /*3f00*/  @P2 LDC R31, c[0x0][0x44c] ;  /* 0x00011300ff1f2b82 */ /* 0x000e220000000800 */
[----:B------:R-:W-:Y:S02]  /*3f10*/  ISETP.GT.AND P3, PT, R0, RZ, PT ;  /* 0x000000ff0000720c */ /* 0x000fe40003f64270 */
[----:B------:R-:W-:Y:S02]  /*3f20*/  FMNMX.FTZ R9, R90, R9, !PT ;  /* 0x000000095a097209 */ /* 0x000fe40007810000 */
[----:B------:R-:W-:-:S02]  /*3f30*/  ISETP.GT.AND P4, PT, R0, 0x1, PT ;  /* 0x000000010000780c */ /* 0x000fc40003f84270 */
[----:B------:R-:W-:Y:S01]  /*3f40*/  FSEL R56, R56, -INF , P3 ;  /* 0xff80000038387808 */ /* 0x000fe20001800000 */
[----:B------:R-:W1:Y:S01]  /*3f50*/  SHFL.BFLY PT, R2, R9, 0x2, 0x1f ;  /* 0x0c401f0009027f89 */ /* 0x000e6200000e0000 */
[----:B------:R-:W-:Y:S02]  /*3f60*/  FSEL R57, R57, -INF , P4 ;  /* 0xff80000039397808 */ /* 0x000fe40002000000 */
[----:B------:R-:W-:Y:S02]  /*3f70*/  ISETP.GT.AND P3, PT, R0, 0x10, PT ;  /* 0x000000100000780c */ /* 0x000fe40003f64270 */
[----:B------:R-:W-:Y:S02]  /*3f80*/  FMNMX.FTZ R3, R56, R57, !PT ;  /* 0x0000003938037209 */ /* 0x000fe40007810000 */
[----:B------:R-:W-:Y:S02]  /*3f90*/  ISETP.GT.AND P4, PT, R0, 0x11, PT ;  /* 0x000000110000780c */ /* 0x000fe40003f84270 */
[----:B------:R-:W-:-:S02]  /*3fa0*/  FSEL R48, R48, -INF , P3 ;  /* 0xff80000030307808 */ /* 0x000fc40001800000 */
[----:B------:R-:W-:-:S04]  /*3fb0*/  ISETP.GT.AND P3, PT, R0, 0x19, PT ;  /* 0x000000190000780c */ /* 0x000fc80003f64270 */
[----:B------:R-:W-:Y:S02]  /*3fc0*/  FSEL R14, R53, -INF , P3 ;  /* 0xff800000350e7808 */ /* 0x000fe40001800000 */
[----:B------:R-:W-:-:S04]  /*3fd0*/  ISETP.GT.AND P3, PT, R0, 0x21, PT ;  /* 0x000000210000780c */ /* 0x000fc80003f64270 */
[----:B------:R-:W-:Y:S02]  /*3fe0*/  FSEL R20, R41, -INF , P3 ;  /* 0xff80000029147808 */ /* 0x000fe40001800000 */
[----:B------:R-:W-:Y:S02]  /*3ff0*/  ISETP.GT.AND P3, PT, R0, 0x29, PT ;  /* 0x000000290000780c */ /* 0x000fe40003f64270 */
[----:B-1----:R-:W-:Y:S02]  /*4000*/  FMNMX.FTZ R8, R9, R2, !PT ;  /* 0x0000000209087209 */ /* 0x002fe40007810000 */
[----:B------:R-:W-:Y:S02]  /*4010*/  FSEL R2, R61, -INF , P6 ;  /* 0xff8000003d027808 */ /* 0x000fe40003000000 */
[----:B------:R-:W-:Y:S01]  /*4020*/  FMNMX.FTZ R9, R60, R3, !PT ;  /* 0x000000033c097209 */ /* 0x000fe20007810000 */
[----:B------:R-:W1:Y:S01]  /*4030*/  SHFL.BFLY PT, R21, R8, 0x1, 0x1f ;  /* 0x0c201f0008157f89 */ /* 0x000e6200000e0000 */
[----:B------:R-:W-:Y:S01]  /*4040*/  FSEL R26, R45, -INF , P3 ;  /* 0xff8000002d1a7808 */ /* 0x000fe20001800000 */
[----:B------:R-:W-:Y:S01]  /*4050*/  IMAD.U32 R3, RZ, RZ, UR6 ;  /* 0x00000006ff037e24 */ /* 0x000fe2000f8e00ff */
[----:B------:R-:W-:-:S02]  /*4060*/  FMNMX.FTZ R9, R2, R9, !PT ;  /* 0x0000000902097209 */ /* 0x000fc40007810000 */
[----:B------:R-:W-:Y:S02]  /*4070*/  ISETP.GT.AND P3, PT, R0, 0x30, PT ;  /* 0x000000300000780c */ /* 0x000fe40003f64270 */
[----:B------:R-:W-:Y:S02]  /*4080*/  FMNMX.FTZ R9, R48, R9, !PT ;  /* 0x0000000930097209 */ /* 0x000fe40007810000 */
[----:B------:R-:W-:Y:S02]  /*4090*/  FSEL R32, R32, -INF , P3 ;  /* 0xff80000020207808 */ /* 0x000fe40001800000 */
[----:B------:R-:W-:-:S04]  /*40a0*/  ISETP.GT.AND P3, PT, R0, 0x38, PT ;  /* 0x000000380000780c */ /* 0x000fc80003f64270 */
[----:B------:R-:W-:Y:S02]  /*40b0*/  FSEL R36, R36, -INF , P3 ;  /* 0xff80000024247808 */ /* 0x000fe40001800000 */
[----:B------:R-:W-:-:S04]  /*40c0*/  ISETP.GT.AND P3, PT, R0, 0x40, PT ;  /* 0x000000400000780c */ /* 0x000fc80003f64270 */
[----:B------:R-:W-:Y:S02]  /*40d0*/  FSEL R24, R24, -INF , P3 ;  /* 0xff80000018187808 */ /* 0x000fe40001800000 */
[----:B------:R-:W-:Y:S02]  /*40e0*/  ISETP.GT.AND P3, PT, R0, 0x48, PT ;  /* 0x000000480000780c */ /* 0x000fe40003f64270 */
[----:B-1----:R-:W-:Y:S02]  /*40f0*/  FMNMX.FTZ R7, R8, R21, !PT ;  /* 0x0000001508077209 */ /* 0x002fe40007810000 */
[----:B------:R-:W-:Y:S02]  /*4100*/  FSEL R8, R49, -INF , P4 ;  /* 0xff80000031087808 */ /* 0x000fe40002000000 */
[----:B------:R-:W-:Y:S01]  /*4110*/  ISETP.GT.AND P4, PT, R0, 0x20, PT ;  /* 0x000000200000780c */ /* 0x000fe20003f84270 */
[----:B------:R-:W-:Y:S01]  /*4120*/  FMUL.FTZ R6, R7, R3 ;  /* 0x0000000307067220 */ /* 0x000fe20000410000 */
[----:B------:R-:W-:-:S02]  /*4130*/  FMNMX.FTZ R9, R8, R9, !PT ;  /* 0x0000000908097209 */ /* 0x000fc40007810000 */
[----:B------:R-:W-:Y:S02]  /*4140*/  FSEL R40, R40, -INF , P4 ;  /* 0xff80000028287808 */ /* 0x000fe40002000000 */
[----:B------:R-:W-:Y:S02]  /*4150*/  FMNMX.FTZ R9, R52, R9, !PT ;  /* 0x0000000934097209 */ /* 0x000fe40007810000 */
[----:B------:R-:W-:Y:S02]  /*4160*/  ISETP.GT.AND P4, PT, R0, 0x28, PT ;  /* 0x000000280000780c */ /* 0x000fe40003f84270 */
[----:B------:R-:W-:Y:S02]  /*4170*/  FMNMX.FTZ R9, R14, R9, !PT ;  /* 0x000000090e097209 */ /* 0x000fe40007810000 */
[----:B------:R-:W-:Y:S02]  /*4180*/  FSEL R44, R44, -INF , P4 ;  /* 0xff8000002c2c7808 */ /* 0x000fe40002000000 */
[----:B------:R-:W-:-:S02]  /*4190*/  FMNMX.FTZ R9, R40, R9, !PT ;  /* 0x0000000928097209 */ /* 0x000fc40007810000 */
[----:B------:R-:W-:Y:S02]  /*41a0*/  ISETP.GT.AND P4, PT, R0, 0x31, PT ;  /* 0x000000310000780c */ /* 0x000fe40003f84270 */
[----:B------:R-:W-:Y:S02]  /*41b0*/  FMNMX.FTZ R9, R20, R9, !PT ;  /* 0x0000000914097209 */ /* 0x000fe40007810000 */
[----:B------:R-:W-:Y:S02]  /*41c0*/  FSEL R30, R33, -INF , P4 ;  /* 0xff800000211e7808 */ /* 0x000fe40002000000 */
[----:B------:R-:W-:Y:S01]  /*41d0*/  FMNMX.FTZ R9, R44, R9, !PT ;  /* 0x000000092c097209 */ /* 0x000fe20007810000 */
[----:B------:R-:W1:Y:S01]  /*41e0*/  @P2 LDC R33, c[0x0][0x450] ;  /* 0x00011400ff212b82 */ /* 0x000e620000000800 */
[----:B------:R-:W-:Y:S02]  /*41f0*/  ISETP.GT.AND P4, PT, R0, 0x39, PT ;  /* 0x000000390000780c */ /* 0x000fe40003f84270 */
        /* <DEDUP_REMOVED lines=10> */
[----:B------:R-:W-:Y:S02]  /*42a0*/  FMNMX.FTZ R9, R24, R9, !PT ;  /* 0x0000000918097209 */ /* 0x000fe40007810000 */
[----:B------:R-:W-:Y:S02]  /*42b0*/  FSEL R42, R29, -INF , P4 ;  /* 0xff8000001d2a7808 */ /* 0x000fe40002000000 */
[----:B------:R-:W-:-:S02]  /*42c0*/  FMNMX.FTZ R9, R38, R9, !PT ;  /* 0x0000000926097209 */ /* 0x000fc40007810000 */
[----:B------:R-:W-:Y:S02]  /*42d0*/  FSETP.NEU.FTZ.AND P6, PT, R7, -INF , PT ;  /* 0xff8000000700780b */ /* 0x000fe40003fdd000 */
[----:B------:R-:W-:Y:S02]  /*42e0*/  FMNMX.FTZ R9, R28, R9, !PT ;  /* 0x000000091c097209 */ /* 0x000fe40007810000 */
[----:B------:R-:W-:Y:S02]  /*42f0*/  FSEL R21, R6, RZ, P6 ;  /* 0x000000ff06157208 */ /* 0x000fe40003000000 */
[----:B------:R-:W-:-:S03]  /*4300*/  FMNMX.FTZ R9, R42, R9, !PT ;  /* 0x000000092a097209 */ /* 0x000fc60007810000 */
[-CC-:B------:R-:W-:Y:S01]  /*4310*/  FFMA.FTZ R58, R58, R3.reuse, -R21.reuse ;  /* 0x000000033a3a7223 */ /* 0x180fe20000010815 */
[-CC-:B------:R-:W-:Y:S01]  /*4320*/  FFMA.FTZ R59, R59, R3.reuse, -R21.reuse ;  /* 0x000000033b3b7223 */ /* 0x180fe20000010815 */
[----:B------:R-:W2:Y:S01]  /*4330*/  SHFL.BFLY PT, R0, R9, 0x2, 0x1f ;  /* 0x0c401f0009007f89 */ /* 0x000ea200000e0000 */
[-CC-:B------:R-:W-:Y:S01]  /*4340*/  FFMA.FTZ R62, R62, R3.reuse, -R21.reuse ;  /* 0x000000033e3e7223 */ /* 0x180fe20000010815 */
[-CC-:B------:R-:W-:Y:S01]  /*4350*/  FFMA.FTZ R64, R64, R3.reuse, -R21.reuse ;  /* 0x0000000340407223 */ /* 0x180fe20000010815 */
[-CC-:B------:R-:W-:Y:S01]  /*4360*/  FFMA.FTZ R50, R50, R3.reuse, -R21.reuse ;  /* 0x0000000332327223 */ /* 0x180fe20000010815 */
[----:B------:R-:W-:Y:S01]  /*4370*/  MUFU.EX2 R58, R58 ;  /* 0x0000003a003a7308 */ /* 0x000fe20000000800 */
[-CC-:B------:R-:W-:Y:S01]  /*4380*/  FFMA.FTZ R66, R66, R3.reuse, -R21.reuse ;  /* 0x0000000342427223 */ /* 0x180fe20000010815 */
[-CC-:B------:R-:W-:Y:S01]  /*4390*/  FFMA.FTZ R54, R54, R3.reuse, -R21.reuse ;  /* 0x0000000336367223 */ /* 0x180fe20000010815 */
[-CC-:B------:R-:W-:Y:S01]  /*43a0*/  FFMA.FTZ R68, R68, R3.reuse, -R21.reuse ;  /* 0x0000000344447223 */ /* 0x180fe20000010815 */
[-CC-:B------:R-:W-:Y:S01]  /*43b0*/  FFMA.FTZ R70, R70, R3.reuse, -R21.reuse ;  /* 0x0000000346467223 */ /* 0x180fe20000010815 */
[-CC-:B------:R-:W-:Y:S01]  /*43c0*/  FFMA.FTZ R72, R72, R3.reuse, -R21.reuse ;  /* 0x0000000348487223 */ /* 0x180fe20000010815 */
[-CC-:B------:R-:W-:Y:S01]  /*43d0*/  FFMA.FTZ R46, R46, R3.reuse, -R21.reuse ;  /* 0x000000032e2e7223 */ /* 0x180fe20000010815 */
[-CC-:B------:R-:W-:Y:S01]  /*43e0*/  FFMA.FTZ R74, R74, R3.reuse, -R21.reuse ;  /* 0x000000034a4a7223 */ /* 0x180fe20000010815 */
[----:B------:R-:W3:Y:S01]  /*43f0*/  MUFU.EX2 R59, R59 ;  /* 0x0000003b003b7308 */ /* 0x000ee20000000800 */
[-CC-:B------:R-:W-:Y:S01]  /*4400*/  FFMA.FTZ R76, R76, R3.reuse, -R21.reuse ;  /* 0x000000034c4c7223 */ /* 0x180fe20000010815 */
[-CC-:B------:R-:W-:Y:S01]  /*4410*/  FFMA.FTZ R78, R78, R3.reuse, -R21.reuse ;  /* 0x000000034e4e7223 */ /* 0x180fe20000010815 */
[-CC-:B------:R-:W-:Y:S01]  /*4420*/  FFMA.FTZ R80, R80, R3.reuse, -R21.reuse ;  /* 0x0000000350507223 */ /* 0x180fe20000010815 */
[-CC-:B------:R-:W-:Y:S01]  /*4430*/  FFMA.FTZ R82, R82, R3.reuse, -R21.reuse ;  /* 0x0000000352527223 */ /* 0x180fe20000010815 */
[-CC-:B------:R-:W-:Y:S01]  /*4440*/  FFMA.FTZ R84, R84, R3.reuse, -R21.reuse ;  /* 0x0000000354547223 */ /* 0x180fe20000010815 */
[-CC-:B------:R-:W-:Y:S01]  /*4450*/  FFMA.FTZ R86, R86, R3.reuse, -R21.reuse ;  /* 0x0000000356567223 */ /* 0x180fe20000010815 */
[-CC-:B------:R-:W-:Y:S01]  /*4460*/  FFMA.FTZ R88, R88, R3.reuse, -R21.reuse ;  /* 0x0000000358587223 */ /* 0x180fe20000010815 */
[----:B------:R-:W-:Y:S01]  /*4470*/  MUFU.EX2 R62, R62 ;  /* 0x0000003e003e7308 */ /* 0x000fe20000000800 */
[----:B------:R-:W-:Y:S01]  /*4480*/  FFMA.FTZ R90, R90, R3, -R21 ;  /* 0x000000035a5a7223 */ /* 0x000fe20000010815 */
[----:B--2---:R-:W-:-:S06]  /*4490*/  FMNMX.FTZ R0, R9, R0, !PT ;  /* 0x0000000009007209 */ /* 0x004fcc0007810000 */
[----:B------:R-:W-:Y:S01]  /*44a0*/  MUFU.EX2 R211, R64 ;  /* 0x0000004000d37308 */ /* 0x000fe20000000800 */
[----:B------:R-:W2:Y:S01]  /*44b0*/  SHFL.BFLY PT, R9, R0, 0x1, 0x1f ;  /* 0x0c201f0000097f89 */ /* 0x000ea200000e0000 */
[----:B---3--:R-:W-:-:S06]  /*44c0*/  F2FP.BF16.F32.PACK_AB R209, R59, R58 ;  /* 0x0000003a3bd1723e */ /* 0x008fcc00000010ff */
[----:B------:R-:W-:Y:S08]  /*44d0*/  MUFU.EX2 R50, R50 ;  /* 0x0000003200327308 */ /* 0x000ff00000000800 */
[----:B------:R3:W-:Y:S08]  /*44e0*/  MUFU.EX2 R205, R66 ;  /* 0x0000004200cd7308 */ /* 0x0007f00000000800 */
[----:B------:R-:W-:Y:S01]  /*44f0*/  MUFU.EX2 R54, R54 ;  /* 0x0000003600367308 */ /* 0x000fe20000000800 */
[----:B--2---:R-:W-:-:S02]  /*4500*/  FMNMX.FTZ R6, R0, R9, !PT ;  /* 0x0000000900067209 */ /* 0x004fc40007810000 */
[----:B---3--:R-:W-:Y:S02]  /*4510*/  CS2R R66, SRZ ;  /* 0x0000000000427805 */ /* 0x008fe4000001ff00 */
[C---:B------:R-:W-:Y:S01]  /*4520*/  FSETP.NEU.FTZ.AND P3, PT, R6.reuse, -INF , PT ;  /* 0xff8000000600780b */ /* 0x040fe20003f7d000 */
[----:B------:R-:W-:Y:S02]  /*4530*/  FMUL.FTZ R0, R6, R3 ;  /* 0x0000000306007220 */ /* 0x000fe40000410000 */
[----:B------:R2:W-:Y:S03]  /*4540*/  MUFU.EX2 R207, R68 ;  /* 0x0000004400cf7308 */ /* 0x0005e60000000800 */
[----:B------:R-:W-:-:S05]  /*4550*/  FSEL R9, R0, RZ, P3 ;  /* 0x000000ff00097208 */ /* 0x000fca0001800000 */
[-CC-:B------:R-:W-:Y:S01]  /*4560*/  FFMA.FTZ R56, R56, R3.reuse, -R9.reuse ;  /* 0x0000000338387223 */ /* 0x180fe20000010809 */
[-CC-:B------:R-:W-:Y:S01]  /*4570*/  FFMA.FTZ R57, R57, R3.reuse, -R9.reuse ;  /* 0x0000000339397223 */ /* 0x180fe20000010809 */
[-CC-:B------:R-:W-:Y:S01]  /*4580*/  FFMA.FTZ R2, R2, R3.reuse, -R9.reuse ;  /* 0x0000000302027223 */ /* 0x180fe20000010809 */
        /* <DEDUP_REMOVED lines=18> */
[----:B------:R-:W-:Y:S01]  /*46b0*/  FFMA.FTZ R42, R42, R3, -R9 ;  /* 0x000000032a2a7223 */ /* 0x000fe20000010809 */
[----:B------:R0:W-:Y:S01]  /*46c0*/  MUFU.EX2 R21, R2 ;  /* 0x0000000200157308 */ /* 0x0001e20000000800 */
[----:B--2---:R-:W-:-:S07]  /*46d0*/  CS2R R68, SRZ ;  /* 0x0000000000447805 */ /* 0x004fce000001ff00 */
[----:B------:R-:W2:Y:S01]  /*46e0*/  MUFU.EX2 R60, R60 ;  /* 0x0000003c003c7308 */ /* 0x000ea20000000800 */
[----:B0-----:R-:W-:-:S04]  /*46f0*/  @P2 IMAD.HI.U32 R2, R152, R31, RZ ;  /* 0x0000001f98022227 */ /* 0x001fc800078e00ff */
[----:B------:R-:W-:Y:S01]  /*4700*/  FADD.FTZ R31, R58, R59 ;  /* 0x0000003b3a1f7221 */ /* 0x000fe20000010000 */
[----:B---3--:R-:W-:Y:S02]  /*4710*/  F2FP.BF16.F32.PACK_AB R208, R57, R56 ;  /* 0x0000003839d0723e */ /* 0x008fe400000010ff */
[----:B------:R-:W-:Y:S01]  /*4720*/  CS2R R58, SRZ ;  /* 0x00000000003a7805 */ /* 0x000fe2000001ff00 */
[----:B------:R-:W-:Y:S01]  /*4730*/  FADD.FTZ R0, R62, R31 ;  /* 0x0000001f3e007221 */ /* 0x000fe20000010000 */
[----:B-1----:R-:W-:Y:S01]  /*4740*/  @P2 SHF.R.U32.HI R152, RZ, R33, R2 ;  /* 0x00000021ff982219 */ /* 0x002fe20000011602 */
[----:B------:R-:W0:Y:S02]  /*4750*/  MUFU.EX2 R48, R48 ;  /* 0x0000003000307308 */ /* 0x000e240000000800 */
[----:B------:R-:W-:Y:S01]  /*4760*/  FADD.FTZ R33, R211, R0 ;  /* 0x00000000d3217221 */ /* 0x000fe20000010000 */
[----:B------:R-:W-:Y:S01]  /*4770*/  IMAD.U32 R0, RZ, RZ, UR60 ;  /* 0x0000003cff007e24 */ /* 0x000fe2000f8e00ff */
[----:B------:R-:W-:-:S02]  /*4780*/  IADD3 R152, R152, -R65, R153 ;  /* 0x8000004198987210 */ /* 0x000fc40007ffe099 */
[----:B------:R-:W-:Y:S01]  /*4790*/  CS2R R64, SRZ ;  /* 0x0000000000407805 */ /* 0x000fe2000001ff00 */
[----:B------:R-:W-:Y:S01]  /*47a0*/  FADD.FTZ R2, R50, R33 ;  /* 0x0000002132027221 */ /* 0x000fe20000010000 */
[----:B------:R-:W-:Y:S01]  /*47b0*/  FADD.FTZ R33, R56, R57 ;  /* 0x0000003938217221 */ /* 0x000fe20000010000 */
[----:B------:R-:W1:Y:S01]  /*47c0*/  MUFU.EX2 R70, R70 ;  /* 0x0000004600467308 */ /* 0x000e620000000800 */
[----:B------:R-:W-:Y:S02]  /*47d0*/  @!P1 VIADD R0, R0, 0x38840 ;  /* 0x0003884000009836 */ /* 0x000fe40000000000 */
[----:B------:R-:W-:Y:S01]  /*47e0*/  FADD.FTZ R35, R205, R2 ;  /* 0x00000002cd237221 */ /* 0x000fe20000010000 */
[----:B--2---:R-:W-:Y:S01]  /*47f0*/  FADD.FTZ R2, R60, R33 ;  /* 0x000000213c027221 */ /* 0x004fe20000010000 */
[----:B------:R-:W-:Y:S01]  /*4800*/  IMAD.HI R152, R152, 0x66666667, RZ ;  /* 0x6666666798987827 */ /* 0x000fe200078e02ff */
[----:B------:R-:W-:Y:S02]  /*4810*/  F2FP.BF16.F32.PACK_AB R210, R21, R60 ;  /* 0x0000003c15d2723e */ /* 0x000fe400000010ff */
[----:B------:R-:W-:-:S02]  /*4820*/  CS2R R60, SRZ ;  /* 0x00000000003c7805 */ /* 0x000fc4000001ff00 */
[----:B------:R-:W-:Y:S01]  /*4830*/  @!P1 PRMT R0, RZ, 0x654, R0 ;  /* 0x00000654ff009816 */ /* 0x000fe20000000000 */
[----:B------:R2:W3:Y:S01]  /*4840*/  MUFU.EX2 R25, R8 ;  /* 0x0000000800197308 */ /* 0x0004e20000000800 */
[----:B------:R-:W-:Y:S02]  /*4850*/  F2FP.BF16.F32.PACK_AB R211, R211, R62 ;  /* 0x0000003ed3d3723e */ /* 0x000fe400000010ff */
[----:B------:R-:W-:Y:S01]  /*4860*/  CS2R R62, SRZ ;  /* 0x00000000003e7805 */ /* 0x000fe2000001ff00 */
[----:B------:R0:W-:Y:S01]  /*4870*/  @!P1 SYNCS.ARRIVE.TRANS64.RED.A1T0 RZ, [R0+URZ], RZ ;  /* 0x000000ff00ff99a7 */ /* 0x0001e2000810043f */
[----:B------:R-:W-:Y:S02]  /*4880*/  F2FP.BF16.F32.PACK_AB R205, R205, R50 ;  /* 0x00000032cdcd723e */ /* 0x000fe400000010ff */
[----:B------:R-:W-:Y:S02]  /*4890*/  CS2R R56, SRZ ;  /* 0x0000000000387805 */ /* 0x000fe4000001ff00 */
[----:B------:R-:W-:Y:S01]  /*48a0*/  CS2R R50, SRZ ;  /* 0x0000000000327805 */ /* 0x000fe2000001ff00 */
[----:B------:R4:W5:Y:S01]  /*48b0*/  MUFU.EX2 R201, R72 ;  /* 0x0000004800c97308 */ /* 0x0009620000000800 */
[----:B--2---:R-:W-:Y:S01]  /*48c0*/  FADD.FTZ R8, R54, R35 ;  /* 0x0000002336087221 */ /* 0x004fe20000010000 */
[----:B------:R-:W-:-:S03]  /*48d0*/  FADD.FTZ R35, R21, R2 ;  /* 0x0000000215237221 */ /* 0x000fc60000010000 */
[C---:B------:R-:W-:Y:S01]  /*48e0*/  FADD.FTZ R37, R207.reuse, R8 ;  /* 0x00000008cf257221 */ /* 0x040fe20000010000 */
[----:B0-----:R-:W-:Y:S01]  /*48f0*/  FADD.FTZ R0, R48, R35 ;  /* 0x0000002330007221 */ /* 0x001fe20000010000 */
[----:B------:R-:W-:Y:S01]  /*4900*/  F2FP.BF16.F32.PACK_AB R207, R207, R54 ;  /* 0x00000036cfcf723e */ /* 0x000fe200000010ff */
[----:B------:R-:W0:Y:S01]  /*4910*/  MUFU.EX2 R52, R52 ;  /* 0x0000003400347308 */ /* 0x000e220000000800 */
[----:B-1----:R-:W-:Y:S01]  /*4920*/  FADD.FTZ R2, R70, R37 ;  /* 0x0000002546027221 */ /* 0x002fe20000010000 */
[C---:B---3--:R-:W-:Y:S01]  /*4930*/  FADD.FTZ R35, R25.reuse, R0 ;  /* 0x0000000019237221 */ /* 0x048fe20000010000 */
[----:B------:R-:W-:Y:S01]  /*4940*/  F2FP.BF16.F32.PACK_AB R204, R25, R48 ;  /* 0x0000003019cc723e */ /* 0x000fe200000010ff */
[----:B------:R-:W-:Y:S01]  /*4950*/  IMAD.MOV.U32 R8, RZ, RZ, RZ ;  /* 0x000000ffff087224 */ /* 0x000fe200078e00ff */
[----:B----4-:R-:W-:Y:S02]  /*4960*/  CS2R R72, SRZ ;  /* 0x0000000000487805 */ /* 0x010fe4000001ff00 */
[----:B------:R-:W-:-:S02]  /*4970*/  CS2R R54, SRZ ;  /* 0x0000000000367805 */ /* 0x000fc4000001ff00 */
[----:B------:R-:W-:Y:S01]  /*4980*/  CS2R R48, SRZ ;  /* 0x0000000000307805 */ /* 0x000fe2000001ff00 */
[----:B------:R-:W1:Y:S01]  /*4990*/  MUFU.EX2 R46, R46 ;  /* 0x0000002e002e7308 */ /* 0x000e620000000800 */
[C---:B-----5:R-:W-:Y:S01]  /*49a0*/  FADD.FTZ R37, R201.reuse, R2 ;  /* 0x00000002c9257221 */ /* 0x060fe20000010000 */
[----:B------:R-:W-:Y:S02]  /*49b0*/  F2FP.BF16.F32.PACK_AB R201, R201, R70 ;  /* 0x00000046c9c9723e */ /* 0x000fe400000010ff */
[----:B------:R-:W-:-:S04]  /*49c0*/  CS2R R70, SRZ ;  /* 0x0000000000467805 */ /* 0x000fc8000001ff00 */
[----:B------:R-:W2:Y:S01]  /*49d0*/  MUFU.EX2 R27, R14 ;  /* 0x0000000e001b7308 */ /* 0x000ea20000000800 */
[----:B0-----:R-:W-:-:S07]  /*49e0*/  FADD.FTZ R0, R52, R35 ;  /* 0x0000002334007221 */ /* 0x001fce0000010000 */
[----:B------:R0:W3:Y:S01]  /*49f0*/  MUFU.EX2 R203, R74 ;  /* 0x0000004a00cb7308 */ /* 0x0000e20000000800 */
[----:B-1----:R-:W-:-:S07]  /*4a00*/  FADD.FTZ R2, R46, R37 ;  /* 0x000000252e027221 */ /* 0x002fce0000010000 */
[----:B------:R-:W1:Y:S01]  /*4a10*/  MUFU.EX2 R40, R40 ;  /* 0x0000002800287308 */ /* 0x000e620000000800 */
[C---:B--2---:R-:W-:Y:S01]  /*4a20*/  FADD.FTZ R37, R27.reuse, R0 ;  /* 0x000000001b257221 */ /* 0x044fe20000010000 */
[----:B------:R-:W-:Y:S02]  /*4a30*/  F2FP.BF16.F32.PACK_AB R206, R27, R52 ;  /* 0x000000341bce723e */ /* 0x000fe400000010ff */
[----:B0-----:R-:W-:Y:S02]  /*4a40*/  CS2R R74, SRZ ;  /* 0x00000000004a7805 */ /* 0x001fe4000001ff00 */
[----:B------:R-:W-:Y:S02]  /*4a50*/  CS2R R52, SRZ ;  /* 0x0000000000347805 */ /* 0x000fe4000001ff00 */
[----:B------:R-:W0:Y:S01]  /*4a60*/  MUFU.EX2 R76, R76 ;  /* 0x0000004c004c7308 */ /* 0x000e220000000800 */
[C---:B---3--:R-:W-:Y:S01]  /*4a70*/  FADD.FTZ R39, R203.reuse, R2 ;  /* 0x00000002cb277221 */ /* 0x048fe20000010000 */
[----:B------:R-:W-:-:S02]  /*4a80*/  F2FP.BF16.F32.PACK_AB R203, R203, R46 ;  /* 0x0000002ecbcb723e */ /* 0x000fc400000010ff */
[----:B------:R-:W-:-:S04]  /*4a90*/  CS2R R46, SRZ ;  /* 0x00000000002e7805 */ /* 0x000fc8000001ff00 */
[----:B------:R-:W2:Y:S01]  /*4aa0*/  MUFU.EX2 R29, R20 ;  /* 0x00000014001d7308 */ /* 0x000ea20000000800 */
[----:B-1----:R-:W-:Y:S01]  /*4ab0*/  FADD.FTZ R0, R40, R37 ;  /* 0x0000002528007221 */ /* 0x002fe20000010000 */
[----:B------:R-:W-:-:S04]  /*4ac0*/  SHF.R.U32.HI R37, RZ, 0x1f, R152 ;  /* 0x0000001fff257819 */ /* 0x000fc80000011698 */
[----:B------:R-:W-:Y:S02]  /*4ad0*/  LEA.HI.SX32 R153, R152, R37, 0x1b ;  /* 0x0000002598997211 */ /* 0x000fe400078fdaff */
[----:B------:R1:W3:Y:S01]  /*4ae0*/  MUFU.EX2 R197, R78 ;  /* 0x0000004e00c57308 */ /* 0x0002e20000000800 */
[----:B0-----:R-:W-:Y:S01]  /*4af0*/  FADD.FTZ R2, R76, R39 ;  /* 0x000000274c027221 */ /* 0x001fe20000010000 */
[----:B------:R-:W-:-:S04]  /*4b00*/  VIMNMX R212, R22, R153, !PT ;  /* 0x0000009916d47248 */ /* 0x000fc80007fe0100 */
[----:B------:R-:W-:Y:S02]  /*4b10*/  ISETP.GE.AND P3, PT, R213, R212, PT ;  /* 0x000000d4d500720c */ /* 0x000fe40003f66270 */
[----:B------:R-:W0:Y:S01]  /*4b20*/  MUFU.EX2 R44, R44 ;  /* 0x0000002c002c7308 */ /* 0x000e220000000800 */
[C---:B--2---:R-:W-:Y:S01]  /*4b30*/  FADD.FTZ R9, R29.reuse, R0 ;  /* 0x000000001d097221 */ /* 0x044fe20000010000 */
[----:B------:R-:W-:Y:S02]  /*4b40*/  F2FP.BF16.F32.PACK_AB R200, R29, R40 ;  /* 0x000000281dc8723e */ /* 0x000fe400000010ff */
[----:B-1----:R-:W-:-:S04]  /*4b50*/  CS2R R78, SRZ ;  /* 0x00000000004e7805 */ /* 0x002fc8000001ff00 */
[----:B------:R-:W1:Y:S01]  /*4b60*/  MUFU.EX2 R80, R80 ;  /* 0x0000005000507308 */ /* 0x000e620000000800 */
[C---:B---3--:R-:W-:Y:S01]  /*4b70*/  FADD.FTZ R37, R197.reuse, R2 ;  /* 0x00000002c5257221 */ /* 0x048fe20000010000 */
[----:B------:R-:W-:Y:S02]  /*4b80*/  F2FP.BF16.F32.PACK_AB R197, R197, R76 ;  /* 0x0000004cc5c5723e */ /* 0x000fe400000010ff */
[----:B------:R-:W-:-:S04]  /*4b90*/  CS2R R76, SRZ ;  /* 0x00000000004c7805 */ /* 0x000fc8000001ff00 */
[----:B------:R2:W3:Y:S01]  /*4ba0*/  MUFU.EX2 R31, R26 ;  /* 0x0000001a001f7308 */ /* 0x0004e20000000800 */
[----:B0-----:R-:W-:-:S07]  /*4bb0*/  FADD.FTZ R0, R44, R9 ;  /* 0x000000092c007221 */ /* 0x001fce0000010000 */
[----:B------:R0:W4:Y:S01]  /*4bc0*/  MUFU.EX2 R199, R82 ;  /* 0x0000005200c77308 */ /* 0x0001220000000800 */
[----:B-1----:R-:W-:Y:S01]  /*4bd0*/  FADD.FTZ R2, R80, R37 ;  /* 0x0000002550027221 */ /* 0x002fe20000010000 */
[----:B--2---:R-:W-:-:S06]  /*4be0*/  CS2R R26, SRZ ;  /* 0x00000000001a7805 */ /* 0x004fcc000001ff00 */
[----:B------:R-:W1:Y:S01]  /*4bf0*/  MUFU.EX2 R32, R32 ;  /* 0x0000002000207308 */ /* 0x000e620000000800 */
[C---:B---3--:R-:W-:Y:S01]  /*4c00*/  FADD.FTZ R9, R31.reuse, R0 ;  /* 0x000000001f097221 */ /* 0x048fe20000010000 */
[----:B------:R-:W-:Y:S02]  /*4c10*/  F2FP.BF16.F32.PACK_AB R202, R31, R44 ;  /* 0x0000002c1fca723e */ /* 0x000fe400000010ff */
[----:B0-----:R-:W-:Y:S02]  /*4c20*/  CS2R R82, SRZ ;  /* 0x0000000000527805 */ /* 0x001fe4000001ff00 */
[----:B------:R-:W-:Y:S02]  /*4c30*/  CS2R R44, SRZ ;  /* 0x00000000002c7805 */ /* 0x000fe4000001ff00 */
[----:B------:R-:W0:Y:S01]  /*4c40*/  MUFU.EX2 R84, R84 ;  /* 0x0000005400547308 */ /* 0x000e220000000800 */
[C---:B----4-:R-:W-:Y:S01]  /*4c50*/  FADD.FTZ R39, R199.reuse, R2 ;  /* 0x00000002c7277221 */ /* 0x050fe20000010000 */
[----:B------:R-:W-:-:S02]  /*4c60*/  F2FP.BF16.F32.PACK_AB R199, R199, R80 ;  /* 0x00000050c7c7723e */ /* 0x000fc400000010ff */
[----:B------:R-:W-:-:S04]  /*4c70*/  CS2R R80, SRZ ;  /* 0x0000000000507805 */ /* 0x000fc8000001ff00 */
[----:B------:R2:W3:Y:S01]  /*4c80*/  MUFU.EX2 R33, R30 ;  /* 0x0000001e00217308 */ /* 0x0004e20000000800 */
[----:B-1----:R-:W-:-:S07]  /*4c90*/  FADD.FTZ R0, R32, R9 ;  /* 0x0000000920007221 */ /* 0x002fce0000010000 */
[----:B------:R1:W4:Y:S01]  /*4ca0*/  MUFU.EX2 R193, R86 ;  /* 0x0000005600c17308 */ /* 0x0003220000000800 */
[----:B0-----:R-:W-:Y:S01]  /*4cb0*/  FADD.FTZ R2, R84, R39 ;  /* 0x0000002754027221 */ /* 0x001fe20000010000 */
[----:B--2---:R-:W-:-:S06]  /*4cc0*/  CS2R R30, SRZ ;  /* 0x00000000001e7805 */ /* 0x004fcc000001ff00 */
[----:B------:R-:W0:Y:S01]  /*4cd0*/  MUFU.EX2 R36, R36 ;  /* 0x0000002400247308 */ /* 0x000e220000000800 */
[C---:B---3--:R-:W-:Y:S01]  /*4ce0*/  FADD.FTZ R9, R33.reuse, R0 ;  /* 0x0000000021097221 */ /* 0x048fe20000010000 */
[----:B------:R-:W-:Y:S02]  /*4cf0*/  F2FP.BF16.F32.PACK_AB R196, R33, R32 ;  /* 0x0000002021c4723e */ /* 0x000fe400000010ff */
[----:B-1----:R-:W-:Y:S02]  /*4d00*/  CS2R R86, SRZ ;  /* 0x0000000000567805 */ /* 0x002fe4000001ff00 */
[----:B------:R-:W-:Y:S02]  /*4d10*/  CS2R R32, SRZ ;  /* 0x0000000000207805 */ /* 0x000fe4000001ff00 */
[----:B------:R-:W1:Y:S01]  /*4d20*/  MUFU.EX2 R88, R88 ;  /* 0x0000005800587308 */ /* 0x000e620000000800 */
[C---:B----4-:R-:W-:Y:S01]  /*4d30*/  FADD.FTZ R39, R193.reuse, R2 ;  /* 0x00000002c1277221 */ /* 0x050fe20000010000 */
[----:B------:R-:W-:-:S02]  /*4d40*/  F2FP.BF16.F32.PACK_AB R193, R193, R84 ;  /* 0x00000054c1c1723e */ /* 0x000fc400000010ff */
[----:B------:R-:W-:-:S04]  /*4d50*/  CS2R R84, SRZ ;  /* 0x0000000000547805 */ /* 0x000fc8000001ff00 */
[----:B------:R-:W2:Y:S01]  /*4d60*/  MUFU.EX2 R35, R34 ;  /* 0x0000002200237308 */ /* 0x000ea20000000800 */
[----:B0-----:R-:W-:-:S07]  /*4d70*/  FADD.FTZ R0, R36, R9 ;  /* 0x0000000924007221 */ /* 0x001fce0000010000 */
[----:B------:R-:W0:Y:S01]  /*4d80*/  MUFU.EX2 R24, R24 ;  /* 0x0000001800187308 */ /* 0x000e220000000800 */
[----:B-1----:R-:W-:-:S07]  /*4d90*/  FADD.FTZ R2, R88, R39 ;  /* 0x0000002758027221 */ /* 0x002fce0000010000 */
[----:B------:R-:W1:Y:S01]  /*4da0*/  MUFU.EX2 R37, R38 ;  /* 0x0000002600257308 */ /* 0x000e620000000800 */
[C---:B--2---:R-:W-:Y:S01]  /*4db0*/  FADD.FTZ R41, R35.reuse, R0 ;  /* 0x0000000023297221 */ /* 0x044fe20000010000 */
[----:B------:R-:W-:Y:S02]  /*4dc0*/  F2FP.BF16.F32.PACK_AB R198, R35, R36 ;  /* 0x0000002423c6723e */ /* 0x000fe400000010ff */
[----:B------:R-:W-:-:S04]  /*4dd0*/  CS2R R34, SRZ ;  /* 0x0000000000227805 */ /* 0x000fc8000001ff00 */
[----:B------:R-:W2:Y:S01]  /*4de0*/  MUFU.EX2 R28, R28 ;  /* 0x0000001c001c7308 */ /* 0x000ea20000000800 */
[----:B0-----:R-:W-:Y:S01]  /*4df0*/  FADD.FTZ R0, R24, R41 ;  /* 0x0000002918007221 */ /* 0x001fe20000010000 */
[----:B------:R-:W-:-:S06]  /*4e00*/  CS2R R40, SRZ ;  /* 0x0000000000287805 */ /* 0x000fcc000001ff00 */
[----:B------:R0:W3:Y:S01]  /*4e10*/  MUFU.EX2 R195, R90 ;  /* 0x0000005a00c37308 */ /* 0x0000e20000000800 */
[C---:B-1----:R-:W-:Y:S01]  /*4e20*/  FADD.FTZ R21, R37.reuse, R0 ;  /* 0x0000000025157221 */ /* 0x042fe20000010000 */
[----:B------:R-:W-:Y:S01]  /*4e30*/  F2FP.BF16.F32.PACK_AB R192, R37, R24 ;  /* 0x0000001825c0723e */ /* 0x000fe200000010ff */
[----:B------:R-:W-:Y:S01]  /*4e40*/  IMAD.MOV.U32 R0, RZ, RZ, 0x3f800000 ;  /* 0x3f800000ff007424 */ /* 0x000fe200078e00ff */
[----:B------:R-:W-:Y:S02]  /*4e50*/  CS2R R36, SRZ ;  /* 0x0000000000247805 */ /* 0x000fe4000001ff00 */
[----:B------:R-:W-:Y:S02]  /*4e60*/  CS2R R24, SRZ ;  /* 0x0000000000187805 */ /* 0x000fe4000001ff00 */
[----:B------:R1:W4:Y:S01]  /*4e70*/  MUFU.EX2 R39, R42 ;  /* 0x0000002a00277308 */ /* 0x0003220000000800 */
[----:B--2---:R-:W-:Y:S01]  /*4e80*/  FADD.FTZ R14, R28, R21 ;  /* 0x000000151c0e7221 */ /* 0x004fe20000010000 */
[----:B0-----:R-:W-:Y:S01]  /*4e90*/  CS2R R90, SRZ ;  /* 0x00000000005a7805 */ /* 0x001fe2000001ff00 */
[C---:B---3--:R-:W-:Y:S01]  /*4ea0*/  FADD.FTZ R9, R195.reuse, R2 ;  /* 0x00000002c3097221 */ /* 0x048fe20000010000 */
[----:B------:R-:W-:Y:S01]  /*4eb0*/  F2FP.BF16.F32.PACK_AB R195, R195, R88 ;  /* 0x00000058c3c3723e */ /* 0x000fe200000010ff */
[----:B------:R-:W-:Y:S01]  /*4ec0*/  IMAD.MOV.U32 R2, RZ, RZ, 0x3f800000 ;  /* 0x3f800000ff027424 */ /* 0x000fe200078e00ff */
[----:B------:R-:W-:-:S02]  /*4ed0*/  CS2R R88, SRZ ;  /* 0x0000000000587805 */ /* 0x000fc4000001ff00 */
[----:B-1----:R-:W-:Y:S01]  /*4ee0*/  CS2R R42, SRZ ;  /* 0x00000000002a7805 */ /* 0x002fe2000001ff00 */
[C---:B----4-:R-:W-:Y:S01]  /*4ef0*/  FADD.FTZ R14, R39.reuse, R14 ;  /* 0x0000000e270e7221 */ /* 0x050fe20000010000 */
[----:B------:R-:W-:Y:S02]  /*4f00*/  F2FP.BF16.F32.PACK_AB R194, R39, R28 ;  /* 0x0000001c27c2723e */ /* 0x000fe400000010ff */
[----:B------:R-:W-:Y:S02]  /*4f10*/  CS2R R38, SRZ ;  /* 0x0000000000267805 */ /* 0x000fe4000001ff00 */
[----:B------:R-:W-:Y:S01]  /*4f20*/  CS2R R28, SRZ ;  /* 0x00000000001c7805 */ /* 0x000fe2000001ff00 */
[----:B------:R-:W-:Y:S06]  /*4f30*/  @!P3 BRA `(.L_x_2180) ;  /* 0x00000040002cb947 */ /* 0x000fec0003800000 */
[----:B------:R-:W-:Y:S01]  /*4f40*/  UMOV UR6, URZ ;  /* 0x0000003f00067c82 */ /* 0x000fe20008000000 */
[----:B------:R-:W-:Y:S02]  /*4f50*/  IMAD.MOV.U32 R20, RZ, RZ, R7 ;  /* 0x000000ffff147224 */ /* 0x000fe400078e0007 */
[----:B------:R-:W-:Y:S02]  /*4f60*/  IMAD.MOV.U32 R21, RZ, RZ, R6 ;  /* 0x000000ffff157224 */ /* 0x000fe400078e0006 */
[----:B------:R-:W-:Y:S02]  /*4f70*/  IMAD.MOV.U32 R214, RZ, RZ, RZ ;  /* 0x000000ffffd67224 */ /* 0x000fe400078e00ff */
[----:B------:R-:W-:Y:S02]  /*4f80*/  IMAD.MOV.U32 R2, RZ, RZ, 0x3f800000 ;  /* 0x3f800000ff027424 */ /* 0x000fe400078e00ff */
[----:B------:R-:W-:Y:S02]  /*4f90*/  IMAD.U32 R218, RZ, RZ, UR6 ;  /* 0x00000006ffda7e24 */ /* 0x000fe4000f8e00ff */
[----:B------:R-:W-:-:S02]  /*4fa0*/  IMAD.MOV.U32 R0, RZ, RZ, 0x3f800000 ;  /* 0x3f800000ff007424 */ /* 0x000fc400078e00ff */
[----:B------:R-:W-:-:S07]  /*4fb0*/  IMAD.MOV.U32 R151, RZ, RZ, RZ ;  /* 0x000000ffff977224 */ /* 0x000fce00078e00ff */
.L_x_2189:
[----:B------:R-:W-:-:S13]  /*4fc0*/  R2UR UR6, R218 ;  /* 0x00000000da0672ca */ /* 0x000fda00000e0000 */
[----:B------:R-:W-:-:S04]  /*4fd0*/  UIADD3 UR6, UR6, 0x1, URZ ;  /* 0x0000000106067890 */ /* 0x000fc8000fffe03f */
[----:B------:R-:W-:-:S04]  /*4fe0*/  UISETP.NE.AND UP0, UPT, UR6, 0x2, UPT ;  /* 0x000000020600788c */ /* 0x000fc8000bf05270 */
[----:B------:R-:W-:Y:S02]  /*4ff0*/  USEL UR7, URZ, 0x1, UP0 ;  /* 0x000000013f077887 */ /* 0x000fe40008000000 */
[----:B------:R-:W-:-:S04]  /*5000*/  USEL UR61, UR6, URZ, UP0 ;  /* 0x0000003f063d7287 */ /* 0x000fc80008000000 */
[----:B------:R-:W-:Y:S01]  /*5010*/  LOP3.LUT R8, R214, UR7, RZ, 0x3c, !PT ;  /* 0x00000007d6087c12 */ /* 0x000fe2000f8e3cff */
[----:B------:R-:W-:Y:S07]  /*5020*/  @!P0 BRA `(.L_x_2181) ;  /* 0x0000000000048947 */ /* 0x000fee0003800000 */
[----:B------:R-:W-:Y:S01]  /*5030*/  BPT.TRAP 0x1 ;  /* 0x000000040000795c */ /* 0x000fe20000300000 */
.L_x_2181:
[----:B------:R-:W-:Y:S02]  /*5040*/  R2UR UR6, R16 ;  /* 0x00000000100672ca */ /* 0x000fe400000e0000 */
[----:B------:R-:W-:-:S11]  /*5050*/  SHF.L.U32 R3, R8, 0x1f, RZ ;  /* 0x0000001f08037819 */ /* 0x000fd600000006ff */
[----:B------:R-:W-:-:S06]  /*5060*/  ULEA UR6, UR61, UR6, 0x3 ;  /* 0x000000063d067291 */ /* 0x000fcc000f8e183f */
[----:B------:R-:W-:-:S03]  /*5070*/  MOV R215, UR6 ;  /* 0x0000000600d77c02 */ /* 0x000fc60008000f00 */
[----:B------:R0:W1:Y:S01]  /*5080*/  SYNCS.PHASECHK.TRANS64.TRYWAIT P3, [UR6+0x38830], R3 ;  /* 0x03883003ff0075a7 */ /* 0x0000620008060146 */
[----:B------:R-:W-:Y:S05]  /*5090*/  @!P0 BRA `(.L_x_2182) ;  /* 0x0000000000048947 */ /* 0x000fea0003800000 */
[----:B------:R-:W-:Y:S01]  /*50a0*/  BPT.TRAP 0x1 ;  /* 0x000000040000795c */ /* 0x000fe20000300000 */
.L_x_2182:
[----:B-1----:R-:W-:Y:S05]  /*50b0*/  @P3 BRA `(.L_x_2183) ;  /* 0x00000000000c3947 */ /* 0x002fea0003800000 */
[----:B------:R-:W-:-:S13]  /*50c0*/  R2UR UR6, R215 ;  /* 0x00000000d70672ca */ /* 0x000fda00000e0000 */
[----:B------:R-:W1:Y:S02]  /*50d0*/  SYNCS.PHASECHK.TRANS64.TRYWAIT P3, [UR6+0x38830], R3 ;  /* 0x03883003ff0075a7 */ /* 0x000e640008060146 */
[----:B-1----:R-:W-:Y:S05]  /*50e0*/  @!P3 BRA `(.L_x_2184) ;  /* 0x000000fc0010b947 */ /* 0x002fea0003800000 */
.L_x_2183:
        /* <DEDUP_REMOVED lines=649> */
.L_x_2185:
[----:B------:R-:W-:Y:S02]  /*7980*/  R2UR UR7, R16 ;  /* 0x00000000100772ca */ /* 0x000fe400000e0000 */
[----:B------:R-:W-:Y:S02]  /*7990*/  R2UR UR6, R218 ;  /* 0x00000000da0672ca */ /* 0x000fe400000e0000 */
[----:B------:R-:W-:-:S11]  /*79a0*/  SHF.L.U32 R0, R214, 0x1f, RZ ;  /* 0x0000001fd6007819 */ /* 0x000fd600000006ff */
[----:B------:R-:W-:-:S09]  /*79b0*/  ULEA UR7, UR6, UR7, 0x3 ;  /* 0x0000000706077291 */ /* 0x000fd2000f8e183f */
[----:B------:R0:W1:Y:S01]  /*79c0*/  SYNCS.PHASECHK.TRANS64.TRYWAIT P3, [UR7+0x38850], R0 ;  /* 0x03885000ff0075a7 */ /* 0x0000620008060147 */
[----:B------:R-:W-:Y:S05]  /*79d0*/  @!P0 BRA `(.L_x_2186) ;  /* 0x0000000000048947 */ /* 0x000fea0003800000 */
[----:B------:R-:W-:Y:S01]  /*79e0*/  BPT.TRAP 0x1 ;  /* 0x000000040000795c */ /* 0x000fe20000300000 */
.L_x_2186:
[----:B-1----:R-:W-:Y:S05]  /*79f0*/  @P3 BRA `(.L_x_2187) ;  /* 0x0000000000083947 */ /* 0x002fea0003800000 */
[----:B------:R-:W1:Y:S02]  /*7a00*/  SYNCS.PHASECHK.TRANS64.TRYWAIT P3, [UR7+0x38850], R0 ;  /* 0x03885000ff0075a7 */ /* 0x000e640008060147 */
[----:B-1----:R-:W-:Y:S05]  /*7a10*/  @!P3 BRA `(.L_x_2188) ;  /* 0x000000d000e0b947 */ /* 0x002fea0003800000 */
.L_x_2187:
[----:B------:R-:W-:Y:S01]  /*7a20*/  R2UR UR6, R16 ;  /* 0x00000000100672ca */ /* 0x000fe200000e0000 */
[----:B------:R-:W-:Y:S01]  /*7a30*/  WARPGROUP.ARRIVE ;  /* 0x00000000000079c5 */ /* 0x000fe20000000000 */
[----:B------:R-:W-:Y:S01]  /*7a40*/  R2UR UR10, R218 ;  /* 0x00000000da0a72ca */ /* 0x000fe200000e0000 */
[----:B------:R-:W-:Y:S01]  /*7a50*/  UMOV UR11, 0x40000040 ;  /* 0x40000040000b7882 */ /* 0x000fe20000000000 */
[----:B01----:R-:W0:Y:S01]  /*7a60*/  @P2 LDC R0, c[0x0][0x44c] ;  /* 0x00011300ff002b82 */ /* 0x003e220000000800 */
[----:B------:R-:W-:Y:S01]  /*7a70*/  IMAD.MOV.U32 R3, RZ, RZ, R15 ;  /* 0x000000ffff037224 */ /* 0x000fe200078e000f */
[----:B------:R-:W-:Y:S01]  /*7a80*/  ULDC UR15, c[0x0][0x2f0] ;  /* 0x0000bc00000f7ab9 */ /* 0x000fe20000000800 */
[----:B------:R-:W-:-:S05]  /*7a90*/  ULDC UR14, c[0x0][0x288] ;  /* 0x0000a200000e7ab9 */ /* 0x000fca0000000800 */
[----:B------:R-:W1:Y:S01]  /*7aa0*/  @P2 LDC R7, c[0x0][0x450] ;  /* 0x00011400ff072b82 */ /* 0x000e620000000800 */
[----:B------:R-:W-:-:S04]  /*7ab0*/  UIADD3 UR6, UR6, 0x400, URZ ;  /* 0x0000040006067890 */ /* 0x000fc8000fffe03f */
[----:B------:R-:W-:-:S04]  /*7ac0*/  USHF.R.U32.HI UR6, URZ, 0x4, UR6 ;  /* 0x000000043f067899 */ /* 0x000fc80008011606 */
[----:B------:R-:W-:-:S04]  /*7ad0*/  ULOP3.LUT UR6, UR6, 0x3fff, URZ, 0xc0, !UPT ;  /* 0x00003fff06067892 */ /* 0x000fc8000f8ec03f */
[----:B------:R-:W-:Y:S01]  /*7ae0*/  ULOP3.LUT UR6, UR6, 0x2800000, URZ, 0xfc, !UPT ;  /* 0x0280000006067892 */ /* 0x000fe2000f8efc3f */
[----:B0-----:R-:W-:-:S03]  /*7af0*/  @P2 IMAD.HI.U32 R0, R15, R0, RZ ;  /* 0x000000000f002227 */ /* 0x001fc600078e00ff */
[----:B------:R-:W-:-:S07]  /*7b00*/  UIMAD UR6, UR10, 0xa00, UR6 ;  /* 0x00000a000a0678a4 */ /* 0x000fce000f8e0206 */
[----:B------:R-:W-:Y:S01]  /*7b10*/  UMOV UR10, UR6 ;  /* 0x00000006000a7c82 */ /* 0x000fe20008000000 */
[----:B-1----:R-:W-:Y:S01]  /*7b20*/  @P2 SHF.R.U32.HI R3, RZ, R7, R0 ;  /* 0x00000007ff032219 */ /* 0x002fe20000011600 */
[----:B------:R-:W-:Y:S01]  /*7b30*/  HGMMA.64x256x16.F32.BF16 R24, R208, gdesc[UR8].tnspB, R24, gsb0 ;  /* 0x43e00008d0187df0 */ /* 0x000fe20008001818 */
[----:B------:R-:W-:Y:S01]  /*7b40*/  UIADD3 UR10, UR6, 0x80, URZ ;  /* 0x00000080060a7890 */ /* 0x000fe2000fffe03f */
[----:B------:R-:W-:Y:S01]  /*7b50*/  IMAD.MOV.U32 R0, RZ, RZ, -0x50 ;  /* 0xffffffb0ff007424 */ /* 0x000fe200078e00ff */
[----:B------:R-:W-:Y:S01]  /*7b60*/  UMOV UR11, 0x40000040 ;  /* 0x40000040000b7882 */ /* 0x000fe20000000000 */
[----:B------:R-:W0:Y:S02]  /*7b70*/  SHFL.IDX PT, R2, R3, 0x1, 0x1c1f ;  /* 0x003c1f0003027f89 */ /* 0x000e2400000e0000 */
[----:B------:R-:W-:-:S04]  /*7b80*/  IMAD R0, R213, R0, 0x1 ;  /* 0x00000001d5007424 */ /* 0x000fc800078e0200 */
[----:B------:R-:W-:-:S04]  /*7b90*/  IMAD R7, R19, -0x2, R0 ;  /* 0xfffffffe13077824 */ /* 0x000fc800078e0200 */
[----:B------:R-:W-:Y:S01]  /*7ba0*/  IMAD R7, R18, UR15, R7 ;  /* 0x0000000f12077c24 */ /* 0x000fe2000f8e0207 */
[----:B------:R-:W-:Y:S02]  /*7bb0*/  WARPGROUP.DEPBAR.LE gsb0, 0x0 ;  /* 0x00008000000079c5 */ /* 0x000fe40000010000 */
[----:B------:R-:W-:Y:S01]  /*7bc0*/  WARPGROUP.ARRIVE ;  /* 0x00000000000079c5 */ /* 0x000fe20000000000 */
[----:B------:R-:W1:Y:S10]  /*7bd0*/  SHFL.IDX PT, R208, R3, RZ, 0x1c1f ;  /* 0x001c1fff03d07589 */ /* 0x000e7400000e0000 */
[----:B------:R-:W-:Y:S01]  /*7be0*/  HGMMA.64x256x16.F32.BF16 R24, R204, gdesc[UR8].tnspB, R24, gsb0 ;  /* 0x43e00008cc187df0 */ /* 0x000fe20008001818 */
[----:B------:R-:W-:Y:S01]  /*7bf0*/  UIADD3 UR10, UR6, 0x100, URZ ;  /* 0x00000100060a7890 */ /* 0x000fe2000fffe03f */
[----:B------:R-:W-:Y:S01]  /*7c00*/  UMOV UR11, 0x40000040 ;  /* 0x40000040000b7882 */ /* 0x000fe20000000000 */
[----:B------:R-:W-:-:S02]  /*7c10*/  WARPGROUP.DEPBAR.LE gsb0, 0x0 ;  /* 0x00008000000079c5 */ /* 0x000fc40000010000 */
[----:B------:R-:W-:-:S15]  /*7c20*/  WARPGROUP.ARRIVE ;  /* 0x00000000000079c5 */ /* 0x000fde0000000000 */
[----:B------:R-:W-:-:S08]  /*7c30*/  NOP ;  /* 0x0000000000007918 */ /* 0x000fd00000000000 */
[----:B------:R-:W-:Y:S01]  /*7c40*/  HGMMA.64x256x16.F32.BF16 R24, R200, gdesc[UR8].tnspB, R24, gsb0 ;  /* 0x43e00008c8187df0 */ /* 0x000fe20008001818 */
[----:B------:R-:W-:Y:S01]  /*7c50*/  UIADD3 UR10, UR6, 0x180, URZ ;  /* 0x00000180060a7890 */ /* 0x000fe2000fffe03f */
[----:B------:R-:W-:Y:S01]  /*7c60*/  UMOV UR11, 0x40000040 ;  /* 0x40000040000b7882 */ /* 0x000fe20000000000 */
[----:B------:R-:W-:Y:S01]  /*7c70*/  UIADD3 UR6, UR6, 0x200, URZ ;  /* 0x0000020006067890 */ /* 0x000fe2000fffe03f */
[----:B------:R-:W-:Y:S02]  /*7c80*/  WARPGROUP.DEPBAR.LE gsb0, 0x0 ;  /* 0x00008000000079c5 */ /* 0x000fe40000010000 */
[----:B------:R-:W-:Y:S01]  /*7c90*/  WARPGROUP.ARRIVE ;  /* 0x00000000000079c5 */ /* 0x000fe20000000000 */
[----:B0-----:R-:W-:-:S04]  /*7ca0*/  IADD3 R201, R2, -UR14, R7 ;  /* 0x8000000e02c97c10 */ /* 0x001fc8000fffe007 */
[----:B------:R-:W-:-:S15]  /*7cb0*/  ISETP.GT.AND P3, PT, R201, RZ, PT ;  /* 0x000000ffc900720c */ /* 0x000fde0003f64270 */
[----:B------:R-:W-:-:S02]  /*7cc0*/  NOP ;  /* 0x0000000000007918 */ /* 0x000fc40000000000 */
[----:B------:R-:W-:Y:S01]  /*7cd0*/  HGMMA.64x256x16.F32.BF16 R24, R196, gdesc[UR8].tnspB, R24, gsb0 ;  /* 0x43e00008c4187df0 */ /* 0x000fe20008001818 */
[----:B------:R-:W-:Y:S01]  /*7ce0*/  ISETP.GT.AND P4, PT, R201, 0x1, PT ;  /* 0x00000001c900780c */ /* 0x000fe20003f84270 */
[----:B------:R-:W-:Y:S01]  /*7cf0*/  UMOV UR10, UR6 ;  /* 0x00000006000a7c82 */ /* 0x000fe20008000000 */
[----:B------:R-:W-:Y:S01]  /*7d00*/  FSEL R216, R186, -INF , P3 ;  /* 0xff800000bad87808 */ /* 0x000fe20001800000 */
[----:B------:R-:W-:Y:S01]  /*7d10*/  UMOV UR11, 0x40000040 ;  /* 0x40000040000b7882 */ /* 0x000fe20000000000 */
[----:B------:R-:W-:Y:S02]  /*7d20*/  FSEL R214, R187, -INF , P4 ;  /* 0xff800000bbd67808 */ /* 0x000fe40002000000 */
[C---:B------:R-:W-:Y:S02]  /*7d30*/  ISETP.GT.AND P3, PT, R201.reuse, 0x8, PT ;  /* 0x00000008c900780c */ /* 0x040fe40003f64270 */
[----:B------:R-:W-:Y:S02]  /*7d40*/  FMNMX.FTZ R187, R216, R20, !PT ;  /* 0x00000014d8bb7209 */ /* 0x000fe40007810000 */
[----:B------:R-:W-:-:S02]  /*7d50*/  ISETP.GT.AND P4, PT, R201, 0x9, PT ;  /* 0x00000009c900780c */ /* 0x000fc40003f84270 */
[----:B------:R-:W-:Y:S02]  /*7d60*/  FSEL R210, R190, -INF , P3 ;  /* 0xff800000bed27808 */ /* 0x000fe40001800000 */
[----:B------:R-:W-:Y:S02]  /*7d70*/  FMNMX.FTZ R187, R214, R187, !PT ;  /* 0x000000bbd6bb7209 */ /* 0x000fe40007810000 */
[----:B------:R-:W-:Y:S02]  /*7d80*/  ISETP.GT.AND P3, PT, R201, 0x10, PT ;  /* 0x00000010c900780c */ /* 0x000fe40003f64270 */
[----:B------:R-:W-:Y:S02]  /*7d90*/  FSEL R0, R191, -INF , P4 ;  /* 0xff800000bf007808 */ /* 0x000fe40002000000 */
        /* <DEDUP_REMOVED lines=46> */
[----:B------:R-:W-:Y:S02]  /*8080*/  FSEL R158, R159, -INF , P4 ;  /* 0xff8000009f9e7808 */ /* 0x000fe40002000000 */
[----:B------:R-:W-:Y:S02]  /*8090*/  FMNMX.FTZ R187, R206, R187, !PT ;  /* 0x000000bbcebb7209 */ /* 0x000fe40007810000 */
[----:B-1----:R-:W-:Y:S02]  /*80a0*/  IADD3 R159, R208, -UR14, R7 ;  /* 0x8000000ed09f7c10 */ /* 0x002fe4000fffe007 */
[----:B------:R-:W-:-:S02]  /*80b0*/  FMNMX.FTZ R187, R158, R187, !PT ;  /* 0x000000bb9ebb7209 */ /* 0x000fc40007810000 */
[C---:B------:R-:W-:Y:S02]  /*80c0*/  ISETP.GT.AND P3, PT, R159.reuse, RZ, PT ;  /* 0x000000ff9f00720c */ /* 0x040fe40003f64270 */
[C---:B------:R-:W-:Y:S01]  /*80d0*/  ISETP.GT.AND P4, PT, R159.reuse, 0x1, PT ;  /* 0x000000019f00780c */ /* 0x040fe20003f84270 */
[----:B------:R-:W0:Y:S01]  /*80e0*/  SHFL.BFLY PT, R218, R187, 0x2, 0x1f ;  /* 0x0c401f00bbda7f89 */ /* 0x000e2200000e0000 */
[----:B------:R-:W-:Y:S02]  /*80f0*/  FSEL R184, R184, -INF , P3 ;  /* 0xff800000b8b87808 */ /* 0x000fe40001800000 */
[----:B------:R-:W-:Y:S02]  /*8100*/  ISETP.GT.AND P5, PT, R159, 0x8, PT ;  /* 0x000000089f00780c */ /* 0x000fe40003fa4270 */
[----:B------:R-:W-:Y:S02]  /*8110*/  FSEL R208, R185, -INF , P4 ;  /* 0xff800000b9d07808 */ /* 0x000fe40002000000 */
[----:B------:R-:W-:-:S02]  /*8120*/  FMNMX.FTZ R3, R184, R21, !PT ;  /* 0x00000015b8037209 */ /* 0x000fc40007810000 */
[C---:B------:R-:W-:Y:S02]  /*8130*/  ISETP.GT.AND P3, PT, R159.reuse, 0x9, PT ;  /* 0x000000099f00780c */ /* 0x040fe40003f64270 */
[----:B------:R-:W-:Y:S02]  /*8140*/  FSEL R188, R188, -INF , P5 ;  /* 0xff800000bcbc7808 */ /* 0x000fe40002800000 */
[----:B------:R-:W-:Y:S02]  /*8150*/  FMNMX.FTZ R7, R208, R3, !PT ;  /* 0x00000003d0077209 */ /* 0x000fe40007810000 */
[C---:B------:R-:W-:Y:S01]  /*8160*/  ISETP.GT.AND P4, PT, R159.reuse, 0x11, PT ;  /* 0x000000119f00780c */ /* 0x040fe20003f84270 */
[----:B------:R-:W1:Y:S01]  /*8170*/  LDC R3, c[0x0][0x988] ;  /* 0x00026200ff037b82 */ /* 0x000e620000000800 */
[----:B------:R-:W-:Y:S02]  /*8180*/  FMNMX.FTZ R7, R188, R7, !PT ;  /* 0x00000007bc077209 */ /* 0x000fe40007810000 */
[----:B------:R-:W-:-:S02]  /*8190*/  ISETP.GT.AND P5, PT, R159, 0x21, PT ;  /* 0x000000219f00780c */ /* 0x000fc40003fa4270 */
[----:B------:R-:W-:Y:S02]  /*81a0*/  R2UR UR14, R215 ;  /* 0x00000000d70e72ca */ /* 0x000fe400000e0000 */
[----:B------:R-:W-:Y:S02]  /*81b0*/  FSEL R226, R169, -INF , P5 ;  /* 0xff800000a9e27808 */ /* 0x000fe40002800000 */
[----:B0-----:R-:W-:Y:S02]  /*81c0*/  FMNMX.FTZ R163, R187, R218, !PT ;  /* 0x000000dabba37209 */ /* 0x001fe40007810000 */
[----:B------:R-:W-:Y:S02]  /*81d0*/  FSEL R218, R177, -INF , P4 ;  /* 0xff800000b1da7808 */ /* 0x000fe40002000000 */
[C---:B------:R-:W-:Y:S01]  /*81e0*/  ISETP.GT.AND P4, PT, R159.reuse, 0x19, PT ;  /* 0x000000199f00780c */ /* 0x040fe20003f84270 */
[----:B------:R-:W0:Y:S01]  /*81f0*/  SHFL.BFLY PT, R224, R163, 0x1, 0x1f ;  /* 0x0c201f00a3e07f89 */ /* 0x000e2200000e0000 */
[----:B------:R-:W-:-:S02]  /*8200*/  ISETP.GT.AND P5, PT, R159, 0x29, PT ;  /* 0x000000299f00780c */ /* 0x000fc40003fa4270 */
[----:B------:R-:W-:Y:S02]  /*8210*/  FSEL R222, R181, -INF , P4 ;  /* 0xff800000b5de7808 */ /* 0x000fe40002000000 */
[----:B------:R-:W-:Y:S01]  /*8220*/  ISETP.GT.AND P4, PT, R159, 0x20, PT ;  /* 0x000000209f00780c */ /* 0x000fe20003f84270 */
[----:B------:R-:W-:Y:S02]  /*8230*/  WARPGROUP.DEPBAR.LE gsb0, 0x0 ;  /* 0x00008000000079c5 */ /* 0x000fe40000010000 */
[----:B------:R-:W-:Y:S01]  /*8240*/  FSEL R196, R189, -INF , P3 ;  /* 0xff800000bdc47808 */ /* 0x000fe20001800000 */
[----:B------:R-:W-:Y:S01]  /*8250*/  WARPGROUP.ARRIVE ;  /* 0x00000000000079c5 */ /* 0x000fe20000000000 */
[C---:B------:R-:W-:Y:S02]  /*8260*/  ISETP.GT.AND P3, PT, R159.reuse, 0x10, PT ;  /* 0x000000109f00780c */ /* 0x040fe40003f64270 */
[----:B------:R-:W-:Y:S02]  /*8270*/  FMNMX.FTZ R7, R196, R7, !PT ;  /* 0x00000007c4077209 */ /* 0x000fe40007810000 */
[----:B------:R-:W-:Y:S01]  /*8280*/  FSEL R198, R176, -INF , P3 ;  /* 0xff800000b0c67808 */ /* 0x000fe20001800000 */
[----:B------:R-:W-:Y:S01]  /*8290*/  HGMMA.64x256x16.F32.BF16 R24, R192, gdesc[UR8].tnspB, R24, gsb0 ;  /* 0x43e00008c0187df0 */ /* 0x000fe20008001818 */
[----:B------:R-:W-:-:S02]  /*82a0*/  ISETP.GT.AND P3, PT, R159, 0x18, PT ;  /* 0x000000189f00780c */ /* 0x000fc40003f64270 */
[----:B------:R-:W-:Y:S02]  /*82b0*/  FMNMX.FTZ R7, R198, R7, !PT ;  /* 0x00000007c6077209 */ /* 0x000fe40007810000 */
[----:B------:R-:W-:Y:S02]  /*82c0*/  FSEL R220, R180, -INF , P3 ;  /* 0xff800000b4dc7808 */ /* 0x000fe40001800000 */
[----:B------:R-:W-:Y:S02]  /*82d0*/  FMNMX.FTZ R155, R218, R7, !PT ;  /* 0x00000007da9b7209 */ /* 0x000fe40007810000 */
[----:B0-----:R-:W-:Y:S02]  /*82e0*/  FMNMX.FTZ R7, R163, R224, !PT ;  /* 0x000000e0a3077209 */ /* 0x001fe40007810000 */
[----:B------:R-:W-:Y:S02]  /*82f0*/  FMNMX.FTZ R155, R220, R155, !PT ;  /* 0x0000009bdc9b7209 */ /* 0x000fe40007810000 */
[----:B------:R-:W-:Y:S01]  /*8300*/  FSEL R224, R168, -INF , P4 ;  /* 0xff800000a8e07808 */ /* 0x000fe20002000000 */
[----:B-1----:R-:W-:Y:S01]  /*8310*/  FMUL.FTZ R167, R7, R3 ;  /* 0x0000000307a77220 */ /* 0x002fe20000410000 */
[----:B------:R-:W-:-:S02]  /*8320*/  FMNMX.FTZ R155, R222, R155, !PT ;  /* 0x0000009bde9b7209 */ /* 0x000fc40007810000 */
[----:B------:R-:W-:Y:S02]  /*8330*/  ISETP.GT.AND P3, PT, R159, 0x28, PT ;  /* 0x000000289f00780c */ /* 0x000fe40003f64270 */
[----:B------:R-:W-:Y:S02]  /*8340*/  FMNMX.FTZ R163, R224, R155, !PT ;  /* 0x0000009be0a37209 */ /* 0x000fe40007810000 */
[----:B------:R-:W-:Y:S02]  /*8350*/  FSEL R228, R172, -INF , P3 ;  /* 0xff800000ace47808 */ /* 0x000fe40001800000 */
[----:B------:R-:W-:Y:S02]  /*8360*/  FMNMX.FTZ R163, R226, R163, !PT ;  /* 0x000000a3e2a37209 */ /* 0x000fe40007810000 */
[----:B------:R-:W-:Y:S02]  /*8370*/  FSEL R168, R173, -INF , P5 ;  /* 0xff800000ada87808 */ /* 0x000fe40002800000 */
[----:B------:R-:W-:-:S02]  /*8380*/  ISETP.GT.AND P3, PT, R159, 0x30, PT ;  /* 0x000000309f00780c */ /* 0x000fc40003f64270 */
[----:B------:R-:W-:Y:S02]  /*8390*/  FMNMX.FTZ R163, R228, R163, !PT ;  /* 0x000000a3e4a37209 */ /* 0x000fe40007810000 */
[C---:B------:R-:W-:Y:S02]  /*83a0*/  ISETP.GT.AND P5, PT, R159.reuse, 0x31, PT ;  /* 0x000000319f00780c */ /* 0x040fe40003fa4270 */
[----:B------:R-:W-:Y:S02]  /*83b0*/  FSEL R176, R160, -INF , P3 ;  /* 0xff800000a0b07808 */ /* 0x000fe40001800000 */
[----:B------:R-:W-:Y:S02]  /*83c0*/  FMNMX.FTZ R163, R168, R163, !PT ;  /* 0x000000a3a8a37209 */ /* 0x000fe40007810000 */
[----:B------:R-:W-:Y:S02]  /*83d0*/  ISETP.GT.AND P3, PT, R159, 0x38, PT ;  /* 0x000000389f00780c */ /* 0x000fe40003f64270 */
[----:B------:R-:W-:-:S02]  /*83e0*/  FSEL R172, R161, -INF , P5 ;  /* 0xff800000a1ac7808 */ /* 0x000fc40002800000 */
[----:B------:R-:W-:Y:S02]  /*83f0*/  FMNMX.FTZ R163, R176, R163, !PT ;  /* 0x000000a3b0a37209 */ /* 0x000fe40007810000 */
[----:B------:R-:W-:Y:S02]  /*8400*/  ISETP.GT.AND P5, PT, R159, 0x39, PT ;  /* 0x000000399f00780c */ /* 0x000fe40003fa4270 */
[----:B------:R-:W-:Y:S02]  /*8410*/  FSEL R180, R164, -INF , P3 ;  /* 0xff800000a4b47808 */ /* 0x000fe40001800000 */
[----:B------:R-:W-:Y:S02]  /*8420*/  FMNMX.FTZ R163, R172, R163, !PT ;  /* 0x000000a3aca37209 */ /* 0x000fe40007810000 */
[----:B------:R-:W-:Y:S02]  /*8430*/  FSETP.NEU.FTZ.AND P4, PT, R7, -INF , PT ;  /* 0xff8000000700780b */ /* 0x000fe40003f9d000 */
[----:B------:R-:W-:-:S02]  /*8440*/  FSEL R164, R165, -INF , P5 ;  /* 0xff800000a5a47808 */ /* 0x000fc40002800000 */
[----:B------:R-:W-:Y:S02]  /*8450*/  ISETP.GT.AND P3, PT, R159, 0x40, PT ;  /* 0x000000409f00780c */ /* 0x000fe40003f64270 */
[----:B------:R-:W-:Y:S02]  /*8460*/  FMNMX.FTZ R163, R180, R163, !PT ;  /* 0x000000a3b4a37209 */ /* 0x000fe40007810000 */
[----:B------:R-:W-:Y:S02]  /*8470*/  FSEL R155, R167, RZ, P4 ;  /* 0x000000ffa79b7208 */ /* 0x000fe40002000000 */
[C---:B------:R-:W-:Y:S02]  /*8480*/  ISETP.GT.AND P5, PT, R159.reuse, 0x41, PT ;  /* 0x000000419f00780c */ /* 0x040fe40003fa4270 */
[----:B------:R-:W-:Y:S01]  /*8490*/  FSEL R152, R152, -INF , P3 ;  /* 0xff80000098987808 */ /* 0x000fe20001800000 */
[--C-:B------:R-:W-:Y:S01]  /*84a0*/  FFMA.FTZ R211, R210, R3, -R155.reuse ;  /* 0x00000003d2d37223 */ /* 0x100fe2000001089b */
[----:B------:R-:W-:Y:S01]  /*84b0*/  FMNMX.FTZ R163, R164, R163, !PT ;  /* 0x000000a3a4a37209 */ /* 0x000fe20007810000 */
[-CC-:B------:R-:W-:Y:S01]  /*84c0*/  FFMA.FTZ R160, R214, R3.reuse, -R155.reuse ;  /* 0x00000003d6a07223 */ /* 0x180fe2000001089b */
[----:B------:R-:W-:Y:S01]  /*84d0*/  ISETP.GT.AND P3, PT, R159, 0x48, PT ;  /* 0x000000489f00780c */ /* 0x000fe20003f64270 */
[-CC-:B------:R-:W-:Y:S01]  /*84e0*/  FFMA.FTZ R209, R216, R3.reuse, -R155.reuse ;  /* 0x00000003d8d17223 */ /* 0x180fe2000001089b */
        /* <DEDUP_REMOVED lines=9> */
[----:B------:R0:W-:Y:S01]  /*8580*/  MUFU.EX2 R156, R153 ;  /* 0x00000099009c7308 */ /* 0x0001e20000000800 */
[----:B------:R-:W-:Y:S01]  /*8590*/  FSEL R216, R157, -INF , P5 ;  /* 0xff8000009dd87808 */ /* 0x000fe20002800000 */
[--C-:B------:R-:W-:Y:S01]  /*85a0*/  FFMA.FTZ R207, R182, R3, -R155.reuse ;  /* 0x00000003b6cf7223 */ /* 0x100fe2000001089b */
[----:B------:R-:W-:Y:S01]  /*85b0*/  FMNMX.FTZ R163, R214, R163, !PT ;  /* 0x000000a3d6a37209 */ /* 0x000fe20007810000 */
[-CC-:B------:R-:W-:Y:S01]  /*85c0*/  FFMA.FTZ R157, R206, R3.reuse, -R155.reuse ;  /* 0x00000003ce9d7223 */ /* 0x180fe2000001089b */
[----:B------:R-:W-:Y:S01]  /*85d0*/  FSEL R171, R7, RZ, P4 ;  /* 0x000000ff07ab7208 */ /* 0x000fe20002000000 */
[--C-:B------:R-:W-:Y:S01]  /*85e0*/  FFMA.FTZ R197, R162, R3, -R155.reuse ;  /* 0x00000003a2c57223 */ /* 0x100fe2000001089b */
[----:B------:R-:W-:Y:S01]  /*85f0*/  FMNMX.FTZ R163, R216, R163, !PT ;  /* 0x000000a3d8a37209 */ /* 0x000fe20007810000 */
[----:B------:R-:W-:Y:S01]  /*8600*/  MUFU.EX2 R209, R209 ;  /* 0x000000d100d17308 */ /* 0x000fe20000000800 */
[-CC-:B------:R-:W-:Y:S01]  /*8610*/  FFMA.FTZ R162, R200, R3.reuse, -R155.reuse ;  /* 0x00000003c8a27223 */ /* 0x180fe2000001089b */
[----:B------:R-:W-:Y:S01]  /*8620*/  FADD.FTZ R2, -R171, R20 ;  /* 0x00000014ab027221 */ /* 0x000fe20000010100 */
[----:B------:R-:W-:Y:S01]  /*8630*/  IMAD.U32 R20, RZ, RZ, UR14 ;  /* 0x0000000eff147e24 */ /* 0x000fe2000f8e00ff */
[----:B------:R-:W1:Y:S01]  /*8640*/  SHFL.BFLY PT, R0, R163, 0x2, 0x1f ;  /* 0x0c401f00a3007f89 */ /* 0x000e6200000e0000 */
[-CC-:B------:R-:W-:Y:S01]  /*8650*/  FFMA.FTZ R201, R186, R3.reuse, -R155.reuse ;  /* 0x00000003bac97223 */ /* 0x180fe2000001089b */
[-C--:B------:R-:W-:Y:S01]  /*8660*/  FMUL.FTZ R2, R2, R3.reuse ;  /* 0x0000000302027220 */ /* 0x080fe20000410000 */
[----:B------:R-:W-:Y:S01]  /*8670*/  @!P1 VIADD R20, R20, 0x38840 ;  /* 0x0003884014149836 */ /* 0x000fe20000000000 */
[----:B------:R-:W-:Y:S01]  /*8680*/  MUFU.EX2 R160, R160 ;  /* 0x000000a000a07308 */ /* 0x000fe20000000800 */
[-CC-:B------:R-:W-:Y:S01]  /*8690*/  FFMA.FTZ R170, R170, R3.reuse, -R155.reuse ;  /* 0x00000003aaaa7223 */ /* 0x180fe2000001089b */
[-CC-:B------:R-:W-:Y:S01]  /*86a0*/  FFMA.FTZ R199, R166, R3.reuse, -R155.reuse ;  /* 0x00000003a6c77223 */ /* 0x180fe2000001089b */
[-CC-:B------:R-:W-:Y:S01]  /*86b0*/  FFMA.FTZ R166, R202, R3.reuse, -R155.reuse ;  /* 0x00000003caa67223 */ /* 0x180fe2000001089b */
[----:B------:R-:W-:Y:S01]  /*86c0*/  @!P1 PRMT R20, RZ, 0x654, R20 ;  /* 0x00000654ff149816 */ /* 0x000fe20000000014 */
[-CC-:B------:R-:W-:Y:S01]  /*86d0*/  FFMA.FTZ R203, R174, R3.reuse, -R155.reuse ;  /* 0x00000003aecb7223 */ /* 0x180fe2000001089b */
[-CC-:B------:R-:W-:Y:S01]  /*86e0*/  FFMA.FTZ R174, R190, R3.reuse, -R155.reuse ;  /* 0x00000003beae7223 */ /* 0x180fe2000001089b */
[----:B------:R-:W-:Y:S01]  /*86f0*/  FFMA.FTZ R158, R158, R3, -R155 ;  /* 0x000000039e9e7223 */ /* 0x000fe2000001089b */
[----:B------:R-:W2:Y:S08]  /*8700*/  MUFU.EX2 R2, R2 ;  /* 0x0000000200027308 */ /* 0x000eb00000000800 */
[----:B------:R-:W-:Y:S01]  /*8710*/  MUFU.EX2 R211, R211 ;  /* 0x000000d300d37308 */ /* 0x000fe20000000800 */
[----:B-1----:R-:W-:-:S07]  /*8720*/  FMNMX.FTZ R0, R163, R0, !PT ;  /* 0x00000000a3007209 */ /* 0x002fce0007810000 */
[----:B------:R-:W-:Y:S01]  /*8730*/  MUFU.EX2 R205, R205 ;  /* 0x000000cd00cd7308 */ /* 0x000fe20000000800 */
[----:B0-----:R-:W0:Y:S01]  /*8740*/  SHFL.BFLY PT, R153, R0, 0x1, 0x1f ;  /* 0x0c201f0000997f89 */ /* 0x001e2200000e0000 */
[----:B--2---:R-:W-:Y:S01]  /*8750*/  FFMA.FTZ R173, R2, R9, R209 ;  /* 0x0000000902ad7223 */ /* 0x004fe200000100d1 */
[----:B------:R-:W-:-:S05]  /*8760*/  F2FP.BF16.F32.PACK_AB R209, R160, R209 ;  /* 0x000000d1a0d1723e */ /* 0x000fca00000010ff */
[----:B------:R-:W-:Y:S08]  /*8770*/  MUFU.EX2 R230, R230 ;  /* 0x000000e600e67308 */ /* 0x000ff00000000800 */
[----:B------:R-:W-:Y:S08]  /*8780*/  MUFU.EX2 R207, R207 ;  /* 0x000000cf00cf7308 */ /* 0x000ff00000000800 */
[----:B------:R-:W-:Y:S01]  /*8790*/  MUFU.EX2 R178, R178 ;  /* 0x000000b200b27308 */ /* 0x000fe20000000800 */
[----:B0-----:R-:W-:Y:S01]  /*87a0*/  FMNMX.FTZ R6, R0, R153, !PT ;  /* 0x0000009900067209 */ /* 0x001fe20007810000 */
[-CC-:B------:R-:W-:Y:S01]  /*87b0*/  FFMA.FTZ R153, R154, R3.reuse, -R155.reuse ;  /* 0x000000039a997223 */ /* 0x180fe2000001089b */
[----:B------:R-:W-:-:S02]  /*87c0*/  FFMA.FTZ R154, R204, R3, -R155 ;  /* 0x00000003cc9a7223 */ /* 0x000fc4000001089b */
[C---:B------:R-:W-:Y:S01]  /*87d0*/  FSETP.NEU.FTZ.AND P3, PT, R6.reuse, -INF , PT ;  /* 0xff8000000600780b */ /* 0x040fe20003f7d000 */
[C---:B------:R-:W-:Y:S02]  /*87e0*/  FMUL.FTZ R159, R6.reuse, R3 ;  /* 0x00000003069f7220 */ /* 0x040fe40000410000 */
[----:B------:R-:W-:Y:S01]  /*87f0*/  MUFU.EX2 R201, R201 ;  /* 0x000000c900c97308 */ /* 0x000fe20000000800 */
[----:B------:R-:W-:Y:S02]  /*8800*/  FSEL R0, R6, RZ, P3 ;  /* 0x000000ff06007208 */ /* 0x000fe40001800000 */
[----:B------:R-:W-:Y:S02]  /*8810*/  FSEL R159, R159, RZ, P3 ;  /* 0x000000ff9f9f7208 */ /* 0x000fe40001800000 */
[C---:B------:R-:W-:Y:S01]  /*8820*/  ISETP.GT.AND P3, PT, R213.reuse, R212, PT ;  /* 0x000000d4d500720c */ /* 0x040fe20003f64270 */
[----:B------:R-:W-:Y:S01]  /*8830*/  FADD.FTZ R0, -R0, R21 ;  /* 0x0000001500007221 */ /* 0x000fe20000010100 */
[----:B------:R-:W-:-:S02]  /*8840*/  VIADD R213, R213, 0xffffffff ;  /* 0xffffffffd5d57836 */ /* 0x000fc40000000000 */
[-CC-:B------:R-:W-:Y:S01]  /*8850*/  FFMA.FTZ R161, R184, R3.reuse, -R159.reuse ;  /* 0x00000003b8a17223 */ /* 0x180fe2000001089f */
[-CC-:B------:R-:W-:Y:S01]  /*8860*/  FFMA.FTZ R208, R208, R3.reuse, -R159.reuse ;  /* 0x00000003d0d07223 */ /* 0x180fe2000001089f */
[-C--:B------:R-:W-:Y:S01]  /*8870*/  FMUL.FTZ R0, R0, R3.reuse ;  /* 0x0000000300007220 */ /* 0x080fe20000410000 */
        /* <DEDUP_REMOVED lines=11> */
[----:B------:R-:W0:Y:S01]  /*8930*/  MUFU.EX2 R0, R0 ;  /* 0x0000000000007308 */ /* 0x000e220000000800 */
[-CC-:B------:R-:W-:Y:S01]  /*8940*/  FFMA.FTZ R155, R164, R3.reuse, -R159.reuse ;  /* 0x00000003a49b7223 */ /* 0x180fe2000001089f */
[-CC-:B------:R-:W-:Y:S01]  /*8950*/  FFMA.FTZ R196, R176, R3.reuse, -R159.reuse ;  /* 0x00000003b0c47223 */ /* 0x180fe2000001089f */
[-CC-:B------:R-:W-:Y:S01]  /*8960*/  FFMA.FTZ R172, R172, R3.reuse, -R159.reuse ;  /* 0x00000003acac7223 */ /* 0x180fe2000001089f */
[-CC-:B------:R-:W-:Y:S01]  /*8970*/  FFMA.FTZ R198, R180, R3.reuse, -R159.reuse ;  /* 0x00000003b4c67223 */ /* 0x180fe2000001089f */
[-CC-:B------:R-:W-:Y:S01]  /*8980*/  FFMA.FTZ R152, R152, R3.reuse, -R159.reuse ;  /* 0x0000000398987223 */ /* 0x180fe2000001089f */
[----:B------:R-:W-:Y:S01]  /*8990*/  FFMA.FTZ R214, R214, R3, -R159 ;  /* 0x00000003d6d67223 */ /* 0x000fe2000001089f */
[----:B------:R-:W-:Y:S01]  /*89a0*/  IMAD.U32 R168, RZ, RZ, UR7 ;  /* 0x00000007ffa87e24 */ /* 0x000fe2000f8e00ff */
[----:B------:R-:W1:Y:S01]  /*89b0*/  MUFU.EX2 R208, R208 ;  /* 0x000000d000d07308 */ /* 0x000e620000000800 */
[----:B------:R-:W-:-:S02]  /*89c0*/  IMAD.U32 R218, RZ, RZ, UR61 ;  /* 0x0000003dffda7e24 */ /* 0x000fc4000f8e00ff */
[----:B------:R-:W-:-:S05]  /*89d0*/  @!P1 VIADD R168, R168, 0x38860 ;  /* 0x00038860a8a89836 */ /* 0x000fca0000000000 */
[----:B------:R-:W2:Y:S01]  /*89e0*/  MUFU.EX2 R163, R163 ;  /* 0x000000a300a37308 */ /* 0x000ea20000000800 */
[----:B0-----:R-:W-:Y:S01]  /*89f0*/  FFMA.FTZ R171, R0, R14, R161 ;  /* 0x0000000e00ab7223 */ /* 0x001fe200000100a1 */
[----:B------:R-:W-:-:S06]  /*8a00*/  @!P1 PRMT R168, RZ, 0x654, R168 ;  /* 0x00000654ffa89816 */ /* 0x000fcc00000000a8 */
[----:B------:R-:W0:Y:S01]  /*8a10*/  MUFU.EX2 R182, R182 ;  /* 0x000000b600b67308 */ /* 0x000e220000000800 */
[C---:B-1----:R-:W-:Y:S01]  /*8a20*/  FADD.FTZ R14, R208.reuse, R171 ;  /* 0x000000abd00e7221 */ /* 0x042fe20000010000 */
[----:B------:R-:W-:-:S06]  /*8a30*/  F2FP.BF16.F32.PACK_AB R208, R208, R161 ;  /* 0x000000a1d0d0723e */ /* 0x000fcc00000010ff */
[----:B------:R-:W1:Y:S01]  /*8a40*/  MUFU.EX2 R204, R204 ;  /* 0x000000cc00cc7308 */ /* 0x000e620000000800 */
[----:B--2---:R-:W-:-:S07]  /*8a50*/  FADD.FTZ R171, R163, R14 ;  /* 0x0000000ea3ab7221 */ /* 0x004fce0000010000 */
[----:B------:R-:W2:Y:S01]  /*8a60*/  MUFU.EX2 R165, R165 ;  /* 0x000000a500a57308 */ /* 0x000ea20000000800 */
[----:B0-----:R-:W-:-:S07]  /*8a70*/  FADD.FTZ R171, R182, R171 ;  /* 0x000000abb6ab7221 */ /* 0x001fce0000010000 */
[----:B------:R-:W0:Y:S08]  /*8a80*/  MUFU.EX2 R206, R206 ;  /* 0x000000ce00ce7308 */ /* 0x000e300000000800 */
[----:B------:R-:W3:Y:S08]  /*8a90*/  MUFU.EX2 R167, R167 ;  /* 0x000000a700a77308 */ /* 0x000ef00000000800 */
[----:B------:R-:W4:Y:S08]  /*8aa0*/  MUFU.EX2 R200, R200 ;  /* 0x000000c800c87308 */ /* 0x000f300000000800 */
[----:B------:R-:W5:Y:S08]  /*8ab0*/  MUFU.EX2 R169, R169 ;  /* 0x000000a900a97308 */ /* 0x000f700000000800 */
[----:B------:R-:W-:Y:S08]  /*8ac0*/  MUFU.EX2 R170, R170 ;  /* 0x000000aa00aa7308 */ /* 0x000ff00000000800 */
[----:B------:R-:W5:Y:S08]  /*8ad0*/  MUFU.EX2 R202, R202 ;  /* 0x000000ca00ca7308 */ /* 0x000f700000000800 */
[----:B------:R-:W-:Y:S01]  /*8ae0*/  MUFU.EX2 R203, R203 ;  /* 0x000000cb00cb7308 */ /* 0x000fe20000000800 */
[----:B------:R-:W-:-:S02]  /*8af0*/  WARPGROUP.DEPBAR.LE gsb0, 0x0 ;  /* 0x00008000000079c5 */ /* 0x000fc40000010000 */
[----:B------:R1:W-:Y:S05]  /*8b00*/  @!P1 SYNCS.ARRIVE.TRANS64.RED.A1T0 RZ, [R20+URZ], RZ ;  /* 0x000000ff14ff99a7 */ /* 0x0003ea000810043f */
[----:B------:R-:W5:Y:S01]  /*8b10*/  MUFU.EX2 R21, R21 ;  /* 0x0000001500157308 */ /* 0x000f620000000800 */
[----:B-1----:R-:W-:Y:S01]  /*8b20*/  FADD.FTZ R20, R160, R173 ;  /* 0x000000ada0147221 */ /* 0x002fe20000010000 */
[----:B------:R1:W-:Y:S06]  /*8b30*/  @!P1 SYNCS.ARRIVE.TRANS64.RED.A1T0 RZ, [R168+URZ], RZ ;  /* 0x000000ffa8ff99a7 */ /* 0x0003ec000810043f */
[----:B------:R-:W1:Y:S01]  /*8b40*/  MUFU.EX2 R174, R174 ;  /* 0x000000ae00ae7308 */ /* 0x000e620000000800 */
[----:B------:R-:W-:Y:S01]  /*8b50*/  FADD.FTZ R173, R211, R20 ;  /* 0x00000014d3ad7221 */ /* 0x000fe20000010000 */
[----:B------:R-:W-:Y:S01]  /*8b60*/  FADD.FTZ R20, R204, R171 ;  /* 0x000000abcc147221 */ /* 0x000fe20000010000 */
[----:B------:R-:W-:-:S02]  /*8b70*/  F2FP.BF16.F32.PACK_AB R211, R156, R211 ;  /* 0x000000d39cd3723e */ /* 0x000fc400000010ff */
[----:B------:R-:W-:Y:S01]  /*8b80*/  FADD.FTZ R14, R156, R173 ;  /* 0x000000ad9c0e7221 */ /* 0x000fe20000010000 */
[C---:B--2---:R-:W-:Y:S02]  /*8b90*/  FADD.FTZ R173, R165.reuse, R20 ;  /* 0x00000014a5ad7221 */ /* 0x044fe40000010000 */
[----:B------:R-:W-:Y:S01]  /*8ba0*/  MUFU.EX2 R196, R196 ;  /* 0x000000c400c47308 */ /* 0x000fe20000000800 */
[----:B------:R-:W-:Y:S01]  /*8bb0*/  F2FP.BF16.F32.PACK_AB R204, R165, R204 ;  /* 0x000000cca5cc723e */ /* 0x000fe200000010ff */
[----:B------:R-:W-:Y:S01]  /*8bc0*/  FADD.FTZ R171, R205, R14 ;  /* 0x0000000ecdab7221 */ /* 0x000fe20000010000 */
[----:B0-----:R-:W-:Y:S01]  /*8bd0*/  FADD.FTZ R164, R206, R173 ;  /* 0x000000adcea47221 */ /* 0x001fe20000010000 */
[----:B------:R-:W-:Y:S01]  /*8be0*/  FFMA.FTZ R14, R210, R3, -R159 ;  /* 0x00000003d20e7223 */ /* 0x000fe2000001089f */
[----:B------:R-:W-:Y:S01]  /*8bf0*/  F2FP.BF16.F32.PACK_AB R210, R182, R163 ;  /* 0x000000a3b6d2723e */ /* 0x000fe200000010ff */
[----:B------:R-:W-:Y:S01]  /*8c00*/  FADD.FTZ R20, R230, R171 ;  /* 0x000000abe6147221 */ /* 0x000fe20000010000 */
[----:B---3--:R-:W-:Y:S01]  /*8c10*/  FADD.FTZ R173, R167, R164 ;  /* 0x000000a4a7ad7221 */ /* 0x008fe20000010000 */
[----:B------:R-:W0:Y:S01]  /*8c20*/  MUFU.EX2 R197, R197 ;  /* 0x000000c500c57308 */ /* 0x000e220000000800 */
[----:B------:R-:W-:Y:S01]  /*8c30*/  FFMA.FTZ R159, R216, R3, -R159 ;  /* 0x00000003d89f7223 */ /* 0x000fe2000001089f */
[----:B------:R-:W-:Y:S01]  /*8c40*/  FADD.FTZ R171, R207, R20 ;  /* 0x00000014cfab7221 */ /* 0x000fe20000010000 */
[----:B----4-:R-:W-:Y:S01]  /*8c50*/  FADD.FTZ R164, R200, R173 ;  /* 0x000000adc8a47221 */ /* 0x010fe20000010000 */
[----:B------:R-:W-:-:S02]  /*8c60*/  F2FP.BF16.F32.PACK_AB R205, R230, R205 ;  /* 0x000000cde6cd723e */ /* 0x000fc400000010ff */
[----:B------:R-:W-:Y:S01]  /*8c70*/  FADD.FTZ R20, R178, R171 ;  /* 0x000000abb2147221 */ /* 0x000fe20000010000 */
[----:B-----5:R-:W-:Y:S01]  /*8c80*/  FADD.FTZ R173, R169, R164 ;  /* 0x000000a4a9ad7221 */ /* 0x020fe20000010000 */
[----:B------:R-:W-:Y:S01]  /*8c90*/  MUFU.EX2 R9, R172 ;  /* 0x000000ac00097308 */ /* 0x000fe20000000800 */
[----:B------:R-:W-:Y:S01]  /*8ca0*/  F2FP.BF16.F32.PACK_AB R206, R167, R206 ;  /* 0x000000cea7ce723e */ /* 0x000fe200000010ff */
[----:B------:R-:W-:Y:S01]  /*8cb0*/  FADD.FTZ R171, R201, R20 ;  /* 0x00000014c9ab7221 */ /* 0x000fe20000010000 */
[----:B------:R-:W-:Y:S01]  /*8cc0*/  FADD.FTZ R156, R202, R173 ;  /* 0x000000adca9c7221 */ /* 0x000fe20000010000 */
[C---:B------:R-:W-:Y:S02]  /*8cd0*/  F2FP.BF16.F32.PACK_AB R202, R21.reuse, R202 ;  /* 0x000000ca15ca723e */ /* 0x040fe400000010ff */
[----:B------:R-:W-:Y:S01]  /*8ce0*/  FADD.FTZ R20, R170, R171 ;  /* 0x000000abaa147221 */ /* 0x000fe20000010000 */
[----:B------:R-:W-:Y:S01]  /*8cf0*/  FADD.FTZ R163, R21, R156 ;  /* 0x0000009c15a37221 */ /* 0x000fe20000010000 */
[----:B------:R-:W2:Y:S01]  /*8d00*/  MUFU.EX2 R162, R162 ;  /* 0x000000a200a27308 */ /* 0x000ea20000000800 */
[----:B------:R-:W-:Y:S01]  /*8d10*/  F2FP.BF16.F32.PACK_AB R207, R178, R207 ;  /* 0x000000cfb2cf723e */ /* 0x000fe200000010ff */
[----:B------:R-:W-:Y:S01]  /*8d20*/  FADD.FTZ R161, R203, R20 ;  /* 0x00000014cba17221 */ /* 0x000fe20000010000 */
[----:B------:R-:W-:-:S02]  /*8d30*/  F2FP.BF16.F32.PACK_AB R200, R169, R200 ;  /* 0x000000c8a9c8723e */ /* 0x000fc400000010ff */
[----:B------:R-:W-:Y:S01]  /*8d40*/  F2FP.BF16.F32.PACK_AB R201, R170, R201 ;  /* 0x000000c9aac9723e */ /* 0x000fe200000010ff */
[C---:B-1----:R-:W-:Y:S01]  /*8d50*/  FADD.FTZ R20, R174.reuse, R161 ;  /* 0x000000a1ae147221 */ /* 0x042fe20000010000 */
[----:B------:R-:W-:Y:S01]  /*8d60*/  F2FP.BF16.F32.PACK_AB R203, R174, R203 ;  /* 0x000000cbaecb723e */ /* 0x000fe200000010ff */
[----:B------:R-:W1:Y:S02]  /*8d70*/  MUFU.EX2 R198, R198 ;  /* 0x000000c600c67308 */ /* 0x000e640000000800 */
[----:B0-----:R-:W-:-:S06]  /*8d80*/  FADD.FTZ R161, R197, R20 ;  /* 0x00000014c5a17221 */ /* 0x001fcc0000010000 */
[----:B------:R-:W-:Y:S01]  /*8d90*/  MUFU.EX2 R199, R199 ;  /* 0x000000c700c77308 */ /* 0x000fe20000000800 */
[----:B--2---:R-:W-:-:S07]  /*8da0*/  F2FP.BF16.F32.PACK_AB R197, R162, R197 ;  /* 0x000000c5a2c5723e */ /* 0x004fce00000010ff */
[----:B------:R-:W0:Y:S08]  /*8db0*/  MUFU.EX2 R155, R155 ;  /* 0x0000009b009b7308 */ /* 0x000e300000000800 */
[----:B------:R-:W-:Y:S08]  /*8dc0*/  MUFU.EX2 R166, R166 ;  /* 0x000000a600a67308 */ /* 0x000ff00000000800 */
[----:B------:R2:W3:Y:S08]  /*8dd0*/  MUFU.EX2 R175, R152 ;  /* 0x0000009800af7308 */ /* 0x0004f00000000800 */
[----:B------:R-:W-:Y:S01]  /*8de0*/  MUFU.EX2 R153, R153 ;  /* 0x0000009900997308 */ /* 0x000fe20000000800 */
[----:B--2---:R-:W-:Y:S01]  /*8df0*/  FADD.FTZ R152, R196, R163 ;  /* 0x000000a3c4987221 */ /* 0x004fe20000010000 */
[----:B------:R-:W-:-:S03]  /*8e00*/  F2FP.BF16.F32.PACK_AB R196, R9, R196 ;  /* 0x000000c409c4723e */ /* 0x000fc600000010ff */
[----:B------:R-:W-:-:S03]  /*8e10*/  FADD.FTZ R163, R9, R152 ;  /* 0x0000009809a37221 */ /* 0x000fc60000010000 */
[----:B------:R2:W4:Y:S01]  /*8e20*/  MUFU.EX2 R192, R14 ;  /* 0x0000000e00c07308 */ /* 0x0005220000000800 */
[----:B-1----:R-:W-:Y:S01]  /*8e30*/  FADD.FTZ R20, R198, R163 ;  /* 0x000000a3c6147221 */ /* 0x002fe20000010000 */
[----:B0-----:R-:W-:-:S03]  /*8e40*/  F2FP.BF16.F32.PACK_AB R198, R155, R198 ;  /* 0x000000c69bc6723e */ /* 0x001fc600000010ff */
[----:B------:R-:W-:-:S03]  /*8e50*/  FADD.FTZ R20, R155, R20 ;  /* 0x000000149b147221 */ /* 0x000fc60000010000 */
[----:B------:R-:W0:Y:S01]  /*8e60*/  MUFU.EX2 R154, R154 ;  /* 0x0000009a009a7308 */ /* 0x000e220000000800 */
[----:B--2---:R-:W-:Y:S01]  /*8e70*/  FADD.FTZ R14, R162, R161 ;  /* 0x000000a1a20e7221 */ /* 0x004fe20000010000 */
[----:B---3--:R-:W-:-:S03]  /*8e80*/  FADD.FTZ R20, R175, R20 ;  /* 0x00000014af147221 */ /* 0x008fc60000010000 */
[----:B------:R-:W-:Y:S01]  /*8e90*/  FADD.FTZ R21, R199, R14 ;  /* 0x0000000ec7157221 */ /* 0x000fe20000010000 */
[C---:B------:R-:W-:Y:S02]  /*8ea0*/  F2FP.BF16.F32.PACK_AB R199, R166.reuse, R199 ;  /* 0x000000c7a6c7723e */ /* 0x040fe400000010ff */
[----:B------:R1:W2:Y:S01]  /*8eb0*/  MUFU.EX2 R165, R214 ;  /* 0x000000d600a57308 */ /* 0x0002a20000000800 */
[----:B------:R-:W-:Y:S01]  /*8ec0*/  FADD.FTZ R14, R166, R21 ;  /* 0x00000015a60e7221 */ /* 0x000fe20000010000 */
[C---:B----4-:R-:W-:Y:S01]  /*8ed0*/  FADD.FTZ R20, R192.reuse, R20 ;  /* 0x00000014c0147221 */ /* 0x050fe20000010000 */
[----:B------:R-:W-:Y:S01]  /*8ee0*/  F2FP.BF16.F32.PACK_AB R192, R192, R175 ;  /* 0x000000afc0c0723e */ /* 0x000fe200000010ff */
[----:B------:R-:W-:Y:S02]  /*8ef0*/  IMAD.MOV.U32 R21, RZ, RZ, R6 ;  /* 0x000000ffff157224 */ /* 0x000fe400078e0006 */
[----:B------:R-:W-:Y:S02]  /*8f00*/  FADD.FTZ R9, R153, R14 ;  /* 0x0000000e99097221 */ /* 0x000fe40000010000 */
[----:B------:R-:W3:Y:S02]  /*8f10*/  MUFU.EX2 R157, R157 ;  /* 0x0000009d009d7308 */ /* 0x000ee40000000800 */
[C---:B0-----:R-:W-:Y:S01]  /*8f20*/  FADD.FTZ R14, R154.reuse, R9 ;  /* 0x000000099a0e7221 */ /* 0x041fe20000010000 */
[----:B------:R-:W-:Y:S01]  /*8f30*/  F2FP.BF16.F32.PACK_AB R193, R154, R153 ;  /* 0x000000999ac1723e */ /* 0x000fe200000010ff */
[----:B-1----:R-:W-:-:S04]  /*8f40*/  IMAD.MOV.U32 R214, RZ, RZ, R8 ;  /* 0x000000ffffd67224 */ /* 0x002fc800078e0008 */
[----:B------:R-:W0:Y:S01]  /*8f50*/  MUFU.EX2 R159, R159 ;  /* 0x0000009f009f7308 */ /* 0x000e220000000800 */
[----:B--2---:R-:W-:-:S07]  /*8f60*/  FADD.FTZ R20, R165, R20 ;  /* 0x00000014a5147221 */ /* 0x004fce0000010000 */
[----:B------:R-:W1:Y:S01]  /*8f70*/  MUFU.EX2 R158, R158 ;  /* 0x0000009e009e7308 */ /* 0x000e620000000800 */
[----:B---3--:R-:W-:Y:S01]  /*8f80*/  FADD.FTZ R9, R157, R14 ;  /* 0x0000000e9d097221 */ /* 0x008fe20000010000 */
[C---:B0-----:R-:W-:Y:S01]  /*8f90*/  FADD.FTZ R14, R159.reuse, R20 ;  /* 0x000000149f0e7221 */ /* 0x041fe20000010000 */
[----:B------:R-:W-:Y:S01]  /*8fa0*/  F2FP.BF16.F32.PACK_AB R194, R159, R165 ;  /* 0x000000a59fc2723e */ /* 0x000fe200000010ff */
[----:B------:R-:W-:Y:S02]  /*8fb0*/  IMAD.MOV.U32 R20, RZ, RZ, R7 ;  /* 0x000000ffff147224 */ /* 0x000fe400078e0007 */
[C---:B-1----:R-:W-:Y:S01]  /*8fc0*/  FADD.FTZ R9, R158.reuse, R9 ;  /* 0x000000099e097221 */ /* 0x042fe20000010000 */
[----:B------:R-:W-:Y:S01]  /*8fd0*/  F2FP.BF16.F32.PACK_AB R195, R158, R157 ;  /* 0x0000009d9ec3723e */ /* 0x000fe200000010ff */
[----:B------:R-:W-:Y:S06]  /*8fe0*/  @P3 BRA `(.L_x_2189) ;  /* 0xffffffbc00f43947 */ /* 0x000fec000383ffff */
.L_x_2180:
[----:B------:R-:W-:-:S13]  /*8ff0*/  ISETP.GE.AND P2, PT, R213, R22, PT ;  /* 0x00000016d500720c */ /* 0x000fda0003f46270 */
[----:B------:R-:W-:Y:S05]  /*9000*/  @!P2 BRA `(.L_x_2190) ;  /* 0x000000380074a947 */ /* 0x000fea0003800000 */
[----:B------:R-:W-:Y:S01]  /*9010*/  IMAD.MOV.U32 R15, RZ, RZ, R7 ;  /* 0x000000ffff0f7224 */ /* 0x000fe200078e0007 */
[----:B------:R-:W-:Y:S01]  /*9020*/  UMOV UR7, UR61 ;  /* 0x0000003d00077c82 */ /* 0x000fe20008000000 */
[----:B------:R-:W-:Y:S02]  /*9030*/  IMAD.MOV.U32 R19, RZ, RZ, R6 ;  /* 0x000000ffff137224 */ /* 0x000fe400078e0006 */
[----:B------:R-:W-:-:S07]  /*9040*/  IMAD.MOV.U32 R18, RZ, RZ, R8 ;  /* 0x000000ffff127224 */ /* 0x000fce00078e0008 */
.L_x_2199:
[----:B------:R-:W-:-:S04]  /*9050*/  UIADD3 UR61, UR7, 0x1, URZ ;  /* 0x00000001073d7890 */ /* 0x000fc8000fffe03f */
[----:B------:R-:W-:-:S04]  /*9060*/  UISETP.NE.AND UP0, UPT, UR61, 0x2, UPT ;  /* 0x000000023d00788c */ /* 0x000fc8000bf05270 */
[----:B------:R-:W-:Y:S02]  /*9070*/  USEL UR6, URZ, 0x1, UP0 ;  /* 0x000000013f067887 */ /* 0x000fe40008000000 */
[----:B------:R-:W-:-:S04]  /*9080*/  USEL UR61, UR61, URZ, UP0 ;  /* 0x0000003f3d3d7287 */ /* 0x000fc80008000000 */
[----:B------:R-:W-:Y:S01]  /*9090*/  LOP3.LUT R8, R18, UR6, RZ, 0x3c, !PT ;  /* 0x0000000612087c12 */ /* 0x000fe2000f8e3cff */
[----:B------:R-:W-:Y:S07]  /*90a0*/  @!P0 BRA `(.L_x_2191) ;  /* 0x0000000000048947 */ /* 0x000fee0003800000 */
[----:B------:R-:W-:Y:S01]  /*90b0*/  BPT.TRAP 0x1 ;  /* 0x000000040000795c */ /* 0x000fe20000300000 */
.L_x_2191:
[----:B------:R-:W-:Y:S02]  /*90c0*/  R2UR UR6, R16 ;  /* 0x00000000100672ca */ /* 0x000fe400000e0000 */
[----:B------:R-:W-:-:S11]  /*90d0*/  SHF.L.U32 R3, R8, 0x1f, RZ ;  /* 0x0000001f08037819 */ /* 0x000fd600000006ff */
[----:B------:R-:W-:-:S09]  /*90e0*/  ULEA UR60, UR61, UR6, 0x3 ;  /* 0x000000063d3c7291 */ /* 0x000fd2000f8e183f */
[----:B------:R0:W1:Y:S01]  /*90f0*/  SYNCS.PHASECHK.TRANS64.TRYWAIT P2, [UR60+0x38830], R3 ;  /* 0x03883003ff0075a7 */ /* 0x000062000804017c */
[----:B------:R-:W-:Y:S05]  /*9100*/  @!P0 BRA `(.L_x_2192) ;  /* 0x0000000000048947 */ /* 0x000fea0003800000 */
[----:B------:R-:W-:Y:S01]  /*9110*/  BPT.TRAP 0x1 ;  /* 0x000000040000795c */ /* 0x000fe20000300000 */
.L_x_2192:
[----:B-1----:R-:W-:Y:S05]  /*9120*/  @P2 BRA `(.L_x_2193) ;  /* 0x0000000000082947 */ /* 0x002fea0003800000 */
[----:B------:R-:W1:Y:S02]  /*9130*/  SYNCS.PHASECHK.TRANS64.TRYWAIT P2, [UR60+0x38830], R3 ;  /* 0x03883003ff0075a7 */ /* 0x000e64000804017c */
[----:B-1----:R-:W-:Y:S05]  /*9140*/  @!P2 BRA `(.L_x_2194) ;  /* 0x000000bc002ca947 */ /* 0x002fea0003800000 */
.L_x_2193:
        /* <DEDUP_REMOVED lines=35> */
[----:B------:R-:W-:Y:S01]  /*9380*/  R2UR UR14, R12 ;  /* 0x000000000c0e72ca */ /* 0x000fe200000e0000 */
[----:B------:R-:W-:Y:S01]  /*9390*/  UMOV UR54, UR10 ;  /* 0x0000000a00367c82 */ /* 0x000fe20008000000 */
[----:B------:R-:W-:Y:S01]  /*93a0*/  R2UR UR15, R13 ;  /* 0x000000000d0f72ca */ /* 0x000fe200000e0000 */
        /* <DEDUP_REMOVED lines=158> */
[----:B------:R-:W-:Y:S01]  /*9d90*/  R2UR UR52, R152 ;  /* 0x00000000983472ca */ /* 0x000fe200000e0000 */
[----:B------:R-:W-:Y:S01]  /*9da0*/  UIADD3 UR54, UR6, 0x784, URZ ;  /* 0x0000078406367890 */ /* 0x000fe2000fffe03f */
[----:B------:R-:W-:Y:S01]  /*9db0*/  R2UR UR53, R21 ;  /* 0x00000000153572ca */ /* 0x000fe200000e0000 */
[----:B------:R-:W-:Y:S01]  /*9dc0*/  UMOV UR55, 0x40000040 ;  /* 0x4000004000377882 */ /* 0x000fe20000000000 */
        /* <DEDUP_REMOVED lines=141> */
[----:B------:R-:W-:Y:S02]  /*a6a0*/  R2UR UR14, R10 ;  /* 0x000000000a0e72ca */ /* 0x000fe400000e0000 */
[----:B------:R-:W-:-:S11]  /*a6b0*/  R2UR UR15, R11 ;  /* 0x000000000b0f72ca */ /* 0x000fd600000e0000 */
[----:B------:R-:W-:Y:S02]  /*a6c0*/  UMOV UR56, UR14 ;  /* 0x0000000e00387c82 */ /* 0x000fe40008000000 */
[----:B------:R-:W-:Y:S01]  /*a6d0*/  UMOV UR57, UR15 ;  /* 0x0000000f00397c82 */ /* 0x000fe20008000000 */
        /* <DEDUP_REMOVED lines=306> */
.L_x_2195:
[----:B------:R-:W-:Y:S02]  /*ba00*/  R2UR UR6, R16 ;  /* 0x00000000100672ca */ /* 0x000fe400000e0000 */
[----:B------:R-:W-:-:S11]  /*ba10*/  SHF.L.U32 R0, R18, 0x1f, RZ ;  /* 0x0000001f12007819 */ /* 0x000fd600000006ff */
[----:B------:R-:W-:-:S09]  /*ba20*/  ULEA UR11, UR7, UR6, 0x3 ;  /* 0x00000006070b7291 */ /* 0x000fd2000f8e183f */
[----:B------:R0:W1:Y:S01]  /*ba30*/  SYNCS.PHASECHK.TRANS64.TRYWAIT P2, [UR11+0x38850], R0 ;  /* 0x03885000ff0075a7 */ /* 0x000062000804014b */
[----:B------:R-:W-:Y:S05]  /*ba40*/  @!P0 BRA `(.L_x_2196) ;  /* 0x0000000000048947 */ /* 0x000fea0003800000 */
[----:B------:R-:W-:Y:S01]  /*ba50*/  BPT.TRAP 0x1 ;  /* 0x000000040000795c */ /* 0x000fe20000300000 */
.L_x_2196:
[----:B-1----:R-:W-:Y:S05]  /*ba60*/  @P2 BRA `(.L_x_2197) ;  /* 0x0000000000082947 */ /* 0x002fea0003800000 */
[----:B------:R-:W1:Y:S02]  /*ba70*/  SYNCS.PHASECHK.TRANS64.TRYWAIT P2, [UR11+0x38850], R0 ;  /* 0x03885000ff0075a7 */ /* 0x000e64000804014b */
[----:B-1----:R-:W-:Y:S05]  /*ba80*/  @!P2 BRA `(.L_x_2198) ;  /* 0x0000009000f4a947 */ /* 0x002fea0003800000 */
.L_x_2197:
[----:B------:R-:W-:Y:S01]  /*ba90*/  R2UR UR6, R16 ;  /* 0x00000000100672ca */ /* 0x000fe200000e0000 */
[----:B------:R-:W-:Y:S01]  /*baa0*/  WARPGROUP.ARRIVE ;  /* 0x00000000000079c5 */ /* 0x000fe20000000000 */
[----:B------:R-:W-:Y:S01]  /*bab0*/  UMOV UR15, 0x40000040 ;  /* 0x40000040000f7882 */ /* 0x000fe20000000000 */
[----:B01----:R-:W-:Y:S02]  /*bac0*/  FMNMX.FTZ R0, R184, R19, !PT ;  /* 0x00000013b8007209 */ /* 0x003fe40007810000 */
[C---:B------:R-:W-:Y:S01]  /*bad0*/  ISETP.GT.AND P2, PT, R213.reuse, R22, PT ;  /* 0x00000016d500720c */ /* 0x040fe20003f44270 */
[----:B------:R-:W-:Y:S01]  /*bae0*/  VIADD R213, R213, 0xffffffff ;  /* 0xffffffffd5d57836 */ /* 0x000fe20000000000 */
[----:B------:R-:W-:-:S04]  /*baf0*/  FMNMX.FTZ R3, R185, R0, !PT ;  /* 0x00000000b9037209 */ /* 0x000fc80007810000 */
        /* <DEDUP_REMOVED lines=9> */
[----:B------:R-:W-:Y:S02]  /*bb90*/  UIMAD UR6, UR7, 0xa00, UR6 ;  /* 0x00000a00070678a4 */ /* 0x000fe4000f8e0206 */
[----:B------:R-:W-:Y:S01]  /*bba0*/  FMNMX.FTZ R3, R181, R0, !PT ;  /* 0x00000000b5037209 */ /* 0x000fe20007810000 */
[----:B------:R-:W-:Y:S01]  /*bbb0*/  UMOV UR7, 0x40000040 ;  /* 0x4000004000077882 */ /* 0x000fe20000000000 */
[----:B------:R-:W-:-:S02]  /*bbc0*/  UIADD3 UR10, UR6, 0x80, URZ ;  /* 0x00000080060a7890 */ /* 0x000fc4000fffe03f */
[----:B------:R-:W-:-:S03]  /*bbd0*/  FMNMX.FTZ R0, R168, R3, !PT ;  /* 0x00000003a8007209 */ /* 0x000fc60007810000 */
[----:B------:R-:W-:Y:S01]  /*bbe0*/  HGMMA.64x256x16.F32.BF16 R24, R208, gdesc[UR4].tnspB, R24, gsb0 ;  /* 0x43e00004d0187df0 */ /* 0x000fe20008001818 */
[----:B------:R-:W-:Y:S01]  /*bbf0*/  FMNMX.FTZ R3, R169, R0, !PT ;  /* 0x00000000a9037209 */ /* 0x000fe20007810000 */
[----:B------:R-:W-:Y:S01]  /*bc00*/  UMOV UR14, UR10 ;  /* 0x0000000a000e7c82 */ /* 0x000fe20008000000 */
[----:B------:R-:W-:Y:S02]  /*bc10*/  UIADD3 UR10, UR6, 0x100, URZ ;  /* 0x00000100060a7890 */ /* 0x000fe4000fffe03f */
        /* <DEDUP_REMOVED lines=12> */
[----:B------:R-:W0:Y:S02]  /*bce0*/  SHFL.BFLY PT, R3, R2, 0x2, 0x1f ;  /* 0x0c401f0002037f89 */ /* 0x000e2400000e0000 */
[----:B0-----:R-:W-:Y:S02]  /*bcf0*/  FMNMX.FTZ R20, R2, R3, !PT ;  /* 0x0000000302147209 */ /* 0x001fe40007810000 */
[----:B------:R-:W0:Y:S03]  /*bd00*/  LDC R3, c[0x0][0x988] ;  /* 0x00026200ff037b82 */ /* 0x000e260000000800 */
[----:B------:R-:W1:Y:S02]  /*bd10*/  SHFL.BFLY PT, R7, R20, 0x1, 0x1f ;  /* 0x0c201f0014077f89 */ /* 0x000e6400000e0000 */
[----:B-1----:R-:W-:Y:S02]  /*bd20*/  FMNMX.FTZ R6, R20, R7, !PT ;  /* 0x0000000714067209 */ /* 0x002fe40007810000 */
[----:B------:R-:W-:-:S03]  /*bd30*/  FMNMX.FTZ R7, R187, R0, !PT ;  /* 0x00000000bb077209 */ /* 0x000fc60007810000 */
[C---:B------:R-:W-:Y:S01]  /*bd40*/  FADD.FTZ R18, -R6.reuse, R19 ;  /* 0x0000001306127221 */ /* 0x040fe20000010100 */
[----:B0-----:R-:W-:-:S03]  /*bd50*/  FMUL.FTZ R2, R6, R3 ;  /* 0x0000000306027220 */ /* 0x001fc60000410000 */
[----:B------:R-:W-:Y:S01]  /*bd60*/  FMUL.FTZ R0, R18, R3 ;  /* 0x0000000312007220 */ /* 0x000fe20000410000 */
        /* <DEDUP_REMOVED lines=14> */
[----:B------:R-:W-:Y:S01]  /*be50*/  FFMA.FTZ R157, R157, R3, -R2 ;  /* 0x000000039d9d7223 */ /* 0x000fe20000010802 */
[----:B------:R-:W-:Y:S01]  /*be60*/  MUFU.EX2 R0, R0 ;  /* 0x0000000000007308 */ /* 0x000fe20000000800 */
[----:B------:R-:W-:-:S04]  /*be70*/  FMNMX.FTZ R18, R182, R7, !PT ;  /* 0x00000007b6127209 */ /* 0x000fc80007810000 */
[----:B------:R-:W-:-:S03]  /*be80*/  FMNMX.FTZ R7, R183, R18, !PT ;  /* 0x00000012b7077209 */ /* 0x000fc60007810000 */
        /* <DEDUP_REMOVED lines=18> */
[----:B------:R-:W-:Y:S02]  /*bfb0*/  MUFU.EX2 R161, R161 ;  /* 0x000000a100a17308 */ /* 0x000fe40000000800 */
[----:B------:R-:W0:Y:S06]  /*bfc0*/  SHFL.BFLY PT, R7, R18, 0x2, 0x1f ;  /* 0x0c401f0012077f89 */ /* 0x000e2c00000e0000 */
[----:B------:R-:W-:Y:S08]  /*bfd0*/  MUFU.EX2 R165, R165 ;  /* 0x000000a500a57308 */ /* 0x000ff00000000800 */
[----:B------:R-:W-:Y:S08]  /*bfe0*/  MUFU.EX2 R153, R153 ;  /* 0x0000009900997308 */ /* 0x000ff00000000800 */
[----:B------:R-:W-:Y:S01]  /*bff0*/  MUFU.EX2 R20, R20 ;  /* 0x0000001400147308 */ /* 0x000fe20000000800 */
[----:B------:R-:W-:-:S02]  /*c000*/  WARPGROUP.DEPBAR.LE gsb0, 0x0 ;  /* 0x00008000000079c5 */ /* 0x000fc40000010000 */
[----:B------:R-:W-:Y:S01]  /*c010*/  WARPGROUP.ARRIVE ;  /* 0x00000000000079c5 */ /* 0x000fe20000000000 */
[-CC-:B------:R-:W-:Y:S01]  /*c020*/  FFMA.FTZ R208, R185, R3.reuse, -R2.reuse ;  /* 0x00000003b9d07223 */ /* 0x180fe20000010802 */
[----:B------:R-:W-:-:S04]  /*c030*/  FFMA.FTZ R210, R188, R3, -R2 ;  /* 0x00000003bcd27223 */ /* 0x000fc80000010802 */
[----:B------:R-:W-:Y:S01]  /*c040*/  HGMMA.64x256x16.F32.BF16 R24, R204, gdesc[UR12].tnspB, R24, gsb0 ;  /* 0x43e0000ccc187df0 */ /* 0x000fe20008001818 */
[----:B------:R-:W-:Y:S01]  /*c050*/  UMOV UR14, UR10 ;  /* 0x0000000a000e7c82 */ /* 0x000fe20008000000 */
[----:B------:R-:W-:Y:S01]  /*c060*/  UMOV UR15, 0x40000040 ;  /* 0x40000040000f7882 */ /* 0x000fe20000000000 */
[----:B------:R-:W-:Y:S01]  /*c070*/  UIADD3 UR10, UR6, 0x180, URZ ;  /* 0x00000180060a7890 */ /* 0x000fe2000fffe03f */
[----:B------:R-:W-:Y:S01]  /*c080*/  MUFU.EX2 R208, R208 ;  /* 0x000000d000d07308 */ /* 0x000fe20000000800 */
[----:B------:R-:W-:-:S07]  /*c090*/  UIADD3 UR6, UR6, 0x200, URZ ;  /* 0x0000020006067890 */ /* 0x000fce000fffe03f */
[----:B------:R-:W-:Y:S01]  /*c0a0*/  MUFU.EX2 R210, R210 ;  /* 0x000000d200d27308 */ /* 0x000fe20000000800 */
[----:B------:R-:W-:Y:S02]  /*c0b0*/  WARPGROUP.DEPBAR.LE gsb0, 0x0 ;  /* 0x00008000000079c5 */ /* 0x000fe40000010000 */
[----:B------:R-:W-:Y:S01]  /*c0c0*/  WARPGROUP.ARRIVE ;  /* 0x00000000000079c5 */ /* 0x000fe20000000000 */
[-CC-:B------:R-:W-:Y:S01]  /*c0d0*/  FFMA.FTZ R204, R176, R3.reuse, -R2.reuse ;  /* 0x00000003b0cc7223 */ /* 0x180fe20000010802 */
[----:B------:R-:W-:-:S11]  /*c0e0*/  FFMA.FTZ R206, R180, R3, -R2 ;  /* 0x00000003b4ce7223 */ /* 0x000fd60000010802 */
[----:B------:R-:W-:Y:S01]  /*c0f0*/  HGMMA.64x256x16.F32.BF16 R24, R200, gdesc[UR12].tnspB, R24, gsb0 ;  /* 0x43e0000cc8187df0 */ /* 0x000fe20008001818 */
[----:B------:R-:W-:Y:S01]  /*c100*/  UMOV UR14, UR10 ;  /* 0x0000000a000e7c82 */ /* 0x000fe20008000000 */
[----:B------:R-:W-:Y:S01]  /*c110*/  UMOV UR15, 0x40000040 ;  /* 0x40000040000f7882 */ /* 0x000fe20000000000 */
[----:B------:R-:W-:Y:S08]  /*c120*/  MUFU.EX2 R204, R204 ;  /* 0x000000cc00cc7308 */ /* 0x000ff00000000800 */
[----:B------:R-:W-:Y:S01]  /*c130*/  MUFU.EX2 R206, R206 ;  /* 0x000000ce00ce7308 */ /* 0x000fe20000000800 */
[----:B------:R-:W-:-:S02]  /*c140*/  WARPGROUP.DEPBAR.LE gsb0, 0x0 ;  /* 0x00008000000079c5 */ /* 0x000fc40000010000 */
[----:B------:R-:W-:Y:S01]  /*c150*/  WARPGROUP.ARRIVE ;  /* 0x00000000000079c5 */ /* 0x000fe20000000000 */
[-CC-:B------:R-:W-:Y:S01]  /*c160*/  FFMA.FTZ R200, R168, R3.reuse, -R2.reuse ;  /* 0x00000003a8c87223 */ /* 0x180fe20000010802 */
[----:B------:R-:W-:-:S12]  /*c170*/  FFMA.FTZ R202, R172, R3, -R2 ;  /* 0x00000003acca7223 */ /* 0x000fd80000010802 */
[----:B------:R-:W-:Y:S01]  /*c180*/  HGMMA.64x256x16.F32.BF16 R24, R196, gdesc[UR12].tnspB, R24, gsb0 ;  /* 0x43e0000cc4187df0 */ /* 0x000fe20008001818 */
[----:B------:R-:W-:Y:S08]  /*c190*/  MUFU.EX2 R200, R200 ;  /* 0x000000c800c87308 */ /* 0x000ff00000000800 */
[----:B------:R-:W-:Y:S01]  /*c1a0*/  MUFU.EX2 R202, R202 ;  /* 0x000000ca00ca7308 */ /* 0x000fe20000000800 */
[----:B------:R-:W-:-:S02]  /*c1b0*/  WARPGROUP.DEPBAR.LE gsb0, 0x0 ;  /* 0x00008000000079c5 */ /* 0x000fc40000010000 */
[----:B------:R-:W-:Y:S01]  /*c1c0*/  WARPGROUP.ARRIVE ;  /* 0x00000000000079c5 */ /* 0x000fe20000000000 */
[--C-:B------:R-:W-:Y:S01]  /*c1d0*/  FFMA.FTZ R196, R160, R3, -R2.reuse ;  /* 0x00000003a0c47223 */ /* 0x100fe20000010802 */
[----:B0-----:R-:W-:Y:S01]  /*c1e0*/  FMNMX.FTZ R160, R18, R7, !PT ;  /* 0x0000000712a07209 */ /* 0x001fe20007810000 */
[-CC-:B------:R-:W-:Y:S01]  /*c1f0*/  FFMA.FTZ R198, R164, R3.reuse, -R2.reuse ;  /* 0x00000003a4c67223 */ /* 0x180fe20000010802 */
[----:B------:R-:W-:-:S12]  /*c200*/  FFMA.FTZ R18, R152, R3, -R2 ;  /* 0x0000000398127223 */ /* 0x000fd80000010802 */
[----:B------:R-:W-:Y:S01]  /*c210*/  HGMMA.64x256x16.F32.BF16 R24, R192, gdesc[UR4].tnspB, R24, gsb0 ;  /* 0x43e00004c0187df0 */ /* 0x000fe20008001818 */
[----:B------:R-:W0:Y:S01]  /*c220*/  SHFL.BFLY PT, R7, R160, 0x1, 0x1f ;  /* 0x0c201f00a0077f89 */ /* 0x000e2200000e0000 */
[----:B------:R-:W-:Y:S01]  /*c230*/  MUFU.EX2 R196, R196 ;  /* 0x000000c400c47308 */ /* 0x000fe20000000800 */
[----:B------:R-:W-:-:S07]  /*c240*/  UMOV UR7, UR61 ;  /* 0x0000003d00077c82 */ /* 0x000fce0008000000 */
[----:B------:R-:W-:Y:S08]  /*c250*/  MUFU.EX2 R198, R198 ;  /* 0x000000c600c67308 */ /* 0x000ff00000000800 */
[----:B------:R-:W-:Y:S01]  /*c260*/  MUFU.EX2 R18, R18 ;  /* 0x0000001200127308 */ /* 0x000fe20000000800 */
[----:B0-----:R-:W-:-:S05]  /*c270*/  FMNMX.FTZ R7, R160, R7, !PT ;  /* 0x00000007a0077209 */ /* 0x001fca0007810000 */
[C---:B------:R-:W-:Y:S01]  /*c280*/  FADD.FTZ R2, -R7.reuse, R15 ;  /* 0x0000000f07027221 */ /* 0x040fe20000010100 */
[-C--:B------:R-:W-:Y:S01]  /*c290*/  FMUL.FTZ R152, R7, R3.reuse ;  /* 0x0000000307987220 */ /* 0x080fe20000410000 */
[----:B------:R0:W-:Y:S02]  /*c2a0*/  MUFU.EX2 R15, R157 ;  /* 0x0000009d000f7308 */ /* 0x0001e40000000800 */
[-C--:B------:R-:W-:Y:S01]  /*c2b0*/  FMUL.FTZ R2, R2, R3.reuse ;  /* 0x0000000302027220 */ /* 0x080fe20000410000 */
[-CC-:B------:R-:W-:Y:S01]  /*c2c0*/  FFMA.FTZ R209, R186, R3.reuse, -R152.reuse ;  /* 0x00000003bad17223 */ /* 0x180fe20000010898 */
[-CC-:B------:R-:W-:Y:S01]  /*c2d0*/  FFMA.FTZ R156, R187, R3.reuse, -R152.reuse ;  /* 0x00000003bb9c7223 */ /* 0x180fe20000010898 */
[-CC-:B------:R-:W-:Y:S01]  /*c2e0*/  FFMA.FTZ R211, R190, R3.reuse, -R152.reuse ;  /* 0x00000003bed37223 */ /* 0x180fe20000010898 */
[-CC-:B------:R-:W-:Y:S01]  /*c2f0*/  FFMA.FTZ R160, R191, R3.reuse, -R152.reuse ;  /* 0x00000003bfa07223 */ /* 0x180fe20000010898 */
[----:B------:R-:W-:Y:S01]  /*c300*/  FFMA.FTZ R205, R178, R3, -R152 ;  /* 0x00000003b2cd7223 */ /* 0x000fe20000010898 */
[----:B------:R-:W-:Y:S01]  /*c310*/  MUFU.EX2 R2, R2 ;  /* 0x0000000200027308 */ /* 0x000fe20000000800 */
[----:B0-----:R-:W-:-:S02]  /*c320*/  IMAD.U32 R157, RZ, RZ, UR60 ;  /* 0x0000003cff9d7e24 */ /* 0x001fc4000f8e00ff */
[-CC-:B------:R-:W-:Y:S01]  /*c330*/  FFMA.FTZ R164, R179, R3.reuse, -R152.reuse ;  /* 0x00000003b3a47223 */ /* 0x180fe20000010898 */
[-CC-:B------:R-:W-:Y:S01]  /*c340*/  FFMA.FTZ R207, R182, R3.reuse, -R152.reuse ;  /* 0x00000003b6cf7223 */ /* 0x180fe20000010898 */
[-CC-:B------:R-:W-:Y:S01]  /*c350*/  FFMA.FTZ R197, R162, R3.reuse, -R152.reuse ;  /* 0x00000003a2c57223 */ /* 0x180fe20000010898 */
[-CC-:B------:R-:W-:Y:S01]  /*c360*/  FFMA.FTZ R168, R183, R3.reuse, -R152.reuse ;  /* 0x00000003b7a87223 */ /* 0x180fe20000010898 */
[----:B------:R-:W-:Y:S01]  /*c370*/  @!P1 IADD3 R157, R157, 0x38840, RZ ;  /* 0x000388409d9d9810 */ /* 0x000fe20007ffe0ff */
[-CC-:B------:R-:W-:Y:S01]  /*c380*/  FFMA.FTZ R203, R174, R3.reuse, -R152.reuse ;  /* 0x00000003aecb7223 */ /* 0x180fe20000010898 */
[----:B------:R-:W0:Y:S01]  /*c390*/  MUFU.EX2 R209, R209 ;  /* 0x000000d100d17308 */ /* 0x000e220000000800 */
[-CC-:B------:R-:W-:Y:S01]  /*c3a0*/  FFMA.FTZ R201, R170, R3.reuse, -R152.reuse ;  /* 0x00000003aac97223 */ /* 0x180fe20000010898 */
[----:B------:R-:W-:Y:S01]  /*c3b0*/  @!P1 PRMT R157, RZ, 0x654, R157 ;  /* 0x00000654ff9d9816 */ /* 0x000fe2000000009d */
[-CC-:B------:R-:W-:Y:S01]  /*c3c0*/  FFMA.FTZ R170, R171, R3.reuse, -R152.reuse ;  /* 0x00000003abaa7223 */ /* 0x180fe20000010898 */
[-CC-:B------:R-:W-:Y:S01]  /*c3d0*/  FFMA.FTZ R172, R175, R3.reuse, -R152.reuse ;  /* 0x00000003afac7223 */ /* 0x180fe20000010898 */
[-CC-:B------:R-:W-:Y:S01]  /*c3e0*/  FFMA.FTZ R166, R166, R3.reuse, -R152.reuse ;  /* 0x00000003a6a67223 */ /* 0x180fe20000010898 */
[-CC-:B------:R-:W-:Y:S01]  /*c3f0*/  FFMA.FTZ R167, R167, R3.reuse, -R152.reuse ;  /* 0x00000003a7a77223 */ /* 0x180fe20000010898 */
[-CC-:B------:R-:W-:Y:S01]  /*c400*/  FFMA.FTZ R154, R154, R3.reuse, -R152.reuse ;  /* 0x000000039a9a7223 */ /* 0x180fe20000010898 */
[----:B------:R-:W1:Y:S01]  /*c410*/  MUFU.EX2 R156, R156 ;  /* 0x0000009c009c7308 */ /* 0x000e620000000800 */
[-CC-:B------:R-:W-:Y:S01]  /*c420*/  FFMA.FTZ R155, R155, R3.reuse, -R152.reuse ;  /* 0x000000039b9b7223 */ /* 0x180fe20000010898 */
[----:B------:R-:W-:-:S06]  /*c430*/  FFMA.FTZ R158, R158, R3, -R152 ;  /* 0x000000039e9e7223 */ /* 0x000fcc0000010898 */
[----:B------:R-:W2:Y:S01]  /*c440*/  MUFU.EX2 R211, R211 ;  /* 0x000000d300d37308 */ /* 0x000ea20000000800 */
[----:B0-----:R-:W-:-:S07]  /*c450*/  FFMA.FTZ R9, R2, R9, R209 ;  /* 0x0000000902097223 */ /* 0x001fce00000100d1 */
        /* <DEDUP_REMOVED lines=25> */
[----:B------:R-:W-:Y:S01]  /*c5f0*/  MUFU.EX2 R176, R166 ;  /* 0x000000a600b07308 */ /* 0x000fe20000000800 */
[C---:B--2---:R-:W-:Y:S01]  /*c600*/  FADD.FTZ R156, R172.reuse, R9 ;  /* 0x00000009ac9c7221 */ /* 0x044fe20000010000 */
[----:B------:R-:W-:-:S06]  /*c610*/  F2FP.BF16.F32.PACK_AB R203, R172, R203 ;  /* 0x000000cbaccb723e */ /* 0x000fcc00000010ff */
[----:B------:R-:W1:Y:S01]  /*c620*/  MUFU.EX2 R167, R167 ;  /* 0x000000a700a77308 */ /* 0x000e620000000800 */
[----:B0-----:R-:W-:-:S07]  /*c630*/  FADD.FTZ R9, R197, R156 ;  /* 0x0000009cc5097221 */ /* 0x001fce0000010000 */
[----:B------:R-:W-:Y:S08]  /*c640*/  MUFU.EX2 R155, R155 ;  /* 0x0000009b009b7308 */ /* 0x000ff00000000800 */
[----:B------:R-:W-:Y:S01]  /*c650*/  MUFU.EX2 R158, R158 ;  /* 0x0000009e009e7308 */ /* 0x000fe20000000800 */
[----:B-1----:R-:W-:Y:S01]  /*c660*/  F2FP.BF16.F32.PACK_AB R199, R167, R176 ;  /* 0x000000b0a7c7723e */ /* 0x002fe200000010ff */
[----:B------:R-:W-:-:S02]  /*c670*/  WARPGROUP.DEPBAR.LE gsb0, 0x0 ;  /* 0x00008000000079c5 */ /* 0x000fc40000010000 */
[----:B------:R0:W-:Y:S01]  /*c680*/  @!P1 SYNCS.ARRIVE.TRANS64.RED.A1T0 RZ, [R157+URZ], RZ ;  /* 0x000000ff9dff99a7 */ /* 0x0001e2000810043f */
[----:B------:R-:W-:Y:S02]  /*c690*/  F2FP.BF16.F32.PACK_AB R192, R153, R18 ;  /* 0x0000001299c0723e */ /* 0x000fe400000010ff */
[----:B------:R-:W-:Y:S01]  /*c6a0*/  F2FP.BF16.F32.PACK_AB R194, R15, R20 ;  /* 0x000000140fc2723e */ /* 0x000fe200000010ff */
[----:B0-----:R-:W-:Y:S01]  /*c6b0*/  FFMA.FTZ R157, R0, R14, R19 ;  /* 0x0000000e009d7223 */ /* 0x001fe20000010013 */
[----:B------:R-:W-:-:S03]  /*c6c0*/  IMAD.U32 R14, RZ, RZ, UR11 ;  /* 0x0000000bff0e7e24 */ /* 0x000fc6000f8e00ff */
[----:B------:R-:W-:Y:S01]  /*c6d0*/  FADD.FTZ R157, R208, R157 ;  /* 0x0000009dd09d7221 */ /* 0x000fe20000010000 */
[----:B------:R-:W-:Y:S01]  /*c6e0*/  @!P1 VIADD R14, R14, 0x38860 ;  /* 0x000388600e0e9836 */ /* 0x000fe20000000000 */
[----:B------:R-:W-:Y:S02]  /*c6f0*/  F2FP.BF16.F32.PACK_AB R208, R208, R19 ;  /* 0x00000013d0d0723e */ /* 0x000fe400000010ff */
[----:B------:R-:W-:Y:S01]  /*c700*/  FADD.FTZ R174, R210, R157 ;  /* 0x0000009dd2ae7221 */ /* 0x000fe20000010000 */
[C---:B------:R-:W-:Y:S02]  /*c710*/  F2FP.BF16.F32.PACK_AB R210, R21.reuse, R210 ;  /* 0x000000d215d2723e */ /* 0x040fe400000010ff */
[----:B------:R-:W-:Y:S01]  /*c720*/  @!P1 PRMT R171, RZ, 0x654, R14 ;  /* 0x00000654ffab9816 */ /* 0x000fe2000000000e */
[----:B------:R-:W-:Y:S01]  /*c730*/  FADD.FTZ R157, R21, R174 ;  /* 0x000000ae159d7221 */ /* 0x000fe20000010000 */
[-CC-:B------:R-:W-:Y:S01]  /*c740*/  FFMA.FTZ R14, R163, R3.reuse, -R152.reuse ;  /* 0x00000003a30e7223 */ /* 0x180fe20000010898 */
[----:B------:R-:W-:Y:S01]  /*c750*/  FFMA.FTZ R152, R159, R3, -R152 ;  /* 0x000000039f987223 */ /* 0x000fe20000010898 */
[----:B------:R0:W-:Y:S01]  /*c760*/  @!P1 SYNCS.ARRIVE.TRANS64.RED.A1T0 RZ, [R171+URZ], RZ ;  /* 0x000000ffabff99a7 */ /* 0x0001e2000810043f */
[----:B------:R-:W-:Y:S01]  /*c770*/  FADD.FTZ R174, R204, R157 ;  /* 0x0000009dccae7221 */ /* 0x000fe20000010000 */
[----:B------:R-:W-:-:S02]  /*c780*/  F2FP.BF16.F32.PACK_AB R204, R177, R204 ;  /* 0x000000ccb1cc723e */ /* 0x000fc400000010ff */
[----:B------:R-:W1:Y:S01]  /*c790*/  MUFU.EX2 R14, R14 ;  /* 0x0000000e000e7308 */ /* 0x000e620000000800 */
[----:B------:R-:W-:-:S04]  /*c7a0*/  FADD.FTZ R157, R177, R174 ;  /* 0x000000aeb19d7221 */ /* 0x000fc80000010000 */
[----:B------:R-:W-:Y:S01]  /*c7b0*/  FADD.FTZ R174, R206, R157 ;  /* 0x0000009dceae7221 */ /* 0x000fe20000010000 */
[C---:B------:R-:W-:Y:S02]  /*c7c0*/  F2FP.BF16.F32.PACK_AB R206, R181.reuse, R206 ;  /* 0x000000ceb5ce723e */ /* 0x040fe400000010ff */
[----:B------:R-:W2:Y:S01]  /*c7d0*/  MUFU.EX2 R152, R152 ;  /* 0x0000009800987308 */ /* 0x000ea20000000800 */
[----:B------:R-:W-:-:S04]  /*c7e0*/  FADD.FTZ R157, R181, R174 ;  /* 0x000000aeb59d7221 */ /* 0x000fc80000010000 */
[----:B------:R-:W-:Y:S01]  /*c7f0*/  FADD.FTZ R174, R200, R157 ;  /* 0x0000009dc8ae7221 */ /* 0x000fe20000010000 */
[----:B------:R-:W-:-:S03]  /*c800*/  F2FP.BF16.F32.PACK_AB R200, R169, R200 ;  /* 0x000000c8a9c8723e */ /* 0x000fc600000010ff */
[----:B------:R-:W-:Y:S01]  /*c810*/  FADD.FTZ R19, R169, R174 ;  /* 0x000000aea9137221 */ /* 0x000fe20000010000 */
[C---:B-1----:R-:W-:Y:S01]  /*c820*/  FADD.FTZ R9, R14.reuse, R9 ;  /* 0x000000090e097221 */ /* 0x042fe20000010000 */
[----:B------:R-:W1:Y:S01]  /*c830*/  MUFU.EX2 R174, R154 ;  /* 0x0000009a00ae7308 */ /* 0x000e620000000800 */
[----:B------:R-:W-:Y:S01]  /*c840*/  F2FP.BF16.F32.PACK_AB R197, R14, R197 ;  /* 0x000000c50ec5723e */ /* 0x000fe200000010ff */
[----:B------:R-:W-:Y:S01]  /*c850*/  FADD.FTZ R166, R202, R19 ;  /* 0x00000013caa67221 */ /* 0x000fe20000010000 */
[----:B------:R-:W-:Y:S01]  /*c860*/  FADD.FTZ R9, R176, R9 ;  /* 0x00000009b0097221 */ /* 0x000fe20000010000 */
[C---:B------:R-:W-:Y:S02]  /*c870*/  F2FP.BF16.F32.PACK_AB R202, R173.reuse, R202 ;  /* 0x000000caadca723e */ /* 0x040fe400000010ff */
[----:B------:R-:W-:Y:S01]  /*c880*/  FADD.FTZ R19, R173, R166 ;  /* 0x000000a6ad137221 */ /* 0x000fe20000010000 */
[----:B------:R-:W-:Y:S01]  /*c890*/  FADD.FTZ R9, R167, R9 ;  /* 0x00000009a7097221 */ /* 0x000fe20000010000 */
[----:B--2---:R-:W-:-:S02]  /*c8a0*/  F2FP.BF16.F32.PACK_AB R195, R152, R158 ;  /* 0x0000009e98c3723e */ /* 0x004fc400000010ff */
[----:B------:R-:W-:Y:S01]  /*c8b0*/  FADD.FTZ R160, R196, R19 ;  /* 0x00000013c4a07221 */ /* 0x000fe20000010000 */
[----:B------:R-:W-:-:S03]  /*c8c0*/  F2FP.BF16.F32.PACK_AB R196, R161, R196 ;  /* 0x000000c4a1c4723e */ /* 0x000fc600000010ff */
[----:B------:R-:W-:Y:S01]  /*c8d0*/  FADD.FTZ R19, R161, R160 ;  /* 0x000000a0a1137221 */ /* 0x000fe20000010000 */
[----:B-1----:R-:W-:-:S03]  /*c8e0*/  FADD.FTZ R9, R174, R9 ;  /* 0x00000009ae097221 */ /* 0x002fc60000010000 */
[----:B------:R-:W-:Y:S01]  /*c8f0*/  FADD.FTZ R154, R198, R19 ;  /* 0x00000013c69a7221 */ /* 0x000fe20000010000 */
[----:B------:R-:W-:Y:S01]  /*c900*/  F2FP.BF16.F32.PACK_AB R198, R165, R198 ;  /* 0x000000c6a5c6723e */ /* 0x000fe200000010ff */
[----:B------:R-:W-:Y:S02]  /*c910*/  FADD.FTZ R9, R155, R9 ;  /* 0x000000099b097221 */ /* 0x000fe40000010000 */
[----:B------:R-:W-:Y:S01]  /*c920*/  FADD.FTZ R19, R165, R154 ;  /* 0x0000009aa5137221 */ /* 0x000fe20000010000 */
[----:B------:R-:W-:Y:S01]  /*c930*/  F2FP.BF16.F32.PACK_AB R193, R155, R174 ;  /* 0x000000ae9bc1723e */ /* 0x000fe200000010ff */
[----:B------:R-:W-:Y:S02]  /*c940*/  FADD.FTZ R9, R158, R9 ;  /* 0x000000099e097221 */ /* 0x000fe40000010000 */
[----:B------:R-:W-:Y:S01]  /*c950*/  FADD.FTZ R154, R18, R19 ;  /* 0x00000013129a7221 */ /* 0x000fe20000010000 */
[----:B------:R-:W-:Y:S02]  /*c960*/  IMAD.MOV.U32 R18, RZ, RZ, R8 ;  /* 0x000000ffff127224 */ /* 0x000fe400078e0008 */
[----:B------:R-:W-:Y:S01]  /*c970*/  FADD.FTZ R9, R152, R9 ;  /* 0x0000000998097221 */ /* 0x000fe20000010000 */
[----:B------:R-:W-:-:S04]  /*c980*/  FADD.FTZ R19, R153, R154 ;  /* 0x0000009a99137221 */ /* 0x000fc80000010000 */
[----:B------:R-:W-:Y:S01]  /*c990*/  FADD.FTZ R14, R20, R19 ;  /* 0x00000013140e7221 */ /* 0x000fe20000010000 */
[----:B------:R-:W-:-:S03]  /*c9a0*/  IMAD.MOV.U32 R19, RZ, RZ, R6 ;  /* 0x000000ffff137224 */ /* 0x000fc600078e0006 */
[----:B------:R-:W-:Y:S01]  /*c9b0*/  FADD.FTZ R14, R15, R14 ;  /* 0x0000000e0f0e7221 */ /* 0x000fe20000010000 */
[----:B------:R-:W-:Y:S01]  /*c9c0*/  IMAD.MOV.U32 R15, RZ, RZ, R7 ;  /* 0x000000ffff0f7224 */ /* 0x000fe200078e0007 */
[----:B0-----:R-:W-:Y:S06]  /*c9d0*/  @P2 BRA `(.L_x_2199) ;  /* 0xffffffc4009c2947 */ /* 0x001fec000383ffff */
.L_x_2190:
        /* <DEDUP_REMOVED lines=131> */
.L_x_2200:
[----:B------:R-:W-:Y:S02]  /*d210*/  R2UR UR4, R16 ;  /* 0x00000000100472ca */ /* 0x000fe400000e0000 */
[----:B------:R-:W-:-:S11]  /*d220*/  SHF.L.U32 R8, R8, 0x1f, RZ ;  /* 0x0000001f08087819 */ /* 0x000fd600000006ff */
[----:B------:R-:W-:-:S09]  /*d230*/  ULEA UR5, UR61, UR4, 0x3 ;  /* 0x000000043d057291 */ /* 0x000fd2000f8e183f */
[----:B------:R0:W1:Y:S01]  /*d240*/  SYNCS.PHASECHK.TRANS64.TRYWAIT P2, [UR5+0x38850], R8 ;  /* 0x03885008ff0075a7 */ /* 0x0000620008040145 */
[----:B------:R-:W-:Y:S05]  /*d250*/  @!P0 BRA `(.L_x_2201) ;  /* 0x0000000000048947 */ /* 0x000fea0003800000 */
[----:B------:R-:W-:Y:S01]  /*d260*/  BPT.TRAP 0x1 ;  /* 0x000000040000795c */ /* 0x000fe20000300000 */
.L_x_2201:
[----:B-1----:R-:W-:Y:S05]  /*d270*/  @P2 BRA `(.L_x_2202) ;  /* 0x0000000000082947 */ /* 0x002fea0003800000 */
[----:B------:R-:W1:Y:S02]  /*d280*/  SYNCS.PHASECHK.TRANS64.TRYWAIT P0, [UR5+0x38850], R8 ;  /* 0x03885008ff0075a7 */ /* 0x000e640008000145 */
[----:B-1----:R-:W-:Y:S05]  /*d290*/  @!P0 BRA `(.L_x_2203) ;  /* 0x0000007c00088947 */ /* 0x002fea0003800000 */
.L_x_2202:
[----:B------:R-:W-:Y:S01]  /*d2a0*/  R2UR UR4, R16 ;  /* 0x00000000100472ca */ /* 0x000fe200000e0000 */
[----:B------:R-:W-:Y:S01]  /*d2b0*/  WARPGROUP.ARRIVE ;  /* 0x00000000000079c5 */ /* 0x000fe20000000000 */
[----:B------:R-:W-:Y:S01]  /*d2c0*/  UMOV UR7, 0x40000040 ;  /* 0x4000004000077882 */ /* 0x000fe20000000000 */
[----:B-1----:R-:W1:Y:S01]  /*d2d0*/  SHFL.BFLY PT, R5, R14, 0x2, 0x1f ;  /* 0x0c401f000e057f89 */ /* 0x002e6200000e0000 */
[----:B0-----:R-:W-:Y:S02]  /*d2e0*/  IMAD.MOV.U32 R8, RZ, RZ, RZ ;  /* 0x000000ffff087224 */ /* 0x001fe400078e00ff */
[----:B------:R-:W-:Y:S01]  /*d2f0*/  IMAD.MOV.U32 R4, RZ, RZ, RZ ;  /* 0x000000ffff047224 */ /* 0x000fe200078e00ff */
[----:B------:R-:W0:Y:S06]  /*d300*/  SHFL.BFLY PT, R0, R9, 0x2, 0x1f ;  /* 0x0c401f0009007f89 */ /* 0x000e2c00000e0000 */
[----:B------:R-:W-:-:S04]  /*d310*/  UIADD3 UR4, UR4, 0x400, URZ ;  /* 0x0000040004047890 */ /* 0x000fc8000fffe03f */
[----:B------:R-:W-:-:S04]  /*d320*/  USHF.R.U32.HI UR4, URZ, 0x4, UR4 ;  /* 0x000000043f047899 */ /* 0x000fc80008011604 */
[----:B------:R-:W-:-:S04]  /*d330*/  ULOP3.LUT UR4, UR4, 0x3fff, URZ, 0xc0, !UPT ;  /* 0x00003fff04047892 */ /* 0x000fc8000f8ec03f */
[----:B------:R-:W-:Y:S01]  /*d340*/  ULOP3.LUT UR4, UR4, 0x2800000, URZ, 0xfc, !UPT ;  /* 0x0280000004047892 */ /* 0x000fe2000f8efc3f */
[----:B-1----:R-:W-:-:S03]  /*d350*/  FADD.FTZ R5, R5, R14 ;  /* 0x0000000e05057221 */ /* 0x002fc60000010000 */
[----:B------:R-:W-:Y:S01]  /*d360*/  UIMAD UR4, UR61, 0xa00, UR4 ;  /* 0x00000a003d0478a4 */ /* 0x000fe2000f8e0204 */
[----:B0-----:R-:W-:Y:S01]  /*d370*/  FADD.FTZ R2, R0, R9 ;  /* 0x0000000900027221 */ /* 0x001fe20000010000 */
[----:B------:R-:W-:Y:S01]  /*d380*/  IMAD.U32 R9, RZ, RZ, UR5 ;  /* 0x00000005ff097e24 */ /* 0x000fe2000f8e00ff */
[----:B------:R-:W0:Y:S04]  /*d390*/  SHFL.BFLY PT, R0, R5, 0x1, 0x1f ;  /* 0x0c201f0005007f89 */ /* 0x000e2800000e0000 */
[----:B------:R-:W-:Y:S01]  /*d3a0*/  UMOV UR6, UR4 ;  /* 0x0000000400067c82 */ /* 0x000fe20008000000 */
[----:B------:R-:W1:Y:S01]  /*d3b0*/  SHFL.BFLY PT, R11, R2, 0x1, 0x1f ;  /* 0x0c201f00020b7f89 */ /* 0x000e6200000e0000 */
[----:B------:R-:W-:Y:S01]  /*d3c0*/  HGMMA.64x256x16.F32.BF16 R24, R208, gdesc[UR4].tnspB, R24, gsb0 ;  /* 0x43e00004d0187df0 */ /* 0x000fe20008001818 */
[----:B------:R-:W-:Y:S01]  /*d3d0*/  UIADD3 UR6, UR4, 0x80, URZ ;  /* 0x0000008004067890 */ /* 0x000fe2000fffe03f */
[----:B------:R-:W-:Y:S01]  /*d3e0*/  @!P1 VIADD R9, R9, 0x38860 ;  /* 0x0003886009099836 */ /* 0x000fe20000000000 */
[----:B------:R-:W-:-:S04]  /*d3f0*/  UMOV UR7, 0x40000040 ;  /* 0x4000004000077882 */ /* 0x000fc80000000000 */
[----:B------:R-:W-:Y:S01]  /*d400*/  @!P1 PRMT R9, RZ, 0x654, R9 ;  /* 0x00000654ff099816 */ /* 0x000fe20000000009 */
[----:B0-----:R-:W-:Y:S01]  /*d410*/  FADD.FTZ R13, R5, R0 ;  /* 0x00000000050d7221 */ /* 0x001fe20000010000 */
[----:B------:R-:W-:Y:S02]  /*d420*/  IMAD.MOV.U32 R0, RZ, RZ, -0x800000 ;  /* 0xff800000ff007424 */ /* 0x000fe400078e00ff */
[----:B-1----:R-:W-:Y:S02]  /*d430*/  FADD.FTZ R15, R2, R11 ;  /* 0x0000000b020f7221 */ /* 0x002fe40000010000 */
[----:B------:R-:W-:Y:S01]  /*d440*/  FSETP.NE.FTZ.AND P0, PT, R13, RZ, PT ;  /* 0x000000ff0d00720b */ /* 0x000fe20003f15000 */
[----:B------:R-:W-:Y:S02]  /*d450*/  IMAD.MOV.U32 R2, RZ, RZ, -0x800000 ;  /* 0xff800000ff027424 */ /* 0x000fe400078e00ff */
[----:B------:R-:W-:-:S10]  /*d460*/  FSETP.NE.FTZ.AND P2, PT, R15, RZ, PT ;  /* 0x000000ff0f00720b */ /* 0x000fd40003f55000 */
[----:B------:R-:W0:Y:S01]  /*d470*/  @P0 MUFU.LG2 R10, R13 ;  /* 0x0000000d000a0308 */ /* 0x000e220000000c00 */
[C---:B------:R-:W-:Y:S02]  /*d480*/  @P0 FMUL.FTZ R5, R3.reuse, 0.69314718246459960938 ;  /* 0x3f31721803050820 */ /* 0x040fe40000410000 */
[----:B------:R-:W-:-:S05]  /*d490*/  @P2 FMUL.FTZ R3, R3, 0.69314718246459960938 ;  /* 0x3f31721803032820 */ /* 0x000fca0000410000 */
[----:B------:R-:W1:Y:S08]  /*d4a0*/  @P2 MUFU.LG2 R11, R15 ;  /* 0x0000000f000b2308 */ /* 0x000e700000000c00 */
[----:B------:R-:W2:Y:S01]  /*d4b0*/  @P0 MUFU.RCP R8, R13 ;  /* 0x0000000d00080308 */ /* 0x000ea20000001000 */
        /* <DEDUP_REMOVED lines=158> */
.L_x_2173:
[----:B------:R-:W-:Y:S05]  /*dea0*/  @P0 BRA `(.L_x_2204) ;  /* 0x0000002000440947 */ /* 0x000fea0003800000 */
[----:B------:R-:W0:Y:S01]  /*deb0*/  S2R R3, SR_TID.X ;  /* 0x0000000000037919 */ /* 0x000e220000002100 */
[----:B------:R-:W1:Y:S01]  /*dec0*/  LDC R8, c[0x0][0xbe8] ;  /* 0x0002fa00ff087b82 */ /* 0x000e620000000800 */
[----:B------:R-:W-:Y:S01]  /*ded0*/  ULDC.64 UR4, c[0x0][0xbd0] ;  /* 0x0002f40000047ab9 */ /* 0x000fe20000000a00 */
[----:B------:R-:W-:Y:S01]  /*dee0*/  ULDC.64 UR6, c[0x0][0xb38] ;  /* 0x0002ce0000067ab9 */ /* 0x000fe20000000a00 */
[----:B------:R-:W-:Y:S01]  /*def0*/  ULDC.64 UR10, c[0x0][0x208] ;  /* 0x00008200000a7ab9 */ /* 0x000fe20000000a00 */
[----:B------:R-:W-:Y:S04]  /*df00*/  BSSY B0, `(.L_x_2205) ;  /* 0x0000145000007945 */ /* 0x000fe80003800000 */
[----:B------:R-:W2:Y:S08]  /*df10*/  S2UR UR9, SR_CTAID.Z ;  /* 0x00000000000979c3 */ /* 0x000eb00000002700 */
[----:B------:R-:W3:Y:S08]  /*df20*/  LDC.64 R20, c[0x0][0xbd8] ;  /* 0x0002f600ff147b82 */ /* 0x000ef00000000a00 */
[----:B------:R-:W-:Y:S01]  /*df30*/  BAR.SYNC.DEFER_BLOCKING 0x1, 0x100 ;  /* 0x0044000000007b1d */ /* 0x000fe20000010000 */
[----:B-1----:R-:W-:-:S07]  /*df40*/  ISETP.NE.AND P0, PT, R8, 0x1, PT ;  /* 0x000000010800780c */ /* 0x002fce0003f05270 */
[----:B------:R-:W1:Y:S01]  /*df50*/  S2UR UR8, SR_CTAID.Y ;  /* 0x00000000000879c3 */ /* 0x000e620000002600 */
[----:B0-----:R-:W-:-:S07]  /*df60*/  VIADD R4, R3, 0xffffff80 ;  /* 0xffffff8003047836 */ /* 0x001fce0000000000 */
[----:B------:R-:W1:Y:S01]  /*df70*/  LDC R22, c[0x0][0xc50] ;  /* 0x00031400ff167b82 */ /* 0x000e620000000800 */
[----:B------:R-:W-:-:S04]  /*df80*/  SHF.R.S32.HI R5, RZ, 0x1f, R4 ;  /* 0x0000001fff057819 */ /* 0x000fc80000011404 */
[----:B------:R-:W-:-:S03]  /*df90*/  LEA.HI R6, R5, R4, RZ, 0x7 ;  /* 0x0000000405067211 */ /* 0x000fc600078f38ff */
[----:B------:R-:W0:Y:S01]  /*dfa0*/  @P0 LDC R18, c[0x0][0xbec] ;  /* 0x0002fb00ff120b82 */ /* 0x000e220000000800 */
[----:B------:R-:W-:Y:S02]  /*dfb0*/  LEA.HI R5, R5, R4, RZ, 0x2 ;  /* 0x0000000405057211 */ /* 0x000fe400078f10ff */
[----:B------:R-:W-:Y:S02]  /*dfc0*/  LOP3.LUT R3, R6, 0xffffff80, RZ, 0xc0, !PT ;  /* 0xffffff8006037812 */ /* 0x000fe400078ec0ff */
[----:B------:R-:W-:Y:S02]  /*dfd0*/  LOP3.LUT R5, R5, 0xfffffffc, RZ, 0xc0, !PT ;  /* 0xfffffffc05057812 */ /* 0x000fe400078ec0ff */
[----:B------:R-:W-:Y:S01]  /*dfe0*/  SHF.R.S32.HI R7, RZ, 0x7, R6 ;  /* 0x00000007ff077819 */ /* 0x000fe20000011406 */
[C---:B------:R-:W-:Y:S01]  /*dff0*/  IMAD.IADD R3, R4.reuse, 0x1, -R3 ;  /* 0x0000000104037824 */ /* 0x040fe200078e0a03 */
[----:B------:R-:W4:Y:S01]  /*e000*/  LDC.64 R152, c[0x0][0xb40] ;  /* 0x0002d000ff987b82 */ /* 0x000f220000000a00 */
[----:B------:R-:W-:Y:S01]  /*e010*/  IMAD.IADD R11, R4, 0x1, -R5 ;  /* 0x00000001040b7824 */ /* 0x000fe200078e0a05 */
[----:B------:R-:W-:-:S02]  /*e020*/  LEA.HI R4, R6, R7, RZ, 0x1 ;  /* 0x0000000706047211 */ /* 0x000fc400078f08ff */
[----:B------:R-:W-:Y:S02]  /*e030*/  SHF.R.S32.HI R12, RZ, 0x1f, R3 ;  /* 0x0000001fff0c7819 */ /* 0x000fe40000011403 */
[----:B------:R-:W-:Y:S02]  /*e040*/  LEA.HI R6, R11, R11, RZ, 0x1 ;  /* 0x0000000b0b067211 */ /* 0x000fe400078f08ff */
[CC--:B------:R-:W-:Y:S01]  /*e050*/  LEA.HI R10, R12.reuse, R3.reuse, RZ, 0x2 ;  /* 0x000000030c0a7211 */ /* 0x0c0fe200078f10ff */
[----:B------:R-:W5:Y:S01]  /*e060*/  @P0 LDC R17, c[0x0][0xbf0] ;  /* 0x0002fc00ff110b82 */ /* 0x000f620000000800 */
[----:B------:R-:W-:Y:S02]  /*e070*/  LEA.HI R12, R12, R3, RZ, 0x5 ;  /* 0x000000030c0c7211 */ /* 0x000fe400078f28ff */
[--C-:B------:R-:W-:Y:S02]  /*e080*/  SHF.R.S32.HI R9, RZ, 0x2, R10.reuse ;  /* 0x00000002ff097819 */ /* 0x100fe4000001140a */
[----:B------:R-:W-:-:S02]  /*e090*/  SHF.R.S32.HI R14, RZ, 0x1f, R10 ;  /* 0x0000001fff0e7819 */ /* 0x000fc4000001140a */
[----:B------:R-:W-:Y:S01]  /*e0a0*/  SHF.R.S32.HI R12, RZ, 0x5, R12 ;  /* 0x00000005ff0c7819 */ /* 0x000fe2000001140c */
[----:B------:R-:W5:Y:S01]  /*e0b0*/  @P0 LDC R154, c[0x0][0xbec] ;  /* 0x0002fb00ff9a0b82 */ /* 0x000f620000000800 */
[----:B------:R-:W-:Y:S02]  /*e0c0*/  LEA.HI R14, R14, R9, RZ, 0x3 ;  /* 0x000000090e0e7211 */ /* 0x000fe400078f18ff */
[----:B------:R-:W-:Y:S02]  /*e0d0*/  LOP3.LUT R4, R4, 0x3fffffe, RZ, 0xc0, !PT ;  /* 0x03fffffe04047812 */ /* 0x000fe400078ec0ff */
[----:B------:R-:W-:Y:S02]  /*e0e0*/  LOP3.LUT R14, R14, 0xfffffff8, RZ, 0xc0, !PT ;  /* 0xfffffff80e0e7812 */ /* 0x000fe400078ec0ff */
[----:B------:R-:W-:Y:S01]  /*e0f0*/  LOP3.LUT R6, R6, 0x1ffffffe, RZ, 0xc0, !PT ;  /* 0x1ffffffe06067812 */ /* 0x000fe200078ec0ff */
[----:B------:R-:W-:Y:S01]  /*e100*/  IMAD.IADD R4, R7, 0x1, -R4 ;  /* 0x0000000107047824 */ /* 0x000fe200078e0a04 */
[----:B------:R-:W-:Y:S01]  /*e110*/  IADD3 R5, R9, -R14, RZ ;  /* 0x8000000e09057210 */ /* 0x000fe20007ffe0ff */
[----:B------:R-:W5:Y:S01]  /*e120*/  @P0 LDC R19, c[0x0][0xbf0] ;  /* 0x0002fc00ff130b82 */ /* 0x000f620000000800 */
[----:B------:R-:W1:Y:S01]  /*e130*/  S2R R9, SR_CTAID.X ;  /* 0x0000000000097919 */ /* 0x000e620000002500 */
[----:B------:R-:W-:Y:S01]  /*e140*/  IMAD.IADD R15, R11, 0x1, -R6 ;  /* 0x000000010b0f7824 */ /* 0x000fe200078e0a06 */
[----:B------:R-:W-:Y:S01]  /*e150*/  LOP3.LUT R10, R10, 0x7ffffffc, RZ, 0xc0, !PT ;  /* 0x7ffffffc0a0a7812 */ /* 0x000fe200078ec0ff */
[----:B------:R-:W-:Y:S01]  /*e160*/  IMAD R5, R12, 0x10, R5 ;  /* 0x000000100c057824 */ /* 0x000fe200078e0205 */
[----:B------:R-:W-:-:S03]  /*e170*/  SHF.R.S32.HI R12, RZ, 0x1f, R23 ;  /* 0x0000001fff0c7819 */ /* 0x000fc60000011417 */
[----:B------:R-:W-:Y:S02]  /*e180*/  IMAD R16, R4, 0x40, R5 ;  /* 0x0000004004107824 */ /* 0x000fe400078e0205 */
[C---:B------:R-:W-:Y:S02]  /*e190*/  IMAD R6, R12.reuse, UR4, RZ ;  /* 0x000000040c067c24 */ /* 0x040fe4000f8e02ff */
[----:B------:R-:W-:Y:S02]  /*e1a0*/  IMAD R12, R12, UR6, RZ ;  /* 0x000000060c0c7c24 */ /* 0x000fe4000f8e02ff */
[----:B------:R-:W-:Y:S01]  /*e1b0*/  IMAD.WIDE.U32 R4, R23, UR4, RZ ;  /* 0x0000000417047c25 */ /* 0x000fe2000f8e00ff */
[----:B--2---:R-:W-:-:S03]  /*e1c0*/  USHF.R.S32.HI UR4, URZ, 0x1f, UR9 ;  /* 0x0000001f3f047899 */ /* 0x004fc60008011409 */
[C---:B------:R-:W-:Y:S02]  /*e1d0*/  IMAD R11, R23.reuse, UR5, R6 ;  /* 0x00000005170b7c24 */ /* 0x040fe4000f8e0206 */
[----:B------:R-:W-:Y:S02]  /*e1e0*/  IMAD R13, R23, UR7, R12 ;  /* 0x00000007170d7c24 */ /* 0x000fe4000f8e020c */
[----:B------:R-:W-:Y:S02]  /*e1f0*/  IMAD R12, R15, 0x8, R16 ;  /* 0x000000080f0c7824 */ /* 0x000fe400078e0210 */
[----:B------:R-:W-:Y:S02]  /*e200*/  IMAD.IADD R5, R5, 0x1, R11 ;  /* 0x0000000105057824 */ /* 0x000fe400078e020b */
[----:B------:R-:W-:Y:S01]  /*e210*/  IMAD.WIDE.U32 R6, R23, UR6, RZ ;  /* 0x0000000617067c25 */ /* 0x000fe2000f8e00ff */
[----:B------:R-:W-:-:S03]  /*e220*/  ULDC.64 UR6, c[0x0][0xb48] ;  /* 0x0002d20000067ab9 */ /* 0x000fc60000000a00 */
[----:B---3--:R-:W-:Y:S02]  /*e230*/  IMAD R14, R20, UR4, RZ ;  /* 0x00000004140e7c24 */ /* 0x008fe4000f8e02ff */
[----:B------:R-:W-:Y:S02]  /*e240*/  IMAD.MOV R23, RZ, RZ, -R23 ;  /* 0x000000ffff177224 */ /* 0x000fe400078e0a17 */
[----:B-1----:R-:W-:Y:S02]  /*e250*/  IMAD R11, R9, 0x80, R12 ;  /* 0x00000080090b7824 */ /* 0x002fe400078e020c */
[----:B------:R-:W-:Y:S02]  /*e260*/  IMAD R15, R21, UR9, R14 ;  /* 0x00000009150f7c24 */ /* 0x000fe4000f8e020e */
[----:B0-----:R-:W-:-:S04]  /*e270*/  @P0 IMAD.HI.U32 R12, R11, R18, RZ ;  /* 0x000000120b0c0227 */ /* 0x001fc800078e00ff */
[----:B----4-:R-:W-:Y:S01]  /*e280*/  IMAD R14, R152, UR4, RZ ;  /* 0x00000004980e7c24 */ /* 0x010fe2000f8e02ff */
[----:B------:R-:W-:Y:S01]  /*e290*/  ULDC.64 UR4, c[0x0][0xbe0] ;  /* 0x0002f80000047ab9 */ /* 0x000fe20000000a00 */
[----:B------:R-:W-:Y:S02]  /*e2a0*/  IMAD R23, R22, R23, UR8 ;  /* 0x0000000816177e24 */ /* 0x000fe4000f8e0217 */
[----:B------:R-:W-:Y:S02]  /*e2b0*/  IMAD.IADD R7, R7, 0x1, R13 ;  /* 0x0000000107077824 */ /* 0x000fe400078e020d */
[----:B------:R-:W-:-:S04]  /*e2c0*/  IMAD.WIDE.U32 R4, R20, UR9, R4 ;  /* 0x0000000914047c25 */ /* 0x000fc8000f8e0004 */
[----:B------:R-:W-:Y:S01]  /*e2d0*/  IMAD.MOV.U32 R13, RZ, RZ, R11 ;  /* 0x000000ffff0d7224 */ /* 0x000fe200078e000b */
[----:B-----5:R-:W-:Y:S01]  /*e2e0*/  @P0 SHF.R.U32.HI R13, RZ, R17, R12 ;  /* 0x00000011ff0d0219 */ /* 0x020fe2000001160c */
[----:B------:R-:W-:Y:S01]  /*e2f0*/  IMAD R17, R153, UR9, R14 ;  /* 0x0000000999117c24 */ /* 0x000fe2000f8e020e */
[----:B------:R-:W-:Y:S01]  /*e300*/  SHF.R.S32.HI R14, RZ, 0x1f, R23 ;  /* 0x0000001fff0e7819 */ /* 0x000fe20000011417 */
[----:B------:R-:W-:Y:S01]  /*e310*/  IMAD.WIDE.U32 R6, R152, UR9, R6 ;  /* 0x0000000998067c25 */ /* 0x000fe2000f8e0006 */
[----:B------:R-:W-:-:S03]  /*e320*/  ULDC.64 UR8, c[0x0][0xb28] ;  /* 0x0002ca0000087ab9 */ /* 0x000fc60000000a00 */
[----:B------:R-:W-:Y:S02]  /*e330*/  IMAD.IADD R5, R5, 0x1, R15 ;  /* 0x0000000105057824 */ /* 0x000fe400078e020f */
        /* <DEDUP_REMOVED lines=9> */
[C---:B------:R-:W-:Y:S01]  /*e3d0*/  IMAD R19, R23.reuse, UR7, R17 ;  /* 0x0000000717137c24 */ /* 0x040fe2000f8e0211 */
[--C-:B------:R-:W-:Y:S01]  /*e3e0*/  SHF.R.S32.HI R17, RZ, 0x1f, R13.reuse ;  /* 0x0000001fff117819 */ /* 0x100fe2000001140d */
[----:B------:R-:W-:Y:S01]  /*e3f0*/  IMAD.MOV R13, RZ, RZ, -R13 ;  /* 0x000000ffff0d7224 */ /* 0x000fe200078e0a0d */
[----:B------:R-:W-:Y:S01]  /*e400*/  SHF.R.S32.HI R12, RZ, 0x1f, R15 ;  /* 0x0000001fff0c7819 */ /* 0x000fe2000001140f */
[----:B------:R-:W-:Y:S01]  /*e410*/  ULDC.64 UR4, c[0x0][0xb30] ;  /* 0x0002cc0000047ab9 */ /* 0x000fe20000000a00 */
[----:B------:R-:W-:Y:S01]  /*e420*/  IMAD.WIDE.U32 R6, R23, UR6, R6 ;  /* 0x0000000617067c25 */ /* 0x000fe2000f8e0006 */
[----:B------:R-:W-:Y:S01]  /*e430*/  IADD3.X R5, R17, R5, R14, P0, !PT ;  /* 0x0000000511057210 */ /* 0x000fe200007fe40e */
[----:B------:R-:W-:Y:S02]  /*e440*/  ULDC.64 UR6, c[0x0][0xbc8] ;  /* 0x0002f20000067ab9 */ /* 0x000fe40000000a00 */
[----:B------:R-:W-:Y:S01]  /*e450*/  IMAD.MOV R18, RZ, RZ, -R15 ;  /* 0x000000ffff127224 */ /* 0x000fe200078e0a0f */
[----:B------:R-:W-:Y:S01]  /*e460*/  IADD3 R7, R7, R19, RZ ;  /* 0x0000001307077210 */ /* 0x000fe20007ffe0ff */
[----:B------:R-:W-:-:S02]  /*e470*/  IMAD R12, R12, UR4, RZ ;  /* 0x000000040c0c7c24 */ /* 0x000fc4000f8e02ff */
[C-C-:B------:R-:W-:Y:S02]  /*e480*/  IMAD R13, R8.reuse, R13, R11.reuse ;  /* 0x0000000d080d7224 */ /* 0x140fe400078e020b */
[----:B------:R-:W-:Y:S02]  /*e490*/  IMAD R11, R8, R18, R11 ;  /* 0x00000012080b7224 */ /* 0x000fe400078e020b */
[C---:B------:R-:W-:Y:S01]  /*e4a0*/  IMAD R17, R15.reuse, UR5, R12 ;  /* 0x000000050f117c24 */ /* 0x040fe2000f8e020c */
[----:B------:R-:W-:Y:S01]  /*e4b0*/  SHF.R.S32.HI R12, RZ, 0x1f, R13 ;  /* 0x0000001fff0c7819 */ /* 0x000fe2000001140d */
[----:B------:R-:W-:Y:S01]  /*e4c0*/  IMAD.WIDE.U32 R6, R15, UR4, R6 ;  /* 0x000000040f067c25 */ /* 0x000fe2000f8e0006 */
[----:B------:R-:W-:Y:S01]  /*e4d0*/  SHF.R.S32.HI R14, RZ, 0x1f, R11 ;  /* 0x0000001fff0e7819 */ /* 0x000fe2000001140b */
[----:B------:R-:W0:Y:S01]  /*e4e0*/  S2UR UR5, SR_CgaCtaId ;  /* 0x00000000000579c3 */ /* 0x000e220000008800 */
[----:B------:R-:W-:Y:S01]  /*e4f0*/  UMOV UR4, 0x400 ;  /* 0x0000040000047882 */ /* 0x000fe20000000000 */
[----:B------:R-:W-:-:S02]  /*e500*/  IMAD R12, R12, UR6, RZ ;  /* 0x000000060c0c7c24 */ /* 0x000fc4000f8e02ff */
[----:B------:R-:W-:Y:S02]  /*e510*/  IMAD.IADD R7, R7, 0x1, R17 ;  /* 0x0000000107077824 */ /* 0x000fe400078e0211 */
[----:B------:R-:W-:Y:S02]  /*e520*/  IMAD R14, R14, UR8, RZ ;  /* 0x000000080e0e7c24 */ /* 0x000fe4000f8e02ff */
[C---:B------:R-:W-:Y:S02]  /*e530*/  IMAD R15, R13.reuse, UR7, R12 ;  /* 0x000000070d0f7c24 */ /* 0x040fe4000f8e020c */
[----:B------:R-:W-:Y:S01]  /*e540*/  IMAD.WIDE.U32 R4, R13, UR6, R4 ;  /* 0x000000060d047c25 */ /* 0x000fe2000f8e0004 */
[----:B------:R-:W-:-:S03]  /*e550*/  ULDC.64 UR6, c[0x0][0xba8] ;  /* 0x0002ea0000067ab9 */ /* 0x000fc60000000a00 */
[C---:B------:R-:W-:Y:S01]  /*e560*/  IMAD R17, R11.reuse, UR9, R14 ;  /* 0x000000090b117c24 */ /* 0x040fe2000f8e020e */
[----:B------:R-:W-:Y:S01]  /*e570*/  LEA R18, P0, R4, UR6, 0x2 ;  /* 0x0000000604127c11 */ /* 0x000fe2000f8010ff */
[----:B------:R-:W-:Y:S01]  /*e580*/  IMAD.WIDE.U32 R12, R11, UR8, R6 ;  /* 0x000000080b0c7c25 */ /* 0x000fe2000f8e0006 */
[----:B------:R-:W-:Y:S01]  /*e590*/  ULDC.64 UR8, c[0x0][0xb00] ;  /* 0x0002c00000087ab9 */ /* 0x000fe20000000a00 */
[----:B------:R-:W-:Y:S02]  /*e5a0*/  ULDC UR6, c[0x0][0xa88] ;  /* 0x0002a20000067ab9 */ /* 0x000fe40000000800 */
[----:B------:R-:W-:Y:S01]  /*e5b0*/  IMAD.IADD R5, R5, 0x1, R15 ;  /* 0x0000000105057824 */ /* 0x000fe200078e020f */
[----:B------:R-:W-:Y:S01]  /*e5c0*/  LEA R6, P1, R12, UR8, 0x2 ;  /* 0x000000080c067c11 */ /* 0x000fe2000f8210ff */
[----:B------:R-:W-:Y:S01]  /*e5d0*/  IMAD.IADD R7, R13, 0x1, R17 ;  /* 0x000000010d077824 */ /* 0x000fe200078e0211 */
[----:B------:R-:W-:Y:S01]  /*e5e0*/  SHFL.IDX PT, R14, R18, 0x1, 0x1c1f ;  /* 0x003c1f00120e7f89 */ /* 0x000fe200000e0000 */
[----:B------:R-:W-:Y:S01]  /*e5f0*/  IMAD R11, R9, 0x80, R16 ;  /* 0x00000080090b7824 */ /* 0x000fe200078e0210 */
[----:B------:R-:W-:Y:S01]  /*e600*/  LEA.HI.X R17, R4, UR7, R5, 0x2, P0 ;  /* 0x0000000704117c11 */ /* 0x000fe200080f1405 */
[----:B0-----:R-:W-:Y:S01]  /*e610*/  ULEA UR4, UR5, UR4, 0x18 ;  /* 0x0000000405047291 */ /* 0x001fe2000f8ec03f */
[----:B------:R-:W-:Y:S01]  /*e620*/  LEA.HI.X R7, R12, UR9, R7, 0x2, P1 ;  /* 0x000000090c077c11 */ /* 0x000fe200088f1407 */
[----:B------:R-:W-:Y:S01]  /*e630*/  IMAD R8, R8, UR6, RZ ;  /* 0x0000000608087c24 */ /* 0x000fe2000f8e02ff */
[----:B------:R-:W-:Y:S01]  /*e640*/  SHFL.IDX PT, R12, R18, RZ, 0x1c1f ;  /* 0x001c1fff120c7589 */ /* 0x000fe200000e0000 */
[----:B------:R-:W-:Y:S01]  /*e650*/  LOP3.LUT P0, RZ, R3, 0x3, RZ, 0xc0, !PT ;  /* 0x0000000303ff7812 */ /* 0x000fe2000780c0ff */
[C---:B------:R-:W-:Y:S01]  /*e660*/  VIADD R9, R11.reuse, 0x8 ;  /* 0x000000080b097836 */ /* 0x040fe20000000000 */
[----:B------:R-:W-:Y:S01]  /*e670*/  UIADD3 UR4, UR4, 0x38820, URZ ;  /* 0x0003882004047890 */ /* 0x000fe2000fffe03f */
[----:B------:R-:W0:Y:S01]  /*e680*/  SHFL.IDX PT, R13, R17, RZ, 0x1c1f ;  /* 0x001c1fff110d7589 */ /* 0x000e2200000e0000 */
[-C--:B------:R-:W-:Y:S01]  /*e690*/  ISETP.GE.OR P1, PT, R11, R8.reuse, P0 ;  /* 0x000000080b00720c */ /* 0x080fe20000726670 */
[----:B------:R-:W-:Y:S01]  /*e6a0*/  IMAD.IADD R3, R3, 0x1, -R10 ;  /* 0x0000000103037824 */ /* 0x000fe200078e0a0a */
[-C--:B------:R-:W-:Y:S01]  /*e6b0*/  ISETP.GE.OR P0, PT, R9, R8.reuse, P0 ;  /* 0x000000080900720c */ /* 0x080fe20000706670 */
[----:B------:R-:W1:Y:S01]  /*e6c0*/  SHFL.IDX PT, R15, R17, 0x1, 0x1c1f ;  /* 0x003c1f00110f7f89 */ /* 0x000e6200000e0000 */
[----:B------:R-:W-:Y:S01]  /*e6d0*/  ISETP.GE.AND P2, PT, R11, R8, PT ;  /* 0x000000080b00720c */ /* 0x000fe20003f46270 */
[----:B------:R-:W-:Y:S01]  /*e6e0*/  UPRMT UR4, URZ, 0x654, UR4 ;  /* 0x000006543f047896 */ /* 0x000fe20008000004 */
[----:B------:R-:W-:Y:S01]  /*e6f0*/  IMAD.SHL.U32 R3, R3, 0x2, RZ ;  /* 0x0000000203037824 */ /* 0x000fe200078e00ff */
[----:B------:R2:W3:Y:S04]  /*e700*/  SHFL.IDX PT, R4, R6, RZ, 0x1c1f ;  /* 0x001c1fff06047589 */ /* 0x0004e800000e0000 */
        /* <DEDUP_REMOVED lines=19> */
[C---:B------:R-:W-:Y:S01]  /*e840*/  VIADD R22, R3.reuse, 0x50 ;  /* 0x0000005003167836 */ /* 0x040fe20000000000 */
[----:B------:R-:W-:-:S03]  /*e850*/  IADD3 R21, R3, 0x48, RZ ;  /* 0x0000004803157810 */ /* 0x000fc60007ffe0ff */
        /* <DEDUP_REMOVED lines=74> */
[----:B------:R-:W-:Y:S01]  /*ed00*/  @!P3 LEA.HI R22, R22, R22, RZ, 0x1 ;  /* 0x000000161616b211 */ /* 0x000fe200078f08ff */
[----:B------:R0:W-:Y:S01]  /*ed10*/  @!P1 ST.E.64 desc[UR6][R10.64], R68 ;  /* 0x000000440a009985 */ /* 0x0001e2000c101b06 */
[----:B------:R-:W-:-:S02]  /*ed20*/  @!P4 LEA.HI R21, R21, R21, RZ, 0x1 ;  /* 0x000000151515c211 */ /* 0x000fc400078f08ff */
        /* <DEDUP_REMOVED lines=36> */
[----:B------:R-:W-:Y:S01]  /*ef70*/  @!P1 IMAD.WIDE R12, R13, 0x4, R4 ;  /* 0x000000040d0c9825 */ /* 0x000fe200078e0204 */
[----:B--2---:R-:W-:Y:S01]  /*ef80*/  @!P2 LOP3.LUT R15, R0, 0xfffffffe, RZ, 0xc0, !PT ;  /* 0xfffffffe000fa812 */ /* 0x004fe200078ec0ff */
[----:B------:R0:W-:Y:S01]  /*ef90*/  @!P0 ST.E.64 desc[UR6][R10.64], R96 ;  /* 0x000000600a008985 */ /* 0x0001e2000c101b06 */
[----:B------:R-:W-:-:S02]  /*efa0*/  @!P5 LEA.HI R21, R21, R21, RZ, 0x1 ;  /* 0x000000151515d211 */ /* 0x000fc400078f08ff */
        /* <DEDUP_REMOVED lines=9> */
[C---:B------:R-:W-:Y:S01]  /*f040*/  VIADD R20, R3.reuse, 0xd8 ;  /* 0x000000d803147836 */ /* 0x040fe20000000000 */
[----:B------:R-:W-:Y:S01]  /*f050*/  IADD3 R0, R3, 0xc8, RZ ;  /* 0x000000c803007810 */ /* 0x000fe20007ffe0ff */
[----:B0-----:R-:W-:Y:S01]  /*f060*/  @!P3 IMAD.WIDE R10, R17, 0x4, R4 ;  /* 0x00000004110ab825 */ /* 0x001fe200078e0204 */
[----:B------:R-:W-:-:S02]  /*f070*/  ISETP.GE.AND P1, PT, R2, UR4, PT ;  /* 0x0000000402007c0c */ /* 0x000fc4000bf26270 */
[----:B------:R-:W-:Y:S01]  /*f080*/  ISETP.GE.AND P0, PT, R0, UR4, PT ;  /* 0x0000000400007c0c */ /* 0x000fe2000bf06270 */
[--C-:B------:R-:W-:Y:S01]  /*f090*/  @!P5 IMAD.WIDE R16, R21, 0x4, R4.reuse ;  /* 0x000000041510d825 */ /* 0x100fe200078e0204 */
[----:B------:R0:W-:Y:S01]  /*f0a0*/  @!P3 ST.E.64 desc[UR6][R10.64], R108 ;  /* 0x0000006c0a00b985 */ /* 0x0001e2000c101b06 */
[----:B------:R-:W-:Y:S02]  /*f0b0*/  ISETP.GE.AND P2, PT, R20, UR4, PT ;  /* 0x0000000414007c0c */ /* 0x000fe4000bf46270 */
        /* <DEDUP_REMOVED lines=41> */
.L_x_2206:
[----:B------:R-:W-:Y:S05]  /*f350*/  BSYNC B0 ;  /* 0x0000000000007941 */ /* 0x000fea0003800000 */
.L_x_2205:
[----:B------:R-:W-:Y:S01]  /*f360*/  ISETP.GE.AND P0, PT, R9, R8, PT ;  /* 0x000000080900720c */ /* 0x000fe20003f06270 */
[----:B0---4-:R1:W4:Y:S04]  /*f370*/  SHFL.IDX PT, R5, R7, 0x1, 0x1c1f ;  /* 0x003c1f0007057f89 */ /* 0x01132800000e0000 */
[----:B---3--:R1:W3:Y:S08]  /*f380*/  SHFL.IDX PT, R4, R6, 0x1, 0x1c1f ;  /* 0x003c1f0006047f89 */ /* 0x0082f000000e0000 */
[----:B-1----:R-:W-:Y:S05]  /*f390*/  @P0 BRA `(.L_x_2171) ;  /* 0x0000005800240947 */ /* 0x002fea0003800000 */
        /* <DEDUP_REMOVED lines=13> */
[C---:B------:R-:W-:Y:S01]  /*f470*/  IADD3 R18, R3.reuse, 0x50, RZ ;  /* 0x0000005003127810 */ /* 0x040fe20007ffe0ff */
[----:B------:R-:W-:-:S02]  /*f480*/  VIADD R16, R3, 0x48 ;  /* 0x0000004803107836 */ /* 0x000fc40000000000 */
[--C-:B---34-:R-:W-:Y:S01]  /*f490*/  @!P0 IMAD.WIDE R6, R3, 0x4, R4.reuse ;  /* 0x0000000403068825 */ /* 0x118fe200078e0204 */
        /* <DEDUP_REMOVED lines=14> */
[----:B------:R1:W-:Y:S01]  /*f580*/  @!P1 ST.E.64 desc[UR6][R8.64], R30 ;  /* 0x0000001e08009985 */ /* 0x0003e2000c101b06 */
[----:B------:R-:W-:Y:S02]  /*f590*/  ISETP.GE.AND P1, PT, R2, UR4, PT ;  /* 0x0000000402007c0c */ /* 0x000fe4000bf26270 */
[----:B------:R-:W-:Y:S01]  /*f5a0*/  @!P6 LEA.HI R13, R13, R13, RZ, 0x1 ;  /* 0x0000000d0d0de211 */ /* 0x000fe200078f08ff */
[----:B------:R2:W-:Y:S01]  /*f5b0*/  @!P2 ST.E.64 desc[UR6][R10.64], R34 ;  /* 0x000000220a00a985 */ /* 0x0005e2000c101b06 */
[----:B------:R-:W-:Y:S02]  /*f5c0*/  ISETP.GE.AND P2, PT, R14, UR4, PT ;  /* 0x000000040e007c0c */ /* 0x000fe4000bf46270 */
[----:B0-----:R-:W-:Y:S02]  /*f5d0*/  @!P5 LOP3.LUT R7, R12, 0xfffffffe, RZ, 0xc0, !PT ;  /* 0xfffffffe0c07d812 */ /* 0x001fe400078ec0ff */
[----:B------:R-:W-:-:S02]  /*f5e0*/  @!P0 LEA.HI R0, R0, R0, RZ, 0x1 ;  /* 0x0000000000008211 */ /* 0x000fc400078f08ff */
[----:B------:R-:W-:Y:S01]  /*f5f0*/  @!P4 LEA.HI R16, R16, R16, RZ, 0x1 ;  /* 0x000000101010c211 */ /* 0x000fe200078f08ff */
[--C-:B------:R-:W-:Y:S01]  /*f600*/  @!P5 IMAD.WIDE R6, R7, 0x4, R4.reuse ;  /* 0x000000040706d825 */ /* 0x100fe200078e0204 */
[----:B-1----:R-:W-:Y:S02]  /*f610*/  @!P6 LOP3.LUT R9, R13, 0xfffffffe, RZ, 0xc0, !PT ;  /* 0xfffffffe0d09e812 */ /* 0x002fe400078ec0ff */
[----:B------:R-:W-:Y:S02]  /*f620*/  @!P1 LEA.HI R2, R2, R2, RZ, 0x1 ;  /* 0x0000000202029211 */ /* 0x000fe400078f08ff */
[----:B------:R0:W-:Y:S01]  /*f630*/  @!P5 ST.E.64 desc[UR6][R6.64], R38 ;  /* 0x000000260600d985 */ /* 0x0001e2000c101b06 */
[----:B------:R-:W-:Y:S01]  /*f640*/  @!P2 LEA.HI R14, R14, R14, RZ, 0x1 ;  /* 0x0000000e0e0ea211 */ /* 0x000fe200078f08ff */
[----:B------:R-:W-:Y:S01]  /*f650*/  @!P6 IMAD.WIDE R8, R9, 0x4, R4 ;  /* 0x000000040908e825 */ /* 0x000fe200078e0204 */
[----:B--2---:R-:W-:Y:S02]  /*f660*/  @!P3 LEA.HI R10, R15, R15, RZ, 0x1 ;  /* 0x0000000f0f0ab211 */ /* 0x004fe400078f08ff */
[----:B------:R-:W-:Y:S01]  /*f670*/  @!P0 LOP3.LUT R11, R0, 0xfffffffe, RZ, 0xc0, !PT ;  /* 0xfffffffe000b8812 */ /* 0x000fe200078ec0ff */
[C---:B------:R-:W-:Y:S01]  /*f680*/  VIADD R0, R3.reuse, 0x60 ;  /* 0x0000006003007836 */ /* 0x040fe20000000000 */
[----:B------:R-:W-:Y:S01]  /*f690*/  @!P1 LOP3.LUT R13, R2, 0xfffffffe, RZ, 0xc0, !PT ;  /* 0xfffffffe020d9812 */ /* 0x000fe200078ec0ff */
[----:B------:R1:W-:Y:S01]  /*f6a0*/  @!P6 ST.E.64 desc[UR6][R8.64], R42 ;  /* 0x0000002a0800e985 */ /* 0x0003e2000c101b06 */
[----:B------:R-:W-:Y:S01]  /*f6b0*/  @!P2 LOP3.LUT R15, R14, 0xfffffffe, RZ, 0xc0, !PT ;  /* 0xfffffffe0e0fa812 */ /* 0x000fe200078ec0ff */
[----:B------:R-:W-:Y:S01]  /*f6c0*/  VIADD R2, R3, 0x68 ;  /* 0x0000006803027836 */ /* 0x000fe20000000000 */
[----:B------:R-:W-:-:S02]  /*f6d0*/  @!P3 LOP3.LUT R17, R10, 0xfffffffe, RZ, 0xc0, !PT ;  /* 0xfffffffe0a11b812 */ /* 0x000fc400078ec0ff */
[----:B------:R-:W-:Y:S01]  /*f6e0*/  @!P4 LOP3.LUT R19, R16, 0xfffffffe, RZ, 0xc0, !PT ;  /* 0xfffffffe1013c812 */ /* 0x000fe200078ec0ff */
[--C-:B0-----:R-:W-:Y:S01]  /*f6f0*/  @!P0 IMAD.WIDE R6, R11, 0x4, R4.reuse ;  /* 0x000000040b068825 */ /* 0x101fe200078e0204 */
[----:B------:R-:W-:Y:S02]  /*f700*/  ISETP.GE.AND P5, PT, R18, UR4, PT ;  /* 0x0000000412007c0c */ /* 0x000fe4000bfa6270 */
[----:B------:R-:W-:Y:S01]  /*f710*/  ISETP.GE.AND P6, PT, R20, UR4, PT ;  /* 0x0000000414007c0c */ /* 0x000fe2000bfc6270 */
[--C-:B------:R-:W-:Y:S01]  /*f720*/  @!P2 IMAD.WIDE R10, R15, 0x4, R4.reuse ;  /* 0x000000040f0aa825 */ /* 0x100fe200078e0204 */
[----:B------:R0:W-:Y:S03]  /*f730*/  @!P0 ST.E.64 desc[UR6][R6.64], R46 ;  /* 0x0000002e06008985 */ /* 0x0001e6000c101b06 */
[----:B-1----:R-:W-:-:S04]  /*f740*/  @!P1 IMAD.WIDE R8, R13, 0x4, R4 ;  /* 0x000000040d089825 */ /* 0x002fc800078e0204 */
[--C-:B------:R-:W-:Y:S01]  /*f750*/  @!P3 IMAD.WIDE R12, R17, 0x4, R4.reuse ;  /* 0x00000004110cb825 */ /* 0x100fe200078e0204 */
[----:B------:R1:W-:Y:S01]  /*f760*/  @!P1 ST.E.64 desc[UR6][R8.64], R50 ;  /* 0x0000003208009985 */ /* 0x0003e2000c101b06 */
[----:B------:R-:W-:Y:S02]  /*f770*/  @!P5 LEA.HI R18, R18, R18, RZ, 0x1 ;  /* 0x000000121212d211 */ /* 0x000fe400078f08ff */
        /* <DEDUP_REMOVED lines=10> */
[----:B------:R-:W-:Y:S02]  /*f820*/  ISETP.GE.AND P2, PT, R16, UR4, PT ;  /* 0x0000000410007c0c */ /* 0x000fe4000bf46270 */
[----:B------:R-:W-:Y:S02]  /*f830*/  ISETP.GE.AND P1, PT, R17, UR4, PT ;  /* 0x0000000411007c0c */ /* 0x000fe4000bf26270 */
[----:B------:R-:W-:Y:S02]  /*f840*/  ISETP.GE.AND P0, PT, R19, UR4, PT ;  /* 0x0000000413007c0c */ /* 0x000fe4000bf06270 */
[----:B0-----:R-:W-:Y:S01]  /*f850*/  @!P5 LOP3.LUT R7, R18, 0xfffffffe, RZ, 0xc0, !PT ;  /* 0xfffffffe1207d812 */ /* 0x001fe200078ec0ff */
[C---:B------:R-:W-:Y:S01]  /*f860*/  VIADD R18, R3.reuse, 0x88 ;  /* 0x0000008803127836 */ /* 0x040fe20000000000 */
[----:B-1----:R-:W-:Y:S01]  /*f870*/  @!P6 LOP3.LUT R9, R20, 0xfffffffe, RZ, 0xc0, !PT ;  /* 0xfffffffe1409e812 */ /* 0x002fe200078ec0ff */
        /* <DEDUP_REMOVED lines=16> */
[----:B------:R-:W-:Y:S01]  /*f980*/  VIADD R16, R3, 0xa8 ;  /* 0x000000a803107836 */ /* 0x000fe20000000000 */
[----:B------:R-:W-:-:S02]  /*f990*/  @!P0 LOP3.LUT R19, R19, 0xfffffffe, RZ, 0xc0, !PT ;  /* 0xfffffffe13138812 */ /* 0x000fc400078ec0ff */
        /* <DEDUP_REMOVED lines=31> */
[----:B--2---:R-:W-:-:S02]  /*fb90*/  @!P0 LOP3.LUT R11, R0, 0xfffffffe, RZ, 0xc0, !PT ;  /* 0xfffffffe000b8812 */ /* 0x004fc400078ec0ff */
[----:B------:R1:W-:Y:S01]  /*fba0*/  @!P5 ST.E.64 desc[UR6][R8.64], R98 ;  /* 0x000000620800d985 */ /* 0x0003e2000c101b06 */
[----:B------:R-:W-:Y:S02]  /*fbb0*/  ISETP.GE.AND P5, PT, R18, UR4, PT ;  /* 0x0000000412007c0c */ /* 0x000fe4000bfa6270 */
[----:B------:R-:W-:Y:S02]  /*fbc0*/  @!P2 LEA.HI R17, R17, R17, RZ, 0x1 ;  /* 0x000000111111a211 */ /* 0x000fe400078f08ff */
[----:B------:R-:W-:Y:S01]  /*fbd0*/  @!P1 LEA.HI R19, R19, R19, RZ, 0x1 ;  /* 0x0000001313139211 */ /* 0x000fe200078f08ff */
[--C-:B0-----:R-:W-:Y:S01]  /*fbe0*/  @!P0 IMAD.WIDE R6, R11, 0x4, R4.reuse ;  /* 0x000000040b068825 */ /* 0x101fe200078e0204 */
[----:B------:R-:W-:Y:S02]  /*fbf0*/  @!P4 LOP3.LUT R13, R2, 0xfffffffe, RZ, 0xc0, !PT ;  /* 0xfffffffe020dc812 */ /* 0x000fe400078ec0ff */
[C---:B------:R-:W-:Y:S01]  /*fc00*/  IADD3 R0, R3.reuse, 0xd0, RZ ;  /* 0x000000d003007810 */ /* 0x040fe20007ffe0ff */
[----:B------:R-:W-:Y:S01]  /*fc10*/  VIADD R2, R3, 0xd8 ;  /* 0x000000d803027836 */ /* 0x000fe20000000000 */
[----:B------:R-:W-:Y:S01]  /*fc20*/  @!P3 LOP3.LUT R15, R16, 0xfffffffe, RZ, 0xc0, !PT ;  /* 0xfffffffe100fb812 */ /* 0x000fe200078ec0ff */
[----:B------:R0:W-:Y:S01]  /*fc30*/  @!P0 ST.E.64 desc[UR6][R6.64], R102 ;  /* 0x0000006606008985 */ /* 0x0001e2000c101b06 */
[----:B------:R-:W-:Y:S01]  /*fc40*/  @!P2 LOP3.LUT R17, R17, 0xfffffffe, RZ, 0xc0, !PT ;  /* 0xfffffffe1111a812 */ /* 0x000fe200078ec0ff */
[----:B-1----:R-:W-:Y:S01]  /*fc50*/  @!P4 IMAD.WIDE R8, R13, 0x4, R4 ;  /* 0x000000040d08c825 */ /* 0x002fe200078e0204 */
[----:B------:R-:W-:-:S02]  /*fc60*/  ISETP.GE.AND P6, PT, R20, UR4, PT ;  /* 0x0000000414007c0c */ /* 0x000fc4000bfc6270 */
[----:B------:R-:W-:Y:S01]  /*fc70*/  @!P1 LOP3.LUT R19, R19, 0xfffffffe, RZ, 0xc0, !PT ;  /* 0xfffffffe13139812 */ /* 0x000fe200078ec0ff */
[--C-:B------:R-:W-:Y:S01]  /*fc80*/  @!P3 IMAD.WIDE R10, R15, 0x4, R4.reuse ;  /* 0x000000040f0ab825 */ /* 0x100fe200078e0204 */
[----:B------:R-:W-:Y:S01]  /*fc90*/  ISETP.GE.AND P0, PT, R0, UR4, PT ;  /* 0x0000000400007c0c */ /* 0x000fe2000bf06270 */
[----:B------:R1:W-:Y:S01]  /*fca0*/  @!P4 ST.E.64 desc[UR6][R8.64], R106 ;  /* 0x0000006a0800c985 */ /* 0x0003e2000c101b06 */
[----:B------:R-:W-:Y:S01]  /*fcb0*/  @!P5 LEA.HI R18, R18, R18, RZ, 0x1 ;  /* 0x000000121212d211 */ /* 0x000fe200078f08ff */
[--C-:B------:R-:W-:Y:S02]  /*fcc0*/  @!P2 IMAD.WIDE R12, R17, 0x4, R4.reuse ;  /* 0x00000004110ca825 */ /* 0x100fe400078e0204 */
[----:B------:R2:W-:Y:S02]  /*fcd0*/  @!P3 ST.E.64 desc[UR6][R10.64], R110 ;  /* 0x0000006e0a00b985 */ /* 0x0005e4000c101b06 */
[----:B------:R-:W-:Y:S01]  /*fce0*/  @!P1 IMAD.WIDE R14, R19, 0x4, R4 ;  /* 0x00000004130e9825 */ /* 0x000fe200078e0204 */
[----:B0-----:R-:W-:Y:S01]  /*fcf0*/  @!P5 LOP3.LUT R7, R18, 0xfffffffe, RZ, 0xc0, !PT ;  /* 0xfffffffe1207d812 */ /* 0x001fe200078ec0ff */
[----:B------:R-:W-:Y:S01]  /*fd00*/  @!P2 ST.E.64 desc[UR6][R12.64], R114 ;  /* 0x000000720c00a985 */ /* 0x000fe2000c101b06 */
[----:B------:R-:W-:Y:S01]  /*fd10*/  @!P6 LEA.HI R20, R20, R20, RZ, 0x1 ;  /* 0x000000141414e211 */ /* 0x000fe200078f08ff */
[----:B------:R-:W-:-:S02]  /*fd20*/  VIADD R16, R3, 0xe0 ;  /* 0x000000e003107836 */ /* 0x000fc40000000000 */
[C---:B------:R-:W-:Y:S01]  /*fd30*/  VIADD R17, R3.reuse, 0xe8 ;  /* 0x000000e803117836 */ /* 0x040fe20000000000 */
[----:B------:R-:W-:Y:S01]  /*fd40*/  @!P1 ST.E.64 desc[UR6][R14.64], R118 ;  /* 0x000000760e009985 */ /* 0x000fe2000c101b06 */
[----:B------:R-:W-:Y:S01]  /*fd50*/  VIADD R19, R3, 0xf0 ;  /* 0x000000f003137836 */ /* 0x000fe20000000000 */
[----:B------:R-:W-:Y:S01]  /*fd60*/  ISETP.GE.AND P1, PT, R2, UR4, PT ;  /* 0x0000000402007c0c */ /* 0x000fe2000bf26270 */
[----:B------:R-:W-:Y:S01]  /*fd70*/  @!P5 IMAD.WIDE R6, R7, 0x4, R4 ;  /* 0x000000040706d825 */ /* 0x000fe200078e0204 */
[----:B------:R-:W-:Y:S02]  /*fd80*/  ISETP.GE.AND P2, PT, R16, UR4, PT ;  /* 0x0000000410007c0c */ /* 0x000fe4000bf46270 */
        /* <DEDUP_REMOVED lines=35> */
.L_x_2204:
        /* <DEDUP_REMOVED lines=39> */
[--C-:B------:R-:W-:Y:S01]  /*10230*/  SHF.R.S32.HI R9, RZ, 0x1f, R5.reuse ;  /* 0x0000001fff097819 */ /* 0x100fe20000011405 */
[----:B------:R-:W-:Y:S01]  /*10240*/  IMAD.MOV R7, RZ, RZ, -R5 ;  /* 0x000000ffff077224 */ /* 0x000fe200078e0a05 */
[----:B------:R-:W-:Y:S01]  /*10250*/  IADD3 R2, P0, R5, R2, RZ ;  /* 0x0000000205027210 */ /* 0x000fe20007f1e0ff */
[----:B------:R-:W-:Y:S02]  /*10260*/  IMAD R4, R4, UR4, RZ ;  /* 0x0000000404047c24 */ /* 0x000fe4000f8e02ff */
[----:B------:R-:W-:-:S02]  /*10270*/  IMAD R7, R6, R7, R0 ;  /* 0x0000000706077224 */ /* 0x000fc400078e0200 */
[----:B------:R-:W-:Y:S01]  /*10280*/  IMAD R4, R23, UR5, R4 ;  /* 0x0000000517047c24 */ /* 0x000fe2000f8e0204 */
[----:B------:R-:W-:Y:S02]  /*10290*/  ULDC.64 UR4, c[0x0][0xbc8] ;  /* 0x0002f20000047ab9 */ /* 0x000fe40000000a00 */
        /* <DEDUP_REMOVED lines=8> */
[----:B------:R-:W-:Y:S01]  /*10320*/  LEA.HI.X R5, R2, UR5, R3, 0x2, P0 ;  /* 0x0000000502057c11 */ /* 0x000fe200080f1403 */
[----:B------:R-:W-:-:S05]  /*10330*/  IMAD.MOV.U32 R3, RZ, RZ, -0x800000 ;  /* 0xff800000ff037424 */ /* 0x000fca00078e00ff */
[----:B------:R0:W-:Y:S01]  /*10340*/  STG.E desc[UR10][R4.64], R3 ;  /* 0x0000000304007986 */ /* 0x0001e2000c10190a */
[----:B------:R-:W-:Y:S05]  /*10350*/  BRA `(.L_x_2171) ;  /* 0x0000004800347947 */ /* 0x000fea0003800000 */
.L_x_2169:
        /* <DEDUP_REMOVED lines=18> */
.L_x_2207:
[----:B------:R-:W-:Y:S01]  /*10480*/  ULDC UR40, c[0x0][0xc50] ;  /* 0x0003140000287ab9 */ /* 0x000fe20000000800 */
[----:B------:R-:W-:Y:S01]  /*10490*/  UMOV UR36, UR6 ;  /* 0x0000000600247c82 */ /* 0x000fe20008000000 */
[----:B------:R-:W-:-:S11]  /*104a0*/  UISETP.NE.AND UP0, UPT, UR40, 0x1, UPT ;  /* 0x000000012800788c */ /* 0x000fd6000bf05270 */
[----:B------:R-:W-:Y:S01]  /*104b0*/  @UP0 ULDC UR4, c[0x0][0xc54] ;  /* 0x0003150000040ab9 */ /* 0x000fe20000000800 */
[----:B------:R-:W-:Y:S01]  /*104c0*/  @UP0 ULDC UR7, c[0x0][0xc58] ;  /* 0x0003160000070ab9 */ /* 0x000fe20000000800 */
[----:B------:R-:W-:-:S04]  /*104d0*/  UIMAD.WIDE.U32 UR4, UR6, UR4, URZ ;  /* 0x00000004060472a5 */ /* 0x000fc8000f8e003f */
[----:B------:R-:W-:-:S12]  /*104e0*/  @UP0 USHF.R.U32.HI UR36, URZ, UR7, UR5 ;  /* 0x000000073f240299 */ /* 0x000fd80008011605 */
.L_x_2208:
[----:B------:R-:W-:Y:S01]  /*104f0*/  ISETP.GE.AND P0, PT, R18, RZ, PT ;  /* 0x000000ff1200720c */ /* 0x000fe20003f06270 */
[----:B------:R-:W-:Y:S01]  /*10500*/  UIADD3 UR4, -UR36, URZ, URZ ;  /* 0x0000003f24047290 */ /* 0x000fe2000fffe13f */
[----:B------:R-:W-:Y:S01]  /*10510*/  MOV R9, 0x1 ;  /* 0x0000000100097802 */ /* 0x000fe20000000f00 */
[----:B------:R-:W-:Y:S02]  /*10520*/  IMAD.MOV.U32 R0, RZ, RZ, RZ ;  /* 0x000000ffff007224 */ /* 0x000fe400078e00ff */
[----:B------:R-:W-:Y:S01]  /*10530*/  UIMAD UR40, UR40, UR4, UR6 ;  /* 0x00000004282872a4 */ /* 0x000fe2000f8e0206 */
[----:B------:R-:W-:-:S07]  /*10540*/  IMAD.MOV.U32 R3, RZ, RZ, 0x1 ;  /* 0x00000001ff037424 */ /* 0x000fce00078e00ff */
[----:B------:R-:W-:Y:S05]  /*10550*/  @!P0 BRA `(.L_x_2209) ;  /* 0x0000004000f48947 */ /* 0x000fea0003800000 */
[----:B------:R-:W0:Y:S01]  /*10560*/  S2UR UR4, SR_CTAID.X ;  /* 0x00000000000479c3 */ /* 0x000e220000002500 */
[----:B------:R-:W-:Y:S01]  /*10570*/  ULDC UR5, c[0x0][0x448] ;  /* 0x0001120000057ab9 */ /* 0x000fe20000000800 */
[----:B------:R-:W-:Y:S01]  /*10580*/  ULDC.64 UR6, c[0x0][0x418] ;  /* 0x0001060000067ab9 */ /* 0x000fe20000000a00 */
[----:B------:R-:W-:Y:S01]  /*10590*/  UISETP.NE.AND UP1, UPT, UR5, 0x1, UPT ;  /* 0x000000010500788c */ /* 0x000fe2000bf25270 */
[----:B------:R1:W-:Y:S01]  /*105a0*/  STL [R1+0xc], RZ ;  /* 0x00000cff01007387 */ /* 0x0003e20000100800 */
[----:B------:R-:W-:Y:S01]  /*105b0*/  UISETP.NE.U32.AND UP0, UPT, UR6, URZ, UPT ;  /* 0x0000003f0600728c */ /* 0x000fe2000bf05070 */
[----:B------:R-:W-:Y:S02]  /*105c0*/  ULDC UR5, c[0x0][0x288] ;  /* 0x0000a20000057ab9 */ /* 0x000fe40000000800 */
[----:B------:R-:W-:Y:S01]  /*105d0*/  ULDC UR6, c[0x0][0x424] ;  /* 0x0001090000067ab9 */ /* 0x000fe20000000800 */
[----:B------:R-:W-:Y:S02]  /*105e0*/  UISETP.NE.AND.EX UP0, UPT, UR7, URZ, UPT, UP0 ;  /* 0x0000003f0700728c */ /* 0x000fe4000bf05300 */
[----:B------:R-:W-:-:S02]  /*105f0*/  UIADD3 UR10, -UR5, 0x50, URZ ;  /* 0x00000050050a7890 */ /* 0x000fc4000fffe13f */
[----:B------:R-:W-:Y:S01]  /*10600*/  USEL UR7, UR6, 0x1, UP0 ;  /* 0x0000000106077887 */ /* 0x000fe20008000000 */
[----:B------:R-:W-:-:S03]  /*10610*/  ULDC UR9, c[0x0][0x2f0] ;  /* 0x0000bc0000097ab9 */ /* 0x000fc60000000800 */
[----:B------:R-:W-:Y:S02]  /*10620*/  UIMAD UR10, UR7, UR9, UR10 ;  /* 0x00000009070a72a4 */ /* 0x000fe4000f8e020a */
[----:B0-----:R-:W-:-:S03]  /*10630*/  ULEA UR8, UR4, 0x7f, 0x7 ;  /* 0x0000007f04087891 */ /* 0x001fc6000f8e383f */
[----:B------:R-:W-:Y:S02]  /*10640*/  @UP1 ULDC UR4, c[0x0][0x44c] ;  /* 0x0001130000041ab9 */ /* 0x000fe40000000800 */
[----:B------:R-:W-:Y:S02]  /*10650*/  UIMAD.WIDE.U32 UR4, UR8, UR4, URZ ;  /* 0x00000004080472a5 */ /* 0x000fe4000f8e003f */
[----:B------:R-:W-:Y:S01]  /*10660*/  UMOV UR6, UR8 ;  /* 0x0000000800067c82 */ /* 0x000fe20008000000 */
[----:B------:R-:W-:Y:S01]  /*10670*/  @UP1 ULDC UR8, c[0x0][0x450] ;  /* 0x0001140000081ab9 */ /* 0x000fe20000000800 */
[----:B------:R-:W-:Y:S02]  /*10680*/  UIMAD UR4, UR7, UR9, 0x4f ;  /* 0x0000004f070474a4 */ /* 0x000fe4000f8e0209 */
[----:B------:R-:W-:Y:S02]  /*10690*/  @UP1 USHF.R.U32.HI UR6, URZ, UR8, UR5 ;  /* 0x000000083f061299 */ /* 0x000fe40008011605 */
[----:B------:R-:W-:-:S02]  /*106a0*/  UIMAD.WIDE UR4, UR4, 0x66666667, URZ ;  /* 0x66666667040478a5 */ /* 0x000fc4000f8e023f */
[----:B------:R-:W-:Y:S02]  /*106b0*/  UIADD3 UR6, UR10, UR6, URZ ;  /* 0x000000060a067290 */ /* 0x000fe4000fffe03f */
[----:B------:R-:W-:Y:S02]  /*106c0*/  USHF.R.U32.HI UR8, URZ, 0x1f, UR5 ;  /* 0x0000001f3f087899 */ /* 0x000fe40008011605 */
[----:B------:R-:W-:Y:S02]  /*106d0*/  UIMAD.WIDE UR6, UR6, 0x66666667, URZ ;  /* 0x66666667060678a5 */ /* 0x000fe4000f8e023f */
[----:B------:R-:W-:Y:S02]  /*106e0*/  ULEA.HI.SX32 UR8, UR5, UR8, 0x1b ;  /* 0x0000000805087291 */ /* 0x000fe4000f8fda3f */
[----:B------:R-:W-:Y:S02]  /*106f0*/  USHF.R.U32.HI UR4, URZ, 0x1f, UR7 ;  /* 0x0000001f3f047899 */ /* 0x000fe40008011607 */
[----:B------:R-:W-:-:S02]  /*10700*/  USHF.R.U32.HI UR5, URZ, 0x10, UR40 ;  /* 0x000000103f057899 */ /* 0x000fc40008011628 */
[----:B------:R-:W-:Y:S02]  /*10710*/  ULEA.HI.SX32 UR4, UR7, UR4, 0x1b ;  /* 0x0000000407047291 */ /* 0x000fe4000f8fda3f */
[----:B------:R-:W-:Y:S02]  /*10720*/  ULOP3.LUT UR40, UR40, 0xffff, URZ, 0xc0, !UPT ;  /* 0x0000ffff28287892 */ /* 0x000fe4000f8ec03f */
[----:B------:R-:W-:-:S04]  /*10730*/  UISETP.LT.AND UP0, UPT, UR8, UR4, UPT ;  /* 0x000000040800728c */ /* 0x000fc8000bf01270 */
[----:B------:R-:W-:Y:S02]  /*10740*/  USEL UR39, UR8, UR4, UP0 ;  /* 0x0000000408277287 */ /* 0x000fe40008000000 */
[----:B------:R-:W-:Y:S02]  /*10750*/  UISETP.NE.AND UP0, UPT, UR5, URZ, UPT ;  /* 0x0000003f0500728c */ /* 0x000fe4000bf05270 */
[----:B------:R-:W-:-:S06]  /*10760*/  UISETP.GE.AND UP1, UPT, UR39, 0x1, UPT ;  /* 0x000000012700788c */ /* 0x000fcc000bf26270 */
[----:B------:R-:W-:-:S03]  /*10770*/  PLOP3.LUT P0, PT, PT, PT, UP1, 0x80, 0x0 ;  /* 0x000000000000781c */ /* 0x000fc60003f0f018 */
[----:B------:R-:W-:-:S10]  /*10780*/  @!UP0 ULDC UR5, c[0x0][0x9f0] ;  /* 0x00027c0000058ab9 */ /* 0x000fd40000000800 */
[----:B-1----:R-:W-:Y:S05]  /*10790*/  @!P0 BRA `(.L_x_2210) ;  /* 0x0000000000708947 */ /* 0x002fea0003800000 */
        /* <DEDUP_REMOVED lines=8> */
[----:B0-----:R-:W-:Y:S02]  /*10820*/  IMAD.MOV.U32 R2, RZ, RZ, RZ ;  /* 0x000000ffff027224 */ /* 0x001fe400078e00ff */
        /* <DEDUP_REMOVED lines=15> */
[----:B------:R-:W-:-:S04]  /*10920*/  @P0 VIADD R3, R3, 0x1 ;  /* 0x0000000103030836 */ /* 0x000fc80000000000 */
[----:B------:R-:W-:Y:S01]  /*10930*/  @!P2 IMAD.MOV R3, RZ, RZ, -R3 ;  /* 0x000000ffff03a224 */ /* 0x000fe200078e0a03 */
[----:B------:R-:W-:-:S05]  /*10940*/  @!P1 LOP3.LUT R3, RZ, UR5, RZ, 0x33, !PT ;  /* 0x00000005ff039c12 */ /* 0x000fca000f8e33ff */
[----:B------:R0:W-:Y:S02]  /*10950*/  STL [R1+0xc], R3 ;  /* 0x00000c0301007387 */ /* 0x0001e40000100800 */
.L_x_2210:
        /* <DEDUP_REMOVED lines=32> */
.L_x_2211:
        /* <DEDUP_REMOVED lines=9> */
[----:B------:R-:W-:Y:S01]  /*10bf0*/  IMAD.U32 R4, RZ, RZ, UR6 ;  /* 0x00000006ff047e24 */ /* 0x000fe2000f8e00ff */
[----:B------:R-:W-:Y:S01]  /*10c00*/  MOV R13, RZ ;  /* 0x000000ff000d7202 */ /* 0x000fe20000000f00 */
[----:B------:R-:W-:Y:S02]  /*10c10*/  IMAD.U32 R5, RZ, RZ, UR7 ;  /* 0x00000007ff057e24 */ /* 0x000fe4000f8e00ff */
[----:B------:R-:W-:Y:S02]  /*10c20*/  IMAD.U32 R6, RZ, RZ, UR8 ;  /* 0x00000008ff067e24 */ /* 0x000fe4000f8e00ff */
[----:B------:R-:W-:-:S02]  /*10c30*/  IMAD.U32 R7, RZ, RZ, UR9 ;  /* 0x00000009ff077e24 */ /* 0x000fc4000f8e00ff */
[----:B------:R-:W-:Y:S02]  /*10c40*/  IMAD.U32 R10, RZ, RZ, UR4 ;  /* 0x00000004ff0a7e24 */ /* 0x000fe4000f8e00ff */
[----:B------:R-:W-:Y:S02]  /*10c50*/  IMAD.U32 R11, RZ, RZ, UR5 ;  /* 0x00000005ff0b7e24 */ /* 0x000fe4000f8e00ff */
[----:B------:R-:W-:Y:S02]  /*10c60*/  IMAD.MOV.U32 R8, RZ, RZ, 0x70 ;  /* 0x00000070ff087424 */ /* 0x000fe400078e00ff */
[----:B0-----:R-:W-:-:S07]  /*10c70*/  IMAD.MOV.U32 R12, RZ, RZ, 0x1 ;  /* 0x00000001ff0c7424 */ /* 0x001fce00078e00ff */
[----:B------:R-:W-:-:S07]  /*10c80*/  LEPC R20, `(.L_x_2213) ;  /* 0x000000001014794e */ /* 0x000fce0000000000 */
[----:B-1----:R-:W-:Y:S05]  /*10c90*/  CALL.ABS.NOINC R2 ;  /* 0x0000000002007343 */ /* 0x002fea0003c00000 */
.L_x_2213:
        /* <DEDUP_REMOVED lines=15> */
.L_x_2212:
        /* <DEDUP_REMOVED lines=21> */
.L_x_2305:
        /* <DEDUP_REMOVED lines=8> */
.L_x_2308:
        /* <DEDUP_REMOVED lines=22> */
.L_x_2217:
[----:B0-----:R-:W-:Y:S01]  /*110c0*/  MOV R0, 0x1 ;  /* 0x0000000100007802 */ /* 0x001fe20000000f00 */
[----:B------:R-:W1:Y:S03]  /*110d0*/  S2R R8, SR_TID.X ;  /* 0x0000000000087919 */ /* 0x000e660000002100 */
[----:B------:R-:W-:-:S04]  /*110e0*/  SHF.L.U32 R0, R0, 0x1f, RZ ;  /* 0x0000001f00007819 */ /* 0x000fc800000006ff */
[----:B------:R-:W0:Y:S01]  /*110f0*/  SYNCS.PHASECHK.TRANS64.TRYWAIT P0, [UR38+0x38840], R0 ;  /* 0x03884000ff0075a7 */ /* 0x000e220008000166 */
[----:B-1----:R-:W-:-:S04]  /*11100*/  LOP3.LUT R2, R8, 0x7f, RZ, 0xc0, !PT ;  /* 0x0000007f08027812 */ /* 0x002fc800078ec0ff */
[----:B------:R-:W-:Y:S01]  /*11110*/  ISETP.NE.AND P1, PT, R2, RZ, PT ;  /* 0x000000ff0200720c */ /* 0x000fe20003f25270 */
[----:B0-----:R-:W-:-:S12]  /*11120*/  @!P0 BRA `(.L_x_2218) ;  /* 0x0000003c00bc8947 */ /* 0x001fd80003800000 */
.L_x_2309:
[----:B------:R-:W-:Y:S05]  /*11130*/  @P1 BRA `(.L_x_2219) ;  /* 0x0000000000181947 */ /* 0x000fea0003800000 */
[----:B------:R-:W1:Y:S01]  /*11140*/  S2R R2, SR_TID.X ;  /* 0x0000000000027919 */ /* 0x000e620000002100 */
[----:B0-----:R-:W-:-:S04]  /*11150*/  IMAD.MOV.U32 R0, RZ, RZ, 0xa000 ;  /* 0x0000a000ff007424 */ /* 0x001fc800078e00ff */
[----:B------:R2:W-:Y:S01]  /*11160*/  SYNCS.ARRIVE.TRANS64 RZ, [UR38+0x38830], R0 ;  /* 0x03883000ffff79a7 */ /* 0x0005e20008000026 */
[----:B-1----:R-:W-:-:S13]  /*11170*/  LOP3.LUT P0, RZ, R2, 0x1f, RZ, 0xc0, !PT ;  /* 0x0000001f02ff7812 */ /* 0x002fda000780c0ff */
[----:B--2---:R-:W-:Y:S05]  /*11180*/  @!P0 BRA `(.L_x_2219) ;  /* 0x0000000000048947 */ /* 0x004fea0003800000 */
[----:B------:R-:W-:Y:S01]  /*11190*/  BPT.TRAP 0x1 ;  /* 0x000000040000795c */ /* 0x000fe20000300000 */
.L_x_2219:
        /* <DEDUP_REMOVED lines=37> */
.L_x_2215:
        /* <DEDUP_REMOVED lines=10> */
[----:B------:R-:W-:Y:S02]  /*11490*/  IMAD.U32 R4, RZ, RZ, UR6 ;  /* 0x00000006ff047e24 */ /* 0x000fe4000f8e00ff */
[----:B------:R-:W1:Y:S01]  /*114a0*/  LDC.64 R2, c[0x4][R2] ;  /* 0x0100000002027b82 */ /* 0x000e620000000a00 */
        /* <DEDUP_REMOVED lines=9> */
[----:B01----:R-:W-:Y:S05]  /*11540*/  CALL.ABS.NOINC R2 ;  /* 0x0000000002007343 */ /* 0x003fea0003c00000 */
.L_x_2220:
        /* <DEDUP_REMOVED lines=17> */
[C---:B------:R-:W-:Y:S02]  /*11660*/  IMAD R5, R4.reuse, R3, R0 ;  /* 0x0000000304057224 */ /* 0x040fe400078e0200 */
[----:B------:R-:W-:Y:S01]  /*11670*/  IMAD.WIDE.U32 R2, R4, R2, UR4 ;  /* 0x0000000404027e25 */ /* 0x000fe2000f8e0002 */
[----:B------:R-:W-:-:S03]  /*11680*/  ULDC.64 UR4, c[0x0][0x2d0] ;  /* 0x0000b40000047ab9 */ /* 0x000fc60000000a00 */
[----:B------:R-:W1:Y:S01]  /*11690*/  @P0 LDC R0, c[0x0][0x450] ;  /* 0x00011400ff000b82 */ /* 0x000e620000000800 */
[----:B------:R-:W-:Y:S02]  /*116a0*/  IMAD.IADD R3, R3, 0x1, R5 ;  /* 0x0000000103037824 */ /* 0x000fe400078e0205 */
[----:B------:R-:W-:Y:S02]  /*116b0*/  IMAD.SHL.U32 R5, R12, 0x10, RZ ;  /* 0x000000100c057824 */ /* 0x000fe400078e00ff */
[----:B------:R-:W-:-:S03]  /*116c0*/  IMAD.SHL.U32 R9, R9, 0x8, RZ ;  /* 0x0000000809097824 */ /* 0x000fc600078e00ff */
[----:B------:R-:W-:-:S05]  /*116d0*/  LOP3.LUT R4, R8, 0x70, R5, 0xf8, !PT ;  /* 0x0000007008047812 */ /* 0x000fca00078ef805 */
[----:B----4-:R-:W-:-:S04]  /*116e0*/  IMAD R5, R11, 0x80, R4 ;  /* 0x000000800b057824 */ /* 0x010fc800078e0204 */
        /* <DEDUP_REMOVED lines=10> */
[----:B------:R-:W-:-:S03]  /*11790*/  ULDC.64 UR4, c[0x0][0x2c8] ;  /* 0x0000b20000047ab9 */ /* 0x000fc60000000a00 */
[----:B------:R-:W-:Y:S01]  /*117a0*/  IADD3 R3, R3, R5, RZ ;  /* 0x0000000503037210 */ /* 0x000fe20007ffe0ff */
[----:B------:R-:W-:-:S04]  /*117b0*/  IMAD R5, R4, UR4, RZ ;  /* 0x0000000404057c24 */ /* 0x000fc8000f8e02ff */
[C---:B------:R-:W-:Y:S02]  /*117c0*/  IMAD R4, R0.reuse, UR5, R5 ;  /* 0x0000000500047c24 */ /* 0x040fe4000f8e0205 */
[----:B------:R-:W-:Y:S01]  /*117d0*/  IMAD.WIDE.U32 R2, R0, UR4, R2 ;  /* 0x0000000400027c25 */ /* 0x000fe2000f8e0002 */
[----:B------:R-:W-:-:S03]  /*117e0*/  ULDC.64 UR4, c[0x0][0x280] ;  /* 0x0000a00000047ab9 */ /* 0x000fc60000000a00 */
[----:B------:R-:W-:Y:S01]  /*117f0*/  IMAD.SHL.U32 R0, R12, 0x8, RZ ;  /* 0x000000080c007824 */ /* 0x000fe200078e00ff */
[----:B------:R-:W-:Y:S01]  /*11800*/  LEA R7, P0, R2, UR4, 0x1 ;  /* 0x0000000402077c11 */ /* 0x000fe2000f8008ff */
[----:B------:R-:W-:Y:S01]  /*11810*/  IMAD.IADD R3, R3, 0x1, R4 ;  /* 0x0000000103037824 */ /* 0x000fe200078e0204 */
[----:B------:R-:W-:Y:S02]  /*11820*/  ULDC UR4, c[0x0][0x2b8] ;  /* 0x0000ae0000047ab9 */ /* 0x000fe40000000800 */
[----:B------:R-:W-:Y:S02]  /*11830*/  LOP3.LUT R10, R0, 0x38, RZ, 0xc0, !PT ;  /* 0x00000038000a7812 */ /* 0x000fe400078ec0ff */
[----:B------:R-:W-:Y:S02]  /*11840*/  LEA.HI.X R6, R2, UR5, R3, 0x1, P0 ;  /* 0x0000000502067c11 */ /* 0x000fe400080f0c03 */
[----:B------:R-:W-:Y:S02]  /*11850*/  LOP3.LUT R2, R10, 0x40, RZ, 0xfc, !PT ;  /* 0x000000400a027812 */ /* 0x000fe400078efcff */
[----:B------:R-:W-:-:S02]  /*11860*/  LOP3.LUT R3, R0, 0x1c0, RZ, 0xc0, !PT ;  /* 0x000001c000037812 */ /* 0x000fc400078ec0ff */
[----:B------:R-:W-:Y:S02]  /*11870*/  ISETP.GE.AND P2, PT, R2, UR4, PT ;  /* 0x0000000402007c0c */ /* 0x000fe4000bf46270 */
[----:B------:R-:W-:Y:S02]  /*11880*/  LOP3.LUT R2, R10, 0x80, RZ, 0xfc, !PT ;  /* 0x000000800a027812 */ /* 0x000fe400078efcff */
[----:B------:R-:W-:Y:S02]  /*11890*/  LOP3.LUT R3, R3, 0x38, R0, 0xf8, !PT ;  /* 0x0000003803037812 */ /* 0x000fe400078ef800 */
[----:B------:R-:W-:Y:S02]  /*118a0*/  ISETP.GE.AND P1, PT, R2, UR4, PT ;  /* 0x0000000402007c0c */ /* 0x000fe4000bf26270 */
[C---:B------:R-:W-:Y:S02]  /*118b0*/  LOP3.LUT R2, R10.reuse, 0xc0, RZ, 0xfc, !PT ;  /* 0x000000c00a027812 */ /* 0x040fe400078efcff */
[----:B------:R-:W-:-:S02]  /*118c0*/  ISETP.GE.AND P4, PT, R10, UR4, PT ;  /* 0x000000040a007c0c */ /* 0x000fc4000bf86270 */
[----:B------:R-:W-:Y:S01]  /*118d0*/  ISETP.GE.AND P0, PT, R2, UR4, PT ;  /* 0x0000000402007c0c */ /* 0x000fe2000bf06270 */
[----:B------:R-:W-:Y:S01]  /*118e0*/  UMOV UR4, 0xffffffff ;  /* 0xffffffff00047882 */ /* 0x000fe20000000000 */
[----:B------:R-:W-:-:S04]  /*118f0*/  LOP3.LUT R0, R3, 0x38, R12, 0x78, !PT ;  /* 0x0000003803007812 */ /* 0x000fc800078e780c */
[----:B------:R-:W-:Y:S01]  /*11900*/  LOP3.LUT R9, R0, 0x200, R9, 0xf8, !PT ;  /* 0x0000020000097812 */ /* 0x000fe200078ef809 */
[----:B------:R-:W-:Y:S06]  /*11910*/  BRA.DIV UR4, `(.L_x_2221) ;  /* 0x0000003604d87947 */ /* 0x000fec000b800000 */
[----:B------:R-:W-:Y:S01]  /*11920*/  SHFL.IDX PT, R2, R6, RZ, 0x181f ;  /* 0x00181fff06027589 */ /* 0x000fe200000e0000 */
[----:B------:R-:W-:Y:S01]  /*11930*/  ULDC UR4, c[0x0][0x288] ;  /* 0x0000a20000047ab9 */ /* 0x000fe20000000800 */
[----:B------:R-:W-:Y:S01]  /*11940*/  IMAD R8, R11, 0x80, R8 ;  /* 0x000000800b087824 */ /* 0x000fe200078e0208 */
[----:B------:R-:W-:Y:S01]  /*11950*/  ULDC.64 UR6, c[0x0][0x208] ;  /* 0x0000820000067ab9 */ /* 0x000fe20000000a00 */
[----:B------:R-:W0:Y:S01]  /*11960*/  SHFL.IDX PT, R3, R7, RZ, 0x181f ;  /* 0x00181fff07037589 */ /* 0x000e2200000e0000 */
[----:B------:R-:W-:Y:S02]  /*11970*/  IMAD R0, R20, UR4, RZ ;  /* 0x0000000414007c24 */ /* 0x000fe4000f8e02ff */
[C---:B------:R-:W-:Y:S01]  /*11980*/  VIADD R5, R8.reuse, 0x10 ;  /* 0x0000001008057836 */ /* 0x040fe20000000000 */
[----:B------:R-:W-:Y:S02]  /*11990*/  SHFL.IDX PT, R4, R7, 0x1, 0x181f ;  /* 0x00381f0007047f89 */ /* 0x000fe400000e0000 */
[----:B------:R-:W-:-:S02]  /*119a0*/  ISETP.GE.AND P3, PT, R8, R0, PT ;  /* 0x000000000800720c */ /* 0x000fc40003f66270 */
[----:B------:R-:W-:Y:S11]  /*119b0*/  SHFL.IDX PT, R14, R7, 0x7, 0x181f ;  /* 0x00f81f00070e7f89 */ /* 0x000ff600000e0000 */
[----:B------:R-:W-:-:S02]  /*119c0*/  @!P3 LEA R21, R9, UR38, 0x1 ;  /* 0x000000260915bc11 */ /* 0x000fc4000f8e08ff */
        /* <DEDUP_REMOVED lines=67> */
.L_x_2326:
        /* <DEDUP_REMOVED lines=16> */
.L_x_2223:
[----:B------:R-:W-:Y:S05]  /*11f00*/  BSYNC B0 ;  /* 0x0000000000007941 */ /* 0x000fea0003800000 */
.L_x_2222:
        /* <DEDUP_REMOVED lines=10> */
[----:B--2---:R-:W-:-:S05]  /*11fb0*/  VIADD R0, R4, 0xfffffffe ;  /* 0xfffffffe04007836 */ /* 0x004fca0000000000 */
[----:B---3--:R-:W-:Y:S01]  /*11fc0*/  ISETP.GE.AND P1, PT, R0, R3, PT ;  /* 0x000000030000720c */ /* 0x008fe20003f26270 */
[----:B-1----:R-:W-:-:S12]  /*11fd0*/  @!P0 BRA `(.L_x_2224) ;  /* 0x0000003800f48947 */ /* 0x002fd80003800000 */
.L_x_2327:
[----:B0-----:R-:W-:Y:S01]  /*11fe0*/  MOV R9, 0x1 ;  /* 0x0000000100097802 */ /* 0x001fe20000000f00 */
[----:B------:R-:W-:Y:S01]  /*11ff0*/  IMAD.MOV.U32 R8, RZ, RZ, RZ ;  /* 0x000000ffff087224 */ /* 0x000fe200078e00ff */
[----:B------:R-:W-:Y:S06]  /*12000*/  @!P1 BRA `(.L_x_2225) ;  /* 0x0000002000e49947 */ /* 0x000fec0003800000 */
[----:B------:R-:W2:Y:S04]  /*12010*/  LDL.LU R4, [R1+0xc] ;  /* 0x00000c0001047983 */ /* 0x000ea80000300800 */
[----:B-1----:R-:W3:Y:S01]  /*12020*/  LDL.LU R3, [R1+0x8] ;  /* 0x0000080001037983 */ /* 0x002ee20000300800 */
[----:B------:R-:W-:Y:S01]  /*12030*/  UIADD3 UR4, UR40, 0x1, URZ ;  /* 0x0000000128047890 */ /* 0x000fe2000fffe03f */
[----:B------:R-:W-:Y:S01]  /*12040*/  IMAD.MOV.U32 R9, RZ, RZ, 0x1 ;  /* 0x00000001ff097424 */ /* 0x000fe200078e00ff */
        /* <DEDUP_REMOVED lines=18> */
.L_x_2265:
        /* <DEDUP_REMOVED lines=29> */
.L_x_2229:
[----:B------:R-:W1:Y:S01]  /*12340*/  S2R R2, SR_TID.X ;  /* 0x0000000000027919 */ /* 0x000e620000002100 */
[----:B------:R-:W-:Y:S01]  /*12350*/  BSSY B2, `(.L_x_2230) ;  /* 0x0000006000027945 */ /* 0x000fe20003800000 */
[----:B-1----:R-:W-:Y:S02]  /*12360*/  LOP3.LUT R3, R2, 0x7f, RZ, 0xc0, !PT ;  /* 0x0000007f02037812 */ /* 0x002fe400078ec0ff */
[----:B------:R-:W-:Y:S02]  /*12370*/  SHF.L.U32 R2, R7, 0x1f, RZ ;  /* 0x0000001f07027819 */ /* 0x000fe400000006ff */
[----:B------:R-:W-:Y:S02]  /*12380*/  ISETP.NE.AND P1, PT, R3, RZ, PT ;  /* 0x000000ff0300720c */ /* 0x000fe40003f25270 */
[----:B------:R-:W1:Y:S02]  /*12390*/  SYNCS.PHASECHK.TRANS64.TRYWAIT P0, [UR38+0x38848], R2 ;  /* 0x03884802ff0075a7 */ /* 0x000e640008000166 */
[----:B-1----:R-:W-:Y:S09]  /*123a0*/  @!P0 BRA `(.L_x_2231) ;  /* 0x0000003800188947 */ /* 0x002ff20003800000 */
.L_x_2328:
[----:B------:R-:W-:Y:S05]  /*123b0*/  BSYNC B2 ;  /* 0x0000000000027941 */ /* 0x000fea0003800000 */
.L_x_2230:
[----:B------:R-:W-:Y:S04]  /*123c0*/  BSSY B2, `(.L_x_2232) ;  /* 0x0000007000027945 */ /* 0x000fe80003800000 */
[----:B------:R-:W-:Y:S05]  /*123d0*/  @P1 BRA `(.L_x_2233) ;  /* 0x0000000000141947 */ /* 0x000fea0003800000 */
[----:B------:R-:W-:Y:S01]  /*123e0*/  ISETP.NE.AND P0, PT, R10, RZ, PT ;  /* 0x000000ff0a00720c */ /* 0x000fe20003f05270 */
[----:B-1----:R-:W-:-:S04]  /*123f0*/  IMAD.MOV.U32 R3, RZ, RZ, 0xa000 ;  /* 0x0000a000ff037424 */ /* 0x002fc800078e00ff */
[----:B------:R2:W-:Y:S08]  /*12400*/  SYNCS.ARRIVE.TRANS64 RZ, [UR38+0x38838], R3 ;  /* 0x03883803ffff79a7 */ /* 0x0005f00008000026 */
[----:B--2---:R-:W-:Y:S05]  /*12410*/  @!P0 BRA `(.L_x_2233) ;  /* 0x0000000000048947 */ /* 0x004fea0003800000 */
[----:B------:R-:W-:Y:S01]  /*12420*/  BPT.TRAP 0x1 ;  /* 0x000000040000795c */ /* 0x000fe20000300000 */
.L_x_2233:
[----:B------:R-:W-:Y:S05]  /*12430*/  BSYNC B2 ;  /* 0x0000000000027941 */ /* 0x000fea0003800000 */
.L_x_2232:
[----:B------:R-:W-:Y:S01]  /*12440*/  MOV R14, RZ ;  /* 0x000000ff000e7202 */ /* 0x000fe20000000f00 */
        /* <DEDUP_REMOVED lines=10> */
.L_x_2234:
        /* <DEDUP_REMOVED lines=13> */
.L_x_2235:
        /* <DEDUP_REMOVED lines=15> */
.L_x_2236:
        /* <DEDUP_REMOVED lines=15> */
.L_x_2237:
        /* <DEDUP_REMOVED lines=12> */
.L_x_2329:
[----:B------:R-:W-:Y:S05]  /*12860*/  BSYNC B2 ;  /* 0x0000000000027941 */ /* 0x000fea0003800000 */
.L_x_2238:
        /* <DEDUP_REMOVED lines=9> */
.L_x_2241:
[----:B------:R-:W-:Y:S05]  /*12900*/  BSYNC B2 ;  /* 0x0000000000027941 */ /* 0x000fea0003800000 */
.L_x_2240:
        /* <DEDUP_REMOVED lines=10> */
.L_x_2242:
        /* <DEDUP_REMOVED lines=13> */
.L_x_2243:
        /* <DEDUP_REMOVED lines=13> */
.L_x_2244:
        /* <DEDUP_REMOVED lines=13> */
.L_x_2245:
        /* <DEDUP_REMOVED lines=10> */
.L_x_2228:
[----:B------:R-:W-:Y:S05]  /*12cc0*/  BSYNC B1 ;  /* 0x0000000000017941 */ /* 0x000fea0003800000 */
.L_x_2227:
        /* <DEDUP_REMOVED lines=28> */
.L_x_2248:
[----:B------:R-:W1:Y:S01]  /*12e90*/  S2R R2, SR_TID.X ;  /* 0x0000000000027919 */ /* 0x000e620000002100 */
[----:B------:R-:W-:Y:S01]  /*12ea0*/  BSSY B2, `(.L_x_2249) ;  /* 0x0000006000027945 */ /* 0x000fe20003800000 */
[----:B-1----:R-:W-:Y:S02]  /*12eb0*/  LOP3.LUT R3, R2, 0x7f, RZ, 0xc0, !PT ;  /* 0x0000007f02037812 */ /* 0x002fe400078ec0ff */
[----:B------:R-:W-:Y:S02]  /*12ec0*/  SHF.L.U32 R2, R9, 0x1f, RZ ;  /* 0x0000001f09027819 */ /* 0x000fe400000006ff */
[----:B------:R-:W-:Y:S02]  /*12ed0*/  ISETP.NE.AND P1, PT, R3, RZ, PT ;  /* 0x000000ff0300720c */ /* 0x000fe40003f25270 */
[----:B------:R-:W1:Y:S02]  /*12ee0*/  SYNCS.PHASECHK.TRANS64.TRYWAIT P0, [UR38+0x38840], R2 ;  /* 0x03884002ff0075a7 */ /* 0x000e640008000166 */
[----:B-1----:R-:W-:Y:S09]  /*12ef0*/  @!P0 BRA `(.L_x_2250) ;  /* 0x0000002c00748947 */ /* 0x002ff20003800000 */
.L_x_2330:
[----:B------:R-:W-:Y:S05]  /*12f00*/  BSYNC B2 ;  /* 0x0000000000027941 */ /* 0x000fea0003800000 */
.L_x_2249:
[----:B------:R-:W-:Y:S04]  /*12f10*/  BSSY B2, `(.L_x_2251) ;  /* 0x0000007000027945 */ /* 0x000fe80003800000 */
[----:B------:R-:W-:Y:S05]  /*12f20*/  @P1 BRA `(.L_x_2252) ;  /* 0x0000000000141947 */ /* 0x000fea0003800000 */
[----:B------:R-:W-:Y:S01]  /*12f30*/  ISETP.NE.AND P0, PT, R10, RZ, PT ;  /* 0x000000ff0a00720c */ /* 0x000fe20003f05270 */
[----:B-1----:R-:W-:-:S04]  /*12f40*/  IMAD.MOV.U32 R2, RZ, RZ, 0xa000 ;  /* 0x0000a000ff027424 */ /* 0x002fc800078e00ff */
[----:B------:R2:W-:Y:S08]  /*12f50*/  SYNCS.ARRIVE.TRANS64 RZ, [UR38+0x38830], R2 ;  /* 0x03883002ffff79a7 */ /* 0x0005f00008000026 */
[----:B--2---:R-:W-:Y:S05]  /*12f60*/  @!P0 BRA `(.L_x_2252) ;  /* 0x0000000000048947 */ /* 0x004fea0003800000 */
[----:B------:R-:W-:Y:S01]  /*12f70*/  BPT.TRAP 0x1 ;  /* 0x000000040000795c */ /* 0x000fe20000300000 */
.L_x_2252:
[----:B------:R-:W-:Y:S05]  /*12f80*/  BSYNC B2 ;  /* 0x0000000000027941 */ /* 0x000fea0003800000 */
.L_x_2251:
        /* <DEDUP_REMOVED lines=11> */
.L_x_2253:
        /* <DEDUP_REMOVED lines=14> */
.L_x_2254:
        /* <DEDUP_REMOVED lines=14> */
.L_x_2255:
        /* <DEDUP_REMOVED lines=14> */
.L_x_2256:
        /* <DEDUP_REMOVED lines=12> */
.L_x_2331:
[----:B------:R-:W-:Y:S05]  /*133a0*/  BSYNC B2 ;  /* 0x0000000000027941 */ /* 0x000fea0003800000 */
.L_x_2257:
        /* <DEDUP_REMOVED lines=9> */
.L_x_2260:
[----:B------:R-:W-:Y:S05]  /*13440*/  BSYNC B2 ;  /* 0x0000000000027941 */ /* 0x000fea0003800000 */
.L_x_2259:
        /* <DEDUP_REMOVED lines=10> */
.L_x_2261:
        /* <DEDUP_REMOVED lines=13> */
.L_x_2262:
        /* <DEDUP_REMOVED lines=13> */
.L_x_2263:
        /* <DEDUP_REMOVED lines=13> */
.L_x_2264:
        /* <DEDUP_REMOVED lines=10> */
.L_x_2247:
[----:B------:R-:W-:Y:S05]  /*13800*/  BSYNC B1 ;  /* 0x0000000000017941 */ /* 0x000fea0003800000 */
.L_x_2246:
[----:B------:R-:W-:Y:S02]  /*13810*/  VIADD R0, R0, 0xfffffffe ;  /* 0xfffffffe00007836 */ /* 0x000fe40000000000 */
[----:B------:R-:W-:Y:S01]  /*13820*/  IMAD.MOV.U32 R7, RZ, RZ, R9 ;  /* 0x000000ffff077224 */ /* 0x000fe200078e0009 */
[----:B------:R-:W-:Y:S06]  /*13830*/  @P2 BRA `(.L_x_2265) ;  /* 0xffffffe8004c2947 */ /* 0x000fec000383ffff */
[----:B------:R-:W-:Y:S05]  /*13840*/  BSYNC B0 ;  /* 0x0000000000007941 */ /* 0x000fea0003800000 */
.L_x_2226:
        /* <DEDUP_REMOVED lines=30> */
.L_x_2267:
[----:B------:R-:W1:Y:S01]  /*13a30*/  S2R R2, SR_TID.X ;  /* 0x0000000000027919 */ /* 0x000e620000002100 */
[----:B------:R-:W-:Y:S01]  /*13a40*/  BSSY B1, `(.L_x_2268) ;  /* 0x0000006000017945 */ /* 0x000fe20003800000 */
[----:B-1----:R-:W-:Y:S02]  /*13a50*/  LOP3.LUT R3, R2, 0x7f, RZ, 0xc0, !PT ;  /* 0x0000007f02037812 */ /* 0x002fe400078ec0ff */
[----:B------:R-:W-:Y:S02]  /*13a60*/  SHF.L.U32 R2, R9, 0x1f, RZ ;  /* 0x0000001f09027819 */ /* 0x000fe400000006ff */
[----:B------:R-:W-:Y:S02]  /*13a70*/  ISETP.NE.AND P1, PT, R3, RZ, PT ;  /* 0x000000ff0300720c */ /* 0x000fe40003f25270 */
[----:B------:R-:W1:Y:S02]  /*13a80*/  SYNCS.PHASECHK.TRANS64.TRYWAIT P0, [UR38+0x38848], R2 ;  /* 0x03884802ff0075a7 */ /* 0x000e640008000166 */
[----:B-1----:R-:W-:Y:S09]  /*13a90*/  @!P0 BRA `(.L_x_2269) ;  /* 0x0000002000bc8947 */ /* 0x002ff20003800000 */
.L_x_2332:
[----:B------:R-:W-:Y:S05]  /*13aa0*/  BSYNC B1 ;  /* 0x0000000000017941 */ /* 0x000fea0003800000 */
.L_x_2268:
[----:B------:R-:W-:Y:S04]  /*13ab0*/  BSSY B1, `(.L_x_2270) ;  /* 0x0000007000017945 */ /* 0x000fe80003800000 */
[----:B------:R-:W-:Y:S05]  /*13ac0*/  @P1 BRA `(.L_x_2271) ;  /* 0x0000000000141947 */ /* 0x000fea0003800000 */
[----:B------:R-:W-:Y:S01]  /*13ad0*/  ISETP.NE.AND P0, PT, R10, RZ, PT ;  /* 0x000000ff0a00720c */ /* 0x000fe20003f05270 */
[----:B-1----:R-:W-:-:S04]  /*13ae0*/  IMAD.MOV.U32 R3, RZ, RZ, 0xa000 ;  /* 0x0000a000ff037424 */ /* 0x002fc800078e00ff */
[----:B------:R2:W-:Y:S08]  /*13af0*/  SYNCS.ARRIVE.TRANS64 RZ, [UR38+0x38838], R3 ;  /* 0x03883803ffff79a7 */ /* 0x0005f00008000026 */
[----:B--2---:R-:W-:Y:S05]  /*13b00*/  @!P0 BRA `(.L_x_2271) ;  /* 0x0000000000048947 */ /* 0x004fea0003800000 */
[----:B------:R-:W-:Y:S01]  /*13b10*/  BPT.TRAP 0x1 ;  /* 0x000000040000795c */ /* 0x000fe20000300000 */
.L_x_2271:
[----:B------:R-:W-:Y:S05]  /*13b20*/  BSYNC B1 ;  /* 0x0000000000017941 */ /* 0x000fea0003800000 */
.L_x_2270:
[----:B0-----:R-:W-:Y:S01]  /*13b30*/  IMAD.MOV.U32 R5, RZ, RZ, RZ ;  /* 0x000000ffff057224 */ /* 0x001fe200078e00ff */
        /* <DEDUP_REMOVED lines=10> */
.L_x_2272:
        /* <DEDUP_REMOVED lines=8> */
[----:B------:R-:W-:Y:S01]  /*13c60*/  MOV R6, 0x40 ;  /* 0x0000004000067802 */ /* 0x000fe20000000f00 */
[----:B------:R-:W-:Y:S01]  /*13c70*/  UIADD3 UR8, UR38, 0x30c00, URZ ;  /* 0x00030c0026087890 */ /* 0x000fe2000fffe03f */
[----:B------:R-:W-:Y:S01]  /*13c80*/  PLOP3.LUT P0, PT, PT, PT, PT, 0x80, 0x0 ;  /* 0x000000000000781c */ /* 0x000fe20003f0f070 */
[----:B------:R-:W-:Y:S01]  /*13c90*/  UMOV UR6, 0x0 ;  /* 0x0000000000067882 */ /* 0x000fe20000000000 */
[----:B------:R-:W-:Y:S01]  /*13ca0*/  R2UR UR10, R6 ;  /* 0x00000000060a72ca */ /* 0x000fe200000e0000 */
[----:B------:R-:W-:-:S14]  /*13cb0*/  UMOV UR7, 0x14f00000 ;  /* 0x14f0000000077882 */ /* 0x000fdc0000000000 */
.L_x_2273:
        /* <DEDUP_REMOVED lines=14> */
.L_x_2274:
        /* <DEDUP_REMOVED lines=14> */
.L_x_2275:
        /* <DEDUP_REMOVED lines=11> */
.L_x_2333:
[----:B------:R-:W-:Y:S05]  /*13f30*/  BSYNC B1 ;  /* 0x0000000000017941 */ /* 0x000fea0003800000 */
.L_x_2276:
        /* <DEDUP_REMOVED lines=9> */
.L_x_2279:
[----:B------:R-:W-:Y:S05]  /*13fd0*/  BSYNC B1 ;  /* 0x0000000000017941 */ /* 0x000fea0003800000 */
.L_x_2278:
        /* <DEDUP_REMOVED lines=10> */
.L_x_2280:
        /* <DEDUP_REMOVED lines=13> */
.L_x_2281:
        /* <DEDUP_REMOVED lines=13> */
.L_x_2282:
        /* <DEDUP_REMOVED lines=13> */
.L_x_2283:
        /* <DEDUP_REMOVED lines=10> */
.L_x_2266:
[----:B------:R-:W-:Y:S05]  /*14390*/  BSYNC B0 ;  /* 0x0000000000007941 */ /* 0x000fea0003800000 */
.L_x_2225:
        /* <DEDUP_REMOVED lines=12> */
.L_x_2334:
[----:B------:R-:W-:Y:S05]  /*14460*/  BSYNC B1 ;  /* 0x0000000000017941 */ /* 0x000fea0003800000 */
.L_x_2286:
        /* <DEDUP_REMOVED lines=8> */
.L_x_2289:
[----:B------:R-:W-:Y:S05]  /*144f0*/  BSYNC B1 ;  /* 0x0000000000017941 */ /* 0x000fea0003800000 */
.L_x_2288:
        /* <DEDUP_REMOVED lines=13> */
.L_x_2290:
        /* <DEDUP_REMOVED lines=13> */
.L_x_2291:
        /* <DEDUP_REMOVED lines=13> */
.L_x_2292:
        /* <DEDUP_REMOVED lines=13> */
.L_x_2293:
        /* <DEDUP_REMOVED lines=8> */
.L_x_2285:
[----:B------:R-:W-:Y:S05]  /*148c0*/  BSYNC B0 ;  /* 0x0000000000007941 */ /* 0x000fea0003800000 */
.L_x_2284:
[----:B0-----:R-:W-:Y:S02]  /*148d0*/  VIADD R0, R8, 0x1 ;  /* 0x0000000108007836 */ /* 0x001fe40000000000 */
[----:B-1----:R-:W-:-:S03]  /*148e0*/  IMAD.MOV.U32 R3, RZ, RZ, RZ ;  /* 0x000000ffff037224 */ /* 0x002fc600078e00ff */
[----:B------:R-:W-:-:S04]  /*148f0*/  ISETP.NE.AND P0, PT, R0, 0x2, PT ;  /* 0x000000020000780c */ /* 0x000fc80003f05270 */
[----:B------:R-:W-:Y:S02]  /*14900*/  SEL R2, RZ, 0x1, P0 ;  /* 0x00000001ff027807 */ /* 0x000fe40000000000 */
[----:B------:R-:W-:Y:S02]  /*14910*/  SEL R0, R0, RZ, P0 ;  /* 0x000000ff00007207 */ /* 0x000fe40000000000 */
[----:B------:R-:W-:-:S07]  /*14920*/  LOP3.LUT R9, R9, R2, RZ, 0x3c, !PT ;  /* 0x0000000209097212 */ /* 0x000fce00078e3cff */
.L_x_2209:
[----:B------:R-:W0:Y:S01]  /*14930*/  S2R R5, SR_CgaCtaId ;  /* 0x0000000000057919 */ /* 0x000e220000008800 */
[----:B------:R-:W-:Y:S02]  /*14940*/  MOV R2, 0x400 ;  /* 0x0000040000027802 */ /* 0x000fe40000000f00 */
[----:B------:R-:W-:Y:S02]  /*14950*/  SHF.L.U32 R3, R3, 0x1f, RZ ;  /* 0x0000001f03037819 */ /* 0x000fe400000006ff */
[----:B0-----:R-:W-:-:S04]  /*14960*/  LEA R2, R5, R2, 0x18 ;  /* 0x0000000205027211 */ /* 0x001fc800078ec0ff */
[----:B------:R-:W0:Y:S02]  /*14970*/  SYNCS.PHASECHK.TRANS64.TRYWAIT P0, [R2+URZ+0x38820], R3 ;  /* 0x03882003020075a7 */ /* 0x000e24000800017f */
[----:B0-----:R-:W-:Y:S05]  /*14980*/  @!P0 BRA `(.L_x_2294) ;  /* 0x0000001400448947 */ /* 0x001fea0003800000 */
.L_x_2335:
[----:B------:R-:W-:-:S03]  /*14990*/  UMOV UR4, 0xffffffff ;  /* 0xffffffff00047882 */ /* 0x000fc60000000000 */
[----:B------:R-:W-:Y:S05]  /*149a0*/  BRA.DIV UR4, `(.L_x_2295) ;  /* 0x0000001604507947 */ /* 0x000fea000b800000 */
[----:B0-----:R-:W0:Y:S02]  /*149b0*/  S2R R3, SR_TID.X ;  /* 0x0000000000037919 */ /* 0x001e240000002100 */
[----:B0-----:R-:W-:-:S04]  /*149c0*/  SHF.R.U32.HI R3, RZ, 0x5, R3 ;  /* 0x00000005ff037819 */ /* 0x001fc80000011603 */
[----:B------:R-:W-:-:S05]  /*149d0*/  LOP3.LUT R3, R3, 0x3, RZ, 0xc0, !PT ;  /* 0x0000000303037812 */ /* 0x000fca00078ec0ff */
[----:B------:R0:W1:Y:S02]  /*149e0*/  SHFL.IDX PT, R14, R3, RZ, 0x1f ;  /* 0x00001fff030e7589 */ /* 0x00006400000e0000 */
.L_x_2338:
[----:B-1----:R-:W-:-:S13]  /*149f0*/  ISETP.NE.AND P0, PT, R14, RZ, PT ;  /* 0x000000ff0e00720c */ /* 0x002fda0003f05270 */
[----:B------:R-:W-:Y:S05]  /*14a00*/  @P0 BRA `(.L_x_2171) ;  /* 0x0000000000880947 */ /* 0x000fea0003800000 */
[----:B------:R-:W-:-:S03]  /*14a10*/  UMOV UR4, 0xffffffff ;  /* 0xffffffff00047882 */ /* 0x000fc60000000000 */
[----:B------:R-:W-:Y:S05]  /*14a20*/  BRA.DIV UR4, `(.L_x_2296) ;  /* 0x0000001604647947 */ /* 0x000fea000b800000 */
[----:B------:R-:W-:-:S13]  /*14a30*/  ELECT P6, URZ, PT ;  /* 0x00000000003f782f */ /* 0x000fda00038c0000 */
.L_x_2341:
[----:B------:R-:W-:Y:S05]  /*14a40*/  @!P6 BRA `(.L_x_2171) ;  /* 0x000000000078e947 */ /* 0x000fea0003800000 */
[----:B0-----:R-:W2:Y:S02]  /*14a50*/  LDL.LU R3, [R1+0x14] ;  /* 0x0000140001037983 */ /* 0x001ea40000300800 */
[----:B--2---:R-:W-:-:S04]  /*14a60*/  LOP3.LUT R3, R3, 0x2, RZ, 0xfc, !PT ;  /* 0x0000000203037812 */ /* 0x004fc800078efcff */
[----:B------:R-:W-:-:S13]  /*14a70*/  ISETP.NE.AND P2, PT, R3, 0x3, PT ;  /* 0x000000030300780c */ /* 0x000fda0003f45270 */
[----:B------:R-:W-:Y:S05]  /*14a80*/  @!P2 BRA `(.L_x_2297) ;  /* 0x000000000004a947 */ /* 0x000fea0003800000 */
[----:B------:R-:W-:Y:S01]  /*14a90*/  BPT.TRAP 0x1 ;  /* 0x000000040000795c */ /* 0x000fe20000300000 */
.L_x_2297:
        /* <DEDUP_REMOVED lines=12> */
.L_x_2342:
[----:B------:R-:W1:Y:S02]  /*14b60*/  SYNCS.PHASECHK.TRANS64.TRYWAIT P0, [R3+URZ], R4 ;  /* 0x00000004030075a7 */ /* 0x000e64000800017f */
[----:B-1----:R-:W-:Y:S05]  /*14b70*/  @!P0 BRA `(.L_x_2299) ;  /* 0x0000001400448947 */ /* 0x002fea0003800000 */
.L_x_2343:
[----:B------:R-:W-:Y:S05]  /*14b80*/  @!P2 BRA `(.L_x_2300) ;  /* 0x000000000004a947 */ /* 0x000fea0003800000 */
[----:B------:R-:W-:Y:S01]  /*14b90*/  BPT.TRAP 0x1 ;  /* 0x000000040000795c */ /* 0x000fe20000300000 */
.L_x_2300:
[----:B-1----:R-:W-:-:S05]  /*14ba0*/  VIADD R3, R2, 0x38860 ;  /* 0x0003886002037836 */ /* 0x002fca0000000000 */
[----:B------:R-:W-:-:S04]  /*14bb0*/  LEA R0, R0, R3, 0x3 ;  /* 0x0000000300007211 */ /* 0x000fc800078e18ff */
[----:B------:R-:W1:Y:S02]  /*14bc0*/  SYNCS.PHASECHK.TRANS64.TRYWAIT P0, [R0+URZ], R5 ;  /* 0x00000005000075a7 */ /* 0x000e64000800017f */
[----:B-1----:R-:W-:Y:S05]  /*14bd0*/  @!P0 BRA `(.L_x_2301) ;  /* 0x0000001400408947 */ /* 0x002fea0003800000 */
.L_x_2344:
[----:B------:R-:W-:-:S07]  /*14be0*/  IMAD R3, R8, 0x8, R3 ;  /* 0x0000000808037824 */ /* 0x000fce00078e0203 */
.L_x_2302:
[----:B--2---:R2:W3:Y:S02]  /*14bf0*/  SYNCS.PHASECHK.TRANS64.TRYWAIT P0, [R3+URZ], R4 ;  /* 0x00000004030075a7 */ /* 0x0044e4000800017f */
[----:B---3--:R-:W-:Y:S05]  /*14c00*/  @!P0 NANOSLEEP.SYNCS 0x989680 ;  /* 0x009896800000895d */ /* 0x008fea0003900000 */
[----:B------:R-:W3:Y:S02]  /*14c10*/  @!P0 SYNCS.PHASECHK.TRANS64 P0, [R3+URZ], R4 ;  /* 0x00000004030085a7 */ /* 0x000ee4000800007f */
[----:B---3--:R-:W-:Y:S05]  /*14c20*/  @!P0 BRA `(.L_x_2302) ;  /* 0xfffffffc00f08947 */ /* 0x008fea000383ffff */
.L_x_2171:
[----:B------:R-:W-:Y:S05]  /*14c30*/  BSYNC B6 ;  /* 0x0000000000067941 */ /* 0x000fea0003800000 */
.L_x_2168:
[----:B------:R-:W-:Y:S05]  /*14c40*/  EXIT ;  /* 0x000000000000794d */ /* 0x000fea0003800000 */
.L_x_2175:
[----:B------:R-:W-:-:S13]  /*14c50*/  R2UR UR4, R16 ;  /* 0x00000000100472ca */ /* 0x000fda00000e0000 */
[----:B0-----:R-:W-:-:S04]  /*14c60*/  IMAD.U32 R3, RZ, RZ, UR4 ;  /* 0x00000004ff037e24 */ /* 0x001fc8000f8e00ff */
[----:B------:R0:W1:Y:S03]  /*14c70*/  SYNCS.PHASECHK.TRANS64.TRYWAIT P1, [R3+URZ+0x38800], R2 ;  /* 0x03880002030075a7 */ /* 0x000066000802017f */
[----:B-1----:R-:W-:Y:S05]  /*14c80*/  @!P1 NANOSLEEP.SYNCS 0x989680 ;  /* 0x009896800000995d */ /* 0x002fea0003900000 */
[----:B------:R-:W1:Y:S02]  /*14c90*/  @!P1 SYNCS.PHASECHK.TRANS64 P1, [R3+URZ+0x38800], R2 ;  /* 0x03880002030095a7 */ /* 0x000e64000802007f */
[----:B-1----:R-:W-:Y:S05]  /*14ca0*/  @!P1 BRA `(.L_x_2175) ;  /* 0xfffffffc00e89947 */ /* 0x002fea000383ffff */
[----:B------:R-:W-:Y:S05]  /*14cb0*/  BRA `(.L_x_2303) ;  /* 0xfffffec800387947 */ /* 0x000fea000383ffff */
.L_x_2179:
[----:B------:R-:W-:-:S13]  /*14cc0*/  R2UR UR4, R16 ;  /* 0x00000000100472ca */ /* 0x000fda00000e0000 */
[----:B0-----:R-:W-:-:S04]  /*14cd0*/  IMAD.U32 R3, RZ, RZ, UR4 ;  /* 0x00000004ff037e24 */ /* 0x001fc8000f8e00ff */
[----:B------:R0:W2:Y:S03]  /*14ce0*/  SYNCS.PHASECHK.TRANS64.TRYWAIT P2, [R3+URZ+0x38830], R2 ;  /* 0x03883002030075a7 */ /* 0x0000a6000804017f */
[----:B--2---:R-:W-:Y:S05]  /*14cf0*/  @!P2 NANOSLEEP.SYNCS 0x989680 ;  /* 0x009896800000a95d */ /* 0x004fea0003900000 */
[----:B------:R-:W2:Y:S02]  /*14d00*/  @!P2 SYNCS.PHASECHK.TRANS64 P2, [R3+URZ+0x38830], R2 ;  /* 0x038830020300a5a7 */ /* 0x000ea4000804007f */
[----:B--2---:R-:W-:Y:S05]  /*14d10*/  @!P2 BRA `(.L_x_2179) ;  /* 0xfffffffc00e8a947 */ /* 0x004fea000383ffff */
[----:B------:R-:W-:Y:S05]  /*14d20*/  BRA `(.L_x_2178) ;  /* 0xfffffec800587947 */ /* 0x000fea000383ffff */
.L_x_2184:
[----:B------:R-:W-:-:S13]  /*14d30*/  R2UR UR6, R215 ;  /* 0x00000000d70672ca */ /* 0x000fda00000e0000 */
[----:B-1----:R-:W-:-:S04]  /*14d40*/  IMAD.U32 R6, RZ, RZ, UR6 ;  /* 0x00000006ff067e24 */ /* 0x002fc8000f8e00ff */
[----:B------:R1:W2:Y:S03]  /*14d50*/  SYNCS.PHASECHK.TRANS64.TRYWAIT P3, [R6+URZ+0x38830], R3 ;  /* 0x03883003060075a7 */ /* 0x0002a6000806017f */
[----:B--2---:R-:W-:Y:S05]  /*14d60*/  @!P3 NANOSLEEP.SYNCS 0x989680 ;  /* 0x009896800000b95d */ /* 0x004fea0003900000 */
[----:B------:R-:W2:Y:S02]  /*14d70*/  @!P3 SYNCS.PHASECHK.TRANS64 P3, [R6+URZ+0x38830], R3 ;  /* 0x038830030600b5a7 */ /* 0x000ea4000806007f */
[----:B--2---:R-:W-:Y:S05]  /*14d80*/  @!P3 BRA `(.L_x_2184) ;  /* 0xfffffffc00e8b947 */ /* 0x004fea000383ffff */
[----:B------:R-:W-:Y:S05]  /*14d90*/  BRA `(.L_x_2183) ;  /* 0xffffff0000d47947 */ /* 0x000fea000383ffff */
.L_x_2188:
[----:B-1----:R-:W-:-:S04]  /*14da0*/  IMAD.U32 R3, RZ, RZ, UR7 ;  /* 0x00000007ff037e24 */ /* 0x002fc8000f8e00ff */
[----:B------:R1:W2:Y:S03]  /*14db0*/  SYNCS.PHASECHK.TRANS64.TRYWAIT P3, [R3+URZ+0x38850], R0 ;  /* 0x03885000030075a7 */ /* 0x0002a6000806017f */
[----:B--2---:R-:W-:Y:S05]  /*14dc0*/  @!P3 NANOSLEEP.SYNCS 0x989680 ;  /* 0x009896800000b95d */ /* 0x004fea0003900000 */
[----:B------:R-:W2:Y:S02]  /*14dd0*/  @!P3 SYNCS.PHASECHK.TRANS64 P3, [R3+URZ+0x38850], R0 ;  /* 0x038850000300b5a7 */ /* 0x000ea4000806007f */
[----:B--2---:R-:W-:Y:S05]  /*14de0*/  @!P3 BRA `(.L_x_2188) ;  /* 0xfffffffc00ecb947 */ /* 0x004fea000383ffff */
[----:B------:R-:W-:Y:S05]  /*14df0*/  BRA `(.L_x_2187) ;  /* 0xffffff2c00087947 */ /* 0x000fea000383ffff */
.L_x_2194:
[----:B-1----:R-:W-:-:S04]  /*14e00*/  IMAD.U32 R6, RZ, RZ, UR60 ;  /* 0x0000003cff067e24 */ /* 0x002fc8000f8e00ff */
[----:B------:R1:W2:Y:S03]  /*14e10*/  SYNCS.PHASECHK.TRANS64.TRYWAIT P2, [R6+URZ+0x38830], R3 ;  /* 0x03883003060075a7 */ /* 0x0002a6000804017f */
[----:B--2---:R-:W-:Y:S05]  /*14e20*/  @!P2 NANOSLEEP.SYNCS 0x989680 ;  /* 0x009896800000a95d */ /* 0x004fea0003900000 */
[----:B------:R-:W2:Y:S02]  /*14e30*/  @!P2 SYNCS.PHASECHK.TRANS64 P2, [R6+URZ+0x38830], R3 ;  /* 0x038830030600a5a7 */ /* 0x000ea4000804007f */
[----:B--2---:R-:W-:Y:S05]  /*14e40*/  @!P2 BRA `(.L_x_2194) ;  /* 0xfffffffc00eca947 */ /* 0x004fea000383ffff */
[----:B------:R-:W-:Y:S05]  /*14e50*/  BRA `(.L_x_2193) ;  /* 0xffffff4000bc7947 */ /* 0x000fea000383ffff */
.L_x_2198:
[----:B-1----:R-:W-:-:S04]  /*14e60*/  IMAD.U32 R3, RZ, RZ, UR11 ;  /* 0x0000000bff037e24 */ /* 0x002fc8000f8e00ff */
[----:B------:R1:W2:Y:S03]  /*14e70*/  SYNCS.PHASECHK.TRANS64.TRYWAIT P2, [R3+URZ+0x38850], R0 ;  /* 0x03885000030075a7 */ /* 0x0002a6000804017f */
[----:B--2---:R-:W-:Y:S05]  /*14e80*/  @!P2 NANOSLEEP.SYNCS 0x989680 ;  /* 0x009896800000a95d */ /* 0x004fea0003900000 */
[----:B------:R-:W2:Y:S02]  /*14e90*/  @!P2 SYNCS.PHASECHK.TRANS64 P2, [R3+URZ+0x38850], R0 ;  /* 0x038850000300a5a7 */ /* 0x000ea4000804007f */
[----:B--2---:R-:W-:Y:S05]  /*14ea0*/  @!P2 BRA `(.L_x_2198) ;  /* 0xfffffffc00eca947 */ /* 0x004fea000383ffff */
[----:B------:R-:W-:Y:S05]  /*14eb0*/  BRA `(.L_x_2197) ;  /* 0xffffff6800f47947 */ /* 0x000fea000383ffff */
.L_x_2203:
[----:B-1----:R-:W-:-:S04]  /*14ec0*/  IMAD.U32 R5, RZ, RZ, UR5 ;  /* 0x00000005ff057e24 */ /* 0x002fc8000f8e00ff */
[----:B------:R1:W2:Y:S03]  /*14ed0*/  SYNCS.PHASECHK.TRANS64.TRYWAIT P0, [R5+URZ+0x38850], R8 ;  /* 0x03885008050075a7 */ /* 0x0002a6000800017f */
[----:B--2---:R-:W-:Y:S05]  /*14ee0*/  @!P0 NANOSLEEP.SYNCS 0x989680 ;  /* 0x009896800000895d */ /* 0x004fea0003900000 */
[----:B------:R-:W2:Y:S02]  /*14ef0*/  @!P0 SYNCS.PHASECHK.TRANS64 P0, [R5+URZ+0x38850], R8 ;  /* 0x03885008050085a7 */ /* 0x000ea4000800007f */
[----:B--2---:R-:W-:Y:S05]  /*14f00*/  @!P0 BRA `(.L_x_2203) ;  /* 0xfffffffc00ec8947 */ /* 0x004fea000383ffff */
[----:B------:R-:W-:Y:S05]  /*14f10*/  BRA `(.L_x_2202) ;  /* 0xffffff8000e07947 */ /* 0x000fea000383ffff */
.L_x_2214:
[----:B------:R-:W-:Y:S02]  /*14f20*/  IMAD.MOV.U32 R13, RZ, RZ, R0 ;  /* 0x000000ffff0d7224 */ /* 0x000fe400078e0000 */
[----:B------:R-:W-:Y:S02]  /*14f30*/  IMAD.MOV.U32 R12, RZ, RZ, RZ ;  /* 0x000000ffff0c7224 */ /* 0x000fe400078e00ff */
[----:B------:R-:W-:Y:S02]  /*14f40*/  IMAD.MOV.U32 R11, RZ, RZ, 0x1f ;  /* 0x0000001fff0b7424 */ /* 0x000fe400078e00ff */
[----:B------:R-:W-:-:S07]  /*14f50*/  IMAD.MOV.U32 R15, RZ, RZ, -0x1 ;  /* 0xffffffffff0f7424 */ /* 0x000fce00078e00ff */
[----:B------:R-:W-:Y:S05]  /*14f60*/  WARPSYNC.COLLECTIVE R15, `(.L_x_2304) ;  /* 0x000000000f087348 */ /* 0x000fea0003c00000 */
[----:B------:R0:W1:Y:S02]  /*14f70*/  SHFL.IDX P6, R14, R13, R12, R11 ;  /* 0x0000000c0d0e7389 */ /* 0x00006400000c000b */
[----:B01----:R-:W-:Y:S01]  /*14f80*/  ENDCOLLECTIVE ;  /* 0x000000000000791b */ /* 0x003fe20003800000 */
.L_x_2304:
[----:B------:R-:W-:Y:S05]  /*14f90*/  BRA `(.L_x_2305) ;  /* 0xffffffbc00d07947 */ /* 0x000fea000383ffff */
.L_x_2216:
[----:B------:R-:W-:Y:S01]  /*14fa0*/  BSSY B0, `(.L_x_2306) ;  /* 0x0000006000007945 */ /* 0x000fe20003800000 */
[----:B------:R-:W-:-:S07]  /*14fb0*/  IMAD.MOV.U32 R15, RZ, RZ, -0x1 ;  /* 0xffffffffff0f7424 */ /* 0x000fce00078e00ff */
[----:B0-----:R-:W-:Y:S05]  /*14fc0*/  WARPSYNC.COLLECTIVE R15, `(.L_x_2307) ;  /* 0x000000000f0c7348 */ /* 0x001fea0003c00000 */
[----:B------:R-:W-:Y:S02]  /*14fd0*/  ELECT P6, UR62, PT ;  /* 0x00000000003e782f */ /* 0x000fe400038c0000 */
[----:B------:R-:W-:Y:S01]  /*14fe0*/  MOV R14, UR62 ;  /* 0x0000003e000e7c02 */ /* 0x000fe20008000f00 */
[----:B0-----:R-:W-:Y:S10]  /*14ff0*/  ENDCOLLECTIVE ;  /* 0x000000000000791b */ /* 0x001ff40003800000 */
.L_x_2307:
[----:B------:R-:W-:Y:S05]  /*15000*/  BSYNC B0 ;  /* 0x0000000000007941 */ /* 0x000fea0003800000 */
.L_x_2306:
[----:B------:R-:W-:Y:S05]  /*15010*/  BRA `(.L_x_2308) ;  /* 0xffffffbc00d07947 */ /* 0x000fea000383ffff */
.L_x_2218:
[----:B0-----:R-:W-:-:S04]  /*15020*/  IMAD.U32 R3, RZ, RZ, UR38 ;  /* 0x00000026ff037e24 */ /* 0x001fc8000f8e00ff */
[----:B------:R0:W1:Y:S03]  /*15030*/  SYNCS.PHASECHK.TRANS64.TRYWAIT P0, [R3+URZ+0x38840], R0 ;  /* 0x03884000030075a7 */ /* 0x000066000800017f */
[----:B-1----:R-:W-:Y:S05]  /*15040*/  @!P0 NANOSLEEP.SYNCS 0x989680 ;  /* 0x009896800000895d */ /* 0x002fea0003900000 */
[----:B------:R-:W1:Y:S02]  /*15050*/  @!P0 SYNCS.PHASECHK.TRANS64 P0, [R3+URZ+0x38840], R0 ;  /* 0x03884000030085a7 */ /* 0x000e64000800007f */
[----:B-1----:R-:W-:Y:S05]  /*15060*/  @!P0 BRA `(.L_x_2218) ;  /* 0xfffffffc00ec8947 */ /* 0x002fea000383ffff */
[----:B------:R-:W-:Y:S05]  /*15070*/  BRA `(.L_x_2309) ;  /* 0xffffffc0002c7947 */ /* 0x000fea000383ffff */
.L_x_2221:
        /* <DEDUP_REMOVED lines=9> */
.L_x_2310:
[----:B------:R-:W-:Y:S02]  /*15110*/  IMAD.MOV.U32 R13, RZ, RZ, R7 ;  /* 0x000000ffff0d7224 */ /* 0x000fe400078e0007 */
[----:B------:R-:W-:-:S07]  /*15120*/  IMAD.MOV.U32 R2, RZ, RZ, R14 ;  /* 0x000000ffff027224 */ /* 0x000fce00078e000e */
[----:B------:R-:W-:Y:S05]  /*15130*/  WARPSYNC.COLLECTIVE R15, `(.L_x_2311) ;  /* 0x000000000f087348 */ /* 0x000fea0003c00000 */
[----:B------:R0:W1:Y:S02]  /*15140*/  SHFL.IDX P6, R14, R13, R12, R11 ;  /* 0x0000000c0d0e7389 */ /* 0x00006400000c000b */
[----:B01----:R-:W-:Y:S01]  /*15150*/  ENDCOLLECTIVE ;  /* 0x000000000000791b */ /* 0x003fe20003800000 */
.L_x_2311:
[----:B------:R-:W-:Y:S01]  /*15160*/  ULDC UR4, c[0x0][0x288] ;  /* 0x0000a20000047ab9 */ /* 0x000fe20000000800 */
[----:B------:R-:W-:Y:S01]  /*15170*/  ULDC.64 UR6, c[0x0][0x208] ;  /* 0x0000820000067ab9 */ /* 0x000fe20000000a00 */
[----:B------:R-:W-:-:S05]  /*15180*/  IMAD R0, R20, UR4, RZ ;  /* 0x0000000414007c24 */ /* 0x000fca000f8e02ff */
[----:B------:R-:W-:Y:S01]  /*15190*/  ISETP.GE.AND P3, PT, R8, R0, PT ;  /* 0x000000000800720c */ /* 0x000fe20003f66270 */
[----:B------:R-:W-:Y:S02]  /*151a0*/  IMAD.MOV.U32 R13, RZ, RZ, R6 ;  /* 0x000000ffff0d7224 */ /* 0x000fe400078e0006 */
[----:B------:R-:W-:-:S10]  /*151b0*/  IMAD.MOV.U32 R12, RZ, RZ, 0x1 ;  /* 0x00000001ff0c7424 */ /* 0x000fd400078e00ff */
[----:B------:R-:W-:Y:S01]  /*151c0*/  @!P3 LEA R21, R9, UR38, 0x1 ;  /* 0x000000260915bc11 */ /* 0x000fe2000f8e08ff */
[----:B------:R-:W-:-:S05]  /*151d0*/  IMAD.MOV.U32 R3, RZ, RZ, R14 ;  /* 0x000000ffff037224 */ /* 0x000fca00078e000e */
        /* <DEDUP_REMOVED lines=15> */
.L_x_2312:
[----:B------:R-:W-:Y:S01]  /*152d0*/  VIADD R3, R8, 0x20 ;  /* 0x0000002008037836 */ /* 0x000fe20000000000 */
[----:B------:R-:W-:Y:S01]  /*152e0*/  @!P3 LEA R20, R9, UR38, 0x1 ;  /* 0x000000260914bc11 */ /* 0x000fe2000f8e08ff */
[----:B------:R-:W-:Y:S02]  /*152f0*/  IMAD.MOV.U32 R13, RZ, RZ, R7 ;  /* 0x000000ffff0d7224 */ /* 0x000fe400078e0007 */
[----:B------:R-:W-:-:S07]  /*15300*/  IMAD.MOV.U32 R5, RZ, RZ, R14 ;  /* 0x000000ffff057224 */ /* 0x000fce00078e000e */
[----:B------:R-:W-:Y:S05]  /*15310*/  WARPSYNC.COLLECTIVE R15, `(.L_x_2313) ;  /* 0x000000000f087348 */ /* 0x000fea0003c00000 */
[----:B------:R0:W1:Y:S02]  /*15320*/  SHFL.IDX P6, R14, R13, R12, R11 ;  /* 0x0000000c0d0e7389 */ /* 0x00006400000c000b */
[----:B01----:R-:W-:Y:S01]  /*15330*/  ENDCOLLECTIVE ;  /* 0x000000000000791b */ /* 0x003fe20003800000 */
.L_x_2313:
[----:B------:R-:W-:Y:S01]  /*15340*/  ULDC.64 UR4, c[0x0][0x208] ;  /* 0x0000820000047ab9 */ /* 0x000fe20000000a00 */
[----:B------:R-:W-:Y:S01]  /*15350*/  IMAD.MOV.U32 R13, RZ, RZ, R6 ;  /* 0x000000ffff0d7224 */ /* 0x000fe200078e0006 */
[----:B------:R-:W-:Y:S01]  /*15360*/  MOV R12, 0x2 ;  /* 0x00000002000c7802 */ /* 0x000fe20000000f00 */
        /* <DEDUP_REMOVED lines=13> */
.L_x_2314:
[----:B------:R-:W-:Y:S01]  /*15440*/  VIADD R5, R8, 0x30 ;  /* 0x0000003008057836 */ /* 0x000fe20000000000 */
[----:B------:R-:W-:Y:S01]  /*15450*/  @!P3 LEA R21, R9, UR38, 0x1 ;  /* 0x000000260915bc11 */ /* 0x000fe2000f8e08ff */
[----:B------:R-:W-:Y:S02]  /*15460*/  IMAD.MOV.U32 R13, RZ, RZ, R7 ;  /* 0x000000ffff0d7224 */ /* 0x000fe400078e0007 */
[----:B------:R-:W-:-:S07]  /*15470*/  IMAD.MOV.U32 R3, RZ, RZ, R14 ;  /* 0x000000ffff037224 */ /* 0x000fce00078e000e */
[----:B------:R-:W-:Y:S05]  /*15480*/  WARPSYNC.COLLECTIVE R15, `(.L_x_2315) ;  /* 0x000000000f087348 */ /* 0x000fea0003c00000 */
[----:B------:R0:W1:Y:S02]  /*15490*/  SHFL.IDX P6, R14, R13, R12, R11 ;  /* 0x0000000c0d0e7389 */ /* 0x00006400000c000b */
[----:B01----:R-:W-:Y:S01]  /*154a0*/  ENDCOLLECTIVE ;  /* 0x000000000000791b */ /* 0x003fe20003800000 */
.L_x_2315:
        /* <DEDUP_REMOVED lines=16> */
.L_x_2316:
[----:B------:R-:W-:Y:S01]  /*155b0*/  VIADD R3, R8, 0x40 ;  /* 0x0000004008037836 */ /* 0x000fe20000000000 */
[----:B------:R-:W-:Y:S01]  /*155c0*/  @!P3 LEA R20, R9, UR38, 0x1 ;  /* 0x000000260914bc11 */ /* 0x000fe2000f8e08ff */
[----:B------:R-:W-:Y:S02]  /*155d0*/  IMAD.MOV.U32 R13, RZ, RZ, R7 ;  /* 0x000000ffff0d7224 */ /* 0x000fe400078e0007 */
[----:B------:R-:W-:-:S07]  /*155e0*/  IMAD.MOV.U32 R5, RZ, RZ, R14 ;  /* 0x000000ffff057224 */ /* 0x000fce00078e000e */
[----:B------:R-:W-:Y:S05]  /*155f0*/  WARPSYNC.COLLECTIVE R15, `(.L_x_2317) ;  /* 0x000000000f087348 */ /* 0x000fea0003c00000 */
[----:B------:R0:W1:Y:S02]  /*15600*/  SHFL.IDX P6, R14, R13, R12, R11 ;  /* 0x0000000c0d0e7389 */ /* 0x00006400000c000b */
[----:B01----:R-:W-:Y:S01]  /*15610*/  ENDCOLLECTIVE ;  /* 0x000000000000791b */ /* 0x003fe20003800000 */
.L_x_2317:
        /* <DEDUP_REMOVED lines=16> */
.L_x_2318:
[----:B------:R-:W-:Y:S01]  /*15720*/  VIADD R5, R8, 0x50 ;  /* 0x0000005008057836 */ /* 0x000fe20000000000 */
[----:B------:R-:W-:Y:S01]  /*15730*/  @!P3 LEA R21, R9, UR38, 0x1 ;  /* 0x000000260915bc11 */ /* 0x000fe2000f8e08ff */
[----:B------:R-:W-:Y:S02]  /*15740*/  IMAD.MOV.U32 R13, RZ, RZ, R7 ;  /* 0x000000ffff0d7224 */ /* 0x000fe400078e0007 */
[----:B------:R-:W-:-:S07]  /*15750*/  IMAD.MOV.U32 R3, RZ, RZ, R14 ;  /* 0x000000ffff037224 */ /* 0x000fce00078e000e */
[----:B------:R-:W-:Y:S05]  /*15760*/  WARPSYNC.COLLECTIVE R15, `(.L_x_2319) ;  /* 0x000000000f087348 */ /* 0x000fea0003c00000 */
[----:B------:R0:W1:Y:S02]  /*15770*/  SHFL.IDX P6, R14, R13, R12, R11 ;  /* 0x0000000c0d0e7389 */ /* 0x00006400000c000b */
[----:B01----:R-:W-:Y:S01]  /*15780*/  ENDCOLLECTIVE ;  /* 0x000000000000791b */ /* 0x003fe20003800000 */
.L_x_2319:
        /* <DEDUP_REMOVED lines=16> */
.L_x_2320:
[----:B------:R-:W-:Y:S01]  /*15890*/  VIADD R3, R8, 0x60 ;  /* 0x0000006008037836 */ /* 0x000fe20000000000 */
[----:B------:R-:W-:Y:S01]  /*158a0*/  @!P3 LEA R20, R9, UR38, 0x1 ;  /* 0x000000260914bc11 */ /* 0x000fe2000f8e08ff */
[----:B------:R-:W-:Y:S02]  /*158b0*/  IMAD.MOV.U32 R13, RZ, RZ, R7 ;  /* 0x000000ffff0d7224 */ /* 0x000fe400078e0007 */
[----:B------:R-:W-:-:S07]  /*158c0*/  IMAD.MOV.U32 R5, RZ, RZ, R14 ;  /* 0x000000ffff057224 */ /* 0x000fce00078e000e */
[----:B------:R-:W-:Y:S05]  /*158d0*/  WARPSYNC.COLLECTIVE R15, `(.L_x_2321) ;  /* 0x000000000f087348 */ /* 0x000fea0003c00000 */
[----:B------:R0:W1:Y:S02]  /*158e0*/  SHFL.IDX P6, R14, R13, R12, R11 ;  /* 0x0000000c0d0e7389 */ /* 0x00006400000c000b */
[----:B01----:R-:W-:Y:S01]  /*158f0*/  ENDCOLLECTIVE ;  /* 0x000000000000791b */ /* 0x003fe20003800000 */
.L_x_2321:
        /* <DEDUP_REMOVED lines=16> */
.L_x_2322:
[----:B------:R-:W-:Y:S01]  /*15a00*/  @!P3 LEA R21, R9, UR38, 0x1 ;  /* 0x000000260915bc11 */ /* 0x000fe2000f8e08ff */
[----:B------:R-:W-:Y:S02]  /*15a10*/  IMAD.MOV.U32 R13, RZ, RZ, R7 ;  /* 0x000000ffff0d7224 */ /* 0x000fe400078e0007 */
[----:B------:R-:W-:-:S07]  /*15a20*/  IMAD.MOV.U32 R3, RZ, RZ, R14 ;  /* 0x000000ffff037224 */ /* 0x000fce00078e000e */
[----:B------:R-:W-:Y:S05]  /*15a30*/  WARPSYNC.COLLECTIVE R15, `(.L_x_2323) ;  /* 0x000000000f087348 */ /* 0x000fea0003c00000 */
[----:B------:R0:W1:Y:S02]  /*15a40*/  SHFL.IDX P6, R14, R13, R12, R11 ;  /* 0x0000000c0d0e7389 */ /* 0x00006400000c000b */
[----:B01----:R-:W-:Y:S01]  /*15a50*/  ENDCOLLECTIVE ;  /* 0x000000000000791b */ /* 0x003fe20003800000 */
.L_x_2323:
        /* <DEDUP_REMOVED lines=15> */
.L_x_2324:
[----:B------:R-:W-:Y:S01]  /*15b50*/  IMAD.MOV.U32 R13, RZ, RZ, R7 ;  /* 0x000000ffff0d7224 */ /* 0x000fe200078e0007 */
[----:B------:R-:W-:-:S07]  /*15b60*/  MOV R4, R14 ;  /* 0x0000000e00047202 */ /* 0x000fce0000000f00 */
[----:B------:R-:W-:Y:S05]  /*15b70*/  WARPSYNC.COLLECTIVE R15, `(.L_x_2325) ;  /* 0x000000000f087348 */ /* 0x000fea0003c00000 */
[----:B------:R0:W1:Y:S02]  /*15b80*/  SHFL.IDX P6, R14, R13, R12, R11 ;  /* 0x0000000c0d0e7389 */ /* 0x00006400000c000b */
[----:B01----:R-:W-:Y:S01]  /*15b90*/  ENDCOLLECTIVE ;  /* 0x000000000000791b */ /* 0x003fe20003800000 */
.L_x_2325:
[----:B------:R-:W-:Y:S05]  /*15ba0*/  BRA `(.L_x_2326) ;  /* 0xffffffc000947947 */ /* 0x000fea000383ffff */
.L_x_2224:
[----:B-1----:R-:W-:-:S04]  /*15bb0*/  IMAD.U32 R3, RZ, RZ, UR38 ;  /* 0x00000026ff037e24 */ /* 0x002fc8000f8e00ff */
[----:B------:R1:W2:Y:S03]  /*15bc0*/  SYNCS.PHASECHK.TRANS64.TRYWAIT P0, [R3+URZ+0x38820], R2 ;  /* 0x03882002030075a7 */ /* 0x0002a6000800017f */
[----:B--2---:R-:W-:Y:S05]  /*15bd0*/  @!P0 NANOSLEEP.SYNCS 0x989680 ;  /* 0x009896800000895d */ /* 0x004fea0003900000 */
[----:B------:R-:W2:Y:S02]  /*15be0*/  @!P0 SYNCS.PHASECHK.TRANS64 P0, [R3+URZ+0x38820], R2 ;  /* 0x03882002030085a7 */ /* 0x000ea4000800007f */
[----:B--2---:R-:W-:Y:S05]  /*15bf0*/  @!P0 BRA `(.L_x_2224) ;  /* 0xfffffffc00ec8947 */ /* 0x004fea000383ffff */
[----:B------:R-:W-:Y:S05]  /*15c00*/  BRA `(.L_x_2327) ;  /* 0xffffffc000f47947 */ /* 0x000fea000383ffff */
.L_x_2231:
[----:B-1----:R-:W-:-:S04]  /*15c10*/  IMAD.U32 R3, RZ, RZ, UR38 ;  /* 0x00000026ff037e24 */ /* 0x002fc8000f8e00ff */
[----:B------:R1:W2:Y:S03]  /*15c20*/  SYNCS.PHASECHK.TRANS64.TRYWAIT P0, [R3+URZ+0x38848], R2 ;  /* 0x03884802030075a7 */ /* 0x0002a6000800017f */
[----:B--2---:R-:W-:Y:S05]  /*15c30*/  @!P0 NANOSLEEP.SYNCS 0x989680 ;  /* 0x009896800000895d */ /* 0x004fea0003900000 */
[----:B------:R-:W2:Y:S02]  /*15c40*/  @!P0 SYNCS.PHASECHK.TRANS64 P0, [R3+URZ+0x38848], R2 ;  /* 0x03884802030085a7 */ /* 0x000ea4000800007f */
[----:B--2---:R-:W-:Y:S05]  /*15c50*/  @!P0 BRA `(.L_x_2231) ;  /* 0xfffffffc00ec8947 */ /* 0x004fea000383ffff */
[----:B------:R-:W-:Y:S05]  /*15c60*/  BRA `(.L_x_2328) ;  /* 0xffffffc400d07947 */ /* 0x000fea000383ffff */
.L_x_2239:
[----:B0-----:R-:W-:-:S04]  /*15c70*/  IMAD.U32 R3, RZ, RZ, UR38 ;  /* 0x00000026ff037e24 */ /* 0x001fc8000f8e00ff */
[----:B------:R0:W1:Y:S03]  /*15c80*/  SYNCS.PHASECHK.TRANS64.TRYWAIT P0, [R3+URZ+0x38860], R2 ;  /* 0x03886002030075a7 */ /* 0x000066000800017f */
[----:B-1----:R-:W-:Y:S05]  /*15c90*/  @!P0 NANOSLEEP.SYNCS 0x989680 ;  /* 0x009896800000895d */ /* 0x002fea0003900000 */
[----:B------:R-:W1:Y:S02]  /*15ca0*/  @!P0 SYNCS.PHASECHK.TRANS64 P0, [R3+URZ+0x38860], R2 ;  /* 0x03886002030085a7 */ /* 0x000e64000800007f */
[----:B-1----:R-:W-:Y:S05]  /*15cb0*/  @!P0 BRA `(.L_x_2239) ;  /* 0xfffffffc00ec8947 */ /* 0x002fea000383ffff */
[----:B------:R-:W-:Y:S05]  /*15cc0*/  BRA `(.L_x_2329) ;  /* 0xffffffc800e47947 */ /* 0x000fea000383ffff */
.L_x_2250:
[----:B-1----:R-:W-:-:S04]  /*15cd0*/  IMAD.U32 R3, RZ, RZ, UR38 ;  /* 0x00000026ff037e24 */ /* 0x002fc8000f8e00ff */
[----:B------:R1:W2:Y:S03]  /*15ce0*/  SYNCS.PHASECHK.TRANS64.TRYWAIT P0, [R3+URZ+0x38840], R2 ;  /* 0x03884002030075a7 */ /* 0x0002a6000800017f */
[----:B--2---:R-:W-:Y:S05]  /*15cf0*/  @!P0 NANOSLEEP.SYNCS 0x989680 ;  /* 0x009896800000895d */ /* 0x004fea0003900000 */
[----:B------:R-:W2:Y:S02]  /*15d00*/  @!P0 SYNCS.PHASECHK.TRANS64 P0, [R3+URZ+0x38840], R2 ;  /* 0x03884002030085a7 */ /* 0x000ea4000800007f */
[----:B--2---:R-:W-:Y:S05]  /*15d10*/  @!P0 BRA `(.L_x_2250) ;  /* 0xfffffffc00ec8947 */ /* 0x004fea000383ffff */
[----:B------:R-:W-:Y:S05]  /*15d20*/  BRA `(.L_x_2330) ;  /* 0xffffffd000747947 */ /* 0x000fea000383ffff */
.L_x_2258:
[----:B0-----:R-:W-:-:S04]  /*15d30*/  IMAD.U32 R3, RZ, RZ, UR38 ;  /* 0x00000026ff037e24 */ /* 0x001fc8000f8e00ff */
[----:B------:R0:W1:Y:S03]  /*15d40*/  SYNCS.PHASECHK.TRANS64.TRYWAIT P0, [R3+URZ+0x38868], R2 ;  /* 0x03886802030075a7 */ /* 0x000066000800017f */
[----:B-1----:R-:W-:Y:S05]  /*15d50*/  @!P0 NANOSLEEP.SYNCS 0x989680 ;  /* 0x009896800000895d */ /* 0x002fea0003900000 */
[----:B------:R-:W1:Y:S02]  /*15d60*/  @!P0 SYNCS.PHASECHK.TRANS64 P0, [R3+URZ+0x38868], R2 ;  /* 0x03886802030085a7 */ /* 0x000e64000800007f */
[----:B-1----:R-:W-:Y:S05]  /*15d70*/  @!P0 BRA `(.L_x_2258) ;  /* 0xfffffffc00ec8947 */ /* 0x002fea000383ffff */
[----:B------:R-:W-:Y:S05]  /*15d80*/  BRA `(.L_x_2331) ;  /* 0xffffffd400847947 */ /* 0x000fea000383ffff */
.L_x_2269:
[----:B-1----:R-:W-:-:S04]  /*15d90*/  IMAD.U32 R3, RZ, RZ, UR38 ;  /* 0x00000026ff037e24 */ /* 0x002fc8000f8e00ff */
[----:B------:R1:W2:Y:S03]  /*15da0*/  SYNCS.PHASECHK.TRANS64.TRYWAIT P0, [R3+URZ+0x38848], R2 ;  /* 0x03884802030075a7 */ /* 0x0002a6000800017f */
[----:B--2---:R-:W-:Y:S05]  /*15db0*/  @!P0 NANOSLEEP.SYNCS 0x989680 ;  /* 0x009896800000895d */ /* 0x004fea0003900000 */
[----:B------:R-:W2:Y:S02]  /*15dc0*/  @!P0 SYNCS.PHASECHK.TRANS64 P0, [R3+URZ+0x38848], R2 ;  /* 0x03884802030085a7 */ /* 0x000ea4000800007f */
[----:B--2---:R-:W-:Y:S05]  /*15dd0*/  @!P0 BRA `(.L_x_2269) ;  /* 0xfffffffc00ec8947 */ /* 0x004fea000383ffff */
[----:B------:R-:W-:Y:S05]  /*15de0*/  BRA `(.L_x_2332) ;  /* 0xffffffdc002c7947 */ /* 0x000fea000383ffff */
.L_x_2277:
[----:B0-----:R-:W-:-:S04]  /*15df0*/  IMAD.U32 R3, RZ, RZ, UR38 ;  /* 0x00000026ff037e24 */ /* 0x001fc8000f8e00ff */
[----:B------:R0:W1:Y:S03]  /*15e00*/  SYNCS.PHASECHK.TRANS64.TRYWAIT P0, [R3+URZ+0x38860], R2 ;  /* 0x03886002030075a7 */ /* 0x000066000800017f */
[----:B-1----:R-:W-:Y:S05]  /*15e10*/  @!P0 NANOSLEEP.SYNCS 0x989680 ;  /* 0x009896800000895d */ /* 0x002fea0003900000 */
[----:B------:R-:W1:Y:S02]  /*15e20*/  @!P0 SYNCS.PHASECHK.TRANS64 P0, [R3+URZ+0x38860], R2 ;  /* 0x03886002030085a7 */ /* 0x000e64000800007f */
[----:B-1----:R-:W-:Y:S05]  /*15e30*/  @!P0 BRA `(.L_x_2277) ;  /* 0xfffffffc00ec8947 */ /* 0x002fea000383ffff */
[----:B------:R-:W-:Y:S05]  /*15e40*/  BRA `(.L_x_2333) ;  /* 0xffffffe000387947 */ /* 0x000fea000383ffff */
.L_x_2287:
[----:B0-----:R0:W1:Y:S02]  /*15e50*/  SYNCS.PHASECHK.TRANS64.TRYWAIT P0, [R3+URZ+0x38860], R0 ;  /* 0x03886000030075a7 */ /* 0x001064000800017f */
[----:B-1----:R-:W-:Y:S05]  /*15e60*/  @!P0 NANOSLEEP.SYNCS 0x989680 ;  /* 0x009896800000895d */ /* 0x002fea0003900000 */
[----:B------:R-:W1:Y:S02]  /*15e70*/  @!P0 SYNCS.PHASECHK.TRANS64 P0, [R3+URZ+0x38860], R0 ;  /* 0x03886000030085a7 */ /* 0x000e64000800007f */
[----:B-1----:R-:W-:Y:S05]  /*15e80*/  @!P0 BRA `(.L_x_2287) ;  /* 0xfffffffc00f08947 */ /* 0x002fea000383ffff */
[----:B------:R-:W-:Y:S05]  /*15e90*/  BRA `(.L_x_2334) ;  /* 0xffffffe400707947 */ /* 0x000fea000383ffff */
.L_x_2294:
[----:B0-----:R0:W1:Y:S02]  /*15ea0*/  SYNCS.PHASECHK.TRANS64.TRYWAIT P0, [R2+URZ+0x38820], R3 ;  /* 0x03882003020075a7 */ /* 0x001064000800017f */
[----:B-1----:R-:W-:Y:S05]  /*15eb0*/  @!P0 NANOSLEEP.SYNCS 0x989680 ;  /* 0x009896800000895d */ /* 0x002fea0003900000 */
[----:B------:R-:W1:Y:S02]  /*15ec0*/  @!P0 SYNCS.PHASECHK.TRANS64 P0, [R2+URZ+0x38820], R3 ;  /* 0x03882003020085a7 */ /* 0x000e64000800007f */
[----:B-1----:R-:W-:Y:S05]  /*15ed0*/  @!P0 BRA `(.L_x_2294) ;  /* 0xfffffffc00f08947 */ /* 0x002fea000383ffff */
[----:B------:R-:W-:Y:S05]  /*15ee0*/  BRA `(.L_x_2335) ;  /* 0xffffffe800a87947 */ /* 0x000fea000383ffff */
.L_x_2295:
        /* <DEDUP_REMOVED lines=11> */
.L_x_2337:
[----:B------:R-:W-:Y:S05]  /*15fa0*/  BSYNC B0 ;  /* 0x0000000000007941 */ /* 0x000fea0003800000 */
.L_x_2336:
[----:B------:R-:W-:Y:S05]  /*15fb0*/  BRA `(.L_x_2338) ;  /* 0xffffffe8008c7947 */ /* 0x000fea000383ffff */
.L_x_2296:
[----:B------:R-:W-:Y:S01]  /*15fc0*/  BSSY B0, `(.L_x_2339) ;  /* 0x0000006000007945 */ /* 0x000fe20003800000 */
[----:B------:R-:W-:-:S07]  /*15fd0*/  IMAD.MOV.U32 R15, RZ, RZ, -0x1 ;  /* 0xffffffffff0f7424 */ /* 0x000fce00078e00ff */
[----:B0-----:R-:W-:Y:S05]  /*15fe0*/  WARPSYNC.COLLECTIVE R15, `(.L_x_2340) ;  /* 0x000000000f0c7348 */ /* 0x001fea0003c00000 */
[----:B------:R-:W-:Y:S02]  /*15ff0*/  ELECT P6, UR62, PT ;  /* 0x00000000003e782f */ /* 0x000fe400038c0000 */
[----:B------:R-:W-:Y:S01]  /*16000*/  MOV R14, UR62 ;  /* 0x0000003e000e7c02 */ /* 0x000fe20008000f00 */
[----:B0-----:R-:W-:Y:S10]  /*16010*/  ENDCOLLECTIVE ;  /* 0x000000000000791b */ /* 0x001ff40003800000 */
.L_x_2340:
[----:B------:R-:W-:Y:S05]  /*16020*/  BSYNC B0 ;  /* 0x0000000000007941 */ /* 0x000fea0003800000 */
.L_x_2339:
[----:B------:R-:W-:Y:S05]  /*16030*/  BRA `(.L_x_2341) ;  /* 0xffffffe800807947 */ /* 0x000fea000383ffff */
.L_x_2298:
[----:B0-----:R0:W1:Y:S02]  /*16040*/  SYNCS.PHASECHK.TRANS64.TRYWAIT P0, [R6+URZ], R5 ;  /* 0x00000005060075a7 */ /* 0x001064000800017f */
[----:B-1----:R-:W-:Y:S05]  /*16050*/  @!P0 NANOSLEEP.SYNCS 0x989680 ;  /* 0x009896800000895d */ /* 0x002fea0003900000 */
[----:B------:R-:W1:Y:S02]  /*16060*/  @!P0 SYNCS.PHASECHK.TRANS64 P0, [R6+URZ], R5 ;  /* 0x00000005060085a7 */ /* 0x000e64000800007f */
[----:B-1----:R-:W-:Y:S05]  /*16070*/  @!P0 BRA `(.L_x_2298) ;  /* 0xfffffffc00f08947 */ /* 0x002fea000383ffff */
[----:B------:R-:W-:Y:S05]  /*16080*/  BRA `(.L_x_2342) ;  /* 0xffffffe800b47947 */ /* 0x000fea000383ffff */
.L_x_2299:
[----:B-1----:R1:W2:Y:S02]  /*16090*/  SYNCS.PHASECHK.TRANS64.TRYWAIT P0, [R3+URZ], R4 ;  /* 0x00000004030075a7 */ /* 0x0022a4000800017f */
[----:B--2---:R-:W-:Y:S05]  /*160a0*/  @!P0 NANOSLEEP.SYNCS 0x989680 ;  /* 0x009896800000895d */ /* 0x004fea0003900000 */
[----:B------:R-:W2:Y:S02]  /*160b0*/  @!P0 SYNCS.PHASECHK.TRANS64 P0, [R3+URZ], R4 ;  /* 0x00000004030085a7 */ /* 0x000ea4000800007f */
[----:B--2---:R-:W-:Y:S05]  /*160c0*/  @!P0 BRA `(.L_x_2299) ;  /* 0xfffffffc00f08947 */ /* 0x004fea000383ffff */
[----:B------:R-:W-:Y:S05]  /*160d0*/  BRA `(.L_x_2343) ;  /* 0xffffffe800a87947 */ /* 0x000fea000383ffff */
.L_x_2301:
[----:B-1----:R1:W2:Y:S02]  /*160e0*/  SYNCS.PHASECHK.TRANS64.TRYWAIT P0, [R0+URZ], R5 ;  /* 0x00000005000075a7 */ /* 0x0022a4000800017f */
[----:B--2---:R-:W-:Y:S05]  /*160f0*/  @!P0 NANOSLEEP.SYNCS 0x989680 ;  /* 0x009896800000895d */ /* 0x004fea0003900000 */
[----:B------:R-:W2:Y:S02]  /*16100*/  @!P0 SYNCS.PHASECHK.TRANS64 P0, [R0+URZ], R5 ;  /* 0x00000005000085a7 */ /* 0x000ea4000800007f */
[----:B--2---:R-:W-:Y:S05]  /*16110*/  @!P0 BRA `(.L_x_2301) ;  /* 0xfffffffc00f08947 */ /* 0x004fea000383ffff */
[----:B------:R-:W-:Y:S05]  /*16120*/  BRA `(.L_x_2344) ;  /* 0xffffffe800ac7947 */ /* 0x000fea000383ffff */
.L_x_2345:
        /* <DEDUP_REMOVED lines=13> */
.L_x_14845:


//--------------------- .text._ZN7cutlass13device_kernelIN5flash11enable_sm90INS1_16FlashAttnFwdSm90INS1_25CollectiveMainloopFwdSm90ILi2EN4cute5tupleIJNS5_1CILi1EEES8_S8_EEENS6_IJNS7_ILi128EEENS7_ILi80EEENS7_ILi256EEEEEELi256ENS_10bfloat16_tEfNS_4arch4Sm90ELb1ELb0ELb0ELb1ELb0ELb0ELb0ELb1ELb1ELb1ELb1ELb0EEENS1_21CollectiveEpilogueFwdINS6_IJSA_SC_SB_EEES9_SE_SG_Li256ELb1ELb1ELb1ELb0EEENS1_36VarlenDynamicPersistentTileSchedulerILi128ELi80ELi256ELi128ELb1ELb1ELb1ELb1ELb1ELb1EEEEEEEEEvNT_6ParamsE --------------------------
	.section	.text._ZN7cutlass13device_kernelIN5flash11enable_sm90INS1_16FlashAttnFwdSm90INS1_25CollectiveMainloopFwdSm90ILi2EN4cute5tupleIJNS5_1CILi1EEES8_S8_EEENS6_IJNS7_ILi128EEENS7_ILi80EEENS7_ILi256EEEEEELi256ENS_10bfloat16_tEfNS_4arch4Sm90ELb1ELb0ELb0ELb1ELb0ELb0ELb0ELb1ELb1ELb1ELb1ELb0EEENS1_21CollectiveEpilogueFwdINS6_IJSA_SC_SB_EEES9_SE_SG_Li256ELb1ELb1ELb1ELb0EEENS1_36VarlenDynamicPersistentTileSchedulerILi128ELi80ELi256ELi128ELb1ELb1ELb1ELb1ELb1ELb1EEEEEEEEEvNT_6ParamsE,"ax",@progbits
	.align	128
.text._ZN7cutlass13device_kernelIN5flash11enable_sm90INS1_16FlashAttnFwdSm90INS1_25CollectiveMainloopFwdSm90ILi2EN4cute5tupleIJNS5_1CILi1EEES8_S8_EEENS6_IJNS7_ILi128EEENS7_ILi80EEENS7_ILi256EEEEEELi256ENS_10bfloat16_tEfNS_4arch4Sm90ELb1ELb0ELb0ELb1ELb0ELb0ELb0ELb1ELb1ELb1ELb1ELb0EEENS1_21CollectiveEpilogueFwdINS6_IJSA_SC_SB_EEES9_SE_SG_Li256ELb1ELb1ELb1ELb0EEENS1_36VarlenDynamicPersistentTileSchedulerILi128ELi80ELi256ELi128ELb1ELb1ELb1ELb1ELb1ELb1EEEEEEEEEvNT_6ParamsE:
        .type           _ZN7cutlass13device_kernelIN5flash11enable_sm90INS1_16FlashAttnFwdSm90INS1_25CollectiveMainloopFwdSm90ILi2EN4cute5tupleIJNS5_1CILi1EEES8_S8_EEENS6_IJNS7_ILi128EEENS7_ILi80EEENS7_ILi256EEEEEELi256ENS_10bfloat16_tEfNS_4arch4Sm90ELb1ELb0ELb0ELb1ELb0ELb0ELb0ELb1ELb1ELb1ELb1ELb0EEENS1_21CollectiveEpilogueFwdINS6_IJSA_SC_SB_EEES9_SE_SG_Li256ELb1ELb1ELb1ELb0EEENS1_36VarlenDynamicPersistentTileSchedulerILi128ELi80ELi256ELi128ELb1ELb1ELb1ELb1ELb1ELb1EEEEEEEEEvNT_6ParamsE,@function
        .size           _ZN7cutlass13device_kernelIN5flash11enable_sm90INS1_16FlashAttnFwdSm90INS1_25CollectiveMainloopFwdSm90ILi2EN4cute5tupleIJNS5_1CILi1EEES8_S8_EEENS6_IJNS7_ILi128EEENS7_ILi80EEENS7_ILi256EEEEEELi256ENS_10bfloat16_tEfNS_4arch4Sm90ELb1ELb0ELb0ELb1ELb0ELb0ELb0ELb1ELb1ELb1ELb1ELb0EEENS1_21CollectiveEpilogueFwdINS6_IJSA_SC_SB_EEES9_SE_SG_Li256ELb1ELb1ELb1ELb0EEENS1_36VarlenDynamicPersistentTileSchedulerILi128ELi80ELi256ELi128ELb1ELb1ELb1ELb1ELb1ELb1EEEEEEEEEvNT_6ParamsE,(.L_x_14846 - _ZN7cutlass13device_kernelIN5flash11enable_sm90INS1_16FlashAttnFwdSm90INS1_25CollectiveMainloopFwdSm90ILi2EN4cute5tupleIJNS5_1CILi1EEES8_S8_EEENS6_IJNS7_ILi128EEENS7_ILi80EEENS7_ILi256EEEEEELi256ENS_10bfloat16_tEfNS_4arch4Sm90ELb1ELb0ELb0ELb1ELb0ELb0ELb0ELb1ELb1ELb1ELb1ELb0EEENS1_21CollectiveEpilogueFwdINS6_IJSA_SC_SB_EEES9_SE_SG_Li256ELb1ELb1ELb1ELb0EEENS1_36VarlenDynamicPersistentTileSchedulerILi128ELi80ELi256ELi128ELb1ELb1ELb1ELb1ELb1ELb1EEEEEEEEEvNT_6ParamsE)
        .other          _ZN7cutlass13device_kernelIN5flash11enable_sm90INS1_16FlashAttnFwdSm90INS1_25CollectiveMainloopFwdSm90ILi2EN4cute5tupleIJNS5_1CILi1EEES8_S8_EEENS6_IJNS7_ILi128EEENS7_ILi80EEENS7_ILi256EEEEEELi256ENS_10bfloat16_tEfNS_4arch4Sm90ELb1ELb0ELb0ELb1ELb0ELb0ELb0ELb1ELb1ELb1ELb1ELb0EEENS1_21CollectiveEpilogueFwdINS6_IJSA_SC_SB_EEES9_SE_SG_Li256ELb1ELb1ELb1ELb0EEENS1_36VarlenDynamicPersistentTileSchedulerILi128ELi80ELi256ELi128ELb1ELb1ELb1ELb1ELb1ELb1EEEEEEEEEvNT_6ParamsE,@"STO_CUDA_ENTRY STV_DEFAULT"
_ZN7cutlass13device_kernelIN5flash11enable_sm90INS1_16FlashAttnFwdSm90INS1_25CollectiveMainloopFwdSm90ILi2EN4cute5tupleIJNS5_1CILi1EEES8_S8_EEENS6_IJNS7_ILi128EEENS7_ILi80EEENS7_ILi256EEEEEELi256ENS_10bfloat16_tEfNS_4arch4Sm90ELb1ELb0ELb0ELb1ELb0ELb0ELb0ELb1ELb1ELb1ELb1ELb0EEENS1_21CollectiveEpilogueFwdINS6_IJSA_SC_SB_EEES9_SE_SG_Li256ELb1ELb1ELb1ELb0EEENS1_36VarlenDynamicPersistentTileSchedulerILi128ELi80ELi256ELi128ELb1ELb1ELb1ELb1ELb1ELb1EEEEEEEEEvNT_6ParamsE:
        /* <DEDUP_REMOVED lines=18> */
.L_x_2347:
[----:B------:R-:W-:Y:S05]  /*0120*/  BSYNC B0 ;  /* 0x0000000000007941 */ /* 0x000fea0003800000 */
.L_x_2346:
        /* <DEDUP_REMOVED lines=41> */
.L_x_2348:
        /* <DEDUP_REMOVED lines=22> */
.L_x_2349:
        /* <DEDUP_REMOVED lines=18> */
.L_x_2350:
        /* <DEDUP_REMOVED lines=22> */
.L_x_2351:
        /* <DEDUP_REMOVED lines=22> */
.L_x_2352:
        /* <DEDUP_REMOVED lines=8> */
.L_x_2354:
        /* <DEDUP_REMOVED lines=18> */
[----:B------:R-:W-:Y:S02]  /*0aa0*/  R2UR UR6, R10 ;  /* 0x000000000a0672ca */ /* 0x000fe400000e0000 */
        /* <DEDUP_REMOVED lines=11> */
[----:B------:R-:W-:-:S03]  /*0b60*/  SHF.R.S32.HI R2, RZ, 0x4, R3 ;  /* 0x00000004ff027819 */ /* 0x000fc60000011403 */
[C---:B------:R-:W-:Y:S01]  /*0b70*/  IMAD.IADD R12, R6.reuse, 0x1, -R5 ;  /* 0x00000001060c7824 */ /* 0x040fe200078e0a05 */
[C---:B------:R-:W-:Y:S01]  /*0b80*/  LOP3.LUT R5, R3.reuse, 0x3fffff0, RZ, 0xc0, !PT ;  /* 0x03fffff003057812 */ /* 0x040fe200078ec0ff */
[----:B------:R-:W-:Y:S01]  /*0b90*/  ULOP3.LUT UR8, UR4, 0x1, URZ, 0xfc, !UPT ;  /* 0x0000000104087892 */ /* 0x000fe2000f8efc3f */
[----:B------:R-:W-:Y:S02]  /*0ba0*/  LEA.HI R4, R3, R2, RZ, 0x1 ;  /* 0x0000000203047211 */ /* 0x000fe400078f08ff */
[----:B------:R-:W-:Y:S01]  /*0bb0*/  SHF.R.S32.HI R8, RZ, 0x1f, R12 ;  /* 0x0000001fff087819 */ /* 0x000fe2000001140c */
[----:B------:R-:W-:Y:S01]  /*0bc0*/  IMAD.IADD R5, R6, 0x1, -R5 ;  /* 0x0000000106057824 */ /* 0x000fe200078e0a05 */
[----:B------:R-:W-:Y:S01]  /*0bd0*/  SHF.R.S32.HI R3, RZ, 0x7, R0 ;  /* 0x00000007ff037819 */ /* 0x000fe20000011400 */
[----:B------:R0:W-:Y:S01]  /*0be0*/  STL [R1+0x34], R12 ;  /* 0x0000340c01007387 */ /* 0x0001e20000100800 */
[----:B------:R-:W-:Y:S01]  /*0bf0*/  LEA.HI R9, R8, R12, RZ, 0x2 ;  /* 0x0000000c08097211 */ /* 0x000fe200078f10ff */
[----:B------:R-:W-:Y:S01]  /*0c00*/  UMOV UR4, URZ ;  /* 0x0000003f00047c82 */ /* 0x000fe20008000000 */
[----:B------:R-:W-:Y:S01]  /*0c10*/  LOP3.LUT R6, R7, 0xfffffc00, RZ, 0xc0, !PT ;  /* 0xfffffc0007067812 */ /* 0x000fe200078ec0ff */
[----:B------:R-:W-:Y:S01]  /*0c20*/  IMAD.U32 R16, RZ, RZ, UR4 ;  /* 0x00000004ff107e24 */ /* 0x000fe2000f8e00ff */
[----:B------:R-:W-:-:S02]  /*0c30*/  SHF.R.S32.HI R10, RZ, 0x2, R9 ;  /* 0x00000002ff0a7819 */ /* 0x000fc40000011409 */
[----:B------:R-:W-:Y:S01]  /*0c40*/  SHF.R.S32.HI R11, RZ, 0x1f, R9 ;  /* 0x0000001fff0b7819 */ /* 0x000fe20000011409 */
[----:B------:R-:W-:Y:S01]  /*0c50*/  IMAD R6, R5, 0x40, R6 ;  /* 0x0000004005067824 */ /* 0x000fe200078e0206 */
[----:B------:R-:W-:Y:S02]  /*0c60*/  LEA.HI R0, R0, R3, RZ, 0x1 ;  /* 0x0000000300007211 */ /* 0x000fe400078f08ff */
[----:B------:R-:W-:Y:S02]  /*0c70*/  LEA.HI R11, R11, R10, RZ, 0x3 ;  /* 0x0000000a0b0b7211 */ /* 0x000fe400078f18ff */
[----:B------:R-:W-:Y:S02]  /*0c80*/  LOP3.LUT R7, R4, 0x1ffffffe, RZ, 0xc0, !PT ;  /* 0x1ffffffe04077812 */ /* 0x000fe400078ec0ff */
[----:B------:R-:W-:Y:S02]  /*0c90*/  LOP3.LUT R11, R11, 0xfffffff8, RZ, 0xc0, !PT ;  /* 0xfffffff80b0b7812 */ /* 0x000fe400078ec0ff */
[----:B------:R-:W-:Y:S01]  /*0ca0*/  LEA.HI R8, R8, R12, RZ, 0x5 ;  /* 0x0000000c08087211 */ /* 0x000fe200078f28ff */
[----:B------:R-:W-:Y:S01]  /*0cb0*/  IMAD.IADD R7, R2, 0x1, -R7 ;  /* 0x0000000102077824 */ /* 0x000fe200078e0a07 */
[----:B------:R-:W-:Y:S01]  /*0cc0*/  LOP3.LUT R0, R0, 0x3fffffe, RZ, 0xc0, !PT ;  /* 0x03fffffe00007812 */ /* 0x000fe200078ec0ff */
[----:B------:R-:W-:Y:S01]  /*0cd0*/  IMAD.IADD R11, R10, 0x1, -R11 ;  /* 0x000000010a0b7824 */ /* 0x000fe200078e0a0b */
[----:B------:R-:W-:-:S02]  /*0ce0*/  SHF.R.S32.HI R8, RZ, 0x5, R8 ;  /* 0x00000005ff087819 */ /* 0x000fc40000011408 */
[----:B------:R-:W-:Y:S01]  /*0cf0*/  LOP3.LUT R9, R9, 0x7ffffffc, RZ, 0xc0, !PT ;  /* 0x7ffffffc09097812 */ /* 0x000fe200078ec0ff */
[----:B------:R-:W-:Y:S01]  /*0d00*/  IMAD.IADD R0, R3, 0x1, -R0 ;  /* 0x0000000103007824 */ /* 0x000fe200078e0a00 */
[----:B------:R-:W-:Y:S01]  /*0d10*/  LEA.HI R2, R13, R13, RZ, 0x1 ;  /* 0x0000000d0d027211 */ /* 0x000fe200078f08ff */
[----:B------:R-:W-:Y:S02]  /*0d20*/  IMAD R3, R7, 0x8, R6 ;  /* 0x0000000807037824 */ /* 0x000fe400078e0206 */
[----:B------:R-:W-:Y:S01]  /*0d30*/  IMAD R11, R8, 0x10, R11 ;  /* 0x00000010080b7824 */ /* 0x000fe200078e020b */
[----:B------:R-:W-:Y:S01]  /*0d40*/  LOP3.LUT R2, R2, 0x1ffffffe, RZ, 0xc0, !PT ;  /* 0x1ffffffe02027812 */ /* 0x000fe200078ec0ff */
[----:B------:R-:W-:Y:S01]  /*0d50*/  IMAD.IADD R9, R12, 0x1, -R9 ;  /* 0x000000010c097824 */ /* 0x000fe200078e0a09 */
[----:B------:R1:W-:Y:S01]  /*0d60*/  STL [R1+0x64], R3 ;  /* 0x0000640301007387 */ /* 0x0003e20000100800 */
[----:B------:R-:W-:Y:S02]  /*0d70*/  IMAD R0, R0, 0x40, R11 ;  /* 0x0000004000007824 */ /* 0x000fe400078e020b */
[----:B------:R-:W-:-:S02]  /*0d80*/  IMAD.SHL.U32 R19, R9, 0x2, RZ ;  /* 0x0000000209137824 */ /* 0x000fc400078e00ff */
[----:B------:R-:W-:Y:S01]  /*0d90*/  IMAD.IADD R2, R13, 0x1, -R2 ;  /* 0x000000010d027824 */ /* 0x000fe200078e0a02 */
[----:B------:R-:W-:Y:S01]  /*0da0*/  STL [R1+0x60], R0 ;  /* 0x0000600001007387 */ /* 0x000fe20000100800 */
[C---:B0-----:R-:W-:Y:S02]  /*0db0*/  VIADD R12, R19.reuse, 0x8 ;  /* 0x00000008130c7836 */ /* 0x041fe40000000000 */
[C---:B------:R-:W-:Y:S02]  /*0dc0*/  VIADD R11, R19.reuse, 0x10 ;  /* 0x00000010130b7836 */ /* 0x040fe40000000000 */
[----:B-1----:R-:W-:Y:S01]  /*0dd0*/  IMAD.U32 R3, RZ, RZ, UR8 ;  /* 0x00000008ff037e24 */ /* 0x002fe2000f8e00ff */
[----:B------:R-:W-:Y:S01]  /*0de0*/  SHF.R.S32.HI R14, RZ, 0x1f, R12 ;  /* 0x0000001fff0e7819 */ /* 0x000fe2000001140c */
[C---:B------:R-:W-:Y:S01]  /*0df0*/  VIADD R10, R19.reuse, 0x18 ;  /* 0x00000018130a7836 */ /* 0x040fe20000000000 */
[----:B------:R-:W-:Y:S01]  /*0e00*/  SHF.R.S32.HI R13, RZ, 0x1f, R11 ;  /* 0x0000001fff0d7819 */ /* 0x000fe2000001140b */
[C---:B------:R-:W-:Y:S01]  /*0e10*/  VIADD R9, R19.reuse, 0x20 ;  /* 0x0000002013097836 */ /* 0x040fe20000000000 */
[----:B------:R0:W-:Y:S01]  /*0e20*/  STL [R1+0x68], R3 ;  /* 0x0000680301007387 */ /* 0x0001e20000100800 */
        /* <DEDUP_REMOVED lines=10> */
[----:B0-----:R-:W-:Y:S01]  /*0ed0*/  IMAD.U32 R3, RZ, RZ, UR4 ;  /* 0x00000004ff037e24 */ /* 0x001fe2000f8e00ff */
[----:B------:R-:W-:Y:S01]  /*0ee0*/  SHF.R.S32.HI R7, RZ, 0x1f, R5 ;  /* 0x0000001fff077819 */ /* 0x000fe20000011405 */
[C---:B------:R-:W-:Y:S01]  /*0ef0*/  VIADD R234, R19.reuse, 0x58 ;  /* 0x0000005813ea7836 */ /* 0x040fe20000000000 */
[----:B------:R-:W-:Y:S01]  /*0f00*/  SHF.R.S32.HI R6, RZ, 0x1f, R4 ;  /* 0x0000001fff067819 */ /* 0x000fe20000011404 */
[C---:B------:R-:W-:Y:S01]  /*0f10*/  VIADD R233, R19.reuse, 0x60 ;  /* 0x0000006013e97836 */ /* 0x040fe20000000000 */
[----:B------:R0:W-:Y:S01]  /*0f20*/  STL [R1+0x30], R3 ;  /* 0x0000300301007387 */ /* 0x0001e20000100800 */
[C---:B------:R-:W-:Y:S01]  /*0f30*/  VIADD R232, R19.reuse, 0x68 ;  /* 0x0000006813e87836 */ /* 0x040fe20000000000 */
[----:B------:R-:W-:Y:S01]  /*0f40*/  SHF.R.S32.HI R4, RZ, 0x1f, R234 ;  /* 0x0000001fff047819 */ /* 0x000fe200000114ea */
[----:B------:R-:W-:-:S02]  /*0f50*/  VIADD R231, R19, 0x70 ;  /* 0x0000007013e77836 */ /* 0x000fc40000000000 */
[C---:B------:R-:W-:Y:S02]  /*0f60*/  VIADD R230, R19.reuse, 0x78 ;  /* 0x0000007813e67836 */ /* 0x040fe40000000000 */
[C---:B------:R-:W-:Y:S01]  /*0f70*/  VIADD R229, R19.reuse, 0x80 ;  /* 0x0000008013e57836 */ /* 0x040fe20000000000 */
[----:B------:R-:W-:Y:S01]  /*0f80*/  SHF.R.S32.HI R4, RZ, 0x1f, R231 ;  /* 0x0000001fff047819 */ /* 0x000fe200000114e7 */
[C---:B------:R-:W-:Y:S02]  /*0f90*/  VIADD R228, R19.reuse, 0x88 ;  /* 0x0000008813e47836 */ /* 0x040fe40000000000 */
[C---:B0-----:R-:W-:Y:S02]  /*0fa0*/  VIADD R3, R19.reuse, 0x50 ;  /* 0x0000005013037836 */ /* 0x041fe40000000000 */
        /* <DEDUP_REMOVED lines=22> */
[----:B------:R-:W-:Y:S01]  /*1110*/  IMAD R213, R2, 0x8, R0 ;  /* 0x0000000802d57824 */ /* 0x000fe200078e0200 */
[----:B------:R-:W-:-:S02]  /*1120*/  SHF.R.S32.HI R4, RZ, 0x1f, R222 ;  /* 0x0000001fff047819 */ /* 0x000fc400000114de */
[----:B------:R-:W-:Y:S02]  /*1130*/  SHF.R.S32.HI R3, RZ, 0x1f, R221 ;  /* 0x0000001fff037819 */ /* 0x000fe400000114dd */
[----:B------:R-:W-:Y:S02]  /*1140*/  SHF.R.S32.HI R5, RZ, 0x1f, R220 ;  /* 0x0000001fff057819 */ /* 0x000fe400000114dc */
[----:B------:R-:W-:Y:S02]  /*1150*/  SHF.R.S32.HI R4, RZ, 0x1f, R219 ;  /* 0x0000001fff047819 */ /* 0x000fe400000114db */
[----:B------:R-:W-:-:S07]  /*1160*/  SHF.R.S32.HI R3, RZ, 0x1f, R218 ;  /* 0x0000001fff037819 */ /* 0x000fce00000114da */
.L_x_2412:
[----:B------:R-:W-:Y:S01]  /*1170*/  ULDC.64 UR8, c[0x0][0xc88] ;  /* 0x0003220000087ab9 */ /* 0x000fe20000000a00 */
[----:B------:R-:W-:Y:S01]  /*1180*/  ULDC.64 UR12, c[0x0][0x208] ;  /* 0x00008200000c7ab9 */ /* 0x000fe20000000a00 */
[----:B------:R-:W-:Y:S01]  /*1190*/  UIMAD.WIDE UR8, UR7, 0x4, UR8 ;  /* 0x00000004070878a5 */ /* 0x000fe2000f8e0208 */
[----:B------:R-:W-:-:S05]  /*11a0*/  ULDC.64 UR10, c[0x0][0xa18] ;  /* 0x00028600000a7ab9 */ /* 0x000fca0000000a00 */
[----:B01234-:R-:W-:Y:S02]  /*11b0*/  IMAD.U32 R2, RZ, RZ, UR8 ;  /* 0x00000008ff027e24 */ /* 0x01ffe4000f8e00ff */
[----:B------:R-:W-:Y:S01]  /*11c0*/  IMAD.U32 R3, RZ, RZ, UR9 ;  /* 0x00000009ff037e24 */ /* 0x000fe2000f8e00ff */
        /* <DEDUP_REMOVED lines=10> */
[----:B------:R-:W-:Y:S01]  /*1270*/  IMAD.U32 R217, RZ, RZ, UR4 ;  /* 0x00000004ffd97e24 */ /* 0x000fe2000f8e00ff */
[----:B------:R-:W-:-:S04]  /*1280*/  @UP0 ULEA UR8, UP2, UR4, UR8, 0x2 ;  /* 0x0000000804080291 */ /* 0x000fc8000f84103f */
[----:B------:R-:W-:Y:S02]  /*1290*/  @UP0 ULEA.HI.X UR9, UR4, UR9, UR14, 0x2, UP2 ;  /* 0x0000000904090291 */ /* 0x000fe400090f140e */
[----:B------:R-:W-:Y:S01]  /*12a0*/  IMAD.U32 R6, RZ, RZ, UR14 ;  /* 0x0000000eff067e24 */ /* 0x000fe2000f8e00ff */
[----:B------:R-:W-:Y:S01]  /*12b0*/  @UP1 ULEA UR10, UP0, UR4, UR10, 0x2 ;  /* 0x0000000a040a1291 */ /* 0x000fe2000f80103f */
[----:B------:R-:W-:-:S03]  /*12c0*/  IMAD.U32 R2, RZ, RZ, UR8 ;  /* 0x00000008ff027e24 */ /* 0x000fc6000f8e00ff */
[----:B------:R-:W-:Y:S01]  /*12d0*/  @UP1 ULEA.HI.X UR11, UR4, UR11, UR14, 0x2, UP0 ;  /* 0x0000000b040b1291 */ /* 0x000fe200080f140e */
[----:B------:R-:W-:Y:S01]  /*12e0*/  IMAD.U32 R3, RZ, RZ, UR9 ;  /* 0x00000009ff037e24 */ /* 0x000fe2000f8e00ff */
[----:B------:R-:W-:Y:S01]  /*12f0*/  ULDC.64 UR8, c[0x0][0x418] ;  /* 0x0001060000087ab9 */ /* 0x000fe20000000a00 */
[----:B------:R-:W-:Y:S01]  /*1300*/  IMAD.U32 R4, RZ, RZ, UR10 ;  /* 0x0000000aff047e24 */ /* 0x000fe2000f8e00ff */
[----:B------:R-:W-:Y:S01]  /*1310*/  ULOP3.LUT UR7, UR6, 0xff0000, URZ, 0xc0, !UPT ;  /* 0x00ff000006077892 */ /* 0x000fe2000f8ec03f */
[----:B------:R0:W-:Y:S01]  /*1320*/  STL [R1+0x2c], R6 ;  /* 0x00002c0601007387 */ /* 0x0001e20000100800 */
[----:B------:R-:W-:-:S03]  /*1330*/  IMAD.U32 R5, RZ, RZ, UR11 ;  /* 0x0000000bff057e24 */ /* 0x000fc6000f8e00ff */
[----:B------:R-:W2:Y:S01]  /*1340*/  @P0 LDG.E R2, desc[UR12][R2.64] ;  /* 0x0000000c02020981 */ /* 0x000ea2000c1e1900 */
[----:B------:R-:W-:Y:S01]  /*1350*/  UISETP.NE.U32.AND UP0, UPT, UR8, URZ, UPT ;  /* 0x0000003f0800728c */ /* 0x000fe2000bf05070 */
[----:B------:R-:W-:Y:S02]  /*1360*/  ULDC UR10, c[0x0][0x2f0] ;  /* 0x0000bc00000a7ab9 */ /* 0x000fe40000000800 */
[----:B------:R-:W3:Y:S01]  /*1370*/  @P2 LDG.E R4, desc[UR12][R4.64] ;  /* 0x0000000c04042981 */ /* 0x000ee2000c1e1900 */
[----:B------:R-:W-:Y:S02]  /*1380*/  ULOP3.LUT UR8, UR6, 0xff000000, URZ, 0xc0, !UPT ;  /* 0xff00000006087892 */ /* 0x000fe4000f8ec03f */
[----:B------:R-:W-:Y:S01]  /*1390*/  ULOP3.LUT UR6, UR6, 0xffff, URZ, 0xc0, !UPT ;  /* 0x0000ffff06067892 */ /* 0x000fe2000f8ec03f */
[----:B------:R-:W-:Y:S01]  /*13a0*/  ULDC UR11, c[0x0][0x288] ;  /* 0x0000a200000b7ab9 */ /* 0x000fe20000000800 */
[----:B------:R-:W-:Y:S01]  /*13b0*/  UISETP.NE.AND.EX UP0, UPT, UR9, URZ, UPT, UP0 ;  /* 0x0000003f0900728c */ /* 0x000fe2000bf05300 */
[----:B------:R-:W-:-:S03]  /*13c0*/  ULDC.64 UR12, c[0x0][0xa20] ;  /* 0x00028800000c7ab9 */ /* 0x000fc60000000a00 */
[----:B-----5:R-:W-:Y:S01]  /*13d0*/  IMAD.U32 R0, RZ, RZ, UR6 ;  /* 0x00000006ff007e24 */ /* 0x020fe2000f8e00ff */
[----:B------:R-:W-:Y:S01]  /*13e0*/  ULDC UR9, c[0x0][0x424] ;  /* 0x0001090000097ab9 */ /* 0x000fe20000000800 */
[----:B------:R-:W-:Y:S01]  /*13f0*/  USHF.R.U32.HI UR8, URZ, 0x8, UR8 ;  /* 0x000000083f087899 */ /* 0x000fe20008011608 */
[----:B------:R-:W-:Y:S01]  /*1400*/  ISETP.NE.U32.AND P1, PT, RZ, UR12, PT ;  /* 0x0000000cff007c0c */ /* 0x000fe2000bf25070 */
[----:B------:R-:W-:Y:S01]  /*1410*/  USEL UR9, UR9, 0x1, UP0 ;  /* 0x0000000109097887 */ /* 0x000fe20008000000 */
[----:B------:R0:W-:Y:S01]  /*1420*/  STL [R1+0x28], R0 ;  /* 0x0000280001007387 */ /* 0x0001e20000100800 */
[----:B------:R-:W-:Y:S01]  /*1430*/  UMOV UR4, URZ ;  /* 0x0000003f00047c82 */ /* 0x000fe20008000000 */
[----:B------:R-:W-:Y:S01]  /*1440*/  ULEA.HI UR7, UR7, UR8, URZ, 0x10 ;  /* 0x0000000807077291 */ /* 0x000fe2000f8f803f */
[----:B------:R-:W-:Y:S01]  /*1450*/  ISETP.NE.AND.EX P1, PT, RZ, UR13, PT, P1 ;  /* 0x0000000dff007c0c */ /* 0x000fe2000bf25310 */
[----:B------:R-:W-:Y:S01]  /*1460*/  UIMAD UR10, UR9, UR10, URZ ;  /* 0x0000000a090a72a4 */ /* 0x000fe2000f8e023f */
[----:B--2---:R-:W-:-:S02]  /*1470*/  @P0 R2UR UR4, R2 ;  /* 0x00000000020402ca */ /* 0x004fc400000e0000 */
[----:B---3--:R-:W-:-:S13]  /*1480*/  @P2 R2UR UR11, R4 ;  /* 0x00000000040b22ca */ /* 0x008fda00000e0000 */
[----:B------:R-:W-:Y:S01]  /*1490*/  IMAD.U32 R18, RZ, RZ, UR11 ;  /* 0x0000000bff127e24 */ /* 0x000fe2000f8e00ff */
[----:B0-----:R-:W-:Y:S06]  /*14a0*/  @P2 BRA `(.L_x_2355) ;  /* 0x0000000000402947 */ /* 0x001fec0003800000 */
        /* <DEDUP_REMOVED lines=14> */
[----:B------:R-:W-:-:S06]  /*1590*/  UIADD3 UR6, -UR6, UR8, URZ ;  /* 0x0000000806067290 */ /* 0x000fcc000fffe13f */
[----:B------:R-:W-:-:S07]  /*15a0*/  IMAD.U32 R18, RZ, RZ, UR6 ;  /* 0x00000006ff127e24 */ /* 0x000fce000f8e00ff */
.L_x_2355:
[----:B------:R-:W-:Y:S05]  /*15b0*/  @!P1 BRA `(.L_x_2356) ;  /* 0x0000000000289947 */ /* 0x000fea0003800000 */
[----:B------:R-:W-:Y:S01]  /*15c0*/  R2UR UR8, R217 ;  /* 0x00000000d90872ca */ /* 0x000fe200000e0000 */
[----:B------:R-:W-:Y:S01]  /*15d0*/  ULDC.64 UR10, c[0x0][0x208] ;  /* 0x00008200000a7ab9 */ /* 0x000fe20000000a00 */
[----:B------:R-:W-:-:S11]  /*15e0*/  R2UR UR9, R6 ;  /* 0x00000000060972ca */ /* 0x000fd600000e0000 */
[----:B------:R-:W-:-:S04]  /*15f0*/  ULEA UR6, UP0, UR8, UR12, 0x2 ;  /* 0x0000000c08067291 */ /* 0x000fc8000f80103f */
[----:B------:R-:W-:Y:S02]  /*1600*/  ULEA.HI.X UR8, UR8, UR13, UR9, 0x2, UP0 ;  /* 0x0000000d08087291 */ /* 0x000fe400080f1409 */
[----:B------:R-:W-:-:S04]  /*1610*/  IMAD.U32 R2, RZ, RZ, UR6 ;  /* 0x00000006ff027e24 */ /* 0x000fc8000f8e00ff */
[----:B------:R-:W-:-:S05]  /*1620*/  IMAD.U32 R3, RZ, RZ, UR8 ;  /* 0x00000008ff037e24 */ /* 0x000fca000f8e00ff */
[----:B------:R-:W2:Y:S02]  /*1630*/  LDG.E R2, desc[UR10][R2.64] ;  /* 0x0000000a02027981 */ /* 0x000ea4000c1e1900 */
[----:B--2---:R-:W-:Y:S01]  /*1640*/  R2UR UR10, R2 ;  /* 0x00000000020a72ca */ /* 0x004fe200000e0000 */
[----:B------:R-:W-:-:S14]  /*1650*/  BRA `(.L_x_2357) ;  /* 0x00000000003c7947 */ /* 0x000fdc0003800000 */
.L_x_2356:
        /* <DEDUP_REMOVED lines=15> */
.L_x_2357:
[----:B------:R-:W-:Y:S01]  /*1750*/  ULDC UR6, c[0x0][0x448] ;  /* 0x0001120000067ab9 */ /* 0x000fe20000000800 */
[----:B------:R-:W-:Y:S01]  /*1760*/  R2UR UR8, R18 ;  /* 0x00000000120872ca */ /* 0x000fe200000e0000 */
[----:B------:R-:W-:Y:S02]  /*1770*/  UISETP.NE.AND UP0, UPT, UR6, 0x1, UPT ;  /* 0x000000010600788c */ /* 0x000fe4000bf05270 */
[----:B------:R-:W-:Y:S02]  /*1780*/  USHF.L.U32 UR5, UR5, 0x7, URZ ;  /* 0x0000000705057899 */ /* 0x000fe4000800063f */
[----:B------:R-:W-:Y:S02]  /*1790*/  UIADD3 UR10, -UR4, UR10, URZ ;  /* 0x0000000a040a7290 */ /* 0x000fe4000fffe13f */
[----:B------:R-:W-:Y:S02]  /*17a0*/  UIADD3 UR6, UR5, 0x7f, URZ ;  /* 0x0000007f05067890 */ /* 0x000fe4000fffe03f */
[----:B------:R-:W-:-:S02]  /*17b0*/  IMAD.U32 R212, RZ, RZ, UR5 ;  /* 0x00000005ffd47e24 */ /* 0x000fc4000f8e00ff */
[----:B------:R-:W-:Y:S01]  /*17c0*/  IMAD.U32 R22, RZ, RZ, UR10 ;  /* 0x0000000aff167e24 */ /* 0x000fe2000f8e00ff */
[----:B------:R-:W-:Y:S01]  /*17d0*/  @UP0 ULDC UR4, c[0x0][0x44c] ;  /* 0x0001130000040ab9 */ /* 0x000fe20000000800 */
[----:B------:R-:W-:Y:S01]  /*17e0*/  @UP0 ULDC UR9, c[0x0][0x450] ;  /* 0x0001140000090ab9 */ /* 0x000fe20000000800 */
[----:B------:R-:W-:Y:S02]  /*17f0*/  UIMAD.WIDE.U32 UR4, UR6, UR4, URZ ;  /* 0x00000004060472a5 */ /* 0x000fe4000f8e003f */
[----:B------:R-:W-:Y:S02]  /*1800*/  UIADD3 UR8, UR10, 0x50, -UR8 ;  /* 0x000000500a087890 */ /* 0x000fe4000fffe808 */
[----:B------:R-:W-:Y:S02]  /*1810*/  @UP0 USHF.R.U32.HI UR6, URZ, UR9, UR5 ;  /* 0x000000093f060299 */ /* 0x000fe40008011605 */
[----:B------:R-:W-:Y:S02]  /*1820*/  UIADD3 UR4, UR10, 0x4f, URZ ;  /* 0x0000004f0a047890 */ /* 0x000fe4000fffe03f */
[----:B------:R-:W-:-:S02]  /*1830*/  UIADD3 UR8, UR8, UR6, URZ ;  /* 0x0000000608087290 */ /* 0x000fc4000fffe03f */
[----:B------:R-:W-:Y:S02]  /*1840*/  UIMAD.WIDE UR4, UR4, 0x66666667, URZ ;  /* 0x66666667040478a5 */ /* 0x000fe4000f8e023f */
[----:B------:R-:W-:Y:S02]  /*1850*/  UIMAD.WIDE UR8, UR8, 0x66666667, URZ ;  /* 0x66666667080878a5 */ /* 0x000fe4000f8e023f */
[----:B------:R-:W-:Y:S02]  /*1860*/  USHF.R.U32.HI UR4, URZ, 0x1f, UR5 ;  /* 0x0000001f3f047899 */ /* 0x000fe40008011605 */
[----:B------:R-:W-:Y:S02]  /*1870*/  USHF.R.U32.HI UR6, URZ, 0x1f, UR9 ;  /* 0x0000001f3f067899 */ /* 0x000fe40008011609 */
[----:B------:R-:W-:Y:S02]  /*1880*/  ULEA.HI.SX32 UR4, UR5, UR4, 0x1b ;  /* 0x0000000405047291 */ /* 0x000fe4000f8fda3f */
[----:B------:R-:W-:-:S02]  /*1890*/  ULEA.HI.SX32 UR6, UR9, UR6, 0x1b ;  /* 0x0000000609067291 */ /* 0x000fc4000f8fda3f */
[----:B------:R-:W-:Y:S02]  /*18a0*/  USHF.R.U32.HI UR5, URZ, 0x10, UR7 ;  /* 0x000000103f057899 */ /* 0x000fe40008011607 */
[----:B------:R-:W-:-:S04]  /*18b0*/  UISETP.LT.AND UP0, UPT, UR4, UR6, UPT ;  /* 0x000000060400728c */ /* 0x000fc8000bf01270 */
[----:B------:R-:W-:Y:S01]  /*18c0*/  USEL UR9, UR4, UR6, UP0 ;  /* 0x0000000604097287 */ /* 0x000fe20008000000 */
[----:B------:R-:W-:Y:S01]  /*18d0*/  IMAD.U32 R214, RZ, RZ, UR5 ;  /* 0x00000005ffd67e24 */ /* 0x000fe2000f8e00ff */
[----:B------:R-:W-:Y:S02]  /*18e0*/  ULOP3.LUT UR6, UR7, 0xff, URZ, 0xc0, !UPT ;  /* 0x000000ff07067892 */ /* 0x000fe4000f8ec03f */
[----:B------:R-:W-:Y:S01]  /*18f0*/  UISETP.GE.AND UP0, UPT, UR9, 0x1, UPT ;  /* 0x000000010900788c */ /* 0x000fe2000bf06270 */
[----:B------:R-:W-:-:S03]  /*1900*/  UMOV UR4, URZ ;  /* 0x0000003f00047c82 */ /* 0x000fc60008000000 */
[----:B------:R-:W-:Y:S02]  /*1910*/  IMAD.U32 R216, RZ, RZ, UR6 ;  /* 0x00000006ffd87e24 */ /* 0x000fe4000f8e00ff */
[----:B------:R-:W-:-:S13]  /*1920*/  PLOP3.LUT P0, PT, PT, PT, UP0, 0x80, 0x0 ;  /* 0x000000000000781c */ /* 0x000fda0003f0f008 */
[----:B------:R-:W-:Y:S05]  /*1930*/  @!P0 BRA `(.L_x_2358) ;  /* 0x0000000000948947 */ /* 0x000fea0003800000 */
        /* <DEDUP_REMOVED lines=37> */
.L_x_2358:
        /* <DEDUP_REMOVED lines=81> */
[----:B------:R-:W-:Y:S02]  /*20a0*/  UIADD3 UR6, UR8, 0x14400, URZ ;  /* 0x0001440008067890 */ /* 0x000fe4000fffe03f */
[----:B------:R-:W-:Y:S02]  /*20b0*/  IMAD.U32 R17, RZ, RZ, UR8 ;  /* 0x00000008ff117e24 */ /* 0x000fe4000f8e00ff */
[----:B0-----:R-:W-:Y:S01]  /*20c0*/  VIADD R0, R0, 0xffffff80 ;  /* 0xffffff8000007836 */ /* 0x001fe20000000000 */
[----:B------:R-:W-:-:S04]  /*20d0*/  ULOP3.LUT UP0, URZ, UR6, 0x9f, URZ, 0xc0, !UPT ;  /* 0x0000009f063f7892 */ /* 0x000fc8000f80c03f */
[----:B------:R-:W-:Y:S02]  /*20e0*/  SHF.R.S32.HI R3, RZ, 0x1f, R0 ;  /* 0x0000001fff037819 */ /* 0x000fe40000011400 */
        /* <DEDUP_REMOVED lines=28> */
.L_x_2360:
[----:B------:R-:W2:Y:S04]  /*22b0*/  LDL R20, [R1+0x30] ;  /* 0x0000300001147983 */ /* 0x000ea80000100800 */
[----:B------:R-:W3:Y:S01]  /*22c0*/  LDL R2, [R1+0x68] ;  /* 0x0000680001027983 */ /* 0x000ee20000100800 */
[----:B------:R-:W-:Y:S02]  /*22d0*/  R2UR UR6, R17 ;  /* 0x00000000110672ca */ /* 0x000fe400000e0000 */
[----:B--2---:R-:W-:Y:S02]  /*22e0*/  R2UR UR7, R20 ;  /* 0x00000000140772ca */ /* 0x004fe400000e0000 */
[----:B---3--:R-:W-:-:S11]  /*22f0*/  R2UR UR5, R2 ;  /* 0x00000000020572ca */ /* 0x008fd600000e0000 */
[----:B------:R-:W-:-:S04]  /*2300*/  ULEA.HI UR4, UR7, UR7, URZ, 0x1 ;  /* 0x0000000707047291 */ /* 0x000fc8000f8f083f */
[----:B------:R-:W-:Y:S01]  /*2310*/  ULOP3.LUT UR4, UR4, 0xfffffffe, URZ, 0xc0, !UPT ;  /* 0xfffffffe04047892 */ /* 0x000fe2000f8ec03f */
[----:B------:R-:W-:-:S03]  /*2320*/  IMAD.U32 R2, RZ, RZ, UR5 ;  /* 0x00000005ff027e24 */ /* 0x000fc6000f8e00ff */
[----:B------:R-:W-:Y:S02]  /*2330*/  UIADD3 UR4, UR7, -UR4, URZ ;  /* 0x8000000407047290 */ /* 0x000fe4000fffe03f */
[----:B------:R-:W-:-:S04]  /*2340*/  ISETP.NE.AND P0, PT, R2, 0x3, PT ;  /* 0x000000030200780c */ /* 0x000fc80003f05270 */
[----:B------:R-:W-:-:S05]  /*2350*/  IMAD.U32 R0, RZ, RZ, UR4 ;  /* 0x00000004ff007e24 */ /* 0x000fca000f8e00ff */
[----:B------:R-:W-:-:S04]  /*2360*/  SHF.L.U32 R0, R0, 0x1f, RZ ;  /* 0x0000001f00007819 */ /* 0x000fc800000006ff */
[----:B------:R-:W0:Y:S02]  /*2370*/  SYNCS.PHASECHK.TRANS64.TRYWAIT P1, [UR6+0x38800], R0 ;  /* 0x03880000ff0075a7 */ /* 0x000e240008020146 */
[----:B0-----:R-:W-:Y:S05]  /*2380*/  @!P1 BRA `(.L_x_2361) ;  /* 0x0000018c00309947 */ /* 0x001fea0003800000 */
.L_x_2550:
[----:B------:R-:W-:Y:S05]  /*2390*/  @!P0 BRA `(.L_x_2362) ;  /* 0x0000000000048947 */ /* 0x000fea0003800000 */
[----:B------:R-:W-:Y:S01]  /*23a0*/  BPT.TRAP 0x1 ;  /* 0x000000040000795c */ /* 0x000fe20000300000 */
.L_x_2362:
[----:B------:R-:W-:Y:S01]  /*23b0*/  R2UR UR5, R16 ;  /* 0x00000000100572ca */ /* 0x000fe200000e0000 */
[----:B0-----:R-:W-:Y:S01]  /*23c0*/  IMAD.U32 R0, RZ, RZ, UR60 ;  /* 0x0000003cff007e24 */ /* 0x001fe2000f8e00ff */
[----:B------:R-:W-:-:S11]  /*23d0*/  R2UR UR4, R17 ;  /* 0x00000000110472ca */ /* 0x000fd600000e0000 */
[----:B------:R-:W-:Y:S02]  /*23e0*/  IMAD.U32 R3, RZ, RZ, UR5 ;  /* 0x00000005ff037e24 */ /* 0x000fe4000f8e00ff */
[----:B------:R-:W-:-:S03]  /*23f0*/  LEA R0, R0, UR4, 0x3 ;  /* 0x0000000400007c11 */ /* 0x000fc6000f8e18ff */
[----:B------:R-:W-:-:S04]  /*2400*/  SHF.L.U32 R3, R3, 0x1f, RZ ;  /* 0x0000001f03037819 */ /* 0x000fc800000006ff */
[----:B------:R0:W1:Y:S01]  /*2410*/  SYNCS.PHASECHK.TRANS64.TRYWAIT P2, [R0+URZ+0x38830], R3 ;  /* 0x03883003000075a7 */ /* 0x000062000804017f */
[----:B------:R-:W-:Y:S05]  /*2420*/  @!P0 BRA `(.L_x_2363) ;  /* 0x0000000000048947 */ /* 0x000fea0003800000 */
[----:B------:R-:W-:Y:S01]  /*2430*/  BPT.TRAP 0x1 ;  /* 0x000000040000795c */ /* 0x000fe20000300000 */
.L_x_2363:
[----:B------:R-:W2:Y:S02]  /*2440*/  S2R R2, SR_TID.X ;  /* 0x0000000000027919 */ /* 0x000ea40000002100 */
[----:B--2---:R-:W-:-:S04]  /*2450*/  LOP3.LUT R2, R2, 0x7f, RZ, 0xc0, !PT ;  /* 0x0000007f02027812 */ /* 0x004fc800078ec0ff */
[----:B------:R-:W-:Y:S01]  /*2460*/  ISETP.NE.AND P1, PT, R2, RZ, PT ;  /* 0x000000ff0200720c */ /* 0x000fe20003f25270 */
[----:B-1----:R-:W-:-:S12]  /*2470*/  @P2 BRA `(.L_x_2364) ;  /* 0x0000000000082947 */ /* 0x002fd80003800000 */
[----:B------:R-:W1:Y:S02]  /*2480*/  SYNCS.PHASECHK.TRANS64.TRYWAIT P2, [R0+URZ+0x38830], R3 ;  /* 0x03883003000075a7 */ /* 0x000e64000804017f */
[----:B-1----:R-:W-:Y:S05]  /*2490*/  @!P2 BRA `(.L_x_2365) ;  /* 0x0000018c0008a947 */ /* 0x002fea0003800000 */
.L_x_2364:
[----:B------:R-:W-:Y:S05]  /*24a0*/  WARPSYNC.ALL ;  /* 0x0000000000007948 */ /* 0x000fea0003800000 */
[----:B------:R-:W-:Y:S01]  /*24b0*/  R2UR UR4, R17 ;  /* 0x00000000110472ca */ /* 0x000fe200000e0000 */
[----:B------:R-:W-:Y:S01]  /*24c0*/  ULOP3.LUT UR5, UR36, 0x10000, URZ, 0xfc, !UPT ;  /* 0x0001000024057892 */ /* 0x000fe2000f8efc3f */
[----:B------:R-:W-:Y:S01]  /*24d0*/  WARPGROUP.ARRIVE ;  /* 0x00000000000079c5 */ /* 0x000fe20000000000 */
[----:B------:R-:W-:Y:S01]  /*24e0*/  UMOV UR9, 0x40000040 ;  /* 0x4000004000097882 */ /* 0x000fe20000000000 */
[----:B------:R-:W-:Y:S01]  /*24f0*/  UMOV UR11, 0x40000040 ;  /* 0x40000040000b7882 */ /* 0x000fe20000000000 */
[----:B------:R-:W-:Y:S01]  /*2500*/  UMOV UR15, UR9 ;  /* 0x00000009000f7c82 */ /* 0x000fe20008000000 */
[----:B------:R-:W-:Y:S01]  /*2510*/  IMAD.U32 R13, RZ, RZ, UR9 ;  /* 0x00000009ff0d7e24 */ /* 0x000fe2000f8e00ff */
[----:B------:R-:W-:Y:S01]  /*2520*/  UIADD3 UR7, UR5, 0x2, URZ ;  /* 0x0000000205077890 */ /* 0x000fe2000fffe03f */
[----:B01----:R-:W-:Y:S01]  /*2530*/  @!P1 VIADD R0, R0, 0x38840 ;  /* 0x0003884000009836 */ /* 0x003fe20000000000 */
[----:B------:R-:W-:Y:S01]  /*2540*/  UMOV UR8, UR5 ;  /* 0x0000000500087c82 */ /* 0x000fe20008000000 */
[----:B------:R-:W-:Y:S01]  /*2550*/  UMOV UR17, 0x40000040 ;  /* 0x4000004000117882 */ /* 0x000fe20000000000 */
[----:B------:R-:W-:Y:S01]  /*2560*/  UMOV UR14, UR8 ;  /* 0x00000008000e7c82 */ /* 0x000fe20008000000 */
[----:B------:R-:W-:Y:S01]  /*2570*/  IMAD.U32 R12, RZ, RZ, UR8 ;  /* 0x00000008ff0c7e24 */ /* 0x000fe2000f8e00ff */
[----:B------:R-:W-:Y:S01]  /*2580*/  UIADD3 UR4, UR4, 0x24400, URZ ;  /* 0x0002440004047890 */ /* 0x000fe2000fffe03f */
[----:B------:R-:W-:Y:S01]  /*2590*/  IMAD.U32 R11, RZ, RZ, UR17 ;  /* 0x00000011ff0b7e24 */ /* 0x000fe2000f8e00ff */
[----:B------:R-:W-:Y:S01]  /*25a0*/  UMOV UR16, UR7 ;  /* 0x0000000700107c82 */ /* 0x000fe20008000000 */
[----:B------:R-:W-:Y:S01]  /*25b0*/  UMOV UR19, 0x40000040 ;  /* 0x4000004000137882 */ /* 0x000fe20000000000 */
[----:B------:R-:W-:Y:S01]  /*25c0*/  USHF.R.U32.HI UR4, URZ, 0x4, UR4 ;  /* 0x000000043f047899 */ /* 0x000fe20008011604 */
[----:B------:R-:W-:Y:S01]  /*25d0*/  IMAD.U32 R10, RZ, RZ, UR16 ;  /* 0x00000010ff0a7e24 */ /* 0x000fe2000f8e00ff */
[----:B------:R-:W-:Y:S01]  /*25e0*/  UIADD3 UR7, UR5, 0x4, URZ ;  /* 0x0000000405077890 */ /* 0x000fe2000fffe03f */
[----:B------:R-:W-:Y:S01]  /*25f0*/  @!P1 PRMT R0, RZ, 0x654, R0 ;  /* 0x00000654ff009816 */ /* 0x000fe20000000000 */
[----:B------:R-:W-:Y:S01]  /*2600*/  ULOP3.LUT UR4, UR4, 0x3fff, URZ, 0xc0, !UPT ;  /* 0x00003fff04047892 */ /* 0x000fe2000f8ec03f */
[----:B------:R-:W-:Y:S01]  /*2610*/  CS2R R150, SRZ ;  /* 0x0000000000967805 */ /* 0x000fe2000001ff00 */
[----:B------:R-:W-:Y:S01]  /*2620*/  UMOV UR13, 0x40000040 ;  /* 0x40000040000d7882 */ /* 0x000fe20000000000 */
[----:B------:R-:W-:Y:S01]  /*2630*/  UIADD3 UR20, UR5, 0x404, URZ ;  /* 0x0000040405147890 */ /* 0x000fe2000fffe03f */
[----:B------:R-:W-:Y:S01]  /*2640*/  CS2R R148, SRZ ;  /* 0x0000000000947805 */ /* 0x000fe2000001ff00 */
[----:B------:R-:W-:Y:S01]  /*2650*/  ULOP3.LUT UR6, UR4, 0x10000, URZ, 0xfc, !UPT ;  /* 0x0001000004067892 */ /* 0x000fe2000f8efc3f */
[----:B------:R-:W-:Y:S01]  /*2660*/  CS2R R146, SRZ ;  /* 0x0000000000927805 */ /* 0x000fe2000001ff00 */
[----:B------:R-:W-:Y:S01]  /*2670*/  UMOV UR21, 0x40000040 ;  /* 0x4000004000157882 */ /* 0x000fe20000000000 */
[----:B------:R-:W-:Y:S01]  /*2680*/  UMOV UR23, 0x40000040 ;  /* 0x4000004000177882 */ /* 0x000fe20000000000 */
[----:B------:R-:W-:Y:S01]  /*2690*/  UIMAD UR4, UR60, 0xa00, UR6 ;  /* 0x00000a003c0478a4 */ /* 0x000fe2000f8e0206 */
[----:B------:R-:W-:Y:S01]  /*26a0*/  CS2R R144, SRZ ;  /* 0x0000000000907805 */ /* 0x000fe2000001ff00 */
[----:B------:R-:W-:Y:S01]  /*26b0*/  IMAD.U32 R15, RZ, RZ, UR6 ;  /* 0x00000006ff0f7e24 */ /* 0x000fe2000f8e00ff */
[----:B------:R-:W-:Y:S01]  /*26c0*/  UIADD3 UR24, UR5, 0x406, URZ ;  /* 0x0000040605187890 */ /* 0x000fe2000fffe03f */
[----:B------:R-:W-:Y:S01]  /*26d0*/  CS2R R142, SRZ ;  /* 0x00000000008e7805 */ /* 0x000fe2000001ff00 */
[----:B------:R-:W-:Y:S01]  /*26e0*/  UIADD3 UR6, UR4, 0x200, URZ ;  /* 0x0000020004067890 */ /* 0x000fe2000fffe03f */
[----:B------:R-:W-:Y:S01]  /*26f0*/  CS2R R140, SRZ ;  /* 0x00000000008c7805 */ /* 0x000fe2000001ff00 */
[----:B------:R-:W-:Y:S01]  /*2700*/  UMOV UR10, UR4 ;  /* 0x00000004000a7c82 */ /* 0x000fe20008000000 */
[----:B------:R-:W-:Y:S01]  /*2710*/  UIADD3 UR12, UR4, 0x2, URZ ;  /* 0x00000002040c7890 */ /* 0x000fe2000fffe03f */
[----:B------:R-:W-:Y:S01]  /*2720*/  HGMMA.64x16x16.F32.BF16 R56, gdesc[UR8], RZ, !UPT, gsb0 ;  /* 0x00200000083879f0 */ /* 0x000fe2000c0018ff */
[----:B------:R-:W-:Y:S01]  /*2730*/  UIADD3 UR10, UR4, 0x80, URZ ;  /* 0x00000080040a7890 */ /* 0x000fe2000fffe03f */
[----:B------:R-:W-:Y:S01]  /*2740*/  CS2R R138, SRZ ;  /* 0x00000000008a7805 */ /* 0x000fe2000001ff00 */
[----:B------:R-:W-:Y:S01]  /*2750*/  UMOV UR8, UR14 ;  /* 0x0000000e00087c82 */ /* 0x000fe20008000000 */
[----:B------:R-:W-:Y:S01]  /*2760*/  UMOV UR9, UR15 ;  /* 0x0000000f00097c82 */ /* 0x000fe20008000000 */
[----:B------:R-:W-:Y:S01]  /*2770*/  UMOV UR11, 0x40000040 ;  /* 0x40000040000b7882 */ /* 0x000fe20000000000 */
[----:B------:R-:W-:Y:S01]  /*2780*/  UMOV UR18, UR12 ;  /* 0x0000000c00127c82 */ /* 0x000fe20008000000 */
[----:B------:R-:W-:Y:S01]  /*2790*/  UIADD3 UR12, UR4, 0x4, URZ ;  /* 0x00000004040c7890 */ /* 0x000fe2000fffe03f */
[----:B------:R-:W-:Y:S01]  /*27a0*/  CS2R R136, SRZ ;  /* 0x0000000000887805 */ /* 0x000fe2000001ff00 */
[----:B------:R-:W-:Y:S01]  /*27b0*/  UIADD3 UR22, UR4, 0x284, URZ ;  /* 0x0000028404167890 */ /* 0x000fe2000fffe03f */
[----:B------:R-:W-:Y:S01]  /*27c0*/  CS2R R134, SRZ ;  /* 0x0000000000867805 */ /* 0x000fe2000001ff00 */
[----:B------:R-:W-:Y:S01]  /*27d0*/  UIADD3 UR26, UR4, 0x286, URZ ;  /* 0x00000286041a7890 */ /* 0x000fe2000fffe03f */
[----:B------:R-:W-:Y:S01]  /*27e0*/  CS2R R132, SRZ ;  /* 0x0000000000847805 */ /* 0x000fe2000001ff00 */
[----:B------:R-:W-:Y:S01]  /*27f0*/  UMOV UR25, 0x40000040 ;  /* 0x4000004000197882 */ /* 0x000fe20000000000 */
[----:B------:R-:W-:Y:S01]  /*2800*/  UMOV UR27, 0x40000040 ;  /* 0x40000040001b7882 */ /* 0x000fe20000000000 */
        /* <DEDUP_REMOVED lines=37> */
[----:B------:R-:W-:-:S02]  /*2a60*/  WARPGROUP.DEPBAR.LE gsb0, 0x0 ;  /* 0x00008000000079c5 */ /* 0x000fc40000010000 */
[----:B------:R-:W-:Y:S01]  /*2a70*/  WARPGROUP.ARRIVE ;  /* 0x00000000000079c5 */ /* 0x000fe20000000000 */
[----:B------:R-:W-:Y:S01]  /*2a80*/  UIADD3 UR54, UR4, 0x784, URZ ;  /* 0x0000078404367890 */ /* 0x000fe2000fffe03f */
[----:B------:R-:W-:Y:S01]  /*2a90*/  CS2R R106, SRZ ;  /* 0x00000000006a7805 */ /* 0x000fe2000001ff00 */
[----:B------:R-:W-:Y:S01]  /*2aa0*/  UMOV UR53, 0x40000040 ;  /* 0x4000004000357882 */ /* 0x000fe20000000000 */
[----:B------:R-:W-:Y:S01]  /*2ab0*/  UMOV UR55, 0x40000040 ;  /* 0x4000004000377882 */ /* 0x000fe20000000000 */
[----:B------:R-:W-:Y:S01]  /*2ac0*/  UMOV UR57, 0x40000040 ;  /* 0x4000004000397882 */ /* 0x000fe20000000000 */
[----:B------:R-:W-:Y:S01]  /*2ad0*/  HGMMA.64x16x16.F32.BF16 R48, gdesc[UR8], RZ, !UPT, gsb0 ;  /* 0x00200000083079f0 */ /* 0x000fe2000c0018ff */
[----:B------:R-:W-:Y:S01]  /*2ae0*/  UIADD3 UR10, UR4, 0x100, URZ ;  /* 0x00000100040a7890 */ /* 0x000fe2000fffe03f */
[----:B------:R-:W-:Y:S01]  /*2af0*/  IMAD.U32 R7, RZ, RZ, UR57 ;  /* 0x00000039ff077e24 */ /* 0x000fe2000f8e00ff */
[----:B------:R-:W-:Y:S01]  /*2b00*/  UMOV UR8, UR14 ;  /* 0x0000000e00087c82 */ /* 0x000fe20008000000 */
[----:B------:R-:W-:Y:S01]  /*2b10*/  UMOV UR9, UR15 ;  /* 0x0000000f00097c82 */ /* 0x000fe20008000000 */
[----:B------:R-:W-:Y:S01]  /*2b20*/  UMOV UR11, 0x40000040 ;  /* 0x40000040000b7882 */ /* 0x000fe20000000000 */
[----:B------:R-:W-:Y:S01]  /*2b30*/  UMOV UR59, 0x40000040 ;  /* 0x40000040003b7882 */ /* 0x000fe20000000000 */
        /* <DEDUP_REMOVED lines=31> */
[----:B------:R-:W-:Y:S01]  /*2d30*/  UMOV UR8, UR14 ;  /* 0x0000000e00087c82 */ /* 0x000fe20008000000 */
[----:B------:R-:W-:Y:S01]  /*2d40*/  UMOV UR9, UR15 ;  /* 0x0000000f00097c82 */ /* 0x000fe20008000000 */
[----:B------:R-:W-:Y:S01]  /*2d50*/  UMOV UR10, UR6 ;  /* 0x00000006000a7c82 */ /* 0x000fe20008000000 */
[----:B------:R-:W-:Y:S01]  /*2d60*/  UMOV UR11, 0x40000040 ;  /* 0x40000040000b7882 */ /* 0x000fe20000000000 */
[----:B------:R-:W-:Y:S01]  /*2d70*/  UMOV UR14, UR16 ;  /* 0x00000010000e7c82 */ /* 0x000fe20008000000 */
[----:B------:R-:W-:Y:S01]  /*2d80*/  UMOV UR15, UR17 ;  /* 0x00000011000f7c82 */ /* 0x000fe20008000000 */
[----:B------:R-:W-:Y:S01]  /*2d90*/  UIADD3 UR6, UR4, 0x202, URZ ;  /* 0x0000020204067890 */ /* 0x000fe2000fffe03f */
        /* <DEDUP_REMOVED lines=87> */
[----:B------:R-:W-:Y:S02]  /*3310*/  UIADD3 UR12, UR5, 0x400, URZ ;  /* 0x00000400050c7890 */ /* 0x000fe4000fffe03f */
[----:B------:R-:W-:Y:S02]  /*3320*/  UIADD3 UR5, UR5, 0xc06, URZ ;  /* 0x00000c0605057890 */ /* 0x000fe4000fffe03f */
[----:B------:R-:W-:-:S05]  /*3330*/  UIADD3 UR7, UR4, 0x786, URZ ;  /* 0x0000078604077890 */ /* 0x000fca000fffe03f */
[----:B------:R-:W-:Y:S02]  /*3340*/  UMOV UR56, UR5 ;  /* 0x0000000500387c82 */ /* 0x000fe40008000000 */
[----:B------:R-:W-:Y:S01]  /*3350*/  UMOV UR58, UR7 ;  /* 0x00000007003a7c82 */ /* 0x000fe20008000000 */
[----:B------:R-:W-:Y:S01]  /*3360*/  IMAD.U32 R6, RZ, RZ, UR56 ;  /* 0x00000038ff067e24 */ /* 0x000fe2000f8e00ff */
        /* <DEDUP_REMOVED lines=26> */
[----:B------:R-:W-:-:S06]  /*3510*/  UIADD3 UR11, UR61, -0x2, URZ ;  /* 0xfffffffe3d0b7890 */ /* 0x000fcc000fffe03f */
[----:B------:R-:W-:-:S06]  /*3520*/  IMAD.U32 R236, RZ, RZ, UR11 ;  /* 0x0000000bffec7e24 */ /* 0x000fcc000f8e00ff */
[----:B------:R-:W-:Y:S01]  /*3530*/  VIADD R2, R213, UR10 ;  /* 0x0000000ad5027c36 */ /* 0x000fe20008000000 */
        /* <DEDUP_REMOVED lines=25> */
[----:B------:R-:W-:Y:S01]  /*36d0*/  R2UR UR14, R23 ;  /* 0x00000000170e72ca */ /* 0x000fe200000e0000 */
        /* <DEDUP_REMOVED lines=24> */
[----:B------:R-:W-:-:S13]  /*3860*/  R2UR UR19, R18 ;  /* 0x00000000121372ca */ /* 0x000fda00000e0000 */
        /* <DEDUP_REMOVED lines=192> */
[----:B------:R-:W-:Y:S02]  /*4470*/  UISETP.NE.AND UP0, UPT, UR6, 0x1, UPT ;  /* 0x000000010600788c */ /* 0x000fe4000bf05270 */
[----:B------:R-:W-:-:S04]  /*4480*/  UIADD3 UR6, UR4, 0x984, URZ ;  /* 0x0000098404067890 */ /* 0x000fc8000fffe03f */
[----:B------:R-:W-:-:S05]  /*4490*/  PLOP3.LUT P2, PT, PT, PT, UP0, 0x80, 0x0 ;  /* 0x000000000000781c */ /* 0x000fca0003f4f008 */
[----:B------:R-:W-:-:S08]  /*44a0*/  @UP0 ULDC UR5, c[0x0][0x44c] ;  /* 0x0001130000050ab9 */ /* 0x000fd00000000800 */
[----:B------:R-:W-:Y:S01]  /*44b0*/  @P2 IMAD.HI.U32 R3, R2, UR5, RZ ;  /* 0x0000000502032c27 */ /* 0x000fe2000f8e00ff */
[----:B------:R-:W-:-:S04]  /*44c0*/  @UP0 ULDC UR5, c[0x0][0x450] ;  /* 0x0001140000050ab9 */ /* 0x000fc80000000800 */
[----:B------:R-:W-:Y:S01]  /*44d0*/  @P2 SHF.R.U32.HI R2, RZ, UR5, R3 ;  /* 0x00000005ff022c19 */ /* 0x000fe20008011603 */
[----:B------:R-:W-:-:S04]  /*44e0*/  UIMAD UR5, UR61, -0x50, UR15 ;  /* 0xffffffb03d0578a4 */ /* 0x000fc8000f8e020f */
[----:B------:R-:W0:Y:S02]  /*44f0*/  SHFL.IDX PT, R5, R2, 0x1, 0x1c1f ;  /* 0x003c1f0002057f89 */ /* 0x000e2400000e0000 */
[----:B------:R-:W-:Y:S01]  /*4500*/  IMAD.U32 R14, RZ, RZ, UR5 ;  /* 0x00000005ff0e7e24 */ /* 0x000fe2000f8e00ff */
[----:B------:R-:W-:Y:S01]  /*4510*/  UMOV UR5, UR23 ;  /* 0x0000001700057c82 */ /* 0x000fe20008000000 */
[----:B------:R-:W1:Y:S01]  /*4520*/  SHFL.IDX PT, R2, R2, RZ, 0x1c1f ;  /* 0x001c1fff02027589 */ /* 0x000e6200000e0000 */
        /* <DEDUP_REMOVED lines=23> */
[----:B------:R-:W-:-:S06]  /*46a0*/  UIMAD UR6, UR61, -0x50, URZ ;  /* 0xffffffb03d0678a4 */ /* 0x000fcc000f8e023f */
[----:B------:R-:W-:Y:S01]  /*46b0*/  IMAD.U32 R4, RZ, RZ, UR6 ;  /* 0x00000006ff047e24 */ /* 0x000fe2000f8e00ff */
[----:B------:R-:W-:-:S04]  /*46c0*/  UIADD3 UR6, UR4, 0x986, URZ ;  /* 0x0000098604067890 */ /* 0x000fc8000fffe03f */
[----:B------:R-:W-:-:S04]  /*46d0*/  IADD3 R3, -R19, 0x51, R4 ;  /* 0x0000005113037810 */ /* 0x000fc80007ffe104 */
[----:B------:R-:W-:Y:S02]  /*46e0*/  IADD3 R4, -R20, UR15, R3 ;  /* 0x0000000f14047c10 */ /* 0x000fe4000fffe103 */
[----:B------:R-:W-:-:S04]  /*46f0*/  IADD3 R3, -R19, 0x50, R14 ;  /* 0x0000005013037810 */ /* 0x000fc80007ffe10e */
[-CC-:B0-----:R-:W-:Y:S02]  /*4700*/  VIADDMNMX R5, R5, R4.reuse, R3.reuse, PT ;  /* 0x0000000405057246 */ /* 0x181fe40003800103 */
[----:B-1----:R-:W-:Y:S02]  /*4710*/  VIADDMNMX R3, R2, R4, R3, PT ;  /* 0x0000000402037246 */ /* 0x002fe40003800103 */
[C---:B------:R-:W-:Y:S02]  /*4720*/  ISETP.GT.AND P3, PT, R5.reuse, RZ, PT ;  /* 0x000000ff0500720c */ /* 0x040fe40003f64270 */
[C---:B------:R-:W-:Y:S02]  /*4730*/  ISETP.GT.AND P4, PT, R5.reuse, 0x1, PT ;  /* 0x000000010500780c */ /* 0x040fe40003f84270 */
[----:B------:R-:W-:Y:S01]  /*4740*/  ISETP.GT.AND P5, PT, R5, 0x8, PT ;  /* 0x000000080500780c */ /* 0x000fe20003fa4270 */
        /* <DEDUP_REMOVED lines=14> */
[C---:B------:R-:W-:Y:S01]  /*4830*/  ISETP.GT.AND P3, PT, R5.reuse, 0x9, PT ;  /* 0x000000090500780c */ /* 0x040fe20003f64270 */
        /* <DEDUP_REMOVED lines=26> */
[----:B------:R-:W-:Y:S01]  /*49e0*/  UMOV UR4, UR22 ;  /* 0x0000001600047c82 */ /* 0x000fe20008000000 */
        /* <DEDUP_REMOVED lines=15> */
[----:B------:R-:W-:-:S02]  /*4ae0*/  FMNMX.FTZ R14, R42, R21, !PT ;  /* 0x000000152a0e7209 */ /* 0x000fc40007810000 */
[----:B------:R-:W-:Y:S02]  /*4af0*/  ISETP.GT.AND P3, PT, R5, 0x29, PT ;  /* 0x000000290500780c */ /* 0x000fe40003f64270 */
[----:B------:R-:W-:Y:S02]  /*4b00*/  FSEL R46, R46, -INF , P4 ;  /* 0xff8000002e2e7808 */ /* 0x000fe40002000000 */
[----:B------:R-:W-:Y:S02]  /*4b10*/  FMNMX.FTZ R21, R43, R14, !PT ;  /* 0x0000000e2b157209 */ /* 0x000fe40007810000 */
[----:B------:R-:W-:Y:S02]  /*4b20*/  ISETP.GT.AND P4, PT, R5, 0x30, PT ;  /* 0x000000300500780c */ /* 0x000fe40003f84270 */
[----:B------:R-:W-:Y:S02]  /*4b30*/  FSEL R47, R47, -INF , P3 ;  /* 0xff8000002f2f7808 */ /* 0x000fe40001800000 */
[----:B------:R-:W-:-:S02]  /*4b40*/  FMNMX.FTZ R14, R46, R21, !PT ;  /* 0x000000152e0e7209 */ /* 0x000fc40007810000 */
[----:B------:R-:W-:Y:S02]  /*4b50*/  ISETP.GT.AND P3, PT, R5, 0x31, PT ;  /* 0x000000310500780c */ /* 0x000fe40003f64270 */
[----:B------:R-:W-:Y:S01]  /*4b60*/  FMNMX.FTZ R21, R47, R14, !PT ;  /* 0x0000000e2f157209 */ /* 0x000fe20007810000 */
[----:B------:R-:W-:Y:S02]  /*4b70*/  WARPGROUP.DEPBAR.LE gsb0, 0x0 ;  /* 0x00008000000079c5 */ /* 0x000fe40000010000 */
[----:B------:R-:W-:Y:S01]  /*4b80*/  WARPGROUP.ARRIVE ;  /* 0x00000000000079c5 */ /* 0x000fe20000000000 */
[----:B------:R-:W-:Y:S02]  /*4b90*/  FSEL R34, R34, -INF , P4 ;  /* 0xff80000022227808 */ /* 0x000fe40002000000 */
[----:B------:R-:W-:Y:S02]  /*4ba0*/  ISETP.GT.AND P4, PT, R5, 0x38, PT ;  /* 0x000000380500780c */ /* 0x000fe40003f84270 */
[----:B------:R-:W-:Y:S01]  /*4bb0*/  FSEL R35, R35, -INF , P3 ;  /* 0xff80000023237808 */ /* 0x000fe20001800000 */
[----:B------:R-:W-:Y:S01]  /*4bc0*/  HGMMA.64x16x16.F32.BF16 R24, gdesc[UR4], R24, gsb0 ;  /* 0x00200000041879f0 */ /* 0x000fe20008001818 */
[----:B------:R-:W-:Y:S01]  /*4bd0*/  FMNMX.FTZ R14, R34, R21, !PT ;  /* 0x00000015220e7209 */ /* 0x000fe20007810000 */
[----:B------:R-:W-:Y:S01]  /*4be0*/  ULDC UR5, c[0x0][0x988] ;  /* 0x0002620000057ab9 */ /* 0x000fe20000000800 */
[----:B------:R-:W-:Y:S01]  /*4bf0*/  ISETP.GT.AND P3, PT, R5, 0x39, PT ;  /* 0x000000390500780c */ /* 0x000fe20003f64270 */
[----:B------:R-:W-:Y:S01]  /*4c00*/  @UP0 ULDC UR6, c[0x0][0x44c] ;  /* 0x0001130000060ab9 */ /* 0x000fe20000000800 */
[----:B------:R-:W-:Y:S01]  /*4c10*/  FSEL R38, R38, -INF , P4 ;  /* 0xff80000026267808 */ /* 0x000fe20002000000 */
[----:B------:R-:W-:Y:S01]  /*4c20*/  UIMAD.WIDE.U32 UR6, UR10, UR6, URZ ;  /* 0x000000060a0672a5 */ /* 0x000fe2000f8e003f */
[----:B------:R-:W-:Y:S01]  /*4c30*/  FMNMX.FTZ R21, R35, R14, !PT ;  /* 0x0000000e23157209 */ /* 0x000fe20007810000 */
[----:B------:R-:W-:Y:S01]  /*4c40*/  UMOV UR4, UR10 ;  /* 0x0000000a00047c82 */ /* 0x000fe20008000000 */
[----:B------:R-:W-:Y:S01]  /*4c50*/  ISETP.GT.AND P4, PT, R5, 0x40, PT ;  /* 0x000000400500780c */ /* 0x000fe20003f84270 */
[----:B------:R-:W-:Y:S01]  /*4c60*/  @UP0 ULDC UR10, c[0x0][0x450] ;  /* 0x00011400000a0ab9 */ /* 0x000fe20000000800 */
[----:B------:R-:W-:Y:S01]  /*4c70*/  FSEL R39, R39, -INF , P3 ;  /* 0xff80000027277808 */ /* 0x000fe20001800000 */
[----:B------:R-:W-:Y:S01]  /*4c80*/  @UP0 USHF.R.U32.HI UR4, URZ, UR10, UR7 ;  /* 0x0000000a3f040299 */ /* 0x000fe20008011607 */
[----:B------:R-:W-:-:S02]  /*4c90*/  FMNMX.FTZ R14, R38, R21, !PT ;  /* 0x00000015260e7209 */ /* 0x000fc40007810000 */
[----:B------:R-:W-:Y:S01]  /*4ca0*/  ISETP.GT.AND P3, PT, R5, 0x41, PT ;  /* 0x000000410500780c */ /* 0x000fe20003f64270 */
[----:B------:R-:W-:Y:S01]  /*4cb0*/  UIADD3 UR6, UR4, UR15, -UR19 ;  /* 0x0000000f04067290 */ /* 0x000fe2000fffe813 */
[----:B------:R-:W-:-:S03]  /*4cc0*/  FMNMX.FTZ R21, R39, R14, !PT ;  /* 0x0000000e27157209 */ /* 0x000fc60007810000 */
[----:B------:R-:W-:-:S04]  /*4cd0*/  UIMAD.WIDE UR6, UR6, 0x66666667, URZ ;  /* 0x66666667060678a5 */ /* 0x000fc8000f8e023f */
[----:B------:R-:W-:-:S04]  /*4ce0*/  USHF.R.U32.HI UR4, URZ, 0x1f, UR7 ;  /* 0x0000001f3f047899 */ /* 0x000fc80008011607 */
[----:B------:R-:W-:-:S04]  /*4cf0*/  ULEA.HI.SX32 UR4, UR7, UR4, 0x1b ;  /* 0x0000000407047291 */ /* 0x000fc8000f8fda3f */
[----:B------:R-:W-:-:S04]  /*4d00*/  UISETP.LT.AND UP1, UPT, UR14, UR4, UPT ;  /* 0x000000040e00728c */ /* 0x000fc8000bf21270 */
[----:B------:R-:W-:-:S04]  /*4d10*/  USEL UR6, UR14, UR4, !UP1 ;  /* 0x000000040e067287 */ /* 0x000fc8000c800000 */
[----:B------:R-:W-:Y:S01]  /*4d20*/  UISETP.GE.AND UP1, UPT, UR11, UR6, UPT ;  /* 0x000000060b00728c */ /* 0x000fe2000bf26270 */
[----:B------:R-:W-:Y:S02]  /*4d30*/  WARPGROUP.DEPBAR.LE gsb0, 0x0 ;  /* 0x00008000000079c5 */ /* 0x000fe40000010000 */
[----:B------:R-:W-:Y:S01]  /*4d40*/  FSEL R26, R26, -INF , P4 ;  /* 0xff8000001a1a7808 */ /* 0x000fe20002000000 */
[----:B------:R0:W-:Y:S01]  /*4d50*/  @!P1 SYNCS.ARRIVE.TRANS64.RED.A1T0 RZ, [R0+URZ], RZ ;  /* 0x000000ff00ff99a7 */ /* 0x0001e2000810043f */
        /* <DEDUP_REMOVED lines=8> */
[----:B------:R-:W-:Y:S02]  /*4de0*/  ISETP.GT.AND P3, PT, R3, RZ, PT ;  /* 0x000000ff0300720c */ /* 0x000fe40003f64270 */
[----:B------:R-:W-:-:S02]  /*4df0*/  FMNMX.FTZ R14, R31, R14, !PT ;  /* 0x0000000e1f0e7209 */ /* 0x000fc40007810000 */
[----:B------:R-:W-:Y:S02]  /*4e00*/  ISETP.GT.AND P4, PT, R3, 0x1, PT ;  /* 0x000000010300780c */ /* 0x000fe40003f84270 */
[----:B------:R-:W-:Y:S01]  /*4e10*/  FSEL R56, R56, -INF , P3 ;  /* 0xff80000038387808 */ /* 0x000fe20001800000 */
[----:B------:R-:W1:Y:S01]  /*4e20*/  SHFL.BFLY PT, R5, R14, 0x2, 0x1f ;  /* 0x0c401f000e057f89 */ /* 0x000e6200000e0000 */
[----:B------:R-:W-:Y:S02]  /*4e30*/  FSEL R57, R57, -INF , P4 ;  /* 0xff80000039397808 */ /* 0x000fe40002000000 */
[C---:B------:R-:W-:Y:S02]  /*4e40*/  ISETP.GT.AND P3, PT, R3.reuse, 0x9, PT ;  /* 0x000000090300780c */ /* 0x040fe40003f64270 */
[----:B------:R-:W-:Y:S02]  /*4e50*/  ISETP.GT.AND P4, PT, R3, 0x11, PT ;  /* 0x000000110300780c */ /* 0x000fe40003f84270 */
[----:B------:R-:W-:-:S02]  /*4e60*/  FSEL R61, R61, -INF , P3 ;  /* 0xff8000003d3d7808 */ /* 0x000fc40001800000 */
[----:B------:R-:W-:Y:S02]  /*4e70*/  ISETP.GT.AND P3, PT, R3, 0x10, PT ;  /* 0x000000100300780c */ /* 0x000fe40003f64270 */
[----:B------:R-:W-:Y:S02]  /*4e80*/  FSEL R49, R49, -INF , P4 ;  /* 0xff80000031317808 */ /* 0x000fe40002000000 */
[----:B------:R-:W-:Y:S02]  /*4e90*/  FSEL R48, R48, -INF , P3 ;  /* 0xff80000030307808 */ /* 0x000fe40001800000 */
[C---:B------:R-:W-:Y:S02]  /*4ea0*/  ISETP.GT.AND P3, PT, R3.reuse, 0x19, PT ;  /* 0x000000190300780c */ /* 0x040fe40003f64270 */
[----:B------:R-:W-:Y:S02]  /*4eb0*/  ISETP.GT.AND P4, PT, R3, 0x20, PT ;  /* 0x000000200300780c */ /* 0x000fe40003f84270 */
[----:B------:R-:W-:-:S02]  /*4ec0*/  FSEL R53, R53, -INF , P3 ;  /* 0xff80000035357808 */ /* 0x000fc40001800000 */
[C---:B------:R-:W-:Y:S02]  /*4ed0*/  ISETP.GT.AND P3, PT, R3.reuse, 0x21, PT ;  /* 0x000000210300780c */ /* 0x040fe40003f64270 */
[----:B------:R-:W-:Y:S02]  /*4ee0*/  FSEL R40, R40, -INF , P4 ;  /* 0xff80000028287808 */ /* 0x000fe40002000000 */
[----:B-1----:R-:W-:Y:S02]  /*4ef0*/  FMNMX.FTZ R20, R14, R5, !PT ;  /* 0x000000050e147209 */ /* 0x002fe40007810000 */
[----:B------:R-:W-:Y:S02]  /*4f00*/  FMNMX.FTZ R5, R56, R57, !PT ;  /* 0x0000003938057209 */ /* 0x000fe40007810000 */
[----:B------:R-:W-:Y:S01]  /*4f10*/  ISETP.GT.AND P4, PT, R3, 0x28, PT ;  /* 0x000000280300780c */ /* 0x000fe20003f84270 */
[----:B------:R-:W1:Y:S01]  /*4f20*/  SHFL.BFLY PT, R21, R20, 0x1, 0x1f ;  /* 0x0c201f0014157f89 */ /* 0x000e6200000e0000 */
[----:B------:R-:W-:-:S02]  /*4f30*/  FMNMX.FTZ R2, R60, R5, !PT ;  /* 0x000000053c027209 */ /* 0x000fc40007810000 */
[----:B------:R-:W-:Y:S02]  /*4f40*/  FSEL R41, R41, -INF , P3 ;  /* 0xff80000029297808 */ /* 0x000fe40001800000 */
[----:B------:R-:W-:Y:S02]  /*4f50*/  FMNMX.FTZ R5, R61, R2, !PT ;  /* 0x000000023d057209 */ /* 0x000fe40007810000 */
[----:B------:R-:W-:Y:S02]  /*4f60*/  ISETP.GT.AND P3, PT, R3, 0x29, PT ;  /* 0x000000290300780c */ /* 0x000fe40003f64270 */
[----:B------:R-:W-:Y:S02]  /*4f70*/  FMNMX.FTZ R2, R48, R5, !PT ;  /* 0x0000000530027209 */ /* 0x000fe40007810000 */
[----:B------:R-:W-:Y:S02]  /*4f80*/  FSEL R44, R44, -INF , P4 ;  /* 0xff8000002c2c7808 */ /* 0x000fe40002000000 */
[----:B------:R-:W-:-:S02]  /*4f90*/  FMNMX.FTZ R5, R49, R2, !PT ;  /* 0x0000000231057209 */ /* 0x000fc40007810000 */
[----:B------:R-:W-:Y:S02]  /*4fa0*/  FSEL R45, R45, -INF , P3 ;  /* 0xff8000002d2d7808 */ /* 0x000fe40001800000 */
[----:B------:R-:W-:Y:S02]  /*4fb0*/  FMNMX.FTZ R2, R52, R5, !PT ;  /* 0x0000000534027209 */ /* 0x000fe40007810000 */
[----:B------:R-:W-:Y:S02]  /*4fc0*/  ISETP.GT.AND P3, PT, R3, 0x30, PT ;  /* 0x000000300300780c */ /* 0x000fe40003f64270 */
[----:B------:R-:W-:Y:S02]  /*4fd0*/  FMNMX.FTZ R5, R53, R2, !PT ;  /* 0x0000000235057209 */ /* 0x000fe40007810000 */
[----:B------:R-:W-:Y:S02]  /*4fe0*/  ISETP.GT.AND P4, PT, R3, 0x31, PT ;  /* 0x000000310300780c */ /* 0x000fe40003f84270 */
[----:B-1----:R-:W-:-:S02]  /*4ff0*/  FMNMX.FTZ R4, R20, R21, !PT ;  /* 0x0000001514047209 */ /* 0x002fc40007810000 */
[----:B------:R-:W-:Y:S02]  /*5000*/  FMNMX.FTZ R2, R40, R5, !PT ;  /* 0x0000000528027209 */ /* 0x000fe40007810000 */
[C---:B------:R-:W-:Y:S01]  /*5010*/  FSETP.NEU.FTZ.AND P6, PT, R4.reuse, -INF , PT ;  /* 0xff8000000400780b */ /* 0x040fe20003fdd000 */
[----:B------:R-:W-:Y:S01]  /*5020*/  FMUL.FTZ R14, R4, UR5 ;  /* 0x00000005040e7c20 */ /* 0x000fe20008410000 */
[----:B------:R-:W-:Y:S02]  /*5030*/  FMNMX.FTZ R5, R41, R2, !PT ;  /* 0x0000000229057209 */ /* 0x000fe40007810000 */
[----:B------:R-:W-:Y:S02]  /*5040*/  FSEL R32, R32, -INF , P3 ;  /* 0xff80000020207808 */ /* 0x000fe40001800000 */
[----:B------:R-:W-:Y:S02]  /*5050*/  FSEL R21, R14, RZ, P6 ;  /* 0x000000ff0e157208 */ /* 0x000fe40003000000 */
[----:B------:R-:W-:-:S02]  /*5060*/  FMNMX.FTZ R14, R44, R5, !PT ;  /* 0x000000052c0e7209 */ /* 0x000fc40007810000 */
[----:B------:R-:W-:Y:S01]  /*5070*/  ISETP.GT.AND P3, PT, R3, 0x38, PT ;  /* 0x000000380300780c */ /* 0x000fe20003f64270 */
[--C-:B------:R-:W-:Y:S01]  /*5080*/  FFMA.FTZ R209, R58, UR5, -R21.reuse ;  /* 0x000000053ad17c23 */ /* 0x100fe20008010815 */
[----:B------:R-:W-:Y:S01]  /*5090*/  FMNMX.FTZ R5, R45, R14, !PT ;  /* 0x0000000e2d057209 */ /* 0x000fe20007810000 */
[--C-:B------:R-:W-:Y:S01]  /*50a0*/  FFMA.FTZ R59, R59, UR5, -R21.reuse ;  /* 0x000000053b3b7c23 */ /* 0x100fe20008010815 */
[----:B------:R-:W-:Y:S01]  /*50b0*/  FSEL R33, R33, -INF , P4 ;  /* 0xff80000021217808 */ /* 0x000fe20002000000 */
[--C-:B------:R-:W-:Y:S01]  /*50c0*/  FFMA.FTZ R211, R62, UR5, -R21.reuse ;  /* 0x000000053ed37c23 */ /* 0x100fe20008010815 */
[----:B------:R-:W-:Y:S01]  /*50d0*/  FMNMX.FTZ R14, R32, R5, !PT ;  /* 0x00000005200e7209 */ /* 0x000fe20007810000 */
[----:B------:R-:W-:Y:S01]  /*50e0*/  MUFU.EX2 R209, R209 ;  /* 0x000000d100d17308 */ /* 0x000fe20000000800 */
[----:B------:R-:W-:Y:S01]  /*50f0*/  ISETP.GT.AND P4, PT, R3, 0x39, PT ;  /* 0x000000390300780c */ /* 0x000fe20003f84270 */
[--C-:B------:R-:W-:Y:S01]  /*5100*/  FFMA.FTZ R63, R63, UR5, -R21.reuse ;  /* 0x000000053f3f7c23 */ /* 0x100fe20008010815 */
[----:B------:R-:W-:Y:S01]  /*5110*/  FSEL R36, R36, -INF , P3 ;  /* 0xff80000024247808 */ /* 0x000fe20001800000 */
[--C-:B------:R-:W-:Y:S01]  /*5120*/  FFMA.FTZ R205, R50, UR5, -R21.reuse ;  /* 0x0000000532cd7c23 */ /* 0x100fe20008010815 */
[----:B------:R-:W-:Y:S01]  /*5130*/  FMNMX.FTZ R5, R33, R14, !PT ;  /* 0x0000000e21057209 */ /* 0x000fe20007810000 */
[--C-:B------:R-:W-:Y:S01]  /*5140*/  FFMA.FTZ R51, R51, UR5, -R21.reuse ;  /* 0x0000000533337c23 */ /* 0x100fe20008010815 */
[----:B------:R-:W-:Y:S01]  /*5150*/  FSEL R37, R37, -INF , P4 ;  /* 0xff80000025257808 */ /* 0x000fe20002000000 */
[----:B------:R-:W-:Y:S01]  /*5160*/  MUFU.EX2 R2, R59 ;  /* 0x0000003b00027308 */ /* 0x000fe20000000800 */
[----:B------:R-:W-:Y:S01]  /*5170*/  ISETP.GT.AND P3, PT, R3, 0x40, PT ;  /* 0x000000400300780c */ /* 0x000fe20003f64270 */
[--C-:B------:R-:W-:Y:S01]  /*5180*/  FFMA.FTZ R54, R54, UR5, -R21.reuse ;  /* 0x0000000536367c23 */ /* 0x100fe20008010815 */
[----:B------:R-:W-:Y:S01]  /*5190*/  FMNMX.FTZ R20, R36, R5, !PT ;  /* 0x0000000524147209 */ /* 0x000fe20007810000 */
[--C-:B------:R-:W-:Y:S01]  /*51a0*/  FFMA.FTZ R55, R55, UR5, -R21.reuse ;  /* 0x0000000537377c23 */ /* 0x100fe20008010815 */
[----:B------:R-:W-:Y:S01]  /*51b0*/  ISETP.GT.AND P4, PT, R3, 0x41, PT ;  /* 0x000000410300780c */ /* 0x000fe20003f84270 */
[--C-:B------:R-:W-:Y:S01]  /*51c0*/  FFMA.FTZ R42, R42, UR5, -R21.reuse ;  /* 0x000000052a2a7c23 */ /* 0x100fe20008010815 */
[----:B------:R-:W-:Y:S01]  /*51d0*/  FSEL R24, R24, -INF , P3 ;  /* 0xff80000018187808 */ /* 0x000fe20001800000 */
[----:B------:R-:W-:Y:S01]  /*51e0*/  MUFU.EX2 R211, R211 ;  /* 0x000000d300d37308 */ /* 0x000fe20000000800 */
[----:B------:R-:W-:Y:S01]  /*51f0*/  FMNMX.FTZ R5, R37, R20, !PT ;  /* 0x0000001425057209 */ /* 0x000fe20007810000 */
[--C-:B------:R-:W-:Y:S01]  /*5200*/  FFMA.FTZ R43, R43, UR5, -R21.reuse ;  /* 0x000000052b2b7c23 */ /* 0x100fe20008010815 */
[----:B------:R-:W-:Y:S01]  /*5210*/  ISETP.GT.AND P3, PT, R3, 0x48, PT ;  /* 0x000000480300780c */ /* 0x000fe20003f64270 */
[--C-:B------:R-:W-:Y:S01]  /*5220*/  FFMA.FTZ R46, R46, UR5, -R21.reuse ;  /* 0x000000052e2e7c23 */ /* 0x100fe20008010815 */
[----:B------:R-:W-:Y:S01]  /*5230*/  FSEL R25, R25, -INF , P4 ;  /* 0xff80000019197808 */ /* 0x000fe20002000000 */
[--C-:B------:R-:W-:Y:S01]  /*5240*/  FFMA.FTZ R47, R47, UR5, -R21.reuse ;  /* 0x000000052f2f7c23 */ /* 0x100fe20008010815 */
[----:B------:R-:W-:Y:S01]  /*5250*/  FMNMX.FTZ R20, R24, R5, !PT ;  /* 0x0000000518147209 */ /* 0x000fe20007810000 */
[----:B------:R1:W-:Y:S01]  /*5260*/  MUFU.EX2 R14, R63 ;  /* 0x0000003f000e7308 */ /* 0x0003e20000000800 */
        /* <DEDUP_REMOVED lines=8> */
[----:B------:R-:W-:Y:S01]  /*52f0*/  FMNMX.FTZ R20, R28, R3, !PT ;  /* 0x000000031c147209 */ /* 0x000fe20007810000 */
[--C-:B------:R-:W-:Y:S01]  /*5300*/  FFMA.FTZ R39, R39, UR5, -R21.reuse ;  /* 0x0000000527277c23 */ /* 0x100fe20008010815 */
[--C-:B------:R-:W-:Y:S01]  /*5310*/  FFMA.FTZ R26, R26, UR5, -R21.reuse ;  /* 0x000000051a1a7c23 */ /* 0x100fe20008010815 */
[--C-:B------:R-:W-:Y:S01]  /*5320*/  FFMA.FTZ R27, R27, UR5, -R21.reuse ;  /* 0x000000051b1b7c23 */ /* 0x100fe20008010815 */
[----:B------:R-:W-:Y:S01]  /*5330*/  FMNMX.FTZ R20, R29, R20, !PT ;  /* 0x000000141d147209 */ /* 0x000fe20007810000 */
[--C-:B------:R-:W-:Y:S01]  /*5340*/  FFMA.FTZ R30, R30, UR5, -R21.reuse ;  /* 0x000000051e1e7c23 */ /* 0x100fe20008010815 */
[----:B------:R-:W-:Y:S01]  /*5350*/  FFMA.FTZ R21, R31, UR5, -R21 ;  /* 0x000000051f157c23 */ /* 0x000fe20008010815 */
[----:B------:R-:W-:Y:S01]  /*5360*/  MUFU.EX2 R50, R51 ;  /* 0x0000003300327308 */ /* 0x000fe20000000800 */
[----:B-1----:R-:W-:Y:S01]  /*5370*/  CS2R R62, SRZ ;  /* 0x00000000003e7805 */ /* 0x002fe2000001ff00 */
[----:B------:R-:W1:Y:S06]  /*5380*/  SHFL.BFLY PT, R3, R20, 0x2, 0x1f ;  /* 0x0c401f0014037f89 */ /* 0x000e6c00000e0000 */
[----:B------:R-:W-:Y:S08]  /*5390*/  MUFU.EX2 R54, R54 ;  /* 0x0000003600367308 */ /* 0x000ff00000000800 */
[----:B------:R-:W2:Y:S08]  /*53a0*/  MUFU.EX2 R55, R55 ;  /* 0x0000003700377308 */ /* 0x000eb00000000800 */
[----:B------:R-:W-:Y:S01]  /*53b0*/  MUFU.EX2 R42, R42 ;  /* 0x0000002a002a7308 */ /* 0x000fe20000000800 */
[----:B-1----:R-:W-:-:S05]  /*53c0*/  FMNMX.FTZ R5, R20, R3, !PT ;  /* 0x0000000314057209 */ /* 0x002fca0007810000 */
[----:B------:R-:W1:Y:S02]  /*53d0*/  SHFL.BFLY PT, R20, R5, 0x1, 0x1f ;  /* 0x0c201f0005147f89 */ /* 0x000e6400000e0000 */
[----:B------:R-:W3:Y:S01]  /*53e0*/  MUFU.EX2 R43, R43 ;  /* 0x0000002b002b7308 */ /* 0x000ee20000000800 */
[----:B--2---:R-:W-:-:S07]  /*53f0*/  F2FP.BF16.F32.PACK_AB R207, R55, R54 ;  /* 0x0000003637cf723e */ /* 0x004fce00000010ff */
[----:B------:R-:W-:Y:S08]  /*5400*/  MUFU.EX2 R46, R46 ;  /* 0x0000002e002e7308 */ /* 0x000ff00000000800 */
[----:B------:R-:W-:Y:S01]  /*5410*/  MUFU.EX2 R47, R47 ;  /* 0x0000002f002f7308 */ /* 0x000fe20000000800 */
[----:B---3--:R-:W-:Y:S02]  /*5420*/  F2FP.BF16.F32.PACK_AB R201, R43, R42 ;  /* 0x0000002a2bc9723e */ /* 0x008fe400000010ff */
[----:B-1----:R-:W-:Y:S01]  /*5430*/  FMNMX.FTZ R3, R5, R20, !PT ;  /* 0x0000001405037209 */ /* 0x002fe20007810000 */
[----:B------:R-:W-:-:S04]  /*5440*/  FADD.FTZ R20, R209, R2 ;  /* 0x00000002d1147221 */ /* 0x000fc80000010000 */
[----:B------:R-:W-:Y:S01]  /*5450*/  MUFU.EX2 R34, R34 ;  /* 0x0000002200227308 */ /* 0x000fe20000000800 */
[----:B------:R-:W-:Y:S01]  /*5460*/  F2FP.BF16.F32.PACK_AB R209, R2, R209 ;  /* 0x000000d102d1723e */ /* 0x000fe200000010ff */
[C---:B------:R-:W-:Y:S01]  /*5470*/  FMUL.FTZ R5, R3.reuse, UR5 ;  /* 0x0000000503057c20 */ /* 0x040fe20008410000 */
[----:B------:R-:W-:Y:S01]  /*5480*/  FSETP.NEU.FTZ.AND P3, PT, R3, -INF , PT ;  /* 0xff8000000300780b */ /* 0x000fe20003f7d000 */
[----:B------:R-:W-:Y:S01]  /*5490*/  FADD.FTZ R31, R211, R20 ;  /* 0x00000014d31f7221 */ /* 0x000fe20000010000 */
[C---:B------:R-:W-:Y:S02]  /*54a0*/  F2FP.BF16.F32.PACK_AB R211, R14.reuse, R211 ;  /* 0x000000d30ed3723e */ /* 0x040fe400000010ff */
[----:B------:R-:W-:Y:S01]  /*54b0*/  FSEL R5, R5, RZ, P3 ;  /* 0x000000ff05057208 */ /* 0x000fe20001800000 */
[----:B------:R-:W-:Y:S01]  /*54c0*/  FADD.FTZ R20, R14, R31 ;  /* 0x0000001f0e147221 */ /* 0x000fe20000010000 */
[----:B------:R-:W-:Y:S01]  /*54d0*/  MUFU.EX2 R35, R35 ;  /* 0x0000002300237308 */ /* 0x000fe20000000800 */
[----:B------:R-:W-:-:S02]  /*54e0*/  PLOP3.LUT P3, PT, PT, PT, UP1, 0x80, 0x0 ;  /* 0x000000000000781c */ /* 0x000fc40003f6f018 */
        /* <DEDUP_REMOVED lines=17> */
[--C-:B------:R-:W-:Y:S01]  /*5600*/  FFMA.FTZ R32, R32, UR5, -R5.reuse ;  /* 0x0000000520207c23 */ /* 0x100fe20008010805 */
[--C-:B------:R-:W-:Y:S01]  /*5610*/  FFMA.FTZ R33, R33, UR5, -R5.reuse ;  /* 0x0000000521217c23 */ /* 0x100fe20008010805 */
[--C-:B------:R-:W-:Y:S01]  /*5620*/  FFMA.FTZ R36, R36, UR5, -R5.reuse ;  /* 0x0000000524247c23 */ /* 0x100fe20008010805 */
[----:B------:R-:W-:Y:S01]  /*5630*/  FADD.FTZ R51, R55, R58 ;  /* 0x0000003a37337221 */ /* 0x000fe20000010000 */
[--C-:B------:R-:W-:Y:S01]  /*5640*/  FFMA.FTZ R37, R37, UR5, -R5.reuse ;  /* 0x0000000525257c23 */ /* 0x100fe20008010805 */
[----:B------:R-:W2:Y:S01]  /*5650*/  MUFU.EX2 R60, R60 ;  /* 0x0000003c003c7308 */ /* 0x000ea20000000800 */
[----:B------:R-:W-:Y:S01]  /*5660*/  FFMA.FTZ R24, R24, UR5, -R5 ;  /* 0x0000000518187c23 */ /* 0x000fe20008010805 */
[----:B------:R-:W-:Y:S01]  /*5670*/  FADD.FTZ R58, R42, R51 ;  /* 0x000000332a3a7221 */ /* 0x000fe20000010000 */
[--C-:B------:R-:W-:Y:S01]  /*5680*/  FFMA.FTZ R25, R25, UR5, -R5.reuse ;  /* 0x0000000519197c23 */ /* 0x100fe20008010805 */
[--C-:B------:R-:W-:Y:S01]  /*5690*/  FFMA.FTZ R28, R28, UR5, -R5.reuse ;  /* 0x000000051c1c7c23 */ /* 0x100fe20008010805 */
[----:B------:R-:W-:Y:S01]  /*56a0*/  FFMA.FTZ R29, R29, UR5, -R5 ;  /* 0x000000051d1d7c23 */ /* 0x000fe20008010805 */
[----:B------:R-:W-:Y:S01]  /*56b0*/  FADD.FTZ R51, R43, R58 ;  /* 0x0000003a2b337221 */ /* 0x000fe20000010000 */
[----:B------:R-:W-:Y:S01]  /*56c0*/  F2FP.BF16.F32.PACK_AB R205, R50, R205 ;  /* 0x000000cd32cd723e */ /* 0x000fe200000010ff */
[----:B------:R-:W3:Y:S01]  /*56d0*/  MUFU.EX2 R61, R61 ;  /* 0x0000003d003d7308 */ /* 0x000ee20000000800 */
[----:B-1----:R-:W-:Y:S01]  /*56e0*/  FADD.FTZ R31, R56, R57 ;  /* 0x00000039381f7221 */ /* 0x002fe20000010000 */
[----:B0-----:R-:W-:Y:S01]  /*56f0*/  FADD.FTZ R0, R46, R51 ;  /* 0x000000332e007221 */ /* 0x001fe20000010000 */
[----:B------:R-:W-:-:S02]  /*5700*/  F2FP.BF16.F32.PACK_AB R203, R47, R46 ;  /* 0x0000002e2fcb723e */ /* 0x000fc400000010ff */
[----:B------:R-:W-:Y:S02]  /*5710*/  CS2R R58, SRZ ;  /* 0x00000000003a7805 */ /* 0x000fe4000001ff00 */
[----:B------:R-:W-:Y:S01]  /*5720*/  F2FP.BF16.F32.PACK_AB R197, R35, R34 ;  /* 0x0000002223c5723e */ /* 0x000fe200000010ff */
[----:B------:R-:W-:Y:S01]  /*5730*/  FADD.FTZ R51, R47, R0 ;  /* 0x000000002f337221 */ /* 0x000fe20000010000 */
[----:B------:R-:W-:Y:S01]  /*5740*/  F2FP.BF16.F32.PACK_AB R208, R57, R56 ;  /* 0x0000003839d0723e */ /* 0x000fe200000010ff */
[----:B------:R-:W0:Y:S01]  /*5750*/  MUFU.EX2 R48, R48 ;  /* 0x0000003000307308 */ /* 0x000e220000000800 */
[----:B--2---:R-:W-:Y:S01]  /*5760*/  FADD.FTZ R20, R60, R31 ;  /* 0x0000001f3c147221 */ /* 0x004fe20000010000 */
[----:B------:R-:W-:Y:S02]  /*5770*/  CS2R R56, SRZ ;  /* 0x0000000000387805 */ /* 0x000fe4000001ff00 */
[----:B------:R-:W-:Y:S02]  /*5780*/  CS2R R54, SRZ ;  /* 0x0000000000367805 */ /* 0x000fe4000001ff00 */
[----:B------:R-:W-:-:S02]  /*5790*/  CS2R R46, SRZ ;  /* 0x00000000002e7805 */ /* 0x000fc4000001ff00 */
[----:B------:R-:W-:Y:S01]  /*57a0*/  CS2R R42, SRZ ;  /* 0x00000000002a7805 */ /* 0x000fe2000001ff00 */
[----:B------:R-:W1:Y:S01]  /*57b0*/  MUFU.EX2 R49, R49 ;  /* 0x0000003100317308 */ /* 0x000e620000000800 */
[C---:B---3--:R-:W-:Y:S01]  /*57c0*/  FADD.FTZ R31, R61.reuse, R20 ;  /* 0x000000143d1f7221 */ /* 0x048fe20000010000 */
[----:B------:R-:W-:Y:S02]  /*57d0*/  F2FP.BF16.F32.PACK_AB R210, R61, R60 ;  /* 0x0000003c3dd2723e */ /* 0x000fe400000010ff */
[----:B------:R-:W-:-:S04]  /*57e0*/  CS2R R60, SRZ ;  /* 0x00000000003c7805 */ /* 0x000fc8000001ff00 */
[----:B------:R-:W2:Y:S01]  /*57f0*/  MUFU.EX2 R52, R52 ;  /* 0x0000003400347308 */ /* 0x000ea20000000800 */
[----:B0-----:R-:W-:-:S07]  /*5800*/  FADD.FTZ R20, R48, R31 ;  /* 0x0000001f30147221 */ /* 0x001fce0000010000 */
[----:B------:R-:W0:Y:S01]  /*5810*/  MUFU.EX2 R53, R53 ;  /* 0x0000003500357308 */ /* 0x000e220000000800 */
[C---:B-1----:R-:W-:Y:S01]  /*5820*/  FADD.FTZ R31, R49.reuse, R20 ;  /* 0x00000014311f7221 */ /* 0x042fe20000010000 */
[----:B------:R-:W-:Y:S02]  /*5830*/  F2FP.BF16.F32.PACK_AB R204, R49, R48 ;  /* 0x0000003031cc723e */ /* 0x000fe400000010ff */
[----:B------:R-:W-:-:S04]  /*5840*/  CS2R R48, SRZ ;  /* 0x0000000000307805 */ /* 0x000fc8000001ff00 */
[----:B------:R-:W1:Y:S01]  /*5850*/  MUFU.EX2 R40, R40 ;  /* 0x0000002800287308 */ /* 0x000e620000000800 */
[----:B--2---:R-:W-:-:S07]  /*5860*/  FADD.FTZ R20, R52, R31 ;  /* 0x0000001f34147221 */ /* 0x004fce0000010000 */
[----:B------:R-:W2:Y:S01]  /*5870*/  MUFU.EX2 R41, R41 ;  /* 0x0000002900297308 */ /* 0x000ea20000000800 */
[C---:B0-----:R-:W-:Y:S01]  /*5880*/  FADD.FTZ R31, R53.reuse, R20 ;  /* 0x00000014351f7221 */ /* 0x041fe20000010000 */
[----:B------:R-:W-:Y:S01]  /*5890*/  FADD.FTZ R20, R34, R51 ;  /* 0x0000003322147221 */ /* 0x000fe20000010000 */
[----:B------:R-:W-:Y:S02]  /*58a0*/  F2FP.BF16.F32.PACK_AB R206, R53, R52 ;  /* 0x0000003435ce723e */ /* 0x000fe400000010ff */
[----:B------:R-:W-:Y:S02]  /*58b0*/  CS2R R52, SRZ ;  /* 0x0000000000347805 */ /* 0x000fe4000001ff00 */
[----:B------:R-:W-:Y:S01]  /*58c0*/  CS2R R50, SRZ ;  /* 0x0000000000327805 */ /* 0x000fe2000001ff00 */
[----:B------:R-:W-:Y:S01]  /*58d0*/  FADD.FTZ R5, R35, R20 ;  /* 0x0000001423057221 */ /* 0x000fe20000010000 */
[----:B------:R-:W-:Y:S01]  /*58e0*/  IMAD.U32 R20, RZ, RZ, UR6 ;  /* 0x00000006ff147e24 */ /* 0x000fe2000f8e00ff */
[----:B------:R-:W0:Y:S01]  /*58f0*/  MUFU.EX2 R44, R44 ;  /* 0x0000002c002c7308 */ /* 0x000e220000000800 */
[----:B-1----:R-:W-:Y:S01]  /*5900*/  FADD.FTZ R0, R40, R31 ;  /* 0x0000001f28007221 */ /* 0x002fe20000010000 */
[----:B------:R-:W-:-:S06]  /*5910*/  CS2R R34, SRZ ;  /* 0x0000000000227805 */ /* 0x000fcc000001ff00 */
[----:B------:R-:W1:Y:S01]  /*5920*/  MUFU.EX2 R38, R38 ;  /* 0x0000002600267308 */ /* 0x000e620000000800 */
[C---:B--2---:R-:W-:Y:S01]  /*5930*/  FADD.FTZ R31, R41.reuse, R0 ;  /* 0x00000000291f7221 */ /* 0x044fe20000010000 */
[----:B------:R-:W-:Y:S02]  /*5940*/  F2FP.BF16.F32.PACK_AB R200, R41, R40 ;  /* 0x0000002829c8723e */ /* 0x000fe400000010ff */
        /* <DEDUP_REMOVED lines=10> */
[C---:B0-----:R-:W-:Y:S01]  /*59f0*/  FADD.FTZ R31, R39.reuse, R2 ;  /* 0x00000002271f7221 */ /* 0x041fe20000010000 */
[----:B------:R-:W-:Y:S02]  /*5a00*/  F2FP.BF16.F32.PACK_AB R199, R39, R38 ;  /* 0x0000002627c7723e */ /* 0x000fe400000010ff */
[----:B------:R-:W-:-:S04]  /*5a10*/  CS2R R38, SRZ ;  /* 0x0000000000267805 */ /* 0x000fc8000001ff00 */
[----:B------:R-:W0:Y:S01]  /*5a20*/  MUFU.EX2 R33, R33 ;  /* 0x0000002100217308 */ /* 0x000e220000000800 */
[----:B-1----:R-:W-:-:S07]  /*5a30*/  FADD.FTZ R0, R32, R5 ;  /* 0x0000000520007221 */ /* 0x002fce0000010000 */
[----:B------:R-:W1:Y:S01]  /*5a40*/  MUFU.EX2 R27, R27 ;  /* 0x0000001b001b7308 */ /* 0x000e620000000800 */
[----:B--2---:R-:W-:-:S07]  /*5a50*/  FADD.FTZ R2, R26, R31 ;  /* 0x0000001f1a027221 */ /* 0x004fce0000010000 */
[----:B------:R-:W2:Y:S01]  /*5a60*/  MUFU.EX2 R36, R36 ;  /* 0x0000002400247308 */ /* 0x000ea20000000800 */
[C---:B0-----:R-:W-:Y:S01]  /*5a70*/  FADD.FTZ R5, R33.reuse, R0 ;  /* 0x0000000021057221 */ /* 0x041fe20000010000 */
[----:B------:R-:W-:Y:S02]  /*5a80*/  F2FP.BF16.F32.PACK_AB R196, R33, R32 ;  /* 0x0000002021c4723e */ /* 0x000fe400000010ff */
[----:B------:R-:W-:-:S04]  /*5a90*/  CS2R R32, SRZ ;  /* 0x0000000000207805 */ /* 0x000fc8000001ff00 */
[----:B------:R-:W0:Y:S01]  /*5aa0*/  MUFU.EX2 R30, R30 ;  /* 0x0000001e001e7308 */ /* 0x000e220000000800 */
[C---:B-1----:R-:W-:Y:S01]  /*5ab0*/  FADD.FTZ R31, R27.reuse, R2 ;  /* 0x000000021b1f7221 */ /* 0x042fe20000010000 */
[----:B------:R-:W-:Y:S02]  /*5ac0*/  F2FP.BF16.F32.PACK_AB R193, R27, R26 ;  /* 0x0000001a1bc1723e */ /* 0x000fe400000010ff */
[----:B------:R-:W-:-:S04]  /*5ad0*/  CS2R R26, SRZ ;  /* 0x00000000001a7805 */ /* 0x000fc8000001ff00 */
[----:B------:R-:W1:Y:S01]  /*5ae0*/  MUFU.EX2 R37, R37 ;  /* 0x0000002500257308 */ /* 0x000e620000000800 */
[----:B--2---:R-:W-:-:S07]  /*5af0*/  FADD.FTZ R0, R36, R5 ;  /* 0x0000000524007221 */ /* 0x004fce0000010000 */
        /* <DEDUP_REMOVED lines=10> */
[----:B------:R-:W-:Y:S01]  /*5ba0*/  F2FP.BF16.F32.PACK_AB R195, R21, R30 ;  /* 0x0000001e15c3723e */ /* 0x000fe200000010ff */
[----:B------:R-:W-:Y:S01]  /*5bb0*/  IMAD.MOV.U32 R2, RZ, RZ, 0x3f800000 ;  /* 0x3f800000ff027424 */ /* 0x000fe200078e00ff */
[----:B------:R-:W-:-:S04]  /*5bc0*/  CS2R R30, SRZ ;  /* 0x00000000001e7805 */ /* 0x000fc8000001ff00 */
[----:B------:R-:W0:Y:S01]  /*5bd0*/  MUFU.EX2 R29, R29 ;  /* 0x0000001d001d7308 */ /* 0x000e220000000800 */
[C---:B-1----:R-:W-:Y:S01]  /*5be0*/  FADD.FTZ R21, R25.reuse, R0 ;  /* 0x0000000019157221 */ /* 0x042fe20000010000 */
[----:B------:R-:W-:Y:S01]  /*5bf0*/  F2FP.BF16.F32.PACK_AB R192, R25, R24 ;  /* 0x0000001819c0723e */ /* 0x000fe200000010ff */
[----:B------:R-:W-:Y:S01]  /*5c00*/  IMAD.MOV.U32 R0, RZ, RZ, 0x3f800000 ;  /* 0x3f800000ff007424 */ /* 0x000fe200078e00ff */
[----:B------:R-:W-:Y:S01]  /*5c10*/  CS2R R24, SRZ ;  /* 0x0000000000187805 */ /* 0x000fe2000001ff00 */
[----:B--2---:R-:W-:-:S04]  /*5c20*/  FADD.FTZ R14, R28, R21 ;  /* 0x000000151c0e7221 */ /* 0x004fc80000010000 */
[C---:B0-----:R-:W-:Y:S01]  /*5c30*/  FADD.FTZ R14, R29.reuse, R14 ;  /* 0x0000000e1d0e7221 */ /* 0x041fe20000010000 */
[----:B------:R-:W-:Y:S02]  /*5c40*/  F2FP.BF16.F32.PACK_AB R194, R29, R28 ;  /* 0x0000001c1dc2723e */ /* 0x000fe400000010ff */
[----:B------:R-:W-:Y:S01]  /*5c50*/  CS2R R28, SRZ ;  /* 0x00000000001c7805 */ /* 0x000fe2000001ff00 */
[----:B------:R-:W-:Y:S06]  /*5c60*/  @!P3 BRA `(.L_x_2366) ;  /* 0x0000003c0048b947 */ /* 0x000fec0003800000 */
[----:B------:R-:W-:Y:S01]  /*5c70*/  R2UR UR4, R236 ;  /* 0x00000000ec0472ca */ /* 0x000fe200000e0000 */
[----:B------:R-:W-:Y:S01]  /*5c80*/  IMAD.MOV.U32 R21, RZ, RZ, R4 ;  /* 0x000000ffff157224 */ /* 0x000fe200078e0004 */
[----:B------:R-:W-:Y:S01]  /*5c90*/  UMOV UR61, UR60 ;  /* 0x0000003c003d7c82 */ /* 0x000fe20008000000 */
[----:B------:R-:W-:Y:S02]  /*5ca0*/  IMAD.MOV.U32 R235, RZ, RZ, R3 ;  /* 0x000000ffffeb7224 */ /* 0x000fe400078e0003 */
[----:B------:R-:W-:Y:S02]  /*5cb0*/  IMAD.MOV.U32 R2, RZ, RZ, 0x3f800000 ;  /* 0x3f800000ff027424 */ /* 0x000fe400078e00ff */
[----:B------:R-:W-:-:S06]  /*5cc0*/  IMAD.MOV.U32 R151, RZ, RZ, RZ ;  /* 0x000000ffff977224 */ /* 0x000fcc00078e00ff */
[----:B------:R-:W-:Y:S01]  /*5cd0*/  IMAD.U32 R236, RZ, RZ, UR4 ;  /* 0x00000004ffec7e24 */ /* 0x000fe2000f8e00ff */
[----:B------:R-:W-:-:S13]  /*5ce0*/  R2UR UR4, R16 ;  /* 0x00000000100472ca */ /* 0x000fda00000e0000 */
[----:B------:R-:W-:-:S07]  /*5cf0*/  IMAD.U32 R237, RZ, RZ, UR4 ;  /* 0x00000004ffed7e24 */ /* 0x000fce000f8e00ff */
.L_x_2375:
[----:B------:R-:W-:Y:S01]  /*5d00*/  R2UR UR6, R237 ;  /* 0x00000000ed0672ca */ /* 0x000fe200000e0000 */
[----:B------:R-:W-:-:S04]  /*5d10*/  UIADD3 UR4, UR61, 0x1, URZ ;  /* 0x000000013d047890 */ /* 0x000fc8000fffe03f */
[----:B------:R-:W-:-:S04]  /*5d20*/  UISETP.NE.AND UP1, UPT, UR4, 0x2, UPT ;  /* 0x000000020400788c */ /* 0x000fc8000bf25270 */
[----:B------:R-:W-:Y:S02]  /*5d30*/  USEL UR5, URZ, 0x1, UP1 ;  /* 0x000000013f057887 */ /* 0x000fe40008800000 */
[----:B------:R-:W-:Y:S02]  /*5d40*/  USEL UR60, UR4, URZ, UP1 ;  /* 0x0000003f043c7287 */ /* 0x000fe40008800000 */
[----:B------:R-:W-:-:S06]  /*5d50*/  ULOP3.LUT UR4, UR6, UR5, URZ, 0x3c, !UPT ;  /* 0x0000000506047292 */ /* 0x000fcc000f8e3c3f */
[----:B------:R-:W-:Y:S01]  /*5d60*/  IMAD.U32 R16, RZ, RZ, UR4 ;  /* 0x00000004ff107e24 */ /* 0x000fe2000f8e00ff */
[----:B------:R-:W-:Y:S06]  /*5d70*/  @!P0 BRA `(.L_x_2367) ;  /* 0x0000000000048947 */ /* 0x000fec0003800000 */
[----:B------:R-:W-:Y:S01]  /*5d80*/  BPT.TRAP 0x1 ;  /* 0x000000040000795c */ /* 0x000fe20000300000 */
.L_x_2367:
[----:B------:R-:W-:Y:S02]  /*5d90*/  R2UR UR4, R17 ;  /* 0x00000000110472ca */ /* 0x000fe400000e0000 */
[----:B------:R-:W-:-:S11]  /*5da0*/  R2UR UR5, R16 ;  /* 0x00000000100572ca */ /* 0x000fd600000e0000 */
[----:B------:R-:W-:Y:S02]  /*5db0*/  ULEA UR4, UR60, UR4, 0x3 ;  /* 0x000000043c047291 */ /* 0x000fe4000f8e183f */
[----:B------:R-:W-:-:S04]  /*5dc0*/  IMAD.U32 R4, RZ, RZ, UR5 ;  /* 0x00000005ff047e24 */ /* 0x000fc8000f8e00ff */
[----:B------:R-:W-:Y:S01]  /*5dd0*/  IMAD.U32 R3, RZ, RZ, UR4 ;  /* 0x00000004ff037e24 */ /* 0x000fe2000f8e00ff */
[----:B------:R-:W-:-:S04]  /*5de0*/  SHF.L.U32 R4, R4, 0x1f, RZ ;  /* 0x0000001f04047819 */ /* 0x000fc800000006ff */
[----:B------:R0:W1:Y:S01]  /*5df0*/  SYNCS.PHASECHK.TRANS64.TRYWAIT P3, [UR4+0x38830], R4 ;  /* 0x03883004ff0075a7 */ /* 0x0000620008060144 */
[----:B------:R-:W-:Y:S05]  /*5e00*/  @!P0 BRA `(.L_x_2368) ;  /* 0x0000000000048947 */ /* 0x000fea0003800000 */
[----:B------:R-:W-:Y:S01]  /*5e10*/  BPT.TRAP 0x1 ;  /* 0x000000040000795c */ /* 0x000fe20000300000 */
.L_x_2368:
[----:B-1----:R-:W-:Y:S05]  /*5e20*/  @P3 BRA `(.L_x_2369) ;  /* 0x00000000000c3947 */ /* 0x002fea0003800000 */
[----:B------:R-:W-:-:S13]  /*5e30*/  R2UR UR4, R3 ;  /* 0x00000000030472ca */ /* 0x000fda00000e0000 */
[----:B------:R-:W1:Y:S02]  /*5e40*/  SYNCS.PHASECHK.TRANS64.TRYWAIT P3, [UR4+0x38830], R4 ;  /* 0x03883004ff0075a7 */ /* 0x000e640008060144 */
[----:B-1----:R-:W-:Y:S05]  /*5e50*/  @!P3 BRA `(.L_x_2370) ;  /* 0x0000015000acb947 */ /* 0x002fea0003800000 */
.L_x_2369:
[----:B------:R-:W-:Y:S01]  /*5e60*/  R2UR UR4, R15 ;  /* 0x000000000f0472ca */ /* 0x000fe200000e0000 */
[----:B------:R-:W-:Y:S01]  /*5e70*/  WARPGROUP.ARRIVE ;  /* 0x00000000000079c5 */ /* 0x000fe20000000000 */
[----:B------:R-:W-:Y:S01]  /*5e80*/  R2UR UR14, R12 ;  /* 0x000000000c0e72ca */ /* 0x000fe200000e0000 */
[----:B------:R-:W-:Y:S01]  /*5e90*/  UMOV UR59, 0x40000040 ;  /* 0x40000040003b7882 */ /* 0x000fe20000000000 */
        /* <DEDUP_REMOVED lines=9> */
[----:B------:R-:W-:Y:S01]  /*5f30*/  UIMAD UR4, UR60, 0xa00, UR4 ;  /* 0x00000a003c0478a4 */ /* 0x000fe2000f8e0204 */
[-C--:B------:R-:W-:Y:S01]  /*5f40*/  FMUL.FTZ R24, R24, R0.reuse ;  /* 0x0000000018187220 */ /* 0x080fe20000410000 */
[----:B------:R-:W-:Y:S01]  /*5f50*/  UMOV UR56, UR14 ;  /* 0x0000000e00387c82 */ /* 0x000fe20008000000 */
[----:B------:R-:W-:Y:S01]  /*5f60*/  UMOV UR35, 0x40000040 ;  /* 0x4000004000237882 */ /* 0x000fe20000000000 */
[----:B------:R-:W-:Y:S01]  /*5f70*/  UMOV UR57, UR15 ;  /* 0x0000000f00397c82 */ /* 0x000fe20008000000 */
[----:B------:R-:W-:Y:S01]  /*5f80*/  UIADD3 UR18, UR4, 0x282, URZ ;  /* 0x0000028204127890 */ /* 0x000fe2000fffe03f */
[-C--:B------:R-:W-:Y:S01]  /*5f90*/  FMUL.FTZ R25, R25, R0.reuse ;  /* 0x0000000019197220 */ /* 0x080fe20000410000 */
[----:B------:R-:W-:Y:S01]  /*5fa0*/  UMOV UR58, UR4 ;  /* 0x00000004003a7c82 */ /* 0x000fe20008000000 */
[----:B------:R-:W-:Y:S01]  /*5fb0*/  UIADD3 UR22, UR4, 0x284, URZ ;  /* 0x0000028404167890 */ /* 0x000fe2000fffe03f */
[----:B------:R-:W-:Y:S01]  /*5fc0*/  HGMMA.64x16x16.F32.BF16 R184, gdesc[UR56], RZ, !UPT, gsb0 ;  /* 0x0020000038b879f0 */ /* 0x000fe2000c0018ff */
[----:B------:R-:W-:Y:S01]  /*5fd0*/  UIADD3 UR58, UR4, 0x80, URZ ;  /* 0x00000080043a7890 */ /* 0x000fe2000fffe03f */
[-C--:B------:R-:W-:Y:S01]  /*5fe0*/  FMUL.FTZ R28, R28, R0.reuse ;  /* 0x000000001c1c7220 */ /* 0x080fe20000410000 */
[----:B------:R-:W-:Y:S01]  /*5ff0*/  UMOV UR59, 0x40000040 ;  /* 0x40000040003b7882 */ /* 0x000fe20000000000 */
[----:B------:R-:W-:Y:S01]  /*6000*/  UMOV UR56, UR14 ;  /* 0x0000000e00387c82 */ /* 0x000fe20008000000 */
[----:B------:R-:W-:Y:S01]  /*6010*/  UMOV UR57, UR15 ;  /* 0x0000000f00397c82 */ /* 0x000fe20008000000 */
        /* <DEDUP_REMOVED lines=54> */
[----:B------:R-:W-:Y:S01]  /*6380*/  UIADD3 UR58, UR4, 0x100, URZ ;  /* 0x00000100043a7890 */ /* 0x000fe2000fffe03f */
[-C--:B------:R-:W-:Y:S01]  /*6390*/  FMUL.FTZ R105, R105, R0.reuse ;  /* 0x0000000069697220 */ /* 0x080fe20000410000 */
[----:B------:R-:W-:Y:S01]  /*63a0*/  UMOV UR59, 0x40000040 ;  /* 0x40000040003b7882 */ /* 0x000fe20000000000 */
[----:B------:R-:W-:Y:S01]  /*63b0*/  UMOV UR56, UR14 ;  /* 0x0000000e00387c82 */ /* 0x000fe20008000000 */
[----:B------:R-:W-:Y:S01]  /*63c0*/  UMOV UR57, UR15 ;  /* 0x0000000f00397c82 */ /* 0x000fe20008000000 */
        /* <DEDUP_REMOVED lines=97> */
[----:B------:R-:W-:Y:S01]  /*69e0*/  UMOV UR59, 0x40000040 ;  /* 0x40000040003b7882 */ /* 0x000fe20000000000 */
[----:B------:R-:W-:Y:S01]  /*69f0*/  UMOV UR56, UR14 ;  /* 0x0000000e00387c82 */ /* 0x000fe20008000000 */
[----:B------:R-:W-:Y:S01]  /*6a00*/  UMOV UR57, UR15 ;  /* 0x0000000f00397c82 */ /* 0x000fe20008000000 */
[----:B------:R-:W-:Y:S01]  /*6a10*/  UIADD3 UR14, UR4, 0x280, URZ ;  /* 0x00000280040e7890 */ /* 0x000fe2000fffe03f */
[----:B------:R-:W-:Y:S01]  /*6a20*/  UMOV UR15, 0x40000040 ;  /* 0x40000040000f7882 */ /* 0x000fe20000000000 */
[----:B------:R-:W-:Y:S02]  /*6a30*/  WARPGROUP.DEPBAR.LE gsb0, 0x0 ;  /* 0x00008000000079c5 */ /* 0x000fe40000010000 */
[----:B-1----:R-:W-:-:S06]  /*6a40*/  WARPGROUP.ARRIVE ;  /* 0x00000000000079c5 */ /* 0x002fcc0000000000 */
[----:B------:R-:W-:Y:S01]  /*6a50*/  HGMMA.64x16x16.F32.BF16 R152, gdesc[UR56], RZ, !UPT, gsb0 ;  /* 0x00200000389879f0 */ /* 0x000fe2000c0018ff */
[----:B------:R-:W-:Y:S01]  /*6a60*/  UIADD3 UR58, UR4, 0x2, URZ ;  /* 0x00000002043a7890 */ /* 0x000fe2000fffe03f */
[----:B------:R-:W-:Y:S01]  /*6a70*/  UMOV UR59, 0x40000040 ;  /* 0x40000040003b7882 */ /* 0x000fe20000000000 */
[----:B------:R-:W-:Y:S01]  /*6a80*/  UMOV UR56, UR10 ;  /* 0x0000000a00387c82 */ /* 0x000fe20008000000 */
[----:B------:R-:W-:Y:S01]  /*6a90*/  UMOV UR57, UR11 ;  /* 0x0000000b00397c82 */ /* 0x000fe20008000000 */
[----:B------:R-:W-:Y:S02]  /*6aa0*/  WARPGROUP.DEPBAR.LE gsb0, 0x0 ;  /* 0x00008000000079c5 */ /* 0x000fe40000010000 */
[----:B------:R-:W-:-:S06]  /*6ab0*/  WARPGROUP.ARRIVE ;  /* 0x00000000000079c5 */ /* 0x000fcc0000000000 */
[----:B------:R-:W-:Y:S01]  /*6ac0*/  HGMMA.64x16x16.F32.BF16 R184, gdesc[UR56], R184, gsb0 ;  /* 0x0020000038b879f0 */ /* 0x000fe200080018b8 */
        /* <DEDUP_REMOVED lines=25> */
[----:B------:R-:W-:Y:S01]  /*6c60*/  UIADD3 UR10, UR4, 0x6, URZ ;  /* 0x00000006040a7890 */ /* 0x000fe2000fffe03f */
[----:B------:R-:W-:Y:S01]  /*6c70*/  UMOV UR11, 0x40000040 ;  /* 0x40000040000b7882 */ /* 0x000fe20000000000 */
        /* <DEDUP_REMOVED lines=65> */
[----:B------:R-:W-:Y:S02]  /*7090*/  R2UR UR10, R6 ;  /* 0x00000000060a72ca */ /* 0x000fe400000e0000 */
[----:B------:R-:W-:-:S11]  /*70a0*/  R2UR UR11, R7 ;  /* 0x00000000070b72ca */ /* 0x000fd600000e0000 */
[----:B------:R-:W-:Y:S02]  /*70b0*/  UMOV UR56, UR10 ;  /* 0x0000000a00387c82 */ /* 0x000fe40008000000 */
        /* <DEDUP_REMOVED lines=276> */
[----:B------:R-:W-:Y:S01]  /*8200*/  UMOV UR4, UR10 ;  /* 0x0000000a00047c82 */ /* 0x000fe20008000000 */
[----:B------:R-:W-:Y:S02]  /*8210*/  WARPGROUP.DEPBAR.LE gsb0, 0x0 ;  /* 0x00008000000079c5 */ /* 0x000fe40000010000 */
[----:B------:R-:W-:-:S06]  /*8220*/  WARPGROUP.ARRIVE ;  /* 0x00000000000079c5 */ /* 0x000fcc0000000000 */
[----:B------:R-:W-:Y:S03]  /*8230*/  HGMMA.64x16x16.F32.BF16 R160, gdesc[UR56], R160, gsb0 ;  /* 0x0020000038a079f0 */ /* 0x000fe600080018a0 */
[----:B------:R-:W-:Y:S02]  /*8240*/  WARPGROUP.DEPBAR.LE gsb0, 0x0 ;  /* 0x00008000000079c5 */ /* 0x000fe40000010000 */
[----:B------:R-:W-:-:S06]  /*8250*/  WARPGROUP.ARRIVE ;  /* 0x00000000000079c5 */ /* 0x000fcc0000000000 */
[----:B------:R-:W-:Y:S03]  /*8260*/  HGMMA.64x16x16.F32.BF16 R152, gdesc[UR4], R152, gsb0 ;  /* 0x00200000049879f0 */ /* 0x000fe60008001898 */
[----:B------:R-:W-:Y:S02]  /*8270*/  WARPGROUP.DEPBAR.LE gsb0, 0x0 ;  /* 0x00008000000079c5 */ /* 0x000fe40000010000 */
[----:B------:R-:W-:Y:S05]  /*8280*/  @!P0 BRA `(.L_x_2371) ;  /* 0x0000000000048947 */ /* 0x000fea0003800000 */
[----:B------:R-:W-:Y:S01]  /*8290*/  BPT.TRAP 0x1 ;  /* 0x000000040000795c */ /* 0x000fe20000300000 */
.L_x_2371:
[----:B------:R-:W-:Y:S02]  /*82a0*/  R2UR UR4, R17 ;  /* 0x00000000110472ca */ /* 0x000fe400000e0000 */
[----:B------:R-:W-:-:S11]  /*82b0*/  R2UR UR5, R237 ;  /* 0x00000000ed0572ca */ /* 0x000fd600000e0000 */
[----:B------:R-:W-:Y:S02]  /*82c0*/  ULEA UR4, UR61, UR4, 0x3 ;  /* 0x000000043d047291 */ /* 0x000fe4000f8e183f */
[----:B------:R-:W-:-:S05]  /*82d0*/  IMAD.U32 R0, RZ, RZ, UR5 ;  /* 0x00000005ff007e24 */ /* 0x000fca000f8e00ff */
[----:B------:R-:W-:-:S04]  /*82e0*/  SHF.L.U32 R0, R0, 0x1f, RZ ;  /* 0x0000001f00007819 */ /* 0x000fc800000006ff */
[----:B------:R1:W2:Y:S01]  /*82f0*/  SYNCS.PHASECHK.TRANS64.TRYWAIT P3, [UR4+0x38850], R0 ;  /* 0x03885000ff0075a7 */ /* 0x0002a20008060144 */
[----:B------:R-:W-:Y:S05]  /*8300*/  @!P0 BRA `(.L_x_2372) ;  /* 0x0000000000048947 */ /* 0x000fea0003800000 */
[----:B------:R-:W-:Y:S01]  /*8310*/  BPT.TRAP 0x1 ;  /* 0x000000040000795c */ /* 0x000fe20000300000 */
.L_x_2372:
[----:B--2---:R-:W-:Y:S05]  /*8320*/  @P3 BRA `(.L_x_2373) ;  /* 0x0000000000083947 */ /* 0x004fea0003800000 */
[----:B------:R-:W2:Y:S02]  /*8330*/  SYNCS.PHASECHK.TRANS64.TRYWAIT P3, [UR4+0x38850], R0 ;  /* 0x03885000ff0075a7 */ /* 0x000ea40008060144 */
[----:B--2---:R-:W-:Y:S05]  /*8340*/  @!P3 BRA `(.L_x_2374) ;  /* 0x0000012c008cb947 */ /* 0x004fea0003800000 */
.L_x_2373:
[----:B------:R-:W-:Y:S01]  /*8350*/  R2UR UR5, R17 ;  /* 0x00000000110572ca */ /* 0x000fe200000e0000 */
[----:B------:R-:W-:Y:S01]  /*8360*/  WARPGROUP.ARRIVE ;  /* 0x00000000000079c5 */ /* 0x000fe20000000000 */
[----:B------:R-:W-:Y:S01]  /*8370*/  UMOV UR7, 0x40000040 ;  /* 0x4000004000077882 */ /* 0x000fe20000000000 */
[----:B------:R-:W-:Y:S02]  /*8380*/  R2UR UR15, R212 ;  /* 0x00000000d40f72ca */ /* 0x000fe400000e0000 */
[----:B------:R-:W-:Y:S02]  /*8390*/  R2UR UR10, R236 ;  /* 0x00000000ec0a72ca */ /* 0x000fe400000e0000 */
[----:B------:R-:W-:Y:S02]  /*83a0*/  R2UR UR14, R18 ;  /* 0x00000000120e72ca */ /* 0x000fe400000e0000 */
[----:B------:R-:W-:-:S04]  /*83b0*/  R2UR UR11, R22 ;  /* 0x00000000160b72ca */ /* 0x000fc800000e0000 */
[----:B------:R-:W-:-:S03]  /*83c0*/  UIADD3 UR5, UR5, 0x400, URZ ;  /* 0x0000040005057890 */ /* 0x000fc6000fffe03f */
[----:B-12---:R-:W-:Y:S01]  /*83d0*/  VIADD R0, R213, UR15 ;  /* 0x0000000fd5007c36 */ /* 0x006fe20008000000 */
[----:B------:R-:W-:-:S04]  /*83e0*/  USHF.R.U32.HI UR5, URZ, 0x4, UR5 ;  /* 0x000000043f057899 */ /* 0x000fc80008011605 */
[----:B------:R-:W-:-:S04]  /*83f0*/  ULOP3.LUT UR5, UR5, 0x3fff, URZ, 0xc0, !UPT ;  /* 0x00003fff05057892 */ /* 0x000fc8000f8ec03f */
[----:B------:R-:W-:-:S04]  /*8400*/  ULOP3.LUT UR5, UR5, 0x2800000, URZ, 0xfc, !UPT ;  /* 0x0280000005057892 */ /* 0x000fc8000f8efc3f */
[----:B------:R-:W-:-:S03]  /*8410*/  UIMAD UR5, UR61, 0xa00, UR5 ;  /* 0x00000a003d0578a4 */ /* 0x000fc6000f8e0205 */
[----:B------:R-:W-:-:S04]  /*8420*/  UMOV UR61, UR60 ;  /* 0x0000003c003d7c82 */ /* 0x000fc80008000000 */
        /* <DEDUP_REMOVED lines=20> */
[----:B------:R-:W-:Y:S01]  /*8570*/  @UP0 ULDC UR6, c[0x0][0x44c] ;  /* 0x0001130000060ab9 */ /* 0x000fe20000000800 */
[----:B------:R-:W-:Y:S01]  /*8580*/  UMOV UR7, 0x40000040 ;  /* 0x4000004000077882 */ /* 0x000fe20000000000 */
[----:B------:R-:W-:Y:S01]  /*8590*/  @P2 IMAD.HI.U32 R2, R0, UR6, RZ ;  /* 0x0000000600022c27 */ /* 0x000fe2000f8e00ff */
[----:B------:R-:W-:-:S04]  /*85a0*/  @UP0 ULDC UR6, c[0x0][0x450] ;  /* 0x0001140000060ab9 */ /* 0x000fc80000000800 */
[----:B------:R-:W-:Y:S01]  /*85b0*/  @P2 SHF.R.U32.HI R0, RZ, UR6, R2 ;  /* 0x00000006ff002c19 */ /* 0x000fe20008011602 */
[----:B------:R-:W-:-:S04]  /*85c0*/  UIMAD UR6, UR10, -0x50, URZ ;  /* 0xffffffb00a0678a4 */ /* 0x000fc8000f8e023f */
[----:B0-----:R-:W0:Y:S02]  /*85d0*/  SHFL.IDX PT, R4, R0, 0x1, 0x1c1f ;  /* 0x003c1f0000047f89 */ /* 0x001e2400000e0000 */
[----:B------:R-:W-:Y:S01]  /*85e0*/  IMAD.U32 R2, RZ, RZ, UR6 ;  /* 0x00000006ff027e24 */ /* 0x000fe2000f8e00ff */
[----:B------:R-:W-:-:S03]  /*85f0*/  UIADD3 UR6, UR5, 0x200, URZ ;  /* 0x0000020005067890 */ /* 0x000fc6000fffe03f */
[----:B------:R-:W-:Y:S01]  /*8600*/  ULDC UR5, c[0x0][0x988] ;  /* 0x0002620000057ab9 */ /* 0x000fe20000000800 */
[----:B------:R-:W-:Y:S01]  /*8610*/  IADD3 R2, -R19, 0x1, R2 ;  /* 0x0000000113027810 */ /* 0x000fe20007ffe102 */
[----:B------:R-:W-:Y:S02]  /*8620*/  WARPGROUP.DEPBAR.LE gsb0, 0x0 ;  /* 0x00008000000079c5 */ /* 0x000fe40000010000 */
[----:B------:R-:W-:Y:S01]  /*8630*/  IMAD.U32 R196, RZ, RZ, UR14 ;  /* 0x0000000effc47e24 */ /* 0x000fe2000f8e00ff */
[----:B------:R-:W-:-:S04]  /*8640*/  WARPGROUP.ARRIVE ;  /* 0x00000000000079c5 */ /* 0x000fc80000000000 */
[----:B------:R-:W-:Y:S02]  /*8650*/  IADD3 R2, -R196, UR11, R2 ;  /* 0x0000000bc4027c10 */ /* 0x000fe4000fffe102 */
[----:B------:R-:W-:Y:S01]  /*8660*/  R2UR UR11, R3 ;  /* 0x00000000030b72ca */ /* 0x000fe200000e0000 */
[----:B------:R-:W-:Y:S01]  /*8670*/  HGMMA.64x256x16.F32.BF16 R24, R192, gdesc[UR4].tnspB, R24, gsb0 ;  /* 0x43e00004c0187df0 */ /* 0x000fe20008001818 */
[----:B------:R-:W-:Y:S01]  /*8680*/  R2UR UR6, R20 ;  /* 0x00000000140672ca */ /* 0x000fe200000e0000 */
[----:B0-----:R-:W-:-:S05]  /*8690*/  IMAD.IADD R3, R2, 0x1, R4 ;  /* 0x0000000102037824 */ /* 0x001fca00078e0204 */
[C---:B------:R-:W-:Y:S02]  /*86a0*/  ISETP.GT.AND P3, PT, R3.reuse, RZ, PT ;  /* 0x000000ff0300720c */ /* 0x040fe40003f64270 */
[C---:B------:R-:W-:Y:S02]  /*86b0*/  ISETP.GT.AND P4, PT, R3.reuse, 0x1, PT ;  /* 0x000000010300780c */ /* 0x040fe40003f84270 */
[----:B------:R-:W-:Y:S02]  /*86c0*/  FSEL R186, R186, -INF , P3 ;  /* 0xff800000baba7808 */ /* 0x000fe40001800000 */
[----:B------:R-:W-:Y:S01]  /*86d0*/  ISETP.GT.AND P3, PT, R3, 0x8, PT ;  /* 0x000000080300780c */ /* 0x000fe20003f64270 */
[----:B------:R-:W-:Y:S01]  /*86e0*/  UISETP.GT.AND UP1, UPT, UR10, UR6, UPT ;  /* 0x000000060a00728c */ /* 0x000fe2000bf24270 */
[----:B------:R-:W-:Y:S02]  /*86f0*/  FSEL R187, R187, -INF , P4 ;  /* 0xff800000bbbb7808 */ /* 0x000fe40002000000 */
        /* <DEDUP_REMOVED lines=50> */
[----:B------:R-:W-:Y:S01]  /*8a20*/  FSEL R158, R158, -INF , P6 ;  /* 0xff8000009e9e7808 */ /* 0x000fe20003000000 */
[----:B------:R-:W0:Y:S01]  /*8a30*/  SHFL.IDX PT, R3, R0, RZ, 0x1c1f ;  /* 0x001c1fff00037589 */ /* 0x000e2200000e0000 */
[----:B------:R-:W-:Y:S02]  /*8a40*/  FMNMX.FTZ R4, R155, R4, !PT ;  /* 0x000000049b047209 */ /* 0x000fe40007810000 */
[----:B------:R-:W-:Y:S02]  /*8a50*/  FSEL R159, R159, -INF , P5 ;  /* 0xff8000009f9f7808 */ /* 0x000fe40002800000 */
[----:B------:R-:W-:Y:S02]  /*8a60*/  FMNMX.FTZ R4, R158, R4, !PT ;  /* 0x000000049e047209 */ /* 0x000fe40007810000 */
[----:B------:R-:W-:-:S02]  /*8a70*/  R2UR UR6, R16 ;  /* 0x00000000100672ca */ /* 0x000fc400000e0000 */
[----:B------:R-:W-:-:S05]  /*8a80*/  FMNMX.FTZ R4, R159, R4, !PT ;  /* 0x000000049f047209 */ /* 0x000fca0007810000 */
[----:B------:R-:W1:Y:S06]  /*8a90*/  SHFL.BFLY PT, R0, R4, 0x2, 0x1f ;  /* 0x0c401f0004007f89 */ /* 0x000e6c00000e0000 */
[----:B------:R-:W-:Y:S02]  /*8aa0*/  IMAD.U32 R237, RZ, RZ, UR6 ;  /* 0x00000006ffed7e24 */ /* 0x000fe4000f8e00ff */
[----:B0-----:R-:W-:-:S05]  /*8ab0*/  IMAD.IADD R2, R2, 0x1, R3 ;  /* 0x0000000102027824 */ /* 0x001fca00078e0203 */
[C---:B------:R-:W-:Y:S02]  /*8ac0*/  ISETP.GT.AND P3, PT, R2.reuse, RZ, PT ;  /* 0x000000ff0200720c */ /* 0x040fe40003f64270 */
[----:B------:R-:W-:Y:S02]  /*8ad0*/  ISETP.GT.AND P4, PT, R2, 0x1, PT ;  /* 0x000000010200780c */ /* 0x000fe40003f84270 */
[----:B------:R-:W-:Y:S02]  /*8ae0*/  FSEL R184, R184, -INF , P3 ;  /* 0xff800000b8b87808 */ /* 0x000fe40001800000 */
[----:B------:R-:W-:Y:S02]  /*8af0*/  ISETP.GT.AND P5, PT, R2, 0x8, PT ;  /* 0x000000080200780c */ /* 0x000fe40003fa4270 */
[----:B------:R-:W-:Y:S02]  /*8b00*/  FSEL R185, R185, -INF , P4 ;  /* 0xff800000b9b97808 */ /* 0x000fe40002000000 */
[----:B-1----:R-:W-:-:S02]  /*8b10*/  FMNMX.FTZ R4, R4, R0, !PT ;  /* 0x0000000004047209 */ /* 0x002fc40007810000 */
[----:B------:R-:W-:Y:S02]  /*8b20*/  FMNMX.FTZ R3, R184, R235, !PT ;  /* 0x000000ebb8037209 */ /* 0x000fe40007810000 */
[----:B------:R-:W-:Y:S01]  /*8b30*/  ISETP.GT.AND P6, PT, R2, 0x9, PT ;  /* 0x000000090200780c */ /* 0x000fe20003fc4270 */
[----:B------:R-:W0:Y:S01]  /*8b40*/  SHFL.BFLY PT, R0, R4, 0x1, 0x1f ;  /* 0x0c201f0004007f89 */ /* 0x000e2200000e0000 */
[----:B------:R-:W-:Y:S02]  /*8b50*/  FSEL R188, R188, -INF , P5 ;  /* 0xff800000bcbc7808 */ /* 0x000fe40002800000 */
[----:B------:R-:W-:Y:S02]  /*8b60*/  FMNMX.FTZ R3, R185, R3, !PT ;  /* 0x00000003b9037209 */ /* 0x000fe40007810000 */
[----:B------:R-:W-:Y:S02]  /*8b70*/  FSEL R189, R189, -INF , P6 ;  /* 0xff800000bdbd7808 */ /* 0x000fe40003000000 */
[----:B------:R-:W-:-:S02]  /*8b80*/  ISETP.GT.AND P3, PT, R2, 0x10, PT ;  /* 0x000000100200780c */ /* 0x000fc40003f64270 */
[----:B------:R-:W-:Y:S02]  /*8b90*/  FMNMX.FTZ R3, R188, R3, !PT ;  /* 0x00000003bc037209 */ /* 0x000fe40007810000 */
[----:B------:R-:W-:Y:S02]  /*8ba0*/  ISETP.GT.AND P4, PT, R2, 0x11, PT ;  /* 0x000000110200780c */ /* 0x000fe40003f84270 */
[----:B------:R-:W-:Y:S02]  /*8bb0*/  FSEL R176, R176, -INF , P3 ;  /* 0xff800000b0b07808 */ /* 0x000fe40001800000 */
[----:B------:R-:W-:Y:S02]  /*8bc0*/  FMNMX.FTZ R3, R189, R3, !PT ;  /* 0x00000003bd037209 */ /* 0x000fe40007810000 */
[----:B------:R-:W-:Y:S02]  /*8bd0*/  ISETP.GT.AND P5, PT, R2, 0x18, PT ;  /* 0x000000180200780c */ /* 0x000fe40003fa4270 */
[----:B------:R-:W-:-:S02]  /*8be0*/  FSEL R177, R177, -INF , P4 ;  /* 0xff800000b1b17808 */ /* 0x000fc40002000000 */
[----:B------:R-:W-:Y:S02]  /*8bf0*/  FMNMX.FTZ R3, R176, R3, !PT ;  /* 0x00000003b0037209 */ /* 0x000fe40007810000 */
[----:B------:R-:W-:Y:S02]  /*8c00*/  ISETP.GT.AND P6, PT, R2, 0x19, PT ;  /* 0x000000190200780c */ /* 0x000fe40003fc4270 */
[----:B0-----:R-:W-:Y:S02]  /*8c10*/  FMNMX.FTZ R4, R4, R0, !PT ;  /* 0x0000000004047209 */ /* 0x001fe40007810000 */
[----:B------:R-:W-:Y:S02]  /*8c20*/  FSEL R180, R180, -INF , P5 ;  /* 0xff800000b4b47808 */ /* 0x000fe40002800000 */
[----:B------:R-:W-:Y:S02]  /*8c30*/  FMNMX.FTZ R0, R177, R3, !PT ;  /* 0x00000003b1007209 */ /* 0x000fe40007810000 */
[----:B------:R-:W-:-:S02]  /*8c40*/  FSEL R181, R181, -INF , P6 ;  /* 0xff800000b5b57808 */ /* 0x000fc40003000000 */
[----:B------:R-:W-:Y:S02]  /*8c50*/  ISETP.GT.AND P3, PT, R2, 0x20, PT ;  /* 0x000000200200780c */ /* 0x000fe40003f64270 */
        /* <DEDUP_REMOVED lines=10> */
[----:B------:R-:W-:-:S02]  /*8d00*/  FSEL R173, R173, -INF , P6 ;  /* 0xff800000adad7808 */ /* 0x000fc40003000000 */
[----:B------:R-:W-:Y:S02]  /*8d10*/  ISETP.GT.AND P3, PT, R2, 0x30, PT ;  /* 0x000000300200780c */ /* 0x000fe40003f64270 */
[----:B------:R-:W-:Y:S02]  /*8d20*/  FMNMX.FTZ R0, R172, R0, !PT ;  /* 0x00000000ac007209 */ /* 0x000fe40007810000 */
[C---:B------:R-:W-:Y:S02]  /*8d30*/  ISETP.GT.AND P4, PT, R2.reuse, 0x31, PT ;  /* 0x000000310200780c */ /* 0x040fe40003f84270 */
[----:B------:R-:W-:Y:S02]  /*8d40*/  ISETP.GT.AND P6, PT, R2, 0x39, PT ;  /* 0x000000390200780c */ /* 0x000fe40003fc4270 */
[----:B------:R-:W-:Y:S02]  /*8d50*/  FSEL R160, R160, -INF , P3 ;  /* 0xff800000a0a07808 */ /* 0x000fe40001800000 */
[----:B------:R-:W-:-:S02]  /*8d60*/  FMNMX.FTZ R0, R173, R0, !PT ;  /* 0x00000000ad007209 */ /* 0x000fc40007810000 */
[----:B------:R-:W-:Y:S02]  /*8d70*/  ISETP.GT.AND P5, PT, R2, 0x38, PT ;  /* 0x000000380200780c */ /* 0x000fe40003fa4270 */
[----:B------:R-:W-:Y:S02]  /*8d80*/  FSEL R161, R161, -INF , P4 ;  /* 0xff800000a1a17808 */ /* 0x000fe40002000000 */
[----:B------:R-:W-:Y:S02]  /*8d90*/  FSEL R165, R165, -INF , P6 ;  /* 0xff800000a5a57808 */ /* 0x000fe40003000000 */
[----:B------:R-:W-:Y:S02]  /*8da0*/  FMNMX.FTZ R0, R160, R0, !PT ;  /* 0x00000000a0007209 */ /* 0x000fe40007810000 */
[----:B------:R-:W-:Y:S02]  /*8db0*/  ISETP.GT.AND P6, PT, R2, 0x40, PT ;  /* 0x000000400200780c */ /* 0x000fe40003fc4270 */
[----:B------:R-:W-:-:S02]  /*8dc0*/  FSEL R164, R164, -INF , P5 ;  /* 0xff800000a4a47808 */ /* 0x000fc40002800000 */
[----:B------:R-:W-:Y:S02]  /*8dd0*/  FMNMX.FTZ R0, R161, R0, !PT ;  /* 0x00000000a1007209 */ /* 0x000fe40007810000 */
[----:B------:R-:W-:Y:S02]  /*8de0*/  FSEL R152, R152, -INF , P6 ;  /* 0xff80000098987808 */ /* 0x000fe40003000000 */
[----:B------:R-:W-:Y:S02]  /*8df0*/  FSETP.NEU.FTZ.AND P6, PT, R4, -INF , PT ;  /* 0xff8000000400780b */ /* 0x000fe40003fdd000 */
[----:B------:R-:W-:Y:S02]  /*8e00*/  FMNMX.FTZ R0, R164, R0, !PT ;  /* 0x00000000a4007209 */ /* 0x000fe40007810000 */
[----:B------:R-:W-:Y:S02]  /*8e10*/  ISETP.GT.AND P3, PT, R2, 0x41, PT ;  /* 0x000000410200780c */ /* 0x000fe40003f64270 */
[----:B------:R-:W-:-:S02]  /*8e20*/  FMNMX.FTZ R0, R165, R0, !PT ;  /* 0x00000000a5007209 */ /* 0x000fc40007810000 */
[----:B------:R-:W-:Y:S02]  /*8e30*/  ISETP.GT.AND P4, PT, R2, 0x48, PT ;  /* 0x000000480200780c */ /* 0x000fe40003f84270 */
[----:B------:R-:W-:Y:S02]  /*8e40*/  FMNMX.FTZ R0, R152, R0, !PT ;  /* 0x0000000098007209 */ /* 0x000fe40007810000 */
[----:B------:R-:W-:Y:S01]  /*8e50*/  ISETP.GT.AND P5, PT, R2, 0x49, PT ;  /* 0x000000490200780c */ /* 0x000fe20003fa4270 */
[----:B------:R-:W-:Y:S02]  /*8e60*/  WARPGROUP.DEPBAR.LE gsb0, 0x0 ;  /* 0x00008000000079c5 */ /* 0x000fe40000010000 */
[----:B------:R-:W-:-:S05]  /*8e70*/  FMUL.FTZ R192, R4, UR5 ;  /* 0x0000000504c07c20 */ /* 0x000fca0008410000 */
[----:B------:R-:W-:-:S05]  /*8e80*/  FSEL R192, R192, RZ, P6 ;  /* 0x000000ffc0c07208 */ /* 0x000fca0003000000 */
[--C-:B------:R-:W-:Y:S01]  /*8e90*/  FFMA.FTZ R211, R190, UR5, -R192.reuse ;  /* 0x00000005bed37c23 */ /* 0x100fe200080108c0 */
[----:B------:R-:W-:Y:S01]  /*8ea0*/  FSEL R190, R153, -INF , P3 ;  /* 0xff80000099be7808 */ /* 0x000fe20001800000 */
[--C-:B------:R-:W-:Y:S01]  /*8eb0*/  FFMA.FTZ R205, R178, UR5, -R192.reuse ;  /* 0x00000005b2cd7c23 */ /* 0x100fe200080108c0 */
[----:B------:R-:W-:Y:S01]  /*8ec0*/  FSEL R178, R156, -INF , P4 ;  /* 0xff8000009cb27808 */ /* 0x000fe20002000000 */
[--C-:B------:R-:W-:Y:S01]  /*8ed0*/  FFMA.FTZ R209, R186, UR5, -R192.reuse ;  /* 0x00000005bad17c23 */ /* 0x100fe200080108c0 */
[----:B------:R-:W-:Y:S01]  /*8ee0*/  FMNMX.FTZ R0, R190, R0, !PT ;  /* 0x00000000be007209 */ /* 0x000fe20007810000 */
[--C-:B------:R-:W-:Y:S01]  /*8ef0*/  FFMA.FTZ R186, R187, UR5, -R192.reuse ;  /* 0x00000005bbba7c23 */ /* 0x100fe200080108c0 */
[--C-:B------:R-:W-:Y:S01]  /*8f00*/  FFMA.FTZ R187, R191, UR5, -R192.reuse ;  /* 0x00000005bfbb7c23 */ /* 0x100fe200080108c0 */
[----:B------:R-:W-:Y:S01]  /*8f10*/  FSEL R191, R157, -INF , P5 ;  /* 0xff8000009dbf7808 */ /* 0x000fe20002800000 */
[--C-:B------:R-:W-:Y:S01]  /*8f20*/  FFMA.FTZ R193, R154, UR5, -R192.reuse ;  /* 0x000000059ac17c23 */ /* 0x100fe200080108c0 */
[----:B------:R-:W-:Y:S01]  /*8f30*/  FMNMX.FTZ R0, R178, R0, !PT ;  /* 0x00000000b2007209 */ /* 0x000fe20007810000 */
[--C-:B------:R-:W-:Y:S01]  /*8f40*/  FFMA.FTZ R154, R155, UR5, -R192.reuse ;  /* 0x000000059b9a7c23 */ /* 0x100fe200080108c0 */
[--C-:B------:R-:W-:Y:S01]  /*8f50*/  FFMA.FTZ R195, R158, UR5, -R192.reuse ;  /* 0x000000059ec37c23 */ /* 0x100fe200080108c0 */
[----:B------:R-:W-:Y:S01]  /*8f60*/  MUFU.EX2 R209, R209 ;  /* 0x000000d100d17308 */ /* 0x000fe20000000800 */
[----:B------:R-:W-:Y:S01]  /*8f70*/  FMNMX.FTZ R0, R191, R0, !PT ;  /* 0x00000000bf007209 */ /* 0x000fe20007810000 */
[--C-:B------:R-:W-:Y:S01]  /*8f80*/  FFMA.FTZ R199, R166, UR5, -R192.reuse ;  /* 0x00000005a6c77c23 */ /* 0x100fe200080108c0 */
[--C-:B------:R-:W-:Y:S01]  /*8f90*/  FFMA.FTZ R197, R162, UR5, -R192.reuse ;  /* 0x00000005a2c57c23 */ /* 0x100fe200080108c0 */
[--C-:B------:R-:W-:Y:S01]  /*8fa0*/  FFMA.FTZ R201, R170, UR5, -R192.reuse ;  /* 0x00000005aac97c23 */ /* 0x100fe200080108c0 */
[--C-:B------:R-:W-:Y:S01]  /*8fb0*/  FFMA.FTZ R157, R171, UR5, -R192.reuse ;  /* 0x00000005ab9d7c23 */ /* 0x100fe200080108c0 */
[----:B------:R-:W0:Y:S01]  /*8fc0*/  SHFL.BFLY PT, R2, R0, 0x2, 0x1f ;  /* 0x0c401f0000027f89 */ /* 0x000e2200000e0000 */
[--C-:B------:R-:W-:Y:S01]  /*8fd0*/  FFMA.FTZ R162, R163, UR5, -R192.reuse ;  /* 0x00000005a3a27c23 */ /* 0x100fe200080108c0 */
[----:B------:R-:W-:Y:S01]  /*8fe0*/  MUFU.EX2 R186, R186 ;  /* 0x000000ba00ba7308 */ /* 0x000fe20000000800 */
[--C-:B------:R-:W-:Y:S01]  /*8ff0*/  FFMA.FTZ R153, R179, UR5, -R192.reuse ;  /* 0x00000005b3997c23 */ /* 0x100fe200080108c0 */
[--C-:B------:R-:W-:Y:S01]  /*9000*/  FFMA.FTZ R207, R182, UR5, -R192.reuse ;  /* 0x00000005b6cf7c23 */ /* 0x100fe200080108c0 */
[--C-:B------:R-:W-:Y:S01]  /*9010*/  FFMA.FTZ R156, R183, UR5, -R192.reuse ;  /* 0x00000005b79c7c23 */ /* 0x100fe200080108c0 */
[--C-:B------:R-:W-:Y:S01]  /*9020*/  FFMA.FTZ R203, R174, UR5, -R192.reuse ;  /* 0x00000005aecb7c23 */ /* 0x100fe200080108c0 */
[--C-:B------:R-:W-:Y:S01]  /*9030*/  FFMA.FTZ R170, R175, UR5, -R192.reuse ;  /* 0x00000005afaa7c23 */ /* 0x100fe200080108c0 */
[--C-:B------:R-:W-:Y:S01]  /*9040*/  FFMA.FTZ R163, R167, UR5, -R192.reuse ;  /* 0x00000005a7a37c23 */ /* 0x100fe200080108c0 */
[----:B------:R-:W-:Y:S01]  /*9050*/  FFMA.FTZ R159, R159, UR5, -R192 ;  /* 0x000000059f9f7c23 */ /* 0x000fe200080108c0 */
[----:B------:R-:W-:Y:S08]  /*9060*/  MUFU.EX2 R211, R211 ;  /* 0x000000d300d37308 */ /* 0x000ff00000000800 */
[----:B------:R-:W-:Y:S01]  /*9070*/  MUFU.EX2 R187, R187 ;  /* 0x000000bb00bb7308 */ /* 0x000fe20000000800 */
[----:B0-----:R-:W-:-:S02]  /*9080*/  FMNMX.FTZ R0, R0, R2, !PT ;  /* 0x0000000200007209 */ /* 0x001fc40007810000 */
[----:B------:R-:W-:-:S05]  /*9090*/  FSEL R2, R4, RZ, P6 ;  /* 0x000000ff04027208 */ /* 0x000fca0003000000 */
[----:B------:R-:W-:Y:S01]  /*90a0*/  MUFU.EX2 R205, R205 ;  /* 0x000000cd00cd7308 */ /* 0x000fe20000000800 */
[----:B------:R-:W0:Y:S01]  /*90b0*/  SHFL.BFLY PT, R3, R0, 0x1, 0x1f ;  /* 0x0c201f0000037f89 */ /* 0x000e2200000e0000 */
[----:B------:R-:W-:Y:S01]  /*90c0*/  FADD.FTZ R2, -R2, R21 ;  /* 0x0000001502027221 */ /* 0x000fe20000010100 */
[----:B------:R-:W-:Y:S01]  /*90d0*/  IMAD.U32 R21, RZ, RZ, UR4 ;  /* 0x00000004ff157e24 */ /* 0x000fe2000f8e00ff */
[----:B------:R-:W-:Y:S02]  /*90e0*/  UIADD3 UR4, UR10, -0x1, URZ ;  /* 0xffffffff0a047890 */ /* 0x000fe4000fffe03f */
[----:B------:R-:W-:Y:S02]  /*90f0*/  FMUL.FTZ R2, R2, UR5 ;  /* 0x0000000502027c20 */ /* 0x000fe40008410000 */
[----:B------:R-:W-:Y:S01]  /*9100*/  MUFU.EX2 R153, R153 ;  /* 0x0000009900997308 */ /* 0x000fe20000000800 */
[----:B------:R-:W-:Y:S02]  /*9110*/  @!P1 VIADD R21, R21, 0x38860 ;  /* 0x0003886015159836 */ /* 0x000fe40000000000 */
[----:B------:R-:W-:-:S03]  /*9120*/  IMAD.U32 R236, RZ, RZ, UR4 ;  /* 0x00000004ffec7e24 */ /* 0x000fc6000f8e00ff */
[----:B------:R-:W-:Y:S02]  /*9130*/  @!P1 PRMT R21, RZ, 0x654, R21 ;  /* 0x00000654ff159816 */ /* 0x000fe40000000015 */
[----:B------:R-:W1:Y:S08]  /*9140*/  MUFU.EX2 R2, R2 ;  /* 0x0000000200027308 */ /* 0x000e700000000800 */
[----:B------:R-:W-:Y:S01]  /*9150*/  MUFU.EX2 R207, R207 ;  /* 0x000000cf00cf7308 */ /* 0x000fe20000000800 */
[----:B0-----:R-:W-:Y:S01]  /*9160*/  FMNMX.FTZ R3, R0, R3, !PT ;  /* 0x0000000300037209 */ /* 0x001fe20007810000 */
[----:B------:R-:W-:-:S03]  /*9170*/  IMAD.U32 R0, RZ, RZ, UR11 ;  /* 0x0000000bff007e24 */ /* 0x000fc6000f8e00ff */
[C---:B------:R-:W-:Y:S01]  /*9180*/  FSETP.NEU.FTZ.AND P3, PT, R3.reuse, -INF , PT ;  /* 0xff8000000300780b */ /* 0x040fe20003f7d000 */
[----:B------:R-:W-:Y:S02]  /*9190*/  @!P1 VIADD R0, R0, 0x38840 ;  /* 0x0003884000009836 */ /* 0x000fe40000000000 */
[----:B------:R-:W-:Y:S01]  /*91a0*/  FMUL.FTZ R155, R3, UR5 ;  /* 0x00000005039b7c20 */ /* 0x000fe20008410000 */
[----:B------:R-:W-:Y:S01]  /*91b0*/  MUFU.EX2 R156, R156 ;  /* 0x0000009c009c7308 */ /* 0x000fe20000000800 */
[----:B-1----:R-:W-:Y:S01]  /*91c0*/  FFMA.FTZ R5, R2, R5, R209 ;  /* 0x0000000502057223 */ /* 0x002fe200000100d1 */
[C---:B------:R-:W-:Y:S02]  /*91d0*/  F2FP.BF16.F32.PACK_AB R209, R186.reuse, R209 ;  /* 0x000000d1bad1723e */ /* 0x040fe400000010ff */
[----:B------:R-:W-:Y:S01]  /*91e0*/  @!P1 PRMT R0, RZ, 0x654, R0 ;  /* 0x00000654ff009816 */ /* 0x000fe20000000000 */
[----:B------:R-:W-:Y:S01]  /*91f0*/  FADD.FTZ R5, R186, R5 ;  /* 0x00000005ba057221 */ /* 0x000fe20000010000 */
[----:B------:R-:W-:-:S02]  /*9200*/  FSEL R155, R155, RZ, P3 ;  /* 0x000000ff9b9b7208 */ /* 0x000fc40001800000 */
[----:B------:R0:W-:Y:S01]  /*9210*/  @!P1 SYNCS.ARRIVE.TRANS64.RED.A1T0 RZ, [R0+URZ], RZ ;  /* 0x000000ff00ff99a7 */ /* 0x0001e2000810043f */
[----:B------:R-:W-:Y:S01]  /*9220*/  FADD.FTZ R5, R211, R5 ;  /* 0x00000005d3057221 */ /* 0x000fe20000010000 */
[----:B------:R-:W-:Y:S01]  /*9230*/  MUFU.EX2 R201, R201 ;  /* 0x000000c900c97308 */ /* 0x000fe20000000800 */
[--C-:B------:R-:W-:Y:S01]  /*9240*/  FFMA.FTZ R208, R184, UR5, -R155.reuse ;  /* 0x00000005b8d07c23 */ /* 0x100fe2000801089b */
[--C-:B------:R-:W-:Y:S01]  /*9250*/  FFMA.FTZ R158, R185, UR5, -R155.reuse ;  /* 0x00000005b99e7c23 */ /* 0x100fe2000801089b */
[--C-:B------:R-:W-:Y:S01]  /*9260*/  FFMA.FTZ R210, R188, UR5, -R155.reuse ;  /* 0x00000005bcd27c23 */ /* 0x100fe2000801089b */
[--C-:B------:R-:W-:Y:S01]  /*9270*/  FFMA.FTZ R166, R189, UR5, -R155.reuse ;  /* 0x00000005bda67c23 */ /* 0x100fe2000801089b */
[--C-:B------:R-:W-:Y:S01]  /*9280*/  FFMA.FTZ R204, R176, UR5, -R155.reuse ;  /* 0x00000005b0cc7c23 */ /* 0x100fe2000801089b */
[----:B0-----:R-:W-:Y:S01]  /*9290*/  FSEL R0, R3, RZ, P3 ;  /* 0x000000ff03007208 */ /* 0x001fe20001800000 */
[--C-:B------:R-:W-:Y:S01]  /*92a0*/  FFMA.FTZ R171, R177, UR5, -R155.reuse ;  /* 0x00000005b1ab7c23 */ /* 0x100fe2000801089b */
[----:B------:R-:W-:Y:S01]  /*92b0*/  MUFU.EX2 R208, R208 ;  /* 0x000000d000d07308 */ /* 0x000fe20000000800 */
[--C-:B------:R-:W-:Y:S01]  /*92c0*/  FFMA.FTZ R192, R152, UR5, -R155.reuse ;  /* 0x0000000598c07c23 */ /* 0x100fe2000801089b */
[----:B------:R-:W-:Y:S01]  /*92d0*/  FFMA.FTZ R206, R180, UR5, -R155 ;  /* 0x00000005b4ce7c23 */ /* 0x000fe2000801089b */
[----:B------:R-:W-:Y:S01]  /*92e0*/  FADD.FTZ R0, -R0, R235 ;  /* 0x000000eb00007221 */ /* 0x000fe20000010100 */
[--C-:B------:R-:W-:Y:S01]  /*92f0*/  FFMA.FTZ R167, R181, UR5, -R155.reuse ;  /* 0x00000005b5a77c23 */ /* 0x100fe2000801089b */
[----:B------:R-:W-:Y:S01]  /*9300*/  FFMA.FTZ R200, R168, UR5, -R155 ;  /* 0x00000005a8c87c23 */ /* 0x000fe2000801089b */
[----:B------:R-:W-:Y:S01]  /*9310*/  FADD.FTZ R5, R187, R5 ;  /* 0x00000005bb057221 */ /* 0x000fe20000010000 */
[----:B------:R-:W-:Y:S01]  /*9320*/  FMUL.FTZ R0, R0, UR5 ;  /* 0x0000000500007c20 */ /* 0x000fe20008410000 */
[----:B------:R-:W-:Y:S01]  /*9330*/  MUFU.EX2 R158, R158 ;  /* 0x0000009e009e7308 */ /* 0x000fe20000000800 */
[--C-:B------:R-:W-:Y:S01]  /*9340*/  FFMA.FTZ R168, R169, UR5, -R155.reuse ;  /* 0x00000005a9a87c23 */ /* 0x100fe2000801089b */
[--C-:B------:R-:W-:Y:S01]  /*9350*/  FFMA.FTZ R196, R160, UR5, -R155.reuse ;  /* 0x00000005a0c47c23 */ /* 0x100fe2000801089b */
[--C-:B------:R-:W-:Y:S01]  /*9360*/  FFMA.FTZ R202, R172, UR5, -R155.reuse ;  /* 0x00000005acca7c23 */ /* 0x100fe2000801089b */
[----:B------:R0:W-:Y:S01]  /*9370*/  @!P1 SYNCS.ARRIVE.TRANS64.RED.A1T0 RZ, [R21+URZ], RZ ;  /* 0x000000ff15ff99a7 */ /* 0x0001e2000810043f */
[--C-:B------:R-:W-:Y:S01]  /*9380*/  FFMA.FTZ R161, R161, UR5, -R155.reuse ;  /* 0x00000005a1a17c23 */ /* 0x100fe2000801089b */
[--C-:B------:R-:W-:Y:S01]  /*9390*/  FFMA.FTZ R198, R164, UR5, -R155.reuse ;  /* 0x00000005a4c67c23 */ /* 0x100fe2000801089b */
[--C-:B------:R-:W-:Y:S01]  /*93a0*/  FFMA.FTZ R165, R165, UR5, -R155.reuse ;  /* 0x00000005a5a57c23 */ /* 0x100fe2000801089b */
[----:B------:R-:W1:Y:S01]  /*93b0*/  MUFU.EX2 R0, R0 ;  /* 0x0000000000007308 */ /* 0x000e620000000800 */
[--C-:B------:R-:W-:Y:S01]  /*93c0*/  FFMA.FTZ R190, R190, UR5, -R155.reuse ;  /* 0x00000005bebe7c23 */ /* 0x100fe2000801089b */
[--C-:B------:R-:W-:Y:S01]  /*93d0*/  FFMA.FTZ R178, R178, UR5, -R155.reuse ;  /* 0x00000005b2b27c23 */ /* 0x100fe2000801089b */
[----:B------:R-:W-:Y:S01]  /*93e0*/  PLOP3.LUT P3, PT, PT, PT, UP1, 0x80, 0x0 ;  /* 0x000000000000781c */ /* 0x000fe20003f6f018 */
[--C-:B0-----:R-:W-:Y:S01]  /*93f0*/  FFMA.FTZ R21, R173, UR5, -R155.reuse ;  /* 0x00000005ad157c23 */ /* 0x101fe2000801089b */
[----:B------:R-:W-:Y:S01]  /*9400*/  FFMA.FTZ R155, R191, UR5, -R155 ;  /* 0x00000005bf9b7c23 */ /* 0x000fe2000801089b */
[----:B------:R-:W-:Y:S01]  /*9410*/  F2FP.BF16.F32.PACK_AB R211, R187, R211 ;  /* 0x000000d3bbd3723e */ /* 0x000fe200000010ff */
[----:B------:R-:W-:Y:S01]  /*9420*/  IMAD.MOV.U32 R235, RZ, RZ, R3 ;  /* 0x000000ffffeb7224 */ /* 0x000fe200078e0003 */
[----:B------:R-:W0:Y:S08]  /*9430*/  MUFU.EX2 R210, R210 ;  /* 0x000000d200d27308 */ /* 0x000e300000000800 */
[----:B------:R-:W2:Y:S01]  /*9440*/  MUFU.EX2 R166, R166 ;  /* 0x000000a600a67308 */ /* 0x000ea20000000800 */
[----:B-1----:R-:W-:Y:S01]  /*9450*/  FFMA.FTZ R152, R0, R14, R208 ;  /* 0x0000000e00987223 */ /* 0x002fe200000100d0 */
[----:B------:R-:W-:-:S03]  /*9460*/  F2FP.BF16.F32.PACK_AB R208, R158, R208 ;  /* 0x000000d09ed0723e */ /* 0x000fc600000010ff */
[----:B------:R-:W-:-:S03]  /*9470*/  FADD.FTZ R152, R158, R152 ;  /* 0x000000989e987221 */ /* 0x000fc60000010000 */
[----:B------:R-:W1:Y:S01]  /*9480*/  MUFU.EX2 R204, R204 ;  /* 0x000000cc00cc7308 */ /* 0x000e620000000800 */
[----:B0-----:R-:W-:-:S07]  /*9490*/  FADD.FTZ R152, R210, R152 ;  /* 0x00000098d2987221 */ /* 0x001fce0000010000 */
[----:B------:R-:W0:Y:S01]  /*94a0*/  MUFU.EX2 R171, R171 ;  /* 0x000000ab00ab7308 */ /* 0x000e220000000800 */
[C---:B--2---:R-:W-:Y:S01]  /*94b0*/  FADD.FTZ R152, R166.reuse, R152 ;  /* 0x00000098a6987221 */ /* 0x044fe20000010000 */
[----:B------:R-:W-:-:S06]  /*94c0*/  F2FP.BF16.F32.PACK_AB R210, R166, R210 ;  /* 0x000000d2a6d2723e */ /* 0x000fcc00000010ff */
[----:B------:R-:W2:Y:S01]  /*94d0*/  MUFU.EX2 R206, R206 ;  /* 0x000000ce00ce7308 */ /* 0x000ea20000000800 */
[----:B-1----:R-:W-:Y:S01]  /*94e0*/  FADD.FTZ R160, R204, R152 ;  /* 0x00000098cca07221 */ /* 0x002fe20000010000 */
[----:B------:R-:W-:Y:S01]  /*94f0*/  FADD.FTZ R152, R205, R5 ;  /* 0x00000005cd987221 */ /* 0x000fe20000010000 */
[----:B------:R-:W-:-:S03]  /*9500*/  F2FP.BF16.F32.PACK_AB R205, R153, R205 ;  /* 0x000000cd99cd723e */ /* 0x000fc600000010ff */
[----:B------:R-:W-:Y:S02]  /*9510*/  FADD.FTZ R152, R153, R152 ;  /* 0x0000009899987221 */ /* 0x000fe40000010000 */
[----:B------:R-:W1:Y:S01]  /*9520*/  MUFU.EX2 R167, R167 ;  /* 0x000000a700a77308 */ /* 0x000e620000000800 */
[----:B0-----:R-:W-:Y:S01]  /*9530*/  FADD.FTZ R160, R171, R160 ;  /* 0x000000a0aba07221 */ /* 0x001fe20000010000 */
[----:B------:R-:W-:Y:S01]  /*9540*/  FADD.FTZ R152, R207, R152 ;  /* 0x00000098cf987221 */ /* 0x000fe20000010000 */
[----:B------:R-:W-:Y:S02]  /*9550*/  F2FP.BF16.F32.PACK_AB R204, R171, R204 ;  /* 0x000000ccabcc723e */ /* 0x000fe400000010ff */
[C---:B------:R-:W-:Y:S01]  /*9560*/  F2FP.BF16.F32.PACK_AB R207, R156.reuse, R207 ;  /* 0x000000cf9ccf723e */ /* 0x040fe200000010ff */
[----:B------:R-:W-:Y:S02]  /*9570*/  FADD.FTZ R152, R156, R152 ;  /* 0x000000989c987221 */ /* 0x000fe40000010000 */
[----:B------:R-:W0:Y:S01]  /*9580*/  MUFU.EX2 R200, R200 ;  /* 0x000000c800c87308 */ /* 0x000e220000000800 */
[----:B--2---:R-:W-:Y:S01]  /*9590*/  FADD.FTZ R160, R206, R160 ;  /* 0x000000a0cea07221 */ /* 0x004fe20000010000 */
[----:B------:R-:W-:-:S06]  /*95a0*/  FADD.FTZ R152, R201, R152 ;  /* 0x00000098c9987221 */ /* 0x000fcc0000010000 */
        /* <DEDUP_REMOVED lines=55> */
[----:B-1----:R-:W-:-:S04]  /*9920*/  FADD.FTZ R160, R178, R160 ;  /* 0x000000a0b2a07221 */ /* 0x002fc80000010000 */
[C---:B0-----:R-:W-:Y:S01]  /*9930*/  FADD.FTZ R14, R155.reuse, R160 ;  /* 0x000000a09b0e7221 */ /* 0x041fe20000010000 */
[----:B------:R-:W-:Y:S01]  /*9940*/  F2FP.BF16.F32.PACK_AB R194, R155, R178 ;  /* 0x000000b29bc2723e */ /* 0x000fe200000010ff */
[C---:B--2---:R-:W-:Y:S01]  /*9950*/  FADD.FTZ R5, R159.reuse, R152 ;  /* 0x000000989f057221 */ /* 0x044fe20000010000 */
[----:B------:R-:W-:Y:S01]  /*9960*/  F2FP.BF16.F32.PACK_AB R195, R159, R195 ;  /* 0x000000c39fc3723e */ /* 0x000fe200000010ff */
[----:B------:R-:W-:Y:S06]  /*9970*/  @P3 BRA `(.L_x_2375) ;  /* 0xffffffc000e03947 */ /* 0x000fec000383ffff */
[----:B------:R-:W-:-:S07]  /*9980*/  IMAD.U32 R236, RZ, RZ, UR4 ;  /* 0x00000004ffec7e24 */ /* 0x000fce000f8e00ff */
.L_x_2366:
[----:B------:R-:W-:Y:S02]  /*9990*/  R2UR UR6, R23 ;  /* 0x00000000170672ca */ /* 0x000fe400000e0000 */
[----:B------:R-:W-:-:S13]  /*99a0*/  R2UR UR4, R236 ;  /* 0x00000000ec0472ca */ /* 0x000fda00000e0000 */
[----:B------:R-:W-:-:S06]  /*99b0*/  UISETP.GE.AND UP0, UPT, UR4, UR6, UPT ;  /* 0x000000060400728c */ /* 0x000fcc000bf06270 */
[----:B------:R-:W-:-:S13]  /*99c0*/  PLOP3.LUT P2, PT, PT, PT, UP0, 0x80, 0x0 ;  /* 0x000000000000781c */ /* 0x000fda0003f4f008 */
[----:B------:R-:W-:Y:S05]  /*99d0*/  @!P2 BRA `(.L_x_2376) ;  /* 0x000000340094a947 */ /* 0x000fea0003800000 */
[----:B------:R-:W-:Y:S01]  /*99e0*/  R2UR UR4, R16 ;  /* 0x00000000100472ca */ /* 0x000fe200000e0000 */
[----:B------:R-:W-:Y:S01]  /*99f0*/  IMAD.MOV.U32 R18, RZ, RZ, R4 ;  /* 0x000000ffff127224 */ /* 0x000fe200078e0004 */
[----:B------:R-:W-:Y:S01]  /*9a00*/  UMOV UR61, UR60 ;  /* 0x0000003c003d7c82 */ /* 0x000fe20008000000 */
[----:B------:R-:W-:-:S10]  /*9a10*/  IMAD.MOV.U32 R20, RZ, RZ, R3 ;  /* 0x000000ffff147224 */ /* 0x000fd400078e0003 */
[----:B------:R-:W-:-:S07]  /*9a20*/  IMAD.U32 R21, RZ, RZ, UR4 ;  /* 0x00000004ff157e24 */ /* 0x000fce000f8e00ff */
.L_x_2385:
        /* <DEDUP_REMOVED lines=9> */
.L_x_2377:
        /* <DEDUP_REMOVED lines=8> */
.L_x_2378:
[----:B-1----:R-:W-:Y:S05]  /*9b40*/  @P2 BRA `(.L_x_2379) ;  /* 0x0000000000082947 */ /* 0x002fea0003800000 */
[----:B------:R-:W1:Y:S02]  /*9b50*/  SYNCS.PHASECHK.TRANS64.TRYWAIT P2, [UR4+0x38830], R3 ;  /* 0x03883003ff0075a7 */ /* 0x000e640008040144 */
[----:B-1----:R-:W-:Y:S05]  /*9b60*/  @!P2 BRA `(.L_x_2380) ;  /* 0x00000114009ca947 */ /* 0x002fea0003800000 */
.L_x_2379:
        /* <DEDUP_REMOVED lines=25> */
[----:B------:R-:W-:Y:S01]  /*9d00*/  UMOV UR56, UR14 ;  /* 0x0000000e00387c82 */ /* 0x000fe20008000000 */
[----:B------:R-:W-:Y:S01]  /*9d10*/  UMOV UR57, UR15 ;  /* 0x0000000f00397c82 */ /* 0x000fe20008000000 */
        /* <DEDUP_REMOVED lines=57> */
[----:B------:R-:W-:Y:S01]  /*a0b0*/  UMOV UR56, UR14 ;  /* 0x0000000e00387c82 */ /* 0x000fe20008000000 */
[----:B------:R-:W-:Y:S01]  /*a0c0*/  UMOV UR57, UR15 ;  /* 0x0000000f00397c82 */ /* 0x000fe20008000000 */
        /* <DEDUP_REMOVED lines=101> */
[----:B------:R-:W-:Y:S01]  /*a720*/  UIADD3 UR14, UR4, 0x280, URZ ;  /* 0x00000280040e7890 */ /* 0x000fe2000fffe03f */
        /* <DEDUP_REMOVED lines=103> */
[----:B------:R-:W-:Y:S02]  /*ada0*/  UIADD3 UR10, UR4, 0x986, URZ ;  /* 0x00000986040a7890 */ /* 0x000fe4000fffe03f */
        /* <DEDUP_REMOVED lines=272> */
[----:B------:R-:W-:Y:S01]  /*beb0*/  UMOV UR4, UR14 ;  /* 0x0000000e00047c82 */ /* 0x000fe20008000000 */
        /* <DEDUP_REMOVED lines=16> */
.L_x_2381:
        /* <DEDUP_REMOVED lines=8> */
.L_x_2382:
[----:B---3--:R-:W-:Y:S05]  /*c040*/  @P2 BRA `(.L_x_2383) ;  /* 0x0000000000082947 */ /* 0x008fea0003800000 */
[----:B------:R-:W3:Y:S02]  /*c050*/  SYNCS.PHASECHK.TRANS64.TRYWAIT P2, [UR4+0x38850], R0 ;  /* 0x03885000ff0075a7 */ /* 0x000ee40008040144 */
[----:B---3--:R-:W-:Y:S05]  /*c060*/  @!P2 BRA `(.L_x_2384) ;  /* 0x000000f00074a947 */ /* 0x008fea0003800000 */
.L_x_2383:
[----:B------:R-:W-:Y:S01]  /*c070*/  R2UR UR10, R17 ;  /* 0x00000000110a72ca */ /* 0x000fe200000e0000 */
[----:B------:R-:W-:Y:S01]  /*c080*/  WARPGROUP.ARRIVE ;  /* 0x00000000000079c5 */ /* 0x000fe20000000000 */
[----:B------:R-:W-:Y:S01]  /*c090*/  UMOV UR7, 0x40000040 ;  /* 0x4000004000077882 */ /* 0x000fe20000000000 */
[----:B--23--:R-:W-:Y:S01]  /*c0a0*/  FMNMX.FTZ R0, R184, R20, !PT ;  /* 0x00000014b8007209 */ /* 0x00cfe20007810000 */
[----:B------:R-:W-:-:S03]  /*c0b0*/  ULDC UR11, c[0x0][0x988] ;  /* 0x00026200000b7ab9 */ /* 0x000fc60000000800 */
        /* <DEDUP_REMOVED lines=12> */
[----:B------:R-:W-:-:S03]  /*c180*/  UMOV UR61, UR60 ;  /* 0x0000003c003d7c82 */ /* 0x000fc60008000000 */
[----:B------:R-:W-:Y:S01]  /*c190*/  FMNMX.FTZ R0, R168, R0, !PT ;  /* 0x00000000a8007209 */ /* 0x000fe20007810000 */
        /* <DEDUP_REMOVED lines=18> */
[----:B01----:R-:W0:Y:S01]  /*c2c0*/  SHFL.BFLY PT, R3, R2, 0x1, 0x1f ;  /* 0x0c201f0002037f89 */ /* 0x003e2200000e0000 */
        /* <DEDUP_REMOVED lines=38> */
[----:B------:R-:W-:Y:S02]  /*c530*/  UMOV UR5, UR11 ;  /* 0x0000000b00057c82 */ /* 0x000fe40008000000 */
[----:B------:R-:W-:-:S04]  /*c540*/  FMUL.FTZ R2, R2, UR5 ;  /* 0x0000000502027c20 */ /* 0x000fc80008410000 */
[----:B------:R0:W-:Y:S02]  /*c550*/  MUFU.EX2 R0, R2 ;  /* 0x0000000200007308 */ /* 0x0001e40000000800 */
[----:B0-----:R-:W-:-:S04]  /*c560*/  FMUL.FTZ R2, R3, UR5 ;  /* 0x0000000503027c20 */ /* 0x001fc80008410000 */
        /* <DEDUP_REMOVED lines=13> */
[----:B------:R-:W1:Y:S08]  /*c640*/  MUFU.EX2 R208, R208 ;  /* 0x000000d000d07308 */ /* 0x000e700000000800 */
[----:B------:R-:W2:Y:S01]  /*c650*/  MUFU.EX2 R20, R20 ;  /* 0x0000001400147308 */ /* 0x000ea20000000800 */
[----:B0-----:R-:W-:-:S07]  /*c660*/  FMNMX.FTZ R4, R4, R176, !PT ;  /* 0x000000b004047209 */ /* 0x001fce0007810000 */
[----:B------:R-:W-:Y:S01]  /*c670*/  MUFU.EX2 R210, R210 ;  /* 0x000000d200d27308 */ /* 0x000fe20000000800 */
[----:B-1----:R-:W-:Y:S01]  /*c680*/  FFMA.FTZ R14, R0, R14, R208 ;  /* 0x0000000e000e7223 */ /* 0x002fe200000100d0 */
[----:B------:R-:W0:Y:S06]  /*c690*/  SHFL.BFLY PT, R172, R4, 0x1, 0x1f ;  /* 0x0c201f0004ac7f89 */ /* 0x000e2c00000e0000 */
[----:B------:R-:W-:Y:S01]  /*c6a0*/  MUFU.EX2 R184, R184 ;  /* 0x000000b800b87308 */ /* 0x000fe20000000800 */
[C---:B--2---:R-:W-:Y:S01]  /*c6b0*/  FADD.FTZ R14, R20.reuse, R14 ;  /* 0x0000000e140e7221 */ /* 0x044fe20000010000 */
[----:B------:R-:W-:Y:S01]  /*c6c0*/  F2FP.BF16.F32.PACK_AB R208, R20, R208 ;  /* 0x000000d014d0723e */ /* 0x000fe200000010ff */
[----:B------:R-:W-:-:S05]  /*c6d0*/  IMAD.MOV.U32 R20, RZ, RZ, R3 ;  /* 0x000000ffff147224 */ /* 0x000fca00078e0003 */
[----:B------:R-:W-:Y:S08]  /*c6e0*/  MUFU.EX2 R204, R204 ;  /* 0x000000cc00cc7308 */ /* 0x000ff00000000800 */
[----:B------:R-:W-:Y:S01]  /*c6f0*/  MUFU.EX2 R21, R21 ;  /* 0x0000001500157308 */ /* 0x000fe20000000800 */
[----:B0-----:R-:W-:-:S07]  /*c700*/  FMNMX.FTZ R4, R4, R172, !PT ;  /* 0x000000ac04047209 */ /* 0x001fce0007810000 */
        /* <DEDUP_REMOVED lines=8> */
[--C-:B------:R-:W-:Y:S01]  /*c790*/  FFMA.FTZ R196, R160, UR5, -R2.reuse ;  /* 0x00000005a0c47c23 */ /* 0x100fe20008010802 */
[--C-:B------:R-:W-:Y:S01]  /*c7a0*/  FFMA.FTZ R160, R161, UR5, -R2.reuse ;  /* 0x00000005a1a07c23 */ /* 0x100fe20008010802 */
[--C-:B------:R-:W-:Y:S01]  /*c7b0*/  FFMA.FTZ R198, R164, UR5, -R2.reuse ;  /* 0x00000005a4c67c23 */ /* 0x100fe20008010802 */
[----:B------:R-:W-:Y:S01]  /*c7c0*/  FFMA.FTZ R161, R165, UR5, -R2 ;  /* 0x00000005a5a17c23 */ /* 0x000fe20008010802 */
[----:B------:R-:W-:Y:S01]  /*c7d0*/  IMAD.U32 R165, RZ, RZ, UR60 ;  /* 0x0000003cffa57e24 */ /* 0x000fe2000f8e00ff */
[----:B------:R-:W-:Y:S01]  /*c7e0*/  HGMMA.64x256x16.F32.BF16 R24, R192, gdesc[UR4].tnspB, R24, gsb0 ;  /* 0x43e00004c0187df0 */ /* 0x000fe20008001818 */
[----:B------:R-:W-:Y:S01]  /*c7f0*/  MUFU.EX2 R196, R196 ;  /* 0x000000c400c47308 */ /* 0x000fe20000000800 */
[----:B------:R-:W-:Y:S02]  /*c800*/  R2UR UR7, R23 ;  /* 0x00000000170772ca */ /* 0x000fe400000e0000 */
[----:B------:R-:W-:-:S02]  /*c810*/  @!P1 LEA R165, R165, UR10, 0x3 ;  /* 0x0000000aa5a59c11 */ /* 0x000fc4000f8e18ff */
[----:B------:R-:W-:-:S03]  /*c820*/  R2UR UR6, R236 ;  /* 0x00000000ec0672ca */ /* 0x000fc600000e0000 */
[----:B------:R-:W-:Y:S01]  /*c830*/  @!P1 VIADD R165, R165, 0x38840 ;  /* 0x00038840a5a59836 */ /* 0x000fe20000000000 */
[----:B------:R-:W-:Y:S04]  /*c840*/  MUFU.EX2 R160, R160 ;  /* 0x000000a000a07308 */ /* 0x000fe80000000800 */
[----:B------:R-:W-:-:S04]  /*c850*/  @!P1 PRMT R172, RZ, 0x654, R165 ;  /* 0x00000654ffac9816 */ /* 0x000fc800000000a5 */
[----:B------:R-:W-:Y:S01]  /*c860*/  MUFU.EX2 R198, R198 ;  /* 0x000000c600c67308 */ /* 0x000fe20000000800 */
[----:B------:R-:W-:-:S06]  /*c870*/  UISETP.GT.AND UP0, UPT, UR6, UR7, UPT ;  /* 0x000000070600728c */ /* 0x000fcc000bf04270 */
[----:B------:R-:W-:Y:S01]  /*c880*/  PLOP3.LUT P2, PT, PT, PT, UP0, 0x80, 0x0 ;  /* 0x000000000000781c */ /* 0x000fe20003f4f008 */
[----:B------:R-:W-:Y:S01]  /*c890*/  MUFU.EX2 R161, R161 ;  /* 0x000000a100a17308 */ /* 0x000fe20000000800 */
[----:B------:R-:W-:Y:S02]  /*c8a0*/  WARPGROUP.DEPBAR.LE gsb0, 0x0 ;  /* 0x00008000000079c5 */ /* 0x000fe40000010000 */
[--C-:B------:R-:W-:Y:S01]  /*c8b0*/  FFMA.FTZ R192, R152, UR5, -R2.reuse ;  /* 0x0000000598c07c23 */ /* 0x100fe20008010802 */
[----:B------:R-:W-:Y:S01]  /*c8c0*/  FFMA.FTZ R152, R153, UR5, -R2 ;  /* 0x0000000599987c23 */ /* 0x000fe20008010802 */
[----:B------:R-:W-:Y:S01]  /*c8d0*/  FADD.FTZ R153, -R4, R18 ;  /* 0x0000001204997221 */ /* 0x000fe20000010100 */
[--C-:B------:R-:W-:Y:S01]  /*c8e0*/  FFMA.FTZ R194, R156, UR5, -R2.reuse ;  /* 0x000000059cc27c23 */ /* 0x100fe20008010802 */
[----:B------:R-:W-:Y:S01]  /*c8f0*/  FFMA.FTZ R2, R157, UR5, -R2 ;  /* 0x000000059d027c23 */ /* 0x000fe20008010802 */
[----:B------:R0:W-:Y:S01]  /*c900*/  @!P1 SYNCS.ARRIVE.TRANS64.RED.A1T0 RZ, [R172+URZ], RZ ;  /* 0x000000ffacff99a7 */ /* 0x0001e2000810043f */
[----:B------:R-:W-:Y:S01]  /*c910*/  FMUL.FTZ R153, R153, UR5 ;  /* 0x0000000599997c20 */ /* 0x000fe20008410000 */
[----:B------:R-:W-:Y:S08]  /*c920*/  MUFU.EX2 R192, R192 ;  /* 0x000000c000c07308 */ /* 0x000ff00000000800 */
[----:B------:R-:W-:Y:S08]  /*c930*/  MUFU.EX2 R18, R2 ;  /* 0x0000000200127308 */ /* 0x000ff00000000800 */
[----:B------:R1:W-:Y:S08]  /*c940*/  MUFU.EX2 R2, R153 ;  /* 0x0000009900027308 */ /* 0x0003f00000000800 */
[----:B------:R-:W-:Y:S01]  /*c950*/  MUFU.EX2 R152, R152 ;  /* 0x0000009800987308 */ /* 0x000fe20000000800 */
[----:B-1----:R-:W-:-:S04]  /*c960*/  FMUL.FTZ R153, R4, UR5 ;  /* 0x0000000504997c20 */ /* 0x002fc80008410000 */
        /* <DEDUP_REMOVED lines=13> */
[--C-:B------:R-:W-:Y:S01]  /*ca40*/  FFMA.FTZ R175, R175, UR5, -R153.reuse ;  /* 0x00000005afaf7c23 */ /* 0x100fe20008010899 */
[----:B------:R-:W2:Y:S01]  /*ca50*/  MUFU.EX2 R156, R156 ;  /* 0x0000009c009c7308 */ /* 0x000ea20000000800 */
[--C-:B------:R-:W-:Y:S01]  /*ca60*/  FFMA.FTZ R163, R163, UR5, -R153.reuse ;  /* 0x00000005a3a37c23 */ /* 0x100fe20008010899 */
[--C-:B------:R-:W-:Y:S01]  /*ca70*/  FFMA.FTZ R199, R166, UR5, -R153.reuse ;  /* 0x00000005a6c77c23 */ /* 0x100fe20008010899 */
[--C-:B------:R-:W-:Y:S01]  /*ca80*/  FFMA.FTZ R167, R167, UR5, -R153.reuse ;  /* 0x00000005a7a77c23 */ /* 0x100fe20008010899 */
[--C-:B------:R-:W-:Y:S01]  /*ca90*/  FFMA.FTZ R162, R154, UR5, -R153.reuse ;  /* 0x000000059aa27c23 */ /* 0x100fe20008010899 */
[--C-:B------:R-:W-:Y:S01]  /*caa0*/  FFMA.FTZ R155, R155, UR5, -R153.reuse ;  /* 0x000000059b9b7c23 */ /* 0x100fe20008010899 */
[--C-:B------:R-:W-:Y:S01]  /*cab0*/  FFMA.FTZ R158, R158, UR5, -R153.reuse ;  /* 0x000000059e9e7c23 */ /* 0x100fe20008010899 */
[----:B------:R-:W-:Y:S01]  /*cac0*/  FFMA.FTZ R153, R159, UR5, -R153 ;  /* 0x000000059f997c23 */ /* 0x000fe20008010899 */
[----:B------:R-:W3:Y:S01]  /*cad0*/  MUFU.EX2 R211, R211 ;  /* 0x000000d300d37308 */ /* 0x000ee20000000800 */
[----:B-1----:R-:W-:Y:S01]  /*cae0*/  FFMA.FTZ R5, R2, R5, R209 ;  /* 0x0000000502057223 */ /* 0x002fe200000100d1 */
[----:B------:R-:W-:Y:S01]  /*caf0*/  FADD.FTZ R159, R210, R14 ;  /* 0x0000000ed29f7221 */ /* 0x000fe20000010000 */
[----:B------:R-:W-:Y:S01]  /*cb00*/  IMAD.U32 R170, RZ, RZ, UR4 ;  /* 0x00000004ffaa7e24 */ /* 0x000fe2000f8e00ff */
[----:B------:R-:W-:Y:S01]  /*cb10*/  UIADD3 UR4, UR6, -0x1, URZ ;  /* 0xffffffff06047890 */ /* 0x000fe2000fffe03f */
[----:B------:R-:W-:Y:S01]  /*cb20*/  R2UR UR6, R16 ;  /* 0x00000000100672ca */ /* 0x000fe200000e0000 */
[----:B------:R-:W-:Y:S01]  /*cb30*/  FADD.FTZ R159, R184, R159 ;  /* 0x0000009fb89f7221 */ /* 0x000fe20000010000 */
[----:B------:R-:W-:Y:S01]  /*cb40*/  @!P1 VIADD R170, R170, 0x38860 ;  /* 0x00038860aaaa9836 */ /* 0x000fe20000000000 */
[----:B------:R-:W1:Y:S01]  /*cb50*/  MUFU.EX2 R157, R157 ;  /* 0x0000009d009d7308 */ /* 0x000e620000000800 */
[----:B--2---:R-:W-:Y:S01]  /*cb60*/  FADD.FTZ R5, R156, R5 ;  /* 0x000000059c057221 */ /* 0x004fe20000010000 */
[----:B------:R-:W-:Y:S01]  /*cb70*/  FADD.FTZ R159, R204, R159 ;  /* 0x0000009fcc9f7221 */ /* 0x000fe20000010000 */
[C---:B------:R-:W-:Y:S01]  /*cb80*/  F2FP.BF16.F32.PACK_AB R204, R21.reuse, R204 ;  /* 0x000000cc15cc723e */ /* 0x040fe200000010ff */
[----:B------:R-:W-:Y:S01]  /*cb90*/  IMAD.U32 R236, RZ, RZ, UR4 ;  /* 0x00000004ffec7e24 */ /* 0x000fe2000f8e00ff */
[----:B0-----:R-:W-:Y:S01]  /*cba0*/  @!P1 PRMT R172, RZ, 0x654, R170 ;  /* 0x00000654ffac9816 */ /* 0x001fe200000000aa */
[----:B------:R-:W-:Y:S01]  /*cbb0*/  FADD.FTZ R159, R21, R159 ;  /* 0x0000009f159f7221 */ /* 0x000fe20000010000 */
[----:B------:R-:W-:Y:S01]  /*cbc0*/  F2FP.BF16.F32.PACK_AB R210, R184, R210 ;  /* 0x000000d2b8d2723e */ /* 0x000fe200000010ff */
[----:B------:R-:W0:Y:S01]  /*cbd0*/  MUFU.EX2 R205, R205 ;  /* 0x000000cd00cd7308 */ /* 0x000e220000000800 */
[----:B---3--:R-:W-:Y:S01]  /*cbe0*/  FADD.FTZ R14, R211, R5 ;  /* 0x00000005d30e7221 */ /* 0x008fe20000010000 */
[----:B------:R-:W-:Y:S01]  /*cbf0*/  FADD.FTZ R159, R206, R159 ;  /* 0x0000009fce9f7221 */ /* 0x000fe20000010000 */
[----:B------:R2:W-:Y:S01]  /*cc00*/  @!P1 SYNCS.ARRIVE.TRANS64.RED.A1T0 RZ, [R172+URZ], RZ ;  /* 0x000000ffacff99a7 */ /* 0x0005e2000810043f */
[----:B------:R-:W-:Y:S01]  /*cc10*/  IMAD.U32 R21, RZ, RZ, UR6 ;  /* 0x00000006ff157e24 */ /* 0x000fe2000f8e00ff */
[----:B------:R-:W-:Y:S01]  /*cc20*/  F2FP.BF16.F32.PACK_AB R209, R156, R209 ;  /* 0x000000d19cd1723e */ /* 0x000fe200000010ff */
[C---:B------:R-:W-:Y:S01]  /*cc30*/  FADD.FTZ R159, R22.reuse, R159 ;  /* 0x0000009f169f7221 */ /* 0x040fe20000010000 */
[----:B------:R-:W-:Y:S01]  /*cc40*/  F2FP.BF16.F32.PACK_AB R206, R22, R206 ;  /* 0x000000ce16ce723e */ /* 0x000fe200000010ff */
[----:B------:R-:W3:Y:S01]  /*cc50*/  MUFU.EX2 R164, R164 ;  /* 0x000000a400a47308 */ /* 0x000ee20000000800 */
[C---:B-1----:R-:W-:Y:S01]  /*cc60*/  FADD.FTZ R14, R157.reuse, R14 ;  /* 0x0000000e9d0e7221 */ /* 0x042fe20000010000 */
[----:B------:R-:W-:Y:S01]  /*cc70*/  FADD.FTZ R159, R200, R159 ;  /* 0x0000009fc89f7221 */ /* 0x000fe20000010000 */
[----:B------:R-:W-:-:S02]  /*cc80*/  F2FP.BF16.F32.PACK_AB R211, R157, R211 ;  /* 0x000000d39dd3723e */ /* 0x000fc400000010ff */
[C---:B------:R-:W-:Y:S01]  /*cc90*/  F2FP.BF16.F32.PACK_AB R200, R168.reuse, R200 ;  /* 0x000000c8a8c8723e */ /* 0x040fe200000010ff */
[----:B------:R-:W-:Y:S02]  /*cca0*/  FADD.FTZ R159, R168, R159 ;  /* 0x0000009fa89f7221 */ /* 0x000fe40000010000 */
[----:B------:R-:W1:Y:S01]  /*ccb0*/  MUFU.EX2 R207, R207 ;  /* 0x000000cf00cf7308 */ /* 0x000e620000000800 */
[----:B0-----:R-:W-:Y:S01]  /*ccc0*/  FADD.FTZ R14, R205, R14 ;  /* 0x0000000ecd0e7221 */ /* 0x001fe20000010000 */
[----:B------:R-:W-:Y:S01]  /*ccd0*/  FADD.FTZ R159, R202, R159 ;  /* 0x0000009fca9f7221 */ /* 0x000fe20000010000 */
[----:B------:R-:W-:-:S03]  /*cce0*/  F2FP.BF16.F32.PACK_AB R202, R169, R202 ;  /* 0x000000caa9ca723e */ /* 0x000fc600000010ff */
[----:B------:R-:W-:Y:S02]  /*ccf0*/  FADD.FTZ R159, R169, R159 ;  /* 0x0000009fa99f7221 */ /* 0x000fe40000010000 */
[----:B------:R-:W0:Y:S01]  /*cd00*/  MUFU.EX2 R165, R183 ;  /* 0x000000b700a57308 */ /* 0x000e220000000800 */
        /* <DEDUP_REMOVED lines=11> */
[C---:B0-----:R-:W-:Y:S01]  /*cdc0*/  FADD.FTZ R14, R165.reuse, R14 ;  /* 0x0000000ea50e7221 */ /* 0x041fe20000010000 */
[----:B------:R-:W-:Y:S01]  /*cdd0*/  FADD.FTZ R159, R192, R159 ;  /* 0x0000009fc09f7221 */ /* 0x000fe20000010000 */
[----:B------:R-:W-:Y:S02]  /*cde0*/  F2FP.BF16.F32.PACK_AB R207, R165, R207 ;  /* 0x000000cfa5cf723e */ /* 0x000fe400000010ff */
[C---:B------:R-:W-:Y:S01]  /*cdf0*/  F2FP.BF16.F32.PACK_AB R192, R152.reuse, R192 ;  /* 0x000000c098c0723e */ /* 0x040fe200000010ff */
[----:B------:R-:W-:Y:S02]  /*ce00*/  FADD.FTZ R159, R152, R159 ;  /* 0x0000009f989f7221 */ /* 0x000fe40000010000 */
[----:B------:R-:W0:Y:S01]  /*ce10*/  MUFU.EX2 R203, R203 ;  /* 0x000000cb00cb7308 */ /* 0x000e220000000800 */
[----:B---3--:R-:W-:-:S07]  /*ce20*/  FADD.FTZ R14, R201, R14 ;  /* 0x0000000ec90e7221 */ /* 0x008fce0000010000 */
[----:B------:R-:W3:Y:S01]  /*ce30*/  MUFU.EX2 R154, R175 ;  /* 0x000000af009a7308 */ /* 0x000ee20000000800 */
[C---:B-1----:R-:W-:Y:S01]  /*ce40*/  FADD.FTZ R14, R170.reuse, R14 ;  /* 0x0000000eaa0e7221 */ /* 0x042fe20000010000 */
[----:B------:R-:W-:-:S06]  /*ce50*/  F2FP.BF16.F32.PACK_AB R201, R170, R201 ;  /* 0x000000c9aac9723e */ /* 0x000fcc00000010ff */
[----:B------:R-:W1:Y:S01]  /*ce60*/  MUFU.EX2 R197, R197 ;  /* 0x000000c500c57308 */ /* 0x000e620000000800 */
[----:B0-----:R-:W-:-:S07]  /*ce70*/  FADD.FTZ R14, R203, R14 ;  /* 0x0000000ecb0e7221 */ /* 0x001fce0000010000 */
[----:B------:R-:W0:Y:S01]  /*ce80*/  MUFU.EX2 R5, R163 ;  /* 0x000000a300057308 */ /* 0x000e220000000800 */
[C---:B---3--:R-:W-:Y:S01]  /*ce90*/  FADD.FTZ R14, R154.reuse, R14 ;  /* 0x0000000e9a0e7221 */ /* 0x048fe20000010000 */
[----:B------:R-:W-:-:S06]  /*cea0*/  F2FP.BF16.F32.PACK_AB R203, R154, R203 ;  /* 0x000000cb9acb723e */ /* 0x000fcc00000010ff */
[----:B------:R-:W3:Y:S01]  /*ceb0*/  MUFU.EX2 R199, R199 ;  /* 0x000000c700c77308 */ /* 0x000ee20000000800 */
[----:B-1----:R-:W-:-:S07]  /*cec0*/  FADD.FTZ R14, R197, R14 ;  /* 0x0000000ec50e7221 */ /* 0x002fce0000010000 */
[----:B------:R-:W1:Y:S01]  /*ced0*/  MUFU.EX2 R167, R167 ;  /* 0x000000a700a77308 */ /* 0x000e620000000800 */
[C---:B0-----:R-:W-:Y:S01]  /*cee0*/  FADD.FTZ R14, R5.reuse, R14 ;  /* 0x0000000e050e7221 */ /* 0x041fe20000010000 */
[----:B------:R-:W-:-:S06]  /*cef0*/  F2FP.BF16.F32.PACK_AB R197, R5, R197 ;  /* 0x000000c505c5723e */ /* 0x000fcc00000010ff */
        /* <DEDUP_REMOVED lines=11> */
[----:B-1----:R-:W-:Y:S01]  /*cfb0*/  FADD.FTZ R159, R194, R159 ;  /* 0x0000009fc29f7221 */ /* 0x002fe20000010000 */
[----:B------:R-:W-:Y:S01]  /*cfc0*/  F2FP.BF16.F32.PACK_AB R194, R18, R194 ;  /* 0x000000c212c2723e */ /* 0x000fe200000010ff */
[----:B0-----:R-:W-:Y:S02]  /*cfd0*/  FADD.FTZ R5, R158, R14 ;  /* 0x0000000e9e057221 */ /* 0x001fe40000010000 */
[----:B------:R-:W-:Y:S01]  /*cfe0*/  FADD.FTZ R14, R18, R159 ;  /* 0x0000009f120e7221 */ /* 0x000fe20000010000 */
[----:B------:R-:W-:Y:S02]  /*cff0*/  IMAD.MOV.U32 R18, RZ, RZ, R4 ;  /* 0x000000ffff127224 */ /* 0x000fe400078e0004 */
[C---:B---3--:R-:W-:Y:S01]  /*d000*/  FADD.FTZ R5, R153.reuse, R5 ;  /* 0x0000000599057221 */ /* 0x048fe20000010000 */
[----:B------:R-:W-:Y:S01]  /*d010*/  F2FP.BF16.F32.PACK_AB R195, R153, R158 ;  /* 0x0000009e99c3723e */ /* 0x000fe200000010ff */
[----:B--2---:R-:W-:Y:S06]  /*d020*/  @P2 BRA `(.L_x_2385) ;  /* 0xffffffc800802947 */ /* 0x004fec000383ffff */
.L_x_2376:
        /* <DEDUP_REMOVED lines=131> */
.L_x_2386:
        /* <DEDUP_REMOVED lines=8> */
.L_x_2387:
[----:B-1----:R-:W-:Y:S05]  /*d8e0*/  @P2 BRA `(.L_x_2388) ;  /* 0x0000000000082947 */ /* 0x002fea0003800000 */
[----:B------:R-:W1:Y:S02]  /*d8f0*/  SYNCS.PHASECHK.TRANS64.TRYWAIT P0, [UR8+0x38850], R0 ;  /* 0x03885000ff0075a7 */ /* 0x000e640008000148 */
[----:B-1----:R-:W-:Y:S05]  /*d900*/  @!P0 BRA `(.L_x_2389) ;  /* 0x000000d800648947 */ /* 0x002fea0003800000 */
.L_x_2388:
[----:B------:R-:W-:Y:S01]  /*d910*/  R2UR UR4, R17 ;  /* 0x00000000110472ca */ /* 0x000fe200000e0000 */
[----:B------:R-:W2:Y:S01]  /*d920*/  LDL.LU R2, [R1+0x30] ;  /* 0x0000300001027983 */ /* 0x000ea20000300800 */
[----:B------:R-:W-:Y:S01]  /*d930*/  WARPGROUP.ARRIVE ;  /* 0x00000000000079c5 */ /* 0x000fe20000000000 */
[----:B------:R-:W-:Y:S01]  /*d940*/  UMOV UR7, 0x40000040 ;  /* 0x4000004000077882 */ /* 0x000fe20000000000 */
[----:B------:R-:W-:Y:S01]  /*d950*/  IMAD.U32 R8, RZ, RZ, UR5 ;  /* 0x00000005ff087e24 */ /* 0x000fe2000f8e00ff */
[----:B-1----:R-:W1:Y:S01]  /*d960*/  SHFL.BFLY PT, R7, R14, 0x2, 0x1f ;  /* 0x0c401f000e077f89 */ /* 0x002e6200000e0000 */
[----:B------:R-:W-:Y:S02]  /*d970*/  IMAD.U32 R11, RZ, RZ, UR8 ;  /* 0x00000008ff0b7e24 */ /* 0x000fe4000f8e00ff */
[----:B------:R-:W-:Y:S01]  /*d980*/  IMAD.MOV.U32 R6, RZ, RZ, RZ ;  /* 0x000000ffff067224 */ /* 0x000fe200078e00ff */
[----:B0-----:R-:W0:Y:S01]  /*d990*/  SHFL.BFLY PT, R0, R5, 0x2, 0x1f ;  /* 0x0c401f0005007f89 */ /* 0x001e2200000e0000 */
[----:B------:R-:W-:-:S03]  /*d9a0*/  @!P1 VIADD R11, R11, 0x38860 ;  /* 0x000388600b0b9836 */ /* 0x000fc60000000000 */
[----:B------:R-:W-:Y:S02]  /*d9b0*/  UIADD3 UR4, UR4, 0x400, URZ ;  /* 0x0000040004047890 */ /* 0x000fe4000fffe03f */
[----:B------:R-:W-:Y:S02]  /*d9c0*/  @!P1 PRMT R11, RZ, 0x654, R11 ;  /* 0x00000654ff0b9816 */ /* 0x000fe4000000000b */
[----:B------:R-:W-:-:S04]  /*d9d0*/  USHF.R.U32.HI UR4, URZ, 0x4, UR4 ;  /* 0x000000043f047899 */ /* 0x000fc80008011604 */
[----:B------:R-:W-:-:S04]  /*d9e0*/  ULOP3.LUT UR4, UR4, 0x3fff, URZ, 0xc0, !UPT ;  /* 0x00003fff04047892 */ /* 0x000fc8000f8ec03f */
[----:B------:R-:W-:-:S04]  /*d9f0*/  ULOP3.LUT UR4, UR4, 0x2800000, URZ, 0xfc, !UPT ;  /* 0x0280000004047892 */ /* 0x000fc8000f8efc3f */
[----:B------:R-:W-:Y:S01]  /*da00*/  UIMAD UR4, UR60, 0xa00, UR4 ;  /* 0x00000a003c0478a4 */ /* 0x000fe2000f8e0204 */
[----:B-1----:R-:W-:Y:S01]  /*da10*/  FADD.FTZ R7, R7, R14 ;  /* 0x0000000e07077221 */ /* 0x002fe20000010000 */
[----:B------:R-:W-:-:S04]  /*da20*/  UIADD3 UR60, UR60, 0x1, URZ ;  /* 0x000000013c3c7890 */ /* 0x000fc8000fffe03f */
[----:B------:R-:W-:Y:S01]  /*da30*/  UISETP.NE.AND UP0, UPT, UR60, 0x2, UPT ;  /* 0x000000023c00788c */ /* 0x000fe2000bf05270 */
[----:B------:R-:W-:Y:S02]  /*da40*/  UMOV UR6, UR4 ;  /* 0x0000000400067c82 */ /* 0x000fe40008000000 */
[----:B------:R-:W-:Y:S01]  /*da50*/  HGMMA.64x256x16.F32.BF16 R24, R208, gdesc[UR4].tnspB, R24, gsb0 ;  /* 0x43e00004d0187df0 */ /* 0x000fe20008001818 */
[----:B------:R-:W-:Y:S01]  /*da60*/  UIADD3 UR6, UR4, 0x80, URZ ;  /* 0x0000008004067890 */ /* 0x000fe2000fffe03f */
[----:B------:R-:W-:Y:S01]  /*da70*/  UMOV UR7, 0x40000040 ;  /* 0x4000004000077882 */ /* 0x000fe20000000000 */
[----:B------:R-:W-:Y:S01]  /*da80*/  USEL UR60, UR60, URZ, UP0 ;  /* 0x0000003f3c3c7287 */ /* 0x000fe20008000000 */
[----:B--2---:R-:W-:Y:S01]  /*da90*/  R2UR UR9, R2 ;  /* 0x00000000020972ca */ /* 0x004fe200000e0000 */
[----:B0-----:R-:W-:Y:S01]  /*daa0*/  FADD.FTZ R2, R0, R5 ;  /* 0x0000000500027221 */ /* 0x001fe20000010000 */
[----:B------:R-:W-:Y:S01]  /*dab0*/  IMAD.MOV.U32 R5, RZ, RZ, RZ ;  /* 0x000000ffff057224 */ /* 0x000fe200078e00ff */
[----:B------:R-:W0:Y:S04]  /*dac0*/  SHFL.BFLY PT, R0, R7, 0x1, 0x1f ;  /* 0x0c201f0007007f89 */ /* 0x000e2800000e0000 */
[----:B------:R-:W1:Y:S01]  /*dad0*/  SHFL.BFLY PT, R9, R2, 0x1, 0x1f ;  /* 0x0c201f0002097f89 */ /* 0x000e6200000e0000 */
[----:B------:R-:W-:-:S02]  /*dae0*/  WARPGROUP.DEPBAR.LE gsb0, 0x0 ;  /* 0x00008000000079c5 */ /* 0x000fc40000010000 */
[----:B------:R-:W-:-:S03]  /*daf0*/  WARPGROUP.ARRIVE ;  /* 0x00000000000079c5 */ /* 0x000fc60000000000 */
[----:B------:R-:W-:-:S11]  /*db00*/  UIADD3 UR9, UR9, 0x1, URZ ;  /* 0x0000000109097890 */ /* 0x000fd6000fffe03f */
[----:B------:R-:W-:Y:S01]  /*db10*/  HGMMA.64x256x16.F32.BF16 R24, R204, gdesc[UR4].tnspB, R24, gsb0 ;  /* 0x43e00004cc187df0 */ /* 0x000fe20008001818 */
[----:B------:R-:W-:Y:S01]  /*db20*/  UIADD3 UR6, UR4, 0x100, URZ ;  /* 0x0000010004067890 */ /* 0x000fe2000fffe03f */
[----:B------:R-:W-:Y:S01]  /*db30*/  UMOV UR7, 0x40000040 ;  /* 0x4000004000077882 */ /* 0x000fe20000000000 */
[----:B0-----:R-:W-:Y:S01]  /*db40*/  FADD.FTZ R12, R7, R0 ;  /* 0x00000000070c7221 */ /* 0x001fe20000010000 */
[----:B------:R-:W-:Y:S01]  /*db50*/  IMAD.U32 R7, RZ, RZ, UR5 ;  /* 0x00000005ff077e24 */ /* 0x000fe2000f8e00ff */
[----:B------:R-:W-:Y:S01]  /*db60*/  R2UR UR5, R16 ;  /* 0x00000000100572ca */ /* 0x000fe200000e0000 */
[----:B------:R-:W-:Y:S02]  /*db70*/  IMAD.MOV.U32 R0, RZ, RZ, -0x800000 ;  /* 0xff800000ff007424 */ /* 0x000fe400078e00ff */
[----:B-1----:R-:W-:Y:S01]  /*db80*/  FADD.FTZ R13, R2, R9 ;  /* 0x00000009020d7221 */ /* 0x002fe20000010000 */
[----:B------:R-:W-:Y:S01]  /*db90*/  FSETP.NE.FTZ.AND P0, PT, R12, RZ, PT ;  /* 0x000000ff0c00720b */ /* 0x000fe20003f15000 */
[----:B------:R-:W-:-:S03]  /*dba0*/  IMAD.MOV.U32 R2, RZ, RZ, -0x800000 ;  /* 0xff800000ff027424 */ /* 0x000fc600078e00ff */
[----:B------:R-:W-:-:S09]  /*dbb0*/  FSETP.NE.FTZ.AND P2, PT, R13, RZ, PT ;  /* 0x000000ff0d00720b */ /* 0x000fd20003f55000 */
[----:B------:R-:W0:Y:S01]  /*dbc0*/  @P0 MUFU.LG2 R9, R12 ;  /* 0x0000000c00090308 */ /* 0x000e220000000c00 */
[----:B------:R-:W-:-:S07]  /*dbd0*/  @P0 FMUL.FTZ R8, R8, 0.69314718246459960938 ;  /* 0x3f31721808080820 */ /* 0x000fce0000410000 */
[----:B------:R-:W1:Y:S08]  /*dbe0*/  @P2 MUFU.LG2 R10, R13 ;  /* 0x0000000d000a2308 */ /* 0x000e700000000c00 */
[----:B------:R2:W3:Y:S01]  /*dbf0*/  @P0 MUFU.RCP R6, R12 ;  /* 0x0000000c00060308 */ /* 0x0004e20000001000 */
[----:B0-----:R-:W-:-:S04]  /*dc00*/  @P0 FMUL.FTZ R9, R9, 0.69314718246459960938 ;  /* 0x3f31721809090820 */ /* 0x001fc80000410000 */
[----:B------:R-:W-:Y:S01]  /*dc10*/  @P0 FFMA.FTZ R2, R8, R3, R9 ;  /* 0x0000000308020223 */ /* 0x000fe20000010009 */
[----:B------:R-:W-:Y:S01]  /*dc20*/  IMAD.U32 R3, RZ, RZ, UR9 ;  /* 0x00000009ff037e24 */ /* 0x000fe2000f8e00ff */
[----:B------:R-:W-:Y:S01]  /*dc30*/  PLOP3.LUT P0, PT, PT, PT, PT, 0x8, 0x0 ;  /* 0x000000000000781c */ /* 0x000fe20003f0e170 */
[----:B------:R-:W0:Y:S01]  /*dc40*/  @P2 MUFU.RCP R5, R13 ;  /* 0x0000000d00052308 */ /* 0x000e220000001000 */
[----:B--2---:R-:W-:Y:S01]  /*dc50*/  @P2 FMUL.FTZ R12, R7, 0.69314718246459960938 ;  /* 0x3f317218070c2820 */ /* 0x004fe20000410000 */
[----:B-1----:R-:W-:Y:S01]  /*dc60*/  @P2 FMUL.FTZ R7, R10, 0.69314718246459960938 ;  /* 0x3f3172180a072820 */ /* 0x002fe20000410000 */
[----:B------:R1:W-:Y:S03]  /*dc70*/  STL [R1+0x30], R3 ;  /* 0x0000300301007387 */ /* 0x0003e60000100800 */
[----:B------:R-:W-:Y:S01]  /*dc80*/  @P2 FFMA.FTZ R0, R12, R4, R7 ;  /* 0x000000040c002223 */ /* 0x000fe20000010007 */
[----:B------:R-:W-:-:S02]  /*dc90*/  WARPGROUP.DEPBAR.LE gsb0, 0x0 ;  /* 0x00008000000079c5 */ /* 0x000fc40000010000 */
        /* <DEDUP_REMOVED lines=12> */
[----:B------:R-:W-:-:S06]  /*dd60*/  ULOP3.LUT UR5, UR5, UR4, URZ, 0x3c, !UPT ;  /* 0x0000000405057292 */ /* 0x000fcc000f8e3c3f */
[----:B------:R-:W-:Y:S01]  /*dd70*/  IMAD.U32 R16, RZ, RZ, UR5 ;  /* 0x00000005ff107e24 */ /* 0x000fe2000f8e00ff */
[----:B------:R-:W-:Y:S02]  /*dd80*/  WARPGROUP.DEPBAR.LE gsb0, 0x0 ;  /* 0x00008000000079c5 */ /* 0x000fe40000010000 */
[----:B------:R-:W-:-:S12]  /*dd90*/  WARPGROUP.ARRIVE ;  /* 0x00000000000079c5 */ /* 0x000fd80000000000 */
[----:B------:R-:W-:Y:S03]  /*dda0*/  HGMMA.64x256x16.F32.BF16 R24, R192, gdesc[UR4].tnspB, R24, gsb0 ;  /* 0x43e00004c0187df0 */ /* 0x000fe60008001818 */
[----:B------:R-:W-:Y:S02]  /*ddb0*/  WARPGROUP.DEPBAR.LE gsb0, 0x0 ;  /* 0x00008000000079c5 */ /* 0x000fe40000010000 */
[----:B------:R1:W-:Y:S01]  /*ddc0*/  @!P1 SYNCS.ARRIVE.TRANS64.RED.A1T0 RZ, [R11+URZ], RZ ;  /* 0x000000ff0bff99a7 */ /* 0x0003e2000810043f */
[-C--:B---3--:R-:W-:Y:S01]  /*ddd0*/  FMUL.FTZ R24, R24, R6.reuse ;  /* 0x0000000618187220 */ /* 0x088fe20000410000 */
        /* <DEDUP_REMOVED lines=127> */
.L_x_2359:
        /* <DEDUP_REMOVED lines=15> */
[----:B------:R-:W3:Y:S01]  /*e6c0*/  LDL R3, [R1+0x64] ;  /* 0x0000640001037983 */ /* 0x000ee20000100800 */
[----:B------:R-:W-:Y:S01]  /*e6d0*/  F2FP.BF16.F32.PACK_AB R7, R31, R30 ;  /* 0x0000001e1f07723e */ /* 0x000fe200000010ff */
[----:B------:R-:W-:Y:S01]  /*e6e0*/  ULDC.64 UR16, c[0x0][0xc00] ;  /* 0x0003000000107ab9 */ /* 0x000fe20000000a00 */
[----:B------:R-:W-:Y:S01]  /*e6f0*/  R2UR UR9, R217 ;  /* 0x00000000d90972ca */ /* 0x000fe200000e0000 */
[----:B------:R-:W-:Y:S01]  /*e700*/  ULDC.64 UR12, c[0x0][0xc00] ;  /* 0x00030000000c7ab9 */ /* 0x000fe20000000a00 */
[----:B------:R-:W4:Y:S01]  /*e710*/  LDL R174, [R1+0x28] ;  /* 0x0000280001ae7983 */ /* 0x000f220000100800 */
[----:B------:R-:W-:Y:S01]  /*e720*/  ULDC.64 UR22, c[0x0][0x208] ;  /* 0x0000820000167ab9 */ /* 0x000fe20000000a00 */
[----:B------:R-:W-:Y:S01]  /*e730*/  ULDC.64 UR14, c[0x0][0xc08] ;  /* 0x00030200000e7ab9 */ /* 0x000fe20000000a00 */
[----:B------:R-:W-:-:S02]  /*e740*/  R2UR UR20, R214 ;  /* 0x00000000d61472ca */ /* 0x000fc400000e0000 */
[----:B------:R-:W-:Y:S02]  /*e750*/  R2UR UR28, R212 ;  /* 0x00000000d41c72ca */ /* 0x000fe400000e0000 */
[----:B------:R-:W-:-:S04]  /*e760*/  R2UR UR19, R216 ;  /* 0x00000000d81372ca */ /* 0x000fc800000e0000 */
[----:B------:R-:W-:Y:S01]  /*e770*/  UIMAD.WIDE UR12, UR9, 0x4, UR12 ;  /* 0x00000004090c78a5 */ /* 0x000fe2000f8e020c */
[----:B------:R-:W-:Y:S01]  /*e780*/  UMOV UR10, UR8 ;  /* 0x00000008000a7c82 */ /* 0x000fe20008000000 */
[----:B0-----:R-:W-:Y:S01]  /*e790*/  UMOV UR11, UR4 ;  /* 0x00000004000b7c82 */ /* 0x001fe20008000000 */
[----:B------:R-:W-:Y:S01]  /*e7a0*/  UISETP.NE.U32.AND UP0, UPT, UR14, URZ, UPT ;  /* 0x0000003f0e00728c */ /* 0x000fe2000bf05070 */
[----:B------:R-:W-:-:S03]  /*e7b0*/  ULDC UR4, c[0x0][0xad4] ;  /* 0x0002b50000047ab9 */ /* 0x000fc60000000800 */
[----:B------:R-:W-:-:S11]  /*e7c0*/  UISETP.NE.AND.EX UP0, UPT, UR15, URZ, UPT, UP0 ;  /* 0x0000003f0f00728c */ /* 0x000fd6000bf05300 */
[----:B------:R-:W-:Y:S01]  /*e7d0*/  @UP0 ULEA UR14, UP1, UR9, UR14, 0x2 ;  /* 0x0000000e090e0291 */ /* 0x000fe2000f82103f */
[----:B------:R-:W-:Y:S01]  /*e7e0*/  BAR.SYNC.DEFER_BLOCKING 0x1, 0x100 ;  /* 0x0044000000007b1d */ /* 0x000fe20000010000 */
[----:B--2---:R-:W-:Y:S01]  /*e7f0*/  R2UR UR18, R8 ;  /* 0x00000000081272ca */ /* 0x004fe200000e0000 */
[----:B---3--:R-:W-:-:S03]  /*e800*/  IMAD.WIDE R152, R3, R152, UR10 ;  /* 0x0000000a03987e25 */ /* 0x008fc6000f8e0298 */
[C---:B------:R-:W-:Y:S02]  /*e810*/  IADD3 R11, P0, R152.reuse, 0x40, RZ ;  /* 0x00000040980b7810 */ /* 0x040fe40007f1e0ff */
[C---:B------:R-:W-:Y:S02]  /*e820*/  IADD3 R21, P6, R152.reuse, 0x4020, RZ ;  /* 0x0000402098157810 */ /* 0x040fe40007fde0ff */
[----:B------:R-:W-:Y:S02]  /*e830*/  LOP3.LUT R10, R11, 0x380, RZ, 0xc0, !PT ;  /* 0x000003800b0a7812 */ /* 0x000fe400078ec0ff */
[----:B------:R-:W-:Y:S02]  /*e840*/  IADD3 R9, P1, R152, 0x20, RZ ;  /* 0x0000002098097810 */ /* 0x000fe40007f3e0ff */
[----:B------:R-:W-:Y:S02]  /*e850*/  SHF.R.U64 R10, R10, 0x3, RZ ;  /* 0x000000030a0a7819 */ /* 0x000fe400000012ff */
[----:B------:R-:W-:-:S02]  /*e860*/  LOP3.LUT R20, R21, 0x380, RZ, 0xc0, !PT ;  /* 0x0000038015147812 */ /* 0x000fc400078ec0ff */
[----:B------:R-:W-:Y:S02]  /*e870*/  LOP3.LUT R5, R152, 0x380, RZ, 0xc0, !PT ;  /* 0x0000038098057812 */ /* 0x000fe400078ec0ff */
[----:B------:R-:W-:Y:S02]  /*e880*/  LOP3.LUT R8, R9, 0x380, RZ, 0xc0, !PT ;  /* 0x0000038009087812 */ /* 0x000fe400078ec0ff */
[----:B------:R-:W-:Y:S01]  /*e890*/  LOP3.LUT R10, R10, R11, RZ, 0x3c, !PT ;  /* 0x0000000b0a0a7212 */ /* 0x000fe200078e3cff */
[----:B------:R-:W-:Y:S01]  /*e8a0*/  IMAD.X R11, RZ, RZ, R153, P0 ;  /* 0x000000ffff0b7224 */ /* 0x000fe200000e0699 */
[----:B------:R-:W-:Y:S02]  /*e8b0*/  SHF.R.U64 R20, R20, 0x3, RZ ;  /* 0x0000000314147819 */ /* 0x000fe400000012ff */
[----:B------:R-:W-:Y:S02]  /*e8c0*/  IADD3 R23, P5, R152, 0x4040, RZ ;  /* 0x0000404098177810 */ /* 0x000fe40007fbe0ff */
[----:B------:R-:W-:-:S02]  /*e8d0*/  SHF.R.U64 R5, R5, 0x3, RZ ;  /* 0x0000000305057819 */ /* 0x000fc400000012ff */
[----:B------:R-:W-:Y:S02]  /*e8e0*/  IADD3 R159, P0, R152, 0x8020, RZ ;  /* 0x00008020989f7810 */ /* 0x000fe40007f1e0ff */
[----:B------:R-:W-:Y:S02]  /*e8f0*/  SHF.R.U64 R8, R8, 0x3, RZ ;  /* 0x0000000308087819 */ /* 0x000fe400000012ff */
[----:B------:R-:W-:Y:S01]  /*e900*/  LOP3.LUT R20, R20, R21, RZ, 0x3c, !PT ;  /* 0x0000001514147212 */ /* 0x000fe200078e3cff */
[--C-:B------:R-:W-:Y:S01]  /*e910*/  IMAD.X R21, RZ, RZ, R153.reuse, P6 ;  /* 0x000000ffff157224 */ /* 0x100fe200030e0699 */
[----:B------:R-:W-:Y:S02]  /*e920*/  LOP3.LUT R22, R23, 0x380, RZ, 0xc0, !PT ;  /* 0x0000038017167812 */ /* 0x000fe400078ec0ff */
[----:B------:R-:W-:Y:S01]  /*e930*/  LOP3.LUT R4, R5, R152, RZ, 0x3c, !PT ;  /* 0x0000009805047212 */ /* 0x000fe200078e3cff */
[----:B------:R-:W-:Y:S01]  /*e940*/  IMAD.MOV.U32 R5, RZ, RZ, R153 ;  /* 0x000000ffff057224 */ /* 0x000fe200078e0099 */
[----:B------:R-:W-:-:S02]  /*e950*/  LOP3.LUT R158, R159, 0x380, RZ, 0xc0, !PT ;  /* 0x000003809f9e7812 */ /* 0x000fc400078ec0ff */
[----:B------:R-:W-:Y:S02]  /*e960*/  IADD3 R18, P6, R152, 0xc000, RZ ;  /* 0x0000c00098127810 */ /* 0x000fe40007fde0ff */
[----:B------:R-:W-:Y:S01]  /*e970*/  LOP3.LUT R8, R8, R9, RZ, 0x3c, !PT ;  /* 0x0000000908087212 */ /* 0x000fe200078e3cff */
[----:B------:R-:W-:Y:S01]  /*e980*/  IMAD.X R9, RZ, RZ, R153, P1 ;  /* 0x000000ffff097224 */ /* 0x000fe200008e0699 */
[----:B------:R-:W-:Y:S02]  /*e990*/  SHF.R.U64 R22, R22, 0x3, RZ ;  /* 0x0000000316167819 */ /* 0x000fe400000012ff */
[C---:B------:R-:W-:Y:S02]  /*e9a0*/  IADD3 R13, P4, R152.reuse, 0x60, RZ ;  /* 0x00000060980d7810 */ /* 0x040fe40007f9e0ff */
[C---:B------:R-:W-:Y:S02]  /*e9b0*/  IADD3 R15, P3, R152.reuse, 0x4000, RZ ;  /* 0x00004000980f7810 */ /* 0x040fe40007f7e0ff */
[----:B------:R-:W-:-:S02]  /*e9c0*/  IADD3 R155, P2, R152, 0x4060, RZ ;  /* 0x00004060989b7810 */ /* 0x000fc40007f5e0ff */
[----:B------:R-:W-:Y:S02]  /*e9d0*/  IADD3 R157, P1, R152, 0x8000, RZ ;  /* 0x00008000989d7810 */ /* 0x000fe40007f3e0ff */
[----:B------:R-:W-:Y:S02]  /*e9e0*/  SHF.R.U64 R158, R158, 0x3, RZ ;  /* 0x000000039e9e7819 */ /* 0x000fe400000012ff */
[----:B------:R-:W-:Y:S02]  /*e9f0*/  LOP3.LUT R17, R18, 0x380, RZ, 0xc0, !PT ;  /* 0x0000038012117812 */ /* 0x000fe400078ec0ff */
[----:B------:R-:W-:Y:S02]  /*ea00*/  MOV R3, R4 ;  /* 0x0000000400037202 */ /* 0x000fe40000000f00 */
[----:B------:R-:W-:Y:S02]  /*ea10*/  F2FP.BF16.F32.PACK_AB R4, R25, R24 ;  /* 0x000000181904723e */ /* 0x000fe400000010ff */
[----:B------:R-:W-:-:S02]  /*ea20*/  F2FP.BF16.F32.PACK_AB R5, R27, R26 ;  /* 0x0000001a1b05723e */ /* 0x000fc400000010ff */
[----:B------:R-:W-:Y:S01]  /*ea30*/  LOP3.LUT R22, R22, R23, RZ, 0x3c, !PT ;  /* 0x0000001716167212 */ /* 0x000fe200078e3cff */
[----:B------:R-:W-:Y:S01]  /*ea40*/  IMAD.X R23, RZ, RZ, R153, P5 ;  /* 0x000000ffff177224 */ /* 0x000fe200028e0699 */
[----:B------:R-:W-:Y:S01]  /*ea50*/  LOP3.LUT R12, R13, 0x380, RZ, 0xc0, !PT ;  /* 0x000003800d0c7812 */ /* 0x000fe200078ec0ff */
[----:B------:R0:W-:Y:S01]  /*ea60*/  STSM.16.M88.4 [R3], R4 ;  /* 0x0000000403007844 */ /* 0x0001e20000000200 */
[----:B------:R-:W-:Y:S02]  /*ea70*/  LOP3.LUT R14, R15, 0x380, RZ, 0xc0, !PT ;  /* 0x000003800f0e7812 */ /* 0x000fe400078ec0ff */
[----:B------:R-:W-:Y:S02]  /*ea80*/  LOP3.LUT R154, R155, 0x380, RZ, 0xc0, !PT ;  /* 0x000003809b9a7812 */ /* 0x000fe400078ec0ff */
[----:B------:R-:W-:Y:S02]  /*ea90*/  LOP3.LUT R156, R157, 0x380, RZ, 0xc0, !PT ;  /* 0x000003809d9c7812 */ /* 0x000fe400078ec0ff */
[----:B------:R-:W-:-:S02]  /*eaa0*/  LOP3.LUT R158, R158, R159, RZ, 0x3c, !PT ;  /* 0x0000009f9e9e7212 */ /* 0x000fc400078e3cff */
[----:B------:R-:W-:Y:S02]  /*eab0*/  SHF.R.U64 R17, R17, 0x3, RZ ;  /* 0x0000000311117819 */ /* 0x000fe400000012ff */
[----:B------:R-:W-:Y:S02]  /*eac0*/  IADD3 R159, P5, R152, 0xc020, RZ ;  /* 0x0000c020989f7810 */ /* 0x000fe40007fbe0ff */
[----:B------:R-:W-:Y:S02]  /*ead0*/  SHF.R.U64 R12, R12, 0x3, RZ ;  /* 0x000000030c0c7819 */ /* 0x000fe400000012ff */
[----:B------:R-:W-:Y:S01]  /*eae0*/  SHF.R.U64 R14, R14, 0x3, RZ ;  /* 0x000000030e0e7819 */ /* 0x000fe200000012ff */
[--C-:B0-----:R-:W-:Y:S01]  /*eaf0*/  IMAD.X R5, RZ, RZ, R153.reuse, P6 ;  /* 0x000000ffff057224 */ /* 0x101fe200030e0699 */
[----:B------:R-:W-:Y:S01]  /*eb00*/  SHF.R.U64 R154, R154, 0x3, RZ ;  /* 0x000000039a9a7819 */ /* 0x000fe200000012ff */
[----:B------:R-:W-:Y:S01]  /*eb10*/  IMAD.X R7, RZ, RZ, R153, P5 ;  /* 0x000000ffff077224 */ /* 0x000fe200028e0699 */
[----:B------:R-:W-:-:S02]  /*eb20*/  SHF.R.U64 R156, R156, 0x3, RZ ;  /* 0x000000039c9c7819 */ /* 0x000fc400000012ff */
[----:B------:R-:W-:Y:S02]  /*eb30*/  LOP3.LUT R4, R17, R18, RZ, 0x3c, !PT ;  /* 0x0000001211047212 */ /* 0x000fe400078e3cff */
[----:B------:R-:W-:Y:S02]  /*eb40*/  LOP3.LUT R17, R159, 0x380, RZ, 0xc0, !PT ;  /* 0x000003809f117812 */ /* 0x000fe400078ec0ff */
        /* <DEDUP_REMOVED lines=8> */
[----:B------:R-:W-:-:S02]  /*ebd0*/  SHF.R.U64 R6, R17, 0x3, RZ ;  /* 0x0000000311067819 */ /* 0x000fc400000012ff */
[C---:B------:R-:W-:Y:S02]  /*ebe0*/  IADD3 R165, P4, R152.reuse, 0x8040, RZ ;  /* 0x0000804098a57810 */ /* 0x040fe40007f9e0ff */
[C---:B------:R-:W-:Y:S02]  /*ebf0*/  IADD3 R167, P3, R152.reuse, 0x8060, RZ ;  /* 0x0000806098a77810 */ /* 0x040fe40007f7e0ff */
[C---:B------:R-:W-:Y:S02]  /*ec00*/  IADD3 R163, P2, R152.reuse, 0xc040, RZ ;  /* 0x0000c04098a37810 */ /* 0x040fe40007f5e0ff */
[----:B------:R-:W-:Y:S02]  /*ec10*/  IADD3 R160, P1, R152, 0xc060, RZ ;  /* 0x0000c06098a07810 */ /* 0x000fe40007f3e0ff */
[----:B------:R-:W-:Y:S01]  /*ec20*/  LOP3.LUT R6, R6, R159, RZ, 0x3c, !PT ;  /* 0x0000009f06067212 */ /* 0x000fe200078e3cff */
[----:B------:R-:W-:Y:S01]  /*ec30*/  IMAD.X R159, RZ, RZ, R153, P0 ;  /* 0x000000ffff9f7224 */ /* 0x000fe200000e0699 */
[----:B------:R-:W-:-:S02]  /*ec40*/  LOP3.LUT R164, R165, 0x380, RZ, 0xc0, !PT ;  /* 0x00000380a5a47812 */ /* 0x000fc400078ec0ff */
[----:B------:R-:W-:Y:S02]  /*ec50*/  LOP3.LUT R166, R167, 0x380, RZ, 0xc0, !PT ;  /* 0x00000380a7a67812 */ /* 0x000fe400078ec0ff */
[----:B------:R-:W-:Y:S02]  /*ec60*/  LOP3.LUT R162, R163, 0x380, RZ, 0xc0, !PT ;  /* 0x00000380a3a27812 */ /* 0x000fe400078ec0ff */
[----:B------:R-:W-:Y:S02]  /*ec70*/  LOP3.LUT R161, R160, 0x380, RZ, 0xc0, !PT ;  /* 0x00000380a0a17812 */ /* 0x000fe400078ec0ff */
[----:B------:R-:W-:Y:S02]  /*ec80*/  MOV R169, R20 ;  /* 0x0000001400a97202 */ /* 0x000fe40000000f00 */
[----:B------:R-:W-:Y:S02]  /*ec90*/  MOV R170, R22 ;  /* 0x0000001600aa7202 */ /* 0x000fe40000000f00 */
[----:B------:R-:W-:-:S02]  /*eca0*/  MOV R8, R8 ;  /* 0x0000000800087202 */ /* 0x000fc40000000f00 */
[----:B------:R-:W-:Y:S02]  /*ecb0*/  F2FP.BF16.F32.PACK_AB R20, R33, R32 ;  /* 0x000000202114723e */ /* 0x000fe400000010ff */
[----:B------:R-:W-:Y:S02]  /*ecc0*/  F2FP.BF16.F32.PACK_AB R21, R35, R34 ;  /* 0x000000222315723e */ /* 0x000fe400000010ff */
[----:B------:R-:W-:Y:S02]  /*ecd0*/  F2FP.BF16.F32.PACK_AB R22, R37, R36 ;  /* 0x000000242516723e */ /* 0x000fe400000010ff */
[----:B------:R-:W-:Y:S02]  /*ece0*/  F2FP.BF16.F32.PACK_AB R23, R39, R38 ;  /* 0x000000262717723e */ /* 0x000fe400000010ff */
[----:B------:R-:W-:Y:S02]  /*ecf0*/  MOV R3, R4 ;  /* 0x0000000400037202 */ /* 0x000fe40000000f00 */
[----:B------:R-:W-:Y:S01]  /*ed00*/  MOV R17, R6 ;  /* 0x0000000600117202 */ /* 0x000fe20000000f00 */
[----:B------:R0:W-:Y:S01]  /*ed10*/  STSM.16.M88.4 [R8], R20 ;  /* 0x0000001408007844 */ /* 0x0001e20000000200 */
[----:B------:R-:W-:-:S02]  /*ed20*/  SHF.R.U64 R164, R164, 0x3, RZ ;  /* 0x00000003a4a47819 */ /* 0x000fc400000012ff */
[----:B------:R-:W-:Y:S02]  /*ed30*/  SHF.R.U64 R166, R166, 0x3, RZ ;  /* 0x00000003a6a67819 */ /* 0x000fe400000012ff */
[----:B------:R-:W-:Y:S02]  /*ed40*/  SHF.R.U64 R162, R162, 0x3, RZ ;  /* 0x00000003a2a27819 */ /* 0x000fe400000012ff */
[----:B------:R-:W-:Y:S02]  /*ed50*/  SHF.R.U64 R161, R161, 0x3, RZ ;  /* 0x00000003a1a17819 */ /* 0x000fe400000012ff */
[----:B------:R-:W-:Y:S02]  /*ed60*/  MOV R152, R10 ;  /* 0x0000000a00987202 */ /* 0x000fe40000000f00 */
[----:B------:R-:W-:Y:S02]  /*ed70*/  F2FP.BF16.F32.PACK_AB R4, R41, R40 ;  /* 0x000000282904723e */ /* 0x000fe400000010ff */
[----:B------:R-:W-:-:S02]  /*ed80*/  F2FP.BF16.F32.PACK_AB R5, R43, R42 ;  /* 0x0000002a2b05723e */ /* 0x000fc400000010ff */
[----:B------:R-:W-:Y:S02]  /*ed90*/  F2FP.BF16.F32.PACK_AB R6, R45, R44 ;  /* 0x0000002c2d06723e */ /* 0x000fe400000010ff */
[----:B------:R-:W-:Y:S02]  /*eda0*/  F2FP.BF16.F32.PACK_AB R7, R47, R46 ;  /* 0x0000002e2f07723e */ /* 0x000fe400000010ff */
[----:B------:R-:W-:Y:S02]  /*edb0*/  MOV R172, R12 ;  /* 0x0000000c00ac7202 */ /* 0x000fe40000000f00 */
[----:B------:R-:W-:Y:S01]  /*edc0*/  MOV R173, R14 ;  /* 0x0000000e00ad7202 */ /* 0x000fe20000000f00 */
[----:B------:R1:W-:Y:S01]  /*edd0*/  STSM.16.M88.4 [R152], R4 ;  /* 0x0000000498007844 */ /* 0x0003e20000000200 */
[----:B0-----:R-:W-:Y:S02]  /*ede0*/  F2FP.BF16.F32.PACK_AB R8, R49, R48 ;  /* 0x000000303108723e */ /* 0x001fe400000010ff */
[----:B------:R-:W-:-:S02]  /*edf0*/  F2FP.BF16.F32.PACK_AB R9, R51, R50 ;  /* 0x000000323309723e */ /* 0x000fc400000010ff */
        /* <DEDUP_REMOVED lines=10> */
[----:B------:R-:W-:Y:S01]  /*eea0*/  F2FP.BF16.F32.PACK_AB R12, R57, R56 ;  /* 0x00000038390c723e */ /* 0x000fe200000010ff */
[----:B------:R0:W-:Y:S01]  /*eeb0*/  STSM.16.M88.4 [R172], R8 ;  /* 0x00000008ac007844 */ /* 0x0001e20000000200 */
[----:B------:R-:W-:-:S02]  /*eec0*/  F2FP.BF16.F32.PACK_AB R13, R59, R58 ;  /* 0x0000003a3b0d723e */ /* 0x000fc400000010ff */
[----:B------:R-:W-:Y:S02]  /*eed0*/  F2FP.BF16.F32.PACK_AB R14, R61, R60 ;  /* 0x0000003c3d0e723e */ /* 0x000fe400000010ff */
[----:B------:R-:W-:Y:S02]  /*eee0*/  F2FP.BF16.F32.PACK_AB R15, R63, R62 ;  /* 0x0000003e3f0f723e */ /* 0x000fe400000010ff */
[----:B------:R-:W-:Y:S02]  /*eef0*/  MOV R171, R154 ;  /* 0x0000009a00ab7202 */ /* 0x000fe40000000f00 */
[----:B------:R-:W-:Y:S01]  /*ef00*/  F2FP.BF16.F32.PACK_AB R20, R65, R64 ;  /* 0x000000404114723e */ /* 0x000fe200000010ff */
[----:B------:R2:W-:Y:S01]  /*ef10*/  STSM.16.M88.4 [R173], R12 ;  /* 0x0000000cad007844 */ /* 0x0005e20000000200 */
[----:B------:R-:W-:Y:S02]  /*ef20*/  F2FP.BF16.F32.PACK_AB R21, R67, R66 ;  /* 0x000000424315723e */ /* 0x000fe400000010ff */
[----:B------:R-:W-:-:S02]  /*ef30*/  F2FP.BF16.F32.PACK_AB R22, R69, R68 ;  /* 0x000000444516723e */ /* 0x000fc400000010ff */
[----:B------:R-:W-:Y:S02]  /*ef40*/  F2FP.BF16.F32.PACK_AB R23, R71, R70 ;  /* 0x000000464717723e */ /* 0x000fe400000010ff */
[----:B------:R-:W-:Y:S02]  /*ef50*/  MOV R18, R156 ;  /* 0x0000009c00127202 */ /* 0x000fe40000000f00 */
[----:B------:R-:W-:Y:S01]  /*ef60*/  MOV R168, R158 ;  /* 0x0000009e00a87202 */ /* 0x000fe20000000f00 */
[----:B------:R3:W-:Y:S01]  /*ef70*/  STSM.16.M88.4 [R169], R20 ;  /* 0x00000014a9007844 */ /* 0x0007e20000000200 */
[----:B-1----:R-:W-:Y:S02]  /*ef80*/  F2FP.BF16.F32.PACK_AB R152, R73, R72 ;  /* 0x000000484998723e */ /* 0x002fe400000010ff */
[----:B------:R-:W-:Y:S02]  /*ef90*/  F2FP.BF16.F32.PACK_AB R153, R75, R74 ;  /* 0x0000004a4b99723e */ /* 0x000fe400000010ff */
        /* <DEDUP_REMOVED lines=9> */
[----:B------:R5:W-:Y:S01]  /*f030*/  STSM.16.M88.4 [R171], R156 ;  /* 0x0000009cab007844 */ /* 0x000be20000000200 */
[----:B------:R-:W-:Y:S02]  /*f040*/  F2FP.BF16.F32.PACK_AB R6, R93, R92 ;  /* 0x0000005c5d06723e */ /* 0x000fe400000010ff */
[----:B------:R-:W-:Y:S02]  /*f050*/  F2FP.BF16.F32.PACK_AB R7, R95, R94 ;  /* 0x0000005e5f07723e */ /* 0x000fe400000010ff */
[----:B0-----:R-:W-:Y:S02]  /*f060*/  F2FP.BF16.F32.PACK_AB R8, R97, R96 ;  /* 0x000000606108723e */ /* 0x001fe400000010ff */
[----:B------:R-:W-:Y:S01]  /*f070*/  F2FP.BF16.F32.PACK_AB R9, R99, R98 ;  /* 0x000000626309723e */ /* 0x000fe200000010ff */
[----:B------:R-:W-:Y:S01]  /*f080*/  STSM.16.M88.4 [R18], R4 ;  /* 0x0000000412007844 */ /* 0x000fe20000000200 */
[----:B------:R-:W-:-:S02]  /*f090*/  F2FP.BF16.F32.PACK_AB R10, R101, R100 ;  /* 0x00000064650a723e */ /* 0x000fc400000010ff */
[----:B------:R-:W-:Y:S02]  /*f0a0*/  F2FP.BF16.F32.PACK_AB R11, R103, R102 ;  /* 0x00000066670b723e */ /* 0x000fe400000010ff */
[----:B------:R-:W-:Y:S02]  /*f0b0*/  MOV R164, R164 ;  /* 0x000000a400a47202 */ /* 0x000fe40000000f00 */
[----:B--2---:R-:W-:Y:S01]  /*f0c0*/  F2FP.BF16.F32.PACK_AB R12, R105, R104 ;  /* 0x00000068690c723e */ /* 0x004fe200000010ff */
[----:B------:R-:W-:Y:S01]  /*f0d0*/  STSM.16.M88.4 [R168], R8 ;  /* 0x00000008a8007844 */ /* 0x000fe20000000200 */
[----:B------:R-:W-:Y:S02]  /*f0e0*/  F2FP.BF16.F32.PACK_AB R13, R107, R106 ;  /* 0x0000006a6b0d723e */ /* 0x000fe400000010ff */
[----:B------:R-:W-:Y:S02]  /*f0f0*/  F2FP.BF16.F32.PACK_AB R14, R109, R108 ;  /* 0x0000006c6d0e723e */ /* 0x000fe400000010ff */
[----:B------:R-:W-:-:S02]  /*f100*/  F2FP.BF16.F32.PACK_AB R15, R111, R110 ;  /* 0x0000006e6f0f723e */ /* 0x000fc400000010ff */
[----:B------:R-:W-:Y:S02]  /*f110*/  MOV R166, R166 ;  /* 0x000000a600a67202 */ /* 0x000fe40000000f00 */
[----:B---3--:R-:W-:Y:S01]  /*f120*/  F2FP.BF16.F32.PACK_AB R20, R113, R112 ;  /* 0x000000707114723e */ /* 0x008fe200000010ff */
[----:B------:R0:W-:Y:S01]  /*f130*/  STSM.16.M88.4 [R164], R12 ;  /* 0x0000000ca4007844 */ /* 0x0001e20000000200 */
[----:B------:R-:W-:Y:S02]  /*f140*/  F2FP.BF16.F32.PACK_AB R21, R115, R114 ;  /* 0x000000727315723e */ /* 0x000fe400000010ff */
[----:B------:R-:W-:Y:S02]  /*f150*/  F2FP.BF16.F32.PACK_AB R22, R117, R116 ;  /* 0x000000747516723e */ /* 0x000fe400000010ff */
[----:B------:R-:W-:Y:S02]  /*f160*/  F2FP.BF16.F32.PACK_AB R23, R119, R118 ;  /* 0x000000767717723e */ /* 0x000fe400000010ff */
[----:B-1----:R-:W-:-:S02]  /*f170*/  F2FP.BF16.F32.PACK_AB R152, R121, R120 ;  /* 0x000000787998723e */ /* 0x002fc400000010ff */
[----:B------:R-:W-:Y:S01]  /*f180*/  F2FP.BF16.F32.PACK_AB R153, R123, R122 ;  /* 0x0000007a7b99723e */ /* 0x000fe200000010ff */
[----:B------:R-:W-:Y:S01]  /*f190*/  STSM.16.M88.4 [R166], R20 ;  /* 0x00000014a6007844 */ /* 0x000fe20000000200 */
[----:B------:R-:W-:Y:S02]  /*f1a0*/  F2FP.BF16.F32.PACK_AB R154, R125, R124 ;  /* 0x0000007c7d9a723e */ /* 0x000fe400000010ff */
[----:B------:R-:W-:Y:S02]  /*f1b0*/  F2FP.BF16.F32.PACK_AB R155, R127, R126 ;  /* 0x0000007e7f9b723e */ /* 0x000fe400000010ff */
[----:B-----5:R-:W-:Y:S01]  /*f1c0*/  F2FP.BF16.F32.PACK_AB R156, R129, R128 ;  /* 0x00000080819c723e */ /* 0x020fe200000010ff */
        /* <DEDUP_REMOVED lines=18> */
[----:B------:R-:W-:Y:S01]  /*f2f0*/  ISETP.NE.U32.AND P0, PT, RZ, UR16, PT ;  /* 0x00000010ff007c0c */ /* 0x000fe2000bf05070 */
[----:B------:R-:W-:Y:S01]  /*f300*/  UMOV UR25, 0x9b8 ;  /* 0x000009b800197882 */ /* 0x000fe20000000000 */
[----:B----4-:R-:W-:Y:S01]  /*f310*/  R2UR UR26, R174 ;  /* 0x00000000ae1a72ca */ /* 0x010fe200000e0000 */
[----:B------:R1:W-:Y:S01]  /*f320*/  STSM.16.M88.4 [R160], R8 ;  /* 0x00000008a0007844 */ /* 0x0003e20000000200 */
[----:B------:R-:W-:Y:S01]  /*f330*/  BAR.SYNC.DEFER_BLOCKING 0x1, 0x100 ;  /* 0x0044000000007b1d */ /* 0x000fe20000010000 */
[----:B------:R-:W-:-:S13]  /*f340*/  ISETP.NE.AND.EX P0, PT, RZ, UR17, PT, P0 ;  /* 0x00000011ff007c0c */ /* 0x000fda000bf05300 */
[----:B------:R-:W2:Y:S01]  /*f350*/  @P0 LDG.E R12, desc[UR22][R12.64] ;  /* 0x000000160c0c0981 */ /* 0x000ea2000c1e1900 */
[----:B------:R-:W-:Y:S01]  /*f360*/  PLOP3.LUT P4, PT, PT, PT, UP0, 0x80, 0x0 ;  /* 0x000000000000781c */ /* 0x000fe20003f8f008 */
[----:B------:R-:W-:Y:S01]  /*f370*/  @UP0 ULEA.HI.X UR15, UR9, UR15, UR18, 0x2, UP1 ;  /* 0x0000000f090f0291 */ /* 0x000fe200088f1412 */
[----:B0-----:R-:W-:-:S05]  /*f380*/  IMAD.U32 R4, RZ, RZ, UR14 ;  /* 0x0000000eff047e24 */ /* 0x001fca000f8e00ff */
[----:B------:R-:W-:-:S06]  /*f390*/  IMAD.U32 R5, RZ, RZ, UR15 ;  /* 0x0000000fff057e24 */ /* 0x000fcc000f8e00ff */
[----:B------:R0:W3:Y:S01]  /*f3a0*/  @P4 LDG.E R3, desc[UR22][R4.64] ;  /* 0x0000001604034981 */ /* 0x0000e2000c1e1900 */
[----:B------:R-:W-:Y:S01]  /*f3b0*/  UISETP.NE.AND UP0, UPT, UR20, URZ, UPT ;  /* 0x0000003f1400728c */ /* 0x000fe2000bf05270 */
[----:B------:R-:W-:Y:S01]  /*f3c0*/  VIADD R14, R213, UR28 ;  /* 0x0000001cd50e7c36 */ /* 0x000fe20008000000 */
[----:B------:R-:W-:Y:S02]  /*f3d0*/  ULDC UR22, c[0x0][0xbe8] ;  /* 0x0002fa0000167ab9 */ /* 0x000fe40000000800 */
[----:B------:R-:W-:Y:S02]  /*f3e0*/  USEL UR4, UR20, UR4, UP0 ;  /* 0x0000000414047287 */ /* 0x000fe40008000000 */
[----:B------:R-:W-:Y:S02]  /*f3f0*/  UISETP.NE.AND UP1, UPT, UR22, 0x1, UPT ;  /* 0x000000011600788c */ /* 0x000fe4000bf25270 */
[----:B------:R-:W-:Y:S01]  /*f400*/  UISETP.GT.AND UP2, UPT, UR4, 0x1, UPT ;  /* 0x000000010400788c */ /* 0x000fe2000bf44270 */
[----:B0-----:R-:W-:Y:S01]  /*f410*/  IMAD.MOV.U32 R5, RZ, RZ, R14 ;  /* 0x000000ffff057224 */ /* 0x001fe200078e000e */
[----:B------:R-:W-:-:S02]  /*f420*/  UISETP.NE.U32.AND UP0, UPT, UR16, URZ, UPT ;  /* 0x0000003f1000728c */ /* 0x000fc4000bf05070 */
[----:B------:R-:W-:Y:S01]  /*f430*/  USEL UR25, UR25, 0x978, UP2 ;  /* 0x0000097819197887 */ /* 0x000fe20009000000 */
[----:B------:R-:W-:Y:S01]  /*f440*/  PLOP3.LUT P1, PT, PT, PT, UP1, 0x80, 0x0 ;  /* 0x000000000000781c */ /* 0x000fe20003f2f018 */
[----:B------:R-:W-:Y:S01]  /*f450*/  UISETP.NE.AND.EX UP0, UPT, UR17, URZ, UPT, UP0 ;  /* 0x0000003f1100728c */ /* 0x000fe2000bf05300 */
[----:B------:R-:W-:Y:S01]  /*f460*/  UMOV UR4, URZ ;  /* 0x0000003f00047c82 */ /* 0x000fe20008000000 */
[----:B------:R-:W-:Y:S02]  /*f470*/  USEL UR23, UR19, URZ, UP2 ;  /* 0x0000003f13177287 */ /* 0x000fe40009000000 */
[----:B------:R-:W-:Y:S02]  /*f480*/  USEL UR9, UR9, URZ, !UP0 ;  /* 0x0000003f09097287 */ /* 0x000fe4000c000000 */
[----:B------:R-:W-:Y:S01]  /*f490*/  USEL UR24, UR18, URZ, !UP0 ;  /* 0x0000003f12187287 */ /* 0x000fe2000c000000 */
[----:B------:R-:W-:-:S03]  /*f4a0*/  @UP1 ULDC UR27, c[0x0][0xbec] ;  /* 0x0002fb00001b1ab9 */ /* 0x000fc60000000800 */
[----:B------:R-:W-:Y:S01]  /*f4b0*/  ULDC.64 UR18, c[0x0][UR25+0x220] ;  /* 0x0000880019127abb */ /* 0x000fe20008000a00 */
[----:B------:R-:W-:Y:S01]  /*f4c0*/  ULDC.64 UR16, c[0x0][UR25+0x218] ;  /* 0x0000860019107abb */ /* 0x000fe20008000a00 */
[----:B------:R-:W-:Y:S01]  /*f4d0*/  @P1 IMAD.HI.U32 R4, R14, UR27, RZ ;  /* 0x0000001b0e041c27 */ /* 0x000fe2000f8e00ff */
        /* <DEDUP_REMOVED lines=49> */
.L_x_2392:
[----:B------:R-:W2:Y:S04]  /*f7f0*/  LDL R10, [R1+0x60] ;  /* 0x00006000010a7983 */ /* 0x000ea80000100800 */
[----:B------:R-:W3:Y:S01]  /*f800*/  LDL R3, [R1+0x34] ;  /* 0x0000340001037983 */ /* 0x000ee20000100800 */
[----:B------:R-:W-:Y:S01]  /*f810*/  R2UR UR12, R212 ;  /* 0x00000000d40c72ca */ /* 0x000fe200000e0000 */
[----:B------:R-:W-:Y:S02]  /*f820*/  ULDC.64 UR18, c[0x0][0x208] ;  /* 0x0000820000127ab9 */ /* 0x000fe40000000a00 */
[----:B------:R-:W-:Y:S04]  /*f830*/  SHFL.IDX PT, R4, R8, RZ, 0x1c1f ;  /* 0x001c1fff08047589 */ /* 0x000fe800000e0000 */
[----:B------:R-:W0:Y:S04]  /*f840*/  SHFL.IDX PT, R5, R9, RZ, 0x1c1f ;  /* 0x001c1fff09057589 */ /* 0x000e2800000e0000 */
[----:B------:R-:W-:Y:S04]  /*f850*/  SHFL.IDX PT, R6, R8, 0x1, 0x1c1f ;  /* 0x003c1f0008067f89 */ /* 0x000fe800000e0000 */
[----:B------:R-:W1:Y:S01]  /*f860*/  SHFL.IDX PT, R7, R9, 0x1, 0x1c1f ;  /* 0x003c1f0009077f89 */ /* 0x000e6200000e0000 */
[----:B--2---:R-:W-:Y:S01]  /*f870*/  VIADD R12, R10, UR12 ;  /* 0x0000000c0a0c7c36 */ /* 0x004fe20008000000 */
[----:B------:R-:W-:Y:S01]  /*f880*/  UIMAD UR12, UR14, UR22, URZ ;  /* 0x000000160e0c72a4 */ /* 0x000fe2000f8e023f */
[----:B---3--:R-:W-:-:S02]  /*f890*/  LOP3.LUT P0, RZ, R3, 0x3, RZ, 0xc0, !PT ;  /* 0x0000000303ff7812 */ /* 0x008fc4000780c0ff */
[----:B------:R-:W-:-:S03]  /*f8a0*/  VIADD R10, R12, 0x8 ;  /* 0x000000080c0a7836 */ /* 0x000fc60000000000 */
[----:B------:R-:W-:Y:S02]  /*f8b0*/  ISETP.GE.OR P2, PT, R12, UR12, P0 ;  /* 0x0000000c0c007c0c */ /* 0x000fe40008746670 */
[----:B------:R-:W-:-:S11]  /*f8c0*/  ISETP.GE.OR P0, PT, R10, UR12, P0 ;  /* 0x0000000c0a007c0c */ /* 0x000fd60008706670 */
        /* <DEDUP_REMOVED lines=197> */
.L_x_2395:
[----:B------:R-:W-:Y:S05]  /*10520*/  BSYNC B1 ;  /* 0x0000000000017941 */ /* 0x000fea0003800000 */
.L_x_2394:
        /* <DEDUP_REMOVED lines=22> */
.L_x_2397:
[----:B------:R-:W-:Y:S05]  /*10690*/  BSYNC B1 ;  /* 0x0000000000017941 */ /* 0x000fea0003800000 */
.L_x_2396:
        /* <DEDUP_REMOVED lines=22> */
.L_x_2399:
[----:B------:R-:W-:Y:S05]  /*10800*/  BSYNC B1 ;  /* 0x0000000000017941 */ /* 0x000fea0003800000 */
.L_x_2398:
        /* <DEDUP_REMOVED lines=26> */
.L_x_2393:
        /* <DEDUP_REMOVED lines=15> */
[C---:B------:R-:W-:Y:S01]  /*10aa0*/  VIADD R172, R19.reuse, 0x40 ;  /* 0x0000004013ac7836 */ /* 0x040fe20000000000 */
[----:B------:R-:W-:Y:S01]  /*10ab0*/  UIMAD UR4, UR4, UR16, URZ ;  /* 0x00000010040472a4 */ /* 0x000fe2000f8e023f */
[C---:B------:R-:W-:Y:S01]  /*10ac0*/  VIADD R174, R19.reuse, 0x38 ;  /* 0x0000003813ae7836 */ /* 0x040fe20000000000 */
[----:B------:R-:W-:Y:S01]  /*10ad0*/  UIMAD UR11, UR19, UR15, UR11 ;  /* 0x0000000f130b72a4 */ /* 0x000fe2000f8e020b */
[C---:B------:R-:W-:Y:S01]  /*10ae0*/  VIADD R176, R19.reuse, 0x30 ;  /* 0x0000003013b07836 */ /* 0x040fe20000000000 */
[----:B------:R-:W-:Y:S01]  /*10af0*/  UIMAD UR4, UR9, UR17, UR4 ;  /* 0x00000011090472a4 */ /* 0x000fe2000f8e0204 */
[C---:B------:R-:W-:Y:S01]  /*10b00*/  VIADD R178, R19.reuse, 0x28 ;  /* 0x0000002813b27836 */ /* 0x040fe20000000000 */
[----:B------:R-:W-:Y:S01]  /*10b10*/  UIMAD.WIDE.U32 UR10, UR9, UR16, UR10 ;  /* 0x00000010090a72a5 */ /* 0x000fe2000f8e000a */
[C---:B------:R-:W-:Y:S01]  /*10b20*/  VIADD R180, R19.reuse, 0x20 ;  /* 0x0000002013b47836 */ /* 0x040fe20000000000 */
[----:B------:R-:W-:Y:S01]  /*10b30*/  ULDC.64 UR14, c[0x0][0xb48] ;  /* 0x0002d200000e7ab9 */ /* 0x000fe20000000a00 */
[----:B------:R-:W-:Y:S01]  /*10b40*/  @UP1 ULDC UR9, c[0x0][0xbec] ;  /* 0x0002fb0000091ab9 */ /* 0x000fe20000000800 */
[----:B------:R-:W-:Y:S01]  /*10b50*/  UIADD3 UR11, UR11, UR4, URZ ;  /* 0x000000040b0b7290 */ /* 0x000fe2000fffe03f */
[----:B------:R-:W-:Y:S01]  /*10b60*/  @P1 IMAD.HI.U32 R0, R14, UR9, RZ ;  /* 0x000000090e001c27 */ /* 0x000fe2000f8e00ff */
[----:B------:R-:W-:Y:S01]  /*10b70*/  UIADD3 UR8, UR8, 0x38820, URZ ;  /* 0x0003882008087890 */ /* 0x000fe2000fffe03f */
[----:B------:R-:W-:Y:S01]  /*10b80*/  BSSY B1, `(.L_x_2401) ;  /* 0x00000ce000017945 */ /* 0x000fe20003800000 */
[----:B------:R-:W-:Y:S01]  /*10b90*/  @UP1 ULDC UR4, c[0x0][0xbf0] ;  /* 0x0002fc0000041ab9 */ /* 0x000fe20000000800 */
[----:B------:R-:W-:Y:S01]  /*10ba0*/  UIMAD.WIDE.U32 UR10, UR18, UR14, UR10 ;  /* 0x0000000e120a72a5 */ /* 0x000fe2000f8e000a */
[----:B------:R-:W-:Y:S01]  /*10bb0*/  @P1 SHF.R.U32.HI R5, RZ, UR4, R0 ;  /* 0x00000004ff051c19 */ /* 0x000fe20008011600 */
[----:B------:R-:W-:Y:S01]  /*10bc0*/  UPRMT UR8, URZ, 0x654, UR8 ;  /* 0x000006543f087896 */ /* 0x000fe20008000008 */
[----:B------:R-:W-:Y:S01]  /*10bd0*/  VIADD R182, R19, 0x18 ;  /* 0x0000001813b67836 */ /* 0x000fe20000000000 */
        /* <DEDUP_REMOVED lines=34> */
[C---:B------:R-:W-:Y:S01]  /*10e00*/  VIADD R167, R19.reuse, 0x50 ;  /* 0x0000005013a77836 */ /* 0x040fe20000000000 */
[----:B------:R0:W1:Y:S01]  /*10e10*/  SHFL.IDX PT, R2, R0, RZ, 0x1c1f ;  /* 0x001c1fff00027589 */ /* 0x00006200000e0000 */
[----:B------:R-:W-:Y:S01]  /*10e20*/  SHF.R.S32.HI R160, RZ, 0x1f, R228 ;  /* 0x0000001fffa07819 */ /* 0x000fe200000114e4 */
[C---:B------:R-:W-:Y:S01]  /*10e30*/  VIADD R169, R19.reuse, 0x48 ;  /* 0x0000004813a97836 */ /* 0x040fe20000000000 */
[----:B------:R-:W-:Y:S01]  /*10e40*/  SHF.R.S32.HI R161, RZ, 0x1f, R229 ;  /* 0x0000001fffa17819 */ /* 0x000fe200000114e5 */
[----:B------:R0:W2:Y:S01]  /*10e50*/  SHFL.IDX PT, R3, R11, RZ, 0x1c1f ;  /* 0x001c1fff0b037589 */ /* 0x0000a200000e0000 */
        /* <DEDUP_REMOVED lines=18> */
[----:B------:R-:W-:Y:S02]  /*10f80*/  SHF.R.S32.HI R178, RZ, 0x1f, R178 ;  /* 0x0000001fffb27819 */ /* 0x000fe400000114b2 */
[----:B------:R-:W-:Y:S02]  /*10f90*/  SHF.R.S32.HI R180, RZ, 0x1f, R180 ;  /* 0x0000001fffb47819 */ /* 0x000fe400000114b4 */
[----:B------:R-:W-:Y:S02]  /*10fa0*/  SHF.R.S32.HI R182, RZ, 0x1f, R182 ;  /* 0x0000001fffb67819 */ /* 0x000fe400000114b6 */
[----:B------:R-:W-:Y:S02]  /*10fb0*/  SHF.R.S32.HI R184, RZ, 0x1f, R184 ;  /* 0x0000001fffb87819 */ /* 0x000fe400000114b8 */
[----:B------:R-:W-:Y:S01]  /*10fc0*/  SHF.R.S32.HI R186, RZ, 0x1f, R186 ;  /* 0x0000001fffba7819 */ /* 0x000fe200000114ba */
[----:B012---:R-:W-:Y:S06]  /*10fd0*/  @P0 BRA `(.L_x_2402) ;  /* 0x0000000800200947 */ /* 0x007fec0003800000 */
[----:B------:R-:W-:Y:S01]  /*10fe0*/  ULDC UR4, c[0x0][0xac8] ;  /* 0x0002b20000047ab9 */ /* 0x000fe20000000800 */
[----:B------:R-:W-:Y:S01]  /*10ff0*/  ULDC.64 UR8, c[0x0][0x208] ;  /* 0x0000820000087ab9 */ /* 0x000fe20000000a00 */
[----:B------:R-:W-:Y:S01]  /*11000*/  ISETP.GE.AND P4, PT, R185, UR4, PT ;  /* 0x00000004b9007c0c */ /* 0x000fe2000bf86270 */
[----:B------:R-:W-:Y:S01]  /*11010*/  VIADD R23, R19, 0xe8 ;  /* 0x000000e813177836 */ /* 0x000fe20000000000 */
[----:B------:R-:W-:Y:S02]  /*11020*/  ISETP.GE.AND P3, PT, R183, UR4, PT ;  /* 0x00000004b7007c0c */ /* 0x000fe4000bf66270 */
[----:B------:R-:W-:Y:S02]  /*11030*/  ISETP.GE.AND P5, PT, R19, UR4, PT ;  /* 0x0000000413007c0c */ /* 0x000fe4000bfa6270 */
[----:B------:R-:W-:Y:S02]  /*11040*/  ISETP.GE.AND P1, PT, R179, UR4, PT ;  /* 0x00000004b3007c0c */ /* 0x000fe4000bf26270 */
[----:B------:R-:W-:-:S02]  /*11050*/  ISETP.GE.AND P0, PT, R181, UR4, PT ;  /* 0x00000004b5007c0c */ /* 0x000fc4000bf06270 */
[----:B------:R-:W-:-:S03]  /*11060*/  SHF.R.S32.HI R17, RZ, 0x1f, R215 ;  /* 0x0000001fff117819 */ /* 0x000fc600000114d7 */
[-C--:B------:R-:W-:Y:S02]  /*11070*/  @!P4 LEA R4, P2, R185, R2.reuse, 0x2 ;  /* 0x00000002b904c211 */ /* 0x080fe400078410ff */
[----:B------:R-:W-:Y:S02]  /*11080*/  @!P3 LEA R6, P6, R183, R2, 0x2 ;  /* 0x00000002b706b211 */ /* 0x000fe400078c10ff */
[----:B------:R-:W-:Y:S01]  /*11090*/  @!P5 IMAD.WIDE R8, R19, 0x4, R2 ;  /* 0x000000041308d825 */ /* 0x000fe200078e0202 */
[-C--:B------:R-:W-:Y:S02]  /*110a0*/  @!P4 LEA.HI.X R5, R185, R3.reuse, R186, 0x2, P2 ;  /* 0x00000003b905c211 */ /* 0x080fe400010f14ba */
[----:B------:R-:W-:Y:S02]  /*110b0*/  ISETP.GE.AND P2, PT, R177, UR4, PT ;  /* 0x00000004b1007c0c */ /* 0x000fe4000bf46270 */
[----:B------:R-:W-:Y:S01]  /*110c0*/  @!P3 LEA.HI.X R7, R183, R3, R184, 0x2, P6 ;  /* 0x00000003b707b211 */ /* 0x000fe200030f14b8 */
[----:B------:R0:W-:Y:S04]  /*110d0*/  @!P5 ST.E.64 desc[UR8][R8.64], R24 ;  /* 0x000000180800d985 */ /* 0x0001e8000c101b08 */
[----:B------:R1:W-:Y:S01]  /*110e0*/  @!P4 ST.E.64 desc[UR8][R4.64], R28 ;  /* 0x0000001c0400c985 */ /* 0x0003e2000c101b08 */
[----:B------:R-:W-:-:S03]  /*110f0*/  ISETP.GE.AND P4, PT, R173, UR4, PT ;  /* 0x00000004ad007c0c */ /* 0x000fc6000bf86270 */
[----:B------:R2:W-:Y:S01]  /*11100*/  @!P3 ST.E.64 desc[UR8][R6.64], R32 ;  /* 0x000000200600b985 */ /* 0x0005e2000c101b08 */
[----:B------:R-:W-:Y:S01]  /*11110*/  ISETP.GE.AND P3, PT, R175, UR4, PT ;  /* 0x00000004af007c0c */ /* 0x000fe2000bf66270 */
[----:B0-----:R-:W-:Y:S01]  /*11120*/  VIADD R25, R19, 0xf8 ;  /* 0x000000f813197836 */ /* 0x001fe20000000000 */
[-C--:B-1----:R-:W-:Y:S02]  /*11130*/  @!P0 LEA R4, P6, R181, R2.reuse, 0x2 ;  /* 0x00000002b5048211 */ /* 0x082fe400078c10ff */
[-C--:B--2---:R-:W-:Y:S02]  /*11140*/  @!P1 LEA R6, P5, R179, R2.reuse, 0x2 ;  /* 0x00000002b3069211 */ /* 0x084fe400078a10ff */
        /* <DEDUP_REMOVED lines=21> */
[-C--:B0-----:R-:W-:Y:S02]  /*112a0*/  @!P0 LEA R4, P4, R169, R2.reuse, 0x2 ;  /* 0x00000002a9048211 */ /* 0x081fe400078810ff */
[----:B-1----:R-:W-:Y:S02]  /*112b0*/  @!P1 LEA R6, P5, R167, R2, 0x2 ;  /* 0x00000002a7069211 */ /* 0x002fe400078a10ff */
        /* <DEDUP_REMOVED lines=29> */
[----:B--2---:R-:W-:-:S02]  /*11490*/  @!P2 LEA R8, P6, R228, R2, 0x2 ;  /* 0x00000002e408a211 */ /* 0x004fc400078c10ff */
[-C--:B------:R-:W-:Y:S01]  /*114a0*/  @!P4 LEA R14, P0, R226, R2.reuse, 0x2 ;  /* 0x00000002e20ec211 */ /* 0x080fe200078010ff */
[----:B------:R1:W-:Y:S01]  /*114b0*/  @!P1 ST.E.64 desc[UR8][R6.64], R88 ;  /* 0x0000005806009985 */ /* 0x0003e2000c101b08 */
[-C--:B------:R-:W-:Y:S02]  /*114c0*/  @!P2 LEA.HI.X R9, R228, R3.reuse, R160, 0x2, P6 ;  /* 0x00000003e409a211 */ /* 0x080fe400030f14a0 */
[C---:B------:R-:W-:Y:S02]  /*114d0*/  @!P5 LEA R12, P1, R227.reuse, R2, 0x2 ;  /* 0x00000002e30cd211 */ /* 0x040fe400078210ff */
[-C--:B------:R-:W-:Y:S01]  /*114e0*/  @!P4 LEA.HI.X R15, R226, R3.reuse, R158, 0x2, P0 ;  /* 0x00000003e20fc211 */ /* 0x080fe200000f149e */
[----:B------:R2:W-:Y:S01]  /*114f0*/  @!P2 ST.E.64 desc[UR8][R8.64], R92 ;  /* 0x0000005c0800a985 */ /* 0x0005e2000c101b08 */
[----:B------:R-:W-:Y:S02]  /*11500*/  ISETP.GE.AND P2, PT, R224, UR4, PT ;  /* 0x00000004e0007c0c */ /* 0x000fe4000bf46270 */
[----:B------:R-:W-:-:S02]  /*11510*/  @!P5 LEA.HI.X R13, R227, R3, R159, 0x2, P1 ;  /* 0x00000003e30dd211 */ /* 0x000fc400008f149f */
[-C--:B------:R-:W-:Y:S02]  /*11520*/  @!P3 LEA R20, P6, R225, R2.reuse, 0x2 ;  /* 0x00000002e114b211 */ /* 0x080fe400078c10ff */
[----:B------:R-:W-:Y:S01]  /*11530*/  ISETP.GE.AND P1, PT, R223, UR4, PT ;  /* 0x00000004df007c0c */ /* 0x000fe2000bf26270 */
[----:B------:R-:W-:Y:S01]  /*11540*/  @!P5 ST.E.64 desc[UR8][R12.64], R96 ;  /* 0x000000600c00d985 */ /* 0x000fe2000c101b08 */
[----:B------:R-:W-:Y:S02]  /*11550*/  @!P3 LEA.HI.X R21, R225, R3, R157, 0x2, P6 ;  /* 0x00000003e115b211 */ /* 0x000fe400030f149d */
[----:B------:R-:W-:Y:S01]  /*11560*/  ISETP.GE.AND P0, PT, R222, UR4, PT ;  /* 0x00000004de007c0c */ /* 0x000fe2000bf06270 */
[----:B------:R3:W-:Y:S01]  /*11570*/  @!P4 ST.E.64 desc[UR8][R14.64], R100 ;  /* 0x000000640e00c985 */ /* 0x0007e2000c101b08 */
[----:B------:R-:W-:Y:S02]  /*11580*/  ISETP.GE.AND P4, PT, R220, UR4, PT ;  /* 0x00000004dc007c0c */ /* 0x000fe4000bf86270 */
[----:B0-----:R-:W-:Y:S01]  /*11590*/  @!P2 LEA R4, P6, R224, R2, 0x2 ;  /* 0x00000002e004a211 */ /* 0x001fe200078c10ff */
[----:B------:R0:W-:Y:S01]  /*115a0*/  @!P3 ST.E.64 desc[UR8][R20.64], R104 ;  /* 0x000000681400b985 */ /* 0x0001e2000c101b08 */
[----:B------:R-:W-:-:S02]  /*115b0*/  ISETP.GE.AND P3, PT, R221, UR4, PT ;  /* 0x00000004dd007c0c */ /* 0x000fc4000bf66270 */
[----:B------:R-:W-:Y:S02]  /*115c0*/  @!P2 LEA.HI.X R5, R224, R3, R156, 0x2, P6 ;  /* 0x00000003e005a211 */ /* 0x000fe400030f149c */
[----:B-1----:R-:W-:-:S03]  /*115d0*/  @!P1 LEA R6, P5, R223, R2, 0x2 ;  /* 0x00000002df069211 */ /* 0x002fc600078a10ff */
[CC--:B--2---:R-:W-:Y:S01]  /*115e0*/  @!P0 LEA R8, P6, R222.reuse, R2.reuse, 0x2 ;  /* 0x00000002de088211 */ /* 0x0c4fe200078c10ff */
[----:B------:R1:W-:Y:S01]  /*115f0*/  @!P2 ST.E.64 desc[UR8][R4.64], R108 ;  /* 0x0000006c0400a985 */ /* 0x0003e2000c101b08 */
[-C--:B------:R-:W-:Y:S02]  /*11600*/  @!P1 LEA.HI.X R7, R223, R3.reuse, R155, 0x2, P5 ;  /* 0x00000003df079211 */ /* 0x080fe400028f149b */
[-C--:B------:R-:W-:Y:S02]  /*11610*/  @!P0 LEA.HI.X R9, R222, R3.reuse, R154, 0x2, P6 ;  /* 0x00000003de098211 */ /* 0x080fe400030f149a */
[-C--:B---3--:R-:W-:Y:S01]  /*11620*/  @!P4 LEA R14, P5, R220, R2.reuse, 0x2 ;  /* 0x00000002dc0ec211 */ /* 0x088fe200078a10ff */
[----:B------:R2:W-:Y:S01]  /*11630*/  @!P1 ST.E.64 desc[UR8][R6.64], R112 ;  /* 0x0000007006009985 */ /* 0x0005e2000c101b08 */
[----:B------:R-:W-:Y:S01]  /*11640*/  @!P3 LEA R12, P1, R221, R2, 0x2 ;  /* 0x00000002dd0cb211 */ /* 0x000fe200078210ff */
[----:B0-----:R-:W-:Y:S01]  /*11650*/  VIADD R21, R19, 0xf0 ;  /* 0x000000f013157836 */ /* 0x001fe20000000000 */
[----:B------:R-:W-:Y:S01]  /*11660*/  ISETP.GE.AND P2, PT, R219, UR4, PT ;  /* 0x00000004db007c0c */ /* 0x000fe2000bf46270 */
[----:B------:R0:W-:Y:S01]  /*11670*/  @!P0 ST.E.64 desc[UR8][R8.64], R116 ;  /* 0x0000007408008985 */ /* 0x0001e2000c101b08 */
[----:B------:R-:W-:-:S02]  /*11680*/  @!P3 LEA.HI.X R13, R221, R3, R153, 0x2, P1 ;  /* 0x00000003dd0db211 */ /* 0x000fc400008f1499 */
[----:B------:R-:W-:Y:S02]  /*11690*/  ISETP.GE.AND P1, PT, R218, UR4, PT ;  /* 0x00000004da007c0c */ /* 0x000fe4000bf26270 */
[----:B------:R-:W-:Y:S01]  /*116a0*/  @!P4 LEA.HI.X R15, R220, R3, R152, 0x2, P5 ;  /* 0x00000003dc0fc211 */ /* 0x000fe200028f1498 */
[----:B------:R3:W-:Y:S01]  /*116b0*/  @!P3 ST.E.64 desc[UR8][R12.64], R120 ;  /* 0x000000780c00b985 */ /* 0x0007e2000c101b08 */
[----:B------:R-:W-:Y:S02]  /*116c0*/  ISETP.GE.AND P0, PT, R215, UR4, PT ;  /* 0x00000004d7007c0c */ /* 0x000fe4000bf06270 */
[----:B------:R-:W-:Y:S01]  /*116d0*/  ISETP.GE.AND P3, PT, R21, UR4, PT ;  /* 0x0000000415007c0c */ /* 0x000fe2000bf66270 */
[----:B------:R4:W-:Y:S01]  /*116e0*/  @!P4 ST.E.64 desc[UR8][R14.64], R124 ;  /* 0x0000007c0e00c985 */ /* 0x0009e2000c101b08 */
[----:B------:R-:W-:Y:S02]  /*116f0*/  ISETP.GE.AND P4, PT, R23, UR4, PT ;  /* 0x0000000417007c0c */ /* 0x000fe4000bf86270 */
[----:B-1----:R-:W-:-:S03]  /*11700*/  @!P2 LEA R4, P5, R219, R2, 0x2 ;  /* 0x00000002db04a211 */ /* 0x002fc600078a10ff */
[CC--:B--2---:R-:W-:Y:S02]  /*11710*/  @!P1 LEA R6, P6, R218.reuse, R2.reuse, 0x2 ;  /* 0x00000002da069211 */ /* 0x0c4fe400078c10ff */
[-C--:B------:R-:W-:Y:S02]  /*11720*/  @!P2 LEA.HI.X R5, R219, R3.reuse, R18, 0x2, P5 ;  /* 0x00000003db05a211 */ /* 0x080fe400028f1412 */
[----:B0-----:R-:W-:Y:S02]  /*11730*/  @!P0 LEA R8, P5, R215, R2, 0x2 ;  /* 0x00000002d7088211 */ /* 0x001fe400078a10ff */
[-C--:B------:R-:W-:Y:S01]  /*11740*/  @!P1 LEA.HI.X R7, R218, R3.reuse, R22, 0x2, P6 ;  /* 0x00000003da079211 */ /* 0x080fe200030f1416 */
[----:B------:R0:W-:Y:S01]  /*11750*/  @!P2 ST.E.64 desc[UR8][R4.64], R128 ;  /* 0x000000800400a985 */ /* 0x0001e2000c101b08 */
[----:B------:R-:W-:Y:S02]  /*11760*/  ISETP.GE.AND P6, PT, R25, UR4, PT ;  /* 0x0000000419007c0c */ /* 0x000fe4000bfc6270 */
[----:B------:R-:W-:Y:S01]  /*11770*/  @!P0 LEA.HI.X R9, R215, R3, R17, 0x2, P5 ;  /* 0x00000003d7098211 */ /* 0x000fe200028f1411 */
[----:B------:R0:W-:Y:S01]  /*11780*/  @!P1 ST.E.64 desc[UR8][R6.64], R132 ;  /* 0x0000008406009985 */ /* 0x0001e2000c101b08 */
[----:B---3--:R-:W-:-:S02]  /*11790*/  SHF.R.S32.HI R13, RZ, 0x1f, R23 ;  /* 0x0000001fff0d7819 */ /* 0x008fc40000011417 */
[CC--:B------:R-:W-:Y:S01]  /*117a0*/  @!P4 LEA R12, P5, R23.reuse, R2.reuse, 0x2 ;  /* 0x00000002170cc211 */ /* 0x0c0fe200078a10ff */
[----:B------:R0:W-:Y:S01]  /*117b0*/  @!P0 ST.E.64 desc[UR8][R8.64], R136 ;  /* 0x0000008808008985 */ /* 0x0001e2000c101b08 */
[----:B----4-:R-:W-:Y:S02]  /*117c0*/  SHF.R.S32.HI R15, RZ, 0x1f, R21 ;  /* 0x0000001fff0f7819 */ /* 0x010fe40000011415 */
        /* <DEDUP_REMOVED lines=9> */
.L_x_2402:
[----:B------:R-:W-:Y:S05]  /*11860*/  BSYNC B1 ;  /* 0x0000000000017941 */ /* 0x000fea0003800000 */
.L_x_2401:
[----:B------:R-:W-:Y:S01]  /*11870*/  ISETP.GE.AND P0, PT, R10, UR12, PT ;  /* 0x0000000c0a007c0c */ /* 0x000fe2000bf06270 */
[----:B0-----:R0:W1:Y:S04]  /*11880*/  SHFL.IDX PT, R3, R11, 0x1, 0x1c1f ;  /* 0x003c1f000b037f89 */ /* 0x00106800000e0000 */
        /* <DEDUP_REMOVED lines=11> */
[----:B------:R-:W-:-:S03]  /*11940*/  SHF.R.S32.HI R0, RZ, 0x1f, R21 ;  /* 0x0000001fff007819 */ /* 0x000fc60000011415 */
[-C--:B--2---:R-:W-:Y:S02]  /*11950*/  @!P5 LEA R6, P3, R185, R2.reuse, 0x2 ;  /* 0x00000002b906d211 */ /* 0x084fe400078610ff */
[----:B-1----:R-:W-:Y:S02]  /*11960*/  @!P4 IMAD.WIDE R4, R19, 0x4, R2 ;  /* 0x000000041304c825 */ /* 0x002fe400078e0202 */
[-C--:B------:R-:W-:Y:S02]  /*11970*/  @!P5 LEA.HI.X R7, R185, R3.reuse, R186, 0x2, P3 ;  /* 0x00000003b907d211 */ /* 0x080fe400018f14ba */
[-C--:B------:R-:W-:Y:S01]  /*11980*/  @!P2 LEA R8, P6, R183, R2.reuse, 0x2 ;  /* 0x00000002b708a211 */ /* 0x080fe200078c10ff */
[----:B------:R0:W-:Y:S01]  /*11990*/  @!P4 ST.E.64 desc[UR8][R4.64], R26 ;  /* 0x0000001a0400c985 */ /* 0x0001e2000c101b08 */
[----:B------:R-:W-:Y:S02]  /*119a0*/  ISETP.GE.AND P3, PT, R177, UR4, PT ;  /* 0x00000004b1007c0c */ /* 0x000fe4000bf66270 */
[----:B------:R-:W-:Y:S01]  /*119b0*/  @!P2 LEA.HI.X R9, R183, R3, R184, 0x2, P6 ;  /* 0x00000003b709a211 */ /* 0x000fe200030f14b8 */
[----:B------:R1:W-:Y:S01]  /*119c0*/  @!P5 ST.E.64 desc[UR8][R6.64], R30 ;  /* 0x0000001e0600d985 */ /* 0x0003e2000c101b08 */
[----:B------:R-:W-:-:S02]  /*119d0*/  @!P1 LEA R10, P5, R181, R2, 0x2 ;  /* 0x00000002b50a9211 */ /* 0x000fc400078a10ff */
[----:B------:R-:W-:Y:S01]  /*119e0*/  ISETP.GE.AND P4, PT, R175, UR4, PT ;  /* 0x00000004af007c0c */ /* 0x000fe2000bf86270 */
[----:B------:R2:W-:Y:S01]  /*119f0*/  @!P2 ST.E.64 desc[UR8][R8.64], R34 ;  /* 0x000000220800a985 */ /* 0x0005e2000c101b08 */
[-C--:B------:R-:W-:Y:S02]  /*11a00*/  @!P0 LEA R12, P6, R179, R2.reuse, 0x2 ;  /* 0x00000002b30c8211 */ /* 0x080fe400078c10ff */
[-C--:B------:R-:W-:Y:S02]  /*11a10*/  @!P1 LEA.HI.X R11, R181, R3.reuse, R182, 0x2, P5 ;  /* 0x00000003b50b9211 */ /* 0x080fe400028f14b6 */
[----:B------:R-:W-:Y:S02]  /*11a20*/  ISETP.GE.AND P5, PT, R173, UR4, PT ;  /* 0x00000004ad007c0c */ /* 0x000fe4000bfa6270 */
[----:B------:R-:W-:Y:S01]  /*11a30*/  @!P0 LEA.HI.X R13, R179, R3, R180, 0x2, P6 ;  /* 0x00000003b30d8211 */ /* 0x000fe200030f14b4 */
[----:B------:R3:W-:Y:S01]  /*11a40*/  @!P1 ST.E.64 desc[UR8][R10.64], R38 ;  /* 0x000000260a009985 */ /* 0x0007e2000c101b08 */
[----:B0-----:R-:W-:-:S02]  /*11a50*/  @!P3 LEA R4, P6, R177, R2, 0x2 ;  /* 0x00000002b104b211 */ /* 0x001fc400078c10ff */
[----:B------:R-:W-:Y:S01]  /*11a60*/  ISETP.GE.AND P1, PT, R169, UR4, PT ;  /* 0x00000004a9007c0c */ /* 0x000fe2000bf26270 */
[----:B------:R0:W-:Y:S01]  /*11a70*/  @!P0 ST.E.64 desc[UR8][R12.64], R42 ;  /* 0x0000002a0c008985 */ /* 0x0001e2000c101b08 */
[----:B------:R-:W-:Y:S02]  /*11a80*/  ISETP.GE.AND P0, PT, R171, UR4, PT ;  /* 0x00000004ab007c0c */ /* 0x000fe4000bf06270 */
[-C--:B-1----:R-:W-:Y:S02]  /*11a90*/  @!P4 LEA R6, P2, R175, R2.reuse, 0x2 ;  /* 0x00000002af06c211 */ /* 0x082fe400078410ff */
[-C--:B------:R-:W-:Y:S02]  /*11aa0*/  @!P3 LEA.HI.X R5, R177, R3.reuse, R178, 0x2, P6 ;  /* 0x00000003b105b211 */ /* 0x080fe400030f14b2 */
[----:B------:R-:W-:Y:S02]  /*11ab0*/  @!P5 LEA R14, P6, R173, R2, 0x2 ;  /* 0x00000002ad0ed211 */ /* 0x000fe400078c10ff */
[----:B------:R-:W-:Y:S01]  /*11ac0*/  @!P4 LEA.HI.X R7, R175, R3, R176, 0x2, P2 ;  /* 0x00000003af07c211 */ /* 0x000fe200010f14b0 */
[----:B------:R1:W-:Y:S01]  /*11ad0*/  @!P3 ST.E.64 desc[UR8][R4.64], R46 ;  /* 0x0000002e0400b985 */ /* 0x0003e2000c101b08 */
[----:B------:R-:W-:-:S02]  /*11ae0*/  ISETP.GE.AND P2, PT, R167, UR4, PT ;  /* 0x00000004a7007c0c */ /* 0x000fc4000bf46270 */
[-C--:B------:R-:W-:Y:S01]  /*11af0*/  @!P5 LEA.HI.X R15, R173, R3.reuse, R174, 0x2, P6 ;  /* 0x00000003ad0fd211 */ /* 0x080fe200030f14ae */
[----:B------:R4:W-:Y:S01]  /*11b00*/  @!P4 ST.E.64 desc[UR8][R6.64], R50 ;  /* 0x000000320600c985 */ /* 0x0009e2000c101b08 */
[-C--:B--2---:R-:W-:Y:S02]  /*11b10*/  @!P0 LEA R8, P4, R171, R2.reuse, 0x2 ;  /* 0x00000002ab088211 */ /* 0x084fe400078810ff */
[----:B------:R-:W-:Y:S01]  /*11b20*/  ISETP.GE.AND P3, PT, R234, UR4, PT ;  /* 0x00000004ea007c0c */ /* 0x000fe2000bf66270 */
[----:B------:R2:W-:Y:S01]  /*11b30*/  @!P5 ST.E.64 desc[UR8][R14.64], R54 ;  /* 0x000000360e00d985 */ /* 0x0005e2000c101b08 */
[----:B---3--:R-:W-:Y:S02]  /*11b40*/  @!P1 LEA R10, P5, R169, R2, 0x2 ;  /* 0x00000002a90a9211 */ /* 0x008fe400078a10ff */
[----:B------:R-:W-:Y:S02]  /*11b50*/  @!P0 LEA.HI.X R9, R171, R3, R172, 0x2, P4 ;  /* 0x00000003ab098211 */ /* 0x000fe400020f14ac */
[----:B------:R-:W-:-:S02]  /*11b60*/  ISETP.GE.AND P4, PT, R233, UR4, PT ;  /* 0x00000004e9007c0c */ /* 0x000fc4000bf86270 */
[-C--:B0-----:R-:W-:Y:S01]  /*11b70*/  @!P2 LEA R12, P6, R167, R2.reuse, 0x2 ;  /* 0x00000002a70ca211 */ /* 0x081fe200078c10ff */
[----:B------:R0:W-:Y:S01]  /*11b80*/  @!P0 ST.E.64 desc[UR8][R8.64], R58 ;  /* 0x0000003a08008985 */ /* 0x0001e2000c101b08 */
[-C--:B------:R-:W-:Y:S02]  /*11b90*/  @!P1 LEA.HI.X R11, R169, R3.reuse, R170, 0x2, P5 ;  /* 0x00000003a90b9211 */ /* 0x080fe400028f14aa */
[----:B------:R-:W-:Y:S02]  /*11ba0*/  ISETP.GE.AND P5, PT, R232, UR4, PT ;  /* 0x00000004e8007c0c */ /* 0x000fe4000bfa6270 */
[----:B------:R-:W-:Y:S01]  /*11bb0*/  @!P2 LEA.HI.X R13, R167, R3, R168, 0x2, P6 ;  /* 0x00000003a70da211 */ /* 0x000fe200030f14a8 */
[----:B------:R3:W-:Y:S01]  /*11bc0*/  @!P1 ST.E.64 desc[UR8][R10.64], R62 ;  /* 0x0000003e0a009985 */ /* 0x0007e2000c101b08 */
[----:B-1----:R-:W-:Y:S02]  /*11bd0*/  @!P3 LEA R4, P6, R234, R2, 0x2 ;  /* 0x00000002ea04b211 */ /* 0x002fe400078c10ff */
[----:B------:R-:W-:Y:S01]  /*11be0*/  ISETP.GE.AND P1, PT, R230, UR4, PT ;  /* 0x00000004e6007c0c */ /* 0x000fe2000bf26270 */
[----:B------:R1:W-:Y:S01]  /*11bf0*/  @!P2 ST.E.64 desc[UR8][R12.64], R66 ;  /* 0x000000420c00a985 */ /* 0x0003e2000c101b08 */
[----:B------:R-:W-:-:S02]  /*11c00*/  ISETP.GE.AND P2, PT, R231, UR4, PT ;  /* 0x00000004e7007c0c */ /* 0x000fc4000bf46270 */
[CC--:B----4-:R-:W-:Y:S02]  /*11c10*/  @!P4 LEA R6, P0, R233.reuse, R2.reuse, 0x2 ;  /* 0x00000002e906c211 */ /* 0x0d0fe400078010ff */
[-C--:B------:R-:W-:Y:S02]  /*11c20*/  @!P3 LEA.HI.X R5, R234, R3.reuse, R166, 0x2, P6 ;  /* 0x00000003ea05b211 */ /* 0x080fe400030f14a6 */
[CC--:B--2---:R-:W-:Y:S02]  /*11c30*/  @!P5 LEA R14, P6, R232.reuse, R2.reuse, 0x2 ;  /* 0x00000002e80ed211 */ /* 0x0c4fe400078c10ff */
[-C--:B------:R-:W-:Y:S01]  /*11c40*/  @!P4 LEA.HI.X R7, R233, R3.reuse, R165, 0x2, P0 ;  /* 0x00000003e907c211 */ /* 0x080fe200000f14a5 */
[----:B------:R2:W-:Y:S01]  /*11c50*/  @!P3 ST.E.64 desc[UR8][R4.64], R70 ;  /* 0x000000460400b985 */ /* 0x0005e2000c101b08 */
[----:B------:R-:W-:Y:S02]  /*11c60*/  ISETP.GE.AND P0, PT, R229, UR4, PT ;  /* 0x00000004e5007c0c */ /* 0x000fe4000bf06270 */
[----:B------:R-:W-:Y:S01]  /*11c70*/  @!P5 LEA.HI.X R15, R232, R3, R164, 0x2, P6 ;  /* 0x00000003e80fd211 */ /* 0x000fe200030f14a4 */
[----:B------:R4:W-:Y:S01]  /*11c80*/  @!P4 ST.E.64 desc[UR8][R6.64], R74 ;  /* 0x0000004a0600c985 */ /* 0x0009e2000c101b08 */
[----:B0-----:R-:W-:-:S02]  /*11c90*/  @!P2 LEA R8, P6, R231, R2, 0x2 ;  /* 0x00000002e708a211 */ /* 0x001fc400078c10ff */
[----:B------:R-:W-:Y:S01]  /*11ca0*/  ISETP.GE.AND P4, PT, R227, UR4, PT ;  /* 0x00000004e3007c0c */ /* 0x000fe2000bf86270 */
[----:B------:R0:W-:Y:S01]  /*11cb0*/  @!P5 ST.E.64 desc[UR8][R14.64], R78 ;  /* 0x0000004e0e00d985 */ /* 0x0001e2000c101b08 */
[----:B------:R-:W-:Y:S02]  /*11cc0*/  ISETP.GE.AND P5, PT, R228, UR4, PT ;  /* 0x00000004e4007c0c */ /* 0x000fe4000bfa6270 */
[CC--:B---3--:R-:W-:Y:S02]  /*11cd0*/  @!P1 LEA R10, P3, R230.reuse, R2.reuse, 0x2 ;  /* 0x00000002e60a9211 */ /* 0x0c8fe400078610ff */
[-C--:B------:R-:W-:Y:S02]  /*11ce0*/  @!P2 LEA.HI.X R9, R231, R3.reuse, R163, 0x2, P6 ;  /* 0x00000003e709a211 */ /* 0x080fe400030f14a3 */
[C---:B-1----:R-:W-:Y:S02]  /*11cf0*/  @!P0 LEA R12, P6, R229.reuse, R2, 0x2 ;  /* 0x00000002e50c8211 */ /* 0x042fe400078c10ff */
[-C--:B------:R-:W-:Y:S01]  /*11d00*/  @!P1 LEA.HI.X R11, R230, R3.reuse, R162, 0x2, P3 ;  /* 0x00000003e60b9211 */ /* 0x080fe200018f14a2 */
[----:B------:R1:W-:Y:S01]  /*11d10*/  @!P2 ST.E.64 desc[UR8][R8.64], R82 ;  /* 0x000000520800a985 */ /* 0x0003e2000c101b08 */
[----:B------:R-:W-:-:S02]  /*11d20*/  @!P0 LEA.HI.X R13, R229, R3, R161, 0x2, P6 ;  /* 0x00000003e50d8211 */ /* 0x000fc400030f14a1 */
[----:B------:R-:W-:Y:S01]  /*11d30*/  ISETP.GE.AND P3, PT, R226, UR4, PT ;  /* 0x00000004e2007c0c */ /* 0x000fe2000bf66270 */
[----:B------:R3:W-:Y:S01]  /*11d40*/  @!P1 ST.E.64 desc[UR8][R10.64], R86 ;  /* 0x000000560a009985 */ /* 0x0007e2000c101b08 */
[CC--:B--2---:R-:W-:Y:S02]  /*11d50*/  @!P5 LEA R4, P2, R228.reuse, R2.reuse, 0x2 ;  /* 0x00000002e404d211 */ /* 0x0c4fe400078410ff */
[----:B----4-:R-:W-:Y:S01]  /*11d60*/  @!P4 LEA R6, P1, R227, R2, 0x2 ;  /* 0x00000002e306c211 */ /* 0x010fe200078210ff */
[----:B------:R2:W-:Y:S01]  /*11d70*/  @!P0 ST.E.64 desc[UR8][R12.64], R90 ;  /* 0x0000005a0c008985 */ /* 0x0005e2000c101b08 */
[----:B------:R-:W-:Y:S02]  /*11d80*/  ISETP.GE.AND P0, PT, R225, UR4, PT ;  /* 0x00000004e1007c0c */ /* 0x000fe4000bf06270 */
[-C--:B------:R-:W-:Y:S02]  /*11d90*/  @!P5 LEA.HI.X R5, R228, R3.reuse, R160, 0x2, P2 ;  /* 0x00000003e405d211 */ /* 0x080fe400010f14a0 */
[----:B------:R-:W-:-:S02]  /*11da0*/  @!P4 LEA.HI.X R7, R227, R3, R159, 0x2, P1 ;  /* 0x00000003e307c211 */ /* 0x000fc400008f149f */
[----:B------:R-:W-:Y:S01]  /*11db0*/  ISETP.GE.AND P2, PT, R224, UR4, PT ;  /* 0x00000004e0007c0c */ /* 0x000fe2000bf46270 */
[----:B------:R4:W-:Y:S01]  /*11dc0*/  @!P5 ST.E.64 desc[UR8][R4.64], R94 ;  /* 0x0000005e0400d985 */ /* 0x0009e2000c101b08 */
[-C--:B0-----:R-:W-:Y:S02]  /*11dd0*/  @!P3 LEA R14, P6, R226, R2.reuse, 0x2 ;  /* 0x00000002e20eb211 */ /* 0x081fe400078c10ff */
[----:B------:R-:W-:Y:S01]  /*11de0*/  ISETP.GE.AND P1, PT, R223, UR4, PT ;  /* 0x00000004df007c0c */ /* 0x000fe2000bf26270 */
[----:B------:R0:W-:Y:S01]  /*11df0*/  @!P4 ST.E.64 desc[UR8][R6.64], R98 ;  /* 0x000000620600c985 */ /* 0x0001e2000c101b08 */
[----:B------:R-:W-:Y:S02]  /*11e00*/  ISETP.GE.AND P4, PT, R222, UR4, PT ;  /* 0x00000004de007c0c */ /* 0x000fe4000bf86270 */
[----:B------:R-:W-:Y:S02]  /*11e10*/  @!P3 LEA.HI.X R15, R226, R3, R158, 0x2, P6 ;  /* 0x00000003e20fb211 */ /* 0x000fe400030f149e */
[----:B-1----:R-:W-:-:S02]  /*11e20*/  @!P0 LEA R8, P6, R225, R2, 0x2 ;  /* 0x00000002e1088211 */ /* 0x002fc400078c10ff */
[----:B------:R-:W-:Y:S01]  /*11e30*/  ISETP.GE.AND P5, PT, R221, UR4, PT ;  /* 0x00000004dd007c0c */ /* 0x000fe2000bfa6270 */
[----:B------:R1:W-:Y:S01]  /*11e40*/  @!P3 ST.E.64 desc[UR8][R14.64], R102 ;  /* 0x000000660e00b985 */ /* 0x0003e2000c101b08 */
[-C--:B------:R-:W-:Y:S02]  /*11e50*/  @!P0 LEA.HI.X R9, R225, R3.reuse, R157, 0x2, P6 ;  /* 0x00000003e1098211 */ /* 0x080fe400030f149d */
[CC--:B---3--:R-:W-:Y:S02]  /*11e60*/  @!P2 LEA R10, P3, R224.reuse, R2.reuse, 0x2 ;  /* 0x00000002e00aa211 */ /* 0x0c8fe400078610ff */
[----:B--2---:R-:W-:Y:S01]  /*11e70*/  @!P1 LEA R12, P6, R223, R2, 0x2 ;  /* 0x00000002df0c9211 */ /* 0x004fe200078c10ff */
[----:B------:R2:W-:Y:S01]  /*11e80*/  @!P0 ST.E.64 desc[UR8][R8.64], R106 ;  /* 0x0000006a08008985 */ /* 0x0005e2000c101b08 */
[----:B------:R-:W-:Y:S02]  /*11e90*/  @!P2 LEA.HI.X R11, R224, R3, R156, 0x2, P3 ;  /* 0x00000003e00ba211 */ /* 0x000fe400018f149c */
[----:B------:R-:W-:-:S02]  /*11ea0*/  ISETP.GE.AND P3, PT, R220, UR4, PT ;  /* 0x00000004dc007c0c */ /* 0x000fc4000bf66270 */
[CC--:B----4-:R-:W-:Y:S01]  /*11eb0*/  @!P4 LEA R4, P0, R222.reuse, R2.reuse, 0x2 ;  /* 0x00000002de04c211 */ /* 0x0d0fe200078010ff */
[----:B------:R3:W-:Y:S01]  /*11ec0*/  @!P2 ST.E.64 desc[UR8][R10.64], R110 ;  /* 0x0000006e0a00a985 */ /* 0x0007e2000c101b08 */
[-C--:B------:R-:W-:Y:S02]  /*11ed0*/  @!P1 LEA.HI.X R13, R223, R3.reuse, R155, 0x2, P6 ;  /* 0x00000003df0d9211 */ /* 0x080fe400030f149b */
[-C--:B------:R-:W-:Y:S02]  /*11ee0*/  @!P4 LEA.HI.X R5, R222, R3.reuse, R154, 0x2, P0 ;  /* 0x00000003de05c211 */ /* 0x080fe400000f149a */
[----:B------:R-:W-:Y:S01]  /*11ef0*/  ISETP.GE.AND P0, PT, R219, UR4, PT ;  /* 0x00000004db007c0c */ /* 0x000fe2000bf06270 */
[----:B------:R-:W-:Y:S01]  /*11f00*/  @!P1 ST.E.64 desc[UR8][R12.64], R114 ;  /* 0x000000720c009985 */ /* 0x000fe2000c101b08 */
[----:B0-----:R-:W-:Y:S02]  /*11f10*/  @!P5 LEA R6, P6, R221, R2, 0x2 ;  /* 0x00000002dd06d211 */ /* 0x001fe400078c10ff */
[----:B------:R-:W-:Y:S01]  /*11f20*/  ISETP.GE.AND P1, PT, R21, UR4, PT ;  /* 0x0000000415007c0c */ /* 0x000fe2000bf26270 */
[----:B------:R0:W-:Y:S01]  /*11f30*/  @!P4 ST.E.64 desc[UR8][R4.64], R118 ;  /* 0x000000760400c985 */ /* 0x0001e2000c101b08 */
[----:B------:R-:W-:-:S02]  /*11f40*/  @!P5 LEA.HI.X R7, R221, R3, R153, 0x2, P6 ;  /* 0x00000003dd07d211 */ /* 0x000fc400030f1499 */
[-C--:B-1----:R-:W-:Y:S02]  /*11f50*/  @!P3 LEA R14, P2, R220, R2.reuse, 0x2 ;  /* 0x00000002dc0eb211 */ /* 0x082fe400078410ff */
[----:B------:R-:W-:Y:S01]  /*11f60*/  ISETP.GE.AND P4, PT, R218, UR4, PT ;  /* 0x00000004da007c0c */ /* 0x000fe2000bf86270 */
[----:B------:R1:W-:Y:S01]  /*11f70*/  @!P5 ST.E.64 desc[UR8][R6.64], R122 ;  /* 0x0000007a0600d985 */ /* 0x0003e2000c101b08 */
[----:B------:R-:W-:Y:S02]  /*11f80*/  ISETP.GE.AND P5, PT, R215, UR4, PT ;  /* 0x00000004d7007c0c */ /* 0x000fe4000bfa6270 */
[----:B------:R-:W-:Y:S02]  /*11f90*/  @!P3 LEA.HI.X R15, R220, R3, R152, 0x2, P2 ;  /* 0x00000003dc0fb211 */ /* 0x000fe400010f1498 */
[----:B------:R-:W-:Y:S02]  /*11fa0*/  ISETP.GE.AND P2, PT, R17, UR4, PT ;  /* 0x0000000411007c0c */ /* 0x000fe4000bf46270 */
[-C--:B--2---:R-:W-:Y:S01]  /*11fb0*/  @!P0 LEA R8, P6, R219, R2.reuse, 0x2 ;  /* 0x00000002db088211 */ /* 0x084fe200078c10ff */
[----:B------:R2:W-:Y:S01]  /*11fc0*/  @!P3 ST.E.64 desc[UR8][R14.64], R126 ;  /* 0x0000007e0e00b985 */ /* 0x0005e2000c101b08 */
[----:B---3--:R-:W-:-:S02]  /*11fd0*/  @!P1 LEA R10, P3, R21, R2, 0x2 ;  /* 0x00000002150a9211 */ /* 0x008fc400078610ff */
[-C--:B------:R-:W-:Y:S02]  /*11fe0*/  @!P0 LEA.HI.X R9, R219, R3.reuse, R18, 0x2, P6 ;  /* 0x00000003db098211 */ /* 0x080fe400030f1412 */
[CC--:B0-----:R-:W-:Y:S02]  /*11ff0*/  @!P4 LEA R4, P6, R218.reuse, R2.reuse, 0x2 ;  /* 0x00000002da04c211 */ /* 0x0c1fe400078c10ff */
[-C--:B------:R-:W-:Y:S01]  /*12000*/  @!P1 LEA.HI.X R11, R21, R3.reuse, R0, 0x2, P3 ;  /* 0x00000003150b9211 */ /* 0x080fe200018f1400 */
[----:B------:R0:W-:Y:S01]  /*12010*/  @!P0 ST.E.64 desc[UR8][R8.64], R130 ;  /* 0x0000008208008985 */ /* 0x0001e2000c101b08 */
[----:B------:R-:W-:Y:S02]  /*12020*/  SHF.R.S32.HI R18, RZ, 0x1f, R215 ;  /* 0x0000001fff127819 */ /* 0x000fe400000114d7 */
[----:B-1----:R-:W-:Y:S02]  /*12030*/  @!P5 LEA R6, P3, R215, R2, 0x2 ;  /* 0x00000002d706d211 */ /* 0x002fe400078610ff */
[----:B------:R-:W-:Y:S01]  /*12040*/  @!P4 LEA.HI.X R5, R218, R3, R22, 0x2, P6 ;  /* 0x00000003da05c211 */ /* 0x000fe200030f1416 */
[----:B--2---:R-:W-:Y:S01]  /*12050*/  VIADD R15, R19, 0xf8 ;  /* 0x000000f8130f7836 */ /* 0x004fe20000000000 */
[----:B------:R-:W-:-:S02]  /*12060*/  SHF.R.S32.HI R0, RZ, 0x1f, R17 ;  /* 0x0000001fff007819 */ /* 0x000fc40000011411 */
[----:B------:R-:W-:Y:S01]  /*12070*/  @!P2 LEA R12, P6, R17, R2, 0x2 ;  /* 0x00000002110ca211 */ /* 0x000fe200078c10ff */
[----:B------:R0:W-:Y:S01]  /*12080*/  @!P4 ST.E.64 desc[UR8][R4.64], R134 ;  /* 0x000000860400c985 */ /* 0x0001e2000c101b08 */
[----:B------:R-:W-:Y:S02]  /*12090*/  ISETP.GE.AND P0, PT, R15, UR4, PT ;  /* 0x000000040f007c0c */ /* 0x000fe4000bf06270 */
[-C--:B------:R-:W-:Y:S02]  /*120a0*/  @!P5 LEA.HI.X R7, R215, R3.reuse, R18, 0x2, P3 ;  /* 0x00000003d707d211 */ /* 0x080fe400018f1412 */
[----:B------:R-:W-:-:S03]  /*120b0*/  @!P2 LEA.HI.X R13, R17, R3, R0, 0x2, P6 ;  /* 0x00000003110da211 */ /* 0x000fc600030f1400 */
[----:B------:R0:W-:Y:S04]  /*120c0*/  @!P5 ST.E.64 desc[UR8][R6.64], R138 ;  /* 0x0000008a0600d985 */ /* 0x0001e8000c101b08 */
[----:B------:R0:W-:Y:S04]  /*120d0*/  @!P1 ST.E.64 desc[UR8][R10.64], R142 ;  /* 0x0000008e0a009985 */ /* 0x0001e8000c101b08 */
[----:B------:R0:W-:Y:S01]  /*120e0*/  @!P2 ST.E.64 desc[UR8][R12.64], R146 ;  /* 0x000000920c00a985 */ /* 0x0001e2000c101b08 */
[----:B------:R-:W-:Y:S05]  /*120f0*/  @P0 BRA `(.L_x_2400) ;  /* 0x0000001000440947 */ /* 0x000fea0003800000 */
[----:B------:R-:W-:Y:S01]  /*12100*/  LEA R2, P0, R15, R2, 0x2 ;  /* 0x000000020f027211 */ /* 0x000fe200078010ff */
[----:B------:R-:W-:Y:S01]  /*12110*/  ULDC.64 UR8, c[0x0][0x208] ;  /* 0x0000820000087ab9 */ /* 0x000fe20000000a00 */
[----:B------:R-:W-:-:S04]  /*12120*/  SHF.R.S32.HI R0, RZ, 0x1f, R15 ;  /* 0x0000001fff007819 */ /* 0x000fc8000001140f */
[----:B------:R-:W-:-:S05]  /*12130*/  LEA.HI.X R3, R15, R3, R0, 0x2, P0 ;  /* 0x000000030f037211 */ /* 0x000fca00000f1400 */
[----:B------:R1:W-:Y:S01]  /*12140*/  ST.E.64 desc[UR8][R2.64], R150 ;  /* 0x0000009602007985 */ /* 0x0003e2000c101b08 */
[----:B------:R-:W-:Y:S05]  /*12150*/  BRA `(.L_x_2400) ;  /* 0x00000010002c7947 */ /* 0x000fea0003800000 */
.L_x_2391:
[----:B------:R-:W-:Y:S01]  /*12160*/  ULDC.64 UR8, c[0x0][0xc00] ;  /* 0x0003000000087ab9 */ /* 0x000fe20000000a00 */
[----:B------:R-:W-:Y:S01]  /*12170*/  R2UR UR4, R217 ;  /* 0x00000000d90472ca */ /* 0x000fe200000e0000 */
[----:B------:R-:W-:Y:S01]  /*12180*/  UISETP.NE.U32.AND UP0, UPT, UR8, URZ, UPT ;  /* 0x0000003f0800728c */ /* 0x000fe2000bf05070 */
[----:B------:R-:W2:Y:S01]  /*12190*/  LDL R8, [R1+0x2c] ;  /* 0x00002c0001087983 */ /* 0x000ea20000100800 */
[----:B------:R-:W-:Y:S01]  /*121a0*/  ULDC.64 UR12, c[0x0][0x208] ;  /* 0x00008200000c7ab9 */ /* 0x000fe20000000a00 */
[----:B------:R-:W-:Y:S01]  /*121b0*/  R2UR UR10, R214 ;  /* 0x00000000d60a72ca */ /* 0x000fe200000e0000 */
[----:B------:R-:W-:-:S03]  /*121c0*/  UISETP.NE.AND.EX UP0, UPT, UR9, URZ, UPT, UP0 ;  /* 0x0000003f0900728c */ /* 0x000fc6000bf05300 */
[----:B------:R-:W-:-:S03]  /*121d0*/  ULDC.64 UR8, c[0x0][0xc00] ;  /* 0x0003000000087ab9 */ /* 0x000fc60000000a00 */
[----:B------:R-:W-:Y:S02]  /*121e0*/  PLOP3.LUT P1, PT, PT, PT, UP0, 0x80, 0x0 ;  /* 0x000000000000781c */ /* 0x000fe40003f2f008 */
[----:B------:R-:W-:-:S06]  /*121f0*/  UIMAD.WIDE UR8, UR4, 0x4, UR8 ;  /* 0x00000004040878a5 */ /* 0x000fcc000f8e0208 */
[----:B------:R-:W-:Y:S02]  /*12200*/  IMAD.U32 R2, RZ, RZ, UR8 ;  /* 0x00000008ff027e24 */ /* 0x000fe4000f8e00ff */
[----:B------:R-:W-:Y:S01]  /*12210*/  IMAD.U32 R3, RZ, RZ, UR9 ;  /* 0x00000009ff037e24 */ /* 0x000fe2000f8e00ff */
[----:B------:R-:W-:-:S04]  /*12220*/  ULDC.64 UR8, c[0x0][0xc08] ;  /* 0x0003020000087ab9 */ /* 0x000fc80000000a00 */
[----:B------:R-:W3:Y:S01]  /*12230*/  @P1 LDG.E R7, desc[UR12][R2.64] ;  /* 0x0000000c02071981 */ /* 0x000ee2000c1e1900 */
[----:B------:R-:W-:Y:S01]  /*12240*/  UISETP.NE.U32.AND UP1, UPT, UR8, URZ, UPT ;  /* 0x0000003f0800728c */ /* 0x000fe2000bf25070 */
[----:B------:R-:W0:Y:S03]  /*12250*/  S2R R6, SR_TID.X ;  /* 0x0000000000067919 */ /* 0x000e260000002100 */
[----:B------:R-:W-:-:S11]  /*12260*/  UISETP.NE.AND.EX UP1, UPT, UR9, URZ, UPT, UP1 ;  /* 0x0000003f0900728c */ /* 0x000fd6000bf25310 */
[----:B------:R-:W-:Y:S01]  /*12270*/  @UP1 ULEA UR8, UP2, UR4, UR8, 0x2 ;  /* 0x0000000804081291 */ /* 0x000fe2000f84103f */
[----:B------:R-:W-:-:S05]  /*12280*/  PLOP3.LUT P2, PT, PT, PT, UP1, 0x80, 0x0 ;  /* 0x000000000000781c */ /* 0x000fca0003f4f018 */
[----:B------:R-:W-:Y:S02]  /*12290*/  IMAD.U32 R4, RZ, RZ, UR8 ;  /* 0x00000008ff047e24 */ /* 0x000fe4000f8e00ff */
[----:B0-----:R-:W-:-:S05]  /*122a0*/  VIADD R6, R6, 0xffffff80 ;  /* 0xffffff8006067836 */ /* 0x001fca0000000000 */
[----:B------:R-:W-:Y:S02]  /*122b0*/  ISETP.GT.AND P0, PT, R6, 0x7f, PT ;  /* 0x0000007f0600780c */ /* 0x000fe40003f04270 */
[----:B--2---:R-:W-:-:S13]  /*122c0*/  R2UR UR11, R8 ;  /* 0x00000000080b72ca */ /* 0x004fda00000e0000 */
[----:B------:R-:W-:-:S03]  /*122d0*/  @UP1 ULEA.HI.X UR9, UR4, UR9, UR11, 0x2, UP2 ;  /* 0x0000000904091291 */ /* 0x000fc600090f140b */
[----:B------:R-:W-:Y:S02]  /*122e0*/  ULDC UR4, c[0x0][0xa88] ;  /* 0x0002a20000047ab9 */ /* 0x000fe40000000800 */
[----:B------:R-:W-:Y:S01]  /*122f0*/  IMAD.U32 R0, RZ, RZ, UR4 ;  /* 0x00000004ff007e24 */ /* 0x000fe2000f8e00ff */
[----:B------:R-:W-:Y:S01]  /*12300*/  UMOV UR4, URZ ;  /* 0x0000003f00047c82 */ /* 0x000fe20008000000 */
[----:B------:R-:W-:Y:S01]  /*12310*/  UISETP.NE.AND UP1, UPT, UR10, URZ, UPT ;  /* 0x0000003f0a00728c */ /* 0x000fe2000bf25270 */
[----:B---3--:R-:W-:Y:S01]  /*12320*/  @P1 R2UR UR4, R7 ;  /* 0x00000000070412ca */ /* 0x008fe200000e0000 */
[----:B------:R-:W-:-:S05]  /*12330*/  IMAD.U32 R5, RZ, RZ, UR9 ;  /* 0x00000009ff057e24 */ /* 0x000fca000f8e00ff */
[----:B------:R0:W5:Y:S04]  /*12340*/  @P2 LDG.E R0, desc[UR12][R4.64] ;  /* 0x0000000c04002981 */ /* 0x000168000c1e1900 */
[----:B------:R-:W-:Y:S02]  /*12350*/  @!UP1 ULDC UR10, c[0x0][0xad4] ;  /* 0x0002b500000a9ab9 */ /* 0x000fe40000000800 */
[----:B------:R-:W-:Y:S01]  /*12360*/  IMAD.U32 R214, RZ, RZ, UR10 ;  /* 0x0000000affd67e24 */ /* 0x000fe2000f8e00ff */
[----:B------:R-:W-:Y:S01]  /*12370*/  USHF.R.S32.HI UR21, URZ, 0x1f, UR4 ;  /* 0x0000001f3f157899 */ /* 0x000fe20008011404 */
[----:B------:R-:W-:Y:S11]  /*12380*/  @P2 BRA `(.L_x_2403) ;  /* 0x0000000000142947 */ /* 0x000ff60003800000 */
[----:B------:R-:W-:Y:S05]  /*12390*/  @!P1 BRA `(.L_x_2403) ;  /* 0x0000000000109947 */ /* 0x000fea0003800000 */
[----:B------:R-:W-:Y:S02]  /*123a0*/  ULDC.64 UR8, c[0x0][0x208] ;  /* 0x0000820000087ab9 */ /* 0x000fe40000000a00 */
[----:B0-----:R-:W2:Y:S04]  /*123b0*/  LDG.E R5, desc[UR8][R2.64] ;  /* 0x0000000802057981 */ /* 0x001ea8000c1e1900 */
[----:B-----5:R-:W2:Y:S02]  /*123c0*/  LDG.E R0, desc[UR8][R2.64+0x4] ;  /* 0x0000040802007981 */ /* 0x020ea4000c1e1900 */
[----:B--2---:R-:W-:-:S07]  /*123d0*/  IMAD.IADD R0, R0, 0x1, -R5 ;  /* 0x0000000100007824 */ /* 0x004fce00078e0a05 */
.L_x_2403:
[----:B------:R-:W-:Y:S01]  /*123e0*/  R2UR UR9, R217 ;  /* 0x00000000d90972ca */ /* 0x000fe200000e0000 */
[----:B------:R-:W-:Y:S01]  /*123f0*/  BSSY B1, `(.L_x_2404) ;  /* 0x0000040000017945 */ /* 0x000fe20003800000 */
[----:B------:R-:W-:-:S11]  /*12400*/  R2UR UR8, R8 ;  /* 0x00000000080872ca */ /* 0x000fd600000e0000 */
[----:B------:R-:W-:Y:S02]  /*12410*/  USEL UR12, UR9, URZ, !UP0 ;  /* 0x0000003f090c7287 */ /* 0x000fe4000c000000 */
[----:B------:R-:W-:Y:S01]  /*12420*/  USEL UR13, UR8, URZ, !UP0 ;  /* 0x0000003f080d7287 */ /* 0x000fe2000c000000 */
[----:B------:R-:W-:Y:S11]  /*12430*/  @P0 BRA `(.L_x_2405) ;  /* 0x0000000000ec0947 */ /* 0x000ff60003800000 */
[----:B0-----:R-:W0:Y:S01]  /*12440*/  S2R R4, SR_TID.X ;  /* 0x0000000000047919 */ /* 0x001e220000002100 */
[----:B------:R-:W1:Y:S01]  /*12450*/  LDC R9, c[0x0][0xbe8] ;  /* 0x0002fa00ff097b82 */ /* 0x000e620000000800 */
[----:B------:R-:W-:-:S13]  /*12460*/  R2UR UR8, R212 ;  /* 0x00000000d40872ca */ /* 0x000fda00000e0000 */
[----:B------:R-:W-:Y:S02]  /*12470*/  IMAD.U32 R3, RZ, RZ, UR8 ;  /* 0x00000008ff037e24 */ /* 0x000fe4000f8e00ff */
[----:B-1---5:R-:W-:-:S03]  /*12480*/  IMAD R2, R0, R9, RZ ;  /* 0x0000000900027224 */ /* 0x022fc600078e02ff */
[----:B0-----:R-:W-:-:S04]  /*12490*/  IADD3 R4, R3, -0x80, R4 ;  /* 0xffffff8003047810 */ /* 0x001fc80007ffe004 */
[----:B------:R-:W-:-:S13]  /*124a0*/  ISETP.GE.AND P0, PT, R4, R2, PT ;  /* 0x000000020400720c */ /* 0x000fda0003f06270 */
[----:B------:R-:W-:Y:S05]  /*124b0*/  @P0 BRA `(.L_x_2405) ;  /* 0x0000000000cc0947 */ /* 0x000fea0003800000 */
[----:B------:R-:W2:Y:S01]  /*124c0*/  LDL R5, [R1+0x28] ;  /* 0x0000280001057983 */ /* 0x000ea20000100800 */
[----:B------:R-:W-:Y:S01]  /*124d0*/  ISETP.NE.AND P0, PT, R9, 0x1, PT ;  /* 0x000000010900780c */ /* 0x000fe20003f05270 */
[----:B------:R-:W-:Y:S01]  /*124e0*/  UMOV UR19, 0x9b8 ;  /* 0x000009b800137882 */ /* 0x000fe20000000000 */
[----:B------:R-:W-:Y:S01]  /*124f0*/  R2UR UR9, R214 ;  /* 0x00000000d60972ca */ /* 0x000fe200000e0000 */
[----:B------:R-:W-:Y:S01]  /*12500*/  ULDC.64 UR24, c[0x0][0x208] ;  /* 0x0000820000187ab9 */ /* 0x000fe20000000a00 */
[----:B------:R-:W-:-:S09]  /*12510*/  R2UR UR8, R216 ;  /* 0x00000000d80872ca */ /* 0x000fd200000e0000 */
        /* <DEDUP_REMOVED lines=12> */
[----:B------:R-:W-:Y:S02]  /*125e0*/  UIMAD UR15, UR14, UR13, UR15 ;  /* 0x0000000d0e0f72a4 */ /* 0x000fe4000f8e020f */
[----:B------:R-:W-:-:S02]  /*125f0*/  UIADD3 UR16, UR23, UR16, URZ ;  /* 0x0000001017107290 */ /* 0x000fc4000fffe03f */
[----:B------:R-:W-:-:S04]  /*12600*/  IMAD.U32 R3, RZ, RZ, UR23 ;  /* 0x00000017ff037e24 */ /* 0x000fc8000f8e00ff */
[----:B------:R-:W-:Y:S01]  /*12610*/  IMAD.U32 R8, RZ, RZ, UR16 ;  /* 0x00000010ff087e24 */ /* 0x000fe2000f8e00ff */
[----:B--2---:R-:W-:Y:S01]  /*12620*/  R2UR UR20, R5 ;  /* 0x00000000051472ca */ /* 0x004fe200000e0000 */
[----:B------:R-:W-:Y:S01]  /*12630*/  IMAD.MOV.U32 R5, RZ, RZ, R4 ;  /* 0x000000ffff057224 */ /* 0x000fe200078e0004 */
[----:B-1----:R-:W-:Y:S01]  /*12640*/  @P0 SHF.R.U32.HI R5, RZ, R7, R2 ;  /* 0x00000007ff050219 */ /* 0x002fe20000011602 */
[----:B------:R-:W-:-:S04]  /*12650*/  IMAD.U32 R2, RZ, RZ, UR22 ;  /* 0x00000016ff027e24 */ /* 0x000fc8000f8e00ff */
[----:B------:R-:W-:-:S04]  /*12660*/  IMAD.MOV R7, RZ, RZ, -R5 ;  /* 0x000000ffff077224 */ /* 0x000fc800078e0a05 */
[----:B------:R-:W-:Y:S02]  /*12670*/  IMAD R7, R9, R7, R4 ;  /* 0x0000000709077224 */ /* 0x000fe400078e0204 */
[----:B------:R-:W-:Y:S02]  /*12680*/  UIMAD.WIDE.U32 UR10, UR8, UR20, URZ ;  /* 0x00000014080a72a5 */ /* 0x000fe4000f8e003f */
[----:B------:R-:W-:Y:S01]  /*12690*/  UIMAD UR20, UR9, UR20, URZ ;  /* 0x00000014091472a4 */ /* 0x000fe2000f8e023f */
[----:B------:R-:W-:Y:S01]  /*126a0*/  SHF.R.S32.HI R4, RZ, 0x1f, R7 ;  /* 0x0000001fff047819 */ /* 0x000fe20000011407 */
[----:B------:R-:W-:Y:S02]  /*126b0*/  UIMAD.WIDE.U32 UR8, UR14, UR12, URZ ;  /* 0x0000000c0e0872a5 */ /* 0x000fe4000f8e003f */
[----:B------:R-:W-:Y:S02]  /*126c0*/  UIADD3 UR20, UR11, UR20, URZ ;  /* 0x000000140b147290 */ /* 0x000fe4000fffe03f */
[----:B------:R-:W-:-:S02]  /*126d0*/  UIADD3 UR10, UP1, UP2, UR8, UR10, UR4 ;  /* 0x0000000a080a7290 */ /* 0x000fc4000fa3e004 */
[----:B------:R-:W-:-:S03]  /*126e0*/  UIADD3 UR15, UR9, UR15, URZ ;  /* 0x0000000f090f7290 */ /* 0x000fc6000fffe03f */
[----:B------:R-:W-:Y:S01]  /*126f0*/  ULDC.64 UR8, c[0x0][UR19+0x210] ;  /* 0x0000840013087abb */ /* 0x000fe20008000a00 */
[----:B------:R-:W-:Y:S01]  /*12700*/  IADD3 R2, P0, P1, R5, UR10, R2 ;  /* 0x0000000a05027c10 */ /* 0x000fe2000f91e002 */
[----:B------:R-:W-:Y:S01]  /*12710*/  UIADD3.X UR10, UR15, UR20, UR21, UP1, UP2 ;  /* 0x000000140f0a7290 */ /* 0x000fe20008fe4415 */
[----:B------:R-:W-:Y:S01]  /*12720*/  SHF.R.S32.HI R5, RZ, 0x1f, R5 ;  /* 0x0000001fff057819 */ /* 0x000fe20000011405 */
[----:B------:R-:W-:-:S04]  /*12730*/  IMAD R9, R7, UR9, RZ ;  /* 0x0000000907097c24 */ /* 0x000fc8000f8e02ff */
[----:B------:R-:W-:Y:S01]  /*12740*/  IADD3.X R3, R5, UR10, R8, P0, P1 ;  /* 0x0000000a05037c10 */ /* 0x000fe200087e2408 */
[----:B------:R-:W-:Y:S01]  /*12750*/  IMAD R9, R4, UR8, R9 ;  /* 0x0000000804097c24 */ /* 0x000fe2000f8e0209 */
[----:B------:R-:W-:Y:S01]  /*12760*/  ULDC.64 UR10, c[0x0][0xba8] ;  /* 0x0002ea00000a7ab9 */ /* 0x000fe20000000a00 */
        /* <DEDUP_REMOVED lines=8> */
.L_x_2405:
[----:B------:R-:W-:Y:S05]  /*127f0*/  BSYNC B1 ;  /* 0x0000000000017941 */ /* 0x000fea0003800000 */
.L_x_2404:
[----:B------:R-:W-:-:S13]  /*12800*/  R2UR UR8, R214 ;  /* 0x00000000d60872ca */ /* 0x000fda00000e0000 */
[----:B------:R-:W-:-:S06]  /*12810*/  UISETP.GT.AND UP0, UPT, UR8, 0x1, UPT ;  /* 0x000000010800788c */ /* 0x000fcc000bf04270 */
[----:B------:R-:W-:-:S13]  /*12820*/  PLOP3.LUT P0, PT, PT, PT, UP0, 0x80, 0x0 ;  /* 0x000000000000781c */ /* 0x000fda0003f0f008 */
[----:B------:R-:W-:Y:S05]  /*12830*/  @P0 BRA `(.L_x_2400) ;  /* 0x0000000800740947 */ /* 0x000fea0003800000 */
[----:B------:R-:W2:Y:S01]  /*12840*/  LDL.LU R2, [R1+0x28] ;  /* 0x0000280001027983 */ /* 0x000ea20000300800 */
[----:B------:R-:W3:Y:S01]  /*12850*/  LDC R11, c[0x0][0xbe8] ;  /* 0x0002fa00ff0b7b82 */ /* 0x000ee20000000800 */
[----:B-1----:R-:W-:Y:S01]  /*12860*/  SHF.R.S32.HI R3, RZ, 0x1f, R6 ;  /* 0x0000001fff037819 */ /* 0x002fe20000011406 */
[----:B------:R-:W-:Y:S01]  /*12870*/  ULDC.64 UR10, c[0x0][0xaa0] ;  /* 0x0002a800000a7ab9 */ /* 0x000fe20000000a00 */
[----:B------:R-:W-:Y:S01]  /*12880*/  R2UR UR14, R212 ;  /* 0x00000000d40e72ca */ /* 0x000fe200000e0000 */
[----:B------:R-:W-:Y:S01]  /*12890*/  UIMAD.WIDE.U32 UR8, UR4, UR10, URZ ;  /* 0x0000000a040872a5 */ /* 0x000fe2000f8e003f */
[----:B------:R-:W-:Y:S01]  /*128a0*/  BSSY B1, `(.L_x_2406) ;  /* 0x0000051000017945 */ /* 0x000fe20003800000 */
[----:B------:R-:W-:-:S04]  /*128b0*/  UIMAD UR10, UR21, UR10, URZ ;  /* 0x0000000a150a72a4 */ /* 0x000fc8000f8e023f */
[----:B------:R-:W-:-:S04]  /*128c0*/  UIMAD UR10, UR4, UR11, UR10 ;  /* 0x0000000b040a72a4 */ /* 0x000fc8000f8e020a */
[----:B------:R-:W-:-:S03]  /*128d0*/  UIADD3 UR9, UR9, UR10, URZ ;  /* 0x0000000a09097290 */ /* 0x000fc6000fffe03f */
[----:B------:R-:W-:Y:S01]  /*128e0*/  ULDC.64 UR10, c[0x0][0xae8] ;  /* 0x0002ba00000a7ab9 */ /* 0x000fe20000000a00 */
[----:B---3--:R-:W-:-:S13]  /*128f0*/  ISETP.NE.AND P0, PT, R11, 0x1, PT ;  /* 0x000000010b00780c */ /* 0x008fda0003f05270 */
[----:B------:R-:W1:Y:S01]  /*12900*/  @P0 LDC R7, c[0x0][0xbf0] ;  /* 0x0002fc00ff070b82 */ /* 0x000e620000000800 */
[----:B--2---:R-:W-:Y:S02]  /*12910*/  R2UR UR15, R2 ;  /* 0x00000000020f72ca */ /* 0x004fe400000e0000 */
[----:B------:R-:W-:-:S05]  /*12920*/  LEA.HI R2, R3, R6, RZ, 0x3 ;  /* 0x0000000603027211 */ /* 0x000fca00078f18ff */
[----:B------:R-:W2:Y:S01]  /*12930*/  @P0 LDC R3, c[0x0][0xbec] ;  /* 0x0002fb00ff030b82 */ /* 0x000ea20000000800 */
[----:B0-----:R-:W-:Y:S02]  /*12940*/  LOP3.LUT R5, R2, 0xfffffff8, RZ, 0xc0, !PT ;  /* 0xfffffff802057812 */ /* 0x001fe400078ec0ff */
[----:B------:R-:W-:-:S03]  /*12950*/  SHF.R.S32.HI R13, RZ, 0x3, R2 ;  /* 0x00000003ff0d7819 */ /* 0x000fc60000011402 */
[----:B------:R-:W-:Y:S01]  /*12960*/  IMAD.IADD R8, R6, 0x1, -R5 ;  /* 0x0000000106087824 */ /* 0x000fe200078e0a05 */
[----:B------:R-:W-:-:S03]  /*12970*/  UIMAD.WIDE.U32 UR8, UR15, UR10, UR8 ;  /* 0x0000000a0f0872a5 */ /* 0x000fc6000f8e0008 */
[----:B------:R-:W-:Y:S01]  /*12980*/  IMAD R2, R8, 0x20, R13 ;  /* 0x0000002008027824 */ /* 0x000fe200078e020d */
[----:B------:R-:W-:-:S03]  /*12990*/  UIMAD UR9, UR15, UR11, UR9 ;  /* 0x0000000b0f0972a4 */ /* 0x000fc6000f8e0209 */
[----:B------:R-:W-:Y:S01]  /*129a0*/  VIADD R6, R2, UR14 ;  /* 0x0000000e02067c36 */ /* 0x000fe20008000000 */
[----:B------:R-:W-:Y:S02]  /*129b0*/  ULDC.64 UR10, c[0x0][0xaf0] ;  /* 0x0002bc00000a7ab9 */ /* 0x000fe40000000a00 */
[----:B------:R-:W-:Y:S01]  /*129c0*/  UIMAD UR13, UR13, UR10, URZ ;  /* 0x0000000a0d0d72a4 */ /* 0x000fe2000f8e023f */
[----:B------:R-:W-:-:S03]  /*129d0*/  IMAD.MOV.U32 R5, RZ, RZ, R6 ;  /* 0x000000ffff057224 */ /* 0x000fc600078e0006 */
[----:B------:R-:W-:Y:S01]  /*129e0*/  UIMAD UR4, UR12, UR11, UR13 ;  /* 0x0000000b0c0472a4 */ /* 0x000fe2000f8e020d */
[----:B--2---:R-:W-:Y:S01]  /*129f0*/  @P0 IMAD.HI.U32 R2, R6, R3, RZ ;  /* 0x0000000306020227 */ /* 0x004fe200078e00ff */
[----:B------:R-:W-:-:S03]  /*12a00*/  UIMAD.WIDE.U32 UR12, UR12, UR10, UR8 ;  /* 0x0000000a0c0c72a5 */ /* 0x000fc6000f8e0008 */
[----:B------:R-:W-:Y:S01]  /*12a10*/  ULDC.64 UR8, c[0x0][0xae0] ;  /* 0x0002b80000087ab9 */ /* 0x000fe20000000a00 */
[----:B-1----:R-:W-:Y:S01]  /*12a20*/  @P0 SHF.R.U32.HI R5, RZ, R7, R2 ;  /* 0x00000007ff050219 */ /* 0x002fe20000011602 */
[----:B------:R-:W-:Y:S02]  /*12a30*/  UIADD3 UR4, UR13, UR4, URZ ;  /* 0x000000040d047290 */ /* 0x000fe4000fffe03f */
[----:B------:R-:W-:Y:S01]  /*12a40*/  IMAD.U32 R3, RZ, RZ, UR13 ;  /* 0x0000000dff037e24 */ /* 0x000fe2000f8e00ff */
[--C-:B------:R-:W-:Y:S01]  /*12a50*/  SHF.R.S32.HI R4, RZ, 0x1f, R5.reuse ;  /* 0x0000001fff047819 */ /* 0x100fe20000011405 */
[----:B------:R-:W-:Y:S02]  /*12a60*/  IMAD.MOV R7, RZ, RZ, -R5 ;  /* 0x000000ffff077224 */ /* 0x000fe400078e0a05 */
[----:B------:R-:W-:Y:S02]  /*12a70*/  IMAD.U32 R2, RZ, RZ, UR12 ;  /* 0x0000000cff027e24 */ /* 0x000fe4000f8e00ff */
[----:B------:R-:W-:-:S02]  /*12a80*/  IMAD R7, R11, R7, R6 ;  /* 0x000000070b077224 */ /* 0x000fc400078e0206 */
[----:B------:R-:W-:Y:S02]  /*12a90*/  IMAD R4, R4, UR8, RZ ;  /* 0x0000000804047c24 */ /* 0x000fe4000f8e02ff */
[----:B------:R-:W-:Y:S02]  /*12aa0*/  IMAD.U32 R3, RZ, RZ, UR4 ;  /* 0x00000004ff037e24 */ /* 0x000fe4000f8e00ff */
[C---:B------:R-:W-:Y:S01]  /*12ab0*/  IMAD R9, R5.reuse, UR9, R4 ;  /* 0x0000000905097c24 */ /* 0x040fe2000f8e0204 */
[----:B------:R-:W-:Y:S01]  /*12ac0*/  SHF.R.S32.HI R4, RZ, 0x1f, R7 ;  /* 0x0000001fff047819 */ /* 0x000fe20000011407 */
[----:B------:R-:W-:Y:S01]  /*12ad0*/  IMAD.WIDE.U32 R2, R5, UR8, R2 ;  /* 0x0000000805027c25 */ /* 0x000fe2000f8e0002 */
[----:B------:R-:W-:-:S03]  /*12ae0*/  ULDC.64 UR8, c[0x0][0xad8] ;  /* 0x0002b60000087ab9 */ /* 0x000fc60000000a00 */
[----:B------:R-:W-:Y:S02]  /*12af0*/  IMAD R4, R4, UR8, RZ ;  /* 0x0000000804047c24 */ /* 0x000fe4000f8e02ff */
[----:B------:R-:W-:Y:S02]  /*12b00*/  IMAD.IADD R3, R3, 0x1, R9 ;  /* 0x0000000103037824 */ /* 0x000fe400078e0209 */
[----:B------:R-:W-:Y:S02]  /*12b10*/  VIADD R6, R13, UR14 ;  /* 0x0000000e0d067c36 */ /* 0x000fe40008000000 */
[C---:B------:R-:W-:Y:S02]  /*12b20*/  IMAD R5, R7.reuse, UR9, R4 ;  /* 0x0000000907057c24 */ /* 0x040fe4000f8e0204 */
[----:B------:R-:W-:Y:S01]  /*12b30*/  IMAD.WIDE.U32 R2, R7, UR8, R2 ;  /* 0x0000000807027c25 */ /* 0x000fe2000f8e0002 */
[----:B------:R-:W-:-:S03]  /*12b40*/  ULDC.64 UR8, c[0x0][0xa80] ;  /* 0x0002a00000087ab9 */ /* 0x000fc60000000a00 */
[----:B-----5:R-:W-:Y:S02]  /*12b50*/  IMAD R11, R0, R11, RZ ;  /* 0x0000000b000b7224 */ /* 0x020fe400078e02ff */
        /* <DEDUP_REMOVED lines=37> */
.L_x_2407:
[----:B------:R-:W-:Y:S05]  /*12db0*/  BSYNC B1 ;  /* 0x0000000000017941 */ /* 0x000fea0003800000 */
.L_x_2406:
        /* <DEDUP_REMOVED lines=22> */
.L_x_2409:
[----:B------:R-:W-:Y:S05]  /*12f20*/  BSYNC B1 ;  /* 0x0000000000017941 */ /* 0x000fea0003800000 */
.L_x_2408:
        /* <DEDUP_REMOVED lines=22> */
.L_x_2411:
[----:B------:R-:W-:Y:S05]  /*13090*/  BSYNC B1 ;  /* 0x0000000000017941 */ /* 0x000fea0003800000 */
.L_x_2410:
[----:B0-----:R-:W-:Y:S01]  /*130a0*/  VIADD R0, R6, 0x60 ;  /* 0x0000006006007836 */ /* 0x001fe20000000000 */
[----:B--2-4-:R-:W2:Y:S04]  /*130b0*/  SHFL.IDX PT, R4, R4, 0x3, 0x181f ;  /* 0x00781f0004047f89 */ /* 0x014ea800000e0000 */
[----:B------:R-:W-:Y:S01]  /*130c0*/  ISETP.GE.AND P0, PT, R0, R11, PT ;  /* 0x0000000b0000720c */ /* 0x000fe20003f06270 */
[----:B-1-3--:R3:W4:-:S12]  /*130d0*/  SHFL.IDX PT, R2, R5, 0x3, 0x181f ;  /* 0x00781f0005027f89 */ /* 0x00a71800000e0000 */
[----:B---3--:R-:W-:Y:S05]  /*130e0*/  @P0 BRA `(.L_x_2400) ;  /* 0x0000000000480947 */ /* 0x008fea0003800000 */
[----:B------:R-:W-:Y:S01]  /*130f0*/  ULDC UR4, c[0x0][0xac8] ;  /* 0x0002b20000047ab9 */ /* 0x000fe20000000800 */
[----:B------:R-:W-:Y:S01]  /*13100*/  ULDC.64 UR8, c[0x0][0x208] ;  /* 0x0000820000087ab9 */ /* 0x000fe20000000a00 */
[----:B------:R-:W-:Y:S02]  /*13110*/  ISETP.GE.AND P3, PT, R7, UR4, PT ;  /* 0x0000000407007c0c */ /* 0x000fe4000bf66270 */
[----:B------:R-:W-:Y:S02]  /*13120*/  ISETP.GE.AND P2, PT, R13, UR4, PT ;  /* 0x000000040d007c0c */ /* 0x000fe4000bf46270 */
[----:B------:R-:W-:Y:S02]  /*13130*/  ISETP.GE.AND P1, PT, R9, UR4, PT ;  /* 0x0000000409007c0c */ /* 0x000fe4000bf26270 */
[----:B------:R-:W-:-:S07]  /*13140*/  ISETP.GE.AND P0, PT, R15, UR4, PT ;  /* 0x000000040f007c0c */ /* 0x000fce000bf06270 */
[----:B----4-:R-:W-:-:S04]  /*13150*/  @!P3 LEA R6, P4, R7, R2, 0x1 ;  /* 0x000000020706b211 */ /* 0x010fc800078808ff */
        /* <DEDUP_REMOVED lines=11> */
.L_x_2400:
[----:B------:R-:W-:Y:S05]  /*13210*/  BSYNC B0 ;  /* 0x0000000000007941 */ /* 0x000fea0003800000 */
.L_x_2390:
[----:B------:R-:W-:Y:S02]  /*13220*/  ULDC UR4, c[0x0][0xc3c] ;  /* 0x00030f0000047ab9 */ /* 0x000fe40000000800 */
[----:B------:R-:W-:-:S06]  /*13230*/  UISETP.GE.AND UP0, UPT, UR7, UR4, UPT ;  /* 0x000000040700728c */ /* 0x000fcc000bf06270 */
[----:B------:R-:W-:-:S13]  /*13240*/  PLOP3.LUT P0, PT, PT, PT, UP0, 0x80, 0x0 ;  /* 0x000000000000781c */ /* 0x000fda0003f0f008 */
[----:B------:R-:W-:Y:S05]  /*13250*/  @!P0 BRA `(.L_x_2412) ;  /* 0xfffffedc00c48947 */ /* 0x000fea000383ffff */
[----:B------:R-:W-:Y:S05]  /*13260*/  EXIT ;  /* 0x000000000000794d */ /* 0x000fea0003800000 */
.L_x_2353:
        /* <DEDUP_REMOVED lines=18> */
.L_x_2413:
        /* <DEDUP_REMOVED lines=44> */
.L_x_2417:
        /* <DEDUP_REMOVED lines=40> */
.L_x_2415:
        /* <DEDUP_REMOVED lines=12> */
.L_x_2418:
        /* <DEDUP_REMOVED lines=63> */
.L_x_2419:
        /* <DEDUP_REMOVED lines=62> */
.L_x_2420:
[----:B01----:R-:W-:-:S05]  /*14160*/  LOP3.LUT R3, RZ, R2, RZ, 0x33, !PT ;  /* 0x00000002ff037212 */ /* 0x003fca00078e33ff */
[----:B------:R-:W-:-:S05]  /*14170*/  IMAD.IADD R2, R4, 0x1, R3 ;  /* 0x0000000104027824 */ /* 0x000fca00078e0203 */
[----:B------:R1:W-:Y:S01]  /*14180*/  STL [R1+0x4], R2 ;  /* 0x0000040201007387 */ /* 0x0003e20000100800 */
[----:B------:R-:W-:Y:S05]  /*14190*/  BRA `(.L_x_2421) ;  /* 0x0000000000107947 */ /* 0x000fea0003800000 */
.L_x_2416:
[----:B------:R-:W-:Y:S01]  /*141a0*/  IMAD.U32 R2, RZ, RZ, UR6 ;  /* 0x00000006ff027e24 */ /* 0x000fe2000f8e00ff */
[----:B------:R0:W-:Y:S04]  /*141b0*/  STL [R1+0x4], RZ ;  /* 0x000004ff01007387 */ /* 0x0001e80000100800 */
[----:B------:R0:W-:Y:S04]  /*141c0*/  STL [R1+0x8], RZ ;  /* 0x000008ff01007387 */ /* 0x0001e80000100800 */
[----:B------:R0:W-:Y:S02]  /*141d0*/  STL [R1], R2 ;  /* 0x0000000201007387 */ /* 0x0001e40000100800 */
.L_x_2421:
        /* <DEDUP_REMOVED lines=10> */
.L_x_2414:
[----:B0-2---:R-:W2:Y:S01]  /*14280*/  LDL R0, [R1+0xc] ;  /* 0x00000c0001007983 */ /* 0x005ea20000100800 */
[----:B------:R-:W-:Y:S01]  /*14290*/  ULDC UR4, c[0x0][0xc3c] ;  /* 0x00030f0000047ab9 */ /* 0x000fe20000000800 */
[----:B------:R-:W-:Y:S02]  /*142a0*/  IMAD.MOV.U32 R19, RZ, RZ, RZ ;  /* 0x000000ffff137224 */ /* 0x000fe400078e00ff */
[----:B------:R0:W-:Y:S01]  /*142b0*/  STL [R1+0x58], RZ ;  /* 0x000058ff01007387 */ /* 0x0001e20000100800 */
[----:B--2---:R-:W-:Y:S01]  /*142c0*/  ISETP.GE.AND P0, PT, R0, UR4, PT ;  /* 0x0000000400007c0c */ /* 0x004fe2000bf06270 */
[----:B------:R-:W-:-:S05]  /*142d0*/  IMAD.MOV.U32 R0, RZ, RZ, 0x1 ;  /* 0x00000001ff007424 */ /* 0x000fca00078e00ff */
[----:B------:R0:W-:Y:S07]  /*142e0*/  STL [R1+0x14], R0 ;  /* 0x0000140001007387 */ /* 0x0001ee0000100800 */
[----:B------:R-:W-:Y:S05]  /*142f0*/  @P0 BRA `(.L_x_2422) ;  /* 0x0000006800600947 */ /* 0x000fea0003800000 */
[----:B------:R-:W2:Y:S01]  /*14300*/  S2UR UR5, SR_CgaCtaId ;  /* 0x00000000000579c3 */ /* 0x000ea20000008800 */
[C---:B0-----:R-:W-:Y:S01]  /*14310*/  IMAD.SHL.U32 R0, R6.reuse, 0x8, RZ ;  /* 0x0000000806007824 */ /* 0x041fe200078e00ff */
[----:B------:R-:W-:Y:S01]  /*14320*/  LOP3.LUT R4, R6, 0x7f, RZ, 0xc0, !PT ;  /* 0x0000007f06047812 */ /* 0x000fe200078ec0ff */
[----:B------:R-:W-:Y:S01]  /*14330*/  UMOV UR4, 0x400 ;  /* 0x0000040000047882 */ /* 0x000fe20000000000 */
[----:B------:R-:W-:Y:S01]  /*14340*/  BSSY B8, `(.L_x_2422) ;  /* 0x0000693000087945 */ /* 0x000fe20003800000 */
[----:B------:R-:W-:Y:S01]  /*14350*/  IMAD.MOV.U32 R19, RZ, RZ, RZ ;  /* 0x000000ffff137224 */ /* 0x000fe200078e00ff */
[----:B------:R-:W-:Y:S01]  /*14360*/  LOP3.LUT R3, R0, 0x1f8, RZ, 0xc0, !PT ;  /* 0x000001f800037812 */ /* 0x000fe200078ec0ff */
[----:B-1----:R-:W-:Y:S01]  /*14370*/  IMAD.SHL.U32 R2, R4, 0x8, RZ ;  /* 0x0000000804027824 */ /* 0x002fe200078e00ff */
        /* <DEDUP_REMOVED lines=9> */
[----:B--2---:R-:W-:-:S06]  /*14410*/  ULEA UR4, UR5, UR4, 0x18 ;  /* 0x0000000405047291 */ /* 0x004fcc000f8ec03f */
[----:B------:R-:W-:-:S04]  /*14420*/  IMAD.U32 R18, RZ, RZ, UR4 ;  /* 0x00000004ff127e24 */ /* 0x000fc8000f8e00ff */
[----:B------:R-:W-:-:S05]  /*14430*/  IMAD R3, R3, 0x2, R18 ;  /* 0x0000000203037824 */ /* 0x000fca00078e0212 */
[----:B------:R0:W-:Y:S04]  /*14440*/  STL [R1+0x24], R3 ;  /* 0x0000240301007387 */ /* 0x0001e80000100800 */
[----:B------:R1:W-:Y:S04]  /*14450*/  STL [R1+0x14], R2 ;  /* 0x0000140201007387 */ /* 0x0003e80000100800 */
[----:B------:R2:W-:Y:S01]  /*14460*/  STL [R1+0x58], RZ ;  /* 0x000058ff01007387 */ /* 0x0005e20000100800 */
[C---:B0-----:R-:W-:Y:S02]  /*14470*/  LOP3.LUT R3, R0.reuse, 0x40, RZ, 0xfc, !PT ;  /* 0x0000004000037812 */ /* 0x041fe400078efcff */
[----:B-1----:R-:W-:-:S02]  /*14480*/  LOP3.LUT R2, R0, 0x80, RZ, 0xfc, !PT ;  /* 0x0000008000027812 */ /* 0x002fc400078efcff */
[----:B--2---:R-:W-:-:S07]  /*14490*/  LOP3.LUT R0, R0, 0xc0, RZ, 0xfc, !PT ;  /* 0x000000c000007812 */ /* 0x004fce00078efcff */
.L_x_2537:
[----:B------:R-:W2:Y:S01]  /*144a0*/  LDL R0, [R1+0xc] ;  /* 0x00000c0001007983 */ /* 0x000ea20000100800 */
[----:B------:R-:W2:Y:S01]  /*144b0*/  LDC.64 R2, c[0x0][0xc88] ;  /* 0x00032200ff027b82 */ /* 0x000ea20000000a00 */
[----:B------:R-:W-:Y:S01]  /*144c0*/  ULDC.64 UR4, c[0x0][0x208] ;  /* 0x0000820000047ab9 */ /* 0x000fe20000000a00 */
[----:B--2---:R-:W-:-:S05]  /*144d0*/  IMAD.WIDE R2, R0, 0x4, R2 ;  /* 0x0000000400027825 */ /* 0x004fca00078e0202 */
[----:B------:R-:W2:Y:S01]  /*144e0*/  LDG.E R11, desc[UR4][R2.64] ;  /* 0x00000004020b7981 */ /* 0x000ea2000c1e1900 */
[----:B------:R-:W-:Y:S05]  /*144f0*/  YIELD ;  /* 0x0000000000007946 */ /* 0x000fea0003800000 */
[----:B------:R-:W-:Y:S01]  /*14500*/  ULDC.64 UR4, c[0x0][0xa28] ;  /* 0x00028a0000047ab9 */ /* 0x000fe20000000a00 */
[----:B------:R-:W-:Y:S01]  /*14510*/  IMAD.MOV.U32 R0, RZ, RZ, RZ ;  /* 0x000000ffff007224 */ /* 0x000fe200078e00ff */
[----:B------:R-:W-:Y:S01]  /*14520*/  ISETP.NE.U32.AND P0, PT, RZ, UR4, PT ;  /* 0x00000004ff007c0c */ /* 0x000fe2000bf05070 */
[----:B------:R-:W-:Y:S01]  /*14530*/  ULDC.64 UR10, c[0x0][0x208] ;  /* 0x00008200000a7ab9 */ /* 0x000fe20000000a00 */
[----:B01----:R-:W-:Y:S01]  /*14540*/  IMAD.MOV.U32 R6, RZ, RZ, RZ ;  /* 0x000000ffff067224 */ /* 0x003fe200078e00ff */
        /* <DEDUP_REMOVED lines=10> */
[----:B------:R0:W-:Y:S01]  /*145f0*/  STL [R1+0x44], R4 ;  /* 0x0000440401007387 */ /* 0x0001e20000100800 */
        /* <DEDUP_REMOVED lines=37> */
.L_x_2423:
[----:B------:R-:W2:Y:S01]  /*14850*/  LDL.LU R7, [R1+0x8] ;  /* 0x0000080001077983 */ /* 0x000ea20000300800 */
[----:B------:R-:W-:Y:S02]  /*14860*/  ULDC.64 UR4, c[0x0][0xa20] ;  /* 0x0002880000047ab9 */ /* 0x000fe40000000a00 */
[----:B------:R-:W-:-:S04]  /*14870*/  ISETP.NE.U32.AND P1, PT, RZ, UR4, PT ;  /* 0x00000004ff007c0c */ /* 0x000fc8000bf25070 */
[----:B------:R-:W-:Y:S02]  /*14880*/  ISETP.NE.AND.EX P1, PT, RZ, UR5, PT, P1 ;  /* 0x00000005ff007c0c */ /* 0x000fe4000bf25310 */
[C---:B--2---:R-:W-:Y:S02]  /*14890*/  LOP3.LUT R2, R7.reuse, 0xff000000, RZ, 0xc0, !PT ;  /* 0xff00000007027812 */ /* 0x044fe400078ec0ff */
        /* <DEDUP_REMOVED lines=11> */
[----:B--2---:R-:W-:-:S05]  /*14950*/  IADD3.X R7, R10, UR5, RZ, P0, !PT ;  /* 0x000000050a077c10 */ /* 0x004fca00087fe4ff */
[----:B------:R2:W5:Y:S01]  /*14960*/  LDG.E R6, desc[UR6][R6.64] ;  /* 0x0000000606067981 */ /* 0x000562000c1e1900 */
[----:B------:R-:W-:Y:S05]  /*14970*/  BRA `(.L_x_2425) ;  /* 0x0000000000147947 */ /* 0x000fea0003800000 */
.L_x_2424:
[----:B------:R-:W-:Y:S05]  /*14980*/  @!P0 BRA `(.L_x_2425) ;  /* 0x0000000000108947 */ /* 0x000fea0003800000 */
[----:B------:R-:W-:Y:S02]  /*14990*/  ULDC.64 UR4, c[0x0][0x208] ;  /* 0x0000820000047ab9 */ /* 0x000fe40000000a00 */
[----:B------:R-:W3:Y:S04]  /*149a0*/  LDG.E R6, desc[UR4][R4.64] ;  /* 0x0000000404067981 */ /* 0x000ee8000c1e1900 */
[----:B------:R-:W3:Y:S02]  /*149b0*/  LDG.E R4, desc[UR4][R4.64+0x4] ;  /* 0x0000040404047981 */ /* 0x000ee4000c1e1900 */
[----:B---3--:R-:W-:-:S07]  /*149c0*/  IMAD.IADD R6, R4, 0x1, -R6 ;  /* 0x0000000104067824 */ /* 0x008fce00078e0a06 */
.L_x_2425:
[----:B------:R-:W3:Y:S01]  /*149d0*/  LDL R5, [R1+0x4] ;  /* 0x0000040001057983 */ /* 0x000ee20000100800 */
[----:B-----5:R-:W-:Y:S01]  /*149e0*/  IMAD.IADD R6, R6, 0x1, -R0 ;  /* 0x0000000106067824 */ /* 0x020fe200078e0a00 */
[----:B------:R-:W-:Y:S01]  /*149f0*/  BSSY B0, `(.L_x_2426) ;  /* 0x000003a000007945 */ /* 0x000fe20003800000 */
[----:B------:R-:W4:Y:S02]  /*14a00*/  LDC R0, c[0x0][0x448] ;  /* 0x00011200ff007b82 */ /* 0x000f240000000800 */
[----:B----4-:R-:W-:-:S13]  /*14a10*/  ISETP.NE.AND P0, PT, R0, 0x1, PT ;  /* 0x000000010000780c */ /* 0x010fda0003f05270 */
[----:B--2---:R-:W2:Y:S08]  /*14a20*/  @P0 LDC R3, c[0x0][0x44c] ;  /* 0x00011300ff030b82 */ /* 0x004eb00000000800 */
[----:B------:R-:W4:Y:S01]  /*14a30*/  @P0 LDC R4, c[0x0][0x450] ;  /* 0x00011400ff040b82 */ /* 0x000f220000000800 */
[----:B---3--:R-:W-:Y:S02]  /*14a40*/  IMAD.SHL.U32 R0, R5, 0x80, RZ ;  /* 0x0000008005007824 */ /* 0x008fe400078e00ff */
[----:B------:R-:W-:-:S02]  /*14a50*/  IMAD.MOV.U32 R5, RZ, RZ, RZ ;  /* 0x000000ffff057224 */ /* 0x000fc400078e00ff */
[----:B------:R-:W-:Y:S02]  /*14a60*/  VIADD R0, R0, 0x7f ;  /* 0x0000007f00007836 */ /* 0x000fe40000000000 */
[----:B------:R-:W-:Y:S02]  /*14a70*/  IMAD.MOV.U32 R10, RZ, RZ, R5 ;  /* 0x000000ffff0a7224 */ /* 0x000fe400078e0005 */
[----:B--2---:R-:W-:-:S05]  /*14a80*/  @P0 IMAD.HI.U32 R3, R0, R3, RZ ;  /* 0x0000000300030227 */ /* 0x004fca00078e00ff */
[----:B----4-:R-:W-:Y:S01]  /*14a90*/  @P0 SHF.R.U32.HI R0, RZ, R4, R3 ;  /* 0x00000004ff000219 */ /* 0x010fe20000011603 */
[C---:B------:R-:W-:Y:S01]  /*14aa0*/  VIADD R3, R6.reuse, 0x4f ;  /* 0x0000004f06037836 */ /* 0x040fe20000000000 */
[----:B------:R-:W-:Y:S02]  /*14ab0*/  IADD3 R6, R6, 0x50, -R9 ;  /* 0x0000005006067810 */ /* 0x000fe40007ffe809 */
[----:B01----:R-:W-:Y:S01]  /*14ac0*/  LOP3.LUT R9, R2, 0xff, RZ, 0xc0, !PT ;  /* 0x000000ff02097812 */ /* 0x003fe200078ec0ff */
[----:B------:R-:W-:-:S04]  /*14ad0*/  IMAD.HI R3, R3, 0x66666667, RZ ;  /* 0x6666666703037827 */ /* 0x000fc800078e02ff */
[----:B------:R-:W-:Y:S01]  /*14ae0*/  IMAD.IADD R0, R6, 0x1, R0 ;  /* 0x0000000106007824 */ /* 0x000fe200078e0200 */
[----:B------:R-:W-:-:S03]  /*14af0*/  SHF.R.U32.HI R4, RZ, 0x1f, R3 ;  /* 0x0000001fff047819 */ /* 0x000fc60000011603 */
[----:B------:R-:W-:Y:S01]  /*14b00*/  IMAD.HI R0, R0, 0x66666667, RZ ;  /* 0x6666666700007827 */ /* 0x000fe200078e02ff */
[----:B------:R-:W-:-:S04]  /*14b10*/  LEA.HI.SX32 R4, R3, R4, 0x1b ;  /* 0x0000000403047211 */ /* 0x000fc800078fdaff */
[----:B------:R-:W-:-:S04]  /*14b20*/  SHF.R.U32.HI R3, RZ, 0x1f, R0 ;  /* 0x0000001fff037819 */ /* 0x000fc80000011600 */
[----:B------:R-:W-:Y:S02]  /*14b30*/  LEA.HI.SX32 R3, R0, R3, 0x1b ;  /* 0x0000000300037211 */ /* 0x000fe400078fdaff */
[----:B------:R-:W-:Y:S02]  /*14b40*/  SHF.R.U32.HI R0, RZ, 0x10, R2 ;  /* 0x00000010ff007819 */ /* 0x000fe40000011602 */
[----:B------:R-:W-:Y:S02]  /*14b50*/  VIMNMX R8, R4, R3, PT ;  /* 0x0000000304087248 */ /* 0x000fe40003fe0100 */
[----:B------:R-:W-:Y:S02]  /*14b60*/  ISETP.NE.AND P0, PT, R0, RZ, PT ;  /* 0x000000ff0000720c */ /* 0x000fe40003f05270 */
[----:B------:R-:W-:Y:S01]  /*14b70*/  ISETP.GE.AND P1, PT, R8, 0x1, PT ;  /* 0x000000010800780c */ /* 0x000fe20003f26270 */
[----:B------:R0:W-:Y:S04]  /*14b80*/  STL [R1+0x38], R8 ;  /* 0x0000380801007387 */ /* 0x0001e80000100800 */
[----:B------:R0:W-:Y:S04]  /*14b90*/  STL [R1+0x3c], R5 ;  /* 0x00003c0501007387 */ /* 0x0001e80000100800 */
[----:B------:R0:W-:Y:S02]  /*14ba0*/  STL [R1+0x48], R9 ;  /* 0x0000480901007387 */ /* 0x0001e40000100800 */
[----:B------:R-:W1:Y:S02]  /*14bb0*/  @!P0 LDC R0, c[0x0][0x9f0] ;  /* 0x00027c00ff008b82 */ /* 0x000e640000000800 */
[----:B------:R-:W-:Y:S05]  /*14bc0*/  @!P1 BRA `(.L_x_2427) ;  /* 0x0000000000709947 */ /* 0x000fea0003800000 */
[----:B-1----:R-:W-:-:S04]  /*14bd0*/  IABS R4, R0 ;  /* 0x0000000000047213 */ /* 0x002fc80000000000 */
[----:B------:R-:W1:Y:S08]  /*14be0*/  I2F.RP R2, R4 ;  /* 0x0000000400027306 */ /* 0x000e700000209400 */
[----:B-1----:R-:W1:Y:S02]  /*14bf0*/  MUFU.RCP R2, R2 ;  /* 0x0000000200027308 */ /* 0x002e640000001000 */
[----:B-1----:R-:W-:-:S06]  /*14c00*/  VIADD R2, R2, 0xffffffe ;  /* 0x0ffffffe02027836 */ /* 0x002fcc0000000000 */
[----:B------:R-:W1:Y:S02]  /*14c10*/  F2I.FTZ.U32.TRUNC.NTZ R3, R2 ;  /* 0x0000000200037305 */ /* 0x000e64000021f000 */
[----:B-1----:R-:W-:-:S04]  /*14c20*/  IMAD.MOV R2, RZ, RZ, -R3 ;  /* 0x000000ffff027224 */ /* 0x002fc800078e0a03 */
[----:B0-----:R-:W-:Y:S02]  /*14c30*/  IMAD R5, R2, R4, RZ ;  /* 0x0000000402057224 */ /* 0x001fe400078e02ff */
[----:B------:R-:W-:-:S04]  /*14c40*/  IMAD.MOV.U32 R2, RZ, RZ, RZ ;  /* 0x000000ffff027224 */ /* 0x000fc800078e00ff */
[----:B------:R-:W-:Y:S01]  /*14c50*/  IMAD.HI.U32 R7, R3, R5, R2 ;  /* 0x0000000503077227 */ /* 0x000fe200078e0002 */
        /* <DEDUP_REMOVED lines=19> */
.L_x_2427:
[----:B------:R-:W-:Y:S05]  /*14d90*/  BSYNC B0 ;  /* 0x0000000000007941 */ /* 0x000fea0003800000 */
.L_x_2426:
[----:B-1----:R-:W-:Y:S01]  /*14da0*/  IMAD.MOV.U32 R0, RZ, RZ, R10 ;  /* 0x000000ffff007224 */ /* 0x002fe200078e000a */
[----:B------:R-:W-:Y:S03]  /*14db0*/  BSSY B7, `(.L_x_2428) ;  /* 0x00004ca000077945 */ /* 0x000fe60003800000 */
[----:B------:R-:W-:-:S05]  /*14dc0*/  IMAD R2, R9, R0, RZ ;  /* 0x0000000009027224 */ /* 0x000fca00078e02ff */
[----:B------:R-:W-:Y:S01]  /*14dd0*/  VIADDMNMX R0, R2, R0, R8, PT ;  /* 0x0000000002007246 */ /* 0x000fe20003800108 */
[----:B------:R1:W-:Y:S03]  /*14de0*/  STL [R1+0x28], R2 ;  /* 0x0000280201007387 */ /* 0x0003e60000100800 */
[----:B------:R-:W-:Y:S01]  /*14df0*/  ISETP.GT.AND P0, PT, R0, R2, PT ;  /* 0x000000020000720c */ /* 0x000fe20003f04270 */
[----:B------:R1:W-:-:S12]  /*14e00*/  STL [R1+0x40], R0 ;  /* 0x0000400001007387 */ /* 0x0003d80000100800 */
[----:B------:R-:W-:Y:S05]  /*14e10*/  @P0 BRA `(.L_x_2429) ;  /* 0x00000000004c0947 */ /* 0x000fea0003800000 */
[----:B-1----:R-:W1:Y:S02]  /*14e20*/  S2R R0, SR_TID.X ;  /* 0x0000000000007919 */ /* 0x002e640000002100 */
[----:B-1----:R-:W-:-:S04]  /*14e30*/  LOP3.LUT R0, R0, 0x7f, RZ, 0xc0, !PT ;  /* 0x0000007f00007812 */ /* 0x002fc800078ec0ff */
[----:B------:R-:W-:-:S13]  /*14e40*/  ISETP.NE.AND P0, PT, R0, RZ, PT ;  /* 0x000000ff0000720c */ /* 0x000fda0003f05270 */
[----:B------:R-:W-:Y:S05]  /*14e50*/  @P0 BRA `(.L_x_2430) ;  /* 0x0000004800fc0947 */ /* 0x000fea0003800000 */
[----:B------:R-:W1:Y:S01]  /*14e60*/  S2R R3, SR_LANEID ;  /* 0x0000000000037919 */ /* 0x000e620000000000 */
[----:B------:R-:W-:Y:S01]  /*14e70*/  VOTEU.ANY UR4, UPT, PT ;  /* 0x0000000000047886 */ /* 0x000fe200038e0100 */
[----:B------:R-:W-:Y:S01]  /*14e80*/  ULDC.64 UR6, c[0x0][0x208] ;  /* 0x0000820000067ab9 */ /* 0x000fe20000000a00 */
[----:B------:R-:W1:Y:S08]  /*14e90*/  FLO.U32 R0, UR4 ;  /* 0x0000000400007d00 */ /* 0x000e7000080e0000 */
[----:B0-----:R-:W0:Y:S01]  /*14ea0*/  POPC R5, UR4 ;  /* 0x0000000400057d09 */ /* 0x001e220008000000 */
[----:B-1----:R-:W-:-:S02]  /*14eb0*/  ISETP.EQ.U32.AND P0, PT, R0, R3, PT ;  /* 0x000000030000720c */ /* 0x002fc40003f02070 */
[----:B------:R-:W0:Y:S11]  /*14ec0*/  LDC.64 R2, c[0x0][0xc60] ;  /* 0x00031800ff027b82 */ /* 0x000e360000000a00 */
[----:B0-----:R-:W3:Y:S01]  /*14ed0*/  @P0 ATOMG.E.ADD.STRONG.GPU PT, R3, desc[UR6][R2.64], R5 ;  /* 0x00000005020309a8 */ /* 0x001ee200081ee1c6 */
[----:B------:R-:W0:Y:S02]  /*14ee0*/  S2R R4, SR_LTMASK ;  /* 0x0000000000047919 */ /* 0x000e240000003900 */
[----:B0-----:R-:W-:-:S04]  /*14ef0*/  LOP3.LUT R4, R4, UR4, RZ, 0xc0, !PT ;  /* 0x0000000404047c12 */ /* 0x001fc8000f8ec0ff */
[----:B------:R-:W0:Y:S01]  /*14f00*/  POPC R7, R4 ;  /* 0x0000000400077309 */ /* 0x000e220000000000 */
[----:B---3--:R-:W0:Y:S02]  /*14f10*/  SHFL.IDX PT, R0, R3, R0, 0x1f ;  /* 0x00001f0003007589 */ /* 0x008e2400000e0000 */
[----:B0-----:R-:W-:-:S05]  /*14f20*/  IADD3 R0, R0, UR38, R7 ;  /* 0x0000002600007c10 */ /* 0x001fca000fffe007 */
[----:B------:R3:W-:Y:S01]  /*14f30*/  STL [R1], R0 ;  /* 0x0000000001007387 */ /* 0x0007e20000100800 */
[----:B------:R-:W-:Y:S05]  /*14f40*/  BRA `(.L_x_2430) ;  /* 0x0000004800c07947 */ /* 0x000fea0003800000 */
.L_x_2429:
[----:B-1----:R-:W-:Y:S01]  /*14f50*/  VIADD R0, R18, 0x24400 ;  /* 0x0002440012007836 */ /* 0x002fe20000000000 */
        /* <DEDUP_REMOVED lines=19> */
.L_x_2432:
[----:B------:R-:W-:Y:S05]  /*15090*/  BSYNC B6 ;  /* 0x0000000000067941 */ /* 0x000fea0003800000 */
.L_x_2431:
        /* <DEDUP_REMOVED lines=8> */
[----:B------:R1:W3:Y:S01]  /*15120*/  LDC.64 R2, c[0x4][R0] ;  /* 0x0100000000027b82 */ /* 0x0002e20000000a00 */
[----:B------:R-:W-:Y:S02]  /*15130*/  IMAD.U32 R4, RZ, RZ, UR6 ;  /* 0x00000006ff047e24 */ /* 0x000fe4000f8e00ff */
[----:B0-----:R-:W-:Y:S02]  /*15140*/  IMAD.U32 R5, RZ, RZ, UR7 ;  /* 0x00000007ff057e24 */ /* 0x001fe4000f8e00ff */
[----:B------:R-:W-:Y:S02]  /*15150*/  IMAD.U32 R6, RZ, RZ, UR8 ;  /* 0x00000008ff067e24 */ /* 0x000fe4000f8e00ff */
[----:B------:R-:W-:-:S02]  /*15160*/  IMAD.U32 R7, RZ, RZ, UR9 ;  /* 0x00000009ff077e24 */ /* 0x000fc4000f8e00ff */
[----:B--2---:R-:W-:Y:S02]  /*15170*/  IMAD.U32 R10, RZ, RZ, UR4 ;  /* 0x00000004ff0a7e24 */ /* 0x004fe4000f8e00ff */
[----:B------:R-:W-:Y:S02]  /*15180*/  IMAD.U32 R11, RZ, RZ, UR5 ;  /* 0x00000005ff0b7e24 */ /* 0x000fe4000f8e00ff */
[----:B------:R-:W-:Y:S02]  /*15190*/  IMAD.MOV.U32 R8, RZ, RZ, 0x70 ;  /* 0x00000070ff087424 */ /* 0x000fe400078e00ff */
[----:B------:R-:W-:Y:S02]  /*151a0*/  IMAD.MOV.U32 R12, RZ, RZ, 0x1 ;  /* 0x00000001ff0c7424 */ /* 0x000fe400078e00ff */
[----:B-1----:R-:W-:-:S07]  /*151b0*/  IMAD.MOV.U32 R13, RZ, RZ, RZ ;  /* 0x000000ffff0d7224 */ /* 0x002fce00078e00ff */
[----:B------:R-:W-:-:S07]  /*151c0*/  LEPC R20, `(.L_x_2435) ;  /* 0x000000001014794e */ /* 0x000fce0000000000 */
[----:B---3--:R-:W-:Y:S05]  /*151d0*/  CALL.ABS.NOINC R2 ;  /* 0x0000000002007343 */ /* 0x008fea0003c00000 */
.L_x_2435:
        /* <DEDUP_REMOVED lines=16> */
.L_x_2434:
[----:B------:R-:W-:Y:S05]  /*152e0*/  BSYNC B6 ;  /* 0x0000000000067941 */ /* 0x000fea0003800000 */
.L_x_2433:
[----:B------:R-:W3:Y:S01]  /*152f0*/  LDL.LU R4, [R1+0x1c] ;  /* 0x00001c0001047983 */ /* 0x000ee20000300800 */
[----:B------:R-:W-:-:S03]  /*15300*/  ULDC.64 UR4, c[0x0][0x9f8] ;  /* 0x00027e0000047ab9 */ /* 0x000fc60000000a00 */
[----:B------:R-:W4:Y:S01]  /*15310*/  LDL R7, [R1+0x10] ;  /* 0x0000100001077983 */ /* 0x000f220000100800 */
[----:B------:R-:W-:Y:S01]  /*15320*/  ISETP.NE.U32.AND P0, PT, RZ, UR4, PT ;  /* 0x00000004ff007c0c */ /* 0x000fe2000bf05070 */
[----:B------:R-:W-:Y:S02]  /*15330*/  ULDC.64 UR6, c[0x0][0x208] ;  /* 0x0000820000067ab9 */ /* 0x000fe40000000a00 */
[----:B------:R-:W5:Y:S01]  /*15340*/  LDL R0, [R1+0x40] ;  /* 0x0000400001007983 */ /* 0x000f620000100800 */
[----:B------:R-:W-:-:S13]  /*15350*/  ISETP.NE.AND.EX P0, PT, RZ, UR5, PT, P0 ;  /* 0x00000005ff007c0c */ /* 0x000fda000bf05300 */
[----:B------:R-:W-:-:S04]  /*15360*/  @P0 IADD3 R2, P1, R17, UR4, RZ ;  /* 0x0000000411020c10 */ /* 0x000fc8000ff3e0ff */
[----:B---3--:R-:W-:Y:S01]  /*15370*/  @P0 IADD3.X R3, R4, UR5, RZ, P1, !PT ;  /* 0x0000000504030c10 */ /* 0x008fe20008ffe4ff */
[----:B------:R-:W-:-:S04]  /*15380*/  ULDC.64 UR4, c[0x0][0xa08] ;  /* 0x0002820000047ab9 */ /* 0x000fc80000000a00 */
[----:B----4-:R1:W0:Y:S02]  /*15390*/  @P0 LDG.E R7, desc[UR6][R2.64] ;  /* 0x0000000602070981 */ /* 0x010224000c1e1900 */
[----:B-1----:R-:W1:Y:S01]  /*153a0*/  LDC.64 R2, c[0x0][0x418] ;  /* 0x00010600ff027b82 */ /* 0x002e620000000a00 */
[----:B-----5:R-:W-:Y:S01]  /*153b0*/  VIADD R0, R0, 0xffffffff ;  /* 0xffffffff00007836 */ /* 0x020fe20000000000 */
[----:B0-----:R-:W-:Y:S01]  /*153c0*/  SHF.R.S32.HI R8, RZ, 0x1f, R7 ;  /* 0x0000001fff087819 */ /* 0x001fe20000011407 */
[----:B------:R0:W-:Y:S04]  /*153d0*/  @P0 STL [R1+0x10], R7 ;  /* 0x0000100701000387 */ /* 0x0001e80000100800 */
[----:B------:R0:W-:Y:S01]  /*153e0*/  STL [R1+0x1c], R8 ;  /* 0x00001c0801007387 */ /* 0x0001e20000100800 */
[----:B-1----:R-:W-:Y:S01]  /*153f0*/  LOP3.LUT P0, RZ, R2, UR4, RZ, 0xfc, !PT ;  /* 0x0000000402ff7c12 */ /* 0x002fe2000f80fcff */
[----:B------:R-:W-:-:S03]  /*15400*/  UMOV UR4, 0xffffffff ;  /* 0xffffffff00047882 */ /* 0x000fc60000000000 */
[----:B------:R-:W-:-:S04]  /*15410*/  LOP3.LUT P0, RZ, R3, UR5, RZ, 0xfc, P0 ;  /* 0x0000000503ff7c12 */ /* 0x000fc8000800fcff */
[----:B------:R-:W-:Y:S01]  /*15420*/  SEL R17, R7, RZ, !P0 ;  /* 0x000000ff07117207 */ /* 0x000fe20004000000 */
[----:B0-----:R-:W-:Y:S08]  /*15430*/  BRA.DIV UR4, `(.L_x_2436) ;  /* 0x0000005e04b07947 */ /* 0x001ff0000b800000 */
[----:B------:R-:W0:Y:S02]  /*15440*/  S2R R4, SR_TID.X ;  /* 0x0000000000047919 */ /* 0x000e240000002100 */
[----:B0-----:R-:W-:-:S04]  /*15450*/  SHF.R.U32.HI R4, RZ, 0x5, R4 ;  /* 0x00000005ff047819 */ /* 0x001fc80000011604 */
[----:B------:R-:W-:-:S05]  /*15460*/  LOP3.LUT R4, R4, 0x3, RZ, 0xc0, !PT ;  /* 0x0000000304047812 */ /* 0x000fca00078ec0ff */
[----:B------:R0:W1:Y:S02]  /*15470*/  SHFL.IDX PT, R14, R4, RZ, 0x1f ;  /* 0x00001fff040e7589 */ /* 0x00006400000e0000 */
.L_x_2553:
[----:B------:R-:W-:Y:S01]  /*15480*/  PLOP3.LUT P1, PT, PT, PT, PT, 0x8, 0x0 ;  /* 0x000000000000781c */ /* 0x000fe20003f2e170 */
[----:B------:R3:W-:Y:S01]  /*15490*/  STL [R1+0x8], R0 ;  /* 0x0000080001007387 */ /* 0x0007e20000100800 */
[----:B-1----:R-:W-:Y:S02]  /*154a0*/  ISETP.NE.AND P0, PT, R14, RZ, PT ;  /* 0x000000ff0e00720c */ /* 0x002fe40003f05270 */
[----:B0-----:R-:W-:-:S05]  /*154b0*/  P2R R4, PR, RZ, 0x2 ;  /* 0x00000002ff047803 */ /* 0x001fca0000000000 */
[----:B------:R3:W-:Y:S06]  /*154c0*/  STL [R1+0x20], R4 ;  /* 0x0000200401007387 */ /* 0x0007ec0000100800 */
[----:B------:R-:W-:Y:S05]  /*154d0*/  @P0 BRA `(.L_x_2437) ;  /* 0x0000000400440947 */ /* 0x000fea0003800000 */
[----:B------:R-:W-:-:S03]  /*154e0*/  UMOV UR4, 0xffffffff ;  /* 0xffffffff00047882 */ /* 0x000fc60000000000 */
[----:B------:R-:W-:Y:S05]  /*154f0*/  BRA.DIV UR4, `(.L_x_2438) ;  /* 0x0000005e04b47947 */ /* 0x000fea000b800000 */
[----:B------:R-:W-:-:S13]  /*15500*/  ELECT P6, URZ, PT ;  /* 0x00000000003f782f */ /* 0x000fda00038c0000 */
.L_x_2556:
[----:B------:R-:W-:Y:S05]  /*15510*/  @!P6 BRA `(.L_x_2437) ;  /* 0x000000040034e947 */ /* 0x000fea0003800000 */
[----:B------:R-:W-:-:S04]  /*15520*/  ISETP.NE.U32.AND P0, PT, R2, RZ, PT ;  /* 0x000000ff0200720c */ /* 0x000fc80003f05070 */
[----:B------:R-:W-:-:S13]  /*15530*/  ISETP.NE.AND.EX P0, PT, R3, RZ, PT, P0 ;  /* 0x000000ff0300720c */ /* 0x000fda0003f05300 */
[----:B------:R-:W-:Y:S05]  /*15540*/  @!P0 BRA `(.L_x_2439) ;  /* 0x0000000000548947 */ /* 0x000fea0003800000 */
[----:B------:R-:W0:Y:S01]  /*15550*/  LDC R6, c[0x0][0x43c] ;  /* 0x00010f00ff067b82 */ /* 0x000e220000000800 */
[----:B------:R-:W-:Y:S01]  /*15560*/  IMAD.MOV.U32 R9, RZ, RZ, R0 ;  /* 0x000000ffff097224 */ /* 0x000fe200078e0000 */
[----:B------:R-:W-:Y:S01]  /*15570*/  ULDC.64 UR4, c[0x0][0x428] ;  /* 0x00010a0000047ab9 */ /* 0x000fe20000000a00 */
[----:B------:R-:W-:Y:S02]  /*15580*/  ULDC.64 UR6, c[0x0][0x208] ;  /* 0x0000820000067ab9 */ /* 0x000fe40000000a00 */
[----:B---3--:R-:W-:Y:S01]  /*15590*/  IMAD.MOV.U32 R0, RZ, RZ, R9 ;  /* 0x000000ffff007224 */ /* 0x008fe200078e0009 */
[----:B0-----:R-:W-:-:S13]  /*155a0*/  ISETP.NE.AND P0, PT, R6, 0x1, PT ;  /* 0x000000010600780c */ /* 0x001fda0003f05270 */
        /* <DEDUP_REMOVED lines=15> */
.L_x_2439:
[----:B0-----:R-:W4:Y:S01]  /*156a0*/  LDL R2, [R1+0x14] ;  /* 0x0000140001027983 */ /* 0x001f220000100800 */
[----:B---3--:R-:W-:Y:S01]  /*156b0*/  IMAD R0, R19, 0x8, R18 ;  /* 0x0000000813007824 */ /* 0x008fe200078e0212 */
[----:B----4-:R-:W-:-:S04]  /*156c0*/  SHF.L.U32 R2, R2, 0x1f, RZ ;  /* 0x0000001f02027819 */ /* 0x010fc800000006ff */
[----:B------:R-:W0:Y:S02]  /*156d0*/  SYNCS.PHASECHK.TRANS64.TRYWAIT P0, [R0+URZ+0x38840], R2 ;  /* 0x03884002000075a7 */ /* 0x000e24000800017f */
[----:B0-----:R-:W-:Y:S05]  /*156e0*/  @!P0 BRA `(.L_x_2440) ;  /* 0x0000005c00588947 */ /* 0x001fea0003800000 */
.L_x_2557:
[----:B------:R-:W1:Y:S02]  /*156f0*/  S2R R3, SR_TID.X ;  /* 0x0000000000037919 */ /* 0x000e640000002100 */
[----:B-1----:R-:W-:-:S04]  /*15700*/  LOP3.LUT R3, R3, 0x7f, RZ, 0xc0, !PT ;  /* 0x0000007f03037812 */ /* 0x002fc800078ec0ff */
[----:B------:R-:W-:-:S13]  /*15710*/  ISETP.NE.AND P0, PT, R3, RZ, PT ;  /* 0x000000ff0300720c */ /* 0x000fda0003f05270 */
[----:B------:R-:W-:Y:S05]  /*15720*/  @P0 BRA `(.L_x_2441) ;  /* 0x00000000001c0947 */ /* 0x000fea0003800000 */
[----:B------:R-:W1:Y:S01]  /*15730*/  S2R R3, SR_TID.X ;  /* 0x0000000000037919 */ /* 0x000e620000002100 */
[----:B0-----:R-:W-:-:S04]  /*15740*/  IMAD.MOV.U32 R2, RZ, RZ, 0xa000 ;  /* 0x0000a000ff027424 */ /* 0x001fc800078e00ff */
[----:B------:R3:W-:Y:S01]  /*15750*/  SYNCS.ARRIVE.TRANS64 RZ, [R0+URZ+0x38830], R2 ;  /* 0x0388300200ff79a7 */ /* 0x0007e2000800003f */
[----:B-1----:R-:W-:-:S04]  /*15760*/  LOP3.LUT R3, R3, 0x1f, RZ, 0xc0, !PT ;  /* 0x0000001f03037812 */ /* 0x002fc800078ec0ff */
[----:B------:R-:W-:-:S13]  /*15770*/  ISETP.NE.AND P0, PT, R3, RZ, PT ;  /* 0x000000ff0300720c */ /* 0x000fda0003f05270 */
[----:B---3--:R-:W-:Y:S05]  /*15780*/  @!P0 BRA `(.L_x_2441) ;  /* 0x0000000000048947 */ /* 0x008fea0003800000 */
[----:B------:R-:W-:Y:S01]  /*15790*/  BPT.TRAP 0x1 ;  /* 0x000000040000795c */ /* 0x000fe20000300000 */
.L_x_2441:
[----:B------:R-:W3:Y:S04]  /*157a0*/  LDL R3, [R1+0x8] ;  /* 0x0000080001037983 */ /* 0x000ee80000100800 */
[----:B0-----:R-:W4:Y:S01]  /*157b0*/  LDL R2, [R1+0x18] ;  /* 0x0000180001027983 */ /* 0x001f220000100800 */
        /* <DEDUP_REMOVED lines=20> */
[----:B----4-:R-:W-:-:S13]  /*15900*/  R2UR UR5, R2 ;  /* 0x00000000020572ca */ /* 0x010fda00000e0000 */
[----:B------:R-:W-:Y:S02]  /*15910*/  UIMAD UR11, UR11, 0x50, UR5 ;  /* 0x000000500b0b78a4 */ /* 0x000fe4000f8e0205 */
[----:B------:R-:W-:-:S09]  /*15920*/  UIADD3.X UR5, URZ, UR37, URZ, UP0, !UPT ;  /* 0x000000253f057290 */ /* 0x000fd200087fe43f */
[----:B------:R1:W-:Y:S02]  /*15930*/  UTMALDG.4D [UR8], [UR4], desc[UR6] ;  /* 0x00000608040075b4 */ /* 0x0003e40008019000 */
[----:B-1----:R-:W-:Y:S01]  /*15940*/  UMOV UR8, UR15 ;  /* 0x0000000f00087c82 */ /* 0x002fe20008000000 */
[----:B------:R-:W-:Y:S02]  /*15950*/  UMOV UR10, UR16 ;  /* 0x00000010000a7c82 */ /* 0x000fe40008000000 */
[----:B------:R1:W-:Y:S02]  /*15960*/  UTMALDG.4D [UR8], [UR4], desc[UR6] ;  /* 0x00000608040075b4 */ /* 0x0003e40008019000 */
[----:B-1----:R-:W-:Y:S01]  /*15970*/  UMOV UR8, UR17 ;  /* 0x0000001100087c82 */ /* 0x002fe20008000000 */
[----:B------:R-:W-:Y:S01]  /*15980*/  UMOV UR10, UR14 ;  /* 0x0000000e000a7c82 */ /* 0x000fe20008000000 */
[----:B------:R-:W-:Y:S01]  /*15990*/  UMOV UR14, 0xc0 ;  /* 0x000000c0000e7882 */ /* 0x000fe20000000000 */
[----:B------:R1:W-:Y:S02]  /*159a0*/  UTMALDG.4D [UR8], [UR4], desc[UR6] ;  /* 0x00000608040075b4 */ /* 0x0003e40008019000 */
[----:B-1----:R-:W-:Y:S01]  /*159b0*/  UMOV UR8, UR18 ;  /* 0x0000001200087c82 */ /* 0x002fe20008000000 */
[----:B------:R-:W-:-:S02]  /*159c0*/  UMOV UR10, UR14 ;  /* 0x0000000e000a7c82 */ /* 0x000fc40008000000 */
[----:B------:R0:W-:Y:S02]  /*159d0*/  UTMALDG.4D [UR8], [UR4], desc[UR6] ;  /* 0x00000608040075b4 */ /* 0x0001e40008019000 */
[----:B0-----:R-:W-:Y:S01]  /*159e0*/  NOP ;  /* 0x0000000000007918 */ /* 0x001fe20000000000 */
.L_x_2437:
[----:B------:R-:W4:Y:S04]  /*159f0*/  LDL.LU R3, [R1+0x30] ;  /* 0x0000300001037983 */ /* 0x000f280000300800 */
[----:B------:R-:W5:Y:S04]  /*15a00*/  LDL.LU R5, [R1+0x2c] ;  /* 0x00002c0001057983 */ /* 0x000f680000300800 */
[----:B---3--:R-:W3:Y:S01]  /*15a10*/  LDL.LU R4, [R1+0x44] ;  /* 0x0000440001047983 */ /* 0x008ee20000300800 */
        /* <DEDUP_REMOVED lines=9> */
[----:B----4-:R-:W-:Y:S02]  /*15ab0*/  SHF.R.S32.HI R0, RZ, 0x1f, R3 ;  /* 0x0000001fff007819 */ /* 0x010fe40000011403 */
[----:B-----5:R-:W-:-:S03]  /*15ac0*/  SEL R5, R5, RZ, !P0 ;  /* 0x000000ff05057207 */ /* 0x020fc60004000000 */
[----:B------:R-:W-:Y:S01]  /*15ad0*/  IMAD R0, R0, UR4, RZ ;  /* 0x0000000400007c24 */ /* 0x000fe2000f8e02ff */
[----:B---3--:R-:W-:-:S03]  /*15ae0*/  SEL R4, R4, RZ, !P0 ;  /* 0x000000ff04047207 */ /* 0x008fc60004000000 */
        /* <DEDUP_REMOVED lines=23> */
[----:B0-----:R-:W-:Y:S05]  /*15c60*/  CALL.ABS.NOINC R2 ;  /* 0x0000000002007343 */ /* 0x001fea0003c00000 */
.L_x_2443:
[----:B------:R-:W-:Y:S05]  /*15c70*/  BSYNC B6 ;  /* 0x0000000000067941 */ /* 0x000fea0003800000 */
.L_x_2442:
[----:B0-----:R-:W3:Y:S01]  /*15c80*/  LDL.LU R0, [R1+0x44] ;  /* 0x0000440001007983 */ /* 0x001ee20000300800 */
[----:B------:R-:W-:Y:S01]  /*15c90*/  ULDC.64 UR4, c[0x0][0x2d8] ;  /* 0x0000b60000047ab9 */ /* 0x000fe20000000a00 */
[----:B------:R-:W0:Y:S01]  /*15ca0*/  LDC R7, c[0x0][0x448] ;  /* 0x00011200ff077b82 */ /* 0x000e220000000800 */
[----:B------:R-:W-:Y:S01]  /*15cb0*/  ULDC.64 UR6, c[0x0][0x280] ;  /* 0x0000a00000067ab9 */ /* 0x000fe20000000a00 */
[----:B------:R-:W4:Y:S04]  /*15cc0*/  LDL.LU R4, [R1+0x30] ;  /* 0x0000300001047983 */ /* 0x000f280000300800 */
[----:B------:R-:W4:Y:S04]  /*15cd0*/  LDL.LU.64 R2, [R1+0x50] ;  /* 0x0000500001027983 */ /* 0x000f280000300a00 */
[----:B------:R-:W3:Y:S04]  /*15ce0*/  LDL.LU R5, [R1+0x2c] ;  /* 0x00002c0001057983 */ /* 0x000ee80000300800 */
[----:B------:R-:W3:Y:S01]  /*15cf0*/  LDL R8, [R1+0x4] ;  /* 0x0000040001087983 */ /* 0x000ee20000100800 */
[----:B------:R-:W1:Y:S01]  /*15d00*/  S2R R9, SR_TID.X ;  /* 0x0000000000097919 */ /* 0x000e620000002100 */
[----:B--2---:R-:W2:Y:S01]  /*15d10*/  S2R R10, SR_TID.X ;  /* 0x00000000000a7919 */ /* 0x004ea20000002100 */
[----:B0-----:R-:W-:-:S13]  /*15d20*/  ISETP.NE.AND P0, PT, R7, 0x1, PT ;  /* 0x000000010700780c */ /* 0x001fda0003f05270 */
[----:B------:R-:W0:Y:S01]  /*15d30*/  @P0 LDC R6, c[0x0][0x450] ;  /* 0x00011400ff060b82 */ /* 0x000e220000000800 */
[----:B-1----:R-:W-:Y:S02]  /*15d40*/  IMAD.SHL.U32 R9, R9, 0x8, RZ ;  /* 0x0000000809097824 */ /* 0x002fe400078e00ff */
[----:B--2---:R-:W-:-:S03]  /*15d50*/  IMAD.SHL.U32 R10, R10, 0x8, RZ ;  /* 0x000000080a0a7824 */ /* 0x004fc600078e00ff */
[----:B------:R-:W-:-:S04]  /*15d60*/  LOP3.LUT R9, R9, 0x38, RZ, 0xc0, !PT ;  /* 0x0000003809097812 */ /* 0x000fc800078ec0ff */
[C---:B------:R-:W-:Y:S02]  /*15d70*/  LOP3.LUT R12, R9.reuse, 0x40, RZ, 0xfc, !PT ;  /* 0x00000040090c7812 */ /* 0x040fe400078efcff */
[C---:B------:R-:W-:Y:S02]  /*15d80*/  LOP3.LUT R11, R9.reuse, 0x80, RZ, 0xfc, !PT ;  /* 0x00000080090b7812 */ /* 0x040fe400078efcff */
[----:B------:R-:W-:Y:S02]  /*15d90*/  LOP3.LUT R9, R9, 0xc0, RZ, 0xfc, !PT ;  /* 0x000000c009097812 */ /* 0x000fe400078efcff */
[----:B------:R-:W-:Y:S01]  /*15da0*/  LOP3.LUT R10, R10, 0x38, RZ, 0xc0, !PT ;  /* 0x000000380a0a7812 */ /* 0x000fe200078ec0ff */
[----:B----4-:R-:W-:Y:S02]  /*15db0*/  IMAD.MOV.U32 R3, RZ, RZ, R4 ;  /* 0x000000ffff037224 */ /* 0x010fe400078e0004 */
[----:B------:R-:W1:Y:S01]  /*15dc0*/  S2R R4, SR_TID.X ;  /* 0x0000000000047919 */ /* 0x000e620000002100 */
[----:B------:R-:W-:-:S04]  /*15dd0*/  IMAD.WIDE.U32 R2, R16, UR4, R2 ;  /* 0x0000000410027c25 */ /* 0x000fc8000f8e0002 */
[----:B------:R-:W-:Y:S01]  /*15de0*/  IMAD R3, R16, UR5, R3 ;  /* 0x0000000510037c24 */ /* 0x000fe2000f8e0203 */
[----:B------:R-:W-:Y:S02]  /*15df0*/  ULDC.64 UR4, c[0x0][0x2e0] ;  /* 0x0000b80000047ab9 */ /* 0x000fe40000000a00 */
[----:B---3--:R-:W-:Y:S02]  /*15e00*/  IMAD R0, R0, UR4, RZ ;  /* 0x0000000400007c24 */ /* 0x008fe4000f8e02ff */
[----:B------:R-:W-:-:S04]  /*15e10*/  IMAD.WIDE.U32 R2, R5, UR4, R2 ;  /* 0x0000000405027c25 */ /* 0x000fc8000f8e0002 */
[----:B------:R-:W-:Y:S01]  /*15e20*/  IMAD R0, R5, UR5, R0 ;  /* 0x0000000505007c24 */ /* 0x000fe2000f8e0200 */
[----:B------:R-:W-:-:S03]  /*15e30*/  ULDC.64 UR4, c[0x0][0x2d0] ;  /* 0x0000b40000047ab9 */ /* 0x000fc60000000a00 */
[----:B------:R-:W-:Y:S01]  /*15e40*/  IMAD.IADD R3, R3, 0x1, R0 ;  /* 0x0000000103037824 */ /* 0x000fe200078e0200 */
[----:B-1----:R-:W-:-:S04]  /*15e50*/  LOP3.LUT R4, R4, 0x7f, RZ, 0xc0, !PT ;  /* 0x0000007f04047812 */ /* 0x002fc800078ec0ff */
[----:B------:R-:W-:Y:S02]  /*15e60*/  SHF.R.U32.HI R5, RZ, 0x3, R4 ;  /* 0x00000003ff057819 */ /* 0x000fe40000011604 */
[----:B------:R-:W1:Y:S02]  /*15e70*/  S2R R4, SR_TID.X ;  /* 0x0000000000047919 */ /* 0x000e640000002100 */
[----:B-1----:R-:W-:-:S05]  /*15e80*/  IMAD.SHL.U32 R4, R4, 0x10, RZ ;  /* 0x0000001004047824 */ /* 0x002fca00078e00ff */
[----:B------:R-:W-:Y:S02]  /*15e90*/  LOP3.LUT R4, R5, 0x70, R4, 0xf8, !PT ;  /* 0x0000007005047812 */ /* 0x000fe400078ef804 */
[----:B------:R-:W1:Y:S03]  /*15ea0*/  @P0 LDC R5, c[0x0][0x44c] ;  /* 0x00011300ff050b82 */ /* 0x000e660000000800 */
[----:B------:R-:W-:-:S04]  /*15eb0*/  IMAD R0, R8, 0x80, R4 ;  /* 0x0000008008007824 */ /* 0x000fc800078e0204 */
[----:B------:R-:W-:Y:S02]  /*15ec0*/  IMAD.MOV.U32 R4, RZ, RZ, R0 ;  /* 0x000000ffff047224 */ /* 0x000fe400078e0000 */
[----:B-1----:R-:W-:-:S05]  /*15ed0*/  @P0 IMAD.HI.U32 R5, R0, R5, RZ ;  /* 0x0000000500050227 */ /* 0x002fca00078e00ff */
        /* <DEDUP_REMOVED lines=32> */
[----:B---3--:R-:W-:-:S03]  /*160e0*/  IMAD R2, R8, 0x80, R11 ;  /* 0x0000008008027824 */ /* 0x008fc600078e020b */
        /* <DEDUP_REMOVED lines=86> */
.L_x_2574:
        /* <DEDUP_REMOVED lines=14> */
.L_x_2446:
[----:B------:R-:W-:Y:S05]  /*16730*/  BSYNC B0 ;  /* 0x0000000000007941 */ /* 0x000fea0003800000 */
.L_x_2445:
[----:B------:R-:W-:Y:S01]  /*16740*/  NOP ;  /* 0x0000000000007918 */ /* 0x000fe20000000000 */
[----:B------:R-:W-:Y:S01]  /*16750*/  PLOP3.LUT P0, PT, PT, PT, PT, 0x80, 0x0 ;  /* 0x000000000000781c */ /* 0x000fe20003f0f070 */
[----:B0-----:R-:W-:-:S12]  /*16760*/  VIADD R6, R18, 0x38800 ;  /* 0x0003880012067836 */ /* 0x001fd80000000000 */
.L_x_2447:
        /* <DEDUP_REMOVED lines=18> */
.L_x_2575:
[----:B------:R-:W-:Y:S05]  /*16890*/  BSYNC B0 ;  /* 0x0000000000007941 */ /* 0x000fea0003800000 */
.L_x_2448:
        /* <DEDUP_REMOVED lines=55> */
.L_x_2456:
[----:B------:R-:W-:Y:S01]  /*16c10*/  IMAD R3, R9, 0x8, R18 ;  /* 0x0000000809037824 */ /* 0x000fe200078e0212 */
[----:B------:R-:W-:Y:S01]  /*16c20*/  SHF.L.U32 R2, R11, 0x1f, RZ ;  /* 0x0000001f0b027819 */ /* 0x000fe200000006ff */
[----:B------:R-:W-:Y:S03]  /*16c30*/  BSSY B3, `(.L_x_2457) ;  /* 0x0000003000037945 */ /* 0x000fe60003800000 */
[----:B------:R-:W1:Y:S02]  /*16c40*/  SYNCS.PHASECHK.TRANS64.TRYWAIT P0, [R3+URZ+0x38840], R2 ;  /* 0x03884002030075a7 */ /* 0x000e64000800017f */
[----:B-1----:R-:W-:Y:S05]  /*16c50*/  @!P0 BRA `(.L_x_2458) ;  /* 0x0000005400308947 */ /* 0x002fea0003800000 */
.L_x_2576:
[----:B------:R-:W-:Y:S05]  /*16c60*/  BSYNC B3 ;  /* 0x0000000000037941 */ /* 0x000fea0003800000 */
.L_x_2457:
        /* <DEDUP_REMOVED lines=12> */
.L_x_2460:
[----:B------:R-:W-:Y:S05]  /*16d30*/  BSYNC B3 ;  /* 0x0000000000037941 */ /* 0x000fea0003800000 */
.L_x_2459:
        /* <DEDUP_REMOVED lines=12> */
.L_x_2461:
        /* <DEDUP_REMOVED lines=16> */
.L_x_2462:
        /* <DEDUP_REMOVED lines=16> */
.L_x_2463:
        /* <DEDUP_REMOVED lines=16> */
.L_x_2464:
        /* <DEDUP_REMOVED lines=16> */
.L_x_2577:
[----:B------:R-:W-:Y:S05]  /*17200*/  BSYNC B3 ;  /* 0x0000000000037941 */ /* 0x000fea0003800000 */
.L_x_2465:
        /* <DEDUP_REMOVED lines=12> */
.L_x_2468:
[----:B------:R-:W-:Y:S05]  /*172d0*/  BSYNC B3 ;  /* 0x0000000000037941 */ /* 0x000fea0003800000 */
.L_x_2467:
        /* <DEDUP_REMOVED lines=13> */
.L_x_2469:
        /* <DEDUP_REMOVED lines=15> */
.L_x_2470:
        /* <DEDUP_REMOVED lines=15> */
.L_x_2471:
        /* <DEDUP_REMOVED lines=15> */
.L_x_2472:
        /* <DEDUP_REMOVED lines=12> */
.L_x_2455:
[----:B------:R-:W-:Y:S05]  /*17740*/  BSYNC B1 ;  /* 0x0000000000017941 */ /* 0x000fea0003800000 */
.L_x_2454:
[----:B0-----:R-:W2:Y:S01]  /*17750*/  LDL.LU R0, [R1+0x40] ;  /* 0x0000400001007983 */ /* 0x001ea20000300800 */
[----:B------:R-:W-:-:S03]  /*17760*/  IMAD.MOV.U32 R19, RZ, RZ, R9 ;  /* 0x000000ffff137224 */ /* 0x000fc600078e0009 */
[----:B------:R0:W-:Y:S02]  /*17770*/  STL [R1+0x14], R11 ;  /* 0x0000140b01007387 */ /* 0x0001e40000100800 */
[----:B0-2---:R-:W-:-:S07]  /*17780*/  VIADD R0, R0, 0xfffffffd ;  /* 0xfffffffd00007836 */ /* 0x005fce0000000000 */
.L_x_2453:
[----:B------:R-:W-:Y:S05]  /*17790*/  BSYNC B2 ;  /* 0x0000000000027941 */ /* 0x000fea0003800000 */
.L_x_2452:
[----:B------:R-:W-:Y:S01]  /*177a0*/  VIADD R10, R10, 0xfffffffe ;  /* 0xfffffffe0a0a7836 */ /* 0x000fe20000000000 */
[----:B------:R-:W-:-:S04]  /*177b0*/  LOP3.LUT R8, RZ, R8, RZ, 0x33, !PT ;  /* 0x00000008ff087212 */ /* 0x000fc800078e33ff */
[----:B------:R-:W-:-:S13]  /*177c0*/  ISETP.NE.AND P0, PT, R10, R8, PT ;  /* 0x000000080a00720c */ /* 0x000fda0003f05270 */
[----:B------:R-:W-:Y:S05]  /*177d0*/  @!P0 BRA `(.L_x_2451) ;  /* 0x0000001800c48947 */ /* 0x000fea0003800000 */
[----:B------:R-:W-:-:S07]  /*177e0*/  IMAD.MOV.U32 R9, RZ, RZ, R17 ;  /* 0x000000ffff097224 */ /* 0x000fce00078e0011 */
.L_x_2511:
        /* <DEDUP_REMOVED lines=36> */
.L_x_2475:
[----:B------:R-:W-:Y:S01]  /*17a30*/  IMAD R3, R4, 0x8, R18 ;  /* 0x0000000804037824 */ /* 0x000fe200078e0212 */
[----:B------:R-:W-:Y:S01]  /*17a40*/  SHF.L.U32 R2, R5, 0x1f, RZ ;  /* 0x0000001f05027819 */ /* 0x000fe200000006ff */
[----:B------:R-:W-:Y:S03]  /*17a50*/  BSSY B2, `(.L_x_2476) ;  /* 0x0000003000027945 */ /* 0x000fe60003800000 */
[----:B------:R-:W1:Y:S02]  /*17a60*/  SYNCS.PHASECHK.TRANS64.TRYWAIT P0, [R3+URZ+0x38840], R2 ;  /* 0x03884002030075a7 */ /* 0x000e64000800017f */
[----:B-1----:R-:W-:Y:S05]  /*17a70*/  @!P0 BRA `(.L_x_2477) ;  /* 0x0000004400d08947 */ /* 0x002fea0003800000 */
.L_x_2578:
[----:B------:R-:W-:Y:S05]  /*17a80*/  BSYNC B2 ;  /* 0x0000000000027941 */ /* 0x000fea0003800000 */
.L_x_2476:
        /* <DEDUP_REMOVED lines=12> */
.L_x_2479:
[----:B------:R-:W-:Y:S05]  /*17b50*/  BSYNC B2 ;  /* 0x0000000000027941 */ /* 0x000fea0003800000 */
.L_x_2478:
        /* <DEDUP_REMOVED lines=12> */
.L_x_2480:
        /* <DEDUP_REMOVED lines=16> */
.L_x_2481:
        /* <DEDUP_REMOVED lines=16> */
.L_x_2482:
        /* <DEDUP_REMOVED lines=16> */
.L_x_2483:
        /* <DEDUP_REMOVED lines=16> */
.L_x_2579:
[----:B------:R-:W-:Y:S05]  /*18020*/  BSYNC B2 ;  /* 0x0000000000027941 */ /* 0x000fea0003800000 */
.L_x_2484:
        /* <DEDUP_REMOVED lines=11> */
.L_x_2487:
[----:B------:R-:W-:Y:S05]  /*180e0*/  BSYNC B2 ;  /* 0x0000000000027941 */ /* 0x000fea0003800000 */
.L_x_2486:
        /* <DEDUP_REMOVED lines=12> */
.L_x_2488:
        /* <DEDUP_REMOVED lines=15> */
.L_x_2489:
        /* <DEDUP_REMOVED lines=15> */
.L_x_2490:
        /* <DEDUP_REMOVED lines=15> */
.L_x_2491:
        /* <DEDUP_REMOVED lines=12> */
.L_x_2474:
[----:B------:R-:W-:Y:S05]  /*18540*/  BSYNC B1 ;  /* 0x0000000000017941 */ /* 0x000fea0003800000 */
.L_x_2473:
        /* <DEDUP_REMOVED lines=36> */
.L_x_2494:
[----:B------:R-:W-:Y:S01]  /*18790*/  IMAD R2, R19, 0x8, R18 ;  /* 0x0000000813027824 */ /* 0x000fe200078e0212 */
[----:B------:R-:W-:Y:S01]  /*187a0*/  SHF.L.U32 R3, R12, 0x1f, RZ ;  /* 0x0000001f0c037819 */ /* 0x000fe200000006ff */
[----:B------:R-:W-:Y:S03]  /*187b0*/  BSSY B2, `(.L_x_2495) ;  /* 0x0000003000027945 */ /* 0x000fe60003800000 */
[----:B------:R-:W2:Y:S02]  /*187c0*/  SYNCS.PHASECHK.TRANS64.TRYWAIT P0, [R2+URZ+0x38840], R3 ;  /* 0x03884003020075a7 */ /* 0x000ea4000800017f */
[----:B--2---:R-:W-:Y:S05]  /*187d0*/  @!P0 BRA `(.L_x_2496) ;  /* 0x0000003800a08947 */ /* 0x004fea0003800000 */
.L_x_2580:
[----:B------:R-:W-:Y:S05]  /*187e0*/  BSYNC B2 ;  /* 0x0000000000027941 */ /* 0x000fea0003800000 */
.L_x_2495:
        /* <DEDUP_REMOVED lines=12> */
.L_x_2498:
[----:B------:R-:W-:Y:S05]  /*188b0*/  BSYNC B2 ;  /* 0x0000000000027941 */ /* 0x000fea0003800000 */
.L_x_2497:
        /* <DEDUP_REMOVED lines=13> */
.L_x_2499:
        /* <DEDUP_REMOVED lines=16> */
.L_x_2500:
        /* <DEDUP_REMOVED lines=16> */
.L_x_2501:
        /* <DEDUP_REMOVED lines=16> */
.L_x_2502:
        /* <DEDUP_REMOVED lines=15> */
.L_x_2581:
[----:B------:R-:W-:Y:S05]  /*18d80*/  BSYNC B2 ;  /* 0x0000000000027941 */ /* 0x000fea0003800000 */
.L_x_2503:
        /* <DEDUP_REMOVED lines=11> */
.L_x_2506:
[----:B------:R-:W-:Y:S05]  /*18e40*/  BSYNC B2 ;  /* 0x0000000000027941 */ /* 0x000fea0003800000 */
.L_x_2505:
        /* <DEDUP_REMOVED lines=12> */
.L_x_2507:
        /* <DEDUP_REMOVED lines=15> */
.L_x_2508:
        /* <DEDUP_REMOVED lines=15> */
.L_x_2509:
        /* <DEDUP_REMOVED lines=15> */
.L_x_2510:
        /* <DEDUP_REMOVED lines=12> */
.L_x_2493:
[----:B------:R-:W-:Y:S05]  /*192a0*/  BSYNC B1 ;  /* 0x0000000000017941 */ /* 0x000fea0003800000 */
.L_x_2492:
[----:B------:R-:W2:Y:S01]  /*192b0*/  LDL R2, [R1+0x28] ;  /* 0x0000280001027983 */ /* 0x000ea20000100800 */
[----:B------:R-:W-:Y:S01]  /*192c0*/  VIADD R0, R0, 0xfffffffe ;  /* 0xfffffffe00007836 */ /* 0x000fe20000000000 */
[----:B--2---:R-:W-:-:S13]  /*192d0*/  ISETP.GT.AND P0, PT, R7, R2, PT ;  /* 0x000000020700720c */ /* 0x004fda0003f04270 */
[----:B------:R-:W-:Y:S05]  /*192e0*/  @P0 BRA `(.L_x_2511) ;  /* 0xffffffe400400947 */ /* 0x000fea000383ffff */
.L_x_2451:
[----:B------:R-:W-:Y:S05]  /*192f0*/  BSYNC B0 ;  /* 0x0000000000007941 */ /* 0x000fea0003800000 */
.L_x_2450:
        /* <DEDUP_REMOVED lines=19> */
.L_x_2513:
[----:B------:R-:W-:Y:S05]  /*19430*/  BSYNC B0 ;  /* 0x0000000000007941 */ /* 0x000fea0003800000 */
.L_x_2512:
        /* <DEDUP_REMOVED lines=11> */
.L_x_2582:
[----:B------:R-:W-:Y:S05]  /*194f0*/  BSYNC B1 ;  /* 0x0000000000017941 */ /* 0x000fea0003800000 */
.L_x_2516:
        /* <DEDUP_REMOVED lines=9> */
.L_x_2519:
[----:B------:R-:W-:Y:S05]  /*19590*/  BSYNC B1 ;  /* 0x0000000000017941 */ /* 0x000fea0003800000 */
.L_x_2518:
        /* <DEDUP_REMOVED lines=12> */
.L_x_2520:
        /* <DEDUP_REMOVED lines=15> */
.L_x_2521:
        /* <DEDUP_REMOVED lines=15> */
.L_x_2522:
        /* <DEDUP_REMOVED lines=15> */
.L_x_2523:
        /* <DEDUP_REMOVED lines=10> */
.L_x_2515:
[----:B------:R-:W-:Y:S05]  /*199d0*/  BSYNC B0 ;  /* 0x0000000000007941 */ /* 0x000fea0003800000 */
.L_x_2514:
[----:B------:R-:W2:Y:S01]  /*199e0*/  LDL.LU R4, [R1+0x14] ;  /* 0x0000140001047983 */ /* 0x000ea20000300800 */
[----:B------:R-:W-:-:S05]  /*199f0*/  VIADD R19, R19, 0x1 ;  /* 0x0000000113137836 */ /* 0x000fca0000000000 */
[----:B------:R-:W-:-:S04]  /*19a00*/  ISETP.NE.AND P0, PT, R19, 0x2, PT ;  /* 0x000000021300780c */ /* 0x000fc80003f05270 */
[----:B------:R-:W-:Y:S02]  /*19a10*/  SEL R0, RZ, 0x1, P0 ;  /* 0x00000001ff007807 */ /* 0x000fe40000000000 */
[----:B------:R-:W-:Y:S02]  /*19a20*/  SEL R19, R19, RZ, P0 ;  /* 0x000000ff13137207 */ /* 0x000fe40000000000 */
[----:B--2---:R-:W-:-:S05]  /*19a30*/  LOP3.LUT R4, R4, R0, RZ, 0x3c, !PT ;  /* 0x0000000004047212 */ /* 0x004fca00078e3cff */
[----:B------:R2:W-:Y:S02]  /*19a40*/  STL [R1+0x14], R4 ;  /* 0x0000140401007387 */ /* 0x0005e40000100800 */
.L_x_2430:
[----:B------:R-:W-:Y:S05]  /*19a50*/  BSYNC B7 ;  /* 0x0000000000077941 */ /* 0x000fea0003800000 */
.L_x_2428:
[----:B---3--:R-:W3:Y:S02]  /*19a60*/  LDL R0, [R1+0x5c] ;  /* 0x00005c0001007983 */ /* 0x008ee40000100800 */
[----:B---3--:R-:W-:-:S13]  /*19a70*/  ISETP.NE.AND P0, PT, R0, RZ, PT ;  /* 0x000000ff0000720c */ /* 0x008fda0003f05270 */
        /* <DEDUP_REMOVED lines=12> */
.L_x_2524:
[----:B--2---:R-:W2:Y:S01]  /*19b40*/  S2R R10, SR_TID.X ;  /* 0x00000000000a7919 */ /* 0x004ea20000002100 */
[----:B------:R-:W-:Y:S01]  /*19b50*/  UMOV UR4, 0xffffffff ;  /* 0xffffffff00047882 */ /* 0x000fe20000000000 */
[----:B--2---:R-:W-:-:S04]  /*19b60*/  LOP3.LUT R10, R10, 0x1f, RZ, 0xc0, !PT ;  /* 0x0000001f0a0a7812 */ /* 0x004fc800078ec0ff */
[----:B------:R-:W-:Y:S01]  /*19b70*/  ISETP.NE.AND P0, PT, R10, 0x1f, PT ;  /* 0x0000001f0a00780c */ /* 0x000fe20003f05270 */
[----:B------:R-:W-:-:S12]  /*19b80*/  BRA.DIV UR4, `(.L_x_2526) ;  /* 0x0000002604f07947 */ /* 0x000fd8000b800000 */
[----:B------:R-:W2:Y:S01]  /*19b90*/  LDL.LU R3, [R1] ;  /* 0x0000000001037983 */ /* 0x000ea20000300800 */
[----:B------:R-:W-:-:S03]  /*19ba0*/  ULDC UR4, c[0x0][0xc3c] ;  /* 0x00030f0000047ab9 */ /* 0x000fc60000000800 */
[----:B01----:R-:W3:Y:S01]  /*19bb0*/  LDL R8, [R1+0xc] ;  /* 0x00000c0001087983 */ /* 0x003ee20000100800 */
[----:B------:R-:W-:Y:S01]  /*19bc0*/  ULDC.64 UR6, c[0x0][0x208] ;  /* 0x0000820000067ab9 */ /* 0x000fe20000000a00 */
[----:B---3--:R-:W-:Y:S02]  /*19bd0*/  IMAD.IADD R0, R8, 0x1, R10 ;  /* 0x0000000108007824 */ /* 0x008fe400078e020a */
[----:B--2---:R-:W-:-:S03]  /*19be0*/  IMAD.MOV.U32 R8, RZ, RZ, R3 ;  /* 0x000000ffff087224 */ /* 0x004fc600078e0003 */
[----:B------:R-:W-:-:S13]  /*19bf0*/  ISETP.GE.OR P1, PT, R0, UR4, !P0 ;  /* 0x0000000400007c0c */ /* 0x000fda000c726670 */
[----:B------:R-:W0:Y:S08]  /*19c00*/  @!P1 LDC.64 R2, c[0x0][0xc80] ;  /* 0x00032000ff029b82 */ /* 0x000e300000000a00 */
[----:B------:R-:W1:Y:S01]  /*19c10*/  @!P1 LDC.64 R6, c[0x0][0xc78] ;  /* 0x00031e00ff069b82 */ /* 0x000e620000000a00 */
[----:B0-----:R-:W-:-:S05]  /*19c20*/  @!P1 IMAD.WIDE R2, R0, 0x4, R2 ;  /* 0x0000000400029825 */ /* 0x001fca00078e0202 */
[----:B------:R1:W2:Y:S02]  /*19c30*/  @!P1 LDG.E R5, desc[UR6][R2.64] ;  /* 0x0000000602059981 */ /* 0x0002a4000c1e1900 */
[----:B-1----:R-:W-:-:S06]  /*19c40*/  @!P1 IMAD.WIDE R2, R0, 0x4, R6 ;  /* 0x0000000400029825 */ /* 0x002fcc00078e0206 */
[----:B------:R-:W3:Y:S01]  /*19c50*/  @!P1 LDG.E R2, desc[UR6][R2.64] ;  /* 0x0000000602029981 */ /* 0x000ee2000c1e1900 */
[----:B------:R-:W-:Y:S02]  /*19c60*/  CS2R R6, SRZ ;  /* 0x0000000000067805 */ /* 0x000fe4000001ff00 */
[C---:B------:R-:W-:Y:S02]  /*19c70*/  ISETP.GE.U32.AND P2, PT, R10.reuse, 0x2, PT ;  /* 0x000000020a00780c */ /* 0x040fe40003f46070 */
[C---:B------:R-:W-:Y:S01]  /*19c80*/  ISETP.GE.U32.AND P3, PT, R10.reuse, 0x4, PT ;  /* 0x000000040a00780c */ /* 0x040fe20003f66070 */
[----:B------:R-:W-:Y:S01]  /*19c90*/  SHFL.IDX PT, R4, R8, RZ, 0x1f ;  /* 0x00001fff08047589 */ /* 0x000fe200000e0000 */
[C---:B------:R-:W-:Y:S02]  /*19ca0*/  ISETP.GE.U32.AND P4, PT, R10.reuse, 0x8, PT ;  /* 0x000000080a00780c */ /* 0x040fe40003f86070 */
[----:B------:R-:W-:Y:S01]  /*19cb0*/  ISETP.GE.U32.AND P5, PT, R10, 0x10, PT ;  /* 0x000000100a00780c */ /* 0x000fe20003fa6070 */
[----:B------:R-:W-:Y:S01]  /*19cc0*/  SHFL.IDX PT, R0, R8, 0x1, 0x1f ;  /* 0x00201f0008007f89 */ /* 0x000fe200000e0000 */
[----:B--2---:R-:W-:-:S02]  /*19cd0*/  @!P1 IMAD.MOV.U32 R6, RZ, RZ, R5 ;  /* 0x000000ffff069224 */ /* 0x004fc400078e0005 */
[----:B------:R-:W-:Y:S02]  /*19ce0*/  IMAD.MOV.U32 R5, RZ, RZ, RZ ;  /* 0x000000ffff057224 */ /* 0x000fe400078e00ff */
        /* <DEDUP_REMOVED lines=19> */
.L_x_2592:
[----:B------:R-:W-:Y:S02]  /*19e20*/  ULDC UR4, c[0x0][0xc38] ;  /* 0x00030e0000047ab9 */ /* 0x000fe40000000800 */
[----:B------:R-:W-:-:S04]  /*19e30*/  IMAD.U32 R8, RZ, RZ, UR4 ;  /* 0x00000004ff087e24 */ /* 0x000fc8000f8e00ff */
[----:B-1----:R-:W-:-:S04]  /*19e40*/  IMAD R9, R9, R8, RZ ;  /* 0x0000000809097224 */ /* 0x002fc800078e02ff */
[----:B------:R-:W-:-:S05]  /*19e50*/  IMAD.IADD R0, R0, 0x1, R9 ;  /* 0x0000000100007824 */ /* 0x000fca00078e0209 */
[----:B------:R-:W-:-:S13]  /*19e60*/  ISETP.GT.AND P6, PT, R0, R4, PT ;  /* 0x000000040000720c */ /* 0x000fda0003fc4270 */
[----:B------:R-:W-:Y:S05]  /*19e70*/  @P6 BRA `(.L_x_2527) ;  /* 0x0000000000b06947 */ /* 0x000fea0003800000 */
.L_x_2530:
        /* <DEDUP_REMOVED lines=38> */
.L_x_2600:
[----:B------:R-:W-:Y:S02]  /*1a0e0*/  ULDC UR4, c[0x0][0xc38] ;  /* 0x00030e0000047ab9 */ /* 0x000fe40000000800 */
[----:B------:R-:W-:-:S04]  /*1a0f0*/  IMAD.U32 R8, RZ, RZ, UR4 ;  /* 0x00000004ff087e24 */ /* 0x000fc8000f8e00ff */
[----:B-1----:R-:W-:-:S04]  /*1a100*/  IMAD R9, R9, R8, RZ ;  /* 0x0000000809097224 */ /* 0x002fc800078e02ff */
[----:B------:R-:W-:-:S05]  /*1a110*/  IMAD.IADD R0, R9, 0x1, R0 ;  /* 0x0000000109007824 */ /* 0x000fca00078e0200 */
[----:B------:R-:W-:-:S13]  /*1a120*/  ISETP.GT.AND P6, PT, R0, R4, PT ;  /* 0x000000040000720c */ /* 0x000fda0003fc4270 */
[----:B------:R-:W-:Y:S05]  /*1a130*/  @!P6 BRA `(.L_x_2530) ;  /* 0xfffffffc0050e947 */ /* 0x000fea000383ffff */
.L_x_2527:
        /* <DEDUP_REMOVED lines=12> */
.L_x_2605:
[----:B------:R-:W-:-:S13]  /*1a200*/  ISETP.NE.AND P0, PT, R3, RZ, PT ;  /* 0x000000ff0300720c */ /* 0x000fda0003f05270 */
[----:B------:R-:W-:Y:S05]  /*1a210*/  @!P0 BRA `(.L_x_2532) ;  /* 0x0000000000148947 */ /* 0x000fea0003800000 */
[----:B------:R-:W-:Y:S01]  /*1a220*/  UMOV UR4, 0xffffffff ;  /* 0xffffffff00047882 */ /* 0x000fe20000000000 */
[----:B---3--:R-:W-:Y:S02]  /*1a230*/  VIADD R10, R10, 0xffffffff ;  /* 0xffffffff0a0a7836 */ /* 0x008fe40000000000 */
[----:B------:R-:W-:Y:S05]  /*1a240*/  BRA.DIV UR4, `(.L_x_2533) ;  /* 0x0000002a04e07947 */ /* 0x000fea000b800000 */
[----:B0-----:R0:W2:Y:S02]  /*1a250*/  SHFL.IDX PT, R2, R2, R10, 0x1f ;  /* 0x00001f0a02027589 */ /* 0x0010a400000e0000 */
.L_x_2608:
[----:B--2---:R-:W-:-:S07]  /*1a260*/  IMAD.MOV.U32 R5, RZ, RZ, R2 ;  /* 0x000000ffff057224 */ /* 0x004fce00078e0002 */
.L_x_2532:
[----:B0-----:R-:W-:Y:S01]  /*1a270*/  IMAD R2, R5, R8, R9 ;  /* 0x0000000805027224 */ /* 0x001fe200078e0209 */
[----:B------:R-:W-:-:S03]  /*1a280*/  ISETP.NE.AND P0, PT, R7, 0x1, PT ;  /* 0x000000010700780c */ /* 0x000fc60003f05270 */
[----:B------:R-:W-:Y:S01]  /*1a290*/  IMAD.IADD R4, R4, 0x1, -R2 ;  /* 0x0000000104047824 */ /* 0x000fe200078e0a02 */
[----:B------:R0:W-:Y:S09]  /*1a2a0*/  STL [R1], R2 ;  /* 0x0000000201007387 */ /* 0x0001f20000100800 */
[----:B------:R-:W-:Y:S05]  /*1a2b0*/  @!P0 BRA `(.L_x_2534) ;  /* 0x0000000000e48947 */ /* 0x000fea0003800000 */
[----:B------:R-:W-:-:S04]  /*1a2c0*/  IABS R5, R0 ;  /* 0x0000000000057213 */ /* 0x000fc80000000000 */
        /* <DEDUP_REMOVED lines=25> */
[----:B-1-3--:R-:W-:Y:S02]  /*1a460*/  IMAD R6, R2, R5, RZ ;  /* 0x0000000502067224 */ /* 0x00afe400078e02ff */
        /* <DEDUP_REMOVED lines=30> */
.L_x_2534:
[----:B------:R-:W2:Y:S01]  /*1a650*/  LDL R5, [R1+0xc] ;  /* 0x00000c0001057983 */ /* 0x000ea20000100800 */
[----:B0-----:R-:W2:Y:S01]  /*1a660*/  LDC.64 R2, c[0x0][0xc90] ;  /* 0x00032400ff027b82 */ /* 0x001ea20000000a00 */
[----:B------:R-:W-:Y:S01]  /*1a670*/  ULDC.64 UR4, c[0x0][0x208] ;  /* 0x0000820000047ab9 */ /* 0x000fe20000000a00 */
[----:B--2---:R-:W-:-:S05]  /*1a680*/  IMAD.WIDE R2, R5, 0x4, R2 ;  /* 0x0000000405027825 */ /* 0x004fca00078e0202 */
[----:B-1-3--:R-:W2:Y:S02]  /*1a690*/  LDG.E R6, desc[UR4][R2.64] ;  /* 0x0000000402067981 */ /* 0x00aea4000c1e1900 */
        /* <DEDUP_REMOVED lines=59> */
.L_x_2535:
[----:B-1----:R-:W-:-:S05]  /*1aa50*/  LOP3.LUT R3, RZ, R4, RZ, 0x33, !PT ;  /* 0x00000004ff037212 */ /* 0x002fca00078e33ff */
[----:B------:R-:W-:-:S05]  /*1aa60*/  IMAD.IADD R0, R0, 0x1, R3 ;  /* 0x0000000100007824 */ /* 0x000fca00078e0203 */
[----:B------:R1:W-:Y:S01]  /*1aa70*/  STL [R1+0x4], R0 ;  /* 0x0000040001007387 */ /* 0x0003e20000100800 */
[----:B------:R-:W-:Y:S05]  /*1aa80*/  BRA `(.L_x_2536) ;  /* 0x0000000000287947 */ /* 0x000fea0003800000 */
.L_x_2528:
        /* <DEDUP_REMOVED lines=10> */
.L_x_2536:
[----:B0-----:R-:W2:Y:S04]  /*1ab30*/  LDL R2, [R1+0xc] ;  /* 0x00000c0001027983 */ /* 0x001ea80000100800 */
[----:B------:R-:W3:Y:S04]  /*1ab40*/  LDL R3, [R1+0x8] ;  /* 0x0000080001037983 */ /* 0x000ee80000100800 */
[----:B------:R-:W4:Y:S04]  /*1ab50*/  LDL R5, [R1+0x4] ;  /* 0x0000040001057983 */ /* 0x000f280000100800 */
[----:B------:R-:W4:Y:S01]  /*1ab60*/  LDL R4, [R1] ;  /* 0x0000000001047983 */ /* 0x000f220000100800 */
[----:B-1----:R-:W0:Y:S01]  /*1ab70*/  S2R R0, SR_TID.X ;  /* 0x0000000000007919 */ /* 0x002e220000002100 */
[----:B------:R-:W-:Y:S05]  /*1ab80*/  WARPSYNC.ALL ;  /* 0x0000000000007948 */ /* 0x000fea0003800000 */
[----:B0-----:R-:W-:Y:S01]  /*1ab90*/  LOP3.LUT R0, R0, 0x1f, RZ, 0xc0, !PT ;  /* 0x0000001f00007812 */ /* 0x001fe200078ec0ff */
[----:B------:R-:W-:Y:S03]  /*1aba0*/  BAR.SYNC.DEFER_BLOCKING 0x4, 0x180 ;  /* 0x0106000000007b1d */ /* 0x000fe60000010000 */
[----:B------:R-:W-:-:S13]  /*1abb0*/  ISETP.NE.AND P0, PT, R0, RZ, PT ;  /* 0x000000ff0000720c */ /* 0x000fda0003f05270 */
[----:B------:R-:W0:Y:S01]  /*1abc0*/  @!P0 S2R R0, SR_CgaCtaId ;  /* 0x0000000000008919 */ /* 0x000e220000008800 */
[----:B--2---:R-:W-:Y:S01]  /*1abd0*/  IMAD.MOV.U32 R7, RZ, RZ, R2 ;  /* 0x000000ffff077224 */ /* 0x004fe200078e0002 */
[----:B------:R-:W-:Y:S01]  /*1abe0*/  @!P0 MOV R2, 0x400 ;  /* 0x0000040000028802 */ /* 0x000fe20000000f00 */
[----:B---3--:R-:W-:-:S03]  /*1abf0*/  IMAD.MOV.U32 R6, RZ, RZ, R3 ;  /* 0x000000ffff067224 */ /* 0x008fc600078e0003 */
[----:B0-----:R-:W-:-:S05]  /*1ac00*/  @!P0 LEA R18, R0, R2, 0x18 ;  /* 0x0000000200128211 */ /* 0x001fca00078ec0ff */
[----:B----4-:R0:W-:Y:S01]  /*1ac10*/  @!P0 STS.128 [R18+0x388d0], R4 ;  /* 0x0388d00412008388 */ /* 0x0101e20000000c00 */
[----:B------:R-:W-:Y:S06]  /*1ac20*/  BAR.ARV 0x5, 0x180 ;  /* 0x0146000000007b1d */ /* 0x000fec0000002000 */
.L_x_2525:
[----:B------:R-:W2:Y:S01]  /*1ac30*/  LDL R0, [R1+0xc] ;  /* 0x00000c0001007983 */ /* 0x000ea20000100800 */
[----:B------:R-:W-:Y:S02]  /*1ac40*/  ULDC UR4, c[0x0][0xc3c] ;  /* 0x00030f0000047ab9 */ /* 0x000fe40000000800 */
[----:B--2---:R-:W-:-:S13]  /*1ac50*/  ISETP.GE.AND P0, PT, R0, UR4, PT ;  /* 0x0000000400007c0c */ /* 0x004fda000bf06270 */
[----:B------:R-:W-:Y:S05]  /*1ac60*/  @!P0 BRA `(.L_x_2537) ;  /* 0xffffff98000c8947 */ /* 0x000fea000383ffff */
[----:B------:R-:W-:Y:S05]  /*1ac70*/  BSYNC B8 ;  /* 0x0000000000087941 */ /* 0x000fea0003800000 */
.L_x_2422:
[----:B0-----:R-:W2:Y:S01]  /*1ac80*/  LDL.LU R0, [R1+0x58] ;  /* 0x0000580001007983 */ /* 0x001ea20000300800 */
[----:B------:R-:W-:Y:S01]  /*1ac90*/  BSSY B0, `(.L_x_2538) ;  /* 0x000000b000007945 */ /* 0x000fe20003800000 */
[----:B-1----:R-:W0:Y:S01]  /*1aca0*/  S2R R5, SR_CgaCtaId ;  /* 0x0000000000057919 */ /* 0x002e220000008800 */
        /* <DEDUP_REMOVED lines=9> */
.L_x_2609:
[----:B------:R-:W-:Y:S05]  /*1ad40*/  BSYNC B0 ;  /* 0x0000000000007941 */ /* 0x000fea0003800000 */
.L_x_2538:
[----:B------:R-:W-:-:S03]  /*1ad50*/  UMOV UR4, 0xffffffff ;  /* 0xffffffff00047882 */ /* 0x000fc60000000000 */
[----:B------:R-:W-:Y:S05]  /*1ad60*/  BRA.DIV UR4, `(.L_x_2540) ;  /* 0x0000002204587947 */ /* 0x000fea000b800000 */
[----:B------:R-:W1:Y:S02]  /*1ad70*/  S2R R2, SR_TID.X ;  /* 0x0000000000027919 */ /* 0x000e640000002100 */
[----:B-1----:R-:W-:-:S04]  /*1ad80*/  SHF.R.U32.HI R2, RZ, 0x5, R2 ;  /* 0x00000005ff027819 */ /* 0x002fc80000011602 */
[----:B------:R-:W-:-:S05]  /*1ad90*/  LOP3.LUT R2, R2, 0x3, RZ, 0xc0, !PT ;  /* 0x0000000302027812 */ /* 0x000fca00078ec0ff */
[----:B------:R1:W2:Y:S02]  /*1ada0*/  SHFL.IDX PT, R14, R2, RZ, 0x1f ;  /* 0x00001fff020e7589 */ /* 0x0002a400000e0000 */
.L_x_2612:
[----:B--2---:R-:W-:Y:S01]  /*1adb0*/  ISETP.NE.AND P0, PT, R14, RZ, PT ;  /* 0x000000ff0e00720c */ /* 0x004fe20003f05270 */
[----:B------:R-:W-:-:S12]  /*1adc0*/  BSSY B0, `(.L_x_2541) ;  /* 0x0000027000007945 */ /* 0x000fd80003800000 */
[----:B------:R-:W-:Y:S05]  /*1add0*/  @P0 BRA `(.L_x_2542) ;  /* 0x0000000000940947 */ /* 0x000fea0003800000 */
[----:B------:R-:W-:-:S03]  /*1ade0*/  UMOV UR4, 0xffffffff ;  /* 0xffffffff00047882 */ /* 0x000fc60000000000 */
[----:B------:R-:W-:Y:S05]  /*1adf0*/  BRA.DIV UR4, `(.L_x_2543) ;  /* 0x0000002204687947 */ /* 0x000fea000b800000 */
[----:B------:R-:W-:-:S13]  /*1ae00*/  ELECT P6, URZ, PT ;  /* 0x00000000003f782f */ /* 0x000fda00038c0000 */
.L_x_2615:
        /* <DEDUP_REMOVED lines=8> */
.L_x_2544:
        /* <DEDUP_REMOVED lines=13> */
.L_x_2616:
[----:B------:R-:W1:Y:S02]  /*1af60*/  SYNCS.PHASECHK.TRANS64.TRYWAIT P0, [R7+URZ], R2 ;  /* 0x00000002070075a7 */ /* 0x000e64000800017f */
[----:B-1----:R-:W-:Y:S05]  /*1af70*/  @!P0 BRA `(.L_x_2546) ;  /* 0x00000020003c8947 */ /* 0x002fea0003800000 */
.L_x_2617:
[----:B------:R-:W-:Y:S05]  /*1af80*/  @!P2 BRA `(.L_x_2547) ;  /* 0x000000000004a947 */ /* 0x000fea0003800000 */
[----:B------:R-:W-:Y:S01]  /*1af90*/  BPT.TRAP 0x1 ;  /* 0x000000040000795c */ /* 0x000fe20000300000 */
.L_x_2547:
[----:B------:R-:W-:-:S04]  /*1afa0*/  VIADD R0, R0, 0x38860 ;  /* 0x0003886000007836 */ /* 0x000fc80000000000 */
[----:B------:R-:W-:-:S04]  /*1afb0*/  IMAD R4, R19, 0x8, R0 ;  /* 0x0000000813047824 */ /* 0x000fc800078e0200 */
[----:B------:R-:W2:Y:S02]  /*1afc0*/  SYNCS.PHASECHK.TRANS64.TRYWAIT P0, [R4+URZ], R5 ;  /* 0x00000005040075a7 */ /* 0x000ea4000800017f */
[----:B--2---:R-:W-:Y:S05]  /*1afd0*/  @!P0 BRA `(.L_x_2548) ;  /* 0x0000002000388947 */ /* 0x004fea0003800000 */
.L_x_2618:
[----:B------:R-:W-:-:S07]  /*1afe0*/  IMAD R3, R3, 0x8, R0 ;  /* 0x0000000803037824 */ /* 0x000fce00078e0200 */
.L_x_2549:
[----:B---3--:R3:W4:Y:S02]  /*1aff0*/  SYNCS.PHASECHK.TRANS64.TRYWAIT P0, [R3+URZ], R2 ;  /* 0x00000002030075a7 */ /* 0x008724000800017f */
[----:B----4-:R-:W-:Y:S05]  /*1b000*/  @!P0 NANOSLEEP.SYNCS 0x989680 ;  /* 0x009896800000895d */ /* 0x010fea0003900000 */
[----:B------:R-:W4:Y:S02]  /*1b010*/  @!P0 SYNCS.PHASECHK.TRANS64 P0, [R3+URZ], R2 ;  /* 0x00000002030085a7 */ /* 0x000f24000800007f */
[----:B----4-:R-:W-:Y:S05]  /*1b020*/  @!P0 BRA `(.L_x_2549) ;  /* 0xfffffffc00f08947 */ /* 0x010fea000383ffff */
.L_x_2542:
[----:B------:R-:W-:Y:S05]  /*1b030*/  BSYNC B0 ;  /* 0x0000000000007941 */ /* 0x000fea0003800000 */
.L_x_2541:
[----:B------:R-:W-:Y:S05]  /*1b040*/  EXIT ;  /* 0x000000000000794d */ /* 0x000fea0003800000 */
.L_x_2361:
[----:B------:R-:W-:-:S13]  /*1b050*/  R2UR UR4, R17 ;  /* 0x00000000110472ca */ /* 0x000fda00000e0000 */
[----:B0-----:R-:W-:-:S04]  /*1b060*/  IMAD.U32 R3, RZ, RZ, UR4 ;  /* 0x00000004ff037e24 */ /* 0x001fc8000f8e00ff */
[----:B------:R0:W1:Y:S03]  /*1b070*/  SYNCS.PHASECHK.TRANS64.TRYWAIT P1, [R3+URZ+0x38800], R0 ;  /* 0x03880000030075a7 */ /* 0x000066000802017f */
[----:B-1----:R-:W-:Y:S05]  /*1b080*/  @!P1 NANOSLEEP.SYNCS 0x989680 ;  /* 0x009896800000995d */ /* 0x002fea0003900000 */
[----:B------:R-:W1:Y:S02]  /*1b090*/  @!P1 SYNCS.PHASECHK.TRANS64 P1, [R3+URZ+0x38800], R0 ;  /* 0x03880000030095a7 */ /* 0x000e64000802007f */
[----:B-1----:R-:W-:Y:S05]  /*1b0a0*/  @!P1 BRA `(.L_x_2361) ;  /* 0xfffffffc00e89947 */ /* 0x002fea000383ffff */
[----:B------:R-:W-:Y:S05]  /*1b0b0*/  BRA `(.L_x_2550) ;  /* 0xfffffe7000b47947 */ /* 0x000fea000383ffff */
.L_x_2365:
[----:B-1----:R1:W2:Y:S02]  /*1b0c0*/  SYNCS.PHASECHK.TRANS64.TRYWAIT P2, [R0+URZ+0x38830], R3 ;  /* 0x03883003000075a7 */ /* 0x0022a4000804017f */
[----:B--2---:R-:W-:Y:S05]  /*1b0d0*/  @!P2 NANOSLEEP.SYNCS 0x989680 ;  /* 0x009896800000a95d */ /* 0x004fea0003900000 */
[----:B------:R-:W2:Y:S02]  /*1b0e0*/  @!P2 SYNCS.PHASECHK.TRANS64 P2, [R0+URZ+0x38830], R3 ;  /* 0x038830030000a5a7 */ /* 0x000ea4000804007f */
[----:B--2---:R-:W-:Y:S05]  /*1b0f0*/  @!P2 BRA `(.L_x_2365) ;  /* 0xfffffffc00f0a947 */ /* 0x004fea000383ffff */
[----:B------:R-:W-:Y:S05]  /*1b100*/  BRA `(.L_x_2364) ;  /* 0xfffffe7000e47947 */ /* 0x000fea000383ffff */
.L_x_2370:
[----:B------:R-:W-:-:S13]  /*1b110*/  R2UR UR4, R3 ;  /* 0x00000000030472ca */ /* 0x000fda00000e0000 */
[----:B-1----:R-:W-:-:S04]  /*1b120*/  IMAD.U32 R152, RZ, RZ, UR4 ;  /* 0x00000004ff987e24 */ /* 0x002fc8000f8e00ff */
[----:B------:R1:W2:Y:S03]  /*1b130*/  SYNCS.PHASECHK.TRANS64.TRYWAIT P3, [R152+URZ+0x38830], R4 ;  /* 0x03883004980075a7 */ /* 0x0002a6000806017f */
[----:B--2---:R-:W-:Y:S05]  /*1b140*/  @!P3 NANOSLEEP.SYNCS 0x989680 ;  /* 0x009896800000b95d */ /* 0x004fea0003900000 */
[----:B------:R-:W2:Y:S02]  /*1b150*/  @!P3 SYNCS.PHASECHK.TRANS64 P3, [R152+URZ+0x38830], R4 ;  /* 0x038830049800b5a7 */ /* 0x000ea4000806007f */
[----:B--2---:R-:W-:Y:S05]  /*1b160*/  @!P3 BRA `(.L_x_2370) ;  /* 0xfffffffc00e8b947 */ /* 0x004fea000383ffff */
[----:B------:R-:W-:Y:S05]  /*1b170*/  BRA `(.L_x_2369) ;  /* 0xfffffeac00387947 */ /* 0x000fea000383ffff */
.L_x_2374:
[----:B--2---:R-:W-:-:S04]  /*1b180*/  IMAD.U32 R2, RZ, RZ, UR4 ;  /* 0x00000004ff027e24 */ /* 0x004fc8000f8e00ff */
[----:B------:R2:W3:Y:S03]  /*1b190*/  SYNCS.PHASECHK.TRANS64.TRYWAIT P3, [R2+URZ+0x38850], R0 ;  /* 0x03885000020075a7 */ /* 0x0004e6000806017f */
[----:B---3--:R-:W-:Y:S05]  /*1b1a0*/  @!P3 NANOSLEEP.SYNCS 0x989680 ;  /* 0x009896800000b95d */ /* 0x008fea0003900000 */
[----:B------:R-:W3:Y:S02]  /*1b1b0*/  @!P3 SYNCS.PHASECHK.TRANS64 P3, [R2+URZ+0x38850], R0 ;  /* 0x038850000200b5a7 */ /* 0x000ee4000806007f */
[----:B---3--:R-:W-:Y:S05]  /*1b1c0*/  @!P3 BRA `(.L_x_2374) ;  /* 0xfffffffc00ecb947 */ /* 0x008fea000383ffff */
[----:B------:R-:W-:Y:S05]  /*1b1d0*/  BRA `(.L_x_2373) ;  /* 0xfffffed0005c7947 */ /* 0x000fea000383ffff */
.L_x_2380:
[----:B-1----:R-:W-:-:S04]  /*1b1e0*/  IMAD.U32 R4, RZ, RZ, UR4 ;  /* 0x00000004ff047e24 */ /* 0x002fc8000f8e00ff */
[----:B------:R1:W2:Y:S03]  /*1b1f0*/  SYNCS.PHASECHK.TRANS64.TRYWAIT P2, [R4+URZ+0x38830], R3 ;  /* 0x03883003040075a7 */ /* 0x0002a6000804017f */
[----:B--2---:R-:W-:Y:S05]  /*1b200*/  @!P2 NANOSLEEP.SYNCS 0x989680 ;  /* 0x009896800000a95d */ /* 0x004fea0003900000 */
[----:B------:R-:W2:Y:S02]  /*1b210*/  @!P2 SYNCS.PHASECHK.TRANS64 P2, [R4+URZ+0x38830], R3 ;  /* 0x038830030400a5a7 */ /* 0x000ea4000804007f */
[----:B--2---:R-:W-:Y:S05]  /*1b220*/  @!P2 BRA `(.L_x_2380) ;  /* 0xfffffffc00eca947 */ /* 0x004fea000383ffff */
[----:B------:R-:W-:Y:S05]  /*1b230*/  BRA `(.L_x_2379) ;  /* 0xfffffee8004c7947 */ /* 0x000fea000383ffff */
.L_x_2384:
[----:B---3--:R-:W-:-:S04]  /*1b240*/  IMAD.U32 R2, RZ, RZ, UR4 ;  /* 0x00000004ff027e24 */ /* 0x008fc8000f8e00ff */
[----:B------:R3:W4:Y:S03]  /*1b250*/  SYNCS.PHASECHK.TRANS64.TRYWAIT P2, [R2+URZ+0x38850], R0 ;  /* 0x03885000020075a7 */ /* 0x000726000804017f */
[----:B----4-:R-:W-:Y:S05]  /*1b260*/  @!P2 NANOSLEEP.SYNCS 0x989680 ;  /* 0x009896800000a95d */ /* 0x010fea0003900000 */
[----:B------:R-:W4:Y:S02]  /*1b270*/  @!P2 SYNCS.PHASECHK.TRANS64 P2, [R2+URZ+0x38850], R0 ;  /* 0x038850000200a5a7 */ /* 0x000f24000804007f */
[----:B----4-:R-:W-:Y:S05]  /*1b280*/  @!P2 BRA `(.L_x_2384) ;  /* 0xfffffffc00eca947 */ /* 0x010fea000383ffff */
[----:B------:R-:W-:Y:S05]  /*1b290*/  BRA `(.L_x_2383) ;  /* 0xffffff0c00747947 */ /* 0x000fea000383ffff */
.L_x_2389:
[----:B-1----:R-:W-:-:S04]  /*1b2a0*/  IMAD.U32 R7, RZ, RZ, UR8 ;  /* 0x00000008ff077e24 */ /* 0x002fc8000f8e00ff */
[----:B------:R1:W2:Y:S03]  /*1b2b0*/  SYNCS.PHASECHK.TRANS64.TRYWAIT P0, [R7+URZ+0x38850], R0 ;  /* 0x03885000070075a7 */ /* 0x0002a6000800017f */
[----:B--2---:R-:W-:Y:S05]  /*1b2c0*/  @!P0 NANOSLEEP.SYNCS 0x989680 ;  /* 0x009896800000895d */ /* 0x004fea0003900000 */
[----:B------:R-:W2:Y:S02]  /*1b2d0*/  @!P0 SYNCS.PHASECHK.TRANS64 P0, [R7+URZ+0x38850], R0 ;  /* 0x03885000070085a7 */ /* 0x000ea4000800007f */
[----:B--2---:R-:W-:Y:S05]  /*1b2e0*/  @!P0 BRA `(.L_x_2389) ;  /* 0xfffffffc00ec8947 */ /* 0x004fea000383ffff */
[----:B------:R-:W-:Y:S05]  /*1b2f0*/  BRA `(.L_x_2388) ;  /* 0xffffff2400847947 */ /* 0x000fea000383ffff */
.L_x_2436:
        /* <DEDUP_REMOVED lines=8> */
[----:B--2---:R-:W-:Y:S05]  /*1b380*/  WARPSYNC.COLLECTIVE R15, `(.L_x_2552) ;  /* 0x000000000f087348 */ /* 0x004fea0003c00000 */
[----:B------:R0:W1:Y:S02]  /*1b390*/  SHFL.IDX P6, R14, R13, R12, R11 ;  /* 0x0000000c0d0e7389 */ /* 0x00006400000c000b */
[----:B012---:R-:W-:Y:S01]  /*1b3a0*/  ENDCOLLECTIVE ;  /* 0x000000000000791b */ /* 0x007fe20003800000 */
.L_x_2552:
[----:B------:R-:W-:Y:S05]  /*1b3b0*/  BSYNC B0 ;  /* 0x0000000000007941 */ /* 0x000fea0003800000 */
.L_x_2551:
[----:B------:R-:W-:Y:S05]  /*1b3c0*/  BRA `(.L_x_2553) ;  /* 0xffffffa0002c7947 */ /* 0x000fea000383ffff */
.L_x_2438:
[----:B------:R-:W-:Y:S01]  /*1b3d0*/  BSSY B0, `(.L_x_2554) ;  /* 0x0000006000007945 */ /* 0x000fe20003800000 */
[----:B------:R-:W-:-:S07]  /*1b3e0*/  IMAD.MOV.U32 R15, RZ, RZ, -0x1 ;  /* 0xffffffffff0f7424 */ /* 0x000fce00078e00ff */
[----:B--23--:R-:W-:Y:S05]  /*1b3f0*/  WARPSYNC.COLLECTIVE R15, `(.L_x_2555) ;  /* 0x000000000f0c7348 */ /* 0x00cfea0003c00000 */
[----:B------:R-:W-:Y:S02]  /*1b400*/  ELECT P6, UR62, PT ;  /* 0x00000000003e782f */ /* 0x000fe400038c0000 */
[----:B------:R-:W-:Y:S01]  /*1b410*/  MOV R14, UR62 ;  /* 0x0000003e000e7c02 */ /* 0x000fe20008000f00 */
[----:B--23--:R-:W-:Y:S10]  /*1b420*/  ENDCOLLECTIVE ;  /* 0x000000000000791b */ /* 0x00cff40003800000 */
.L_x_2555:
[----:B------:R-:W-:Y:S05]  /*1b430*/  BSYNC B0 ;  /* 0x0000000000007941 */ /* 0x000fea0003800000 */
.L_x_2554:
[----:B------:R-:W-:Y:S05]  /*1b440*/  BRA `(.L_x_2556) ;  /* 0xffffffa000307947 */ /* 0x000fea000383ffff */
.L_x_2440:
[----:B0-----:R0:W1:Y:S02]  /*1b450*/  SYNCS.PHASECHK.TRANS64.TRYWAIT P0, [R0+URZ+0x38840], R2 ;  /* 0x03884002000075a7 */ /* 0x001064000800017f */
[----:B-1----:R-:W-:Y:S05]  /*1b460*/  @!P0 NANOSLEEP.SYNCS 0x989680 ;  /* 0x009896800000895d */ /* 0x002fea0003900000 */
[----:B------:R-:W1:Y:S02]  /*1b470*/  @!P0 SYNCS.PHASECHK.TRANS64 P0, [R0+URZ+0x38840], R2 ;  /* 0x03884002000085a7 */ /* 0x000e64000800007f */
[----:B-1----:R-:W-:Y:S05]  /*1b480*/  @!P0 BRA `(.L_x_2440) ;  /* 0xfffffffc00f08947 */ /* 0x002fea000383ffff */
[----:B------:R-:W-:Y:S05]  /*1b490*/  BRA `(.L_x_2557) ;  /* 0xffffffa000947947 */ /* 0x000fea000383ffff */
.L_x_2444:
[----:B------:R-:W2:Y:S01]  /*1b4a0*/  LDL.LU R11, [R1+0x34] ;  /* 0x00003400010b7983 */ /* 0x000ea20000300800 */
[----:B------:R-:W-:Y:S02]  /*1b4b0*/  IMAD.MOV.U32 R13, RZ, RZ, R3 ;  /* 0x000000ffff0d7224 */ /* 0x000fe400078e0003 */
[----:B------:R-:W-:Y:S01]  /*1b4c0*/  IMAD.MOV.U32 R12, RZ, RZ, RZ ;  /* 0x000000ffff0c7224 */ /* 0x000fe200078e00ff */
[----:B------:R-:W0:Y:S01]  /*1b4d0*/  S2R R5, SR_TID.X ;  /* 0x0000000000057919 */ /* 0x000e220000002100 */
[----:B------:R-:W-:Y:S01]  /*1b4e0*/  IMAD.MOV.U32 R15, RZ, RZ, -0x1 ;  /* 0xffffffffff0f7424 */ /* 0x000fe200078e00ff */
[----:B0-----:R-:W-:-:S04]  /*1b4f0*/  LOP3.LUT R5, R5, 0x7f, RZ, 0xc0, !PT ;  /* 0x0000007f05057812 */ /* 0x001fc800078ec0ff */
[----:B------:R-:W-:-:S05]  /*1b500*/  SHF.R.U32.HI R5, RZ, 0x3, R5 ;  /* 0x00000003ff057819 */ /* 0x000fca0000011605 */
[----:B------:R-:W-:-:S04]  /*1b510*/  IMAD R2, R8, 0x80, R5 ;  /* 0x0000008008027824 */ /* 0x000fc800078e0205 */
[----:B------:R-:W-:Y:S02]  /*1b520*/  VIADD R5, R2, 0x10 ;  /* 0x0000001002057836 */ /* 0x000fe40000000000 */
[----:B--2---:R-:W-:Y:S02]  /*1b530*/  IMAD R0, R11, R7, RZ ;  /* 0x000000070b007224 */ /* 0x004fe400078e02ff */
[----:B------:R-:W-:-:S03]  /*1b540*/  IMAD.MOV.U32 R11, RZ, RZ, 0x181f ;  /* 0x0000181fff0b7424 */ /* 0x000fc600078e00ff */
[----:B------:R-:W-:-:S13]  /*1b550*/  ISETP.GE.AND P5, PT, R2, R0, PT ;  /* 0x000000000200720c */ /* 0x000fda0003fa6270 */
[----:B-----5:R-:W-:Y:S05]  /*1b560*/  WARPSYNC.COLLECTIVE R15, `(.L_x_2558) ;  /* 0x000000000f087348 */ /* 0x020fea0003c00000 */
[----:B------:R0:W1:Y:S02]  /*1b570*/  SHFL.IDX P6, R14, R13, R12, R11 ;  /* 0x0000000c0d0e7389 */ /* 0x00006400000c000b */
[----:B01---5:R-:W-:Y:S01]  /*1b580*/  ENDCOLLECTIVE ;  /* 0x000000000000791b */ /* 0x023fe20003800000 */
.L_x_2558:
[----:B------:R-:W-:Y:S02]  /*1b590*/  IMAD.MOV.U32 R13, RZ, RZ, R4 ;  /* 0x000000ffff0d7224 */ /* 0x000fe400078e0004 */
[----:B------:R-:W-:-:S07]  /*1b5a0*/  IMAD.MOV.U32 R6, RZ, RZ, R14 ;  /* 0x000000ffff067224 */ /* 0x000fce00078e000e */
[----:B------:R-:W-:Y:S05]  /*1b5b0*/  WARPSYNC.COLLECTIVE R15, `(.L_x_2559) ;  /* 0x000000000f087348 */ /* 0x000fea0003c00000 */
[----:B------:R0:W1:Y:S02]  /*1b5c0*/  SHFL.IDX P6, R14, R13, R12, R11 ;  /* 0x0000000c0d0e7389 */ /* 0x00006400000c000b */
[----:B01----:R-:W-:Y:S01]  /*1b5d0*/  ENDCOLLECTIVE ;  /* 0x000000000000791b */ /* 0x003fe20003800000 */
.L_x_2559:
        /* <DEDUP_REMOVED lines=20> */
.L_x_2560:
[----:B------:R-:W-:Y:S02]  /*1b720*/  IMAD.MOV.U32 R13, RZ, RZ, R4 ;  /* 0x000000ffff0d7224 */ /* 0x000fe400078e0004 */
[----:B------:R-:W-:-:S07]  /*1b730*/  IMAD.MOV.U32 R6, RZ, RZ, R14 ;  /* 0x000000ffff067224 */ /* 0x000fce00078e000e */
[----:B------:R-:W-:Y:S05]  /*1b740*/  WARPSYNC.COLLECTIVE R15, `(.L_x_2561) ;  /* 0x000000000f087348 */ /* 0x000fea0003c00000 */
[----:B------:R0:W1:Y:S02]  /*1b750*/  SHFL.IDX P6, R14, R13, R12, R11 ;  /* 0x0000000c0d0e7389 */ /* 0x00006400000c000b */
[----:B01----:R-:W-:Y:S01]  /*1b760*/  ENDCOLLECTIVE ;  /* 0x000000000000791b */ /* 0x003fe20003800000 */
.L_x_2561:
        /* <DEDUP_REMOVED lines=20> */
.L_x_2562:
[----:B------:R-:W-:Y:S02]  /*1b8b0*/  IMAD.MOV.U32 R13, RZ, RZ, R4 ;  /* 0x000000ffff0d7224 */ /* 0x000fe400078e0004 */
[----:B------:R-:W-:-:S07]  /*1b8c0*/  IMAD.MOV.U32 R6, RZ, RZ, R14 ;  /* 0x000000ffff067224 */ /* 0x000fce00078e000e */
[----:B------:R-:W-:Y:S05]  /*1b8d0*/  WARPSYNC.COLLECTIVE R15, `(.L_x_2563) ;  /* 0x000000000f087348 */ /* 0x000fea0003c00000 */
[----:B------:R0:W1:Y:S02]  /*1b8e0*/  SHFL.IDX P6, R14, R13, R12, R11 ;  /* 0x0000000c0d0e7389 */ /* 0x00006400000c000b */
[----:B01----:R-:W-:Y:S01]  /*1b8f0*/  ENDCOLLECTIVE ;  /* 0x000000000000791b */ /* 0x003fe20003800000 */
.L_x_2563:
        /* <DEDUP_REMOVED lines=20> */
.L_x_2564:
[----:B------:R-:W-:Y:S02]  /*1ba40*/  IMAD.MOV.U32 R13, RZ, RZ, R4 ;  /* 0x000000ffff0d7224 */ /* 0x000fe400078e0004 */
[----:B------:R-:W-:-:S07]  /*1ba50*/  IMAD.MOV.U32 R6, RZ, RZ, R14 ;  /* 0x000000ffff067224 */ /* 0x000fce00078e000e */
[----:B------:R-:W-:Y:S05]  /*1ba60*/  WARPSYNC.COLLECTIVE R15, `(.L_x_2565) ;  /* 0x000000000f087348 */ /* 0x000fea0003c00000 */
[----:B------:R0:W1:Y:S02]  /*1ba70*/  SHFL.IDX P6, R14, R13, R12, R11 ;  /* 0x0000000c0d0e7389 */ /* 0x00006400000c000b */
[----:B01----:R-:W-:Y:S01]  /*1ba80*/  ENDCOLLECTIVE ;  /* 0x000000000000791b */ /* 0x003fe20003800000 */
.L_x_2565:
        /* <DEDUP_REMOVED lines=20> */
.L_x_2566:
[----:B------:R-:W-:Y:S02]  /*1bbd0*/  IMAD.MOV.U32 R13, RZ, RZ, R4 ;  /* 0x000000ffff0d7224 */ /* 0x000fe400078e0004 */
[----:B------:R-:W-:-:S07]  /*1bbe0*/  IMAD.MOV.U32 R6, RZ, RZ, R14 ;  /* 0x000000ffff067224 */ /* 0x000fce00078e000e */
[----:B------:R-:W-:Y:S05]  /*1bbf0*/  WARPSYNC.COLLECTIVE R15, `(.L_x_2567) ;  /* 0x000000000f087348 */ /* 0x000fea0003c00000 */
[----:B------:R0:W1:Y:S02]  /*1bc00*/  SHFL.IDX P6, R14, R13, R12, R11 ;  /* 0x0000000c0d0e7389 */ /* 0x00006400000c000b */
[----:B01----:R-:W-:Y:S01]  /*1bc10*/  ENDCOLLECTIVE ;  /* 0x000000000000791b */ /* 0x003fe20003800000 */
.L_x_2567:
        /* <DEDUP_REMOVED lines=20> */
.L_x_2568:
[----:B------:R-:W-:Y:S02]  /*1bd60*/  IMAD.MOV.U32 R13, RZ, RZ, R4 ;  /* 0x000000ffff0d7224 */ /* 0x000fe400078e0004 */
[----:B------:R-:W-:-:S07]  /*1bd70*/  IMAD.MOV.U32 R6, RZ, RZ, R14 ;  /* 0x000000ffff067224 */ /* 0x000fce00078e000e */
[----:B------:R-:W-:Y:S05]  /*1bd80*/  WARPSYNC.COLLECTIVE R15, `(.L_x_2569) ;  /* 0x000000000f087348 */ /* 0x000fea0003c00000 */
[----:B------:R0:W1:Y:S02]  /*1bd90*/  SHFL.IDX P6, R14, R13, R12, R11 ;  /* 0x0000000c0d0e7389 */ /* 0x00006400000c000b */
[----:B01----:R-:W-:Y:S01]  /*1bda0*/  ENDCOLLECTIVE ;  /* 0x000000000000791b */ /* 0x003fe20003800000 */
.L_x_2569:
        /* <DEDUP_REMOVED lines=18> */
.L_x_2570:
[----:B------:R-:W-:-:S05]  /*1bed0*/  VIADD R7, R2, 0x60 ;  /* 0x0000006002077836 */ /* 0x000fca0000000000 */
[----:B------:R-:W-:Y:S01]  /*1bee0*/  ISETP.GE.AND P5, PT, R7, R0, PT ;  /* 0x000000000700720c */ /* 0x000fe20003fa6270 */
[----:B------:R-:W-:Y:S02]  /*1bef0*/  IMAD.MOV.U32 R13, RZ, RZ, R4 ;  /* 0x000000ffff0d7224 */ /* 0x000fe400078e0004 */
[----:B------:R-:W-:-:S10]  /*1bf00*/  IMAD.MOV.U32 R8, RZ, RZ, R14 ;  /* 0x000000ffff087224 */ /* 0x000fd400078e000e */
[----:B------:R-:W-:Y:S05]  /*1bf10*/  WARPSYNC.COLLECTIVE R15, `(.L_x_2571) ;  /* 0x000000000f087348 */ /* 0x000fea0003c00000 */
[----:B------:R0:W1:Y:S02]  /*1bf20*/  SHFL.IDX P6, R14, R13, R12, R11 ;  /* 0x0000000c0d0e7389 */ /* 0x00006400000c000b */
[----:B01----:R-:W-:Y:S01]  /*1bf30*/  ENDCOLLECTIVE ;  /* 0x000000000000791b */ /* 0x003fe20003800000 */
.L_x_2571:
        /* <DEDUP_REMOVED lines=18> */
.L_x_2572:
[----:B------:R-:W-:Y:S02]  /*1c060*/  IMAD.MOV.U32 R13, RZ, RZ, R4 ;  /* 0x000000ffff0d7224 */ /* 0x000fe400078e0004 */
[----:B------:R-:W-:-:S07]  /*1c070*/  IMAD.MOV.U32 R5, RZ, RZ, R14 ;  /* 0x000000ffff057224 */ /* 0x000fce00078e000e */
[----:B------:R-:W-:Y:S05]  /*1c080*/  WARPSYNC.COLLECTIVE R15, `(.L_x_2573) ;  /* 0x000000000f087348 */ /* 0x000fea0003c00000 */
[----:B------:R0:W1:Y:S02]  /*1c090*/  SHFL.IDX P6, R14, R13, R12, R11 ;  /* 0x0000000c0d0e7389 */ /* 0x00006400000c000b */
[----:B01----:R-:W-:Y:S01]  /*1c0a0*/  ENDCOLLECTIVE ;  /* 0x000000000000791b */ /* 0x003fe20003800000 */
.L_x_2573:
[----:B------:R-:W-:Y:S01]  /*1c0b0*/  IMAD.MOV.U32 R3, RZ, RZ, R14 ;  /* 0x000000ffff037224 */ /* 0x000fe200078e000e */
[----:B------:R-:W-:Y:S06]  /*1c0c0*/  BRA `(.L_x_2574) ;  /* 0xffffffa400607947 */ /* 0x000fec000383ffff */
.L_x_2449:
[----:B0-----:R0:W3:Y:S02]  /*1c0d0*/  SYNCS.PHASECHK.TRANS64.TRYWAIT P0, [R18+URZ+0x38820], R0 ;  /* 0x03882000120075a7 */ /* 0x0010e4000800017f */
[----:B---3--:R-:W-:Y:S05]  /*1c0e0*/  @!P0 NANOSLEEP.SYNCS 0x989680 ;  /* 0x009896800000895d */ /* 0x008fea0003900000 */
[----:B------:R-:W3:Y:S02]  /*1c0f0*/  @!P0 SYNCS.PHASECHK.TRANS64 P0, [R18+URZ+0x38820], R0 ;  /* 0x03882000120085a7 */ /* 0x000ee4000800007f */
[----:B---3--:R-:W-:Y:S05]  /*1c100*/  @!P0 BRA `(.L_x_2449) ;  /* 0xfffffffc00f08947 */ /* 0x008fea000383ffff */
[----:B------:R-:W-:Y:S05]  /*1c110*/  BRA `(.L_x_2575) ;  /* 0xffffffa400dc7947 */ /* 0x000fea000383ffff */
.L_x_2458:
[----:B-1----:R1:W2:Y:S02]  /*1c120*/  SYNCS.PHASECHK.TRANS64.TRYWAIT P0, [R3+URZ+0x38840], R2 ;  /* 0x03884002030075a7 */ /* 0x0022a4000800017f */
[----:B--2---:R-:W-:Y:S05]  /*1c130*/  @!P0 NANOSLEEP.SYNCS 0x989680 ;  /* 0x009896800000895d */ /* 0x004fea0003900000 */
[----:B------:R-:W2:Y:S02]  /*1c140*/  @!P0 SYNCS.PHASECHK.TRANS64 P0, [R3+URZ+0x38840], R2 ;  /* 0x03884002030085a7 */ /* 0x000ea4000800007f */
[----:B--2---:R-:W-:Y:S05]  /*1c150*/  @!P0 BRA `(.L_x_2458) ;  /* 0xfffffffc00f08947 */ /* 0x004fea000383ffff */
[----:B------:R-:W-:Y:S05]  /*1c160*/  BRA `(.L_x_2576) ;  /* 0xffffffa800bc7947 */ /* 0x000fea000383ffff */
.L_x_2466:
[----:B0-----:R0:W1:Y:S02]  /*1c170*/  SYNCS.PHASECHK.TRANS64.TRYWAIT P0, [R3+URZ+0x60], R2 ;  /* 0x00006002030075a7 */ /* 0x001064000800017f */
[----:B-1----:R-:W-:Y:S05]  /*1c180*/  @!P0 NANOSLEEP.SYNCS 0x989680 ;  /* 0x009896800000895d */ /* 0x002fea0003900000 */
[----:B------:R-:W1:Y:S02]  /*1c190*/  @!P0 SYNCS.PHASECHK.TRANS64 P0, [R3+URZ+0x60], R2 ;  /* 0x00006002030085a7 */ /* 0x000e64000800007f */
[----:B-1----:R-:W-:Y:S05]  /*1c1a0*/  @!P0 BRA `(.L_x_2466) ;  /* 0xfffffffc00f08947 */ /* 0x002fea000383ffff */
[----:B------:R-:W-:Y:S05]  /*1c1b0*/  BRA `(.L_x_2577) ;  /* 0xffffffb000107947 */ /* 0x000fea000383ffff */
.L_x_2477:
[----:B-1----:R1:W2:Y:S02]  /*1c1c0*/  SYNCS.PHASECHK.TRANS64.TRYWAIT P0, [R3+URZ+0x38840], R2 ;  /* 0x03884002030075a7 */ /* 0x0022a4000800017f */
[----:B--2---:R-:W-:Y:S05]  /*1c1d0*/  @!P0 NANOSLEEP.SYNCS 0x989680 ;  /* 0x009896800000895d */ /* 0x004fea0003900000 */
[----:B------:R-:W2:Y:S02]  /*1c1e0*/  @!P0 SYNCS.PHASECHK.TRANS64 P0, [R3+URZ+0x38840], R2 ;  /* 0x03884002030085a7 */ /* 0x000ea4000800007f */
[----:B--2---:R-:W-:Y:S05]  /*1c1f0*/  @!P0 BRA `(.L_x_2477) ;  /* 0xfffffffc00f08947 */ /* 0x004fea000383ffff */
[----:B------:R-:W-:Y:S05]  /*1c200*/  BRA `(.L_x_2578) ;  /* 0xffffffb8001c7947 */ /* 0x000fea000383ffff */
.L_x_2485:
[----:B0-----:R0:W1:Y:S02]  /*1c210*/  SYNCS.PHASECHK.TRANS64.TRYWAIT P0, [R2+URZ+0x60], R3 ;  /* 0x00006003020075a7 */ /* 0x001064000800017f */
[----:B-1----:R-:W-:Y:S05]  /*1c220*/  @!P0 NANOSLEEP.SYNCS 0x989680 ;  /* 0x009896800000895d */ /* 0x002fea0003900000 */
[----:B------:R-:W1:Y:S02]  /*1c230*/  @!P0 SYNCS.PHASECHK.TRANS64 P0, [R2+URZ+0x60], R3 ;  /* 0x00006003020085a7 */ /* 0x000e64000800007f */
[----:B-1----:R-:W-:Y:S05]  /*1c240*/  @!P0 BRA `(.L_x_2485) ;  /* 0xfffffffc00f08947 */ /* 0x002fea000383ffff */
[----:B------:R-:W-:Y:S05]  /*1c250*/  BRA `(.L_x_2579) ;  /* 0xffffffbc00707947 */ /* 0x000fea000383ffff */
.L_x_2496:
[----:B--2---:R2:W3:Y:S02]  /*1c260*/  SYNCS.PHASECHK.TRANS64.TRYWAIT P0, [R2+URZ+0x38840], R3 ;  /* 0x03884003020075a7 */ /* 0x0044e4000800017f */
[----:B---3--:R-:W-:Y:S05]  /*1c270*/  @!P0 NANOSLEEP.SYNCS 0x989680 ;  /* 0x009896800000895d */ /* 0x008fea0003900000 */
[----:B------:R-:W3:Y:S02]  /*1c280*/  @!P0 SYNCS.PHASECHK.TRANS64 P0, [R2+URZ+0x38840], R3 ;  /* 0x03884003020085a7 */ /* 0x000ee4000800007f */
[----:B---3--:R-:W-:Y:S05]  /*1c290*/  @!P0 BRA `(.L_x_2496) ;  /* 0xfffffffc00f08947 */ /* 0x008fea000383ffff */
[----:B------:R-:W-:Y:S05]  /*1c2a0*/  BRA `(.L_x_2580) ;  /* 0xffffffc4004c7947 */ /* 0x000fea000383ffff */
.L_x_2504:
[----:B0-----:R0:W1:Y:S02]  /*1c2b0*/  SYNCS.PHASECHK.TRANS64.TRYWAIT P0, [R2+URZ+0x60], R5 ;  /* 0x00006005020075a7 */ /* 0x001064000800017f */
[----:B-1----:R-:W-:Y:S05]  /*1c2c0*/  @!P0 NANOSLEEP.SYNCS 0x989680 ;  /* 0x009896800000895d */ /* 0x002fea0003900000 */
[----:B------:R-:W1:Y:S02]  /*1c2d0*/  @!P0 SYNCS.PHASECHK.TRANS64 P0, [R2+URZ+0x60], R5 ;  /* 0x00006005020085a7 */ /* 0x000e64000800007f */
[----:B-1----:R-:W-:Y:S05]  /*1c2e0*/  @!P0 BRA `(.L_x_2504) ;  /* 0xfffffffc00f08947 */ /* 0x002fea000383ffff */
[----:B------:R-:W-:Y:S05]  /*1c2f0*/  BRA `(.L_x_2581) ;  /* 0xffffffc800a07947 */ /* 0x000fea000383ffff */
.L_x_2517:
[----:B--2---:R2:W3:Y:S02]  /*1c300*/  SYNCS.PHASECHK.TRANS64.TRYWAIT P0, [R0+URZ+0x38860], R2 ;  /* 0x03886002000075a7 */ /* 0x0044e4000800017f */
[----:B---3--:R-:W-:Y:S05]  /*1c310*/  @!P0 NANOSLEEP.SYNCS 0x989680 ;  /* 0x009896800000895d */ /* 0x008fea0003900000 */
[----:B------:R-:W3:Y:S02]  /*1c320*/  @!P0 SYNCS.PHASECHK.TRANS64 P0, [R0+URZ+0x38860], R2 ;  /* 0x03886002000085a7 */ /* 0x000ee4000800007f */
[----:B---3--:R-:W-:Y:S05]  /*1c330*/  @!P0 BRA `(.L_x_2517) ;  /* 0xfffffffc00f08947 */ /* 0x008fea000383ffff */
[----:B------:R-:W-:Y:S05]  /*1c340*/  BRA `(.L_x_2582) ;  /* 0xffffffd000687947 */ /* 0x000fea000383ffff */
.L_x_2526:
[----:B------:R-:W2:Y:S01]  /*1c350*/  LDL R0, [R1] ;  /* 0x0000000001007983 */ /* 0x000ea20000100800 */
[----:B------:R-:W-:Y:S01]  /*1c360*/  BSSY B0, `(.L_x_2583) ;  /* 0x0000008000007945 */ /* 0x000fe20003800000 */
[----:B0-----:R-:W-:Y:S02]  /*1c370*/  IMAD.MOV.U32 R12, RZ, RZ, RZ ;  /* 0x000000ffff0c7224 */ /* 0x001fe400078e00ff */
[----:B------:R-:W-:Y:S02]  /*1c380*/  IMAD.MOV.U32 R11, RZ, RZ, 0x1f ;  /* 0x0000001fff0b7424 */ /* 0x000fe400078e00ff */
[----:B------:R-:W-:Y:S02]  /*1c390*/  IMAD.MOV.U32 R15, RZ, RZ, -0x1 ;  /* 0xffffffffff0f7424 */ /* 0x000fe400078e00ff */
[----:B--2---:R-:W-:-:S07]  /*1c3a0*/  IMAD.MOV.U32 R13, RZ, RZ, R0 ;  /* 0x000000ffff0d7224 */ /* 0x004fce00078e0000 */
[----:B-1----:R-:W-:Y:S05]  /*1c3b0*/  WARPSYNC.COLLECTIVE R15, `(.L_x_2584) ;  /* 0x000000000f087348 */ /* 0x002fea0003c00000 */
[----:B------:R0:W2:Y:S02]  /*1c3c0*/  SHFL.IDX P6, R14, R13, R12, R11 ;  /* 0x0000000c0d0e7389 */ /* 0x0000a400000c000b */
[----:B012---:R-:W-:Y:S01]  /*1c3d0*/  ENDCOLLECTIVE ;  /* 0x000000000000791b */ /* 0x007fe20003800000 */
.L_x_2584:
[----:B------:R-:W-:Y:S05]  /*1c3e0*/  BSYNC B0 ;  /* 0x0000000000007941 */ /* 0x000fea0003800000 */
.L_x_2583:
        /* <DEDUP_REMOVED lines=9> */
.L_x_2585:
        /* <DEDUP_REMOVED lines=14> */
[C---:B------:R-:W-:Y:S02]  /*1c560*/  ISETP.GE.U32.AND P3, PT, R10.reuse, 0x4, PT ;  /* 0x000000040a00780c */ /* 0x040fe40003f66070 */
[C---:B------:R-:W-:Y:S02]  /*1c570*/  ISETP.GE.U32.AND P4, PT, R10.reuse, 0x8, PT ;  /* 0x000000080a00780c */ /* 0x040fe40003f86070 */
[----:B------:R-:W-:Y:S01]  /*1c580*/  ISETP.GE.U32.AND P5, PT, R10, 0x10, PT ;  /* 0x000000100a00780c */ /* 0x000fe20003fa6070 */
[----:B--2---:R-:W-:-:S02]  /*1c590*/  @!P1 IMAD.MOV.U32 R6, RZ, RZ, R5 ;  /* 0x000000ffff069224 */ /* 0x004fc400078e0005 */
[----:B------:R-:W-:Y:S02]  /*1c5a0*/  IMAD.MOV.U32 R5, RZ, RZ, RZ ;  /* 0x000000ffff057224 */ /* 0x000fe400078e00ff */
[----:B---3--:R-:W-:Y:S01]  /*1c5b0*/  @!P1 IMAD.MOV.U32 R7, RZ, RZ, R2 ;  /* 0x000000ffff079224 */ /* 0x008fe200078e0002 */
[----:B------:R-:W-:-:S03]  /*1c5c0*/  ISETP.NE.AND P1, PT, R10, RZ, PT ;  /* 0x000000ff0a00720c */ /* 0x000fc60003f25270 */
[----:B------:R-:W-:-:S04]  /*1c5d0*/  IMAD R2, R7, R6, RZ ;  /* 0x0000000607027224 */ /* 0x000fc800078e02ff */
[----:B------:R-:W-:-:S07]  /*1c5e0*/  IMAD.MOV.U32 R13, RZ, RZ, R2 ;  /* 0x000000ffff0d7224 */ /* 0x000fce00078e0002 */
[----:B------:R-:W-:Y:S05]  /*1c5f0*/  WARPSYNC.COLLECTIVE R15, `(.L_x_2586) ;  /* 0x000000000f087348 */ /* 0x000fea0003c00000 */
[----:B------:R0:W1:Y:S02]  /*1c600*/  SHFL.UP P6, R14, R13, R12, R11 ;  /* 0x0400000c0d0e7389 */ /* 0x00006400000c000b */
[----:B01----:R-:W-:Y:S01]  /*1c610*/  ENDCOLLECTIVE ;  /* 0x000000000000791b */ /* 0x003fe20003800000 */
.L_x_2586:
        /* <DEDUP_REMOVED lines=8> */
.L_x_2587:
        /* <DEDUP_REMOVED lines=8> */
.L_x_2588:
        /* <DEDUP_REMOVED lines=8> */
.L_x_2589:
        /* <DEDUP_REMOVED lines=8> */
.L_x_2590:
        /* <DEDUP_REMOVED lines=9> */
.L_x_2591:
[----:B------:R-:W-:Y:S01]  /*1c8b0*/  IMAD.MOV.U32 R9, RZ, RZ, R14 ;  /* 0x000000ffff097224 */ /* 0x000fe200078e000e */
[----:B------:R-:W-:Y:S06]  /*1c8c0*/  BRA `(.L_x_2592) ;  /* 0xffffffd400547947 */ /* 0x000fec000383ffff */
.L_x_2529:
        /* <DEDUP_REMOVED lines=8> */
.L_x_2594:
[----:B------:R-:W-:Y:S05]  /*1c950*/  BSYNC B0 ;  /* 0x0000000000007941 */ /* 0x000fea0003800000 */
.L_x_2593:
        /* <DEDUP_REMOVED lines=10> */
.L_x_2595:
        /* <DEDUP_REMOVED lines=8> */
.L_x_2596:
        /* <DEDUP_REMOVED lines=8> */
.L_x_2597:
        /* <DEDUP_REMOVED lines=8> */
.L_x_2598:
        /* <DEDUP_REMOVED lines=9> */
.L_x_2599:
[----:B------:R-:W-:Y:S01]  /*1cc10*/  IMAD.MOV.U32 R9, RZ, RZ, R14 ;  /* 0x000000ffff097224 */ /* 0x000fe200078e000e */
[----:B------:R-:W-:Y:S06]  /*1cc20*/  BRA `(.L_x_2600) ;  /* 0xffffffd4002c7947 */ /* 0x000fec000383ffff */
.L_x_2531:
[----:B------:R-:W-:Y:S01]  /*1cc30*/  BSSY B0, `(.L_x_2601) ;  /* 0x0000006000007945 */ /* 0x000fe20003800000 */
[----:B------:R-:W-:Y:S01]  /*1cc40*/  PLOP3.LUT P6, PT, P6, PT, PT, 0x8, 0x0 ;  /* 0x000000000000781c */ /* 0x000fe200037ce170 */
[----:B------:R-:W-:-:S12]  /*1cc50*/  IMAD.MOV.U32 R15, RZ, RZ, -0x1 ;  /* 0xffffffffff0f7424 */ /* 0x000fd800078e00ff */
[----:B0-----:R-:W-:Y:S05]  /*1cc60*/  WARPSYNC.COLLECTIVE R15, `(.L_x_2602) ;  /* 0x000000000f087348 */ /* 0x001fea0003c00000 */
[----:B------:R-:W-:Y:S01]  /*1cc70*/  VOTE.ANY R14, PT, P6 ;  /* 0x00000000000e7806 */ /* 0x000fe200030e0100 */
[----:B0-----:R-:W-:Y:S06]  /*1cc80*/  ENDCOLLECTIVE ;  /* 0x000000000000791b */ /* 0x001fec0003800000 */
.L_x_2602:
[----:B------:R-:W-:Y:S05]  /*1cc90*/  BSYNC B0 ;  /* 0x0000000000007941 */ /* 0x000fea0003800000 */
.L_x_2601:
        /* <DEDUP_REMOVED lines=10> */
.L_x_2603:
[----:B------:R-:W-:Y:S02]  /*1cd40*/  IMAD.MOV.U32 R13, RZ, RZ, R7 ;  /* 0x000000ffff0d7224 */ /* 0x000fe400078e0007 */
[----:B------:R-:W-:-:S07]  /*1cd50*/  IMAD.MOV.U32 R0, RZ, RZ, R14 ;  /* 0x000000ffff007224 */ /* 0x000fce00078e000e */
[----:B------:R-:W-:Y:S05]  /*1cd60*/  WARPSYNC.COLLECTIVE R15, `(.L_x_2604) ;  /* 0x000000000f087348 */ /* 0x000fea0003c00000 */
[----:B------:R0:W1:Y:S02]  /*1cd70*/  SHFL.IDX P6, R14, R13, R12, R11 ;  /* 0x0000000c0d0e7389 */ /* 0x00006400000c000b */
[----:B01----:R-:W-:Y:S01]  /*1cd80*/  ENDCOLLECTIVE ;  /* 0x000000000000791b */ /* 0x003fe20003800000 */
.L_x_2604:
[----:B------:R-:W-:Y:S02]  /*1cd90*/  IMAD.MOV.U32 R7, RZ, RZ, R14 ;  /* 0x000000ffff077224 */ /* 0x000fe400078e000e */
[----:B------:R-:W-:-:S05]  /*1cda0*/  IMAD.IADD R6, R10, 0x1, R16 ;  /* 0x000000010a067824 */ /* 0x000fca00078e0210 */
[----:B------:R1:W-:Y:S01]  /*1cdb0*/  STL [R1+0xc], R6 ;  /* 0x00000c0601007387 */ /* 0x0003e20000100800 */
[----:B------:R-:W-:Y:S05]  /*1cdc0*/  BRA `(.L_x_2605) ;  /* 0xffffffd4000c7947 */ /* 0x000fea000383ffff */
.L_x_2533:
        /* <DEDUP_REMOVED lines=8> */
.L_x_2607:
[----:B------:R-:W-:Y:S05]  /*1ce50*/  BSYNC B0 ;  /* 0x0000000000007941 */ /* 0x000fea0003800000 */
.L_x_2606:
[----:B------:R-:W-:Y:S01]  /*1ce60*/  IMAD.MOV.U32 R2, RZ, RZ, R14 ;  /* 0x000000ffff027224 */ /* 0x000fe200078e000e */
[----:B------:R-:W-:Y:S06]  /*1ce70*/  BRA `(.L_x_2608) ;  /* 0xffffffd000f87947 */ /* 0x000fec000383ffff */
.L_x_2539:
[----:B0-----:R0:W1:Y:S02]  /*1ce80*/  SYNCS.PHASECHK.TRANS64.TRYWAIT P0, [R0+URZ+0x38820], R3 ;  /* 0x03882003000075a7 */ /* 0x001064000800017f */
[----:B-1----:R-:W-:Y:S05]  /*1ce90*/  @!P0 NANOSLEEP.SYNCS 0x989680 ;  /* 0x009896800000895d */ /* 0x002fea0003900000 */
[----:B------:R-:W1:Y:S02]  /*1cea0*/  @!P0 SYNCS.PHASECHK.TRANS64 P0, [R0+URZ+0x38820], R3 ;  /* 0x03882003000085a7 */ /* 0x000e64000800007f */
[----:B-1----:R-:W-:Y:S05]  /*1ceb0*/  @!P0 BRA `(.L_x_2539) ;  /* 0xfffffffc00f08947 */ /* 0x002fea000383ffff */
[----:B------:R-:W-:Y:S05]  /*1cec0*/  BRA `(.L_x_2609) ;  /* 0xffffffdc009c7947 */ /* 0x000fea000383ffff */
.L_x_2540:
        /* <DEDUP_REMOVED lines=11> */
.L_x_2611:
[----:B------:R-:W-:Y:S05]  /*1cf80*/  BSYNC B0 ;  /* 0x0000000000007941 */ /* 0x000fea0003800000 */
.L_x_2610:
[----:B------:R-:W-:Y:S05]  /*1cf90*/  BRA `(.L_x_2612) ;  /* 0xffffffdc00847947 */ /* 0x000fea000383ffff */
.L_x_2543:
[----:B------:R-:W-:Y:S01]  /*1cfa0*/  BSSY B1, `(.L_x_2613) ;  /* 0x0000006000017945 */ /* 0x000fe20003800000 */
[----:B------:R-:W-:-:S07]  /*1cfb0*/  IMAD.MOV.U32 R15, RZ, RZ, -0x1 ;  /* 0xffffffffff0f7424 */ /* 0x000fce00078e00ff */
[----:B01----:R-:W-:Y:S05]  /*1cfc0*/  WARPSYNC.COLLECTIVE R15, `(.L_x_2614) ;  /* 0x000000000f0c7348 */ /* 0x003fea0003c00000 */
[----:B------:R-:W-:Y:S02]  /*1cfd0*/  ELECT P6, UR62, PT ;  /* 0x00000000003e782f */ /* 0x000fe400038c0000 */
[----:B------:R-:W-:Y:S01]  /*1cfe0*/  MOV R14, UR62 ;  /* 0x0000003e000e7c02 */ /* 0x000fe20008000f00 */
[----:B01----:R-:W-:Y:S10]  /*1cff0*/  ENDCOLLECTIVE ;  /* 0x000000000000791b */ /* 0x003ff40003800000 */
.L_x_2614:
[----:B------:R-:W-:Y:S05]  /*1d000*/  BSYNC B1 ;  /* 0x0000000000017941 */ /* 0x000fea0003800000 */
.L_x_2613:
[----:B------:R-:W-:Y:S05]  /*1d010*/  BRA `(.L_x_2615) ;  /* 0xffffffdc007c7947 */ /* 0x000fea000383ffff */
.L_x_2545:
[----:B0-----:R0:W1:Y:S02]  /*1d020*/  SYNCS.PHASECHK.TRANS64.TRYWAIT P0, [R6+URZ], R5 ;  /* 0x00000005060075a7 */ /* 0x001064000800017f */
[----:B-1----:R-:W-:Y:S05]  /*1d030*/  @!P0 NANOSLEEP.SYNCS 0x989680 ;  /* 0x009896800000895d */ /* 0x002fea0003900000 */
[----:B------:R-:W1:Y:S02]  /*1d040*/  @!P0 SYNCS.PHASECHK.TRANS64 P0, [R6+URZ], R5 ;  /* 0x00000005060085a7 */ /* 0x000e64000800007f */
[----:B-1----:R-:W-:Y:S05]  /*1d050*/  @!P0 BRA `(.L_x_2545) ;  /* 0xfffffffc00f08947 */ /* 0x002fea000383ffff */
[----:B------:R-:W-:Y:S05]  /*1d060*/  BRA `(.L_x_2616) ;  /* 0xffffffdc00bc7947 */ /* 0x000fea000383ffff */
.L_x_2546:
[----:B-1----:R1:W2:Y:S02]  /*1d070*/  SYNCS.PHASECHK.TRANS64.TRYWAIT P0, [R7+URZ], R2 ;  /* 0x00000002070075a7 */ /* 0x0022a4000800017f */
[----:B--2---:R-:W-:Y:S05]  /*1d080*/  @!P0 NANOSLEEP.SYNCS 0x989680 ;  /* 0x009896800000895d */ /* 0x004fea0003900000 */
[----:B------:R-:W2:Y:S02]  /*1d090*/  @!P0 SYNCS.PHASECHK.TRANS64 P0, [R7+URZ], R2 ;  /* 0x00000002070085a7 */ /* 0x000ea4000800007f */
[----:B--2---:R-:W-:Y:S05]  /*1d0a0*/  @!P0 BRA `(.L_x_2546) ;  /* 0xfffffffc00f08947 */ /* 0x004fea000383ffff */
[----:B------:R-:W-:Y:S05]  /*1d0b0*/  BRA `(.L_x_2617) ;  /* 0xffffffdc00b07947 */ /* 0x000fea000383ffff */
.L_x_2548:
[----:B--2---:R2:W3:Y:S02]  /*1d0c0*/  SYNCS.PHASECHK.TRANS64.TRYWAIT P0, [R4+URZ], R5 ;  /* 0x00000005040075a7 */ /* 0x0044e4000800017f */
[----:B---3--:R-:W-:Y:S05]  /*1d0d0*/  @!P0 NANOSLEEP.SYNCS 0x989680 ;  /* 0x009896800000895d */ /* 0x008fea0003900000 */
[----:B------:R-:W3:Y:S02]  /*1d0e0*/  @!P0 SYNCS.PHASECHK.TRANS64 P0, [R4+URZ], R5 ;  /* 0x00000005040085a7 */ /* 0x000ee4000800007f */
[----:B---3--:R-:W-:Y:S05]  /*1d0f0*/  @!P0 BRA `(.L_x_2548) ;  /* 0xfffffffc00f08947 */ /* 0x008fea000383ffff */
[----:B------:R-:W-:Y:S05]  /*1d100*/  BRA `(.L_x_2618) ;  /* 0xffffffdc00b47947 */ /* 0x000fea000383ffff */
.L_x_2619:
        /* <DEDUP_REMOVED lines=15> */
.L_x_14846:


//--------------------- .text._ZN7cutlass13device_kernelIN5flash11enable_sm90INS1_16FlashAttnFwdSm90INS1_25CollectiveMainloopFwdSm90ILi2EN4cute5tupleIJNS5_1CILi1EEES8_S8_EEENS6_IJNS7_ILi128EEENS7_ILi80EEENS7_ILi256EEEEEELi256ENS_10bfloat16_tEfNS_4arch4Sm90ELb1ELb0ELb0ELb1ELb0ELb1ELb0ELb1ELb1ELb1ELb1ELb0EEENS1_21CollectiveEpilogueFwdINS6_IJSA_SC_SB_EEES9_SE_SG_Li256ELb1ELb1ELb1ELb0EEENS1_36VarlenDynamicPersistentTileSchedulerILi128ELi80ELi256ELi128ELb1ELb1ELb1ELb1ELb1ELb1EEEEEEEEEvNT_6ParamsE --------------------------
	.section	.text._ZN7cutlass13device_kernelIN5flash11enable_sm90INS1_16FlashAttnFwdSm90INS1_25CollectiveMainloopFwdSm90ILi2EN4cute5tupleIJNS5_1CILi1EEES8_S8_EEENS6_IJNS7_ILi128EEENS7_ILi80EEENS7_ILi256EEEEEELi256ENS_10bfloat16_tEfNS_4arch4Sm90ELb1ELb0ELb0ELb1ELb0ELb1ELb0ELb1ELb1ELb1ELb1ELb0EEENS1_21CollectiveEpilogueFwdINS6_IJSA_SC_SB_EEES9_SE_SG_Li256ELb1ELb1ELb1ELb0EEENS1_36VarlenDynamicPersistentTileSchedulerILi128ELi80ELi256ELi128ELb1ELb1ELb1ELb1ELb1ELb1EEEEEEEEEvNT_6ParamsE,"ax",@progbits
	.align	128
.text._ZN7cutlass13device_kernelIN5flash11enable_sm90INS1_16FlashAttnFwdSm90INS1_25CollectiveMainloopFwdSm90ILi2EN4cute5tupleIJNS5_1CILi1EEES8_S8_EEENS6_IJNS7_ILi128EEENS7_ILi80EEENS7_ILi256EEEEEELi256ENS_10bfloat16_tEfNS_4arch4Sm90ELb1ELb0ELb0ELb1ELb0ELb1ELb0ELb1ELb1ELb1ELb1ELb0EEENS1_21CollectiveEpilogueFwdINS6_IJSA_SC_SB_EEES9_SE_SG_Li256ELb1ELb1ELb1ELb0EEENS1_36VarlenDynamicPersistentTileSchedulerILi128ELi80ELi256ELi128ELb1ELb1ELb1ELb1ELb1ELb1EEEEEEEEEvNT_6ParamsE:
        .type           _ZN7cutlass13device_kernelIN5flash11enable_sm90INS1_16FlashAttnFwdSm90INS1_25CollectiveMainloopFwdSm90ILi2EN4cute5tupleIJNS5_1CILi1EEES8_S8_EEENS6_IJNS7_ILi128EEENS7_ILi80EEENS7_ILi256EEEEEELi256ENS_10bfloat16_tEfNS_4arch4Sm90ELb1ELb0ELb0ELb1ELb0ELb1ELb0ELb1ELb1ELb1ELb1ELb0EEENS1_21CollectiveEpilogueFwdINS6_IJSA_SC_SB_EEES9_SE_SG_Li256ELb1ELb1ELb1ELb0EEENS1_36VarlenDynamicPersistentTileSchedulerILi128ELi80ELi256ELi128ELb1ELb1ELb1ELb1ELb1ELb1EEEEEEEEEvNT_6ParamsE,@function
        .size           _ZN7cutlass13device_kernelIN5flash11enable_sm90INS1_16FlashAttnFwdSm90INS1_25CollectiveMainloopFwdSm90ILi2EN4cute5tupleIJNS5_1CILi1EEES8_S8_EEENS6_IJNS7_ILi128EEENS7_ILi80EEENS7_ILi256EEEEEELi256ENS_10bfloat16_tEfNS_4arch4Sm90ELb1ELb0ELb0ELb1ELb0ELb1ELb0ELb1ELb1ELb1ELb1ELb0EEENS1_21CollectiveEpilogueFwdINS6_IJSA_SC_SB_EEES9_SE_SG_Li256ELb1ELb1ELb1ELb0EEENS1_36VarlenDynamicPersistentTileSchedulerILi128ELi80ELi256ELi128ELb1ELb1ELb1ELb1ELb1ELb1EEEEEEEEEvNT_6ParamsE,(.L_x_14847 - _ZN7cutlass13device_kernelIN5flash11enable_sm90INS1_16FlashAttnFwdSm90INS1_25CollectiveMainloopFwdSm90ILi2EN4cute5tupleIJNS5_1CILi1EEES8_S8_EEENS6_IJNS7_ILi128EEENS7_ILi80EEENS7_ILi256EEEEEELi256ENS_10bfloat16_tEfNS_4arch4Sm90ELb1ELb0ELb0ELb1ELb0ELb1ELb0ELb1ELb1ELb1ELb1ELb0EEENS1_21CollectiveEpilogueFwdINS6_IJSA_SC_SB_EEES9_SE_SG_Li256ELb1ELb1ELb1ELb0EEENS1_36VarlenDynamicPersistentTileSchedulerILi128ELi80ELi256ELi128ELb1ELb1ELb1ELb1ELb1ELb1EEEEEEEEEvNT_6ParamsE)
        .other          _ZN7cutlass13device_kernelIN5flash11enable_sm90INS1_16FlashAttnFwdSm90INS1_25CollectiveMainloopFwdSm90ILi2EN4cute5tupleIJNS5_1CILi1EEES8_S8_EEENS6_IJNS7_ILi128EEENS7_ILi80EEENS7_ILi256EEEEEELi256ENS_10bfloat16_tEfNS_4arch4Sm90ELb1ELb0ELb0ELb1ELb0ELb1ELb0ELb1ELb1ELb1ELb1ELb0EEENS1_21CollectiveEpilogueFwdINS6_IJSA_SC_SB_EEES9_SE_SG_Li256ELb1ELb1ELb1ELb0EEENS1_36VarlenDynamicPersistentTileSchedulerILi128ELi80ELi256ELi128ELb1ELb1ELb1ELb1ELb1ELb1EEEEEEEEEvNT_6ParamsE,@"STO_CUDA_ENTRY STV_DEFAULT"
_ZN7cutlass13device_kernelIN5flash11enable_sm90INS1_16FlashAttnFwdSm90INS1_25CollectiveMainloopFwdSm90ILi2EN4cute5tupleIJNS5_1CILi1EEES8_S8_EEENS6_IJNS7_ILi128EEENS7_ILi80EEENS7_ILi256EEEEEELi256ENS_10bfloat16_tEfNS_4arch4Sm90ELb1ELb0ELb0ELb1ELb0ELb1ELb0ELb1ELb1ELb1ELb1ELb0EEENS1_21CollectiveEpilogueFwdINS6_IJSA_SC_SB_EEES9_SE_SG_Li256ELb1ELb1ELb1ELb0EEENS1_36VarlenDynamicPersistentTileSchedulerILi128ELi80ELi256ELi128ELb1ELb1ELb1ELb1ELb1ELb1EEEEEEEEEvNT_6ParamsE:
        /* <DEDUP_REMOVED lines=24> */
.L_x_2621:
[----:B------:R-:W-:Y:S05]  /*0180*/  BSYNC B0 ;  /* 0x0000000000007941 */ /* 0x000fea0003800000 */
.L_x_2620:
        /* <DEDUP_REMOVED lines=41> */
.L_x_2622:
        /* <DEDUP_REMOVED lines=22> */
.L_x_2623:
        /* <DEDUP_REMOVED lines=18> */
.L_x_2624:
        /* <DEDUP_REMOVED lines=22> */
.L_x_2625:
        /* <DEDUP_REMOVED lines=22> */
.L_x_2626:
        /* <DEDUP_REMOVED lines=9> */
.L_x_2629:
        /* <DEDUP_REMOVED lines=16> */
[----:B------:R-:W-:Y:S01]  /*0af0*/  VIADD R6, R6, 0xffffff80 ;  /* 0xffffff8006067836 */ /* 0x000fe20000000000 */
[----:B------:R-:W-:Y:S01]  /*0b00*/  R2UR UR4, R16 ;  /* 0x00000000100472ca */ /* 0x000fe200000e0000 */
[----:B------:R-:W-:Y:S01]  /*0b10*/  IMAD.MOV.U32 R17, RZ, RZ, RZ ;  /* 0x000000ffff117224 */ /* 0x000fe200078e00ff */
[----:B------:R-:W-:Y:S01]  /*0b20*/  CS2R R218, SRZ ;  /* 0x0000000000da7805 */ /* 0x000fe2000001ff00 */
[----:B------:R-:W-:Y:S01]  /*0b30*/  IMAD.MOV.U32 R216, RZ, RZ, RZ ;  /* 0x000000ffffd87224 */ /* 0x000fe200078e00ff */
[----:B------:R-:W-:-:S04]  /*0b40*/  SHF.R.S32.HI R3, RZ, 0x1f, R6 ;  /* 0x0000001fff037819 */ /* 0x000fc80000011406 */
[CC--:B------:R-:W-:Y:S02]  /*0b50*/  LEA.HI R4, R3.reuse, R6.reuse, RZ, 0x5 ;  /* 0x0000000603047211 */ /* 0x0c0fe400078f28ff */
[CC--:B------:R-:W-:Y:S02]  /*0b60*/  LEA.HI R212, R3.reuse, R6.reuse, RZ, 0x3 ;  /* 0x0000000603d47211 */ /* 0x0c0fe400078f18ff */
[CC--:B0-----:R-:W-:Y:S01]  /*0b70*/  LEA.HI R2, R3.reuse, R6.reuse, RZ, 0x4 ;  /* 0x0000000603027211 */ /* 0x0c1fe200078f20ff */
[----:B------:R-:W-:Y:S01]  /*0b80*/  IMAD.SHL.U32 R5, R4, 0x20, RZ ;  /* 0x0000002004057824 */ /* 0x000fe200078e00ff */
[CC--:B------:R-:W-:Y:S01]  /*0b90*/  LEA.HI R10, R3.reuse, R6.reuse, RZ, 0x2 ;  /* 0x00000006030a7211 */ /* 0x0c0fe200078f10ff */
[----:B------:R-:W-:Y:S01]  /*0ba0*/  UIADD3 UR4, UR4, 0x14400, URZ ;  /* 0x0001440004047890 */ /* 0x000fe2000fffe03f */
[----:B------:R-:W-:Y:S02]  /*0bb0*/  LEA.HI R8, R3, R6, RZ, 0x6 ;  /* 0x0000000603087211 */ /* 0x000fe400078f30ff */
[----:B------:R-:W-:-:S02]  /*0bc0*/  LOP3.LUT R7, R212, 0xfffffff8, RZ, 0xc0, !PT ;  /* 0xfffffff8d4077812 */ /* 0x000fc400078ec0ff */
[----:B------:R-:W-:Y:S01]  /*0bd0*/  LOP3.LUT R11, R10, 0xfffffffc, RZ, 0xc0, !PT ;  /* 0xfffffffc0a0b7812 */ /* 0x000fe200078ec0ff */
[----:B------:R-:W-:Y:S01]  /*0be0*/  IMAD.SHL.U32 R8, R8, 0x8, RZ ;  /* 0x0000000808087824 */ /* 0x000fe200078e00ff */
[----:B------:R-:W-:Y:S01]  /*0bf0*/  SHF.R.S32.HI R212, RZ, 0x3, R212 ;  /* 0x00000003ffd47819 */ /* 0x000fe200000114d4 */
[C---:B------:R-:W-:Y:S01]  /*0c00*/  IMAD.IADD R18, R6.reuse, 0x1, -R7 ;  /* 0x0000000106127824 */ /* 0x040fe200078e0a07 */
[----:B------:R-:W-:Y:S01]  /*0c10*/  LOP3.LUT R7, R5, 0xfffffc00, RZ, 0xc0, !PT ;  /* 0xfffffc0005077812 */ /* 0x000fe200078ec0ff */
[----:B------:R-:W-:Y:S01]  /*0c20*/  IMAD.IADD R10, R6, 0x1, -R11 ;  /* 0x00000001060a7824 */ /* 0x000fe200078e0a0b */
[----:B------:R-:W-:Y:S01]  /*0c30*/  SHF.R.S32.HI R5, RZ, 0x4, R2 ;  /* 0x00000004ff057819 */ /* 0x000fe20000011402 */
[----:B------:R-:W-:Y:S01]  /*0c40*/  IMAD.SHL.U32 R22, R18, 0x4, RZ ;  /* 0x0000000412167824 */ /* 0x000fe200078e00ff */
[----:B------:R-:W-:Y:S02]  /*0c50*/  LOP3.LUT R227, R8, 0xfffffe00, RZ, 0xc0, !PT ;  /* 0xfffffe0008e37812 */ /* 0x000fe400078ec0ff */
[----:B------:R-:W-:Y:S01]  /*0c60*/  LEA.HI R12, R10, R10, RZ, 0x1 ;  /* 0x0000000a0a0c7211 */ /* 0x000fe200078f08ff */
[C---:B------:R-:W-:Y:S01]  /*0c70*/  VIADD R214, R22.reuse, 0x40 ;  /* 0x0000004016d67836 */ /* 0x040fe20000000000 */
[----:B------:R-:W-:Y:S01]  /*0c80*/  SHF.R.S32.HI R23, RZ, 0x1f, R22 ;  /* 0x0000001fff177819 */ /* 0x000fe20000011416 */
[----:B------:R-:W-:-:S02]  /*0c90*/  VIADD R215, R22, 0x20 ;  /* 0x0000002016d77836 */ /* 0x000fc40000000000 */
[C---:B------:R-:W-:Y:S02]  /*0ca0*/  IMAD.IADD R213, R22.reuse, 0x1, R214 ;  /* 0x0000000116d57824 */ /* 0x040fe400078e02d6 */
[----:B------:R-:W-:Y:S01]  /*0cb0*/  VIADD R217, R22, 0x60 ;  /* 0x0000006016d97836 */ /* 0x000fe20000000000 */
[----:B--2---:R-:W-:Y:S02]  /*0cc0*/  R2UR UR5, R0 ;  /* 0x00000000000572ca */ /* 0x004fe400000e0000 */
[----:B------:R-:W-:Y:S02]  /*0cd0*/  LEA.HI R0, R3, R6, RZ, 0x7 ;  /* 0x0000000603007211 */ /* 0x000fe400078f38ff */
[----:B------:R-:W-:Y:S02]  /*0ce0*/  LOP3.LUT R3, R2, 0x3fffff0, RZ, 0xc0, !PT ;  /* 0x03fffff002037812 */ /* 0x000fe400078ec0ff */
[----:B------:R-:W-:Y:S02]  /*0cf0*/  LOP3.LUT R9, R0, 0xffffff80, RZ, 0xc0, !PT ;  /* 0xffffff8000097812 */ /* 0x000fe400078ec0ff */
[----:B------:R-:W-:Y:S01]  /*0d00*/  LEA.HI R2, R2, R5, RZ, 0x1 ;  /* 0x0000000502027211 */ /* 0x000fe200078f08ff */
[C---:B------:R-:W-:Y:S01]  /*0d10*/  IMAD.IADD R4, R6.reuse, 0x1, -R3 ;  /* 0x0000000106047824 */ /* 0x040fe200078e0a03 */
[----:B------:R-:W-:Y:S01]  /*0d20*/  SHF.R.S32.HI R3, RZ, 0x7, R0 ;  /* 0x00000007ff037819 */ /* 0x000fe20000011400 */
[----:B------:R-:W-:Y:S01]  /*0d30*/  IMAD.IADD R21, R6, 0x1, -R9 ;  /* 0x0000000106157824 */ /* 0x000fe200078e0a09 */
[----:B------:R-:W-:Y:S01]  /*0d40*/  LOP3.LUT R2, R2, 0x1ffffffe, RZ, 0xc0, !PT ;  /* 0x1ffffffe02027812 */ /* 0x000fe200078ec0ff */
[----:B------:R-:W-:Y:S01]  /*0d50*/  IMAD R7, R4, 0x40, R7 ;  /* 0x0000004004077824 */ /* 0x000fe200078e0207 */
[----:B------:R-:W-:Y:S01]  /*0d60*/  LEA.HI R0, R0, R3, RZ, 0x1 ;  /* 0x0000000300007211 */ /* 0x000fe200078f08ff */
[----:B------:R-:W-:Y:S01]  /*0d70*/  ULOP3.LUT UR5, UR5, 0x1, URZ, 0xfc, !UPT ;  /* 0x0000000105057892 */ /* 0x000fe2000f8efc3f */
[----:B------:R-:W-:Y:S01]  /*0d80*/  SHF.R.S32.HI R6, RZ, 0x1f, R21 ;  /* 0x0000001fff067819 */ /* 0x000fe20000011415 */
[----:B------:R-:W-:Y:S01]  /*0d90*/  IMAD.IADD R2, R5, 0x1, -R2 ;  /* 0x0000000105027824 */ /* 0x000fe200078e0a02 */
[----:B------:R-:W-:Y:S01]  /*0da0*/  LOP3.LUT R0, R0, 0x3fffffe, RZ, 0xc0, !PT ;  /* 0x03fffffe00007812 */ /* 0x000fe200078ec0ff */
[----:B------:R-:W-:Y:S01]  /*0db0*/  VIADD R5, R212, 0x20 ;  /* 0x00000020d4057836 */ /* 0x000fe20000000000 */
[-C--:B------:R-:W-:Y:S01]  /*0dc0*/  LEA.HI R9, R6, R21.reuse, RZ, 0x2 ;  /* 0x0000001506097211 */ /* 0x080fe200078f10ff */
[----:B------:R-:W-:Y:S01]  /*0dd0*/  IMAD R2, R2, 0x8, R7 ;  /* 0x0000000802027824 */ /* 0x000fe200078e0207 */
[----:B------:R-:W-:Y:S01]  /*0de0*/  STL [R1+0xa4], R21 ;  /* 0x0000a41501007387 */ /* 0x000fe20000100800 */
[----:B------:R-:W-:Y:S01]  /*0df0*/  IMAD.IADD R0, R3, 0x1, -R0 ;  /* 0x0000000103007824 */ /* 0x000fe200078e0a00 */
[--C-:B------:R-:W-:Y:S01]  /*0e00*/  SHF.R.S32.HI R4, RZ, 0x2, R9.reuse ;  /* 0x00000002ff047819 */ /* 0x100fe20000011409 */
[----:B------:R-:W-:Y:S01]  /*0e10*/  IMAD.SHL.U32 R223, R5, 0x40, RZ ;  /* 0x0000004005df7824 */ /* 0x000fe200078e00ff */
[----:B------:R-:W-:Y:S01]  /*0e20*/  SHF.R.S32.HI R11, RZ, 0x1f, R9 ;  /* 0x0000001fff0b7819 */ /* 0x000fe20000011409 */
[----:B------:R-:W-:Y:S01]  /*0e30*/  STL [R1+0x60], R18 ;  /* 0x0000601201007387 */ /* 0x000fe20000100800 */
[----:B------:R-:W-:-:S02]  /*0e40*/  LEA.HI R6, R6, R21, RZ, 0x5 ;  /* 0x0000001506067211 */ /* 0x000fc400078f28ff */
[----:B------:R-:W-:Y:S01]  /*0e50*/  LEA.HI R11, R11, R4, RZ, 0x3 ;  /* 0x000000040b0b7211 */ /* 0x000fe200078f18ff */
[----:B------:R0:W-:Y:S01]  /*0e60*/  STL [R1+0xbc], R2 ;  /* 0x0000bc0201007387 */ /* 0x0001e20000100800 */
[----:B------:R-:W-:Y:S01]  /*0e70*/  LOP3.LUT R3, R12, 0x1ffffffe, RZ, 0xc0, !PT ;  /* 0x1ffffffe0c037812 */ /* 0x000fe200078ec0ff */
[----:B------:R-:W-:Y:S01]  /*0e80*/  IMAD.SHL.U32 R12, R212, 0x40, RZ ;  /* 0x00000040d40c7824 */ /* 0x000fe200078e00ff */
[----:B------:R-:W-:Y:S02]  /*0e90*/  LOP3.LUT R11, R11, 0xfffffff8, RZ, 0xc0, !PT ;  /* 0xfffffff80b0b7812 */ /* 0x000fe400078ec0ff */
[----:B------:R-:W-:Y:S01]  /*0ea0*/  SHF.R.S32.HI R6, RZ, 0x5, R6 ;  /* 0x00000005ff067819 */ /* 0x000fe20000011406 */
[----:B------:R-:W-:Y:S01]  /*0eb0*/  IMAD.IADD R235, R10, 0x1, -R3 ;  /* 0x000000010aeb7824 */ /* 0x000fe200078e0a03 */
[----:B------:R-:W-:Y:S01]  /*0ec0*/  LOP3.LUT R3, R12, 0x1c0, RZ, 0xc0, !PT ;  /* 0x000001c00c037812 */ /* 0x000fe200078ec0ff */
[----:B------:R-:W-:Y:S01]  /*0ed0*/  IMAD.IADD R11, R4, 0x1, -R11 ;  /* 0x00000001040b7824 */ /* 0x000fe200078e0a0b */
[----:B------:R-:W-:Y:S01]  /*0ee0*/  SHF.R.S32.HI R4, RZ, 0x1f, R213 ;  /* 0x0000001fff047819 */ /* 0x000fe200000114d5 */
[----:B------:R-:W-:Y:S01]  /*0ef0*/  VIADD R10, R212, 0x40 ;  /* 0x00000040d40a7836 */ /* 0x000fe20000000000 */
[----:B0-----:R-:W-:Y:S01]  /*0f00*/  SHF.R.S32.HI R2, RZ, 0x1f, R5 ;  /* 0x0000001fff027819 */ /* 0x001fe20000011405 */
[----:B------:R-:W-:Y:S01]  /*0f10*/  IMAD R11, R6, 0x10, R11 ;  /* 0x00000010060b7824 */ /* 0x000fe200078e020b */
[----:B------:R-:W-:Y:S01]  /*0f20*/  LEA.HI R8, R4, R213, RZ, 0x3 ;  /* 0x000000d504087211 */ /* 0x000fe200078f18ff */
[----:B------:R-:W-:Y:S01]  /*0f30*/  IMAD.SHL.U32 R18, R18, 0x8, RZ ;  /* 0x0000000812127824 */ /* 0x000fe200078e00ff */
[----:B------:R-:W-:Y:S01]  /*0f40*/  LEA.HI R2, R2, R5, RZ, 0x3 ;  /* 0x0000000502027211 */ /* 0x000fe200078f18ff */
[----:B------:R-:W-:Y:S01]  /*0f50*/  IMAD R11, R0, 0x40, R11 ;  /* 0x00000040000b7824 */ /* 0x000fe200078e020b */
[----:B------:R-:W-:Y:S01]  /*0f60*/  LEA.HI R5, R4, R213, RZ, 0x6 ;  /* 0x000000d504057211 */ /* 0x000fe200078f30ff */
[----:B------:R-:W-:Y:S01]  /*0f70*/  IMAD.U32 R0, RZ, RZ, UR5 ;  /* 0x00000005ff007e24 */ /* 0x000fe2000f8e00ff */
[----:B------:R-:W-:Y:S01]  /*0f80*/  LOP3.LUT R4, R8, 0x38, RZ, 0xc0, !PT ;  /* 0x0000003808047812 */ /* 0x000fe200078ec0ff */
[----:B------:R-:W-:Y:S01]  /*0f90*/  IMAD.SHL.U32 R2, R2, 0x40, RZ ;  /* 0x0000004002027824 */ /* 0x000fe200078e00ff */
[----:B------:R-:W-:Y:S01]  /*0fa0*/  SHF.R.U32.HI R228, RZ, 0x3, R3 ;  /* 0x00000003ffe47819 */ /* 0x000fe20000011603 */
[----:B------:R-:W-:Y:S01]  /*0fb0*/  IMAD.SHL.U32 R6, R5, 0x80, RZ ;  /* 0x0000008005067824 */ /* 0x000fe200078e00ff */
[----:B------:R-:W-:Y:S01]  /*0fc0*/  LOP3.LUT R5, R4, 0x1c0, R12, 0xf8, !PT ;  /* 0x000001c004057812 */ /* 0x000fe200078ef80c */
[----:B------:R-:W-:Y:S01]  /*0fd0*/  STL [R1+0xb8], R11 ;  /* 0x0000b80b01007387 */ /* 0x000fe20000100800 */
[----:B------:R-:W-:Y:S01]  /*0fe0*/  LOP3.LUT R223, R223, 0x1c0, RZ, 0xc0, !PT ;  /* 0x000001c0dfdf7812 */ /* 0x000fe200078ec0ff */
[----:B------:R-:W-:Y:S01]  /*0ff0*/  IMAD.SHL.U32 R222, R10, 0x40, RZ ;  /* 0x000000400ade7824 */ /* 0x000fe200078e00ff */
[----:B------:R-:W-:Y:S01]  /*1000*/  LOP3.LUT R6, R6, 0xffffe000, RZ, 0xc0, !PT ;  /* 0xffffe00006067812 */ /* 0x000fe200078ec0ff */
[----:B------:R-:W-:Y:S01]  /*1010*/  STL [R1+0x78], RZ ;  /* 0x000078ff01007387 */ /* 0x000fe20000100800 */
[----:B------:R-:W-:Y:S01]  /*1020*/  LOP3.LUT R5, R5, R228, RZ, 0x3c, !PT ;  /* 0x000000e405057212 */ /* 0x000fe200078e3cff */
[----:B------:R-:W-:Y:S01]  /*1030*/  VIADD R220, R18, 0x80 ;  /* 0x0000008012dc7836 */ /* 0x000fe20000000000 */
[----:B------:R-:W-:Y:S01]  /*1040*/  LOP3.LUT R226, R2, 0xfffffe00, RZ, 0xc0, !PT ;  /* 0xfffffe0002e27812 */ /* 0x000fe200078ec0ff */
[----:B------:R0:W-:Y:S01]  /*1050*/  STL [R1+0x5c], R0 ;  /* 0x00005c0001007387 */ /* 0x0001e20000100800 */
[----:B------:R-:W-:Y:S01]  /*1060*/  IADD3 R2, R5, R6, R227 ;  /* 0x0000000605027210 */ /* 0x000fe20007ffe0e3 */
[----:B------:R-:W-:Y:S01]  /*1070*/  IMAD.MOV.U32 R5, RZ, RZ, R13 ;  /* 0x000000ffff057224 */ /* 0x000fe200078e000d */
[----:B------:R-:W-:Y:S01]  /*1080*/  SHF.R.U32.HI R20, RZ, 0x3, R223 ;  /* 0x00000003ff147819 */ /* 0x000fe200000116df */
[----:B------:R-:W-:Y:S01]  /*1090*/  IMAD.U32 R13, RZ, RZ, UR4 ;  /* 0x00000004ff0d7e24 */ /* 0x000fe2000f8e00ff */
[----:B------:R-:W-:Y:S01]  /*10a0*/  LOP3.LUT R7, R223, 0x38, R8, 0xf8, !PT ;  /* 0x00000038df077812 */ /* 0x000fe200078ef808 */
[----:B------:R-:W-:Y:S01]  /*10b0*/  VIADD R221, R18, 0xc0 ;  /* 0x000000c012dd7836 */ /* 0x000fe20000000000 */
[----:B------:R-:W-:Y:S01]  /*10c0*/  LOP3.LUT R222, R222, 0x1c0, RZ, 0xc0, !PT ;  /* 0x000001c0dede7812 */ /* 0x000fe200078ec0ff */
[----:B------:R-:W-:Y:S01]  /*10d0*/  IMAD R235, R235, 0x8, R11 ;  /* 0x00000008ebeb7824 */ /* 0x000fe200078e020b */
[----:B------:R-:W-:Y:S01]  /*10e0*/  LOP3.LUT R7, R7, R20, RZ, 0x3c, !PT ;  /* 0x0000001407077212 */ /* 0x000fe200078e3cff */
[----:B------:R1:W-:Y:S01]  /*10f0*/  STL [R1+0x90], R13 ;  /* 0x0000900d01007387 */ /* 0x0003e20000100800 */
[----:B0-----:R-:W-:-:S02]  /*1100*/  SHF.R.S32.HI R0, RZ, 0x1f, R10 ;  /* 0x0000001fff007819 */ /* 0x001fc4000001140a */
[----:B------:R-:W-:Y:S01]  /*1110*/  IADD3 R4, R7, R6, R226 ;  /* 0x0000000607047210 */ /* 0x000fe20007ffe0e2 */
[----:B------:R-:W-:Y:S01]  /*1120*/  IMAD.MOV.U32 R6, RZ, RZ, R14 ;  /* 0x000000ffff067224 */ /* 0x000fe200078e000e */
[----:B------:R-:W-:Y:S01]  /*1130*/  LEA.HI R0, R0, R10, RZ, 0x3 ;  /* 0x0000000a00007211 */ /* 0x000fe200078f18ff */
[----:B------:R-:W-:Y:S01]  /*1140*/  IMAD.MOV.U32 R7, RZ, RZ, R15 ;  /* 0x000000ffff077224 */ /* 0x000fe200078e000f */
[----:B------:R-:W-:Y:S02]  /*1150*/  SHF.R.S32.HI R14, RZ, 0x1f, R214 ;  /* 0x0000001fff0e7819 */ /* 0x000fe400000114d6 */
[--C-:B------:R-:W-:Y:S01]  /*1160*/  LOP3.LUT R236, R3, 0x38, R18.reuse, 0xf8, !PT ;  /* 0x0000003803ec7812 */ /* 0x100fe200078ef812 */
[----:B------:R-:W-:Y:S01]  /*1170*/  IMAD.SHL.U32 R0, R0, 0x40, RZ ;  /* 0x0000004000007824 */ /* 0x000fe200078e00ff */
[----:B-1----:R-:W-:Y:S02]  /*1180*/  SHF.R.S32.HI R13, RZ, 0x1f, R215 ;  /* 0x0000001fff0d7819 */ /* 0x002fe400000114d7 */
[----:B------:R-:W-:-:S02]  /*1190*/  LOP3.LUT R3, R223, 0x38, R18, 0xf8, !PT ;  /* 0x00000038df037812 */ /* 0x000fc400078ef812 */
[----:B------:R-:W-:Y:S01]  /*11a0*/  SHF.R.S32.HI R12, RZ, 0x1f, R212 ;  /* 0x0000001fff0c7819 */ /* 0x000fe200000114d4 */
[----:B------:R0:W-:Y:S01]  /*11b0*/  STL [R1+0x9c], R13 ;  /* 0x00009c0d01007387 */ /* 0x0001e20000100800 */
[----:B------:R-:W-:Y:S02]  /*11c0*/  SHF.R.U32.HI R12, RZ, 0x3, R222 ;  /* 0x00000003ff0c7819 */ /* 0x000fe400000116de */
[----:B------:R-:W-:Y:S01]  /*11d0*/  LOP3.LUT R10, R222, 0x38, R18, 0xf8, !PT ;  /* 0x00000038de0a7812 */ /* 0x000fe200078ef812 */
[----:B------:R1:W-:Y:S01]  /*11e0*/  STL [R1+0x98], R14 ;  /* 0x0000980e01007387 */ /* 0x0003e20000100800 */
[----:B------:R-:W-:Y:S02]  /*11f0*/  LOP3.LUT R225, R0, 0xfffffe00, RZ, 0xc0, !PT ;  /* 0xfffffe0000e17812 */ /* 0x000fe400078ec0ff */
[----:B------:R-:W-:Y:S02]  /*1200*/  LOP3.LUT R9, R9, 0x7ffffffc, RZ, 0xc0, !PT ;  /* 0x7ffffffc09097812 */ /* 0x000fe400078ec0ff */
[----:B------:R-:W-:-:S02]  /*1210*/  LOP3.LUT R3, R226, R3, R20, 0xf6, !PT ;  /* 0x00000003e2037212 */ /* 0x000fc400078ef614 */
[----:B0-----:R-:W-:Y:S01]  /*1220*/  SHF.R.S32.HI R13, RZ, 0x1f, R217 ;  /* 0x0000001fff0d7819 */ /* 0x001fe200000114d9 */
[----:B------:R-:W-:Y:S01]  /*1230*/  IMAD.IADD R9, R21, 0x1, -R9 ;  /* 0x0000000115097824 */ /* 0x000fe200078e0a09 */
[----:B------:R-:W-:Y:S02]  /*1240*/  SHF.R.S32.HI R0, RZ, 0x3, R8 ;  /* 0x00000003ff007819 */ /* 0x000fe40000011408 */
[----:B-1----:R-:W-:Y:S01]  /*1250*/  SHF.R.S32.HI R14, RZ, 0x1f, R220 ;  /* 0x0000001fff0e7819 */ /* 0x002fe200000114dc */
[----:B------:R0:W-:Y:S01]  /*1260*/  STL [R1+0x94], R13 ;  /* 0x0000940d01007387 */ /* 0x0001e20000100800 */
[----:B------:R-:W-:Y:S01]  /*1270*/  LOP3.LUT R10, R225, R10, R12, 0xf6, !PT ;  /* 0x0000000ae10a7212 */ /* 0x000fe200078ef60c */
[----:B------:R-:W-:Y:S01]  /*1280*/  IMAD.SHL.U32 R234, R9, 0x2, RZ ;  /* 0x0000000209ea7824 */ /* 0x000fe200078e00ff */
[----:B------:R-:W-:Y:S01]  /*1290*/  LEA R3, R3, UR4, 0x1 ;  /* 0x0000000403037c11 */ /* 0x000fe2000f8e08ff */
[----:B------:R-:W-:Y:S01]  /*12a0*/  STL [R1+0x84], R14 ;  /* 0x0000840e01007387 */ /* 0x000fe20000100800 */
[----:B------:R-:W-:Y:S01]  /*12b0*/  LOP3.LUT R44, R8, 0xfffffff8, RZ, 0xc0, !PT ;  /* 0xfffffff8082c7812 */ /* 0x000fe200078ec0ff */
[C---:B------:R-:W-:Y:S01]  /*12c0*/  VIADD R42, R234.reuse, 0x18 ;  /* 0x00000018ea2a7836 */ /* 0x040fe20000000000 */
[----:B------:R-:W-:Y:S01]  /*12d0*/  LOP3.LUT R236, R227, R236, R228, 0xf6, !PT ;  /* 0x000000ece3ec7212 */ /* 0x000fe200078ef6e4 */
[C---:B------:R-:W-:Y:S01]  /*12e0*/  VIADD R39, R234.reuse, 0x30 ;  /* 0x00000030ea277836 */ /* 0x040fe20000000000 */
[----:B------:R-:W-:Y:S01]  /*12f0*/  SHF.R.S32.HI R19, RZ, 0x1f, R18 ;  /* 0x0000001fff137819 */ /* 0x000fe20000011412 */
[C---:B------:R-:W-:Y:S01]  /*1300*/  VIADD R36, R234.reuse, 0x48 ;  /* 0x00000048ea247836 */ /* 0x040fe20000000000 */
[----:B0-----:R-:W-:Y:S01]  /*1310*/  SHF.R.S32.HI R13, RZ, 0x1f, R221 ;  /* 0x0000001fff0d7819 */ /* 0x001fe200000114dd */
[----:B------:R-:W-:Y:S01]  /*1320*/  VIADD R33, R234, 0x60 ;  /* 0x00000060ea217836 */ /* 0x000fe20000000000 */
[----:B------:R-:W-:Y:S01]  /*1330*/  LEA R230, R236, UR4, 0x1 ;  /* 0x00000004ece67c11 */ /* 0x000fe2000f8e08ff */
[----:B------:R-:W-:-:S02]  /*1340*/  VIADD R30, R234, 0x78 ;  /* 0x00000078ea1e7836 */ /* 0x000fc40000000000 */
[----:B------:R-:W-:Y:S01]  /*1350*/  STL [R1+0x80], R13 ;  /* 0x0000800d01007387 */ /* 0x000fe20000100800 */
[C---:B------:R-:W-:Y:S02]  /*1360*/  VIADD R27, R234.reuse, 0x90 ;  /* 0x00000090ea1b7836 */ /* 0x040fe40000000000 */
[C---:B------:R-:W-:Y:S01]  /*1370*/  VIADD R24, R234.reuse, 0xa8 ;  /* 0x000000a8ea187836 */ /* 0x040fe20000000000 */
[----:B------:R0:W-:Y:S01]  /*1380*/  STL [R1+0x64], R0 ;  /* 0x0000640001007387 */ /* 0x0001e20000100800 */
[C---:B------:R-:W-:Y:S02]  /*1390*/  VIADD R15, R234.reuse, 0xc0 ;  /* 0x000000c0ea0f7836 */ /* 0x040fe40000000000 */
[C---:B------:R-:W-:Y:S01]  /*13a0*/  VIADD R45, R234.reuse, 0x8 ;  /* 0x00000008ea2d7836 */ /* 0x040fe20000000000 */
[----:B------:R1:W-:Y:S01]  /*13b0*/  STL [R1+0xb0], R3 ;  /* 0x0000b00301007387 */ /* 0x0003e20000100800 */
[C---:B------:R-:W-:Y:S02]  /*13c0*/  VIADD R43, R234.reuse, 0x10 ;  /* 0x00000010ea2b7836 */ /* 0x040fe40000000000 */
[C---:B------:R-:W-:Y:S01]  /*13d0*/  VIADD R41, R234.reuse, 0x20 ;  /* 0x00000020ea297836 */ /* 0x040fe20000000000 */
[----:B------:R-:W-:Y:S01]  /*13e0*/  STL [R1+0x7c], R44 ;  /* 0x00007c2c01007387 */ /* 0x000fe20000100800 */
[----:B------:R-:W-:Y:S01]  /*13f0*/  VIADD R40, R234, 0x28 ;  /* 0x00000028ea287836 */ /* 0x000fe20000000000 */
[----:B0-----:R-:W-:Y:S01]  /*1400*/  LEA R0, R10, UR4, 0x1 ;  /* 0x000000040a007c11 */ /* 0x001fe2000f8e08ff */
[C---:B------:R-:W-:Y:S01]  /*1410*/  VIADD R38, R234.reuse, 0x38 ;  /* 0x00000038ea267836 */ /* 0x040fe20000000000 */
[----:B------:R-:W-:Y:S01]  /*1420*/  SHF.R.S32.HI R10, RZ, 0x1f, R44 ;  /* 0x0000001fff0a7819 */ /* 0x000fe2000001142c */
[C---:B------:R-:W-:Y:S01]  /*1430*/  VIADD R37, R234.reuse, 0x40 ;  /* 0x00000040ea257836 */ /* 0x040fe20000000000 */
[----:B------:R-:W-:Y:S01]  /*1440*/  SHF.R.S32.HI R45, RZ, 0x1f, R45 ;  /* 0x0000001fff2d7819 */ /* 0x000fe2000001142d */
[----:B------:R0:W-:Y:S01]  /*1450*/  STL [R1+0xa8], R0 ;  /* 0x0000a80001007387 */ /* 0x0001e20000100800 */
[C---:B-1----:R-:W-:Y:S01]  /*1460*/  VIADD R3, R234.reuse, 0xf0 ;  /* 0x000000f0ea037836 */ /* 0x042fe20000000000 */
[----:B------:R-:W-:Y:S01]  /*1470*/  SHF.R.S32.HI R43, RZ, 0x1f, R43 ;  /* 0x0000001fff2b7819 */ /* 0x000fe2000001142b */
[C---:B------:R-:W-:Y:S01]  /*1480*/  VIADD R35, R234.reuse, 0x50 ;  /* 0x00000050ea237836 */ /* 0x040fe20000000000 */
[----:B------:R1:W-:Y:S01]  /*1490*/  STL [R1+0xa0], R10 ;  /* 0x0000a00a01007387 */ /* 0x0003e20000100800 */
[C---:B------:R-:W-:Y:S01]  /*14a0*/  VIADD R34, R234.reuse, 0x58 ;  /* 0x00000058ea227836 */ /* 0x040fe20000000000 */
[----:B------:R-:W-:Y:S01]  /*14b0*/  SHF.R.S32.HI R3, RZ, 0x1f, R3 ;  /* 0x0000001fff037819 */ /* 0x000fe20000011403 */
[----:B------:R-:W-:Y:S01]  /*14c0*/  VIADD R32, R234, 0x68 ;  /* 0x00000068ea207836 */ /* 0x000fe20000000000 */
[----:B------:R-:W-:Y:S01]  /*14d0*/  LEA R3, R4, UR4, 0x1 ;  /* 0x0000000404037c11 */ /* 0x000fe2000f8e08ff */
[C---:B------:R-:W-:Y:S01]  /*14e0*/  VIADD R31, R234.reuse, 0x70 ;  /* 0x00000070ea1f7836 */ /* 0x040fe20000000000 */
[----:B------:R-:W-:Y:S01]  /*14f0*/  SHF.R.S32.HI R41, RZ, 0x1f, R41 ;  /* 0x0000001fff297819 */ /* 0x000fe20000011429 */
[C---:B0-----:R-:W-:Y:S01]  /*1500*/  VIADD R0, R234.reuse, 0xf8 ;  /* 0x000000f8ea007836 */ /* 0x041fe20000000000 */
[----:B------:R-:W-:Y:S01]  /*1510*/  SHF.R.S32.HI R40, RZ, 0x1f, R40 ;  /* 0x0000001fff287819 */ /* 0x000fe20000011428 */
[C---:B------:R-:W-:Y:S01]  /*1520*/  VIADD R29, R234.reuse, 0x80 ;  /* 0x00000080ea1d7836 */ /* 0x040fe20000000000 */
[----:B-1----:R-:W-:Y:S01]  /*1530*/  SHF.R.S32.HI R10, RZ, 0x1f, R42 ;  /* 0x0000001fff0a7819 */ /* 0x002fe2000001142a */
[C---:B------:R-:W-:Y:S01]  /*1540*/  VIADD R28, R234.reuse, 0x88 ;  /* 0x00000088ea1c7836 */ /* 0x040fe20000000000 */
[----:B------:R-:W-:Y:S01]  /*1550*/  SHF.R.S32.HI R0, RZ, 0x1f, R0 ;  /* 0x0000001fff007819 */ /* 0x000fe20000011400 */
[----:B------:R-:W-:Y:S01]  /*1560*/  VIADD R26, R234, 0x98 ;  /* 0x00000098ea1a7836 */ /* 0x000fe20000000000 */
[----:B------:R-:W-:Y:S01]  /*1570*/  LEA R0, R2, UR4, 0x1 ;  /* 0x0000000402007c11 */ /* 0x000fe2000f8e08ff */
[C---:B------:R-:W-:Y:S01]  /*1580*/  VIADD R25, R234.reuse, 0xa0 ;  /* 0x000000a0ea197836 */ /* 0x040fe20000000000 */
[----:B------:R-:W-:Y:S01]  /*1590*/  SHF.R.S32.HI R10, RZ, 0x1f, R39 ;  /* 0x0000001fff0a7819 */ /* 0x000fe20000011427 */
[C---:B------:R-:W-:Y:S01]  /*15a0*/  VIADD R21, R234.reuse, 0xb0 ;  /* 0x000000b0ea157836 */ /* 0x040fe20000000000 */
[----:B------:R-:W-:Y:S01]  /*15b0*/  SHF.R.S32.HI R10, RZ, 0x1f, R36 ;  /* 0x0000001fff0a7819 */ /* 0x000fe20000011424 */
[----:B------:R0:W-:Y:S01]  /*15c0*/  STL [R1+0xb4], R0 ;  /* 0x0000b40001007387 */ /* 0x0001e20000100800 */
        /* <DEDUP_REMOVED lines=28> */
[----:B0-----:R-:W-:-:S07]  /*1790*/  SHF.R.S32.HI R8, RZ, 0x1f, R8 ;  /* 0x0000001fff087819 */ /* 0x001fce0000011408 */
.L_x_2893:
[----:B01--4-:R-:W0:Y:S01]  /*17a0*/  LDC.64 R2, c[0x0][0xc88] ;  /* 0x00032200ff027b82 */ /* 0x013e220000000a00 */
[----:B------:R-:W-:Y:S01]  /*17b0*/  ULDC.64 UR10, c[0x0][0x208] ;  /* 0x00008200000a7ab9 */ /* 0x000fe20000000a00 */
[----:B------:R-:W-:Y:S01]  /*17c0*/  ULDC.64 UR4, c[0x0][0xa28] ;  /* 0x00028a0000047ab9 */ /* 0x000fe20000000a00 */
[----:B------:R-:W-:Y:S01]  /*17d0*/  ULDC.64 UR8, c[0x0][0xa18] ;  /* 0x0002860000087ab9 */ /* 0x000fe20000000a00 */
[----:B------:R-:W-:Y:S01]  /*17e0*/  ULDC.64 UR6, c[0x0][0xa08] ;  /* 0x0002820000067ab9 */ /* 0x000fe20000000a00 */
[----:B0-----:R-:W-:-:S05]  /*17f0*/  IMAD.WIDE R2, R7, 0x4, R2 ;  /* 0x0000000407027825 */ /* 0x001fca00078e0202 */
[----:B--2--5:R-:W2:Y:S01]  /*1800*/  LDG.E R25, desc[UR10][R2.64] ;  /* 0x0000000a02197981 */ /* 0x024ea2000c1e1900 */
        /* <DEDUP_REMOVED lines=8> */
[C---:B---3--:R-:W-:Y:S02]  /*1890*/  LOP3.LUT R4, R6.reuse, 0xff000000, RZ, 0xc0, !PT ;  /* 0xff00000006047812 */ /* 0x048fe400078ec0ff */
[----:B------:R-:W-:Y:S02]  /*18a0*/  LOP3.LUT R237, R6, 0xffff, RZ, 0xc0, !PT ;  /* 0x0000ffff06ed7812 */ /* 0x000fe400078ec0ff */
[----:B--2---:R-:W-:Y:S01]  /*18b0*/  SHF.R.S32.HI R0, RZ, 0x1f, R25 ;  /* 0x0000001fff007819 */ /* 0x004fe20000011419 */
[C---:B------:R-:W-:Y:S01]  /*18c0*/  IMAD.SHL.U32 R28, R25.reuse, 0x4, RZ ;  /* 0x00000004191c7824 */ /* 0x040fe200078e00ff */
[C---:B------:R-:W-:Y:S01]  /*18d0*/  @P2 LEA R2, P3, R25.reuse, UR4, 0x2 ;  /* 0x0000000419022c11 */ /* 0x040fe2000f8610ff */
[----:B------:R-:W-:Y:S01]  /*18e0*/  STL [R1+0x6c], R25 ;  /* 0x00006c1901007387 */ /* 0x000fe20000100800 */
[C-C-:B------:R-:W-:Y:S01]  /*18f0*/  SHF.L.U64.HI R27, R25.reuse, 0x2, R0.reuse ;  /* 0x00000002191b7819 */ /* 0x140fe20000010200 */
[----:B------:R-:W-:Y:S01]  /*1900*/  ULDC UR4, c[0x0][0x288] ;  /* 0x0000a20000047ab9 */ /* 0x000fe20000000800 */
[----:B------:R-:W-:Y:S01]  /*1910*/  @P2 LEA.HI.X R3, R25, UR5, R0, 0x2, P3 ;  /* 0x0000000519032c11 */ /* 0x000fe200098f1400 */
[----:B------:R0:W-:Y:S01]  /*1920*/  STL [R1+0x8c], R0 ;  /* 0x00008c0001007387 */ /* 0x0001e20000100800 */
[----:B------:R-:W-:Y:S01]  /*1930*/  IMAD.U32 R232, RZ, RZ, UR4 ;  /* 0x00000004ffe87e24 */ /* 0x000fe2000f8e00ff */
[----:B------:R-:W-:Y:S01]  /*1940*/  ULDC.64 UR4, c[0x0][0x418] ;  /* 0x0001060000047ab9 */ /* 0x000fe20000000a00 */
[----:B------:R-:W-:Y:S01]  /*1950*/  IADD3 R8, P4, R28, UR6, RZ ;  /* 0x000000061c087c10 */ /* 0x000fe2000ff9e0ff */
[----:B------:R1:W-:Y:S01]  /*1960*/  STL [R1+0x70], R28 ;  /* 0x0000701c01007387 */ /* 0x0003e20000100800 */
[----:B------:R-:W-:-:S02]  /*1970*/  UISETP.NE.U32.AND UP0, UPT, UR4, URZ, UPT ;  /* 0x0000003f0400728c */ /* 0x000fc4000bf05070 */
[----:B------:R-:W-:Y:S01]  /*1980*/  IADD3.X R9, R27, UR7, RZ, P4, !PT ;  /* 0x000000071b097c10 */ /* 0x000fe2000a7fe4ff */
[----:B------:R1:W-:Y:S01]  /*1990*/  STL [R1+0x74], R27 ;  /* 0x0000741b01007387 */ /* 0x0003e20000100800 */
[----:B------:R-:W-:Y:S01]  /*19a0*/  UISETP.NE.AND.EX UP0, UPT, UR5, URZ, UPT, UP0 ;  /* 0x0000003f0500728c */ /* 0x000fe2000bf05300 */
[----:B------:R-:W-:Y:S02]  /*19b0*/  ULDC UR4, c[0x0][0x424] ;  /* 0x0001090000047ab9 */ /* 0x000fe40000000800 */
[----:B------:R2:W5:Y:S01]  /*19c0*/  @P2 LDG.E R11, desc[UR10][R2.64] ;  /* 0x0000000a020b2981 */ /* 0x000562000c1e1900 */
[----:B------:R-:W-:Y:S01]  /*19d0*/  ULDC.64 UR6, c[0x0][0xa20] ;  /* 0x0002880000067ab9 */ /* 0x000fe20000000a00 */
[----:B------:R-:W-:Y:S01]  /*19e0*/  USEL UR4, UR4, 0x1, UP0 ;  /* 0x0000000104047887 */ /* 0x000fe20008000000 */
[----:B------:R-:W-:Y:S01]  /*19f0*/  ULDC UR5, c[0x0][0x2f0] ;  /* 0x0000bc0000057ab9 */ /* 0x000fe20000000800 */
[----:B0-----:R-:W-:Y:S01]  /*1a00*/  LOP3.LUT R0, R6, 0xff0000, RZ, 0xc0, !PT ;  /* 0x00ff000006007812 */ /* 0x001fe200078ec0ff */
[----:B------:R-:W5:Y:S01]  /*1a10*/  @P0 LDG.E R113, desc[UR10][R8.64] ;  /* 0x0000000a08710981 */ /* 0x000f62000c1e1900 */
[----:B--2---:R-:W-:-:S04]  /*1a20*/  @P1 IADD3 R2, P2, R28, UR8, RZ ;  /* 0x000000081c021c10 */ /* 0x004fc8000ff5e0ff */
[----:B------:R-:W-:Y:S02]  /*1a30*/  @P1 IADD3.X R3, R27, UR9, RZ, P2, !PT ;  /* 0x000000091b031c10 */ /* 0x000fe400097fe4ff */
[----:B------:R-:W-:Y:S01]  /*1a40*/  ISETP.NE.U32.AND P2, PT, RZ, UR6, PT ;  /* 0x00000006ff007c0c */ /* 0x000fe2000bf45070 */
[----:B------:R-:W-:Y:S02]  /*1a50*/  UIMAD UR4, UR4, UR5, URZ ;  /* 0x00000005040472a4 */ /* 0x000fe4000f8e023f */
        /* <DEDUP_REMOVED lines=16> */
.L_x_2631:
        /* <DEDUP_REMOVED lines=8> */
.L_x_2632:
[----:B------:R-:W-:Y:S05]  /*1be0*/  @!P0 BRA `(.L_x_2633) ;  /* 0x0000000000108947 */ /* 0x000fea0003800000 */
[----:B------:R-:W-:Y:S02]  /*1bf0*/  ULDC.64 UR4, c[0x0][0x208] ;  /* 0x0000820000047ab9 */ /* 0x000fe40000000a00 */
[----:B------:R-:W2:Y:S04]  /*1c00*/  LDG.E R3, desc[UR4][R8.64] ;  /* 0x0000000408037981 */ /* 0x000ea8000c1e1900 */
[----:B------:R-:W2:Y:S02]  /*1c10*/  LDG.E R26, desc[UR4][R8.64+0x4] ;  /* 0x00000404081a7981 */ /* 0x000ea4000c1e1900 */
[----:B--2---:R-:W-:-:S07]  /*1c20*/  IMAD.IADD R26, R26, 0x1, -R3 ;  /* 0x000000011a1a7824 */ /* 0x004fce00078e0a03 */
.L_x_2633:
[----:B------:R-:W-:Y:S01]  /*1c30*/  ULDC.64 UR4, c[0x0][0xa10] ;  /* 0x0002840000047ab9 */ /* 0x000fe20000000a00 */
[----:B------:R-:W-:Y:S01]  /*1c40*/  ULDC.64 UR6, c[0x0][0x208] ;  /* 0x0000820000067ab9 */ /* 0x000fe20000000a00 */
[----:B------:R-:W-:Y:S01]  /*1c50*/  ISETP.NE.U32.AND P0, PT, RZ, UR4, PT ;  /* 0x00000004ff007c0c */ /* 0x000fe2000bf05070 */
[----:B------:R-:W1:Y:S03]  /*1c60*/  LDC R4, c[0x0][0x448] ;  /* 0x00011200ff047b82 */ /* 0x000e660000000800 */
[----:B------:R-:W-:Y:S01]  /*1c70*/  ISETP.NE.AND.EX P0, PT, RZ, UR5, PT, P0 ;  /* 0x00000005ff007c0c */ /* 0x000fe2000bf05300 */
[----:B------:R-:W-:-:S12]  /*1c80*/  ULDC.64 UR4, c[0x0][0xa30] ;  /* 0x00028c0000047ab9 */ /* 0x000fd80000000a00 */
[----:B0-----:R-:W0:Y:S02]  /*1c90*/  @P0 LDC.64 R6, c[0x0][0xa10] ;  /* 0x00028400ff060b82 */ /* 0x001e240000000a00 */
[----:B0-----:R-:W-:-:S05]  /*1ca0*/  @P0 IMAD.WIDE R6, R25, 0x4, R6 ;  /* 0x0000000419060825 */ /* 0x001fca00078e0206 */
[----:B------:R-:W2:Y:S04]  /*1cb0*/  @P0 LDG.E R0, desc[UR6][R6.64] ;  /* 0x0000000606000981 */ /* 0x000ea8000c1e1900 */
[----:B------:R0:W2:Y:S01]  /*1cc0*/  @P0 LDG.E R3, desc[UR6][R6.64+0x4] ;  /* 0x0000040606030981 */ /* 0x0000a2000c1e1900 */
[----:B------:R-:W-:Y:S01]  /*1cd0*/  ISETP.NE.U32.AND P1, PT, RZ, UR4, PT ;  /* 0x00000004ff007c0c */ /* 0x000fe2000bf25070 */
[----:B-----5:R-:W-:-:S03]  /*1ce0*/  IMAD.MOV.U32 R152, RZ, RZ, R26 ;  /* 0x000000ffff987224 */ /* 0x020fc600078e001a */
[----:B------:R-:W-:-:S13]  /*1cf0*/  ISETP.NE.AND.EX P1, PT, RZ, UR5, PT, P1 ;  /* 0x00000005ff007c0c */ /* 0x000fda000bf25310 */
[----:B0-----:R-:W-:-:S04]  /*1d00*/  @P1 IADD3 R6, P2, R28, UR4, RZ ;  /* 0x000000041c061c10 */ /* 0x001fc8000ff5e0ff */
[----:B------:R-:W-:-:S05]  /*1d10*/  @P1 IADD3.X R7, R27, UR5, RZ, P2, !PT ;  /* 0x000000051b071c10 */ /* 0x000fca00097fe4ff */
[----:B------:R0:W5:Y:S01]  /*1d20*/  @P1 LDG.E R152, desc[UR6][R6.64] ;  /* 0x0000000606981981 */ /* 0x000162000c1e1900 */
[----:B-1----:R-:W-:Y:S01]  /*1d30*/  ISETP.NE.AND P1, PT, R4, 0x1, PT ;  /* 0x000000010400780c */ /* 0x002fe20003f25270 */
[----:B------:R-:W-:Y:S01]  /*1d40*/  IMAD.SHL.U32 R231, R5, 0x80, RZ ;  /* 0x0000008005e77824 */ /* 0x000fe200078e00ff */
[----:B------:R-:W-:Y:S01]  /*1d50*/  LOP3.LUT R14, R10, 0xff, RZ, 0xc0, !PT ;  /* 0x000000ff0a0e7812 */ /* 0x000fe200078ec0ff */
[----:B------:R-:W-:Y:S01]  /*1d60*/  IMAD.IADD R11, R26, 0x1, -R11 ;  /* 0x000000011a0b7824 */ /* 0x000fe200078e0a0b */
[----:B------:R-:W-:Y:S01]  /*1d70*/  SHF.R.U32.HI R8, RZ, 0x10, R10 ;  /* 0x00000010ff087819 */ /* 0x000fe2000001160a */
[----:B------:R-:W-:Y:S01]  /*1d80*/  VIADD R4, R231, 0x7f ;  /* 0x0000007fe7047836 */ /* 0x000fe20000000000 */
[----:B------:R-:W-:Y:S01]  /*1d90*/  BSSY B0, `(.L_x_2634) ;  /* 0x0000033000007945 */ /* 0x000fe20003800000 */
[----:B------:R0:W-:Y:S04]  /*1da0*/  STL [R1+0x88], R14 ;  /* 0x0000880e01007387 */ /* 0x0001e80000100800 */
[----:B------:R0:W-:Y:S02]  /*1db0*/  STL [R1+0x68], R8 ;  /* 0x0000680801007387 */ /* 0x0001e40000100800 */
[----:B------:R-:W1:Y:S08]  /*1dc0*/  @P1 LDC R9, c[0x0][0x44c] ;  /* 0x00011300ff091b82 */ /* 0x000e700000000800 */
[----:B------:R-:W3:Y:S01]  /*1dd0*/  @P1 LDC R13, c[0x0][0x450] ;  /* 0x00011400ff0d1b82 */ /* 0x000ee20000000800 */
[----:B--2---:R-:W-:-:S02]  /*1de0*/  @P0 IMAD.IADD R2, R3, 0x1, -R0 ;  /* 0x0000000103020824 */ /* 0x004fc400078e0a00 */
[----:B-1----:R-:W-:-:S04]  /*1df0*/  @P1 IMAD.HI.U32 R0, R4, R9, RZ ;  /* 0x0000000904001227 */ /* 0x002fc800078e00ff */
[----:B------:R-:W-:Y:S01]  /*1e00*/  IMAD.IADD R233, R11, 0x1, R2 ;  /* 0x000000010be97824 */ /* 0x000fe200078e0202 */
[----:B---3--:R-:W-:-:S03]  /*1e10*/  @P1 SHF.R.U32.HI R4, RZ, R13, R0 ;  /* 0x0000000dff041219 */ /* 0x008fc60000011600 */
[C---:B------:R-:W-:Y:S01]  /*1e20*/  VIADD R0, R233.reuse, 0x4f ;  /* 0x0000004fe9007836 */ /* 0x040fe20000000000 */
[----:B------:R-:W-:-:S03]  /*1e30*/  IADD3 R143, R233, 0x50, -R232 ;  /* 0x00000050e98f7810 */ /* 0x000fc60007ffe8e8 */
[----:B------:R-:W-:-:S04]  /*1e40*/  IMAD.HI R0, R0, 0x66666667, RZ ;  /* 0x6666666700007827 */ /* 0x000fc800078e02ff */
[----:B------:R-:W-:Y:S01]  /*1e50*/  IMAD.IADD R4, R143, 0x1, R4 ;  /* 0x000000018f047824 */ /* 0x000fe200078e0204 */
[----:B------:R-:W-:-:S03]  /*1e60*/  SHF.R.U32.HI R3, RZ, 0x1f, R0 ;  /* 0x0000001fff037819 */ /* 0x000fc60000011600 */
[----:B------:R-:W-:Y:S01]  /*1e70*/  IMAD.HI R4, R4, 0x66666667, RZ ;  /* 0x6666666704047827 */ /* 0x000fe200078e02ff */
[----:B------:R-:W-:-:S03]  /*1e80*/  LEA.HI.SX32 R144, R0, R3, 0x1b ;  /* 0x0000000300907211 */ /* 0x000fc600078fdaff */
[----:B------:R-:W-:Y:S01]  /*1e90*/  IMAD.MOV.U32 R0, RZ, RZ, RZ ;  /* 0x000000ffff007224 */ /* 0x000fe200078e00ff */
[----:B------:R-:W-:-:S04]  /*1ea0*/  SHF.R.U32.HI R5, RZ, 0x1f, R4 ;  /* 0x0000001fff057819 */ /* 0x000fc80000011604 */
[----:B------:R-:W-:-:S04]  /*1eb0*/  LEA.HI.SX32 R5, R4, R5, 0x1b ;  /* 0x0000000504057211 */ /* 0x000fc800078fdaff */
[----:B------:R-:W-:-:S04]  /*1ec0*/  VIMNMX R9, R144, R5, PT ;  /* 0x0000000590097248 */ /* 0x000fc80003fe0100 */
[----:B------:R-:W-:-:S13]  /*1ed0*/  ISETP.GE.AND P0, PT, R9, 0x1, PT ;  /* 0x000000010900780c */ /* 0x000fda0003f06270 */
        /* <DEDUP_REMOVED lines=18> */
[----:B------:R-:W-:-:S06]  /*2000*/  IMAD.HI.U32 R5, R5, R7, R4 ;  /* 0x0000000705057227 */ /* 0x000fcc00078e0004 */
        /* <DEDUP_REMOVED lines=11> */
.L_x_2635:
[----:B------:R-:W-:Y:S05]  /*20c0*/  BSYNC B0 ;  /* 0x0000000000007941 */ /* 0x000fea0003800000 */
.L_x_2634:
        /* <DEDUP_REMOVED lines=37> */
.L_x_2638:
[----:B------:R-:W-:Y:S05]  /*2320*/  BSYNC B6 ;  /* 0x0000000000067941 */ /* 0x000fea0003800000 */
.L_x_2637:
        /* <DEDUP_REMOVED lines=20> */
.L_x_2640:
[----:B------:R-:W-:Y:S05]  /*2470*/  BSYNC B6 ;  /* 0x0000000000067941 */ /* 0x000fea0003800000 */
.L_x_2639:
        /* <DEDUP_REMOVED lines=8> */
[----:B------:R-:W1:Y:S07]  /*2500*/  LDC R115, c[0x0][0x3f4] ;  /* 0x0000fd00ff737b82 */ /* 0x000e6e0000000800 */
[----:B------:R-:W-:Y:S01]  /*2510*/  @P0 IADD3 R4, P1, R28, UR4, RZ ;  /* 0x000000041c040c10 */ /* 0x000fe2000ff3e0ff */
[----:B------:R-:W2:Y:S03]  /*2520*/  LDC.64 R104, c[0x0][0x3f8] ;  /* 0x0000fe00ff687b82 */ /* 0x000ea60000000a00 */
[----:B------:R-:W-:Y:S01]  /*2530*/  @P0 IADD3.X R5, R27, UR5, RZ, P1, !PT ;  /* 0x000000051b050c10 */ /* 0x000fe20008ffe4ff */
[----:B------:R-:W-:-:S04]  /*2540*/  ULDC.64 UR4, c[0x0][0x330] ;  /* 0x0000cc0000047ab9 */ /* 0x000fc80000000a00 */
[----:B------:R3:W4:Y:S01]  /*2550*/  @P0 LDG.E R0, desc[UR6][R4.64] ;  /* 0x0000000604000981 */ /* 0x000722000c1e1900 */
[----:B------:R-:W-:Y:S01]  /*2560*/  ULDC UR6, c[0x0][0x2f4] ;  /* 0x0000bd0000067ab9 */ /* 0x000fe20000000800 */
[----:B------:R-:W-:Y:S01]  /*2570*/  SHF.R.S32.HI R3, RZ, 0x1f, R113 ;  /* 0x0000001fff037819 */ /* 0x000fe20000011471 */
[----:B------:R-:W-:Y:S01]  /*2580*/  IMAD.WIDE.U32 R94, R237, UR4, R18 ;  /* 0x00000004ed5e7c25 */ /* 0x000fe2000f8e0012 */
[----:B------:R-:W-:Y:S01]  /*2590*/  ISETP.GE.AND P1, PT, R213, UR6, PT ;  /* 0x00000006d5007c0c */ /* 0x000fe2000bf26270 */
[----:B------:R-:W1:Y:S01]  /*25a0*/  LDC.64 R110, c[0x0][0x408] ;  /* 0x00010200ff6e7b82 */ /* 0x000e620000000a00 */
[----:B------:R-:W-:Y:S01]  /*25b0*/  ISETP.GE.AND P0, PT, R18, UR6, PT ;  /* 0x0000000612007c0c */ /* 0x000fe2000bf06270 */
[-C--:B0-----:R-:W-:Y:S01]  /*25c0*/  IMAD R8, R3, R98.reuse, RZ ;  /* 0x0000006203087224 */ /* 0x081fe200078e02ff */
[----:B------:R-:W-:Y:S01]  /*25d0*/  SEL R7, RZ, 0xffffffff, P1 ;  /* 0xffffffffff077807 */ /* 0x000fe20000800000 */
[----:B------:R-:W-:Y:S01]  /*25e0*/  IMAD R95, R237, UR5, R95 ;  /* 0x00000005ed5f7c24 */ /* 0x000fe2000f8e025f */
[----:B------:R-:W-:Y:S01]  /*25f0*/  SEL R6, RZ, 0x1, P0 ;  /* 0x00000001ff067807 */ /* 0x000fe20000000000 */
[----:B---3--:R-:W-:Y:S01]  /*2600*/  IMAD.WIDE.U32 R4, R113, R98, RZ ;  /* 0x0000006271047225 */ /* 0x008fe200078e00ff */
[----:B------:R-:W-:Y:S01]  /*2610*/  ISETP.NE.U32.AND P0, PT, RZ, UR8, PT ;  /* 0x00000008ff007c0c */ /* 0x000fe2000bf05070 */
[----:B------:R-:W-:Y:S01]  /*2620*/  ULDC.64 UR4, c[0x0][0x308] ;  /* 0x0000c20000047ab9 */ /* 0x000fe20000000a00 */
[----:B------:R-:W-:Y:S01]  /*2630*/  ISETP.GE.AND P1, PT, R220, UR6, PT ;  /* 0x00000006dc007c0c */ /* 0x000fe2000bf26270 */
[----:B------:R-:W-:Y:S01]  /*2640*/  IMAD.SHL.U32 R9, R7, 0x2, RZ ;  /* 0x0000000207097824 */ /* 0x000fe200078e00ff */
[----:B------:R-:W-:Y:S01]  /*2650*/  ISETP.NE.AND.EX P0, PT, RZ, UR9, PT, P0 ;  /* 0x00000009ff007c0c */ /* 0x000fe2000bf05300 */
[----:B------:R-:W-:Y:S01]  /*2660*/  IMAD R7, R113, R99, R8 ;  /* 0x0000006371077224 */ /* 0x000fe200078e0208 */
[----:B------:R-:W-:Y:S01]  /*2670*/  ULDC.64 UR8, c[0x0][0x338] ;  /* 0x0000ce0000087ab9 */ /* 0x000fe20000000a00 */
[----:B------:R-:W-:Y:S01]  /*2680*/  SHF.R.S32.HI R12, RZ, 0x1f, R212 ;  /* 0x0000001fff0c7819 */ /* 0x000fe200000114d4 */
[CC--:B--2---:R-:W-:Y:S01]  /*2690*/  IMAD.WIDE.U32 R100, R212.reuse, R104.reuse, R22 ;  /* 0x00000068d4647225 */ /* 0x0c4fe200078e0016 */
[----:B------:R-:W-:Y:S01]  /*26a0*/  LOP3.LUT R6, R9, 0x2, R6, 0xe2, !PT ;  /* 0x0000000209067812 */ /* 0x000fe200078ee206 */
[----:B------:R-:W0:Y:S01]  /*26b0*/  S2R R169, SR_TID.X ;  /* 0x0000000000a97919 */ /* 0x000e220000002100 */
[----:B------:R-:W-:Y:S01]  /*26c0*/  SHF.R.U32.HI R15, RZ, 0x3, R223 ;  /* 0x00000003ff0f7819 */ /* 0x000fe200000116df */
[----:B------:R-:W-:Y:S01]  /*26d0*/  IMAD.IADD R5, R5, 0x1, R7 ;  /* 0x0000000105057824 */ /* 0x000fe200078e0207 */
[----:B------:R-:W-:Y:S01]  /*26e0*/  SEL R7, RZ, 0x4, P1 ;  /* 0x00000004ff077807 */ /* 0x000fe20000800000 */
[----:B------:R-:W-:Y:S01]  /*26f0*/  IMAD.WIDE.U32 R102, R212, R104, R18 ;  /* 0x00000068d4667225 */ /* 0x000fe200078e0012 */
[----:B------:R-:W-:-:S02]  /*2700*/  SHF.R.U32.HI R14, RZ, 0x3, R222 ;  /* 0x00000003ff0e7819 */ /* 0x000fc400000116de */
[----:B------:R-:W-:Y:S01]  /*2710*/  LOP3.LUT R26, R6, R7, RZ, 0xfc, !PT ;  /* 0x00000007061a7212 */ /* 0x000fe200078efcff */
[----:B------:R-:W-:Y:S01]  /*2720*/  IMAD.WIDE.U32 R96, R237, UR4, R4 ;  /* 0x00000004ed607c25 */ /* 0x000fe2000f8e0004 */
[----:B------:R-:W-:Y:S02]  /*2730*/  IADD3 R112, P3, R212, R113, RZ ;  /* 0x00000071d4707210 */ /* 0x000fe40007f7e0ff */
[----:B------:R-:W-:Y:S01]  /*2740*/  ISETP.GE.AND P2, PT, R221, UR6, PT ;  /* 0x00000006dd007c0c */ /* 0x000fe2000bf46270 */
[----:B------:R-:W-:Y:S01]  /*2750*/  IMAD R97, R237, UR5, R97 ;  /* 0x00000005ed617c24 */ /* 0x000fe2000f8e0261 */
[----:B------:R-:W-:Y:S01]  /*2760*/  ULDC.64 UR4, c[0x0][0x310] ;  /* 0x0000c40000047ab9 */ /* 0x000fe20000000a00 */
[----:B------:R-:W-:Y:S01]  /*2770*/  IMAD R7, R12, R98, RZ ;  /* 0x000000620c077224 */ /* 0x000fe200078e02ff */
[--C-:B------:R-:W-:Y:S01]  /*2780*/  SHF.L.U64.HI R34, R104, 0x5, R105.reuse ;  /* 0x0000000568227819 */ /* 0x100fe20000010269 */
[----:B------:R-:W-:Y:S01]  /*2790*/  IMAD R6, R12, R104, RZ ;  /* 0x000000680c067224 */ /* 0x000fe200078e02ff */
[----:B------:R-:W-:Y:S01]  /*27a0*/  SHF.L.U64.HI R33, R104, 0x6, R105 ;  /* 0x0000000668217819 */ /* 0x000fe20000010269 */
[----:B------:R-:W-:Y:S01]  /*27b0*/  IMAD R35, R212, R99, R7 ;  /* 0x00000063d4237224 */ /* 0x000fe200078e0207 */
[--C-:B------:R-:W-:Y:S01]  /*27c0*/  SHF.L.U64.HI R123, R98, 0x5, R99.reuse ;  /* 0x00000005627b7819 */ /* 0x100fe20000010263 */
[----:B------:R-:W-:Y:S01]  /*27d0*/  IMAD R7, R212, R105, R6 ;  /* 0x00000069d4077224 */ /* 0x000fe200078e0206 */
[----:B------:R-:W-:Y:S01]  /*27e0*/  SHF.L.U64.HI R129, R98, 0x6, R99 ;  /* 0x0000000662817819 */ /* 0x000fe20000010263 */
[----:B-1----:R-:W-:Y:S01]  /*27f0*/  IMAD.WIDE.U32 R106, R212, R110, R22 ;  /* 0x0000006ed46a7225 */ /* 0x002fe200078e0016 */
[----:B------:R-:W-:-:S02]  /*2800*/  SHF.L.U64.HI R30, R110, 0x5, R111 ;  /* 0x000000056e1e7819 */ /* 0x000fc4000001026f */
[----:B------:R-:W-:Y:S01]  /*2810*/  SHF.L.U64.HI R29, R110, 0x6, R111 ;  /* 0x000000066e1d7819 */ /* 0x000fe2000001026f */
[----:B------:R-:W-:Y:S02]  /*2820*/  IMAD.IADD R101, R101, 0x1, R7 ;  /* 0x0000000165657824 */ /* 0x000fe400078e0207 */
[----:B------:R-:W-:Y:S02]  /*2830*/  IMAD.IADD R103, R7, 0x1, R103 ;  /* 0x0000000107677824 */ /* 0x000fe400078e0267 */
[----:B------:R-:W-:Y:S01]  /*2840*/  IMAD.WIDE.U32 R108, R212, R110, R18 ;  /* 0x0000006ed46c7225 */ /* 0x000fe200078e0012 */
[----:B0-----:R-:W-:-:S03]  /*2850*/  LEA.HI R169, R169, 0x8, RZ, 0x19 ;  /* 0x00000008a9a97811 */ /* 0x001fc600078fc8ff */
[----:B------:R-:W-:Y:S02]  /*2860*/  IMAD.SHL.U32 R20, R212, 0x40, RZ ;  /* 0x00000040d4147824 */ /* 0x000fe400078e00ff */
[----:B------:R-:W-:Y:S01]  /*2870*/  IMAD.X R113, R12, 0x1, R3, P3 ;  /* 0x000000010c717824 */ /* 0x000fe200018e0603 */
[----:B------:R-:W-:Y:S01]  /*2880*/  SEL R3, RZ, 0x8, P2 ;  /* 0x00000008ff037807 */ /* 0x000fe20001000000 */
[C---:B------:R-:W-:Y:S02]  /*2890*/  IMAD.SHL.U32 R32, R104.reuse, 0x20, RZ ;  /* 0x0000002068207824 */ /* 0x040fe400078e00ff */
[----:B------:R-:W-:Y:S01]  /*28a0*/  IMAD.SHL.U32 R31, R104, 0x40, RZ ;  /* 0x00000040681f7824 */ /* 0x000fe200078e00ff */
[----:B------:R-:W-:Y:S01]  /*28b0*/  LOP3.LUT R3, R26, R3, RZ, 0xfc, !PT ;  /* 0x000000031a037212 */ /* 0x000fe200078efcff */
[----:B-----5:R-:W-:Y:S01]  /*28c0*/  IMAD.WIDE.U32 R100, R152, R104, R100 ;  /* 0x0000006898647225 */ /* 0x020fe200078e0064 */
[----:B------:R-:W-:-:S03]  /*28d0*/  LOP3.LUT R26, R26, 0x1, RZ, 0xc0, !PT ;  /* 0x000000011a1a7812 */ /* 0x000fc600078ec0ff */
[----:B------:R-:W-:-:S04]  /*28e0*/  IMAD.WIDE.U32 R102, R152, R104, R102 ;  /* 0x0000006898667225 */ /* 0x000fc800078e0066 */
[----:B------:R-:W-:Y:S02]  /*28f0*/  IMAD R119, R99, 0x50, RZ ;  /* 0x0000005063777824 */ /* 0x000fe400078e02ff */
[C---:B------:R-:W-:Y:S02]  /*2900*/  IMAD.SHL.U32 R128, R98.reuse, 0x20, RZ ;  /* 0x0000002062807824 */ /* 0x040fe400078e00ff */
[----:B------:R-:W-:Y:S02]  /*2910*/  IMAD.SHL.U32 R130, R98, 0x40, RZ ;  /* 0x0000004062827824 */ /* 0x000fe400078e00ff */
[----:B------:R-:W-:Y:S02]  /*2920*/  IMAD R121, R111, 0x50, RZ ;  /* 0x000000506f797824 */ /* 0x000fe400078e02ff */
[C---:B------:R-:W-:Y:S02]  /*2930*/  IMAD.SHL.U32 R28, R110.reuse, 0x20, RZ ;  /* 0x000000206e1c7824 */ /* 0x040fe400078e00ff */
[----:B------:R-:W-:Y:S01]  /*2940*/  IMAD.SHL.U32 R27, R110, 0x40, RZ ;  /* 0x000000406e1b7824 */ /* 0x000fe200078e00ff */
[----:B----4-:R-:W-:-:S02]  /*2950*/  SHF.R.S32.HI R4, RZ, 0x1f, R0 ;  /* 0x0000001fff047819 */ /* 0x010fc40000011400 */
[----:B------:R-:W-:Y:S02]  /*2960*/  SEL R5, R0, RZ, !P0 ;  /* 0x000000ff00057207 */ /* 0x000fe40004000000 */
[----:B------:R-:W-:Y:S02]  /*2970*/  SEL R4, R4, RZ, !P0 ;  /* 0x000000ff04047207 */ /* 0x000fe40004000000 */
[----:B------:R-:W-:Y:S01]  /*2980*/  ISETP.GE.AND P0, PT, R18, R115, PT ;  /* 0x000000731200720c */ /* 0x000fe20003f06270 */
[----:B------:R-:W-:-:S04]  /*2990*/  IMAD.WIDE.U32 R94, R5, UR8, R94 ;  /* 0x00000008055e7c25 */ /* 0x000fc8000f8e005e */
[C---:B------:R-:W-:Y:S02]  /*29a0*/  IMAD R0, R4.reuse, UR8, RZ ;  /* 0x0000000804007c24 */ /* 0x040fe4000f8e02ff */
[----:B------:R-:W-:Y:S02]  /*29b0*/  IMAD R4, R4, UR4, RZ ;  /* 0x0000000404047c24 */ /* 0x000fe4000f8e02ff */
[C---:B------:R-:W-:Y:S02]  /*29c0*/  IMAD R0, R5.reuse, UR9, R0 ;  /* 0x0000000905007c24 */ /* 0x040fe4000f8e0200 */
[C---:B------:R-:W-:Y:S02]  /*29d0*/  IMAD R9, R5.reuse, UR5, R4 ;  /* 0x0000000505097c24 */ /* 0x040fe4000f8e0204 */
[----:B------:R-:W-:-:S04]  /*29e0*/  IMAD.WIDE.U32 R96, R5, UR4, R96 ;  /* 0x0000000405607c25 */ /* 0x000fc8000f8e0060 */
[----:B------:R-:W-:-:S04]  /*29f0*/  IMAD.WIDE.U32 R4, R212, R98, R18 ;  /* 0x00000062d4047225 */ /* 0x000fc800078e0012 */
[----:B------:R-:W-:Y:S01]  /*2a00*/  IMAD.IADD R92, R97, 0x1, R9 ;  /* 0x00000001615c7824 */ /* 0x000fe200078e0209 */
[----:B------:R-:W-:Y:S01]  /*2a10*/  IADD3 R93, P1, R96, R4, RZ ;  /* 0x00000004605d7210 */ /* 0x000fe20007f3e0ff */
[----:B------:R-:W-:Y:S02]  /*2a20*/  IMAD R4, R12, R110, RZ ;  /* 0x0000006e0c047224 */ /* 0x000fe400078e02ff */
[----:B------:R-:W-:Y:S01]  /*2a30*/  IMAD.WIDE.U32 R98, R98, 0x50, RZ ;  /* 0x0000005062627825 */ /* 0x000fe200078e00ff */
[----:B------:R-:W-:Y:S02]  /*2a40*/  IADD3.X R35, R92, R5, R35, P1, !PT ;  /* 0x000000055c237210 */ /* 0x000fe40000ffe423 */
[----:B------:R-:W-:Y:S01]  /*2a50*/  SEL R5, R115, RZ, P0 ;  /* 0x000000ff73057207 */ /* 0x000fe20000000000 */
[----:B------:R-:W-:Y:S01]  /*2a60*/  IMAD R7, R212, R111, R4 ;  /* 0x0000006fd4077224 */ /* 0x000fe200078e0204 */
[----:B------:R-:W-:Y:S01]  /*2a70*/  ISETP.GE.AND P1, PT, R213, R115, PT ;  /* 0x00000073d500720c */ /* 0x000fe20003f26270 */
[----:B------:R-:W-:-:S02]  /*2a80*/  IMAD.IADD R119, R99, 0x1, R119 ;  /* 0x0000000163777824 */ /* 0x000fc400078e0277 */
[----:B------:R-:W-:Y:S01]  /*2a90*/  IMAD.IADD R5, R18, 0x1, R5 ;  /* 0x0000000112057824 */ /* 0x000fe200078e0205 */
[----:B------:R-:W-:Y:S01]  /*2aa0*/  SEL R6, R115, RZ, P1 ;  /* 0x000000ff73067207 */ /* 0x000fe20000800000 */
[----:B------:R-:W-:Y:S02]  /*2ab0*/  IMAD.IADD R107, R107, 0x1, R7 ;  /* 0x000000016b6b7824 */ /* 0x000fe400078e0207 */
[----:B------:R-:W-:Y:S01]  /*2ac0*/  IMAD.IADD R109, R7, 0x1, R109 ;  /* 0x00000001076d7824 */ /* 0x000fe200078e026d */
[----:B------:R-:W-:Y:S01]  /*2ad0*/  SHF.R.S32.HI R4, RZ, 0x1f, R5 ;  /* 0x0000001fff047819 */ /* 0x000fe20000011405 */
[----:B------:R-:W-:Y:S02]  /*2ae0*/  IMAD.IADD R11, R213, 0x1, R6 ;  /* 0x00000001d50b7824 */ /* 0x000fe400078e0206 */
[-C--:B------:R-:W-:Y:S01]  /*2af0*/  IMAD.WIDE.U32 R106, R152, R110.reuse, R106 ;  /* 0x0000006e986a7225 */ /* 0x080fe200078e006a */
[CC--:B------:R-:W-:Y:S02]  /*2b00*/  LEA.HI R13, R4.reuse, R5.reuse, RZ, 0x3 ;  /* 0x00000005040d7211 */ /* 0x0c0fe400078f18ff */
[----:B------:R-:W-:Y:S01]  /*2b10*/  LEA.HI R4, R4, R5, RZ, 0x6 ;  /* 0x0000000504047211 */ /* 0x000fe200078f30ff */
[----:B------:R-:W-:Y:S01]  /*2b20*/  IMAD.WIDE.U32 R108, R152, R110, R108 ;  /* 0x0000006e986c7225 */ /* 0x000fe200078e006c */
[----:B------:R-:W-:-:S02]  /*2b30*/  LOP3.LUT R5, R223, 0x38, R13, 0xf8, !PT ;  /* 0x00000038df057812 */ /* 0x000fc400078ef80d */
[----:B------:R-:W-:Y:S01]  /*2b40*/  SHF.R.S32.HI R6, RZ, 0x6, R4 ;  /* 0x00000006ff067819 */ /* 0x000fe20000011404 */
[----:B------:R-:W-:Y:S01]  /*2b50*/  IMAD.SHL.U32 R115, R115, 0x2, RZ ;  /* 0x0000000273737824 */ /* 0x000fe200078e00ff */
[----:B------:R-:W-:Y:S02]  /*2b60*/  SHF.R.S32.HI R4, RZ, 0x1f, R11 ;  /* 0x0000001fff047819 */ /* 0x000fe4000001140b */
[----:B------:R-:W-:Y:S01]  /*2b70*/  LOP3.LUT R7, R5, R15, RZ, 0x3c, !PT ;  /* 0x0000000f05077212 */ /* 0x000fe200078e3cff */
[----:B------:R-:W-:Y:S01]  /*2b80*/  IMAD R136, R6, 0x1400, R226 ;  /* 0x0000140006887824 */ /* 0x000fe200078e02e2 */
[----:B------:R-:W-:Y:S01]  /*2b90*/  LOP3.LUT R8, R222, 0x38, R13, 0xf8, !PT ;  /* 0x00000038de087812 */ /* 0x000fe200078ef80d */
[----:B------:R-:W-:Y:S01]  /*2ba0*/  IMAD R138, R6, 0x1400, R227 ;  /* 0x00001400068a7824 */ /* 0x000fe200078e02e3 */
[-C--:B------:R-:W-:Y:S01]  /*2bb0*/  LEA.HI R5, R4, R11.reuse, RZ, 0x6 ;  /* 0x0000000b04057211 */ /* 0x080fe200078f30ff */
[----:B------:R-:W-:Y:S01]  /*2bc0*/  IMAD.IADD R136, R136, 0x1, R7 ;  /* 0x0000000188887824 */ /* 0x000fe200078e0207 */
[----:B------:R-:W-:Y:S01]  /*2bd0*/  LEA.HI R11, R4, R11, RZ, 0x3 ;  /* 0x0000000b040b7211 */ /* 0x000fe200078f18ff */
[----:B------:R-:W-:Y:S01]  /*2be0*/  IMAD R132, R6, 0x1400, R225 ;  /* 0x0000140006847824 */ /* 0x000fe200078e02e1 */
[----:B------:R-:W-:-:S02]  /*2bf0*/  LOP3.LUT R4, R13, 0x38, RZ, 0xc0, !PT ;  /* 0x000000380d047812 */ /* 0x000fc400078ec0ff */
[----:B------:R-:W-:Y:S02]  /*2c00*/  LOP3.LUT R9, R8, R14, RZ, 0x3c, !PT ;  /* 0x0000000e08097212 */ /* 0x000fe400078e3cff */
[----:B------:R-:W-:Y:S02]  /*2c10*/  SHF.R.S32.HI R8, RZ, 0x6, R5 ;  /* 0x00000006ff087819 */ /* 0x000fe40000011405 */
[----:B------:R-:W-:Y:S01]  /*2c20*/  LOP3.LUT R5, R4, 0x1c0, R20, 0xf8, !PT ;  /* 0x000001c004057812 */ /* 0x000fe200078ef814 */
[----:B------:R-:W-:Y:S01]  /*2c30*/  IMAD.IADD R132, R132, 0x1, R9 ;  /* 0x0000000184847824 */ /* 0x000fe200078e0209 */
[----:B------:R-:W-:Y:S01]  /*2c40*/  LOP3.LUT R7, R11, 0x38, RZ, 0xc0, !PT ;  /* 0x000000380b077812 */ /* 0x000fe200078ec0ff */
[C---:B------:R-:W-:Y:S01]  /*2c50*/  IMAD R137, R8.reuse, 0x1400, R227 ;  /* 0x0000140008897824 */ /* 0x040fe200078e02e3 */
[-C--:B------:R-:W-:Y:S01]  /*2c60*/  LOP3.LUT R5, R5, R228.reuse, RZ, 0x3c, !PT ;  /* 0x000000e405057212 */ /* 0x080fe200078e3cff */
[C---:B------:R-:W-:Y:S01]  /*2c70*/  IMAD R133, R8.reuse, 0x1400, R226 ;  /* 0x0000140008857824 */ /* 0x040fe200078e02e2 */
[----:B------:R-:W-:Y:S01]  /*2c80*/  LOP3.LUT R7, R7, 0x1c0, R20, 0xf8, !PT ;  /* 0x000001c007077812 */ /* 0x000fe200078ef814 */
[----:B------:R-:W-:Y:S01]  /*2c90*/  IMAD R131, R8, 0x1400, R225 ;  /* 0x0000140008837824 */ /* 0x000fe200078e02e1 */
[----:B------:R-:W-:Y:S01]  /*2ca0*/  LOP3.LUT R9, R223, 0x38, R11, 0xf8, !PT ;  /* 0x00000038df097812 */ /* 0x000fe200078ef80b */
[----:B------:R-:W-:Y:S01]  /*2cb0*/  IMAD.IADD R138, R138, 0x1, R5 ;  /* 0x000000018a8a7824 */ /* 0x000fe200078e0205 */
[----:B------:R-:W-:Y:S01]  /*2cc0*/  LOP3.LUT R4, R7, R228, RZ, 0x3c, !PT ;  /* 0x000000e407047212 */ /* 0x000fe200078e3cff */
[----:B------:R-:W-:Y:S01]  /*2cd0*/  IMAD R7, R105, 0x50, RZ ;  /* 0x0000005069077824 */ /* 0x000fe200078e02ff */
[----:B------:R-:W-:Y:S01]  /*2ce0*/  SHF.R.S32.HI R5, RZ, 0x1f, R152 ;  /* 0x0000001fff057819 */ /* 0x000fe20000011498 */
[----:B------:R-:W-:Y:S01]  /*2cf0*/  VIADD R8, R212, 0x40 ;  /* 0x00000040d4087836 */ /* 0x000fe20000000000 */
[----:B------:R-:W-:Y:S01]  /*2d00*/  LOP3.LUT R10, R222, 0x38, R11, 0xf8, !PT ;  /* 0x00000038de0a7812 */ /* 0x000fe200078ef80b */
[----:B------:R-:W-:Y:S01]  /*2d10*/  IMAD.IADD R137, R137, 0x1, R4 ;  /* 0x0000000189897824 */ /* 0x000fe200078e0204 */
[----:B------:R-:W-:Y:S01]  /*2d20*/  LOP3.LUT R6, R9, R15, RZ, 0x3c, !PT ;  /* 0x0000000f09067212 */ /* 0x000fe200078e3cff */
[C---:B------:R-:W-:Y:S01]  /*2d30*/  IMAD R4, R5.reuse, R104, RZ ;  /* 0x0000006805047224 */ /* 0x040fe200078e02ff */
[----:B------:R-:W-:Y:S01]  /*2d40*/  LOP3.LUT R10, R10, R14, RZ, 0x3c, !PT ;  /* 0x0000000e0a0a7212 */ /* 0x000fe200078e3cff */
[----:B------:R-:W-:Y:S01]  /*2d50*/  IMAD R5, R5, R110, RZ ;  /* 0x0000006e05057224 */ /* 0x000fe200078e02ff */
[----:B------:R-:W-:Y:S01]  /*2d60*/  SHF.R.S32.HI R14, RZ, 0x3, R13 ;  /* 0x00000003ff0e7819 */ /* 0x000fe2000001140d */
[----:B------:R-:W-:Y:S01]  /*2d70*/  IMAD R21, R152, R105, R4 ;  /* 0x0000006998157224 */ /* 0x000fe200078e0204 */
[----:B------:R-:W-:Y:S01]  /*2d80*/  SHF.R.S32.HI R12, RZ, 0x3, R11 ;  /* 0x00000003ff0c7819 */ /* 0x000fe2000001140b */
[----:B------:R-:W-:Y:S01]  /*2d90*/  VIADD R9, R212, 0x20 ;  /* 0x00000020d4097836 */ /* 0x000fe20000000000 */
[----:B------:R-:W-:Y:S01]  /*2da0*/  LOP3.LUT R13, R13, 0xfffffff8, RZ, 0xc0, !PT ;  /* 0xfffffff80d0d7812 */ /* 0x000fe200078ec0ff */
[----:B------:R-:W-:Y:S01]  /*2db0*/  IMAD.WIDE.U32 R104, R104, 0x50, RZ ;  /* 0x0000005068687825 */ /* 0x000fe200078e00ff */
[----:B------:R-:W-:-:S02]  /*2dc0*/  LOP3.LUT R11, R11, 0xfffffff8, RZ, 0xc0, !PT ;  /* 0xfffffff80b0b7812 */ /* 0x000fc400078ec0ff */
[----:B------:R-:W-:Y:S01]  /*2dd0*/  SHF.R.S32.HI R141, RZ, 0x1f, R9 ;  /* 0x0000001fff8d7819 */ /* 0x000fe20000011409 */
[----:B------:R-:W-:Y:S01]  /*2de0*/  IMAD R5, R152, R111, R5 ;  /* 0x0000006f98057224 */ /* 0x000fe200078e0205 */
[----:B------:R-:W-:Y:S01]  /*2df0*/  SHF.R.S32.HI R139, RZ, 0x1f, R8 ;  /* 0x0000001fff8b7819 */ /* 0x000fe20000011408 */
[----:B------:R-:W-:Y:S01]  /*2e00*/  IMAD.WIDE.U32 R110, R110, 0x50, RZ ;  /* 0x000000506e6e7825 */ /* 0x000fe200078e00ff */
[C---:B------:R-:W-:Y:S02]  /*2e10*/  LOP3.LUT R9, R3.reuse, 0x4, RZ, 0xc0, !PT ;  /* 0x0000000403097812 */ /* 0x040fe400078ec0ff */
[----:B------:R-:W-:Y:S01]  /*2e20*/  LOP3.LUT R8, R3, 0x8, RZ, 0xc0, !PT ;  /* 0x0000000803087812 */ /* 0x000fe200078ec0ff */
[----:B------:R-:W-:Y:S01]  /*2e30*/  IMAD.IADD R133, R133, 0x1, R6 ;  /* 0x0000000185857824 */ /* 0x000fe200078e0206 */
[----:B------:R-:W-:Y:S01]  /*2e40*/  SHF.R.S32.HI R6, RZ, 0x1f, R11 ;  /* 0x0000001fff067819 */ /* 0x000fe2000001140b */
[----:B------:R-:W-:Y:S01]  /*2e50*/  IMAD.IADD R131, R131, 0x1, R10 ;  /* 0x0000000183837824 */ /* 0x000fe200078e020a */
[----:B------:R-:W-:Y:S01]  /*2e60*/  LOP3.LUT R10, R3, 0x2, RZ, 0xc0, !PT ;  /* 0x00000002030a7812 */ /* 0x000fe200078ec0ff */
[----:B------:R-:W-:Y:S01]  /*2e70*/  IMAD.IADD R120, R105, 0x1, R7 ;  /* 0x0000000169787824 */ /* 0x000fe200078e0207 */
[----:B------:R-:W-:Y:S01]  /*2e80*/  SHF.R.S32.HI R7, RZ, 0x1f, R13 ;  /* 0x0000001fff077819 */ /* 0x000fe2000001140d */
[----:B------:R-:W-:-:S02]  /*2e90*/  IMAD.IADD R25, R101, 0x1, R21 ;  /* 0x0000000165197824 */ /* 0x000fc400078e0215 */
[----:B------:R-:W-:Y:S02]  /*2ea0*/  IMAD.IADD R20, R107, 0x1, R5 ;  /* 0x000000016b147824 */ /* 0x000fe400078e0205 */
[----:B------:R-:W-:Y:S02]  /*2eb0*/  IMAD.IADD R15, R5, 0x1, R109 ;  /* 0x00000001050f7824 */ /* 0x000fe400078e026d */
[----:B------:R-:W-:Y:S02]  /*2ec0*/  IMAD.IADD R121, R111, 0x1, R121 ;  /* 0x000000016f797824 */ /* 0x000fe400078e0279 */
[----:B------:R-:W-:Y:S02]  /*2ed0*/  IMAD.IADD R21, R21, 0x1, R103 ;  /* 0x0000000115157824 */ /* 0x000fe400078e0267 */
[----:B------:R-:W-:-:S07]  /*2ee0*/  IMAD.IADD R5, R95, 0x1, R0 ;  /* 0x000000015f057824 */ /* 0x000fce00078e0200 */
.L_x_2748:
[----:B------:R-:W2:Y:S01]  /*2ef0*/  LDL.LU R40, [R1+0x10] ;  /* 0x0000100001287983 */ /* 0x000ea20000300800 */
[----:B------:R-:W-:Y:S01]  /*2f00*/  VIADD R24, R24, 0xffffffff ;  /* 0xffffffff18187836 */ /* 0x000fe20000000000 */
[----:B------:R-:W0:Y:S01]  /*2f10*/  LDC.64 R116, c[0x0][0x2e8] ;  /* 0x0000ba00ff747b82 */ /* 0x000e220000000a00 */
[----:B------:R-:W-:Y:S05]  /*2f20*/  YIELD ;  /* 0x0000000000007946 */ /* 0x000fea0003800000 */
[----:B-1----:R-:W-:Y:S01]  /*2f30*/  SHF.R.S32.HI R37, RZ, 0x1f, R24 ;  /* 0x0000001fff257819 */ /* 0x002fe20000011418 */
[-C--:B------:R-:W-:Y:S01]  /*2f40*/  IMAD R0, R119, R24.reuse, RZ ;  /* 0x0000001877007224 */ /* 0x080fe200078e02ff */
[----:B------:R-:W1:Y:S01]  /*2f50*/  LDC R122, c[0x0][0x3f4] ;  /* 0x0000fd00ff7a7b82 */ /* 0x000e620000000800 */
[----:B------:R-:W-:Y:S01]  /*2f60*/  IMAD.WIDE.U32 R124, R98, R24, RZ ;  /* 0x00000018627c7225 */ /* 0x000fe200078e00ff */
[----:B------:R-:W-:Y:S03]  /*2f70*/  BSSY B0, `(.L_x_2641) ;  /* 0x00007fc000007945 */ /* 0x000fe60003800000 */
[----:B------:R-:W-:Y:S01]  /*2f80*/  IMAD R3, R37, R98, R0 ;  /* 0x0000006225037224 */ /* 0x000fe200078e0200 */
[----:B------:R-:W-:-:S02]  /*2f90*/  IADD3 R0, P3, P4, R93, R124, R130 ;  /* 0x0000007c5d007210 */ /* 0x000fc40007c7e082 */
[-C--:B------:R-:W-:Y:S01]  /*2fa0*/  IADD3 R38, P2, R93, R124.reuse, RZ ;  /* 0x0000007c5d267210 */ /* 0x080fe20007f5e0ff */
[----:B------:R-:W-:Y:S01]  /*2fb0*/  IMAD.IADD R88, R125, 0x1, R3 ;  /* 0x000000017d587824 */ /* 0x000fe200078e0203 */
[----:B------:R-:W-:-:S03]  /*2fc0*/  IADD3 R4, P5, P6, R93, R124, R128 ;  /* 0x0000007c5d047210 */ /* 0x000fc60007ebe080 */
[----:B------:R-:W-:Y:S01]  /*2fd0*/  IMAD.X R39, R88, 0x1, R35, P2 ;  /* 0x0000000158277824 */ /* 0x000fe200010e0623 */
[C---:B------:R-:W-:Y:S02]  /*2fe0*/  IADD3.X R3, R35.reuse, R88, R129, P3, P4 ;  /* 0x0000005823037210 */ /* 0x040fe40001fe8481 */
[----:B------:R-:W-:Y:S02]  /*2ff0*/  ISETP.GT.AND P3, PT, R24, R118, PT ;  /* 0x000000761800720c */ /* 0x000fe40003f64270 */
[C---:B0-----:R-:W-:Y:S02]  /*3000*/  LEA R48, P2, R0.reuse, R116, 0x1 ;  /* 0x0000007400307211 */ /* 0x041fe400078408ff */
[----:B------:R-:W-:Y:S02]  /*3010*/  IADD3.X R36, R35, R88, R123, P5, P6 ;  /* 0x0000005823247210 */ /* 0x000fe40002fec47b */
[----:B------:R-:W-:Y:S01]  /*3020*/  LEA.HI.X R49, R0, R117, R3, 0x1, P2 ;  /* 0x0000007500317211 */ /* 0x000fe200010f0c03 */
[----:B------:R-:W-:Y:S01]  /*3030*/  IMAD R3, R17, 0x5000, R236 ;  /* 0x0000500011037824 */ /* 0x000fe200078e02ec */
[----:B-1----:R-:W-:-:S02]  /*3040*/  ISETP.GE.AND P2, PT, R122, 0x1, PT ;  /* 0x000000017a00780c */ /* 0x002fc40003f46270 */
[-C--:B------:R-:W-:Y:S02]  /*3050*/  LEA R50, P5, R4, R116.reuse, 0x1 ;  /* 0x0000007404327211 */ /* 0x080fe400078a08ff */
[----:B------:R-:W-:Y:S02]  /*3060*/  LEA R60, P6, R38, R116, 0x1 ;  /* 0x00000074263c7211 */ /* 0x000fe400078c08ff */
[-C--:B------:R-:W-:Y:S01]  /*3070*/  LEA.HI.X R51, R4, R117.reuse, R36, 0x1, P5 ;  /* 0x0000007504337211 */ /* 0x080fe200028f0c24 */
[----:B------:R-:W-:Y:S01]  /*3080*/  IMAD R4, R3, 0x2, R16 ;  /* 0x0000000203047824 */ /* 0x000fe200078e0210 */
        /* <DEDUP_REMOVED lines=8> */
[----:B------:R-:W-:Y:S02]  /*3110*/  IMAD R0, R121, R24, RZ ;  /* 0x0000001879007224 */ /* 0x000fe400078e02ff */
[C---:B------:R-:W-:Y:S02]  /*3120*/  IMAD R39, R37.reuse, R104, R39 ;  /* 0x0000006825277224 */ /* 0x040fe400078e0227 */
        /* <DEDUP_REMOVED lines=27> */
[----:B0-----:R-:W-:Y:S01]  /*32e0*/  IMAD.X R40, R114, 0x1, R20, P4 ;  /* 0x0000000172287824 */ /* 0x001fe200020e0614 */
        /* <DEDUP_REMOVED lines=23> */
.L_x_2645:
[----:B------:R-:W-:Y:S05]  /*3460*/  BSYNC B1 ;  /* 0x0000000000017941 */ /* 0x000fea0003800000 */
.L_x_2644:
[----:B-1---5:R-:W-:Y:S01]  /*3470*/  IMAD.MOV.U32 R38, RZ, RZ, R78 ;  /* 0x000000ffff267224 */ /* 0x022fe200078e004e */
[----:B------:R-:W-:Y:S01]  /*3480*/  BSSY B1, `(.L_x_2646) ;  /* 0x0000042000017945 */ /* 0x000fe20003800000 */
[----:B------:R-:W-:Y:S01]  /*3490*/  IMAD.MOV.U32 R37, RZ, RZ, R79 ;  /* 0x000000ffff257224 */ /* 0x000fe200078e004f */
[----:B------:R-:W-:Y:S01]  /*34a0*/  CS2R R66, SRZ ;  /* 0x0000000000427805 */ /* 0x000fe2000001ff00 */
[----:B0-----:R-:W-:Y:S01]  /*34b0*/  VIADD R40, R212, 0x20 ;  /* 0x00000020d4287836 */ /* 0x001fe20000000000 */
[----:B------:R-:W-:Y:S01]  /*34c0*/  CS2R R70, SRZ ;  /* 0x0000000000467805 */ /* 0x000fe2000001ff00 */
[----:B------:R-:W-:Y:S01]  /*34d0*/  IMAD.MOV.U32 R36, RZ, RZ, R82 ;  /* 0x000000ffff247224 */ /* 0x000fe200078e0052 */
[----:B------:R-:W-:Y:S01]  /*34e0*/  PRMT R160, R37, 0x5410, R38 ;  /* 0x0000541025a07816 */ /* 0x000fe20000000026 */
[----:B------:R-:W-:Y:S01]  /*34f0*/  IMAD.MOV.U32 R37, RZ, RZ, R83 ;  /* 0x000000ffff257224 */ /* 0x000fe200078e0053 */
[----:B------:R-:W-:Y:S01]  /*3500*/  ISETP.GE.AND P4, PT, R40, R3, PT ;  /* 0x000000032800720c */ /* 0x000fe20003f86270 */
        /* <DEDUP_REMOVED lines=23> */
[----:B------:R-:W-:-:S02]  /*3680*/  PRMT R165, R165, 0x5410, R39 ;  /* 0x00005410a5a57816 */ /* 0x000fc40000000027 */
[----:B------:R-:W-:Y:S01]  /*3690*/  CS2R R76, SRZ ;  /* 0x00000000004c7805 */ /* 0x000fe2000001ff00 */
        /* <DEDUP_REMOVED lines=10> */
[----:B------:R-:W-:Y:S02]  /*3740*/  LEA R38, P2, R36, UR4, 0x1 ;  /* 0x0000000424267c11 */ /* 0x000fe4000f8408ff */
[----:B------:R-:W-:Y:S02]  /*3750*/  ISETP.GE.AND P5, PT, R22, R122, PT ;  /* 0x0000007a1600720c */ /* 0x000fe40003fa6270 */
[----:B------:R-:W-:Y:S02]  /*3760*/  LEA.HI.X R39, R36, UR5, R39, 0x1, P2 ;  /* 0x0000000524277c11 */ /* 0x000fe400090f0c27 */
[----:B------:R-:W-:-:S04]  /*3770*/  LEA R36, P2, R37, UR6, 0x1 ;  /* 0x0000000625247c11 */ /* 0x000fc8000f8408ff */
[----:B------:R-:W-:Y:S02]  /*3780*/  LEA.HI.X R37, R37, UR7, R42, 0x1, P2 ;  /* 0x0000000725257c11 */ /* 0x000fe400090f0c2a */
[-C--:B------:R-:W-:Y:S02]  /*3790*/  ISETP.GE.AND P2, PT, R215, R122.reuse, PT ;  /* 0x0000007ad700720c */ /* 0x080fe40003f46270 */
[----:B------:R-:W-:Y:S02]  /*37a0*/  CS2R R70, SRZ ;  /* 0x0000000000467805 */ /* 0x000fe4000001ff00 */
[----:B------:R-:W-:Y:S01]  /*37b0*/  CS2R R72, SRZ ;  /* 0x0000000000487805 */ /* 0x000fe2000001ff00 */
        /* <DEDUP_REMOVED lines=8> */
[----:B------:R-:W-:-:S02]  /*3840*/  CS2R R68, SRZ ;  /* 0x0000000000447805 */ /* 0x000fc4000001ff00 */
[----:B------:R-:W-:Y:S01]  /*3850*/  CS2R R64, SRZ ;  /* 0x0000000000407805 */ /* 0x000fe2000001ff00 */
[----:B------:R0:W5:Y:S04]  /*3860*/  @!P5 LDG.E.64 R66, desc[UR8][R38.64+0x80] ;  /* 0x000080082642d981 */ /* 0x000168000c1e1b00 */
[----:B------:R0:W5:Y:S04]  /*3870*/  @!P5 LDG.E.64 R68, desc[UR8][R36.64+0x80] ;  /* 0x000080082444d981 */ /* 0x000168000c1e1b00 */
[----:B------:R0:W5:Y:S04]  /*3880*/  @!P2 LDG.E.64 R62, desc[UR8][R38.64+0xc0] ;  /* 0x0000c008263ea981 */ /* 0x000168000c1e1b00 */
[----:B------:R0:W5:Y:S02]  /*3890*/  @!P2 LDG.E.64 R64, desc[UR8][R36.64+0xc0] ;  /* 0x0000c0082440a981 */ /* 0x000164000c1e1b00 */
.L_x_2647:
[----:B------:R-:W-:Y:S05]  /*38a0*/  BSYNC B1 ;  /* 0x0000000000017941 */ /* 0x000fea0003800000 */
.L_x_2646:
[----:B0----5:R-:W-:Y:S01]  /*38b0*/  IMAD.MOV.U32 R37, RZ, RZ, R62 ;  /* 0x000000ffff257224 */ /* 0x021fe200078e003e */
[----:B------:R-:W-:Y:S01]  /*38c0*/  BSSY B1, `(.L_x_2648) ;  /* 0x0000046000017945 */ /* 0x000fe20003800000 */
[----:B------:R-:W-:Y:S01]  /*38d0*/  IMAD.MOV.U32 R36, RZ, RZ, R63 ;  /* 0x000000ffff247224 */ /* 0x000fe200078e003f */
[----:B------:R-:W-:Y:S01]  /*38e0*/  PRMT R164, R40, 0x7610, R164 ;  /* 0x0000761028a47816 */ /* 0x000fe200000000a4 */
[----:B------:R-:W-:Y:S01]  /*38f0*/  VIADD R42, R212, 0x40 ;  /* 0x00000040d42a7836 */ /* 0x000fe20000000000 */
[----:B------:R-:W-:Y:S01]  /*3900*/  PRMT R166, R166, 0x5410, R41 ;  /* 0x00005410a6a67816 */ /* 0x000fe20000000029 */
        /* <DEDUP_REMOVED lines=21> */
[----:B------:R-:W-:Y:S02]  /*3a60*/  CS2R R40, SRZ ;  /* 0x0000000000287805 */ /* 0x000fe4000001ff00 */
[----:B------:R-:W-:Y:S02]  /*3a70*/  CS2R R46, SRZ ;  /* 0x00000000002e7805 */ /* 0x000fe4000001ff00 */
[----:B------:R-:W-:Y:S01]  /*3a80*/  PRMT R149, R37, 0x5410, R36 ;  /* 0x0000541025957816 */ /* 0x000fe20000000024 */
[----:B------:R-:W-:Y:S01]  /*3a90*/  IMAD.MOV.U32 R37, RZ, RZ, R72 ;  /* 0x000000ffff257224 */ /* 0x000fe200078e0048 */
[----:B------:R-:W-:Y:S01]  /*3aa0*/  CS2R R52, SRZ ;  /* 0x0000000000347805 */ /* 0x000fe2000001ff00 */
[----:B------:R-:W-:Y:S01]  /*3ab0*/  IMAD.MOV.U32 R36, RZ, RZ, R73 ;  /* 0x000000ffff247224 */ /* 0x000fe200078e0049 */
[----:B------:R-:W-:-:S02]  /*3ac0*/  CS2R R58, SRZ ;  /* 0x00000000003a7805 */ /* 0x000fc4000001ff00 */
[----:B------:R-:W-:Y:S01]  /*3ad0*/  PRMT R154, R154, 0x5410, R37 ;  /* 0x000054109a9a7816 */ /* 0x000fe20000000025 */
[----:B------:R-:W-:Y:S01]  /*3ae0*/  IMAD.MOV.U32 R37, RZ, RZ, R76 ;  /* 0x000000ffff257224 */ /* 0x000fe200078e004c */
        /* <DEDUP_REMOVED lines=35> */
.L_x_2649:
[----:B------:R-:W-:Y:S05]  /*3d20*/  BSYNC B1 ;  /* 0x0000000000017941 */ /* 0x000fea0003800000 */
.L_x_2648:
[----:B------:R-:W2:Y:S01]  /*3d30*/  LDL R0, [R1+0x5c] ;  /* 0x00005c0001007983 */ /* 0x000ea20000100800 */
[----:B0----5:R-:W-:Y:S01]  /*3d40*/  IMAD.MOV.U32 R36, RZ, RZ, R42 ;  /* 0x000000ffff247224 */ /* 0x021fe200078e002a */
        /* <DEDUP_REMOVED lines=31> */
.L_x_2650:
[----:B------:R-:W-:Y:S01]  /*3f40*/  IMAD R0, R17, 0x8, R16 ;  /* 0x0000000811007824 */ /* 0x000fe200078e0210 */
[----:B------:R-:W-:Y:S01]  /*3f50*/  SHF.L.U32 R114, R219, 0x1f, RZ ;  /* 0x0000001fdb727819 */ /* 0x000fe200000006ff */
[----:B------:R-:W-:Y:S03]  /*3f60*/  BSSY B1, `(.L_x_2651) ;  /* 0x0000003000017945 */ /* 0x000fe60003800000 */
[----:B------:R-:W0:Y:S02]  /*3f70*/  SYNCS.PHASECHK.TRANS64.TRYWAIT P6, [R0+URZ+0x38890], R114 ;  /* 0x03889072000075a7 */ /* 0x000e2400080c017f */
[----:B0-----:R-:W-:Y:S05]  /*3f80*/  @!P6 BRA `(.L_x_2652) ;  /* 0x000002fc00a0e947 */ /* 0x001fea0003800000 */
.L_x_3079:
[----:B------:R-:W-:Y:S05]  /*3f90*/  BSYNC B1 ;  /* 0x0000000000017941 */ /* 0x000fea0003800000 */
.L_x_2651:
        /* <DEDUP_REMOVED lines=54> */
.L_x_2658:
[----:B------:R-:W-:Y:S05]  /*4300*/  BSYNC B3 ;  /* 0x0000000000037941 */ /* 0x000fea0003800000 */
.L_x_2657:
[----:B------:R-:W-:Y:S02]  /*4310*/  ULDC.64 UR4, c[0x0][0x208] ;  /* 0x0000820000047ab9 */ /* 0x000fe40000000a00 */
[----:B--2---:R1:W-:Y:S03]  /*4320*/  STG.E.128 desc[UR4][R60.64], R36 ;  /* 0x000000243c007986 */ /* 0x0043e6000c101d04 */
.L_x_2656:
[----:B------:R-:W-:Y:S05]  /*4330*/  BSYNC B2 ;  /* 0x0000000000027941 */ /* 0x000fea0003800000 */
.L_x_2655:
[----:B------:R-:W-:Y:S01]  /*4340*/  ISETP.NE.AND P3, PT, R10, RZ, PT ;  /* 0x000000ff0a00720c */ /* 0x000fe20003f65270 */
[----:B------:R-:W-:-:S12]  /*4350*/  BSSY B2, `(.L_x_2659) ;  /* 0x0000036000027945 */ /* 0x000fd80003800000 */
[----:B------:R-:W-:Y:S05]  /*4360*/  @!P3 BRA `(.L_x_2660) ;  /* 0x0000000000d0b947 */ /* 0x000fea0003800000 */
[----:B-1----:R1:W2:Y:S01]  /*4370*/  LDS.128 R36, [R4+0x26c00] ;  /* 0x026c000004247984 */ /* 0x0022a20000000c00 */
[----:B------:R-:W-:Y:S01]  /*4380*/  ISETP.GE.AND P3, PT, R215, R122, PT ;  /* 0x0000007ad700720c */ /* 0x000fe20003f66270 */
[----:B------:R-:W-:-:S12]  /*4390*/  BSSY B3, `(.L_x_2661) ;  /* 0x000002f000037945 */ /* 0x000fd80003800000 */
[----:B-1----:R-:W-:Y:S05]  /*43a0*/  @P3 BRA `(.L_x_2662) ;  /* 0x0000000000b43947 */ /* 0x002fea0003800000 */
[----:B------:R-:W-:Y:S02]  /*43b0*/  SHF.R.U64 R85, R116, 0x10, R117 ;  /* 0x0000001074557819 */ /* 0x000fe40000001275 */
[----:B------:R-:W-:Y:S02]  /*43c0*/  SHF.R.U64 R84, R90, 0x10, R91 ;  /* 0x000000105a547819 */ /* 0x000fe4000000125b */
[C---:B------:R-:W-:Y:S02]  /*43d0*/  PRMT R85, R163.reuse, 0x5410, R85 ;  /* 0x00005410a3557816 */ /* 0x040fe40000000055 */
[----:B------:R-:W-:Y:S02]  /*43e0*/  PRMT R84, R163, 0x5432, R84 ;  /* 0x00005432a3547816 */ /* 0x000fe40000000054 */
[----:B------:R-:W-:Y:S02]  /*43f0*/  SHF.R.U32.HI R90, RZ, 0x10, R117 ;  /* 0x00000010ff5a7819 */ /* 0x000fe40000011675 */
[----:B--2---:R-:W-:-:S02]  /*4400*/  LOP3.LUT R116, R37, 0xffff0000, RZ, 0xc0, !PT ;  /* 0xffff000025747812 */ /* 0x004fc400078ec0ff */
[----:B------:R-:W-:Y:S02]  /*4410*/  LOP3.LUT R87, R85, 0xffff0000, RZ, 0xc0, !PT ;  /* 0xffff000055577812 */ /* 0x000fe400078ec0ff */
[C---:B------:R-:W-:Y:S01]  /*4420*/  LOP3.LUT R117, R84.reuse, 0xffff0000, RZ, 0xc0, !PT ;  /* 0xffff000054757812 */ /* 0x040fe200078ec0ff */
[----:B------:R-:W-:Y:S01]  /*4430*/  IMAD.U32 R84, R84, 0x10000, RZ ;  /* 0x0001000054547824 */ /* 0x000fe200078e00ff */
[----:B------:R-:W-:Y:S01]  /*4440*/  SHF.R.U32.HI R86, RZ, 0x10, R91 ;  /* 0x00000010ff567819 */ /* 0x000fe2000001165b */
[----:B------:R-:W-:Y:S02]  /*4450*/  IMAD.U32 R91, R37, 0x10000, RZ ;  /* 0x00010000255b7824 */ /* 0x000fe400078e00ff */
[C---:B------:R-:W-:Y:S01]  /*4460*/  FMUL.FTZ R37, R116.reuse, R87 ;  /* 0x0000005774257220 */ /* 0x040fe20000410000 */
        /* <DEDUP_REMOVED lines=31> */
[----:B------:R-:W-:-:S05]  /*4660*/  F2FP.BF16.F32.PACK_AB R85, R85, R116 ;  /* 0x000000745555723e */ /* 0x000fca00000010ff */
[----:B------:R-:W-:-:S07]  /*4670*/  IMAD.MOV.U32 R36, RZ, RZ, R85 ;  /* 0x000000ffff247224 */ /* 0x000fce00078e0055 */
.L_x_2662:
[----:B------:R-:W-:Y:S05]  /*4680*/  BSYNC B3 ;  /* 0x0000000000037941 */ /* 0x000fea0003800000 */
.L_x_2661:
[----:B------:R-:W-:Y:S02]  /*4690*/  ULDC.64 UR4, c[0x0][0x208] ;  /* 0x0000820000047ab9 */ /* 0x000fe40000000a00 */
[----:B--2---:R2:W-:Y:S03]  /*46a0*/  STG.E.128 desc[UR4][R60.64+0x80], R36 ;  /* 0x000080243c007986 */ /* 0x0045e6000c101d04 */
.L_x_2660:
[----:B------:R-:W-:Y:S05]  /*46b0*/  BSYNC B2 ;  /* 0x0000000000027941 */ /* 0x000fea0003800000 */
.L_x_2659:
[----:B------:R-:W-:Y:S01]  /*46c0*/  ISETP.NE.AND P3, PT, R9, RZ, PT ;  /* 0x000000ff0900720c */ /* 0x000fe20003f65270 */
[----:B------:R-:W-:-:S12]  /*46d0*/  BSSY B2, `(.L_x_2663) ;  /* 0x0000038000027945 */ /* 0x000fd80003800000 */
[----:B------:R-:W-:Y:S05]  /*46e0*/  @!P3 BRA `(.L_x_2664) ;  /* 0x0000000000d8b947 */ /* 0x000fea0003800000 */
[----:B-12---:R1:W2:Y:S01]  /*46f0*/  LDS.128 R36, [R4+0x29400] ;  /* 0x0294000004247984 */ /* 0x0062a20000000c00 */
[----:B------:R-:W-:Y:S01]  /*4700*/  ISETP.GE.AND P3, PT, R214, R122, PT ;  /* 0x0000007ad600720c */ /* 0x000fe20003f66270 */
[----:B------:R-:W-:-:S12]  /*4710*/  BSSY B3, `(.L_x_2665) ;  /* 0x0000031000037945 */ /* 0x000fd80003800000 */
[----:B-1----:R-:W-:Y:S05]  /*4720*/  @P3 BRA `(.L_x_2666) ;  /* 0x0000000000bc3947 */ /* 0x002fea0003800000 */
[----:B------:R-:W-:Y:S01]  /*4730*/  SHF.R.U64 R85, R88, 0x10, R89 ;  /* 0x0000001058557819 */ /* 0x000fe20000001259 */
[----:B--2---:R-:W-:Y:S01]  /*4740*/  IMAD.U32 R87, R37, 0x10000, RZ ;  /* 0x0001000025577824 */ /* 0x004fe200078e00ff */
[----:B------:R-:W-:Y:S02]  /*4750*/  SHF.R.U64 R82, R82, 0x10, R83 ;  /* 0x0000001052527819 */ /* 0x000fe40000001253 */
[----:B------:R-:W-:Y:S02]  /*4760*/  PRMT R85, R162, 0x5410, R85 ;  /* 0x00005410a2557816 */ /* 0x000fe40000000055 */
        /* <DEDUP_REMOVED lines=43> */
.L_x_2666:
[----:B------:R-:W-:Y:S05]  /*4a20*/  BSYNC B3 ;  /* 0x0000000000037941 */ /* 0x000fea0003800000 */
.L_x_2665:
[----:B------:R-:W-:Y:S02]  /*4a30*/  ULDC.64 UR4, c[0x0][0x208] ;  /* 0x0000820000047ab9 */ /* 0x000fe40000000a00 */
[----:B--2---:R3:W-:Y:S03]  /*4a40*/  STG.E.128 desc[UR4][R60.64+0x100], R36 ;  /* 0x000100243c007986 */ /* 0x0047e6000c101d04 */
.L_x_2664:
[----:B------:R-:W-:Y:S05]  /*4a50*/  BSYNC B2 ;  /* 0x0000000000027941 */ /* 0x000fea0003800000 */
.L_x_2663:
[----:B------:R-:W-:-:S13]  /*4a60*/  ISETP.NE.AND P3, PT, R8, RZ, PT ;  /* 0x000000ff0800720c */ /* 0x000fda0003f65270 */
[----:B------:R-:W-:Y:S05]  /*4a70*/  @!P3 BRA `(.L_x_2654) ;  /* 0x0000000000d8b947 */ /* 0x000fea0003800000 */
[----:B-123--:R1:W2:Y:S01]  /*4a80*/  LDS.128 R36, [R4+0x2bc00] ;  /* 0x02bc000004247984 */ /* 0x00e2a20000000c00 */
[----:B------:R-:W-:Y:S01]  /*4a90*/  ISETP.GE.AND P3, PT, R217, R122, PT ;  /* 0x0000007ad900720c */ /* 0x000fe20003f66270 */
[----:B------:R-:W-:-:S12]  /*4aa0*/  BSSY B2, `(.L_x_2667) ;  /* 0x0000031000027945 */ /* 0x000fd80003800000 */
[----:B-1----:R-:W-:Y:S05]  /*4ab0*/  @P3 BRA `(.L_x_2668) ;  /* 0x0000000000bc3947 */ /* 0x002fea0003800000 */
        /* <DEDUP_REMOVED lines=47> */
.L_x_2668:
[----:B------:R-:W-:Y:S05]  /*4db0*/  BSYNC B2 ;  /* 0x0000000000027941 */ /* 0x000fea0003800000 */
.L_x_2667:
[----:B------:R-:W-:Y:S02]  /*4dc0*/  ULDC.64 UR4, c[0x0][0x208] ;  /* 0x0000820000047ab9 */ /* 0x000fe40000000a00 */
[----:B--2---:R4:W-:Y:S03]  /*4dd0*/  STG.E.128 desc[UR4][R60.64+0x180], R36 ;  /* 0x000180243c007986 */ /* 0x0049e6000c101d04 */
.L_x_2654:
[----:B------:R-:W-:Y:S05]  /*4de0*/  BSYNC B1 ;  /* 0x0000000000017941 */ /* 0x000fea0003800000 */
.L_x_2653:
[----:B------:R-:W-:Y:S04]  /*4df0*/  BSSY B1, `(.L_x_2669) ;  /* 0x00000e8000017945 */ /* 0x000fe80003800000 */
        /* <DEDUP_REMOVED lines=55> */
.L_x_2674:
[----:B------:R-:W-:Y:S05]  /*5170*/  BSYNC B3 ;  /* 0x0000000000037941 */ /* 0x000fea0003800000 */
.L_x_2673:
[----:B------:R-:W-:Y:S02]  /*5180*/  ULDC.64 UR4, c[0x0][0x208] ;  /* 0x0000820000047ab9 */ /* 0x000fe40000000a00 */
[----:B--2---:R1:W-:Y:S03]  /*5190*/  STG.E.128 desc[UR4][R50.64], R36 ;  /* 0x0000002432007986 */ /* 0x0043e6000c101d04 */
.L_x_2672:
[----:B------:R-:W-:Y:S05]  /*51a0*/  BSYNC B2 ;  /* 0x0000000000027941 */ /* 0x000fea0003800000 */
.L_x_2671:
        /* <DEDUP_REMOVED lines=54> */
.L_x_2678:
[----:B------:R-:W-:Y:S05]  /*5510*/  BSYNC B3 ;  /* 0x0000000000037941 */ /* 0x000fea0003800000 */
.L_x_2677:
[----:B------:R-:W-:Y:S02]  /*5520*/  ULDC.64 UR4, c[0x0][0x208] ;  /* 0x0000820000047ab9 */ /* 0x000fe40000000a00 */
[----:B--2---:R1:W-:Y:S03]  /*5530*/  STG.E.128 desc[UR4][R50.64+0x80], R36 ;  /* 0x0000802432007986 */ /* 0x0043e6000c101d04 */
.L_x_2676:
[----:B------:R-:W-:Y:S05]  /*5540*/  BSYNC B2 ;  /* 0x0000000000027941 */ /* 0x000fea0003800000 */
.L_x_2675:
        /* <DEDUP_REMOVED lines=54> */
.L_x_2682:
[----:B------:R-:W-:Y:S05]  /*58b0*/  BSYNC B3 ;  /* 0x0000000000037941 */ /* 0x000fea0003800000 */
.L_x_2681:
[----:B------:R-:W-:Y:S02]  /*58c0*/  ULDC.64 UR4, c[0x0][0x208] ;  /* 0x0000820000047ab9 */ /* 0x000fe40000000a00 */
[----:B--2---:R1:W-:Y:S03]  /*58d0*/  STG.E.128 desc[UR4][R50.64+0x100], R36 ;  /* 0x0001002432007986 */ /* 0x0043e6000c101d04 */
.L_x_2680:
[----:B------:R-:W-:Y:S05]  /*58e0*/  BSYNC B2 ;  /* 0x0000000000027941 */ /* 0x000fea0003800000 */
.L_x_2679:
[----:B------:R-:W-:-:S13]  /*58f0*/  ISETP.NE.AND P3, PT, R8, RZ, PT ;  /* 0x000000ff0800720c */ /* 0x000fda0003f65270 */
        /* <DEDUP_REMOVED lines=52> */
.L_x_2684:
[----:B------:R-:W-:Y:S05]  /*5c40*/  BSYNC B2 ;  /* 0x0000000000027941 */ /* 0x000fea0003800000 */
.L_x_2683:
[----:B------:R-:W-:Y:S02]  /*5c50*/  ULDC.64 UR4, c[0x0][0x208] ;  /* 0x0000820000047ab9 */ /* 0x000fe40000000a00 */
[----:B--2---:R1:W-:Y:S03]  /*5c60*/  STG.E.128 desc[UR4][R50.64+0x180], R36 ;  /* 0x0001802432007986 */ /* 0x0043e6000c101d04 */
.L_x_2670:
[----:B------:R-:W-:Y:S05]  /*5c70*/  BSYNC B1 ;  /* 0x0000000000017941 */ /* 0x000fea0003800000 */
.L_x_2669:
        /* <DEDUP_REMOVED lines=55> */
.L_x_2689:
[----:B------:R-:W-:Y:S05]  /*5ff0*/  BSYNC B2 ;  /* 0x0000000000027941 */ /* 0x000fea0003800000 */
.L_x_2688:
[----:B------:R-:W-:Y:S02]  /*6000*/  ULDC.64 UR4, c[0x0][0x208] ;  /* 0x0000820000047ab9 */ /* 0x000fe40000000a00 */
[----:B--2---:R1:W-:Y:S03]  /*6010*/  STG.E.128 desc[UR4][R48.64], R36 ;  /* 0x0000002430007986 */ /* 0x0043e6000c101d04 */
.L_x_2687:
[----:B------:R-:W-:Y:S05]  /*6020*/  BSYNC B1 ;  /* 0x0000000000017941 */ /* 0x000fea0003800000 */
.L_x_2686:
        /* <DEDUP_REMOVED lines=12> */
[C---:B--2---:R-:W-:Y:S01]  /*60f0*/  LOP3.LUT R56, R37.reuse, 0xffff0000, RZ, 0xc0, !PT ;  /* 0xffff000025387812 */ /* 0x044fe200078ec0ff */
[----:B------:R-:W-:Y:S01]  /*6100*/  IMAD.U32 R37, R37, 0x10000, RZ ;  /* 0x0001000025257824 */ /* 0x000fe200078e00ff */
[C---:B------:R-:W-:Y:S01]  /*6110*/  LOP3.LUT R51, R153.reuse, 0xffff0000, RZ, 0xc0, !PT ;  /* 0xffff000099337812 */ /* 0x040fe200078ec0ff */
[----:B------:R-:W-:Y:S01]  /*6120*/  IMAD.U32 R153, R153, 0x10000, RZ ;  /* 0x0001000099997824 */ /* 0x000fe200078e00ff */
[C---:B------:R-:W-:Y:S01]  /*6130*/  LOP3.LUT R53, R50.reuse, 0xffff0000, RZ, 0xc0, !PT ;  /* 0xffff000032357812 */ /* 0x040fe200078ec0ff */
[----:B------:R-:W-:Y:S01]  /*6140*/  IMAD.U32 R50, R50, 0x10000, RZ ;  /* 0x0001000032327824 */ /* 0x000fe200078e00ff */
[----:B------:R-:W-:Y:S01]  /*6150*/  SHF.R.U32.HI R54, RZ, 0x10, R55 ;  /* 0x00000010ff367819 */ /* 0x000fe20000011637 */
        /* <DEDUP_REMOVED lines=35> */
.L_x_2693:
[----:B------:R-:W-:Y:S05]  /*6390*/  BSYNC B2 ;  /* 0x0000000000027941 */ /* 0x000fea0003800000 */
.L_x_2692:
[----:B------:R-:W-:Y:S02]  /*63a0*/  ULDC.64 UR4, c[0x0][0x208] ;  /* 0x0000820000047ab9 */ /* 0x000fe40000000a00 */
[----:B--2---:R1:W-:Y:S03]  /*63b0*/  STG.E.128 desc[UR4][R48.64+0x80], R36 ;  /* 0x0000802430007986 */ /* 0x0043e6000c101d04 */
.L_x_2691:
[----:B------:R-:W-:Y:S05]  /*63c0*/  BSYNC B1 ;  /* 0x0000000000017941 */ /* 0x000fea0003800000 */
.L_x_2690:
        /* <DEDUP_REMOVED lines=12> */
[C---:B------:R-:W-:Y:S02]  /*6490*/  LOP3.LUT R44, R37.reuse, 0xffff0000, RZ, 0xc0, !PT ;  /* 0xffff0000252c7812 */ /* 0x040fe400078ec0ff */
[C---:B------:R-:W-:Y:S01]  /*64a0*/  LOP3.LUT R51, R50.reuse, 0xffff0000, RZ, 0xc0, !PT ;  /* 0xffff000032337812 */ /* 0x040fe200078ec0ff */
[----:B------:R-:W-:Y:S01]  /*64b0*/  IMAD.U32 R50, R50, 0x10000, RZ ;  /* 0x0001000032327824 */ /* 0x000fe200078e00ff */
[C---:B------:R-:W-:Y:S01]  /*64c0*/  LOP3.LUT R52, R46.reuse, 0xffff0000, RZ, 0xc0, !PT ;  /* 0xffff00002e347812 */ /* 0x040fe200078ec0ff */
[----:B------:R-:W-:Y:S01]  /*64d0*/  IMAD.U32 R46, R46, 0x10000, RZ ;  /* 0x000100002e2e7824 */ /* 0x000fe200078e00ff */
[----:B------:R-:W-:Y:S01]  /*64e0*/  SHF.R.U32.HI R53, RZ, 0x10, R47 ;  /* 0x00000010ff357819 */ /* 0x000fe2000001162f */
[----:B------:R-:W-:Y:S01]  /*64f0*/  IMAD.U32 R47, R37, 0x10000, RZ ;  /* 0x00010000252f7824 */ /* 0x000fe200078e00ff */
[----:B------:R-:W-:Y:S01]  /*6500*/  SHF.R.U32.HI R45, RZ, 0x10, R45 ;  /* 0x00000010ff2d7819 */ /* 0x000fe2000001162d */
[C---:B------:R-:W-:Y:S01]  /*6510*/  FMUL.FTZ R37, R44.reuse, R51 ;  /* 0x000000332c257220 */ /* 0x040fe20000410000 */
[----:B------:R-:W-:Y:S01]  /*6520*/  FMUL.FTZ R44, R44, R52 ;  /* 0x000000342c2c7220 */ /* 0x000fe20000410000 */
[----:B------:R-:W-:-:S02]  /*6530*/  PRMT R53, R145, 0x5432, R53 ;  /* 0x0000543291357816 */ /* 0x000fc40000000035 */
[----:B------:R-:W-:Y:S01]  /*6540*/  PRMT R45, R142, 0x5432, R45 ;  /* 0x000054328e2d7816 */ /* 0x000fe2000000002d */
[C---:B------:R-:W-:Y:S01]  /*6550*/  FFMA.FTZ R37, R47.reuse, R52, -R37 ;  /* 0x000000342f257223 */ /* 0x040fe20000010825 */
[----:B------:R-:W-:Y:S01]  /*6560*/  FFMA.FTZ R47, R47, R51, R44 ;  /* 0x000000332f2f7223 */ /* 0x000fe2000001002c */
[C---:B------:R-:W-:Y:S01]  /*6570*/  LOP3.LUT R44, R38.reuse, 0xffff0000, RZ, 0xc0, !PT ;  /* 0xffff0000262c7812 */ /* 0x040fe200078ec0ff */
[C---:B------:R-:W-:Y:S01]  /*6580*/  IMAD.U32 R52, R53.reuse, 0x10000, RZ ;  /* 0x0001000035347824 */ /* 0x040fe200078e00ff */
[----:B------:R-:W-:Y:S01]  /*6590*/  LOP3.LUT R53, R53, 0xffff0000, RZ, 0xc0, !PT ;  /* 0xffff000035357812 */ /* 0x000fe200078ec0ff */
[C---:B------:R-:W-:Y:S01]  /*65a0*/  IMAD.U32 R54, R45.reuse, 0x10000, RZ ;  /* 0x000100002d367824 */ /* 0x040fe200078e00ff */
[----:B------:R-:W-:Y:S01]  /*65b0*/  LOP3.LUT R45, R45, 0xffff0000, RZ, 0xc0, !PT ;  /* 0xffff00002d2d7812 */ /* 0x000fe200078ec0ff */
[----:B------:R-:W-:Y:S02]  /*65c0*/  IMAD.U32 R51, R38, 0x10000, RZ ;  /* 0x0001000026337824 */ /* 0x000fe400078e00ff */
[C---:B------:R-:W-:Y:S01]  /*65d0*/  FMUL.FTZ R55, R44.reuse, R52 ;  /* 0x000000342c377220 */ /* 0x040fe20000410000 */
[----:B------:R-:W-:Y:S01]  /*65e0*/  LOP3.LUT R38, R39, 0xffff0000, RZ, 0xc0, !PT ;  /* 0xffff000027267812 */ /* 0x000fe200078ec0ff */
[-C--:B------:R-:W-:Y:S01]  /*65f0*/  FMUL.FTZ R44, R44, R54.reuse ;  /* 0x000000362c2c7220 */ /* 0x080fe20000410000 */
[----:B------:R-:W-:Y:S01]  /*6600*/  LOP3.LUT R36, R36, 0xffff0000, RZ, 0xc0, !PT ;  /* 0xffff000024247812 */ /* 0x000fe200078ec0ff */
[----:B------:R-:W-:Y:S01]  /*6610*/  FFMA.FTZ R55, R51, R54, -R55 ;  /* 0x0000003633377223 */ /* 0x000fe20000010837 */
[----:B------:R-:W-:-:S02]  /*6620*/  IMAD.U32 R39, R39, 0x10000, RZ ;  /* 0x0001000027277824 */ /* 0x000fc400078e00ff */
[----:B------:R-:W-:Y:S01]  /*6630*/  FFMA.FTZ R44, R51, R52, R44 ;  /* 0x00000034332c7223 */ /* 0x000fe2000001002c */
[C---:B------:R-:W-:Y:S01]  /*6640*/  FMUL.FTZ R51, R38.reuse, R53 ;  /* 0x0000003526337220 */ /* 0x040fe20000410000 */
[-C--:B------:R-:W-:Y:S01]  /*6650*/  FMUL.FTZ R52, R38, R45.reuse ;  /* 0x0000002d26347220 */ /* 0x080fe20000410000 */
[C---:B------:R-:W-:Y:S01]  /*6660*/  FMUL.FTZ R38, R36.reuse, R50 ;  /* 0x0000003224267220 */ /* 0x040fe20000410000 */
[-C--:B------:R-:W-:Y:S01]  /*6670*/  FMUL.FTZ R36, R36, R46.reuse ;  /* 0x0000002e24247220 */ /* 0x080fe20000410000 */
[C---:B------:R-:W-:Y:S01]  /*6680*/  FFMA.FTZ R51, R39.reuse, R45, -R51 ;  /* 0x0000002d27337223 */ /* 0x040fe20000010833 */
[----:B------:R-:W-:Y:S01]  /*6690*/  FFMA.FTZ R52, R39, R53, R52 ;  /* 0x0000003527347223 */ /* 0x000fe20000010034 */
[C---:B------:R-:W-:Y:S01]  /*66a0*/  FFMA.FTZ R38, R56.reuse, R46, -R38 ;  /* 0x0000002e38267223 */ /* 0x040fe20000010826 */
[----:B------:R-:W-:Y:S01]  /*66b0*/  FFMA.FTZ R36, R56, R50, R36 ;  /* 0x0000003238247223 */ /* 0x000fe20000010024 */
[----:B------:R-:W-:Y:S02]  /*66c0*/  F2FP.BF16.F32.PACK_AB R44, R44, R55 ;  /* 0x000000372c2c723e */ /* 0x000fe400000010ff */
[----:B------:R-:W-:-:S02]  /*66d0*/  F2FP.BF16.F32.PACK_AB R51, R52, R51 ;  /* 0x000000333433723e */ /* 0x000fc400000010ff */
[----:B------:R-:W-:Y:S01]  /*66e0*/  F2FP.BF16.F32.PACK_AB R36, R36, R38 ;  /* 0x000000262424723e */ /* 0x000fe200000010ff */
[----:B------:R-:W-:Y:S01]  /*66f0*/  IMAD.MOV.U32 R38, RZ, RZ, R44 ;  /* 0x000000ffff267224 */ /* 0x000fe200078e002c */
[----:B------:R-:W-:Y:S01]  /*6700*/  F2FP.BF16.F32.PACK_AB R37, R47, R37 ;  /* 0x000000252f25723e */ /* 0x000fe200000010ff */
[----:B------:R-:W-:-:S07]  /*6710*/  IMAD.MOV.U32 R39, RZ, RZ, R51 ;  /* 0x000000ffff277224 */ /* 0x000fce00078e0033 */
.L_x_2697:
[----:B------:R-:W-:Y:S05]  /*6720*/  BSYNC B2 ;  /* 0x0000000000027941 */ /* 0x000fea0003800000 */
.L_x_2696:
[----:B------:R-:W-:Y:S02]  /*6730*/  ULDC.64 UR4, c[0x0][0x208] ;  /* 0x0000820000047ab9 */ /* 0x000fe40000000a00 */
[----:B--2---:R1:W-:Y:S03]  /*6740*/  STG.E.128 desc[UR4][R48.64+0x100], R36 ;  /* 0x0001002430007986 */ /* 0x0043e6000c101d04 */
.L_x_2695:
[----:B------:R-:W-:Y:S05]  /*6750*/  BSYNC B1 ;  /* 0x0000000000017941 */ /* 0x000fea0003800000 */
.L_x_2694:
[----:B------:R-:W-:-:S13]  /*6760*/  ISETP.NE.AND P3, PT, R8, RZ, PT ;  /* 0x000000ff0800720c */ /* 0x000fda0003f65270 */
[----:B------:R-:W-:Y:S05]  /*6770*/  @!P3 BRA `(.L_x_2685) ;  /* 0x0000004400ecb947 */ /* 0x000fea0003800000 */
[----:B-1234-:R1:W2:Y:S01]  /*6780*/  LDS.128 R36, [R4+0x2dc00] ;  /* 0x02dc000004247984 */ /* 0x01e2a20000000c00 */
[----:B------:R-:W-:Y:S01]  /*6790*/  ISETP.GE.AND P3, PT, R217, R122, PT ;  /* 0x0000007ad900720c */ /* 0x000fe20003f66270 */
[----:B------:R-:W-:-:S12]  /*67a0*/  BSSY B1, `(.L_x_2698) ;  /* 0x000002f000017945 */ /* 0x000fd80003800000 */
[----:B-1----:R-:W-:Y:S05]  /*67b0*/  @P3 BRA `(.L_x_2699) ;  /* 0x0000000000b43947 */ /* 0x002fea0003800000 */
[--C-:B------:R-:W-:Y:S01]  /*67c0*/  SHF.R.U64 R40, R40, 0x10, R41.reuse ;  /* 0x0000001028287819 */ /* 0x100fe20000001229 */
[----:B--2---:R-:W-:Y:S01]  /*67d0*/  IMAD.U32 R44, R38, 0x10000, RZ ;  /* 0x00010000262c7824 */ /* 0x004fe200078e00ff */
[----:B------:R-:W-:Y:S01]  /*67e0*/  SHF.R.U32.HI R45, RZ, 0x10, R41 ;  /* 0x00000010ff2d7819 */ /* 0x000fe20000011629 */
[----:B------:R-:W-:Y:S01]  /*67f0*/  IMAD.U32 R47, R36, 0x10000, RZ ;  /* 0x00010000242f7824 */ /* 0x000fe200078e00ff */
[--C-:B------:R-:W-:Y:S02]  /*6800*/  SHF.R.U64 R42, R42, 0x10, R43.reuse ;  /* 0x000000102a2a7819 */ /* 0x100fe4000000122b */
[----:B------:R-:W-:Y:S02]  /*6810*/  SHF.R.U32.HI R43, RZ, 0x10, R43 ;  /* 0x00000010ff2b7819 */ /* 0x000fe4000001162b */
[C---:B------:R-:W-:Y:S02]  /*6820*/  PRMT R40, R140.reuse, 0x5410, R40 ;  /* 0x000054108c287816 */ /* 0x040fe40000000028 */
[----:B------:R-:W-:Y:S01]  /*6830*/  PRMT R140, R140, 0x5432, R45 ;  /* 0x000054328c8c7816 */ /* 0x000fe2000000002d */
[----:B------:R-:W-:Y:S01]  /*6840*/  IMAD.U32 R45, R37, 0x10000, RZ ;  /* 0x00010000252d7824 */ /* 0x000fe200078e00ff */
[----:B------:R-:W-:-:S02]  /*6850*/  PRMT R42, R135, 0x5410, R42 ;  /* 0x00005410872a7816 */ /* 0x000fc4000000002a */
[----:B------:R-:W-:Y:S01]  /*6860*/  LOP3.LUT R53, R37, 0xffff0000, RZ, 0xc0, !PT ;  /* 0xffff000025357812 */ /* 0x000fe200078ec0ff */
[----:B------:R-:W-:Y:S01]  /*6870*/  IMAD.U32 R50, R140, 0x10000, RZ ;  /* 0x000100008c327824 */ /* 0x000fe200078e00ff */
[----:B------:R-:W-:Y:S02]  /*6880*/  PRMT R43, R135, 0x5432, R43 ;  /* 0x00005432872b7816 */ /* 0x000fe4000000002b */
[C---:B------:R-:W-:Y:S01]  /*6890*/  LOP3.LUT R37, R40.reuse, 0xffff0000, RZ, 0xc0, !PT ;  /* 0xffff000028257812 */ /* 0x040fe200078ec0ff */
[----:B------:R-:W-:Y:S01]  /*68a0*/  IMAD.U32 R40, R40, 0x10000, RZ ;  /* 0x0001000028287824 */ /* 0x000fe200078e00ff */
[----:B------:R-:W-:Y:S01]  /*68b0*/  LOP3.LUT R38, R38, 0xffff0000, RZ, 0xc0, !PT ;  /* 0xffff000026267812 */ /* 0x000fe200078ec0ff */
[----:B------:R-:W-:Y:S01]  /*68c0*/  IMAD.U32 R51, R43, 0x10000, RZ ;  /* 0x000100002b337824 */ /* 0x000fe200078e00ff */
[----:B------:R-:W-:Y:S01]  /*68d0*/  LOP3.LUT R46, R42, 0xffff0000, RZ, 0xc0, !PT ;  /* 0xffff00002a2e7812 */ /* 0x000fe200078ec0ff */
[----:B------:R-:W-:Y:S01]  /*68e0*/  FMUL.FTZ R52, R53, R37 ;  /* 0x0000002535347220 */ /* 0x000fe20000410000 */
[----:B------:R-:W-:Y:S01]  /*68f0*/  LOP3.LUT R41, R39, 0xffff0000, RZ, 0xc0, !PT ;  /* 0xffff000027297812 */ /* 0x000fe200078ec0ff */
[C---:B------:R-:W-:Y:S01]  /*6900*/  FMUL.FTZ R54, R38.reuse, R50 ;  /* 0x0000003226367220 */ /* 0x040fe20000410000 */
[----:B------:R-:W-:Y:S01]  /*6910*/  FMUL.FTZ R38, R38, R51 ;  /* 0x0000003326267220 */ /* 0x000fe20000410000 */
[-C--:B------:R-:W-:Y:S01]  /*6920*/  FMUL.FTZ R53, R53, R46.reuse ;  /* 0x0000002e35357220 */ /* 0x080fe20000410000 */
[----:B------:R-:W-:Y:S01]  /*6930*/  FFMA.FTZ R52, R45, R46, -R52 ;  /* 0x0000002e2d347223 */ /* 0x000fe20000010834 */
[----:B------:R-:W-:Y:S01]  /*6940*/  LOP3.LUT R140, R140, 0xffff0000, RZ, 0xc0, !PT ;  /* 0xffff00008c8c7812 */ /* 0x000fe200078ec0ff */
[----:B------:R-:W-:Y:S01]  /*6950*/  IMAD.U32 R42, R42, 0x10000, RZ ;  /* 0x000100002a2a7824 */ /* 0x000fe200078e00ff */
[----:B------:R-:W-:Y:S01]  /*6960*/  LOP3.LUT R46, R43, 0xffff0000, RZ, 0xc0, !PT ;  /* 0xffff00002b2e7812 */ /* 0x000fe200078ec0ff */
[----:B------:R-:W-:Y:S01]  /*6970*/  FFMA.FTZ R53, R45, R37, R53 ;  /* 0x000000252d357223 */ /* 0x000fe20000010035 */
[----:B------:R-:W-:Y:S01]  /*6980*/  LOP3.LUT R36, R36, 0xffff0000, RZ, 0xc0, !PT ;  /* 0xffff000024247812 */ /* 0x000fe200078ec0ff */
[----:B------:R-:W-:Y:S01]  /*6990*/  FFMA.FTZ R37, R44, R50, R38 ;  /* 0x000000322c257223 */ /* 0x000fe20000010026 */
[----:B------:R-:W-:Y:S01]  /*69a0*/  FMUL.FTZ R38, R41, R140 ;  /* 0x0000008c29267220 */ /* 0x000fe20000410000 */
[----:B------:R-:W-:-:S02]  /*69b0*/  IMAD.U32 R39, R39, 0x10000, RZ ;  /* 0x0001000027277824 */ /* 0x000fc400078e00ff */
[----:B------:R-:W-:Y:S01]  /*69c0*/  FMUL.FTZ R41, R41, R46 ;  /* 0x0000002e29297220 */ /* 0x000fe20000410000 */
        /* <DEDUP_REMOVED lines=11> */
[----:B------:R-:W-:-:S07]  /*6a80*/  F2FP.BF16.F32.PACK_AB R36, R43, R44 ;  /* 0x0000002c2b24723e */ /* 0x000fce00000010ff */
.L_x_2699:
[----:B------:R-:W-:Y:S05]  /*6a90*/  BSYNC B1 ;  /* 0x0000000000017941 */ /* 0x000fea0003800000 */
.L_x_2698:
[----:B------:R-:W-:Y:S02]  /*6aa0*/  ULDC.64 UR4, c[0x0][0x208] ;  /* 0x0000820000047ab9 */ /* 0x000fe40000000a00 */
[----:B--2---:R1:W-:Y:S01]  /*6ab0*/  STG.E.128 desc[UR4][R48.64+0x180], R36 ;  /* 0x0001802430007986 */ /* 0x0043e2000c101d04 */
[----:B------:R-:W-:Y:S05]  /*6ac0*/  BRA `(.L_x_2685) ;  /* 0x0000004400187947 */ /* 0x000fea0003800000 */
.L_x_2643:
[----:B------:R-:W-:Y:S01]  /*6ad0*/  ISETP.GE.AND P4, PT, R212, R3, PT ;  /* 0x00000003d400720c */ /* 0x000fe20003f86270 */
[----:B------:R-:W-:Y:S01]  /*6ae0*/  BSSY B1, `(.L_x_2700) ;  /* 0x0000024000017945 */ /* 0x000fe20003800000 */
[----:B------:R-:W-:Y:S02]  /*6af0*/  CS2R R54, SRZ ;  /* 0x0000000000367805 */ /* 0x000fe4000001ff00 */
[----:B------:R-:W-:Y:S02]  /*6b00*/  CS2R R38, SRZ ;  /* 0x0000000000267805 */ /* 0x000fe4000001ff00 */
[----:B------:R-:W-:Y:S02]  /*6b10*/  CS2R R36, SRZ ;  /* 0x0000000000247805 */ /* 0x000fe4000001ff00 */
[----:B------:R-:W-:Y:S02]  /*6b20*/  CS2R R42, SRZ ;  /* 0x00000000002a7805 */ /* 0x000fe4000001ff00 */
[----:B0-----:R-:W-:-:S02]  /*6b30*/  CS2R R40, SRZ ;  /* 0x0000000000287805 */ /* 0x001fc4000001ff00 */
[----:B------:R-:W-:Y:S02]  /*6b40*/  CS2R R46, SRZ ;  /* 0x00000000002e7805 */ /* 0x000fe4000001ff00 */
[----:B------:R-:W-:Y:S02]  /*6b50*/  CS2R R44, SRZ ;  /* 0x00000000002c7805 */ /* 0x000fe4000001ff00 */
[----:B------:R-:W-:Y:S02]  /*6b60*/  CS2R R50, SRZ ;  /* 0x0000000000327805 */ /* 0x000fe4000001ff00 */
[----:B------:R-:W-:Y:S01]  /*6b70*/  CS2R R48, SRZ ;  /* 0x0000000000307805 */ /* 0x000fe2000001ff00 */
[----:B------:R-:W-:Y:S06]  /*6b80*/  @P4 BRA `(.L_x_2701) ;  /* 0x0000000000644947 */ /* 0x000fec0003800000 */
[----:B------:R-:W-:Y:S01]  /*6b90*/  IADD3 R36, P2, R102, R86, RZ ;  /* 0x0000005666247210 */ /* 0x000fe20007f5e0ff */
[----:B------:R-:W-:Y:S01]  /*6ba0*/  ULDC.64 UR4, c[0x0][0x3e8] ;  /* 0x0000fa0000047ab9 */ /* 0x000fe20000000a00 */
[-C--:B------:R-:W-:Y:S02]  /*6bb0*/  ISETP.GE.AND P3, PT, R18, R122.reuse, PT ;  /* 0x0000007a1200720c */ /* 0x080fe40003f66270 */
[----:B------:R-:W-:Y:S02]  /*6bc0*/  CS2R R42, SRZ ;  /* 0x00000000002a7805 */ /* 0x000fe4000001ff00 */
[----:B------:R-:W-:Y:S01]  /*6bd0*/  LEA R44, P5, R36, UR4, 0x1 ;  /* 0x00000004242c7c11 */ /* 0x000fe2000f8a08ff */
[----:B------:R-:W-:Y:S01]  /*6be0*/  IMAD.X R37, R0, 0x1, R21, P2 ;  /* 0x0000000100257824 */ /* 0x000fe200010e0615 */
[----:B------:R-:W-:Y:S02]  /*6bf0*/  ISETP.GE.AND P2, PT, R213, R122, PT ;  /* 0x0000007ad500720c */ /* 0x000fe40003f46270 */
[----:B------:R-:W-:-:S02]  /*6c00*/  CS2R R40, SRZ ;  /* 0x0000000000287805 */ /* 0x000fc4000001ff00 */
[----:B------:R-:W-:Y:S01]  /*6c10*/  CS2R R38, SRZ ;  /* 0x0000000000267805 */ /* 0x000fe2000001ff00 */
[----:B------:R-:W-:Y:S01]  /*6c20*/  ULDC.64 UR6, c[0x0][0x208] ;  /* 0x0000820000067ab9 */ /* 0x000fe20000000a00 */
[----:B------:R-:W-:Y:S01]  /*6c30*/  LEA.HI.X R45, R36, UR5, R37, 0x1, P5 ;  /* 0x00000005242d7c11 */ /* 0x000fe2000a8f0c25 */
[----:B------:R-:W-:Y:S01]  /*6c40*/  ULDC.64 UR4, c[0x0][0x400] ;  /* 0x0001000000047ab9 */ /* 0x000fe20000000a00 */
[----:B------:R-:W-:Y:S02]  /*6c50*/  IADD3 R46, P5, R108, R84, RZ ;  /* 0x000000546c2e7210 */ /* 0x000fe40007fbe0ff */
[----:B------:R-:W-:Y:S02]  /*6c60*/  CS2R R36, SRZ ;  /* 0x0000000000247805 */ /* 0x000fe4000001ff00 */
[----:B------:R-:W-:Y:S01]  /*6c70*/  CS2R R50, SRZ ;  /* 0x0000000000327805 */ /* 0x000fe2000001ff00 */
[----:B------:R-:W5:Y:S01]  /*6c80*/  @!P3 LDG.E.128 R40, desc[UR6][R44.64] ;  /* 0x000000062c28b981 */ /* 0x000f62000c1e1d00 */
[----:B------:R-:W-:Y:S01]  /*6c90*/  IMAD.X R47, R114, 0x1, R15, P5 ;  /* 0x00000001722f7824 */ /* 0x000fe200028e060f */
[----:B------:R-:W-:-:S02]  /*6ca0*/  LEA R52, P5, R46, UR4, 0x1 ;  /* 0x000000042e347c11 */ /* 0x000fc4000f8a08ff */
[----:B------:R0:W5:Y:S01]  /*6cb0*/  @!P2 LDG.E.128 R36, desc[UR6][R44.64+0x80] ;  /* 0x000080062c24a981 */ /* 0x000162000c1e1d00 */
[----:B------:R-:W-:Y:S02]  /*6cc0*/  CS2R R48, SRZ ;  /* 0x0000000000307805 */ /* 0x000fe4000001ff00 */
[----:B------:R-:W-:Y:S02]  /*6cd0*/  LEA.HI.X R53, R46, UR5, R47, 0x1, P5 ;  /* 0x000000052e357c11 */ /* 0x000fe4000a8f0c2f */
[----:B------:R-:W-:-:S03]  /*6ce0*/  CS2R R46, SRZ ;  /* 0x00000000002e7805 */ /* 0x000fc6000001ff00 */
[----:B------:R1:W5:Y:S01]  /*6cf0*/  @!P3 LDG.E.128 R48, desc[UR6][R52.64] ;  /* 0x000000063430b981 */ /* 0x000362000c1e1d00 */
[----:B0-----:R-:W-:-:S06]  /*6d00*/  CS2R R44, SRZ ;  /* 0x00000000002c7805 */ /* 0x001fcc000001ff00 */
[----:B------:R1:W5:Y:S02]  /*6d10*/  @!P2 LDG.E.128 R44, desc[UR6][R52.64+0x80] ;  /* 0x00008006342ca981 */ /* 0x000364000c1e1d00 */
.L_x_2701:
[----:B------:R-:W-:Y:S05]  /*6d20*/  BSYNC B1 ;  /* 0x0000000000017941 */ /* 0x000fea0003800000 */
.L_x_2700:
[----:B------:R-:W2:Y:S01]  /*6d30*/  LDL.LU R60, [R1+0x10] ;  /* 0x00001000013c7983 */ /* 0x000ea20000300800 */
[----:B-1---5:R-:W-:Y:S01]  /*6d40*/  IMAD.MOV.U32 R53, RZ, RZ, R38 ;  /* 0x000000ffff357224 */ /* 0x022fe200078e0026 */
[----:B------:R-:W-:Y:S01]  /*6d50*/  BSSY B1, `(.L_x_2702) ;  /* 0x0000040000017945 */ /* 0x000fe20003800000 */
[----:B------:R-:W-:Y:S01]  /*6d60*/  IMAD.MOV.U32 R52, RZ, RZ, R39 ;  /* 0x000000ffff347224 */ /* 0x000fe200078e0027 */
[----:B------:R-:W-:Y:S01]  /*6d70*/  CS2R R62, SRZ ;  /* 0x00000000003e7805 */ /* 0x000fe2000001ff00 */
[----:B------:R-:W-:Y:S01]  /*6d80*/  VIADD R58, R212, 0x20 ;  /* 0x00000020d43a7836 */ /* 0x000fe20000000000 */
        /* <DEDUP_REMOVED lines=25> */
[----:B------:R-:W-:Y:S02]  /*6f20*/  PRMT R171, R56, 0x5410, R57 ;  /* 0x0000541038ab7816 */ /* 0x000fe40000000039 */
[----:B------:R-:W-:Y:S02]  /*6f30*/  CS2R R56, SRZ ;  /* 0x0000000000387805 */ /* 0x000fe4000001ff00 */
[----:B------:R-:W-:Y:S02]  /*6f40*/  PRMT R151, R52, 0x7610, R151 ;  /* 0x0000761034977816 */ /* 0x000fe40000000097 */
[----:B------:R-:W-:Y:S01]  /*6f50*/  CS2R R52, SRZ ;  /* 0x0000000000347805 */ /* 0x000fe2000001ff00 */
[----:B------:R-:W-:Y:S01]  /*6f60*/  IMAD.MOV.U32 R71, RZ, RZ, R49 ;  /* 0x000000ffff477224 */ /* 0x000fe200078e0031 */
        /* <DEDUP_REMOVED lines=11> */
[----:B------:R-:W-:Y:S01]  /*7020*/  LEA R60, P2, R52, UR4, 0x1 ;  /* 0x00000004343c7c11 */ /* 0x000fe2000f8408ff */
[----:B------:R-:W-:-:S03]  /*7030*/  ULDC.64 UR6, c[0x0][0x208] ;  /* 0x0000820000067ab9 */ /* 0x000fc60000000a00 */
[----:B------:R-:W-:Y:S01]  /*7040*/  LEA.HI.X R61, R52, UR5, R53, 0x1, P2 ;  /* 0x00000005343d7c11 */ /* 0x000fe200090f0c35 */
[----:B------:R-:W-:Y:S01]  /*7050*/  ULDC.64 UR4, c[0x0][0x400] ;  /* 0x0001000000047ab9 */ /* 0x000fe20000000a00 */
[----:B------:R-:W-:-:S04]  /*7060*/  IADD3 R52, P2, P3, R108, R84, R28 ;  /* 0x000000546c347210 */ /* 0x000fc80007b5e01c */
[----:B------:R-:W-:Y:S02]  /*7070*/  IADD3.X R53, R15, R114, R30, P2, P3 ;  /* 0x000000720f357210 */ /* 0x000fe400017e641e */
[C---:B------:R-:W-:Y:S02]  /*7080*/  LEA R68, P2, R52.reuse, UR4, 0x1 ;  /* 0x0000000434447c11 */ /* 0x040fe4000f8408ff */
[-C--:B------:R-:W-:Y:S02]  /*7090*/  ISETP.GE.AND P3, PT, R213, R122.reuse, PT ;  /* 0x0000007ad500720c */ /* 0x080fe40003f66270 */
[----:B------:R-:W-:Y:S02]  /*70a0*/  LEA.HI.X R69, R52, UR5, R53, 0x1, P2 ;  /* 0x0000000534457c11 */ /* 0x000fe400090f0c35 */
[----:B------:R-:W-:Y:S02]  /*70b0*/  CS2R R52, SRZ ;  /* 0x0000000000347805 */ /* 0x000fe4000001ff00 */
[----:B------:R-:W-:-:S02]  /*70c0*/  ISETP.GE.AND P2, PT, R18, R122, PT ;  /* 0x0000007a1200720c */ /* 0x000fc40003f46270 */
[----:B------:R-:W-:Y:S02]  /*70d0*/  CS2R R66, SRZ ;  /* 0x0000000000427805 */ /* 0x000fe4000001ff00 */
[----:B------:R-:W-:Y:S02]  /*70e0*/  CS2R R64, SRZ ;  /* 0x0000000000407805 */ /* 0x000fe4000001ff00 */
[----:B------:R-:W-:Y:S01]  /*70f0*/  CS2R R62, SRZ ;  /* 0x00000000003e7805 */ /* 0x000fe2000001ff00 */
[----:B------:R-:W5:Y:S06]  /*7100*/  @!P3 LDG.E.128 R52, desc[UR6][R60.64+0x80] ;  /* 0x000080063c34b981 */ /* 0x000f6c000c1e1d00 */
[----:B------:R0:W5:Y:S04]  /*7110*/  @!P2 LDG.E.128 R56, desc[UR6][R60.64] ;  /* 0x000000063c38a981 */ /* 0x000168000c1e1d00 */
[----:B------:R1:W5:Y:S01]  /*7120*/  @!P2 LDG.E.128 R64, desc[UR6][R68.64] ;  /* 0x000000064440a981 */ /* 0x000362000c1e1d00 */
[----:B0-----:R-:W-:-:S06]  /*7130*/  CS2R R60, SRZ ;  /* 0x00000000003c7805 */ /* 0x001fcc000001ff00 */
[----:B------:R1:W5:Y:S02]  /*7140*/  @!P3 LDG.E.128 R60, desc[UR6][R68.64+0x80] ;  /* 0x00008006443cb981 */ /* 0x000364000c1e1d00 */
.L_x_2703:
[----:B------:R-:W-:Y:S05]  /*7150*/  BSYNC B1 ;  /* 0x0000000000017941 */ /* 0x000fea0003800000 */
.L_x_2702:
[----:B-1---5:R-:W-:Y:S01]  /*7160*/  IMAD.MOV.U32 R69, RZ, RZ, R54 ;  /* 0x000000ffff457224 */ /* 0x022fe200078e0036 */
[----:B------:R-:W-:Y:S01]  /*7170*/  PRMT R150, R150, 0x5410, R70 ;  /* 0x0000541096967816 */ /* 0x000fe20000000046 */
[----:B------:R-:W-:Y:S01]  /*7180*/  IMAD.MOV.U32 R68, RZ, RZ, R55 ;  /* 0x000000ffff447224 */ /* 0x000fe200078e0037 */
[----:B------:R-:W-:Y:S01]  /*7190*/  PRMT R151, R151, 0x5410, R71 ;  /* 0x0000541097977816 */ /* 0x000fe20000000047 */
[----:B------:R-:W-:Y:S01]  /*71a0*/  VIADD R72, R212, 0x40 ;  /* 0x00000040d4487836 */ /* 0x000fe20000000000 */
[----:B------:R-:W-:Y:S01]  /*71b0*/  BSSY B1, `(.L_x_2704) ;  /* 0x0000036000017945 */ /* 0x000fe20003800000 */
[----:B------:R-:W-:Y:S01]  /*71c0*/  IMAD.MOV.U32 R71, RZ, RZ, R52 ;  /* 0x000000ffff477224 */ /* 0x000fe200078e0034 */
[----:B------:R-:W-:Y:S01]  /*71d0*/  PRMT R161, R69, 0x5410, R68 ;  /* 0x0000541045a17816 */ /* 0x000fe20000000044 */
[----:B------:R-:W-:Y:S01]  /*71e0*/  IMAD.MOV.U32 R69, RZ, RZ, R58 ;  /* 0x000000ffff457224 */ /* 0x000fe200078e003a */
[----:B------:R-:W-:Y:S01]  /*71f0*/  ISETP.GE.AND P3, PT, R72, R3, PT ;  /* 0x000000034800720c */ /* 0x000fe20003f66270 */
[----:B------:R-:W-:Y:S01]  /*7200*/  IMAD.MOV.U32 R68, RZ, RZ, R59 ;  /* 0x000000ffff447224 */ /* 0x000fe200078e003b */
[----:B------:R-:W-:Y:S01]  /*7210*/  CS2R R74, SRZ ;  /* 0x00000000004a7805 */ /* 0x000fe2000001ff00 */
[----:B------:R-:W-:Y:S01]  /*7220*/  IMAD.MOV.U32 R70, RZ, RZ, R53 ;  /* 0x000000ffff467224 */ /* 0x000fe200078e0035 */
[----:B------:R-:W-:-:S02]  /*7230*/  CS2R R72, SRZ ;  /* 0x0000000000487805 */ /* 0x000fc4000001ff00 */
[----:B------:R-:W-:Y:S02]  /*7240*/  CS2R R78, SRZ ;  /* 0x00000000004e7805 */ /* 0x000fe4000001ff00 */
[----:B------:R-:W-:Y:S01]  /*7250*/  PRMT R165, R69, 0x5410, R68 ;  /* 0x0000541045a57816 */ /* 0x000fe20000000044 */
[----:B------:R-:W-:Y:S01]  /*7260*/  IMAD.MOV.U32 R69, RZ, RZ, R62 ;  /* 0x000000ffff457224 */ /* 0x000fe200078e003e */
[----:B------:R-:W-:Y:S01]  /*7270*/  PRMT R162, R71, 0x5410, R70 ;  /* 0x0000541047a27816 */ /* 0x000fe20000000046 */
[----:B------:R-:W-:Y:S01]  /*7280*/  IMAD.MOV.U32 R68, RZ, RZ, R63 ;  /* 0x000000ffff447224 */ /* 0x000fe200078e003f */
[----:B------:R-:W-:Y:S01]  /*7290*/  CS2R R76, SRZ ;  /* 0x00000000004c7805 */ /* 0x000fe2000001ff00 */
        /* <DEDUP_REMOVED lines=39> */
.L_x_2705:
[----:B------:R-:W-:Y:S05]  /*7510*/  BSYNC B1 ;  /* 0x0000000000017941 */ /* 0x000fea0003800000 */
.L_x_2704:
        /* <DEDUP_REMOVED lines=33> */
.L_x_2706:
[----:B------:R-:W-:Y:S01]  /*7730*/  IMAD R0, R17, 0x8, R16 ;  /* 0x0000000811007824 */ /* 0x000fe200078e0210 */
[----:B------:R-:W-:Y:S01]  /*7740*/  SHF.L.U32 R114, R219, 0x1f, RZ ;  /* 0x0000001fdb727819 */ /* 0x000fe200000006ff */
[----:B------:R-:W0:Y:S01]  /*7750*/  LDC R140, c[0x0][0x2f4] ;  /* 0x0000bd00ff8c7b82 */ /* 0x000e220000000800 */
[----:B------:R-:W-:Y:S01]  /*7760*/  BSSY B1, `(.L_x_2707) ;  /* 0x0000004000017945 */ /* 0x000fe20003800000 */
[----:B------:R-:W-:Y:S01]  /*7770*/  IMAD.MOV.U32 R125, RZ, RZ, R88 ;  /* 0x000000ffff7d7224 */ /* 0x000fe200078e0058 */
[----:B------:R-:W1:Y:S02]  /*7780*/  SYNCS.PHASECHK.TRANS64.TRYWAIT P5, [R0+URZ+0x38890], R114 ;  /* 0x03889072000075a7 */ /* 0x000e6400080a017f */
[----:B-1----:R-:W-:Y:S05]  /*7790*/  @!P5 BRA `(.L_x_2708) ;  /* 0x000002c400b0d947 */ /* 0x002fea0003800000 */
.L_x_3080:
[----:B------:R-:W-:Y:S05]  /*77a0*/  BSYNC B1 ;  /* 0x0000000000017941 */ /* 0x000fea0003800000 */
.L_x_2707:
        /* <DEDUP_REMOVED lines=37> */
[----:B------:R-:W-:Y:S02]  /*7a00*/  SHF.R.U64 R41, R42, 0x10, R43 ;  /* 0x000000102a297819 */ /* 0x000fe4000000122b */
[--C-:B------:R-:W-:Y:S02]  /*7a10*/  SHF.R.U64 R42, R48, 0x10, R49.reuse ;  /* 0x00000010302a7819 */ /* 0x100fe40000001231 */
[----:B------:R-:W-:Y:S02]  /*7a20*/  SHF.R.U32.HI R48, RZ, 0x10, R49 ;  /* 0x00000010ff307819 */ /* 0x000fe40000011631 */
[----:B------:R-:W-:-:S02]  /*7a30*/  PRMT R40, R147, 0x5432, R40 ;  /* 0x0000543293287816 */ /* 0x000fc40000000028 */
[----:B------:R-:W-:Y:S02]  /*7a40*/  SHF.R.U32.HI R147, RZ, 0x10, R43 ;  /* 0x00000010ff937819 */ /* 0x000fe4000001162b */
[--C-:B------:R-:W-:Y:S02]  /*7a50*/  SHF.R.U64 R43, R50, 0x10, R51.reuse ;  /* 0x00000010322b7819 */ /* 0x100fe40000001233 */
[----:B------:R-:W-:Y:S02]  /*7a60*/  SHF.R.U32.HI R49, RZ, 0x10, R51 ;  /* 0x00000010ff317819 */ /* 0x000fe40000011633 */
[----:B------:R-:W-:Y:S02]  /*7a70*/  PRMT R51, R151, 0x5432, R48 ;  /* 0x0000543297337816 */ /* 0x000fe40000000030 */
[----:B------:R-:W-:Y:S02]  /*7a80*/  PRMT R148, R149, 0x5432, R148 ;  /* 0x0000543295947816 */ /* 0x000fe40000000094 */
[C---:B------:R-:W-:Y:S01]  /*7a90*/  PRMT R50, R150.reuse, 0x5410, R147 ;  /* 0x0000541096327816 */ /* 0x040fe20000000093 */
[----:B------:R-:W-:Y:S01]  /*7aa0*/  IMAD.U32 R48, R51, 0x10000, RZ ;  /* 0x0001000033307824 */ /* 0x000fe200078e00ff */
[----:B------:R-:W-:Y:S01]  /*7ab0*/  PRMT R42, R150, 0x5432, R42 ;  /* 0x00005432962a7816 */ /* 0x000fe2000000002a */
[----:B0-----:R-:W-:Y:S01]  /*7ac0*/  IMAD.U32 R150, R89, 0x10000, RZ ;  /* 0x0001000059967824 */ /* 0x001fe200078e00ff */
[----:B------:R-:W-:Y:S01]  /*7ad0*/  PRMT R43, R151, 0x5410, R43 ;  /* 0x00005410972b7816 */ /* 0x000fe2000000002b */
[----:B------:R-:W-:Y:S01]  /*7ae0*/  IMAD.U32 R151, R148, 0x10000, RZ ;  /* 0x0001000094977824 */ /* 0x000fe200078e00ff */
[----:B------:R-:W-:Y:S01]  /*7af0*/  PRMT R147, R174, 0x5410, R49 ;  /* 0x00005410ae937816 */ /* 0x000fe20000000031 */
[----:B------:R-:W-:Y:S01]  /*7b00*/  FMUL.FTZ R49, R150, R48 ;  /* 0x0000003096317220 */ /* 0x000fe20000410000 */
[----:B------:R-:W-:Y:S01]  /*7b10*/  PRMT R41, R149, 0x5410, R41 ;  /* 0x0000541095297816 */ /* 0x000fe20000000029 */
[----:B--2---:R-:W-:-:S02]  /*7b20*/  IMAD.U32 R149, R85, 0x10000, RZ ;  /* 0x0001000055957824 */ /* 0x004fc400078e00ff */
[-C--:B------:R-:W-:Y:S01]  /*7b30*/  FMUL.FTZ R150, R150, R151.reuse ;  /* 0x0000009796967220 */ /* 0x080fe20000410000 */
[----:B------:R-:W-:Y:S01]  /*7b40*/  LOP3.LUT R89, R89, 0xffff0000, RZ, 0xc0, !PT ;  /* 0xffff000059597812 */ /* 0x000fe200078ec0ff */
[C---:B------:R-:W-:Y:S02]  /*7b50*/  FFMA.FTZ R49, R149.reuse, R151, -R49 ;  /* 0x0000009795317223 */ /* 0x040fe40000010831 */
[----:B------:R-:W-:Y:S01]  /*7b60*/  FFMA.FTZ R48, R149, R48, R150 ;  /* 0x0000003095307223 */ /* 0x000fe20000010096 */
[----:B------:R-:W-:Y:S01]  /*7b70*/  LOP3.LUT R149, R51, 0xffff0000, RZ, 0xc0, !PT ;  /* 0xffff000033957812 */ /* 0x000fe200078ec0ff */
[----:B------:R-:W-:Y:S01]  /*7b80*/  IMAD.U32 R150, R91, 0x10000, RZ ;  /* 0x000100005b967824 */ /* 0x000fe200078e00ff */
[----:B------:R-:W-:Y:S01]  /*7b90*/  LOP3.LUT R148, R148, 0xffff0000, RZ, 0xc0, !PT ;  /* 0xffff000094947812 */ /* 0x000fe200078ec0ff */
[----:B------:R-:W-:Y:S01]  /*7ba0*/  IMAD.U32 R151, R50, 0x10000, RZ ;  /* 0x0001000032977824 */ /* 0x000fe200078e00ff */
[----:B------:R-:W-:Y:S01]  /*7bb0*/  LOP3.LUT R85, R85, 0xffff0000, RZ, 0xc0, !PT ;  /* 0xffff000055557812 */ /* 0x000fe200078ec0ff */
[----:B------:R-:W-:Y:S01]  /*7bc0*/  FMUL.FTZ R51, R89, R149 ;  /* 0x0000009559337220 */ /* 0x000fe20000410000 */
[----:B------:R-:W-:Y:S01]  /*7bd0*/  LOP3.LUT R91, R91, 0xffff0000, RZ, 0xc0, !PT ;  /* 0xffff00005b5b7812 */ /* 0x000fe200078ec0ff */
[----:B------:R-:W-:-:S02]  /*7be0*/  FMUL.FTZ R89, R89, R148 ;  /* 0x0000009459597220 */ /* 0x000fc40000410000 */
[----:B------:R-:W-:Y:S01]  /*7bf0*/  FFMA.FTZ R51, R85, R148, -R51 ;  /* 0x0000009455337223 */ /* 0x000fe20000010833 */
[----:B------:R-:W-:Y:S02]  /*7c00*/  IMAD.U32 R148, R147, 0x10000, RZ ;  /* 0x0001000093947824 */ /* 0x000fe400078e00ff */
[----:B------:R-:W-:Y:S01]  /*7c10*/  FFMA.FTZ R85, R85, R149, R89 ;  /* 0x0000009555557223 */ /* 0x000fe20000010059 */
[----:B------:R-:W-:Y:S01]  /*7c20*/  IMAD.U32 R149, R87, 0x10000, RZ ;  /* 0x0001000057957824 */ /* 0x000fe200078e00ff */
[----:B------:R-:W-:Y:S01]  /*7c30*/  LOP3.LUT R147, R147, 0xffff0000, RZ, 0xc0, !PT ;  /* 0xffff000093937812 */ /* 0x000fe200078ec0ff */
[CC--:B------:R-:W-:Y:S01]  /*7c40*/  FMUL.FTZ R89, R150.reuse, R148.reuse ;  /* 0x0000009496597220 */ /* 0x0c0fe20000410000 */
[-C--:B------:R-:W-:Y:S01]  /*7c50*/  FMUL.FTZ R150, R150, R151.reuse ;  /* 0x0000009796967220 */ /* 0x080fe20000410000 */
[----:B------:R-:W-:Y:S02]  /*7c60*/  LOP3.LUT R87, R87, 0xffff0000, RZ, 0xc0, !PT ;  /* 0xffff000057577812 */ /* 0x000fe400078ec0ff */
[C---:B------:R-:W-:Y:S01]  /*7c70*/  FFMA.FTZ R89, R149.reuse, R151, -R89 ;  /* 0x0000009795597223 */ /* 0x040fe20000010859 */
[----:B------:R-:W-:Y:S01]  /*7c80*/  FFMA.FTZ R148, R149, R148, R150 ;  /* 0x0000009495947223 */ /* 0x000fe20000010096 */
[----:B------:R-:W-:Y:S01]  /*7c90*/  LOP3.LUT R149, R50, 0xffff0000, RZ, 0xc0, !PT ;  /* 0xffff000032957812 */ /* 0x000fe200078ec0ff */
[----:B------:R-:W-:Y:S01]  /*7ca0*/  FMUL.FTZ R50, R91, R147 ;  /* 0x000000935b327220 */ /* 0x000fe20000410000 */
[----:B------:R-:W-:Y:S01]  /*7cb0*/  F2FP.BF16.F32.PACK_AB R48, R85, R48 ;  /* 0x000000305530723e */ /* 0x000fe200000010ff */
[C---:B------:R-:W-:Y:S01]  /*7cc0*/  IMAD.U32 R85, R42.reuse, 0x10000, RZ ;  /* 0x000100002a557824 */ /* 0x040fe200078e00ff */
[----:B------:R-:W-:Y:S01]  /*7cd0*/  F2FP.BF16.F32.PACK_AB R49, R51, R49 ;  /* 0x000000313331723e */ /* 0x000fe200000010ff */
[-C--:B------:R-:W-:Y:S01]  /*7ce0*/  FFMA.FTZ R50, R87, R149.reuse, -R50 ;  /* 0x0000009557327223 */ /* 0x080fe20000010832 */
[----:B------:R-:W-:Y:S01]  /*7cf0*/  FMUL.FTZ R91, R91, R149 ;  /* 0x000000955b5b7220 */ /* 0x000fe20000410000 */
[----:B------:R-:W-:-:S03]  /*7d00*/  LOP3.LUT R42, R42, 0xffff0000, RZ, 0xc0, !PT ;  /* 0xffff00002a2a7812 */ /* 0x000fc600078ec0ff */
[----:B------:R-:W-:Y:S01]  /*7d10*/  FFMA.FTZ R87, R87, R147, R91 ;  /* 0x0000009357577223 */ /* 0x000fe2000001005b */
[----:B------:R-:W-:Y:S01]  /*7d20*/  F2FP.BF16.F32.PACK_AB R50, R50, R89 ;  /* 0x000000593232723e */ /* 0x000fe200000010ff */
[----:B------:R-:W-:Y:S02]  /*7d30*/  IMAD.U32 R89, R88, 0x10000, RZ ;  /* 0x0001000058597824 */ /* 0x000fe400078e00ff */
[----:B------:R-:W-:Y:S01]  /*7d40*/  IMAD.U32 R91, R40, 0x10000, RZ ;  /* 0x00010000285b7824 */ /* 0x000fe200078e00ff */
[----:B------:R-:W-:Y:S01]  /*7d50*/  F2FP.BF16.F32.PACK_AB R148, R87, R148 ;  /* 0x000000945794723e */ /* 0x000fe200000010ff */
        /* <DEDUP_REMOVED lines=18> */
[C---:B------:R-:W-:Y:S02]  /*7e80*/  IMAD.U32 R88, R86.reuse, 0x10000, RZ ;  /* 0x0001000056587824 */ /* 0x040fe400078e00ff */
[-C--:B------:R-:W-:Y:S01]  /*7e90*/  FMUL.FTZ R91, R91, R87.reuse ;  /* 0x000000575b5b7220 */ /* 0x080fe20000410000 */
[----:B------:R-:W-:Y:S01]  /*7ea0*/  LOP3.LUT R86, R86, 0xffff0000, RZ, 0xc0, !PT ;  /* 0xffff000056567812 */ /* 0x000fe200078ec0ff */
[----:B------:R-:W-:-:S02]  /*7eb0*/  FFMA.FTZ R89, R88, R87, -R89 ;  /* 0x0000005758597223 */ /* 0x000fc40000010859 */
[----:B------:R-:W-:Y:S01]  /*7ec0*/  FFMA.FTZ R91, R88, R84, R91 ;  /* 0x00000054585b7223 */ /* 0x000fe2000001005b */
[----:B------:R-:W-:Y:S02]  /*7ed0*/  LOP3.LUT R84, R90, 0xffff0000, RZ, 0xc0, !PT ;  /* 0xffff00005a547812 */ /* 0x000fe400078ec0ff */
[----:B------:R-:W-:Y:S02]  /*7ee0*/  F2FP.BF16.F32.PACK_AB R40, R40, R51 ;  /* 0x000000332828723e */ /* 0x000fe400000010ff */
[----:B------:R-:W-:Y:S01]  /*7ef0*/  F2FP.BF16.F32.PACK_AB R42, R42, R85 ;  /* 0x000000552a2a723e */ /* 0x000fe200000010ff */
[C---:B------:R-:W-:Y:S01]  /*7f00*/  FMUL.FTZ R87, R84.reuse, R43 ;  /* 0x0000002b54577220 */ /* 0x040fe20000410000 */
[-C--:B------:R-:W-:Y:S01]  /*7f10*/  FMUL.FTZ R84, R84, R41.reuse ;  /* 0x0000002954547220 */ /* 0x080fe20000410000 */
[----:B------:R-:W-:Y:S02]  /*7f20*/  IMAD.MOV.U32 R85, RZ, RZ, R49 ;  /* 0x000000ffff557224 */ /* 0x000fe400078e0031 */
[C---:B------:R-:W-:Y:S01]  /*7f30*/  FFMA.FTZ R87, R86.reuse, R41, -R87 ;  /* 0x0000002956577223 */ /* 0x040fe20000010857 */
[----:B------:R-:W-:Y:S01]  /*7f40*/  FFMA.FTZ R84, R86, R43, R84 ;  /* 0x0000002b56547223 */ /* 0x000fe20000010054 */
[----:B------:R-:W-:-:S03]  /*7f50*/  IMAD.MOV.U32 R88, RZ, RZ, R42 ;  /* 0x000000ffff587224 */ /* 0x000fc600078e002a */
[----:B------:R-:W-:Y:S01]  /*7f60*/  F2FP.BF16.F32.PACK_AB R87, R87, R89 ;  /* 0x000000595757723e */ /* 0x000fe200000010ff */
[----:B------:R-:W-:Y:S01]  /*7f70*/  IMAD.MOV.U32 R89, RZ, RZ, R48 ;  /* 0x000000ffff597224 */ /* 0x000fe200078e0030 */
[----:B------:R-:W-:Y:S01]  /*7f80*/  F2FP.BF16.F32.PACK_AB R91, R84, R91 ;  /* 0x0000005b545b723e */ /* 0x000fe200000010ff */
[----:B------:R-:W-:Y:S02]  /*7f90*/  IMAD.MOV.U32 R84, RZ, RZ, R40 ;  /* 0x000000ffff547224 */ /* 0x000fe400078e0028 */
[----:B------:R-:W-:Y:S02]  /*7fa0*/  IMAD.MOV.U32 R86, RZ, RZ, R87 ;  /* 0x000000ffff567224 */ /* 0x000fe400078e0057 */
[----:B------:R-:W-:Y:S02]  /*7fb0*/  IMAD.MOV.U32 R90, RZ, RZ, R91 ;  /* 0x000000ffff5a7224 */ /* 0x000fe400078e005b */
[----:B------:R-:W-:Y:S02]  /*7fc0*/  IMAD.MOV.U32 R87, RZ, RZ, R50 ;  /* 0x000000ffff577224 */ /* 0x000fe400078e0032 */
[----:B------:R-:W-:-:S07]  /*7fd0*/  IMAD.MOV.U32 R91, RZ, RZ, R148 ;  /* 0x000000ffff5b7224 */ /* 0x000fce00078e0094 */
.L_x_2714:
[----:B------:R-:W-:Y:S05]  /*7fe0*/  BSYNC B3 ;  /* 0x0000000000037941 */ /* 0x000fea0003800000 */
.L_x_2713:
        /* <DEDUP_REMOVED lines=10> */
[----:B--2---:R2:W-:Y:S01]  /*8090*/  STG.E.128 desc[UR4][R40.64], R84 ;  /* 0x0000005428007986 */ /* 0x0045e2000c101d04 */
[----:B------:R-:W-:-:S05]  /*80a0*/  @!P4 LEA.HI.X R43, R146, R117, R43, 0x1, P5 ;  /* 0x00000075922bc211 */ /* 0x000fca00028f0c2b */
[----:B0-----:R2:W-:Y:S04]  /*80b0*/  @!P4 STG.E.128 desc[UR4][R42.64], R88 ;  /* 0x000000582a00c986 */ /* 0x0015e8000c101d04 */
.L_x_2712:
[----:B------:R-:W-:Y:S05]  /*80c0*/  BSYNC B2 ;  /* 0x0000000000027941 */ /* 0x000fea0003800000 */
.L_x_2711:
[----:B------:R-:W-:-:S13]  /*80d0*/  ISETP.NE.AND P4, PT, R10, RZ, PT ;  /* 0x000000ff0a00720c */ /* 0x000fda0003f85270 */
[----:B------:R-:W-:Y:S05]  /*80e0*/  @!P4 BRA `(.L_x_2710) ;  /* 0x000000080004c947 */ /* 0x000fea0003800000 */
[----:B--2---:R-:W-:Y:S01]  /*80f0*/  SEL R40, R115, R142, !P1 ;  /* 0x0000008e73287207 */ /* 0x004fe20004800000 */
        /* <DEDUP_REMOVED lines=114> */
.L_x_2716:
[----:B------:R-:W-:Y:S05]  /*8820*/  BSYNC B2 ;  /* 0x0000000000027941 */ /* 0x000fea0003800000 */
.L_x_2715:
        /* <DEDUP_REMOVED lines=13> */
.L_x_2710:
[----:B------:R-:W-:Y:S05]  /*8900*/  BSYNC B1 ;  /* 0x0000000000017941 */ /* 0x000fea0003800000 */
.L_x_2709:
[----:B---3--:R-:W3:Y:S01]  /*8910*/  LDL R36, [R1+0x10] ;  /* 0x0000100001247983 */ /* 0x008ee20000100800 */
[----:B------:R-:W-:Y:S01]  /*8920*/  BSSY B1, `(.L_x_2717) ;  /* 0x000010e000017945 */ /* 0x000fe20003800000 */
[----:B---3--:R-:W-:-:S13]  /*8930*/  LOP3.LUT P4, RZ, R36, 0x1, RZ, 0xc0, !PT ;  /* 0x0000000124ff7812 */ /* 0x008fda000788c0ff */
[----:B------:R-:W-:Y:S05]  /*8940*/  @P4 BRA `(.L_x_2718) ;  /* 0x00000010002c4947 */ /* 0x000fea0003800000 */
[----:B------:R-:W-:Y:S01]  /*8950*/  ISETP.NE.AND P4, PT, R26, RZ, PT ;  /* 0x000000ff1a00720c */ /* 0x000fe20003f85270 */
[----:B------:R-:W-:Y:S01]  /*8960*/  VIADD R36, R212, 0x20 ;  /* 0x00000020d4247836 */ /* 0x000fe20000000000 */
[----:B------:R-:W-:Y:S01]  /*8970*/  BSSY B2, `(.L_x_2719) ;  /* 0x0000086000027945 */ /* 0x000fe20003800000 */
[-C--:B--2---:R-:W-:Y:S02]  /*8980*/  IMAD R48, R141, R126.reuse, RZ ;  /* 0x0000007e8d307224 */ /* 0x084fe400078e02ff */
        /* <DEDUP_REMOVED lines=26> */
[--C-:B------:R-:W-:Y:S01]  /*8b30*/  SHF.R.U64 R50, R64, 0x10, R65.reuse ;  /* 0x0000001040327819 */ /* 0x100fe20000001241 */
[----:B0-----:R-:W-:Y:S01]  /*8b40*/  IMAD.U32 R84, R41, 0x10000, RZ ;  /* 0x0001000029547824 */ /* 0x001fe200078e00ff */
[----:B------:R-:W-:Y:S01]  /*8b50*/  SHF.R.U32.HI R64, RZ, 0x10, R65 ;  /* 0x00000010ff407819 */ /* 0x000fe20000011641 */
[----:B--2---:R-:W-:Y:S01]  /*8b60*/  IMAD.U32 R65, R37, 0x10000, RZ ;  /* 0x0001000025417824 */ /* 0x004fe200078e00ff */
        /* <DEDUP_REMOVED lines=68> */
[CC--:B------:R-:W-:Y:S01]  /*8fb0*/  FMUL.FTZ R57, R59.reuse, R47.reuse ;  /* 0x0000002f3b397220 */ /* 0x0c0fe20000410000 */
        /* <DEDUP_REMOVED lines=8> */
[C---:B------:R-:W-:Y:S01]  /*9040*/  FMUL.FTZ R42, R40.reuse, R51 ;  /* 0x00000033282a7220 */ /* 0x040fe20000410000 */
[-C--:B------:R-:W-:Y:S01]  /*9050*/  FMUL.FTZ R40, R40, R49.reuse ;  /* 0x0000003128287220 */ /* 0x080fe20000410000 */
        /* <DEDUP_REMOVED lines=9> */
.L_x_2722:
[----:B------:R-:W-:Y:S05]  /*90f0*/  BSYNC B3 ;  /* 0x0000000000037941 */ /* 0x000fea0003800000 */
.L_x_2721:
        /* <DEDUP_REMOVED lines=13> */
.L_x_2720:
[----:B------:R-:W-:Y:S05]  /*91d0*/  BSYNC B2 ;  /* 0x0000000000027941 */ /* 0x000fea0003800000 */
.L_x_2719:
[----:B------:R-:W-:-:S13]  /*91e0*/  ISETP.NE.AND P4, PT, R10, RZ, PT ;  /* 0x000000ff0a00720c */ /* 0x000fda0003f85270 */
[----:B------:R-:W-:Y:S05]  /*91f0*/  @!P4 BRA `(.L_x_2718) ;  /* 0x000000080000c947 */ /* 0x000fea0003800000 */
[----:B0-----:R-:W-:Y:S01]  /*9200*/  SEL R36, R115, R142, !P1 ;  /* 0x0000008e73247207 */ /* 0x001fe20004800000 */
        /* <DEDUP_REMOVED lines=70> */
[C---:B------:R-:W-:Y:S01]  /*9670*/  IMAD.U32 R53, R50.reuse, 0x10000, RZ ;  /* 0x0001000032357824 */ /* 0x040fe200078e00ff */
        /* <DEDUP_REMOVED lines=42> */
.L_x_2724:
[----:B------:R-:W-:Y:S05]  /*9920*/  BSYNC B2 ;  /* 0x0000000000027941 */ /* 0x000fea0003800000 */
.L_x_2723:
        /* <DEDUP_REMOVED lines=13> */
.L_x_2718:
[----:B------:R-:W-:Y:S05]  /*9a00*/  BSYNC B1 ;  /* 0x0000000000017941 */ /* 0x000fea0003800000 */
.L_x_2717:
[----:B0--3--:R-:W-:Y:S02]  /*9a10*/  VIADD R37, R212, 0x40 ;  /* 0x00000040d4257836 */ /* 0x009fe40000000000 */
        /* <DEDUP_REMOVED lines=36> */
[----:B------:R-:W-:Y:S02]  /*9c60*/  SHF.R.U32.HI R72, RZ, 0x10, R73 ;  /* 0x00000010ff487819 */ /* 0x000fe40000011649 */
[----:B------:R-:W-:Y:S02]  /*9c70*/  PRMT R80, R160, 0x5432, R80 ;  /* 0x00005432a0507816 */ /* 0x000fe40000000050 */
[----:B------:R-:W-:-:S02]  /*9c80*/  PRMT R72, R158, 0x5432, R72 ;  /* 0x000054329e487816 */ /* 0x000fc40000000048 */
[--C-:B------:R-:W-:Y:S01]  /*9c90*/  SHF.R.U64 R49, R82, 0x10, R83.reuse ;  /* 0x0000001052317819 */ /* 0x100fe20000001253 */
[----:B------:R-:W-:Y:S01]  /*9ca0*/  IMAD.U32 R53, R80, 0x10000, RZ ;  /* 0x0001000050357824 */ /* 0x000fe200078e00ff */
[----:B------:R-:W-:Y:S01]  /*9cb0*/  SHF.R.U32.HI R82, RZ, 0x10, R83 ;  /* 0x00000010ff527819 */ /* 0x000fe20000011653 */
[----:B------:R-:W-:Y:S01]  /*9cc0*/  IMAD.U32 R50, R72, 0x10000, RZ ;  /* 0x0001000048327824 */ /* 0x000fe200078e00ff */
[----:B------:R-:W-:Y:S01]  /*9cd0*/  LOP3.LUT R80, R80, 0xffff0000, RZ, 0xc0, !PT ;  /* 0xffff000050507812 */ /* 0x000fe200078ec0ff */
[----:B------:R-:W-:Y:S01]  /*9ce0*/  FMUL.FTZ R51, R54, R53 ;  /* 0x0000003536337220 */ /* 0x000fe20000410000 */
[----:B------:R-:W-:Y:S02]  /*9cf0*/  LOP3.LUT R41, R41, 0xffff0000, RZ, 0xc0, !PT ;  /* 0xffff000029297812 */ /* 0x000fe400078ec0ff */
[----:B------:R-:W-:Y:S01]  /*9d00*/  SHF.R.U64 R45, R74, 0x10, R75 ;  /* 0x000000104a2d7819 */ /* 0x000fe2000000124b */
[-C--:B------:R-:W-:Y:S01]  /*9d10*/  FFMA.FTZ R51, R52, R50.reuse, -R51 ;  /* 0x0000003234337223 */ /* 0x080fe20000010833 */
[----:B------:R-:W-:Y:S01]  /*9d20*/  FMUL.FTZ R50, R54, R50 ;  /* 0x0000003236327220 */ /* 0x000fe20000410000 */
[----:B------:R-:W-:-:S02]  /*9d30*/  LOP3.LUT R72, R72, 0xffff0000, RZ, 0xc0, !PT ;  /* 0xffff000048487812 */ /* 0x000fc400078ec0ff */
[----:B------:R-:W-:Y:S01]  /*9d40*/  SHF.R.U32.HI R74, RZ, 0x10, R75 ;  /* 0x00000010ff4a7819 */ /* 0x000fe2000001164b */
[----:B------:R-:W-:Y:S01]  /*9d50*/  FFMA.FTZ R50, R52, R53, R50 ;  /* 0x0000003534327223 */ /* 0x000fe20000010032 */
[----:B------:R-:W-:Y:S01]  /*9d60*/  PRMT R82, R159, 0x5432, R82 ;  /* 0x000054329f527816 */ /* 0x000fe20000000052 */
[----:B------:R-:W-:Y:S01]  /*9d70*/  IMAD.U32 R53, R39, 0x10000, RZ ;  /* 0x0001000027357824 */ /* 0x000fe200078e00ff */
        /* <DEDUP_REMOVED lines=8> */
[----:B------:R-:W-:-:S02]  /*9e00*/  IMAD.U32 R52, R74, 0x10000, RZ ;  /* 0x000100004a347824 */ /* 0x000fc400078e00ff */
[----:B------:R-:W-:Y:S01]  /*9e10*/  FMUL.FTZ R56, R55, R54 ;  /* 0x0000003637387220 */ /* 0x000fe20000410000 */
[----:B------:R-:W-:Y:S02]  /*9e20*/  LOP3.LUT R43, R43, 0xffff0000, RZ, 0xc0, !PT ;  /* 0xffff00002b2b7812 */ /* 0x000fe400078ec0ff */
[----:B------:R-:W-:Y:S01]  /*9e30*/  LOP3.LUT R74, R74, 0xffff0000, RZ, 0xc0, !PT ;  /* 0xffff00004a4a7812 */ /* 0x000fe200078ec0ff */
[-C--:B------:R-:W-:Y:S01]  /*9e40*/  FFMA.FTZ R56, R53, R52.reuse, -R56 ;  /* 0x0000003435387223 */ /* 0x080fe20000010838 */
[----:B------:R-:W-:Y:S01]  /*9e50*/  FMUL.FTZ R52, R55, R52 ;  /* 0x0000003437347220 */ /* 0x000fe20000410000 */
[----:B------:R-:W-:Y:S02]  /*9e60*/  LOP3.LUT R39, R39, 0xffff0000, RZ, 0xc0, !PT ;  /* 0xffff000027277812 */ /* 0x000fe400078ec0ff */
[----:B------:R-:W-:Y:S01]  /*9e70*/  PRMT R48, R160, 0x5410, R48 ;  /* 0x00005410a0307816 */ /* 0x000fe20000000030 */
[----:B------:R-:W-:Y:S01]  /*9e80*/  FFMA.FTZ R53, R53, R54, R52 ;  /* 0x0000003635357223 */ /* 0x000fe20000010034 */
[C---:B------:R-:W-:Y:S01]  /*9e90*/  FMUL.FTZ R52, R43.reuse, R82 ;  /* 0x000000522b347220 */ /* 0x040fe20000410000 */
[----:B------:R-:W-:Y:S01]  /*9ea0*/  FMUL.FTZ R43, R43, R74 ;  /* 0x0000004a2b2b7220 */ /* 0x000fe20000410000 */
[----:B------:R-:W-:-:S02]  /*9eb0*/  PRMT R44, R158, 0x5410, R44 ;  /* 0x000054109e2c7816 */ /* 0x000fc4000000002c */
[----:B------:R-:W-:Y:S01]  /*9ec0*/  F2FP.BF16.F32.PACK_AB R37, R37, R51 ;  /* 0x000000332525723e */ /* 0x000fe200000010ff */
[----:B------:R-:W-:Y:S01]  /*9ed0*/  FFMA.FTZ R43, R39, R82, R43 ;  /* 0x00000052272b7223 */ /* 0x000fe2000001002b */
[----:B------:R-:W-:Y:S01]  /*9ee0*/  F2FP.BF16.F32.PACK_AB R41, R41, R50 ;  /* 0x000000322929723e */ /* 0x000fe200000010ff */
[----:B------:R-:W-:Y:S02]  /*9ef0*/  IMAD.U32 R51, R40, 0x10000, RZ ;  /* 0x0001000028337824 */ /* 0x000fe400078e00ff */
[----:B------:R-:W-:Y:S01]  /*9f00*/  FFMA.FTZ R52, R39, R74, -R52 ;  /* 0x0000004a27347223 */ /* 0x000fe20000010834 */
        /* <DEDUP_REMOVED lines=43> */
.L_x_2728:
[----:B------:R-:W-:Y:S05]  /*a1c0*/  BSYNC B2 ;  /* 0x0000000000027941 */ /* 0x000fea0003800000 */
.L_x_2727:
[----:B------:R-:W-:Y:S01]  /*a1d0*/  IADD3 R45, P3, P4, R96, R124, R13 ;  /* 0x0000007c602d7210 */ /* 0x000fe20007c7e00d */
[----:B------:R-:W-:-:S03]  /*a1e0*/  ULDC.64 UR4, c[0x0][0x208] ;  /* 0x0000820000047ab9 */ /* 0x000fc60000000a00 */
[----:B------:R-:W-:Y:S02]  /*a1f0*/  IADD3.X R48, R92, R46, R7, P3, P4 ;  /* 0x0000002e5c307210 */ /* 0x000fe40001fe8407 */
[----:B------:R-:W-:-:S04]  /*a200*/  LEA R44, P3, R45, R116, 0x1 ;  /* 0x000000742d2c7211 */ /* 0x000fc800078608ff */
[----:B------:R-:W-:Y:S02]  /*a210*/  LEA.HI.X R45, R45, R117, R48, 0x1, P3 ;  /* 0x000000752d2d7211 */ /* 0x000fe400018f0c30 */
[----:B------:R-:W-:-:S03]  /*a220*/  ISETP.GE.AND P3, PT, R47, R140, PT ;  /* 0x0000008c2f00720c */ /* 0x000fc60003f66270 */
[----:B--2---:R2:W-:Y:S10]  /*a230*/  STG.E.128 desc[UR4][R44.64], R36 ;  /* 0x000000242c007986 */ /* 0x0045f4000c101d04 */
[----:B--2---:R-:W-:-:S02]  /*a240*/  @!P3 SHF.R.S32.HI R37, RZ, 0x1f, R47 ;  /* 0x0000001fff25b819 */ /* 0x004fc4000001142f */
[----:B------:R-:W-:-:S04]  /*a250*/  @!P3 IADD3 R47, P4, P5, R96, R124, R47 ;  /* 0x0000007c602fb210 */ /* 0x000fc80007d9e02f */
[----:B------:R-:W-:Y:S02]  /*a260*/  @!P3 IADD3.X R37, R92, R46, R37, P4, P5 ;  /* 0x0000002e5c25b210 */ /* 0x000fe400027ea425 */
[----:B------:R-:W-:-:S04]  /*a270*/  @!P3 LEA R36, P4, R47, R116, 0x1 ;  /* 0x000000742f24b211 */ /* 0x000fc800078808ff */
[----:B------:R-:W-:-:S05]  /*a280*/  @!P3 LEA.HI.X R37, R47, R117, R37, 0x1, P4 ;  /* 0x000000752f25b211 */ /* 0x000fca00020f0c25 */
[----:B0-----:R0:W-:Y:S04]  /*a290*/  @!P3 STG.E.128 desc[UR4][R36.64], R40 ;  /* 0x000000282400b986 */ /* 0x0011e8000c101d04 */
.L_x_2726:
[----:B------:R-:W-:Y:S05]  /*a2a0*/  BSYNC B1 ;  /* 0x0000000000017941 */ /* 0x000fea0003800000 */
.L_x_2725:
[----:B------:R-:W-:-:S13]  /*a2b0*/  ISETP.NE.AND P3, PT, R10, RZ, PT ;  /* 0x000000ff0a00720c */ /* 0x000fda0003f65270 */
[----:B------:R-:W-:Y:S05]  /*a2c0*/  @!P3 BRA `(.L_x_2685) ;  /* 0x0000000c0018b947 */ /* 0x000fea0003800000 */
[----:B------:R-:W-:Y:S01]  /*a2d0*/  SEL R142, R115, R142, !P1 ;  /* 0x0000008e738e7207 */ /* 0x000fe20004800000 */
[----:B------:R-:W-:Y:S01]  /*a2e0*/  BSSY B1, `(.L_x_2729) ;  /* 0x0000073000017945 */ /* 0x000fe20003800000 */
[----:B------:R-:W-:Y:S02]  /*a2f0*/  SHF.R.U32.HI R38, RZ, 0x3, R222 ;  /* 0x00000003ff267819 */ /* 0x000fe400000116de */
[----:B0-----:R-:W-:Y:S02]  /*a300*/  SHF.R.S32.HI R36, RZ, 0x1f, R142 ;  /* 0x0000001fff247819 */ /* 0x001fe4000001148e */
        /* <DEDUP_REMOVED lines=10> */
[----:B------:R-:W-:Y:S02]  /*a3b0*/  IMAD.IADD R37, R37, 0x1, R36 ;  /* 0x0000000125257824 */ /* 0x000fe400078e0224 */
[C---:B------:R-:W-:Y:S02]  /*a3c0*/  IMAD R36, R17.reuse, 0x5000, R131 ;  /* 0x0000500011247824 */ /* 0x040fe400078e0283 */
        /* <DEDUP_REMOVED lines=19> */
[C---:B------:R-:W-:Y:S01]  /*a500*/  FMUL.FTZ R52, R51.reuse, R49 ;  /* 0x0000003133347220 */ /* 0x040fe20000410000 */
[----:B------:R-:W-:Y:S01]  /*a510*/  SHF.R.U64 R76, R76, 0x10, R77 ;  /* 0x000000104c4c7819 */ /* 0x000fe2000000124d */
[-C--:B------:R-:W-:Y:S01]  /*a520*/  FMUL.FTZ R51, R51, R45.reuse ;  /* 0x0000002d33337220 */ /* 0x080fe20000410000 */
[----:B------:R-:W-:Y:S01]  /*a530*/  SHF.R.U64 R68, R68, 0x10, R69 ;  /* 0x0000001044447819 */ /* 0x000fe20000001245 */
[----:B------:R-:W-:Y:S01]  /*a540*/  FFMA.FTZ R45, R44, R45, -R52 ;  /* 0x0000002d2c2d7223 */ /* 0x000fe20000010834 */
[----:B------:R-:W-:Y:S01]  /*a550*/  PRMT R76, R156, 0x5410, R76 ;  /* 0x000054109c4c7816 */ /* 0x000fe2000000004c */
[----:B------:R-:W-:Y:S01]  /*a560*/  FFMA.FTZ R44, R44, R49, R51 ;  /* 0x000000312c2c7223 */ /* 0x000fe20000010033 */
[----:B------:R-:W-:-:S02]  /*a570*/  LOP3.LUT R49, R41, 0xffff0000, RZ, 0xc0, !PT ;  /* 0xffff000029317812 */ /* 0x000fc400078ec0ff */
[----:B------:R-:W-:Y:S02]  /*a580*/  PRMT R68, R154, 0x5410, R68 ;  /* 0x000054109a447816 */ /* 0x000fe40000000044 */
[----:B------:R-:W-:Y:S01]  /*a590*/  SHF.R.U64 R78, R78, 0x10, R79 ;  /* 0x000000104e4e7819 */ /* 0x000fe2000000124f */
[C---:B------:R-:W-:Y:S01]  /*a5a0*/  FMUL.FTZ R41, R49.reuse, R48 ;  /* 0x0000003031297220 */ /* 0x040fe20000410000 */
[-C--:B------:R-:W-:Y:S01]  /*a5b0*/  FMUL.FTZ R49, R49, R50.reuse ;  /* 0x0000003231317220 */ /* 0x080fe20000410000 */
[----:B------:R-:W-:Y:S02]  /*a5c0*/  SHF.R.U64 R70, R70, 0x10, R71 ;  /* 0x0000001046467819 */ /* 0x000fe40000001247 */
[C---:B------:R-:W-:Y:S01]  /*a5d0*/  FFMA.FTZ R41, R37.reuse, R50, -R41 ;  /* 0x0000003225297223 */ /* 0x040fe20000010829 */
[----:B------:R-:W-:Y:S01]  /*a5e0*/  FFMA.FTZ R37, R37, R48, R49 ;  /* 0x0000003025257223 */ /* 0x000fe20000010031 */
[----:B------:R-:W-:Y:S01]  /*a5f0*/  SHF.R.U32.HI R49, RZ, 0x10, R79 ;  /* 0x00000010ff317819 */ /* 0x000fe2000001164f */
[----:B------:R-:W-:Y:S01]  /*a600*/  IMAD.U32 R50, R39, 0x10000, RZ ;  /* 0x0001000027327824 */ /* 0x000fe200078e00ff */
[----:B------:R-:W-:-:S02]  /*a610*/  SHF.R.U32.HI R48, RZ, 0x10, R71 ;  /* 0x00000010ff307819 */ /* 0x000fc40000011647 */
[----:B------:R-:W-:Y:S02]  /*a620*/  PRMT R49, R155, 0x5432, R49 ;  /* 0x000054329b317816 */ /* 0x000fe40000000031 */
[----:B------:R-:W-:Y:S02]  /*a630*/  PRMT R48, R153, 0x5432, R48 ;  /* 0x0000543299307816 */ /* 0x000fe40000000030 */
[----:B------:R-:W-:Y:S01]  /*a640*/  LOP3.LUT R39, R39, 0xffff0000, RZ, 0xc0, !PT ;  /* 0xffff000027277812 */ /* 0x000fe200078ec0ff */
[C---:B------:R-:W-:Y:S01]  /*a650*/  IMAD.U32 R51, R49.reuse, 0x10000, RZ ;  /* 0x0001000031337824 */ /* 0x040fe200078e00ff */
[----:B------:R-:W-:Y:S01]  /*a660*/  LOP3.LUT R49, R49, 0xffff0000, RZ, 0xc0, !PT ;  /* 0xffff000031317812 */ /* 0x000fe200078ec0ff */
[C---:B------:R-:W-:Y:S01]  /*a670*/  IMAD.U32 R52, R48.reuse, 0x10000, RZ ;  /* 0x0001000030347824 */ /* 0x040fe200078e00ff */
[----:B------:R-:W-:Y:S01]  /*a680*/  LOP3.LUT R48, R48, 0xffff0000, RZ, 0xc0, !PT ;  /* 0xffff000030307812 */ /* 0x000fe200078ec0ff */
[C---:B------:R-:W-:Y:S01]  /*a690*/  FMUL.FTZ R53, R54.reuse, R51 ;  /* 0x0000003336357220 */ /* 0x040fe20000410000 */
[----:B------:R-:W-:Y:S01]  /*a6a0*/  PRMT R78, R155, 0x5410, R78 ;  /* 0x000054109b4e7816 */ /* 0x000fe2000000004e */
[-C--:B------:R-:W-:Y:S01]  /*a6b0*/  FMUL.FTZ R54, R54, R52.reuse ;  /* 0x0000003436367220 */ /* 0x080fe20000410000 */
[----:B------:R-:W-:Y:S01]  /*a6c0*/  PRMT R70, R153, 0x5410, R70 ;  /* 0x0000541099467816 */ /* 0x000fe20000000046 */
[----:B------:R-:W-:Y:S01]  /*a6d0*/  FFMA.FTZ R53, R50, R52, -R53 ;  /* 0x0000003432357223 */ /* 0x000fe20000010835 */
[----:B------:R-:W-:-:S02]  /*a6e0*/  IMAD.U32 R52, R40, 0x10000, RZ ;  /* 0x0001000028347824 */ /* 0x000fc400078e00ff */
[----:B------:R-:W-:Y:S01]  /*a6f0*/  FFMA.FTZ R54, R50, R51, R54 ;  /* 0x0000003332367223 */ /* 0x000fe20000010036 */
[----:B------:R-:W-:Y:S02]  /*a700*/  LOP3.LUT R50, R43, 0xffff0000, RZ, 0xc0, !PT ;  /* 0xffff00002b327812 */ /* 0x000fe400078ec0ff */
[----:B------:R-:W-:Y:S02]  /*a710*/  LOP3.LUT R40, R40, 0xffff0000, RZ, 0xc0, !PT ;  /* 0xffff000028287812 */ /* 0x000fe400078ec0ff */
[----:B------:R-:W-:Y:S01]  /*a720*/  LOP3.LUT R42, R42, 0xffff0000, RZ, 0xc0, !PT ;  /* 0xffff00002a2a7812 */ /* 0x000fe200078ec0ff */
[C---:B------:R-:W-:Y:S01]  /*a730*/  FMUL.FTZ R43, R50.reuse, R49 ;  /* 0x00000031322b7220 */ /* 0x040fe20000410000 */
[-C--:B------:R-:W-:Y:S01]  /*a740*/  FMUL.FTZ R50, R50, R48.reuse ;  /* 0x0000003032327220 */ /* 0x080fe20000410000 */
[----:B------:R-:W-:Y:S02]  /*a750*/  F2FP.BF16.F32.PACK_AB R41, R41, R45 ;  /* 0x0000002d2929723e */ /* 0x000fe400000010ff */
[C---:B------:R-:W-:Y:S01]  /*a760*/  FFMA.FTZ R43, R39.reuse, R48, -R43 ;  /* 0x00000030272b7223 */ /* 0x040fe2000001082b */
[----:B------:R-:W-:Y:S01]  /*a770*/  FFMA.FTZ R50, R39, R49, R50 ;  /* 0x0000003127327223 */ /* 0x000fe20000010032 */
[C---:B------:R-:W-:Y:S01]  /*a780*/  IMAD.U32 R48, R76.reuse, 0x10000, RZ ;  /* 0x000100004c307824 */ /* 0x040fe200078e00ff */
[----:B------:R-:W-:Y:S01]  /*a790*/  LOP3.LUT R76, R76, 0xffff0000, RZ, 0xc0, !PT ;  /* 0xffff00004c4c7812 */ /* 0x000fe200078ec0ff */
[C---:B------:R-:W-:Y:S01]  /*a7a0*/  IMAD.U32 R49, R68.reuse, 0x10000, RZ ;  /* 0x0001000044317824 */ /* 0x040fe200078e00ff */
[----:B------:R-:W-:Y:S01]  /*a7b0*/  LOP3.LUT R68, R68, 0xffff0000, RZ, 0xc0, !PT ;  /* 0xffff000044447812 */ /* 0x000fe200078ec0ff */
[----:B------:R-:W-:Y:S01]  /*a7c0*/  FMUL.FTZ R51, R52, R48 ;  /* 0x0000003034337220 */ /* 0x000fe20000410000 */
[----:B------:R-:W-:-:S02]  /*a7d0*/  IMAD.U32 R39, R36, 0x10000, RZ ;  /* 0x0001000024277824 */ /* 0x000fc400078e00ff */
[-C--:B------:R-:W-:Y:S01]  /*a7e0*/  FMUL.FTZ R52, R52, R49.reuse ;  /* 0x0000003134347220 */ /* 0x080fe20000410000 */
[----:B------:R-:W-:Y:S01]  /*a7f0*/  LOP3.LUT R36, R36, 0xffff0000, RZ, 0xc0, !PT ;  /* 0xffff000024247812 */ /* 0x000fe200078ec0ff */
[C---:B------:R-:W-:Y:S02]  /*a800*/  FFMA.FTZ R51, R39.reuse, R49, -R51 ;  /* 0x0000003127337223 */ /* 0x040fe40000010833 */
        /* <DEDUP_REMOVED lines=16> */
[-C--:B------:R-:W-:Y:S01]  /*a910*/  FMUL.FTZ R42, R42, R70.reuse ;  /* 0x000000462a2a7220 */ /* 0x080fe20000410000 */
[----:B------:R-:W-:Y:S02]  /*a920*/  F2FP.BF16.F32.PACK_AB R39, R39, R51 ;  /* 0x000000332727723e */ /* 0x000fe400000010ff */
[C---:B------:R-:W-:Y:S01]  /*a930*/  FFMA.FTZ R36, R38.reuse, R70, -R36 ;  /* 0x0000004626247223 */ /* 0x040fe20000010824 */
[----:B------:R-:W-:Y:S01]  /*a940*/  F2FP.BF16.F32.PACK_AB R43, R43, R53 ;  /* 0x000000352b2b723e */ /* 0x000fe200000010ff */
[----:B------:R-:W-:Y:S01]  /*a950*/  FFMA.FTZ R42, R38, R78, R42 ;  /* 0x0000004e262a7223 */ /* 0x000fe2000001002a */
[----:B------:R-:W-:Y:S01]  /*a960*/  F2FP.BF16.F32.PACK_AB R44, R37, R44 ;  /* 0x0000002c252c723e */ /* 0x000fe200000010ff */
[----:B------:R-:W-:Y:S01]  /*a970*/  IMAD.MOV.U32 R37, RZ, RZ, R41 ;  /* 0x000000ffff257224 */ /* 0x000fe200078e0029 */
[----:B------:R-:W-:-:S02]  /*a980*/  F2FP.BF16.F32.PACK_AB R50, R50, R54 ;  /* 0x000000363232723e */ /* 0x000fc400000010ff */
[----:B------:R-:W-:Y:S01]  /*a990*/  F2FP.BF16.F32.PACK_AB R55, R36, R55 ;  /* 0x000000372437723e */ /* 0x000fe200000010ff */
[----:B------:R-:W-:Y:S01]  /*a9a0*/  IMAD.MOV.U32 R36, RZ, RZ, R39 ;  /* 0x000000ffff247224 */ /* 0x000fe200078e0027 */
[----:B------:R-:W-:Y:S01]  /*a9b0*/  F2FP.BF16.F32.PACK_AB R40, R40, R52 ;  /* 0x000000342828723e */ /* 0x000fe200000010ff */
[----:B------:R-:W-:Y:S01]  /*a9c0*/  IMAD.MOV.U32 R39, RZ, RZ, R43 ;  /* 0x000000ffff277224 */ /* 0x000fe200078e002b */
[----:B------:R-:W-:Y:S01]  /*a9d0*/  F2FP.BF16.F32.PACK_AB R42, R42, R56 ;  /* 0x000000382a2a723e */ /* 0x000fe200000010ff */
[----:B------:R-:W-:Y:S02]  /*a9e0*/  IMAD.MOV.U32 R41, RZ, RZ, R44 ;  /* 0x000000ffff297224 */ /* 0x000fe400078e002c */
[----:B------:R-:W-:Y:S02]  /*a9f0*/  IMAD.MOV.U32 R38, RZ, RZ, R55 ;  /* 0x000000ffff267224 */ /* 0x000fe400078e0037 */
[----:B------:R-:W-:-:S07]  /*aa00*/  IMAD.MOV.U32 R43, RZ, RZ, R50 ;  /* 0x000000ffff2b7224 */ /* 0x000fce00078e0032 */
.L_x_2730:
[----:B------:R-:W-:Y:S05]  /*aa10*/  BSYNC B1 ;  /* 0x0000000000017941 */ /* 0x000fea0003800000 */
.L_x_2729:
[----:B------:R-:W-:Y:S01]  /*aa20*/  IADD3 R45, P3, P4, R96, R124, R11 ;  /* 0x0000007c602d7210 */ /* 0x000fe20007c7e00b */
[----:B------:R-:W-:-:S03]  /*aa30*/  ULDC.64 UR4, c[0x0][0x208] ;  /* 0x0000820000047ab9 */ /* 0x000fc60000000a00 */
[----:B------:R-:W-:Y:S02]  /*aa40*/  IADD3.X R48, R92, R46, R6, P3, P4 ;  /* 0x0000002e5c307210 */ /* 0x000fe40001fe8406 */
[----:B------:R-:W-:-:S04]  /*aa50*/  LEA R44, P3, R45, R116, 0x1 ;  /* 0x000000742d2c7211 */ /* 0x000fc800078608ff */
[----:B------:R-:W-:Y:S02]  /*aa60*/  LEA.HI.X R45, R45, R117, R48, 0x1, P3 ;  /* 0x000000752d2d7211 */ /* 0x000fe400018f0c30 */
[----:B------:R-:W-:-:S03]  /*aa70*/  ISETP.GE.AND P3, PT, R47, R140, PT ;  /* 0x0000008c2f00720c */ /* 0x000fc60003f66270 */
        /* <DEDUP_REMOVED lines=10> */
.L_x_2642:
[----:B------:R-:W2:Y:S02]  /*ab20*/  LDL R36, [R1+0x5c] ;  /* 0x00005c0001247983 */ /* 0x000ea40000100800 */
[----:B--2---:R-:W-:-:S13]  /*ab30*/  R2UR UR4, R36 ;  /* 0x00000000240472ca */ /* 0x004fda00000e0000 */
[----:B------:R-:W-:-:S06]  /*ab40*/  UISETP.NE.AND UP0, UPT, UR4, 0x3, UPT ;  /* 0x000000030400788c */ /* 0x000fcc000bf05270 */
[----:B------:R-:W-:-:S13]  /*ab50*/  PLOP3.LUT P2, PT, PT, PT, UP0, 0x80, 0x0 ;  /* 0x000000000000781c */ /* 0x000fda0003f4f008 */
[----:B------:R-:W-:Y:S05]  /*ab60*/  @!P2 BRA `(.L_x_2731) ;  /* 0x000000000004a947 */ /* 0x000fea0003800000 */
[----:B------:R-:W-:Y:S01]  /*ab70*/  BPT.TRAP 0x1 ;  /* 0x000000040000795c */ /* 0x000fe20000300000 */
.L_x_2731:
        /* <DEDUP_REMOVED lines=8> */
.L_x_3081:
[----:B------:R-:W-:Y:S05]  /*ac00*/  BSYNC B1 ;  /* 0x0000000000017941 */ /* 0x000fea0003800000 */
.L_x_2732:
[----:B------:R-:W-:Y:S04]  /*ac10*/  BSSY B1, `(.L_x_2734) ;  /* 0x000000f000017945 */ /* 0x000fe80003800000 */
[----:B------:R-:W-:Y:S05]  /*ac20*/  @P4 BRA `(.L_x_2735) ;  /* 0x0000000000344947 */ /* 0x000fea0003800000 */
[----:B------:R-:W-:Y:S01]  /*ac30*/  ISETP.NE.AND P5, PT, R26, RZ, PT ;  /* 0x000000ff1a00720c */ /* 0x000fe20003fa5270 */
[----:B------:R-:W-:Y:S01]  /*ac40*/  ULDC.64 UR4, c[0x0][0x208] ;  /* 0x0000820000047ab9 */ /* 0x000fe20000000a00 */
[----:B------:R-:W-:Y:S02]  /*ac50*/  ISETP.NE.AND P4, PT, R10, RZ, PT ;  /* 0x000000ff0a00720c */ /* 0x000fe40003f85270 */
[----:B------:R-:W-:-:S09]  /*ac60*/  ISETP.NE.AND P3, PT, R9, RZ, PT ;  /* 0x000000ff0900720c */ /* 0x000fd20003f65270 */
[----:B------:R-:W2:Y:S04]  /*ac70*/  @P5 LDS.128 R36, [R4+0x24400] ;  /* 0x0244000004245984 */ /* 0x000ea80000000c00 */
[----:B0-----:R-:W0:Y:S04]  /*ac80*/  @P3 LDS.128 R40, [R4+0x29400] ;  /* 0x0294000004283984 */ /* 0x001e280000000c00 */
[----:B--2---:R-:W-:Y:S01]  /*ac90*/  @P5 STG.E.128 desc[UR4][R60.64], R36 ;  /* 0x000000243c005986 */ /* 0x004fe2000c101d04 */
[----:B------:R-:W-:-:S03]  /*aca0*/  ISETP.NE.AND P5, PT, R8, RZ, PT ;  /* 0x000000ff0800720c */ /* 0x000fc60003fa5270 */
[----:B------:R-:W2:Y:S04]  /*acb0*/  @P4 LDS.128 R36, [R4+0x26c00] ;  /* 0x026c000004244984 */ /* 0x000ea80000000c00 */
[----:B0-----:R-:W-:Y:S06]  /*acc0*/  @P3 STG.E.128 desc[UR4][R60.64+0x100], R40 ;  /* 0x000100283c003986 */ /* 0x001fec000c101d04 */
[----:B------:R-:W0:Y:S04]  /*acd0*/  @P5 LDS.128 R44, [R4+0x2bc00] ;  /* 0x02bc0000042c5984 */ /* 0x000e280000000c00 */
[----:B--2---:R2:W-:Y:S04]  /*ace0*/  @P4 STG.E.128 desc[UR4][R60.64+0x80], R36 ;  /* 0x000080243c004986 */ /* 0x0045e8000c101d04 */
[----:B0-----:R2:W-:Y:S02]  /*acf0*/  @P5 STG.E.128 desc[UR4][R60.64+0x180], R44 ;  /* 0x0001802c3c005986 */ /* 0x0015e4000c101d04 */
.L_x_2735:
[----:B------:R-:W-:Y:S05]  /*ad00*/  BSYNC B1 ;  /* 0x0000000000017941 */ /* 0x000fea0003800000 */
.L_x_2734:
[----:B--2---:R-:W-:Y:S01]  /*ad10*/  VIADD R36, R212, 0x20 ;  /* 0x00000020d4247836 */ /* 0x004fe20000000000 */
[----:B------:R-:W-:Y:S04]  /*ad20*/  BSSY B1, `(.L_x_2736) ;  /* 0x0000010000017945 */ /* 0x000fe80003800000 */
[----:B------:R-:W-:-:S13]  /*ad30*/  ISETP.GE.AND P3, PT, R36, R3, PT ;  /* 0x000000032400720c */ /* 0x000fda0003f66270 */
        /* <DEDUP_REMOVED lines=14> */
.L_x_2737:
[----:B------:R-:W-:Y:S05]  /*ae20*/  BSYNC B1 ;  /* 0x0000000000017941 */ /* 0x000fea0003800000 */
.L_x_2736:
[----:B--2---:R-:W-:-:S05]  /*ae30*/  VIADD R36, R212, 0x40 ;  /* 0x00000040d4247836 */ /* 0x004fca0000000000 */
        /* <DEDUP_REMOVED lines=15> */
.L_x_2685:
[----:B------:R-:W-:Y:S05]  /*af30*/  BSYNC B0 ;  /* 0x0000000000007941 */ /* 0x000fea0003800000 */
.L_x_2641:
[----:B01234-:R-:W0:Y:S01]  /*af40*/  S2R R36, SR_TID.X ;  /* 0x0000000000247919 */ /* 0x01fe220000002100 */
[----:B------:R-:W-:Y:S01]  /*af50*/  @!PT LDS RZ, [RZ] ;  /* 0x00000000fffff984 */ /* 0x000fe20000000800 */
[----:B------:R-:W-:Y:S01]  /*af60*/  @!PT LDS RZ, [RZ] ;  /* 0x00000000fffff984 */ /* 0x000fe20000000800 */
[----:B------:R-:W-:Y:S01]  /*af70*/  @!PT LDS RZ, [RZ] ;  /* 0x00000000fffff984 */ /* 0x000fe20000000800 */
[----:B------:R-:W-:Y:S01]  /*af80*/  @!PT LDS RZ, [RZ] ;  /* 0x00000000fffff984 */ /* 0x000fe20000000800 */
[----:B------:R1:W-:Y:S06]  /*af90*/  MEMBAR.ALL.CTA ;  /* 0x0000000000007992 */ /* 0x0003ec0000008000 */
[----:B-1----:R-:W1:Y:S01]  /*afa0*/  FENCE.VIEW.ASYNC.S ;  /* 0x00000000000073c6 */ /* 0x002e620000000000 */
[----:B------:R-:W-:Y:S05]  /*afb0*/  WARPSYNC.ALL ;  /* 0x0000000000007948 */ /* 0x000fea0003800000 */
[----:B------:R-:W-:Y:S01]  /*afc0*/  BSSY B0, `(.L_x_2738) ;  /* 0x0000009000007945 */ /* 0x000fe20003800000 */
[----:B0-----:R-:W-:Y:S01]  /*afd0*/  LOP3.LUT R36, R36, 0x7f, RZ, 0xc0, !PT ;  /* 0x0000007f24247812 */ /* 0x001fe200078ec0ff */
[----:B-1----:R0:W-:Y:S03]  /*afe0*/  BAR.SYNC.DEFER_BLOCKING R169, 0x80 ;  /* 0x000200a90000751d */ /* 0x0021e60000010000 */
[----:B------:R-:W-:-:S13]  /*aff0*/  ISETP.NE.AND P3, PT, R36, RZ, PT ;  /* 0x000000ff2400720c */ /* 0x000fda0003f65270 */
[----:B------:R-:W-:-:S05]  /*b000*/  @!P3 VIADD R36, R0, 0x388a0 ;  /* 0x000388a00024b836 */ /* 0x000fca0000000000 */
[----:B------:R-:W-:-:S04]  /*b010*/  @!P3 PRMT R36, RZ, 0x654, R36 ;  /* 0x00000654ff24b816 */ /* 0x000fc80000000024 */
[----:B------:R0:W-:Y:S01]  /*b020*/  @!P3 SYNCS.ARRIVE.TRANS64.RED.A1T0 RZ, [R36+URZ], RZ ;  /* 0x000000ff24ffb9a7 */ /* 0x0001e2000810043f */
[----:B------:R-:W-:Y:S05]  /*b030*/  @!P2 BRA `(.L_x_2739) ;  /* 0x000000000004a947 */ /* 0x000fea0003800000 */
[----:B------:R-:W-:Y:S01]  /*b040*/  BPT.TRAP 0x1 ;  /* 0x000000040000795c */ /* 0x000fe20000300000 */
.L_x_2739:
[----:B------:R-:W-:Y:S05]  /*b050*/  BSYNC B0 ;  /* 0x0000000000007941 */ /* 0x000fea0003800000 */
.L_x_2738:
[----:B------:R-:W1:Y:S01]  /*b060*/  SYNCS.PHASECHK.TRANS64.TRYWAIT P2, [R0+URZ+0x388b0], R114 ;  /* 0x0388b072000075a7 */ /* 0x000e62000804017f */
[----:B------:R-:W-:Y:S01]  /*b070*/  ULDC.64 UR4, c[0x0][0x318] ;  /* 0x0000c60000047ab9 */ /* 0x000fe20000000a00 */
[----:B------:R-:W-:Y:S01]  /*b080*/  ULDC.64 UR60, c[0x0][0x328] ;  /* 0x0000ca00003c7ab9 */ /* 0x000fe20000000a00 */
[----:B0-----:R-:W-:Y:S01]  /*b090*/  IMAD.U32 R36, RZ, RZ, UR5 ;  /* 0x00000005ff247e24 */ /* 0x001fe2000f8e00ff */
[----:B------:R-:W-:Y:S01]  /*b0a0*/  BSSY B0, `(.L_x_2740) ;  /* 0x0000007000007945 */ /* 0x000fe20003800000 */
[----:B------:R-:W-:Y:S01]  /*b0b0*/  IMAD.U32 R37, RZ, RZ, UR4 ;  /* 0x00000004ff257e24 */ /* 0x000fe2000f8e00ff */
[----:B------:R-:W-:Y:S01]  /*b0c0*/  ISETP.GE.AND P4, PT, R212, R3, PT ;  /* 0x00000003d400720c */ /* 0x000fe20003f86270 */
[----:B------:R-:W-:Y:S01]  /*b0d0*/  IMAD.WIDE R48, R24, 0x50, R112 ;  /* 0x0000005018307825 */ /* 0x000fe200078e0270 */
[----:B------:R0:W-:Y:S04]  /*b0e0*/  STL [R1+0x14], R36 ;  /* 0x0000142401007387 */ /* 0x0001e80000100800 */
[----:B------:R0:W-:Y:S02]  /*b0f0*/  STL [R1+0x58], R37 ;  /* 0x0000582501007387 */ /* 0x0001e40000100800 */
[----:B01----:R-:W-:Y:S05]  /*b100*/  @!P2 BRA `(.L_x_2741) ;  /* 0x0000028c007ca947 */ /* 0x003fea0003800000 */
.L_x_3082:
[----:B------:R-:W-:Y:S05]  /*b110*/  BSYNC B0 ;  /* 0x0000000000007941 */ /* 0x000fea0003800000 */
.L_x_2740:
[----:B------:R-:W-:Y:S04]  /*b120*/  BSSY B0, `(.L_x_2742) ;  /* 0x000001c000007945 */ /* 0x000fe80003800000 */
[----:B------:R-:W-:Y:S05]  /*b130*/  @P4 BRA `(.L_x_2743) ;  /* 0x0000000000684947 */ /* 0x000fea0003800000 */
[----:B------:R-:W2:Y:S01]  /*b140*/  LDL R37, [R1+0x58] ;  /* 0x0000580001257983 */ /* 0x000ea20000100800 */
[----:B------:R-:W-:-:S03]  /*b150*/  ULDC UR6, c[0x0][0x2f4] ;  /* 0x0000bd0000067ab9 */ /* 0x000fc60000000800 */
[----:B------:R-:W3:Y:S01]  /*b160*/  LDL R36, [R1+0x14] ;  /* 0x0000140001247983 */ /* 0x000ee20000100800 */
[----:B------:R-:W-:Y:S01]  /*b170*/  ISETP.GE.AND P5, PT, R18, UR6, PT ;  /* 0x0000000612007c0c */ /* 0x000fe2000bfa6270 */
[----:B------:R-:W-:Y:S01]  /*b180*/  IMAD R43, R49, UR60, RZ ;  /* 0x0000003c312b7c24 */ /* 0x000fe2000f8e02ff */
[----:B------:R-:W-:Y:S01]  /*b190*/  ISETP.GE.AND P4, PT, R213, UR6, PT ;  /* 0x00000006d5007c0c */ /* 0x000fe2000bf86270 */
[----:B------:R-:W-:Y:S02]  /*b1a0*/  IMAD.MOV.U32 R40, RZ, RZ, R94 ;  /* 0x000000ffff287224 */ /* 0x000fe400078e005e */
[----:B------:R-:W-:Y:S02]  /*b1b0*/  IMAD.MOV.U32 R41, RZ, RZ, R5 ;  /* 0x000000ffff297224 */ /* 0x000fe400078e0005 */
[C---:B------:R-:W-:Y:S02]  /*b1c0*/  IMAD R43, R48.reuse, UR61, R43 ;  /* 0x0000003d302b7c24 */ /* 0x040fe4000f8e022b */
[----:B------:R-:W-:-:S04]  /*b1d0*/  IMAD.WIDE.U32 R40, R48, UR60, R40 ;  /* 0x0000003c30287c25 */ /* 0x000fc8000f8e0028 */
[----:B------:R-:W-:Y:S01]  /*b1e0*/  IMAD.IADD R41, R41, 0x1, R43 ;  /* 0x0000000129297824 */ /* 0x000fe200078e022b */
[----:B--2---:R-:W-:Y:S02]  /*b1f0*/  R2UR UR4, R37 ;  /* 0x00000000250472ca */ /* 0x004fe400000e0000 */
[----:B---3--:R-:W-:Y:S02]  /*b200*/  R2UR UR7, R36 ;  /* 0x00000000240772ca */ /* 0x008fe400000e0000 */
[----:B------:R-:W1:Y:S09]  /*b210*/  @!P5 LDS.128 R36, [R4+0x400] ;  /* 0x000400000424d984 */ /* 0x000e720000000c00 */
[----:B------:R-:W-:Y:S01]  /*b220*/  LEA R50, P2, R40, UR4, 0x1 ;  /* 0x0000000428327c11 */ /* 0x000fe2000f8408ff */
[----:B------:R-:W-:-:S03]  /*b230*/  ULDC.64 UR4, c[0x0][0x208] ;  /* 0x0000820000047ab9 */ /* 0x000fc60000000a00 */
[----:B------:R-:W-:Y:S02]  /*b240*/  LEA.HI.X R51, R40, UR7, R41, 0x1, P2 ;  /* 0x0000000728337c11 */ /* 0x000fe400090f0c29 */
[----:B------:R-:W-:-:S13]  /*b250*/  ISETP.GE.AND P2, PT, R220, UR6, PT ;  /* 0x00000006dc007c0c */ /* 0x000fda000bf46270 */
[----:B------:R-:W2:Y:S04]  /*b260*/  @!P2 LDS.128 R40, [R4+0x5400] ;  /* 0x005400000428a984 */ /* 0x000ea80000000c00 */
[----:B-1----:R-:W-:Y:S01]  /*b270*/  @!P5 STG.E.128 desc[UR4][R50.64], R36 ;  /* 0x000000243200d986 */ /* 0x002fe2000c101d04 */
[----:B------:R-:W-:-:S03]  /*b280*/  ISETP.GE.AND P5, PT, R221, UR6, PT ;  /* 0x00000006dd007c0c */ /* 0x000fc6000bfa6270 */
[----:B------:R-:W1:Y:S10]  /*b290*/  @!P4 LDS.128 R36, [R4+0x2c00] ;  /* 0x002c00000424c984 */ /* 0x000e740000000c00 */
[----:B------:R-:W3:Y:S04]  /*b2a0*/  @!P5 LDS.128 R44, [R4+0x7c00] ;  /* 0x007c0000042cd984 */ /* 0x000ee80000000c00 */
[----:B--2---:R2:W-:Y:S04]  /*b2b0*/  @!P2 STG.E.128 desc[UR4][R50.64+0x100], R40 ;  /* 0x000100283200a986 */ /* 0x0045e8000c101d04 */
[----:B-1----:R2:W-:Y:S04]  /*b2c0*/  @!P4 STG.E.128 desc[UR4][R50.64+0x80], R36 ;  /* 0x000080243200c986 */ /* 0x0025e8000c101d04 */
[----:B---3--:R2:W-:Y:S02]  /*b2d0*/  @!P5 STG.E.128 desc[UR4][R50.64+0x180], R44 ;  /* 0x0001802c3200d986 */ /* 0x0085e4000c101d04 */
.L_x_2743:
[----:B------:R-:W-:Y:S05]  /*b2e0*/  BSYNC B0 ;  /* 0x0000000000007941 */ /* 0x000fea0003800000 */
.L_x_2742:
[----:B--2---:R-:W2:Y:S04]  /*b2f0*/  LDL R38, [R1+0x58] ;  /* 0x0000580001267983 */ /* 0x004ea80000100800 */
[----:B------:R-:W3:Y:S01]  /*b300*/  LDL R37, [R1+0x14] ;  /* 0x0000140001257983 */ /* 0x000ee20000100800 */
[----:B------:R-:W-:Y:S01]  /*b310*/  VIADD R36, R212, 0x20 ;  /* 0x00000020d4247836 */ /* 0x000fe20000000000 */
[----:B------:R-:W-:Y:S04]  /*b320*/  BSSY B0, `(.L_x_2744) ;  /* 0x000001f000007945 */ /* 0x000fe80003800000 */
[----:B------:R-:W-:Y:S01]  /*b330*/  ISETP.GE.AND P2, PT, R36, R3, PT ;  /* 0x000000032400720c */ /* 0x000fe20003f46270 */
[----:B--2---:R-:W-:-:S02]  /*b340*/  IMAD.MOV.U32 R53, RZ, RZ, R38 ;  /* 0x000000ffff357224 */ /* 0x004fc400078e0026 */
[----:B---3--:R-:W-:-:S10]  /*b350*/  IMAD.MOV.U32 R52, RZ, RZ, R37 ;  /* 0x000000ffff347224 */ /* 0x008fd400078e0025 */
[----:B------:R-:W-:Y:S05]  /*b360*/  @P2 BRA `(.L_x_2745) ;  /* 0x0000000000682947 */ /* 0x000fea0003800000 */
[----:B------:R-:W-:Y:S01]  /*b370*/  ULDC UR6, c[0x0][0x2f4] ;  /* 0x0000bd0000067ab9 */ /* 0x000fe20000000800 */
[----:B------:R-:W-:Y:S01]  /*b380*/  IADD3 R43, P4, R48, 0x20, RZ ;  /* 0x00000020302b7810 */ /* 0x000fe20007f9e0ff */
[----:B------:R-:W-:Y:S01]  /*b390*/  IMAD.MOV.U32 R41, RZ, RZ, R5 ;  /* 0x000000ffff297224 */ /* 0x000fe200078e0005 */
[----:B------:R-:W-:Y:S02]  /*b3a0*/  ISETP.GE.AND P2, PT, R18, UR6, PT ;  /* 0x0000000612007c0c */ /* 0x000fe4000bf46270 */
[----:B------:R-:W-:Y:S01]  /*b3b0*/  R2UR UR4, R53 ;  /* 0x00000000350472ca */ /* 0x000fe200000e0000 */
[----:B------:R-:W-:Y:S01]  /*b3c0*/  IMAD.X R40, RZ, RZ, R49, P4 ;  /* 0x000000ffff287224 */ /* 0x000fe200020e0631 */
[----:B------:R-:W-:Y:S02]  /*b3d0*/  R2UR UR7, R52 ;  /* 0x00000000340772ca */ /* 0x000fe400000e0000 */
[----:B------:R-:W-:Y:S01]  /*b3e0*/  ISETP.GE.AND P5, PT, R213, UR6, PT ;  /* 0x00000006d5007c0c */ /* 0x000fe2000bfa6270 */
[----:B------:R-:W-:-:S02]  /*b3f0*/  IMAD R42, R40, UR60, RZ ;  /* 0x0000003c282a7c24 */ /* 0x000fc4000f8e02ff */
[----:B------:R-:W-:-:S04]  /*b400*/  IMAD.MOV.U32 R40, RZ, RZ, R94 ;  /* 0x000000ffff287224 */ /* 0x000fc800078e005e */
[----:B------:R-:W1:Y:S01]  /*b410*/  @!P2 LDS.128 R36, [R4+0x1400] ;  /* 0x001400000424a984 */ /* 0x000e620000000c00 */
[----:B------:R-:W-:-:S04]  /*b420*/  IMAD.WIDE.U32 R40, R43, UR60, R40 ;  /* 0x0000003c2b287c25 */ /* 0x000fc8000f8e0028 */
[----:B------:R-:W-:Y:S01]  /*b430*/  IMAD R43, R43, UR61, R42 ;  /* 0x0000003d2b2b7c24 */ /* 0x000fe2000f8e022a */
[----:B------:R-:W-:Y:S01]  /*b440*/  LEA R50, P4, R40, UR4, 0x1 ;  /* 0x0000000428327c11 */ /* 0x000fe2000f8808ff */
[----:B------:R-:W-:Y:S02]  /*b450*/  ULDC.64 UR4, c[0x0][0x208] ;  /* 0x0000820000047ab9 */ /* 0x000fe40000000a00 */
[----:B------:R-:W-:-:S05]  /*b460*/  IMAD.IADD R41, R41, 0x1, R43 ;  /* 0x0000000129297824 */ /* 0x000fca00078e022b */
        /* <DEDUP_REMOVED lines=10> */
.L_x_2745:
[----:B------:R-:W-:Y:S05]  /*b510*/  BSYNC B0 ;  /* 0x0000000000007941 */ /* 0x000fea0003800000 */
.L_x_2744:
[----:B--2---:R-:W-:Y:S01]  /*b520*/  VIADD R36, R212, 0x40 ;  /* 0x00000040d4247836 */ /* 0x004fe20000000000 */
[----:B------:R-:W-:Y:S04]  /*b530*/  BSSY B0, `(.L_x_2746) ;  /* 0x000001d000007945 */ /* 0x000fe80003800000 */
[----:B------:R-:W-:-:S13]  /*b540*/  ISETP.GE.AND P2, PT, R36, R3, PT ;  /* 0x000000032400720c */ /* 0x000fda0003f46270 */
[----:B------:R-:W-:Y:S05]  /*b550*/  @P2 BRA `(.L_x_2747) ;  /* 0x0000000000682947 */ /* 0x000fea0003800000 */
[----:B------:R-:W-:Y:S01]  /*b560*/  ULDC UR6, c[0x0][0x2f4] ;  /* 0x0000bd0000067ab9 */ /* 0x000fe20000000800 */
[----:B------:R-:W-:Y:S01]  /*b570*/  IADD3 R3, P4, R48, 0x40, RZ ;  /* 0x0000004030037810 */ /* 0x000fe20007f9e0ff */
[----:B------:R-:W-:Y:S01]  /*b580*/  IMAD.MOV.U32 R40, RZ, RZ, R94 ;  /* 0x000000ffff287224 */ /* 0x000fe200078e005e */
[----:B------:R-:W-:Y:S01]  /*b590*/  ISETP.GE.AND P2, PT, R18, UR6, PT ;  /* 0x0000000612007c0c */ /* 0x000fe2000bf46270 */
[----:B------:R-:W-:Y:S01]  /*b5a0*/  IMAD.MOV.U32 R41, RZ, RZ, R5 ;  /* 0x000000ffff297224 */ /* 0x000fe200078e0005 */
[----:B------:R-:W-:Y:S01]  /*b5b0*/  R2UR UR4, R53 ;  /* 0x00000000350472ca */ /* 0x000fe200000e0000 */
[----:B------:R-:W-:Y:S01]  /*b5c0*/  IMAD.X R48, RZ, RZ, R49, P4 ;  /* 0x000000ffff307224 */ /* 0x000fe200020e0631 */
[----:B------:R-:W-:Y:S01]  /*b5d0*/  R2UR UR7, R52 ;  /* 0x00000000340772ca */ /* 0x000fe200000e0000 */
[----:B------:R-:W-:Y:S01]  /*b5e0*/  IMAD.WIDE.U32 R40, R3, UR60, R40 ;  /* 0x0000003c03287c25 */ /* 0x000fe2000f8e0028 */
[----:B------:R-:W-:-:S03]  /*b5f0*/  ISETP.GE.AND P5, PT, R213, UR6, PT ;  /* 0x00000006d5007c0c */ /* 0x000fc6000bfa6270 */
[----:B------:R-:W-:-:S04]  /*b600*/  IMAD R48, R48, UR60, RZ ;  /* 0x0000003c30307c24 */ /* 0x000fc8000f8e02ff */
[----:B------:R-:W1:Y:S01]  /*b610*/  @!P2 LDS.128 R36, [R4+0x2400] ;  /* 0x002400000424a984 */ /* 0x000e620000000c00 */
[----:B------:R-:W-:Y:S01]  /*b620*/  IMAD R3, R3, UR61, R48 ;  /* 0x0000003d03037c24 */ /* 0x000fe2000f8e0230 */
[----:B------:R-:W-:Y:S01]  /*b630*/  LEA R48, P4, R40, UR4, 0x1 ;  /* 0x0000000428307c11 */ /* 0x000fe2000f8808ff */
[----:B------:R-:W-:Y:S02]  /*b640*/  ULDC.64 UR4, c[0x0][0x208] ;  /* 0x0000820000047ab9 */ /* 0x000fe40000000a00 */
[----:B------:R-:W-:-:S05]  /*b650*/  IMAD.IADD R3, R41, 0x1, R3 ;  /* 0x0000000129037824 */ /* 0x000fca00078e0203 */
[----:B------:R-:W-:Y:S02]  /*b660*/  LEA.HI.X R49, R40, UR7, R3, 0x1, P4 ;  /* 0x0000000728317c11 */ /* 0x000fe4000a0f0c03 */
[----:B------:R-:W-:Y:S01]  /*b670*/  ISETP.GE.AND P4, PT, R220, UR6, PT ;  /* 0x00000006dc007c0c */ /* 0x000fe2000bf86270 */
[----:B------:R-:W2:Y:S04]  /*b680*/  @!P5 LDS.128 R40, [R4+0x4c00] ;  /* 0x004c00000428d984 */ /* 0x000ea80000000c00 */
[----:B-1----:R-:W-:Y:S01]  /*b690*/  @!P2 STG.E.128 desc[UR4][R48.64], R36 ;  /* 0x000000243000a986 */ /* 0x002fe2000c101d04 */
[----:B------:R-:W-:-:S07]  /*b6a0*/  ISETP.GE.AND P2, PT, R221, UR6, PT ;  /* 0x00000006dd007c0c */ /* 0x000fce000bf46270 */
[----:B------:R-:W1:Y:S04]  /*b6b0*/  @!P4 LDS.128 R36, [R4+0x7400] ;  /* 0x007400000424c984 */ /* 0x000e680000000c00 */
[----:B--2---:R-:W-:Y:S04]  /*b6c0*/  @!P5 STG.E.128 desc[UR4][R48.64+0x80], R40 ;  /* 0x000080283000d986 */ /* 0x004fe8000c101d04 */
[----:B------:R-:W2:Y:S04]  /*b6d0*/  @!P2 LDS.128 R44, [R4+0x9c00] ;  /* 0x009c0000042ca984 */ /* 0x000ea80000000c00 */
[----:B-1----:R1:W-:Y:S04]  /*b6e0*/  @!P4 STG.E.128 desc[UR4][R48.64+0x100], R36 ;  /* 0x000100243000c986 */ /* 0x0023e8000c101d04 */
[----:B--2---:R1:W-:Y:S02]  /*b6f0*/  @!P2 STG.E.128 desc[UR4][R48.64+0x180], R44 ;  /* 0x0001802c3000a986 */ /* 0x0043e4000c101d04 */
.L_x_2747:
[----:B------:R-:W-:Y:S05]  /*b700*/  BSYNC B0 ;  /* 0x0000000000007941 */ /* 0x000fea0003800000 */
.L_x_2746:
[----:B------:R-:W2:Y:S01]  /*b710*/  LDL R3, [R1+0x10] ;  /* 0x0000100001037983 */ /* 0x000ea20000100800 */
[----:B0-----:R-:W-:Y:S01]  /*b720*/  @!P3 VIADD R0, R0, 0x388c0 ;  /* 0x000388c00000b836 */ /* 0x001fe20000000000 */
[----:B------:R-:W-:Y:S01]  /*b730*/  PLOP3.LUT P2, PT, PT, PT, PT, 0x8, 0x0 ;  /* 0x000000000000781c */ /* 0x000fe20003f4e170 */
[----:B------:R-:W-:Y:S01]  /*b740*/  VIADD R17, R17, 0x1 ;  /* 0x0000000111117836 */ /* 0x000fe20000000000 */
[----:B------:R-:W-:Y:S01]  /*b750*/  @!PT LDS RZ, [RZ] ;  /* 0x00000000fffff984 */ /* 0x000fe20000000800 */
[----:B------:R-:W-:Y:S01]  /*b760*/  @!PT LDS RZ, [RZ] ;  /* 0x00000000fffff984 */ /* 0x000fe20000000800 */
[----:B------:R-:W-:Y:S01]  /*b770*/  @!PT LDS RZ, [RZ] ;  /* 0x00000000fffff984 */ /* 0x000fe20000000800 */
[----:B------:R-:W-:Y:S01]  /*b780*/  @!PT LDS RZ, [RZ] ;  /* 0x00000000fffff984 */ /* 0x000fe20000000800 */
[----:B------:R0:W-:Y:S06]  /*b790*/  MEMBAR.ALL.CTA ;  /* 0x0000000000007992 */ /* 0x0001ec0000008000 */
[----:B0-----:R-:W0:Y:S01]  /*b7a0*/  FENCE.VIEW.ASYNC.S ;  /* 0x00000000000073c6 */ /* 0x001e220000000000 */
[----:B------:R-:W-:Y:S01]  /*b7b0*/  @!P3 PRMT R0, RZ, 0x654, R0 ;  /* 0x00000654ff00b816 */ /* 0x000fe20000000000 */
[----:B0-----:R0:W-:Y:S06]  /*b7c0*/  BAR.SYNC.DEFER_BLOCKING R169, 0x80 ;  /* 0x000200a90000751d */ /* 0x0011ec0000010000 */
[----:B------:R3:W-:Y:S01]  /*b7d0*/  @!P3 SYNCS.ARRIVE.TRANS64.RED.A1T0 RZ, [R0+URZ], RZ ;  /* 0x000000ff00ffb9a7 */ /* 0x0007e2000810043f */
[----:B------:R-:W-:-:S04]  /*b7e0*/  ISETP.NE.AND P3, PT, R17, 0x2, PT ;  /* 0x000000021100780c */ /* 0x000fc80003f65270 */
[----:B------:R-:W-:Y:S02]  /*b7f0*/  SEL R17, R17, RZ, P3 ;  /* 0x000000ff11117207 */ /* 0x000fe40001800000 */
[----:B---3--:R-:W-:-:S04]  /*b800*/  SEL R0, RZ, 0x1, P3 ;  /* 0x00000001ff007807 */ /* 0x008fc80001800000 */
[----:B------:R-:W-:Y:S02]  /*b810*/  LOP3.LUT R219, R219, R0, RZ, 0x3c, !PT ;  /* 0x00000000dbdb7212 */ /* 0x000fe400078e3cff */
[----:B--2---:R-:W-:-:S13]  /*b820*/  LOP3.LUT P4, RZ, R3, 0x2, RZ, 0xc0, !PT ;  /* 0x0000000203ff7812 */ /* 0x004fda000788c0ff */
[----:B0-----:R-:W-:Y:S05]  /*b830*/  @P4 BRA `(.L_x_2748) ;  /* 0xffffff7400ac4947 */ /* 0x001fea000383ffff */
.L_x_2636:
[----:B------:R-:W0:Y:S01]  /*b840*/  LDC R0, c[0x0][0x448] ;  /* 0x00011200ff007b82 */ /* 0x000e220000000800 */
[----:B------:R-:W-:Y:S01]  /*b850*/  BSSY B0, `(.L_x_2749) ;  /* 0x0000011000007945 */ /* 0x000fe20003800000 */
[----:B0-----:R-:W-:Y:S01]  /*b860*/  ISETP.NE.AND P0, PT, R0, 0x1, PT ;  /* 0x000000010000780c */ /* 0x001fe20003f05270 */
[----:B------:R-:W-:-:S12]  /*b870*/  VIADD R0, R231, 0x7f ;  /* 0x0000007fe7007836 */ /* 0x000fd80000000000 */
[----:B------:R-:W0:Y:S08]  /*b880*/  @P0 LDC R3, c[0x0][0x44c] ;  /* 0x00011300ff030b82 */ /* 0x000e300000000800 */
[----:B------:R-:W2:Y:S01]  /*b890*/  @P0 LDC R2, c[0x0][0x450] ;  /* 0x00011400ff020b82 */ /* 0x000ea20000000800 */
[----:B0-----:R-:W-:-:S05]  /*b8a0*/  @P0 IMAD.HI.U32 R3, R0, R3, RZ ;  /* 0x0000000300030227 */ /* 0x001fca00078e00ff */
[----:B--2---:R-:W-:Y:S01]  /*b8b0*/  @P0 SHF.R.U32.HI R0, RZ, R2, R3 ;  /* 0x00000002ff000219 */ /* 0x004fe20000011603 */
[----:B------:R-:W-:-:S04]  /*b8c0*/  IMAD.MOV.U32 R2, RZ, RZ, RZ ;  /* 0x000000ffff027224 */ /* 0x000fc800078e00ff */
[----:B------:R-:W-:-:S04]  /*b8d0*/  IMAD.IADD R0, R143, 0x1, R0 ;  /* 0x000000018f007824 */ /* 0x000fc800078e0200 */
[----:B------:R-:W-:-:S05]  /*b8e0*/  IMAD.HI R0, R0, 0x66666667, RZ ;  /* 0x6666666700007827 */ /* 0x000fca00078e02ff */
[----:B------:R-:W-:-:S04]  /*b8f0*/  SHF.R.U32.HI R3, RZ, 0x1f, R0 ;  /* 0x0000001fff037819 */ /* 0x000fc80000011600 */
[----:B------:R-:W-:-:S04]  /*b900*/  LEA.HI.SX32 R3, R0, R3, 0x1b ;  /* 0x0000000300037211 */ /* 0x000fc800078fdaff */
[----:B------:R-:W-:-:S04]  /*b910*/  VIMNMX R144, R144, R3, PT ;  /* 0x0000000390907248 */ /* 0x000fc80003fe0100 */
[----:B------:R-:W-:Y:S01]  /*b920*/  ISETP.GE.AND P0, PT, R144, 0x1, PT ;  /* 0x000000019000780c */ /* 0x000fe20003f06270 */
[----:B------:R-:W-:-:S12]  /*b930*/  @P2 BRA `(.L_x_2750) ;  /* 0x0000000000082947 */ /* 0x000fd80003800000 */
[----:B------:R-:W0:Y:S02]  /*b940*/  FENCE.VIEW.ASYNC.G ;  /* 0x00000000000073c6 */ /* 0x000e240000000100 */
[----:B0-----:R-:W-:Y:S06]  /*b950*/  BAR.ARV 0xc, 0x180 ;  /* 0x0306000000007b1d */ /* 0x001fec0000002000 */
.L_x_2750:
[----:B------:R-:W-:Y:S05]  /*b960*/  BSYNC B0 ;  /* 0x0000000000007941 */ /* 0x000fea0003800000 */
.L_x_2749:
[----:B------:R-:W-:Y:S04]  /*b970*/  BSSY B0, `(.L_x_2751) ;  /* 0x0000021000007945 */ /* 0x000fe80003800000 */
        /* <DEDUP_REMOVED lines=14> */
[----:B------:R0:W2:Y:S01]  /*ba60*/  F2I.FTZ.U32.TRUNC.NTZ R3, R2 ;  /* 0x0000000200037305 */ /* 0x0000a2000021f000 */
[----:B------:R-:W-:Y:S01]  /*ba70*/  ISETP.GE.AND P2, PT, R0, RZ, PT ;  /* 0x000000ff0000720c */ /* 0x000fe20003f46270 */
[----:B0-----:R-:W-:Y:S02]  /*ba80*/  IMAD.MOV.U32 R2, RZ, RZ, RZ ;  /* 0x000000ffff027224 */ /* 0x001fe400078e00ff */
        /* <DEDUP_REMOVED lines=15> */
.L_x_2752:
[----:B------:R-:W-:Y:S05]  /*bb80*/  BSYNC B0 ;  /* 0x0000000000007941 */ /* 0x000fea0003800000 */
.L_x_2751:
[----:B------:R-:W2:Y:S01]  /*bb90*/  LDL R0, [R1+0x88] ;  /* 0x0000880001007983 */ /* 0x000ea20000100800 */
[----:B------:R-:W-:Y:S01]  /*bba0*/  PLOP3.LUT P0, PT, PT, PT, PT, 0x80, 0x0 ;  /* 0x000000000000781c */ /* 0x000fe20003f0f070 */
[----:B------:R-:W-:Y:S01]  /*bbb0*/  IMAD.MOV.U32 R153, RZ, RZ, RZ ;  /* 0x000000ffff997224 */ /* 0x000fe200078e00ff */
[----:B------:R-:W-:Y:S01]  /*bbc0*/  CS2R R150, SRZ ;  /* 0x0000000000967805 */ /* 0x000fe2000001ff00 */
[----:B------:R-:W-:Y:S01]  /*bbd0*/  IMAD.MOV.U32 R154, RZ, RZ, RZ ;  /* 0x000000ffff9a7224 */ /* 0x000fe200078e00ff */
        /* <DEDUP_REMOVED lines=49> */
[----:B-1----:R-:W-:Y:S02]  /*bef0*/  CS2R R48, SRZ ;  /* 0x0000000000307805 */ /* 0x002fe4000001ff00 */
        /* <DEDUP_REMOVED lines=17> */
[----:B------:R-:W2:Y:S02]  /*c010*/  LDL R0, [R1+0x90] ;  /* 0x0000900001007983 */ /* 0x000ea40000100800 */
[----:B--2---:R-:W-:Y:S02]  /*c020*/  R2UR UR4, R0 ;  /* 0x00000000000472ca */ /* 0x004fe400000e0000 */
[----:B------:R-:W0:Y:S11]  /*c030*/  S2R R0, SR_TID.X ;  /* 0x0000000000007919 */ /* 0x000e360000002100 */
[----:B------:R-:W-:-:S06]  /*c040*/  ULOP3.LUT UP0, URZ, UR4, 0x9f, URZ, 0xc0, !UPT ;  /* 0x0000009f043f7892 */ /* 0x000fcc000f80c03f */
[----:B------:R-:W-:Y:S01]  /*c050*/  PLOP3.LUT P0, PT, PT, PT, UP0, 0x80, 0x0 ;  /* 0x000000000000781c */ /* 0x000fe20003f0f008 */
[----:B0-----:R-:W-:-:S05]  /*c060*/  VIADD R0, R0, 0xffffff80 ;  /* 0xffffff8000007836 */ /* 0x001fca0000000000 */
[----:B------:R-:W-:-:S04]  /*c070*/  SHF.R.S32.HI R3, RZ, 0x1f, R0 ;  /* 0x0000001fff037819 */ /* 0x000fc80000011400 */
[----:B------:R-:W-:-:S04]  /*c080*/  LEA.HI R3, R3, R0, RZ, 0x7 ;  /* 0x0000000003037211 */ /* 0x000fc800078f38ff */
[----:B------:R-:W-:-:S06]  /*c090*/  SHF.R.S32.HI R0, RZ, 0x7, R3 ;  /* 0x00000007ff007819 */ /* 0x000fcc0000011403 */
[----:B------:R-:W0:Y:S02]  /*c0a0*/  SHFL.IDX PT, R0, R0, RZ, 0x1f ;  /* 0x00001fff00007589 */ /* 0x000e2400000e0000 */
        /* <DEDUP_REMOVED lines=23> */
.L_x_2754:
        /* <DEDUP_REMOVED lines=13> */
.L_x_2758:
[----:B-1----:R1:W2:Y:S02]  /*c2f0*/  SYNCS.PHASECHK.TRANS64.TRYWAIT P0, [R16+URZ+0x38800], R3 ;  /* 0x03880003100075a7 */ /* 0x0022a4000800017f */
[----:B--2---:R-:W-:Y:S05]  /*c300*/  @!P0 NANOSLEEP.SYNCS 0x989680 ;  /* 0x009896800000895d */ /* 0x004fea0003900000 */
[----:B------:R-:W2:Y:S02]  /*c310*/  @!P0 SYNCS.PHASECHK.TRANS64 P0, [R16+URZ+0x38800], R3 ;  /* 0x03880003100085a7 */ /* 0x000ea4000800007f */
[----:B--2---:R-:W-:Y:S05]  /*c320*/  @!P0 BRA `(.L_x_2758) ;  /* 0xfffffffc00f08947 */ /* 0x004fea000383ffff */
.L_x_2757:
[----:B------:R-:W-:Y:S05]  /*c330*/  BSYNC B0 ;  /* 0x0000000000007941 */ /* 0x000fea0003800000 */
.L_x_2756:
[----:B------:R-:W-:Y:S05]  /*c340*/  BRA `(.L_x_2759) ;  /* 0x0000009c00687947 */ /* 0x000fea0003800000 */
.L_x_2755:
[----:B------:R-:W2:Y:S01]  /*c350*/  LDL R0, [R1+0x90] ;  /* 0x0000900001007983 */ /* 0x000ea20000100800 */
[----:B------:R-:W-:Y:S01]  /*c360*/  ULDC.64 UR6, c[0x0][0x408] ;  /* 0x0001020000067ab9 */ /* 0x000fe20000000a00 */
[----:B--2---:R-:W-:Y:S02]  /*c370*/  R2UR UR4, R0 ;  /* 0x00000000000472ca */ /* 0x004fe400000e0000 */
[----:B-----5:R-:W-:-:S05]  /*c380*/  SHF.R.S32.HI R0, RZ, 0x1f, R152 ;  /* 0x0000001fff007819 */ /* 0x020fca0000011498 */
[----:B------:R-:W-:-:S04]  /*c390*/  IMAD R5, R0, UR6, RZ ;  /* 0x0000000600057c24 */ /* 0x000fc8000f8e02ff */
[----:B------:R-:W-:Y:S02]  /*c3a0*/  IMAD R5, R152, UR7, R5 ;  /* 0x0000000798057c24 */ /* 0x000fe4000f8e0205 */
[----:B------:R-:W-:-:S03]  /*c3b0*/  ULOP3.LUT UP0, URZ, UR4, 0x3ff, URZ, 0xc0, !UPT ;  /* 0x000003ff043f7892 */ /* 0x000fc6000f80c03f */
[----:B------:R-:W-:Y:S02]  /*c3c0*/  ULDC.64 UR4, c[0x0][0x3f8] ;  /* 0x0000fe0000047ab9 */ /* 0x000fe40000000a00 */
[----:B------:R-:W-:Y:S01]  /*c3d0*/  IMAD R3, R0, UR4, RZ ;  /* 0x0000000400037c24 */ /* 0x000fe2000f8e02ff */
[----:B------:R-:W-:Y:S01]  /*c3e0*/  PLOP3.LUT P0, PT, PT, PT, UP0, 0x80, 0x0 ;  /* 0x000000000000781c */ /* 0x000fe20003f0f008 */
[----:B------:R-:W-:-:S04]  /*c3f0*/  IMAD.WIDE.U32 R24, R152, UR4, RZ ;  /* 0x0000000498187c25 */ /* 0x000fc8000f8e00ff */
        /* <DEDUP_REMOVED lines=21> */
.L_x_2760:
[----:B------:R-:W2:Y:S01]  /*c550*/  LDL R20, [R1+0x60] ;  /* 0x0000600001147983 */ /* 0x000ea20000100800 */
[----:B------:R-:W-:Y:S01]  /*c560*/  ULDC.U8 UR4, c[0x0][0x410] ;  /* 0x0001040000047ab9 */ /* 0x000fe20000000000 */
[----:B------:R-:W-:Y:S01]  /*c570*/  IMAD.IADD R0, R212, 0x1, R231 ;  /* 0x00000001d4007824 */ /* 0x000fe200078e02e7 */
[----:B------:R-:W-:Y:S01]  /*c580*/  ISETP.NE.AND P0, PT, RZ, UR4, PT ;  /* 0x00000004ff007c0c */ /* 0x000fe2000bf05270 */
[----:B------:R-:W-:Y:S02]  /*c590*/  BSSY B0, `(.L_x_2761) ;  /* 0x00009ad000007945 */ /* 0x000fe40003800000 */
[----:B--2---:R-:W-:-:S10]  /*c5a0*/  IMAD R3, R20, 0x20, R0 ;  /* 0x0000002014037824 */ /* 0x004fd400078e0200 */
[----:B------:R-:W-:Y:S05]  /*c5b0*/  @!P0 BRA `(.L_x_2762) ;  /* 0x0000004c001c8947 */ /* 0x000fea0003800000 */
        /* <DEDUP_REMOVED lines=33> */
.L_x_3088:
        /* <DEDUP_REMOVED lines=23> */
[C---:B------:R-:W-:Y:S01]  /*c940*/  @!P3 IMAD.SHL.U32 R21, R22.reuse, 0x2, RZ ;  /* 0x000000021615b824 */ /* 0x040fe200078e00ff */
[----:B------:R-:W-:-:S03]  /*c950*/  @!P3 SHF.L.U64.HI R4, R22, 0x1, R23 ;  /* 0x000000011604b819 */ /* 0x000fc60000010217 */
[----:B------:R-:W-:Y:S01]  /*c960*/  @!P2 IMAD.SHL.U32 R13, R215, 0x2, RZ ;  /* 0x00000002d70da824 */ /* 0x000fe200078e00ff */
[-C--:B--2---:R-:W-:Y:S02]  /*c970*/  @!P3 IADD3 R24, P5, R6, R21.reuse, RZ ;  /* 0x000000150618b210 */ /* 0x084fe40007fbe0ff */
[----:B----4-:R-:W-:Y:S02]  /*c980*/  @!P3 IADD3 R20, P4, R8, R21, RZ ;  /* 0x000000150814b210 */ /* 0x010fe40007f9e0ff */
[-C--:B------:R-:W-:Y:S01]  /*c990*/  @!P2 IADD3 R14, P6, R6, R13.reuse, RZ ;  /* 0x0000000d060ea210 */ /* 0x080fe20007fde0ff */
[--C-:B-1----:R-:W-:Y:S01]  /*c9a0*/  @!P3 IMAD.X R25, R7, 0x1, R4.reuse, P5 ;  /* 0x000000010719b824 */ /* 0x102fe200028e0604 */
[----:B------:R-:W-:Y:S01]  /*c9b0*/  @!P2 IADD3 R12, P5, R8, R13, RZ ;  /* 0x0000000d080ca210 */ /* 0x000fe20007fbe0ff */
[----:B---3--:R-:W-:Y:S01]  /*c9c0*/  @!P3 IMAD.X R21, R9, 0x1, R4, P4 ;  /* 0x000000010915b824 */ /* 0x008fe200020e0604 */
[----:B------:R-:W-:Y:S02]  /*c9d0*/  CS2R R70, SRZ ;  /* 0x0000000000467805 */ /* 0x000fe4000001ff00 */
[----:B------:R-:W-:-:S02]  /*c9e0*/  CS2R R72, SRZ ;  /* 0x0000000000487805 */ /* 0x000fc4000001ff00 */
[----:B------:R-:W-:Y:S02]  /*c9f0*/  CS2R R66, SRZ ;  /* 0x0000000000427805 */ /* 0x000fe4000001ff00 */
[----:B------:R-:W-:Y:S02]  /*ca00*/  CS2R R68, SRZ ;  /* 0x0000000000447805 */ /* 0x000fe4000001ff00 */
[----:B------:R-:W-:Y:S02]  /*ca10*/  CS2R R62, SRZ ;  /* 0x00000000003e7805 */ /* 0x000fe4000001ff00 */
[----:B------:R-:W-:Y:S01]  /*ca20*/  CS2R R64, SRZ ;  /* 0x0000000000407805 */ /* 0x000fe2000001ff00 */
[----:B------:R1:W5:Y:S04]  /*ca30*/  @!P3 LD.E.64 R74, desc[UR6][R24.64] ;  /* 0x00000006184ab980 */ /* 0x000368000c101b00 */
[----:B------:R1:W5:Y:S01]  /*ca40*/  @!P3 LD.E.64 R76, desc[UR6][R20.64] ;  /* 0x00000006144cb980 */ /* 0x000362000c101b00 */
[----:B------:R-:W-:Y:S01]  /*ca50*/  @!P2 SHF.L.U64.HI R34, R215, 0x1, R11 ;  /* 0x00000001d722a819 */ /* 0x000fe2000001020b */
[C---:B------:R-:W-:Y:S01]  /*ca60*/  @!P1 IMAD.SHL.U32 R11, R214.reuse, 0x2, RZ ;  /* 0x00000002d60b9824 */ /* 0x040fe200078e00ff */
[----:B------:R-:W-:-:S03]  /*ca70*/  @!P1 SHF.L.U64.HI R28, R214, 0x1, R10 ;  /* 0x00000001d61c9819 */ /* 0x000fc6000001020a */
[--C-:B------:R-:W-:Y:S01]  /*ca80*/  @!P2 IMAD.X R15, R7, 0x1, R34.reuse, P6 ;  /* 0x00000001070fa824 */ /* 0x100fe200030e0622 */
[-C--:B------:R-:W-:Y:S01]  /*ca90*/  @!P1 IADD3 R10, P4, R6, R11.reuse, RZ ;  /* 0x0000000b060a9210 */ /* 0x080fe20007f9e0ff */
[----:B------:R-:W-:Y:S01]  /*caa0*/  @!P2 IMAD.X R13, R9, 0x1, R34, P5 ;  /* 0x00000001090da824 */ /* 0x000fe200028e0622 */
[C---:B------:R-:W-:Y:S01]  /*cab0*/  @!P0 SHF.L.U64.HI R26, R217.reuse, 0x1, R5 ;  /* 0x00000001d91a8819 */ /* 0x040fe20000010205 */
[----:B------:R-:W-:Y:S01]  /*cac0*/  @!P0 IMAD.SHL.U32 R5, R217, 0x2, RZ ;  /* 0x00000002d9058824 */ /* 0x000fe200078e00ff */
[----:B------:R-:W-:Y:S01]  /*cad0*/  @!P1 IADD3 R4, P6, R8, R11, RZ ;  /* 0x0000000b08049210 */ /* 0x000fe20007fde0ff */
[--C-:B------:R-:W-:Y:S01]  /*cae0*/  @!P1 IMAD.X R11, R7, 0x1, R28.reuse, P4 ;  /* 0x00000001070b9824 */ /* 0x100fe200020e061c */
[----:B------:R1:W5:Y:S02]  /*caf0*/  @!P2 LD.E.64 R70, desc[UR6][R14.64] ;  /* 0x000000060e46a980 */ /* 0x000364000c101b00 */
[-C--:B------:R-:W-:Y:S02]  /*cb00*/  @!P0 IADD3 R6, P5, R6, R5.reuse, RZ ;  /* 0x0000000506068210 */ /* 0x080fe40007fbe0ff */
[----:B------:R-:W-:Y:S01]  /*cb10*/  @!P0 IADD3 R8, P4, R8, R5, RZ ;  /* 0x0000000508088210 */ /* 0x000fe20007f9e0ff */
[----:B------:R-:W-:Y:S01]  /*cb20*/  @!P1 IMAD.X R5, R9, 0x1, R28, P6 ;  /* 0x0000000109059824 */ /* 0x000fe200030e061c */
[----:B------:R1:W5:Y:S01]  /*cb30*/  @!P2 LD.E.64 R72, desc[UR6][R12.64] ;  /* 0x000000060c48a980 */ /* 0x000362000c101b00 */
[----:B------:R-:W-:-:S02]  /*cb40*/  @!P0 IMAD.X R7, R7, 0x1, R26, P5 ;  /* 0x0000000107078824 */ /* 0x000fc400028e061a */
[----:B------:R-:W-:Y:S01]  /*cb50*/  @!P0 IMAD.X R9, R9, 0x1, R26, P4 ;  /* 0x0000000109098824 */ /* 0x000fe200020e061a */
[----:B------:R1:W5:Y:S04]  /*cb60*/  @!P1 LD.E.64 R66, desc[UR6][R10.64] ;  /* 0x000000060a429980 */ /* 0x000368000c101b00 */
[----:B------:R1:W5:Y:S04]  /*cb70*/  @!P1 LD.E.64 R68, desc[UR6][R4.64] ;  /* 0x0000000604449980 */ /* 0x000368000c101b00 */
[----:B------:R1:W5:Y:S04]  /*cb80*/  @!P0 LD.E.64 R62, desc[UR6][R6.64] ;  /* 0x00000006063e8980 */ /* 0x000368000c101b00 */
[----:B------:R1:W5:Y:S02]  /*cb90*/  @!P0 LD.E.64 R64, desc[UR6][R8.64] ;  /* 0x0000000608408980 */ /* 0x000364000c101b00 */
.L_x_2765:
[----:B------:R-:W-:Y:S05]  /*cba0*/  BSYNC B1 ;  /* 0x0000000000017941 */ /* 0x000fea0003800000 */
.L_x_2764:
[----:B-1---5:R-:W-:Y:S01]  /*cbb0*/  IMAD.MOV.U32 R4, RZ, RZ, R62 ;  /* 0x000000ffff047224 */ /* 0x022fe200078e003e */
[----:B------:R-:W-:Y:S01]  /*cbc0*/  UMOV UR4, 0xffffffff ;  /* 0xffffffff00047882 */ /* 0x000fe20000000000 */
[----:B------:R-:W-:Y:S01]  /*cbd0*/  IMAD.MOV.U32 R5, RZ, RZ, R63 ;  /* 0x000000ffff057224 */ /* 0x000fe200078e003f */
[----:B------:R-:W-:Y:S01]  /*cbe0*/  CS2R R46, SRZ ;  /* 0x00000000002e7805 */ /* 0x000fe2000001ff00 */
[----:B--2---:R-:W-:Y:S02]  /*cbf0*/  IMAD.MOV.U32 R6, RZ, RZ, R66 ;  /* 0x000000ffff067224 */ /* 0x004fe400078e0042 */
        /* <DEDUP_REMOVED lines=22> */
[----:B------:R-:W-:Y:S02]  /*cd60*/  PRMT R113, R113, 0x5410, R5 ;  /* 0x0000541071717816 */ /* 0x000fe40000000005 */
[----:B------:R-:W-:-:S02]  /*cd70*/  PRMT R114, R114, 0x5410, R6 ;  /* 0x0000541072727816 */ /* 0x000fc40000000006 */
[----:B------:R-:W-:Y:S01]  /*cd80*/  PRMT R95, R7, 0x7610, R95 ;  /* 0x00007610075f7816 */ /* 0x000fe2000000005f */
[----:B------:R-:W-:Y:S06]  /*cd90*/  BRA.DIV UR4, `(.L_x_2766) ;  /* 0x0000027204e07947 */ /* 0x000fec000b800000 */
[----:B------:R1:W2:Y:S04]  /*cda0*/  SHFL.IDX PT, R7, R33, 0x1, 0x181f ;  /* 0x00381f0021077f89 */ /* 0x0002a800000e0000 */
[----:B------:R1:W0:Y:S04]  /*cdb0*/  SHFL.IDX PT, R6, R32, 0x1, 0x181f ;  /* 0x00381f0020067f89 */ /* 0x00022800000e0000 */
[----:B---3--:R1:W3:Y:S04]  /*cdc0*/  SHFL.IDX PT, R9, R31, 0x1, 0x181f ;  /* 0x00381f001f097f89 */ /* 0x0082e800000e0000 */
[----:B----4-:R1:W4:Y:S02]  /*cdd0*/  SHFL.IDX PT, R8, R30, 0x1, 0x181f ;  /* 0x00381f001e087f89 */ /* 0x01032400000e0000 */
.L_x_3094:
        /* <DEDUP_REMOVED lines=19> */
[C---:B------:R-:W-:Y:S01]  /*cf10*/  @!P3 IMAD.SHL.U32 R21, R22.reuse, 0x2, RZ ;  /* 0x000000021615b824 */ /* 0x040fe200078e00ff */
[----:B------:R-:W-:Y:S01]  /*cf20*/  @!P3 SHF.L.U64.HI R4, R22, 0x1, R23 ;  /* 0x000000011604b819 */ /* 0x000fe20000010217 */
[----:B------:R-:W-:-:S03]  /*cf30*/  @!P2 IMAD.SHL.U32 R13, R215, 0x2, RZ ;  /* 0x00000002d70da824 */ /* 0x000fc600078e00ff */
[-C--:B0-----:R-:W-:Y:S02]  /*cf40*/  @!P3 IADD3 R24, P5, R6, R21.reuse, RZ ;  /* 0x000000150618b210 */ /* 0x081fe40007fbe0ff */
[----:B----4-:R-:W-:Y:S02]  /*cf50*/  @!P3 IADD3 R20, P4, R8, R21, RZ ;  /* 0x000000150814b210 */ /* 0x010fe40007f9e0ff */
[-C--:B------:R-:W-:Y:S01]  /*cf60*/  @!P2 IADD3 R14, P6, R6, R13.reuse, RZ ;  /* 0x0000000d060ea210 */ /* 0x080fe20007fde0ff */
[--C-:B--2---:R-:W-:Y:S01]  /*cf70*/  @!P3 IMAD.X R25, R7, 0x1, R4.reuse, P5 ;  /* 0x000000010719b824 */ /* 0x104fe200028e0604 */
[----:B------:R-:W-:Y:S01]  /*cf80*/  @!P2 IADD3 R12, P5, R8, R13, RZ ;  /* 0x0000000d080ca210 */ /* 0x000fe20007fbe0ff */
[----:B---3--:R-:W-:Y:S02]  /*cf90*/  @!P3 IMAD.X R21, R9, 0x1, R4, P4 ;  /* 0x000000010915b824 */ /* 0x008fe400020e0604 */
[----:B------:R-:W-:Y:S01]  /*cfa0*/  @!P0 IMAD.SHL.U32 R27, R217, 0x2, RZ ;  /* 0x00000002d91b8824 */ /* 0x000fe200078e00ff */
[----:B------:R-:W-:-:S02]  /*cfb0*/  CS2R R58, SRZ ;  /* 0x00000000003a7805 */ /* 0x000fc4000001ff00 */
[----:B------:R-:W-:Y:S02]  /*cfc0*/  CS2R R60, SRZ ;  /* 0x00000000003c7805 */ /* 0x000fe4000001ff00 */
[----:B------:R-:W-:Y:S02]  /*cfd0*/  CS2R R54, SRZ ;  /* 0x0000000000367805 */ /* 0x000fe4000001ff00 */
[----:B------:R-:W-:Y:S02]  /*cfe0*/  CS2R R56, SRZ ;  /* 0x0000000000387805 */ /* 0x000fe4000001ff00 */
[----:B------:R-:W-:Y:S02]  /*cff0*/  CS2R R50, SRZ ;  /* 0x0000000000327805 */ /* 0x000fe4000001ff00 */
[----:B------:R-:W-:Y:S02]  /*d000*/  CS2R R52, SRZ ;  /* 0x0000000000347805 */ /* 0x000fe4000001ff00 */
[----:B------:R-:W-:-:S02]  /*d010*/  CS2R R46, SRZ ;  /* 0x00000000002e7805 */ /* 0x000fc4000001ff00 */
[----:B------:R-:W-:Y:S01]  /*d020*/  CS2R R48, SRZ ;  /* 0x0000000000307805 */ /* 0x000fe2000001ff00 */
[----:B------:R-:W-:Y:S02]  /*d030*/  ULDC.64 UR6, c[0x0][0x208] ;  /* 0x0000820000067ab9 */ /* 0x000fe40000000a00 */
[----:B------:R0:W5:Y:S04]  /*d040*/  @!P3 LD.E.64 R58, desc[UR6][R24.64] ;  /* 0x00000006183ab980 */ /* 0x000168000c101b00 */
[----:B------:R0:W5:Y:S01]  /*d050*/  @!P3 LD.E.64 R60, desc[UR6][R20.64] ;  /* 0x00000006143cb980 */ /* 0x000162000c101b00 */
[C---:B------:R-:W-:Y:S01]  /*d060*/  @!P1 SHF.L.U64.HI R28, R214.reuse, 0x1, R5 ;  /* 0x00000001d61c9819 */ /* 0x040fe20000010205 */
[----:B------:R-:W-:Y:S01]  /*d070*/  @!P1 IMAD.SHL.U32 R5, R214, 0x2, RZ ;  /* 0x00000002d6059824 */ /* 0x000fe200078e00ff */
[----:B------:R-:W-:-:S02]  /*d080*/  @!P2 SHF.L.U64.HI R26, R215, 0x1, R11 ;  /* 0x00000001d71aa819 */ /* 0x000fc4000001020b */
[----:B------:R-:W-:Y:S02]  /*d090*/  @!P0 SHF.L.U64.HI R34, R217, 0x1, R10 ;  /* 0x00000001d9228819 */ /* 0x000fe4000001020a */
[-C--:B------:R-:W-:Y:S01]  /*d0a0*/  @!P1 IADD3 R10, P4, R6, R5.reuse, RZ ;  /* 0x00000005060a9210 */ /* 0x080fe20007f9e0ff */
[--C-:B------:R-:W-:Y:S01]  /*d0b0*/  @!P2 IMAD.X R15, R7, 0x1, R26.reuse, P6 ;  /* 0x00000001070fa824 */ /* 0x100fe200030e061a */
[----:B------:R-:W-:Y:S01]  /*d0c0*/  @!P1 IADD3 R4, P6, R8, R5, RZ ;  /* 0x0000000508049210 */ /* 0x000fe20007fde0ff */
[----:B------:R-:W-:Y:S01]  /*d0d0*/  @!P2 IMAD.X R13, R9, 0x1, R26, P5 ;  /* 0x00000001090da824 */ /* 0x000fe200028e061a */
[-C--:B------:R-:W-:Y:S01]  /*d0e0*/  @!P0 IADD3 R6, P5, R6, R27.reuse, RZ ;  /* 0x0000001b06068210 */ /* 0x080fe20007fbe0ff */
[--C-:B------:R-:W-:Y:S01]  /*d0f0*/  @!P1 IMAD.X R11, R7, 0x1, R28.reuse, P4 ;  /* 0x00000001070b9824 */ /* 0x100fe200020e061c */
        /* <DEDUP_REMOVED lines=8> */
[----:B------:R0:W5:Y:S04]  /*d180*/  @!P0 LD.E.64 R46, desc[UR6][R6.64] ;  /* 0x00000006062e8980 */ /* 0x000168000c101b00 */
[----:B------:R0:W5:Y:S02]  /*d190*/  @!P0 LD.E.64 R48, desc[UR6][R8.64] ;  /* 0x0000000608308980 */ /* 0x000164000c101b00 */
.L_x_2768:
[----:B------:R-:W-:Y:S05]  /*d1a0*/  BSYNC B1 ;  /* 0x0000000000017941 */ /* 0x000fea0003800000 */
.L_x_2767:
[----:B0----5:R-:W-:Y:S01]  /*d1b0*/  IMAD.MOV.U32 R4, RZ, RZ, R46 ;  /* 0x000000ffff047224 */ /* 0x021fe200078e002e */
[----:B------:R-:W-:Y:S01]  /*d1c0*/  UMOV UR4, 0xffffffff ;  /* 0xffffffff00047882 */ /* 0x000fe20000000000 */
[----:B------:R-:W-:Y:S02]  /*d1d0*/  IMAD.MOV.U32 R5, RZ, RZ, R47 ;  /* 0x000000ffff057224 */ /* 0x000fe400078e002f */
[----:B------:R-:W-:Y:S02]  /*d1e0*/  IMAD.MOV.U32 R6, RZ, RZ, R50 ;  /* 0x000000ffff067224 */ /* 0x000fe400078e0032 */
[----:B--2---:R-:W-:Y:S01]  /*d1f0*/  IMAD.MOV.U32 R7, RZ, RZ, R51 ;  /* 0x000000ffff077224 */ /* 0x004fe200078e0033 */
        /* <DEDUP_REMOVED lines=22> */
[----:B------:R0:W0:Y:S04]  /*d360*/  SHFL.IDX PT, R6, R32, 0x2, 0x181f ;  /* 0x00581f0020067f89 */ /* 0x00002800000e0000 */
[----:B---3--:R3:W0:Y:S04]  /*d370*/  SHFL.IDX PT, R9, R31, 0x2, 0x181f ;  /* 0x00581f001f097f89 */ /* 0x00862800000e0000 */
[----:B----4-:R3:W4:Y:S02]  /*d380*/  SHFL.IDX PT, R8, R30, 0x2, 0x181f ;  /* 0x00581f001e087f89 */ /* 0x01072400000e0000 */
.L_x_3100:
        /* <DEDUP_REMOVED lines=26> */
[-C--:B0-----:R-:W-:Y:S02]  /*d530*/  @!P3 IADD3 R24, P5, R6, R21.reuse, RZ ;  /* 0x000000150618b210 */ /* 0x081fe40007fbe0ff */
[----:B----4-:R-:W-:Y:S02]  /*d540*/  @!P3 IADD3 R20, P4, R8, R21, RZ ;  /* 0x000000150814b210 */ /* 0x010fe40007f9e0ff */
[-C--:B------:R-:W-:Y:S01]  /*d550*/  @!P2 IADD3 R14, P6, R6, R13.reuse, RZ ;  /* 0x0000000d060ea210 */ /* 0x080fe20007fde0ff */
[--C-:B--2---:R-:W-:Y:S01]  /*d560*/  @!P3 IMAD.X R25, R7, 0x1, R4.reuse, P5 ;  /* 0x000000010719b824 */ /* 0x104fe200028e0604 */
[----:B------:R-:W-:Y:S01]  /*d570*/  @!P2 IADD3 R12, P5, R8, R13, RZ ;  /* 0x0000000d080ca210 */ /* 0x000fe20007fbe0ff */
[----:B------:R-:W-:Y:S01]  /*d580*/  @!P3 IMAD.X R21, R9, 0x1, R4, P4 ;  /* 0x000000010915b824 */ /* 0x000fe200020e0604 */
[----:B------:R-:W-:Y:S02]  /*d590*/  CS2R R38, SRZ ;  /* 0x0000000000267805 */ /* 0x000fe4000001ff00 */
[----:B------:R-:W-:-:S02]  /*d5a0*/  CS2R R40, SRZ ;  /* 0x0000000000287805 */ /* 0x000fc4000001ff00 */
[----:B------:R-:W-:Y:S01]  /*d5b0*/  CS2R R36, SRZ ;  /* 0x0000000000247805 */ /* 0x000fe2000001ff00 */
[----:B------:R0:W5:Y:S04]  /*d5c0*/  @!P3 LD.E.64 R42, desc[UR6][R24.64] ;  /* 0x00000006182ab980 */ /* 0x000168000c101b00 */
[----:B------:R0:W5:Y:S01]  /*d5d0*/  @!P3 LD.E.64 R44, desc[UR6][R20.64] ;  /* 0x00000006142cb980 */ /* 0x000162000c101b00 */
[----:B---3--:R-:W-:Y:S01]  /*d5e0*/  @!P2 SHF.L.U64.HI R34, R215, 0x1, R11 ;  /* 0x00000001d722a819 */ /* 0x008fe2000001020b */
        /* <DEDUP_REMOVED lines=9> */
[----:B------:R-:W-:Y:S01]  /*d680*/  CS2R R34, SRZ ;  /* 0x0000000000227805 */ /* 0x000fe2000001ff00 */
[----:B------:R0:W5:Y:S01]  /*d690*/  @!P2 LD.E.64 R38, desc[UR6][R14.64] ;  /* 0x000000060e26a980 */ /* 0x000162000c101b00 */
[-C--:B------:R-:W-:Y:S02]  /*d6a0*/  @!P0 IADD3 R6, P5, R6, R5.reuse, RZ ;  /* 0x0000000506068210 */ /* 0x080fe40007fbe0ff */
[----:B------:R-:W-:Y:S01]  /*d6b0*/  @!P0 IADD3 R8, P4, R8, R5, RZ ;  /* 0x0000000508088210 */ /* 0x000fe20007f9e0ff */
[----:B------:R-:W-:Y:S01]  /*d6c0*/  @!P1 IMAD.X R5, R9, 0x1, R26, P6 ;  /* 0x0000000109059824 */ /* 0x000fe200030e061a */
[----:B------:R-:W-:Y:S01]  /*d6d0*/  CS2R R26, SRZ ;  /* 0x00000000001a7805 */ /* 0x000fe2000001ff00 */
[--C-:B------:R-:W-:Y:S01]  /*d6e0*/  @!P0 IMAD.X R7, R7, 0x1, R28.reuse, P5 ;  /* 0x0000000107078824 */ /* 0x100fe200028e061c */
[----:B------:R0:W5:Y:S01]  /*d6f0*/  @!P2 LD.E.64 R40, desc[UR6][R12.64] ;  /* 0x000000060c28a980 */ /* 0x000162000c101b00 */
[----:B------:R-:W-:Y:S01]  /*d700*/  @!P0 IMAD.X R9, R9, 0x1, R28, P4 ;  /* 0x0000000109098824 */ /* 0x000fe200020e061c */
[----:B------:R-:W-:-:S02]  /*d710*/  CS2R R28, SRZ ;  /* 0x00000000001c7805 */ /* 0x000fc4000001ff00 */
[----:B------:R0:W5:Y:S04]  /*d720*/  @!P1 LD.E.64 R34, desc[UR6][R10.64] ;  /* 0x000000060a229980 */ /* 0x000168000c101b00 */
[----:B------:R0:W5:Y:S04]  /*d730*/  @!P1 LD.E.64 R36, desc[UR6][R4.64] ;  /* 0x0000000604249980 */ /* 0x000168000c101b00 */
[----:B------:R0:W5:Y:S04]  /*d740*/  @!P0 LD.E.64 R28, desc[UR6][R6.64] ;  /* 0x00000006061c8980 */ /* 0x000168000c101b00 */
[----:B------:R0:W5:Y:S02]  /*d750*/  @!P0 LD.E.64 R26, desc[UR6][R8.64] ;  /* 0x00000006081a8980 */ /* 0x000164000c101b00 */
.L_x_2771:
[----:B------:R-:W-:Y:S05]  /*d760*/  BSYNC B1 ;  /* 0x0000000000017941 */ /* 0x000fea0003800000 */
.L_x_2770:
[----:B0----5:R-:W-:Y:S01]  /*d770*/  IMAD.MOV.U32 R5, RZ, RZ, R34 ;  /* 0x000000ffff057224 */ /* 0x021fe200078e0022 */
[----:B------:R-:W-:Y:S01]  /*d780*/  UMOV UR4, 0xffffffff ;  /* 0xffffffff00047882 */ /* 0x000fe20000000000 */
[----:B------:R-:W-:Y:S02]  /*d790*/  IMAD.MOV.U32 R4, RZ, RZ, R35 ;  /* 0x000000ffff047224 */ /* 0x000fe400078e0023 */
[----:B--2---:R-:W-:Y:S02]  /*d7a0*/  IMAD.MOV.U32 R7, RZ, RZ, R28 ;  /* 0x000000ffff077224 */ /* 0x004fe400078e001c */
        /* <DEDUP_REMOVED lines=20> */
[----:B------:R-:W-:Y:S02]  /*d8f0*/  CS2R R4, SRZ ;  /* 0x0000000000047805 */ /* 0x000fe4000001ff00 */
[----:B------:R-:W-:Y:S01]  /*d900*/  PRMT R93, R7, 0x5410, R6 ;  /* 0x00005410075d7816 */ /* 0x000fe20000000006 */
[----:B------:R-:W-:Y:S06]  /*d910*/  BRA.DIV UR4, `(.L_x_2772) ;  /* 0x0000026a04e87947 */ /* 0x000fec000b800000 */
[----:B------:R0:W2:Y:S04]  /*d920*/  SHFL.IDX PT, R9, R33, 0x3, 0x181f ;  /* 0x00781f0021097f89 */ /* 0x0000a800000e0000 */
[----:B----4-:R0:W4:Y:S04]  /*d930*/  SHFL.IDX PT, R8, R32, 0x3, 0x181f ;  /* 0x00781f0020087f89 */ /* 0x01012800000e0000 */
[----:B------:R0:W0:Y:S04]  /*d940*/  SHFL.IDX PT, R78, R31, 0x3, 0x181f ;  /* 0x00781f001f4e7f89 */ /* 0x00002800000e0000 */
[----:B------:R0:W0:Y:S02]  /*d950*/  SHFL.IDX PT, R10, R30, 0x3, 0x181f ;  /* 0x00781f001e0a7f89 */ /* 0x00002400000e0000 */
.L_x_3106:
[----:B------:R-:W5:Y:S01]  /*d960*/  LDL R11, [R1+0x78] ;  /* 0x00007800010b7983 */ /* 0x000f620000100800 */
[----:B------:R-:W-:Y:S01]  /*d970*/  VIADD R7, R0, 0x60 ;  /* 0x0000006000077836 */ /* 0x000fe20000000000 */
[----:B------:R-:W-:Y:S01]  /*d980*/  BSSY B1, `(.L_x_2773) ;  /* 0x000003f000017945 */ /* 0x000fe20003800000 */
[----:B------:R-:W-:Y:S02]  /*d990*/  CS2R R12, SRZ ;  /* 0x00000000000c7805 */ /* 0x000fe4000001ff00 */
[----:B------:R-:W-:Y:S02]  /*d9a0*/  CS2R R20, SRZ ;  /* 0x0000000000147805 */ /* 0x000fe4000001ff00 */
[----:B01-3--:R-:W-:Y:S02]  /*d9b0*/  CS2R R30, SRZ ;  /* 0x00000000001e7805 */ /* 0x00bfe4000001ff00 */
[----:B------:R-:W-:Y:S02]  /*d9c0*/  ISETP.GE.AND P0, PT, R7, R3, PT ;  /* 0x000000030700720c */ /* 0x000fe40003f06270 */
[----:B------:R-:W-:-:S02]  /*d9d0*/  CS2R R14, SRZ ;  /* 0x00000000000e7805 */ /* 0x000fc4000001ff00 */
[----:B------:R-:W-:Y:S02]  /*d9e0*/  CS2R R24, SRZ ;  /* 0x0000000000187805 */ /* 0x000fe4000001ff00 */
[----:B------:R-:W-:Y:S02]  /*d9f0*/  CS2R R32, SRZ ;  /* 0x0000000000207805 */ /* 0x000fe4000001ff00 */
[----:B-----5:R-:W-:-:S04]  /*da00*/  LEA.HI R6, R11, R11, RZ, 0x1 ;  /* 0x0000000b0b067211 */ /* 0x020fc800078f08ff */
[----:B------:R-:W-:Y:S02]  /*da10*/  LOP3.LUT R0, R6, 0xfffffffe, RZ, 0xc0, !PT ;  /* 0xfffffffe06007812 */ /* 0x000fe400078ec0ff */
[----:B------:R-:W-:-:S03]  /*da20*/  CS2R R6, SRZ ;  /* 0x0000000000067805 */ /* 0x000fc6000001ff00 */
[----:B------:R-:W-:-:S05]  /*da30*/  IMAD.IADD R0, R11, 0x1, -R0 ;  /* 0x000000010b007824 */ /* 0x000fca00078e0a00 */
[----:B------:R-:W-:Y:S01]  /*da40*/  SHF.L.U32 R0, R0, 0x1f, RZ ;  /* 0x0000001f00007819 */ /* 0x000fe200000006ff */
[----:B------:R-:W-:Y:S06]  /*da50*/  @P0 BRA `(.L_x_2774) ;  /* 0x0000000000c40947 */ /* 0x000fec0003800000 */
[----:B------:R-:W3:Y:S01]  /*da60*/  LDL R82, [R1+0x9c] ;  /* 0x00009c0001527983 */ /* 0x000ee20000100800 */
[----:B------:R-:W-:-:S03]  /*da70*/  ULDC UR4, c[0x0][0x3f4] ;  /* 0x0000fd0000047ab9 */ /* 0x000fc60000000800 */
[----:B------:R-:W3:Y:S04]  /*da80*/  LDL R79, [R1+0x98] ;  /* 0x00009800014f7983 */ /* 0x000ee80000100800 */
[----:B------:R-:W3:Y:S01]  /*da90*/  LDL R11, [R1+0x94] ;  /* 0x00009400010b7983 */ /* 0x000ee20000100800 */
[----:B------:R-:W-:Y:S02]  /*daa0*/  ISETP.GE.AND P3, PT, R22, UR4, PT ;  /* 0x0000000416007c0c */ /* 0x000fe4000bf66270 */
[----:B------:R-:W-:Y:S02]  /*dab0*/  CS2R R32, SRZ ;  /* 0x0000000000207805 */ /* 0x000fe4000001ff00 */
[----:B------:R-:W-:Y:S01]  /*dac0*/  ISETP.GE.AND P2, PT, R215, UR4, PT ;  /* 0x00000004d7007c0c */ /* 0x000fe2000bf46270 */
[----:B------:R-:W-:Y:S01]  /*dad0*/  ULDC.64 UR6, c[0x0][0x208] ;  /* 0x0000820000067ab9 */ /* 0x000fe20000000a00 */
[----:B------:R-:W-:-:S02]  /*dae0*/  ISETP.GE.AND P1, PT, R214, UR4, PT ;  /* 0x00000004d6007c0c */ /* 0x000fc4000bf26270 */
[----:B------:R-:W-:-:S05]  /*daf0*/  ISETP.GE.AND P0, PT, R217, UR4, PT ;  /* 0x00000004d9007c0c */ /* 0x000fca000bf06270 */
[C---:B------:R-:W-:Y:S01]  /*db00*/  @!P3 IMAD.SHL.U32 R24, R22.reuse, 0x2, RZ ;  /* 0x000000021618b824 */ /* 0x040fe200078e00ff */
[----:B------:R-:W-:-:S03]  /*db10*/  @!P3 SHF.L.U64.HI R4, R22, 0x1, R23 ;  /* 0x000000011604b819 */ /* 0x000fc60000010217 */
[----:B------:R-:W-:Y:S02]  /*db20*/  @!P2 IMAD.SHL.U32 R14, R215, 0x2, RZ ;  /* 0x00000002d70ea824 */ /* 0x000fe400078e00ff */
[----:B------:R-:W-:Y:S01]  /*db30*/  @!P1 IMAD.SHL.U32 R6, R214, 0x2, RZ ;  /* 0x00000002d6069824 */ /* 0x000fe200078e00ff */
[-C--:B----4-:R-:W-:Y:S01]  /*db40*/  @!P3 IADD3 R20, P5, R8, R24.reuse, RZ ;  /* 0x000000180814b210 */ /* 0x090fe20007fbe0ff */
[----:B------:R-:W-:Y:S01]  /*db50*/  @!P0 IMAD.SHL.U32 R30, R217, 0x2, RZ ;  /* 0x00000002d91e8824 */ /* 0x000fe200078e00ff */
[----:B------:R-:W-:Y:S02]  /*db60*/  @!P3 IADD3 R24, P4, R10, R24, RZ ;  /* 0x000000180a18b210 */ /* 0x000fe40007f9e0ff */
[-C--:B------:R-:W-:Y:S01]  /*db70*/  @!P2 IADD3 R12, P6, R8, R14.reuse, RZ ;  /* 0x0000000e080ca210 */ /* 0x080fe20007fde0ff */
[--C-:B--2---:R-:W-:Y:S01]  /*db80*/  @!P3 IMAD.X R21, R9, 0x1, R4.reuse, P5 ;  /* 0x000000010915b824 */ /* 0x104fe200028e0604 */
[----:B------:R-:W-:Y:S01]  /*db90*/  @!P2 IADD3 R14, P5, R10, R14, RZ ;  /* 0x0000000e0a0ea210 */ /* 0x000fe20007fbe0ff */
[----:B------:R-:W-:Y:S01]  /*dba0*/  @!P3 IMAD.X R25, R78, 0x1, R4, P4 ;  /* 0x000000014e19b824 */ /* 0x000fe200020e0604 */
[----:B------:R-:W-:-:S04]  /*dbb0*/  @!P1 IADD3 R4, P4, R8, R6, RZ ;  /* 0x0000000608049210 */ /* 0x000fc80007f9e0ff */
[----:B------:R0:W5:Y:S02]  /*dbc0*/  @!P3 LD.E.64 R32, desc[UR6][R24.64] ;  /* 0x000000061820b980 */ /* 0x000164000c101b00 */
[----:B0-----:R-:W-:Y:S02]  /*dbd0*/  CS2R R24, SRZ ;  /* 0x0000000000187805 */ /* 0x001fe4000001ff00 */
[----:B---3--:R-:W-:Y:S02]  /*dbe0*/  @!P2 SHF.L.U64.HI R5, R215, 0x1, R82 ;  /* 0x00000001d705a819 */ /* 0x008fe40000010252 */
[----:B------:R-:W-:-:S03]  /*dbf0*/  @!P1 SHF.L.U64.HI R7, R214, 0x1, R79 ;  /* 0x00000001d6079819 */ /* 0x000fc6000001024f */
[C-C-:B------:R-:W-:Y:S01]  /*dc00*/  @!P2 IMAD.X R13, R9.reuse, 0x1, R5.reuse, P6 ;  /* 0x00000001090da824 */ /* 0x140fe200030e0605 */
[----:B------:R-:W-:Y:S01]  /*dc10*/  @!P1 IADD3 R6, P6, R10, R6, RZ ;  /* 0x000000060a069210 */ /* 0x000fe20007fde0ff */
[----:B------:R-:W-:Y:S01]  /*dc20*/  @!P2 IMAD.X R15, R78, 0x1, R5, P5 ;  /* 0x000000014e0fa824 */ /* 0x000fe200028e0605 */
[-C--:B------:R-:W-:Y:S01]  /*dc30*/  @!P0 IADD3 R8, P5, R8, R30.reuse, RZ ;  /* 0x0000001e08088210 */ /* 0x080fe20007fbe0ff */
[--C-:B------:R-:W-:Y:S01]  /*dc40*/  @!P1 IMAD.X R5, R9, 0x1, R7.reuse, P4 ;  /* 0x0000000109059824 */ /* 0x100fe200020e0607 */
[----:B------:R-:W-:Y:S02]  /*dc50*/  @!P0 IADD3 R10, P4, R10, R30, RZ ;  /* 0x0000001e0a0a8210 */ /* 0x000fe40007f9e0ff */
[----:B------:R-:W-:Y:S01]  /*dc60*/  CS2R R30, SRZ ;  /* 0x00000000001e7805 */ /* 0x000fe2000001ff00 */
[----:B------:R-:W5:Y:S01]  /*dc70*/  @!P2 LD.E.64 R24, desc[UR6][R14.64] ;  /* 0x000000060e18a980 */ /* 0x000f62000c101b00 */
[----:B------:R-:W-:Y:S01]  /*dc80*/  @!P1 IMAD.X R7, R78, 0x1, R7, P6 ;  /* 0x000000014e079824 */ /* 0x000fe200030e0607 */
[----:B------:R-:W-:-:S03]  /*dc90*/  @!P0 SHF.L.U64.HI R11, R217, 0x1, R11 ;  /* 0x00000001d90b8819 */ /* 0x000fc6000001020b */
[----:B------:R0:W5:Y:S02]  /*dca0*/  @!P3 LD.E.64 R30, desc[UR6][R20.64] ;  /* 0x00000006141eb980 */ /* 0x000164000c101b00 */
[--C-:B------:R-:W-:Y:S02]  /*dcb0*/  @!P0 IMAD.X R9, R9, 0x1, R11.reuse, P5 ;  /* 0x0000000109098824 */ /* 0x100fe400028e060b */
[----:B------:R-:W-:Y:S01]  /*dcc0*/  @!P0 IMAD.X R11, R78, 0x1, R11, P4 ;  /* 0x000000014e0b8824 */ /* 0x000fe200020e060b */
[----:B0-----:R-:W-:Y:S02]  /*dcd0*/  CS2R R20, SRZ ;  /* 0x0000000000147805 */ /* 0x001fe4000001ff00 */
[----:B------:R-:W-:-:S04]  /*dce0*/  CS2R R14, SRZ ;  /* 0x00000000000e7805 */ /* 0x000fc8000001ff00 */
[----:B------:R0:W5:Y:S04]  /*dcf0*/  @!P2 LD.E.64 R20, desc[UR6][R12.64] ;  /* 0x000000060c14a980 */ /* 0x000168000c101b00 */
[----:B------:R1:W5:Y:S01]  /*dd00*/  @!P1 LD.E.64 R14, desc[UR6][R6.64] ;  /* 0x00000006060e9980 */ /* 0x000362000c101b00 */
[----:B0-----:R-:W-:Y:S02]  /*dd10*/  CS2R R12, SRZ ;  /* 0x00000000000c7805 */ /* 0x001fe4000001ff00 */
[----:B-1----:R-:W-:-:S04]  /*dd20*/  CS2R R6, SRZ ;  /* 0x0000000000067805 */ /* 0x002fc8000001ff00 */
[----:B------:R0:W5:Y:S04]  /*dd30*/  @!P1 LD.E.64 R12, desc[UR6][R4.64] ;  /* 0x00000006040c9980 */ /* 0x000168000c101b00 */
[----:B------:R1:W5:Y:S01]  /*dd40*/  @!P0 LD.E.64 R6, desc[UR6][R10.64] ;  /* 0x000000060a068980 */ /* 0x000362000c101b00 */
[----:B0-----:R-:W-:-:S06]  /*dd50*/  CS2R R4, SRZ ;  /* 0x0000000000047805 */ /* 0x001fcc000001ff00 */
[----:B------:R1:W5:Y:S02]  /*dd60*/  @!P0 LD.E.64 R4, desc[UR6][R8.64] ;  /* 0x0000000608048980 */ /* 0x000364000c101b00 */
.L_x_2774:
[----:B------:R-:W-:Y:S05]  /*dd70*/  BSYNC B1 ;  /* 0x0000000000017941 */ /* 0x000fea0003800000 */
.L_x_2773:
[----:B------:R-:W0:Y:S01]  /*dd80*/  SYNCS.PHASECHK.TRANS64.TRYWAIT P0, [R16+URZ+0x38800], R0 ;  /* 0x03880000100075a7 */ /* 0x000e22000800017f */
[----:B-12--5:R-:W-:Y:S01]  /*dd90*/  IMAD.MOV.U32 R9, RZ, RZ, R4 ;  /* 0x000000ffff097224 */ /* 0x026fe200078e0004 */
[----:B------:R-:W-:Y:S01]  /*dda0*/  BSSY B1, `(.L_x_2775) ;  /* 0x000000d000017945 */ /* 0x000fe20003800000 */
[----:B----4-:R-:W-:Y:S02]  /*ddb0*/  IMAD.MOV.U32 R8, RZ, RZ, R5 ;  /* 0x000000ffff087224 */ /* 0x010fe400078e0005 */
[----:B------:R-:W-:Y:S02]  /*ddc0*/  IMAD.MOV.U32 R11, RZ, RZ, R12 ;  /* 0x000000ffff0b7224 */ /* 0x000fe400078e000c */
[----:B------:R-:W-:Y:S01]  /*ddd0*/  IMAD.MOV.U32 R10, RZ, RZ, R13 ;  /* 0x000000ffff0a7224 */ /* 0x000fe200078e000d */
[----:B------:R-:W-:Y:S01]  /*dde0*/  PRMT R78, R9, 0x5410, R8 ;  /* 0x00005410094e7816 */ /* 0x000fe20000000008 */
[----:B------:R-:W-:Y:S02]  /*ddf0*/  IMAD.MOV.U32 R9, RZ, RZ, R20 ;  /* 0x000000ffff097224 */ /* 0x000fe400078e0014 */
[----:B------:R-:W-:Y:S01]  /*de00*/  IMAD.MOV.U32 R8, RZ, RZ, R21 ;  /* 0x000000ffff087224 */ /* 0x000fe200078e0015 */
[----:B------:R-:W-:-:S04]  /*de10*/  PRMT R82, R11, 0x5410, R10 ;  /* 0x000054100b527816 */ /* 0x000fc8000000000a */
[----:B------:R-:W-:Y:S01]  /*de20*/  PRMT R87, R9, 0x5410, R8 ;  /* 0x0000541009577816 */ /* 0x000fe20000000008 */
[----:B------:R-:W-:Y:S02]  /*de30*/  IMAD.MOV.U32 R9, RZ, RZ, R30 ;  /* 0x000000ffff097224 */ /* 0x000fe400078e001e */
[----:B------:R-:W-:-:S05]  /*de40*/  IMAD.MOV.U32 R8, RZ, RZ, R31 ;  /* 0x000000ffff087224 */ /* 0x000fca00078e001f */
[----:B------:R-:W-:Y:S01]  /*de50*/  PRMT R98, R8, 0x5410, R9 ;  /* 0x0000541008627816 */ /* 0x000fe20000000009 */
[----:B0-----:R-:W-:Y:S06]  /*de60*/  @!P0 BRA `(.L_x_2776) ;  /* 0x0000026800088947 */ /* 0x001fec0003800000 */
.L_x_3107:
[----:B------:R-:W-:Y:S05]  /*de70*/  BSYNC B1 ;  /* 0x0000000000017941 */ /* 0x000fea0003800000 */
.L_x_2775:
[----:B------:R-:W-:Y:S01]  /*de80*/  IMAD.MOV.U32 R8, RZ, RZ, R6 ;  /* 0x000000ffff087224 */ /* 0x000fe200078e0006 */
[----:B------:R-:W-:Y:S01]  /*de90*/  BSSY B1, `(.L_x_2777) ;  /* 0x00000d6000017945 */ /* 0x000fe20003800000 */
[----:B0-----:R-:W-:-:S05]  /*dea0*/  IMAD.MOV.U32 R0, RZ, RZ, R7 ;  /* 0x000000ffff007224 */ /* 0x001fca00078e0007 */
[----:B------:R-:W-:Y:S01]  /*deb0*/  PRMT R79, R8, 0x5410, R0 ;  /* 0x00005410084f7816 */ /* 0x000fe20000000000 */
[----:B------:R-:W-:Y:S02]  /*dec0*/  IMAD.MOV.U32 R8, RZ, RZ, R14 ;  /* 0x000000ffff087224 */ /* 0x000fe400078e000e */
[----:B------:R-:W-:-:S05]  /*ded0*/  IMAD.MOV.U32 R0, RZ, RZ, R15 ;  /* 0x000000ffff007224 */ /* 0x000fca00078e000f */
[----:B------:R-:W-:Y:S01]  /*dee0*/  PRMT R83, R8, 0x5410, R0 ;  /* 0x0000541008537816 */ /* 0x000fe20000000000 */
[----:B------:R-:W-:Y:S01]  /*def0*/  IMAD.MOV.U32 R8, RZ, RZ, R24 ;  /* 0x000000ffff087224 */ /* 0x000fe200078e0018 */
[----:B------:R-:W-:Y:S01]  /*df00*/  VIADDMNMX R0, R3, -R231, 0x80, PT ;  /* 0x0000008003007446 */ /* 0x000fe200038009e7 */
[----:B------:R-:W-:-:S03]  /*df10*/  IMAD.MOV.U32 R3, RZ, RZ, R25 ;  /* 0x000000ffff037224 */ /* 0x000fc600078e0019 */
[----:B------:R-:W-:Y:S02]  /*df20*/  ISETP.GE.AND P0, PT, R212, R0, PT ;  /* 0x00000000d400720c */ /* 0x000fe40003f06270 */
[----:B------:R-:W-:Y:S01]  /*df30*/  PRMT R94, R8, 0x5410, R3 ;  /* 0x00005410085e7816 */ /* 0x000fe20000000003 */
[----:B------:R-:W-:Y:S02]  /*df40*/  IMAD.MOV.U32 R8, RZ, RZ, R32 ;  /* 0x000000ffff087224 */ /* 0x000fe400078e0020 */
[----:B------:R-:W-:-:S05]  /*df50*/  IMAD.MOV.U32 R3, RZ, RZ, R33 ;  /* 0x000000ffff037224 */ /* 0x000fca00078e0021 */
[----:B------:R-:W-:-:S03]  /*df60*/  PRMT R103, R8, 0x5410, R3 ;  /* 0x0000541008677816 */ /* 0x000fc60000000003 */
[----:B------:R-:W-:Y:S05]  /*df70*/  @P0 BRA `(.L_x_2778) ;  /* 0x0000000c001c0947 */ /* 0x000fea0003800000 */
[----:B------:R-:W0:Y:S01]  /*df80*/  LDC R3, c[0x0][0x3f4] ;  /* 0x0000fd00ff037b82 */ /* 0x000e220000000800 */
[----:B------:R-:W-:Y:S01]  /*df90*/  BSSY B2, `(.L_x_2779) ;  /* 0x0000034000027945 */ /* 0x000fe20003800000 */
[-C--:B0-----:R-:W-:Y:S02]  /*dfa0*/  ISETP.GE.AND P0, PT, R22, R3.reuse, PT ;  /* 0x000000031600720c */ /* 0x081fe40003f06270 */
[-C--:B------:R-:W-:Y:S02]  /*dfb0*/  ISETP.GE.AND P1, PT, R215, R3.reuse, PT ;  /* 0x00000003d700720c */ /* 0x080fe40003f26270 */
[-C--:B------:R-:W-:Y:S02]  /*dfc0*/  ISETP.GE.AND P2, PT, R214, R3.reuse, PT ;  /* 0x00000003d600720c */ /* 0x080fe40003f46270 */
[----:B------:R-:W-:-:S07]  /*dfd0*/  ISETP.GE.AND P3, PT, R217, R3, PT ;  /* 0x00000003d900720c */ /* 0x000fce0003f66270 */
[----:B------:R-:W-:Y:S06]  /*dfe0*/  @P0 BRA `(.L_x_2780) ;  /* 0x0000000000b80947 */ /* 0x000fec0003800000 */
[----:B------:R-:W0:Y:S01]  /*dff0*/  LDS.128 R8, [R230] ;  /* 0x00000000e6087984 */ /* 0x000e220000000c00 */
[----:B------:R-:W-:Y:S02]  /*e000*/  SHF.R.U32.HI R88, RZ, 0x10, R75 ;  /* 0x00000010ff587819 */ /* 0x000fe4000001164b */
[----:B------:R-:W-:Y:S02]  /*e010*/  SHF.R.U32.HI R89, RZ, 0x10, R77 ;  /* 0x00000010ff597819 */ /* 0x000fe4000001164d */
[C---:B------:R-:W-:Y:S02]  /*e020*/  PRMT R88, R95.reuse, 0x5432, R88 ;  /* 0x000054325f587816 */ /* 0x040fe40000000058 */
[----:B------:R-:W-:Y:S02]  /*e030*/  PRMT R89, R95, 0x5410, R89 ;  /* 0x000054105f597816 */ /* 0x000fe40000000059 */
[----:B------:R-:W-:Y:S01]  /*e040*/  SHF.R.U64 R75, R74, 0x10, R75 ;  /* 0x000000104a4b7819 */ /* 0x000fe2000000124b */
[----:B------:R-:W-:Y:S01]  /*e050*/  IMAD.U32 R96, R88, 0x10000, RZ ;  /* 0x0001000058607824 */ /* 0x000fe200078e00ff */
[----:B------:R-:W-:Y:S01]  /*e060*/  SHF.R.U64 R76, R76, 0x10, R77 ;  /* 0x000000104c4c7819 */ /* 0x000fe2000000124d */
[C---:B------:R-:W-:Y:S01]  /*e070*/  IMAD.U32 R3, R89.reuse, 0x10000, RZ ;  /* 0x0001000059037824 */ /* 0x040fe200078e00ff */
[----:B------:R-:W-:-:S02]  /*e080*/  LOP3.LUT R74, R89, 0xffff0000, RZ, 0xc0, !PT ;  /* 0xffff0000594a7812 */ /* 0x000fc400078ec0ff */
[----:B------:R-:W-:Y:S02]  /*e090*/  LOP3.LUT R88, R88, 0xffff0000, RZ, 0xc0, !PT ;  /* 0xffff000058587812 */ /* 0x000fe400078ec0ff */
[C---:B------:R-:W-:Y:S02]  /*e0a0*/  PRMT R76, R114.reuse, 0x5432, R76 ;  /* 0x00005432724c7816 */ /* 0x040fe4000000004c */
[----:B------:R-:W-:Y:S02]  /*e0b0*/  PRMT R75, R114, 0x5410, R75 ;  /* 0x00005410724b7816 */ /* 0x000fe4000000004b */
[C---:B0-----:R-:W-:Y:S01]  /*e0c0*/  LOP3.LUT R97, R10.reuse, 0xffff0000, RZ, 0xc0, !PT ;  /* 0xffff00000a617812 */ /* 0x041fe200078ec0ff */
[----:B------:R-:W-:Y:S01]  /*e0d0*/  IMAD.U32 R95, R10, 0x10000, RZ ;  /* 0x000100000a5f7824 */ /* 0x000fe200078e00ff */
[C---:B------:R-:W-:Y:S01]  /*e0e0*/  LOP3.LUT R77, R11.reuse, 0xffff0000, RZ, 0xc0, !PT ;  /* 0xffff00000b4d7812 */ /* 0x040fe200078ec0ff */
[----:B------:R-:W-:Y:S02]  /*e0f0*/  IMAD.U32 R89, R11, 0x10000, RZ ;  /* 0x000100000b597824 */ /* 0x000fe400078e00ff */
[CC--:B------:R-:W-:Y:S01]  /*e100*/  FMUL.FTZ R10, R97.reuse, R3.reuse ;  /* 0x00000003610a7220 */ /* 0x0c0fe20000410000 */
[----:B------:R-:W-:Y:S01]  /*e110*/  FMUL.FTZ R97, R97, R96 ;  /* 0x0000006061617220 */ /* 0x000fe20000410000 */
[C---:B------:R-:W-:Y:S01]  /*e120*/  FMUL.FTZ R11, R77.reuse, R74 ;  /* 0x0000004a4d0b7220 */ /* 0x040fe20000410000 */
[----:B------:R-:W-:Y:S01]  /*e130*/  FMUL.FTZ R77, R77, R88 ;  /* 0x000000584d4d7220 */ /* 0x000fe20000410000 */
[C---:B------:R-:W-:Y:S01]  /*e140*/  FFMA.FTZ R10, R95.reuse, R96, -R10 ;  /* 0x000000605f0a7223 */ /* 0x040fe2000001080a */
[----:B------:R-:W-:Y:S01]  /*e150*/  FFMA.FTZ R3, R95, R3, R97 ;  /* 0x000000035f037223 */ /* 0x000fe20000010061 */
[----:B------:R-:W-:Y:S01]  /*e160*/  LOP3.LUT R95, R8, 0xffff0000, RZ, 0xc0, !PT ;  /* 0xffff0000085f7812 */ /* 0x000fe200078ec0ff */
[C---:B------:R-:W-:Y:S01]  /*e170*/  FFMA.FTZ R74, R89.reuse, R74, R77 ;  /* 0x0000004a594a7223 */ /* 0x040fe2000001004d */
[----:B------:R-:W-:Y:S01]  /*e180*/  FFMA.FTZ R11, R89, R88, -R11 ;  /* 0x00000058590b7223 */ /* 0x000fe2000001080b */
[C---:B------:R-:W-:Y:S01]  /*e190*/  IMAD.U32 R77, R76.reuse, 0x10000, RZ ;  /* 0x000100004c4d7824 */ /* 0x040fe200078e00ff */
[----:B------:R-:W-:Y:S01]  /*e1a0*/  LOP3.LUT R76, R76, 0xffff0000, RZ, 0xc0, !PT ;  /* 0xffff00004c4c7812 */ /* 0x000fe200078ec0ff */
[C---:B------:R-:W-:Y:S01]  /*e1b0*/  IMAD.U32 R88, R75.reuse, 0x10000, RZ ;  /* 0x000100004b587824 */ /* 0x040fe200078e00ff */
[----:B------:R-:W-:Y:S01]  /*e1c0*/  LOP3.LUT R75, R75, 0xffff0000, RZ, 0xc0, !PT ;  /* 0xffff00004b4b7812 */ /* 0x000fe200078ec0ff */
[----:B------:R-:W-:-:S02]  /*e1d0*/  IMAD.U32 R8, R8, 0x10000, RZ ;  /* 0x0001000008087824 */ /* 0x000fc400078e00ff */
[CC--:B------:R-:W-:Y:S01]  /*e1e0*/  FMUL.FTZ R89, R95.reuse, R77.reuse ;  /* 0x0000004d5f597220 */ /* 0x0c0fe20000410000 */
        /* <DEDUP_REMOVED lines=14> */
.L_x_2780:
[----:B------:R-:W-:Y:S05]  /*e2d0*/  BSYNC B2 ;  /* 0x0000000000027941 */ /* 0x000fea0003800000 */
.L_x_2779:
[----:B------:R-:W-:Y:S04]  /*e2e0*/  BSSY B2, `(.L_x_2781) ;  /* 0x0000030000027945 */ /* 0x000fe80003800000 */
[----:B------:R-:W-:Y:S05]  /*e2f0*/  @P1 BRA `(.L_x_2782) ;  /* 0x0000000000b81947 */ /* 0x000fea0003800000 */
[----:B0-----:R-:W0:Y:S01]  /*e300*/  LDS.128 R8, [R230+0x4000] ;  /* 0x00400000e6087984 */ /* 0x001e220000000c00 */
[----:B------:R-:W-:Y:S02]  /*e310*/  SHF.R.U32.HI R3, RZ, 0x10, R71 ;  /* 0x00000010ff037819 */ /* 0x000fe40000011647 */
[----:B------:R-:W-:Y:S02]  /*e320*/  SHF.R.U32.HI R74, RZ, 0x10, R73 ;  /* 0x00000010ff4a7819 */ /* 0x000fe40000011649 */
[C---:B------:R-:W-:Y:S02]  /*e330*/  PRMT R3, R113.reuse, 0x5410, R3 ;  /* 0x0000541071037816 */ /* 0x040fe40000000003 */
[----:B------:R-:W-:Y:S02]  /*e340*/  PRMT R74, R113, 0x5432, R74 ;  /* 0x00005432714a7816 */ /* 0x000fe4000000004a */
[----:B------:R-:W-:Y:S01]  /*e350*/  SHF.R.U64 R70, R70, 0x10, R71 ;  /* 0x0000001046467819 */ /* 0x000fe20000001247 */
[C---:B------:R-:W-:Y:S01]  /*e360*/  IMAD.U32 R76, R3.reuse, 0x10000, RZ ;  /* 0x00010000034c7824 */ /* 0x040fe200078e00ff */
[----:B------:R-:W-:Y:S01]  /*e370*/  SHF.R.U64 R71, R72, 0x10, R73 ;  /* 0x0000001048477819 */ /* 0x000fe20000001249 */
[----:B------:R-:W-:Y:S01]  /*e380*/  IMAD.U32 R75, R74, 0x10000, RZ ;  /* 0x000100004a4b7824 */ /* 0x000fe200078e00ff */
        /* <DEDUP_REMOVED lines=36> */
[----:B------:R1:W-:Y:S02]  /*e5d0*/  STS.128 [R230+0x4000], R8 ;  /* 0x00400008e6007388 */ /* 0x0003e40000000c00 */
.L_x_2782:
[----:B------:R-:W-:Y:S05]  /*e5e0*/  BSYNC B2 ;  /* 0x0000000000027941 */ /* 0x000fea0003800000 */
.L_x_2781:
[----:B------:R-:W-:Y:S04]  /*e5f0*/  BSSY B2, `(.L_x_2783) ;  /* 0x0000030000027945 */ /* 0x000fe80003800000 */
[----:B------:R-:W-:Y:S05]  /*e600*/  @P2 BRA `(.L_x_2784) ;  /* 0x0000000000b82947 */ /* 0x000fea0003800000 */
[----:B01----:R-:W0:Y:S01]  /*e610*/  LDS.128 R8, [R230+0x8000] ;  /* 0x00800000e6087984 */ /* 0x003e220000000c00 */
[----:B------:R-:W-:Y:S02]  /*e620*/  SHF.R.U64 R3, R66, 0x10, R67 ;  /* 0x0000001042037819 */ /* 0x000fe40000001243 */
[----:B------:R-:W-:Y:S02]  /*e630*/  SHF.R.U32.HI R66, RZ, 0x10, R69 ;  /* 0x00000010ff427819 */ /* 0x000fe40000011645 */
[----:B------:R-:W-:Y:S02]  /*e640*/  SHF.R.U32.HI R70, RZ, 0x10, R67 ;  /* 0x00000010ff467819 */ /* 0x000fe40000011643 */
[----:B------:R-:W-:Y:S02]  /*e650*/  PRMT R66, R110, 0x5410, R66 ;  /* 0x000054106e427816 */ /* 0x000fe40000000042 */
[----:B------:R-:W-:Y:S02]  /*e660*/  SHF.R.U64 R67, R68, 0x10, R69 ;  /* 0x0000001044437819 */ /* 0x000fe40000001245 */
[C---:B------:R-:W-:Y:S01]  /*e670*/  PRMT R70, R111.reuse, 0x5410, R70 ;  /* 0x000054106f467816 */ /* 0x040fe20000000046 */
[----:B------:R-:W-:Y:S01]  /*e680*/  IMAD.U32 R71, R66, 0x10000, RZ ;  /* 0x0001000042477824 */ /* 0x000fe200078e00ff */
[----:B------:R-:W-:-:S02]  /*e690*/  PRMT R69, R111, 0x5432, R3 ;  /* 0x000054326f457816 */ /* 0x000fc40000000003 */
[----:B------:R-:W-:Y:S01]  /*e6a0*/  LOP3.LUT R66, R66, 0xffff0000, RZ, 0xc0, !PT ;  /* 0xffff000042427812 */ /* 0x000fe200078ec0ff */
[----:B------:R-:W-:Y:S01]  /*e6b0*/  IMAD.U32 R74, R70, 0x10000, RZ ;  /* 0x00010000464a7824 */ /* 0x000fe200078e00ff */
[----:B------:R-:W-:Y:S02]  /*e6c0*/  PRMT R67, R110, 0x5432, R67 ;  /* 0x000054326e437816 */ /* 0x000fe40000000043 */
[----:B------:R-:W-:Y:S02]  /*e6d0*/  LOP3.LUT R70, R70, 0xffff0000, RZ, 0xc0, !PT ;  /* 0xffff000046467812 */ /* 0x000fe400078ec0ff */
[C---:B0-----:R-:W-:Y:S01]  /*e6e0*/  LOP3.LUT R68, R10.reuse, 0xffff0000, RZ, 0xc0, !PT ;  /* 0xffff00000a447812 */ /* 0x041fe200078ec0ff */
[----:B------:R-:W-:Y:S02]  /*e6f0*/  IMAD.U32 R3, R10, 0x10000, RZ ;  /* 0x000100000a037824 */ /* 0x000fe400078e00ff */
[C---:B------:R-:W-:Y:S01]  /*e700*/  IMAD.U32 R10, R11.reuse, 0x10000, RZ ;  /* 0x000100000b0a7824 */ /* 0x040fe200078e00ff */
[----:B------:R-:W-:Y:S01]  /*e710*/  LOP3.LUT R11, R11, 0xffff0000, RZ, 0xc0, !PT ;  /* 0xffff00000b0b7812 */ /* 0x000fe200078ec0ff */
[CC--:B------:R-:W-:Y:S01]  /*e720*/  FMUL.FTZ R75, R68.reuse, R71.reuse ;  /* 0x00000047444b7220 */ /* 0x0c0fe20000410000 */
[-C--:B------:R-:W-:Y:S01]  /*e730*/  FMUL.FTZ R68, R68, R74.reuse ;  /* 0x0000004a44447220 */ /* 0x080fe20000410000 */
[C---:B------:R-:W-:Y:S01]  /*e740*/  IMAD.U32 R73, R8.reuse, 0x10000, RZ ;  /* 0x0001000008497824 */ /* 0x040fe200078e00ff */
[----:B------:R-:W-:Y:S01]  /*e750*/  LOP3.LUT R8, R8, 0xffff0000, RZ, 0xc0, !PT ;  /* 0xffff000008087812 */ /* 0x000fe200078ec0ff */
[----:B------:R-:W-:Y:S01]  /*e760*/  FFMA.FTZ R75, R3, R74, -R75 ;  /* 0x0000004a034b7223 */ /* 0x000fe2000001084b */
[----:B------:R-:W-:Y:S01]  /*e770*/  FMUL.FTZ R74, R11, R66 ;  /* 0x000000420b4a7220 */ /* 0x000fe20000410000 */
[----:B------:R-:W-:Y:S01]  /*e780*/  FFMA.FTZ R68, R3, R71, R68 ;  /* 0x0000004703447223 */ /* 0x000fe20000010044 */
[----:B------:R-:W-:-:S02]  /*e790*/  IMAD.U32 R72, R9, 0x10000, RZ ;  /* 0x0001000009487824 */ /* 0x000fc400078e00ff */
[-C--:B------:R-:W-:Y:S01]  /*e7a0*/  FMUL.FTZ R11, R11, R70.reuse ;  /* 0x000000460b0b7220 */ /* 0x080fe20000410000 */
[C---:B------:R-:W-:Y:S01]  /*e7b0*/  FFMA.FTZ R74, R10.reuse, R70, -R74 ;  /* 0x000000460a4a7223 */ /* 0x040fe2000001084a */
[----:B------:R-:W-:Y:S01]  /*e7c0*/  IMAD.U32 R3, R67, 0x10000, RZ ;  /* 0x0001000043037824 */ /* 0x000fe200078e00ff */
[----:B------:R-:W-:Y:S01]  /*e7d0*/  LOP3.LUT R9, R9, 0xffff0000, RZ, 0xc0, !PT ;  /* 0xffff000009097812 */ /* 0x000fe200078ec0ff */
[----:B------:R-:W-:Y:S01]  /*e7e0*/  IMAD.U32 R70, R69, 0x10000, RZ ;  /* 0x0001000045467824 */ /* 0x000fe200078e00ff */
[----:B------:R-:W-:Y:S01]  /*e7f0*/  LOP3.LUT R67, R67, 0xffff0000, RZ, 0xc0, !PT ;  /* 0xffff000043437812 */ /* 0x000fe200078ec0ff */
[----:B------:R-:W-:Y:S01]  /*e800*/  FFMA.FTZ R11, R10, R66, R11 ;  /* 0x000000420a0b7223 */ /* 0x000fe2000001000b */
[----:B------:R-:W-:Y:S01]  /*e810*/  LOP3.LUT R69, R69, 0xffff0000, RZ, 0xc0, !PT ;  /* 0xffff000045457812 */ /* 0x000fe200078ec0ff */
[C---:B------:R-:W-:Y:S01]  /*e820*/  FMUL.FTZ R10, R8.reuse, R3 ;  /* 0x00000003080a7220 */ /* 0x040fe20000410000 */
[----:B------:R-:W-:Y:S01]  /*e830*/  FMUL.FTZ R66, R8, R70 ;  /* 0x0000004608427220 */ /* 0x000fe20000410000 */
[----:B------:R-:W-:Y:S01]  /*e840*/  FMUL.FTZ R8, R9, R67 ;  /* 0x0000004309087220 */ /* 0x000fe20000410000 */
[----:B------:R-:W-:Y:S01]  /*e850*/  F2FP.BF16.F32.PACK_AB R11, R11, R74 ;  /* 0x0000004a0b0b723e */ /* 0x000fe200000010ff */
[----:B------:R-:W-:Y:S01]  /*e860*/  FMUL.FTZ R9, R9, R69 ;  /* 0x0000004509097220 */ /* 0x000fe20000410000 */
[C---:B------:R-:W-:Y:S01]  /*e870*/  FFMA.FTZ R70, R73.reuse, R70, -R10 ;  /* 0x0000004649467223 */ /* 0x040fe2000001080a */
[----:B------:R-:W-:Y:S01]  /*e880*/  FFMA.FTZ R66, R73, R3, R66 ;  /* 0x0000000349427223 */ /* 0x000fe20000010042 */
[C---:B------:R-:W-:Y:S01]  /*e890*/  FFMA.FTZ R69, R72.reuse, R69, -R8 ;  /* 0x0000004548457223 */ /* 0x040fe20000010808 */
[----:B------:R-:W-:Y:S01]  /*e8a0*/  FFMA.FTZ R9, R72, R67, R9 ;  /* 0x0000004348097223 */ /* 0x000fe20000010009 */
[----:B------:R-:W-:-:S02]  /*e8b0*/  F2FP.BF16.F32.PACK_AB R10, R68, R75 ;  /* 0x0000004b440a723e */ /* 0x000fc400000010ff */
[----:B------:R-:W-:Y:S02]  /*e8c0*/  F2FP.BF16.F32.PACK_AB R8, R66, R70 ;  /* 0x000000464208723e */ /* 0x000fe400000010ff */
[----:B------:R-:W-:-:S05]  /*e8d0*/  F2FP.BF16.F32.PACK_AB R9, R9, R69 ;  /* 0x000000450909723e */ /* 0x000fca00000010ff */
[----:B------:R2:W-:Y:S02]  /*e8e0*/  STS.128 [R230+0x8000], R8 ;  /* 0x00800008e6007388 */ /* 0x0005e40000000c00 */
.L_x_2784:
[----:B------:R-:W-:Y:S05]  /*e8f0*/  BSYNC B2 ;  /* 0x0000000000027941 */ /* 0x000fea0003800000 */
.L_x_2783:
[----:B------:R-:W-:Y:S05]  /*e900*/  @P3 BRA `(.L_x_2778) ;  /* 0x0000000000b83947 */ /* 0x000fea0003800000 */
[----:B012---:R-:W0:Y:S01]  /*e910*/  LDS.128 R8, [R230+0xc000] ;  /* 0x00c00000e6087984 */ /* 0x007e220000000c00 */
        /* <DEDUP_REMOVED lines=8> */
[----:B------:R-:W-:Y:S01]  /*e9a0*/  IMAD.U32 R70, R64, 0x10000, RZ ;  /* 0x0001000040467824 */ /* 0x000fe200078e00ff */
[----:B------:R-:W-:Y:S02]  /*e9b0*/  PRMT R63, R108, 0x5432, R63 ;  /* 0x000054326c3f7816 */ /* 0x000fe4000000003f */
[----:B------:R-:W-:Y:S02]  /*e9c0*/  LOP3.LUT R64, R64, 0xffff0000, RZ, 0xc0, !PT ;  /* 0xffff000040407812 */ /* 0x000fe400078ec0ff */
[----:B0-----:R-:W-:Y:S01]  /*e9d0*/  LOP3.LUT R66, R10, 0xffff0000, RZ, 0xc0, !PT ;  /* 0xffff00000a427812 */ /* 0x001fe200078ec0ff */
        /* <DEDUP_REMOVED lines=33> */
.L_x_2778:
[----:B------:R-:W-:Y:S05]  /*ebf0*/  BSYNC B1 ;  /* 0x0000000000017941 */ /* 0x000fea0003800000 */
.L_x_2777:
[----:B------:R-:W-:Y:S01]  /*ec00*/  VIADD R3, R212, 0x20 ;  /* 0x00000020d4037836 */ /* 0x000fe20000000000 */
[----:B------:R-:W-:Y:S04]  /*ec10*/  BSSY B1, `(.L_x_2785) ;  /* 0x00000ca000017945 */ /* 0x000fe80003800000 */
[----:B------:R-:W-:-:S13]  /*ec20*/  ISETP.GE.AND P0, PT, R3, R0, PT ;  /* 0x000000000300720c */ /* 0x000fda0003f06270 */
[----:B------:R-:W-:Y:S05]  /*ec30*/  @P0 BRA `(.L_x_2786) ;  /* 0x0000000c001c0947 */ /* 0x000fea0003800000 */
[----:B------:R-:W4:Y:S01]  /*ec40*/  LDC R3, c[0x0][0x3f4] ;  /* 0x0000fd00ff037b82 */ /* 0x000f220000000800 */
[----:B------:R-:W-:Y:S01]  /*ec50*/  BSSY B2, `(.L_x_2787) ;  /* 0x0000034000027945 */ /* 0x000fe20003800000 */
[-C--:B----4-:R-:W-:Y:S02]  /*ec60*/  ISETP.GE.AND P0, PT, R22, R3.reuse, PT ;  /* 0x000000031600720c */ /* 0x090fe40003f06270 */
[-C--:B------:R-:W-:Y:S02]  /*ec70*/  ISETP.GE.AND P1, PT, R215, R3.reuse, PT ;  /* 0x00000003d700720c */ /* 0x080fe40003f26270 */
[-C--:B------:R-:W-:Y:S02]  /*ec80*/  ISETP.GE.AND P2, PT, R214, R3.reuse, PT ;  /* 0x00000003d600720c */ /* 0x080fe40003f46270 */
[----:B------:R-:W-:-:S07]  /*ec90*/  ISETP.GE.AND P3, PT, R217, R3, PT ;  /* 0x00000003d900720c */ /* 0x000fce0003f66270 */
[----:B------:R-:W-:Y:S06]  /*eca0*/  @P0 BRA `(.L_x_2788) ;  /* 0x0000000000b80947 */ /* 0x000fec0003800000 */
[----:B0123--:R-:W0:Y:S01]  /*ecb0*/  LDS.128 R8, [R230+0x1000] ;  /* 0x00100000e6087984 */ /* 0x00fe220000000c00 */
        /* <DEDUP_REMOVED lines=9> */
[----:B------:R-:W-:Y:S02]  /*ed50*/  LOP3.LUT R107, R107, 0xffff0000, RZ, 0xc0, !PT ;  /* 0xffff00006b6b7812 */ /* 0x000fe400078ec0ff */
[----:B0-----:R-:W-:Y:S01]  /*ed60*/  LOP3.LUT R60, R10, 0xffff0000, RZ, 0xc0, !PT ;  /* 0xffff00000a3c7812 */ /* 0x001fe200078ec0ff */
[C---:B------:R-:W-:Y:S01]  /*ed70*/  IMAD.U32 R63, R8.reuse, 0x10000, RZ ;  /* 0x00010000083f7824 */ /* 0x040fe200078e00ff */
[----:B------:R-:W-:Y:S01]  /*ed80*/  LOP3.LUT R61, R8, 0xffff0000, RZ, 0xc0, !PT ;  /* 0xffff0000083d7812 */ /* 0x000fe200078ec0ff */
[----:B------:R-:W-:Y:S02]  /*ed90*/  IMAD.U32 R59, R10, 0x10000, RZ ;  /* 0x000100000a3b7824 */ /* 0x000fe400078e00ff */
        /* <DEDUP_REMOVED lines=8> */
[-C--:B------:R-:W-:Y:S01]  /*ee20*/  FMUL.FTZ R66, R11, R107.reuse ;  /* 0x0000006b0b427220 */ /* 0x080fe20000410000 */
[C---:B------:R-:W-:Y:S01]  /*ee30*/  FFMA.FTZ R65, R59.reuse, R8, -R65 ;  /* 0x000000083b417223 */ /* 0x040fe20000010841 */
[----:B------:R-:W-:Y:S01]  /*ee40*/  FFMA.FTZ R60, R59, R64, R60 ;  /* 0x000000403b3c7223 */ /* 0x000fe2000001003c */
[-C--:B------:R-:W-:Y:S01]  /*ee50*/  FMUL.FTZ R11, R11, R106.reuse ;  /* 0x0000006a0b0b7220 */ /* 0x080fe20000410000 */
[C---:B------:R-:W-:Y:S01]  /*ee60*/  IMAD.U32 R8, R58.reuse, 0x10000, RZ ;  /* 0x000100003a087824 */ /* 0x040fe200078e00ff */
[----:B------:R-:W-:Y:S01]  /*ee70*/  LOP3.LUT R58, R58, 0xffff0000, RZ, 0xc0, !PT ;  /* 0xffff00003a3a7812 */ /* 0x000fe200078ec0ff */
[C---:B------:R-:W-:Y:S01]  /*ee80*/  IMAD.U32 R59, R3.reuse, 0x10000, RZ ;  /* 0x00010000033b7824 */ /* 0x040fe200078e00ff */
[----:B------:R-:W-:Y:S01]  /*ee90*/  LOP3.LUT R3, R3, 0xffff0000, RZ, 0xc0, !PT ;  /* 0xffff000003037812 */ /* 0x000fe200078ec0ff */
[C---:B------:R-:W-:Y:S01]  /*eea0*/  FFMA.FTZ R66, R10.reuse, R106, -R66 ;  /* 0x0000006a0a427223 */ /* 0x040fe20000010842 */
        /* <DEDUP_REMOVED lines=14> */
.L_x_2788:
[----:B------:R-:W-:Y:S05]  /*ef90*/  BSYNC B2 ;  /* 0x0000000000027941 */ /* 0x000fea0003800000 */
.L_x_2787:
[----:B------:R-:W-:Y:S04]  /*efa0*/  BSSY B2, `(.L_x_2789) ;  /* 0x0000030000027945 */ /* 0x000fe80003800000 */
[----:B------:R-:W-:Y:S05]  /*efb0*/  @P1 BRA `(.L_x_2790) ;  /* 0x0000000000b81947 */ /* 0x000fea0003800000 */
[----:B01234-:R-:W0:Y:S01]  /*efc0*/  LDS.128 R8, [R230+0x5000] ;  /* 0x00500000e6087984 */ /* 0x01fe220000000c00 */
        /* <DEDUP_REMOVED lines=45> */
.L_x_2790:
[----:B------:R-:W-:Y:S05]  /*f2a0*/  BSYNC B2 ;  /* 0x0000000000027941 */ /* 0x000fea0003800000 */
.L_x_2789:
        /* <DEDUP_REMOVED lines=22> */
[----:B------:R-:W-:Y:S01]  /*f410*/  FMUL.FTZ R52, R52, R8 ;  /* 0x0000000834347220 */ /* 0x000fe20000410000 */
[C---:B------:R-:W-:Y:S01]  /*f420*/  IMAD.U32 R54, R9.reuse, 0x10000, RZ ;  /* 0x0001000009367824 */ /* 0x040fe200078e00ff */
[----:B------:R-:W-:Y:S01]  /*f430*/  LOP3.LUT R9, R9, 0xffff0000, RZ, 0xc0, !PT ;  /* 0xffff000009097812 */ /* 0x000fe200078ec0ff */
        /* <DEDUP_REMOVED lines=23> */
.L_x_2792:
[----:B------:R-:W-:Y:S05]  /*f5b0*/  BSYNC B2 ;  /* 0x0000000000027941 */ /* 0x000fea0003800000 */
.L_x_2791:
[----:B------:R-:W-:Y:S05]  /*f5c0*/  @P3 BRA `(.L_x_2786) ;  /* 0x0000000000b83947 */ /* 0x000fea0003800000 */
[----:B01234-:R-:W0:Y:S01]  /*f5d0*/  LDS.128 R8, [R230+0xd000] ;  /* 0x00d00000e6087984 */ /* 0x01fe220000000c00 */
[--C-:B------:R-:W-:Y:S02]  /*f5e0*/  SHF.R.U64 R50, R46, 0x10, R47.reuse ;  /* 0x000000102e327819 */ /* 0x100fe4000000122f */
[----:B------:R-:W-:Y:S02]  /*f5f0*/  SHF.R.U32.HI R46, RZ, 0x10, R47 ;  /* 0x00000010ff2e7819 */ /* 0x000fe4000001162f */
[--C-:B------:R-:W-:Y:S02]  /*f600*/  SHF.R.U64 R47, R48, 0x10, R49.reuse ;  /* 0x00000010302f7819 */ /* 0x100fe40000001231 */
[----:B------:R-:W-:Y:S02]  /*f610*/  SHF.R.U32.HI R49, RZ, 0x10, R49 ;  /* 0x00000010ff317819 */ /* 0x000fe40000011631 */
[C---:B------:R-:W-:Y:S02]  /*f620*/  PRMT R3, R91.reuse, 0x5432, R50 ;  /* 0x000054325b037816 */ /* 0x040fe40000000032 */
[----:B------:R-:W-:-:S02]  /*f630*/  PRMT R91, R91, 0x5410, R46 ;  /* 0x000054105b5b7816 */ /* 0x000fc4000000002e */
[C---:B------:R-:W-:Y:S02]  /*f640*/  PRMT R46, R90.reuse, 0x5432, R47 ;  /* 0x000054325a2e7816 */ /* 0x040fe4000000002f */
[----:B------:R-:W-:Y:S01]  /*f650*/  PRMT R90, R90, 0x5410, R49 ;  /* 0x000054105a5a7816 */ /* 0x000fe20000000031 */
[C---:B------:R-:W-:Y:S01]  /*f660*/  IMAD.U32 R48, R91.reuse, 0x10000, RZ ;  /* 0x000100005b307824 */ /* 0x040fe200078e00ff */
[----:B------:R-:W-:Y:S02]  /*f670*/  LOP3.LUT R53, R91, 0xffff0000, RZ, 0xc0, !PT ;  /* 0xffff00005b357812 */ /* 0x000fe400078ec0ff */
        /* <DEDUP_REMOVED lines=35> */
.L_x_2786:
[----:B------:R-:W-:Y:S05]  /*f8b0*/  BSYNC B1 ;  /* 0x0000000000017941 */ /* 0x000fea0003800000 */
.L_x_2785:
[----:B------:R-:W-:Y:S01]  /*f8c0*/  VIADD R3, R212, 0x40 ;  /* 0x00000040d4037836 */ /* 0x000fe20000000000 */
[----:B------:R-:W-:Y:S04]  /*f8d0*/  BSSY B1, `(.L_x_2793) ;  /* 0x00000ca000017945 */ /* 0x000fe80003800000 */
[----:B------:R-:W-:-:S13]  /*f8e0*/  ISETP.GE.AND P0, PT, R3, R0, PT ;  /* 0x000000000300720c */ /* 0x000fda0003f06270 */
[----:B------:R-:W-:Y:S05]  /*f8f0*/  @P0 BRA `(.L_x_2794) ;  /* 0x0000000c001c0947 */ /* 0x000fea0003800000 */
[----:B------:R-:W5:Y:S01]  /*f900*/  LDC R3, c[0x0][0x3f4] ;  /* 0x0000fd00ff037b82 */ /* 0x000f620000000800 */
[----:B------:R-:W-:Y:S01]  /*f910*/  BSSY B2, `(.L_x_2795) ;  /* 0x0000034000027945 */ /* 0x000fe20003800000 */
[-C--:B-----5:R-:W-:Y:S02]  /*f920*/  ISETP.GE.AND P0, PT, R22, R3.reuse, PT ;  /* 0x000000031600720c */ /* 0x0a0fe40003f06270 */
[-C--:B------:R-:W-:Y:S02]  /*f930*/  ISETP.GE.AND P1, PT, R215, R3.reuse, PT ;  /* 0x00000003d700720c */ /* 0x080fe40003f26270 */
[-C--:B------:R-:W-:Y:S02]  /*f940*/  ISETP.GE.AND P2, PT, R214, R3.reuse, PT ;  /* 0x00000003d600720c */ /* 0x080fe40003f46270 */
[----:B------:R-:W-:-:S07]  /*f950*/  ISETP.GE.AND P3, PT, R217, R3, PT ;  /* 0x00000003d900720c */ /* 0x000fce0003f66270 */
[----:B------:R-:W-:Y:S06]  /*f960*/  @P0 BRA `(.L_x_2796) ;  /* 0x0000000000b80947 */ /* 0x000fec0003800000 */
[----:B01234-:R-:W0:Y:S01]  /*f970*/  LDS.128 R8, [R230+0x2000] ;  /* 0x00200000e6087984 */ /* 0x01fe220000000c00 */
        /* <DEDUP_REMOVED lines=45> */
.L_x_2796:
[----:B------:R-:W-:Y:S05]  /*fc50*/  BSYNC B2 ;  /* 0x0000000000027941 */ /* 0x000fea0003800000 */
.L_x_2795:
        /* <DEDUP_REMOVED lines=48> */
.L_x_2798:
[----:B------:R-:W-:Y:S05]  /*ff60*/  BSYNC B2 ;  /* 0x0000000000027941 */ /* 0x000fea0003800000 */
.L_x_2797:
[----:B------:R-:W-:Y:S04]  /*ff70*/  BSSY B2, `(.L_x_2799) ;  /* 0x0000030000027945 */ /* 0x000fe80003800000 */
[----:B------:R-:W-:Y:S05]  /*ff80*/  @P2 BRA `(.L_x_2800) ;  /* 0x0000000000b82947 */ /* 0x000fea0003800000 */
        /* <DEDUP_REMOVED lines=46> */
.L_x_2800:
[----:B------:R-:W-:Y:S05]  /*10270*/  BSYNC B2 ;  /* 0x0000000000027941 */ /* 0x000fea0003800000 */
.L_x_2799:
        /* <DEDUP_REMOVED lines=47> */
.L_x_2794:
[----:B------:R-:W-:Y:S05]  /*10570*/  BSYNC B1 ;  /* 0x0000000000017941 */ /* 0x000fea0003800000 */
.L_x_2793:
[----:B------:R-:W-:-:S05]  /*10580*/  VIADD R3, R212, 0x60 ;  /* 0x00000060d4037836 */ /* 0x000fca0000000000 */
        /* <DEDUP_REMOVED lines=19> */
[----:B------:R-:W-:Y:S02]  /*106c0*/  IMAD.U32 R31, R103, 0x10000, RZ ;  /* 0x00010000671f7824 */ /* 0x000fe400078e00ff */
        /* <DEDUP_REMOVED lines=35> */
.L_x_2803:
[----:B------:R-:W-:Y:S05]  /*10900*/  BSYNC B1 ;  /* 0x0000000000017941 */ /* 0x000fea0003800000 */
.L_x_2802:
        /* <DEDUP_REMOVED lines=48> */
.L_x_2805:
[----:B------:R-:W-:Y:S05]  /*10c10*/  BSYNC B1 ;  /* 0x0000000000017941 */ /* 0x000fea0003800000 */
.L_x_2804:
        /* <DEDUP_REMOVED lines=48> */
.L_x_2807:
[----:B------:R-:W-:Y:S05]  /*10f20*/  BSYNC B1 ;  /* 0x0000000000017941 */ /* 0x000fea0003800000 */
.L_x_2806:
        /* <DEDUP_REMOVED lines=48> */
.L_x_2762:
        /* <DEDUP_REMOVED lines=32> */
.L_x_3113:
        /* <DEDUP_REMOVED lines=41> */
.L_x_2810:
[----:B------:R-:W-:Y:S05]  /*116c0*/  BSYNC B1 ;  /* 0x0000000000017941 */ /* 0x000fea0003800000 */
.L_x_2809:
[----:B-1---5:R-:W-:Y:S01]  /*116d0*/  IMAD.MOV.U32 R4, RZ, RZ, R70 ;  /* 0x000000ffff047224 */ /* 0x022fe200078e0046 */
[----:B------:R-:W-:Y:S01]  /*116e0*/  UMOV UR4, 0xffffffff ;  /* 0xffffffff00047882 */ /* 0x000fe20000000000 */
[----:B------:R-:W-:Y:S01]  /*116f0*/  IMAD.MOV.U32 R5, RZ, RZ, R71 ;  /* 0x000000ffff057224 */ /* 0x000fe200078e0047 */
[----:B------:R-:W-:Y:S01]  /*11700*/  CS2R R54, SRZ ;  /* 0x0000000000367805 */ /* 0x000fe2000001ff00 */
[----:B------:R-:W-:Y:S01]  /*11710*/  IMAD.MOV.U32 R6, RZ, RZ, R68 ;  /* 0x000000ffff067224 */ /* 0x000fe200078e0044 */
[----:B------:R-:W-:Y:S01]  /*11720*/  PRMT R117, R4, 0x7610, R117 ;  /* 0x0000761004757816 */ /* 0x000fe20000000075 */
[----:B---3--:R-:W-:Y:S01]  /*11730*/  IMAD.MOV.U32 R7, RZ, RZ, R69 ;  /* 0x000000ffff077224 */ /* 0x008fe200078e0045 */
        /* <DEDUP_REMOVED lines=31> */
.L_x_3119:
        /* <DEDUP_REMOVED lines=11> */
[----:B------:R-:W2:Y:S01]  /*119e0*/  LDL R4, [R1+0x64] ;  /* 0x0000640001047983 */ /* 0x000ea20000100800 */
        /* <DEDUP_REMOVED lines=21> */
[----:B0-----:R-:W-:Y:S02]  /*11b40*/  IMAD.MOV.U32 R9, RZ, RZ, R7 ;  /* 0x000000ffff097224 */ /* 0x001fe400078e0007 */
[----:B------:R-:W-:Y:S02]  /*11b50*/  @!P2 IMAD.X R5, R5, 0x1, R12, P0 ;  /* 0x000000010505a824 */ /* 0x000fe400000e060c */
[----:B------:R-:W-:-:S03]  /*11b60*/  @!P3 IMAD.WIDE R8, R13, 0x2, R8 ;  /* 0x000000020d08b825 */ /* 0x000fc600078e0208 */
[----:B------:R2:W5:Y:S01]  /*11b70*/  @!P2 LD.E.128 R44, desc[UR6][R4.64] ;  /* 0x00000006042ca980 */ /* 0x000562000c101d00 */
[----:B------:R-:W-:-:S03]  /*11b80*/  @!P2 IMAD.X R7, R7, 0x1, R12, P1 ;  /* 0x000000010707a824 */ /* 0x000fc600008e060c */
[----:B------:R2:W5:Y:S04]  /*11b90*/  @!P3 LD.E.128 R52, desc[UR6][R8.64] ;  /* 0x000000060834b980 */ /* 0x000568000c101d00 */
[----:B------:R2:W5:Y:S02]  /*11ba0*/  @!P2 LD.E.128 R48, desc[UR6][R6.64] ;  /* 0x000000060630a980 */ /* 0x000564000c101d00 */
.L_x_2813:
[----:B------:R-:W-:Y:S05]  /*11bb0*/  BSYNC B1 ;  /* 0x0000000000017941 */ /* 0x000fea0003800000 */
.L_x_2812:
        /* <DEDUP_REMOVED lines=29> */
[----:B------:R0:W0:Y:S02]  /*11d90*/  SHFL.IDX PT, R12, R20, 0x2, 0x181f ;  /* 0x00581f00140c7f89 */ /* 0x00002400000e0000 */
.L_x_3125:
        /* <DEDUP_REMOVED lines=14> */
[----:B---3--:R-:W-:Y:S01]  /*11e80*/  IMAD.MOV.U32 R8, RZ, RZ, R4 ;  /* 0x000000ffff087224 */ /* 0x008fe200078e0004 */
[----:B------:R-:W-:Y:S01]  /*11e90*/  ISETP.GE.AND P2, PT, R18, UR4, PT ;  /* 0x0000000412007c0c */ /* 0x000fe2000bf46270 */
[----:B--2---:R-:W-:Y:S01]  /*11ea0*/  IMAD.MOV.U32 R9, RZ, RZ, R5 ;  /* 0x000000ffff097224 */ /* 0x004fe200078e0005 */
[----:B------:R-:W-:Y:S02]  /*11eb0*/  ISETP.GE.AND P3, PT, R213, UR4, PT ;  /* 0x00000004d5007c0c */ /* 0x000fe4000bf66270 */
[----:B------:R-:W-:Y:S02]  /*11ec0*/  CS2R R24, SRZ ;  /* 0x0000000000187805 */ /* 0x000fe4000001ff00 */
[----:B------:R-:W-:Y:S01]  /*11ed0*/  CS2R R26, SRZ ;  /* 0x00000000001a7805 */ /* 0x000fe2000001ff00 */
[----:B------:R-:W-:-:S06]  /*11ee0*/  ULDC.64 UR6, c[0x0][0x208] ;  /* 0x0000820000067ab9 */ /* 0x000fcc0000000a00 */
[C---:B------:R-:W-:Y:S01]  /*11ef0*/  @!P2 IMAD.SHL.U32 R11, R18.reuse, 0x2, RZ ;  /* 0x00000002120ba824 */ /* 0x040fe200078e00ff */
[----:B----4-:R-:W-:-:S04]  /*11f00*/  @!P2 SHF.L.U64.HI R14, R18, 0x1, R19 ;  /* 0x00000001120ea819 */ /* 0x010fc80000010213 */
[----:B------:R-:W-:Y:S02]  /*11f10*/  @!P2 IADD3 R4, P0, R4, R11, RZ ;  /* 0x0000000b0404a210 */ /* 0x000fe40007f1e0ff */
        /* <DEDUP_REMOVED lines=8> */
[----:B------:R-:W-:Y:S01]  /*11fa0*/  @!P3 IMAD.SHL.U32 R13, R6, 0x8, RZ ;  /* 0x00000008060db824 */ /* 0x000fe200078e00ff */
        /* <DEDUP_REMOVED lines=9> */
.L_x_2816:
[----:B------:R-:W-:Y:S05]  /*12040*/  BSYNC B1 ;  /* 0x0000000000017941 */ /* 0x000fea0003800000 */
.L_x_2815:
[----:B--2--5:R-:W-:Y:S01]  /*12050*/  IMAD.MOV.U32 R5, RZ, RZ, R34 ;  /* 0x000000ffff057224 */ /* 0x024fe200078e0022 */
[----:B------:R-:W-:Y:S01]  /*12060*/  UMOV UR4, 0xffffffff ;  /* 0xffffffff00047882 */ /* 0x000fe20000000000 */
[----:B---3--:R-:W-:Y:S02]  /*12070*/  IMAD.MOV.U32 R4, RZ, RZ, R35 ;  /* 0x000000ffff047224 */ /* 0x008fe400078e0023 */
[----:B0-----:R-:W-:Y:S02]  /*12080*/  IMAD.MOV.U32 R7, RZ, RZ, R36 ;  /* 0x000000ffff077224 */ /* 0x001fe400078e0024 */
        /* <DEDUP_REMOVED lines=24> */
[----:B-1----:R-:W1:Y:S04]  /*12210*/  SHFL.IDX PT, R21, R21, 0x3, 0x181f ;  /* 0x00781f0015157f89 */ /* 0x002e6800000e0000 */
[----:B------:R-:W3:Y:S04]  /*12220*/  SHFL.IDX PT, R3, R3, 0x3, 0x181f ;  /* 0x00781f0003037f89 */ /* 0x000ee800000e0000 */
[----:B------:R0:W0:Y:S02]  /*12230*/  SHFL.IDX PT, R79, R20, 0x3, 0x181f ;  /* 0x00781f00144f7f89 */ /* 0x00002400000e0000 */
.L_x_3131:
[----:B------:R-:W5:Y:S01]  /*12240*/  LDL R12, [R1+0x78] ;  /* 0x00007800010c7983 */ /* 0x000f620000100800 */
[----:B------:R-:W-:Y:S01]  /*12250*/  VIADD R9, R0, 0x60 ;  /* 0x0000006000097836 */ /* 0x000fe20000000000 */
[----:B------:R-:W-:Y:S01]  /*12260*/  BSSY B1, `(.L_x_2818) ;  /* 0x000002c000017945 */ /* 0x000fe20003800000 */
[----:B------:R-:W-:Y:S02]  /*12270*/  CS2R R6, SRZ ;  /* 0x0000000000067805 */ /* 0x000fe4000001ff00 */
[----:B------:R-:W-:Y:S02]  /*12280*/  CS2R R10, SRZ ;  /* 0x00000000000a7805 */ /* 0x000fe4000001ff00 */
[----:B----4-:R-:W-:Y:S02]  /*12290*/  CS2R R14, SRZ ;  /* 0x00000000000e7805 */ /* 0x010fe4000001ff00 */
[----:B------:R-:W-:Y:S02]  /*122a0*/  ISETP.GE.AND P0, PT, R9, R78, PT ;  /* 0x0000004e0900720c */ /* 0x000fe40003f06270 */
[----:B0-----:R-:W-:-:S02]  /*122b0*/  CS2R R72, SRZ ;  /* 0x0000000000487805 */ /* 0x001fc4000001ff00 */
[----:B------:R-:W-:Y:S02]  /*122c0*/  CS2R R74, SRZ ;  /* 0x00000000004a7805 */ /* 0x000fe4000001ff00 */
[----:B-----5:R-:W-:-:S04]  /*122d0*/  LEA.HI R8, R12, R12, RZ, 0x1 ;  /* 0x0000000c0c087211 */ /* 0x020fc800078f08ff */
[----:B------:R-:W-:Y:S02]  /*122e0*/  LOP3.LUT R0, R8, 0xfffffffe, RZ, 0xc0, !PT ;  /* 0xfffffffe08007812 */ /* 0x000fe400078ec0ff */
[----:B------:R-:W-:-:S03]  /*122f0*/  CS2R R8, SRZ ;  /* 0x0000000000087805 */ /* 0x000fc6000001ff00 */
[----:B------:R-:W-:Y:S01]  /*12300*/  IMAD.IADD R0, R12, 0x1, -R0 ;  /* 0x000000010c007824 */ /* 0x000fe200078e0a00 */
[----:B------:R-:W-:-:S04]  /*12310*/  CS2R R12, SRZ ;  /* 0x00000000000c7805 */ /* 0x000fc8000001ff00 */
[----:B------:R-:W-:Y:S01]  /*12320*/  SHF.L.U32 R0, R0, 0x1f, RZ ;  /* 0x0000001f00007819 */ /* 0x000fe200000006ff */
[----:B------:R-:W-:Y:S06]  /*12330*/  @P0 BRA `(.L_x_2819) ;  /* 0x0000000000780947 */ /* 0x000fec0003800000 */
[----:B------:R-:W4:Y:S01]  /*12340*/  LDL R20, [R1+0x64] ;  /* 0x0000640001147983 */ /* 0x000f220000100800 */
[----:B------:R-:W-:Y:S01]  /*12350*/  ULDC UR4, c[0x0][0x3f4] ;  /* 0x0000fd0000047ab9 */ /* 0x000fe20000000800 */
[----:B-1----:R-:W-:Y:S01]  /*12360*/  IMAD.MOV.U32 R4, RZ, RZ, R21 ;  /* 0x000000ffff047224 */ /* 0x002fe200078e0015 */
[----:B------:R-:W-:Y:S01]  /*12370*/  ISETP.GE.AND P2, PT, R18, UR4, PT ;  /* 0x0000000412007c0c */ /* 0x000fe2000bf46270 */
[----:B--2---:R-:W-:Y:S01]  /*12380*/  IMAD.MOV.U32 R5, RZ, RZ, R77 ;  /* 0x000000ffff057224 */ /* 0x004fe200078e004d */
[----:B------:R-:W-:Y:S01]  /*12390*/  ISETP.GE.AND P3, PT, R213, UR4, PT ;  /* 0x00000004d5007c0c */ /* 0x000fe2000bf66270 */
[----:B------:R-:W-:Y:S01]  /*123a0*/  IMAD.MOV.U32 R6, RZ, RZ, R79 ;  /* 0x000000ffff067224 */ /* 0x000fe200078e004f */
[----:B------:R-:W-:Y:S01]  /*123b0*/  CS2R R72, SRZ ;  /* 0x0000000000487805 */ /* 0x000fe2000001ff00 */
[----:B---3--:R-:W-:Y:S01]  /*123c0*/  IMAD.MOV.U32 R7, RZ, RZ, R3 ;  /* 0x000000ffff077224 */ /* 0x008fe200078e0003 */
[----:B------:R-:W-:Y:S02]  /*123d0*/  CS2R R74, SRZ ;  /* 0x00000000004a7805 */ /* 0x000fe4000001ff00 */
[----:B------:R-:W-:Y:S01]  /*123e0*/  CS2R R10, SRZ ;  /* 0x00000000000a7805 */ /* 0x000fe2000001ff00 */
[----:B------:R-:W-:-:S04]  /*123f0*/  ULDC.64 UR6, c[0x0][0x208] ;  /* 0x0000820000067ab9 */ /* 0x000fc80000000a00 */
[C---:B------:R-:W-:Y:S01]  /*12400*/  @!P2 IMAD.SHL.U32 R76, R18.reuse, 0x2, RZ ;  /* 0x00000002124ca824 */ /* 0x040fe200078e00ff */
[----:B------:R-:W-:Y:S02]  /*12410*/  @!P2 SHF.L.U64.HI R12, R18, 0x1, R19 ;  /* 0x00000001120ca819 */ /* 0x000fe40000010213 */
[----:B------:R-:W-:Y:S01]  /*12420*/  CS2R R14, SRZ ;  /* 0x00000000000e7805 */ /* 0x000fe2000001ff00 */
[----:B----4-:R-:W-:Y:S01]  /*12430*/  @!P3 IMAD.SHL.U32 R8, R20, 0x8, RZ ;  /* 0x000000081408b824 */ /* 0x010fe200078e00ff */
[-C--:B------:R-:W-:Y:S02]  /*12440*/  @!P2 IADD3 R20, P0, R21, R76.reuse, RZ ;  /* 0x0000004c1514a210 */ /* 0x080fe40007f1e0ff */
[----:B------:R-:W-:Y:S01]  /*12450*/  @!P2 IADD3 R76, P1, R79, R76, RZ ;  /* 0x0000004c4f4ca210 */ /* 0x000fe20007f3e0ff */
[----:B------:R-:W-:-:S04]  /*12460*/  @!P3 IMAD.WIDE R4, R8, 0x2, R4 ;  /* 0x000000020804b825 */ /* 0x000fc800078e0204 */
[----:B------:R-:W-:Y:S01]  /*12470*/  @!P3 IMAD.WIDE R6, R8, 0x2, R6 ;  /* 0x000000020806b825 */ /* 0x000fe200078e0206 */
[----:B------:R-:W-:Y:S01]  /*12480*/  CS2R R8, SRZ ;  /* 0x0000000000087805 */ /* 0x000fe2000001ff00 */
[----:B------:R0:W5:Y:S02]  /*12490*/  @!P3 LD.E.128 R72, desc[UR6][R4.64] ;  /* 0x000000060448b980 */ /* 0x000164000c101d00 */
[--C-:B------:R-:W-:Y:S02]  /*124a0*/  @!P2 IMAD.X R21, R77, 0x1, R12.reuse, P0 ;  /* 0x000000014d15a824 */ /* 0x100fe400000e060c */
[----:B------:R-:W-:Y:S01]  /*124b0*/  @!P2 IMAD.X R77, R3, 0x1, R12, P1 ;  /* 0x00000001034da824 */ /* 0x000fe200008e060c */
[----:B------:R1:W5:Y:S01]  /*124c0*/  @!P3 LD.E.128 R8, desc[UR6][R6.64] ;  /* 0x000000060608b980 */ /* 0x000362000c101d00 */
[----:B------:R-:W-:Y:S02]  /*124d0*/  CS2R R12, SRZ ;  /* 0x00000000000c7805 */ /* 0x000fe4000001ff00 */
[----:B0-----:R-:W-:-:S04]  /*124e0*/  CS2R R4, SRZ ;  /* 0x0000000000047805 */ /* 0x001fc8000001ff00 */
[----:B------:R0:W5:Y:S01]  /*124f0*/  @!P2 LD.E.128 R12, desc[UR6][R20.64] ;  /* 0x00000006140ca980 */ /* 0x000162000c101d00 */
[----:B-1----:R-:W-:-:S06]  /*12500*/  CS2R R6, SRZ ;  /* 0x0000000000067805 */ /* 0x002fcc000001ff00 */
[----:B------:R0:W5:Y:S02]  /*12510*/  @!P2 LD.E.128 R4, desc[UR6][R76.64] ;  /* 0x000000064c04a980 */ /* 0x000164000c101d00 */
.L_x_2819:
[----:B------:R-:W-:Y:S05]  /*12520*/  BSYNC B1 ;  /* 0x0000000000017941 */ /* 0x000fea0003800000 */
.L_x_2818:
[----:B------:R-:W4:Y:S01]  /*12530*/  SYNCS.PHASECHK.TRANS64.TRYWAIT P0, [R16+URZ+0x38800], R0 ;  /* 0x03880000100075a7 */ /* 0x000f22000800017f */
[----:B0----5:R-:W-:Y:S01]  /*12540*/  IMAD.MOV.U32 R20, RZ, RZ, R4 ;  /* 0x000000ffff147224 */ /* 0x021fe200078e0004 */
[----:B------:R-:W-:Y:S01]  /*12550*/  BSSY B1, `(.L_x_2820) ;  /* 0x000000d000017945 */ /* 0x000fe20003800000 */
[----:B---3--:R-:W-:Y:S02]  /*12560*/  IMAD.MOV.U32 R3, RZ, RZ, R5 ;  /* 0x000000ffff037224 */ /* 0x008fe400078e0005 */
[----:B------:R-:W-:Y:S02]  /*12570*/  IMAD.MOV.U32 R76, RZ, RZ, R6 ;  /* 0x000000ffff4c7224 */ /* 0x000fe400078e0006 */
[----:B-1----:R-:W-:Y:S01]  /*12580*/  IMAD.MOV.U32 R21, RZ, RZ, R7 ;  /* 0x000000ffff157224 */ /* 0x002fe200078e0007 */
        /* <DEDUP_REMOVED lines=8> */
[----:B----4-:R-:W-:Y:S06]  /*12610*/  @!P0 BRA `(.L_x_2821) ;  /* 0x0000022400f88947 */ /* 0x010fec0003800000 */
.L_x_3132:
[----:B------:R-:W-:Y:S05]  /*12620*/  BSYNC B1 ;  /* 0x0000000000017941 */ /* 0x000fea0003800000 */
.L_x_2820:
[----:B------:R-:W-:Y:S01]  /*12630*/  IMAD.MOV.U32 R3, RZ, RZ, R12 ;  /* 0x000000ffff037224 */ /* 0x000fe200078e000c */
[----:B------:R-:W-:Y:S01]  /*12640*/  BSSY B1, `(.L_x_2822) ;  /* 0x00000e8000017945 */ /* 0x000fe20003800000 */
[----:B0-----:R-:W-:Y:S02]  /*12650*/  IMAD.MOV.U32 R0, RZ, RZ, R13 ;  /* 0x000000ffff007224 */ /* 0x001fe400078e000d */
[----:B------:R-:W-:-:S03]  /*12660*/  IMAD.MOV.U32 R20, RZ, RZ, R72 ;  /* 0x000000ffff147224 */ /* 0x000fc600078e0048 */
[----:B------:R-:W-:Y:S01]  /*12670*/  PRMT R99, R3, 0x5410, R0 ;  /* 0x0000541003637816 */ /* 0x000fe20000000000 */
[----:B------:R-:W-:Y:S02]  /*12680*/  IMAD.MOV.U32 R3, RZ, RZ, R14 ;  /* 0x000000ffff037224 */ /* 0x000fe400078e000e */
[----:B------:R-:W-:-:S05]  /*12690*/  IMAD.MOV.U32 R0, RZ, RZ, R15 ;  /* 0x000000ffff007224 */ /* 0x000fca00078e000f */
[----:B------:R-:W-:Y:S01]  /*126a0*/  PRMT R100, R3, 0x5410, R0 ;  /* 0x0000541003647816 */ /* 0x000fe20000000000 */
[----:B------:R-:W-:Y:S01]  /*126b0*/  IMAD.MOV.U32 R3, RZ, RZ, R73 ;  /* 0x000000ffff037224 */ /* 0x000fe200078e0049 */
[----:B------:R-:W-:-:S04]  /*126c0*/  VIADDMNMX R0, R78, -R231, 0x80, PT ;  /* 0x000000804e007446 */ /* 0x000fc800038009e7 */
        /* <DEDUP_REMOVED lines=8> */
[----:B------:R-:W-:Y:S01]  /*12750*/  IMAD.SHL.U32 R123, R212, 0x40, RZ ;  /* 0x00000040d47b7824 */ /* 0x000fe200078e00ff */
[----:B0-----:R-:W-:-:S13]  /*12760*/  ISETP.GE.AND P0, PT, R18, R3, PT ;  /* 0x000000031200720c */ /* 0x001fda0003f06270 */
[----:B------:R-:W-:Y:S05]  /*12770*/  @P0 BRA `(.L_x_2825) ;  /* 0x0000000400a00947 */ /* 0x000fea0003800000 */
[----:B------:R-:W3:Y:S01]  /*12780*/  LDL R76, [R1+0x60] ;  /* 0x00006000014c7983 */ /* 0x000ee20000100800 */
[----:B------:R-:W-:Y:S02]  /*12790*/  SHF.R.U64 R101, R64, 0x10, R65 ;  /* 0x0000001040657819 */ /* 0x000fe40000001241 */
[----:B------:R-:W-:Y:S01]  /*127a0*/  SHF.R.U64 R96, R60, 0x10, R61 ;  /* 0x000000103c607819 */ /* 0x000fe2000000123d */
[----:B------:R-:W0:Y:S01]  /*127b0*/  LDS.128 R80, [R230] ;  /* 0x00000000e6507984 */ /* 0x000e220000000c00 */
[----:B------:R-:W-:Y:S02]  /*127c0*/  PRMT R101, R89, 0x5410, R101 ;  /* 0x0000541059657816 */ /* 0x000fe40000000065 */
[----:B------:R-:W-:Y:S02]  /*127d0*/  SHF.R.U32.HI R94, RZ, 0x10, R65 ;  /* 0x00000010ff5e7819 */ /* 0x000fe40000011641 */
[----:B------:R-:W-:Y:S02]  /*127e0*/  PRMT R96, R104, 0x5432, R96 ;  /* 0x0000543268607816 */ /* 0x000fe40000000060 */
[----:B------:R-:W-:Y:S01]  /*127f0*/  SHF.R.U32.HI R95, RZ, 0x10, R61 ;  /* 0x00000010ff5f7819 */ /* 0x000fe2000001163d */
[----:B------:R-:W-:Y:S01]  /*12800*/  IMAD.U32 R61, R101, 0x10000, RZ ;  /* 0x00010000653d7824 */ /* 0x000fe200078e00ff */
[----:B------:R-:W-:-:S02]  /*12810*/  SHF.R.U64 R60, R62, 0x10, R63 ;  /* 0x000000103e3c7819 */ /* 0x000fc4000000123f */
[----:B------:R-:W-:Y:S02]  /*12820*/  SHF.R.U32.HI R88, RZ, 0x10, R63 ;  /* 0x00000010ff587819 */ /* 0x000fe4000001163f */
[----:B------:R-:W-:Y:S01]  /*12830*/  PRMT R94, R89, 0x5432, R94 ;  /* 0x00005432595e7816 */ /* 0x000fe2000000005e */
[----:B------:R-:W-:Y:S01]  /*12840*/  IMAD.U32 R89, R96, 0x10000, RZ ;  /* 0x0001000060597824 */ /* 0x000fe200078e00ff */
[--C-:B------:R-:W-:Y:S02]  /*12850*/  SHF.R.U64 R66, R66, 0x10, R67.reuse ;  /* 0x0000001042427819 */ /* 0x100fe40000001243 */
[----:B------:R-:W-:Y:S01]  /*12860*/  SHF.R.U32.HI R62, RZ, 0x10, R67 ;  /* 0x00000010ff3e7819 */ /* 0x000fe20000011643 */
[----:B------:R-:W-:Y:S01]  /*12870*/  IMAD.U32 R67, R94, 0x10000, RZ ;  /* 0x000100005e437824 */ /* 0x000fe200078e00ff */
[C---:B------:R-:W-:Y:S02]  /*12880*/  PRMT R95, R102.reuse, 0x5410, R95 ;  /* 0x00005410665f7816 */ /* 0x040fe4000000005f */
[----:B------:R-:W-:-:S02]  /*12890*/  PRMT R66, R102, 0x5432, R66 ;  /* 0x0000543266427816 */ /* 0x000fc40000000042 */
[----:B------:R-:W-:Y:S02]  /*128a0*/  PRMT R62, R103, 0x5432, R62 ;  /* 0x00005432673e7816 */ /* 0x000fe4000000003e */
[----:B------:R-:W-:Y:S02]  /*128b0*/  PRMT R88, R122, 0x5432, R88 ;  /* 0x000054327a587816 */ /* 0x000fe40000000058 */
[----:B------:R-:W-:Y:S02]  /*128c0*/  LOP3.LUT R101, R101, 0xffff0000, RZ, 0xc0, !PT ;  /* 0xffff000065657812 */ /* 0x000fe400078ec0ff */
[----:B------:R-:W-:Y:S01]  /*128d0*/  LOP3.LUT R96, R96, 0xffff0000, RZ, 0xc0, !PT ;  /* 0xffff000060607812 */ /* 0x000fe200078ec0ff */
[----:B------:R-:W-:Y:S01]  /*128e0*/  IMAD.U32 R104, R88, 0x10000, RZ ;  /* 0x0001000058687824 */ /* 0x000fe200078e00ff */
[----:B------:R-:W-:Y:S01]  /*128f0*/  PRMT R60, R121, 0x5432, R60 ;  /* 0x00005432793c7816 */ /* 0x000fe2000000003c */
[C---:B0-----:R-:W-:Y:S01]  /*12900*/  IMAD.U32 R64, R80.reuse, 0x10000, RZ ;  /* 0x0001000050407824 */ /* 0x041fe200078e00ff */
[----:B------:R-:W-:-:S02]  /*12910*/  LOP3.LUT R80, R80, 0xffff0000, RZ, 0xc0, !PT ;  /* 0xffff000050507812 */ /* 0x000fc400078ec0ff */
[----:B---3--:R-:W-:-:S04]  /*12920*/  LEA.HI R20, R3, R76, RZ, 0x1d ;  /* 0x0000004c03147211 */ /* 0x008fc800078fe8ff */
[----:B------:R-:W-:Y:S01]  /*12930*/  SHF.R.S32.HI R76, RZ, 0x1f, R20 ;  /* 0x0000001fff4c7819 */ /* 0x000fe20000011414 */
[----:B--2---:R-:W-:-:S03]  /*12940*/  IMAD.SHL.U32 R77, R20, 0x8, RZ ;  /* 0x00000008144d7824 */ /* 0x004fc600078e00ff */
[----:B------:R-:W-:Y:S02]  /*12950*/  LEA.HI R76, R76, R20, RZ, 0x3 ;  /* 0x000000144c4c7211 */ /* 0x000fe400078f18ff */
[----:B------:R-:W-:-:S03]  /*12960*/  LOP3.LUT R20, R77, 0x38, RZ, 0xc0, !PT ;  /* 0x000000384d147812 */ /* 0x000fc600078ec0ff */
[----:B------:R-:W-:Y:S01]  /*12970*/  IMAD.SHL.U32 R76, R76, 0x400, RZ ;  /* 0x000004004c4c7824 */ /* 0x000fe200078e00ff */
[----:B------:R-:W-:-:S04]  /*12980*/  LOP3.LUT R20, R20, 0x1c0, R123, 0xf8, !PT ;  /* 0x000001c014147812 */ /* 0x000fc800078ef87b */
[----:B------:R-:W-:Y:S02]  /*12990*/  LOP3.LUT R20, R20, R228, RZ, 0x3c, !PT ;  /* 0x000000e414147212 */ /* 0x000fe400078e3cff */
[----:B------:R-:W-:-:S04]  /*129a0*/  LOP3.LUT R76, R76, 0x7fffe000, RZ, 0xc0, !PT ;  /* 0x7fffe0004c4c7812 */ /* 0x000fc800078ec0ff */
[----:B------:R-:W-:-:S05]  /*129b0*/  IADD3 R20, R20, R76, R227 ;  /* 0x0000004c14147210 */ /* 0x000fca0007ffe0e3 */
[----:B------:R-:W-:-:S05]  /*129c0*/  IMAD R20, R20, 0x2, R16 ;  /* 0x0000000214147824 */ /* 0x000fca00078e0210 */
[----:B------:R-:W0:Y:S02]  /*129d0*/  LDS.128 R76, [R20+0x14400] ;  /* 0x01440000144c7984 */ /* 0x000e240000000c00 */
[----:B0-----:R-:W-:Y:S02]  /*129e0*/  IMAD.U32 R63, R76, 0x10000, RZ ;  /* 0x000100004c3f7824 */ /* 0x001fe400078e00ff */
        /* <DEDUP_REMOVED lines=10> */
[----:B------:R-:W-:Y:S01]  /*12a90*/  IMAD.U32 R63, R95, 0x10000, RZ ;  /* 0x000100005f3f7824 */ /* 0x000fe200078e00ff */
[----:B------:R-:W-:-:S03]  /*12aa0*/  LOP3.LUT R81, R81, 0xffff0000, RZ, 0xc0, !PT ;  /* 0xffff000051517812 */ /* 0x000fc600078ec0ff */
[-C--:B------:R-:W-:Y:S01]  /*12ab0*/  FFMA.FTZ R61, R65, R63.reuse, -R61 ;  /* 0x0000003f413d7223 */ /* 0x080fe2000001083d */
[----:B------:R-:W-:Y:S01]  /*12ac0*/  FMUL.FTZ R63, R102, R63 ;  /* 0x0000003f663f7220 */ /* 0x000fe20000410000 */
[C---:B------:R-:W-:Y:S01]  /*12ad0*/  IMAD.U32 R102, R83.reuse, 0x10000, RZ ;  /* 0x0001000053667824 */ /* 0x040fe200078e00ff */
[----:B------:R-:W-:Y:S02]  /*12ae0*/  LOP3.LUT R83, R83, 0xffff0000, RZ, 0xc0, !PT ;  /* 0xffff000053537812 */ /* 0x000fe400078ec0ff */
[----:B------:R-:W-:Y:S01]  /*12af0*/  FFMA.FTZ R65, R65, R67, R63 ;  /* 0x0000004341417223 */ /* 0x000fe2000001003f */
[C---:B------:R-:W-:Y:S01]  /*12b00*/  IMAD.U32 R67, R62.reuse, 0x10000, RZ ;  /* 0x000100003e437824 */ /* 0x040fe200078e00ff */
[----:B------:R-:W-:-:S03]  /*12b10*/  LOP3.LUT R62, R62, 0xffff0000, RZ, 0xc0, !PT ;  /* 0xffff00003e3e7812 */ /* 0x000fc600078ec0ff */
[C---:B------:R-:W-:Y:S01]  /*12b20*/  FMUL.FTZ R63, R103.reuse, R67 ;  /* 0x00000043673f7220 */ /* 0x040fe20000410000 */
[----:B------:R-:W-:-:S03]  /*12b30*/  FMUL.FTZ R103, R103, R104 ;  /* 0x0000006867677220 */ /* 0x000fc60000410000 */
[C---:B------:R-:W-:Y:S01]  /*12b40*/  FFMA.FTZ R63, R102.reuse, R104, -R63 ;  /* 0x00000068663f7223 */ /* 0x040fe2000001083f */
[----:B------:R-:W-:Y:S01]  /*12b50*/  FFMA.FTZ R67, R102, R67, R103 ;  /* 0x0000004366437223 */ /* 0x000fe20000010067 */
[----:B------:R-:W-:-:S05]  /*12b60*/  LOP3.LUT R102, R76, 0xffff0000, RZ, 0xc0, !PT ;  /* 0xffff00004c667812 */ /* 0x000fca00078ec0ff */
[----:B------:R-:W-:-:S04]  /*12b70*/  FMUL.FTZ R76, R102, R101 ;  /* 0x00000065664c7220 */ /* 0x000fc80000410000 */
[-C--:B------:R-:W-:Y:S01]  /*12b80*/  FFMA.FTZ R76, R80, R96.reuse, -R76 ;  /* 0x00000060504c7223 */ /* 0x080fe2000001084c */
[----:B------:R-:W-:Y:S01]  /*12b90*/  FMUL.FTZ R96, R102, R96 ;  /* 0x0000006066607220 */ /* 0x000fe20000410000 */
[----:B------:R-:W-:-:S03]  /*12ba0*/  IMAD.U32 R102, R78, 0x10000, RZ ;  /* 0x000100004e667824 */ /* 0x000fc600078e00ff */
[----:B------:R-:W-:Y:S01]  /*12bb0*/  FFMA.FTZ R80, R80, R101, R96 ;  /* 0x0000006550507223 */ /* 0x000fe20000010060 */
[----:B------:R-:W-:Y:S01]  /*12bc0*/  LOP3.LUT R96, R94, 0xffff0000, RZ, 0xc0, !PT ;  /* 0xffff00005e607812 */ /* 0x000fe200078ec0ff */
[C---:B------:R-:W-:Y:S01]  /*12bd0*/  IMAD.U32 R101, R66.reuse, 0x10000, RZ ;  /* 0x0001000042657824 */ /* 0x040fe200078e00ff */
[----:B------:R-:W-:Y:S02]  /*12be0*/  LOP3.LUT R94, R95, 0xffff0000, RZ, 0xc0, !PT ;  /* 0xffff00005f5e7812 */ /* 0x000fe400078ec0ff */
[----:B------:R-:W-:Y:S01]  /*12bf0*/  LOP3.LUT R66, R66, 0xffff0000, RZ, 0xc0, !PT ;  /* 0xffff000042427812 */ /* 0x000fe200078ec0ff */
[C---:B------:R-:W-:Y:S01]  /*12c00*/  FMUL.FTZ R95, R77.reuse, R96 ;  /* 0x000000604d5f7220 */ /* 0x040fe20000410000 */
[----:B------:R-:W-:Y:S01]  /*12c10*/  F2FP.BF16.F32.PACK_AB R64, R80, R64 ;  /* 0x000000405040723e */ /* 0x000fe200000010ff */
[-C--:B------:R-:W-:Y:S02]  /*12c20*/  FMUL.FTZ R77, R77, R94.reuse ;  /* 0x0000005e4d4d7220 */ /* 0x080fe40000410000 */
[----:B------:R-:W-:-:S02]  /*12c30*/  FFMA.FTZ R94, R81, R94, -R95 ;  /* 0x0000005e515e7223 */ /* 0x000fc4000001085f */
[----:B------:R-:W-:Y:S01]  /*12c40*/  FFMA.FTZ R95, R81, R96, R77 ;  /* 0x00000060515f7223 */ /* 0x000fe2000001004d */
[----:B------:R-:W-:Y:S02]  /*12c50*/  IMAD.U32 R96, R82, 0x10000, RZ ;  /* 0x0001000052607824 */ /* 0x000fe400078e00ff */
[----:B------:R-:W-:Y:S01]  /*12c60*/  FMUL.FTZ R81, R102, R101 ;  /* 0x0000006566517220 */ /* 0x000fe20000410000 */
[C---:B------:R-:W-:Y:S01]  /*12c70*/  IMAD.U32 R77, R60.reuse, 0x10000, RZ ;  /* 0x000100003c4d7824 */ /* 0x040fe200078e00ff */
[----:B------:R-:W-:Y:S02]  /*12c80*/  LOP3.LUT R60, R60, 0xffff0000, RZ, 0xc0, !PT ;  /* 0xffff00003c3c7812 */ /* 0x000fe400078ec0ff */
[----:B------:R-:W-:Y:S01]  /*12c90*/  LOP3.LUT R82, R82, 0xffff0000, RZ, 0xc0, !PT ;  /* 0xffff000052527812 */ /* 0x000fe200078ec0ff */
[-C--:B------:R-:W-:Y:S01]  /*12ca0*/  FFMA.FTZ R81, R96, R77.reuse, -R81 ;  /* 0x0000004d60517223 */ /* 0x080fe20000010851 */
[----:B------:R-:W-:Y:S01]  /*12cb0*/  FMUL.FTZ R77, R102, R77 ;  /* 0x0000004d664d7220 */ /* 0x000fe20000410000 */
[----:B------:R-:W-:-:S02]  /*12cc0*/  F2FP.BF16.F32.PACK_AB R61, R94, R61 ;  /* 0x0000003d5e3d723e */ /* 0x000fc400000010ff */
[----:B------:R-:W-:Y:S01]  /*12cd0*/  F2FP.BF16.F32.PACK_AB R65, R95, R65 ;  /* 0x000000415f41723e */ /* 0x000fe200000010ff */
[----:B------:R-:W-:Y:S01]  /*12ce0*/  FFMA.FTZ R77, R96, R101, R77 ;  /* 0x00000065604d7223 */ /* 0x000fe2000001004d */
[----:B------:R-:W-:-:S05]  /*12cf0*/  LOP3.LUT R96, R78, 0xffff0000, RZ, 0xc0, !PT ;  /* 0xffff00004e607812 */ /* 0x000fca00078ec0ff */
[----:B------:R-:W-:-:S04]  /*12d00*/  FMUL.FTZ R78, R96, R66 ;  /* 0x00000042604e7220 */ /* 0x000fc80000410000 */
[-C--:B------:R-:W-:Y:S01]  /*12d10*/  FFMA.FTZ R78, R82, R60.reuse, -R78 ;  /* 0x0000003c524e7223 */ /* 0x080fe2000001084e */
[----:B------:R-:W-:-:S04]  /*12d20*/  FMUL.FTZ R60, R96, R60 ;  /* 0x0000003c603c7220 */ /* 0x000fc80000410000 */
[----:B------:R-:W-:Y:S01]  /*12d30*/  FFMA.FTZ R66, R82, R66, R60 ;  /* 0x0000004252427223 */ /* 0x000fe2000001003c */
[----:B------:R-:W-:Y:S01]  /*12d40*/  LOP3.LUT R82, R88, 0xffff0000, RZ, 0xc0, !PT ;  /* 0xffff000058527812 */ /* 0x000fe200078ec0ff */
[----:B------:R-:W-:-:S03]  /*12d50*/  FMUL.FTZ R60, R79, R62 ;  /* 0x0000003e4f3c7220 */ /* 0x000fc60000410000 */
[----:B------:R-:W-:Y:S01]  /*12d60*/  F2FP.BF16.F32.PACK_AB R66, R66, R77 ;  /* 0x0000004d4242723e */ /* 0x000fe200000010ff */
[-C--:B------:R-:W-:Y:S01]  /*12d70*/  FMUL.FTZ R79, R79, R82.reuse ;  /* 0x000000524f4f7220 */ /* 0x080fe20000410000 */
[C---:B------:R-:W-:Y:S01]  /*12d80*/  FFMA.FTZ R82, R83.reuse, R82, -R60 ;  /* 0x0000005253527223 */ /* 0x040fe2000001083c */
[----:B------:R-:W-:Y:S02]  /*12d90*/  F2FP.BF16.F32.PACK_AB R60, R76, R89 ;  /* 0x000000594c3c723e */ /* 0x000fe400000010ff */
[----:B------:R-:W-:Y:S01]  /*12da0*/  FFMA.FTZ R79, R83, R62, R79 ;  /* 0x0000003e534f7223 */ /* 0x000fe2000001004f */
[----:B------:R-:W-:Y:S02]  /*12db0*/  F2FP.BF16.F32.PACK_AB R62, R78, R81 ;  /* 0x000000514e3e723e */ /* 0x000fe400000010ff */
[----:B------:R-:W-:Y:S02]  /*12dc0*/  F2FP.BF16.F32.PACK_AB R63, R82, R63 ;  /* 0x0000003f523f723e */ /* 0x000fe400000010ff */
[----:B------:R-:W-:-:S03]  /*12dd0*/  F2FP.BF16.F32.PACK_AB R67, R79, R67 ;  /* 0x000000434f43723e */ /* 0x000fc600000010ff */
[----:B------:R0:W-:Y:S04]  /*12de0*/  STS.128 [R230], R60 ;  /* 0x0000003ce6007388 */ /* 0x0001e80000000c00 */
[----:B------:R0:W-:Y:S02]  /*12df0*/  STS.128 [R20+0x14400], R64 ;  /* 0x0144004014007388 */ /* 0x0001e40000000c00 */
.L_x_2825:
[----:B------:R-:W-:Y:S05]  /*12e00*/  BSYNC B2 ;  /* 0x0000000000027941 */ /* 0x000fea0003800000 */
.L_x_2824:
[----:B------:R-:W-:-:S13]  /*12e10*/  ISETP.GE.AND P0, PT, R213, R3, PT ;  /* 0x00000003d500720c */ /* 0x000fda0003f06270 */
[----:B------:R-:W-:Y:S05]  /*12e20*/  @P0 BRA `(.L_x_2823) ;  /* 0x0000000400a40947 */ /* 0x000fea0003800000 */
[----:B0-----:R-:W3:Y:S04]  /*12e30*/  LDL R20, [R1+0x64] ;  /* 0x0000640001147983 */ /* 0x001ee80000100800 */
[----:B------:R-:W4:Y:S01]  /*12e40*/  LDL R94, [R1+0xb4] ;  /* 0x0000b400015e7983 */ /* 0x000f220000100800 */
[----:B------:R-:W-:Y:S02]  /*12e50*/  SHF.R.U64 R78, R68, 0x10, R69 ;  /* 0x00000010444e7819 */ /* 0x000fe40000001245 */
[----:B------:R-:W-:Y:S02]  /*12e60*/  SHF.R.U64 R79, R56, 0x10, R57 ;  /* 0x00000010384f7819 */ /* 0x000fe40000001239 */
[C---:B------:R-:W-:Y:S02]  /*12e70*/  PRMT R78, R120.reuse, 0x5410, R78 ;  /* 0x00005410784e7816 */ /* 0x040fe4000000004e */
[----:B------:R-:W-:-:S02]  /*12e80*/  PRMT R79, R120, 0x5432, R79 ;  /* 0x00005432784f7816 */ /* 0x000fc4000000004f */
[----:B------:R-:W-:Y:S02]  /*12e90*/  SHF.R.U32.HI R82, RZ, 0x10, R57 ;  /* 0x00000010ff527819 */ /* 0x000fe40000011639 */
[----:B------:R-:W-:Y:S01]  /*12ea0*/  SHF.R.U32.HI R56, RZ, 0x10, R69 ;  /* 0x00000010ff387819 */ /* 0x000fe20000011645 */
[----:B------:R-:W-:Y:S01]  /*12eb0*/  IMAD.U32 R81, R79, 0x10000, RZ ;  /* 0x000100004f517824 */ /* 0x000fe200078e00ff */
[C---:B------:R-:W-:Y:S02]  /*12ec0*/  PRMT R82, R119.reuse, 0x5432, R82 ;  /* 0x0000543277527816 */ /* 0x040fe40000000052 */
[----:B------:R-:W-:Y:S02]  /*12ed0*/  PRMT R56, R119, 0x5410, R56 ;  /* 0x0000541077387816 */ /* 0x000fe40000000038 */
[--C-:B------:R-:W-:Y:S02]  /*12ee0*/  SHF.R.U32.HI R80, RZ, 0x10, R71.reuse ;  /* 0x00000010ff507819 */ /* 0x100fe40000011647 */
[----:B------:R-:W-:-:S02]  /*12ef0*/  SHF.R.U64 R70, R70, 0x10, R71 ;  /* 0x0000001046467819 */ /* 0x000fc40000001247 */
[----:B------:R-:W-:Y:S02]  /*12f00*/  LOP3.LUT R79, R79, 0xffff0000, RZ, 0xc0, !PT ;  /* 0xffff00004f4f7812 */ /* 0x000fe400078ec0ff */
[----:B------:R-:W-:Y:S02]  /*12f10*/  SHF.R.U64 R58, R58, 0x10, R59 ;  /* 0x000000103a3a7819 */ /* 0x000fe4000000123b */
[C---:B------:R-:W-:Y:S02]  /*12f20*/  PRMT R70, R117.reuse, 0x5410, R70 ;  /* 0x0000541075467816 */ /* 0x040fe40000000046 */
[----:B------:R-:W-:Y:S02]  /*12f30*/  PRMT R58, R117, 0x5432, R58 ;  /* 0x00005432753a7816 */ /* 0x000fe4000000003a */
[----:B------:R-:W-:-:S05]  /*12f40*/  PRMT R80, R118, 0x5410, R80 ;  /* 0x0000541076507816 */ /* 0x000fca0000000050 */
[C---:B------:R-:W-:Y:S01]  /*12f50*/  IMAD.U32 R83, R80.reuse, 0x10000, RZ ;  /* 0x0001000050537824 */ /* 0x040fe200078e00ff */
[----:B------:R-:W-:Y:S02]  /*12f60*/  LOP3.LUT R80, R80, 0xffff0000, RZ, 0xc0, !PT ;  /* 0xffff000050507812 */ /* 0x000fe400078ec0ff */
[----:B---3--:R-:W-:-:S04]  /*12f70*/  LEA.HI R20, R3, R20, RZ, 0x1d ;  /* 0x0000001403147211 */ /* 0x008fc800078fe8ff */
[----:B------:R-:W-:Y:S01]  /*12f80*/  SHF.R.S32.HI R3, RZ, 0x1f, R20 ;  /* 0x0000001fff037819 */ /* 0x000fe20000011414 */
[----:B------:R-:W-:Y:S01]  /*12f90*/  IMAD.SHL.U32 R60, R20, 0x8, RZ ;  /* 0x00000008143c7824 */ /* 0x000fe200078e00ff */
[----:B----4-:R-:W0:Y:S02]  /*12fa0*/  LDS.128 R64, [R94] ;  /* 0x000000005e407984 */ /* 0x010e240000000c00 */
[----:B------:R-:W-:Y:S01]  /*12fb0*/  LEA.HI R3, R3, R20, RZ, 0x3 ;  /* 0x0000001403037211 */ /* 0x000fe200078f18ff */
[----:B------:R-:W-:Y:S01]  /*12fc0*/  IMAD.U32 R20, R78, 0x10000, RZ ;  /* 0x000100004e147824 */ /* 0x000fe200078e00ff */
[----:B------:R-:W-:Y:S02]  /*12fd0*/  LOP3.LUT R60, R60, 0x38, RZ, 0xc0, !PT ;  /* 0x000000383c3c7812 */ /* 0x000fe400078ec0ff */
[----:B------:R-:W-:Y:S01]  /*12fe0*/  LOP3.LUT R78, R78, 0xffff0000, RZ, 0xc0, !PT ;  /* 0xffff00004e4e7812 */ /* 0x000fe200078ec0ff */
[----:B------:R-:W-:Y:S01]  /*12ff0*/  IMAD.SHL.U32 R3, R3, 0x400, RZ ;  /* 0x0000040003037824 */ /* 0x000fe200078e00ff */
[----:B------:R-:W-:-:S04]  /*13000*/  LOP3.LUT R60, R60, 0x1c0, R123, 0xf8, !PT ;  /* 0x000001c03c3c7812 */ /* 0x000fc800078ef87b */
[----:B------:R-:W-:Y:S02]  /*13010*/  LOP3.LUT R60, R60, R228, RZ, 0x3c, !PT ;  /* 0x000000e43c3c7212 */ /* 0x000fe400078e3cff */
[----:B------:R-:W-:-:S04]  /*13020*/  LOP3.LUT R3, R3, 0x7fffe000, RZ, 0xc0, !PT ;  /* 0x7fffe00003037812 */ /* 0x000fc800078ec0ff */
[----:B------:R-:W-:-:S05]  /*13030*/  IADD3 R3, R60, R3, R227 ;  /* 0x000000033c037210 */ /* 0x000fca0007ffe0e3 */
[----:B------:R-:W-:-:S05]  /*13040*/  IMAD R3, R3, 0x2, R16 ;  /* 0x0000000203037824 */ /* 0x000fca00078e0210 */
[----:B------:R-:W1:Y:S01]  /*13050*/  LDS.128 R60, [R3+0x14400] ;  /* 0x01440000033c7984 */ /* 0x000e620000000c00 */
[----:B0-----:R-:W-:Y:S02]  /*13060*/  IMAD.U32 R76, R64, 0x10000, RZ ;  /* 0x00010000404c7824 */ /* 0x001fe400078e00ff */
[----:B------:R-:W-:Y:S02]  /*13070*/  IMAD.U32 R69, R65, 0x10000, RZ ;  /* 0x0001000041457824 */ /* 0x000fe400078e00ff */
[C---:B-1----:R-:W-:Y:S01]  /*13080*/  IMAD.U32 R57, R60.reuse, 0x10000, RZ ;  /* 0x000100003c397824 */ /* 0x042fe200078e00ff */
[----:B------:R-:W-:Y:S01]  /*13090*/  LOP3.LUT R71, R60, 0xffff0000, RZ, 0xc0, !PT ;  /* 0xffff00003c477812 */ /* 0x000fe200078ec0ff */
[C---:B------:R-:W-:Y:S01]  /*130a0*/  IMAD.U32 R88, R63.reuse, 0x10000, RZ ;  /* 0x000100003f587824 */ /* 0x040fe200078e00ff */
[----:B------:R-:W-:Y:S01]  /*130b0*/  LOP3.LUT R63, R63, 0xffff0000, RZ, 0xc0, !PT ;  /* 0xffff00003f3f7812 */ /* 0x000fe200078ec0ff */
[C---:B------:R-:W-:Y:S01]  /*130c0*/  FMUL.FTZ R68, R57.reuse, R20 ;  /* 0x0000001439447220 */ /* 0x040fe20000410000 */
[----:B------:R-:W-:Y:S01]  /*130d0*/  FMUL.FTZ R57, R57, R81 ;  /* 0x0000005139397220 */ /* 0x000fe20000410000 */
[C---:B------:R-:W-:Y:S01]  /*130e0*/  FMUL.FTZ R60, R71.reuse, R78 ;  /* 0x0000004e473c7220 */ /* 0x040fe20000410000 */
[----:B------:R-:W-:Y:S01]  /*130f0*/  FMUL.FTZ R71, R71, R79 ;  /* 0x0000004f47477220 */ /* 0x000fe20000410000 */
        /* <DEDUP_REMOVED lines=8> */
[----:B--2---:R-:W-:Y:S01]  /*13180*/  FMUL.FTZ R77, R68, R20 ;  /* 0x00000014444d7220 */ /* 0x004fe20000410000 */
[----:B------:R-:W-:Y:S01]  /*13190*/  FMUL.FTZ R89, R88, R83 ;  /* 0x0000005358597220 */ /* 0x000fe20000410000 */
[----:B------:R-:W-:-:S02]  /*131a0*/  FMUL.FTZ R68, R68, R57 ;  /* 0x0000003944447220 */ /* 0x000fc40000410000 */
[C---:B------:R-:W-:Y:S01]  /*131b0*/  FFMA.FTZ R57, R69.reuse, R57, -R77 ;  /* 0x0000003945397223 */ /* 0x040fe2000001084d */
[----:B------:R-:W-:Y:S01]  /*131c0*/  SHF.R.U32.HI R77, RZ, 0x10, R59 ;  /* 0x00000010ff4d7819 */ /* 0x000fe2000001163b */
[----:B------:R-:W-:Y:S01]  /*131d0*/  FFMA.FTZ R69, R69, R20, R68 ;  /* 0x0000001445457223 */ /* 0x000fe20000010044 */
[----:B------:R-:W-:Y:S01]  /*131e0*/  LOP3.LUT R59, R64, 0xffff0000, RZ, 0xc0, !PT ;  /* 0xffff0000403b7812 */ /* 0x000fe200078ec0ff */
[----:B------:R-:W-:Y:S01]  /*131f0*/  IMAD.U32 R20, R67, 0x10000, RZ ;  /* 0x0001000043147824 */ /* 0x000fe200078e00ff */
[----:B------:R-:W-:Y:S01]  /*13200*/  LOP3.LUT R64, R65, 0xffff0000, RZ, 0xc0, !PT ;  /* 0xffff000041407812 */ /* 0x000fe200078ec0ff */
[C---:B------:R-:W-:Y:S01]  /*13210*/  FMUL.FTZ R65, R61.reuse, R56 ;  /* 0x000000383d417220 */ /* 0x040fe20000410000 */
[----:B------:R-:W-:Y:S01]  /*13220*/  FMUL.FTZ R61, R61, R82 ;  /* 0x000000523d3d7220 */ /* 0x000fe20000410000 */
[----:B------:R-:W-:Y:S01]  /*13230*/  FFMA.FTZ R71, R59, R78, R71 ;  /* 0x0000004e3b477223 */ /* 0x000fe20000010047 */
[----:B------:R-:W-:Y:S02]  /*13240*/  IMAD.U32 R78, R62, 0x10000, RZ ;  /* 0x000100003e4e7824 */ /* 0x000fe400078e00ff */
[C---:B------:R-:W-:Y:S01]  /*13250*/  FFMA.FTZ R65, R64.reuse, R82, -R65 ;  /* 0x0000005240417223 */ /* 0x040fe20000010841 */
[----:B------:R-:W-:Y:S01]  /*13260*/  FFMA.FTZ R61, R64, R56, R61 ;  /* 0x00000038403d7223 */ /* 0x000fe2000001003d */
[----:B------:R-:W-:-:S02]  /*13270*/  IMAD.U32 R56, R70, 0x10000, RZ ;  /* 0x0001000046387824 */ /* 0x000fc400078e00ff */
[----:B------:R-:W-:Y:S01]  /*13280*/  FFMA.FTZ R60, R59, R79, -R60 ;  /* 0x0000004f3b3c7223 */ /* 0x000fe2000001083c */
[----:B------:R-:W-:Y:S01]  /*13290*/  IMAD.U32 R64, R58, 0x10000, RZ ;  /* 0x000100003a407824 */ /* 0x000fe200078e00ff */
[----:B------:R-:W-:Y:S01]  /*132a0*/  PRMT R77, R118, 0x5432, R77 ;  /* 0x00005432764d7816 */ /* 0x000fe2000000004d */
[----:B------:R-:W-:Y:S02]  /*132b0*/  IMAD.U32 R59, R66, 0x10000, RZ ;  /* 0x00010000423b7824 */ /* 0x000fe400078e00ff */
[C---:B------:R-:W-:Y:S01]  /*132c0*/  FMUL.FTZ R79, R78.reuse, R56 ;  /* 0x000000384e4f7220 */ /* 0x040fe20000410000 */
[-C--:B------:R-:W-:Y:S01]  /*132d0*/  FMUL.FTZ R78, R78, R64.reuse ;  /* 0x000000404e4e7220 */ /* 0x080fe20000410000 */
[----:B------:R-:W-:Y:S01]  /*132e0*/  LOP3.LUT R70, R70, 0xffff0000, RZ, 0xc0, !PT ;  /* 0xffff000046467812 */ /* 0x000fe200078ec0ff */
[----:B------:R-:W-:Y:S01]  /*132f0*/  IMAD.U32 R68, R77, 0x10000, RZ ;  /* 0x000100004d447824 */ /* 0x000fe200078e00ff */
[----:B------:R-:W-:Y:S01]  /*13300*/  LOP3.LUT R62, R62, 0xffff0000, RZ, 0xc0, !PT ;  /* 0xffff00003e3e7812 */ /* 0x000fe200078ec0ff */
[C---:B------:R-:W-:Y:S01]  /*13310*/  FFMA.FTZ R64, R59.reuse, R64, -R79 ;  /* 0x000000403b407223 */ /* 0x040fe2000001084f */
[----:B------:R-:W-:Y:S01]  /*13320*/  FFMA.FTZ R59, R59, R56, R78 ;  /* 0x000000383b3b7223 */ /* 0x000fe2000001004e */
[----:B------:R-:W-:Y:S01]  /*13330*/  LOP3.LUT R56, R66, 0xffff0000, RZ, 0xc0, !PT ;  /* 0xffff000042387812 */ /* 0x000fe200078ec0ff */
[-C--:B------:R-:W-:Y:S01]  /*13340*/  FMUL.FTZ R88, R88, R68.reuse ;  /* 0x0000004458587220 */ /* 0x080fe20000410000 */
[----:B------:R-:W-:Y:S01]  /*13350*/  LOP3.LUT R58, R58, 0xffff0000, RZ, 0xc0, !PT ;  /* 0xffff00003a3a7812 */ /* 0x000fe200078ec0ff */
[----:B------:R-:W-:Y:S01]  /*13360*/  FFMA.FTZ R68, R20, R68, -R89 ;  /* 0x0000004414447223 */ /* 0x000fe20000010859 */
[----:B------:R-:W-:Y:S01]  /*13370*/  LOP3.LUT R66, R67, 0xffff0000, RZ, 0xc0, !PT ;  /* 0xffff000043427812 */ /* 0x000fe200078ec0ff */
[C---:B------:R-:W-:Y:S01]  /*13380*/  FMUL.FTZ R67, R62.reuse, R70 ;  /* 0x000000463e437220 */ /* 0x040fe20000410000 */
[----:B------:R-:W-:Y:S01]  /*13390*/  LOP3.LUT R77, R77, 0xffff0000, RZ, 0xc0, !PT ;  /* 0xffff00004d4d7812 */ /* 0x000fe200078ec0ff */
[-C--:B------:R-:W-:Y:S01]  /*133a0*/  FMUL.FTZ R62, R62, R58.reuse ;  /* 0x0000003a3e3e7220 */ /* 0x080fe20000410000 */
[----:B------:R-:W-:Y:S01]  /*133b0*/  FFMA.FTZ R20, R20, R83, R88 ;  /* 0x0000005314147223 */ /* 0x000fe20000010058 */
[C---:B------:R-:W-:Y:S01]  /*133c0*/  FFMA.FTZ R58, R56.reuse, R58, -R67 ;  /* 0x0000003a383a7223 */ /* 0x040fe20000010843 */
[C---:B------:R-:W-:Y:S01]  /*133d0*/  FMUL.FTZ R67, R63.reuse, R80 ;  /* 0x000000503f437220 */ /* 0x040fe20000410000 */
[----:B------:R-:W-:Y:S01]  /*133e0*/  FMUL.FTZ R63, R63, R77 ;  /* 0x0000004d3f3f7220 */ /* 0x000fe20000410000 */
[----:B------:R-:W-:Y:S01]  /*133f0*/  FFMA.FTZ R62, R56, R70, R62 ;  /* 0x00000046383e7223 */ /* 0x000fe2000001003e */
[----:B------:R-:W-:Y:S01]  /*13400*/  F2FP.BF16.F32.PACK_AB R56, R60, R81 ;  /* 0x000000513c38723e */ /* 0x000fe200000010ff */
        /* <DEDUP_REMOVED lines=11> */
.L_x_2823:
[----:B------:R-:W-:Y:S05]  /*134c0*/  BSYNC B1 ;  /* 0x0000000000017941 */ /* 0x000fea0003800000 */
.L_x_2822:
[----:B-1----:R-:W-:Y:S01]  /*134d0*/  VIADD R3, R212, 0x20 ;  /* 0x00000020d4037836 */ /* 0x002fe20000000000 */
[----:B------:R-:W-:Y:S04]  /*134e0*/  BSSY B1, `(.L_x_2826) ;  /* 0x00000db000017945 */ /* 0x000fe80003800000 */
[----:B------:R-:W-:-:S13]  /*134f0*/  ISETP.GE.AND P0, PT, R3, R0, PT ;  /* 0x000000000300720c */ /* 0x000fda0003f06270 */
[----:B------:R-:W-:Y:S05]  /*13500*/  @P0 BRA `(.L_x_2827) ;  /* 0x0000000c00600947 */ /* 0x000fea0003800000 */
[----:B------:R-:W1:Y:S01]  /*13510*/  LDC R3, c[0x0][0x3f4] ;  /* 0x0000fd00ff037b82 */ /* 0x000e620000000800 */
[----:B------:R-:W-:Y:S01]  /*13520*/  BSSY B2, `(.L_x_2828) ;  /* 0x000006d000027945 */ /* 0x000fe20003800000 */
[----:B------:R-:W-:Y:S02]  /*13530*/  SHF.R.U32.HI R82, RZ, 0x3, R223 ;  /* 0x00000003ff527819 */ /* 0x000fe400000116df */
[-C--:B-1----:R-:W-:Y:S02]  /*13540*/  ISETP.GE.AND P0, PT, R18, R3.reuse, PT ;  /* 0x000000031200720c */ /* 0x082fe40003f06270 */
[----:B------:R-:W-:-:S11]  /*13550*/  ISETP.GE.AND P1, PT, R213, R3, PT ;  /* 0x00000003d500720c */ /* 0x000fd60003f26270 */
[----:B------:R-:W-:Y:S05]  /*13560*/  @P0 BRA `(.L_x_2829) ;  /* 0x0000000400a00947 */ /* 0x000fea0003800000 */
[----:B0-----:R-:W3:Y:S04]  /*13570*/  LDL R20, [R1+0x60] ;  /* 0x0000600001147983 */ /* 0x001ee80000100800 */
[----:B------:R-:W4:Y:S01]  /*13580*/  LDL R83, [R1+0xb0] ;  /* 0x0000b00001537983 */ /* 0x000f220000100800 */
[--C-:B------:R-:W-:Y:S02]  /*13590*/  SHF.R.U64 R44, R44, 0x10, R45.reuse ;  /* 0x000000102c2c7819 */ /* 0x100fe4000000122d */
[----:B------:R-:W-:Y:S02]  /*135a0*/  SHF.R.U32.HI R64, RZ, 0x10, R45 ;  /* 0x00000010ff407819 */ /* 0x000fe4000001162d */
[----:B------:R-:W-:Y:S02]  /*135b0*/  SHF.R.U64 R45, R46, 0x10, R47 ;  /* 0x000000102e2d7819 */ /* 0x000fe4000000122f */
[----:B------:R-:W-:-:S02]  /*135c0*/  SHF.R.U64 R46, R48, 0x10, R49 ;  /* 0x00000010302e7819 */ /* 0x000fc40000001231 */
[----:B------:R-:W-:Y:S02]  /*135d0*/  PRMT R44, R115, 0x5410, R44 ;  /* 0x00005410732c7816 */ /* 0x000fe4000000002c */
[----:B------:R-:W-:Y:S02]  /*135e0*/  PRMT R46, R114, 0x5410, R46 ;  /* 0x00005410722e7816 */ /* 0x000fe4000000002e */
[----:B------:R-:W-:Y:S01]  /*135f0*/  SHF.R.U32.HI R49, RZ, 0x10, R49 ;  /* 0x00000010ff317819 */ /* 0x000fe20000011631 */
[----:B------:R-:W-:Y:S01]  /*13600*/  IMAD.U32 R78, R44, 0x10000, RZ ;  /* 0x000100002c4e7824 */ /* 0x000fe200078e00ff */
[--C-:B------:R-:W-:Y:S01]  /*13610*/  SHF.R.U64 R48, R50, 0x10, R51.reuse ;  /* 0x0000001032307819 */ /* 0x100fe20000001233 */
[----:B--2---:R-:W-:Y:S01]  /*13620*/  IMAD.U32 R77, R46, 0x10000, RZ ;  /* 0x000100002e4d7824 */ /* 0x004fe200078e00ff */
[----:B------:R-:W-:Y:S02]  /*13630*/  SHF.R.U32.HI R50, RZ, 0x10, R51 ;  /* 0x00000010ff327819 */ /* 0x000fe40000011633 */
[----:B------:R-:W-:-:S02]  /*13640*/  SHF.R.U32.HI R47, RZ, 0x10, R47 ;  /* 0x00000010ff2f7819 */ /* 0x000fc4000001162f */
[----:B------:R-:W-:Y:S02]  /*13650*/  PRMT R49, R114, 0x5432, R49 ;  /* 0x0000543272317816 */ /* 0x000fe40000000031 */
[----:B------:R-:W-:Y:S02]  /*13660*/  PRMT R64, R115, 0x5432, R64 ;  /* 0x0000543273407816 */ /* 0x000fe40000000040 */
[----:B------:R-:W-:Y:S01]  /*13670*/  PRMT R50, R113, 0x5432, R50 ;  /* 0x0000543271327816 */ /* 0x000fe20000000032 */
[----:B------:R-:W-:Y:S01]  /*13680*/  IMAD.U32 R79, R49, 0x10000, RZ ;  /* 0x00010000314f7824 */ /* 0x000fe200078e00ff */
[----:B------:R-:W-:Y:S01]  /*13690*/  PRMT R47, R116, 0x5432, R47 ;  /* 0x00005432742f7816 */ /* 0x000fe2000000002f */
[----:B------:R-:W-:Y:S01]  /*136a0*/  IMAD.U32 R81, R64, 0x10000, RZ ;  /* 0x0001000040517824 */ /* 0x000fe200078e00ff */
[----:B------:R-:W-:Y:S01]  /*136b0*/  LOP3.LUT R46, R46, 0xffff0000, RZ, 0xc0, !PT ;  /* 0xffff00002e2e7812 */ /* 0x000fe200078ec0ff */
[----:B------:R-:W-:Y:S01]  /*136c0*/  IMAD.U32 R80, R50, 0x10000, RZ ;  /* 0x0001000032507824 */ /* 0x000fe200078e00ff */
[----:B------:R-:W-:-:S02]  /*136d0*/  LOP3.LUT R44, R44, 0xffff0000, RZ, 0xc0, !PT ;  /* 0xffff00002c2c7812 */ /* 0x000fc400078ec0ff */
[----:B------:R-:W-:Y:S02]  /*136e0*/  PRMT R48, R113, 0x5410, R48 ;  /* 0x0000541071307816 */ /* 0x000fe40000000030 */
[----:B------:R-:W-:Y:S02]  /*136f0*/  PRMT R45, R116, 0x5410, R45 ;  /* 0x00005410742d7816 */ /* 0x000fe4000000002d */
[----:B------:R-:W-:Y:S02]  /*13700*/  LOP3.LUT R49, R49, 0xffff0000, RZ, 0xc0, !PT ;  /* 0xffff000031317812 */ /* 0x000fe400078ec0ff */
[----:B------:R-:W-:Y:S02]  /*13710*/  LOP3.LUT R64, R64, 0xffff0000, RZ, 0xc0, !PT ;  /* 0xffff000040407812 */ /* 0x000fe400078ec0ff */
[----:B---3--:R-:W-:-:S04]  /*13720*/  LEA.HI R20, R3, R20, RZ, 0x1d ;  /* 0x0000001403147211 */ /* 0x008fc800078fe8ff */
        /* <DEDUP_REMOVED lines=8> */
[----:B----4-:R-:W0:Y:S03]  /*137b0*/  LDS.128 R56, [R83] ;  /* 0x0000000053387984 */ /* 0x010e260000000c00 */
        /* <DEDUP_REMOVED lines=16> */
[CC--:B------:R-:W-:Y:S01]  /*138c0*/  FMUL.FTZ R62, R70.reuse, R77.reuse ;  /* 0x0000004d463e7220 */ /* 0x0c0fe20000410000 */
[-C--:B------:R-:W-:Y:S01]  /*138d0*/  FMUL.FTZ R70, R70, R78.reuse ;  /* 0x0000004e46467220 */ /* 0x080fe20000410000 */
[C---:B------:R-:W-:Y:S01]  /*138e0*/  IMAD.U32 R76, R63.reuse, 0x10000, RZ ;  /* 0x000100003f4c7824 */ /* 0x040fe200078e00ff */
[----:B------:R-:W-:Y:S01]  /*138f0*/  LOP3.LUT R63, R63, 0xffff0000, RZ, 0xc0, !PT ;  /* 0xffff00003f3f7812 */ /* 0x000fe200078ec0ff */
[C---:B------:R-:W-:Y:S01]  /*13900*/  FFMA.FTZ R78, R51.reuse, R78, -R62 ;  /* 0x0000004e334e7223 */ /* 0x040fe2000001083e */
[----:B------:R-:W-:Y:S01]  /*13910*/  FFMA.FTZ R70, R51, R77, R70 ;  /* 0x0000004d33467223 */ /* 0x000fe20000010046 */
[----:B------:R-:W-:-:S02]  /*13920*/  IMAD.U32 R51, R47, 0x10000, RZ ;  /* 0x000100002f337824 */ /* 0x000fc400078e00ff */
[C---:B------:R-:W-:Y:S01]  /*13930*/  FMUL.FTZ R62, R69.reuse, R79 ;  /* 0x0000004f453e7220 */ /* 0x040fe20000410000 */
[----:B------:R-:W-:Y:S01]  /*13940*/  FMUL.FTZ R69, R69, R81 ;  /* 0x0000005145457220 */ /* 0x000fe20000410000 */
[C---:B------:R-:W-:Y:S01]  /*13950*/  FMUL.FTZ R77, R76.reuse, R80 ;  /* 0x000000504c4d7220 */ /* 0x040fe20000410000 */
[----:B------:R-:W-:Y:S01]  /*13960*/  FMUL.FTZ R76, R76, R51 ;  /* 0x000000334c4c7220 */ /* 0x000fe20000410000 */
[C---:B------:R-:W-:Y:S01]  /*13970*/  FFMA.FTZ R62, R65.reuse, R81, -R62 ;  /* 0x00000051413e7223 */ /* 0x040fe2000001083e */
[----:B------:R-:W-:Y:S01]  /*13980*/  FFMA.FTZ R69, R65, R79, R69 ;  /* 0x0000004f41457223 */ /* 0x000fe20000010045 */
[----:B------:R-:W-:Y:S01]  /*13990*/  FFMA.FTZ R77, R68, R51, -R77 ;  /* 0x00000033444d7223 */ /* 0x000fe2000001084d */
[----:B------:R-:W-:Y:S01]  /*139a0*/  FMUL.FTZ R65, R58, R46 ;  /* 0x0000002e3a417220 */ /* 0x000fe20000410000 */
[----:B------:R-:W-:Y:S01]  /*139b0*/  FFMA.FTZ R51, R68, R80, R76 ;  /* 0x0000005044337223 */ /* 0x000fe2000001004c */
[----:B------:R-:W-:Y:S01]  /*139c0*/  FMUL.FTZ R58, R58, R44 ;  /* 0x0000002c3a3a7220 */ /* 0x000fe20000410000 */
[----:B------:R-:W-:-:S02]  /*139d0*/  IMAD.U32 R68, R48, 0x10000, RZ ;  /* 0x0001000030447824 */ /* 0x000fc400078e00ff */
[C---:B------:R-:W-:Y:S01]  /*139e0*/  FFMA.FTZ R44, R56.reuse, R44, -R65 ;  /* 0x0000002c382c7223 */ /* 0x040fe20000010841 */
[----:B------:R-:W-:Y:S02]  /*139f0*/  IMAD.U32 R76, R45, 0x10000, RZ ;  /* 0x000100002d4c7824 */ /* 0x000fe400078e00ff */
[----:B------:R-:W-:Y:S01]  /*13a00*/  FFMA.FTZ R58, R56, R46, R58 ;  /* 0x0000002e383a7223 */ /* 0x000fe2000001003a */
[----:B------:R-:W-:Y:S01]  /*13a10*/  FMUL.FTZ R46, R61, R68 ;  /* 0x000000443d2e7220 */ /* 0x000fe20000410000 */
[----:B------:R-:W-:Y:S01]  /*13a20*/  FMUL.FTZ R65, R71, R49 ;  /* 0x0000003147417220 */ /* 0x000fe20000410000 */
[----:B------:R-:W-:Y:S01]  /*13a30*/  FMUL.FTZ R61, R61, R76 ;  /* 0x0000004c3d3d7220 */ /* 0x000fe20000410000 */
[----:B------:R-:W-:Y:S01]  /*13a40*/  LOP3.LUT R48, R48, 0xffff0000, RZ, 0xc0, !PT ;  /* 0xffff000030307812 */ /* 0x000fe200078ec0ff */
[-C--:B------:R-:W-:Y:S01]  /*13a50*/  FMUL.FTZ R71, R71, R64.reuse ;  /* 0x0000004047477220 */ /* 0x080fe20000410000 */
[----:B------:R-:W-:Y:S01]  /*13a60*/  LOP3.LUT R56, R50, 0xffff0000, RZ, 0xc0, !PT ;  /* 0xffff000032387812 */ /* 0x000fe200078ec0ff */
[----:B------:R-:W-:Y:S01]  /*13a70*/  FFMA.FTZ R65, R67, R64, -R65 ;  /* 0x0000004043417223 */ /* 0x000fe20000010841 */
[----:B------:R-:W-:Y:S01]  /*13a80*/  LOP3.LUT R45, R45, 0xffff0000, RZ, 0xc0, !PT ;  /* 0xffff00002d2d7812 */ /* 0x000fe200078ec0ff */
[C---:B------:R-:W-:Y:S01]  /*13a90*/  FFMA.FTZ R50, R66.reuse, R68, R61 ;  /* 0x0000004442327223 */ /* 0x040fe2000001003d */
[----:B------:R-:W-:Y:S01]  /*13aa0*/  LOP3.LUT R47, R47, 0xffff0000, RZ, 0xc0, !PT ;  /* 0xffff00002f2f7812 */ /* 0x000fe200078ec0ff */
[----:B------:R-:W-:Y:S01]  /*13ab0*/  FFMA.FTZ R46, R66, R76, -R46 ;  /* 0x0000004c422e7223 */ /* 0x000fe2000001082e */
[C---:B------:R-:W-:Y:S01]  /*13ac0*/  FMUL.FTZ R64, R60.reuse, R48 ;  /* 0x000000303c407220 */ /* 0x040fe20000410000 */
[C---:B------:R-:W-:Y:S01]  /*13ad0*/  FMUL.FTZ R61, R63.reuse, R56 ;  /* 0x000000383f3d7220 */ /* 0x040fe20000410000 */
[----:B------:R-:W-:Y:S01]  /*13ae0*/  FMUL.FTZ R66, R60, R45 ;  /* 0x0000002d3c427220 */ /* 0x000fe20000410000 */
[----:B------:R-:W-:Y:S01]  /*13af0*/  FMUL.FTZ R63, R63, R47 ;  /* 0x0000002f3f3f7220 */ /* 0x000fe20000410000 */
        /* <DEDUP_REMOVED lines=15> */
.L_x_2829:
[----:B------:R-:W-:Y:S05]  /*13bf0*/  BSYNC B2 ;  /* 0x0000000000027941 */ /* 0x000fea0003800000 */
.L_x_2828:
[----:B------:R-:W-:Y:S05]  /*13c00*/  @P1 BRA `(.L_x_2827) ;  /* 0x0000000400a01947 */ /* 0x000fea0003800000 */
[----:B01----:R-:W3:Y:S04]  /*13c10*/  LDL R20, [R1+0x64] ;  /* 0x0000640001147983 */ /* 0x003ee80000100800 */
[----:B------:R-:W4:Y:S01]  /*13c20*/  LDL R69, [R1+0xac] ;  /* 0x0000ac0001457983 */ /* 0x000f220000100800 */
[----:B---3--:R-:W-:-:S04]  /*13c30*/  LEA.HI R3, R3, R20, RZ, 0x1d ;  /* 0x0000001403037211 */ /* 0x008fc800078fe8ff */
[----:B------:R-:W-:Y:S01]  /*13c40*/  SHF.R.S32.HI R44, RZ, 0x1f, R3 ;  /* 0x0000001fff2c7819 */ /* 0x000fe20000011403 */
[----:B------:R-:W-:-:S03]  /*13c50*/  IMAD.SHL.U32 R20, R3, 0x8, RZ ;  /* 0x0000000803147824 */ /* 0x000fc600078e00ff */
[----:B------:R-:W-:Y:S02]  /*13c60*/  LEA.HI R44, R44, R3, RZ, 0x3 ;  /* 0x000000032c2c7211 */ /* 0x000fe400078f18ff */
[----:B------:R-:W-:Y:S02]  /*13c70*/  LOP3.LUT R3, R223, 0x38, R20, 0xf8, !PT ;  /* 0x00000038df037812 */ /* 0x000fe400078ef814 */
[----:B------:R-:W-:Y:S01]  /*13c80*/  SHF.R.U64 R20, R40, 0x10, R41 ;  /* 0x0000001028147819 */ /* 0x000fe20000001229 */
[----:B------:R-:W-:Y:S01]  /*13c90*/  IMAD.SHL.U32 R44, R44, 0x400, RZ ;  /* 0x000004002c2c7824 */ /* 0x000fe200078e00ff */
[----:B------:R-:W-:Y:S02]  /*13ca0*/  LOP3.LUT R3, R3, R82, RZ, 0x3c, !PT ;  /* 0x0000005203037212 */ /* 0x000fe400078e3cff */
[----:B------:R-:W-:Y:S02]  /*13cb0*/  SHF.R.U64 R40, R42, 0x10, R43 ;  /* 0x000000102a287819 */ /* 0x000fe4000000122b */
[----:B------:R-:W-:-:S02]  /*13cc0*/  LOP3.LUT R44, R44, 0x7fffe000, RZ, 0xc0, !PT ;  /* 0x7fffe0002c2c7812 */ /* 0x000fc400078ec0ff */
[----:B------:R-:W-:Y:S02]  /*13cd0*/  SHF.R.U64 R42, R52, 0x10, R53 ;  /* 0x00000010342a7819 */ /* 0x000fe40000001235 */
[----:B------:R-:W-:Y:S02]  /*13ce0*/  IADD3 R3, R3, R44, R226 ;  /* 0x0000002c03037210 */ /* 0x000fe40007ffe0e2 */
[----:B----4-:R-:W0:Y:S01]  /*13cf0*/  LDS.128 R44, [R69] ;  /* 0x00000000452c7984 */ /* 0x010e220000000c00 */
[----:B------:R-:W-:Y:S02]  /*13d00*/  PRMT R42, R110, 0x5410, R42 ;  /* 0x000054106e2a7816 */ /* 0x000fe4000000002a */
[----:B------:R-:W-:Y:S01]  /*13d10*/  IMAD R3, R3, 0x2, R16 ;  /* 0x0000000203037824 */ /* 0x000fe200078e0210 */
[----:B------:R-:W-:Y:S02]  /*13d20*/  PRMT R20, R111, 0x5410, R20 ;  /* 0x000054106f147816 */ /* 0x000fe40000000014 */
[--C-:B------:R-:W-:Y:S01]  /*13d30*/  SHF.R.U64 R52, R54, 0x10, R55.reuse ;  /* 0x0000001036347819 */ /* 0x100fe20000001237 */
[----:B------:R-:W-:Y:S01]  /*13d40*/  IMAD.U32 R64, R42, 0x10000, RZ ;  /* 0x000100002a407824 */ /* 0x000fe200078e00ff */
[----:B------:R-:W1:Y:S01]  /*13d50*/  LDS.128 R48, [R3+0x14400] ;  /* 0x0144000003307984 */ /* 0x000e620000000c00 */
[----:B------:R-:W-:Y:S01]  /*13d60*/  SHF.R.U32.HI R54, RZ, 0x10, R55 ;  /* 0x00000010ff367819 */ /* 0x000fe20000011637 */
[----:B------:R-:W-:Y:S01]  /*13d70*/  IMAD.U32 R65, R20, 0x10000, RZ ;  /* 0x0001000014417824 */ /* 0x000fe200078e00ff */
[----:B------:R-:W-:-:S02]  /*13d80*/  SHF.R.U32.HI R53, RZ, 0x10, R53 ;  /* 0x00000010ff357819 */ /* 0x000fc40000011635 */
[----:B------:R-:W-:Y:S02]  /*13d90*/  SHF.R.U32.HI R41, RZ, 0x10, R41 ;  /* 0x00000010ff297819 */ /* 0x000fe40000011629 */
[----:B------:R-:W-:Y:S02]  /*13da0*/  SHF.R.U32.HI R43, RZ, 0x10, R43 ;  /* 0x00000010ff2b7819 */ /* 0x000fe4000001162b */
        /* <DEDUP_REMOVED lines=36> */
[C---:B------:R-:W-:Y:S01]  /*13ff0*/  FMUL.FTZ R50, R60.reuse, R66 ;  /* 0x000000423c327220 */ /* 0x040fe20000410000 */
[----:B------:R-:W-:Y:S01]  /*14000*/  FMUL.FTZ R60, R60, R68 ;  /* 0x000000443c3c7220 */ /* 0x000fe20000410000 */
[-C--:B------:R-:W-:Y:S01]  /*14010*/  FMUL.FTZ R63, R63, R55.reuse ;  /* 0x000000373f3f7220 */ /* 0x080fe20000410000 */
[C---:B------:R-:W-:Y:S01]  /*14020*/  FFMA.FTZ R64, R59.reuse, R55, -R64 ;  /* 0x000000373b407223 */ /* 0x040fe20000010840 */
[----:B------:R-:W-:Y:S01]  /*14030*/  FMUL.FTZ R55, R46, R42 ;  /* 0x0000002a2e377220 */ /* 0x000fe20000410000 */
[C---:B------:R-:W-:Y:S01]  /*14040*/  FFMA.FTZ R50, R56.reuse, R68, -R50 ;  /* 0x0000004438327223 */ /* 0x040fe20000010832 */
[----:B------:R-:W-:Y:S01]  /*14050*/  FFMA.FTZ R60, R56, R66, R60 ;  /* 0x00000042383c7223 */ /* 0x000fe2000001003c */
[----:B------:R-:W-:Y:S01]  /*14060*/  FMUL.FTZ R46, R46, R20 ;  /* 0x000000142e2e7220 */ /* 0x000fe20000410000 */
[----:B------:R-:W-:Y:S01]  /*14070*/  FFMA.FTZ R63, R59, R67, R63 ;  /* 0x000000433b3f7223 */ /* 0x000fe2000001003f */
[----:B------:R-:W-:-:S02]  /*14080*/  IMAD.U32 R56, R52, 0x10000, RZ ;  /* 0x0001000034387824 */ /* 0x000fc400078e00ff */
[----:B------:R-:W-:Y:S01]  /*14090*/  FFMA.FTZ R55, R44, R20, -R55 ;  /* 0x000000142c377223 */ /* 0x000fe20000010837 */
[----:B------:R-:W-:Y:S02]  /*140a0*/  IMAD.U32 R59, R40, 0x10000, RZ ;  /* 0x00010000283b7824 */ /* 0x000fe400078e00ff */
[----:B------:R-:W-:Y:S01]  /*140b0*/  FFMA.FTZ R44, R44, R42, R46 ;  /* 0x0000002a2c2c7223 */ /* 0x000fe2000001002e */
[CC--:B------:R-:W-:Y:S01]  /*140c0*/  FMUL.FTZ R42, R49.reuse, R56.reuse ;  /* 0x00000038312a7220 */ /* 0x0c0fe20000410000 */
[----:B------:R-:W-:Y:S01]  /*140d0*/  FMUL.FTZ R20, R62, R53 ;  /* 0x000000353e147220 */ /* 0x000fe20000410000 */
[----:B------:R-:W-:Y:S01]  /*140e0*/  FMUL.FTZ R49, R49, R59 ;  /* 0x0000003b31317220 */ /* 0x000fe20000410000 */
[----:B------:R-:W-:Y:S01]  /*140f0*/  LOP3.LUT R52, R52, 0xffff0000, RZ, 0xc0, !PT ;  /* 0xffff000034347812 */ /* 0x000fe200078ec0ff */
[-C--:B------:R-:W-:Y:S01]  /*14100*/  FMUL.FTZ R62, R62, R41.reuse ;  /* 0x000000293e3e7220 */ /* 0x080fe20000410000 */
        /* <DEDUP_REMOVED lines=8> */
[----:B------:R-:W-:Y:S01]  /*14190*/  FFMA.FTZ R42, R57, R59, -R42 ;  /* 0x0000003b392a7223 */ /* 0x000fe2000001082a */
        /* <DEDUP_REMOVED lines=15> */
.L_x_2827:
[----:B------:R-:W-:Y:S05]  /*14290*/  BSYNC B1 ;  /* 0x0000000000017941 */ /* 0x000fea0003800000 */
.L_x_2826:
[----:B---3--:R-:W-:Y:S01]  /*142a0*/  VIADD R3, R212, 0x40 ;  /* 0x00000040d4037836 */ /* 0x008fe20000000000 */
[----:B------:R-:W-:Y:S04]  /*142b0*/  BSSY B1, `(.L_x_2830) ;  /* 0x00000e5000017945 */ /* 0x000fe80003800000 */
[----:B------:R-:W-:-:S13]  /*142c0*/  ISETP.GE.AND P0, PT, R3, R0, PT ;  /* 0x000000000300720c */ /* 0x000fda0003f06270 */
[----:B------:R-:W-:Y:S05]  /*142d0*/  @P0 BRA `(.L_x_2831) ;  /* 0x0000000c00880947 */ /* 0x000fea0003800000 */
[----:B------:R-:W3:Y:S01]  /*142e0*/  LDC R3, c[0x0][0x3f4] ;  /* 0x0000fd00ff037b82 */ /* 0x000ee20000000800 */
[----:B------:R-:W-:Y:S01]  /*142f0*/  BSSY B2, `(.L_x_2832) ;  /* 0x000006d000027945 */ /* 0x000fe20003800000 */
[----:B0-----:R-:W-:Y:S02]  /*14300*/  SHF.R.U32.HI R61, RZ, 0x3, R222 ;  /* 0x00000003ff3d7819 */ /* 0x001fe400000116de */
[-C--:B---3--:R-:W-:Y:S02]  /*14310*/  ISETP.GE.AND P0, PT, R18, R3.reuse, PT ;  /* 0x000000031200720c */ /* 0x088fe40003f06270 */
[----:B------:R-:W-:-:S11]  /*14320*/  ISETP.GE.AND P1, PT, R213, R3, PT ;  /* 0x00000003d500720c */ /* 0x000fd60003f26270 */
[----:B------:R-:W-:Y:S05]  /*14330*/  @P0 BRA `(.L_x_2833) ;  /* 0x0000000400a00947 */ /* 0x000fea0003800000 */
[----:B-1----:R-:W3:Y:S04]  /*14340*/  LDL R20, [R1+0x60] ;  /* 0x0000600001147983 */ /* 0x002ee80000100800 */
[----:B------:R-:W4:Y:S01]  /*14350*/  LDL R62, [R1+0xa8] ;  /* 0x0000a800013e7983 */ /* 0x000f220000100800 */
[--C-:B------:R-:W-:Y:S02]  /*14360*/  SHF.R.U64 R28, R28, 0x10, R29.reuse ;  /* 0x000000101c1c7819 */ /* 0x100fe4000000121d */
[----:B------:R-:W-:Y:S02]  /*14370*/  SHF.R.U32.HI R48, RZ, 0x10, R29 ;  /* 0x00000010ff307819 */ /* 0x000fe4000001161d */
[--C-:B------:R-:W-:Y:S02]  /*14380*/  SHF.R.U64 R29, R30, 0x10, R31.reuse ;  /* 0x000000101e1d7819 */ /* 0x100fe4000000121f */
[----:B------:R-:W-:-:S02]  /*14390*/  SHF.R.U32.HI R49, RZ, 0x10, R31 ;  /* 0x00000010ff317819 */ /* 0x000fc4000001161f */
[--C-:B------:R-:W-:Y:S02]  /*143a0*/  SHF.R.U64 R31, R32, 0x10, R33.reuse ;  /* 0x00000010201f7819 */ /* 0x100fe40000001221 */
[----:B------:R-:W-:Y:S02]  /*143b0*/  SHF.R.U32.HI R33, RZ, 0x10, R33 ;  /* 0x00000010ff217819 */ /* 0x000fe40000011621 */
[----:B------:R-:W-:Y:S02]  /*143c0*/  PRMT R31, R106, 0x5410, R31 ;  /* 0x000054106a1f7816 */ /* 0x000fe4000000001f */
[----:B------:R-:W-:Y:S02]  /*143d0*/  PRMT R28, R107, 0x5410, R28 ;  /* 0x000054106b1c7816 */ /* 0x000fe4000000001c */
[----:B------:R-:W-:Y:S01]  /*143e0*/  SHF.R.U64 R30, R34, 0x10, R35 ;  /* 0x00000010221e7819 */ /* 0x000fe20000001223 */
[----:B------:R-:W-:Y:S01]  /*143f0*/  IMAD.U32 R57, R31, 0x10000, RZ ;  /* 0x000100001f397824 */ /* 0x000fe200078e00ff */
[----:B------:R-:W-:Y:S01]  /*14400*/  PRMT R106, R106, 0x5432, R33 ;  /* 0x000054326a6a7816 */ /* 0x000fe20000000021 */
[----:B------:R-:W-:Y:S01]  /*14410*/  IMAD.U32 R53, R28, 0x10000, RZ ;  /* 0x000100001c357824 */ /* 0x000fe200078e00ff */
[----:B------:R-:W-:-:S02]  /*14420*/  SHF.R.U32.HI R34, RZ, 0x10, R35 ;  /* 0x00000010ff227819 */ /* 0x000fc40000011623 */
[----:B------:R-:W-:Y:S01]  /*14430*/  PRMT R29, R108, 0x5410, R29 ;  /* 0x000054106c1d7816 */ /* 0x000fe2000000001d */
[----:B------:R-:W-:Y:S01]  /*14440*/  IMAD.U32 R54, R106, 0x10000, RZ ;  /* 0x000100006a367824 */ /* 0x000fe200078e00ff */
[----:B------:R-:W-:Y:S02]  /*14450*/  PRMT R108, R108, 0x5432, R49 ;  /* 0x000054326c6c7816 */ /* 0x000fe40000000031 */
[----:B------:R-:W-:Y:S02]  /*14460*/  PRMT R107, R107, 0x5432, R48 ;  /* 0x000054326b6b7816 */ /* 0x000fe40000000030 */
[C---:B------:R-:W-:Y:S02]  /*14470*/  PRMT R30, R105.reuse, 0x5410, R30 ;  /* 0x00005410691e7816 */ /* 0x040fe4000000001e */
[----:B------:R-:W-:-:S05]  /*14480*/  PRMT R105, R105, 0x5432, R34 ;  /* 0x0000543269697816 */ /* 0x000fca0000000022 */
[C---:B------:R-:W-:Y:S01]  /*14490*/  IMAD.U32 R55, R105.reuse, 0x10000, RZ ;  /* 0x0001000069377824 */ /* 0x040fe200078e00ff */
        /* <DEDUP_REMOVED lines=13> */
[----:B0-----:R-:W-:Y:S01]  /*14570*/  IMAD.U32 R49, R40, 0x10000, RZ ;  /* 0x0001000028317824 */ /* 0x001fe200078e00ff */
[----:B------:R-:W-:Y:S01]  /*14580*/  LOP3.LUT R33, R42, 0xffff0000, RZ, 0xc0, !PT ;  /* 0xffff00002a217812 */ /* 0x000fe200078ec0ff */
[C---:B------:R-:W-:Y:S01]  /*14590*/  IMAD.U32 R35, R41.reuse, 0x10000, RZ ;  /* 0x0001000029237824 */ /* 0x040fe200078e00ff */
[----:B------:R-:W-:Y:S01]  /*145a0*/  LOP3.LUT R32, R40, 0xffff0000, RZ, 0xc0, !PT ;  /* 0xffff000028207812 */ /* 0x000fe200078ec0ff */
[----:B------:R-:W-:Y:S01]  /*145b0*/  IMAD.U32 R34, R42, 0x10000, RZ ;  /* 0x000100002a227824 */ /* 0x000fe200078e00ff */
        /* <DEDUP_REMOVED lines=12> */
[----:B------:R-:W-:Y:S02]  /*14680*/  IMAD.U32 R56, R107, 0x10000, RZ ;  /* 0x000100006b387824 */ /* 0x000fe400078e00ff */
[----:B------:R-:W-:Y:S01]  /*14690*/  FFMA.FTZ R49, R49, R57, R58 ;  /* 0x0000003931317223 */ /* 0x000fe2000001003a */
[C---:B------:R-:W-:Y:S01]  /*146a0*/  IMAD.U32 R45, R46.reuse, 0x10000, RZ ;  /* 0x000100002e2d7824 */ /* 0x040fe200078e00ff */
[----:B------:R-:W-:Y:S01]  /*146b0*/  LOP3.LUT R44, R46, 0xffff0000, RZ, 0xc0, !PT ;  /* 0xffff00002e2c7812 */ /* 0x000fe200078ec0ff */
[----:B------:R-:W-:Y:S01]  /*146c0*/  IMAD.U32 R57, R108, 0x10000, RZ ;  /* 0x000100006c397824 */ /* 0x000fe200078e00ff */
[----:B------:R-:W-:Y:S01]  /*146d0*/  LOP3.LUT R46, R47, 0xffff0000, RZ, 0xc0, !PT ;  /* 0xffff00002f2e7812 */ /* 0x000fe200078ec0ff */
[-C--:B------:R-:W-:Y:S01]  /*146e0*/  FMUL.FTZ R58, R51, R56.reuse ;  /* 0x00000038333a7220 */ /* 0x080fe20000410000 */
[----:B------:R-:W-:Y:S01]  /*146f0*/  FFMA.FTZ R47, R35, R56, -R60 ;  /* 0x00000038232f7223 */ /* 0x000fe2000001083c */
[C---:B------:R-:W-:Y:S01]  /*14700*/  FMUL.FTZ R56, R52.reuse, R55 ;  /* 0x0000003734387220 */ /* 0x040fe20000410000 */
[----:B------:R-:W-:Y:S01]  /*14710*/  LOP3.LUT R53, R31, 0xffff0000, RZ, 0xc0, !PT ;  /* 0xffff00001f357812 */ /* 0x000fe200078ec0ff */
[-C--:B------:R-:W-:Y:S01]  /*14720*/  FMUL.FTZ R52, R52, R57.reuse ;  /* 0x0000003934347220 */ /* 0x080fe20000410000 */
[----:B------:R-:W-:Y:S01]  /*14730*/  FFMA.FTZ R51, R35, R54, R58 ;  /* 0x0000003623337223 */ /* 0x000fe2000001003a */
[C---:B------:R-:W-:Y:S01]  /*14740*/  FFMA.FTZ R31, R41.reuse, R57, -R56 ;  /* 0x00000039291f7223 */ /* 0x040fe20000010838 */
[----:B------:R-:W-:Y:S01]  /*14750*/  LOP3.LUT R57, R28, 0xffff0000, RZ, 0xc0, !PT ;  /* 0xffff00001c397812 */ /* 0x000fe200078ec0ff */
[----:B------:R-:W-:Y:S01]  /*14760*/  FFMA.FTZ R35, R41, R55, R52 ;  /* 0x0000003729237223 */ /* 0x000fe20000010034 */
[----:B------:R-:W-:Y:S01]  /*14770*/  FMUL.FTZ R41, R42, R53 ;  /* 0x000000352a297220 */ /* 0x000fe20000410000 */
[----:B------:R-:W-:Y:S01]  /*14780*/  LOP3.LUT R55, R106, 0xffff0000, RZ, 0xc0, !PT ;  /* 0xffff00006a377812 */ /* 0x000fe200078ec0ff */
[----:B------:R-:W-:Y:S01]  /*14790*/  IMAD.U32 R28, R30, 0x10000, RZ ;  /* 0x000100001e1c7824 */ /* 0x000fe200078e00ff */
[----:B------:R-:W-:Y:S01]  /*147a0*/  LOP3.LUT R107, R107, 0xffff0000, RZ, 0xc0, !PT ;  /* 0xffff00006b6b7812 */ /* 0x000fe200078ec0ff */
[-C--:B------:R-:W-:Y:S01]  /*147b0*/  FMUL.FTZ R59, R42, R57.reuse ;  /* 0x000000392a3b7220 */ /* 0x080fe20000410000 */
[----:B------:R-:W-:Y:S01]  /*147c0*/  FFMA.FTZ R41, R32, R57, -R41 ;  /* 0x0000003920297223 */ /* 0x000fe20000010829 */
[----:B------:R-:W-:Y:S01]  /*147d0*/  FMUL.FTZ R57, R48, R55 ;  /* 0x0000003730397220 */ /* 0x000fe20000410000 */
[----:B------:R-:W-:-:S02]  /*147e0*/  IMAD.U32 R52, R29, 0x10000, RZ ;  /* 0x000100001d347824 */ /* 0x000fc400078e00ff */
[----:B------:R-:W-:Y:S01]  /*147f0*/  FMUL.FTZ R48, R48, R107 ;  /* 0x0000006b30307220 */ /* 0x000fe20000410000 */
[----:B------:R-:W-:Y:S01]  /*14800*/  FFMA.FTZ R32, R32, R53, R59 ;  /* 0x0000003520207223 */ /* 0x000fe2000001003b */
[C---:B------:R-:W-:Y:S01]  /*14810*/  FFMA.FTZ R42, R40.reuse, R107, -R57 ;  /* 0x0000006b282a7223 */ /* 0x040fe20000010839 */
[C---:B------:R-:W-:Y:S01]  /*14820*/  FMUL.FTZ R53, R45.reuse, R28 ;  /* 0x0000001c2d357220 */ /* 0x040fe20000410000 */
[----:B------:R-:W-:Y:S01]  /*14830*/  FFMA.FTZ R40, R40, R55, R48 ;  /* 0x0000003728287223 */ /* 0x000fe20000010030 */
[-C--:B------:R-:W-:Y:S01]  /*14840*/  FMUL.FTZ R55, R45, R52.reuse ;  /* 0x000000342d377220 */ /* 0x080fe20000410000 */
[----:B------:R-:W-:Y:S01]  /*14850*/  LOP3.LUT R30, R30, 0xffff0000, RZ, 0xc0, !PT ;  /* 0xffff00001e1e7812 */ /* 0x000fe200078ec0ff */
[C---:B------:R-:W-:Y:S01]  /*14860*/  FFMA.FTZ R45, R34.reuse, R52, -R53 ;  /* 0x00000034222d7223 */ /* 0x040fe20000010835 */
[----:B------:R-:W-:Y:S01]  /*14870*/  LOP3.LUT R29, R29, 0xffff0000, RZ, 0xc0, !PT ;  /* 0xffff00001d1d7812 */ /* 0x000fe200078ec0ff */
[----:B------:R-:W-:Y:S01]  /*14880*/  FFMA.FTZ R34, R34, R28, R55 ;  /* 0x0000001c22227223 */ /* 0x000fe20000010037 */
[----:B------:R-:W-:Y:S01]  /*14890*/  LOP3.LUT R108, R108, 0xffff0000, RZ, 0xc0, !PT ;  /* 0xffff00006c6c7812 */ /* 0x000fe200078ec0ff */
[----:B------:R-:W-:Y:S01]  /*148a0*/  FMUL.FTZ R28, R44, R30 ;  /* 0x0000001e2c1c7220 */ /* 0x000fe20000410000 */
[----:B------:R-:W-:Y:S01]  /*148b0*/  FMUL.FTZ R48, R46, R105 ;  /* 0x000000692e307220 */ /* 0x000fe20000410000 */
[----:B------:R-:W-:Y:S01]  /*148c0*/  FMUL.FTZ R53, R44, R29 ;  /* 0x0000001d2c357220 */ /* 0x000fe20000410000 */
[----:B------:R-:W-:Y:S01]  /*148d0*/  F2FP.BF16.F32.PACK_AB R32, R32, R49 ;  /* 0x000000312020723e */ /* 0x000fe200000010ff */
[-C--:B------:R-:W-:Y:S01]  /*148e0*/  FMUL.FTZ R46, R46, R108.reuse ;  /* 0x0000006c2e2e7220 */ /* 0x080fe20000410000 */
        /* <DEDUP_REMOVED lines=13> */
.L_x_2833:
[----:B------:R-:W-:Y:S05]  /*149c0*/  BSYNC B2 ;  /* 0x0000000000027941 */ /* 0x000fea0003800000 */
.L_x_2832:
[----:B------:R-:W-:Y:S05]  /*149d0*/  @P1 BRA `(.L_x_2831) ;  /* 0x0000000400c81947 */ /* 0x000fea0003800000 */
[----:B01----:R-:W3:Y:S04]  /*149e0*/  LDL R20, [R1+0x90] ;  /* 0x0000900001147983 */ /* 0x003ee80000100800 */
[----:B------:R-:W4:Y:S01]  /*149f0*/  LDL R28, [R1+0x64] ;  /* 0x00006400011c7983 */ /* 0x000f220000100800 */
[--C-:B------:R-:W-:Y:S02]  /*14a00*/  SHF.R.U64 R43, R24, 0x10, R25.reuse ;  /* 0x00000010182b7819 */ /* 0x100fe40000001219 */
[----:B------:R-:W-:Y:S02]  /*14a10*/  SHF.R.U32.HI R41, RZ, 0x10, R25 ;  /* 0x00000010ff297819 */ /* 0x000fe40000011619 */
[--C-:B------:R-:W-:Y:S02]  /*14a20*/  SHF.R.U64 R25, R36, 0x10, R37.reuse ;  /* 0x0000001024197819 */ /* 0x100fe40000001225 */
[----:B------:R-:W-:-:S02]  /*14a30*/  SHF.R.U32.HI R37, RZ, 0x10, R37 ;  /* 0x00000010ff257819 */ /* 0x000fc40000011625 */
[----:B------:R-:W-:Y:S02]  /*14a40*/  SHF.R.U64 R36, R38, 0x10, R39 ;  /* 0x0000001026247819 */ /* 0x000fe40000001227 */
[----:B------:R-:W-:Y:S02]  /*14a50*/  SHF.R.U64 R24, R26, 0x10, R27 ;  /* 0x000000101a187819 */ /* 0x000fe4000000121b */
[----:B------:R-:W-:Y:S02]  /*14a60*/  SHF.R.U32.HI R38, RZ, 0x10, R39 ;  /* 0x00000010ff267819 */ /* 0x000fe40000011627 */
[----:B------:R-:W-:Y:S02]  /*14a70*/  SHF.R.U32.HI R26, RZ, 0x10, R27 ;  /* 0x00000010ff1a7819 */ /* 0x000fe4000001161b */
[----:B------:R-:W-:Y:S02]  /*14a80*/  PRMT R39, R90, 0x5410, R25 ;  /* 0x000054105a277816 */ /* 0x000fe40000000019 */
[----:B------:R-:W-:-:S02]  /*14a90*/  PRMT R27, R92, 0x5410, R43 ;  /* 0x000054105c1b7816 */ /* 0x000fc4000000002b */
[----:B------:R-:W-:Y:S01]  /*14aa0*/  PRMT R90, R90, 0x5432, R37 ;  /* 0x000054325a5a7816 */ /* 0x000fe20000000025 */
[----:B------:R-:W-:Y:S01]  /*14ab0*/  IMAD.U32 R49, R39, 0x10000, RZ ;  /* 0x0001000027317824 */ /* 0x000fe200078e00ff */
[----:B------:R-:W-:Y:S01]  /*14ac0*/  PRMT R24, R93, 0x5410, R24 ;  /* 0x000054105d187816 */ /* 0x000fe20000000018 */
[----:B------:R-:W-:Y:S01]  /*14ad0*/  IMAD.U32 R47, R27, 0x10000, RZ ;  /* 0x000100001b2f7824 */ /* 0x000fe200078e00ff */
[----:B------:R-:W-:Y:S01]  /*14ae0*/  PRMT R93, R93, 0x5432, R26 ;  /* 0x000054325d5d7816 */ /* 0x000fe2000000001a */
[----:B------:R-:W-:Y:S01]  /*14af0*/  IMAD.U32 R48, R90, 0x10000, RZ ;  /* 0x000100005a307824 */ /* 0x000fe200078e00ff */
[----:B------:R-:W-:Y:S02]  /*14b00*/  PRMT R92, R92, 0x5432, R41 ;  /* 0x000054325c5c7816 */ /* 0x000fe40000000029 */
[C---:B------:R-:W-:Y:S02]  /*14b10*/  PRMT R36, R91.reuse, 0x5410, R36 ;  /* 0x000054105b247816 */ /* 0x040fe40000000024 */
[----:B------:R-:W-:Y:S01]  /*14b20*/  PRMT R91, R91, 0x5432, R38 ;  /* 0x000054325b5b7816 */ /* 0x000fe20000000026 */
[----:B------:R-:W-:Y:S01]  /*14b30*/  IMAD.U32 R46, R93, 0x10000, RZ ;  /* 0x000100005d2e7824 */ /* 0x000fe200078e00ff */
[----:B------:R-:W-:-:S02]  /*14b40*/  LOP3.LUT R27, R27, 0xffff0000, RZ, 0xc0, !PT ;  /* 0xffff00001b1b7812 */ /* 0x000fc400078ec0ff */
[----:B------:R-:W-:Y:S02]  /*14b50*/  LOP3.LUT R90, R90, 0xffff0000, RZ, 0xc0, !PT ;  /* 0xffff00005a5a7812 */ /* 0x000fe400078ec0ff */
[----:B------:R-:W-:Y:S02]  /*14b60*/  LOP3.LUT R93, R93, 0xffff0000, RZ, 0xc0, !PT ;  /* 0xffff00005d5d7812 */ /* 0x000fe400078ec0ff */
[----:B---3--:R-:W-:Y:S02]  /*14b70*/  R2UR UR4, R20 ;  /* 0x00000000140472ca */ /* 0x008fe400000e0000 */
[----:B------:R-:W-:Y:S02]  /*14b80*/  SHF.R.S32.HI R20, RZ, 0x1f, R213 ;  /* 0x0000001fff147819 */ /* 0x000fe400000114d5 */
[----:B----4-:R-:W-:Y:S02]  /*14b90*/  LEA.HI R3, R3, R28, RZ, 0x1d ;  /* 0x0000001c03037211 */ /* 0x010fe400078fe8ff */
[----:B------:R-:W-:-:S02]  /*14ba0*/  LEA.HI R28, R20, R213, RZ, 0x6 ;  /* 0x000000d5141c7211 */ /* 0x000fc400078f30ff */
[----:B------:R-:W-:Y:S02]  /*14bb0*/  LEA.HI R29, R20, R213, RZ, 0x3 ;  /* 0x000000d5141d7211 */ /* 0x000fe400078f18ff */
[----:B------:R-:W-:Y:S01]  /*14bc0*/  SHF.R.S32.HI R20, RZ, 0x1f, R3 ;  /* 0x0000001fff147819 */ /* 0x000fe20000011403 */
[----:B------:R-:W-:-:S03]  /*14bd0*/  IMAD.SHL.U32 R28, R28, 0x80, RZ ;  /* 0x000000801c1c7824 */ /* 0x000fc600078e00ff */
[----:B------:R-:W-:Y:S01]  /*14be0*/  LEA.HI R20, R20, R3, RZ, 0x3 ;  /* 0x0000000314147211 */ /* 0x000fe200078f18ff */
[----:B------:R-:W-:Y:S01]  /*14bf0*/  IMAD.SHL.U32 R3, R3, 0x8, RZ ;  /* 0x0000000803037824 */ /* 0x000fe200078e00ff */
[----:B------:R-:W-:-:S03]  /*14c00*/  LOP3.LUT R30, R28, 0xffffe000, RZ, 0xc0, !PT ;  /* 0xffffe0001c1e7812 */ /* 0x000fc600078ec0ff */
[----:B------:R-:W-:Y:S01]  /*14c10*/  IMAD.SHL.U32 R28, R20, 0x400, RZ ;  /* 0x00000400141c7824 */ /* 0x000fe200078e00ff */
[C---:B------:R-:W-:Y:S02]  /*14c20*/  LOP3.LUT R3, R222.reuse, 0x38, R3, 0xf8, !PT ;  /* 0x00000038de037812 */ /* 0x040fe400078ef803 */
[----:B------:R-:W-:Y:S02]  /*14c30*/  LOP3.LUT R29, R222, 0x38, R29, 0xf8, !PT ;  /* 0x00000038de1d7812 */ /* 0x000fe400078ef81d */
[-C--:B------:R-:W-:Y:S02]  /*14c40*/  LOP3.LUT R20, R3, R61.reuse, RZ, 0x3c, !PT ;  /* 0x0000003d03147212 */ /* 0x080fe400078e3cff */
[----:B------:R-:W-:Y:S02]  /*14c50*/  LOP3.LUT R28, R28, 0x7fffe000, RZ, 0xc0, !PT ;  /* 0x7fffe0001c1c7812 */ /* 0x000fe400078ec0ff */
[----:B------:R-:W-:Y:S02]  /*14c60*/  LOP3.LUT R29, R29, R61, RZ, 0x3c, !PT ;  /* 0x0000003d1d1d7212 */ /* 0x000fe400078e3cff */
[----:B------:R-:W-:-:S02]  /*14c70*/  IADD3 R33, R20, R28, R225 ;  /* 0x0000001c14217210 */ /* 0x000fc40007ffe0e1 */
[----:B------:R-:W-:-:S03]  /*14c80*/  IADD3 R29, R29, R30, R225 ;  /* 0x0000001e1d1d7210 */ /* 0x000fc60007ffe0e1 */
[----:B------:R-:W-:Y:S01]  /*14c90*/  IMAD R20, R33, 0x2, R16 ;  /* 0x0000000221147824 */ /* 0x000fe200078e0210 */
[----:B------:R-:W-:-:S04]  /*14ca0*/  LEA R3, R29, UR4, 0x1 ;  /* 0x000000041d037c11 */ /* 0x000fc8000f8e08ff */
[----:B------:R-:W0:Y:S04]  /*14cb0*/  LDS.128 R32, [R20+0x14400] ;  /* 0x0144000014207984 */ /* 0x000e280000000c00 */
[----:B------:R-:W1:Y:S01]  /*14cc0*/  LDS.128 R28, [R3] ;  /* 0x00000000031c7984 */ /* 0x000e620000000c00 */
[----:B0-----:R-:W-:Y:S02]  /*14cd0*/  IMAD.U32 R42, R32, 0x10000, RZ ;  /* 0x00010000202a7824 */ /* 0x001fe400078e00ff */
[----:B------:R-:W-:Y:S02]  /*14ce0*/  IMAD.U32 R44, R33, 0x10000, RZ ;  /* 0x00010000212c7824 */ /* 0x000fe400078e00ff */
        /* <DEDUP_REMOVED lines=8> */
[----:B------:R-:W-:-:S02]  /*14d70*/  IMAD.U32 R38, R28, 0x10000, RZ ;  /* 0x000100001c267824 */ /* 0x000fc400078e00ff */
[C---:B------:R-:W-:Y:S01]  /*14d80*/  FMUL.FTZ R51, R42.reuse, R49 ;  /* 0x000000312a337220 */ /* 0x040fe20000410000 */
[C---:B------:R-:W-:Y:S01]  /*14d90*/  IMAD.U32 R45, R35.reuse, 0x10000, RZ ;  /* 0x00010000232d7824 */ /* 0x040fe200078e00ff */
[----:B------:R-:W-:Y:S01]  /*14da0*/  LOP3.LUT R34, R35, 0xffff0000, RZ, 0xc0, !PT ;  /* 0xffff000023227812 */ /* 0x000fe200078ec0ff */
[-C--:B------:R-:W-:Y:S01]  /*14db0*/  FMUL.FTZ R35, R42, R47.reuse ;  /* 0x0000002f2a237220 */ /* 0x080fe20000410000 */
[----:B------:R-:W-:Y:S02]  /*14dc0*/  IMAD.U32 R42, R92, 0x10000, RZ ;  /* 0x000100005c2a7824 */ /* 0x000fe400078e00ff */
[----:B------:R-:W-:Y:S01]  /*14dd0*/  FMUL.FTZ R50, R44, R48 ;  /* 0x000000302c327220 */ /* 0x000fe20000410000 */
[----:B------:R-:W-:Y:S01]  /*14de0*/  LOP3.LUT R43, R32, 0xffff0000, RZ, 0xc0, !PT ;  /* 0xffff0000202b7812 */ /* 0x000fe200078ec0ff */
[C---:B------:R-:W-:Y:S01]  /*14df0*/  FFMA.FTZ R32, R38.reuse, R47, -R51 ;  /* 0x0000002f26207223 */ /* 0x040fe20000010833 */
[----:B------:R-:W-:Y:S02]  /*14e00*/  IMAD.U32 R47, R91, 0x10000, RZ ;  /* 0x000100005b2f7824 */ /* 0x000fe400078e00ff */
[----:B------:R-:W-:Y:S01]  /*14e10*/  FFMA.FTZ R35, R38, R49, R35 ;  /* 0x0000003126237223 */ /* 0x000fe20000010023 */
[-C--:B------:R-:W-:Y:S01]  /*14e20*/  FMUL.FTZ R44, R44, R42.reuse ;  /* 0x0000002a2c2c7220 */ /* 0x080fe20000410000 */
[----:B------:R-:W-:Y:S01]  /*14e30*/  FFMA.FTZ R38, R41, R42, -R50 ;  /* 0x0000002a29267223 */ /* 0x000fe20000010832 */
[----:B------:R-:W-:Y:S01]  /*14e40*/  LOP3.LUT R42, R39, 0xffff0000, RZ, 0xc0, !PT ;  /* 0xffff0000272a7812 */ /* 0x000fe200078ec0ff */
[C---:B------:R-:W-:Y:S01]  /*14e50*/  FMUL.FTZ R49, R45.reuse, R47 ;  /* 0x0000002f2d317220 */ /* 0x040fe20000410000 */
[----:B------:R-:W-:Y:S01]  /*14e60*/  FMUL.FTZ R50, R45, R46 ;  /* 0x0000002e2d327220 */ /* 0x000fe20000410000 */
[----:B------:R-:W-:-:S02]  /*14e70*/  LOP3.LUT R28, R28, 0xffff0000, RZ, 0xc0, !PT ;  /* 0xffff00001c1c7812 */ /* 0x000fc400078ec0ff */
[C---:B------:R-:W-:Y:S01]  /*14e80*/  FMUL.FTZ R45, R43.reuse, R42 ;  /* 0x0000002a2b2d7220 */ /* 0x040fe20000410000 */
[C---:B------:R-:W-:Y:S01]  /*14e90*/  FFMA.FTZ R39, R40.reuse, R46, -R49 ;  /* 0x0000002e28277223 */ /* 0x040fe20000010831 */
[----:B------:R-:W-:Y:S01]  /*14ea0*/  FFMA.FTZ R40, R40, R47, R50 ;  /* 0x0000002f28287223 */ /* 0x000fe20000010032 */
[-C--:B------:R-:W-:Y:S01]  /*14eb0*/  FMUL.FTZ R47, R43, R27.reuse ;  /* 0x0000001b2b2f7220 */ /* 0x080fe20000410000 */
[----:B------:R-:W-:Y:S01]  /*14ec0*/  FFMA.FTZ R45, R28, R27, -R45 ;  /* 0x0000001b1c2d7223 */ /* 0x000fe2000001082d */
[----:B------:R-:W-:Y:S02]  /*14ed0*/  IMAD.U32 R43, R36, 0x10000, RZ ;  /* 0x00010000242b7824 */ /* 0x000fe400078e00ff */
[----:B------:R-:W-:Y:S02]  /*14ee0*/  IMAD.U32 R27, R24, 0x10000, RZ ;  /* 0x00010000181b7824 */ /* 0x000fe400078e00ff */
[----:B------:R-:W-:Y:S01]  /*14ef0*/  FFMA.FTZ R28, R28, R42, R47 ;  /* 0x0000002a1c1c7223 */ /* 0x000fe2000001002f */
[C---:B------:R-:W-:Y:S01]  /*14f00*/  FMUL.FTZ R47, R31.reuse, R43 ;  /* 0x0000002b1f2f7220 */ /* 0x040fe20000410000 */
[----:B------:R-:W-:Y:S01]  /*14f10*/  LOP3.LUT R36, R36, 0xffff0000, RZ, 0xc0, !PT ;  /* 0xffff000024247812 */ /* 0x000fe200078ec0ff */
[----:B------:R-:W-:Y:S01]  /*14f20*/  FMUL.FTZ R31, R31, R27 ;  /* 0x0000001b1f1f7220 */ /* 0x000fe20000410000 */
[----:B------:R-:W-:-:S02]  /*14f30*/  LOP3.LUT R33, R33, 0xffff0000, RZ, 0xc0, !PT ;  /* 0xffff000021217812 */ /* 0x000fc400078ec0ff */
[----:B------:R-:W-:Y:S02]  /*14f40*/  LOP3.LUT R24, R24, 0xffff0000, RZ, 0xc0, !PT ;  /* 0xffff000018187812 */ /* 0x000fe400078ec0ff */
[----:B------:R-:W-:Y:S02]  /*14f50*/  LOP3.LUT R91, R91, 0xffff0000, RZ, 0xc0, !PT ;  /* 0xffff00005b5b7812 */ /* 0x000fe400078ec0ff */
[----:B------:R-:W-:Y:S01]  /*14f60*/  LOP3.LUT R92, R92, 0xffff0000, RZ, 0xc0, !PT ;  /* 0xffff00005c5c7812 */ /* 0x000fe200078ec0ff */
[C---:B------:R-:W-:Y:S01]  /*14f70*/  FFMA.FTZ R47, R26.reuse, R27, -R47 ;  /* 0x0000001b1a2f7223 */ /* 0x040fe2000001082f */
[----:B------:R-:W-:Y:S01]  /*14f80*/  FFMA.FTZ R31, R26, R43, R31 ;  /* 0x0000002b1a1f7223 */ /* 0x000fe2000001001f */
[----:B------:R-:W-:Y:S01]  /*14f90*/  FFMA.FTZ R41, R41, R48, R44 ;  /* 0x0000003029297223 */ /* 0x000fe2000001002c */
[----:B------:R-:W-:Y:S01]  /*14fa0*/  FMUL.FTZ R26, R29, R36 ;  /* 0x000000241d1a7220 */ /* 0x000fe20000410000 */
[----:B------:R-:W-:Y:S01]  /*14fb0*/  FMUL.FTZ R44, R33, R90 ;  /* 0x0000005a212c7220 */ /* 0x000fe20000410000 */
[----:B------:R-:W-:Y:S01]  /*14fc0*/  FMUL.FTZ R29, R29, R24 ;  /* 0x000000181d1d7220 */ /* 0x000fe20000410000 */
[C---:B------:R-:W-:Y:S01]  /*14fd0*/  FMUL.FTZ R27, R34.reuse, R91 ;  /* 0x0000005b221b7220 */ /* 0x040fe20000410000 */
[-C--:B------:R-:W-:Y:S01]  /*14fe0*/  FMUL.FTZ R49, R33, R92.reuse ;  /* 0x0000005c21317220 */ /* 0x080fe20000410000 */
[-C--:B------:R-:W-:Y:S01]  /*14ff0*/  FMUL.FTZ R42, R34, R93.reuse ;  /* 0x0000005d222a7220 */ /* 0x080fe20000410000 */
[----:B------:R-:W-:Y:S01]  /*15000*/  FFMA.FTZ R33, R37, R92, -R44 ;  /* 0x0000005c25217223 */ /* 0x000fe2000001082c */
[C---:B------:R-:W-:Y:S01]  /*15010*/  FFMA.FTZ R26, R25.reuse, R24, -R26 ;  /* 0x00000018191a7223 */ /* 0x040fe2000001081a */
[----:B------:R-:W-:Y:S01]  /*15020*/  FFMA.FTZ R36, R25, R36, R29 ;  /* 0x0000002419247223 */ /* 0x000fe2000001001d */
        /* <DEDUP_REMOVED lines=10> */
[----:B------:R-:W-:Y:S01]  /*150d0*/  F2FP.BF16.F32.PACK_AB R31, R91, R40 ;  /* 0x000000285b1f723e */ /* 0x000fe200000010ff */
[----:B------:R3:W-:Y:S04]  /*150e0*/  STS.128 [R3], R24 ;  /* 0x0000001803007388 */ /* 0x0007e80000000c00 */
[----:B------:R3:W-:Y:S02]  /*150f0*/  STS.128 [R20+0x14400], R28 ;  /* 0x0144001c14007388 */ /* 0x0007e40000000c00 */
.L_x_2831:
[----:B------:R-:W-:Y:S05]  /*15100*/  BSYNC B1 ;  /* 0x0000000000017941 */ /* 0x000fea0003800000 */
.L_x_2830:
[----:B---3--:R-:W-:-:S05]  /*15110*/  VIADD R3, R212, 0x60 ;  /* 0x00000060d4037836 */ /* 0x008fca0000000000 */
[----:B------:R-:W-:-:S13]  /*15120*/  ISETP.GE.AND P0, PT, R3, R0, PT ;  /* 0x000000000300720c */ /* 0x000fda0003f06270 */
[----:B------:R-:W-:Y:S05]  /*15130*/  @P0 BRA `(.L_x_2801) ;  /* 0x0000000c00c80947 */ /* 0x000fea0003800000 */
[----:B------:R3:W5:Y:S01]  /*15140*/  LDL R43, [R1+0x90] ;  /* 0x00009000012b7983 */ /* 0x0007620000100800 */
[----:B------:R-:W4:Y:S01]  /*15150*/  LDC R0, c[0x0][0x3f4] ;  /* 0x0000fd00ff007b82 */ /* 0x000f220000000800 */
[----:B------:R-:W-:Y:S01]  /*15160*/  BSSY B1, `(.L_x_2834) ;  /* 0x0000076000017945 */ /* 0x000fe20003800000 */
[-C--:B----4-:R-:W-:Y:S02]  /*15170*/  ISETP.GE.AND P0, PT, R18, R0.reuse, PT ;  /* 0x000000001200720c */ /* 0x090fe40003f06270 */
[----:B------:R-:W-:-:S11]  /*15180*/  ISETP.GE.AND P1, PT, R213, R0, PT ;  /* 0x00000000d500720c */ /* 0x000fd60003f26270 */
[----:B---3--:R-:W-:Y:S05]  /*15190*/  @P0 BRA `(.L_x_2835) ;  /* 0x0000000400c80947 */ /* 0x008fea0003800000 */
[----:B01----:R-:W3:Y:S01]  /*151a0*/  LDL R20, [R1+0x60] ;  /* 0x0000600001147983 */ /* 0x003ee20000100800 */
[----:B------:R-:W-:Y:S01]  /*151b0*/  SHF.R.S32.HI R26, RZ, 0x1f, R3 ;  /* 0x0000001fff1a7819 */ /* 0x000fe20000011403 */
[----:B------:R-:W-:Y:S01]  /*151c0*/  IMAD.SHL.U32 R24, R3, 0x40, RZ ;  /* 0x0000004003187824 */ /* 0x000fe200078e00ff */
[----:B-----5:R-:W-:Y:S02]  /*151d0*/  R2UR UR4, R43 ;  /* 0x000000002b0472ca */ /* 0x020fe400000e0000 */
[----:B------:R-:W-:Y:S02]  /*151e0*/  LEA.HI R26, R26, R3, RZ, 0x3 ;  /* 0x000000031a1a7211 */ /* 0x000fe400078f18ff */
[----:B------:R-:W-:Y:S02]  /*151f0*/  LOP3.LUT R27, R24, 0x1c0, RZ, 0xc0, !PT ;  /* 0x000001c0181b7812 */ /* 0x000fe400078ec0ff */
[----:B------:R-:W-:Y:S01]  /*15200*/  SHF.R.U64 R36, R12, 0x10, R13 ;  /* 0x000000100c247819 */ /* 0x000fe2000000120d */
[----:B------:R-:W-:Y:S01]  /*15210*/  IMAD.SHL.U32 R26, R26, 0x40, RZ ;  /* 0x000000401a1a7824 */ /* 0x000fe200078e00ff */
[----:B------:R-:W-:-:S02]  /*15220*/  SHF.R.U32.HI R29, RZ, 0x3, R27 ;  /* 0x00000003ff1d7819 */ /* 0x000fc4000001161b */
[----:B------:R-:W-:Y:S02]  /*15230*/  LOP3.LUT R24, R27, 0x38, R18, 0xf8, !PT ;  /* 0x000000381b187812 */ /* 0x000fe400078ef812 */
[----:B------:R-:W-:Y:S02]  /*15240*/  LOP3.LUT R26, R26, 0xfffffe00, RZ, 0xc0, !PT ;  /* 0xfffffe001a1a7812 */ /* 0x000fe400078ec0ff */
[----:B------:R-:W-:Y:S02]  /*15250*/  SHF.R.U64 R38, R4, 0x10, R5 ;  /* 0x0000001004267819 */ /* 0x000fe40000001205 */
[----:B------:R-:W-:Y:S02]  /*15260*/  SHF.R.U32.HI R34, RZ, 0x10, R13 ;  /* 0x00000010ff227819 */ /* 0x000fe4000001160d */
[----:B------:R-:W-:Y:S02]  /*15270*/  SHF.R.U64 R13, R6, 0x10, R7 ;  /* 0x00000010060d7819 */ /* 0x000fe40000001207 */
[----:B------:R-:W-:-:S02]  /*15280*/  PRMT R36, R99, 0x5410, R36 ;  /* 0x0000541063247816 */ /* 0x000fc40000000024 */
[----:B------:R-:W-:Y:S02]  /*15290*/  PRMT R38, R97, 0x5410, R38 ;  /* 0x0000541061267816 */ /* 0x000fe40000000026 */
[----:B------:R-:W-:Y:S01]  /*152a0*/  SHF.R.U32.HI R12, RZ, 0x10, R5 ;  /* 0x00000010ff0c7819 */ /* 0x000fe20000011605 */
[----:B------:R-:W-:Y:S01]  /*152b0*/  IMAD.U32 R37, R36, 0x10000, RZ ;  /* 0x0001000024257824 */ /* 0x000fe200078e00ff */
[----:B------:R-:W-:Y:S01]  /*152c0*/  SHF.R.U32.HI R5, RZ, 0x10, R7 ;  /* 0x00000010ff057819 */ /* 0x000fe20000011607 */
[----:B------:R-:W-:Y:S01]  /*152d0*/  IMAD.U32 R39, R38, 0x10000, RZ ;  /* 0x0001000026277824 */ /* 0x000fe200078e00ff */
[----:B------:R-:W-:Y:S02]  /*152e0*/  SHF.R.U64 R33, R14, 0x10, R15 ;  /* 0x000000100e217819 */ /* 0x000fe4000000120f */
[----:B------:R-:W-:Y:S02]  /*152f0*/  PRMT R7, R98, 0x5410, R13 ;  /* 0x0000541062077816 */ /* 0x000fe4000000000d */
[----:B------:R-:W-:-:S02]  /*15300*/  PRMT R99, R99, 0x5432, R34 ;  /* 0x0000543263637816 */ /* 0x000fc40000000022 */
[----:B------:R-:W-:Y:S02]  /*15310*/  PRMT R97, R97, 0x5432, R12 ;  /* 0x0000543261617816 */ /* 0x000fe4000000000c */
[----:B------:R-:W-:Y:S02]  /*15320*/  PRMT R98, R98, 0x5432, R5 ;  /* 0x0000543262627816 */ /* 0x000fe40000000005 */
[----:B------:R-:W-:Y:S02]  /*15330*/  PRMT R4, R100, 0x5410, R33 ;  /* 0x0000541064047816 */ /* 0x000fe40000000021 */
[----:B------:R-:W-:Y:S02]  /*15340*/  SHF.R.U32.HI R15, RZ, 0x10, R15 ;  /* 0x00000010ff0f7819 */ /* 0x000fe4000001160f */
[----:B------:R-:W-:Y:S02]  /*15350*/  LOP3.LUT R38, R38, 0xffff0000, RZ, 0xc0, !PT ;  /* 0xffff000026267812 */ /* 0x000fe400078ec0ff */
[----:B------:R-:W-:-:S02]  /*15360*/  PRMT R100, R100, 0x5432, R15 ;  /* 0x0000543264647816 */ /* 0x000fc4000000000f */
[----:B------:R-:W-:Y:S02]  /*15370*/  LOP3.LUT R36, R36, 0xffff0000, RZ, 0xc0, !PT ;  /* 0xffff000024247812 */ /* 0x000fe400078ec0ff */
[----:B---3--:R-:W-:-:S04]  /*15380*/  LEA.HI R20, R0, R20, RZ, 0x1d ;  /* 0x0000001400147211 */ /* 0x008fc800078fe8ff */
[----:B------:R-:W-:-:S04]  /*15390*/  SHF.R.S32.HI R25, RZ, 0x1f, R20 ;  /* 0x0000001fff197819 */ /* 0x000fc80000011414 */
[----:B------:R-:W-:Y:S01]  /*153a0*/  LEA.HI R25, R25, R20, RZ, 0x3 ;  /* 0x0000001419197211 */ /* 0x000fe200078f18ff */
[----:B------:R-:W-:-:S04]  /*153b0*/  IMAD.SHL.U32 R20, R20, 0x8, RZ ;  /* 0x0000000814147824 */ /* 0x000fc800078e00ff */
[----:B------:R-:W-:Y:S01]  /*153c0*/  IMAD.SHL.U32 R25, R25, 0x400, RZ ;  /* 0x0000040019197824 */ /* 0x000fe200078e00ff */
[----:B------:R-:W-:Y:S02]  /*153d0*/  LOP3.LUT R20, R27, 0x38, R20, 0xf8, !PT ;  /* 0x000000381b147812 */ /* 0x000fe400078ef814 */
[----:B------:R-:W-:Y:S02]  /*153e0*/  LOP3.LUT R27, R26, R24, R29, 0xf6, !PT ;  /* 0x000000181a1b7212 */ /* 0x000fe400078ef61d */
[----:B------:R-:W-:Y:S02]  /*153f0*/  LOP3.LUT R24, R20, R29, RZ, 0x3c, !PT ;  /* 0x0000001d14187212 */ /* 0x000fe400078e3cff */
[----:B------:R-:W-:Y:S02]  /*15400*/  LOP3.LUT R25, R25, 0x7fffe000, RZ, 0xc0, !PT ;  /* 0x7fffe00019197812 */ /* 0x000fe400078ec0ff */
[----:B------:R-:W-:Y:S02]  /*15410*/  LEA R20, R27, UR4, 0x1 ;  /* 0x000000041b147c11 */ /* 0x000fe4000f8e08ff */
[----:B------:R-:W-:-:S03]  /*15420*/  IADD3 R29, R24, R25, R26 ;  /* 0x00000019181d7210 */ /* 0x000fc60007ffe01a */
        /* <DEDUP_REMOVED lines=9> */
[----:B------:R-:W-:Y:S01]  /*154c0*/  IMAD.U32 R24, R25, 0x10000, RZ ;  /* 0x0001000019187824 */ /* 0x000fe200078e00ff */
[----:B-1----:R-:W-:Y:S01]  /*154d0*/  LOP3.LUT R12, R30, 0xffff0000, RZ, 0xc0, !PT ;  /* 0xffff00001e0c7812 */ /* 0x002fe200078ec0ff */
[C---:B------:R-:W-:Y:S01]  /*154e0*/  IMAD.U32 R13, R28.reuse, 0x10000, RZ ;  /* 0x000100001c0d7824 */ /* 0x040fe200078e00ff */
[----:B------:R-:W-:Y:S01]  /*154f0*/  LOP3.LUT R27, R28, 0xffff0000, RZ, 0xc0, !PT ;  /* 0xffff00001c1b7812 */ /* 0x000fe200078ec0ff */
[----:B------:R-:W-:Y:S01]  /*15500*/  IMAD.U32 R34, R30, 0x10000, RZ ;  /* 0x000100001e227824 */ /* 0x000fe200078e00ff */
[C---:B------:R-:W-:Y:S01]  /*15510*/  LOP3.LUT R30, R31.reuse, 0xffff0000, RZ, 0xc0, !PT ;  /* 0xffff00001f1e7812 */ /* 0x040fe200078ec0ff */
[----:B------:R-:W-:-:S02]  /*15520*/  IMAD.U32 R35, R31, 0x10000, RZ ;  /* 0x000100001f237824 */ /* 0x000fc400078e00ff */
[C---:B------:R-:W-:Y:S01]  /*15530*/  FMUL.FTZ R41, R13.reuse, R39 ;  /* 0x000000270d297220 */ /* 0x040fe20000410000 */
[-C--:B------:R-:W-:Y:S01]  /*15540*/  FMUL.FTZ R31, R13, R37.reuse ;  /* 0x000000250d1f7220 */ /* 0x080fe20000410000 */
[----:B------:R-:W-:Y:S02]  /*15550*/  IMAD.U32 R28, R29, 0x10000, RZ ;  /* 0x000100001d1c7824 */ /* 0x000fe400078e00ff */
[----:B------:R-:W-:Y:S01]  /*15560*/  FMUL.FTZ R40, R27, R38 ;  /* 0x000000261b287220 */ /* 0x000fe20000410000 */
[C---:B------:R-:W-:Y:S01]  /*15570*/  FFMA.FTZ R13, R14.reuse, R37, -R41 ;  /* 0x000000250e0d7223 */ /* 0x040fe20000010829 */
[----:B------:R-:W-:Y:S01]  /*15580*/  FFMA.FTZ R39, R14, R39, R31 ;  /* 0x000000270e277223 */ /* 0x000fe2000001001f */
[----:B------:R-:W-:Y:S02]  /*15590*/  IMAD.U32 R37, R97, 0x10000, RZ ;  /* 0x0001000061257824 */ /* 0x000fe400078e00ff */
[----:B------:R-:W-:Y:S01]  /*155a0*/  FMUL.FTZ R14, R27, R36 ;  /* 0x000000241b0e7220 */ /* 0x000fe20000410000 */
[----:B------:R-:W-:-:S02]  /*155b0*/  IMAD.U32 R31, R99, 0x10000, RZ ;  /* 0x00010000631f7824 */ /* 0x000fc400078e00ff */
[----:B------:R-:W-:Y:S01]  /*155c0*/  FFMA.FTZ R40, R15, R36, -R40 ;  /* 0x000000240f287223 */ /* 0x000fe20000010828 */
[----:B------:R-:W-:Y:S01]  /*155d0*/  FMUL.FTZ R27, R28, R37 ;  /* 0x000000251c1b7220 */ /* 0x000fe20000410000 */
[----:B------:R-:W-:Y:S02]  /*155e0*/  IMAD.U32 R36, R98, 0x10000, RZ ;  /* 0x0001000062247824 */ /* 0x000fe400078e00ff */
[-C--:B------:R-:W-:Y:S01]  /*155f0*/  FMUL.FTZ R42, R28, R31.reuse ;  /* 0x0000001f1c2a7220 */ /* 0x080fe20000410000 */
[----:B------:R-:W-:Y:S02]  /*15600*/  IMAD.U32 R28, R100, 0x10000, RZ ;  /* 0x00010000641c7824 */ /* 0x000fe400078e00ff */
[C---:B------:R-:W-:Y:S01]  /*15610*/  FFMA.FTZ R31, R24.reuse, R31, -R27 ;  /* 0x0000001f181f7223 */ /* 0x040fe2000001081b */
[----:B------:R-:W-:Y:S01]  /*15620*/  LOP3.LUT R29, R29, 0xffff0000, RZ, 0xc0, !PT ;  /* 0xffff00001d1d7812 */ /* 0x000fe200078ec0ff */
[----:B------:R-:W-:Y:S01]  /*15630*/  FFMA.FTZ R42, R24, R37, R42 ;  /* 0x00000025182a7223 */ /* 0x000fe2000001002a */
[----:B------:R-:W-:Y:S01]  /*15640*/  FFMA.FTZ R38, R15, R38, R14 ;  /* 0x000000260f267223 */ /* 0x000fe2000001000e */
[----:B------:R-:W-:Y:S01]  /*15650*/  FMUL.FTZ R44, R35, R36 ;  /* 0x00000024232c7220 */ /* 0x000fe20000410000 */
[----:B------:R-:W-:Y:S01]  /*15660*/  LOP3.LUT R24, R97, 0xffff0000, RZ, 0xc0, !PT ;  /* 0xffff000061187812 */ /* 0x000fe200078ec0ff */
[----:B------:R-:W-:Y:S01]  /*15670*/  FMUL.FTZ R46, R35, R28 ;  /* 0x0000001c232e7220 */ /* 0x000fe20000410000 */
[----:B------:R-:W-:Y:S01]  /*15680*/  LOP3.LUT R14, R99, 0xffff0000, RZ, 0xc0, !PT ;  /* 0xffff0000630e7812 */ /* 0x000fe200078ec0ff */
[----:B------:R-:W-:-:S02]  /*15690*/  IMAD.U32 R27, R7, 0x10000, RZ ;  /* 0x00010000071b7824 */ /* 0x000fc400078e00ff */
[----:B------:R-:W-:Y:S01]  /*156a0*/  FFMA.FTZ R44, R33, R28, -R44 ;  /* 0x0000001c212c7223 */ /* 0x000fe2000001082c */
[----:B------:R-:W-:Y:S01]  /*156b0*/  LOP3.LUT R25, R25, 0xffff0000, RZ, 0xc0, !PT ;  /* 0xffff000019197812 */ /* 0x000fe200078ec0ff */
[C---:B------:R-:W-:Y:S01]  /*156c0*/  FMUL.FTZ R28, R29.reuse, R24 ;  /* 0x000000181d1c7220 */ /* 0x040fe20000410000 */
[----:B------:R-:W-:Y:S01]  /*156d0*/  FMUL.FTZ R29, R29, R14 ;  /* 0x0000000e1d1d7220 */ /* 0x000fe20000410000 */
[----:B------:R-:W-:Y:S01]  /*156e0*/  FFMA.FTZ R46, R33, R36, R46 ;  /* 0x00000024212e7223 */ /* 0x000fe2000001002e */
[----:B------:R-:W-:Y:S02]  /*156f0*/  IMAD.U32 R15, R4, 0x10000, RZ ;  /* 0x00010000040f7824 */ /* 0x000fe400078e00ff */
[C---:B------:R-:W-:Y:S01]  /*15700*/  FMUL.FTZ R33, R34.reuse, R27 ;  /* 0x0000001b22217220 */ /* 0x040fe20000410000 */
[C---:B------:R-:W-:Y:S01]  /*15710*/  FFMA.FTZ R28, R25.reuse, R14, -R28 ;  /* 0x0000000e191c7223 */ /* 0x040fe2000001081c */
[----:B------:R-:W-:Y:S01]  /*15720*/  FFMA.FTZ R29, R25, R24, R29 ;  /* 0x00000018191d7223 */ /* 0x000fe2000001001d */
[-C--:B------:R-:W-:Y:S01]  /*15730*/  FMUL.FTZ R25, R34, R15.reuse ;  /* 0x0000000f22197220 */ /* 0x080fe20000410000 */
[----:B------:R-:W-:Y:S01]  /*15740*/  FFMA.FTZ R33, R6, R15, -R33 ;  /* 0x0000000f06217223 */ /* 0x000fe20000010821 */
        /* <DEDUP_REMOVED lines=8> */
[C---:B------:R-:W-:Y:S01]  /*157d0*/  FFMA.FTZ R6, R5.reuse, R4, -R6 ;  /* 0x0000000405067223 */ /* 0x040fe20000010806 */
        /* <DEDUP_REMOVED lines=14> */
.L_x_2835:
[----:B------:R-:W-:Y:S05]  /*158c0*/  BSYNC B1 ;  /* 0x0000000000017941 */ /* 0x000fea0003800000 */
.L_x_2834:
[----:B------:R-:W-:Y:S05]  /*158d0*/  @P1 BRA `(.L_x_2801) ;  /* 0x0000000400e01947 */ /* 0x000fea0003800000 */
[----:B---3--:R-:W3:Y:S01]  /*158e0*/  LDL R7, [R1+0x64] ;  /* 0x0000640001077983 */ /* 0x008ee20000100800 */
[----:B------:R-:W-:Y:S01]  /*158f0*/  SHF.R.S32.HI R4, RZ, 0x1f, R3 ;  /* 0x0000001fff047819 */ /* 0x000fe20000011403 */
[----:B------:R-:W-:Y:S01]  /*15900*/  IMAD.SHL.U32 R5, R3, 0x40, RZ ;  /* 0x0000004003057824 */ /* 0x000fe200078e00ff */
[----:B------:R-:W-:Y:S02]  /*15910*/  SHF.R.S32.HI R6, RZ, 0x1f, R213 ;  /* 0x0000001fff067819 */ /* 0x000fe400000114d5 */
[----:B------:R-:W-:Y:S02]  /*15920*/  LEA.HI R4, R4, R3, RZ, 0x3 ;  /* 0x0000000304047211 */ /* 0x000fe400078f18ff */
[----:B-----5:R-:W-:Y:S02]  /*15930*/  R2UR UR4, R43 ;  /* 0x000000002b0472ca */ /* 0x020fe400000e0000 */
[----:B------:R-:W-:Y:S01]  /*15940*/  SHF.R.U64 R8, R8, 0x10, R9 ;  /* 0x0000001008087819 */ /* 0x000fe20000001209 */
[----:B------:R-:W-:Y:S01]  /*15950*/  IMAD.SHL.U32 R4, R4, 0x40, RZ ;  /* 0x0000004004047824 */ /* 0x000fe200078e00ff */
[----:B------:R-:W-:-:S02]  /*15960*/  SHF.R.U64 R25, R72, 0x10, R73 ;  /* 0x0000001048197819 */ /* 0x000fc40000001249 */
[----:B0-----:R-:W-:Y:S02]  /*15970*/  PRMT R29, R21, 0x5410, R8 ;  /* 0x00005410151d7816 */ /* 0x001fe40000000008 */
[----:B------:R-:W-:Y:S02]  /*15980*/  PRMT R26, R86, 0x5410, R25 ;  /* 0x00005410561a7816 */ /* 0x000fe40000000019 */
[----:B------:R-:W-:Y:S01]  /*15990*/  SHF.R.U32.HI R30, RZ, 0x10, R9 ;  /* 0x00000010ff1e7819 */ /* 0x000fe20000011609 */
[----:B------:R-:W-:Y:S01]  /*159a0*/  IMAD.U32 R31, R29, 0x10000, RZ ;  /* 0x000100001d1f7824 */ /* 0x000fe200078e00ff */
[----:B------:R-:W-:Y:S01]  /*159b0*/  SHF.R.U32.HI R73, RZ, 0x10, R73 ;  /* 0x00000010ff497819 */ /* 0x000fe20000011649 */
[----:B------:R-:W-:Y:S01]  /*159c0*/  IMAD.U32 R27, R26, 0x10000, RZ ;  /* 0x000100001a1b7824 */ /* 0x000fe200078e00ff */
[----:B------:R-:W-:Y:S02]  /*159d0*/  SHF.R.U64 R32, R10, 0x10, R11 ;  /* 0x000000100a207819 */ /* 0x000fe4000000120b */
[----:B------:R-:W-:-:S02]  /*159e0*/  PRMT R30, R21, 0x5432, R30 ;  /* 0x00005432151e7816 */ /* 0x000fc4000000001e */
[----:B------:R-:W-:Y:S02]  /*159f0*/  SHF.R.U32.HI R10, RZ, 0x10, R11 ;  /* 0x00000010ff0a7819 */ /* 0x000fe4000001160b */
[----:B------:R-:W-:Y:S02]  /*15a00*/  PRMT R86, R86, 0x5432, R73 ;  /* 0x0000543256567816 */ /* 0x000fe40000000049 */
[--C-:B------:R-:W-:Y:S02]  /*15a10*/  SHF.R.U64 R28, R74, 0x10, R75.reuse ;  /* 0x000000104a1c7819 */ /* 0x100fe4000000124b */
[----:B------:R-:W-:Y:S02]  /*15a20*/  PRMT R32, R85, 0x5410, R32 ;  /* 0x0000541055207816 */ /* 0x000fe40000000020 */
[----:B------:R-:W-:Y:S02]  /*15a30*/  LOP3.LUT R29, R29, 0xffff0000, RZ, 0xc0, !PT ;  /* 0xffff00001d1d7812 */ /* 0x000fe400078ec0ff */
[----:B------:R-:W-:-:S02]  /*15a40*/  SHF.R.U32.HI R74, RZ, 0x10, R75 ;  /* 0x00000010ff4a7819 */ /* 0x000fc4000001164b */
[----:B------:R-:W-:Y:S02]  /*15a50*/  PRMT R85, R85, 0x5432, R10 ;  /* 0x0000543255557816 */ /* 0x000fe4000000000a */
[C---:B------:R-:W-:Y:S02]  /*15a60*/  PRMT R28, R87.reuse, 0x5410, R28 ;  /* 0x00005410571c7816 */ /* 0x040fe4000000001c */
[----:B------:R-:W-:Y:S02]  /*15a70*/  PRMT R87, R87, 0x5432, R74 ;  /* 0x0000543257577816 */ /* 0x000fe4000000004a */
[----:B---3--:R-:W-:Y:S02]  /*15a80*/  LEA.HI R0, R0, R7, RZ, 0x1d ;  /* 0x0000000700007211 */ /* 0x008fe400078fe8ff */
[----:B------:R-:W-:Y:S02]  /*15a90*/  LOP3.LUT R7, R5, 0x1c0, RZ, 0xc0, !PT ;  /* 0x000001c005077812 */ /* 0x000fe400078ec0ff */
[----:B------:R-:W-:-:S02]  /*15aa0*/  SHF.R.S32.HI R3, RZ, 0x1f, R0 ;  /* 0x0000001fff037819 */ /* 0x000fc40000011400 */
[-C--:B------:R-:W-:Y:S02]  /*15ab0*/  LEA.HI R5, R6, R213.reuse, RZ, 0x6 ;  /* 0x000000d506057211 */ /* 0x080fe400078f30ff */
[----:B------:R-:W-:Y:S01]  /*15ac0*/  LEA.HI R3, R3, R0, RZ, 0x3 ;  /* 0x0000000003037211 */ /* 0x000fe200078f18ff */
[----:B------:R-:W-:Y:S01]  /*15ad0*/  IMAD.SHL.U32 R0, R0, 0x8, RZ ;  /* 0x0000000800007824 */ /* 0x000fe200078e00ff */
[----:B------:R-:W-:Y:S01]  /*15ae0*/  SHF.R.U32.HI R13, RZ, 0x3, R7 ;  /* 0x00000003ff0d7819 */ /* 0x000fe20000011607 */
[----:B------:R-:W-:Y:S01]  /*15af0*/  IMAD.SHL.U32 R12, R5, 0x80, RZ ;  /* 0x00000080050c7824 */ /* 0x000fe200078e00ff */
[----:B------:R-:W-:Y:S01]  /*15b00*/  LOP3.LUT R5, R4, 0xfffffe00, RZ, 0xc0, !PT ;  /* 0xfffffe0004057812 */ /* 0x000fe200078ec0ff */
[----:B------:R-:W-:Y:S01]  /*15b10*/  IMAD.SHL.U32 R4, R3, 0x400, RZ ;  /* 0x0000040003047824 */ /* 0x000fe200078e00ff */
[----:B------:R-:W-:Y:S02]  /*15b20*/  LOP3.LUT R0, R7, 0x38, R0, 0xf8, !PT ;  /* 0x0000003807007812 */ /* 0x000fe400078ef800 */
[----:B------:R-:W-:-:S02]  /*15b30*/  LEA.HI R6, R6, R213, RZ, 0x3 ;  /* 0x000000d506067211 */ /* 0x000fc400078f18ff */
[-C--:B------:R-:W-:Y:S02]  /*15b40*/  LOP3.LUT R3, R0, R13.reuse, RZ, 0x3c, !PT ;  /* 0x0000000d00037212 */ /* 0x080fe400078e3cff */
[----:B------:R-:W-:Y:S02]  /*15b50*/  LOP3.LUT R4, R4, 0x7fffe000, RZ, 0xc0, !PT ;  /* 0x7fffe00004047812 */ /* 0x000fe400078ec0ff */
[----:B------:R-:W-:Y:S02]  /*15b60*/  LOP3.LUT R6, R7, 0x38, R6, 0xf8, !PT ;  /* 0x0000003807067812 */ /* 0x000fe400078ef806 */
[----:B------:R-:W-:Y:S02]  /*15b70*/  IADD3 R3, R3, R4, R5 ;  /* 0x0000000403037210 */ /* 0x000fe40007ffe005 */
[----:B------:R-:W-:Y:S02]  /*15b80*/  LOP3.LUT R12, R12, 0xffffe000, RZ, 0xc0, !PT ;  /* 0xffffe0000c0c7812 */ /* 0x000fe400078ec0ff */
[----:B------:R-:W-:Y:S01]  /*15b90*/  LOP3.LUT R6, R6, R13, RZ, 0x3c, !PT ;  /* 0x0000000d06067212 */ /* 0x000fe200078e3cff */
[----:B------:R-:W-:-:S03]  /*15ba0*/  IMAD R3, R3, 0x2, R16 ;  /* 0x0000000203037824 */ /* 0x000fc600078e0210 */
[----:B------:R-:W-:Y:S02]  /*15bb0*/  IADD3 R6, R6, R12, R5 ;  /* 0x0000000c06067210 */ /* 0x000fe40007ffe005 */
[----:B------:R-:W1:Y:S02]  /*15bc0*/  LDS.128 R12, [R3+0x14400] ;  /* 0x01440000030c7984 */ /* 0x000e640000000c00 */
[----:B------:R-:W-:-:S05]  /*15bd0*/  LEA R0, R6, UR4, 0x1 ;  /* 0x0000000406007c11 */ /* 0x000fca000f8e08ff */
[----:B------:R-:W0:Y:S01]  /*15be0*/  LDS.128 R4, [R0] ;  /* 0x0000000000047984 */ /* 0x000e220000000c00 */
[C---:B-1----:R-:W-:Y:S01]  /*15bf0*/  IMAD.U32 R20, R12.reuse, 0x10000, RZ ;  /* 0x000100000c147824 */ /* 0x042fe200078e00ff */
[----:B------:R-:W-:Y:S01]  /*15c00*/  LOP3.LUT R12, R12, 0xffff0000, RZ, 0xc0, !PT ;  /* 0xffff00000c0c7812 */ /* 0x000fe200078ec0ff */
[C---:B------:R-:W-:Y:S01]  /*15c10*/  IMAD.U32 R21, R13.reuse, 0x10000, RZ ;  /* 0x000100000d157824 */ /* 0x040fe200078e00ff */
[----:B------:R-:W-:Y:S01]  /*15c20*/  LOP3.LUT R13, R13, 0xffff0000, RZ, 0xc0, !PT ;  /* 0xffff00000d0d7812 */ /* 0x000fe200078ec0ff */
[C---:B------:R-:W-:Y:S01]  /*15c30*/  FMUL.FTZ R33, R20.reuse, R31 ;  /* 0x0000001f14217220 */ /* 0x040fe20000410000 */
[----:B------:R-:W-:Y:S01]  /*15c40*/  FMUL.FTZ R35, R20, R27 ;  /* 0x0000001b14237220 */ /* 0x000fe20000410000 */
[----:B------:R-:W-:Y:S02]  /*15c50*/  IMAD.U32 R20, R30, 0x10000, RZ ;  /* 0x000100001e147824 */ /* 0x000fe400078e00ff */
[----:B------:R-:W-:Y:S01]  /*15c60*/  FMUL.FTZ R37, R12, R29 ;  /* 0x0000001d0c257220 */ /* 0x000fe20000410000 */
[C---:B0-----:R-:W-:Y:S01]  /*15c70*/  IMAD.U32 R8, R4.reuse, 0x10000, RZ ;  /* 0x0001000004087824 */ /* 0x041fe200078e00ff */
[----:B------:R-:W-:Y:S01]  /*15c80*/  LOP3.LUT R4, R4, 0xffff0000, RZ, 0xc0, !PT ;  /* 0xffff000004047812 */ /* 0x000fe200078ec0ff */
[----:B------:R-:W-:-:S02]  /*15c90*/  IMAD.U32 R9, R5, 0x10000, RZ ;  /* 0x0001000005097824 */ /* 0x000fc400078e00ff */
[----:B------:R-:W-:Y:S01]  /*15ca0*/  FMUL.FTZ R36, R21, R20 ;  /* 0x0000001415247220 */ /* 0x000fe20000410000 */
[----:B------:R-:W-:Y:S01]  /*15cb0*/  FFMA.FTZ R33, R8, R27, -R33 ;  /* 0x0000001b08217223 */ /* 0x000fe20000010821 */
[----:B------:R-:W-:Y:S01]  /*15cc0*/  LOP3.LUT R27, R26, 0xffff0000, RZ, 0xc0, !PT ;  /* 0xffff00001a1b7812 */ /* 0x000fe200078ec0ff */
[----:B------:R-:W-:Y:S01]  /*15cd0*/  FFMA.FTZ R35, R8, R31, R35 ;  /* 0x0000001f08237223 */ /* 0x000fe20000010023 */
[----:B------:R-:W-:Y:S01]  /*15ce0*/  IMAD.U32 R8, R86, 0x10000, RZ ;  /* 0x0001000056087824 */ /* 0x000fe200078e00ff */
[----:B------:R-:W-:Y:S01]  /*15cf0*/  LOP3.LUT R30, R30, 0xffff0000, RZ, 0xc0, !PT ;  /* 0xffff00001e1e7812 */ /* 0x000fe200078ec0ff */
[----:B------:R-:W-:Y:S02]  /*15d00*/  IMAD.U32 R25, R15, 0x10000, RZ ;  /* 0x000100000f197824 */ /* 0x000fe400078e00ff */
[-C--:B------:R-:W-:Y:S01]  /*15d10*/  FMUL.FTZ R31, R12, R27.reuse ;  /* 0x0000001b0c1f7220 */ /* 0x080fe20000410000 */
[----:B------:R-:W-:Y:S02]  /*15d20*/  IMAD.U32 R12, R85, 0x10000, RZ ;  /* 0x00010000550c7824 */ /* 0x000fe400078e00ff */
[-C--:B------:R-:W-:Y:S01]  /*15d30*/  FMUL.FTZ R21, R21, R8.reuse ;  /* 0x0000000815157220 */ /* 0x080fe20000410000 */
[C---:B------:R-:W-:Y:S01]  /*15d40*/  FFMA.FTZ R26, R4.reuse, R27, -R37 ;  /* 0x0000001b041a7223 */ /* 0x040fe20000010825 */
[----:B------:R-:W-:Y:S01]  /*15d50*/  FFMA.FTZ R34, R4, R29, R31 ;  /* 0x0000001d04227223 */ /* 0x000fe2000001001f */
[----:B------:R-:W-:Y:S01]  /*15d60*/  FFMA.FTZ R36, R9, R8, -R36 ;  /* 0x0000000809247223 */ /* 0x000fe20000010824 */
[----:B------:R-:W-:-:S02]  /*15d70*/  IMAD.U32 R11, R7, 0x10000, RZ ;  /* 0x00010000070b7824 */ /* 0x000fc400078e00ff */
[----:B------:R-:W-:Y:S01]  /*15d80*/  FFMA.FTZ R20, R9, R20, R21 ;  /* 0x0000001409147223 */ /* 0x000fe20000010015 */
[----:B------:R-:W-:Y:S02]  /*15d90*/  IMAD.U32 R4, R87, 0x10000, RZ ;  /* 0x0001000057047824 */ /* 0x000fe400078e00ff */
[C---:B------:R-:W-:Y:S01]  /*15da0*/  FMUL.FTZ R8, R25.reuse, R12 ;  /* 0x0000000c19087220 */ /* 0x040fe20000410000 */
[----:B------:R-:W-:Y:S01]  /*15db0*/  IMAD.U32 R24, R14, 0x10000, RZ ;  /* 0x000100000e187824 */ /* 0x000fe200078e00ff */
[----:B------:R-:W-:Y:S01]  /*15dc0*/  LOP3.LUT R86, R86, 0xffff0000, RZ, 0xc0, !PT ;  /* 0xffff000056567812 */ /* 0x000fe200078ec0ff */
[----:B------:R-:W-:Y:S02]  /*15dd0*/  IMAD.U32 R21, R32, 0x10000, RZ ;  /* 0x0001000020157824 */ /* 0x000fe400078e00ff */
[-C--:B------:R-:W-:Y:S01]  /*15de0*/  FMUL.FTZ R38, R25, R4.reuse ;  /* 0x0000000419267220 */ /* 0x080fe20000410000 */
[----:B------:R-:W-:Y:S01]  /*15df0*/  FFMA.FTZ R29, R11, R4, -R8 ;  /* 0x000000040b1d7223 */ /* 0x000fe20000010808 */
[----:B------:R-:W-:Y:S01]  /*15e00*/  LOP3.LUT R5, R5, 0xffff0000, RZ, 0xc0, !PT ;  /* 0xffff000005057812 */ /* 0x000fe200078ec0ff */
[----:B------:R-:W-:-:S02]  /*15e10*/  IMAD.U32 R10, R6, 0x10000, RZ ;  /* 0x00010000060a7824 */ /* 0x000fc400078e00ff */
[C---:B------:R-:W-:Y:S01]  /*15e20*/  FMUL.FTZ R4, R13.reuse, R30 ;  /* 0x0000001e0d047220 */ /* 0x040fe20000410000 */
[----:B------:R-:W-:Y:S02]  /*15e30*/  IMAD.U32 R9, R28, 0x10000, RZ ;  /* 0x000100001c097824 */ /* 0x000fe400078e00ff */
[C---:B------:R-:W-:Y:S01]  /*15e40*/  FMUL.FTZ R25, R24.reuse, R21 ;  /* 0x0000001518197220 */ /* 0x040fe20000410000 */
[----:B------:R-:W-:Y:S01]  /*15e50*/  FMUL.FTZ R13, R13, R86 ;  /* 0x000000560d0d7220 */ /* 0x000fe20000410000 */
[----:B------:R-:W-:Y:S01]  /*15e60*/  FFMA.FTZ R38, R11, R12, R38 ;  /* 0x0000000c0b267223 */ /* 0x000fe20000010026 */
[-C--:B------:R-:W-:Y:S01]  /*15e70*/  FMUL.FTZ R27, R24, R9.reuse ;  /* 0x00000009181b7220 */ /* 0x080fe20000410000 */
[----:B------:R-:W-:Y:S01]  /*15e80*/  FFMA.FTZ R25, R10, R9, -R25 ;  /* 0x000000090a197223 */ /* 0x000fe20000010819 */
[----:B------:R-:W-:Y:S01]  /*15e90*/  LOP3.LUT R14, R14, 0xffff0000, RZ, 0xc0, !PT ;  /* 0xffff00000e0e7812 */ /* 0x000fe200078ec0ff */
[----:B------:R-:W-:Y:S01]  /*15ea0*/  FFMA.FTZ R11, R5, R86, -R4 ;  /* 0x00000056050b7223 */ /* 0x000fe20000010804 */
[----:B------:R-:W-:Y:S01]  /*15eb0*/  LOP3.LUT R15, R15, 0xffff0000, RZ, 0xc0, !PT ;  /* 0xffff00000f0f7812 */ /* 0x000fe200078ec0ff */
[----:B------:R-:W-:Y:S01]  /*15ec0*/  FFMA.FTZ R13, R5, R30, R13 ;  /* 0x0000001e050d7223 */ /* 0x000fe2000001000d */
[----:B------:R-:W-:Y:S01]  /*15ed0*/  LOP3.LUT R9, R32, 0xffff0000, RZ, 0xc0, !PT ;  /* 0xffff000020097812 */ /* 0x000fe200078ec0ff */
[----:B------:R-:W-:Y:S01]  /*15ee0*/  FFMA.FTZ R10, R10, R21, R27 ;  /* 0x000000150a0a7223 */ /* 0x000fe2000001001b */
[----:B------:R-:W-:-:S02]  /*15ef0*/  LOP3.LUT R8, R85, 0xffff0000, RZ, 0xc0, !PT ;  /* 0xffff000055087812 */ /* 0x000fc400078ec0ff */
[----:B------:R-:W-:Y:S01]  /*15f00*/  LOP3.LUT R5, R28, 0xffff0000, RZ, 0xc0, !PT ;  /* 0xffff00001c057812 */ /* 0x000fe200078ec0ff */
[----:B------:R-:W-:Y:S01]  /*15f10*/  FMUL.FTZ R21, R14, R9 ;  /* 0x000000090e157220 */ /* 0x000fe20000410000 */
[----:B------:R-:W-:Y:S01]  /*15f20*/  LOP3.LUT R4, R87, 0xffff0000, RZ, 0xc0, !PT ;  /* 0xffff000057047812 */ /* 0x000fe200078ec0ff */
[----:B------:R-:W-:Y:S01]  /*15f30*/  FMUL.FTZ R24, R15, R8 ;  /* 0x000000080f187220 */ /* 0x000fe20000410000 */
[----:B------:R-:W-:Y:S01]  /*15f40*/  LOP3.LUT R6, R6, 0xffff0000, RZ, 0xc0, !PT ;  /* 0xffff000006067812 */ /* 0x000fe200078ec0ff */
[-C--:B------:R-:W-:Y:S01]  /*15f50*/  FMUL.FTZ R14, R14, R5.reuse ;  /* 0x000000050e0e7220 */ /* 0x080fe20000410000 */
[----:B------:R-:W-:Y:S01]  /*15f60*/  LOP3.LUT R7, R7, 0xffff0000, RZ, 0xc0, !PT ;  /* 0xffff000007077812 */ /* 0x000fe200078ec0ff */
[-C--:B------:R-:W-:Y:S02]  /*15f70*/  FMUL.FTZ R27, R15, R4.reuse ;  /* 0x000000040f1b7220 */ /* 0x080fe40000410000 */
        /* <DEDUP_REMOVED lines=14> */
.L_x_2801:
[----:B------:R-:W-:Y:S05]  /*16060*/  BSYNC B0 ;  /* 0x0000000000007941 */ /* 0x000fea0003800000 */
.L_x_2761:
        /* <DEDUP_REMOVED lines=8> */
.L_x_2759:
[----:B----4-:R-:W4:Y:S02]  /*160f0*/  LDL R0, [R1+0x5c] ;  /* 0x00005c0001007983 */ /* 0x010f240000100800 */
[----:B----4-:R-:W-:-:S13]  /*16100*/  R2UR UR4, R0 ;  /* 0x00000000000472ca */ /* 0x010fda00000e0000 */
[----:B------:R-:W-:-:S05]  /*16110*/  IMAD.U32 R0, RZ, RZ, UR4 ;  /* 0x00000004ff007e24 */ /* 0x000fca000f8e00ff */
[----:B------:R-:W-:-:S13]  /*16120*/  ISETP.NE.AND P0, PT, R0, 0x3, PT ;  /* 0x000000030000780c */ /* 0x000fda0003f05270 */
[----:B------:R-:W-:Y:S05]  /*16130*/  @!P0 BRA `(.L_x_2836) ;  /* 0x0000000000048947 */ /* 0x000fea0003800000 */
[----:B------:R-:W-:Y:S01]  /*16140*/  BPT.TRAP 0x1 ;  /* 0x000000040000795c */ /* 0x000fe20000300000 */
.L_x_2836:
[----:B------:R-:W-:Y:S01]  /*16150*/  IMAD R0, R216, 0x8, R16 ;  /* 0x00000008d8007824 */ /* 0x000fe200078e0210 */
[----:B01----:R-:W-:-:S04]  /*16160*/  SHF.L.U32 R3, R218, 0x1f, RZ ;  /* 0x0000001fda037819 */ /* 0x003fc800000006ff */
[----:B------:R0:W1:Y:S01]  /*16170*/  SYNCS.PHASECHK.TRANS64.TRYWAIT P2, [R0+URZ+0x38830], R3 ;  /* 0x03883003000075a7 */ /* 0x000062000804017f */
[----:B------:R-:W-:Y:S05]  /*16180*/  @!P0 BRA `(.L_x_2837) ;  /* 0x0000000000048947 */ /* 0x000fea0003800000 */
[----:B------:R-:W-:Y:S01]  /*16190*/  BPT.TRAP 0x1 ;  /* 0x000000040000795c */ /* 0x000fe20000300000 */
.L_x_2837:
[----:B---3--:R-:W3:Y:S02]  /*161a0*/  S2R R4, SR_TID.X ;  /* 0x0000000000047919 */ /* 0x008ee40000002100 */
[----:B---3--:R-:W-:-:S04]  /*161b0*/  LOP3.LUT R4, R4, 0x7f, RZ, 0xc0, !PT ;  /* 0x0000007f04047812 */ /* 0x008fc800078ec0ff */
[----:B------:R-:W-:Y:S01]  /*161c0*/  ISETP.NE.AND P1, PT, R4, RZ, PT ;  /* 0x000000ff0400720c */ /* 0x000fe20003f25270 */
[----:B-1----:R-:W-:-:S12]  /*161d0*/  @P2 BRA `(.L_x_2838) ;  /* 0x0000000000082947 */ /* 0x002fd80003800000 */
[----:B------:R-:W1:Y:S02]  /*161e0*/  SYNCS.PHASECHK.TRANS64.TRYWAIT P2, [R0+URZ+0x38830], R3 ;  /* 0x03883003000075a7 */ /* 0x000e64000804017f */
[----:B-1----:R-:W-:Y:S05]  /*161f0*/  @!P2 BRA `(.L_x_2839) ;  /* 0x000001ec0014a947 */ /* 0x002fea0003800000 */
.L_x_2838:
[----:B------:R-:W-:Y:S05]  /*16200*/  WARPSYNC.ALL ;  /* 0x0000000000007948 */ /* 0x000fea0003800000 */
[----:B01----:R-:W-:Y:S01]  /*16210*/  VIADD R3, R16, 0x24400 ;  /* 0x0002440010037836 */ /* 0x003fe20000000000 */
[----:B------:R-:W-:Y:S01]  /*16220*/  R2UR UR12, R84 ;  /* 0x00000000540c72ca */ /* 0x000fe200000e0000 */
[----:B------:R-:W-:Y:S01]  /*16230*/  IMAD.MOV.U32 R5, RZ, RZ, 0x40000040 ;  /* 0x40000040ff057424 */ /* 0x000fe200078e00ff */
[----:B------:R-:W-:Y:S01]  /*16240*/  WARPGROUP.ARRIVE ;  /* 0x00000000000079c5 */ /* 0x000fe20000000000 */
[----:B------:R-:W-:Y:S01]  /*16250*/  UMOV UR9, 0x40000040 ;  /* 0x4000004000097882 */ /* 0x000fe20000000000 */
[----:B------:R-:W-:Y:S01]  /*16260*/  SHF.R.U32.HI R3, RZ, 0x4, R3 ;  /* 0x00000004ff037819 */ /* 0x000fe20000011603 */
[----:B------:R-:W-:Y:S01]  /*16270*/  IMAD.MOV.U32 R7, RZ, RZ, 0x40000040 ;  /* 0x40000040ff077424 */ /* 0x000fe200078e00ff */
[----:B------:R-:W-:Y:S01]  /*16280*/  R2UR UR11, R5 ;  /* 0x00000000050b72ca */ /* 0x000fe200000e0000 */
[----:B------:R-:W-:Y:S01]  /*16290*/  UMOV UR5, UR9 ;  /* 0x0000000900057c82 */ /* 0x000fe20008000000 */
[----:B------:R-:W-:Y:S01]  /*162a0*/  LOP3.LUT R3, R3, 0x3fff, RZ, 0xc0, !PT ;  /* 0x00003fff03037812 */ /* 0x000fe200078ec0ff */
[----:B--2---:R-:W-:Y:S01]  /*162b0*/  IMAD.MOV.U32 R9, RZ, RZ, 0x40000040 ;  /* 0x40000040ff097424 */ /* 0x004fe200078e00ff */
[----:B------:R-:W-:Y:S01]  /*162c0*/  R2UR UR7, R7 ;  /* 0x00000000070772ca */ /* 0x000fe200000e0000 */
[----:B------:R-:W-:Y:S01]  /*162d0*/  IMAD.MOV.U32 R7, RZ, RZ, 0x40000040 ;  /* 0x40000040ff077424 */ /* 0x000fe200078e00ff */
[----:B------:R-:W-:Y:S01]  /*162e0*/  LOP3.LUT R20, R3, 0x10000, RZ, 0xfc, !PT ;  /* 0x0001000003147812 */ /* 0x000fe200078efcff */
[----:B------:R-:W-:Y:S01]  /*162f0*/  ULOP3.LUT UR12, UR12, 0x10000, URZ, 0xfc, !UPT ;  /* 0x000100000c0c7892 */ /* 0x000fe2000f8efc3f */
[----:B------:R-:W-:Y:S01]  /*16300*/  IMAD.U32 R11, RZ, RZ, UR9 ;  /* 0x00000009ff0b7e24 */ /* 0x000fe2000f8e00ff */
[----:B------:R-:W-:Y:S01]  /*16310*/  UMOV UR17, 0x40000040 ;  /* 0x4000004000117882 */ /* 0x000fe20000000000 */
[----:B------:R-:W-:Y:S01]  /*16320*/  UMOV UR57, 0x40000040 ;  /* 0x4000004000397882 */ /* 0x000fe20000000000 */
[----:B------:R-:W-:Y:S01]  /*16330*/  IMAD R4, R216, 0xa00, R20 ;  /* 0x00000a00d8047824 */ /* 0x000fe200078e0214 */
[----:B------:R-:W-:Y:S01]  /*16340*/  UIADD3 UR56, UR12, 0x804, URZ ;  /* 0x000008040c387890 */ /* 0x000fe2000fffe03f */
[----:B------:R-:W0:Y:S01]  /*16350*/  LDC R3, c[0x0][0x448] ;  /* 0x00011200ff037b82 */ /* 0x000e220000000800 */
[----:B------:R-:W-:Y:S01]  /*16360*/  UMOV UR8, UR12 ;  /* 0x0000000c00087c82 */ /* 0x000fe20008000000 */
[C---:B------:R-:W-:Y:S01]  /*16370*/  VIADD R6, R4.reuse, 0x80 ;  /* 0x0000008004067836 */ /* 0x040fe20000000000 */
[C---:B------:R-:W-:Y:S01]  /*16380*/  R2UR UR10, R4.reuse ;  /* 0x00000000040a72ca */ /* 0x040fe200000e0000 */
[----:B------:R-:W-:Y:S01]  /*16390*/  UMOV UR4, UR8 ;  /* 0x0000000800047c82 */ /* 0x000fe20008000000 */
[----:B------:R-:W-:Y:S01]  /*163a0*/  VIADD R8, R4, 0x180 ;  /* 0x0000018004087836 */ /* 0x000fe20000000000 */
[----:B------:R-:W-:Y:S01]  /*163b0*/  UIADD3 UR52, UR12, 0x806, URZ ;  /* 0x000008060c347890 */ /* 0x000fe2000fffe03f */
[----:B------:R-:W-:Y:S01]  /*163c0*/  R2UR UR6, R6 ;  /* 0x00000000060672ca */ /* 0x000fe200000e0000 */
[----:B------:R-:W-:Y:S01]  /*163d0*/  VIADD R6, R4, 0x100 ;  /* 0x0000010004067836 */ /* 0x000fe20000000000 */
[----:B------:R-:W-:Y:S01]  /*163e0*/  UMOV UR53, 0x40000040 ;  /* 0x4000004000357882 */ /* 0x000fe20000000000 */
[----:B------:R-:W-:Y:S01]  /*163f0*/  IMAD.U32 R10, RZ, RZ, UR8 ;  /* 0x00000008ff0a7e24 */ /* 0x000fe2000f8e00ff */
[----:B------:R-:W-:Y:S01]  /*16400*/  UIADD3 UR48, UR12, 0xc00, URZ ;  /* 0x00000c000c307890 */ /* 0x000fe2000fffe03f */
[----:B------:R-:W-:Y:S01]  /*16410*/  @!P1 VIADD R0, R0, 0x38840 ;  /* 0x0003884000009836 */ /* 0x000fe20000000000 */
[----:B------:R-:W-:Y:S01]  /*16420*/  UMOV UR49, 0x40000040 ;  /* 0x4000004000317882 */ /* 0x000fe20000000000 */
[----:B------:R-:W-:Y:S01]  /*16430*/  UIADD3 UR44, UR12, 0xc02, URZ ;  /* 0x00000c020c2c7890 */ /* 0x000fe2000fffe03f */
[----:B------:R1:W-:Y:S01]  /*16440*/  STL.64 [R1+0x50], R10 ;  /* 0x0000500a01007387 */ /* 0x0003e20000100a00 */
[----:B------:R-:W-:Y:S01]  /*16450*/  HGMMA.64x16x16.F32.BF16 R56, gdesc[UR8], RZ, !UPT, gsb0 ;  /* 0x00200000083879f0 */ /* 0x000fe2000c0018ff */
[----:B------:R-:W-:Y:S01]  /*16460*/  UMOV UR45, 0x40000040 ;  /* 0x40000040002d7882 */ /* 0x000fe20000000000 */
[----:B------:R-:W-:Y:S01]  /*16470*/  UIADD3 UR40, UR12, 0xc04, URZ ;  /* 0x00000c040c287890 */ /* 0x000fe2000fffe03f */
[----:B------:R-:W-:Y:S01]  /*16480*/  @!P1 PRMT R0, RZ, 0x654, R0 ;  /* 0x00000654ff009816 */ /* 0x000fe20000000000 */
[----:B------:R-:W-:Y:S01]  /*16490*/  UMOV UR41, 0x40000040 ;  /* 0x4000004000297882 */ /* 0x000fe20000000000 */
[----:B------:R-:W-:Y:S01]  /*164a0*/  UIADD3 UR36, UR12, 0xc06, URZ ;  /* 0x00000c060c247890 */ /* 0x000fe2000fffe03f */
[----:B------:R-:W-:Y:S01]  /*164b0*/  BSSY B0, `(.L_x_2840) ;  /* 0x0000939000007945 */ /* 0x000fe20003800000 */
[----:B------:R-:W-:Y:S01]  /*164c0*/  UMOV UR37, 0x40000040 ;  /* 0x4000004000257882 */ /* 0x000fe20000000000 */
[----:B0-----:R-:W-:Y:S01]  /*164d0*/  ISETP.NE.AND P2, PT, R3, 0x1, PT ;  /* 0x000000010300780c */ /* 0x001fe20003f45270 */
[----:B------:R-:W-:Y:S01]  /*164e0*/  IMAD.IADD R3, R235, 0x1, R231 ;  /* 0x00000001eb037824 */ /* 0x000fe200078e02e7 */
[----:B------:R-:W-:Y:S01]  /*164f0*/  CS2R R150, SRZ ;  /* 0x0000000000967805 */ /* 0x000fe2000001ff00 */
[----:B-1----:R-:W-:Y:S01]  /*16500*/  IMAD.U32 R11, RZ, RZ, UR17 ;  /* 0x00000011ff0b7e24 */ /* 0x002fe2000f8e00ff */
        /* <DEDUP_REMOVED lines=46> */
[----:B-----5:R-:W-:-:S06]  /*167f0*/  WARPGROUP.ARRIVE ;  /* 0x00000000000079c5 */ /* 0x020fcc0000000000 */
        /* <DEDUP_REMOVED lines=419> */
[----:B------:R0:W-:Y:S02]  /*18230*/  STL.64 [R1], R10 ;  /* 0x0000000a01007387 */ /* 0x0001e40000100a00 */
[----:B0-----:R-:W0:Y:S01]  /*18240*/  @P2 LDC R10, c[0x0][0x44c] ;  /* 0x00011300ff0a2b82 */ /* 0x001e220000000800 */
[----:B------:R-:W-:Y:S02]  /*18250*/  WARPGROUP.DEPBAR.LE gsb0, 0x0 ;  /* 0x00008000000079c5 */ /* 0x000fe40000010000 */
[----:B------:R-:W-:Y:S01]  /*18260*/  WARPGROUP.ARRIVE ;  /* 0x00000000000079c5 */ /* 0x000fe20000000000 */
[----:B0-----:R-:W-:-:S05]  /*18270*/  @P2 IMAD.HI.U32 R5, R3, R10, RZ ;  /* 0x0000000a03052227 */ /* 0x001fca00078e00ff */
        /* <DEDUP_REMOVED lines=13> */
[----:B------:R-:W-:Y:S03]  /*18350*/  HGMMA.64x16x16.F32.BF16 R56, gdesc[UR16], R56, gsb0 ;  /* 0x00200000103879f0 */ /* 0x000fe60008001838 */
        /* <DEDUP_REMOVED lines=201> */
[----:B------:R-:W0:Y:S02]  /*18ff0*/  @P2 LDC R8, c[0x0][0x450] ;  /* 0x00011400ff082b82 */ /* 0x000e240000000800 */
[----:B0-----:R-:W-:Y:S01]  /*19000*/  @P2 SHF.R.U32.HI R3, RZ, R8, R5 ;  /* 0x00000008ff032219 */ /* 0x001fe20000011605 */
[----:B------:R-:W-:-:S04]  /*19010*/  IMAD R5, R2, -0x50, RZ ;  /* 0xffffffb002057824 */ /* 0x000fc800078e02ff */
[----:B------:R-:W0:Y:S01]  /*19020*/  SHFL.IDX PT, R8, R3, 0x1, 0x1c1f ;  /* 0x003c1f0003087f89 */ /* 0x000e2200000e0000 */
[----:B------:R-:W-:-:S04]  /*19030*/  IADD3 R5, -R234, 0x51, R5 ;  /* 0x00000051ea057810 */ /* 0x000fc80007ffe105 */
[----:B------:R-:W-:Y:S01]  /*19040*/  IADD3 R66, -R232, R5, R233 ;  /* 0x00000005e8427210 */ /* 0x000fe20007ffe1e9 */
        /* <DEDUP_REMOVED lines=46> */
[----:B------:R-:W-:Y:S01]  /*19330*/  ULDC UR38, c[0x0][0x988] ;  /* 0x0002620000267ab9 */ /* 0x000fe20000000800 */
[----:B------:R-:W-:Y:S01]  /*19340*/  ULDC UR39, c[0x0][0x988] ;  /* 0x0002620000277ab9 */ /* 0x000fe20000000800 */
[----:B------:R-:W-:Y:S02]  /*19350*/  WARPGROUP.DEPBAR.LE gsb0, 0x0 ;  /* 0x00008000000079c5 */ /* 0x000fe40000010000 */
[----:B------:R-:W-:-:S06]  /*19360*/  WARPGROUP.ARRIVE ;  /* 0x00000000000079c5 */ /* 0x000fcc0000000000 */
[----:B------:R-:W-:Y:S01]  /*19370*/  HGMMA.64x16x16.F32.BF16 R48, gdesc[UR4], R48, gsb0 ;  /* 0x00200000043079f0 */ /* 0x000fe20008001830 */
[----:B------:R-:W-:Y:S01]  /*19380*/  R2UR UR6, R6 ;  /* 0x00000000060672ca */ /* 0x000fe200000e0000 */
[----:B------:R-:W-:Y:S01]  /*19390*/  UMOV UR4, UR36 ;  /* 0x0000002400047c82 */ /* 0x000fe20008000000 */
[----:B------:R-:W-:Y:S01]  /*193a0*/  R2UR UR7, R7 ;  /* 0x00000000070772ca */ /* 0x000fe200000e0000 */
[----:B------:R-:W-:Y:S01]  /*193b0*/  UMOV UR5, UR37 ;  /* 0x0000002500057c82 */ /* 0x000fe20008000000 */
[C---:B------:R-:W-:Y:S02]  /*193c0*/  VIADD R6, R4.reuse, 0x906 ;  /* 0x0000090604067836 */ /* 0x040fe40000000000 */
[----:B------:R-:W-:Y:S02]  /*193d0*/  IMAD.MOV.U32 R7, RZ, RZ, 0x40000040 ;  /* 0x40000040ff077424 */ /* 0x000fe400078e00ff */
[----:B------:R-:W-:Y:S01]  /*193e0*/  VIADD R4, R4, 0x986 ;  /* 0x0000098604047836 */ /* 0x000fe20000000000 */
[----:B------:R-:W-:-:S02]  /*193f0*/  WARPGROUP.DEPBAR.LE gsb0, 0x0 ;  /* 0x00008000000079c5 */ /* 0x000fc40000010000 */
[----:B------:R-:W-:-:S06]  /*19400*/  WARPGROUP.ARRIVE ;  /* 0x00000000000079c5 */ /* 0x000fcc0000000000 */
[----:B------:R-:W-:Y:S01]  /*19410*/  HGMMA.64x16x16.F32.BF16 R40, gdesc[UR4], R40, gsb0 ;  /* 0x00200000042879f0 */ /* 0x000fe20008001828 */
[----:B------:R-:W-:Y:S01]  /*19420*/  R2UR UR6, R6 ;  /* 0x00000000060672ca */ /* 0x000fe200000e0000 */
[----:B------:R-:W-:Y:S01]  /*19430*/  UMOV UR4, UR36 ;  /* 0x0000002400047c82 */ /* 0x000fe20008000000 */
[----:B------:R-:W-:Y:S01]  /*19440*/  R2UR UR7, R7 ;  /* 0x00000000070772ca */ /* 0x000fe200000e0000 */
[----:B------:R-:W-:Y:S01]  /*19450*/  UMOV UR5, UR37 ;  /* 0x0000002500057c82 */ /* 0x000fe20008000000 */
[----:B------:R-:W-:-:S05]  /*19460*/  IMAD R7, R2, -0x50, R233 ;  /* 0xffffffb002077824 */ /* 0x000fca00078e02e9 */
[----:B------:R-:W-:-:S04]  /*19470*/  IADD3 R7, -R234, 0x50, R7 ;  /* 0x00000050ea077810 */ /* 0x000fc80007ffe107 */
[----:B0-----:R-:W-:-:S04]  /*19480*/  VIADDMNMX R6, R8, R66, R7, PT ;  /* 0x0000004208067246 */ /* 0x001fc80003800107 */
[C---:B------:R-:W-:Y:S02]  /*19490*/  ISETP.GT.AND P3, PT, R6.reuse, RZ, PT ;  /* 0x000000ff0600720c */ /* 0x040fe40003f64270 */
[C---:B------:R-:W-:Y:S02]  /*194a0*/  ISETP.GT.AND P4, PT, R6.reuse, 0x1, PT ;  /* 0x000000010600780c */ /* 0x040fe40003f84270 */
[----:B------:R-:W-:Y:S02]  /*194b0*/  ISETP.GT.AND P5, PT, R6, 0x8, PT ;  /* 0x000000080600780c */ /* 0x000fe40003fa4270 */
[----:B------:R-:W-:Y:S02]  /*194c0*/  FSEL R74, R59, -INF , P4 ;  /* 0xff8000003b4a7808 */ /* 0x000fe40002000000 */
[----:B------:R-:W-:Y:S02]  /*194d0*/  FSEL R70, R62, -INF , P5 ;  /* 0xff8000003e467808 */ /* 0x000fe40002800000 */
[----:B------:R-:W-:-:S04]  /*194e0*/  ISETP.GT.AND P4, PT, R6, 0x10, PT ;  /* 0x000000100600780c */ /* 0x000fc80003f84270 */
[----:B------:R-:W-:Y:S02]  /*194f0*/  FSEL R64, R50, -INF , P4 ;  /* 0xff80000032407808 */ /* 0x000fe40002000000 */
[----:B------:R-:W-:-:S04]  /*19500*/  ISETP.GT.AND P4, PT, R6, 0x18, PT ;  /* 0x000000180600780c */ /* 0x000fc80003f84270 */
[----:B------:R-:W-:Y:S02]  /*19510*/  FSEL R54, R54, -INF , P4 ;  /* 0xff80000036367808 */ /* 0x000fe40002000000 */
[----:B------:R-:W-:Y:S01]  /*19520*/  ISETP.GT.AND P4, PT, R6, 0x20, PT ;  /* 0x000000200600780c */ /* 0x000fe20003f84270 */
[----:B------:R-:W-:Y:S02]  /*19530*/  WARPGROUP.DEPBAR.LE gsb0, 0x0 ;  /* 0x00008000000079c5 */ /* 0x000fe40000010000 */
[----:B------:R-:W-:Y:S01]  /*19540*/  WARPGROUP.ARRIVE ;  /* 0x00000000000079c5 */ /* 0x000fe20000000000 */
[----:B------:R-:W-:Y:S02]  /*19550*/  FSEL R42, R42, -INF , P4 ;  /* 0xff8000002a2a7808 */ /* 0x000fe40002000000 */
[----:B------:R-:W-:-:S03]  /*19560*/  ISETP.GT.AND P4, PT, R6, 0x28, PT ;  /* 0x000000280600780c */ /* 0x000fc60003f84270 */
[----:B------:R-:W-:Y:S01]  /*19570*/  HGMMA.64x16x16.F32.BF16 R32, gdesc[UR4], R32, gsb0 ;  /* 0x00200000042079f0 */ /* 0x000fe20008001820 */
[----:B------:R-:W-:Y:S01]  /*19580*/  R2UR UR6, R4 ;  /* 0x00000000040672ca */ /* 0x000fe200000e0000 */
[----:B------:R-:W-:Y:S01]  /*19590*/  UMOV UR4, UR36 ;  /* 0x0000002400047c82 */ /* 0x000fe20008000000 */
[----:B------:R-:W-:Y:S01]  /*195a0*/  R2UR UR7, R5 ;  /* 0x00000000050772ca */ /* 0x000fe200000e0000 */
[----:B------:R-:W-:Y:S01]  /*195b0*/  UMOV UR5, UR37 ;  /* 0x0000002500057c82 */ /* 0x000fe20008000000 */
[----:B------:R-:W-:Y:S02]  /*195c0*/  FSEL R5, R58, -INF , P3 ;  /* 0xff8000003a057808 */ /* 0x000fe40001800000 */
        /* <DEDUP_REMOVED lines=17> */
[----:B------:R-:W-:Y:S02]  /*196e0*/  FSEL R46, R46, -INF , P4 ;  /* 0xff8000002e2e7808 */ /* 0x000fe40002000000 */
[----:B------:R-:W-:Y:S02]  /*196f0*/  FMNMX.FTZ R9, R50, R9, !PT ;  /* 0x0000000932097209 */ /* 0x000fe40007810000 */
[----:B------:R-:W-:Y:S02]  /*19700*/  ISETP.GT.AND P4, PT, R6, 0x30, PT ;  /* 0x000000300600780c */ /* 0x000fe40003f84270 */
[----:B------:R-:W-:-:S02]  /*19710*/  FSEL R14, R47, -INF , P3 ;  /* 0xff8000002f0e7808 */ /* 0x000fc40001800000 */
[----:B------:R-:W-:Y:S02]  /*19720*/  FMNMX.FTZ R9, R46, R9, !PT ;  /* 0x000000092e097209 */ /* 0x000fe40007810000 */
[----:B------:R-:W-:Y:S01]  /*19730*/  ISETP.GT.AND P3, PT, R6, 0x31, PT ;  /* 0x000000310600780c */ /* 0x000fe20003f64270 */
[----:B------:R-:W-:Y:S02]  /*19740*/  WARPGROUP.DEPBAR.LE gsb0, 0x0 ;  /* 0x00008000000079c5 */ /* 0x000fe40000010000 */
[----:B------:R-:W-:Y:S01]  /*19750*/  WARPGROUP.ARRIVE ;  /* 0x00000000000079c5 */ /* 0x000fe20000000000 */
[----:B------:R-:W-:Y:S02]  /*19760*/  FSEL R34, R34, -INF , P4 ;  /* 0xff80000022227808 */ /* 0x000fe40002000000 */
[----:B------:R-:W-:Y:S02]  /*19770*/  FMNMX.FTZ R9, R14, R9, !PT ;  /* 0x000000090e097209 */ /* 0x000fe40007810000 */
[----:B------:R-:W-:Y:S01]  /*19780*/  ISETP.GT.AND P4, PT, R6, 0x38, PT ;  /* 0x000000380600780c */ /* 0x000fe20003f84270 */
[----:B------:R-:W-:Y:S01]  /*19790*/  HGMMA.64x16x16.F32.BF16 R24, gdesc[UR4], R24, gsb0 ;  /* 0x00200000041879f0 */ /* 0x000fe20008001818 */
[----:B------:R-:W-:Y:S01]  /*197a0*/  FSEL R8, R35, -INF , P3 ;  /* 0xff80000023087808 */ /* 0x000fe20001800000 */
[----:B------:R-:W-:Y:S01]  /*197b0*/  ULDC UR4, c[0x0][0x988] ;  /* 0x0002620000047ab9 */ /* 0x000fe20000000800 */
        /* <DEDUP_REMOVED lines=10> */
[----:B------:R-:W-:Y:S01]  /*19860*/  FSEL R26, R26, -INF , P4 ;  /* 0xff8000001a1a7808 */ /* 0x000fe20002000000 */
[----:B------:R0:W-:Y:S01]  /*19870*/  @!P1 SYNCS.ARRIVE.TRANS64.RED.A1T0 RZ, [R0+URZ], RZ ;  /* 0x000000ff00ff99a7 */ /* 0x0001e2000810043f */
[----:B------:R-:W-:Y:S02]  /*19880*/  ISETP.GT.AND P4, PT, R6, 0x48, PT ;  /* 0x000000480600780c */ /* 0x000fe40003f84270 */
[----:B------:R-:W-:Y:S02]  /*19890*/  FSEL R10, R27, -INF , P3 ;  /* 0xff8000001b0a7808 */ /* 0x000fe40001800000 */
[----:B------:R-:W-:-:S02]  /*198a0*/  FMNMX.FTZ R9, R26, R9, !PT ;  /* 0x000000091a097209 */ /* 0x000fc40007810000 */
[----:B------:R-:W-:Y:S02]  /*198b0*/  ISETP.GT.AND P3, PT, R6, 0x49, PT ;  /* 0x000000490600780c */ /* 0x000fe40003f64270 */
[----:B------:R-:W-:Y:S02]  /*198c0*/  FSEL R30, R30, -INF , P4 ;  /* 0xff8000001e1e7808 */ /* 0x000fe40002000000 */
[----:B------:R-:W-:Y:S02]  /*198d0*/  FMNMX.FTZ R9, R10, R9, !PT ;  /* 0x000000090a097209 */ /* 0x000fe40007810000 */
[----:B------:R-:W-:Y:S01]  /*198e0*/  FSEL R6, R31, -INF , P3 ;  /* 0xff8000001f067808 */ /* 0x000fe20001800000 */
[----:B------:R-:W-:Y:S01]  /*198f0*/  IMAD.MOV.U32 R31, RZ, RZ, R231 ;  /* 0x000000ffff1f7224 */ /* 0x000fe200078e00e7 */
[----:B------:R-:W-:-:S04]  /*19900*/  FMNMX.FTZ R9, R30, R9, !PT ;  /* 0x000000091e097209 */ /* 0x000fc80007810000 */
[----:B------:R-:W-:Y:S02]  /*19910*/  FMNMX.FTZ R4, R6, R9, !PT ;  /* 0x0000000906047209 */ /* 0x000fe40007810000 */
[----:B------:R-:W1:Y:S04]  /*19920*/  SHFL.IDX PT, R9, R3, RZ, 0x1c1f ;  /* 0x001c1fff03097589 */ /* 0x000e6800000e0000 */
[----:B------:R-:W2:Y:S01]  /*19930*/  SHFL.BFLY PT, R11, R4, 0x2, 0x1f ;  /* 0x0c401f00040b7f89 */ /* 0x000ea200000e0000 */
[----:B-1----:R-:W-:Y:S02]  /*19940*/  VIADDMNMX R9, R9, R66, R7, PT ;  /* 0x0000004209097246 */ /* 0x002fe40003800107 */
[----:B--2---:R-:W-:Y:S02]  /*19950*/  FMNMX.FTZ R11, R4, R11, !PT ;  /* 0x0000000b040b7209 */ /* 0x004fe40007810000 */
[----:B------:R-:W-:-:S02]  /*19960*/  ISETP.GT.AND P3, PT, R9, RZ, PT ;  /* 0x000000ff0900720c */ /* 0x000fc40003f64270 */
[C---:B------:R-:W-:Y:S01]  /*19970*/  ISETP.GT.AND P4, PT, R9.reuse, 0x1, PT ;  /* 0x000000010900780c */ /* 0x040fe20003f84270 */
[----:B------:R-:W1:Y:S01]  /*19980*/  SHFL.BFLY PT, R72, R11, 0x1, 0x1f ;  /* 0x0c201f000b487f89 */ /* 0x000e6200000e0000 */
[----:B------:R-:W-:Y:S02]  /*19990*/  ISETP.GT.AND P5, PT, R9, 0x8, PT ;  /* 0x000000080900780c */ /* 0x000fe40003fa4270 */
[----:B------:R-:W-:Y:S02]  /*199a0*/  FSEL R56, R56, -INF , P3 ;  /* 0xff80000038387808 */ /* 0x000fe40001800000 */
[----:B------:R-:W-:Y:S02]  /*199b0*/  FSEL R57, R57, -INF , P4 ;  /* 0xff80000039397808 */ /* 0x000fe40002000000 */
[----:B------:R-:W-:Y:S02]  /*199c0*/  ISETP.GT.AND P6, PT, R9, 0x9, PT ;  /* 0x000000090900780c */ /* 0x000fe40003fc4270 */
[----:B------:R-:W-:-:S02]  /*199d0*/  FSEL R60, R60, -INF , P5 ;  /* 0xff8000003c3c7808 */ /* 0x000fc40002800000 */
[----:B------:R-:W-:Y:S02]  /*199e0*/  FMNMX.FTZ R3, R56, R57, !PT ;  /* 0x0000003938037209 */ /* 0x000fe40007810000 */
[----:B------:R-:W-:Y:S02]  /*199f0*/  FSEL R66, R61, -INF , P6 ;  /* 0xff8000003d427808 */ /* 0x000fe40003000000 */
[C---:B------:R-:W-:Y:S02]  /*19a00*/  ISETP.GT.AND P3, PT, R9.reuse, 0x10, PT ;  /* 0x000000100900780c */ /* 0x040fe40003f64270 */
[----:B------:R-:W-:Y:S01]  /*19a10*/  FMNMX.FTZ R7, R60, R3, !PT ;  /* 0x000000033c077209 */ /* 0x000fe20007810000 */
[----:B------:R-:W-:Y:S01]  /*19a20*/  IMAD.U32 R3, RZ, RZ, UR4 ;  /* 0x00000004ff037e24 */ /* 0x000fe2000f8e00ff */
[----:B------:R-:W-:Y:S02]  /*19a30*/  ISETP.GT.AND P4, PT, R9, 0x11, PT ;  /* 0x000000110900780c */ /* 0x000fe40003f84270 */
[----:B------:R-:W-:-:S02]  /*19a40*/  FSEL R48, R48, -INF , P3 ;  /* 0xff80000030307808 */ /* 0x000fc40001800000 */
[----:B------:R-:W-:Y:S02]  /*19a50*/  FMNMX.FTZ R7, R66, R7, !PT ;  /* 0x0000000742077209 */ /* 0x000fe40007810000 */
[----:B-1----:R-:W-:Y:S02]  /*19a60*/  FMNMX.FTZ R4, R11, R72, !PT ;  /* 0x000000480b047209 */ /* 0x002fe40007810000 */
[----:B------:R-:W-:Y:S02]  /*19a70*/  ISETP.GT.AND P5, PT, R9, 0x18, PT ;  /* 0x000000180900780c */ /* 0x000fe40003fa4270 */
[----:B------:R-:W-:Y:S01]  /*19a80*/  FSEL R72, R49, -INF , P4 ;  /* 0xff80000031487808 */ /* 0x000fe20002000000 */
[----:B------:R-:W-:Y:S01]  /*19a90*/  FMUL.FTZ R13, R4, R3 ;  /* 0x00000003040d7220 */ /* 0x000fe20000410000 */
        /* <DEDUP_REMOVED lines=10> */
[----:B------:R-:W-:Y:S02]  /*19b40*/  FSETP.NEU.FTZ.AND P6, PT, R4, -INF , PT ;  /* 0xff8000000400780b */ /* 0x000fe40003fdd000 */
[----:B------:R-:W-:Y:S02]  /*19b50*/  ISETP.GT.AND P4, PT, R9, 0x28, PT ;  /* 0x000000280900780c */ /* 0x000fe40003f84270 */
[----:B------:R-:W-:Y:S02]  /*19b60*/  FSEL R80, R41, -INF , P3 ;  /* 0xff80000029507808 */ /* 0x000fe40001800000 */
[----:B------:R-:W-:-:S02]  /*19b70*/  FMNMX.FTZ R11, R78, R11, !PT ;  /* 0x0000000b4e0b7209 */ /* 0x000fc40007810000 */
[----:B------:R-:W-:Y:S02]  /*19b80*/  FSEL R7, R13, RZ, P6 ;  /* 0x000000ff0d077208 */ /* 0x000fe40003000000 */
[----:B------:R-:W-:Y:S02]  /*19b90*/  ISETP.GT.AND P3, PT, R9, 0x29, PT ;  /* 0x000000290900780c */ /* 0x000fe40003f64270 */
[----:B------:R-:W-:Y:S01]  /*19ba0*/  FSEL R44, R44, -INF , P4 ;  /* 0xff8000002c2c7808 */ /* 0x000fe20002000000 */
[--C-:B------:R-:W-:Y:S01]  /*19bb0*/  FFMA.FTZ R40, R74, R3, -R7.reuse ;  /* 0x000000034a287223 */ /* 0x100fe20000010807 */
[----:B------:R-:W-:Y:S01]  /*19bc0*/  FMNMX.FTZ R11, R80, R11, !PT ;  /* 0x0000000b500b7209 */ /* 0x000fe20007810000 */
[-CC-:B------:R-:W-:Y:S01]  /*19bd0*/  FFMA.FTZ R211, R70, R3.reuse, -R7.reuse ;  /* 0x0000000346d37223 */ /* 0x180fe20000010807 */
[----:B------:R-:W-:Y:S01]  /*19be0*/  FSEL R74, R45, -INF , P3 ;  /* 0xff8000002d4a7808 */ /* 0x000fe20001800000 */
[-CC-:B------:R-:W-:Y:S01]  /*19bf0*/  FFMA.FTZ R205, R64, R3.reuse, -R7.reuse ;  /* 0x0000000340cd7223 */ /* 0x180fe20000010807 */
[C---:B------:R-:W-:Y:S01]  /*19c00*/  ISETP.GT.AND P3, PT, R9.reuse, 0x30, PT ;  /* 0x000000300900780c */ /* 0x040fe20003f64270 */
        /* <DEDUP_REMOVED lines=8> */
[--C-:B------:R-:W-:Y:S01]  /*19c90*/  FFMA.FTZ R195, R30, R3, -R7.reuse ;  /* 0x000000031ec37223 */ /* 0x100fe20000010807 */
[----:B------:R-:W-:Y:S01]  /*19ca0*/  ISETP.GT.AND P3, PT, R9, 0x38, PT ;  /* 0x000000380900780c */ /* 0x000fe20003f64270 */
[----:B------:R-:W1:Y:S01]  /*19cb0*/  @P2 LDC R30, c[0x0][0x44c] ;  /* 0x00011300ff1e2b82 */ /* 0x000e620000000800 */
[----:B------:R-:W-:Y:S01]  /*19cc0*/  FSEL R70, R33, -INF , P4 ;  /* 0xff80000021467808 */ /* 0x000fe20002000000 */
[----:B------:R-:W-:Y:S01]  /*19cd0*/  MUFU.EX2 R209, R209 ;  /* 0x000000d100d17308 */ /* 0x000fe20000000800 */
[----:B------:R-:W-:Y:S01]  /*19ce0*/  FMNMX.FTZ R11, R82, R11, !PT ;  /* 0x0000000b520b7209 */ /* 0x000fe20007810000 */
[-CC-:B------:R-:W-:Y:S01]  /*19cf0*/  FFMA.FTZ R197, R34, R3.reuse, -R7.reuse ;  /* 0x0000000322c57223 */ /* 0x180fe20000010807 */
[----:B------:R-:W-:Y:S01]  /*19d00*/  ISETP.GT.AND P4, PT, R9, 0x39, PT ;  /* 0x000000390900780c */ /* 0x000fe20003f84270 */
[--C-:B------:R-:W-:Y:S01]  /*19d10*/  FFMA.FTZ R201, R42, R3, -R7.reuse ;  /* 0x000000032ac97223 */ /* 0x100fe20000010807 */
[----:B------:R-:W-:Y:S01]  /*19d20*/  FSEL R36, R36, -INF , P3 ;  /* 0xff80000024247808 */ /* 0x000fe20001800000 */
[----:B------:R-:W2:Y:S01]  /*19d30*/  @P2 LDC R34, c[0x0][0x450] ;  /* 0x00011400ff222b82 */ /* 0x000ea20000000800 */
[----:B------:R-:W-:Y:S01]  /*19d40*/  FMNMX.FTZ R11, R70, R11, !PT ;  /* 0x0000000b460b7209 */ /* 0x000fe20007810000 */
[----:B------:R-:W3:Y:S01]  /*19d50*/  MUFU.EX2 R40, R40 ;  /* 0x0000002800287308 */ /* 0x000ee20000000800 */
[----:B------:R-:W-:Y:S01]  /*19d60*/  FSEL R68, R37, -INF , P4 ;  /* 0xff80000025447808 */ /* 0x000fe20002000000 */
[-CC-:B------:R-:W-:Y:S01]  /*19d70*/  FFMA.FTZ R42, R50, R3.reuse, -R7.reuse ;  /* 0x00000003322a7223 */ /* 0x180fe20000010807 */
[C---:B------:R-:W-:Y:S01]  /*19d80*/  ISETP.GT.AND P3, PT, R9.reuse, 0x40, PT ;  /* 0x000000400900780c */ /* 0x040fe20003f64270 */
[--C-:B------:R-:W-:Y:S01]  /*19d90*/  FFMA.FTZ R203, R46, R3, -R7.reuse ;  /* 0x000000032ecb7223 */ /* 0x100fe20000010807 */
[----:B------:R-:W-:Y:S01]  /*19da0*/  FMNMX.FTZ R11, R36, R11, !PT ;  /* 0x0000000b240b7209 */ /* 0x000fe20007810000 */
[-CC-:B------:R-:W-:Y:S01]  /*19db0*/  FFMA.FTZ R14, R14, R3.reuse, -R7.reuse ;  /* 0x000000030e0e7223 */ /* 0x180fe20000010807 */
[C---:B------:R-:W-:Y:S01]  /*19dc0*/  ISETP.GT.AND P4, PT, R9.reuse, 0x41, PT ;  /* 0x000000410900780c */ /* 0x040fe20003f84270 */
        /* <DEDUP_REMOVED lines=12> */
[----:B------:R-:W4:Y:S01]  /*19e90*/  MUFU.EX2 R211, R211 ;  /* 0x000000d300d37308 */ /* 0x000f220000000800 */
[----:B------:R-:W-:Y:S01]  /*19ea0*/  FSEL R84, R28, -INF , P3 ;  /* 0xff8000001c547808 */ /* 0x000fe20001800000 */
[----:B------:R-:W-:Y:S01]  /*19eb0*/  FFMA.FTZ R28, R62, R3, -R7 ;  /* 0x000000033e1c7223 */ /* 0x000fe20000010807 */
[----:B------:R-:W-:Y:S01]  /*19ec0*/  FMNMX.FTZ R11, R64, R11, !PT ;  /* 0x0000000b400b7209 */ /* 0x000fe20007810000 */
[----:B---3--:R-:W-:Y:S01]  /*19ed0*/  FADD.FTZ R26, R209, R40 ;  /* 0x00000028d11a7221 */ /* 0x008fe20000010000 */
[----:B------:R-:W-:Y:S01]  /*19ee0*/  FSEL R62, R29, -INF , P4 ;  /* 0xff8000001d3e7808 */ /* 0x000fe20002000000 */
[----:B-1----:R-:W-:Y:S01]  /*19ef0*/  @P2 IMAD.HI.U32 R29, R231, R30, RZ ;  /* 0x0000001ee71d2227 */ /* 0x002fe200078e00ff */
[----:B------:R-:W-:Y:S01]  /*19f00*/  FMNMX.FTZ R11, R84, R11, !PT ;  /* 0x0000000b540b7209 */ /* 0x000fe20007810000 */
[----:B------:R-:W1:Y:S01]  /*19f10*/  MUFU.EX2 R32, R32 ;  /* 0x0000002000207308 */ /* 0x000e620000000800 */
[----:B------:R-:W-:-:S02]  /*19f20*/  F2FP.BF16.F32.PACK_AB R209, R40, R209 ;  /* 0x000000d128d1723e */ /* 0x000fc400000010ff */
[----:B------:R-:W-:Y:S02]  /*19f30*/  CS2R R50, SRZ ;  /* 0x0000000000327805 */ /* 0x000fe4000001ff00 */
[----:B------:R-:W-:Y:S02]  /*19f40*/  FMNMX.FTZ R11, R62, R11, !PT ;  /* 0x0000000b3e0b7209 */ /* 0x000fe40007810000 */
[----:B------:R-:W-:Y:S02]  /*19f50*/  CS2R R46, SRZ ;  /* 0x00000000002e7805 */ /* 0x000fe4000001ff00 */
[----:B--2---:R-:W-:Y:S02]  /*19f60*/  @P2 SHF.R.U32.HI R31, RZ, R34, R29 ;  /* 0x00000022ff1f2219 */ /* 0x004fe4000001161d */
[----:B------:R-:W-:Y:S02]  /*19f70*/  CS2R R40, SRZ ;  /* 0x0000000000287805 */ /* 0x000fe4000001ff00 */
[----:B------:R-:W-:Y:S01]  /*19f80*/  CS2R R38, SRZ ;  /* 0x0000000000267805 */ /* 0x000fe2000001ff00 */
[----:B------:R-:W2:Y:S01]  /*19f90*/  SHFL.BFLY PT, R58, R11, 0x2, 0x1f ;  /* 0x0c401f000b3a7f89 */ /* 0x000ea200000e0000 */
[----:B------:R-:W3:Y:S01]  /*19fa0*/  MUFU.EX2 R205, R205 ;  /* 0x000000cd00cd7308 */ /* 0x000ee20000000800 */
[----:B----4-:R-:W-:Y:S01]  /*19fb0*/  FADD.FTZ R27, R211, R26 ;  /* 0x0000001ad31b7221 */ /* 0x010fe20000010000 */
[----:B------:R-:W-:-:S05]  /*19fc0*/  IADD3 R33, R31, R233, -R232 ;  /* 0x000000e91f217210 */ /* 0x000fca0007ffe8e8 */
[----:B------:R-:W-:Y:S01]  /*19fd0*/  IMAD.HI R224, R33, 0x66666667, RZ ;  /* 0x6666666721e07827 */ /* 0x000fe200078e02ff */
[----:B------:R-:W4:Y:S03]  /*19fe0*/  MUFU.EX2 R28, R28 ;  /* 0x0000001c001c7308 */ /* 0x000f260000000800 */
[C---:B-1----:R-:W-:Y:S01]  /*19ff0*/  FADD.FTZ R26, R32.reuse, R27 ;  /* 0x0000001b201a7221 */ /* 0x042fe20000010000 */
[----:B------:R-:W-:-:S04]  /*1a000*/  F2FP.BF16.F32.PACK_AB R211, R32, R211 ;  /* 0x000000d320d3723e */ /* 0x000fc800000010ff */
[----:B------:R-:W1:Y:S01]  /*1a010*/  MUFU.EX2 R207, R207 ;  /* 0x000000cf00cf7308 */ /* 0x000e620000000800 */
[----:B---3--:R-:W-:Y:S01]  /*1a020*/  FADD.FTZ R27, R205, R26 ;  /* 0x0000001acd1b7221 */ /* 0x008fe20000010000 */
[----:B--2---:R-:W-:-:S06]  /*1a030*/  FMNMX.FTZ R58, R11, R58, !PT ;  /* 0x0000003a0b3a7209 */ /* 0x004fcc0007810000 */
[----:B------:R-:W2:Y:S01]  /*1a040*/  MUFU.EX2 R54, R54 ;  /* 0x0000003600367308 */ /* 0x000ea20000000800 */
[C---:B----4-:R-:W-:Y:S01]  /*1a050*/  FADD.FTZ R30, R28.reuse, R27 ;  /* 0x0000001b1c1e7221 */ /* 0x050fe20000010000 */
[----:B------:R-:W-:Y:S01]  /*1a060*/  F2FP.BF16.F32.PACK_AB R205, R28, R205 ;  /* 0x000000cd1ccd723e */ /* 0x000fe200000010ff */
[----:B------:R-:W3:Y:S05]  /*1a070*/  SHFL.BFLY PT, R5, R58, 0x1, 0x1f ;  /* 0x0c201f003a057f89 */ /* 0x000eea00000e0000 */
[----:B------:R-:W-:Y:S01]  /*1a080*/  MUFU.EX2 R201, R201 ;  /* 0x000000c900c97308 */ /* 0x000fe20000000800 */
[----:B-1----:R-:W-:-:S07]  /*1a090*/  FADD.FTZ R31, R207, R30 ;  /* 0x0000001ecf1f7221 */ /* 0x002fce0000010000 */
[----:B------:R-:W-:Y:S01]  /*1a0a0*/  MUFU.EX2 R42, R42 ;  /* 0x0000002a002a7308 */ /* 0x000fe20000000800 */
[----:B--2---:R-:W-:-:S07]  /*1a0b0*/  F2FP.BF16.F32.PACK_AB R207, R54, R207 ;  /* 0x000000cf36cf723e */ /* 0x004fce00000010ff */
[----:B------:R-:W-:Y:S01]  /*1a0c0*/  MUFU.EX2 R203, R203 ;  /* 0x000000cb00cb7308 */ /* 0x000fe20000000800 */
[----:B---3--:R-:W-:Y:S02]  /*1a0d0*/  FMNMX.FTZ R5, R58, R5, !PT ;  /* 0x000000053a057209 */ /* 0x008fe40007810000 */
[----:B------:R-:W-:Y:S02]  /*1a0e0*/  CS2R R58, SRZ ;  /* 0x00000000003a7805 */ /* 0x000fe4000001ff00 */
        /* <DEDUP_REMOVED lines=21> */
[-CC-:B------:R-:W-:Y:S01]  /*1a240*/  FFMA.FTZ R198, R36, R3.reuse, -R15.reuse ;  /* 0x0000000324c67223 */ /* 0x180fe2000001080f */
[-CC-:B------:R-:W-:Y:S01]  /*1a250*/  FFMA.FTZ R24, R24, R3.reuse, -R15.reuse ;  /* 0x0000000318187223 */ /* 0x180fe2000001080f */
[-CC-:B------:R-:W-:Y:S01]  /*1a260*/  FFMA.FTZ R64, R64, R3.reuse, -R15.reuse ;  /* 0x0000000340407223 */ /* 0x180fe2000001080f */
[-CC-:B------:R-:W-:Y:S01]  /*1a270*/  FFMA.FTZ R84, R84, R3.reuse, -R15.reuse ;  /* 0x0000000354547223 */ /* 0x180fe2000001080f */
[----:B------:R-:W-:Y:S01]  /*1a280*/  FFMA.FTZ R62, R62, R3, -R15 ;  /* 0x000000033e3e7223 */ /* 0x000fe2000001080f */
[----:B------:R-:W-:-:S02]  /*1a290*/  CS2R R82, SRZ ;  /* 0x0000000000527805 */ /* 0x000fc4000001ff00 */
[----:B------:R-:W-:Y:S01]  /*1a2a0*/  CS2R R80, SRZ ;  /* 0x0000000000507805 */ /* 0x000fe2000001ff00 */
[----:B------:R-:W2:Y:S01]  /*1a2b0*/  MUFU.EX2 R210, R210 ;  /* 0x000000d200d27308 */ /* 0x000ea20000000800 */
[----:B------:R-:W-:Y:S02]  /*1a2c0*/  CS2R R78, SRZ ;  /* 0x00000000004e7805 */ /* 0x000fe4000001ff00 */
[----:B------:R-:W-:Y:S02]  /*1a2d0*/  CS2R R76, SRZ ;  /* 0x00000000004c7805 */ /* 0x000fe4000001ff00 */
[----:B------:R-:W-:Y:S02]  /*1a2e0*/  CS2R R74, SRZ ;  /* 0x00000000004a7805 */ /* 0x000fe4000001ff00 */
[----:B------:R-:W-:Y:S02]  /*1a2f0*/  CS2R R72, SRZ ;  /* 0x0000000000487805 */ /* 0x000fe4000001ff00 */
[----:B------:R-:W-:-:S02]  /*1a300*/  CS2R R70, SRZ ;  /* 0x0000000000467805 */ /* 0x000fc4000001ff00 */
[----:B------:R-:W-:Y:S02]  /*1a310*/  CS2R R66, SRZ ;  /* 0x0000000000427805 */ /* 0x000fe4000001ff00 */
[----:B------:R-:W-:Y:S01]  /*1a320*/  CS2R R60, SRZ ;  /* 0x00000000003c7805 */ /* 0x000fe2000001ff00 */
[----:B------:R-:W3:Y:S01]  /*1a330*/  MUFU.EX2 R9, R9 ;  /* 0x0000000900097308 */ /* 0x000ee20000000800 */
[----:B-1----:R-:W-:Y:S01]  /*1a340*/  FADD.FTZ R29, R208, R7 ;  /* 0x00000007d01d7221 */ /* 0x002fe20000010000 */
[----:B------:R-:W-:Y:S02]  /*1a350*/  F2FP.BF16.F32.PACK_AB R208, R7, R208 ;  /* 0x000000d007d0723e */ /* 0x000fe400000010ff */
[----:B------:R-:W-:Y:S02]  /*1a360*/  CS2R R56, SRZ ;  /* 0x0000000000387805 */ /* 0x000fe4000001ff00 */
[----:B------:R-:W-:Y:S02]  /*1a370*/  CS2R R52, SRZ ;  /* 0x0000000000347805 */ /* 0x000fe4000001ff00 */
[----:B------:R-:W-:-:S02]  /*1a380*/  CS2R R48, SRZ ;  /* 0x0000000000307805 */ /* 0x000fc4000001ff00 */
[----:B------:R-:W-:Y:S02]  /*1a390*/  CS2R R44, SRZ ;  /* 0x00000000002c7805 */ /* 0x000fe4000001ff00 */
[----:B------:R-:W-:Y:S01]  /*1a3a0*/  CS2R R36, SRZ ;  /* 0x0000000000247805 */ /* 0x000fe2000001ff00 */
[----:B------:R-:W0:Y:S01]  /*1a3b0*/  MUFU.EX2 R204, R204 ;  /* 0x000000cc00cc7308 */ /* 0x000e220000000800 */
[----:B--2---:R-:W-:-:S07]  /*1a3c0*/  FADD.FTZ R26, R210, R29 ;  /* 0x0000001dd21a7221 */ /* 0x004fce0000010000 */
[----:B------:R-:W1:Y:S01]  /*1a3d0*/  MUFU.EX2 R11, R11 ;  /* 0x0000000b000b7308 */ /* 0x000e620000000800 */
[C---:B---3--:R-:W-:Y:S01]  /*1a3e0*/  FADD.FTZ R29, R9.reuse, R26 ;  /* 0x0000001a091d7221 */ /* 0x048fe20000010000 */
[----:B------:R-:W-:Y:S01]  /*1a3f0*/  FADD.FTZ R26, R54, R31 ;  /* 0x0000001f361a7221 */ /* 0x000fe20000010000 */
[----:B------:R-:W-:Y:S02]  /*1a400*/  F2FP.BF16.F32.PACK_AB R210, R9, R210 ;  /* 0x000000d209d2723e */ /* 0x000fe400000010ff */
[----:B------:R-:W-:Y:S01]  /*1a410*/  CS2R R54, SRZ ;  /* 0x0000000000367805 */ /* 0x000fe2000001ff00 */
[----:B------:R-:W-:Y:S01]  /*1a420*/  FADD.FTZ R33, R201, R26 ;  /* 0x0000001ac9217221 */ /* 0x000fe20000010000 */
[----:B------:R-:W-:Y:S01]  /*1a430*/  F2FP.BF16.F32.PACK_AB R201, R42, R201 ;  /* 0x000000c92ac9723e */ /* 0x000fe200000010ff */
[----:B------:R-:W2:Y:S01]  /*1a440*/  MUFU.EX2 R206, R206 ;  /* 0x000000ce00ce7308 */ /* 0x000ea20000000800 */
[----:B0-----:R-:W-:Y:S01]  /*1a450*/  FADD.FTZ R0, R204, R29 ;  /* 0x0000001dcc007221 */ /* 0x001fe20000010000 */
[----:B------:R-:W-:Y:S01]  /*1a460*/  FADD.FTZ R26, R42, R33 ;  /* 0x000000212a1a7221 */ /* 0x000fe20000010000 */
[----:B------:R-:W-:Y:S01]  /*1a470*/  FFMA.FTZ R29, R68, R3, -R15 ;  /* 0x00000003441d7223 */ /* 0x000fe2000001080f */
[----:B------:R-:W-:-:S02]  /*1a480*/  CS2R R68, SRZ ;  /* 0x0000000000447805 */ /* 0x000fc4000001ff00 */
[----:B------:R-:W-:Y:S01]  /*1a490*/  CS2R R42, SRZ ;  /* 0x00000000002a7805 */ /* 0x000fe2000001ff00 */
[----:B------:R-:W-:Y:S01]  /*1a4a0*/  FADD.FTZ R33, R203, R26 ;  /* 0x0000001acb217221 */ /* 0x000fe20000010000 */
[C---:B------:R-:W-:Y:S01]  /*1a4b0*/  F2FP.BF16.F32.PACK_AB R203, R14.reuse, R203 ;  /* 0x000000cb0ecb723e */ /* 0x040fe200000010ff */
[----:B------:R-:W0:Y:S01]  /*1a4c0*/  MUFU.EX2 R13, R13 ;  /* 0x0000000d000d7308 */ /* 0x000e220000000800 */
[C---:B-1----:R-:W-:Y:S01]  /*1a4d0*/  FADD.FTZ R31, R11.reuse, R0 ;  /* 0x000000000b1f7221 */ /* 0x042fe20000010000 */
[----:B------:R-:W-:Y:S01]  /*1a4e0*/  FADD.FTZ R26, R14, R33 ;  /* 0x000000210e1a7221 */ /* 0x000fe20000010000 */
[----:B------:R-:W-:Y:S02]  /*1a4f0*/  SHF.R.U32.HI R33, RZ, 0x1f, R224 ;  /* 0x0000001fff217819 */ /* 0x000fe400000116e0 */
[----:B------:R-:W-:Y:S02]  /*1a500*/  F2FP.BF16.F32.PACK_AB R204, R11, R204 ;  /* 0x000000cc0bcc723e */ /* 0x000fe400000010ff */
[----:B------:R-:W-:Y:S01]  /*1a510*/  LEA.HI.SX32 R224, R224, R33, 0x1b ;  /* 0x00000021e0e07211 */ /* 0x000fe200078fdaff */
[----:B------:R-:W1:Y:S01]  /*1a520*/  MUFU.EX2 R200, R200 ;  /* 0x000000c800c87308 */ /* 0x000e620000000800 */
[----:B--2---:R-:W-:-:S02]  /*1a530*/  FADD.FTZ R0, R206, R31 ;  /* 0x0000001fce007221 */ /* 0x004fc40000010000 */
[----:B------:R-:W-:-:S05]  /*1a540*/  VIMNMX R224, R229, R224, !PT ;  /* 0x000000e0e5e07248 */ /* 0x000fca0007fe0100 */
[----:B------:R-:W2:Y:S01]  /*1a550*/  MUFU.EX2 R21, R21 ;  /* 0x0000001500157308 */ /* 0x000ea20000000800 */
[C---:B0-----:R-:W-:Y:S01]  /*1a560*/  FADD.FTZ R31, R13.reuse, R0 ;  /* 0x000000000d1f7221 */ /* 0x041fe20000010000 */
[----:B------:R-:W-:-:S06]  /*1a570*/  F2FP.BF16.F32.PACK_AB R206, R13, R206 ;  /* 0x000000ce0dce723e */ /* 0x000fcc00000010ff */
[----:B------:R-:W0:Y:S01]  /*1a580*/  MUFU.EX2 R202, R202 ;  /* 0x000000ca00ca7308 */ /* 0x000e220000000800 */
[----:B-1----:R-:W-:Y:S01]  /*1a590*/  FADD.FTZ R0, R200, R31 ;  /* 0x0000001fc8007221 */ /* 0x002fe20000010000 */
[----:B------:R-:W-:-:S06]  /*1a5a0*/  FADD.FTZ R31, R197, R26 ;  /* 0x0000001ac51f7221 */ /* 0x000fcc0000010000 */
[----:B------:R-:W1:Y:S01]  /*1a5b0*/  MUFU.EX2 R8, R8 ;  /* 0x0000000800087308 */ /* 0x000e620000000800 */
[C---:B--2---:R-:W-:Y:S01]  /*1a5c0*/  FADD.FTZ R15, R21.reuse, R0 ;  /* 0x00000000150f7221 */ /* 0x044fe20000010000 */
[----:B------:R-:W-:-:S06]  /*1a5d0*/  F2FP.BF16.F32.PACK_AB R200, R21, R200 ;  /* 0x000000c815c8723e */ /* 0x000fcc00000010ff */
[----:B------:R-:W2:Y:S01]  /*1a5e0*/  MUFU.EX2 R25, R25 ;  /* 0x0000001900197308 */ /* 0x000ea20000000800 */
[----:B0-----:R-:W-:-:S07]  /*1a5f0*/  FADD.FTZ R0, R202, R15 ;  /* 0x0000000fca007221 */ /* 0x001fce0000010000 */
[----:B------:R-:W0:Y:S01]  /*1a600*/  MUFU.EX2 R199, R199 ;  /* 0x000000c700c77308 */ /* 0x000e220000000800 */
[C---:B-1----:R-:W-:Y:S01]  /*1a610*/  FADD.FTZ R26, R8.reuse, R31 ;  /* 0x0000001f081a7221 */ /* 0x042fe20000010000 */
[----:B------:R-:W-:Y:S01]  /*1a620*/  F2FP.BF16.F32.PACK_AB R197, R8, R197 ;  /* 0x000000c508c5723e */ /* 0x000fe200000010ff */
[----:B------:R-:W-:Y:S02]  /*1a630*/  VIADD R8, R2, 0xfffffffe ;  /* 0xfffffffe02087836 */ /* 0x000fe40000000000 */
[----:B------:R-:W-:-:S03]  /*1a640*/  IMAD.MOV.U32 R2, RZ, RZ, 0x3f800000 ;  /* 0x3f800000ff027424 */ /* 0x000fc600078e00ff */
[----:B------:R-:W1:Y:S01]  /*1a650*/  MUFU.EX2 R196, R196 ;  /* 0x000000c400c47308 */ /* 0x000e620000000800 */
[C---:B--2---:R-:W-:Y:S01]  /*1a660*/  FADD.FTZ R31, R25.reuse, R0 ;  /* 0x00000000191f7221 */ /* 0x044fe20000010000 */
[----:B------:R-:W-:Y:S02]  /*1a670*/  ISETP.GE.AND P3, PT, R8, R224, PT ;  /* 0x000000e00800720c */ /* 0x000fe40003f66270 */
[----:B------:R-:W-:-:S04]  /*1a680*/  F2FP.BF16.F32.PACK_AB R202, R25, R202 ;  /* 0x000000ca19ca723e */ /* 0x000fc800000010ff */
        /* <DEDUP_REMOVED lines=11> */
[----:B-1----:R-:W-:Y:S01]  /*1a740*/  FADD.FTZ R33, R193, R26 ;  /* 0x0000001ac1217221 */ /* 0x002fe20000010000 */
[----:B------:R-:W-:-:S06]  /*1a750*/  CS2R R26, SRZ ;  /* 0x00000000001a7805 */ /* 0x000fcc000001ff00 */
[----:B------:R-:W1:Y:S01]  /*1a760*/  MUFU.EX2 R29, R29 ;  /* 0x0000001d001d7308 */ /* 0x000e620000000800 */
[----:B--2---:R-:W-:-:S07]  /*1a770*/  FADD.FTZ R0, R198, R31 ;  /* 0x0000001fc6007221 */ /* 0x004fce0000010000 */
[----:B------:R-:W2:Y:S01]  /*1a780*/  MUFU.EX2 R24, R24 ;  /* 0x0000001800187308 */ /* 0x000ea20000000800 */
[C---:B0-----:R-:W-:Y:S01]  /*1a790*/  FADD.FTZ R14, R10.reuse, R33 ;  /* 0x000000210a0e7221 */ /* 0x041fe20000010000 */
[----:B------:R-:W-:-:S06]  /*1a7a0*/  F2FP.BF16.F32.PACK_AB R193, R10, R193 ;  /* 0x000000c10ac1723e */ /* 0x000fcc00000010ff */
[----:B------:R0:W3:Y:S01]  /*1a7b0*/  MUFU.EX2 R15, R64 ;  /* 0x00000040000f7308 */ /* 0x0000e20000000800 */
[C---:B-1----:R-:W-:Y:S01]  /*1a7c0*/  FADD.FTZ R33, R29.reuse, R0 ;  /* 0x000000001d217221 */ /* 0x042fe20000010000 */
[----:B------:R-:W-:Y:S02]  /*1a7d0*/  F2FP.BF16.F32.PACK_AB R198, R29, R198 ;  /* 0x000000c61dc6723e */ /* 0x000fe400000010ff */
[----:B------:R-:W-:-:S04]  /*1a7e0*/  CS2R R28, SRZ ;  /* 0x00000000001c7805 */ /* 0x000fc8000001ff00 */
[----:B------:R-:W1:Y:S01]  /*1a7f0*/  MUFU.EX2 R195, R195 ;  /* 0x000000c300c37308 */ /* 0x000e620000000800 */
[----:B--2---:R-:W-:Y:S01]  /*1a800*/  FADD.FTZ R0, R24, R33 ;  /* 0x0000002118007221 */ /* 0x004fe20000010000 */
[----:B0-----:R-:W-:Y:S02]  /*1a810*/  CS2R R64, SRZ ;  /* 0x0000000000407805 */ /* 0x001fe4000001ff00 */
[----:B------:R-:W-:-:S04]  /*1a820*/  CS2R R32, SRZ ;  /* 0x0000000000207805 */ /* 0x000fc8000001ff00 */
[----:B------:R-:W0:Y:S01]  /*1a830*/  MUFU.EX2 R84, R84 ;  /* 0x0000005400547308 */ /* 0x000e220000000800 */
[C---:B---3--:R-:W-:Y:S01]  /*1a840*/  FADD.FTZ R7, R15.reuse, R0 ;  /* 0x000000000f077221 */ /* 0x048fe20000010000 */
[----:B------:R-:W-:Y:S02]  /*1a850*/  F2FP.BF16.F32.PACK_AB R192, R15, R24 ;  /* 0x000000180fc0723e */ /* 0x000fe400000010ff */
[----:B------:R-:W-:-:S04]  /*1a860*/  CS2R R24, SRZ ;  /* 0x0000000000187805 */ /* 0x000fc8000001ff00 */
[----:B------:R-:W2:Y:S01]  /*1a870*/  MUFU.EX2 R6, R6 ;  /* 0x0000000600067308 */ /* 0x000ea20000000800 */
[----:B-1----:R-:W-:-:S07]  /*1a880*/  FADD.FTZ R35, R195, R14 ;  /* 0x0000000ec3237221 */ /* 0x002fce0000010000 */
[----:B------:R1:W3:Y:S01]  /*1a890*/  MUFU.EX2 R31, R62 ;  /* 0x0000003e001f7308 */ /* 0x0002e20000000800 */
[----:B0-----:R-:W-:Y:S01]  /*1a8a0*/  FADD.FTZ R0, R84, R7 ;  /* 0x0000000754007221 */ /* 0x001fe20000010000 */
[C---:B--2---:R-:W-:Y:S01]  /*1a8b0*/  FADD.FTZ R12, R6.reuse, R35 ;  /* 0x00000023060c7221 */ /* 0x044fe20000010000 */
[----:B------:R-:W-:Y:S02]  /*1a8c0*/  F2FP.BF16.F32.PACK_AB R195, R6, R195 ;  /* 0x000000c306c3723e */ /* 0x000fe400000010ff */
[----:B-1----:R-:W-:Y:S02]  /*1a8d0*/  CS2R R62, SRZ ;  /* 0x00000000003e7805 */ /* 0x002fe4000001ff00 */
[----:B------:R-:W-:Y:S01]  /*1a8e0*/  CS2R R34, SRZ ;  /* 0x0000000000227805 */ /* 0x000fe2000001ff00 */
[C---:B---3--:R-:W-:Y:S01]  /*1a8f0*/  FADD.FTZ R13, R31.reuse, R0 ;  /* 0x000000001f0d7221 */ /* 0x048fe20000010000 */
[----:B------:R-:W-:Y:S01]  /*1a900*/  F2FP.BF16.F32.PACK_AB R194, R31, R84 ;  /* 0x000000541fc2723e */ /* 0x000fe200000010ff */
[----:B------:R-:W-:Y:S01]  /*1a910*/  IMAD.MOV.U32 R0, RZ, RZ, 0x3f800000 ;  /* 0x3f800000ff007424 */ /* 0x000fe200078e00ff */
[----:B------:R-:W-:-:S02]  /*1a920*/  CS2R R84, SRZ ;  /* 0x0000000000547805 */ /* 0x000fc4000001ff00 */
[----:B------:R-:W-:Y:S01]  /*1a930*/  CS2R R30, SRZ ;  /* 0x00000000001e7805 */ /* 0x000fe2000001ff00 */
[----:B------:R-:W-:Y:S06]  /*1a940*/  @!P3 BRA `(.L_x_2841) ;  /* 0x0000004c00bcb947 */ /* 0x000fec0003800000 */
[----:B------:R-:W-:Y:S01]  /*1a950*/  BSSY B1, `(.L_x_2841) ;  /* 0x00004ee000017945 */ /* 0x000fe20003800000 */
[----:B------:R-:W-:Y:S02]  /*1a960*/  IMAD.MOV.U32 R6, RZ, RZ, R4 ;  /* 0x000000ffff067224 */ /* 0x000fe400078e0004 */
[----:B------:R-:W-:Y:S02]  /*1a970*/  IMAD.MOV.U32 R7, RZ, RZ, R5 ;  /* 0x000000ffff077224 */ /* 0x000fe400078e0005 */
[----:B------:R-:W-:Y:S02]  /*1a980*/  IMAD.MOV.U32 R9, RZ, RZ, R218 ;  /* 0x000000ffff097224 */ /* 0x000fe400078e00da */
[----:B------:R-:W-:Y:S02]  /*1a990*/  IMAD.MOV.U32 R10, RZ, RZ, R216 ;  /* 0x000000ffff0a7224 */ /* 0x000fe400078e00d8 */
[----:B------:R-:W-:Y:S02]  /*1a9a0*/  IMAD.MOV.U32 R2, RZ, RZ, 0x3f800000 ;  /* 0x3f800000ff027424 */ /* 0x000fe400078e00ff */
[----:B------:R-:W-:-:S07]  /*1a9b0*/  IMAD.MOV.U32 R151, RZ, RZ, RZ ;  /* 0x000000ffff977224 */ /* 0x000fce00078e00ff */
.L_x_2852:
        /* <DEDUP_REMOVED lines=8> */
.L_x_2842:
[----:B------:R-:W-:Y:S01]  /*1aa40*/  IMAD R11, R3, 0x8, R16 ;  /* 0x00000008030b7824 */ /* 0x000fe200078e0210 */
[----:B------:R-:W-:-:S04]  /*1aa50*/  SHF.L.U32 R4, R218, 0x1f, RZ ;  /* 0x0000001fda047819 */ /* 0x000fc800000006ff */
[----:B------:R0:W1:Y:S01]  /*1aa60*/  SYNCS.PHASECHK.TRANS64.TRYWAIT P3, [R11+URZ+0x38830], R4 ;  /* 0x038830040b0075a7 */ /* 0x000062000806017f */
[----:B------:R-:W-:Y:S05]  /*1aa70*/  @!P0 BRA `(.L_x_2843) ;  /* 0x0000000000048947 */ /* 0x000fea0003800000 */
[----:B------:R-:W-:Y:S01]  /*1aa80*/  BPT.TRAP 0x1 ;  /* 0x000000040000795c */ /* 0x000fe20000300000 */
.L_x_2843:
[----:B------:R-:W-:Y:S01]  /*1aa90*/  IMAD R3, R216, 0xa00, R20 ;  /* 0x00000a00d8037824 */ /* 0x000fe200078e0214 */
[----:B------:R-:W-:Y:S03]  /*1aaa0*/  BSSY B2, `(.L_x_2844) ;  /* 0x0000006000027945 */ /* 0x000fe60003800000 */
[C---:B------:R-:W-:Y:S02]  /*1aab0*/  VIADD R15, R3.reuse, 0x80 ;  /* 0x00000080030f7836 */ /* 0x040fe40000000000 */
[----:B------:R-:W-:Y:S01]  /*1aac0*/  VIADD R152, R3, 0x100 ;  /* 0x0000010003987836 */ /* 0x000fe20000000000 */
[----:B-1----:R-:W-:Y:S06]  /*1aad0*/  @P3 BRA `(.L_x_2845) ;  /* 0x0000000000083947 */ /* 0x002fec0003800000 */
[----:B------:R-:W1:Y:S02]  /*1aae0*/  SYNCS.PHASECHK.TRANS64.TRYWAIT P3, [R11+URZ+0x38830], R4 ;  /* 0x038830040b0075a7 */ /* 0x000e64000806017f */
[----:B-1----:R-:W-:Y:S05]  /*1aaf0*/  @!P3 BRA `(.L_x_2846) ;  /* 0x000001a000e8b947 */ /* 0x002fea0003800000 */
.L_x_2845:
[----:B------:R-:W-:Y:S05]  /*1ab00*/  BSYNC B2 ;  /* 0x0000000000027941 */ /* 0x000fea0003800000 */
.L_x_2844:
[----:B------:R-:W2:Y:S04]  /*1ab10*/  LDL.64 R154, [R1+0x48] ;  /* 0x00004800019a7983 */ /* 0x000ea80000100a00 */
[----:B------:R-:W3:Y:S01]  /*1ab20*/  LDL.64 R156, [R1+0x50] ;  /* 0x00005000019c7983 */ /* 0x000ee20000100a00 */
[----:B01----:R-:W-:Y:S02]  /*1ab30*/  IMAD.MOV.U32 R4, RZ, RZ, R3 ;  /* 0x000000ffff047224 */ /* 0x003fe400078e0003 */
[----:B------:R-:W-:-:S03]  /*1ab40*/  IMAD.MOV.U32 R5, RZ, RZ, 0x40000040 ;  /* 0x40000040ff057424 */ /* 0x000fc600078e00ff */
[----:B------:R-:W-:Y:S02]  /*1ab50*/  R2UR UR6, R4 ;  /* 0x00000000040672ca */ /* 0x000fe400000e0000 */
[C---:B------:R-:W-:Y:S01]  /*1ab60*/  R2UR UR7, R5.reuse ;  /* 0x00000000050772ca */ /* 0x040fe200000e0000 */
[----:B------:R-:W-:Y:S01]  /*1ab70*/  WARPGROUP.ARRIVE ;  /* 0x00000000000079c5 */ /* 0x000fe20000000000 */
[----:B------:R-:W-:Y:S01]  /*1ab80*/  IMAD.MOV.U32 R4, RZ, RZ, R15 ;  /* 0x000000ffff047224 */ /* 0x000fe200078e000f */
[----:B------:R-:W-:-:S04]  /*1ab90*/  R2UR UR23, R5 ;  /* 0x00000000051772ca */ /* 0x000fc800000e0000 */
[----:B------:R-:W-:Y:S01]  /*1aba0*/  R2UR UR22, R4 ;  /* 0x00000000041672ca */ /* 0x000fe200000e0000 */
[----:B------:R-:W-:Y:S01]  /*1abb0*/  IMAD.MOV.U32 R153, RZ, RZ, 0x40000040 ;  /* 0x40000040ff997424 */ /* 0x000fe200078e00ff */
[----:B------:R-:W-:-:S04]  /*1abc0*/  R2UR UR26, R152 ;  /* 0x00000000981a72ca */ /* 0x000fc800000e0000 */
[----:B------:R-:W-:Y:S01]  /*1abd0*/  R2UR UR27, R153 ;  /* 0x00000000991b72ca */ /* 0x000fe200000e0000 */
[----:B------:R-:W-:Y:S02]  /*1abe0*/  VIADD R14, R3, 0x180 ;  /* 0x00000180030e7836 */ /* 0x000fe40000000000 */
[----:B------:R-:W-:-:S03]  /*1abf0*/  IMAD.MOV.U32 R15, RZ, RZ, 0x40000040 ;  /* 0x40000040ff0f7424 */ /* 0x000fc600078e00ff */
[----:B------:R-:W-:Y:S02]  /*1ac00*/  R2UR UR10, R14 ;  /* 0x000000000e0a72ca */ /* 0x000fe400000e0000 */
        /* <DEDUP_REMOVED lines=56> */
[----:B------:R-:W-:Y:S01]  /*1af90*/  VIADD R4, R3, 0x182 ;  /* 0x0000018203047836 */ /* 0x000fe20000000000 */
[----:B------:R-:W-:Y:S01]  /*1afa0*/  UMOV UR24, UR28 ;  /* 0x0000001c00187c82 */ /* 0x000fe20008000000 */
[----:B------:R-:W-:Y:S01]  /*1afb0*/  IMAD.MOV.U32 R5, RZ, RZ, 0x40000040 ;  /* 0x40000040ff057424 */ /* 0x000fe200078e00ff */
[----:B------:R-:W-:Y:S01]  /*1afc0*/  UMOV UR25, UR29 ;  /* 0x0000001d00197c82 */ /* 0x000fe20008000000 */
[----:B------:R-:W-:Y:S01]  /*1afd0*/  UMOV UR8, UR28 ;  /* 0x0000001c00087c82 */ /* 0x000fe20008000000 */
[----:B------:R-:W-:-:S02]  /*1afe0*/  WARPGROUP.DEPBAR.LE gsb0, 0x0 ;  /* 0x00008000000079c5 */ /* 0x000fc40000010000 */
[----:B------:R-:W-:Y:S01]  /*1aff0*/  WARPGROUP.ARRIVE ;  /* 0x00000000000079c5 */ /* 0x000fe20000000000 */
[----:B------:R-:W-:Y:S01]  /*1b000*/  UMOV UR9, UR29 ;  /* 0x0000001d00097c82 */ /* 0x000fe20008000000 */
[----:B------:R-:W2:Y:S04]  /*1b010*/  LDL.64 R14, [R1+0x38] ;  /* 0x00003800010e7983 */ /* 0x000ea80000100a00 */
[----:B------:R-:W-:Y:S01]  /*1b020*/  HGMMA.64x16x16.F32.BF16 R168, gdesc[UR20], R168, gsb0 ;  /* 0x0020000014a879f0 */ /* 0x000fe200080018a8 */
[----:B------:R-:W-:Y:S02]  /*1b030*/  R2UR UR26, R4 ;  /* 0x00000000041a72ca */ /* 0x000fe400000e0000 */
[----:B------:R-:W-:Y:S01]  /*1b040*/  R2UR UR27, R5 ;  /* 0x00000000051b72ca */ /* 0x000fe200000e0000 */
[----:B------:R-:W-:Y:S01]  /*1b050*/  VIADD R4, R3, 0x202 ;  /* 0x0000020203047836 */ /* 0x000fe20000000000 */
[----:B------:R-:W-:-:S02]  /*1b060*/  WARPGROUP.DEPBAR.LE gsb0, 0x0 ;  /* 0x00008000000079c5 */ /* 0x000fc40000010000 */
        /* <DEDUP_REMOVED lines=50> */
[----:B--2---:R-:W-:Y:S02]  /*1b390*/  R2UR UR28, R14 ;  /* 0x000000000e1c72ca */ /* 0x004fe400000e0000 */
[----:B------:R-:W-:Y:S02]  /*1b3a0*/  R2UR UR29, R15 ;  /* 0x000000000f1d72ca */ /* 0x000fe400000e0000 */
[----:B------:R-:W2:Y:S01]  /*1b3b0*/  LDL.64 R14, [R1+0x30] ;  /* 0x00003000010e7983 */ /* 0x000ea20000100a00 */
[----:B------:R-:W-:-:S02]  /*1b3c0*/  WARPGROUP.DEPBAR.LE gsb0, 0x0 ;  /* 0x00008000000079c5 */ /* 0x000fc40000010000 */
        /* <DEDUP_REMOVED lines=143> */
[----:B--2---:R-:W-:Y:S02]  /*1bcc0*/  R2UR UR30, R14 ;  /* 0x000000000e1e72ca */ /* 0x004fe400000e0000 */
[----:B------:R-:W-:Y:S02]  /*1bcd0*/  R2UR UR31, R15 ;  /* 0x000000000f1f72ca */ /* 0x000fe400000e0000 */
[----:B------:R-:W2:Y:S01]  /*1bce0*/  LDL.64 R14, [R1+0x18] ;  /* 0x00001800010e7983 */ /* 0x000ea20000100a00 */
[----:B------:R-:W-:Y:S02]  /*1bcf0*/  VIADD R4, R3, 0x284 ;  /* 0x0000028403047836 */ /* 0x000fe40000000000 */
[----:B------:R-:W-:-:S03]  /*1bd00*/  IMAD.MOV.U32 R5, RZ, RZ, 0x40000040 ;  /* 0x40000040ff057424 */ /* 0x000fc600078e00ff */
[----:B------:R-:W-:Y:S02]  /*1bd10*/  R2UR UR14, R4 ;  /* 0x00000000040e72ca */ /* 0x000fe400000e0000 */
[----:B------:R-:W-:Y:S01]  /*1bd20*/  R2UR UR15, R5 ;  /* 0x00000000050f72ca */ /* 0x000fe200000e0000 */
[----:B------:R-:W-:Y:S02]  /*1bd30*/  UMOV UR12, UR30 ;  /* 0x0000001e000c7c82 */ /* 0x000fe40008000000 */
[----:B------:R-:W-:Y:S01]  /*1bd40*/  UMOV UR13, UR31 ;  /* 0x0000001f000d7c82 */ /* 0x000fe20008000000 */
[----:B------:R-:W-:Y:S02]  /*1bd50*/  WARPGROUP.DEPBAR.LE gsb0, 0x0 ;  /* 0x00008000000079c5 */ /* 0x000fe40000010000 */
        /* <DEDUP_REMOVED lines=90> */
[----:B------:R-:W2:Y:S01]  /*1c300*/  LDL.64 R14, [R1] ;  /* 0x00000000010e7983 */ /* 0x000ea20000100a00 */
[----:B------:R-:W-:Y:S02]  /*1c310*/  R2UR UR26, R4 ;  /* 0x00000000041a72ca */ /* 0x000fe400000e0000 */
[----:B------:R-:W-:-:S06]  /*1c320*/  R2UR UR27, R5 ;  /* 0x00000000051b72ca */ /* 0x000fcc00000e0000 */
        /* <DEDUP_REMOVED lines=44> */
[----:B------:R-:W-:Y:S02]  /*1c5f0*/  R2UR UR7, R5 ;  /* 0x00000000050772ca */ /* 0x000fe400000e0000 */
[----:B--2---:R-:W-:Y:S02]  /*1c600*/  R2UR UR28, R14 ;  /* 0x000000000e1c72ca */ /* 0x004fe400000e0000 */
[----:B------:R-:W-:-:S11]  /*1c610*/  R2UR UR29, R15 ;  /* 0x000000000f1d72ca */ /* 0x000fd600000e0000 */
        /* <DEDUP_REMOVED lines=442> */
.L_x_2847:
[----:B------:R-:W-:Y:S01]  /*1e1c0*/  SHF.L.U32 R0, R9, 0x1f, RZ ;  /* 0x0000001f09007819 */ /* 0x000fe200000006ff */
[----:B------:R-:W-:-:S04]  /*1e1d0*/  IMAD R9, R10, 0x8, R16 ;  /* 0x000000080a097824 */ /* 0x000fc800078e0210 */
[----:B------:R0:W1:Y:S01]  /*1e1e0*/  SYNCS.PHASECHK.TRANS64.TRYWAIT P3, [R9+URZ+0x38850], R0 ;  /* 0x03885000090075a7 */ /* 0x000062000806017f */
[----:B------:R-:W-:Y:S05]  /*1e1f0*/  @!P0 BRA `(.L_x_2848) ;  /* 0x0000000000048947 */ /* 0x000fea0003800000 */
[----:B------:R-:W-:Y:S01]  /*1e200*/  BPT.TRAP 0x1 ;  /* 0x000000040000795c */ /* 0x000fe20000300000 */
.L_x_2848:
[----:B------:R-:W-:Y:S04]  /*1e210*/  BSSY B2, `(.L_x_2849) ;  /* 0x0000004000027945 */ /* 0x000fe80003800000 */
[----:B-1----:R-:W-:Y:S05]  /*1e220*/  @P3 BRA `(.L_x_2850) ;  /* 0x0000000000083947 */ /* 0x002fea0003800000 */
[----:B------:R-:W1:Y:S02]  /*1e230*/  SYNCS.PHASECHK.TRANS64.TRYWAIT P3, [R9+URZ+0x38850], R0 ;  /* 0x03885000090075a7 */ /* 0x000e64000806017f */
[----:B-1----:R-:W-:Y:S05]  /*1e240*/  @!P3 BRA `(.L_x_2851) ;  /* 0x0000016c0028b947 */ /* 0x002fea0003800000 */
.L_x_2850:
[----:B------:R-:W-:Y:S05]  /*1e250*/  BSYNC B2 ;  /* 0x0000000000027941 */ /* 0x000fea0003800000 */
.L_x_2849:
[----:B01----:R-:W-:Y:S01]  /*1e260*/  VIADD R0, R16, 0x400 ;  /* 0x0000040010007836 */ /* 0x003fe20000000000 */
[----:B------:R-:W-:Y:S01]  /*1e270*/  WARPGROUP.ARRIVE ;  /* 0x00000000000079c5 */ /* 0x000fe20000000000 */
[----:B------:R-:W-:Y:S02]  /*1e280*/  IMAD.MOV.U32 R3, RZ, RZ, 0x40000040 ;  /* 0x40000040ff037424 */ /* 0x000fe400078e00ff */
[----:B------:R-:W-:Y:S01]  /*1e290*/  IMAD.MOV.U32 R5, RZ, RZ, 0x40000040 ;  /* 0x40000040ff057424 */ /* 0x000fe200078e00ff */
[----:B------:R-:W-:Y:S01]  /*1e2a0*/  SHF.R.U32.HI R0, RZ, 0x4, R0 ;  /* 0x00000004ff007819 */ /* 0x000fe20000011600 */
[----:B------:R-:W-:Y:S01]  /*1e2b0*/  @!P1 VIADD R9, R9, 0x38860 ;  /* 0x0003886009099836 */ /* 0x000fe20000000000 */
[----:B------:R-:W-:Y:S01]  /*1e2c0*/  R2UR UR7, R3 ;  /* 0x00000000030772ca */ /* 0x000fe200000e0000 */
[----:B------:R-:W-:Y:S01]  /*1e2d0*/  IMAD.IADD R3, R235, 0x1, R231 ;  /* 0x00000001eb037824 */ /* 0x000fe200078e02e7 */
[----:B------:R-:W-:Y:S02]  /*1e2e0*/  LOP3.LUT R0, R0, 0x3fff, RZ, 0xc0, !PT ;  /* 0x00003fff00007812 */ /* 0x000fe400078ec0ff */
[----:B------:R-:W-:-:S02]  /*1e2f0*/  @!P1 PRMT R9, RZ, 0x654, R9 ;  /* 0x00000654ff099816 */ /* 0x000fc40000000009 */
[----:B------:R-:W-:-:S05]  /*1e300*/  LOP3.LUT R0, R0, 0x2800000, RZ, 0xfc, !PT ;  /* 0x0280000000007812 */ /* 0x000fca00078efcff */
[----:B------:R-:W-:Y:S02]  /*1e310*/  IMAD R2, R10, 0xa00, R0 ;  /* 0x00000a000a027824 */ /* 0x000fe400078e0200 */
[----:B------:R-:W0:Y:S02]  /*1e320*/  @P2 LDC R0, c[0x0][0x450] ;  /* 0x00011400ff002b82 */ /* 0x000e240000000800 */
[C---:B------:R-:W-:Y:S01]  /*1e330*/  VIADD R4, R2.reuse, 0x80 ;  /* 0x0000008002047836 */ /* 0x040fe20000000000 */
[----:B------:R-:W-:-:S13]  /*1e340*/  R2UR UR6, R2 ;  /* 0x00000000020672ca */ /* 0x000fda00000e0000 */
        /* <DEDUP_REMOVED lines=20> */
[----:B------:R-:W1:Y:S02]  /*1e490*/  @P2 LDC R4, c[0x0][0x44c] ;  /* 0x00011300ff042b82 */ /* 0x000e640000000800 */
[----:B-1----:R-:W-:-:S05]  /*1e4a0*/  @P2 IMAD.HI.U32 R4, R3, R4, RZ ;  /* 0x0000000403042227 */ /* 0x002fca00078e00ff */
[----:B0-----:R-:W-:Y:S01]  /*1e4b0*/  @P2 SHF.R.U32.HI R3, RZ, R0, R4 ;  /* 0x00000000ff032219 */ /* 0x001fe20000011604 */
[----:B------:R-:W-:-:S04]  /*1e4c0*/  IMAD R0, R8, -0x50, RZ ;  /* 0xffffffb008007824 */ /* 0x000fc800078e02ff */
[----:B------:R-:W0:Y:S01]  /*1e4d0*/  SHFL.IDX PT, R4, R3, RZ, 0x1c1f ;  /* 0x001c1fff03047589 */ /* 0x000e2200000e0000 */
[----:B------:R-:W-:-:S04]  /*1e4e0*/  IADD3 R0, -R234, 0x1, R0 ;  /* 0x00000001ea007810 */ /* 0x000fc80007ffe100 */
[----:B------:R-:W-:-:S05]  /*1e4f0*/  IADD3 R0, -R232, R0, R233 ;  /* 0x00000000e8007210 */ /* 0x000fca0007ffe1e9 */
[----:B0-----:R-:W-:-:S05]  /*1e500*/  IMAD.IADD R4, R0, 0x1, R4 ;  /* 0x0000000100047824 */ /* 0x001fca00078e0204 */
[C---:B------:R-:W-:Y:S02]  /*1e510*/  ISETP.GT.AND P3, PT, R4.reuse, RZ, PT ;  /* 0x000000ff0400720c */ /* 0x040fe40003f64270 */
[----:B------:R-:W-:Y:S02]  /*1e520*/  ISETP.GT.AND P4, PT, R4, 0x1, PT ;  /* 0x000000010400780c */ /* 0x000fe40003f84270 */
[----:B------:R-:W-:Y:S02]  /*1e530*/  FSEL R184, R184, -INF , P3 ;  /* 0xff800000b8b87808 */ /* 0x000fe40001800000 */
        /* <DEDUP_REMOVED lines=53> */
[----:B------:R0:W1:Y:S01]  /*1e890*/  SHFL.IDX PT, R4, R3, 0x1, 0x1c1f ;  /* 0x003c1f0003047f89 */ /* 0x00006200000e0000 */
[----:B------:R-:W-:Y:S02]  /*1e8a0*/  FMNMX.FTZ R5, R153, R5, !PT ;  /* 0x0000000599057209 */ /* 0x000fe40007810000 */
[----:B------:R-:W-:Y:S02]  /*1e8b0*/  FSEL R157, R157, -INF , P5 ;  /* 0xff8000009d9d7808 */ /* 0x000fe40002800000 */
[----:B------:R-:W-:Y:S01]  /*1e8c0*/  FMNMX.FTZ R5, R156, R5, !PT ;  /* 0x000000059c057209 */ /* 0x000fe20007810000 */
[----:B0-----:R-:W-:-:S03]  /*1e8d0*/  IMAD.MOV.U32 R3, RZ, RZ, 0x40000040 ;  /* 0x40000040ff037424 */ /* 0x001fc600078e00ff */
[----:B------:R-:W-:-:S05]  /*1e8e0*/  FMNMX.FTZ R5, R157, R5, !PT ;  /* 0x000000059d057209 */ /* 0x000fca0007810000 */
[----:B------:R-:W0:Y:S01]  /*1e8f0*/  SHFL.BFLY PT, R10, R5, 0x2, 0x1f ;  /* 0x0c401f00050a7f89 */ /* 0x000e2200000e0000 */
[----:B-1----:R-:W-:-:S05]  /*1e900*/  IMAD.IADD R0, R0, 0x1, R4 ;  /* 0x0000000100007824 */ /* 0x002fca00078e0204 */
[C---:B------:R-:W-:Y:S02]  /*1e910*/  ISETP.GT.AND P3, PT, R0.reuse, RZ, PT ;  /* 0x000000ff0000720c */ /* 0x040fe40003f64270 */
[C---:B------:R-:W-:Y:S02]  /*1e920*/  ISETP.GT.AND P4, PT, R0.reuse, 0x1, PT ;  /* 0x000000010000780c */ /* 0x040fe40003f84270 */
[C---:B------:R-:W-:Y:S02]  /*1e930*/  ISETP.GT.AND P5, PT, R0.reuse, 0x8, PT ;  /* 0x000000080000780c */ /* 0x040fe40003fa4270 */
[----:B------:R-:W-:Y:S02]  /*1e940*/  ISETP.GT.AND P6, PT, R0, 0x9, PT ;  /* 0x000000090000780c */ /* 0x000fe40003fc4270 */
[----:B------:R-:W-:Y:S02]  /*1e950*/  FSEL R186, R186, -INF , P3 ;  /* 0xff800000baba7808 */ /* 0x000fe40001800000 */
[----:B0-----:R-:W-:-:S02]  /*1e960*/  FMNMX.FTZ R5, R5, R10, !PT ;  /* 0x0000000a05057209 */ /* 0x001fc40007810000 */
[----:B------:R-:W-:Y:S02]  /*1e970*/  FSEL R187, R187, -INF , P4 ;  /* 0xff800000bbbb7808 */ /* 0x000fe40002000000 */
[----:B------:R-:W-:Y:S02]  /*1e980*/  FSEL R190, R190, -INF , P5 ;  /* 0xff800000bebe7808 */ /* 0x000fe40002800000 */
[----:B------:R-:W-:Y:S02]  /*1e990*/  FSEL R191, R191, -INF , P6 ;  /* 0xff800000bfbf7808 */ /* 0x000fe40003000000 */
[C---:B------:R-:W-:Y:S02]  /*1e9a0*/  ISETP.GT.AND P3, PT, R0.reuse, 0x10, PT ;  /* 0x000000100000780c */ /* 0x040fe40003f64270 */
[C---:B------:R-:W-:Y:S02]  /*1e9b0*/  ISETP.GT.AND P4, PT, R0.reuse, 0x11, PT ;  /* 0x000000110000780c */ /* 0x040fe40003f84270 */
[----:B------:R-:W-:-:S02]  /*1e9c0*/  ISETP.GT.AND P5, PT, R0, 0x18, PT ;  /* 0x000000180000780c */ /* 0x000fc40003fa4270 */
[----:B------:R-:W-:Y:S02]  /*1e9d0*/  ISETP.GT.AND P6, PT, R0, 0x19, PT ;  /* 0x000000190000780c */ /* 0x000fe40003fc4270 */
[----:B------:R-:W-:Y:S02]  /*1e9e0*/  FSEL R178, R178, -INF , P3 ;  /* 0xff800000b2b27808 */ /* 0x000fe40001800000 */
[----:B------:R-:W-:Y:S02]  /*1e9f0*/  FSEL R179, R179, -INF , P4 ;  /* 0xff800000b3b37808 */ /* 0x000fe40002000000 */
[----:B------:R-:W-:Y:S02]  /*1ea00*/  FSEL R182, R182, -INF , P5 ;  /* 0xff800000b6b67808 */ /* 0x000fe40002800000 */
[----:B------:R-:W-:Y:S02]  /*1ea10*/  FSEL R183, R183, -INF , P6 ;  /* 0xff800000b7b77808 */ /* 0x000fe40003000000 */
[----:B------:R-:W-:-:S02]  /*1ea20*/  ISETP.GT.AND P3, PT, R0, 0x20, PT ;  /* 0x000000200000780c */ /* 0x000fc40003f64270 */
[C---:B------:R-:W-:Y:S02]  /*1ea30*/  ISETP.GT.AND P4, PT, R0.reuse, 0x21, PT ;  /* 0x000000210000780c */ /* 0x040fe40003f84270 */
[C---:B------:R-:W-:Y:S02]  /*1ea40*/  ISETP.GT.AND P5, PT, R0.reuse, 0x28, PT ;  /* 0x000000280000780c */ /* 0x040fe40003fa4270 */
[----:B------:R-:W-:Y:S02]  /*1ea50*/  ISETP.GT.AND P6, PT, R0, 0x29, PT ;  /* 0x000000290000780c */ /* 0x000fe40003fc4270 */
[----:B------:R-:W-:Y:S02]  /*1ea60*/  FSEL R170, R170, -INF , P3 ;  /* 0xff800000aaaa7808 */ /* 0x000fe40001800000 */
[----:B------:R-:W-:Y:S02]  /*1ea70*/  FSEL R171, R171, -INF , P4 ;  /* 0xff800000abab7808 */ /* 0x000fe40002000000 */
[----:B------:R-:W-:-:S02]  /*1ea80*/  FSEL R174, R174, -INF , P5 ;  /* 0xff800000aeae7808 */ /* 0x000fc40002800000 */
[----:B------:R-:W-:Y:S02]  /*1ea90*/  FSEL R175, R175, -INF , P6 ;  /* 0xff800000afaf7808 */ /* 0x000fe40003000000 */
[C---:B------:R-:W-:Y:S02]  /*1eaa0*/  ISETP.GT.AND P3, PT, R0.reuse, 0x30, PT ;  /* 0x000000300000780c */ /* 0x040fe40003f64270 */
[C---:B------:R-:W-:Y:S02]  /*1eab0*/  ISETP.GT.AND P4, PT, R0.reuse, 0x31, PT ;  /* 0x000000310000780c */ /* 0x040fe40003f84270 */
[C---:B------:R-:W-:Y:S02]  /*1eac0*/  ISETP.GT.AND P5, PT, R0.reuse, 0x38, PT ;  /* 0x000000380000780c */ /* 0x040fe40003fa4270 */
[----:B------:R-:W-:Y:S02]  /*1ead0*/  ISETP.GT.AND P6, PT, R0, 0x39, PT ;  /* 0x000000390000780c */ /* 0x000fe40003fc4270 */
[----:B------:R-:W-:-:S02]  /*1eae0*/  FSEL R162, R162, -INF , P3 ;  /* 0xff800000a2a27808 */ /* 0x000fc40001800000 */
[----:B------:R-:W-:Y:S02]  /*1eaf0*/  FSEL R163, R163, -INF , P4 ;  /* 0xff800000a3a37808 */ /* 0x000fe40002000000 */
[----:B------:R-:W-:Y:S01]  /*1eb00*/  FSEL R166, R166, -INF , P5 ;  /* 0xff800000a6a67808 */ /* 0x000fe20002800000 */
[----:B------:R-:W-:Y:S02]  /*1eb10*/  WARPGROUP.DEPBAR.LE gsb0, 0x0 ;  /* 0x00008000000079c5 */ /* 0x000fe40000010000 */
[----:B------:R-:W-:Y:S01]  /*1eb20*/  WARPGROUP.ARRIVE ;  /* 0x00000000000079c5 */ /* 0x000fe20000000000 */
[----:B------:R-:W-:Y:S02]  /*1eb30*/  FSEL R167, R167, -INF , P6 ;  /* 0xff800000a7a77808 */ /* 0x000fe40003000000 */
[C---:B------:R-:W-:Y:S02]  /*1eb40*/  ISETP.GT.AND P6, PT, R0.reuse, 0x40, PT ;  /* 0x000000400000780c */ /* 0x040fe40003fc4270 */
[----:B------:R-:W-:Y:S01]  /*1eb50*/  ISETP.GT.AND P3, PT, R0, 0x41, PT ;  /* 0x000000410000780c */ /* 0x000fe20003f64270 */
[----:B------:R-:W-:Y:S01]  /*1eb60*/  HGMMA.64x256x16.F32.BF16 R24, R196, gdesc[UR4].tnspB, R24, gsb0 ;  /* 0x43e00004c4187df0 */ /* 0x000fe20008001818 */
[----:B------:R-:W-:-:S02]  /*1eb70*/  R2UR UR6, R2 ;  /* 0x00000000020672ca */ /* 0x000fc400000e0000 */
[----:B------:R-:W-:Y:S01]  /*1eb80*/  R2UR UR7, R3 ;  /* 0x00000000030772ca */ /* 0x000fe200000e0000 */
[----:B------:R-:W0:Y:S01]  /*1eb90*/  SHFL.BFLY PT, R2, R5, 0x1, 0x1f ;  /* 0x0c201f0005027f89 */ /* 0x000e2200000e0000 */
[C---:B------:R-:W-:Y:S01]  /*1eba0*/  ISETP.GT.AND P4, PT, R0.reuse, 0x48, PT ;  /* 0x000000480000780c */ /* 0x040fe20003f84270 */
[----:B------:R-:W-:Y:S01]  /*1ebb0*/  IMAD.U32 R3, RZ, RZ, UR39 ;  /* 0x00000027ff037e24 */ /* 0x000fe2000f8e00ff */
[----:B------:R-:W-:Y:S02]  /*1ebc0*/  ISETP.GT.AND P5, PT, R0, 0x49, PT ;  /* 0x000000490000780c */ /* 0x000fe40003fa4270 */
[----:B------:R-:W-:Y:S02]  /*1ebd0*/  FMNMX.FTZ R0, R186, R6, !PT ;  /* 0x00000006ba007209 */ /* 0x000fe40007810000 */
[----:B------:R-:W-:Y:S02]  /*1ebe0*/  FSEL R154, R154, -INF , P6 ;  /* 0xff8000009a9a7808 */ /* 0x000fe40003000000 */
[----:B0-----:R-:W-:-:S02]  /*1ebf0*/  FMNMX.FTZ R5, R5, R2, !PT ;  /* 0x0000000205057209 */ /* 0x001fc40007810000 */
[----:B------:R-:W-:Y:S02]  /*1ec00*/  FMNMX.FTZ R2, R187, R0, !PT ;  /* 0x00000000bb027209 */ /* 0x000fe40007810000 */
[C---:B------:R-:W-:Y:S01]  /*1ec10*/  FSETP.NEU.FTZ.AND P6, PT, R5.reuse, -INF , PT ;  /* 0xff8000000500780b */ /* 0x040fe20003fdd000 */
[----:B------:R-:W-:Y:S01]  /*1ec20*/  FMUL.FTZ R0, R5, R3 ;  /* 0x0000000305007220 */ /* 0x000fe20000410000 */
[----:B------:R-:W-:-:S04]  /*1ec30*/  FMNMX.FTZ R2, R190, R2, !PT ;  /* 0x00000002be027209 */ /* 0x000fc80007810000 */
[----:B------:R-:W-:Y:S02]  /*1ec40*/  FMNMX.FTZ R2, R191, R2, !PT ;  /* 0x00000002bf027209 */ /* 0x000fe40007810000 */
[----:B------:R-:W-:Y:S02]  /*1ec50*/  FSEL R0, R0, RZ, P6 ;  /* 0x000000ff00007208 */ /* 0x000fe40003000000 */
[----:B------:R-:W-:-:S03]  /*1ec60*/  FMNMX.FTZ R2, R178, R2, !PT ;  /* 0x00000002b2027209 */ /* 0x000fc60007810000 */
[-CC-:B------:R-:W-:Y:S01]  /*1ec70*/  FFMA.FTZ R10, R177, R3.reuse, -R0.reuse ;  /* 0x00000003b10a7223 */ /* 0x180fe20000010800 */
[----:B------:R-:W-:Y:S01]  /*1ec80*/  FMNMX.FTZ R2, R179, R2, !PT ;  /* 0x00000002b3027209 */ /* 0x000fe20007810000 */
[-CC-:B------:R-:W-:Y:S01]  /*1ec90*/  FFMA.FTZ R206, R180, R3.reuse, -R0.reuse ;  /* 0x00000003b4ce7223 */ /* 0x180fe20000010800 */
[----:B------:R-:W-:Y:S01]  /*1eca0*/  FSEL R177, R155, -INF , P3 ;  /* 0xff8000009bb17808 */ /* 0x000fe20001800000 */
        /* <DEDUP_REMOVED lines=11> */
[-CC-:B------:R-:W-:Y:S01]  /*1ed60*/  FFMA.FTZ R200, R168, R3.reuse, -R0.reuse ;  /* 0x00000003a8c87223 */ /* 0x180fe20000010800 */
[-CC-:B------:R-:W-:Y:S01]  /*1ed70*/  FFMA.FTZ R159, R169, R3.reuse, -R0.reuse ;  /* 0x00000003a99f7223 */ /* 0x180fe20000010800 */
[----:B------:R-:W-:Y:S01]  /*1ed80*/  FMNMX.FTZ R2, R171, R2, !PT ;  /* 0x00000002ab027209 */ /* 0x000fe20007810000 */
[-CC-:B------:R-:W-:Y:S01]  /*1ed90*/  FFMA.FTZ R202, R172, R3.reuse, -R0.reuse ;  /* 0x00000003acca7223 */ /* 0x180fe20000010800 */
[-CC-:B------:R-:W-:Y:S01]  /*1eda0*/  FFMA.FTZ R21, R173, R3.reuse, -R0.reuse ;  /* 0x00000003ad157223 */ /* 0x180fe20000010800 */
[-CC-:B------:R-:W-:Y:S01]  /*1edb0*/  FFMA.FTZ R155, R161, R3.reuse, -R0.reuse ;  /* 0x00000003a19b7223 */ /* 0x180fe20000010800 */
[----:B------:R-:W-:Y:S01]  /*1edc0*/  FMNMX.FTZ R2, R174, R2, !PT ;  /* 0x00000002ae027209 */ /* 0x000fe20007810000 */
[----:B------:R-:W-:Y:S01]  /*1edd0*/  FFMA.FTZ R158, R165, R3, -R0 ;  /* 0x00000003a59e7223 */ /* 0x000fe20000010800 */
[----:B------:R-:W-:Y:S02]  /*1ede0*/  MUFU.EX2 R208, R208 ;  /* 0x000000d000d07308 */ /* 0x000fe40000000800 */
[----:B------:R-:W-:-:S04]  /*1edf0*/  FMNMX.FTZ R2, R175, R2, !PT ;  /* 0x00000002af027209 */ /* 0x000fc80007810000 */
[----:B------:R-:W-:Y:S02]  /*1ee00*/  FMNMX.FTZ R2, R162, R2, !PT ;  /* 0x00000002a2027209 */ /* 0x000fe40007810000 */
        /* <DEDUP_REMOVED lines=10> */
[----:B------:R-:W-:-:S05]  /*1eeb0*/  FMNMX.FTZ R2, R184, R2, !PT ;  /* 0x00000002b8027209 */ /* 0x000fca0007810000 */
[----:B------:R-:W0:Y:S01]  /*1eec0*/  SHFL.BFLY PT, R4, R2, 0x2, 0x1f ;  /* 0x0c401f0002047f89 */ /* 0x000e2200000e0000 */
        /* <DEDUP_REMOVED lines=10> */
[----:B------:R-:W-:-:S03]  /*1ef70*/  FSETP.NEU.FTZ.AND P3, PT, R4, -INF , PT ;  /* 0xff8000000400780b */ /* 0x000fc60003f7d000 */
[----:B------:R-:W-:Y:S01]  /*1ef80*/  MUFU.EX2 R155, R155 ;  /* 0x0000009b009b7308 */ /* 0x000fe20000000800 */
[----:B------:R-:W-:-:S05]  /*1ef90*/  FSEL R2, R4, RZ, P3 ;  /* 0x000000ff04027208 */ /* 0x000fca0001800000 */
[----:B------:R-:W-:Y:S02]  /*1efa0*/  FADD.FTZ R2, -R2, R6 ;  /* 0x0000000602027221 */ /* 0x000fe40000010100 */
[----:B------:R-:W-:Y:S02]  /*1efb0*/  MUFU.EX2 R158, R158 ;  /* 0x0000009e009e7308 */ /* 0x000fe40000000800 */
[----:B------:R-:W-:-:S06]  /*1efc0*/  FMUL.FTZ R2, R2, R3 ;  /* 0x0000000302027220 */ /* 0x000fcc0000410000 */
[----:B------:R-:W-:Y:S01]  /*1efd0*/  MUFU.EX2 R2, R2 ;  /* 0x0000000200027308 */ /* 0x000fe20000000800 */
[----:B------:R-:W-:Y:S02]  /*1efe0*/  WARPGROUP.DEPBAR.LE gsb0, 0x0 ;  /* 0x00008000000079c5 */ /* 0x000fe40000010000 */
[----:B------:R-:W-:Y:S01]  /*1eff0*/  WARPGROUP.ARRIVE ;  /* 0x00000000000079c5 */ /* 0x000fe20000000000 */
[-CC-:B------:R-:W-:Y:S01]  /*1f000*/  FFMA.FTZ R196, R160, R3.reuse, -R0.reuse ;  /* 0x00000003a0c47223 */ /* 0x180fe20000010800 */
[----:B------:R-:W-:-:S04]  /*1f010*/  FFMA.FTZ R198, R164, R3, -R0 ;  /* 0x00000003a4c67223 */ /* 0x000fc80000010800 */
[----:B------:R-:W-:Y:S01]  /*1f020*/  HGMMA.64x256x16.F32.BF16 R24, R192, gdesc[UR4].tnspB, R24, gsb0 ;  /* 0x43e00004c0187df0 */ /* 0x000fe20008001818 */
[----:B------:R-:W-:Y:S08]  /*1f030*/  MUFU.EX2 R196, R196 ;  /* 0x000000c400c47308 */ /* 0x000ff00000000800 */
[----:B------:R-:W-:Y:S01]  /*1f040*/  MUFU.EX2 R198, R198 ;  /* 0x000000c600c67308 */ /* 0x000fe20000000800 */
[----:B------:R-:W-:-:S02]  /*1f050*/  WARPGROUP.DEPBAR.LE gsb0, 0x0 ;  /* 0x00008000000079c5 */ /* 0x000fc40000010000 */
[-CC-:B------:R-:W-:Y:S01]  /*1f060*/  FFMA.FTZ R192, R152, R3.reuse, -R0.reuse ;  /* 0x0000000398c07223 */ /* 0x180fe20000010800 */
[-CC-:B------:R-:W-:Y:S01]  /*1f070*/  FFMA.FTZ R152, R153, R3.reuse, -R0.reuse ;  /* 0x0000000399987223 */ /* 0x180fe20000010800 */
[-CC-:B------:R-:W-:Y:S01]  /*1f080*/  FFMA.FTZ R194, R156, R3.reuse, -R0.reuse ;  /* 0x000000039cc27223 */ /* 0x180fe20000010800 */
[-C--:B------:R-:W-:Y:S01]  /*1f090*/  FFMA.FTZ R153, R157, R3.reuse, -R0 ;  /* 0x000000039d997223 */ /* 0x080fe20000010800 */
[----:B------:R-:W-:Y:S02]  /*1f0a0*/  @!P1 VIADD R0, R11, 0x38840 ;  /* 0x000388400b009836 */ /* 0x000fe40000000000 */
[----:B------:R-:W-:Y:S01]  /*1f0b0*/  FMUL.FTZ R157, R4, R3 ;  /* 0x00000003049d7220 */ /* 0x000fe20000410000 */
[----:B------:R-:W-:Y:S02]  /*1f0c0*/  MUFU.EX2 R192, R192 ;  /* 0x000000c000c07308 */ /* 0x000fe40000000800 */
[----:B------:R-:W-:Y:S02]  /*1f0d0*/  @!P1 PRMT R0, RZ, 0x654, R0 ;  /* 0x00000654ff009816 */ /* 0x000fe40000000000 */
[----:B------:R-:W-:-:S02]  /*1f0e0*/  FSEL R157, R157, RZ, P3 ;  /* 0x000000ff9d9d7208 */ /* 0x000fc40001800000 */
[----:B------:R0:W-:Y:S02]  /*1f0f0*/  @!P1 SYNCS.ARRIVE.TRANS64.RED.A1T0 RZ, [R0+URZ], RZ ;  /* 0x000000ff00ff99a7 */ /* 0x0001e4000810043f */
[----:B------:R-:W-:Y:S01]  /*1f100*/  MUFU.EX2 R152, R152 ;  /* 0x0000009800987308 */ /* 0x000fe20000000800 */
[----:B------:R-:W-:Y:S01]  /*1f110*/  ISETP.GT.AND P3, PT, R8, R224, PT ;  /* 0x000000e00800720c */ /* 0x000fe20003f64270 */
[-CC-:B------:R-:W-:Y:S01]  /*1f120*/  FFMA.FTZ R209, R186, R3.reuse, -R157.reuse ;  /* 0x00000003bad17223 */ /* 0x180fe2000001089d */
[-CC-:B------:R-:W-:Y:S01]  /*1f130*/  FFMA.FTZ R156, R187, R3.reuse, -R157.reuse ;  /* 0x00000003bb9c7223 */ /* 0x180fe2000001089d */
[-CC-:B------:R-:W-:Y:S01]  /*1f140*/  FFMA.FTZ R211, R190, R3.reuse, -R157.reuse ;  /* 0x00000003bed37223 */ /* 0x180fe2000001089d */
[-CC-:B------:R-:W-:Y:S01]  /*1f150*/  FFMA.FTZ R161, R191, R3.reuse, -R157.reuse ;  /* 0x00000003bfa17223 */ /* 0x180fe2000001089d */
[-CC-:B------:R-:W-:Y:S01]  /*1f160*/  FFMA.FTZ R205, R178, R3.reuse, -R157.reuse ;  /* 0x00000003b2cd7223 */ /* 0x180fe2000001089d */
[----:B0-----:R-:W-:Y:S01]  /*1f170*/  FSEL R0, R5, RZ, P6 ;  /* 0x000000ff05007208 */ /* 0x001fe20003000000 */
[----:B------:R-:W0:Y:S01]  /*1f180*/  MUFU.EX2 R209, R209 ;  /* 0x000000d100d17308 */ /* 0x000e220000000800 */
[-CC-:B------:R-:W-:Y:S01]  /*1f190*/  FFMA.FTZ R160, R179, R3.reuse, -R157.reuse ;  /* 0x00000003b3a07223 */ /* 0x180fe2000001089d */
[-CC-:B------:R-:W-:Y:S01]  /*1f1a0*/  FFMA.FTZ R207, R182, R3.reuse, -R157.reuse ;  /* 0x00000003b6cf7223 */ /* 0x180fe2000001089d */
[-C--:B------:R-:W-:Y:S01]  /*1f1b0*/  FFMA.FTZ R183, R183, R3.reuse, -R157 ;  /* 0x00000003b7b77223 */ /* 0x080fe2000001089d */
[----:B------:R-:W-:Y:S01]  /*1f1c0*/  FADD.FTZ R0, -R0, R7 ;  /* 0x0000000700007221 */ /* 0x000fe20000010100 */
[-CC-:B------:R-:W-:Y:S01]  /*1f1d0*/  FFMA.FTZ R201, R170, R3.reuse, -R157.reuse ;  /* 0x00000003aac97223 */ /* 0x180fe2000001089d */
[-CC-:B------:R-:W-:Y:S01]  /*1f1e0*/  FFMA.FTZ R197, R162, R3.reuse, -R157.reuse ;  /* 0x00000003a2c57223 */ /* 0x180fe2000001089d */
[-CC-:B------:R-:W-:Y:S01]  /*1f1f0*/  FFMA.FTZ R171, R171, R3.reuse, -R157.reuse ;  /* 0x00000003abab7223 */ /* 0x180fe2000001089d */
[-C--:B------:R-:W-:Y:S01]  /*1f200*/  FMUL.FTZ R0, R0, R3.reuse ;  /* 0x0000000300007220 */ /* 0x080fe20000410000 */
[----:B------:R-:W1:Y:S01]  /*1f210*/  MUFU.EX2 R156, R156 ;  /* 0x0000009c009c7308 */ /* 0x000e620000000800 */
[-CC-:B------:R-:W-:Y:S01]  /*1f220*/  FFMA.FTZ R203, R174, R3.reuse, -R157.reuse ;  /* 0x00000003aecb7223 */ /* 0x180fe2000001089d */
[-CC-:B------:R-:W-:Y:S01]  /*1f230*/  FFMA.FTZ R6, R175, R3.reuse, -R157.reuse ;  /* 0x00000003af067223 */ /* 0x180fe2000001089d */
[----:B------:R2:W-:Y:S01]  /*1f240*/  @!P1 SYNCS.ARRIVE.TRANS64.RED.A1T0 RZ, [R9+URZ], RZ ;  /* 0x000000ff09ff99a7 */ /* 0x0005e2000810043f */
[-CC-:B------:R-:W-:Y:S01]  /*1f250*/  FFMA.FTZ R199, R166, R3.reuse, -R157.reuse ;  /* 0x00000003a6c77223 */ /* 0x180fe2000001089d */
[-CC-:B------:R-:W-:Y:S01]  /*1f260*/  FFMA.FTZ R167, R167, R3.reuse, -R157.reuse ;  /* 0x00000003a7a77223 */ /* 0x180fe2000001089d */
[-CC-:B------:R-:W-:Y:S01]  /*1f270*/  FFMA.FTZ R154, R154, R3.reuse, -R157.reuse ;  /* 0x000000039a9a7223 */ /* 0x180fe2000001089d */
[-C--:B------:R-:W-:Y:S01]  /*1f280*/  FFMA.FTZ R177, R177, R3.reuse, -R157 ;  /* 0x00000003b1b17223 */ /* 0x080fe2000001089d */
[----:B------:R-:W3:Y:S01]  /*1f290*/  MUFU.EX2 R0, R0 ;  /* 0x0000000000007308 */ /* 0x000ee20000000800 */
[----:B0-----:R-:W-:Y:S01]  /*1f2a0*/  FFMA.FTZ R12, R2, R12, R209 ;  /* 0x0000000c020c7223 */ /* 0x001fe200000100d1 */
[-CC-:B------:R-:W-:Y:S01]  /*1f2b0*/  FFMA.FTZ R180, R180, R3.reuse, -R157.reuse ;  /* 0x00000003b4b47223 */ /* 0x180fe2000001089d */
[-CC-:B--2---:R-:W-:Y:S01]  /*1f2c0*/  FFMA.FTZ R9, R163, R3.reuse, -R157.reuse ;  /* 0x00000003a3097223 */ /* 0x184fe2000001089d */
[----:B------:R-:W-:Y:S01]  /*1f2d0*/  FFMA.FTZ R157, R184, R3, -R157 ;  /* 0x00000003b89d7223 */ /* 0x000fe2000001089d */
[----:B------:R-:W-:-:S03]  /*1f2e0*/  VIADD R8, R8, 0xffffffff ;  /* 0xffffffff08087836 */ /* 0x000fc60000000000 */
[----:B------:R-:W0:Y:S01]  /*1f2f0*/  MUFU.EX2 R211, R211 ;  /* 0x000000d300d37308 */ /* 0x000e220000000800 */
[C---:B-1----:R-:W-:Y:S01]  /*1f300*/  FADD.FTZ R12, R156.reuse, R12 ;  /* 0x0000000c9c0c7221 */ /* 0x042fe20000010000 */
[----:B------:R-:W-:-:S06]  /*1f310*/  F2FP.BF16.F32.PACK_AB R209, R156, R209 ;  /* 0x000000d19cd1723e */ /* 0x000fcc00000010ff */
[----:B------:R-:W1:Y:S01]  /*1f320*/  MUFU.EX2 R161, R161 ;  /* 0x000000a100a17308 */ /* 0x000e620000000800 */
[----:B---3--:R-:W-:Y:S01]  /*1f330*/  FFMA.FTZ R13, R0, R13, R208 ;  /* 0x0000000d000d7223 */ /* 0x008fe200000100d0 */
[----:B------:R-:W-:-:S03]  /*1f340*/  F2FP.BF16.F32.PACK_AB R208, R14, R208 ;  /* 0x000000d00ed0723e */ /* 0x000fc600000010ff */
[----:B------:R-:W-:-:S03]  /*1f350*/  FADD.FTZ R13, R14, R13 ;  /* 0x0000000d0e0d7221 */ /* 0x000fc60000010000 */
[----:B------:R-:W2:Y:S01]  /*1f360*/  MUFU.EX2 R205, R205 ;  /* 0x000000cd00cd7308 */ /* 0x000ea20000000800 */
[----:B------:R-:W-:Y:S01]  /*1f370*/  FADD.FTZ R13, R210, R13 ;  /* 0x0000000dd20d7221 */ /* 0x000fe20000010000 */
[----:B0-----:R-:W-:Y:S01]  /*1f380*/  FADD.FTZ R12, R211, R12 ;  /* 0x0000000cd30c7221 */ /* 0x001fe20000010000 */
[C---:B------:R-:W-:Y:S02]  /*1f390*/  F2FP.BF16.F32.PACK_AB R210, R15.reuse, R210 ;  /* 0x000000d20fd2723e */ /* 0x040fe400000010ff */
[----:B------:R-:W-:-:S03]  /*1f3a0*/  FADD.FTZ R13, R15, R13 ;  /* 0x0000000d0f0d7221 */ /* 0x000fc60000010000 */
[----:B------:R-:W0:Y:S01]  /*1f3b0*/  MUFU.EX2 R160, R160 ;  /* 0x000000a000a07308 */ /* 0x000e220000000800 */
[C---:B-1----:R-:W-:Y:S01]  /*1f3c0*/  FADD.FTZ R12, R161.reuse, R12 ;  /* 0x0000000ca10c7221 */ /* 0x042fe20000010000 */
[----:B------:R-:W-:Y:S01]  /*1f3d0*/  FADD.FTZ R162, R204, R13 ;  /* 0x0000000dcca27221 */ /* 0x000fe20000010000 */
[----:B------:R-:W-:Y:S02]  /*1f3e0*/  F2FP.BF16.F32.PACK_AB R204, R10, R204 ;  /* 0x000000cc0acc723e */ /* 0x000fe400000010ff */
[----:B------:R-:W-:-:S03]  /*1f3f0*/  F2FP.BF16.F32.PACK_AB R211, R161, R211 ;  /* 0x000000d3a1d3723e */ /* 0x000fc600000010ff */
[----:B------:R-:W1:Y:S01]  /*1f400*/  MUFU.EX2 R207, R207 ;  /* 0x000000cf00cf7308 */ /* 0x000e620000000800 */
[----:B--2---:R-:W-:Y:S01]  /*1f410*/  FADD.FTZ R13, R205, R12 ;  /* 0x0000000ccd0d7221 */ /* 0x004fe20000010000 */
[----:B------:R-:W-:Y:S01]  /*1f420*/  FADD.FTZ R12, R10, R162 ;  /* 0x000000a20a0c7221 */ /* 0x000fe20000010000 */
[----:B------:R-:W-:-:S03]  /*1f430*/  IMAD.MOV.U32 R10, RZ, RZ, R216 ;  /* 0x000000ffff0a7224 */ /* 0x000fc600078e00d8 */
[----:B------:R-:W-:Y:S01]  /*1f440*/  FADD.FTZ R12, R206, R12 ;  /* 0x0000000cce0c7221 */ /* 0x000fe20000010000 */
[----:B------:R-:W-:Y:S01]  /*1f450*/  F2FP.BF16.F32.PACK_AB R206, R176, R206 ;  /* 0x000000ceb0ce723e */ /* 0x000fe200000010ff */
[----:B------:R-:W2:Y:S01]  /*1f460*/  MUFU.EX2 R11, R183 ;  /* 0x000000b7000b7308 */ /* 0x000ea20000000800 */
[----:B0-----:R-:W-:Y:S01]  /*1f470*/  FADD.FTZ R13, R160, R13 ;  /* 0x0000000da00d7221 */ /* 0x001fe20000010000 */
[----:B------:R-:W-:Y:S01]  /*1f480*/  FADD.FTZ R14, R176, R12 ;  /* 0x0000000cb00e7221 */ /* 0x000fe20000010000 */
[----:B------:R-:W-:-:S03]  /*1f490*/  F2FP.BF16.F32.PACK_AB R205, R160, R205 ;  /* 0x000000cda0cd723e */ /* 0x000fc600000010ff */
[----:B------:R-:W-:Y:S01]  /*1f4a0*/  FADD.FTZ R14, R200, R14 ;  /* 0x0000000ec80e7221 */ /* 0x000fe20000010000 */
[----:B------:R-:W-:Y:S01]  /*1f4b0*/  F2FP.BF16.F32.PACK_AB R200, R159, R200 ;  /* 0x000000c89fc8723e */ /* 0x000fe200000010ff */
[----:B------:R-:W0:Y:S01]  /*1f4c0*/  MUFU.EX2 R201, R201 ;  /* 0x000000c900c97308 */ /* 0x000e220000000800 */
        /* <DEDUP_REMOVED lines=11> */
[----:B0-----:R-:W-:Y:S01]  /*1f580*/  FADD.FTZ R13, R201, R13 ;  /* 0x0000000dc90d7221 */ /* 0x001fe20000010000 */
[----:B------:R-:W-:-:S04]  /*1f590*/  FADD.FTZ R14, R155, R14 ;  /* 0x0000000e9b0e7221 */ /* 0x000fc80000010000 */
[----:B------:R-:W-:Y:S01]  /*1f5a0*/  FADD.FTZ R14, R198, R14 ;  /* 0x0000000ec60e7221 */ /* 0x000fe20000010000 */
[C---:B------:R-:W-:Y:S01]  /*1f5b0*/  F2FP.BF16.F32.PACK_AB R198, R158.reuse, R198 ;  /* 0x000000c69ec6723e */ /* 0x040fe200000010ff */
[----:B------:R-:W0:Y:S01]  /*1f5c0*/  MUFU.EX2 R6, R6 ;  /* 0x0000000600067308 */ /* 0x000e220000000800 */
[C---:B-1----:R-:W-:Y:S01]  /*1f5d0*/  FADD.FTZ R13, R7.reuse, R13 ;  /* 0x0000000d070d7221 */ /* 0x042fe20000010000 */
[----:B------:R-:W-:Y:S01]  /*1f5e0*/  FADD.FTZ R14, R158, R14 ;  /* 0x0000000e9e0e7221 */ /* 0x000fe20000010000 */
[----:B------:R-:W-:Y:S01]  /*1f5f0*/  F2FP.BF16.F32.PACK_AB R201, R7, R201 ;  /* 0x000000c907c9723e */ /* 0x000fe200000010ff */
[----:B------:R-:W-:Y:S02]  /*1f600*/  IMAD.MOV.U32 R7, RZ, RZ, R5 ;  /* 0x000000ffff077224 */ /* 0x000fe400078e0005 */
[----:B------:R-:W-:Y:S01]  /*1f610*/  FADD.FTZ R14, R192, R14 ;  /* 0x0000000ec00e7221 */ /* 0x000fe20000010000 */
[C---:B------:R-:W-:Y:S01]  /*1f620*/  F2FP.BF16.F32.PACK_AB R192, R152.reuse, R192 ;  /* 0x000000c098c0723e */ /* 0x040fe200000010ff */
[----:B------:R-:W1:Y:S01]  /*1f630*/  MUFU.EX2 R197, R197 ;  /* 0x000000c500c57308 */ /* 0x000e620000000800 */
[----:B--2---:R-:W-:Y:S01]  /*1f640*/  FADD.FTZ R13, R203, R13 ;  /* 0x0000000dcb0d7221 */ /* 0x004fe20000010000 */
[----:B------:R-:W-:-:S06]  /*1f650*/  FADD.FTZ R14, R152, R14 ;  /* 0x0000000e980e7221 */ /* 0x000fcc0000010000 */
        /* <DEDUP_REMOVED lines=8> */
[----:B------:R-:W-:Y:S01]  /*1f6e0*/  F2FP.BF16.F32.PACK_AB R197, R9, R197 ;  /* 0x000000c509c5723e */ /* 0x000fe200000010ff */
[----:B------:R-:W-:-:S05]  /*1f6f0*/  IMAD.MOV.U32 R9, RZ, RZ, R218 ;  /* 0x000000ffff097224 */ /* 0x000fca00078e00da */
        /* <DEDUP_REMOVED lines=18> */
[----:B------:R-:W-:Y:S06]  /*1f820*/  @P3 BRA `(.L_x_2852) ;  /* 0xffffffb000643947 */ /* 0x000fec000383ffff */
[----:B------:R-:W-:Y:S05]  /*1f830*/  BSYNC B1 ;  /* 0x0000000000017941 */ /* 0x000fea0003800000 */
.L_x_2841:
[----:B------:R-:W-:Y:S05]  /*1f840*/  BSYNC B0 ;  /* 0x0000000000007941 */ /* 0x000fea0003800000 */
.L_x_2840:
[----:B------:R-:W-:Y:S01]  /*1f850*/  ISETP.GE.AND P2, PT, R8, R229, PT ;  /* 0x000000e50800720c */ /* 0x000fe20003f46270 */
[----:B------:R-:W-:-:S12]  /*1f860*/  BSSY B0, `(.L_x_2853) ;  /* 0x000048b000007945 */ /* 0x000fd80003800000 */
[----:B------:R-:W-:Y:S05]  /*1f870*/  @!P2 BRA `(.L_x_2854) ;  /* 0x000000480024a947 */ /* 0x000fea0003800000 */
[----:B------:R-:W-:Y:S02]  /*1f880*/  IMAD.MOV.U32 R6, RZ, RZ, R4 ;  /* 0x000000ffff067224 */ /* 0x000fe400078e0004 */
[----:B------:R-:W-:Y:S02]  /*1f890*/  IMAD.MOV.U32 R7, RZ, RZ, R5 ;  /* 0x000000ffff077224 */ /* 0x000fe400078e0005 */
[----:B------:R-:W-:Y:S02]  /*1f8a0*/  IMAD.MOV.U32 R9, RZ, RZ, R218 ;  /* 0x000000ffff097224 */ /* 0x000fe400078e00da */
[----:B------:R-:W-:-:S07]  /*1f8b0*/  IMAD.MOV.U32 R10, RZ, RZ, R216 ;  /* 0x000000ffff0a7224 */ /* 0x000fce00078e00d8 */
.L_x_2865:
        /* <DEDUP_REMOVED lines=8> */
.L_x_2855:
[----:B------:R-:W-:Y:S01]  /*1f940*/  IMAD R4, R216, 0x8, R16 ;  /* 0x00000008d8047824 */ /* 0x000fe200078e0210 */
[----:B------:R-:W-:-:S04]  /*1f950*/  SHF.L.U32 R5, R218, 0x1f, RZ ;  /* 0x0000001fda057819 */ /* 0x000fc800000006ff */
[----:B------:R0:W1:Y:S01]  /*1f960*/  SYNCS.PHASECHK.TRANS64.TRYWAIT P2, [R4+URZ+0x38830], R5 ;  /* 0x03883005040075a7 */ /* 0x000062000804017f */
[----:B------:R-:W-:Y:S05]  /*1f970*/  @!P0 BRA `(.L_x_2856) ;  /* 0x0000000000048947 */ /* 0x000fea0003800000 */
[----:B------:R-:W-:Y:S01]  /*1f980*/  BPT.TRAP 0x1 ;  /* 0x000000040000795c */ /* 0x000fe20000300000 */
.L_x_2856:
[----:B------:R-:W-:Y:S01]  /*1f990*/  IMAD R3, R216, 0xa00, R20 ;  /* 0x00000a00d8037824 */ /* 0x000fe200078e0214 */
[----:B------:R-:W-:Y:S03]  /*1f9a0*/  BSSY B1, `(.L_x_2857) ;  /* 0x0000006000017945 */ /* 0x000fe60003800000 */
[C---:B------:R-:W-:Y:S02]  /*1f9b0*/  VIADD R15, R3.reuse, 0x80 ;  /* 0x00000080030f7836 */ /* 0x040fe40000000000 */
[----:B------:R-:W-:Y:S01]  /*1f9c0*/  VIADD R152, R3, 0x100 ;  /* 0x0000010003987836 */ /* 0x000fe20000000000 */
[----:B-1----:R-:W-:Y:S06]  /*1f9d0*/  @P2 BRA `(.L_x_2858) ;  /* 0x0000000000082947 */ /* 0x002fec0003800000 */
[----:B------:R-:W1:Y:S02]  /*1f9e0*/  SYNCS.PHASECHK.TRANS64.TRYWAIT P2, [R4+URZ+0x38830], R5 ;  /* 0x03883005040075a7 */ /* 0x000e64000804017f */
[----:B-1----:R-:W-:Y:S05]  /*1f9f0*/  @!P2 BRA `(.L_x_2859) ;  /* 0x000001540050a947 */ /* 0x002fea0003800000 */
.L_x_2858:
[----:B------:R-:W-:Y:S05]  /*1fa00*/  BSYNC B1 ;  /* 0x0000000000017941 */ /* 0x000fea0003800000 */
.L_x_2857:
[----:B------:R-:W2:Y:S04]  /*1fa10*/  LDL.64 R154, [R1+0x48] ;  /* 0x00004800019a7983 */ /* 0x000ea80000100a00 */
[----:B------:R-:W3:Y:S01]  /*1fa20*/  LDL.64 R156, [R1+0x50] ;  /* 0x00005000019c7983 */ /* 0x000ee20000100a00 */
[----:B01----:R-:W-:Y:S02]  /*1fa30*/  IMAD.MOV.U32 R4, RZ, RZ, R3 ;  /* 0x000000ffff047224 */ /* 0x003fe400078e0003 */
[----:B------:R-:W-:Y:S01]  /*1fa40*/  IMAD.MOV.U32 R5, RZ, RZ, 0x40000040 ;  /* 0x40000040ff057424 */ /* 0x000fe200078e00ff */
[----:B------:R-:W4:Y:S02]  /*1fa50*/  LDL.64 R232, [R1+0x38] ;  /* 0x0000380001e87983 */ /* 0x000f240000100a00 */
[----:B------:R-:W-:-:S02]  /*1fa60*/  R2UR UR6, R4 ;  /* 0x00000000040672ca */ /* 0x000fc400000e0000 */
        /* <DEDUP_REMOVED lines=73> */
[----:B------:R-:W-:Y:S01]  /*1ff00*/  UMOV UR8, UR28 ;  /* 0x0000001c00087c82 */ /* 0x000fe20008000000 */
[----:B------:R-:W-:Y:S01]  /*1ff10*/  UMOV UR9, UR29 ;  /* 0x0000001d00097c82 */ /* 0x000fe20008000000 */
[----:B------:R-:W-:Y:S01]  /*1ff20*/  UMOV UR12, UR30 ;  /* 0x0000001e000c7c82 */ /* 0x000fe20008000000 */
[----:B------:R-:W-:Y:S01]  /*1ff30*/  UMOV UR13, UR31 ;  /* 0x0000001f000d7c82 */ /* 0x000fe20008000000 */
[----:B------:R-:W-:Y:S01]  /*1ff40*/  UMOV UR16, UR30 ;  /* 0x0000001e00107c82 */ /* 0x000fe20008000000 */
[----:B------:R-:W-:Y:S01]  /*1ff50*/  HGMMA.64x16x16.F32.BF16 R168, gdesc[UR20], R168, gsb0 ;  /* 0x0020000014a879f0 */ /* 0x000fe200080018a8 */
[----:B------:R-:W-:Y:S01]  /*1ff60*/  R2UR UR26, R4 ;  /* 0x00000000041a72ca */ /* 0x000fe200000e0000 */
[----:B------:R-:W-:Y:S01]  /*1ff70*/  UMOV UR17, UR31 ;  /* 0x0000001f00117c82 */ /* 0x000fe20008000000 */
[----:B------:R-:W-:Y:S01]  /*1ff80*/  R2UR UR27, R5 ;  /* 0x00000000051b72ca */ /* 0x000fe200000e0000 */
[----:B------:R-:W-:Y:S01]  /*1ff90*/  VIADD R4, R3, 0x202 ;  /* 0x0000020203047836 */ /* 0x000fe20000000000 */
[----:B------:R-:W-:Y:S01]  /*1ffa0*/  UMOV UR4, UR30 ;  /* 0x0000001e00047c82 */ /* 0x000fe20008000000 */
[----:B------:R-:W-:Y:S01]  /*1ffb0*/  UMOV UR5, UR31 ;  /* 0x0000001f00057c82 */ /* 0x000fe20008000000 */
[----:B------:R-:W2:Y:S01]  /*1ffc0*/  LDL.64 R14, [R1+0x28] ;  /* 0x00002800010e7983 */ /* 0x000ea20000100a00 */
[----:B------:R-:W-:-:S02]  /*1ffd0*/  WARPGROUP.DEPBAR.LE gsb0, 0x0 ;  /* 0x00008000000079c5 */ /* 0x000fc40000010000 */
[----:B------:R-:W-:-:S06]  /*1ffe0*/  WARPGROUP.ARRIVE ;  /* 0x00000000000079c5 */ /* 0x000fcc0000000000 */
        /* <DEDUP_REMOVED lines=46> */
[----:B----4-:R-:W-:Y:S02]  /*202d0*/  R2UR UR28, R232 ;  /* 0x00000000e81c72ca */ /* 0x010fe400000e0000 */
[----:B------:R-:W-:Y:S02]  /*202e0*/  R2UR UR29, R233 ;  /* 0x00000000e91d72ca */ /* 0x000fe400000e0000 */
[----:B------:R-:W3:Y:S01]  /*202f0*/  LDL.64 R232, [R1+0x30] ;  /* 0x0000300001e87983 */ /* 0x000ee20000100a00 */
        /* <DEDUP_REMOVED lines=732> */
.L_x_2860:
[----:B------:R-:W-:Y:S01]  /*230c0*/  SHF.L.U32 R0, R9, 0x1f, RZ ;  /* 0x0000001f09007819 */ /* 0x000fe200000006ff */
[----:B------:R-:W-:-:S04]  /*230d0*/  IMAD R9, R10, 0x8, R16 ;  /* 0x000000080a097824 */ /* 0x000fc800078e0210 */
[----:B------:R0:W1:Y:S01]  /*230e0*/  SYNCS.PHASECHK.TRANS64.TRYWAIT P2, [R9+URZ+0x38850], R0 ;  /* 0x03885000090075a7 */ /* 0x000062000804017f */
[----:B------:R-:W-:Y:S05]  /*230f0*/  @!P0 BRA `(.L_x_2861) ;  /* 0x0000000000048947 */ /* 0x000fea0003800000 */
[----:B------:R-:W-:Y:S01]  /*23100*/  BPT.TRAP 0x1 ;  /* 0x000000040000795c */ /* 0x000fe20000300000 */
.L_x_2861:
[----:B------:R-:W-:Y:S04]  /*23110*/  BSSY B1, `(.L_x_2862) ;  /* 0x0000004000017945 */ /* 0x000fe80003800000 */
[----:B-1----:R-:W-:Y:S05]  /*23120*/  @P2 BRA `(.L_x_2863) ;  /* 0x0000000000082947 */ /* 0x002fea0003800000 */
[----:B------:R-:W1:Y:S02]  /*23130*/  SYNCS.PHASECHK.TRANS64.TRYWAIT P2, [R9+URZ+0x38850], R0 ;  /* 0x03885000090075a7 */ /* 0x000e64000804017f */
[----:B-1----:R-:W-:Y:S05]  /*23140*/  @!P2 BRA `(.L_x_2864) ;  /* 0x0000011c0090a947 */ /* 0x002fea0003800000 */
.L_x_2863:
[----:B------:R-:W-:Y:S05]  /*23150*/  BSYNC B1 ;  /* 0x0000000000017941 */ /* 0x000fea0003800000 */
.L_x_2862:
[----:B01----:R-:W-:Y:S01]  /*23160*/  VIADD R0, R16, 0x400 ;  /* 0x0000040010007836 */ /* 0x003fe20000000000 */
[----:B------:R-:W-:Y:S01]  /*23170*/  WARPGROUP.ARRIVE ;  /* 0x00000000000079c5 */ /* 0x000fe20000000000 */
[----:B------:R-:W-:Y:S01]  /*23180*/  IMAD.MOV.U32 R3, RZ, RZ, 0x40000040 ;  /* 0x40000040ff037424 */ /* 0x000fe200078e00ff */
[----:B------:R-:W-:Y:S01]  /*23190*/  ISETP.GT.AND P2, PT, R8, R229, PT ;  /* 0x000000e50800720c */ /* 0x000fe20003f44270 */
[----:B------:R-:W-:Y:S01]  /*231a0*/  IMAD.MOV.U32 R5, RZ, RZ, 0x40000040 ;  /* 0x40000040ff057424 */ /* 0x000fe200078e00ff */
[----:B------:R-:W-:Y:S01]  /*231b0*/  SHF.R.U32.HI R0, RZ, 0x4, R0 ;  /* 0x00000004ff007819 */ /* 0x000fe20000011600 */
[----:B------:R-:W-:Y:S01]  /*231c0*/  @!P1 IMAD R11, R11, 0x8, R16 ;  /* 0x000000080b0b9824 */ /* 0x000fe200078e0210 */
[----:B------:R-:W-:Y:S01]  /*231d0*/  R2UR UR7, R3 ;  /* 0x00000000030772ca */ /* 0x000fe200000e0000 */
[----:B------:R-:W-:Y:S01]  /*231e0*/  IMAD.MOV.U32 R3, RZ, RZ, 0x40000040 ;  /* 0x40000040ff037424 */ /* 0x000fe200078e00ff */
[----:B------:R-:W-:Y:S01]  /*231f0*/  LOP3.LUT R0, R0, 0x3fff, RZ, 0xc0, !PT ;  /* 0x00003fff00007812 */ /* 0x000fe200078ec0ff */
[----:B------:R-:W-:-:S02]  /*23200*/  @!P1 VIADD R9, R9, 0x38860 ;  /* 0x0003886009099836 */ /* 0x000fc40000000000 */
[----:B------:R-:W-:Y:S01]  /*23210*/  VIADD R8, R8, 0xffffffff ;  /* 0xffffffff08087836 */ /* 0x000fe20000000000 */
        /* <DEDUP_REMOVED lines=71> */
[----:B------:R-:W-:Y:S01]  /*23690*/  FADD.FTZ R2, -R5, R7 ;  /* 0x0000000705027221 */ /* 0x000fe20000010100 */
[----:B------:R-:W-:Y:S01]  /*236a0*/  R2UR UR7, R3 ;  /* 0x00000000030772ca */ /* 0x000fe200000e0000 */
[----:B------:R-:W-:-:S04]  /*236b0*/  IMAD.U32 R3, RZ, RZ, UR38 ;  /* 0x00000026ff037e24 */ /* 0x000fc8000f8e00ff */
[----:B------:R-:W-:-:S04]  /*236c0*/  FMUL.FTZ R2, R2, R3 ;  /* 0x0000000302027220 */ /* 0x000fc80000410000 */
[----:B------:R0:W-:Y:S02]  /*236d0*/  MUFU.EX2 R0, R2 ;  /* 0x0000000200007308 */ /* 0x0001e40000000800 */
[----:B0-----:R-:W-:-:S04]  /*236e0*/  FMUL.FTZ R2, R5, R3 ;  /* 0x0000000305027220 */ /* 0x001fc80000410000 */
[-CC-:B------:R-:W-:Y:S01]  /*236f0*/  FFMA.FTZ R200, R168, R3.reuse, -R2.reuse ;  /* 0x00000003a8c87223 */ /* 0x180fe20000010802 */
[-CC-:B------:R-:W-:Y:S01]  /*23700*/  FFMA.FTZ R208, R184, R3.reuse, -R2.reuse ;  /* 0x00000003b8d07223 */ /* 0x180fe20000010802 */
[----:B------:R-:W0:Y:S01]  /*23710*/  SHFL.BFLY PT, R168, R4, 0x2, 0x1f ;  /* 0x0c401f0004a87f89 */ /* 0x000e2200000e0000 */
        /* <DEDUP_REMOVED lines=10> */
[----:B------:R-:W1:Y:S08]  /*237c0*/  MUFU.EX2 R208, R208 ;  /* 0x000000d000d07308 */ /* 0x000e700000000800 */
[----:B------:R-:W2:Y:S01]  /*237d0*/  MUFU.EX2 R7, R7 ;  /* 0x0000000700077308 */ /* 0x000ea20000000800 */
[----:B0-----:R-:W-:-:S07]  /*237e0*/  FMNMX.FTZ R4, R4, R168, !PT ;  /* 0x000000a804047209 */ /* 0x001fce0007810000 */
[----:B------:R-:W0:Y:S01]  /*237f0*/  MUFU.EX2 R210, R210 ;  /* 0x000000d200d27308 */ /* 0x000e220000000800 */
[----:B-1----:R-:W-:Y:S01]  /*23800*/  FFMA.FTZ R13, R0, R13, R208 ;  /* 0x0000000d000d7223 */ /* 0x002fe200000100d0 */
[----:B------:R-:W1:Y:S06]  /*23810*/  SHFL.BFLY PT, R168, R4, 0x1, 0x1f ;  /* 0x0c201f0004a87f89 */ /* 0x000e6c00000e0000 */
[----:B------:R-:W3:Y:S01]  /*23820*/  MUFU.EX2 R184, R184 ;  /* 0x000000b800b87308 */ /* 0x000ee20000000800 */
[C---:B--2---:R-:W-:Y:S01]  /*23830*/  FADD.FTZ R13, R7.reuse, R13 ;  /* 0x0000000d070d7221 */ /* 0x044fe20000010000 */
[----:B------:R-:W-:-:S06]  /*23840*/  F2FP.BF16.F32.PACK_AB R208, R7, R208 ;  /* 0x000000d007d0723e */ /* 0x000fcc00000010ff */
[----:B------:R-:W-:Y:S08]  /*23850*/  MUFU.EX2 R204, R204 ;  /* 0x000000cc00cc7308 */ /* 0x000ff00000000800 */
[----:B------:R-:W-:Y:S01]  /*23860*/  MUFU.EX2 R10, R10 ;  /* 0x0000000a000a7308 */ /* 0x000fe20000000800 */
[----:B-1----:R-:W-:-:S07]  /*23870*/  FMNMX.FTZ R4, R4, R168, !PT ;  /* 0x000000a804047209 */ /* 0x002fce0007810000 */
        /* <DEDUP_REMOVED lines=12> */
[----:B------:R-:W-:Y:S01]  /*23940*/  @!P1 VIADD R165, R11, 0x38840 ;  /* 0x000388400ba59836 */ /* 0x000fe20000000000 */
[----:B------:R-:W-:Y:S01]  /*23950*/  HGMMA.64x256x16.F32.BF16 R24, R192, gdesc[UR4].tnspB, R24, gsb0 ;  /* 0x43e00004c0187df0 */ /* 0x000fe20008001818 */
[----:B------:R-:W-:Y:S03]  /*23960*/  MUFU.EX2 R196, R196 ;  /* 0x000000c400c47308 */ /* 0x000fe60000000800 */
[----:B------:R-:W-:-:S05]  /*23970*/  @!P1 PRMT R165, RZ, 0x654, R165 ;  /* 0x00000654ffa59816 */ /* 0x000fca00000000a5 */
[----:B------:R-:W-:Y:S08]  /*23980*/  MUFU.EX2 R160, R160 ;  /* 0x000000a000a07308 */ /* 0x000ff00000000800 */
[----:B------:R-:W-:Y:S08]  /*23990*/  MUFU.EX2 R198, R198 ;  /* 0x000000c600c67308 */ /* 0x000ff00000000800 */
[----:B------:R-:W-:Y:S01]  /*239a0*/  MUFU.EX2 R161, R161 ;  /* 0x000000a100a17308 */ /* 0x000fe20000000800 */
[----:B------:R-:W-:-:S02]  /*239b0*/  WARPGROUP.DEPBAR.LE gsb0, 0x0 ;  /* 0x00008000000079c5 */ /* 0x000fc40000010000 */
[-CC-:B------:R-:W-:Y:S01]  /*239c0*/  FFMA.FTZ R192, R152, R3.reuse, -R2.reuse ;  /* 0x0000000398c07223 */ /* 0x180fe20000010802 */
[-CC-:B------:R-:W-:Y:S01]  /*239d0*/  FFMA.FTZ R152, R153, R3.reuse, -R2.reuse ;  /* 0x0000000399987223 */ /* 0x180fe20000010802 */
[-C--:B------:R-:W-:Y:S01]  /*239e0*/  FFMA.FTZ R194, R156, R3.reuse, -R2 ;  /* 0x000000039cc27223 */ /* 0x080fe20000010802 */
[C---:B------:R-:W-:Y:S01]  /*239f0*/  FADD.FTZ R153, -R4.reuse, R6 ;  /* 0x0000000604997221 */ /* 0x040fe20000010100 */
[-C--:B------:R-:W-:Y:S01]  /*23a00*/  FMUL.FTZ R156, R4, R3.reuse ;  /* 0x00000003049c7220 */ /* 0x080fe20000410000 */
[-C--:B------:R-:W-:Y:S01]  /*23a10*/  FFMA.FTZ R2, R157, R3.reuse, -R2 ;  /* 0x000000039d027223 */ /* 0x080fe20000010802 */
[----:B------:R1:W-:Y:S01]  /*23a20*/  @!P1 SYNCS.ARRIVE.TRANS64.RED.A1T0 RZ, [R165+URZ], RZ ;  /* 0x000000ffa5ff99a7 */ /* 0x0003e2000810043f */
[-C--:B------:R-:W-:Y:S01]  /*23a30*/  FMUL.FTZ R153, R153, R3.reuse ;  /* 0x0000000399997220 */ /* 0x080fe20000410000 */
        /* <DEDUP_REMOVED lines=17> */
[----:B------:R-:W4:Y:S01]  /*23b50*/  MUFU.EX2 R209, R209 ;  /* 0x000000d100d17308 */ /* 0x000f220000000800 */
[-CC-:B--2---:R-:W-:Y:S01]  /*23b60*/  FFMA.FTZ R153, R187, R3.reuse, -R156.reuse ;  /* 0x00000003bb997223 */ /* 0x184fe2000001089c */
[-CC-:B------:R-:W-:Y:S01]  /*23b70*/  FFMA.FTZ R162, R154, R3.reuse, -R156.reuse ;  /* 0x000000039aa27223 */ /* 0x180fe2000001089c */
[-CC-:B------:R-:W-:Y:S01]  /*23b80*/  FFMA.FTZ R155, R155, R3.reuse, -R156.reuse ;  /* 0x000000039b9b7223 */ /* 0x180fe2000001089c */
[-CC-:B------:R-:W-:Y:S01]  /*23b90*/  FFMA.FTZ R158, R158, R3.reuse, -R156.reuse ;  /* 0x000000039e9e7223 */ /* 0x180fe2000001089c */
[----:B------:R-:W-:Y:S01]  /*23ba0*/  FFMA.FTZ R156, R159, R3, -R156 ;  /* 0x000000039f9c7223 */ /* 0x000fe2000001089c */
[----:B0-----:R-:W-:Y:S01]  /*23bb0*/  FADD.FTZ R159, R210, R13 ;  /* 0x0000000dd29f7221 */ /* 0x001fe20000010000 */
[----:B-1----:R-:W-:Y:S01]  /*23bc0*/  @!P1 PRMT R165, RZ, 0x654, R9 ;  /* 0x00000654ffa59816 */ /* 0x002fe20000000009 */
[----:B------:R-:W0:Y:S01]  /*23bd0*/  MUFU.EX2 R153, R153 ;  /* 0x0000009900997308 */ /* 0x000e220000000800 */
[C---:B---3--:R-:W-:Y:S01]  /*23be0*/  F2FP.BF16.F32.PACK_AB R210, R184.reuse, R210 ;  /* 0x000000d2b8d2723e */ /* 0x048fe200000010ff */
[----:B------:R-:W-:Y:S01]  /*23bf0*/  FADD.FTZ R159, R184, R159 ;  /* 0x0000009fb89f7221 */ /* 0x000fe20000010000 */
[----:B------:R1:W-:Y:S05]  /*23c00*/  @!P1 SYNCS.ARRIVE.TRANS64.RED.A1T0 RZ, [R165+URZ], RZ ;  /* 0x000000ffa5ff99a7 */ /* 0x0003ea000810043f */
[----:B------:R-:W2:Y:S01]  /*23c10*/  MUFU.EX2 R211, R211 ;  /* 0x000000d300d37308 */ /* 0x000ea20000000800 */
[----:B----4-:R-:W-:-:S07]  /*23c20*/  FFMA.FTZ R12, R2, R12, R209 ;  /* 0x0000000c020c7223 */ /* 0x010fce00000100d1 */
[----:B------:R-:W3:Y:S01]  /*23c30*/  MUFU.EX2 R164, R164 ;  /* 0x000000a400a47308 */ /* 0x000ee20000000800 */
[C---:B0-----:R-:W-:Y:S01]  /*23c40*/  FADD.FTZ R12, R153.reuse, R12 ;  /* 0x0000000c990c7221 */ /* 0x041fe20000010000 */
[----:B------:R-:W-:-:S06]  /*23c50*/  F2FP.BF16.F32.PACK_AB R209, R153, R209 ;  /* 0x000000d199d1723e */ /* 0x000fcc00000010ff */
[----:B------:R-:W0:Y:S01]  /*23c60*/  MUFU.EX2 R205, R205 ;  /* 0x000000cd00cd7308 */ /* 0x000e220000000800 */
[----:B--2---:R-:W-:-:S07]  /*23c70*/  FADD.FTZ R13, R211, R12 ;  /* 0x0000000cd30d7221 */ /* 0x004fce0000010000 */
[----:B------:R-:W2:Y:S01]  /*23c80*/  MUFU.EX2 R157, R157 ;  /* 0x0000009d009d7308 */ /* 0x000ea20000000800 */
[C---:B---3--:R-:W-:Y:S01]  /*23c90*/  FADD.FTZ R13, R164.reuse, R13 ;  /* 0x0000000da40d7221 */ /* 0x048fe20000010000 */
[----:B------:R-:W-:-:S06]  /*23ca0*/  F2FP.BF16.F32.PACK_AB R211, R164, R211 ;  /* 0x000000d3a4d3723e */ /* 0x000fcc00000010ff */
[----:B------:R-:W3:Y:S08]  /*23cb0*/  MUFU.EX2 R207, R207 ;  /* 0x000000cf00cf7308 */ /* 0x000ef00000000800 */
[----:B------:R-:W4:Y:S08]  /*23cc0*/  MUFU.EX2 R11, R183 ;  /* 0x000000b7000b7308 */ /* 0x000f300000000800 */
[----:B------:R5:W-:Y:S08]  /*23cd0*/  MUFU.EX2 R12, R163 ;  /* 0x000000a3000c7308 */ /* 0x000bf00000000800 */
[----:B------:R-:W1:Y:S01]  /*23ce0*/  MUFU.EX2 R201, R201 ;  /* 0x000000c900c97308 */ /* 0x000e620000000800 */
[----:B-----5:R-:W-:Y:S01]  /*23cf0*/  FADD.FTZ R163, R204, R159 ;  /* 0x0000009fcca37221 */ /* 0x020fe20000010000 */
[----:B0-----:R-:W-:Y:S01]  /*23d00*/  FADD.FTZ R159, R205, R13 ;  /* 0x0000000dcd9f7221 */ /* 0x001fe20000010000 */
[----:B------:R-:W-:-:S02]  /*23d10*/  F2FP.BF16.F32.PACK_AB R204, R10, R204 ;  /* 0x000000cc0acc723e */ /* 0x000fc400000010ff */
[----:B------:R-:W-:Y:S01]  /*23d20*/  FADD.FTZ R13, R10, R163 ;  /* 0x000000a30a0d7221 */ /* 0x000fe20000010000 */
[C---:B--2---:R-:W-:Y:S01]  /*23d30*/  FADD.FTZ R159, R157.reuse, R159 ;  /* 0x0000009f9d9f7221 */ /* 0x044fe20000010000 */
[----:B------:R-:W-:Y:S01]  /*23d40*/  F2FP.BF16.F32.PACK_AB R205, R157, R205 ;  /* 0x000000cd9dcd723e */ /* 0x000fe200000010ff */
[----:B------:R-:W0:Y:S01]  /*23d50*/  MUFU.EX2 R9, R171 ;  /* 0x000000ab00097308 */ /* 0x000e220000000800 */
[----:B------:R-:W-:Y:S01]  /*23d60*/  FADD.FTZ R13, R206, R13 ;  /* 0x0000000dce0d7221 */ /* 0x000fe20000010000 */
[----:B---3--:R-:W-:Y:S01]  /*23d70*/  FADD.FTZ R159, R207, R159 ;  /* 0x0000009fcf9f7221 */ /* 0x008fe20000010000 */
[C---:B------:R-:W-:Y:S01]  /*23d80*/  F2FP.BF16.F32.PACK_AB R206, R14.reuse, R206 ;  /* 0x000000ce0ece723e */ /* 0x040fe200000010ff */
[----:B------:R-:W-:Y:S02]  /*23d90*/  IMAD.MOV.U32 R10, RZ, RZ, R216 ;  /* 0x000000ffff0a7224 */ /* 0x000fe400078e00d8 */
[----:B------:R-:W-:Y:S01]  /*23da0*/  FADD.FTZ R13, R14, R13 ;  /* 0x0000000d0e0d7221 */ /* 0x000fe20000010000 */
[C---:B----4-:R-:W-:Y:S01]  /*23db0*/  FADD.FTZ R159, R11.reuse, R159 ;  /* 0x0000009f0b9f7221 */ /* 0x050fe20000010000 */
[----:B------:R-:W-:Y:S01]  /*23dc0*/  F2FP.BF16.F32.PACK_AB R207, R11, R207 ;  /* 0x000000cf0bcf723e */ /* 0x000fe200000010ff */
[----:B------:R-:W2:Y:S01]  /*23dd0*/  MUFU.EX2 R203, R203 ;  /* 0x000000cb00cb7308 */ /* 0x000ea20000000800 */
[----:B------:R-:W-:Y:S01]  /*23de0*/  FADD.FTZ R13, R200, R13 ;  /* 0x0000000dc80d7221 */ /* 0x000fe20000010000 */
[----:B-1----:R-:W-:Y:S01]  /*23df0*/  FADD.FTZ R159, R201, R159 ;  /* 0x0000009fc99f7221 */ /* 0x002fe20000010000 */
[----:B------:R-:W-:-:S02]  /*23e00*/  F2FP.BF16.F32.PACK_AB R200, R15, R200 ;  /* 0x000000c80fc8723e */ /* 0x000fc400000010ff */
[----:B------:R-:W-:-:S03]  /*23e10*/  FADD.FTZ R13, R15, R13 ;  /* 0x0000000d0f0d7221 */ /* 0x000fc60000010000 */
[----:B------:R-:W1:Y:S01]  /*23e20*/  MUFU.EX2 R154, R175 ;  /* 0x000000af009a7308 */ /* 0x000e620000000800 */
[C---:B0-----:R-:W-:Y:S01]  /*23e30*/  FADD.FTZ R159, R9.reuse, R159 ;  /* 0x0000009f099f7221 */ /* 0x041fe20000010000 */
[----:B------:R-:W-:Y:S01]  /*23e40*/  FADD.FTZ R13, R202, R13 ;  /* 0x0000000dca0d7221 */ /* 0x000fe20000010000 */
[----:B------:R-:W-:Y:S01]  /*23e50*/  F2FP.BF16.F32.PACK_AB R201, R9, R201 ;  /* 0x000000c909c9723e */ /* 0x000fe200000010ff */
[----:B------:R-:W-:Y:S01]  /*23e60*/  IMAD.MOV.U32 R9, RZ, RZ, R218 ;  /* 0x000000ffff097224 */ /* 0x000fe200078e00da */
[C---:B------:R-:W-:Y:S01]  /*23e70*/  F2FP.BF16.F32.PACK_AB R202, R21.reuse, R202 ;  /* 0x000000ca15ca723e */ /* 0x040fe200000010ff */
[----:B------:R-:W-:Y:S02]  /*23e80*/  FADD.FTZ R13, R21, R13 ;  /* 0x0000000d150d7221 */ /* 0x000fe40000010000 */
[----:B------:R-:W0:Y:S01]  /*23e90*/  MUFU.EX2 R197, R197 ;  /* 0x000000c500c57308 */ /* 0x000e220000000800 */
[----:B--2---:R-:W-:Y:S01]  /*23ea0*/  FADD.FTZ R159, R203, R159 ;  /* 0x0000009fcb9f7221 */ /* 0x004fe20000010000 */
[----:B------:R-:W-:Y:S01]  /*23eb0*/  FADD.FTZ R13, R196, R13 ;  /* 0x0000000dc40d7221 */ /* 0x000fe20000010000 */
[----:B------:R-:W-:-:S03]  /*23ec0*/  F2FP.BF16.F32.PACK_AB R196, R160, R196 ;  /* 0x000000c4a0c4723e */ /* 0x000fc600000010ff */
[----:B------:R-:W-:Y:S02]  /*23ed0*/  FADD.FTZ R13, R160, R13 ;  /* 0x0000000da00d7221 */ /* 0x000fe40000010000 */
[----:B------:R-:W2:Y:S01]  /*23ee0*/  MUFU.EX2 R199, R199 ;  /* 0x000000c700c77308 */ /* 0x000ea20000000800 */
[----:B-1----:R-:W-:Y:S01]  /*23ef0*/  FADD.FTZ R159, R154, R159 ;  /* 0x0000009f9a9f7221 */ /* 0x002fe20000010000 */
[----:B------:R-:W-:Y:S01]  /*23f00*/  FADD.FTZ R13, R198, R13 ;  /* 0x0000000dc60d7221 */ /* 0x000fe20000010000 */
[----:B------:R-:W-:Y:S02]  /*23f10*/  F2FP.BF16.F32.PACK_AB R203, R154, R203 ;  /* 0x000000cb9acb723e */ /* 0x000fe400000010ff */
[C---:B------:R-:W-:Y:S01]  /*23f20*/  F2FP.BF16.F32.PACK_AB R198, R161.reuse, R198 ;  /* 0x000000c6a1c6723e */ /* 0x040fe200000010ff */
[----:B------:R-:W-:Y:S02]  /*23f30*/  FADD.FTZ R13, R161, R13 ;  /* 0x0000000da10d7221 */ /* 0x000fe40000010000 */
[----:B------:R-:W1:Y:S01]  /*23f40*/  MUFU.EX2 R7, R167 ;  /* 0x000000a700077308 */ /* 0x000e620000000800 */
[----:B0-----:R-:W-:Y:S01]  /*23f50*/  FADD.FTZ R159, R197, R159 ;  /* 0x0000009fc59f7221 */ /* 0x001fe20000010000 */
[----:B------:R-:W-:-:S03]  /*23f60*/  F2FP.BF16.F32.PACK_AB R197, R12, R197 ;  /* 0x000000c50cc5723e */ /* 0x000fc600000010ff */
[----:B------:R-:W-:-:S03]  /*23f70*/  FADD.FTZ R159, R12, R159 ;  /* 0x0000009f0c9f7221 */ /* 0x000fc60000010000 */
[----:B------:R-:W0:Y:S01]  /*23f80*/  MUFU.EX2 R192, R192 ;  /* 0x000000c000c07308 */ /* 0x000e220000000800 */
[----:B--2---:R-:W-:-:S07]  /*23f90*/  FADD.FTZ R159, R199, R159 ;  /* 0x0000009fc79f7221 */ /* 0x004fce0000010000 */
[----:B------:R-:W2:Y:S01]  /*23fa0*/  MUFU.EX2 R162, R162 ;  /* 0x000000a200a27308 */ /* 0x000ea20000000800 */
[C---:B-1----:R-:W-:Y:S01]  /*23fb0*/  FADD.FTZ R159, R7.reuse, R159 ;  /* 0x0000009f079f7221 */ /* 0x042fe20000010000 */
[----:B------:R-:W-:Y:S01]  /*23fc0*/  F2FP.BF16.F32.PACK_AB R199, R7, R199 ;  /* 0x000000c707c7723e */ /* 0x000fe200000010ff */
[----:B------:R-:W-:-:S05]  /*23fd0*/  IMAD.MOV.U32 R7, RZ, RZ, R5 ;  /* 0x000000ffff077224 */ /* 0x000fca00078e0005 */
        /* <DEDUP_REMOVED lines=11> */
[----:B--2---:R-:W-:Y:S01]  /*24090*/  FADD.FTZ R13, R194, R13 ;  /* 0x0000000dc20d7221 */ /* 0x004fe20000010000 */
[----:B------:R-:W-:-:S03]  /*240a0*/  F2FP.BF16.F32.PACK_AB R194, R6, R194 ;  /* 0x000000c206c2723e */ /* 0x000fc600000010ff */
[----:B------:R-:W-:Y:S01]  /*240b0*/  FADD.FTZ R13, R6, R13 ;  /* 0x0000000d060d7221 */ /* 0x000fe20000010000 */
[----:B------:R-:W-:Y:S02]  /*240c0*/  IMAD.MOV.U32 R6, RZ, RZ, R4 ;  /* 0x000000ffff067224 */ /* 0x000fe400078e0004 */
[----:B-1----:R-:W-:-:S04]  /*240d0*/  FADD.FTZ R159, R158, R159 ;  /* 0x0000009f9e9f7221 */ /* 0x002fc80000010000 */
[C---:B0-----:R-:W-:Y:S01]  /*240e0*/  FADD.FTZ R12, R156.reuse, R159 ;  /* 0x0000009f9c0c7221 */ /* 0x041fe20000010000 */
[----:B------:R-:W-:Y:S01]  /*240f0*/  F2FP.BF16.F32.PACK_AB R195, R156, R158 ;  /* 0x0000009e9cc3723e */ /* 0x000fe200000010ff */
[----:B------:R-:W-:Y:S06]  /*24100*/  @P2 BRA `(.L_x_2865) ;  /* 0xffffffb400ec2947 */ /* 0x000fec000383ffff */
.L_x_2854:
[----:B------:R-:W-:Y:S05]  /*24110*/  BSYNC B0 ;  /* 0x0000000000007941 */ /* 0x000fea0003800000 */
.L_x_2853:
        /* <DEDUP_REMOVED lines=131> */
.L_x_2866:
[----:B------:R-:W-:Y:S01]  /*24950*/  IMAD R10, R216, 0x8, R16 ;  /* 0x00000008d80a7824 */ /* 0x000fe200078e0210 */
[----:B------:R-:W-:-:S04]  /*24960*/  SHF.L.U32 R0, R218, 0x1f, RZ ;  /* 0x0000001fda007819 */ /* 0x000fc800000006ff */
[----:B------:R0:W1:Y:S01]  /*24970*/  SYNCS.PHASECHK.TRANS64.TRYWAIT P2, [R10+URZ+0x38850], R0 ;  /* 0x038850000a0075a7 */ /* 0x000062000804017f */
[----:B------:R-:W-:Y:S05]  /*24980*/  @!P0 BRA `(.L_x_2867) ;  /* 0x0000000000048947 */ /* 0x000fea0003800000 */
[----:B------:R-:W-:Y:S01]  /*24990*/  BPT.TRAP 0x1 ;  /* 0x000000040000795c */ /* 0x000fe20000300000 */
.L_x_2867:
[----:B------:R-:W-:Y:S04]  /*249a0*/  BSSY B0, `(.L_x_2868) ;  /* 0x0000004000007945 */ /* 0x000fe80003800000 */
[----:B-1----:R-:W-:Y:S05]  /*249b0*/  @P2 BRA `(.L_x_2869) ;  /* 0x0000000000082947 */ /* 0x002fea0003800000 */
[----:B------:R-:W1:Y:S02]  /*249c0*/  SYNCS.PHASECHK.TRANS64.TRYWAIT P0, [R10+URZ+0x38850], R0 ;  /* 0x038850000a0075a7 */ /* 0x000e64000800017f */
[----:B-1----:R-:W-:Y:S05]  /*249d0*/  @!P0 BRA `(.L_x_2870) ;  /* 0x0000010400808947 */ /* 0x002fea0003800000 */
.L_x_2869:
[----:B------:R-:W-:Y:S05]  /*249e0*/  BSYNC B0 ;  /* 0x0000000000007941 */ /* 0x000fea0003800000 */
.L_x_2868:
[----:B------:R-:W-:Y:S01]  /*249f0*/  VIADD R16, R16, 0x400 ;  /* 0x0000040010107836 */ /* 0x000fe20000000000 */
[----:B------:R-:W2:Y:S01]  /*24a00*/  LDL.LU R11, [R1+0x78] ;  /* 0x00007800010b7983 */ /* 0x000ea20000300800 */
[----:B------:R-:W-:Y:S01]  /*24a10*/  IMAD.MOV.U32 R7, RZ, RZ, 0x40000040 ;  /* 0x40000040ff077424 */ /* 0x000fe200078e00ff */
[----:B------:R-:W-:Y:S01]  /*24a20*/  WARPGROUP.ARRIVE ;  /* 0x00000000000079c5 */ /* 0x000fe20000000000 */
[----:B------:R-:W-:Y:S01]  /*24a30*/  IMAD.MOV.U32 R9, RZ, RZ, 0x40000040 ;  /* 0x40000040ff097424 */ /* 0x000fe200078e00ff */
[----:B------:R-:W-:Y:S01]  /*24a40*/  SHF.R.U32.HI R16, RZ, 0x4, R16 ;  /* 0x00000004ff107819 */ /* 0x000fe20000011610 */
[----:B01----:R-:W0:Y:S01]  /*24a50*/  SHFL.BFLY PT, R0, R13, 0x2, 0x1f ;  /* 0x0c401f000d007f89 */ /* 0x003e2200000e0000 */
        /* <DEDUP_REMOVED lines=13> */
[----:B------:R-:W-:Y:S01]  /*24b30*/  SEL R216, R216, RZ, P2 ;  /* 0x000000ffd8d87207 */ /* 0x000fe20001000000 */
[----:B0-----:R-:W-:-:S05]  /*24b40*/  FADD.FTZ R0, R0, R13 ;  /* 0x0000000d00007221 */ /* 0x001fca0000010000 */
[----:B------:R-:W0:Y:S01]  /*24b50*/  SHFL.BFLY PT, R2, R0, 0x1, 0x1f ;  /* 0x0c201f0000027f89 */ /* 0x000e2200000e0000 */
[----:B------:R-:W-:Y:S01]  /*24b60*/  HGMMA.64x256x16.F32.BF16 R24, R208, gdesc[UR4].tnspB, R24, gsb0 ;  /* 0x43e00004d0187df0 */ /* 0x000fe20008001818 */
[----:B------:R-:W-:Y:S01]  /*24b70*/  R2UR UR6, R8 ;  /* 0x00000000080672ca */ /* 0x000fe200000e0000 */
[----:B------:R-:W-:Y:S01]  /*24b80*/  VIADD R8, R6, 0x100 ;  /* 0x0000010006087836 */ /* 0x000fe20000000000 */
[----:B------:R-:W-:Y:S01]  /*24b90*/  R2UR UR7, R9 ;  /* 0x00000000090772ca */ /* 0x000fe200000e0000 */
[----:B------:R-:W-:Y:S02]  /*24ba0*/  IMAD.MOV.U32 R9, RZ, RZ, 0x40000040 ;  /* 0x40000040ff097424 */ /* 0x000fe400078e00ff */
[----:B0-----:R-:W-:-:S05]  /*24bb0*/  FADD.FTZ R0, R0, R2 ;  /* 0x0000000200007221 */ /* 0x001fca0000010000 */
[----:B------:R-:W-:-:S13]  /*24bc0*/  FSETP.NE.FTZ.AND P0, PT, R0, RZ, PT ;  /* 0x000000ff0000720b */ /* 0x000fda0003f15000 */
[----:B------:R-:W0:Y:S02]  /*24bd0*/  @P0 MUFU.LG2 R2, R0 ;  /* 0x0000000000020308 */ /* 0x000e240000000c00 */
[----:B0-----:R-:W-:Y:S01]  /*24be0*/  @P0 FMUL.FTZ R2, R2, 0.69314718246459960938 ;  /* 0x3f31721802020820 */ /* 0x001fe20000410000 */
[----:B--2---:R-:W-:Y:S01]  /*24bf0*/  VIADD R11, R11, 0x1 ;  /* 0x000000010b0b7836 */ /* 0x004fe20000000000 */
[----:B------:R-:W-:Y:S02]  /*24c00*/  WARPGROUP.DEPBAR.LE gsb0, 0x0 ;  /* 0x00008000000079c5 */ /* 0x000fe40000010000 */
[----:B------:R-:W-:Y:S02]  /*24c10*/  WARPGROUP.ARRIVE ;  /* 0x00000000000079c5 */ /* 0x000fe40000000000 */
[----:B------:R-:W-:Y:S04]  /*24c20*/  STL [R1+0x78], R11 ;  /* 0x0000780b01007387 */ /* 0x000fe80000100800 */
[----:B------:R-:W-:Y:S01]  /*24c30*/  HGMMA.64x256x16.F32.BF16 R24, R204, gdesc[UR4].tnspB, R24, gsb0 ;  /* 0x43e00004cc187df0 */ /* 0x000fe20008001818 */
[----:B------:R-:W-:Y:S01]  /*24c40*/  R2UR UR6, R8 ;  /* 0x00000000080672ca */ /* 0x000fe200000e0000 */
[----:B------:R-:W-:Y:S01]  /*24c50*/  VIADD R8, R6, 0x180 ;  /* 0x0000018006087836 */ /* 0x000fe20000000000 */
[----:B------:R-:W-:Y:S01]  /*24c60*/  R2UR UR7, R9 ;  /* 0x00000000090772ca */ /* 0x000fe200000e0000 */
[----:B------:R-:W-:-:S02]  /*24c70*/  IMAD.MOV.U32 R9, RZ, RZ, 0x40000040 ;  /* 0x40000040ff097424 */ /* 0x000fc400078e00ff */
        /* <DEDUP_REMOVED lines=14> */
[----:B0-----:R-:W-:-:S05]  /*24d60*/  FADD.FTZ R6, R6, R12 ;  /* 0x0000000c06067221 */ /* 0x001fca0000010000 */
[----:B------:R-:W0:Y:S02]  /*24d70*/  SHFL.BFLY PT, R7, R6, 0x1, 0x1f ;  /* 0x0c201f0006077f89 */ /* 0x000e2400000e0000 */
[----:B0-----:R-:W-:Y:S01]  /*24d80*/  FADD.FTZ R6, R6, R7 ;  /* 0x0000000706067221 */ /* 0x001fe20000010000 */
[----:B------:R-:W-:-:S04]  /*24d90*/  @P0 FMUL.FTZ R7, R3, 0.69314718246459960938 ;  /* 0x3f31721803070820 */ /* 0x000fc80000410000 */
[----:B------:R-:W-:Y:S01]  /*24da0*/  FSETP.NE.FTZ.AND P3, PT, R6, RZ, PT ;  /* 0x000000ff0600720b */ /* 0x000fe20003f75000 */
[----:B------:R-:W-:Y:S01]  /*24db0*/  @P0 FFMA.FTZ R154, R7, R5, R2 ;  /* 0x00000005079a0223 */ /* 0x000fe20000010002 */
[----:B------:R-:W-:-:S06]  /*24dc0*/  IMAD.MOV.U32 R2, RZ, RZ, RZ ;  /* 0x000000ffff027224 */ /* 0x000fcc00078e00ff */
[----:B------:R0:W-:Y:S01]  /*24dd0*/  @P0 MUFU.RCP R2, R0 ;  /* 0x0000000000020308 */ /* 0x0001e20000001000 */
[----:B------:R-:W-:-:S07]  /*24de0*/  PLOP3.LUT P0, PT, PT, PT, PT, 0x8, 0x0 ;  /* 0x000000000000781c */ /* 0x000fce0003f0e170 */
[----:B------:R-:W1:Y:S01]  /*24df0*/  @P3 MUFU.LG2 R5, R6 ;  /* 0x0000000600053308 */ /* 0x000e620000000c00 */
[----:B0-----:R-:W-:-:S07]  /*24e00*/  IMAD.MOV.U32 R0, RZ, RZ, RZ ;  /* 0x000000ffff007224 */ /* 0x001fce00078e00ff */
[----:B------:R0:W2:Y:S02]  /*24e10*/  @P3 MUFU.RCP R0, R6 ;  /* 0x0000000600003308 */ /* 0x0000a40000001000 */
[----:B0-----:R-:W-:Y:S01]  /*24e20*/  @P3 FMUL.FTZ R6, R3, 0.69314718246459960938 ;  /* 0x3f31721803063820 */ /* 0x001fe20000410000 */
[----:B------:R-:W-:Y:S01]  /*24e30*/  SEL R3, RZ, 0x1, P2 ;  /* 0x00000001ff037807 */ /* 0x000fe20001000000 */
[----:B-1----:R-:W-:-:S03]  /*24e40*/  @P3 FMUL.FTZ R5, R5, 0.69314718246459960938 ;  /* 0x3f31721805053820 */ /* 0x002fc60000410000 */
[----:B------:R-:W-:Y:S01]  /*24e50*/  LOP3.LUT R218, R218, R3, RZ, 0x3c, !PT ;  /* 0x00000003dada7212 */ /* 0x000fe200078e3cff */
[----:B------:R-:W-:Y:S01]  /*24e60*/  @P3 FFMA.FTZ R153, R6, R4, R5 ;  /* 0x0000000406993223 */ /* 0x000fe20000010005 */
[----:B------:R-:W-:Y:S02]  /*24e70*/  WARPGROUP.DEPBAR.LE gsb0, 0x0 ;  /* 0x00008000000079c5 */ /* 0x000fe40000010000 */
[----:B------:R-:W-:-:S06]  /*24e80*/  WARPGROUP.ARRIVE ;  /* 0x00000000000079c5 */ /* 0x000fcc0000000000 */
[----:B------:R-:W-:Y:S03]  /*24e90*/  HGMMA.64x256x16.F32.BF16 R24, R192, gdesc[UR4].tnspB, R24, gsb0 ;  /* 0x43e00004c0187df0 */ /* 0x000fe60008001818 */
[----:B------:R-:W-:Y:S02]  /*24ea0*/  WARPGROUP.DEPBAR.LE gsb0, 0x0 ;  /* 0x00008000000079c5 */ /* 0x000fe40000010000 */
[----:B------:R0:W-:Y:S01]  /*24eb0*/  @!P1 SYNCS.ARRIVE.TRANS64.RED.A1T0 RZ, [R10+URZ], RZ ;  /* 0x000000ff0aff99a7 */ /* 0x0001e2000810043f */
        /* <DEDUP_REMOVED lines=128> */
.L_x_2753:
        /* <DEDUP_REMOVED lines=18> */
[----:B------:R-:W4:Y:S01]  /*257e0*/  LDL.LU R155, [R1+0x74] ;  /* 0x00007400019b7983 */ /* 0x000f220000300800 */
[----:B------:R-:W-:-:S02]  /*257f0*/  F2FP.BF16.F32.PACK_AB R14, R37, R36 ;  /* 0x00000024250e723e */ /* 0x000fc400000010ff */
[----:B------:R-:W-:Y:S01]  /*25800*/  F2FP.BF16.F32.PACK_AB R15, R39, R38 ;  /* 0x00000026270f723e */ /* 0x000fe200000010ff */
[----:B-----5:R-:W4:Y:S01]  /*25810*/  LDL.LU R152, [R1+0x68] ;  /* 0x0000680001987983 */ /* 0x020f220000300800 */
[----:B------:R-:W-:Y:S02]  /*25820*/  MOV R2, R16 ;  /* 0x0000001000027202 */ /* 0x000fe40000000f00 */
[----:B---3--:R-:W-:Y:S01]  /*25830*/  MOV R3, R0 ;  /* 0x0000000000037202 */ /* 0x008fe20000000f00 */
[----:B------:R-:W-:Y:S02]  /*25840*/  BAR.SYNC.DEFER_BLOCKING 0x1, 0x100 ;  /* 0x0044000000007b1d */ /* 0x000fe40000010000 */
[----:B--2---:R-:W-:-:S03]  /*25850*/  IMAD.WIDE R20, R8, 0x2, R2 ;  /* 0x0000000208147825 */ /* 0x004fc600078e0202 */
        /* <DEDUP_REMOVED lines=159> */
[----:B-1----:R-:W-:Y:S01]  /*26250*/  LOP3.LUT R4, R0, 0x380, RZ, 0xc0, !PT ;  /* 0x0000038000047812 */ /* 0x002fe200078ec0ff */
[----:B------:R-:W-:Y:S01]  /*26260*/  IMAD.X R21, RZ, RZ, R21, P0 ;  /* 0x000000ffff157224 */ /* 0x000fe200000e0615 */
[----:B----4-:R-:W-:Y:S02]  /*26270*/  IADD3 R10, P0, R156, UR6, RZ ;  /* 0x000000069c0a7c10 */ /* 0x010fe4000ff1e0ff */
[----:B------:R-:W-:Y:S02]  /*26280*/  SHF.R.U64 R4, R4, 0x3, RZ ;  /* 0x0000000304047819 */ /* 0x000fe400000012ff */
[----:B------:R-:W-:Y:S02]  /*26290*/  IADD3.X R11, R155, UR7, RZ, P0, !PT ;  /* 0x000000079b0b7c10 */ /* 0x000fe400087fe4ff */
[----:B------:R-:W-:Y:S02]  /*262a0*/  ISETP.NE.U32.AND P0, PT, RZ, UR4, PT ;  /* 0x00000004ff007c0c */ /* 0x000fe4000bf05070 */
[----:B------:R-:W-:-:S02]  /*262b0*/  LOP3.LUT R20, R4, R0, RZ, 0x3c, !PT ;  /* 0x0000000004147212 */ /* 0x000fc400078e3cff */
[----:B------:R-:W-:Y:S02]  /*262c0*/  ISETP.NE.AND.EX P0, PT, RZ, UR5, PT, P0 ;  /* 0x00000005ff007c0c */ /* 0x000fe4000bf05300 */
[----:B------:R-:W-:Y:S02]  /*262d0*/  MOV R20, R20 ;  /* 0x0000001400147202 */ /* 0x000fe40000000f00 */
[----:B------:R-:W-:Y:S02]  /*262e0*/  F2FP.BF16.F32.PACK_AB R12, R145, R144 ;  /* 0x00000090910c723e */ /* 0x000fe400000010ff */
[----:B------:R-:W-:Y:S02]  /*262f0*/  F2FP.BF16.F32.PACK_AB R13, R147, R146 ;  /* 0x00000092930d723e */ /* 0x000fe400000010ff */
[----:B------:R-:W-:Y:S02]  /*26300*/  F2FP.BF16.F32.PACK_AB R14, R149, R148 ;  /* 0x00000094950e723e */ /* 0x000fe400000010ff */
[----:B------:R-:W-:-:S05]  /*26310*/  F2FP.BF16.F32.PACK_AB R15, R151, R150 ;  /* 0x00000096970f723e */ /* 0x000fca00000010ff */
[----:B------:R1:W-:Y:S01]  /*26320*/  STSM.16.M88.4 [R20], R12 ;  /* 0x0000000c14007844 */ /* 0x0003e20000000200 */
[----:B------:R-:W-:Y:S01]  /*26330*/  IMAD.MOV.U32 R21, RZ, RZ, 0x9b8 ;  /* 0x000009b8ff157424 */ /* 0x000fe200078e00ff */
[----:B------:R-:W-:Y:S01]  /*26340*/  BAR.SYNC.DEFER_BLOCKING 0x1, 0x100 ;  /* 0x0044000000007b1d */ /* 0x000fe20000010000 */
[----:B-1----:R-:W-:-:S05]  /*26350*/  @P0 IADD3 R12, P2, R156, UR4, RZ ;  /* 0x000000049c0c0c10 */ /* 0x002fca000ff5e0ff */
[----:B------:R-:W-:Y:S01]  /*26360*/  ULDC UR4, c[0x0][0xa88] ;  /* 0x0002a20000047ab9 */ /* 0x000fe20000000800 */
[----:B------:R-:W-:Y:S01]  /*26370*/  @P0 IADD3.X R13, R155, UR5, RZ, P2, !PT ;  /* 0x000000059b0d0c10 */ /* 0x000fe200097fe4ff */
[----:B------:R-:W-:Y:S01]  /*26380*/  IMAD.U32 R0, RZ, RZ, UR4 ;  /* 0x00000004ff007e24 */ /* 0x000fe2000f8e00ff */
[----:B------:R-:W-:Y:S01]  /*26390*/  ISETP.NE.AND P2, PT, R152, RZ, PT ;  /* 0x000000ff9800720c */ /* 0x000fe20003f45270 */
[----:B------:R-:W-:-:S03]  /*263a0*/  ULDC UR4, c[0x0][0xad4] ;  /* 0x0002b50000047ab9 */ /* 0x000fc60000000800 */
[----:B------:R-:W-:-:S04]  /*263b0*/  SEL R4, R152, UR4, P2 ;  /* 0x0000000498047c07 */ /* 0x000fc80009000000 */
[----:B------:R-:W-:Y:S01]  /*263c0*/  ISETP.GT.AND P2, PT, R4, 0x1, PT ;  /* 0x000000010400780c */ /* 0x000fe20003f44270 */
[----:B------:R-:W-:Y:S02]  /*263d0*/  ULDC.64 UR8, c[0x0][0x208] ;  /* 0x0000820000087ab9 */ /* 0x000fe40000000a00 */
[----:B------:R1:W5:Y:S01]  /*263e0*/  @P0 LDG.E R0, desc[UR8][R12.64] ;  /* 0x000000080c000981 */ /* 0x000362000c1e1900 */
[----:B------:R-:W-:-:S04]  /*263f0*/  SEL R21, R21, 0x978, P2 ;  /* 0x0000097815157807 */ /* 0x000fc80001000000 */
[----:B------:R2:W3:Y:S08]  /*26400*/  LDC.64 R14, c[0x0][R21+0x220] ;  /* 0x00008800150e7b82 */ /* 0x0004f00000000a00 */
[----:B-1----:R2:W1:Y:S01]  /*26410*/  LDC.64 R12, c[0x0][R21+0x218] ;  /* 0x00008600150c7b82 */ /* 0x0024620000000a00 */
[----:B------:R-:W-:-:S04]  /*26420*/  ISETP.NE.U32.AND P1, PT, RZ, UR6, PT ;  /* 0x00000006ff007c0c */ /* 0x000fc8000bf25070 */
[----:B------:R-:W-:Y:S01]  /*26430*/  ISETP.NE.AND.EX P1, PT, RZ, UR7, PT, P1 ;  /* 0x00000007ff007c0c */ /* 0x000fe2000bf25310 */
[----:B------:R-:W-:-:S12]  /*26440*/  IMAD.MOV.U32 R9, RZ, RZ, RZ ;  /* 0x000000ffff097224 */ /* 0x000fd800078e00ff */
[----:B------:R2:W5:Y:S01]  /*26450*/  @P1 LDG.E R9, desc[UR8][R10.64] ;  /* 0x000000080a091981 */ /* 0x000562000c1e1900 */
[----:B------:R-:W-:Y:S05]  /*26460*/  @P0 BRA `(.L_x_2873) ;  /* 0x0000000000140947 */ /* 0x000fea0003800000 */
[----:B------:R-:W-:Y:S05]  /*26470*/  @!P1 BRA `(.L_x_2873) ;  /* 0x0000000000109947 */ /* 0x000fea0003800000 */
[----:B------:R-:W-:Y:S02]  /*26480*/  ULDC.64 UR4, c[0x0][0x208] ;  /* 0x0000820000047ab9 */ /* 0x000fe40000000a00 */
[----:B-----5:R-:W4:Y:S04]  /*26490*/  LDG.E R0, desc[UR4][R10.64] ;  /* 0x000000040a007981 */ /* 0x020f28000c1e1900 */
[----:B--2---:R-:W4:Y:S02]  /*264a0*/  LDG.E R10, desc[UR4][R10.64+0x4] ;  /* 0x000004040a0a7981 */ /* 0x004f24000c1e1900 */
[----:B----4-:R-:W-:-:S07]  /*264b0*/  IMAD.IADD R0, R10, 0x1, -R0 ;  /* 0x000000010a007824 */ /* 0x010fce00078e0a00 */
.L_x_2873:
[----:B------:R-:W4:Y:S01]  /*264c0*/  LDL.LU R8, [R1+0x6c] ;  /* 0x00006c0001087983 */ /* 0x000f220000300800 */
[----:B------:R-:W0:Y:S03]  /*264d0*/  LDC R157, c[0x0][0xbe8] ;  /* 0x0002fa00ff9d7b82 */ /* 0x000e260000000800 */
[----:B------:R-:W3:Y:S04]  /*264e0*/  LDL.LU R4, [R1+0x8c] ;  /* 0x00008c0001047983 */ /* 0x000ee80000300800 */
[----:B------:R-:W3:Y:S01]  /*264f0*/  LDL R158, [R1+0x88] ;  /* 0x00008800019e7983 */ /* 0x000ee20000100800 */
[----:B--2---:R-:W2:Y:S01]  /*26500*/  LDC.64 R10, c[0x0][R21+0x228] ;  /* 0x00008a00150a7b82 */ /* 0x004ea20000000a00 */
[----:B------:R-:W-:-:S02]  /*26510*/  ISETP.NE.U32.AND P0, PT, RZ, UR6, PT ;  /* 0x00000006ff007c0c */ /* 0x000fc4000bf05070 */
[----:B------:R-:W2:Y:S02]  /*26520*/  LDL R160, [R1+0xb8] ;  /* 0x0000b80001a07983 */ /* 0x000ea40000100800 */
[----:B------:R-:W-:Y:S02]  /*26530*/  ISETP.NE.AND.EX P0, PT, RZ, UR7, PT, P0 ;  /* 0x00000007ff007c0c */ /* 0x000fe4000bf05300 */
[----:B------:R-:W2:Y:S01]  /*26540*/  LDL R159, [R1+0xa4] ;  /* 0x0000a400019f7983 */ /* 0x000ea20000100800 */
[----:B0-----:R-:W-:Y:S01]  /*26550*/  ISETP.NE.AND P1, PT, R157, 0x1, PT ;  /* 0x000000019d00780c */ /* 0x001fe20003f25270 */
[-C--:B-1----:R-:W-:Y:S02]  /*26560*/  IMAD R20, R13, R237.reuse, RZ ;  /* 0x000000ed0d147224 */ /* 0x082fe400078e02ff */
[----:B------:R-:W-:-:S10]  /*26570*/  IMAD.WIDE.U32 R12, R12, R237, RZ ;  /* 0x000000ed0c0c7225 */ /* 0x000fd400078e00ff */
[----:B------:R-:W0:Y:S08]  /*26580*/  @P1 LDC R155, c[0x0][0xbec] ;  /* 0x0002fb00ff9b1b82 */ /* 0x000e300000000800 */
[----:B------:R-:W1:Y:S01]  /*26590*/  @P1 LDC R156, c[0x0][0xbf0] ;  /* 0x0002fc00ff9c1b82 */ /* 0x000e620000000800 */
[----:B------:R-:W-:Y:S02]  /*265a0*/  IMAD.IADD R20, R13, 0x1, R20 ;  /* 0x000000010d147824 */ /* 0x000fe400078e0214 */
[----:B-----5:R-:W-:Y:S01]  /*265b0*/  IMAD R0, R0, R157, RZ ;  /* 0x0000009d00007224 */ /* 0x020fe200078e02ff */
[----:B------:R-:W-:Y:S01]  /*265c0*/  ULDC.64 UR4, c[0x0][0x208] ;  /* 0x0000820000047ab9 */ /* 0x000fe20000000a00 */
[----:B----4-:R-:W-:-:S02]  /*265d0*/  SEL R8, R8, RZ, !P0 ;  /* 0x000000ff08087207 */ /* 0x010fc40004000000 */
[----:B---3--:R-:W-:-:S03]  /*265e0*/  SEL R4, R4, RZ, !P0 ;  /* 0x000000ff04047207 */ /* 0x008fc60004000000 */
[----:B------:R-:W-:-:S04]  /*265f0*/  IMAD R15, R15, R8, RZ ;  /* 0x000000080f0f7224 */ /* 0x000fc800078e02ff */
[C---:B------:R-:W-:Y:S02]  /*26600*/  IMAD R4, R14.reuse, R4, R15 ;  /* 0x000000040e047224 */ /* 0x040fe400078e020f */
[----:B------:R-:W-:-:S04]  /*26610*/  IMAD.WIDE.U32 R14, R14, R8, RZ ;  /* 0x000000080e0e7225 */ /* 0x000fc800078e00ff */
[----:B------:R-:W-:Y:S01]  /*26620*/  IMAD.IADD R15, R15, 0x1, R4 ;  /* 0x000000010f0f7824 */ /* 0x000fe200078e0204 */
[--C-:B------:R-:W-:Y:S02]  /*26630*/  IADD3 R14, P0, P3, R14, R12, R9.reuse ;  /* 0x0000000c0e0e7210 */ /* 0x100fe40007b1e009 */
[----:B------:R-:W-:Y:S02]  /*26640*/  SHF.R.S32.HI R4, RZ, 0x1f, R9 ;  /* 0x0000001fff047819 */ /* 0x000fe40000011409 */
[----:B------:R-:W-:Y:S02]  /*26650*/  SEL R12, R158, RZ, P2 ;  /* 0x000000ff9e0c7207 */ /* 0x000fe40001000000 */
[----:B------:R-:W-:Y:S01]  /*26660*/  IADD3.X R15, R15, R20, R4, P0, P3 ;  /* 0x000000140f0f7210 */ /* 0x000fe200007e6404 */
[----:B------:R-:W-:Y:S02]  /*26670*/  IMAD.IADD R20, R235, 0x1, R231 ;  /* 0x00000001eb147824 */ /* 0x000fe400078e02e7 */
[----:B--2---:R-:W-:-:S02]  /*26680*/  IMAD R152, R11, R12, RZ ;  /* 0x0000000c0b987224 */ /* 0x004fc400078e02ff */
[----:B------:R-:W-:-:S04]  /*26690*/  IMAD.WIDE.U32 R12, R10, R12, RZ ;  /* 0x0000000c0a0c7225 */ /* 0x000fc800078e00ff */
[----:B0-----:R-:W-:-:S04]  /*266a0*/  @P1 IMAD.HI.U32 R10, R20, R155, RZ ;  /* 0x0000009b140a1227 */ /* 0x001fc800078e00ff */
[----:B------:R-:W-:Y:S01]  /*266b0*/  IMAD.MOV.U32 R155, RZ, RZ, R20 ;  /* 0x000000ffff9b7224 */ /* 0x000fe200078e0014 */
[----:B-1----:R-:W-:Y:S02]  /*266c0*/  @P1 SHF.R.U32.HI R155, RZ, R156, R10 ;  /* 0x0000009cff9b1219 */ /* 0x002fe4000001160a */
[----:B------:R0:W1:Y:S03]  /*266d0*/  LDC.64 R10, c[0x0][R21+0x210] ;  /* 0x00008400150a7b82 */ /* 0x0000660000000a00 */
[----:B0-----:R-:W-:-:S04]  /*266e0*/  IMAD.MOV R21, RZ, RZ, -R155 ;  /* 0x000000ffff157224 */ /* 0x001fc800078e0a9b */
[----:B------:R-:W-:Y:S01]  /*266f0*/  IMAD R21, R157, R21, R20 ;  /* 0x000000159d157224 */ /* 0x000fe200078e0214 */
[----:B------:R-:W-:Y:S01]  /*26700*/  IADD3 R12, P0, P3, R155, R14, R12 ;  /* 0x0000000e9b0c7210 */ /* 0x000fe20007b1e00c */
[----:B------:R-:W-:Y:S01]  /*26710*/  IMAD.IADD R152, R13, 0x1, R152 ;  /* 0x000000010d987824 */ /* 0x000fe200078e0298 */
[----:B------:R-:W-:Y:S02]  /*26720*/  SHF.R.S32.HI R13, RZ, 0x1f, R155 ;  /* 0x0000001fff0d7819 */ /* 0x000fe4000001149b */
[----:B------:R-:W-:Y:S02]  /*26730*/  SHF.R.S32.HI R14, RZ, 0x1f, R21 ;  /* 0x0000001fff0e7819 */ /* 0x000fe40000011415 */
[----:B------:R-:W-:Y:S01]  /*26740*/  IADD3.X R13, R13, R15, R152, P0, P3 ;  /* 0x0000000f0d0d7210 */ /* 0x000fe200007e6498 */
[----:B-1----:R-:W-:-:S04]  /*26750*/  IMAD R11, R11, R21, RZ ;  /* 0x000000150b0b7224 */ /* 0x002fc800078e02ff */
[C---:B------:R-:W-:Y:S02]  /*26760*/  IMAD R11, R10.reuse, R14, R11 ;  /* 0x0000000e0a0b7224 */ /* 0x040fe400078e020b */
[----:B------:R-:W0:Y:S01]  /*26770*/  LDC.64 R14, c[0x0][0xba8] ;  /* 0x0002ea00ff0e7b82 */ /* 0x000e220000000a00 */
[----:B------:R-:W-:-:S07]  /*26780*/  IMAD.WIDE.U32 R12, R10, R21, R12 ;  /* 0x000000150a0c7225 */ /* 0x000fce00078e000c */
[----:B0-----:R-:W0:Y:S08]  /*26790*/  @!P2 LDC R14, c[0x0][0xb50] ;  /* 0x0002d400ff0eab82 */ /* 0x001e300000000800 */
[----:B------:R-:W1:Y:S01]  /*267a0*/  @!P2 LDC R15, c[0x0][0xb54] ;  /* 0x0002d500ff0fab82 */ /* 0x000e620000000800 */
[----:B------:R-:W-:Y:S01]  /*267b0*/  IMAD.IADD R11, R13, 0x1, R11 ;  /* 0x000000010d0b7824 */ /* 0x000fe200078e020b */
[----:B0-----:R-:W-:-:S04]  /*267c0*/  LEA R14, P0, R12, R14, 0x2 ;  /* 0x0000000e0c0e7211 */ /* 0x001fc800078010ff */
[----:B-1----:R-:W-:Y:S01]  /*267d0*/  LEA.HI.X R15, R12, R15, R11, 0x2, P0 ;  /* 0x0000000f0c0f7211 */ /* 0x002fe200000f140b */
[----:B------:R-:W-:Y:S04]  /*267e0*/  SHFL.IDX PT, R10, R14, RZ, 0x1c1f ;  /* 0x001c1fff0e0a7589 */ /* 0x000fe800000e0000 */
[----:B------:R-:W0:Y:S04]  /*267f0*/  SHFL.IDX PT, R11, R15, RZ, 0x1c1f ;  /* 0x001c1fff0f0b7589 */ /* 0x000e2800000e0000 */
[----:B------:R-:W-:Y:S04]  /*26800*/  SHFL.IDX PT, R12, R14, 0x1, 0x1c1f ;  /* 0x003c1f000e0c7f89 */ /* 0x000fe800000e0000 */
[----:B------:R1:W2:Y:S01]  /*26810*/  SHFL.IDX PT, R13, R15, 0x1, 0x1c1f ;  /* 0x003c1f000f0d7f89 */ /* 0x0002a200000e0000 */
[----:B------:R-:W-:Y:S01]  /*26820*/  LOP3.LUT P0, RZ, R159, 0x3, RZ, 0xc0, !PT ;  /* 0x000000039fff7812 */ /* 0x000fe2000780c0ff */
[----:B-1----:R-:W-:-:S04]  /*26830*/  IMAD.IADD R15, R160, 0x1, R231 ;  /* 0x00000001a00f7824 */ /* 0x002fc800078e02e7 */
[C---:B------:R-:W-:Y:S01]  /*26840*/  VIADD R14, R15.reuse, 0x8 ;  /* 0x000000080f0e7836 */ /* 0x040fe20000000000 */
[----:B------:R-:W-:-:S04]  /*26850*/  ISETP.GE.OR P3, PT, R15, R0, P0 ;  /* 0x000000000f00720c */ /* 0x000fc80000766670 */
[----:B------:R-:W-:-:S09]  /*26860*/  ISETP.GE.OR P0, PT, R14, R0, P0 ;  /* 0x000000000e00720c */ /* 0x000fd20000706670 */
[----:B0-----:R0:W-:Y:S04]  /*26870*/  @!P3 ST.E desc[UR4][R10.64], R154 ;  /* 0x0000009a0a00b985 */ /* 0x0011e8000c101904 */
[----:B--2---:R0:W-:Y:S01]  /*26880*/  @!P0 ST.E desc[UR4][R12.64], R153 ;  /* 0x000000990c008985 */ /* 0x0041e2000c101904 */
[----:B------:R-:W-:Y:S05]  /*26890*/  @P2 BRA `(.L_x_2874) ;  /* 0x0000000c00f02947 */ /* 0x000fea0003800000 */
[----:B------:R-:W0:Y:S01]  /*268a0*/  LDL R159, [R1+0x60] ;  /* 0x00006000019f7983 */ /* 0x000e220000100800 */
[----:B------:R-:W-:Y:S01]  /*268b0*/  IMAD.SHL.U32 R160, R212, 0x40, RZ ;  /* 0x00000040d4a07824 */ /* 0x000fe200078e00ff */
[----:B------:R-:W1:Y:S02]  /*268c0*/  @P1 LDC R21, c[0x0][0xbec] ;  /* 0x0002fb00ff151b82 */ /* 0x000e640000000800 */
[----:B------:R2:W5:Y:S04]  /*268d0*/  LDL R89, [R1+0xa0] ;  /* 0x0000a00001597983 */ /* 0x0005680000100800 */
[----:B------:R2:W5:Y:S01]  /*268e0*/  LDL R88, [R1+0x7c] ;  /* 0x00007c0001587983 */ /* 0x0005620000100800 */
[----:B------:R-:W-:Y:S01]  /*268f0*/  ULDC.64 UR4, c[0x0][0x208] ;  /* 0x0000820000047ab9 */ /* 0x000fe20000000a00 */
[----:B------:R-:W3:Y:S02]  /*26900*/  @P1 LDC R85, c[0x0][0xbf0] ;  /* 0x0002fc00ff551b82 */ /* 0x000ee40000000800 */
[----:B------:R2:W5:Y:S04]  /*26910*/  LDL R87, [R1+0x84] ;  /* 0x0000840001577983 */ /* 0x0005680000100800 */
[----:B------:R2:W5:Y:S01]  /*26920*/  LDL R86, [R1+0x80] ;  /* 0x0000800001567983 */ /* 0x0005620000100800 */
[----:B------:R-:W-:Y:S01]  /*26930*/  BSSY B1, `(.L_x_2875) ;  /* 0x00000aa000017945 */ /* 0x000fe20003800000 */
[----:B0-----:R-:W-:-:S04]  /*26940*/  IMAD R11, R159, 0x8, R160 ;  /* 0x000000089f0b7824 */ /* 0x001fc800078e02a0 */
        /* <DEDUP_REMOVED lines=57> */
[C---:B------:R-:W-:Y:S02]  /*26ce0*/  LOP3.LUT R13, R2.reuse, 0x380, RZ, 0xc0, !PT ;  /* 0x00000380020d7812 */ /* 0x040fe400078ec0ff */
[----:B------:R-:W-:Y:S01]  /*26cf0*/  IADD3 R11, P2, R2, 0xf000, RZ ;  /* 0x0000f000020b7810 */ /* 0x000fe20007f5e0ff */
        /* <DEDUP_REMOVED lines=8> */
[----:B------:R-:W-:Y:S02]  /*26d80*/  SHF.R.U64 R13, R13, 0x3, RZ ;  /* 0x000000030d0d7819 */ /* 0x000fe400000012ff */
[----:B------:R-:W-:-:S02]  /*26d90*/  LOP3.LUT R10, R11, 0x380, RZ, 0xc0, !PT ;  /* 0x000003800b0a7812 */ /* 0x000fc400078ec0ff */
[----:B------:R-:W-:Y:S02]  /*26da0*/  SHF.R.U64 R60, R60, 0x3, RZ ;  /* 0x000000033c3c7819 */ /* 0x000fe400000012ff */
[----:B------:R-:W-:Y:S02]  /*26db0*/  SHF.R.U64 R64, R64, 0x3, RZ ;  /* 0x0000000340407819 */ /* 0x000fe400000012ff */
[----:B------:R-:W-:Y:S02]  /*26dc0*/  SHF.R.U64 R68, R68, 0x3, RZ ;  /* 0x0000000344447819 */ /* 0x000fe400000012ff */
[----:B------:R-:W-:Y:S02]  /*26dd0*/  SHF.R.U64 R72, R72, 0x3, RZ ;  /* 0x0000000348487819 */ /* 0x000fe400000012ff */
[----:B------:R-:W-:Y:S02]  /*26de0*/  SHF.R.U64 R76, R76, 0x3, RZ ;  /* 0x000000034c4c7819 */ /* 0x000fe400000012ff */
[----:B------:R-:W-:-:S02]  /*26df0*/  LOP3.LUT R12, R13, R2, RZ, 0x3c, !PT ;  /* 0x000000020d0c7212 */ /* 0x000fc400078e3cff */
        /* <DEDUP_REMOVED lines=35> */
[----:B------:R-:W-:Y:S01]  /*27030*/  IMAD.WIDE.U32 R2, R237, UR4, R2 ;  /* 0x00000004ed027c25 */ /* 0x000fe2000f8e0002 */
[----:B------:R-:W-:-:S03]  /*27040*/  SHF.R.S32.HI R11, RZ, 0x1f, R8 ;  /* 0x0000001fff0b7819 */ /* 0x000fc60000011408 */
[----:B-1----:R-:W-:-:S04]  /*27050*/  @P1 IMAD.HI.U32 R4, R10, R21, RZ ;  /* 0x000000150a041227 */ /* 0x002fc800078e00ff */
        /* <DEDUP_REMOVED lines=10> */
[----:B------:R-:W-:Y:S02]  /*27100*/  IMAD R4, R4, UR4, RZ ;  /* 0x0000000404047c24 */ /* 0x000fe4000f8e02ff */
[----:B------:R-:W-:Y:S02]  /*27110*/  IMAD R157, R157, R8, R10 ;  /* 0x000000089d9d7224 */ /* 0x000fe400078e020a */
[----:B------:R-:W-:Y:S02]  /*27120*/  IMAD.IADD R3, R3, 0x1, R11 ;  /* 0x0000000103037824 */ /* 0x000fe400078e020b */
[C---:B------:R-:W-:Y:S01]  /*27130*/  IMAD R11, R9.reuse, UR5, R4 ;  /* 0x00000005090b7c24 */ /* 0x040fe2000f8e0204 */
[----:B------:R-:W-:Y:S01]  /*27140*/  SHF.R.S32.HI R4, RZ, 0x1f, R157 ;  /* 0x0000001fff047819 */ /* 0x000fe2000001149d */
[----:B------:R-:W-:Y:S01]  /*27150*/  IMAD.WIDE.U32 R2, R9, UR4, R2 ;  /* 0x0000000409027c25 */ /* 0x000fe2000f8e0002 */
[----:B------:R-:W-:-:S03]  /*27160*/  ULDC.64 UR4, c[0x0][0xad8] ;  /* 0x0002b60000047ab9 */ /* 0x000fc60000000a00 */
[----:B------:R-:W-:Y:S02]  /*27170*/  IMAD.IADD R3, R3, 0x1, R11 ;  /* 0x0000000103037824 */ /* 0x000fe400078e020b */
[----:B------:R-:W-:Y:S02]  /*27180*/  IMAD R4, R4, UR4, RZ ;  /* 0x0000000404047c24 */ /* 0x000fe4000f8e02ff */
[----:B------:R-:W-:Y:S02]  /*27190*/  IMAD.IADD R231, R212, 0x1, R231 ;  /* 0x00000001d4e77824 */ /* 0x000fe400078e02e7 */
[C---:B------:R-:W-:Y:S02]  /*271a0*/  IMAD R11, R157.reuse, UR5, R4 ;  /* 0x000000059d0b7c24 */ /* 0x040fe4000f8e0204 */
[----:B------:R-:W-:Y:S01]  /*271b0*/  IMAD.WIDE.U32 R2, R157, UR4, R2 ;  /* 0x000000049d027c25 */ /* 0x000fe2000f8e0002 */
[----:B------:R-:W-:Y:S01]  /*271c0*/  ISETP.GE.AND P2, PT, R231, R0, PT ;  /* 0x00000000e700720c */ /* 0x000fe20003f46270 */
[----:B------:R-:W-:-:S02]  /*271d0*/  ULDC.64 UR4, c[0x0][0xa80] ;  /* 0x0002a00000047ab9 */ /* 0x000fc40000000a00 */
[----:B------:R-:W-:Y:S01]  /*271e0*/  IMAD.IADD R3, R3, 0x1, R11 ;  /* 0x0000000103037824 */ /* 0x000fe200078e020b */
[----:B------:R-:W-:Y:S01]  /*271f0*/  LEA R4, P3, R2, UR4, 0x1 ;  /* 0x0000000402047c11 */ /* 0x000fe2000f8608ff */
[----:B------:R-:W-:Y:S02]  /*27200*/  VIADD R8, R16, 0x38820 ;  /* 0x0003882010087836 */ /* 0x000fe40000000000 */
[----:B------:R-:W-:Y:S01]  /*27210*/  VIADD R9, R231, 0x20 ;  /* 0x00000020e7097836 */ /* 0x000fe20000000000 */
[----:B------:R-:W-:Y:S02]  /*27220*/  LEA.HI.X R84, R2, UR5, R3, 0x1, P3 ;  /* 0x0000000502547c11 */ /* 0x000fe400098f0c03 */
[----:B------:R-:W-:Y:S02]  /*27230*/  PRMT R8, RZ, 0x654, R8 ;  /* 0x00000654ff087816 */ /* 0x000fe40000000008 */
[-C--:B------:R-:W-:Y:S01]  /*27240*/  ISETP.GE.AND P1, PT, R9, R0.reuse, PT ;  /* 0x000000000900720c */ /* 0x080fe20003f26270 */
[----:B------:R-:W-:Y:S01]  /*27250*/  VIADD R9, R231, 0x40 ;  /* 0x00000040e7097836 */ /* 0x000fe20000000000 */
[----:B0-----:R2:W-:Y:S01]  /*27260*/  SYNCS.ARRIVE.TRANS64.RED.A1T0 RZ, [R8+URZ], RZ ;  /* 0x000000ff08ff79a7 */ /* 0x0015e2000810043f */
[----:B------:R2:W0:Y:S04]  /*27270*/  SHFL.IDX PT, R85, R4, RZ, 0x181f ;  /* 0x00181fff04557589 */ /* 0x00042800000e0000 */
[----:B------:R2:W1:Y:S01]  /*27280*/  SHFL.IDX PT, R21, R84, RZ, 0x181f ;  /* 0x00181fff54157589 */ /* 0x00046200000e0000 */
        /* <DEDUP_REMOVED lines=8> */
[----:B0-----:R-:W-:-:S04]  /*27310*/  @!P5 LEA R2, P6, R18, R85, 0x1 ;  /* 0x000000551202d211 */ /* 0x001fc800078c08ff */
[----:B-1----:R-:W-:Y:S02]  /*27320*/  @!P5 LEA.HI.X R3, R18, R21, R19, 0x1, P6 ;  /* 0x000000151203d211 */ /* 0x002fe400030f0c13 */
[----:B--2--5:R-:W-:-:S03]  /*27330*/  @!P4 LEA R8, P6, R88, R85, 0x1 ;  /* 0x000000555808c211 */ /* 0x024fc600078c08ff */
        /* <DEDUP_REMOVED lines=9> */
.L_x_2876:
[----:B------:R-:W-:Y:S05]  /*273d0*/  BSYNC B1 ;  /* 0x0000000000017941 */ /* 0x000fea0003800000 */
.L_x_2875:
[----:B---3-5:R3:W4:Y:S01]  /*273e0*/  SHFL.IDX PT, R13, R84, 0x1, 0x181f ;  /* 0x00381f00540d7f89 */ /* 0x02872200000e0000 */
        /* <DEDUP_REMOVED lines=10> */
[----:B--2---:R-:W-:Y:S02]  /*27490*/  @!P3 LEA R8, P5, R88, R11, 0x1 ;  /* 0x0000000b5808b211 */ /* 0x004fe400078a08ff */
        /* <DEDUP_REMOVED lines=10> */
.L_x_2878:
[----:B------:R-:W-:Y:S05]  /*27540*/  BSYNC B1 ;  /* 0x0000000000017941 */ /* 0x000fea0003800000 */
.L_x_2877:
        /* <DEDUP_REMOVED lines=11> */
[-C--:B--2---:R-:W-:Y:S02]  /*27600*/  @!P2 LEA R8, P5, R88, R9.reuse, 0x1 ;  /* 0x000000095808a211 */ /* 0x084fe400078a08ff */
        /* <DEDUP_REMOVED lines=10> */
.L_x_2880:
[----:B------:R-:W-:Y:S05]  /*276b0*/  BSYNC B1 ;  /* 0x0000000000017941 */ /* 0x000fea0003800000 */
.L_x_2879:
        /* <DEDUP_REMOVED lines=11> */
[----:B--2---:R-:W-:Y:S02]  /*27770*/  @!P4 LEA R8, P1, R88, R15, 0x1 ;  /* 0x0000000f5808c211 */ /* 0x004fe400078208ff */
[----:B----4-:R-:W-:Y:S02]  /*27780*/  @!P3 LEA.HI.X R3, R18, R13, R19, 0x1, P0 ;  /* 0x0000000d1203b211 */ /* 0x010fe400000f0c13 */
        /* <DEDUP_REMOVED lines=13> */
.L_x_2874:
[----:B------:R-:W1:Y:S01]  /*27860*/  @P1 LDC R3, c[0x0][0xbec] ;  /* 0x0002fb00ff031b82 */ /* 0x000e620000000800 */
[----:B------:R-:W-:Y:S01]  /*27870*/  ULDC.64 UR4, c[0x0][0xb08] ;  /* 0x0002c20000047ab9 */ /* 0x000fe20000000a00 */
[----:B0-----:R-:W-:Y:S01]  /*27880*/  IMAD.MOV.U32 R10, RZ, RZ, R20 ;  /* 0x000000ffff0a7224 */ /* 0x001fe200078e0014 */
[----:B------:R-:W-:Y:S01]  /*27890*/  BSSY B1, `(.L_x_2882) ;  /* 0x000010a000017945 */ /* 0x000fe20003800000 */
[----:B------:R-:W-:Y:S02]  /*278a0*/  IMAD R4, R4, UR4, RZ ;  /* 0x0000000404047c24 */ /* 0x000fe4000f8e02ff */
        /* <DEDUP_REMOVED lines=20> */
[C---:B------:R-:W-:Y:S01]  /*279f0*/  VIADD R173, R234.reuse, 0xa8 ;  /* 0x000000a8eaad7836 */ /* 0x040fe20000000000 */
        /* <DEDUP_REMOVED lines=8> */
[----:B------:R-:W-:-:S03]  /*27a80*/  IMAD.WIDE.U32 R2, R237, UR4, R2 ;  /* 0x00000004ed027c25 */ /* 0x000fc6000f8e0002 */
        /* <DEDUP_REMOVED lines=9> */
[----:B------:R-:W-:Y:S01]  /*27b20*/  SHF.R.S32.HI R8, RZ, 0x1f, R10 ;  /* 0x0000001fff087819 */ /* 0x000fe2000001140a */
        /* <DEDUP_REMOVED lines=21> */
[----:B------:R-:W-:Y:S01]  /*27c80*/  LEA R4, P0, R2, UR4, 0x2 ;  /* 0x0000000402047c11 */ /* 0x000fe2000f8010ff */
[----:B------:R-:W-:Y:S02]  /*27c90*/  IMAD.IADD R9, R3, 0x1, R9 ;  /* 0x0000000103097824 */ /* 0x000fe400078e0209 */
[C---:B------:R-:W-:Y:S01]  /*27ca0*/  VIADD R183, R234.reuse, 0x80 ;  /* 0x00000080eab77836 */ /* 0x040fe20000000000 */
[----:B------:R-:W-:Y:S01]  /*27cb0*/  SHF.R.S32.HI R181, RZ, 0x1f, R181 ;  /* 0x0000001fffb57819 */ /* 0x000fe200000114b5 */
[----:B------:R-:W-:Y:S01]  /*27cc0*/  VIADD R185, R234, 0x78 ;  /* 0x00000078eab97836 */ /* 0x000fe20000000000 */
[----:B------:R-:W-:Y:S01]  /*27cd0*/  LEA.HI.X R20, R2, UR5, R9, 0x2, P0 ;  /* 0x0000000502147c11 */ /* 0x000fe200080f1409 */
[----:B------:R-:W-:Y:S01]  /*27ce0*/  VIADD R2, R16, 0x38820 ;  /* 0x0003882010027836 */ /* 0x000fe20000000000 */
[----:B------:R-:W-:Y:S01]  /*27cf0*/  ISETP.GE.AND P0, PT, R15, R0, PT ;  /* 0x000000000f00720c */ /* 0x000fe20003f06270 */
[C---:B------:R-:W-:Y:S01]  /*27d00*/  VIADD R187, R234.reuse, 0x70 ;  /* 0x00000070eabb7836 */ /* 0x040fe20000000000 */
[----:B------:R-:W-:Y:S01]  /*27d10*/  SHF.R.S32.HI R183, RZ, 0x1f, R183 ;  /* 0x0000001fffb77819 */ /* 0x000fe200000114b7 */
[C---:B------:R-:W-:Y:S01]  /*27d20*/  VIADD R189, R234.reuse, 0x68 ;  /* 0x00000068eabd7836 */ /* 0x040fe20000000000 */
[----:B------:R-:W-:Y:S01]  /*27d30*/  PRMT R2, RZ, 0x654, R2 ;  /* 0x00000654ff027816 */ /* 0x000fe20000000002 */
[C---:B------:R-:W-:Y:S01]  /*27d40*/  VIADD R191, R234.reuse, 0x60 ;  /* 0x00000060eabf7836 */ /* 0x040fe20000000000 */
[----:B------:R0:W1:Y:S01]  /*27d50*/  SHFL.IDX PT, R3, R20, RZ, 0x1c1f ;  /* 0x001c1fff14037589 */ /* 0x00006200000e0000 */
        /* <DEDUP_REMOVED lines=9> */
[----:B--2---:R0:W2:Y:S01]  /*27df0*/  SHFL.IDX PT, R2, R4, RZ, 0x1c1f ;  /* 0x001c1fff04027589 */ /* 0x0040a200000e0000 */
        /* <DEDUP_REMOVED lines=56> */
[----:B------:R-:W-:-:S05]  /*28180*/  @!P0 IMAD.WIDE R8, R234, 0x4, R2 ;  /* 0x00000004ea088825 */ /* 0x000fca00078e0202 */
        /* <DEDUP_REMOVED lines=73> */
[-C--:B--2---:R-:W-:Y:S01]  /*28620*/  @!P5 LEA R12, P6, R176, R2.reuse, 0x2 ;  /* 0x00000002b00cd211 */ /* 0x084fe200078c10ff */
[----:B------:R1:W-:Y:S01]  /*28630*/  @!P4 ST.E.64 desc[UR6][R10.64], R96 ;  /* 0x000000600a00c985 */ /* 0x0003e2000c101b06 */
[----:B------:R-:W-:Y:S02]  /*28640*/  ISETP.GE.AND P4, PT, R166, UR4, PT ;  /* 0x00000004a6007c0c */ /* 0x000fe4000bf86270 */
[----:B------:R-:W-:Y:S02]  /*28650*/  @!P5 LEA.HI.X R13, R176, R3, R177, 0x2, P6 ;  /* 0x00000003b00dd211 */ /* 0x000fe400030f14b1 */
[----:B0-----:R-:W-:-:S03]  /*28660*/  @!P2 LEA R8, P6, R174, R2, 0x2 ;  /* 0x00000002ae08a211 */ /* 0x001fc600078c10ff */
[----:B------:R0:W-:Y:S01]  /*28670*/  @!P5 ST.E.64 desc[UR6][R12.64], R100 ;  /* 0x000000640c00d985 */ /* 0x0001e2000c101b06 */
[----:B------:R-:W-:Y:S02]  /*28680*/  ISETP.GE.AND P5, PT, R168, UR4, PT ;  /* 0x00000004a8007c0c */ /* 0x000fe4000bfa6270 */
        /* <DEDUP_REMOVED lines=28> */
[----:B------:R-:W-:-:S03]  /*28850*/  @!P1 LEA.HI.X R11, R160, R3, R161, 0x2, P6 ;  /* 0x00000003a00b9211 */ /* 0x000fc600030f14a1 */
[CC--:B0-----:R-:W-:Y:S02]  /*28860*/  @!P3 LEA R12, P6, R156.reuse, R2.reuse, 0x2 ;  /* 0x000000029c0cb211 */ /* 0x0c1fe400078c10ff */
[----:B------:R0:W-:Y:S02]  /*28870*/  @!P1 ST.E.64 desc[UR6][R10.64], R132 ;  /* 0x000000840a009985 */ /* 0x0001e4000c101b06 */
[----:B------:R-:W-:Y:S02]  /*28880*/  @!P3 LEA.HI.X R13, R156, R3, R157, 0x2, P6 ;  /* 0x000000039c0db211 */ /* 0x000fe400030f149d */
[----:B-1----:R-:W-:-:S04]  /*28890*/  @!P4 LEA R8, P0, R158, R2, 0x2 ;  /* 0x000000029e08c211 */ /* 0x002fc800078010ff */
[----:B------:R-:W-:Y:S02]  /*288a0*/  @!P4 LEA.HI.X R9, R158, R3, R159, 0x2, P0 ;  /* 0x000000039e09c211 */ /* 0x000fe400000f149f */
[----:B0-----:R-:W-:-:S03]  /*288b0*/  @!P2 LEA R10, P1, R154, R2, 0x2 ;  /* 0x000000029a0aa211 */ /* 0x001fc600078210ff */
[----:B------:R0:W-:Y:S01]  /*288c0*/  @!P4 ST.E.64 desc[UR6][R8.64], R136 ;  /* 0x000000880800c985 */ /* 0x0001e2000c101b06 */
[----:B------:R-:W-:Y:S02]  /*288d0*/  @!P5 LEA R2, P0, R152, R2, 0x2 ;  /* 0x000000029802d211 */ /* 0x000fe400078010ff */
[-C--:B------:R-:W-:Y:S01]  /*288e0*/  @!P2 LEA.HI.X R11, R154, R3.reuse, R155, 0x2, P1 ;  /* 0x000000039a0ba211 */ /* 0x080fe200008f149b */
[----:B------:R0:W-:Y:S01]  /*288f0*/  @!P3 ST.E.64 desc[UR6][R12.64], R140 ;  /* 0x0000008c0c00b985 */ /* 0x0001e2000c101b06 */
[----:B------:R-:W-:-:S03]  /*28900*/  @!P5 LEA.HI.X R3, R152, R3, R153, 0x2, P0 ;  /* 0x000000039803d211 */ /* 0x000fc600000f1499 */
[----:B------:R0:W-:Y:S04]  /*28910*/  @!P2 ST.E.64 desc[UR6][R10.64], R144 ;  /* 0x000000900a00a985 */ /* 0x0001e8000c101b06 */
[----:B------:R0:W-:Y:S02]  /*28920*/  @!P5 ST.E.64 desc[UR6][R2.64], R148 ;  /* 0x000000940200d985 */ /* 0x0001e4000c101b06 */
.L_x_2883:
[----:B------:R-:W-:Y:S05]  /*28930*/  BSYNC B1 ;  /* 0x0000000000017941 */ /* 0x000fea0003800000 */
.L_x_2882:
[----:B------:R-:W-:Y:S01]  /*28940*/  ISETP.GE.AND P0, PT, R14, R0, PT ;  /* 0x000000000e00720c */ /* 0x000fe20003f06270 */
[----:B------:R1:W2:Y:S04]  /*28950*/  SHFL.IDX PT, R21, R20, 0x1, 0x1c1f ;  /* 0x003c1f0014157f89 */ /* 0x0002a800000e0000 */
[----:B------:R1:W3:Y:S08]  /*28960*/  SHFL.IDX PT, R20, R4, 0x1, 0x1c1f ;  /* 0x003c1f0004147f89 */ /* 0x0002f000000e0000 */
[----:B-1----:R-:W-:Y:S05]  /*28970*/  @P0 BRA `(.L_x_2881) ;  /* 0x0000001400b40947 */ /* 0x002fea0003800000 */
[----:B------:R-:W-:Y:S01]  /*28980*/  ULDC UR4, c[0x0][0xac8] ;  /* 0x0002b20000047ab9 */ /* 0x000fe20000000800 */
[----:B------:R-:W-:Y:S01]  /*28990*/  ULDC.64 UR6, c[0x0][0x208] ;  /* 0x0000820000067ab9 */ /* 0x000fe20000000a00 */
[----:B------:R-:W-:Y:S02]  /*289a0*/  ISETP.GE.AND P3, PT, R234, UR4, PT ;  /* 0x00000004ea007c0c */ /* 0x000fe4000bf66270 */
[----:B------:R-:W-:Y:S02]  /*289b0*/  ISETP.GE.AND P2, PT, R224, UR4, PT ;  /* 0x00000004e0007c0c */ /* 0x000fe4000bf46270 */
[----:B------:R-:W-:Y:S02]  /*289c0*/  ISETP.GE.AND P1, PT, R210, UR4, PT ;  /* 0x00000004d2007c0c */ /* 0x000fe4000bf26270 */
[----:B------:R-:W-:Y:S02]  /*289d0*/  ISETP.GE.AND P0, PT, R208, UR4, PT ;  /* 0x00000004d0007c0c */ /* 0x000fe4000bf06270 */
[----:B------:R-:W-:-:S05]  /*289e0*/  ISETP.GE.AND P4, PT, R204, UR4, PT ;  /* 0x00000004cc007c0c */ /* 0x000fca000bf86270 */
[----:B0-23--:R-:W-:-:S04]  /*289f0*/  @!P3 IMAD.WIDE R2, R234, 0x4, R20 ;  /* 0x00000004ea02b825 */ /* 0x00dfc800078e0214 */
        /* <DEDUP_REMOVED lines=17> */
[-C--:B------:R-:W-:Y:S01]  /*28b10*/  @!P4 LEA.HI.X R9, R204, R21.reuse, R205, 0x2, P2 ;  /* 0x00000015cc09c211 */ /* 0x080fe200010f14cd */
[----:B------:R0:W-:Y:S01]  /*28b20*/  @!P3 ST.E.64 desc[UR6][R2.64], R42 ;  /* 0x0000002a0200b985 */ /* 0x0001e2000c101b06 */
[----:B------:R-:W-:Y:S02]  /*28b30*/  ISETP.GE.AND P2, PT, R196, UR4, PT ;  /* 0x00000004c4007c0c */ /* 0x000fe4000bf46270 */
[----:B--2---:R-:W-:Y:S01]  /*28b40*/  @!P5 LEA R10, P6, R202, R20, 0x2 ;  /* 0x00000014ca0ad211 */ /* 0x004fe200078c10ff */
[----:B------:R1:W-:Y:S01]  /*28b50*/  @!P4 ST.E.64 desc[UR6][R8.64], R46 ;  /* 0x0000002e0800c985 */ /* 0x0003e2000c101b06 */
[----:B------:R-:W-:Y:S02]  /*28b60*/  ISETP.GE.AND P3, PT, R194, UR4, PT ;  /* 0x00000004c2007c0c */ /* 0x000fe4000bf66270 */
[----:B------:R-:W-:-:S02]  /*28b70*/  @!P5 LEA.HI.X R11, R202, R21, R203, 0x2, P6 ;  /* 0x00000015ca0bd211 */ /* 0x000fc400030f14cb */
        /* <DEDUP_REMOVED lines=95> */
[----:B-1----:R-:W-:Y:S01]  /*29170*/  LEA R2, P0, R152, R20, 0x2 ;  /* 0x0000001498027211 */ /* 0x002fe200078010ff */
[----:B------:R-:W-:-:S03]  /*29180*/  ULDC.64 UR4, c[0x0][0x208] ;  /* 0x0000820000047ab9 */ /* 0x000fc60000000a00 */
[----:B------:R-:W-:-:S05]  /*29190*/  LEA.HI.X R3, R152, R21, R153, 0x2, P0 ;  /* 0x0000001598037211 */ /* 0x000fca00000f1499 */
[----:B------:R4:W-:Y:S01]  /*291a0*/  ST.E.64 desc[UR4][R2.64], R150 ;  /* 0x0000009602007985 */ /* 0x0009e2000c101b04 */
[----:B------:R-:W-:Y:S05]  /*291b0*/  BRA `(.L_x_2881) ;  /* 0x0000000c00a47947 */ /* 0x000fea0003800000 */
.L_x_2872:
[----:B-1----:R-:W2:Y:S01]  /*291c0*/  LDL.LU R4, [R1+0x70] ;  /* 0x0000700001047983 */ /* 0x002ea20000300800 */
[----:B------:R-:W-:Y:S01]  /*291d0*/  ULDC.64 UR6, c[0x0][0xc08] ;  /* 0x0003020000067ab9 */ /* 0x000fe20000000a00 */
[----:B------:R-:W-:Y:S02]  /*291e0*/  ULDC.64 UR4, c[0x0][0xc00] ;  /* 0x0003000000047ab9 */ /* 0x000fe40000000a00 */
[----:B------:R-:W3:Y:S04]  /*291f0*/  LDL.LU R0, [R1+0x74] ;  /* 0x0000740001007983 */ /* 0x000ee80000300800 */
[----:B------:R-:W4:Y:S01]  /*29200*/  LDL R11, [R1+0x68] ;  /* 0x00006800010b7983 */ /* 0x000f220000100800 */
[----:B------:R-:W-:Y:S01]  /*29210*/  ISETP.NE.U32.AND P1, PT, RZ, UR6, PT ;  /* 0x00000006ff007c0c */ /* 0x000fe2000bf25070 */
[----:B------:R-:W-:Y:S01]  /*29220*/  IMAD.MOV.U32 R25, RZ, RZ, RZ ;  /* 0x000000ffff197224 */ /* 0x000fe200078e00ff */
[----:B------:R-:W-:Y:S01]  /*29230*/  ISETP.NE.U32.AND P0, PT, RZ, UR4, PT ;  /* 0x00000004ff007c0c */ /* 0x000fe2000bf05070 */
[----:B------:R-:W-:Y:S01]  /*29240*/  ULDC.64 UR8, c[0x0][0x208] ;  /* 0x0000820000087ab9 */ /* 0x000fe20000000a00 */
[----:B------:R-:W-:-:S02]  /*29250*/  ISETP.NE.AND.EX P1, PT, RZ, UR7, PT, P1 ;  /* 0x00000007ff007c0c */ /* 0x000fc4000bf25310 */
[----:B------:R-:W-:Y:S02]  /*29260*/  ISETP.NE.AND.EX P0, PT, RZ, UR5, PT, P0 ;  /* 0x00000005ff007c0c */ /* 0x000fe4000bf05300 */
[----:B--2---:R-:W-:-:S04]  /*29270*/  IADD3 R2, P2, R4, UR4, RZ ;  /* 0x0000000404027c10 */ /* 0x004fc8000ff5e0ff */
[----:B---3--:R-:W-:-:S05]  /*29280*/  IADD3.X R3, R0, UR5, RZ, P2, !PT ;  /* 0x0000000500037c10 */ /* 0x008fca00097fe4ff */
[----:B------:R-:W-:Y:S02]  /*29290*/  @P1 IADD3 R8, P2, R4, UR6, RZ ;  /* 0x0000000604081c10 */ /* 0x000fe4000ff5e0ff */
[----:B------:R-:W1:Y:S02]  /*292a0*/  S2R R4, SR_TID.X ;  /* 0x0000000000047919 */ /* 0x000e640000002100 */
[----:B------:R-:W-:Y:S02]  /*292b0*/  @P1 IADD3.X R9, R0, UR7, RZ, P2, !PT ;  /* 0x0000000700091c10 */ /* 0x000fe400097fe4ff */
[----:B----4-:R-:W-:Y:S01]  /*292c0*/  ISETP.NE.AND P2, PT, R11, RZ, PT ;  /* 0x000000ff0b00720c */ /* 0x010fe20003f45270 */
[----:B------:R-:W-:Y:S01]  /*292d0*/  ULDC UR4, c[0x0][0xa88] ;  /* 0x0002a20000047ab9 */ /* 0x000fe20000000800 */
[----:B------:R2:W5:Y:S01]  /*292e0*/  @P0 LDG.E R25, desc[UR8][R2.64] ;  /* 0x0000000802190981 */ /* 0x000562000c1e1900 */
[----:B------:R-:W-:-:S06]  /*292f0*/  IMAD.U32 R0, RZ, RZ, UR4 ;  /* 0x00000004ff007e24 */ /* 0x000fcc000f8e00ff */
[----:B------:R2:W5:Y:S04]  /*29300*/  @P1 LDG.E R0, desc[UR8][R8.64] ;  /* 0x0000000808001981 */ /* 0x000568000c1e1900 */
[----:B------:R-:W3:Y:S01]  /*29310*/  @!P2 LDC R11, c[0x0][0xad4] ;  /* 0x0002b500ff0bab82 */ /* 0x000ee20000000800 */
[----:B-1----:R-:W-:-:S05]  /*29320*/  VIADD R10, R4, 0xffffff80 ;  /* 0xffffff80040a7836 */ /* 0x002fca0000000000 */
[----:B------:R-:W-:Y:S01]  /*29330*/  ISETP.GT.AND P3, PT, R10, 0x7f, PT ;  /* 0x0000007f0a00780c */ /* 0x000fe20003f64270 */
[----:B---3--:R2:W-:Y:S01]  /*29340*/  @!P2 STL [R1+0x68], R11 ;  /* 0x0000680b0100a387 */ /* 0x0085e20000100800 */
[----:B------:R-:W-:Y:S01]  /*29350*/  ISETP.GT.AND P2, PT, R11, 0x1, PT ;  /* 0x000000010b00780c */ /* 0x000fe20003f44270 */
[----:B------:R-:W-:-:S12]  /*29360*/  @P1 BRA `(.L_x_2884) ;  /* 0x0000000000141947 */ /* 0x000fd80003800000 */
[----:B------:R-:W-:Y:S05]  /*29370*/  @!P0 BRA `(.L_x_2884) ;  /* 0x0000000000108947 */ /* 0x000fea0003800000 */
[----:B------:R-:W-:Y:S02]  /*29380*/  ULDC.64 UR4, c[0x0][0x208] ;  /* 0x0000820000047ab9 */ /* 0x000fe40000000a00 */
[----:B--2---:R-:W2:Y:S04]  /*29390*/  LDG.E R9, desc[UR4][R2.64] ;  /* 0x0000000402097981 */ /* 0x004ea8000c1e1900 */
[----:B-----5:R-:W2:Y:S02]  /*293a0*/  LDG.E R0, desc[UR4][R2.64+0x4] ;  /* 0x0000040402007981 */ /* 0x020ea4000c1e1900 */
[----:B--2---:R-:W-:-:S07]  /*293b0*/  IMAD.IADD R0, R0, 0x1, -R9 ;  /* 0x0000000100007824 */ /* 0x004fce00078e0a09 */
.L_x_2884:
[----:B--2---:R-:W2:Y:S04]  /*293c0*/  LDL.LU R3, [R1+0x6c] ;  /* 0x00006c0001037983 */ /* 0x004ea80000300800 */
[----:B------:R-:W3:Y:S01]  /*293d0*/  LDL.LU R2, [R1+0x8c] ;  /* 0x00008c0001027983 */ /* 0x000ee20000300800 */
[----:B------:R-:W-:Y:S01]  /*293e0*/  BSSY B1, `(.L_x_2885) ;  /* 0x0000037000017945 */ /* 0x000fe20003800000 */
[----:B-----5:R-:W-:Y:S02]  /*293f0*/  SHF.R.S32.HI R26, RZ, 0x1f, R25 ;  /* 0x0000001fff1a7819 */ /* 0x020fe40000011419 */
[----:B--2---:R-:W-:Y:S02]  /*29400*/  SEL R33, R3, RZ, !P0 ;  /* 0x000000ff03217207 */ /* 0x004fe40004000000 */
[----:B---3--:R-:W-:Y:S01]  /*29410*/  SEL R28, R2, RZ, !P0 ;  /* 0x000000ff021c7207 */ /* 0x008fe20004000000 */
[----:B------:R-:W-:Y:S06]  /*29420*/  @P3 BRA `(.L_x_2886) ;  /* 0x0000000000c83947 */ /* 0x000fec0003800000 */
[----:B------:R-:W1:Y:S01]  /*29430*/  LDC R37, c[0x0][0xbe8] ;  /* 0x0002fa00ff257b82 */ /* 0x000e620000000800 */
[----:B------:R-:W-:Y:S01]  /*29440*/  IADD3 R35, R231, -0x80, R4 ;  /* 0xffffff80e7237810 */ /* 0x000fe20007ffe004 */
[----:B-1----:R-:W-:-:S05]  /*29450*/  IMAD R2, R0, R37, RZ ;  /* 0x0000002500027224 */ /* 0x002fca00078e02ff */
[----:B------:R-:W-:-:S13]  /*29460*/  ISETP.GE.AND P0, PT, R35, R2, PT ;  /* 0x000000022300720c */ /* 0x000fda0003f06270 */
[----:B------:R-:W-:Y:S05]  /*29470*/  @P0 BRA `(.L_x_2886) ;  /* 0x0000000000b40947 */ /* 0x000fea0003800000 */
[----:B------:R-:W2:Y:S01]  /*29480*/  LDL.LU R30, [R1+0x88] ;  /* 0x00008800011e7983 */ /* 0x000ea20000300800 */
[----:B------:R-:W-:Y:S01]  /*29490*/  IMAD.MOV.U32 R24, RZ, RZ, 0x9b8 ;  /* 0x000009b8ff187424 */ /* 0x000fe200078e00ff */
[----:B------:R-:W-:Y:S01]  /*294a0*/  ISETP.GT.AND P0, PT, R11, 0x1, PT ;  /* 0x000000010b00780c */ /* 0x000fe20003f04270 */
[----:B------:R-:W1:Y:S01]  /*294b0*/  LDC.64 R12, c[0x0][0xba8] ;  /* 0x0002ea00ff0c7b82 */ /* 0x000e620000000a00 */
[----:B------:R-:W-:Y:S01]  /*294c0*/  ISETP.NE.AND P1, PT, R37, 0x1, PT ;  /* 0x000000012500780c */ /* 0x000fe20003f25270 */
[----:B------:R-:W-:Y:S01]  /*294d0*/  IMAD.MOV.U32 R27, RZ, RZ, R35 ;  /* 0x000000ffff1b7224 */ /* 0x000fe200078e0023 */
[----:B------:R-:W-:Y:S01]  /*294e0*/  SEL R24, R24, 0x978, P0 ;  /* 0x0000097818187807 */ /* 0x000fe20000000000 */
[----:B------:R-:W-:-:S04]  /*294f0*/  ULDC.64 UR4, c[0x0][0x208] ;  /* 0x0000820000047ab9 */ /* 0x000fc80000000a00 */
[----:B------:R-:W3:Y:S08]  /*29500*/  LDC.64 R2, c[0x0][R24+0x220] ;  /* 0x0000880018027b82 */ /* 0x000ef00000000a00 */
[----:B------:R-:W4:Y:S08]  /*29510*/  LDC.64 R14, c[0x0][R24+0x218] ;  /* 0x00008600180e7b82 */ /* 0x000f300000000a00 */
[----:B------:R-:W5:Y:S08]  /*29520*/  LDC.64 R8, c[0x0][R24+0x228] ;  /* 0x00008a0018087b82 */ /* 0x000f700000000a00 */
[----:B------:R-:W0:Y:S08]  /*29530*/  @P1 LDC R4, c[0x0][0xbec] ;  /* 0x0002fb00ff041b82 */ /* 0x000e300000000800 */
[----:B------:R-:W5:Y:S08]  /*29540*/  LDC.64 R10, c[0x0][R24+0x210] ;  /* 0x00008400180a7b82 */ /* 0x000f700000000a00 */
[----:B------:R-:W5:Y:S01]  /*29550*/  @P1 LDC R31, c[0x0][0xbf0] ;  /* 0x0002fc00ff1f1b82 */ /* 0x000f620000000800 */
[----:B0-----:R-:W-:-:S07]  /*29560*/  @P1 IMAD.HI.U32 R4, R35, R4, RZ ;  /* 0x0000000423041227 */ /* 0x001fce00078e00ff */
[----:B-1----:R-:W0:Y:S01]  /*29570*/  @!P0 LDC R12, c[0x0][0xb50] ;  /* 0x0002d400ff0c8b82 */ /* 0x002e220000000800 */
[-C--:B---3--:R-:W-:Y:S02]  /*29580*/  IMAD R3, R3, R33.reuse, RZ ;  /* 0x0000002103037224 */ /* 0x088fe400078e02ff */
[----:B------:R-:W-:-:S05]  /*29590*/  IMAD.WIDE.U32 R20, R2, R33, RZ ;  /* 0x0000002102147225 */ /* 0x000fca00078e00ff */
[----:B------:R-:W1:Y:S01]  /*295a0*/  @!P0 LDC R13, c[0x0][0xb54] ;  /* 0x0002d500ff0d8b82 */ /* 0x000e620000000800 */
[-C--:B----4-:R-:W-:Y:S02]  /*295b0*/  IMAD R29, R15, R237.reuse, RZ ;  /* 0x000000ed0f1d7224 */ /* 0x090fe400078e02ff */
[----:B------:R-:W-:Y:S01]  /*295c0*/  IMAD.WIDE.U32 R14, R14, R237, RZ ;  /* 0x000000ed0e0e7225 */ /* 0x000fe200078e00ff */
[----:B-----5:R-:W-:-:S03]  /*295d0*/  @P1 SHF.R.U32.HI R27, RZ, R31, R4 ;  /* 0x0000001fff1b1219 */ /* 0x020fc60000011604 */
        /* <DEDUP_REMOVED lines=23> */
.L_x_2886:
[----:B------:R-:W-:Y:S05]  /*29750*/  BSYNC B1 ;  /* 0x0000000000017941 */ /* 0x000fea0003800000 */
.L_x_2885:
[----:B------:R-:W-:Y:S05]  /*29760*/  @P2 BRA `(.L_x_2881) ;  /* 0x0000000800382947 */ /* 0x000fea0003800000 */
[----:B------:R-:W2:Y:S01]  /*29770*/  LDL R4, [R1+0x60] ;  /* 0x0000600001047983 */ /* 0x000ea20000100800 */
[----:B------:R-:W-:Y:S01]  /*29780*/  ULDC.64 UR4, c[0x0][0xaa0] ;  /* 0x0002a80000047ab9 */ /* 0x000fe20000000a00 */
[----:B------:R-:W3:Y:S01]  /*29790*/  LDC R15, c[0x0][0xbe8] ;  /* 0x0002fa00ff0f7b82 */ /* 0x000ee20000000800 */
[----:B------:R-:W-:Y:S01]  /*297a0*/  IMAD R2, R26, UR4, RZ ;  /* 0x000000041a027c24 */ /* 0x000fe2000f8e02ff */
[----:B------:R4:W5:Y:S01]  /*297b0*/  LDL R24, [R1+0x84] ;  /* 0x0000840001187983 */ /* 0x0009620000100800 */
[----:B------:R-:W-:Y:S02]  /*297c0*/  ULDC.64 UR6, c[0x0][0xaf0] ;  /* 0x0002bc0000067ab9 */ /* 0x000fe40000000a00 */
[C---:B------:R-:W-:Y:S01]  /*297d0*/  IMAD R9, R25.reuse, UR5, R2 ;  /* 0x0000000519097c24 */ /* 0x040fe2000f8e0202 */
[----:B------:R4:W5:Y:S01]  /*297e0*/  LDL R20, [R1+0x80] ;  /* 0x0000800001147983 */ /* 0x0009620000100800 */
[----:B-1----:R-:W-:Y:S01]  /*297f0*/  IMAD.WIDE.U32 R2, R25, UR4, RZ ;  /* 0x0000000419027c25 */ /* 0x002fe2000f8e00ff */
[----:B------:R-:W-:-:S02]  /*29800*/  ULDC.64 UR4, c[0x0][0xae8] ;  /* 0x0002ba0000047ab9 */ /* 0x000fc40000000a00 */
[----:B------:R4:W5:Y:S01]  /*29810*/  LDL R25, [R1+0x64] ;  /* 0x0000640001197983 */ /* 0x0009620000100800 */
[----:B---3--:R-:W-:-:S13]  /*29820*/  ISETP.NE.AND P0, PT, R15, 0x1, PT ;  /* 0x000000010f00780c */ /* 0x008fda0003f05270 */
[----:B------:R-:W1:Y:S08]  /*29830*/  @P0 LDC R8, c[0x0][0xbec] ;  /* 0x0002fb00ff080b82 */ /* 0x000e700000000800 */
[----:B------:R-:W3:Y:S01]  /*29840*/  @P0 LDC R11, c[0x0][0xbf0] ;  /* 0x0002fc00ff0b0b82 */ /* 0x000ee20000000800 */
[----:B------:R-:W-:Y:S02]  /*29850*/  IMAD.IADD R3, R3, 0x1, R9 ;  /* 0x0000000103037824 */ /* 0x000fe400078e0209 */
[----:B------:R-:W-:-:S04]  /*29860*/  IMAD.WIDE.U32 R2, R237, UR4, R2 ;  /* 0x00000004ed027c25 */ /* 0x000fc8000f8e0002 */
[----:B------:R-:W-:Y:S01]  /*29870*/  IMAD R3, R237, UR5, R3 ;  /* 0x00000005ed037c24 */ /* 0x000fe2000f8e0203 */
[----:B------:R-:W-:Y:S01]  /*29880*/  ULDC.64 UR4, c[0x0][0xae0] ;  /* 0x0002b80000047ab9 */ /* 0x000fe20000000a00 */
[----:B------:R-:W-:Y:S01]  /*29890*/  IMAD.WIDE.U32 R2, R33, UR6, R2 ;  /* 0x0000000621027c25 */ /* 0x000fe2000f8e0002 */
[----:B------:R-:W-:Y:S03]  /*298a0*/  BSSY B1, `(.L_x_2887) ;  /* 0x0000035000017945 */ /* 0x000fe60003800000 */
[----:B--2---:R-:W-:-:S04]  /*298b0*/  IMAD R4, R4, 0x20, R212 ;  /* 0x0000002004047824 */ /* 0x004fc800078e02d4 */
[----:B------:R-:W-:-:S04]  /*298c0*/  IMAD.IADD R13, R231, 0x1, R4 ;  /* 0x00000001e70d7824 */ /* 0x000fc800078e0204 */
[----:B-1----:R-:W-:-:S04]  /*298d0*/  @P0 IMAD.HI.U32 R4, R13, R8, RZ ;  /* 0x000000080d040227 */ /* 0x002fc800078e00ff */
[----:B------:R-:W-:Y:S01]  /*298e0*/  IMAD.MOV.U32 R9, RZ, RZ, R13 ;  /* 0x000000ffff097224 */ /* 0x000fe200078e000d */
[----:B---3--:R-:W-:Y:S01]  /*298f0*/  @P0 SHF.R.U32.HI R9, RZ, R11, R4 ;  /* 0x0000000bff090219 */ /* 0x008fe20000011604 */
[----:B------:R-:W-:-:S03]  /*29900*/  IMAD R8, R28, UR6, RZ ;  /* 0x000000061c087c24 */ /* 0x000fc6000f8e02ff */
[--C-:B------:R-:W-:Y:S01]  /*29910*/  SHF.R.S32.HI R4, RZ, 0x1f, R9.reuse ;  /* 0x0000001fff047819 */ /* 0x100fe20000011409 */
[----:B------:R-:W-:Y:S02]  /*29920*/  IMAD R11, R33, UR7, R8 ;  /* 0x00000007210b7c24 */ /* 0x000fe4000f8e0208 */
        /* <DEDUP_REMOVED lines=10> */
[----:B------:R-:W-:Y:S02]  /*299d0*/  IMAD.IADD R231, R212, 0x1, R231 ;  /* 0x00000001d4e77824 */ /* 0x000fe400078e02e7 */
[----:B------:R-:W-:-:S02]  /*299e0*/  IMAD R15, R0, R15, RZ ;  /* 0x0000000f000f7224 */ /* 0x000fc400078e02ff */
[C---:B------:R-:W-:Y:S02]  /*299f0*/  IMAD R9, R11.reuse, UR5, R4 ;  /* 0x000000050b097c24 */ /* 0x040fe4000f8e0204 */
[----:B------:R-:W-:Y:S01]  /*29a00*/  IMAD.WIDE.U32 R2, R11, UR4, R2 ;  /* 0x000000040b027c25 */ /* 0x000fe2000f8e0002 */
[----:B------:R-:W-:Y:S01]  /*29a10*/  ISETP.GE.AND P2, PT, R231, R15, PT ;  /* 0x0000000fe700720c */ /* 0x000fe20003f46270 */
[----:B------:R-:W-:Y:S02]  /*29a20*/  ULDC.64 UR4, c[0x0][0xa80] ;  /* 0x0002a00000047ab9 */ /* 0x000fe40000000a00 */
[----:B------:R-:W-:Y:S01]  /*29a30*/  IMAD.IADD R3, R3, 0x1, R9 ;  /* 0x0000000103037824 */ /* 0x000fe200078e0209 */
[----:B------:R-:W-:Y:S01]  /*29a40*/  LEA R4, P3, R2, UR4, 0x1 ;  /* 0x0000000402047c11 */ /* 0x000fe2000f8608ff */
[----:B------:R-:W-:-:S03]  /*29a50*/  VIADD R0, R231, 0x20 ;  /* 0x00000020e7007836 */ /* 0x000fc60000000000 */
[----:B------:R-:W-:Y:S02]  /*29a60*/  LEA.HI.X R14, R2, UR5, R3, 0x1, P3 ;  /* 0x00000005020e7c11 */ /* 0x000fe400098f0c03 */
[-C--:B------:R-:W-:Y:S01]  /*29a70*/  ISETP.GE.AND P1, PT, R0, R15.reuse, PT ;  /* 0x0000000f0000720c */ /* 0x080fe20003f26270 */
[----:B------:R-:W-:Y:S01]  /*29a80*/  VIADD R0, R231, 0x40 ;  /* 0x00000040e7007836 */ /* 0x000fe20000000000 */
[----:B------:R4:W1:Y:S04]  /*29a90*/  SHFL.IDX PT, R12, R4, RZ, 0x181f ;  /* 0x00181fff040c7589 */ /* 0x00086800000e0000 */
[----:B------:R4:W2:Y:S01]  /*29aa0*/  SHFL.IDX PT, R13, R14, RZ, 0x181f ;  /* 0x00181fff0e0d7589 */ /* 0x0008a200000e0000 */
        /* <DEDUP_REMOVED lines=10> */
[CC--:B------:R-:W-:Y:S01]  /*29b50*/  @!P3 LEA R8, P6, R220.reuse, R12.reuse, 0x1 ;  /* 0x0000000cdc08b211 */ /* 0x0c0fe200078c08ff */
[----:B-----5:R-:W-:Y:S02]  /*29b60*/  @!P4 IMAD.SHL.U32 R21, R25, 0x8, RZ ;  /* 0x000000081915c824 */ /* 0x020fe400078e00ff */
        /* <DEDUP_REMOVED lines=8> */
.L_x_2888:
[----:B------:R-:W-:Y:S05]  /*29bf0*/  BSYNC B1 ;  /* 0x0000000000017941 */ /* 0x000fea0003800000 */
.L_x_2887:
        /* <DEDUP_REMOVED lines=13> */
[----:B------:R-:W-:Y:S01]  /*29cd0*/  @!P1 LEA R2, P6, R221, R12, 0x1 ;  /* 0x0000000cdd029211 */ /* 0x000fe200078c08ff */
[----:B-----5:R-:W-:Y:S01]  /*29ce0*/  @!P3 IMAD.SHL.U32 R21, R25, 0x8, RZ ;  /* 0x000000081915b824 */ /* 0x020fe200078e00ff */
[-C--:B------:R-:W-:Y:S01]  /*29cf0*/  @!P2 LEA.HI.X R9, R220, R13.reuse, R24, 0x1, P5 ;  /* 0x0000000ddc09a211 */ /* 0x080fe200028f0c18 */
[----:B------:R1:W-:Y:S01]  /*29d00*/  @!P4 ST.E.128 desc[UR6][R10.64], RZ ;  /* 0x000000ff0a00c985 */ /* 0x0003e2000c101d06 */
[----:B------:R-:W-:Y:S01]  /*29d10*/  @!P1 LEA.HI.X R3, R221, R13, R20, 0x1, P6 ;  /* 0x0000000ddd039211 */ /* 0x000fe200030f0c14 */
[----:B------:R-:W-:-:S05]  /*29d20*/  @!P3 IMAD.WIDE R12, R21, 0x2, R12 ;  /* 0x00000002150cb825 */ /* 0x000fca00078e020c */
[----:B------:R1:W-:Y:S04]  /*29d30*/  @!P3 ST.E.128 desc[UR6][R12.64], RZ ;  /* 0x000000ff0c00b985 */ /* 0x0003e8000c101d06 */
[----:B------:R1:W-:Y:S04]  /*29d40*/  @!P2 ST.E.128 desc[UR6][R8.64], RZ ;  /* 0x000000ff0800a985 */ /* 0x0003e8000c101d06 */
[----:B------:R1:W-:Y:S02]  /*29d50*/  @!P1 ST.E.128 desc[UR6][R2.64], RZ ;  /* 0x000000ff02009985 */ /* 0x0003e4000c101d06 */
.L_x_2890:
[----:B------:R-:W-:Y:S05]  /*29d60*/  BSYNC B1 ;  /* 0x0000000000017941 */ /* 0x000fea0003800000 */
.L_x_2889:
[----:B-1-3--:R1:W3:Y:S01]  /*29d70*/  SHFL.IDX PT, R13, R14, 0x2, 0x181f ;  /* 0x00581f000e0d7f89 */ /* 0x00a2e200000e0000 */
        /* <DEDUP_REMOVED lines=12> */
[----:B-----5:R-:W-:Y:S01]  /*29e40*/  @!P4 IMAD.SHL.U32 R21, R25, 0x8, RZ ;  /* 0x000000081915c824 */ /* 0x020fe200078e00ff */
[-C--:B---3--:R-:W-:Y:S02]  /*29e50*/  @!P3 LEA.HI.X R11, R18, R13.reuse, R19, 0x1, P0 ;  /* 0x0000000d120bb211 */ /* 0x088fe400000f0c13 */
[-C--:B------:R-:W-:Y:S02]  /*29e60*/  @!P5 LEA.HI.X R9, R220, R13.reuse, R24, 0x1, P1 ;  /* 0x0000000ddc09d211 */ /* 0x080fe400008f0c18 */
[----:B------:R-:W-:Y:S01]  /*29e70*/  @!P6 LEA.HI.X R3, R221, R13, R20, 0x1, P2 ;  /* 0x0000000ddd03e211 */ /* 0x000fe200010f0c14 */
[----:B------:R-:W-:Y:S01]  /*29e80*/  @!P4 IMAD.WIDE R12, R21, 0x2, R12 ;  /* 0x00000002150cc825 */ /* 0x000fe200078e020c */
[----:B------:R0:W-:Y:S04]  /*29e90*/  @!P3 ST.E.128 desc[UR6][R10.64], RZ ;  /* 0x000000ff0a00b985 */ /* 0x0001e8000c101d06 */
[----:B------:R0:W-:Y:S04]  /*29ea0*/  @!P4 ST.E.128 desc[UR6][R12.64], RZ ;  /* 0x000000ff0c00c985 */ /* 0x0001e8000c101d06 */
[----:B------:R0:W-:Y:S04]  /*29eb0*/  @!P5 ST.E.128 desc[UR6][R8.64], RZ ;  /* 0x000000ff0800d985 */ /* 0x0001e8000c101d06 */
[----:B------:R0:W-:Y:S02]  /*29ec0*/  @!P6 ST.E.128 desc[UR6][R2.64], RZ ;  /* 0x000000ff0200e985 */ /* 0x0001e4000c101d06 */
.L_x_2892:
[----:B------:R-:W-:Y:S05]  /*29ed0*/  BSYNC B1 ;  /* 0x0000000000017941 */ /* 0x000fea0003800000 */
.L_x_2891:
[----:B------:R-:W-:Y:S01]  /*29ee0*/  VIADD R0, R231, 0x60 ;  /* 0x00000060e7007836 */ /* 0x000fe20000000000 */
[----:B0--3--:R0:W3:Y:S04]  /*29ef0*/  SHFL.IDX PT, R13, R14, 0x3, 0x181f ;  /* 0x00781f000e0d7f89 */ /* 0x0090e800000e0000 */
[----:B------:R-:W-:Y:S01]  /*29f00*/  ISETP.GE.AND P0, PT, R0, R15, PT ;  /* 0x0000000f0000720c */ /* 0x000fe20003f06270 */
[----:B------:R0:W0:-:S12]  /*29f10*/  SHFL.IDX PT, R12, R4, 0x3, 0x181f ;  /* 0x00781f00040c7f89 */ /* 0x00001800000e0000 */
        /* <DEDUP_REMOVED lines=19> */
.L_x_2881:
[----:B------:R-:W-:Y:S05]  /*2a050*/  BSYNC B0 ;  /* 0x0000000000007941 */ /* 0x000fea0003800000 */
.L_x_2871:
[----:B------:R-:W-:Y:S02]  /*2a060*/  ULDC UR4, c[0x0][0xc3c] ;  /* 0x00030f0000047ab9 */ /* 0x000fe40000000800 */
[----:B------:R-:W-:-:S13]  /*2a070*/  ISETP.GE.AND P0, PT, R7, UR4, PT ;  /* 0x0000000407007c0c */ /* 0x000fda000bf06270 */
[----:B------:R-:W-:Y:S05]  /*2a080*/  @!P0 BRA `(.L_x_2893) ;  /* 0xfffffd7400c48947 */ /* 0x000fea000383ffff */
[----:B------:R-:W-:Y:S05]  /*2a090*/  BRA `(.L_x_2630) ;  /* 0x0000009c00547947 */ /* 0x000fea0003800000 */
.L_x_2628:
        /* <DEDUP_REMOVED lines=20> */
.L_x_2894:
        /* <DEDUP_REMOVED lines=44> */
.L_x_2898:
        /* <DEDUP_REMOVED lines=40> */
.L_x_2896:
        /* <DEDUP_REMOVED lines=12> */
.L_x_2899:
        /* <DEDUP_REMOVED lines=63> */
.L_x_2900:
        /* <DEDUP_REMOVED lines=62> */
.L_x_2901:
[----:B01----:R-:W-:-:S05]  /*2afb0*/  LOP3.LUT R3, RZ, R2, RZ, 0x33, !PT ;  /* 0x00000002ff037212 */ /* 0x003fca00078e33ff */
[----:B------:R-:W-:-:S05]  /*2afc0*/  IMAD.IADD R2, R4, 0x1, R3 ;  /* 0x0000000104027824 */ /* 0x000fca00078e0203 */
[----:B------:R1:W-:Y:S01]  /*2afd0*/  STL [R1+0x4], R2 ;  /* 0x0000040201007387 */ /* 0x0003e20000100800 */
[----:B------:R-:W-:Y:S05]  /*2afe0*/  BRA `(.L_x_2902) ;  /* 0x0000000000107947 */ /* 0x000fea0003800000 */
.L_x_2897:
[----:B------:R-:W-:Y:S01]  /*2aff0*/  IMAD.U32 R2, RZ, RZ, UR6 ;  /* 0x00000006ff027e24 */ /* 0x000fe2000f8e00ff */
[----:B------:R0:W-:Y:S04]  /*2b000*/  STL [R1+0x4], RZ ;  /* 0x000004ff01007387 */ /* 0x0001e80000100800 */
[----:B------:R0:W-:Y:S04]  /*2b010*/  STL [R1+0x8], RZ ;  /* 0x000008ff01007387 */ /* 0x0001e80000100800 */
[----:B------:R0:W-:Y:S02]  /*2b020*/  STL [R1], R2 ;  /* 0x0000000201007387 */ /* 0x0001e40000100800 */
.L_x_2902:
        /* <DEDUP_REMOVED lines=10> */
.L_x_2895:
        /* <DEDUP_REMOVED lines=8> */
[----:B--2---:R-:W2:Y:S04]  /*2b150*/  LDL R0, [R1+0xc0] ;  /* 0x0000c00001007983 */ /* 0x004ea80000100800 */
[----:B------:R-:W3:Y:S01]  /*2b160*/  LDL.LU R4, [R1+0x10] ;  /* 0x0000100001047983 */ /* 0x000ee20000300800 */
[----:B------:R-:W-:Y:S01]  /*2b170*/  LOP3.LUT R5, R6, 0x7f, RZ, 0xc0, !PT ;  /* 0x0000007f06057812 */ /* 0x000fe200078ec0ff */
[----:B------:R-:W4:Y:S01]  /*2b180*/  S2UR UR5, SR_CgaCtaId ;  /* 0x00000000000579c3 */ /* 0x000f220000008800 */
[----:B------:R-:W-:Y:S01]  /*2b190*/  UMOV UR4, 0x400 ;  /* 0x0000040000047882 */ /* 0x000fe20000000000 */
[----:B------:R-:W-:Y:S01]  /*2b1a0*/  BSSY B8, `(.L_x_2903) ;  /* 0x000088a000087945 */ /* 0x000fe20003800000 */
[C---:B------:R-:W-:Y:S01]  /*2b1b0*/  ISETP.NE.AND P1, PT, R5.reuse, RZ, PT ;  /* 0x000000ff0500720c */ /* 0x040fe20003f25270 */
[----:B01----:R-:W-:Y:S01]  /*2b1c0*/  IMAD.SHL.U32 R2, R5, 0x8, RZ ;  /* 0x0000000805027824 */ /* 0x003fe200078e00ff */
[----:B------:R-:W-:Y:S01]  /*2b1d0*/  ULDC.64 UR36, c[0x0][0x198] ;  /* 0x0000660000247ab9 */ /* 0x000fe20000000a00 */
[----:B------:R-:W-:Y:S01]  /*2b1e0*/  IMAD.MOV.U32 R19, RZ, RZ, RZ ;  /* 0x000000ffff137224 */ /* 0x000fe200078e00ff */
[----:B------:R-:W-:Y:S01]  /*2b1f0*/  ULDC UR39, c[0x0][0xc] ;  /* 0x0000030000277ab9 */ /* 0x000fe20000000800 */
[----:B----4-:R-:W-:-:S06]  /*2b200*/  ULEA UR4, UR5, UR4, 0x18 ;  /* 0x0000000405047291 */ /* 0x010fcc000f8ec03f */
[----:B------:R-:W-:Y:S01]  /*2b210*/  IMAD.U32 R18, RZ, RZ, UR4 ;  /* 0x00000004ff127e24 */ /* 0x000fe2000f8e00ff */
[----:B--2---:R-:W-:Y:S01]  /*2b220*/  R2UR UR6, R0 ;  /* 0x00000000000672ca */ /* 0x004fe200000e0000 */
[----:B------:R-:W-:Y:S01]  /*2b230*/  IMAD.SHL.U32 R0, R6, 0x8, RZ ;  /* 0x0000000806007824 */ /* 0x000fe200078e00ff */
[----:B---3--:R-:W-:-:S04]  /*2b240*/  LOP3.LUT R4, R4, 0xfffffffd, RZ, 0xc0, !PT ;  /* 0xfffffffd04047812 */ /* 0x008fc800078ec0ff */
[----:B------:R-:W-:Y:S02]  /*2b250*/  LOP3.LUT R3, R0, 0x1f8, RZ, 0xc0, !PT ;  /* 0x000001f800037812 */ /* 0x000fe400078ec0ff */
[----:B------:R-:W-:Y:S02]  /*2b260*/  @P1 LOP3.LUT R4, R4, 0x2, RZ, 0xfc, !PT ;  /* 0x0000000204041812 */ /* 0x000fe400078efcff */
[----:B------:R-:W-:Y:S02]  /*2b270*/  LOP3.LUT R3, R3, 0x38, R6, 0x78, !PT ;  /* 0x0000003803037812 */ /* 0x000fe400078e7806 */
[----:B------:R-:W-:Y:S01]  /*2b280*/  LOP3.LUT R4, R4, 0xfffffffe, RZ, 0xc0, !PT ;  /* 0xfffffffe04047812 */ /* 0x000fe200078ec0ff */
[----:B------:R-:W-:Y:S01]  /*2b290*/  ULOP3.LUT UR38, UR6, 0x2, URZ, 0xfc, !UPT ;  /* 0x0000000206267892 */ /* 0x000fe2000f8efc3f */
[----:B------:R-:W-:Y:S02]  /*2b2a0*/  LOP3.LUT R3, R3, 0x200, R2, 0xf8, !PT ;  /* 0x0000020003037812 */ /* 0x000fe400078ef802 */
[C---:B------:R-:W-:Y:S01]  /*2b2b0*/  LOP3.LUT P0, R2, R6.reuse, 0x1f, RZ, 0xc0, !PT ;  /* 0x0000001f06027812 */ /* 0x040fe2000780c0ff */
[----:B------:R-:W-:Y:S01]  /*2b2c0*/  IMAD.SHL.U32 R6, R6, 0x10, RZ ;  /* 0x0000001006067824 */ /* 0x000fe200078e00ff */
[----:B------:R-:W-:-:S03]  /*2b2d0*/  LOP3.LUT R0, R0, 0x38, RZ, 0xc0, !PT ;  /* 0x0000003800007812 */ /* 0x000fc600078ec0ff */
[----:B------:R0:W-:Y:S08]  /*2b2e0*/  STL [R1+0x30], R2 ;  /* 0x0000300201007387 */ /* 0x0001f00000100800 */
[----:B------:R-:W-:Y:S02]  /*2b2f0*/  @P0 LOP3.LUT R4, R4, 0x1, RZ, 0xfc, !PT ;  /* 0x0000000104040812 */ /* 0x000fe400078efcff */
[----:B------:R-:W-:-:S02]  /*2b300*/  ISETP.NE.OR P0, PT, R5, RZ, !P0 ;  /* 0x000000ff0500720c */ /* 0x000fc40004705670 */
[----:B0-----:R-:W-:Y:S02]  /*2b310*/  SHF.R.U32.HI R2, RZ, 0x3, R5 ;  /* 0x00000003ff027819 */ /* 0x001fe40000011605 */
[----:B------:R-:W-:Y:S02]  /*2b320*/  LOP3.LUT R4, R4, 0xfffffff7, RZ, 0xc0, !PT ;  /* 0xfffffff704047812 */ /* 0x000fe400078ec0ff */
[----:B------:R-:W-:Y:S01]  /*2b330*/  LOP3.LUT R5, R2, 0x70, R6, 0xf8, !PT ;  /* 0x0000007002057812 */ /* 0x000fe200078ef806 */
[----:B------:R-:W-:Y:S01]  /*2b340*/  IMAD R2, R3, 0x2, R18 ;  /* 0x0000000203027824 */ /* 0x000fe200078e0212 */
[----:B------:R-:W-:-:S04]  /*2b350*/  LOP3.LUT R3, R0, 0x40, RZ, 0xfc, !PT ;  /* 0x0000004000037812 */ /* 0x000fc800078efcff */
[----:B------:R0:W-:Y:S01]  /*2b360*/  STL [R1+0x2c], R2 ;  /* 0x00002c0201007387 */ /* 0x0001e20000100800 */
[----:B------:R-:W-:-:S03]  /*2b370*/  @P0 LOP3.LUT R4, R4, 0x8, RZ, 0xfc, !PT ;  /* 0x0000000804040812 */ /* 0x000fc600078efcff */
        /* <DEDUP_REMOVED lines=9> */
.L_x_3068:
[----:B------:R-:W2:Y:S01]  /*2b410*/  LDL R0, [R1+0xc] ;  /* 0x00000c0001007983 */ /* 0x000ea20000100800 */
[----:B------:R-:W2:Y:S01]  /*2b420*/  LDC.64 R2, c[0x0][0xc88] ;  /* 0x00032200ff027b82 */ /* 0x000ea20000000a00 */
[----:B------:R-:W-:Y:S01]  /*2b430*/  ULDC.64 UR4, c[0x0][0x208] ;  /* 0x0000820000047ab9 */ /* 0x000fe20000000a00 */
[----:B--2---:R-:W-:-:S05]  /*2b440*/  IMAD.WIDE R2, R0, 0x4, R2 ;  /* 0x0000000400027825 */ /* 0x004fca00078e0202 */
[----:B01----:R-:W2:Y:S01]  /*2b450*/  LDG.E R4, desc[UR4][R2.64] ;  /* 0x0000000402047981 */ /* 0x003ea2000c1e1900 */
        /* <DEDUP_REMOVED lines=12> */
[----:B--2---:R-:W-:Y:S01]  /*2b520*/  SHF.R.S32.HI R5, RZ, 0x1f, R4 ;  /* 0x0000001fff057819 */ /* 0x004fe20000011404 */
[----:B------:R-:W-:-:S07]  /*2b530*/  IMAD.SHL.U32 R15, R4, 0x4, RZ ;  /* 0x00000004040f7824 */ /* 0x000fce00078e00ff */
[C---:B------:R-:W-:Y:S01]  /*2b540*/  @P0 LEA R2, P1, R4.reuse, UR4, 0x2 ;  /* 0x0000000404020c11 */ /* 0x040fe2000f8210ff */
[----:B------:R0:W-:Y:S01]  /*2b550*/  STL [R1+0x38], R4 ;  /* 0x0000380401007387 */ /* 0x0001e20000100800 */
[C-C-:B------:R-:W-:Y:S02]  /*2b560*/  SHF.L.U64.HI R14, R4.reuse, 0x2, R5.reuse ;  /* 0x00000002040e7819 */ /* 0x140fe40000010205 */
[----:B------:R-:W-:Y:S01]  /*2b570*/  @P0 LEA.HI.X R3, R4, UR5, R5, 0x2, P1 ;  /* 0x0000000504030c11 */ /* 0x000fe200088f1405 */
[----:B------:R-:W-:Y:S01]  /*2b580*/  ULDC.64 UR4, c[0x0][0xa00] ;  /* 0x0002800000047ab9 */ /* 0x000fe20000000a00 */
[C---:B------:R-:W-:Y:S01]  /*2b590*/  @P3 IADD3 R8, P1, R15.reuse, UR10, RZ ;  /* 0x0000000a0f083c10 */ /* 0x040fe2000ff3e0ff */
        /* <DEDUP_REMOVED lines=12> */
[----:B--2---:R-:W-:-:S04]  /*2b660*/  IADD3 R2, P0, R15, UR4, RZ ;  /* 0x000000040f027c10 */ /* 0x004fc8000ff1e0ff */
[----:B------:R-:W-:Y:S01]  /*2b670*/  IADD3.X R3, R14, UR5, RZ, P0, !PT ;  /* 0x000000050e037c10 */ /* 0x000fe200087fe4ff */
[----:B------:R-:W-:Y:S01]  /*2b680*/  ULDC UR4, c[0x0][0x288] ;  /* 0x0000a20000047ab9 */ /* 0x000fe20000000800 */
[----:B0-----:R-:W-:-:S03]  /*2b690*/  IADD3 R4, P0, R15, UR8, RZ ;  /* 0x000000080f047c10 */ /* 0x001fc6000ff1e0ff */
[----:B------:R0:W5:Y:S01]  /*2b6a0*/  @P2 LDG.E R11, desc[UR12][R6.64] ;  /* 0x0000000c060b2981 */ /* 0x000162000c1e1900 */
[----:B-1----:R-:W-:Y:S02]  /*2b6b0*/  IADD3.X R5, R14, UR9, RZ, P0, !PT ;  /* 0x000000090e057c10 */ /* 0x002fe400087fe4ff */
[----:B------:R-:W-:Y:S01]  /*2b6c0*/  ISETP.NE.U32.AND P0, PT, RZ, UR8, PT ;  /* 0x00000008ff007c0c */ /* 0x000fe2000bf05070 */
[----:B------:R-:W2:Y:S03]  /*2b6d0*/  @P1 LDG.E R12, desc[UR12][R2.64] ;  /* 0x0000000c020c1981 */ /* 0x000ea6000c1e1900 */
[----:B------:R-:W-:-:S13]  /*2b6e0*/  ISETP.NE.AND.EX P0, PT, RZ, UR9, PT, P0 ;  /* 0x00000009ff007c0c */ /* 0x000fda000bf05300 */
[----:B------:R0:W5:Y:S04]  /*2b6f0*/  @P0 LDG.E R10, desc[UR12][R4.64] ;  /* 0x0000000c040a0981 */ /* 0x000168000c1e1900 */
[----:B--2---:R1:W-:Y:S02]  /*2b700*/  STL [R1+0x4c], R12 ;  /* 0x00004c0c01007387 */ /* 0x0043e40000100800 */
[----:B-1----:R-:W-:Y:S01]  /*2b710*/  IMAD.U32 R12, RZ, RZ, UR4 ;  /* 0x00000004ff0c7e24 */ /* 0x002fe2000f8e00ff */
        /* <DEDUP_REMOVED lines=12> */
[----:B------:R-:W-:Y:S01]  /*2b7e0*/  IMAD.U32 R8, RZ, RZ, UR4 ;  /* 0x00000004ff087e24 */ /* 0x000fe2000f8e00ff */
[----:B0-----:R-:W-:Y:S06]  /*2b7f0*/  @P3 BRA `(.L_x_2904) ;  /* 0x0000000000183947 */ /* 0x001fec0003800000 */
[----:B------:R-:W-:Y:S05]  /*2b800*/  @!P1 BRA `(.L_x_2904) ;  /* 0x0000000000149947 */ /* 0x000fea0003800000 */
[----:B------:R-:W-:Y:S02]  /*2b810*/  ULDC.64 UR4, c[0x0][0x208] ;  /* 0x0000820000047ab9 */ /* 0x000fe40000000a00 */
[----:B------:R-:W2:Y:S04]  /*2b820*/  LDG.E R12, desc[UR4][R2.64] ;  /* 0x00000004020c7981 */ /* 0x000ea8000c1e1900 */
[----:B------:R-:W2:Y:S02]  /*2b830*/  LDG.E R2, desc[UR4][R2.64+0x4] ;  /* 0x0000040402027981 */ /* 0x000ea4000c1e1900 */
[----:B--2--5:R-:W-:-:S05]  /*2b840*/  IMAD.IADD R13, R2, 0x1, -R12 ;  /* 0x00000001020d7824 */ /* 0x024fca00078e0a0c */
[----:B------:R0:W-:Y:S02]  /*2b850*/  STL [R1+0x50], R13 ;  /* 0x0000500d01007387 */ /* 0x0001e40000100800 */
.L_x_2904:
[----:B------:R-:W2:Y:S01]  /*2b860*/  LDL.LU R3, [R1+0x8] ;  /* 0x0000080001037983 */ /* 0x000ea20000300800 */
[----:B------:R-:W-:Y:S02]  /*2b870*/  ULDC.64 UR4, c[0x0][0xa20] ;  /* 0x0002880000047ab9 */ /* 0x000fe40000000a00 */
[----:B------:R-:W-:Y:S01]  /*2b880*/  ISETP.NE.U32.AND P1, PT, RZ, UR4, PT ;  /* 0x00000004ff007c0c */ /* 0x000fe2000bf25070 */
[----:B------:R-:W3:Y:S03]  /*2b890*/  LDL R12, [R1+0x38] ;  /* 0x00003800010c7983 */ /* 0x000ee60000100800 */
[----:B------:R-:W-:Y:S02]  /*2b8a0*/  ISETP.NE.AND.EX P1, PT, RZ, UR5, PT, P1 ;  /* 0x00000005ff007c0c */ /* 0x000fe4000bf25310 */
[C---:B--2---:R-:W-:Y:S02]  /*2b8b0*/  LOP3.LUT R17, R3.reuse, 0xff000000, RZ, 0xc0, !PT ;  /* 0xff00000003117812 */ /* 0x044fe400078ec0ff */
[----:B------:R-:W-:-:S02]  /*2b8c0*/  LOP3.LUT R2, R3, 0xff0000, RZ, 0xc0, !PT ;  /* 0x00ff000003027812 */ /* 0x000fc400078ec0ff */
[----:B------:R-:W-:Y:S02]  /*2b8d0*/  SHF.R.U32.HI R17, RZ, 0x8, R17 ;  /* 0x00000008ff117819 */ /* 0x000fe40000011611 */
[----:B------:R-:W-:Y:S02]  /*2b8e0*/  LOP3.LUT R16, R3, 0xffff, RZ, 0xc0, !PT ;  /* 0x0000ffff03107812 */ /* 0x000fe400078ec0ff */
[----:B------:R-:W-:Y:S01]  /*2b8f0*/  LEA.HI R17, R2, R17, RZ, 0x10 ;  /* 0x0000001102117211 */ /* 0x000fe200078f80ff */
[----:B-----5:R-:W-:-:S05]  /*2b900*/  IMAD.IADD R2, R11, 0x1, R0 ;  /* 0x000000010b027824 */ /* 0x020fca00078e0200 */
[----:B------:R1:W-:Y:S04]  /*2b910*/  STL [R1+0x1c], R2 ;  /* 0x00001c0201007387 */ /* 0x0003e80000100800 */
[----:B---3--:R1:W-:Y:S01]  /*2b920*/  STL [R1+0x14], R12 ;  /* 0x0000140c01007387 */ /* 0x0083e20000100800 */
[----:B------:R-:W-:Y:S05]  /*2b930*/  @!P1 BRA `(.L_x_2905) ;  /* 0x0000000000149947 */ /* 0x000fea0003800000 */
[----:B-1----:R-:W-:Y:S01]  /*2b940*/  IADD3 R2, P1, R15, UR4, RZ ;  /* 0x000000040f027c10 */ /* 0x002fe2000ff3e0ff */
[----:B------:R-:W-:-:S03]  /*2b950*/  ULDC.64 UR6, c[0x0][0x208] ;  /* 0x0000820000067ab9 */ /* 0x000fc60000000a00 */
[----:B------:R-:W-:-:S05]  /*2b960*/  IADD3.X R3, R14, UR5, RZ, P1, !PT ;  /* 0x000000050e037c10 */ /* 0x000fca0008ffe4ff */
[----:B------:R2:W5:Y:S01]  /*2b970*/  LDG.E R8, desc[UR6][R2.64] ;  /* 0x0000000602087981 */ /* 0x000562000c1e1900 */
[----:B------:R-:W-:Y:S05]  /*2b980*/  BRA `(.L_x_2906) ;  /* 0x0000000000147947 */ /* 0x000fea0003800000 */
.L_x_2905:
[----:B------:R-:W-:Y:S05]  /*2b990*/  @!P2 BRA `(.L_x_2906) ;  /* 0x000000000010a947 */ /* 0x000fea0003800000 */
[----:B------:R-:W-:Y:S02]  /*2b9a0*/  ULDC.64 UR4, c[0x0][0x208] ;  /* 0x0000820000047ab9 */ /* 0x000fe40000000a00 */
[----:B------:R-:W2:Y:S04]  /*2b9b0*/  LDG.E R8, desc[UR4][R6.64] ;  /* 0x0000000406087981 */ /* 0x000ea8000c1e1900 */
[----:B------:R-:W2:Y:S02]  /*2b9c0*/  LDG.E R6, desc[UR4][R6.64+0x4] ;  /* 0x0000040406067981 */ /* 0x000ea4000c1e1900 */
[----:B--2---:R-:W-:-:S07]  /*2b9d0*/  IMAD.IADD R8, R6, 0x1, -R8 ;  /* 0x0000000106087824 */ /* 0x004fce00078e0a08 */
.L_x_2906:
[----:B------:R-:W-:Y:S01]  /*2b9e0*/  ULDC.64 UR4, c[0x0][0x208] ;  /* 0x0000820000047ab9 */ /* 0x000fe20000000a00 */
[----:B------:R-:W3:Y:S01]  /*2b9f0*/  LDL R6, [R1+0x4] ;  /* 0x0000040001067983 */ /* 0x000ee20000100800 */
[----:B--2---:R-:W2:Y:S03]  /*2ba00*/  LDC R3, c[0x0][0x448] ;  /* 0x00011200ff037b82 */ /* 0x004ea60000000800 */
[----:B-1----:R-:W4:Y:S04]  /*2ba10*/  @P0 LDG.E R2, desc[UR4][R4.64] ;  /* 0x0000000404020981 */ /* 0x002f28000c1e1900 */
[----:B------:R1:W4:Y:S01]  /*2ba20*/  @P0 LDG.E R4, desc[UR4][R4.64+0x4] ;  /* 0x0000040404040981 */ /* 0x000322000c1e1900 */
[----:B-----5:R-:W-:Y:S01]  /*2ba30*/  IMAD.IADD R7, R8, 0x1, -R0 ;  /* 0x0000000108077824 */ /* 0x020fe200078e0a00 */
[----:B------:R-:W-:Y:S01]  /*2ba40*/  LOP3.LUT R11, R17, 0xff, RZ, 0xc0, !PT ;  /* 0x000000ff110b7812 */ /* 0x000fe200078ec0ff */
[----:B------:R-:W-:Y:S01]  /*2ba50*/  BSSY B0, `(.L_x_2907) ;  /* 0x0000036000007945 */ /* 0x000fe20003800000 */
[----:B------:R-:W-:-:S03]  /*2ba60*/  SHF.R.U32.HI R17, RZ, 0x10, R17 ;  /* 0x00000010ff117819 */ /* 0x000fc60000011611 */
[----:B------:R0:W-:Y:S01]  /*2ba70*/  STL [R1+0x60], R11 ;  /* 0x0000600b01007387 */ /* 0x0001e20000100800 */
[----:B--2---:R-:W-:-:S13]  /*2ba80*/  ISETP.NE.AND P1, PT, R3, 0x1, PT ;  /* 0x000000010300780c */ /* 0x004fda0003f25270 */
[----:B------:R-:W2:Y:S08]  /*2ba90*/  @P1 LDC R3, c[0x0][0x44c] ;  /* 0x00011300ff031b82 */ /* 0x000eb00000000800 */
[----:B-1----:R-:W1:Y:S01]  /*2baa0*/  @P1 LDC R5, c[0x0][0x450] ;  /* 0x00011400ff051b82 */ /* 0x002e620000000800 */
[----:B----4-:R-:W-:Y:S02]  /*2bab0*/  @P0 IMAD.IADD R9, R4, 0x1, -R2 ;  /* 0x0000000104090824 */ /* 0x010fe400078e0a02 */
[----:B---3--:R-:W-:-:S04]  /*2bac0*/  IMAD.SHL.U32 R2, R6, 0x80, RZ ;  /* 0x0000008006027824 */ /* 0x008fc800078e00ff */
[----:B------:R-:W-:-:S04]  /*2bad0*/  VIADD R2, R2, 0x7f ;  /* 0x0000007f02027836 */ /* 0x000fc80000000000 */
[----:B--2---:R-:W-:-:S05]  /*2bae0*/  @P1 IMAD.HI.U32 R0, R2, R3, RZ ;  /* 0x0000000302001227 */ /* 0x004fca00078e00ff */
[----:B-1----:R-:W-:Y:S01]  /*2baf0*/  @P1 SHF.R.U32.HI R2, RZ, R5, R0 ;  /* 0x00000005ff021219 */ /* 0x002fe20000011600 */
[----:B------:R-:W-:-:S04]  /*2bb00*/  IMAD.IADD R0, R7, 0x1, R9 ;  /* 0x0000000107007824 */ /* 0x000fc800078e0209 */
        /* <DEDUP_REMOVED lines=16> */
[----:B------:R-:W-:Y:S02]  /*2bc10*/  IABS R3, R2 ;  /* 0x0000000200037213 */ /* 0x000fe40000000000 */
[----:B------:R-:W-:Y:S02]  /*2bc20*/  IADD3 R0, R2, -0x1, R6 ;  /* 0xffffffff02007810 */ /* 0x000fe40007ffe006 */
[----:B------:R-:W0:Y:S08]  /*2bc30*/  I2F.RP R4, R3 ;  /* 0x0000000300047306 */ /* 0x000e300000209400 */
[----:B0-----:R-:W0:Y:S02]  /*2bc40*/  MUFU.RCP R4, R4 ;  /* 0x0000000400047308 */ /* 0x001e240000001000 */
[----:B0-----:R-:W-:-:S06]  /*2bc50*/  VIADD R4, R4, 0xffffffe ;  /* 0x0ffffffe04047836 */ /* 0x001fcc0000000000 */
[----:B------:R0:W1:Y:S02]  /*2bc60*/  F2I.FTZ.U32.TRUNC.NTZ R5, R4 ;  /* 0x0000000400057305 */ /* 0x000064000021f000 */
[----:B0-----:R-:W-:-:S04]  /*2bc70*/  LOP3.LUT R4, R0, R2, RZ, 0x3c, !PT ;  /* 0x0000000200047212 */ /* 0x001fc800078e3cff */
[----:B------:R-:W-:Y:S01]  /*2bc80*/  ISETP.GE.AND P1, PT, R4, RZ, PT ;  /* 0x000000ff0400720c */ /* 0x000fe20003f26270 */
[----:B-1----:R-:W-:-:S04]  /*2bc90*/  IMAD.MOV R4, RZ, RZ, -R5 ;  /* 0x000000ffff047224 */ /* 0x002fc800078e0a05 */
[----:B------:R-:W-:Y:S02]  /*2bca0*/  IMAD R8, R4, R3, RZ ;  /* 0x0000000304087224 */ /* 0x000fe400078e02ff */
[----:B------:R-:W-:-:S04]  /*2bcb0*/  IMAD.MOV.U32 R4, RZ, RZ, RZ ;  /* 0x000000ffff047224 */ /* 0x000fc800078e00ff */
[----:B------:R-:W-:Y:S01]  /*2bcc0*/  IMAD.HI.U32 R8, R5, R8, R4 ;  /* 0x0000000805087227 */ /* 0x000fe200078e0004 */
[----:B------:R-:W-:Y:S02]  /*2bcd0*/  IABS R4, R0 ;  /* 0x0000000000047213 */ /* 0x000fe40000000000 */
[----:B------:R-:W-:-:S05]  /*2bce0*/  IABS R0, R2 ;  /* 0x0000000200007213 */ /* 0x000fca0000000000 */
        /* <DEDUP_REMOVED lines=12> */
.L_x_2908:
[----:B------:R-:W-:Y:S05]  /*2bdb0*/  BSYNC B0 ;  /* 0x0000000000007941 */ /* 0x000fea0003800000 */
.L_x_2907:
[----:B------:R-:W-:Y:S01]  /*2bdc0*/  IMAD R2, R11, R0, RZ ;  /* 0x000000000b027224 */ /* 0x000fe200078e02ff */
[----:B------:R-:W-:Y:S01]  /*2bdd0*/  BSSY B0, `(.L_x_2909) ;  /* 0x000019b000007945 */ /* 0x000fe20003800000 */
[----:B------:R-:W-:-:S03]  /*2bde0*/  PLOP3.LUT P5, PT, PT, PT, PT, 0x80, 0x0 ;  /* 0x000000000000781c */ /* 0x000fc60003faf070 */
[----:B------:R-:W-:-:S05]  /*2bdf0*/  VIADDMNMX R0, R2, R0, R6, PT ;  /* 0x0000000002007246 */ /* 0x000fca0003800106 */
[--C-:B------:R-:W-:Y:S02]  /*2be00*/  IMAD R3, R0, 0x50, -R7.reuse ;  /* 0x0000005000037824 */ /* 0x100fe400078e0a07 */
[----:B------:R-:W-:-:S03]  /*2be10*/  IMAD R0, R2, 0x50, -R7 ;  /* 0x0000005002007824 */ /* 0x000fc600078e0a07 */
[----:B------:R-:W-:Y:S02]  /*2be20*/  VIMNMX R9, R3, R9, PT ;  /* 0x0000000903097248 */ /* 0x000fe40003fe0100 */
[----:B------:R-:W-:-:S04]  /*2be30*/  VIMNMX R0, RZ, R0, !PT ;  /* 0x00000000ff007248 */ /* 0x000fc80007fe0100 */
[----:B------:R-:W-:Y:S01]  /*2be40*/  ISETP.GT.AND P1, PT, R9, R0, PT ;  /* 0x000000000900720c */ /* 0x000fe20003f24270 */
[----:B------:R-:W-:-:S12]  /*2be50*/  IMAD.WIDE.U32 R2, R0, -0x33333333, RZ ;  /* 0xcccccccd00027825 */ /* 0x000fd800078e00ff */
        /* <DEDUP_REMOVED lines=15> */
.L_x_3135:
[----:B-1----:R-:W-:Y:S02]  /*2bf50*/  ISETP.NE.AND P0, PT, R14, RZ, PT ;  /* 0x000000ff0e00720c */ /* 0x002fe40003f05270 */
[----:B------:R-:W-:-:S11]  /*2bf60*/  PLOP3.LUT P2, PT, PT, PT, PT, 0x8, 0x0 ;  /* 0x000000000000781c */ /* 0x000fd60003f4e170 */
[----:B------:R-:W-:Y:S05]  /*2bf70*/  @P0 BRA `(.L_x_2912) ;  /* 0x00000000000c0947 */ /* 0x000fea0003800000 */
[----:B------:R-:W-:-:S03]  /*2bf80*/  UMOV UR4, 0xffffffff ;  /* 0xffffffff00047882 */ /* 0x000fc60000000000 */
[----:B------:R-:W-:Y:S05]  /*2bf90*/  BRA.DIV UR4, `(.L_x_2913) ;  /* 0x0000009204587947 */ /* 0x000fea000b800000 */
[----:B------:R-:W-:-:S13]  /*2bfa0*/  ELECT P2, URZ, PT ;  /* 0x00000000003f782f */ /* 0x000fda0003840000 */
.L_x_2912:
        /* <DEDUP_REMOVED lines=9> */
.L_x_3138:
[----:B------:R-:W-:Y:S05]  /*2c040*/  BSYNC B1 ;  /* 0x0000000000017941 */ /* 0x000fea0003800000 */
.L_x_2914:
        /* <DEDUP_REMOVED lines=12> */
.L_x_3139:
[----:B------:R-:W-:Y:S05]  /*2c110*/  BSYNC B2 ;  /* 0x0000000000027941 */ /* 0x000fea0003800000 */
.L_x_2918:
        /* <DEDUP_REMOVED lines=8> */
.L_x_2921:
[----:B------:R-:W-:Y:S05]  /*2c1a0*/  BSYNC B2 ;  /* 0x0000000000027941 */ /* 0x000fea0003800000 */
.L_x_2920:
[----:B0-2---:R-:W2:Y:S01]  /*2c1b0*/  LDL R2, [R1+0x20] ;  /* 0x0000200001027983 */ /* 0x005ea20000100800 */
[----:B------:R-:W-:Y:S01]  /*2c1c0*/  IMAD.MOV.U32 R3, RZ, RZ, RZ ;  /* 0x000000ffff037224 */ /* 0x000fe200078e00ff */
[----:B------:R-:W-:Y:S01]  /*2c1d0*/  UIADD3 UR4, UP0, UR36, 0x570, URZ ;  /* 0x0000057024047890 */ /* 0x000fe2000ff1e03f */
[----:B------:R-:W-:Y:S01]  /*2c1e0*/  PLOP3.LUT P0, PT, PT, PT, PT, 0x80, 0x0 ;  /* 0x000000000000781c */ /* 0x000fe20003f0f070 */
[----:B------:R-:W-:Y:S01]  /*2c1f0*/  UMOV UR6, 0x0 ;  /* 0x0000000000067882 */ /* 0x000fe20000000000 */
[----:B------:R-:W-:Y:S01]  /*2c200*/  UMOV UR7, 0x12f00000 ;  /* 0x12f0000000077882 */ /* 0x000fe20000000000 */
[----:B------:R-:W-:Y:S01]  /*2c210*/  R2UR UR10, R3 ;  /* 0x00000000030a72ca */ /* 0x000fe200000e0000 */
[----:B------:R-:W-:Y:S01]  /*2c220*/  IMAD R3, R7, 0x50, R10 ;  /* 0x0000005007037824 */ /* 0x000fe200078e020a */
[----:B------:R-:W-:-:S03]  /*2c230*/  UIADD3.X UR5, URZ, UR37, URZ, UP0, !UPT ;  /* 0x000000253f057290 */ /* 0x000fc600087fe43f */
[----:B------:R-:W-:Y:S02]  /*2c240*/  VIADD R3, R3, 0xffffffb0 ;  /* 0xffffffb003037836 */ /* 0x000fe40000000000 */
[----:B--2---:R-:W-:Y:S02]  /*2c250*/  IMAD R5, R2, 0xa000, R18 ;  /* 0x0000a00002057824 */ /* 0x004fe400078e0212 */
[----:B------:R-:W-:Y:S02]  /*2c260*/  VIADD R2, R6, 0x38890 ;  /* 0x0003889006027836 */ /* 0x000fe40000000000 */
[----:B------:R-:W-:-:S07]  /*2c270*/  VIADD R4, R5, 0x24400 ;  /* 0x0002440005047836 */ /* 0x000fce0000000000 */
.L_x_2922:
        /* <DEDUP_REMOVED lines=16> */
.L_x_2923:
        /* <DEDUP_REMOVED lines=16> */
.L_x_2924:
        /* <DEDUP_REMOVED lines=16> */
.L_x_2925:
        /* <DEDUP_REMOVED lines=13> */
.L_x_3140:
[----:B------:R-:W-:Y:S05]  /*2c650*/  BSYNC B2 ;  /* 0x0000000000027941 */ /* 0x000fea0003800000 */
.L_x_2926:
        /* <DEDUP_REMOVED lines=10> */
.L_x_2929:
[----:B------:R-:W-:Y:S05]  /*2c700*/  BSYNC B2 ;  /* 0x0000000000027941 */ /* 0x000fea0003800000 */
.L_x_2928:
[----:B------:R-:W-:Y:S01]  /*2c710*/  R2UR UR6, R12 ;  /* 0x000000000c0672ca */ /* 0x000fe200000e0000 */
[----:B--2---:R-:W-:Y:S01]  /*2c720*/  IMAD.MOV.U32 R2, RZ, RZ, RZ ;  /* 0x000000ffff027224 */ /* 0x004fe200078e00ff */
[----:B------:R-:W-:Y:S01]  /*2c730*/  R2UR UR7, R13 ;  /* 0x000000000d0772ca */ /* 0x000fe200000e0000 */
[----:B------:R-:W-:Y:S01]  /*2c740*/  UIADD3 UR4, UP0, UR36, 0x670, URZ ;  /* 0x0000067024047890 */ /* 0x000fe2000ff1e03f */
[----:B------:R-:W-:Y:S01]  /*2c750*/  PLOP3.LUT P0, PT, PT, PT, PT, 0x80, 0x0 ;  /* 0x000000000000781c */ /* 0x000fe20003f0f070 */
[----:B------:R-:W-:Y:S01]  /*2c760*/  VIADD R4, R5, 0x400 ;  /* 0x0000040005047836 */ /* 0x000fe20000000000 */
[----:B------:R-:W-:Y:S01]  /*2c770*/  R2UR UR10, R2 ;  /* 0x00000000020a72ca */ /* 0x000fe200000e0000 */
[----:B------:R-:W-:Y:S01]  /*2c780*/  VIADD R2, R6, 0x388b0 ;  /* 0x000388b006027836 */ /* 0x000fe20000000000 */
[----:B------:R-:W-:-:S13]  /*2c790*/  UIADD3.X UR5, URZ, UR37, URZ, UP0, !UPT ;  /* 0x000000253f057290 */ /* 0x000fda00087fe43f */
.L_x_2930:
        /* <DEDUP_REMOVED lines=15> */
.L_x_2931:
        /* <DEDUP_REMOVED lines=15> */
.L_x_2932:
        /* <DEDUP_REMOVED lines=15> */
.L_x_2933:
        /* <DEDUP_REMOVED lines=10> */
.L_x_2917:
[----:B------:R-:W-:Y:S05]  /*2cb10*/  BSYNC B1 ;  /* 0x0000000000017941 */ /* 0x000fea0003800000 */
.L_x_2916:
        /* <DEDUP_REMOVED lines=13> */
.L_x_2952:
[----:B------:R-:W-:Y:S05]  /*2cbf0*/  YIELD ;  /* 0x0000000000007946 */ /* 0x000fea0003800000 */
[----:B------:R-:W-:Y:S04]  /*2cc00*/  BSSY B1, `(.L_x_2934) ;  /* 0x00000ab000017945 */ /* 0x000fe80003800000 */
[----:B-1----:R-:W-:Y:S05]  /*2cc10*/  @!P2 BRA `(.L_x_2935) ;  /* 0x0000000800a4a947 */ /* 0x002fea0003800000 */
[----:B0-----:R-:W2:Y:S04]  /*2cc20*/  LDL R4, [R1+0x20] ;  /* 0x0000200001047983 */ /* 0x001ea80000100800 */
[----:B------:R-:W3:Y:S01]  /*2cc30*/  LDL R3, [R1+0x24] ;  /* 0x0000240001037983 */ /* 0x000ee20000100800 */
[----:B------:R-:W-:Y:S01]  /*2cc40*/  BSSY B2, `(.L_x_2936) ;  /* 0x0000008000027945 */ /* 0x000fe20003800000 */
[----:B------:R-:W0:Y:S02]  /*2cc50*/  S2R R2, SR_TID.X ;  /* 0x0000000000027919 */ /* 0x000e240000002100 */
[----:B0-----:R-:W-:-:S04]  /*2cc60*/  LOP3.LUT R2, R2, 0x7f, RZ, 0xc0, !PT ;  /* 0x0000007f02027812 */ /* 0x001fc800078ec0ff */
[----:B------:R-:W-:Y:S01]  /*2cc70*/  ISETP.NE.AND P1, PT, R2, RZ, PT ;  /* 0x000000ff0200720c */ /* 0x000fe20003f25270 */
[----:B--2---:R-:W-:Y:S01]  /*2cc80*/  IMAD R6, R4, 0x8, R18 ;  /* 0x0000000804067824 */ /* 0x004fe200078e0212 */
[----:B---3--:R-:W-:-:S04]  /*2cc90*/  SHF.L.U32 R5, R3, 0x1f, RZ ;  /* 0x0000001f03057819 */ /* 0x008fc800000006ff */
[----:B------:R-:W0:Y:S02]  /*2cca0*/  SYNCS.PHASECHK.TRANS64.TRYWAIT P0, [R6+URZ+0x388a0], R5 ;  /* 0x0388a005060075a7 */ /* 0x000e24000800017f */
[----:B0-----:R-:W-:Y:S05]  /*2ccb0*/  @!P0 BRA `(.L_x_2937) ;  /* 0x0000008400708947 */ /* 0x001fea0003800000 */
.L_x_3141:
[----:B------:R-:W-:Y:S05]  /*2ccc0*/  BSYNC B2 ;  /* 0x0000000000027941 */ /* 0x000fea0003800000 */
.L_x_2936:
[----:B------:R-:W-:Y:S04]  /*2ccd0*/  BSSY B2, `(.L_x_2938) ;  /* 0x0000008000027945 */ /* 0x000fe80003800000 */
[----:B------:R-:W-:Y:S05]  /*2cce0*/  @P1 BRA `(.L_x_2939) ;  /* 0x0000000000181947 */ /* 0x000fea0003800000 */
[----:B------:R-:W2:Y:S02]  /*2ccf0*/  LDL R2, [R1+0x10] ;  /* 0x0000100001027983 */ /* 0x000ea40000100800 */
[----:B--2---:R-:W-:Y:S01]  /*2cd00*/  LOP3.LUT P0, RZ, R2, 0x1, RZ, 0xc0, !PT ;  /* 0x0000000102ff7812 */ /* 0x004fe2000780c0ff */
[----:B------:R-:W-:-:S04]  /*2cd10*/  IMAD.MOV.U32 R2, RZ, RZ, 0xa000 ;  /* 0x0000a000ff027424 */ /* 0x000fc800078e00ff */
[----:B------:R1:W-:Y:S08]  /*2cd20*/  SYNCS.ARRIVE.TRANS64 RZ, [R6+URZ+0x38890], R2 ;  /* 0x0388900206ff79a7 */ /* 0x0003f0000800003f */
[----:B------:R-:W-:Y:S05]  /*2cd30*/  @!P0 BRA `(.L_x_2939) ;  /* 0x0000000000048947 */ /* 0x000fea0003800000 */
[----:B------:R-:W-:Y:S01]  /*2cd40*/  BPT.TRAP 0x1 ;  /* 0x000000040000795c */ /* 0x000fe20000300000 */
.L_x_2939:
[----:B------:R-:W-:Y:S05]  /*2cd50*/  BSYNC B2 ;  /* 0x0000000000027941 */ /* 0x000fea0003800000 */
.L_x_2938:
        /* <DEDUP_REMOVED lines=12> */
.L_x_2940:
        /* <DEDUP_REMOVED lines=16> */
.L_x_2941:
        /* <DEDUP_REMOVED lines=16> */
.L_x_2942:
        /* <DEDUP_REMOVED lines=16> */
.L_x_2943:
        /* <DEDUP_REMOVED lines=13> */
.L_x_3142:
[----:B------:R-:W-:Y:S05]  /*2d1f0*/  BSYNC B2 ;  /* 0x0000000000027941 */ /* 0x000fea0003800000 */
.L_x_2944:
        /* <DEDUP_REMOVED lines=10> */
.L_x_2947:
[----:B------:R-:W-:Y:S05]  /*2d2a0*/  BSYNC B2 ;  /* 0x0000000000027941 */ /* 0x000fea0003800000 */
.L_x_2946:
        /* <DEDUP_REMOVED lines=8> */
.L_x_2948:
        /* <DEDUP_REMOVED lines=16> */
.L_x_2949:
        /* <DEDUP_REMOVED lines=15> */
.L_x_2950:
        /* <DEDUP_REMOVED lines=15> */
.L_x_2951:
        /* <DEDUP_REMOVED lines=10> */
.L_x_2935:
[----:B------:R-:W-:Y:S05]  /*2d6b0*/  BSYNC B1 ;  /* 0x0000000000017941 */ /* 0x000fea0003800000 */
.L_x_2934:
        /* <DEDUP_REMOVED lines=12> */
.L_x_2910:
[----:B------:R-:W-:Y:S05]  /*2d780*/  BSYNC B0 ;  /* 0x0000000000007941 */ /* 0x000fea0003800000 */
.L_x_2909:
[----:B0-----:R-:W2:Y:S01]  /*2d790*/  LDL R4, [R1+0x4] ;  /* 0x0000040001047983 */ /* 0x001ea20000100800 */
[----:B------:R-:W0:Y:S01]  /*2d7a0*/  LDC R0, c[0x0][0x448] ;  /* 0x00011200ff007b82 */ /* 0x000e220000000800 */
[----:B------:R-:W-:Y:S01]  /*2d7b0*/  ISETP.NE.AND P1, PT, R17, RZ, PT ;  /* 0x000000ff1100720c */ /* 0x000fe20003f25270 */
[----:B------:R-:W-:Y:S05]  /*2d7c0*/  @!P5 WARPSYNC.ALL ;  /* 0x000000000000d948 */ /* 0x000fea0003800000 */
[----:B------:R-:W-:Y:S07]  /*2d7d0*/  BSSY B0, `(.L_x_2953) ;  /* 0x000002d000007945 */ /* 0x000fee0003800000 */
[----:B------:R-:W3:Y:S08]  /*2d7e0*/  @!P1 LDC R17, c[0x0][0x9f0] ;  /* 0x00027c00ff119b82 */ /* 0x000ef00000000800 */
[----:B------:R-:W-:Y:S01]  /*2d7f0*/  @!P5 BAR.SYNC.DEFER_BLOCKING 0xc, 0x180 ;  /* 0x030600000000db1d */ /* 0x000fe20000010000 */
[----:B0-----:R-:W-:-:S13]  /*2d800*/  ISETP.NE.AND P0, PT, R0, 0x1, PT ;  /* 0x000000010000780c */ /* 0x001fda0003f05270 */
[----:B-1----:R-:W0:Y:S08]  /*2d810*/  @P0 LDC R2, c[0x0][0x44c] ;  /* 0x00011300ff020b82 */ /* 0x002e300000000800 */
[----:B------:R-:W1:Y:S01]  /*2d820*/  @P0 LDC R3, c[0x0][0x450] ;  /* 0x00011400ff030b82 */ /* 0x000e620000000800 */
[----:B--2---:R-:W-:-:S05]  /*2d830*/  LEA R0, R4, 0x7f, 0x7 ;  /* 0x0000007f04007811 */ /* 0x004fca00078e38ff */
[----:B0-----:R-:W-:-:S05]  /*2d840*/  @P0 IMAD.HI.U32 R2, R0, R2, RZ ;  /* 0x0000000200020227 */ /* 0x001fca00078e00ff */
[----:B-1----:R-:W-:-:S05]  /*2d850*/  @P0 SHF.R.U32.HI R0, RZ, R3, R2 ;  /* 0x00000003ff000219 */ /* 0x002fca0000011602 */
[----:B------:R-:W-:-:S04]  /*2d860*/  IMAD.IADD R0, R21, 0x1, R0 ;  /* 0x0000000115007824 */ /* 0x000fc800078e0200 */
[----:B------:R-:W-:-:S05]  /*2d870*/  IMAD.HI R0, R0, 0x66666667, RZ ;  /* 0x6666666700007827 */ /* 0x000fca00078e02ff */
[----:B------:R-:W-:-:S04]  /*2d880*/  SHF.R.U32.HI R2, RZ, 0x1f, R0 ;  /* 0x0000001fff027819 */ /* 0x000fc80000011600 */
[----:B------:R-:W-:-:S04]  /*2d890*/  LEA.HI.SX32 R0, R0, R2, 0x1b ;  /* 0x0000000200007211 */ /* 0x000fc800078fdaff */
[----:B------:R-:W-:-:S04]  /*2d8a0*/  VIMNMX R7, R20, R0, PT ;  /* 0x0000000014077248 */ /* 0x000fc80003fe0100 */
[----:B------:R-:W-:Y:S01]  /*2d8b0*/  ISETP.GE.AND P0, PT, R7, 0x1, PT ;  /* 0x000000010700780c */ /* 0x000fe20003f06270 */
[----:B------:R0:W-:Y:S04]  /*2d8c0*/  STL [R1+0x40], R7 ;  /* 0x0000400701007387 */ /* 0x0001e80000100800 */
[----:B------:R0:W-:Y:S08]  /*2d8d0*/  STL [R1+0x44], RZ ;  /* 0x000044ff01007387 */ /* 0x0001f00000100800 */
[----:B0--3--:R-:W-:Y:S05]  /*2d8e0*/  @!P0 BRA `(.L_x_2954) ;  /* 0x00000000006c8947 */ /* 0x009fea0003800000 */
        /* <DEDUP_REMOVED lines=27> */
.L_x_2954:
[----:B------:R-:W-:Y:S05]  /*2daa0*/  BSYNC B0 ;  /* 0x0000000000007941 */ /* 0x000fea0003800000 */
.L_x_2953:
[----:B------:R-:W2:Y:S04]  /*2dab0*/  LDL R0, [R1+0x44] ;  /* 0x0000440001007983 */ /* 0x000ea80000100800 */
[----:B0-----:R-:W2:Y:S01]  /*2dac0*/  LDL R2, [R1+0x60] ;  /* 0x0000600001027983 */ /* 0x001ea20000100800 */
[----:B------:R-:W-:Y:S01]  /*2dad0*/  BSSY B7, `(.L_x_2955) ;  /* 0x00004d5000077945 */ /* 0x000fe20003800000 */
[----:B--2---:R-:W-:-:S05]  /*2dae0*/  IMAD R2, R2, R0, RZ ;  /* 0x0000000002027224 */ /* 0x004fca00078e02ff */
[----:B------:R-:W-:Y:S01]  /*2daf0*/  VIADDMNMX R0, R2, R0, R7, PT ;  /* 0x0000000002007246 */ /* 0x000fe20003800107 */
        /* <DEDUP_REMOVED lines=23> */
.L_x_2956:
        /* <DEDUP_REMOVED lines=20> */
.L_x_2959:
[----:B------:R-:W-:Y:S05]  /*2ddb0*/  BSYNC B6 ;  /* 0x0000000000067941 */ /* 0x000fea0003800000 */
.L_x_2958:
        /* <DEDUP_REMOVED lines=20> */
.L_x_2962:
        /* <DEDUP_REMOVED lines=15> */
.L_x_2961:
[----:B------:R-:W-:Y:S05]  /*2dff0*/  BSYNC B6 ;  /* 0x0000000000067941 */ /* 0x000fea0003800000 */
.L_x_2960:
        /* <DEDUP_REMOVED lines=26> */
.L_x_3145:
        /* <DEDUP_REMOVED lines=11> */
.L_x_3148:
        /* <DEDUP_REMOVED lines=25> */
.L_x_2966:
[----:B-1----:R-:W2:Y:S01]  /*2e3e0*/  LDL R2, [R1+0x18] ;  /* 0x0000180001027983 */ /* 0x002ea20000100800 */
[----:B0-----:R-:W-:Y:S01]  /*2e3f0*/  IMAD R0, R19, 0x8, R18 ;  /* 0x0000000813007824 */ /* 0x001fe200078e0212 */
[----:B--2---:R-:W-:-:S04]  /*2e400*/  SHF.L.U32 R2, R2, 0x1f, RZ ;  /* 0x0000001f02027819 */ /* 0x004fc800000006ff */
[----:B------:R-:W0:Y:S02]  /*2e410*/  SYNCS.PHASECHK.TRANS64.TRYWAIT P0, [R0+URZ+0x38840], R2 ;  /* 0x03884002000075a7 */ /* 0x000e24000800017f */
[----:B0-----:R-:W-:Y:S05]  /*2e420*/  @!P0 BRA `(.L_x_2967) ;  /* 0x0000007000108947 */ /* 0x001fea0003800000 */
.L_x_3149:
        /* <DEDUP_REMOVED lines=10> */
.L_x_2968:
        /* <DEDUP_REMOVED lines=38> */
.L_x_2964:
        /* <DEDUP_REMOVED lines=40> */
.L_x_2970:
[----:B------:R-:W-:Y:S05]  /*2e9b0*/  BSYNC B6 ;  /* 0x0000000000067941 */ /* 0x000fea0003800000 */
.L_x_2969:
[----:B0-----:R-:W2:Y:S01]  /*2e9c0*/  LDL.LU R0, [R1+0x4c] ;  /* 0x00004c0001007983 */ /* 0x001ea20000300800 */
[----:B------:R-:W-:Y:S01]  /*2e9d0*/  ULDC.64 UR4, c[0x0][0x2d8] ;  /* 0x0000b60000047ab9 */ /* 0x000fe20000000a00 */
[----:B------:R-:W0:Y:S02]  /*2e9e0*/  LDC R7, c[0x0][0x448] ;  /* 0x00011200ff077b82 */ /* 0x000e240000000800 */
[----:B------:R-:W3:Y:S04]  /*2e9f0*/  LDL.LU R4, [R1+0x3c] ;  /* 0x00003c0001047983 */ /* 0x000ee80000300800 */
[----:B------:R-:W3:Y:S04]  /*2ea00*/  LDL.LU.64 R2, [R1+0x58] ;  /* 0x0000580001027983 */ /* 0x000ee80000300a00 */
[----:B------:R-:W4:Y:S04]  /*2ea10*/  LDL.LU R5, [R1+0x38] ;  /* 0x0000380001057983 */ /* 0x000f280000300800 */
[----:B------:R-:W5:Y:S01]  /*2ea20*/  LDL R10, [R1+0x4] ;  /* 0x00000400010a7983 */ /* 0x000f620000100800 */
[----:B------:R-:W1:Y:S01]  /*2ea30*/  S2R R9, SR_TID.X ;  /* 0x0000000000097919 */ /* 0x000e620000002100 */
[----:B------:R-:W1:Y:S01]  /*2ea40*/  S2R R8, SR_TID.X ;  /* 0x0000000000087919 */ /* 0x000e620000002100 */
[----:B0-----:R-:W-:-:S13]  /*2ea50*/  ISETP.NE.AND P0, PT, R7, 0x1, PT ;  /* 0x000000010700780c */ /* 0x001fda0003f05270 */
[----:B------:R-:W0:Y:S01]  /*2ea60*/  @P0 LDC R6, c[0x0][0x450] ;  /* 0x00011400ff060b82 */ /* 0x000e220000000800 */
[----:B-1----:R-:W-:Y:S02]  /*2ea70*/  IMAD.SHL.U32 R9, R9, 0x8, RZ ;  /* 0x0000000809097824 */ /* 0x002fe400078e00ff */
[----:B------:R-:W-:-:S03]  /*2ea80*/  IMAD.SHL.U32 R8, R8, 0x8, RZ ;  /* 0x0000000808087824 */ /* 0x000fc600078e00ff */
[----:B------:R-:W-:-:S04]  /*2ea90*/  LOP3.LUT R9, R9, 0x38, RZ, 0xc0, !PT ;  /* 0x0000003809097812 */ /* 0x000fc800078ec0ff */
[C---:B------:R-:W-:Y:S02]  /*2eaa0*/  LOP3.LUT R12, R9.reuse, 0x40, RZ, 0xfc, !PT ;  /* 0x00000040090c7812 */ /* 0x040fe400078efcff */
[C---:B------:R-:W-:Y:S02]  /*2eab0*/  LOP3.LUT R11, R9.reuse, 0x80, RZ, 0xfc, !PT ;  /* 0x00000080090b7812 */ /* 0x040fe400078efcff */
[----:B------:R-:W-:Y:S02]  /*2eac0*/  LOP3.LUT R8, R8, 0x38, RZ, 0xc0, !PT ;  /* 0x0000003808087812 */ /* 0x000fe400078ec0ff */
[----:B------:R-:W-:Y:S01]  /*2ead0*/  LOP3.LUT R9, R9, 0xc0, RZ, 0xfc, !PT ;  /* 0x000000c009097812 */ /* 0x000fe200078efcff */
[----:B---3--:R-:W-:Y:S02]  /*2eae0*/  IMAD.MOV.U32 R3, RZ, RZ, R4 ;  /* 0x000000ffff037224 */ /* 0x008fe400078e0004 */
[----:B------:R-:W1:Y:S01]  /*2eaf0*/  S2R R4, SR_TID.X ;  /* 0x0000000000047919 */ /* 0x000e620000002100 */
[----:B------:R-:W-:-:S04]  /*2eb00*/  IMAD.WIDE.U32 R2, R16, UR4, R2 ;  /* 0x0000000410027c25 */ /* 0x000fc8000f8e0002 */
[----:B------:R-:W-:Y:S01]  /*2eb10*/  IMAD R3, R16, UR5, R3 ;  /* 0x0000000510037c24 */ /* 0x000fe2000f8e0203 */
[----:B------:R-:W-:Y:S02]  /*2eb20*/  ULDC.64 UR4, c[0x0][0x2e0] ;  /* 0x0000b80000047ab9 */ /* 0x000fe40000000a00 */
[----:B--2---:R-:W-:Y:S02]  /*2eb30*/  IMAD R0, R0, UR4, RZ ;  /* 0x0000000400007c24 */ /* 0x004fe4000f8e02ff */
[----:B----4-:R-:W-:-:S04]  /*2eb40*/  IMAD.WIDE.U32 R2, R5, UR4, R2 ;  /* 0x0000000405027c25 */ /* 0x010fc8000f8e0002 */
        /* <DEDUP_REMOVED lines=9> */
[----:B-----5:R-:W-:-:S04]  /*2ebe0*/  IMAD R4, R10, 0x80, R4 ;  /* 0x000000800a047824 */ /* 0x020fc800078e0204 */
        /* <DEDUP_REMOVED lines=17> */
[----:B------:R-:W-:Y:S01]  /*2ed00*/  LEA R4, P0, R2, UR4, 0x1 ;  /* 0x0000000402047c11 */ /* 0x000fe2000f8008ff */
        /* <DEDUP_REMOVED lines=12> */
[----:B------:R-:W-:-:S05]  /*2edd0*/  SHF.R.U32.HI R11, RZ, 0x3, R11 ;  /* 0x00000003ff0b7819 */ /* 0x000fca000001160b */
[----:B------:R-:W-:Y:S01]  /*2ede0*/  IMAD R0, R10, 0x80, R11 ;  /* 0x000000800a007824 */ /* 0x000fe200078e020b */
[----:B------:R-:W-:Y:S01]  /*2edf0*/  ULDC.64 UR4, c[0x0][0x208] ;  /* 0x0000820000047ab9 */ /* 0x000fe20000000a00 */
[----:B------:R-:W-:Y:S01]  /*2ee00*/  SHFL.IDX PT, R5, R4, 0x1, 0x181f ;  /* 0x00381f0004057f89 */ /* 0x000fe200000e0000 */
[----:B--2---:R-:W-:-:S03]  /*2ee10*/  IMAD R2, R6, R7, RZ ;  /* 0x0000000706027224 */ /* 0x004fc600078e02ff */
[----:B------:R-:W0:Y:S04]  /*2ee20*/  SHFL.IDX PT, R7, R4, RZ, 0x181f ;  /* 0x00181fff04077589 */ /* 0x000e2800000e0000 */
[----:B------:R-:W1:Y:S01]  /*2ee30*/  SHFL.IDX PT, R6, R3, RZ, 0x181f ;  /* 0x00181fff03067589 */ /* 0x000e6200000e0000 */
        /* <DEDUP_REMOVED lines=83> */
.L_x_3166:
        /* <DEDUP_REMOVED lines=15> */
.L_x_2973:
[----:B------:R-:W-:Y:S05]  /*2f460*/  BSYNC B0 ;  /* 0x0000000000007941 */ /* 0x000fea0003800000 */
.L_x_2972:
[----:B------:R-:W-:Y:S01]  /*2f470*/  NOP ;  /* 0x0000000000007918 */ /* 0x000fe20000000000 */
[----:B------:R-:W-:-:S13]  /*2f480*/  PLOP3.LUT P0, PT, PT, PT, PT, 0x80, 0x0 ;  /* 0x000000000000781c */ /* 0x000fda0003f0f070 */
.L_x_2974:
        /* <DEDUP_REMOVED lines=18> */
.L_x_3167:
[----:B------:R-:W-:Y:S05]  /*2f5b0*/  BSYNC B0 ;  /* 0x0000000000007941 */ /* 0x000fea0003800000 */
.L_x_2975:
        /* <DEDUP_REMOVED lines=55> */
.L_x_2983:
[----:B------:R-:W-:Y:S01]  /*2f930*/  IMAD R3, R8, 0x8, R18 ;  /* 0x0000000808037824 */ /* 0x000fe200078e0212 */
[----:B------:R-:W-:Y:S01]  /*2f940*/  SHF.L.U32 R2, R10, 0x1f, RZ ;  /* 0x0000001f0a027819 */ /* 0x000fe200000006ff */
[----:B------:R-:W-:Y:S03]  /*2f950*/  BSSY B3, `(.L_x_2984) ;  /* 0x0000003000037945 */ /* 0x000fe60003800000 */
[----:B------:R-:W1:Y:S02]  /*2f960*/  SYNCS.PHASECHK.TRANS64.TRYWAIT P0, [R3+URZ+0x38840], R2 ;  /* 0x03884002030075a7 */ /* 0x000e64000800017f */
[----:B-1----:R-:W-:Y:S05]  /*2f970*/  @!P0 BRA `(.L_x_2985) ;  /* 0x0000006400f48947 */ /* 0x002fea0003800000 */
.L_x_3168:
[----:B------:R-:W-:Y:S05]  /*2f980*/  BSYNC B3 ;  /* 0x0000000000037941 */ /* 0x000fea0003800000 */
.L_x_2984:
        /* <DEDUP_REMOVED lines=11> */
.L_x_2987:
[----:B------:R-:W-:Y:S05]  /*2fa40*/  BSYNC B3 ;  /* 0x0000000000037941 */ /* 0x000fea0003800000 */
.L_x_2986:
        /* <DEDUP_REMOVED lines=12> */
.L_x_2988:
        /* <DEDUP_REMOVED lines=16> */
.L_x_2989:
        /* <DEDUP_REMOVED lines=16> */
.L_x_2990:
        /* <DEDUP_REMOVED lines=16> */
.L_x_2991:
        /* <DEDUP_REMOVED lines=16> */
.L_x_3169:
[----:B------:R-:W-:Y:S05]  /*2ff10*/  BSYNC B3 ;  /* 0x0000000000037941 */ /* 0x000fea0003800000 */
.L_x_2992:
        /* <DEDUP_REMOVED lines=10> */
.L_x_2994:
[----:B------:R-:W2:Y:S01]  /*2ffc0*/  LDL R3, [R1+0x10] ;  /* 0x0000100001037983 */ /* 0x000ea20000100800 */
[----:B------:R-:W-:Y:S01]  /*2ffd0*/  BSSY B3, `(.L_x_2995) ;  /* 0x0000004000037945 */ /* 0x000fe20003800000 */
[----:B--2---:R-:W-:-:S13]  /*2ffe0*/  LOP3.LUT P0, RZ, R3, 0x8, RZ, 0xc0, !PT ;  /* 0x0000000803ff7812 */ /* 0x004fda000780c0ff */
[----:B------:R-:W-:Y:S05]  /*2fff0*/  @P0 BRA `(.L_x_2996) ;  /* 0x0000000000040947 */ /* 0x000fea0003800000 */
[----:B------:R-:W-:Y:S01]  /*30000*/  BPT.TRAP 0x1 ;  /* 0x000000040000795c */ /* 0x000fe20000300000 */
.L_x_2996:
[----:B------:R-:W-:Y:S05]  /*30010*/  BSYNC B3 ;  /* 0x0000000000037941 */ /* 0x000fea0003800000 */
.L_x_2995:
        /* <DEDUP_REMOVED lines=12> */
.L_x_2997:
        /* <DEDUP_REMOVED lines=15> */
.L_x_2998:
        /* <DEDUP_REMOVED lines=15> */
.L_x_2999:
        /* <DEDUP_REMOVED lines=15> */
.L_x_3000:
        /* <DEDUP_REMOVED lines=12> */
.L_x_2982:
[----:B------:R-:W-:Y:S05]  /*30470*/  BSYNC B1 ;  /* 0x0000000000017941 */ /* 0x000fea0003800000 */
.L_x_2981:
[----:B0-----:R-:W2:Y:S01]  /*30480*/  LDL.LU R0, [R1+0x48] ;  /* 0x0000480001007983 */ /* 0x001ea20000300800 */
[----:B------:R-:W-:-:S03]  /*30490*/  IMAD.MOV.U32 R19, RZ, RZ, R8 ;  /* 0x000000ffff137224 */ /* 0x000fc600078e0008 */
[----:B------:R0:W-:Y:S02]  /*304a0*/  STL [R1+0x18], R10 ;  /* 0x0000180a01007387 */ /* 0x0001e40000100800 */
[----:B0-2---:R-:W-:-:S07]  /*304b0*/  VIADD R0, R0, 0xfffffffd ;  /* 0xfffffffd00007836 */ /* 0x005fce0000000000 */
.L_x_2980:
[----:B------:R-:W-:Y:S05]  /*304c0*/  BSYNC B2 ;  /* 0x0000000000027941 */ /* 0x000fea0003800000 */
.L_x_2979:
[----:B------:R-:W-:Y:S01]  /*304d0*/  VIADD R9, R9, 0xfffffffe ;  /* 0xfffffffe09097836 */ /* 0x000fe20000000000 */
[----:B------:R-:W-:-:S04]  /*304e0*/  LOP3.LUT R7, RZ, R7, RZ, 0x33, !PT ;  /* 0x00000007ff077212 */ /* 0x000fc800078e33ff */
[----:B------:R-:W-:-:S13]  /*304f0*/  ISETP.NE.AND P0, PT, R9, R7, PT ;  /* 0x000000070900720c */ /* 0x000fda0003f05270 */
[----:B------:R-:W-:Y:S05]  /*30500*/  @!P0 BRA `(.L_x_2978) ;  /* 0x0000001800d88947 */ /* 0x000fea0003800000 */
[----:B------:R-:W-:-:S07]  /*30510*/  IMAD.MOV.U32 R9, RZ, RZ, R17 ;  /* 0x000000ffff097224 */ /* 0x000fce00078e0011 */
.L_x_3041:
        /* <DEDUP_REMOVED lines=36> */
.L_x_3003:
[----:B------:R-:W-:Y:S01]  /*30760*/  IMAD R3, R4, 0x8, R18 ;  /* 0x0000000804037824 */ /* 0x000fe200078e0212 */
[----:B------:R-:W-:Y:S01]  /*30770*/  SHF.L.U32 R2, R5, 0x1f, RZ ;  /* 0x0000001f05027819 */ /* 0x000fe200000006ff */
[----:B------:R-:W-:Y:S03]  /*30780*/  BSSY B2, `(.L_x_3004) ;  /* 0x0000003000027945 */ /* 0x000fe60003800000 */
[----:B------:R-:W1:Y:S02]  /*30790*/  SYNCS.PHASECHK.TRANS64.TRYWAIT P0, [R3+URZ+0x38840], R2 ;  /* 0x03884002030075a7 */ /* 0x000e64000800017f */
[----:B-1----:R-:W-:Y:S05]  /*307a0*/  @!P0 BRA `(.L_x_3005) ;  /* 0x0000005800908947 */ /* 0x002fea0003800000 */
.L_x_3170:
[----:B------:R-:W-:Y:S05]  /*307b0*/  BSYNC B2 ;  /* 0x0000000000027941 */ /* 0x000fea0003800000 */
.L_x_3004:
        /* <DEDUP_REMOVED lines=11> */
.L_x_3007:
[----:B------:R-:W-:Y:S05]  /*30870*/  BSYNC B2 ;  /* 0x0000000000027941 */ /* 0x000fea0003800000 */
.L_x_3006:
        /* <DEDUP_REMOVED lines=12> */
.L_x_3008:
        /* <DEDUP_REMOVED lines=16> */
.L_x_3009:
        /* <DEDUP_REMOVED lines=16> */
.L_x_3010:
        /* <DEDUP_REMOVED lines=16> */
.L_x_3011:
        /* <DEDUP_REMOVED lines=16> */
.L_x_3171:
[----:B------:R-:W-:Y:S05]  /*30d40*/  BSYNC B2 ;  /* 0x0000000000027941 */ /* 0x000fea0003800000 */
.L_x_3012:
        /* <DEDUP_REMOVED lines=10> */
.L_x_3014:
[----:B------:R-:W2:Y:S01]  /*30df0*/  LDL R3, [R1+0x10] ;  /* 0x0000100001037983 */ /* 0x000ea20000100800 */
[----:B------:R-:W-:Y:S01]  /*30e00*/  BSSY B2, `(.L_x_3015) ;  /* 0x0000004000027945 */ /* 0x000fe20003800000 */
[----:B--2---:R-:W-:-:S13]  /*30e10*/  LOP3.LUT P0, RZ, R3, 0x8, RZ, 0xc0, !PT ;  /* 0x0000000803ff7812 */ /* 0x004fda000780c0ff */
[----:B------:R-:W-:Y:S05]  /*30e20*/  @P0 BRA `(.L_x_3016) ;  /* 0x0000000000040947 */ /* 0x000fea0003800000 */
[----:B------:R-:W-:Y:S01]  /*30e30*/  BPT.TRAP 0x1 ;  /* 0x000000040000795c */ /* 0x000fe20000300000 */
.L_x_3016:
[----:B------:R-:W-:Y:S05]  /*30e40*/  BSYNC B2 ;  /* 0x0000000000027941 */ /* 0x000fea0003800000 */
.L_x_3015:
        /* <DEDUP_REMOVED lines=12> */
.L_x_3017:
        /* <DEDUP_REMOVED lines=15> */
.L_x_3018:
        /* <DEDUP_REMOVED lines=15> */
.L_x_3019:
        /* <DEDUP_REMOVED lines=15> */
.L_x_3020:
        /* <DEDUP_REMOVED lines=12> */
.L_x_3002:
[----:B------:R-:W-:Y:S05]  /*312a0*/  BSYNC B1 ;  /* 0x0000000000017941 */ /* 0x000fea0003800000 */
.L_x_3001:
        /* <DEDUP_REMOVED lines=36> */
.L_x_3023:
[----:B------:R-:W-:Y:S01]  /*314f0*/  IMAD R3, R19, 0x8, R18 ;  /* 0x0000000813037824 */ /* 0x000fe200078e0212 */
[----:B------:R-:W-:Y:S01]  /*31500*/  SHF.L.U32 R2, R10, 0x1f, RZ ;  /* 0x0000001f0a027819 */ /* 0x000fe200000006ff */
[----:B------:R-:W-:Y:S03]  /*31510*/  BSSY B2, `(.L_x_3024) ;  /* 0x0000003000027945 */ /* 0x000fe60003800000 */
[----:B------:R-:W2:Y:S02]  /*31520*/  SYNCS.PHASECHK.TRANS64.TRYWAIT P0, [R3+URZ+0x38840], R2 ;  /* 0x03884002030075a7 */ /* 0x000ea4000800017f */
[----:B--2---:R-:W-:Y:S05]  /*31530*/  @!P0 BRA `(.L_x_3025) ;  /* 0x0000004c00548947 */ /* 0x004fea0003800000 */
.L_x_3172:
[----:B------:R-:W-:Y:S05]  /*31540*/  BSYNC B2 ;  /* 0x0000000000027941 */ /* 0x000fea0003800000 */
.L_x_3024:
        /* <DEDUP_REMOVED lines=11> */
.L_x_3027:
[----:B------:R-:W-:Y:S05]  /*31600*/  BSYNC B2 ;  /* 0x0000000000027941 */ /* 0x000fea0003800000 */
.L_x_3026:
        /* <DEDUP_REMOVED lines=12> */
.L_x_3028:
        /* <DEDUP_REMOVED lines=16> */
.L_x_3029:
        /* <DEDUP_REMOVED lines=16> */
.L_x_3030:
        /* <DEDUP_REMOVED lines=16> */
.L_x_3031:
        /* <DEDUP_REMOVED lines=15> */
.L_x_3173:
[----:B------:R-:W-:Y:S05]  /*31ac0*/  BSYNC B2 ;  /* 0x0000000000027941 */ /* 0x000fea0003800000 */
.L_x_3032:
        /* <DEDUP_REMOVED lines=10> */
.L_x_3034:
[----:B------:R-:W2:Y:S01]  /*31b70*/  LDL R3, [R1+0x10] ;  /* 0x0000100001037983 */ /* 0x000ea20000100800 */
[----:B------:R-:W-:Y:S01]  /*31b80*/  BSSY B2, `(.L_x_3035) ;  /* 0x0000004000027945 */ /* 0x000fe20003800000 */
[----:B--2---:R-:W-:-:S13]  /*31b90*/  LOP3.LUT P0, RZ, R3, 0x8, RZ, 0xc0, !PT ;  /* 0x0000000803ff7812 */ /* 0x004fda000780c0ff */
[----:B------:R-:W-:Y:S05]  /*31ba0*/  @P0 BRA `(.L_x_3036) ;  /* 0x0000000000040947 */ /* 0x000fea0003800000 */
[----:B------:R-:W-:Y:S01]  /*31bb0*/  BPT.TRAP 0x1 ;  /* 0x000000040000795c */ /* 0x000fe20000300000 */
.L_x_3036:
[----:B------:R-:W-:Y:S05]  /*31bc0*/  BSYNC B2 ;  /* 0x0000000000027941 */ /* 0x000fea0003800000 */
.L_x_3035:
        /* <DEDUP_REMOVED lines=12> */
.L_x_3037:
        /* <DEDUP_REMOVED lines=15> */
.L_x_3038:
        /* <DEDUP_REMOVED lines=15> */
.L_x_3039:
        /* <DEDUP_REMOVED lines=15> */
.L_x_3040:
        /* <DEDUP_REMOVED lines=12> */
.L_x_3022:
[----:B------:R-:W-:Y:S05]  /*32020*/  BSYNC B1 ;  /* 0x0000000000017941 */ /* 0x000fea0003800000 */
.L_x_3021:
[----:B------:R-:W2:Y:S01]  /*32030*/  LDL R2, [R1+0x34] ;  /* 0x0000340001027983 */ /* 0x000ea20000100800 */
[----:B------:R-:W-:Y:S01]  /*32040*/  VIADD R0, R0, 0xfffffffe ;  /* 0xfffffffe00007836 */ /* 0x000fe20000000000 */
[----:B--2---:R-:W-:-:S13]  /*32050*/  ISETP.GT.AND P0, PT, R6, R2, PT ;  /* 0x000000020600720c */ /* 0x004fda0003f04270 */
[----:B------:R-:W-:Y:S05]  /*32060*/  @P0 BRA `(.L_x_3041) ;  /* 0xffffffe4002c0947 */ /* 0x000fea000383ffff */
.L_x_2978:
[----:B------:R-:W-:Y:S05]  /*32070*/  BSYNC B0 ;  /* 0x0000000000007941 */ /* 0x000fea0003800000 */
.L_x_2977:
        /* <DEDUP_REMOVED lines=19> */
.L_x_3043:
[----:B------:R-:W-:Y:S05]  /*321b0*/  BSYNC B0 ;  /* 0x0000000000007941 */ /* 0x000fea0003800000 */
.L_x_3042:
        /* <DEDUP_REMOVED lines=10> */
.L_x_3174:
[----:B------:R-:W-:Y:S05]  /*32260*/  BSYNC B1 ;  /* 0x0000000000017941 */ /* 0x000fea0003800000 */
.L_x_3046:
        /* <DEDUP_REMOVED lines=10> */
.L_x_3048:
[----:B------:R-:W2:Y:S01]  /*32310*/  LDL R2, [R1+0x10] ;  /* 0x0000100001027983 */ /* 0x000ea20000100800 */
[----:B------:R-:W-:Y:S01]  /*32320*/  BSSY B1, `(.L_x_3049) ;  /* 0x0000004000017945 */ /* 0x000fe20003800000 */
[----:B--2---:R-:W-:-:S13]  /*32330*/  LOP3.LUT P0, RZ, R2, 0x8, RZ, 0xc0, !PT ;  /* 0x0000000802ff7812 */ /* 0x004fda000780c0ff */
[----:B------:R-:W-:Y:S05]  /*32340*/  @P0 BRA `(.L_x_3050) ;  /* 0x0000000000040947 */ /* 0x000fea0003800000 */
[----:B------:R-:W-:Y:S01]  /*32350*/  BPT.TRAP 0x1 ;  /* 0x000000040000795c */ /* 0x000fe20000300000 */
.L_x_3050:
[----:B------:R-:W-:Y:S05]  /*32360*/  BSYNC B1 ;  /* 0x0000000000017941 */ /* 0x000fea0003800000 */
.L_x_3049:
        /* <DEDUP_REMOVED lines=12> */
.L_x_3051:
        /* <DEDUP_REMOVED lines=15> */
.L_x_3052:
        /* <DEDUP_REMOVED lines=15> */
.L_x_3053:
        /* <DEDUP_REMOVED lines=15> */
.L_x_3054:
        /* <DEDUP_REMOVED lines=10> */
.L_x_3045:
[----:B------:R-:W-:Y:S05]  /*327a0*/  BSYNC B0 ;  /* 0x0000000000007941 */ /* 0x000fea0003800000 */
.L_x_3044:
[----:B------:R-:W2:Y:S01]  /*327b0*/  LDL.LU R4, [R1+0x18] ;  /* 0x0000180001047983 */ /* 0x000ea20000300800 */
[----:B------:R-:W-:-:S05]  /*327c0*/  VIADD R19, R19, 0x1 ;  /* 0x0000000113137836 */ /* 0x000fca0000000000 */
[----:B------:R-:W-:-:S04]  /*327d0*/  ISETP.NE.AND P0, PT, R19, 0x2, PT ;  /* 0x000000021300780c */ /* 0x000fc80003f05270 */
[----:B------:R-:W-:Y:S02]  /*327e0*/  SEL R0, RZ, 0x1, P0 ;  /* 0x00000001ff007807 */ /* 0x000fe40000000000 */
[----:B------:R-:W-:Y:S02]  /*327f0*/  SEL R19, R19, RZ, P0 ;  /* 0x000000ff13137207 */ /* 0x000fe40000000000 */
[----:B--2---:R-:W-:-:S05]  /*32800*/  LOP3.LUT R4, R4, R0, RZ, 0x3c, !PT ;  /* 0x0000000004047212 */ /* 0x004fca00078e3cff */
[----:B------:R2:W-:Y:S02]  /*32810*/  STL [R1+0x18], R4 ;  /* 0x0000180401007387 */ /* 0x0005e40000100800 */
.L_x_2957:
[----:B------:R-:W-:Y:S05]  /*32820*/  BSYNC B7 ;  /* 0x0000000000077941 */ /* 0x000fea0003800000 */
.L_x_2955:
[----:B0-----:R-:W3:Y:S02]  /*32830*/  LDL R10, [R1+0x10] ;  /* 0x00001000010a7983 */ /* 0x001ee40000100800 */
[----:B---3--:R-:W-:-:S13]  /*32840*/  LOP3.LUT P0, RZ, R10, 0x10, RZ, 0xc0, !PT ;  /* 0x000000100aff7812 */ /* 0x008fda000780c0ff */
[----:B------:R-:W-:Y:S05]  /*32850*/  @!P0 BRA `(.L_x_3055) ;  /* 0x00000000002c8947 */ /* 0x000fea0003800000 */
[----:B------:R-:W-:Y:S05]  /*32860*/  WARPSYNC.ALL ;  /* 0x0000000000007948 */ /* 0x000fea0003800000 */
[----:B------:R-:W0:Y:S08]  /*32870*/  S2UR UR5, SR_CgaCtaId ;  /* 0x00000000000579c3 */ /* 0x000e300000008800 */
[----:B------:R-:W-:Y:S06]  /*32880*/  BAR.SYNC.DEFER_BLOCKING 0x5, 0x180 ;  /* 0x0146000000007b1d */ /* 0x000fec0000010000 */
[----:B------:R-:W-:-:S02]  /*32890*/  UMOV UR4, 0x400 ;  /* 0x0000040000047882 */ /* 0x000fc40000000000 */
[----:B0-----:R-:W-:-:S06]  /*328a0*/  ULEA UR4, UR5, UR4, 0x18 ;  /* 0x0000000405047291 */ /* 0x001fcc000f8ec03f */
[----:B------:R-:W-:-:S05]  /*328b0*/  IMAD.U32 R18, RZ, RZ, UR4 ;  /* 0x00000004ff127e24 */ /* 0x000fca000f8e00ff */
[----:B-12---:R-:W0:Y:S04]  /*328c0*/  LDS.128 R4, [R18+0x388d0] ;  /* 0x0388d00012047984 */ /* 0x006e280000000c00 */
[----:B0-----:R0:W-:Y:S04]  /*328d0*/  STL.64 [R1], R4 ;  /* 0x0000000401007387 */ /* 0x0011e80000100a00 */
[----:B------:R0:W-:Y:S01]  /*328e0*/  STL.64 [R1+0x8], R6 ;  /* 0x0000080601007387 */ /* 0x0001e20000100a00 */
[----:B------:R-:W-:Y:S06]  /*328f0*/  BAR.ARV 0x4, 0x180 ;  /* 0x0106000000007b1d */ /* 0x000fec0000002000 */
[----:B------:R-:W-:Y:S05]  /*32900*/  BRA `(.L_x_3056) ;  /* 0x00000010003c7947 */ /* 0x000fea0003800000 */
.L_x_3055:
[----:B------:R-:W3:Y:S01]  /*32910*/  LDL R16, [R1+0x30] ;  /* 0x0000300001107983 */ /* 0x000ee20000100800 */
[----:B------:R-:W-:Y:S01]  /*32920*/  UMOV UR4, 0xffffffff ;  /* 0xffffffff00047882 */ /* 0x000fe20000000000 */
[----:B---3--:R-:W-:Y:S02]  /*32930*/  ISETP.NE.AND P5, PT, R16, 0x1f, PT ;  /* 0x0000001f1000780c */ /* 0x008fe40003fa5270 */
[----:B------:R-:W-:Y:S11]  /*32940*/  BRA.DIV UR4, `(.L_x_3057) ;  /* 0x0000003a048c7947 */ /* 0x000ff6000b800000 */
[----:B------:R-:W3:Y:S01]  /*32950*/  LDL R3, [R1+0xc] ;  /* 0x00000c0001037983 */ /* 0x000ee20000100800 */
[----:B------:R-:W-:-:S03]  /*32960*/  ULDC UR4, c[0x0][0xc3c] ;  /* 0x00030f0000047ab9 */ /* 0x000fc60000000800 */
[----:B------:R-:W4:Y:S01]  /*32970*/  LDL.LU R2, [R1] ;  /* 0x0000000001027983 */ /* 0x000f220000300800 */
[----:B------:R-:W-:Y:S01]  /*32980*/  LOP3.LUT P4, RZ, R10, 0x1, RZ, 0xc0, !PT ;  /* 0x000000010aff7812 */ /* 0x000fe2000788c0ff */
[----:B------:R-:W-:Y:S01]  /*32990*/  ULDC.64 UR6, c[0x0][0x208] ;  /* 0x0000820000067ab9 */ /* 0x000fe20000000a00 */
[----:B---3--:R-:W-:Y:S02]  /*329a0*/  IMAD.IADD R0, R3, 0x1, R16 ;  /* 0x0000000103007824 */ /* 0x008fe400078e0210 */
[----:B----4-:R-:W-:-:S03]  /*329b0*/  IMAD.MOV.U32 R10, RZ, RZ, R2 ;  /* 0x000000ffff0a7224 */ /* 0x010fc600078e0002 */
        /* <DEDUP_REMOVED lines=12> */
[----:B------:R-:W-:-:S03]  /*32a80*/  ISETP.GE.U32.AND P3, PT, R16, 0x10, PT ;  /* 0x000000101000780c */ /* 0x000fc60003f66070 */
[----:B------:R-:W-:Y:S01]  /*32a90*/  SHFL.IDX PT, R0, R10, 0x1, 0x1f ;  /* 0x00201f000a007f89 */ /* 0x000fe200000e0000 */
[----:B---3--:R-:W-:Y:S02]  /*32aa0*/  @!P0 IMAD.MOV.U32 R4, RZ, RZ, R8 ;  /* 0x000000ffff048224 */ /* 0x008fe400078e0008 */
[----:B------:R-:W-:Y:S02]  /*32ab0*/  IMAD.MOV.U32 R8, RZ, RZ, RZ ;  /* 0x000000ffff087224 */ /* 0x000fe400078e00ff */
        /* <DEDUP_REMOVED lines=19> */
.L_x_3184:
[----:B------:R-:W-:Y:S02]  /*32bf0*/  ULDC UR4, c[0x0][0xc38] ;  /* 0x00030e0000047ab9 */ /* 0x000fe40000000800 */
[----:B------:R-:W-:-:S04]  /*32c00*/  IMAD.U32 R2, RZ, RZ, UR4 ;  /* 0x00000004ff027e24 */ /* 0x000fc8000f8e00ff */
[----:B-1----:R-:W-:-:S04]  /*32c10*/  IMAD R9, R9, R2, RZ ;  /* 0x0000000209097224 */ /* 0x002fc800078e02ff */
[----:B------:R-:W-:-:S05]  /*32c20*/  IMAD.IADD R0, R0, 0x1, R9 ;  /* 0x0000000100007824 */ /* 0x000fca00078e0209 */
[----:B------:R-:W-:-:S13]  /*32c30*/  ISETP.GT.AND P4, PT, R0, R5, PT ;  /* 0x000000050000720c */ /* 0x000fda0003f84270 */
[----:B------:R-:W-:Y:S05]  /*32c40*/  @P4 BRA `(.L_x_3058) ;  /* 0x0000000000b44947 */ /* 0x000fea0003800000 */
.L_x_3061:
        /* <DEDUP_REMOVED lines=39> */
.L_x_3192:
[----:B------:R-:W-:Y:S02]  /*32ec0*/  ULDC UR4, c[0x0][0xc38] ;  /* 0x00030e0000047ab9 */ /* 0x000fe40000000800 */
[----:B------:R-:W-:-:S04]  /*32ed0*/  IMAD.U32 R2, RZ, RZ, UR4 ;  /* 0x00000004ff027e24 */ /* 0x000fc8000f8e00ff */
[----:B-1----:R-:W-:-:S04]  /*32ee0*/  IMAD R9, R9, R2, RZ ;  /* 0x0000000209097224 */ /* 0x002fc800078e02ff */
[----:B------:R-:W-:-:S05]  /*32ef0*/  IMAD.IADD R0, R9, 0x1, R0 ;  /* 0x0000000109007824 */ /* 0x000fca00078e0200 */
[----:B------:R-:W-:-:S13]  /*32f00*/  ISETP.GT.AND P4, PT, R0, R5, PT ;  /* 0x000000050000720c */ /* 0x000fda0003f84270 */
[----:B------:R-:W-:Y:S05]  /*32f10*/  @!P4 BRA `(.L_x_3061) ;  /* 0xfffffffc004cc947 */ /* 0x000fea000383ffff */
.L_x_3058:
        /* <DEDUP_REMOVED lines=12> */
.L_x_3197:
[----:B------:R-:W-:-:S13]  /*32fe0*/  ISETP.NE.AND P0, PT, R0, RZ, PT ;  /* 0x000000ff0000720c */ /* 0x000fda0003f05270 */
[----:B------:R-:W-:Y:S05]  /*32ff0*/  @!P0 BRA `(.L_x_3063) ;  /* 0x0000000000148947 */ /* 0x000fea0003800000 */
[----:B------:R-:W-:Y:S01]  /*33000*/  UMOV UR4, 0xffffffff ;  /* 0xffffffff00047882 */ /* 0x000fe20000000000 */
[----:B-1----:R-:W-:Y:S02]  /*33010*/  VIADD R3, R3, 0xffffffff ;  /* 0xffffffff03037836 */ /* 0x002fe40000000000 */
[----:B------:R-:W-:Y:S05]  /*33020*/  BRA.DIV UR4, `(.L_x_3064) ;  /* 0x0000003e04807947 */ /* 0x000fea000b800000 */
[----:B------:R1:W2:Y:S02]  /*33030*/  SHFL.IDX PT, R3, R7, R3, 0x1f ;  /* 0x00001f0307037589 */ /* 0x0002a400000e0000 */
.L_x_3200:
[----:B--2---:R-:W-:-:S07]  /*33040*/  IMAD.MOV.U32 R8, RZ, RZ, R3 ;  /* 0x000000ffff087224 */ /* 0x004fce00078e0003 */
.L_x_3063:
[----:B------:R-:W-:Y:S01]  /*33050*/  ISETP.NE.AND P0, PT, R6, 0x1, PT ;  /* 0x000000010600780c */ /* 0x000fe20003f05270 */
[----:B------:R-:W-:-:S05]  /*33060*/  IMAD R0, R8, R2, R9 ;  /* 0x0000000208007224 */ /* 0x000fca00078e0209 */
[----:B------:R2:W-:Y:S02]  /*33070*/  STL [R1], R0 ;  /* 0x0000000001007387 */ /* 0x0005e40000100800 */
[----:B--2---:R-:W-:-:S05]  /*33080*/  IMAD.IADD R0, R5, 0x1, -R0 ;  /* 0x0000000105007824 */ /* 0x004fca00078e0a00 */
[----:B------:R-:W-:Y:S05]  /*33090*/  @!P0 BRA `(.L_x_3065) ;  /* 0x0000000000e48947 */ /* 0x000fea0003800000 */
[----:B------:R-:W-:-:S04]  /*330a0*/  IABS R5, R4 ;  /* 0x0000000400057213 */ /* 0x000fc80000000000 */
[----:B------:R-:W2:Y:S08]  /*330b0*/  I2F.RP R2, R5 ;  /* 0x0000000500027306 */ /* 0x000eb00000209400 */
[----:B--2---:R-:W2:Y:S02]  /*330c0*/  MUFU.RCP R2, R2 ;  /* 0x0000000200027308 */ /* 0x004ea40000001000 */
[----:B--2---:R-:W-:-:S06]  /*330d0*/  VIADD R2, R2, 0xffffffe ;  /* 0x0ffffffe02027836 */ /* 0x004fcc0000000000 */
        /* <DEDUP_REMOVED lines=53> */
.L_x_3065:
[----:B-1----:R-:W2:Y:S01]  /*33430*/  LDL R3, [R1+0xc] ;  /* 0x00000c0001037983 */ /* 0x002ea20000100800 */
        /* <DEDUP_REMOVED lines=63> */
.L_x_3066:
[----:B------:R-:W-:-:S05]  /*33830*/  LOP3.LUT R0, RZ, R0, RZ, 0x33, !PT ;  /* 0x00000000ff007212 */ /* 0x000fca00078e33ff */
[----:B------:R-:W-:-:S05]  /*33840*/  IMAD.IADD R0, R4, 0x1, R0 ;  /* 0x0000000104007824 */ /* 0x000fca00078e0200 */
[----:B------:R2:W-:Y:S01]  /*33850*/  STL [R1+0x4], R0 ;  /* 0x0000040001007387 */ /* 0x0005e20000100800 */
[----:B------:R-:W-:Y:S05]  /*33860*/  BRA `(.L_x_3067) ;  /* 0x0000000000287947 */ /* 0x000fea0003800000 */
.L_x_3059:
        /* <DEDUP_REMOVED lines=10> */
.L_x_3067:
[----:B--23--:R-:W2:Y:S04]  /*33910*/  LDL R0, [R1+0x30] ;  /* 0x0000300001007983 */ /* 0x00cea80000100800 */
[----:B01----:R-:W3:Y:S04]  /*33920*/  LDL R2, [R1+0xc] ;  /* 0x00000c0001027983 */ /* 0x003ee80000100800 */
[----:B------:R-:W4:Y:S04]  /*33930*/  LDL R3, [R1+0x8] ;  /* 0x0000080001037983 */ /* 0x000f280000100800 */
[----:B------:R-:W5:Y:S04]  /*33940*/  LDL R4, [R1] ;  /* 0x0000000001047983 */ /* 0x000f680000100800 */
[----:B------:R-:W5:Y:S01]  /*33950*/  LDL R5, [R1+0x4] ;  /* 0x0000040001057983 */ /* 0x000f620000100800 */
[----:B------:R-:W-:Y:S05]  /*33960*/  WARPSYNC.ALL ;  /* 0x0000000000007948 */ /* 0x000fea0003800000 */
[----:B------:R-:W-:Y:S01]  /*33970*/  BAR.SYNC.DEFER_BLOCKING 0x4, 0x180 ;  /* 0x0106000000007b1d */ /* 0x000fe20000010000 */
[----:B--2---:R-:W-:-:S13]  /*33980*/  ISETP.NE.AND P0, PT, R0, RZ, PT ;  /* 0x000000ff0000720c */ /* 0x004fda0003f05270 */
[----:B------:R-:W0:Y:S01]  /*33990*/  @!P0 S2R R0, SR_CgaCtaId ;  /* 0x0000000000008919 */ /* 0x000e220000008800 */
[----:B---3--:R-:W-:Y:S01]  /*339a0*/  IMAD.MOV.U32 R7, RZ, RZ, R2 ;  /* 0x000000ffff077224 */ /* 0x008fe200078e0002 */
[----:B------:R-:W-:Y:S01]  /*339b0*/  @!P0 MOV R2, 0x400 ;  /* 0x0000040000028802 */ /* 0x000fe20000000f00 */
[----:B----4-:R-:W-:-:S03]  /*339c0*/  IMAD.MOV.U32 R6, RZ, RZ, R3 ;  /* 0x000000ffff067224 */ /* 0x010fc600078e0003 */
[----:B0-----:R-:W-:-:S05]  /*339d0*/  @!P0 LEA R18, R0, R2, 0x18 ;  /* 0x0000000200128211 */ /* 0x001fca00078ec0ff */
[----:B-----5:R1:W-:Y:S01]  /*339e0*/  @!P0 STS.128 [R18+0x388d0], R4 ;  /* 0x0388d00412008388 */ /* 0x0203e20000000c00 */
[----:B------:R-:W-:Y:S06]  /*339f0*/  BAR.ARV 0x5, 0x180 ;  /* 0x0146000000007b1d */ /* 0x000fec0000002000 */
.L_x_3056:
[----:B------:R-:W2:Y:S01]  /*33a00*/  LDL R0, [R1+0xc] ;  /* 0x00000c0001007983 */ /* 0x000ea20000100800 */
[----:B------:R-:W-:Y:S02]  /*33a10*/  ULDC UR4, c[0x0][0xc3c] ;  /* 0x00030f0000047ab9 */ /* 0x000fe40000000800 */
[----:B--2---:R-:W-:-:S13]  /*33a20*/  ISETP.GE.AND P0, PT, R0, UR4, PT ;  /* 0x0000000400007c0c */ /* 0x004fda000bf06270 */
[----:B------:R-:W-:Y:S05]  /*33a30*/  @!P0 BRA `(.L_x_3068) ;  /* 0xffffff7800748947 */ /* 0x000fea000383ffff */
[----:B------:R-:W-:Y:S05]  /*33a40*/  BSYNC B8 ;  /* 0x0000000000087941 */ /* 0x000fea0003800000 */
.L_x_2903:
        /* <DEDUP_REMOVED lines=12> */
.L_x_3201:
[----:B------:R-:W-:Y:S05]  /*33b10*/  BSYNC B0 ;  /* 0x0000000000007941 */ /* 0x000fea0003800000 */
.L_x_3069:
[----:B------:R-:W-:-:S03]  /*33b20*/  UMOV UR4, 0xffffffff ;  /* 0xffffffff00047882 */ /* 0x000fc60000000000 */
[----:B------:R-:W-:Y:S05]  /*33b30*/  BRA.DIV UR4, `(.L_x_3071) ;  /* 0x0000003204fc7947 */ /* 0x000fea000b800000 */
[----:B------:R-:W1:Y:S02]  /*33b40*/  S2R R2, SR_TID.X ;  /* 0x0000000000027919 */ /* 0x000e640000002100 */
[----:B-1----:R-:W-:-:S04]  /*33b50*/  SHF.R.U32.HI R2, RZ, 0x5, R2 ;  /* 0x00000005ff027819 */ /* 0x002fc80000011602 */
[----:B------:R-:W-:-:S05]  /*33b60*/  LOP3.LUT R2, R2, 0x3, RZ, 0xc0, !PT ;  /* 0x0000000302027812 */ /* 0x000fca00078ec0ff */
[----:B------:R1:W2:Y:S02]  /*33b70*/  SHFL.IDX PT, R14, R2, RZ, 0x1f ;  /* 0x00001fff020e7589 */ /* 0x0002a400000e0000 */
.L_x_3204:
[----:B--2---:R-:W-:-:S13]  /*33b80*/  ISETP.NE.AND P0, PT, R14, RZ, PT ;  /* 0x000000ff0e00720c */ /* 0x004fda0003f05270 */
[----:B------:R-:W-:Y:S05]  /*33b90*/  @P0 BRA `(.L_x_2630) ;  /* 0x0000000000940947 */ /* 0x000fea0003800000 */
[----:B------:R-:W-:-:S03]  /*33ba0*/  UMOV UR4, 0xffffffff ;  /* 0xffffffff00047882 */ /* 0x000fc60000000000 */
[----:B------:R-:W-:Y:S05]  /*33bb0*/  BRA.DIV UR4, `(.L_x_3072) ;  /* 0x0000003604107947 */ /* 0x000fea000b800000 */
[----:B------:R-:W-:-:S13]  /*33bc0*/  ELECT P6, URZ, PT ;  /* 0x00000000003f782f */ /* 0x000fda00038c0000 */
.L_x_3207:
        /* <DEDUP_REMOVED lines=8> */
.L_x_3073:
        /* <DEDUP_REMOVED lines=13> */
.L_x_3208:
[----:B------:R-:W1:Y:S02]  /*33d20*/  SYNCS.PHASECHK.TRANS64.TRYWAIT P0, [R7+URZ], R2 ;  /* 0x00000002070075a7 */ /* 0x000e64000800017f */
[----:B-1----:R-:W-:Y:S05]  /*33d30*/  @!P0 BRA `(.L_x_3075) ;  /* 0x0000003000e48947 */ /* 0x002fea0003800000 */
.L_x_3209:
[----:B------:R-:W-:Y:S05]  /*33d40*/  @!P2 BRA `(.L_x_3076) ;  /* 0x000000000004a947 */ /* 0x000fea0003800000 */
[----:B------:R-:W-:Y:S01]  /*33d50*/  BPT.TRAP 0x1 ;  /* 0x000000040000795c */ /* 0x000fe20000300000 */
.L_x_3076:
[----:B------:R-:W-:-:S04]  /*33d60*/  VIADD R0, R0, 0x38860 ;  /* 0x0003886000007836 */ /* 0x000fc80000000000 */
[----:B------:R-:W-:-:S04]  /*33d70*/  IMAD R4, R19, 0x8, R0 ;  /* 0x0000000813047824 */ /* 0x000fc800078e0200 */
[----:B------:R-:W2:Y:S02]  /*33d80*/  SYNCS.PHASECHK.TRANS64.TRYWAIT P0, [R4+URZ], R5 ;  /* 0x00000005040075a7 */ /* 0x000ea4000800017f */
[----:B--2---:R-:W-:Y:S05]  /*33d90*/  @!P0 BRA `(.L_x_3077) ;  /* 0x0000003000e08947 */ /* 0x004fea0003800000 */
.L_x_3210:
[----:B------:R-:W-:-:S07]  /*33da0*/  IMAD R3, R3, 0x8, R0 ;  /* 0x0000000803037824 */ /* 0x000fce00078e0200 */
.L_x_3078:
[----:B---3--:R3:W4:Y:S02]  /*33db0*/  SYNCS.PHASECHK.TRANS64.TRYWAIT P0, [R3+URZ], R2 ;  /* 0x00000002030075a7 */ /* 0x008724000800017f */
[----:B----4-:R-:W-:Y:S05]  /*33dc0*/  @!P0 NANOSLEEP.SYNCS 0x989680 ;  /* 0x009896800000895d */ /* 0x010fea0003900000 */
[----:B------:R-:W4:Y:S02]  /*33dd0*/  @!P0 SYNCS.PHASECHK.TRANS64 P0, [R3+URZ], R2 ;  /* 0x00000002030085a7 */ /* 0x000f24000800007f */
[----:B----4-:R-:W-:Y:S05]  /*33de0*/  @!P0 BRA `(.L_x_3078) ;  /* 0xfffffffc00f08947 */ /* 0x010fea000383ffff */
.L_x_2630:
[----:B------:R-:W-:Y:S05]  /*33df0*/  BSYNC B9 ;  /* 0x0000000000097941 */ /* 0x000fea0003800000 */
.L_x_2627:
[----:B------:R-:W-:Y:S05]  /*33e00*/  EXIT ;  /* 0x000000000000794d */ /* 0x000fea0003800000 */
.L_x_2652:
[----:B0-----:R0:W1:Y:S02]  /*33e10*/  SYNCS.PHASECHK.TRANS64.TRYWAIT P6, [R0+URZ+0x38890], R114 ;  /* 0x03889072000075a7 */ /* 0x00106400080c017f */
[----:B-1----:R-:W-:Y:S05]  /*33e20*/  @!P6 NANOSLEEP.SYNCS 0x989680 ;  /* 0x009896800000e95d */ /* 0x002fea0003900000 */
[----:B------:R-:W1:Y:S02]  /*33e30*/  @!P6 SYNCS.PHASECHK.TRANS64 P6, [R0+URZ+0x38890], R114 ;  /* 0x038890720000e5a7 */ /* 0x000e6400080c007f */
[----:B-1----:R-:W-:Y:S05]  /*33e40*/  @!P6 BRA `(.L_x_2652) ;  /* 0xfffffffc00f0e947 */ /* 0x002fea000383ffff */
[----:B------:R-:W-:Y:S05]  /*33e50*/  BRA `(.L_x_3079) ;  /* 0xfffffd00004c7947 */ /* 0x000fea000383ffff */
.L_x_2708:
[----:B-1----:R1:W2:Y:S02]  /*33e60*/  SYNCS.PHASECHK.TRANS64.TRYWAIT P5, [R0+URZ+0x38890], R114 ;  /* 0x03889072000075a7 */ /* 0x0022a400080a017f */
[----:B--2---:R-:W-:Y:S05]  /*33e70*/  @!P5 NANOSLEEP.SYNCS 0x989680 ;  /* 0x009896800000d95d */ /* 0x004fea0003900000 */
[----:B------:R-:W2:Y:S02]  /*33e80*/  @!P5 SYNCS.PHASECHK.TRANS64 P5, [R0+URZ+0x38890], R114 ;  /* 0x038890720000d5a7 */ /* 0x000ea400080a007f */
[----:B--2---:R-:W-:Y:S05]  /*33e90*/  @!P5 BRA `(.L_x_2708) ;  /* 0xfffffffc00f0d947 */ /* 0x004fea000383ffff */
[----:B------:R-:W-:Y:S05]  /*33ea0*/  BRA `(.L_x_3080) ;  /* 0xfffffd38003c7947 */ /* 0x000fea000383ffff */
.L_x_2733:
[----:B-1----:R1:W2:Y:S02]  /*33eb0*/  SYNCS.PHASECHK.TRANS64.TRYWAIT P3, [R0+URZ+0x38890], R114 ;  /* 0x03889072000075a7 */ /* 0x0022a4000806017f */
[----:B--2---:R-:W-:Y:S05]  /*33ec0*/  @!P3 NANOSLEEP.SYNCS 0x989680 ;  /* 0x009896800000b95d */ /* 0x004fea0003900000 */
[----:B------:R-:W2:Y:S02]  /*33ed0*/  @!P3 SYNCS.PHASECHK.TRANS64 P3, [R0+URZ+0x38890], R114 ;  /* 0x038890720000b5a7 */ /* 0x000ea4000806007f */
[----:B--2---:R-:W-:Y:S05]  /*33ee0*/  @!P3 BRA `(.L_x_2733) ;  /* 0xfffffffc00f0b947 */ /* 0x004fea000383ffff */
[----:B------:R-:W-:Y:S05]  /*33ef0*/  BRA `(.L_x_3081) ;  /* 0xfffffd6c00407947 */ /* 0x000fea000383ffff */
.L_x_2741:
[----:B0-----:R0:W1:Y:S02]  /*33f00*/  SYNCS.PHASECHK.TRANS64.TRYWAIT P2, [R0+URZ+0x388b0], R114 ;  /* 0x0388b072000075a7 */ /* 0x001064000804017f */
[----:B-1----:R-:W-:Y:S05]  /*33f10*/  @!P2 NANOSLEEP.SYNCS 0x989680 ;  /* 0x009896800000a95d */ /* 0x002fea0003900000 */
[----:B------:R-:W1:Y:S02]  /*33f20*/  @!P2 SYNCS.PHASECHK.TRANS64 P2, [R0+URZ+0x388b0], R114 ;  /* 0x0388b0720000a5a7 */ /* 0x000e64000804007f */
[----:B-1----:R-:W-:Y:S05]  /*33f30*/  @!P2 BRA `(.L_x_2741) ;  /* 0xfffffffc00f0a947 */ /* 0x002fea000383ffff */
[----:B------:R-:W-:Y:S05]  /*33f40*/  BRA `(.L_x_3082) ;  /* 0xfffffd7000707947 */ /* 0x000fea000383ffff */
.L_x_2763:
        /* <DEDUP_REMOVED lines=8> */
.L_x_3084:
[----:B------:R-:W-:Y:S05]  /*33fd0*/  BSYNC B1 ;  /* 0x0000000000017941 */ /* 0x000fea0003800000 */
.L_x_3083:
        /* <DEDUP_REMOVED lines=8> */
.L_x_3085:
[----:B------:R-:W-:Y:S02]  /*34060*/  IMAD.MOV.U32 R13, RZ, RZ, R31 ;  /* 0x000000ffff0d7224 */ /* 0x000fe400078e001f */
[----:B------:R-:W-:-:S07]  /*34070*/  IMAD.MOV.U32 R6, RZ, RZ, R14 ;  /* 0x000000ffff067224 */ /* 0x000fce00078e000e */
[----:B------:R-:W-:Y:S05]  /*34080*/  WARPSYNC.COLLECTIVE R15, `(.L_x_3086) ;  /* 0x000000000f087348 */ /* 0x000fea0003c00000 */
[----:B------:R0:W1:Y:S02]  /*34090*/  SHFL.IDX P6, R14, R13, R12, R11 ;  /* 0x0000000c0d0e7389 */ /* 0x00006400000c000b */
[----:B01----:R-:W-:Y:S01]  /*340a0*/  ENDCOLLECTIVE ;  /* 0x000000000000791b */ /* 0x003fe20003800000 */
.L_x_3086:
[----:B------:R-:W-:Y:S02]  /*340b0*/  IMAD.MOV.U32 R13, RZ, RZ, R30 ;  /* 0x000000ffff0d7224 */ /* 0x000fe400078e001e */
[----:B------:R-:W-:-:S07]  /*340c0*/  IMAD.MOV.U32 R9, RZ, RZ, R14 ;  /* 0x000000ffff097224 */ /* 0x000fce00078e000e */
[----:B------:R-:W-:Y:S05]  /*340d0*/  WARPSYNC.COLLECTIVE R15, `(.L_x_3087) ;  /* 0x000000000f087348 */ /* 0x000fea0003c00000 */
[----:B------:R0:W1:Y:S02]  /*340e0*/  SHFL.IDX P6, R14, R13, R12, R11 ;  /* 0x0000000c0d0e7389 */ /* 0x00006400000c000b */
[----:B01----:R-:W-:Y:S01]  /*340f0*/  ENDCOLLECTIVE ;  /* 0x000000000000791b */ /* 0x003fe20003800000 */
.L_x_3087:
[----:B------:R-:W-:Y:S01]  /*34100*/  IMAD.MOV.U32 R8, RZ, RZ, R14 ;  /* 0x000000ffff087224 */ /* 0x000fe200078e000e */
[----:B------:R-:W-:Y:S06]  /*34110*/  BRA `(.L_x_3088) ;  /* 0xfffffd8400ac7947 */ /* 0x000fec000383ffff */
.L_x_2766:
[----:B------:R-:W-:Y:S01]  /*34120*/  BSSY B1, `(.L_x_3089) ;  /* 0x0000008000017945 */ /* 0x000fe20003800000 */
[----:B------:R-:W-:Y:S02]  /*34130*/  IMAD.MOV.U32 R13, RZ, RZ, R33 ;  /* 0x000000ffff0d7224 */ /* 0x000fe400078e0021 */
[----:B------:R-:W-:Y:S02]  /*34140*/  IMAD.MOV.U32 R12, RZ, RZ, 0x1 ;  /* 0x00000001ff0c7424 */ /* 0x000fe400078e00ff */
[----:B------:R-:W-:Y:S02]  /*34150*/  IMAD.MOV.U32 R11, RZ, RZ, 0x181f ;  /* 0x0000181fff0b7424 */ /* 0x000fe400078e00ff */
[----:B------:R-:W-:-:S07]  /*34160*/  IMAD.MOV.U32 R15, RZ, RZ, -0x1 ;  /* 0xffffffffff0f7424 */ /* 0x000fce00078e00ff */
[----:B0--34-:R-:W-:Y:S05]  /*34170*/  WARPSYNC.COLLECTIVE R15, `(.L_x_3090) ;  /* 0x000000000f087348 */ /* 0x019fea0003c00000 */
[----:B------:R1:W2:Y:S02]  /*34180*/  SHFL.IDX P6, R14, R13, R12, R11 ;  /* 0x0000000c0d0e7389 */ /* 0x0002a400000c000b */
[----:B01234-:R-:W-:Y:S01]  /*34190*/  ENDCOLLECTIVE ;  /* 0x000000000000791b */ /* 0x01ffe20003800000 */
.L_x_3090:
[----:B------:R-:W-:Y:S05]  /*341a0*/  BSYNC B1 ;  /* 0x0000000000017941 */ /* 0x000fea0003800000 */
.L_x_3089:
        /* <DEDUP_REMOVED lines=8> */
.L_x_3091:
[----:B------:R-:W-:Y:S02]  /*34230*/  IMAD.MOV.U32 R13, RZ, RZ, R31 ;  /* 0x000000ffff0d7224 */ /* 0x000fe400078e001f */
[----:B------:R-:W-:-:S07]  /*34240*/  IMAD.MOV.U32 R6, RZ, RZ, R14 ;  /* 0x000000ffff067224 */ /* 0x000fce00078e000e */
[----:B------:R-:W-:Y:S05]  /*34250*/  WARPSYNC.COLLECTIVE R15, `(.L_x_3092) ;  /* 0x000000000f087348 */ /* 0x000fea0003c00000 */
[----:B------:R0:W1:Y:S02]  /*34260*/  SHFL.IDX P6, R14, R13, R12, R11 ;  /* 0x0000000c0d0e7389 */ /* 0x00006400000c000b */
[----:B01----:R-:W-:Y:S01]  /*34270*/  ENDCOLLECTIVE ;  /* 0x000000000000791b */ /* 0x003fe20003800000 */
.L_x_3092:
[----:B------:R-:W-:Y:S02]  /*34280*/  IMAD.MOV.U32 R13, RZ, RZ, R30 ;  /* 0x000000ffff0d7224 */ /* 0x000fe400078e001e */
[----:B------:R-:W-:-:S07]  /*34290*/  IMAD.MOV.U32 R9, RZ, RZ, R14 ;  /* 0x000000ffff097224 */ /* 0x000fce00078e000e */
[----:B------:R-:W-:Y:S05]  /*342a0*/  WARPSYNC.COLLECTIVE R15, `(.L_x_3093) ;  /* 0x000000000f087348 */ /* 0x000fea0003c00000 */
[----:B------:R0:W1:Y:S02]  /*342b0*/  SHFL.IDX P6, R14, R13, R12, R11 ;  /* 0x0000000c0d0e7389 */ /* 0x00006400000c000b */
[----:B01----:R-:W-:Y:S01]  /*342c0*/  ENDCOLLECTIVE ;  /* 0x000000000000791b */ /* 0x003fe20003800000 */
.L_x_3093:
[----:B------:R-:W-:Y:S01]  /*342d0*/  IMAD.MOV.U32 R8, RZ, RZ, R14 ;  /* 0x000000ffff087224 */ /* 0x000fe200078e000e */
[----:B------:R-:W-:Y:S06]  /*342e0*/  BRA `(.L_x_3094) ;  /* 0xfffffd8800bc7947 */ /* 0x000fec000383ffff */
.L_x_2769:
        /* <DEDUP_REMOVED lines=8> */
.L_x_3096:
[----:B------:R-:W-:Y:S05]  /*34370*/  BSYNC B1 ;  /* 0x0000000000017941 */ /* 0x000fea0003800000 */
.L_x_3095:
        /* <DEDUP_REMOVED lines=8> */
.L_x_3097:
[----:B------:R-:W-:Y:S02]  /*34400*/  IMAD.MOV.U32 R13, RZ, RZ, R31 ;  /* 0x000000ffff0d7224 */ /* 0x000fe400078e001f */
[----:B------:R-:W-:-:S07]  /*34410*/  IMAD.MOV.U32 R6, RZ, RZ, R14 ;  /* 0x000000ffff067224 */ /* 0x000fce00078e000e */
[----:B------:R-:W-:Y:S05]  /*34420*/  WARPSYNC.COLLECTIVE R15, `(.L_x_3098) ;  /* 0x000000000f087348 */ /* 0x000fea0003c00000 */
[----:B------:R0:W1:Y:S02]  /*34430*/  SHFL.IDX P6, R14, R13, R12, R11 ;  /* 0x0000000c0d0e7389 */ /* 0x00006400000c000b */
[----:B01----:R-:W-:Y:S01]  /*34440*/  ENDCOLLECTIVE ;  /* 0x000000000000791b */ /* 0x003fe20003800000 */
.L_x_3098:
[----:B------:R-:W-:Y:S02]  /*34450*/  IMAD.MOV.U32 R13, RZ, RZ, R30 ;  /* 0x000000ffff0d7224 */ /* 0x000fe400078e001e */
[----:B------:R-:W-:-:S07]  /*34460*/  IMAD.MOV.U32 R9, RZ, RZ, R14 ;  /* 0x000000ffff097224 */ /* 0x000fce00078e000e */
[----:B------:R-:W-:Y:S05]  /*34470*/  WARPSYNC.COLLECTIVE R15, `(.L_x_3099) ;  /* 0x000000000f087348 */ /* 0x000fea0003c00000 */
[----:B------:R0:W1:Y:S02]  /*34480*/  SHFL.IDX P6, R14, R13, R12, R11 ;  /* 0x0000000c0d0e7389 */ /* 0x00006400000c000b */
[----:B01----:R-:W-:Y:S01]  /*34490*/  ENDCOLLECTIVE ;  /* 0x000000000000791b */ /* 0x003fe20003800000 */
.L_x_3099:
[----:B------:R-:W-:Y:S01]  /*344a0*/  IMAD.MOV.U32 R8, RZ, RZ, R14 ;  /* 0x000000ffff087224 */ /* 0x000fe200078e000e */
[----:B------:R-:W-:Y:S06]  /*344b0*/  BRA `(.L_x_3100) ;  /* 0xfffffd8c00b47947 */ /* 0x000fec000383ffff */
.L_x_2772:
        /* <DEDUP_REMOVED lines=8> */
.L_x_3102:
[----:B------:R-:W-:Y:S05]  /*34540*/  BSYNC B1 ;  /* 0x0000000000017941 */ /* 0x000fea0003800000 */
.L_x_3101:
        /* <DEDUP_REMOVED lines=8> */
.L_x_3103:
[----:B------:R-:W-:Y:S02]  /*345d0*/  IMAD.MOV.U32 R13, RZ, RZ, R31 ;  /* 0x000000ffff0d7224 */ /* 0x000fe400078e001f */
[----:B------:R-:W-:-:S07]  /*345e0*/  IMAD.MOV.U32 R8, RZ, RZ, R14 ;  /* 0x000000ffff087224 */ /* 0x000fce00078e000e */
[----:B------:R-:W-:Y:S05]  /*345f0*/  WARPSYNC.COLLECTIVE R15, `(.L_x_3104) ;  /* 0x000000000f087348 */ /* 0x000fea0003c00000 */
[----:B------:R0:W1:Y:S02]  /*34600*/  SHFL.IDX P6, R14, R13, R12, R11 ;  /* 0x0000000c0d0e7389 */ /* 0x00006400000c000b */
[----:B01----:R-:W-:Y:S01]  /*34610*/  ENDCOLLECTIVE ;  /* 0x000000000000791b */ /* 0x003fe20003800000 */
.L_x_3104:
[----:B------:R-:W-:Y:S02]  /*34620*/  IMAD.MOV.U32 R13, RZ, RZ, R30 ;  /* 0x000000ffff0d7224 */ /* 0x000fe400078e001e */
[----:B------:R-:W-:-:S07]  /*34630*/  IMAD.MOV.U32 R78, RZ, RZ, R14 ;  /* 0x000000ffff4e7224 */ /* 0x000fce00078e000e */
[----:B------:R-:W-:Y:S05]  /*34640*/  WARPSYNC.COLLECTIVE R15, `(.L_x_3105) ;  /* 0x000000000f087348 */ /* 0x000fea0003c00000 */
[----:B------:R0:W1:Y:S02]  /*34650*/  SHFL.IDX P6, R14, R13, R12, R11 ;  /* 0x0000000c0d0e7389 */ /* 0x00006400000c000b */
[----:B01----:R-:W-:Y:S01]  /*34660*/  ENDCOLLECTIVE ;  /* 0x000000000000791b */ /* 0x003fe20003800000 */
.L_x_3105:
[----:B------:R-:W-:Y:S01]  /*34670*/  IMAD.MOV.U32 R10, RZ, RZ, R14 ;  /* 0x000000ffff0a7224 */ /* 0x000fe200078e000e */
[----:B------:R-:W-:Y:S06]  /*34680*/  BRA `(.L_x_3106) ;  /* 0xfffffd9000b47947 */ /* 0x000fec000383ffff */
.L_x_2776:
[----:B0-----:R0:W1:Y:S02]  /*34690*/  SYNCS.PHASECHK.TRANS64.TRYWAIT P0, [R16+URZ+0x38800], R0 ;  /* 0x03880000100075a7 */ /* 0x001064000800017f */
[----:B-1----:R-:W-:Y:S05]  /*346a0*/  @!P0 NANOSLEEP.SYNCS 0x989680 ;  /* 0x009896800000895d */ /* 0x002fea0003900000 */
[----:B------:R-:W1:Y:S02]  /*346b0*/  @!P0 SYNCS.PHASECHK.TRANS64 P0, [R16+URZ+0x38800], R0 ;  /* 0x03880000100085a7 */ /* 0x000e64000800007f */
[----:B-1----:R-:W-:Y:S05]  /*346c0*/  @!P0 BRA `(.L_x_2776) ;  /* 0xfffffffc00f08947 */ /* 0x002fea000383ffff */
[----:B------:R-:W-:Y:S05]  /*346d0*/  BRA `(.L_x_3107) ;  /* 0xfffffd9400e47947 */ /* 0x000fea000383ffff */
.L_x_2808:
        /* <DEDUP_REMOVED lines=8> */
.L_x_3109:
[----:B------:R-:W-:Y:S05]  /*34760*/  BSYNC B1 ;  /* 0x0000000000017941 */ /* 0x000fea0003800000 */
.L_x_3108:
        /* <DEDUP_REMOVED lines=8> */
.L_x_3110:
[----:B------:R-:W-:Y:S02]  /*347f0*/  IMAD.MOV.U32 R13, RZ, RZ, R3 ;  /* 0x000000ffff0d7224 */ /* 0x000fe400078e0003 */
[----:B------:R-:W-:-:S07]  /*34800*/  IMAD.MOV.U32 R8, RZ, RZ, R14 ;  /* 0x000000ffff087224 */ /* 0x000fce00078e000e */
[----:B------:R-:W-:Y:S05]  /*34810*/  WARPSYNC.COLLECTIVE R15, `(.L_x_3111) ;  /* 0x000000000f087348 */ /* 0x000fea0003c00000 */
[----:B------:R0:W1:Y:S02]  /*34820*/  SHFL.IDX P6, R14, R13, R12, R11 ;  /* 0x0000000c0d0e7389 */ /* 0x00006400000c000b */
[----:B01----:R-:W-:Y:S01]  /*34830*/  ENDCOLLECTIVE ;  /* 0x000000000000791b */ /* 0x003fe20003800000 */
.L_x_3111:
[----:B------:R-:W-:Y:S02]  /*34840*/  IMAD.MOV.U32 R13, RZ, RZ, R20 ;  /* 0x000000ffff0d7224 */ /* 0x000fe400078e0014 */
[----:B------:R-:W-:-:S07]  /*34850*/  IMAD.MOV.U32 R7, RZ, RZ, R14 ;  /* 0x000000ffff077224 */ /* 0x000fce00078e000e */
[----:B------:R-:W-:Y:S05]  /*34860*/  WARPSYNC.COLLECTIVE R15, `(.L_x_3112) ;  /* 0x000000000f087348 */ /* 0x000fea0003c00000 */
[----:B------:R0:W1:Y:S02]  /*34870*/  SHFL.IDX P6, R14, R13, R12, R11 ;  /* 0x0000000c0d0e7389 */ /* 0x00006400000c000b */
[----:B01----:R-:W-:Y:S01]  /*34880*/  ENDCOLLECTIVE ;  /* 0x000000000000791b */ /* 0x003fe20003800000 */
.L_x_3112:
[----:B------:R-:W-:Y:S05]  /*34890*/  BRA `(.L_x_3113) ;  /* 0xfffffdc800e47947 */ /* 0x000fea000383ffff */
.L_x_2811:
        /* <DEDUP_REMOVED lines=8> */
.L_x_3115:
[----:B------:R-:W-:Y:S05]  /*34920*/  BSYNC B1 ;  /* 0x0000000000017941 */ /* 0x000fea0003800000 */
.L_x_3114:
        /* <DEDUP_REMOVED lines=8> */
.L_x_3116:
[----:B------:R-:W-:Y:S02]  /*349b0*/  IMAD.MOV.U32 R13, RZ, RZ, R3 ;  /* 0x000000ffff0d7224 */ /* 0x000fe400078e0003 */
[----:B------:R-:W-:-:S07]  /*349c0*/  IMAD.MOV.U32 R8, RZ, RZ, R14 ;  /* 0x000000ffff087224 */ /* 0x000fce00078e000e */
[----:B------:R-:W-:Y:S05]  /*349d0*/  WARPSYNC.COLLECTIVE R15, `(.L_x_3117) ;  /* 0x000000000f087348 */ /* 0x000fea0003c00000 */
[----:B------:R0:W1:Y:S02]  /*349e0*/  SHFL.IDX P6, R14, R13, R12, R11 ;  /* 0x0000000c0d0e7389 */ /* 0x00006400000c000b */
[----:B01----:R-:W-:Y:S01]  /*349f0*/  ENDCOLLECTIVE ;  /* 0x000000000000791b */ /* 0x003fe20003800000 */
.L_x_3117:
[----:B------:R-:W-:Y:S02]  /*34a00*/  IMAD.MOV.U32 R13, RZ, RZ, R20 ;  /* 0x000000ffff0d7224 */ /* 0x000fe400078e0014 */
[----:B------:R-:W-:-:S07]  /*34a10*/  IMAD.MOV.U32 R7, RZ, RZ, R14 ;  /* 0x000000ffff077224 */ /* 0x000fce00078e000e */
[----:B------:R-:W-:Y:S05]  /*34a20*/  WARPSYNC.COLLECTIVE R15, `(.L_x_3118) ;  /* 0x000000000f087348 */ /* 0x000fea0003c00000 */
[----:B------:R0:W1:Y:S02]  /*34a30*/  SHFL.IDX P6, R14, R13, R12, R11 ;  /* 0x0000000c0d0e7389 */ /* 0x00006400000c000b */
[----:B01----:R-:W-:Y:S01]  /*34a40*/  ENDCOLLECTIVE ;  /* 0x000000000000791b */ /* 0x003fe20003800000 */
.L_x_3118:
[----:B------:R-:W-:Y:S05]  /*34a50*/  BRA `(.L_x_3119) ;  /* 0xfffffdcc00b47947 */ /* 0x000fea000383ffff */
.L_x_2814:
        /* <DEDUP_REMOVED lines=8> */
.L_x_3121:
[----:B------:R-:W-:Y:S05]  /*34ae0*/  BSYNC B1 ;  /* 0x0000000000017941 */ /* 0x000fea0003800000 */
.L_x_3120:
        /* <DEDUP_REMOVED lines=8> */
.L_x_3122:
[----:B------:R-:W-:Y:S02]  /*34b70*/  IMAD.MOV.U32 R13, RZ, RZ, R3 ;  /* 0x000000ffff0d7224 */ /* 0x000fe400078e0003 */
[----:B------:R-:W-:-:S07]  /*34b80*/  IMAD.MOV.U32 R4, RZ, RZ, R14 ;  /* 0x000000ffff047224 */ /* 0x000fce00078e000e */
[----:B------:R-:W-:Y:S05]  /*34b90*/  WARPSYNC.COLLECTIVE R15, `(.L_x_3123) ;  /* 0x000000000f087348 */ /* 0x000fea0003c00000 */
[----:B------:R0:W1:Y:S02]  /*34ba0*/  SHFL.IDX P6, R14, R13, R12, R11 ;  /* 0x0000000c0d0e7389 */ /* 0x00006400000c000b */
[----:B01----:R-:W-:Y:S01]  /*34bb0*/  ENDCOLLECTIVE ;  /* 0x000000000000791b */ /* 0x003fe20003800000 */
.L_x_3123:
[----:B------:R-:W-:Y:S02]  /*34bc0*/  IMAD.MOV.U32 R13, RZ, RZ, R20 ;  /* 0x000000ffff0d7224 */ /* 0x000fe400078e0014 */
[----:B------:R-:W-:-:S07]  /*34bd0*/  IMAD.MOV.U32 R7, RZ, RZ, R14 ;  /* 0x000000ffff077224 */ /* 0x000fce00078e000e */
[----:B------:R-:W-:Y:S05]  /*34be0*/  WARPSYNC.COLLECTIVE R15, `(.L_x_3124) ;  /* 0x000000000f087348 */ /* 0x000fea0003c00000 */
[----:B------:R0:W1:Y:S02]  /*34bf0*/  SHFL.IDX P6, R14, R13, R12, R11 ;  /* 0x0000000c0d0e7389 */ /* 0x00006400000c000b */
[----:B01----:R-:W-:Y:S01]  /*34c00*/  ENDCOLLECTIVE ;  /* 0x000000000000791b */ /* 0x003fe20003800000 */
.L_x_3124:
[----:B------:R-:W-:Y:S01]  /*34c10*/  IMAD.MOV.U32 R12, RZ, RZ, R14 ;  /* 0x000000ffff0c7224 */ /* 0x000fe200078e000e */
[----:B------:R-:W-:Y:S06]  /*34c20*/  BRA `(.L_x_3125) ;  /* 0xfffffdd0005c7947 */ /* 0x000fec000383ffff */
.L_x_2817:
        /* <DEDUP_REMOVED lines=8> */
.L_x_3127:
[----:B------:R-:W-:Y:S05]  /*34cb0*/  BSYNC B1 ;  /* 0x0000000000017941 */ /* 0x000fea0003800000 */
.L_x_3126:
        /* <DEDUP_REMOVED lines=8> */
.L_x_3128:
[----:B------:R-:W-:Y:S02]  /*34d40*/  IMAD.MOV.U32 R13, RZ, RZ, R3 ;  /* 0x000000ffff0d7224 */ /* 0x000fe400078e0003 */
[----:B------:R-:W-:-:S07]  /*34d50*/  IMAD.MOV.U32 R21, RZ, RZ, R14 ;  /* 0x000000ffff157224 */ /* 0x000fce00078e000e */
[----:B------:R-:W-:Y:S05]  /*34d60*/  WARPSYNC.COLLECTIVE R15, `(.L_x_3129) ;  /* 0x000000000f087348 */ /* 0x000fea0003c00000 */
[----:B------:R0:W1:Y:S02]  /*34d70*/  SHFL.IDX P6, R14, R13, R12, R11 ;  /* 0x0000000c0d0e7389 */ /* 0x00006400000c000b */
[----:B01----:R-:W-:Y:S01]  /*34d80*/  ENDCOLLECTIVE ;  /* 0x000000000000791b */ /* 0x003fe20003800000 */
.L_x_3129:
[----:B------:R-:W-:Y:S02]  /*34d90*/  IMAD.MOV.U32 R13, RZ, RZ, R20 ;  /* 0x000000ffff0d7224 */ /* 0x000fe400078e0014 */
[----:B------:R-:W-:-:S07]  /*34da0*/  IMAD.MOV.U32 R3, RZ, RZ, R14 ;  /* 0x000000ffff037224 */ /* 0x000fce00078e000e */
[----:B------:R-:W-:Y:S05]  /*34db0*/  WARPSYNC.COLLECTIVE R15, `(.L_x_3130) ;  /* 0x000000000f087348 */ /* 0x000fea0003c00000 */
[----:B------:R0:W1:Y:S02]  /*34dc0*/  SHFL.IDX P6, R14, R13, R12, R11 ;  /* 0x0000000c0d0e7389 */ /* 0x00006400000c000b */
[----:B01----:R-:W-:Y:S01]  /*34dd0*/  ENDCOLLECTIVE ;  /* 0x000000000000791b */ /* 0x003fe20003800000 */
.L_x_3130:
[----:B------:R-:W-:Y:S01]  /*34de0*/  IMAD.MOV.U32 R79, RZ, RZ, R14 ;  /* 0x000000ffff4f7224 */ /* 0x000fe200078e000e */
[----:B------:R-:W-:Y:S06]  /*34df0*/  BRA `(.L_x_3131) ;  /* 0xfffffdd400107947 */ /* 0x000fec000383ffff */
.L_x_2821:
[----:B0-----:R0:W1:Y:S02]  /*34e00*/  SYNCS.PHASECHK.TRANS64.TRYWAIT P0, [R16+URZ+0x38800], R0 ;  /* 0x03880000100075a7 */ /* 0x001064000800017f */
[----:B-1----:R-:W-:Y:S05]  /*34e10*/  @!P0 NANOSLEEP.SYNCS 0x989680 ;  /* 0x009896800000895d */ /* 0x002fea0003900000 */
[----:B------:R-:W1:Y:S02]  /*34e20*/  @!P0 SYNCS.PHASECHK.TRANS64 P0, [R16+URZ+0x38800], R0 ;  /* 0x03880000100085a7 */ /* 0x000e64000800007f */
[----:B-1----:R-:W-:Y:S05]  /*34e30*/  @!P0 BRA `(.L_x_2821) ;  /* 0xfffffffc00f08947 */ /* 0x002fea000383ffff */
[----:B------:R-:W-:Y:S05]  /*34e40*/  BRA `(.L_x_3132) ;  /* 0xfffffdd400f47947 */ /* 0x000fea000383ffff */
.L_x_2839:
[----:B-1----:R1:W3:Y:S02]  /*34e50*/  SYNCS.PHASECHK.TRANS64.TRYWAIT P2, [R0+URZ+0x38830], R3 ;  /* 0x03883003000075a7 */ /* 0x0022e4000804017f */
[----:B---3--:R-:W-:Y:S05]  /*34e60*/  @!P2 NANOSLEEP.SYNCS 0x989680 ;  /* 0x009896800000a95d */ /* 0x008fea0003900000 */
[----:B------:R-:W3:Y:S02]  /*34e70*/  @!P2 SYNCS.PHASECHK.TRANS64 P2, [R0+URZ+0x38830], R3 ;  /* 0x038830030000a5a7 */ /* 0x000ee4000804007f */
[----:B---3--:R-:W-:Y:S05]  /*34e80*/  @!P2 BRA `(.L_x_2839) ;  /* 0xfffffffc00f0a947 */ /* 0x008fea000383ffff */
[----:B------:R-:W-:Y:S05]  /*34e90*/  BRA `(.L_x_2838) ;  /* 0xfffffe1000d87947 */ /* 0x000fea000383ffff */
.L_x_2846:
[----:B-1----:R1:W2:Y:S02]  /*34ea0*/  SYNCS.PHASECHK.TRANS64.TRYWAIT P3, [R11+URZ+0x38830], R4 ;  /* 0x038830040b0075a7 */ /* 0x0022a4000806017f */
[----:B--2---:R-:W-:Y:S05]  /*34eb0*/  @!P3 NANOSLEEP.SYNCS 0x989680 ;  /* 0x009896800000b95d */ /* 0x004fea0003900000 */
[----:B------:R-:W2:Y:S02]  /*34ec0*/  @!P3 SYNCS.PHASECHK.TRANS64 P3, [R11+URZ+0x38830], R4 ;  /* 0x038830040b00b5a7 */ /* 0x000ea4000806007f */
[----:B--2---:R-:W-:Y:S05]  /*34ed0*/  @!P3 BRA `(.L_x_2846) ;  /* 0xfffffffc00f0b947 */ /* 0x004fea000383ffff */
[----:B------:R-:W-:Y:S05]  /*34ee0*/  BRA `(.L_x_2845) ;  /* 0xfffffe5c00047947 */ /* 0x000fea000383ffff */
.L_x_2851:
[----:B-1----:R1:W2:Y:S02]  /*34ef0*/  SYNCS.PHASECHK.TRANS64.TRYWAIT P3, [R9+URZ+0x38850], R0 ;  /* 0x03885000090075a7 */ /* 0x0022a4000806017f */
[----:B--2---:R-:W-:Y:S05]  /*34f00*/  @!P3 NANOSLEEP.SYNCS 0x989680 ;  /* 0x009896800000b95d */ /* 0x004fea0003900000 */
[----:B------:R-:W2:Y:S02]  /*34f10*/  @!P3 SYNCS.PHASECHK.TRANS64 P3, [R9+URZ+0x38850], R0 ;  /* 0x038850000900b5a7 */ /* 0x000ea4000806007f */
[----:B--2---:R-:W-:Y:S05]  /*34f20*/  @!P3 BRA `(.L_x_2851) ;  /* 0xfffffffc00f0b947 */ /* 0x004fea000383ffff */
[----:B------:R-:W-:Y:S05]  /*34f30*/  BRA `(.L_x_2850) ;  /* 0xfffffe9000c47947 */ /* 0x000fea000383ffff */
.L_x_2859:
[----:B-1----:R1:W2:Y:S02]  /*34f40*/  SYNCS.PHASECHK.TRANS64.TRYWAIT P2, [R4+URZ+0x38830], R5 ;  /* 0x03883005040075a7 */ /* 0x0022a4000804017f */
[----:B--2---:R-:W-:Y:S05]  /*34f50*/  @!P2 NANOSLEEP.SYNCS 0x989680 ;  /* 0x009896800000a95d */ /* 0x004fea0003900000 */
[----:B------:R-:W2:Y:S02]  /*34f60*/  @!P2 SYNCS.PHASECHK.TRANS64 P2, [R4+URZ+0x38830], R5 ;  /* 0x038830050400a5a7 */ /* 0x000ea4000804007f */
[----:B--2---:R-:W-:Y:S05]  /*34f70*/  @!P2 BRA `(.L_x_2859) ;  /* 0xfffffffc00f0a947 */ /* 0x004fea000383ffff */
[----:B------:R-:W-:Y:S05]  /*34f80*/  BRA `(.L_x_2858) ;  /* 0xfffffea8009c7947 */ /* 0x000fea000383ffff */
.L_x_2864:
[----:B-1----:R1:W2:Y:S02]  /*34f90*/  SYNCS.PHASECHK.TRANS64.TRYWAIT P2, [R9+URZ+0x38850], R0 ;  /* 0x03885000090075a7 */ /* 0x0022a4000804017f */
[----:B--2---:R-:W-:Y:S05]  /*34fa0*/  @!P2 NANOSLEEP.SYNCS 0x989680 ;  /* 0x009896800000a95d */ /* 0x004fea0003900000 */
[----:B------:R-:W2:Y:S02]  /*34fb0*/  @!P2 SYNCS.PHASECHK.TRANS64 P2, [R9+URZ+0x38850], R0 ;  /* 0x038850000900a5a7 */ /* 0x000ea4000804007f */
[----:B--2---:R-:W-:Y:S05]  /*34fc0*/  @!P2 BRA `(.L_x_2864) ;  /* 0xfffffffc00f0a947 */ /* 0x004fea000383ffff */
[----:B------:R-:W-:Y:S05]  /*34fd0*/  BRA `(.L_x_2863) ;  /* 0xfffffee0005c7947 */ /* 0x000fea000383ffff */
.L_x_2870:
[----:B-1----:R1:W2:Y:S02]  /*34fe0*/  SYNCS.PHASECHK.TRANS64.TRYWAIT P0, [R10+URZ+0x38850], R0 ;  /* 0x038850000a0075a7 */ /* 0x0022a4000800017f */
[----:B--2---:R-:W-:Y:S05]  /*34ff0*/  @!P0 NANOSLEEP.SYNCS 0x989680 ;  /* 0x009896800000895d */ /* 0x004fea0003900000 */
[----:B------:R-:W2:Y:S02]  /*35000*/  @!P0 SYNCS.PHASECHK.TRANS64 P0, [R10+URZ+0x38850], R0 ;  /* 0x038850000a0085a7 */ /* 0x000ea4000800007f */
[----:B--2---:R-:W-:Y:S05]  /*35010*/  @!P0 BRA `(.L_x_2870) ;  /* 0xfffffffc00f08947 */ /* 0x004fea000383ffff */
[----:B------:R-:W-:Y:S05]  /*35020*/  BRA `(.L_x_2869) ;  /* 0xfffffef8006c7947 */ /* 0x000fea000383ffff */
.L_x_2911:
        /* <DEDUP_REMOVED lines=11> */
.L_x_3134:
[----:B------:R-:W-:Y:S05]  /*350e0*/  BSYNC B1 ;  /* 0x0000000000017941 */ /* 0x000fea0003800000 */
.L_x_3133:
[----:B------:R-:W-:Y:S05]  /*350f0*/  BRA `(.L_x_3135) ;  /* 0xffffff6c00947947 */ /* 0x000fea000383ffff */
.L_x_2913:
[----:B------:R-:W-:Y:S01]  /*35100*/  BSSY B1, `(.L_x_3136) ;  /* 0x0000006000017945 */ /* 0x000fe20003800000 */
[----:B------:R-:W-:-:S07]  /*35110*/  IMAD.MOV.U32 R15, RZ, RZ, -0x1 ;  /* 0xffffffffff0f7424 */ /* 0x000fce00078e00ff */
[----:B0-----:R-:W-:Y:S05]  /*35120*/  WARPSYNC.COLLECTIVE R15, `(.L_x_3137) ;  /* 0x000000000f0c7348 */ /* 0x001fea0003c00000 */
[----:B------:R-:W-:Y:S02]  /*35130*/  ELECT P6, UR62, PT ;  /* 0x00000000003e782f */ /* 0x000fe400038c0000 */
[----:B------:R-:W-:Y:S01]  /*35140*/  MOV R14, UR62 ;  /* 0x0000003e000e7c02 */ /* 0x000fe20008000f00 */
[----:B0-----:R-:W-:Y:S10]  /*35150*/  ENDCOLLECTIVE ;  /* 0x000000000000791b */ /* 0x001ff40003800000 */
.L_x_3137:
[----:B------:R-:W-:Y:S05]  /*35160*/  BSYNC B1 ;  /* 0x0000000000017941 */ /* 0x000fea0003800000 */
.L_x_3136:
[----:B------:R-:W-:Y:S01]  /*35170*/  PLOP3.LUT P2, PT, P6, PT, PT, 0x80, 0x0 ;  /* 0x000000000000781c */ /* 0x000fe2000374f070 */
[----:B------:R-:W-:-:S12]  /*35180*/  BRA `(.L_x_2912) ;  /* 0xffffff6c00887947 */ /* 0x000fd8000383ffff */
.L_x_2915:
[----:B0-----:R0:W1:Y:S02]  /*35190*/  SYNCS.PHASECHK.TRANS64.TRYWAIT P0, [R18+URZ+0x38820], R2 ;  /* 0x03882002120075a7 */ /* 0x001064000800017f */
[----:B-1----:R-:W-:Y:S05]  /*351a0*/  @!P0 NANOSLEEP.SYNCS 0x989680 ;  /* 0x009896800000895d */ /* 0x002fea0003900000 */
[----:B------:R-:W1:Y:S02]  /*351b0*/  @!P0 SYNCS.PHASECHK.TRANS64 P0, [R18+URZ+0x38820], R2 ;  /* 0x03882002120085a7 */ /* 0x000e64000800007f */
[----:B-1----:R-:W-:Y:S05]  /*351c0*/  @!P0 BRA `(.L_x_2915) ;  /* 0xfffffffc00f08947 */ /* 0x002fea000383ffff */
[----:B------:R-:W-:Y:S05]  /*351d0*/  BRA `(.L_x_3138) ;  /* 0xffffff6c00987947 */ /* 0x000fea000383ffff */
.L_x_2919:
[----:B-1----:R1:W2:Y:S02]  /*351e0*/  SYNCS.PHASECHK.TRANS64.TRYWAIT P0, [R6+URZ+0x388a0], R8 ;  /* 0x0388a008060075a7 */ /* 0x0022a4000800017f */
[----:B--2---:R-:W-:Y:S05]  /*351f0*/  @!P0 NANOSLEEP.SYNCS 0x989680 ;  /* 0x009896800000895d */ /* 0x004fea0003900000 */
[----:B------:R-:W2:Y:S02]  /*35200*/  @!P0 SYNCS.PHASECHK.TRANS64 P0, [R6+URZ+0x388a0], R8 ;  /* 0x0388a008060085a7 */ /* 0x000ea4000800007f */
[----:B--2---:R-:W-:Y:S05]  /*35210*/  @!P0 BRA `(.L_x_2919) ;  /* 0xfffffffc00f08947 */ /* 0x004fea000383ffff */
[----:B------:R-:W-:Y:S05]  /*35220*/  BRA `(.L_x_3139) ;  /* 0xffffff6c00b87947 */ /* 0x000fea000383ffff */
.L_x_2927:
[----:B0-----:R0:W2:Y:S02]  /*35230*/  SYNCS.PHASECHK.TRANS64.TRYWAIT P0, [R6+URZ+0x388c0], R8 ;  /* 0x0388c008060075a7 */ /* 0x0010a4000800017f */
[----:B--2---:R-:W-:Y:S05]  /*35240*/  @!P0 NANOSLEEP.SYNCS 0x989680 ;  /* 0x009896800000895d */ /* 0x004fea0003900000 */
[----:B------:R-:W2:Y:S02]  /*35250*/  @!P0 SYNCS.PHASECHK.TRANS64 P0, [R6+URZ+0x388c0], R8 ;  /* 0x0388c008060085a7 */ /* 0x000ea4000800007f */
[----:B--2---:R-:W-:Y:S05]  /*35260*/  @!P0 BRA `(.L_x_2927) ;  /* 0xfffffffc00f08947 */ /* 0x004fea000383ffff */
[----:B------:R-:W-:Y:S05]  /*35270*/  BRA `(.L_x_3140) ;  /* 0xffffff7000f47947 */ /* 0x000fea000383ffff */
.L_x_2937:
[----:B0-----:R0:W1:Y:S02]  /*35280*/  SYNCS.PHASECHK.TRANS64.TRYWAIT P0, [R6+URZ+0x388a0], R5 ;  /* 0x0388a005060075a7 */ /* 0x001064000800017f */
[----:B-1----:R-:W-:Y:S05]  /*35290*/  @!P0 NANOSLEEP.SYNCS 0x989680 ;  /* 0x009896800000895d */ /* 0x002fea0003900000 */
[----:B------:R-:W1:Y:S02]  /*352a0*/  @!P0 SYNCS.PHASECHK.TRANS64 P0, [R6+URZ+0x388a0], R5 ;  /* 0x0388a005060085a7 */ /* 0x000e64000800007f */
[----:B-1----:R-:W-:Y:S05]  /*352b0*/  @!P0 BRA `(.L_x_2937) ;  /* 0xfffffffc00f08947 */ /* 0x002fea000383ffff */
[----:B------:R-:W-:Y:S05]  /*352c0*/  BRA `(.L_x_3141) ;  /* 0xffffff78007c7947 */ /* 0x000fea000383ffff */
.L_x_2945:
[----:B-1----:R1:W2:Y:S02]  /*352d0*/  SYNCS.PHASECHK.TRANS64.TRYWAIT P0, [R6+URZ+0x388c0], R5 ;  /* 0x0388c005060075a7 */ /* 0x0022a4000800017f */
[----:B--2---:R-:W-:Y:S05]  /*352e0*/  @!P0 NANOSLEEP.SYNCS 0x989680 ;  /* 0x009896800000895d */ /* 0x004fea0003900000 */
[----:B------:R-:W2:Y:S02]  /*352f0*/  @!P0 SYNCS.PHASECHK.TRANS64 P0, [R6+URZ+0x388c0], R5 ;  /* 0x0388c005060085a7 */ /* 0x000ea4000800007f */
[----:B--2---:R-:W-:Y:S05]  /*35300*/  @!P0 BRA `(.L_x_2945) ;  /* 0xfffffffc00f08947 */ /* 0x004fea000383ffff */
[----:B------:R-:W-:Y:S05]  /*35310*/  BRA `(.L_x_3142) ;  /* 0xffffff7c00b47947 */ /* 0x000fea000383ffff */
.L_x_2963:
        /* <DEDUP_REMOVED lines=11> */
.L_x_3144:
[----:B------:R-:W-:Y:S05]  /*353d0*/  BSYNC B0 ;  /* 0x0000000000007941 */ /* 0x000fea0003800000 */
.L_x_3143:
[----:B------:R-:W-:Y:S05]  /*353e0*/  BRA `(.L_x_3145) ;  /* 0xffffff8c006c7947 */ /* 0x000fea000383ffff */
.L_x_2965:
[----:B------:R-:W-:Y:S01]  /*353f0*/  BSSY B0, `(.L_x_3146) ;  /* 0x0000006000007945 */ /* 0x000fe20003800000 */
[----:B------:R-:W-:-:S07]  /*35400*/  IMAD.MOV.U32 R15, RZ, RZ, -0x1 ;  /* 0xffffffffff0f7424 */ /* 0x000fce00078e00ff */
[----:B0-----:R-:W-:Y:S05]  /*35410*/  WARPSYNC.COLLECTIVE R15, `(.L_x_3147) ;  /* 0x000000000f0c7348 */ /* 0x001fea0003c00000 */
[----:B------:R-:W-:Y:S02]  /*35420*/  ELECT P6, UR62, PT ;  /* 0x00000000003e782f */ /* 0x000fe400038c0000 */
[----:B------:R-:W-:Y:S01]  /*35430*/  MOV R14, UR62 ;  /* 0x0000003e000e7c02 */ /* 0x000fe20008000f00 */
[----:B0-----:R-:W-:Y:S10]  /*35440*/  ENDCOLLECTIVE ;  /* 0x000000000000791b */ /* 0x001ff40003800000 */
.L_x_3147:
[----:B------:R-:W-:Y:S05]  /*35450*/  BSYNC B0 ;  /* 0x0000000000007941 */ /* 0x000fea0003800000 */
.L_x_3146:
[----:B------:R-:W-:Y:S05]  /*35460*/  BRA `(.L_x_3148) ;  /* 0xffffff8c00787947 */ /* 0x000fea000383ffff */
.L_x_2967:
[----:B0-----:R0:W1:Y:S02]  /*35470*/  SYNCS.PHASECHK.TRANS64.TRYWAIT P0, [R0+URZ+0x38840], R2 ;  /* 0x03884002000075a7 */ /* 0x001064000800017f */
[----:B-1----:R-:W-:Y:S05]  /*35480*/  @!P0 NANOSLEEP.SYNCS 0x989680 ;  /* 0x009896800000895d */ /* 0x002fea0003900000 */
[----:B------:R-:W1:Y:S02]  /*35490*/  @!P0 SYNCS.PHASECHK.TRANS64 P0, [R0+URZ+0x38840], R2 ;  /* 0x03884002000085a7 */ /* 0x000e64000800007f */
[----:B-1----:R-:W-:Y:S05]  /*354a0*/  @!P0 BRA `(.L_x_2967) ;  /* 0xfffffffc00f08947 */ /* 0x002fea000383ffff */
[----:B------:R-:W-:Y:S05]  /*354b0*/  BRA `(.L_x_3149) ;  /* 0xffffff8c00dc7947 */ /* 0x000fea000383ffff */
.L_x_2971:
        /* <DEDUP_REMOVED lines=9> */
.L_x_3150:
[----:B------:R-:W-:Y:S02]  /*35550*/  IMAD.MOV.U32 R13, RZ, RZ, R4 ;  /* 0x000000ffff0d7224 */ /* 0x000fe400078e0004 */
[----:B------:R-:W-:-:S07]  /*35560*/  IMAD.MOV.U32 R6, RZ, RZ, R14 ;  /* 0x000000ffff067224 */ /* 0x000fce00078e000e */
[----:B------:R-:W-:Y:S05]  /*35570*/  WARPSYNC.COLLECTIVE R15, `(.L_x_3151) ;  /* 0x000000000f087348 */ /* 0x000fea0003c00000 */
[----:B------:R0:W1:Y:S02]  /*35580*/  SHFL.IDX P6, R14, R13, R12, R11 ;  /* 0x0000000c0d0e7389 */ /* 0x00006400000c000b */
[----:B01----:R-:W-:Y:S01]  /*35590*/  ENDCOLLECTIVE ;  /* 0x000000000000791b */ /* 0x003fe20003800000 */
.L_x_3151:
[----:B------:R-:W-:-:S04]  /*355a0*/  LOP3.LUT R5, R5, 0x7f, RZ, 0xc0, !PT ;  /* 0x0000007f05057812 */ /* 0x000fc800078ec0ff */
[----:B------:R-:W-:Y:S01]  /*355b0*/  SHF.R.U32.HI R0, RZ, 0x3, R5 ;  /* 0x00000003ff007819 */ /* 0x000fe20000011605 */
[----:B------:R-:W-:Y:S02]  /*355c0*/  IMAD R2, R9, R7, RZ ;  /* 0x0000000709027224 */ /* 0x000fe400078e02ff */
[----:B------:R-:W2:Y:S02]  /*355d0*/  LDL R9, [R1+0x2c] ;  /* 0x00002c0001097983 */ /* 0x000ea40000100800 */
[----:B------:R-:W-:Y:S01]  /*355e0*/  IMAD R0, R10, 0x80, R0 ;  /* 0x000000800a007824 */ /* 0x000fe200078e0200 */
        /* <DEDUP_REMOVED lines=22> */
.L_x_3152:
[----:B------:R-:W-:Y:S02]  /*35750*/  IMAD.MOV.U32 R13, RZ, RZ, R4 ;  /* 0x000000ffff0d7224 */ /* 0x000fe400078e0004 */
[----:B------:R-:W-:-:S07]  /*35760*/  IMAD.MOV.U32 R7, RZ, RZ, R14 ;  /* 0x000000ffff077224 */ /* 0x000fce00078e000e */
[----:B------:R-:W-:Y:S05]  /*35770*/  WARPSYNC.COLLECTIVE R15, `(.L_x_3153) ;  /* 0x000000000f087348 */ /* 0x000fea0003c00000 */
[----:B------:R0:W1:Y:S02]  /*35780*/  SHFL.IDX P6, R14, R13, R12, R11 ;  /* 0x0000000c0d0e7389 */ /* 0x00006400000c000b */
[----:B01----:R-:W-:Y:S01]  /*35790*/  ENDCOLLECTIVE ;  /* 0x000000000000791b */ /* 0x003fe20003800000 */
.L_x_3153:
        /* <DEDUP_REMOVED lines=20> */
.L_x_3154:
[----:B------:R-:W-:Y:S02]  /*358e0*/  IMAD.MOV.U32 R13, RZ, RZ, R4 ;  /* 0x000000ffff0d7224 */ /* 0x000fe400078e0004 */
[----:B------:R-:W-:-:S07]  /*358f0*/  IMAD.MOV.U32 R7, RZ, RZ, R14 ;  /* 0x000000ffff077224 */ /* 0x000fce00078e000e */
[----:B------:R-:W-:Y:S05]  /*35900*/  WARPSYNC.COLLECTIVE R15, `(.L_x_3155) ;  /* 0x000000000f087348 */ /* 0x000fea0003c00000 */
[----:B------:R0:W1:Y:S02]  /*35910*/  SHFL.IDX P6, R14, R13, R12, R11 ;  /* 0x0000000c0d0e7389 */ /* 0x00006400000c000b */
[----:B01----:R-:W-:Y:S01]  /*35920*/  ENDCOLLECTIVE ;  /* 0x000000000000791b */ /* 0x003fe20003800000 */
.L_x_3155:
        /* <DEDUP_REMOVED lines=20> */
.L_x_3156:
[----:B------:R-:W-:Y:S02]  /*35a70*/  IMAD.MOV.U32 R13, RZ, RZ, R4 ;  /* 0x000000ffff0d7224 */ /* 0x000fe400078e0004 */
[----:B------:R-:W-:-:S07]  /*35a80*/  IMAD.MOV.U32 R7, RZ, RZ, R14 ;  /* 0x000000ffff077224 */ /* 0x000fce00078e000e */
[----:B------:R-:W-:Y:S05]  /*35a90*/  WARPSYNC.COLLECTIVE R15, `(.L_x_3157) ;  /* 0x000000000f087348 */ /* 0x000fea0003c00000 */
[----:B------:R0:W1:Y:S02]  /*35aa0*/  SHFL.IDX P6, R14, R13, R12, R11 ;  /* 0x0000000c0d0e7389 */ /* 0x00006400000c000b */
[----:B01----:R-:W-:Y:S01]  /*35ab0*/  ENDCOLLECTIVE ;  /* 0x000000000000791b */ /* 0x003fe20003800000 */
.L_x_3157:
        /* <DEDUP_REMOVED lines=20> */
.L_x_3158:
[----:B------:R-:W-:Y:S02]  /*35c00*/  IMAD.MOV.U32 R13, RZ, RZ, R4 ;  /* 0x000000ffff0d7224 */ /* 0x000fe400078e0004 */
[----:B------:R-:W-:-:S07]  /*35c10*/  IMAD.MOV.U32 R7, RZ, RZ, R14 ;  /* 0x000000ffff077224 */ /* 0x000fce00078e000e */
[----:B------:R-:W-:Y:S05]  /*35c20*/  WARPSYNC.COLLECTIVE R15, `(.L_x_3159) ;  /* 0x000000000f087348 */ /* 0x000fea0003c00000 */
[----:B------:R0:W1:Y:S02]  /*35c30*/  SHFL.IDX P6, R14, R13, R12, R11 ;  /* 0x0000000c0d0e7389 */ /* 0x00006400000c000b */
[----:B01----:R-:W-:Y:S01]  /*35c40*/  ENDCOLLECTIVE ;  /* 0x000000000000791b */ /* 0x003fe20003800000 */
.L_x_3159:
        /* <DEDUP_REMOVED lines=20> */
.L_x_3160:
[----:B------:R-:W-:Y:S02]  /*35d90*/  IMAD.MOV.U32 R13, RZ, RZ, R4 ;  /* 0x000000ffff0d7224 */ /* 0x000fe400078e0004 */
[----:B------:R-:W-:-:S07]  /*35da0*/  IMAD.MOV.U32 R7, RZ, RZ, R14 ;  /* 0x000000ffff077224 */ /* 0x000fce00078e000e */
[----:B------:R-:W-:Y:S05]  /*35db0*/  WARPSYNC.COLLECTIVE R15, `(.L_x_3161) ;  /* 0x000000000f087348 */ /* 0x000fea0003c00000 */
[----:B------:R0:W1:Y:S02]  /*35dc0*/  SHFL.IDX P6, R14, R13, R12, R11 ;  /* 0x0000000c0d0e7389 */ /* 0x00006400000c000b */
[----:B01----:R-:W-:Y:S01]  /*35dd0*/  ENDCOLLECTIVE ;  /* 0x000000000000791b */ /* 0x003fe20003800000 */
.L_x_3161:
        /* <DEDUP_REMOVED lines=20> */
.L_x_3162:
[----:B------:R-:W-:Y:S02]  /*35f20*/  IMAD.MOV.U32 R13, RZ, RZ, R4 ;  /* 0x000000ffff0d7224 */ /* 0x000fe400078e0004 */
[----:B------:R-:W-:-:S07]  /*35f30*/  IMAD.MOV.U32 R7, RZ, RZ, R14 ;  /* 0x000000ffff077224 */ /* 0x000fce00078e000e */
[----:B------:R-:W-:Y:S05]  /*35f40*/  WARPSYNC.COLLECTIVE R15, `(.L_x_3163) ;  /* 0x000000000f087348 */ /* 0x000fea0003c00000 */
[----:B------:R0:W1:Y:S02]  /*35f50*/  SHFL.IDX P6, R14, R13, R12, R11 ;  /* 0x0000000c0d0e7389 */ /* 0x00006400000c000b */
[----:B01----:R-:W-:Y:S01]  /*35f60*/  ENDCOLLECTIVE ;  /* 0x000000000000791b */ /* 0x003fe20003800000 */
.L_x_3163:
        /* <DEDUP_REMOVED lines=18> */
.L_x_3164:
[----:B------:R-:W-:Y:S02]  /*36090*/  IMAD.MOV.U32 R13, RZ, RZ, R4 ;  /* 0x000000ffff0d7224 */ /* 0x000fe400078e0004 */
[----:B------:R-:W-:-:S07]  /*360a0*/  IMAD.MOV.U32 R5, RZ, RZ, R14 ;  /* 0x000000ffff057224 */ /* 0x000fce00078e000e */
[----:B------:R-:W-:Y:S05]  /*360b0*/  WARPSYNC.COLLECTIVE R15, `(.L_x_3165) ;  /* 0x000000000f087348 */ /* 0x000fea0003c00000 */
[----:B------:R0:W1:Y:S02]  /*360c0*/  SHFL.IDX P6, R14, R13, R12, R11 ;  /* 0x0000000c0d0e7389 */ /* 0x00006400000c000b */
[----:B01----:R-:W-:Y:S01]  /*360d0*/  ENDCOLLECTIVE ;  /* 0x000000000000791b */ /* 0x003fe20003800000 */
.L_x_3165:
[----:B------:R-:W-:Y:S01]  /*360e0*/  IMAD.MOV.U32 R3, RZ, RZ, R14 ;  /* 0x000000ffff037224 */ /* 0x000fe200078e000e */
[----:B------:R-:W-:Y:S06]  /*360f0*/  BRA `(.L_x_3166) ;  /* 0xffffff90009c7947 */ /* 0x000fec000383ffff */
.L_x_2976:
[----:B---3--:R3:W4:Y:S02]  /*36100*/  SYNCS.PHASECHK.TRANS64.TRYWAIT P0, [R18+URZ+0x38820], R0 ;  /* 0x03882000120075a7 */ /* 0x008724000800017f */
[----:B----4-:R-:W-:Y:S05]  /*36110*/  @!P0 NANOSLEEP.SYNCS 0x989680 ;  /* 0x009896800000895d */ /* 0x010fea0003900000 */
[----:B------:R-:W4:Y:S02]  /*36120*/  @!P0 SYNCS.PHASECHK.TRANS64 P0, [R18+URZ+0x38820], R0 ;  /* 0x03882000120085a7 */ /* 0x000f24000800007f */
[----:B----4-:R-:W-:Y:S05]  /*36130*/  @!P0 BRA `(.L_x_2976) ;  /* 0xfffffffc00f08947 */ /* 0x010fea000383ffff */
[----:B------:R-:W-:Y:S05]  /*36140*/  BRA `(.L_x_3167) ;  /* 0xffffff9400187947 */ /* 0x000fea000383ffff */
.L_x_2985:
[----:B-1----:R1:W2:Y:S02]  /*36150*/  SYNCS.PHASECHK.TRANS64.TRYWAIT P0, [R3+URZ+0x38840], R2 ;  /* 0x03884002030075a7 */ /* 0x0022a4000800017f */
[----:B--2---:R-:W-:Y:S05]  /*36160*/  @!P0 NANOSLEEP.SYNCS 0x989680 ;  /* 0x009896800000895d */ /* 0x004fea0003900000 */
[----:B------:R-:W2:Y:S02]  /*36170*/  @!P0 SYNCS.PHASECHK.TRANS64 P0, [R3+URZ+0x38840], R2 ;  /* 0x03884002030085a7 */ /* 0x000ea4000800007f */
[----:B--2---:R-:W-:Y:S05]  /*36180*/  @!P0 BRA `(.L_x_2985) ;  /* 0xfffffffc00f08947 */ /* 0x004fea000383ffff */
[----:B------:R-:W-:Y:S05]  /*36190*/  BRA `(.L_x_3168) ;  /* 0xffffff9400f87947 */ /* 0x000fea000383ffff */
.L_x_2993:
[----:B0-----:R0:W1:Y:S02]  /*361a0*/  SYNCS.PHASECHK.TRANS64.TRYWAIT P0, [R2+URZ+0x38860], R3 ;  /* 0x03886003020075a7 */ /* 0x001064000800017f */
[----:B-1----:R-:W-:Y:S05]  /*361b0*/  @!P0 NANOSLEEP.SYNCS 0x989680 ;  /* 0x009896800000895d */ /* 0x002fea0003900000 */
[----:B------:R-:W1:Y:S02]  /*361c0*/  @!P0 SYNCS.PHASECHK.TRANS64 P0, [R2+URZ+0x38860], R3 ;  /* 0x03886003020085a7 */ /* 0x000e64000800007f */
[----:B-1----:R-:W-:Y:S05]  /*361d0*/  @!P0 BRA `(.L_x_2993) ;  /* 0xfffffffc00f08947 */ /* 0x002fea000383ffff */
[----:B------:R-:W-:Y:S05]  /*361e0*/  BRA `(.L_x_3169) ;  /* 0xffffff9c00487947 */ /* 0x000fea000383ffff */
.L_x_3005:
[----:B-1----:R1:W2:Y:S02]  /*361f0*/  SYNCS.PHASECHK.TRANS64.TRYWAIT P0, [R3+URZ+0x38840], R2 ;  /* 0x03884002030075a7 */ /* 0x0022a4000800017f */
[----:B--2---:R-:W-:Y:S05]  /*36200*/  @!P0 NANOSLEEP.SYNCS 0x989680 ;  /* 0x009896800000895d */ /* 0x004fea0003900000 */
[----:B------:R-:W2:Y:S02]  /*36210*/  @!P0 SYNCS.PHASECHK.TRANS64 P0, [R3+URZ+0x38840], R2 ;  /* 0x03884002030085a7 */ /* 0x000ea4000800007f */
[----:B--2---:R-:W-:Y:S05]  /*36220*/  @!P0 BRA `(.L_x_3005) ;  /* 0xfffffffc00f08947 */ /* 0x004fea000383ffff */
[----:B------:R-:W-:Y:S05]  /*36230*/  BRA `(.L_x_3170) ;  /* 0xffffffa4005c7947 */ /* 0x000fea000383ffff */
.L_x_3013:
[----:B0-----:R0:W1:Y:S02]  /*36240*/  SYNCS.PHASECHK.TRANS64.TRYWAIT P0, [R2+URZ+0x38860], R3 ;  /* 0x03886003020075a7 */ /* 0x001064000800017f */
[----:B-1----:R-:W-:Y:S05]  /*36250*/  @!P0 NANOSLEEP.SYNCS 0x989680 ;  /* 0x009896800000895d */ /* 0x002fea0003900000 */
[----:B------:R-:W1:Y:S02]  /*36260*/  @!P0 SYNCS.PHASECHK.TRANS64 P0, [R2+URZ+0x38860], R3 ;  /* 0x03886003020085a7 */ /* 0x000e64000800007f */
[----:B-1----:R-:W-:Y:S05]  /*36270*/  @!P0 BRA `(.L_x_3013) ;  /* 0xfffffffc00f08947 */ /* 0x002fea000383ffff */
[----:B------:R-:W-:Y:S05]  /*36280*/  BRA `(.L_x_3171) ;  /* 0xffffffa800ac7947 */ /* 0x000fea000383ffff */
.L_x_3025:
[----:B--2---:R2:W3:Y:S02]  /*36290*/  SYNCS.PHASECHK.TRANS64.TRYWAIT P0, [R3+URZ+0x38840], R2 ;  /* 0x03884002030075a7 */ /* 0x0044e4000800017f */
[----:B---3--:R-:W-:Y:S05]  /*362a0*/  @!P0 NANOSLEEP.SYNCS 0x989680 ;  /* 0x009896800000895d */ /* 0x008fea0003900000 */
[----:B------:R-:W3:Y:S02]  /*362b0*/  @!P0 SYNCS.PHASECHK.TRANS64 P0, [R3+URZ+0x38840], R2 ;  /* 0x03884002030085a7 */ /* 0x000ee4000800007f */
[----:B---3--:R-:W-:Y:S05]  /*362c0*/  @!P0 BRA `(.L_x_3025) ;  /* 0xfffffffc00f08947 */ /* 0x008fea000383ffff */
[----:B------:R-:W-:Y:S05]  /*362d0*/  BRA `(.L_x_3172) ;  /* 0xffffffb000987947 */ /* 0x000fea000383ffff */
.L_x_3033:
[----:B0-----:R0:W1:Y:S02]  /*362e0*/  SYNCS.PHASECHK.TRANS64.TRYWAIT P0, [R2+URZ+0x38860], R5 ;  /* 0x03886005020075a7 */ /* 0x001064000800017f */
[----:B-1----:R-:W-:Y:S05]  /*362f0*/  @!P0 NANOSLEEP.SYNCS 0x989680 ;  /* 0x009896800000895d */ /* 0x002fea0003900000 */
[----:B------:R-:W1:Y:S02]  /*36300*/  @!P0 SYNCS.PHASECHK.TRANS64 P0, [R2+URZ+0x38860], R5 ;  /* 0x03886005020085a7 */ /* 0x000e64000800007f */
[----:B-1----:R-:W-:Y:S05]  /*36310*/  @!P0 BRA `(.L_x_3033) ;  /* 0xfffffffc00f08947 */ /* 0x002fea000383ffff */
[----:B------:R-:W-:Y:S05]  /*36320*/  BRA `(.L_x_3173) ;  /* 0xffffffb400e47947 */ /* 0x000fea000383ffff */
.L_x_3047:
[----:B--2---:R2:W3:Y:S02]  /*36330*/  SYNCS.PHASECHK.TRANS64.TRYWAIT P0, [R0+URZ+0x38860], R2 ;  /* 0x03886002000075a7 */ /* 0x0044e4000800017f */
[----:B---3--:R-:W-:Y:S05]  /*36340*/  @!P0 NANOSLEEP.SYNCS 0x989680 ;  /* 0x009896800000895d */ /* 0x008fea0003900000 */
[----:B------:R-:W3:Y:S02]  /*36350*/  @!P0 SYNCS.PHASECHK.TRANS64 P0, [R0+URZ+0x38860], R2 ;  /* 0x03886002000085a7 */ /* 0x000ee4000800007f */
[----:B---3--:R-:W-:Y:S05]  /*36360*/  @!P0 BRA `(.L_x_3047) ;  /* 0xfffffffc00f08947 */ /* 0x008fea000383ffff */
[----:B------:R-:W-:Y:S05]  /*36370*/  BRA `(.L_x_3174) ;  /* 0xffffffbc00b87947 */ /* 0x000fea000383ffff */
.L_x_3057:
[----:B------:R-:W3:Y:S01]  /*36380*/  LDL R0, [R1] ;  /* 0x0000000001007983 */ /* 0x000ee20000100800 */
        /* <DEDUP_REMOVED lines=8> */
.L_x_3176:
[----:B------:R-:W-:Y:S05]  /*36410*/  BSYNC B0 ;  /* 0x0000000000007941 */ /* 0x000fea0003800000 */
.L_x_3175:
        /* <DEDUP_REMOVED lines=10> */
.L_x_3177:
        /* <DEDUP_REMOVED lines=25> */
.L_x_3178:
        /* <DEDUP_REMOVED lines=9> */
.L_x_3179:
        /* <DEDUP_REMOVED lines=8> */
.L_x_3180:
        /* <DEDUP_REMOVED lines=8> */
.L_x_3181:
        /* <DEDUP_REMOVED lines=8> */
.L_x_3182:
        /* <DEDUP_REMOVED lines=9> */
.L_x_3183:
[----:B------:R-:W-:Y:S01]  /*368f0*/  IMAD.MOV.U32 R9, RZ, RZ, R14 ;  /* 0x000000ffff097224 */ /* 0x000fe200078e000e */
[----:B------:R-:W-:Y:S06]  /*36900*/  BRA `(.L_x_3184) ;  /* 0xffffffc000b87947 */ /* 0x000fec000383ffff */
.L_x_3060:
        /* <DEDUP_REMOVED lines=8> */
.L_x_3186:
[----:B------:R-:W-:Y:S05]  /*36990*/  BSYNC B0 ;  /* 0x0000000000007941 */ /* 0x000fea0003800000 */
.L_x_3185:
        /* <DEDUP_REMOVED lines=12> */
.L_x_3187:
        /* <DEDUP_REMOVED lines=8> */
.L_x_3188:
        /* <DEDUP_REMOVED lines=8> */
.L_x_3189:
        /* <DEDUP_REMOVED lines=8> */
.L_x_3190:
        /* <DEDUP_REMOVED lines=9> */
.L_x_3191:
[----:B------:R-:W-:Y:S01]  /*36c70*/  IMAD.MOV.U32 R9, RZ, RZ, R14 ;  /* 0x000000ffff097224 */ /* 0x000fe200078e000e */
[----:B------:R-:W-:Y:S06]  /*36c80*/  BRA `(.L_x_3192) ;  /* 0xffffffc0008c7947 */ /* 0x000fec000383ffff */
.L_x_3062:
[----:B------:R-:W-:Y:S01]  /*36c90*/  BSSY B0, `(.L_x_3193) ;  /* 0x0000006000007945 */ /* 0x000fe20003800000 */
[----:B------:R-:W-:Y:S01]  /*36ca0*/  PLOP3.LUT P6, PT, P6, PT, PT, 0x8, 0x0 ;  /* 0x000000000000781c */ /* 0x000fe200037ce170 */
[----:B------:R-:W-:-:S12]  /*36cb0*/  IMAD.MOV.U32 R15, RZ, RZ, -0x1 ;  /* 0xffffffffff0f7424 */ /* 0x000fd800078e00ff */
[----:B0-----:R-:W-:Y:S05]  /*36cc0*/  WARPSYNC.COLLECTIVE R15, `(.L_x_3194) ;  /* 0x000000000f087348 */ /* 0x001fea0003c00000 */
[----:B------:R-:W-:Y:S01]  /*36cd0*/  VOTE.ANY R14, PT, P6 ;  /* 0x00000000000e7806 */ /* 0x000fe200030e0100 */
[----:B0-----:R-:W-:Y:S06]  /*36ce0*/  ENDCOLLECTIVE ;  /* 0x000000000000791b */ /* 0x001fec0003800000 */
.L_x_3194:
[----:B------:R-:W-:Y:S05]  /*36cf0*/  BSYNC B0 ;  /* 0x0000000000007941 */ /* 0x000fea0003800000 */
.L_x_3193:
        /* <DEDUP_REMOVED lines=10> */
.L_x_3195:
[----:B------:R-:W-:Y:S02]  /*36da0*/  IMAD.MOV.U32 R13, RZ, RZ, R6 ;  /* 0x000000ffff0d7224 */ /* 0x000fe400078e0006 */
[----:B------:R-:W-:-:S07]  /*36db0*/  IMAD.MOV.U32 R4, RZ, RZ, R14 ;  /* 0x000000ffff047224 */ /* 0x000fce00078e000e */
[----:B------:R-:W-:Y:S05]  /*36dc0*/  WARPSYNC.COLLECTIVE R15, `(.L_x_3196) ;  /* 0x000000000f087348 */ /* 0x000fea0003c00000 */
[----:B------:R0:W1:Y:S02]  /*36dd0*/  SHFL.IDX P6, R14, R13, R12, R11 ;  /* 0x0000000c0d0e7389 */ /* 0x00006400000c000b */
[----:B01----:R-:W-:Y:S01]  /*36de0*/  ENDCOLLECTIVE ;  /* 0x000000000000791b */ /* 0x003fe20003800000 */
.L_x_3196:
[----:B------:R-:W-:Y:S02]  /*36df0*/  IMAD.MOV.U32 R6, RZ, RZ, R14 ;  /* 0x000000ffff067224 */ /* 0x000fe400078e000e */
[----:B------:R-:W-:-:S05]  /*36e00*/  IMAD.IADD R10, R3, 0x1, R10 ;  /* 0x00000001030a7824 */ /* 0x000fca00078e020a */
[----:B------:R0:W-:Y:S01]  /*36e10*/  STL [R1+0xc], R10 ;  /* 0x00000c0a01007387 */ /* 0x0001e20000100800 */
[----:B------:R-:W-:Y:S05]  /*36e20*/  BRA `(.L_x_3197) ;  /* 0xffffffc0006c7947 */ /* 0x000fea000383ffff */
.L_x_3064:
[----:B------:R-:W-:Y:S01]  /*36e30*/  BSSY B0, `(.L_x_3198) ;  /* 0x0000008000007945 */ /* 0x000fe20003800000 */
[----:B------:R-:W-:Y:S02]  /*36e40*/  IMAD.MOV.U32 R13, RZ, RZ, R7 ;  /* 0x000000ffff0d7224 */ /* 0x000fe400078e0007 */
[----:B------:R-:W-:Y:S02]  /*36e50*/  IMAD.MOV.U32 R12, RZ, RZ, R3 ;  /* 0x000000ffff0c7224 */ /* 0x000fe400078e0003 */
[----:B------:R-:W-:Y:S02]  /*36e60*/  IMAD.MOV.U32 R11, RZ, RZ, 0x1f ;  /* 0x0000001fff0b7424 */ /* 0x000fe400078e00ff */
[----:B------:R-:W-:-:S07]  /*36e70*/  IMAD.MOV.U32 R15, RZ, RZ, -0x1 ;  /* 0xffffffffff0f7424 */ /* 0x000fce00078e00ff */
[----:B0-----:R-:W-:Y:S05]  /*36e80*/  WARPSYNC.COLLECTIVE R15, `(.L_x_3199) ;  /* 0x000000000f087348 */ /* 0x001fea0003c00000 */
[----:B------:R1:W2:Y:S02]  /*36e90*/  SHFL.IDX P6, R14, R13, R12, R11 ;  /* 0x0000000c0d0e7389 */ /* 0x0002a400000c000b */
[----:B012---:R-:W-:Y:S01]  /*36ea0*/  ENDCOLLECTIVE ;  /* 0x000000000000791b */ /* 0x007fe20003800000 */
.L_x_3199:
[----:B------:R-:W-:Y:S05]  /*36eb0*/  BSYNC B0 ;  /* 0x0000000000007941 */ /* 0x000fea0003800000 */
.L_x_3198:
[----:B------:R-:W-:Y:S01]  /*36ec0*/  IMAD.MOV.U32 R3, RZ, RZ, R14 ;  /* 0x000000ffff037224 */ /* 0x000fe200078e000e */
[----:B------:R-:W-:Y:S06]  /*36ed0*/  BRA `(.L_x_3200) ;  /* 0xffffffc000587947 */ /* 0x000fec000383ffff */
.L_x_3070:
[----:B0-----:R0:W1:Y:S02]  /*36ee0*/  SYNCS.PHASECHK.TRANS64.TRYWAIT P0, [R0+URZ+0x38820], R3 ;  /* 0x03882003000075a7 */ /* 0x001064000800017f */
[----:B-1----:R-:W-:Y:S05]  /*36ef0*/  @!P0 NANOSLEEP.SYNCS 0x989680 ;  /* 0x009896800000895d */ /* 0x002fea0003900000 */
[----:B------:R-:W1:Y:S02]  /*36f00*/  @!P0 SYNCS.PHASECHK.TRANS64 P0, [R0+URZ+0x38820], R3 ;  /* 0x03882003000085a7 */ /* 0x000e64000800007f */
[----:B-1----:R-:W-:Y:S05]  /*36f10*/  @!P0 BRA `(.L_x_3070) ;  /* 0xfffffffc00f08947 */ /* 0x002fea000383ffff */
[----:B------:R-:W-:Y:S05]  /*36f20*/  BRA `(.L_x_3201) ;  /* 0xffffffc800f87947 */ /* 0x000fea000383ffff */
.L_x_3071:
        /* <DEDUP_REMOVED lines=11> */
.L_x_3203:
[----:B------:R-:W-:Y:S05]  /*36fe0*/  BSYNC B0 ;  /* 0x0000000000007941 */ /* 0x000fea0003800000 */
.L_x_3202:
[----:B------:R-:W-:Y:S05]  /*36ff0*/  BRA `(.L_x_3204) ;  /* 0xffffffc800e07947 */ /* 0x000fea000383ffff */
.L_x_3072:
[----:B------:R-:W-:Y:S01]  /*37000*/  BSSY B0, `(.L_x_3205) ;  /* 0x0000006000007945 */ /* 0x000fe20003800000 */
[----:B------:R-:W-:-:S07]  /*37010*/  IMAD.MOV.U32 R15, RZ, RZ, -0x1 ;  /* 0xffffffffff0f7424 */ /* 0x000fce00078e00ff */
[----:B01----:R-:W-:Y:S05]  /*37020*/  WARPSYNC.COLLECTIVE R15, `(.L_x_3206) ;  /* 0x000000000f0c7348 */ /* 0x003fea0003c00000 */
[----:B------:R-:W-:Y:S02]  /*37030*/  ELECT P6, UR62, PT ;  /* 0x00000000003e782f */ /* 0x000fe400038c0000 */
[----:B------:R-:W-:Y:S01]  /*37040*/  MOV R14, UR62 ;  /* 0x0000003e000e7c02 */ /* 0x000fe20008000f00 */
[----:B01----:R-:W-:Y:S10]  /*37050*/  ENDCOLLECTIVE ;  /* 0x000000000000791b */ /* 0x003ff40003800000 */
.L_x_3206:
[----:B------:R-:W-:Y:S05]  /*37060*/  BSYNC B0 ;  /* 0x0000000000007941 */ /* 0x000fea0003800000 */
.L_x_3205:
[----:B------:R-:W-:Y:S05]  /*37070*/  BRA `(.L_x_3207) ;  /* 0xffffffc800d47947 */ /* 0x000fea000383ffff */
.L_x_3074:
[----:B0-----:R0:W1:Y:S02]  /*37080*/  SYNCS.PHASECHK.TRANS64.TRYWAIT P0, [R6+URZ], R5 ;  /* 0x00000005060075a7 */ /* 0x001064000800017f */
[----:B-1----:R-:W-:Y:S05]  /*37090*/  @!P0 NANOSLEEP.SYNCS 0x989680 ;  /* 0x009896800000895d */ /* 0x002fea0003900000 */
[----:B------:R-:W1:Y:S02]  /*370a0*/  @!P0 SYNCS.PHASECHK.TRANS64 P0, [R6+URZ], R5 ;  /* 0x00000005060085a7 */ /* 0x000e64000800007f */
[----:B-1----:R-:W-:Y:S05]  /*370b0*/  @!P0 BRA `(.L_x_3074) ;  /* 0xfffffffc00f08947 */ /* 0x002fea000383ffff */
[----:B------:R-:W-:Y:S05]  /*370c0*/  BRA `(.L_x_3208) ;  /* 0xffffffcc00147947 */ /* 0x000fea000383ffff */
.L_x_3075:
[----:B-1----:R1:W2:Y:S02]  /*370d0*/  SYNCS.PHASECHK.TRANS64.TRYWAIT P0, [R7+URZ], R2 ;  /* 0x00000002070075a7 */ /* 0x0022a4000800017f */
[----:B--2---:R-:W-:Y:S05]  /*370e0*/  @!P0 NANOSLEEP.SYNCS 0x989680 ;  /* 0x009896800000895d */ /* 0x004fea0003900000 */
[----:B------:R-:W2:Y:S02]  /*370f0*/  @!P0 SYNCS.PHASECHK.TRANS64 P0, [R7+URZ], R2 ;  /* 0x00000002070085a7 */ /* 0x000ea4000800007f */
[----:B--2---:R-:W-:Y:S05]  /*37100*/  @!P0 BRA `(.L_x_3075) ;  /* 0xfffffffc00f08947 */ /* 0x004fea000383ffff */
[----:B------:R-:W-:Y:S05]  /*37110*/  BRA `(.L_x_3209) ;  /* 0xffffffcc00087947 */ /* 0x000fea000383ffff */
.L_x_3077:
[----:B--2---:R2:W3:Y:S02]  /*37120*/  SYNCS.PHASECHK.TRANS64.TRYWAIT P0, [R4+URZ], R5 ;  /* 0x00000005040075a7 */ /* 0x0044e4000800017f */
[----:B---3--:R-:W-:Y:S05]  /*37130*/  @!P0 NANOSLEEP.SYNCS 0x989680 ;  /* 0x009896800000895d */ /* 0x008fea0003900000 */
[----:B------:R-:W3:Y:S02]  /*37140*/  @!P0 SYNCS.PHASECHK.TRANS64 P0, [R4+URZ], R5 ;  /* 0x00000005040085a7 */ /* 0x000ee4000800007f */
[----:B---3--:R-:W-:Y:S05]  /*37150*/  @!P0 BRA `(.L_x_3077) ;  /* 0xfffffffc00f08947 */ /* 0x008fea000383ffff */
[----:B------:R-:W-:Y:S05]  /*37160*/  BRA `(.L_x_3210) ;  /* 0xffffffcc000c7947 */ /* 0x000fea000383ffff */
.L_x_3211:
        /* <DEDUP_REMOVED lines=9> */
.L_x_14847:


//--------------------- .text._ZN7cutlass13device_kernelIN5flash11enable_sm90INS1_16FlashAttnFwdSm90INS1_25CollectiveMainloopFwdSm90ILi2EN4cute5tupleIJNS5_1CILi1EEES8_S8_EEENS6_IJNS7_ILi128EEENS7_ILi112EEENS7_ILi192EEEEEELi192ENS_10bfloat16_tEfNS_4arch4Sm90ELb0ELb0ELb0ELb0ELb0ELb0ELb0ELb1ELb1ELb1ELb1ELb0EEENS1_21CollectiveEpilogueFwdINS6_IJSA_SC_SB_EEES9_SE_SG_Li256ELb0ELb1ELb1ELb0EEENS1_19SingleTileSchedulerILb0ELb1ELb1ELi128EEEEEEEEEvNT_6ParamsE --------------------------
	.section	.text._ZN7cutlass13device_kernelIN5flash11enable_sm90INS1_16FlashAttnFwdSm90INS1_25CollectiveMainloopFwdSm90ILi2EN4cute5tupleIJNS5_1CILi1EEES8_S8_EEENS6_IJNS7_ILi128EEENS7_ILi112EEENS7_ILi192EEEEEELi192ENS_10bfloat16_tEfNS_4arch4Sm90ELb0ELb0ELb0ELb0ELb0ELb0ELb0ELb1ELb1ELb1ELb1ELb0EEENS1_21CollectiveEpilogueFwdINS6_IJSA_SC_SB_EEES9_SE_SG_Li256ELb0ELb1ELb1ELb0EEENS1_19SingleTileSchedulerILb0ELb1ELb1ELi128EEEEEEEEEvNT_6ParamsE,"ax",@progbits
	.align	128
.text._ZN7cutlass13device_kernelIN5flash11enable_sm90INS1_16FlashAttnFwdSm90INS1_25CollectiveMainloopFwdSm90ILi2EN4cute5tupleIJNS5_1CILi1EEES8_S8_EEENS6_IJNS7_ILi128EEENS7_ILi112EEENS7_ILi192EEEEEELi192ENS_10bfloat16_tEfNS_4arch4Sm90ELb0ELb0ELb0ELb0ELb0ELb0ELb0ELb1ELb1ELb1ELb1ELb0EEENS1_21CollectiveEpilogueFwdINS6_IJSA_SC_SB_EEES9_SE_SG_Li256ELb0ELb1ELb1ELb0EEENS1_19SingleTileSchedulerILb0ELb1ELb1ELi128EEEEEEEEEvNT_6ParamsE:
        .type           _ZN7cutlass13device_kernelIN5flash11enable_sm90INS1_16FlashAttnFwdSm90INS1_25CollectiveMainloopFwdSm90ILi2EN4cute5tupleIJNS5_1CILi1EEES8_S8_EEENS6_IJNS7_ILi128EEENS7_ILi112EEENS7_ILi192EEEEEELi192ENS_10bfloat16_tEfNS_4arch4Sm90ELb0ELb0ELb0ELb0ELb0ELb0ELb0ELb1ELb1ELb1ELb1ELb0EEENS1_21CollectiveEpilogueFwdINS6_IJSA_SC_SB_EEES9_SE_SG_Li256ELb0ELb1ELb1ELb0EEENS1_19SingleTileSchedulerILb0ELb1ELb1ELi128EEEEEEEEEvNT_6ParamsE,@function
        .size           _ZN7cutlass13device_kernelIN5flash11enable_sm90INS1_16FlashAttnFwdSm90INS1_25CollectiveMainloopFwdSm90ILi2EN4cute5tupleIJNS5_1CILi1EEES8_S8_EEENS6_IJNS7_ILi128EEENS7_ILi112EEENS7_ILi192EEEEEELi192ENS_10bfloat16_tEfNS_4arch4Sm90ELb0ELb0ELb0ELb0ELb0ELb0ELb0ELb1ELb1ELb1ELb1ELb0EEENS1_21CollectiveEpilogueFwdINS6_IJSA_SC_SB_EEES9_SE_SG_Li256ELb0ELb1ELb1ELb0EEENS1_19SingleTileSchedulerILb0ELb1ELb1ELi128EEEEEEEEEvNT_6ParamsE,(.L_x_14848 - _ZN7cutlass13device_kernelIN5flash11enable_sm90INS1_16FlashAttnFwdSm90INS1_25CollectiveMainloopFwdSm90ILi2EN4cute5tupleIJNS5_1CILi1EEES8_S8_EEENS6_IJNS7_ILi128EEENS7_ILi112EEENS7_ILi192EEEEEELi192ENS_10bfloat16_tEfNS_4arch4Sm90ELb0ELb0ELb0ELb0ELb0ELb0ELb0ELb1ELb1ELb1ELb1ELb0EEENS1_21CollectiveEpilogueFwdINS6_IJSA_SC_SB_EEES9_SE_SG_Li256ELb0ELb1ELb1ELb0EEENS1_19SingleTileSchedulerILb0ELb1ELb1ELi128EEEEEEEEEvNT_6ParamsE)
        .other          _ZN7cutlass13device_kernelIN5flash11enable_sm90INS1_16FlashAttnFwdSm90INS1_25CollectiveMainloopFwdSm90ILi2EN4cute5tupleIJNS5_1CILi1EEES8_S8_EEENS6_IJNS7_ILi128EEENS7_ILi112EEENS7_ILi192EEEEEELi192ENS_10bfloat16_tEfNS_4arch4Sm90ELb0ELb0ELb0ELb0ELb0ELb0ELb0ELb1ELb1ELb1ELb1ELb0EEENS1_21CollectiveEpilogueFwdINS6_IJSA_SC_SB_EEES9_SE_SG_Li256ELb0ELb1ELb1ELb0EEENS1_19SingleTileSchedulerILb0ELb1ELb1ELi128EEEEEEEEEvNT_6ParamsE,@"STO_CUDA_ENTRY STV_DEFAULT"
_ZN7cutlass13device_kernelIN5flash11enable_sm90INS1_16FlashAttnFwdSm90INS1_25CollectiveMainloopFwdSm90ILi2EN4cute5tupleIJNS5_1CILi1EEES8_S8_EEENS6_IJNS7_ILi128EEENS7_ILi112EEENS7_ILi192EEEEEELi192ENS_10bfloat16_tEfNS_4arch4Sm90ELb0ELb0ELb0ELb0ELb0ELb0ELb0ELb1ELb1ELb1ELb1ELb0EEENS1_21CollectiveEpilogueFwdINS6_IJSA_SC_SB_EEES9_SE_SG_Li256ELb0ELb1ELb1ELb0EEENS1_19SingleTileSchedulerILb0ELb1ELb1ELi128EEEEEEEEEvNT_6ParamsE:
        /* <DEDUP_REMOVED lines=18> */
.L_x_3213:
[----:B------:R-:W-:Y:S05]  /*0120*/  BSYNC B0 ;  /* 0x0000000000007941 */ /* 0x000fea0003800000 */
.L_x_3212:
        /* <DEDUP_REMOVED lines=41> */
.L_x_3214:
        /* <DEDUP_REMOVED lines=22> */
.L_x_3215:
        /* <DEDUP_REMOVED lines=18> */
.L_x_3216:
        /* <DEDUP_REMOVED lines=22> */
.L_x_3217:
        /* <DEDUP_REMOVED lines=22> */
.L_x_3218:
        /* <DEDUP_REMOVED lines=9> */
.L_x_3221:
        /* <DEDUP_REMOVED lines=14> */
[----:B--2---:R-:W-:Y:S01]  /*0a70*/  ISETP.LE.AND P0, PT, RZ, UR8, PT ;  /* 0x00000008ff007c0c */ /* 0x004fe2000bf03270 */
[----:B------:R-:W-:Y:S02]  /*0a80*/  UIADD3 UR4, -UR10, URZ, URZ ;  /* 0x0000003f0a047290 */ /* 0x000fe4000fffe13f */
[----:B------:R-:W-:-:S02]  /*0a90*/  IMAD.U32 R18, RZ, RZ, UR10 ;  /* 0x0000000aff127e24 */ /* 0x000fc4000f8e00ff */
[----:B------:R-:W-:-:S08]  /*0aa0*/  UIMAD UR7, UR7, UR4, UR6 ;  /* 0x00000004070772a4 */ /* 0x000fd0000f8e0206 */
[----:B------:R-:W-:Y:S05]  /*0ab0*/  @!P0 BRA `(.L_x_3222) ;  /* 0x0000010800448947 */ /* 0x000fea0003800000 */
[----:B------:R-:W-:Y:S01]  /*0ac0*/  ULDC.64 UR4, c[0x0][0x418] ;  /* 0x0001060000047ab9 */ /* 0x000fe20000000a00 */
[----:B------:R-:W-:Y:S01]  /*0ad0*/  ULDC UR39, c[0x0][0x424] ;  /* 0x0001090000277ab9 */ /* 0x000fe20000000800 */
[----:B------:R-:W-:Y:S02]  /*0ae0*/  UISETP.NE.U32.AND UP0, UPT, UR4, URZ, UPT ;  /* 0x0000003f0400728c */ /* 0x000fe4000bf05070 */
[----:B------:R-:W-:Y:S02]  /*0af0*/  ULOP3.LUT UR9, UR7, 0xffff, URZ, 0xc0, !UPT ;  /* 0x0000ffff07097892 */ /* 0x000fe4000f8ec03f */
[----:B------:R-:W-:Y:S01]  /*0b00*/  UISETP.NE.AND.EX UP0, UPT, UR5, URZ, UPT, UP0 ;  /* 0x0000003f0500728c */ /* 0x000fe2000bf05300 */
[----:B------:R-:W-:-:S03]  /*0b10*/  ULDC UR4, c[0x0][0x2f0] ;  /* 0x0000bc0000047ab9 */ /* 0x000fc60000000800 */
[----:B------:R-:W-:-:S04]  /*0b20*/  USEL UR39, UR39, 0x1, UP0 ;  /* 0x0000000127277887 */ /* 0x000fc80008000000 */
[----:B------:R-:W-:-:S03]  /*0b30*/  UIMAD UR39, UR39, UR4, URZ ;  /* 0x00000004272772a4 */ /* 0x000fc6000f8e023f */
[----:B------:R-:W-:Y:S01]  /*0b40*/  UMOV UR4, URZ ;  /* 0x0000003f00047c82 */ /* 0x000fe20008000000 */
[----:B------:R-:W-:Y:S02]  /*0b50*/  UISETP.GE.AND UP0, UPT, UR39, 0x1, UPT ;  /* 0x000000012700788c */ /* 0x000fe4000bf06270 */
[----:B------:R-:W-:-:S04]  /*0b60*/  UIADD3 UR5, UR39, 0x6f, URZ ;  /* 0x0000006f27057890 */ /* 0x000fc8000fffe03f */
[----:B------:R-:W-:Y:S01]  /*0b70*/  PLOP3.LUT P0, PT, PT, PT, UP0, 0x80, 0x0 ;  /* 0x000000000000781c */ /* 0x000fe20003f0f008 */
[----:B------:R-:W-:-:S04]  /*0b80*/  UIMAD.WIDE UR4, UR5, -0x6db6db6d, UR4 ;  /* 0x92492493050478a5 */ /* 0x000fc8000f8e0204 */
[----:B------:R-:W-:-:S03]  /*0b90*/  USHF.R.U32.HI UR6, URZ, 0x1f, UR5 ;  /* 0x0000001f3f067899 */ /* 0x000fc60008011605 */
[----:B------:R-:W-:Y:S01]  /*0ba0*/  UMOV UR4, URZ ;  /* 0x0000003f00047c82 */ /* 0x000fe20008000000 */
[----:B------:R-:W-:-:S04]  /*0bb0*/  ULEA.HI.SX32 UR6, UR5, UR6, 0x1a ;  /* 0x0000000605067291 */ /* 0x000fc8000f8fd23f */
[----:B------:R-:W-:Y:S08]  /*0bc0*/  @!P0 BRA `(.L_x_3223) ;  /* 0x0000000000908947 */ /* 0x000ff00003800000 */
[----:B------:R-:W-:Y:S01]  /*0bd0*/  USHF.R.U32.HI UR7, URZ, 0x10, UR7 ;  /* 0x000000103f077899 */ /* 0x000fe20008011607 */
[----:B------:R-:W-:-:S03]  /*0be0*/  UMOV UR4, URZ ;  /* 0x0000003f00047c82 */ /* 0x000fc60008000000 */
[----:B------:R-:W-:-:S11]  /*0bf0*/  UISETP.NE.AND UP0, UPT, UR7, URZ, UPT ;  /* 0x0000003f0700728c */ /* 0x000fd6000bf05270 */
[----:B------:R-:W-:Y:S02]  /*0c00*/  @!UP0 ULDC UR7, c[0x0][0x9f0] ;  /* 0x00027c0000078ab9 */ /* 0x000fe40000000800 */
[----:B------:R-:W-:Y:S01]  /*0c10*/  IMAD.U32 R3, RZ, RZ, UR7 ;  /* 0x00000007ff037e24 */ /* 0x000fe2000f8e00ff */
[----:B------:R-:W-:-:S04]  /*0c20*/  UIADD3 UR8, UR6, -0x1, UR7 ;  /* 0xffffffff06087890 */ /* 0x000fc8000fffe007 */
[-C--:B------:R-:W-:Y:S02]  /*0c30*/  IABS R0, R3.reuse ;  /* 0x0000000300007213 */ /* 0x080fe40000000000 */
[----:B------:R-:W-:Y:S01]  /*0c40*/  IMAD.U32 R4, RZ, RZ, UR8 ;  /* 0x00000008ff047e24 */ /* 0x000fe2000f8e00ff */
[----:B------:R-:W-:Y:S01]  /*0c50*/  IABS R5, R3 ;  /* 0x0000000300057213 */ /* 0x000fe20000000000 */
[----:B------:R-:W-:Y:S01]  /*0c60*/  ULOP3.LUT UR8, UR8, UR7, URZ, 0x3c, !UPT ;  /* 0x0000000708087292 */ /* 0x000fe2000f8e3c3f */
[----:B------:R-:W-:Y:S02]  /*0c70*/  R2UR UR12, R0 ;  /* 0x00000000000c72ca */ /* 0x000fe400000e0000 */
[----:B------:R-:W-:-:S05]  /*0c80*/  IABS R4, R4 ;  /* 0x0000000400047213 */ /* 0x000fca0000000000 */
[----:B------:R-:W-:-:S05]  /*0c90*/  IMAD.MOV.U32 R3, RZ, RZ, R4 ;  /* 0x000000ffff037224 */ /* 0x000fca00078e0004 */
[----:B------:R-:W-:Y:S01]  /*0ca0*/  R2UR UR11, R3 ;  /* 0x00000000030b72ca */ /* 0x000fe200000e0000 */
[----:B------:R-:W1:Y:S08]  /*0cb0*/  I2F.RP R0, UR12 ;  /* 0x0000000c00007d06 */ /* 0x000e700008209400 */
[----:B-1----:R-:W0:Y:S02]  /*0cc0*/  MUFU.RCP R0, R0 ;  /* 0x0000000000007308 */ /* 0x002e240000001000 */
[----:B0-----:R-:W-:Y:S01]  /*0cd0*/  VIADD R2, R0, 0xffffffe ;  /* 0x0ffffffe00027836 */ /* 0x001fe20000000000 */
[----:B------:R-:W-:-:S05]  /*0ce0*/  IADD3 R0, RZ, -R5, RZ ;  /* 0x80000005ff007210 */ /* 0x000fca0007ffe0ff */
        /* <DEDUP_REMOVED lines=18> */
.L_x_3223:
[----:B------:R-:W-:Y:S01]  /*0e10*/  UIMAD UR5, UR9, UR4, URZ ;  /* 0x00000004090572a4 */ /* 0x000fe2000f8e023f */
[----:B------:R-:W-:Y:S01]  /*0e20*/  IMAD.U32 R0, RZ, RZ, UR6 ;  /* 0x00000006ff007e24 */ /* 0x000fe2000f8e00ff */
[----:B0-----:R-:W0:Y:S01]  /*0e30*/  S2R R2, SR_TID.X ;  /* 0x0000000000027919 */ /* 0x001e220000002100 */
[----:B------:R-:W-:Y:S01]  /*0e40*/  IMAD.U32 R3, RZ, RZ, UR4 ;  /* 0x00000004ff037e24 */ /* 0x000fe2000f8e00ff */
[----:B------:R-:W-:Y:S01]  /*0e50*/  PLOP3.LUT P0, PT, PT, PT, PT, 0x80, 0x0 ;  /* 0x000000000000781c */ /* 0x000fe20003f0f070 */
[----:B------:R-:W-:Y:S01]  /*0e60*/  IMAD.MOV.U32 R4, RZ, RZ, RZ ;  /* 0x000000ffff047224 */ /* 0x000fe200078e00ff */
[----:B------:R-:W-:Y:S01]  /*0e70*/  CS2R R118, SRZ ;  /* 0x0000000000767805 */ /* 0x000fe2000001ff00 */
[----:B------:R-:W-:Y:S01]  /*0e80*/  IMAD.U32 R17, RZ, RZ, UR5 ;  /* 0x00000005ff117e24 */ /* 0x000fe2000f8e00ff */
[----:B------:R-:W-:Y:S02]  /*0e90*/  VIADDMNMX R0, R3, UR5, R0, PT ;  /* 0x0000000503007c46 */ /* 0x000fe4000b800100 */
[----:B------:R-:W-:-:S02]  /*0ea0*/  CS2R R116, SRZ ;  /* 0x0000000000747805 */ /* 0x000fc4000001ff00 */
[----:B------:R-:W-:Y:S02]  /*0eb0*/  CS2R R114, SRZ ;  /* 0x0000000000727805 */ /* 0x000fe4000001ff00 */
[----:B------:R-:W-:Y:S02]  /*0ec0*/  CS2R R112, SRZ ;  /* 0x0000000000707805 */ /* 0x000fe4000001ff00 */
[----:B------:R-:W-:Y:S02]  /*0ed0*/  R2UR UR38, R0 ;  /* 0x00000000002672ca */ /* 0x000fe400000e0000 */
        /* <DEDUP_REMOVED lines=12> */
[----:B------:R-:W-:Y:S01]  /*0fa0*/  UISETP.GT.AND UP0, UPT, UR38, UR5, UPT ;  /* 0x000000052600728c */ /* 0x000fe2000bf04270 */
[----:B------:R-:W-:Y:S02]  /*0fb0*/  CS2R R86, SRZ ;  /* 0x0000000000567805 */ /* 0x000fe4000001ff00 */
[----:B------:R-:W-:Y:S02]  /*0fc0*/  CS2R R84, SRZ ;  /* 0x0000000000547805 */ /* 0x000fe4000001ff00 */
[----:B------:R-:W-:-:S02]  /*0fd0*/  CS2R R82, SRZ ;  /* 0x0000000000527805 */ /* 0x000fc4000001ff00 */
[----:B------:R-:W-:Y:S02]  /*0fe0*/  CS2R R80, SRZ ;  /* 0x0000000000507805 */ /* 0x000fe4000001ff00 */
[----:B------:R-:W-:Y:S02]  /*0ff0*/  CS2R R78, SRZ ;  /* 0x00000000004e7805 */ /* 0x000fe4000001ff00 */
[----:B------:R-:W-:Y:S02]  /*1000*/  PLOP3.LUT P1, PT, PT, PT, UP0, 0x80, 0x0 ;  /* 0x000000000000781c */ /* 0x000fe40003f2f008 */
        /* <DEDUP_REMOVED lines=57> */
[----:B------:R-:W-:Y:S01]  /*13a0*/  MOV R13, RZ ;  /* 0x000000ff000d7202 */ /* 0x000fe20000000f00 */
[----:B------:R-:W-:Y:S02]  /*13b0*/  IMAD.U32 R6, RZ, RZ, UR4 ;  /* 0x00000004ff067e24 */ /* 0x000fe4000f8e00ff */
[----:B------:R-:W-:-:S02]  /*13c0*/  IMAD.U32 R7, RZ, RZ, UR5 ;  /* 0x00000005ff077e24 */ /* 0x000fc4000f8e00ff */
[----:B------:R-:W-:Y:S02]  /*13d0*/  IMAD.U32 R11, RZ, RZ, UR7 ;  /* 0x00000007ff0b7e24 */ /* 0x000fe4000f8e00ff */
[----:B------:R-:W-:Y:S02]  /*13e0*/  IMAD.MOV.U32 R8, RZ, RZ, 0x70 ;  /* 0x00000070ff087424 */ /* 0x000fe400078e00ff */
[----:B0-----:R-:W-:-:S07]  /*13f0*/  IMAD.MOV.U32 R12, RZ, RZ, 0x1 ;  /* 0x00000001ff0c7424 */ /* 0x001fce00078e00ff */
[----:B------:R-:W-:-:S07]  /*1400*/  LEPC R20, `(.L_x_3225) ;  /* 0x000000001014794e */ /* 0x000fce0000000000 */
[----:B-1----:R-:W-:Y:S05]  /*1410*/  CALL.ABS.NOINC R2 ;  /* 0x0000000002007343 */ /* 0x002fea0003c00000 */
.L_x_3225:
[----:B------:R-:W-:Y:S02]  /*1420*/  R2UR UR4, R16 ;  /* 0x00000000100472ca */ /* 0x000fe400000e0000 */
[----:B------:R-:W-:-:S11]  /*1430*/  SHF.L.U32 R0, RZ, 0x1f, RZ ;  /* 0x0000001fff007819 */ /* 0x000fd600000006ff */
[----:B------:R-:W0:Y:S02]  /*1440*/  SYNCS.PHASECHK.TRANS64.TRYWAIT P0, [UR4+0x36800], R0 ;  /* 0x03680000ff0075a7 */ /* 0x000e240008000144 */
[----:B0-----:R-:W-:Y:S05]  /*1450*/  @!P0 BRA `(.L_x_3226) ;  /* 0x000000fc00e48947 */ /* 0x001fea0003800000 */
.L_x_3337:
[----:B------:R-:W2:Y:S02]  /*1460*/  LDL R2, [R1+0x8] ;  /* 0x0000080001027983 */ /* 0x000ea40000100800 */
[----:B--2---:R-:W-:-:S13]  /*1470*/  R2UR UR4, R2 ;  /* 0x00000000020472ca */ /* 0x004fda00000e0000 */
[----:B------:R-:W-:-:S06]  /*1480*/  ULOP3.LUT UR4, UR4, 0x1, URZ, 0xfc, !UPT ;  /* 0x0000000104047892 */ /* 0x000fcc000f8efc3f */
[----:B------:R-:W-:-:S05]  /*1490*/  IMAD.U32 R2, RZ, RZ, UR4 ;  /* 0x00000004ff027e24 */ /* 0x000fca000f8e00ff */
[----:B------:R-:W-:-:S13]  /*14a0*/  ISETP.NE.AND P0, PT, R2, 0x3, PT ;  /* 0x000000030200780c */ /* 0x000fda0003f05270 */
[----:B------:R-:W-:Y:S05]  /*14b0*/  @!P0 BRA `(.L_x_3227) ;  /* 0x0000000000048947 */ /* 0x000fea0003800000 */
[----:B------:R-:W-:Y:S01]  /*14c0*/  BPT.TRAP 0x1 ;  /* 0x000000040000795c */ /* 0x000fe20000300000 */
.L_x_3227:
[----:B------:R-:W-:-:S13]  /*14d0*/  R2UR UR4, R16 ;  /* 0x00000000100472ca */ /* 0x000fda00000e0000 */
[----:B------:R1:W2:Y:S01]  /*14e0*/  SYNCS.PHASECHK.TRANS64.TRYWAIT P2, [UR4+0x36830], R0 ;  /* 0x03683000ff0075a7 */ /* 0x0002a20008040144 */
[----:B------:R-:W-:Y:S05]  /*14f0*/  @!P0 BRA `(.L_x_3228) ;  /* 0x0000000000048947 */ /* 0x000fea0003800000 */
[----:B------:R-:W-:Y:S01]  /*1500*/  BPT.TRAP 0x1 ;  /* 0x000000040000795c */ /* 0x000fe20000300000 */
.L_x_3228:
        /* <DEDUP_REMOVED lines=8> */
.L_x_3229:
        /* <DEDUP_REMOVED lines=18> */
[----:B------:R-:W-:Y:S01]  /*16b0*/  UIADD3 UR4, UR42, 0x21400, URZ ;  /* 0x000214002a047890 */ /* 0x000fe2000fffe03f */
[C---:B------:R-:W-:Y:S01]  /*16c0*/  R2UR UR16, R4.reuse ;  /* 0x00000000041072ca */ /* 0x040fe200000e0000 */
[----:B------:R-:W-:Y:S01]  /*16d0*/  UMOV UR7, 0x40000040 ;  /* 0x4000004000077882 */ /* 0x000fe20000000000 */
[C---:B------:R-:W-:Y:S01]  /*16e0*/  R2UR UR17, R5.reuse ;  /* 0x00000000051172ca */ /* 0x040fe200000e0000 */
[----:B------:R-:W-:Y:S01]  /*16f0*/  USHF.R.U32.HI UR4, URZ, 0x4, UR4 ;  /* 0x000000043f047899 */ /* 0x000fe20008011604 */
[----:B------:R-:W-:Y:S01]  /*1700*/  R2UR UR20, R4 ;  /* 0x00000000041472ca */ /* 0x000fe200000e0000 */
[----:B------:R-:W-:Y:S01]  /*1710*/  UMOV UR29, 0x40000040 ;  /* 0x40000040001d7882 */ /* 0x000fe20000000000 */
[C---:B------:R-:W-:Y:S01]  /*1720*/  R2UR UR21, R5.reuse ;  /* 0x00000000051572ca */ /* 0x040fe200000e0000 */
[----:B------:R-:W-:Y:S01]  /*1730*/  ULOP3.LUT UR4, UR4, 0x3fff, URZ, 0xc0, !UPT ;  /* 0x00003fff04047892 */ /* 0x000fe2000f8ec03f */
[----:B------:R-:W-:Y:S01]  /*1740*/  R2UR UR5, R5 ;  /* 0x00000000050572ca */ /* 0x000fe200000e0000 */
[----:B------:R-:W-:Y:S01]  /*1750*/  UMOV UR31, 0x40000040 ;  /* 0x40000040001f7882 */ /* 0x000fe20000000000 */
[----:B------:R-:W-:Y:S01]  /*1760*/  UMOV UR33, 0x40000040 ;  /* 0x4000004000217882 */ /* 0x000fe20000000000 */
[----:B------:R-:W-:Y:S01]  /*1770*/  ULOP3.LUT UR61, UR4, 0x10000, URZ, 0xfc, !UPT ;  /* 0x00010000043d7892 */ /* 0x000fe2000f8efc3f */
[----:B------:R-:W-:Y:S01]  /*1780*/  LOP3.LUT R22, R22, 0xffffff80, RZ, 0xc0, !PT ;  /* 0xffffff8016167812 */ /* 0x000fe200078ec0ff */
[----:B------:R-:W-:Y:S01]  /*1790*/  UMOV UR35, 0x40000040 ;  /* 0x4000004000237882 */ /* 0x000fe20000000000 */
[----:B------:R-:W-:Y:S01]  /*17a0*/  UMOV UR37, 0x40000040 ;  /* 0x4000004000257882 */ /* 0x000fe20000000000 */
[----:B------:R-:W-:Y:S01]  /*17b0*/  UIADD3 UR4, UR61, 0x80, URZ ;  /* 0x000000803d047890 */ /* 0x000fe2000fffe03f */
[----:B01----:R-:W-:Y:S01]  /*17c0*/  IMAD.MOV.U32 R0, RZ, RZ, -0x2 ;  /* 0xfffffffeff007424 */ /* 0x003fe200078e00ff */
[----:B------:R-:W-:Y:S01]  /*17d0*/  UIADD3 UR14, UR61, 0x180, URZ ;  /* 0x000001803d0e7890 */ /* 0x000fe2000fffe03f */
[----:B------:R-:W-:Y:S01]  /*17e0*/  IMAD.IADD R22, R19, 0x1, -R22 ;  /* 0x0000000113167824 */ /* 0x000fe200078e0a16 */
[----:B------:R-:W-:Y:S01]  /*17f0*/  UMOV UR10, UR61 ;  /* 0x0000003d000a7c82 */ /* 0x000fe20008000000 */
[----:B------:R-:W-:Y:S01]  /*1800*/  UIADD3 UR18, UR61, 0x200, URZ ;  /* 0x000002003d127890 */ /* 0x000fe2000fffe03f */
[----:B------:R-:W-:Y:S01]  /*1810*/  HGMMA.64x16x16.F32.BF16 R72, gdesc[UR8], RZ, !UPT, gsb0 ;  /* 0x00200000084879f0 */ /* 0x000fe2000c0018ff */
[C---:B------:R-:W-:Y:S01]  /*1820*/  R2UR UR8, R4.reuse ;  /* 0x00000000040872ca */ /* 0x040fe200000e0000 */
[----:B------:R-:W-:Y:S01]  /*1830*/  UMOV UR10, UR4 ;  /* 0x00000004000a7c82 */ /* 0x000fe20008000000 */
[----:B------:R-:W-:Y:S01]  /*1840*/  R2UR UR9, R5 ;  /* 0x00000000050972ca */ /* 0x000fe200000e0000 */
[----:B------:R-:W-:Y:S01]  /*1850*/  UMOV UR11, 0x40000040 ;  /* 0x40000040000b7882 */ /* 0x000fe20000000000 */
[----:B------:R-:W-:Y:S01]  /*1860*/  UIADD3 UR4, UR61, 0x100, URZ ;  /* 0x000001003d047890 */ /* 0x000fe2000fffe03f */
[----:B------:R-:W-:Y:S01]  /*1870*/  SHF.R.S32.HI R3, RZ, 0x1f, R22 ;  /* 0x0000001fff037819 */ /* 0x000fe20000011416 */
[----:B------:R-:W-:Y:S01]  /*1880*/  UIADD3 UR22, UR61, 0x280, URZ ;  /* 0x000002803d167890 */ /* 0x000fe2000fffe03f */
[----:B------:R-:W-:Y:S01]  /*1890*/  IMAD.U32 R2, RZ, RZ, UR38 ;  /* 0x00000026ff027e24 */ /* 0x000fe2000f8e00ff */
[----:B------:R-:W-:Y:S01]  /*18a0*/  UIADD3 UR6, UR61, 0x300, URZ ;  /* 0x000003003d067890 */ /* 0x000fe2000fffe03f */
[----:B------:R-:W-:Y:S01]  /*18b0*/  LEA.HI R3, R3, R22, RZ, 0x2 ;  /* 0x0000001603037211 */ /* 0x000fe200078f10ff */
[----:B------:R-:W-:Y:S01]  /*18c0*/  UIADD3 UR30, UR61, 0x380, URZ ;  /* 0x000003803d1e7890 */ /* 0x000fe2000fffe03f */
[----:B------:R-:W-:Y:S01]  /*18d0*/  P2R R80, PR, RZ, 0x2 ;  /* 0x00000002ff507803 */ /* 0x000fe20000000000 */
[----:B------:R-:W-:Y:S01]  /*18e0*/  UMOV UR26, UR4 ;  /* 0x00000004001a7c82 */ /* 0x000fe20008000000 */
[----:B------:R-:W-:Y:S01]  /*18f0*/  R2UR UR4, R4 ;  /* 0x00000000040472ca */ /* 0x000fe200000e0000 */
[----:B------:R-:W-:Y:S01]  /*1900*/  UIADD3 UR34, UR61, 0x382, URZ ;  /* 0x000003823d227890 */ /* 0x000fe2000fffe03f */
[----:B------:R-:W-:Y:S01]  /*1910*/  LOP3.LUT R3, R3, 0x7ffffffc, RZ, 0xc0, !PT ;  /* 0x7ffffffc03037812 */ /* 0x000fe200078ec0ff */
[----:B------:R-:W-:Y:S01]  /*1920*/  UMOV UR41, 0x40000040 ;  /* 0x4000004000297882 */ /* 0x000fe20000000000 */
[----:B------:R-:W-:Y:S01]  /*1930*/  UMOV UR45, 0x40000040 ;  /* 0x40000040002d7882 */ /* 0x000fe20000000000 */
[----:B------:R-:W-:Y:S01]  /*1940*/  UMOV UR49, 0x40000040 ;  /* 0x4000004000317882 */ /* 0x000fe20000000000 */
[----:B------:R-:W-:Y:S01]  /*1950*/  UMOV UR53, 0x40000040 ;  /* 0x4000004000357882 */ /* 0x000fe20000000000 */
[----:B------:R-:W-:Y:S01]  /*1960*/  UMOV UR57, 0x40000040 ;  /* 0x4000004000397882 */ /* 0x000fe20000000000 */
[----:B------:R-:W-:Y:S01]  /*1970*/  IADD3 R3, R22, -R3, RZ ;  /* 0x8000000316037210 */ /* 0x000fe20007ffe0ff */
[----:B------:R-:W-:Y:S01]  /*1980*/  UIADD3 UR38, UR38, -0x2, URZ ;  /* 0xfffffffe26267890 */ /* 0x000fe2000fffe03f */
[----:B------:R-:W-:Y:S01]  /*1990*/  P2R R82, PR, RZ, 0x1 ;  /* 0x00000001ff527803 */ /* 0x000fe20000000000 */
[--C-:B------:R-:W-:Y:S01]  /*19a0*/  IMAD.MOV.U32 R117, RZ, RZ, R119.reuse ;  /* 0x000000ffff757224 */ /* 0x100fe200078e0077 */
[-C--:B------:R-:W-:Y:S01]  /*19b0*/  MOV R118, R119.reuse ;  /* 0x0000007700767202 */ /* 0x080fe20000000f00 */
[----:B------:R-:W-:Y:S01]  /*19c0*/  IMAD R3, R3, R0, 0x70 ;  /* 0x0000007003037424 */ /* 0x000fe200078e0200 */
[-C--:B------:R-:W-:Y:S01]  /*19d0*/  MOV R110, R119.reuse ;  /* 0x00000077006e7202 */ /* 0x080fe20000000f00 */
[--C-:B------:R-:W-:Y:S01]  /*19e0*/  IMAD.MOV.U32 R116, RZ, RZ, R119.reuse ;  /* 0x000000ffff747224 */ /* 0x100fe200078e0077 */
[-C--:B------:R-:W-:Y:S01]  /*19f0*/  MOV R102, R119.reuse ;  /* 0x0000007700667202 */ /* 0x080fe20000000f00 */
[----:B------:R-:W-:Y:S01]  /*1a00*/  VIADD R3, R3, UR39 ;  /* 0x0000002703037c36 */ /* 0x000fe20008000000 */
[-C--:B------:R-:W-:Y:S01]  /*1a10*/  MOV R94, R119.reuse ;  /* 0x00000077005e7202 */ /* 0x080fe20000000f00 */
[----:B------:R-:W-:Y:S01]  /*1a20*/  IMAD.MOV.U32 R114, RZ, RZ, R119 ;  /* 0x000000ffff727224 */ /* 0x000fe200078e0077 */
[----:B------:R-:W-:Y:S01]  /*1a30*/  MOV R86, R119 ;  /* 0x0000007700567202 */ /* 0x000fe20000000f00 */
[----:B------:R-:W-:-:S02]  /*1a40*/  IMAD R2, R2, -0x70, R3 ;  /* 0xffffff9002027824 */ /* 0x000fc400078e0203 */
[--C-:B------:R-:W-:Y:S02]  /*1a50*/  IMAD.MOV.U32 R112, RZ, RZ, R119.reuse ;  /* 0x000000ffff707224 */ /* 0x100fe400078e0077 */
[--C-:B------:R-:W-:Y:S01]  /*1a60*/  IMAD.MOV.U32 R108, RZ, RZ, R119.reuse ;  /* 0x000000ffff6c7224 */ /* 0x100fe200078e0077 */
[C---:B------:R-:W-:Y:S01]  /*1a70*/  ISETP.GT.AND P2, PT, R2.reuse, RZ, PT ;  /* 0x000000ff0200720c */ /* 0x040fe20003f44270 */
[--C-:B------:R-:W-:Y:S01]  /*1a80*/  IMAD.MOV.U32 R106, RZ, RZ, R119.reuse ;  /* 0x000000ffff6a7224 */ /* 0x100fe200078e0077 */
[C---:B------:R-:W-:Y:S01]  /*1a90*/  ISETP.GT.AND P3, PT, R2.reuse, 0x1, PT ;  /* 0x000000010200780c */ /* 0x040fe20003f64270 */
[--C-:B------:R-:W-:Y:S01]  /*1aa0*/  IMAD.MOV.U32 R104, RZ, RZ, R119.reuse ;  /* 0x000000ffff687224 */ /* 0x100fe200078e0077 */
[C---:B------:R-:W-:Y:S01]  /*1ab0*/  ISETP.GT.AND P4, PT, R2.reuse, 0x8, PT ;  /* 0x000000080200780c */ /* 0x040fe20003f84270 */
[--C-:B------:R-:W-:Y:S01]  /*1ac0*/  IMAD.MOV.U32 R100, RZ, RZ, R119.reuse ;  /* 0x000000ffff647224 */ /* 0x100fe200078e0077 */
[C---:B------:R-:W-:Y:S01]  /*1ad0*/  ISETP.GT.AND P5, PT, R2.reuse, 0x9, PT ;  /* 0x000000090200780c */ /* 0x040fe20003fa4270 */
[--C-:B------:R-:W-:Y:S01]  /*1ae0*/  IMAD.MOV.U32 R98, RZ, RZ, R119.reuse ;  /* 0x000000ffff627224 */ /* 0x100fe200078e0077 */
[C---:B------:R-:W-:Y:S01]  /*1af0*/  ISETP.GT.AND P6, PT, R2.reuse, 0x21, PT ;  /* 0x000000210200780c */ /* 0x040fe20003fc4270 */
[--C-:B------:R-:W-:Y:S01]  /*1b00*/  IMAD.MOV.U32 R96, RZ, RZ, R119.reuse ;  /* 0x000000ffff607224 */ /* 0x100fe200078e0077 */
[----:B------:R-:W-:Y:S01]  /*1b10*/  ISETP.GT.AND P1, PT, R2, 0x49, PT ;  /* 0x000000490200780c */ /* 0x000fe20003f24270 */
[----:B------:R-:W-:Y:S01]  /*1b20*/  IMAD.MOV.U32 R92, RZ, RZ, R119 ;  /* 0x000000ffff5c7224 */ /* 0x000fe200078e0077 */
[----:B------:R-:W-:-:S02]  /*1b30*/  WARPGROUP.DEPBAR.LE gsb0, 0x0 ;  /* 0x00008000000079c5 */ /* 0x000fc40000010000 */
[----:B------:R-:W-:Y:S01]  /*1b40*/  WARPGROUP.ARRIVE ;  /* 0x00000000000079c5 */ /* 0x000fe20000000000 */
[----:B------:R-:W-:Y:S01]  /*1b50*/  ISETP.GT.AND P0, PT, R2, 0x50, PT ;  /* 0x000000500200780c */ /* 0x000fe20003f04270 */
[--C-:B------:R-:W-:Y:S02]  /*1b60*/  IMAD.MOV.U32 R90, RZ, RZ, R119.reuse ;  /* 0x000000ffff5a7224 */ /* 0x100fe400078e0077 */
[--C-:B------:R-:W-:Y:S02]  /*1b70*/  IMAD.MOV.U32 R88, RZ, RZ, R119.reuse ;  /* 0x000000ffff587224 */ /* 0x100fe400078e0077 */
[----:B------:R-:W-:Y:S01]  /*1b80*/  HGMMA.64x16x16.F32.BF16 R64, gdesc[UR8], RZ, !UPT, gsb0 ;  /* 0x00200000084079f0 */ /* 0x000fe2000c0018ff */
[----:B------:R-:W-:Y:S01]  /*1b90*/  R2UR UR8, R4 ;  /* 0x00000000040872ca */ /* 0x000fe200000e0000 */
[----:B------:R-:W-:Y:S01]  /*1ba0*/  UIADD3 UR9, UR61, 0x504, URZ ;  /* 0x000005043d097890 */ /* 0x000fe2000fffe03f */
[----:B------:R-:W-:Y:S01]  /*1bb0*/  IMAD.MOV.U32 R84, RZ, RZ, R119 ;  /* 0x000000ffff547224 */ /* 0x000fe200078e0077 */
[----:B------:R-:W-:Y:S01]  /*1bc0*/  UIADD3 UR10, UR61, 0x584, URZ ;  /* 0x000005843d0a7890 */ /* 0x000fe2000fffe03f */
[----:B------:R-:W-:-:S09]  /*1bd0*/  UMOV UR11, 0x40000040 ;  /* 0x40000040000b7882 */ /* 0x000fd20000000000 */
[----:B------:R-:W-:Y:S02]  /*1be0*/  UIADD3 UR28, UR8, 0x400, URZ ;  /* 0x00000400081c7890 */ /* 0x000fe4000fffe03f */
[----:B------:R-:W-:Y:S02]  /*1bf0*/  UIADD3 UR32, UR8, 0x402, URZ ;  /* 0x0000040208207890 */ /* 0x000fe4000fffe03f */
[----:B------:R-:W-:Y:S02]  /*1c00*/  UIADD3 UR36, UR8, 0x404, URZ ;  /* 0x0000040408247890 */ /* 0x000fe4000fffe03f */
[----:B------:R-:W-:Y:S02]  /*1c10*/  UIADD3 UR40, UR8, 0x406, URZ ;  /* 0x0000040608287890 */ /* 0x000fe4000fffe03f */
[----:B------:R-:W-:Y:S02]  /*1c20*/  UIADD3 UR44, UR8, 0x800, URZ ;  /* 0x00000800082c7890 */ /* 0x000fe4000fffe03f */
[----:B------:R-:W-:-:S02]  /*1c30*/  UIADD3 UR48, UR8, 0x802, URZ ;  /* 0x0000080208307890 */ /* 0x000fc4000fffe03f */
[----:B------:R-:W-:Y:S02]  /*1c40*/  UIADD3 UR52, UR8, 0x804, URZ ;  /* 0x0000080408347890 */ /* 0x000fe4000fffe03f */
[----:B------:R-:W-:Y:S01]  /*1c50*/  UIADD3 UR56, UR8, 0x806, URZ ;  /* 0x0000080608387890 */ /* 0x000fe2000fffe03f */
        /* <DEDUP_REMOVED lines=9> */
[----:B------:R-:W-:Y:S03]  /*1cf0*/  HGMMA.64x16x16.F32.BF16 R48, gdesc[UR12], RZ, !UPT, gsb0 ;  /* 0x002000000c3079f0 */ /* 0x000fe6000c0018ff */
        /* <DEDUP_REMOVED lines=14> */
[----:B------:R-:W-:Y:S01]  /*1de0*/  UIADD3 UR8, UR61, 0x884, URZ ;  /* 0x000008843d087890 */ /* 0x000fe2000fffe03f */
        /* <DEDUP_REMOVED lines=482> */
[----:B------:R-:W-:Y:S01]  /*3c10*/  IMAD.MOV.U32 R72, RZ, RZ, R119 ;  /* 0x000000ffff487224 */ /* 0x000fe200078e0077 */
[----:B------:R-:W-:Y:S02]  /*3c20*/  FSEL R79, R79, -INF , P5 ;  /* 0xff8000004f4f7808 */ /* 0x000fe40002800000 */
[----:B------:R-:W-:-:S02]  /*3c30*/  ISETP.GT.AND P2, PT, R2, 0x10, PT ;  /* 0x000000100200780c */ /* 0x000fc40003f44270 */
[----:B------:R-:W-:Y:S02]  /*3c40*/  FMNMX.FTZ R0, R19, R0, !PT ;  /* 0x0000000013007209 */ /* 0x000fe40007810000 */
[----:B------:R-:W-:Y:S02]  /*3c50*/  FSEL R73, R73, -INF , P3 ;  /* 0xff80000049497808 */ /* 0x000fe40001800000 */
[----:B------:R-:W-:Y:S02]  /*3c60*/  ISETP.GT.AND P3, PT, R2, 0x11, PT ;  /* 0x000000110200780c */ /* 0x000fe40003f64270 */
[----:B------:R-:W-:Y:S02]  /*3c70*/  FMNMX.FTZ R0, R79, R0, !PT ;  /* 0x000000004f007209 */ /* 0x000fe40007810000 */
[----:B------:R-:W-:Y:S01]  /*3c80*/  FSEL R9, R76, -INF , P4 ;  /* 0xff8000004c097808 */ /* 0x000fe20002000000 */
[----:B------:R-:W-:Y:S01]  /*3c90*/  IMAD.MOV.U32 R76, RZ, RZ, R119 ;  /* 0x000000ffff4c7224 */ /* 0x000fe200078e0077 */
[----:B------:R-:W-:-:S02]  /*3ca0*/  ISETP.GT.AND P4, PT, R2, 0x18, PT ;  /* 0x000000180200780c */ /* 0x000fc40003f84270 */
[----:B------:R-:W-:Y:S02]  /*3cb0*/  FSEL R77, R77, -INF , P5 ;  /* 0xff8000004d4d7808 */ /* 0x000fe40002800000 */
[----:B------:R-:W-:Y:S02]  /*3cc0*/  ISETP.GT.AND P5, PT, R2, 0x19, PT ;  /* 0x000000190200780c */ /* 0x000fe40003fa4270 */
[----:B------:R-:W-:Y:S01]  /*3cd0*/  MOV R78, R119 ;  /* 0x00000077004e7202 */ /* 0x000fe20000000f00 */
[----:B------:R-:W-:Y:S02]  /*3ce0*/  WARPGROUP.DEPBAR.LE gsb0, 0x0 ;  /* 0x00008000000079c5 */ /* 0x000fe40000010000 */
[----:B------:R-:W-:Y:S01]  /*3cf0*/  WARPGROUP.ARRIVE ;  /* 0x00000000000079c5 */ /* 0x000fe20000000000 */
[----:B------:R-:W-:Y:S01]  /*3d00*/  FSEL R21, R66, -INF , P2 ;  /* 0xff80000042157808 */ /* 0x000fe20001000000 */
[----:B------:R-:W-:Y:S01]  /*3d10*/  IMAD.MOV.U32 R66, RZ, RZ, R119 ;  /* 0x000000ffff427224 */ /* 0x000fe200078e0077 */
[----:B------:R-:W-:-:S02]  /*3d20*/  FSEL R67, R67, -INF , P3 ;  /* 0xff80000043437808 */ /* 0x000fc40001800000 */
[----:B------:R-:W-:Y:S01]  /*3d30*/  FMNMX.FTZ R0, R21, R0, !PT ;  /* 0x0000000015007209 */ /* 0x000fe20007810000 */
[----:B------:R-:W-:Y:S01]  /*3d40*/  HGMMA.64x16x16.F32.BF16 R56, gdesc[UR4], R56, gsb0 ;  /* 0x00200000043879f0 */ /* 0x000fe20008001838 */
[----:B------:R-:W-:Y:S01]  /*3d50*/  UIADD3 UR6, UR61, 0x886, URZ ;  /* 0x000008863d067890 */ /* 0x000fe2000fffe03f */
[----:B------:R-:W-:Y:S01]  /*3d60*/  FSEL R23, R70, -INF , P4 ;  /* 0xff80000046177808 */ /* 0x000fe20002000000 */
[----:B------:R-:W-:Y:S01]  /*3d70*/  UMOV UR4, UR56 ;  /* 0x0000003800047c82 */ /* 0x000fe20008000000 */
[----:B------:R-:W-:Y:S01]  /*3d80*/  UMOV UR5, UR57 ;  /* 0x0000003900057c82 */ /* 0x000fe20008000000 */
[----:B------:R-:W-:Y:S01]  /*3d90*/  UMOV UR7, 0x40000040 ;  /* 0x4000004000077882 */ /* 0x000fe20000000000 */
[----:B------:R-:W-:Y:S02]  /*3da0*/  FMNMX.FTZ R0, R67, R0, !PT ;  /* 0x0000000043007209 */ /* 0x000fe40007810000 */
[----:B------:R-:W-:Y:S01]  /*3db0*/  FSEL R13, R64, -INF , P2 ;  /* 0xff800000400d7808 */ /* 0x000fe20001000000 */
[----:B------:R-:W-:Y:S01]  /*3dc0*/  IMAD.MOV.U32 R64, RZ, RZ, R119 ;  /* 0x000000ffff407224 */ /* 0x000fe200078e0077 */
[----:B------:R-:W-:-:S02]  /*3dd0*/  FSEL R71, R71, -INF , P5 ;  /* 0xff80000047477808 */ /* 0x000fc40002800000 */
[C---:B------:R-:W-:Y:S02]  /*3de0*/  ISETP.GT.AND P2, PT, R2.reuse, 0x20, PT ;  /* 0x000000200200780c */ /* 0x040fe40003f44270 */
[----:B------:R-:W-:Y:S02]  /*3df0*/  FMNMX.FTZ R0, R23, R0, !PT ;  /* 0x0000000017007209 */ /* 0x000fe40007810000 */
[----:B------:R-:W-:Y:S02]  /*3e00*/  FSEL R69, R69, -INF , P5 ;  /* 0xff80000045457808 */ /* 0x000fe40002800000 */
[----:B------:R-:W-:Y:S02]  /*3e10*/  FMNMX.FTZ R0, R71, R0, !PT ;  /* 0x0000000047007209 */ /* 0x000fe40007810000 */
[----:B------:R-:W-:Y:S02]  /*3e20*/  ISETP.GT.AND P5, PT, R2, 0x28, PT ;  /* 0x000000280200780c */ /* 0x000fe40003fa4270 */
        /* <DEDUP_REMOVED lines=19> */
[----:B------:R-:W-:Y:S02]  /*3f60*/  FSEL R63, R63, -INF , P4 ;  /* 0xff8000003f3f7808 */ /* 0x000fe40002000000 */
[----:B------:R-:W-:-:S02]  /*3f70*/  FMNMX.FTZ R0, R85, R0, !PT ;  /* 0x0000000055007209 */ /* 0x000fc40007810000 */
[----:B------:R-:W-:Y:S01]  /*3f80*/  FSEL R59, R56, -INF , P2 ;  /* 0xff800000383b7808 */ /* 0x000fe20001000000 */
[----:B------:R-:W-:Y:S01]  /*3f90*/  IMAD.MOV.U32 R56, RZ, RZ, R119 ;  /* 0x000000ffff387224 */ /* 0x000fe200078e0077 */
[C---:B------:R-:W-:Y:S02]  /*3fa0*/  ISETP.GT.AND P2, PT, R2.reuse, 0x31, PT ;  /* 0x000000310200780c */ /* 0x040fe40003f44270 */
[----:B------:R-:W-:Y:S02]  /*3fb0*/  FMNMX.FTZ R0, R63, R0, !PT ;  /* 0x000000003f007209 */ /* 0x000fe40007810000 */
[----:B------:R-:W-:Y:S02]  /*3fc0*/  FSEL R57, R57, -INF , P6 ;  /* 0xff80000039397808 */ /* 0x000fe40003000000 */
[----:B------:R-:W-:Y:S02]  /*3fd0*/  ISETP.GT.AND P6, PT, R2, 0x38, PT ;  /* 0x000000380200780c */ /* 0x000fe40003fc4270 */
[----:B------:R-:W-:-:S02]  /*3fe0*/  FSEL R61, R61, -INF , P4 ;  /* 0xff8000003d3d7808 */ /* 0x000fc40002000000 */
[----:B------:R-:W-:Y:S02]  /*3ff0*/  ISETP.GT.AND P4, PT, R2, 0x40, PT ;  /* 0x000000400200780c */ /* 0x000fe40003f84270 */
[----:B------:R-:W-:Y:S01]  /*4000*/  MOV R62, R119 ;  /* 0x00000077003e7202 */ /* 0x000fe20000000f00 */
[----:B------:R-:W-:Y:S02]  /*4010*/  WARPGROUP.DEPBAR.LE gsb0, 0x0 ;  /* 0x00008000000079c5 */ /* 0x000fe40000010000 */
[----:B------:R-:W-:Y:S01]  /*4020*/  WARPGROUP.ARRIVE ;  /* 0x00000000000079c5 */ /* 0x000fe20000000000 */
[----:B------:R-:W-:Y:S01]  /*4030*/  FSEL R87, R50, -INF , P3 ;  /* 0xff80000032577808 */ /* 0x000fe20001800000 */
[--C-:B------:R-:W-:Y:S01]  /*4040*/  IMAD.MOV.U32 R50, RZ, RZ, R119.reuse ;  /* 0x000000ffff327224 */ /* 0x100fe200078e0077 */
[----:B------:R-:W-:Y:S02]  /*4050*/  FSEL R89, R51, -INF , P2 ;  /* 0xff80000033597808 */ /* 0x000fe40001000000 */
[----:B------:R-:W-:Y:S01]  /*4060*/  FMNMX.FTZ R0, R87, R0, !PT ;  /* 0x0000000057007209 */ /* 0x000fe20007810000 */
[----:B------:R-:W-:Y:S01]  /*4070*/  HGMMA.64x16x16.F32.BF16 R40, gdesc[UR8], R40, gsb0 ;  /* 0x00200000082879f0 */ /* 0x000fe20008001828 */
[----:B------:R-:W-:Y:S01]  /*4080*/  FSEL R51, R60, -INF , P5 ;  /* 0xff8000003c337808 */ /* 0x000fe20002800000 */
[----:B------:R-:W-:Y:S01]  /*4090*/  IMAD.MOV.U32 R60, RZ, RZ, R119 ;  /* 0x000000ffff3c7224 */ /* 0x000fe200078e0077 */
[----:B------:R-:W-:-:S02]  /*40a0*/  ISETP.GT.AND P5, PT, R2, 0x39, PT ;  /* 0x000000390200780c */ /* 0x000fc40003fa4270 */
[----:B------:R-:W-:Y:S02]  /*40b0*/  FSEL R91, R54, -INF , P6 ;  /* 0xff800000365b7808 */ /* 0x000fe40003000000 */
[----:B------:R-:W-:Y:S02]  /*40c0*/  FMNMX.FTZ R0, R89, R0, !PT ;  /* 0x0000000059007209 */ /* 0x000fe40007810000 */
[----:B------:R-:W-:Y:S02]  /*40d0*/  FSEL R93, R55, -INF , P5 ;  /* 0xff800000375d7808 */ /* 0x000fe40002800000 */
[----:B------:R-:W-:Y:S02]  /*40e0*/  FMNMX.FTZ R0, R91, R0, !PT ;  /* 0x000000005b007209 */ /* 0x000fe40007810000 */
[----:B------:R-:W-:Y:S01]  /*40f0*/  FSEL R55, R48, -INF , P3 ;  /* 0xff80000030377808 */ /* 0x000fe20001800000 */
[----:B------:R-:W-:Y:S01]  /*4100*/  IMAD.MOV.U32 R48, RZ, RZ, R119 ;  /* 0x000000ffff307224 */ /* 0x000fe200078e0077 */
[----:B------:R-:W-:-:S02]  /*4110*/  ISETP.GT.AND P3, PT, R2, 0x41, PT ;  /* 0x000000410200780c */ /* 0x000fc40003f64270 */
[----:B------:R-:W-:Y:S02]  /*4120*/  FMNMX.FTZ R0, R93, R0, !PT ;  /* 0x000000005d007209 */ /* 0x000fe40007810000 */
[----:B------:R-:W-:Y:S02]  /*4130*/  FSEL R49, R49, -INF , P2 ;  /* 0xff80000031317808 */ /* 0x000fe40001000000 */
[C---:B------:R-:W-:Y:S02]  /*4140*/  ISETP.GT.AND P2, PT, R2.reuse, 0x48, PT ;  /* 0x000000480200780c */ /* 0x040fe40003f44270 */
        /* <DEDUP_REMOVED lines=14> */
[----:B------:R-:W-:-:S02]  /*4230*/  FMNMX.FTZ R0, R97, R0, !PT ;  /* 0x0000000061007209 */ /* 0x000fc40007810000 */
[----:B------:R-:W-:Y:S02]  /*4240*/  FSEL R101, R47, -INF , P1 ;  /* 0xff8000002f657808 */ /* 0x000fe40000800000 */
[----:B------:R-:W-:Y:S02]  /*4250*/  FMNMX.FTZ R0, R99, R0, !PT ;  /* 0x0000000063007209 */ /* 0x000fe40007810000 */
[C---:B------:R-:W-:Y:S02]  /*4260*/  ISETP.GT.AND P1, PT, R2.reuse, 0x51, PT ;  /* 0x000000510200780c */ /* 0x040fe40003f24270 */
[----:B------:R-:W-:Y:S02]  /*4270*/  FMNMX.FTZ R0, R101, R0, !PT ;  /* 0x0000000065007209 */ /* 0x000fe40007810000 */
[----:B------:R-:W-:Y:S02]  /*4280*/  FSEL R41, R41, -INF , P3 ;  /* 0xff80000029297808 */ /* 0x000fe40001800000 */
[----:B------:R-:W-:-:S02]  /*4290*/  ISETP.GT.AND P3, PT, R2, 0x60, PT ;  /* 0x000000600200780c */ /* 0x000fc40003f64270 */
[----:B------:R-:W-:Y:S02]  /*42a0*/  FSEL R47, R40, -INF , P4 ;  /* 0xff800000282f7808 */ /* 0x000fe40002000000 */
[----:B------:R-:W-:Y:S02]  /*42b0*/  ISETP.GT.AND P4, PT, R2, 0x61, PT ;  /* 0x000000610200780c */ /* 0x000fe40003f84270 */
[----:B------:R-:W-:Y:S01]  /*42c0*/  FSEL R43, R52, -INF , P6 ;  /* 0xff800000342b7808 */ /* 0x000fe20003000000 */
[----:B------:R-:W-:Y:S01]  /*42d0*/  IMAD.MOV.U32 R52, RZ, RZ, R119 ;  /* 0x000000ffff347224 */ /* 0x000fe200078e0077 */
[----:B------:R-:W-:Y:S02]  /*42e0*/  ISETP.GT.AND P6, PT, R2, 0x69, PT ;  /* 0x000000690200780c */ /* 0x000fe40003fc4270 */
[----:B------:R-:W-:Y:S02]  /*42f0*/  P2R R22, PR, RZ, 0x2 ;  /* 0x00000002ff167803 */ /* 0x000fe40000000000 */
[----:B------:R-:W-:Y:S01]  /*4300*/  MOV R46, R119 ;  /* 0x00000077002e7202 */ /* 0x000fe20000000f00 */
[----:B------:R-:W-:-:S02]  /*4310*/  WARPGROUP.DEPBAR.LE gsb0, 0x0 ;  /* 0x00008000000079c5 */ /* 0x000fc40000010000 */
[----:B------:R-:W-:Y:S01]  /*4320*/  WARPGROUP.ARRIVE ;  /* 0x00000000000079c5 */ /* 0x000fe20000000000 */
[----:B------:R-:W-:Y:S02]  /*4330*/  FSEL R103, R34, -INF , P0 ;  /* 0xff80000022677808 */ /* 0x000fe40000000000 */
[----:B------:R-:W-:Y:S02]  /*4340*/  ISETP.GT.AND P0, PT, R2, 0x58, PT ;  /* 0x000000580200780c */ /* 0x000fe40003f04270 */
[----:B------:R-:W-:Y:S01]  /*4350*/  FSEL R105, R35, -INF , P1 ;  /* 0xff80000023697808 */ /* 0x000fe20000800000 */
[----:B------:R-:W-:Y:S01]  /*4360*/  HGMMA.64x16x16.F32.BF16 R24, gdesc[UR4], R24, gsb0 ;  /* 0x00200000041879f0 */ /* 0x000fe20008001818 */
[----:B------:R-:W-:Y:S01]  /*4370*/  FMNMX.FTZ R0, R103, R0, !PT ;  /* 0x0000000067007209 */ /* 0x000fe20007810000 */
[----:B------:R-:W-:Y:S01]  /*4380*/  ULDC UR4, c[0x0][0x988] ;  /* 0x0002620000047ab9 */ /* 0x000fe20000000800 */
[----:B------:R-:W-:Y:S02]  /*4390*/  FSEL R35, R44, -INF , P2 ;  /* 0xff8000002c237808 */ /* 0x000fe40001000000 */
[----:B------:R-:W-:-:S02]  /*43a0*/  ISETP.GT.AND P2, PT, R2, 0x59, PT ;  /* 0x000000590200780c */ /* 0x000fc40003f44270 */
[----:B------:R-:W-:Y:S02]  /*43b0*/  FSEL R107, R38, -INF , P0 ;  /* 0xff800000266b7808 */ /* 0x000fe40000000000 */
[----:B------:R-:W-:Y:S02]  /*43c0*/  FMNMX.FTZ R0, R105, R0, !PT ;  /* 0x0000000069007209 */ /* 0x000fe40007810000 */
[----:B------:R-:W-:Y:S02]  /*43d0*/  FSEL R39, R39, -INF , P2 ;  /* 0xff80000027277808 */ /* 0x000fe40001000000 */
[----:B------:R-:W-:Y:S02]  /*43e0*/  FMNMX.FTZ R0, R107, R0, !PT ;  /* 0x000000006b007209 */ /* 0x000fe40007810000 */
[----:B------:R-:W-:Y:S02]  /*43f0*/  P2R R20, PR, RZ, 0x1 ;  /* 0x00000001ff147803 */ /* 0x000fe40000000000 */
[----:B------:R-:W-:-:S02]  /*4400*/  FMNMX.FTZ R0, R39, R0, !PT ;  /* 0x0000000027007209 */ /* 0x000fc40007810000 */
[C---:B------:R-:W-:Y:S02]  /*4410*/  ISETP.GT.AND P0, PT, R2.reuse, 0x49, PT ;  /* 0x000000490200780c */ /* 0x040fe40003f04270 */
[----:B------:R-:W-:Y:S02]  /*4420*/  ISETP.GT.AND P1, PT, R2, 0x50, PT ;  /* 0x000000500200780c */ /* 0x000fe40003f24270 */
[----:B------:R-:W-:Y:S02]  /*4430*/  FSEL R45, R45, -INF , P0 ;  /* 0xff8000002d2d7808 */ /* 0x000fe40000000000 */
[----:B------:R-:W-:Y:S02]  /*4440*/  P2R R14, PR, RZ, 0x4 ;  /* 0x00000004ff0e7803 */ /* 0x000fe40000000000 */
[----:B------:R-:W-:Y:S01]  /*4450*/  ISETP.NE.AND P0, PT, R20, RZ, PT ;  /* 0x000000ff1400720c */ /* 0x000fe20003f05270 */
[----:B------:R-:W-:Y:S02]  /*4460*/  WARPGROUP.DEPBAR.LE gsb0, 0x0 ;  /* 0x00008000000079c5 */ /* 0x000fe40000010000 */
[----:B------:R-:W-:-:S02]  /*4470*/  FSEL R109, R26, -INF , P3 ;  /* 0xff8000001a6d7808 */ /* 0x000fc40001800000 */
[----:B------:R-:W-:Y:S02]  /*4480*/  FSEL R111, R27, -INF , P4 ;  /* 0xff8000001b6f7808 */ /* 0x000fe40002000000 */
[----:B------:R-:W-:Y:S02]  /*4490*/  FMNMX.FTZ R0, R109, R0, !PT ;  /* 0x000000006d007209 */ /* 0x000fe40007810000 */
[----:B------:R-:W-:Y:S02]  /*44a0*/  FSEL R113, R30, -INF , P5 ;  /* 0xff8000001e717808 */ /* 0x000fe40002800000 */
[----:B------:R-:W-:Y:S02]  /*44b0*/  FMNMX.FTZ R0, R111, R0, !PT ;  /* 0x000000006f007209 */ /* 0x000fe40007810000 */
[----:B------:R-:W-:Y:S02]  /*44c0*/  FSEL R115, R31, -INF , P6 ;  /* 0xff8000001f737808 */ /* 0x000fe40003000000 */
[----:B------:R-:W-:-:S02]  /*44d0*/  FMNMX.FTZ R0, R113, R0, !PT ;  /* 0x0000000071007209 */ /* 0x000fc40007810000 */
[----:B------:R-:W-:Y:S02]  /*44e0*/  FSEL R27, R32, -INF , P1 ;  /* 0xff800000201b7808 */ /* 0x000fe40000800000 */
[----:B------:R-:W-:Y:S01]  /*44f0*/  FMNMX.FTZ R6, R115, R0, !PT ;  /* 0x0000000073067209 */ /* 0x000fe20007810000 */
[----:B------:R-:W-:Y:S01]  /*4500*/  IMAD.U32 R0, RZ, RZ, UR4 ;  /* 0x00000004ff007e24 */ /* 0x000fe2000f8e00ff */
[----:B------:R-:W-:Y:S02]  /*4510*/  ISETP.NE.AND P1, PT, R22, RZ, PT ;  /* 0x000000ff1600720c */ /* 0x000fe40003f25270 */
[----:B------:R-:W-:Y:S01]  /*4520*/  FSEL R31, R36, -INF , P0 ;  /* 0xff800000241f7808 */ /* 0x000fe20000000000 */
[----:B------:R-:W0:Y:S01]  /*4530*/  SHFL.BFLY PT, R3, R6, 0x2, 0x1f ;  /* 0x0c401f0006037f89 */ /* 0x000e2200000e0000 */
[----:B------:R-:W-:Y:S02]  /*4540*/  FSEL R33, R33, -INF , P1 ;  /* 0xff80000021217808 */ /* 0x000fe40000800000 */
[----:B------:R-:W-:-:S02]  /*4550*/  FSEL R25, R25, -INF , P4 ;  /* 0xff80000019197808 */ /* 0x000fc40002000000 */
[----:B------:R-:W-:Y:S02]  /*4560*/  FSEL R29, R29, -INF , P6 ;  /* 0xff8000001d1d7808 */ /* 0x000fe40003000000 */
[----:B------:R-:W-:Y:S01]  /*4570*/  ISETP.NE.AND P1, PT, R80, RZ, PT ;  /* 0x000000ff5000720c */ /* 0x000fe20003f25270 */
[--C-:B------:R-:W-:Y:S01]  /*4580*/  IMAD.MOV.U32 R80, RZ, RZ, R119.reuse ;  /* 0x000000ffff507224 */ /* 0x100fe200078e0077 */
[----:B------:R-:W-:Y:S02]  /*4590*/  R2UR UR4, R17 ;  /* 0x00000000110472ca */ /* 0x000fe400000e0000 */
[----:B------:R-:W-:Y:S01]  /*45a0*/  ISETP.NE.AND P0, PT, R82, RZ, PT ;  /* 0x000000ff5200720c */ /* 0x000fe20003f05270 */
[----:B------:R-:W-:-:S10]  /*45b0*/  IMAD.MOV.U32 R82, RZ, RZ, R119 ;  /* 0x000000ffff527224 */ /* 0x000fd400078e0077 */
[----:B------:R-:W-:Y:S01]  /*45c0*/  UISETP.GE.AND UP0, UPT, UR38, UR4, UPT ;  /* 0x000000042600728c */ /* 0x000fe2000bf06270 */
[----:B0-----:R-:W-:Y:S02]  /*45d0*/  FMNMX.FTZ R10, R6, R3, !PT ;  /* 0x00000003060a7209 */ /* 0x001fe40007810000 */
[----:B------:R-:W-:Y:S01]  /*45e0*/  UMOV UR4, URZ ;  /* 0x0000003f00047c82 */ /* 0x000fe20008000000 */
[----:B------:R-:W-:Y:S02]  /*45f0*/  FMNMX.FTZ R6, R7, R73, !PT ;  /* 0x0000004907067209 */ /* 0x000fe40007810000 */
[----:B------:R-:W0:Y:S02]  /*4600*/  SHFL.BFLY PT, R3, R10, 0x1, 0x1f ;  /* 0x0c201f000a037f89 */ /* 0x000e2400000e0000 */
[----:B------:R-:W-:-:S04]  /*4610*/  FMNMX.FTZ R6, R9, R6, !PT ;  /* 0x0000000609067209 */ /* 0x000fc80007810000 */
[----:B------:R-:W-:-:S04]  /*4620*/  FMNMX.FTZ R6, R77, R6, !PT ;  /* 0x000000064d067209 */ /* 0x000fc80007810000 */
[----:B------:R-:W-:-:S04]  /*4630*/  FMNMX.FTZ R6, R13, R6, !PT ;  /* 0x000000060d067209 */ /* 0x000fc80007810000 */
[----:B------:R-:W-:-:S04]  /*4640*/  FMNMX.FTZ R6, R65, R6, !PT ;  /* 0x0000000641067209 */ /* 0x000fc80007810000 */
[----:B------:R-:W-:-:S04]  /*4650*/  FMNMX.FTZ R6, R11, R6, !PT ;  /* 0x000000060b067209 */ /* 0x000fc80007810000 */
[----:B------:R-:W-:Y:S02]  /*4660*/  FMNMX.FTZ R6, R69, R6, !PT ;  /* 0x0000000645067209 */ /* 0x000fe40007810000 */
[----:B0-----:R-:W-:Y:S02]  /*4670*/  FMNMX.FTZ R3, R10, R3, !PT ;  /* 0x000000030a037209 */ /* 0x001fe40007810000 */
[----:B------:R-:W-:Y:S02]  /*4680*/  FMNMX.FTZ R6, R59, R6, !PT ;  /* 0x000000063b067209 */ /* 0x000fe40007810000 */
[C---:B------:R-:W-:Y:S01]  /*4690*/  FSETP.NEU.FTZ.AND P2, PT, R3.reuse, -INF , PT ;  /* 0xff8000000300780b */ /* 0x040fe20003f5d000 */
[----:B------:R-:W-:Y:S01]  /*46a0*/  FMUL.FTZ R12, R3, R0 ;  /* 0x00000000030c7220 */ /* 0x000fe20000410000 */
[----:B------:R-:W-:-:S04]  /*46b0*/  FMNMX.FTZ R6, R57, R6, !PT ;  /* 0x0000000639067209 */ /* 0x000fc80007810000 */
[----:B------:R-:W-:Y:S02]  /*46c0*/  FMNMX.FTZ R6, R51, R6, !PT ;  /* 0x0000000633067209 */ /* 0x000fe40007810000 */
[----:B------:R-:W-:Y:S02]  /*46d0*/  FSEL R12, R12, RZ, P2 ;  /* 0x000000ff0c0c7208 */ /* 0x000fe40001000000 */
[----:B------:R-:W-:Y:S02]  /*46e0*/  FMNMX.FTZ R6, R61, R6, !PT ;  /* 0x000000063d067209 */ /* 0x000fe40007810000 */
[----:B------:R-:W-:Y:S01]  /*46f0*/  ISETP.NE.AND P2, PT, R14, RZ, PT ;  /* 0x000000ff0e00720c */ /* 0x000fe20003f45270 */
[--C-:B------:R-:W-:Y:S01]  /*4700*/  FFMA.FTZ R201, R15, R0, -R12.reuse ;  /* 0x000000000fc97223 */ /* 0x100fe2000001080c */
[----:B------:R-:W-:Y:S01]  /*4710*/  FMNMX.FTZ R6, R55, R6, !PT ;  /* 0x0000000637067209 */ /* 0x000fe20007810000 */
[-CC-:B------:R-:W-:Y:S01]  /*4720*/  FFMA.FTZ R203, R19, R0.reuse, -R12.reuse ;  /* 0x0000000013cb7223 */ /* 0x180fe2000001080c */
[----:B------:R-:W-:Y:S01]  /*4730*/  FSEL R37, R37, -INF , P2 ;  /* 0xff80000025257808 */ /* 0x000fe20001000000 */
[--C-:B------:R-:W-:Y:S01]  /*4740*/  FFMA.FTZ R21, R21, R0, -R12.reuse ;  /* 0x0000000015157223 */ /* 0x100fe2000001080c */
[----:B------:R-:W-:Y:S01]  /*4750*/  FMNMX.FTZ R6, R49, R6, !PT ;  /* 0x0000000631067209 */ /* 0x000fe20007810000 */
[--C-:B------:R-:W-:Y:S01]  /*4760*/  FFMA.FTZ R2, R75, R0, -R12.reuse ;  /* 0x000000004b027223 */ /* 0x100fe2000001080c */
[----:B------:R-:W-:Y:S01]  /*4770*/  FSEL R15, R24, -INF , P3 ;  /* 0xff800000180f7808 */ /* 0x000fe20001800000 */
[----:B------:R-:W-:Y:S01]  /*4780*/  MUFU.EX2 R197, R21 ;  /* 0x0000001500c57308 */ /* 0x000fe20000000800 */
[----:B------:R-:W-:Y:S01]  /*4790*/  FMNMX.FTZ R6, R43, R6, !PT ;  /* 0x000000062b067209 */ /* 0x000fe20007810000 */
[-CC-:B------:R-:W-:Y:S01]  /*47a0*/  FFMA.FTZ R79, R79, R0.reuse, -R12.reuse ;  /* 0x000000004f4f7223 */ /* 0x180fe2000001080c */
[----:B------:R-:W-:Y:S01]  /*47b0*/  FSEL R19, R28, -INF , P5 ;  /* 0xff8000001c137808 */ /* 0x000fe20002800000 */
[--C-:B------:R-:W-:Y:S01]  /*47c0*/  FFMA.FTZ R67, R67, R0, -R12.reuse ;  /* 0x0000000043437223 */ /* 0x100fe2000001080c */
[----:B------:R-:W-:Y:S01]  /*47d0*/  FMNMX.FTZ R6, R53, R6, !PT ;  /* 0x0000000635067209 */ /* 0x000fe20007810000 */
[-CC-:B------:R-:W-:Y:S01]  /*47e0*/  FFMA.FTZ R23, R23, R0.reuse, -R12.reuse ;  /* 0x0000000017177223 */ /* 0x180fe2000001080c */
[--C-:B------:R-:W-:Y:S01]  /*47f0*/  FFMA.FTZ R71, R71, R0, -R12.reuse ;  /* 0x0000000047477223 */ /* 0x100fe2000001080c */
[----:B------:R-:W-:Y:S01]  /*4800*/  MUFU.EX2 R201, R201 ;  /* 0x000000c900c97308 */ /* 0x000fe20000000800 */
[----:B------:R-:W-:Y:S01]  /*4810*/  FMNMX.FTZ R6, R47, R6, !PT ;  /* 0x000000062f067209 */ /* 0x000fe20007810000 */
[-CC-:B------:R-:W-:Y:S01]  /*4820*/  FFMA.FTZ R81, R81, R0.reuse, -R12.reuse ;  /* 0x0000000051517223 */ /* 0x180fe2000001080c */
[-CC-:B------:R-:W-:Y:S01]  /*4830*/  FFMA.FTZ R83, R83, R0.reuse, -R12.reuse ;  /* 0x0000000053537223 */ /* 0x180fe2000001080c */
[--C-:B------:R-:W-:Y:S01]  /*4840*/  FFMA.FTZ R85, R85, R0, -R12.reuse ;  /* 0x0000000055557223 */ /* 0x100fe2000001080c */
[----:B------:R-:W-:Y:S01]  /*4850*/  FMNMX.FTZ R6, R41, R6, !PT ;  /* 0x0000000629067209 */ /* 0x000fe20007810000 */
[-CC-:B------:R-:W-:Y:S01]  /*4860*/  FFMA.FTZ R63, R63, R0.reuse, -R12.reuse ;  /* 0x000000003f3f7223 */ /* 0x180fe2000001080c */
[--C-:B------:R-:W-:Y:S01]  /*4870*/  FFMA.FTZ R39, R39, R0, -R12.reuse ;  /* 0x0000000027277223 */ /* 0x100fe2000001080c */
[----:B------:R-:W0:Y:S01]  /*4880*/  MUFU.EX2 R2, R2 ;  /* 0x0000000200027308 */ /* 0x000e220000000800 */
        /* <DEDUP_REMOVED lines=14> */
[----:B------:R-:W-:Y:S01]  /*4970*/  FFMA.FTZ R105, R105, R0, -R12 ;  /* 0x0000000069697223 */ /* 0x000fe2000001080c */
[----:B------:R1:W-:Y:S01]  /*4980*/  MUFU.EX2 R14, R79 ;  /* 0x0000004f000e7308 */ /* 0x0003e20000000800 */
[----:B------:R-:W-:Y:S01]  /*4990*/  FMNMX.FTZ R6, R31, R6, !PT ;  /* 0x000000061f067209 */ /* 0x000fe20007810000 */
[----:B0-----:R-:W-:Y:S01]  /*49a0*/  FADD.FTZ R42, R201, R2 ;  /* 0x00000002c92a7221 */ /* 0x001fe20000010000 */
[----:B------:R-:W-:Y:S01]  /*49b0*/  F2FP.BF16.F32.PACK_AB R201, R2, R201 ;  /* 0x000000c902c9723e */ /* 0x000fe200000010ff */
[--C-:B------:R-:W-:Y:S01]  /*49c0*/  FFMA.FTZ R107, R107, R0, -R12.reuse ;  /* 0x000000006b6b7223 */ /* 0x100fe2000001080c */
[----:B------:R-:W-:Y:S01]  /*49d0*/  FMNMX.FTZ R6, R37, R6, !PT ;  /* 0x0000000625067209 */ /* 0x000fe20007810000 */
[-CC-:B------:R-:W-:Y:S01]  /*49e0*/  FFMA.FTZ R109, R109, R0.reuse, -R12.reuse ;  /* 0x000000006d6d7223 */ /* 0x180fe2000001080c */
[--C-:B------:R-:W-:Y:S01]  /*49f0*/  FFMA.FTZ R111, R111, R0, -R12.reuse ;  /* 0x000000006f6f7223 */ /* 0x100fe2000001080c */
[----:B------:R0:W-:Y:S01]  /*4a00*/  MUFU.EX2 R20, R67 ;  /* 0x0000004300147308 */ /* 0x0001e20000000800 */
[----:B------:R-:W-:Y:S01]  /*4a10*/  FMNMX.FTZ R6, R15, R6, !PT ;  /* 0x000000060f067209 */ /* 0x000fe20007810000 */
[-CC-:B------:R-:W-:Y:S01]  /*4a20*/  FFMA.FTZ R113, R113, R0.reuse, -R12.reuse ;  /* 0x0000000071717223 */ /* 0x180fe2000001080c */
[----:B------:R-:W-:Y:S01]  /*4a30*/  FFMA.FTZ R12, R115, R0, -R12 ;  /* 0x00000000730c7223 */ /* 0x000fe2000001080c */
[--C-:B------:R-:W-:Y:S01]  /*4a40*/  IMAD.MOV.U32 R115, RZ, RZ, R119.reuse ;  /* 0x000000ffff737224 */ /* 0x100fe200078e0077 */
[----:B------:R-:W-:Y:S01]  /*4a50*/  FMNMX.FTZ R6, R25, R6, !PT ;  /* 0x0000000619067209 */ /* 0x000fe20007810000 */
[----:B-1----:R-:W-:-:S02]  /*4a60*/  IMAD.MOV.U32 R79, RZ, RZ, R119 ;  /* 0x000000ffff4f7224 */ /* 0x002fc400078e0077 */
[----:B------:R-:W-:Y:S01]  /*4a70*/  MUFU.EX2 R23, R23 ;  /* 0x0000001700177308 */ /* 0x000fe20000000800 */
[----:B------:R-:W-:Y:S01]  /*4a80*/  FMNMX.FTZ R6, R19, R6, !PT ;  /* 0x0000000613067209 */ /* 0x000fe20007810000 */
[--C-:B------:R-:W-:Y:S02]  /*4a90*/  IMAD.MOV.U32 R75, RZ, RZ, R119.reuse ;  /* 0x000000ffff4b7224 */ /* 0x100fe400078e0077 */
[----:B0-----:R-:W-:Y:S01]  /*4aa0*/  IMAD.MOV.U32 R67, RZ, RZ, R119 ;  /* 0x000000ffff437224 */ /* 0x001fe200078e0077 */
[----:B------:R-:W-:-:S03]  /*4ab0*/  FMNMX.FTZ R6, R29, R6, !PT ;  /* 0x000000061d067209 */ /* 0x000fc60007810000 */
[----:B------:R0:W1:Y:S02]  /*4ac0*/  MUFU.EX2 R22, R71 ;  /* 0x0000004700167308 */ /* 0x0000640000000800 */
[----:B------:R-:W2:Y:S06]  /*4ad0*/  SHFL.BFLY PT, R21, R6, 0x2, 0x1f ;  /* 0x0c401f0006157f89 */ /* 0x000eac00000e0000 */
[----:B------:R-:W-:Y:S01]  /*4ae0*/  MUFU.EX2 R81, R81 ;  /* 0x0000005100517308 */ /* 0x000fe20000000800 */
[----:B0-----:R-:W-:-:S07]  /*4af0*/  IMAD.MOV.U32 R71, RZ, RZ, R119 ;  /* 0x000000ffff477224 */ /* 0x001fce00078e0077 */
[----:B------:R0:W3:Y:S01]  /*4b00*/  MUFU.EX2 R26, R83 ;  /* 0x00000053001a7308 */ /* 0x0000e20000000800 */
[----:B-1----:R-:W-:-:S07]  /*4b10*/  F2FP.BF16.F32.PACK_AB R199, R22, R23 ;  /* 0x0000001716c7723e */ /* 0x002fce00000010ff */
[----:B------:R-:W-:Y:S01]  /*4b20*/  MUFU.EX2 R85, R85 ;  /* 0x0000005500557308 */ /* 0x000fe20000000800 */
[----:B0-----:R-:W-:Y:S01]  /*4b30*/  IMAD.MOV.U32 R83, RZ, RZ, R119 ;  /* 0x000000ffff537224 */ /* 0x001fe200078e0077 */
[----:B--2---:R-:W-:-:S05]  /*4b40*/  FMNMX.FTZ R21, R6, R21, !PT ;  /* 0x0000001506157209 */ /* 0x004fca0007810000 */
[----:B------:R-:W0:Y:S01]  /*4b50*/  SHFL.BFLY PT, R6, R21, 0x1, 0x1f ;  /* 0x0c201f0015067f89 */ /* 0x000e2200000e0000 */
[----:B------:R1:W2:Y:S01]  /*4b60*/  MUFU.EX2 R30, R63 ;  /* 0x0000003f001e7308 */ /* 0x0002a20000000800 */
[----:B---3--:R-:W-:-:S07]  /*4b70*/  F2FP.BF16.F32.PACK_AB R193, R26, R81 ;  /* 0x000000511ac1723e */ /* 0x008fce00000010ff */
[----:B------:R3:W-:Y:S01]  /*4b80*/  MUFU.EX2 R38, R39 ;  /* 0x0000002700267308 */ /* 0x0007e20000000800 */
[----:B-1----:R-:W-:-:S07]  /*4b90*/  IMAD.MOV.U32 R63, RZ, RZ, R119 ;  /* 0x000000ffff3f7224 */ /* 0x002fce00078e0077 */
[----:B------:R-:W-:Y:S01]  /*4ba0*/  MUFU.EX2 R87, R87 ;  /* 0x0000005700577308 */ /* 0x000fe20000000800 */
[----:B---3--:R-:W-:Y:S01]  /*4bb0*/  IMAD.U32 R39, RZ, RZ, UR42 ;  /* 0x0000002aff277e24 */ /* 0x008fe2000f8e00ff */
[----:B--2---:R-:W-:Y:S02]  /*4bc0*/  F2FP.BF16.F32.PACK_AB R195, R30, R85 ;  /* 0x000000551ec3723e */ /* 0x004fe400000010ff */
[----:B0-----:R-:W-:-:S04]  /*4bd0*/  FMNMX.FTZ R6, R21, R6, !PT ;  /* 0x0000000615067209 */ /* 0x001fc80007810000 */
[----:B------:R0:W-:Y:S01]  /*4be0*/  MUFU.EX2 R24, R89 ;  /* 0x0000005900187308 */ /* 0x0001e20000000800 */
[C---:B------:R-:W-:Y:S01]  /*4bf0*/  FSETP.NEU.FTZ.AND P2, PT, R6.reuse, -INF , PT ;  /* 0xff8000000600780b */ /* 0x040fe20003f5d000 */
[----:B------:R-:W-:-:S06]  /*4c00*/  FMUL.FTZ R10, R6, R0 ;  /* 0x00000000060a7220 */ /* 0x000fcc0000410000 */
[----:B------:R-:W-:Y:S01]  /*4c10*/  MUFU.EX2 R91, R91 ;  /* 0x0000005b005b7308 */ /* 0x000fe20000000800 */
[----:B------:R-:W-:Y:S01]  /*4c20*/  FSEL R10, R10, RZ, P2 ;  /* 0x000000ff0a0a7208 */ /* 0x000fe20001000000 */
[----:B0-----:R-:W-:Y:S01]  /*4c30*/  IMAD.MOV.U32 R89, RZ, RZ, R119 ;  /* 0x000000ffff597224 */ /* 0x001fe200078e0077 */
[----:B------:R-:W-:-:S03]  /*4c40*/  PLOP3.LUT P2, PT, PT, PT, UP0, 0x80, 0x0 ;  /* 0x000000000000781c */ /* 0x000fc60003f4f008 */
        /* <DEDUP_REMOVED lines=12> */
[-C--:B------:R-:W-:Y:S01]  /*4d10*/  FFMA.FTZ R61, R61, R0.reuse, -R10 ;  /* 0x000000003d3d7223 */ /* 0x080fe2000001080a */
[----:B------:R-:W1:Y:S01]  /*4d20*/  MUFU.EX2 R73, R73 ;  /* 0x0000004900497308 */ /* 0x000e620000000800 */
[----:B0-----:R-:W-:Y:S01]  /*4d30*/  FADD.FTZ R7, R203, R42 ;  /* 0x0000002acb077221 */ /* 0x001fe20000010000 */
[-CC-:B------:R-:W-:Y:S01]  /*4d40*/  FFMA.FTZ R55, R55, R0.reuse, -R10.reuse ;  /* 0x0000000037377223 */ /* 0x180fe2000001080a */
[-CC-:B------:R-:W-:Y:S01]  /*4d50*/  FFMA.FTZ R49, R49, R0.reuse, -R10.reuse ;  /* 0x0000000031317223 */ /* 0x180fe2000001080a */
[-CC-:B------:R-:W-:Y:S01]  /*4d60*/  FFMA.FTZ R43, R43, R0.reuse, -R10.reuse ;  /* 0x000000002b2b7223 */ /* 0x180fe2000001080a */
[----:B------:R-:W-:Y:S01]  /*4d70*/  FADD.FTZ R42, R14, R7 ;  /* 0x000000070e2a7221 */ /* 0x000fe20000010000 */
[-CC-:B------:R-:W-:Y:S01]  /*4d80*/  FFMA.FTZ R53, R53, R0.reuse, -R10.reuse ;  /* 0x0000000035357223 */ /* 0x180fe2000001080a */
[-C--:B------:R-:W-:Y:S01]  /*4d90*/  FFMA.FTZ R47, R47, R0.reuse, -R10 ;  /* 0x000000002f2f7223 */ /* 0x080fe2000001080a */
[----:B------:R-:W0:Y:S01]  /*4da0*/  MUFU.EX2 R9, R9 ;  /* 0x0000000900097308 */ /* 0x000e220000000800 */
[----:B------:R-:W-:Y:S01]  /*4db0*/  FADD.FTZ R7, R197, R42 ;  /* 0x0000002ac5077221 */ /* 0x000fe20000010000 */
[-CC-:B------:R-:W-:Y:S01]  /*4dc0*/  FFMA.FTZ R41, R41, R0.reuse, -R10.reuse ;  /* 0x0000000029297223 */ /* 0x180fe2000001080a */
[-CC-:B------:R-:W-:Y:S01]  /*4dd0*/  FFMA.FTZ R35, R35, R0.reuse, -R10.reuse ;  /* 0x0000000023237223 */ /* 0x180fe2000001080a */
[-CC-:B------:R-:W-:Y:S01]  /*4de0*/  FFMA.FTZ R45, R45, R0.reuse, -R10.reuse ;  /* 0x000000002d2d7223 */ /* 0x180fe2000001080a */
[----:B------:R-:W-:Y:S01]  /*4df0*/  FADD.FTZ R44, R20, R7 ;  /* 0x00000007142c7221 */ /* 0x000fe20000010000 */
[-CC-:B------:R-:W-:Y:S01]  /*4e00*/  FFMA.FTZ R27, R27, R0.reuse, -R10.reuse ;  /* 0x000000001b1b7223 */ /* 0x180fe2000001080a */
[-C--:B------:R-:W-:Y:S01]  /*4e10*/  FFMA.FTZ R33, R33, R0.reuse, -R10 ;  /* 0x0000000021217223 */ /* 0x080fe2000001080a */
[----:B------:R-:W2:Y:S01]  /*4e20*/  MUFU.EX2 R202, R77 ;  /* 0x0000004d00ca7308 */ /* 0x000ea20000000800 */
[----:B-1----:R-:W-:Y:S01]  /*4e30*/  FADD.FTZ R42, R200, R73 ;  /* 0x00000049c82a7221 */ /* 0x002fe20000010000 */
[----:B------:R-:W-:Y:S01]  /*4e40*/  FADD.FTZ R21, R23, R44 ;  /* 0x0000002c17157221 */ /* 0x000fe20000010000 */
[-CC-:B------:R-:W-:Y:S01]  /*4e50*/  FFMA.FTZ R31, R31, R0.reuse, -R10.reuse ;  /* 0x000000001f1f7223 */ /* 0x180fe2000001080a */
[-CC-:B------:R-:W-:Y:S01]  /*4e60*/  FFMA.FTZ R37, R37, R0.reuse, -R10.reuse ;  /* 0x0000000025257223 */ /* 0x180fe2000001080a */
[-CC-:B------:R-:W-:Y:S01]  /*4e70*/  FFMA.FTZ R15, R15, R0.reuse, -R10.reuse ;  /* 0x000000000f0f7223 */ /* 0x180fe2000001080a */
[----:B------:R-:W-:Y:S01]  /*4e80*/  FADD.FTZ R44, R22, R21 ;  /* 0x00000015162c7221 */ /* 0x000fe20000010000 */
[-C--:B------:R-:W-:Y:S01]  /*4e90*/  FFMA.FTZ R25, R25, R0.reuse, -R10 ;  /* 0x0000000019197223 */ /* 0x080fe2000001080a */
[----:B------:R-:W1:Y:S01]  /*4ea0*/  MUFU.EX2 R13, R13 ;  /* 0x0000000d000d7308 */ /* 0x000e620000000800 */
[----:B0-----:R-:W-:Y:S01]  /*4eb0*/  FADD.FTZ R7, R9, R42 ;  /* 0x0000002a09077221 */ /* 0x001fe20000010000 */
[----:B------:R-:W-:Y:S01]  /*4ec0*/  FADD.FTZ R21, R81, R44 ;  /* 0x0000002c51157221 */ /* 0x000fe20000010000 */
[-CC-:B------:R-:W-:Y:S01]  /*4ed0*/  FFMA.FTZ R19, R19, R0.reuse, -R10.reuse ;  /* 0x0000000013137223 */ /* 0x180fe2000001080a */
[----:B------:R-:W-:Y:S01]  /*4ee0*/  FFMA.FTZ R29, R29, R0, -R10 ;  /* 0x000000001d1d7223 */ /* 0x000fe2000001080a */
[----:B------:R-:W-:Y:S01]  /*4ef0*/  F2FP.BF16.F32.PACK_AB R189, R24, R87 ;  /* 0x0000005718bd723e */ /* 0x000fe200000010ff */
[----:B------:R-:W-:Y:S01]  /*4f00*/  FADD.FTZ R44, R26, R21 ;  /* 0x000000151a2c7221 */ /* 0x000fe20000010000 */
[----:B------:R-:W-:Y:S01]  /*4f10*/  F2FP.BF16.F32.PACK_AB R200, R73, R200 ;  /* 0x000000c849c8723e */ /* 0x000fe200000010ff */
[----:B------:R0:W3:Y:S01]  /*4f20*/  MUFU.EX2 R196, R65 ;  /* 0x0000004100c47308 */ /* 0x0000e20000000800 */
[C---:B--2---:R-:W-:Y:S01]  /*4f30*/  FADD.FTZ R42, R202.reuse, R7 ;  /* 0x00000007ca2a7221 */ /* 0x044fe20000010000 */
[----:B------:R-:W-:Y:S01]  /*4f40*/  F2FP.BF16.F32.PACK_AB R202, R202, R9 ;  /* 0x00000009caca723e */ /* 0x000fe200000010ff */
[----:B------:R-:W-:Y:S01]  /*4f50*/  IMAD.MOV.U32 R9, RZ, RZ, 0x3f800000 ;  /* 0x3f800000ff097424 */ /* 0x000fe200078e00ff */
[----:B------:R-:W-:Y:S01]  /*4f60*/  F2FP.BF16.F32.PACK_AB R203, R14, R203 ;  /* 0x000000cb0ecb723e */ /* 0x000fe200000010ff */
[--C-:B------:R-:W-:Y:S01]  /*4f70*/  IMAD.MOV.U32 R81, RZ, RZ, R119.reuse ;  /* 0x000000ffff517224 */ /* 0x100fe200078e0077 */
[----:B------:R-:W-:Y:S01]  /*4f80*/  F2FP.BF16.F32.PACK_AB R197, R20, R197 ;  /* 0x000000c514c5723e */ /* 0x000fe200000010ff */
[--C-:B------:R-:W-:Y:S01]  /*4f90*/  IMAD.MOV.U32 R77, RZ, RZ, R119.reuse ;  /* 0x000000ffff4d7224 */ /* 0x100fe200078e0077 */
[----:B------:R-:W2:Y:S01]  /*4fa0*/  MUFU.EX2 R11, R11 ;  /* 0x0000000b000b7308 */ /* 0x000ea20000000800 */
[----:B-1----:R-:W-:Y:S01]  /*4fb0*/  FADD.FTZ R7, R13, R42 ;  /* 0x0000002a0d077221 */ /* 0x002fe20000010000 */
[----:B------:R-:W-:-:S02]  /*4fc0*/  IMAD.MOV.U32 R73, RZ, RZ, R119 ;  /* 0x000000ffff497224 */ /* 0x000fc400078e0077 */
[--C-:B0-----:R-:W-:Y:S02]  /*4fd0*/  IMAD.MOV.U32 R65, RZ, RZ, R119.reuse ;  /* 0x000000ffff417224 */ /* 0x101fe400078e0077 */
[----:B------:R-:W-:Y:S02]  /*4fe0*/  IMAD.MOV.U32 R26, RZ, RZ, R119 ;  /* 0x000000ffff1a7224 */ /* 0x000fe400078e0077 */
[----:B------:R0:W1:Y:S01]  /*4ff0*/  MUFU.EX2 R198, R69 ;  /* 0x0000004500c67308 */ /* 0x0000620000000800 */
[C---:B---3--:R-:W-:Y:S01]  /*5000*/  FADD.FTZ R42, R196.reuse, R7 ;  /* 0x00000007c42a7221 */ /* 0x048fe20000010000 */
[----:B------:R-:W-:Y:S01]  /*5010*/  FADD.FTZ R7, R85, R44 ;  /* 0x0000002c55077221 */ /* 0x000fe20000010000 */
[----:B------:R-:W-:Y:S01]  /*5020*/  F2FP.BF16.F32.PACK_AB R196, R196, R13 ;  /* 0x0000000dc4c4723e */ /* 0x000fe200000010ff */
[----:B------:R-:W-:Y:S02]  /*5030*/  IMAD.MOV.U32 R85, RZ, RZ, R119 ;  /* 0x000000ffff557224 */ /* 0x000fe400078e0077 */
[----:B------:R-:W-:Y:S01]  /*5040*/  FADD.FTZ R44, R30, R7 ;  /* 0x000000071e2c7221 */ /* 0x000fe20000010000 */
[----:B------:R-:W-:Y:S01]  /*5050*/  @!P1 VIADD R7, R39, 0x36840 ;  /* 0x0003684027079836 */ /* 0x000fe20000000000 */
[----:B------:R-:W3:Y:S01]  /*5060*/  MUFU.EX2 R59, R59 ;  /* 0x0000003b003b7308 */ /* 0x000ee20000000800 */
[----:B--2---:R-:W-:Y:S01]  /*5070*/  FADD.FTZ R21, R11, R42 ;  /* 0x0000002a0b157221 */ /* 0x004fe20000010000 */
[----:B------:R-:W-:Y:S01]  /*5080*/  FADD.FTZ R39, R87, R44 ;  /* 0x0000002c57277221 */ /* 0x000fe20000010000 */
[----:B------:R-:W-:Y:S01]  /*5090*/  IMAD.MOV.U32 R87, RZ, RZ, R119 ;  /* 0x000000ffff577224 */ /* 0x000fe200078e0077 */
[----:B------:R-:W-:Y:S01]  /*50a0*/  @!P1 PRMT R7, RZ, 0x654, R7 ;  /* 0x00000654ff079816 */ /* 0x000fe20000000007 */
[----:B0-----:R-:W-:-:S02]  /*50b0*/  IMAD.MOV.U32 R69, RZ, RZ, R119 ;  /* 0x000000ffff457224 */ /* 0x001fc400078e0077 */
[----:B------:R-:W-:Y:S01]  /*50c0*/  FADD.FTZ R44, R24, R39 ;  /* 0x00000027182c7221 */ /* 0x000fe20000010000 */
[----:B------:R-:W-:Y:S01]  /*50d0*/  IMAD.MOV.U32 R39, RZ, RZ, R119 ;  /* 0x000000ffff277224 */ /* 0x000fe200078e0077 */
[----:B------:R0:W2:Y:S01]  /*50e0*/  MUFU.EX2 R192, R57 ;  /* 0x0000003900c07308 */ /* 0x0000a20000000800 */
[C---:B-1----:R-:W-:Y:S01]  /*50f0*/  FADD.FTZ R42, R198.reuse, R21 ;  /* 0x00000015c62a7221 */ /* 0x042fe20000010000 */
[----:B------:R1:W-:Y:S01]  /*5100*/  @!P1 SYNCS.ARRIVE.TRANS64.RED.A1T0 RZ, [R7+URZ], RZ ;  /* 0x000000ff07ff99a7 */ /* 0x0003e2000810043f */
[----:B------:R-:W-:Y:S01]  /*5110*/  F2FP.BF16.F32.PACK_AB R198, R198, R11 ;  /* 0x0000000bc6c6723e */ /* 0x000fe200000010ff */
[----:B------:R-:W-:Y:S01]  /*5120*/  IMAD.MOV.U32 R24, RZ, RZ, R119 ;  /* 0x000000ffff187224 */ /* 0x000fe200078e0077 */
[----:B------:R-:W-:-:S03]  /*5130*/  MOV R30, R119 ;  /* 0x00000077001e7202 */ /* 0x000fc60000000f00 */
[----:B------:R-:W1:Y:S01]  /*5140*/  MUFU.EX2 R51, R51 ;  /* 0x0000003300337308 */ /* 0x000e620000000800 */
[----:B---3--:R-:W-:Y:S01]  /*5150*/  FADD.FTZ R21, R59, R42 ;  /* 0x0000002a3b157221 */ /* 0x008fe20000010000 */
[----:B0-----:R-:W-:-:S06]  /*5160*/  IMAD.MOV.U32 R57, RZ, RZ, R119 ;  /* 0x000000ffff397224 */ /* 0x001fcc00078e0077 */
[----:B------:R0:W3:Y:S01]  /*5170*/  MUFU.EX2 R194, R61 ;  /* 0x0000003d00c27308 */ /* 0x0000e20000000800 */
[C---:B--2---:R-:W-:Y:S01]  /*5180*/  FADD.FTZ R42, R192.reuse, R21 ;  /* 0x00000015c02a7221 */ /* 0x044fe20000010000 */
[----:B------:R-:W-:Y:S01]  /*5190*/  FADD.FTZ R21, R91, R44 ;  /* 0x0000002c5b157221 */ /* 0x000fe20000010000 */
[----:B------:R-:W-:Y:S01]  /*51a0*/  F2FP.BF16.F32.PACK_AB R192, R192, R59 ;  /* 0x0000003bc0c0723e */ /* 0x000fe200000010ff */
[----:B------:R-:W-:-:S04]  /*51b0*/  IMAD.MOV.U32 R59, RZ, RZ, R119 ;  /* 0x000000ffff3b7224 */ /* 0x000fc800078e0077 */
[----:B------:R-:W2:Y:S01]  /*51c0*/  MUFU.EX2 R55, R55 ;  /* 0x0000003700377308 */ /* 0x000ea20000000800 */
[----:B-1----:R-:W-:Y:S01]  /*51d0*/  FADD.FTZ R7, R51, R42 ;  /* 0x0000002a33077221 */ /* 0x002fe20000010000 */
[----:B0-----:R-:W-:-:S06]  /*51e0*/  IMAD.MOV.U32 R61, RZ, RZ, R119 ;  /* 0x000000ffff3d7224 */ /* 0x001fcc00078e0077 */
[----:B------:R0:W1:Y:S01]  /*51f0*/  MUFU.EX2 R188, R49 ;  /* 0x0000003100bc7308 */ /* 0x0000620000000800 */
[C---:B---3--:R-:W-:Y:S01]  /*5200*/  FADD.FTZ R42, R194.reuse, R7 ;  /* 0x00000007c22a7221 */ /* 0x048fe20000010000 */
[----:B------:R-:W-:Y:S01]  /*5210*/  F2FP.BF16.F32.PACK_AB R194, R194, R51 ;  /* 0x00000033c2c2723e */ /* 0x000fe200000010ff */
[----:B------:R-:W-:-:S05]  /*5220*/  IMAD.MOV.U32 R51, RZ, RZ, R119 ;  /* 0x000000ffff337224 */ /* 0x000fca00078e0077 */
[----:B------:R-:W3:Y:S01]  /*5230*/  MUFU.EX2 R43, R43 ;  /* 0x0000002b002b7308 */ /* 0x000ee20000000800 */
[----:B--2---:R-:W-:Y:S01]  /*5240*/  FADD.FTZ R7, R55, R42 ;  /* 0x0000002a37077221 */ /* 0x004fe20000010000 */
[----:B0-----:R-:W-:-:S06]  /*5250*/  IMAD.MOV.U32 R49, RZ, RZ, R119 ;  /* 0x000000ffff317224 */ /* 0x001fcc00078e0077 */
[----:B------:R0:W2:Y:S01]  /*5260*/  MUFU.EX2 R190, R53 ;  /* 0x0000003500be7308 */ /* 0x0000a20000000800 */
[C---:B-1----:R-:W-:Y:S01]  /*5270*/  FADD.FTZ R42, R188.reuse, R7 ;  /* 0x00000007bc2a7221 */ /* 0x042fe20000010000 */
[----:B------:R-:W-:Y:S01]  /*5280*/  F2FP.BF16.F32.PACK_AB R188, R188, R55 ;  /* 0x00000037bcbc723e */ /* 0x000fe200000010ff */
[----:B------:R-:W-:-:S05]  /*5290*/  IMAD.MOV.U32 R55, RZ, RZ, R119 ;  /* 0x000000ffff377224 */ /* 0x000fca00078e0077 */
[----:B------:R1:W4:Y:S01]  /*52a0*/  MUFU.EX2 R28, R93 ;  /* 0x0000005d001c7308 */ /* 0x0003220000000800 */
[----:B---3--:R-:W-:Y:S01]  /*52b0*/  FADD.FTZ R7, R43, R42 ;  /* 0x0000002a2b077221 */ /* 0x008fe20000010000 */
[--C-:B0-----:R-:W-:Y:S02]  /*52c0*/  IMAD.MOV.U32 R53, RZ, RZ, R119.reuse ;  /* 0x000000ffff357224 */ /* 0x101fe400078e0077 */
[----:B------:R-:W-:-:S04]  /*52d0*/  IMAD.MOV.U32 R42, RZ, RZ, R119 ;  /* 0x000000ffff2a7224 */ /* 0x000fc800078e0077 */
[----:B------:R-:W0:Y:S01]  /*52e0*/  MUFU.EX2 R47, R47 ;  /* 0x0000002f002f7308 */ /* 0x000e220000000800 */
[C---:B--2---:R-:W-:Y:S01]  /*52f0*/  FADD.FTZ R2, R190.reuse, R7 ;  /* 0x00000007be027221 */ /* 0x044fe20000010000 */
[----:B------:R-:W-:Y:S01]  /*5300*/  F2FP.BF16.F32.PACK_AB R190, R190, R43 ;  /* 0x0000002bbebe723e */ /* 0x000fe200000010ff */
[--C-:B-1----:R-:W-:Y:S02]  /*5310*/  IMAD.MOV.U32 R93, RZ, RZ, R119.reuse ;  /* 0x000000ffff5d7224 */ /* 0x102fe400078e0077 */
[----:B------:R-:W-:-:S03]  /*5320*/  IMAD.MOV.U32 R43, RZ, RZ, R119 ;  /* 0x000000ffff2b7224 */ /* 0x000fc600078e0077 */
[----:B------:R-:W1:Y:S01]  /*5330*/  MUFU.EX2 R95, R95 ;  /* 0x0000005f005f7308 */ /* 0x000e620000000800 */
[C---:B----4-:R-:W-:Y:S01]  /*5340*/  FADD.FTZ R44, R28.reuse, R21 ;  /* 0x000000151c2c7221 */ /* 0x050fe20000010000 */
[----:B------:R-:W-:Y:S01]  /*5350*/  F2FP.BF16.F32.PACK_AB R191, R28, R91 ;  /* 0x0000005b1cbf723e */ /* 0x000fe200000010ff */
[--C-:B------:R-:W-:Y:S02]  /*5360*/  IMAD.MOV.U32 R91, RZ, RZ, R119.reuse ;  /* 0x000000ffff5b7224 */ /* 0x100fe400078e0077 */
[----:B------:R-:W-:-:S03]  /*5370*/  IMAD.MOV.U32 R28, RZ, RZ, R119 ;  /* 0x000000ffff1c7224 */ /* 0x000fc600078e0077 */
[----:B------:R2:W3:Y:S01]  /*5380*/  MUFU.EX2 R184, R41 ;  /* 0x0000002900b87308 */ /* 0x0004e20000000800 */
[----:B0-----:R-:W-:-:S07]  /*5390*/  FADD.FTZ R7, R47, R2 ;  /* 0x000000022f077221 */ /* 0x001fce0000010000 */
[----:B------:R0:W4:Y:S01]  /*53a0*/  MUFU.EX2 R32, R97 ;  /* 0x0000006100207308 */ /* 0x0001220000000800 */
[----:B-1----:R-:W-:Y:S01]  /*53b0*/  FADD.FTZ R21, R95, R44 ;  /* 0x0000002c5f157221 */ /* 0x002fe20000010000 */
[----:B--2---:R-:W-:-:S06]  /*53c0*/  IMAD.MOV.U32 R41, RZ, RZ, R119 ;  /* 0x000000ffff297224 */ /* 0x004fcc00078e0077 */
[----:B------:R-:W1:Y:S01]  /*53d0*/  MUFU.EX2 R35, R35 ;  /* 0x0000002300237308 */ /* 0x000e620000000800 */
[C---:B---3--:R-:W-:Y:S01]  /*53e0*/  FADD.FTZ R2, R184.reuse, R7 ;  /* 0x00000007b8027221 */ /* 0x048fe20000010000 */
[----:B------:R-:W-:Y:S01]  /*53f0*/  F2FP.BF16.F32.PACK_AB R184, R184, R47 ;  /* 0x0000002fb8b8723e */ /* 0x000fe200000010ff */
[--C-:B0-----:R-:W-:Y:S02]  /*5400*/  IMAD.MOV.U32 R97, RZ, RZ, R119.reuse ;  /* 0x000000ffff617224 */ /* 0x101fe400078e0077 */
[----:B------:R-:W-:-:S03]  /*5410*/  IMAD.MOV.U32 R47, RZ, RZ, R119 ;  /* 0x000000ffff2f7224 */ /* 0x000fc600078e0077 */
[----:B------:R-:W0:Y:S01]  /*5420*/  MUFU.EX2 R99, R99 ;  /* 0x0000006300637308 */ /* 0x000e220000000800 */
[C---:B----4-:R-:W-:Y:S01]  /*5430*/  FADD.FTZ R44, R32.reuse, R21 ;  /* 0x00000015202c7221 */ /* 0x050fe20000010000 */
[----:B------:R-:W-:Y:S01]  /*5440*/  F2FP.BF16.F32.PACK_AB R185, R32, R95 ;  /* 0x0000005f20b9723e */ /* 0x000fe200000010ff */
[--C-:B------:R-:W-:Y:S02]  /*5450*/  IMAD.MOV.U32 R95, RZ, RZ, R119.reuse ;  /* 0x000000ffff5f7224 */ /* 0x100fe400078e0077 */
[----:B------:R-:W-:-:S03]  /*5460*/  IMAD.MOV.U32 R32, RZ, RZ, R119 ;  /* 0x000000ffff207224 */ /* 0x000fc600078e0077 */
[----:B------:R2:W3:Y:S01]  /*5470*/  MUFU.EX2 R186, R45 ;  /* 0x0000002d00ba7308 */ /* 0x0004e20000000800 */
[----:B-1----:R-:W-:-:S07]  /*5480*/  FADD.FTZ R7, R35, R2 ;  /* 0x0000000223077221 */ /* 0x002fce0000010000 */
[----:B------:R1:W4:Y:S01]  /*5490*/  MUFU.EX2 R34, R101 ;  /* 0x0000006500227308 */ /* 0x0003220000000800 */
[----:B0-----:R-:W-:Y:S01]  /*54a0*/  FADD.FTZ R21, R99, R44 ;  /* 0x0000002c63157221 */ /* 0x001fe20000010000 */
[--C-:B--2---:R-:W-:Y:S02]  /*54b0*/  IMAD.MOV.U32 R45, RZ, RZ, R119.reuse ;  /* 0x000000ffff2d7224 */ /* 0x104fe400078e0077 */
[----:B------:R-:W-:-:S04]  /*54c0*/  IMAD.MOV.U32 R44, RZ, RZ, R119 ;  /* 0x000000ffff2c7224 */ /* 0x000fc800078e0077 */
[----:B------:R-:W0:Y:S01]  /*54d0*/  MUFU.EX2 R27, R27 ;  /* 0x0000001b001b7308 */ /* 0x000e220000000800 */
[C---:B---3--:R-:W-:Y:S01]  /*54e0*/  FADD.FTZ R2, R186.reuse, R7 ;  /* 0x00000007ba027221 */ /* 0x048fe20000010000 */
        /* <DEDUP_REMOVED lines=25> */
[----:B------:R-:W1:Y:S01]  /*5680*/  MUFU.EX2 R15, R15 ;  /* 0x0000000f000f7308 */ /* 0x000e620000000800 */
[----:B0-----:R-:W-:Y:S01]  /*5690*/  FADD.FTZ R21, R107, R10 ;  /* 0x0000000a6b157221 */ /* 0x001fe20000010000 */
[C---:B------:R-:W-:Y:S01]  /*56a0*/  F2FP.BF16.F32.PACK_AB R183, R38.reuse, R107 ;  /* 0x0000006b26b7723e */ /* 0x040fe200000010ff */
[----:B------:R-:W-:Y:S02]  /*56b0*/  IMAD.MOV.U32 R107, RZ, RZ, R119 ;  /* 0x000000ffff6b7224 */ /* 0x000fe400078e0077 */
[----:B------:R-:W-:Y:S01]  /*56c0*/  FADD.FTZ R10, R38, R21 ;  /* 0x00000015260a7221 */ /* 0x000fe20000010000 */
[----:B------:R-:W-:Y:S01]  /*56d0*/  MOV R38, R119 ;  /* 0x0000007700267202 */ /* 0x000fe20000000f00 */
[----:B--2---:R-:W-:Y:S01]  /*56e0*/  IMAD.MOV.U32 R37, RZ, RZ, R119 ;  /* 0x000000ffff257224 */ /* 0x004fe200078e0077 */
[----:B------:R-:W0:Y:S01]  /*56f0*/  MUFU.EX2 R109, R109 ;  /* 0x0000006d006d7308 */ /* 0x000e220000000800 */
[C---:B---3--:R-:W-:Y:S01]  /*5700*/  FADD.FTZ R2, R182.reuse, R7 ;  /* 0x00000007b6027221 */ /* 0x048fe20000010000 */
[----:B------:R-:W-:Y:S01]  /*5710*/  F2FP.BF16.F32.PACK_AB R182, R182, R31 ;  /* 0x0000001fb6b6723e */ /* 0x000fe200000010ff */
[----:B------:R-:W-:-:S05]  /*5720*/  IMAD.MOV.U32 R31, RZ, RZ, R119 ;  /* 0x000000ffff1f7224 */ /* 0x000fca00078e0077 */
[----:B------:R2:W3:Y:S01]  /*5730*/  MUFU.EX2 R176, R25 ;  /* 0x0000001900b07308 */ /* 0x0004e20000000800 */
[----:B-1----:R-:W-:-:S07]  /*5740*/  FADD.FTZ R7, R15, R2 ;  /* 0x000000020f077221 */ /* 0x002fce0000010000 */
[----:B------:R1:W4:Y:S01]  /*5750*/  MUFU.EX2 R40, R111 ;  /* 0x0000006f00287308 */ /* 0x0003220000000800 */
[----:B0-----:R-:W-:Y:S01]  /*5760*/  FADD.FTZ R21, R109, R10 ;  /* 0x0000000a6d157221 */ /* 0x001fe20000010000 */
[----:B--2---:R-:W-:-:S06]  /*5770*/  IMAD.MOV.U32 R25, RZ, RZ, R119 ;  /* 0x000000ffff197224 */ /* 0x004fcc00078e0077 */
[----:B------:R-:W0:Y:S01]  /*5780*/  MUFU.EX2 R19, R19 ;  /* 0x0000001300137308 */ /* 0x000e220000000800 */
[C---:B---3--:R-:W-:Y:S01]  /*5790*/  FADD.FTZ R2, R176.reuse, R7 ;  /* 0x00000007b0027221 */ /* 0x048fe20000010000 */
[----:B------:R-:W-:Y:S01]  /*57a0*/  IMAD.U32 R7, RZ, RZ, UR4 ;  /* 0x00000004ff077e24 */ /* 0x000fe2000f8e00ff */
[----:B------:R-:W-:Y:S01]  /*57b0*/  F2FP.BF16.F32.PACK_AB R176, R176, R15 ;  /* 0x0000000fb0b0723e */ /* 0x000fe200000010ff */
[----:B-1----:R-:W-:-:S04]  /*57c0*/  IMAD.MOV.U32 R111, RZ, RZ, R119 ;  /* 0x000000ffff6f7224 */ /* 0x002fc800078e0077 */
[----:B------:R-:W1:Y:S01]  /*57d0*/  MUFU.EX2 R113, R113 ;  /* 0x0000007100717308 */ /* 0x000e620000000800 */
[C---:B----4-:R-:W-:Y:S01]  /*57e0*/  FADD.FTZ R10, R40.reuse, R21 ;  /* 0x00000015280a7221 */ /* 0x050fe20000010000 */
[----:B------:R-:W-:Y:S01]  /*57f0*/  F2FP.BF16.F32.PACK_AB R177, R40, R109 ;  /* 0x0000006d28b1723e */ /* 0x000fe200000010ff */
[--C-:B------:R-:W-:Y:S02]  /*5800*/  IMAD.MOV.U32 R109, RZ, RZ, R119.reuse ;  /* 0x000000ffff6d7224 */ /* 0x100fe400078e0077 */
[----:B------:R-:W-:-:S03]  /*5810*/  IMAD.MOV.U32 R40, RZ, RZ, R119 ;  /* 0x000000ffff287224 */ /* 0x000fc600078e0077 */
[----:B------:R-:W2:Y:S01]  /*5820*/  MUFU.EX2 R12, R12 ;  /* 0x0000000c000c7308 */ /* 0x000ea20000000800 */
[----:B0-----:R-:W-:Y:S01]  /*5830*/  FADD.FTZ R11, R19, R2 ;  /* 0x00000002130b7221 */ /* 0x001fe20000010000 */
[----:B------:R-:W-:-:S06]  /*5840*/  IMAD.MOV.U32 R2, RZ, RZ, 0x3f800000 ;  /* 0x3f800000ff027424 */ /* 0x000fcc00078e00ff */
[----:B------:R0:W3:Y:S01]  /*5850*/  MUFU.EX2 R178, R29 ;  /* 0x0000001d00b27308 */ /* 0x0000e20000000800 */
[----:B-1----:R-:W-:Y:S01]  /*5860*/  FADD.FTZ R21, R113, R10 ;  /* 0x0000000a71157221 */ /* 0x002fe20000010000 */
[----:B--2---:R-:W-:-:S03]  /*5870*/  F2FP.BF16.F32.PACK_AB R179, R12, R113 ;  /* 0x000000710cb3723e */ /* 0x004fc600000010ff */
[----:B------:R-:W-:Y:S01]  /*5880*/  FADD.FTZ R10, R12, R21 ;  /* 0x000000150c0a7221 */ /* 0x000fe20000010000 */
[--C-:B------:R-:W-:Y:S02]  /*5890*/  IMAD.MOV.U32 R113, RZ, RZ, R119.reuse ;  /* 0x000000ffff717224 */ /* 0x100fe400078e0077 */
[----:B0-----:R-:W-:Y:S02]  /*58a0*/  IMAD.MOV.U32 R29, RZ, RZ, R119 ;  /* 0x000000ffff1d7224 */ /* 0x001fe400078e0077 */
[C---:B---3--:R-:W-:Y:S01]  /*58b0*/  FADD.FTZ R11, R178.reuse, R11 ;  /* 0x0000000bb20b7221 */ /* 0x048fe20000010000 */
[----:B------:R-:W-:Y:S01]  /*58c0*/  F2FP.BF16.F32.PACK_AB R178, R178, R19 ;  /* 0x00000013b2b2723e */ /* 0x000fe200000010ff */
[----:B------:R-:W-:Y:S06]  /*58d0*/  @!P2 BRA `(.L_x_3231) ;  /* 0x00000048000ca947 */ /* 0x000fec0003800000 */
[----:B------:R-:W-:Y:S01]  /*58e0*/  UMOV UR5, URZ ;  /* 0x0000003f00057c82 */ /* 0x000fe20008000000 */
[----:B------:R-:W-:Y:S01]  /*58f0*/  UMOV UR4, URZ ;  /* 0x0000003f00047c82 */ /* 0x000fe20008000000 */
[----:B------:R-:W-:Y:S01]  /*5900*/  MOV R204, UR38 ;  /* 0x0000002600cc7c02 */ /* 0x000fe20008000f00 */
        /* <DEDUP_REMOVED lines=51> */
[----:B------:R-:W-:Y:S02]  /*5c40*/  IMAD.U32 R15, RZ, RZ, UR4 ;  /* 0x00000004ff0f7e24 */ /* 0x000fe4000f8e00ff */
[----:B------:R-:W-:-:S07]  /*5c50*/  IMAD.U32 R14, RZ, RZ, UR5 ;  /* 0x00000005ff0e7e24 */ /* 0x000fce000f8e00ff */
.L_x_3240:
[----:B------:R-:W-:Y:S02]  /*5c60*/  R2UR UR4, R15 ;  /* 0x000000000f0472ca */ /* 0x000fe400000e0000 */
[----:B------:R-:W-:-:S11]  /*5c70*/  R2UR UR6, R14 ;  /* 0x000000000e0672ca */ /* 0x000fd600000e0000 */
[----:B------:R-:W-:-:S04]  /*5c80*/  UIADD3 UR4, UR4, 0x1, URZ ;  /* 0x0000000104047890 */ /* 0x000fc8000fffe03f */
[----:B------:R-:W-:-:S04]  /*5c90*/  UISETP.NE.AND UP0, UPT, UR4, 0x2, UPT ;  /* 0x000000020400788c */ /* 0x000fc8000bf05270 */
[----:B------:R-:W-:Y:S02]  /*5ca0*/  USEL UR5, URZ, 0x1, UP0 ;  /* 0x000000013f057887 */ /* 0x000fe40008000000 */
[----:B------:R-:W-:Y:S02]  /*5cb0*/  USEL UR4, UR4, URZ, UP0 ;  /* 0x0000003f04047287 */ /* 0x000fe40008000000 */
[----:B------:R-:W-:-:S04]  /*5cc0*/  ULOP3.LUT UR5, UR6, UR5, URZ, 0x3c, !UPT ;  /* 0x0000000506057292 */ /* 0x000fc8000f8e3c3f */
[----:B------:R-:W-:Y:S02]  /*5cd0*/  IMAD.U32 R8, RZ, RZ, UR4 ;  /* 0x00000004ff087e24 */ /* 0x000fe4000f8e00ff */
[----:B------:R-:W-:Y:S01]  /*5ce0*/  IMAD.U32 R7, RZ, RZ, UR5 ;  /* 0x00000005ff077e24 */ /* 0x000fe2000f8e00ff */
[----:B------:R-:W-:Y:S06]  /*5cf0*/  @!P0 BRA `(.L_x_3232) ;  /* 0x0000000000048947 */ /* 0x000fec0003800000 */
[----:B------:R-:W-:Y:S01]  /*5d00*/  BPT.TRAP 0x1 ;  /* 0x000000040000795c */ /* 0x000fe20000300000 */
.L_x_3232:
[----:B------:R-:W-:Y:S02]  /*5d10*/  R2UR UR6, R16 ;  /* 0x00000000100672ca */ /* 0x000fe400000e0000 */
[----:B------:R-:W-:-:S11]  /*5d20*/  R2UR UR5, R7 ;  /* 0x00000000070572ca */ /* 0x000fd600000e0000 */
[----:B------:R-:W-:Y:S02]  /*5d30*/  ULEA UR4, UR4, UR6, 0x3 ;  /* 0x0000000604047291 */ /* 0x000fe4000f8e183f */
[----:B------:R-:W-:-:S04]  /*5d40*/  MOV R0, UR5 ;  /* 0x0000000500007c02 */ /* 0x000fc80008000f00 */
[----:B------:R-:W-:Y:S01]  /*5d50*/  SHF.L.U32 R0, R0, 0x1f, RZ ;  /* 0x0000001f00007819 */ /* 0x000fe200000006ff */
[----:B------:R-:W-:-:S03]  /*5d60*/  IMAD.U32 R6, RZ, RZ, UR4 ;  /* 0x00000004ff067e24 */ /* 0x000fc6000f8e00ff */
[----:B------:R0:W1:Y:S01]  /*5d70*/  SYNCS.PHASECHK.TRANS64.TRYWAIT P2, [UR4+0x36830], R0 ;  /* 0x03683000ff0075a7 */ /* 0x0000620008040144 */
[----:B------:R-:W-:Y:S05]  /*5d80*/  @!P0 BRA `(.L_x_3233) ;  /* 0x0000000000048947 */ /* 0x000fea0003800000 */
[----:B------:R-:W-:Y:S01]  /*5d90*/  BPT.TRAP 0x1 ;  /* 0x000000040000795c */ /* 0x000fe20000300000 */
.L_x_3233:
[----:B-1----:R-:W-:Y:S05]  /*5da0*/  @P2 BRA `(.L_x_3234) ;  /* 0x00000000000c2947 */ /* 0x002fea0003800000 */
[----:B------:R-:W-:-:S13]  /*5db0*/  R2UR UR4, R6 ;  /* 0x00000000060472ca */ /* 0x000fda00000e0000 */
[----:B------:R-:W1:Y:S02]  /*5dc0*/  SYNCS.PHASECHK.TRANS64.TRYWAIT P2, [UR4+0x36830], R0 ;  /* 0x03683000ff0075a7 */ /* 0x000e640008040144 */
[----:B-1----:R-:W-:Y:S05]  /*5dd0*/  @!P2 BRA `(.L_x_3235) ;  /* 0x000000b400bca947 */ /* 0x002fea0003800000 */
.L_x_3234:
        /* <DEDUP_REMOVED lines=13> */
[----:B------:R-:W-:Y:S01]  /*5eb0*/  UIMAD UR60, UR60, 0xa80, UR61 ;  /* 0x00000a803c3c78a4 */ /* 0x000fe2000f8e023d */
[----:B01----:R-:W-:Y:S01]  /*5ec0*/  MOV R0, UR57 ;  /* 0x0000003900007c02 */ /* 0x003fe20008000f00 */
[----:B------:R-:W-:Y:S01]  /*5ed0*/  UMOV UR23, 0x40000040 ;  /* 0x4000004000177882 */ /* 0x000fe20000000000 */
[----:B------:R-:W-:Y:S01]  /*5ee0*/  MOV R3, UR56 ;  /* 0x0000003800037c02 */ /* 0x000fe20008000f00 */
[----:B------:R-:W-:Y:S01]  /*5ef0*/  UIADD3 UR10, UR60, 0x80, URZ ;  /* 0x000000803c0a7890 */ /* 0x000fe2000fffe03f */
[C---:B------:R-:W-:Y:S01]  /*5f00*/  R2UR UR56, R4.reuse ;  /* 0x00000000043872ca */ /* 0x040fe200000e0000 */
[----:B------:R-:W-:Y:S01]  /*5f10*/  UIADD3 UR14, UR60, 0x100, URZ ;  /* 0x000001003c0e7890 */ /* 0x000fe2000fffe03f */
[C---:B------:R-:W-:Y:S01]  /*5f20*/  R2UR UR57, R5.reuse ;  /* 0x00000000053972ca */ /* 0x040fe200000e0000 */
[----:B------:R-:W-:Y:S01]  /*5f30*/  UMOV UR6, UR60 ;  /* 0x0000003c00067c82 */ /* 0x000fe20008000000 */
[----:B------:R-:W-:Y:S01]  /*5f40*/  UIADD3 UR18, UR60, 0x2, URZ ;  /* 0x000000023c127890 */ /* 0x000fe2000fffe03f */
[----:B------:R-:W-:Y:S01]  /*5f50*/  HGMMA.64x16x16.F32.BF16 R168, gdesc[UR4], RZ, !UPT, gsb0 ;  /* 0x0020000004a879f0 */ /* 0x000fe2000c0018ff */
[----:B------:R-:W-:Y:S01]  /*5f60*/  UIADD3 UR6, UR60, 0x180, URZ ;  /* 0x000001803c067890 */ /* 0x000fe2000fffe03f */
        /* <DEDUP_REMOVED lines=59> */
[----:B------:R-:W-:Y:S01]  /*6320*/  R2UR UR8, R4 ;  /* 0x00000000040872ca */ /* 0x000fe200000e0000 */
[----:B------:R-:W-:Y:S01]  /*6330*/  UMOV UR11, 0x40000040 ;  /* 0x40000040000b7882 */ /* 0x000fe20000000000 */
[----:B------:R-:W-:Y:S01]  /*6340*/  R2UR UR9, R5 ;  /* 0x00000000050972ca */ /* 0x000fe200000e0000 */
[-C--:B------:R-:W-:Y:S01]  /*6350*/  FMUL.FTZ R92, R92, R9.reuse ;  /* 0x000000095c5c7220 */ /* 0x080fe20000410000 */
[-C--:B------:R-:W-:Y:S01]  /*6360*/  FMUL.FTZ R93, R93, R9.reuse ;  /* 0x000000095d5d7220 */ /* 0x080fe20000410000 */
[-C--:B------:R-:W-:Y:S01]  /*6370*/  FMUL.FTZ R96, R96, R9.reuse ;  /* 0x0000000960607220 */ /* 0x080fe20000410000 */
        /* <DEDUP_REMOVED lines=78> */
[----:B------:R-:W-:Y:S02]  /*6860*/  UIADD3 UR4, UR60, 0x300, URZ ;  /* 0x000003003c047890 */ /* 0x000fe4000fffe03f */
[----:B------:R-:W-:Y:S01]  /*6870*/  UIADD3 UR6, UR60, 0x82, URZ ;  /* 0x000000823c067890 */ /* 0x000fe2000fffe03f */
[----:B------:R-:W-:Y:S01]  /*6880*/  UMOV UR5, UR17 ;  /* 0x0000001100057c82 */ /* 0x000fe20008000000 */
[----:B------:R-:W-:-:S03]  /*6890*/  UMOV UR7, 0x40000040 ;  /* 0x4000004000077882 */ /* 0x000fc60000000000 */
[----:B------:R-:W-:Y:S01]  /*68a0*/  UMOV UR14, UR4 ;  /* 0x00000004000e7c82 */ /* 0x000fe20008000000 */
[----:B------:R-:W-:Y:S01]  /*68b0*/  UMOV UR4, UR16 ;  /* 0x0000001000047c82 */ /* 0x000fe20008000000 */
[----:B------:R-:W-:Y:S02]  /*68c0*/  WARPGROUP.DEPBAR.LE gsb0, 0x0 ;  /* 0x00008000000079c5 */ /* 0x000fe40000010000 */
[----:B------:R-:W-:-:S06]  /*68d0*/  WARPGROUP.ARRIVE ;  /* 0x00000000000079c5 */ /* 0x000fcc0000000000 */
[----:B------:R-:W-:Y:S01]  /*68e0*/  HGMMA.64x16x16.F32.BF16 R128, gdesc[UR8], RZ, !UPT, gsb0 ;  /* 0x00200000088079f0 */ /* 0x000fe2000c0018ff */
[----:B------:R-:W-:Y:S02]  /*68f0*/  UIADD3 UR8, UR60, 0x102, URZ ;  /* 0x000001023c087890 */ /* 0x000fe4000fffe03f */
[----:B------:R-:W-:Y:S01]  /*6900*/  UIADD3 UR9, UR60, 0x182, URZ ;  /* 0x000001823c097890 */ /* 0x000fe2000fffe03f */
[----:B------:R-:W-:Y:S02]  /*6910*/  WARPGROUP.DEPBAR.LE gsb0, 0x0 ;  /* 0x00008000000079c5 */ /* 0x000fe40000010000 */
[----:B------:R-:W-:-:S06]  /*6920*/  WARPGROUP.ARRIVE ;  /* 0x00000000000079c5 */ /* 0x000fcc0000000000 */
[----:B------:R-:W-:Y:S03]  /*6930*/  HGMMA.64x16x16.F32.BF16 R120, gdesc[UR12], RZ, !UPT, gsb0 ;  /* 0x002000000c7879f0 */ /* 0x000fe6000c0018ff */
        /* <DEDUP_REMOVED lines=547> */
.L_x_3236:
[----:B------:R-:W-:Y:S02]  /*8b70*/  R2UR UR6, R16 ;  /* 0x00000000100672ca */ /* 0x000fe400000e0000 */
        /* <DEDUP_REMOVED lines=8> */
.L_x_3237:
[----:B-1----:R-:W-:Y:S05]  /*8c00*/  @P2 BRA `(.L_x_3238) ;  /* 0x0000000000082947 */ /* 0x002fea0003800000 */
[----:B------:R-:W1:Y:S02]  /*8c10*/  SYNCS.PHASECHK.TRANS64.TRYWAIT P2, [UR5+0x36850], R0 ;  /* 0x03685000ff0075a7 */ /* 0x000e640008040145 */
[----:B-1----:R-:W-:Y:S05]  /*8c20*/  @!P2 BRA `(.L_x_3239) ;  /* 0x000000880044a947 */ /* 0x002fea0003800000 */
.L_x_3238:
[----:B------:R-:W-:Y:S01]  /*8c30*/  R2UR UR4, R16 ;  /* 0x00000000100472ca */ /* 0x000fe200000e0000 */
[----:B------:R-:W-:Y:S01]  /*8c40*/  WARPGROUP.ARRIVE ;  /* 0x00000000000079c5 */ /* 0x000fe20000000000 */
[----:B------:R-:W-:Y:S01]  /*8c50*/  R2UR UR6, R15 ;  /* 0x000000000f0672ca */ /* 0x000fe200000e0000 */
[----:B------:R-:W-:Y:S01]  /*8c60*/  UMOV UR7, 0x40000040 ;  /* 0x4000004000077882 */ /* 0x000fe20000000000 */
[----:B01----:R-:W-:Y:S02]  /*8c70*/  FMNMX.FTZ R0, R168, R13, !PT ;  /* 0x0000000da8007209 */ /* 0x003fe40007810000 */
[----:B------:R-:W-:Y:S02]  /*8c80*/  R2UR UR8, R6 ;  /* 0x00000000060872ca */ /* 0x000fe400000e0000 */
[----:B------:R-:W-:Y:S02]  /*8c90*/  FMNMX.FTZ R3, R169, R0, !PT ;  /* 0x00000000a9037209 */ /* 0x000fe40007810000 */
[----:B------:R-:W-:-:S02]  /*8ca0*/  R2UR UR9, R17 ;  /* 0x00000000110972ca */ /* 0x000fc400000e0000 */
        /* <DEDUP_REMOVED lines=13> */
[----:B------:R-:W-:Y:S01]  /*8d80*/  HGMMA.64x192x16.F32.BF16 R24, R200, gdesc[UR4].tnspB, R24, gsb0 ;  /* 0x42e00004c8187df0 */ /* 0x000fe20008001818 */
        /* <DEDUP_REMOVED lines=21> */
[----:B------:R-:W0:Y:S03]  /*8ee0*/  LDC R0, c[0x0][0x988] ;  /* 0x00026200ff007b82 */ /* 0x000e260000000800 */
[----:B------:R-:W1:Y:S02]  /*8ef0*/  SHFL.BFLY PT, R3, R2, 0x2, 0x1f ;  /* 0x0c401f0002037f89 */ /* 0x000e6400000e0000 */
[----:B-1----:R-:W-:Y:S02]  /*8f00*/  FMNMX.FTZ R3, R2, R3, !PT ;  /* 0x0000000302037209 */ /* 0x002fe40007810000 */
[----:B------:R-:W-:-:S03]  /*8f10*/  FMNMX.FTZ R2, R170, R12, !PT ;  /* 0x0000000caa027209 */ /* 0x000fc60007810000 */
[----:B------:R-:W1:Y:S02]  /*8f20*/  SHFL.BFLY PT, R6, R3, 0x1, 0x1f ;  /* 0x0c201f0003067f89 */ /* 0x000e6400000e0000 */
[----:B-1----:R-:W-:Y:S02]  /*8f30*/  FMNMX.FTZ R6, R3, R6, !PT ;  /* 0x0000000603067209 */ /* 0x002fe40007810000 */
[----:B------:R-:W-:-:S03]  /*8f40*/  FMNMX.FTZ R3, R171, R2, !PT ;  /* 0x00000002ab037209 */ /* 0x000fc60007810000 */
[----:B------:R-:W-:Y:S01]  /*8f50*/  FADD.FTZ R9, -R6, R13 ;  /* 0x0000000d06097221 */ /* 0x000fe20000010100 */
[----:B------:R-:W-:-:S03]  /*8f60*/  FMNMX.FTZ R2, R174, R3, !PT ;  /* 0x00000003ae027209 */ /* 0x000fc60007810000 */
[----:B0-----:R-:W-:Y:S01]  /*8f70*/  FMUL.FTZ R9, R9, R0 ;  /* 0x0000000009097220 */ /* 0x001fe20000410000 */
[----:B------:R-:W-:-:S04]  /*8f80*/  FMNMX.FTZ R3, R175, R2, !PT ;  /* 0x00000002af037209 */ /* 0x000fc80007810000 */
[----:B------:R-:W-:Y:S01]  /*8f90*/  FMNMX.FTZ R2, R162, R3, !PT ;  /* 0x00000003a2027209 */ /* 0x000fe20007810000 */
[----:B------:R-:W-:Y:S03]  /*8fa0*/  MUFU.EX2 R9, R9 ;  /* 0x0000000900097308 */ /* 0x000fe60000000800 */
        /* <DEDUP_REMOVED lines=15> */
[----:B------:R-:W-:Y:S01]  /*90a0*/  WARPGROUP.ARRIVE ;  /* 0x00000000000079c5 */ /* 0x000fe20000000000 */
[----:B------:R-:W-:-:S04]  /*90b0*/  FMNMX.FTZ R3, R143, R2, !PT ;  /* 0x000000028f037209 */ /* 0x000fc80007810000 */
        /* <DEDUP_REMOVED lines=14> */
[----:B0-----:R-:W-:Y:S01]  /*91a0*/  FMNMX.FTZ R3, R20, R3, !PT ;  /* 0x0000000314037209 */ /* 0x001fe20007810000 */
[----:B------:R-:W-:Y:S02]  /*91b0*/  WARPGROUP.DEPBAR.LE gsb0, 0x0 ;  /* 0x00008000000079c5 */ /* 0x000fe40000010000 */
[----:B------:R-:W-:-:S06]  /*91c0*/  WARPGROUP.ARRIVE ;  /* 0x00000000000079c5 */ /* 0x000fcc0000000000 */
[----:B------:R-:W-:Y:S01]  /*91d0*/  HGMMA.64x192x16.F32.BF16 R24, R192, gdesc[UR4].tnspB, R24, gsb0 ;  /* 0x42e00004c0187df0 */ /* 0x000fe20008001818 */
[----:B------:R-:W-:Y:S01]  /*91e0*/  UIADD3 UR6, UR4, 0x180, URZ ;  /* 0x0000018004067890 */ /* 0x000fe2000fffe03f */
[----:B------:R-:W-:Y:S01]  /*91f0*/  UMOV UR7, 0x40000040 ;  /* 0x4000004000077882 */ /* 0x000fe20000000000 */
[----:B------:R-:W-:Y:S02]  /*9200*/  WARPGROUP.DEPBAR.LE gsb0, 0x0 ;  /* 0x00008000000079c5 */ /* 0x000fe40000010000 */
[----:B------:R-:W-:-:S15]  /*9210*/  WARPGROUP.ARRIVE ;  /* 0x00000000000079c5 */ /* 0x000fde0000000000 */
[----:B------:R-:W-:Y:S01]  /*9220*/  HGMMA.64x192x16.F32.BF16 R24, R188, gdesc[UR4].tnspB, R24, gsb0 ;  /* 0x42e00004bc187df0 */ /* 0x000fe20008001818 */
[----:B------:R-:W-:Y:S01]  /*9230*/  UIADD3 UR6, UR4, 0x200, URZ ;  /* 0x0000020004067890 */ /* 0x000fe2000fffe03f */
[----:B------:R-:W-:Y:S01]  /*9240*/  UMOV UR7, 0x40000040 ;  /* 0x4000004000077882 */ /* 0x000fe20000000000 */
[----:B------:R-:W-:Y:S02]  /*9250*/  WARPGROUP.DEPBAR.LE gsb0, 0x0 ;  /* 0x00008000000079c5 */ /* 0x000fe40000010000 */
[----:B------:R-:W-:Y:S01]  /*9260*/  WARPGROUP.ARRIVE ;  /* 0x00000000000079c5 */ /* 0x000fe20000000000 */
[----:B------:R-:W-:-:S04]  /*9270*/  FMUL.FTZ R189, R6, R0 ;  /* 0x0000000006bd7220 */ /* 0x000fc80000410000 */
[----:B------:R-:W-:-:S10]  /*9280*/  FFMA.FTZ R23, R153, R0, -R189 ;  /* 0x0000000099177223 */ /* 0x000fd400000108bd */
[----:B------:R-:W-:Y:S01]  /*9290*/  HGMMA.64x192x16.F32.BF16 R24, R184, gdesc[UR4].tnspB, R24, gsb0 ;  /* 0x42e00004b8187df0 */ /* 0x000fe20008001818 */
[----:B------:R-:W-:Y:S01]  /*92a0*/  UIADD3 UR6, UR4, 0x280, URZ ;  /* 0x0000028004067890 */ /* 0x000fe2000fffe03f */
[-CC-:B------:R-:W-:Y:S01]  /*92b0*/  FFMA.FTZ R153, R157, R0.reuse, -R189.reuse ;  /* 0x000000009d997223 */ /* 0x180fe200000108bd */
[----:B------:R-:W-:Y:S01]  /*92c0*/  UMOV UR7, 0x40000040 ;  /* 0x4000004000077882 */ /* 0x000fe20000000000 */
[----:B------:R-:W-:Y:S01]  /*92d0*/  UIADD3 UR4, UR4, 0x300, URZ ;  /* 0x0000030004047890 */ /* 0x000fe2000fffe03f */
[----:B------:R-:W-:Y:S01]  /*92e0*/  FADD.FTZ R157, -R3, R12 ;  /* 0x0000000c039d7221 */ /* 0x000fe20000010100 */
[-CC-:B------:R-:W-:Y:S01]  /*92f0*/  FFMA.FTZ R200, R168, R0.reuse, -R189.reuse ;  /* 0x00000000a8c87223 */ /* 0x180fe200000108bd */
[-CC-:B------:R-:W-:Y:S01]  /*9300*/  FFMA.FTZ R13, R169, R0.reuse, -R189.reuse ;  /* 0x00000000a90d7223 */ /* 0x180fe200000108bd */
[-CC-:B------:R-:W-:Y:S01]  /*9310*/  FFMA.FTZ R202, R172, R0.reuse, -R189.reuse ;  /* 0x00000000acca7223 */ /* 0x180fe200000108bd */
[-C--:B------:R-:W-:Y:S01]  /*9320*/  FMUL.FTZ R2, R157, R0.reuse ;  /* 0x000000009d027220 */ /* 0x080fe20000410000 */
[-C--:B------:R-:W-:Y:S01]  /*9330*/  FMUL.FTZ R157, R3, R0.reuse ;  /* 0x00000000039d7220 */ /* 0x080fe20000410000 */
[-CC-:B------:R-:W-:Y:S01]  /*9340*/  FFMA.FTZ R15, R173, R0.reuse, -R189.reuse ;  /* 0x00000000ad0f7223 */ /* 0x180fe200000108bd */
[----:B------:R-:W-:Y:S01]  /*9350*/  MUFU.EX2 R200, R200 ;  /* 0x000000c800c87308 */ /* 0x000fe20000000800 */
[-C--:B------:R-:W-:Y:S01]  /*9360*/  FFMA.FTZ R196, R160, R0.reuse, -R189 ;  /* 0x00000000a0c47223 */ /* 0x080fe200000108bd */
[-CC-:B------:R-:W-:Y:S01]  /*9370*/  FFMA.FTZ R201, R170, R0.reuse, -R157.reuse ;  /* 0x00000000aac97223 */ /* 0x180fe2000001089d */
[-CC-:B------:R-:W-:Y:S01]  /*9380*/  FFMA.FTZ R12, R171, R0.reuse, -R157.reuse ;  /* 0x00000000ab0c7223 */ /* 0x180fe2000001089d */
[-CC-:B------:R-:W-:Y:S01]  /*9390*/  FFMA.FTZ R203, R174, R0.reuse, -R157.reuse ;  /* 0x00000000aecb7223 */ /* 0x180fe2000001089d */
[-C--:B------:R-:W-:Y:S01]  /*93a0*/  FFMA.FTZ R22, R175, R0.reuse, -R157 ;  /* 0x00000000af167223 */ /* 0x080fe2000001089d */
[-C--:B------:R-:W-:Y:S01]  /*93b0*/  FFMA.FTZ R188, R144, R0.reuse, -R189 ;  /* 0x0000000090bc7223 */ /* 0x080fe200000108bd */
[-C--:B------:R-:W-:Y:S01]  /*93c0*/  FFMA.FTZ R197, R162, R0.reuse, -R157 ;  /* 0x00000000a2c57223 */ /* 0x080fe2000001089d */
[----:B------:R-:W-:Y:S01]  /*93d0*/  MUFU.EX2 R2, R2 ;  /* 0x0000000200027308 */ /* 0x000fe20000000800 */
[-CC-:B------:R-:W-:Y:S01]  /*93e0*/  FFMA.FTZ R19, R161, R0.reuse, -R189.reuse ;  /* 0x00000000a1137223 */ /* 0x180fe200000108bd */
[-C--:B------:R-:W-:Y:S01]  /*93f0*/  FFMA.FTZ R14, R120, R0.reuse, -R189 ;  /* 0x00000000780e7223 */ /* 0x080fe200000108bd */
[-C--:B------:R-:W-:Y:S01]  /*9400*/  FFMA.FTZ R120, R163, R0.reuse, -R157 ;  /* 0x00000000a3787223 */ /* 0x080fe2000001089d */
[-CC-:B------:R-:W-:Y:S01]  /*9410*/  FFMA.FTZ R198, R164, R0.reuse, -R189.reuse ;  /* 0x00000000a4c67223 */ /* 0x180fe200000108bd */
[-C--:B------:R-:W-:Y:S01]  /*9420*/  FFMA.FTZ R124, R124, R0.reuse, -R189 ;  /* 0x000000007c7c7223 */ /* 0x080fe200000108bd */
[-C--:B------:R-:W-:Y:S01]  /*9430*/  FFMA.FTZ R199, R166, R0.reuse, -R157 ;  /* 0x00000000a6c77223 */ /* 0x080fe2000001089d */
[-CC-:B------:R-:W-:Y:S01]  /*9440*/  FFMA.FTZ R21, R165, R0.reuse, -R189.reuse ;  /* 0x00000000a5157223 */ /* 0x180fe200000108bd */
[----:B------:R-:W-:Y:S01]  /*9450*/  MUFU.EX2 R201, R201 ;  /* 0x000000c900c97308 */ /* 0x000fe20000000800 */
[-C--:B------:R-:W-:Y:S01]  /*9460*/  FFMA.FTZ R192, R152, R0.reuse, -R189 ;  /* 0x0000000098c07223 */ /* 0x080fe200000108bd */
[-C--:B------:R-:W-:Y:S01]  /*9470*/  FFMA.FTZ R193, R154, R0.reuse, -R157 ;  /* 0x000000009ac17223 */ /* 0x080fe2000001089d */
[-C--:B------:R-:W-:Y:S01]  /*9480*/  FFMA.FTZ R194, R156, R0.reuse, -R189 ;  /* 0x000000009cc27223 */ /* 0x080fe200000108bd */
[-CC-:B------:R-:W-:Y:S01]  /*9490*/  FFMA.FTZ R195, R158, R0.reuse, -R157.reuse ;  /* 0x000000009ec37223 */ /* 0x180fe2000001089d */
[-C--:B------:R-:W-:Y:S01]  /*94a0*/  FFMA.FTZ R139, R139, R0.reuse, -R157 ;  /* 0x000000008b8b7223 */ /* 0x080fe2000001089d */
        /* <DEDUP_REMOVED lines=9> */
[-C--:B------:R-:W-:Y:S01]  /*9540*/  FFMA.FTZ R125, R125, R0.reuse, -R189 ;  /* 0x000000007d7d7223 */ /* 0x080fe200000108bd */
        /* <DEDUP_REMOVED lines=13> */
[----:B------:R-:W-:-:S03]  /*9620*/  FFMA.FTZ R127, R127, R0, -R157 ;  /* 0x000000007f7f7223 */ /* 0x000fc6000001089d */
[----:B------:R-:W-:Y:S08]  /*9630*/  MUFU.EX2 R203, R203 ;  /* 0x000000cb00cb7308 */ /* 0x000ff00000000800 */
[----:B------:R-:W-:Y:S08]  /*9640*/  MUFU.EX2 R15, R15 ;  /* 0x0000000f000f7308 */ /* 0x000ff00000000800 */
[----:B------:R-:W-:Y:S08]  /*9650*/  MUFU.EX2 R22, R22 ;  /* 0x0000001600167308 */ /* 0x000ff00000000800 */
[----:B------:R-:W-:Y:S08]  /*9660*/  MUFU.EX2 R196, R196 ;  /* 0x000000c400c47308 */ /* 0x000ff00000000800 */
[----:B------:R-:W-:Y:S08]  /*9670*/  MUFU.EX2 R197, R197 ;  /* 0x000000c500c57308 */ /* 0x000ff00000000800 */
[----:B------:R-:W-:Y:S08]  /*9680*/  MUFU.EX2 R19, R19 ;  /* 0x0000001300137308 */ /* 0x000ff00000000800 */
[----:B------:R-:W-:Y:S08]  /*9690*/  MUFU.EX2 R120, R120 ;  /* 0x0000007800787308 */ /* 0x000ff00000000800 */
[----:B------:R0:W-:Y:S08]  /*96a0*/  MUFU.EX2 R20, R124 ;  /* 0x0000007c00147308 */ /* 0x0001f00000000800 */
[----:B------:R-:W-:Y:S01]  /*96b0*/  MUFU.EX2 R198, R198 ;  /* 0x000000c600c67308 */ /* 0x000fe20000000800 */
[----:B0-----:R-:W-:-:S07]  /*96c0*/  FFMA.FTZ R124, R167, R0, -R157 ;  /* 0x00000000a77c7223 */ /* 0x001fce000001089d */
        /* <DEDUP_REMOVED lines=13> */
[----:B------:R-:W-:Y:S02]  /*97a0*/  IMAD.U32 R140, RZ, RZ, UR8 ;  /* 0x00000008ff8c7e24 */ /* 0x000fe4000f8e00ff */
[-C--:B------:R-:W-:Y:S01]  /*97b0*/  FFMA.FTZ R184, R136, R0.reuse, -R189 ;  /* 0x0000000088b87223 */ /* 0x080fe200000108bd */
[-CC-:B------:R-:W-:Y:S01]  /*97c0*/  FFMA.FTZ R136, R147, R0.reuse, -R157.reuse ;  /* 0x0000000093887223 */ /* 0x180fe2000001089d */
[----:B------:R-:W-:Y:S01]  /*97d0*/  FFMA.FTZ R185, R138, R0, -R157 ;  /* 0x000000008ab97223 */ /* 0x000fe2000001089d */
[----:B------:R-:W-:Y:S01]  /*97e0*/  HGMMA.64x192x16.F32.BF16 R24, R180, gdesc[UR4].tnspB, R24, gsb0 ;  /* 0x42e00004b4187df0 */ /* 0x000fe20008001818 */
[----:B------:R-:W-:Y:S01]  /*97f0*/  UMOV UR6, UR4 ;  /* 0x0000000400067c82 */ /* 0x000fe20008000000 */
[----:B------:R-:W-:Y:S01]  /*9800*/  UMOV UR7, 0x40000040 ;  /* 0x4000004000077882 */ /* 0x000fe20000000000 */
[----:B------:R-:W-:Y:S01]  /*9810*/  @!P1 VIADD R140, R140, 0x36840 ;  /* 0x000368408c8c9836 */ /* 0x000fe20000000000 */
[----:B------:R-:W-:Y:S01]  /*9820*/  MUFU.EX2 R145, R145 ;  /* 0x0000009100917308 */ /* 0x000fe20000000800 */
[----:B------:R-:W-:-:S03]  /*9830*/  R2UR UR8, R204 ;  /* 0x00000000cc0872ca */ /* 0x000fc600000e0000 */
[----:B------:R-:W-:-:S04]  /*9840*/  @!P1 PRMT R144, RZ, 0x654, R140 ;  /* 0x00000654ff909816 */ /* 0x000fc8000000008c */
[----:B------:R-:W-:Y:S06]  /*9850*/  MUFU.EX2 R136, R136 ;  /* 0x0000008800887308 */ /* 0x000fec0000000800 */
[----:B------:R-:W-:Y:S02]  /*9860*/  UISETP.GT.AND UP0, UPT, UR8, UR9, UPT ;  /* 0x000000090800728c */ /* 0x000fe4000bf04270 */
[----:B------:R-:W-:Y:S01]  /*9870*/  MUFU.EX2 R190, R190 ;  /* 0x000000be00be7308 */ /* 0x000fe20000000800 */
[----:B------:R-:W-:-:S03]  /*9880*/  UIADD3 UR4, UR8, -0x1, URZ ;  /* 0xffffffff08047890 */ /* 0x000fc6000fffe03f */
[----:B------:R-:W-:-:S03]  /*9890*/  PLOP3.LUT P2, PT, PT, PT, UP0, 0x80, 0x0 ;  /* 0x000000000000781c */ /* 0x000fc60003f4f008 */
[----:B------:R-:W-:Y:S01]  /*98a0*/  IMAD.U32 R204, RZ, RZ, UR4 ;  /* 0x00000004ffcc7e24 */ /* 0x000fe2000f8e00ff */
        /* <DEDUP_REMOVED lines=18> */
[----:B------:R-:W-:Y:S01]  /*99d0*/  MUFU.EX2 R127, R127 ;  /* 0x0000007f007f7308 */ /* 0x000fe20000000800 */
[----:B------:R-:W-:-:S02]  /*99e0*/  WARPGROUP.DEPBAR.LE gsb0, 0x0 ;  /* 0x00008000000079c5 */ /* 0x000fc40000010000 */
[----:B------:R-:W-:Y:S01]  /*99f0*/  WARPGROUP.ARRIVE ;  /* 0x00000000000079c5 */ /* 0x000fe20000000000 */
[-C--:B------:R-:W-:Y:S01]  /*9a00*/  FFMA.FTZ R180, R128, R0.reuse, -R189 ;  /* 0x0000000080b47223 */ /* 0x080fe200000108bd */
[-C--:B------:R-:W-:Y:S01]  /*9a10*/  FFMA.FTZ R128, R155, R0.reuse, -R157 ;  /* 0x000000009b807223 */ /* 0x080fe2000001089d */
[-C--:B------:R-:W-:Y:S01]  /*9a20*/  FFMA.FTZ R182, R132, R0.reuse, -R189 ;  /* 0x0000000084b67223 */ /* 0x080fe200000108bd */
[-CC-:B------:R-:W-:Y:S01]  /*9a30*/  FFMA.FTZ R132, R159, R0.reuse, -R157.reuse ;  /* 0x000000009f847223 */ /* 0x180fe2000001089d */
[----:B------:R-:W-:Y:S01]  /*9a40*/  FFMA.FTZ R189, R146, R0, -R157 ;  /* 0x0000000092bd7223 */ /* 0x000fe2000001089d */
[----:B------:R-:W-:Y:S01]  /*9a50*/  HGMMA.64x192x16.F32.BF16 R24, R176, gdesc[UR4].tnspB, R24, gsb0 ;  /* 0x42e00004b0187df0 */ /* 0x000fe20008001818 */
[----:B------:R-:W-:Y:S01]  /*9a60*/  MUFU.EX2 R180, R180 ;  /* 0x000000b400b47308 */ /* 0x000fe20000000800 */
[----:B------:R-:W-:Y:S01]  /*9a70*/  IMAD.U32 R146, RZ, RZ, UR5 ;  /* 0x00000005ff927e24 */ /* 0x000fe2000f8e00ff */
[----:B------:R-:W-:-:S03]  /*9a80*/  R2UR UR5, R8 ;  /* 0x00000000080572ca */ /* 0x000fc600000e0000 */
[----:B------:R-:W-:-:S03]  /*9a90*/  @!P1 VIADD R146, R146, 0x36860 ;  /* 0x0003686092929836 */ /* 0x000fc60000000000 */
[----:B------:R-:W2:Y:S02]  /*9aa0*/  MUFU.EX2 R128, R128 ;  /* 0x0000008000807308 */ /* 0x000ea40000000800 */
[----:B------:R-:W-:-:S06]  /*9ab0*/  @!P1 PRMT R146, RZ, 0x654, R146 ;  /* 0x00000654ff929816 */ /* 0x000fcc0000000092 */
[----:B------:R-:W3:Y:S08]  /*9ac0*/  MUFU.EX2 R132, R132 ;  /* 0x0000008400847308 */ /* 0x000ef00000000800 */
[----:B------:R-:W4:Y:S08]  /*9ad0*/  MUFU.EX2 R189, R189 ;  /* 0x000000bd00bd7308 */ /* 0x000f300000000800 */
[----:B------:R-:W-:Y:S08]  /*9ae0*/  MUFU.EX2 R181, R130 ;  /* 0x0000008200b57308 */ /* 0x000ff00000000800 */
[----:B------:R-:W-:Y:S08]  /*9af0*/  MUFU.EX2 R182, R182 ;  /* 0x000000b600b67308 */ /* 0x000ff00000000800 */
[----:B------:R-:W-:Y:S01]  /*9b00*/  MUFU.EX2 R183, R134 ;  /* 0x0000008600b77308 */ /* 0x000fe20000000800 */
[----:B------:R-:W-:-:S02]  /*9b10*/  WARPGROUP.DEPBAR.LE gsb0, 0x0 ;  /* 0x00008000000079c5 */ /* 0x000fc40000010000 */
[----:B------:R5:W-:Y:S05]  /*9b20*/  @!P1 SYNCS.ARRIVE.TRANS64.RED.A1T0 RZ, [R144+URZ], RZ ;  /* 0x000000ff90ff99a7 */ /* 0x000bea000810043f */
[----:B------:R-:W-:Y:S01]  /*9b30*/  MUFU.EX2 R177, R122 ;  /* 0x0000007a00b17308 */ /* 0x000fe20000000800 */
[----:B0-----:R-:W-:Y:S02]  /*9b40*/  F2FP.BF16.F32.PACK_AB R176, R121, R14 ;  /* 0x0000000e79b0723e */ /* 0x001fe400000010ff */
[----:B-1----:R-:W-:Y:S01]  /*9b50*/  F2FP.BF16.F32.PACK_AB R178, R125, R20 ;  /* 0x000000147db2723e */ /* 0x002fe200000010ff */
[----:B-----5:R-:W-:Y:S01]  /*9b60*/  FFMA.FTZ R144, R9, R11, R200 ;  /* 0x0000000b09907223 */ /* 0x020fe200000100c8 */
[----:B------:R-:W-:Y:S01]  /*9b70*/  FFMA.FTZ R11, R2, R10, R201 ;  /* 0x0000000a020b7223 */ /* 0x000fe200000100c9 */
[----:B------:R-:W-:-:S02]  /*9b80*/  F2FP.BF16.F32.PACK_AB R200, R13, R200 ;  /* 0x000000c80dc8723e */ /* 0x000fc400000010ff */
[----:B------:R-:W-:Y:S01]  /*9b90*/  MUFU.EX2 R179, R126 ;  /* 0x0000007e00b37308 */ /* 0x000fe20000000800 */
[----:B------:R-:W-:Y:S01]  /*9ba0*/  FADD.FTZ R147, R13, R144 ;  /* 0x000000900d937221 */ /* 0x000fe20000010000 */
[C---:B------:R-:W-:Y:S01]  /*9bb0*/  FADD.FTZ R10, R12.reuse, R11 ;  /* 0x0000000b0c0a7221 */ /* 0x040fe20000010000 */
[----:B------:R-:W-:Y:S01]  /*9bc0*/  F2FP.BF16.F32.PACK_AB R201, R12, R201 ;  /* 0x000000c90cc9723e */ /* 0x000fe200000010ff */
[----:B------:R0:W-:Y:S01]  /*9bd0*/  @!P1 SYNCS.ARRIVE.TRANS64.RED.A1T0 RZ, [R146+URZ], RZ ;  /* 0x000000ff92ff99a7 */ /* 0x0001e2000810043f */
[----:B------:R-:W-:Y:S01]  /*9be0*/  FADD.FTZ R138, R202, R147 ;  /* 0x00000093ca8a7221 */ /* 0x000fe20000010000 */
[----:B------:R-:W-:Y:S01]  /*9bf0*/  FADD.FTZ R11, R203, R10 ;  /* 0x0000000acb0b7221 */ /* 0x000fe20000010000 */
[C---:B------:R-:W-:Y:S01]  /*9c00*/  F2FP.BF16.F32.PACK_AB R202, R15.reuse, R202 ;  /* 0x000000ca0fca723e */ /* 0x040fe200000010ff */
[----:B------:R1:W5:Y:S01]  /*9c10*/  MUFU.EX2 R144, R139 ;  /* 0x0000008b00907308 */ /* 0x0003620000000800 */
[----:B------:R-:W-:Y:S01]  /*9c20*/  FADD.FTZ R147, R15, R138 ;  /* 0x0000008a0f937221 */ /* 0x000fe20000010000 */
[----:B------:R-:W-:Y:S01]  /*9c30*/  FADD.FTZ R10, R22, R11 ;  /* 0x0000000b160a7221 */ /* 0x000fe20000010000 */
[----:B------:R-:W-:Y:S01]  /*9c40*/  IMAD.U32 R15, RZ, RZ, UR5 ;  /* 0x00000005ff0f7e24 */ /* 0x000fe2000f8e00ff */
[----:B------:R-:W-:Y:S01]  /*9c50*/  R2UR UR5, R7 ;  /* 0x00000000070572ca */ /* 0x000fe200000e0000 */
[----:B------:R-:W-:Y:S01]  /*9c60*/  FADD.FTZ R138, R196, R147 ;  /* 0x00000093c48a7221 */ /* 0x000fe20000010000 */
[----:B------:R-:W-:Y:S01]  /*9c70*/  FADD.FTZ R11, R197, R10 ;  /* 0x0000000ac50b7221 */ /* 0x000fe20000010000 */
[----:B------:R-:W-:-:S02]  /*9c80*/  F2FP.BF16.F32.PACK_AB R196, R19, R196 ;  /* 0x000000c413c4723e */ /* 0x000fc400000010ff */
[----:B------:R-:W-:Y:S01]  /*9c90*/  FADD.FTZ R147, R19, R138 ;  /* 0x0000008a13937221 */ /* 0x000fe20000010000 */
[----:B------:R-:W-:Y:S01]  /*9ca0*/  FADD.FTZ R10, R120, R11 ;  /* 0x0000000b780a7221 */ /* 0x000fe20000010000 */
[----:B------:R-:W-:Y:S02]  /*9cb0*/  F2FP.BF16.F32.PACK_AB R203, R22, R203 ;  /* 0x000000cb16cb723e */ /* 0x000fe400000010ff */
[----:B------:R-:W-:Y:S01]  /*9cc0*/  FADD.FTZ R138, R198, R147 ;  /* 0x00000093c68a7221 */ /* 0x000fe20000010000 */
[----:B------:R-:W-:Y:S01]  /*9cd0*/  FADD.FTZ R11, R199, R10 ;  /* 0x0000000ac70b7221 */ /* 0x000fe20000010000 */
[----:B------:R-:W-:Y:S02]  /*9ce0*/  F2FP.BF16.F32.PACK_AB R197, R120, R197 ;  /* 0x000000c578c5723e */ /* 0x000fe400000010ff */
[C---:B-1----:R-:W-:Y:S01]  /*9cf0*/  FADD.FTZ R139, R21.reuse, R138 ;  /* 0x0000008a158b7221 */ /* 0x042fe20000010000 */
[----:B------:R-:W-:Y:S01]  /*9d00*/  FADD.FTZ R10, R124, R11 ;  /* 0x0000000b7c0a7221 */ /* 0x000fe20000010000 */
[----:B------:R-:W-:-:S02]  /*9d10*/  F2FP.BF16.F32.PACK_AB R198, R21, R198 ;  /* 0x000000c615c6723e */ /* 0x000fc400000010ff */
[----:B------:R-:W-:Y:S01]  /*9d20*/  FADD.FTZ R138, R192, R139 ;  /* 0x0000008bc08a7221 */ /* 0x000fe20000010000 */
[----:B------:R-:W-:Y:S01]  /*9d30*/  FADD.FTZ R11, R193, R10 ;  /* 0x0000000ac10b7221 */ /* 0x000fe20000010000 */
[----:B------:R-:W-:Y:S02]  /*9d40*/  F2FP.BF16.F32.PACK_AB R199, R124, R199 ;  /* 0x000000c77cc7723e */ /* 0x000fe400000010ff */
[C---:B------:R-:W-:Y:S01]  /*9d50*/  FADD.FTZ R139, R23.reuse, R138 ;  /* 0x0000008a178b7221 */ /* 0x040fe20000010000 */
[----:B--2---:R-:W-:Y:S01]  /*9d60*/  FADD.FTZ R10, R128, R11 ;  /* 0x0000000b800a7221 */ /* 0x004fe20000010000 */
[----:B------:R-:W-:Y:S02]  /*9d70*/  F2FP.BF16.F32.PACK_AB R192, R23, R192 ;  /* 0x000000c017c0723e */ /* 0x000fe400000010ff */
[----:B------:R-:W-:Y:S01]  /*9d80*/  FADD.FTZ R138, R194, R139 ;  /* 0x0000008bc28a7221 */ /* 0x000fe20000010000 */
[----:B------:R-:W-:Y:S01]  /*9d90*/  FADD.FTZ R11, R195, R10 ;  /* 0x0000000ac30b7221 */ /* 0x000fe20000010000 */
[----:B------:R-:W-:-:S02]  /*9da0*/  F2FP.BF16.F32.PACK_AB R193, R128, R193 ;  /* 0x000000c180c1723e */ /* 0x000fc400000010ff */
[C---:B------:R-:W-:Y:S01]  /*9db0*/  FADD.FTZ R13, R153.reuse, R138 ;  /* 0x0000008a990d7221 */ /* 0x040fe20000010000 */
[----:B---3--:R-:W-:Y:S01]  /*9dc0*/  FADD.FTZ R10, R132, R11 ;  /* 0x0000000b840a7221 */ /* 0x008fe20000010000 */
[----:B------:R-:W-:Y:S02]  /*9dd0*/  F2FP.BF16.F32.PACK_AB R194, R153, R194 ;  /* 0x000000c299c2723e */ /* 0x000fe400000010ff */
[----:B------:R-:W-:Y:S01]  /*9de0*/  FADD.FTZ R12, R188, R13 ;  /* 0x0000000dbc0c7221 */ /* 0x000fe20000010000 */
[----:B----4-:R-:W-:Y:S01]  /*9df0*/  FADD.FTZ R11, R189, R10 ;  /* 0x0000000abd0b7221 */ /* 0x010fe20000010000 */
[----:B------:R-:W-:Y:S02]  /*9e00*/  F2FP.BF16.F32.PACK_AB R195, R132, R195 ;  /* 0x000000c384c3723e */ /* 0x000fe400000010ff */
[C---:B------:R-:W-:Y:S01]  /*9e10*/  FADD.FTZ R13, R145.reuse, R12 ;  /* 0x0000000c910d7221 */ /* 0x040fe20000010000 */
[----:B------:R-:W-:Y:S01]  /*9e20*/  FADD.FTZ R10, R136, R11 ;  /* 0x0000000b880a7221 */ /* 0x000fe20000010000 */
[----:B------:R-:W-:-:S02]  /*9e30*/  F2FP.BF16.F32.PACK_AB R188, R145, R188 ;  /* 0x000000bc91bc723e */ /* 0x000fc400000010ff */
[----:B------:R-:W-:Y:S01]  /*9e40*/  FADD.FTZ R12, R190, R13 ;  /* 0x0000000dbe0c7221 */ /* 0x000fe20000010000 */
[----:B------:R-:W-:Y:S01]  /*9e50*/  FADD.FTZ R11, R191, R10 ;  /* 0x0000000abf0b7221 */ /* 0x000fe20000010000 */
[----:B------:R-:W-:Y:S02]  /*9e60*/  F2FP.BF16.F32.PACK_AB R189, R136, R189 ;  /* 0x000000bd88bd723e */ /* 0x000fe400000010ff */
[C---:B------:R-:W-:Y:S01]  /*9e70*/  FADD.FTZ R13, R149.reuse, R12 ;  /* 0x0000000c950d7221 */ /* 0x040fe20000010000 */
[----:B------:R-:W-:Y:S01]  /*9e80*/  FADD.FTZ R10, R140, R11 ;  /* 0x0000000b8c0a7221 */ /* 0x000fe20000010000 */
[----:B------:R-:W-:Y:S02]  /*9e90*/  F2FP.BF16.F32.PACK_AB R190, R149, R190 ;  /* 0x000000be95be723e */ /* 0x000fe400000010ff */
[----:B------:R-:W-:Y:S01]  /*9ea0*/  FADD.FTZ R12, R184, R13 ;  /* 0x0000000db80c7221 */ /* 0x000fe20000010000 */
[----:B------:R-:W-:Y:S01]  /*9eb0*/  FADD.FTZ R10, R185, R10 ;  /* 0x0000000ab90a7221 */ /* 0x000fe20000010000 */
[----:B------:R-:W-:Y:S01]  /*9ec0*/  F2FP.BF16.F32.PACK_AB R191, R140, R191 ;  /* 0x000000bf8cbf723e */ /* 0x000fe200000010ff */
[----:B------:R-:W-:-:S02]  /*9ed0*/  IMAD.MOV.U32 R13, RZ, RZ, R6 ;  /* 0x000000ffff0d7224 */ /* 0x000fc400078e0006 */
[C---:B------:R-:W-:Y:S01]  /*9ee0*/  FADD.FTZ R11, R137.reuse, R12 ;  /* 0x0000000c890b7221 */ /* 0x040fe20000010000 */
[----:B-----5:R-:W-:Y:S01]  /*9ef0*/  FADD.FTZ R10, R144, R10 ;  /* 0x0000000a900a7221 */ /* 0x020fe20000010000 */
[----:B------:R-:W-:Y:S02]  /*9f00*/  F2FP.BF16.F32.PACK_AB R184, R137, R184 ;  /* 0x000000b889b8723e */ /* 0x000fe400000010ff */
[----:B------:R-:W-:Y:S01]  /*9f10*/  FADD.FTZ R12, R186, R11 ;  /* 0x0000000bba0c7221 */ /* 0x000fe20000010000 */
[----:B------:R-:W-:Y:S01]  /*9f20*/  FADD.FTZ R10, R187, R10 ;  /* 0x0000000abb0a7221 */ /* 0x000fe20000010000 */
[----:B------:R-:W-:Y:S02]  /*9f30*/  F2FP.BF16.F32.PACK_AB R185, R144, R185 ;  /* 0x000000b990b9723e */ /* 0x000fe400000010ff */
        /* <DEDUP_REMOVED lines=17> */
[----:B------:R-:W-:Y:S01]  /*a050*/  IMAD.U32 R14, RZ, RZ, UR5 ;  /* 0x00000005ff0e7e24 */ /* 0x000fe2000f8e00ff */
[----:B------:R-:W-:Y:S01]  /*a060*/  F2FP.BF16.F32.PACK_AB R183, R135, R183 ;  /* 0x000000b787b7723e */ /* 0x000fe200000010ff */
[----:B------:R-:W-:Y:S01]  /*a070*/  FADD.FTZ R11, R121, R12 ;  /* 0x0000000c790b7221 */ /* 0x000fe20000010000 */
[C---:B------:R-:W-:Y:S01]  /*a080*/  FADD.FTZ R10, R123.reuse, R10 ;  /* 0x0000000a7b0a7221 */ /* 0x040fe20000010000 */
[----:B------:R-:W-:-:S02]  /*a090*/  F2FP.BF16.F32.PACK_AB R177, R123, R177 ;  /* 0x000000b17bb1723e */ /* 0x000fc400000010ff */
[----:B------:R-:W-:Y:S01]  /*a0a0*/  FADD.FTZ R12, R20, R11 ;  /* 0x0000000b140c7221 */ /* 0x000fe20000010000 */
[----:B------:R-:W-:Y:S01]  /*a0b0*/  FADD.FTZ R10, R179, R10 ;  /* 0x0000000ab30a7221 */ /* 0x000fe20000010000 */
[----:B------:R-:W-:Y:S02]  /*a0c0*/  F2FP.BF16.F32.PACK_AB R179, R127, R179 ;  /* 0x000000b37fb3723e */ /* 0x000fe400000010ff */
[----:B------:R-:W-:Y:S01]  /*a0d0*/  FADD.FTZ R11, R125, R12 ;  /* 0x0000000c7d0b7221 */ /* 0x000fe20000010000 */
[----:B------:R-:W-:Y:S01]  /*a0e0*/  FADD.FTZ R10, R127, R10 ;  /* 0x0000000a7f0a7221 */ /* 0x000fe20000010000 */
[----:B------:R-:W-:Y:S01]  /*a0f0*/  MOV R12, R3 ;  /* 0x00000003000c7202 */ /* 0x000fe20000000f00 */
[----:B0-----:R-:W-:Y:S06]  /*a100*/  @P2 BRA `(.L_x_3240) ;  /* 0xffffffb800d42947 */ /* 0x001fec000383ffff */
.L_x_3231:
        /* <DEDUP_REMOVED lines=99> */
.L_x_3241:
[----:B------:R-:W-:Y:S02]  /*a740*/  R2UR UR5, R7 ;  /* 0x00000000070572ca */ /* 0x000fe400000e0000 */
[----:B------:R-:W-:-:S11]  /*a750*/  R2UR UR4, R16 ;  /* 0x00000000100472ca */ /* 0x000fd600000e0000 */
[----:B------:R-:W-:Y:S02]  /*a760*/  IMAD.U32 R2, RZ, RZ, UR5 ;  /* 0x00000005ff027e24 */ /* 0x000fe4000f8e00ff */
[----:B------:R-:W-:-:S03]  /*a770*/  LEA R9, R8, UR4, 0x3 ;  /* 0x0000000408097c11 */ /* 0x000fc6000f8e18ff */
[----:B------:R-:W-:-:S04]  /*a780*/  SHF.L.U32 R2, R2, 0x1f, RZ ;  /* 0x0000001f02027819 */ /* 0x000fc800000006ff */
[----:B------:R0:W1:Y:S01]  /*a790*/  SYNCS.PHASECHK.TRANS64.TRYWAIT P2, [R9+URZ+0x36850], R2 ;  /* 0x03685002090075a7 */ /* 0x000062000804017f */
[----:B------:R-:W-:Y:S05]  /*a7a0*/  @!P0 BRA `(.L_x_3242) ;  /* 0x0000000000048947 */ /* 0x000fea0003800000 */
[----:B------:R-:W-:Y:S01]  /*a7b0*/  BPT.TRAP 0x1 ;  /* 0x000000040000795c */ /* 0x000fe20000300000 */
.L_x_3242:
[----:B-1----:R-:W-:Y:S05]  /*a7c0*/  @P2 BRA `(.L_x_3243) ;  /* 0x0000000000082947 */ /* 0x002fea0003800000 */
[----:B------:R-:W1:Y:S02]  /*a7d0*/  SYNCS.PHASECHK.TRANS64.TRYWAIT P0, [R9+URZ+0x36850], R2 ;  /* 0x03685002090075a7 */ /* 0x000e64000800017f */
[----:B-1----:R-:W-:Y:S05]  /*a7e0*/  @!P0 BRA `(.L_x_3244) ;  /* 0x0000006c006c8947 */ /* 0x002fea0003800000 */
.L_x_3243:
[----:B------:R-:W-:Y:S01]  /*a7f0*/  R2UR UR4, R16 ;  /* 0x00000000100472ca */ /* 0x000fe200000e0000 */
[----:B------:R-:W-:Y:S01]  /*a800*/  WARPGROUP.ARRIVE ;  /* 0x00000000000079c5 */ /* 0x000fe20000000000 */
[----:B------:R-:W-:Y:S01]  /*a810*/  R2UR UR5, R8 ;  /* 0x00000000080572ca */ /* 0x000fe200000e0000 */
[----:B------:R-:W-:Y:S01]  /*a820*/  UMOV UR7, 0x40000040 ;  /* 0x4000004000077882 */ /* 0x000fe20000000000 */
[----:B01----:R-:W0:Y:S04]  /*a830*/  SHFL.BFLY PT, R2, R11, 0x2, 0x1f ;  /* 0x0c401f000b027f89 */ /* 0x003e2800000e0000 */
[----:B------:R-:W1:Y:S05]  /*a840*/  SHFL.BFLY PT, R5, R10, 0x2, 0x1f ;  /* 0x0c401f000a057f89 */ /* 0x000e6a00000e0000 */
[----:B------:R-:W-:-:S04]  /*a850*/  UIADD3 UR4, UR4, 0x400, URZ ;  /* 0x0000040004047890 */ /* 0x000fc8000fffe03f */
[----:B------:R-:W-:-:S04]  /*a860*/  USHF.R.U32.HI UR4, URZ, 0x4, UR4 ;  /* 0x000000043f047899 */ /* 0x000fc80008011604 */
[----:B------:R-:W-:-:S04]  /*a870*/  ULOP3.LUT UR4, UR4, 0x3fff, URZ, 0xc0, !UPT ;  /* 0x00003fff04047892 */ /* 0x000fc8000f8ec03f */
[----:B------:R-:W-:Y:S01]  /*a880*/  ULOP3.LUT UR4, UR4, 0x3800000, URZ, 0xfc, !UPT ;  /* 0x0380000004047892 */ /* 0x000fe2000f8efc3f */
[----:B0-----:R-:W-:-:S03]  /*a890*/  FADD.FTZ R2, R2, R11 ;  /* 0x0000000b02027221 */ /* 0x001fc60000010000 */
[----:B------:R-:W-:Y:S01]  /*a8a0*/  UIMAD UR4, UR5, 0xa80, UR4 ;  /* 0x00000a80050478a4 */ /* 0x000fe2000f8e0204 */
[----:B-1----:R-:W-:Y:S01]  /*a8b0*/  FADD.FTZ R7, R5, R10 ;  /* 0x0000000a05077221 */ /* 0x002fe20000010000 */
[----:B------:R-:W-:Y:S01]  /*a8c0*/  @!P1 VIADD R10, R9, 0x36860 ;  /* 0x00036860090a9836 */ /* 0x000fe20000000000 */
[----:B------:R-:W0:Y:S01]  /*a8d0*/  SHFL.BFLY PT, R5, R2, 0x1, 0x1f ;  /* 0x0c201f0002057f89 */ /* 0x000e2200000e0000 */
[----:B------:R-:W-:-:S03]  /*a8e0*/  MOV R9, RZ ;  /* 0x000000ff00097202 */ /* 0x000fc60000000f00 */
[----:B------:R-:W-:Y:S02]  /*a8f0*/  UMOV UR6, UR4 ;  /* 0x0000000400067c82 */ /* 0x000fe40008000000 */
[----:B------:R-:W-:Y:S01]  /*a900*/  HGMMA.64x192x16.F32.BF16 R24, R200, gdesc[UR4].tnspB, R24, gsb0 ;  /* 0x42e00004c8187df0 */ /* 0x000fe20008001818 */
[----:B------:R-:W-:Y:S01]  /*a910*/  UIADD3 UR6, UR4, 0x80, URZ ;  /* 0x0000008004067890 */ /* 0x000fe2000fffe03f */
[----:B------:R-:W1:Y:S01]  /*a920*/  SHFL.BFLY PT, R4, R7, 0x1, 0x1f ;  /* 0x0c201f0007047f89 */ /* 0x000e6200000e0000 */
[----:B------:R-:W-:Y:S01]  /*a930*/  UMOV UR7, 0x40000040 ;  /* 0x4000004000077882 */ /* 0x000fe20000000000 */
[----:B------:R-:W-:Y:S01]  /*a940*/  @!P1 PRMT R10, RZ, 0x654, R10 ;  /* 0x00000654ff0a9816 */ /* 0x000fe2000000000a */
[----:B0-----:R-:W-:Y:S01]  /*a950*/  FADD.FTZ R12, R2, R5 ;  /* 0x00000005020c7221 */ /* 0x001fe20000010000 */
[----:B------:R-:W-:Y:S02]  /*a960*/  IMAD.MOV.U32 R5, RZ, RZ, RZ ;  /* 0x000000ffff057224 */ /* 0x000fe400078e00ff */
[----:B------:R-:W-:-:S02]  /*a970*/  IMAD.MOV.U32 R2, RZ, RZ, -0x800000 ;  /* 0xff800000ff027424 */ /* 0x000fc400078e00ff */
[----:B------:R-:W-:Y:S01]  /*a980*/  FSETP.NE.FTZ.AND P0, PT, R12, RZ, PT ;  /* 0x000000ff0c00720b */ /* 0x000fe20003f15000 */
[----:B-1----:R-:W-:Y:S01]  /*a990*/  FADD.FTZ R13, R7, R4 ;  /* 0x00000004070d7221 */ /* 0x002fe20000010000 */
[----:B------:R-:W-:-:S04]  /*a9a0*/  IMAD.MOV.U32 R4, RZ, RZ, -0x800000 ;  /* 0xff800000ff047424 */ /* 0x000fc800078e00ff */
[----:B------:R-:W-:-:S07]  /*a9b0*/  FSETP.NE.FTZ.AND P2, PT, R13, RZ, PT ;  /* 0x000000ff0d00720b */ /* 0x000fce0003f55000 */
[----:B------:R-:W0:Y:S01]  /*a9c0*/  @P0 MUFU.LG2 R8, R12 ;  /* 0x0000000c00080308 */ /* 0x000e220000000c00 */
[----:B------:R-:W-:-:S05]  /*a9d0*/  @P0 FMUL.FTZ R7, R0, 0.69314718246459960938 ;  /* 0x3f31721800070820 */ /* 0x000fca0000410000 */
[----:B------:R-:W-:Y:S02]  /*a9e0*/  @P2 FMUL.FTZ R15, R0, 0.69314718246459960938 ;  /* 0x3f317218000f2820 */ /* 0x000fe40000410000 */
        /* <DEDUP_REMOVED lines=28> */
[----:B------:R-:W-:Y:S01]  /*abb0*/  UIADD3 UR4, UR4, 0x300, URZ ;  /* 0x0000030004047890 */ /* 0x000fe2000fffe03f */
[----:B------:R-:W-:Y:S02]  /*abc0*/  WARPGROUP.DEPBAR.LE gsb0, 0x0 ;  /* 0x00008000000079c5 */ /* 0x000fe40000010000 */
[----:B------:R-:W-:-:S14]  /*abd0*/  WARPGROUP.ARRIVE ;  /* 0x00000000000079c5 */ /* 0x000fdc0000000000 */
[----:B------:R-:W-:Y:S01]  /*abe0*/  HGMMA.64x192x16.F32.BF16 R24, R180, gdesc[UR4].tnspB, R24, gsb0 ;  /* 0x42e00004b4187df0 */ /* 0x000fe20008001818 */
[----:B------:R-:W-:Y:S01]  /*abf0*/  UMOV UR6, UR4 ;  /* 0x0000000400067c82 */ /* 0x000fe20008000000 */
[----:B------:R-:W-:Y:S01]  /*ac00*/  UMOV UR7, 0x40000040 ;  /* 0x4000004000077882 */ /* 0x000fe20000000000 */
[----:B------:R-:W-:Y:S02]  /*ac10*/  WARPGROUP.DEPBAR.LE gsb0, 0x0 ;  /* 0x00008000000079c5 */ /* 0x000fe40000010000 */
[----:B------:R-:W-:-:S15]  /*ac20*/  WARPGROUP.ARRIVE ;  /* 0x00000000000079c5 */ /* 0x000fde0000000000 */
[----:B------:R-:W-:Y:S03]  /*ac30*/  HGMMA.64x192x16.F32.BF16 R24, R176, gdesc[UR4].tnspB, R24, gsb0 ;  /* 0x42e00004b0187df0 */ /* 0x000fe60008001818 */
        /* <DEDUP_REMOVED lines=98> */
.L_x_3224:
[----:B------:R-:W-:Y:S05]  /*b260*/  @P0 BRA `(.L_x_3245) ;  /* 0x0000001800e00947 */ /* 0x000fea0003800000 */
[----:B------:R-:W0:Y:S01]  /*b270*/  S2R R0, SR_TID.X ;  /* 0x0000000000007919 */ /* 0x000e220000002100 */
[----:B------:R-:W1:Y:S01]  /*b280*/  LDC R17, c[0x0][0xbe8] ;  /* 0x0002fa00ff117b82 */ /* 0x000e620000000800 */
[----:B------:R-:W-:Y:S01]  /*b290*/  R2UR UR13, R18 ;  /* 0x00000000120d72ca */ /* 0x000fe200000e0000 */
[----:B------:R-:W-:Y:S01]  /*b2a0*/  ULDC.64 UR8, c[0x0][0xbd0] ;  /* 0x0002f40000087ab9 */ /* 0x000fe20000000a00 */
[----:B------:R-:W2:Y:S01]  /*b2b0*/  S2R R12, SR_CTAID.X ;  /* 0x00000000000c7919 */ /* 0x000ea20000002500 */
[----:B------:R-:W-:Y:S01]  /*b2c0*/  ULDC.64 UR14, c[0x0][0x208] ;  /* 0x00008200000e7ab9 */ /* 0x000fe20000000a00 */
[----:B------:R-:W-:Y:S03]  /*b2d0*/  BSSY B0, `(.L_x_3246) ;  /* 0x000011b000007945 */ /* 0x000fe60003800000 */
[----:B------:R-:W3:Y:S06]  /*b2e0*/  S2UR UR12, SR_CTAID.Z ;  /* 0x00000000000c79c3 */ /* 0x000eec0000002700 */
[----:B------:R-:W-:-:S02]  /*b2f0*/  USHF.R.S32.HI UR7, URZ, 0x1f, UR13 ;  /* 0x0000001f3f077899 */ /* 0x000fc4000801140d */
[----:B------:R-:W-:Y:S01]  /*b300*/  IMAD R15, RZ, RZ, -UR13 ;  /* 0x8000000dff0f7e24 */ /* 0x000fe2000f8e02ff */
[----:B------:R-:W4:Y:S01]  /*b310*/  S2UR UR11, SR_CTAID.Y ;  /* 0x00000000000b79c3 */ /* 0x000f220000002600 */
[----:B------:R-:W-:Y:S02]  /*b320*/  UIMAD.WIDE.U32 UR4, UR13, UR8, URZ ;  /* 0x000000080d0472a5 */ /* 0x000fe4000f8e003f */
[----:B------:R-:W-:-:S04]  /*b330*/  UIMAD UR6, UR7, UR8, URZ ;  /* 0x00000008070672a4 */ /* 0x000fc8000f8e023f */
[----:B------:R-:W-:Y:S01]  /*b340*/  UIMAD UR6, UR13, UR9, UR6 ;  /* 0x000000090d0672a4 */ /* 0x000fe2000f8e0206 */
[----:B------:R-:W-:Y:S01]  /*b350*/  BAR.SYNC.DEFER_BLOCKING 0x1, 0x100 ;  /* 0x0044000000007b1d */ /* 0x000fe20000010000 */
[----:B-1----:R-:W-:Y:S02]  /*b360*/  ISETP.NE.AND P0, PT, R17, 0x1, PT ;  /* 0x000000011100780c */ /* 0x002fe40003f05270 */
[----:B------:R-:W-:-:S05]  /*b370*/  UIADD3 UR6, UR5, UR6, URZ ;  /* 0x0000000605067290 */ /* 0x000fca000fffe03f */
[----:B------:R-:W4:Y:S01]  /*b380*/  LDC R16, c[0x0][0xc50] ;  /* 0x00031400ff107b82 */ /* 0x000f220000000800 */
[----:B0-----:R-:W-:Y:S01]  /*b390*/  VIADD R8, R0, 0xffffff80 ;  /* 0xffffff8000087836 */ /* 0x001fe20000000000 */
[----:B---3--:R-:W-:Y:S01]  /*b3a0*/  USHF.R.S32.HI UR10, URZ, 0x1f, UR12 ;  /* 0x0000001f3f0a7899 */ /* 0x008fe2000801140c */
[----:B------:R-:W-:-:S03]  /*b3b0*/  ULDC.64 UR8, c[0x0][0xb38] ;  /* 0x0002ce0000087ab9 */ /* 0x000fc60000000a00 */
[----:B------:R-:W-:Y:S01]  /*b3c0*/  SHF.R.S32.HI R5, RZ, 0x1f, R8 ;  /* 0x0000001fff057819 */ /* 0x000fe20000011408 */
[----:B------:R-:W-:Y:S01]  /*b3d0*/  UIMAD UR7, UR7, UR8, URZ ;  /* 0x00000008070772a4 */ /* 0x000fe2000f8e023f */
[----:B------:R-:W0:Y:S02]  /*b3e0*/  LDC.64 R20, c[0x0][0xb40] ;  /* 0x0002d000ff147b82 */ /* 0x000e240000000a00 */
[CC--:B------:R-:W-:Y:S02]  /*b3f0*/  LEA.HI R0, R5.reuse, R8.reuse, RZ, 0x7 ;  /* 0x0000000805007211 */ /* 0x0c0fe400078f38ff */
[----:B------:R-:W-:Y:S02]  /*b400*/  LEA.HI R5, R5, R8, RZ, 0x2 ;  /* 0x0000000805057211 */ /* 0x000fe400078f10ff */
[----:B------:R-:W-:Y:S02]  /*b410*/  LOP3.LUT R3, R0, 0xffffff80, RZ, 0xc0, !PT ;  /* 0xffffff8000037812 */ /* 0x000fe400078ec0ff */
[----:B------:R-:W-:Y:S01]  /*b420*/  SHF.R.S32.HI R7, RZ, 0x7, R0 ;  /* 0x00000007ff077819 */ /* 0x000fe20000011400 */
[----:B------:R-:W1:Y:S01]  /*b430*/  @P0 LDC R13, c[0x0][0xbf0] ;  /* 0x0002fc00ff0d0b82 */ /* 0x000e620000000800 */
[----:B------:R-:W-:Y:S01]  /*b440*/  LOP3.LUT R5, R5, 0xfffffffc, RZ, 0xc0, !PT ;  /* 0xfffffffc05057812 */ /* 0x000fe200078ec0ff */
[----:B------:R-:W-:Y:S01]  /*b450*/  IMAD.IADD R23, R8, 0x1, -R3 ;  /* 0x0000000108177824 */ /* 0x000fe200078e0a03 */
[----:B------:R-:W-:-:S03]  /*b460*/  LEA.HI R0, R0, R7, RZ, 0x1 ;  /* 0x0000000700007211 */ /* 0x000fc600078f08ff */
[----:B------:R-:W-:Y:S01]  /*b470*/  IMAD.IADD R5, R8, 0x1, -R5 ;  /* 0x0000000108057824 */ /* 0x000fe200078e0a05 */
[----:B------:R-:W-:Y:S01]  /*b480*/  SHF.R.S32.HI R10, RZ, 0x1f, R23 ;  /* 0x0000001fff0a7819 */ /* 0x000fe20000011417 */
[----:B------:R-:W3:Y:S01]  /*b490*/  @P0 LDC R121, c[0x0][0xbec] ;  /* 0x0002fb00ff790b82 */ /* 0x000ee20000000800 */
[----:B------:R-:W-:Y:S01]  /*b4a0*/  LOP3.LUT R0, R0, 0x3fffffe, RZ, 0xc0, !PT ;  /* 0x03fffffe00007812 */ /* 0x000fe200078ec0ff */
[----:B----4-:R-:W-:Y:S01]  /*b4b0*/  IMAD R19, R16, R15, UR11 ;  /* 0x0000000b10137e24 */ /* 0x010fe2000f8e020f */
[----:B------:R-:W-:-:S03]  /*b4c0*/  LEA.HI R120, R10, R23, RZ, 0x2 ;  /* 0x000000170a787211 */ /* 0x000fc600078f10ff */
[----:B------:R-:W-:Y:S01]  /*b4d0*/  IMAD.IADD R0, R7, 0x1, -R0 ;  /* 0x0000000107007824 */ /* 0x000fe200078e0a00 */
[--C-:B------:R-:W-:Y:S01]  /*b4e0*/  SHF.R.S32.HI R3, RZ, 0x2, R120.reuse ;  /* 0x00000002ff037819 */ /* 0x100fe20000011478 */
[----:B------:R-:W4:Y:S01]  /*b4f0*/  @P0 LDC R22, c[0x0][0xbf0] ;  /* 0x0002fc00ff160b82 */ /* 0x000f220000000800 */
[----:B------:R-:W-:Y:S01]  /*b500*/  SHF.R.S32.HI R6, RZ, 0x1f, R120 ;  /* 0x0000001fff067819 */ /* 0x000fe20000011478 */
[----:B0-----:R-:W-:Y:S01]  /*b510*/  IMAD R14, R20, UR10, RZ ;  /* 0x0000000a140e7c24 */ /* 0x001fe2000f8e02ff */
[----:B------:R-:W-:Y:S02]  /*b520*/  LEA.HI R7, R5, R5, RZ, 0x1 ;  /* 0x0000000505077211 */ /* 0x000fe400078f08ff */
[----:B------:R-:W-:Y:S02]  /*b530*/  LEA.HI R6, R6, R3, RZ, 0x3 ;  /* 0x0000000306067211 */ /* 0x000fe400078f18ff */
[----:B------:R-:W-:Y:S01]  /*b540*/  LOP3.LUT R8, R7, 0x1ffffffe, RZ, 0xc0, !PT ;  /* 0x1ffffffe07087812 */ /* 0x000fe200078ec0ff */
[----:B------:R-:W-:Y:S01]  /*b550*/  IMAD.U32 R7, RZ, RZ, UR5 ;  /* 0x00000005ff077e24 */ /* 0x000fe2000f8e00ff */
[----:B------:R-:W-:Y:S01]  /*b560*/  LOP3.LUT R6, R6, 0xfffffff8, RZ, 0xc0, !PT ;  /* 0xfffffff806067812 */ /* 0x000fe200078ec0ff */
[----:B------:R-:W-:Y:S01]  /*b570*/  IMAD.U32 R7, RZ, RZ, UR6 ;  /* 0x00000006ff077e24 */ /* 0x000fe2000f8e00ff */
[----:B------:R-:W-:Y:S01]  /*b580*/  UIMAD UR6, UR13, UR9, UR7 ;  /* 0x000000090d0672a4 */ /* 0x000fe2000f8e0207 */
[----:B------:R-:W-:Y:S01]  /*b590*/  IMAD.IADD R8, R5, 0x1, -R8 ;  /* 0x0000000105087824 */ /* 0x000fe200078e0a08 */
[----:B------:R-:W-:Y:S01]  /*b5a0*/  LOP3.LUT R120, R120, 0x7ffffffc, RZ, 0xc0, !PT ;  /* 0x7ffffffc78787812 */ /* 0x000fe200078ec0ff */
[----:B------:R-:W-:Y:S01]  /*b5b0*/  IMAD.IADD R6, R3, 0x1, -R6 ;  /* 0x0000000103067824 */ /* 0x000fe200078e0a06 */
[----:B------:R-:W-:Y:S01]  /*b5c0*/  LEA.HI R3, R10, R23, RZ, 0x5 ;  /* 0x000000170a037211 */ /* 0x000fe200078f28ff */
[----:B------:R-:W0:Y:S02]  /*b5d0*/  @P0 LDC R5, c[0x0][0xbec] ;  /* 0x0002fb00ff050b82 */ /* 0x000e240000000800 */
[----:B------:R-:W-:Y:S01]  /*b5e0*/  IMAD.IADD R120, R23, 0x1, -R120 ;  /* 0x0000000117787824 */ /* 0x000fe200078e0a78 */
[----:B------:R-:W-:-:S04]  /*b5f0*/  SHF.R.S32.HI R3, RZ, 0x5, R3 ;  /* 0x00000005ff037819 */ /* 0x000fc80000011403 */
[----:B------:R-:W-:Y:S01]  /*b600*/  LEA R3, R3, R6, 0x4 ;  /* 0x0000000603037211 */ /* 0x000fe200078e20ff */
[----:B------:R-:W5:Y:S01]  /*b610*/  LDC.64 R10, c[0x0][0xbd8] ;  /* 0x0002f600ff0a7b82 */ /* 0x000f620000000a00 */
[----:B------:R-:W-:Y:S01]  /*b620*/  IMAD.U32 R6, RZ, RZ, UR4 ;  /* 0x00000004ff067e24 */ /* 0x000fe2000f8e00ff */
[----:B------:R-:W-:Y:S02]  /*b630*/  UIMAD.WIDE.U32 UR4, UR13, UR8, URZ ;  /* 0x000000080d0472a5 */ /* 0x000fe4000f8e003f */
[----:B------:R-:W-:Y:S01]  /*b640*/  IMAD R3, R0, 0x40, R3 ;  /* 0x0000004000037824 */ /* 0x000fe200078e0203 */
[----:B------:R-:W-:Y:S01]  /*b650*/  ULDC.64 UR8, c[0x0][0xb28] ;  /* 0x0002ca0000087ab9 */ /* 0x000fe20000000a00 */
[----:B------:R-:W-:Y:S02]  /*b660*/  UIADD3 UR6, UR5, UR6, URZ ;  /* 0x0000000605067290 */ /* 0x000fe4000fffe03f */
[----:B------:R-:W-:Y:S01]  /*b670*/  IMAD R8, R8, 0x8, R3 ;  /* 0x0000000808087824 */ /* 0x000fe200078e0203 */
[----:B--2---:R-:W-:Y:S01]  /*b680*/  LEA R3, R12, R3, 0x7 ;  /* 0x000000030c037211 */ /* 0x004fe200078e38ff */
[----:B------:R-:W-:-:S02]  /*b690*/  IMAD.U32 R9, RZ, RZ, UR5 ;  /* 0x00000005ff097e24 */ /* 0x000fc4000f8e00ff */
[----:B------:R-:W-:Y:S01]  /*b6a0*/  IMAD.U32 R9, RZ, RZ, UR6 ;  /* 0x00000006ff097e24 */ /* 0x000fe2000f8e00ff */
[----:B------:R-:W-:Y:S01]  /*b6b0*/  ULDC.64 UR6, c[0x0][0xb48] ;  /* 0x0002d20000067ab9 */ /* 0x000fe20000000a00 */
[C---:B-----5:R-:W-:Y:S02]  /*b6c0*/  IMAD R0, R10.reuse, UR10, RZ ;  /* 0x0000000a0a007c24 */ /* 0x060fe4000f8e02ff */
[----:B------:R-:W-:-:S04]  /*b6d0*/  IMAD.WIDE.U32 R6, R10, UR12, R6 ;  /* 0x0000000c0a067c25 */ /* 0x000fc8000f8e0006 */
[----:B------:R-:W-:Y:S02]  /*b6e0*/  IMAD R11, R11, UR12, R0 ;  /* 0x0000000c0b0b7c24 */ /* 0x000fe4000f8e0200 */
[----:B------:R-:W-:Y:S01]  /*b6f0*/  IMAD R0, R12, 0x80, R8 ;  /* 0x000000800c007824 */ /* 0x000fe200078e0208 */
[----:B------:R-:W-:Y:S01]  /*b700*/  MOV R8, UR4 ;  /* 0x0000000400087c02 */ /* 0x000fe20008000f00 */
[----:B------:R-:W-:Y:S01]  /*b710*/  IMAD.IADD R7, R7, 0x1, R11 ;  /* 0x0000000107077824 */ /* 0x000fe200078e020b */
[----:B------:R-:W-:Y:S01]  /*b720*/  ULDC.64 UR4, c[0x0][0xbe0] ;  /* 0x0002f80000047ab9 */ /* 0x000fe20000000a00 */
[----:B0-----:R-:W-:-:S04]  /*b730*/  @P0 IMAD.HI.U32 R10, R0, R5, RZ ;  /* 0x00000005000a0227 */ /* 0x001fc800078e00ff */
[----:B------:R-:W-:Y:S01]  /*b740*/  IMAD.MOV.U32 R5, RZ, RZ, R0 ;  /* 0x000000ffff057224 */ /* 0x000fe200078e0000 */
[----:B-1----:R-:W-:Y:S01]  /*b750*/  @P0 SHF.R.U32.HI R5, RZ, R13, R10 ;  /* 0x0000000dff050219 */ /* 0x002fe2000001160a */
[----:B------:R-:W-:Y:S01]  /*b760*/  IMAD R13, R21, UR12, R14 ;  /* 0x0000000c150d7c24 */ /* 0x000fe2000f8e020e */
[----:B------:R-:W-:Y:S01]  /*b770*/  SHF.R.S32.HI R14, RZ, 0x1f, R19 ;  /* 0x0000001fff0e7819 */ /* 0x000fe20000011413 */
[----:B------:R-:W-:-:S04]  /*b780*/  IMAD.WIDE.U32 R8, R20, UR12, R8 ;  /* 0x0000000c14087c25 */ /* 0x000fc8000f8e0008 */
[----:B---3--:R-:W-:Y:S01]  /*b790*/  @P0 IMAD.HI.U32 R121, R0, R121, RZ ;  /* 0x0000007900790227 */ /* 0x008fe200078e00ff */
[----:B------:R-:W-:-:S03]  /*b7a0*/  IADD3 R9, R9, R13, RZ ;  /* 0x0000000d09097210 */ /* 0x000fc60007ffe0ff */
[----:B------:R-:W-:Y:S02]  /*b7b0*/  IMAD R13, R14, UR6, RZ ;  /* 0x000000060e0d7c24 */ /* 0x000fe4000f8e02ff */
[----:B------:R-:W-:-:S04]  /*b7c0*/  IMAD.WIDE.U32 R6, R19, UR4, R6 ;  /* 0x0000000413067c25 */ /* 0x000fc8000f8e0006 */
[----:B------:R-:W-:Y:S01]  /*b7d0*/  IMAD.MOV.U32 R11, RZ, RZ, R0 ;  /* 0x000000ffff0b7224 */ /* 0x000fe200078e0000 */
[----:B----4-:R-:W-:Y:S01]  /*b7e0*/  @P0 SHF.R.U32.HI R11, RZ, R22, R121 ;  /* 0x00000016ff0b0219 */ /* 0x010fe20000011679 */
[----:B------:R-:W-:Y:S01]  /*b7f0*/  IMAD R10, R14, UR4, RZ ;  /* 0x000000040e0a7c24 */ /* 0x000fe2000f8e02ff */
[----:B------:R-:W-:Y:S01]  /*b800*/  IADD3 R6, P0, R5, R6, RZ ;  /* 0x0000000605067210 */ /* 0x000fe20007f1e0ff */
[C---:B------:R-:W-:Y:S01]  /*b810*/  IMAD R15, R19.reuse, UR7, R13 ;  /* 0x00000007130f7c24 */ /* 0x040fe2000f8e020d */
[--C-:B------:R-:W-:Y:S01]  /*b820*/  SHF.R.S32.HI R13, RZ, 0x1f, R5.reuse ;  /* 0x0000001fff0d7819 */ /* 0x100fe20000011405 */
[----:B------:R-:W-:Y:S02]  /*b830*/  IMAD.MOV R5, RZ, RZ, -R5 ;  /* 0x000000ffff057224 */ /* 0x000fe400078e0a05 */
[----:B------:R-:W-:Y:S01]  /*b840*/  IMAD R14, R19, UR5, R10 ;  /* 0x00000005130e7c24 */ /* 0x000fe2000f8e020a */
[--C-:B------:R-:W-:Y:S01]  /*b850*/  SHF.R.S32.HI R10, RZ, 0x1f, R11.reuse ;  /* 0x0000001fff0a7819 */ /* 0x100fe2000001140b */
[----:B------:R-:W-:Y:S01]  /*b860*/  IMAD.MOV R16, RZ, RZ, -R11 ;  /* 0x000000ffff107224 */ /* 0x000fe200078e0a0b */
[----:B------:R-:W-:Y:S01]  /*b870*/  ULDC.64 UR4, c[0x0][0xb30] ;  /* 0x0002cc0000047ab9 */ /* 0x000fe20000000a00 */
[----:B------:R-:W-:Y:S01]  /*b880*/  IMAD R5, R17, R5, R0 ;  /* 0x0000000511057224 */ /* 0x000fe200078e0200 */
[----:B------:R-:W-:Y:S01]  /*b890*/  IADD3.X R7, R13, R7, R14, P0, !PT ;  /* 0x000000070d077210 */ /* 0x000fe200007fe40e */
[----:B------:R-:W-:Y:S01]  /*b8a0*/  IMAD.WIDE.U32 R8, R19, UR6, R8 ;  /* 0x0000000613087c25 */ /* 0x000fe2000f8e0008 */
[----:B------:R-:W-:-:S03]  /*b8b0*/  ULDC.64 UR6, c[0x0][0xbc8] ;  /* 0x0002f20000067ab9 */ /* 0x000fc60000000a00 */
[----:B------:R-:W-:Y:S02]  /*b8c0*/  IMAD R10, R10, UR4, RZ ;  /* 0x000000040a0a7c24 */ /* 0x000fe4000f8e02ff */
[----:B------:R-:W-:Y:S01]  /*b8d0*/  IMAD R13, R17, R16, R0 ;  /* 0x00000010110d7224 */ /* 0x000fe200078e0200 */
[----:B------:R-:W-:Y:S01]  /*b8e0*/  SHF.R.S32.HI R0, RZ, 0x1f, R5 ;  /* 0x0000001fff007819 */ /* 0x000fe20000011405 */
[----:B------:R-:W-:Y:S02]  /*b8f0*/  IMAD.IADD R9, R9, 0x1, R15 ;  /* 0x0000000109097824 */ /* 0x000fe400078e020f */
[C---:B------:R-:W-:Y:S01]  /*b900*/  IMAD R15, R11.reuse, UR5, R10 ;  /* 0x000000050b0f7c24 */ /* 0x040fe2000f8e020a */
[----:B------:R-:W-:Y:S01]  /*b910*/  SHF.R.S32.HI R10, RZ, 0x1f, R13 ;  /* 0x0000001fff0a7819 */ /* 0x000fe2000001140d */
[----:B------:R-:W-:Y:S01]  /*b920*/  IMAD.WIDE.U32 R8, R11, UR4, R8 ;  /* 0x000000040b087c25 */ /* 0x000fe2000f8e0008 */
[----:B------:R-:W0:Y:S01]  /*b930*/  S2UR UR5, SR_CgaCtaId ;  /* 0x00000000000579c3 */ /* 0x000e220000008800 */
[----:B------:R-:W-:-:S02]  /*b940*/  UMOV UR4, 0x400 ;  /* 0x0000040000047882 */ /* 0x000fc40000000000 */
[----:B------:R-:W-:Y:S02]  /*b950*/  IMAD R0, R0, UR6, RZ ;  /* 0x0000000600007c24 */ /* 0x000fe4000f8e02ff */
[----:B------:R-:W-:Y:S02]  /*b960*/  IMAD.IADD R9, R9, 0x1, R15 ;  /* 0x0000000109097824 */ /* 0x000fe400078e020f */
[----:B------:R-:W-:Y:S02]  /*b970*/  IMAD R10, R10, UR8, RZ ;  /* 0x000000080a0a7c24 */ /* 0x000fe4000f8e02ff */
[C---:B------:R-:W-:Y:S02]  /*b980*/  IMAD R11, R5.reuse, UR7, R0 ;  /* 0x00000007050b7c24 */ /* 0x040fe4000f8e0200 */
[----:B------:R-:W-:Y:S01]  /*b990*/  IMAD.WIDE.U32 R6, R5, UR6, R6 ;  /* 0x0000000605067c25 */ /* 0x000fe2000f8e0006 */
[----:B------:R-:W-:-:S03]  /*b9a0*/  ULDC.64 UR6, c[0x0][0xba8] ;  /* 0x0002ea0000067ab9 */ /* 0x000fc60000000a00 */
[C---:B------:R-:W-:Y:S02]  /*b9b0*/  IMAD R5, R13.reuse, UR9, R10 ;  /* 0x000000090d057c24 */ /* 0x040fe4000f8e020a */
[----:B------:R-:W-:Y:S01]  /*b9c0*/  IMAD.WIDE.U32 R8, R13, UR8, R8 ;  /* 0x000000080d087c25 */ /* 0x000fe2000f8e0008 */
[----:B------:R-:W-:Y:S01]  /*b9d0*/  LEA R13, P0, R6, UR6, 0x2 ;  /* 0x00000006060d7c11 */ /* 0x000fe2000f8010ff */
[----:B------:R-:W-:Y:S01]  /*b9e0*/  ULDC.64 UR8, c[0x0][0xb00] ;  /* 0x0002c00000087ab9 */ /* 0x000fe20000000a00 */
[----:B------:R-:W-:Y:S01]  /*b9f0*/  ULDC UR6, c[0x0][0xa88] ;  /* 0x0002a20000067ab9 */ /* 0x000fe20000000800 */
[----:B------:R-:W-:Y:S01]  /*ba00*/  IMAD.IADD R7, R7, 0x1, R11 ;  /* 0x0000000107077824 */ /* 0x000fe200078e020b */
[----:B------:R-:W-:Y:S01]  /*ba10*/  LEA R0, P1, R8, UR8, 0x2 ;  /* 0x0000000808007c11 */ /* 0x000fe2000f8210ff */
[----:B------:R-:W-:Y:S01]  /*ba20*/  IMAD.IADD R5, R9, 0x1, R5 ;  /* 0x0000000109057824 */ /* 0x000fe200078e0205 */
[----:B------:R-:W-:Y:S01]  /*ba30*/  SHFL.IDX PT, R10, R13, 0x1, 0x1c1f ;  /* 0x003c1f000d0a7f89 */ /* 0x000fe200000e0000 */
[----:B0-----:R-:W-:Y:S01]  /*ba40*/  ULEA UR4, UR5, UR4, 0x18 ;  /* 0x0000000405047291 */ /* 0x001fe2000f8ec03f */
[----:B------:R-:W-:Y:S01]  /*ba50*/  LEA.HI.X R14, R6, UR7, R7, 0x2, P0 ;  /* 0x00000007060e7c11 */ /* 0x000fe200080f1407 */
[----:B------:R-:W-:Y:S01]  /*ba60*/  IMAD R22, R17, UR6, RZ ;  /* 0x0000000611167c24 */ /* 0x000fe2000f8e02ff */
[----:B------:R-:W-:Y:S01]  /*ba70*/  LEA.HI.X R5, R8, UR9, R5, 0x2, P1 ;  /* 0x0000000908057c11 */ /* 0x000fe200088f1405 */
[----:B------:R-:W-:Y:S01]  /*ba80*/  VIADD R19, R3, 0x8 ;  /* 0x0000000803137836 */ /* 0x000fe20000000000 */
[----:B------:R-:W-:Y:S01]  /*ba90*/  SHFL.IDX PT, R8, R13, RZ, 0x1c1f ;  /* 0x001c1fff0d087589 */ /* 0x000fe200000e0000 */
[----:B------:R-:W-:Y:S01]  /*baa0*/  LOP3.LUT P0, RZ, R23, 0x3, RZ, 0xc0, !PT ;  /* 0x0000000317ff7812 */ /* 0x000fe2000780c0ff */
[----:B------:R-:W-:Y:S01]  /*bab0*/  UIADD3 UR4, UR4, 0x36820, URZ ;  /* 0x0003682004047890 */ /* 0x000fe2000fffe03f */
[CC--:B------:R-:W-:Y:S01]  /*bac0*/  ISETP.GE.AND P2, PT, R3.reuse, R22.reuse, PT ;  /* 0x000000160300720c */ /* 0x0c0fe20003f46270 */
[----:B------:R-:W0:Y:S01]  /*bad0*/  SHFL.IDX PT, R9, R14, RZ, 0x1c1f ;  /* 0x001c1fff0e097589 */ /* 0x000e2200000e0000 */
[-C--:B------:R-:W-:Y:S01]  /*bae0*/  ISETP.GE.OR P1, PT, R3, R22.reuse, P0 ;  /* 0x000000160300720c */ /* 0x080fe20000726670 */
[----:B------:R-:W-:Y:S01]  /*baf0*/  UPRMT UR4, URZ, 0x654, UR4 ;  /* 0x000006543f047896 */ /* 0x000fe20008000004 */
[----:B------:R-:W-:Y:S01]  /*bb00*/  ISETP.GE.OR P0, PT, R19, R22, P0 ;  /* 0x000000161300720c */ /* 0x000fe20000706670 */
[----:B------:R-:W1:Y:S01]  /*bb10*/  SHFL.IDX PT, R11, R14, 0x1, 0x1c1f ;  /* 0x003c1f000e0b7f89 */ /* 0x000e6200000e0000 */
[----:B------:R-:W-:-:S03]  /*bb20*/  IMAD.SHL.U32 R3, R120, 0x2, RZ ;  /* 0x0000000278037824 */ /* 0x000fc600078e00ff */
[----:B------:R2:W3:Y:S03]  /*bb30*/  SHFL.IDX PT, R6, R0, RZ, 0x1c1f ;  /* 0x001c1fff00067589 */ /* 0x0004e600000e0000 */
[----:B------:R-:W-:Y:S01]  /*bb40*/  SYNCS.ARRIVE.TRANS64.RED.A1T0 RZ, [UR4], RZ ;  /* 0x000000ffffff79a7 */ /* 0x000fe20008100404 */
[----:B------:R2:W4:Y:S04]  /*bb50*/  SHFL.IDX PT, R7, R5, RZ, 0x1c1f ;  /* 0x001c1fff05077589 */ /* 0x00052800000e0000 */
        /* <DEDUP_REMOVED lines=12> */
[C---:B------:R-:W-:Y:S01]  /*bc20*/  IADD3 R15, R3.reuse, 0x20, RZ ;  /* 0x00000020030f7810 */ /* 0x040fe20007ffe0ff */
[C---:B------:R-:W-:Y:S01]  /*bc30*/  VIADD R17, R3.reuse, 0x40 ;  /* 0x0000004003117836 */ /* 0x040fe20000000000 */
[----:B------:R-:W-:Y:S01]  /*bc40*/  ISETP.GE.AND P5, PT, R14, UR4, PT ;  /* 0x000000040e007c0c */ /* 0x000fe2000bfa6270 */
[----:B------:R-:W-:Y:S01]  /*bc50*/  VIADD R20, R3, 0x48 ;  /* 0x0000004803147836 */ /* 0x000fe20000000000 */
[----:B------:R-:W-:-:S02]  /*bc60*/  ISETP.GE.AND P6, PT, R15, UR4, PT ;  /* 0x000000040f007c0c */ /* 0x000fc4000bfc6270 */
[----:B------:R-:W-:Y:S01]  /*bc70*/  ISETP.GE.AND P3, PT, R16, UR4, PT ;  /* 0x0000000410007c0c */ /* 0x000fe2000bf66270 */
[C-C-:B---34-:R-:W-:Y:S02]  /*bc80*/  @!P0 IMAD.WIDE R8, R3.reuse, 0x4, R6.reuse ;  /* 0x0000000403088825 */ /* 0x158fe400078e0206 */
[----:B------:R-:W-:Y:S02]  /*bc90*/  @!P1 LEA.HI R2, R2, R2, RZ, 0x1 ;  /* 0x0000000202029211 */ /* 0x000fe400078f08ff */
        /* <DEDUP_REMOVED lines=9> */
[----:B------:R-:W-:Y:S01]  /*bd30*/  ISETP.GE.AND P4, PT, R4, UR4, PT ;  /* 0x0000000404007c0c */ /* 0x000fe2000bf86270 */
[----:B------:R-:W-:Y:S01]  /*bd40*/  @!P2 IMAD.WIDE R12, R13, 0x4, R6 ;  /* 0x000000040d0ca825 */ /* 0x000fe200078e0206 */
[----:B------:R1:W-:Y:S01]  /*bd50*/  @!P1 ST.E.64 desc[UR6][R10.64], R28 ;  /* 0x0000001c0a009985 */ /* 0x0003e2000c101b06 */
[----:B------:R-:W-:Y:S02]  /*bd60*/  ISETP.GE.AND P1, PT, R20, UR4, PT ;  /* 0x0000000414007c0c */ /* 0x000fe4000bf26270 */
[----:B------:R-:W-:Y:S01]  /*bd70*/  @!P6 LEA.HI R15, R15, R15, RZ, 0x1 ;  /* 0x0000000f0f0fe211 */ /* 0x000fe200078f08ff */
[----:B------:R2:W-:Y:S01]  /*bd80*/  @!P2 ST.E.64 desc[UR6][R12.64], R32 ;  /* 0x000000200c00a985 */ /* 0x0005e2000c101b06 */
[----:B------:R-:W-:Y:S01]  /*bd90*/  ISETP.GE.AND P2, PT, R17, UR4, PT ;  /* 0x0000000411007c0c */ /* 0x000fe2000bf46270 */
[----:B0-----:R-:W-:Y:S01]  /*bda0*/  VIADD R24, R3, 0x50 ;  /* 0x0000005003187836 */ /* 0x001fe20000000000 */
[----:B------:R-:W-:Y:S02]  /*bdb0*/  @!P5 LOP3.LUT R9, R14, 0xfffffffe, RZ, 0xc0, !PT ;  /* 0xfffffffe0e09d812 */ /* 0x000fe400078ec0ff */
[----:B------:R-:W-:-:S02]  /*bdc0*/  @!P0 LEA.HI R2, R2, R2, RZ, 0x1 ;  /* 0x0000000202028211 */ /* 0x000fc400078f08ff */
[----:B------:R-:W-:Y:S01]  /*bdd0*/  @!P4 LEA.HI R4, R4, R4, RZ, 0x1 ;  /* 0x000000040404c211 */ /* 0x000fe200078f08ff */
[--C-:B------:R-:W-:Y:S01]  /*bde0*/  @!P5 IMAD.WIDE R8, R9, 0x4, R6.reuse ;  /* 0x000000040908d825 */ /* 0x100fe200078e0206 */
[----:B------:R-:W-:Y:S02]  /*bdf0*/  @!P3 LEA.HI R16, R16, R16, RZ, 0x1 ;  /* 0x000000101010b211 */ /* 0x000fe400078f08ff */
[----:B-1----:R-:W-:Y:S02]  /*be00*/  @!P6 LOP3.LUT R11, R15, 0xfffffffe, RZ, 0xc0, !PT ;  /* 0xfffffffe0f0be812 */ /* 0x002fe400078ec0ff */
[----:B------:R-:W-:Y:S01]  /*be10*/  @!P1 LEA.HI R20, R20, R20, RZ, 0x1 ;  /* 0x0000001414149211 */ /* 0x000fe200078f08ff */
[----:B------:R0:W-:Y:S01]  /*be20*/  @!P5 ST.E.64 desc[UR6][R8.64], R36 ;  /* 0x000000240800d985 */ /* 0x0001e2000c101b06 */
[----:B--2---:R-:W-:Y:S01]  /*be30*/  @!P2 LEA.HI R12, R17, R17, RZ, 0x1 ;  /* 0x00000011110ca211 */ /* 0x004fe200078f08ff */
[----:B------:R-:W-:Y:S01]  /*be40*/  @!P6 IMAD.WIDE R10, R11, 0x4, R6 ;  /* 0x000000040b0ae825 */ /* 0x000fe200078e0206 */
[----:B------:R-:W-:-:S02]  /*be50*/  @!P0 LOP3.LUT R13, R2, 0xfffffffe, RZ, 0xc0, !PT ;  /* 0xfffffffe020d8812 */ /* 0x000fc400078ec0ff */
[----:B------:R-:W-:Y:S01]  /*be60*/  @!P4 LOP3.LUT R15, R4, 0xfffffffe, RZ, 0xc0, !PT ;  /* 0xfffffffe040fc812 */ /* 0x000fe200078ec0ff */
[C---:B------:R-:W-:Y:S01]  /*be70*/  VIADD R2, R3.reuse, 0x60 ;  /* 0x0000006003027836 */ /* 0x040fe20000000000 */
[----:B------:R-:W-:Y:S01]  /*be80*/  @!P3 LOP3.LUT R17, R16, 0xfffffffe, RZ, 0xc0, !PT ;  /* 0xfffffffe1011b812 */ /* 0x000fe200078ec0ff */
[----:B------:R1:W-:Y:S01]  /*be90*/  @!P6 ST.E.64 desc[UR6][R10.64], R40 ;  /* 0x000000280a00e985 */ /* 0x0003e2000c101b06 */
[----:B------:R-:W-:Y:S01]  /*bea0*/  @!P2 LOP3.LUT R21, R12, 0xfffffffe, RZ, 0xc0, !PT ;  /* 0xfffffffe0c15a812 */ /* 0x000fe200078ec0ff */
[C---:B------:R-:W-:Y:S01]  /*beb0*/  VIADD R4, R3.reuse, 0x68 ;  /* 0x0000006803047836 */ /* 0x040fe20000000000 */
        /* <DEDUP_REMOVED lines=18> */
[----:B------:R-:W-:Y:S01]  /*bfe0*/  VIADD R23, R3, 0x80 ;  /* 0x0000008003177836 */ /* 0x000fe20000000000 */
[----:B------:R-:W-:-:S02]  /*bff0*/  ISETP.GE.AND P2, PT, R20, UR4, PT ;  /* 0x0000000414007c0c */ /* 0x000fc4000bf46270 */
[----:B------:R4:W-:Y:S01]  /*c000*/  @!P1 ST.E.64 desc[UR6][R16.64], R60 ;  /* 0x0000003c10009985 */ /* 0x0009e2000c101b06 */
[----:B------:R-:W-:Y:S02]  /*c010*/  ISETP.GE.AND P1, PT, R4, UR4, PT ;  /* 0x0000000404007c0c */ /* 0x000fe4000bf26270 */
[----:B------:R-:W-:Y:S02]  /*c020*/  ISETP.GE.AND P3, PT, R21, UR4, PT ;  /* 0x0000000415007c0c */ /* 0x000fe4000bf66270 */
[----:B------:R-:W-:Y:S02]  /*c030*/  ISETP.GE.AND P4, PT, R23, UR4, PT ;  /* 0x0000000417007c0c */ /* 0x000fe4000bf86270 */
[----:B0-----:R-:W-:Y:S02]  /*c040*/  @!P5 LOP3.LUT R9, R24, 0xfffffffe, RZ, 0xc0, !PT ;  /* 0xfffffffe1809d812 */ /* 0x001fe400078ec0ff */
[----:B------:R-:W-:Y:S02]  /*c050*/  @!P0 LEA.HI R2, R2, R2, RZ, 0x1 ;  /* 0x0000000202028211 */ /* 0x000fe400078f08ff */
[----:B-1----:R-:W-:Y:S01]  /*c060*/  @!P6 LOP3.LUT R11, R25, 0xfffffffe, RZ, 0xc0, !PT ;  /* 0xfffffffe190be812 */ /* 0x002fe200078ec0ff */
[----:B------:R-:W-:Y:S01]  /*c070*/  @!P5 IMAD.WIDE R8, R9, 0x4, R6 ;  /* 0x000000040908d825 */ /* 0x000fe200078e0206 */
[----:B--2---:R-:W-:-:S02]  /*c080*/  @!P0 LOP3.LUT R13, R2, 0xfffffffe, RZ, 0xc0, !PT ;  /* 0xfffffffe020d8812 */ /* 0x004fc400078ec0ff */
[----:B------:R-:W-:Y:S01]  /*c090*/  @!P1 LEA.HI R4, R4, R4, RZ, 0x1 ;  /* 0x0000000404049211 */ /* 0x000fe200078f08ff */
[--C-:B------:R-:W-:Y:S01]  /*c0a0*/  @!P6 IMAD.WIDE R10, R11, 0x4, R6.reuse ;  /* 0x000000040b0ae825 */ /* 0x100fe200078e0206 */
[----:B------:R-:W-:Y:S01]  /*c0b0*/  @!P2 LEA.HI R20, R20, R20, RZ, 0x1 ;  /* 0x000000141414a211 */ /* 0x000fe200078f08ff */
[----:B------:R0:W-:Y:S01]  /*c0c0*/  @!P5 ST.E.64 desc[UR6][R8.64], R64 ;  /* 0x000000400800d985 */ /* 0x0001e2000c101b06 */
[----:B---3--:R-:W-:Y:S01]  /*c0d0*/  @!P1 LOP3.LUT R15, R4, 0xfffffffe, RZ, 0xc0, !PT ;  /* 0xfffffffe040f9812 */ /* 0x008fe200078ec0ff */
[----:B------:R-:W-:Y:S01]  /*c0e0*/  @!P0 IMAD.WIDE R12, R13, 0x4, R6 ;  /* 0x000000040d0c8825 */ /* 0x000fe200078e0206 */
[----:B------:R-:W-:Y:S01]  /*c0f0*/  @!P3 LEA.HI R21, R21, R21, RZ, 0x1 ;  /* 0x000000151515b211 */ /* 0x000fe200078f08ff */
[----:B------:R1:W-:Y:S01]  /*c100*/  @!P6 ST.E.64 desc[UR6][R10.64], R68 ;  /* 0x000000440a00e985 */ /* 0x0003e2000c101b06 */
[----:B------:R-:W-:Y:S01]  /*c110*/  @!P4 LEA.HI R23, R23, R23, RZ, 0x1 ;  /* 0x000000171717c211 */ /* 0x000fe200078f08ff */
[----:B------:R-:W-:Y:S01]  /*c120*/  VIADD R2, R3, 0x88 ;  /* 0x0000008803027836 */ /* 0x000fe20000000000 */
[----:B----4-:R-:W-:Y:S01]  /*c130*/  @!P2 LOP3.LUT R17, R20, 0xfffffffe, RZ, 0xc0, !PT ;  /* 0xfffffffe1411a812 */ /* 0x010fe200078ec0ff */
[----:B------:R2:W-:Y:S01]  /*c140*/  @!P0 ST.E.64 desc[UR6][R12.64], R72 ;  /* 0x000000480c008985 */ /* 0x0005e2000c101b06 */
[----:B------:R-:W-:Y:S01]  /*c150*/  @!P3 LOP3.LUT R21, R21, 0xfffffffe, RZ, 0xc0, !PT ;  /* 0xfffffffe1515b812 */ /* 0x000fe200078ec0ff */
[----:B------:R-:W-:Y:S01]  /*c160*/  VIADD R20, R3, 0x98 ;  /* 0x0000009803147836 */ /* 0x000fe20000000000 */
[----:B------:R-:W-:-:S02]  /*c170*/  @!P4 LOP3.LUT R23, R23, 0xfffffffe, RZ, 0xc0, !PT ;  /* 0xfffffffe1717c812 */ /* 0x000fc400078ec0ff */
[----:B------:R-:W-:Y:S01]  /*c180*/  IADD3 R4, R3, 0x90, RZ ;  /* 0x0000009003047810 */ /* 0x000fe20007ffe0ff */
        /* <DEDUP_REMOVED lines=11> */
[C---:B------:R-:W-:Y:S01]  /*c240*/  VIADD R21, R3.reuse, 0xa0 ;  /* 0x000000a003157836 */ /* 0x040fe20000000000 */
[----:B------:R4:W-:Y:S01]  /*c250*/  @!P4 ST.E.64 desc[UR6][R16.64], R88 ;  /* 0x000000581000c985 */ /* 0x0009e2000c101b06 */
[C---:B--2---:R-:W-:Y:S01]  /*c260*/  VIADD R12, R3.reuse, 0xa8 ;  /* 0x000000a8030c7836 */ /* 0x044fe20000000000 */
[----:B------:R-:W-:Y:S01]  /*c270*/  @!P1 LEA.HI R4, R4, R4, RZ, 0x1 ;  /* 0x0000000404049211 */ /* 0x000fe200078f08ff */
[----:B0-----:R-:W-:Y:S01]  /*c280*/  VIADD R9, R3, 0xb8 ;  /* 0x000000b803097836 */ /* 0x001fe20000000000 */
[----:B------:R-:W-:Y:S01]  /*c290*/  ISETP.GE.AND P3, PT, R21, UR4, PT ;  /* 0x0000000415007c0c */ /* 0x000fe2000bf66270 */
[----:B------:R-:W-:Y:S01]  /*c2a0*/  VIADD R13, R3, 0xb0 ;  /* 0x000000b0030d7836 */ /* 0x000fe20000000000 */
[----:B------:R-:W-:Y:S02]  /*c2b0*/  ISETP.GE.AND P4, PT, R12, UR4, PT ;  /* 0x000000040c007c0c */ /* 0x000fe4000bf86270 */
[----:B------:R-:W-:Y:S02]  /*c2c0*/  ISETP.GE.AND P6, PT, R9, UR4, PT ;  /* 0x0000000409007c0c */ /* 0x000fe4000bfc6270 */
[----:B------:R-:W-:-:S02]  /*c2d0*/  ISETP.GE.AND P5, PT, R13, UR4, PT ;  /* 0x000000040d007c0c */ /* 0x000fc4000bfa6270 */
        /* <DEDUP_REMOVED lines=9> */
[----:B----4-:R-:W-:Y:S01]  /*c370*/  @!P4 LOP3.LUT R17, R12, 0xfffffffe, RZ, 0xc0, !PT ;  /* 0xfffffffe0c11c812 */ /* 0x010fe200078ec0ff */
        /* <DEDUP_REMOVED lines=16> */
.L_x_3247:
[----:B------:R-:W-:Y:S05]  /*c480*/  BSYNC B0 ;  /* 0x0000000000007941 */ /* 0x000fea0003800000 */
.L_x_3246:
[----:B------:R-:W-:Y:S01]  /*c490*/  ISETP.GE.AND P0, PT, R19, R22, PT ;  /* 0x000000161300720c */ /* 0x000fe20003f06270 */
[----:B0---4-:R4:W0:Y:S04]  /*c4a0*/  SHFL.IDX PT, R7, R5, 0x1, 0x1c1f ;  /* 0x003c1f0005077f89 */ /* 0x01182800000e0000 */
[----:B---3--:R4:W1:Y:S08]  /*c4b0*/  SHFL.IDX PT, R6, R0, 0x1, 0x1c1f ;  /* 0x003c1f0000067f89 */ /* 0x00887000000e0000 */
[----:B----4-:R-:W-:Y:S05]  /*c4c0*/  @P0 BRA `(.L_x_3222) ;  /* 0x0000004c00c00947 */ /* 0x010fea0003800000 */
[C---:B--2---:R-:W-:Y:S01]  /*c4d0*/  VIADD R0, R3.reuse, 0x8 ;  /* 0x0000000803007836 */ /* 0x044fe20000000000 */
[----:B------:R-:W-:Y:S01]  /*c4e0*/  ULDC UR4, c[0x0][0xac8] ;  /* 0x0002b20000047ab9 */ /* 0x000fe20000000800 */
[C---:B------:R-:W-:Y:S01]  /*c4f0*/  IADD3 R2, R3.reuse, 0x10, RZ ;  /* 0x0000001003027810 */ /* 0x040fe20007ffe0ff */
        /* <DEDUP_REMOVED lines=8> */
[C---:B------:R-:W-:Y:S01]  /*c580*/  VIADD R13, R3.reuse, 0x38 ;  /* 0x00000038030d7836 */ /* 0x040fe20000000000 */
[C---:B------:R-:W-:Y:S01]  /*c590*/  IADD3 R16, R3.reuse, 0x48, RZ ;  /* 0x0000004803107810 */ /* 0x040fe20007ffe0ff */
[C---:B------:R-:W-:Y:S01]  /*c5a0*/  VIADD R14, R3.reuse, 0x40 ;  /* 0x00000040030e7836 */ /* 0x040fe20000000000 */
[----:B------:R-:W-:Y:S01]  /*c5b0*/  ISETP.GE.AND P4, PT, R12, UR4, PT ;  /* 0x000000040c007c0c */ /* 0x000fe2000bf86270 */
[----:B------:R-:W-:Y:S01]  /*c5c0*/  VIADD R20, R3, 0x50 ;  /* 0x0000005003147836 */ /* 0x000fe20000000000 */
[----:B------:R-:W-:Y:S01]  /*c5d0*/  ISETP.GE.AND P5, PT, R13, UR4, PT ;  /* 0x000000040d007c0c */ /* 0x000fe2000bfa6270 */
[----:B01----:R-:W-:Y:S01]  /*c5e0*/  @!P2 IMAD.WIDE R4, R3, 0x4, R6 ;  /* 0x000000040304a825 */ /* 0x003fe200078e0206 */
[----:B------:R-:W-:-:S02]  /*c5f0*/  ISETP.GE.AND P6, PT, R14, UR4, PT ;  /* 0x000000040e007c0c */ /* 0x000fc4000bfc6270 */
[----:B------:R-:W-:Y:S01]  /*c600*/  @!P3 LEA.HI R0, R0, R0, RZ, 0x1 ;  /* 0x000000000000b211 */ /* 0x000fe200078f08ff */
[C---:B------:R-:W-:Y:S01]  /*c610*/  VIADD R21, R3.reuse, 0x78 ;  /* 0x0000007803157836 */ /* 0x040fe20000000000 */
[----:B------:R0:W-:Y:S01]  /*c620*/  @!P2 ST.E.64 desc[UR6][R4.64], R26 ;  /* 0x0000001a0400a985 */ /* 0x0001e2000c101b06 */
[----:B------:R-:W-:Y:S02]  /*c630*/  @!P0 LEA.HI R2, R2, R2, RZ, 0x1 ;  /* 0x0000000202028211 */ /* 0x000fe400078f08ff */
[----:B------:R-:W-:Y:S01]  /*c640*/  @!P3 LOP3.LUT R9, R0, 0xfffffffe, RZ, 0xc0, !PT ;  /* 0xfffffffe0009b812 */ /* 0x000fe200078ec0ff */
[----:B------:R-:W-:Y:S01]  /*c650*/  VIADD R0, R3, 0x20 ;  /* 0x0000002003007836 */ /* 0x000fe20000000000 */
[----:B------:R-:W-:Y:S02]  /*c660*/  @!P1 LEA.HI R10, R10, R10, RZ, 0x1 ;  /* 0x0000000a0a0a9211 */ /* 0x000fe400078f08ff */
[----:B------:R-:W-:Y:S01]  /*c670*/  @!P4 LEA.HI R12, R12, R12, RZ, 0x1 ;  /* 0x0000000c0c0cc211 */ /* 0x000fe200078f08ff */
[----:B------:R-:W-:Y:S01]  /*c680*/  @!P3 IMAD.WIDE R8, R9, 0x4, R6 ;  /* 0x000000040908b825 */ /* 0x000fe200078e0206 */
[----:B------:R-:W-:-:S02]  /*c690*/  ISETP.GE.AND P2, PT, R0, UR4, PT ;  /* 0x0000000400007c0c */ /* 0x000fc4000bf46270 */
[----:B------:R-:W-:Y:S02]  /*c6a0*/  @!P6 LEA.HI R14, R14, R14, RZ, 0x1 ;  /* 0x0000000e0e0ee211 */ /* 0x000fe400078f08ff */
[----:B------:R1:W-:Y:S01]  /*c6b0*/  @!P3 ST.E.64 desc[UR6][R8.64], R30 ;  /* 0x0000001e0800b985 */ /* 0x0003e2000c101b06 */
[----:B------:R-:W-:Y:S02]  /*c6c0*/  ISETP.GE.AND P3, PT, R11, UR4, PT ;  /* 0x000000040b007c0c */ /* 0x000fe4000bf66270 */
[----:B0-----:R-:W-:Y:S02]  /*c6d0*/  @!P0 LOP3.LUT R5, R2, 0xfffffffe, RZ, 0xc0, !PT ;  /* 0xfffffffe02058812 */ /* 0x001fe400078ec0ff */
[----:B------:R-:W-:Y:S02]  /*c6e0*/  @!P4 LOP3.LUT R15, R12, 0xfffffffe, RZ, 0xc0, !PT ;  /* 0xfffffffe0c0fc812 */ /* 0x000fe400078ec0ff */
[----:B------:R-:W-:Y:S01]  /*c6f0*/  @!P6 LOP3.LUT R19, R14, 0xfffffffe, RZ, 0xc0, !PT ;  /* 0xfffffffe0e13e812 */ /* 0x000fe200078ec0ff */
[----:B------:R-:W-:Y:S01]  /*c700*/  @!P0 IMAD.WIDE R4, R5, 0x4, R6 ;  /* 0x0000000405048825 */ /* 0x000fe200078e0206 */
[----:B------:R-:W-:-:S04]  /*c710*/  @!P2 LEA.HI R0, R0, R0, RZ, 0x1 ;  /* 0x000000000000a211 */ /* 0x000fc800078f08ff */
[----:B------:R0:W-:Y:S01]  /*c720*/  @!P0 ST.E.64 desc[UR6][R4.64], R34 ;  /* 0x0000002204008985 */ /* 0x0001e2000c101b06 */
[----:B-1----:R-:W-:Y:S02]  /*c730*/  @!P1 LOP3.LUT R9, R10, 0xfffffffe, RZ, 0xc0, !PT ;  /* 0xfffffffe0a099812 */ /* 0x002fe400078ec0ff */
[----:B------:R-:W-:Y:S02]  /*c740*/  @!P3 LEA.HI R2, R11, R11, RZ, 0x1 ;  /* 0x0000000b0b02b211 */ /* 0x000fe400078f08ff */
[----:B------:R-:W-:Y:S01]  /*c750*/  @!P5 LEA.HI R10, R13, R13, RZ, 0x1 ;  /* 0x0000000d0d0ad211 */ /* 0x000fe200078f08ff */
[--C-:B------:R-:W-:Y:S01]  /*c760*/  @!P1 IMAD.WIDE R8, R9, 0x4, R6.reuse ;  /* 0x0000000409089825 */ /* 0x100fe200078e0206 */
[----:B------:R-:W-:Y:S02]  /*c770*/  @!P2 LOP3.LUT R11, R0, 0xfffffffe, RZ, 0xc0, !PT ;  /* 0xfffffffe000ba812 */ /* 0x000fe400078ec0ff */
[----:B------:R-:W-:Y:S01]  /*c780*/  @!P3 LOP3.LUT R13, R2, 0xfffffffe, RZ, 0xc0, !PT ;  /* 0xfffffffe020db812 */ /* 0x000fe200078ec0ff */
[----:B------:R-:W-:Y:S01]  /*c790*/  VIADD R0, R3, 0x58 ;  /* 0x0000005803007836 */ /* 0x000fe20000000000 */
[----:B------:R-:W-:Y:S01]  /*c7a0*/  @!P5 LOP3.LUT R17, R10, 0xfffffffe, RZ, 0xc0, !PT ;  /* 0xfffffffe0a11d812 */ /* 0x000fe200078ec0ff */
[----:B------:R1:W-:Y:S01]  /*c7b0*/  @!P1 ST.E.64 desc[UR6][R8.64], R38 ;  /* 0x0000002608009985 */ /* 0x0003e2000c101b06 */
[----:B------:R-:W-:Y:S01]  /*c7c0*/  ISETP.GE.AND P1, PT, R16, UR4, PT ;  /* 0x0000000410007c0c */ /* 0x000fe2000bf26270 */
[----:B0-----:R-:W-:Y:S01]  /*c7d0*/  @!P2 IMAD.WIDE R4, R11, 0x4, R6 ;  /* 0x000000040b04a825 */ /* 0x001fe200078e0206 */
[----:B------:R-:W-:-:S03]  /*c7e0*/  ISETP.GE.AND P0, PT, R20, UR4, PT ;  /* 0x0000000414007c0c */ /* 0x000fc6000bf06270 */
[--C-:B------:R-:W-:Y:S01]  /*c7f0*/  @!P4 IMAD.WIDE R10, R15, 0x4, R6.reuse ;  /* 0x000000040f0ac825 */ /* 0x100fe200078e0206 */
[----:B------:R0:W-:Y:S01]  /*c800*/  @!P2 ST.E.64 desc[UR6][R4.64], R42 ;  /* 0x0000002a0400a985 */ /* 0x0001e2000c101b06 */
[----:B------:R-:W-:Y:S02]  /*c810*/  ISETP.GE.AND P2, PT, R0, UR4, PT ;  /* 0x0000000400007c0c */ /* 0x000fe4000bf46270 */
[----:B------:R-:W-:-:S04]  /*c820*/  @!P6 IMAD.WIDE R14, R19, 0x4, R6 ;  /* 0x00000004130ee825 */ /* 0x000fc800078e0206 */
[--C-:B-1----:R-:W-:Y:S01]  /*c830*/  @!P3 IMAD.WIDE R8, R13, 0x4, R6.reuse ;  /* 0x000000040d08b825 */ /* 0x102fe200078e0206 */
[----:B------:R-:W-:Y:S02]  /*c840*/  @!P1 LEA.HI R16, R16, R16, RZ, 0x1 ;  /* 0x0000001010109211 */ /* 0x000fe400078f08ff */
[----:B------:R-:W-:Y:S01]  /*c850*/  @!P0 LEA.HI R20, R20, R20, RZ, 0x1 ;  /* 0x0000001414148211 */ /* 0x000fe200078f08ff */
[----:B------:R-:W-:Y:S01]  /*c860*/  @!P5 IMAD.WIDE R12, R17, 0x4, R6 ;  /* 0x00000004110cd825 */ /* 0x000fe200078e0206 */
[----:B------:R1:W-:Y:S01]  /*c870*/  @!P3 ST.E.64 desc[UR6][R8.64], R46 ;  /* 0x0000002e0800b985 */ /* 0x0003e2000c101b06 */
[----:B------:R-:W-:Y:S02]  /*c880*/  ISETP.GE.AND P3, PT, R21, UR4, PT ;  /* 0x0000000415007c0c */ /* 0x000fe4000bf66270 */
[C---:B------:R-:W-:Y:S01]  /*c890*/  VIADD R2, R3.reuse, 0x60 ;  /* 0x0000006003027836 */ /* 0x040fe20000000000 */
[----:B------:R2:W-:Y:S01]  /*c8a0*/  @!P4 ST.E.64 desc[UR6][R10.64], R50 ;  /* 0x000000320a00c985 */ /* 0x0005e2000c101b06 */
[C---:B------:R-:W-:Y:S01]  /*c8b0*/  VIADD R17, R3.reuse, 0x68 ;  /* 0x0000006803117836 */ /* 0x040fe20000000000 */
[----:B0-----:R-:W-:Y:S01]  /*c8c0*/  @!P1 LOP3.LUT R5, R16, 0xfffffffe, RZ, 0xc0, !PT ;  /* 0xfffffffe10059812 */ /* 0x001fe200078ec0ff */
[----:B------:R-:W-:Y:S01]  /*c8d0*/  VIADD R19, R3, 0x70 ;  /* 0x0000007003137836 */ /* 0x000fe20000000000 */
[----:B------:R0:W-:Y:S01]  /*c8e0*/  @!P5 ST.E.64 desc[UR6][R12.64], R54 ;  /* 0x000000360c00d985 */ /* 0x0001e2000c101b06 */
[----:B------:R-:W-:-:S02]  /*c8f0*/  @!P2 LEA.HI R0, R0, R0, RZ, 0x1 ;  /* 0x000000000000a211 */ /* 0x000fc400078f08ff */
[----:B------:R-:W-:Y:S01]  /*c900*/  ISETP.GE.AND P5, PT, R17, UR4, PT ;  /* 0x0000000411007c0c */ /* 0x000fe2000bfa6270 */
[----:B------:R-:W-:Y:S01]  /*c910*/  @!P6 ST.E.64 desc[UR6][R14.64], R58 ;  /* 0x0000003a0e00e985 */ /* 0x000fe2000c101b06 */
[----:B------:R-:W-:Y:S01]  /*c920*/  ISETP.GE.AND P6, PT, R2, UR4, PT ;  /* 0x0000000402007c0c */ /* 0x000fe2000bfc6270 */
[--C-:B------:R-:W-:Y:S01]  /*c930*/  @!P1 IMAD.WIDE R4, R5, 0x4, R6.reuse ;  /* 0x0000000405049825 */ /* 0x100fe200078e0206 */
[----:B------:R-:W-:Y:S02]  /*c940*/  ISETP.GE.AND P4, PT, R19, UR4, PT ;  /* 0x0000000413007c0c */ /* 0x000fe4000bf86270 */
[----:B-1----:R-:W-:Y:S01]  /*c950*/  @!P0 LOP3.LUT R9, R20, 0xfffffffe, RZ, 0xc0, !PT ;  /* 0xfffffffe14098812 */ /* 0x002fe200078ec0ff */
[----:B------:R-:W-:Y:S01]  /*c960*/  VIADD R20, R3, 0x88 ;  /* 0x0000008803147836 */ /* 0x000fe20000000000 */
[----:B------:R-:W-:Y:S01]  /*c970*/  @!P3 LEA.HI R21, R21, R21, RZ, 0x1 ;  /* 0x000000151515b211 */ /* 0x000fe200078f08ff */
[----:B------:R1:W-:Y:S01]  /*c980*/  @!P1 ST.E.64 desc[UR6][R4.64], R62 ;  /* 0x0000003e04009985 */ /* 0x0003e2000c101b06 */
[----:B--2---:R-:W-:Y:S01]  /*c990*/  @!P2 LOP3.LUT R11, R0, 0xfffffffe, RZ, 0xc0, !PT ;  /* 0xfffffffe000ba812 */ /* 0x004fe200078ec0ff */
[----:B------:R-:W-:Y:S01]  /*c9a0*/  @!P0 IMAD.WIDE R8, R9, 0x4, R6 ;  /* 0x0000000409088825 */ /* 0x000fe200078e0206 */
[----:B------:R-:W-:-:S02]  /*c9b0*/  IADD3 R16, R3, 0x80, RZ ;  /* 0x0000008003107810 */ /* 0x000fc40007ffe0ff */
[----:B------:R-:W-:Y:S01]  /*c9c0*/  @!P5 LEA.HI R17, R17, R17, RZ, 0x1 ;  /* 0x000000111111d211 */ /* 0x000fe200078f08ff */
[----:B------:R-:W-:Y:S01]  /*c9d0*/  VIADD R0, R3, 0x90 ;  /* 0x0000009003007836 */ /* 0x000fe20000000000 */
[----:B------:R-:W-:Y:S01]  /*c9e0*/  @!P6 LEA.HI R2, R2, R2, RZ, 0x1 ;  /* 0x000000020202e211 */ /* 0x000fe200078f08ff */
[----:B------:R2:W-:Y:S01]  /*c9f0*/  @!P0 ST.E.64 desc[UR6][R8.64], R66 ;  /* 0x0000004208008985 */ /* 0x0005e2000c101b06 */
[----:B------:R-:W-:Y:S02]  /*ca00*/  @!P4 LEA.HI R19, R19, R19, RZ, 0x1 ;  /* 0x000000131313c211 */ /* 0x000fe400078f08ff */
[----:B0-----:R-:W-:Y:S01]  /*ca10*/  @!P6 LOP3.LUT R13, R2, 0xfffffffe, RZ, 0xc0, !PT ;  /* 0xfffffffe020de812 */ /* 0x001fe200078ec0ff */
[----:B------:R-:W-:Y:S01]  /*ca20*/  VIADD R2, R3, 0x98 ;  /* 0x0000009803027836 */ /* 0x000fe20000000000 */
[----:B------:R-:W-:Y:S01]  /*ca30*/  @!P5 LOP3.LUT R17, R17, 0xfffffffe, RZ, 0xc0, !PT ;  /* 0xfffffffe1111d812 */ /* 0x000fe200078ec0ff */
[----:B-1----:R-:W-:Y:S01]  /*ca40*/  @!P2 IMAD.WIDE R4, R11, 0x4, R6 ;  /* 0x000000040b04a825 */ /* 0x002fe200078e0206 */
[----:B------:R-:W-:-:S02]  /*ca50*/  @!P4 LOP3.LUT R19, R19, 0xfffffffe, RZ, 0xc0, !PT ;  /* 0xfffffffe1313c812 */ /* 0x000fc400078ec0ff */
[----:B------:R-:W-:Y:S01]  /*ca60*/  @!P3 LOP3.LUT R15, R21, 0xfffffffe, RZ, 0xc0, !PT ;  /* 0xfffffffe150fb812 */ /* 0x000fe200078ec0ff */
[--C-:B------:R-:W-:Y:S01]  /*ca70*/  @!P5 IMAD.WIDE R10, R17, 0x4, R6.reuse ;  /* 0x00000004110ad825 */ /* 0x100fe200078e0206 */
[----:B------:R-:W-:Y:S01]  /*ca80*/  ISETP.GE.AND P0, PT, R16, UR4, PT ;  /* 0x0000000410007c0c */ /* 0x000fe2000bf06270 */
[----:B------:R0:W-:Y:S01]  /*ca90*/  @!P2 ST.E.64 desc[UR6][R4.64], R70 ;  /* 0x000000460400a985 */ /* 0x0001e2000c101b06 */
[----:B------:R-:W-:Y:S01]  /*caa0*/  ISETP.GE.AND P1, PT, R20, UR4, PT ;  /* 0x0000000414007c0c */ /* 0x000fe2000bf26270 */
[----:B--2---:R-:W-:Y:S01]  /*cab0*/  @!P6 IMAD.WIDE R8, R13, 0x4, R6 ;  /* 0x000000040d08e825 */ /* 0x004fe200078e0206 */
[----:B------:R-:W-:-:S03]  /*cac0*/  ISETP.GE.AND P2, PT, R0, UR4, PT ;  /* 0x0000000400007c0c */ /* 0x000fc6000bf46270 */
[--C-:B------:R-:W-:Y:S01]  /*cad0*/  @!P4 IMAD.WIDE R12, R19, 0x4, R6.reuse ;  /* 0x00000004130cc825 */ /* 0x100fe200078e0206 */
[----:B------:R1:W-:Y:S03]  /*cae0*/  @!P6 ST.E.64 desc[UR6][R8.64], R74 ;  /* 0x0000004a0800e985 */ /* 0x0003e6000c101b06 */
[----:B------:R-:W-:Y:S01]  /*caf0*/  @!P3 IMAD.WIDE R14, R15, 0x4, R6 ;  /* 0x000000040f0eb825 */ /* 0x000fe200078e0206 */
[----:B------:R2:W-:Y:S01]  /*cb00*/  @!P5 ST.E.64 desc[UR6][R10.64], R78 ;  /* 0x0000004e0a00d985 */ /* 0x0005e2000c101b06 */
[----:B------:R-:W-:Y:S02]  /*cb10*/  @!P0 LEA.HI R16, R16, R16, RZ, 0x1 ;  /* 0x0000001010108211 */ /* 0x000fe400078f08ff */
[C---:B------:R-:W-:Y:S01]  /*cb20*/  VIADD R17, R3.reuse, 0xa0 ;  /* 0x000000a003117836 */ /* 0x040fe20000000000 */
[----:B------:R3:W-:Y:S01]  /*cb30*/  @!P4 ST.E.64 desc[UR6][R12.64], R82 ;  /* 0x000000520c00c985 */ /* 0x0007e2000c101b06 */
[C---:B------:R-:W-:Y:S01]  /*cb40*/  VIADD R19, R3.reuse, 0xa8 ;  /* 0x000000a803137836 */ /* 0x040fe20000000000 */
[----:B------:R-:W-:Y:S01]  /*cb50*/  @!P1 LEA.HI R20, R20, R20, RZ, 0x1 ;  /* 0x0000001414149211 */ /* 0x000fe200078f08ff */
[----:B------:R-:W-:Y:S01]  /*cb60*/  VIADD R21, R3, 0xb0 ;  /* 0x000000b003157836 */ /* 0x000fe20000000000 */
[----:B------:R-:W-:Y:S01]  /*cb70*/  @!P3 ST.E.64 desc[UR6][R14.64], R86 ;  /* 0x000000560e00b985 */ /* 0x000fe2000c101b06 */
[----:B------:R-:W-:-:S02]  /*cb80*/  ISETP.GE.AND P3, PT, R2, UR4, PT ;  /* 0x0000000402007c0c */ /* 0x000fc4000bf66270 */
[----:B------:R-:W-:Y:S02]  /*cb90*/  ISETP.GE.AND P4, PT, R17, UR4, PT ;  /* 0x0000000411007c0c */ /* 0x000fe4000bf86270 */
[----:B------:R-:W-:Y:S02]  /*cba0*/  ISETP.GE.AND P5, PT, R19, UR4, PT ;  /* 0x0000000413007c0c */ /* 0x000fe4000bfa6270 */
[----:B------:R-:W-:Y:S02]  /*cbb0*/  ISETP.GE.AND P6, PT, R21, UR4, PT ;  /* 0x0000000415007c0c */ /* 0x000fe4000bfc6270 */
[----:B0-----:R-:W-:Y:S02]  /*cbc0*/  @!P0 LOP3.LUT R5, R16, 0xfffffffe, RZ, 0xc0, !PT ;  /* 0xfffffffe10058812 */ /* 0x001fe400078ec0ff */
[----:B-1----:R-:W-:Y:S02]  /*cbd0*/  @!P1 LOP3.LUT R9, R20, 0xfffffffe, RZ, 0xc0, !PT ;  /* 0xfffffffe14099812 */ /* 0x002fe400078ec0ff */
[----:B------:R-:W-:Y:S01]  /*cbe0*/  @!P2 LEA.HI R0, R0, R0, RZ, 0x1 ;  /* 0x000000000000a211 */ /* 0x000fe200078f08ff */
[----:B------:R-:W-:Y:S01]  /*cbf0*/  @!P0 IMAD.WIDE R4, R5, 0x4, R6 ;  /* 0x0000000405048825 */ /* 0x000fe200078e0206 */
[----:B------:R-:W-:-:S02]  /*cc00*/  @!P3 LEA.HI R2, R2, R2, RZ, 0x1 ;  /* 0x000000020202b211 */ /* 0x000fc400078f08ff */
[----:B------:R-:W-:Y:S01]  /*cc10*/  @!P4 LEA.HI R17, R17, R17, RZ, 0x1 ;  /* 0x000000111111c211 */ /* 0x000fe200078f08ff */
[----:B------:R-:W-:Y:S01]  /*cc20*/  @!P1 IMAD.WIDE R8, R9, 0x4, R6 ;  /* 0x0000000409089825 */ /* 0x000fe200078e0206 */
[----:B------:R-:W-:Y:S01]  /*cc30*/  IADD3 R3, R3, 0xb8, RZ ;  /* 0x000000b803037810 */ /* 0x000fe20007ffe0ff */
[----:B------:R0:W-:Y:S01]  /*cc40*/  @!P0 ST.E.64 desc[UR6][R4.64], R90 ;  /* 0x0000005a04008985 */ /* 0x0001e2000c101b06 */
[----:B------:R-:W-:Y:S02]  /*cc50*/  @!P5 LEA.HI R19, R19, R19, RZ, 0x1 ;  /* 0x000000131313d211 */ /* 0x000fe400078f08ff */
[----:B------:R-:W-:Y:S01]  /*cc60*/  @!P6 LEA.HI R21, R21, R21, RZ, 0x1 ;  /* 0x000000151515e211 */ /* 0x000fe200078f08ff */
[----:B------:R1:W-:Y:S01]  /*cc70*/  @!P1 ST.E.64 desc[UR6][R8.64], R94 ;  /* 0x0000005e08009985 */ /* 0x0003e2000c101b06 */
[----:B--2---:R-:W-:Y:S02]  /*cc80*/  @!P2 LOP3.LUT R11, R0, 0xfffffffe, RZ, 0xc0, !PT ;  /* 0xfffffffe000ba812 */ /* 0x004fe400078ec0ff */
[----:B---3--:R-:W-:-:S02]  /*cc90*/  @!P3 LOP3.LUT R13, R2, 0xfffffffe, RZ, 0xc0, !PT ;  /* 0xfffffffe020db812 */ /* 0x008fc400078ec0ff */
[----:B------:R-:W-:Y:S02]  /*cca0*/  @!P4 LOP3.LUT R17, R17, 0xfffffffe, RZ, 0xc0, !PT ;  /* 0xfffffffe1111c812 */ /* 0x000fe400078ec0ff */
[----:B------:R-:W-:Y:S02]  /*ccb0*/  ISETP.GE.AND P0, PT, R3, UR4, PT ;  /* 0x0000000403007c0c */ /* 0x000fe4000bf06270 */
[----:B------:R-:W-:Y:S01]  /*ccc0*/  @!P5 LOP3.LUT R19, R19, 0xfffffffe, RZ, 0xc0, !PT ;  /* 0xfffffffe1313d812 */ /* 0x000fe200078ec0ff */
[----:B0-----:R-:W-:Y:S01]  /*ccd0*/  @!P2 IMAD.WIDE R4, R11, 0x4, R6 ;  /* 0x000000040b04a825 */ /* 0x001fe200078e0206 */
[----:B------:R-:W-:-:S03]  /*cce0*/  @!P6 LOP3.LUT R15, R21, 0xfffffffe, RZ, 0xc0, !PT ;  /* 0xfffffffe150fe812 */ /* 0x000fc600078ec0ff */
[--C-:B-1----:R-:W-:Y:S01]  /*ccf0*/  @!P3 IMAD.WIDE R8, R13, 0x4, R6.reuse ;  /* 0x000000040d08b825 */ /* 0x102fe200078e0206 */
[----:B------:R4:W-:Y:S03]  /*cd00*/  @!P2 ST.E.64 desc[UR6][R4.64], R98 ;  /* 0x000000620400a985 */ /* 0x0009e6000c101b06 */
        /* <DEDUP_REMOVED lines=14> */
.L_x_3245:
        /* <DEDUP_REMOVED lines=14> */
[----:B------:R-:W-:Y:S01]  /*ced0*/  R2UR UR11, R18 ;  /* 0x00000000120b72ca */ /* 0x000fe200000e0000 */
[----:B------:R-:W-:Y:S01]  /*cee0*/  ULDC.64 UR8, c[0x0][0xbd0] ;  /* 0x0002f40000087ab9 */ /* 0x000fe20000000a00 */
[----:B------:R-:W-:Y:S01]  /*cef0*/  IMAD.MOV.U32 R5, RZ, RZ, R0 ;  /* 0x000000ffff057224 */ /* 0x000fe200078e0000 */
[----:B------:R-:W-:-:S04]  /*cf00*/  ULDC.64 UR12, c[0x0][0x208] ;  /* 0x00008200000c7ab9 */ /* 0x000fc80000000a00 */
[----:B------:R-:W1:Y:S06]  /*cf10*/  LDC.64 R10, c[0x0][0xbd8] ;  /* 0x0002f600ff0a7b82 */ /* 0x000e6c0000000a00 */
[----:B------:R-:W-:Y:S02]  /*cf20*/  USHF.R.S32.HI UR6, URZ, 0x1f, UR11 ;  /* 0x0000001f3f067899 */ /* 0x000fe4000801140b */
[----:B------:R-:W2:Y:S01]  /*cf30*/  @P0 LDC R7, c[0x0][0xbec] ;  /* 0x0002fb00ff070b82 */ /* 0x000ea20000000800 */
[----:B------:R-:W-:Y:S02]  /*cf40*/  UIMAD.WIDE.U32 UR4, UR11, UR8, URZ ;  /* 0x000000080b0472a5 */ /* 0x000fe4000f8e003f */
[----:B------:R-:W-:-:S04]  /*cf50*/  UIMAD UR6, UR6, UR8, URZ ;  /* 0x00000008060672a4 */ /* 0x000fc8000f8e023f */
[----:B------:R-:W-:Y:S01]  /*cf60*/  UIMAD UR6, UR11, UR9, UR6 ;  /* 0x000000090b0672a4 */ /* 0x000fe2000f8e0206 */
[----:B------:R-:W3:Y:S01]  /*cf70*/  @P0 LDC R9, c[0x0][0xbf0] ;  /* 0x0002fc00ff090b82 */ /* 0x000ee20000000800 */
[----:B0-----:R-:W-:Y:S01]  /*cf80*/  USHF.R.S32.HI UR8, URZ, 0x1f, UR7 ;  /* 0x0000001f3f087899 */ /* 0x001fe20008011407 */
[----:B------:R-:W-:Y:S01]  /*cf90*/  IMAD.U32 R3, RZ, RZ, UR5 ;  /* 0x00000005ff037e24 */ /* 0x000fe2000f8e00ff */
[----:B------:R-:W-:Y:S01]  /*cfa0*/  UIADD3 UR6, UR5, UR6, URZ ;  /* 0x0000000605067290 */ /* 0x000fe2000fffe03f */
[----:B------:R-:W-:Y:S02]  /*cfb0*/  IMAD.U32 R2, RZ, RZ, UR4 ;  /* 0x00000004ff027e24 */ /* 0x000fe4000f8e00ff */
[----:B------:R-:W-:Y:S02]  /*cfc0*/  ULDC.64 UR4, c[0x0][0xbe0] ;  /* 0x0002f80000047ab9 */ /* 0x000fe40000000a00 */
[----:B------:R-:W0:Y:S01]  /*cfd0*/  S2UR UR10, SR_CTAID.Y ;  /* 0x00000000000a79c3 */ /* 0x000e220000002600 */
[----:B------:R-:W-:Y:S01]  /*cfe0*/  MOV R3, UR6 ;  /* 0x0000000600037c02 */ /* 0x000fe20008000f00 */
[----:B-1----:R-:W-:-:S04]  /*cff0*/  IMAD R12, R10, UR8, RZ ;  /* 0x000000080a0c7c24 */ /* 0x002fc8000f8e02ff */
[----:B------:R-:W-:Y:S02]  /*d000*/  IMAD R11, R11, UR7, R12 ;  /* 0x000000070b0b7c24 */ /* 0x000fe4000f8e020c */
[----:B------:R-:W0:Y:S01]  /*d010*/  LDC R8, c[0x0][0xc50] ;  /* 0x00031400ff087b82 */ /* 0x000e220000000800 */
[----:B--2---:R-:W-:-:S04]  /*d020*/  @P0 IMAD.HI.U32 R4, R0, R7, RZ ;  /* 0x0000000700040227 */ /* 0x004fc800078e00ff */
[----:B------:R-:W-:Y:S02]  /*d030*/  IMAD R7, RZ, RZ, -UR11 ;  /* 0x8000000bff077e24 */ /* 0x000fe4000f8e02ff */
[----:B------:R-:W-:Y:S01]  /*d040*/  IMAD.WIDE.U32 R2, R10, UR7, R2 ;  /* 0x000000070a027c25 */ /* 0x000fe2000f8e0002 */
[----:B---3--:R-:W-:-:S03]  /*d050*/  @P0 SHF.R.U32.HI R5, RZ, R9, R4 ;  /* 0x00000009ff050219 */ /* 0x008fc60000011604 */
[----:B------:R-:W-:Y:S02]  /*d060*/  IMAD.IADD R3, R11, 0x1, R3 ;  /* 0x000000010b037824 */ /* 0x000fe400078e0203 */
[----:B0-----:R-:W-:Y:S02]  /*d070*/  IMAD R9, R8, R7, UR10 ;  /* 0x0000000a08097e24 */ /* 0x001fe4000f8e0207 */
[----:B------:R-:W-:Y:S02]  /*d080*/  IMAD.MOV R7, RZ, RZ, -R5 ;  /* 0x000000ffff077224 */ /* 0x000fe400078e0a05 */
[----:B------:R-:W-:Y:S01]  /*d090*/  IMAD.WIDE.U32 R2, R9, UR4, R2 ;  /* 0x0000000409027c25 */ /* 0x000fe2000f8e0002 */
[----:B------:R-:W-:-:S03]  /*d0a0*/  SHF.R.S32.HI R4, RZ, 0x1f, R9 ;  /* 0x0000001fff047819 */ /* 0x000fc60000011409 */
[----:B------:R-:W-:Y:S01]  /*d0b0*/  IMAD R7, R6, R7, R0 ;  /* 0x0000000706077224 */ /* 0x000fe200078e0200 */
[----:B------:R-:W-:Y:S01]  /*d0c0*/  IADD3 R2, P0, R5, R2, RZ ;  /* 0x0000000205027210 */ /* 0x000fe20007f1e0ff */
[----:B------:R-:W-:-:S03]  /*d0d0*/  IMAD R4, R4, UR4, RZ ;  /* 0x0000000404047c24 */ /* 0x000fc6000f8e02ff */
[----:B------:R-:W-:Y:S01]  /*d0e0*/  SHF.R.S32.HI R0, RZ, 0x1f, R7 ;  /* 0x0000001fff007819 */ /* 0x000fe20000011407 */
[----:B------:R-:W-:Y:S01]  /*d0f0*/  IMAD R4, R9, UR5, R4 ;  /* 0x0000000509047c24 */ /* 0x000fe2000f8e0204 */
[----:B------:R-:W-:Y:S01]  /*d100*/  SHF.R.S32.HI R9, RZ, 0x1f, R5 ;  /* 0x0000001fff097819 */ /* 0x000fe20000011405 */
[----:B------:R-:W-:Y:S02]  /*d110*/  ULDC.64 UR4, c[0x0][0xbc8] ;  /* 0x0002f20000047ab9 */ /* 0x000fe40000000a00 */
[----:B------:R-:W-:Y:S01]  /*d120*/  IMAD R0, R0, UR4, RZ ;  /* 0x0000000400007c24 */ /* 0x000fe2000f8e02ff */
[----:B------:R-:W-:-:S03]  /*d130*/  IADD3.X R3, R9, R3, R4, P0, !PT ;  /* 0x0000000309037210 */ /* 0x000fc600007fe404 */
        /* <DEDUP_REMOVED lines=9> */
.L_x_3220:
        /* <DEDUP_REMOVED lines=18> */
.L_x_3248:
[----:B------:R-:W-:Y:S01]  /*d2f0*/  ULDC UR7, c[0x0][0xc50] ;  /* 0x0003140000077ab9 */ /* 0x000fe20000000800 */
[----:B------:R-:W-:Y:S01]  /*d300*/  UMOV UR36, UR6 ;  /* 0x0000000600247c82 */ /* 0x000fe20008000000 */
[----:B------:R-:W-:-:S11]  /*d310*/  UISETP.NE.AND UP0, UPT, UR7, 0x1, UPT ;  /* 0x000000010700788c */ /* 0x000fd6000bf05270 */
[----:B------:R-:W-:Y:S01]  /*d320*/  @UP0 ULDC UR4, c[0x0][0xc54] ;  /* 0x0003150000040ab9 */ /* 0x000fe20000000800 */
[----:B------:R-:W-:Y:S01]  /*d330*/  @UP0 ULDC UR8, c[0x0][0xc58] ;  /* 0x0003160000080ab9 */ /* 0x000fe20000000800 */
[----:B------:R-:W-:-:S04]  /*d340*/  UIMAD.WIDE.U32 UR4, UR6, UR4, URZ ;  /* 0x00000004060472a5 */ /* 0x000fc8000f8e003f */
[----:B------:R-:W-:-:S12]  /*d350*/  @UP0 USHF.R.U32.HI UR36, URZ, UR8, UR5 ;  /* 0x000000083f240299 */ /* 0x000fd80008011605 */
.L_x_3249:
[----:B------:R-:W-:Y:S01]  /*d360*/  ISETP.GE.AND P0, PT, R19, RZ, PT ;  /* 0x000000ff1300720c */ /* 0x000fe20003f06270 */
[----:B------:R-:W-:Y:S01]  /*d370*/  UIADD3 UR4, -UR36, URZ, URZ ;  /* 0x0000003f24047290 */ /* 0x000fe2000fffe13f */
[----:B------:R-:W-:Y:S01]  /*d380*/  IMAD.MOV.U32 R10, RZ, RZ, 0x1 ;  /* 0x00000001ff0a7424 */ /* 0x000fe200078e00ff */
[----:B------:R-:W-:Y:S01]  /*d390*/  MOV R0, RZ ;  /* 0x000000ff00007202 */ /* 0x000fe20000000f00 */
[----:B------:R-:W-:Y:S01]  /*d3a0*/  IMAD.MOV.U32 R3, RZ, RZ, 0x1 ;  /* 0x00000001ff037424 */ /* 0x000fe200078e00ff */
[----:B------:R-:W-:-:S08]  /*d3b0*/  UIMAD UR6, UR7, UR4, UR6 ;  /* 0x00000004070672a4 */ /* 0x000fd0000f8e0206 */
[----:B------:R-:W-:Y:S05]  /*d3c0*/  @!P0 BRA `(.L_x_3250) ;  /* 0x0000003c00388947 */ /* 0x000fea0003800000 */
[----:B------:R-:W-:Y:S01]  /*d3d0*/  ULDC.64 UR4, c[0x0][0x418] ;  /* 0x0001060000047ab9 */ /* 0x000fe20000000a00 */
[----:B------:R-:W-:Y:S02]  /*d3e0*/  ULOP3.LUT UR42, UR6, 0xffff, URZ, 0xc0, !UPT ;  /* 0x0000ffff062a7892 */ /* 0x000fe4000f8ec03f */
[----:B------:R-:W-:Y:S01]  /*d3f0*/  UISETP.NE.U32.AND UP0, UPT, UR4, URZ, UPT ;  /* 0x0000003f0400728c */ /* 0x000fe2000bf05070 */
[----:B------:R-:W-:Y:S02]  /*d400*/  UMOV UR41, URZ ;  /* 0x0000003f00297c82 */ /* 0x000fe40008000000 */
[----:B------:R-:W-:Y:S01]  /*d410*/  ULDC UR4, c[0x0][0x424] ;  /* 0x0001090000047ab9 */ /* 0x000fe20000000800 */
[----:B------:R-:W-:-:S03]  /*d420*/  UISETP.NE.AND.EX UP0, UPT, UR5, URZ, UPT, UP0 ;  /* 0x0000003f0500728c */ /* 0x000fc6000bf05300 */
[----:B------:R-:W-:Y:S01]  /*d430*/  ULDC UR5, c[0x0][0x2f0] ;  /* 0x0000bc0000057ab9 */ /* 0x000fe20000000800 */
[----:B------:R-:W-:-:S04]  /*d440*/  USEL UR4, UR4, 0x1, UP0 ;  /* 0x0000000104047887 */ /* 0x000fc80008000000 */
[----:B------:R-:W-:-:S04]  /*d450*/  UIMAD UR4, UR4, UR5, URZ ;  /* 0x00000005040472a4 */ /* 0x000fc8000f8e023f */
[----:B------:R-:W-:Y:S02]  /*d460*/  UISETP.GE.AND UP0, UPT, UR4, 0x1, UPT ;  /* 0x000000010400788c */ /* 0x000fe4000bf06270 */
[----:B------:R-:W-:-:S03]  /*d470*/  UIADD3 UR5, UR4, 0x6f, URZ ;  /* 0x0000006f04057890 */ /* 0x000fc6000fffe03f */
[----:B------:R-:W-:Y:S01]  /*d480*/  UMOV UR4, URZ ;  /* 0x0000003f00047c82 */ /* 0x000fe20008000000 */
[----:B------:R-:W-:Y:S01]  /*d490*/  PLOP3.LUT P0, PT, PT, PT, UP0, 0x80, 0x0 ;  /* 0x000000000000781c */ /* 0x000fe20003f0f008 */
[----:B------:R-:W-:-:S04]  /*d4a0*/  UIMAD.WIDE UR4, UR5, -0x6db6db6d, UR4 ;  /* 0x92492493050478a5 */ /* 0x000fc8000f8e0204 */
[----:B------:R-:W-:-:S04]  /*d4b0*/  USHF.R.U32.HI UR39, URZ, 0x1f, UR5 ;  /* 0x0000001f3f277899 */ /* 0x000fc80008011605 */
        /* <DEDUP_REMOVED lines=9> */
[----:B------:R-:W-:Y:S01]  /*d550*/  IABS R4, R3 ;  /* 0x0000000300047213 */ /* 0x000fe20000000000 */
[----:B------:R-:W-:Y:S01]  /*d560*/  IMAD.U32 R3, RZ, RZ, UR7 ;  /* 0x00000007ff037e24 */ /* 0x000fe2000f8e00ff */
[----:B------:R-:W-:Y:S01]  /*d570*/  R2UR UR11, R0 ;  /* 0x00000000000b72ca */ /* 0x000fe200000e0000 */
[----:B------:R-:W-:Y:S02]  /*d580*/  ULOP3.LUT UR7, UR7, UR6, URZ, 0x3c, !UPT ;  /* 0x0000000607077292 */ /* 0x000fe4000f8e3c3f */
[----:B------:R-:W-:-:S10]  /*d590*/  IMAD.MOV R4, RZ, RZ, -R4 ;  /* 0x000000ffff047224 */ /* 0x000fd400078e0a04 */
[----:B------:R-:W0:Y:S08]  /*d5a0*/  I2F.RP R0, UR11 ;  /* 0x0000000b00007d06 */ /* 0x000e300008209400 */
[----:B0-----:R-:W0:Y:S02]  /*d5b0*/  MUFU.RCP R0, R0 ;  /* 0x0000000000007308 */ /* 0x001e240000001000 */
[----:B0-----:R-:W-:Y:S01]  /*d5c0*/  VIADD R2, R0, 0xffffffe ;  /* 0x0ffffffe00027836 */ /* 0x001fe20000000000 */
[----:B------:R-:W-:Y:S01]  /*d5d0*/  IABS R0, R3 ;  /* 0x0000000300007213 */ /* 0x000fe20000000000 */
[----:B------:R-:W-:-:S03]  /*d5e0*/  IMAD.MOV.U32 R3, RZ, RZ, R4 ;  /* 0x000000ffff037224 */ /* 0x000fc600078e0004 */
[----:B------:R-:W-:Y:S01]  /*d5f0*/  R2UR UR9, R0 ;  /* 0x00000000000972ca */ /* 0x000fe200000e0000 */
[----:B------:R-:W0:Y:S01]  /*d600*/  F2I.FTZ.U32.TRUNC.NTZ R2, R2 ;  /* 0x0000000200027305 */ /* 0x000e22000021f000 */
[----:B------:R-:W-:Y:S02]  /*d610*/  R2UR UR10, R3 ;  /* 0x00000000030a72ca */ /* 0x000fe400000e0000 */
        /* <DEDUP_REMOVED lines=16> */
.L_x_3251:
[----:B------:R-:W-:Y:S01]  /*d720*/  UIMAD UR40, UR42, UR41, URZ ;  /* 0x000000292a2872a4 */ /* 0x000fe2000f8e023f */
[----:B------:R-:W-:-:S05]  /*d730*/  MOV R0, UR39 ;  /* 0x0000002700007c02 */ /* 0x000fca0008000f00 */
        /* <DEDUP_REMOVED lines=30> */
.L_x_3252:
        /* <DEDUP_REMOVED lines=10> */
[----:B------:R-:W-:Y:S01]  /*d9c0*/  MOV R5, UR7 ;  /* 0x0000000700057c02 */ /* 0x000fe20008000f00 */
        /* <DEDUP_REMOVED lines=9> */
.L_x_3254:
[----:B------:R0:W1:Y:S01]  /*da60*/  LDC.64 R2, c[0x4][R16] ;  /* 0x0100000010027b82 */ /* 0x0000620000000a00 */
[----:B------:R-:W-:Y:S01]  /*da70*/  ULDC.64 UR6, c[0x4][0x1b8] ;  /* 0x01006e0000067ab9 */ /* 0x000fe20000000a00 */
[----:B------:R-:W-:Y:S01]  /*da80*/  ULDC.64 UR8, c[0x4][0x1c0] ;  /* 0x0100700000087ab9 */ /* 0x000fe20000000a00 */
[----:B------:R-:W-:Y:S01]  /*da90*/  ULDC.64 UR4, c[0x4][0xe0] ;  /* 0x0100380000047ab9 */ /* 0x000fe20000000a00 */
[----:B------:R-:W-:Y:S01]  /*daa0*/  IMAD.U32 R4, RZ, RZ, UR6 ;  /* 0x00000006ff047e24 */ /* 0x000fe2000f8e00ff */
[----:B------:R-:W-:Y:S01]  /*dab0*/  MOV R8, 0x70 ;  /* 0x0000007000087802 */ /* 0x000fe20000000f00 */
[----:B------:R-:W-:Y:S02]  /*dac0*/  IMAD.U32 R5, RZ, RZ, UR7 ;  /* 0x00000007ff057e24 */ /* 0x000fe4000f8e00ff */
        /* <DEDUP_REMOVED lines=8> */
.L_x_3253:
[----:B------:R-:W0:Y:S01]  /*db50*/  LDC.64 R2, c[0x0][0x9f8] ;  /* 0x00027e00ff027b82 */ /* 0x000e220000000a00 */
[----:B------:R-:W-:-:S07]  /*db60*/  ULDC.64 UR4, c[0x0][0x208] ;  /* 0x0000820000047ab9 */ /* 0x000fce0000000a00 */
[----:B------:R-:W1:Y:S01]  /*db70*/  LDC.64 R4, c[0x0][0x418] ;  /* 0x00010600ff047b82 */ /* 0x000e620000000a00 */
[----:B0-----:R-:W-:-:S04]  /*db80*/  ISETP.NE.U32.AND P0, PT, R2, RZ, PT ;  /* 0x000000ff0200720c */ /* 0x001fc80003f05070 */
[----:B------:R-:W-:-:S13]  /*db90*/  ISETP.NE.AND.EX P0, PT, R3, RZ, PT, P0 ;  /* 0x000000ff0300720c */ /* 0x000fda0003f05300 */
[----:B------:R-:W0:Y:S02]  /*dba0*/  @P0 LDC.64 R2, c[0x0][0x9f8] ;  /* 0x00027e00ff020b82 */ /* 0x000e240000000a00 */
[----:B0-----:R-:W-:-:S05]  /*dbb0*/  @P0 IMAD.WIDE R2, R19, 0x4, R2 ;  /* 0x0000000413020825 */ /* 0x001fca00078e0202 */
[----:B------:R-:W2:Y:S01]  /*dbc0*/  @P0 LDG.E R19, desc[UR4][R2.64] ;  /* 0x0000000402130981 */ /* 0x000ea2000c1e1900 */
[----:B-1----:R-:W-:Y:S01]  /*dbd0*/  ISETP.NE.U32.AND P0, PT, R4, RZ, PT ;  /* 0x000000ff0400720c */ /* 0x002fe20003f05070 */
[----:B------:R-:W-:Y:S01]  /*dbe0*/  UMOV UR4, 0xffffffff ;  /* 0xffffffff00047882 */ /* 0x000fe20000000000 */
[----:B------:R-:W-:Y:S01]  /*dbf0*/  LOP3.LUT R17, R17, 0xfffffffe, RZ, 0xc0, !PT ;  /* 0xfffffffe11117812 */ /* 0x000fe200078ec0ff */
[----:B------:R-:W0:Y:S01]  /*dc00*/  S2R R0, SR_TID.X ;  /* 0x0000000000007919 */ /* 0x000e220000002100 */
[----:B------:R-:W-:Y:S01]  /*dc10*/  ISETP.NE.AND.EX P1, PT, R5, RZ, PT, P0 ;  /* 0x000000ff0500720c */ /* 0x000fe20003f25300 */
[----:B------:R-:W-:-:S12]  /*dc20*/  VIADD R18, R18, 0xffffffff ;  /* 0xffffffff12127836 */ /* 0x000fd80000000000 */
[----:B------:R-:W-:Y:S02]  /*dc30*/  @P1 LOP3.LUT R17, R17, 0x1, RZ, 0xfc, !PT ;  /* 0x0000000111111812 */ /* 0x000fe400078efcff */
[----:B0-----:R-:W-:-:S04]  /*dc40*/  SHF.R.U32.HI R0, RZ, 0x5, R0 ;  /* 0x00000005ff007819 */ /* 0x001fc80000011600 */
[----:B------:R-:W-:Y:S02]  /*dc50*/  LOP3.LUT R0, R0, 0x3, RZ, 0xc0, !PT ;  /* 0x0000000300007812 */ /* 0x000fe400078ec0ff */
[----:B--2---:R-:W-:Y:S02]  /*dc60*/  SHF.R.S32.HI R7, RZ, 0x1f, R19 ;  /* 0x0000001fff077819 */ /* 0x004fe40000011413 */
[----:B------:R-:W-:-:S03]  /*dc70*/  SEL R16, R19, RZ, !P1 ;  /* 0x000000ff13107207 */ /* 0x000fc60004800000 */
[----:B------:R0:W-:Y:S01]  /*dc80*/  STL [R1], R7 ;  /* 0x0000000701007387 */ /* 0x0001e20000100800 */
[----:B------:R-:W-:Y:S05]  /*dc90*/  BRA.DIV UR4, `(.L_x_3255) ;  /* 0x0000003a04547947 */ /* 0x000fea000b800000 */
[----:B------:R1:W2:Y:S02]  /*dca0*/  SHFL.IDX PT, R14, R0, RZ, 0x1f ;  /* 0x00001fff000e7589 */ /* 0x0002a400000e0000 */
.L_x_3339:
[----:B--2---:R-:W-:Y:S02]  /*dcb0*/  ISETP.NE.AND P0, PT, R14, RZ, PT ;  /* 0x000000ff0e00720c */ /* 0x004fe40003f05270 */
[----:B------:R-:W-:Y:S02]  /*dcc0*/  PLOP3.LUT P2, PT, PT, PT, PT, 0x8, 0x0 ;  /* 0x000000000000781c */ /* 0x000fe40003f4e170 */
[----:B------:R-:W-:-:S11]  /*dcd0*/  LOP3.LUT R17, R17, 0xfffffffd, RZ, 0xc0, !PT ;  /* 0xfffffffd11117812 */ /* 0x000fd600078ec0ff */
[----:B------:R-:W-:Y:S01]  /*dce0*/  @P2 LOP3.LUT R17, R17, 0x2, RZ, 0xfc, !PT ;  /* 0x0000000211112812 */ /* 0x000fe200078efcff */
[----:B------:R-:W-:Y:S06]  /*dcf0*/  @P0 BRA `(.L_x_3256) ;  /* 0x0000000400180947 */ /* 0x000fec0003800000 */
[----:B------:R-:W-:-:S03]  /*dd00*/  UMOV UR4, 0xffffffff ;  /* 0xffffffff00047882 */ /* 0x000fc60000000000 */
[----:B------:R-:W-:Y:S05]  /*dd10*/  BRA.DIV UR4, `(.L_x_3257) ;  /* 0x0000003a04547947 */ /* 0x000fea000b800000 */
[----:B------:R-:W-:-:S13]  /*dd20*/  ELECT P6, URZ, PT ;  /* 0x00000000003f782f */ /* 0x000fda00038c0000 */
.L_x_3342:
[----:B------:R-:W-:Y:S05]  /*dd30*/  @!P6 BRA `(.L_x_3256) ;  /* 0x000000040008e947 */ /* 0x000fea0003800000 */
[----:B------:R-:W-:Y:S01]  /*dd40*/  IMAD.MOV.U32 R16, RZ, RZ, R19 ;  /* 0x000000ffff107224 */ /* 0x000fe200078e0013 */
[----:B------:R-:W-:Y:S06]  /*dd50*/  @!P1 BRA `(.L_x_3258) ;  /* 0x00000000004c9947 */ /* 0x000fec0003800000 */
[----:B------:R-:W2:Y:S01]  /*dd60*/  LDC R6, c[0x0][0x43c] ;  /* 0x00010f00ff067b82 */ /* 0x000ea20000000800 */
[----:B-1----:R-:W-:Y:S01]  /*dd70*/  IMAD.MOV.U32 R0, RZ, RZ, R18 ;  /* 0x000000ffff007224 */ /* 0x002fe200078e0012 */
[----:B------:R-:W-:Y:S01]  /*dd80*/  ULDC.64 UR4, c[0x0][0x428] ;  /* 0x00010a0000047ab9 */ /* 0x000fe20000000a00 */
[----:B------:R-:W-:Y:S01]  /*dd90*/  ULDC.64 UR6, c[0x0][0x208] ;  /* 0x0000820000067ab9 */ /* 0x000fe20000000a00 */
[----:B------:R-:W-:-:S04]  /*dda0*/  IMAD R8, R7, UR4, RZ ;  /* 0x0000000407087c24 */ /* 0x000fc8000f8e02ff */
[----:B0-----:R-:W-:Y:S01]  /*ddb0*/  IMAD R7, R19, UR5, R8 ;  /* 0x0000000513077c24 */ /* 0x001fe2000f8e0208 */
[----:B--2---:R-:W-:-:S13]  /*ddc0*/  ISETP.NE.AND P0, PT, R6, 0x1, PT ;  /* 0x000000010600780c */ /* 0x004fda0003f05270 */
[----:B------:R-:W0:Y:S02]  /*ddd0*/  @P0 LDC.64 R2, c[0x0][0x440] ;  /* 0x00011000ff020b82 */ /* 0x000e240000000a00 */
[----:B0-----:R-:W-:-:S05]  /*dde0*/  @P0 IMAD.HI.U32 R2, R18, R2, RZ ;  /* 0x0000000212020227 */ /* 0x001fca00078e00ff */
[----:B------:R-:W-:-:S04]  /*ddf0*/  @P0 SHF.R.U32.HI R0, RZ, R3, R2 ;  /* 0x00000003ff000219 */ /* 0x000fc80000011602 */
[--C-:B------:R-:W-:Y:S01]  /*de00*/  SHF.R.S32.HI R3, RZ, 0x1f, R0.reuse ;  /* 0x0000001fff037819 */ /* 0x100fe20000011400 */
[----:B------:R-:W-:-:S04]  /*de10*/  IMAD.MOV.U32 R2, RZ, RZ, R0 ;  /* 0x000000ffff027224 */ /* 0x000fc800078e0000 */
[----:B------:R-:W-:-:S03]  /*de20*/  IMAD.WIDE.U32 R2, R19, UR4, R2 ;  /* 0x0000000413027c25 */ /* 0x000fc6000f8e0002 */
[----:B------:R-:W-:Y:S02]  /*de30*/  LEA R4, P0, R2, R4, 0x2 ;  /* 0x0000000402047211 */ /* 0x000fe400078010ff */
[----:B------:R-:W-:-:S04]  /*de40*/  IADD3 R3, R3, R7, RZ ;  /* 0x0000000703037210 */ /* 0x000fc80007ffe0ff */
[----:B------:R-:W-:-:S05]  /*de50*/  LEA.HI.X R5, R2, R5, R3, 0x2, P0 ;  /* 0x0000000502057211 */ /* 0x000fca00000f1403 */
[----:B------:R2:W5:Y:S01]  /*de60*/  LDG.E R16, desc[UR6][R4.64] ;  /* 0x0000000604107981 */ /* 0x000562000c1e1900 */
[----:B------:R-:W-:-:S04]  /*de70*/  IMAD.MOV R3, RZ, RZ, -R0 ;  /* 0x000000ffff037224 */ /* 0x000fc800078e0a00 */
[----:B------:R-:W-:-:S07]  /*de80*/  IMAD R18, R6, R3, R18 ;  /* 0x0000000306127224 */ /* 0x000fce00078e0212 */
.L_x_3258:
[----:B-1----:R-:W-:Y:S01]  /*de90*/  IMAD.MOV.U32 R0, RZ, RZ, 0x1 ;  /* 0x00000001ff007424 */ /* 0x002fe200078e00ff */
[----:B------:R-:W1:Y:S04]  /*dea0*/  S2R R9, SR_TID.X ;  /* 0x0000000000097919 */ /* 0x000e680000002100 */
[----:B------:R-:W-:-:S04]  /*deb0*/  SHF.L.U32 R0, R0, 0x1f, RZ ;  /* 0x0000001f00007819 */ /* 0x000fc800000006ff */
[----:B------:R-:W3:Y:S01]  /*dec0*/  SYNCS.PHASECHK.TRANS64.TRYWAIT P0, [UR38+0x36840], R0 ;  /* 0x03684000ff0075a7 */ /* 0x000ee20008000166 */
[----:B-1----:R-:W-:-:S04]  /*ded0*/  LOP3.LUT R2, R9, 0x7f, RZ, 0xc0, !PT ;  /* 0x0000007f09027812 */ /* 0x002fc800078ec0ff */
[----:B------:R-:W-:Y:S01]  /*dee0*/  ISETP.NE.AND P1, PT, R2, RZ, PT ;  /* 0x000000ff0200720c */ /* 0x000fe20003f25270 */
[----:B---3--:R-:W-:-:S12]  /*def0*/  @!P0 BRA `(.L_x_3259) ;  /* 0x0000003400fc8947 */ /* 0x008fd80003800000 */
.L_x_3343:
[----:B------:R-:W-:Y:S05]  /*df00*/  @P1 BRA `(.L_x_3260) ;  /* 0x0000000000181947 */ /* 0x000fea0003800000 */
[----:B------:R-:W3:Y:S01]  /*df10*/  S2R R2, SR_TID.X ;  /* 0x0000000000027919 */ /* 0x000ee20000002100 */
[----:B-1----:R-:W-:-:S04]  /*df20*/  IMAD.MOV.U32 R0, RZ, RZ, 0xa800 ;  /* 0x0000a800ff007424 */ /* 0x002fc800078e00ff */
[----:B------:R4:W-:Y:S01]  /*df30*/  SYNCS.ARRIVE.TRANS64 RZ, [UR38+0x36830], R0 ;  /* 0x03683000ffff79a7 */ /* 0x0009e20008000026 */
[----:B---3--:R-:W-:-:S13]  /*df40*/  LOP3.LUT P0, RZ, R2, 0x1f, RZ, 0xc0, !PT ;  /* 0x0000001f02ff7812 */ /* 0x008fda000780c0ff */
[----:B----4-:R-:W-:Y:S05]  /*df50*/  @!P0 BRA `(.L_x_3260) ;  /* 0x0000000000048947 */ /* 0x010fea0003800000 */
[----:B------:R-:W-:Y:S01]  /*df60*/  BPT.TRAP 0x1 ;  /* 0x000000040000795c */ /* 0x000fe20000300000 */
.L_x_3260:
[----:B------:R-:W-:Y:S01]  /*df70*/  R2UR UR11, R18 ;  /* 0x00000000120b72ca */ /* 0x000fe200000e0000 */
[----:B------:R-:W-:Y:S01]  /*df80*/  ULDC.64 UR4, c[0x0][0x198] ;  /* 0x0000660000047ab9 */ /* 0x000fe20000000a00 */
[----:B-----5:R-:W-:Y:S01]  /*df90*/  R2UR UR13, R16 ;  /* 0x00000000100d72ca */ /* 0x020fe200000e0000 */
[----:B------:R-:W-:Y:S01]  /*dfa0*/  UIADD3 UR4, UP0, UR4, 0x370, URZ ;  /* 0x0000037004047890 */ /* 0x000fe2000ff1e03f */
[----:B------:R-:W-:Y:S01]  /*dfb0*/  PLOP3.LUT P0, PT, PT, PT, PT, 0x80, 0x0 ;  /* 0x000000000000781c */ /* 0x000fe20003f0f070 */
[----:B------:R-:W-:Y:S01]  /*dfc0*/  UIADD3 UR8, UR38, 0x21400, URZ ;  /* 0x0002140026087890 */ /* 0x000fe2000fffe03f */
[----:B------:R-:W-:Y:S01]  /*dfd0*/  LOP3.LUT R17, R17, 0xfffffffd, RZ, 0xc0, !PT ;  /* 0xfffffffd11117812 */ /* 0x000fe200078ec0ff */
[----:B------:R-:W-:Y:S02]  /*dfe0*/  UIADD3 UR9, UR38, 0x36830, URZ ;  /* 0x0003683026097890 */ /* 0x000fe4000fffe03f */
[----:B------:R-:W-:Y:S02]  /*dff0*/  UIADD3.X UR5, URZ, UR5, URZ, UP0, !UPT ;  /* 0x000000053f057290 */ /* 0x000fe400087fe43f */
[----:B------:R-:W-:-:S02]  /*e000*/  UIADD3 UR24, UR38, 0x24c00, URZ ;  /* 0x00024c0026187890 */ /* 0x000fc4000fffe03f */
[----:B------:R-:W-:Y:S02]  /*e010*/  UIMAD UR11, UR11, 0x70, URZ ;  /* 0x000000700b0b78a4 */ /* 0x000fe4000f8e023f */
        /* <DEDUP_REMOVED lines=15> */
[----:B------:R-:W-:Y:S01]  /*e110*/  UMOV UR19, UR11 ;  /* 0x0000000b00137c82 */ /* 0x000fe20008000000 */
[----:B------:R-:W-:Y:S01]  /*e120*/  @P0 LOP3.LUT R17, R17, 0x2, RZ, 0xfc, !PT ;  /* 0x0000000211110812 */ /* 0x000fe200078efcff */
[----:B------:R3:W-:Y:S01]  /*e130*/  UTMALDG.4D [UR24], [UR4], desc[UR6] ;  /* 0x00000618040075b4 */ /* 0x0007e20008019000 */
[----:B------:R3:W-:Y:S02]  /*e140*/  UTMALDG.4D [UR16], [UR4], desc[UR6] ;  /* 0x00000610040075b4 */ /* 0x0007e40008019000 */
[----:B---3--:R-:W-:-:S03]  /*e150*/  NOP ;  /* 0x0000000000007918 */ /* 0x008fc60000000000 */
.L_x_3256:
        /* <DEDUP_REMOVED lines=10> */
[----:B--2---:R-:W-:Y:S01]  /*e200*/  IMAD.U32 R4, RZ, RZ, UR6 ;  /* 0x00000006ff047e24 */ /* 0x004fe2000f8e00ff */
[----:B0-----:R-:W-:Y:S01]  /*e210*/  MOV R7, UR9 ;  /* 0x0000000900077c02 */ /* 0x001fe20008000f00 */
[----:B-1----:R-:W0:Y:S01]  /*e220*/  LDC.64 R2, c[0x4][R2] ;  /* 0x0100000002027b82 */ /* 0x002e220000000a00 */
        /* <DEDUP_REMOVED lines=9> */
.L_x_3261:
[----:B------:R-:W3:Y:S01]  /*e2c0*/  LDC R6, c[0x0][0x448] ;  /* 0x00011200ff067b82 */ /* 0x000ee20000000800 */
[----:B------:R-:W4:Y:S01]  /*e2d0*/  S2R R14, SR_TID.X ;  /* 0x00000000000e7919 */ /* 0x000f220000002100 */
[----:B------:R-:W-:Y:S01]  /*e2e0*/  USHF.R.S32.HI UR6, URZ, 0x1f, UR36 ;  /* 0x0000001f3f067899 */ /* 0x000fe20008011424 */
[----:B------:R-:W-:Y:S01]  /*e2f0*/  ULDC.64 UR8, c[0x0][0x2d8] ;  /* 0x0000b60000087ab9 */ /* 0x000fe20000000a00 */
[----:B------:R-:W5:Y:S02]  /*e300*/  S2R R15, SR_CTAID.Z ;  /* 0x00000000000f7919 */ /* 0x000f640000002700 */
[----:B------:R-:W-:Y:S02]  /*e310*/  UIMAD UR6, UR6, UR8, URZ ;  /* 0x00000008060672a4 */ /* 0x000fe4000f8e023f */
[----:B-1----:R-:W1:Y:S01]  /*e320*/  LDC.64 R2, c[0x0][0x2e0] ;  /* 0x0000b800ff027b82 */ /* 0x002e620000000a00 */
[----:B------:R-:W0:Y:S01]  /*e330*/  S2R R12, SR_CTAID.X ;  /* 0x00000000000c7919 */ /* 0x000e220000002500 */
[----:B------:R-:W-:-:S02]  /*e340*/  UIMAD.WIDE.U32 UR4, UR36, UR8, URZ ;  /* 0x00000008240472a5 */ /* 0x000fc4000f8e003f */
[----:B------:R-:W-:-:S04]  /*e350*/  UIMAD UR6, UR36, UR9, UR6 ;  /* 0x00000009240672a4 */ /* 0x000fc8000f8e0206 */
[----:B------:R-:W-:Y:S01]  /*e360*/  UIADD3 UR5, UR5, UR6, URZ ;  /* 0x0000000605057290 */ /* 0x000fe2000fffe03f */
[----:B---3--:R-:W-:Y:S02]  /*e370*/  ISETP.NE.AND P0, PT, R6, 0x1, PT ;  /* 0x000000010600780c */ /* 0x008fe40003f05270 */
[C---:B----4-:R-:W-:Y:S01]  /*e380*/  LOP3.LUT R13, R14.reuse, 0x7f, RZ, 0xc0, !PT ;  /* 0x0000007f0e0d7812 */ /* 0x050fe200078ec0ff */
[----:B--2---:R-:W-:-:S10]  /*e390*/  IMAD.SHL.U32 R5, R14, 0x10, RZ ;  /* 0x000000100e057824 */ /* 0x004fd400078e00ff */
[----:B------:R-:W2:Y:S01]  /*e3a0*/  @P0 LDC R9, c[0x0][0x44c] ;  /* 0x00011300ff090b82 */ /* 0x000ea20000000800 */
[----:B------:R-:W-:Y:S02]  /*e3b0*/  SHF.R.U32.HI R8, RZ, 0x3, R13 ;  /* 0x00000003ff087819 */ /* 0x000fe4000001160d */
[----:B-----5:R-:W-:Y:S02]  /*e3c0*/  SHF.R.S32.HI R11, RZ, 0x1f, R15 ;  /* 0x0000001fff0b7819 */ /* 0x020fe4000001140f */
[----:B------:R-:W-:-:S03]  /*e3d0*/  LOP3.LUT R0, R8, 0x70, R5, 0xf8, !PT ;  /* 0x0000007008007812 */ /* 0x000fc600078ef805 */
[----:B0-----:R-:W0:Y:S01]  /*e3e0*/  @P0 LDC R7, c[0x0][0x450] ;  /* 0x00011400ff070b82 */ /* 0x001e220000000800 */
[----:B------:R-:W-:Y:S01]  /*e3f0*/  LEA R0, R12, R0, 0x7 ;  /* 0x000000000c007211 */ /* 0x000fe200078e38ff */
[----:B-1----:R-:W-:-:S04]  /*e400*/  IMAD R4, R11, R2, RZ ;  /* 0x000000020b047224 */ /* 0x002fc800078e02ff */
[C---:B------:R-:W-:Y:S02]  /*e410*/  IMAD R5, R15.reuse, R3, R4 ;  /* 0x000000030f057224 */ /* 0x040fe400078e0204 */
[----:B------:R-:W-:Y:S02]  /*e420*/  IMAD.MOV.U32 R4, RZ, RZ, R0 ;  /* 0x000000ffff047224 */ /* 0x000fe400078e0000 */
[----:B------:R-:W-:Y:S01]  /*e430*/  IMAD.WIDE.U32 R2, R15, R2, UR4 ;  /* 0x000000040f027e25 */ /* 0x000fe2000f8e0002 */
[----:B------:R-:W-:-:S03]  /*e440*/  ULDC.64 UR4, c[0x0][0x2d0] ;  /* 0x0000b40000047ab9 */ /* 0x000fc60000000a00 */
[----:B------:R-:W-:Y:S02]  /*e450*/  IMAD.IADD R3, R3, 0x1, R5 ;  /* 0x0000000103037824 */ /* 0x000fe400078e0205 */
[----:B--2---:R-:W-:Y:S01]  /*e460*/  @P0 IMAD.HI.U32 R10, R0, R9, RZ ;  /* 0x00000009000a0227 */ /* 0x004fe200078e00ff */
[----:B------:R-:W-:-:S04]  /*e470*/  SHF.L.U32 R9, R13, 0x3, RZ ;  /* 0x000000030d097819 */ /* 0x000fc800000006ff */
[----:B0-----:R-:W-:-:S04]  /*e480*/  @P0 SHF.R.U32.HI R4, RZ, R7, R10 ;  /* 0x00000007ff040219 */ /* 0x001fc8000001160a */
        /* <DEDUP_REMOVED lines=8> */
[----:B------:R-:W-:-:S04]  /*e510*/  IMAD.IADD R3, R3, 0x1, R5 ;  /* 0x0000000103037824 */ /* 0x000fc800078e0205 */
        /* <DEDUP_REMOVED lines=26> */
[----:B------:R-:W-:Y:S01]  /*e6c0*/  SHFL.IDX PT, R4, R7, 0x1, 0x181f ;  /* 0x00381f0007047f89 */ /* 0x000fe200000e0000 */
[----:B0-----:R-:W-:-:S03]  /*e6d0*/  IMAD R8, R2, 0x80, R8 ;  /* 0x0000008002087824 */ /* 0x001fc600078e0208 */
[----:B------:R-:W0:Y:S01]  /*e6e0*/  SHFL.IDX PT, R2, R7, RZ, 0x181f ;  /* 0x00181fff07027589 */ /* 0x000e2200000e0000 */
[C---:B------:R-:W-:Y:S01]  /*e6f0*/  VIADD R5, R8.reuse, 0x10 ;  /* 0x0000001008057836 */ /* 0x040fe20000000000 */
[----:B------:R-:W-:-:S13]  /*e700*/  ISETP.GE.AND P3, PT, R8, R6, PT ;  /* 0x000000060800720c */ /* 0x000fda0003f66270 */
[----:B------:R-:W-:Y:S01]  /*e710*/  @!P3 LEA R21, R9, UR38, 0x1 ;  /* 0x000000260915bc11 */ /* 0x000fe2000f8e08ff */
[----:B0-----:R-:W-:Y:S02]  /*e720*/  IMAD.MOV.U32 R3, RZ, RZ, R2 ;  /* 0x000000ffff037224 */ /* 0x001fe400078e0002 */
[----:B------:R-:W-:Y:S02]  /*e730*/  IMAD.MOV.U32 R2, RZ, RZ, R14 ;  /* 0x000000ffff027224 */ /* 0x000fe400078e000e */
[----:B------:R-:W0:Y:S02]  /*e740*/  SHFL.IDX PT, R14, R0, 0x1, 0x181f ;  /* 0x00381f00000e7f89 */ /* 0x000e2400000e0000 */
[----:B------:R-:W-:-:S05]  /*e750*/  @!P3 IMAD.WIDE.U32 R2, R10, 0x2, R2 ;  /* 0x000000020a02b825 */ /* 0x000fca00078e0002 */
[----:B------:R-:W-:Y:S04]  /*e760*/  @!P3 LDGSTS.E.BYPASS.LTC128B.128 [R21+0x15400], desc[UR6][R2.64], !P2 ;  /* 0x154000000215bfae */ /* 0x000fe8000d101d46 */
[----:B------:R-:W-:Y:S04]  /*e770*/  @!P3 LDGSTS.E.BYPASS.LTC128B.128 [R21+0x19400], desc[UR6][R2.64+0x80], !P0 ;  /* 0x194000800215bfae */ /* 0x000fe8000c101d46 */
[----:B------:R1:W-:Y:S01]  /*e780*/  @!P3 LDGSTS.E.BYPASS.LTC128B.128 [R21+0x1d400], desc[UR6][R2.64+0x100], !P1 ;  /* 0x1d4001000215bfae */ /* 0x0003e2000c901d46 */
[----:B------:R-:W-:Y:S01]  /*e790*/  ISETP.GE.AND P3, PT, R5, R6, PT ;  /* 0x000000060500720c */ /* 0x000fe20003f66270 */
[----:B------:R-:W-:-:S02]  /*e7a0*/  IMAD.MOV.U32 R5, RZ, RZ, R4 ;  /* 0x000000ffff057224 */ /* 0x000fc400078e0004 */
[----:B0-----:R-:W-:Y:S02]  /*e7b0*/  IMAD.MOV.U32 R4, RZ, RZ, R14 ;  /* 0x000000ffff047224 */ /* 0x001fe400078e000e */
[----:B------:R-:W-:Y:S01]  /*e7c0*/  SHFL.IDX PT, R14, R0, 0x2, 0x181f ;  /* 0x00581f00000e7f89 */ /* 0x000fe200000e0000 */
[----:B-1----:R-:W-:-:S07]  /*e7d0*/  IADD3 R3, R8, 0x20, RZ ;  /* 0x0000002008037810 */ /* 0x002fce0007ffe0ff */
[----:B------:R-:W-:Y:S01]  /*e7e0*/  @!P3 IMAD.WIDE.U32 R4, R10, 0x2, R4 ;  /* 0x000000020a04b825 */ /* 0x000fe200078e0004 */
[----:B------:R-:W0:Y:S01]  /*e7f0*/  SHFL.IDX PT, R2, R7, 0x2, 0x181f ;  /* 0x00581f0007027f89 */ /* 0x000e2200000e0000 */
[----:B------:R-:W-:-:S05]  /*e800*/  @!P3 LEA R20, R9, UR38, 0x1 ;  /* 0x000000260914bc11 */ /* 0x000fca000f8e08ff */
[----:B------:R-:W-:Y:S04]  /*e810*/  @!P3 LDGSTS.E.BYPASS.LTC128B.128 [R20+0x15c00], desc[UR6][R4.64], !P2 ;  /* 0x15c000000414bfae */ /* 0x000fe8000d101d46 */
[----:B------:R-:W-:Y:S04]  /*e820*/  @!P3 LDGSTS.E.BYPASS.LTC128B.128 [R20+0x19c00], desc[UR6][R4.64+0x80], !P0 ;  /* 0x19c000800414bfae */ /* 0x000fe8000c101d46 */
[----:B------:R1:W-:Y:S01]  /*e830*/  @!P3 LDGSTS.E.BYPASS.LTC128B.128 [R20+0x1dc00], desc[UR6][R4.64+0x100], !P1 ;  /* 0x1dc001000414bfae */ /* 0x0003e2000c901d46 */
[----:B------:R-:W-:Y:S01]  /*e840*/  ISETP.GE.AND P3, PT, R3, R6, PT ;  /* 0x000000060300720c */ /* 0x000fe20003f66270 */
[----:B0-----:R-:W-:-:S02]  /*e850*/  IMAD.MOV.U32 R3, RZ, RZ, R2 ;  /* 0x000000ffff037224 */ /* 0x001fc400078e0002 */
[----:B------:R-:W-:Y:S01]  /*e860*/  IMAD.MOV.U32 R2, RZ, RZ, R14 ;  /* 0x000000ffff027224 */ /* 0x000fe200078e000e */
[----:B-1----:R-:W0:Y:S09]  /*e870*/  SHFL.IDX PT, R4, R7, 0x3, 0x181f ;  /* 0x00781f0007047f89 */ /* 0x002e3200000e0000 */
[----:B------:R-:W-:Y:S01]  /*e880*/  @!P3 LEA R21, R9, UR38, 0x1 ;  /* 0x000000260915bc11 */ /* 0x000fe2000f8e08ff */
[----:B------:R-:W-:Y:S01]  /*e890*/  VIADD R5, R8, 0x30 ;  /* 0x0000003008057836 */ /* 0x000fe20000000000 */
[----:B------:R-:W1:Y:S01]  /*e8a0*/  SHFL.IDX PT, R14, R0, 0x3, 0x181f ;  /* 0x00781f00000e7f89 */ /* 0x000e6200000e0000 */
[----:B------:R-:W-:-:S05]  /*e8b0*/  @!P3 IMAD.WIDE.U32 R2, R10, 0x2, R2 ;  /* 0x000000020a02b825 */ /* 0x000fca00078e0002 */
[----:B------:R-:W-:Y:S04]  /*e8c0*/  @!P3 LDGSTS.E.BYPASS.LTC128B.128 [R21+0x16400], desc[UR6][R2.64], !P2 ;  /* 0x164000000215bfae */ /* 0x000fe8000d101d46 */
[----:B------:R-:W-:Y:S04]  /*e8d0*/  @!P3 LDGSTS.E.BYPASS.LTC128B.128 [R21+0x1a400], desc[UR6][R2.64+0x80], !P0 ;  /* 0x1a4000800215bfae */ /* 0x000fe8000c101d46 */
[----:B------:R2:W-:Y:S01]  /*e8e0*/  @!P3 LDGSTS.E.BYPASS.LTC128B.128 [R21+0x1e400], desc[UR6][R2.64+0x100], !P1 ;  /* 0x1e4001000215bfae */ /* 0x0005e2000c901d46 */
[----:B------:R-:W-:Y:S01]  /*e8f0*/  ISETP.GE.AND P3, PT, R5, R6, PT ;  /* 0x000000060500720c */ /* 0x000fe20003f66270 */
[----:B0-----:R-:W-:-:S02]  /*e900*/  IMAD.MOV.U32 R5, RZ, RZ, R4 ;  /* 0x000000ffff057224 */ /* 0x001fc400078e0004 */
[----:B-1----:R-:W-:Y:S01]  /*e910*/  IMAD.MOV.U32 R4, RZ, RZ, R14 ;  /* 0x000000ffff047224 */ /* 0x002fe200078e000e */
[----:B--2---:R-:W0:Y:S01]  /*e920*/  SHFL.IDX PT, R2, R7, 0x4, 0x181f ;  /* 0x00981f0007027f89 */ /* 0x004e2200000e0000 */
[----:B------:R-:W-:-:S08]  /*e930*/  VIADD R3, R8, 0x40 ;  /* 0x0000004008037836 */ /* 0x000fd00000000000 */
[----:B------:R-:W-:Y:S01]  /*e940*/  @!P3 LEA R20, R9, UR38, 0x1 ;  /* 0x000000260914bc11 */ /* 0x000fe2000f8e08ff */
[----:B------:R-:W-:Y:S01]  /*e950*/  @!P3 IMAD.WIDE.U32 R4, R10, 0x2, R4 ;  /* 0x000000020a04b825 */ /* 0x000fe200078e0004 */
[----:B------:R-:W1:Y:S04]  /*e960*/  SHFL.IDX PT, R14, R0, 0x4, 0x181f ;  /* 0x00981f00000e7f89 */ /* 0x000e6800000e0000 */
[----:B------:R-:W-:Y:S04]  /*e970*/  @!P3 LDGSTS.E.BYPASS.LTC128B.128 [R20+0x16c00], desc[UR6][R4.64], !P2 ;  /* 0x16c000000414bfae */ /* 0x000fe8000d101d46 */
[----:B------:R-:W-:Y:S04]  /*e980*/  @!P3 LDGSTS.E.BYPASS.LTC128B.128 [R20+0x1ac00], desc[UR6][R4.64+0x80], !P0 ;  /* 0x1ac000800414bfae */ /* 0x000fe8000c101d46 */
[----:B------:R2:W-:Y:S01]  /*e990*/  @!P3 LDGSTS.E.BYPASS.LTC128B.128 [R20+0x1ec00], desc[UR6][R4.64+0x100], !P1 ;  /* 0x1ec001000414bfae */ /* 0x0005e2000c901d46 */
[----:B------:R-:W-:-:S02]  /*e9a0*/  ISETP.GE.AND P3, PT, R3, R6, PT ;  /* 0x000000060300720c */ /* 0x000fc40003f66270 */
[----:B0-----:R-:W-:Y:S01]  /*e9b0*/  MOV R3, R2 ;  /* 0x0000000200037202 */ /* 0x001fe20000000f00 */
[----:B-1----:R-:W-:Y:S01]  /*e9c0*/  IMAD.MOV.U32 R2, RZ, RZ, R14 ;  /* 0x000000ffff027224 */ /* 0x002fe200078e000e */
[----:B--2---:R-:W0:Y:S09]  /*e9d0*/  SHFL.IDX PT, R4, R7, 0x5, 0x181f ;  /* 0x00b81f0007047f89 */ /* 0x004e3200000e0000 */
        /* <DEDUP_REMOVED lines=13> */
[C---:B------:R-:W-:Y:S01]  /*eab0*/  @!P3 IMAD.WIDE.U32 R4, R10.reuse, 0x2, R4 ;  /* 0x000000020a04b825 */ /* 0x040fe200078e0004 */
[----:B------:R-:W1:Y:S04]  /*eac0*/  SHFL.IDX PT, R14, R0, 0x6, 0x181f ;  /* 0x00d81f00000e7f89 */ /* 0x000e6800000e0000 */
[----:B------:R-:W-:Y:S04]  /*ead0*/  @!P3 LDGSTS.E.BYPASS.LTC128B.128 [R20+0x17c00], desc[UR6][R4.64], !P2 ;  /* 0x17c000000414bfae */ /* 0x000fe8000d101d46 */
[----:B------:R-:W-:Y:S04]  /*eae0*/  @!P3 LDGSTS.E.BYPASS.LTC128B.128 [R20+0x1bc00], desc[UR6][R4.64+0x80], !P0 ;  /* 0x1bc000800414bfae */ /* 0x000fe8000c101d46 */
[----:B------:R2:W-:Y:S01]  /*eaf0*/  @!P3 LDGSTS.E.BYPASS.LTC128B.128 [R20+0x1fc00], desc[UR6][R4.64+0x100], !P1 ;  /* 0x1fc001000414bfae */ /* 0x0005e2000c901d46 */
[----:B------:R-:W-:Y:S01]  /*eb00*/  ISETP.GE.AND P3, PT, R3, R6, PT ;  /* 0x000000060300720c */ /* 0x000fe20003f66270 */
[----:B0-----:R-:W-:Y:S01]  /*eb10*/  IMAD.MOV.U32 R3, RZ, RZ, R2 ;  /* 0x000000ffff037224 */ /* 0x001fe200078e0002 */
[----:B-1----:R-:W-:Y:S01]  /*eb20*/  MOV R2, R14 ;  /* 0x0000000e00027202 */ /* 0x002fe20000000f00 */
[----:B--2---:R0:W1:Y:S10]  /*eb30*/  SHFL.IDX PT, R4, R7, 0x7, 0x181f ;  /* 0x00f81f0007047f89 */ /* 0x00407400000e0000 */
[----:B------:R-:W-:Y:S01]  /*eb40*/  @!P3 LEA R21, R9, UR38, 0x1 ;  /* 0x000000260915bc11 */ /* 0x000fe2000f8e08ff */
[----:B------:R-:W-:Y:S01]  /*eb50*/  @!P3 IMAD.WIDE.U32 R2, R10, 0x2, R2 ;  /* 0x000000020a02b825 */ /* 0x000fe200078e0002 */
[----:B------:R0:W2:Y:S04]  /*eb60*/  SHFL.IDX PT, R14, R0, 0x7, 0x181f ;  /* 0x00f81f00000e7f89 */ /* 0x0000a800000e0000 */
[----:B------:R0:W-:Y:S04]  /*eb70*/  @!P3 LDGSTS.E.BYPASS.LTC128B.128 [R21+0x18400], desc[UR6][R2.64], !P2 ;  /* 0x184000000215bfae */ /* 0x0001e8000d101d46 */
[----:B------:R0:W-:Y:S04]  /*eb80*/  @!P3 LDGSTS.E.BYPASS.LTC128B.128 [R21+0x1c400], desc[UR6][R2.64+0x80], !P0 ;  /* 0x1c4000800215bfae */ /* 0x0001e8000c101d46 */
[----:B------:R0:W-:Y:S02]  /*eb90*/  @!P3 LDGSTS.E.BYPASS.LTC128B.128 [R21+0x20400], desc[UR6][R2.64+0x100], !P1 ;  /* 0x204001000215bfae */ /* 0x0001e4000c901d46 */
.L_x_3360:
[----:B0-----:R-:W-:Y:S01]  /*eba0*/  VIADD R3, R8, 0x70 ;  /* 0x0000007008037836 */ /* 0x001fe20000000000 */
[----:B------:R-:W-:Y:S01]  /*ebb0*/  BSSY B0, `(.L_x_3263) ;  /* 0x000000e000007945 */ /* 0x000fe20003800000 */
[----:B--2---:R-:W-:-:S03]  /*ebc0*/  IMAD.MOV.U32 R2, RZ, RZ, R14 ;  /* 0x000000ffff027224 */ /* 0x004fc600078e000e */
[----:B------:R-:W-:Y:S01]  /*ebd0*/  ISETP.GE.AND P3, PT, R3, R6, PT ;  /* 0x000000060300720c */ /* 0x000fe20003f66270 */
[----:B-1----:R-:W-:-:S12]  /*ebe0*/  IMAD.MOV.U32 R3, RZ, RZ, R4 ;  /* 0x000000ffff037224 */ /* 0x002fd800078e0004 */
        /* <DEDUP_REMOVED lines=9> */
[----:B------:R0:W-:Y:S02]  /*ec80*/  LDGSTS.E.BYPASS.LTC128B.128 [R9+0x20c00], desc[UR4][R10.64+0x100], !P1 ;  /* 0x20c001000a097fae */ /* 0x0001e4000c901d44 */
.L_x_3264:
[----:B------:R-:W-:Y:S05]  /*ec90*/  BSYNC B0 ;  /* 0x0000000000007941 */ /* 0x000fea0003800000 */
.L_x_3263:
        /* <DEDUP_REMOVED lines=12> */
.L_x_3361:
[----:B0-----:R-:W-:Y:S01]  /*ed60*/  IMAD.MOV.U32 R10, RZ, RZ, 0x1 ;  /* 0x00000001ff0a7424 */ /* 0x001fe200078e00ff */
[----:B-1----:R-:W-:Y:S01]  /*ed70*/  MOV R0, RZ ;  /* 0x000000ff00007202 */ /* 0x002fe20000000f00 */
[----:B------:R-:W-:Y:S06]  /*ed80*/  @!P1 BRA `(.L_x_3266) ;  /* 0x0000001c009c9947 */ /* 0x000fec0003800000 */
[----:B------:R-:W-:Y:S01]  /*ed90*/  UIADD3 UR4, UR42, 0x1, URZ ;  /* 0x000000012a047890 */ /* 0x000fe2000fffe03f */
[----:B------:R-:W-:Y:S01]  /*eda0*/  LOP3.LUT R2, RZ, UR40, RZ, 0x33, !PT ;  /* 0x00000028ff027c12 */ /* 0x000fe2000f8e33ff */
[----:B------:R-:W0:Y:S01]  /*edb0*/  S2R R4, SR_TID.X ;  /* 0x0000000000047919 */ /* 0x000e220000002100 */
[----:B------:R-:W-:Y:S01]  /*edc0*/  IMAD.MOV.U32 R10, RZ, RZ, 0x1 ;  /* 0x00000001ff0a7424 */ /* 0x000fe200078e00ff */
[----:B------:R-:W-:-:S04]  /*edd0*/  UIMAD UR4, UR4, UR41, URZ ;  /* 0x00000029040472a4 */ /* 0x000fc8000f8e023f */
[----:B------:R-:W-:-:S04]  /*ede0*/  UISETP.LT.AND UP0, UPT, UR39, UR4, UPT ;  /* 0x000000042700728c */ /* 0x000fc8000bf01270 */
[----:B------:R-:W-:-:S06]  /*edf0*/  USEL UR4, UR39, UR4, UP0 ;  /* 0x0000000427047287 */ /* 0x000fcc0008000000 */
[----:B------:R-:W-:-:S05]  /*ee00*/  IMAD R3, RZ, RZ, -UR4 ;  /* 0x80000004ff037e24 */ /* 0x000fca000f8e02ff */
[----:B------:R-:W-:-:S04]  /*ee10*/  VIADDMNMX R2, R3, 0x1, R2, !PT ;  /* 0x0000000103027846 */ /* 0x000fc80007800102 */
[----:B------:R-:W-:Y:S02]  /*ee20*/  R2UR UR5, R2 ;  /* 0x00000000020572ca */ /* 0x000fe400000e0000 */
[----:B------:R-:W-:Y:S02]  /*ee30*/  LOP3.LUT R2, RZ, UR4, RZ, 0x33, !PT ;  /* 0x00000004ff027c12 */ /* 0x000fe4000f8e33ff */
[----:B0-----:R-:W-:Y:S01]  /*ee40*/  LOP3.LUT R9, R4, 0x1f, RZ, 0xc0, !PT ;  /* 0x0000001f04097812 */ /* 0x001fe200078ec0ff */
[----:B------:R-:W-:-:S08]  /*ee50*/  IMAD.MOV.U32 R4, RZ, RZ, R16 ;  /* 0x000000ffff047224 */ /* 0x000fd000078e0010 */
[----:B------:R-:W-:Y:S02]  /*ee60*/  UIADD3 UR6, UR5, -0x2, URZ ;  /* 0xfffffffe05067890 */ /* 0x000fe4000fffe03f */
[----:B------:R-:W-:-:S04]  /*ee70*/  UIADD3 UR5, UR4, UR5, URZ ;  /* 0x0000000504057290 */ /* 0x000fc8000fffe03f */
[----:B------:R-:W-:Y:S02]  /*ee80*/  ISETP.NE.AND P0, PT, R2, UR6, PT ;  /* 0x0000000602007c0c */ /* 0x000fe4000bf05270 */
[----:B------:R-:W-:-:S05]  /*ee90*/  IMAD.U32 R11, RZ, RZ, UR5 ;  /* 0x00000005ff0b7e24 */ /* 0x000fca000f8e00ff */
[----:B------:R-:W-:-:S06]  /*eea0*/  LOP3.LUT R11, R11, 0x1, RZ, 0xc0, !PT ;  /* 0x000000010b0b7812 */ /* 0x000fcc00078ec0ff */
[----:B------:R-:W-:Y:S05]  /*eeb0*/  @!P0 BRA `(.L_x_3267) ;  /* 0x0000001000ec8947 */ /* 0x000fea0003800000 */
[----:B------:R-:W-:Y:S01]  /*eec0*/  R2UR UR4, R11 ;  /* 0x000000000b0472ca */ /* 0x000fe200000e0000 */
[----:B------:R-:W-:Y:S01]  /*eed0*/  BSSY B0, `(.L_x_3267) ;  /* 0x0000139000007945 */ /* 0x000fe20003800000 */
[----:B------:R-:W-:Y:S02]  /*eee0*/  IMAD.MOV.U32 R7, RZ, RZ, 0x1 ;  /* 0x00000001ff077424 */ /* 0x000fe400078e00ff */
[----:B------:R-:W-:-:S09]  /*eef0*/  IMAD.MOV.U32 R4, RZ, RZ, R16 ;  /* 0x000000ffff047224 */ /* 0x000fd200078e0010 */
[----:B------:R-:W-:-:S06]  /*ef00*/  UIADD3 UR4, UR5, -UR4, URZ ;  /* 0x8000000405047290 */ /* 0x000fcc000fffe03f */
[----:B------:R-:W-:-:S07]  /*ef10*/  MOV R8, UR4 ;  /* 0x0000000400087c02 */ /* 0x000fce0008000f00 */
.L_x_3302:
[----:B------:R-:W-:Y:S01]  /*ef20*/  LOP3.LUT P0, RZ, R17, 0x2, RZ, 0xc0, !PT ;  /* 0x0000000211ff7812 */ /* 0x000fe2000780c0ff */
[----:B------:R-:W-:Y:S01]  /*ef30*/  VIADD R8, R8, 0xfffffffe ;  /* 0xfffffffe08087836 */ /* 0x000fe20000000000 */
[----:B------:R-:W-:Y:S04]  /*ef40*/  BSSY B1, `(.L_x_3268) ;  /* 0x0000096000017945 */ /* 0x000fe80003800000 */
[----:B------:R-:W-:-:S07]  /*ef50*/  ISETP.NE.AND P1, PT, R8, RZ, PT ;  /* 0x000000ff0800720c */ /* 0x000fce0003f25270 */
[----:B------:R-:W-:Y:S06]  /*ef60*/  @!P0 BRA `(.L_x_3269) ;  /* 0x00000008004c8947 */ /* 0x000fec0003800000 */
[----:B------:R-:W-:Y:S01]  /*ef70*/  LOP3.LUT P0, RZ, R17, 0x1, RZ, 0xc0, !PT ;  /* 0x0000000111ff7812 */ /* 0x000fe2000780c0ff */
[----:B------:R-:W-:-:S12]  /*ef80*/  IMAD.MOV.U32 R10, RZ, RZ, R6 ;  /* 0x000000ffff0a7224 */ /* 0x000fd800078e0006 */
[----:B------:R-:W-:Y:S05]  /*ef90*/  @!P0 BRA `(.L_x_3270) ;  /* 0x0000000000508947 */ /* 0x000fea0003800000 */
[----:B------:R-:W2:Y:S01]  /*efa0*/  LDL R5, [R1] ;  /* 0x0000000001057983 */ /* 0x000ea20000100800 */
[----:B------:R-:W0:Y:S01]  /*efb0*/  LDC R10, c[0x0][0x43c] ;  /* 0x00010f00ff0a7b82 */ /* 0x000e220000000800 */
[----:B------:R-:W-:Y:S01]  /*efc0*/  ULDC.64 UR4, c[0x0][0x428] ;  /* 0x00010a0000047ab9 */ /* 0x000fe20000000a00 */
[----:B------:R-:W-:Y:S01]  /*efd0*/  ULDC.64 UR6, c[0x0][0x208] ;  /* 0x0000820000067ab9 */ /* 0x000fe20000000a00 */
[----:B0-----:R-:W-:-:S13]  /*efe0*/  ISETP.NE.AND P0, PT, R10, 0x1, PT ;  /* 0x000000010a00780c */ /* 0x001fda0003f05270 */
[----:B------:R-:W0:Y:S02]  /*eff0*/  @P0 LDC.64 R2, c[0x0][0x440] ;  /* 0x00011000ff020b82 */ /* 0x000e240000000a00 */
[----:B0-----:R-:W-:-:S04]  /*f000*/  @P0 IMAD.HI.U32 R4, R6, R2, RZ ;  /* 0x0000000206040227 */ /* 0x001fc800078e00ff */
[----:B------:R-:W-:Y:S01]  /*f010*/  IMAD.MOV.U32 R2, RZ, RZ, R6 ;  /* 0x000000ffff027224 */ /* 0x000fe200078e0006 */
[----:B------:R-:W-:-:S04]  /*f020*/  @P0 SHF.R.U32.HI R2, RZ, R3, R4 ;  /* 0x00000003ff020219 */ /* 0x000fc80000011604 */
[--C-:B------:R-:W-:Y:S01]  /*f030*/  SHF.R.S32.HI R3, RZ, 0x1f, R2.reuse ;  /* 0x0000001fff037819 */ /* 0x100fe20000011402 */
[----:B--2---:R-:W-:Y:S02]  /*f040*/  IMAD R4, R5, UR4, RZ ;  /* 0x0000000405047c24 */ /* 0x004fe4000f8e02ff */
[----:B------:R-:W-:Y:S02]  /*f050*/  IMAD.MOV R5, RZ, RZ, -R2 ;  /* 0x000000ffff057224 */ /* 0x000fe400078e0a02 */
[C---:B------:R-:W-:Y:S02]  /*f060*/  IMAD R4, R19.reuse, UR5, R4 ;  /* 0x0000000513047c24 */ /* 0x040fe4000f8e0204 */
[----:B------:R-:W-:Y:S01]  /*f070*/  IMAD.WIDE.U32 R2, R19, UR4, R2 ;  /* 0x0000000413027c25 */ /* 0x000fe2000f8e0002 */
[----:B------:R-:W-:-:S03]  /*f080*/  ULDC.64 UR4, c[0x0][0x418] ;  /* 0x0001060000047ab9 */ /* 0x000fc60000000a00 */
[----:B------:R-:W-:Y:S01]  /*f090*/  IMAD.IADD R3, R4, 0x1, R3 ;  /* 0x0000000104037824 */ /* 0x000fe200078e0203 */
[----:B------:R-:W-:Y:S01]  /*f0a0*/  LEA R4, P0, R2, UR4, 0x2 ;  /* 0x0000000402047c11 */ /* 0x000fe2000f8010ff */
[----:B------:R-:W-:-:S03]  /*f0b0*/  IMAD R10, R10, R5, R6 ;  /* 0x000000050a0a7224 */ /* 0x000fc600078e0206 */
[----:B------:R-:W-:-:S05]  /*f0c0*/  LEA.HI.X R5, R2, UR5, R3, 0x2, P0 ;  /* 0x0000000502057c11 */ /* 0x000fca00080f1403 */
[----:B------:R0:W5:Y:S04]  /*f0d0*/  LDG.E R4, desc[UR6][R4.64] ;  /* 0x0000000604047981 */ /* 0x000168000c1e1900 */
.L_x_3270:
[----:B------:R-:W1:Y:S01]  /*f0e0*/  S2R R2, SR_TID.X ;  /* 0x0000000000027919 */ /* 0x000e620000002100 */
[----:B------:R-:W-:Y:S01]  /*f0f0*/  BSSY B2, `(.L_x_3271) ;  /* 0x0000006000027945 */ /* 0x000fe20003800000 */
[----:B-1----:R-:W-:Y:S02]  /*f100*/  LOP3.LUT R3, R2, 0x7f, RZ, 0xc0, !PT ;  /* 0x0000007f02037812 */ /* 0x002fe400078ec0ff */
[----:B------:R-:W-:Y:S02]  /*f110*/  SHF.L.U32 R2, R7, 0x1f, RZ ;  /* 0x0000001f07027819 */ /* 0x000fe400000006ff */
[----:B------:R-:W-:Y:S02]  /*f120*/  ISETP.NE.AND P2, PT, R3, RZ, PT ;  /* 0x000000ff0300720c */ /* 0x000fe40003f45270 */
[----:B------:R-:W1:Y:S02]  /*f130*/  SYNCS.PHASECHK.TRANS64.TRYWAIT P0, [UR38+0x36848], R2 ;  /* 0x03684802ff0075a7 */ /* 0x000e640008000166 */
[----:B-1----:R-:W-:Y:S09]  /*f140*/  @!P0 BRA `(.L_x_3272) ;  /* 0x0000003000588947 */ /* 0x002ff20003800000 */
.L_x_3362:
[----:B------:R-:W-:Y:S05]  /*f150*/  BSYNC B2 ;  /* 0x0000000000027941 */ /* 0x000fea0003800000 */
.L_x_3271:
[----:B------:R-:W-:Y:S04]  /*f160*/  BSSY B2, `(.L_x_3273) ;  /* 0x0000007000027945 */ /* 0x000fe80003800000 */
[----:B------:R-:W-:Y:S05]  /*f170*/  @P2 BRA `(.L_x_3274) ;  /* 0x0000000000142947 */ /* 0x000fea0003800000 */
[----:B------:R-:W-:Y:S01]  /*f180*/  ISETP.NE.AND P0, PT, R9, RZ, PT ;  /* 0x000000ff0900720c */ /* 0x000fe20003f05270 */
[----:B-1----:R-:W-:-:S04]  /*f190*/  IMAD.MOV.U32 R3, RZ, RZ, 0xa800 ;  /* 0x0000a800ff037424 */ /* 0x002fc800078e00ff */
[----:B------:R2:W-:Y:S08]  /*f1a0*/  SYNCS.ARRIVE.TRANS64 RZ, [UR38+0x36838], R3 ;  /* 0x03683803ffff79a7 */ /* 0x0005f00008000026 */
[----:B--2---:R-:W-:Y:S05]  /*f1b0*/  @!P0 BRA `(.L_x_3274) ;  /* 0x0000000000048947 */ /* 0x004fea0003800000 */
[----:B------:R-:W-:Y:S01]  /*f1c0*/  BPT.TRAP 0x1 ;  /* 0x000000040000795c */ /* 0x000fe20000300000 */
.L_x_3274:
[----:B------:R-:W-:Y:S05]  /*f1d0*/  BSYNC B2 ;  /* 0x0000000000027941 */ /* 0x000fea0003800000 */
.L_x_3273:
        /* <DEDUP_REMOVED lines=11> */
.L_x_3275:
[----:B------:R-:W-:-:S13]  /*f290*/  @P0 ELECT P3, URZ, PT ;  /* 0x00000000003f082f */ /* 0x000fda0003860000 */
[----:B-----5:R-:W-:Y:S02]  /*f2a0*/  @P3 R2UR UR37, R4 ;  /* 0x00000000042532ca */ /* 0x020fe400000e0000 */
        /* <DEDUP_REMOVED lines=11> */
.L_x_3276:
        /* <DEDUP_REMOVED lines=15> */
.L_x_3277:
        /* <DEDUP_REMOVED lines=12> */
.L_x_3363:
[----:B------:R-:W-:Y:S05]  /*f510*/  BSYNC B2 ;  /* 0x0000000000027941 */ /* 0x000fea0003800000 */
.L_x_3278:
        /* <DEDUP_REMOVED lines=9> */
.L_x_3281:
[----:B------:R-:W-:Y:S05]  /*f5b0*/  BSYNC B2 ;  /* 0x0000000000027941 */ /* 0x000fea0003800000 */
.L_x_3280:
        /* <DEDUP_REMOVED lines=10> */
.L_x_3282:
        /* <DEDUP_REMOVED lines=13> */
.L_x_3283:
        /* <DEDUP_REMOVED lines=13> */
.L_x_3284:
        /* <DEDUP_REMOVED lines=10> */
.L_x_3269:
[----:B------:R-:W-:Y:S05]  /*f8a0*/  BSYNC B1 ;  /* 0x0000000000017941 */ /* 0x000fea0003800000 */
.L_x_3268:
[----:B------:R-:W-:Y:S01]  /*f8b0*/  LOP3.LUT P0, RZ, R17, 0x2, RZ, 0xc0, !PT ;  /* 0x0000000211ff7812 */ /* 0x000fe2000780c0ff */
[----:B------:R-:W-:Y:S01]  /*f8c0*/  BSSY B1, `(.L_x_3285) ;  /* 0x0000096000017945 */ /* 0x000fe20003800000 */
[----:B------:R-:W-:-:S11]  /*f8d0*/  LOP3.LUT R10, R7, 0x1, RZ, 0x3c, !PT ;  /* 0x00000001070a7812 */ /* 0x000fd600078e3cff */
[----:B------:R-:W-:Y:S05]  /*f8e0*/  @!P0 BRA `(.L_x_3286) ;  /* 0x00000008004c8947 */ /* 0x000fea0003800000 */
[----:B------:R-:W-:Y:S01]  /*f8f0*/  LOP3.LUT P0, RZ, R17, 0x1, RZ, 0xc0, !PT ;  /* 0x0000000111ff7812 */ /* 0x000fe2000780c0ff */
[----:B------:R-:W-:-:S12]  /*f900*/  VIADD R12, R6, 0xffffffff ;  /* 0xffffffff060c7836 */ /* 0x000fd80000000000 */
        /* <DEDUP_REMOVED lines=12> */
[----:B------:R-:W-:-:S03]  /*f9d0*/  SHF.R.S32.HI R3, RZ, 0x1f, R2 ;  /* 0x0000001fff037819 */ /* 0x000fc60000011402 */
[----:B------:R-:W-:-:S04]  /*f9e0*/  IMAD.WIDE.U32 R2, R19, UR4, R2 ;  /* 0x0000000413027c25 */ /* 0x000fc8000f8e0002 */
[----:B--2---:R-:W-:-:S04]  /*f9f0*/  IMAD R4, R13, UR4, RZ ;  /* 0x000000040d047c24 */ /* 0x004fc8000f8e02ff */
[----:B------:R-:W-:Y:S01]  /*fa00*/  IMAD R4, R19, UR5, R4 ;  /* 0x0000000513047c24 */ /* 0x000fe2000f8e0204 */
[----:B------:R-:W-:-:S03]  /*fa10*/  ULDC.64 UR4, c[0x0][0x418] ;  /* 0x0001060000047ab9 */ /* 0x000fc60000000a00 */
[----:B------:R-:W-:Y:S01]  /*fa20*/  IMAD.IADD R3, R4, 0x1, R3 ;  /* 0x0000000104037824 */ /* 0x000fe200078e0203 */
[----:B------:R-:W-:-:S04]  /*fa30*/  LEA R4, P0, R2, UR4, 0x2 ;  /* 0x0000000402047c11 */ /* 0x000fc8000f8010ff */
[----:B------:R-:W-:-:S05]  /*fa40*/  LEA.HI.X R5, R2, UR5, R3, 0x2, P0 ;  /* 0x0000000502057c11 */ /* 0x000fca00080f1403 */
[----:B------:R0:W5:Y:S04]  /*fa50*/  LDG.E R4, desc[UR6][R4.64] ;  /* 0x0000000604047981 */ /* 0x000168000c1e1900 */
.L_x_3287:
[----:B------:R-:W1:Y:S01]  /*fa60*/  S2R R2, SR_TID.X ;  /* 0x0000000000027919 */ /* 0x000e620000002100 */
[----:B------:R-:W-:Y:S01]  /*fa70*/  BSSY B2, `(.L_x_3288) ;  /* 0x0000006000027945 */ /* 0x000fe20003800000 */
[----:B-1----:R-:W-:Y:S02]  /*fa80*/  LOP3.LUT R3, R2, 0x7f, RZ, 0xc0, !PT ;  /* 0x0000007f02037812 */ /* 0x002fe400078ec0ff */
[----:B------:R-:W-:Y:S02]  /*fa90*/  SHF.L.U32 R2, R10, 0x1f, RZ ;  /* 0x0000001f0a027819 */ /* 0x000fe400000006ff */
[----:B------:R-:W-:Y:S02]  /*faa0*/  ISETP.NE.AND P2, PT, R3, RZ, PT ;  /* 0x000000ff0300720c */ /* 0x000fe40003f45270 */
[----:B------:R-:W1:Y:S02]  /*fab0*/  SYNCS.PHASECHK.TRANS64.TRYWAIT P0, [UR38+0x36840], R2 ;  /* 0x03684002ff0075a7 */ /* 0x000e640008000166 */
[----:B-1----:R-:W-:Y:S09]  /*fac0*/  @!P0 BRA `(.L_x_3289) ;  /* 0x0000002800288947 */ /* 0x002ff20003800000 */
.L_x_3364:
[----:B------:R-:W-:Y:S05]  /*fad0*/  BSYNC B2 ;  /* 0x0000000000027941 */ /* 0x000fea0003800000 */
.L_x_3288:
[----:B------:R-:W-:Y:S04]  /*fae0*/  BSSY B2, `(.L_x_3290) ;  /* 0x0000007000027945 */ /* 0x000fe80003800000 */
[----:B------:R-:W-:Y:S05]  /*faf0*/  @P2 BRA `(.L_x_3291) ;  /* 0x0000000000142947 */ /* 0x000fea0003800000 */
[----:B------:R-:W-:Y:S01]  /*fb00*/  ISETP.NE.AND P0, PT, R9, RZ, PT ;  /* 0x000000ff0900720c */ /* 0x000fe20003f05270 */
[----:B-1----:R-:W-:-:S04]  /*fb10*/  IMAD.MOV.U32 R2, RZ, RZ, 0xa800 ;  /* 0x0000a800ff027424 */ /* 0x002fc800078e00ff */
[----:B------:R2:W-:Y:S08]  /*fb20*/  SYNCS.ARRIVE.TRANS64 RZ, [UR38+0x36830], R2 ;  /* 0x03683002ffff79a7 */ /* 0x0005f00008000026 */
[----:B--2---:R-:W-:Y:S05]  /*fb30*/  @!P0 BRA `(.L_x_3291) ;  /* 0x0000000000048947 */ /* 0x004fea0003800000 */
[----:B------:R-:W-:Y:S01]  /*fb40*/  BPT.TRAP 0x1 ;  /* 0x000000040000795c */ /* 0x000fe20000300000 */
.L_x_3291:
[----:B------:R-:W-:Y:S05]  /*fb50*/  BSYNC B2 ;  /* 0x0000000000027941 */ /* 0x000fea0003800000 */
.L_x_3290:
        /* <DEDUP_REMOVED lines=11> */
.L_x_3292:
        /* <DEDUP_REMOVED lines=14> */
.L_x_3293:
        /* <DEDUP_REMOVED lines=14> */
.L_x_3294:
        /* <DEDUP_REMOVED lines=12> */
.L_x_3365:
[----:B------:R-:W-:Y:S05]  /*fe90*/  BSYNC B2 ;  /* 0x0000000000027941 */ /* 0x000fea0003800000 */
.L_x_3295:
        /* <DEDUP_REMOVED lines=9> */
.L_x_3298:
[----:B------:R-:W-:Y:S05]  /*ff30*/  BSYNC B2 ;  /* 0x0000000000027941 */ /* 0x000fea0003800000 */
.L_x_3297:
        /* <DEDUP_REMOVED lines=10> */
.L_x_3299:
        /* <DEDUP_REMOVED lines=13> */
.L_x_3300:
        /* <DEDUP_REMOVED lines=13> */
.L_x_3301:
        /* <DEDUP_REMOVED lines=10> */
.L_x_3286:
[----:B------:R-:W-:Y:S05]  /*10220*/  BSYNC B1 ;  /* 0x0000000000017941 */ /* 0x000fea0003800000 */
.L_x_3285:
[----:B------:R-:W-:Y:S01]  /*10230*/  IADD3 R6, R6, -0x2, RZ ;  /* 0xfffffffe06067810 */ /* 0x000fe20007ffe0ff */
[----:B------:R-:W-:Y:S01]  /*10240*/  IMAD.MOV.U32 R7, RZ, RZ, R10 ;  /* 0x000000ffff077224 */ /* 0x000fe200078e000a */
[----:B------:R-:W-:Y:S06]  /*10250*/  @P1 BRA `(.L_x_3302) ;  /* 0xffffffec00301947 */ /* 0x000fec000383ffff */
[----:B------:R-:W-:Y:S05]  /*10260*/  BSYNC B0 ;  /* 0x0000000000007941 */ /* 0x000fea0003800000 */
.L_x_3267:
[----:B------:R-:W-:Y:S01]  /*10270*/  ISETP.NE.AND P0, PT, R11, RZ, PT ;  /* 0x000000ff0b00720c */ /* 0x000fe20003f05270 */
[----:B------:R-:W-:-:S12]  /*10280*/  BSSY B0, `(.L_x_3266) ;  /* 0x0000097000007945 */ /* 0x000fd80003800000 */
[----:B------:R-:W-:Y:S05]  /*10290*/  @!P0 BRA `(.L_x_3303) ;  /* 0x0000000800548947 */ /* 0x000fea0003800000 */
[----:B------:R-:W-:Y:S01]  /*102a0*/  LOP3.LUT P1, RZ, R17, 0x2, RZ, 0xc0, !PT ;  /* 0x0000000211ff7812 */ /* 0x000fe2000782c0ff */
[----:B------:R-:W-:-:S12]  /*102b0*/  IMAD.MOV.U32 R0, RZ, RZ, 0x1 ;  /* 0x00000001ff007424 */ /* 0x000fd800078e00ff */
[----:B------:R-:W-:Y:S05]  /*102c0*/  @!P1 BRA `(.L_x_3303) ;  /* 0x0000000800489947 */ /* 0x000fea0003800000 */
[----:B------:R-:W-:-:S13]  /*102d0*/  LOP3.LUT P1, RZ, R17, 0x1, RZ, 0xc0, !PT ;  /* 0x0000000111ff7812 */ /* 0x000fda000782c0ff */
[----:B------:R-:W-:Y:S05]  /*102e0*/  @!P1 BRA `(.L_x_3304) ;  /* 0x0000000000549947 */ /* 0x000fea0003800000 */
[----:B------:R-:W2:Y:S01]  /*102f0*/  LDL.LU R5, [R1] ;  /* 0x0000000001057983 */ /* 0x000ea20000300800 */
[----:B------:R-:W0:Y:S01]  /*10300*/  LDC R8, c[0x0][0x43c] ;  /* 0x00010f00ff087b82 */ /* 0x000e220000000800 */
[----:B------:R-:W-:Y:S01]  /*10310*/  IMAD.MOV.U32 R7, RZ, RZ, R6 ;  /* 0x000000ffff077224 */ /* 0x000fe200078e0006 */
[----:B------:R-:W-:Y:S01]  /*10320*/  ULDC.64 UR4, c[0x0][0x428] ;  /* 0x00010a0000047ab9 */ /* 0x000fe20000000a00 */
[----:B------:R-:W-:Y:S01]  /*10330*/  ULDC.64 UR6, c[0x0][0x208] ;  /* 0x0000820000067ab9 */ /* 0x000fe20000000a00 */
[----:B0-----:R-:W-:-:S13]  /*10340*/  ISETP.NE.AND P0, PT, R8, 0x1, PT ;  /* 0x000000010800780c */ /* 0x001fda0003f05270 */
[----:B------:R-:W0:Y:S02]  /*10350*/  @P0 LDC.64 R2, c[0x0][0x440] ;  /* 0x00011000ff020b82 */ /* 0x000e240000000a00 */
[----:B0-----:R-:W-:-:S05]  /*10360*/  @P0 IMAD.HI.U32 R2, R6, R2, RZ ;  /* 0x0000000206020227 */ /* 0x001fca00078e00ff */
[----:B------:R-:W-:-:S04]  /*10370*/  @P0 SHF.R.U32.HI R7, RZ, R3, R2 ;  /* 0x00000003ff070219 */ /* 0x000fc80000011602 */
[----:B------:R-:W-:Y:S01]  /*10380*/  SHF.R.S32.HI R3, RZ, 0x1f, R7 ;  /* 0x0000001fff037819 */ /* 0x000fe20000011407 */
[----:B--2---:R-:W-:-:S04]  /*10390*/  IMAD R2, R5, UR4, RZ ;  /* 0x0000000405027c24 */ /* 0x004fc8000f8e02ff */
[----:B------:R-:W-:Y:S02]  /*103a0*/  IMAD R5, R19, UR5, R2 ;  /* 0x0000000513057c24 */ /* 0x000fe4000f8e0202 */
        /* <DEDUP_REMOVED lines=9> */
.L_x_3304:
[----:B------:R-:W1:Y:S01]  /*10440*/  S2R R2, SR_TID.X ;  /* 0x0000000000027919 */ /* 0x000e620000002100 */
[----:B------:R-:W-:Y:S01]  /*10450*/  BSSY B1, `(.L_x_3305) ;  /* 0x0000006000017945 */ /* 0x000fe20003800000 */
[----:B-1----:R-:W-:Y:S02]  /*10460*/  LOP3.LUT R3, R2, 0x7f, RZ, 0xc0, !PT ;  /* 0x0000007f02037812 */ /* 0x002fe400078ec0ff */
[----:B------:R-:W-:Y:S02]  /*10470*/  SHF.L.U32 R2, R10, 0x1f, RZ ;  /* 0x0000001f0a027819 */ /* 0x000fe400000006ff */
[----:B------:R-:W-:Y:S02]  /*10480*/  ISETP.NE.AND P1, PT, R3, RZ, PT ;  /* 0x000000ff0300720c */ /* 0x000fe40003f25270 */
[----:B------:R-:W1:Y:S02]  /*10490*/  SYNCS.PHASECHK.TRANS64.TRYWAIT P0, [UR38+0x36848], R2 ;  /* 0x03684802ff0075a7 */ /* 0x000e640008000166 */
[----:B-1----:R-:W-:Y:S09]  /*104a0*/  @!P0 BRA `(.L_x_3306) ;  /* 0x0000001c00e08947 */ /* 0x002ff20003800000 */
.L_x_3366:
[----:B------:R-:W-:Y:S05]  /*104b0*/  BSYNC B1 ;  /* 0x0000000000017941 */ /* 0x000fea0003800000 */
.L_x_3305:
[----:B------:R-:W-:Y:S04]  /*104c0*/  BSSY B1, `(.L_x_3307) ;  /* 0x0000007000017945 */ /* 0x000fe80003800000 */
[----:B------:R-:W-:Y:S05]  /*104d0*/  @P1 BRA `(.L_x_3308) ;  /* 0x0000000000141947 */ /* 0x000fea0003800000 */
[----:B------:R-:W-:Y:S02]  /*104e0*/  ISETP.NE.AND P0, PT, R9, RZ, PT ;  /* 0x000000ff0900720c */ /* 0x000fe40003f05270 */
[----:B-1----:R-:W-:-:S04]  /*104f0*/  MOV R3, 0xa800 ;  /* 0x0000a80000037802 */ /* 0x002fc80000000f00 */
[----:B------:R2:W-:Y:S07]  /*10500*/  SYNCS.ARRIVE.TRANS64 RZ, [UR38+0x36838], R3 ;  /* 0x03683803ffff79a7 */ /* 0x0005ee0008000026 */
[----:B------:R-:W-:Y:S05]  /*10510*/  @!P0 BRA `(.L_x_3308) ;  /* 0x0000000000048947 */ /* 0x000fea0003800000 */
[----:B------:R-:W-:Y:S01]  /*10520*/  BPT.TRAP 0x1 ;  /* 0x000000040000795c */ /* 0x000fe20000300000 */
.L_x_3308:
[----:B------:R-:W-:Y:S05]  /*10530*/  BSYNC B1 ;  /* 0x0000000000017941 */ /* 0x000fea0003800000 */
.L_x_3307:
        /* <DEDUP_REMOVED lines=11> */
.L_x_3309:
        /* <DEDUP_REMOVED lines=14> */
.L_x_3310:
        /* <DEDUP_REMOVED lines=14> */
.L_x_3311:
        /* <DEDUP_REMOVED lines=11> */
.L_x_3367:
[----:B------:R-:W-:Y:S05]  /*10860*/  BSYNC B1 ;  /* 0x0000000000017941 */ /* 0x000fea0003800000 */
.L_x_3312:
        /* <DEDUP_REMOVED lines=9> */
.L_x_3315:
[----:B------:R-:W-:Y:S05]  /*10900*/  BSYNC B1 ;  /* 0x0000000000017941 */ /* 0x000fea0003800000 */
.L_x_3314:
        /* <DEDUP_REMOVED lines=10> */
.L_x_3316:
        /* <DEDUP_REMOVED lines=13> */
.L_x_3317:
        /* <DEDUP_REMOVED lines=13> */
.L_x_3318:
        /* <DEDUP_REMOVED lines=10> */
.L_x_3303:
[----:B------:R-:W-:Y:S05]  /*10bf0*/  BSYNC B0 ;  /* 0x0000000000007941 */ /* 0x000fea0003800000 */
.L_x_3266:
[----:B------:R-:W-:Y:S01]  /*10c00*/  LOP3.LUT P0, RZ, R17, 0x2, RZ, 0xc0, !PT ;  /* 0x0000000211ff7812 */ /* 0x000fe2000780c0ff */
[----:B------:R-:W-:-:S12]  /*10c10*/  BSSY B0, `(.L_x_3319) ;  /* 0x0000043000007945 */ /* 0x000fd80003800000 */
[----:B------:R-:W-:Y:S05]  /*10c20*/  @!P0 BRA `(.L_x_3320) ;  /* 0x0000000400048947 */ /* 0x000fea0003800000 */
[----:B------:R-:W0:Y:S01]  /*10c30*/  S2R R2, SR_TID.X ;  /* 0x0000000000027919 */ /* 0x000e220000002100 */
[----:B------:R-:W-:Y:S01]  /*10c40*/  LEA R3, R0, UR38, 0x3 ;  /* 0x0000002600037c11 */ /* 0x000fe2000f8e18ff */
[----:B------:R-:W-:Y:S01]  /*10c50*/  BSSY B1, `(.L_x_3321) ;  /* 0x0000006000017945 */ /* 0x000fe20003800000 */
[----:B0-----:R-:W-:Y:S02]  /*10c60*/  LOP3.LUT R4, R2, 0x7f, RZ, 0xc0, !PT ;  /* 0x0000007f02047812 */ /* 0x001fe400078ec0ff */
[----:B------:R-:W-:Y:S02]  /*10c70*/  SHF.L.U32 R2, R10, 0x1f, RZ ;  /* 0x0000001f0a027819 */ /* 0x000fe400000006ff */
[----:B------:R-:W-:Y:S02]  /*10c80*/  ISETP.NE.AND P1, PT, R4, RZ, PT ;  /* 0x000000ff0400720c */ /* 0x000fe40003f25270 */
[----:B------:R-:W0:Y:S02]  /*10c90*/  SYNCS.PHASECHK.TRANS64.TRYWAIT P0, [R3+URZ+0x36860], R2 ;  /* 0x03686002030075a7 */ /* 0x000e24000800017f */
[----:B0-----:R-:W-:Y:S09]  /*10ca0*/  @!P0 BRA `(.L_x_3322) ;  /* 0x0000001800108947 */ /* 0x001ff20003800000 */
.L_x_3368:
[----:B------:R-:W-:Y:S05]  /*10cb0*/  BSYNC B1 ;  /* 0x0000000000017941 */ /* 0x000fea0003800000 */
.L_x_3321:
        /* <DEDUP_REMOVED lines=8> */
.L_x_3324:
[----:B------:R-:W-:Y:S05]  /*10d40*/  BSYNC B1 ;  /* 0x0000000000017941 */ /* 0x000fea0003800000 */
.L_x_3323:
        /* <DEDUP_REMOVED lines=13> */
.L_x_3325:
        /* <DEDUP_REMOVED lines=13> */
.L_x_3326:
        /* <DEDUP_REMOVED lines=13> */
.L_x_3327:
        /* <DEDUP_REMOVED lines=8> */
.L_x_3320:
[----:B------:R-:W-:Y:S05]  /*11040*/  BSYNC B0 ;  /* 0x0000000000007941 */ /* 0x000fea0003800000 */
.L_x_3319:
[----:B------:R-:W-:-:S05]  /*11050*/  VIADD R0, R0, 0x1 ;  /* 0x0000000100007836 */ /* 0x000fca0000000000 */
[----:B------:R-:W-:-:S04]  /*11060*/  ISETP.NE.AND P0, PT, R0, 0x2, PT ;  /* 0x000000020000780c */ /* 0x000fc80003f05270 */
[----:B0-----:R-:W-:Y:S02]  /*11070*/  SEL R3, RZ, 0x1, P0 ;  /* 0x00000001ff037807 */ /* 0x001fe40000000000 */
[----:B------:R-:W-:Y:S02]  /*11080*/  SEL R0, R0, RZ, P0 ;  /* 0x000000ff00007207 */ /* 0x000fe40000000000 */
[----:B------:R-:W-:Y:S01]  /*11090*/  LOP3.LUT R10, R10, R3, RZ, 0x3c, !PT ;  /* 0x000000030a0a7212 */ /* 0x000fe200078e3cff */
[----:B------:R-:W-:-:S07]  /*110a0*/  IMAD.MOV.U32 R3, RZ, RZ, RZ ;  /* 0x000000ffff037224 */ /* 0x000fce00078e00ff */
.L_x_3250:
[----:B------:R-:W0:Y:S01]  /*110b0*/  S2R R5, SR_CgaCtaId ;  /* 0x0000000000057919 */ /* 0x000e220000008800 */
[----:B------:R-:W-:Y:S02]  /*110c0*/  MOV R2, 0x400 ;  /* 0x0000040000027802 */ /* 0x000fe40000000f00 */
[----:B------:R-:W-:Y:S02]  /*110d0*/  SHF.L.U32 R3, R3, 0x1f, RZ ;  /* 0x0000001f03037819 */ /* 0x000fe400000006ff */
[----:B0-----:R-:W-:-:S04]  /*110e0*/  LEA R2, R5, R2, 0x18 ;  /* 0x0000000205027211 */ /* 0x001fc800078ec0ff */
[----:B------:R-:W0:Y:S02]  /*110f0*/  SYNCS.PHASECHK.TRANS64.TRYWAIT P0, [R2+URZ+0x36820], R3 ;  /* 0x03682003020075a7 */ /* 0x000e24000800017f */
[----:B0-----:R-:W-:Y:S05]  /*11100*/  @!P0 BRA `(.L_x_3328) ;  /* 0x00000014000c8947 */ /* 0x001fea0003800000 */
.L_x_3369:
[----:B------:R-:W-:-:S03]  /*11110*/  UMOV UR4, 0xffffffff ;  /* 0xffffffff00047882 */ /* 0x000fc60000000000 */
[----:B------:R-:W-:Y:S05]  /*11120*/  BRA.DIV UR4, `(.L_x_3329) ;  /* 0x0000001604187947 */ /* 0x000fea000b800000 */
[----:B0-----:R-:W0:Y:S02]  /*11130*/  S2R R3, SR_TID.X ;  /* 0x0000000000037919 */ /* 0x001e240000002100 */
[----:B0-----:R-:W-:-:S04]  /*11140*/  SHF.R.U32.HI R3, RZ, 0x5, R3 ;  /* 0x00000005ff037819 */ /* 0x001fc80000011603 */
[----:B------:R-:W-:-:S05]  /*11150*/  LOP3.LUT R3, R3, 0x3, RZ, 0xc0, !PT ;  /* 0x0000000303037812 */ /* 0x000fca00078ec0ff */
[----:B------:R0:W1:Y:S02]  /*11160*/  SHFL.IDX PT, R14, R3, RZ, 0x1f ;  /* 0x00001fff030e7589 */ /* 0x00006400000e0000 */
.L_x_3372:
[----:B-1----:R-:W-:-:S13]  /*11170*/  ISETP.NE.AND P0, PT, R14, RZ, PT ;  /* 0x000000ff0e00720c */ /* 0x002fda0003f05270 */
[----:B------:R-:W-:Y:S05]  /*11180*/  @P0 BRA `(.L_x_3222) ;  /* 0x0000000000900947 */ /* 0x000fea0003800000 */
[----:B------:R-:W-:-:S03]  /*11190*/  UMOV UR4, 0xffffffff ;  /* 0xffffffff00047882 */ /* 0x000fc60000000000 */
[----:B------:R-:W-:Y:S05]  /*111a0*/  BRA.DIV UR4, `(.L_x_3330) ;  /* 0x00000016042c7947 */ /* 0x000fea000b800000 */
[----:B------:R-:W-:-:S13]  /*111b0*/  ELECT P6, URZ, PT ;  /* 0x00000000003f782f */ /* 0x000fda00038c0000 */
.L_x_3375:
        /* <DEDUP_REMOVED lines=8> */
.L_x_3331:
[----:B------:R-:W-:Y:S01]  /*11240*/  VIADD R9, R2, 0x36840 ;  /* 0x0003684002097836 */ /* 0x000fe20000000000 */
[----:B------:R-:W-:Y:S01]  /*11250*/  SHF.L.U32 R4, R10, 0x1f, RZ ;  /* 0x0000001f0a047819 */ /* 0x000fe200000006ff */
[----:B------:R-:W-:-:S03]  /*11260*/  VIADD R3, R0, 0x1 ;  /* 0x0000000100037836 */ /* 0x000fc60000000000 */
[----:B------:R-:W-:Y:S02]  /*11270*/  LEA R7, R0, R9, 0x3 ;  /* 0x0000000900077211 */ /* 0x000fe400078e18ff */
[C---:B------:R-:W-:Y:S02]  /*11280*/  ISETP.NE.AND P1, PT, R3.reuse, 0x2, PT ;  /* 0x000000020300780c */ /* 0x040fe40003f25270 */
[----:B------:R-:W0:Y:S02]  /*11290*/  SYNCS.PHASECHK.TRANS64.TRYWAIT P0, [R7+URZ], R4 ;  /* 0x00000004070075a7 */ /* 0x000e24000800017f */
[----:B------:R-:W-:Y:S02]  /*112a0*/  SEL R5, RZ, 0x1, P1 ;  /* 0x00000001ff057807 */ /* 0x000fe40000800000 */
[----:B------:R-:W-:Y:S02]  /*112b0*/  SEL R6, R3, RZ, P1 ;  /* 0x000000ff03067207 */ /* 0x000fe40000800000 */
[----:B------:R-:W-:-:S03]  /*112c0*/  LOP3.LUT R5, R10, R5, RZ, 0x3c, !PT ;  /* 0x000000050a057212 */ /* 0x000fc600078e3cff */
[----:B------:R-:W-:Y:S01]  /*112d0*/  IMAD R8, R6, 0x8, R9 ;  /* 0x0000000806087824 */ /* 0x000fe200078e0209 */
[----:B------:R-:W-:Y:S01]  /*112e0*/  SHF.L.U32 R5, R5, 0x1f, RZ ;  /* 0x0000001f05057819 */ /* 0x000fe200000006ff */
[----:B0-----:R-:W-:Y:S06]  /*112f0*/  @!P0 BRA `(.L_x_3332) ;  /* 0x0000001000f88947 */ /* 0x001fec0003800000 */
.L_x_3376:
[----:B------:R-:W1:Y:S02]  /*11300*/  SYNCS.PHASECHK.TRANS64.TRYWAIT P0, [R8+URZ], R5 ;  /* 0x00000005080075a7 */ /* 0x000e64000800017f */
[----:B-1----:R-:W-:Y:S05]  /*11310*/  @!P0 BRA `(.L_x_3333) ;  /* 0x0000001400048947 */ /* 0x002fea0003800000 */
.L_x_3377:
[----:B------:R-:W-:Y:S05]  /*11320*/  @!P2 BRA `(.L_x_3334) ;  /* 0x000000000004a947 */ /* 0x000fea0003800000 */
[----:B------:R-:W-:Y:S01]  /*11330*/  BPT.TRAP 0x1 ;  /* 0x000000040000795c */ /* 0x000fe20000300000 */
.L_x_3334:
[----:B------:R-:W-:-:S04]  /*11340*/  VIADD R3, R2, 0x36860 ;  /* 0x0003686002037836 */ /* 0x000fc80000000000 */
[----:B0-----:R-:W-:-:S04]  /*11350*/  IMAD R7, R0, 0x8, R3 ;  /* 0x0000000800077824 */ /* 0x001fc800078e0203 */
[----:B------:R-:W0:Y:S02]  /*11360*/  SYNCS.PHASECHK.TRANS64.TRYWAIT P0, [R7+URZ], R4 ;  /* 0x00000004070075a7 */ /* 0x000e24000800017f */
[----:B0-----:R-:W-:Y:S05]  /*11370*/  @!P0 BRA `(.L_x_3335) ;  /* 0x0000001400008947 */ /* 0x001fea0003800000 */
.L_x_3378:
[----:B------:R-:W-:-:S07]  /*11380*/  IMAD R6, R6, 0x8, R3 ;  /* 0x0000000806067824 */ /* 0x000fce00078e0203 */
.L_x_3336:
[----:B--2---:R2:W3:Y:S02]  /*11390*/  SYNCS.PHASECHK.TRANS64.TRYWAIT P0, [R6+URZ], R5 ;  /* 0x00000005060075a7 */ /* 0x0044e4000800017f */
[----:B---3--:R-:W-:Y:S05]  /*113a0*/  @!P0 NANOSLEEP.SYNCS 0x989680 ;  /* 0x009896800000895d */ /* 0x008fea0003900000 */
[----:B------:R-:W3:Y:S02]  /*113b0*/  @!P0 SYNCS.PHASECHK.TRANS64 P0, [R6+URZ], R5 ;  /* 0x00000005060085a7 */ /* 0x000ee4000800007f */
[----:B---3--:R-:W-:Y:S05]  /*113c0*/  @!P0 BRA `(.L_x_3336) ;  /* 0xfffffffc00f08947 */ /* 0x008fea000383ffff */
.L_x_3222:
[----:B------:R-:W-:Y:S05]  /*113d0*/  BSYNC B6 ;  /* 0x0000000000067941 */ /* 0x000fea0003800000 */
.L_x_3219:
[----:B------:R-:W-:Y:S05]  /*113e0*/  EXIT ;  /* 0x000000000000794d */ /* 0x000fea0003800000 */
.L_x_3226:
[----:B------:R-:W-:-:S13]  /*113f0*/  R2UR UR4, R16 ;  /* 0x00000000100472ca */ /* 0x000fda00000e0000 */
[----:B0-----:R-:W-:-:S04]  /*11400*/  IMAD.U32 R3, RZ, RZ, UR4 ;  /* 0x00000004ff037e24 */ /* 0x001fc8000f8e00ff */
[----:B------:R0:W1:Y:S03]  /*11410*/  SYNCS.PHASECHK.TRANS64.TRYWAIT P0, [R3+URZ+0x36800], R0 ;  /* 0x03680000030075a7 */ /* 0x000066000800017f */
[----:B-1----:R-:W-:Y:S05]  /*11420*/  @!P0 NANOSLEEP.SYNCS 0x989680 ;  /* 0x009896800000895d */ /* 0x002fea0003900000 */
[----:B------:R-:W1:Y:S02]  /*11430*/  @!P0 SYNCS.PHASECHK.TRANS64 P0, [R3+URZ+0x36800], R0 ;  /* 0x03680000030085a7 */ /* 0x000e64000800007f */
[----:B-1----:R-:W-:Y:S05]  /*11440*/  @!P0 BRA `(.L_x_3226) ;  /* 0xfffffffc00e88947 */ /* 0x002fea000383ffff */
[----:B------:R-:W-:Y:S05]  /*11450*/  BRA `(.L_x_3337) ;  /* 0xffffff0000007947 */ /* 0x000fea000383ffff */
.L_x_3230:
[----:B------:R-:W-:-:S13]  /*11460*/  R2UR UR4, R16 ;  /* 0x00000000100472ca */ /* 0x000fda00000e0000 */
[----:B0-----:R-:W-:-:S04]  /*11470*/  MOV R3, UR4 ;  /* 0x0000000400037c02 */ /* 0x001fc80008000f00 */
[----:B------:R0:W2:Y:S03]  /*11480*/  SYNCS.PHASECHK.TRANS64.TRYWAIT P2, [R3+URZ+0x36830], R0 ;  /* 0x03683000030075a7 */ /* 0x0000a6000804017f */
[----:B--2---:R-:W-:Y:S05]  /*11490*/  @!P2 NANOSLEEP.SYNCS 0x989680 ;  /* 0x009896800000a95d */ /* 0x004fea0003900000 */
[----:B------:R-:W2:Y:S02]  /*114a0*/  @!P2 SYNCS.PHASECHK.TRANS64 P2, [R3+URZ+0x36830], R0 ;  /* 0x036830000300a5a7 */ /* 0x000ea4000804007f */
[----:B--2---:R-:W-:Y:S05]  /*114b0*/  @!P2 BRA `(.L_x_3230) ;  /* 0xfffffffc00e8a947 */ /* 0x004fea000383ffff */
[----:B------:R-:W-:Y:S05]  /*114c0*/  BRA `(.L_x_3229) ;  /* 0xffffff0000307947 */ /* 0x000fea000383ffff */
.L_x_3235:
[----:B------:R-:W-:-:S13]  /*114d0*/  R2UR UR4, R6 ;  /* 0x00000000060472ca */ /* 0x000fda00000e0000 */
[----:B-1----:R-:W-:-:S04]  /*114e0*/  IMAD.U32 R3, RZ, RZ, UR4 ;  /* 0x00000004ff037e24 */ /* 0x002fc8000f8e00ff */
[----:B------:R1:W2:Y:S03]  /*114f0*/  SYNCS.PHASECHK.TRANS64.TRYWAIT P2, [R3+URZ+0x36830], R0 ;  /* 0x03683000030075a7 */ /* 0x0002a6000804017f */
[----:B--2---:R-:W-:Y:S05]  /*11500*/  @!P2 NANOSLEEP.SYNCS 0x989680 ;  /* 0x009896800000a95d */ /* 0x004fea0003900000 */
[----:B------:R-:W2:Y:S02]  /*11510*/  @!P2 SYNCS.PHASECHK.TRANS64 P2, [R3+URZ+0x36830], R0 ;  /* 0x036830000300a5a7 */ /* 0x000ea4000804007f */
[----:B--2---:R-:W-:Y:S05]  /*11520*/  @!P2 BRA `(.L_x_3235) ;  /* 0xfffffffc00e8a947 */ /* 0x004fea000383ffff */
[----:B------:R-:W-:Y:S05]  /*11530*/  BRA `(.L_x_3234) ;  /* 0xffffff4800287947 */ /* 0x000fea000383ffff */
.L_x_3239:
[----:B-1----:R-:W-:-:S04]  /*11540*/  IMAD.U32 R3, RZ, RZ, UR5 ;  /* 0x00000005ff037e24 */ /* 0x002fc8000f8e00ff */
[----:B------:R1:W2:Y:S03]  /*11550*/  SYNCS.PHASECHK.TRANS64.TRYWAIT P2, [R3+URZ+0x36850], R0 ;  /* 0x03685000030075a7 */ /* 0x0002a6000804017f */
[----:B--2---:R-:W-:Y:S05]  /*11560*/  @!P2 NANOSLEEP.SYNCS 0x989680 ;  /* 0x009896800000a95d */ /* 0x004fea0003900000 */
[----:B------:R-:W2:Y:S02]  /*11570*/  @!P2 SYNCS.PHASECHK.TRANS64 P2, [R3+URZ+0x36850], R0 ;  /* 0x036850000300a5a7 */ /* 0x000ea4000804007f */
[----:B--2---:R-:W-:Y:S05]  /*11580*/  @!P2 BRA `(.L_x_3239) ;  /* 0xfffffffc00eca947 */ /* 0x004fea000383ffff */
[----:B------:R-:W-:Y:S05]  /*11590*/  BRA `(.L_x_3238) ;  /* 0xffffff7400a47947 */ /* 0x000fea000383ffff */
.L_x_3244:
[----:B-1----:R1:W2:Y:S02]  /*115a0*/  SYNCS.PHASECHK.TRANS64.TRYWAIT P0, [R9+URZ+0x36850], R2 ;  /* 0x03685002090075a7 */ /* 0x0022a4000800017f */
[----:B--2---:R-:W-:Y:S05]  /*115b0*/  @!P0 NANOSLEEP.SYNCS 0x989680 ;  /* 0x009896800000895d */ /* 0x004fea0003900000 */
[----:B------:R-:W2:Y:S02]  /*115c0*/  @!P0 SYNCS.PHASECHK.TRANS64 P0, [R9+URZ+0x36850], R2 ;  /* 0x03685002090085a7 */ /* 0x000ea4000800007f */
[----:B--2---:R-:W-:Y:S05]  /*115d0*/  @!P0 BRA `(.L_x_3244) ;  /* 0xfffffffc00f08947 */ /* 0x004fea000383ffff */
[----:B------:R-:W-:Y:S05]  /*115e0*/  BRA `(.L_x_3243) ;  /* 0xffffff9000807947 */ /* 0x000fea000383ffff */
.L_x_3255:
[----:B------:R-:W-:Y:S02]  /*115f0*/  IMAD.MOV.U32 R13, RZ, RZ, R0 ;  /* 0x000000ffff0d7224 */ /* 0x000fe400078e0000 */
[----:B------:R-:W-:Y:S02]  /*11600*/  IMAD.MOV.U32 R12, RZ, RZ, RZ ;  /* 0x000000ffff0c7224 */ /* 0x000fe400078e00ff */
[----:B------:R-:W-:Y:S02]  /*11610*/  IMAD.MOV.U32 R11, RZ, RZ, 0x1f ;  /* 0x0000001fff0b7424 */ /* 0x000fe400078e00ff */
[----:B------:R-:W-:-:S07]  /*11620*/  IMAD.MOV.U32 R15, RZ, RZ, -0x1 ;  /* 0xffffffffff0f7424 */ /* 0x000fce00078e00ff */
[----:B0-----:R-:W-:Y:S05]  /*11630*/  WARPSYNC.COLLECTIVE R15, `(.L_x_3338) ;  /* 0x000000000f087348 */ /* 0x001fea0003c00000 */
[----:B------:R1:W2:Y:S02]  /*11640*/  SHFL.IDX P6, R14, R13, R12, R11 ;  /* 0x0000000c0d0e7389 */ /* 0x0002a400000c000b */
[----:B012---:R-:W-:Y:S01]  /*11650*/  ENDCOLLECTIVE ;  /* 0x000000000000791b */ /* 0x007fe20003800000 */
.L_x_3338:
[----:B------:R-:W-:Y:S05]  /*11660*/  BRA `(.L_x_3339) ;  /* 0xffffffc400907947 */ /* 0x000fea000383ffff */
.L_x_3257:
[----:B------:R-:W-:Y:S01]  /*11670*/  BSSY B0, `(.L_x_3340) ;  /* 0x0000006000007945 */ /* 0x000fe20003800000 */
[----:B------:R-:W-:-:S07]  /*11680*/  MOV R15, 0xffffffff ;  /* 0xffffffff000f7802 */ /* 0x000fce0000000f00 */
[----:B01----:R-:W-:Y:S05]  /*11690*/  WARPSYNC.COLLECTIVE R15, `(.L_x_3341) ;  /* 0x000000000f0c7348 */ /* 0x003fea0003c00000 */
[----:B------:R-:W-:Y:S02]  /*116a0*/  ELECT P6, UR62, PT ;  /* 0x00000000003e782f */ /* 0x000fe400038c0000 */
[----:B------:R-:W-:Y:S01]  /*116b0*/  MOV R14, UR62 ;  /* 0x0000003e000e7c02 */ /* 0x000fe20008000f00 */
[----:B01----:R-:W-:Y:S10]  /*116c0*/  ENDCOLLECTIVE ;  /* 0x000000000000791b */ /* 0x003ff40003800000 */
.L_x_3341:
[----:B------:R-:W-:Y:S05]  /*116d0*/  BSYNC B0 ;  /* 0x0000000000007941 */ /* 0x000fea0003800000 */
.L_x_3340:
[----:B------:R-:W-:Y:S05]  /*116e0*/  BRA `(.L_x_3342) ;  /* 0xffffffc400907947 */ /* 0x000fea000383ffff */
.L_x_3259:
[----:B-1----:R-:W-:-:S04]  /*116f0*/  IMAD.U32 R3, RZ, RZ, UR38 ;  /* 0x00000026ff037e24 */ /* 0x002fc8000f8e00ff */
[----:B------:R1:W3:Y:S03]  /*11700*/  SYNCS.PHASECHK.TRANS64.TRYWAIT P0, [R3+URZ+0x36840], R0 ;  /* 0x03684000030075a7 */ /* 0x0002e6000800017f */
[----:B---3--:R-:W-:Y:S05]  /*11710*/  @!P0 NANOSLEEP.SYNCS 0x989680 ;  /* 0x009896800000895d */ /* 0x008fea0003900000 */
[----:B------:R-:W3:Y:S02]  /*11720*/  @!P0 SYNCS.PHASECHK.TRANS64 P0, [R3+URZ+0x36840], R0 ;  /* 0x03684000030085a7 */ /* 0x000ee4000800007f */
[----:B---3--:R-:W-:Y:S05]  /*11730*/  @!P0 BRA `(.L_x_3259) ;  /* 0xfffffffc00ec8947 */ /* 0x008fea000383ffff */
[----:B------:R-:W-:Y:S05]  /*11740*/  BRA `(.L_x_3343) ;  /* 0xffffffc400ec7947 */ /* 0x000fea000383ffff */
.L_x_3262:
[----:B------:R-:W-:Y:S02]  /*11750*/  IMAD R8, R12, 0x80, R8 ;  /* 0x000000800c087824 */ /* 0x000fe400078e0208 */
[----:B------:R-:W-:Y:S02]  /*11760*/  IMAD.MOV.U32 R13, RZ, RZ, R7 ;  /* 0x000000ffff0d7224 */ /* 0x000fe400078e0007 */
[----:B------:R-:W-:Y:S02]  /*11770*/  IMAD.MOV.U32 R12, RZ, RZ, RZ ;  /* 0x000000ffff0c7224 */ /* 0x000fe400078e00ff */
[----:B------:R-:W-:Y:S02]  /*11780*/  IMAD.MOV.U32 R11, RZ, RZ, 0x181f ;  /* 0x0000181fff0b7424 */ /* 0x000fe400078e00ff */
[----:B------:R-:W-:Y:S02]  /*11790*/  IMAD.MOV.U32 R15, RZ, RZ, -0x1 ;  /* 0xffffffffff0f7424 */ /* 0x000fe400078e00ff */
[----:B------:R-:W-:-:S07]  /*117a0*/  VIADD R5, R8, 0x10 ;  /* 0x0000001008057836 */ /* 0x000fce0000000000 */
[----:B------:R-:W-:Y:S05]  /*117b0*/  WARPSYNC.COLLECTIVE R15, `(.L_x_3344) ;  /* 0x000000000f087348 */ /* 0x000fea0003c00000 */
[----:B------:R0:W1:Y:S02]  /*117c0*/  SHFL.IDX P6, R14, R13, R12, R11 ;  /* 0x0000000c0d0e7389 */ /* 0x00006400000c000b */
[----:B01----:R-:W-:Y:S01]  /*117d0*/  ENDCOLLECTIVE ;  /* 0x000000000000791b */ /* 0x003fe20003800000 */
.L_x_3344:
[----:B------:R-:W-:Y:S01]  /*117e0*/  IMAD.MOV.U32 R13, RZ, RZ, R0 ;  /* 0x000000ffff0d7224 */ /* 0x000fe200078e0000 */
[----:B------:R-:W-:-:S07]  /*117f0*/  MOV R2, R14 ;  /* 0x0000000e00027202 */ /* 0x000fce0000000f00 */
[----:B------:R-:W-:Y:S05]  /*11800*/  WARPSYNC.COLLECTIVE R15, `(.L_x_3345) ;  /* 0x000000000f087348 */ /* 0x000fea0003c00000 */
[----:B------:R0:W1:Y:S02]  /*11810*/  SHFL.IDX P6, R14, R13, R12, R11 ;  /* 0x0000000c0d0e7389 */ /* 0x00006400000c000b */
[----:B01----:R-:W-:Y:S01]  /*11820*/  ENDCOLLECTIVE ;  /* 0x000000000000791b */ /* 0x003fe20003800000 */
.L_x_3345:
[----:B------:R-:W-:Y:S01]  /*11830*/  ULDC UR4, c[0x0][0x288] ;  /* 0x0000a20000047ab9 */ /* 0x000fe20000000800 */
[----:B------:R-:W-:Y:S01]  /*11840*/  ULDC.64 UR6, c[0x0][0x208] ;  /* 0x0000820000067ab9 */ /* 0x000fe20000000a00 */
[----:B------:R-:W-:Y:S02]  /*11850*/  IMAD R6, R6, UR4, RZ ;  /* 0x0000000406067c24 */ /* 0x000fe4000f8e02ff */
[----:B------:R-:W-:-:S03]  /*11860*/  IMAD.MOV.U32 R3, RZ, RZ, R2 ;  /* 0x000000ffff037224 */ /* 0x000fc600078e0002 */
[----:B------:R-:W-:Y:S01]  /*11870*/  ISETP.GE.AND P3, PT, R8, R6, PT ;  /* 0x000000060800720c */ /* 0x000fe20003f66270 */
[----:B------:R-:W-:Y:S02]  /*11880*/  IMAD.MOV.U32 R13, RZ, RZ, R7 ;  /* 0x000000ffff0d7224 */ /* 0x000fe400078e0007 */
[----:B------:R-:W-:-:S10]  /*11890*/  IMAD.MOV.U32 R12, RZ, RZ, 0x1 ;  /* 0x00000001ff0c7424 */ /* 0x000fd400078e00ff */
[----:B------:R-:W-:Y:S01]  /*118a0*/  @!P3 LEA R21, R9, UR38, 0x1 ;  /* 0x000000260915bc11 */ /* 0x000fe2000f8e08ff */
[----:B------:R-:W-:-:S04]  /*118b0*/  IMAD.MOV.U32 R2, RZ, RZ, R14 ;  /* 0x000000ffff027224 */ /* 0x000fc800078e000e */
[----:B------:R-:W-:-:S05]  /*118c0*/  @!P3 IMAD.WIDE.U32 R2, R10, 0x2, R2 ;  /* 0x000000020a02b825 */ /* 0x000fca00078e0002 */
[----:B------:R-:W-:Y:S01]  /*118d0*/  @!PT LDS RZ, [RZ] ;  /* 0x00000000fffff984 */ /* 0x000fe20000000800 */
[----:B------:R-:W-:Y:S01]  /*118e0*/  @!PT LDS RZ, [RZ] ;  /* 0x00000000fffff984 */ /* 0x000fe20000000800 */
[----:B------:R-:W-:Y:S01]  /*118f0*/  @!PT LDS RZ, [RZ] ;  /* 0x00000000fffff984 */ /* 0x000fe20000000800 */
[----:B------:R0:W-:Y:S04]  /*11900*/  @!P3 LDGSTS.E.BYPASS.LTC128B.128 [R21+0x15400], desc[UR6][R2.64], !P2 ;  /* 0x154000000215bfae */ /* 0x0001e8000d101d46 */
[----:B------:R0:W-:Y:S04]  /*11910*/  @!P3 LDGSTS.E.BYPASS.LTC128B.128 [R21+0x19400], desc[UR6][R2.64+0x80], !P0 ;  /* 0x194000800215bfae */ /* 0x0001e8000c101d46 */
[----:B------:R0:W-:Y:S01]  /*11920*/  @!P3 LDGSTS.E.BYPASS.LTC128B.128 [R21+0x1d400], desc[UR6][R2.64+0x100], !P1 ;  /* 0x1d4001000215bfae */ /* 0x0001e2000c901d46 */
[----:B------:R-:W-:-:S13]  /*11930*/  ISETP.GE.AND P3, PT, R5, R6, PT ;  /* 0x000000060500720c */ /* 0x000fda0003f66270 */
[----:B0-----:R-:W-:Y:S05]  /*11940*/  WARPSYNC.COLLECTIVE R15, `(.L_x_3346) ;  /* 0x000000000f087348 */ /* 0x001fea0003c00000 */
[----:B------:R1:W2:Y:S02]  /*11950*/  SHFL.IDX P6, R14, R13, R12, R11 ;  /* 0x0000000c0d0e7389 */ /* 0x0002a400000c000b */
[----:B012---:R-:W-:Y:S01]  /*11960*/  ENDCOLLECTIVE ;  /* 0x000000000000791b */ /* 0x007fe20003800000 */
.L_x_3346:
[----:B------:R-:W-:Y:S01]  /*11970*/  VIADD R3, R8, 0x20 ;  /* 0x0000002008037836 */ /* 0x000fe20000000000 */
[----:B------:R-:W-:Y:S01]  /*11980*/  @!P3 LEA R20, R9, UR38, 0x1 ;  /* 0x000000260914bc11 */ /* 0x000fe2000f8e08ff */
[----:B------:R-:W-:Y:S01]  /*11990*/  IMAD.MOV.U32 R13, RZ, RZ, R0 ;  /* 0x000000ffff0d7224 */ /* 0x000fe200078e0000 */
[----:B------:R-:W-:-:S07]  /*119a0*/  MOV R4, R14 ;  /* 0x0000000e00047202 */ /* 0x000fce0000000f00 */
[----:B------:R-:W-:Y:S05]  /*119b0*/  WARPSYNC.COLLECTIVE R15, `(.L_x_3347) ;  /* 0x000000000f087348 */ /* 0x000fea0003c00000 */
[----:B------:R0:W1:Y:S02]  /*119c0*/  SHFL.IDX P6, R14, R13, R12, R11 ;  /* 0x0000000c0d0e7389 */ /* 0x00006400000c000b */
[----:B01----:R-:W-:Y:S01]  /*119d0*/  ENDCOLLECTIVE ;  /* 0x000000000000791b */ /* 0x003fe20003800000 */
.L_x_3347:
[----:B------:R-:W-:Y:S01]  /*119e0*/  ULDC.64 UR4, c[0x0][0x208] ;  /* 0x0000820000047ab9 */ /* 0x000fe20000000a00 */
[----:B------:R-:W-:Y:S02]  /*119f0*/  IMAD.MOV.U32 R5, RZ, RZ, R4 ;  /* 0x000000ffff057224 */ /* 0x000fe400078e0004 */
        /* <DEDUP_REMOVED lines=14> */
.L_x_3348:
[----:B------:R-:W-:Y:S01]  /*11ae0*/  VIADD R5, R8, 0x30 ;  /* 0x0000003008057836 */ /* 0x000fe20000000000 */
[----:B------:R-:W-:Y:S01]  /*11af0*/  @!P3 LEA R21, R9, UR38, 0x1 ;  /* 0x000000260915bc11 */ /* 0x000fe2000f8e08ff */
[----:B------:R-:W-:Y:S01]  /*11b00*/  IMAD.MOV.U32 R13, RZ, RZ, R0 ;  /* 0x000000ffff0d7224 */ /* 0x000fe200078e0000 */
[----:B------:R-:W-:-:S07]  /*11b10*/  MOV R2, R14 ;  /* 0x0000000e00027202 */ /* 0x000fce0000000f00 */
[----:B------:R-:W-:Y:S05]  /*11b20*/  WARPSYNC.COLLECTIVE R15, `(.L_x_3349) ;  /* 0x000000000f087348 */ /* 0x000fea0003c00000 */
[----:B------:R0:W1:Y:S02]  /*11b30*/  SHFL.IDX P6, R14, R13, R12, R11 ;  /* 0x0000000c0d0e7389 */ /* 0x00006400000c000b */
[----:B01----:R-:W-:Y:S01]  /*11b40*/  ENDCOLLECTIVE ;  /* 0x000000000000791b */ /* 0x003fe20003800000 */
.L_x_3349:
        /* <DEDUP_REMOVED lines=16> */
.L_x_3350:
[----:B------:R-:W-:Y:S01]  /*11c50*/  VIADD R3, R8, 0x40 ;  /* 0x0000004008037836 */ /* 0x000fe20000000000 */
[----:B------:R-:W-:Y:S01]  /*11c60*/  @!P3 LEA R20, R9, UR38, 0x1 ;  /* 0x000000260914bc11 */ /* 0x000fe2000f8e08ff */
[----:B------:R-:W-:Y:S01]  /*11c70*/  IMAD.MOV.U32 R13, RZ, RZ, R0 ;  /* 0x000000ffff0d7224 */ /* 0x000fe200078e0000 */
[----:B------:R-:W-:-:S07]  /*11c80*/  MOV R4, R14 ;  /* 0x0000000e00047202 */ /* 0x000fce0000000f00 */
[----:B------:R-:W-:Y:S05]  /*11c90*/  WARPSYNC.COLLECTIVE R15, `(.L_x_3351) ;  /* 0x000000000f087348 */ /* 0x000fea0003c00000 */
[----:B------:R0:W1:Y:S02]  /*11ca0*/  SHFL.IDX P6, R14, R13, R12, R11 ;  /* 0x0000000c0d0e7389 */ /* 0x00006400000c000b */
[----:B01----:R-:W-:Y:S01]  /*11cb0*/  ENDCOLLECTIVE ;  /* 0x000000000000791b */ /* 0x003fe20003800000 */
.L_x_3351:
        /* <DEDUP_REMOVED lines=16> */
.L_x_3352:
[----:B------:R-:W-:Y:S01]  /*11dc0*/  VIADD R5, R8, 0x50 ;  /* 0x0000005008057836 */ /* 0x000fe20000000000 */
[----:B------:R-:W-:Y:S01]  /*11dd0*/  @!P3 LEA R21, R9, UR38, 0x1 ;  /* 0x000000260915bc11 */ /* 0x000fe2000f8e08ff */
[----:B------:R-:W-:Y:S01]  /*11de0*/  IMAD.MOV.U32 R13, RZ, RZ, R0 ;  /* 0x000000ffff0d7224 */ /* 0x000fe200078e0000 */
[----:B------:R-:W-:-:S07]  /*11df0*/  MOV R2, R14 ;  /* 0x0000000e00027202 */ /* 0x000fce0000000f00 */
[----:B------:R-:W-:Y:S05]  /*11e00*/  WARPSYNC.COLLECTIVE R15, `(.L_x_3353) ;  /* 0x000000000f087348 */ /* 0x000fea0003c00000 */
[----:B------:R0:W1:Y:S02]  /*11e10*/  SHFL.IDX P6, R14, R13, R12, R11 ;  /* 0x0000000c0d0e7389 */ /* 0x00006400000c000b */
[----:B01----:R-:W-:Y:S01]  /*11e20*/  ENDCOLLECTIVE ;  /* 0x000000000000791b */ /* 0x003fe20003800000 */
.L_x_3353:
        /* <DEDUP_REMOVED lines=16> */
.L_x_3354:
[----:B------:R-:W-:Y:S01]  /*11f30*/  VIADD R3, R8, 0x60 ;  /* 0x0000006008037836 */ /* 0x000fe20000000000 */
[----:B------:R-:W-:Y:S01]  /*11f40*/  @!P3 LEA R20, R9, UR38, 0x1 ;  /* 0x000000260914bc11 */ /* 0x000fe2000f8e08ff */
[----:B------:R-:W-:Y:S01]  /*11f50*/  IMAD.MOV.U32 R13, RZ, RZ, R0 ;  /* 0x000000ffff0d7224 */ /* 0x000fe200078e0000 */
[----:B------:R-:W-:-:S07]  /*11f60*/  MOV R4, R14 ;  /* 0x0000000e00047202 */ /* 0x000fce0000000f00 */
[----:B------:R-:W-:Y:S05]  /*11f70*/  WARPSYNC.COLLECTIVE R15, `(.L_x_3355) ;  /* 0x000000000f087348 */ /* 0x000fea0003c00000 */
[----:B------:R0:W1:Y:S02]  /*11f80*/  SHFL.IDX P6, R14, R13, R12, R11 ;  /* 0x0000000c0d0e7389 */ /* 0x00006400000c000b */
[----:B01----:R-:W-:Y:S01]  /*11f90*/  ENDCOLLECTIVE ;  /* 0x000000000000791b */ /* 0x003fe20003800000 */
.L_x_3355:
        /* <DEDUP_REMOVED lines=16> */
.L_x_3356:
[----:B------:R-:W-:Y:S01]  /*120a0*/  @!P3 LEA R21, R9, UR38, 0x1 ;  /* 0x000000260915bc11 */ /* 0x000fe2000f8e08ff */
[----:B------:R-:W-:Y:S01]  /*120b0*/  IMAD.MOV.U32 R13, RZ, RZ, R0 ;  /* 0x000000ffff0d7224 */ /* 0x000fe200078e0000 */
[----:B------:R-:W-:-:S07]  /*120c0*/  MOV R2, R14 ;  /* 0x0000000e00027202 */ /* 0x000fce0000000f00 */
[----:B------:R-:W-:Y:S05]  /*120d0*/  WARPSYNC.COLLECTIVE R15, `(.L_x_3357) ;  /* 0x000000000f087348 */ /* 0x000fea0003c00000 */
[----:B------:R0:W1:Y:S02]  /*120e0*/  SHFL.IDX P6, R14, R13, R12, R11 ;  /* 0x0000000c0d0e7389 */ /* 0x00006400000c000b */
[----:B01----:R-:W-:Y:S01]  /*120f0*/  ENDCOLLECTIVE ;  /* 0x000000000000791b */ /* 0x003fe20003800000 */
.L_x_3357:
        /* <DEDUP_REMOVED lines=11> */
[----:B------:R0:W-:Y:S02]  /*121b0*/  @!P3 LDGSTS.E.BYPASS.LTC128B.128 [R21+0x20400], desc[UR4][R2.64+0x100], !P1 ;  /* 0x204001000215bfae */ /* 0x0001e4000c901d44 */
[----:B0-----:R-:W-:Y:S05]  /*121c0*/  WARPSYNC.COLLECTIVE R15, `(.L_x_3358) ;  /* 0x000000000f087348 */ /* 0x001fea0003c00000 */
[----:B------:R1:W2:Y:S02]  /*121d0*/  SHFL.IDX P6, R14, R13, R12, R11 ;  /* 0x0000000c0d0e7389 */ /* 0x0002a400000c000b */
[----:B012---:R-:W-:Y:S01]  /*121e0*/  ENDCOLLECTIVE ;  /* 0x000000000000791b */ /* 0x007fe20003800000 */
.L_x_3358:
[----:B------:R-:W-:Y:S01]  /*121f0*/  MOV R13, R0 ;  /* 0x00000000000d7202 */ /* 0x000fe20000000f00 */
[----:B------:R-:W-:-:S07]  /*12200*/  IMAD.MOV.U32 R4, RZ, RZ, R14 ;  /* 0x000000ffff047224 */ /* 0x000fce00078e000e */
[----:B------:R-:W-:Y:S05]  /*12210*/  WARPSYNC.COLLECTIVE R15, `(.L_x_3359) ;  /* 0x000000000f087348 */ /* 0x000fea0003c00000 */
[----:B------:R0:W1:Y:S02]  /*12220*/  SHFL.IDX P6, R14, R13, R12, R11 ;  /* 0x0000000c0d0e7389 */ /* 0x00006400000c000b */
[----:B01----:R-:W-:Y:S01]  /*12230*/  ENDCOLLECTIVE ;  /* 0x000000000000791b */ /* 0x003fe20003800000 */
.L_x_3359:
[----:B------:R-:W-:Y:S05]  /*12240*/  BRA `(.L_x_3360) ;  /* 0xffffffc800547947 */ /* 0x000fea000383ffff */
.L_x_3265:
[----:B-1----:R-:W-:-:S04]  /*12250*/  IMAD.U32 R3, RZ, RZ, UR38 ;  /* 0x00000026ff037e24 */ /* 0x002fc8000f8e00ff */
[----:B------:R1:W2:Y:S03]  /*12260*/  SYNCS.PHASECHK.TRANS64.TRYWAIT P0, [R3+URZ+0x36820], R0 ;  /* 0x03682000030075a7 */ /* 0x0002a6000800017f */
[----:B--2---:R-:W-:Y:S05]  /*12270*/  @!P0 NANOSLEEP.SYNCS 0x989680 ;  /* 0x009896800000895d */ /* 0x004fea0003900000 */
[----:B------:R-:W2:Y:S02]  /*12280*/  @!P0 SYNCS.PHASECHK.TRANS64 P0, [R3+URZ+0x36820], R0 ;  /* 0x03682000030085a7 */ /* 0x000ea4000800007f */
[----:B--2---:R-:W-:Y:S05]  /*12290*/  @!P0 BRA `(.L_x_3265) ;  /* 0xfffffffc00ec8947 */ /* 0x004fea000383ffff */
[----:B------:R-:W-:Y:S05]  /*122a0*/  BRA `(.L_x_3361) ;  /* 0xffffffc800ac7947 */ /* 0x000fea000383ffff */
.L_x_3272:
[----:B-1----:R-:W-:-:S04]  /*122b0*/  IMAD.U32 R3, RZ, RZ, UR38 ;  /* 0x00000026ff037e24 */ /* 0x002fc8000f8e00ff */
[----:B------:R1:W2:Y:S03]  /*122c0*/  SYNCS.PHASECHK.TRANS64.TRYWAIT P0, [R3+URZ+0x36848], R2 ;  /* 0x03684802030075a7 */ /* 0x0002a6000800017f */
[----:B--2---:R-:W-:Y:S05]  /*122d0*/  @!P0 NANOSLEEP.SYNCS 0x989680 ;  /* 0x009896800000895d */ /* 0x004fea0003900000 */
[----:B------:R-:W2:Y:S02]  /*122e0*/  @!P0 SYNCS.PHASECHK.TRANS64 P0, [R3+URZ+0x36848], R2 ;  /* 0x03684802030085a7 */ /* 0x000ea4000800007f */
[----:B--2---:R-:W-:Y:S05]  /*122f0*/  @!P0 BRA `(.L_x_3272) ;  /* 0xfffffffc00ec8947 */ /* 0x004fea000383ffff */
[----:B------:R-:W-:Y:S05]  /*12300*/  BRA `(.L_x_3362) ;  /* 0xffffffcc00907947 */ /* 0x000fea000383ffff */
.L_x_3279:
[----:B0-----:R-:W-:-:S04]  /*12310*/  IMAD.U32 R3, RZ, RZ, UR38 ;  /* 0x00000026ff037e24 */ /* 0x001fc8000f8e00ff */
[----:B------:R0:W1:Y:S03]  /*12320*/  SYNCS.PHASECHK.TRANS64.TRYWAIT P0, [R3+URZ+0x36860], R2 ;  /* 0x03686002030075a7 */ /* 0x000066000800017f */
[----:B-1----:R-:W-:Y:S05]  /*12330*/  @!P0 NANOSLEEP.SYNCS 0x989680 ;  /* 0x009896800000895d */ /* 0x002fea0003900000 */
[----:B------:R-:W1:Y:S02]  /*12340*/  @!P0 SYNCS.PHASECHK.TRANS64 P0, [R3+URZ+0x36860], R2 ;  /* 0x03686002030085a7 */ /* 0x000e64000800007f */
[----:B-1----:R-:W-:Y:S05]  /*12350*/  @!P0 BRA `(.L_x_3279) ;  /* 0xfffffffc00ec8947 */ /* 0x002fea000383ffff */
[----:B------:R-:W-:Y:S05]  /*12360*/  BRA `(.L_x_3363) ;  /* 0xffffffd000687947 */ /* 0x000fea000383ffff */
.L_x_3289:
[----:B-1----:R-:W-:-:S04]  /*12370*/  IMAD.U32 R3, RZ, RZ, UR38 ;  /* 0x00000026ff037e24 */ /* 0x002fc8000f8e00ff */
[----:B------:R1:W2:Y:S03]  /*12380*/  SYNCS.PHASECHK.TRANS64.TRYWAIT P0, [R3+URZ+0x36840], R2 ;  /* 0x03684002030075a7 */ /* 0x0002a6000800017f */
[----:B--2---:R-:W-:Y:S05]  /*12390*/  @!P0 NANOSLEEP.SYNCS 0x989680 ;  /* 0x009896800000895d */ /* 0x004fea0003900000 */
[----:B------:R-:W2:Y:S02]  /*123a0*/  @!P0 SYNCS.PHASECHK.TRANS64 P0, [R3+URZ+0x36840], R2 ;  /* 0x03684002030085a7 */ /* 0x000ea4000800007f */
[----:B--2---:R-:W-:Y:S05]  /*123b0*/  @!P0 BRA `(.L_x_3289) ;  /* 0xfffffffc00ec8947 */ /* 0x004fea000383ffff */
[----:B------:R-:W-:Y:S05]  /*123c0*/  BRA `(.L_x_3364) ;  /* 0xffffffd400c07947 */ /* 0x000fea000383ffff */
.L_x_3296:
[----:B0-----:R-:W-:-:S04]  /*123d0*/  IMAD.U32 R3, RZ, RZ, UR38 ;  /* 0x00000026ff037e24 */ /* 0x001fc8000f8e00ff */
[----:B------:R0:W1:Y:S03]  /*123e0*/  SYNCS.PHASECHK.TRANS64.TRYWAIT P0, [R3+URZ+0x36868], R2 ;  /* 0x03686802030075a7 */ /* 0x000066000800017f */
[----:B-1----:R-:W-:Y:S05]  /*123f0*/  @!P0 NANOSLEEP.SYNCS 0x989680 ;  /* 0x009896800000895d */ /* 0x002fea0003900000 */
[----:B------:R-:W1:Y:S02]  /*12400*/  @!P0 SYNCS.PHASECHK.TRANS64 P0, [R3+URZ+0x36868], R2 ;  /* 0x03686802030085a7 */ /* 0x000e64000800007f */
[----:B-1----:R-:W-:Y:S05]  /*12410*/  @!P0 BRA `(.L_x_3296) ;  /* 0xfffffffc00ec8947 */ /* 0x002fea000383ffff */
[----:B------:R-:W-:Y:S05]  /*12420*/  BRA `(.L_x_3365) ;  /* 0xffffffd800987947 */ /* 0x000fea000383ffff */
.L_x_3306:
[----:B-1----:R-:W-:-:S04]  /*12430*/  IMAD.U32 R3, RZ, RZ, UR38 ;  /* 0x00000026ff037e24 */ /* 0x002fc8000f8e00ff */
[----:B------:R1:W2:Y:S03]  /*12440*/  SYNCS.PHASECHK.TRANS64.TRYWAIT P0, [R3+URZ+0x36848], R2 ;  /* 0x03684802030075a7 */ /* 0x0002a6000800017f */
[----:B--2---:R-:W-:Y:S05]  /*12450*/  @!P0 NANOSLEEP.SYNCS 0x989680 ;  /* 0x009896800000895d */ /* 0x004fea0003900000 */
[----:B------:R-:W2:Y:S02]  /*12460*/  @!P0 SYNCS.PHASECHK.TRANS64 P0, [R3+URZ+0x36848], R2 ;  /* 0x03684802030085a7 */ /* 0x000ea4000800007f */
[----:B--2---:R-:W-:Y:S05]  /*12470*/  @!P0 BRA `(.L_x_3306) ;  /* 0xfffffffc00ec8947 */ /* 0x004fea000383ffff */
[----:B------:R-:W-:Y:S05]  /*12480*/  BRA `(.L_x_3366) ;  /* 0xffffffe000087947 */ /* 0x000fea000383ffff */
.L_x_3313:
[----:B0-----:R-:W-:-:S04]  /*12490*/  MOV R3, UR38 ;  /* 0x0000002600037c02 */ /* 0x001fc80008000f00 */
[----:B------:R0:W1:Y:S03]  /*124a0*/  SYNCS.PHASECHK.TRANS64.TRYWAIT P0, [R3+URZ+0x36860], R2 ;  /* 0x03686002030075a7 */ /* 0x000066000800017f */
[----:B-1----:R-:W-:Y:S05]  /*124b0*/  @!P0 NANOSLEEP.SYNCS 0x989680 ;  /* 0x009896800000895d */ /* 0x002fea0003900000 */
[----:B------:R-:W1:Y:S02]  /*124c0*/  @!P0 SYNCS.PHASECHK.TRANS64 P0, [R3+URZ+0x36860], R2 ;  /* 0x03686002030085a7 */ /* 0x000e64000800007f */
[----:B-1----:R-:W-:Y:S05]  /*124d0*/  @!P0 BRA `(.L_x_3313) ;  /* 0xfffffffc00ec8947 */ /* 0x002fea000383ffff */
[----:B------:R-:W-:Y:S05]  /*124e0*/  BRA `(.L_x_3367) ;  /* 0xffffffe000dc7947 */ /* 0x000fea000383ffff */
.L_x_3322:
[----:B0-----:R0:W1:Y:S02]  /*124f0*/  SYNCS.PHASECHK.TRANS64.TRYWAIT P0, [R3+URZ+0x36860], R2 ;  /* 0x03686002030075a7 */ /* 0x001064000800017f */
[----:B-1----:R-:W-:Y:S05]  /*12500*/  @!P0 NANOSLEEP.SYNCS 0x989680 ;  /* 0x009896800000895d */ /* 0x002fea0003900000 */
[----:B------:R-:W1:Y:S02]  /*12510*/  @!P0 SYNCS.PHASECHK.TRANS64 P0, [R3+URZ+0x36860], R2 ;  /* 0x03686002030085a7 */ /* 0x000e64000800007f */
[----:B-1----:R-:W-:Y:S05]  /*12520*/  @!P0 BRA `(.L_x_3322) ;  /* 0xfffffffc00f08947 */ /* 0x002fea000383ffff */
[----:B------:R-:W-:Y:S05]  /*12530*/  BRA `(.L_x_3368) ;  /* 0xffffffe400dc7947 */ /* 0x000fea000383ffff */
.L_x_3328:
[----:B0-----:R0:W1:Y:S02]  /*12540*/  SYNCS.PHASECHK.TRANS64.TRYWAIT P0, [R2+URZ+0x36820], R3 ;  /* 0x03682003020075a7 */ /* 0x001064000800017f */
[----:B-1----:R-:W-:Y:S05]  /*12550*/  @!P0 NANOSLEEP.SYNCS 0x989680 ;  /* 0x009896800000895d */ /* 0x002fea0003900000 */
[----:B------:R-:W1:Y:S02]  /*12560*/  @!P0 SYNCS.PHASECHK.TRANS64 P0, [R2+URZ+0x36820], R3 ;  /* 0x03682003020085a7 */ /* 0x000e64000800007f */
[----:B-1----:R-:W-:Y:S05]  /*12570*/  @!P0 BRA `(.L_x_3328) ;  /* 0xfffffffc00f08947 */ /* 0x002fea000383ffff */
[----:B------:R-:W-:Y:S05]  /*12580*/  BRA `(.L_x_3369) ;  /* 0xffffffe800e07947 */ /* 0x000fea000383ffff */
.L_x_3329:
        /* <DEDUP_REMOVED lines=11> */
.L_x_3371:
[----:B------:R-:W-:Y:S05]  /*12640*/  BSYNC B0 ;  /* 0x0000000000007941 */ /* 0x000fea0003800000 */
.L_x_3370:
[----:B------:R-:W-:Y:S05]  /*12650*/  BRA `(.L_x_3372) ;  /* 0xffffffe800c47947 */ /* 0x000fea000383ffff */
.L_x_3330:
[----:B------:R-:W-:Y:S01]  /*12660*/  BSSY B0, `(.L_x_3373) ;  /* 0x0000006000007945 */ /* 0x000fe20003800000 */
[----:B------:R-:W-:-:S07]  /*12670*/  IMAD.MOV.U32 R15, RZ, RZ, -0x1 ;  /* 0xffffffffff0f7424 */ /* 0x000fce00078e00ff */
[----:B0-----:R-:W-:Y:S05]  /*12680*/  WARPSYNC.COLLECTIVE R15, `(.L_x_3374) ;  /* 0x000000000f0c7348 */ /* 0x001fea0003c00000 */
[----:B------:R-:W-:Y:S02]  /*12690*/  ELECT P6, UR62, PT ;  /* 0x00000000003e782f */ /* 0x000fe400038c0000 */
[----:B------:R-:W-:Y:S01]  /*126a0*/  MOV R14, UR62 ;  /* 0x0000003e000e7c02 */ /* 0x000fe20008000f00 */
[----:B0-----:R-:W-:Y:S10]  /*126b0*/  ENDCOLLECTIVE ;  /* 0x000000000000791b */ /* 0x001ff40003800000 */
.L_x_3374:
[----:B------:R-:W-:Y:S05]  /*126c0*/  BSYNC B0 ;  /* 0x0000000000007941 */ /* 0x000fea0003800000 */
.L_x_3373:
[----:B------:R-:W-:Y:S05]  /*126d0*/  BRA `(.L_x_3375) ;  /* 0xffffffe800b87947 */ /* 0x000fea000383ffff */
.L_x_3332:
[----:B0-----:R0:W1:Y:S02]  /*126e0*/  SYNCS.PHASECHK.TRANS64.TRYWAIT P0, [R7+URZ], R4 ;  /* 0x00000004070075a7 */ /* 0x001064000800017f */
[----:B-1----:R-:W-:Y:S05]  /*126f0*/  @!P0 NANOSLEEP.SYNCS 0x989680 ;  /* 0x009896800000895d */ /* 0x002fea0003900000 */
[----:B------:R-:W1:Y:S02]  /*12700*/  @!P0 SYNCS.PHASECHK.TRANS64 P0, [R7+URZ], R4 ;  /* 0x00000004070085a7 */ /* 0x000e64000800007f */
[----:B-1----:R-:W-:Y:S05]  /*12710*/  @!P0 BRA `(.L_x_3332) ;  /* 0xfffffffc00f08947 */ /* 0x002fea000383ffff */
[----:B------:R-:W-:Y:S05]  /*12720*/  BRA `(.L_x_3376) ;  /* 0xffffffe800f47947 */ /* 0x000fea000383ffff */
.L_x_3333:
[----:B-1----:R1:W2:Y:S02]  /*12730*/  SYNCS.PHASECHK.TRANS64.TRYWAIT P0, [R8+URZ], R5 ;  /* 0x00000005080075a7 */ /* 0x0022a4000800017f */
[----:B--2---:R-:W-:Y:S05]  /*12740*/  @!P0 NANOSLEEP.SYNCS 0x989680 ;  /* 0x009896800000895d */ /* 0x004fea0003900000 */
[----:B------:R-:W2:Y:S02]  /*12750*/  @!P0 SYNCS.PHASECHK.TRANS64 P0, [R8+URZ], R5 ;  /* 0x00000005080085a7 */ /* 0x000ea4000800007f */
[----:B--2---:R-:W-:Y:S05]  /*12760*/  @!P0 BRA `(.L_x_3333) ;  /* 0xfffffffc00f08947 */ /* 0x004fea000383ffff */
[----:B------:R-:W-:Y:S05]  /*12770*/  BRA `(.L_x_3377) ;  /* 0xffffffe800e87947 */ /* 0x000fea000383ffff */
.L_x_3335:
[----:B0-----:R0:W2:Y:S02]  /*12780*/  SYNCS.PHASECHK.TRANS64.TRYWAIT P0, [R7+URZ], R4 ;  /* 0x00000004070075a7 */ /* 0x0010a4000800017f */
[----:B--2---:R-:W-:Y:S05]  /*12790*/  @!P0 NANOSLEEP.SYNCS 0x989680 ;  /* 0x009896800000895d */ /* 0x004fea0003900000 */
[----:B------:R-:W2:Y:S02]  /*127a0*/  @!P0 SYNCS.PHASECHK.TRANS64 P0, [R7+URZ], R4 ;  /* 0x00000004070085a7 */ /* 0x000ea4000800007f */
[----:B--2---:R-:W-:Y:S05]  /*127b0*/  @!P0 BRA `(.L_x_3335) ;  /* 0xfffffffc00f08947 */ /* 0x004fea000383ffff */
[----:B------:R-:W-:Y:S05]  /*127c0*/  BRA `(.L_x_3378) ;  /* 0xffffffe800ec7947 */ /* 0x000fea000383ffff */
.L_x_3379:
        /* <DEDUP_REMOVED lines=11> */
.L_x_14848:


//--------------------- .text._ZN7cutlass13device_kernelIN5flash11enable_sm90INS1_16FlashAttnFwdSm90INS1_25CollectiveMainloopFwdSm90ILi2EN4cute5tupleIJNS5_1CILi1EEES8_S8_EEENS6_IJNS7_ILi128EEENS7_ILi112EEENS7_ILi192EEEEEELi192ENS_10bfloat16_tEfNS_4arch4Sm90ELb0ELb0ELb0ELb1ELb0ELb0ELb0ELb1ELb1ELb1ELb1ELb0EEENS1_21CollectiveEpilogueFwdINS6_IJSA_SC_SB_EEES9_SE_SG_Li256ELb1ELb1ELb1ELb0EEENS1_36VarlenDynamicPersistentTileSchedulerILi128ELi112ELi256ELi128ELb1ELb1ELb1ELb0ELb1ELb1EEEEEEEEEvNT_6ParamsE --------------------------
	.section	.text._ZN7cutlass13device_kernelIN5flash11enable_sm90INS1_16FlashAttnFwdSm90INS1_25CollectiveMainloopFwdSm90ILi2EN4cute5tupleIJNS5_1CILi1EEES8_S8_EEENS6_IJNS7_ILi128EEENS7_ILi112EEENS7_ILi192EEEEEELi192ENS_10bfloat16_tEfNS_4arch4Sm90ELb0ELb0ELb0ELb1ELb0ELb0ELb0ELb1ELb1ELb1ELb1ELb0EEENS1_21CollectiveEpilogueFwdINS6_IJSA_SC_SB_EEES9_SE_SG_Li256ELb1ELb1ELb1ELb0EEENS1_36VarlenDynamicPersistentTileSchedulerILi128ELi112ELi256ELi128ELb1ELb1ELb1ELb0ELb1ELb1EEEEEEEEEvNT_6ParamsE,"ax",@progbits
	.align	128
.text._ZN7cutlass13device_kernelIN5flash11enable_sm90INS1_16FlashAttnFwdSm90INS1_25CollectiveMainloopFwdSm90ILi2EN4cute5tupleIJNS5_1CILi1EEES8_S8_EEENS6_IJNS7_ILi128EEENS7_ILi112EEENS7_ILi192EEEEEELi192ENS_10bfloat16_tEfNS_4arch4Sm90ELb0ELb0ELb0ELb1ELb0ELb0ELb0ELb1ELb1ELb1ELb1ELb0EEENS1_21CollectiveEpilogueFwdINS6_IJSA_SC_SB_EEES9_SE_SG_Li256ELb1ELb1ELb1ELb0EEENS1_36VarlenDynamicPersistentTileSchedulerILi128ELi112ELi256ELi128ELb1ELb1ELb1ELb0ELb1ELb1EEEEEEEEEvNT_6ParamsE:
        .type           _ZN7cutlass13device_kernelIN5flash11enable_sm90INS1_16FlashAttnFwdSm90INS1_25CollectiveMainloopFwdSm90ILi2EN4cute5tupleIJNS5_1CILi1EEES8_S8_EEENS6_IJNS7_ILi128EEENS7_ILi112EEENS7_ILi192EEEEEELi192ENS_10bfloat16_tEfNS_4arch4Sm90ELb0ELb0ELb0ELb1ELb0ELb0ELb0ELb1ELb1ELb1ELb1ELb0EEENS1_21CollectiveEpilogueFwdINS6_IJSA_SC_SB_EEES9_SE_SG_Li256ELb1ELb1ELb1ELb0EEENS1_36VarlenDynamicPersistentTileSchedulerILi128ELi112ELi256ELi128ELb1ELb1ELb1ELb0ELb1ELb1EEEEEEEEEvNT_6ParamsE,@function
        .size           _ZN7cutlass13device_kernelIN5flash11enable_sm90INS1_16FlashAttnFwdSm90INS1_25CollectiveMainloopFwdSm90ILi2EN4cute5tupleIJNS5_1CILi1EEES8_S8_EEENS6_IJNS7_ILi128EEENS7_ILi112EEENS7_ILi192EEEEEELi192ENS_10bfloat16_tEfNS_4arch4Sm90ELb0ELb0ELb0ELb1ELb0ELb0ELb0ELb1ELb1ELb1ELb1ELb0EEENS1_21CollectiveEpilogueFwdINS6_IJSA_SC_SB_EEES9_SE_SG_Li256ELb1ELb1ELb1ELb0EEENS1_36VarlenDynamicPersistentTileSchedulerILi128ELi112ELi256ELi128ELb1ELb1ELb1ELb0ELb1ELb1EEEEEEEEEvNT_6ParamsE,(.L_x_14849 - _ZN7cutlass13device_kernelIN5flash11enable_sm90INS1_16FlashAttnFwdSm90INS1_25CollectiveMainloopFwdSm90ILi2EN4cute5tupleIJNS5_1CILi1EEES8_S8_EEENS6_IJNS7_ILi128EEENS7_ILi112EEENS7_ILi192EEEEEELi192ENS_10bfloat16_tEfNS_4arch4Sm90ELb0ELb0ELb0ELb1ELb0ELb0ELb0ELb1ELb1ELb1ELb1ELb0EEENS1_21CollectiveEpilogueFwdINS6_IJSA_SC_SB_EEES9_SE_SG_Li256ELb1ELb1ELb1ELb0EEENS1_36VarlenDynamicPersistentTileSchedulerILi128ELi112ELi256ELi128ELb1ELb1ELb1ELb0ELb1ELb1EEEEEEEEEvNT_6ParamsE)
        .other          _ZN7cutlass13device_kernelIN5flash11enable_sm90INS1_16FlashAttnFwdSm90INS1_25CollectiveMainloopFwdSm90ILi2EN4cute5tupleIJNS5_1CILi1EEES8_S8_EEENS6_IJNS7_ILi128EEENS7_ILi112EEENS7_ILi192EEEEEELi192ENS_10bfloat16_tEfNS_4arch4Sm90ELb0ELb0ELb0ELb1ELb0ELb0ELb0ELb1ELb1ELb1ELb1ELb0EEENS1_21CollectiveEpilogueFwdINS6_IJSA_SC_SB_EEES9_SE_SG_Li256ELb1ELb1ELb1ELb0EEENS1_36VarlenDynamicPersistentTileSchedulerILi128ELi112ELi256ELi128ELb1ELb1ELb1ELb0ELb1ELb1EEEEEEEEEvNT_6ParamsE,@"STO_CUDA_ENTRY STV_DEFAULT"
_ZN7cutlass13device_kernelIN5flash11enable_sm90INS1_16FlashAttnFwdSm90INS1_25CollectiveMainloopFwdSm90ILi2EN4cute5tupleIJNS5_1CILi1EEES8_S8_EEENS6_IJNS7_ILi128EEENS7_ILi112EEENS7_ILi192EEEEEELi192ENS_10bfloat16_tEfNS_4arch4Sm90ELb0ELb0ELb0ELb1ELb0ELb0ELb0ELb1ELb1ELb1ELb1ELb0EEENS1_21CollectiveEpilogueFwdINS6_IJSA_SC_SB_EEES9_SE_SG_Li256ELb1ELb1ELb1ELb0EEENS1_36VarlenDynamicPersistentTileSchedulerILi128ELi112ELi256ELi128ELb1ELb1ELb1ELb0ELb1ELb1EEEEEEEEEvNT_6ParamsE:
        /* <DEDUP_REMOVED lines=18> */
.L_x_3381:
[----:B------:R-:W-:Y:S05]  /*0120*/  BSYNC B0 ;  /* 0x0000000000007941 */ /* 0x000fea0003800000 */
.L_x_3380:
        /* <DEDUP_REMOVED lines=41> */
.L_x_3382:
        /* <DEDUP_REMOVED lines=22> */
.L_x_3383:
        /* <DEDUP_REMOVED lines=18> */
.L_x_3384:
        /* <DEDUP_REMOVED lines=22> */
.L_x_3385:
        /* <DEDUP_REMOVED lines=22> */
.L_x_3386:
        /* <DEDUP_REMOVED lines=8> */
.L_x_3388:
        /* <DEDUP_REMOVED lines=14> */
[----:B0-----:R-:W2:Y:S01]  /*0a60*/  LDL R2, [R1+0x64] ;  /* 0x0000640001027983 */ /* 0x001ea20000100800 */
[----:B------:R-:W-:Y:S01]  /*0a70*/  R2UR UR5, R9 ;  /* 0x00000000090572ca */ /* 0x000fe200000e0000 */
[----:B------:R-:W-:Y:S01]  /*0a80*/  IMAD.MOV.U32 R232, RZ, RZ, RZ ;  /* 0x000000ffffe87224 */ /* 0x000fe200078e00ff */
[----:B------:R-:W-:Y:S01]  /*0a90*/  R2UR UR6, R10 ;  /* 0x000000000a0672ca */ /* 0x000fe200000e0000 */
[----:B------:R-:W0:Y:S01]  /*0aa0*/  S2R R0, SR_TID.X ;  /* 0x0000000000007919 */ /* 0x000e220000002100 */
[----:B------:R-:W-:Y:S02]  /*0ab0*/  R2UR UR7, R11 ;  /* 0x000000000b0772ca */ /* 0x000fe400000e0000 */
[----:B------:R-:W-:Y:S01]  /*0ac0*/  CS2R R16, SRZ ;  /* 0x0000000000107805 */ /* 0x000fe2000001ff00 */
[----:B0-----:R-:W-:-:S05]  /*0ad0*/  VIADD R12, R0, 0xffffff80 ;  /* 0xffffff80000c7836 */ /* 0x001fca0000000000 */
[----:B------:R-:W-:-:S04]  /*0ae0*/  SHF.R.S32.HI R0, RZ, 0x1f, R12 ;  /* 0x0000001fff007819 */ /* 0x000fc8000001140c */
[CC--:B------:R-:W-:Y:S02]  /*0af0*/  LEA.HI R4, R0.reuse, R12.reuse, RZ, 0x5 ;  /* 0x0000000c00047211 */ /* 0x0c0fe400078f28ff */
[CC--:B------:R-:W-:Y:S02]  /*0b00*/  LEA.HI R3, R0.reuse, R12.reuse, RZ, 0x4 ;  /* 0x0000000c00037211 */ /* 0x0c0fe400078f20ff */
[----:B------:R-:W-:Y:S01]  /*0b10*/  LEA.HI R11, R0, R12, RZ, 0x2 ;  /* 0x0000000c000b7211 */ /* 0x000fe200078f10ff */
[----:B------:R-:W-:Y:S01]  /*0b20*/  IMAD.SHL.U32 R5, R4, 0x20, RZ ;  /* 0x0000002004057824 */ /* 0x000fe200078e00ff */
[----:B------:R-:W-:Y:S02]  /*0b30*/  LOP3.LUT R4, R3, 0x3fffff0, RZ, 0xc0, !PT ;  /* 0x03fffff003047812 */ /* 0x000fe400078ec0ff */
[----:B------:R-:W-:Y:S02]  /*0b40*/  LOP3.LUT R11, R11, 0xfffffffc, RZ, 0xc0, !PT ;  /* 0xfffffffc0b0b7812 */ /* 0x000fe400078ec0ff */
[----:B------:R-:W-:Y:S01]  /*0b50*/  LOP3.LUT R5, R5, 0xfffffc00, RZ, 0xc0, !PT ;  /* 0xfffffc0005057812 */ /* 0x000fe200078ec0ff */
[----:B------:R-:W-:-:S02]  /*0b60*/  IMAD.IADD R4, R12, 0x1, -R4 ;  /* 0x000000010c047824 */ /* 0x000fc400078e0a04 */
[----:B------:R-:W-:Y:S01]  /*0b70*/  IMAD.IADD R11, R12, 0x1, -R11 ;  /* 0x000000010c0b7824 */ /* 0x000fe200078e0a0b */
[----:B--2---:R-:W-:Y:S02]  /*0b80*/  R2UR UR4, R2 ;  /* 0x00000000020472ca */ /* 0x004fe400000e0000 */
[CC--:B------:R-:W-:Y:S02]  /*0b90*/  LEA.HI R2, R0.reuse, R12.reuse, RZ, 0x7 ;  /* 0x0000000c00027211 */ /* 0x0c0fe400078f38ff */
[----:B------:R-:W-:Y:S02]  /*0ba0*/  LEA.HI R0, R0, R12, RZ, 0x3 ;  /* 0x0000000c00007211 */ /* 0x000fe400078f18ff */
[----:B------:R-:W-:Y:S02]  /*0bb0*/  LOP3.LUT R234, R2, 0xffffff80, RZ, 0xc0, !PT ;  /* 0xffffff8002ea7812 */ /* 0x000fe400078ec0ff */
[----:B------:R-:W-:Y:S02]  /*0bc0*/  SHF.R.S32.HI R13, RZ, 0x7, R2 ;  /* 0x00000007ff0d7819 */ /* 0x000fe40000011402 */
[----:B------:R-:W-:Y:S01]  /*0bd0*/  LOP3.LUT R19, R0, 0xfffffff8, RZ, 0xc0, !PT ;  /* 0xfffffff800137812 */ /* 0x000fe200078ec0ff */
[----:B------:R-:W-:Y:S01]  /*0be0*/  IMAD.IADD R234, R12, 0x1, -R234 ;  /* 0x000000010cea7824 */ /* 0x000fe200078e0aea */
[----:B------:R-:W-:Y:S01]  /*0bf0*/  LEA.HI R2, R2, R13, RZ, 0x1 ;  /* 0x0000000d02027211 */ /* 0x000fe200078f08ff */
[----:B------:R-:W-:Y:S01]  /*0c00*/  ULOP3.LUT UR4, UR4, 0x1, URZ, 0xfc, !UPT ;  /* 0x0000000104047892 */ /* 0x000fe2000f8efc3f */
[----:B------:R-:W-:Y:S01]  /*0c10*/  SHF.R.S32.HI R230, RZ, 0x3, R0 ;  /* 0x00000003ffe67819 */ /* 0x000fe20000011400 */
[----:B------:R-:W-:Y:S01]  /*0c20*/  IMAD.IADD R19, R12, 0x1, -R19 ;  /* 0x000000010c137824 */ /* 0x000fe200078e0a13 */
[----:B------:R-:W-:-:S02]  /*0c30*/  SHF.R.S32.HI R7, RZ, 0x1f, R234 ;  /* 0x0000001fff077819 */ /* 0x000fc400000114ea */
[----:B------:R-:W-:Y:S02]  /*0c40*/  LOP3.LUT R2, R2, 0x3fffffe, RZ, 0xc0, !PT ;  /* 0x03fffffe02027812 */ /* 0x000fe400078ec0ff */
[CC--:B------:R-:W-:Y:S02]  /*0c50*/  LEA.HI R8, R7.reuse, R234.reuse, RZ, 0x2 ;  /* 0x000000ea07087211 */ /* 0x0c0fe400078f10ff */
[----:B------:R-:W-:Y:S01]  /*0c60*/  LEA.HI R7, R7, R234, RZ, 0x5 ;  /* 0x000000ea07077211 */ /* 0x000fe200078f28ff */
[----:B------:R-:W-:Y:S01]  /*0c70*/  IMAD.IADD R2, R13, 0x1, -R2 ;  /* 0x000000010d027824 */ /* 0x000fe200078e0a02 */
[--C-:B------:R-:W-:Y:S02]  /*0c80*/  SHF.R.S32.HI R9, RZ, 0x2, R8.reuse ;  /* 0x00000002ff097819 */ /* 0x100fe40000011408 */
[----:B------:R-:W-:Y:S02]  /*0c90*/  SHF.R.S32.HI R6, RZ, 0x1f, R8 ;  /* 0x0000001fff067819 */ /* 0x000fe40000011408 */
[----:B------:R-:W-:-:S02]  /*0ca0*/  SHF.R.S32.HI R7, RZ, 0x5, R7 ;  /* 0x00000005ff077819 */ /* 0x000fc40000011407 */
[----:B------:R-:W-:-:S04]  /*0cb0*/  LEA.HI R6, R6, R9, RZ, 0x3 ;  /* 0x0000000906067211 */ /* 0x000fc800078f18ff */
[----:B------:R-:W-:Y:S01]  /*0cc0*/  LOP3.LUT R10, R6, 0xfffffff8, RZ, 0xc0, !PT ;  /* 0xfffffff8060a7812 */ /* 0x000fe200078ec0ff */
[----:B------:R-:W-:Y:S01]  /*0cd0*/  IMAD R6, R4, 0x40, R5 ;  /* 0x0000004004067824 */ /* 0x000fe200078e0205 */
[----:B------:R-:W-:Y:S02]  /*0ce0*/  SHF.R.S32.HI R4, RZ, 0x4, R3 ;  /* 0x00000004ff047819 */ /* 0x000fe40000011403 */
[----:B------:R-:W-:Y:S01]  /*0cf0*/  LEA.HI R5, R11, R11, RZ, 0x1 ;  /* 0x0000000b0b057211 */ /* 0x000fe200078f08ff */
[----:B------:R-:W-:Y:S01]  /*0d00*/  IMAD.IADD R10, R9, 0x1, -R10 ;  /* 0x00000001090a7824 */ /* 0x000fe200078e0a0a */
[----:B------:R-:W-:-:S03]  /*0d10*/  LEA.HI R3, R3, R4, RZ, 0x1 ;  /* 0x0000000403037211 */ /* 0x000fc600078f08ff */
[----:B------:R-:W-:Y:S01]  /*0d20*/  IMAD R7, R7, 0x10, R10 ;  /* 0x0000001007077824 */ /* 0x000fe200078e020a */
[----:B------:R-:W-:-:S03]  /*0d30*/  LOP3.LUT R3, R3, 0x1ffffffe, RZ, 0xc0, !PT ;  /* 0x1ffffffe03037812 */ /* 0x000fc600078ec0ff */
[----:B------:R-:W-:Y:S02]  /*0d40*/  IMAD R2, R2, 0x40, R7 ;  /* 0x0000004002027824 */ /* 0x000fe400078e0207 */
[----:B------:R-:W-:Y:S01]  /*0d50*/  IMAD.IADD R3, R4, 0x1, -R3 ;  /* 0x0000000104037824 */ /* 0x000fe200078e0a03 */
[----:B------:R-:W-:-:S03]  /*0d60*/  LOP3.LUT R4, R5, 0x1ffffffe, RZ, 0xc0, !PT ;  /* 0x1ffffffe05047812 */ /* 0x000fc600078ec0ff */
[----:B------:R-:W-:Y:S01]  /*0d70*/  IMAD R5, R3, 0x8, R6 ;  /* 0x0000000803057824 */ /* 0x000fe200078e0206 */
[----:B------:R-:W-:Y:S01]  /*0d80*/  LOP3.LUT R3, R8, 0x7ffffffc, RZ, 0xc0, !PT ;  /* 0x7ffffffc08037812 */ /* 0x000fe200078ec0ff */
[----:B------:R-:W-:-:S03]  /*0d90*/  IMAD.IADD R4, R11, 0x1, -R4 ;  /* 0x000000010b047824 */ /* 0x000fc600078e0a04 */
[----:B------:R0:W-:Y:S01]  /*0da0*/  STL [R1+0x5c], R5 ;  /* 0x00005c0501007387 */ /* 0x0001e20000100800 */
[----:B------:R-:W-:-:S03]  /*0db0*/  IMAD.IADD R3, R234, 0x1, -R3 ;  /* 0x00000001ea037824 */ /* 0x000fc600078e0a03 */
[----:B------:R-:W-:Y:S01]  /*0dc0*/  STL [R1+0x54], R2 ;  /* 0x0000540201007387 */ /* 0x000fe20000100800 */
[----:B------:R-:W-:-:S04]  /*0dd0*/  IMAD.SHL.U32 R204, R3, 0x2, RZ ;  /* 0x0000000203cc7824 */ /* 0x000fc800078e00ff */
[C---:B------:R-:W-:Y:S02]  /*0de0*/  VIADD R226, R204.reuse, 0x10 ;  /* 0x00000010cce27836 */ /* 0x040fe40000000000 */
[C---:B------:R-:W-:Y:S02]  /*0df0*/  VIADD R223, R204.reuse, 0x28 ;  /* 0x00000028ccdf7836 */ /* 0x040fe40000000000 */
        /* <DEDUP_REMOVED lines=12> */
[----:B------:R-:W-:Y:S01]  /*0ec0*/  VIADD R227, R204, 0x8 ;  /* 0x00000008cce37836 */ /* 0x000fe20000000000 */
[----:B------:R-:W-:Y:S01]  /*0ed0*/  SHF.R.S32.HI R0, RZ, 0x1f, R208 ;  /* 0x0000001fff007819 */ /* 0x000fe200000114d0 */
[----:B------:R-:W-:Y:S01]  /*0ee0*/  IMAD R0, R4, 0x8, R2 ;  /* 0x0000000804007824 */ /* 0x000fe200078e0202 */
[----:B------:R0:W-:Y:S01]  /*0ef0*/  STL [R1+0x60], R5 ;  /* 0x0000600501007387 */ /* 0x0001e20000100800 */
[C---:B------:R-:W-:Y:S01]  /*0f00*/  VIADD R225, R204.reuse, 0x18 ;  /* 0x00000018cce17836 */ /* 0x040fe20000000000 */
[----:B------:R-:W-:Y:S01]  /*0f10*/  SHF.R.S32.HI R3, RZ, 0x1f, R227 ;  /* 0x0000001fff037819 */ /* 0x000fe200000114e3 */
[C---:B------:R-:W-:Y:S01]  /*0f20*/  VIADD R224, R204.reuse, 0x20 ;  /* 0x00000020cce07836 */ /* 0x040fe20000000000 */
[----:B------:R1:W-:Y:S01]  /*0f30*/  STL [R1+0x58], R0 ;  /* 0x0000580001007387 */ /* 0x0003e20000100800 */
[----:B------:R-:W-:-:S02]  /*0f40*/  VIADD R222, R204, 0x30 ;  /* 0x00000030ccde7836 */ /* 0x000fc40000000000 */
[C---:B------:R-:W-:Y:S01]  /*0f50*/  VIADD R221, R204.reuse, 0x38 ;  /* 0x00000038ccdd7836 */ /* 0x040fe20000000000 */
[----:B------:R-:W-:Y:S01]  /*0f60*/  SHF.R.S32.HI R3, RZ, 0x1f, R224 ;  /* 0x0000001fff037819 */ /* 0x000fe200000114e0 */
        /* <DEDUP_REMOVED lines=24> */
[----:B-1----:R-:W-:-:S07]  /*10f0*/  SHF.R.S32.HI R235, RZ, 0x1f, R205 ;  /* 0x0000001fffeb7819 */ /* 0x002fce00000114cd */
.L_x_3435:
[----:B------:R-:W-:Y:S01]  /*1100*/  ULDC.64 UR8, c[0x0][0xc88] ;  /* 0x0003220000087ab9 */ /* 0x000fe20000000a00 */
[----:B------:R-:W-:Y:S01]  /*1110*/  ULDC.64 UR12, c[0x0][0x208] ;  /* 0x00008200000c7ab9 */ /* 0x000fe20000000a00 */
[----:B------:R-:W-:Y:S01]  /*1120*/  UIMAD.WIDE UR8, UR7, 0x4, UR8 ;  /* 0x00000004070878a5 */ /* 0x000fe2000f8e0208 */
[----:B------:R-:W-:-:S05]  /*1130*/  ULDC.64 UR10, c[0x0][0xa20] ;  /* 0x00028800000a7ab9 */ /* 0x000fca0000000a00 */
[----:B0-2-4-:R-:W-:Y:S02]  /*1140*/  IMAD.U32 R2, RZ, RZ, UR8 ;  /* 0x00000008ff027e24 */ /* 0x015fe4000f8e00ff */
        /* <DEDUP_REMOVED lines=10> */
[----:B------:R-:W-:Y:S01]  /*11f0*/  USHF.R.S32.HI UR14, URZ, 0x1f, UR4 ;  /* 0x0000001f3f0e7899 */ /* 0x000fe20008011404 */
[----:B------:R-:W-:Y:S01]  /*1200*/  IMAD.U32 R229, RZ, RZ, UR5 ;  /* 0x00000005ffe57e24 */ /* 0x000fe2000f8e00ff */
[----:B------:R-:W-:Y:S02]  /*1210*/  @UP0 ULEA UR8, UP2, UR4, UR8, 0x2 ;  /* 0x0000000804080291 */ /* 0x000fe4000f84103f */
[----:B------:R-:W-:Y:S02]  /*1220*/  IMAD.U32 R231, RZ, RZ, UR4 ;  /* 0x00000004ffe77e24 */ /* 0x000fe4000f8e00ff */
[----:B------:R-:W-:Y:S02]  /*1230*/  @UP0 ULEA.HI.X UR9, UR4, UR9, UR14, 0x2, UP2 ;  /* 0x0000000904090291 */ /* 0x000fe400090f140e */
[----:B------:R-:W-:Y:S01]  /*1240*/  IMAD.U32 R233, RZ, RZ, UR14 ;  /* 0x0000000effe97e24 */ /* 0x000fe2000f8e00ff */
[----:B------:R-:W-:Y:S01]  /*1250*/  @UP1 ULEA UR10, UP0, UR4, UR10, 0x2 ;  /* 0x0000000a040a1291 */ /* 0x000fe2000f80103f */
[----:B------:R-:W-:-:S03]  /*1260*/  IMAD.U32 R2, RZ, RZ, UR8 ;  /* 0x00000008ff027e24 */ /* 0x000fc6000f8e00ff */
[----:B------:R-:W-:Y:S01]  /*1270*/  @UP1 ULEA.HI.X UR11, UR4, UR11, UR14, 0x2, UP0 ;  /* 0x0000000b040b1291 */ /* 0x000fe200080f140e */
[----:B------:R-:W-:Y:S01]  /*1280*/  IMAD.U32 R3, RZ, RZ, UR9 ;  /* 0x00000009ff037e24 */ /* 0x000fe2000f8e00ff */
[----:B------:R-:W-:Y:S01]  /*1290*/  ULDC.64 UR8, c[0x0][0x418] ;  /* 0x0001060000087ab9 */ /* 0x000fe20000000a00 */
[----:B-1----:R-:W-:Y:S01]  /*12a0*/  IMAD.U32 R4, RZ, RZ, UR10 ;  /* 0x0000000aff047e24 */ /* 0x002fe2000f8e00ff */
[----:B------:R-:W-:Y:S02]  /*12b0*/  ULOP3.LUT UR5, UR6, 0xffff, URZ, 0xc0, !UPT ;  /* 0x0000ffff06057892 */ /* 0x000fe4000f8ec03f */
[----:B---3--:R-:W-:Y:S01]  /*12c0*/  IMAD.U32 R5, RZ, RZ, UR11 ;  /* 0x0000000bff057e24 */ /* 0x008fe2000f8e00ff */
[----:B------:R-:W2:Y:S01]  /*12d0*/  @P0 LDG.E R2, desc[UR12][R2.64] ;  /* 0x0000000c02020981 */ /* 0x000ea2000c1e1900 */
[----:B------:R-:W-:-:S03]  /*12e0*/  ULDC UR4, c[0x0][0x424] ;  /* 0x0001090000047ab9 */ /* 0x000fc60000000800 */
[----:B------:R-:W3:Y:S01]  /*12f0*/  @P1 LDG.E R4, desc[UR12][R4.64] ;  /* 0x0000000c04041981 */ /* 0x000ee2000c1e1900 */
[----:B------:R-:W-:Y:S01]  /*1300*/  UISETP.NE.U32.AND UP0, UPT, UR8, URZ, UPT ;  /* 0x0000003f0800728c */ /* 0x000fe2000bf05070 */
[----:B------:R-:W-:Y:S01]  /*1310*/  IMAD.U32 R228, RZ, RZ, UR5 ;  /* 0x00000005ffe47e24 */ /* 0x000fe2000f8e00ff */
[----:B------:R-:W-:Y:S01]  /*1320*/  ULDC UR5, c[0x0][0x2f0] ;  /* 0x0000bc0000057ab9 */ /* 0x000fe20000000800 */
[----:B------:R-:W-:Y:S01]  /*1330*/  UMOV UR50, URZ ;  /* 0x0000003f00327c82 */ /* 0x000fe20008000000 */
[----:B------:R-:W-:Y:S02]  /*1340*/  UISETP.NE.AND.EX UP0, UPT, UR9, URZ, UPT, UP0 ;  /* 0x0000003f0900728c */ /* 0x000fe4000bf05300 */
[----:B------:R-:W-:Y:S02]  /*1350*/  ULOP3.LUT UR7, UR6, 0xff0000, URZ, 0xc0, !UPT ;  /* 0x00ff000006077892 */ /* 0x000fe4000f8ec03f */
[----:B------:R-:W-:Y:S02]  /*1360*/  USEL UR4, UR4, 0x1, UP0 ;  /* 0x0000000104047887 */ /* 0x000fe40008000000 */
[----:B------:R-:W-:-:S02]  /*1370*/  ULOP3.LUT UR6, UR6, 0xff000000, URZ, 0xc0, !UPT ;  /* 0xff00000006067892 */ /* 0x000fc4000f8ec03f */
[----:B------:R-:W-:Y:S01]  /*1380*/  UIMAD UR4, UR4, UR5, URZ ;  /* 0x00000005040472a4 */ /* 0x000fe2000f8e023f */
[----:B--2---:R-:W-:-:S06]  /*1390*/  @P0 R2UR UR50, R2 ;  /* 0x00000000023202ca */ /* 0x004fcc00000e0000 */
[----:B---3--:R-:W-:Y:S01]  /*13a0*/  @P1 R2UR UR4, R4 ;  /* 0x00000000040412ca */ /* 0x008fe200000e0000 */
[----:B-----5:R-:W-:-:S14]  /*13b0*/  @P1 BRA `(.L_x_3389) ;  /* 0x00000000003c1947 */ /* 0x020fdc0003800000 */
        /* <DEDUP_REMOVED lines=15> */
.L_x_3389:
[----:B------:R-:W-:Y:S02]  /*14b0*/  UIADD3 UR50, -UR50, UR4, URZ ;  /* 0x0000000432327290 */ /* 0x000fe4000fffe13f */
[----:B------:R-:W-:Y:S02]  /*14c0*/  USHF.R.U32.HI UR6, URZ, 0x8, UR6 ;  /* 0x000000083f067899 */ /* 0x000fe40008011606 */
[----:B------:R-:W-:Y:S02]  /*14d0*/  UISETP.GE.AND UP0, UPT, UR50, 0x1, UPT ;  /* 0x000000013200788c */ /* 0x000fe4000bf06270 */
[----:B------:R-:W-:Y:S02]  /*14e0*/  UIADD3 UR5, UR50, 0x6f, URZ ;  /* 0x0000006f32057890 */ /* 0x000fe4000fffe03f */
[----:B------:R-:W-:Y:S02]  /*14f0*/  ULEA.HI UR7, UR7, UR6, URZ, 0x10 ;  /* 0x0000000607077291 */ /* 0x000fe4000f8f803f */
[----:B------:R-:W-:Y:S01]  /*1500*/  PLOP3.LUT P0, PT, PT, PT, UP0, 0x80, 0x0 ;  /* 0x000000000000781c */ /* 0x000fe20003f0f008 */
[----:B------:R-:W-:Y:S01]  /*1510*/  UMOV UR4, URZ ;  /* 0x0000003f00047c82 */ /* 0x000fe20008000000 */
[----:B------:R-:W-:-:S02]  /*1520*/  ULOP3.LUT UR8, UR7, 0xff, URZ, 0xc0, !UPT ;  /* 0x000000ff07087892 */ /* 0x000fc4000f8ec03f */
[----:B------:R-:W-:Y:S02]  /*1530*/  UIMAD.WIDE UR4, UR5, -0x6db6db6d, UR4 ;  /* 0x92492493050478a5 */ /* 0x000fe4000f8e0204 */
[----:B------:R-:W-:Y:S02]  /*1540*/  USHF.R.U32.HI UR7, URZ, 0x10, UR7 ;  /* 0x000000103f077899 */ /* 0x000fe40008011607 */
[----:B------:R-:W-:Y:S01]  /*1550*/  USHF.R.U32.HI UR6, URZ, 0x1f, UR5 ;  /* 0x0000001f3f067899 */ /* 0x000fe20008011605 */
[----:B------:R-:W-:Y:S02]  /*1560*/  IMAD.U32 R23, RZ, RZ, UR8 ;  /* 0x00000008ff177e24 */ /* 0x000fe4000f8e00ff */
        /* <DEDUP_REMOVED lines=41> */
.L_x_3390:
        /* <DEDUP_REMOVED lines=21> */
[----:B------:R-:W-:Y:S02]  /*1950*/  CS2R R92, SRZ ;  /* 0x00000000005c7805 */ /* 0x000fe4000001ff00 */
[----:B------:R-:W-:-:S02]  /*1960*/  CS2R R124, SRZ ;  /* 0x00000000007c7805 */ /* 0x000fc4000001ff00 */
[----:B------:R-:W-:Y:S01]  /*1970*/  R2UR UR51, R0 ;  /* 0x00000000003372ca */ /* 0x000fe200000e0000 */
[----:B------:R-:W-:Y:S01]  /*1980*/  IMAD.MOV.U32 R0, RZ, RZ, RZ ;  /* 0x000000ffff007224 */ /* 0x000fe200078e00ff */
        /* <DEDUP_REMOVED lines=46> */
[----:B------:R-:W-:-:S05]  /*1c70*/  SHF.R.S32.HI R5, RZ, 0x7, R5 ;  /* 0x00000007ff057819 */ /* 0x000fca0000011405 */
        /* <DEDUP_REMOVED lines=25> */
.L_x_3392:
[----:B------:R-:W2:Y:S01]  /*1e10*/  LDL R2, [R1+0x60] ;  /* 0x0000600001027983 */ /* 0x000ea20000100800 */
[----:B------:R-:W0:Y:S01]  /*1e20*/  S2UR UR5, SR_CgaCtaId ;  /* 0x00000000000579c3 */ /* 0x000e220000008800 */
[----:B------:R-:W-:Y:S01]  /*1e30*/  LEA.HI R0, R232, R232, RZ, 0x1 ;  /* 0x000000e8e8007211 */ /* 0x000fe200078f08ff */
[----:B------:R-:W-:Y:S01]  /*1e40*/  UMOV UR4, 0x400 ;  /* 0x0000040000047882 */ /* 0x000fe20000000000 */
[----:B------:R-:W-:Y:S02]  /*1e50*/  BSSY B0, `(.L_x_3393) ;  /* 0x000000b000007945 */ /* 0x000fe40003800000 */
[----:B------:R-:W-:-:S05]  /*1e60*/  LOP3.LUT R3, R0, 0xfffffffe, RZ, 0xc0, !PT ;  /* 0xfffffffe00037812 */ /* 0x000fca00078ec0ff */
[----:B------:R-:W-:-:S05]  /*1e70*/  IMAD.IADD R3, R232, 0x1, -R3 ;  /* 0x00000001e8037824 */ /* 0x000fca00078e0a03 */
[----:B------:R-:W-:Y:S01]  /*1e80*/  SHF.L.U32 R3, R3, 0x1f, RZ ;  /* 0x0000001f03037819 */ /* 0x000fe200000006ff */
[----:B0-----:R-:W-:-:S06]  /*1e90*/  ULEA UR4, UR5, UR4, 0x18 ;  /* 0x0000000405047291 */ /* 0x001fcc000f8ec03f */
[----:B------:R-:W-:-:S04]  /*1ea0*/  IMAD.U32 R4, RZ, RZ, UR4 ;  /* 0x00000004ff047e24 */ /* 0x000fc8000f8e00ff */
[----:B------:R-:W0:Y:S01]  /*1eb0*/  SYNCS.PHASECHK.TRANS64.TRYWAIT P1, [R4+URZ+0x36800], R3 ;  /* 0x03680003040075a7 */ /* 0x000e22000802017f */
[----:B--2---:R-:W-:-:S13]  /*1ec0*/  R2UR UR6, R2 ;  /* 0x00000000020672ca */ /* 0x004fda00000e0000 */
[----:B------:R-:W-:-:S05]  /*1ed0*/  IMAD.U32 R0, RZ, RZ, UR6 ;  /* 0x00000006ff007e24 */ /* 0x000fca000f8e00ff */
[----:B------:R-:W-:Y:S01]  /*1ee0*/  ISETP.NE.AND P0, PT, R0, 0x3, PT ;  /* 0x000000030000780c */ /* 0x000fe20003f05270 */
[----:B0-----:R-:W-:-:S12]  /*1ef0*/  @!P1 BRA `(.L_x_3394) ;  /* 0x0000013c00c49947 */ /* 0x001fd80003800000 */
.L_x_3562:
[----:B------:R-:W-:Y:S05]  /*1f00*/  BSYNC B0 ;  /* 0x0000000000007941 */ /* 0x000fea0003800000 */
.L_x_3393:
[----:B------:R-:W-:Y:S05]  /*1f10*/  @!P0 BRA `(.L_x_3395) ;  /* 0x0000000000048947 */ /* 0x000fea0003800000 */
[----:B------:R-:W-:Y:S01]  /*1f20*/  BPT.TRAP 0x1 ;  /* 0x000000040000795c */ /* 0x000fe20000300000 */
.L_x_3395:
[----:B------:R-:W-:Y:S01]  /*1f30*/  IMAD R0, R16, 0x8, R4 ;  /* 0x0000000810007824 */ /* 0x000fe200078e0204 */
[----:B0-----:R-:W-:-:S04]  /*1f40*/  SHF.L.U32 R3, R17, 0x1f, RZ ;  /* 0x0000001f11037819 */ /* 0x001fc800000006ff */
[----:B------:R0:W1:Y:S01]  /*1f50*/  SYNCS.PHASECHK.TRANS64.TRYWAIT P2, [R0+URZ+0x36830], R3 ;  /* 0x03683003000075a7 */ /* 0x000062000804017f */
[----:B------:R-:W-:Y:S05]  /*1f60*/  @!P0 BRA `(.L_x_3396) ;  /* 0x0000000000048947 */ /* 0x000fea0003800000 */
[----:B------:R-:W-:Y:S01]  /*1f70*/  BPT.TRAP 0x1 ;  /* 0x000000040000795c */ /* 0x000fe20000300000 */
.L_x_3396:
[----:B------:R-:W2:Y:S01]  /*1f80*/  S2R R2, SR_TID.X ;  /* 0x0000000000027919 */ /* 0x000ea20000002100 */
[----:B------:R-:W-:Y:S01]  /*1f90*/  IMAD.MOV.U32 R119, RZ, RZ, RZ ;  /* 0x000000ffff777224 */ /* 0x000fe200078e00ff */
[----:B--2---:R-:W-:Y:S01]  /*1fa0*/  LOP3.LUT P1, RZ, R2, 0x7f, RZ, 0xc0, !PT ;  /* 0x0000007f02ff7812 */ /* 0x004fe2000782c0ff */
[----:B-1----:R-:W-:-:S12]  /*1fb0*/  @P2 BRA `(.L_x_3397) ;  /* 0x0000000000082947 */ /* 0x002fd80003800000 */
[----:B------:R-:W1:Y:S02]  /*1fc0*/  SYNCS.PHASECHK.TRANS64.TRYWAIT P2, [R0+URZ+0x36830], R3 ;  /* 0x03683003000075a7 */ /* 0x000e64000804017f */
[----:B-1----:R-:W-:Y:S05]  /*1fd0*/  @!P2 BRA `(.L_x_3398) ;  /* 0x0000013c00a0a947 */ /* 0x002fea0003800000 */
.L_x_3397:
        /* <DEDUP_REMOVED lines=8> */
[----:B------:R-:W-:Y:S01]  /*2060*/  UMOV UR9, UR53 ;  /* 0x0000003500097c82 */ /* 0x000fe20008000000 */
[----:B------:R-:W-:Y:S01]  /*2070*/  UMOV UR52, UR49 ;  /* 0x0000003100347c82 */ /* 0x000fe20008000000 */
[----:B------:R-:W-:Y:S01]  /*2080*/  UMOV UR11, 0x40000040 ;  /* 0x40000040000b7882 */ /* 0x000fe20000000000 */
[----:B------:R-:W-:Y:S01]  /*2090*/  UMOV UR8, UR52 ;  /* 0x0000003400087c82 */ /* 0x000fe20008000000 */
[----:B------:R-:W-:Y:S01]  /*20a0*/  UMOV UR12, UR52 ;  /* 0x00000034000c7c82 */ /* 0x000fe20008000000 */
[----:B------:R-:W-:Y:S01]  /*20b0*/  UMOV UR13, UR53 ;  /* 0x00000035000d7c82 */ /* 0x000fe20008000000 */
[----:B------:R-:W-:Y:S01]  /*20c0*/  UIADD3 UR4, UR4, 0x21400, URZ ;  /* 0x0002140004047890 */ /* 0x000fe2000fffe03f */
[----:B------:R-:W-:Y:S01]  /*20d0*/  MOV R2, UR53 ;  /* 0x0000003500027c02 */ /* 0x000fe20008000f00 */
[----:B------:R-:W-:Y:S01]  /*20e0*/  UMOV UR15, 0x40000040 ;  /* 0x40000040000f7882 */ /* 0x000fe20000000000 */
[----:B------:R-:W-:Y:S01]  /*20f0*/  UMOV UR16, UR52 ;  /* 0x0000003400107c82 */ /* 0x000fe20008000000 */
[----:B------:R-:W-:Y:S01]  /*2100*/  USHF.R.U32.HI UR4, URZ, 0x4, UR4 ;  /* 0x000000043f047899 */ /* 0x000fe20008011604 */
[----:B01----:R-:W-:Y:S01]  /*2110*/  MOV R3, UR52 ;  /* 0x0000003400037c02 */ /* 0x003fe20008000f00 */
[----:B------:R-:W-:Y:S01]  /*2120*/  UMOV UR17, UR53 ;  /* 0x0000003500117c82 */ /* 0x000fe20008000000 */
[----:B------:R-:W-:Y:S01]  /*2130*/  UMOV UR19, 0x40000040 ;  /* 0x4000004000137882 */ /* 0x000fe20000000000 */
[----:B------:R-:W-:Y:S01]  /*2140*/  ULOP3.LUT UR4, UR4, 0x3fff, URZ, 0xc0, !UPT ;  /* 0x00003fff04047892 */ /* 0x000fe2000f8ec03f */
[----:B------:R-:W-:Y:S01]  /*2150*/  IMAD.U32 R5, RZ, RZ, UR51 ;  /* 0x00000033ff057e24 */ /* 0x000fe2000f8e00ff */
[----:B------:R-:W-:Y:S01]  /*2160*/  UIADD3 UR20, UR49, 0x2, URZ ;  /* 0x0000000231147890 */ /* 0x000fe2000fffe03f */
[----:B------:R-:W-:Y:S01]  /*2170*/  P2R R15, PR, RZ, 0x2 ;  /* 0x00000002ff0f7803 */ /* 0x000fe20000000000 */
[----:B------:R-:W-:Y:S01]  /*2180*/  ULOP3.LUT UR5, UR4, 0x10000, URZ, 0xfc, !UPT ;  /* 0x0001000004057892 */ /* 0x000fe2000f8efc3f */
[----:B------:R-:W-:Y:S01]  /*2190*/  P2R R21, PR, RZ, 0x1 ;  /* 0x00000001ff157803 */ /* 0x000fe20000000000 */
[----:B------:R-:W-:Y:S01]  /*21a0*/  UMOV UR23, 0x40000040 ;  /* 0x4000004000177882 */ /* 0x000fe20000000000 */
[----:B------:R-:W-:Y:S01]  /*21b0*/  UMOV UR4, UR52 ;  /* 0x0000003400047c82 */ /* 0x000fe20008000000 */
[----:B------:R-:W-:Y:S01]  /*21c0*/  UIMAD UR48, UR48, 0xa80, UR5 ;  /* 0x00000a80303078a4 */ /* 0x000fe2000f8e0205 */
[--C-:B------:R-:W-:Y:S01]  /*21d0*/  IMAD.MOV.U32 R118, RZ, RZ, R119.reuse ;  /* 0x000000ffff767224 */ /* 0x100fe200078e0077 */
[----:B------:R-:W-:Y:S01]  /*21e0*/  UMOV UR27, 0x40000040 ;  /* 0x40000040001b7882 */ /* 0x000fe20000000000 */
[----:B------:R-:W-:Y:S01]  /*21f0*/  IMAD.U32 R8, RZ, RZ, UR5 ;  /* 0x00000005ff087e24 */ /* 0x000fe2000f8e00ff */
[----:B------:R-:W-:Y:S01]  /*2200*/  UIADD3 UR6, UR48, 0x80, URZ ;  /* 0x0000008030067890 */ /* 0x000fe2000fffe03f */
[--C-:B------:R-:W-:Y:S01]  /*2210*/  IMAD.MOV.U32 R117, RZ, RZ, R119.reuse ;  /* 0x000000ffff757224 */ /* 0x100fe200078e0077 */
[----:B------:R-:W-:Y:S01]  /*2220*/  UMOV UR5, UR53 ;  /* 0x0000003500057c82 */ /* 0x000fe20008000000 */
[----:B------:R-:W-:Y:S01]  /*2230*/  UMOV UR54, UR48 ;  /* 0x0000003000367c82 */ /* 0x000fe20008000000 */
[----:B------:R-:W-:Y:S01]  /*2240*/  UIADD3 UR10, UR48, 0x180, URZ ;  /* 0x00000180300a7890 */ /* 0x000fe2000fffe03f */
[----:B------:R-:W-:Y:S01]  /*2250*/  HGMMA.64x16x16.F32.BF16 R72, gdesc[UR52], RZ, !UPT, gsb0 ;  /* 0x00200000344879f0 */ /* 0x000fe2000c0018ff */
[----:B------:R-:W-:Y:S01]  /*2260*/  UIADD3 UR14, UR48, 0x200, URZ ;  /* 0x00000200300e7890 */ /* 0x000fe2000fffe03f */
[--C-:B------:R-:W-:Y:S01]  /*2270*/  IMAD.MOV.U32 R116, RZ, RZ, R119.reuse ;  /* 0x000000ffff747224 */ /* 0x100fe200078e0077 */
        /* <DEDUP_REMOVED lines=8> */
[----:B------:R-:W-:Y:S01]  /*2300*/  UMOV UR31, 0x40000040 ;  /* 0x40000040001f7882 */ /* 0x000fe20000000000 */
        /* <DEDUP_REMOVED lines=28> */
[--C-:B------:R-:W-:Y:S01]  /*24d0*/  IMAD.MOV.U32 R95, RZ, RZ, R119.reuse ;  /* 0x000000ffff5f7224 */ /* 0x100fe200078e0077 */
[----:B------:R-:W-:Y:S02]  /*24e0*/  WARPGROUP.DEPBAR.LE gsb0, 0x0 ;  /* 0x00008000000079c5 */ /* 0x000fe40000010000 */
[----:B------:R-:W-:Y:S01]  /*24f0*/  WARPGROUP.ARRIVE ;  /* 0x00000000000079c5 */ /* 0x000fe20000000000 */
[----:B------:R-:W-:-:S02]  /*2500*/  IMAD.MOV.U32 R94, RZ, RZ, R119 ;  /* 0x000000ffff5e7224 */ /* 0x000fc400078e0077 */
[--C-:B------:R-:W-:Y:S02]  /*2510*/  IMAD.MOV.U32 R93, RZ, RZ, R119.reuse ;  /* 0x000000ffff5d7224 */ /* 0x100fe400078e0077 */
        /* <DEDUP_REMOVED lines=27> */
[----:B------:R-:W-:Y:S02]  /*26d0*/  UIADD3 UR8, UR48, 0x2, URZ ;  /* 0x0000000230087890 */ /* 0x000fe4000fffe03f */
[----:B------:R-:W-:Y:S01]  /*26e0*/  UIADD3 UR10, UR48, 0x182, URZ ;  /* 0x00000182300a7890 */ /* 0x000fe2000fffe03f */
[----:B------:R-:W-:Y:S01]  /*26f0*/  UMOV UR11, 0x40000040 ;  /* 0x40000040000b7882 */ /* 0x000fe20000000000 */
[----:B------:R-:W-:Y:S02]  /*2700*/  WARPGROUP.DEPBAR.LE gsb0, 0x0 ;  /* 0x00008000000079c5 */ /* 0x000fe40000010000 */
[----:B------:R-:W-:-:S06]  /*2710*/  WARPGROUP.ARRIVE ;  /* 0x00000000000079c5 */ /* 0x000fcc0000000000 */
[----:B------:R-:W-:Y:S01]  /*2720*/  HGMMA.64x16x16.F32.BF16 R40, gdesc[UR12], RZ, !UPT, gsb0 ;  /* 0x002000000c2879f0 */ /* 0x000fe2000c0018ff */
        /* <DEDUP_REMOVED lines=10> */
[----:B------:R-:W-:Y:S01]  /*27d0*/  UMOV UR4, UR20 ;  /* 0x0000001400047c82 */ /* 0x000fe20008000000 */
[----:B------:R-:W-:Y:S01]  /*27e0*/  UMOV UR5, 0x40000040 ;  /* 0x4000004000057882 */ /* 0x000fe20000000000 */
[----:B------:R-:W-:Y:S01]  /*27f0*/  UMOV UR6, UR8 ;  /* 0x0000000800067c82 */ /* 0x000fe20008000000 */
[----:B------:R-:W-:Y:S01]  /*2800*/  UMOV UR7, 0x40000040 ;  /* 0x4000004000077882 */ /* 0x000fe20000000000 */
[----:B------:R-:W-:Y:S01]  /*2810*/  UMOV UR8, UR4 ;  /* 0x0000000400087c82 */ /* 0x000fe20008000000 */
[----:B------:R-:W-:Y:S01]  /*2820*/  UMOV UR9, UR5 ;  /* 0x0000000500097c82 */ /* 0x000fe20008000000 */
[----:B------:R-:W-:Y:S01]  /*2830*/  UMOV UR12, UR4 ;  /* 0x00000004000c7c82 */ /* 0x000fe20008000000 */
[----:B------:R-:W-:Y:S01]  /*2840*/  UMOV UR13, UR5 ;  /* 0x00000005000d7c82 */ /* 0x000fe20008000000 */
[----:B------:R-:W-:Y:S01]  /*2850*/  UMOV UR16, UR4 ;  /* 0x0000000400107c82 */ /* 0x000fe20008000000 */
[----:B------:R-:W-:Y:S01]  /*2860*/  UMOV UR17, UR5 ;  /* 0x0000000500117c82 */ /* 0x000fe20008000000 */
        /* <DEDUP_REMOVED lines=21> */
[----:B------:R-:W-:Y:S01]  /*29c0*/  UMOV UR9, 0x40000040 ;  /* 0x4000004000097882 */ /* 0x000fe20000000000 */
[----:B------:R-:W-:Y:S01]  /*29d0*/  UMOV UR11, 0x40000040 ;  /* 0x40000040000b7882 */ /* 0x000fe20000000000 */
[----:B------:R-:W-:Y:S01]  /*29e0*/  UMOV UR20, UR8 ;  /* 0x0000000800147c82 */ /* 0x000fe20008000000 */
        /* <DEDUP_REMOVED lines=19> */
[----:B------:R-:W-:-:S07]  /*2b20*/  UIADD3 UR7, UR48, 0x804, URZ ;  /* 0x0000080430077890 */ /* 0x000fce000fffe03f */
[----:B------:R-:W-:Y:S01]  /*2b30*/  UMOV UR54, UR7 ;  /* 0x0000000700367c82 */ /* 0x000fe20008000000 */
[----:B------:R-:W-:-:S13]  /*2b40*/  R2UR UR7, R18 ;  /* 0x00000000120772ca */ /* 0x000fda00000e0000 */
        /* <DEDUP_REMOVED lines=85> */
[----:B------:R-:W-:Y:S02]  /*30a0*/  ULDC UR14, c[0x0][0x988] ;  /* 0x00026200000e7ab9 */ /* 0x000fe40000000800 */
        /* <DEDUP_REMOVED lines=265> */
[----:B------:R-:W-:Y:S01]  /*4140*/  R2UR UR52, R3 ;  /* 0x00000000033472ca */ /* 0x000fe200000e0000 */
[----:B------:R-:W-:Y:S01]  /*4150*/  IMAD.U32 R3, RZ, RZ, UR50 ;  /* 0x00000032ff037e24 */ /* 0x000fe2000f8e00ff */
[----:B------:R-:W-:-:S04]  /*4160*/  R2UR UR53, R2 ;  /* 0x00000000023572ca */ /* 0x000fc800000e0000 */
[----:B------:R-:W-:-:S05]  /*4170*/  IADD3 R2, R3, 0x70, -R204 ;  /* 0x0000007003027810 */ /* 0x000fca0007ffe8cc */
[----:B------:R-:W-:-:S05]  /*4180*/  IMAD R2, R5, -0x70, R2 ;  /* 0xffffff9005027824 */ /* 0x000fca00078e0202 */
[C---:B------:R-:W-:Y:S02]  /*4190*/  ISETP.GT.AND P2, PT, R2.reuse, RZ, PT ;  /* 0x000000ff0200720c */ /* 0x040fe40003f44270 */
[C---:B------:R-:W-:Y:S02]  /*41a0*/  ISETP.GT.AND P3, PT, R2.reuse, 0x1, PT ;  /* 0x000000010200780c */ /* 0x040fe40003f64270 */
[C---:B------:R-:W-:Y:S02]  /*41b0*/  ISETP.GT.AND P4, PT, R2.reuse, 0x8, PT ;  /* 0x000000080200780c */ /* 0x040fe40003f84270 */
[C---:B------:R-:W-:Y:S02]  /*41c0*/  ISETP.GT.AND P5, PT, R2.reuse, 0x9, PT ;  /* 0x000000090200780c */ /* 0x040fe40003fa4270 */
[C---:B------:R-:W-:Y:S02]  /*41d0*/  ISETP.GT.AND P6, PT, R2.reuse, 0x21, PT ;  /* 0x000000210200780c */ /* 0x040fe40003fc4270 */
[----:B------:R-:W-:-:S02]  /*41e0*/  ISETP.GT.AND P1, PT, R2, 0x49, PT ;  /* 0x000000490200780c */ /* 0x000fc40003f24270 */
[----:B------:R-:W-:Y:S01]  /*41f0*/  ISETP.GT.AND P0, PT, R2, 0x50, PT ;  /* 0x000000500200780c */ /* 0x000fe20003f04270 */
        /* <DEDUP_REMOVED lines=12> */
[----:B------:R-:W-:Y:S01]  /*42c0*/  UIADD3 UR6, UR48, 0x986, URZ ;  /* 0x0000098630067890 */ /* 0x000fe2000fffe03f */
[----:B------:R-:W-:Y:S02]  /*42d0*/  WARPGROUP.DEPBAR.LE gsb0, 0x0 ;  /* 0x00008000000079c5 */ /* 0x000fe40000010000 */
[----:B------:R-:W-:-:S06]  /*42e0*/  WARPGROUP.ARRIVE ;  /* 0x00000000000079c5 */ /* 0x000fcc0000000000 */
[----:B------:R-:W-:Y:S03]  /*42f0*/  HGMMA.64x16x16.F32.BF16 R32, gdesc[UR56], R32, gsb0 ;  /* 0x00200000382079f0 */ /* 0x000fe60008001820 */
        /* <DEDUP_REMOVED lines=9> */
[----:B------:R-:W-:Y:S01]  /*4390*/  WARPGROUP.ARRIVE ;  /* 0x00000000000079c5 */ /* 0x000fe20000000000 */
[----:B------:R-:W-:Y:S02]  /*43a0*/  FSEL R72, R72, -INF , P2 ;  /* 0xff80000048487808 */ /* 0x000fe40001000000 */
[----:B------:R-:W-:Y:S02]  /*43b0*/  FSEL R73, R73, -INF , P3 ;  /* 0xff80000049497808 */ /* 0x000fe40001800000 */
[----:B------:R-:W-:Y:S01]  /*43c0*/  FSEL R76, R76, -INF , P4 ;  /* 0xff8000004c4c7808 */ /* 0x000fe20002000000 */
[----:B------:R-:W-:Y:S01]  /*43d0*/  HGMMA.64x16x16.F32.BF16 R64, gdesc[UR44], R64, gsb0 ;  /* 0x002000002c4079f0 */ /* 0x000fe20008001840 */
[----:B------:R-:W-:Y:S01]  /*43e0*/  UIADD3 UR46, UR48, 0x806, URZ ;  /* 0x00000806302e7890 */ /* 0x000fe2000fffe03f */
[----:B------:R-:W-:Y:S01]  /*43f0*/  FMNMX.FTZ R3, R72, R73, !PT ;  /* 0x0000004948037209 */ /* 0x000fe20007810000 */
[----:B------:R-:W-:Y:S01]  /*4400*/  UMOV UR47, 0x40000040 ;  /* 0x40000040002f7882 */ /* 0x000fe20000000000 */
[----:B------:R-:W-:-:S02]  /*4410*/  FSEL R74, R74, -INF , P2 ;  /* 0xff8000004a4a7808 */ /* 0x000fc40001000000 */
[----:B------:R-:W-:Y:S02]  /*4420*/  FSEL R77, R77, -INF , P5 ;  /* 0xff8000004d4d7808 */ /* 0x000fe40002800000 */
[----:B------:R-:W-:Y:S02]  /*4430*/  ISETP.GT.AND P2, PT, R2, 0x10, PT ;  /* 0x000000100200780c */ /* 0x000fe40003f44270 */
[----:B------:R-:W-:Y:S02]  /*4440*/  FMNMX.FTZ R6, R76, R3, !PT ;  /* 0x000000034c067209 */ /* 0x000fe40007810000 */
[----:B------:R-:W-:Y:S02]  /*4450*/  FSEL R75, R75, -INF , P3 ;  /* 0xff8000004b4b7808 */ /* 0x000fe40001800000 */
[----:B------:R-:W-:Y:S02]  /*4460*/  ISETP.GT.AND P3, PT, R2, 0x11, PT ;  /* 0x000000110200780c */ /* 0x000fe40003f64270 */
[----:B------:R-:W-:-:S02]  /*4470*/  FMNMX.FTZ R3, R77, R6, !PT ;  /* 0x000000064d037209 */ /* 0x000fc40007810000 */
[----:B------:R-:W-:Y:S02]  /*4480*/  FSEL R78, R78, -INF , P4 ;  /* 0xff8000004e4e7808 */ /* 0x000fe40002000000 */
[C---:B------:R-:W-:Y:S02]  /*4490*/  ISETP.GT.AND P4, PT, R2.reuse, 0x18, PT ;  /* 0x000000180200780c */ /* 0x040fe40003f84270 */
[----:B------:R-:W-:Y:S02]  /*44a0*/  FSEL R79, R79, -INF , P5 ;  /* 0xff8000004f4f7808 */ /* 0x000fe40002800000 */
[----:B------:R-:W-:Y:S01]  /*44b0*/  ISETP.GT.AND P5, PT, R2, 0x19, PT ;  /* 0x000000190200780c */ /* 0x000fe20003fa4270 */
[----:B------:R-:W-:Y:S02]  /*44c0*/  WARPGROUP.DEPBAR.LE gsb0, 0x0 ;  /* 0x00008000000079c5 */ /* 0x000fe40000010000 */
[----:B------:R-:W-:Y:S01]  /*44d0*/  WARPGROUP.ARRIVE ;  /* 0x00000000000079c5 */ /* 0x000fe20000000000 */
[----:B------:R-:W-:-:S02]  /*44e0*/  FSEL R64, R64, -INF , P2 ;  /* 0xff80000040407808 */ /* 0x000fc40001000000 */
[----:B------:R-:W-:Y:S02]  /*44f0*/  FSEL R65, R65, -INF , P3 ;  /* 0xff80000041417808 */ /* 0x000fe40001800000 */
[----:B------:R-:W-:Y:S01]  /*4500*/  FMNMX.FTZ R6, R64, R3, !PT ;  /* 0x0000000340067209 */ /* 0x000fe20007810000 */
[----:B------:R-:W-:Y:S01]  /*4510*/  HGMMA.64x16x16.F32.BF16 R56, gdesc[UR44], R56, gsb0 ;  /* 0x002000002c3879f0 */ /* 0x000fe20008001838 */
[----:B------:R-:W-:Y:S01]  /*4520*/  UIADD3 UR46, UR48, 0x886, URZ ;  /* 0x00000886302e7890 */ /* 0x000fe2000fffe03f */
[----:B------:R-:W-:Y:S01]  /*4530*/  FSEL R68, R68, -INF , P4 ;  /* 0xff80000044447808 */ /* 0x000fe20002000000 */
[----:B------:R-:W-:Y:S01]  /*4540*/  UMOV UR47, 0x40000040 ;  /* 0x40000040002f7882 */ /* 0x000fe20000000000 */
[----:B------:R-:W-:Y:S02]  /*4550*/  FMNMX.FTZ R3, R65, R6, !PT ;  /* 0x0000000641037209 */ /* 0x000fe40007810000 */
[----:B------:R-:W-:Y:S02]  /*4560*/  FSEL R66, R66, -INF , P2 ;  /* 0xff80000042427808 */ /* 0x000fe40001000000 */
[----:B------:R-:W-:-:S02]  /*4570*/  FSEL R69, R69, -INF , P5 ;  /* 0xff80000045457808 */ /* 0x000fc40002800000 */
[----:B------:R-:W-:Y:S02]  /*4580*/  ISETP.GT.AND P2, PT, R2, 0x20, PT ;  /* 0x000000200200780c */ /* 0x000fe40003f44270 */
[----:B------:R-:W-:Y:S02]  /*4590*/  FMNMX.FTZ R6, R68, R3, !PT ;  /* 0x0000000344067209 */ /* 0x000fe40007810000 */
[----:B------:R-:W-:Y:S02]  /*45a0*/  FSEL R71, R71, -INF , P5 ;  /* 0xff80000047477808 */ /* 0x000fe40002800000 */
[----:B------:R-:W-:Y:S02]  /*45b0*/  FMNMX.FTZ R3, R69, R6, !PT ;  /* 0x0000000645037209 */ /* 0x000fe40007810000 */
[----:B------:R-:W-:Y:S02]  /*45c0*/  ISETP.GT.AND P5, PT, R2, 0x28, PT ;  /* 0x000000280200780c */ /* 0x000fe40003fa4270 */
[----:B------:R-:W-:-:S02]  /*45d0*/  FSEL R70, R70, -INF , P4 ;  /* 0xff80000046467808 */ /* 0x000fc40002000000 */
[C---:B------:R-:W-:Y:S02]  /*45e0*/  ISETP.GT.AND P4, PT, R2.reuse, 0x29, PT ;  /* 0x000000290200780c */ /* 0x040fe40003f84270 */
[----:B------:R-:W-:Y:S02]  /*45f0*/  FSEL R67, R67, -INF , P3 ;  /* 0xff80000043437808 */ /* 0x000fe40001800000 */
[----:B------:R-:W-:Y:S01]  /*4600*/  ISETP.GT.AND P3, PT, R2, 0x30, PT ;  /* 0x000000300200780c */ /* 0x000fe20003f64270 */
[----:B------:R-:W-:Y:S02]  /*4610*/  WARPGROUP.DEPBAR.LE gsb0, 0x0 ;  /* 0x00008000000079c5 */ /* 0x000fe40000010000 */
[----:B------:R-:W-:Y:S01]  /*4620*/  WARPGROUP.ARRIVE ;  /* 0x00000000000079c5 */ /* 0x000fe20000000000 */
[----:B------:R-:W-:Y:S02]  /*4630*/  FSEL R56, R56, -INF , P2 ;  /* 0xff80000038387808 */ /* 0x000fe40001000000 */
[----:B------:R-:W-:-:S02]  /*4640*/  FSEL R57, R57, -INF , P6 ;  /* 0xff80000039397808 */ /* 0x000fc40003000000 */
[----:B------:R-:W-:Y:S01]  /*4650*/  FMNMX.FTZ R6, R56, R3, !PT ;  /* 0x0000000338067209 */ /* 0x000fe20007810000 */
[----:B------:R-:W-:Y:S01]  /*4660*/  HGMMA.64x16x16.F32.BF16 R48, gdesc[UR44], R48, gsb0 ;  /* 0x002000002c3079f0 */ /* 0x000fe20008001830 */
[----:B------:R-:W-:Y:S01]  /*4670*/  UIADD3 UR46, UR48, 0x906, URZ ;  /* 0x00000906302e7890 */ /* 0x000fe2000fffe03f */
[----:B------:R-:W-:Y:S01]  /*4680*/  FSEL R60, R60, -INF , P5 ;  /* 0xff8000003c3c7808 */ /* 0x000fe20002800000 */
[----:B------:R-:W-:Y:S01]  /*4690*/  UMOV UR47, 0x40000040 ;  /* 0x40000040002f7882 */ /* 0x000fe20000000000 */
[----:B------:R-:W-:Y:S02]  /*46a0*/  FMNMX.FTZ R3, R57, R6, !PT ;  /* 0x0000000639037209 */ /* 0x000fe40007810000 */
[----:B------:R-:W-:Y:S02]  /*46b0*/  FSEL R61, R61, -INF , P4 ;  /* 0xff8000003d3d7808 */ /* 0x000fe40002000000 */
[----:B------:R-:W-:Y:S02]  /*46c0*/  FMNMX.FTZ R6, R60, R3, !PT ;  /* 0x000000033c067209 */ /* 0x000fe40007810000 */
[----:B------:R-:W-:-:S02]  /*46d0*/  FSEL R58, R58, -INF , P2 ;  /* 0xff8000003a3a7808 */ /* 0x000fc40001000000 */
[C---:B------:R-:W-:Y:S02]  /*46e0*/  ISETP.GT.AND P2, PT, R2.reuse, 0x31, PT ;  /* 0x000000310200780c */ /* 0x040fe40003f44270 */
[----:B------:R-:W-:Y:S02]  /*46f0*/  FMNMX.FTZ R3, R61, R6, !PT ;  /* 0x000000063d037209 */ /* 0x000fe40007810000 */
        /* <DEDUP_REMOVED lines=10> */
[----:B------:R-:W-:Y:S01]  /*47a0*/  FMNMX.FTZ R6, R48, R3, !PT ;  /* 0x0000000330067209 */ /* 0x000fe20007810000 */
[----:B------:R-:W-:Y:S01]  /*47b0*/  HGMMA.64x16x16.F32.BF16 R40, gdesc[UR44], R40, gsb0 ;  /* 0x002000002c2879f0 */ /* 0x000fe20008001828 */
[----:B------:R-:W-:Y:S01]  /*47c0*/  UMOV UR46, UR6 ;  /* 0x00000006002e7c82 */ /* 0x000fe20008000000 */
[----:B------:R-:W-:Y:S01]  /*47d0*/  UMOV UR47, 0x40000040 ;  /* 0x40000040002f7882 */ /* 0x000fe20000000000 */
        /* <DEDUP_REMOVED lines=8> */
[C---:B------:R-:W-:Y:S02]  /*4860*/  ISETP.GT.AND P2, PT, R2.reuse, 0x48, PT ;  /* 0x000000480200780c */ /* 0x040fe40003f44270 */
[----:B------:R-:W-:Y:S02]  /*4870*/  FSEL R55, R55, -INF , P5 ;  /* 0xff80000037377808 */ /* 0x000fe40002800000 */
[----:B------:R-:W-:Y:S02]  /*4880*/  ISETP.GT.AND P5, PT, R2, 0x68, PT ;  /* 0x000000680200780c */ /* 0x000fe40003fa4270 */
[----:B------:R-:W-:Y:S02]  /*4890*/  FSEL R54, R54, -INF , P6 ;  /* 0xff80000036367808 */ /* 0x000fe40003000000 */
[----:B------:R-:W-:Y:S01]  /*48a0*/  ISETP.GT.AND P6, PT, R2, 0x69, PT ;  /* 0x000000690200780c */ /* 0x000fe20003fc4270 */
        /* <DEDUP_REMOVED lines=8> */
[----:B------:R-:W-:Y:S01]  /*4930*/  UMOV UR47, 0x40000040 ;  /* 0x40000040002f7882 */ /* 0x000fe20000000000 */
[----:B------:R-:W-:-:S02]  /*4940*/  FMNMX.FTZ R3, R41, R6, !PT ;  /* 0x0000000629037209 */ /* 0x000fc40007810000 */
[----:B------:R-:W-:Y:S02]  /*4950*/  FSEL R45, R45, -INF , P1 ;  /* 0xff8000002d2d7808 */ /* 0x000fe40000800000 */
[----:B------:R-:W-:Y:S02]  /*4960*/  FMNMX.FTZ R6, R44, R3, !PT ;  /* 0x000000032c067209 */ /* 0x000fe40007810000 */
[----:B------:R-:W-:Y:S02]  /*4970*/  ISETP.GT.AND P1, PT, R2, 0x51, PT ;  /* 0x000000510200780c */ /* 0x000fe40003f24270 */
[----:B------:R-:W-:Y:S02]  /*4980*/  FMNMX.FTZ R3, R45, R6, !PT ;  /* 0x000000062d037209 */ /* 0x000fe40007810000 */
[----:B------:R-:W-:Y:S02]  /*4990*/  FSEL R46, R46, -INF , P2 ;  /* 0xff8000002e2e7808 */ /* 0x000fe40001000000 */
[----:B------:R-:W-:-:S02]  /*49a0*/  ISETP.GT.AND P2, PT, R2, 0x59, PT ;  /* 0x000000590200780c */ /* 0x000fc40003f44270 */
[----:B------:R-:W-:Y:S02]  /*49b0*/  FSEL R43, R43, -INF , P3 ;  /* 0xff8000002b2b7808 */ /* 0x000fe40001800000 */
[----:B------:R-:W-:Y:S02]  /*49c0*/  ISETP.GT.AND P3, PT, R2, 0x60, PT ;  /* 0x000000600200780c */ /* 0x000fe40003f64270 */
[----:B------:R-:W-:Y:S02]  /*49d0*/  FSEL R42, R42, -INF , P4 ;  /* 0xff8000002a2a7808 */ /* 0x000fe40002000000 */
[----:B------:R-:W-:Y:S02]  /*49e0*/  ISETP.GT.AND P4, PT, R2, 0x61, PT ;  /* 0x000000610200780c */ /* 0x000fe40003f84270 */
[----:B------:R-:W-:Y:S02]  /*49f0*/  P2R R9, PR, RZ, 0x4 ;  /* 0x00000004ff097803 */ /* 0x000fe40000000000 */
[----:B------:R-:W-:Y:S01]  /*4a00*/  P2R R13, PR, RZ, 0x2 ;  /* 0x00000002ff0d7803 */ /* 0x000fe20000000000 */
[----:B------:R-:W-:-:S02]  /*4a10*/  WARPGROUP.DEPBAR.LE gsb0, 0x0 ;  /* 0x00008000000079c5 */ /* 0x000fc40000010000 */
[----:B------:R-:W-:Y:S01]  /*4a20*/  WARPGROUP.ARRIVE ;  /* 0x00000000000079c5 */ /* 0x000fe20000000000 */
[----:B------:R-:W-:Y:S02]  /*4a30*/  FSEL R32, R32, -INF , P0 ;  /* 0xff80000020207808 */ /* 0x000fe40000000000 */
[----:B------:R-:W-:Y:S02]  /*4a40*/  ISETP.GT.AND P0, PT, R2, 0x58, PT ;  /* 0x000000580200780c */ /* 0x000fe40003f04270 */
[----:B------:R-:W-:Y:S01]  /*4a50*/  FSEL R10, R33, -INF , P1 ;  /* 0xff800000210a7808 */ /* 0x000fe20000800000 */
[----:B------:R-:W-:Y:S01]  /*4a60*/  HGMMA.64x16x16.F32.BF16 R24, gdesc[UR44], R24, gsb0 ;  /* 0x002000002c1879f0 */ /* 0x000fe20008001818 */
[----:B------:R-:W-:Y:S02]  /*4a70*/  FMNMX.FTZ R3, R32, R3, !PT ;  /* 0x0000000320037209 */ /* 0x000fe40007810000 */
[----:B------:R-:W-:Y:S02]  /*4a80*/  FSEL R36, R36, -INF , P0 ;  /* 0xff80000024247808 */ /* 0x000fe40000000000 */
[----:B------:R-:W-:-:S02]  /*4a90*/  FMNMX.FTZ R3, R10, R3, !PT ;  /* 0x000000030a037209 */ /* 0x000fc40007810000 */
[----:B------:R-:W-:Y:S02]  /*4aa0*/  FSEL R12, R37, -INF , P2 ;  /* 0xff800000250c7808 */ /* 0x000fe40001000000 */
[----:B------:R-:W-:Y:S02]  /*4ab0*/  FMNMX.FTZ R3, R36, R3, !PT ;  /* 0x0000000324037209 */ /* 0x000fe40007810000 */
[----:B------:R-:W-:Y:S02]  /*4ac0*/  P2R R11, PR, RZ, 0x1 ;  /* 0x00000001ff0b7803 */ /* 0x000fe40000000000 */
[----:B------:R-:W-:Y:S02]  /*4ad0*/  FMNMX.FTZ R3, R12, R3, !PT ;  /* 0x000000030c037209 */ /* 0x000fe40007810000 */
[C---:B------:R-:W-:Y:S02]  /*4ae0*/  ISETP.GT.AND P0, PT, R2.reuse, 0x49, PT ;  /* 0x000000490200780c */ /* 0x040fe40003f04270 */
[----:B------:R-:W-:-:S02]  /*4af0*/  ISETP.GT.AND P1, PT, R2, 0x50, PT ;  /* 0x000000500200780c */ /* 0x000fc40003f24270 */
[----:B------:R-:W-:Y:S02]  /*4b00*/  FSEL R47, R47, -INF , P0 ;  /* 0xff8000002f2f7808 */ /* 0x000fe40000000000 */
[----:B------:R-:W-:Y:S02]  /*4b10*/  ISETP.NE.AND P0, PT, R11, RZ, PT ;  /* 0x000000ff0b00720c */ /* 0x000fe40003f05270 */
[----:B------:R-:W-:Y:S02]  /*4b20*/  FSEL R34, R34, -INF , P1 ;  /* 0xff80000022227808 */ /* 0x000fe40000800000 */
[----:B------:R-:W-:Y:S02]  /*4b30*/  ISETP.NE.AND P1, PT, R13, RZ, PT ;  /* 0x000000ff0d00720c */ /* 0x000fe40003f25270 */
[----:B------:R-:W-:Y:S02]  /*4b40*/  FSEL R38, R38, -INF , P0 ;  /* 0xff80000026267808 */ /* 0x000fe40000000000 */
[----:B------:R-:W-:-:S02]  /*4b50*/  FSEL R35, R35, -INF , P1 ;  /* 0xff80000023237808 */ /* 0x000fc40000800000 */
[----:B------:R-:W-:Y:S02]  /*4b60*/  ISETP.NE.AND P1, PT, R15, RZ, PT ;  /* 0x000000ff0f00720c */ /* 0x000fe40003f25270 */
[----:B------:R-:W-:-:S11]  /*4b70*/  ISETP.NE.AND P0, PT, R21, RZ, PT ;  /* 0x000000ff1500720c */ /* 0x000fd60003f05270 */
[----:B------:R-:W-:-:S05]  /*4b80*/  @!P1 VIADD R0, R0, 0x36840 ;  /* 0x0003684000009836 */ /* 0x000fca0000000000 */
[----:B------:R-:W-:Y:S01]  /*4b90*/  @!P1 PRMT R0, RZ, 0x654, R0 ;  /* 0x00000654ff009816 */ /* 0x000fe20000000000 */
[----:B------:R-:W-:Y:S02]  /*4ba0*/  WARPGROUP.DEPBAR.LE gsb0, 0x0 ;  /* 0x00008000000079c5 */ /* 0x000fe40000010000 */
[----:B------:R-:W-:Y:S01]  /*4bb0*/  FSEL R24, R24, -INF , P3 ;  /* 0xff80000018187808 */ /* 0x000fe20001800000 */
[----:B------:R0:W-:Y:S01]  /*4bc0*/  @!P1 SYNCS.ARRIVE.TRANS64.RED.A1T0 RZ, [R0+URZ], RZ ;  /* 0x000000ff00ff99a7 */ /* 0x0001e2000810043f */
[----:B------:R-:W-:Y:S02]  /*4bd0*/  FSEL R14, R25, -INF , P4 ;  /* 0xff800000190e7808 */ /* 0x000fe40002000000 */
[----:B------:R-:W-:Y:S02]  /*4be0*/  FMNMX.FTZ R3, R24, R3, !PT ;  /* 0x0000000318037209 */ /* 0x000fe40007810000 */
[----:B------:R-:W-:Y:S02]  /*4bf0*/  FSEL R28, R28, -INF , P5 ;  /* 0xff8000001c1c7808 */ /* 0x000fe40002800000 */
[----:B------:R-:W-:-:S02]  /*4c00*/  FMNMX.FTZ R3, R14, R3, !PT ;  /* 0x000000030e037209 */ /* 0x000fc40007810000 */
[----:B------:R-:W-:Y:S02]  /*4c10*/  FSEL R6, R29, -INF , P6 ;  /* 0xff8000001d067808 */ /* 0x000fe40003000000 */
[----:B------:R-:W-:Y:S02]  /*4c20*/  FMNMX.FTZ R3, R28, R3, !PT ;  /* 0x000000031c037209 */ /* 0x000fe40007810000 */
[----:B------:R-:W-:Y:S02]  /*4c30*/  FSEL R26, R26, -INF , P3 ;  /* 0xff8000001a1a7808 */ /* 0x000fe40001800000 */
[----:B------:R-:W-:Y:S02]  /*4c40*/  FMNMX.FTZ R5, R6, R3, !PT ;  /* 0x0000000306057209 */ /* 0x000fe40007810000 */
[----:B------:R-:W-:Y:S02]  /*4c50*/  FSEL R27, R27, -INF , P4 ;  /* 0xff8000001b1b7808 */ /* 0x000fe40002000000 */
[----:B------:R-:W-:Y:S01]  /*4c60*/  FSEL R30, R30, -INF , P5 ;  /* 0xff8000001e1e7808 */ /* 0x000fe20002800000 */
[----:B------:R-:W1:Y:S01]  /*4c70*/  SHFL.BFLY PT, R20, R5, 0x2, 0x1f ;  /* 0x0c401f0005147f89 */ /* 0x000e6200000e0000 */
[----:B------:R-:W-:-:S02]  /*4c80*/  FSEL R31, R31, -INF , P6 ;  /* 0xff8000001f1f7808 */ /* 0x000fc40003000000 */
[----:B-1----:R-:W-:-:S05]  /*4c90*/  FMNMX.FTZ R20, R5, R20, !PT ;  /* 0x0000001405147209 */ /* 0x002fca0007810000 */
        /* <DEDUP_REMOVED lines=20> */
[----:B------:R-:W-:Y:S01]  /*4de0*/  FMNMX.FTZ R9, R67, R2, !PT ;  /* 0x0000000243097209 */ /* 0x000fe20007810000 */
[--C-:B------:R-:W-:Y:S01]  /*4df0*/  FFMA.FTZ R41, R12, UR14, -R81.reuse ;  /* 0x0000000e0c297c23 */ /* 0x100fe20008010851 */
[--C-:B------:R-:W-:Y:S01]  /*4e00*/  FFMA.FTZ R178, R28, UR14, -R81.reuse ;  /* 0x0000000e1cb27c23 */ /* 0x100fe20008010851 */
[----:B------:R-:W1:Y:S01]  /*4e10*/  MUFU.EX2 R5, R5 ;  /* 0x0000000500057308 */ /* 0x000e620000000800 */
[----:B------:R-:W-:Y:S01]  /*4e20*/  FMNMX.FTZ R2, R70, R9, !PT ;  /* 0x0000000946027209 */ /* 0x000fe20007810000 */
[--C-:B------:R-:W-:Y:S01]  /*4e30*/  FFMA.FTZ R14, R14, UR14, -R81.reuse ;  /* 0x0000000e0e0e7c23 */ /* 0x100fe20008010851 */
[--C-:B------:R-:W-:Y:S01]  /*4e40*/  FFMA.FTZ R180, R32, UR14, -R81.reuse ;  /* 0x0000000e20b47c23 */ /* 0x100fe20008010851 */
[--C-:B------:R-:W-:Y:S01]  /*4e50*/  FFMA.FTZ R192, R56, UR14, -R81.reuse ;  /* 0x0000000e38c07c23 */ /* 0x100fe20008010851 */
[----:B------:R-:W-:Y:S01]  /*4e60*/  FMNMX.FTZ R9, R71, R2, !PT ;  /* 0x0000000247097209 */ /* 0x000fe20007810000 */
[--C-:B------:R-:W-:Y:S01]  /*4e70*/  FFMA.FTZ R176, R24, UR14, -R81.reuse ;  /* 0x0000000e18b07c23 */ /* 0x100fe20008010851 */
[--C-:B------:R-:W-:Y:S01]  /*4e80*/  FFMA.FTZ R194, R60, UR14, -R81.reuse ;  /* 0x0000000e3cc27c23 */ /* 0x100fe20008010851 */
[----:B------:R-:W2:Y:S01]  /*4e90*/  MUFU.EX2 R202, R202 ;  /* 0x000000ca00ca7308 */ /* 0x000ea20000000800 */
[----:B------:R-:W-:Y:S01]  /*4ea0*/  FMNMX.FTZ R2, R58, R9, !PT ;  /* 0x000000093a027209 */ /* 0x000fe20007810000 */
[--C-:B------:R-:W-:Y:S01]  /*4eb0*/  FFMA.FTZ R9, R65, UR14, -R81.reuse ;  /* 0x0000000e41097c23 */ /* 0x100fe20008010851 */
[--C-:B------:R-:W-:Y:S01]  /*4ec0*/  FFMA.FTZ R188, R48, UR14, -R81.reuse ;  /* 0x0000000e30bc7c23 */ /* 0x100fe20008010851 */
[--C-:B------:R-:W-:Y:S01]  /*4ed0*/  FFMA.FTZ R190, R52, UR14, -R81.reuse ;  /* 0x0000000e34be7c23 */ /* 0x100fe20008010851 */
[----:B------:R-:W-:Y:S01]  /*4ee0*/  FMNMX.FTZ R11, R59, R2, !PT ;  /* 0x000000023b0b7209 */ /* 0x000fe20007810000 */
[--C-:B------:R-:W-:Y:S01]  /*4ef0*/  FFMA.FTZ R184, R40, UR14, -R81.reuse ;  /* 0x0000000e28b87c23 */ /* 0x100fe20008010851 */
[--C-:B------:R-:W-:Y:S01]  /*4f00*/  FFMA.FTZ R186, R44, UR14, -R81.reuse ;  /* 0x0000000e2cba7c23 */ /* 0x100fe20008010851 */
[----:B------:R-:W3:Y:S01]  /*4f10*/  MUFU.EX2 R7, R7 ;  /* 0x0000000700077308 */ /* 0x000ee20000000800 */
[----:B------:R-:W-:Y:S01]  /*4f20*/  FMNMX.FTZ R2, R62, R11, !PT ;  /* 0x0000000b3e027209 */ /* 0x000fe20007810000 */
[----:B------:R-:W-:Y:S01]  /*4f30*/  FFMA.FTZ R182, R36, UR14, -R81 ;  /* 0x0000000e24b67c23 */ /* 0x000fe20008010851 */
[----:B------:R-:W-:-:S02]  /*4f40*/  IMAD.MOV.U32 R77, RZ, RZ, R119 ;  /* 0x000000ffff4d7224 */ /* 0x000fc400078e0077 */
[----:B------:R-:W-:Y:S01]  /*4f50*/  FMNMX.FTZ R11, R63, R2, !PT ;  /* 0x000000023f0b7209 */ /* 0x000fe20007810000 */
[----:B------:R-:W-:Y:S02]  /*4f60*/  IMAD.MOV.U32 R76, RZ, RZ, R119 ;  /* 0x000000ffff4c7224 */ /* 0x000fe400078e0077 */
[----:B------:R-:W4:Y:S01]  /*4f70*/  MUFU.EX2 R196, R196 ;  /* 0x000000c400c47308 */ /* 0x000f220000000800 */
[----:B------:R-:W-:Y:S01]  /*4f80*/  FMNMX.FTZ R2, R50, R11, !PT ;  /* 0x0000000b32027209 */ /* 0x000fe20007810000 */
[----:B------:R-:W-:Y:S01]  /*4f90*/  FFMA.FTZ R11, R69, UR14, -R81 ;  /* 0x0000000e450b7c23 */ /* 0x000fe20008010851 */
[--C-:B------:R-:W-:Y:S02]  /*4fa0*/  IMAD.MOV.U32 R73, RZ, RZ, R119.reuse ;  /* 0x000000ffff497224 */ /* 0x100fe400078e0077 */
[----:B------:R-:W-:Y:S01]  /*4fb0*/  FMNMX.FTZ R13, R51, R2, !PT ;  /* 0x00000002330d7209 */ /* 0x000fe20007810000 */
[--C-:B------:R-:W-:Y:S02]  /*4fc0*/  IMAD.MOV.U32 R72, RZ, RZ, R119.reuse ;  /* 0x000000ffff487224 */ /* 0x100fe400078e0077 */
[----:B------:R-:W5:Y:S01]  /*4fd0*/  MUFU.EX2 R9, R9 ;  /* 0x0000000900097308 */ /* 0x000f620000000800 */
[----:B------:R-:W-:Y:S01]  /*4fe0*/  FMNMX.FTZ R2, R54, R13, !PT ;  /* 0x0000000d36027209 */ /* 0x000fe20007810000 */
[----:B------:R-:W-:-:S02]  /*4ff0*/  IMAD.MOV.U32 R69, RZ, RZ, R119 ;  /* 0x000000ffff457224 */ /* 0x000fc400078e0077 */
[--C-:B------:R-:W-:Y:S01]  /*5000*/  IMAD.MOV.U32 R68, RZ, RZ, R119.reuse ;  /* 0x000000ffff447224 */ /* 0x100fe200078e0077 */
[----:B------:R-:W-:Y:S01]  /*5010*/  FMNMX.FTZ R13, R55, R2, !PT ;  /* 0x00000002370d7209 */ /* 0x000fe20007810000 */
[----:B------:R-:W-:Y:S02]  /*5020*/  IMAD.MOV.U32 R65, RZ, RZ, R119 ;  /* 0x000000ffff417224 */ /* 0x000fe400078e0077 */
[----:B------:R-:W0:Y:S01]  /*5030*/  MUFU.EX2 R198, R198 ;  /* 0x000000c600c67308 */ /* 0x000e220000000800 */
[----:B------:R-:W-:Y:S01]  /*5040*/  FMNMX.FTZ R2, R42, R13, !PT ;  /* 0x0000000d2a027209 */ /* 0x000fe20007810000 */
[----:B------:R-:W-:Y:S01]  /*5050*/  FFMA.FTZ R13, R57, UR14, -R81 ;  /* 0x0000000e390d7c23 */ /* 0x000fe20008010851 */
[--C-:B------:R-:W-:Y:S02]  /*5060*/  IMAD.MOV.U32 R64, RZ, RZ, R119.reuse ;  /* 0x000000ffff407224 */ /* 0x100fe400078e0077 */
[----:B------:R-:W-:Y:S01]  /*5070*/  FMNMX.FTZ R15, R43, R2, !PT ;  /* 0x000000022b0f7209 */ /* 0x000fe20007810000 */
[----:B------:R-:W-:-:S02]  /*5080*/  IMAD.MOV.U32 R60, RZ, RZ, R119 ;  /* 0x000000ffff3c7224 */ /* 0x000fc400078e0077 */
[----:B------:R-:W0:Y:S01]  /*5090*/  MUFU.EX2 R11, R11 ;  /* 0x0000000b000b7308 */ /* 0x000e220000000800 */
[----:B------:R-:W-:Y:S01]  /*50a0*/  FMNMX.FTZ R2, R46, R15, !PT ;  /* 0x0000000f2e027209 */ /* 0x000fe20007810000 */
[--C-:B------:R-:W-:Y:S02]  /*50b0*/  IMAD.MOV.U32 R56, RZ, RZ, R119.reuse ;  /* 0x000000ffff387224 */ /* 0x100fe400078e0077 */
[--C-:B------:R-:W-:Y:S01]  /*50c0*/  IMAD.MOV.U32 R52, RZ, RZ, R119.reuse ;  /* 0x000000ffff347224 */ /* 0x100fe200078e0077 */
[----:B------:R-:W-:Y:S01]  /*50d0*/  FMNMX.FTZ R15, R47, R2, !PT ;  /* 0x000000022f0f7209 */ /* 0x000fe20007810000 */
[----:B------:R-:W-:Y:S02]  /*50e0*/  IMAD.MOV.U32 R48, RZ, RZ, R119 ;  /* 0x000000ffff307224 */ /* 0x000fe400078e0077 */
[----:B------:R-:W0:Y:S01]  /*50f0*/  MUFU.EX2 R192, R192 ;  /* 0x000000c000c07308 */ /* 0x000e220000000800 */
[----:B------:R-:W-:Y:S01]  /*5100*/  FMNMX.FTZ R2, R34, R15, !PT ;  /* 0x0000000f22027209 */ /* 0x000fe20007810000 */
[----:B------:R-:W-:Y:S01]  /*5110*/  FFMA.FTZ R15, R61, UR14, -R81 ;  /* 0x0000000e3d0f7c23 */ /* 0x000fe20008010851 */
[----:B------:R-:W-:-:S02]  /*5120*/  IMAD.MOV.U32 R61, RZ, RZ, R119 ;  /* 0x000000ffff3d7224 */ /* 0x000fc400078e0077 */
[----:B------:R-:W-:Y:S01]  /*5130*/  FMNMX.FTZ R21, R35, R2, !PT ;  /* 0x0000000223157209 */ /* 0x000fe20007810000 */
[--C-:B------:R-:W-:Y:S02]  /*5140*/  IMAD.MOV.U32 R44, RZ, RZ, R119.reuse ;  /* 0x000000ffff2c7224 */ /* 0x100fe400078e0077 */
[----:B------:R-:W0:Y:S01]  /*5150*/  MUFU.EX2 R13, R13 ;  /* 0x0000000d000d7308 */ /* 0x000e220000000800 */
[----:B------:R-:W-:Y:S01]  /*5160*/  FMNMX.FTZ R2, R38, R21, !PT ;  /* 0x0000001526027209 */ /* 0x000fe20007810000 */
[--C-:B------:R-:W-:Y:S02]  /*5170*/  IMAD.MOV.U32 R40, RZ, RZ, R119.reuse ;  /* 0x000000ffff287224 */ /* 0x100fe400078e0077 */
[----:B------:R-:W-:Y:S01]  /*5180*/  IMAD.MOV.U32 R36, RZ, RZ, R119 ;  /* 0x000000ffff247224 */ /* 0x000fe200078e0077 */
[----:B------:R-:W-:-:S03]  /*5190*/  FMNMX.FTZ R21, R39, R2, !PT ;  /* 0x0000000227157209 */ /* 0x000fc60007810000 */
[----:B------:R-:W0:Y:S01]  /*51a0*/  MUFU.EX2 R194, R194 ;  /* 0x000000c200c27308 */ /* 0x000e220000000800 */
[----:B------:R-:W-:Y:S01]  /*51b0*/  FMNMX.FTZ R2, R26, R21, !PT ;  /* 0x000000151a027209 */ /* 0x000fe20007810000 */
[--C-:B------:R-:W-:Y:S01]  /*51c0*/  FFMA.FTZ R21, R49, UR14, -R81.reuse ;  /* 0x0000000e31157c23 */ /* 0x100fe20008010851 */
[----:B------:R-:W-:Y:S02]  /*51d0*/  FFMA.FTZ R49, R6, UR14, -R81 ;  /* 0x0000000e06317c23 */ /* 0x000fe40008010851 */
[----:B------:R-:W-:-:S03]  /*51e0*/  FMNMX.FTZ R25, R27, R2, !PT ;  /* 0x000000021b197209 */ /* 0x000fc60007810000 */
[----:B------:R-:W0:Y:S01]  /*51f0*/  MUFU.EX2 R15, R15 ;  /* 0x0000000f000f7308 */ /* 0x000e220000000800 */
[----:B------:R-:W-:Y:S01]  /*5200*/  FMNMX.FTZ R2, R30, R25, !PT ;  /* 0x000000191e027209 */ /* 0x000fe20007810000 */
[----:B------:R-:W-:Y:S01]  /*5210*/  FFMA.FTZ R25, R53, UR14, -R81 ;  /* 0x0000000e35197c23 */ /* 0x000fe20008010851 */
[----:B-1----:R-:W-:Y:S01]  /*5220*/  FADD.FTZ R53, R200, R5 ;  /* 0x00000005c8357221 */ /* 0x002fe20000010000 */
[----:B------:R-:W-:Y:S02]  /*5230*/  F2FP.BF16.F32.PACK_AB R200, R5, R200 ;  /* 0x000000c805c8723e */ /* 0x000fe400000010ff */
[----:B------:R-:W-:Y:S01]  /*5240*/  FMNMX.FTZ R2, R31, R2, !PT ;  /* 0x000000021f027209 */ /* 0x000fe20007810000 */
[----:B--2---:R-:W-:Y:S01]  /*5250*/  FADD.FTZ R28, R202, R53 ;  /* 0x00000035ca1c7221 */ /* 0x004fe20000010000 */
[----:B------:R-:W1:Y:S01]  /*5260*/  MUFU.EX2 R188, R188 ;  /* 0x000000bc00bc7308 */ /* 0x000e620000000800 */
[C---:B---3--:R-:W-:Y:S02]  /*5270*/  F2FP.BF16.F32.PACK_AB R202, R7.reuse, R202 ;  /* 0x000000ca07ca723e */ /* 0x048fe400000010ff */
[----:B------:R-:W2:Y:S01]  /*5280*/  SHFL.BFLY PT, R37, R2, 0x2, 0x1f ;  /* 0x0c401f0002257f89 */ /* 0x000ea200000e0000 */
[----:B------:R-:W-:-:S04]  /*5290*/  FADD.FTZ R53, R7, R28 ;  /* 0x0000001c07357221 */ /* 0x000fc80000010000 */
[----:B----4-:R-:W-:Y:S01]  /*52a0*/  FADD.FTZ R28, R196, R53 ;  /* 0x00000035c41c7221 */ /* 0x010fe20000010000 */
[----:B------:R-:W3:Y:S01]  /*52b0*/  MUFU.EX2 R21, R21 ;  /* 0x0000001500157308 */ /* 0x000ee20000000800 */
[C---:B-----5:R-:W-:Y:S02]  /*52c0*/  F2FP.BF16.F32.PACK_AB R196, R9.reuse, R196 ;  /* 0x000000c409c4723e */ /* 0x060fe400000010ff */
[----:B------:R-:W-:-:S04]  /*52d0*/  FADD.FTZ R53, R9, R28 ;  /* 0x0000001c09357221 */ /* 0x000fc80000010000 */
[----:B0-----:R-:W-:Y:S01]  /*52e0*/  FADD.FTZ R32, R198, R53 ;  /* 0x00000035c6207221 */ /* 0x001fe20000010000 */
[----:B------:R-:W-:Y:S01]  /*52f0*/  MUFU.EX2 R190, R190 ;  /* 0x000000be00be7308 */ /* 0x000fe20000000800 */
[C---:B------:R-:W-:Y:S02]  /*5300*/  F2FP.BF16.F32.PACK_AB R198, R11.reuse, R198 ;  /* 0x000000c60bc6723e */ /* 0x040fe400000010ff */
[----:B------:R-:W-:-:S04]  /*5310*/  FADD.FTZ R57, R11, R32 ;  /* 0x000000200b397221 */ /* 0x000fc80000010000 */
[----:B------:R-:W-:Y:S01]  /*5320*/  FADD.FTZ R32, R192, R57 ;  /* 0x00000039c0207221 */ /* 0x000fe20000010000 */
[----:B------:R-:W-:Y:S01]  /*5330*/  MUFU.EX2 R25, R25 ;  /* 0x0000001900197308 */ /* 0x000fe20000000800 */
[C---:B------:R-:W-:Y:S02]  /*5340*/  F2FP.BF16.F32.PACK_AB R192, R13.reuse, R192 ;  /* 0x000000c00dc0723e */ /* 0x040fe400000010ff */
[----:B--2---:R-:W-:Y:S01]  /*5350*/  FMNMX.FTZ R20, R2, R37, !PT ;  /* 0x0000002502147209 */ /* 0x004fe20007810000 */
[----:B------:R-:W-:Y:S01]  /*5360*/  FFMA.FTZ R37, R10, UR14, -R81 ;  /* 0x0000000e0a257c23 */ /* 0x000fe20008010851 */
[----:B------:R-:W-:Y:S01]  /*5370*/  FADD.FTZ R57, R13, R32 ;  /* 0x000000200d397221 */ /* 0x000fe20000010000 */
[----:B------:R-:W-:Y:S02]  /*5380*/  IMAD.MOV.U32 R81, RZ, RZ, R119 ;  /* 0x000000ffff517224 */ /* 0x000fe400078e0077 */
[----:B------:R-:W0:Y:S01]  /*5390*/  SHFL.BFLY PT, R45, R20, 0x1, 0x1f ;  /* 0x0c201f00142d7f89 */ /* 0x000e2200000e0000 */
[----:B------:R-:W-:Y:S01]  /*53a0*/  FADD.FTZ R32, R194, R57 ;  /* 0x00000039c2207221 */ /* 0x000fe20000010000 */
[----:B------:R-:W-:Y:S01]  /*53b0*/  MUFU.EX2 R184, R184 ;  /* 0x000000b800b87308 */ /* 0x000fe20000000800 */
[----:B------:R-:W-:-:S02]  /*53c0*/  F2FP.BF16.F32.PACK_AB R194, R15, R194 ;  /* 0x000000c20fc2723e */ /* 0x000fc400000010ff */
[----:B------:R-:W-:-:S04]  /*53d0*/  FADD.FTZ R57, R15, R32 ;  /* 0x000000200f397221 */ /* 0x000fc80000010000 */
[----:B-1----:R-:W-:Y:S01]  /*53e0*/  FADD.FTZ R32, R188, R57 ;  /* 0x00000039bc207221 */ /* 0x002fe20000010000 */
[----:B------:R-:W-:Y:S01]  /*53f0*/  MUFU.EX2 R29, R29 ;  /* 0x0000001d001d7308 */ /* 0x000fe20000000800 */
[C---:B---3--:R-:W-:Y:S02]  /*5400*/  F2FP.BF16.F32.PACK_AB R188, R21.reuse, R188 ;  /* 0x000000bc15bc723e */ /* 0x048fe400000010ff */
[----:B------:R-:W-:Y:S01]  /*5410*/  FADD.FTZ R57, R21, R32 ;  /* 0x0000002015397221 */ /* 0x000fe20000010000 */
[----:B------:R-:W-:-:S04]  /*5420*/  IMAD.MOV.U32 R32, RZ, RZ, R119 ;  /* 0x000000ffff207224 */ /* 0x000fc800078e0077 */
[----:B------:R-:W-:Y:S01]  /*5430*/  MUFU.EX2 R186, R186 ;  /* 0x000000ba00ba7308 */ /* 0x000fe20000000800 */
[----:B0-----:R-:W-:-:S07]  /*5440*/  FMNMX.FTZ R2, R20, R45, !PT ;  /* 0x0000002d14027209 */ /* 0x001fce0007810000 */
[----:B------:R0:W-:Y:S01]  /*5450*/  MUFU.EX2 R45, R14 ;  /* 0x0000000e002d7308 */ /* 0x0001e20000000800 */
[C---:B------:R-:W-:Y:S01]  /*5460*/  FSETP.NEU.FTZ.AND P2, PT, R2.reuse, -INF , PT ;  /* 0xff8000000200780b */ /* 0x040fe20003f5d000 */
[----:B------:R-:W-:-:S05]  /*5470*/  FMUL.FTZ R10, R2, UR14 ;  /* 0x0000000e020a7c20 */ /* 0x000fca0008410000 */
[----:B------:R-:W-:Y:S01]  /*5480*/  FSEL R6, R10, RZ, P2 ;  /* 0x000000ff0a067208 */ /* 0x000fe20001000000 */
[----:B------:R-:W-:Y:S01]  /*5490*/  MUFU.EX2 R33, R33 ;  /* 0x0000002100217308 */ /* 0x000fe20000000800 */
[----:B------:R-:W-:-:S03]  /*54a0*/  PLOP3.LUT P2, PT, PT, PT, UP0, 0x80, 0x0 ;  /* 0x000000000000781c */ /* 0x000fc60003f4f008 */
[--C-:B------:R-:W-:Y:S01]  /*54b0*/  FFMA.FTZ R201, R74, UR14, -R6.reuse ;  /* 0x0000000e4ac97c23 */ /* 0x100fe20008010806 */
[--C-:B------:R-:W-:Y:S01]  /*54c0*/  FFMA.FTZ R10, R75, UR14, -R6.reuse ;  /* 0x0000000e4b0a7c23 */ /* 0x100fe20008010806 */
[--C-:B------:R-:W-:Y:S01]  /*54d0*/  FFMA.FTZ R203, R78, UR14, -R6.reuse ;  /* 0x0000000e4ecb7c23 */ /* 0x100fe20008010806 */
[--C-:B------:R-:W-:Y:S01]  /*54e0*/  FFMA.FTZ R12, R79, UR14, -R6.reuse ;  /* 0x0000000e4f0c7c23 */ /* 0x100fe20008010806 */
[--C-:B------:R-:W-:Y:S01]  /*54f0*/  FFMA.FTZ R197, R66, UR14, -R6.reuse ;  /* 0x0000000e42c57c23 */ /* 0x100fe20008010806 */
[--C-:B0-----:R-:W-:Y:S01]  /*5500*/  FFMA.FTZ R14, R67, UR14, -R6.reuse ;  /* 0x0000000e430e7c23 */ /* 0x101fe20008010806 */
[----:B------:R-:W-:Y:S01]  /*5510*/  MUFU.EX2 R201, R201 ;  /* 0x000000c900c97308 */ /* 0x000fe20000000800 */
[--C-:B------:R-:W-:Y:S01]  /*5520*/  FFMA.FTZ R199, R70, UR14, -R6.reuse ;  /* 0x0000000e46c77c23 */ /* 0x100fe20008010806 */
        /* <DEDUP_REMOVED lines=23> */
[----:B0-----:R-:W-:Y:S01]  /*56a0*/  FADD.FTZ R28, R201, R10 ;  /* 0x0000000ac91c7221 */ /* 0x001fe20000010000 */
[----:B------:R-:W-:Y:S01]  /*56b0*/  FFMA.FTZ R31, R31, UR14, -R6 ;  /* 0x0000000e1f1f7c23 */ /* 0x000fe20008010806 */
[----:B------:R-:W-:Y:S01]  /*56c0*/  F2FP.BF16.F32.PACK_AB R201, R10, R201 ;  /* 0x000000c90ac9723e */ /* 0x000fe200000010ff */
[----:B------:R-:W-:-:S02]  /*56d0*/  IMAD.MOV.U32 R79, RZ, RZ, R119 ;  /* 0x000000ffff4f7224 */ /* 0x000fc400078e0077 */
[--C-:B------:R-:W-:Y:S02]  /*56e0*/  IMAD.MOV.U32 R78, RZ, RZ, R119.reuse ;  /* 0x000000ffff4e7224 */ /* 0x100fe400078e0077 */
[----:B------:R-:W0:Y:S01]  /*56f0*/  MUFU.EX2 R197, R197 ;  /* 0x000000c500c57308 */ /* 0x000e220000000800 */
[----:B-1----:R-:W-:Y:S01]  /*5700*/  FADD.FTZ R53, R203, R28 ;  /* 0x0000001ccb357221 */ /* 0x002fe20000010000 */
[--C-:B------:R-:W-:Y:S02]  /*5710*/  IMAD.MOV.U32 R75, RZ, RZ, R119.reuse ;  /* 0x000000ffff4b7224 */ /* 0x100fe400078e0077 */
[--C-:B------:R-:W-:Y:S02]  /*5720*/  IMAD.MOV.U32 R74, RZ, RZ, R119.reuse ;  /* 0x000000ffff4a7224 */ /* 0x100fe400078e0077 */
[----:B------:R-:W-:Y:S02]  /*5730*/  IMAD.MOV.U32 R71, RZ, RZ, R119 ;  /* 0x000000ffff477224 */ /* 0x000fe400078e0077 */
[----:B------:R-:W1:Y:S01]  /*5740*/  MUFU.EX2 R14, R14 ;  /* 0x0000000e000e7308 */ /* 0x000e620000000800 */
[C---:B--2---:R-:W-:Y:S01]  /*5750*/  FADD.FTZ R28, R12.reuse, R53 ;  /* 0x000000350c1c7221 */ /* 0x044fe20000010000 */
[----:B------:R-:W-:Y:S01]  /*5760*/  F2FP.BF16.F32.PACK_AB R203, R12, R203 ;  /* 0x000000cb0ccb723e */ /* 0x000fe200000010ff */
[----:B------:R-:W-:-:S02]  /*5770*/  IMAD.MOV.U32 R70, RZ, RZ, R119 ;  /* 0x000000ffff467224 */ /* 0x000fc400078e0077 */
[--C-:B------:R-:W-:Y:S02]  /*5780*/  IMAD.MOV.U32 R67, RZ, RZ, R119.reuse ;  /* 0x000000ffff437224 */ /* 0x100fe400078e0077 */
[--C-:B------:R-:W-:Y:S01]  /*5790*/  IMAD.MOV.U32 R66, RZ, RZ, R119.reuse ;  /* 0x000000ffff427224 */ /* 0x100fe200078e0077 */
[----:B------:R-:W2:Y:S01]  /*57a0*/  MUFU.EX2 R199, R199 ;  /* 0x000000c700c77308 */ /* 0x000ea20000000800 */
[----:B0-----:R-:W-:Y:S01]  /*57b0*/  FADD.FTZ R53, R197, R28 ;  /* 0x0000001cc5357221 */ /* 0x001fe20000010000 */
[--C-:B------:R-:W-:Y:S02]  /*57c0*/  IMAD.MOV.U32 R59, RZ, RZ, R119.reuse ;  /* 0x000000ffff3b7224 */ /* 0x100fe400078e0077 */
[----:B------:R-:W-:-:S04]  /*57d0*/  IMAD.MOV.U32 R58, RZ, RZ, R119 ;  /* 0x000000ffff3a7224 */ /* 0x000fc800078e0077 */
        /* <DEDUP_REMOVED lines=9> */
[----:B-1----:R-:W-:Y:S01]  /*5870*/  FADD.FTZ R53, R193, R28 ;  /* 0x0000001cc1357221 */ /* 0x002fe20000010000 */
[----:B------:R-:W-:Y:S01]  /*5880*/  FADD.FTZ R28, R190, R57 ;  /* 0x00000039be1c7221 */ /* 0x000fe20000010000 */
[----:B------:R-:W-:-:S03]  /*5890*/  F2FP.BF16.F32.PACK_AB R190, R25, R190 ;  /* 0x000000be19be723e */ /* 0x000fc600000010ff */
[----:B------:R-:W-:Y:S01]  /*58a0*/  FADD.FTZ R57, R25, R28 ;  /* 0x0000001c19397221 */ /* 0x000fe20000010000 */
[----:B------:R-:W-:Y:S01]  /*58b0*/  IMAD.MOV.U32 R25, RZ, RZ, R119 ;  /* 0x000000ffff197224 */ /* 0x000fe200078e0077 */
[----:B------:R-:W1:Y:S01]  /*58c0*/  MUFU.EX2 R63, R63 ;  /* 0x0000003f003f7308 */ /* 0x000e620000000800 */
[----:B--2---:R-:W-:Y:S01]  /*58d0*/  FADD.FTZ R53, R24, R53 ;  /* 0x0000003518357221 */ /* 0x004fe20000010000 */
[----:B------:R-:W-:Y:S01]  /*58e0*/  FADD.FTZ R28, R184, R57 ;  /* 0x00000039b81c7221 */ /* 0x000fe20000010000 */
[C---:B------:R-:W-:Y:S02]  /*58f0*/  F2FP.BF16.F32.PACK_AB R184, R29.reuse, R184 ;  /* 0x000000b81db8723e */ /* 0x040fe400000010ff */
[----:B------:R-:W-:Y:S01]  /*5900*/  F2FP.BF16.F32.PACK_AB R193, R24, R193 ;  /* 0x000000c118c1723e */ /* 0x000fe200000010ff */
[----:B------:R-:W-:Y:S01]  /*5910*/  FADD.FTZ R57, R29, R28 ;  /* 0x0000001c1d397221 */ /* 0x000fe20000010000 */
[----:B------:R-:W-:Y:S01]  /*5920*/  IMAD.MOV.U32 R29, RZ, RZ, R119 ;  /* 0x000000ffff1d7224 */ /* 0x000fe200078e0077 */
[----:B------:R-:W2:Y:S01]  /*5930*/  MUFU.EX2 R50, R50 ;  /* 0x0000003200327308 */ /* 0x000ea20000000800 */
[----:B0-----:R-:W-:Y:S01]  /*5940*/  FADD.FTZ R0, R62, R53 ;  /* 0x000000353e007221 */ /* 0x001fe20000010000 */
[----:B------:R-:W-:Y:S01]  /*5950*/  FADD.FTZ R28, R186, R57 ;  /* 0x00000039ba1c7221 */ /* 0x000fe20000010000 */
[----:B------:R-:W-:Y:S01]  /*5960*/  F2FP.BF16.F32.PACK_AB R186, R33, R186 ;  /* 0x000000ba21ba723e */ /* 0x000fe200000010ff */
[----:B------:R-:W-:-:S02]  /*5970*/  IMAD.MOV.U32 R57, RZ, RZ, R119 ;  /* 0x000000ffff397224 */ /* 0x000fc400078e0077 */
[--C-:B------:R-:W-:Y:S02]  /*5980*/  IMAD.MOV.U32 R24, RZ, RZ, R119.reuse ;  /* 0x000000ffff187224 */ /* 0x100fe400078e0077 */
[----:B------:R-:W0:Y:S01]  /*5990*/  MUFU.EX2 R51, R51 ;  /* 0x0000003300337308 */ /* 0x000e220000000800 */
[C---:B-1----:R-:W-:Y:S01]  /*59a0*/  FADD.FTZ R53, R63.reuse, R0 ;  /* 0x000000003f357221 */ /* 0x042fe20000010000 */
[----:B------:R-:W-:Y:S01]  /*59b0*/  F2FP.BF16.F32.PACK_AB R195, R63, R62 ;  /* 0x0000003e3fc3723e */ /* 0x000fe200000010ff */
[--C-:B------:R-:W-:Y:S02]  /*59c0*/  IMAD.MOV.U32 R63, RZ, RZ, R119.reuse ;  /* 0x000000ffff3f7224 */ /* 0x100fe400078e0077 */
[----:B------:R-:W-:-:S03]  /*59d0*/  IMAD.MOV.U32 R62, RZ, RZ, R119 ;  /* 0x000000ffff3e7224 */ /* 0x000fc600078e0077 */
        /* <DEDUP_REMOVED lines=8> */
[----:B-1----:R-:W-:Y:S01]  /*5a60*/  FADD.FTZ R0, R54, R53 ;  /* 0x0000003536007221 */ /* 0x002fe20000010000 */
[----:B------:R-:W-:Y:S01]  /*5a70*/  FADD.FTZ R53, R33, R28 ;  /* 0x0000001c21357221 */ /* 0x000fe20000010000 */
[--C-:B------:R-:W-:Y:S02]  /*5a80*/  IMAD.MOV.U32 R33, RZ, RZ, R119.reuse ;  /* 0x000000ffff217224 */ /* 0x100fe400078e0077 */
[----:B------:R-:W-:-:S03]  /*5a90*/  IMAD.MOV.U32 R28, RZ, RZ, R119 ;  /* 0x000000ffff1c7224 */ /* 0x000fc600078e0077 */
        /* <DEDUP_REMOVED lines=21> */
[----:B------:R-:W-:-:S06]  /*5bf0*/  IMAD.MOV.U32 R53, RZ, RZ, R119 ;  /* 0x000000ffff357224 */ /* 0x000fcc00078e0077 */
[----:B------:R-:W1:Y:S01]  /*5c00*/  MUFU.EX2 R35, R35 ;  /* 0x0000002300237308 */ /* 0x000e620000000800 */
[----:B--2---:R-:W-:-:S07]  /*5c10*/  FADD.FTZ R0, R34, R5 ;  /* 0x0000000522007221 */ /* 0x004fce0000010000 */
[----:B------:R-:W2:Y:S01]  /*5c20*/  MUFU.EX2 R182, R182 ;  /* 0x000000b600b67308 */ /* 0x000ea20000000800 */
[C---:B0-----:R-:W-:Y:S01]  /*5c30*/  FADD.FTZ R7, R37.reuse, R6 ;  /* 0x0000000625077221 */ /* 0x041fe20000010000 */
[----:B------:R-:W-:Y:S01]  /*5c40*/  F2FP.BF16.F32.PACK_AB R180, R37, R180 ;  /* 0x000000b425b4723e */ /* 0x000fe200000010ff */
[----:B------:R-:W-:-:S05]  /*5c50*/  IMAD.MOV.U32 R37, RZ, RZ, R119 ;  /* 0x000000ffff257224 */ /* 0x000fca00078e0077 */
        /* <DEDUP_REMOVED lines=15> */
[----:B------:R-:W-:Y:S01]  /*5d50*/  F2FP.BF16.F32.PACK_AB R183, R39, R38 ;  /* 0x0000002627b7723e */ /* 0x000fe200000010ff */
[--C-:B------:R-:W-:Y:S02]  /*5d60*/  IMAD.MOV.U32 R39, RZ, RZ, R119.reuse ;  /* 0x000000ffff277224 */ /* 0x100fe400078e0077 */
[----:B------:R-:W-:-:S03]  /*5d70*/  IMAD.MOV.U32 R38, RZ, RZ, R119 ;  /* 0x000000ffff267224 */ /* 0x000fc600078e0077 */
[----:B------:R-:W2:Y:S01]  /*5d80*/  MUFU.EX2 R27, R27 ;  /* 0x0000001b001b7308 */ /* 0x000ea20000000800 */
[----:B0-----:R-:W-:Y:S01]  /*5d90*/  FADD.FTZ R6, R176, R7 ;  /* 0x00000007b0067221 */ /* 0x001fe20000010000 */
[----:B------:R-:W-:-:S03]  /*5da0*/  F2FP.BF16.F32.PACK_AB R176, R45, R176 ;  /* 0x000000b02db0723e */ /* 0x000fc600000010ff */
[----:B------:R-:W-:Y:S01]  /*5db0*/  FADD.FTZ R7, R45, R6 ;  /* 0x000000062d077221 */ /* 0x000fe20000010000 */
[----:B------:R-:W-:Y:S02]  /*5dc0*/  IMAD.MOV.U32 R45, RZ, RZ, R119 ;  /* 0x000000ffff2d7224 */ /* 0x000fe400078e0077 */
        /* <DEDUP_REMOVED lines=8> */
[----:B0-----:R-:W-:Y:S01]  /*5e50*/  FADD.FTZ R6, R178, R7 ;  /* 0x00000007b2067221 */ /* 0x001fe20000010000 */
[----:B------:R-:W-:-:S06]  /*5e60*/  IMAD.MOV.U32 R7, RZ, RZ, 0x3f800000 ;  /* 0x3f800000ff077424 */ /* 0x000fcc00078e00ff */
[----:B------:R-:W0:Y:S01]  /*5e70*/  MUFU.EX2 R31, R31 ;  /* 0x0000001f001f7308 */ /* 0x000e220000000800 */
[----:B-1----:R-:W-:Y:S01]  /*5e80*/  FADD.FTZ R0, R30, R5 ;  /* 0x000000051e007221 */ /* 0x002fe20000010000 */
[C---:B--2---:R-:W-:Y:S01]  /*5e90*/  FADD.FTZ R6, R49.reuse, R6 ;  /* 0x0000000631067221 */ /* 0x044fe20000010000 */
[----:B------:R-:W-:Y:S01]  /*5ea0*/  F2FP.BF16.F32.PACK_AB R178, R49, R178 ;  /* 0x000000b231b2723e */ /* 0x000fe200000010ff */
[--C-:B------:R-:W-:Y:S02]  /*5eb0*/  IMAD.MOV.U32 R49, RZ, RZ, R119.reuse ;  /* 0x000000ffff317224 */ /* 0x100fe400078e0077 */
[C---:B0-----:R-:W-:Y:S01]  /*5ec0*/  FADD.FTZ R5, R31.reuse, R0 ;  /* 0x000000001f057221 */ /* 0x041fe20000010000 */
[----:B------:R-:W-:Y:S01]  /*5ed0*/  F2FP.BF16.F32.PACK_AB R179, R31, R30 ;  /* 0x0000001e1fb3723e */ /* 0x000fe200000010ff */
[----:B------:R-:W-:Y:S02]  /*5ee0*/  IMAD.MOV.U32 R0, RZ, RZ, 0x3f800000 ;  /* 0x3f800000ff007424 */ /* 0x000fe400078e00ff */
[----:B------:R-:W-:-:S02]  /*5ef0*/  IMAD.MOV.U32 R31, RZ, RZ, R119 ;  /* 0x000000ffff1f7224 */ /* 0x000fc400078e0077 */
        /* <DEDUP_REMOVED lines=54> */
[----:B------:R-:W-:-:S07]  /*6260*/  CS2R R24, SRZ ;  /* 0x0000000000187805 */ /* 0x000fce000001ff00 */
.L_x_3408:
        /* <DEDUP_REMOVED lines=8> */
.L_x_3400:
        /* <DEDUP_REMOVED lines=10> */
.L_x_3401:
[----:B-1----:R-:W-:Y:S05]  /*6390*/  @P2 BRA `(.L_x_3402) ;  /* 0x0000000000082947 */ /* 0x002fea0003800000 */
[----:B------:R-:W1:Y:S02]  /*63a0*/  SYNCS.PHASECHK.TRANS64.TRYWAIT P2, [UR60+0x36830], R2 ;  /* 0x03683002ff0075a7 */ /* 0x000e64000804017c */
[----:B-1----:R-:W-:Y:S05]  /*63b0*/  @!P2 BRA `(.L_x_3403) ;  /* 0x000000f800bca947 */ /* 0x002fea0003800000 */
.L_x_3402:
[----:B------:R-:W-:Y:S01]  /*63c0*/  R2UR UR10, R8 ;  /* 0x00000000080a72ca */ /* 0x000fe200000e0000 */
[----:B------:R-:W-:Y:S01]  /*63d0*/  WARPGROUP.ARRIVE ;  /* 0x00000000000079c5 */ /* 0x000fe20000000000 */
[----:B------:R-:W-:Y:S01]  /*63e0*/  R2UR UR7, R16 ;  /* 0x00000000100772ca */ /* 0x000fe200000e0000 */
[----:B------:R-:W-:Y:S01]  /*63f0*/  UMOV UR39, 0x40000040 ;  /* 0x4000004000277882 */ /* 0x000fe20000000000 */
[----:B------:R-:W-:Y:S01]  /*6400*/  MOV R12, UR37 ;  /* 0x00000025000c7c02 */ /* 0x000fe20008000f00 */
[----:B------:R-:W-:Y:S01]  /*6410*/  UMOV UR37, UR53 ;  /* 0x0000003500257c82 */ /* 0x000fe20008000000 */
[----:B------:R-:W-:Y:S01]  /*6420*/  MOV R13, UR36 ;  /* 0x00000024000d7c02 */ /* 0x000fe20008000f00 */
[----:B------:R-:W-:Y:S01]  /*6430*/  UMOV UR36, UR52 ;  /* 0x0000003400247c82 */ /* 0x000fe20008000000 */
[----:B------:R-:W-:Y:S01]  /*6440*/  MOV R14, UR41 ;  /* 0x00000029000e7c02 */ /* 0x000fe20008000f00 */
[----:B------:R-:W-:Y:S01]  /*6450*/  UMOV UR41, UR53 ;  /* 0x0000003500297c82 */ /* 0x000fe20008000000 */
[----:B------:R-:W-:Y:S01]  /*6460*/  MOV R15, UR40 ;  /* 0x00000028000f7c02 */ /* 0x000fe20008000f00 */
[----:B------:R-:W-:Y:S01]  /*6470*/  UMOV UR40, UR52 ;  /* 0x0000003400287c82 */ /* 0x000fe20008000000 */
[----:B------:R-:W-:Y:S01]  /*6480*/  UMOV UR43, 0x40000040 ;  /* 0x40000040002b7882 */ /* 0x000fe20000000000 */
[----:B------:R-:W-:Y:S01]  /*6490*/  UMOV UR48, UR52 ;  /* 0x0000003400307c82 */ /* 0x000fe20008000000 */
[----:B------:R-:W-:Y:S01]  /*64a0*/  UMOV UR49, UR53 ;  /* 0x0000003500317c82 */ /* 0x000fe20008000000 */
[----:B------:R-:W-:Y:S01]  /*64b0*/  UIMAD UR7, UR7, 0xa80, UR10 ;  /* 0x00000a80070778a4 */ /* 0x000fe2000f8e020a */
[----:B01----:R-:W-:Y:S01]  /*64c0*/  MOV R2, UR45 ;  /* 0x0000002d00027c02 */ /* 0x003fe20008000f00 */
[----:B------:R-:W-:Y:S01]  /*64d0*/  UMOV UR51, 0x40000040 ;  /* 0x4000004000337882 */ /* 0x000fe20000000000 */
[----:B------:R-:W-:Y:S01]  /*64e0*/  MOV R3, UR44 ;  /* 0x0000002c00037c02 */ /* 0x000fe20008000f00 */
[----:B------:R-:W-:Y:S01]  /*64f0*/  UIADD3 UR11, UR7, 0x80, URZ ;  /* 0x00000080070b7890 */ /* 0x000fe2000fffe03f */
[-C--:B------:R-:W-:Y:S01]  /*6500*/  FMUL.FTZ R24, R24, R7.reuse ;  /* 0x0000000718187220 */ /* 0x080fe20000410000 */
[----:B------:R-:W-:Y:S01]  /*6510*/  UIADD3 UR50, UR7, 0x100, URZ ;  /* 0x0000010007327890 */ /* 0x000fe2000fffe03f */
[-C--:B------:R-:W-:Y:S01]  /*6520*/  FMUL.FTZ R25, R25, R7.reuse ;  /* 0x0000000719197220 */ /* 0x080fe20000410000 */
[----:B------:R-:W-:Y:S01]  /*6530*/  UMOV UR38, UR7 ;  /* 0x0000000700267c82 */ /* 0x000fe20008000000 */
[----:B------:R-:W-:Y:S01]  /*6540*/  UIADD3 UR10, UR7, 0x180, URZ ;  /* 0x00000180070a7890 */ /* 0x000fe2000fffe03f */
[----:B------:R-:W-:Y:S01]  /*6550*/  HGMMA.64x16x16.F32.BF16 R168, gdesc[UR36], RZ, !UPT, gsb0 ;  /* 0x0020000024a879f0 */ /* 0x000fe2000c0018ff */
[----:B------:R-:W-:Y:S01]  /*6560*/  UMOV UR42, UR11 ;  /* 0x0000000b002a7c82 */ /* 0x000fe20008000000 */
[----:B------:R-:W-:Y:S01]  /*6570*/  UMOV UR44, UR52 ;  /* 0x00000034002c7c82 */ /* 0x000fe20008000000 */
[----:B------:R-:W-:Y:S01]  /*6580*/  UMOV UR45, UR53 ;  /* 0x00000035002d7c82 */ /* 0x000fe20008000000 */
[----:B------:R-:W-:Y:S01]  /*6590*/  UMOV UR47, 0x40000040 ;  /* 0x40000040002f7882 */ /* 0x000fe20000000000 */
[----:B------:R-:W-:Y:S01]  /*65a0*/  UIADD3 UR54, UR7, 0x200, URZ ;  /* 0x0000020007367890 */ /* 0x000fe2000fffe03f */
[----:B------:R-:W-:Y:S01]  /*65b0*/  R2UR UR37, R12 ;  /* 0x000000000c2572ca */ /* 0x000fe200000e0000 */
[----:B------:R-:W-:Y:S01]  /*65c0*/  UMOV UR46, UR10 ;  /* 0x0000000a002e7c82 */ /* 0x000fe20008000000 */
[----:B------:R-:W-:Y:S01]  /*65d0*/  UMOV UR55, 0x40000040 ;  /* 0x4000004000377882 */ /* 0x000fe20000000000 */
[----:B------:R-:W-:Y:S01]  /*65e0*/  UIADD3 UR58, UR7, 0x280, URZ ;  /* 0x00000280073a7890 */ /* 0x000fe2000fffe03f */
[----:B------:R-:W-:Y:S01]  /*65f0*/  R2UR UR36, R13 ;  /* 0x000000000d2472ca */ /* 0x000fe200000e0000 */
        /* <DEDUP_REMOVED lines=136> */
[----:B------:R-:W-:Y:S03]  /*6e80*/  HGMMA.64x16x16.F32.BF16 R136, gdesc[UR52], RZ, !UPT, gsb0 ;  /* 0x00200000348879f0 */ /* 0x000fe6000c0018ff */
[----:B------:R-:W-:Y:S02]  /*6e90*/  WARPGROUP.DEPBAR.LE gsb0, 0x0 ;  /* 0x00008000000079c5 */ /* 0x000fe40000010000 */
[----:B------:R-:W-:-:S06]  /*6ea0*/  WARPGROUP.ARRIVE ;  /* 0x00000000000079c5 */ /* 0x000fcc0000000000 */
[----:B------:R-:W-:Y:S03]  /*6eb0*/  HGMMA.64x16x16.F32.BF16 R128, gdesc[UR56], RZ, !UPT, gsb0 ;  /* 0x00200000388079f0 */ /* 0x000fe6000c0018ff */
        /* <DEDUP_REMOVED lines=434> */
[----:B------:R-:W-:Y:S01]  /*89e0*/  UMOV UR47, 0x40000040 ;  /* 0x40000040002f7882 */ /* 0x000fe20000000000 */
        /* <DEDUP_REMOVED lines=16> */
.L_x_3404:
[----:B------:R-:W-:Y:S02]  /*8af0*/  R2UR UR10, R4 ;  /* 0x00000000040a72ca */ /* 0x000fe400000e0000 */
[----:B------:R-:W-:-:S11]  /*8b00*/  SHF.L.U32 R0, R11, 0x1f, RZ ;  /* 0x0000001f0b007819 */ /* 0x000fd600000006ff */
[----:B------:R-:W-:-:S09]  /*8b10*/  ULEA UR10, UR6, UR10, 0x3 ;  /* 0x0000000a060a7291 */ /* 0x000fd2000f8e183f */
[----:B------:R0:W1:Y:S01]  /*8b20*/  SYNCS.PHASECHK.TRANS64.TRYWAIT P2, [UR10+0x36850], R0 ;  /* 0x03685000ff0075a7 */ /* 0x000062000804014a */
[----:B------:R-:W-:Y:S05]  /*8b30*/  @!P0 BRA `(.L_x_3405) ;  /* 0x0000000000048947 */ /* 0x000fea0003800000 */
[----:B------:R-:W-:Y:S01]  /*8b40*/  BPT.TRAP 0x1 ;  /* 0x000000040000795c */ /* 0x000fe20000300000 */
.L_x_3405:
[----:B-1----:R-:W-:Y:S05]  /*8b50*/  @P2 BRA `(.L_x_3406) ;  /* 0x0000000000082947 */ /* 0x002fea0003800000 */
[----:B------:R-:W1:Y:S02]  /*8b60*/  SYNCS.PHASECHK.TRANS64.TRYWAIT P2, [UR10+0x36850], R0 ;  /* 0x03685000ff0075a7 */ /* 0x000e64000804014a */
[----:B-1----:R-:W-:Y:S05]  /*8b70*/  @!P2 BRA `(.L_x_3407) ;  /* 0x000000d000e4a947 */ /* 0x002fea0003800000 */
.L_x_3406:
[----:B------:R-:W-:Y:S01]  /*8b80*/  R2UR UR7, R4 ;  /* 0x00000000040772ca */ /* 0x000fe200000e0000 */
[----:B------:R-:W-:Y:S01]  /*8b90*/  WARPGROUP.ARRIVE ;  /* 0x00000000000079c5 */ /* 0x000fe20000000000 */
[----:B01----:R-:W-:Y:S01]  /*8ba0*/  FMNMX.FTZ R0, R168, R10, !PT ;  /* 0x0000000aa8007209 */ /* 0x003fe20007810000 */
[----:B------:R-:W-:Y:S01]  /*8bb0*/  ULDC UR14, c[0x0][0x988] ;  /* 0x00026200000e7ab9 */ /* 0x000fe20000000800 */
[----:B------:R-:W-:Y:S01]  /*8bc0*/  R2UR UR15, R18 ;  /* 0x00000000120f72ca */ /* 0x000fe200000e0000 */
[----:B------:R-:W-:Y:S01]  /*8bd0*/  VOTEU.ALL UP0, P1 ;  /* 0x00000000003f7886 */ /* 0x000fe20000800000 */
[----:B------:R-:W-:-:S04]  /*8be0*/  FMNMX.FTZ R3, R169, R0, !PT ;  /* 0x00000000a9037209 */ /* 0x000fc80007810000 */
[----:B------:R-:W-:Y:S01]  /*8bf0*/  FMNMX.FTZ R0, R172, R3, !PT ;  /* 0x00000003ac007209 */ /* 0x000fe20007810000 */
[----:B------:R-:W-:Y:S02]  /*8c00*/  @!UP0 UIADD3 UR60, UR60, 0x36840, URZ ;  /* 0x000368403c3c8890 */ /* 0x000fe4000fffe03f */
[----:B------:R-:W-:Y:S01]  /*8c10*/  UIADD3 UR7, UR7, 0x400, URZ ;  /* 0x0000040007077890 */ /* 0x000fe2000fffe03f */
[----:B------:R-:W-:Y:S01]  /*8c20*/  FMNMX.FTZ R3, R173, R0, !PT ;  /* 0x00000000ad037209 */ /* 0x000fe20007810000 */
[----:B------:R-:W-:Y:S02]  /*8c30*/  @!UP0 UIADD3 UR10, UR10, 0x36860, URZ ;  /* 0x000368600a0a8890 */ /* 0x000fe4000fffe03f */
[----:B------:R-:W-:Y:S01]  /*8c40*/  USHF.R.U32.HI UR7, URZ, 0x4, UR7 ;  /* 0x000000043f077899 */ /* 0x000fe20008011607 */
[----:B------:R-:W-:Y:S01]  /*8c50*/  FMNMX.FTZ R0, R160, R3, !PT ;  /* 0x00000003a0007209 */ /* 0x000fe20007810000 */
[----:B------:R-:W-:Y:S02]  /*8c60*/  @!UP0 UPRMT UR60, URZ, 0x654, UR60 ;  /* 0x000006543f3c8896 */ /* 0x000fe4000800003c */
[----:B------:R-:W-:Y:S01]  /*8c70*/  ULOP3.LUT UR7, UR7, 0x3fff, URZ, 0xc0, !UPT ;  /* 0x00003fff07077892 */ /* 0x000fe2000f8ec03f */
[----:B------:R-:W-:Y:S01]  /*8c80*/  FMNMX.FTZ R3, R161, R0, !PT ;  /* 0x00000000a1037209 */ /* 0x000fe20007810000 */
[----:B------:R-:W-:-:S02]  /*8c90*/  @!UP0 UPRMT UR10, URZ, 0x654, UR10 ;  /* 0x000006543f0a8896 */ /* 0x000fc4000800000a */
[----:B------:R-:W-:Y:S01]  /*8ca0*/  ULOP3.LUT UR7, UR7, 0x3800000, URZ, 0xfc, !UPT ;  /* 0x0380000007077892 */ /* 0x000fe2000f8efc3f */
[----:B------:R-:W-:Y:S01]  /*8cb0*/  FMNMX.FTZ R0, R164, R3, !PT ;  /* 0x00000003a4007209 */ /* 0x000fe20007810000 */
[----:B------:R-:W-:Y:S02]  /*8cc0*/  UISETP.GT.AND UP0, UPT, UR61, UR15, UPT ;  /* 0x0000000f3d00728c */ /* 0x000fe4000bf04270 */
[----:B------:R-:W-:Y:S01]  /*8cd0*/  UIMAD UR11, UR6, 0xa80, UR7 ;  /* 0x00000a80060b78a4 */ /* 0x000fe2000f8e0207 */
[----:B------:R-:W-:Y:S01]  /*8ce0*/  FMNMX.FTZ R3, R165, R0, !PT ;  /* 0x00000000a5037209 */ /* 0x000fe20007810000 */
[----:B------:R-:W-:Y:S01]  /*8cf0*/  UIADD3 UR61, UR61, -0x1, URZ ;  /* 0xffffffff3d3d7890 */ /* 0x000fe2000fffe03f */
[----:B------:R-:W-:Y:S02]  /*8d00*/  UMOV UR7, 0x40000040 ;  /* 0x4000004000077882 */ /* 0x000fe40000000000 */
[----:B------:R-:W-:Y:S02]  /*8d10*/  FMNMX.FTZ R0, R152, R3, !PT ;  /* 0x0000000398007209 */ /* 0x000fe40007810000 */
[----:B------:R-:W-:Y:S01]  /*8d20*/  UMOV UR6, UR11 ;  /* 0x0000000b00067c82 */ /* 0x000fe20008000000 */
[----:B------:R-:W-:Y:S01]  /*8d30*/  PLOP3.LUT P2, PT, PT, PT, UP0, 0x80, 0x0 ;  /* 0x000000000000781c */ /* 0x000fe20003f4f008 */
[----:B------:R-:W-:Y:S01]  /*8d40*/  HGMMA.64x192x16.F32.BF16 R24, R200, gdesc[UR4].tnspB, R24, gsb0 ;  /* 0x42e00004c8187df0 */ /* 0x000fe20008001818 */
        /* <DEDUP_REMOVED lines=24> */
[----:B------:R-:W0:Y:S02]  /*8ed0*/  SHFL.BFLY PT, R0, R11, 0x1, 0x1f ;  /* 0x0c201f000b007f89 */ /* 0x000e2400000e0000 */
[----:B0-----:R-:W-:Y:S02]  /*8ee0*/  FMNMX.FTZ R3, R11, R0, !PT ;  /* 0x000000000b037209 */ /* 0x001fe40007810000 */
[----:B------:R-:W-:-:S03]  /*8ef0*/  FMNMX.FTZ R11, R171, R2, !PT ;  /* 0x00000002ab0b7209 */ /* 0x000fc60007810000 */
[----:B------:R-:W-:Y:S01]  /*8f00*/  FADD.FTZ R0, -R3, R10 ;  /* 0x0000000a03007221 */ /* 0x000fe20000010100 */
[----:B------:R-:W-:-:S03]  /*8f10*/  FMNMX.FTZ R2, R174, R11, !PT ;  /* 0x0000000bae027209 */ /* 0x000fc60007810000 */
[----:B------:R-:W-:Y:S01]  /*8f20*/  FMUL.FTZ R7, R0, UR14 ;  /* 0x0000000e00077c20 */ /* 0x000fe20008410000 */
[----:B------:R-:W-:Y:S01]  /*8f30*/  FMNMX.FTZ R11, R175, R2, !PT ;  /* 0x00000002af0b7209 */ /* 0x000fe20007810000 */
[----:B------:R-:W-:-:S03]  /*8f40*/  FMUL.FTZ R0, R3, UR14 ;  /* 0x0000000e03007c20 */ /* 0x000fc60008410000 */
[----:B------:R-:W-:Y:S01]  /*8f50*/  FMNMX.FTZ R2, R162, R11, !PT ;  /* 0x0000000ba2027209 */ /* 0x000fe20007810000 */
[--C-:B------:R-:W-:Y:S01]  /*8f60*/  FFMA.FTZ R21, R169, UR14, -R0.reuse ;  /* 0x0000000ea9157c23 */ /* 0x100fe20008010800 */
[--C-:B------:R-:W-:Y:S01]  /*8f70*/  FFMA.FTZ R12, R157, UR14, -R0.reuse ;  /* 0x0000000e9d0c7c23 */ /* 0x100fe20008010800 */
[--C-:B------:R-:W-:Y:S01]  /*8f80*/  FFMA.FTZ R14, R145, UR14, -R0.reuse ;  /* 0x0000000e910e7c23 */ /* 0x100fe20008010800 */
[----:B------:R-:W-:Y:S01]  /*8f90*/  FMNMX.FTZ R11, R163, R2, !PT ;  /* 0x00000002a30b7209 */ /* 0x000fe20007810000 */
[--C-:B------:R-:W-:Y:S01]  /*8fa0*/  FFMA.FTZ R20, R141, UR14, -R0.reuse ;  /* 0x0000000e8d147c23 */ /* 0x100fe20008010800 */
[--C-:B------:R-:W-:Y:S01]  /*8fb0*/  FFMA.FTZ R129, R129, UR14, -R0.reuse ;  /* 0x0000000e81817c23 */ /* 0x100fe20008010800 */
[----:B------:R-:W-:Y:S01]  /*8fc0*/  MUFU.EX2 R7, R7 ;  /* 0x0000000700077308 */ /* 0x000fe20000000800 */
[----:B------:R-:W-:Y:S01]  /*8fd0*/  FMNMX.FTZ R2, R166, R11, !PT ;  /* 0x0000000ba6027209 */ /* 0x000fe20007810000 */
[----:B------:R-:W-:-:S03]  /*8fe0*/  FFMA.FTZ R11, R161, UR14, -R0 ;  /* 0x0000000ea10b7c23 */ /* 0x000fc60008010800 */
[----:B------:R-:W-:-:S03]  /*8ff0*/  FMNMX.FTZ R13, R167, R2, !PT ;  /* 0x00000002a70d7209 */ /* 0x000fc60007810000 */
[----:B------:R-:W-:Y:S01]  /*9000*/  MUFU.EX2 R21, R21 ;  /* 0x0000001500157308 */ /* 0x000fe20000000800 */
[----:B------:R-:W-:-:S04]  /*9010*/  FMNMX.FTZ R2, R154, R13, !PT ;  /* 0x0000000d9a027209 */ /* 0x000fc80007810000 */
[----:B------:R-:W-:-:S03]  /*9020*/  FMNMX.FTZ R13, R155, R2, !PT ;  /* 0x000000029b0d7209 */ /* 0x000fc60007810000 */
        /* <DEDUP_REMOVED lines=14> */
[----:B------:R-:W-:Y:S01]  /*9110*/  FMNMX.FTZ R2, R142, R15, !PT ;  /* 0x0000000f8e027209 */ /* 0x000fe20007810000 */
[----:B------:R-:W-:Y:S02]  /*9120*/  WARPGROUP.DEPBAR.LE gsb0, 0x0 ;  /* 0x00008000000079c5 */ /* 0x000fe40000010000 */
[----:B------:R-:W-:Y:S01]  /*9130*/  WARPGROUP.ARRIVE ;  /* 0x00000000000079c5 */ /* 0x000fe20000000000 */
[----:B------:R-:W-:Y:S01]  /*9140*/  FMNMX.FTZ R15, R143, R2, !PT ;  /* 0x000000028f0f7209 */ /* 0x000fe20007810000 */
[--C-:B------:R-:W-:Y:S01]  /*9150*/  FFMA.FTZ R200, R168, UR14, -R0.reuse ;  /* 0x0000000ea8c87c23 */ /* 0x100fe20008010800 */
[--C-:B------:R-:W-:Y:S01]  /*9160*/  FFMA.FTZ R202, R172, UR14, -R0.reuse ;  /* 0x0000000eacca7c23 */ /* 0x100fe20008010800 */
[----:B------:R-:W-:Y:S01]  /*9170*/  FFMA.FTZ R168, R173, UR14, -R0 ;  /* 0x0000000eada87c23 */ /* 0x000fe20008010800 */
[----:B------:R-:W-:Y:S01]  /*9180*/  FMNMX.FTZ R2, R130, R15, !PT ;  /* 0x0000000f82027209 */ /* 0x000fe20007810000 */
[----:B------:R-:W-:Y:S01]  /*9190*/  HGMMA.64x192x16.F32.BF16 R24, R196, gdesc[UR4].tnspB, R24, gsb0 ;  /* 0x42e00004c4187df0 */ /* 0x000fe20008001818 */
[----:B------:R-:W-:Y:S01]  /*91a0*/  UIADD3 UR6, UR11, 0x100, URZ ;  /* 0x000001000b067890 */ /* 0x000fe2000fffe03f */
[----:B------:R-:W0:Y:S01]  /*91b0*/  MUFU.EX2 R200, R200 ;  /* 0x000000c800c87308 */ /* 0x000e220000000800 */
[----:B------:R-:W-:Y:S01]  /*91c0*/  UMOV UR7, 0x40000040 ;  /* 0x4000004000077882 */ /* 0x000fe20000000000 */
[----:B------:R-:W-:-:S04]  /*91d0*/  FMNMX.FTZ R15, R131, R2, !PT ;  /* 0x00000002830f7209 */ /* 0x000fc80007810000 */
[----:B------:R-:W-:Y:S02]  /*91e0*/  FMNMX.FTZ R2, R134, R15, !PT ;  /* 0x0000000f86027209 */ /* 0x000fe40007810000 */
[----:B------:R-:W-:Y:S02]  /*91f0*/  MUFU.EX2 R202, R202 ;  /* 0x000000ca00ca7308 */ /* 0x000fe40000000800 */
[----:B------:R-:W-:-:S04]  /*9200*/  FMNMX.FTZ R15, R135, R2, !PT ;  /* 0x00000002870f7209 */ /* 0x000fc80007810000 */
[----:B------:R-:W-:Y:S02]  /*9210*/  FMNMX.FTZ R2, R122, R15, !PT ;  /* 0x0000000f7a027209 */ /* 0x000fe40007810000 */
[----:B------:R-:W-:Y:S02]  /*9220*/  MUFU.EX2 R168, R168 ;  /* 0x000000a800a87308 */ /* 0x000fe40000000800 */
[----:B------:R-:W-:-:S04]  /*9230*/  FMNMX.FTZ R15, R123, R2, !PT ;  /* 0x000000027b0f7209 */ /* 0x000fc80007810000 */
[----:B------:R-:W-:Y:S01]  /*9240*/  FMNMX.FTZ R2, R126, R15, !PT ;  /* 0x0000000f7e027209 */ /* 0x000fe20007810000 */
[----:B------:R-:W-:Y:S01]  /*9250*/  FFMA.FTZ R15, R137, UR14, -R0 ;  /* 0x0000000e890f7c23 */ /* 0x000fe20008010800 */
[----:B------:R-:W-:Y:S02]  /*9260*/  MUFU.EX2 R129, R129 ;  /* 0x0000008100817308 */ /* 0x000fe40000000800 */
[----:B------:R-:W-:-:S05]  /*9270*/  FMNMX.FTZ R2, R127, R2, !PT ;  /* 0x000000027f027209 */ /* 0x000fca0007810000 */
[----:B------:R-:W1:Y:S01]  /*9280*/  SHFL.BFLY PT, R10, R2, 0x2, 0x1f ;  /* 0x0c401f00020a7f89 */ /* 0x000e6200000e0000 */
[----:B------:R-:W-:Y:S01]  /*9290*/  MUFU.EX2 R15, R15 ;  /* 0x0000000f000f7308 */ /* 0x000fe20000000800 */
[----:B-1----:R-:W-:Y:S01]  /*92a0*/  FMNMX.FTZ R2, R2, R10, !PT ;  /* 0x0000000a02027209 */ /* 0x002fe20007810000 */
[--C-:B------:R-:W-:Y:S01]  /*92b0*/  FFMA.FTZ R10, R120, UR14, -R0.reuse ;  /* 0x0000000e780a7c23 */ /* 0x100fe20008010800 */
[--C-:B------:R-:W-:Y:S01]  /*92c0*/  FFMA.FTZ R120, R121, UR14, -R0.reuse ;  /* 0x0000000e79787c23 */ /* 0x100fe20008010800 */
[----:B------:R-:W-:-:S04]  /*92d0*/  FFMA.FTZ R121, R124, UR14, -R0 ;  /* 0x0000000e7c797c23 */ /* 0x000fc80008010800 */
[----:B------:R-:W-:Y:S08]  /*92e0*/  MUFU.EX2 R10, R10 ;  /* 0x0000000a000a7308 */ /* 0x000ff00000000800 */
[----:B------:R-:W-:Y:S08]  /*92f0*/  MUFU.EX2 R120, R120 ;  /* 0x0000007800787308 */ /* 0x000ff00000000800 */
[----:B------:R-:W-:Y:S01]  /*9300*/  MUFU.EX2 R121, R121 ;  /* 0x0000007900797308 */ /* 0x000fe20000000800 */
[----:B------:R-:W-:-:S02]  /*9310*/  WARPGROUP.DEPBAR.LE gsb0, 0x0 ;  /* 0x00008000000079c5 */ /* 0x000fc40000010000 */
[----:B------:R-:W-:Y:S01]  /*9320*/  WARPGROUP.ARRIVE ;  /* 0x00000000000079c5 */ /* 0x000fe20000000000 */
[--C-:B------:R-:W-:Y:S01]  /*9330*/  FFMA.FTZ R196, R160, UR14, -R0.reuse ;  /* 0x0000000ea0c47c23 */ /* 0x100fe20008010800 */
[----:B------:R-:W-:-:S04]  /*9340*/  FFMA.FTZ R198, R164, UR14, -R0 ;  /* 0x0000000ea4c67c23 */ /* 0x000fc80008010800 */
[----:B------:R-:W-:Y:S01]  /*9350*/  HGMMA.64x192x16.F32.BF16 R24, R192, gdesc[UR4].tnspB, R24, gsb0 ;  /* 0x42e00004c0187df0 */ /* 0x000fe20008001818 */
[----:B------:R-:W-:Y:S01]  /*9360*/  UIADD3 UR6, UR11, 0x180, URZ ;  /* 0x000001800b067890 */ /* 0x000fe2000fffe03f */
[----:B------:R-:W-:Y:S01]  /*9370*/  MUFU.EX2 R196, R196 ;  /* 0x000000c400c47308 */ /* 0x000fe20000000800 */
[----:B------:R-:W-:-:S07]  /*9380*/  UMOV UR7, 0x40000040 ;  /* 0x4000004000077882 */ /* 0x000fce0000000000 */
[----:B------:R-:W-:Y:S01]  /*9390*/  MUFU.EX2 R198, R198 ;  /* 0x000000c600c67308 */ /* 0x000fe20000000800 */
[----:B------:R-:W-:Y:S02]  /*93a0*/  WARPGROUP.DEPBAR.LE gsb0, 0x0 ;  /* 0x00008000000079c5 */ /* 0x000fe40000010000 */
[----:B------:R-:W-:Y:S01]  /*93b0*/  WARPGROUP.ARRIVE ;  /* 0x00000000000079c5 */ /* 0x000fe20000000000 */
[--C-:B------:R-:W-:Y:S01]  /*93c0*/  FFMA.FTZ R192, R152, UR14, -R0.reuse ;  /* 0x0000000e98c07c23 */ /* 0x100fe20008010800 */
[--C-:B------:R-:W-:Y:S01]  /*93d0*/  FFMA.FTZ R152, R153, UR14, -R0.reuse ;  /* 0x0000000e99987c23 */ /* 0x100fe20008010800 */
[----:B------:R-:W-:-:S04]  /*93e0*/  FFMA.FTZ R194, R156, UR14, -R0 ;  /* 0x0000000e9cc27c23 */ /* 0x000fc80008010800 */
[----:B------:R-:W-:Y:S01]  /*93f0*/  HGMMA.64x192x16.F32.BF16 R24, R188, gdesc[UR4].tnspB, R24, gsb0 ;  /* 0x42e00004bc187df0 */ /* 0x000fe20008001818 */
[----:B------:R-:W-:Y:S01]  /*9400*/  UIADD3 UR6, UR11, 0x200, URZ ;  /* 0x000002000b067890 */ /* 0x000fe2000fffe03f */
[----:B------:R-:W-:Y:S01]  /*9410*/  MUFU.EX2 R192, R192 ;  /* 0x000000c000c07308 */ /* 0x000fe20000000800 */
[----:B------:R-:W-:-:S07]  /*9420*/  UMOV UR7, 0x40000040 ;  /* 0x4000004000077882 */ /* 0x000fce0000000000 */
[----:B------:R-:W-:Y:S08]  /*9430*/  MUFU.EX2 R152, R152 ;  /* 0x0000009800987308 */ /* 0x000ff00000000800 */
[----:B------:R-:W-:Y:S01]  /*9440*/  MUFU.EX2 R194, R194 ;  /* 0x000000c200c27308 */ /* 0x000fe20000000800 */
[----:B------:R-:W-:Y:S02]  /*9450*/  WARPGROUP.DEPBAR.LE gsb0, 0x0 ;  /* 0x00008000000079c5 */ /* 0x000fe40000010000 */
[----:B------:R-:W-:Y:S01]  /*9460*/  WARPGROUP.ARRIVE ;  /* 0x00000000000079c5 */ /* 0x000fe20000000000 */
[--C-:B------:R-:W-:Y:S01]  /*9470*/  FFMA.FTZ R188, R144, UR14, -R0.reuse ;  /* 0x0000000e90bc7c23 */ /* 0x100fe20008010800 */
[--C-:B------:R-:W-:Y:S01]  /*9480*/  FFMA.FTZ R190, R148, UR14, -R0.reuse ;  /* 0x0000000e94be7c23 */ /* 0x100fe20008010800 */
[----:B------:R-:W-:-:S03]  /*9490*/  FFMA.FTZ R144, R149, UR14, -R0 ;  /* 0x0000000e95907c23 */ /* 0x000fc60008010800 */
        /* <DEDUP_REMOVED lines=9> */
[----:B------:R-:W-:Y:S01]  /*9530*/  FFMA.FTZ R186, R140, UR14, -R0 ;  /* 0x0000000e8cba7c23 */ /* 0x000fe20008010800 */
[----:B------:R-:W1:Y:S03]  /*9540*/  SHFL.BFLY PT, R136, R2, 0x1, 0x1f ;  /* 0x0c201f0002887f89 */ /* 0x000e6600000e0000 */
[----:B------:R-:W-:Y:S01]  /*9550*/  HGMMA.64x192x16.F32.BF16 R24, R180, gdesc[UR4].tnspB, R24, gsb0 ;  /* 0x42e00004b4187df0 */ /* 0x000fe20008001818 */
[----:B------:R-:W-:Y:S01]  /*9560*/  UIADD3 UR6, UR11, 0x300, URZ ;  /* 0x000003000b067890 */ /* 0x000fe2000fffe03f */
[----:B------:R-:W-:Y:S01]  /*9570*/  MUFU.EX2 R184, R184 ;  /* 0x000000b800b87308 */ /* 0x000fe20000000800 */
[----:B------:R-:W-:-:S07]  /*9580*/  UMOV UR7, 0x40000040 ;  /* 0x4000004000077882 */ /* 0x000fce0000000000 */
[----:B------:R-:W-:Y:S01]  /*9590*/  MUFU.EX2 R186, R186 ;  /* 0x000000ba00ba7308 */ /* 0x000fe20000000800 */
[----:B-1----:R-:W-:-:S05]  /*95a0*/  FMNMX.FTZ R2, R2, R136, !PT ;  /* 0x0000008802027209 */ /* 0x002fca0007810000 */
[----:B------:R-:W-:-:S04]  /*95b0*/  FMUL.FTZ R124, R2, UR14 ;  /* 0x0000000e027c7c20 */ /* 0x000fc80008410000 */
[--C-:B------:R-:W-:Y:S01]  /*95c0*/  FFMA.FTZ R201, R170, UR14, -R124.reuse ;  /* 0x0000000eaac97c23 */ /* 0x100fe2000801087c */
[--C-:B------:R-:W-:Y:S01]  /*95d0*/  FFMA.FTZ R203, R174, UR14, -R124.reuse ;  /* 0x0000000eaecb7c23 */ /* 0x100fe2000801087c */
[--C-:B------:R-:W-:Y:S01]  /*95e0*/  FFMA.FTZ R175, R175, UR14, -R124.reuse ;  /* 0x0000000eafaf7c23 */ /* 0x100fe2000801087c */
[--C-:B------:R-:W-:Y:S01]  /*95f0*/  FFMA.FTZ R197, R162, UR14, -R124.reuse ;  /* 0x0000000ea2c57c23 */ /* 0x100fe2000801087c */
[--C-:B------:R-:W-:Y:S01]  /*9600*/  FFMA.FTZ R189, R146, UR14, -R124.reuse ;  /* 0x0000000e92bd7c23 */ /* 0x100fe2000801087c */
[----:B------:R-:W-:Y:S01]  /*9610*/  FFMA.FTZ R187, R142, UR14, -R124 ;  /* 0x0000000e8ebb7c23 */ /* 0x000fe2000801087c */
[----:B------:R-:W-:Y:S01]  /*9620*/  MUFU.EX2 R201, R201 ;  /* 0x000000c900c97308 */ /* 0x000fe20000000800 */
[----:B0-----:R-:W-:Y:S01]  /*9630*/  FFMA.FTZ R146, R7, R6, R200 ;  /* 0x0000000607927223 */ /* 0x001fe200000100c8 */
        /* <DEDUP_REMOVED lines=8> */
[----:B------:R-:W-:Y:S01]  /*96c0*/  F2FP.BF16.F32.PACK_AB R200, R21, R200 ;  /* 0x000000c815c8723e */ /* 0x000fe200000010ff */
[--C-:B------:R-:W-:Y:S01]  /*96d0*/  FFMA.FTZ R141, R147, UR14, -R124.reuse ;  /* 0x0000000e938d7c23 */ /* 0x100fe2000801087c */
[--C-:B------:R-:W-:Y:S01]  /*96e0*/  FFMA.FTZ R191, R150, UR14, -R124.reuse ;  /* 0x0000000e96bf7c23 */ /* 0x100fe2000801087c */
[--C-:B------:R-:W-:Y:S01]  /*96f0*/  FFMA.FTZ R151, R151, UR14, -R124.reuse ;  /* 0x0000000e97977c23 */ /* 0x100fe2000801087c */
[--C-:B------:R-:W-:Y:S01]  /*9700*/  FFMA.FTZ R185, R138, UR14, -R124.reuse ;  /* 0x0000000e8ab97c23 */ /* 0x100fe2000801087c */
        /* <DEDUP_REMOVED lines=34> */
[----:B------:R-:W-:Y:S01]  /*9930*/  FADD.FTZ R0, -R2, R9 ;  /* 0x0000000902007221 */ /* 0x000fe20000010100 */
[----:B------:R-:W-:Y:S01]  /*9940*/  HGMMA.64x192x16.F32.BF16 R24, R176, gdesc[UR4].tnspB, R24, gsb0 ;  /* 0x42e00004b0187df0 */ /* 0x000fe20008001818 */
[--C-:B------:R-:W-:Y:S01]  /*9950*/  FFMA.FTZ R125, R171, UR14, -R124.reuse ;  /* 0x0000000eab7d7c23 */ /* 0x100fe2000801087c */
[----:B------:R-:W-:Y:S01]  /*9960*/  MUFU.EX2 R9, R132 ;  /* 0x0000008400097308 */ /* 0x000fe20000000800 */
[----:B------:R-:W-:Y:S01]  /*9970*/  FMUL.FTZ R0, R0, UR14 ;  /* 0x0000000e00007c20 */ /* 0x000fe20008410000 */
[--C-:B------:R-:W-:Y:S01]  /*9980*/  FFMA.FTZ R133, R163, UR14, -R124.reuse ;  /* 0x0000000ea3857c23 */ /* 0x100fe2000801087c */
[----:B------:R-:W-:Y:S01]  /*9990*/  FFMA.FTZ R124, R127, UR14, -R124 ;  /* 0x0000000e7f7c7c23 */ /* 0x000fe2000801087c */
[----:B------:R-:W-:-:S02]  /*99a0*/  R2UR UR6, R16 ;  /* 0x00000000100672ca */ /* 0x000fc400000e0000 */
[----:B0-----:R-:W-:Y:S02]  /*99b0*/  F2FP.BF16.F32.PACK_AB R181, R131, R130 ;  /* 0x0000008283b5723e */ /* 0x001fe400000010ff */
[----:B------:R-:W0:Y:S01]  /*99c0*/  MUFU.EX2 R0, R0 ;  /* 0x0000000000007308 */ /* 0x000e220000000800 */
[----:B-1----:R-:W-:-:S07]  /*99d0*/  F2FP.BF16.F32.PACK_AB R183, R135, R134 ;  /* 0x0000008687b7723e */ /* 0x002fce00000010ff */
[----:B------:R-:W1:Y:S08]  /*99e0*/  MUFU.EX2 R125, R125 ;  /* 0x0000007d007d7308 */ /* 0x000e700000000800 */
[----:B------:R-:W2:Y:S01]  /*99f0*/  MUFU.EX2 R132, R175 ;  /* 0x000000af00847308 */ /* 0x000ea20000000800 */
[----:B0-----:R-:W-:Y:S01]  /*9a00*/  FFMA.FTZ R142, R0, R5, R201 ;  /* 0x00000005008e7223 */ /* 0x001fe200000100c9 */
[----:B------:R-:W-:-:S04]  /*9a10*/  FADD.FTZ R5, R21, R146 ;  /* 0x0000009215057221 */ /* 0x000fc80000010000 */
[----:B------:R-:W-:Y:S01]  /*9a20*/  FADD.FTZ R5, R202, R5 ;  /* 0x00000005ca057221 */ /* 0x000fe20000010000 */
[C---:B------:R-:W-:Y:S01]  /*9a30*/  F2FP.BF16.F32.PACK_AB R202, R168.reuse, R202 ;  /* 0x000000caa8ca723e */ /* 0x040fe200000010ff */
[----:B------:R-:W0:Y:S01]  /*9a40*/  MUFU.EX2 R133, R133 ;  /* 0x0000008500857308 */ /* 0x000e220000000800 */
[C---:B-1----:R-:W-:Y:S01]  /*9a50*/  FADD.FTZ R142, R125.reuse, R142 ;  /* 0x0000008e7d8e7221 */ /* 0x042fe20000010000 */
[----:B------:R-:W-:Y:S01]  /*9a60*/  FADD.FTZ R145, R168, R5 ;  /* 0x00000005a8917221 */ /* 0x000fe20000010000 */
[----:B------:R-:W-:Y:S02]  /*9a70*/  F2FP.BF16.F32.PACK_AB R201, R125, R201 ;  /* 0x000000c97dc9723e */ /* 0x000fe400000010ff */
[----:B------:R-:W-:Y:S01]  /*9a80*/  FADD.FTZ R143, R203, R142 ;  /* 0x0000008ecb8f7221 */ /* 0x000fe20000010000 */
[----:B------:R-:W-:Y:S01]  /*9a90*/  FADD.FTZ R146, R196, R145 ;  /* 0x00000091c4927221 */ /* 0x000fe20000010000 */
[C---:B------:R-:W-:Y:S01]  /*9aa0*/  F2FP.BF16.F32.PACK_AB R196, R11.reuse, R196 ;  /* 0x000000c40bc4723e */ /* 0x040fe200000010ff */
[----:B------:R-:W1:Y:S01]  /*9ab0*/  MUFU.EX2 R5, R139 ;  /* 0x0000008b00057308 */ /* 0x000e620000000800 */
[C---:B--2---:R-:W-:Y:S01]  /*9ac0*/  FADD.FTZ R142, R132.reuse, R143 ;  /* 0x0000008f848e7221 */ /* 0x044fe20000010000 */
[----:B------:R-:W-:Y:S01]  /*9ad0*/  FADD.FTZ R143, R11, R146 ;  /* 0x000000920b8f7221 */ /* 0x000fe20000010000 */
[----:B------:R-:W-:-:S02]  /*9ae0*/  F2FP.BF16.F32.PACK_AB R203, R132, R203 ;  /* 0x000000cb84cb723e */ /* 0x000fc400000010ff */
[----:B------:R-:W-:Y:S01]  /*9af0*/  FADD.FTZ R142, R197, R142 ;  /* 0x0000008ec58e7221 */ /* 0x000fe20000010000 */
[----:B------:R-:W-:Y:S01]  /*9b00*/  FADD.FTZ R146, R198, R143 ;  /* 0x0000008fc6927221 */ /* 0x000fe20000010000 */
[----:B------:R-:W-:Y:S01]  /*9b10*/  F2FP.BF16.F32.PACK_AB R198, R13, R198 ;  /* 0x000000c60dc6723e */ /* 0x000fe200000010ff */
[----:B------:R-:W2:Y:S01]  /*9b20*/  MUFU.EX2 R180, R180 ;  /* 0x000000b400b47308 */ /* 0x000ea20000000800 */
[----:B0-----:R-:W-:Y:S01]  /*9b30*/  FADD.FTZ R142, R133, R142 ;  /* 0x0000008e858e7221 */ /* 0x001fe20000010000 */
[----:B------:R-:W-:Y:S01]  /*9b40*/  FADD.FTZ R127, R13, R146 ;  /* 0x000000920d7f7221 */ /* 0x000fe20000010000 */
[----:B------:R-:W-:Y:S02]  /*9b50*/  F2FP.BF16.F32.PACK_AB R197, R133, R197 ;  /* 0x000000c585c5723e */ /* 0x000fe400000010ff */
[----:B------:R-:W-:Y:S01]  /*9b60*/  FADD.FTZ R21, R199, R142 ;  /* 0x0000008ec7157221 */ /* 0x000fe20000010000 */
[----:B------:R-:W-:Y:S01]  /*9b70*/  FADD.FTZ R127, R192, R127 ;  /* 0x0000007fc07f7221 */ /* 0x000fe20000010000 */
[C---:B------:R-:W-:Y:S01]  /*9b80*/  F2FP.BF16.F32.PACK_AB R199, R136.reuse, R199 ;  /* 0x000000c788c7723e */ /* 0x040fe200000010ff */
[----:B------:R-:W0:Y:S01]  /*9b90*/  MUFU.EX2 R182, R182 ;  /* 0x000000b600b67308 */ /* 0x000e220000000800 */
[----:B------:R-:W-:Y:S01]  /*9ba0*/  FADD.FTZ R142, R136, R21 ;  /* 0x00000015888e7221 */ /* 0x000fe20000010000 */
[C---:B------:R-:W-:Y:S01]  /*9bb0*/  FADD.FTZ R127, R152.reuse, R127 ;  /* 0x0000007f987f7221 */ /* 0x040fe20000010000 */
[----:B------:R-:W-:-:S02]  /*9bc0*/  F2FP.BF16.F32.PACK_AB R192, R152, R192 ;  /* 0x000000c098c0723e */ /* 0x000fc400000010ff */
[----:B------:R-:W-:Y:S01]  /*9bd0*/  FADD.FTZ R142, R193, R142 ;  /* 0x0000008ec18e7221 */ /* 0x000fe20000010000 */
[----:B------:R-:W-:Y:S01]  /*9be0*/  FADD.FTZ R127, R194, R127 ;  /* 0x0000007fc27f7221 */ /* 0x000fe20000010000 */
[C---:B------:R-:W-:Y:S01]  /*9bf0*/  F2FP.BF16.F32.PACK_AB R194, R12.reuse, R194 ;  /* 0x000000c20cc2723e */ /* 0x040fe200000010ff */
[----:B------:R-:W3:Y:S01]  /*9c00*/  MUFU.EX2 R128, R128 ;  /* 0x0000008000807308 */ /* 0x000ee20000000800 */
[C---:B------:R-:W-:Y:S01]  /*9c10*/  FADD.FTZ R142, R137.reuse, R142 ;  /* 0x0000008e898e7221 */ /* 0x040fe20000010000 */
[----:B------:R-:W-:Y:S01]  /*9c20*/  FADD.FTZ R127, R12, R127 ;  /* 0x0000007f0c7f7221 */ /* 0x000fe20000010000 */
[----:B------:R-:W-:Y:S02]  /*9c30*/  F2FP.BF16.F32.PACK_AB R193, R137, R193 ;  /* 0x000000c189c1723e */ /* 0x000fe400000010ff */
[----:B------:R-:W-:Y:S01]  /*9c40*/  FADD.FTZ R11, R195, R142 ;  /* 0x0000008ec30b7221 */ /* 0x000fe20000010000 */
[----:B------:R-:W-:Y:S01]  /*9c50*/  FADD.FTZ R127, R188, R127 ;  /* 0x0000007fbc7f7221 */ /* 0x000fe20000010000 */
[----:B------:R-:W-:Y:S01]  /*9c60*/  F2FP.BF16.F32.PACK_AB R188, R14, R188 ;  /* 0x000000bc0ebc723e */ /* 0x000fe200000010ff */
[----:B------:R-:W4:Y:S01]  /*9c70*/  MUFU.EX2 R126, R126 ;  /* 0x0000007e007e7308 */ /* 0x000f220000000800 */
[----:B------:R-:W-:Y:S01]  /*9c80*/  FADD.FTZ R132, R140, R11 ;  /* 0x0000000b8c847221 */ /* 0x000fe20000010000 */
[----:B------:R-:W-:Y:S01]  /*9c90*/  FADD.FTZ R127, R14, R127 ;  /* 0x0000007f0e7f7221 */ /* 0x000fe20000010000 */
[----:B------:R-:W-:-:S02]  /*9ca0*/  F2FP.BF16.F32.PACK_AB R195, R140, R195 ;  /* 0x000000c38cc3723e */ /* 0x000fc400000010ff */
[----:B------:R-:W-:Y:S01]  /*9cb0*/  FADD.FTZ R132, R189, R132 ;  /* 0x00000084bd847221 */ /* 0x000fe20000010000 */
[----:B------:R-:W-:Y:S01]  /*9cc0*/  FADD.FTZ R127, R190, R127 ;  /* 0x0000007fbe7f7221 */ /* 0x000fe20000010000 */
[C---:B------:R-:W-:Y:S01]  /*9cd0*/  F2FP.BF16.F32.PACK_AB R189, R141.reuse, R189 ;  /* 0x000000bd8dbd723e */ /* 0x040fe200000010ff */
[----:B------:R-:W5:Y:S01]  /*9ce0*/  MUFU.EX2 R124, R124 ;  /* 0x0000007c007c7308 */ /* 0x000f620000000800 */
[----:B------:R-:W-:Y:S01]  /*9cf0*/  FADD.FTZ R132, R141, R132 ;  /* 0x000000848d847221 */ /* 0x000fe20000010000 */
[C---:B------:R-:W-:Y:S01]  /*9d00*/  FADD.FTZ R127, R144.reuse, R127 ;  /* 0x0000007f907f7221 */ /* 0x040fe20000010000 */
[----:B------:R-:W-:Y:S02]  /*9d10*/  F2FP.BF16.F32.PACK_AB R190, R144, R190 ;  /* 0x000000be90be723e */ /* 0x000fe400000010ff */
[----:B------:R-:W-:Y:S01]  /*9d20*/  FADD.FTZ R11, R191, R132 ;  /* 0x00000084bf0b7221 */ /* 0x000fe20000010000 */
[----:B------:R-:W-:Y:S01]  /*9d30*/  FADD.FTZ R14, R184, R127 ;  /* 0x0000007fb80e7221 */ /* 0x000fe20000010000 */
[----:B------:R-:W-:-:S02]  /*9d40*/  F2FP.BF16.F32.PACK_AB R191, R138, R191 ;  /* 0x000000bf8abf723e */ /* 0x000fc400000010ff */
[----:B------:R-:W-:Y:S01]  /*9d50*/  FADD.FTZ R12, R138, R11 ;  /* 0x0000000b8a0c7221 */ /* 0x000fe20000010000 */
[C---:B------:R-:W-:Y:S01]  /*9d60*/  FADD.FTZ R11, R15.reuse, R14 ;  /* 0x0000000e0f0b7221 */ /* 0x040fe20000010000 */
[----:B------:R-:W-:Y:S02]  /*9d70*/  F2FP.BF16.F32.PACK_AB R184, R15, R184 ;  /* 0x000000b80fb8723e */ /* 0x000fe400000010ff */
[----:B------:R-:W-:Y:S01]  /*9d80*/  FADD.FTZ R12, R185, R12 ;  /* 0x0000000cb90c7221 */ /* 0x000fe20000010000 */
[C---:B-1----:R-:W-:Y:S01]  /*9d90*/  F2FP.BF16.F32.PACK_AB R185, R5.reuse, R185 ;  /* 0x000000b905b9723e */ /* 0x042fe200000010ff */
[----:B------:R-:W-:Y:S01]  /*9da0*/  FADD.FTZ R11, R186, R11 ;  /* 0x0000000bba0b7221 */ /* 0x000fe20000010000 */
[C---:B------:R-:W-:Y:S01]  /*9db0*/  F2FP.BF16.F32.PACK_AB R186, R20.reuse, R186 ;  /* 0x000000ba14ba723e */ /* 0x040fe200000010ff */
[----:B------:R-:W-:Y:S02]  /*9dc0*/  FADD.FTZ R12, R5, R12 ;  /* 0x0000000c050c7221 */ /* 0x000fe40000010000 */
[----:B------:R-:W-:-:S02]  /*9dd0*/  FADD.FTZ R11, R20, R11 ;  /* 0x0000000b140b7221 */ /* 0x000fc40000010000 */
[----:B------:R-:W-:Y:S01]  /*9de0*/  FADD.FTZ R5, R187, R12 ;  /* 0x0000000cbb057221 */ /* 0x000fe20000010000 */
[----:B------:R-:W-:Y:S01]  /*9df0*/  F2FP.BF16.F32.PACK_AB R187, R6, R187 ;  /* 0x000000bb06bb723e */ /* 0x000fe200000010ff */
[----:B--2---:R-:W-:Y:S01]  /*9e00*/  FADD.FTZ R12, R180, R11 ;  /* 0x0000000bb40c7221 */ /* 0x004fe20000010000 */
[----:B------:R-:W-:Y:S01]  /*9e10*/  F2FP.BF16.F32.PACK_AB R180, R129, R180 ;  /* 0x000000b481b4723e */ /* 0x000fe200000010ff */
[----:B------:R-:W-:-:S04]  /*9e20*/  FADD.FTZ R5, R6, R5 ;  /* 0x0000000506057221 */ /* 0x000fc80000010000 */
[----:B------:R-:W-:Y:S01]  /*9e30*/  FADD.FTZ R6, R130, R5 ;  /* 0x0000000582067221 */ /* 0x000fe20000010000 */
[----:B------:R-:W-:-:S03]  /*9e40*/  FADD.FTZ R5, R129, R12 ;  /* 0x0000000c81057221 */ /* 0x000fc60000010000 */
[----:B------:R-:W-:Y:S01]  /*9e50*/  FADD.FTZ R11, R131, R6 ;  /* 0x00000006830b7221 */ /* 0x000fe20000010000 */
[----:B0-----:R-:W-:Y:S01]  /*9e60*/  FADD.FTZ R5, R182, R5 ;  /* 0x00000005b6057221 */ /* 0x001fe20000010000 */
[----:B---3--:R-:W-:Y:S02]  /*9e70*/  F2FP.BF16.F32.PACK_AB R182, R128, R182 ;  /* 0x000000b680b6723e */ /* 0x008fe400000010ff */
[----:B------:R-:W-:Y:S01]  /*9e80*/  FADD.FTZ R6, R134, R11 ;  /* 0x0000000b86067221 */ /* 0x000fe20000010000 */
[----:B------:R-:W-:-:S03]  /*9e90*/  FADD.FTZ R5, R128, R5 ;  /* 0x0000000580057221 */ /* 0x000fc60000010000 */
[----:B------:R-:W-:Y:S01]  /*9ea0*/  FADD.FTZ R11, R135, R6 ;  /* 0x00000006870b7221 */ /* 0x000fe20000010000 */
[----:B------:R-:W-:-:S03]  /*9eb0*/  FADD.FTZ R5, R10, R5 ;  /* 0x000000050a057221 */ /* 0x000fc60000010000 */
[----:B------:R-:W-:Y:S01]  /*9ec0*/  FADD.FTZ R11, R122, R11 ;  /* 0x0000000b7a0b7221 */ /* 0x000fe20000010000 */
[----:B------:R-:W-:-:S03]  /*9ed0*/  FADD.FTZ R6, R120, R5 ;  /* 0x0000000578067221 */ /* 0x000fc60000010000 */
[----:B------:R-:W-:Y:S01]  /*9ee0*/  FADD.FTZ R11, R123, R11 ;  /* 0x0000000b7b0b7221 */ /* 0x000fe20000010000 */
[----:B------:R-:W-:-:S03]  /*9ef0*/  FADD.FTZ R6, R121, R6 ;  /* 0x0000000679067221 */ /* 0x000fc60000010000 */
[----:B----4-:R-:W-:Y:S01]  /*9f00*/  FADD.FTZ R11, R126, R11 ;  /* 0x0000000b7e0b7221 */ /* 0x010fe20000010000 */
[----:B------:R-:W-:-:S03]  /*9f10*/  FADD.FTZ R6, R9, R6 ;  /* 0x0000000609067221 */ /* 0x000fc60000010000 */
[----:B-----5:R-:W-:Y:S01]  /*9f20*/  FADD.FTZ R5, R124, R11 ;  /* 0x0000000b7c057221 */ /* 0x020fe20000010000 */
[----:B------:R-:W-:Y:S01]  /*9f30*/  IMAD.MOV.U32 R11, RZ, RZ, R17 ;  /* 0x000000ffff0b7224 */ /* 0x000fe200078e0011 */
[----:B------:R-:W-:Y:S02]  /*9f40*/  WARPGROUP.DEPBAR.LE gsb0, 0x0 ;  /* 0x00008000000079c5 */ /* 0x000fe40000010000 */
[----:B------:R-:W-:Y:S01]  /*9f50*/  @!P1 SYNCS.ARRIVE.TRANS64.RED.A1T0 RZ, [UR60], RZ ;  /* 0x000000ffffff99a7 */ /* 0x000fe2000810043c */
[----:B------:R-:W-:Y:S01]  /*9f60*/  F2FP.BF16.F32.PACK_AB R176, R120, R10 ;  /* 0x0000000a78b0723e */ /* 0x000fe200000010ff */
[----:B------:R-:W-:Y:S01]  /*9f70*/  IMAD.MOV.U32 R10, RZ, RZ, R3 ;  /* 0x000000ffff0a7224 */ /* 0x000fe200078e0003 */
[----:B------:R-:W-:Y:S01]  /*9f80*/  F2FP.BF16.F32.PACK_AB R178, R9, R121 ;  /* 0x0000007909b2723e */ /* 0x000fe200000010ff */
[----:B------:R-:W-:Y:S01]  /*9f90*/  IMAD.MOV.U32 R9, RZ, RZ, R2 ;  /* 0x000000ffff097224 */ /* 0x000fe200078e0002 */
[----:B------:R-:W-:Y:S02]  /*9fa0*/  F2FP.BF16.F32.PACK_AB R177, R123, R122 ;  /* 0x0000007a7bb1723e */ /* 0x000fe400000010ff */
[----:B------:R-:W-:Y:S01]  /*9fb0*/  F2FP.BF16.F32.PACK_AB R179, R124, R126 ;  /* 0x0000007e7cb3723e */ /* 0x000fe200000010ff */
[----:B------:R-:W-:Y:S01]  /*9fc0*/  @!P1 SYNCS.ARRIVE.TRANS64.RED.A1T0 RZ, [UR10], RZ ;  /* 0x000000ffffff99a7 */ /* 0x000fe2000810040a */
[----:B------:R-:W-:Y:S05]  /*9fd0*/  @P2 BRA `(.L_x_3408) ;  /* 0xffffffc000a42947 */ /* 0x000fea000383ffff */
.L_x_3399:
        /* <DEDUP_REMOVED lines=99> */
.L_x_3409:
[----:B------:R-:W-:Y:S01]  /*a610*/  IMAD R13, R16, 0x8, R4 ;  /* 0x00000008100d7824 */ /* 0x000fe200078e0204 */
[----:B------:R-:W-:-:S04]  /*a620*/  SHF.L.U32 R0, R17, 0x1f, RZ ;  /* 0x0000001f11007819 */ /* 0x000fc800000006ff */
[----:B------:R0:W1:Y:S01]  /*a630*/  SYNCS.PHASECHK.TRANS64.TRYWAIT P2, [R13+URZ+0x36850], R0 ;  /* 0x036850000d0075a7 */ /* 0x000062000804017f */
[----:B------:R-:W-:Y:S05]  /*a640*/  @!P0 BRA `(.L_x_3410) ;  /* 0x0000000000048947 */ /* 0x000fea0003800000 */
[----:B------:R-:W-:Y:S01]  /*a650*/  BPT.TRAP 0x1 ;  /* 0x000000040000795c */ /* 0x000fe20000300000 */
.L_x_3410:
[----:B-1----:R-:W-:Y:S05]  /*a660*/  @P2 BRA `(.L_x_3411) ;  /* 0x0000000000082947 */ /* 0x002fea0003800000 */
[----:B------:R-:W1:Y:S02]  /*a670*/  SYNCS.PHASECHK.TRANS64.TRYWAIT P0, [R13+URZ+0x36850], R0 ;  /* 0x036850000d0075a7 */ /* 0x000e64000800017f */
[----:B-1----:R-:W-:Y:S05]  /*a680*/  @!P0 BRA `(.L_x_3412) ;  /* 0x000000b800388947 */ /* 0x002fea0003800000 */
.L_x_3411:
[----:B------:R-:W-:Y:S05]  /*a690*/  WARPSYNC.ALL ;  /* 0x0000000000007948 */ /* 0x000fea0003800000 */
[----:B------:R-:W-:Y:S01]  /*a6a0*/  VIADD R4, R4, 0x400 ;  /* 0x0000040004047836 */ /* 0x000fe20000000000 */
[----:B------:R-:W-:Y:S01]  /*a6b0*/  WARPGROUP.ARRIVE ;  /* 0x00000000000079c5 */ /* 0x000fe20000000000 */
[----:B------:R-:W-:Y:S01]  /*a6c0*/  IMAD.MOV.U32 R11, RZ, RZ, 0x40000040 ;  /* 0x40000040ff0b7424 */ /* 0x000fe200078e00ff */
[----:B------:R-:W2:Y:S01]  /*a6d0*/  SHFL.BFLY PT, R7, R6, 0x2, 0x1f ;  /* 0x0c401f0006077f89 */ /* 0x000ea200000e0000 */
[----:B------:R-:W-:Y:S01]  /*a6e0*/  IMAD.U32 R18, RZ, RZ, UR14 ;  /* 0x0000000eff127e24 */ /* 0x000fe2000f8e00ff */
[----:B------:R-:W-:Y:S01]  /*a6f0*/  SHF.R.U32.HI R4, RZ, 0x4, R4 ;  /* 0x00000004ff047819 */ /* 0x000fe20000011604 */
[----:B------:R-:W-:Y:S01]  /*a700*/  VIADD R232, R232, 0x1 ;  /* 0x00000001e8e87836 */ /* 0x000fe20000000000 */
[----:B01----:R-:W0:Y:S02]  /*a710*/  SHFL.BFLY PT, R0, R5, 0x2, 0x1f ;  /* 0x0c401f0005007f89 */ /* 0x003e2400000e0000 */
[----:B------:R-:W-:-:S04]  /*a720*/  LOP3.LUT R4, R4, 0x3fff, RZ, 0xc0, !PT ;  /* 0x00003fff04047812 */ /* 0x000fc800078ec0ff */
[----:B------:R-:W-:-:S05]  /*a730*/  LOP3.LUT R9, R4, 0x3800000, RZ, 0xfc, !PT ;  /* 0x0380000004097812 */ /* 0x000fca00078efcff */
[----:B------:R-:W-:Y:S02]  /*a740*/  IMAD R8, R16, 0xa80, R9 ;  /* 0x00000a8010087824 */ /* 0x000fe400078e0209 */
[----:B------:R-:W-:Y:S02]  /*a750*/  IMAD.MOV.U32 R9, RZ, RZ, 0x40000040 ;  /* 0x40000040ff097424 */ /* 0x000fe400078e00ff */
[C---:B------:R-:W-:Y:S01]  /*a760*/  VIADD R10, R8.reuse, 0x80 ;  /* 0x00000080080a7836 */ /* 0x040fe20000000000 */
[----:B------:R-:W-:Y:S01]  /*a770*/  R2UR UR6, R8 ;  /* 0x00000000080672ca */ /* 0x000fe200000e0000 */
[----:B------:R-:W-:Y:S01]  /*a780*/  VIADD R16, R16, 0x1 ;  /* 0x0000000110107836 */ /* 0x000fe20000000000 */
[----:B------:R-:W-:Y:S01]  /*a790*/  R2UR UR7, R9 ;  /* 0x00000000090772ca */ /* 0x000fe200000e0000 */
[----:B------:R-:W-:Y:S02]  /*a7a0*/  IMAD.MOV.U32 R9, RZ, RZ, 0x40000040 ;  /* 0x40000040ff097424 */ /* 0x000fe400078e00ff */
[----:B--2---:R-:W-:Y:S01]  /*a7b0*/  FADD.FTZ R7, R7, R6 ;  /* 0x0000000607077221 */ /* 0x004fe20000010000 */
[----:B------:R-:W-:Y:S01]  /*a7c0*/  IMAD.U32 R6, RZ, RZ, UR14 ;  /* 0x0000000eff067e24 */ /* 0x000fe2000f8e00ff */
[----:B------:R-:W-:Y:S01]  /*a7d0*/  ISETP.NE.AND P2, PT, R16, 0x2, PT ;  /* 0x000000021000780c */ /* 0x000fe20003f45270 */
[----:B0-----:R-:W-:Y:S01]  /*a7e0*/  FADD.FTZ R4, R0, R5 ;  /* 0x0000000500047221 */ /* 0x001fe20000010000 */
[----:B------:R-:W-:Y:S01]  /*a7f0*/  IMAD.MOV.U32 R5, RZ, RZ, RZ ;  /* 0x000000ffff057224 */ /* 0x000fe200078e00ff */
[----:B------:R-:W0:Y:S01]  /*a800*/  SHFL.BFLY PT, R0, R7, 0x1, 0x1f ;  /* 0x0c201f0007007f89 */ /* 0x000e2200000e0000 */
[----:B------:R-:W-:-:S04]  /*a810*/  SEL R16, R16, RZ, P2 ;  /* 0x000000ff10107207 */ /* 0x000fc80001000000 */
[----:B------:R-:W-:Y:S01]  /*a820*/  HGMMA.64x192x16.F32.BF16 R24, R200, gdesc[UR4].tnspB, R24, gsb0 ;  /* 0x42e00004c8187df0 */ /* 0x000fe20008001818 */
[----:B------:R-:W-:Y:S01]  /*a830*/  R2UR UR6, R10 ;  /* 0x000000000a0672ca */ /* 0x000fe200000e0000 */
[----:B------:R-:W-:Y:S01]  /*a840*/  VIADD R10, R8, 0x100 ;  /* 0x00000100080a7836 */ /* 0x000fe20000000000 */
[----:B------:R-:W-:Y:S01]  /*a850*/  R2UR UR7, R11 ;  /* 0x000000000b0772ca */ /* 0x000fe200000e0000 */
[----:B------:R-:W-:Y:S02]  /*a860*/  IMAD.MOV.U32 R11, RZ, RZ, 0x40000040 ;  /* 0x40000040ff0b7424 */ /* 0x000fe400078e00ff */
[----:B0-----:R-:W-:Y:S01]  /*a870*/  FADD.FTZ R12, R7, R0 ;  /* 0x00000000070c7221 */ /* 0x001fe20000010000 */
[----:B------:R-:W-:-:S04]  /*a880*/  SEL R0, RZ, 0x1, P2 ;  /* 0x00000001ff007807 */ /* 0x000fc80001000000 */
[----:B------:R-:W-:Y:S02]  /*a890*/  FSETP.NE.FTZ.AND P0, PT, R12, RZ, PT ;  /* 0x000000ff0c00720b */ /* 0x000fe40003f15000 */
[----:B------:R-:W-:Y:S01]  /*a8a0*/  LOP3.LUT R17, R17, R0, RZ, 0x3c, !PT ;  /* 0x0000000011117212 */ /* 0x000fe200078e3cff */
[----:B------:R-:W-:-:S10]  /*a8b0*/  IMAD.MOV.U32 R0, RZ, RZ, -0x800000 ;  /* 0xff800000ff007424 */ /* 0x000fd400078e00ff */
[----:B------:R-:W-:Y:S01]  /*a8c0*/  @P0 FMUL.FTZ R6, R6, 0.69314718246459960938 ;  /* 0x3f31721806060820 */ /* 0x000fe20000410000 */
[----:B------:R-:W-:Y:S02]  /*a8d0*/  WARPGROUP.DEPBAR.LE gsb0, 0x0 ;  /* 0x00008000000079c5 */ /* 0x000fe40000010000 */
[----:B------:R-:W-:-:S06]  /*a8e0*/  WARPGROUP.ARRIVE ;  /* 0x00000000000079c5 */ /* 0x000fcc0000000000 */
[----:B------:R-:W-:Y:S01]  /*a8f0*/  HGMMA.64x192x16.F32.BF16 R24, R196, gdesc[UR4].tnspB, R24, gsb0 ;  /* 0x42e00004c4187df0 */ /* 0x000fe20008001818 */
[----:B------:R-:W-:Y:S01]  /*a900*/  R2UR UR6, R10 ;  /* 0x000000000a0672ca */ /* 0x000fe200000e0000 */
[----:B------:R-:W-:Y:S01]  /*a910*/  VIADD R10, R8, 0x180 ;  /* 0x00000180080a7836 */ /* 0x000fe20000000000 */
[----:B------:R-:W-:Y:S01]  /*a920*/  R2UR UR7, R11 ;  /* 0x000000000b0772ca */ /* 0x000fe200000e0000 */
[----:B------:R-:W-:Y:S01]  /*a930*/  IMAD.MOV.U32 R11, RZ, RZ, 0x40000040 ;  /* 0x40000040ff0b7424 */ /* 0x000fe200078e00ff */
[----:B------:R-:W-:Y:S02]  /*a940*/  WARPGROUP.DEPBAR.LE gsb0, 0x0 ;  /* 0x00008000000079c5 */ /* 0x000fe40000010000 */
[----:B------:R-:W-:-:S13]  /*a950*/  WARPGROUP.ARRIVE ;  /* 0x00000000000079c5 */ /* 0x000fda0000000000 */
        /* <DEDUP_REMOVED lines=9> */
[C---:B------:R-:W-:Y:S01]  /*a9f0*/  VIADD R10, R8.reuse, 0x280 ;  /* 0x00000280080a7836 */ /* 0x040fe20000000000 */
[----:B------:R-:W-:Y:S01]  /*aa00*/  R2UR UR7, R11 ;  /* 0x000000000b0772ca */ /* 0x000fe200000e0000 */
[----:B------:R-:W-:Y:S02]  /*aa10*/  IMAD.MOV.U32 R11, RZ, RZ, 0x40000040 ;  /* 0x40000040ff0b7424 */ /* 0x000fe400078e00ff */
[----:B------:R-:W-:Y:S01]  /*aa20*/  VIADD R8, R8, 0x300 ;  /* 0x0000030008087836 */ /* 0x000fe20000000000 */
[----:B------:R-:W-:Y:S02]  /*aa30*/  WARPGROUP.DEPBAR.LE gsb0, 0x0 ;  /* 0x00008000000079c5 */ /* 0x000fe40000010000 */
[----:B------:R-:W-:-:S11]  /*aa40*/  WARPGROUP.ARRIVE ;  /* 0x00000000000079c5 */ /* 0x000fd60000000000 */
[----:B------:R-:W-:Y:S01]  /*aa50*/  HGMMA.64x192x16.F32.BF16 R24, R184, gdesc[UR4].tnspB, R24, gsb0 ;  /* 0x42e00004b8187df0 */ /* 0x000fe20008001818 */
[----:B------:R-:W-:Y:S02]  /*aa60*/  R2UR UR6, R10 ;  /* 0x000000000a0672ca */ /* 0x000fe400000e0000 */
[----:B------:R-:W-:Y:S01]  /*aa70*/  R2UR UR7, R11 ;  /* 0x000000000b0772ca */ /* 0x000fe200000e0000 */
[----:B------:R-:W-:-:S05]  /*aa80*/  @!P1 VIADD R11, R13, 0x36860 ;  /* 0x000368600d0b9836 */ /* 0x000fca0000000000 */
[----:B------:R-:W-:Y:S01]  /*aa90*/  @!P1 PRMT R11, RZ, 0x654, R11 ;  /* 0x00000654ff0b9816 */ /* 0x000fe2000000000b */
[----:B------:R-:W-:Y:S02]  /*aaa0*/  WARPGROUP.DEPBAR.LE gsb0, 0x0 ;  /* 0x00008000000079c5 */ /* 0x000fe40000010000 */
[----:B------:R-:W-:-:S08]  /*aab0*/  WARPGROUP.ARRIVE ;  /* 0x00000000000079c5 */ /* 0x000fd00000000000 */
[----:B------:R-:W-:Y:S01]  /*aac0*/  HGMMA.64x192x16.F32.BF16 R24, R180, gdesc[UR4].tnspB, R24, gsb0 ;  /* 0x42e00004b4187df0 */ /* 0x000fe20008001818 */
[----:B------:R-:W-:Y:S01]  /*aad0*/  R2UR UR6, R8 ;  /* 0x00000000080672ca */ /* 0x000fe200000e0000 */
[----:B------:R-:W-:Y:S01]  /*aae0*/  IMAD.MOV.U32 R8, RZ, RZ, RZ ;  /* 0x000000ffff087224 */ /* 0x000fe200078e00ff */
[----:B------:R-:W-:Y:S02]  /*aaf0*/  R2UR UR7, R9 ;  /* 0x00000000090772ca */ /* 0x000fe400000e0000 */
[----:B------:R-:W0:Y:S03]  /*ab00*/  SHFL.BFLY PT, R9, R4, 0x1, 0x1f ;  /* 0x0c201f0004097f89 */ /* 0x000e2600000e0000 */
[----:B------:R-:W-:Y:S01]  /*ab10*/  @P0 MUFU.RCP R8, R12 ;  /* 0x0000000c00080308 */ /* 0x000fe20000001000 */
[----:B0-----:R-:W-:Y:S01]  /*ab20*/  FADD.FTZ R14, R4, R9 ;  /* 0x00000009040e7221 */ /* 0x001fe20000010000 */
[----:B------:R-:W-:-:S06]  /*ab30*/  IMAD.MOV.U32 R4, RZ, RZ, -0x800000 ;  /* 0xff800000ff047424 */ /* 0x000fcc00078e00ff */
[----:B------:R-:W0:Y:S01]  /*ab40*/  @P0 MUFU.LG2 R9, R12 ;  /* 0x0000000c00090308 */ /* 0x000e220000000c00 */
[----:B------:R-:W-:-:S13]  /*ab50*/  FSETP.NE.FTZ.AND P3, PT, R14, RZ, PT ;  /* 0x000000ff0e00720b */ /* 0x000fda0003f75000 */
[----:B------:R-:W1:Y:S01]  /*ab60*/  @P3 MUFU.LG2 R10, R14 ;  /* 0x0000000e000a3308 */ /* 0x000e620000000c00 */
[----:B------:R-:W-:Y:S01]  /*ab70*/  @P3 FMUL.FTZ R18, R18, 0.69314718246459960938 ;  /* 0x3f31721812123820 */ /* 0x000fe20000410000 */
[----:B0-----:R-:W-:-:S04]  /*ab80*/  @P0 FMUL.FTZ R9, R9, 0.69314718246459960938 ;  /* 0x3f31721809090820 */ /* 0x001fc80000410000 */
[----:B------:R-:W-:Y:S01]  /*ab90*/  @P0 FFMA.FTZ R0, R6, R3, R9 ;  /* 0x0000000306000223 */ /* 0x000fe20000010009 */
[----:B------:R-:W-:Y:S01]  /*aba0*/  PLOP3.LUT P0, PT, PT, PT, PT, 0x8, 0x0 ;  /* 0x000000000000781c */ /* 0x000fe20003f0e170 */
[----:B------:R-:W0:Y:S01]  /*abb0*/  @P3 MUFU.RCP R5, R14 ;  /* 0x0000000e00053308 */ /* 0x000e220000001000 */
[----:B-1----:R-:W-:-:S04]  /*abc0*/  @P3 FMUL.FTZ R7, R10, 0.69314718246459960938 ;  /* 0x3f3172180a073820 */ /* 0x002fc80000410000 */
[----:B------:R-:W-:Y:S01]  /*abd0*/  @P3 FFMA.FTZ R4, R18, R2, R7 ;  /* 0x0000000212043223 */ /* 0x000fe20000010007 */
[----:B------:R-:W-:Y:S02]  /*abe0*/  WARPGROUP.DEPBAR.LE gsb0, 0x0 ;  /* 0x00008000000079c5 */ /* 0x000fe40000010000 */
[----:B------:R-:W-:-:S06]  /*abf0*/  WARPGROUP.ARRIVE ;  /* 0x00000000000079c5 */ /* 0x000fcc0000000000 */
[----:B------:R-:W-:Y:S03]  /*ac00*/  HGMMA.64x192x16.F32.BF16 R24, R176, gdesc[UR4].tnspB, R24, gsb0 ;  /* 0x42e00004b0187df0 */ /* 0x000fe60008001818 */
        /* <DEDUP_REMOVED lines=98> */
.L_x_3391:
        /* <DEDUP_REMOVED lines=16> */
[----:B------:R-:W-:Y:S01]  /*b330*/  R2UR UR18, R231 ;  /* 0x00000000e71272ca */ /* 0x000fe200000e0000 */
[----:B------:R-:W3:Y:S01]  /*b340*/  LDL R138, [R1+0x58] ;  /* 0x00005800018a7983 */ /* 0x000ee20000100800 */
[----:B------:R-:W-:Y:S02]  /*b350*/  R2UR UR17, R233 ;  /* 0x00000000e91172ca */ /* 0x000fe400000e0000 */
[----:B------:R-:W-:Y:S02]  /*b360*/  R2UR UR20, R229 ;  /* 0x00000000e51472ca */ /* 0x000fe400000e0000 */
[----:B------:R-:W-:-:S02]  /*b370*/  R2UR UR19, R23 ;  /* 0x00000000171372ca */ /* 0x000fc400000e0000 */
[----:B------:R-:W-:Y:S01]  /*b380*/  R2UR UR23, R228 ;  /* 0x00000000e41772ca */ /* 0x000fe200000e0000 */
[----:B------:R-:W-:Y:S01]  /*b390*/  UMOV UR10, UR8 ;  /* 0x00000008000a7c82 */ /* 0x000fe20008000000 */
[----:B0-----:R-:W-:-:S03]  /*b3a0*/  UMOV UR11, UR4 ;  /* 0x00000004000b7c82 */ /* 0x001fc60008000000 */
[----:B------:R-:W-:Y:S02]  /*b3b0*/  USHF.L.U32 UR4, UR18, 0x2, URZ ;  /* 0x0000000212047899 */ /* 0x000fe4000800063f */
[----:B------:R-:W-:Y:S02]  /*b3c0*/  USHF.L.U64.HI UR16, UR18, 0x2, UR17 ;  /* 0x0000000212107899 */ /* 0x000fe40008010211 */
[----:B------:R-:W-:-:S04]  /*b3d0*/  UIADD3 UR9, UP0, UR4, UR14, URZ ;  /* 0x0000000e04097290 */ /* 0x000fc8000ff1e03f */
[----:B------:R-:W-:Y:S01]  /*b3e0*/  UIADD3.X UR12, UR16, UR15, URZ, UP0, !UPT ;  /* 0x0000000f100c7290 */ /* 0x000fe200087fe43f */
[----:B------:R-:W-:Y:S01]  /*b3f0*/  ULDC.64 UR24, c[0x0][0x208] ;  /* 0x0000820000187ab9 */ /* 0x000fe20000000a00 */
[----:B------:R-:W-:Y:S01]  /*b400*/  BAR.SYNC.DEFER_BLOCKING 0x1, 0x100 ;  /* 0x0044000000007b1d */ /* 0x000fe20000010000 */
[----:B--2---:R-:W-:-:S03]  /*b410*/  IMAD.WIDE R8, R5, R8, UR10 ;  /* 0x0000000a05087e25 */ /* 0x004fc6000f8e0208 */
[C---:B------:R-:W-:Y:S02]  /*b420*/  LOP3.LUT R5, R8.reuse, 0x380, RZ, 0xc0, !PT ;  /* 0x0000038008057812 */ /* 0x040fe400078ec0ff */
[C---:B------:R-:W-:Y:S02]  /*b430*/  IADD3 R10, P2, R8.reuse, 0x20, RZ ;  /* 0x00000020080a7810 */ /* 0x040fe40007f5e0ff */
[C---:B------:R-:W-:Y:S02]  /*b440*/  IADD3 R12, P1, R8.reuse, 0x40, RZ ;  /* 0x00000040080c7810 */ /* 0x040fe40007f3e0ff */
[C---:B------:R-:W-:Y:S02]  /*b450*/  IADD3 R133, P6, R8.reuse, 0x60, RZ ;  /* 0x0000006008857810 */ /* 0x040fe40007fde0ff */
[C---:B------:R-:W-:Y:S02]  /*b460*/  IADD3 R135, P5, R8.reuse, 0x4000, RZ ;  /* 0x0000400008877810 */ /* 0x040fe40007fbe0ff */
[----:B------:R-:W-:Y:S01]  /*b470*/  SHF.R.U64 R5, R5, 0x3, RZ ;  /* 0x0000000305057819 */ /* 0x000fe200000012ff */
[--C-:B------:R-:W-:Y:S01]  /*b480*/  IMAD.X R15, RZ, RZ, R9.reuse, P2 ;  /* 0x000000ffff0f7224 */ /* 0x100fe200010e0609 */
[C---:B------:R-:W-:Y:S01]  /*b490*/  IADD3 R86, P0, R8.reuse, 0x4020, RZ ;  /* 0x0000402008567810 */ /* 0x040fe20007f1e0ff */
[--C-:B------:R-:W-:Y:S01]  /*b4a0*/  IMAD.X R81, RZ, RZ, R9.reuse, P1 ;  /* 0x000000ffff517224 */ /* 0x100fe200008e0609 */
[C---:B------:R-:W-:Y:S01]  /*b4b0*/  IADD3 R137, P4, R8.reuse, 0x4040, RZ ;  /* 0x0000404008897810 */ /* 0x040fe20007f9e0ff */
[--C-:B------:R-:W-:Y:S01]  /*b4c0*/  IMAD.X R83, RZ, RZ, R9.reuse, P6 ;  /* 0x000000ffff537224 */ /* 0x100fe200030e0609 */
[C---:B------:R-:W-:Y:S01]  /*b4d0*/  IADD3 R90, P3, R8.reuse, 0x4060, RZ ;  /* 0x00004060085a7810 */ /* 0x040fe20007f7e0ff */
[----:B------:R-:W-:Y:S01]  /*b4e0*/  IMAD.X R85, RZ, RZ, R9, P5 ;  /* 0x000000ffff557224 */ /* 0x000fe200028e0609 */
[----:B------:R-:W-:-:S02]  /*b4f0*/  IADD3 R139, P2, R8, 0x8000, RZ ;  /* 0x00008000088b7810 */ /* 0x000fc40007f5e0ff */
[C---:B------:R-:W-:Y:S02]  /*b500*/  IADD3 R128, P1, R8.reuse, 0x8020, RZ ;  /* 0x0000802008807810 */ /* 0x040fe40007f3e0ff */
[C---:B------:R-:W-:Y:S02]  /*b510*/  IADD3 R141, P6, R8.reuse, 0x8040, RZ ;  /* 0x00008040088d7810 */ /* 0x040fe40007fde0ff */
[----:B------:R-:W-:Y:S02]  /*b520*/  IADD3 R143, P5, R8, 0x8060, RZ ;  /* 0x00008060088f7810 */ /* 0x000fe40007fbe0ff */
[----:B------:R-:W-:Y:S02]  /*b530*/  LOP3.LUT R11, R12, 0x380, RZ, 0xc0, !PT ;  /* 0x000003800c0b7812 */ /* 0x000fe400078ec0ff */
[----:B------:R-:W-:Y:S02]  /*b540*/  LOP3.LUT R8, R5, R8, RZ, 0x3c, !PT ;  /* 0x0000000805087212 */ /* 0x000fe400078e3cff */
[----:B------:R-:W-:-:S02]  /*b550*/  LOP3.LUT R5, R10, 0x380, RZ, 0xc0, !PT ;  /* 0x000003800a057812 */ /* 0x000fc400078ec0ff */
[----:B------:R-:W-:Y:S02]  /*b560*/  SHF.R.U64 R11, R11, 0x3, RZ ;  /* 0x000000030b0b7819 */ /* 0x000fe400000012ff */
[----:B------:R-:W-:Y:S02]  /*b570*/  SHF.R.U64 R5, R5, 0x3, RZ ;  /* 0x0000000305057819 */ /* 0x000fe400000012ff */
[----:B------:R-:W-:Y:S02]  /*b580*/  LOP3.LUT R80, R11, R12, RZ, 0x3c, !PT ;  /* 0x0000000c0b507212 */ /* 0x000fe400078e3cff */
[----:B------:R-:W-:Y:S02]  /*b590*/  LOP3.LUT R12, R139, 0x380, RZ, 0xc0, !PT ;  /* 0x000003808b0c7812 */ /* 0x000fe400078ec0ff */
[----:B------:R-:W-:Y:S02]  /*b5a0*/  LOP3.LUT R22, R135, 0x380, RZ, 0xc0, !PT ;  /* 0x0000038087167812 */ /* 0x000fe400078ec0ff */
[----:B------:R-:W-:-:S02]  /*b5b0*/  LOP3.LUT R14, R5, R10, RZ, 0x3c, !PT ;  /* 0x0000000a050e7212 */ /* 0x000fc400078e3cff */
[----:B------:R-:W-:Y:S02]  /*b5c0*/  LOP3.LUT R5, R86, 0x380, RZ, 0xc0, !PT ;  /* 0x0000038056057812 */ /* 0x000fe400078ec0ff */
[----:B------:R-:W-:Y:S02]  /*b5d0*/  SHF.R.U64 R12, R12, 0x3, RZ ;  /* 0x000000030c0c7819 */ /* 0x000fe400000012ff */
[----:B------:R-:W-:Y:S02]  /*b5e0*/  LOP3.LUT R18, R133, 0x380, RZ, 0xc0, !PT ;  /* 0x0000038085127812 */ /* 0x000fe400078ec0ff */
[----:B------:R-:W-:Y:S02]  /*b5f0*/  SHF.R.U64 R22, R22, 0x3, RZ ;  /* 0x0000000316167819 */ /* 0x000fe400000012ff */
[----:B------:R-:W-:Y:S02]  /*b600*/  SHF.R.U64 R5, R5, 0x3, RZ ;  /* 0x0000000305057819 */ /* 0x000fe400000012ff */
[----:B------:R-:W-:-:S02]  /*b610*/  LOP3.LUT R10, R137, 0x380, RZ, 0xc0, !PT ;  /* 0x00000380890a7812 */ /* 0x000fc400078ec0ff */
[----:B------:R-:W-:Y:S02]  /*b620*/  LOP3.LUT R11, R90, 0x380, RZ, 0xc0, !PT ;  /* 0x000003805a0b7812 */ /* 0x000fe400078ec0ff */
[----:B------:R-:W-:Y:S02]  /*b630*/  LOP3.LUT R126, R12, R139, RZ, 0x3c, !PT ;  /* 0x0000008b0c7e7212 */ /* 0x000fe400078e3cff */
[----:B------:R-:W-:Y:S02]  /*b640*/  SHF.R.U64 R18, R18, 0x3, RZ ;  /* 0x0000000312127819 */ /* 0x000fe400000012ff */
[----:B------:R-:W-:Y:S02]  /*b650*/  LOP3.LUT R84, R22, R135, RZ, 0x3c, !PT ;  /* 0x0000008716547212 */ /* 0x000fe400078e3cff */
[----:B------:R-:W-:Y:S02]  /*b660*/  LOP3.LUT R12, R141, 0x380, RZ, 0xc0, !PT ;  /* 0x000003808d0c7812 */ /* 0x000fe400078ec0ff */
[----:B------:R-:W-:-:S02]  /*b670*/  LOP3.LUT R86, R5, R86, RZ, 0x3c, !PT ;  /* 0x0000005605567212 */ /* 0x000fc400078e3cff */
[----:B------:R-:W-:Y:S02]  /*b680*/  LOP3.LUT R22, R143, 0x380, RZ, 0xc0, !PT ;  /* 0x000003808f167812 */ /* 0x000fe400078ec0ff */
[----:B------:R-:W-:Y:S02]  /*b690*/  SHF.R.U64 R10, R10, 0x3, RZ ;  /* 0x000000030a0a7819 */ /* 0x000fe400000012ff */
[----:B------:R-:W-:Y:S02]  /*b6a0*/  SHF.R.U64 R11, R11, 0x3, RZ ;  /* 0x000000030b0b7819 */ /* 0x000fe400000012ff */
[----:B------:R-:W-:Y:S01]  /*b6b0*/  LOP3.LUT R5, R128, 0x380, RZ, 0xc0, !PT ;  /* 0x0000038080057812 */ /* 0x000fe200078ec0ff */
[--C-:B------:R-:W-:Y:S01]  /*b6c0*/  IMAD.X R87, RZ, RZ, R9.reuse, P0 ;  /* 0x000000ffff577224 */ /* 0x100fe200000e0609 */
[----:B------:R-:W-:Y:S02]  /*b6d0*/  LOP3.LUT R82, R18, R133, RZ, 0x3c, !PT ;  /* 0x0000008512527212 */ /* 0x000fe400078e3cff */
[----:B------:R-:W-:Y:S01]  /*b6e0*/  SHF.R.U64 R12, R12, 0x3, RZ ;  /* 0x000000030c0c7819 */ /* 0x000fe200000012ff */
[--C-:B------:R-:W-:Y:S01]  /*b6f0*/  IMAD.X R89, RZ, RZ, R9.reuse, P4 ;  /* 0x000000ffff597224 */ /* 0x100fe200020e0609 */
[----:B------:R-:W-:Y:S01]  /*b700*/  SHF.R.U64 R22, R22, 0x3, RZ ;  /* 0x0000000316167819 */ /* 0x000fe200000012ff */
[--C-:B------:R-:W-:Y:S01]  /*b710*/  IMAD.X R91, RZ, RZ, R9.reuse, P3 ;  /* 0x000000ffff5b7224 */ /* 0x100fe200018e0609 */
[----:B------:R-:W-:Y:S01]  /*b720*/  LOP3.LUT R88, R10, R137, RZ, 0x3c, !PT ;  /* 0x000000890a587212 */ /* 0x000fe200078e3cff */
[--C-:B------:R-:W-:Y:S01]  /*b730*/  IMAD.X R127, RZ, RZ, R9.reuse, P2 ;  /* 0x000000ffff7f7224 */ /* 0x100fe200010e0609 */
[----:B------:R-:W-:Y:S01]  /*b740*/  LOP3.LUT R90, R11, R90, RZ, 0x3c, !PT ;  /* 0x0000005a0b5a7212 */ /* 0x000fe200078e3cff */
[--C-:B------:R-:W-:Y:S01]  /*b750*/  IMAD.X R129, RZ, RZ, R9.reuse, P1 ;  /* 0x000000ffff817224 */ /* 0x100fe200008e0609 */
[----:B------:R-:W-:Y:S01]  /*b760*/  MOV R18, R8 ;  /* 0x0000000800127202 */ /* 0x000fe20000000f00 */
[--C-:B------:R-:W-:Y:S01]  /*b770*/  IMAD.X R131, RZ, RZ, R9.reuse, P6 ;  /* 0x000000ffff837224 */ /* 0x100fe200030e0609 */
[----:B------:R-:W-:Y:S01]  /*b780*/  SHF.R.U64 R5, R5, 0x3, RZ ;  /* 0x0000000305057819 */ /* 0x000fe200000012ff */
[----:B------:R-:W-:Y:S01]  /*b790*/  IMAD.X R13, RZ, RZ, R9, P5 ;  /* 0x000000ffff0d7224 */ /* 0x000fe200028e0609 */
[----:B------:R-:W-:-:S02]  /*b7a0*/  F2FP.BF16.F32.PACK_AB R8, R25, R24 ;  /* 0x000000181908723e */ /* 0x000fc400000010ff */
[----:B------:R-:W-:Y:S02]  /*b7b0*/  F2FP.BF16.F32.PACK_AB R9, R27, R26 ;  /* 0x0000001a1b09723e */ /* 0x000fe400000010ff */
[----:B------:R-:W-:Y:S02]  /*b7c0*/  F2FP.BF16.F32.PACK_AB R10, R29, R28 ;  /* 0x0000001c1d0a723e */ /* 0x000fe400000010ff */
[----:B------:R-:W-:Y:S02]  /*b7d0*/  F2FP.BF16.F32.PACK_AB R11, R31, R30 ;  /* 0x0000001e1f0b723e */ /* 0x000fe400000010ff */
[----:B------:R-:W-:Y:S02]  /*b7e0*/  LOP3.LUT R130, R12, R141, RZ, 0x3c, !PT ;  /* 0x0000008d0c827212 */ /* 0x000fe400078e3cff */
[----:B------:R-:W-:Y:S02]  /*b7f0*/  MOV R135, R80 ;  /* 0x0000005000877202 */ /* 0x000fe40000000f00 */
[----:B------:R-:W-:-:S02]  /*b800*/  MOV R134, R82 ;  /* 0x0000005200867202 */ /* 0x000fc40000000f00 */
[----:B------:R-:W-:Y:S02]  /*b810*/  LOP3.LUT R12, R22, R143, RZ, 0x3c, !PT ;  /* 0x0000008f160c7212 */ /* 0x000fe400078e3cff */
[----:B------:R-:W-:Y:S02]  /*b820*/  MOV R136, R14 ;  /* 0x0000000e00887202 */ /* 0x000fe40000000f00 */
[----:B------:R-:W-:Y:S02]  /*b830*/  F2FP.BF16.F32.PACK_AB R80, R33, R32 ;  /* 0x000000202150723e */ /* 0x000fe400000010ff */
[----:B------:R-:W-:Y:S02]  /*b840*/  F2FP.BF16.F32.PACK_AB R81, R35, R34 ;  /* 0x000000222351723e */ /* 0x000fe400000010ff */
[----:B------:R-:W-:Y:S02]  /*b850*/  F2FP.BF16.F32.PACK_AB R82, R37, R36 ;  /* 0x000000242552723e */ /* 0x000fe400000010ff */
[----:B------:R-:W-:-:S02]  /*b860*/  F2FP.BF16.F32.PACK_AB R83, R39, R38 ;  /* 0x000000262753723e */ /* 0x000fc400000010ff */
[----:B------:R-:W-:Y:S02]  /*b870*/  LOP3.LUT R128, R5, R128, RZ, 0x3c, !PT ;  /* 0x0000008005807212 */ /* 0x000fe400078e3cff */
[----:B------:R-:W-:Y:S02]  /*b880*/  MOV R133, R84 ;  /* 0x0000005400857202 */ /* 0x000fe40000000f00 */
[----:B------:R-:W-:Y:S01]  /*b890*/  MOV R132, R86 ;  /* 0x0000005600847202 */ /* 0x000fe20000000f00 */
[----:B------:R0:W-:Y:S01]  /*b8a0*/  STSM.16.M88.4 [R18], R8 ;  /* 0x0000000812007844 */ /* 0x0001e20000000200 */
[----:B------:R-:W-:Y:S02]  /*b8b0*/  MOV R22, R88 ;  /* 0x0000005800167202 */ /* 0x000fe40000000f00 */
[----:B------:R-:W-:Y:S02]  /*b8c0*/  MOV R5, R90 ;  /* 0x0000005a00057202 */ /* 0x000fe40000000f00 */
        /* <DEDUP_REMOVED lines=8> */
[----:B------:R1:W-:Y:S01]  /*b950*/  STSM.16.M88.4 [R136], R80 ;  /* 0x0000005088007844 */ /* 0x0003e20000000200 */
[----:B0-----:R-:W-:Y:S02]  /*b960*/  MOV R18, R12 ;  /* 0x0000000c00127202 */ /* 0x001fe40000000f00 */
[----:B------:R-:W-:Y:S02]  /*b970*/  F2FP.BF16.F32.PACK_AB R8, R57, R56 ;  /* 0x000000383908723e */ /* 0x000fe400000010ff */
[----:B------:R-:W-:Y:S02]  /*b980*/  F2FP.BF16.F32.PACK_AB R9, R59, R58 ;  /* 0x0000003a3b09723e */ /* 0x000fe400000010ff */
[----:B------:R-:W-:Y:S02]  /*b990*/  F2FP.BF16.F32.PACK_AB R10, R61, R60 ;  /* 0x0000003c3d0a723e */ /* 0x000fe400000010ff */
[----:B------:R-:W-:-:S02]  /*b9a0*/  F2FP.BF16.F32.PACK_AB R11, R63, R62 ;  /* 0x0000003e3f0b723e */ /* 0x000fc400000010ff */
[----:B------:R-:W-:Y:S02]  /*b9b0*/  F2FP.BF16.F32.PACK_AB R12, R65, R64 ;  /* 0x00000040410c723e */ /* 0x000fe400000010ff */
        /* <DEDUP_REMOVED lines=9> */
[----:B------:R-:W-:Y:S02]  /*ba50*/  MOV R126, R126 ;  /* 0x0000007e007e7202 */ /* 0x000fe40000000f00 */
[----:B------:R-:W-:Y:S01]  /*ba60*/  MOV R128, R128 ;  /* 0x0000008000807202 */ /* 0x000fe20000000f00 */
[----:B------:R2:W-:Y:S01]  /*ba70*/  STSM.16.M88.4 [R133], R8 ;  /* 0x0000000885007844 */ /* 0x0005e20000000200 */
[----:B------:R-:W-:Y:S02]  /*ba80*/  MOV R130, R130 ;  /* 0x0000008200827202 */ /* 0x000fe40000000f00 */
[----:B0-----:R-:W-:-:S02]  /*ba90*/  F2FP.BF16.F32.PACK_AB R84, R3, R2 ;  /* 0x000000020354723e */ /* 0x001fc400000010ff */
[----:B------:R-:W-:Y:S02]  /*baa0*/  F2FP.BF16.F32.PACK_AB R85, R121, R120 ;  /* 0x000000787955723e */ /* 0x000fe400000010ff */
[----:B------:R-:W-:Y:S02]  /*bab0*/  F2FP.BF16.F32.PACK_AB R86, R7, R6 ;  /* 0x000000060756723e */ /* 0x000fe400000010ff */
[----:B------:R-:W-:Y:S01]  /*bac0*/  F2FP.BF16.F32.PACK_AB R87, R123, R122 ;  /* 0x0000007a7b57723e */ /* 0x000fe200000010ff */
[----:B------:R0:W-:Y:S01]  /*bad0*/  STSM.16.M88.4 [R132], R12 ;  /* 0x0000000c84007844 */ /* 0x0001e20000000200 */
[----:B-1----:R-:W-:Y:S02]  /*bae0*/  F2FP.BF16.F32.PACK_AB R88, R21, R20 ;  /* 0x000000141558723e */ /* 0x002fe400000010ff */
[----:B------:R-:W-:Y:S02]  /*baf0*/  F2FP.BF16.F32.PACK_AB R89, R125, R124 ;  /* 0x0000007c7d59723e */ /* 0x000fe400000010ff */
[----:B------:R-:W-:-:S02]  /*bb00*/  F2FP.BF16.F32.PACK_AB R90, R93, R92 ;  /* 0x0000005c5d5a723e */ /* 0x000fc400000010ff */
[----:B------:R-:W-:Y:S01]  /*bb10*/  F2FP.BF16.F32.PACK_AB R91, R95, R94 ;  /* 0x0000005e5f5b723e */ /* 0x000fe200000010ff */
[----:B------:R1:W-:Y:S01]  /*bb20*/  STSM.16.M88.4 [R22], R80 ;  /* 0x0000005016007844 */ /* 0x0003e20000000200 */
[----:B--2---:R-:W-:Y:S02]  /*bb30*/  F2FP.BF16.F32.PACK_AB R8, R97, R96 ;  /* 0x000000606108723e */ /* 0x004fe400000010ff */
[----:B------:R-:W-:Y:S02]  /*bb40*/  F2FP.BF16.F32.PACK_AB R9, R99, R98 ;  /* 0x000000626309723e */ /* 0x000fe400000010ff */
[----:B------:R-:W-:Y:S02]  /*bb50*/  F2FP.BF16.F32.PACK_AB R10, R101, R100 ;  /* 0x00000064650a723e */ /* 0x000fe400000010ff */
[----:B------:R-:W-:Y:S02]  /*bb60*/  F2FP.BF16.F32.PACK_AB R11, R103, R102 ;  /* 0x00000066670b723e */ /* 0x000fe400000010ff */
        /* <DEDUP_REMOVED lines=9> */
[----:B------:R-:W-:Y:S04]  /*bc00*/  STSM.16.M88.4 [R126], R88 ;  /* 0x000000587e007844 */ /* 0x000fe80000000200 */
[----:B------:R-:W-:Y:S04]  /*bc10*/  STSM.16.M88.4 [R128], R8 ;  /* 0x0000000880007844 */ /* 0x000fe80000000200 */
[----:B------:R-:W-:Y:S04]  /*bc20*/  STSM.16.M88.4 [R130], R12 ;  /* 0x0000000c82007844 */ /* 0x000fe80000000200 */
[----:B------:R1:W-:Y:S01]  /*bc30*/  STSM.16.M88.4 [R18], R80 ;  /* 0x0000005012007844 */ /* 0x0003e20000000200 */
[----:B------:R-:W-:Y:S01]  /*bc40*/  BAR.SYNC.DEFER_BLOCKING 0x1, 0x100 ;  /* 0x0044000000007b1d */ /* 0x000fe20000010000 */
[----:B------:R-:W-:-:S04]  /*bc50*/  ISETP.NE.U32.AND P0, PT, RZ, UR14, PT ;  /* 0x0000000eff007c0c */ /* 0x000fc8000bf05070 */
[----:B------:R-:W-:Y:S01]  /*bc60*/  ISETP.NE.AND.EX P0, PT, RZ, UR15, PT, P0 ;  /* 0x0000000fff007c0c */ /* 0x000fe2000bf05300 */
[----:B0-----:R-:W-:Y:S02]  /*bc70*/  IMAD.U32 R84, RZ, RZ, UR9 ;  /* 0x00000009ff547e24 */ /* 0x001fe4000f8e00ff */
[----:B------:R-:W-:Y:S01]  /*bc80*/  IMAD.U32 R85, RZ, RZ, UR12 ;  /* 0x0000000cff557e24 */ /* 0x000fe2000f8e00ff */
[----:B------:R-:W-:Y:S01]  /*bc90*/  ULDC.64 UR12, c[0x0][0xc08] ;  /* 0x00030200000c7ab9 */ /* 0x000fe20000000a00 */
[----:B-1----:R-:W0:Y:S08]  /*bca0*/  LDC R18, c[0x0][0xbe8] ;  /* 0x0002fa00ff127b82 */ /* 0x002e300000000800 */
[----:B------:R-:W2:Y:S01]  /*bcb0*/  @P0 LDG.E R22, desc[UR24][R84.64] ;  /* 0x0000001854160981 */ /* 0x000ea2000c1e1900 */
[----:B------:R-:W-:-:S04]  /*bcc0*/  UISETP.NE.U32.AND UP0, UPT, UR12, URZ, UPT ;  /* 0x0000003f0c00728c */ /* 0x000fc8000bf05070 */
[----:B------:R-:W-:Y:S01]  /*bcd0*/  UISETP.NE.AND.EX UP0, UPT, UR13, URZ, UPT, UP0 ;  /* 0x0000003f0d00728c */ /* 0x000fe2000bf05300 */
[----:B0-----:R-:W-:-:S10]  /*bce0*/  ISETP.NE.AND P1, PT, R18, 0x1, PT ;  /* 0x000000011200780c */ /* 0x001fd40003f25270 */
[----:B------:R-:W-:Y:S01]  /*bcf0*/  @UP0 UIADD3 UR12, UP1, UR4, UR12, URZ ;  /* 0x0000000c040c0290 */ /* 0x000fe2000ff3e03f */
[----:B------:R-:W-:Y:S02]  /*bd00*/  PLOP3.LUT P4, PT, PT, PT, UP0, 0x80, 0x0 ;  /* 0x000000000000781c */ /* 0x000fe40003f8f008 */
[----:B------:R-:W-:Y:S01]  /*bd10*/  ULDC UR4, c[0x0][0xa88] ;  /* 0x0002a20000047ab9 */ /* 0x000fe20000000800 */
[----:B------:R-:W-:Y:S01]  /*bd20*/  @UP0 UIADD3.X UR13, UR16, UR13, URZ, UP1, !UPT ;  /* 0x0000000d100d0290 */ /* 0x000fe20008ffe43f */
[----:B------:R-:W-:Y:S01]  /*bd30*/  IMAD.U32 R5, RZ, RZ, UR4 ;  /* 0x00000004ff057e24 */ /* 0x000fe2000f8e00ff */
[----:B------:R-:W-:Y:S01]  /*bd40*/  UISETP.NE.AND UP0, UPT, UR21, URZ, UPT ;  /* 0x0000003f1500728c */ /* 0x000fe2000bf05270 */
[----:B------:R-:W-:Y:S01]  /*bd50*/  ULDC UR4, c[0x0][0xad4] ;  /* 0x0002b50000047ab9 */ /* 0x000fe20000000800 */
[----:B------:R-:W0:Y:S02]  /*bd60*/  @P1 LDC R10, c[0x0][0xbec] ;  /* 0x0002fb00ff0a1b82 */ /* 0x000e240000000800 */
[----:B------:R-:W-:Y:S01]  /*bd70*/  USEL UR4, UR21, UR4, UP0 ;  /* 0x0000000415047287 */ /* 0x000fe20008000000 */
[----:B------:R-:W-:-:S03]  /*bd80*/  UMOV UR22, 0x9b8 ;  /* 0x000009b800167882 */ /* 0x000fc60000000000 */
[----:B------:R-:W-:Y:S02]  /*bd90*/  UISETP.GT.AND UP1, UPT, UR4, 0x1, UPT ;  /* 0x000000010400788c */ /* 0x000fe4000bf24270 */
[----:B------:R-:W1:Y:S02]  /*bda0*/  @P1 LDC R13, c[0x0][0xbf0] ;  /* 0x0002fc00ff0d1b82 */ /* 0x000e640000000800 */
[----:B------:R-:W-:Y:S02]  /*bdb0*/  USEL UR22, UR22, 0x978, UP1 ;  /* 0x0000097816167887 */ /* 0x000fe40008800000 */
[----:B------:R-:W-:Y:S01]  /*bdc0*/  UISETP.NE.U32.AND UP0, UPT, UR14, URZ, UPT ;  /* 0x0000003f0e00728c */ /* 0x000fe2000bf05070 */
[----:B------:R-:W-:Y:S01]  /*bdd0*/  IMAD.U32 R15, RZ, RZ, UR20 ;  /* 0x00000014ff0f7e24 */ /* 0x000fe2000f8e00ff */
[----:B------:R-:W-:Y:S01]  /*bde0*/  UMOV UR4, URZ ;  /* 0x0000003f00047c82 */ /* 0x000fe20008000000 */
[----:B------:R-:W-:Y:S01]  /*bdf0*/  IMAD.U32 R8, RZ, RZ, UR12 ;  /* 0x0000000cff087e24 */ /* 0x000fe2000f8e00ff */
[----:B------:R-:W-:Y:S01]  /*be00*/  UISETP.NE.AND.EX UP0, UPT, UR15, URZ, UPT, UP0 ;  /* 0x0000003f0f00728c */ /* 0x000fe2000bf05300 */
[----:B------:R-:W-:-:S02]  /*be10*/  IMAD.U32 R9, RZ, RZ, UR13 ;  /* 0x0000000dff097e24 */ /* 0x000fc4000f8e00ff */
[----:B---3--:R-:W-:Y:S01]  /*be20*/  IMAD R15, R15, 0x80, R138 ;  /* 0x000000800f0f7824 */ /* 0x008fe200078e028a */
[----:B------:R-:W-:Y:S02]  /*be30*/  USEL UR9, UR18, URZ, !UP0 ;  /* 0x0000003f12097287 */ /* 0x000fe4000c000000 */
[----:B------:R0:W5:Y:S01]  /*be40*/  @P4 LDG.E R5, desc[UR24][R8.64] ;  /* 0x0000001808054981 */ /* 0x000162000c1e1900 */
[----:B------:R-:W-:Y:S01]  /*be50*/  USEL UR20, UR19, URZ, UP1 ;  /* 0x0000003f13147287 */ /* 0x000fe20008800000 */
[----:B------:R-:W-:Y:S01]  /*be60*/  ULDC.64 UR12, c[0x0][UR22+0x218] ;  /* 0x00008600160c7abb */ /* 0x000fe20008000a00 */
[----:B------:R-:W-:Y:S01]  /*be70*/  ULDC.64 UR14, c[0x0][UR22+0x220] ;  /* 0x00008800160e7abb */ /* 0x000fe20008000a00 */
[----:B------:R-:W-:Y:S02]  /*be80*/  USEL UR21, UR17, URZ, !UP0 ;  /* 0x0000003f11157287 */ /* 0x000fe4000c000000 */
[----:B------:R-:W-:Y:S01]  /*be90*/  UIMAD.WIDE.U32 UR18, UR12, UR23, URZ ;  /* 0x000000170c1272a5 */ /* 0x000fe2000f8e003f */
[----:B------:R-:W-:Y:S01]  /*bea0*/  ULDC.64 UR16, c[0x0][UR22+0x228] ;  /* 0x00008a0016107abb */ /* 0x000fe20008000a00 */
[----:B0-----:R-:W-:Y:S01]  /*beb0*/  @P1 IMAD.HI.U32 R8, R15, R10, RZ ;  /* 0x0000000a0f081227 */ /* 0x001fe200078e00ff */
[----:B------:R-:W-:-:S02]  /*bec0*/  UIMAD UR15, UR15, UR9, URZ ;  /* 0x000000090f0f72a4 */ /* 0x000fc4000f8e023f */
[----:B------:R-:W-:Y:S01]  /*bed0*/  UIMAD UR23, UR13, UR23, URZ ;  /* 0x000000170d1772a4 */ /* 0x000fe2000f8e023f */
[----:B------:R-:W-:Y:S01]  /*bee0*/  IMAD.MOV.U32 R11, RZ, RZ, R15 ;  /* 0x000000ffff0b7224 */ /* 0x000fe200078e000f */
[----:B------:R-:W-:Y:S02]  /*bef0*/  UIMAD.WIDE.U32 UR12, UR14, UR9, URZ ;  /* 0x000000090e0c72a5 */ /* 0x000fe4000f8e003f */
[----:B------:R-:W-:Y:S01]  /*bf00*/  UIMAD.WIDE.U32 UR24, UR16, UR20, URZ ;  /* 0x00000014101872a5 */ /* 0x000fe2000f8e003f */
[----:B-1----:R-:W-:Y:S01]  /*bf10*/  @P1 SHF.R.U32.HI R11, RZ, R13, R8 ;  /* 0x0000000dff0b1219 */ /* 0x002fe20000011608 */
[----:B------:R-:W-:Y:S02]  /*bf20*/  UIMAD UR16, UR17, UR20, URZ ;  /* 0x00000014111072a4 */ /* 0x000fe4000f8e023f */
[----:B------:R-:W-:Y:S02]  /*bf30*/  UIMAD UR15, UR14, UR21, UR15 ;  /* 0x000000150e0f72a4 */ /* 0x000fe4000f8e020f */
[----:B------:R-:W-:Y:S01]  /*bf40*/  UIADD3 UR23, UR19, UR23, URZ ;  /* 0x0000001713177290 */ /* 0x000fe2000fffe03f */
[----:B------:R-:W-:Y:S01]  /*bf50*/  IMAD.MOV R13, RZ, RZ, -R11 ;  /* 0x000000ffff0d7224 */ /* 0x000fe200078e0a0b */
[----:B------:R-:W-:Y:S01]  /*bf60*/  UIADD3 UR14, UR13, UR15, URZ ;  /* 0x0000000f0d0e7290 */ /* 0x000fe2000fffe03f */
[----:B------:R-:W-:-:S02]  /*bf70*/  IMAD.U32 R8, RZ, RZ, UR24 ;  /* 0x00000018ff087e24 */ /* 0x000fc4000f8e00ff */
[----:B------:R-:W-:Y:S01]  /*bf80*/  IMAD.U32 R9, RZ, RZ, UR25 ;  /* 0x00000019ff097e24 */ /* 0x000fe2000f8e00ff */
[----:B------:R-:W-:Y:S01]  /*bf90*/  SHF.R.S32.HI R9, RZ, 0x1f, R11 ;  /* 0x0000001fff097819 */ /* 0x000fe2000001140b */
[----:B------:R-:W-:-:S05]  /*bfa0*/  IMAD R13, R18, R13, R15 ;  /* 0x0000000d120d7224 */ /* 0x000fca00078e020f */
[----:B------:R-:W-:Y:S02]  /*bfb0*/  SHF.R.S32.HI R10, RZ, 0x1f, R13 ;  /* 0x0000001fff0a7819 */ /* 0x000fe4000001140d */
[----:B--2---:R-:W-:-:S13]  /*bfc0*/  @P0 R2UR UR4, R22 ;  /* 0x00000000160402ca */ /* 0x004fda00000e0000 */
[----:B------:R-:W-:Y:S02]  /*bfd0*/  UIADD3 UR18, UP0, UP2, UR12, UR18, UR4 ;  /* 0x000000120c127290 */ /* 0x000fe4000fa1e004 */
[----:B------:R-:W-:Y:S02]  /*bfe0*/  UIADD3 UR12, UR25, UR16, URZ ;  /* 0x00000010190c7290 */ /* 0x000fe4000fffe03f */
[----:B------:R-:W-:Y:S02]  /*bff0*/  USHF.R.S32.HI UR16, URZ, 0x1f, UR4 ;  /* 0x0000001f3f107899 */ /* 0x000fe40008011404 */
[----:B------:R-:W-:Y:S02]  /*c000*/  IADD3 R8, P2, P3, R11, UR18, R8 ;  /* 0x000000120b087c10 */ /* 0x000fe4000fb5e008 */
[----:B------:R-:W-:Y:S01]  /*c010*/  UIADD3.X UR14, UR14, UR23, UR16, UP0, UP2 ;  /* 0x000000170e0e7290 */ /* 0x000fe200087e4410 */
[----:B------:R-:W-:Y:S01]  /*c020*/  IMAD.U32 R12, RZ, RZ, UR12 ;  /* 0x0000000cff0c7e24 */ /* 0x000fe2000f8e00ff */
[----:B------:R-:W-:-:S02]  /*c030*/  ULDC.64 UR12, c[0x0][UR22+0x210] ;  /* 0x00008400160c7abb */ /* 0x000fc40008000a00 */
[----:B------:R-:W-:Y:S02]  /*c040*/  IMAD R11, R13, UR13, RZ ;  /* 0x0000000d0d0b7c24 */ /* 0x000fe4000f8e02ff */
        /* <DEDUP_REMOVED lines=9> */
[----:B------:R-:W-:Y:S08]  /*c0e0*/  @P4 BRA `(.L_x_3415) ;  /* 0x0000000000144947 */ /* 0x000ff00003800000 */
[----:B------:R-:W-:Y:S05]  /*c0f0*/  @!P0 BRA `(.L_x_3415) ;  /* 0x0000000000108947 */ /* 0x000fea0003800000 */
[----:B------:R-:W-:Y:S02]  /*c100*/  ULDC.64 UR12, c[0x0][0x208] ;  /* 0x00008200000c7ab9 */ /* 0x000fe40000000a00 */
[----:B------:R-:W2:Y:S04]  /*c110*/  LDG.E R8, desc[UR12][R84.64] ;  /* 0x0000000c54087981 */ /* 0x000ea8000c1e1900 */
[----:B-----5:R-:W2:Y:S02]  /*c120*/  LDG.E R5, desc[UR12][R84.64+0x4] ;  /* 0x0000040c54057981 */ /* 0x020ea4000c1e1900 */
[----:B--2---:R-:W-:-:S07]  /*c130*/  IMAD.IADD R5, R5, 0x1, -R8 ;  /* 0x0000000105057824 */ /* 0x004fce00078e0a08 */
.L_x_3415:
[----:B------:R-:W2:Y:S01]  /*c140*/  LDL R13, [R1+0x54] ;  /* 0x00005400010d7983 */ /* 0x000ea20000100800 */
[----:B------:R-:W-:Y:S01]  /*c150*/  R2UR UR12, R229 ;  /* 0x00000000e50c72ca */ /* 0x000fe200000e0000 */
[----:B-----5:R-:W-:Y:S01]  /*c160*/  IMAD R80, R5, R18, RZ ;  /* 0x0000001205507224 */ /* 0x020fe200078e02ff */
[----:B------:R-:W-:Y:S01]  /*c170*/  LOP3.LUT P0, RZ, R234, 0x3, RZ, 0xc0, !PT ;  /* 0x00000003eaff7812 */ /* 0x000fe2000780c0ff */
[----:B------:R-:W-:Y:S04]  /*c180*/  SHFL.IDX PT, R8, R12, RZ, 0x1c1f ;  /* 0x001c1fff0c087589 */ /* 0x000fe800000e0000 */
[----:B------:R-:W0:Y:S04]  /*c190*/  SHFL.IDX PT, R9, R14, RZ, 0x1c1f ;  /* 0x001c1fff0e097589 */ /* 0x000e2800000e0000 */
[----:B------:R-:W-:Y:S02]  /*c1a0*/  SHFL.IDX PT, R10, R12, 0x1, 0x1c1f ;  /* 0x003c1f000c0a7f89 */ /* 0x000fe400000e0000 */
[----:B------:R-:W-:Y:S01]  /*c1b0*/  IMAD.U32 R81, RZ, RZ, UR12 ;  /* 0x0000000cff517e24 */ /* 0x000fe2000f8e00ff */
[----:B------:R-:W-:Y:S01]  /*c1c0*/  ULDC.64 UR12, c[0x0][0x208] ;  /* 0x00008200000c7ab9 */ /* 0x000fe20000000a00 */
[----:B------:R-:W1:Y:S02]  /*c1d0*/  SHFL.IDX PT, R11, R14, 0x1, 0x1c1f ;  /* 0x003c1f000e0b7f89 */ /* 0x000e6400000e0000 */
[----:B--2---:R-:W-:-:S04]  /*c1e0*/  IMAD R81, R81, 0x80, R13 ;  /* 0x0000008051517824 */ /* 0x004fc800078e020d */
[C---:B------:R-:W-:Y:S01]  /*c1f0*/  VIADD R13, R81.reuse, 0x8 ;  /* 0x00000008510d7836 */ /* 0x040fe20000000000 */
[----:B------:R-:W-:-:S04]  /*c200*/  ISETP.GE.OR P2, PT, R81, R80, P0 ;  /* 0x000000505100720c */ /* 0x000fc80000746670 */
[----:B------:R-:W-:-:S09]  /*c210*/  ISETP.GE.OR P0, PT, R13, R80, P0 ;  /* 0x000000500d00720c */ /* 0x000fd20000706670 */
[----:B0-----:R0:W-:Y:S04]  /*c220*/  @!P2 ST.E desc[UR12][R8.64], R0 ;  /* 0x000000000800a985 */ /* 0x0011e8000c10190c */
[----:B-1----:R0:W-:Y:S01]  /*c230*/  @!P0 ST.E desc[UR12][R10.64], R4 ;  /* 0x000000040a008985 */ /* 0x0021e2000c10190c */
[----:B------:R-:W-:-:S13]  /*c240*/  PLOP3.LUT P0, PT, PT, PT, UP1, 0x80, 0x0 ;  /* 0x000000000000781c */ /* 0x000fda0003f0f018 */
[----:B0-----:R-:W-:Y:S05]  /*c250*/  @P0 BRA `(.L_x_3416) ;  /* 0x0000000c006c0947 */ /* 0x001fea0003800000 */
[----:B------:R-:W-:Y:S01]  /*c260*/  IMAD.SHL.U32 R3, R19, 0x8, RZ ;  /* 0x0000000813037824 */ /* 0x000fe200078e00ff */
[----:B------:R-:W0:Y:S01]  /*c270*/  @P1 LDC R57, c[0x0][0xbec] ;  /* 0x0002fb00ff391b82 */ /* 0x000e220000000800 */
[----:B------:R-:W-:Y:S01]  /*c280*/  IMAD.MOV.U32 R5, RZ, RZ, 0x2 ;  /* 0x00000002ff057424 */ /* 0x000fe200078e00ff */
[----:B------:R-:W-:Y:S01]  /*c290*/  R2UR UR17, R229 ;  /* 0x00000000e51172ca */ /* 0x000fe200000e0000 */
[----:B------:R-:W-:Y:S01]  /*c2a0*/  IMAD R4, R230, 0x40, R3 ;  /* 0x00000040e6047824 */ /* 0x000fe200078e0203 */
[----:B------:R-:W-:Y:S01]  /*c2b0*/  ULDC.64 UR12, c[0x0][0x208] ;  /* 0x00008200000c7ab9 */ /* 0x000fe20000000a00 */
[----:B------:R-:W-:Y:S01]  /*c2c0*/  ULDC.64 UR14, c[0x0][0xaa0] ;  /* 0x0002a800000e7ab9 */ /* 0x000fe20000000a00 */
[----:B------:R-:W-:Y:S01]  /*c2d0*/  R2UR UR18, R228 ;  /* 0x00000000e41272ca */ /* 0x000fe200000e0000 */
[----:B------:R-:W-:Y:S01]  /*c2e0*/  IMAD.WIDE R4, R4, R5, UR10 ;  /* 0x0000000a04047e25 */ /* 0x000fe2000f8e0205 */
[----:B------:R-:W1:Y:S02]  /*c2f0*/  @P1 LDC R61, c[0x0][0xbf0] ;  /* 0x0002fc00ff3d1b82 */ /* 0x000e640000000800 */
[----:B------:R-:W-:-:S02]  /*c300*/  IADD3 R9, P4, R4, 0x1000, RZ ;  /* 0x0000100004097810 */ /* 0x000fc40007f9e0ff */
[C---:B------:R-:W-:Y:S02]  /*c310*/  IADD3 R13, P3, R4.reuse, 0x2000, RZ ;  /* 0x00002000040d7810 */ /* 0x040fe40007f7e0ff */
[C---:B------:R-:W-:Y:S02]  /*c320*/  IADD3 R21, P6, R4.reuse, 0x3000, RZ ;  /* 0x0000300004157810 */ /* 0x040fe40007fde0ff */
[C---:B------:R-:W-:Y:S02]  /*c330*/  IADD3 R25, P5, R4.reuse, 0x4000, RZ ;  /* 0x0000400004197810 */ /* 0x040fe40007fbe0ff */
[----:B------:R-:W-:Y:S02]  /*c340*/  IADD3 R29, P2, R4, 0x5000, RZ ;  /* 0x00005000041d7810 */ /* 0x000fe40007f5e0ff */
[----:B------:R-:W-:Y:S02]  /*c350*/  LOP3.LUT R8, R9, 0x380, RZ, 0xc0, !PT ;  /* 0x0000038009087812 */ /* 0x000fe400078ec0ff */
[----:B------:R-:W-:-:S02]  /*c360*/  LOP3.LUT R12, R13, 0x380, RZ, 0xc0, !PT ;  /* 0x000003800d0c7812 */ /* 0x000fc400078ec0ff */
[----:B------:R-:W-:Y:S02]  /*c370*/  LOP3.LUT R20, R21, 0x380, RZ, 0xc0, !PT ;  /* 0x0000038015147812 */ /* 0x000fe400078ec0ff */
[----:B------:R-:W-:Y:S02]  /*c380*/  LOP3.LUT R24, R25, 0x380, RZ, 0xc0, !PT ;  /* 0x0000038019187812 */ /* 0x000fe400078ec0ff */
[----:B------:R-:W-:Y:S02]  /*c390*/  LOP3.LUT R28, R29, 0x380, RZ, 0xc0, !PT ;  /* 0x000003801d1c7812 */ /* 0x000fe400078ec0ff */
[----:B------:R-:W-:Y:S02]  /*c3a0*/  SHF.R.U64 R8, R8, 0x3, RZ ;  /* 0x0000000308087819 */ /* 0x000fe400000012ff */
[----:B------:R-:W-:Y:S02]  /*c3b0*/  SHF.R.U64 R12, R12, 0x3, RZ ;  /* 0x000000030c0c7819 */ /* 0x000fe400000012ff */
[----:B------:R-:W-:-:S02]  /*c3c0*/  SHF.R.U64 R20, R20, 0x3, RZ ;  /* 0x0000000314147819 */ /* 0x000fc400000012ff */
        /* <DEDUP_REMOVED lines=51> */
[----:B------:R-:W5:Y:S04]  /*c700*/  LD.E.128 R4, desc[UR12][R4.64] ;  /* 0x0000000c04047980 */ /* 0x000f68000c101d00 */
[----:B------:R-:W5:Y:S04]  /*c710*/  LD.E.128 R36, desc[UR12][R36.64] ;  /* 0x0000000c24247980 */ /* 0x000f68000c101d00 */
[----:B------:R-:W5:Y:S04]  /*c720*/  LD.E.128 R40, desc[UR12][R40.64] ;  /* 0x0000000c28287980 */ /* 0x000f68000c101d00 */
[----:B------:R-:W5:Y:S04]  /*c730*/  LD.E.128 R44, desc[UR12][R44.64] ;  /* 0x0000000c2c2c7980 */ /* 0x000f68000c101d00 */
[----:B------:R-:W5:Y:S04]  /*c740*/  LD.E.128 R48, desc[UR12][R48.64] ;  /* 0x0000000c30307980 */ /* 0x000f68000c101d00 */
[----:B------:R-:W5:Y:S01]  /*c750*/  LD.E.128 R52, desc[UR12][R52.64] ;  /* 0x0000000c34347980 */ /* 0x000f62000c101d00 */
[----:B------:R-:W-:-:S02]  /*c760*/  UIMAD UR12, UR16, UR14, URZ ;  /* 0x0000000e100c72a4 */ /* 0x000fc4000f8e023f */
[----:B------:R-:W-:Y:S01]  /*c770*/  UIMAD.WIDE.U32 UR10, UR4, UR14, URZ ;  /* 0x0000000e040a72a5 */ /* 0x000fe2000f8e003f */
[----:B------:R-:W-:Y:S01]  /*c780*/  IMAD R0, R19, 0x20, R230 ;  /* 0x0000002013007824 */ /* 0x000fe200078e02e6 */
[----:B------:R-:W-:Y:S01]  /*c790*/  UIMAD UR12, UR4, UR15, UR12 ;  /* 0x0000000f040c72a4 */ /* 0x000fe2000f8e020c */
[----:B------:R-:W-:Y:S01]  /*c7a0*/  IMAD.U32 R59, RZ, RZ, UR17 ;  /* 0x00000011ff3b7e24 */ /* 0x000fe2000f8e00ff */
[----:B------:R-:W-:Y:S01]  /*c7b0*/  USHF.R.S32.HI UR4, URZ, 0x1f, UR9 ;  /* 0x0000001f3f047899 */ /* 0x000fe20008011409 */
[----:B------:R-:W-:Y:S01]  /*c7c0*/  @!PT LDS RZ, [RZ] ;  /* 0x00000000fffff984 */ /* 0x000fe20000000800 */
[----:B------:R-:W-:Y:S01]  /*c7d0*/  @!PT LDS RZ, [RZ] ;  /* 0x00000000fffff984 */ /* 0x000fe20000000800 */
[----:B------:R-:W-:Y:S01]  /*c7e0*/  @!PT LDS RZ, [RZ] ;  /* 0x00000000fffff984 */ /* 0x000fe20000000800 */
[----:B------:R-:W-:Y:S01]  /*c7f0*/  @!PT LDS RZ, [RZ] ;  /* 0x00000000fffff984 */ /* 0x000fe20000000800 */
[----:B------:R2:W-:Y:S06]  /*c800*/  MEMBAR.ALL.CTA ;  /* 0x0000000000007992 */ /* 0x0005ec0000008000 */
[----:B--2---:R-:W2:Y:S01]  /*c810*/  FENCE.VIEW.ASYNC.S ;  /* 0x00000000000073c6 */ /* 0x004ea20000000000 */
[----:B------:R-:W-:Y:S01]  /*c820*/  UIADD3 UR11, UR11, UR12, URZ ;  /* 0x0000000c0b0b7290 */ /* 0x000fe2000fffe03f */
[----:B------:R-:W-:Y:S01]  /*c830*/  IMAD R2, R59, 0x80, R0 ;  /* 0x000000803b027824 */ /* 0x000fe200078e0200 */
[----:B------:R-:W-:Y:S01]  /*c840*/  ULDC.64 UR14, c[0x0][0xaf0] ;  /* 0x0002bc00000e7ab9 */ /* 0x000fe20000000a00 */
[----:B------:R-:W-:-:S02]  /*c850*/  ULDC.64 UR12, c[0x0][0xae8] ;  /* 0x0002ba00000c7ab9 */ /* 0x000fc40000000a00 */
[----:B------:R-:W-:Y:S01]  /*c860*/  UIMAD.WIDE.U32 UR10, UR18, UR12, UR10 ;  /* 0x0000000c120a72a5 */ /* 0x000fe2000f8e000a */
[----:B0-----:R-:W-:Y:S01]  /*c870*/  @P1 IMAD.HI.U32 R0, R2, R57, RZ ;  /* 0x0000003902001227 */ /* 0x001fe200078e00ff */
[----:B------:R-:W-:Y:S02]  /*c880*/  UIMAD UR4, UR4, UR14, URZ ;  /* 0x0000000e040472a4 */ /* 0x000fe4000f8e023f */
[----:B------:R-:W-:Y:S01]  /*c890*/  UIMAD UR11, UR18, UR13, UR11 ;  /* 0x0000000d120b72a4 */ /* 0x000fe2000f8e020b */
[----:B------:R-:W-:Y:S01]  /*c8a0*/  IMAD.MOV.U32 R59, RZ, RZ, R2 ;  /* 0x000000ffff3b7224 */ /* 0x000fe200078e0002 */
[----:B-1----:R-:W-:Y:S01]  /*c8b0*/  @P1 SHF.R.U32.HI R59, RZ, R61, R0 ;  /* 0x0000003dff3b1219 */ /* 0x002fe20000011600 */
[----:B------:R-:W-:Y:S02]  /*c8c0*/  UIMAD UR4, UR9, UR15, UR4 ;  /* 0x0000000f090472a4 */ /* 0x000fe4000f8e0204 */
[----:B------:R-:W-:Y:S01]  /*c8d0*/  UIMAD.WIDE.U32 UR10, UR9, UR14, UR10 ;  /* 0x0000000e090a72a5 */ /* 0x000fe2000f8e000a */
[--C-:B------:R-:W-:Y:S01]  /*c8e0*/  SHF.R.S32.HI R0, RZ, 0x1f, R59.reuse ;  /* 0x0000001fff007819 */ /* 0x100fe2000001143b */
[----:B------:R-:W-:Y:S01]  /*c8f0*/  IMAD.MOV R61, RZ, RZ, -R59 ;  /* 0x000000ffff3d7224 */ /* 0x000fe200078e0a3b */
[----:B------:R-:W-:Y:S01]  /*c900*/  ULDC.64 UR12, c[0x0][0xae0] ;  /* 0x0002b800000c7ab9 */ /* 0x000fe20000000a00 */
[----:B------:R-:W-:-:S02]  /*c910*/  UIADD3 UR4, UR11, UR4, URZ ;  /* 0x000000040b047290 */ /* 0x000fc4000fffe03f */
[----:B------:R-:W-:Y:S02]  /*c920*/  IMAD R0, R0, UR12, RZ ;  /* 0x0000000c00007c24 */ /* 0x000fe4000f8e02ff */
[----:B------:R-:W-:Y:S02]  /*c930*/  IMAD R61, R18, R61, R2 ;  /* 0x0000003d123d7224 */ /* 0x000fe400078e0202 */
[----:B------:R-:W-:Y:S02]  /*c940*/  IMAD.U32 R57, RZ, RZ, UR11 ;  /* 0x0000000bff397e24 */ /* 0x000fe4000f8e00ff */
[----:B------:R-:W-:Y:S01]  /*c950*/  IMAD.U32 R56, RZ, RZ, UR10 ;  /* 0x0000000aff387e24 */ /* 0x000fe2000f8e00ff */
[----:B------:R-:W-:Y:S01]  /*c960*/  ULDC.64 UR10, c[0x0][0xad8] ;  /* 0x0002b600000a7ab9 */ /* 0x000fe20000000a00 */
[----:B------:R-:W-:Y:S02]  /*c970*/  IMAD.U32 R57, RZ, RZ, UR4 ;  /* 0x00000004ff397e24 */ /* 0x000fe4000f8e00ff */
[C---:B------:R-:W-:Y:S01]  /*c980*/  IMAD R63, R59.reuse, UR13, R0 ;  /* 0x0000000d3b3f7c24 */ /* 0x040fe2000f8e0200 */
[----:B------:R-:W-:Y:S01]  /*c990*/  SHF.R.S32.HI R0, RZ, 0x1f, R61 ;  /* 0x0000001fff007819 */ /* 0x000fe2000001143d */
[----:B------:R-:W-:-:S04]  /*c9a0*/  IMAD.WIDE.U32 R56, R59, UR12, R56 ;  /* 0x0000000c3b387c25 */ /* 0x000fc8000f8e0038 */
[----:B------:R-:W-:Y:S02]  /*c9b0*/  IMAD.U32 R65, RZ, RZ, UR17 ;  /* 0x00000011ff417e24 */ /* 0x000fe4000f8e00ff */
[----:B------:R-:W-:Y:S02]  /*c9c0*/  IMAD.IADD R57, R57, 0x1, R63 ;  /* 0x0000000139397824 */ /* 0x000fe400078e023f */
[----:B------:R-:W-:Y:S02]  /*c9d0*/  IMAD R0, R0, UR10, RZ ;  /* 0x0000000a00007c24 */ /* 0x000fe4000f8e02ff */
[----:B------:R-:W-:Y:S01]  /*c9e0*/  IMAD R65, R65, 0x80, R230 ;  /* 0x0000008041417824 */ /* 0x000fe200078e02e6 */
[----:B------:R-:W-:Y:S01]  /*c9f0*/  UIADD3 UR8, UR8, 0x36820, URZ ;  /* 0x0003682008087890 */ /* 0x000fe2000fffe03f */
[C---:B------:R-:W-:Y:S02]  /*ca00*/  IMAD R63, R61.reuse, UR11, R0 ;  /* 0x0000000b3d3f7c24 */ /* 0x040fe4000f8e0200 */
[----:B------:R-:W-:Y:S01]  /*ca10*/  IMAD.WIDE.U32 R56, R61, UR10, R56 ;  /* 0x0000000a3d387c25 */ /* 0x000fe2000f8e0038 */
[----:B------:R-:W-:Y:S01]  /*ca20*/  ISETP.GE.AND P2, PT, R65, R80, PT ;  /* 0x000000504100720c */ /* 0x000fe20003f46270 */
[----:B------:R-:W-:Y:S01]  /*ca30*/  ULDC.64 UR10, c[0x0][0xa80] ;  /* 0x0002a000000a7ab9 */ /* 0x000fe20000000a00 */
[----:B------:R-:W-:Y:S01]  /*ca40*/  UPRMT UR8, URZ, 0x654, UR8 ;  /* 0x000006543f087896 */ /* 0x000fe20008000008 */
[----:B------:R-:W-:Y:S01]  /*ca50*/  IMAD.IADD R57, R57, 0x1, R63 ;  /* 0x0000000139397824 */ /* 0x000fe200078e023f */
[----:B------:R-:W-:Y:S01]  /*ca60*/  LEA R0, P3, R56, UR10, 0x1 ;  /* 0x0000000a38007c11 */ /* 0x000fe2000f8608ff */
[----:B------:R-:W-:-:S03]  /*ca70*/  VIADD R59, R65, 0x20 ;  /* 0x00000020413b7836 */ /* 0x000fc60000000000 */
[----:B------:R-:W-:Y:S01]  /*ca80*/  LEA.HI.X R2, R56, UR11, R57, 0x1, P3 ;  /* 0x0000000b38027c11 */ /* 0x000fe200098f0c39 */
[----:B------:R-:W-:Y:S02]  /*ca90*/  VIADD R61, R65, 0x40 ;  /* 0x00000040413d7836 */ /* 0x000fe40000000000 */
[C---:B------:R-:W-:Y:S01]  /*caa0*/  VIADD R63, R3.reuse, 0x40 ;  /* 0x00000040033f7836 */ /* 0x040fe20000000000 */
[----:B--2---:R-:W-:Y:S01]  /*cab0*/  SYNCS.ARRIVE.TRANS64.RED.A1T0 RZ, [UR8], RZ ;  /* 0x000000ffffff79a7 */ /* 0x004fe20008100408 */
[----:B------:R-:W-:Y:S01]  /*cac0*/  VIADD R67, R3, 0x80 ;  /* 0x0000008003437836 */ /* 0x000fe20000000000 */
[----:B------:R0:W1:Y:S01]  /*cad0*/  SHFL.IDX PT, R60, R0, RZ, 0x181f ;  /* 0x00181fff003c7589 */ /* 0x00006200000e0000 */
[----:B------:R-:W-:Y:S03]  /*cae0*/  BSSY B1, `(.L_x_3417) ;  /* 0x0000016000017945 */ /* 0x000fe60003800000 */
[----:B------:R0:W2:Y:S01]  /*caf0*/  SHFL.IDX PT, R18, R2, RZ, 0x181f ;  /* 0x00181fff02127589 */ /* 0x0000a200000e0000 */
[----:B------:R-:W-:-:S02]  /*cb00*/  ISETP.GE.AND P0, PT, R59, R80, PT ;  /* 0x000000503b00720c */ /* 0x000fc40003f06270 */
[----:B------:R-:W-:Y:S02]  /*cb10*/  ISETP.GE.AND P1, PT, R61, R80, PT ;  /* 0x000000503d00720c */ /* 0x000fe40003f26270 */
        /* <DEDUP_REMOVED lines=8> */
[----:B------:R-:W-:-:S09]  /*cba0*/  ISETP.GE.AND P2, PT, R67, UR4, PT ;  /* 0x0000000443007c0c */ /* 0x000fd2000bf46270 */
[-C--:B-1----:R-:W-:Y:S02]  /*cbb0*/  @!P4 LEA R56, P6, R3, R60.reuse, 0x1 ;  /* 0x0000003c0338c211 */ /* 0x082fe400078c08ff */
[----:B------:R-:W-:Y:S02]  /*cbc0*/  @!P3 LEA R58, P5, R63, R60, 0x1 ;  /* 0x0000003c3f3ab211 */ /* 0x000fe400078a08ff */
[----:B--2---:R-:W-:Y:S02]  /*cbd0*/  @!P4 LEA.HI.X R57, R3, R18, R62, 0x1, P6 ;  /* 0x000000120339c211 */ /* 0x004fe400030f0c3e */
[----:B------:R-:W-:Y:S02]  /*cbe0*/  @!P2 LEA R60, P6, R67, R60, 0x1 ;  /* 0x0000003c433ca211 */ /* 0x000fe400078c08ff */
[-C--:B------:R-:W-:Y:S01]  /*cbf0*/  @!P3 LEA.HI.X R59, R63, R18.reuse, R64, 0x1, P5 ;  /* 0x000000123f3bb211 */ /* 0x080fe200028f0c40 */
[----:B-----5:R0:W-:Y:S01]  /*cc00*/  @!P4 ST.E.128 desc[UR8][R56.64], R4 ;  /* 0x000000043800c985 */ /* 0x0201e2000c101d08 */
[----:B------:R-:W-:-:S03]  /*cc10*/  @!P2 LEA.HI.X R61, R67, R18, R66, 0x1, P6 ;  /* 0x00000012433da211 */ /* 0x000fc600030f0c42 */
[----:B------:R0:W-:Y:S04]  /*cc20*/  @!P3 ST.E.128 desc[UR8][R58.64], R24 ;  /* 0x000000183a00b985 */ /* 0x0001e8000c101d08 */
[----:B------:R0:W-:Y:S02]  /*cc30*/  @!P2 ST.E.128 desc[UR8][R60.64], R40 ;  /* 0x000000283c00a985 */ /* 0x0001e4000c101d08 */
.L_x_3418:
[----:B------:R-:W-:Y:S05]  /*cc40*/  BSYNC B1 ;  /* 0x0000000000017941 */ /* 0x000fea0003800000 */
.L_x_3417:
[----:B--2---:R2:W3:Y:S01]  /*cc50*/  SHFL.IDX PT, R18, R2, 0x1, 0x181f ;  /* 0x00381f0002127f89 */ /* 0x0044e200000e0000 */
[----:B------:R-:W-:Y:S03]  /*cc60*/  BSSY B1, `(.L_x_3419) ;  /* 0x0000011000017945 */ /* 0x000fe60003800000 */
[----:B0----5:R2:W0:Y:S01]  /*cc70*/  SHFL.IDX PT, R24, R0, 0x1, 0x181f ;  /* 0x00381f0000187f89 */ /* 0x02142200000e0000 */
[----:B------:R-:W-:Y:S05]  /*cc80*/  @P0 BRA `(.L_x_3420) ;  /* 0x0000000000380947 */ /* 0x000fea0003800000 */
[----:B------:R-:W-:Y:S01]  /*cc90*/  ULDC UR4, c[0x0][0xac8] ;  /* 0x0002b20000047ab9 */ /* 0x000fe20000000800 */
[----:B------:R-:W-:Y:S01]  /*cca0*/  ULDC.64 UR8, c[0x0][0x208] ;  /* 0x0000820000087ab9 */ /* 0x000fe20000000a00 */
[----:B------:R-:W-:Y:S02]  /*ccb0*/  ISETP.GE.AND P4, PT, R3, UR4, PT ;  /* 0x0000000403007c0c */ /* 0x000fe4000bf86270 */
[----:B------:R-:W-:Y:S02]  /*ccc0*/  ISETP.GE.AND P5, PT, R63, UR4, PT ;  /* 0x000000043f007c0c */ /* 0x000fe4000bfa6270 */
[----:B------:R-:W-:-:S09]  /*ccd0*/  ISETP.GE.AND P6, PT, R67, UR4, PT ;  /* 0x0000000443007c0c */ /* 0x000fd2000bfc6270 */
[-C--:B0-----:R-:W-:Y:S02]  /*cce0*/  @!P4 LEA R4, P0, R3, R24.reuse, 0x1 ;  /* 0x000000180304c211 */ /* 0x081fe400078008ff */
[-C--:B------:R-:W-:Y:S02]  /*ccf0*/  @!P5 LEA R6, P2, R63, R24.reuse, 0x1 ;  /* 0x000000183f06d211 */ /* 0x080fe400078408ff */
[----:B------:R-:W-:Y:S02]  /*cd00*/  @!P6 LEA R24, P3, R67, R24, 0x1 ;  /* 0x000000184318e211 */ /* 0x000fe400078608ff */
[-C--:B---3--:R-:W-:Y:S02]  /*cd10*/  @!P4 LEA.HI.X R5, R3, R18.reuse, R62, 0x1, P0 ;  /* 0x000000120305c211 */ /* 0x088fe400000f0c3e */
[-C--:B------:R-:W-:Y:S02]  /*cd20*/  @!P5 LEA.HI.X R7, R63, R18.reuse, R64, 0x1, P2 ;  /* 0x000000123f07d211 */ /* 0x080fe400010f0c40 */
[----:B------:R-:W-:Y:S01]  /*cd30*/  @!P6 LEA.HI.X R25, R67, R18, R66, 0x1, P3 ;  /* 0x000000124319e211 */ /* 0x000fe200018f0c42 */
[----:B------:R4:W-:Y:S04]  /*cd40*/  @!P4 ST.E.128 desc[UR8][R4.64], R8 ;  /* 0x000000080400c985 */ /* 0x0009e8000c101d08 */
[----:B------:R4:W-:Y:S04]  /*cd50*/  @!P5 ST.E.128 desc[UR8][R6.64], R28 ;  /* 0x0000001c0600d985 */ /* 0x0009e8000c101d08 */
[----:B------:R4:W-:Y:S02]  /*cd60*/  @!P6 ST.E.128 desc[UR8][R24.64], R44 ;  /* 0x0000002c1800e985 */ /* 0x0009e4000c101d08 */
.L_x_3420:
[----:B------:R-:W-:Y:S05]  /*cd70*/  BSYNC B1 ;  /* 0x0000000000017941 */ /* 0x000fea0003800000 */
.L_x_3419:
[----:B----4-:R4:W0:Y:S01]  /*cd80*/  SHFL.IDX PT, R10, R2, 0x2, 0x181f ;  /* 0x00581f00020a7f89 */ /* 0x01082200000e0000 */
[----:B------:R-:W-:Y:S03]  /*cd90*/  BSSY B1, `(.L_x_3421) ;  /* 0x0000011000017945 */ /* 0x000fe60003800000 */
[----:B------:R4:W0:Y:S01]  /*cda0*/  SHFL.IDX PT, R8, R0, 0x2, 0x181f ;  /* 0x00581f0000087f89 */ /* 0x00082200000e0000 */
        /* <DEDUP_REMOVED lines=9> */
[-C--:B------:R-:W-:Y:S02]  /*ce40*/  @!P3 LEA.HI.X R5, R3, R10.reuse, R62, 0x1, P0 ;  /* 0x0000000a0305b211 */ /* 0x080fe400000f0c3e */
[-C--:B------:R-:W-:Y:S02]  /*ce50*/  @!P4 LEA.HI.X R7, R63, R10.reuse, R64, 0x1, P1 ;  /* 0x0000000a3f07c211 */ /* 0x080fe400008f0c40 */
[----:B------:R-:W-:Y:S01]  /*ce60*/  @!P5 LEA.HI.X R9, R67, R10, R66, 0x1, P2 ;  /* 0x0000000a4309d211 */ /* 0x000fe200010f0c42 */
[----:B------:R0:W-:Y:S04]  /*ce70*/  @!P3 ST.E.128 desc[UR8][R4.64], R12 ;  /* 0x0000000c0400b985 */ /* 0x0001e8000c101d08 */
[----:B------:R0:W-:Y:S04]  /*ce80*/  @!P4 ST.E.128 desc[UR8][R6.64], R32 ;  /* 0x000000200600c985 */ /* 0x0001e8000c101d08 */
[----:B------:R0:W-:Y:S02]  /*ce90*/  @!P5 ST.E.128 desc[UR8][R8.64], R48 ;  /* 0x000000300800d985 */ /* 0x0001e4000c101d08 */
.L_x_3422:
[----:B------:R-:W-:Y:S05]  /*cea0*/  BSYNC B1 ;  /* 0x0000000000017941 */ /* 0x000fea0003800000 */
.L_x_3421:
[----:B0-----:R-:W-:Y:S01]  /*ceb0*/  VIADD R5, R65, 0x60 ;  /* 0x0000006041057836 */ /* 0x001fe20000000000 */
[----:B------:R0:W0:Y:S04]  /*cec0*/  SHFL.IDX PT, R6, R2, 0x3, 0x181f ;  /* 0x00781f0002067f89 */ /* 0x00002800000e0000 */
[----:B------:R-:W-:Y:S01]  /*ced0*/  ISETP.GE.AND P0, PT, R5, R80, PT ;  /* 0x000000500500720c */ /* 0x000fe20003f06270 */
[----:B--2-4-:R-:W2:-:S12]  /*cee0*/  SHFL.IDX PT, R0, R0, 0x3, 0x181f ;  /* 0x00781f0000007f89 */ /* 0x014e9800000e0000 */
[----:B------:R-:W-:Y:S05]  /*cef0*/  @P0 BRA `(.L_x_3423) ;  /* 0x00000020005c0947 */ /* 0x000fea0003800000 */
[----:B------:R-:W-:Y:S01]  /*cf00*/  ULDC UR4, c[0x0][0xac8] ;  /* 0x0002b20000047ab9 */ /* 0x000fe20000000800 */
[----:B------:R-:W-:Y:S01]  /*cf10*/  ULDC.64 UR8, c[0x0][0x208] ;  /* 0x0000820000087ab9 */ /* 0x000fe20000000a00 */
[----:B------:R-:W-:Y:S02]  /*cf20*/  ISETP.GE.AND P2, PT, R3, UR4, PT ;  /* 0x0000000403007c0c */ /* 0x000fe4000bf46270 */
[----:B------:R-:W-:-:S11]  /*cf30*/  ISETP.GE.AND P3, PT, R63, UR4, PT ;  /* 0x000000043f007c0c */ /* 0x000fd6000bf66270 */
[-C--:B0-2---:R-:W-:Y:S02]  /*cf40*/  @!P2 LEA R2, P0, R3, R0.reuse, 0x1 ;  /* 0x000000000302a211 */ /* 0x085fe400078008ff */
[----:B------:R-:W-:Y:S02]  /*cf50*/  @!P3 LEA R4, P1, R63, R0, 0x1 ;  /* 0x000000003f04b211 */ /* 0x000fe400078208ff */
[-C--:B------:R-:W-:Y:S02]  /*cf60*/  @!P2 LEA.HI.X R3, R3, R6.reuse, R62, 0x1, P0 ;  /* 0x000000060303a211 */ /* 0x080fe400000f0c3e */
[----:B------:R-:W-:Y:S02]  /*cf70*/  ISETP.GE.AND P0, PT, R67, UR4, PT ;  /* 0x0000000443007c0c */ /* 0x000fe4000bf06270 */
[----:B------:R-:W-:Y:S01]  /*cf80*/  @!P3 LEA.HI.X R5, R63, R6, R64, 0x1, P1 ;  /* 0x000000063f05b211 */ /* 0x000fe200008f0c40 */
[----:B------:R0:W-:Y:S04]  /*cf90*/  @!P2 ST.E.128 desc[UR8][R2.64], R20 ;  /* 0x000000140200a985 */ /* 0x0001e8000c101d08 */
[----:B------:R0:W-:Y:S06]  /*cfa0*/  @!P3 ST.E.128 desc[UR8][R4.64], R36 ;  /* 0x000000240400b985 */ /* 0x0001ec000c101d08 */
[----:B------:R-:W-:Y:S05]  /*cfb0*/  @P0 BRA `(.L_x_3423) ;  /* 0x00000020002c0947 */ /* 0x000fea0003800000 */
[----:B0-----:R-:W-:Y:S01]  /*cfc0*/  LEA R2, P0, R67, R0, 0x1 ;  /* 0x0000000043027211 */ /* 0x001fe200078008ff */
[----:B------:R-:W-:-:S03]  /*cfd0*/  ULDC.64 UR8, c[0x0][0x208] ;  /* 0x0000820000087ab9 */ /* 0x000fc60000000a00 */
[----:B------:R-:W-:-:S05]  /*cfe0*/  LEA.HI.X R3, R67, R6, R66, 0x1, P0 ;  /* 0x0000000643037211 */ /* 0x000fca00000f0c42 */
[----:B------:R0:W-:Y:S01]  /*cff0*/  ST.E.128 desc[UR8][R2.64], R52 ;  /* 0x0000003402007985 */ /* 0x0001e2000c101d08 */
[----:B------:R-:W-:Y:S05]  /*d000*/  BRA `(.L_x_3423) ;  /* 0x0000002000187947 */ /* 0x000fea0003800000 */
.L_x_3416:
[----:B------:R-:W-:Y:S01]  /*d010*/  ULDC.64 UR14, c[0x0][0xb08] ;  /* 0x0002c200000e7ab9 */ /* 0x000fe20000000a00 */
[----:B------:R-:W-:Y:S01]  /*d020*/  R2UR UR18, R228 ;  /* 0x00000000e41272ca */ /* 0x000fe200000e0000 */
[----:B------:R-:W-:Y:S01]  /*d030*/  UIMAD UR12, UR16, UR14, URZ ;  /* 0x0000000e100c72a4 */ /* 0x000fe2000f8e023f */
[----:B------:R-:W0:Y:S01]  /*d040*/  @P1 LDC R0, c[0x0][0xbec] ;  /* 0x0002fb00ff001b82 */ /* 0x000e220000000800 */
[----:B------:R-:W-:Y:S01]  /*d050*/  UIMAD.WIDE.U32 UR10, UR4, UR14, URZ ;  /* 0x0000000e040a72a5 */ /* 0x000fe2000f8e003f */
[----:B------:R-:W-:Y:S01]  /*d060*/  R2UR UR17, R23 ;  /* 0x00000000171172ca */ /* 0x000fe200000e0000 */
[----:B------:R-:W-:Y:S01]  /*d070*/  UIMAD UR12, UR4, UR15, UR12 ;  /* 0x0000000f040c72a4 */ /* 0x000fe2000f8e020c */
[----:B------:R-:W-:Y:S01]  /*d080*/  IMAD.MOV.U32 R9, RZ, RZ, R15 ;  /* 0x000000ffff097224 */ /* 0x000fe200078e000f */
[----:B------:R-:W-:Y:S01]  /*d090*/  USHF.R.S32.HI UR4, URZ, 0x1f, UR9 ;  /* 0x0000001f3f047899 */ /* 0x000fe20008011409 */
[----:B------:R-:W-:Y:S01]  /*d0a0*/  ISETP.GE.AND P0, PT, R81, R80, PT ;  /* 0x000000505100720c */ /* 0x000fe20003f06270 */
[----:B------:R-:W-:Y:S01]  /*d0b0*/  UIADD3 UR11, UR11, UR12, URZ ;  /* 0x0000000c0b0b7290 */ /* 0x000fe2000fffe03f */
[----:B------:R-:W1:Y:S01]  /*d0c0*/  @P1 LDC R5, c[0x0][0xbf0] ;  /* 0x0002fc00ff051b82 */ /* 0x000e620000000800 */
[----:B------:R-:W-:Y:S01]  /*d0d0*/  UIADD3 UR8, UR8, 0x36820, URZ ;  /* 0x0003682008087890 */ /* 0x000fe2000fffe03f */
[----:B------:R-:W-:Y:S01]  /*d0e0*/  BSSY B1, `(.L_x_3424) ;  /* 0x000009c000017945 */ /* 0x000fe20003800000 */
[----:B------:R-:W-:Y:S01]  /*d0f0*/  ULDC.64 UR12, c[0x0][0xb38] ;  /* 0x0002ce00000c7ab9 */ /* 0x000fe20000000a00 */
[----:B------:R-:W-:Y:S01]  /*d100*/  SHF.R.S32.HI R86, RZ, 0x1f, R208 ;  /* 0x0000001fff567819 */ /* 0x000fe200000114d0 */
[----:B------:R-:W-:Y:S01]  /*d110*/  UIMAD.WIDE.U32 UR10, UR18, UR12, UR10 ;  /* 0x0000000c120a72a5 */ /* 0x000fe2000f8e000a */
[----:B------:R-:W-:Y:S01]  /*d120*/  SHF.R.S32.HI R87, RZ, 0x1f, R209 ;  /* 0x0000001fff577819 */ /* 0x000fe200000114d1 */
[----:B------:R-:W-:Y:S01]  /*d130*/  UPRMT UR8, URZ, 0x654, UR8 ;  /* 0x000006543f087896 */ /* 0x000fe20008000008 */
[----:B------:R-:W-:Y:S01]  /*d140*/  SHF.R.S32.HI R88, RZ, 0x1f, R210 ;  /* 0x0000001fff587819 */ /* 0x000fe200000114d2 */
[----:B------:R-:W-:Y:S01]  /*d150*/  UIMAD UR11, UR18, UR13, UR11 ;  /* 0x0000000d120b72a4 */ /* 0x000fe2000f8e020b */
[----:B------:R-:W-:-:S02]  /*d160*/  SHF.R.S32.HI R89, RZ, 0x1f, R211 ;  /* 0x0000001fff597819 */ /* 0x000fc400000114d3 */
[----:B------:R-:W-:Y:S01]  /*d170*/  ULDC.64 UR12, c[0x0][0xb40] ;  /* 0x0002d000000c7ab9 */ /* 0x000fe20000000a00 */
[----:B------:R-:W-:Y:S01]  /*d180*/  SHF.R.S32.HI R90, RZ, 0x1f, R212 ;  /* 0x0000001fff5a7819 */ /* 0x000fe200000114d4 */
[----:B------:R-:W-:Y:S01]  /*d190*/  UIMAD UR4, UR4, UR12, URZ ;  /* 0x0000000c040472a4 */ /* 0x000fe2000f8e023f */
[----:B------:R-:W-:Y:S01]  /*d1a0*/  SHF.R.S32.HI R91, RZ, 0x1f, R213 ;  /* 0x0000001fff5b7819 */ /* 0x000fe200000114d5 */
[----:B------:R-:W-:Y:S01]  /*d1b0*/  UIMAD.WIDE.U32 UR10, UR9, UR12, UR10 ;  /* 0x0000000c090a72a5 */ /* 0x000fe2000f8e000a */
[----:B0-----:R-:W-:Y:S01]  /*d1c0*/  @P1 IMAD.HI.U32 R0, R15, R0, RZ ;  /* 0x000000000f001227 */ /* 0x001fe200078e00ff */
[----:B------:R-:W-:Y:S01]  /*d1d0*/  UIMAD UR4, UR9, UR13, UR4 ;  /* 0x0000000d090472a4 */ /* 0x000fe2000f8e0204 */
[----:B------:R-:W-:Y:S01]  /*d1e0*/  SYNCS.ARRIVE.TRANS64.RED.A1T0 RZ, [UR8], RZ ;  /* 0x000000ffffff79a7 */ /* 0x000fe20008100408 */
[----:B------:R-:W-:Y:S01]  /*d1f0*/  SHF.R.S32.HI R126, RZ, 0x1f, R214 ;  /* 0x0000001fff7e7819 */ /* 0x000fe200000114d6 */
[----:B------:R-:W-:Y:S01]  /*d200*/  ULDC.64 UR12, c[0x0][0xb48] ;  /* 0x0002d200000c7ab9 */ /* 0x000fe20000000a00 */
[----:B------:R-:W-:Y:S01]  /*d210*/  UIADD3 UR11, UR11, UR4, URZ ;  /* 0x000000040b0b7290 */ /* 0x000fe2000fffe03f */
[----:B------:R-:W-:-:S02]  /*d220*/  SHF.R.S32.HI R127, RZ, 0x1f, R215 ;  /* 0x0000001fff7f7819 */ /* 0x000fc400000114d7 */
[----:B-1----:R-:W-:Y:S01]  /*d230*/  @P1 SHF.R.U32.HI R9, RZ, R5, R0 ;  /* 0x00000005ff091219 */ /* 0x002fe20000011600 */
[----:B------:R-:W-:Y:S01]  /*d240*/  UIMAD.WIDE.U32 UR10, UR17, UR12, UR10 ;  /* 0x0000000c110a72a5 */ /* 0x000fe2000f8e000a */
[----:B------:R-:W-:Y:S02]  /*d250*/  SHF.R.S32.HI R128, RZ, 0x1f, R216 ;  /* 0x0000001fff807819 */ /* 0x000fe400000114d8 */
[--C-:B------:R-:W-:Y:S01]  /*d260*/  SHF.R.S32.HI R0, RZ, 0x1f, R9.reuse ;  /* 0x0000001fff007819 */ /* 0x100fe20000011409 */
[----:B------:R-:W-:Y:S01]  /*d270*/  IMAD.MOV R11, RZ, RZ, -R9 ;  /* 0x000000ffff0b7224 */ /* 0x000fe200078e0a09 */
[----:B------:R-:W-:Y:S02]  /*d280*/  UIMAD UR4, UR17, UR13, UR11 ;  /* 0x0000000d110472a4 */ /* 0x000fe4000f8e020b */
[----:B------:R-:W-:Y:S01]  /*d290*/  IMAD.U32 R5, RZ, RZ, UR11 ;  /* 0x0000000bff057e24 */ /* 0x000fe2000f8e00ff */
[----:B------:R-:W-:Y:S01]  /*d2a0*/  SHF.R.S32.HI R129, RZ, 0x1f, R217 ;  /* 0x0000001fff817819 */ /* 0x000fe200000114d9 */
[----:B------:R-:W-:Y:S01]  /*d2b0*/  ULDC.64 UR12, c[0x0][0xb30] ;  /* 0x0002cc00000c7ab9 */ /* 0x000fe20000000a00 */
[----:B------:R-:W-:Y:S01]  /*d2c0*/  IMAD R11, R18, R11, R15 ;  /* 0x0000000b120b7224 */ /* 0x000fe200078e020f */
[----:B------:R-:W-:Y:S01]  /*d2d0*/  SHF.R.S32.HI R130, RZ, 0x1f, R218 ;  /* 0x0000001fff827819 */ /* 0x000fe200000114da */
        /* <DEDUP_REMOVED lines=23> */
[----:B------:R-:W-:Y:S02]  /*d450*/  LEA.HI.X R12, R4, UR11, R5, 0x2, P1 ;  /* 0x0000000b040c7c11 */ /* 0x000fe400088f1405 */
[----:B------:R0:W1:Y:S04]  /*d460*/  SHFL.IDX PT, R4, R0, RZ, 0x1c1f ;  /* 0x001c1fff00047589 */ /* 0x00006800000e0000 */
[----:B------:R0:W2:Y:S01]  /*d470*/  SHFL.IDX PT, R5, R12, RZ, 0x1c1f ;  /* 0x001c1fff0c057589 */ /* 0x0000a200000e0000 */
[----:B------:R-:W-:Y:S05]  /*d480*/  @P0 BRA `(.L_x_3425) ;  /* 0x0000000400840947 */ /* 0x000fea0003800000 */
[----:B------:R-:W-:Y:S01]  /*d490*/  ULDC UR4, c[0x0][0xac8] ;  /* 0x0002b20000047ab9 */ /* 0x000fe20000000800 */
[----:B------:R-:W-:Y:S01]  /*d4a0*/  ULDC.64 UR8, c[0x0][0x208] ;  /* 0x0000820000087ab9 */ /* 0x000fe20000000a00 */
[----:B------:R-:W-:Y:S02]  /*d4b0*/  ISETP.GE.AND P1, PT, R227, UR4, PT ;  /* 0x00000004e3007c0c */ /* 0x000fe4000bf26270 */
[----:B------:R-:W-:Y:S02]  /*d4c0*/  ISETP.GE.AND P0, PT, R226, UR4, PT ;  /* 0x00000004e2007c0c */ /* 0x000fe4000bf06270 */
[----:B------:R-:W-:Y:S02]  /*d4d0*/  ISETP.GE.AND P2, PT, R204, UR4, PT ;  /* 0x00000004cc007c0c */ /* 0x000fe4000bf46270 */
[----:B------:R-:W-:Y:S02]  /*d4e0*/  ISETP.GE.AND P3, PT, R225, UR4, PT ;  /* 0x00000004e1007c0c */ /* 0x000fe4000bf66270 */
[----:B------:R-:W-:-:S05]  /*d4f0*/  ISETP.GE.AND P4, PT, R224, UR4, PT ;  /* 0x00000004e0007c0c */ /* 0x000fca000bf86270 */
[CC--:B-1----:R-:W-:Y:S02]  /*d500*/  @!P1 LEA R10, P5, R227.reuse, R4.reuse, 0x2 ;  /* 0x00000004e30a9211 */ /* 0x0c2fe400078a10ff */
[-C--:B------:R-:W-:Y:S02]  /*d510*/  @!P0 LEA R14, P6, R226, R4.reuse, 0x2 ;  /* 0x00000004e20e8211 */ /* 0x080fe400078c10ff */
[----:B--2---:R-:W-:Y:S01]  /*d520*/  @!P2 IMAD.WIDE R8, R204, 0x4, R4 ;  /* 0x00000004cc08a825 */ /* 0x004fe200078e0204 */
[-C--:B------:R-:W-:Y:S02]  /*d530*/  @!P1 LEA.HI.X R11, R227, R5.reuse, R139, 0x2, P5 ;  /* 0x00000005e30b9211 */ /* 0x080fe400028f148b */
[----:B------:R-:W-:Y:S02]  /*d540*/  @!P0 LEA.HI.X R15, R226, R5, R138, 0x2, P6 ;  /* 0x00000005e20f8211 */ /* 0x000fe400030f148a */
[----:B------:R-:W-:Y:S01]  /*d550*/  ISETP.GE.AND P5, PT, R223, UR4, PT ;  /* 0x00000004df007c0c */ /* 0x000fe2000bfa6270 */
[----:B------:R1:W-:Y:S01]  /*d560*/  @!P2 ST.E.64 desc[UR8][R8.64], R24 ;  /* 0x000000180800a985 */ /* 0x0003e2000c101b08 */
[----:B------:R-:W-:-:S02]  /*d570*/  @!P3 LEA R22, P6, R225, R4, 0x2 ;  /* 0x00000004e116b211 */ /* 0x000fc400078c10ff */
[----:B------:R-:W-:Y:S01]  /*d580*/  @!P4 LEA R82, P2, R224, R4, 0x2 ;  /* 0x00000004e052c211 */ /* 0x000fe200078410ff */
[----:B------:R2:W-:Y:S01]  /*d590*/  @!P1 ST.E.64 desc[UR8][R10.64], R28 ;  /* 0x0000001c0a009985 */ /* 0x0005e2000c101b08 */
[-C--:B------:R-:W-:Y:S02]  /*d5a0*/  @!P3 LEA.HI.X R23, R225, R5.reuse, R137, 0x2, P6 ;  /* 0x00000005e117b211 */ /* 0x080fe400030f1489 */
[----:B------:R-:W-:Y:S01]  /*d5b0*/  ISETP.GE.AND P1, PT, R221, UR4, PT ;  /* 0x00000004dd007c0c */ /* 0x000fe2000bf26270 */
[----:B------:R3:W-:Y:S01]  /*d5c0*/  @!P0 ST.E.64 desc[UR8][R14.64], R32 ;  /* 0x000000200e008985 */ /* 0x0007e2000c101b08 */
[----:B------:R-:W-:Y:S02]  /*d5d0*/  ISETP.GE.AND P0, PT, R222, UR4, PT ;  /* 0x00000004de007c0c */ /* 0x000fe4000bf06270 */
[----:B------:R-:W-:Y:S01]  /*d5e0*/  @!P4 LEA.HI.X R83, R224, R5, R136, 0x2, P2 ;  /* 0x00000005e053c211 */ /* 0x000fe200010f1488 */
[----:B------:R4:W-:Y:S01]  /*d5f0*/  @!P3 ST.E.64 desc[UR8][R22.64], R36 ;  /* 0x000000241600b985 */ /* 0x0009e2000c101b08 */
[----:B------:R-:W-:-:S02]  /*d600*/  ISETP.GE.AND P2, PT, R220, UR4, PT ;  /* 0x00000004dc007c0c */ /* 0x000fc4000bf46270 */
[----:B------:R-:W-:Y:S01]  /*d610*/  @!P5 LEA R84, P6, R223, R4, 0x2 ;  /* 0x00000004df54d211 */ /* 0x000fe200078c10ff */
[----:B------:R-:W-:Y:S01]  /*d620*/  @!P4 ST.E.64 desc[UR8][R82.64], R40 ;  /* 0x000000285200c985 */ /* 0x000fe2000c101b08 */
[----:B------:R-:W-:Y:S02]  /*d630*/  ISETP.GE.AND P3, PT, R219, UR4, PT ;  /* 0x00000004db007c0c */ /* 0x000fe4000bf66270 */
[----:B------:R-:W-:-:S03]  /*d640*/  @!P5 LEA.HI.X R85, R223, R5, R135, 0x2, P6 ;  /* 0x00000005df55d211 */ /* 0x000fc600030f1487 */
[CC--:B-1----:R-:W-:Y:S02]  /*d650*/  @!P0 LEA R8, P4, R222.reuse, R4.reuse, 0x2 ;  /* 0x00000004de088211 */ /* 0x0c2fe400078810ff */
[----:B------:R-:W-:Y:S01]  /*d660*/  @!P5 ST.E.64 desc[UR8][R84.64], R44 ;  /* 0x0000002c5400d985 */ /* 0x000fe2000c101b08 */
[CC--:B--2---:R-:W-:Y:S02]  /*d670*/  @!P1 LEA R10, P5, R221.reuse, R4.reuse, 0x2 ;  /* 0x00000004dd0a9211 */ /* 0x0c4fe400078a10ff */
[-C--:B------:R-:W-:Y:S02]  /*d680*/  @!P0 LEA.HI.X R9, R222, R5.reuse, R134, 0x2, P4 ;  /* 0x00000005de098211 */ /* 0x080fe400020f1486 */
[----:B------:R-:W-:Y:S02]  /*d690*/  ISETP.GE.AND P4, PT, R218, UR4, PT ;  /* 0x00000004da007c0c */ /* 0x000fe4000bf86270 */
[----:B---3--:R-:W-:Y:S01]  /*d6a0*/  @!P2 LEA R14, P6, R220, R4, 0x2 ;  /* 0x00000004dc0ea211 */ /* 0x008fe200078c10ff */
[----:B------:R-:W-:Y:S01]  /*d6b0*/  @!P0 ST.E.64 desc[UR8][R8.64], R48 ;  /* 0x0000003008008985 */ /* 0x000fe2000c101b08 */
[----:B------:R-:W-:-:S02]  /*d6c0*/  @!P1 LEA.HI.X R11, R221, R5, R133, 0x2, P5 ;  /* 0x00000005dd0b9211 */ /* 0x000fc400028f1485 */
[----:B------:R-:W-:Y:S02]  /*d6d0*/  ISETP.GE.AND P5, PT, R217, UR4, PT ;  /* 0x00000004d9007c0c */ /* 0x000fe4000bfa6270 */
[----:B------:R-:W-:Y:S01]  /*d6e0*/  @!P2 LEA.HI.X R15, R220, R5, R132, 0x2, P6 ;  /* 0x00000005dc0fa211 */ /* 0x000fe200030f1484 */
[----:B------:R1:W-:Y:S01]  /*d6f0*/  @!P1 ST.E.64 desc[UR8][R10.64], R52 ;  /* 0x000000340a009985 */ /* 0x0003e2000c101b08 */
[-C--:B----4-:R-:W-:Y:S02]  /*d700*/  @!P3 LEA R22, P6, R219, R4.reuse, 0x2 ;  /* 0x00000004db16b211 */ /* 0x090fe400078c10ff */
[----:B------:R-:W-:Y:S01]  /*d710*/  ISETP.GE.AND P1, PT, R215, UR4, PT ;  /* 0x00000004d7007c0c */ /* 0x000fe2000bf26270 */
[----:B------:R2:W-:Y:S01]  /*d720*/  @!P2 ST.E.64 desc[UR8][R14.64], R56 ;  /* 0x000000380e00a985 */ /* 0x0005e2000c101b08 */
[----:B------:R-:W-:Y:S02]  /*d730*/  ISETP.GE.AND P2, PT, R216, UR4, PT ;  /* 0x00000004d8007c0c */ /* 0x000fe4000bf46270 */
[----:B------:R-:W-:-:S02]  /*d740*/  @!P4 LEA R24, P0, R218, R4, 0x2 ;  /* 0x00000004da18c211 */ /* 0x000fc400078010ff */
[-C--:B------:R-:W-:Y:S02]  /*d750*/  @!P3 LEA.HI.X R23, R219, R5.reuse, R131, 0x2, P6 ;  /* 0x00000005db17b211 */ /* 0x080fe400030f1483 */
[-C--:B------:R-:W-:Y:S02]  /*d760*/  @!P4 LEA.HI.X R25, R218, R5.reuse, R130, 0x2, P0 ;  /* 0x00000005da19c211 */ /* 0x080fe400000f1482 */
[----:B------:R-:W-:Y:S01]  /*d770*/  ISETP.GE.AND P0, PT, R214, UR4, PT ;  /* 0x00000004d6007c0c */ /* 0x000fe2000bf06270 */
[----:B------:R-:W-:Y:S01]  /*d780*/  @!P3 ST.E.64 desc[UR8][R22.64], R60 ;  /* 0x0000003c1600b985 */ /* 0x000fe2000c101b08 */
[-C--:B------:R-:W-:Y:S02]  /*d790*/  @!P5 LEA R28, P6, R217, R4.reuse, 0x2 ;  /* 0x00000004d91cd211 */ /* 0x080fe400078c10ff */
[----:B-1----:R-:W-:Y:S01]  /*d7a0*/  @!P1 LEA R10, P3, R215, R4, 0x2 ;  /* 0x00000004d70a9211 */ /* 0x002fe200078610ff */
[----:B------:R1:W-:Y:S01]  /*d7b0*/  @!P4 ST.E.64 desc[UR8][R24.64], R64 ;  /* 0x000000401800c985 */ /* 0x0003e2000c101b08 */
[----:B------:R-:W-:-:S02]  /*d7c0*/  @!P5 LEA.HI.X R29, R217, R5, R129, 0x2, P6 ;  /* 0x00000005d91dd211 */ /* 0x000fc400030f1481 */
[-C--:B------:R-:W-:Y:S02]  /*d7d0*/  @!P2 LEA R8, P6, R216, R4.reuse, 0x2 ;  /* 0x00000004d808a211 */ /* 0x080fe400078c10ff */
[----:B------:R-:W-:Y:S01]  /*d7e0*/  ISETP.GE.AND P4, PT, R212, UR4, PT ;  /* 0x00000004d4007c0c */ /* 0x000fe2000bf86270 */
[----:B------:R3:W-:Y:S01]  /*d7f0*/  @!P5 ST.E.64 desc[UR8][R28.64], R68 ;  /* 0x000000441c00d985 */ /* 0x0007e2000c101b08 */
[----:B------:R-:W-:Y:S02]  /*d800*/  ISETP.GE.AND P5, PT, R213, UR4, PT ;  /* 0x00000004d5007c0c */ /* 0x000fe4000bfa6270 */
[-C--:B------:R-:W-:Y:S02]  /*d810*/  @!P2 LEA.HI.X R9, R216, R5.reuse, R128, 0x2, P6 ;  /* 0x00000005d809a211 */ /* 0x080fe400030f1480 */
[----:B--2---:R-:W-:Y:S02]  /*d820*/  @!P0 LEA R14, P6, R214, R4, 0x2 ;  /* 0x00000004d60e8211 */ /* 0x004fe400078c10ff */
[----:B------:R-:W-:Y:S01]  /*d830*/  @!P1 LEA.HI.X R11, R215, R5, R127, 0x2, P3 ;  /* 0x00000005d70b9211 */ /* 0x000fe200018f147f */
[----:B------:R-:W-:Y:S01]  /*d840*/  @!P2 ST.E.64 desc[UR8][R8.64], R72 ;  /* 0x000000480800a985 */ /* 0x000fe2000c101b08 */
[----:B------:R-:W-:-:S02]  /*d850*/  ISETP.GE.AND P3, PT, R211, UR4, PT ;  /* 0x00000004d3007c0c */ /* 0x000fc4000bf66270 */
[-C--:B------:R-:W-:Y:S01]  /*d860*/  @!P0 LEA.HI.X R15, R214, R5.reuse, R126, 0x2, P6 ;  /* 0x00000005d60f8211 */ /* 0x080fe200030f147e */
[----:B------:R-:W-:Y:S01]  /*d870*/  @!P1 ST.E.64 desc[UR8][R10.64], R76 ;  /* 0x0000004c0a009985 */ /* 0x000fe2000c101b08 */
[-C--:B-1----:R-:W-:Y:S02]  /*d880*/  @!P4 LEA R24, P2, R212, R4.reuse, 0x2 ;  /* 0x00000004d418c211 */ /* 0x082fe400078410ff */
[C---:B------:R-:W-:Y:S01]  /*d890*/  @!P5 LEA R22, P1, R213.reuse, R4, 0x2 ;  /* 0x00000004d516d211 */ /* 0x040fe200078210ff */
[----:B------:R1:W-:Y:S01]  /*d8a0*/  @!P0 ST.E.64 desc[UR8][R14.64], R2 ;  /* 0x000000020e008985 */ /* 0x0003e2000c101b08 */
[----:B------:R-:W-:Y:S02]  /*d8b0*/  ISETP.GE.AND P0, PT, R210, UR4, PT ;  /* 0x00000004d2007c0c */ /* 0x000fe4000bf06270 */
[----:B------:R-:W-:Y:S02]  /*d8c0*/  @!P5 LEA.HI.X R23, R213, R5, R91, 0x2, P1 ;  /* 0x00000005d517d211 */ /* 0x000fe400008f145b */
[----:B------:R-:W-:-:S02]  /*d8d0*/  ISETP.GE.AND P1, PT, R209, UR4, PT ;  /* 0x00000004d1007c0c */ /* 0x000fc4000bf26270 */
[CC--:B---3--:R-:W-:Y:S01]  /*d8e0*/  @!P3 LEA R28, P6, R211.reuse, R4.reuse, 0x2 ;  /* 0x00000004d31cb211 */ /* 0x0c8fe200078c10ff */
[----:B------:R2:W-:Y:S01]  /*d8f0*/  @!P5 ST.E.64 desc[UR8][R22.64], R6 ;  /* 0x000000061600d985 */ /* 0x0005e2000c101b08 */
[-C--:B------:R-:W-:Y:S02]  /*d900*/  @!P4 LEA.HI.X R25, R212, R5.reuse, R90, 0x2, P2 ;  /* 0x00000005d419c211 */ /* 0x080fe400010f145a */
[----:B------:R-:W-:Y:S02]  /*d910*/  @!P3 LEA.HI.X R29, R211, R5, R89, 0x2, P6 ;  /* 0x00000005d31db211 */ /* 0x000fe400030f1459 */
[----:B------:R-:W-:Y:S01]  /*d920*/  ISETP.GE.AND P2, PT, R206, UR4, PT ;  /* 0x00000004ce007c0c */ /* 0x000fe2000bf46270 */
[----:B------:R3:W-:Y:S01]  /*d930*/  @!P4 ST.E.64 desc[UR8][R24.64], R20 ;  /* 0x000000141800c985 */ /* 0x0007e2000c101b08 */
[----:B------:R-:W-:Y:S02]  /*d940*/  ISETP.GE.AND P4, PT, R208, UR4, PT ;  /* 0x00000004d0007c0c */ /* 0x000fe4000bf86270 */
[----:B-1----:R-:W-:Y:S01]  /*d950*/  @!P0 LEA R2, P5, R210, R4, 0x2 ;  /* 0x00000004d2028211 */ /* 0x002fe200078a10ff */
[----:B------:R3:W-:Y:S01]  /*d960*/  @!P3 ST.E.64 desc[UR8][R28.64], R92 ;  /* 0x0000005c1c00b985 */ /* 0x0007e2000c101b08 */
[----:B------:R-:W-:-:S02]  /*d970*/  ISETP.GE.AND P3, PT, R207, UR4, PT ;  /* 0x00000004cf007c0c */ /* 0x000fc4000bf66270 */
[-C--:B------:R-:W-:Y:S02]  /*d980*/  @!P0 LEA.HI.X R3, R210, R5.reuse, R88, 0x2, P5 ;  /* 0x00000005d2038211 */ /* 0x080fe400028f1458 */
[----:B------:R-:W-:Y:S02]  /*d990*/  ISETP.GE.AND P5, PT, R205, UR4, PT ;  /* 0x00000004cd007c0c */ /* 0x000fe4000bfa6270 */
[CC--:B------:R-:W-:Y:S01]  /*d9a0*/  @!P1 LEA R8, P6, R209.reuse, R4.reuse, 0x2 ;  /* 0x00000004d1089211 */ /* 0x0c0fe200078c10ff */
[----:B------:R3:W-:Y:S02]  /*d9b0*/  @!P0 ST.E.64 desc[UR8][R2.64], R96 ;  /* 0x0000006002008985 */ /* 0x0007e4000c101b08 */
[-C--:B--2---:R-:W-:Y:S02]  /*d9c0*/  @!P4 LEA R6, P0, R208, R4.reuse, 0x2 ;  /* 0x00000004d006c211 */ /* 0x084fe400078010ff */
[----:B------:R-:W-:Y:S02]  /*d9d0*/  @!P1 LEA.HI.X R9, R209, R5, R87, 0x2, P6 ;  /* 0x00000005d1099211 */ /* 0x000fe400030f1457 */
[----:B------:R-:W-:-:S02]  /*d9e0*/  @!P3 LEA R10, P6, R207, R4, 0x2 ;  /* 0x00000004cf0ab211 */ /* 0x000fc400078c10ff */
[-C--:B------:R-:W-:Y:S01]  /*d9f0*/  @!P4 LEA.HI.X R7, R208, R5.reuse, R86, 0x2, P0 ;  /* 0x00000005d007c211 */ /* 0x080fe200000f1456 */
[----:B------:R3:W-:Y:S01]  /*da00*/  @!P1 ST.E.64 desc[UR8][R8.64], R100 ;  /* 0x0000006408009985 */ /* 0x0007e2000c101b08 */
[CC--:B------:R-:W-:Y:S02]  /*da10*/  @!P2 LEA R14, P1, R206.reuse, R4.reuse, 0x2 ;  /* 0x00000004ce0ea211 */ /* 0x0c0fe400078210ff */
[----:B------:R-:W-:Y:S01]  /*da20*/  @!P5 LEA R4, P0, R205, R4, 0x2 ;  /* 0x00000004cd04d211 */ /* 0x000fe200078010ff */
[----:B------:R3:W-:Y:S01]  /*da30*/  @!P4 ST.E.64 desc[UR8][R6.64], R104 ;  /* 0x000000680600c985 */ /* 0x0007e2000c101b08 */
[-C--:B------:R-:W-:Y:S02]  /*da40*/  @!P3 LEA.HI.X R11, R207, R5.reuse, R237, 0x2, P6 ;  /* 0x00000005cf0bb211 */ /* 0x080fe400030f14ed */
[-C--:B------:R-:W-:Y:S02]  /*da50*/  @!P2 LEA.HI.X R15, R206, R5.reuse, R236, 0x2, P1 ;  /* 0x00000005ce0fa211 */ /* 0x080fe400008f14ec */
[----:B------:R-:W-:Y:S01]  /*da60*/  @!P5 LEA.HI.X R5, R205, R5, R235, 0x2, P0 ;  /* 0x00000005cd05d211 */ /* 0x000fe200000f14eb */
[----:B------:R3:W-:Y:S04]  /*da70*/  @!P3 ST.E.64 desc[UR8][R10.64], R108 ;  /* 0x0000006c0a00b985 */ /* 0x0007e8000c101b08 */
[----:B------:R3:W-:Y:S04]  /*da80*/  @!P2 ST.E.64 desc[UR8][R14.64], R112 ;  /* 0x000000700e00a985 */ /* 0x0007e8000c101b08 */
[----:B------:R3:W-:Y:S02]  /*da90*/  @!P5 ST.E.64 desc[UR8][R4.64], R116 ;  /* 0x000000740400d985 */ /* 0x0007e4000c101b08 */
.L_x_3425:
[----:B------:R-:W-:Y:S05]  /*daa0*/  BSYNC B1 ;  /* 0x0000000000017941 */ /* 0x000fea0003800000 */
.L_x_3424:
[----:B------:R-:W-:Y:S01]  /*dab0*/  ISETP.GE.AND P0, PT, R13, R80, PT ;  /* 0x000000500d00720c */ /* 0x000fe20003f06270 */
[----:B--23--:R2:W3:Y:S04]  /*dac0*/  SHFL.IDX PT, R5, R12, 0x1, 0x1c1f ;  /* 0x003c1f000c057f89 */ /* 0x00c4e800000e0000 */
[----:B-1----:R2:W1:Y:S08]  /*dad0*/  SHFL.IDX PT, R4, R0, 0x1, 0x1c1f ;  /* 0x003c1f0000047f89 */ /* 0x00247000000e0000 */
[----:B--2---:R-:W-:Y:S05]  /*dae0*/  @P0 BRA `(.L_x_3423) ;  /* 0x0000001400600947 */ /* 0x004fea0003800000 */
        /* <DEDUP_REMOVED lines=8> */
[----:B---3--:R-:W-:Y:S02]  /*db70*/  @!P1 IMAD.WIDE R2, R204, 0x4, R4 ;  /* 0x00000004cc029825 */ /* 0x008fe400078e0204 */
[----:B------:R-:W-:Y:S02]  /*db80*/  @!P2 LEA.HI.X R7, R227, R5, R139, 0x2, P0 ;  /* 0x00000005e307a211 */ /* 0x000fe400000f148b */
[----:B------:R-:W-:Y:S01]  /*db90*/  ISETP.GE.AND P0, PT, R223, UR4, PT ;  /* 0x00000004df007c0c */ /* 0x000fe2000bf06270 */
[----:B------:R1:W-:Y:S01]  /*dba0*/  @!P1 ST.E.64 desc[UR8][R2.64], R26 ;  /* 0x0000001a02009985 */ /* 0x0003e2000c101b08 */
[-C--:B------:R-:W-:Y:S02]  /*dbb0*/  @!P5 LEA R8, P6, R226, R4.reuse, 0x2 ;  /* 0x00000004e208d211 */ /* 0x080fe400078c10ff */
[----:B------:R-:W-:Y:S01]  /*dbc0*/  ISETP.GE.AND P1, PT, R222, UR4, PT ;  /* 0x00000004de007c0c */ /* 0x000fe2000bf26270 */
[----:B------:R2:W-:Y:S01]  /*dbd0*/  @!P2 ST.E.64 desc[UR8][R6.64], R30 ;  /* 0x0000001e0600a985 */ /* 0x0005e2000c101b08 */
[----:B------:R-:W-:-:S02]  /*dbe0*/  @!P4 LEA R10, P2, R225, R4, 0x2 ;  /* 0x00000004e10ac211 */ /* 0x000fc400078410ff */
[-C--:B------:R-:W-:Y:S02]  /*dbf0*/  @!P5 LEA.HI.X R9, R226, R5.reuse, R138, 0x2, P6 ;  /* 0x00000005e209d211 */ /* 0x080fe400030f148a */
[----:B------:R-:W-:Y:S02]  /*dc00*/  @!P4 LEA.HI.X R11, R225, R5, R137, 0x2, P2 ;  /* 0x00000005e10bc211 */ /* 0x000fe400010f1489 */
[----:B------:R-:W-:Y:S01]  /*dc10*/  ISETP.GE.AND P2, PT, R221, UR4, PT ;  /* 0x00000004dd007c0c */ /* 0x000fe2000bf46270 */
[----:B------:R-:W-:Y:S01]  /*dc20*/  @!P5 ST.E.64 desc[UR8][R8.64], R34 ;  /* 0x000000220800d985 */ /* 0x000fe2000c101b08 */
[----:B0-----:R-:W-:-:S03]  /*dc30*/  @!P3 LEA R12, P6, R224, R4, 0x2 ;  /* 0x00000004e00cb211 */ /* 0x001fc600078c10ff */
[----:B------:R0:W-:Y:S01]  /*dc40*/  @!P4 ST.E.64 desc[UR8][R10.64], R38 ;  /* 0x000000260a00c985 */ /* 0x0001e2000c101b08 */
[CC--:B-1----:R-:W-:Y:S02]  /*dc50*/  @!P0 LEA R2, P4, R223.reuse, R4.reuse, 0x2 ;  /* 0x00000004df028211 */ /* 0x0c2fe400078810ff */
[-C--:B------:R-:W-:Y:S02]  /*dc60*/  @!P3 LEA.HI.X R13, R224, R5.reuse, R136, 0x2, P6 ;  /* 0x00000005e00db211 */ /* 0x080fe400030f1488 */
[----:B------:R-:W-:Y:S02]  /*dc70*/  @!P0 LEA.HI.X R3, R223, R5, R135, 0x2, P4 ;  /* 0x00000005df038211 */ /* 0x000fe400020f1487 */
[----:B------:R-:W-:Y:S01]  /*dc80*/  ISETP.GE.AND P4, PT, R219, UR4, PT ;  /* 0x00000004db007c0c */ /* 0x000fe2000bf86270 */
[----:B------:R1:W-:Y:S01]  /*dc90*/  @!P3 ST.E.64 desc[UR8][R12.64], R42 ;  /* 0x0000002a0c00b985 */ /* 0x0003e2000c101b08 */
[----:B------:R-:W-:Y:S02]  /*dca0*/  ISETP.GE.AND P3, PT, R220, UR4, PT ;  /* 0x00000004dc007c0c */ /* 0x000fe4000bf66270 */
[-C--:B--2---:R-:W-:Y:S01]  /*dcb0*/  @!P1 LEA R6, P5, R222, R4.reuse, 0x2 ;  /* 0x00000004de069211 */ /* 0x084fe200078a10ff */
[----:B------:R2:W-:Y:S01]  /*dcc0*/  @!P0 ST.E.64 desc[UR8][R2.64], R46 ;  /* 0x0000002e02008985 */ /* 0x0005e2000c101b08 */
[----:B------:R-:W-:-:S02]  /*dcd0*/  @!P2 LEA R14, P6, R221, R4, 0x2 ;  /* 0x00000004dd0ea211 */ /* 0x000fc400078c10ff */
[-C--:B------:R-:W-:Y:S02]  /*dce0*/  @!P1 LEA.HI.X R7, R222, R5.reuse, R134, 0x2, P5 ;  /* 0x00000005de079211 */ /* 0x080fe400028f1486 */
[----:B------:R-:W-:Y:S02]  /*dcf0*/  ISETP.GE.AND P5, PT, R218, UR4, PT ;  /* 0x00000004da007c0c */ /* 0x000fe4000bfa6270 */
[----:B------:R-:W-:Y:S01]  /*dd00*/  @!P2 LEA.HI.X R15, R221, R5, R133, 0x2, P6 ;  /* 0x00000005dd0fa211 */ /* 0x000fe200030f1485 */
[----:B------:R3:W-:Y:S01]  /*dd10*/  @!P1 ST.E.64 desc[UR8][R6.64], R50 ;  /* 0x0000003206009985 */ /* 0x0007e2000c101b08 */
[-C--:B0-----:R-:W-:Y:S02]  /*dd20*/  @!P4 LEA R10, P0, R219, R4.reuse, 0x2 ;  /* 0x00000004db0ac211 */ /* 0x081fe400078010ff */
[----:B------:R-:W-:Y:S01]  /*dd30*/  @!P3 LEA R8, P6, R220, R4, 0x2 ;  /* 0x00000004dc08b211 */ /* 0x000fe200078c10ff */
[----:B------:R0:W-:Y:S01]  /*dd40*/  @!P2 ST.E.64 desc[UR8][R14.64], R54 ;  /* 0x000000360e00a985 */ /* 0x0001e2000c101b08 */
[----:B------:R-:W-:-:S02]  /*dd50*/  ISETP.GE.AND P2, PT, R217, UR4, PT ;  /* 0x00000004d9007c0c */ /* 0x000fc4000bf46270 */
[----:B------:R-:W-:Y:S02]  /*dd60*/  ISETP.GE.AND P1, PT, R216, UR4, PT ;  /* 0x00000004d8007c0c */ /* 0x000fe4000bf26270 */
[-C--:B------:R-:W-:Y:S02]  /*dd70*/  @!P4 LEA.HI.X R11, R219, R5.reuse, R131, 0x2, P0 ;  /* 0x00000005db0bc211 */ /* 0x080fe400000f1483 */
[----:B------:R-:W-:Y:S02]  /*dd80*/  ISETP.GE.AND P0, PT, R215, UR4, PT ;  /* 0x00000004d7007c0c */ /* 0x000fe4000bf06270 */
[----:B------:R-:W-:Y:S02]  /*dd90*/  @!P3 LEA.HI.X R9, R220, R5, R132, 0x2, P6 ;  /* 0x00000005dc09b211 */ /* 0x000fe400030f1484 */
[----:B-1----:R-:W-:-:S03]  /*dda0*/  @!P5 LEA R12, P6, R218, R4, 0x2 ;  /* 0x00000004da0cd211 */ /* 0x002fc600078c10ff */
[----:B------:R1:W-:Y:S01]  /*ddb0*/  @!P3 ST.E.64 desc[UR8][R8.64], R58 ;  /* 0x0000003a0800b985 */ /* 0x0003e2000c101b08 */
[-C--:B------:R-:W-:Y:S02]  /*ddc0*/  @!P5 LEA.HI.X R13, R218, R5.reuse, R130, 0x2, P6 ;  /* 0x00000005da0dd211 */ /* 0x080fe400030f1482 */
[CC--:B--2---:R-:W-:Y:S01]  /*ddd0*/  @!P2 LEA R2, P6, R217.reuse, R4.reuse, 0x2 ;  /* 0x00000004d902a211 */ /* 0x0c4fe200078c10ff */
[----:B------:R2:W-:Y:S01]  /*dde0*/  @!P4 ST.E.64 desc[UR8][R10.64], R62 ;  /* 0x0000003e0a00c985 */ /* 0x0005e2000c101b08 */
[-C--:B---3--:R-:W-:Y:S02]  /*ddf0*/  @!P1 LEA R6, P3, R216, R4.reuse, 0x2 ;  /* 0x00000004d8069211 */ /* 0x088fe400078610ff */
[----:B------:R-:W-:Y:S01]  /*de00*/  @!P2 LEA.HI.X R3, R217, R5, R129, 0x2, P6 ;  /* 0x00000005d903a211 */ /* 0x000fe200030f1481 */
[----:B------:R3:W-:Y:S01]  /*de10*/  @!P5 ST.E.64 desc[UR8][R12.64], R66 ;  /* 0x000000420c00d985 */ /* 0x0007e2000c101b08 */
[----:B------:R-:W-:Y:S02]  /*de20*/  ISETP.GE.AND P5, PT, R214, UR4, PT ;  /* 0x00000004d6007c0c */ /* 0x000fe4000bfa6270 */
[----:B------:R-:W-:Y:S01]  /*de30*/  ISETP.GE.AND P4, PT, R213, UR4, PT ;  /* 0x00000004d5007c0c */ /* 0x000fe2000bf86270 */
[----:B------:R4:W-:Y:S01]  /*de40*/  @!P2 ST.E.64 desc[UR8][R2.64], R70 ;  /* 0x000000460200a985 */ /* 0x0009e2000c101b08 */
[----:B0-----:R-:W-:-:S02]  /*de50*/  @!P0 LEA R14, P6, R215, R4, 0x2 ;  /* 0x00000004d70e8211 */ /* 0x001fc400078c10ff */
[-C--:B------:R-:W-:Y:S02]  /*de60*/  @!P1 LEA.HI.X R7, R216, R5.reuse, R128, 0x2, P3 ;  /* 0x00000005d8079211 */ /* 0x080fe400018f1480 */
[----:B------:R-:W-:Y:S02]  /*de70*/  @!P0 LEA.HI.X R15, R215, R5, R127, 0x2, P6 ;  /* 0x00000005d70f8211 */ /* 0x000fe400030f147f */
[----:B------:R-:W-:Y:S01]  /*de80*/  ISETP.GE.AND P3, PT, R212, UR4, PT ;  /* 0x00000004d4007c0c */ /* 0x000fe2000bf66270 */
[----:B------:R0:W-:Y:S02]  /*de90*/  @!P1 ST.E.64 desc[UR8][R6.64], R74 ;  /* 0x0000004a06009985 */ /* 0x0001e4000c101b08 */
[----:B-1----:R-:W-:Y:S02]  /*dea0*/  @!P5 LEA R8, P1, R214, R4, 0x2 ;  /* 0x00000004d608d211 */ /* 0x002fe400078210ff */
[----:B------:R-:W-:Y:S01]  /*deb0*/  @!P0 ST.E.64 desc[UR8][R14.64], R78 ;  /* 0x0000004e0e008985 */ /* 0x000fe2000c101b08 */
[----:B------:R-:W-:-:S02]  /*dec0*/  ISETP.GE.AND P0, PT, R211, UR4, PT ;  /* 0x00000004d3007c0c */ /* 0x000fc4000bf06270 */
[CC--:B--2---:R-:W-:Y:S02]  /*ded0*/  @!P4 LEA R10, P2, R213.reuse, R4.reuse, 0x2 ;  /* 0x00000004d50ac211 */ /* 0x0c4fe400078410ff */
[-C--:B------:R-:W-:Y:S02]  /*dee0*/  @!P5 LEA.HI.X R9, R214, R5.reuse, R126, 0x2, P1 ;  /* 0x00000005d609d211 */ /* 0x080fe400008f147e */
[-C--:B------:R-:W-:Y:S02]  /*def0*/  @!P4 LEA.HI.X R11, R213, R5.reuse, R91, 0x2, P2 ;  /* 0x00000005d50bc211 */ /* 0x080fe400010f145b */
[----:B---3--:R-:W-:Y:S01]  /*df00*/  @!P3 LEA R12, P6, R212, R4, 0x2 ;  /* 0x00000004d40cb211 */ /* 0x008fe200078c10ff */
[----:B------:R1:W-:Y:S01]  /*df10*/  @!P5 ST.E.64 desc[UR8][R8.64], R120 ;  /* 0x000000780800d985 */ /* 0x0003e2000c101b08 */
[----:B------:R-:W-:Y:S02]  /*df20*/  ISETP.GE.AND P1, PT, R210, UR4, PT ;  /* 0x00000004d2007c0c */ /* 0x000fe4000bf26270 */
[----:B------:R-:W-:Y:S01]  /*df30*/  @!P3 LEA.HI.X R13, R212, R5, R90, 0x2, P6 ;  /* 0x00000005d40db211 */ /* 0x000fe200030f145a */
[----:B------:R2:W-:Y:S01]  /*df40*/  @!P4 ST.E.64 desc[UR8][R10.64], R122 ;  /* 0x0000007a0a00c985 */ /* 0x0005e2000c101b08 */
[----:B------:R-:W-:-:S02]  /*df50*/  ISETP.GE.AND P4, PT, R209, UR4, PT ;  /* 0x00000004d1007c0c */ /* 0x000fc4000bf86270 */
[CC--:B----4-:R-:W-:Y:S01]  /*df60*/  @!P0 LEA R2, P5, R211.reuse, R4.reuse, 0x2 ;  /* 0x00000004d3028211 */ /* 0x0d0fe200078a10ff */
[----:B------:R3:W-:Y:S01]  /*df70*/  @!P3 ST.E.64 desc[UR8][R12.64], R124 ;  /* 0x0000007c0c00b985 */ /* 0x0007e2000c101b08 */
[----:B------:R-:W-:Y:S02]  /*df80*/  ISETP.GE.AND P3, PT, R208, UR4, PT ;  /* 0x00000004d0007c0c */ /* 0x000fe4000bf66270 */
[----:B------:R-:W-:Y:S02]  /*df90*/  @!P0 LEA.HI.X R3, R211, R5, R89, 0x2, P5 ;  /* 0x00000005d3038211 */ /* 0x000fe400028f1459 */
[----:B------:R-:W-:Y:S02]  /*dfa0*/  ISETP.GE.AND P5, PT, R206, UR4, PT ;  /* 0x00000004ce007c0c */ /* 0x000fe4000bfa6270 */
[----:B------:R-:W-:Y:S01]  /*dfb0*/  ISETP.GE.AND P2, PT, R207, UR4, PT ;  /* 0x00000004cf007c0c */ /* 0x000fe2000bf46270 */
[----:B------:R4:W-:Y:S01]  /*dfc0*/  @!P0 ST.E.64 desc[UR8][R2.64], R94 ;  /* 0x0000005e02008985 */ /* 0x0009e2000c101b08 */
[----:B0-----:R-:W-:-:S02]  /*dfd0*/  @!P1 LEA R6, P6, R210, R4, 0x2 ;  /* 0x00000004d2069211 */ /* 0x001fc400078c10ff */
[CC--:B-1----:R-:W-:Y:S02]  /*dfe0*/  @!P4 LEA R8, P0, R209.reuse, R4.reuse, 0x2 ;  /* 0x00000004d108c211 */ /* 0x0c2fe400078010ff */
[-C--:B------:R-:W-:Y:S02]  /*dff0*/  @!P1 LEA.HI.X R7, R210, R5.reuse, R88, 0x2, P6 ;  /* 0x00000005d2079211 */ /* 0x080fe400030f1458 */
[-C--:B------:R-:W-:Y:S02]  /*e000*/  @!P4 LEA.HI.X R9, R209, R5.reuse, R87, 0x2, P0 ;  /* 0x00000005d109c211 */ /* 0x080fe400000f1457 */
[-C--:B--2---:R-:W-:Y:S01]  /*e010*/  @!P3 LEA R10, P6, R208, R4.reuse, 0x2 ;  /* 0x00000004d00ab211 */ /* 0x084fe200078c10ff */
[----:B------:R4:W-:Y:S01]  /*e020*/  @!P1 ST.E.64 desc[UR8][R6.64], R98 ;  /* 0x0000006206009985 */ /* 0x0009e2000c101b08 */
[CC--:B------:R-:W-:Y:S02]  /*e030*/  @!P5 LEA R14, P0, R206.reuse, R4.reuse, 0x2 ;  /* 0x00000004ce0ed211 */ /* 0x0c0fe400078010ff */
[----:B---3--:R-:W-:Y:S01]  /*e040*/  @!P2 LEA R12, P1, R207, R4, 0x2 ;  /* 0x00000004cf0ca211 */ /* 0x008fe200078210ff */
[----:B------:R4:W-:Y:S01]  /*e050*/  @!P4 ST.E.64 desc[UR8][R8.64], R102 ;  /* 0x000000660800c985 */ /* 0x0009e2000c101b08 */
[----:B------:R-:W-:-:S02]  /*e060*/  @!P5 LEA.HI.X R15, R206, R5, R236, 0x2, P0 ;  /* 0x00000005ce0fd211 */ /* 0x000fc400000f14ec */
[----:B------:R-:W-:Y:S02]  /*e070*/  ISETP.GE.AND P0, PT, R205, UR4, PT ;  /* 0x00000004cd007c0c */ /* 0x000fe4000bf06270 */
[-C--:B------:R-:W-:Y:S02]  /*e080*/  @!P3 LEA.HI.X R11, R208, R5.reuse, R86, 0x2, P6 ;  /* 0x00000005d00bb211 */ /* 0x080fe400030f1456 */
[----:B------:R-:W-:-:S03]  /*e090*/  @!P2 LEA.HI.X R13, R207, R5, R237, 0x2, P1 ;  /* 0x00000005cf0da211 */ /* 0x000fc600008f14ed */
[----:B------:R4:W-:Y:S04]  /*e0a0*/  @!P3 ST.E.64 desc[UR8][R10.64], R106 ;  /* 0x0000006a0a00b985 */ /* 0x0009e8000c101b08 */
[----:B------:R4:W-:Y:S04]  /*e0b0*/  @!P2 ST.E.64 desc[UR8][R12.64], R110 ;  /* 0x0000006e0c00a985 */ /* 0x0009e8000c101b08 */
[----:B------:R4:W-:Y:S01]  /*e0c0*/  @!P5 ST.E.64 desc[UR8][R14.64], R114 ;  /* 0x000000720e00d985 */ /* 0x0009e2000c101b08 */
[----:B------:R-:W-:Y:S05]  /*e0d0*/  @P0 BRA `(.L_x_3423) ;  /* 0x0000000c00e40947 */ /* 0x000fea0003800000 */
[----:B----4-:R-:W-:Y:S01]  /*e0e0*/  LEA R2, P0, R205, R4, 0x2 ;  /* 0x00000004cd027211 */ /* 0x010fe200078010ff */
[----:B------:R-:W-:-:S03]  /*e0f0*/  ULDC.64 UR8, c[0x0][0x208] ;  /* 0x0000820000087ab9 */ /* 0x000fc60000000a00 */
[----:B------:R-:W-:-:S05]  /*e100*/  LEA.HI.X R3, R205, R5, R235, 0x2, P0 ;  /* 0x00000005cd037211 */ /* 0x000fca00000f14eb */
[----:B------:R2:W-:Y:S01]  /*e110*/  ST.E.64 desc[UR8][R2.64], R118 ;  /* 0x0000007602007985 */ /* 0x0005e2000c101b08 */
[----:B------:R-:W-:Y:S05]  /*e120*/  BRA `(.L_x_3423) ;  /* 0x0000000c00d07947 */ /* 0x000fea0003800000 */
.L_x_3414:
[----:B------:R-:W-:Y:S01]  /*e130*/  ULDC.64 UR8, c[0x0][0xc00] ;  /* 0x0003000000087ab9 */ /* 0x000fe20000000a00 */
[----:B------:R-:W-:Y:S01]  /*e140*/  R2UR UR4, R231 ;  /* 0x00000000e70472ca */ /* 0x000fe200000e0000 */
[----:B------:R-:W-:Y:S01]  /*e150*/  UISETP.NE.U32.AND UP0, UPT, UR8, URZ, UPT ;  /* 0x0000003f0800728c */ /* 0x000fe2000bf05070 */
[----:B------:R-:W-:Y:S01]  /*e160*/  R2UR UR11, R233 ;  /* 0x00000000e90b72ca */ /* 0x000fe200000e0000 */
        /* <DEDUP_REMOVED lines=9> */
[----:B------:R-:W2:Y:S01]  /*e200*/  @P1 LDG.E R6, desc[UR12][R2.64] ;  /* 0x0000000c02061981 */ /* 0x000ea2000c1e1900 */
[----:B------:R-:W-:Y:S01]  /*e210*/  UISETP.NE.U32.AND UP1, UPT, UR8, URZ, UPT ;  /* 0x0000003f0800728c */ /* 0x000fe2000bf25070 */
[----:B------:R-:W0:Y:S03]  /*e220*/  S2R R7, SR_TID.X ;  /* 0x0000000000077919 */ /* 0x000e260000002100 */
        /* <DEDUP_REMOVED lines=9> */
[----:B------:R-:W-:-:S05]  /*e2c0*/  IMAD.U32 R5, RZ, RZ, UR9 ;  /* 0x00000009ff057e24 */ /* 0x000fca000f8e00ff */
[----:B------:R1:W5:Y:S01]  /*e2d0*/  @P2 LDG.E R0, desc[UR12][R4.64] ;  /* 0x0000000c04002981 */ /* 0x000362000c1e1900 */
[----:B0-----:R-:W-:-:S04]  /*e2e0*/  VIADD R7, R7, 0xffffff80 ;  /* 0xffffff8007077836 */ /* 0x001fc80000000000 */
[----:B------:R-:W-:Y:S02]  /*e2f0*/  @!UP1 ULDC UR10, c[0x0][0xad4] ;  /* 0x0002b500000a9ab9 */ /* 0x000fe40000000800 */
[----:B------:R-:W-:Y:S01]  /*e300*/  IMAD.U32 R22, RZ, RZ, UR10 ;  /* 0x0000000aff167e24 */ /* 0x000fe2000f8e00ff */
[----:B------:R-:W-:Y:S02]  /*e310*/  ISETP.GT.AND P0, PT, R7, 0x7f, PT ;  /* 0x0000007f0700780c */ /* 0x000fe40003f04270 */
[----:B--2---:R-:W-:-:S13]  /*e320*/  @P1 R2UR UR4, R6 ;  /* 0x00000000060412ca */ /* 0x004fda00000e0000 */
[----:B------:R-:W-:Y:S01]  /*e330*/  USHF.R.S32.HI UR21, URZ, 0x1f, UR4 ;  /* 0x0000001f3f157899 */ /* 0x000fe20008011404 */
[----:B-1----:R-:W-:Y:S11]  /*e340*/  @P2 BRA `(.L_x_3426) ;  /* 0x0000000000142947 */ /* 0x002ff60003800000 */
[----:B------:R-:W-:Y:S05]  /*e350*/  @!P1 BRA `(.L_x_3426) ;  /* 0x0000000000109947 */ /* 0x000fea0003800000 */
[----:B------:R-:W-:Y:S02]  /*e360*/  ULDC.64 UR8, c[0x0][0x208] ;  /* 0x0000820000087ab9 */ /* 0x000fe40000000a00 */
[----:B------:R-:W2:Y:S04]  /*e370*/  LDG.E R5, desc[UR8][R2.64] ;  /* 0x0000000802057981 */ /* 0x000ea8000c1e1900 */
[----:B-----5:R-:W2:Y:S02]  /*e380*/  LDG.E R0, desc[UR8][R2.64+0x4] ;  /* 0x0000040802007981 */ /* 0x020ea4000c1e1900 */
[----:B--2---:R-:W-:-:S07]  /*e390*/  IMAD.IADD R0, R0, 0x1, -R5 ;  /* 0x0000000100007824 */ /* 0x004fce00078e0a05 */
.L_x_3426:
[----:B------:R-:W-:Y:S01]  /*e3a0*/  R2UR UR8, R231 ;  /* 0x00000000e70872ca */ /* 0x000fe200000e0000 */
[----:B------:R-:W-:Y:S01]  /*e3b0*/  BSSY B1, `(.L_x_3427) ;  /* 0x0000040000017945 */ /* 0x000fe20003800000 */
[----:B------:R-:W-:-:S11]  /*e3c0*/  R2UR UR9, R233 ;  /* 0x00000000e90972ca */ /* 0x000fd600000e0000 */
[----:B------:R-:W-:Y:S02]  /*e3d0*/  USEL UR8, UR8, URZ, !UP0 ;  /* 0x0000003f08087287 */ /* 0x000fe4000c000000 */
[----:B------:R-:W-:Y:S01]  /*e3e0*/  USEL UR9, UR9, URZ, !UP0 ;  /* 0x0000003f09097287 */ /* 0x000fe2000c000000 */
[----:B------:R-:W-:Y:S11]  /*e3f0*/  @P0 BRA `(.L_x_3428) ;  /* 0x0000000000ec0947 */ /* 0x000ff60003800000 */
[----:B------:R-:W0:Y:S01]  /*e400*/  S2R R3, SR_TID.X ;  /* 0x0000000000037919 */ /* 0x000e220000002100 */
[----:B------:R-:W1:Y:S01]  /*e410*/  LDC R9, c[0x0][0xbe8] ;  /* 0x0002fa00ff097b82 */ /* 0x000e620000000800 */
[----:B------:R-:W-:-:S13]  /*e420*/  R2UR UR10, R229 ;  /* 0x00000000e50a72ca */ /* 0x000fda00000e0000 */
[----:B------:R-:W-:-:S04]  /*e430*/  IMAD.U32 R2, RZ, RZ, UR10 ;  /* 0x0000000aff027e24 */ /* 0x000fc8000f8e00ff */
[----:B0-----:R-:W-:Y:S02]  /*e440*/  IMAD R2, R2, 0x80, R3 ;  /* 0x0000008002027824 */ /* 0x001fe400078e0203 */
[----:B-1---5:R-:W-:Y:S02]  /*e450*/  IMAD R3, R0, R9, RZ ;  /* 0x0000000900037224 */ /* 0x022fe400078e02ff */
        /* <DEDUP_REMOVED lines=53> */
.L_x_3428:
[----:B------:R-:W-:Y:S05]  /*e7b0*/  BSYNC B1 ;  /* 0x0000000000017941 */ /* 0x000fea0003800000 */
.L_x_3427:
[----:B------:R-:W-:-:S13]  /*e7c0*/  R2UR UR10, R22 ;  /* 0x00000000160a72ca */ /* 0x000fda00000e0000 */
[----:B------:R-:W-:-:S06]  /*e7d0*/  UISETP.GT.AND UP0, UPT, UR10, 0x1, UPT ;  /* 0x000000010a00788c */ /* 0x000fcc000bf04270 */
[----:B------:R-:W-:-:S13]  /*e7e0*/  PLOP3.LUT P0, PT, PT, PT, UP0, 0x80, 0x0 ;  /* 0x000000000000781c */ /* 0x000fda0003f0f008 */
[----:B------:R-:W-:Y:S05]  /*e7f0*/  @P0 BRA `(.L_x_3423) ;  /* 0x00000008001c0947 */ /* 0x000fea0003800000 */
[----:B------:R-:W1:Y:S01]  /*e800*/  LDC R11, c[0x0][0xbe8] ;  /* 0x0002fa00ff0b7b82 */ /* 0x000e620000000800 */
[----:B------:R-:W-:Y:S01]  /*e810*/  ULDC.64 UR14, c[0x0][0xaa0] ;  /* 0x0002a800000e7ab9 */ /* 0x000fe20000000a00 */
[----:B------:R-:W-:Y:S01]  /*e820*/  R2UR UR16, R229 ;  /* 0x00000000e51072ca */ /* 0x000fe200000e0000 */
[----:B------:R-:W-:Y:S01]  /*e830*/  UIMAD UR12, UR21, UR14, URZ ;  /* 0x0000000e150c72a4 */ /* 0x000fe2000f8e023f */
[----:B------:R-:W-:Y:S01]  /*e840*/  R2UR UR17, R228 ;  /* 0x00000000e41172ca */ /* 0x000fe200000e0000 */
[----:B------:R-:W-:Y:S01]  /*e850*/  UIMAD.WIDE.U32 UR10, UR4, UR14, URZ ;  /* 0x0000000e040a72a5 */ /* 0x000fe2000f8e003f */
[----:B------:R-:W-:Y:S01]  /*e860*/  IMAD R2, R19, 0x20, R230 ;  /* 0x0000002013027824 */ /* 0x000fe200078e02e6 */
[----:B------:R-:W-:Y:S01]  /*e870*/  UIMAD UR12, UR4, UR15, UR12 ;  /* 0x0000000f040c72a4 */ /* 0x000fe2000f8e020c */
[----:B------:R-:W-:Y:S03]  /*e880*/  BSSY B1, `(.L_x_3429) ;  /* 0x0000045000017945 */ /* 0x000fe60003800000 */
[----:B------:R-:W-:-:S03]  /*e890*/  UIADD3 UR11, UR11, UR12, URZ ;  /* 0x0000000c0b0b7290 */ /* 0x000fc6000fffe03f */
[----:B------:R-:W-:Y:S01]  /*e8a0*/  ULDC.64 UR12, c[0x0][0xae8] ;  /* 0x0002ba00000c7ab9 */ /* 0x000fe20000000a00 */
[----:B0-----:R-:W-:Y:S02]  /*e8b0*/  IMAD.U32 R5, RZ, RZ, UR16 ;  /* 0x00000010ff057e24 */ /* 0x001fe4000f8e00ff */
[----:B------:R-:W-:Y:S02]  /*e8c0*/  UIMAD.WIDE.U32 UR10, UR17, UR12, UR10 ;  /* 0x0000000c110a72a5 */ /* 0x000fe4000f8e000a */
[----:B------:R-:W-:Y:S02]  /*e8d0*/  IMAD R6, R5, 0x80, R2 ;  /* 0x0000008005067824 */ /* 0x000fe400078e0202 */
[----:B------:R-:W-:Y:S02]  /*e8e0*/  UIMAD UR11, UR17, UR13, UR11 ;  /* 0x0000000d110b72a4 */ /* 0x000fe4000f8e020b */
[----:B------:R-:W-:Y:S01]  /*e8f0*/  IMAD.MOV.U32 R5, RZ, RZ, R6 ;  /* 0x000000ffff057224 */ /* 0x000fe200078e0006 */
[----:B-1----:R-:W-:Y:S01]  /*e900*/  ISETP.NE.AND P0, PT, R11, 0x1, PT ;  /* 0x000000010b00780c */ /* 0x002fe20003f05270 */
[----:B------:R-:W-:-:S02]  /*e910*/  ULDC.64 UR12, c[0x0][0xaf0] ;  /* 0x0002bc00000c7ab9 */ /* 0x000fc40000000a00 */
[----:B------:R-:W-:-:S04]  /*e920*/  UIMAD UR9, UR9, UR12, URZ ;  /* 0x0000000c090972a4 */ /* 0x000fc8000f8e023f */
[----:B------:R-:W-:Y:S02]  /*e930*/  UIMAD UR4, UR8, UR13, UR9 ;  /* 0x0000000d080472a4 */ /* 0x000fe4000f8e0209 */
[----:B------:R-:W-:-:S03]  /*e940*/  UIMAD.WIDE.U32 UR8, UR8, UR12, UR10 ;  /* 0x0000000c080872a5 */ /* 0x000fc6000f8e000a */
[----:B------:R-:W-:Y:S01]  /*e950*/  ULDC.64 UR10, c[0x0][0xae0] ;  /* 0x0002b800000a7ab9 */ /* 0x000fe20000000a00 */
[----:B------:R-:W0:Y:S01]  /*e960*/  @P0 LDC R3, c[0x0][0xbec] ;  /* 0x0002fb00ff030b82 */ /* 0x000e220000000800 */
[----:B------:R-:W-:-:S07]  /*e970*/  UIADD3 UR4, UR9, UR4, URZ ;  /* 0x0000000409047290 */ /* 0x000fce000fffe03f */
[----:B------:R-:W1:Y:S01]  /*e980*/  @P0 LDC R7, c[0x0][0xbf0] ;  /* 0x0002fc00ff070b82 */ /* 0x000e620000000800 */
[----:B0-----:R-:W-:-:S04]  /*e990*/  @P0 IMAD.HI.U32 R2, R6, R3, RZ ;  /* 0x0000000306020227 */ /* 0x001fc800078e00ff */
[----:B------:R-:W-:Y:S02]  /*e9a0*/  IMAD.U32 R3, RZ, RZ, UR9 ;  /* 0x00000009ff037e24 */ /* 0x000fe4000f8e00ff */
[----:B------:R-:W-:Y:S01]  /*e9b0*/  IMAD.U32 R3, RZ, RZ, UR4 ;  /* 0x00000004ff037e24 */ /* 0x000fe2000f8e00ff */
[----:B-1----:R-:W-:-:S04]  /*e9c0*/  @P0 SHF.R.U32.HI R5, RZ, R7, R2 ;  /* 0x00000007ff050219 */ /* 0x002fc80000011602 */
[--C-:B------:R-:W-:Y:S01]  /*e9d0*/  SHF.R.S32.HI R2, RZ, 0x1f, R5.reuse ;  /* 0x0000001fff027819 */ /* 0x100fe20000011405 */
[----:B------:R-:W-:-:S04]  /*e9e0*/  IMAD.MOV R7, RZ, RZ, -R5 ;  /* 0x000000ffff077224 */ /* 0x000fc800078e0a05 */
[----:B------:R-:W-:Y:S02]  /*e9f0*/  IMAD R4, R2, UR10, RZ ;  /* 0x0000000a02047c24 */ /* 0x000fe4000f8e02ff */
[----:B------:R-:W-:Y:S01]  /*ea00*/  IMAD.U32 R2, RZ, RZ, UR8 ;  /* 0x00000008ff027e24 */ /* 0x000fe2000f8e00ff */
[----:B------:R-:W-:Y:S01]  /*ea10*/  ULDC.64 UR8, c[0x0][0xad8] ;  /* 0x0002b60000087ab9 */ /* 0x000fe20000000a00 */
[----:B------:R-:W-:Y:S02]  /*ea20*/  IMAD R7, R11, R7, R6 ;  /* 0x000000070b077224 */ /* 0x000fe400078e0206 */
[C---:B------:R-:W-:Y:S02]  /*ea30*/  IMAD R9, R5.reuse, UR11, R4 ;  /* 0x0000000b05097c24 */ /* 0x040fe4000f8e0204 */
[----:B------:R-:W-:Y:S01]  /*ea40*/  IMAD.WIDE.U32 R2, R5, UR10, R2 ;  /* 0x0000000a05027c25 */ /* 0x000fe2000f8e0002 */
[----:B------:R-:W-:-:S03]  /*ea50*/  SHF.R.S32.HI R4, RZ, 0x1f, R7 ;  /* 0x0000001fff047819 */ /* 0x000fc60000011407 */
[----:B------:R-:W-:Y:S02]  /*ea60*/  IMAD.U32 R5, RZ, RZ, UR16 ;  /* 0x00000010ff057e24 */ /* 0x000fe4000f8e00ff */
[----:B------:R-:W-:Y:S02]  /*ea70*/  IMAD.IADD R3, R3, 0x1, R9 ;  /* 0x0000000103037824 */ /* 0x000fe400078e0209 */
[----:B------:R-:W-:Y:S02]  /*ea80*/  IMAD R8, R5, 0x80, R230 ;  /* 0x0000008005087824 */ /* 0x000fe400078e02e6 */
[----:B------:R-:W-:Y:S02]  /*ea90*/  IMAD R6, R4, UR8, RZ ;  /* 0x0000000804067c24 */ /* 0x000fe4000f8e02ff */
[----:B-----5:R-:W-:Y:S02]  /*eaa0*/  IMAD R11, R0, R11, RZ ;  /* 0x0000000b000b7224 */ /* 0x020fe400078e02ff */
[----:B------:R-:W-:-:S02]  /*eab0*/  VIADD R4, R8, 0x40 ;  /* 0x0000004008047836 */ /* 0x000fc40000000000 */
[C---:B------:R-:W-:Y:S01]  /*eac0*/  IMAD R5, R7.reuse, UR9, R6 ;  /* 0x0000000907057c24 */ /* 0x040fe2000f8e0206 */
[-C--:B------:R-:W-:Y:S01]  /*ead0*/  ISETP.GE.AND P2, PT, R8, R11.reuse, PT ;  /* 0x0000000b0800720c */ /* 0x080fe20003f46270 */
[----:B------:R-:W-:Y:S01]  /*eae0*/  IMAD.WIDE.U32 R2, R7, UR8, R2 ;  /* 0x0000000807027c25 */ /* 0x000fe2000f8e0002 */
[----:B------:R-:W-:Y:S01]  /*eaf0*/  ULDC.64 UR8, c[0x0][0xa80] ;  /* 0x0002a00000087ab9 */ /* 0x000fe20000000a00 */
[----:B------:R-:W-:Y:S02]  /*eb00*/  ISETP.GE.AND P1, PT, R4, R11, PT ;  /* 0x0000000b0400720c */ /* 0x000fe40003f26270 */
[----:B------:R-:W-:Y:S01]  /*eb10*/  IMAD.IADD R3, R3, 0x1, R5 ;  /* 0x0000000103037824 */ /* 0x000fe200078e0205 */
[----:B------:R-:W-:Y:S01]  /*eb20*/  LEA R4, P3, R2, UR8, 0x1 ;  /* 0x0000000802047c11 */ /* 0x000fe2000f8608ff */
[----:B------:R-:W-:Y:S02]  /*eb30*/  VIADD R0, R8, 0x20 ;  /* 0x0000002008007836 */ /* 0x000fe40000000000 */
[----:B------:R-:W-:Y:S01]  /*eb40*/  IMAD.SHL.U32 R7, R19, 0x8, RZ ;  /* 0x0000000813077824 */ /* 0x000fe200078e00ff */
[----:B------:R-:W-:-:S02]  /*eb50*/  LEA.HI.X R5, R2, UR9, R3, 0x1, P3 ;  /* 0x0000000902057c11 */ /* 0x000fc400098f0c03 */
[----:B------:R-:W-:Y:S01]  /*eb60*/  ISETP.GE.AND P0, PT, R0, R11, PT ;  /* 0x0000000b0000720c */ /* 0x000fe20003f06270 */
[C---:B------:R-:W-:Y:S01]  /*eb70*/  VIADD R9, R7.reuse, 0x80 ;  /* 0x0000008007097836 */ /* 0x040fe20000000000 */
[----:B------:R0:W1:Y:S01]  /*eb80*/  SHFL.IDX PT, R2, R4, RZ, 0x181f ;  /* 0x00181fff04027589 */ /* 0x00006200000e0000 */
[----:B------:R-:W-:Y:S01]  /*eb90*/  VIADD R13, R7, 0x40 ;  /* 0x00000040070d7836 */ /* 0x000fe20000000000 */
[----:B------:R-:W-:Y:S02]  /*eba0*/  SHF.R.S32.HI R12, RZ, 0x1f, R7 ;  /* 0x0000001fff0c7819 */ /* 0x000fe40000011407 */
[----:B------:R0:W2:Y:S01]  /*ebb0*/  SHFL.IDX PT, R0, R5, RZ, 0x181f ;  /* 0x00181fff05007589 */ /* 0x0000a200000e0000 */
[----:B------:R-:W-:Y:S02]  /*ebc0*/  SHF.R.S32.HI R6, RZ, 0x1f, R9 ;  /* 0x0000001fff067819 */ /* 0x000fe40000011409 */
[----:B------:R-:W-:Y:S01]  /*ebd0*/  SHF.R.S32.HI R10, RZ, 0x1f, R13 ;  /* 0x0000001fff0a7819 */ /* 0x000fe2000001140d */
[----:B------:R-:W-:Y:S06]  /*ebe0*/  @P2 BRA `(.L_x_3430) ;  /* 0x0000000000382947 */ /* 0x000fec0003800000 */
        /* <DEDUP_REMOVED lines=10> */
[----:B------:R3:W-:Y:S01]  /*ec90*/  @!P4 ST.E.128 desc[UR8][R14.64], RZ ;  /* 0x000000ff0e00c985 */ /* 0x0007e2000c101d08 */
[----:B------:R-:W-:-:S03]  /*eca0*/  @!P2 LEA.HI.X R3, R9, R0, R6, 0x1, P6 ;  /* 0x000000000903a211 */ /* 0x000fc600030f0c06 */
[----:B------:R3:W-:Y:S04]  /*ecb0*/  @!P3 ST.E.128 desc[UR8][R20.64], RZ ;  /* 0x000000ff1400b985 */ /* 0x0007e8000c101d08 */
[----:B------:R3:W-:Y:S02]  /*ecc0*/  @!P2 ST.E.128 desc[UR8][R2.64], RZ ;  /* 0x000000ff0200a985 */ /* 0x0007e4000c101d08 */
.L_x_3430:
[----:B------:R-:W-:Y:S05]  /*ecd0*/  BSYNC B1 ;  /* 0x0000000000017941 */ /* 0x000fea0003800000 */
.L_x_3429:
        /* <DEDUP_REMOVED lines=8> */
[----:B------:R-:W-:-:S09]  /*ed60*/  ISETP.GE.AND P6, PT, R9, UR4, PT ;  /* 0x0000000409007c0c */ /* 0x000fd2000bfc6270 */
[-C--:B-1----:R-:W-:Y:S02]  /*ed70*/  @!P4 LEA R14, P0, R7, R2.reuse, 0x1 ;  /* 0x00000002070ec211 */ /* 0x082fe400078008ff */
[-C--:B------:R-:W-:Y:S02]  /*ed80*/  @!P5 LEA R20, P2, R13, R2.reuse, 0x1 ;  /* 0x000000020d14d211 */ /* 0x080fe400078408ff */
[----:B------:R-:W-:Y:S02]  /*ed90*/  @!P6 LEA R2, P3, R9, R2, 0x1 ;  /* 0x000000020902e211 */ /* 0x000fe400078608ff */
[-C--:B----4-:R-:W-:Y:S02]  /*eda0*/  @!P4 LEA.HI.X R15, R7, R0.reuse, R12, 0x1, P0 ;  /* 0x00000000070fc211 */ /* 0x090fe400000f0c0c */
[-C--:B------:R-:W-:Y:S02]  /*edb0*/  @!P5 LEA.HI.X R21, R13, R0.reuse, R10, 0x1, P2 ;  /* 0x000000000d15d211 */ /* 0x080fe400010f0c0a */
[----:B------:R-:W-:Y:S01]  /*edc0*/  @!P6 LEA.HI.X R3, R9, R0, R6, 0x1, P3 ;  /* 0x000000000903e211 */ /* 0x000fe200018f0c06 */
[----:B------:R3:W-:Y:S04]  /*edd0*/  @!P4 ST.E.128 desc[UR8][R14.64], RZ ;  /* 0x000000ff0e00c985 */ /* 0x0007e8000c101d08 */
[----:B------:R3:W-:Y:S04]  /*ede0*/  @!P5 ST.E.128 desc[UR8][R20.64], RZ ;  /* 0x000000ff1400d985 */ /* 0x0007e8000c101d08 */
[----:B------:R3:W-:Y:S02]  /*edf0*/  @!P6 ST.E.128 desc[UR8][R2.64], RZ ;  /* 0x000000ff0200e985 */ /* 0x0007e4000c101d08 */
.L_x_3432:
[----:B------:R-:W-:Y:S05]  /*ee00*/  BSYNC B1 ;  /* 0x0000000000017941 */ /* 0x000fea0003800000 */
.L_x_3431:
        /* <DEDUP_REMOVED lines=12> */
[-C--:B0-----:R-:W-:Y:S02]  /*eed0*/  @!P3 LEA.HI.X R15, R7, R0.reuse, R12, 0x1, P0 ;  /* 0x00000000070fb211 */ /* 0x081fe400000f0c0c */
[-C--:B------:R-:W-:Y:S02]  /*eee0*/  @!P4 LEA.HI.X R21, R13, R0.reuse, R10, 0x1, P1 ;  /* 0x000000000d15c211 */ /* 0x080fe400008f0c0a */
[----:B------:R-:W-:Y:S01]  /*eef0*/  @!P5 LEA.HI.X R3, R9, R0, R6, 0x1, P2 ;  /* 0x000000000903d211 */ /* 0x000fe200010f0c06 */
[----:B------:R3:W-:Y:S04]  /*ef00*/  @!P3 ST.E.128 desc[UR8][R14.64], RZ ;  /* 0x000000ff0e00b985 */ /* 0x0007e8000c101d08 */
[----:B------:R3:W-:Y:S04]  /*ef10*/  @!P4 ST.E.128 desc[UR8][R20.64], RZ ;  /* 0x000000ff1400c985 */ /* 0x0007e8000c101d08 */
[----:B------:R3:W-:Y:S02]  /*ef20*/  @!P5 ST.E.128 desc[UR8][R2.64], RZ ;  /* 0x000000ff0200d985 */ /* 0x0007e4000c101d08 */
.L_x_3434:
[----:B------:R-:W-:Y:S05]  /*ef30*/  BSYNC B1 ;  /* 0x0000000000017941 */ /* 0x000fea0003800000 */
.L_x_3433:
        /* <DEDUP_REMOVED lines=9> */
[----:B------:R-:W-:-:S09]  /*efd0*/  ISETP.GE.AND P5, PT, R9, UR4, PT ;  /* 0x0000000409007c0c */ /* 0x000fd2000bfa6270 */
[-C--:B--2---:R-:W-:Y:S02]  /*efe0*/  @!P3 LEA R14, P0, R7, R2.reuse, 0x1 ;  /* 0x00000002070eb211 */ /* 0x084fe400078008ff */
        /* <DEDUP_REMOVED lines=8> */
.L_x_3423:
[----:B------:R-:W-:Y:S05]  /*f070*/  BSYNC B0 ;  /* 0x0000000000007941 */ /* 0x000fea0003800000 */
.L_x_3413:
[----:B------:R-:W-:Y:S02]  /*f080*/  ULDC UR4, c[0x0][0xc3c] ;  /* 0x00030f0000047ab9 */ /* 0x000fe40000000800 */
[----:B------:R-:W-:-:S06]  /*f090*/  UISETP.GE.AND UP0, UPT, UR7, UR4, UPT ;  /* 0x000000040700728c */ /* 0x000fcc000bf06270 */
[----:B------:R-:W-:-:S13]  /*f0a0*/  PLOP3.LUT P0, PT, PT, PT, UP0, 0x80, 0x0 ;  /* 0x000000000000781c */ /* 0x000fda0003f0f008 */
[----:B------:R-:W-:Y:S05]  /*f0b0*/  @!P0 BRA `(.L_x_3435) ;  /* 0xffffff2000108947 */ /* 0x000fea000383ffff */
[----:B------:R-:W-:Y:S05]  /*f0c0*/  EXIT ;  /* 0x000000000000794d */ /* 0x000fea0003800000 */
.L_x_3387:
        /* <DEDUP_REMOVED lines=20> */
.L_x_3436:
[----:B------:R-:W1:Y:S01]  /*f210*/  S2R R0, SR_TID.X ;  /* 0x0000000000007919 */ /* 0x000e620000002100 */
[----:B------:R-:W-:Y:S01]  /*f220*/  ULDC UR4, c[0x0][0xc3c] ;  /* 0x00030f0000047ab9 */ /* 0x000fe20000000800 */
[----:B------:R-:W-:Y:S01]  /*f230*/  ULDC.64 UR6, c[0x0][0x208] ;  /* 0x0000820000067ab9 */ /* 0x000fe20000000a00 */
[----:B------:R-:W-:Y:S01]  /*f240*/  IMAD.MOV.U32 R9, RZ, RZ, RZ ;  /* 0x000000ffff097224 */ /* 0x000fe200078e00ff */
[----:B------:R-:W-:Y:S01]  /*f250*/  ULDC UR5, c[0x0][0xc38] ;  /* 0x00030e0000057ab9 */ /* 0x000fe20000000800 */
[----:B-1----:R-:W-:-:S04]  /*f260*/  LOP3.LUT R0, R0, 0x1f, RZ, 0xc0, !PT ;  /* 0x0000001f00007812 */ /* 0x002fc800078ec0ff */
[----:B------:R-:W-:-:S04]  /*f270*/  ISETP.NE.AND P0, PT, R0, 0x1f, PT ;  /* 0x0000001f0000780c */ /* 0x000fc80003f05270 */
        /* <DEDUP_REMOVED lines=38> */
.L_x_3440:
        /* <DEDUP_REMOVED lines=13> */
[----:B0-----:R-:W-:-:S05]  /*f5b0*/  @!P6 IMAD.WIDE R2, R9, 0x4, R2 ;  /* 0x000000040902e825 */ /* 0x001fca00078e0202 */
[----:B------:R1:W2:Y:S02]  /*f5c0*/  @!P6 LDG.E R6, desc[UR8][R2.64] ;  /* 0x000000080206e981 */ /* 0x0002a4000c1e1900 */
[----:B-1----:R-:W-:-:S04]  /*f5d0*/  @!P6 IMAD.WIDE R2, R9, 0x4, R4 ;  /* 0x000000040902e825 */ /* 0x002fc800078e0204 */
[----:B------:R-:W-:-:S06]  /*f5e0*/  IMAD.MOV.U32 R9, RZ, RZ, RZ ;  /* 0x000000ffff097224 */ /* 0x000fcc00078e00ff */
        /* <DEDUP_REMOVED lines=22> */
.L_x_3438:
        /* <DEDUP_REMOVED lines=20> */
.L_x_3441:
[----:B-1----:R-:W-:Y:S01]  /*f890*/  IMAD R11, R12, UR5, R11 ;  /* 0x000000050c0b7c24 */ /* 0x002fe2000f8e020b */
[----:B------:R-:W1:Y:S01]  /*f8a0*/  MUFU.RCP R10, R10 ;  /* 0x0000000a000a7308 */ /* 0x000e620000001000 */
[----:B0-----:R-:W-:Y:S02]  /*f8b0*/  IMAD R9, R15, R4, RZ ;  /* 0x000000040f097224 */ /* 0x001fe400078e02ff */
[----:B------:R-:W-:Y:S01]  /*f8c0*/  IMAD.MOV.U32 R2, RZ, RZ, RZ ;  /* 0x000000ffff027224 */ /* 0x000fe200078e00ff */
[----:B------:R0:W-:Y:S03]  /*f8d0*/  STL [R1], R11 ;  /* 0x0000000b01007387 */ /* 0x0001e60000100800 */
[----:B------:R-:W-:Y:S01]  /*f8e0*/  IMAD.HI.U32 R2, R3, R9, R2 ;  /* 0x0000000903027227 */ /* 0x000fe200078e0002 */
[----:B------:R-:W-:Y:S02]  /*f8f0*/  IADD3 R9, -R11, UR6, RZ ;  /* 0x000000060b097c10 */ /* 0x000fe4000fffe1ff */
[----:B------:R-:W-:-:S02]  /*f900*/  IABS R3, R6 ;  /* 0x0000000600037213 */ /* 0x000fc40000000000 */
[----:B------:R-:W-:-:S03]  /*f910*/  IABS R13, R9 ;  /* 0x00000009000d7213 */ /* 0x000fc60000000000 */
[----:B------:R-:W-:Y:S02]  /*f920*/  IMAD.MOV R12, RZ, RZ, -R3 ;  /* 0x000000ffff0c7224 */ /* 0x000fe400078e0a03 */
[----:B0-----:R-:W-:-:S04]  /*f930*/  IMAD.HI.U32 R11, R2, R13, RZ ;  /* 0x0000000d020b7227 */ /* 0x001fc800078e00ff */
[----:B-1----:R-:W-:Y:S02]  /*f940*/  VIADD R3, R10, 0xffffffe ;  /* 0x0ffffffe0a037836 */ /* 0x002fe40000000000 */
[----:B------:R-:W-:-:S04]  /*f950*/  IMAD R13, R11, R12, R13 ;  /* 0x0000000c0b0d7224 */ /* 0x000fc800078e020d */
[----:B------:R-:W0:Y:S01]  /*f960*/  F2I.FTZ.U32.TRUNC.NTZ R3, R3 ;  /* 0x0000000300037305 */ /* 0x000e22000021f000 */
[----:B------:R-:W-:-:S13]  /*f970*/  ISETP.GT.U32.AND P1, PT, R4, R13, PT ;  /* 0x0000000d0400720c */ /* 0x000fda0003f24070 */
[----:B------:R-:W-:Y:S02]  /*f980*/  @!P1 IMAD.IADD R13, R13, 0x1, -R4 ;  /* 0x000000010d0d9824 */ /* 0x000fe400078e0a04 */
[----:B0-----:R-:W-:Y:S02]  /*f990*/  IMAD.MOV R2, RZ, RZ, -R3 ;  /* 0x000000ffff027224 */ /* 0x001fe400078e0a03 */
[----:B------:R-:W-:Y:S01]  /*f9a0*/  @!P1 VIADD R11, R11, 0x1 ;  /* 0x000000010b0b9836 */ /* 0x000fe20000000000 */
[----:B------:R-:W-:Y:S01]  /*f9b0*/  ISETP.GE.U32.AND P0, PT, R13, R4, PT ;  /* 0x000000040d00720c */ /* 0x000fe20003f06070 */
[----:B------:R-:W-:Y:S01]  /*f9c0*/  IMAD R13, R2, R7, RZ ;  /* 0x00000007020d7224 */ /* 0x000fe200078e02ff */
[----:B------:R-:W-:Y:S01]  /*f9d0*/  ISETP.NE.AND P1, PT, R6, RZ, PT ;  /* 0x000000ff0600720c */ /* 0x000fe20003f25270 */
[----:B------:R-:W-:-:S04]  /*f9e0*/  IMAD.MOV.U32 R2, RZ, RZ, RZ ;  /* 0x000000ffff027224 */ /* 0x000fc800078e00ff */
[----:B------:R-:W-:Y:S01]  /*f9f0*/  IMAD.HI.U32 R4, R3, R13, R2 ;  /* 0x0000000d03047227 */ /* 0x000fe200078e0002 */
[----:B------:R-:W-:-:S04]  /*fa00*/  LOP3.LUT R2, R9, R6, RZ, 0x3c, !PT ;  /* 0x0000000609027212 */ /* 0x000fc800078e3cff */
[----:B------:R-:W-:Y:S01]  /*fa10*/  ISETP.GE.AND P2, PT, R2, RZ, PT ;  /* 0x000000ff0200720c */ /* 0x000fe20003f46270 */
[----:B------:R-:W-:Y:S01]  /*fa20*/  @P0 VIADD R11, R11, 0x1 ;  /* 0x000000010b0b0836 */ /* 0x000fe20000000000 */
[----:B------:R-:W-:-:S05]  /*fa30*/  IABS R2, R8 ;  /* 0x0000000800027213 */ /* 0x000fca0000000000 */
[----:B------:R-:W-:-:S06]  /*fa40*/  IMAD.MOV R2, RZ, RZ, -R2 ;  /* 0x000000ffff027224 */ /* 0x000fcc00078e0a02 */
[----:B------:R-:W-:Y:S01]  /*fa50*/  @!P2 IMAD.MOV R11, RZ, RZ, -R11 ;  /* 0x000000ffff0ba224 */ /* 0x000fe200078e0a0b */
[----:B------:R-:W-:-:S04]  /*fa60*/  @!P1 LOP3.LUT R11, RZ, R6, RZ, 0x33, !PT ;  /* 0x00000006ff0b9212 */ /* 0x000fc800078e33ff */
[-C--:B------:R-:W-:Y:S01]  /*fa70*/  IABS R3, R11.reuse ;  /* 0x0000000b00037213 */ /* 0x080fe20000000000 */
[----:B------:R-:W-:-:S04]  /*fa80*/  IMAD R6, R6, R11, RZ ;  /* 0x0000000b06067224 */ /* 0x000fc800078e02ff */
[----:B------:R-:W-:-:S04]  /*fa90*/  IMAD.HI.U32 R4, R4, R3, RZ ;  /* 0x0000000304047227 */ /* 0x000fc800078e00ff */
[----:B------:R-:W-:Y:S02]  /*faa0*/  IMAD R2, R4, R2, R3 ;  /* 0x0000000204027224 */ /* 0x000fe400078e0203 */
[----:B------:R-:W-:-:S03]  /*fab0*/  IMAD.IADD R6, R9, 0x1, -R6 ;  /* 0x0000000109067824 */ /* 0x000fc600078e0a06 */
[----:B------:R-:W-:Y:S02]  /*fac0*/  ISETP.GT.U32.AND P1, PT, R7, R2, PT ;  /* 0x000000020700720c */ /* 0x000fe40003f24070 */
[----:B------:R1:W-:Y:S11]  /*fad0*/  STL [R1+0x4], R6 ;  /* 0x0000040601007387 */ /* 0x0003f60000100800 */
[----:B------:R-:W-:-:S02]  /*fae0*/  @!P1 IMAD.IADD R2, R2, 0x1, -R7 ;  /* 0x0000000102029824 */ /* 0x000fc400078e0a07 */
        /* <DEDUP_REMOVED lines=11> */
[----:B------:R-:W-:Y:S02]  /*fba0*/  VIADD R2, R5, UR4 ;  /* 0x0000000405027c36 */ /* 0x000fe40008000000 */
[----:B------:R-:W-:-:S03]  /*fbb0*/  IMAD R3, R11, 0x10000, R4 ;  /* 0x000100000b037824 */ /* 0x000fc600078e0204 */
[----:B------:R1:W-:Y:S04]  /*fbc0*/  STL [R1+0xc], R2 ;  /* 0x00000c0201007387 */ /* 0x0003e80000100800 */
[----:B------:R1:W-:Y:S01]  /*fbd0*/  STL [R1+0x8], R3 ;  /* 0x0000080301007387 */ /* 0x0003e20000100800 */
[----:B------:R-:W-:Y:S05]  /*fbe0*/  BRA `(.L_x_3442) ;  /* 0x0000000000107947 */ /* 0x000fea0003800000 */
.L_x_3439:
[----:B------:R-:W-:Y:S01]  /*fbf0*/  IMAD.U32 R2, RZ, RZ, UR6 ;  /* 0x00000006ff027e24 */ /* 0x000fe2000f8e00ff */
[----:B------:R0:W-:Y:S04]  /*fc00*/  STL [R1+0x4], RZ ;  /* 0x000004ff01007387 */ /* 0x0001e80000100800 */
[----:B------:R0:W-:Y:S04]  /*fc10*/  STL [R1+0x8], RZ ;  /* 0x000008ff01007387 */ /* 0x0001e80000100800 */
[----:B------:R0:W-:Y:S02]  /*fc20*/  STL [R1], R2 ;  /* 0x0000000201007387 */ /* 0x0001e40000100800 */
.L_x_3442:
[----:B------:R-:W2:Y:S04]  /*fc30*/  LDL R4, [R1] ;  /* 0x0000000001047983 */ /* 0x000ea80000100800 */
[----:B------:R-:W2:Y:S04]  /*fc40*/  LDL R5, [R1+0x4] ;  /* 0x0000040001057983 */ /* 0x000ea80000100800 */
[----:B-1----:R-:W2:Y:S04]  /*fc50*/  LDL R6, [R1+0x8] ;  /* 0x0000080001067983 */ /* 0x002ea80000100800 */
[----:B------:R-:W2:Y:S01]  /*fc60*/  LDL R7, [R1+0xc] ;  /* 0x00000c0001077983 */ /* 0x000ea20000100800 */
[----:B------:R-:W-:-:S13]  /*fc70*/  ISETP.NE.AND P0, PT, R0, RZ, PT ;  /* 0x000000ff0000720c */ /* 0x000fda0003f05270 */
[----:B------:R-:W1:Y:S01]  /*fc80*/  @!P0 S2R R3, SR_CgaCtaId ;  /* 0x0000000000038919 */ /* 0x000e620000008800 */
[----:B------:R-:W-:-:S04]  /*fc90*/  @!P0 MOV R0, 0x400 ;  /* 0x0000040000008802 */ /* 0x000fc80000000f00 */
[----:B-1----:R-:W-:-:S05]  /*fca0*/  @!P0 LEA R0, R3, R0, 0x18 ;  /* 0x0000000003008211 */ /* 0x002fca00078ec0ff */
[----:B--2---:R1:W-:Y:S01]  /*fcb0*/  @!P0 STS.128 [R0+0x368d0], R4 ;  /* 0x0368d00400008388 */ /* 0x0043e20000000c00 */
[----:B------:R-:W-:Y:S06]  /*fcc0*/  BAR.ARV 0x5, 0x180 ;  /* 0x0146000000007b1d */ /* 0x000fec0000002000 */
.L_x_3437:
[----:B-1----:R-:W3:Y:S01]  /*fcd0*/  LDL R0, [R1+0xc] ;  /* 0x00000c0001007983 */ /* 0x002ee20000100800 */
[----:B------:R-:W-:Y:S01]  /*fce0*/  ULDC UR4, c[0x0][0xc3c] ;  /* 0x00030f0000047ab9 */ /* 0x000fe20000000800 */
[----:B------:R-:W-:Y:S02]  /*fcf0*/  IMAD.MOV.U32 R19, RZ, RZ, RZ ;  /* 0x000000ffff137224 */ /* 0x000fe400078e00ff */
[----:B------:R1:W-:Y:S01]  /*fd00*/  STL [R1+0x48], RZ ;  /* 0x000048ff01007387 */ /* 0x0003e20000100800 */
[----:B---3--:R-:W-:Y:S01]  /*fd10*/  ISETP.GE.AND P0, PT, R0, UR4, PT ;  /* 0x0000000400007c0c */ /* 0x008fe2000bf06270 */
[----:B------:R-:W-:-:S05]  /*fd20*/  IMAD.MOV.U32 R0, RZ, RZ, 0x1 ;  /* 0x00000001ff007424 */ /* 0x000fca00078e00ff */
[----:B------:R1:W-:Y:S07]  /*fd30*/  STL [R1+0x14], R0 ;  /* 0x0000140001007387 */ /* 0x0003ee0000100800 */
[----:B------:R-:W-:Y:S05]  /*fd40*/  @P0 BRA `(.L_x_3443) ;  /* 0x0000005c003c0947 */ /* 0x000fea0003800000 */
[----:B--2---:R-:W2:Y:S01]  /*fd50*/  S2R R5, SR_TID.X ;  /* 0x0000000000057919 */ /* 0x004ea20000002100 */
[----:B------:R-:W3:Y:S01]  /*fd60*/  S2UR UR5, SR_CgaCtaId ;  /* 0x00000000000579c3 */ /* 0x000ee20000008800 */
[----:B------:R-:W-:Y:S01]  /*fd70*/  UMOV UR4, 0x400 ;  /* 0x0000040000047882 */ /* 0x000fe20000000000 */
[----:B------:R-:W-:Y:S01]  /*fd80*/  BSSY B8, `(.L_x_3443) ;  /* 0x00005cb000087945 */ /* 0x000fe20003800000 */
[----:B------:R-:W-:Y:S01]  /*fd90*/  IMAD.MOV.U32 R19, RZ, RZ, RZ ;  /* 0x000000ffff137224 */ /* 0x000fe200078e00ff */
[----:B------:R-:W-:Y:S01]  /*fda0*/  ULDC UR38, c[0x0][0xc] ;  /* 0x0000030000267ab9 */ /* 0x000fe20000000800 */
[----:B------:R-:W-:Y:S01]  /*fdb0*/  ULDC.64 UR36, c[0x0][0x198] ;  /* 0x0000660000247ab9 */ /* 0x000fe20000000a00 */
[----:B---3--:R-:W-:-:S06]  /*fdc0*/  ULEA UR4, UR5, UR4, 0x18 ;  /* 0x0000000405047291 */ /* 0x008fcc000f8ec03f */
[----:B------:R-:W-:Y:S01]  /*fdd0*/  IMAD.U32 R18, RZ, RZ, UR4 ;  /* 0x00000004ff127e24 */ /* 0x000fe2000f8e00ff */
[C---:B--2---:R-:W-:Y:S01]  /*fde0*/  LOP3.LUT R4, R5.reuse, 0x7f, RZ, 0xc0, !PT ;  /* 0x0000007f05047812 */ /* 0x044fe200078ec0ff */
[----:B-1----:R-:W-:-:S05]  /*fdf0*/  IMAD.SHL.U32 R0, R5, 0x8, RZ ;  /* 0x0000000805007824 */ /* 0x002fca00078e00ff */
[C---:B0-----:R-:W-:Y:S02]  /*fe00*/  LOP3.LUT R2, R0.reuse, 0x1f8, RZ, 0xc0, !PT ;  /* 0x000001f800027812 */ /* 0x041fe400078ec0ff */
[----:B------:R-:W-:Y:S02]  /*fe10*/  LOP3.LUT R0, R0, 0x38, RZ, 0xc0, !PT ;  /* 0x0000003800007812 */ /* 0x000fe400078ec0ff */
[----:B------:R-:W-:Y:S01]  /*fe20*/  LOP3.LUT R3, R2, 0x38, R5, 0x78, !PT ;  /* 0x0000003802037812 */ /* 0x000fe200078e7805 */
[----:B------:R-:W-:Y:S01]  /*fe30*/  IMAD.SHL.U32 R2, R4, 0x8, RZ ;  /* 0x0000000804027824 */ /* 0x000fe200078e00ff */
[----:B------:R-:W-:-:S04]  /*fe40*/  SHF.R.U32.HI R4, RZ, 0x3, R4 ;  /* 0x00000003ff047819 */ /* 0x000fc80000011604 */
[----:B------:R-:W-:Y:S01]  /*fe50*/  LOP3.LUT R3, R3, 0x200, R2, 0xf8, !PT ;  /* 0x0000020003037812 */ /* 0x000fe200078ef802 */
[----:B------:R-:W-:-:S04]  /*fe60*/  IMAD.SHL.U32 R2, R5, 0x10, RZ ;  /* 0x0000001005027824 */ /* 0x000fc800078e00ff */
[----:B------:R-:W-:Y:S01]  /*fe70*/  IMAD R3, R3, 0x2, R18 ;  /* 0x0000000203037824 */ /* 0x000fe200078e0212 */
[----:B------:R-:W-:Y:S01]  /*fe80*/  LOP3.LUT R4, R4, 0x70, R2, 0xf8, !PT ;  /* 0x0000007004047812 */ /* 0x000fe200078ef802 */
[----:B------:R-:W-:-:S03]  /*fe90*/  IMAD.MOV.U32 R2, RZ, RZ, 0x1 ;  /* 0x00000001ff027424 */ /* 0x000fc600078e00ff */
[----:B------:R-:W-:Y:S04]  /*fea0*/  STL [R1+0x24], R3 ;  /* 0x0000240301007387 */ /* 0x000fe80000100800 */
[----:B------:R0:W-:Y:S04]  /*feb0*/  STL [R1+0x14], R2 ;  /* 0x0000140201007387 */ /* 0x0001e80000100800 */
[----:B------:R1:W-:Y:S01]  /*fec0*/  STL [R1+0x48], RZ ;  /* 0x000048ff01007387 */ /* 0x0003e20000100800 */
[C---:B0-----:R-:W-:Y:S02]  /*fed0*/  LOP3.LUT R2, R0.reuse, 0x40, RZ, 0xfc, !PT ;  /* 0x0000004000027812 */ /* 0x041fe400078efcff */
[----:B-1----:R-:W-:-:S07]  /*fee0*/  LOP3.LUT R0, R0, 0x80, RZ, 0xfc, !PT ;  /* 0x0000008000007812 */ /* 0x002fce00078efcff */
.L_x_3549:
        /* <DEDUP_REMOVED lines=59> */
.L_x_3444:
[----:B------:R-:W0:Y:S01]  /*102a0*/  LDL.LU R3, [R1+0x8] ;  /* 0x0000080001037983 */ /* 0x000e220000300800 */
[----:B------:R-:W-:Y:S02]  /*102b0*/  ULDC.64 UR4, c[0x0][0xa20] ;  /* 0x0002880000047ab9 */ /* 0x000fe40000000a00 */
[----:B------:R-:W-:-:S04]  /*102c0*/  ISETP.NE.U32.AND P1, PT, RZ, UR4, PT ;  /* 0x00000004ff007c0c */ /* 0x000fc8000bf25070 */
[----:B------:R-:W-:Y:S02]  /*102d0*/  ISETP.NE.AND.EX P1, PT, RZ, UR5, PT, P1 ;  /* 0x00000005ff007c0c */ /* 0x000fe4000bf25310 */
[C---:B0-----:R-:W-:Y:S02]  /*102e0*/  LOP3.LUT R9, R3.reuse, 0xff000000, RZ, 0xc0, !PT ;  /* 0xff00000003097812 */ /* 0x041fe400078ec0ff */
[C---:B-1----:R-:W-:Y:S02]  /*102f0*/  LOP3.LUT R2, R3.reuse, 0xff0000, RZ, 0xc0, !PT ;  /* 0x00ff000003027812 */ /* 0x042fe400078ec0ff */
        /* <DEDUP_REMOVED lines=10> */
[----:B------:R-:W-:-:S05]  /*103a0*/  IADD3.X R7, R10, UR5, RZ, P0, !PT ;  /* 0x000000050a077c10 */ /* 0x000fca00087fe4ff */
[----:B------:R1:W5:Y:S01]  /*103b0*/  LDG.E R6, desc[UR6][R6.64] ;  /* 0x0000000606067981 */ /* 0x000362000c1e1900 */
[----:B------:R-:W-:Y:S05]  /*103c0*/  BRA `(.L_x_3446) ;  /* 0x0000000000147947 */ /* 0x000fea0003800000 */
.L_x_3445:
[----:B------:R-:W-:Y:S05]  /*103d0*/  @!P0 BRA `(.L_x_3446) ;  /* 0x0000000000108947 */ /* 0x000fea0003800000 */
[----:B------:R-:W-:Y:S02]  /*103e0*/  ULDC.64 UR4, c[0x0][0x208] ;  /* 0x0000820000047ab9 */ /* 0x000fe40000000a00 */
[----:B------:R-:W2:Y:S04]  /*103f0*/  LDG.E R6, desc[UR4][R4.64] ;  /* 0x0000000404067981 */ /* 0x000ea8000c1e1900 */
[----:B------:R-:W2:Y:S02]  /*10400*/  LDG.E R4, desc[UR4][R4.64+0x4] ;  /* 0x0000040404047981 */ /* 0x000ea4000c1e1900 */
[----:B--2---:R-:W-:-:S07]  /*10410*/  IMAD.IADD R6, R4, 0x1, -R6 ;  /* 0x0000000104067824 */ /* 0x004fce00078e0a06 */
.L_x_3446:
[----:B-----5:R-:W-:Y:S01]  /*10420*/  IMAD.IADD R6, R6, 0x1, -R0 ;  /* 0x0000000106067824 */ /* 0x020fe200078e0a00 */
[----:B------:R-:W-:Y:S01]  /*10430*/  LOP3.LUT R10, R9, 0xff, RZ, 0xc0, !PT ;  /* 0x000000ff090a7812 */ /* 0x000fe200078ec0ff */
[----:B0-----:R-:W-:Y:S01]  /*10440*/  IMAD.MOV.U32 R2, RZ, RZ, RZ ;  /* 0x000000ffff027224 */ /* 0x001fe200078e00ff */
[----:B------:R-:W-:Y:S01]  /*10450*/  BSSY B0, `(.L_x_3447) ;  /* 0x000002b000007945 */ /* 0x000fe20003800000 */
[C---:B------:R-:W-:Y:S01]  /*10460*/  VIADD R3, R6.reuse, 0x6f ;  /* 0x0000006f06037836 */ /* 0x040fe20000000000 */
[----:B------:R-:W-:Y:S01]  /*10470*/  ISETP.GE.AND P0, PT, R6, 0x1, PT ;  /* 0x000000010600780c */ /* 0x000fe20003f06270 */
[----:B------:R-:W-:Y:S02]  /*10480*/  IMAD.MOV.U32 R4, RZ, RZ, RZ ;  /* 0x000000ffff047224 */ /* 0x000fe400078e00ff */
[----:B------:R-:W-:-:S03]  /*10490*/  IMAD.HI R2, R3, -0x6db6db6d, R2 ;  /* 0x9249249303027827 */ /* 0x000fc600078e0202 */
[----:B------:R0:W-:Y:S01]  /*104a0*/  STL [R1+0x34], R4 ;  /* 0x0000340401007387 */ /* 0x0001e20000100800 */
[----:B------:R-:W-:Y:S01]  /*104b0*/  IMAD.MOV.U32 R11, RZ, RZ, R4 ;  /* 0x000000ffff0b7224 */ /* 0x000fe200078e0004 */
[----:B------:R-:W-:-:S04]  /*104c0*/  SHF.R.U32.HI R0, RZ, 0x1f, R2 ;  /* 0x0000001fff007819 */ /* 0x000fc80000011602 */
[----:B------:R-:W-:-:S05]  /*104d0*/  LEA.HI.SX32 R8, R2, R0, 0x1a ;  /* 0x0000000002087211 */ /* 0x000fca00078fd2ff */
[----:B------:R0:W-:Y:S04]  /*104e0*/  STL [R1+0x40], R8 ;  /* 0x0000400801007387 */ /* 0x0001e80000100800 */
[----:B------:R0:W-:Y:S01]  /*104f0*/  STL [R1+0x58], R10 ;  /* 0x0000580a01007387 */ /* 0x0001e20000100800 */
[----:B------:R-:W-:Y:S05]  /*10500*/  @!P0 BRA `(.L_x_3448) ;  /* 0x00000000007c8947 */ /* 0x000fea0003800000 */
[----:B------:R-:W-:-:S04]  /*10510*/  SHF.R.U32.HI R0, RZ, 0x10, R9 ;  /* 0x00000010ff007819 */ /* 0x000fc80000011609 */
        /* <DEDUP_REMOVED lines=10> */
[----:B-1----:R-:W-:Y:S01]  /*105c0*/  IMAD.HI.U32 R7, R3, R5, R2 ;  /* 0x0000000503077227 */ /* 0x002fe200078e0002 */
        /* <DEDUP_REMOVED lines=19> */
.L_x_3448:
[----:B------:R-:W-:Y:S05]  /*10700*/  BSYNC B0 ;  /* 0x0000000000007941 */ /* 0x000fea0003800000 */
.L_x_3447:
[----:B------:R-:W-:Y:S01]  /*10710*/  IMAD.MOV.U32 R0, RZ, RZ, R11 ;  /* 0x000000ffff007224 */ /* 0x000fe200078e000b */
[----:B------:R-:W-:Y:S03]  /*10720*/  BSSY B7, `(.L_x_3449) ;  /* 0x0000455000077945 */ /* 0x000fe60003800000 */
[----:B------:R-:W-:-:S05]  /*10730*/  IMAD R2, R10, R0, RZ ;  /* 0x000000000a027224 */ /* 0x000fca00078e02ff */
        /* <DEDUP_REMOVED lines=11> */
[----:B------:R-:W4:Y:S01]  /*107f0*/  LDC.64 R2, c[0x0][0xc60] ;  /* 0x00031800ff027b82 */ /* 0x000f220000000a00 */
[----:B------:R-:W3:Y:S01]  /*10800*/  FLO.U32 R0, UR4 ;  /* 0x0000000400007d00 */ /* 0x000ee200080e0000 */
[----:B------:R-:W-:Y:S01]  /*10810*/  ULDC.64 UR6, c[0x0][0x208] ;  /* 0x0000820000067ab9 */ /* 0x000fe20000000a00 */
[----:B---3--:R-:W-:-:S06]  /*10820*/  ISETP.EQ.U32.AND P0, PT, R0, R5, PT ;  /* 0x000000050000720c */ /* 0x008fcc0003f02070 */
[----:B------:R-:W4:Y:S07]  /*10830*/  POPC R5, UR4 ;  /* 0x0000000400057d09 */ /* 0x000f2e0008000000 */
[----:B----4-:R-:W3:Y:S01]  /*10840*/  @P0 ATOMG.E.ADD.STRONG.GPU PT, R3, desc[UR6][R2.64], R5 ;  /* 0x00000005020309a8 */ /* 0x010ee200081ee1c6 */
[----:B0-----:R-:W0:Y:S02]  /*10850*/  S2R R4, SR_LTMASK ;  /* 0x0000000000047919 */ /* 0x001e240000003900 */
[----:B0-----:R-:W-:-:S04]  /*10860*/  LOP3.LUT R4, R4, UR4, RZ, 0xc0, !PT ;  /* 0x0000000404047c12 */ /* 0x001fc8000f8ec0ff */
[----:B-1----:R-:W0:Y:S01]  /*10870*/  POPC R7, R4 ;  /* 0x0000000400077309 */ /* 0x002e220000000000 */
[----:B---3--:R-:W0:Y:S02]  /*10880*/  SHFL.IDX PT, R0, R3, R0, 0x1f ;  /* 0x00001f0003007589 */ /* 0x008e2400000e0000 */
[----:B0-----:R-:W-:-:S05]  /*10890*/  IADD3 R0, R0, UR38, R7 ;  /* 0x0000002600007c10 */ /* 0x001fca000fffe007 */
[----:B------:R3:W-:Y:S01]  /*108a0*/  STL [R1], R0 ;  /* 0x0000000001007387 */ /* 0x0007e20000100800 */
[----:B------:R-:W-:Y:S05]  /*108b0*/  BRA `(.L_x_3451) ;  /* 0x0000004000ec7947 */ /* 0x000fea0003800000 */
.L_x_3450:
        /* <DEDUP_REMOVED lines=8> */
[----:B0-----:R-:W-:Y:S02]  /*10940*/  IMAD.U32 R4, RZ, RZ, UR6 ;  /* 0x00000006ff047e24 */ /* 0x001fe4000f8e00ff */
[----:B------:R-:W0:Y:S01]  /*10950*/  LDC.64 R2, c[0x4][R2] ;  /* 0x0100000002027b82 */ /* 0x000e220000000a00 */
[----:B------:R-:W-:Y:S02]  /*10960*/  IMAD.U32 R5, RZ, RZ, UR7 ;  /* 0x00000007ff057e24 */ /* 0x000fe4000f8e00ff */
[----:B------:R-:W-:Y:S02]  /*10970*/  IMAD.U32 R6, RZ, RZ, UR8 ;  /* 0x00000008ff067e24 */ /* 0x000fe4000f8e00ff */
[----:B-1----:R-:W-:-:S02]  /*10980*/  IMAD.U32 R7, RZ, RZ, UR9 ;  /* 0x00000009ff077e24 */ /* 0x002fc4000f8e00ff */
[----:B------:R-:W-:Y:S02]  /*10990*/  IMAD.U32 R10, RZ, RZ, UR4 ;  /* 0x00000004ff0a7e24 */ /* 0x000fe4000f8e00ff */
[----:B--2---:R-:W-:Y:S02]  /*109a0*/  IMAD.U32 R11, RZ, RZ, UR5 ;  /* 0x00000005ff0b7e24 */ /* 0x004fe4000f8e00ff */
[----:B------:R-:W-:Y:S02]  /*109b0*/  IMAD.MOV.U32 R8, RZ, RZ, 0x70 ;  /* 0x00000070ff087424 */ /* 0x000fe400078e00ff */
[----:B------:R-:W-:Y:S02]  /*109c0*/  IMAD.MOV.U32 R12, RZ, RZ, 0x1 ;  /* 0x00000001ff0c7424 */ /* 0x000fe400078e00ff */
[----:B------:R-:W-:-:S07]  /*109d0*/  IMAD.MOV.U32 R13, RZ, RZ, RZ ;  /* 0x000000ffff0d7224 */ /* 0x000fce00078e00ff */
[----:B------:R-:W-:-:S07]  /*109e0*/  LEPC R20, `(.L_x_3453) ;  /* 0x000000001014794e */ /* 0x000fce0000000000 */
[----:B0-----:R-:W-:Y:S05]  /*109f0*/  CALL.ABS.NOINC R2 ;  /* 0x0000000002007343 */ /* 0x001fea0003c00000 */
.L_x_3453:
[----:B------:R-:W-:Y:S05]  /*10a00*/  BSYNC B6 ;  /* 0x0000000000067941 */ /* 0x000fea0003800000 */
.L_x_3452:
        /* <DEDUP_REMOVED lines=9> */
[----:B0-----:R-:W-:Y:S02]  /*10aa0*/  IMAD.U32 R4, RZ, RZ, UR6 ;  /* 0x00000006ff047e24 */ /* 0x001fe4000f8e00ff */
[----:B------:R-:W-:Y:S02]  /*10ab0*/  IMAD.U32 R5, RZ, RZ, UR7 ;  /* 0x00000007ff057e24 */ /* 0x000fe4000f8e00ff */
[----:B------:R-:W-:Y:S02]  /*10ac0*/  IMAD.U32 R6, RZ, RZ, UR8 ;  /* 0x00000008ff067e24 */ /* 0x000fe4000f8e00ff */
[----:B-1----:R-:W-:-:S02]  /*10ad0*/  IMAD.U32 R7, RZ, RZ, UR9 ;  /* 0x00000009ff077e24 */ /* 0x002fc4000f8e00ff */
[----:B------:R-:W-:Y:S02]  /*10ae0*/  IMAD.U32 R10, RZ, RZ, UR4 ;  /* 0x00000004ff0a7e24 */ /* 0x000fe4000f8e00ff */
[----:B--2---:R-:W-:Y:S02]  /*10af0*/  IMAD.U32 R11, RZ, RZ, UR5 ;  /* 0x00000005ff0b7e24 */ /* 0x004fe4000f8e00ff */
[----:B------:R-:W-:Y:S02]  /*10b00*/  IMAD.MOV.U32 R8, RZ, RZ, 0x70 ;  /* 0x00000070ff087424 */ /* 0x000fe400078e00ff */
[----:B------:R-:W-:Y:S02]  /*10b10*/  IMAD.MOV.U32 R12, RZ, RZ, 0x1 ;  /* 0x00000001ff0c7424 */ /* 0x000fe400078e00ff */
[----:B---3--:R-:W-:-:S07]  /*10b20*/  IMAD.MOV.U32 R13, RZ, RZ, RZ ;  /* 0x000000ffff0d7224 */ /* 0x008fce00078e00ff */
[----:B------:R-:W-:-:S07]  /*10b30*/  LEPC R20, `(.L_x_3456) ;  /* 0x000000001014794e */ /* 0x000fce0000000000 */
[----:B----4-:R-:W-:Y:S05]  /*10b40*/  CALL.ABS.NOINC R2 ;  /* 0x0000000002007343 */ /* 0x010fea0003c00000 */
.L_x_3456:
        /* <DEDUP_REMOVED lines=16> */
.L_x_3455:
[----:B------:R-:W-:Y:S05]  /*10c50*/  BSYNC B6 ;  /* 0x0000000000067941 */ /* 0x000fea0003800000 */
.L_x_3454:
[----:B0-----:R-:W3:Y:S01]  /*10c60*/  LDL.LU R4, [R1+0x20] ;  /* 0x0000200001047983 */ /* 0x001ee20000300800 */
[----:B------:R-:W-:-:S03]  /*10c70*/  ULDC.64 UR4, c[0x0][0x9f8] ;  /* 0x00027e0000047ab9 */ /* 0x000fc60000000a00 */
[----:B-1----:R-:W4:Y:S01]  /*10c80*/  LDL R7, [R1+0x10] ;  /* 0x0000100001077983 */ /* 0x002f220000100800 */
[----:B------:R-:W-:Y:S01]  /*10c90*/  ISETP.NE.U32.AND P0, PT, RZ, UR4, PT ;  /* 0x00000004ff007c0c */ /* 0x000fe2000bf05070 */
[----:B------:R-:W-:Y:S02]  /*10ca0*/  ULDC.64 UR6, c[0x0][0x208] ;  /* 0x0000820000067ab9 */ /* 0x000fe40000000a00 */
[----:B------:R-:W5:Y:S01]  /*10cb0*/  LDL R0, [R1+0x38] ;  /* 0x0000380001007983 */ /* 0x000f620000100800 */
[----:B------:R-:W-:-:S13]  /*10cc0*/  ISETP.NE.AND.EX P0, PT, RZ, UR5, PT, P0 ;  /* 0x00000005ff007c0c */ /* 0x000fda000bf05300 */
[----:B------:R-:W-:-:S04]  /*10cd0*/  @P0 IADD3 R2, P1, R17, UR4, RZ ;  /* 0x0000000411020c10 */ /* 0x000fc8000ff3e0ff */
[----:B---3--:R-:W-:Y:S01]  /*10ce0*/  @P0 IADD3.X R3, R4, UR5, RZ, P1, !PT ;  /* 0x0000000504030c10 */ /* 0x008fe20008ffe4ff */
[----:B------:R-:W-:-:S04]  /*10cf0*/  ULDC.64 UR4, c[0x0][0xa08] ;  /* 0x0002820000047ab9 */ /* 0x000fc80000000a00 */
[----:B----4-:R0:W3:Y:S02]  /*10d00*/  @P0 LDG.E R7, desc[UR6][R2.64] ;  /* 0x0000000602070981 */ /* 0x0100e4000c1e1900 */
[----:B0-----:R-:W0:Y:S01]  /*10d10*/  LDC.64 R2, c[0x0][0x418] ;  /* 0x00010600ff027b82 */ /* 0x001e220000000a00 */
[----:B-----5:R-:W-:Y:S01]  /*10d20*/  VIADD R0, R0, 0xffffffff ;  /* 0xffffffff00007836 */ /* 0x020fe20000000000 */
[----:B---3--:R-:W-:Y:S01]  /*10d30*/  SHF.R.S32.HI R8, RZ, 0x1f, R7 ;  /* 0x0000001fff087819 */ /* 0x008fe20000011407 */
        /* <DEDUP_REMOVED lines=11> */
.L_x_3565:
[----:B0-----:R-:W3:Y:S01]  /*10df0*/  LDL.LU R4, [R1+0x1c] ;  /* 0x00001c0001047983 */ /* 0x001ee20000300800 */
[----:B------:R-:W-:Y:S02]  /*10e00*/  PLOP3.LUT P1, PT, PT, PT, PT, 0x8, 0x0 ;  /* 0x000000000000781c */ /* 0x000fe40003f2e170 */
[----:B-1----:R-:W-:Y:S01]  /*10e10*/  ISETP.NE.AND P0, PT, R14, RZ, PT ;  /* 0x000000ff0e00720c */ /* 0x002fe20003f05270 */
[----:B------:R0:W-:Y:S01]  /*10e20*/  STL [R1+0x8], R0 ;  /* 0x0000080001007387 */ /* 0x0001e20000100800 */
[----:B---3--:R-:W-:-:S09]  /*10e30*/  LOP3.LUT R4, R4, 0xfffffffe, RZ, 0xc0, !PT ;  /* 0xfffffffe04047812 */ /* 0x008fd200078ec0ff */
[----:B------:R-:W-:-:S05]  /*10e40*/  @P1 LOP3.LUT R4, R4, 0x1, RZ, 0xfc, !PT ;  /* 0x0000000104041812 */ /* 0x000fca00078efcff */
[----:B------:R0:W-:Y:S01]  /*10e50*/  STL [R1+0x1c], R4 ;  /* 0x00001c0401007387 */ /* 0x0001e20000100800 */
[----:B------:R-:W-:Y:S05]  /*10e60*/  @P0 BRA `(.L_x_3458) ;  /* 0x00000004003c0947 */ /* 0x000fea0003800000 */
[----:B------:R-:W-:-:S03]  /*10e70*/  UMOV UR4, 0xffffffff ;  /* 0xffffffff00047882 */ /* 0x000fc60000000000 */
[----:B------:R-:W-:Y:S05]  /*10e80*/  BRA.DIV UR4, `(.L_x_3459) ;  /* 0x0000005204807947 */ /* 0x000fea000b800000 */
[----:B------:R-:W-:-:S13]  /*10e90*/  ELECT P6, URZ, PT ;  /* 0x00000000003f782f */ /* 0x000fda00038c0000 */
.L_x_3568:
        /* <DEDUP_REMOVED lines=25> */
.L_x_3460:
[----:B-1----:R-:W3:Y:S01]  /*11030*/  LDL R2, [R1+0x14] ;  /* 0x0000140001027983 */ /* 0x002ee20000100800 */
[----:B0-----:R-:W-:Y:S01]  /*11040*/  IMAD R0, R19, 0x8, R18 ;  /* 0x0000000813007824 */ /* 0x001fe200078e0212 */
[----:B---3--:R-:W-:-:S04]  /*11050*/  SHF.L.U32 R2, R2, 0x1f, RZ ;  /* 0x0000001f02027819 */ /* 0x008fc800000006ff */
[----:B------:R-:W0:Y:S02]  /*11060*/  SYNCS.PHASECHK.TRANS64.TRYWAIT P0, [R0+URZ+0x36840], R2 ;  /* 0x03684002000075a7 */ /* 0x000e24000800017f */
[----:B0-----:R-:W-:Y:S05]  /*11070*/  @!P0 BRA `(.L_x_3461) ;  /* 0x0000005000248947 */ /* 0x001fea0003800000 */
.L_x_3569:
        /* <DEDUP_REMOVED lines=11> */
.L_x_3462:
[----:B------:R-:W3:Y:S04]  /*11130*/  LDL R4, [R1+0x8] ;  /* 0x0000080001047983 */ /* 0x000ee80000100800 */
[----:B------:R-:W4:Y:S04]  /*11140*/  LDL R3, [R1+0x18] ;  /* 0x0000180001037983 */ /* 0x000f280000100800 */
[----:B0-----:R-:W2:Y:S01]  /*11150*/  LDL.LU R2, [R1+0x1c] ;  /* 0x00001c0001027983 */ /* 0x001ea20000300800 */
        /* <DEDUP_REMOVED lines=10> */
[----:B------:R-:W-:-:S03]  /*11200*/  UMOV UR16, 0x40 ;  /* 0x0000004000107882 */ /* 0x000fc60000000000 */
[----:B------:R-:W-:-:S07]  /*11210*/  UIADD3 UR9, UR9, 0x36830, URZ ;  /* 0x0003683009097890 */ /* 0x000fce000fffe03f */
[----:B------:R-:W-:Y:S02]  /*11220*/  UIADD3 UR14, UR8, 0x21400, URZ ;  /* 0x00021400080e7890 */ /* 0x000fe4000fffe03f */
[----:B------:R-:W-:Y:S02]  /*11230*/  UIADD3 UR15, UR8, 0x24c00, URZ ;  /* 0x00024c00080f7890 */ /* 0x000fe4000fffe03f */
[----:B------:R-:W-:-:S03]  /*11240*/  UIADD3 UR17, UR8, 0x28400, URZ ;  /* 0x0002840008117890 */ /* 0x000fc6000fffe03f */
[----:B------:R-:W-:Y:S01]  /*11250*/  UMOV UR8, UR14 ;  /* 0x0000000e00087c82 */ /* 0x000fe20008000000 */
[----:B------:R-:W-:Y:S01]  /*11260*/  UMOV UR14, 0x80 ;  /* 0x00000080000e7882 */ /* 0x000fe20000000000 */
[----:B---3--:R-:W-:Y:S02]  /*11270*/  R2UR UR11, R4 ;  /* 0x00000000040b72ca */ /* 0x008fe400000e0000 */
[----:B----4-:R-:W-:Y:S02]  /*11280*/  R2UR UR5, R3 ;  /* 0x00000000030572ca */ /* 0x010fe400000e0000 */
[----:B--2---:R-:W-:-:S04]  /*11290*/  LOP3.LUT R2, R2, 0xfffffffe, RZ, 0xc0, !PT ;  /* 0xfffffffe02027812 */ /* 0x004fc800078ec0ff */
[----:B------:R-:W-:-:S07]  /*112a0*/  @P0 LOP3.LUT R2, R2, 0x1, RZ, 0xfc, !PT ;  /* 0x0000000102020812 */ /* 0x000fce00078efcff */
[----:B------:R-:W-:Y:S01]  /*112b0*/  UIMAD UR11, UR11, 0x70, UR5 ;  /* 0x000000700b0b78a4 */ /* 0x000fe2000f8e0205 */
[----:B------:R1:W-:Y:S01]  /*112c0*/  STL [R1+0x1c], R2 ;  /* 0x00001c0201007387 */ /* 0x0003e20000100800 */
[----:B------:R-:W-:-:S09]  /*112d0*/  UIADD3.X UR5, URZ, UR37, URZ, UP0, !UPT ;  /* 0x000000253f057290 */ /* 0x000fd200087fe43f */
[----:B------:R0:W-:Y:S02]  /*112e0*/  UTMALDG.4D [UR8], [UR4], desc[UR6] ;  /* 0x00000608040075b4 */ /* 0x0001e40008019000 */
[----:B0-----:R-:W-:Y:S01]  /*112f0*/  UMOV UR8, UR15 ;  /* 0x0000000f00087c82 */ /* 0x001fe20008000000 */
[----:B------:R-:W-:Y:S02]  /*11300*/  UMOV UR10, UR16 ;  /* 0x00000010000a7c82 */ /* 0x000fe40008000000 */
[----:B------:R0:W-:Y:S02]  /*11310*/  UTMALDG.4D [UR8], [UR4], desc[UR6] ;  /* 0x00000608040075b4 */ /* 0x0001e40008019000 */
[----:B0-----:R-:W-:Y:S01]  /*11320*/  UMOV UR8, UR17 ;  /* 0x0000001100087c82 */ /* 0x001fe20008000000 */
[----:B------:R-:W-:Y:S02]  /*11330*/  UMOV UR10, UR14 ;  /* 0x0000000e000a7c82 */ /* 0x000fe40008000000 */
[----:B------:R1:W-:Y:S02]  /*11340*/  UTMALDG.4D [UR8], [UR4], desc[UR6] ;  /* 0x00000608040075b4 */ /* 0x0003e40008019000 */
[----:B-1----:R-:W-:Y:S01]  /*11350*/  NOP ;  /* 0x0000000000007918 */ /* 0x002fe20000000000 */
.L_x_3458:
[----:B------:R-:W3:Y:S04]  /*11360*/  LDL.LU R3, [R1+0x30] ;  /* 0x0000300001037983 */ /* 0x000ee80000300800 */
[----:B------:R-:W4:Y:S04]  /*11370*/  LDL.LU R5, [R1+0x2c] ;  /* 0x00002c0001057983 */ /* 0x000f280000300800 */
[----:B0-----:R-:W5:Y:S01]  /*11380*/  LDL.LU R4, [R1+0x3c] ;  /* 0x00003c0001047983 */ /* 0x001f620000300800 */
        /* <DEDUP_REMOVED lines=9> */
[----:B---3--:R-:W-:Y:S02]  /*11420*/  SHF.R.S32.HI R0, RZ, 0x1f, R3 ;  /* 0x0000001fff007819 */ /* 0x008fe40000011403 */
[----:B----4-:R-:W-:-:S03]  /*11430*/  SEL R5, R5, RZ, !P0 ;  /* 0x000000ff05057207 */ /* 0x010fc60004000000 */
[----:B------:R-:W-:Y:S01]  /*11440*/  IMAD R0, R0, UR4, RZ ;  /* 0x0000000400007c24 */ /* 0x000fe2000f8e02ff */
[----:B-----5:R-:W-:-:S03]  /*11450*/  SEL R4, R4, RZ, !P0 ;  /* 0x000000ff04047207 */ /* 0x020fc60004000000 */
        /* <DEDUP_REMOVED lines=18> */
[----:B--2---:R-:W-:Y:S02]  /*11580*/  IMAD.U32 R11, RZ, RZ, UR5 ;  /* 0x00000005ff0b7e24 */ /* 0x004fe4000f8e00ff */
[----:B------:R-:W-:Y:S02]  /*11590*/  IMAD.MOV.U32 R8, RZ, RZ, 0x70 ;  /* 0x00000070ff087424 */ /* 0x000fe400078e00ff */
[----:B------:R-:W-:Y:S02]  /*115a0*/  IMAD.MOV.U32 R12, RZ, RZ, 0x1 ;  /* 0x00000001ff0c7424 */ /* 0x000fe400078e00ff */
[----:B------:R-:W-:-:S07]  /*115b0*/  IMAD.MOV.U32 R13, RZ, RZ, RZ ;  /* 0x000000ffff0d7224 */ /* 0x000fce00078e00ff */
[----:B------:R-:W-:-:S07]  /*115c0*/  LEPC R20, `(.L_x_3464) ;  /* 0x000000001014794e */ /* 0x000fce0000000000 */
[----:B0-----:R-:W-:Y:S05]  /*115d0*/  CALL.ABS.NOINC R2 ;  /* 0x0000000002007343 */ /* 0x001fea0003c00000 */
.L_x_3464:
[----:B------:R-:W-:Y:S05]  /*115e0*/  BSYNC B6 ;  /* 0x0000000000067941 */ /* 0x000fea0003800000 */
.L_x_3463:
[----:B0-----:R-:W3:Y:S01]  /*115f0*/  LDL.LU R0, [R1+0x3c] ;  /* 0x00003c0001007983 */ /* 0x001ee20000300800 */
[----:B------:R-:W0:Y:S01]  /*11600*/  LDC R8, c[0x0][0x448] ;  /* 0x00011200ff087b82 */ /* 0x000e220000000800 */
[----:B------:R-:W-:Y:S01]  /*11610*/  ULDC.64 UR4, c[0x0][0x2d8] ;  /* 0x0000b60000047ab9 */ /* 0x000fe20000000a00 */
[----:B------:R-:W-:Y:S01]  /*11620*/  ULDC.64 UR6, c[0x0][0x280] ;  /* 0x0000a00000067ab9 */ /* 0x000fe20000000a00 */
[----:B------:R-:W4:Y:S04]  /*11630*/  LDL.LU R4, [R1+0x30] ;  /* 0x0000300001047983 */ /* 0x000f280000300800 */
[----:B------:R-:W4:Y:S04]  /*11640*/  LDL.LU.64 R2, [R1+0x50] ;  /* 0x0000500001027983 */ /* 0x000f280000300a00 */
[----:B------:R-:W3:Y:S04]  /*11650*/  LDL.LU R6, [R1+0x2c] ;  /* 0x00002c0001067983 */ /* 0x000ee80000300800 */
[----:B------:R-:W3:Y:S01]  /*11660*/  LDL.LU R5, [R1+0x4] ;  /* 0x0000040001057983 */ /* 0x000ee20000300800 */
[----:B0-----:R-:W-:Y:S01]  /*11670*/  ISETP.NE.AND P0, PT, R8, 0x1, PT ;  /* 0x000000010800780c */ /* 0x001fe20003f05270 */
[----:B------:R-:W2:-:S12]  /*11680*/  S2R R9, SR_TID.X ;  /* 0x0000000000097919 */ /* 0x000e980000002100 */
[----:B------:R-:W0:Y:S01]  /*11690*/  @P0 LDC R7, c[0x0][0x450] ;  /* 0x00011400ff070b82 */ /* 0x000e220000000800 */
[----:B--2---:R-:W-:-:S05]  /*116a0*/  IMAD.SHL.U32 R11, R9, 0x8, RZ ;  /* 0x00000008090b7824 */ /* 0x004fca00078e00ff */
[----:B------:R-:W-:-:S04]  /*116b0*/  LOP3.LUT R11, R11, 0x38, RZ, 0xc0, !PT ;  /* 0x000000380b0b7812 */ /* 0x000fc800078ec0ff */
        /* <DEDUP_REMOVED lines=9> */
[----:B------:R-:W-:Y:S01]  /*11750*/  ULDC.64 UR4, c[0x0][0x2d0] ;  /* 0x0000b40000047ab9 */ /* 0x000fe20000000a00 */
[C---:B-1----:R-:W-:Y:S01]  /*11760*/  LOP3.LUT R6, R4.reuse, 0x7f, RZ, 0xc0, !PT ;  /* 0x0000007f04067812 */ /* 0x042fe200078ec0ff */
[----:B------:R-:W-:-:S03]  /*11770*/  IMAD.SHL.U32 R4, R4, 0x10, RZ ;  /* 0x0000001004047824 */ /* 0x000fc600078e00ff */
[----:B------:R-:W-:-:S04]  /*11780*/  SHF.R.U32.HI R6, RZ, 0x3, R6 ;  /* 0x00000003ff067819 */ /* 0x000fc80000011606 */
[----:B------:R-:W-:Y:S02]  /*11790*/  LOP3.LUT R4, R6, 0x70, R4, 0xf8, !PT ;  /* 0x0000007006047812 */ /* 0x000fe400078ef804 */
[----:B------:R-:W1:Y:S01]  /*117a0*/  @P0 LDC R6, c[0x0][0x44c] ;  /* 0x00011300ff060b82 */ /* 0x000e620000000800 */
[----:B------:R-:W-:Y:S02]  /*117b0*/  IMAD.SHL.U32 R5, R5, 0x80, RZ ;  /* 0x0000008005057824 */ /* 0x000fe400078e00ff */
[----:B------:R-:W-:-:S03]  /*117c0*/  IMAD.IADD R3, R3, 0x1, R0 ;  /* 0x0000000103037824 */ /* 0x000fc600078e0200 */
[----:B------:R-:W-:-:S05]  /*117d0*/  LOP3.LUT R0, R4, R5, RZ, 0xfc, !PT ;  /* 0x0000000504007212 */ /* 0x000fca00078efcff */
        /* <DEDUP_REMOVED lines=15> */
[----:B------:R-:W-:Y:S02]  /*118d0*/  ISETP.GE.AND P1, PT, R10, UR4, PT ;  /* 0x000000040a007c0c */ /* 0x000fe4000bf26270 */
[----:B------:R0:W5:Y:S01]  /*118e0*/  LDL R10, [R1+0x24] ;  /* 0x00002400010a7983 */ /* 0x0001620000100800 */
[----:B------:R-:W-:Y:S01]  /*118f0*/  IMAD R0, R0, UR5, R4 ;  /* 0x0000000500007c24 */ /* 0x000fe2000f8e0204 */
[----:B------:R-:W-:Y:S02]  /*11900*/  LOP3.LUT R9, R11, 0x80, RZ, 0xfc, !PT ;  /* 0x000000800b097812 */ /* 0x000fe400078efcff */
[----:B------:R-:W-:Y:S01]  /*11910*/  LEA R4, P3, R2, UR6, 0x1 ;  /* 0x0000000602047c11 */ /* 0x000fe2000f8608ff */
[----:B------:R-:W-:Y:S01]  /*11920*/  IMAD.IADD R0, R3, 0x1, R0 ;  /* 0x0000000103007824 */ /* 0x000fe200078e0200 */
        /* <DEDUP_REMOVED lines=8> */
[----:B------:R-:W-:-:S05]  /*119b0*/  SHF.R.U32.HI R6, RZ, 0x3, R6 ;  /* 0x00000003ff067819 */ /* 0x000fca0000011606 */
[----:B------:R-:W-:Y:S02]  /*119c0*/  IMAD.IADD R0, R6, 0x1, R5 ;  /* 0x0000000106007824 */ /* 0x000fe400078e0205 */
[----:B------:R-:W0:Y:S02]  /*119d0*/  S2R R6, SR_TID.X ;  /* 0x0000000000067919 */ /* 0x000e240000002100 */
[----:B------:R-:W-:Y:S01]  /*119e0*/  VIADD R5, R0, 0x10 ;  /* 0x0000001000057836 */ /* 0x000fe20000000000 */
[----:B------:R-:W-:Y:S01]  /*119f0*/  SHFL.IDX PT, R9, R3, 0x1, 0x181f ;  /* 0x00381f0003097f89 */ /* 0x000fe200000e0000 */
[----:B0-----:R-:W-:-:S03]  /*11a00*/  IMAD.SHL.U32 R11, R6, 0x8, RZ ;  /* 0x00000008060b7824 */ /* 0x001fc600078e00ff */
[----:B------:R-:W-:Y:S02]  /*11a10*/  SHFL.IDX PT, R6, R3, RZ, 0x181f ;  /* 0x00181fff03067589 */ /* 0x000fe400000e0000 */
[----:B------:R-:W-:Y:S01]  /*11a20*/  LOP3.LUT R11, R11, 0x38, RZ, 0xc0, !PT ;  /* 0x000000380b0b7812 */ /* 0x000fe200078ec0ff */
[----:B------:R-:W-:Y:S01]  /*11a30*/  ULDC.64 UR4, c[0x0][0x208] ;  /* 0x0000820000047ab9 */ /* 0x000fe20000000a00 */
[----:B--2---:R-:W-:Y:S02]  /*11a40*/  IMAD R2, R7, R8, RZ ;  /* 0x0000000807027224 */ /* 0x004fe400078e02ff */
[----:B------:R-:W0:Y:S03]  /*11a50*/  SHFL.IDX PT, R7, R4, RZ, 0x181f ;  /* 0x00181fff04077589 */ /* 0x000e2600000e0000 */
[-C--:B------:R-:W-:Y:S02]  /*11a60*/  ISETP.GE.AND P4, PT, R0, R2.reuse, PT ;  /* 0x000000020000720c */ /* 0x080fe40003f86270 */
[----:B------:R-:W-:-:S02]  /*11a70*/  ISETP.GE.AND P3, PT, R5, R2, PT ;  /* 0x000000020500720c */ /* 0x000fc40003f66270 */
[----:B------:R-:W1:Y:S09]  /*11a80*/  SHFL.IDX PT, R5, R4, 0x1, 0x181f ;  /* 0x00381f0004057f89 */ /* 0x000e7200000e0000 */
[----:B0-----:R-:W-:-:S05]  /*11a90*/  @!P4 LEA R7, P5, R11, R7, 0x1 ;  /* 0x000000070b07c211 */ /* 0x001fca00078a08ff */
[----:B------:R-:W-:-:S05]  /*11aa0*/  @!P4 IMAD.X R6, RZ, RZ, R6, P5 ;  /* 0x000000ffff06c224 */ /* 0x000fca00028e0606 */
[----:B------:R-:W-:-:S04]  /*11ab0*/  @!P4 LOP3.LUT R7, R7, R6, RZ, 0x3c, !PT ;  /* 0x000000060707c212 */ /* 0x000fc800078e3cff */
[----:B------:R-:W-:Y:S02]  /*11ac0*/  @!P4 LOP3.LUT R6, R7, R6, RZ, 0x3c, !PT ;  /* 0x000000060706c212 */ /* 0x000fe400078e3cff */
[----:B-1----:R-:W-:Y:S02]  /*11ad0*/  @!P3 LEA R8, P5, R11, R5, 0x1 ;  /* 0x000000050b08b211 */ /* 0x002fe400078a08ff */
[----:B------:R-:W-:-:S03]  /*11ae0*/  @!P4 LOP3.LUT R7, R7, R6, RZ, 0x3c, !PT ;  /* 0x000000060707c212 */ /* 0x000fc600078e3cff */
[----:B------:R-:W-:Y:S02]  /*11af0*/  @!P3 IMAD.X R5, RZ, RZ, R9, P5 ;  /* 0x000000ffff05b224 */ /* 0x000fe400028e0609 */
[----:B-----5:R-:W-:Y:S04]  /*11b00*/  @!P4 LDGSTS.E.BYPASS.LTC128B.128 [R10+0x15400], desc[UR4][R6.64], !P2 ;  /* 0x15400000060acfae */ /* 0x020fe8000d101d44 */
[----:B------:R-:W-:Y:S04]  /*11b10*/  @!P4 LDGSTS.E.BYPASS.LTC128B.128 [R10+0x19400], desc[UR4][R6.64+0x80], !P1 ;  /* 0x19400080060acfae */ /* 0x000fe8000c901d44 */
[----:B------:R0:W-:Y:S02]  /*11b20*/  @!P4 LDGSTS.E.BYPASS.LTC128B.128 [R10+0x1d400], desc[UR4][R6.64+0x100], !P0 ;  /* 0x1d400100060acfae */ /* 0x0001e4000c101d44 */
[----:B0-----:R-:W-:-:S02]  /*11b30*/  @!P3 IMAD.MOV.U32 R6, RZ, RZ, R8 ;  /* 0x000000ffff06b224 */ /* 0x001fc400078e0008 */
[----:B------:R-:W-:Y:S02]  /*11b40*/  @!P3 IMAD.MOV.U32 R7, RZ, RZ, R5 ;  /* 0x000000ffff07b224 */ /* 0x000fe400078e0005 */
[----:B------:R-:W-:-:S03]  /*11b50*/  VIADD R5, R0, 0x20 ;  /* 0x0000002000057836 */ /* 0x000fc60000000000 */
        /* <DEDUP_REMOVED lines=10> */
[----:B------:R-:W-:-:S03]  /*11c00*/  VIADD R5, R0, 0x30 ;  /* 0x0000003000057836 */ /* 0x000fc60000000000 */
        /* <DEDUP_REMOVED lines=33> */
[----:B------:R-:W-:Y:S02]  /*11e20*/  @!P3 LDGSTS.E.BYPASS.LTC128B.128 [R10+0x17c00], desc[UR4][R6.64], !P2 ;  /* 0x17c00000060abfae */ /* 0x000fe4000d101d44 */
[----:B------:R-:W-:Y:S02]  /*11e30*/  ISETP.GE.AND P4, PT, R5, R2, PT ;  /* 0x000000020500720c */ /* 0x000fe40003f86270 */
[----:B------:R-:W0:Y:S04]  /*11e40*/  SHFL.IDX PT, R5, R4, 0x6, 0x181f ;  /* 0x00d81f0004057f89 */ /* 0x000e2800000e0000 */
[----:B------:R-:W-:Y:S04]  /*11e50*/  @!P3 LDGSTS.E.BYPASS.LTC128B.128 [R10+0x1bc00], desc[UR4][R6.64+0x80], !P1 ;  /* 0x1bc00080060abfae */ /* 0x000fe8000c901d44 */
[----:B------:R1:W-:Y:S04]  /*11e60*/  @!P3 LDGSTS.E.BYPASS.LTC128B.128 [R10+0x1fc00], desc[UR4][R6.64+0x100], !P0 ;  /* 0x1fc00100060abfae */ /* 0x0003e8000c101d44 */
[----:B-1----:R-:W1:Y:S01]  /*11e70*/  SHFL.IDX PT, R6, R3, 0x6, 0x181f ;  /* 0x00d81f0003067f89 */ /* 0x002e6200000e0000 */
        /* <DEDUP_REMOVED lines=8> */
[----:B------:R0:W2:Y:S02]  /*11f00*/  SHFL.IDX PT, R3, R4, 0x7, 0x181f ;  /* 0x00f81f0004037f89 */ /* 0x0000a400000e0000 */
.L_x_3586:
[----:B------:R-:W-:Y:S01]  /*11f10*/  VIADD R0, R0, 0x70 ;  /* 0x0000007000007836 */ /* 0x000fe20000000000 */
[----:B------:R-:W-:Y:S04]  /*11f20*/  BSSY B0, `(.L_x_3466) ;  /* 0x000000f000007945 */ /* 0x000fe80003800000 */
[----:B------:R-:W-:-:S13]  /*11f30*/  ISETP.GE.AND P3, PT, R0, R2, PT ;  /* 0x000000020000720c */ /* 0x000fda0003f66270 */
[----:B------:R-:W-:Y:S05]  /*11f40*/  @P3 BRA `(.L_x_3467) ;  /* 0x0000000000303947 */ /* 0x000fea0003800000 */
[----:B0-----:R-:W0:Y:S01]  /*11f50*/  S2R R4, SR_TID.X ;  /* 0x0000000000047919 */ /* 0x001e220000002100 */
[----:B------:R-:W-:Y:S01]  /*11f60*/  ULDC.64 UR4, c[0x0][0x208] ;  /* 0x0000820000047ab9 */ /* 0x000fe20000000a00 */
[----:B0-----:R-:W-:-:S05]  /*11f70*/  IMAD.SHL.U32 R4, R4, 0x8, RZ ;  /* 0x0000000804047824 */ /* 0x001fca00078e00ff */
[----:B------:R-:W-:-:S04]  /*11f80*/  LOP3.LUT R4, R4, 0x38, RZ, 0xc0, !PT ;  /* 0x0000003804047812 */ /* 0x000fc800078ec0ff */
[----:B--2---:R-:W-:-:S05]  /*11f90*/  LEA R2, P3, R4, R3, 0x1 ;  /* 0x0000000304027211 */ /* 0x004fca00078608ff */
[----:B-1----:R-:W-:-:S05]  /*11fa0*/  IMAD.X R3, RZ, RZ, R5, P3 ;  /* 0x000000ffff037224 */ /* 0x002fca00018e0605 */
[----:B------:R-:W-:Y:S01]  /*11fb0*/  @!PT LDS RZ, [RZ] ;  /* 0x00000000fffff984 */ /* 0x000fe20000000800 */
[----:B------:R-:W-:Y:S01]  /*11fc0*/  @!PT LDS RZ, [RZ] ;  /* 0x00000000fffff984 */ /* 0x000fe20000000800 */
[----:B------:R-:W-:Y:S01]  /*11fd0*/  @!PT LDS RZ, [RZ] ;  /* 0x00000000fffff984 */ /* 0x000fe20000000800 */
[----:B------:R3:W-:Y:S04]  /*11fe0*/  LDGSTS.E.BYPASS.LTC128B.128 [R10+0x18c00], desc[UR4][R2.64], !P2 ;  /* 0x18c00000020a7fae */ /* 0x0007e8000d101d44 */
[----:B------:R3:W-:Y:S04]  /*11ff0*/  LDGSTS.E.BYPASS.LTC128B.128 [R10+0x1cc00], desc[UR4][R2.64+0x80], !P1 ;  /* 0x1cc00080020a7fae */ /* 0x0007e8000c901d44 */
[----:B------:R3:W-:Y:S02]  /*12000*/  LDGSTS.E.BYPASS.LTC128B.128 [R10+0x20c00], desc[UR4][R2.64+0x100], !P0 ;  /* 0x20c00100020a7fae */ /* 0x0007e4000c101d44 */
.L_x_3467:
[----:B------:R-:W-:Y:S05]  /*12010*/  BSYNC B0 ;  /* 0x0000000000007941 */ /* 0x000fea0003800000 */
.L_x_3466:
[----:B------:R-:W-:Y:S01]  /*12020*/  NOP ;  /* 0x0000000000007918 */ /* 0x000fe20000000000 */
[----:B------:R-:W-:Y:S01]  /*12030*/  PLOP3.LUT P0, PT, PT, PT, PT, 0x80, 0x0 ;  /* 0x000000000000781c */ /* 0x000fe20003f0f070 */
[----:B0-----:R-:W-:-:S12]  /*12040*/  VIADD R6, R18, 0x36800 ;  /* 0x0003680012067836 */ /* 0x001fd80000000000 */
.L_x_3468:
        /* <DEDUP_REMOVED lines=18> */
.L_x_3587:
[----:B------:R-:W-:Y:S05]  /*12170*/  BSYNC B0 ;  /* 0x0000000000007941 */ /* 0x000fea0003800000 */
.L_x_3469:
        /* <DEDUP_REMOVED lines=55> */
.L_x_3477:
[----:B------:R-:W-:Y:S01]  /*124f0*/  IMAD R3, R9, 0x8, R18 ;  /* 0x0000000809037824 */ /* 0x000fe200078e0212 */
[----:B------:R-:W-:Y:S01]  /*12500*/  SHF.L.U32 R2, R13, 0x1f, RZ ;  /* 0x0000001f0d027819 */ /* 0x000fe200000006ff */
[----:B------:R-:W-:Y:S03]  /*12510*/  BSSY B3, `(.L_x_3478) ;  /* 0x0000003000037945 */ /* 0x000fe60003800000 */
[----:B------:R-:W1:Y:S02]  /*12520*/  SYNCS.PHASECHK.TRANS64.TRYWAIT P0, [R3+URZ+0x36840], R2 ;  /* 0x03684002030075a7 */ /* 0x000e64000800017f */
[----:B-1----:R-:W-:Y:S05]  /*12530*/  @!P0 BRA `(.L_x_3479) ;  /* 0x0000004800248947 */ /* 0x002fea0003800000 */
.L_x_3588:
[----:B------:R-:W-:Y:S05]  /*12540*/  BSYNC B3 ;  /* 0x0000000000037941 */ /* 0x000fea0003800000 */
.L_x_3478:
[----:B------:R-:W2:Y:S01]  /*12550*/  S2R R7, SR_TID.X ;  /* 0x0000000000077919 */ /* 0x000ea20000002100 */
[----:B------:R-:W-:Y:S01]  /*12560*/  BSSY B3, `(.L_x_3480) ;  /* 0x000000b000037945 */ /* 0x000fe20003800000 */
[----:B--2---:R-:W-:-:S04]  /*12570*/  LOP3.LUT R7, R7, 0x7f, RZ, 0xc0, !PT ;  /* 0x0000007f07077812 */ /* 0x004fc800078ec0ff */
[----:B------:R-:W-:-:S13]  /*12580*/  ISETP.NE.AND P1, PT, R7, RZ, PT ;  /* 0x000000ff0700720c */ /* 0x000fda0003f25270 */
[----:B------:R-:W-:Y:S05]  /*12590*/  @P1 BRA `(.L_x_3481) ;  /* 0x00000000001c1947 */ /* 0x000fea0003800000 */
[----:B------:R-:W2:Y:S01]  /*125a0*/  S2R R7, SR_TID.X ;  /* 0x0000000000077919 */ /* 0x000ea20000002100 */
[----:B-1----:R-:W-:-:S04]  /*125b0*/  IMAD.MOV.U32 R2, RZ, RZ, 0xa800 ;  /* 0x0000a800ff027424 */ /* 0x002fc800078e00ff */
[----:B------:R3:W-:Y:S01]  /*125c0*/  SYNCS.ARRIVE.TRANS64 RZ, [R3+URZ+0x36830], R2 ;  /* 0x0368300203ff79a7 */ /* 0x0007e2000800003f */
[----:B--2---:R-:W-:-:S04]  /*125d0*/  LOP3.LUT R7, R7, 0x1f, RZ, 0xc0, !PT ;  /* 0x0000001f07077812 */ /* 0x004fc800078ec0ff */
[----:B------:R-:W-:-:S13]  /*125e0*/  ISETP.NE.AND P0, PT, R7, RZ, PT ;  /* 0x000000ff0700720c */ /* 0x000fda0003f05270 */
[----:B---3--:R-:W-:Y:S05]  /*125f0*/  @!P0 BRA `(.L_x_3481) ;  /* 0x0000000000048947 */ /* 0x008fea0003800000 */
[----:B------:R-:W-:Y:S01]  /*12600*/  BPT.TRAP 0x1 ;  /* 0x000000040000795c */ /* 0x000fe20000300000 */
.L_x_3481:
[----:B------:R-:W-:Y:S05]  /*12610*/  BSYNC B3 ;  /* 0x0000000000037941 */ /* 0x000fea0003800000 */
.L_x_3480:
        /* <DEDUP_REMOVED lines=12> */
.L_x_3482:
        /* <DEDUP_REMOVED lines=16> */
.L_x_3483:
        /* <DEDUP_REMOVED lines=16> */
.L_x_3484:
        /* <DEDUP_REMOVED lines=10> */
[----:B------:R-:W2:Y:S01]  /*12980*/  LDL.LU R7, [R1+0x14] ;  /* 0x0000140001077983 */ /* 0x000ea20000300800 */
[----:B------:R-:W-:Y:S01]  /*12990*/  IMAD R3, R19, 0x8, R6 ;  /* 0x0000000813037824 */ /* 0x000fe200078e0206 */
[----:B------:R-:W-:Y:S01]  /*129a0*/  BSSY B3, `(.L_x_3485) ;  /* 0x0000004000037945 */ /* 0x000fe20003800000 */
[----:B--2---:R-:W-:-:S04]  /*129b0*/  SHF.L.U32 R2, R7, 0x1f, RZ ;  /* 0x0000001f07027819 */ /* 0x004fc800000006ff */
[----:B------:R-:W1:Y:S02]  /*129c0*/  SYNCS.PHASECHK.TRANS64.TRYWAIT P0, [R3+URZ+0x60], R2 ;  /* 0x00006002030075a7 */ /* 0x000e64000800017f */
[----:B-1----:R-:W-:Y:S05]  /*129d0*/  @!P0 BRA `(.L_x_3486) ;  /* 0x0000004400108947 */ /* 0x002fea0003800000 */
.L_x_3589:
[----:B------:R-:W-:Y:S05]  /*129e0*/  BSYNC B3 ;  /* 0x0000000000037941 */ /* 0x000fea0003800000 */
.L_x_3485:
[----:B------:R-:W-:Y:S01]  /*129f0*/  BSSY B3, `(.L_x_3487) ;  /* 0x000000c000037945 */ /* 0x000fe20003800000 */
[----:B0-----:R-:W-:Y:S02]  /*12a00*/  IMAD.MOV.U32 R10, RZ, RZ, 0x0 ;  /* 0x00000000ff0a7424 */ /* 0x001fe400078e00ff */
[----:B------:R-:W-:Y:S01]  /*12a10*/  IMAD.MOV.U32 R11, RZ, RZ, 0x14f00000 ;  /* 0x14f00000ff0b7424 */ /* 0x000fe200078e00ff */
[----:B------:R-:W-:Y:S06]  /*12a20*/  @P1 BRA `(.L_x_3488) ;  /* 0x0000000000201947 */ /* 0x000fec0003800000 */
[----:B------:R-:W0:Y:S01]  /*12a30*/  S2R R7, SR_TID.X ;  /* 0x0000000000077919 */ /* 0x000e220000002100 */
[----:B-1----:R-:W-:Y:S02]  /*12a40*/  IMAD R2, R19, 0x8, R18 ;  /* 0x0000000813027824 */ /* 0x002fe400078e0212 */
[----:B------:R-:W-:-:S04]  /*12a50*/  IMAD.MOV.U32 R3, RZ, RZ, 0xa800 ;  /* 0x0000a800ff037424 */ /* 0x000fc800078e00ff */
[----:B------:R2:W-:Y:S01]  /*12a60*/  SYNCS.ARRIVE.TRANS64 RZ, [R2+URZ+0x36850], R3 ;  /* 0x0368500302ff79a7 */ /* 0x0005e2000800003f */
[----:B0-----:R-:W-:-:S04]  /*12a70*/  LOP3.LUT R7, R7, 0x1f, RZ, 0xc0, !PT ;  /* 0x0000001f07077812 */ /* 0x001fc800078ec0ff */
[----:B------:R-:W-:-:S13]  /*12a80*/  ISETP.NE.AND P0, PT, R7, RZ, PT ;  /* 0x000000ff0700720c */ /* 0x000fda0003f05270 */
[----:B--2---:R-:W-:Y:S05]  /*12a90*/  @!P0 BRA `(.L_x_3488) ;  /* 0x0000000000048947 */ /* 0x004fea0003800000 */
[----:B------:R-:W-:Y:S01]  /*12aa0*/  BPT.TRAP 0x1 ;  /* 0x000000040000795c */ /* 0x000fe20000300000 */
.L_x_3488:
[----:B------:R-:W-:Y:S05]  /*12ab0*/  BSYNC B3 ;  /* 0x0000000000037941 */ /* 0x000fea0003800000 */
.L_x_3487:
[----:B------:R-:W2:Y:S04]  /*12ac0*/  LDL R8, [R1+0x18] ;  /* 0x0000180001087983 */ /* 0x000ea80000100800 */
[----:B------:R-:W2:Y:S01]  /*12ad0*/  LDL.LU R7, [R1+0x8] ;  /* 0x0000080001077983 */ /* 0x000ea20000300800 */
[----:B------:R-:W-:Y:S01]  /*12ae0*/  R2UR UR10, R14 ;  /* 0x000000000e0a72ca */ /* 0x000fe200000e0000 */
[C-C-:B-1----:R-:W-:Y:S01]  /*12af0*/  IMAD R3, R19.reuse, 0x8, R18.reuse ;  /* 0x0000000813037824 */ /* 0x142fe200078e0212 */
        /* <DEDUP_REMOVED lines=9> */
.L_x_3489:
        /* <DEDUP_REMOVED lines=15> */
.L_x_3490:
        /* <DEDUP_REMOVED lines=15> */
.L_x_3491:
        /* <DEDUP_REMOVED lines=12> */
.L_x_3476:
[----:B------:R-:W-:Y:S05]  /*12e30*/  BSYNC B1 ;  /* 0x0000000000017941 */ /* 0x000fea0003800000 */
.L_x_3475:
[----:B0-----:R-:W2:Y:S01]  /*12e40*/  LDL.LU R0, [R1+0x38] ;  /* 0x0000380001007983 */ /* 0x001ea20000300800 */
[----:B------:R-:W-:-:S03]  /*12e50*/  IMAD.MOV.U32 R19, RZ, RZ, R9 ;  /* 0x000000ffff137224 */ /* 0x000fc600078e0009 */
[----:B------:R0:W-:Y:S02]  /*12e60*/  STL [R1+0x14], R13 ;  /* 0x0000140d01007387 */ /* 0x0001e40000100800 */
[----:B0-2---:R-:W-:-:S07]  /*12e70*/  VIADD R0, R0, 0xfffffffd ;  /* 0xfffffffd00007836 */ /* 0x005fce0000000000 */
.L_x_3474:
[----:B------:R-:W-:Y:S05]  /*12e80*/  BSYNC B2 ;  /* 0x0000000000027941 */ /* 0x000fea0003800000 */
.L_x_3473:
[----:B------:R-:W-:Y:S01]  /*12e90*/  VIADD R12, R12, 0xfffffffe ;  /* 0xfffffffe0c0c7836 */ /* 0x000fe20000000000 */
[----:B------:R-:W-:-:S04]  /*12ea0*/  LOP3.LUT R4, RZ, R4, RZ, 0x33, !PT ;  /* 0x00000004ff047212 */ /* 0x000fc800078e33ff */
[----:B------:R-:W-:-:S13]  /*12eb0*/  ISETP.NE.AND P0, PT, R12, R4, PT ;  /* 0x000000040c00720c */ /* 0x000fda0003f05270 */
[----:B------:R-:W-:Y:S05]  /*12ec0*/  @!P0 BRA `(.L_x_3472) ;  /* 0x0000001400cc8947 */ /* 0x000fea0003800000 */
[----:B------:R-:W-:-:S07]  /*12ed0*/  IMAD.MOV.U32 R9, RZ, RZ, R17 ;  /* 0x000000ffff097224 */ /* 0x000fce00078e0011 */
.L_x_3526:
        /* <DEDUP_REMOVED lines=36> */
.L_x_3494:
[----:B------:R-:W-:Y:S01]  /*13120*/  IMAD R3, R4, 0x8, R18 ;  /* 0x0000000804037824 */ /* 0x000fe200078e0212 */
[----:B------:R-:W-:Y:S01]  /*13130*/  SHF.L.U32 R2, R5, 0x1f, RZ ;  /* 0x0000001f05027819 */ /* 0x000fe200000006ff */
[----:B------:R-:W-:Y:S03]  /*13140*/  BSSY B2, `(.L_x_3495) ;  /* 0x0000003000027945 */ /* 0x000fe60003800000 */
[----:B------:R-:W1:Y:S02]  /*13150*/  SYNCS.PHASECHK.TRANS64.TRYWAIT P0, [R3+URZ+0x36840], R2 ;  /* 0x03684002030075a7 */ /* 0x000e64000800017f */
[----:B-1----:R-:W-:Y:S05]  /*13160*/  @!P0 BRA `(.L_x_3496) ;  /* 0x0000003c00408947 */ /* 0x002fea0003800000 */
.L_x_3590:
[----:B------:R-:W-:Y:S05]  /*13170*/  BSYNC B2 ;  /* 0x0000000000027941 */ /* 0x000fea0003800000 */
.L_x_3495:
        /* <DEDUP_REMOVED lines=12> */
.L_x_3498:
[----:B------:R-:W-:Y:S05]  /*13240*/  BSYNC B2 ;  /* 0x0000000000027941 */ /* 0x000fea0003800000 */
.L_x_3497:
        /* <DEDUP_REMOVED lines=12> */
.L_x_3499:
        /* <DEDUP_REMOVED lines=16> */
.L_x_3500:
        /* <DEDUP_REMOVED lines=16> */
.L_x_3501:
        /* <DEDUP_REMOVED lines=16> */
.L_x_3591:
[----:B------:R-:W-:Y:S05]  /*13610*/  BSYNC B2 ;  /* 0x0000000000027941 */ /* 0x000fea0003800000 */
.L_x_3502:
        /* <DEDUP_REMOVED lines=11> */
.L_x_3505:
[----:B------:R-:W-:Y:S05]  /*136d0*/  BSYNC B2 ;  /* 0x0000000000027941 */ /* 0x000fea0003800000 */
.L_x_3504:
        /* <DEDUP_REMOVED lines=12> */
.L_x_3506:
        /* <DEDUP_REMOVED lines=15> */
.L_x_3507:
        /* <DEDUP_REMOVED lines=15> */
.L_x_3508:
        /* <DEDUP_REMOVED lines=12> */
.L_x_3493:
[----:B------:R-:W-:Y:S05]  /*13a40*/  BSYNC B1 ;  /* 0x0000000000017941 */ /* 0x000fea0003800000 */
.L_x_3492:
        /* <DEDUP_REMOVED lines=36> */
.L_x_3511:
[----:B------:R-:W-:Y:S01]  /*13c90*/  IMAD R2, R19, 0x8, R18 ;  /* 0x0000000813027824 */ /* 0x000fe200078e0212 */
[----:B------:R-:W-:Y:S01]  /*13ca0*/  SHF.L.U32 R3, R12, 0x1f, RZ ;  /* 0x0000001f0c037819 */ /* 0x000fe200000006ff */
[----:B------:R-:W-:Y:S03]  /*13cb0*/  BSSY B2, `(.L_x_3512) ;  /* 0x0000003000027945 */ /* 0x000fe60003800000 */
[----:B------:R-:W2:Y:S02]  /*13cc0*/  SYNCS.PHASECHK.TRANS64.TRYWAIT P0, [R2+URZ+0x36840], R3 ;  /* 0x03684003020075a7 */ /* 0x000ea4000800017f */
[----:B--2---:R-:W-:Y:S05]  /*13cd0*/  @!P0 BRA `(.L_x_3513) ;  /* 0x00000030008c8947 */ /* 0x004fea0003800000 */
.L_x_3592:
[----:B------:R-:W-:Y:S05]  /*13ce0*/  BSYNC B2 ;  /* 0x0000000000027941 */ /* 0x000fea0003800000 */
.L_x_3512:
        /* <DEDUP_REMOVED lines=12> */
.L_x_3515:
[----:B------:R-:W-:Y:S05]  /*13db0*/  BSYNC B2 ;  /* 0x0000000000027941 */ /* 0x000fea0003800000 */
.L_x_3514:
        /* <DEDUP_REMOVED lines=13> */
.L_x_3516:
        /* <DEDUP_REMOVED lines=16> */
.L_x_3517:
        /* <DEDUP_REMOVED lines=16> */
.L_x_3518:
        /* <DEDUP_REMOVED lines=15> */
.L_x_3593:
[----:B------:R-:W-:Y:S05]  /*14180*/  BSYNC B2 ;  /* 0x0000000000027941 */ /* 0x000fea0003800000 */
.L_x_3519:
[----:B------:R-:W-:Y:S01]  /*14190*/  BSSY B2, `(.L_x_3521) ;  /* 0x000000b000027945 */ /* 0x000fe20003800000 */
[----:B------:R-:W-:Y:S02]  /*141a0*/  IMAD.MOV.U32 R10, RZ, RZ, 0x0 ;  /* 0x00000000ff0a7424 */ /* 0x000fe400078e00ff */
[----:B------:R-:W-:Y:S01]  /*141b0*/  IMAD.MOV.U32 R11, RZ, RZ, 0x14f00000 ;  /* 0x14f00000ff0b7424 */ /* 0x000fe200078e00ff */
[----:B------:R-:W-:Y:S06]  /*141c0*/  @P1 BRA `(.L_x_3522) ;  /* 0x00000000001c1947 */ /* 0x000fec0003800000 */
[----:B------:R-:W1:Y:S02]  /*141d0*/  S2R R3, SR_TID.X ;  /* 0x0000000000037919 */ /* 0x000e640000002100 */
[----:B-1----:R-:W-:Y:S01]  /*141e0*/  LOP3.LUT R15, R3, 0x1f, RZ, 0xc0, !PT ;  /* 0x0000001f030f7812 */ /* 0x002fe200078ec0ff */
[----:B------:R-:W-:-:S03]  /*141f0*/  IMAD.MOV.U32 R3, RZ, RZ, 0xa800 ;  /* 0x0000a800ff037424 */ /* 0x000fc600078e00ff */
[----:B------:R-:W-:Y:S01]  /*14200*/  ISETP.NE.AND P0, PT, R15, RZ, PT ;  /* 0x000000ff0f00720c */ /* 0x000fe20003f05270 */
[----:B------:R1:W-:-:S12]  /*14210*/  SYNCS.ARRIVE.TRANS64 RZ, [R2+URZ+0x50], R3 ;  /* 0x0000500302ff79a7 */ /* 0x0003d8000800003f */
[----:B-1----:R-:W-:Y:S05]  /*14220*/  @!P0 BRA `(.L_x_3522) ;  /* 0x0000000000048947 */ /* 0x002fea0003800000 */
[----:B------:R-:W-:Y:S01]  /*14230*/  BPT.TRAP 0x1 ;  /* 0x000000040000795c */ /* 0x000fe20000300000 */
.L_x_3522:
[----:B------:R-:W-:Y:S05]  /*14240*/  BSYNC B2 ;  /* 0x0000000000027941 */ /* 0x000fea0003800000 */
.L_x_3521:
        /* <DEDUP_REMOVED lines=12> */
.L_x_3523:
        /* <DEDUP_REMOVED lines=15> */
.L_x_3524:
        /* <DEDUP_REMOVED lines=15> */
.L_x_3525:
        /* <DEDUP_REMOVED lines=12> */
.L_x_3510:
[----:B------:R-:W-:Y:S05]  /*145b0*/  BSYNC B1 ;  /* 0x0000000000017941 */ /* 0x000fea0003800000 */
.L_x_3509:
[----:B------:R-:W2:Y:S01]  /*145c0*/  LDL R2, [R1+0x28] ;  /* 0x0000280001027983 */ /* 0x000ea20000100800 */
[----:B------:R-:W-:Y:S01]  /*145d0*/  VIADD R0, R0, 0xfffffffe ;  /* 0xfffffffe00007836 */ /* 0x000fe20000000000 */
[----:B--2---:R-:W-:-:S13]  /*145e0*/  ISETP.GT.AND P0, PT, R7, R2, PT ;  /* 0x000000020700720c */ /* 0x004fda0003f04270 */
[----:B------:R-:W-:Y:S05]  /*145f0*/  @P0 BRA `(.L_x_3526) ;  /* 0xffffffe800380947 */ /* 0x000fea000383ffff */
.L_x_3472:
[----:B------:R-:W-:Y:S05]  /*14600*/  BSYNC B0 ;  /* 0x0000000000007941 */ /* 0x000fea0003800000 */
.L_x_3471:
        /* <DEDUP_REMOVED lines=19> */
.L_x_3528:
[----:B------:R-:W-:Y:S05]  /*14740*/  BSYNC B0 ;  /* 0x0000000000007941 */ /* 0x000fea0003800000 */
.L_x_3527:
        /* <DEDUP_REMOVED lines=11> */
.L_x_3594:
[----:B------:R-:W-:Y:S05]  /*14800*/  BSYNC B1 ;  /* 0x0000000000017941 */ /* 0x000fea0003800000 */
.L_x_3531:
        /* <DEDUP_REMOVED lines=9> */
.L_x_3534:
[----:B------:R-:W-:Y:S05]  /*148a0*/  BSYNC B1 ;  /* 0x0000000000017941 */ /* 0x000fea0003800000 */
.L_x_3533:
        /* <DEDUP_REMOVED lines=12> */
.L_x_3535:
        /* <DEDUP_REMOVED lines=15> */
.L_x_3536:
        /* <DEDUP_REMOVED lines=15> */
.L_x_3537:
        /* <DEDUP_REMOVED lines=10> */
.L_x_3530:
[----:B------:R-:W-:Y:S05]  /*14bf0*/  BSYNC B0 ;  /* 0x0000000000007941 */ /* 0x000fea0003800000 */
.L_x_3529:
[----:B------:R-:W2:Y:S01]  /*14c00*/  LDL.LU R4, [R1+0x14] ;  /* 0x0000140001047983 */ /* 0x000ea20000300800 */
[----:B------:R-:W-:-:S05]  /*14c10*/  VIADD R19, R19, 0x1 ;  /* 0x0000000113137836 */ /* 0x000fca0000000000 */
[----:B------:R-:W-:-:S04]  /*14c20*/  ISETP.NE.AND P0, PT, R19, 0x2, PT ;  /* 0x000000021300780c */ /* 0x000fc80003f05270 */
[----:B------:R-:W-:Y:S02]  /*14c30*/  SEL R0, RZ, 0x1, P0 ;  /* 0x00000001ff007807 */ /* 0x000fe40000000000 */
[----:B------:R-:W-:Y:S02]  /*14c40*/  SEL R19, R19, RZ, P0 ;  /* 0x000000ff13137207 */ /* 0x000fe40000000000 */
[----:B--2---:R-:W-:-:S05]  /*14c50*/  LOP3.LUT R4, R4, R0, RZ, 0x3c, !PT ;  /* 0x0000000004047212 */ /* 0x004fca00078e3cff */
[----:B------:R2:W-:Y:S02]  /*14c60*/  STL [R1+0x14], R4 ;  /* 0x0000140401007387 */ /* 0x0005e40000100800 */
.L_x_3451:
[----:B------:R-:W-:Y:S05]  /*14c70*/  BSYNC B7 ;  /* 0x0000000000077941 */ /* 0x000fea0003800000 */
.L_x_3449:
        /* <DEDUP_REMOVED lines=14> */
.L_x_3538:
[----:B------:R-:W3:Y:S01]  /*14d60*/  S2R R0, SR_TID.X ;  /* 0x0000000000007919 */ /* 0x000ee20000002100 */
[----:B------:R-:W-:Y:S01]  /*14d70*/  UMOV UR4, 0xffffffff ;  /* 0xffffffff00047882 */ /* 0x000fe20000000000 */
[----:B---3--:R-:W-:-:S04]  /*14d80*/  LOP3.LUT R16, R0, 0x1f, RZ, 0xc0, !PT ;  /* 0x0000001f00107812 */ /* 0x008fc800078ec0ff */
[----:B------:R-:W-:Y:S01]  /*14d90*/  ISETP.NE.AND P0, PT, R16, 0x1f, PT ;  /* 0x0000001f1000780c */ /* 0x000fe20003f05270 */
[----:B------:R-:W-:-:S12]  /*14da0*/  BRA.DIV UR4, `(.L_x_3540) ;  /* 0x0000002204947947 */ /* 0x000fd8000b800000 */
[----:B------:R-:W3:Y:S01]  /*14db0*/  LDL.LU R3, [R1] ;  /* 0x0000000001037983 */ /* 0x000ee20000300800 */
[----:B------:R-:W-:-:S03]  /*14dc0*/  ULDC UR4, c[0x0][0xc3c] ;  /* 0x00030f0000047ab9 */ /* 0x000fc60000000800 */
[----:B0-2---:R-:W2:Y:S01]  /*14dd0*/  LDL R4, [R1+0xc] ;  /* 0x00000c0001047983 */ /* 0x005ea20000100800 */
[----:B------:R-:W-:Y:S01]  /*14de0*/  ULDC.64 UR6, c[0x0][0x208] ;  /* 0x0000820000067ab9 */ /* 0x000fe20000000a00 */
[----:B---3--:R-:W-:Y:S02]  /*14df0*/  IMAD.MOV.U32 R10, RZ, RZ, R3 ;  /* 0x000000ffff0a7224 */ /* 0x008fe400078e0003 */
[----:B--2---:R-:W-:-:S05]  /*14e00*/  IMAD.IADD R0, R4, 0x1, R16 ;  /* 0x0000000104007824 */ /* 0x004fca00078e0210 */
[----:B------:R-:W-:-:S13]  /*14e10*/  ISETP.GE.OR P1, PT, R0, UR4, !P0 ;  /* 0x0000000400007c0c */ /* 0x000fda000c726670 */
[----:B------:R-:W0:Y:S08]  /*14e20*/  @!P1 LDC.64 R2, c[0x0][0xc80] ;  /* 0x00032000ff029b82 */ /* 0x000e300000000a00 */
[----:B-1----:R-:W1:Y:S01]  /*14e30*/  @!P1 LDC.64 R4, c[0x0][0xc78] ;  /* 0x00031e00ff049b82 */ /* 0x002e620000000a00 */
        /* <DEDUP_REMOVED lines=32> */
.L_x_3604:
[----:B------:R-:W-:Y:S02]  /*15040*/  ULDC UR4, c[0x0][0xc38] ;  /* 0x00030e0000047ab9 */ /* 0x000fe40000000800 */
[----:B------:R-:W-:-:S04]  /*15050*/  IMAD.U32 R3, RZ, RZ, UR4 ;  /* 0x00000004ff037e24 */ /* 0x000fc8000f8e00ff */
[----:B-1----:R-:W-:-:S04]  /*15060*/  IMAD R9, R9, R3, RZ ;  /* 0x0000000309097224 */ /* 0x002fc800078e02ff */
[----:B------:R-:W-:-:S05]  /*15070*/  IMAD.IADD R4, R8, 0x1, R9 ;  /* 0x0000000108047824 */ /* 0x000fca00078e0209 */
[----:B------:R-:W-:-:S13]  /*15080*/  ISETP.GT.AND P6, PT, R4, R0, PT ;  /* 0x000000000400720c */ /* 0x000fda0003fc4270 */
[----:B------:R-:W-:Y:S05]  /*15090*/  @P6 BRA `(.L_x_3541) ;  /* 0x0000000000b06947 */ /* 0x000fea0003800000 */
.L_x_3544:
        /* <DEDUP_REMOVED lines=38> */
.L_x_3612:
[----:B------:R-:W-:Y:S02]  /*15300*/  ULDC UR4, c[0x0][0xc38] ;  /* 0x00030e0000047ab9 */ /* 0x000fe40000000800 */
[----:B------:R-:W-:-:S04]  /*15310*/  IMAD.U32 R3, RZ, RZ, UR4 ;  /* 0x00000004ff037e24 */ /* 0x000fc8000f8e00ff */
[----:B-1----:R-:W-:-:S04]  /*15320*/  IMAD R9, R9, R3, RZ ;  /* 0x0000000309097224 */ /* 0x002fc800078e02ff */
[----:B------:R-:W-:-:S05]  /*15330*/  IMAD.IADD R4, R9, 0x1, R4 ;  /* 0x0000000109047824 */ /* 0x000fca00078e0204 */
[----:B------:R-:W-:-:S13]  /*15340*/  ISETP.GT.AND P6, PT, R4, R0, PT ;  /* 0x000000000400720c */ /* 0x000fda0003fc4270 */
[----:B------:R-:W-:Y:S05]  /*15350*/  @!P6 BRA `(.L_x_3544) ;  /* 0xfffffffc0050e947 */ /* 0x000fea000383ffff */
.L_x_3541:
        /* <DEDUP_REMOVED lines=9> */
.L_x_3617:
[----:B------:R-:W-:-:S13]  /*153f0*/  ISETP.NE.AND P0, PT, R8, RZ, PT ;  /* 0x000000ff0800720c */ /* 0x000fda0003f05270 */
[----:B------:R-:W-:Y:S05]  /*15400*/  @!P0 BRA `(.L_x_3546) ;  /* 0x0000000000148947 */ /* 0x000fea0003800000 */
[----:B------:R-:W-:Y:S01]  /*15410*/  UMOV UR4, 0xffffffff ;  /* 0xffffffff00047882 */ /* 0x000fe20000000000 */
[----:B------:R-:W-:Y:S02]  /*15420*/  VIADD R12, R4, 0xffffffff ;  /* 0xffffffff040c7836 */ /* 0x000fe40000000000 */
[----:B------:R-:W-:Y:S05]  /*15430*/  BRA.DIV UR4, `(.L_x_3547) ;  /* 0x0000002604847947 */ /* 0x000fea000b800000 */
[----:B0-----:R0:W4:Y:S02]  /*15440*/  SHFL.IDX PT, R2, R2, R12, 0x1f ;  /* 0x00001f0c02027589 */ /* 0x00112400000e0000 */
.L_x_3620:
[----:B----4-:R-:W-:-:S07]  /*15450*/  IMAD.MOV.U32 R6, RZ, RZ, R2 ;  /* 0x000000ffff067224 */ /* 0x010fce00078e0002 */
.L_x_3546:
[----:B------:R-:W4:Y:S01]  /*15460*/  LDL.LU R10, [R1+0xc] ;  /* 0x00000c00010a7983 */ /* 0x000f220000300800 */
[----:B------:R-:W-:Y:S01]  /*15470*/  IMAD R9, R6, R3, R9 ;  /* 0x0000000306097224 */ /* 0x000fe200078e0209 */
[----:B--2---:R-:W-:-:S03]  /*15480*/  IABS R6, R5 ;  /* 0x0000000500067213 */ /* 0x004fc60000000000 */
[----:B------:R-:W-:Y:S01]  /*15490*/  IMAD.IADD R0, R0, 0x1, -R9 ;  /* 0x0000000100007824 */ /* 0x000fe200078e0a09 */
[----:B0-----:R-:W0:Y:S01]  /*154a0*/  I2F.RP R2, R6 ;  /* 0x0000000600027306 */ /* 0x001e220000209400 */
[----:B------:R2:W-:Y:S02]  /*154b0*/  STL [R1], R9 ;  /* 0x0000000901007387 */ /* 0x0005e40000100800 */
[----:B--2---:R-:W-:-:S05]  /*154c0*/  IABS R9, R5 ;  /* 0x0000000500097213 */ /* 0x004fca0000000000 */
[----:B0-----:R-:W0:Y:S01]  /*154d0*/  MUFU.RCP R2, R2 ;  /* 0x0000000200027308 */ /* 0x001e220000001000 */
[----:B------:R-:W-:Y:S02]  /*154e0*/  IMAD.MOV R9, RZ, RZ, -R9 ;  /* 0x000000ffff097224 */ /* 0x000fe400078e0a09 */
[----:B0-----:R-:W-:-:S05]  /*154f0*/  VIADD R2, R2, 0xffffffe ;  /* 0x0ffffffe02027836 */ /* 0x001fca0000000000 */
[----:B------:R-:W0:Y:S02]  /*15500*/  F2I.FTZ.U32.TRUNC.NTZ R3, R2 ;  /* 0x0000000200037305 */ /* 0x000e24000021f000 */
[----:B0-----:R-:W-:-:S04]  /*15510*/  IMAD.MOV R2, RZ, RZ, -R3 ;  /* 0x000000ffff027224 */ /* 0x001fc800078e0a03 */
        /* <DEDUP_REMOVED lines=11> */
[----:B---3--:R-:W-:-:S04]  /*155d0*/  IABS R6, R7 ;  /* 0x0000000700067213 */ /* 0x008fc80000000000 */
        /* <DEDUP_REMOVED lines=33> */
[----:B-1----:R-:W-:Y:S02]  /*157f0*/  IMAD.IADD R4, R0, 0x1, -R5 ;  /* 0x0000000100047824 */ /* 0x002fe400078e0a05 */
[----:B------:R-:W-:-:S05]  /*15800*/  IMAD R0, R3, 0x10000, R2 ;  /* 0x0001000003007824 */ /* 0x000fca00078e0202 */
[----:B------:R0:W-:Y:S04]  /*15810*/  STL [R1+0x8], R0 ;  /* 0x0000080001007387 */ /* 0x0001e80000100800 */
[----:B------:R0:W-:Y:S04]  /*15820*/  STL [R1+0xc], R10 ;  /* 0x00000c0a01007387 */ /* 0x0001e80000100800 */
[----:B------:R0:W-:Y:S01]  /*15830*/  STL [R1+0x4], R4 ;  /* 0x0000040401007387 */ /* 0x0001e20000100800 */
[----:B------:R-:W-:Y:S05]  /*15840*/  BRA `(.L_x_3548) ;  /* 0x0000000000287947 */ /* 0x000fea0003800000 */
.L_x_3542:
        /* <DEDUP_REMOVED lines=10> */
.L_x_3548:
[----:B-1----:R-:W2:Y:S04]  /*158f0*/  LDL R3, [R1+0x8] ;  /* 0x0000080001037983 */ /* 0x002ea80000100800 */
[----:B------:R-:W3:Y:S04]  /*15900*/  LDL R2, [R1+0xc] ;  /* 0x00000c0001027983 */ /* 0x000ee80000100800 */
[----:B0-----:R-:W4:Y:S04]  /*15910*/  LDL R4, [R1] ;  /* 0x0000000001047983 */ /* 0x001f280000100800 */
[----:B------:R-:W4:Y:S01]  /*15920*/  LDL R5, [R1+0x4] ;  /* 0x0000040001057983 */ /* 0x000f220000100800 */
[----:B------:R-:W-:Y:S05]  /*15930*/  WARPSYNC.ALL ;  /* 0x0000000000007948 */ /* 0x000fea0003800000 */
[----:B------:R-:W0:Y:S02]  /*15940*/  S2R R0, SR_TID.X ;  /* 0x0000000000007919 */ /* 0x000e240000002100 */
[----:B0-----:R-:W-:Y:S01]  /*15950*/  LOP3.LUT R0, R0, 0x1f, RZ, 0xc0, !PT ;  /* 0x0000001f00007812 */ /* 0x001fe200078ec0ff */
[----:B------:R-:W-:Y:S03]  /*15960*/  BAR.SYNC.DEFER_BLOCKING 0x4, 0x180 ;  /* 0x0106000000007b1d */ /* 0x000fe60000010000 */
[----:B------:R-:W-:-:S13]  /*15970*/  ISETP.NE.AND P0, PT, R0, RZ, PT ;  /* 0x000000ff0000720c */ /* 0x000fda0003f05270 */
[----:B------:R-:W-:Y:S01]  /*15980*/  @!P0 MOV R0, 0x400 ;  /* 0x0000040000008802 */ /* 0x000fe20000000f00 */
[----:B--2---:R-:W-:Y:S02]  /*15990*/  IMAD.MOV.U32 R6, RZ, RZ, R3 ;  /* 0x000000ffff067224 */ /* 0x004fe400078e0003 */
[----:B------:R-:W0:Y:S01]  /*159a0*/  @!P0 S2R R3, SR_CgaCtaId ;  /* 0x0000000000038919 */ /* 0x000e220000008800 */
[----:B---3--:R-:W-:Y:S01]  /*159b0*/  IMAD.MOV.U32 R7, RZ, RZ, R2 ;  /* 0x000000ffff077224 */ /* 0x008fe200078e0002 */
[----:B0-----:R-:W-:-:S05]  /*159c0*/  @!P0 LEA R18, R3, R0, 0x18 ;  /* 0x0000000003128211 */ /* 0x001fca00078ec0ff */
[----:B----4-:R0:W-:Y:S01]  /*159d0*/  @!P0 STS.128 [R18+0x368d0], R4 ;  /* 0x0368d00412008388 */ /* 0x0101e20000000c00 */
[----:B------:R-:W-:Y:S06]  /*159e0*/  BAR.ARV 0x5, 0x180 ;  /* 0x0146000000007b1d */ /* 0x000fec0000002000 */
.L_x_3539:
[----:B------:R-:W2:Y:S01]  /*159f0*/  LDL R0, [R1+0xc] ;  /* 0x00000c0001007983 */ /* 0x000ea20000100800 */
[----:B------:R-:W-:Y:S02]  /*15a00*/  ULDC UR4, c[0x0][0xc3c] ;  /* 0x00030f0000047ab9 */ /* 0x000fe40000000800 */
[----:B--2---:R-:W-:-:S13]  /*15a10*/  ISETP.GE.AND P0, PT, R0, UR4, PT ;  /* 0x0000000400007c0c */ /* 0x004fda000bf06270 */
[----:B------:R-:W-:Y:S05]  /*15a20*/  @!P0 BRA `(.L_x_3549) ;  /* 0xffffffa400308947 */ /* 0x000fea000383ffff */
[----:B------:R-:W-:Y:S05]  /*15a30*/  BSYNC B8 ;  /* 0x0000000000087941 */ /* 0x000fea0003800000 */
.L_x_3443:
[----:B-1----:R-:W3:Y:S01]  /*15a40*/  LDL.LU R0, [R1+0x48] ;  /* 0x0000480001007983 */ /* 0x002ee20000300800 */
[----:B------:R-:W-:Y:S01]  /*15a50*/  BSSY B0, `(.L_x_3550) ;  /* 0x000000b000007945 */ /* 0x000fe20003800000 */
[----:B0-2---:R-:W0:Y:S01]  /*15a60*/  S2R R5, SR_CgaCtaId ;  /* 0x0000000000057919 */ /* 0x005e220000008800 */
        /* <DEDUP_REMOVED lines=9> */
.L_x_3621:
[----:B------:R-:W-:Y:S05]  /*15b00*/  BSYNC B0 ;  /* 0x0000000000007941 */ /* 0x000fea0003800000 */
.L_x_3550:
[----:B------:R-:W-:-:S03]  /*15b10*/  UMOV UR4, 0xffffffff ;  /* 0xffffffff00047882 */ /* 0x000fc60000000000 */
[----:B------:R-:W-:Y:S05]  /*15b20*/  BRA.DIV UR4, `(.L_x_3552) ;  /* 0x0000002204047947 */ /* 0x000fea000b800000 */
[----:B------:R-:W1:Y:S02]  /*15b30*/  S2R R2, SR_TID.X ;  /* 0x0000000000027919 */ /* 0x000e640000002100 */
[----:B-1----:R-:W-:-:S04]  /*15b40*/  SHF.R.U32.HI R2, RZ, 0x5, R2 ;  /* 0x00000005ff027819 */ /* 0x002fc80000011602 */
[----:B------:R-:W-:-:S05]  /*15b50*/  LOP3.LUT R2, R2, 0x3, RZ, 0xc0, !PT ;  /* 0x0000000302027812 */ /* 0x000fca00078ec0ff */
[----:B------:R1:W2:Y:S02]  /*15b60*/  SHFL.IDX PT, R14, R2, RZ, 0x1f ;  /* 0x00001fff020e7589 */ /* 0x0002a400000e0000 */
.L_x_3624:
[----:B--2---:R-:W-:Y:S01]  /*15b70*/  ISETP.NE.AND P0, PT, R14, RZ, PT ;  /* 0x000000ff0e00720c */ /* 0x004fe20003f05270 */
[----:B------:R-:W-:-:S12]  /*15b80*/  BSSY B0, `(.L_x_3553) ;  /* 0x0000027000007945 */ /* 0x000fd80003800000 */
[----:B------:R-:W-:Y:S05]  /*15b90*/  @P0 BRA `(.L_x_3554) ;  /* 0x0000000000940947 */ /* 0x000fea0003800000 */
[----:B------:R-:W-:-:S03]  /*15ba0*/  UMOV UR4, 0xffffffff ;  /* 0xffffffff00047882 */ /* 0x000fc60000000000 */
[----:B------:R-:W-:Y:S05]  /*15bb0*/  BRA.DIV UR4, `(.L_x_3555) ;  /* 0x0000002204147947 */ /* 0x000fea000b800000 */
[----:B------:R-:W-:-:S13]  /*15bc0*/  ELECT P6, URZ, PT ;  /* 0x00000000003f782f */ /* 0x000fda00038c0000 */
.L_x_3627:
        /* <DEDUP_REMOVED lines=8> */
.L_x_3556:
        /* <DEDUP_REMOVED lines=13> */
.L_x_3628:
[----:B------:R-:W1:Y:S02]  /*15d20*/  SYNCS.PHASECHK.TRANS64.TRYWAIT P0, [R7+URZ], R2 ;  /* 0x00000002070075a7 */ /* 0x000e64000800017f */
[----:B-1----:R-:W-:Y:S05]  /*15d30*/  @!P0 BRA `(.L_x_3558) ;  /* 0x0000001c00e88947 */ /* 0x002fea0003800000 */
.L_x_3629:
[----:B------:R-:W-:Y:S05]  /*15d40*/  @!P2 BRA `(.L_x_3559) ;  /* 0x000000000004a947 */ /* 0x000fea0003800000 */
[----:B------:R-:W-:Y:S01]  /*15d50*/  BPT.TRAP 0x1 ;  /* 0x000000040000795c */ /* 0x000fe20000300000 */
.L_x_3559:
[----:B------:R-:W-:-:S04]  /*15d60*/  VIADD R0, R0, 0x36860 ;  /* 0x0003686000007836 */ /* 0x000fc80000000000 */
[----:B------:R-:W-:-:S04]  /*15d70*/  IMAD R4, R19, 0x8, R0 ;  /* 0x0000000813047824 */ /* 0x000fc800078e0200 */
[----:B------:R-:W2:Y:S02]  /*15d80*/  SYNCS.PHASECHK.TRANS64.TRYWAIT P0, [R4+URZ], R5 ;  /* 0x00000005040075a7 */ /* 0x000ea4000800017f */
[----:B--2---:R-:W-:Y:S05]  /*15d90*/  @!P0 BRA `(.L_x_3560) ;  /* 0x0000001c00e48947 */ /* 0x004fea0003800000 */
.L_x_3630:
[----:B------:R-:W-:-:S07]  /*15da0*/  IMAD R3, R3, 0x8, R0 ;  /* 0x0000000803037824 */ /* 0x000fce00078e0200 */
.L_x_3561:
[----:B---3--:R3:W4:Y:S02]  /*15db0*/  SYNCS.PHASECHK.TRANS64.TRYWAIT P0, [R3+URZ], R2 ;  /* 0x00000002030075a7 */ /* 0x008724000800017f */
[----:B----4-:R-:W-:Y:S05]  /*15dc0*/  @!P0 NANOSLEEP.SYNCS 0x989680 ;  /* 0x009896800000895d */ /* 0x010fea0003900000 */
[----:B------:R-:W4:Y:S02]  /*15dd0*/  @!P0 SYNCS.PHASECHK.TRANS64 P0, [R3+URZ], R2 ;  /* 0x00000002030085a7 */ /* 0x000f24000800007f */
[----:B----4-:R-:W-:Y:S05]  /*15de0*/  @!P0 BRA `(.L_x_3561) ;  /* 0xfffffffc00f08947 */ /* 0x010fea000383ffff */
.L_x_3554:
[----:B------:R-:W-:Y:S05]  /*15df0*/  BSYNC B0 ;  /* 0x0000000000007941 */ /* 0x000fea0003800000 */
.L_x_3553:
[----:B------:R-:W-:Y:S05]  /*15e00*/  EXIT ;  /* 0x000000000000794d */ /* 0x000fea0003800000 */
.L_x_3394:
[----:B0-----:R0:W1:Y:S02]  /*15e10*/  SYNCS.PHASECHK.TRANS64.TRYWAIT P1, [R4+URZ+0x36800], R3 ;  /* 0x03680003040075a7 */ /* 0x001064000802017f */
[----:B-1----:R-:W-:Y:S05]  /*15e20*/  @!P1 NANOSLEEP.SYNCS 0x989680 ;  /* 0x009896800000995d */ /* 0x002fea0003900000 */
[----:B------:R-:W1:Y:S02]  /*15e30*/  @!P1 SYNCS.PHASECHK.TRANS64 P1, [R4+URZ+0x36800], R3 ;  /* 0x03680003040095a7 */ /* 0x000e64000802007f */
[----:B-1----:R-:W-:Y:S05]  /*15e40*/  @!P1 BRA `(.L_x_3394) ;  /* 0xfffffffc00f09947 */ /* 0x002fea000383ffff */
[----:B------:R-:W-:Y:S05]  /*15e50*/  BRA `(.L_x_3562) ;  /* 0xfffffec000287947 */ /* 0x000fea000383ffff */
.L_x_3398:
[----:B-1----:R1:W2:Y:S02]  /*15e60*/  SYNCS.PHASECHK.TRANS64.TRYWAIT P2, [R0+URZ+0x36830], R3 ;  /* 0x03683003000075a7 */ /* 0x0022a4000804017f */
[----:B--2---:R-:W-:Y:S05]  /*15e70*/  @!P2 NANOSLEEP.SYNCS 0x989680 ;  /* 0x009896800000a95d */ /* 0x004fea0003900000 */
[----:B------:R-:W2:Y:S02]  /*15e80*/  @!P2 SYNCS.PHASECHK.TRANS64 P2, [R0+URZ+0x36830], R3 ;  /* 0x036830030000a5a7 */ /* 0x000ea4000804007f */
[----:B--2---:R-:W-:Y:S05]  /*15e90*/  @!P2 BRA `(.L_x_3398) ;  /* 0xfffffffc00f0a947 */ /* 0x004fea000383ffff */
[----:B------:R-:W-:Y:S05]  /*15ea0*/  BRA `(.L_x_3397) ;  /* 0xfffffec0004c7947 */ /* 0x000fea000383ffff */
.L_x_3403:
[----:B-1----:R-:W-:-:S04]  /*15eb0*/  IMAD.U32 R3, RZ, RZ, UR60 ;  /* 0x0000003cff037e24 */ /* 0x002fc8000f8e00ff */
[----:B------:R1:W2:Y:S03]  /*15ec0*/  SYNCS.PHASECHK.TRANS64.TRYWAIT P2, [R3+URZ+0x36830], R2 ;  /* 0x03683002030075a7 */ /* 0x0002a6000804017f */
[----:B--2---:R-:W-:Y:S05]  /*15ed0*/  @!P2 NANOSLEEP.SYNCS 0x989680 ;  /* 0x009896800000a95d */ /* 0x004fea0003900000 */
[----:B------:R-:W2:Y:S02]  /*15ee0*/  @!P2 SYNCS.PHASECHK.TRANS64 P2, [R3+URZ+0x36830], R2 ;  /* 0x036830020300a5a7 */ /* 0x000ea4000804007f */
[----:B--2---:R-:W-:Y:S05]  /*15ef0*/  @!P2 BRA `(.L_x_3403) ;  /* 0xfffffffc00eca947 */ /* 0x004fea000383ffff */
[----:B------:R-:W-:Y:S05]  /*15f00*/  BRA `(.L_x_3402) ;  /* 0xffffff04002c7947 */ /* 0x000fea000383ffff */
.L_x_3407:
[----:B-1----:R-:W-:-:S04]  /*15f10*/  IMAD.U32 R2, RZ, RZ, UR10 ;  /* 0x0000000aff027e24 */ /* 0x002fc8000f8e00ff */
[----:B------:R1:W2:Y:S03]  /*15f20*/  SYNCS.PHASECHK.TRANS64.TRYWAIT P2, [R2+URZ+0x36850], R0 ;  /* 0x03685000020075a7 */ /* 0x0002a6000804017f */
[----:B--2---:R-:W-:Y:S05]  /*15f30*/  @!P2 NANOSLEEP.SYNCS 0x989680 ;  /* 0x009896800000a95d */ /* 0x004fea0003900000 */
[----:B------:R-:W2:Y:S02]  /*15f40*/  @!P2 SYNCS.PHASECHK.TRANS64 P2, [R2+URZ+0x36850], R0 ;  /* 0x036850000200a5a7 */ /* 0x000ea4000804007f */
[----:B--2---:R-:W-:Y:S05]  /*15f50*/  @!P2 BRA `(.L_x_3407) ;  /* 0xfffffffc00eca947 */ /* 0x004fea000383ffff */
[----:B------:R-:W-:Y:S05]  /*15f60*/  BRA `(.L_x_3406) ;  /* 0xffffff2c00047947 */ /* 0x000fea000383ffff */
.L_x_3412:
[----:B-1----:R1:W2:Y:S02]  /*15f70*/  SYNCS.PHASECHK.TRANS64.TRYWAIT P0, [R13+URZ+0x36850], R0 ;  /* 0x036850000d0075a7 */ /* 0x0022a4000800017f */
[----:B--2---:R-:W-:Y:S05]  /*15f80*/  @!P0 NANOSLEEP.SYNCS 0x989680 ;  /* 0x009896800000895d */ /* 0x004fea0003900000 */
[----:B------:R-:W2:Y:S02]  /*15f90*/  @!P0 SYNCS.PHASECHK.TRANS64 P0, [R13+URZ+0x36850], R0 ;  /* 0x036850000d0085a7 */ /* 0x000ea4000800007f */
[----:B--2---:R-:W-:Y:S05]  /*15fa0*/  @!P0 BRA `(.L_x_3412) ;  /* 0xfffffffc00f08947 */ /* 0x004fea000383ffff */
[----:B------:R-:W-:Y:S05]  /*15fb0*/  BRA `(.L_x_3411) ;  /* 0xffffff4400b47947 */ /* 0x000fea000383ffff */
.L_x_3457:
[----:B------:R-:W0:Y:S01]  /*15fc0*/  S2R R4, SR_TID.X ;  /* 0x0000000000047919 */ /* 0x000e220000002100 */
[----:B------:R-:W-:Y:S01]  /*15fd0*/  BSSY B0, `(.L_x_3563) ;  /* 0x000000a000007945 */ /* 0x000fe20003800000 */
[----:B------:R-:W-:Y:S02]  /*15fe0*/  IMAD.MOV.U32 R12, RZ, RZ, RZ ;  /* 0x000000ffff0c7224 */ /* 0x000fe400078e00ff */
[----:B--2---:R-:W-:Y:S02]  /*15ff0*/  IMAD.MOV.U32 R11, RZ, RZ, 0x1f ;  /* 0x0000001fff0b7424 */ /* 0x004fe400078e00ff */
[----:B------:R-:W-:Y:S01]  /*16000*/  IMAD.MOV.U32 R15, RZ, RZ, -0x1 ;  /* 0xffffffffff0f7424 */ /* 0x000fe200078e00ff */
[----:B0-----:R-:W-:-:S04]  /*16010*/  SHF.R.U32.HI R4, RZ, 0x5, R4 ;  /* 0x00000005ff047819 */ /* 0x001fc80000011604 */
[----:B------:R-:W-:-:S05]  /*16020*/  LOP3.LUT R4, R4, 0x3, RZ, 0xc0, !PT ;  /* 0x0000000304047812 */ /* 0x000fca00078ec0ff */
[----:B------:R-:W-:-:S07]  /*16030*/  IMAD.MOV.U32 R13, RZ, RZ, R4 ;  /* 0x000000ffff0d7224 */ /* 0x000fce00078e0004 */
[----:B------:R-:W-:Y:S05]  /*16040*/  WARPSYNC.COLLECTIVE R15, `(.L_x_3564) ;  /* 0x000000000f087348 */ /* 0x000fea0003c00000 */
[----:B------:R0:W1:Y:S02]  /*16050*/  SHFL.IDX P6, R14, R13, R12, R11 ;  /* 0x0000000c0d0e7389 */ /* 0x00006400000c000b */
[----:B01----:R-:W-:Y:S01]  /*16060*/  ENDCOLLECTIVE ;  /* 0x000000000000791b */ /* 0x003fe20003800000 */
.L_x_3564:
[----:B------:R-:W-:Y:S05]  /*16070*/  BSYNC B0 ;  /* 0x0000000000007941 */ /* 0x000fea0003800000 */
.L_x_3563:
[----:B------:R-:W-:Y:S05]  /*16080*/  BRA `(.L_x_3565) ;  /* 0xffffffac00587947 */ /* 0x000fea000383ffff */
.L_x_3459:
[----:B------:R-:W-:Y:S01]  /*16090*/  BSSY B0, `(.L_x_3566) ;  /* 0x0000006000007945 */ /* 0x000fe20003800000 */
[----:B------:R-:W-:-:S07]  /*160a0*/  IMAD.MOV.U32 R15, RZ, RZ, -0x1 ;  /* 0xffffffffff0f7424 */ /* 0x000fce00078e00ff */
[----:B0-2---:R-:W-:Y:S05]  /*160b0*/  WARPSYNC.COLLECTIVE R15, `(.L_x_3567) ;  /* 0x000000000f0c7348 */ /* 0x005fea0003c00000 */
[----:B------:R-:W-:Y:S02]  /*160c0*/  ELECT P6, UR62, PT ;  /* 0x00000000003e782f */ /* 0x000fe400038c0000 */
[----:B------:R-:W-:Y:S01]  /*160d0*/  MOV R14, UR62 ;  /* 0x0000003e000e7c02 */ /* 0x000fe20008000f00 */
[----:B0-2---:R-:W-:Y:S10]  /*160e0*/  ENDCOLLECTIVE ;  /* 0x000000000000791b */ /* 0x005ff40003800000 */
.L_x_3567:
[----:B------:R-:W-:Y:S05]  /*160f0*/  BSYNC B0 ;  /* 0x0000000000007941 */ /* 0x000fea0003800000 */
.L_x_3566:
[----:B------:R-:W-:Y:S05]  /*16100*/  BRA `(.L_x_3568) ;  /* 0xffffffac00647947 */ /* 0x000fea000383ffff */
.L_x_3461:
[----:B0-----:R0:W1:Y:S02]  /*16110*/  SYNCS.PHASECHK.TRANS64.TRYWAIT P0, [R0+URZ+0x36840], R2 ;  /* 0x03684002000075a7 */ /* 0x001064000800017f */
[----:B-1----:R-:W-:Y:S05]  /*16120*/  @!P0 NANOSLEEP.SYNCS 0x989680 ;  /* 0x009896800000895d */ /* 0x002fea0003900000 */
[----:B------:R-:W1:Y:S02]  /*16130*/  @!P0 SYNCS.PHASECHK.TRANS64 P0, [R0+URZ+0x36840], R2 ;  /* 0x03684002000085a7 */ /* 0x000e64000800007f */
[----:B-1----:R-:W-:Y:S05]  /*16140*/  @!P0 BRA `(.L_x_3461) ;  /* 0xfffffffc00f08947 */ /* 0x002fea000383ffff */
[----:B------:R-:W-:Y:S05]  /*16150*/  BRA `(.L_x_3569) ;  /* 0xffffffac00c87947 */ /* 0x000fea000383ffff */
.L_x_3465:
        /* <DEDUP_REMOVED lines=9> */
.L_x_3570:
[----:B------:R-:W-:Y:S02]  /*161f0*/  IMAD.MOV.U32 R13, RZ, RZ, R4 ;  /* 0x000000ffff0d7224 */ /* 0x000fe400078e0004 */
[----:B------:R-:W-:-:S07]  /*16200*/  IMAD.MOV.U32 R6, RZ, RZ, R14 ;  /* 0x000000ffff067224 */ /* 0x000fce00078e000e */
[----:B------:R-:W-:Y:S05]  /*16210*/  WARPSYNC.COLLECTIVE R15, `(.L_x_3571) ;  /* 0x000000000f087348 */ /* 0x000fea0003c00000 */
[----:B------:R0:W1:Y:S02]  /*16220*/  SHFL.IDX P6, R14, R13, R12, R11 ;  /* 0x0000000c0d0e7389 */ /* 0x00006400000c000b */
[----:B01----:R-:W-:Y:S01]  /*16230*/  ENDCOLLECTIVE ;  /* 0x000000000000791b */ /* 0x003fe20003800000 */
.L_x_3571:
[----:B------:R-:W-:Y:S01]  /*16240*/  ULDC.64 UR4, c[0x0][0x208] ;  /* 0x0000820000047ab9 */ /* 0x000fe20000000a00 */
[----:B------:R-:W-:Y:S02]  /*16250*/  IMAD.MOV.U32 R13, RZ, RZ, R3 ;  /* 0x000000ffff0d7224 */ /* 0x000fe400078e0003 */
[----:B------:R-:W-:Y:S02]  /*16260*/  IMAD.MOV.U32 R12, RZ, RZ, 0x1 ;  /* 0x00000001ff0c7424 */ /* 0x000fe400078e00ff */
[----:B------:R-:W-:Y:S02]  /*16270*/  IMAD.MOV.U32 R7, RZ, RZ, R14 ;  /* 0x000000ffff077224 */ /* 0x000fe400078e000e */
[----:B------:R-:W-:Y:S02]  /*16280*/  IMAD R2, R9, R8, RZ ;  /* 0x0000000809027224 */ /* 0x000fe400078e02ff */
[----:B------:R-:W0:Y:S01]  /*16290*/  S2R R9, SR_TID.X ;  /* 0x0000000000097919 */ /* 0x000e220000002100 */
[----:B------:R-:W-:-:S05]  /*162a0*/  IMAD.SHL.U32 R8, R0, 0x8, RZ ;  /* 0x0000000800087824 */ /* 0x000fca00078e00ff */
[----:B------:R-:W-:Y:S02]  /*162b0*/  LOP3.LUT R8, R8, 0x38, RZ, 0xc0, !PT ;  /* 0x0000003808087812 */ /* 0x000fe400078ec0ff */
[----:B0-----:R-:W-:-:S04]  /*162c0*/  LOP3.LUT R9, R9, 0x7f, RZ, 0xc0, !PT ;  /* 0x0000007f09097812 */ /* 0x001fc800078ec0ff */
[----:B------:R-:W-:-:S05]  /*162d0*/  SHF.R.U32.HI R9, RZ, 0x3, R9 ;  /* 0x00000003ff097819 */ /* 0x000fca0000011609 */
[----:B------:R-:W-:-:S04]  /*162e0*/  IMAD.IADD R0, R9, 0x1, R5 ;  /* 0x0000000109007824 */ /* 0x000fc800078e0205 */
[C---:B------:R-:W-:Y:S01]  /*162f0*/  VIADD R5, R0.reuse, 0x10 ;  /* 0x0000001000057836 */ /* 0x040fe20000000000 */
[----:B------:R-:W-:-:S13]  /*16300*/  ISETP.GE.AND P3, PT, R0, R2, PT ;  /* 0x000000020000720c */ /* 0x000fda0003f66270 */
        /* <DEDUP_REMOVED lines=15> */
.L_x_3572:
[----:B------:R-:W-:Y:S02]  /*16400*/  IMAD.MOV.U32 R13, RZ, RZ, R4 ;  /* 0x000000ffff0d7224 */ /* 0x000fe400078e0004 */
[----:B------:R-:W-:-:S07]  /*16410*/  IMAD.MOV.U32 R9, RZ, RZ, R14 ;  /* 0x000000ffff097224 */ /* 0x000fce00078e000e */
[----:B------:R-:W-:Y:S05]  /*16420*/  WARPSYNC.COLLECTIVE R15, `(.L_x_3573) ;  /* 0x000000000f087348 */ /* 0x000fea0003c00000 */
[----:B------:R0:W1:Y:S02]  /*16430*/  SHFL.IDX P6, R14, R13, R12, R11 ;  /* 0x0000000c0d0e7389 */ /* 0x00006400000c000b */
[----:B01----:R-:W-:Y:S01]  /*16440*/  ENDCOLLECTIVE ;  /* 0x000000000000791b */ /* 0x003fe20003800000 */
.L_x_3573:
[----:B------:R-:W-:Y:S01]  /*16450*/  ULDC.64 UR4, c[0x0][0x208] ;  /* 0x0000820000047ab9 */ /* 0x000fe20000000a00 */
[----:B------:R-:W-:Y:S02]  /*16460*/  IMAD.MOV.U32 R13, RZ, RZ, R3 ;  /* 0x000000ffff0d7224 */ /* 0x000fe400078e0003 */
[----:B------:R-:W-:Y:S02]  /*16470*/  IMAD.MOV.U32 R12, RZ, RZ, 0x2 ;  /* 0x00000002ff0c7424 */ /* 0x000fe400078e00ff */
[----:B------:R-:W-:-:S05]  /*16480*/  IMAD.MOV.U32 R5, RZ, RZ, R14 ;  /* 0x000000ffff057224 */ /* 0x000fca00078e000e */
[----:B------:R-:W-:-:S05]  /*16490*/  @!P3 LEA R8, P5, R8, R5, 0x1 ;  /* 0x000000050808b211 */ /* 0x000fca00078a08ff */
[----:B------:R-:W-:Y:S02]  /*164a0*/  @!P3 IMAD.X R5, RZ, RZ, R9, P5 ;  /* 0x000000ffff05b224 */ /* 0x000fe400028e0609 */
[----:B------:R-:W-:Y:S01]  /*164b0*/  @!P3 IMAD.MOV.U32 R6, RZ, RZ, R8 ;  /* 0x000000ffff06b224 */ /* 0x000fe200078e0008 */
[----:B------:R-:W0:Y:S01]  /*164c0*/  S2R R9, SR_TID.X ;  /* 0x0000000000097919 */ /* 0x000e220000002100 */
[----:B------:R-:W-:Y:S02]  /*164d0*/  @!P3 IMAD.MOV.U32 R7, RZ, RZ, R5 ;  /* 0x000000ffff07b224 */ /* 0x000fe400078e0005 */
[----:B------:R-:W-:-:S03]  /*164e0*/  VIADD R5, R0, 0x20 ;  /* 0x0000002000057836 */ /* 0x000fc60000000000 */
[----:B------:R-:W-:Y:S01]  /*164f0*/  @!PT LDS RZ, [RZ] ;  /* 0x00000000fffff984 */ /* 0x000fe20000000800 */
[----:B------:R-:W-:Y:S01]  /*16500*/  @!PT LDS RZ, [RZ] ;  /* 0x00000000fffff984 */ /* 0x000fe20000000800 */
[----:B------:R-:W-:Y:S01]  /*16510*/  @!PT LDS RZ, [RZ] ;  /* 0x00000000fffff984 */ /* 0x000fe20000000800 */
[----:B------:R1:W-:Y:S04]  /*16520*/  @!P3 LDGSTS.E.BYPASS.LTC128B.128 [R10+0x15c00], desc[UR4][R6.64], !P2 ;  /* 0x15c00000060abfae */ /* 0x0003e8000d101d44 */
[----:B------:R1:W-:Y:S04]  /*16530*/  @!P3 LDGSTS.E.BYPASS.LTC128B.128 [R10+0x19c00], desc[UR4][R6.64+0x80], !P1 ;  /* 0x19c00080060abfae */ /* 0x0003e8000c901d44 */
[----:B------:R1:W-:Y:S01]  /*16540*/  @!P3 LDGSTS.E.BYPASS.LTC128B.128 [R10+0x1dc00], desc[UR4][R6.64+0x100], !P0 ;  /* 0x1dc00100060abfae */ /* 0x0003e2000c101d44 */
[----:B------:R-:W-:-:S13]  /*16550*/  ISETP.GE.AND P3, PT, R5, R2, PT ;  /* 0x000000020500720c */ /* 0x000fda0003f66270 */
[----:B01----:R-:W-:Y:S05]  /*16560*/  WARPSYNC.COLLECTIVE R15, `(.L_x_3574) ;  /* 0x000000000f087348 */ /* 0x003fea0003c00000 */
[----:B------:R2:W3:Y:S02]  /*16570*/  SHFL.IDX P6, R14, R13, R12, R11 ;  /* 0x0000000c0d0e7389 */ /* 0x0004e400000c000b */
[----:B0123--:R-:W-:Y:S01]  /*16580*/  ENDCOLLECTIVE ;  /* 0x000000000000791b */ /* 0x00ffe20003800000 */
.L_x_3574:
[----:B------:R-:W-:Y:S02]  /*16590*/  IMAD.MOV.U32 R13, RZ, RZ, R4 ;  /* 0x000000ffff0d7224 */ /* 0x000fe400078e0004 */
[----:B------:R-:W-:-:S05]  /*165a0*/  IMAD.SHL.U32 R9, R9, 0x8, RZ ;  /* 0x0000000809097824 */ /* 0x000fca00078e00ff */
[----:B------:R-:W-:Y:S01]  /*165b0*/  LOP3.LUT R9, R9, 0x38, RZ, 0xc0, !PT ;  /* 0x0000003809097812 */ /* 0x000fe200078ec0ff */
[----:B------:R-:W-:-:S07]  /*165c0*/  IMAD.MOV.U32 R8, RZ, RZ, R14 ;  /* 0x000000ffff087224 */ /* 0x000fce00078e000e */
[----:B------:R-:W-:Y:S05]  /*165d0*/  WARPSYNC.COLLECTIVE R15, `(.L_x_3575) ;  /* 0x000000000f087348 */ /* 0x000fea0003c00000 */
[----:B------:R0:W1:Y:S02]  /*165e0*/  SHFL.IDX P6, R14, R13, R12, R11 ;  /* 0x0000000c0d0e7389 */ /* 0x00006400000c000b */
[----:B01----:R-:W-:Y:S01]  /*165f0*/  ENDCOLLECTIVE ;  /* 0x000000000000791b */ /* 0x003fe20003800000 */
.L_x_3575:
        /* <DEDUP_REMOVED lines=19> */
.L_x_3576:
[----:B------:R-:W-:Y:S02]  /*16730*/  IMAD.MOV.U32 R13, RZ, RZ, R4 ;  /* 0x000000ffff0d7224 */ /* 0x000fe400078e0004 */
[----:B------:R-:W-:-:S07]  /*16740*/  IMAD.MOV.U32 R6, RZ, RZ, R14 ;  /* 0x000000ffff067224 */ /* 0x000fce00078e000e */
[----:B------:R-:W-:Y:S05]  /*16750*/  WARPSYNC.COLLECTIVE R15, `(.L_x_3577) ;  /* 0x000000000f087348 */ /* 0x000fea0003c00000 */
[----:B------:R0:W1:Y:S02]  /*16760*/  SHFL.IDX P6, R14, R13, R12, R11 ;  /* 0x0000000c0d0e7389 */ /* 0x00006400000c000b */
[----:B01----:R-:W-:Y:S01]  /*16770*/  ENDCOLLECTIVE ;  /* 0x000000000000791b */ /* 0x003fe20003800000 */
.L_x_3577:
        /* <DEDUP_REMOVED lines=19> */
.L_x_3578:
[----:B------:R-:W-:Y:S02]  /*168b0*/  IMAD.MOV.U32 R13, RZ, RZ, R4 ;  /* 0x000000ffff0d7224 */ /* 0x000fe400078e0004 */
[----:B------:R-:W-:-:S07]  /*168c0*/  IMAD.MOV.U32 R6, RZ, RZ, R14 ;  /* 0x000000ffff067224 */ /* 0x000fce00078e000e */
[----:B------:R-:W-:Y:S05]  /*168d0*/  WARPSYNC.COLLECTIVE R15, `(.L_x_3579) ;  /* 0x000000000f087348 */ /* 0x000fea0003c00000 */
[----:B------:R0:W1:Y:S02]  /*168e0*/  SHFL.IDX P6, R14, R13, R12, R11 ;  /* 0x0000000c0d0e7389 */ /* 0x00006400000c000b */
[----:B01----:R-:W-:Y:S01]  /*168f0*/  ENDCOLLECTIVE ;  /* 0x000000000000791b */ /* 0x003fe20003800000 */
.L_x_3579:
        /* <DEDUP_REMOVED lines=19> */
.L_x_3580:
[----:B------:R-:W-:Y:S02]  /*16a30*/  IMAD.MOV.U32 R13, RZ, RZ, R4 ;  /* 0x000000ffff0d7224 */ /* 0x000fe400078e0004 */
[----:B------:R-:W-:-:S07]  /*16a40*/  IMAD.MOV.U32 R6, RZ, RZ, R14 ;  /* 0x000000ffff067224 */ /* 0x000fce00078e000e */
[----:B------:R-:W-:Y:S05]  /*16a50*/  WARPSYNC.COLLECTIVE R15, `(.L_x_3581) ;  /* 0x000000000f087348 */ /* 0x000fea0003c00000 */
[----:B------:R0:W1:Y:S02]  /*16a60*/  SHFL.IDX P6, R14, R13, R12, R11 ;  /* 0x0000000c0d0e7389 */ /* 0x00006400000c000b */
[----:B01----:R-:W-:Y:S01]  /*16a70*/  ENDCOLLECTIVE ;  /* 0x000000000000791b */ /* 0x003fe20003800000 */
.L_x_3581:
        /* <DEDUP_REMOVED lines=17> */
.L_x_3582:
[----:B------:R-:W-:-:S05]  /*16b90*/  VIADD R7, R0, 0x60 ;  /* 0x0000006000077836 */ /* 0x000fca0000000000 */
[----:B------:R-:W-:Y:S01]  /*16ba0*/  ISETP.GE.AND P4, PT, R7, R2, PT ;  /* 0x000000020700720c */ /* 0x000fe20003f86270 */
[----:B------:R-:W-:Y:S02]  /*16bb0*/  IMAD.MOV.U32 R13, RZ, RZ, R4 ;  /* 0x000000ffff0d7224 */ /* 0x000fe400078e0004 */
[----:B------:R-:W-:-:S10]  /*16bc0*/  IMAD.MOV.U32 R6, RZ, RZ, R14 ;  /* 0x000000ffff067224 */ /* 0x000fd400078e000e */
[----:B------:R-:W-:Y:S05]  /*16bd0*/  WARPSYNC.COLLECTIVE R15, `(.L_x_3583) ;  /* 0x000000000f087348 */ /* 0x000fea0003c00000 */
[----:B------:R0:W1:Y:S02]  /*16be0*/  SHFL.IDX P6, R14, R13, R12, R11 ;  /* 0x0000000c0d0e7389 */ /* 0x00006400000c000b */
[----:B01----:R-:W-:Y:S01]  /*16bf0*/  ENDCOLLECTIVE ;  /* 0x000000000000791b */ /* 0x003fe20003800000 */
.L_x_3583:
        /* <DEDUP_REMOVED lines=17> */
.L_x_3584:
[----:B------:R-:W-:Y:S02]  /*16d10*/  IMAD.MOV.U32 R13, RZ, RZ, R4 ;  /* 0x000000ffff0d7224 */ /* 0x000fe400078e0004 */
[----:B------:R-:W-:-:S07]  /*16d20*/  IMAD.MOV.U32 R5, RZ, RZ, R14 ;  /* 0x000000ffff057224 */ /* 0x000fce00078e000e */
[----:B------:R-:W-:Y:S05]  /*16d30*/  WARPSYNC.COLLECTIVE R15, `(.L_x_3585) ;  /* 0x000000000f087348 */ /* 0x000fea0003c00000 */
[----:B------:R0:W1:Y:S02]  /*16d40*/  SHFL.IDX P6, R14, R13, R12, R11 ;  /* 0x0000000c0d0e7389 */ /* 0x00006400000c000b */
[----:B01----:R-:W-:Y:S01]  /*16d50*/  ENDCOLLECTIVE ;  /* 0x000000000000791b */ /* 0x003fe20003800000 */
.L_x_3585:
[----:B------:R-:W-:Y:S01]  /*16d60*/  IMAD.MOV.U32 R3, RZ, RZ, R14 ;  /* 0x000000ffff037224 */ /* 0x000fe200078e000e */
[----:B------:R-:W-:Y:S06]  /*16d70*/  BRA `(.L_x_3586) ;  /* 0xffffffb000647947 */ /* 0x000fec000383ffff */
.L_x_3470:
[----:B0-----:R0:W3:Y:S02]  /*16d80*/  SYNCS.PHASECHK.TRANS64.TRYWAIT P0, [R18+URZ+0x36820], R0 ;  /* 0x03682000120075a7 */ /* 0x0010e4000800017f */
[----:B---3--:R-:W-:Y:S05]  /*16d90*/  @!P0 NANOSLEEP.SYNCS 0x989680 ;  /* 0x009896800000895d */ /* 0x008fea0003900000 */
[----:B------:R-:W3:Y:S02]  /*16da0*/  @!P0 SYNCS.PHASECHK.TRANS64 P0, [R18+URZ+0x36820], R0 ;  /* 0x03682000120085a7 */ /* 0x000ee4000800007f */
[----:B---3--:R-:W-:Y:S05]  /*16db0*/  @!P0 BRA `(.L_x_3470) ;  /* 0xfffffffc00f08947 */ /* 0x008fea000383ffff */
[----:B------:R-:W-:Y:S05]  /*16dc0*/  BRA `(.L_x_3587) ;  /* 0xffffffb000e87947 */ /* 0x000fea000383ffff */
.L_x_3479:
[----:B-1----:R1:W2:Y:S02]  /*16dd0*/  SYNCS.PHASECHK.TRANS64.TRYWAIT P0, [R3+URZ+0x36840], R2 ;  /* 0x03684002030075a7 */ /* 0x0022a4000800017f */
[----:B--2---:R-:W-:Y:S05]  /*16de0*/  @!P0 NANOSLEEP.SYNCS 0x989680 ;  /* 0x009896800000895d */ /* 0x004fea0003900000 */
[----:B------:R-:W2:Y:S02]  /*16df0*/  @!P0 SYNCS.PHASECHK.TRANS64 P0, [R3+URZ+0x36840], R2 ;  /* 0x03684002030085a7 */ /* 0x000ea4000800007f */
[----:B--2---:R-:W-:Y:S05]  /*16e00*/  @!P0 BRA `(.L_x_3479) ;  /* 0xfffffffc00f08947 */ /* 0x004fea000383ffff */
[----:B------:R-:W-:Y:S05]  /*16e10*/  BRA `(.L_x_3588) ;  /* 0xffffffb400c87947 */ /* 0x000fea000383ffff */
.L_x_3486:
[----:B-1----:R1:W2:Y:S02]  /*16e20*/  SYNCS.PHASECHK.TRANS64.TRYWAIT P0, [R3+URZ+0x60], R2 ;  /* 0x00006002030075a7 */ /* 0x0022a4000800017f */
[----:B--2---:R-:W-:Y:S05]  /*16e30*/  @!P0 NANOSLEEP.SYNCS 0x989680 ;  /* 0x009896800000895d */ /* 0x004fea0003900000 */
[----:B------:R-:W2:Y:S02]  /*16e40*/  @!P0 SYNCS.PHASECHK.TRANS64 P0, [R3+URZ+0x60], R2 ;  /* 0x00006002030085a7 */ /* 0x000ea4000800007f */
[----:B--2---:R-:W-:Y:S05]  /*16e50*/  @!P0 BRA `(.L_x_3486) ;  /* 0xfffffffc00f08947 */ /* 0x004fea000383ffff */
[----:B------:R-:W-:Y:S05]  /*16e60*/  BRA `(.L_x_3589) ;  /* 0xffffffb800dc7947 */ /* 0x000fea000383ffff */
.L_x_3496:
[----:B-1----:R1:W2:Y:S02]  /*16e70*/  SYNCS.PHASECHK.TRANS64.TRYWAIT P0, [R3+URZ+0x36840], R2 ;  /* 0x03684002030075a7 */ /* 0x0022a4000800017f */
[----:B--2---:R-:W-:Y:S05]  /*16e80*/  @!P0 NANOSLEEP.SYNCS 0x989680 ;  /* 0x009896800000895d */ /* 0x004fea0003900000 */
[----:B------:R-:W2:Y:S02]  /*16e90*/  @!P0 SYNCS.PHASECHK.TRANS64 P0, [R3+URZ+0x36840], R2 ;  /* 0x03684002030085a7 */ /* 0x000ea4000800007f */
[----:B--2---:R-:W-:Y:S05]  /*16ea0*/  @!P0 BRA `(.L_x_3496) ;  /* 0xfffffffc00f08947 */ /* 0x004fea000383ffff */
[----:B------:R-:W-:Y:S05]  /*16eb0*/  BRA `(.L_x_3590) ;  /* 0xffffffc000ac7947 */ /* 0x000fea000383ffff */
.L_x_3503:
[----:B0-----:R0:W1:Y:S02]  /*16ec0*/  SYNCS.PHASECHK.TRANS64.TRYWAIT P0, [R2+URZ+0x60], R3 ;  /* 0x00006003020075a7 */ /* 0x001064000800017f */
[----:B-1----:R-:W-:Y:S05]  /*16ed0*/  @!P0 NANOSLEEP.SYNCS 0x989680 ;  /* 0x009896800000895d */ /* 0x002fea0003900000 */
[----:B------:R-:W1:Y:S02]  /*16ee0*/  @!P0 SYNCS.PHASECHK.TRANS64 P0, [R2+URZ+0x60], R3 ;  /* 0x00006003020085a7 */ /* 0x000e64000800007f */
[----:B-1----:R-:W-:Y:S05]  /*16ef0*/  @!P0 BRA `(.L_x_3503) ;  /* 0xfffffffc00f08947 */ /* 0x002fea000383ffff */
[----:B------:R-:W-:Y:S05]  /*16f00*/  BRA `(.L_x_3591) ;  /* 0xffffffc400c07947 */ /* 0x000fea000383ffff */
.L_x_3513:
[----:B--2---:R2:W3:Y:S02]  /*16f10*/  SYNCS.PHASECHK.TRANS64.TRYWAIT P0, [R2+URZ+0x36840], R3 ;  /* 0x03684003020075a7 */ /* 0x0044e4000800017f */
[----:B---3--:R-:W-:Y:S05]  /*16f20*/  @!P0 NANOSLEEP.SYNCS 0x989680 ;  /* 0x009896800000895d */ /* 0x008fea0003900000 */
[----:B------:R-:W3:Y:S02]  /*16f30*/  @!P0 SYNCS.PHASECHK.TRANS64 P0, [R2+URZ+0x36840], R3 ;  /* 0x03684003020085a7 */ /* 0x000ee4000800007f */
[----:B---3--:R-:W-:Y:S05]  /*16f40*/  @!P0 BRA `(.L_x_3513) ;  /* 0xfffffffc00f08947 */ /* 0x008fea000383ffff */
[----:B------:R-:W-:Y:S05]  /*16f50*/  BRA `(.L_x_3592) ;  /* 0xffffffcc00607947 */ /* 0x000fea000383ffff */
.L_x_3520:
[----:B0-----:R0:W1:Y:S02]  /*16f60*/  SYNCS.PHASECHK.TRANS64.TRYWAIT P0, [R2+URZ+0x60], R5 ;  /* 0x00006005020075a7 */ /* 0x001064000800017f */
[----:B-1----:R-:W-:Y:S05]  /*16f70*/  @!P0 NANOSLEEP.SYNCS 0x989680 ;  /* 0x009896800000895d */ /* 0x002fea0003900000 */
[----:B------:R-:W1:Y:S02]  /*16f80*/  @!P0 SYNCS.PHASECHK.TRANS64 P0, [R2+URZ+0x60], R5 ;  /* 0x00006005020085a7 */ /* 0x000e64000800007f */
[----:B-1----:R-:W-:Y:S05]  /*16f90*/  @!P0 BRA `(.L_x_3520) ;  /* 0xfffffffc00f08947 */ /* 0x002fea000383ffff */
[----:B------:R-:W-:Y:S05]  /*16fa0*/  BRA `(.L_x_3593) ;  /* 0xffffffd000747947 */ /* 0x000fea000383ffff */
.L_x_3532:
[----:B--2---:R2:W3:Y:S02]  /*16fb0*/  SYNCS.PHASECHK.TRANS64.TRYWAIT P0, [R0+URZ+0x36860], R2 ;  /* 0x03686002000075a7 */ /* 0x0044e4000800017f */
[----:B---3--:R-:W-:Y:S05]  /*16fc0*/  @!P0 NANOSLEEP.SYNCS 0x989680 ;  /* 0x009896800000895d */ /* 0x008fea0003900000 */
[----:B------:R-:W3:Y:S02]  /*16fd0*/  @!P0 SYNCS.PHASECHK.TRANS64 P0, [R0+URZ+0x36860], R2 ;  /* 0x03686002000085a7 */ /* 0x000ee4000800007f */
[----:B---3--:R-:W-:Y:S05]  /*16fe0*/  @!P0 BRA `(.L_x_3532) ;  /* 0xfffffffc00f08947 */ /* 0x008fea000383ffff */
[----:B------:R-:W-:Y:S05]  /*16ff0*/  BRA `(.L_x_3594) ;  /* 0xffffffd800007947 */ /* 0x000fea000383ffff */
.L_x_3540:
[----:B------:R-:W3:Y:S01]  /*17000*/  LDL R3, [R1] ;  /* 0x0000000001037983 */ /* 0x000ee20000100800 */
[----:B------:R-:W-:Y:S01]  /*17010*/  BSSY B0, `(.L_x_3595) ;  /* 0x0000008000007945 */ /* 0x000fe20003800000 */
[----:B0-----:R-:W-:Y:S02]  /*17020*/  IMAD.MOV.U32 R12, RZ, RZ, RZ ;  /* 0x000000ffff0c7224 */ /* 0x001fe400078e00ff */
[----:B--2---:R-:W-:Y:S02]  /*17030*/  IMAD.MOV.U32 R11, RZ, RZ, 0x1f ;  /* 0x0000001fff0b7424 */ /* 0x004fe400078e00ff */
[----:B------:R-:W-:Y:S02]  /*17040*/  IMAD.MOV.U32 R15, RZ, RZ, -0x1 ;  /* 0xffffffffff0f7424 */ /* 0x000fe400078e00ff */
[----:B---3--:R-:W-:-:S07]  /*17050*/  IMAD.MOV.U32 R13, RZ, RZ, R3 ;  /* 0x000000ffff0d7224 */ /* 0x008fce00078e0003 */
[----:B-1----:R-:W-:Y:S05]  /*17060*/  WARPSYNC.COLLECTIVE R15, `(.L_x_3596) ;  /* 0x000000000f087348 */ /* 0x002fea0003c00000 */
[----:B------:R0:W2:Y:S02]  /*17070*/  SHFL.IDX P6, R14, R13, R12, R11 ;  /* 0x0000000c0d0e7389 */ /* 0x0000a400000c000b */
[----:B012---:R-:W-:Y:S01]  /*17080*/  ENDCOLLECTIVE ;  /* 0x000000000000791b */ /* 0x007fe20003800000 */
.L_x_3596:
[----:B------:R-:W-:Y:S05]  /*17090*/  BSYNC B0 ;  /* 0x0000000000007941 */ /* 0x000fea0003800000 */
.L_x_3595:
        /* <DEDUP_REMOVED lines=9> */
.L_x_3597:
        /* <DEDUP_REMOVED lines=26> */
.L_x_3598:
        /* <DEDUP_REMOVED lines=8> */
.L_x_3599:
        /* <DEDUP_REMOVED lines=8> */
.L_x_3600:
        /* <DEDUP_REMOVED lines=8> */
.L_x_3601:
        /* <DEDUP_REMOVED lines=8> */
.L_x_3602:
        /* <DEDUP_REMOVED lines=9> */
.L_x_3603:
[----:B------:R-:W-:Y:S01]  /*17560*/  IMAD.MOV.U32 R9, RZ, RZ, R14 ;  /* 0x000000ffff097224 */ /* 0x000fe200078e000e */
[----:B------:R-:W-:Y:S06]  /*17570*/  BRA `(.L_x_3604) ;  /* 0xffffffd800b07947 */ /* 0x000fec000383ffff */
.L_x_3543:
        /* <DEDUP_REMOVED lines=8> */
.L_x_3606:
[----:B------:R-:W-:Y:S05]  /*17600*/  BSYNC B0 ;  /* 0x0000000000007941 */ /* 0x000fea0003800000 */
.L_x_3605:
        /* <DEDUP_REMOVED lines=10> */
.L_x_3607:
        /* <DEDUP_REMOVED lines=8> */
.L_x_3608:
        /* <DEDUP_REMOVED lines=8> */
.L_x_3609:
        /* <DEDUP_REMOVED lines=8> */
.L_x_3610:
        /* <DEDUP_REMOVED lines=9> */
.L_x_3611:
[----:B------:R-:W-:Y:S01]  /*178c0*/  IMAD.MOV.U32 R9, RZ, RZ, R14 ;  /* 0x000000ffff097224 */ /* 0x000fe200078e000e */
[----:B------:R-:W-:Y:S06]  /*178d0*/  BRA `(.L_x_3612) ;  /* 0xffffffd800887947 */ /* 0x000fec000383ffff */
.L_x_3545:
[----:B------:R-:W-:Y:S01]  /*178e0*/  BSSY B0, `(.L_x_3613) ;  /* 0x0000006000007945 */ /* 0x000fe20003800000 */
[----:B------:R-:W-:Y:S01]  /*178f0*/  PLOP3.LUT P6, PT, P6, PT, PT, 0x8, 0x0 ;  /* 0x000000000000781c */ /* 0x000fe200037ce170 */
[----:B------:R-:W-:-:S12]  /*17900*/  IMAD.MOV.U32 R15, RZ, RZ, -0x1 ;  /* 0xffffffffff0f7424 */ /* 0x000fd800078e00ff */
[----:B0-----:R-:W-:Y:S05]  /*17910*/  WARPSYNC.COLLECTIVE R15, `(.L_x_3614) ;  /* 0x000000000f087348 */ /* 0x001fea0003c00000 */
[----:B------:R-:W-:Y:S01]  /*17920*/  VOTE.ANY R14, PT, P6 ;  /* 0x00000000000e7806 */ /* 0x000fe200030e0100 */
[----:B0-----:R-:W-:Y:S06]  /*17930*/  ENDCOLLECTIVE ;  /* 0x000000000000791b */ /* 0x001fec0003800000 */
.L_x_3614:
[----:B------:R-:W-:Y:S05]  /*17940*/  BSYNC B0 ;  /* 0x0000000000007941 */ /* 0x000fea0003800000 */
.L_x_3613:
        /* <DEDUP_REMOVED lines=9> */
.L_x_3615:
[----:B------:R-:W-:Y:S02]  /*179e0*/  IMAD.MOV.U32 R13, RZ, RZ, R7 ;  /* 0x000000ffff0d7224 */ /* 0x000fe400078e0007 */
[----:B------:R-:W-:-:S07]  /*179f0*/  IMAD.MOV.U32 R5, RZ, RZ, R14 ;  /* 0x000000ffff057224 */ /* 0x000fce00078e000e */
[----:B------:R-:W-:Y:S05]  /*17a00*/  WARPSYNC.COLLECTIVE R15, `(.L_x_3616) ;  /* 0x000000000f087348 */ /* 0x000fea0003c00000 */
[----:B------:R0:W1:Y:S02]  /*17a10*/  SHFL.IDX P6, R14, R13, R12, R11 ;  /* 0x0000000c0d0e7389 */ /* 0x00006400000c000b */
[----:B01----:R-:W-:Y:S01]  /*17a20*/  ENDCOLLECTIVE ;  /* 0x000000000000791b */ /* 0x003fe20003800000 */
.L_x_3616:
[----:B------:R-:W-:Y:S01]  /*17a30*/  IMAD.MOV.U32 R7, RZ, RZ, R14 ;  /* 0x000000ffff077224 */ /* 0x000fe200078e000e */
[----:B------:R-:W-:Y:S06]  /*17a40*/  BRA `(.L_x_3617) ;  /* 0xffffffd800687947 */ /* 0x000fec000383ffff */
.L_x_3547:
[----:B------:R-:W-:Y:S01]  /*17a50*/  BSSY B0, `(.L_x_3618) ;  /* 0x0000007000007945 */ /* 0x000fe20003800000 */
[----:B------:R-:W-:Y:S02]  /*17a60*/  IMAD.MOV.U32 R13, RZ, RZ, R2 ;  /* 0x000000ffff0d7224 */ /* 0x000fe400078e0002 */
[----:B------:R-:W-:Y:S02]  /*17a70*/  IMAD.MOV.U32 R11, RZ, RZ, 0x1f ;  /* 0x0000001fff0b7424 */ /* 0x000fe400078e00ff */
[----:B------:R-:W-:-:S07]  /*17a80*/  IMAD.MOV.U32 R15, RZ, RZ, -0x1 ;  /* 0xffffffffff0f7424 */ /* 0x000fce00078e00ff */
[----:B0123--:R-:W-:Y:S05]  /*17a90*/  WARPSYNC.COLLECTIVE R15, `(.L_x_3619) ;  /* 0x000000000f087348 */ /* 0x00ffea0003c00000 */
[----:B------:R4:W0:Y:S02]  /*17aa0*/  SHFL.IDX P6, R14, R13, R12, R11 ;  /* 0x0000000c0d0e7389 */ /* 0x00082400000c000b */
[----:B01234-:R-:W-:Y:S01]  /*17ab0*/  ENDCOLLECTIVE ;  /* 0x000000000000791b */ /* 0x01ffe20003800000 */
.L_x_3619:
[----:B------:R-:W-:Y:S05]  /*17ac0*/  BSYNC B0 ;  /* 0x0000000000007941 */ /* 0x000fea0003800000 */
.L_x_3618:
[----:B------:R-:W-:Y:S01]  /*17ad0*/  IMAD.MOV.U32 R2, RZ, RZ, R14 ;  /* 0x000000ffff027224 */ /* 0x000fe200078e000e */
[----:B------:R-:W-:Y:S06]  /*17ae0*/  BRA `(.L_x_3620) ;  /* 0xffffffd800587947 */ /* 0x000fec000383ffff */
.L_x_3551:
[----:B0-----:R0:W1:Y:S02]  /*17af0*/  SYNCS.PHASECHK.TRANS64.TRYWAIT P0, [R0+URZ+0x36820], R3 ;  /* 0x03682003000075a7 */ /* 0x001064000800017f */
[----:B-1----:R-:W-:Y:S05]  /*17b00*/  @!P0 NANOSLEEP.SYNCS 0x989680 ;  /* 0x009896800000895d */ /* 0x002fea0003900000 */
[----:B------:R-:W1:Y:S02]  /*17b10*/  @!P0 SYNCS.PHASECHK.TRANS64 P0, [R0+URZ+0x36820], R3 ;  /* 0x03682003000085a7 */ /* 0x000e64000800007f */
[----:B-1----:R-:W-:Y:S05]  /*17b20*/  @!P0 BRA `(.L_x_3551) ;  /* 0xfffffffc00f08947 */ /* 0x002fea000383ffff */
[----:B------:R-:W-:Y:S05]  /*17b30*/  BRA `(.L_x_3621) ;  /* 0xffffffdc00f07947 */ /* 0x000fea000383ffff */
.L_x_3552:
        /* <DEDUP_REMOVED lines=11> */
.L_x_3623:
[----:B------:R-:W-:Y:S05]  /*17bf0*/  BSYNC B0 ;  /* 0x0000000000007941 */ /* 0x000fea0003800000 */
.L_x_3622:
[----:B------:R-:W-:Y:S05]  /*17c00*/  BRA `(.L_x_3624) ;  /* 0xffffffdc00d87947 */ /* 0x000fea000383ffff */
.L_x_3555:
[----:B------:R-:W-:Y:S01]  /*17c10*/  BSSY B1, `(.L_x_3625) ;  /* 0x0000006000017945 */ /* 0x000fe20003800000 */
[----:B------:R-:W-:-:S07]  /*17c20*/  IMAD.MOV.U32 R15, RZ, RZ, -0x1 ;  /* 0xffffffffff0f7424 */ /* 0x000fce00078e00ff */
[----:B01----:R-:W-:Y:S05]  /*17c30*/  WARPSYNC.COLLECTIVE R15, `(.L_x_3626) ;  /* 0x000000000f0c7348 */ /* 0x003fea0003c00000 */
[----:B------:R-:W-:Y:S02]  /*17c40*/  ELECT P6, UR62, PT ;  /* 0x00000000003e782f */ /* 0x000fe400038c0000 */
[----:B------:R-:W-:Y:S01]  /*17c50*/  MOV R14, UR62 ;  /* 0x0000003e000e7c02 */ /* 0x000fe20008000f00 */
[----:B01----:R-:W-:Y:S10]  /*17c60*/  ENDCOLLECTIVE ;  /* 0x000000000000791b */ /* 0x003ff40003800000 */
.L_x_3626:
[----:B------:R-:W-:Y:S05]  /*17c70*/  BSYNC B1 ;  /* 0x0000000000017941 */ /* 0x000fea0003800000 */
.L_x_3625:
[----:B------:R-:W-:Y:S05]  /*17c80*/  BRA `(.L_x_3627) ;  /* 0xffffffdc00d07947 */ /* 0x000fea000383ffff */
.L_x_3557:
[----:B0-----:R0:W1:Y:S02]  /*17c90*/  SYNCS.PHASECHK.TRANS64.TRYWAIT P0, [R6+URZ], R5 ;  /* 0x00000005060075a7 */ /* 0x001064000800017f */
[----:B-1----:R-:W-:Y:S05]  /*17ca0*/  @!P0 NANOSLEEP.SYNCS 0x989680 ;  /* 0x009896800000895d */ /* 0x002fea0003900000 */
[----:B------:R-:W1:Y:S02]  /*17cb0*/  @!P0 SYNCS.PHASECHK.TRANS64 P0, [R6+URZ], R5 ;  /* 0x00000005060085a7 */ /* 0x000e64000800007f */
[----:B-1----:R-:W-:Y:S05]  /*17cc0*/  @!P0 BRA `(.L_x_3557) ;  /* 0xfffffffc00f08947 */ /* 0x002fea000383ffff */
[----:B------:R-:W-:Y:S05]  /*17cd0*/  BRA `(.L_x_3628) ;  /* 0xffffffe000107947 */ /* 0x000fea000383ffff */
.L_x_3558:
[----:B-1----:R1:W2:Y:S02]  /*17ce0*/  SYNCS.PHASECHK.TRANS64.TRYWAIT P0, [R7+URZ], R2 ;  /* 0x00000002070075a7 */ /* 0x0022a4000800017f */
[----:B--2---:R-:W-:Y:S05]  /*17cf0*/  @!P0 NANOSLEEP.SYNCS 0x989680 ;  /* 0x009896800000895d */ /* 0x004fea0003900000 */
[----:B------:R-:W2:Y:S02]  /*17d00*/  @!P0 SYNCS.PHASECHK.TRANS64 P0, [R7+URZ], R2 ;  /* 0x00000002070085a7 */ /* 0x000ea4000800007f */
[----:B--2---:R-:W-:Y:S05]  /*17d10*/  @!P0 BRA `(.L_x_3558) ;  /* 0xfffffffc00f08947 */ /* 0x004fea000383ffff */
[----:B------:R-:W-:Y:S05]  /*17d20*/  BRA `(.L_x_3629) ;  /* 0xffffffe000047947 */ /* 0x000fea000383ffff */
.L_x_3560:
[----:B--2---:R2:W3:Y:S02]  /*17d30*/  SYNCS.PHASECHK.TRANS64.TRYWAIT P0, [R4+URZ], R5 ;  /* 0x00000005040075a7 */ /* 0x0044e4000800017f */
[----:B---3--:R-:W-:Y:S05]  /*17d40*/  @!P0 NANOSLEEP.SYNCS 0x989680 ;  /* 0x009896800000895d */ /* 0x008fea0003900000 */
[----:B------:R-:W3:Y:S02]  /*17d50*/  @!P0 SYNCS.PHASECHK.TRANS64 P0, [R4+URZ], R5 ;  /* 0x00000005040085a7 */ /* 0x000ee4000800007f */
[----:B---3--:R-:W-:Y:S05]  /*17d60*/  @!P0 BRA `(.L_x_3560) ;  /* 0xfffffffc00f08947 */ /* 0x008fea000383ffff */
[----:B------:R-:W-:Y:S05]  /*17d70*/  BRA `(.L_x_3630) ;  /* 0xffffffe000087947 */ /* 0x000fea000383ffff */
.L_x_3631:
        /* <DEDUP_REMOVED lines=16> */
.L_x_14849:


//--------------------- .text._ZN7cutlass13device_kernelIN5flash11enable_sm90INS1_16FlashAttnFwdSm90INS1_25CollectiveMainloopFwdSm90ILi2EN4cute5tupleIJNS5_1CILi1EEES8_S8_EEENS6_IJNS7_ILi128EEENS7_ILi112EEENS7_ILi192EEEEEELi192ENS_10bfloat16_tEfNS_4arch4Sm90ELb0ELb0ELb0ELb1ELb0ELb1ELb0ELb1ELb1ELb1ELb1ELb0EEENS1_21CollectiveEpilogueFwdINS6_IJSA_SC_SB_EEES9_SE_SG_Li256ELb1ELb1ELb1ELb0EEENS1_36VarlenDynamicPersistentTileSchedulerILi128ELi112ELi256ELi128ELb1ELb1ELb1ELb0ELb1ELb1EEEEEEEEEvNT_6ParamsE --------------------------
	.section	.text._ZN7cutlass13device_kernelIN5flash11enable_sm90INS1_16FlashAttnFwdSm90INS1_25CollectiveMainloopFwdSm90ILi2EN4cute5tupleIJNS5_1CILi1EEES8_S8_EEENS6_IJNS7_ILi128EEENS7_ILi112EEENS7_ILi192EEEEEELi192ENS_10bfloat16_tEfNS_4arch4Sm90ELb0ELb0ELb0ELb1ELb0ELb1ELb0ELb1ELb1ELb1ELb1ELb0EEENS1_21CollectiveEpilogueFwdINS6_IJSA_SC_SB_EEES9_SE_SG_Li256ELb1ELb1ELb1ELb0EEENS1_36VarlenDynamicPersistentTileSchedulerILi128ELi112ELi256ELi128ELb1ELb1ELb1ELb0ELb1ELb1EEEEEEEEEvNT_6ParamsE,"ax",@progbits
	.align	128
.text._ZN7cutlass13device_kernelIN5flash11enable_sm90INS1_16FlashAttnFwdSm90INS1_25CollectiveMainloopFwdSm90ILi2EN4cute5tupleIJNS5_1CILi1EEES8_S8_EEENS6_IJNS7_ILi128EEENS7_ILi112EEENS7_ILi192EEEEEELi192ENS_10bfloat16_tEfNS_4arch4Sm90ELb0ELb0ELb0ELb1ELb0ELb1ELb0ELb1ELb1ELb1ELb1ELb0EEENS1_21CollectiveEpilogueFwdINS6_IJSA_SC_SB_EEES9_SE_SG_Li256ELb1ELb1ELb1ELb0EEENS1_36VarlenDynamicPersistentTileSchedulerILi128ELi112ELi256ELi128ELb1ELb1ELb1ELb0ELb1ELb1EEEEEEEEEvNT_6ParamsE:
        .type           _ZN7cutlass13device_kernelIN5flash11enable_sm90INS1_16FlashAttnFwdSm90INS1_25CollectiveMainloopFwdSm90ILi2EN4cute5tupleIJNS5_1CILi1EEES8_S8_EEENS6_IJNS7_ILi128EEENS7_ILi112EEENS7_ILi192EEEEEELi192ENS_10bfloat16_tEfNS_4arch4Sm90ELb0ELb0ELb0ELb1ELb0ELb1ELb0ELb1ELb1ELb1ELb1ELb0EEENS1_21CollectiveEpilogueFwdINS6_IJSA_SC_SB_EEES9_SE_SG_Li256ELb1ELb1ELb1ELb0EEENS1_36VarlenDynamicPersistentTileSchedulerILi128ELi112ELi256ELi128ELb1ELb1ELb1ELb0ELb1ELb1EEEEEEEEEvNT_6ParamsE,@function
        .size           _ZN7cutlass13device_kernelIN5flash11enable_sm90INS1_16FlashAttnFwdSm90INS1_25CollectiveMainloopFwdSm90ILi2EN4cute5tupleIJNS5_1CILi1EEES8_S8_EEENS6_IJNS7_ILi128EEENS7_ILi112EEENS7_ILi192EEEEEELi192ENS_10bfloat16_tEfNS_4arch4Sm90ELb0ELb0ELb0ELb1ELb0ELb1ELb0ELb1ELb1ELb1ELb1ELb0EEENS1_21CollectiveEpilogueFwdINS6_IJSA_SC_SB_EEES9_SE_SG_Li256ELb1ELb1ELb1ELb0EEENS1_36VarlenDynamicPersistentTileSchedulerILi128ELi112ELi256ELi128ELb1ELb1ELb1ELb0ELb1ELb1EEEEEEEEEvNT_6ParamsE,(.L_x_14850 - _ZN7cutlass13device_kernelIN5flash11enable_sm90INS1_16FlashAttnFwdSm90INS1_25CollectiveMainloopFwdSm90ILi2EN4cute5tupleIJNS5_1CILi1EEES8_S8_EEENS6_IJNS7_ILi128EEENS7_ILi112EEENS7_ILi192EEEEEELi192ENS_10bfloat16_tEfNS_4arch4Sm90ELb0ELb0ELb0ELb1ELb0ELb1ELb0ELb1ELb1ELb1ELb1ELb0EEENS1_21CollectiveEpilogueFwdINS6_IJSA_SC_SB_EEES9_SE_SG_Li256ELb1ELb1ELb1ELb0EEENS1_36VarlenDynamicPersistentTileSchedulerILi128ELi112ELi256ELi128ELb1ELb1ELb1ELb0ELb1ELb1EEEEEEEEEvNT_6ParamsE)
        .other          _ZN7cutlass13device_kernelIN5flash11enable_sm90INS1_16FlashAttnFwdSm90INS1_25CollectiveMainloopFwdSm90ILi2EN4cute5tupleIJNS5_1CILi1EEES8_S8_EEENS6_IJNS7_ILi128EEENS7_ILi112EEENS7_ILi192EEEEEELi192ENS_10bfloat16_tEfNS_4arch4Sm90ELb0ELb0ELb0ELb1ELb0ELb1ELb0ELb1ELb1ELb1ELb1ELb0EEENS1_21CollectiveEpilogueFwdINS6_IJSA_SC_SB_EEES9_SE_SG_Li256ELb1ELb1ELb1ELb0EEENS1_36VarlenDynamicPersistentTileSchedulerILi128ELi112ELi256ELi128ELb1ELb1ELb1ELb0ELb1ELb1EEEEEEEEEvNT_6ParamsE,@"STO_CUDA_ENTRY STV_DEFAULT"
_ZN7cutlass13device_kernelIN5flash11enable_sm90INS1_16FlashAttnFwdSm90INS1_25CollectiveMainloopFwdSm90ILi2EN4cute5tupleIJNS5_1CILi1EEES8_S8_EEENS6_IJNS7_ILi128EEENS7_ILi112EEENS7_ILi192EEEEEELi192ENS_10bfloat16_tEfNS_4arch4Sm90ELb0ELb0ELb0ELb1ELb0ELb1ELb0ELb1ELb1ELb1ELb1ELb0EEENS1_21CollectiveEpilogueFwdINS6_IJSA_SC_SB_EEES9_SE_SG_Li256ELb1ELb1ELb1ELb0EEENS1_36VarlenDynamicPersistentTileSchedulerILi128ELi112ELi256ELi128ELb1ELb1ELb1ELb0ELb1ELb1EEEEEEEEEvNT_6ParamsE:
        /* <DEDUP_REMOVED lines=23> */
.L_x_3633:
[----:B------:R-:W-:Y:S05]  /*0170*/  BSYNC B0 ;  /* 0x0000000000007941 */ /* 0x000fea0003800000 */
.L_x_3632:
        /* <DEDUP_REMOVED lines=40> */
.L_x_3634:
        /* <DEDUP_REMOVED lines=22> */
.L_x_3635:
        /* <DEDUP_REMOVED lines=18> */
.L_x_3636:
        /* <DEDUP_REMOVED lines=22> */
.L_x_3637:
        /* <DEDUP_REMOVED lines=22> */
.L_x_3638:
[----:B0-----:R-:W-:Y:S01]  /*0940*/  ISETP.NE.AND P0, PT, R2, RZ, PT ;  /* 0x000000ff0200720c */ /* 0x001fe20003f05270 */
[----:B------:R-:W-:Y:S01]  /*0950*/  IMAD.MOV.U32 R2, RZ, RZ, 0x1 ;  /* 0x00000001ff027424 */ /* 0x000fe200078e00ff */
[----:B------:R-:W-:Y:S01]  /*0960*/  NOP ;  /* 0x0000000000007918 */ /* 0x000fe20000000000 */
[----:B------:R-:W-:Y:S01]  /*0970*/  ULDC.64 UR60, c[0x0][0x208] ;  /* 0x00008200003c7ab9 */ /* 0x000fe20000000a00 */
[----:B------:R-:W-:Y:S02]  /*0980*/  BSSY B9, `(.L_x_3639) ;  /* 0x000281e000097945 */ /* 0x000fe40003800000 */
[----:B------:R-:W-:-:S05]  /*0990*/  SEL R2, R2, 0x2, !P0 ;  /* 0x0000000202027807 */ /* 0x000fca0004000000 */
[----:B------:R0:W-:Y:S01]  /*09a0*/  STL [R1+0x5c], R2 ;  /* 0x00005c0201007387 */ /* 0x0001e20000100800 */
[----:B-123--:R-:W-:Y:S06]  /*09b0*/  BAR.SYNC.DEFER_BLOCKING 0x0 ;  /* 0x0000000000007b1d */ /* 0x00efec0000010000 */
[----:B------:R-:W-:Y:S05]  /*09c0*/  @!P0 BRA `(.L_x_3640) ;  /* 0x000001f800c08947 */ /* 0x000fea0003800000 */
.L_x_3641:
        /* <DEDUP_REMOVED lines=15> */
[----:B------:R-:W2:Y:S01]  /*0ac0*/  LDL.LU R15, [R1+0x5c] ;  /* 0x00005c00010f7983 */ /* 0x000ea20000300800 */
[----:B------:R-:W-:Y:S02]  /*0ad0*/  VIADD R6, R6, 0xffffff80 ;  /* 0xffffff8006067836 */ /* 0x000fe40000000000 */
[----:B------:R-:W-:Y:S02]  /*0ae0*/  VIADD R229, R16, 0x15400 ;  /* 0x0001540010e57836 */ /* 0x000fe40000000000 */
[----:B------:R-:W-:Y:S01]  /*0af0*/  IMAD.MOV.U32 R227, RZ, RZ, RZ ;  /* 0x000000ffffe37224 */ /* 0x000fe200078e00ff */
[----:B------:R-:W-:Y:S01]  /*0b00*/  SHF.R.S32.HI R3, RZ, 0x1f, R6 ;  /* 0x0000001fff037819 */ /* 0x000fe20000011406 */
[----:B------:R-:W-:Y:S02]  /*0b10*/  IMAD.MOV.U32 R17, RZ, RZ, RZ ;  /* 0x000000ffff117224 */ /* 0x000fe400078e00ff */
[----:B------:R-:W-:Y:S01]  /*0b20*/  IMAD.MOV.U32 R205, RZ, RZ, RZ ;  /* 0x000000ffffcd7224 */ /* 0x000fe200078e00ff */
[CC--:B------:R-:W-:Y:S01]  /*0b30*/  LEA.HI R0, R3.reuse, R6.reuse, RZ, 0x7 ;  /* 0x0000000603007211 */ /* 0x0c0fe200078f38ff */
[----:B------:R-:W-:Y:S01]  /*0b40*/  IMAD.MOV.U32 R218, RZ, RZ, RZ ;  /* 0x000000ffffda7224 */ /* 0x000fe200078e00ff */
[----:B0-----:R-:W-:Y:S01]  /*0b50*/  LEA.HI R2, R3, R6, RZ, 0x4 ;  /* 0x0000000603027211 */ /* 0x001fe200078f20ff */
[----:B------:R-:W-:Y:S01]  /*0b60*/  IMAD.MOV.U32 R217, RZ, RZ, RZ ;  /* 0x000000ffffd97224 */ /* 0x000fe200078e00ff */
[----:B------:R-:W-:-:S02]  /*0b70*/  LOP3.LUT R5, R0, 0xffffff80, RZ, 0xc0, !PT ;  /* 0xffffff8000057812 */ /* 0x000fc400078ec0ff */
[----:B------:R-:W-:-:S03]  /*0b80*/  SHF.R.S32.HI R7, RZ, 0x4, R2 ;  /* 0x00000004ff077819 */ /* 0x000fc60000011402 */
[----:B------:R-:W-:Y:S01]  /*0b90*/  IMAD.IADD R14, R6, 0x1, -R5 ;  /* 0x00000001060e7824 */ /* 0x000fe200078e0a05 */
[----:B------:R-:W-:-:S04]  /*0ba0*/  LEA.HI R4, R2, R7, RZ, 0x1 ;  /* 0x0000000702047211 */ /* 0x000fc800078f08ff */
[----:B------:R-:W-:Y:S01]  /*0bb0*/  SHF.R.S32.HI R9, RZ, 0x1f, R14 ;  /* 0x0000001fff097819 */ /* 0x000fe2000001140e */
[----:B------:R-:W-:Y:S01]  /*0bc0*/  STL [R1+0x70], R14 ;  /* 0x0000700e01007387 */ /* 0x000fe20000100800 */
[----:B------:R-:W-:Y:S02]  /*0bd0*/  LOP3.LUT R4, R4, 0x1ffffffe, RZ, 0xc0, !PT ;  /* 0x1ffffffe04047812 */ /* 0x000fe400078ec0ff */
[CC--:B------:R-:W-:Y:S02]  /*0be0*/  LEA.HI R10, R9.reuse, R14.reuse, RZ, 0x2 ;  /* 0x0000000e090a7211 */ /* 0x0c0fe400078f10ff */
[----:B------:R-:W-:Y:S01]  /*0bf0*/  LEA.HI R9, R9, R14, RZ, 0x5 ;  /* 0x0000000e09097211 */ /* 0x000fe200078f28ff */
[----:B------:R-:W-:Y:S01]  /*0c00*/  IMAD.IADD R7, R7, 0x1, -R4 ;  /* 0x0000000107077824 */ /* 0x000fe200078e0a04 */
[--C-:B------:R-:W-:Y:S02]  /*0c10*/  SHF.R.S32.HI R8, RZ, 0x2, R10.reuse ;  /* 0x00000002ff087819 */ /* 0x100fe4000001140a */
[----:B------:R-:W-:-:S02]  /*0c20*/  SHF.R.S32.HI R5, RZ, 0x1f, R10 ;  /* 0x0000001fff057819 */ /* 0x000fc4000001140a */
[----:B------:R-:W-:Y:S02]  /*0c30*/  LEA.HI R4, R3, R6, RZ, 0x5 ;  /* 0x0000000603047211 */ /* 0x000fe400078f28ff */
[----:B------:R-:W-:Y:S02]  /*0c40*/  LEA.HI R5, R5, R8, RZ, 0x3 ;  /* 0x0000000805057211 */ /* 0x000fe400078f18ff */
[----:B------:R-:W-:Y:S02]  /*0c50*/  SHF.R.S32.HI R4, RZ, 0x5, R4 ;  /* 0x00000005ff047819 */ /* 0x000fe40000011404 */
[----:B------:R-:W-:Y:S02]  /*0c60*/  LOP3.LUT R11, R5, 0xfffffff8, RZ, 0xc0, !PT ;  /* 0xfffffff8050b7812 */ /* 0x000fe400078ec0ff */
[----:B------:R-:W-:Y:S01]  /*0c70*/  SHF.R.S32.HI R5, RZ, 0x7, R0 ;  /* 0x00000007ff057819 */ /* 0x000fe20000011400 */
[----:B------:R-:W-:Y:S01]  /*0c80*/  IMAD.SHL.U32 R215, R4, 0x200, RZ ;  /* 0x0000020004d77824 */ /* 0x000fe200078e00ff */
[----:B------:R-:W-:Y:S01]  /*0c90*/  SHF.R.S32.HI R9, RZ, 0x5, R9 ;  /* 0x00000005ff097819 */ /* 0x000fe20000011409 */
[----:B------:R-:W-:Y:S01]  /*0ca0*/  IMAD.IADD R12, R8, 0x1, -R11 ;  /* 0x00000001080c7824 */ /* 0x000fe200078e0a0b */
[----:B------:R-:W-:-:S02]  /*0cb0*/  LEA.HI R8, R0, R5, RZ, 0x1 ;  /* 0x0000000500087211 */ /* 0x000fc400078f08ff */
[----:B------:R-:W-:Y:S01]  /*0cc0*/  LEA.HI R0, R3, R6, RZ, 0x2 ;  /* 0x0000000603007211 */ /* 0x000fe200078f10ff */
[----:B------:R-:W-:Y:S01]  /*0cd0*/  IMAD R9, R9, 0x10, R12 ;  /* 0x0000001009097824 */ /* 0x000fe200078e020c */
[----:B------:R-:W-:Y:S02]  /*0ce0*/  LOP3.LUT R8, R8, 0x3fffffe, RZ, 0xc0, !PT ;  /* 0x03fffffe08087812 */ /* 0x000fe400078ec0ff */
[----:B------:R-:W-:Y:S02]  /*0cf0*/  LOP3.LUT R3, R2, 0x3fffff0, RZ, 0xc0, !PT ;  /* 0x03fffff002037812 */ /* 0x000fe400078ec0ff */
[----:B------:R-:W-:Y:S01]  /*0d00*/  SHF.R.S32.HI R204, RZ, 0x2, R0 ;  /* 0x00000002ffcc7819 */ /* 0x000fe20000011400 */
[----:B------:R-:W-:Y:S01]  /*0d10*/  IMAD.IADD R8, R5, 0x1, -R8 ;  /* 0x0000000105087824 */ /* 0x000fe200078e0a08 */
[----:B------:R-:W-:Y:S01]  /*0d20*/  LOP3.LUT R5, R0, 0xfffffffc, RZ, 0xc0, !PT ;  /* 0xfffffffc00057812 */ /* 0x000fe200078ec0ff */
[----:B------:R-:W-:Y:S01]  /*0d30*/  IMAD.IADD R3, R6, 0x1, -R3 ;  /* 0x0000000106037824 */ /* 0x000fe200078e0a03 */
[----:B------:R-:W-:Y:S01]  /*0d40*/  LOP3.LUT R10, R10, 0x7ffffffc, RZ, 0xc0, !PT ;  /* 0x7ffffffc0a0a7812 */ /* 0x000fe200078ec0ff */
[----:B------:R-:W-:-:S02]  /*0d50*/  IMAD R13, R8, 0x40, R9 ;  /* 0x00000040080d7824 */ /* 0x000fc400078e0209 */
[----:B------:R-:W-:Y:S02]  /*0d60*/  IMAD.IADD R5, R6, 0x1, -R5 ;  /* 0x0000000106057824 */ /* 0x000fe400078e0a05 */
[----:B------:R-:W-:Y:S01]  /*0d70*/  IMAD R2, R4, 0x10, R3 ;  /* 0x0000001004027824 */ /* 0x000fe200078e0203 */
[----:B------:R-:W-:Y:S01]  /*0d80*/  SHF.R.S32.HI R3, RZ, 0x1f, R0 ;  /* 0x0000001fff037819 */ /* 0x000fe20000011400 */
[----:B------:R-:W-:Y:S01]  /*0d90*/  STL [R1+0x74], R13 ;  /* 0x0000740d01007387 */ /* 0x000fe20000100800 */
[----:B------:R-:W-:Y:S01]  /*0da0*/  LEA.HI R0, R5, R5, RZ, 0x1 ;  /* 0x0000000505007211 */ /* 0x000fe200078f08ff */
[----:B------:R-:W-:Y:S01]  /*0db0*/  IMAD R2, R2, 0x8, R7 ;  /* 0x0000000802027824 */ /* 0x000fe200078e0207 */
[----:B------:R-:W-:Y:S01]  /*0dc0*/  LEA.HI R3, R3, R204, RZ, 0x3 ;  /* 0x000000cc03037211 */ /* 0x000fe200078f18ff */
[----:B------:R-:W-:Y:S01]  /*0dd0*/  VIADD R228, R204, 0x40 ;  /* 0x00000040cce47836 */ /* 0x000fe20000000000 */
[----:B------:R-:W-:Y:S01]  /*0de0*/  LOP3.LUT R0, R0, 0x1ffffffe, RZ, 0xc0, !PT ;  /* 0x1ffffffe00007812 */ /* 0x000fe200078ec0ff */
[----:B------:R-:W-:Y:S01]  /*0df0*/  IMAD.SHL.U32 R2, R2, 0x8, RZ ;  /* 0x0000000802027824 */ /* 0x000fe200078e00ff */
[----:B------:R-:W-:Y:S01]  /*0e00*/  LOP3.LUT R3, R3, 0xfffffff8, RZ, 0xc0, !PT ;  /* 0xfffffff803037812 */ /* 0x000fe200078ec0ff */
[----:B------:R-:W-:Y:S01]  /*0e10*/  IMAD.IADD R10, R14, 0x1, -R10 ;  /* 0x000000010e0a7824 */ /* 0x000fe200078e0a0a */
[----:B------:R-:W-:Y:S01]  /*0e20*/  SHF.R.S32.HI R7, RZ, 0x1f, R228 ;  /* 0x0000001fff077819 */ /* 0x000fe200000114e4 */
[----:B------:R-:W-:Y:S01]  /*0e30*/  IMAD.IADD R0, R5, 0x1, -R0 ;  /* 0x0000000105007824 */ /* 0x000fe200078e0a00 */
[----:B------:R0:W-:Y:S01]  /*0e40*/  STL [R1+0x7c], R2 ;  /* 0x00007c0201007387 */ /* 0x0001e20000100800 */
[----:B------:R-:W-:Y:S01]  /*0e50*/  IMAD.SHL.U32 R208, R228, 0x40, RZ ;  /* 0x00000040e4d07824 */ /* 0x000fe200078e00ff */
[----:B------:R-:W-:Y:S01]  /*0e60*/  LEA.HI R7, R7, R228, RZ, 0x3 ;  /* 0x000000e407077211 */ /* 0x000fe200078f18ff */
[----:B------:R-:W-:-:S02]  /*0e70*/  IMAD R0, R0, 0x8, R13 ;  /* 0x0000000800007824 */ /* 0x000fc400078e020d */
[----:B------:R-:W-:Y:S01]  /*0e80*/  IMAD.IADD R3, R204, 0x1, -R3 ;  /* 0x00000001cc037824 */ /* 0x000fe200078e0a03 */
[----:B------:R-:W-:Y:S01]  /*0e90*/  LOP3.LUT R208, R208, 0x1c0, RZ, 0xc0, !PT ;  /* 0x000001c0d0d07812 */ /* 0x000fe200078ec0ff */
[----:B------:R-:W-:Y:S01]  /*0ea0*/  IMAD.SHL.U32 R222, R10, 0x2, RZ ;  /* 0x000000020ade7824 */ /* 0x000fe200078e00ff */
[----:B------:R1:W-:Y:S01]  /*0eb0*/  STL [R1+0x78], R0 ;  /* 0x0000780001007387 */ /* 0x0003e20000100800 */
[----:B------:R-:W-:Y:S01]  /*0ec0*/  IMAD.SHL.U32 R3, R3, 0x40, RZ ;  /* 0x0000004003037824 */ /* 0x000fe200078e00ff */
[----:B------:R-:W-:Y:S01]  /*0ed0*/  SHF.R.U32.HI R4, RZ, 0x3, R208 ;  /* 0x00000003ff047819 */ /* 0x000fe200000116d0 */
[C---:B------:R-:W-:Y:S02]  /*0ee0*/  VIADD R24, R222.reuse, 0x8 ;  /* 0x00000008de187836 */ /* 0x040fe40000000000 */
[C---:B------:R-:W-:Y:S01]  /*0ef0*/  VIADD R11, R222.reuse, 0x38 ;  /* 0x00000038de0b7836 */ /* 0x040fe20000000000 */
[----:B------:R-:W-:Y:S01]  /*0f00*/  LOP3.LUT R213, R3, 0x1c0, RZ, 0xc0, !PT ;  /* 0x000001c003d57812 */ /* 0x000fe200078ec0ff */
[C---:B------:R-:W-:Y:S01]  /*0f10*/  VIADD R8, R222.reuse, 0x50 ;  /* 0x00000050de087836 */ /* 0x040fe20000000000 */
[----:B0-----:R-:W-:Y:S01]  /*0f20*/  SHF.R.S32.HI R2, RZ, 0x1f, R24 ;  /* 0x0000001fff027819 */ /* 0x001fe20000011418 */
[----:B------:R-:W-:Y:S01]  /*0f30*/  IMAD.SHL.U32 R7, R7, 0x40, RZ ;  /* 0x0000004007077824 */ /* 0x000fe200078e00ff */
[----:B------:R-:W-:Y:S01]  /*0f40*/  SHF.R.U32.HI R214, RZ, 0x3, R213 ;  /* 0x00000003ffd67819 */ /* 0x000fe200000116d5 */
[----:B------:R-:W-:-:S02]  /*0f50*/  VIADD R4, R222, 0x68 ;  /* 0x00000068de047836 */ /* 0x000fc40000000000 */
[C---:B------:R-:W-:Y:S01]  /*0f60*/  VIADD R20, R222.reuse, 0x18 ;  /* 0x00000018de147836 */ /* 0x040fe20000000000 */
[----:B------:R-:W-:Y:S01]  /*0f70*/  LOP3.LUT R216, R7, 0xfffffe00, RZ, 0xc0, !PT ;  /* 0xfffffe0007d87812 */ /* 0x000fe200078ec0ff */
[C---:B------:R-:W-:Y:S02]  /*0f80*/  VIADD R3, R222.reuse, 0x70 ;  /* 0x00000070de037836 */ /* 0x040fe40000000000 */
[C---:B------:R-:W-:Y:S01]  /*0f90*/  IMAD.SHL.U32 R18, R5.reuse, 0x8, RZ ;  /* 0x0000000805127824 */ /* 0x040fe200078e00ff */
[----:B------:R-:W-:Y:S01]  /*0fa0*/  SHF.R.S32.HI R7, RZ, 0x1f, R20 ;  /* 0x0000001fff077819 */ /* 0x000fe20000011414 */
[----:B------:R-:W-:Y:S02]  /*0fb0*/  IMAD.SHL.U32 R22, R5, 0x4, RZ ;  /* 0x0000000405167824 */ /* 0x000fe400078e00ff */
[C---:B------:R-:W-:Y:S02]  /*0fc0*/  VIADD R12, R222.reuse, 0x30 ;  /* 0x00000030de0c7836 */ /* 0x040fe40000000000 */
[----:B------:R-:W-:-:S02]  /*0fd0*/  VIADD R237, R222, 0x78 ;  /* 0x00000078deed7836 */ /* 0x000fc40000000000 */
[C---:B------:R-:W-:Y:S01]  /*0fe0*/  VIADD R236, R222.reuse, 0x80 ;  /* 0x00000080deec7836 */ /* 0x040fe20000000000 */
[----:B------:R-:W-:Y:S01]  /*0ff0*/  SHF.R.S32.HI R7, RZ, 0x1f, R12 ;  /* 0x0000001fff077819 */ /* 0x000fe2000001140c */
        /* <DEDUP_REMOVED lines=19> */
[----:B------:R-:W-:Y:S02]  /*1130*/  VIADD R211, R22, 0x50 ;  /* 0x0000005016d37836 */ /* 0x000fe40000000000 */
[C---:B------:R-:W-:Y:S01]  /*1140*/  VIADD R230, R222.reuse, 0xa0 ;  /* 0x000000a0dee67836 */ /* 0x040fe20000000000 */
[----:B--2---:R-:W-:Y:S01]  /*1150*/  LOP3.LUT R212, R15, 0x1, RZ, 0xfc, !PT ;  /* 0x000000010fd47812 */ /* 0x004fe200078efcff */
[----:B------:R-:W-:-:S05]  /*1160*/  VIADD R15, R222, 0x20 ;  /* 0x00000020de0f7836 */ /* 0x000fca0000000000 */
        /* <DEDUP_REMOVED lines=9> */
[----:B-1----:R-:W-:-:S07]  /*1200*/  SHF.R.S32.HI R2, RZ, 0x1f, R233 ;  /* 0x0000001fff027819 */ /* 0x002fce00000114e9 */
.L_x_3854:
[----:B0-----:R-:W0:Y:S01]  /*1210*/  LDC.64 R224, c[0x0][0xc88] ;  /* 0x00032200ffe07b82 */ /* 0x001e220000000a00 */
[----:B------:R-:W-:Y:S01]  /*1220*/  ULDC.64 UR4, c[0x0][0xa28] ;  /* 0x00028a0000047ab9 */ /* 0x000fe20000000a00 */
[----:B------:R-:W-:Y:S01]  /*1230*/  ULDC.64 UR8, c[0x0][0xa18] ;  /* 0x0002860000087ab9 */ /* 0x000fe20000000a00 */
[----:B------:R-:W-:Y:S01]  /*1240*/  ULDC.64 UR6, c[0x0][0xa08] ;  /* 0x0002820000067ab9 */ /* 0x000fe20000000a00 */
[----:B0-----:R-:W-:-:S06]  /*1250*/  IMAD.WIDE R224, R151, 0x4, R224 ;  /* 0x0000000497e07825 */ /* 0x001fcc00078e02e0 */
[----:B--2---:R-:W2:Y:S01]  /*1260*/  LDG.E R224, desc[UR60][R224.64] ;  /* 0x0000003ce0e07981 */ /* 0x004ea2000c1e1900 */
[----:B------:R-:W-:Y:S01]  /*1270*/  ISETP.NE.U32.AND P2, PT, RZ, UR4, PT ;  /* 0x00000004ff007c0c */ /* 0x000fe2000bf45070 */
[----:B----4-:R-:W-:Y:S01]  /*1280*/  IMAD.MOV.U32 R8, RZ, RZ, RZ ;  /* 0x000000ffff087224 */ /* 0x010fe200078e00ff */
[----:B------:R-:W-:Y:S01]  /*1290*/  ISETP.NE.U32.AND P1, PT, RZ, UR8, PT ;  /* 0x00000008ff007c0c */ /* 0x000fe2000bf25070 */
[----:B------:R-:W-:Y:S01]  /*12a0*/  IMAD.MOV.U32 R26, RZ, RZ, RZ ;  /* 0x000000ffff1a7224 */ /* 0x000fe200078e00ff */
[----:B------:R-:W-:Y:S02]  /*12b0*/  ISETP.NE.AND.EX P2, PT, RZ, UR5, PT, P2 ;  /* 0x00000005ff007c0c */ /* 0x000fe4000bf45320 */
[----:B------:R-:W-:Y:S02]  /*12c0*/  ISETP.NE.AND.EX P1, PT, RZ, UR9, PT, P1 ;  /* 0x00000009ff007c0c */ /* 0x000fe4000bf25310 */
[----:B------:R-:W-:-:S04]  /*12d0*/  ISETP.NE.U32.AND P0, PT, RZ, UR6, PT ;  /* 0x00000006ff007c0c */ /* 0x000fc8000bf05070 */
[----:B------:R-:W-:Y:S02]  /*12e0*/  ISETP.NE.AND.EX P0, PT, RZ, UR7, PT, P0 ;  /* 0x00000007ff007c0c */ /* 0x000fe4000bf05300 */
[----:B--2---:R-:W-:Y:S01]  /*12f0*/  SHF.R.S32.HI R0, RZ, 0x1f, R224 ;  /* 0x0000001fff007819 */ /* 0x004fe200000114e0 */
[C---:B------:R-:W-:Y:S02]  /*1300*/  IMAD.SHL.U32 R225, R224.reuse, 0x4, RZ ;  /* 0x00000004e0e17824 */ /* 0x040fe400078e00ff */
[C---:B------:R-:W-:Y:S02]  /*1310*/  @P2 LEA R2, P3, R224.reuse, UR4, 0x2 ;  /* 0x00000004e0022c11 */ /* 0x040fe4000f8610ff */
[C-C-:B------:R-:W-:Y:S01]  /*1320*/  SHF.L.U64.HI R226, R224.reuse, 0x2, R0.reuse ;  /* 0x00000002e0e27819 */ /* 0x140fe20000010200 */
[----:B------:R0:W-:Y:S01]  /*1330*/  STL [R1+0x6c], R0 ;  /* 0x00006c0001007387 */ /* 0x0001e20000100800 */
[----:B------:R-:W-:Y:S01]  /*1340*/  @P2 LEA.HI.X R3, R224, UR5, R0, 0x2, P3 ;  /* 0x00000005e0032c11 */ /* 0x000fe200098f1400 */
[----:B------:R-:W-:Y:S01]  /*1350*/  ULDC UR4, c[0x0][0x288] ;  /* 0x0000a20000047ab9 */ /* 0x000fe20000000800 */
[----:B------:R-:W-:-:S03]  /*1360*/  IADD3 R6, P4, R225, UR6, RZ ;  /* 0x00000006e1067c10 */ /* 0x000fc6000ff9e0ff */
[----:B------:R1:W5:Y:S01]  /*1370*/  @P2 LDG.E R8, desc[UR60][R2.64] ;  /* 0x0000003c02082981 */ /* 0x000362000c1e1900 */
[----:B---3--:R-:W-:Y:S01]  /*1380*/  @P1 IADD3 R4, P2, R225, UR8, RZ ;  /* 0x00000008e1041c10 */ /* 0x008fe2000ff5e0ff */
[----:B------:R-:W-:Y:S01]  /*1390*/  IMAD.U32 R154, RZ, RZ, UR4 ;  /* 0x00000004ff9a7e24 */ /* 0x000fe2000f8e00ff */
[C---:B------:R-:W-:Y:S01]  /*13a0*/  IADD3.X R7, R226.reuse, UR7, RZ, P4, !PT ;  /* 0x00000007e2077c10 */ /* 0x040fe2000a7fe4ff */
[----:B------:R-:W-:Y:S01]  /*13b0*/  ULDC.64 UR4, c[0x0][0x418] ;  /* 0x0001060000047ab9 */ /* 0x000fe20000000a00 */
[----:B------:R-:W-:-:S03]  /*13c0*/  @P1 IADD3.X R5, R226, UR9, RZ, P2, !PT ;  /* 0x00000009e2051c10 */ /* 0x000fc600097fe4ff */
[----:B------:R2:W5:Y:S01]  /*13d0*/  @P0 LDG.E R26, desc[UR60][R6.64] ;  /* 0x0000003c061a0981 */ /* 0x000562000c1e1900 */
[----:B------:R-:W-:Y:S01]  /*13e0*/  UISETP.NE.U32.AND UP0, UPT, UR4, URZ, UPT ;  /* 0x0000003f0400728c */ /* 0x000fe2000bf05070 */
[C---:B-1----:R-:W-:Y:S01]  /*13f0*/  LOP3.LUT R2, R150.reuse, 0xff000000, RZ, 0xc0, !PT ;  /* 0xff00000096027812 */ /* 0x042fe200078ec0ff */
[----:B------:R-:W-:Y:S01]  /*1400*/  ULDC.64 UR8, c[0x0][0xa20] ;  /* 0x0002880000087ab9 */ /* 0x000fe20000000a00 */
[----:B------:R2:W5:Y:S01]  /*1410*/  @P1 LDG.E R154, desc[UR60][R4.64] ;  /* 0x0000003c049a1981 */ /* 0x000562000c1e1900 */
[----:B------:R-:W-:Y:S01]  /*1420*/  UISETP.NE.AND.EX UP0, UPT, UR5, URZ, UPT, UP0 ;  /* 0x0000003f0500728c */ /* 0x000fe2000bf05300 */
[----:B------:R-:W-:Y:S01]  /*1430*/  ULDC UR4, c[0x0][0x424] ;  /* 0x0001090000047ab9 */ /* 0x000fe20000000800 */
[----:B------:R-:W-:Y:S02]  /*1440*/  ISETP.NE.U32.AND P2, PT, RZ, UR8, PT ;  /* 0x00000008ff007c0c */ /* 0x000fe4000bf45070 */
[----:B------:R-:W-:Y:S01]  /*1450*/  USEL UR4, UR4, 0x1, UP0 ;  /* 0x0000000104047887 */ /* 0x000fe20008000000 */
[----:B------:R-:W-:Y:S01]  /*1460*/  ULDC UR5, c[0x0][0x2f0] ;  /* 0x0000bc0000057ab9 */ /* 0x000fe20000000800 */
[----:B0-----:R-:W-:-:S02]  /*1470*/  LOP3.LUT R0, R150, 0xff0000, RZ, 0xc0, !PT ;  /* 0x00ff000096007812 */ /* 0x001fc400078ec0ff */
[----:B------:R-:W-:Y:S01]  /*1480*/  UIMAD UR4, UR4, UR5, URZ ;  /* 0x00000005040472a4 */ /* 0x000fe2000f8e023f */
[----:B------:R-:W-:Y:S02]  /*1490*/  SHF.R.U32.HI R3, RZ, 0x8, R2 ;  /* 0x00000008ff037819 */ /* 0x000fe40000011602 */
[----:B------:R-:W-:Y:S01]  /*14a0*/  ISETP.NE.AND.EX P2, PT, RZ, UR9, PT, P2 ;  /* 0x00000009ff007c0c */ /* 0x000fe2000bf45320 */
[----:B------:R-:W-:Y:S01]  /*14b0*/  ULDC UR5, c[0x0][0x348] ;  /* 0x0000d20000057ab9 */ /* 0x000fe20000000800 */
[----:B------:R-:W-:Y:S01]  /*14c0*/  LEA.HI R223, R0, R3, RZ, 0x10 ;  /* 0x0000000300df7211 */ /* 0x000fe200078f80ff */
[----:B------:R-:W-:Y:S01]  /*14d0*/  IMAD.MOV.U32 R231, RZ, RZ, R149 ;  /* 0x000000ffffe77224 */ /* 0x000fe200078e0095 */
[----:B------:R-:W-:Y:S01]  /*14e0*/  LOP3.LUT R221, R150, 0xffff, RZ, 0xc0, !PT ;  /* 0x0000ffff96dd7812 */ /* 0x000fe200078ec0ff */
[----:B--2---:R-:W-:Y:S08]  /*14f0*/  @P1 BRA `(.L_x_3643) ;  /* 0x0000000000241947 */ /* 0x004ff00003800000 */
[----:B------:R-:W-:Y:S02]  /*1500*/  ULDC.64 UR6, c[0x0][0xa00] ;  /* 0x0002800000067ab9 */ /* 0x000fe40000000a00 */
[----:B------:R-:W-:-:S04]  /*1510*/  ISETP.NE.U32.AND P1, PT, RZ, UR6, PT ;  /* 0x00000006ff007c0c */ /* 0x000fc8000bf25070 */
[----:B------:R-:W-:-:S13]  /*1520*/  ISETP.NE.AND.EX P1, PT, RZ, UR7, PT, P1 ;  /* 0x00000007ff007c0c */ /* 0x000fda000bf25310 */
[----:B------:R-:W-:Y:S05]  /*1530*/  @!P1 BRA `(.L_x_3643) ;  /* 0x0000000000149947 */ /* 0x000fea0003800000 */
[----:B------:R-:W0:Y:S02]  /*1540*/  LDC.64 R2, c[0x0][0xa00] ;  /* 0x00028000ff027b82 */ /* 0x000e240000000a00 */
[----:B0-----:R-:W-:-:S05]  /*1550*/  IMAD.WIDE R2, R224, 0x4, R2 ;  /* 0x00000004e0027825 */ /* 0x001fca00078e0202 */
[----:B-----5:R-:W2:Y:S04]  /*1560*/  LDG.E R154, desc[UR60][R2.64] ;  /* 0x0000003c029a7981 */ /* 0x020ea8000c1e1900 */
[----:B------:R-:W2:Y:S02]  /*1570*/  LDG.E R5, desc[UR60][R2.64+0x4] ;  /* 0x0000043c02057981 */ /* 0x000ea4000c1e1900 */
[----:B--2---:R-:W-:-:S07]  /*1580*/  IMAD.IADD R154, R5, 0x1, -R154 ;  /* 0x00000001059a7824 */ /* 0x004fce00078e0a9a */
.L_x_3643:
[----:B------:R-:W-:Y:S02]  /*1590*/  IMAD.U32 R2, RZ, RZ, UR5 ;  /* 0x00000005ff027e24 */ /* 0x000fe4000f8e00ff */
[----:B------:R-:W-:Y:S01]  /*15a0*/  IMAD.U32 R25, RZ, RZ, UR4 ;  /* 0x00000004ff197e24 */ /* 0x000fe2000f8e00ff */
[----:B------:R-:W-:Y:S06]  /*15b0*/  @!P2 BRA `(.L_x_3644) ;  /* 0x000000000010a947 */ /* 0x000fec0003800000 */
[----:B------:R-:W-:-:S04]  /*15c0*/  IADD3 R4, P0, R225, UR8, RZ ;  /* 0x00000008e1047c10 */ /* 0x000fc8000ff1e0ff */
[----:B------:R-:W-:-:S05]  /*15d0*/  IADD3.X R5, R226, UR9, RZ, P0, !PT ;  /* 0x00000009e2057c10 */ /* 0x000fca00087fe4ff */
[----:B------:R0:W5:Y:S01]  /*15e0*/  LDG.E R25, desc[UR60][R4.64] ;  /* 0x0000003c04197981 */ /* 0x000162000c1e1900 */
[----:B------:R-:W-:Y:S05]  /*15f0*/  BRA `(.L_x_3645) ;  /* 0x0000000000107947 */ /* 0x000fea0003800000 */
.L_x_3644:
[----:B------:R-:W-:Y:S05]  /*1600*/  @!P0 BRA `(.L_x_3645) ;  /* 0x00000000000c8947 */ /* 0x000fea0003800000 */
[----:B------:R-:W2:Y:S04]  /*1610*/  LDG.E R0, desc[UR60][R6.64] ;  /* 0x0000003c06007981 */ /* 0x000ea8000c1e1900 */
[----:B------:R-:W2:Y:S02]  /*1620*/  LDG.E R25, desc[UR60][R6.64+0x4] ;  /* 0x0000043c06197981 */ /* 0x000ea4000c1e1900 */
[----:B--2---:R-:W-:-:S07]  /*1630*/  IMAD.IADD R25, R25, 0x1, -R0 ;  /* 0x0000000119197824 */ /* 0x004fce00078e0a00 */
.L_x_3645:
[----:B------:R-:W-:Y:S01]  /*1640*/  ULDC.64 UR4, c[0x0][0xa10] ;  /* 0x0002840000047ab9 */ /* 0x000fe20000000a00 */
[----:B------:R-:W2:Y:S01]  /*1650*/  LDL.LU R27, [R1+0x10] ;  /* 0x00001000011b7983 */ /* 0x000ea20000300800 */
[----:B------:R-:W-:-:S04]  /*1660*/  ISETP.NE.U32.AND P0, PT, RZ, UR4, PT ;  /* 0x00000004ff007c0c */ /* 0x000fc8000bf05070 */
[----:B------:R-:W-:Y:S01]  /*1670*/  ISETP.NE.AND.EX P0, PT, RZ, UR5, PT, P0 ;  /* 0x00000005ff007c0c */ /* 0x000fe2000bf05300 */
[----:B------:R-:W-:-:S12]  /*1680*/  ULDC.64 UR4, c[0x0][0xa30] ;  /* 0x00028c0000047ab9 */ /* 0x000fd80000000a00 */
[----:B0-----:R-:W0:Y:S02]  /*1690*/  @P0 LDC.64 R4, c[0x0][0xa10] ;  /* 0x00028400ff040b82 */ /* 0x001e240000000a00 */
[----:B0-----:R-:W-:-:S05]  /*16a0*/  @P0 IMAD.WIDE R4, R224, 0x4, R4 ;  /* 0x00000004e0040825 */ /* 0x001fca00078e0204 */
[----:B------:R-:W3:Y:S04]  /*16b0*/  @P0 LDG.E R0, desc[UR60][R4.64] ;  /* 0x0000003c04000981 */ /* 0x000ee8000c1e1900 */
[----:B------:R0:W3:Y:S01]  /*16c0*/  @P0 LDG.E R3, desc[UR60][R4.64+0x4] ;  /* 0x0000043c04030981 */ /* 0x0000e2000c1e1900 */
[----:B------:R-:W-:Y:S01]  /*16d0*/  ISETP.NE.U32.AND P1, PT, RZ, UR4, PT ;  /* 0x00000004ff007c0c */ /* 0x000fe2000bf25070 */
[----:B-----5:R-:W-:-:S03]  /*16e0*/  IMAD.MOV.U32 R150, RZ, RZ, R25 ;  /* 0x000000ffff967224 */ /* 0x020fc600078e0019 */
[----:B------:R-:W-:-:S13]  /*16f0*/  ISETP.NE.AND.EX P1, PT, RZ, UR5, PT, P1 ;  /* 0x00000005ff007c0c */ /* 0x000fda000bf25310 */
[----:B------:R-:W-:-:S04]  /*1700*/  @P1 IADD3 R6, P2, R225, UR4, RZ ;  /* 0x00000004e1061c10 */ /* 0x000fc8000ff5e0ff */
[----:B------:R-:W-:-:S05]  /*1710*/  @P1 IADD3.X R7, R226, UR5, RZ, P2, !PT ;  /* 0x00000005e2071c10 */ /* 0x000fca00097fe4ff */
[----:B------:R1:W5:Y:S01]  /*1720*/  @P1 LDG.E R150, desc[UR60][R6.64] ;  /* 0x0000003c06961981 */ /* 0x000362000c1e1900 */
[----:B------:R-:W-:Y:S01]  /*1730*/  IMAD.IADD R9, R25, 0x1, -R8 ;  /* 0x0000000119097824 */ /* 0x000fe200078e0a08 */
[----:B------:R-:W-:Y:S01]  /*1740*/  BSSY B0, `(.L_x_3646) ;  /* 0x000002d000007945 */ /* 0x000fe20003800000 */
[----:B0-----:R-:W-:Y:S01]  /*1750*/  IMAD.MOV.U32 R4, RZ, RZ, RZ ;  /* 0x000000ffff047224 */ /* 0x001fe200078e00ff */
[----:B------:R-:W-:Y:S02]  /*1760*/  LOP3.LUT R232, R223, 0xff, RZ, 0xc0, !PT ;  /* 0x000000ffdfe87812 */ /* 0x000fe400078ec0ff */
[----:B------:R-:W-:Y:S02]  /*1770*/  SHF.R.U32.HI R223, RZ, 0x10, R223 ;  /* 0x00000010ffdf7819 */ /* 0x000fe400000116df */
[----:B--2---:R-:W-:Y:S01]  /*1780*/  LOP3.LUT R27, R27, 0xfffffff7, RZ, 0xc0, !PT ;  /* 0xfffffff71b1b7812 */ /* 0x004fe200078ec0ff */
[----:B---3--:R-:W-:Y:S02]  /*1790*/  @P0 IMAD.IADD R2, R3, 0x1, -R0 ;  /* 0x0000000103020824 */ /* 0x008fe400078e0a00 */
[----:B------:R-:W-:-:S02]  /*17a0*/  IMAD.MOV.U32 R0, RZ, RZ, RZ ;  /* 0x000000ffff007224 */ /* 0x000fc400078e00ff */
[----:B------:R-:W-:-:S04]  /*17b0*/  IMAD.IADD R155, R9, 0x1, R2 ;  /* 0x00000001099b7824 */ /* 0x000fc800078e0202 */
[C---:B------:R-:W-:Y:S01]  /*17c0*/  VIADD R5, R155.reuse, 0x6f ;  /* 0x0000006f9b057836 */ /* 0x040fe20000000000 */
[----:B------:R-:W-:-:S03]  /*17d0*/  ISETP.GE.AND P3, PT, R155, 0x1, PT ;  /* 0x000000019b00780c */ /* 0x000fc60003f66270 */
[----:B------:R-:W-:-:S05]  /*17e0*/  IMAD.HI R4, R5, -0x6db6db6d, R4 ;  /* 0x9249249305047827 */ /* 0x000fca00078e0204 */
        /* <DEDUP_REMOVED lines=8> */
[-C--:B-1----:R-:W-:Y:S02]  /*1870*/  IABS R6, R10.reuse ;  /* 0x0000000a00067213 */ /* 0x082fe40000000000 */
        /* <DEDUP_REMOVED lines=25> */
.L_x_3647:
[----:B------:R-:W-:Y:S05]  /*1a10*/  BSYNC B0 ;  /* 0x0000000000007941 */ /* 0x000fea0003800000 */
.L_x_3646:
[----:B------:R-:W-:Y:S01]  /*1a20*/  IMAD R3, R232, R0, RZ ;  /* 0x00000000e8037224 */ /* 0x000fe200078e02ff */
        /* <DEDUP_REMOVED lines=8> */
[----:B------:R-:W-:-:S04]  /*1ab0*/  IMAD.WIDE.U32 R132, R132, 0x24924925, RZ ;  /* 0x2492492584847825 */ /* 0x000fc800078e00ff */
[----:B------:R-:W-:-:S06]  /*1ac0*/  IMAD.MOV.U32 R24, RZ, RZ, R133 ;  /* 0x000000ffff187224 */ /* 0x000fcc00078e0085 */
[----:B------:R-:W-:Y:S02]  /*1ad0*/  @P0 VIADD R5, R4, 0x6f ;  /* 0x0000006f04050836 */ /* 0x000fe40000000000 */
[----:B------:R-:W-:-:S04]  /*1ae0*/  @P0 IMAD.MOV.U32 R4, RZ, RZ, RZ ;  /* 0x000000ffff040224 */ /* 0x000fc800078e00ff */
[----:B------:R-:W-:-:S05]  /*1af0*/  @P0 IMAD.HI R4, R5, -0x6db6db6d, R4 ;  /* 0x9249249305040827 */ /* 0x000fca00078e0204 */
        /* <DEDUP_REMOVED lines=11> */
[----:B------:R-:W-:Y:S01]  /*1bb0*/  IMAD.U32 R4, RZ, RZ, UR4 ;  /* 0x00000004ff047e24 */ /* 0x000fe2000f8e00ff */
[----:B------:R0:W2:Y:S01]  /*1bc0*/  LDC.64 R14, c[0x4][R0] ;  /* 0x01000000000e7b82 */ /* 0x0000a20000000a00 */
[----:B------:R-:W-:Y:S01]  /*1bd0*/  IMAD.U32 R5, RZ, RZ, UR5 ;  /* 0x00000005ff057e24 */ /* 0x000fe2000f8e00ff */
[----:B------:R-:W-:Y:S01]  /*1be0*/  ULDC.64 UR4, c[0x4][0x1c0] ;  /* 0x0100700000047ab9 */ /* 0x000fe20000000a00 */
[----:B------:R-:W-:Y:S02]  /*1bf0*/  IMAD.U32 R10, RZ, RZ, UR6 ;  /* 0x00000006ff0a7e24 */ /* 0x000fe4000f8e00ff */
[----:B-1----:R-:W-:Y:S02]  /*1c00*/  IMAD.U32 R6, RZ, RZ, UR4 ;  /* 0x00000004ff067e24 */ /* 0x002fe4000f8e00ff */
[----:B------:R-:W-:-:S02]  /*1c10*/  IMAD.U32 R7, RZ, RZ, UR5 ;  /* 0x00000005ff077e24 */ /* 0x000fc4000f8e00ff */
[----:B------:R-:W-:Y:S02]  /*1c20*/  IMAD.U32 R11, RZ, RZ, UR7 ;  /* 0x00000007ff0b7e24 */ /* 0x000fe4000f8e00ff */
[----:B------:R-:W-:Y:S02]  /*1c30*/  IMAD.MOV.U32 R8, RZ, RZ, 0x70 ;  /* 0x00000070ff087424 */ /* 0x000fe400078e00ff */
[----:B------:R-:W-:Y:S02]  /*1c40*/  IMAD.MOV.U32 R12, RZ, RZ, 0x1 ;  /* 0x00000001ff0c7424 */ /* 0x000fe400078e00ff */
[----:B0-----:R-:W-:-:S07]  /*1c50*/  IMAD.MOV.U32 R13, RZ, RZ, RZ ;  /* 0x000000ffff0d7224 */ /* 0x001fce00078e00ff */
[----:B------:R-:W-:-:S07]  /*1c60*/  LEPC R20, `(.L_x_3650) ;  /* 0x000000001014794e */ /* 0x000fce0000000000 */
[----:B--2--5:R-:W-:Y:S05]  /*1c70*/  CALL.ABS.NOINC R14 ;  /* 0x000000000e007343 */ /* 0x024fea0003c00000 */
.L_x_3650:
[----:B------:R-:W-:Y:S05]  /*1c80*/  BSYNC B6 ;  /* 0x0000000000067941 */ /* 0x000fea0003800000 */
.L_x_3649:
        /* <DEDUP_REMOVED lines=20> */
.L_x_3652:
[----:B------:R-:W-:Y:S05]  /*1dd0*/  BSYNC B6 ;  /* 0x0000000000067941 */ /* 0x000fea0003800000 */
.L_x_3651:
[----:B------:R-:W-:Y:S01]  /*1de0*/  ULDC.64 UR4, c[0x0][0x9f8] ;  /* 0x00027e0000047ab9 */ /* 0x000fe20000000a00 */
[----:B------:R-:W-:Y:S01]  /*1df0*/  IMAD.MOV.U32 R8, RZ, RZ, R224 ;  /* 0x000000ffff087224 */ /* 0x000fe200078e00e0 */
[----:B------:R-:W-:Y:S01]  /*1e00*/  ISETP.NE.U32.AND P0, PT, RZ, UR4, PT ;  /* 0x00000004ff007c0c */ /* 0x000fe2000bf05070 */
[----:B------:R-:W0:Y:S01]  /*1e10*/  S2R R5, SR_TID.X ;  /* 0x0000000000057919 */ /* 0x000e220000002100 */
[C---:B------:R-:W-:Y:S01]  /*1e20*/  VIADD R0, R18.reuse, 0x20 ;  /* 0x0000002012007836 */ /* 0x040fe20000000000 */
[----:B------:R-:W2:Y:S01]  /*1e30*/  LDC.64 R112, c[0x0][0x300] ;  /* 0x0000c000ff707b82 */ /* 0x000ea20000000a00 */
[----:B------:R-:W-:Y:S01]  /*1e40*/  ISETP.NE.AND.EX P0, PT, RZ, UR5, PT, P0 ;  /* 0x00000005ff007c0c */ /* 0x000fe2000bf05300 */
[----:B------:R-:W-:Y:S01]  /*1e50*/  ULDC UR6, c[0x0][0x2f4] ;  /* 0x0000bd0000067ab9 */ /* 0x000fe20000000800 */
[C---:B------:R-:W-:Y:S02]  /*1e60*/  VIADD R3, R18.reuse, 0x40 ;  /* 0x0000004012037836 */ /* 0x040fe40000000000 */
[----:B------:R-:W-:-:S02]  /*1e70*/  VIADD R4, R18, 0x60 ;  /* 0x0000006012047836 */ /* 0x000fc40000000000 */
[----:B------:R-:W-:Y:S01]  /*1e80*/  IMAD.IADD R123, R26, 0x1, R25 ;  /* 0x000000011a7b7824 */ /* 0x000fe200078e0219 */
[----:B------:R-:W-:Y:S01]  /*1e90*/  SHF.R.S32.HI R19, RZ, 0x1f, R18 ;  /* 0x0000001fff137819 */ /* 0x000fe20000011412 */
[----:B------:R-:W3:Y:S01]  /*1ea0*/  LDC.64 R106, c[0x0][0x3f8] ;  /* 0x0000fe00ff6a7b82 */ /* 0x000ee20000000a00 */
[----:B------:R-:W-:Y:S01]  /*1eb0*/  ULDC.64 UR8, c[0x0][0xa08] ;  /* 0x0002820000087ab9 */ /* 0x000fe20000000a00 */
[----:B------:R-:W-:-:S03]  /*1ec0*/  IMAD.MOV.U32 R20, RZ, RZ, R27 ;  /* 0x000000ffff147224 */ /* 0x000fc600078e001b */
[----:B-1----:R-:W-:-:S03]  /*1ed0*/  @P0 IADD3 R6, P1, R225, UR4, RZ ;  /* 0x00000004e1060c10 */ /* 0x002fc6000ff3e0ff */
[----:B------:R-:W1:Y:S01]  /*1ee0*/  LDC R15, c[0x0][0x3f4] ;  /* 0x0000fd00ff0f7b82 */ /* 0x000e620000000800 */
[----:B------:R-:W-:Y:S01]  /*1ef0*/  @P0 IADD3.X R7, R226, UR5, RZ, P1, !PT ;  /* 0x00000005e2070c10 */ /* 0x000fe20008ffe4ff */
[----:B------:R-:W-:-:S04]  /*1f00*/  ULDC.64 UR4, c[0x0][0x330] ;  /* 0x0000cc0000047ab9 */ /* 0x000fc80000000a00 */
[----:B------:R4:W2:Y:S01]  /*1f10*/  @P0 LDG.E R8, desc[UR60][R6.64] ;  /* 0x0000003c06080981 */ /* 0x0008a2000c1e1900 */
[----:B------:R-:W-:Y:S01]  /*1f20*/  ISETP.GE.AND P1, PT, R0, UR6, PT ;  /* 0x0000000600007c0c */ /* 0x000fe2000bf26270 */
[C---:B------:R-:W-:Y:S01]  /*1f30*/  IMAD.WIDE.U32 R114, R221.reuse, UR4, R18 ;  /* 0x00000004dd727c25 */ /* 0x040fe2000f8e0012 */
[----:B------:R-:W-:Y:S01]  /*1f40*/  ISETP.GE.AND P0, PT, R18, UR6, PT ;  /* 0x0000000612007c0c */ /* 0x000fe2000bf06270 */
[----:B------:R-:W1:Y:S01]  /*1f50*/  LDC.64 R100, c[0x0][0x408] ;  /* 0x00010200ff647b82 */ /* 0x000e620000000a00 */
[----:B------:R-:W-:Y:S01]  /*1f60*/  SEL R9, RZ, 0xffffffff, P1 ;  /* 0xffffffffff097807 */ /* 0x000fe20000800000 */
[----:B------:R-:W-:Y:S01]  /*1f70*/  IMAD R115, R221, UR5, R115 ;  /* 0x00000005dd737c24 */ /* 0x000fe2000f8e0273 */
[----:B------:R-:W-:Y:S01]  /*1f80*/  ISETP.GE.AND P1, PT, R4, UR6, PT ;  /* 0x0000000604007c0c */ /* 0x000fe2000bf26270 */
[----:B0-----:R-:W-:Y:S01]  /*1f90*/  VIADD R10, R5, 0xffffff80 ;  /* 0xffffff80050a7836 */ /* 0x001fe20000000000 */
[----:B------:R-:W-:Y:S01]  /*1fa0*/  SEL R5, RZ, 0x1, P0 ;  /* 0x00000001ff057807 */ /* 0x000fe20000000000 */
[----:B----4-:R-:W-:Y:S01]  /*1fb0*/  IMAD.SHL.U32 R6, R9, 0x2, RZ ;  /* 0x0000000209067824 */ /* 0x010fe200078e00ff */
[----:B------:R-:W-:Y:S01]  /*1fc0*/  ISETP.GE.AND P0, PT, R3, UR6, PT ;  /* 0x0000000603007c0c */ /* 0x000fe2000bf06270 */
[----:B------:R-:W-:Y:S01]  /*1fd0*/  ULDC.64 UR4, c[0x0][0x308] ;  /* 0x0000c20000047ab9 */ /* 0x000fe20000000a00 */
[----:B------:R-:W-:Y:S01]  /*1fe0*/  SEL R7, RZ, 0x8, P1 ;  /* 0x00000008ff077807 */ /* 0x000fe20000800000 */
[----:B---3--:R-:W-:Y:S01]  /*1ff0*/  IMAD.WIDE.U32 R108, R204, R106, R18 ;  /* 0x0000006acc6c7225 */ /* 0x008fe200078e0012 */
[----:B------:R-:W-:Y:S01]  /*2000*/  LOP3.LUT R5, R6, 0x2, R5, 0xe2, !PT ;  /* 0x0000000206057812 */ /* 0x000fe200078ee205 */
[----:B------:R-:W0:Y:S01]  /*2010*/  S2R R179, SR_TID.X ;  /* 0x0000000000b37919 */ /* 0x000e220000002100 */
[----:B------:R-:W-:Y:S01]  /*2020*/  SEL R6, RZ, 0x4, P0 ;  /* 0x00000004ff067807 */ /* 0x000fe20000000000 */
[----:B------:R-:W-:Y:S01]  /*2030*/  IMAD R31, R107, 0x70, RZ ;  /* 0x000000706b1f7824 */ /* 0x000fe200078e02ff */
[----:B------:R-:W-:Y:S01]  /*2040*/  SHF.R.S32.HI R9, RZ, 0x1f, R10 ;  /* 0x0000001fff097819 */ /* 0x000fe2000001140a */
[----:B--2---:R-:W-:Y:S01]  /*2050*/  IMAD R135, R113, 0x70, RZ ;  /* 0x0000007071877824 */ /* 0x004fe200078e02ff */
[----:B------:R-:W-:Y:S01]  /*2060*/  SHF.R.S32.HI R14, RZ, 0x1f, R123 ;  /* 0x0000001fff0e7819 */ /* 0x000fe2000001147b */
[----:B------:R-:W-:Y:S01]  /*2070*/  IMAD.SHL.U32 R139, R112, 0x40, RZ ;  /* 0x00000040708b7824 */ /* 0x000fe200078e00ff */
[----:B------:R-:W-:Y:S01]  /*2080*/  LOP3.LUT R28, R7, R5, R6, 0xfe, !PT ;  /* 0x00000005071c7212 */ /* 0x000fe200078efe06 */
[----:B------:R-:W-:Y:S01]  /*2090*/  VIADD R5, R18, 0x80 ;  /* 0x0000008012057836 */ /* 0x000fe20000000000 */
[----:B------:R-:W-:Y:S01]  /*20a0*/  LEA.HI R9, R9, R10, RZ, 0x2 ;  /* 0x0000000a09097211 */ /* 0x000fe200078f10ff */
[-C--:B------:R-:W-:Y:S01]  /*20b0*/  IMAD R10, R14, R112.reuse, RZ ;  /* 0x000000700e0a7224 */ /* 0x080fe200078e02ff */
[----:B------:R-:W-:Y:S01]  /*20c0*/  SHF.R.S32.HI R151, RZ, 0x1f, R204 ;  /* 0x0000001fff977819 */ /* 0x000fe200000114cc */
[----:B------:R-:W-:Y:S01]  /*20d0*/  IMAD.WIDE.U32 R6, R123, R112, RZ ;  /* 0x000000707b067225 */ /* 0x000fe200078e00ff */
[----:B------:R-:W-:-:S02]  /*20e0*/  ISETP.GE.AND P0, PT, R5, UR6, PT ;  /* 0x0000000605007c0c */ /* 0x000fc4000bf06270 */
[----:B------:R-:W-:Y:S01]  /*20f0*/  SHF.R.S32.HI R13, RZ, 0x1f, R9 ;  /* 0x0000001fff0d7819 */ /* 0x000fe20000011409 */
[-C--:B------:R-:W-:Y:S01]  /*2100*/  IMAD R11, R123, R113.reuse, R10 ;  /* 0x000000717b0b7224 */ /* 0x080fe200078e020a */
[----:B------:R-:W-:Y:S01]  /*2110*/  SEL R9, RZ, 0x10, P0 ;  /* 0x00000010ff097807 */ /* 0x000fe20000000000 */
[----:B------:R-:W-:Y:S01]  /*2120*/  IMAD R10, R151, R112, RZ ;  /* 0x00000070970a7224 */ /* 0x000fe200078e02ff */
[----:B------:R-:W-:Y:S01]  /*2130*/  ISETP.NE.U32.AND P0, PT, RZ, UR8, PT ;  /* 0x00000008ff007c0c */ /* 0x000fe2000bf05070 */
[----:B------:R-:W-:Y:S01]  /*2140*/  IMAD.IADD R7, R7, 0x1, R11 ;  /* 0x0000000107077824 */ /* 0x000fe200078e020b */
[----:B------:R-:W-:Y:S01]  /*2150*/  LEA.HI R13, R13, R204, RZ, 0x3 ;  /* 0x000000cc0d0d7211 */ /* 0x000fe200078f18ff */
[----:B------:R-:W-:Y:S01]  /*2160*/  IMAD R10, R204, R113, R10 ;  /* 0x00000071cc0a7224 */ /* 0x000fe200078e020a */
[----:B------:R-:W-:Y:S01]  /*2170*/  ISETP.NE.AND.EX P0, PT, RZ, UR9, PT, P0 ;  /* 0x00000009ff007c0c */ /* 0x000fe2000bf05300 */
[----:B------:R-:W-:Y:S01]  /*2180*/  IMAD.WIDE.U32 R116, R221, UR4, R6 ;  /* 0x00000004dd747c25 */ /* 0x000fe2000f8e0006 */
[----:B------:R-:W-:-:S02]  /*2190*/  LOP3.LUT R13, R13, 0xfffffff8, RZ, 0xc0, !PT ;  /* 0xfffffff80d0d7812 */ /* 0x000fc400078ec0ff */
[----:B------:R-:W-:Y:S01]  /*21a0*/  LOP3.LUT R28, R28, R9, RZ, 0xfc, !PT ;  /* 0x000000091c1c7212 */ /* 0x000fe200078efcff */
[----:B------:R-:W-:Y:S01]  /*21b0*/  IMAD R117, R221, UR5, R117 ;  /* 0x00000005dd757c24 */ /* 0x000fe2000f8e0275 */
[----:B------:R-:W-:Y:S01]  /*21c0*/  ULDC.64 UR4, c[0x0][0x310] ;  /* 0x0000c40000047ab9 */ /* 0x000fe20000000a00 */
[----:B------:R-:W-:Y:S01]  /*21d0*/  IMAD.IADD R134, R204, 0x1, -R13 ;  /* 0x00000001cc867824 */ /* 0x000fe200078e0a0d */
[----:B-1----:R-:W-:Y:S01]  /*21e0*/  ISETP.GE.AND P2, PT, R3, R15, PT ;  /* 0x0000000f0300720c */ /* 0x002fe20003f46270 */
[----:B------:R-:W-:Y:S01]  /*21f0*/  IMAD R7, R151, R106, RZ ;  /* 0x0000006a97077224 */ /* 0x000fe200078e02ff */
[----:B------:R-:W-:Y:S01]  /*2200*/  LOP3.LUT R20, R20, 0xfffffffb, RZ, 0xc0, !PT ;  /* 0xfffffffb14147812 */ /* 0x000fe200078ec0ff */
[----:B------:R-:W-:Y:S01]  /*2210*/  IMAD.WIDE.U32 R102, R204, R100, R18 ;  /* 0x00000064cc667225 */ /* 0x000fe200078e0012 */
[----:B------:R-:W-:Y:S02]  /*2220*/  LOP3.LUT P1, RZ, R134, 0x4, RZ, 0xc0, !PT ;  /* 0x0000000486ff7812 */ /* 0x000fe4000782c0ff */
[----:B------:R-:W-:Y:S01]  /*2230*/  SHF.R.S32.HI R23, RZ, 0x1f, R22 ;  /* 0x0000001fff177819 */ /* 0x000fe20000011416 */
[C---:B------:R-:W-:Y:S01]  /*2240*/  IMAD R11, R204.reuse, R107, R7 ;  /* 0x0000006bcc0b7224 */ /* 0x040fe200078e0207 */
[----:B------:R-:W-:Y:S01]  /*2250*/  SHF.R.U32.HI R29, RZ, 0x3, R208 ;  /* 0x00000003ff1d7819 */ /* 0x000fe200000116d0 */
[----:B------:R-:W-:Y:S01]  /*2260*/  IMAD R137, R101, 0x70, RZ ;  /* 0x0000007065897824 */ /* 0x000fe200078e02ff */
[C---:B------:R-:W-:Y:S01]  /*2270*/  IADD3 R122, P3, R204.reuse, R123, RZ ;  /* 0x0000007bcc7a7210 */ /* 0x040fe20007f7e0ff */
[----:B------:R-:W-:Y:S01]  /*2280*/  IMAD.WIDE.U32 R110, R204, R106, R22 ;  /* 0x0000006acc6e7225 */ /* 0x000fe200078e0016 */
[----:B------:R-:W-:-:S02]  /*2290*/  SHF.L.U64.HI R138, R112, 0x6, R113 ;  /* 0x00000006708a7819 */ /* 0x000fc40000010271 */
[----:B------:R-:W-:Y:S01]  /*22a0*/  SHF.R.S32.HI R152, RZ, 0x1f, R228 ;  /* 0x0000001fff987819 */ /* 0x000fe200000114e4 */
[----:B------:R-:W-:Y:S01]  /*22b0*/  IMAD.IADD R111, R111, 0x1, R11 ;  /* 0x000000016f6f7824 */ /* 0x000fe200078e020b */
[----:B0-----:R-:W-:Y:S01]  /*22c0*/  LEA.HI R179, R179, 0x8, RZ, 0x19 ;  /* 0x00000008b3b37811 */ /* 0x001fe200078fc8ff */
[----:B------:R-:W-:Y:S01]  /*22d0*/  IMAD.IADD R109, R11, 0x1, R109 ;  /* 0x000000010b6d7824 */ /* 0x000fe200078e026d */
[----:B------:R-:W-:Y:S01]  /*22e0*/  @P1 LOP3.LUT R20, R20, 0x4, RZ, 0xfc, !PT ;  /* 0x0000000414141812 */ /* 0x000fe200078efcff */
[----:B------:R-:W-:Y:S01]  /*22f0*/  IMAD.WIDE.U32 R104, R204, R100, R22 ;  /* 0x00000064cc687225 */ /* 0x000fe200078e0016 */
[----:B------:R-:W-:Y:S02]  /*2300*/  ISETP.GE.AND P1, PT, R0, R15, PT ;  /* 0x0000000f0000720c */ /* 0x000fe40003f26270 */
[----:B------:R-:W-:Y:S01]  /*2310*/  LOP3.LUT R20, R20, 0xfffffffe, RZ, 0xc0, !PT ;  /* 0xfffffffe14147812 */ /* 0x000fe200078ec0ff */
[----:B-----5:R-:W-:Y:S01]  /*2320*/  IMAD.WIDE.U32 R110, R150, R106, R110 ;  /* 0x0000006a966e7225 */ /* 0x020fe200078e006e */
[----:B------:R-:W-:-:S02]  /*2330*/  SEL R11, R15, RZ, P1 ;  /* 0x000000ff0f0b7207 */ /* 0x000fc40000800000 */
[----:B------:R-:W-:Y:S01]  /*2340*/  @P2 LOP3.LUT R20, R20, 0x1, RZ, 0xfc, !PT ;  /* 0x0000000114142812 */ /* 0x000fe200078efcff */
[----:B------:R-:W-:-:S04]  /*2350*/  IMAD.WIDE.U32 R108, R150, R106, R108 ;  /* 0x0000006a966c7225 */ /* 0x000fc800078e006c */
[----:B------:R0:W-:Y:S01]  /*2360*/  STL [R1+0x10], R20 ;  /* 0x0000101401007387 */ /* 0x0001e20000100800 */
[----:B------:R-:W-:Y:S02]  /*2370*/  IMAD.IADD R11, R0, 0x1, R11 ;  /* 0x00000001000b7824 */ /* 0x000fe400078e020b */
[----:B------:R-:W-:Y:S02]  /*2380*/  IMAD.SHL.U32 R132, R15, 0x2, RZ ;  /* 0x000000020f847824 */ /* 0x000fe400078e00ff */
[----:B------:R-:W-:Y:S01]  /*2390*/  IMAD.X R123, R14, 0x1, R151, P3 ;  /* 0x000000010e7b7824 */ /* 0x000fe200018e0697 */
[----:B------:R-:W-:Y:S02]  /*23a0*/  SHF.R.S32.HI R6, RZ, 0x1f, R8 ;  /* 0x0000001fff067819 */ /* 0x000fe40000011408 */
[----:B------:R-:W-:Y:S02]  /*23b0*/  SEL R37, R8, RZ, !P0 ;  /* 0x000000ff08257207 */ /* 0x000fe40004000000 */
[----:B------:R-:W-:-:S03]  /*23c0*/  SEL R6, R6, RZ, !P0 ;  /* 0x000000ff06067207 */ /* 0x000fc60004000000 */
[----:B------:R-:W-:-:S04]  /*23d0*/  IMAD.WIDE.U32 R116, R37, UR4, R116 ;  /* 0x0000000425747c25 */ /* 0x000fc8000f8e0074 */
[----:B------:R-:W-:-:S04]  /*23e0*/  IMAD R8, R6, UR4, RZ ;  /* 0x0000000406087c24 */ /* 0x000fc8000f8e02ff */
[----:B------:R-:W-:Y:S01]  /*23f0*/  IMAD R13, R37, UR5, R8 ;  /* 0x00000005250d7c24 */ /* 0x000fe2000f8e0208 */
[----:B------:R-:W-:Y:S01]  /*2400*/  ULDC.64 UR4, c[0x0][0x338] ;  /* 0x0000ce0000047ab9 */ /* 0x000fe20000000a00 */
[----:B------:R-:W-:-:S04]  /*2410*/  IMAD.WIDE.U32 R8, R204, R112, R18 ;  /* 0x00000070cc087225 */ /* 0x000fc800078e0012 */
[----:B------:R-:W-:Y:S01]  /*2420*/  IMAD R12, R6, UR4, RZ ;  /* 0x00000004060c7c24 */ /* 0x000fe2000f8e02ff */
[----:B------:R-:W-:Y:S01]  /*2430*/  IADD3 R6, P0, R116, R8, RZ ;  /* 0x0000000874067210 */ /* 0x000fe20007f1e0ff */
[----:B------:R-:W-:Y:S02]  /*2440*/  IMAD.IADD R7, R117, 0x1, R13 ;  /* 0x0000000175077824 */ /* 0x000fe400078e020d */
[----:B------:R-:W-:-:S03]  /*2450*/  IMAD.WIDE.U32 R114, R37, UR4, R114 ;  /* 0x0000000425727c25 */ /* 0x000fc6000f8e0072 */
[----:B------:R-:W-:Y:S01]  /*2460*/  IADD3.X R8, R7, R9, R10, P0, !PT ;  /* 0x0000000907087210 */ /* 0x000fe200007fe40a */
[----:B------:R-:W-:Y:S01]  /*2470*/  IMAD R9, R151, R100, RZ ;  /* 0x0000006497097224 */ /* 0x000fe200078e02ff */
[----:B------:R-:W-:Y:S01]  /*2480*/  ISETP.GE.AND P0, PT, R18, R15, PT ;  /* 0x0000000f1200720c */ /* 0x000fe20003f06270 */
[----:B------:R-:W-:Y:S01]  /*2490*/  IMAD R37, R37, UR5, R12 ;  /* 0x0000000525257c24 */ /* 0x000fe2000f8e020c */
[C---:B------:R-:W-:Y:S01]  /*24a0*/  SEL R10, R15.reuse, RZ, P2 ;  /* 0x000000ff0f0a7207 */ /* 0x040fe20001000000 */
[----:B------:R-:W-:Y:S01]  /*24b0*/  IMAD R13, R204, R101, R9 ;  /* 0x00000065cc0d7224 */ /* 0x000fe200078e0209 */
[----:B------:R-:W-:Y:S01]  /*24c0*/  SEL R9, R15, RZ, P0 ;  /* 0x000000ff0f097207 */ /* 0x000fe20000000000 */
[----:B------:R-:W-:Y:S01]  /*24d0*/  IMAD.WIDE.U32 R112, R112, 0x70, RZ ;  /* 0x0000007070707825 */ /* 0x000fe200078e00ff */
[----:B------:R-:W-:-:S03]  /*24e0*/  SHF.R.S32.HI R12, RZ, 0x1f, R11 ;  /* 0x0000001fff0c7819 */ /* 0x000fc6000001140b */
[----:B------:R-:W-:Y:S01]  /*24f0*/  IMAD.IADD R9, R18, 0x1, R9 ;  /* 0x0000000112097824 */ /* 0x000fe200078e0209 */
[CC--:B------:R-:W-:Y:S01]  /*2500*/  LEA.HI R26, R12.reuse, R11.reuse, RZ, 0x3 ;  /* 0x0000000b0c1a7211 */ /* 0x0c0fe200078f18ff */
[----:B0-----:R-:W-:Y:S02]  /*2510*/  IMAD.IADD R20, R3, 0x1, R10 ;  /* 0x0000000103147824 */ /* 0x001fe400078e020a */
[----:B------:R-:W-:Y:S01]  /*2520*/  IMAD.IADD R105, R105, 0x1, R13 ;  /* 0x0000000169697824 */ /* 0x000fe200078e020d */
[----:B------:R-:W-:Y:S01]  /*2530*/  SHF.R.S32.HI R10, RZ, 0x1f, R9 ;  /* 0x0000001fff0a7819 */ /* 0x000fe20000011409 */
[----:B------:R-:W-:Y:S01]  /*2540*/  IMAD.IADD R103, R13, 0x1, R103 ;  /* 0x000000010d677824 */ /* 0x000fe200078e0267 */
[----:B------:R-:W-:Y:S01]  /*2550*/  LEA.HI R13, R12, R11, RZ, 0x6 ;  /* 0x0000000b0c0d7211 */ /* 0x000fe200078f30ff */
[-C--:B------:R-:W-:Y:S01]  /*2560*/  IMAD.WIDE.U32 R104, R150, R100.reuse, R104 ;  /* 0x0000006496687225 */ /* 0x080fe200078e0068 */
[CC--:B------:R-:W-:Y:S02]  /*2570*/  LEA.HI R25, R10.reuse, R9.reuse, RZ, 0x3 ;  /* 0x000000090a197211 */ /* 0x0c0fe400078f18ff */
[----:B------:R-:W-:Y:S01]  /*2580*/  LEA.HI R9, R10, R9, RZ, 0x6 ;  /* 0x000000090a097211 */ /* 0x000fe200078f30ff */
[----:B------:R-:W-:Y:S01]  /*2590*/  IMAD.WIDE.U32 R102, R150, R100, R102 ;  /* 0x0000006496667225 */ /* 0x000fe200078e0066 */
[----:B------:R-:W-:-:S02]  /*25a0*/  SHF.R.S32.HI R13, RZ, 0x6, R13 ;  /* 0x00000006ff0d7819 */ /* 0x000fc4000001140d */
[----:B------:R-:W-:Y:S01]  /*25b0*/  SHF.R.S32.HI R10, RZ, 0x6, R9 ;  /* 0x00000006ff0a7819 */ /* 0x000fe20000011409 */
[----:B------:R-:W-:Y:S01]  /*25c0*/  IMAD.IADD R135, R113, 0x1, R135 ;  /* 0x0000000171877824 */ /* 0x000fe200078e0287 */
[----:B------:R-:W-:Y:S01]  /*25d0*/  LOP3.LUT R9, R213, 0x38, R25, 0xf8, !PT ;  /* 0x00000038d5097812 */ /* 0x000fe200078ef819 */
[--C-:B------:R-:W-:Y:S01]  /*25e0*/  IMAD R146, R13, 0x1c00, R215.reuse ;  /* 0x00001c000d927824 */ /* 0x100fe200078e02d7 */
[----:B------:R-:W-:Y:S01]  /*25f0*/  LOP3.LUT R11, R213, 0x38, R26, 0xf8, !PT ;  /* 0x00000038d50b7812 */ /* 0x000fe200078ef81a */
[----:B------:R-:W-:Y:S01]  /*2600*/  IMAD R147, R10, 0x1c00, R215 ;  /* 0x00001c000a937824 */ /* 0x000fe200078e02d7 */
[----:B------:R-:W-:Y:S01]  /*2610*/  LOP3.LUT R12, R208, 0x38, R25, 0xf8, !PT ;  /* 0x00000038d00c7812 */ /* 0x000fe200078ef819 */
[--C-:B------:R-:W-:Y:S01]  /*2620*/  IMAD R145, R10, 0x1c00, R216.reuse ;  /* 0x00001c000a917824 */ /* 0x100fe200078e02d8 */
[-C--:B------:R-:W-:Y:S01]  /*2630*/  LOP3.LUT R10, R9, R214.reuse, RZ, 0x3c, !PT ;  /* 0x000000d6090a7212 */ /* 0x080fe200078e3cff */
[----:B------:R-:W-:Y:S01]  /*2640*/  IMAD R142, R13, 0x1c00, R216 ;  /* 0x00001c000d8e7824 */ /* 0x000fe200078e02d8 */
[----:B------:R-:W-:Y:S01]  /*2650*/  SHF.R.S32.HI R21, RZ, 0x1f, R20 ;  /* 0x0000001fff157819 */ /* 0x000fe20000011414 */
[----:B------:R-:W-:Y:S01]  /*2660*/  IMAD.SHL.U32 R13, R100, 0x40, RZ ;  /* 0x00000040640d7824 */ /* 0x000fe200078e00ff */
[----:B------:R-:W-:Y:S01]  /*2670*/  LOP3.LUT R11, R11, R214, RZ, 0x3c, !PT ;  /* 0x000000d60b0b7212 */ /* 0x000fe200078e3cff */
[----:B------:R-:W-:Y:S01]  /*2680*/  IMAD.IADD R147, R147, 0x1, R10 ;  /* 0x0000000193937824 */ /* 0x000fe200078e020a */
[----:B------:R-:W-:Y:S01]  /*2690*/  LOP3.LUT R12, R12, R29, RZ, 0x3c, !PT ;  /* 0x0000001d0c0c7212 */ /* 0x000fe200078e3cff */
[----:B------:R-:W-:Y:S01]  /*26a0*/  IMAD.IADD R37, R115, 0x1, R37 ;  /* 0x0000000173257824 */ /* 0x000fe200078e0225 */
[-C--:B------:R-:W-:Y:S01]  /*26b0*/  LEA.HI R27, R21, R20.reuse, RZ, 0x3 ;  /* 0x00000014151b7211 */ /* 0x080fe200078f18ff */
[----:B------:R-:W-:Y:S01]  /*26c0*/  IMAD.IADD R146, R146, 0x1, R11 ;  /* 0x0000000192927824 */ /* 0x000fe200078e020b */
[----:B------:R-:W-:Y:S01]  /*26d0*/  LOP3.LUT R10, R208, 0x38, R26, 0xf8, !PT ;  /* 0x00000038d00a7812 */ /* 0x000fe200078ef81a */
[----:B------:R-:W-:Y:S01]  /*26e0*/  IMAD.IADD R145, R145, 0x1, R12 ;  /* 0x0000000191917824 */ /* 0x000fe200078e020c */
[----:B------:R-:W-:-:S02]  /*26f0*/  LEA.HI R20, R21, R20, RZ, 0x6 ;  /* 0x0000001415147211 */ /* 0x000fc400078f30ff */
[-C--:B------:R-:W-:Y:S01]  /*2700*/  LOP3.LUT R11, R10, R29.reuse, RZ, 0x3c, !PT ;  /* 0x0000001d0a0b7212 */ /* 0x080fe200078e3cff */
[----:B------:R-:W-:Y:S01]  /*2710*/  IMAD.SHL.U32 R10, R106, 0x40, RZ ;  /* 0x000000406a0a7824 */ /* 0x000fe200078e00ff */
[----:B------:R-:W-:Y:S02]  /*2720*/  SHF.R.S32.HI R20, RZ, 0x6, R20 ;  /* 0x00000006ff147819 */ /* 0x000fe40000011414 */
[----:B------:R-:W-:Y:S01]  /*2730*/  LOP3.LUT R9, R213, 0x38, R27, 0xf8, !PT ;  /* 0x00000038d5097812 */ /* 0x000fe200078ef81b */
[----:B------:R-:W-:Y:S01]  /*2740*/  IMAD.IADD R142, R142, 0x1, R11 ;  /* 0x000000018e8e7824 */ /* 0x000fe200078e020b */
[----:B------:R-:W-:Y:S01]  /*2750*/  LOP3.LUT R12, R208, 0x38, R27, 0xf8, !PT ;  /* 0x00000038d00c7812 */ /* 0x000fe200078ef81b */
[C---:B------:R-:W-:Y:S01]  /*2760*/  IMAD R144, R20.reuse, 0x1c00, R215 ;  /* 0x00001c0014907824 */ /* 0x040fe200078e02d7 */
[----:B------:R-:W-:Y:S01]  /*2770*/  LOP3.LUT R9, R9, R214, RZ, 0x3c, !PT ;  /* 0x000000d609097212 */ /* 0x000fe200078e3cff */
[----:B------:R-:W-:Y:S01]  /*2780*/  IMAD R141, R20, 0x1c00, R216 ;  /* 0x00001c00148d7824 */ /* 0x000fe200078e02d8 */
[----:B------:R-:W-:-:S02]  /*2790*/  LOP3.LUT R12, R12, R29, RZ, 0x3c, !PT ;  /* 0x0000001d0c0c7212 */ /* 0x000fc400078e3cff */
[----:B------:R-:W-:Y:S01]  /*27a0*/  SHF.R.S32.HI R11, RZ, 0x1f, R150 ;  /* 0x0000001fff0b7819 */ /* 0x000fe20000011496 */
[----:B------:R-:W-:Y:S01]  /*27b0*/  IMAD.IADD R144, R144, 0x1, R9 ;  /* 0x0000000190907824 */ /* 0x000fe200078e0209 */
[----:B------:R-:W-:Y:S01]  /*27c0*/  LOP3.LUT R21, R213, 0x18, R18, 0xf8, !PT ;  /* 0x00000018d5157812 */ /* 0x000fe200078ef812 */
[----:B------:R-:W-:Y:S01]  /*27d0*/  IMAD.IADD R141, R141, 0x1, R12 ;  /* 0x000000018d8d7824 */ /* 0x000fe200078e020c */
[----:B------:R-:W-:Y:S01]  /*27e0*/  SHF.R.S32.HI R119, RZ, 0x3, R25 ;  /* 0x00000003ff777819 */ /* 0x000fe20000011419 */
[----:B------:R-:W-:Y:S01]  /*27f0*/  IMAD R9, R11, R106, RZ ;  /* 0x0000006a0b097224 */ /* 0x000fe200078e02ff */
[----:B------:R-:W-:Y:S01]  /*2800*/  LOP3.LUT R140, R21, R214, RZ, 0x3c, !PT ;  /* 0x000000d6158c7212 */ /* 0x000fe200078e3cff */
[----:B------:R-:W-:Y:S01]  /*2810*/  IMAD R12, R11, R100, RZ ;  /* 0x000000640b0c7224 */ /* 0x000fe200078e02ff */
[----:B------:R-:W-:Y:S01]  /*2820*/  SHF.R.S32.HI R118, RZ, 0x3, R26 ;  /* 0x00000003ff767819 */ /* 0x000fe2000001141a */
[----:B------:R-:W-:Y:S01]  /*2830*/  VIADD R11, R18, 0xa0 ;  /* 0x000000a0120b7836 */ /* 0x000fe20000000000 */
[----:B------:R-:W-:Y:S01]  /*2840*/  SHF.R.S32.HI R99, RZ, 0x3, R27 ;  /* 0x00000003ff637819 */ /* 0x000fe2000001141b */
[----:B------:R-:W-:Y:S01]  /*2850*/  IMAD R33, R150, R107, R9 ;  /* 0x0000006b96217224 */ /* 0x000fe200078e0209 */
[----:B------:R-:W-:Y:S01]  /*2860*/  SHF.L.U64.HI R9, R106, 0x6, R107 ;  /* 0x000000066a097819 */ /* 0x000fe2000001026b */
[----:B------:R-:W-:Y:S01]  /*2870*/  IMAD R35, R150, R101, R12 ;  /* 0x0000006596237224 */ /* 0x000fe200078e020c */
[----:B------:R-:W-:Y:S01]  /*2880*/  ISETP.GE.AND P2, PT, R11, UR6, PT ;  /* 0x000000060b007c0c */ /* 0x000fe2000bf46270 */
[----:B------:R-:W-:Y:S01]  /*2890*/  IMAD.WIDE.U32 R106, R106, 0x70, RZ ;  /* 0x000000706a6a7825 */ /* 0x000fe200078e00ff */
[----:B------:R-:W-:-:S02]  /*28a0*/  SHF.L.U64.HI R12, R100, 0x6, R101 ;  /* 0x00000006640c7819 */ /* 0x000fc40000010265 */
[----:B------:R-:W-:Y:S01]  /*28b0*/  SEL R29, RZ, 0x20, P2 ;  /* 0x00000020ff1d7807 */ /* 0x000fe20001000000 */
[----:B------:R-:W-:Y:S01]  /*28c0*/  IMAD.WIDE.U32 R100, R100, 0x70, RZ ;  /* 0x0000007064647825 */ /* 0x000fe200078e00ff */
[----:B------:R-:W-:Y:S02]  /*28d0*/  LOP3.LUT R25, R25, 0xfffffff8, RZ, 0xc0, !PT ;  /* 0xfffffff819197812 */ /* 0x000fe400078ec0ff */
[----:B------:R-:W-:Y:S01]  /*28e0*/  LOP3.LUT R36, R28, R29, RZ, 0xfc, !PT ;  /* 0x0000001d1c247212 */ /* 0x000fe200078efcff */
[----:B------:R-:W-:Y:S01]  /*28f0*/  IMAD.IADD R14, R111, 0x1, R33 ;  /* 0x000000016f0e7824 */ /* 0x000fe200078e0221 */
[----:B------:R-:W-:Y:S01]  /*2900*/  LOP3.LUT R26, R26, 0xfffffff8, RZ, 0xc0, !PT ;  /* 0xfffffff81a1a7812 */ /* 0x000fe200078ec0ff */
[----:B------:R-:W-:Y:S01]  /*2910*/  IMAD.IADD R15, R33, 0x1, R109 ;  /* 0x00000001210f7824 */ /* 0x000fe200078e026d */
[----:B------:R-:W-:Y:S01]  /*2920*/  LOP3.LUT R27, R27, 0xfffffff8, RZ, 0xc0, !PT ;  /* 0xfffffff81b1b7812 */ /* 0x000fe200078ec0ff */
[----:B------:R-:W-:Y:S01]  /*2930*/  IMAD.IADD R20, R105, 0x1, R35 ;  /* 0x0000000169147824 */ /* 0x000fe200078e0223 */
[C---:B------:R-:W-:Y:S01]  /*2940*/  LOP3.LUT R32, R36.reuse, 0x2, RZ, 0xc0, !PT ;  /* 0x0000000224207812 */ /* 0x040fe200078ec0ff */
[----:B------:R-:W-:Y:S01]  /*2950*/  IMAD.IADD R21, R35, 0x1, R103 ;  /* 0x0000000123157824 */ /* 0x000fe200078e0267 */
[C---:B------:R-:W-:Y:S01]  /*2960*/  LOP3.LUT R33, R36.reuse, 0x4, RZ, 0xc0, !PT ;  /* 0x0000000424217812 */ /* 0x040fe200078ec0ff */
[----:B------:R-:W-:Y:S01]  /*2970*/  IMAD.IADD R136, R107, 0x1, R31 ;  /* 0x000000016b887824 */ /* 0x000fe200078e021f */
[C---:B------:R-:W-:Y:S01]  /*2980*/  LOP3.LUT R34, R36.reuse, 0x8, RZ, 0xc0, !PT ;  /* 0x0000000824227812 */ /* 0x040fe200078ec0ff */
[----:B------:R-:W-:Y:S01]  /*2990*/  IMAD.IADD R140, R215, 0x1, R140 ;  /* 0x00000001d78c7824 */ /* 0x000fe200078e028c */
[----:B------:R-:W-:Y:S01]  /*29a0*/  LOP3.LUT R35, R36, 0x10, RZ, 0xc0, !PT ;  /* 0x0000001024237812 */ /* 0x000fe200078ec0ff */
[----:B------:R-:W-:Y:S01]  /*29b0*/  IMAD.IADD R137, R101, 0x1, R137 ;  /* 0x0000000165897824 */ /* 0x000fe200078e0289 */
[----:B------:R-:W-:-:S02]  /*29c0*/  LOP3.LUT R28, R28, 0x1, RZ, 0xc0, !PT ;  /* 0x000000011c1c7812 */ /* 0x000fc400078ec0ff */
[----:B------:R-:W-:Y:S02]  /*29d0*/  SHF.R.S32.HI R29, RZ, 0x1f, R25 ;  /* 0x0000001fff1d7819 */ /* 0x000fe40000011419 */
[----:B------:R-:W-:Y:S02]  /*29e0*/  SHF.R.S32.HI R30, RZ, 0x1f, R26 ;  /* 0x0000001fff1e7819 */ /* 0x000fe4000001141a */
[----:B------:R-:W-:Y:S02]  /*29f0*/  SHF.R.S32.HI R31, RZ, 0x1f, R27 ;  /* 0x0000001fff1f7819 */ /* 0x000fe4000001141b */
[----:B------:R-:W-:-:S07]  /*2a00*/  LOP3.LUT R36, R36, 0x20, RZ, 0xc0, !PT ;  /* 0x0000002024247812 */ /* 0x000fce00078ec0ff */
.L_x_3752:
[----:B--23--:R-:W2:Y:S01]  /*2a10*/  LDL.LU R43, [R1+0x10] ;  /* 0x00001000012b7983 */ /* 0x00cea20000300800 */
[----:B-----5:R-:W-:Y:S01]  /*2a20*/  VIADD R49, R24, 0xffffffff ;  /* 0xffffffff18317836 */ /* 0x020fe20000000000 */
[----:B0-----:R-:W0:Y:S01]  /*2a30*/  LDC.64 R124, c[0x0][0x2e8] ;  /* 0x0000ba00ff7c7b82 */ /* 0x001e220000000a00 */
[----:B------:R-:W-:Y:S01]  /*2a40*/  LOP3.LUT P4, RZ, R134, 0x4, RZ, 0xc0, !PT ;  /* 0x0000000486ff7812 */ /* 0x000fe2000788c0ff */
        /* <DEDUP_REMOVED lines=8> */
[----:B------:R-:W-:Y:S02]  /*2ad0*/  IMAD.IADD R92, R127, 0x1, R39 ;  /* 0x000000017f5c7824 */ /* 0x000fe400078e0227 */
[----:B------:R-:W-:-:S03]  /*2ae0*/  IMAD R39, R17, 0x5400, R140 ;  /* 0x0000540011277824 */ /* 0x000fc600078e028c */
[----:B------:R-:W-:Y:S02]  /*2af0*/  IADD3.X R38, R8, R92, R138, P2, P3 ;  /* 0x0000005c08267210 */ /* 0x000fe400017e648a */
[----:B------:R-:W-:-:S04]  /*2b00*/  IADD3 R40, P3, R6, R126, RZ ;  /* 0x0000007e06287210 */ /* 0x000fc80007f7e0ff */
[-C--:B0-----:R-:W-:Y:S01]  /*2b10*/  LEA R46, P2, R40, R124.reuse, 0x1 ;  /* 0x0000007c282e7211 */ /* 0x081fe200078408ff */
[----:B------:R-:W-:Y:S01]  /*2b20*/  IMAD.X R41, R92, 0x1, R8, P3 ;  /* 0x000000015c297824 */ /* 0x000fe200018e0608 */
[----:B------:R-:W-:-:S04]  /*2b30*/  LEA R44, P3, R24, R124, 0x1 ;  /* 0x0000007c182c7211 */ /* 0x000fc800078608ff */
[----:B------:R-:W-:Y:S01]  /*2b40*/  LEA.HI.X R45, R24, R125, R38, 0x1, P3 ;  /* 0x0000007d182d7211 */ /* 0x000fe200018f0c26 */
[----:B------:R-:W-:Y:S01]  /*2b50*/  IMAD R38, R39, 0x2, R120 ;  /* 0x0000000227267824 */ /* 0x000fe200078e0278 */
[----:B------:R-:W-:Y:S01]  /*2b60*/  ISETP.GT.AND P3, PT, R49, R133, PT ;  /* 0x000000853100720c */ /* 0x000fe20003f64270 */
[----:B------:R-:W-:Y:S01]  /*2b70*/  IMAD.MOV.U32 R24, RZ, RZ, R49 ;  /* 0x000000ffff187224 */ /* 0x000fe200078e0031 */
[----:B------:R-:W-:Y:S01]  /*2b80*/  LEA.HI.X R47, R40, R125, R41, 0x1, P2 ;  /* 0x0000007d282f7211 */ /* 0x000fe200010f0c29 */
[----:B------:R-:W-:Y:S01]  /*2b90*/  VIADD R41, R39, 0x20 ;  /* 0x0000002027297836 */ /* 0x000fe20000000000 */
[----:B-1----:R-:W-:Y:S01]  /*2ba0*/  ISETP.GE.AND P2, PT, R121, 0x1, PT ;  /* 0x000000017900780c */ /* 0x002fe20003f46270 */
[----:B------:R-:W-:-:S04]  /*2bb0*/  @P4 VIADD R41, R39, 0xffffffe0 ;  /* 0xffffffe027294836 */ /* 0x000fc80000000000 */
[----:B------:R-:W-:Y:S01]  /*2bc0*/  IMAD R39, R41, 0x2, R120 ;  /* 0x0000000229277824 */ /* 0x000fe200078e0278 */
        /* <DEDUP_REMOVED lines=8> */
[----:B------:R-:W-:Y:S02]  /*2c50*/  IMAD R96, R24, -0x70, R2 ;  /* 0xffffff9018607824 */ /* 0x000fe400078e0202 */
[C---:B------:R-:W-:Y:S02]  /*2c60*/  IMAD R41, R42.reuse, R106, R41 ;  /* 0x0000006a2a297224 */ /* 0x040fe400078e0229 */
[----:B------:R-:W-:Y:S01]  /*2c70*/  IMAD R43, R42, R100, R43 ;  /* 0x000000642a2b7224 */ /* 0x000fe200078e022b */
[----:B------:R-:W-:Y:S01]  /*2c80*/  VIMNMX R96, R96, 0x70, PT ;  /* 0x0000007060607848 */ /* 0x000fe20003fe0100 */
[----:B------:R-:W-:-:S04]  /*2c90*/  IMAD.WIDE.U32 R90, R106, R49, RZ ;  /* 0x000000316a5a7225 */ /* 0x000fc800078e00ff */
        /* <DEDUP_REMOVED lines=30> */
[----:B------:R-:W-:Y:S06]  /*2e80*/  @P3 BRA `(.L_x_3657) ;  /* 0x0000000000a03947 */ /* 0x000fec0003800000 */
[----:B------:R-:W-:Y:S01]  /*2e90*/  IADD3 R41, P2, R110, R90, RZ ;  /* 0x0000005a6e297210 */ /* 0x000fe20007f5e0ff */
[----:B------:R-:W-:Y:S01]  /*2ea0*/  ULDC.64 UR4, c[0x0][0x3e8] ;  /* 0x0000fa0000047ab9 */ /* 0x000fe20000000a00 */
[----:B------:R-:W-:Y:S02]  /*2eb0*/  CS2R R124, SRZ ;  /* 0x00000000007c7805 */ /* 0x000fe4000001ff00 */
[----:B------:R-:W-:Y:S01]  /*2ec0*/  CS2R R126, SRZ ;  /* 0x00000000007e7805 */ /* 0x000fe2000001ff00 */
[----:B------:R-:W-:Y:S01]  /*2ed0*/  IMAD.X R42, R97, 0x1, R14, P2 ;  /* 0x00000001612a7824 */ /* 0x000fe200010e060e */
[----:B------:R-:W-:-:S05]  /*2ee0*/  IADD3 R43, P2, R104, R88, RZ ;  /* 0x00000058682b7210 */ /* 0x000fca0007f5e0ff */
[----:B------:R-:W-:Y:S01]  /*2ef0*/  IMAD.X R72, R98, 0x1, R20, P2 ;  /* 0x0000000162487824 */ /* 0x000fe200010e0614 */
        /* <DEDUP_REMOVED lines=33> */
.L_x_3657:
[----:B------:R-:W-:Y:S05]  /*3110*/  BSYNC B1 ;  /* 0x0000000000017941 */ /* 0x000fea0003800000 */
.L_x_3656:
[----:B------:R-:W-:Y:S01]  /*3120*/  ISETP.GE.AND P4, PT, R228, R96, PT ;  /* 0x00000060e400720c */ /* 0x000fe20003f86270 */
[----:B------:R-:W-:Y:S01]  /*3130*/  BSSY B1, `(.L_x_3658) ;  /* 0x000002c000017945 */ /* 0x000fe20003800000 */
[----:B-----5:R-:W-:Y:S02]  /*3140*/  IMAD.MOV.U32 R129, RZ, RZ, R72 ;  /* 0x000000ffff817224 */ /* 0x020fe400078e0048 */
[----:B------:R-:W-:-:S09]  /*3150*/  IMAD.MOV.U32 R128, RZ, RZ, R73 ;  /* 0x000000ffff807224 */ /* 0x000fd200078e0049 */
[----:B------:R-:W-:Y:S05]  /*3160*/  @P4 BRA `(.L_x_3659) ;  /* 0x0000000000a04947 */ /* 0x000fea0003800000 */
[----:B------:R-:W-:Y:S01]  /*3170*/  IADD3 R90, P2, P5, R110, R90, R10 ;  /* 0x0000005a6e5a7210 */ /* 0x000fe20007d5e00a */
[----:B------:R-:W-:Y:S01]  /*3180*/  ULDC.64 UR4, c[0x0][0x3e8] ;  /* 0x0000fa0000047ab9 */ /* 0x000fe20000000a00 */
[----:B------:R-:W-:Y:S02]  /*3190*/  CS2R R68, SRZ ;  /* 0x0000000000447805 */ /* 0x000fe4000001ff00 */
[----:B------:R-:W-:Y:S02]  /*31a0*/  CS2R R70, SRZ ;  /* 0x0000000000467805 */ /* 0x000fe4000001ff00 */
[----:B------:R-:W-:Y:S02]  /*31b0*/  IADD3.X R97, R14, R97, R9, P2, P5 ;  /* 0x000000610e617210 */ /* 0x000fe400017ea409 */
[----:B------:R-:W-:-:S04]  /*31c0*/  IADD3 R88, P2, P5, R104, R88, R13 ;  /* 0x0000005868587210 */ /* 0x000fc80007d5e00d */
[----:B0-----:R-:W-:Y:S02]  /*31d0*/  IADD3.X R43, R20, R98, R12, P2, P5 ;  /* 0x00000062142b7210 */ /* 0x001fe400017ea40c */
        /* <DEDUP_REMOVED lines=33> */
.L_x_3659:
[----:B------:R-:W-:Y:S05]  /*33f0*/  BSYNC B1 ;  /* 0x0000000000017941 */ /* 0x000fea0003800000 */
.L_x_3658:
[----:B01----:R-:W-:Y:S01]  /*3400*/  IMAD.MOV.U32 R43, RZ, RZ, R76 ;  /* 0x000000ffff2b7224 */ /* 0x003fe200078e004c */
[----:B------:R-:W-:Y:S01]  /*3410*/  PRMT R162, R129, 0x5410, R128 ;  /* 0x0000541081a27816 */ /* 0x000fe20000000080 */
[----:B------:R-:W-:Y:S01]  /*3420*/  IMAD.MOV.U32 R40, RZ, RZ, R80 ;  /* 0x000000ffff287224 */ /* 0x000fe200078e0050 */
[----:B------:R-:W-:Y:S01]  /*3430*/  ISETP.NE.AND P2, PT, R212, 0x3, PT ;  /* 0x00000003d400780c */ /* 0x000fe20003f45270 */
        /* <DEDUP_REMOVED lines=38> */
[----:B------:R-:W-:Y:S01]  /*36a0*/  PRMT R91, R40, 0x7610, R91 ;  /* 0x00007610285b7816 */ /* 0x000fe2000000005b */
[----:B-----5:R-:W-:Y:S01]  /*36b0*/  IMAD.MOV.U32 R40, RZ, RZ, R49 ;  /* 0x000000ffff287224 */ /* 0x020fe200078e0031 */
        /* <DEDUP_REMOVED lines=38> */
.L_x_3660:
[----:B------:R-:W-:Y:S01]  /*3920*/  IMAD R97, R17, 0x8, R16 ;  /* 0x0000000811617824 */ /* 0x000fe200078e0210 */
[----:B------:R-:W-:Y:S01]  /*3930*/  SHF.L.U32 R98, R205, 0x1f, RZ ;  /* 0x0000001fcd627819 */ /* 0x000fe200000006ff */
[----:B------:R-:W-:Y:S03]  /*3940*/  BSSY B1, `(.L_x_3661) ;  /* 0x0000003000017945 */ /* 0x000fe60003800000 */
[----:B------:R-:W0:Y:S02]  /*3950*/  SYNCS.PHASECHK.TRANS64.TRYWAIT P5, [R97+URZ+0x36890], R98 ;  /* 0x03689062610075a7 */ /* 0x000e2400080a017f */
[----:B0-----:R-:W-:Y:S05]  /*3960*/  @!P5 BRA `(.L_x_3662) ;  /* 0x000002500084d947 */ /* 0x001fea0003800000 */
.L_x_4025:
[----:B------:R-:W-:Y:S05]  /*3970*/  BSYNC B1 ;  /* 0x0000000000017941 */ /* 0x000fea0003800000 */
.L_x_3661:
        /* <DEDUP_REMOVED lines=21> */
[----:B------:R-:W-:Y:S01]  /*3ad0*/  FMUL.FTZ R41, R126, R91 ;  /* 0x0000005b7e297220 */ /* 0x000fe20000410000 */
        /* <DEDUP_REMOVED lines=8> */
[----:B------:R-:W-:-:S02]  /*3b60*/  IMAD.U32 R130, R90, 0x10000, RZ ;  /* 0x000100005a827824 */ /* 0x000fc400078e00ff */
[----:B------:R-:W-:Y:S02]  /*3b70*/  IMAD.U32 R126, R42, 0x10000, RZ ;  /* 0x000100002a7e7824 */ /* 0x000fe400078e00ff */
[C---:B------:R-:W-:Y:S01]  /*3b80*/  FMUL.FTZ R42, R127.reuse, R125 ;  /* 0x0000007d7f2a7220 */ /* 0x040fe20000410000 */
[-C--:B------:R-:W-:Y:S01]  /*3b90*/  FMUL.FTZ R127, R127, R130.reuse ;  /* 0x000000827f7f7220 */ /* 0x080fe20000410000 */
[----:B------:R-:W-:Y:S02]  /*3ba0*/  F2FP.BF16.F32.PACK_AB R41, R91, R41 ;  /* 0x000000295b29723e */ /* 0x000fe400000010ff */
[C---:B------:R-:W-:Y:S01]  /*3bb0*/  FFMA.FTZ R42, R126.reuse, R130, -R42 ;  /* 0x000000827e2a7223 */ /* 0x040fe2000001082a */
[----:B------:R-:W-:Y:S01]  /*3bc0*/  FFMA.FTZ R125, R126, R125, R127 ;  /* 0x0000007d7e7d7223 */ /* 0x000fe2000001007f */
[C---:B------:R-:W-:Y:S01]  /*3bd0*/  LOP3.LUT R126, R43.reuse, 0xffff0000, RZ, 0xc0, !PT ;  /* 0xffff00002b7e7812 */ /* 0x040fe200078ec0ff */
[----:B------:R-:W-:Y:S01]  /*3be0*/  IMAD.U32 R43, R43, 0x10000, RZ ;  /* 0x000100002b2b7824 */ /* 0x000fe200078e00ff */
[----:B------:R-:W-:-:S02]  /*3bf0*/  LOP3.LUT R127, R90, 0xffff0000, RZ, 0xc0, !PT ;  /* 0xffff00005a7f7812 */ /* 0x000fc400078ec0ff */
[----:B------:R-:W-:Y:S01]  /*3c00*/  F2FP.BF16.F32.PACK_AB R42, R125, R42 ;  /* 0x0000002a7d2a723e */ /* 0x000fe200000010ff */
[CC--:B------:R-:W-:Y:S02]  /*3c10*/  FMUL.FTZ R90, R126.reuse, R124.reuse ;  /* 0x0000007c7e5a7220 */ /* 0x0c0fe40000410000 */
[-C--:B------:R-:W-:Y:S02]  /*3c20*/  FMUL.FTZ R126, R126, R127.reuse ;  /* 0x0000007f7e7e7220 */ /* 0x080fe40000410000 */
        /* <DEDUP_REMOVED lines=12> */
.L_x_3668:
[----:B------:R-:W-:Y:S05]  /*3cf0*/  BSYNC B3 ;  /* 0x0000000000037941 */ /* 0x000fea0003800000 */
.L_x_3667:
[----:B--2---:R1:W-:Y:S02]  /*3d00*/  STG.E.128 desc[UR60][R46.64], R40 ;  /* 0x000000282e007986 */ /* 0x0043e4000c101d3c */
.L_x_3666:
[----:B------:R-:W-:Y:S05]  /*3d10*/  BSYNC B2 ;  /* 0x0000000000027941 */ /* 0x000fea0003800000 */
.L_x_3665:
        /* <DEDUP_REMOVED lines=9> */
[----:B------:R-:W-:Y:S02]  /*3db0*/  PRMT R91, R172, 0x5410, R91 ;  /* 0x00005410ac5b7816 */ /* 0x000fe4000000005b */
[----:B------:R-:W-:Y:S02]  /*3dc0*/  SHF.R.U32.HI R89, RZ, 0x10, R95 ;  /* 0x00000010ff597819 */ /* 0x000fe4000001165f */
[----:B------:R-:W-:Y:S02]  /*3dd0*/  PRMT R88, R170, 0x5432, R88 ;  /* 0x00005432aa587816 */ /* 0x000fe40000000058 */
[----:B--2---:R-:W-:-:S02]  /*3de0*/  LOP3.LUT R95, R41, 0xffff0000, RZ, 0xc0, !PT ;  /* 0xffff0000295f7812 */ /* 0x004fc400078ec0ff */
[C---:B------:R-:W-:Y:S01]  /*3df0*/  LOP3.LUT R94, R91.reuse, 0xffff0000, RZ, 0xc0, !PT ;  /* 0xffff00005b5e7812 */ /* 0x040fe200078ec0ff */
[----:B------:R-:W-:Y:S01]  /*3e00*/  IMAD.U32 R91, R91, 0x10000, RZ ;  /* 0x000100005b5b7824 */ /* 0x000fe200078e00ff */
[----:B------:R-:W-:Y:S01]  /*3e10*/  SHF.R.U32.HI R92, RZ, 0x10, R93 ;  /* 0x00000010ff5c7819 */ /* 0x000fe2000001165d */
[----:B------:R-:W-:Y:S01]  /*3e20*/  IMAD.U32 R93, R41, 0x10000, RZ ;  /* 0x00010000295d7824 */ /* 0x000fe200078e00ff */
[C---:B------:R-:W-:Y:S01]  /*3e30*/  LOP3.LUT R41, R88.reuse, 0xffff0000, RZ, 0xc0, !PT ;  /* 0xffff000058297812 */ /* 0x040fe200078ec0ff */
[----:B------:R-:W-:Y:S01]  /*3e40*/  FMUL.FTZ R90, R95, R94 ;  /* 0x0000005e5f5a7220 */ /* 0x000fe20000410000 */
[----:B------:R-:W-:Y:S01]  /*3e50*/  PRMT R89, R173, 0x5410, R89 ;  /* 0x00005410ad597816 */ /* 0x000fe20000000059 */
[----:B------:R-:W-:Y:S01]  /*3e60*/  IMAD.U32 R88, R88, 0x10000, RZ ;  /* 0x0001000058587824 */ /* 0x000fe200078e00ff */
[----:B------:R-:W-:Y:S01]  /*3e70*/  PRMT R92, R171, 0x5432, R92 ;  /* 0x00005432ab5c7816 */ /* 0x000fe2000000005c */
[-C--:B------:R-:W-:Y:S01]  /*3e80*/  FFMA.FTZ R90, R93, R41.reuse, -R90 ;  /* 0x000000295d5a7223 */ /* 0x080fe2000001085a */
[----:B------:R-:W-:-:S03]  /*3e90*/  FMUL.FTZ R41, R95, R41 ;  /* 0x000000295f297220 */ /* 0x000fc60000410000 */
[----:B------:R-:W-:Y:S02]  /*3ea0*/  IMAD.U32 R95, R92, 0x10000, RZ ;  /* 0x000100005c5f7824 */ /* 0x000fe400078e00ff */
[----:B------:R-:W-:Y:S01]  /*3eb0*/  FFMA.FTZ R41, R93, R94, R41 ;  /* 0x0000005e5d297223 */ /* 0x000fe20000010029 */
[C---:B------:R-:W-:Y:S01]  /*3ec0*/  LOP3.LUT R94, R42.reuse, 0xffff0000, RZ, 0xc0, !PT ;  /* 0xffff00002a5e7812 */ /* 0x040fe200078ec0ff */
        /* <DEDUP_REMOVED lines=27> */
.L_x_3672:
[----:B------:R-:W-:Y:S05]  /*4080*/  BSYNC B3 ;  /* 0x0000000000037941 */ /* 0x000fea0003800000 */
.L_x_3671:
[----:B--2---:R2:W-:Y:S02]  /*4090*/  STG.E.128 desc[UR60][R46.64+0x40], R40 ;  /* 0x000040282e007986 */ /* 0x0045e4000c101d3c */
.L_x_3670:
[----:B------:R-:W-:Y:S05]  /*40a0*/  BSYNC B2 ;  /* 0x0000000000027941 */ /* 0x000fea0003800000 */
.L_x_3669:
        /* <DEDUP_REMOVED lines=15> */
[C---:B------:R-:W-:Y:S01]  /*41a0*/  LOP3.LUT R90, R87.reuse, 0xffff0000, RZ, 0xc0, !PT ;  /* 0xffff0000575a7812 */ /* 0x040fe200078ec0ff */
[----:B------:R-:W-:Y:S01]  /*41b0*/  IMAD.U32 R87, R87, 0x10000, RZ ;  /* 0x0001000057577824 */ /* 0x000fe200078e00ff */
[C---:B------:R-:W-:Y:S01]  /*41c0*/  LOP3.LUT R86, R84.reuse, 0xffff0000, RZ, 0xc0, !PT ;  /* 0xffff000054567812 */ /* 0x040fe200078ec0ff */
[----:B------:R-:W-:Y:S02]  /*41d0*/  IMAD.U32 R84, R84, 0x10000, RZ ;  /* 0x0001000054547824 */ /* 0x000fe400078e00ff */
[C---:B------:R-:W-:Y:S02]  /*41e0*/  FMUL.FTZ R91, R92.reuse, R90 ;  /* 0x0000005a5c5b7220 */ /* 0x040fe40000410000 */
[-C--:B------:R-:W-:Y:S01]  /*41f0*/  FMUL.FTZ R41, R92, R86.reuse ;  /* 0x000000565c297220 */ /* 0x080fe20000410000 */
[C---:B------:R-:W-:Y:S01]  /*4200*/  LOP3.LUT R92, R42.reuse, 0xffff0000, RZ, 0xc0, !PT ;  /* 0xffff00002a5c7812 */ /* 0x040fe200078ec0ff */
[----:B------:R-:W-:Y:S01]  /*4210*/  FFMA.FTZ R86, R85, R86, -R91 ;  /* 0x0000005655567223 */ /* 0x000fe2000001085b */
[----:B------:R-:W-:-:S02]  /*4220*/  IMAD.U32 R42, R42, 0x10000, RZ ;  /* 0x000100002a2a7824 */ /* 0x000fc400078e00ff */
[----:B------:R-:W-:Y:S01]  /*4230*/  FFMA.FTZ R85, R85, R90, R41 ;  /* 0x0000005a55557223 */ /* 0x000fe20000010029 */
[----:B------:R-:W-:Y:S02]  /*4240*/  PRMT R41, R169, 0x5432, R88 ;  /* 0x00005432a9297816 */ /* 0x000fe40000000058 */
[----:B------:R-:W-:Y:S02]  /*4250*/  PRMT R88, R171, 0x5410, R89 ;  /* 0x00005410ab587816 */ /* 0x000fe40000000059 */
[----:B------:R-:W-:Y:S01]  /*4260*/  F2FP.BF16.F32.PACK_AB R85, R85, R86 ;  /* 0x000000565555723e */ /* 0x000fe200000010ff */
[C---:B------:R-:W-:Y:S01]  /*4270*/  IMAD.U32 R90, R41.reuse, 0x10000, RZ ;  /* 0x00010000295a7824 */ /* 0x040fe200078e00ff */
[----:B------:R-:W-:Y:S01]  /*4280*/  LOP3.LUT R41, R41, 0xffff0000, RZ, 0xc0, !PT ;  /* 0xffff000029297812 */ /* 0x000fe200078ec0ff */
[C---:B------:R-:W-:Y:S01]  /*4290*/  IMAD.U32 R89, R88.reuse, 0x10000, RZ ;  /* 0x0001000058597824 */ /* 0x040fe200078e00ff */
[----:B------:R-:W-:-:S03]  /*42a0*/  LOP3.LUT R88, R88, 0xffff0000, RZ, 0xc0, !PT ;  /* 0xffff000058587812 */ /* 0x000fc600078ec0ff */
        /* <DEDUP_REMOVED lines=17> */
[----:B------:R-:W-:-:S05]  /*43c0*/  FFMA.FTZ R41, R40, R87, R41 ;  /* 0x0000005728297223 */ /* 0x000fca0000010029 */
[----:B------:R-:W-:Y:S01]  /*43d0*/  F2FP.BF16.F32.PACK_AB R41, R41, R43 ;  /* 0x0000002b2929723e */ /* 0x000fe200000010ff */
[----:B------:R-:W-:Y:S02]  /*43e0*/  IMAD.MOV.U32 R43, RZ, RZ, R42 ;  /* 0x000000ffff2b7224 */ /* 0x000fe400078e002a */
[----:B------:R-:W-:Y:S02]  /*43f0*/  IMAD.MOV.U32 R42, RZ, RZ, R91 ;  /* 0x000000ffff2a7224 */ /* 0x000fe400078e005b */
[----:B------:R-:W-:Y:S02]  /*4400*/  IMAD.MOV.U32 R40, RZ, RZ, R41 ;  /* 0x000000ffff287224 */ /* 0x000fe400078e0029 */
[----:B------:R-:W-:-:S07]  /*4410*/  IMAD.MOV.U32 R41, RZ, RZ, R85 ;  /* 0x000000ffff297224 */ /* 0x000fce00078e0055 */
.L_x_3676:
[----:B------:R-:W-:Y:S05]  /*4420*/  BSYNC B3 ;  /* 0x0000000000037941 */ /* 0x000fea0003800000 */
.L_x_3675:
[----:B--2---:R3:W-:Y:S02]  /*4430*/  STG.E.128 desc[UR60][R46.64+0x80], R40 ;  /* 0x000080282e007986 */ /* 0x0047e4000c101d3c */
.L_x_3674:
[----:B------:R-:W-:Y:S05]  /*4440*/  BSYNC B2 ;  /* 0x0000000000027941 */ /* 0x000fea0003800000 */
.L_x_3673:
[----:B------:R-:W-:Y:S01]  /*4450*/  ISETP.NE.AND P3, PT, R34, RZ, PT ;  /* 0x000000ff2200720c */ /* 0x000fe20003f65270 */
[----:B------:R-:W-:-:S12]  /*4460*/  BSSY B2, `(.L_x_3677) ;  /* 0x0000038000027945 */ /* 0x000fd80003800000 */
[----:B------:R-:W-:Y:S05]  /*4470*/  @!P3 BRA `(.L_x_3678) ;  /* 0x0000000000d8b947 */ /* 0x000fea0003800000 */
[----:B-123--:R1:W2:Y:S01]  /*4480*/  LDS.128 R40, [R39+0x24800] ;  /* 0x0248000027287984 */ /* 0x00e2a20000000c00 */
        /* <DEDUP_REMOVED lines=51> */
.L_x_3680:
[----:B------:R-:W-:Y:S05]  /*47c0*/  BSYNC B3 ;  /* 0x0000000000037941 */ /* 0x000fea0003800000 */
.L_x_3679:
[----:B--2---:R4:W-:Y:S02]  /*47d0*/  STG.E.128 desc[UR60][R46.64+0xc0], R40 ;  /* 0x0000c0282e007986 */ /* 0x0049e4000c101d3c */
.L_x_3678:
[----:B------:R-:W-:Y:S05]  /*47e0*/  BSYNC B2 ;  /* 0x0000000000027941 */ /* 0x000fea0003800000 */
.L_x_3677:
        /* <DEDUP_REMOVED lines=9> */
[C---:B------:R-:W-:Y:S02]  /*4880*/  PRMT R78, R166.reuse, 0x5432, R80 ;  /* 0x00005432a64e7816 */ /* 0x040fe40000000050 */
[----:B------:R-:W-:Y:S02]  /*4890*/  PRMT R76, R166, 0x5410, R76 ;  /* 0x00005410a64c7816 */ /* 0x000fe4000000004c */
[C---:B--2---:R-:W-:Y:S01]  /*48a0*/  LOP3.LUT R82, R41.reuse, 0xffff0000, RZ, 0xc0, !PT ;  /* 0xffff000029527812 */ /* 0x044fe200078ec0ff */
[----:B------:R-:W-:Y:S01]  /*48b0*/  IMAD.U32 R41, R41, 0x10000, RZ ;  /* 0x0001000029297824 */ /* 0x000fe200078e00ff */
[C---:B------:R-:W-:Y:S01]  /*48c0*/  LOP3.LUT R80, R76.reuse, 0xffff0000, RZ, 0xc0, !PT ;  /* 0xffff00004c507812 */ /* 0x040fe200078ec0ff */
[----:B------:R-:W-:Y:S01]  /*48d0*/  IMAD.U32 R76, R76, 0x10000, RZ ;  /* 0x000100004c4c7824 */ /* 0x000fe200078e00ff */
[C---:B------:R-:W-:Y:S01]  /*48e0*/  LOP3.LUT R81, R78.reuse, 0xffff0000, RZ, 0xc0, !PT ;  /* 0xffff00004e517812 */ /* 0x040fe200078ec0ff */
[----:B------:R-:W-:Y:S01]  /*48f0*/  IMAD.U32 R78, R78, 0x10000, RZ ;  /* 0x000100004e4e7824 */ /* 0x000fe200078e00ff */
[----:B------:R-:W-:Y:S01]  /*4900*/  SHF.R.U32.HI R79, RZ, 0x10, R79 ;  /* 0x00000010ff4f7819 */ /* 0x000fe2000001164f */
[CC--:B------:R-:W-:Y:S01]  /*4910*/  FMUL.FTZ R83, R82.reuse, R80.reuse ;  /* 0x0000005052537220 */ /* 0x0c0fe20000410000 */
[----:B------:R-:W-:Y:S01]  /*4920*/  SHF.R.U32.HI R77, RZ, 0x10, R77 ;  /* 0x00000010ff4d7819 */ /* 0x000fe2000001164d */
[-C--:B------:R-:W-:Y:S01]  /*4930*/  FMUL.FTZ R82, R82, R81.reuse ;  /* 0x0000005152527220 */ /* 0x080fe20000410000 */
[----:B------:R-:W-:Y:S01]  /*4940*/  PRMT R79, R165, 0x5432, R79 ;  /* 0x00005432a54f7816 */ /* 0x000fe2000000004f */
[----:B------:R-:W-:Y:S01]  /*4950*/  FFMA.FTZ R83, R41, R81, -R83 ;  /* 0x0000005129537223 */ /* 0x000fe20000010853 */
[----:B------:R-:W-:Y:S01]  /*4960*/  PRMT R77, R165, 0x5410, R77 ;  /* 0x00005410a54d7816 */ /* 0x000fe2000000004d */
[----:B------:R-:W-:Y:S01]  /*4970*/  FFMA.FTZ R82, R41, R80, R82 ;  /* 0x0000005029527223 */ /* 0x000fe20000010052 */
[C---:B------:R-:W-:Y:S01]  /*4980*/  IMAD.U32 R80, R42.reuse, 0x10000, RZ ;  /* 0x000100002a507824 */ /* 0x040fe200078e00ff */
        /* <DEDUP_REMOVED lines=8> */
[----:B------:R-:W-:-:S02]  /*4a10*/  IMAD.U32 R81, R43, 0x10000, RZ ;  /* 0x000100002b517824 */ /* 0x000fc400078e00ff */
[----:B------:R-:W-:Y:S01]  /*4a20*/  FFMA.FTZ R86, R80, R85, -R86 ;  /* 0x0000005550567223 */ /* 0x000fe20000010856 */
[C---:B------:R-:W-:Y:S01]  /*4a30*/  IMAD.U32 R43, R40.reuse, 0x10000, RZ ;  /* 0x00010000282b7824 */ /* 0x040fe200078e00ff */
[----:B------:R-:W-:Y:S01]  /*4a40*/  LOP3.LUT R40, R40, 0xffff0000, RZ, 0xc0, !PT ;  /* 0xffff000028287812 */ /* 0x000fe200078ec0ff */
[----:B------:R-:W-:Y:S01]  /*4a50*/  FFMA.FTZ R42, R80, R84, R42 ;  /* 0x00000054502a7223 */ /* 0x000fe2000001002a */
[C---:B------:R-:W-:Y:S01]  /*4a60*/  FMUL.FTZ R80, R41.reuse, R79 ;  /* 0x0000004f29507220 */ /* 0x040fe20000410000 */
[----:B------:R-:W-:Y:S01]  /*4a70*/  FMUL.FTZ R84, R41, R77 ;  /* 0x0000004d29547220 */ /* 0x000fe20000410000 */
[----:B------:R-:W-:Y:S01]  /*4a80*/  F2FP.BF16.F32.PACK_AB R82, R82, R83 ;  /* 0x000000535252723e */ /* 0x000fe200000010ff */
[C---:B------:R-:W-:Y:S01]  /*4a90*/  FMUL.FTZ R41, R40.reuse, R76 ;  /* 0x0000004c28297220 */ /* 0x040fe20000410000 */
[-C--:B------:R-:W-:Y:S01]  /*4aa0*/  FMUL.FTZ R40, R40, R78.reuse ;  /* 0x0000004e28287220 */ /* 0x080fe20000410000 */
        /* <DEDUP_REMOVED lines=9> */
.L_x_3684:
[----:B------:R-:W-:Y:S05]  /*4b40*/  BSYNC B3 ;  /* 0x0000000000037941 */ /* 0x000fea0003800000 */
.L_x_3683:
[----:B--2---:R1:W-:Y:S02]  /*4b50*/  STG.E.128 desc[UR60][R46.64+0x100], R40 ;  /* 0x000100282e007986 */ /* 0x0043e4000c101d3c */
.L_x_3682:
[----:B------:R-:W-:Y:S05]  /*4b60*/  BSYNC B2 ;  /* 0x0000000000027941 */ /* 0x000fea0003800000 */
.L_x_3681:
        /* <DEDUP_REMOVED lines=8> */
[----:B------:R-:W-:Y:S02]  /*4bf0*/  SHF.R.U32.HI R76, RZ, 0x10, R73 ;  /* 0x00000010ff4c7819 */ /* 0x000fe40000011649 */
[--C-:B------:R-:W-:Y:S02]  /*4c00*/  SHF.R.U64 R73, R74, 0x10, R75.reuse ;  /* 0x000000104a497819 */ /* 0x100fe4000000124b */
[----:B------:R-:W-:Y:S01]  /*4c10*/  SHF.R.U32.HI R77, RZ, 0x10, R75 ;  /* 0x00000010ff4d7819 */ /* 0x000fe2000001164b */
[----:B------:R-:W-:Y:S01]  /*4c20*/  IMAD.U32 R75, R42, 0x10000, RZ ;  /* 0x000100002a4b7824 */ /* 0x000fe200078e00ff */
[C---:B------:R-:W-:Y:S02]  /*4c30*/  PRMT R73, R163.reuse, 0x5410, R73 ;  /* 0x00005410a3497816 */ /* 0x040fe40000000049 */
        /* <DEDUP_REMOVED lines=14> */
[-C--:B------:R-:W-:Y:S01]  /*4d20*/  FMUL.FTZ R42, R42, R81.reuse ;  /* 0x000000512a2a7220 */ /* 0x080fe20000410000 */
[----:B------:R-:W-:Y:S01]  /*4d30*/  FMUL.FTZ R83, R83, R78 ;  /* 0x0000004e53537220 */ /* 0x000fe20000410000 */
[----:B------:R-:W-:Y:S01]  /*4d40*/  LOP3.LUT R163, R163, 0xffff0000, RZ, 0xc0, !PT ;  /* 0xffff0000a3a37812 */ /* 0x000fe200078ec0ff */
[----:B------:R-:W-:Y:S01]  /*4d50*/  FFMA.FTZ R84, R75, R81, -R84 ;  /* 0x000000514b547223 */ /* 0x000fe20000010854 */
[----:B------:R-:W-:Y:S01]  /*4d60*/  LOP3.LUT R76, R76, 0xffff0000, RZ, 0xc0, !PT ;  /* 0xffff00004c4c7812 */ /* 0x000fe200078ec0ff */
[----:B------:R-:W-:Y:S01]  /*4d70*/  FFMA.FTZ R83, R77, R41, R83 ;  /* 0x000000294d537223 */ /* 0x000fe20000010053 */
[----:B------:R-:W-:Y:S01]  /*4d80*/  FFMA.FTZ R42, R75, R80, R42 ;  /* 0x000000504b2a7223 */ /* 0x000fe2000001002a */
[----:B------:R-:W-:Y:S01]  /*4d90*/  IMAD.U32 R43, R43, 0x10000, RZ ;  /* 0x000100002b2b7824 */ /* 0x000fe200078e00ff */
[----:B------:R-:W-:Y:S01]  /*4da0*/  LOP3.LUT R40, R40, 0xffff0000, RZ, 0xc0, !PT ;  /* 0xffff000028287812 */ /* 0x000fe200078ec0ff */
[C---:B------:R-:W-:Y:S01]  /*4db0*/  FMUL.FTZ R41, R74.reuse, R163 ;  /* 0x000000a34a297220 */ /* 0x040fe20000410000 */
[----:B------:R-:W-:Y:S01]  /*4dc0*/  FMUL.FTZ R75, R74, R76 ;  /* 0x0000004c4a4b7220 */ /* 0x000fe20000410000 */
[----:B------:R-:W-:-:S02]  /*4dd0*/  IMAD.U32 R72, R72, 0x10000, RZ ;  /* 0x0001000048487824 */ /* 0x000fc400078e00ff */
[----:B------:R-:W-:Y:S01]  /*4de0*/  FFMA.FTZ R82, R77, R78, -R82 ;  /* 0x0000004e4d527223 */ /* 0x000fe20000010852 */
[C---:B------:R-:W-:Y:S01]  /*4df0*/  FFMA.FTZ R41, R43.reuse, R76, -R41 ;  /* 0x0000004c2b297223 */ /* 0x040fe20000010829 */
[----:B------:R-:W-:Y:S01]  /*4e00*/  FFMA.FTZ R75, R43, R163, R75 ;  /* 0x000000a32b4b7223 */ /* 0x000fe2000001004b */
[C---:B------:R-:W-:Y:S01]  /*4e10*/  FMUL.FTZ R74, R40.reuse, R73 ;  /* 0x00000049284a7220 */ /* 0x040fe20000410000 */
[----:B------:R-:W-:Y:S01]  /*4e20*/  FMUL.FTZ R40, R40, R72 ;  /* 0x0000004828287220 */ /* 0x000fe20000410000 */
[----:B------:R-:W-:Y:S02]  /*4e30*/  F2FP.BF16.F32.PACK_AB R82, R83, R82 ;  /* 0x000000525352723e */ /* 0x000fe400000010ff */
[----:B------:R-:W-:Y:S01]  /*4e40*/  F2FP.BF16.F32.PACK_AB R41, R75, R41 ;  /* 0x000000294b29723e */ /* 0x000fe200000010ff */
[C---:B------:R-:W-:Y:S01]  /*4e50*/  FFMA.FTZ R74, R79.reuse, R72, -R74 ;  /* 0x000000484f4a7223 */ /* 0x040fe2000001084a */
[----:B------:R-:W-:Y:S01]  /*4e60*/  FFMA.FTZ R40, R79, R73, R40 ;  /* 0x000000494f287223 */ /* 0x000fe20000010028 */
[----:B------:R-:W-:-:S02]  /*4e70*/  F2FP.BF16.F32.PACK_AB R42, R42, R84 ;  /* 0x000000542a2a723e */ /* 0x000fc400000010ff */
[----:B------:R-:W-:Y:S02]  /*4e80*/  IMAD.MOV.U32 R43, RZ, RZ, R41 ;  /* 0x000000ffff2b7224 */ /* 0x000fe400078e0029 */
[----:B------:R-:W-:Y:S01]  /*4e90*/  F2FP.BF16.F32.PACK_AB R40, R40, R74 ;  /* 0x0000004a2828723e */ /* 0x000fe200000010ff */
[----:B------:R-:W-:-:S07]  /*4ea0*/  IMAD.MOV.U32 R41, RZ, RZ, R82 ;  /* 0x000000ffff297224 */ /* 0x000fce00078e0052 */
.L_x_3686:
[----:B------:R-:W-:Y:S05]  /*4eb0*/  BSYNC B2 ;  /* 0x0000000000027941 */ /* 0x000fea0003800000 */
.L_x_3685:
[----:B--2---:R1:W-:Y:S02]  /*4ec0*/  STG.E.128 desc[UR60][R46.64+0x140], R40 ;  /* 0x000140282e007986 */ /* 0x0043e4000c101d3c */
.L_x_3664:
[----:B------:R-:W-:Y:S05]  /*4ed0*/  BSYNC B1 ;  /* 0x0000000000017941 */ /* 0x000fea0003800000 */
.L_x_3663:
        /* <DEDUP_REMOVED lines=42> */
[CC--:B------:R-:W-:Y:S01]  /*5180*/  FMUL.FTZ R69, R40.reuse, R47.reuse ;  /* 0x0000002f28457220 */ /* 0x0c0fe20000410000 */
        /* <DEDUP_REMOVED lines=10> */
.L_x_3691:
[----:B------:R-:W-:Y:S05]  /*5230*/  BSYNC B2 ;  /* 0x0000000000027941 */ /* 0x000fea0003800000 */
.L_x_3690:
[----:B--2---:R1:W-:Y:S02]  /*5240*/  STG.E.128 desc[UR60][R44.64], R40 ;  /* 0x000000282c007986 */ /* 0x0043e4000c101d3c */
.L_x_3689:
[----:B------:R-:W-:Y:S05]  /*5250*/  BSYNC B1 ;  /* 0x0000000000017941 */ /* 0x000fea0003800000 */
.L_x_3688:
        /* <DEDUP_REMOVED lines=53> */
.L_x_3695:
[----:B------:R-:W-:Y:S05]  /*55b0*/  BSYNC B2 ;  /* 0x0000000000027941 */ /* 0x000fea0003800000 */
.L_x_3694:
[----:B--2---:R1:W-:Y:S02]  /*55c0*/  STG.E.128 desc[UR60][R44.64+0x40], R40 ;  /* 0x000040282c007986 */ /* 0x0043e4000c101d3c */
.L_x_3693:
[----:B------:R-:W-:Y:S05]  /*55d0*/  BSYNC B1 ;  /* 0x0000000000017941 */ /* 0x000fea0003800000 */
.L_x_3692:
[----:B------:R-:W-:Y:S01]  /*55e0*/  ISETP.NE.AND P3, PT, R33, RZ, PT ;  /* 0x000000ff2100720c */ /* 0x000fe20003f65270 */
[----:B------:R-:W-:-:S12]  /*55f0*/  BSSY B1, `(.L_x_3696) ;  /* 0x0000035000017945 */ /* 0x000fd80003800000 */
        /* <DEDUP_REMOVED lines=24> */
[-C--:B------:R-:W-:Y:S01]  /*5780*/  FMUL.FTZ R67, R63, R64.reuse ;  /* 0x000000403f437220 */ /* 0x080fe20000410000 */
[----:B------:R-:W-:Y:S01]  /*5790*/  LOP3.LUT R63, R40, 0xffff0000, RZ, 0xc0, !PT ;  /* 0xffff0000283f7812 */ /* 0x000fe200078ec0ff */
[----:B------:R-:W-:Y:S01]  /*57a0*/  FFMA.FTZ R40, R65, R64, -R70 ;  /* 0x0000004041287223 */ /* 0x000fe20000010846 */
[----:B------:R-:W-:Y:S01]  /*57b0*/  FMUL.FTZ R69, R47, R61 ;  /* 0x0000003d2f457220 */ /* 0x000fe20000410000 */
[----:B------:R-:W-:Y:S01]  /*57c0*/  FFMA.FTZ R65, R65, R68, R67 ;  /* 0x0000004441417223 */ /* 0x000fe20000010043 */
[-C--:B------:R-:W-:Y:S01]  /*57d0*/  FMUL.FTZ R67, R47, R66.reuse ;  /* 0x000000422f437220 */ /* 0x080fe20000410000 */
[----:B------:R-:W-:Y:S01]  /*57e0*/  LOP3.LUT R158, R158, 0xffff0000, RZ, 0xc0, !PT ;  /* 0xffff00009e9e7812 */ /* 0x000fe200078ec0ff */
[----:B------:R-:W-:Y:S01]  /*57f0*/  IMAD.U32 R62, R62, 0x10000, RZ ;  /* 0x000100003e3e7824 */ /* 0x000fe200078e00ff */
[----:B------:R-:W-:Y:S01]  /*5800*/  LOP3.LUT R157, R157, 0xffff0000, RZ, 0xc0, !PT ;  /* 0xffff00009d9d7812 */ /* 0x000fe200078ec0ff */
[----:B------:R-:W-:Y:S01]  /*5810*/  FFMA.FTZ R47, R46, R66, -R69 ;  /* 0x000000422e2f7223 */ /* 0x000fe20000010845 */
[----:B------:R-:W-:-:S02]  /*5820*/  IMAD.U32 R60, R60, 0x10000, RZ ;  /* 0x000100003c3c7824 */ /* 0x000fc400078e00ff */
[----:B------:R-:W-:Y:S01]  /*5830*/  FFMA.FTZ R46, R46, R61, R67 ;  /* 0x0000003d2e2e7223 */ /* 0x000fe20000010043 */
        /* <DEDUP_REMOVED lines=14> */
.L_x_3699:
[----:B------:R-:W-:Y:S05]  /*5920*/  BSYNC B2 ;  /* 0x0000000000027941 */ /* 0x000fea0003800000 */
.L_x_3698:
[----:B--2---:R1:W-:Y:S02]  /*5930*/  STG.E.128 desc[UR60][R44.64+0x80], R40 ;  /* 0x000080282c007986 */ /* 0x0043e4000c101d3c */
.L_x_3697:
[----:B------:R-:W-:Y:S05]  /*5940*/  BSYNC B1 ;  /* 0x0000000000017941 */ /* 0x000fea0003800000 */
.L_x_3696:
        /* <DEDUP_REMOVED lines=10> */
[--C-:B------:R-:W-:Y:S01]  /*59f0*/  SHF.R.U64 R57, R58, 0x10, R59.reuse ;  /* 0x000000103a397819 */ /* 0x100fe2000000123b */
[----:B------:R-:W-:Y:S01]  /*5a00*/  IMAD.U32 R58, R41, 0x10000, RZ ;  /* 0x00010000293a7824 */ /* 0x000fe200078e00ff */
[----:B------:R-:W-:Y:S02]  /*5a10*/  SHF.R.U32.HI R59, RZ, 0x10, R59 ;  /* 0x00000010ff3b7819 */ /* 0x000fe4000001163b */
[----:B------:R-:W-:Y:S02]  /*5a20*/  PRMT R60, R156, 0x5410, R57 ;  /* 0x000054109c3c7816 */ /* 0x000fe40000000039 */
[----:B------:R-:W-:-:S02]  /*5a30*/  PRMT R47, R148, 0x5410, R47 ;  /* 0x00005410942f7816 */ /* 0x000fc4000000002f */
[----:B------:R-:W-:Y:S01]  /*5a40*/  LOP3.LUT R57, R41, 0xffff0000, RZ, 0xc0, !PT ;  /* 0xffff000029397812 */ /* 0x000fe200078ec0ff */
[----:B------:R-:W-:Y:S01]  /*5a50*/  IMAD.U32 R41, R40, 0x10000, RZ ;  /* 0x0001000028297824 */ /* 0x000fe200078e00ff */
[C---:B------:R-:W-:Y:S01]  /*5a60*/  LOP3.LUT R62, R60.reuse, 0xffff0000, RZ, 0xc0, !PT ;  /* 0xffff00003c3e7812 */ /* 0x040fe200078ec0ff */
[----:B------:R-:W-:Y:S01]  /*5a70*/  IMAD.U32 R60, R60, 0x10000, RZ ;  /* 0x000100003c3c7824 */ /* 0x000fe200078e00ff */
[----:B------:R-:W-:Y:S02]  /*5a80*/  PRMT R148, R148, 0x5432, R61 ;  /* 0x0000543294947816 */ /* 0x000fe4000000003d */
[----:B------:R-:W-:Y:S01]  /*5a90*/  PRMT R156, R156, 0x5432, R59 ;  /* 0x000054329c9c7816 */ /* 0x000fe2000000003b */
[----:B------:R-:W-:Y:S01]  /*5aa0*/  FMUL.FTZ R65, R57, R62 ;  /* 0x0000003e39417220 */ /* 0x000fe20000410000 */
[----:B------:R-:W-:Y:S01]  /*5ab0*/  LOP3.LUT R59, R47, 0xffff0000, RZ, 0xc0, !PT ;  /* 0xffff00002f3b7812 */ /* 0x000fe200078ec0ff */
[----:B------:R-:W-:Y:S01]  /*5ac0*/  IMAD.U32 R61, R148, 0x10000, RZ ;  /* 0x00010000943d7824 */ /* 0x000fe200078e00ff */
[----:B------:R-:W-:Y:S01]  /*5ad0*/  LOP3.LUT R56, R42, 0xffff0000, RZ, 0xc0, !PT ;  /* 0xffff00002a387812 */ /* 0x000fe200078ec0ff */
[----:B------:R-:W-:Y:S01]  /*5ae0*/  IMAD.U32 R63, R156, 0x10000, RZ ;  /* 0x000100009c3f7824 */ /* 0x000fe200078e00ff */
        /* <DEDUP_REMOVED lines=8> */
[----:B------:R-:W-:-:S02]  /*5b70*/  IMAD.U32 R56, R47, 0x10000, RZ ;  /* 0x000100002f387824 */ /* 0x000fc400078e00ff */
[----:B------:R-:W-:Y:S01]  /*5b80*/  FFMA.FTZ R67, R58, R62, R67 ;  /* 0x0000003e3a437223 */ /* 0x000fe20000010043 */
[C---:B------:R-:W-:Y:S01]  /*5b90*/  FMUL.FTZ R58, R42.reuse, R156 ;  /* 0x0000009c2a3a7220 */ /* 0x040fe20000410000 */
[----:B------:R-:W-:Y:S01]  /*5ba0*/  FMUL.FTZ R47, R42, R148 ;  /* 0x000000942a2f7220 */ /* 0x000fe20000410000 */
[C---:B------:R-:W-:Y:S01]  /*5bb0*/  FFMA.FTZ R69, R46.reuse, R61, -R69 ;  /* 0x0000003d2e457223 */ /* 0x040fe20000010845 */
[C---:B------:R-:W-:Y:S01]  /*5bc0*/  FMUL.FTZ R42, R57.reuse, R60 ;  /* 0x0000003c392a7220 */ /* 0x040fe20000410000 */
[----:B------:R-:W-:Y:S01]  /*5bd0*/  FFMA.FTZ R46, R46, R63, R59 ;  /* 0x0000003f2e2e7223 */ /* 0x000fe2000001003b */
[-C--:B------:R-:W-:Y:S01]  /*5be0*/  FMUL.FTZ R57, R57, R56.reuse ;  /* 0x0000003839397220 */ /* 0x080fe20000410000 */
[----:B------:R-:W-:Y:S02]  /*5bf0*/  IMAD.U32 R43, R43, 0x10000, RZ ;  /* 0x000100002b2b7824 */ /* 0x000fe400078e00ff */
[C---:B------:R-:W-:Y:S01]  /*5c00*/  FFMA.FTZ R42, R41.reuse, R56, -R42 ;  /* 0x00000038292a7223 */ /* 0x040fe2000001082a */
[----:B------:R-:W-:Y:S01]  /*5c10*/  FFMA.FTZ R57, R41, R60, R57 ;  /* 0x0000003c29397223 */ /* 0x000fe20000010039 */
[C---:B------:R-:W-:Y:S01]  /*5c20*/  FFMA.FTZ R58, R43.reuse, R148, -R58 ;  /* 0x000000942b3a7223 */ /* 0x040fe2000001083a */
[----:B------:R-:W-:Y:S01]  /*5c30*/  FFMA.FTZ R47, R43, R156, R47 ;  /* 0x0000009c2b2f7223 */ /* 0x000fe2000001002f */
[----:B------:R-:W-:-:S02]  /*5c40*/  F2FP.BF16.F32.PACK_AB R46, R46, R69 ;  /* 0x000000452e2e723e */ /* 0x000fc400000010ff */
[----:B------:R-:W-:Y:S02]  /*5c50*/  F2FP.BF16.F32.PACK_AB R41, R67, R40 ;  /* 0x000000284329723e */ /* 0x000fe400000010ff */
[----:B------:R-:W-:Y:S01]  /*5c60*/  F2FP.BF16.F32.PACK_AB R40, R57, R42 ;  /* 0x0000002a3928723e */ /* 0x000fe200000010ff */
[----:B------:R-:W-:Y:S01]  /*5c70*/  IMAD.MOV.U32 R42, RZ, RZ, R46 ;  /* 0x000000ffff2a7224 */ /* 0x000fe200078e002e */
[----:B------:R-:W-:-:S07]  /*5c80*/  F2FP.BF16.F32.PACK_AB R43, R47, R58 ;  /* 0x0000003a2f2b723e */ /* 0x000fce00000010ff */
.L_x_3703:
[----:B------:R-:W-:Y:S05]  /*5c90*/  BSYNC B2 ;  /* 0x0000000000027941 */ /* 0x000fea0003800000 */
.L_x_3702:
[----:B--2---:R1:W-:Y:S02]  /*5ca0*/  STG.E.128 desc[UR60][R44.64+0xc0], R40 ;  /* 0x0000c0282c007986 */ /* 0x0043e4000c101d3c */
.L_x_3701:
[----:B------:R-:W-:Y:S05]  /*5cb0*/  BSYNC B1 ;  /* 0x0000000000017941 */ /* 0x000fea0003800000 */
.L_x_3700:
        /* <DEDUP_REMOVED lines=8> */
[--C-:B------:R-:W-:Y:S01]  /*5d40*/  SHF.R.U64 R62, R52, 0x10, R53.reuse ;  /* 0x00000010343e7819 */ /* 0x100fe20000001235 */
[----:B--2---:R-:W-:Y:S01]  /*5d50*/  IMAD.U32 R52, R42, 0x10000, RZ ;  /* 0x000100002a347824 */ /* 0x004fe200078e00ff */
[----:B------:R-:W-:Y:S02]  /*5d60*/  SHF.R.U32.HI R60, RZ, 0x10, R53 ;  /* 0x00000010ff3c7819 */ /* 0x000fe40000011635 */
        /* <DEDUP_REMOVED lines=15> */
[C---:B------:R-:W-:Y:S01]  /*5e60*/  FMUL.FTZ R60, R47.reuse, R58 ;  /* 0x0000003a2f3c7220 */ /* 0x040fe20000410000 */
[----:B------:R-:W-:Y:S02]  /*5e70*/  IMAD.U32 R41, R40, 0x10000, RZ ;  /* 0x0001000028297824 */ /* 0x000fe400078e00ff */
[-C--:B------:R-:W-:Y:S01]  /*5e80*/  FMUL.FTZ R47, R47, R56.reuse ;  /* 0x000000382f2f7220 */ /* 0x080fe20000410000 */
[----:B------:R-:W-:Y:S01]  /*5e90*/  LOP3.LUT R143, R143, 0xffff0000, RZ, 0xc0, !PT ;  /* 0xffff00008f8f7812 */ /* 0x000fe200078ec0ff */
[----:B------:R-:W-:Y:S01]  /*5ea0*/  IMAD.U32 R54, R54, 0x10000, RZ ;  /* 0x0001000036367824 */ /* 0x000fe200078e00ff */
[----:B------:R-:W-:Y:S01]  /*5eb0*/  LOP3.LUT R131, R131, 0xffff0000, RZ, 0xc0, !PT ;  /* 0xffff000083837812 */ /* 0x000fe200078ec0ff */
[C---:B------:R-:W-:Y:S01]  /*5ec0*/  FFMA.FTZ R60, R43.reuse, R56, -R60 ;  /* 0x000000382b3c7223 */ /* 0x040fe2000001083c */
[----:B------:R-:W-:Y:S01]  /*5ed0*/  LOP3.LUT R40, R40, 0xffff0000, RZ, 0xc0, !PT ;  /* 0xffff000028287812 */ /* 0x000fe200078ec0ff */
[----:B------:R-:W-:Y:S01]  /*5ee0*/  FFMA.FTZ R47, R43, R58, R47 ;  /* 0x0000003a2b2f7223 */ /* 0x000fe2000001002f */
[C---:B------:R-:W-:Y:S01]  /*5ef0*/  FMUL.FTZ R43, R46.reuse, R143 ;  /* 0x0000008f2e2b7220 */ /* 0x040fe20000410000 */
[----:B------:R-:W-:Y:S01]  /*5f00*/  FMUL.FTZ R56, R46, R131 ;  /* 0x000000832e387220 */ /* 0x000fe20000410000 */
        /* <DEDUP_REMOVED lines=15> */
.L_x_3707:
[----:B------:R-:W-:Y:S05]  /*6000*/  BSYNC B2 ;  /* 0x0000000000027941 */ /* 0x000fea0003800000 */
.L_x_3706:
[----:B--2---:R1:W-:Y:S02]  /*6010*/  STG.E.128 desc[UR60][R44.64+0x100], R40 ;  /* 0x000100282c007986 */ /* 0x0043e4000c101d3c */
.L_x_3705:
[----:B------:R-:W-:Y:S05]  /*6020*/  BSYNC B1 ;  /* 0x0000000000017941 */ /* 0x000fea0003800000 */
.L_x_3704:
        /* <DEDUP_REMOVED lines=13> */
[----:B------:R-:W-:-:S02]  /*6100*/  PRMT R128, R128, 0x5410, R53 ;  /* 0x0000541080807816 */ /* 0x000fc40000000035 */
[C---:B------:R-:W-:Y:S02]  /*6110*/  PRMT R53, R129.reuse, 0x5410, R54 ;  /* 0x0000541081357816 */ /* 0x040fe40000000036 */
[----:B------:R-:W-:Y:S01]  /*6120*/  PRMT R129, R129, 0x5432, R52 ;  /* 0x0000543281817816 */ /* 0x000fe20000000034 */
[----:B------:R-:W-:Y:S01]  /*6130*/  IMAD.U32 R52, R128, 0x10000, RZ ;  /* 0x0001000080347824 */ /* 0x000fe200078e00ff */
[----:B------:R-:W-:Y:S02]  /*6140*/  LOP3.LUT R49, R43, 0xffff0000, RZ, 0xc0, !PT ;  /* 0xffff00002b317812 */ /* 0x000fe400078ec0ff */
[----:B------:R-:W-:Y:S01]  /*6150*/  LOP3.LUT R43, R41, 0xffff0000, RZ, 0xc0, !PT ;  /* 0xffff0000292b7812 */ /* 0x000fe200078ec0ff */
[----:B------:R-:W-:Y:S01]  /*6160*/  IMAD.U32 R55, R129, 0x10000, RZ ;  /* 0x0001000081377824 */ /* 0x000fe200078e00ff */
[C---:B------:R-:W-:Y:S01]  /*6170*/  LOP3.LUT R54, R53.reuse, 0xffff0000, RZ, 0xc0, !PT ;  /* 0xffff000035367812 */ /* 0x040fe200078ec0ff */
[----:B------:R-:W-:Y:S01]  /*6180*/  IMAD.U32 R53, R53, 0x10000, RZ ;  /* 0x0001000035357824 */ /* 0x000fe200078e00ff */
[C---:B------:R-:W-:Y:S01]  /*6190*/  LOP3.LUT R51, R50.reuse, 0xffff0000, RZ, 0xc0, !PT ;  /* 0xffff000032337812 */ /* 0x040fe200078ec0ff */
[----:B------:R-:W-:Y:S01]  /*61a0*/  IMAD.U32 R50, R50, 0x10000, RZ ;  /* 0x0001000032327824 */ /* 0x000fe200078e00ff */
[----:B------:R-:W-:Y:S01]  /*61b0*/  LOP3.LUT R47, R42, 0xffff0000, RZ, 0xc0, !PT ;  /* 0xffff00002a2f7812 */ /* 0x000fe200078ec0ff */
[----:B------:R-:W-:-:S02]  /*61c0*/  IMAD.U32 R42, R41, 0x10000, RZ ;  /* 0x00010000292a7824 */ /* 0x000fc400078e00ff */
[C---:B------:R-:W-:Y:S01]  /*61d0*/  FMUL.FTZ R57, R43.reuse, R54 ;  /* 0x000000362b397220 */ /* 0x040fe20000410000 */
[C---:B------:R-:W-:Y:S02]  /*61e0*/  IMAD.U32 R41, R40.reuse, 0x10000, RZ ;  /* 0x0001000028297824 */ /* 0x040fe400078e00ff */
[----:B------:R-:W-:Y:S01]  /*61f0*/  FMUL.FTZ R43, R43, R51 ;  /* 0x000000332b2b7220 */ /* 0x000fe20000410000 */
[----:B------:R-:W-:Y:S01]  /*6200*/  LOP3.LUT R40, R40, 0xffff0000, RZ, 0xc0, !PT ;  /* 0xffff000028287812 */ /* 0x000fe200078ec0ff */
[C---:B------:R-:W-:Y:S01]  /*6210*/  FMUL.FTZ R59, R47.reuse, R55 ;  /* 0x000000372f3b7220 */ /* 0x040fe20000410000 */
[----:B------:R-:W-:Y:S01]  /*6220*/  FMUL.FTZ R47, R47, R52 ;  /* 0x000000342f2f7220 */ /* 0x000fe20000410000 */
[----:B------:R-:W-:Y:S01]  /*6230*/  LOP3.LUT R129, R129, 0xffff0000, RZ, 0xc0, !PT ;  /* 0xffff000081817812 */ /* 0x000fe200078ec0ff */
[----:B------:R-:W-:Y:S01]  /*6240*/  FFMA.FTZ R57, R42, R51, -R57 ;  /* 0x000000332a397223 */ /* 0x000fe20000010839 */
[----:B------:R-:W-:Y:S01]  /*6250*/  LOP3.LUT R128, R128, 0xffff0000, RZ, 0xc0, !PT ;  /* 0xffff000080807812 */ /* 0x000fe200078ec0ff */
[----:B------:R-:W-:Y:S01]  /*6260*/  FFMA.FTZ R54, R42, R54, R43 ;  /* 0x000000362a367223 */ /* 0x000fe2000001002b */
[----:B------:R-:W-:Y:S01]  /*6270*/  FFMA.FTZ R59, R46, R52, -R59 ;  /* 0x000000342e3b7223 */ /* 0x000fe2000001083b */
[----:B------:R-:W-:Y:S01]  /*6280*/  FMUL.FTZ R42, R40, R53 ;  /* 0x00000035282a7220 */ /* 0x000fe20000410000 */
[----:B------:R-:W-:Y:S01]  /*6290*/  FFMA.FTZ R46, R46, R55, R47 ;  /* 0x000000372e2e7223 */ /* 0x000fe2000001002f */
        /* <DEDUP_REMOVED lines=11> */
[----:B------:R-:W-:Y:S01]  /*6350*/  F2FP.BF16.F32.PACK_AB R43, R52, R43 ;  /* 0x0000002b342b723e */ /* 0x000fe200000010ff */
[----:B------:R-:W-:-:S07]  /*6360*/  IMAD.MOV.U32 R42, RZ, RZ, R46 ;  /* 0x000000ffff2a7224 */ /* 0x000fce00078e002e */
.L_x_3709:
[----:B------:R-:W-:Y:S05]  /*6370*/  BSYNC B1 ;  /* 0x0000000000017941 */ /* 0x000fea0003800000 */
.L_x_3708:
[----:B--2---:R1:W-:Y:S01]  /*6380*/  STG.E.128 desc[UR60][R44.64+0x140], R40 ;  /* 0x000140282c007986 */ /* 0x0043e2000c101d3c */
[----:B------:R-:W-:Y:S05]  /*6390*/  BRA `(.L_x_3687) ;  /* 0x0000004000407947 */ /* 0x000fea0003800000 */
.L_x_3655:
        /* <DEDUP_REMOVED lines=22> */
[----:B------:R-:W-:Y:S06]  /*6500*/  @P4 BRA `(.L_x_3711) ;  /* 0x00000000007c4947 */ /* 0x000fec0003800000 */
[----:B------:R-:W-:Y:S01]  /*6510*/  IADD3 R42, P2, R108, R90, RZ ;  /* 0x0000005a6c2a7210 */ /* 0x000fe20007f5e0ff */
[----:B------:R-:W-:Y:S01]  /*6520*/  ULDC.64 UR4, c[0x0][0x3e8] ;  /* 0x0000fa0000047ab9 */ /* 0x000fe20000000a00 */
[----:B------:R-:W-:Y:S02]  /*6530*/  CS2R R50, SRZ ;  /* 0x0000000000327805 */ /* 0x000fe4000001ff00 */
[----:B------:R-:W-:Y:S02]  /*6540*/  CS2R R48, SRZ ;  /* 0x0000000000307805 */ /* 0x000fe4000001ff00 */
[----:B------:R-:W-:Y:S01]  /*6550*/  CS2R R78, SRZ ;  /* 0x00000000004e7805 */ /* 0x000fe2000001ff00 */
[----:B------:R-:W-:Y:S01]  /*6560*/  IMAD.X R43, R97, 0x1, R15, P2 ;  /* 0x00000001612b7824 */ /* 0x000fe200010e060f */
[----:B------:R-:W-:Y:S02]  /*6570*/  IADD3 R40, P2, R102, R88, RZ ;  /* 0x0000005866287210 */ /* 0x000fe40007f5e0ff */
[----:B------:R-:W-:-:S03]  /*6580*/  CS2R R76, SRZ ;  /* 0x00000000004c7805 */ /* 0x000fc6000001ff00 */
        /* <DEDUP_REMOVED lines=8> */
[----:B------:R-:W-:Y:S02]  /*6610*/  CS2R R44, SRZ ;  /* 0x00000000002c7805 */ /* 0x000fe4000001ff00 */
[----:B------:R-:W-:Y:S02]  /*6620*/  CS2R R58, SRZ ;  /* 0x00000000003a7805 */ /* 0x000fe4000001ff00 */
[----:B------:R-:W-:-:S05]  /*6630*/  CS2R R56, SRZ ;  /* 0x0000000000387805 */ /* 0x000fca000001ff00 */
[----:B------:R0:W5:Y:S04]  /*6640*/  @!P2 LDG.E.128 R48, desc[UR60][R80.64] ;  /* 0x0000003c5030a981 */ /* 0x000168000c1e1d00 */
[----:B------:R0:W5:Y:S01]  /*6650*/  @!P2 LDG.E.128 R76, desc[UR60][R82.64] ;  /* 0x0000003c524ca981 */ /* 0x000162000c1e1d00 */
[----:B------:R-:W-:Y:S02]  /*6660*/  ISETP.GE.AND P2, PT, R0, R121, PT ;  /* 0x000000790000720c */ /* 0x000fe40003f46270 */
[----:B------:R-:W-:Y:S02]  /*6670*/  CS2R R42, SRZ ;  /* 0x00000000002a7805 */ /* 0x000fe4000001ff00 */
[----:B------:R-:W-:Y:S02]  /*6680*/  CS2R R40, SRZ ;  /* 0x0000000000287805 */ /* 0x000fe4000001ff00 */
[----:B------:R-:W-:-:S02]  /*6690*/  CS2R R54, SRZ ;  /* 0x0000000000367805 */ /* 0x000fc4000001ff00 */
[----:B------:R-:W-:-:S05]  /*66a0*/  CS2R R52, SRZ ;  /* 0x0000000000347805 */ /* 0x000fca000001ff00 */
[----:B------:R0:W5:Y:S04]  /*66b0*/  @!P2 LDG.E.128 R44, desc[UR60][R80.64+0x40] ;  /* 0x0000403c502ca981 */ /* 0x000168000c1e1d00 */
[----:B------:R0:W5:Y:S01]  /*66c0*/  @!P2 LDG.E.128 R56, desc[UR60][R82.64+0x40] ;  /* 0x0000403c5238a981 */ /* 0x000162000c1e1d00 */
[----:B------:R-:W-:-:S13]  /*66d0*/  ISETP.GE.AND P2, PT, R3, R121, PT ;  /* 0x000000790300720c */ /* 0x000fda0003f46270 */
[----:B------:R0:W5:Y:S04]  /*66e0*/  @!P2 LDG.E.128 R40, desc[UR60][R80.64+0x80] ;  /* 0x0000803c5028a981 */ /* 0x000168000c1e1d00 */
[----:B------:R0:W5:Y:S02]  /*66f0*/  @!P2 LDG.E.128 R52, desc[UR60][R82.64+0x80] ;  /* 0x0000803c5234a981 */ /* 0x000164000c1e1d00 */
.L_x_3711:
[----:B------:R-:W-:Y:S05]  /*6700*/  BSYNC B1 ;  /* 0x0000000000017941 */ /* 0x000fea0003800000 */
.L_x_3710:
[----:B------:R-:W-:Y:S01]  /*6710*/  ISETP.GE.AND P3, PT, R228, R96, PT ;  /* 0x00000060e400720c */ /* 0x000fe20003f66270 */
[----:B------:R-:W-:Y:S01]  /*6720*/  BSSY B1, `(.L_x_3712) ;  /* 0x0000027000017945 */ /* 0x000fe20003800000 */
[----:B0-----:R-:W-:Y:S02]  /*6730*/  CS2R R82, SRZ ;  /* 0x0000000000527805 */ /* 0x001fe4000001ff00 */
[----:B------:R-:W-:Y:S02]  /*6740*/  CS2R R80, SRZ ;  /* 0x0000000000507805 */ /* 0x000fe4000001ff00 */
[----:B------:R-:W-:Y:S02]  /*6750*/  CS2R R86, SRZ ;  /* 0x0000000000567805 */ /* 0x000fe4000001ff00 */
[----:B------:R-:W-:Y:S01]  /*6760*/  CS2R R84, SRZ ;  /* 0x0000000000547805 */ /* 0x000fe2000001ff00 */
[----:B-----5:R-:W-:Y:S02]  /*6770*/  IMAD.MOV.U32 R94, RZ, RZ, R42 ;  /* 0x000000ffff5e7224 */ /* 0x020fe400078e002a */
[----:B------:R-:W-:-:S02]  /*6780*/  IMAD.MOV.U32 R93, RZ, RZ, R43 ;  /* 0x000000ffff5d7224 */ /* 0x000fc400078e002b */
[----:B------:R-:W-:Y:S05]  /*6790*/  @P3 BRA `(.L_x_3713) ;  /* 0x00000000007c3947 */ /* 0x000fea0003800000 */
[----:B------:R-:W-:Y:S01]  /*67a0*/  IADD3 R90, P2, P5, R108, R90, R10 ;  /* 0x0000005a6c5a7210 */ /* 0x000fe20007d5e00a */
[----:B------:R-:W-:Y:S01]  /*67b0*/  ULDC.64 UR4, c[0x0][0x3e8] ;  /* 0x0000fa0000047ab9 */ /* 0x000fe20000000a00 */
[----:B------:R-:W-:Y:S02]  /*67c0*/  CS2R R70, SRZ ;  /* 0x0000000000467805 */ /* 0x000fe4000001ff00 */
[----:B------:R-:W-:Y:S02]  /*67d0*/  CS2R R68, SRZ ;  /* 0x0000000000447805 */ /* 0x000fe4000001ff00 */
[----:B------:R-:W-:Y:S02]  /*67e0*/  IADD3.X R97, R15, R97, R9, P2, P5 ;  /* 0x000000610f617210 */ /* 0x000fe400017ea409 */
[----:B------:R-:W-:Y:S02]  /*67f0*/  CS2R R86, SRZ ;  /* 0x0000000000567805 */ /* 0x000fe4000001ff00 */
[----:B------:R-:W-:-:S02]  /*6800*/  IADD3 R60, P2, P5, R102, R88, R13 ;  /* 0x00000058663c7210 */ /* 0x000fc40007d5e00d */
[----:B------:R-:W-:Y:S02]  /*6810*/  CS2R R84, SRZ ;  /* 0x0000000000547805 */ /* 0x000fe4000001ff00 */
        /* <DEDUP_REMOVED lines=23> */
.L_x_3713:
[----:B------:R-:W-:Y:S05]  /*6990*/  BSYNC B1 ;  /* 0x0000000000017941 */ /* 0x000fea0003800000 */
.L_x_3712:
[----:B0-----:R-:W-:Y:S01]  /*69a0*/  IMAD.MOV.U32 R89, RZ, RZ, R40 ;  /* 0x000000ffff597224 */ /* 0x001fe200078e0028 */
[----:B------:R-:W-:Y:S01]  /*69b0*/  ISETP.NE.AND P2, PT, R212, 0x3, PT ;  /* 0x00000003d400780c */ /* 0x000fe20003f45270 */
[----:B------:R-:W-:Y:S01]  /*69c0*/  IMAD.MOV.U32 R88, RZ, RZ, R41 ;  /* 0x000000ffff587224 */ /* 0x000fe200078e0029 */
[----:B------:R-:W-:Y:S01]  /*69d0*/  PRMT R176, R94, 0x7610, R176 ;  /* 0x000076105eb07816 */ /* 0x000fe200000000b0 */
[----:B------:R-:W-:Y:S01]  /*69e0*/  IMAD.MOV.U32 R90, RZ, RZ, R44 ;  /* 0x000000ffff5a7224 */ /* 0x000fe200078e002c */
[----:B------:R-:W-:Y:S01]  /*69f0*/  PRMT R177, R93, 0x5410, R89 ;  /* 0x000054105db17816 */ /* 0x000fe20000000059 */
        /* <DEDUP_REMOVED lines=20> */
[----:B------:R-:W-:-:S04]  /*6b40*/  PRMT R176, R176, 0x5410, R90 ;  /* 0x00005410b0b07816 */ /* 0x000fc8000000005a */
[----:B------:R-:W-:Y:S01]  /*6b50*/  PRMT R181, R88, 0x5410, R89 ;  /* 0x0000541058b57816 */ /* 0x000fe20000000059 */
[----:B------:R-:W-:Y:S02]  /*6b60*/  IMAD.MOV.U32 R88, RZ, RZ, R56 ;  /* 0x000000ffff587224 */ /* 0x000fe400078e0038 */
        /* <DEDUP_REMOVED lines=49> */
.L_x_3714:
[----:B------:R-:W-:Y:S01]  /*6e80*/  IMAD R97, R17, 0x8, R16 ;  /* 0x0000000811617824 */ /* 0x000fe200078e0210 */
[----:B------:R-:W-:Y:S01]  /*6e90*/  SHF.L.U32 R98, R205, 0x1f, RZ ;  /* 0x0000001fcd627819 */ /* 0x000fe200000006ff */
[----:B------:R-:W0:Y:S01]  /*6ea0*/  LDC R143, c[0x0][0x2f4] ;  /* 0x0000bd00ff8f7b82 */ /* 0x000e220000000800 */
[----:B------:R-:W-:Y:S01]  /*6eb0*/  BSSY B1, `(.L_x_3715) ;  /* 0x0000004000017945 */ /* 0x000fe20003800000 */
[----:B------:R-:W-:Y:S01]  /*6ec0*/  IMAD.MOV.U32 R127, RZ, RZ, R92 ;  /* 0x000000ffff7f7224 */ /* 0x000fe200078e005c */
[----:B------:R-:W1:Y:S02]  /*6ed0*/  SYNCS.PHASECHK.TRANS64.TRYWAIT P5, [R97+URZ+0x36890], R98 ;  /* 0x03689062610075a7 */ /* 0x000e6400080a017f */
[----:B-1----:R-:W-:Y:S05]  /*6ee0*/  @!P5 BRA `(.L_x_3716) ;  /* 0x0000021c0038d947 */ /* 0x002fea0003800000 */
.L_x_4026:
[----:B------:R-:W-:Y:S05]  /*6ef0*/  BSYNC B1 ;  /* 0x0000000000017941 */ /* 0x000fea0003800000 */
.L_x_3715:
[----:B------:R-:W2:Y:S01]  /*6f00*/  LDC.64 R128, c[0x0][0x300] ;  /* 0x0000c000ff807b82 */ /* 0x000ea20000000a00 */
[----:B------:R-:W-:Y:S01]  /*6f10*/  BSSY B1, `(.L_x_3717) ;  /* 0x0000190000017945 */ /* 0x000fe20003800000 */
[----:B0-----:R-:W-:-:S03]  /*6f20*/  IMAD.IADD R148, R143, 0x1, -R132 ;  /* 0x000000018f947824 */ /* 0x001fc600078e0a84 */
[----:B------:R-:W-:Y:S05]  /*6f30*/  @P4 BRA `(.L_x_3718) ;  /* 0x0000001800344947 */ /* 0x000fea0003800000 */
[----:B------:R-:W-:Y:S01]  /*6f40*/  ISETP.NE.AND P4, PT, R28, RZ, PT ;  /* 0x000000ff1c00720c */ /* 0x000fe20003f85270 */
[-C--:B--2---:R-:W-:Y:S01]  /*6f50*/  IMAD R156, R151, R128.reuse, RZ ;  /* 0x00000080979c7224 */ /* 0x084fe200078e02ff */
[----:B------:R-:W-:Y:S01]  /*6f60*/  BSSY B2, `(.L_x_3719) ;  /* 0x0000084000027945 */ /* 0x000fe20003800000 */
[----:B------:R-:W-:-:S04]  /*6f70*/  IMAD.WIDE.U32 R130, R204, R128, R126 ;  /* 0x00000080cc827225 */ /* 0x000fc800078e007e */
[----:B------:R-:W-:-:S04]  /*6f80*/  IMAD R156, R204, R129, R156 ;  /* 0x00000081cc9c7224 */ /* 0x000fc800078e029c */
[----:B------:R-:W-:Y:S02]  /*6f90*/  IMAD.IADD R156, R156, 0x1, R131 ;  /* 0x000000019c9c7824 */ /* 0x000fe400078e0283 */
[----:B------:R-:W-:Y:S05]  /*6fa0*/  @!P4 BRA `(.L_x_3720) ;  /* 0x0000000400fcc947 */ /* 0x000fea0003800000 */
[----:B------:R-:W-:Y:S01]  /*6fb0*/  SEL R88, R132, R148, !P0 ;  /* 0x0000009484587207 */ /* 0x000fe20004000000 */
[----:B------:R-:W-:Y:S01]  /*6fc0*/  BSSY B3, `(.L_x_3721) ;  /* 0x0000071000037945 */ /* 0x000fe20003800000 */
[----:B------:R-:W-:Y:S02]  /*6fd0*/  ISETP.GE.AND P4, PT, R18, R121, PT ;  /* 0x000000791200720c */ /* 0x000fe40003f86270 */
[----:B------:R-:W-:-:S04]  /*6fe0*/  SHF.R.S32.HI R89, RZ, 0x1f, R88 ;  /* 0x0000001fff597819 */ /* 0x000fc80000011458 */
        /* <DEDUP_REMOVED lines=19> */
[----:B------:R-:W-:Y:S02]  /*7120*/  SHF.R.U32.HI R49, RZ, 0x10, R49 ;  /* 0x00000010ff317819 */ /* 0x000fe40000011631 */
[C---:B------:R-:W-:Y:S02]  /*7130*/  PRMT R48, R162.reuse, 0x5432, R48 ;  /* 0x00005432a2307816 */ /* 0x040fe40000000030 */
[----:B------:R-:W-:Y:S02]  /*7140*/  PRMT R49, R162, 0x5410, R49 ;  /* 0x00005410a2317816 */ /* 0x000fe40000000031 */
[----:B------:R-:W-:Y:S02]  /*7150*/  SHF.R.U64 R50, R50, 0x10, R51 ;  /* 0x0000001032327819 */ /* 0x000fe40000001233 */
[----:B------:R-:W-:-:S02]  /*7160*/  SHF.R.U32.HI R162, RZ, 0x10, R77 ;  /* 0x00000010ffa27819 */ /* 0x000fc4000001164d */
[----:B------:R-:W-:Y:S02]  /*7170*/  SHF.R.U64 R76, R76, 0x10, R77 ;  /* 0x000000104c4c7819 */ /* 0x000fe4000000124d */
[--C-:B------:R-:W-:Y:S02]  /*7180*/  SHF.R.U64 R77, R78, 0x10, R79.reuse ;  /* 0x000000104e4d7819 */ /* 0x100fe4000000124f */
[----:B------:R-:W-:Y:S02]  /*7190*/  PRMT R78, R163, 0x5432, R50 ;  /* 0x00005432a34e7816 */ /* 0x000fe40000000032 */
[----:B------:R-:W-:Y:S02]  /*71a0*/  SHF.R.U32.HI R79, RZ, 0x10, R79 ;  /* 0x00000010ff4f7819 */ /* 0x000fe4000001164f */
[----:B------:R-:W-:Y:S01]  /*71b0*/  PRMT R50, R169, 0x5432, R162 ;  /* 0x00005432a9327816 */ /* 0x000fe200000000a2 */
[----:B------:R-:W-:Y:S01]  /*71c0*/  IMAD.U32 R162, R49, 0x10000, RZ ;  /* 0x0001000031a27824 */ /* 0x000fe200078e00ff */
[----:B------:R-:W-:-:S02]  /*71d0*/  SHF.R.U32.HI R51, RZ, 0x10, R51 ;  /* 0x00000010ff337819 */ /* 0x000fc40000011633 */
[----:B------:R-:W-:Y:S01]  /*71e0*/  PRMT R79, R169, 0x5410, R79 ;  /* 0x00005410a94f7816 */ /* 0x000fe2000000004f */
[----:B------:R-:W-:Y:S01]  /*71f0*/  IMAD.U32 R169, R50, 0x10000, RZ ;  /* 0x0001000032a97824 */ /* 0x000fe200078e00ff */
[----:B------:R-:W-:Y:S02]  /*7200*/  PRMT R51, R163, 0x5410, R51 ;  /* 0x00005410a3337816 */ /* 0x000fe40000000033 */
[----:B------:R-:W-:Y:S01]  /*7210*/  PRMT R76, R168, 0x5432, R76 ;  /* 0x00005432a84c7816 */ /* 0x000fe2000000004c */
[-C--:B------:R-:W-:Y:S01]  /*7220*/  FMUL.FTZ R163, R170, R169.reuse ;  /* 0x000000a9aaa37220 */ /* 0x080fe20000410000 */
[----:B------:R-:W-:Y:S01]  /*7230*/  PRMT R77, R168, 0x5410, R77 ;  /* 0x00005410a84d7816 */ /* 0x000fe2000000004d */
[----:B--2---:R-:W-:Y:S01]  /*7240*/  IMAD.U32 R168, R89, 0x10000, RZ ;  /* 0x0001000059a87824 */ /* 0x004fe200078e00ff */
[----:B------:R-:W-:Y:S02]  /*7250*/  LOP3.LUT R50, R50, 0xffff0000, RZ, 0xc0, !PT ;  /* 0xffff000032327812 */ /* 0x000fe400078ec0ff */
[----:B------:R-:W-:Y:S01]  /*7260*/  LOP3.LUT R93, R93, 0xffff0000, RZ, 0xc0, !PT ;  /* 0xffff00005d5d7812 */ /* 0x000fe200078ec0ff */
[-C--:B------:R-:W-:Y:S01]  /*7270*/  FFMA.FTZ R163, R168, R162.reuse, -R163 ;  /* 0x000000a2a8a37223 */ /* 0x080fe200000108a3 */
[----:B------:R-:W-:Y:S01]  /*7280*/  FMUL.FTZ R162, R170, R162 ;  /* 0x000000a2aaa27220 */ /* 0x000fe20000410000 */
[----:B------:R-:W-:Y:S01]  /*7290*/  LOP3.LUT R89, R89, 0xffff0000, RZ, 0xc0, !PT ;  /* 0xffff000059597812 */ /* 0x000fe200078ec0ff */
[C---:B------:R-:W-:Y:S01]  /*72a0*/  IMAD.U32 R170, R95.reuse, 0x10000, RZ ;  /* 0x000100005faa7824 */ /* 0x040fe200078e00ff */
[----:B------:R-:W-:Y:S01]  /*72b0*/  LOP3.LUT R95, R95, 0xffff0000, RZ, 0xc0, !PT ;  /* 0xffff00005f5f7812 */ /* 0x000fe200078ec0ff */
[----:B------:R-:W-:Y:S01]  /*72c0*/  FFMA.FTZ R162, R168, R169, R162 ;  /* 0x000000a9a8a27223 */ /* 0x000fe200000100a2 */
[----:B------:R-:W-:Y:S01]  /*72d0*/  LOP3.LUT R168, R49, 0xffff0000, RZ, 0xc0, !PT ;  /* 0xffff000031a87812 */ /* 0x000fe200078ec0ff */
[----:B------:R-:W-:Y:S01]  /*72e0*/  FMUL.FTZ R49, R93, R50 ;  /* 0x000000325d317220 */ /* 0x000fe20000410000 */
[C---:B------:R-:W-:Y:S01]  /*72f0*/  IMAD.U32 R169, R79.reuse, 0x10000, RZ ;  /* 0x000100004fa97824 */ /* 0x040fe200078e00ff */
[----:B------:R-:W-:-:S02]  /*7300*/  LOP3.LUT R79, R79, 0xffff0000, RZ, 0xc0, !PT ;  /* 0xffff00004f4f7812 */ /* 0x000fc400078ec0ff */
[-C--:B------:R-:W-:Y:S01]  /*7310*/  FMUL.FTZ R93, R93, R168.reuse ;  /* 0x000000a85d5d7220 */ /* 0x080fe20000410000 */
[----:B------:R-:W-:Y:S01]  /*7320*/  FFMA.FTZ R49, R89, R168, -R49 ;  /* 0x000000a859317223 */ /* 0x000fe20000010831 */
[----:B------:R-:W-:Y:S02]  /*7330*/  IMAD.U32 R168, R91, 0x10000, RZ ;  /* 0x000100005ba87824 */ /* 0x000fe400078e00ff */
[----:B------:R-:W-:Y:S01]  /*7340*/  FFMA.FTZ R50, R89, R50, R93 ;  /* 0x0000003259327223 */ /* 0x000fe2000001005d */
[----:B------:R-:W-:Y:S02]  /*7350*/  IMAD.U32 R93, R51, 0x10000, RZ ;  /* 0x00010000335d7824 */ /* 0x000fe400078e00ff */
[----:B------:R-:W-:Y:S01]  /*7360*/  FMUL.FTZ R89, R170, R169 ;  /* 0x000000a9aa597220 */ /* 0x000fe20000410000 */
[----:B------:R-:W-:Y:S02]  /*7370*/  F2FP.BF16.F32.PACK_AB R49, R49, R163 ;  /* 0x000000a33131723e */ /* 0x000fe400000010ff */
[----:B------:R-:W-:Y:S01]  /*7380*/  F2FP.BF16.F32.PACK_AB R50, R50, R162 ;  /* 0x000000a23232723e */ /* 0x000fe200000010ff */
[-C--:B------:R-:W-:Y:S01]  /*7390*/  FFMA.FTZ R89, R168, R93.reuse, -R89 ;  /* 0x0000005da8597223 */ /* 0x080fe20000010859 */
[----:B------:R-:W-:-:S04]  /*73a0*/  FMUL.FTZ R93, R170, R93 ;  /* 0x0000005daa5d7220 */ /* 0x000fc80000410000 */
[----:B------:R-:W-:Y:S01]  /*73b0*/  FFMA.FTZ R93, R168, R169, R93 ;  /* 0x000000a9a85d7223 */ /* 0x000fe2000001005d */
[----:B------:R-:W-:Y:S02]  /*73c0*/  LOP3.LUT R168, R51, 0xffff0000, RZ, 0xc0, !PT ;  /* 0xffff000033a87812 */ /* 0x000fe400078ec0ff */
[----:B------:R-:W-:Y:S01]  /*73d0*/  LOP3.LUT R51, R91, 0xffff0000, RZ, 0xc0, !PT ;  /* 0xffff00005b337812 */ /* 0x000fe200078ec0ff */
[CC--:B------:R-:W-:Y:S02]  /*73e0*/  FMUL.FTZ R91, R95.reuse, R79.reuse ;  /* 0x0000004f5f5b7220 */ /* 0x0c0fe40000410000 */
[-C--:B------:R-:W-:Y:S02]  /*73f0*/  FMUL.FTZ R95, R95, R168.reuse ;  /* 0x000000a85f5f7220 */ /* 0x080fe40000410000 */
[C---:B------:R-:W-:Y:S02]  /*7400*/  FFMA.FTZ R91, R51.reuse, R168, -R91 ;  /* 0x000000a8335b7223 */ /* 0x040fe4000001085b */
[----:B------:R-:W-:Y:S01]  /*7410*/  FFMA.FTZ R95, R51, R79, R95 ;  /* 0x0000004f335f7223 */ /* 0x000fe2000001005f */
[C---:B------:R-:W-:Y:S01]  /*7420*/  IMAD.U32 R79, R76.reuse, 0x10000, RZ ;  /* 0x000100004c4f7824 */ /* 0x040fe200078e00ff */
[----:B------:R-:W-:Y:S01]  /*7430*/  LOP3.LUT R76, R76, 0xffff0000, RZ, 0xc0, !PT ;  /* 0xffff00004c4c7812 */ /* 0x000fe200078ec0ff */
[----:B------:R-:W-:Y:S01]  /*7440*/  IMAD.U32 R51, R88, 0x10000, RZ ;  /* 0x0001000058337824 */ /* 0x000fe200078e00ff */
[----:B------:R-:W-:Y:S01]  /*7450*/  F2FP.BF16.F32.PACK_AB R91, R91, R89 ;  /* 0x000000595b5b723e */ /* 0x000fe200000010ff */
[----:B------:R-:W-:Y:S01]  /*7460*/  IMAD.U32 R89, R92, 0x10000, RZ ;  /* 0x000100005c597824 */ /* 0x000fe200078e00ff */
[----:B------:R-:W-:Y:S01]  /*7470*/  F2FP.BF16.F32.PACK_AB R95, R95, R93 ;  /* 0x0000005d5f5f723e */ /* 0x000fe200000010ff */
[C---:B------:R-:W-:Y:S01]  /*7480*/  IMAD.U32 R93, R48.reuse, 0x10000, RZ ;  /* 0x00010000305d7824 */ /* 0x040fe200078e00ff */
[----:B------:R-:W-:Y:S01]  /*7490*/  LOP3.LUT R48, R48, 0xffff0000, RZ, 0xc0, !PT ;  /* 0xffff000030307812 */ /* 0x000fe200078ec0ff */
[----:B------:R-:W-:-:S02]  /*74a0*/  FMUL.FTZ R162, R89, R79 ;  /* 0x0000004f59a27220 */ /* 0x000fc40000410000 */
[-C--:B------:R-:W-:Y:S02]  /*74b0*/  FMUL.FTZ R89, R89, R93.reuse ;  /* 0x0000005d59597220 */ /* 0x080fe40000410000 */
        /* <DEDUP_REMOVED lines=17> */
[----:B------:R-:W-:-:S02]  /*75d0*/  FFMA.FTZ R92, R76, R88, -R92 ;  /* 0x000000584c5c7223 */ /* 0x000fc4000001085c */
[----:B------:R-:W-:Y:S01]  /*75e0*/  FFMA.FTZ R93, R76, R79, R93 ;  /* 0x0000004f4c5d7223 */ /* 0x000fe2000001005d */
[----:B------:R-:W-:Y:S02]  /*75f0*/  LOP3.LUT R76, R94, 0xffff0000, RZ, 0xc0, !PT ;  /* 0xffff00005e4c7812 */ /* 0x000fe400078ec0ff */
[----:B------:R-:W-:Y:S02]  /*7600*/  LOP3.LUT R79, R90, 0xffff0000, RZ, 0xc0, !PT ;  /* 0xffff00005a4f7812 */ /* 0x000fe400078ec0ff */
[----:B------:R-:W-:Y:S01]  /*7610*/  F2FP.BF16.F32.PACK_AB R51, R51, R89 ;  /* 0x000000593333723e */ /* 0x000fe200000010ff */
[CC--:B------:R-:W-:Y:S01]  /*7620*/  FMUL.FTZ R88, R76.reuse, R77.reuse ;  /* 0x0000004d4c587220 */ /* 0x0c0fe20000410000 */
[-C--:B------:R-:W-:Y:S01]  /*7630*/  FMUL.FTZ R76, R76, R78.reuse ;  /* 0x0000004e4c4c7220 */ /* 0x080fe20000410000 */
[----:B------:R-:W-:Y:S02]  /*7640*/  IMAD.MOV.U32 R89, RZ, RZ, R49 ;  /* 0x000000ffff597224 */ /* 0x000fe400078e0031 */
        /* <DEDUP_REMOVED lines=8> */
.L_x_3722:
[----:B------:R-:W-:Y:S05]  /*76d0*/  BSYNC B3 ;  /* 0x0000000000037941 */ /* 0x000fea0003800000 */
.L_x_3721:
[----:B------:R-:W-:-:S13]  /*76e0*/  ISETP.GE.AND P4, PT, R161, R143, PT ;  /* 0x0000008fa100720c */ /* 0x000fda0003f86270 */
        /* <DEDUP_REMOVED lines=11> */
.L_x_3720:
[----:B------:R-:W-:Y:S05]  /*77a0*/  BSYNC B2 ;  /* 0x0000000000027941 */ /* 0x000fea0003800000 */
.L_x_3719:
[----:B------:R-:W-:Y:S01]  /*77b0*/  ISETP.NE.AND P4, PT, R32, RZ, PT ;  /* 0x000000ff2000720c */ /* 0x000fe20003f85270 */
[----:B------:R-:W-:-:S12]  /*77c0*/  BSSY B2, `(.L_x_3723) ;  /* 0x0000080000027945 */ /* 0x000fd80003800000 */
[----:B------:R-:W-:Y:S05]  /*77d0*/  @!P4 BRA `(.L_x_3724) ;  /* 0x0000000400f8c947 */ /* 0x000fea0003800000 */
[----:B--2---:R-:W-:Y:S01]  /*77e0*/  SEL R48, R132, R148, !P1 ;  /* 0x0000009484307207 */ /* 0x004fe20004800000 */
        /* <DEDUP_REMOVED lines=112> */
.L_x_3726:
[----:B------:R-:W-:Y:S05]  /*7ef0*/  BSYNC B3 ;  /* 0x0000000000037941 */ /* 0x000fea0003800000 */
.L_x_3725:
        /* <DEDUP_REMOVED lines=12> */
.L_x_3724:
[----:B------:R-:W-:Y:S05]  /*7fc0*/  BSYNC B2 ;  /* 0x0000000000027941 */ /* 0x000fea0003800000 */
.L_x_3723:
[----:B------:R-:W-:-:S13]  /*7fd0*/  ISETP.NE.AND P4, PT, R33, RZ, PT ;  /* 0x000000ff2100720c */ /* 0x000fda0003f85270 */
[----:B------:R-:W-:Y:S05]  /*7fe0*/  @!P4 BRA `(.L_x_3718) ;  /* 0x000000080008c947 */ /* 0x000fea0003800000 */
[----:B---3--:R-:W3:Y:S01]  /*7ff0*/  LDL R44, [R1+0x10] ;  /* 0x00001000012c7983 */ /* 0x008ee20000100800 */
[----:B------:R-:W-:Y:S01]  /*8000*/  IADD3 R56, P4, P5, R116, R130, R27 ;  /* 0x0000008274387210 */ /* 0x000fe20007d9e01b */
[----:B------:R-:W-:Y:S03]  /*8010*/  BSSY B2, `(.L_x_3727) ;  /* 0x0000075000027945 */ /* 0x000fe60003800000 */
[----:B------:R-:W-:Y:S02]  /*8020*/  IADD3.X R57, R7, R156, R31, P4, P5 ;  /* 0x0000009c07397210 */ /* 0x000fe400027ea41f */
[----:B------:R-:W-:Y:S02]  /*8030*/  ISETP.GE.AND P4, PT, R3, R121, PT ;  /* 0x000000790300720c */ /* 0x000fe40003f86270 */
[----:B---3--:R-:W-:-:S04]  /*8040*/  LOP3.LUT P6, RZ, R44, 0x1, RZ, 0xc0, !PT ;  /* 0x000000012cff7812 */ /* 0x008fc800078cc0ff */
[----:B------:R-:W-:-:S04]  /*8050*/  SEL R44, R132, R148, !P6 ;  /* 0x00000094842c7207 */ /* 0x000fc80007000000 */
        /* <DEDUP_REMOVED lines=11> */
[C---:B--2---:R-:W-:Y:S02]  /*8110*/  IMAD R48, R17.reuse, 0x5400, R44 ;  /* 0x0000540011307824 */ /* 0x044fe400078e022c */
[----:B------:R-:W-:Y:S02]  /*8120*/  IMAD R44, R17, 0x5400, R144 ;  /* 0x00005400112c7824 */ /* 0x000fe400078e0290 */
[--C-:B------:R-:W-:Y:S02]  /*8130*/  IMAD R48, R48, 0x2, R16.reuse ;  /* 0x0000000230307824 */ /* 0x100fe400078e0210 */
[----:B------:R-:W-:-:S04]  /*8140*/  IMAD R44, R44, 0x2, R16 ;  /* 0x000000022c2c7824 */ /* 0x000fc800078e0210 */
[----:B------:R-:W0:Y:S04]  /*8150*/  LDS.128 R48, [R48+0x21400] ;  /* 0x0214000030307984 */ /* 0x000e280000000c00 */
[----:B------:R-:W2:Y:S01]  /*8160*/  LDS.128 R44, [R44+0x21400] ;  /* 0x021400002c2c7984 */ /* 0x000ea20000000c00 */
[----:B------:R-:W-:Y:S05]  /*8170*/  @P4 BRA `(.L_x_3728) ;  /* 0x0000000400784947 */ /* 0x000fea0003800000 */
[--C-:B------:R-:W-:Y:S01]  /*8180*/  SHF.R.U32.HI R59, RZ, 0x10, R41.reuse ;  /* 0x00000010ff3b7819 */ /* 0x100fe20000011629 */
[----:B0-----:R-:W-:Y:S01]  /*8190*/  IMAD.U32 R77, R49, 0x10000, RZ ;  /* 0x00010000314d7824 */ /* 0x001fe200078e00ff */
[----:B------:R-:W-:Y:S02]  /*81a0*/  SHF.R.U64 R40, R40, 0x10, R41 ;  /* 0x0000001028287819 */ /* 0x000fe40000001229 */
[----:B------:R-:W-:Y:S02]  /*81b0*/  SHF.R.U32.HI R76, RZ, 0x10, R53 ;  /* 0x00000010ff4c7819 */ /* 0x000fe40000011635 */
[--C-:B------:R-:W-:Y:S02]  /*81c0*/  SHF.R.U64 R41, R42, 0x10, R43.reuse ;  /* 0x000000102a297819 */ /* 0x100fe4000000122b */
[----:B------:R-:W-:Y:S02]  /*81d0*/  SHF.R.U32.HI R42, RZ, 0x10, R43 ;  /* 0x00000010ff2a7819 */ /* 0x000fe4000001162b */
[C---:B------:R-:W-:Y:S01]  /*81e0*/  PRMT R43, R178.reuse, 0x5432, R59 ;  /* 0x00005432b22b7816 */ /* 0x040fe2000000003b */
[----:B--2---:R-:W-:Y:S01]  /*81f0*/  IMAD.U32 R59, R45, 0x10000, RZ ;  /* 0x000100002d3b7824 */ /* 0x004fe200078e00ff */
[----:B------:R-:W-:-:S02]  /*8200*/  PRMT R178, R178, 0x5410, R76 ;  /* 0x00005410b2b27816 */ /* 0x000fc4000000004c */
[----:B------:R-:W-:Y:S01]  /*8210*/  LOP3.LUT R45, R45, 0xffff0000, RZ, 0xc0, !PT ;  /* 0xffff00002d2d7812 */ /* 0x000fe200078ec0ff */
[C---:B------:R-:W-:Y:S01]  /*8220*/  IMAD.U32 R78, R43.reuse, 0x10000, RZ ;  /* 0x000100002b4e7824 */ /* 0x040fe200078e00ff */
[----:B------:R-:W-:Y:S01]  /*8230*/  LOP3.LUT R43, R43, 0xffff0000, RZ, 0xc0, !PT ;  /* 0xffff00002b2b7812 */ /* 0x000fe200078ec0ff */
[C---:B------:R-:W-:Y:S01]  /*8240*/  IMAD.U32 R76, R178.reuse, 0x10000, RZ ;  /* 0x00010000b24c7824 */ /* 0x040fe200078e00ff */
[----:B------:R-:W-:Y:S02]  /*8250*/  LOP3.LUT R178, R178, 0xffff0000, RZ, 0xc0, !PT ;  /* 0xffff0000b2b27812 */ /* 0x000fe400078ec0ff */
[----:B------:R-:W-:Y:S01]  /*8260*/  PRMT R40, R177, 0x5432, R40 ;  /* 0x00005432b1287816 */ /* 0x000fe20000000028 */
[C---:B------:R-:W-:Y:S01]  /*8270*/  FMUL.FTZ R79, R77.reuse, R76 ;  /* 0x0000004c4d4f7220 */ /* 0x040fe20000410000 */
[-C--:B------:R-:W-:Y:S01]  /*8280*/  FMUL.FTZ R77, R77, R78.reuse ;  /* 0x0000004e4d4d7220 */ /* 0x080fe20000410000 */
[----:B------:R-:W-:Y:S02]  /*8290*/  PRMT R177, R177, 0x5410, R42 ;  /* 0x00005410b1b17816 */ /* 0x000fe4000000002a */
[C---:B------:R-:W-:Y:S01]  /*82a0*/  FFMA.FTZ R79, R59.reuse, R78, -R79 ;  /* 0x0000004e3b4f7223 */ /* 0x040fe2000001084f */
[----:B------:R-:W-:Y:S01]  /*82b0*/  FFMA.FTZ R77, R59, R76, R77 ;  /* 0x0000004c3b4d7223 */ /* 0x000fe2000001004d */
[----:B------:R-:W-:-:S02]  /*82c0*/  LOP3.LUT R59, R49, 0xffff0000, RZ, 0xc0, !PT ;  /* 0xffff0000313b7812 */ /* 0x000fc400078ec0ff */
[----:B------:R-:W-:Y:S02]  /*82d0*/  SHF.R.U32.HI R76, RZ, 0x10, R55 ;  /* 0x00000010ff4c7819 */ /* 0x000fe40000011637 */
[----:B------:R-:W-:Y:S01]  /*82e0*/  SHF.R.U64 R52, R52, 0x10, R53 ;  /* 0x0000001034347819 */ /* 0x000fe20000001235 */
[CC--:B------:R-:W-:Y:S01]  /*82f0*/  FMUL.FTZ R49, R59.reuse, R178.reuse ;  /* 0x000000b23b317220 */ /* 0x0c0fe20000410000 */
[-C--:B------:R-:W-:Y:S01]  /*8300*/  FMUL.FTZ R59, R59, R43.reuse ;  /* 0x0000002b3b3b7220 */ /* 0x080fe20000410000 */
[----:B------:R-:W-:Y:S01]  /*8310*/  PRMT R76, R176, 0x5432, R76 ;  /* 0x00005432b04c7816 */ /* 0x000fe2000000004c */
[----:B------:R-:W-:Y:S02]  /*8320*/  IMAD.U32 R53, R177, 0x10000, RZ ;  /* 0x00010000b1357824 */ /* 0x000fe400078e00ff */
[C---:B------:R-:W-:Y:S01]  /*8330*/  FFMA.FTZ R49, R45.reuse, R43, -R49 ;  /* 0x0000002b2d317223 */ /* 0x040fe20000010831 */
[----:B------:R-:W-:Y:S01]  /*8340*/  FFMA.FTZ R59, R45, R178, R59 ;  /* 0x000000b22d3b7223 */ /* 0x000fe2000001003b */
[----:B------:R-:W-:Y:S01]  /*8350*/  IMAD.U32 R45, R51, 0x10000, RZ ;  /* 0x00010000332d7824 */ /* 0x000fe200078e00ff */
[----:B------:R-:W-:Y:S01]  /*8360*/  PRMT R42, R175, 0x5432, R52 ;  /* 0x00005432af2a7816 */ /* 0x000fe20000000034 */
[C---:B------:R-:W-:Y:S01]  /*8370*/  IMAD.U32 R43, R76.reuse, 0x10000, RZ ;  /* 0x000100004c2b7824 */ /* 0x040fe200078e00ff */
[----:B------:R-:W-:Y:S01]  /*8380*/  LOP3.LUT R76, R76, 0xffff0000, RZ, 0xc0, !PT ;  /* 0xffff00004c4c7812 */ /* 0x000fe200078ec0ff */
[----:B------:R-:W-:Y:S01]  /*8390*/  IMAD.U32 R52, R47, 0x10000, RZ ;  /* 0x000100002f347824 */ /* 0x000fe200078e00ff */
[----:B------:R-:W-:Y:S01]  /*83a0*/  SHF.R.U64 R54, R54, 0x10, R55 ;  /* 0x0000001036367819 */ /* 0x000fe20000001237 */
[C---:B------:R-:W-:Y:S01]  /*83b0*/  FMUL.FTZ R78, R45.reuse, R43 ;  /* 0x0000002b2d4e7220 */ /* 0x040fe20000410000 */
[----:B------:R-:W-:Y:S01]  /*83c0*/  FMUL.FTZ R45, R45, R53 ;  /* 0x000000352d2d7220 */ /* 0x000fe20000410000 */
[----:B------:R-:W-:Y:S01]  /*83d0*/  PRMT R41, R176, 0x5410, R41 ;  /* 0x00005410b0297816 */ /* 0x000fe20000000029 */
[----:B------:R-:W-:-:S02]  /*83e0*/  IMAD.U32 R55, R50, 0x10000, RZ ;  /* 0x0001000032377824 */ /* 0x000fc400078e00ff */
[C---:B------:R-:W-:Y:S01]  /*83f0*/  FFMA.FTZ R53, R52.reuse, R53, -R78 ;  /* 0x0000003534357223 */ /* 0x040fe2000001084e */
[----:B------:R-:W-:Y:S01]  /*8400*/  FFMA.FTZ R52, R52, R43, R45 ;  /* 0x0000002b34347223 */ /* 0x000fe2000001002d */
[----:B------:R-:W-:Y:S02]  /*8410*/  LOP3.LUT R78, R51, 0xffff0000, RZ, 0xc0, !PT ;  /* 0xffff0000334e7812 */ /* 0x000fe400078ec0ff */
[----:B------:R-:W-:Y:S02]  /*8420*/  LOP3.LUT R45, R177, 0xffff0000, RZ, 0xc0, !PT ;  /* 0xffff0000b12d7812 */ /* 0x000fe400078ec0ff */
[----:B------:R-:W-:Y:S01]  /*8430*/  LOP3.LUT R43, R47, 0xffff0000, RZ, 0xc0, !PT ;  /* 0xffff00002f2b7812 */ /* 0x000fe200078ec0ff */
[C---:B------:R-:W-:Y:S01]  /*8440*/  FMUL.FTZ R51, R78.reuse, R76 ;  /* 0x0000004c4e337220 */ /* 0x040fe20000410000 */
[----:B------:R-:W-:Y:S01]  /*8450*/  PRMT R54, R175, 0x5410, R54 ;  /* 0x00005410af367816 */ /* 0x000fe20000000036 */
[----:B------:R-:W-:Y:S01]  /*8460*/  FMUL.FTZ R47, R78, R45 ;  /* 0x0000002d4e2f7220 */ /* 0x000fe20000410000 */
[----:B------:R-:W-:-:S02]  /*8470*/  IMAD.U32 R78, R40, 0x10000, RZ ;  /* 0x00010000284e7824 */ /* 0x000fc400078e00ff */
[C---:B------:R-:W-:Y:S01]  /*8480*/  FFMA.FTZ R45, R43.reuse, R45, -R51 ;  /* 0x0000002d2b2d7223 */ /* 0x040fe20000010833 */
[----:B------:R-:W-:Y:S02]  /*8490*/  IMAD.U32 R51, R42, 0x10000, RZ ;  /* 0x000100002a337824 */ /* 0x000fe400078e00ff */
[----:B------:R-:W-:Y:S01]  /*84a0*/  FFMA.FTZ R43, R43, R76, R47 ;  /* 0x0000004c2b2b7223 */ /* 0x000fe2000001002f */
[C---:B------:R-:W-:Y:S01]  /*84b0*/  IMAD.U32 R76, R48.reuse, 0x10000, RZ ;  /* 0x00010000304c7824 */ /* 0x040fe200078e00ff */
[----:B------:R-:W-:Y:S01]  /*84c0*/  LOP3.LUT R48, R48, 0xffff0000, RZ, 0xc0, !PT ;  /* 0xffff000030307812 */ /* 0x000fe200078ec0ff */
[----:B------:R-:W-:Y:S01]  /*84d0*/  IMAD.U32 R47, R44, 0x10000, RZ ;  /* 0x000100002c2f7824 */ /* 0x000fe200078e00ff */
[----:B------:R-:W-:Y:S01]  /*84e0*/  LOP3.LUT R42, R42, 0xffff0000, RZ, 0xc0, !PT ;  /* 0xffff00002a2a7812 */ /* 0x000fe200078ec0ff */
[C---:B------:R-:W-:Y:S01]  /*84f0*/  FMUL.FTZ R88, R76.reuse, R51 ;  /* 0x000000334c587220 */ /* 0x040fe20000410000 */
[----:B------:R-:W-:Y:S01]  /*8500*/  FMUL.FTZ R76, R76, R78 ;  /* 0x0000004e4c4c7220 */ /* 0x000fe20000410000 */
[----:B------:R-:W-:-:S02]  /*8510*/  LOP3.LUT R40, R40, 0xffff0000, RZ, 0xc0, !PT ;  /* 0xffff000028287812 */ /* 0x000fc400078ec0ff */
[C---:B------:R-:W-:Y:S01]  /*8520*/  FFMA.FTZ R88, R47.reuse, R78, -R88 ;  /* 0x0000004e2f587223 */ /* 0x040fe20000010858 */
[----:B------:R-:W-:Y:S01]  /*8530*/  FFMA.FTZ R76, R47, R51, R76 ;  /* 0x000000332f4c7223 */ /* 0x000fe2000001004c */
[----:B------:R-:W-:Y:S01]  /*8540*/  LOP3.LUT R44, R44, 0xffff0000, RZ, 0xc0, !PT ;  /* 0xffff00002c2c7812 */ /* 0x000fe200078ec0ff */
        /* <DEDUP_REMOVED lines=16> */
[----:B------:R-:W-:Y:S01]  /*8650*/  FMUL.FTZ R50, R50, R41 ;  /* 0x0000002932327220 */ /* 0x000fe20000410000 */
[----:B------:R-:W-:Y:S02]  /*8660*/  F2FP.BF16.F32.PACK_AB R49, R49, R79 ;  /* 0x0000004f3131723e */ /* 0x000fe400000010ff */
[C---:B------:R-:W-:Y:S01]  /*8670*/  FFMA.FTZ R40, R46.reuse, R41, -R40 ;  /* 0x000000292e287223 */ /* 0x040fe20000010828 */
[----:B------:R-:W-:Y:S01]  /*8680*/  F2FP.BF16.F32.PACK_AB R47, R47, R88 ;  /* 0x000000582f2f723e */ /* 0x000fe200000010ff */
        /* <DEDUP_REMOVED lines=13> */
.L_x_3728:
[----:B------:R-:W-:Y:S05]  /*8760*/  BSYNC B2 ;  /* 0x0000000000027941 */ /* 0x000fea0003800000 */
.L_x_3727:
[----:B------:R-:W-:-:S13]  /*8770*/  ISETP.GE.AND P4, PT, R58, R143, PT ;  /* 0x0000008f3a00720c */ /* 0x000fda0003f86270 */
[--C-:B------:R-:W-:Y:S02]  /*8780*/  @!P4 SHF.R.S32.HI R40, RZ, 0x1f, R58.reuse ;  /* 0x0000001fff28c819 */ /* 0x100fe4000001143a */
[----:B------:R-:W-:-:S04]  /*8790*/  @!P4 IADD3 R58, P5, P6, R116, R130, R58 ;  /* 0x00000082743ac210 */ /* 0x000fc80007ebe03a */
[----:B------:R-:W-:Y:S02]  /*87a0*/  @!P4 IADD3.X R156, R7, R156, R40, P5, P6 ;  /* 0x0000009c079cc210 */ /* 0x000fe40002fec428 */
[----:B------:R-:W-:-:S04]  /*87b0*/  LEA R40, P5, R56, R124, 0x1 ;  /* 0x0000007c38287211 */ /* 0x000fc800078a08ff */
[----:B------:R-:W-:Y:S02]  /*87c0*/  LEA.HI.X R41, R56, R125, R57, 0x1, P5 ;  /* 0x0000007d38297211 */ /* 0x000fe400028f0c39 */
[----:B------:R-:W-:-:S03]  /*87d0*/  @!P4 LEA R42, P5, R58, R124, 0x1 ;  /* 0x0000007c3a2ac211 */ /* 0x000fc600078a08ff */
[----:B--2---:R4:W-:Y:S01]  /*87e0*/  STG.E.128 desc[UR60][R40.64], R44 ;  /* 0x0000002c28007986 */ /* 0x0049e2000c101d3c */
[----:B------:R-:W-:-:S05]  /*87f0*/  @!P4 LEA.HI.X R43, R58, R125, R156, 0x1, P5 ;  /* 0x0000007d3a2bc211 */ /* 0x000fca00028f0c9c */
[----:B0-----:R4:W-:Y:S04]  /*8800*/  @!P4 STG.E.128 desc[UR60][R42.64], R48 ;  /* 0x000000302a00c986 */ /* 0x0019e8000c101d3c */
.L_x_3718:
[----:B------:R-:W-:Y:S05]  /*8810*/  BSYNC B1 ;  /* 0x0000000000017941 */ /* 0x000fea0003800000 */
.L_x_3717:
[-C--:B--2-4-:R-:W-:Y:S02]  /*8820*/  IMAD R40, R152, R128.reuse, RZ ;  /* 0x0000008098287224 */ /* 0x094fe400078e02ff */
        /* <DEDUP_REMOVED lines=11> */
[----:B---3--:R-:W-:Y:S02]  /*88e0*/  IADD3 R49, P3, P4, R116, R126, R25 ;  /* 0x0000007e74317210 */ /* 0x008fe40007c7e019 */
[----:B------:R-:W-:Y:S02]  /*88f0*/  LEA.HI R41, R41, R40, RZ, 0x4 ;  /* 0x0000002829297211 */ /* 0x000fe400078f20ff */
[----:B------:R-:W-:-:S02]  /*8900*/  IADD3.X R50, R7, R52, R29, P3, P4 ;  /* 0x0000003407327210 */ /* 0x000fc40001fe841d */
[----:B------:R-:W-:Y:S02]  /*8910*/  LEA.HI.SX32 R48, R41, R119, 0x1c ;  /* 0x0000007729307211 */ /* 0x000fe400078fe2ff */
[----:B------:R-:W-:Y:S02]  /*8920*/  ISETP.GE.AND P3, PT, R18, R121, PT ;  /* 0x000000791200720c */ /* 0x000fe40003f66270 */
        /* <DEDUP_REMOVED lines=16> */
[----:B0-----:R-:W-:Y:S01]  /*8a30*/  IMAD.U32 R58, R41, 0x10000, RZ ;  /* 0x00010000293a7824 */ /* 0x001fe200078e00ff */
[----:B------:R-:W-:Y:S01]  /*8a40*/  SHF.R.U32.HI R55, RZ, 0x10, R69 ;  /* 0x00000010ff377819 */ /* 0x000fe20000011645 */
[----:B------:R-:W-:Y:S01]  /*8a50*/  IMAD.U32 R57, R40, 0x10000, RZ ;  /* 0x0001000028397824 */ /* 0x000fe200078e00ff */
[----:B------:R-:W-:Y:S01]  /*8a60*/  PRMT R56, R174, 0x5432, R56 ;  /* 0x00005432ae387816 */ /* 0x000fe20000000038 */
[----:B--2---:R-:W-:Y:S01]  /*8a70*/  IMAD.U32 R77, R46, 0x10000, RZ ;  /* 0x000100002e4d7824 */ /* 0x004fe200078e00ff */
[----:B------:R-:W-:Y:S02]  /*8a80*/  PRMT R55, R172, 0x5432, R55 ;  /* 0x00005432ac377816 */ /* 0x000fe40000000037 */
[----:B------:R-:W-:Y:S01]  /*8a90*/  SHF.R.U64 R51, R68, 0x10, R69 ;  /* 0x0000001044337819 */ /* 0x000fe20000001245 */
[C---:B------:R-:W-:Y:S01]  /*8aa0*/  IMAD.U32 R69, R45.reuse, 0x10000, RZ ;  /* 0x000100002d457824 */ /* 0x040fe200078e00ff */
[----:B------:R-:W-:Y:S01]  /*8ab0*/  LOP3.LUT R45, R45, 0xffff0000, RZ, 0xc0, !PT ;  /* 0xffff00002d2d7812 */ /* 0x000fe200078ec0ff */
[C---:B------:R-:W-:Y:S01]  /*8ac0*/  IMAD.U32 R59, R56.reuse, 0x10000, RZ ;  /* 0x00010000383b7824 */ /* 0x040fe200078e00ff */
[----:B------:R-:W-:Y:S01]  /*8ad0*/  LOP3.LUT R56, R56, 0xffff0000, RZ, 0xc0, !PT ;  /* 0xffff000038387812 */ /* 0x000fe200078ec0ff */
[----:B------:R-:W-:Y:S01]  /*8ae0*/  IMAD.U32 R68, R55, 0x10000, RZ ;  /* 0x0001000037447824 */ /* 0x000fe200078e00ff */
[----:B------:R-:W-:-:S02]  /*8af0*/  SHF.R.U64 R54, R86, 0x10, R87 ;  /* 0x0000001056367819 */ /* 0x000fc40000001257 */
[----:B------:R-:W-:Y:S01]  /*8b00*/  LOP3.LUT R55, R55, 0xffff0000, RZ, 0xc0, !PT ;  /* 0xffff000037377812 */ /* 0x000fe200078ec0ff */
[----:B------:R-:W-:Y:S01]  /*8b10*/  FMUL.FTZ R78, R45, R56 ;  /* 0x000000382d4e7220 */ /* 0x000fe20000410000 */
[----:B------:R-:W-:Y:S01]  /*8b20*/  SHF.R.U64 R53, R70, 0x10, R71 ;  /* 0x0000001046357819 */ /* 0x000fe20000001247 */
[-C--:B------:R-:W-:Y:S01]  /*8b30*/  FMUL.FTZ R76, R69, R68.reuse ;  /* 0x00000044454c7220 */ /* 0x080fe20000410000 */
[----:B------:R-:W-:Y:S01]  /*8b40*/  SHF.R.U32.HI R86, RZ, 0x10, R87 ;  /* 0x00000010ff567819 */ /* 0x000fe20000011657 */
[----:B------:R-:W-:Y:S01]  /*8b50*/  FMUL.FTZ R45, R45, R55 ;  /* 0x000000372d2d7220 */ /* 0x000fe20000410000 */
[----:B------:R-:W-:Y:S01]  /*8b60*/  SHF.R.U32.HI R70, RZ, 0x10, R71 ;  /* 0x00000010ff467819 */ /* 0x000fe20000011647 */
[-C--:B------:R-:W-:Y:S01]  /*8b70*/  FMUL.FTZ R71, R69, R59.reuse ;  /* 0x0000003b45477220 */ /* 0x080fe20000410000 */
[----:B------:R-:W-:Y:S01]  /*8b80*/  LOP3.LUT R41, R41, 0xffff0000, RZ, 0xc0, !PT ;  /* 0xffff000029297812 */ /* 0x000fe200078ec0ff */
[C---:B------:R-:W-:Y:S01]  /*8b90*/  FFMA.FTZ R76, R58.reuse, R59, R76 ;  /* 0x0000003b3a4c7223 */ /* 0x040fe2000001004c */
[----:B------:R-:W-:Y:S01]  /*8ba0*/  PRMT R86, R173, 0x5432, R86 ;  /* 0x00005432ad567816 */ /* 0x000fe20000000056 */
[----:B------:R-:W-:Y:S01]  /*8bb0*/  FFMA.FTZ R71, R58, R68, -R71 ;  /* 0x000000443a477223 */ /* 0x000fe20000010847 */
[----:B------:R-:W-:Y:S01]  /*8bc0*/  PRMT R70, R171, 0x5432, R70 ;  /* 0x00005432ab467816 */ /* 0x000fe20000000046 */
[C---:B------:R-:W-:Y:S01]  /*8bd0*/  FFMA.FTZ R78, R41.reuse, R55, -R78 ;  /* 0x00000037294e7223 */ /* 0x040fe2000001084e */
[----:B------:R-:W-:Y:S01]  /*8be0*/  FFMA.FTZ R45, R41, R56, R45 ;  /* 0x00000038292d7223 */ /* 0x000fe2000001002d */
[C---:B------:R-:W-:Y:S01]  /*8bf0*/  IMAD.U32 R68, R47.reuse, 0x10000, RZ ;  /* 0x000100002f447824 */ /* 0x040fe200078e00ff */
[----:B------:R-:W-:Y:S01]  /*8c00*/  SHF.R.U64 R84, R84, 0x10, R85 ;  /* 0x0000001054547819 */ /* 0x000fe20000001255 */
[----:B------:R-:W-:Y:S01]  /*8c10*/  IMAD.U32 R41, R86, 0x10000, RZ ;  /* 0x0001000056297824 */ /* 0x000fe200078e00ff */
[----:B------:R-:W-:Y:S01]  /*8c20*/  LOP3.LUT R47, R47, 0xffff0000, RZ, 0xc0, !PT ;  /* 0xffff00002f2f7812 */ /* 0x000fe200078ec0ff */
[----:B------:R-:W-:Y:S01]  /*8c30*/  IMAD.U32 R55, R70, 0x10000, RZ ;  /* 0x0001000046377824 */ /* 0x000fe200078e00ff */
[----:B------:R-:W-:Y:S01]  /*8c40*/  LOP3.LUT R86, R86, 0xffff0000, RZ, 0xc0, !PT ;  /* 0xffff000056567812 */ /* 0x000fe200078ec0ff */
[----:B------:R-:W-:Y:S01]  /*8c50*/  FMUL.FTZ R56, R68, R41 ;  /* 0x0000002944387220 */ /* 0x000fe20000410000 */
[----:B------:R-:W-:-:S02]  /*8c60*/  IMAD.U32 R59, R43, 0x10000, RZ ;  /* 0x000100002b3b7824 */ /* 0x000fc400078e00ff */
[-C--:B------:R-:W-:Y:S01]  /*8c70*/  FMUL.FTZ R68, R68, R55.reuse ;  /* 0x0000003744447220 */ /* 0x080fe20000410000 */
[----:B------:R-:W-:Y:S01]  /*8c80*/  PRMT R84, R174, 0x5410, R84 ;  /* 0x00005410ae547816 */ /* 0x000fe20000000054 */
[----:B------:R-:W-:Y:S01]  /*8c90*/  IMAD.U32 R69, R44, 0x10000, RZ ;  /* 0x000100002c457824 */ /* 0x000fe200078e00ff */
[----:B------:R-:W-:Y:S01]  /*8ca0*/  LOP3.LUT R43, R43, 0xffff0000, RZ, 0xc0, !PT ;  /* 0xffff00002b2b7812 */ /* 0x000fe200078ec0ff */
[C---:B------:R-:W-:Y:S01]  /*8cb0*/  FFMA.FTZ R56, R59.reuse, R55, -R56 ;  /* 0x000000373b387223 */ /* 0x040fe20000010838 */
[----:B------:R-:W-:Y:S01]  /*8cc0*/  LOP3.LUT R70, R70, 0xffff0000, RZ, 0xc0, !PT ;  /* 0xffff000046467812 */ /* 0x000fe200078ec0ff */
[----:B------:R-:W-:Y:S01]  /*8cd0*/  FFMA.FTZ R68, R59, R41, R68 ;  /* 0x000000293b447223 */ /* 0x000fe20000010044 */
[----:B------:R-:W-:Y:S01]  /*8ce0*/  PRMT R51, R172, 0x5410, R51 ;  /* 0x00005410ac337816 */ /* 0x000fe20000000033 */
[C---:B------:R-:W-:Y:S01]  /*8cf0*/  FMUL.FTZ R59, R47.reuse, R86 ;  /* 0x000000562f3b7220 */ /* 0x040fe20000410000 */
[----:B------:R-:W-:Y:S02]  /*8d00*/  IMAD.U32 R55, R84, 0x10000, RZ ;  /* 0x0001000054377824 */ /* 0x000fe400078e00ff */
[-C--:B------:R-:W-:Y:S01]  /*8d10*/  FMUL.FTZ R47, R47, R70.reuse ;  /* 0x000000462f2f7220 */ /* 0x080fe20000410000 */
[----:B------:R-:W-:Y:S01]  /*8d20*/  LOP3.LUT R44, R44, 0xffff0000, RZ, 0xc0, !PT ;  /* 0xffff00002c2c7812 */ /* 0x000fe200078ec0ff */
[----:B------:R-:W-:Y:S01]  /*8d30*/  FFMA.FTZ R59, R43, R70, -R59 ;  /* 0x000000462b3b7223 */ /* 0x000fe2000001083b */
[C---:B------:R-:W-:Y:S01]  /*8d40*/  IMAD.U32 R41, R51.reuse, 0x10000, RZ ;  /* 0x0001000033297824 */ /* 0x040fe200078e00ff */
[----:B------:R-:W-:Y:S01]  /*8d50*/  LOP3.LUT R70, R51, 0xffff0000, RZ, 0xc0, !PT ;  /* 0xffff000033467812 */ /* 0x000fe200078ec0ff */
[----:B------:R-:W-:Y:S01]  /*8d60*/  FMUL.FTZ R51, R69, R55 ;  /* 0x0000003745337220 */ /* 0x000fe20000410000 */
[----:B------:R-:W-:Y:S01]  /*8d70*/  PRMT R54, R173, 0x5410, R54 ;  /* 0x00005410ad367816 */ /* 0x000fe20000000036 */
[-C--:B------:R-:W-:Y:S01]  /*8d80*/  FMUL.FTZ R69, R69, R41.reuse ;  /* 0x0000002945457220 */ /* 0x080fe20000410000 */
[----:B------:R-:W-:Y:S01]  /*8d90*/  LOP3.LUT R84, R84, 0xffff0000, RZ, 0xc0, !PT ;  /* 0xffff000054547812 */ /* 0x000fe200078ec0ff */
[----:B------:R-:W-:Y:S01]  /*8da0*/  FFMA.FTZ R47, R43, R86, R47 ;  /* 0x000000562b2f7223 */ /* 0x000fe2000001002f */
[----:B------:R-:W-:Y:S01]  /*8db0*/  PRMT R53, R171, 0x5410, R53 ;  /* 0x00005410ab357816 */ /* 0x000fe20000000035 */
[C---:B------:R-:W-:Y:S01]  /*8dc0*/  FFMA.FTZ R51, R57.reuse, R41, -R51 ;  /* 0x0000002939337223 */ /* 0x040fe20000010833 */
[----:B------:R-:W-:Y:S01]  /*8dd0*/  LOP3.LUT R40, R40, 0xffff0000, RZ, 0xc0, !PT ;  /* 0xffff000028287812 */ /* 0x000fe200078ec0ff */
[----:B------:R-:W-:Y:S01]  /*8de0*/  FMUL.FTZ R43, R44, R84 ;  /* 0x000000542c2b7220 */ /* 0x000fe20000410000 */
[----:B------:R-:W-:Y:S01]  /*8df0*/  IMAD.U32 R41, R54, 0x10000, RZ ;  /* 0x0001000036297824 */ /* 0x000fe200078e00ff */
[----:B------:R-:W-:Y:S01]  /*8e00*/  LOP3.LUT R46, R46, 0xffff0000, RZ, 0xc0, !PT ;  /* 0xffff00002e2e7812 */ /* 0x000fe200078ec0ff */
[----:B------:R-:W-:Y:S01]  /*8e10*/  FMUL.FTZ R44, R44, R70 ;  /* 0x000000462c2c7220 */ /* 0x000fe20000410000 */
[----:B------:R-:W-:Y:S01]  /*8e20*/  LOP3.LUT R54, R54, 0xffff0000, RZ, 0xc0, !PT ;  /* 0xffff000036367812 */ /* 0x000fe200078ec0ff */
[----:B------:R-:W-:Y:S01]  /*8e30*/  FFMA.FTZ R69, R57, R55, R69 ;  /* 0x0000003739457223 */ /* 0x000fe20000010045 */
[C---:B------:R-:W-:Y:S01]  /*8e40*/  IMAD.U32 R58, R42.reuse, 0x10000, RZ ;  /* 0x000100002a3a7824 */ /* 0x040fe200078e00ff */
[----:B------:R-:W-:Y:S01]  /*8e50*/  LOP3.LUT R42, R42, 0xffff0000, RZ, 0xc0, !PT ;  /* 0xffff00002a2a7812 */ /* 0x000fe200078ec0ff */
[----:B------:R-:W-:-:S02]  /*8e60*/  IMAD.U32 R55, R53, 0x10000, RZ ;  /* 0x0001000035377824 */ /* 0x000fc400078e00ff */
[C---:B------:R-:W-:Y:S01]  /*8e70*/  FFMA.FTZ R43, R40.reuse, R70, -R43 ;  /* 0x00000046282b7223 */ /* 0x040fe2000001082b */
[----:B------:R-:W-:Y:S01]  /*8e80*/  LOP3.LUT R53, R53, 0xffff0000, RZ, 0xc0, !PT ;  /* 0xffff000035357812 */ /* 0x000fe200078ec0ff */
[----:B------:R-:W-:Y:S01]  /*8e90*/  FFMA.FTZ R44, R40, R84, R44 ;  /* 0x00000054282c7223 */ /* 0x000fe2000001002c */
[C---:B------:R-:W-:Y:S01]  /*8ea0*/  FMUL.FTZ R40, R77.reuse, R41 ;  /* 0x000000294d287220 */ /* 0x040fe20000410000 */
[CC--:B------:R-:W-:Y:S01]  /*8eb0*/  FMUL.FTZ R57, R46.reuse, R54.reuse ;  /* 0x000000362e397220 */ /* 0x0c0fe20000410000 */
[----:B------:R-:W-:Y:S01]  /*8ec0*/  FMUL.FTZ R77, R77, R55 ;  /* 0x000000374d4d7220 */ /* 0x000fe20000410000 */
[----:B------:R-:W-:Y:S01]  /*8ed0*/  FMUL.FTZ R46, R46, R53 ;  /* 0x000000352e2e7220 */ /* 0x000fe20000410000 */
[----:B------:R-:W-:Y:S01]  /*8ee0*/  FFMA.FTZ R40, R58, R55, -R40 ;  /* 0x000000373a287223 */ /* 0x000fe20000010828 */
        /* <DEDUP_REMOVED lines=14> */
[----:B------:R-:W-:-:S07]  /*8fd0*/  F2FP.BF16.F32.PACK_AB R46, R46, R77 ;  /* 0x0000004d2e2e723e */ /* 0x000fce00000010ff */
.L_x_3732:
[----:B------:R-:W-:Y:S05]  /*8fe0*/  BSYNC B2 ;  /* 0x0000000000027941 */ /* 0x000fea0003800000 */
.L_x_3731:
[----:B------:R-:W-:-:S13]  /*8ff0*/  ISETP.GE.AND P3, PT, R48, R143, PT ;  /* 0x0000008f3000720c */ /* 0x000fda0003f66270 */
[--C-:B------:R-:W-:Y:S02]  /*9000*/  @!P3 SHF.R.S32.HI R53, RZ, 0x1f, R48.reuse ;  /* 0x0000001fff35b819 */ /* 0x100fe40000011430 */
[----:B------:R-:W-:-:S04]  /*9010*/  @!P3 IADD3 R51, P4, P5, R116, R126, R48 ;  /* 0x0000007e7433b210 */ /* 0x000fc80007d9e030 */
[----:B------:R-:W-:Y:S02]  /*9020*/  @!P3 IADD3.X R53, R7, R52, R53, P4, P5 ;  /* 0x000000340735b210 */ /* 0x000fe400027ea435 */
[----:B------:R-:W-:-:S04]  /*9030*/  LEA R48, P4, R49, R124, 0x1 ;  /* 0x0000007c31307211 */ /* 0x000fc800078808ff */
[----:B------:R-:W-:Y:S02]  /*9040*/  LEA.HI.X R49, R49, R125, R50, 0x1, P4 ;  /* 0x0000007d31317211 */ /* 0x000fe400020f0c32 */
[----:B------:R-:W-:-:S03]  /*9050*/  @!P3 LEA R50, P4, R51, R124, 0x1 ;  /* 0x0000007c3332b211 */ /* 0x000fc600078808ff */
[----:B0-----:R0:W-:Y:S01]  /*9060*/  STG.E.128 desc[UR60][R48.64], R40 ;  /* 0x0000002830007986 */ /* 0x0011e2000c101d3c */
[----:B------:R-:W-:-:S05]  /*9070*/  @!P3 LEA.HI.X R51, R51, R125, R53, 0x1, P4 ;  /* 0x0000007d3333b211 */ /* 0x000fca00020f0c35 */
[----:B--2---:R0:W-:Y:S04]  /*9080*/  @!P3 STG.E.128 desc[UR60][R50.64], R44 ;  /* 0x0000002c3200b986 */ /* 0x0041e8000c101d3c */
.L_x_3730:
[----:B------:R-:W-:Y:S05]  /*9090*/  BSYNC B1 ;  /* 0x0000000000017941 */ /* 0x000fea0003800000 */
.L_x_3729:
[----:B------:R-:W-:Y:S01]  /*90a0*/  ISETP.NE.AND P3, PT, R32, RZ, PT ;  /* 0x000000ff2000720c */ /* 0x000fe20003f65270 */
[----:B------:R-:W-:-:S12]  /*90b0*/  BSSY B1, `(.L_x_3733) ;  /* 0x0000083000017945 */ /* 0x000fd80003800000 */
[----:B------:R-:W-:Y:S05]  /*90c0*/  @!P3 BRA `(.L_x_3734) ;  /* 0x000000080004b947 */ /* 0x000fea0003800000 */
[----:B0-----:R-:W-:Y:S01]  /*90d0*/  SEL R40, R132, R148, !P1 ;  /* 0x0000009484287207 */ /* 0x001fe20004800000 */
        /* <DEDUP_REMOVED lines=8> */
[----:B------:R-:W-:Y:S01]  /*9160*/  SHF.R.S32.HI R40, RZ, 0x1f, R41 ;  /* 0x0000001fff287819 */ /* 0x000fe20000011429 */
[----:B------:R-:W-:-:S03]  /*9170*/  IMAD.SHL.U32 R48, R41, 0x8, RZ ;  /* 0x0000000829307824 */ /* 0x000fc600078e00ff */
[----:B------:R-:W-:-:S04]  /*9180*/  LEA.HI R40, R40, R41, RZ, 0x3 ;  /* 0x0000002928287211 */ /* 0x000fc800078f18ff */
        /* <DEDUP_REMOVED lines=13> */
[----:B--2---:R-:W-:Y:S01]  /*9260*/  IMAD.U32 R58, R45, 0x10000, RZ ;  /* 0x000100002d3a7824 */ /* 0x004fe200078e00ff */
[----:B------:R-:W-:Y:S01]  /*9270*/  SHF.R.U64 R51, R64, 0x10, R65 ;  /* 0x0000001040337819 */ /* 0x000fe20000001241 */
[----:B0-----:R-:W-:Y:S01]  /*9280*/  IMAD.U32 R56, R41, 0x10000, RZ ;  /* 0x0001000029387824 */ /* 0x001fe200078e00ff */
[----:B------:R-:W-:Y:S01]  /*9290*/  SHF.R.U32.HI R80, RZ, 0x10, R81 ;  /* 0x00000010ff507819 */ /* 0x000fe20000011651 */
[----:B------:R-:W-:Y:S01]  /*92a0*/  IMAD.U32 R68, R47, 0x10000, RZ ;  /* 0x000100002f447824 */ /* 0x000fe200078e00ff */
[----:B------:R-:W-:Y:S01]  /*92b0*/  SHF.R.U32.HI R64, RZ, 0x10, R65 ;  /* 0x00000010ff407819 */ /* 0x000fe20000011641 */
[----:B------:R-:W-:Y:S01]  /*92c0*/  IMAD.U32 R69, R46, 0x10000, RZ ;  /* 0x000100002e457824 */ /* 0x000fe200078e00ff */
[----:B------:R-:W-:Y:S01]  /*92d0*/  PRMT R80, R167, 0x5432, R80 ;  /* 0x00005432a7507816 */ /* 0x000fe20000000050 */
[----:B------:R-:W-:Y:S01]  /*92e0*/  IMAD.U32 R65, R42, 0x10000, RZ ;  /* 0x000100002a417824 */ /* 0x000fe200078e00ff */
[----:B------:R-:W-:-:S02]  /*92f0*/  PRMT R64, R165, 0x5432, R64 ;  /* 0x00005432a5407816 */ /* 0x000fc40000000040 */
[----:B------:R-:W-:Y:S01]  /*9300*/  SHF.R.U64 R55, R82, 0x10, R83 ;  /* 0x0000001052377819 */ /* 0x000fe20000001253 */
[----:B------:R-:W-:Y:S01]  /*9310*/  IMAD.U32 R70, R80, 0x10000, RZ ;  /* 0x0001000050467824 */ /* 0x000fe200078e00ff */
[----:B------:R-:W-:Y:S01]  /*9320*/  SHF.R.U64 R53, R66, 0x10, R67 ;  /* 0x0000001042357819 */ /* 0x000fe20000001243 */
[----:B------:R-:W-:Y:S01]  /*9330*/  IMAD.U32 R71, R64, 0x10000, RZ ;  /* 0x0001000040477824 */ /* 0x000fe200078e00ff */
[----:B------:R-:W-:Y:S02]  /*9340*/  SHF.R.U32.HI R82, RZ, 0x10, R83 ;  /* 0x00000010ff527819 */ /* 0x000fe40000011653 */
[----:B------:R-:W-:Y:S01]  /*9350*/  SHF.R.U32.HI R66, RZ, 0x10, R67 ;  /* 0x00000010ff427819 */ /* 0x000fe20000011643 */
[----:B------:R-:W-:Y:S01]  /*9360*/  IMAD.U32 R67, R43, 0x10000, RZ ;  /* 0x000100002b437824 */ /* 0x000fe200078e00ff */
[----:B------:R-:W-:Y:S01]  /*9370*/  LOP3.LUT R59, R45, 0xffff0000, RZ, 0xc0, !PT ;  /* 0xffff00002d3b7812 */ /* 0x000fe200078ec0ff */
[----:B------:R-:W-:Y:S01]  /*9380*/  IMAD.U32 R45, R44, 0x10000, RZ ;  /* 0x000100002c2d7824 */ /* 0x000fe200078e00ff */
[----:B------:R-:W-:Y:S01]  /*9390*/  PRMT R76, R166, 0x5410, R55 ;  /* 0x00005410a64c7816 */ /* 0x000fe20000000037 */
[----:B------:R-:W-:Y:S01]  /*93a0*/  FMUL.FTZ R55, R58, R70 ;  /* 0x000000463a377220 */ /* 0x000fe20000410000 */
[----:B------:R-:W-:Y:S01]  /*93b0*/  LOP3.LUT R80, R80, 0xffff0000, RZ, 0xc0, !PT ;  /* 0xffff000050507812 */ /* 0x000fe200078ec0ff */
[-C--:B------:R-:W-:Y:S01]  /*93c0*/  FMUL.FTZ R58, R58, R71.reuse ;  /* 0x000000473a3a7220 */ /* 0x080fe20000410000 */
[----:B------:R-:W-:Y:S01]  /*93d0*/  PRMT R82, R166, 0x5432, R82 ;  /* 0x00005432a6527816 */ /* 0x000fe20000000052 */
[----:B------:R-:W-:Y:S01]  /*93e0*/  FFMA.FTZ R55, R56, R71, -R55 ;  /* 0x0000004738377223 */ /* 0x000fe20000010837 */
[----:B------:R-:W-:Y:S01]  /*93f0*/  PRMT R66, R164, 0x5432, R66 ;  /* 0x00005432a4427816 */ /* 0x000fe20000000042 */
[----:B------:R-:W-:Y:S01]  /*9400*/  FMUL.FTZ R77, R59, R80 ;  /* 0x000000503b4d7220 */ /* 0x000fe20000410000 */
[----:B------:R-:W-:Y:S01]  /*9410*/  LOP3.LUT R57, R41, 0xffff0000, RZ, 0xc0, !PT ;  /* 0xffff000029397812 */ /* 0x000fe200078ec0ff */
[----:B------:R-:W-:Y:S01]  /*9420*/  IMAD.U32 R71, R82, 0x10000, RZ ;  /* 0x0001000052477824 */ /* 0x000fe200078e00ff */
[----:B------:R-:W-:Y:S01]  /*9430*/  LOP3.LUT R64, R64, 0xffff0000, RZ, 0xc0, !PT ;  /* 0xffff000040407812 */ /* 0x000fe200078ec0ff */
[----:B------:R-:W-:Y:S01]  /*9440*/  FFMA.FTZ R58, R56, R70, R58 ;  /* 0x00000046383a7223 */ /* 0x000fe2000001003a */
[----:B------:R-:W-:Y:S01]  /*9450*/  IMAD.U32 R56, R66, 0x10000, RZ ;  /* 0x0001000042387824 */ /* 0x000fe200078e00ff */
[----:B------:R-:W-:Y:S01]  /*9460*/  LOP3.LUT R47, R47, 0xffff0000, RZ, 0xc0, !PT ;  /* 0xffff00002f2f7812 */ /* 0x000fe200078ec0ff */
[----:B------:R-:W-:-:S02]  /*9470*/  IMAD.U32 R41, R40, 0x10000, RZ ;  /* 0x0001000028297824 */ /* 0x000fc400078e00ff */
[-C--:B------:R-:W-:Y:S01]  /*9480*/  FMUL.FTZ R59, R59, R64.reuse ;  /* 0x000000403b3b7220 */ /* 0x080fe20000410000 */
[----:B------:R-:W-:Y:S01]  /*9490*/  FFMA.FTZ R77, R57, R64, -R77 ;  /* 0x00000040394d7223 */ /* 0x000fe2000001084d */
[-C--:B------:R-:W-:Y:S01]  /*94a0*/  FMUL.FTZ R64, R68, R71.reuse ;  /* 0x0000004744407220 */ /* 0x080fe20000410000 */
[----:B------:R-:W-:Y:S01]  /*94b0*/  LOP3.LUT R82, R82, 0xffff0000, RZ, 0xc0, !PT ;  /* 0xffff000052527812 */ /* 0x000fe200078ec0ff */
[-C--:B------:R-:W-:Y:S01]  /*94c0*/  FMUL.FTZ R68, R68, R56.reuse ;  /* 0x0000003844447220 */ /* 0x080fe20000410000 */
[----:B------:R-:W-:Y:S01]  /*94d0*/  PRMT R54, R167, 0x5410, R54 ;  /* 0x00005410a7367816 */ /* 0x000fe20000000036 */
[----:B------:R-:W-:Y:S01]  /*94e0*/  FFMA.FTZ R64, R67, R56, -R64 ;  /* 0x0000003843407223 */ /* 0x000fe20000010840 */
[----:B------:R-:W-:Y:S01]  /*94f0*/  PRMT R51, R165, 0x5410, R51 ;  /* 0x00005410a5337816 */ /* 0x000fe20000000033 */
[----:B------:R-:W-:Y:S01]  /*9500*/  FFMA.FTZ R68, R67, R71, R68 ;  /* 0x0000004743447223 */ /* 0x000fe20000010044 */
[----:B------:R-:W-:Y:S01]  /*9510*/  LOP3.LUT R43, R43, 0xffff0000, RZ, 0xc0, !PT ;  /* 0xffff00002b2b7812 */ /* 0x000fe200078ec0ff */
[----:B------:R-:W-:Y:S01]  /*9520*/  FMUL.FTZ R67, R47, R82 ;  /* 0x000000522f437220 */ /* 0x000fe20000410000 */
[----:B------:R-:W-:Y:S01]  /*9530*/  LOP3.LUT R66, R66, 0xffff0000, RZ, 0xc0, !PT ;  /* 0xffff000042427812 */ /* 0x000fe200078ec0ff */
[----:B------:R-:W-:Y:S01]  /*9540*/  FFMA.FTZ R59, R57, R80, R59 ;  /* 0x00000050393b7223 */ /* 0x000fe2000001003b */
[----:B------:R-:W-:Y:S01]  /*9550*/  IMAD.U32 R57, R54, 0x10000, RZ ;  /* 0x0001000036397824 */ /* 0x000fe200078e00ff */
[----:B------:R-:W-:Y:S01]  /*9560*/  LOP3.LUT R44, R44, 0xffff0000, RZ, 0xc0, !PT ;  /* 0xffff00002c2c7812 */ /* 0x000fe200078ec0ff */
[----:B------:R-:W-:-:S02]  /*9570*/  IMAD.U32 R56, R51, 0x10000, RZ ;  /* 0x0001000033387824 */ /* 0x000fc400078e00ff */
[-C--:B------:R-:W-:Y:S01]  /*9580*/  FMUL.FTZ R47, R47, R66.reuse ;  /* 0x000000422f2f7220 */ /* 0x080fe20000410000 */
[----:B------:R-:W-:Y:S01]  /*9590*/  FFMA.FTZ R67, R43, R66, -R67 ;  /* 0x000000422b437223 */ /* 0x000fe20000010843 */
[----:B------:R-:W-:Y:S02]  /*95a0*/  LOP3.LUT R54, R54, 0xffff0000, RZ, 0xc0, !PT ;  /* 0xffff000036367812 */ /* 0x000fe400078ec0ff */
[----:B------:R-:W-:Y:S01]  /*95b0*/  LOP3.LUT R66, R51, 0xffff0000, RZ, 0xc0, !PT ;  /* 0xffff000033427812 */ /* 0x000fe200078ec0ff */
[CC--:B------:R-:W-:Y:S01]  /*95c0*/  FMUL.FTZ R51, R45.reuse, R57.reuse ;  /* 0x000000392d337220 */ /* 0x0c0fe20000410000 */
[----:B------:R-:W-:Y:S01]  /*95d0*/  FMUL.FTZ R45, R45, R56 ;  /* 0x000000382d2d7220 */ /* 0x000fe20000410000 */
[----:B------:R-:W-:Y:S01]  /*95e0*/  LOP3.LUT R40, R40, 0xffff0000, RZ, 0xc0, !PT ;  /* 0xffff000028287812 */ /* 0x000fe200078ec0ff */
[----:B------:R-:W-:Y:S01]  /*95f0*/  FFMA.FTZ R47, R43, R82, R47 ;  /* 0x000000522b2f7223 */ /* 0x000fe2000001002f */
[----:B------:R-:W-:Y:S01]  /*9600*/  PRMT R53, R164, 0x5410, R53 ;  /* 0x00005410a4357816 */ /* 0x000fe20000000035 */
[C---:B------:R-:W-:Y:S01]  /*9610*/  FMUL.FTZ R43, R44.reuse, R54 ;  /* 0x000000362c2b7220 */ /* 0x040fe20000410000 */
[C---:B------:R-:W-:Y:S01]  /*9620*/  FFMA.FTZ R51, R41.reuse, R56, -R51 ;  /* 0x0000003829337223 */ /* 0x040fe20000010833 */
[----:B------:R-:W-:Y:S01]  /*9630*/  FFMA.FTZ R45, R41, R57, R45 ;  /* 0x00000039292d7223 */ /* 0x000fe2000001002d */
[-C--:B------:R-:W-:Y:S01]  /*9640*/  FMUL.FTZ R41, R44, R66.reuse ;  /* 0x000000422c297220 */ /* 0x080fe20000410000 */
[----:B------:R-:W-:Y:S01]  /*9650*/  FFMA.FTZ R66, R40, R66, -R43 ;  /* 0x0000004228427223 */ /* 0x000fe2000001082b */
[----:B------:R-:W-:Y:S01]  /*9660*/  LOP3.LUT R46, R46, 0xffff0000, RZ, 0xc0, !PT ;  /* 0xffff00002e2e7812 */ /* 0x000fe200078ec0ff */
[C---:B------:R-:W-:Y:S01]  /*9670*/  IMAD.U32 R44, R53.reuse, 0x10000, RZ ;  /* 0x00010000352c7824 */ /* 0x040fe200078e00ff */
[C---:B------:R-:W-:Y:S01]  /*9680*/  LOP3.LUT R43, R76.reuse, 0xffff0000, RZ, 0xc0, !PT ;  /* 0xffff00004c2b7812 */ /* 0x040fe200078ec0ff */
[----:B------:R-:W-:Y:S01]  /*9690*/  IMAD.U32 R56, R76, 0x10000, RZ ;  /* 0x000100004c387824 */ /* 0x000fe200078e00ff */
[----:B------:R-:W-:Y:S01]  /*96a0*/  LOP3.LUT R53, R53, 0xffff0000, RZ, 0xc0, !PT ;  /* 0xffff000035357812 */ /* 0x000fe200078ec0ff */
[----:B------:R-:W-:Y:S01]  /*96b0*/  FFMA.FTZ R40, R40, R54, R41 ;  /* 0x0000003628287223 */ /* 0x000fe20000010029 */
[----:B------:R-:W-:Y:S01]  /*96c0*/  LOP3.LUT R42, R42, 0xffff0000, RZ, 0xc0, !PT ;  /* 0xffff00002a2a7812 */ /* 0x000fe200078ec0ff */
[C---:B------:R-:W-:Y:S01]  /*96d0*/  FMUL.FTZ R54, R69.reuse, R56 ;  /* 0x0000003845367220 */ /* 0x040fe20000410000 */
[C---:B------:R-:W-:Y:S01]  /*96e0*/  FMUL.FTZ R41, R46.reuse, R43 ;  /* 0x0000002b2e297220 */ /* 0x040fe20000410000 */
[-C--:B------:R-:W-:Y:S01]  /*96f0*/  FMUL.FTZ R69, R69, R44.reuse ;  /* 0x0000002c45457220 */ /* 0x080fe20000410000 */
[-C--:B------:R-:W-:Y:S01]  /*9700*/  FMUL.FTZ R46, R46, R53.reuse ;  /* 0x000000352e2e7220 */ /* 0x080fe20000410000 */
[----:B------:R-:W-:Y:S01]  /*9710*/  FFMA.FTZ R44, R65, R44, -R54 ;  /* 0x0000002c412c7223 */ /* 0x000fe20000010836 */
[C---:B------:R-:W-:Y:S01]  /*9720*/  FFMA.FTZ R41, R42.reuse, R53, -R41 ;  /* 0x000000352a297223 */ /* 0x040fe20000010829 */
[----:B------:R-:W-:Y:S01]  /*9730*/  F2FP.BF16.F32.PACK_AB R68, R47, R68 ;  /* 0x000000442f44723e */ /* 0x000fe200000010ff */
        /* <DEDUP_REMOVED lines=8> */
[----:B------:R-:W-:Y:S01]  /*97c0*/  IMAD.MOV.U32 R44, RZ, RZ, R47 ;  /* 0x000000ffff2c7224 */ /* 0x000fe200078e002f */
[----:B------:R-:W-:Y:S01]  /*97d0*/  F2FP.BF16.F32.PACK_AB R46, R43, R56 ;  /* 0x000000382b2e723e */ /* 0x000fe200000010ff */
[----:B------:R-:W-:-:S02]  /*97e0*/  IMAD.MOV.U32 R40, RZ, RZ, R54 ;  /* 0x000000ffff287224 */ /* 0x000fc400078e0036 */
[----:B------:R-:W-:Y:S02]  /*97f0*/  IMAD.MOV.U32 R41, RZ, RZ, R55 ;  /* 0x000000ffff297224 */ /* 0x000fe400078e0037 */
[----:B------:R-:W-:Y:S02]  /*9800*/  IMAD.MOV.U32 R45, RZ, RZ, R58 ;  /* 0x000000ffff2d7224 */ /* 0x000fe400078e003a */
[----:B------:R-:W-:Y:S02]  /*9810*/  IMAD.MOV.U32 R43, RZ, RZ, R64 ;  /* 0x000000ffff2b7224 */ /* 0x000fe400078e0040 */
[----:B------:R-:W-:-:S07]  /*9820*/  IMAD.MOV.U32 R47, RZ, RZ, R68 ;  /* 0x000000ffff2f7224 */ /* 0x000fce00078e0044 */
.L_x_3736:
[----:B------:R-:W-:Y:S05]  /*9830*/  BSYNC B2 ;  /* 0x0000000000027941 */ /* 0x000fea0003800000 */
.L_x_3735:
        /* <DEDUP_REMOVED lines=10> */
.L_x_3734:
[----:B------:R-:W-:Y:S05]  /*98e0*/  BSYNC B1 ;  /* 0x0000000000017941 */ /* 0x000fea0003800000 */
.L_x_3733:
[----:B------:R-:W-:-:S13]  /*98f0*/  ISETP.NE.AND P3, PT, R33, RZ, PT ;  /* 0x000000ff2100720c */ /* 0x000fda0003f65270 */
[----:B------:R-:W-:Y:S05]  /*9900*/  @!P3 BRA `(.L_x_3687) ;  /* 0x0000000800e4b947 */ /* 0x000fea0003800000 */
[----:B0---4-:R-:W2:Y:S01]  /*9910*/  LDL R40, [R1+0x10] ;  /* 0x0000100001287983 */ /* 0x011ea20000100800 */
[----:B------:R-:W-:Y:S01]  /*9920*/  SHF.R.U32.HI R42, RZ, 0x3, R208 ;  /* 0x00000003ff2a7819 */ /* 0x000fe200000116d0 */
[----:B------:R-:W-:Y:S01]  /*9930*/  BSSY B1, `(.L_x_3737) ;  /* 0x0000077000017945 */ /* 0x000fe20003800000 */
[----:B--2---:R-:W-:Y:S02]  /*9940*/  LOP3.LUT P5, RZ, R40, 0x1, RZ, 0xc0, !PT ;  /* 0x0000000128ff7812 */ /* 0x004fe400078ac0ff */
[----:B------:R-:W-:Y:S02]  /*9950*/  IADD3 R40, P3, P4, R116, R126, R27 ;  /* 0x0000007e74287210 */ /* 0x000fe40007c7e01b */
[----:B------:R-:W-:Y:S02]  /*9960*/  SEL R148, R132, R148, !P5 ;  /* 0x0000009484947207 */ /* 0x000fe40006800000 */
[----:B------:R-:W-:Y:S02]  /*9970*/  IADD3.X R41, R7, R52, R31, P3, P4 ;  /* 0x0000003407297210 */ /* 0x000fe40001fe841f */
[----:B---3--:R-:W-:-:S04]  /*9980*/  LEA R48, P3, R40, R124, 0x1 ;  /* 0x0000007c28307211 */ /* 0x008fc800078608ff */
[----:B------:R-:W-:Y:S02]  /*9990*/  LEA.HI.X R49, R40, R125, R41, 0x1, P3 ;  /* 0x0000007d28317211 */ /* 0x000fe400018f0c29 */
[----:B------:R-:W-:Y:S02]  /*99a0*/  SHF.R.S32.HI R41, RZ, 0x1f, R148 ;  /* 0x0000001fff297819 */ /* 0x000fe40000011494 */
[----:B------:R-:W-:Y:S02]  /*99b0*/  ISETP.GE.AND P3, PT, R3, R121, PT ;  /* 0x000000790300720c */ /* 0x000fe40003f66270 */
[----:B------:R-:W-:-:S04]  /*99c0*/  LEA.HI R148, R41, R148, RZ, 0x4 ;  /* 0x0000009429947211 */ /* 0x000fc800078f20ff */
[----:B------:R-:W-:-:S04]  /*99d0*/  LEA.HI.SX32 R148, R148, R99, 0x1c ;  /* 0x0000006394947211 */ /* 0x000fc800078fe2ff */
[----:B------:R-:W-:Y:S01]  /*99e0*/  SHF.R.S32.HI R41, RZ, 0x1f, R148 ;  /* 0x0000001fff297819 */ /* 0x000fe20000011494 */
[----:B------:R-:W-:-:S03]  /*99f0*/  IMAD.SHL.U32 R51, R148, 0x8, RZ ;  /* 0x0000000894337824 */ /* 0x000fc600078e00ff */
[----:B------:R-:W-:Y:S02]  /*9a00*/  LEA.HI R41, R41, R148, RZ, 0x3 ;  /* 0x0000009429297211 */ /* 0x000fe400078f18ff */
[----:B------:R-:W-:Y:S02]  /*9a10*/  LOP3.LUT R40, R208, 0x38, R51, 0xf8, !PT ;  /* 0x00000038d0287812 */ /* 0x000fe400078ef833 */
[----:B------:R-:W-:Y:S02]  /*9a20*/  SHF.R.S32.HI R41, RZ, 0x3, R41 ;  /* 0x00000003ff297819 */ /* 0x000fe40000011429 */
[----:B------:R-:W-:-:S03]  /*9a30*/  LOP3.LUT R40, R40, R42, RZ, 0x3c, !PT ;  /* 0x0000002a28287212 */ /* 0x000fc600078e3cff */
[----:B------:R-:W-:-:S04]  /*9a40*/  IMAD R41, R41, 0x1c00, R216 ;  /* 0x00001c0029297824 */ /* 0x000fc800078e02d8 */
        /* <DEDUP_REMOVED lines=9> */
[----:B--2---:R-:W-:Y:S01]  /*9ae0*/  IMAD.U32 R64, R45, 0x10000, RZ ;  /* 0x000100002d407824 */ /* 0x004fe200078e00ff */
[----:B------:R-:W-:Y:S01]  /*9af0*/  SHF.R.U32.HI R73, RZ, 0x10, R73 ;  /* 0x00000010ff497819 */ /* 0x000fe20000011649 */
[----:B------:R-:W-:Y:S01]  /*9b00*/  IMAD.U32 R65, R47, 0x10000, RZ ;  /* 0x000100002f417824 */ /* 0x000fe200078e00ff */
[--C-:B------:R-:W-:Y:S01]  /*9b10*/  SHF.R.U64 R53, R60, 0x10, R61.reuse ;  /* 0x000000103c357819 */ /* 0x100fe2000000123d */
[----:B0-----:R-:W-:Y:S01]  /*9b20*/  IMAD.U32 R60, R43, 0x10000, RZ ;  /* 0x000100002b3c7824 */ /* 0x001fe200078e00ff */
[----:B------:R-:W-:Y:S01]  /*9b30*/  SHF.R.U32.HI R61, RZ, 0x10, R61 ;  /* 0x00000010ff3d7819 */ /* 0x000fe2000001163d */
[----:B------:R-:W-:Y:S01]  /*9b40*/  IMAD.U32 R56, R41, 0x10000, RZ ;  /* 0x0001000029387824 */ /* 0x000fe200078e00ff */
[----:B------:R-:W-:Y:S01]  /*9b50*/  PRMT R73, R160, 0x5432, R73 ;  /* 0x00005432a0497816 */ /* 0x000fe20000000049 */
[----:B------:R-:W-:Y:S01]  /*9b60*/  IMAD.U32 R59, R42, 0x10000, RZ ;  /* 0x000100002a3b7824 */ /* 0x000fe200078e00ff */
[----:B------:R-:W-:-:S02]  /*9b70*/  SHF.R.U64 R54, R74, 0x10, R75 ;  /* 0x000000104a367819 */ /* 0x000fc4000000124b */
[----:B------:R-:W-:Y:S01]  /*9b80*/  SHF.R.U64 R50, R62, 0x10, R63 ;  /* 0x000000103e327819 */ /* 0x000fe2000000123f */
[----:B------:R-:W-:Y:S01]  /*9b90*/  IMAD.U32 R67, R73, 0x10000, RZ ;  /* 0x0001000049437824 */ /* 0x000fe200078e00ff */
[----:B------:R-:W-:Y:S02]  /*9ba0*/  SHF.R.U32.HI R74, RZ, 0x10, R75 ;  /* 0x00000010ff4a7819 */ /* 0x000fe4000001164b */
[----:B------:R-:W-:Y:S01]  /*9bb0*/  PRMT R61, R158, 0x5432, R61 ;  /* 0x000054329e3d7816 */ /* 0x000fe2000000003d */
[----:B------:R-:W-:Y:S01]  /*9bc0*/  FMUL.FTZ R69, R64, R67 ;  /* 0x0000004340457220 */ /* 0x000fe20000410000 */
[----:B------:R-:W-:Y:S02]  /*9bd0*/  SHF.R.U32.HI R62, RZ, 0x10, R63 ;  /* 0x00000010ff3e7819 */ /* 0x000fe4000001163f */
[----:B------:R-:W-:Y:S01]  /*9be0*/  LOP3.LUT R58, R45, 0xffff0000, RZ, 0xc0, !PT ;  /* 0xffff00002d3a7812 */ /* 0x000fe200078ec0ff */
[----:B------:R-:W-:Y:S01]  /*9bf0*/  IMAD.U32 R45, R44, 0x10000, RZ ;  /* 0x000100002c2d7824 */ /* 0x000fe200078e00ff */
[----:B------:R-:W-:-:S02]  /*9c00*/  LOP3.LUT R73, R73, 0xffff0000, RZ, 0xc0, !PT ;  /* 0xffff000049497812 */ /* 0x000fc400078ec0ff */
[----:B------:R-:W-:Y:S01]  /*9c10*/  PRMT R160, R160, 0x5410, R55 ;  /* 0x00005410a0a07816 */ /* 0x000fe20000000037 */
[----:B------:R-:W-:Y:S01]  /*9c20*/  IMAD.U32 R55, R61, 0x10000, RZ ;  /* 0x000100003d377824 */ /* 0x000fe200078e00ff */
[----:B------:R-:W-:Y:S01]  /*9c30*/  PRMT R74, R159, 0x5432, R74 ;  /* 0x000054329f4a7816 */ /* 0x000fe2000000004a */
[----:B------:R-:W-:Y:S01]  /*9c40*/  FMUL.FTZ R68, R58, R73 ;  /* 0x000000493a447220 */ /* 0x000fe20000410000 */
        /* <DEDUP_REMOVED lines=10> */
[C---:B------:R-:W-:Y:S01]  /*9cf0*/  FMUL.FTZ R61, R65.reuse, R66 ;  /* 0x00000042413d7220 */ /* 0x040fe20000410000 */
[----:B------:R-:W-:Y:S01]  /*9d00*/  PRMT R53, R158, 0x5410, R53 ;  /* 0x000054109e357816 */ /* 0x000fe20000000035 */
[-C--:B------:R-:W-:Y:S01]  /*9d10*/  FMUL.FTZ R65, R65, R64.reuse ;  /* 0x0000004041417220 */ /* 0x080fe20000410000 */
[----:B------:R-:W-:Y:S01]  /*9d20*/  LOP3.LUT R62, R62, 0xffff0000, RZ, 0xc0, !PT ;  /* 0xffff00003e3e7812 */ /* 0x000fe200078ec0ff */
[C---:B------:R-:W-:Y:S01]  /*9d30*/  FFMA.FTZ R61, R60.reuse, R64, -R61 ;  /* 0x000000403c3d7223 */ /* 0x040fe2000001083d */
[----:B------:R-:W-:Y:S01]  /*9d40*/  LOP3.LUT R43, R43, 0xffff0000, RZ, 0xc0, !PT ;  /* 0xffff00002b2b7812 */ /* 0x000fe200078ec0ff */
[----:B------:R-:W-:Y:S01]  /*9d50*/  FFMA.FTZ R60, R60, R66, R65 ;  /* 0x000000423c3c7223 */ /* 0x000fe20000010041 */
[----:B------:R-:W-:Y:S01]  /*9d60*/  FMUL.FTZ R68, R47, R74 ;  /* 0x0000004a2f447220 */ /* 0x000fe20000410000 */
[----:B------:R-:W-:-:S02]  /*9d70*/  IMAD.U32 R64, R53, 0x10000, RZ ;  /* 0x0001000035407824 */ /* 0x000fc400078e00ff */
[----:B------:R-:W-:Y:S01]  /*9d80*/  FFMA.FTZ R57, R57, R73, R70 ;  /* 0x0000004939397223 */ /* 0x000fe20000010046 */
[----:B------:R-:W-:Y:S02]  /*9d90*/  IMAD.U32 R66, R160, 0x10000, RZ ;  /* 0x00010000a0427824 */ /* 0x000fe400078e00ff */
[-C--:B------:R-:W-:Y:S01]  /*9da0*/  FMUL.FTZ R70, R47, R62.reuse ;  /* 0x0000003e2f467220 */ /* 0x080fe20000410000 */
[----:B------:R-:W-:Y:S01]  /*9db0*/  LOP3.LUT R44, R44, 0xffff0000, RZ, 0xc0, !PT ;  /* 0xffff00002c2c7812 */ /* 0x000fe200078ec0ff */
[----:B------:R-:W-:Y:S01]  /*9dc0*/  FFMA.FTZ R62, R43, R62, -R68 ;  /* 0x0000003e2b3e7223 */ /* 0x000fe20000010844 */
[----:B------:R-:W-:Y:S01]  /*9dd0*/  LOP3.LUT R47, R160, 0xffff0000, RZ, 0xc0, !PT ;  /* 0xffff0000a02f7812 */ /* 0x000fe200078ec0ff */
[----:B------:R-:W-:Y:S01]  /*9de0*/  IMAD.U32 R41, R40, 0x10000, RZ ;  /* 0x0001000028297824 */ /* 0x000fe200078e00ff */
[----:B------:R-:W-:Y:S01]  /*9df0*/  LOP3.LUT R53, R53, 0xffff0000, RZ, 0xc0, !PT ;  /* 0xffff000035357812 */ /* 0x000fe200078ec0ff */
[----:B------:R-:W-:Y:S01]  /*9e00*/  FMUL.FTZ R68, R45, R66 ;  /* 0x000000422d447220 */ /* 0x000fe20000410000 */
[----:B------:R-:W-:Y:S01]  /*9e10*/  PRMT R50, R157, 0x5410, R50 ;  /* 0x000054109d327816 */ /* 0x000fe20000000032 */
[-C--:B------:R-:W-:Y:S01]  /*9e20*/  FMUL.FTZ R65, R45, R64.reuse ;  /* 0x000000402d417220 */ /* 0x080fe20000410000 */
[----:B------:R-:W-:Y:S01]  /*9e30*/  PRMT R54, R159, 0x5410, R54 ;  /* 0x000054109f367816 */ /* 0x000fe20000000036 */
[----:B------:R-:W-:Y:S01]  /*9e40*/  FFMA.FTZ R55, R56, R55, -R69 ;  /* 0x0000003738377223 */ /* 0x000fe20000010845 */
[----:B------:R-:W-:Y:S01]  /*9e50*/  LOP3.LUT R40, R40, 0xffff0000, RZ, 0xc0, !PT ;  /* 0xffff000028287812 */ /* 0x000fe200078ec0ff */
[----:B------:R-:W-:Y:S01]  /*9e60*/  FFMA.FTZ R56, R56, R67, R71 ;  /* 0x0000004338387223 */ /* 0x000fe20000010047 */
[----:B------:R-:W-:Y:S01]  /*9e70*/  LOP3.LUT R63, R42, 0xffff0000, RZ, 0xc0, !PT ;  /* 0xffff00002a3f7812 */ /* 0x000fe200078ec0ff */
[C---:B------:R-:W-:Y:S01]  /*9e80*/  FMUL.FTZ R67, R44.reuse, R47 ;  /* 0x0000002f2c437220 */ /* 0x040fe20000410000 */
        /* <DEDUP_REMOVED lines=12> */
[-C--:B------:R-:W-:Y:S01]  /*9f50*/  FMUL.FTZ R47, R42, R41.reuse ;  /* 0x000000292a2f7220 */ /* 0x080fe20000410000 */
[----:B------:R-:W-:Y:S01]  /*9f60*/  FFMA.FTZ R43, R43, R74, R70 ;  /* 0x0000004a2b2b7223 */ /* 0x000fe20000010046 */
        /* <DEDUP_REMOVED lines=13> */
[----:B------:R-:W-:Y:S02]  /*a040*/  F2FP.BF16.F32.PACK_AB R44, R40, R65 ;  /* 0x00000041282c723e */ /* 0x000fe400000010ff */
[----:B------:R-:W-:Y:S01]  /*a050*/  F2FP.BF16.F32.PACK_AB R42, R41, R66 ;  /* 0x00000042292a723e */ /* 0x000fe200000010ff */
[----:B------:R-:W-:Y:S01]  /*a060*/  IMAD.MOV.U32 R40, RZ, RZ, R64 ;  /* 0x000000ffff287224 */ /* 0x000fe200078e0040 */
[----:B------:R-:W-:Y:S01]  /*a070*/  F2FP.BF16.F32.PACK_AB R46, R54, R47 ;  /* 0x0000002f362e723e */ /* 0x000fe200000010ff */
[----:B------:R-:W-:-:S02]  /*a080*/  IMAD.MOV.U32 R41, RZ, RZ, R55 ;  /* 0x000000ffff297224 */ /* 0x000fc400078e0037 */
[----:B------:R-:W-:-:S07]  /*a090*/  IMAD.MOV.U32 R47, RZ, RZ, R60 ;  /* 0x000000ffff2f7224 */ /* 0x000fce00078e003c */
.L_x_3738:
[----:B------:R-:W-:Y:S05]  /*a0a0*/  BSYNC B1 ;  /* 0x0000000000017941 */ /* 0x000fea0003800000 */
.L_x_3737:
[----:B0-----:R0:W-:Y:S01]  /*a0b0*/  STG.E.128 desc[UR60][R48.64], R40 ;  /* 0x0000002830007986 */ /* 0x0011e2000c101d3c */
[----:B------:R-:W-:-:S13]  /*a0c0*/  ISETP.GE.AND P3, PT, R51, R143, PT ;  /* 0x0000008f3300720c */ /* 0x000fda0003f66270 */
[----:B------:R-:W-:Y:S05]  /*a0d0*/  @P3 BRA `(.L_x_3687) ;  /* 0x0000000000f03947 */ /* 0x000fea0003800000 */
[--C-:B0-----:R-:W-:Y:S02]  /*a0e0*/  SHF.R.S32.HI R40, RZ, 0x1f, R51.reuse ;  /* 0x0000001fff287819 */ /* 0x101fe40000011433 */
[----:B------:R-:W-:-:S04]  /*a0f0*/  IADD3 R51, P3, P4, R116, R126, R51 ;  /* 0x0000007e74337210 */ /* 0x000fc80007c7e033 */
[----:B------:R-:W-:Y:S02]  /*a100*/  IADD3.X R52, R7, R52, R40, P3, P4 ;  /* 0x0000003407347210 */ /* 0x000fe40001fe8428 */
[----:B------:R-:W-:-:S04]  /*a110*/  LEA R124, P3, R51, R124, 0x1 ;  /* 0x0000007c337c7211 */ /* 0x000fc800078608ff */
[----:B------:R-:W-:-:S05]  /*a120*/  LEA.HI.X R125, R51, R125, R52, 0x1, P3 ;  /* 0x0000007d337d7211 */ /* 0x000fca00018f0c34 */
[----:B--2---:R0:W-:Y:S01]  /*a130*/  STG.E.128 desc[UR60][R124.64], R44 ;  /* 0x0000002c7c007986 */ /* 0x0041e2000c101d3c */
[----:B------:R-:W-:Y:S05]  /*a140*/  BRA `(.L_x_3687) ;  /* 0x0000000000d47947 */ /* 0x000fea0003800000 */
.L_x_3654:
[----:B------:R-:W-:-:S13]  /*a150*/  ISETP.NE.AND P2, PT, R212, 0x3, PT ;  /* 0x00000003d400780c */ /* 0x000fda0003f45270 */
[----:B------:R-:W-:Y:S05]  /*a160*/  @!P2 BRA `(.L_x_3739) ;  /* 0x000000000004a947 */ /* 0x000fea0003800000 */
[----:B------:R-:W-:Y:S01]  /*a170*/  BPT.TRAP 0x1 ;  /* 0x000000040000795c */ /* 0x000fe20000300000 */
.L_x_3739:
[----:B------:R-:W-:Y:S01]  /*a180*/  IMAD R97, R17, 0x8, R16 ;  /* 0x0000000811617824 */ /* 0x000fe200078e0210 */
[----:B------:R-:W-:Y:S01]  /*a190*/  SHF.L.U32 R98, R205, 0x1f, RZ ;  /* 0x0000001fcd627819 */ /* 0x000fe200000006ff */
[----:B------:R-:W-:Y:S01]  /*a1a0*/  IMAD R96, R24, -0x70, R2 ;  /* 0xffffff9018607824 */ /* 0x000fe200078e0202 */
[----:B------:R-:W-:Y:S02]  /*a1b0*/  BSSY B1, `(.L_x_3740) ;  /* 0x0000004000017945 */ /* 0x000fe40003800000 */
[----:B------:R-:W1:Y:S02]  /*a1c0*/  SYNCS.PHASECHK.TRANS64.TRYWAIT P3, [R97+URZ+0x36890], R98 ;  /* 0x03689062610075a7 */ /* 0x000e64000806017f */
[----:B------:R-:W-:Y:S01]  /*a1d0*/  VIMNMX R96, R96, 0x70, PT ;  /* 0x0000007060607848 */ /* 0x000fe20003fe0100 */
[----:B-1----:R-:W-:Y:S06]  /*a1e0*/  @!P3 BRA `(.L_x_3741) ;  /* 0x000001e8008cb947 */ /* 0x002fec0003800000 */
.L_x_4027:
[----:B------:R-:W-:Y:S05]  /*a1f0*/  BSYNC B1 ;  /* 0x0000000000017941 */ /* 0x000fea0003800000 */
.L_x_3740:
[----:B------:R-:W-:Y:S01]  /*a200*/  ISETP.GE.AND P3, PT, R204, R96, PT ;  /* 0x00000060cc00720c */ /* 0x000fe20003f66270 */
[----:B------:R-:W-:-:S12]  /*a210*/  BSSY B1, `(.L_x_3742) ;  /* 0x0000014000017945 */ /* 0x000fd80003800000 */
[----:B------:R-:W-:Y:S05]  /*a220*/  @P3 BRA `(.L_x_3743) ;  /* 0x0000000000483947 */ /* 0x000fea0003800000 */
[----:B------:R-:W-:-:S13]  /*a230*/  ISETP.NE.AND P3, PT, R28, RZ, PT ;  /* 0x000000ff1c00720c */ /* 0x000fda0003f65270 */
[----:B0-----:R-:W0:Y:S04]  /*a240*/  @P3 LDS.128 R40, [R38+0x21000] ;  /* 0x0210000026283984 */ /* 0x001e280000000c00 */
[----:B0-----:R-:W-:Y:S01]  /*a250*/  @P3 STG.E.128 desc[UR60][R46.64], R40 ;  /* 0x000000282e003986 */ /* 0x001fe2000c101d3c */
[----:B------:R-:W-:-:S13]  /*a260*/  ISETP.NE.AND P3, PT, R32, RZ, PT ;  /* 0x000000ff2000720c */ /* 0x000fda0003f65270 */
[----:B------:R-:W0:Y:S04]  /*a270*/  @P3 LDS.128 R40, [R39+0x21000] ;  /* 0x0210000027283984 */ /* 0x000e280000000c00 */
        /* <DEDUP_REMOVED lines=12> */
[----:B0-----:R2:W-:Y:S02]  /*a340*/  @P3 STG.E.128 desc[UR60][R46.64+0x140], R40 ;  /* 0x000140282e003986 */ /* 0x0015e4000c101d3c */
.L_x_3743:
[----:B------:R-:W-:Y:S05]  /*a350*/  BSYNC B1 ;  /* 0x0000000000017941 */ /* 0x000fea0003800000 */
.L_x_3742:
[----:B------:R-:W-:-:S13]  /*a360*/  ISETP.GE.AND P3, PT, R228, R96, PT ;  /* 0x00000060e400720c */ /* 0x000fda0003f66270 */
[----:B------:R-:W-:Y:S05]  /*a370*/  @P3 BRA `(.L_x_3687) ;  /* 0x0000000000483947 */ /* 0x000fea0003800000 */
[----:B------:R-:W-:-:S13]  /*a380*/  ISETP.NE.AND P3, PT, R28, RZ, PT ;  /* 0x000000ff1c00720c */ /* 0x000fda0003f65270 */
[----:B0-2---:R-:W0:Y:S04]  /*a390*/  @P3 LDS.128 R40, [R38+0x23000] ;  /* 0x0230000026283984 */ /* 0x005e280000000c00 */
        /* <DEDUP_REMOVED lines=16> */
.L_x_3687:
[----:B------:R-:W-:Y:S05]  /*a4a0*/  BSYNC B0 ;  /* 0x0000000000007941 */ /* 0x000fea0003800000 */
.L_x_3653:
        /* <DEDUP_REMOVED lines=17> */
.L_x_3745:
[----:B------:R-:W-:Y:S05]  /*a5c0*/  BSYNC B0 ;  /* 0x0000000000007941 */ /* 0x000fea0003800000 */
.L_x_3744:
[----:B------:R-:W1:Y:S01]  /*a5d0*/  SYNCS.PHASECHK.TRANS64.TRYWAIT P2, [R97+URZ+0x368b0], R98 ;  /* 0x0368b062610075a7 */ /* 0x000e62000804017f */
[----:B------:R-:W-:Y:S01]  /*a5e0*/  ULDC.64 UR6, c[0x0][0x328] ;  /* 0x0000ca0000067ab9 */ /* 0x000fe20000000a00 */
[----:B------:R-:W-:Y:S01]  /*a5f0*/  ULDC.64 UR4, c[0x0][0x318] ;  /* 0x0000c60000047ab9 */ /* 0x000fe20000000a00 */
[----:B------:R-:W-:Y:S01]  /*a600*/  IMAD.U32 R41, RZ, RZ, UR6 ;  /* 0x00000006ff297e24 */ /* 0x000fe2000f8e00ff */
[----:B------:R-:W-:Y:S01]  /*a610*/  BSSY B0, `(.L_x_3746) ;  /* 0x000000a000007945 */ /* 0x000fe20003800000 */
[----:B0-----:R-:W-:Y:S02]  /*a620*/  IMAD.U32 R40, RZ, RZ, UR7 ;  /* 0x00000007ff287e24 */ /* 0x001fe4000f8e00ff */
[----:B------:R-:W-:Y:S01]  /*a630*/  IMAD.WIDE R44, R24, 0x70, R122 ;  /* 0x00000070182c7825 */ /* 0x000fe200078e027a */
[----:B------:R0:W-:Y:S04]  /*a640*/  STL [R1+0x18], R41 ;  /* 0x0000182901007387 */ /* 0x0001e80000100800 */
[----:B------:R2:W-:Y:S01]  /*a650*/  STL [R1+0x14], R40 ;  /* 0x0000142801007387 */ /* 0x0005e20000100800 */
[----:B0-----:R-:W-:-:S02]  /*a660*/  IMAD.U32 R41, RZ, RZ, UR4 ;  /* 0x00000004ff297e24 */ /* 0x001fc4000f8e00ff */
[----:B--2---:R-:W-:-:S05]  /*a670*/  IMAD.U32 R40, RZ, RZ, UR5 ;  /* 0x00000005ff287e24 */ /* 0x004fca000f8e00ff */
[----:B------:R0:W-:Y:S04]  /*a680*/  STL [R1+0x8], R40 ;  /* 0x0000082801007387 */ /* 0x0001e80000100800 */
[----:B------:R0:W-:Y:S01]  /*a690*/  STL [R1+0xc], R41 ;  /* 0x00000c2901007387 */ /* 0x0001e20000100800 */
[----:B-1----:R-:W-:Y:S05]  /*a6a0*/  @!P2 BRA `(.L_x_3747) ;  /* 0x000001e40070a947 */ /* 0x002fea0003800000 */
.L_x_4028:
[----:B------:R-:W-:Y:S05]  /*a6b0*/  BSYNC B0 ;  /* 0x0000000000007941 */ /* 0x000fea0003800000 */
.L_x_3746:
[----:B------:R2:W5:Y:S04]  /*a6c0*/  LDL R51, [R1+0x18] ;  /* 0x0000180001337983 */ /* 0x0005680000100800 */
[----:B------:R2:W5:Y:S04]  /*a6d0*/  LDL R50, [R1+0x14] ;  /* 0x0000140001327983 */ /* 0x0005680000100800 */
[----:B------:R2:W5:Y:S04]  /*a6e0*/  LDL R49, [R1+0xc] ;  /* 0x00000c0001317983 */ /* 0x0005680000100800 */
[----:B------:R2:W5:Y:S01]  /*a6f0*/  LDL R48, [R1+0x8] ;  /* 0x0000080001307983 */ /* 0x0005620000100800 */
[----:B------:R-:W-:Y:S01]  /*a700*/  ISETP.GE.AND P2, PT, R204, R96, PT ;  /* 0x00000060cc00720c */ /* 0x000fe20003f46270 */
[----:B------:R-:W-:-:S12]  /*a710*/  BSSY B0, `(.L_x_3748) ;  /* 0x0000021000007945 */ /* 0x000fd80003800000 */
[----:B--2---:R-:W-:Y:S05]  /*a720*/  @P2 BRA `(.L_x_3749) ;  /* 0x00000000007c2947 */ /* 0x004fea0003800000 */
[----:B-----5:R-:W-:Y:S01]  /*a730*/  R2UR UR7, R51 ;  /* 0x00000000330772ca */ /* 0x020fe200000e0000 */
[----:B0-----:R-:W-:Y:S01]  /*a740*/  IMAD.MOV.U32 R40, RZ, RZ, R114 ;  /* 0x000000ffff287224 */ /* 0x001fe200078e0072 */
[----:B------:R-:W-:Y:S01]  /*a750*/  R2UR UR4, R50 ;  /* 0x00000000320472ca */ /* 0x000fe200000e0000 */
[----:B------:R-:W-:Y:S01]  /*a760*/  IMAD.MOV.U32 R41, RZ, RZ, R37 ;  /* 0x000000ffff297224 */ /* 0x000fe200078e0025 */
[----:B------:R-:W-:Y:S02]  /*a770*/  R2UR UR6, R49 ;  /* 0x00000000310672ca */ /* 0x000fe400000e0000 */
[----:B------:R-:W-:-:S07]  /*a780*/  R2UR UR5, R48 ;  /* 0x00000000300572ca */ /* 0x000fce00000e0000 */
[----:B------:R-:W-:Y:S02]  /*a790*/  IMAD R43, R45, UR7, RZ ;  /* 0x000000072d2b7c24 */ /* 0x000fe4000f8e02ff */
[----:B------:R-:W-:-:S04]  /*a7a0*/  IMAD.WIDE.U32 R40, R44, UR7, R40 ;  /* 0x000000072c287c25 */ /* 0x000fc8000f8e0028 */
[----:B------:R-:W-:Y:S01]  /*a7b0*/  IMAD R43, R44, UR4, R43 ;  /* 0x000000042c2b7c24 */ /* 0x000fe2000f8e022b */
[----:B------:R-:W-:Y:S01]  /*a7c0*/  LEA R46, P2, R40, UR6, 0x1 ;  /* 0x00000006282e7c11 */ /* 0x000fe2000f8408ff */
[----:B------:R-:W-:Y:S02]  /*a7d0*/  ULDC UR4, c[0x0][0x2f4] ;  /* 0x0000bd0000047ab9 */ /* 0x000fe40000000800 */
[----:B------:R-:W-:-:S05]  /*a7e0*/  IMAD.IADD R41, R41, 0x1, R43 ;  /* 0x0000000129297824 */ /* 0x000fca00078e022b */
[----:B------:R-:W-:Y:S02]  /*a7f0*/  LEA.HI.X R47, R40, UR5, R41, 0x1, P2 ;  /* 0x00000005282f7c11 */ /* 0x000fe400090f0c29 */
[----:B------:R-:W-:-:S13]  /*a800*/  ISETP.GE.AND P2, PT, R18, UR4, PT ;  /* 0x0000000412007c0c */ /* 0x000fda000bf46270 */
[----:B------:R-:W0:Y:S04]  /*a810*/  @!P2 LDS.128 R40, [R38] ;  /* 0x000000002628a984 */ /* 0x000e280000000c00 */
[----:B0-----:R-:W-:Y:S01]  /*a820*/  @!P2 STG.E.128 desc[UR60][R46.64], R40 ;  /* 0x000000282e00a986 */ /* 0x001fe2000c101d3c */
[----:B------:R-:W-:-:S13]  /*a830*/  ISETP.GE.AND P2, PT, R0, UR4, PT ;  /* 0x0000000400007c0c */ /* 0x000fda000bf46270 */
[----:B------:R-:W0:Y:S04]  /*a840*/  @!P2 LDS.128 R40, [R39] ;  /* 0x000000002728a984 */ /* 0x000e280000000c00 */
[----:B0-----:R-:W-:Y:S01]  /*a850*/  @!P2 STG.E.128 desc[UR60][R46.64+0x40], R40 ;  /* 0x000040282e00a986 */ /* 0x001fe2000c101d3c */
[----:B------:R-:W-:-:S13]  /*a860*/  ISETP.GE.AND P2, PT, R3, UR4, PT ;  /* 0x0000000403007c0c */ /* 0x000fda000bf46270 */
[----:B------:R-:W0:Y:S04]  /*a870*/  @!P2 LDS.128 R40, [R38+0x3800] ;  /* 0x003800002628a984 */ /* 0x000e280000000c00 */
        /* <DEDUP_REMOVED lines=9> */
[----:B0-----:R2:W-:Y:S02]  /*a910*/  @!P2 STG.E.128 desc[UR60][R46.64+0x140], R40 ;  /* 0x000140282e00a986 */ /* 0x0015e4000c101d3c */
.L_x_3749:
[----:B------:R-:W-:Y:S05]  /*a920*/  BSYNC B0 ;  /* 0x0000000000007941 */ /* 0x000fea0003800000 */
.L_x_3748:
[----:B------:R-:W-:Y:S01]  /*a930*/  ISETP.GE.AND P2, PT, R228, R96, PT ;  /* 0x00000060e400720c */ /* 0x000fe20003f46270 */
[----:B------:R-:W-:-:S12]  /*a940*/  BSSY B0, `(.L_x_3750) ;  /* 0x0000023000007945 */ /* 0x000fd80003800000 */
[----:B------:R-:W-:Y:S05]  /*a950*/  @P2 BRA `(.L_x_3751) ;  /* 0x0000000000842947 */ /* 0x000fea0003800000 */
[----:B-----5:R-:W-:Y:S01]  /*a960*/  R2UR UR7, R51 ;  /* 0x00000000330772ca */ /* 0x020fe200000e0000 */
[----:B0-2---:R-:W-:Y:S01]  /*a970*/  IMAD.MOV.U32 R40, RZ, RZ, R114 ;  /* 0x000000ffff287224 */ /* 0x005fe200078e0072 */
[----:B------:R-:W-:Y:S01]  /*a980*/  R2UR UR4, R50 ;  /* 0x00000000320472ca */ /* 0x000fe200000e0000 */
[----:B------:R-:W-:Y:S01]  /*a990*/  IMAD.MOV.U32 R41, RZ, RZ, R37 ;  /* 0x000000ffff297224 */ /* 0x000fe200078e0025 */
[----:B------:R-:W-:Y:S02]  /*a9a0*/  IADD3 R43, P2, R44, 0x40, RZ ;  /* 0x000000402c2b7810 */ /* 0x000fe40007f5e0ff */
[----:B------:R-:W-:Y:S02]  /*a9b0*/  R2UR UR6, R49 ;  /* 0x00000000310672ca */ /* 0x000fe400000e0000 */
[----:B------:R-:W-:Y:S01]  /*a9c0*/  R2UR UR5, R48 ;  /* 0x00000000300572ca */ /* 0x000fe200000e0000 */
[----:B------:R-:W-:-:S04]  /*a9d0*/  IMAD.X R44, RZ, RZ, R45, P2 ;  /* 0x000000ffff2c7224 */ /* 0x000fc800010e062d */
        /* <DEDUP_REMOVED lines=25> */
.L_x_3751:
[----:B------:R-:W-:Y:S05]  /*ab70*/  BSYNC B0 ;  /* 0x0000000000007941 */ /* 0x000fea0003800000 */
.L_x_3750:
[----:B------:R-:W4:Y:S01]  /*ab80*/  LDL R38, [R1+0x10] ;  /* 0x0000100001267983 */ /* 0x000f220000100800 */
[----:B------:R-:W-:Y:S02]  /*ab90*/  VIADD R17, R17, 0x1 ;  /* 0x0000000111117836 */ /* 0x000fe40000000000 */
[----:B-1----:R-:W-:Y:S01]  /*aba0*/  @!P3 VIADD R97, R97, 0x368c0 ;  /* 0x000368c06161b836 */ /* 0x002fe20000000000 */
[----:B------:R-:W-:Y:S01]  /*abb0*/  @!PT LDS RZ, [RZ] ;  /* 0x00000000fffff984 */ /* 0x000fe20000000800 */
[----:B------:R-:W-:Y:S01]  /*abc0*/  @!PT LDS RZ, [RZ] ;  /* 0x00000000fffff984 */ /* 0x000fe20000000800 */
[----:B------:R-:W-:Y:S01]  /*abd0*/  @!PT LDS RZ, [RZ] ;  /* 0x00000000fffff984 */ /* 0x000fe20000000800 */
[----:B------:R-:W-:Y:S01]  /*abe0*/  @!PT LDS RZ, [RZ] ;  /* 0x00000000fffff984 */ /* 0x000fe20000000800 */
[----:B------:R1:W-:Y:S06]  /*abf0*/  MEMBAR.ALL.CTA ;  /* 0x0000000000007992 */ /* 0x0003ec0000008000 */
[----:B-1----:R-:W1:Y:S02]  /*ac00*/  FENCE.VIEW.ASYNC.S ;  /* 0x00000000000073c6 */ /* 0x002e640000000000 */
[----:B-1----:R1:W-:Y:S01]  /*ac10*/  BAR.SYNC.DEFER_BLOCKING R179, 0x80 ;  /* 0x000200b30000751d */ /* 0x0023e20000010000 */
[----:B------:R-:W-:-:S02]  /*ac20*/  ISETP.NE.AND P2, PT, R17, 0x2, PT ;  /* 0x000000021100780c */ /* 0x000fc40003f45270 */
[----:B------:R-:W-:Y:S02]  /*ac30*/  @!P3 PRMT R97, RZ, 0x654, R97 ;  /* 0x00000654ff61b816 */ /* 0x000fe40000000061 */
[----:B------:R-:W-:Y:S02]  /*ac40*/  SEL R17, R17, RZ, P2 ;  /* 0x000000ff11117207 */ /* 0x000fe40001000000 */
[----:B------:R1:W-:Y:S01]  /*ac50*/  @!P3 SYNCS.ARRIVE.TRANS64.RED.A1T0 RZ, [R97+URZ], RZ ;  /* 0x000000ff61ffb9a7 */ /* 0x0003e2000810043f */
[----:B----4-:R-:W-:Y:S02]  /*ac60*/  LOP3.LUT P4, RZ, R38, 0x2, RZ, 0xc0, !PT ;  /* 0x0000000226ff7812 */ /* 0x010fe4000788c0ff */
[----:B------:R-:W-:Y:S02]  /*ac70*/  SEL R38, RZ, 0x1, P2 ;  /* 0x00000001ff267807 */ /* 0x000fe40001000000 */
[----:B------:R-:W-:Y:S02]  /*ac80*/  PLOP3.LUT P2, PT, PT, PT, PT, 0x8, 0x0 ;  /* 0x000000000000781c */ /* 0x000fe40003f4e170 */
[----:B------:R-:W-:-:S07]  /*ac90*/  LOP3.LUT R205, R205, R38, RZ, 0x3c, !PT ;  /* 0x00000026cdcd7212 */ /* 0x000fce00078e3cff */
[----:B-1----:R-:W-:Y:S05]  /*aca0*/  @P4 BRA `(.L_x_3752) ;  /* 0xffffff7c00584947 */ /* 0x002fea000383ffff */
.L_x_3648:
[----:B------:R-:W-:Y:S01]  /*acb0*/  BSSY B0, `(.L_x_3753) ;  /* 0x0000005000007945 */ /* 0x000fe20003800000 */
[----:B------:R-:W-:-:S03]  /*acc0*/  IMAD.MOV.U32 R0, RZ, RZ, RZ ;  /* 0x000000ffff007224 */ /* 0x000fc600078e00ff */
[----:B------:R-:W-:Y:S05]  /*acd0*/  @P2 BRA `(.L_x_3754) ;  /* 0x0000000000082947 */ /* 0x000fea0003800000 */
[----:B------:R-:W4:Y:S02]  /*ace0*/  FENCE.VIEW.ASYNC.G ;  /* 0x00000000000073c6 */ /* 0x000f240000000100 */
[----:B----4-:R-:W-:Y:S06]  /*acf0*/  BAR.ARV 0xc, 0x180 ;  /* 0x0306000000007b1d */ /* 0x010fec0000002000 */
.L_x_3754:
[----:B------:R-:W-:Y:S05]  /*ad00*/  BSYNC B0 ;  /* 0x0000000000007941 */ /* 0x000fea0003800000 */
.L_x_3753:
[----:B------:R-:W4:Y:S01]  /*ad10*/  LDL R2, [R1+0x10] ;  /* 0x0000100001027983 */ /* 0x000f220000100800 */
[----:B------:R-:W-:Y:S01]  /*ad20*/  BSSY B0, `(.L_x_3755) ;  /* 0x0000021000007945 */ /* 0x000fe20003800000 */
[----:B----4-:R-:W-:-:S13]  /*ad30*/  LOP3.LUT P0, RZ, R2, 0x8, RZ, 0xc0, !PT ;  /* 0x0000000802ff7812 */ /* 0x010fda000780c0ff */
[----:B------:R-:W-:Y:S05]  /*ad40*/  @!P0 BRA `(.L_x_3756) ;  /* 0x0000000000788947 */ /* 0x000fea0003800000 */
[----:B------:R-:W-:Y:S01]  /*ad50*/  ISETP.NE.AND P0, PT, R223, RZ, PT ;  /* 0x000000ffdf00720c */ /* 0x000fe20003f05270 */
[----:B------:R-:W-:-:S03]  /*ad60*/  ULDC UR4, c[0x0][0x9f0] ;  /* 0x00027c0000047ab9 */ /* 0x000fc60000000800 */
[----:B-1----:R-:W-:-:S04]  /*ad70*/  SEL R6, R223, UR4, P0 ;  /* 0x00000004df067c07 */ /* 0x002fc80008000000 */
[-C--:B------:R-:W-:Y:S02]  /*ad80*/  IABS R5, R6.reuse ;  /* 0x0000000600057213 */ /* 0x080fe40000000000 */
[----:B------:R-:W-:Y:S02]  /*ad90*/  IADD3 R0, R153, -0x1, R6 ;  /* 0xffffffff99007810 */ /* 0x000fe40007ffe006 */
[----:B------:R-:W1:Y:S01]  /*ada0*/  I2F.RP R4, R5 ;  /* 0x0000000500047306 */ /* 0x000e620000209400 */
[----:B------:R-:W-:-:S05]  /*adb0*/  IABS R9, R6 ;  /* 0x0000000600097213 */ /* 0x000fca0000000000 */
[----:B------:R-:W-:Y:S02]  /*adc0*/  IMAD.MOV R9, RZ, RZ, -R9 ;  /* 0x000000ffff097224 */ /* 0x000fe400078e0a09 */
[----:B-1----:R-:W1:Y:S02]  /*add0*/  MUFU.RCP R4, R4 ;  /* 0x0000000400047308 */ /* 0x002e640000001000 */
[----:B-1----:R-:W-:Y:S01]  /*ade0*/  VIADD R2, R4, 0xffffffe ;  /* 0x0ffffffe04027836 */ /* 0x002fe20000000000 */
[----:B------:R-:W-:Y:S02]  /*adf0*/  IABS R4, R0 ;  /* 0x0000000000047213 */ /* 0x000fe40000000000 */
[----:B------:R-:W-:-:S03]  /*ae00*/  LOP3.LUT R0, R0, R6, RZ, 0x3c, !PT ;  /* 0x0000000600007212 */ /* 0x000fc600078e3cff */
[----:B------:R1:W4:Y:S01]  /*ae10*/  F2I.FTZ.U32.TRUNC.NTZ R3, R2 ;  /* 0x0000000200037305 */ /* 0x000322000021f000 */
[----:B------:R-:W-:Y:S01]  /*ae20*/  ISETP.GE.AND P2, PT, R0, RZ, PT ;  /* 0x000000ff0000720c */ /* 0x000fe20003f46270 */
[----:B-1----:R-:W-:Y:S02]  /*ae30*/  IMAD.MOV.U32 R2, RZ, RZ, RZ ;  /* 0x000000ffff027224 */ /* 0x002fe400078e00ff */
[----:B----4-:R-:W-:-:S04]  /*ae40*/  IMAD.MOV R8, RZ, RZ, -R3 ;  /* 0x000000ffff087224 */ /* 0x010fc800078e0a03 */
        /* <DEDUP_REMOVED lines=14> */
.L_x_3756:
[----:B------:R-:W-:Y:S05]  /*af30*/  BSYNC B0 ;  /* 0x0000000000007941 */ /* 0x000fea0003800000 */
.L_x_3755:
[-C--:B------:R-:W-:Y:S01]  /*af40*/  IMAD R219, R232, R0.reuse, RZ ;  /* 0x00000000e8db7224 */ /* 0x080fe200078e02ff */
[----:B------:R-:W-:Y:S02]  /*af50*/  PLOP3.LUT P0, PT, PT, PT, PT, 0x80, 0x0 ;  /* 0x000000000000781c */ /* 0x000fe40003f0f070 */
[----:B------:R-:W-:Y:S02]  /*af60*/  CS2R R2, SRZ ;  /* 0x0000000000027805 */ /* 0x000fe4000001ff00 */
        /* <DEDUP_REMOVED lines=36> */
[----:B-----5:R-:W-:Y:S02]  /*b1b0*/  CS2R R50, SRZ ;  /* 0x0000000000327805 */ /* 0x020fe4000001ff00 */
[----:B------:R-:W-:Y:S02]  /*b1c0*/  CS2R R48, SRZ ;  /* 0x0000000000307805 */ /* 0x000fe4000001ff00 */
[----:B--2---:R-:W-:Y:S02]  /*b1d0*/  CS2R R46, SRZ ;  /* 0x00000000002e7805 */ /* 0x004fe4000001ff00 */
[----:B---3--:R-:W-:-:S02]  /*b1e0*/  CS2R R44, SRZ ;  /* 0x00000000002c7805 */ /* 0x008fc4000001ff00 */
[----:B------:R-:W-:Y:S02]  /*b1f0*/  CS2R R42, SRZ ;  /* 0x00000000002a7805 */ /* 0x000fe4000001ff00 */
[----:B0-----:R-:W-:Y:S02]  /*b200*/  CS2R R40, SRZ ;  /* 0x0000000000287805 */ /* 0x001fe4000001ff00 */
[----:B------:R-:W-:Y:S02]  /*b210*/  CS2R R38, SRZ ;  /* 0x0000000000267805 */ /* 0x000fe4000001ff00 */
[----:B------:R-:W-:Y:S02]  /*b220*/  CS2R R36, SRZ ;  /* 0x0000000000247805 */ /* 0x000fe4000001ff00 */
[----:B------:R-:W-:Y:S02]  /*b230*/  CS2R R34, SRZ ;  /* 0x0000000000227805 */ /* 0x000fe4000001ff00 */
[----:B------:R-:W-:-:S02]  /*b240*/  CS2R R32, SRZ ;  /* 0x0000000000207805 */ /* 0x000fc4000001ff00 */
[----:B------:R-:W-:Y:S02]  /*b250*/  CS2R R30, SRZ ;  /* 0x00000000001e7805 */ /* 0x000fe4000001ff00 */
[----:B------:R-:W-:Y:S02]  /*b260*/  CS2R R28, SRZ ;  /* 0x00000000001c7805 */ /* 0x000fe4000001ff00 */
[----:B-1----:R-:W-:Y:S02]  /*b270*/  CS2R R26, SRZ ;  /* 0x00000000001a7805 */ /* 0x002fe4000001ff00 */
[----:B------:R-:W-:Y:S01]  /*b280*/  CS2R R24, SRZ ;  /* 0x0000000000187805 */ /* 0x000fe2000001ff00 */
[----:B------:R-:W-:Y:S06]  /*b290*/  @!P1 BRA `(.L_x_3757) ;  /* 0x00000114005c9947 */ /* 0x000fec0003800000 */
[----:B------:R-:W0:Y:S01]  /*b2a0*/  S2R R37, SR_TID.X ;  /* 0x0000000000257919 */ /* 0x000e220000002100 */
[----:B------:R-:W-:Y:S01]  /*b2b0*/  LOP3.LUT P0, RZ, R229, 0x9f, RZ, 0xc0, !PT ;  /* 0x0000009fe5ff7812 */ /* 0x000fe2000780c0ff */
[----:B0-----:R-:W-:-:S05]  /*b2c0*/  VIADD R37, R37, 0xffffff80 ;  /* 0xffffff8025257836 */ /* 0x001fca0000000000 */
[----:B------:R-:W-:-:S04]  /*b2d0*/  SHF.R.S32.HI R36, RZ, 0x1f, R37 ;  /* 0x0000001fff247819 */ /* 0x000fc80000011425 */
[----:B------:R-:W-:-:S04]  /*b2e0*/  LEA.HI R0, R36, R37, RZ, 0x7 ;  /* 0x0000002524007211 */ /* 0x000fc800078f38ff */
[----:B------:R-:W-:-:S05]  /*b2f0*/  SHF.R.S32.HI R4, RZ, 0x7, R0 ;  /* 0x00000007ff047819 */ /* 0x000fca0000011400 */
[----:B------:R-:W0:Y:S02]  /*b300*/  SHFL.IDX PT, R0, R4, RZ, 0x1f ;  /* 0x00001fff04007589 */ /* 0x000e2400000e0000 */
[----:B0-----:R-:W-:-:S04]  /*b310*/  LEA.HI R2, R0, R0, RZ, 0x1 ;  /* 0x0000000000027211 */ /* 0x001fc800078f08ff */
[----:B------:R-:W-:-:S05]  /*b320*/  LOP3.LUT R3, R2, 0x1e, RZ, 0xc0, !PT ;  /* 0x0000001e02037812 */ /* 0x000fca00078ec0ff */
[----:B------:R-:W-:-:S04]  /*b330*/  IMAD.IADD R0, R0, 0x1, -R3 ;  /* 0x0000000100007824 */ /* 0x000fc800078e0a03 */
[----:B------:R-:W-:-:S05]  /*b340*/  IMAD R0, R0, 0x2000, R229 ;  /* 0x0000200000007824 */ /* 0x000fca00078e02e5 */
[----:B------:R-:W-:-:S04]  /*b350*/  SHF.R.U32.HI R0, RZ, 0x4, R0 ;  /* 0x00000004ff007819 */ /* 0x000fc80000011600 */
[----:B------:R-:W-:Y:S01]  /*b360*/  LOP3.LUT R2, R0, 0x3fff, RZ, 0xc0, !PT ;  /* 0x00003fff00027812 */ /* 0x000fe200078ec0ff */
[----:B------:R-:W-:Y:S06]  /*b370*/  @!P0 BRA `(.L_x_3758) ;  /* 0x0000000000408947 */ /* 0x000fec0003800000 */
        /* <DEDUP_REMOVED lines=16> */
.L_x_3758:
        /* <DEDUP_REMOVED lines=12> */
.L_x_3762:
[----:B-1----:R1:W2:Y:S02]  /*b540*/  SYNCS.PHASECHK.TRANS64.TRYWAIT P0, [R16+URZ+0x36800], R3 ;  /* 0x03680003100075a7 */ /* 0x0022a4000800017f */
[----:B--2---:R-:W-:Y:S05]  /*b550*/  @!P0 NANOSLEEP.SYNCS 0x989680 ;  /* 0x009896800000895d */ /* 0x004fea0003900000 */
[----:B------:R-:W2:Y:S02]  /*b560*/  @!P0 SYNCS.PHASECHK.TRANS64 P0, [R16+URZ+0x36800], R3 ;  /* 0x03680003100085a7 */ /* 0x000ea4000800007f */
[----:B--2---:R-:W-:Y:S05]  /*b570*/  @!P0 BRA `(.L_x_3762) ;  /* 0xfffffffc00f08947 */ /* 0x004fea000383ffff */
.L_x_3761:
[----:B------:R-:W-:Y:S05]  /*b580*/  BSYNC B0 ;  /* 0x0000000000007941 */ /* 0x000fea0003800000 */
.L_x_3760:
[----:B------:R-:W-:Y:S05]  /*b590*/  BRA `(.L_x_3763) ;  /* 0x0000005c00847947 */ /* 0x000fea0003800000 */
.L_x_3759:
[----:B------:R-:W-:Y:S01]  /*b5a0*/  SHF.R.S32.HI R0, RZ, 0x1f, R150 ;  /* 0x0000001fff007819 */ /* 0x000fe20000011496 */
[----:B------:R-:W-:Y:S01]  /*b5b0*/  ULDC.64 UR4, c[0x0][0x3f8] ;  /* 0x0000fe0000047ab9 */ /* 0x000fe20000000a00 */
[----:B------:R-:W-:Y:S01]  /*b5c0*/  ULDC.64 UR6, c[0x0][0x408] ;  /* 0x0001020000067ab9 */ /* 0x000fe20000000a00 */
[----:B------:R-:W-:Y:S01]  /*b5d0*/  LOP3.LUT P0, RZ, R229, 0x3ff, RZ, 0xc0, !PT ;  /* 0x000003ffe5ff7812 */ /* 0x000fe2000780c0ff */
[----:B------:R-:W-:-:S04]  /*b5e0*/  IMAD.WIDE.U32 R4, R150, UR4, RZ ;  /* 0x0000000496047c25 */ /* 0x000fc8000f8e00ff */
[C---:B------:R-:W-:Y:S02]  /*b5f0*/  IMAD R3, R0.reuse, UR4, RZ ;  /* 0x0000000400037c24 */ /* 0x040fe4000f8e02ff */
[----:B------:R-:W-:Y:S02]  /*b600*/  IMAD R7, R0, UR6, RZ ;  /* 0x0000000600077c24 */ /* 0x000fe4000f8e02ff */
[C---:B------:R-:W-:Y:S01]  /*b610*/  IMAD R3, R150.reuse, UR5, R3 ;  /* 0x0000000596037c24 */ /* 0x040fe2000f8e0203 */
[----:B------:R-:W-:Y:S01]  /*b620*/  ULDC.64 UR4, c[0x0][0x3e8] ;  /* 0x0000fa0000047ab9 */ /* 0x000fe20000000a00 */
[----:B------:R-:W-:Y:S01]  /*b630*/  IMAD R7, R150, UR7, R7 ;  /* 0x0000000796077c24 */ /* 0x000fe2000f8e0207 */
[----:B------:R-:W-:Y:S01]  /*b640*/  LEA R24, P1, R4, UR4, 0x1 ;  /* 0x0000000404187c11 */ /* 0x000fe2000f8208ff */
[----:B------:R-:W-:Y:S01]  /*b650*/  IMAD.WIDE.U32 R150, R150, UR6, RZ ;  /* 0x0000000696967c25 */ /* 0x000fe2000f8e00ff */
[----:B------:R-:W-:-:S03]  /*b660*/  ULDC.64 UR6, c[0x0][0x400] ;  /* 0x0001000000067ab9 */ /* 0x000fc60000000a00 */
[----:B------:R-:W-:Y:S01]  /*b670*/  IMAD.IADD R25, R3, 0x1, R5 ;  /* 0x0000000103197824 */ /* 0x000fe200078e0205 */
[----:B------:R-:W-:Y:S01]  /*b680*/  LEA R26, P2, R150, UR6, 0x1 ;  /* 0x00000006961a7c11 */ /* 0x000fe2000f8408ff */
[----:B------:R-:W-:-:S03]  /*b690*/  IMAD.IADD R27, R7, 0x1, R151 ;  /* 0x00000001071b7824 */ /* 0x000fc600078e0297 */
[----:B------:R-:W-:Y:S02]  /*b6a0*/  LEA.HI.X R25, R4, UR5, R25, 0x1, P1 ;  /* 0x0000000504197c11 */ /* 0x000fe400088f0c19 */
[----:B------:R-:W-:Y:S01]  /*b6b0*/  LEA.HI.X R27, R150, UR7, R27, 0x1, P2 ;  /* 0x00000007961b7c11 */ /* 0x000fe200090f0c1b */
        /* <DEDUP_REMOVED lines=17> */
.L_x_3764:
        /* <DEDUP_REMOVED lines=9> */
[----:B------:R0:W3:Y:S04]  /*b860*/  SHFL.IDX PT, R5, R27, RZ, 0x1c1f ;  /* 0x001c1fff1b057589 */ /* 0x0000e800000e0000 */
[----:B------:R0:W4:Y:S02]  /*b870*/  SHFL.IDX PT, R14, R26, RZ, 0x1c1f ;  /* 0x001c1fff1a0e7589 */ /* 0x00012400000e0000 */
.L_x_4034:
[----:B------:R-:W-:Y:S01]  /*b880*/  ULDC UR4, c[0x0][0x448] ;  /* 0x0001120000047ab9 */ /* 0x000fe20000000800 */
[----:B------:R-:W-:Y:S01]  /*b890*/  LEA.HI R36, R36, R37, RZ, 0x2 ;  /* 0x0000002524247211 */ /* 0x000fe200078f10ff */
[----:B------:R-:W-:Y:S01]  /*b8a0*/  IMAD R15, R154, UR4, RZ ;  /* 0x000000049a0f7c24 */ /* 0x000fe2000f8e02ff */
[----:B------:R-:W-:Y:S01]  /*b8b0*/  BSSY B1, `(.L_x_3768) ;  /* 0x000005c000017945 */ /* 0x000fe20003800000 */
[----:B------:R-:W-:Y:S02]  /*b8c0*/  CS2R R48, SRZ ;  /* 0x0000000000307805 */ /* 0x000fe4000001ff00 */
[----:B------:R-:W-:Y:S02]  /*b8d0*/  SHF.R.S32.HI R11, RZ, 0x1f, R36 ;  /* 0x0000001fff0b7819 */ /* 0x000fe40000011424 */
[----:B------:R-:W-:Y:S02]  /*b8e0*/  CS2R R50, SRZ ;  /* 0x0000000000327805 */ /* 0x000fe4000001ff00 */
[----:B------:R-:W-:Y:S01]  /*b8f0*/  ISETP.GE.AND P0, PT, R4, R15, PT ;  /* 0x0000000f0400720c */ /* 0x000fe20003f06270 */
[----:B------:R-:W-:Y:S01]  /*b900*/  IMAD R15, R149, -0x80, R15 ;  /* 0xffffff80950f7824 */ /* 0x000fe200078e020f */
[----:B------:R-:W-:-:S02]  /*b910*/  LEA.HI R4, R11, R204, RZ, 0x3 ;  /* 0x000000cc0b047211 */ /* 0x000fc400078f18ff */
[----:B------:R-:W-:Y:S02]  /*b920*/  CS2R R32, SRZ ;  /* 0x0000000000207805 */ /* 0x000fe4000001ff00 */
[----:B------:R-:W-:Y:S02]  /*b930*/  CS2R R6, SRZ ;  /* 0x0000000000067805 */ /* 0x000fe4000001ff00 */
[----:B------:R-:W-:Y:S02]  /*b940*/  CS2R R8, SRZ ;  /* 0x0000000000087805 */ /* 0x000fe4000001ff00 */
[----:B------:R-:W-:Y:S02]  /*b950*/  LOP3.LUT R21, R4, 0xfffffff8, RZ, 0xc0, !PT ;  /* 0xfffffff804157812 */ /* 0x000fe400078ec0ff */
[----:B------:R-:W-:Y:S02]  /*b960*/  CS2R R10, SRZ ;  /* 0x00000000000a7805 */ /* 0x000fe4000001ff00 */
[----:B------:R-:W-:-:S02]  /*b970*/  CS2R R42, SRZ ;  /* 0x00000000002a7805 */ /* 0x000fc4000001ff00 */
[----:B------:R-:W-:Y:S02]  /*b980*/  CS2R R46, SRZ ;  /* 0x00000000002e7805 */ /* 0x000fe4000001ff00 */
[----:B------:R-:W-:Y:S01]  /*b990*/  CS2R R44, SRZ ;  /* 0x00000000002c7805 */ /* 0x000fe2000001ff00 */
[----:B------:R-:W-:Y:S01]  /*b9a0*/  IMAD.IADD R52, R204, 0x1, -R21 ;  /* 0x00000001cc347824 */ /* 0x000fe200078e0a15 */
[----:B------:R-:W-:Y:S02]  /*b9b0*/  CS2R R28, SRZ ;  /* 0x00000000001c7805 */ /* 0x000fe4000001ff00 */
[----:B------:R-:W-:Y:S02]  /*b9c0*/  CS2R R12, SRZ ;  /* 0x00000000000c7805 */ /* 0x000fe4000001ff00 */
[----:B------:R-:W-:Y:S01]  /*b9d0*/  CS2R R20, SRZ ;  /* 0x0000000000147805 */ /* 0x000fe2000001ff00 */
[----:B------:R-:W-:Y:S06]  /*b9e0*/  @P0 BRA `(.L_x_3769) ;  /* 0x0000000400200947 */ /* 0x000fec0003800000 */
[----:B------:R-:W-:Y:S01]  /*b9f0*/  ULDC UR4, c[0x0][0x3f4] ;  /* 0x0000fd0000047ab9 */ /* 0x000fe20000000800 */
[C---:B------:R-:W-:Y:S01]  /*ba00*/  IMAD.SHL.U32 R43, R210.reuse, 0x2, RZ ;  /* 0x00000002d22b7824 */ /* 0x040fe200078e00ff */
[----:B------:R-:W-:Y:S01]  /*ba10*/  ISETP.GE.AND P3, PT, R210, UR4, PT ;  /* 0x00000004d2007c0c */ /* 0x000fe2000bf66270 */
[C---:B------:R-:W-:Y:S01]  /*ba20*/  IMAD.SHL.U32 R39, R207.reuse, 0x2, RZ ;  /* 0x00000002cf277824 */ /* 0x040fe200078e00ff */
[----:B------:R-:W-:Y:S01]  /*ba30*/  ISETP.GE.AND P2, PT, R207, UR4, PT ;  /* 0x00000004cf007c0c */ /* 0x000fe2000bf46270 */
[C---:B------:R-:W-:Y:S01]  /*ba40*/  IMAD.SHL.U32 R35, R209.reuse, 0x2, RZ ;  /* 0x00000002d1237824 */ /* 0x040fe200078e00ff */
[----:B------:R-:W-:Y:S01]  /*ba50*/  ISETP.GE.AND P1, PT, R209, UR4, PT ;  /* 0x00000004d1007c0c */ /* 0x000fe2000bf26270 */
[----:B0-----:R-:W-:Y:S01]  /*ba60*/  IMAD.SHL.U32 R25, R206, 0x2, RZ ;  /* 0x00000002ce197824 */ /* 0x001fe200078e00ff */
[----:B------:R-:W-:Y:S02]  /*ba70*/  SHF.R.S32.HI R7, RZ, 0x1f, R210 ;  /* 0x0000001fff077819 */ /* 0x000fe400000114d2 */
[----:B------:R-:W-:-:S02]  /*ba80*/  CS2R R20, SRZ ;  /* 0x0000000000147805 */ /* 0x000fc4000001ff00 */
[----:B------:R-:W-:Y:S02]  /*ba90*/  SHF.R.S32.HI R6, RZ, 0x1f, R207 ;  /* 0x0000001fff067819 */ /* 0x000fe400000114cf */
[----:B------:R-:W-:Y:S01]  /*baa0*/  SHF.L.U64.HI R4, R210, 0x1, R7 ;  /* 0x00000001d2047819 */ /* 0x000fe20000010207 */
[----:B------:R-:W-:Y:S01]  /*bab0*/  IMAD.SHL.U32 R7, R211, 0x2, RZ ;  /* 0x00000002d3077824 */ /* 0x000fe200078e00ff */
[----:B------:R-:W-:Y:S02]  /*bac0*/  ISETP.GE.AND P0, PT, R206, UR4, PT ;  /* 0x00000004ce007c0c */ /* 0x000fe4000bf06270 */
[C---:B--2---:R-:W-:Y:S02]  /*bad0*/  @!P3 IADD3 R46, P4, R0.reuse, R43, RZ ;  /* 0x0000002b002eb210 */ /* 0x044fe40007f9e0ff */
[----:B------:R-:W-:Y:S02]  /*bae0*/  SHF.L.U64.HI R6, R207, 0x1, R6 ;  /* 0x00000001cf067819 */ /* 0x000fe40000010206 */
[----:B------:R-:W-:Y:S01]  /*baf0*/  @!P2 IADD3 R40, P6, R0, R39, RZ ;  /* 0x000000270028a210 */ /* 0x000fe20007fde0ff */
[----:B-1----:R-:W-:Y:S01]  /*bb00*/  @!P3 IMAD.X R47, R3, 0x1, R4, P4 ;  /* 0x00000001032fb824 */ /* 0x002fe200020e0604 */
[----:B------:R-:W-:-:S02]  /*bb10*/  SHF.R.S32.HI R8, RZ, 0x1f, R209 ;  /* 0x0000001fff087819 */ /* 0x000fc400000114d1 */
[C---:B----4-:R-:W-:Y:S01]  /*bb20*/  @!P3 IADD3 R42, P5, R14.reuse, R43, RZ ;  /* 0x0000002b0e2ab210 */ /* 0x050fe20007fbe0ff */
[----:B------:R-:W-:Y:S01]  /*bb30*/  @!P2 IMAD.X R41, R3, 0x1, R6, P6 ;  /* 0x000000010329a824 */ /* 0x000fe200030e0606 */
[C---:B------:R-:W-:Y:S02]  /*bb40*/  @!P2 IADD3 R38, P4, R14.reuse, R39, RZ ;  /* 0x000000270e26a210 */ /* 0x040fe40007f9e0ff */
[----:B------:R-:W-:Y:S01]  /*bb50*/  SHF.L.U64.HI R8, R209, 0x1, R8 ;  /* 0x00000001d1087819 */ /* 0x000fe20000010208 */
[C---:B---3--:R-:W-:Y:S01]  /*bb60*/  @!P3 IMAD.X R43, R5.reuse, 0x1, R4, P5 ;  /* 0x00000001052bb824 */ /* 0x048fe200028e0604 */
[-C--:B------:R-:W-:Y:S01]  /*bb70*/  @!P1 IADD3 R34, P6, R14, R35.reuse, RZ ;  /* 0x000000230e229210 */ /* 0x080fe20007fde0ff */
[C---:B------:R-:W-:Y:S01]  /*bb80*/  @!P2 IMAD.X R39, R5.reuse, 0x1, R6, P4 ;  /* 0x000000010527a824 */ /* 0x040fe200020e0606 */
[----:B------:R-:W-:Y:S02]  /*bb90*/  SHF.R.S32.HI R9, RZ, 0x1f, R206 ;  /* 0x0000001fff097819 */ /* 0x000fe400000114ce */
[----:B------:R-:W-:Y:S01]  /*bba0*/  @!P1 IADD3 R36, P5, R0, R35, RZ ;  /* 0x0000002300249210 */ /* 0x000fe20007fbe0ff */
[----:B------:R-:W-:Y:S01]  /*bbb0*/  @!P1 IMAD.X R35, R5, 0x1, R8, P6 ;  /* 0x0000000105239824 */ /* 0x000fe200030e0608 */
[----:B------:R-:W-:-:S02]  /*bbc0*/  ISETP.GE.AND P4, PT, R211, UR4, PT ;  /* 0x00000004d3007c0c */ /* 0x000fc4000bf86270 */
[----:B------:R-:W-:Y:S01]  /*bbd0*/  SHF.L.U64.HI R10, R206, 0x1, R9 ;  /* 0x00000001ce0a7819 */ /* 0x000fe20000010209 */
[C---:B------:R-:W-:Y:S01]  /*bbe0*/  @!P1 IMAD.X R37, R3.reuse, 0x1, R8, P5 ;  /* 0x0000000103259824 */ /* 0x040fe200028e0608 */
[-C--:B------:R-:W-:Y:S02]  /*bbf0*/  @!P0 IADD3 R30, P6, R0, R25.reuse, RZ ;  /* 0x00000019001e8210 */ /* 0x080fe40007fde0ff */
[----:B------:R-:W-:Y:S02]  /*bc00*/  ISETP.GE.AND P5, PT, R22, UR4, PT ;  /* 0x0000000416007c0c */ /* 0x000fe4000bfa6270 */
[----:B------:R-:W-:Y:S01]  /*bc10*/  SHF.R.S32.HI R4, RZ, 0x1f, R211 ;  /* 0x0000001fff047819 */ /* 0x000fe200000114d3 */
[----:B------:R-:W-:Y:S01]  /*bc20*/  @!P0 IMAD.X R31, R3, 0x1, R10, P6 ;  /* 0x00000001031f8824 */ /* 0x000fe200030e060a */
[----:B------:R-:W-:Y:S02]  /*bc30*/  @!P0 IADD3 R24, P6, R14, R25, RZ ;  /* 0x000000190e188210 */ /* 0x000fe40007fde0ff */
[----:B------:R-:W-:-:S03]  /*bc40*/  SHF.L.U64.HI R8, R211, 0x1, R4 ;  /* 0x00000001d3087819 */ /* 0x000fc60000010204 */
[----:B------:R-:W-:Y:S01]  /*bc50*/  @!P0 IMAD.X R25, R5, 0x1, R10, P6 ;  /* 0x0000000105198824 */ /* 0x000fe200030e060a */
[-C--:B------:R-:W-:Y:S02]  /*bc60*/  @!P4 IADD3 R26, P6, R0, R7.reuse, RZ ;  /* 0x00000007001ac210 */ /* 0x080fe40007fde0ff */
[----:B------:R-:W-:Y:S01]  /*bc70*/  CS2R R10, SRZ ;  /* 0x00000000000a7805 */ /* 0x000fe2000001ff00 */
[----:B------:R-:W-:Y:S02]  /*bc80*/  @!P5 IMAD.MOV.U32 R48, RZ, RZ, R0 ;  /* 0x000000ffff30d224 */ /* 0x000fe400078e0000 */
[----:B------:R-:W-:Y:S01]  /*bc90*/  @!P4 IMAD.X R27, R3, 0x1, R8, P6 ;  /* 0x00000001031bc824 */ /* 0x000fe200030e0608 */
[----:B------:R-:W-:Y:S01]  /*bca0*/  @!P4 IADD3 R4, P6, R14, R7, RZ ;  /* 0x000000070e04c210 */ /* 0x000fe20007fde0ff */
[----:B------:R-:W-:Y:S02]  /*bcb0*/  @!P5 IMAD.MOV.U32 R49, RZ, RZ, R3 ;  /* 0x000000ffff31d224 */ /* 0x000fe400078e0003 */
[----:B------:R-:W-:-:S02]  /*bcc0*/  @!P5 IMAD.MOV.U32 R6, RZ, RZ, R14 ;  /* 0x000000ffff06d224 */ /* 0x000fc400078e000e */
[----:B------:R-:W-:Y:S01]  /*bcd0*/  @!P5 IMAD.MOV.U32 R7, RZ, RZ, R5 ;  /* 0x000000ffff07d224 */ /* 0x000fe200078e0005 */
[----:B------:R-:W-:Y:S01]  /*bce0*/  CS2R R12, SRZ ;  /* 0x00000000000c7805 */ /* 0x000fe2000001ff00 */
[----:B------:R-:W-:Y:S01]  /*bcf0*/  @!P4 IMAD.X R5, R5, 0x1, R8, P6 ;  /* 0x000000010505c824 */ /* 0x000fe200030e0608 */
[----:B------:R-:W-:Y:S01]  /*bd00*/  CS2R R8, SRZ ;  /* 0x0000000000087805 */ /* 0x000fe2000001ff00 */
[C---:B------:R-:W-:Y:S01]  /*bd10*/  @!P5 IMAD.WIDE R48, R22.reuse, 0x2, R48 ;  /* 0x000000021630d825 */ /* 0x040fe200078e0230 */
[----:B------:R-:W-:Y:S02]  /*bd20*/  CS2R R28, SRZ ;  /* 0x00000000001c7805 */ /* 0x000fe4000001ff00 */
[----:B------:R-:W-:Y:S01]  /*bd30*/  CS2R R32, SRZ ;  /* 0x0000000000207805 */ /* 0x000fe2000001ff00 */
[----:B------:R0:W5:Y:S01]  /*bd40*/  @!P3 LD.E.64 R12, desc[UR60][R42.64] ;  /* 0x0000003c2a0cb980 */ /* 0x000162000c101b00 */
[----:B------:R-:W-:Y:S01]  /*bd50*/  @!P5 IMAD.WIDE R50, R22, 0x2, R6 ;  /* 0x000000021632d825 */ /* 0x000fe200078e0206 */
[----:B------:R-:W-:-:S02]  /*bd60*/  CS2R R6, SRZ ;  /* 0x0000000000067805 */ /* 0x000fc4000001ff00 */
[----:B------:R-:W-:Y:S01]  /*bd70*/  CS2R R44, SRZ ;  /* 0x00000000002c7805 */ /* 0x000fe2000001ff00 */
[----:B------:R1:W5:Y:S04]  /*bd80*/  @!P5 LD.E.64 R10, desc[UR60][R48.64] ;  /* 0x0000003c300ad980 */ /* 0x000368000c101b00 */
[----:B------:R2:W5:Y:S01]  /*bd90*/  @!P5 LD.E.64 R20, desc[UR60][R50.64] ;  /* 0x0000003c3214d980 */ /* 0x000562000c101b00 */
[----:B0-----:R-:W-:-:S03]  /*bda0*/  CS2R R42, SRZ ;  /* 0x00000000002a7805 */ /* 0x001fc6000001ff00 */
[----:B------:R0:W5:Y:S01]  /*bdb0*/  @!P3 LD.E.64 R8, desc[UR60][R46.64] ;  /* 0x0000003c2e08b980 */ /* 0x000162000c101b00 */
[----:B-1----:R-:W-:-:S03]  /*bdc0*/  CS2R R48, SRZ ;  /* 0x0000000000307805 */ /* 0x002fc6000001ff00 */
[----:B------:R1:W5:Y:S01]  /*bdd0*/  @!P2 LD.E.64 R6, desc[UR60][R40.64] ;  /* 0x0000003c2806a980 */ /* 0x000362000c101b00 */
[----:B--2---:R-:W-:-:S03]  /*bde0*/  CS2R R50, SRZ ;  /* 0x0000000000327805 */ /* 0x004fc6000001ff00 */
[----:B------:R1:W5:Y:S01]  /*bdf0*/  @!P2 LD.E.64 R28, desc[UR60][R38.64] ;  /* 0x0000003c261ca980 */ /* 0x000362000c101b00 */
[----:B0-----:R-:W-:-:S03]  /*be00*/  CS2R R46, SRZ ;  /* 0x00000000002e7805 */ /* 0x001fc6000001ff00 */
[----:B------:R1:W5:Y:S04]  /*be10*/  @!P1 LD.E.64 R32, desc[UR60][R36.64] ;  /* 0x0000003c24209980 */ /* 0x000368000c101b00 */
[----:B------:R1:W5:Y:S04]  /*be20*/  @!P1 LD.E.64 R44, desc[UR60][R34.64] ;  /* 0x0000003c222c9980 */ /* 0x000368000c101b00 */
[----:B------:R1:W5:Y:S04]  /*be30*/  @!P0 LD.E.64 R50, desc[UR60][R30.64] ;  /* 0x0000003c1e328980 */ /* 0x000368000c101b00 */
[----:B------:R1:W5:Y:S04]  /*be40*/  @!P0 LD.E.64 R46, desc[UR60][R24.64] ;  /* 0x0000003c182e8980 */ /* 0x000368000c101b00 */
[----:B------:R1:W5:Y:S04]  /*be50*/  @!P4 LD.E.64 R48, desc[UR60][R26.64] ;  /* 0x0000003c1a30c980 */ /* 0x000368000c101b00 */
[----:B------:R1:W5:Y:S02]  /*be60*/  @!P4 LD.E.64 R42, desc[UR60][R4.64] ;  /* 0x0000003c042ac980 */ /* 0x000364000c101b00 */
.L_x_3769:
[----:B------:R-:W-:Y:S05]  /*be70*/  BSYNC B1 ;  /* 0x0000000000017941 */ /* 0x000fea0003800000 */
.L_x_3768:
[----:B--2---:R-:W-:Y:S01]  /*be80*/  LEA.HI R0, R227, R227, RZ, 0x1 ;  /* 0x000000e3e3007211 */ /* 0x004fe200078f08ff */
[----:B01---5:R-:W-:Y:S01]  /*be90*/  IMAD.MOV.U32 R26, RZ, RZ, R6 ;  /* 0x000000ffff1a7224 */ /* 0x023fe200078e0006 */
[----:B------:R-:W-:Y:S01]  /*bea0*/  LOP3.LUT R3, R213, 0x18, R18, 0xf8, !PT ;  /* 0x00000018d5037812 */ /* 0x000fe200078ef812 */
[----:B------:R-:W-:Y:S01]  /*beb0*/  IMAD.MOV.U32 R34, RZ, RZ, R10 ;  /* 0x000000ffff227224 */ /* 0x000fe200078e000a */
[----:B------:R-:W-:Y:S01]  /*bec0*/  LOP3.LUT R0, R0, 0xfffffffe, RZ, 0xc0, !PT ;  /* 0xfffffffe00007812 */ /* 0x000fe200078ec0ff */
[----:B------:R-:W-:Y:S01]  /*bed0*/  IMAD.MOV.U32 R35, RZ, RZ, R11 ;  /* 0x000000ffff237224 */ /* 0x000fe200078e000b */
[----:B------:R-:W-:Y:S01]  /*bee0*/  LOP3.LUT R4, R3, R214, RZ, 0x3c, !PT ;  /* 0x000000d603047212 */ /* 0x000fe200078e3cff */
[----:B------:R-:W-:Y:S01]  /*bef0*/  IMAD.MOV.U32 R30, RZ, RZ, R8 ;  /* 0x000000ffff1e7224 */ /* 0x000fe200078e0008 */
[----:B------:R-:W-:Y:S01]  /*bf00*/  LOP3.LUT P1, RZ, R52, 0x4, RZ, 0xc0, !PT ;  /* 0x0000000434ff7812 */ /* 0x000fe2000782c0ff */
[----:B------:R-:W-:Y:S01]  /*bf10*/  IMAD.IADD R0, R227, 0x1, -R0 ;  /* 0x00000001e3007824 */ /* 0x000fe200078e0a00 */
[----:B------:R-:W-:Y:S01]  /*bf20*/  SHF.R.U64 R65, R6, 0x10, R7 ;  /* 0x0000001006417819 */ /* 0x000fe20000001207 */
[----:B------:R-:W-:Y:S01]  /*bf30*/  IMAD.IADD R3, R215, 0x1, R4 ;  /* 0x00000001d7037824 */ /* 0x000fe200078e0204 */
[----:B------:R-:W-:Y:S01]  /*bf40*/  SHF.R.U64 R39, R50, 0x10, R51 ;  /* 0x0000001032277819 */ /* 0x000fe20000001233 */
[----:B------:R-:W-:Y:S01]  /*bf50*/  IMAD.MOV.U32 R6, RZ, RZ, R50 ;  /* 0x000000ffff067224 */ /* 0x000fe200078e0032 */
[----:B---3--:R-:W-:Y:S01]  /*bf60*/  SHF.L.U32 R5, R0, 0x1f, RZ ;  /* 0x0000001f00057819 */ /* 0x008fe200000006ff */
[----:B------:R-:W-:Y:S01]  /*bf70*/  IMAD R3, R3, 0x2, R16 ;  /* 0x0000000203037824 */ /* 0x000fe200078e0210 */
[----:B------:R-:W-:Y:S01]  /*bf80*/  SHF.R.U64 R69, R10, 0x10, R11 ;  /* 0x000000100a457819 */ /* 0x000fe2000000120b */
[----:B------:R-:W-:Y:S01]  /*bf90*/  IMAD.MOV.U32 R31, RZ, RZ, R9 ;  /* 0x000000ffff1f7224 */ /* 0x000fe200078e0009 */
[----:B------:R-:W0:Y:S01]  /*bfa0*/  SYNCS.PHASECHK.TRANS64.TRYWAIT P0, [R16+URZ+0x36800], R5 ;  /* 0x03680005100075a7 */ /* 0x000e22000800017f */
[----:B------:R-:W-:Y:S01]  /*bfb0*/  SHF.R.U32.HI R68, RZ, 0x10, R11 ;  /* 0x00000010ff447819 */ /* 0x000fe2000001160b */
[----:B------:R-:W-:Y:S01]  /*bfc0*/  IMAD.MOV.U32 R10, RZ, RZ, R32 ;  /* 0x000000ffff0a7224 */ /* 0x000fe200078e0020 */
[----:B------:R-:W-:Y:S01]  /*bfd0*/  SHF.R.U64 R67, R8, 0x10, R9 ;  /* 0x0000001008437819 */ /* 0x000fe20000001209 */
[----:B------:R-:W-:Y:S01]  /*bfe0*/  IMAD.MOV.U32 R27, RZ, RZ, R7 ;  /* 0x000000ffff1b7224 */ /* 0x000fe200078e0007 */
[----:B------:R-:W-:Y:S01]  /*bff0*/  SHF.R.U32.HI R66, RZ, 0x10, R9 ;  /* 0x00000010ff427819 */ /* 0x000fe20000011609 */
[--C-:B------:R-:W-:Y:S01]  /*c000*/  IMAD.MOV.U32 R11, RZ, RZ, R33.reuse ;  /* 0x000000ffff0b7224 */ /* 0x100fe200078e0021 */
[----:B------:R-:W-:Y:S01]  /*c010*/  SHF.R.U64 R63, R32, 0x10, R33 ;  /* 0x00000010203f7819 */ /* 0x000fe20000001221 */
[----:B------:R-:W-:Y:S01]  /*c020*/  IMAD.MOV.U32 R8, RZ, RZ, R48 ;  /* 0x000000ffff087224 */ /* 0x000fe200078e0030 */
[----:B------:R-:W-:Y:S01]  /*c030*/  SHF.R.U32.HI R64, RZ, 0x10, R7 ;  /* 0x00000010ff407819 */ /* 0x000fe20000011607 */
[----:B------:R-:W-:Y:S01]  /*c040*/  IMAD.MOV.U32 R9, RZ, RZ, R49 ;  /* 0x000000ffff097224 */ /* 0x000fe200078e0031 */
[----:B------:R-:W-:Y:S01]  /*c050*/  SHF.R.U32.HI R62, RZ, 0x10, R33 ;  /* 0x00000010ff3e7819 */ /* 0x000fe20000011621 */
[----:B------:R-:W-:Y:S01]  /*c060*/  IMAD.MOV.U32 R32, RZ, RZ, R12 ;  /* 0x000000ffff207224 */ /* 0x000fe200078e000c */
[----:B------:R-:W-:Y:S01]  /*c070*/  SHF.R.U64 R61, R48, 0x10, R49 ;  /* 0x00000010303d7819 */ /* 0x000fe20000001231 */
[----:B------:R-:W-:Y:S01]  /*c080*/  IMAD.MOV.U32 R7, RZ, RZ, R51 ;  /* 0x000000ffff077224 */ /* 0x000fe200078e0033 */
[----:B------:R-:W-:Y:S01]  /*c090*/  SHF.R.U32.HI R58, RZ, 0x10, R49 ;  /* 0x00000010ff3a7819 */ /* 0x000fe20000011631 */
[----:B------:R-:W-:Y:S01]  /*c0a0*/  IMAD.MOV.U32 R36, RZ, RZ, R20 ;  /* 0x000000ffff247224 */ /* 0x000fe200078e0014 */
[----:B------:R-:W-:Y:S01]  /*c0b0*/  SHF.R.U64 R57, R12, 0x10, R13 ;  /* 0x000000100c397819 */ /* 0x000fe2000000120d */
[----:B------:R-:W-:Y:S01]  /*c0c0*/  IMAD.MOV.U32 R37, RZ, RZ, R21 ;  /* 0x000000ffff257224 */ /* 0x000fe200078e0015 */
[----:B------:R-:W-:Y:S01]  /*c0d0*/  PRMT R12, R6, 0x5410, R39 ;  /* 0x00005410060c7816 */ /* 0x000fe20000000027 */
[----:B------:R-:W-:Y:S01]  /*c0e0*/  IMAD.MOV.U32 R33, RZ, RZ, R13 ;  /* 0x000000ffff217224 */ /* 0x000fe200078e000d */
[----:B------:R-:W-:Y:S01]  /*c0f0*/  SHF.R.U32.HI R60, RZ, 0x10, R51 ;  /* 0x00000010ff3c7819 */ /* 0x000fe20000011633 */
[----:B------:R-:W-:Y:S01]  /*c100*/  IMAD.MOV.U32 R48, RZ, RZ, R28 ;  /* 0x000000ffff307224 */ /* 0x000fe200078e001c */
[----:B------:R-:W-:Y:S01]  /*c110*/  SHF.R.U64 R59, R20, 0x10, R21 ;  /* 0x00000010143b7819 */ /* 0x000fe20000001215 */
[----:B------:R-:W-:Y:S01]  /*c120*/  IMAD.MOV.U32 R49, RZ, RZ, R29 ;  /* 0x000000ffff317224 */ /* 0x000fe200078e001d */
[----:B------:R-:W-:Y:S01]  /*c130*/  SHF.R.U32.HI R56, RZ, 0x10, R21 ;  /* 0x00000010ff387819 */ /* 0x000fe20000011615 */
[----:B------:R-:W-:Y:S01]  /*c140*/  IMAD.MOV.U32 R24, RZ, RZ, R44 ;  /* 0x000000ffff187224 */ /* 0x000fe200078e002c */
[----:B------:R-:W-:Y:S01]  /*c150*/  SHF.R.U32.HI R54, RZ, 0x10, R13 ;  /* 0x00000010ff367819 */ /* 0x000fe2000001160d */
[----:B------:R-:W-:Y:S01]  /*c160*/  IMAD.MOV.U32 R25, RZ, RZ, R45 ;  /* 0x000000ffff197224 */ /* 0x000fe200078e002d */
[--C-:B------:R-:W-:Y:S01]  /*c170*/  SHF.R.U64 R55, R28, 0x10, R29.reuse ;  /* 0x000000101c377819 */ /* 0x100fe2000000121d */
[C---:B------:R-:W-:Y:S01]  /*c180*/  VIADD R4, R3.reuse, 0x15400 ;  /* 0x0001540003047836 */ /* 0x040fe20000000000 */
[----:B------:R-:W-:Y:S01]  /*c190*/  SHF.R.U32.HI R52, RZ, 0x10, R29 ;  /* 0x00000010ff347819 */ /* 0x000fe2000001161d */
[----:B------:R-:W-:Y:S01]  /*c1a0*/  BSSY B1, `(.L_x_3770) ;  /* 0x0000023000017945 */ /* 0x000fe20003800000 */
[--C-:B------:R-:W-:Y:S01]  /*c1b0*/  SHF.R.U64 R53, R44, 0x10, R45.reuse ;  /* 0x000000102c357819 */ /* 0x100fe2000000122d */
[----:B------:R-:W-:Y:S01]  /*c1c0*/  VIADD R0, R3, 0x15440 ;  /* 0x0001544003007836 */ /* 0x000fe20000000000 */
[----:B------:R-:W-:Y:S01]  /*c1d0*/  SHF.R.U32.HI R50, RZ, 0x10, R45 ;  /* 0x00000010ff327819 */ /* 0x000fe2000001162d */
[--C-:B------:R-:W-:Y:S01]  /*c1e0*/  IMAD.MOV.U32 R40, RZ, RZ, R43.reuse ;  /* 0x000000ffff287224 */ /* 0x100fe200078e002b */
[----:B------:R-:W-:Y:S01]  /*c1f0*/  VIMNMX R39, R15, 0x80, PT ;  /* 0x000000800f277848 */ /* 0x000fe20003fe0100 */
[----:B------:R-:W-:Y:S01]  /*c200*/  @P1 VIADD R0, R4, 0xffffffc0 ;  /* 0xffffffc004001836 */ /* 0x000fe20000000000 */
[----:B------:R-:W-:Y:S01]  /*c210*/  SHF.R.U64 R45, R42, 0x10, R43 ;  /* 0x000000102a2d7819 */ /* 0x000fe2000000122b */
[----:B----4-:R-:W-:Y:S01]  /*c220*/  IMAD.MOV.U32 R14, RZ, RZ, R46 ;  /* 0x000000ffff0e7224 */ /* 0x010fe200078e002e */
[--C-:B------:R-:W-:Y:S01]  /*c230*/  SHF.R.U64 R51, R46, 0x10, R47.reuse ;  /* 0x000000102e337819 */ /* 0x100fe2000000122f */
[--C-:B------:R-:W-:Y:S01]  /*c240*/  IMAD.MOV.U32 R41, RZ, RZ, R47.reuse ;  /* 0x000000ffff297224 */ /* 0x100fe200078e002f */
[----:B------:R-:W-:Y:S01]  /*c250*/  SHF.R.U32.HI R44, RZ, 0x10, R47 ;  /* 0x00000010ff2c7819 */ /* 0x000fe2000001162f */
[----:B------:R-:W-:Y:S01]  /*c260*/  IMAD.MOV.U32 R38, RZ, RZ, R42 ;  /* 0x000000ffff267224 */ /* 0x000fe200078e002a */
[----:B------:R-:W-:-:S02]  /*c270*/  SHF.R.U32.HI R43, RZ, 0x10, R43 ;  /* 0x00000010ff2b7819 */ /* 0x000fc4000001162b */
[----:B------:R-:W-:Y:S02]  /*c280*/  PRMT R34, R34, 0x5410, R69 ;  /* 0x0000541022227816 */ /* 0x000fe40000000045 */
[----:B------:R-:W-:Y:S02]  /*c290*/  PRMT R35, R35, 0x5410, R68 ;  /* 0x0000541023237816 */ /* 0x000fe40000000044 */
[----:B------:R-:W-:Y:S02]  /*c2a0*/  PRMT R30, R30, 0x5410, R67 ;  /* 0x000054101e1e7816 */ /* 0x000fe40000000043 */
[----:B------:R-:W-:Y:S02]  /*c2b0*/  PRMT R31, R31, 0x5410, R66 ;  /* 0x000054101f1f7816 */ /* 0x000fe40000000042 */
[----:B------:R-:W-:Y:S02]  /*c2c0*/  PRMT R26, R26, 0x5410, R65 ;  /* 0x000054101a1a7816 */ /* 0x000fe40000000041 */
[----:B------:R-:W-:-:S02]  /*c2d0*/  PRMT R27, R27, 0x5410, R64 ;  /* 0x000054101b1b7816 */ /* 0x000fc40000000040 */
[----:B------:R-:W-:Y:S02]  /*c2e0*/  PRMT R20, R10, 0x5410, R63 ;  /* 0x000054100a147816 */ /* 0x000fe4000000003f */
[----:B------:R-:W-:Y:S02]  /*c2f0*/  PRMT R21, R11, 0x5410, R62 ;  /* 0x000054100b157816 */ /* 0x000fe4000000003e */
[----:B------:R-:W-:Y:S02]  /*c300*/  PRMT R13, R7, 0x5410, R60 ;  /* 0x00005410070d7816 */ /* 0x000fe4000000003c */
        /* <DEDUP_REMOVED lines=9> */
[----:B------:R-:W-:Y:S02]  /*c3a0*/  PRMT R24, R24, 0x5410, R53 ;  /* 0x0000541018187816 */ /* 0x000fe40000000035 */
[----:B------:R-:W-:Y:S01]  /*c3b0*/  PRMT R25, R25, 0x5410, R50 ;  /* 0x0000541019197816 */ /* 0x000fe20000000032 */
[----:B0-----:R-:W-:Y:S06]  /*c3c0*/  @!P0 BRA `(.L_x_3771) ;  /* 0x000001c800ac8947 */ /* 0x001fec0003800000 */
.L_x_4035:
[----:B------:R-:W-:Y:S05]  /*c3d0*/  BSYNC B1 ;  /* 0x0000000000017941 */ /* 0x000fea0003800000 */
.L_x_3770:
[----:B------:R-:W-:Y:S01]  /*c3e0*/  BSSY B1, `(.L_x_3772) ;  /* 0x0000101000017945 */ /* 0x000fe20003800000 */
[----:B------:R-:W-:Y:S02]  /*c3f0*/  PRMT R14, R14, 0x5410, R51 ;  /* 0x000054100e0e7816 */ /* 0x000fe40000000033 */
[----:B------:R-:W-:Y:S02]  /*c400*/  PRMT R15, R41, 0x5410, R44 ;  /* 0x00005410290f7816 */ /* 0x000fe4000000002c */
[----:B------:R-:W-:Y:S02]  /*c410*/  PRMT R10, R38, 0x5410, R45 ;  /* 0x00005410260a7816 */ /* 0x000fe4000000002d */
[----:B------:R-:W-:Y:S01]  /*c420*/  PRMT R11, R40, 0x5410, R43 ;  /* 0x00005410280b7816 */ /* 0x000fe2000000002b */
[----:B------:R-:W-:Y:S06]  /*c430*/  @P1 BRA `(.L_x_3773) ;  /* 0x0000000c00ec1947 */ /* 0x000fec0003800000 */
[----:B------:R-:W1:Y:S01]  /*c440*/  LDC R4, c[0x0][0x3f4] ;  /* 0x0000fd00ff047b82 */ /* 0x000e620000000800 */
[----:B------:R-:W-:Y:S01]  /*c450*/  BSSY B2, `(.L_x_3774) ;  /* 0x000002e000027945 */ /* 0x000fe20003800000 */
[-C--:B-1----:R-:W-:Y:S02]  /*c460*/  ISETP.GE.AND P0, PT, R22, R4.reuse, PT ;  /* 0x000000041600720c */ /* 0x082fe40003f06270 */
[-C--:B------:R-:W-:Y:S02]  /*c470*/  ISETP.GE.AND P1, PT, R210, R4.reuse, PT ;  /* 0x00000004d200720c */ /* 0x080fe40003f26270 */
[-C--:B------:R-:W-:Y:S02]  /*c480*/  ISETP.GE.AND P2, PT, R207, R4.reuse, PT ;  /* 0x00000004cf00720c */ /* 0x080fe40003f46270 */
[-C--:B------:R-:W-:Y:S02]  /*c490*/  ISETP.GE.AND P3, PT, R209, R4.reuse, PT ;  /* 0x00000004d100720c */ /* 0x080fe40003f66270 */
[----:B------:R-:W-:-:S02]  /*c4a0*/  ISETP.GE.AND P4, PT, R206, R4, PT ;  /* 0x00000004ce00720c */ /* 0x000fc40003f86270 */
[----:B------:R-:W-:-:S03]  /*c4b0*/  ISETP.GE.AND P5, PT, R211, R4, PT ;  /* 0x00000004d300720c */ /* 0x000fc60003fa6270 */
[----:B------:R-:W-:Y:S10]  /*c4c0*/  @P0 BRA `(.L_x_3775) ;  /* 0x0000000000980947 */ /* 0x000ff40003800000 */
[----:B0-----:R-:W0:Y:S01]  /*c4d0*/  LDS.128 R4, [R3+0x15400] ;  /* 0x0154000003047984 */ /* 0x001e220000000c00 */
[----:B------:R-:W-:Y:S01]  /*c4e0*/  IMAD.U32 R45, R36, 0x10000, RZ ;  /* 0x00010000242d7824 */ /* 0x000fe200078e00ff */
[C---:B------:R-:W-:Y:S01]  /*c4f0*/  LOP3.LUT R44, R34.reuse, 0xffff0000, RZ, 0xc0, !PT ;  /* 0xffff0000222c7812 */ /* 0x040fe200078ec0ff */
[----:B------:R-:W-:Y:S01]  /*c500*/  IMAD.U32 R43, R34, 0x10000, RZ ;  /* 0x00010000222b7824 */ /* 0x000fe200078e00ff */
        /* <DEDUP_REMOVED lines=10> */
[C---:B------:R-:W-:Y:S01]  /*c5b0*/  FMUL.FTZ R49, R5.reuse, R46 ;  /* 0x0000002e05317220 */ /* 0x040fe20000410000 */
[C---:B------:R-:W-:Y:S01]  /*c5c0*/  FFMA.FTZ R47, R38.reuse, R43, -R47 ;  /* 0x0000002b262f7223 */ /* 0x040fe2000001082f */
[----:B------:R-:W-:Y:S01]  /*c5d0*/  FFMA.FTZ R48, R38, R45, R4 ;  /* 0x0000002d26307223 */ /* 0x000fe20000010004 */
[-C--:B------:R-:W-:Y:S01]  /*c5e0*/  FMUL.FTZ R45, R5, R44.reuse ;  /* 0x0000002c052d7220 */ /* 0x080fe20000410000 */
        /* <DEDUP_REMOVED lines=20> */
.L_x_3775:
[----:B------:R-:W-:Y:S05]  /*c730*/  BSYNC B2 ;  /* 0x0000000000027941 */ /* 0x000fea0003800000 */
.L_x_3774:
[----:B------:R-:W-:Y:S04]  /*c740*/  BSSY B2, `(.L_x_3776) ;  /* 0x0000028000027945 */ /* 0x000fe80003800000 */
[----:B------:R-:W-:Y:S05]  /*c750*/  @P1 BRA `(.L_x_3777) ;  /* 0x0000000000981947 */ /* 0x000fea0003800000 */
[----:B01----:R-:W0:Y:S01]  /*c760*/  LDS.128 R4, [R0] ;  /* 0x0000000000047984 */ /* 0x003e220000000c00 */
        /* <DEDUP_REMOVED lines=37> */
.L_x_3777:
[----:B------:R-:W-:Y:S05]  /*c9c0*/  BSYNC B2 ;  /* 0x0000000000027941 */ /* 0x000fea0003800000 */
.L_x_3776:
[----:B------:R-:W-:Y:S04]  /*c9d0*/  BSSY B2, `(.L_x_3778) ;  /* 0x0000028000027945 */ /* 0x000fe80003800000 */
[----:B------:R-:W-:Y:S05]  /*c9e0*/  @P2 BRA `(.L_x_3779) ;  /* 0x0000000000982947 */ /* 0x000fea0003800000 */
[----:B012---:R-:W0:Y:S01]  /*c9f0*/  LDS.128 R4, [R3+0x19400] ;  /* 0x0194000003047984 */ /* 0x007e220000000c00 */
        /* <DEDUP_REMOVED lines=37> */
.L_x_3779:
[----:B------:R-:W-:Y:S05]  /*cc50*/  BSYNC B2 ;  /* 0x0000000000027941 */ /* 0x000fea0003800000 */
.L_x_3778:
[----:B------:R-:W-:Y:S04]  /*cc60*/  BSSY B2, `(.L_x_3780) ;  /* 0x0000028000027945 */ /* 0x000fe80003800000 */
[----:B------:R-:W-:Y:S05]  /*cc70*/  @P3 BRA `(.L_x_3781) ;  /* 0x0000000000983947 */ /* 0x000fea0003800000 */
[----:B0123--:R-:W0:Y:S01]  /*cc80*/  LDS.128 R4, [R0+0x4000] ;  /* 0x0040000000047984 */ /* 0x00fe220000000c00 */
        /* <DEDUP_REMOVED lines=37> */
.L_x_3781:
[----:B------:R-:W-:Y:S05]  /*cee0*/  BSYNC B2 ;  /* 0x0000000000027941 */ /* 0x000fea0003800000 */
.L_x_3780:
[----:B------:R-:W-:Y:S04]  /*cef0*/  BSSY B2, `(.L_x_3782) ;  /* 0x0000028000027945 */ /* 0x000fe80003800000 */
[----:B------:R-:W-:Y:S05]  /*cf00*/  @P4 BRA `(.L_x_3783) ;  /* 0x0000000000984947 */ /* 0x000fea0003800000 */
[----:B01234-:R-:W0:Y:S01]  /*cf10*/  LDS.128 R4, [R3+0x1d400] ;  /* 0x01d4000003047984 */ /* 0x01fe220000000c00 */
        /* <DEDUP_REMOVED lines=37> */
.L_x_3783:
[----:B------:R-:W-:Y:S05]  /*d170*/  BSYNC B2 ;  /* 0x0000000000027941 */ /* 0x000fea0003800000 */
.L_x_3782:
        /* <DEDUP_REMOVED lines=39> */
.L_x_3773:
[----:B------:R-:W-:Y:S05]  /*d3f0*/  BSYNC B1 ;  /* 0x0000000000017941 */ /* 0x000fea0003800000 */
.L_x_3772:
[----:B------:R-:W-:-:S13]  /*d400*/  ISETP.GE.AND P0, PT, R228, R39, PT ;  /* 0x00000027e400720c */ /* 0x000fda0003f06270 */
[----:B------:R-:W-:Y:S05]  /*d410*/  @P0 BRA `(.L_x_3784) ;  /* 0x0000003c00c00947 */ /* 0x000fea0003800000 */
[----:B01234-:R-:W0:Y:S01]  /*d420*/  LDC R4, c[0x0][0x3f4] ;  /* 0x0000fd00ff047b82 */ /* 0x01fe220000000800 */
[----:B------:R-:W-:Y:S01]  /*d430*/  BSSY B1, `(.L_x_3785) ;  /* 0x000002e000017945 */ /* 0x000fe20003800000 */
[-C--:B0-----:R-:W-:Y:S02]  /*d440*/  ISETP.GE.AND P0, PT, R22, R4.reuse, PT ;  /* 0x000000041600720c */ /* 0x081fe40003f06270 */
[-C--:B------:R-:W-:Y:S02]  /*d450*/  ISETP.GE.AND P1, PT, R210, R4.reuse, PT ;  /* 0x00000004d200720c */ /* 0x080fe40003f26270 */
[-C--:B------:R-:W-:Y:S02]  /*d460*/  ISETP.GE.AND P2, PT, R207, R4.reuse, PT ;  /* 0x00000004cf00720c */ /* 0x080fe40003f46270 */
[-C--:B------:R-:W-:Y:S02]  /*d470*/  ISETP.GE.AND P3, PT, R209, R4.reuse, PT ;  /* 0x00000004d100720c */ /* 0x080fe40003f66270 */
[----:B------:R-:W-:-:S02]  /*d480*/  ISETP.GE.AND P4, PT, R206, R4, PT ;  /* 0x00000004ce00720c */ /* 0x000fc40003f86270 */
[----:B------:R-:W-:-:S03]  /*d490*/  ISETP.GE.AND P5, PT, R211, R4, PT ;  /* 0x00000004d300720c */ /* 0x000fc60003fa6270 */
[----:B------:R-:W-:Y:S10]  /*d4a0*/  @P0 BRA `(.L_x_3786) ;  /* 0x0000000000980947 */ /* 0x000ff40003800000 */
[----:B------:R-:W0:Y:S01]  /*d4b0*/  LDS.128 R4, [R3+0x17400] ;  /* 0x0174000003047984 */ /* 0x000e220000000c00 */
        /* <DEDUP_REMOVED lines=37> */
.L_x_3786:
[----:B------:R-:W-:Y:S05]  /*d710*/  BSYNC B1 ;  /* 0x0000000000017941 */ /* 0x000fea0003800000 */
.L_x_3785:
        /* <DEDUP_REMOVED lines=40> */
.L_x_3788:
[----:B------:R-:W-:Y:S05]  /*d9a0*/  BSYNC B1 ;  /* 0x0000000000017941 */ /* 0x000fea0003800000 */
.L_x_3787:
        /* <DEDUP_REMOVED lines=40> */
.L_x_3790:
[----:B------:R-:W-:Y:S05]  /*dc30*/  BSYNC B1 ;  /* 0x0000000000017941 */ /* 0x000fea0003800000 */
.L_x_3789:
[----:B------:R-:W-:Y:S04]  /*dc40*/  BSSY B1, `(.L_x_3791) ;  /* 0x0000028000017945 */ /* 0x000fe80003800000 */
        /* <DEDUP_REMOVED lines=39> */
.L_x_3792:
[----:B------:R-:W-:Y:S05]  /*dec0*/  BSYNC B1 ;  /* 0x0000000000017941 */ /* 0x000fea0003800000 */
.L_x_3791:
[----:B------:R-:W-:Y:S04]  /*ded0*/  BSSY B1, `(.L_x_3793) ;  /* 0x0000028000017945 */ /* 0x000fe80003800000 */
[----:B------:R-:W-:Y:S05]  /*dee0*/  @P4 BRA `(.L_x_3794) ;  /* 0x0000000000984947 */ /* 0x000fea0003800000 */
[----:B0123--:R-:W0:Y:S01]  /*def0*/  LDS.128 R4, [R3+0x1f400] ;  /* 0x01f4000003047984 */ /* 0x00fe220000000c00 */
        /* <DEDUP_REMOVED lines=37> */
.L_x_3794:
[----:B------:R-:W-:Y:S05]  /*e150*/  BSYNC B1 ;  /* 0x0000000000017941 */ /* 0x000fea0003800000 */
.L_x_3793:
[----:B------:R-:W-:Y:S05]  /*e160*/  @P5 BRA `(.L_x_3784) ;  /* 0x00000030006c5947 */ /* 0x000fea0003800000 */
[----:B01234-:R-:W0:Y:S01]  /*e170*/  LDS.128 R4, [R0+0xa000] ;  /* 0x00a0000000047984 */ /* 0x01fe220000000c00 */
        /* <DEDUP_REMOVED lines=38> */
.L_x_3766:
[----:B------:R-:W-:-:S03]  /*e3e0*/  UMOV UR4, 0xffffffff ;  /* 0xffffffff00047882 */ /* 0x000fc60000000000 */
[----:B------:R-:W-:Y:S05]  /*e3f0*/  BRA.DIV UR4, `(.L_x_3795) ;  /* 0x000001aa04b47947 */ /* 0x000fea000b800000 */
[----:B------:R-:W0:Y:S04]  /*e400*/  SHFL.IDX PT, R3, R25, RZ, 0x1c1f ;  /* 0x001c1fff19037589 */ /* 0x000e2800000e0000 */
[----:B------:R-:W1:Y:S04]  /*e410*/  SHFL.IDX PT, R0, R24, RZ, 0x1c1f ;  /* 0x001c1fff18007589 */ /* 0x000e6800000e0000 */
[----:B------:R2:W3:Y:S04]  /*e420*/  SHFL.IDX PT, R5, R27, RZ, 0x1c1f ;  /* 0x001c1fff1b057589 */ /* 0x0004e800000e0000 */
[----:B------:R2:W4:Y:S01]  /*e430*/  SHFL.IDX PT, R14, R26, RZ, 0x1c1f ;  /* 0x001c1fff1a0e7589 */ /* 0x00052200000e0000 */
[----:B0-----:R-:W-:-:S02]  /*e440*/  IMAD.MOV.U32 R21, RZ, RZ, R3 ;  /* 0x000000ffff157224 */ /* 0x001fc400078e0003 */
[----:B-12---:R-:W-:-:S07]  /*e450*/  IMAD.MOV.U32 R20, RZ, RZ, R0 ;  /* 0x000000ffff147224 */ /* 0x006fce00078e0000 */
.L_x_4041:
[----:B------:R-:W-:Y:S01]  /*e460*/  ULDC UR4, c[0x0][0x448] ;  /* 0x0001120000047ab9 */ /* 0x000fe20000000800 */
[----:B------:R-:W-:Y:S01]  /*e470*/  BSSY B1, `(.L_x_3796) ;  /* 0x000003b000017945 */ /* 0x000fe20003800000 */
[----:B------:R-:W-:Y:S01]  /*e480*/  IMAD R46, R154, UR4, RZ ;  /* 0x000000049a2e7c24 */ /* 0x000fe2000f8e02ff */
[----:B------:R-:W-:Y:S01]  /*e490*/  CS2R R6, SRZ ;  /* 0x0000000000067805 */ /* 0x000fe2000001ff00 */
[----:B----4-:R-:W-:Y:S01]  /*e4a0*/  IMAD.MOV.U32 R38, RZ, RZ, R14 ;  /* 0x000000ffff267224 */ /* 0x010fe200078e000e */
[----:B------:R-:W-:Y:S01]  /*e4b0*/  CS2R R8, SRZ ;  /* 0x0000000000087805 */ /* 0x000fe2000001ff00 */
[----:B---3--:R-:W-:Y:S01]  /*e4c0*/  IMAD.MOV.U32 R39, RZ, RZ, R5 ;  /* 0x000000ffff277224 */ /* 0x008fe200078e0005 */
[----:B------:R-:W-:Y:S01]  /*e4d0*/  ISETP.GE.AND P0, PT, R4, R46, PT ;  /* 0x0000002e0400720c */ /* 0x000fe20003f06270 */
[----:B------:R-:W-:Y:S01]  /*e4e0*/  IMAD R46, R149, -0x80, R46 ;  /* 0xffffff80952e7824 */ /* 0x000fe200078e022e */
        /* <DEDUP_REMOVED lines=10> */
[----:B------:R-:W-:Y:S06]  /*e590*/  @P0 BRA `(.L_x_3797) ;  /* 0x0000000000a00947 */ /* 0x000fec0003800000 */
[C---:B------:R-:W-:Y:S01]  /*e5a0*/  VIADD R0, R18.reuse, 0x20 ;  /* 0x0000002012007836 */ /* 0x040fe20000000000 */
[----:B------:R-:W-:Y:S01]  /*e5b0*/  ULDC UR4, c[0x0][0x3f4] ;  /* 0x0000fd0000047ab9 */ /* 0x000fe20000000800 */
[C---:B------:R-:W-:Y:S01]  /*e5c0*/  VIADD R3, R18.reuse, 0x40 ;  /* 0x0000004012037836 */ /* 0x040fe20000000000 */
[----:B------:R-:W-:Y:S01]  /*e5d0*/  ISETP.GE.AND P0, PT, R18, UR4, PT ;  /* 0x0000000412007c0c */ /* 0x000fe2000bf06270 */
[----:B------:R-:W-:Y:S01]  /*e5e0*/  IMAD.IADD R4, R22, 0x1, R206 ;  /* 0x0000000116047824 */ /* 0x000fe200078e02ce */
[----:B------:R-:W-:Y:S01]  /*e5f0*/  ISETP.GE.AND P1, PT, R0, UR4, PT ;  /* 0x0000000400007c0c */ /* 0x000fe2000bf26270 */
[----:B------:R-:W-:Y:S01]  /*e600*/  IMAD.IADD R0, R22, 0x1, R207 ;  /* 0x0000000116007824 */ /* 0x000fe200078e02cf */
[----:B------:R-:W-:Y:S02]  /*e610*/  ISETP.GE.AND P2, PT, R3, UR4, PT ;  /* 0x0000000403007c0c */ /* 0x000fe4000bf46270 */
[----:B------:R-:W-:Y:S02]  /*e620*/  CS2R R24, SRZ ;  /* 0x0000000000187805 */ /* 0x000fe4000001ff00 */
[----:B------:R-:W-:-:S02]  /*e630*/  SHF.R.S32.HI R5, RZ, 0x1f, R4 ;  /* 0x0000001fff057819 */ /* 0x000fc40000011404 */
[----:B------:R-:W-:Y:S02]  /*e640*/  CS2R R26, SRZ ;  /* 0x00000000001a7805 */ /* 0x000fe4000001ff00 */
[----:B------:R-:W-:-:S04]  /*e650*/  SHF.R.S32.HI R3, RZ, 0x1f, R0 ;  /* 0x0000001fff037819 */ /* 0x000fc80000011400 */
[----:B------:R-:W-:Y:S01]  /*e660*/  LEA.HI R3, R3, R0, RZ, 0x3 ;  /* 0x0000000003037211 */ /* 0x000fe200078f18ff */
[----:B------:R-:W-:Y:S01]  /*e670*/  @!P0 IMAD.WIDE R12, R18, 0x2, R20 ;  /* 0x00000002120c8825 */ /* 0x000fe200078e0214 */
[----:B------:R-:W-:Y:S02]  /*e680*/  LEA.HI R0, R5, R4, RZ, 0x3 ;  /* 0x0000000405007211 */ /* 0x000fe400078f18ff */
[----:B------:R-:W-:Y:S02]  /*e690*/  SHF.R.S32.HI R3, RZ, 0x3, R3 ;  /* 0x00000003ff037819 */ /* 0x000fe40000011403 */
[----:B------:R-:W-:Y:S01]  /*e6a0*/  SHF.R.S32.HI R0, RZ, 0x3, R0 ;  /* 0x00000003ff007819 */ /* 0x000fe20000011400 */
[----:B------:R0:W5:Y:S01]  /*e6b0*/  @!P0 LD.E.128 R24, desc[UR60][R12.64] ;  /* 0x0000003c0c188980 */ /* 0x000162000c101d00 */
[----:B------:R-:W-:Y:S01]  /*e6c0*/  CS2R R4, SRZ ;  /* 0x0000000000047805 */ /* 0x000fe2000001ff00 */
[----:B------:R-:W-:Y:S01]  /*e6d0*/  @!P1 IMAD.SHL.U32 R3, R3, 0x8, RZ ;  /* 0x0000000803039824 */ /* 0x000fe200078e00ff */
[----:B------:R-:W-:Y:S01]  /*e6e0*/  CS2R R6, SRZ ;  /* 0x0000000000067805 */ /* 0x000fe2000001ff00 */
[----:B------:R-:W-:Y:S01]  /*e6f0*/  @!P2 IMAD.SHL.U32 R45, R0, 0x8, RZ ;  /* 0x00000008002da824 */ /* 0x000fe200078e00ff */
[----:B------:R-:W-:Y:S01]  /*e700*/  CS2R R28, SRZ ;  /* 0x00000000001c7805 */ /* 0x000fe2000001ff00 */
[----:B------:R-:W-:Y:S01]  /*e710*/  @!P1 IMAD.WIDE R40, R3, 0x2, R20 ;  /* 0x0000000203289825 */ /* 0x000fe200078e0214 */
[----:B------:R-:W-:-:S02]  /*e720*/  CS2R R30, SRZ ;  /* 0x00000000001e7805 */ /* 0x000fc4000001ff00 */
[----:B------:R-:W-:Y:S02]  /*e730*/  CS2R R8, SRZ ;  /* 0x0000000000087805 */ /* 0x000fe4000001ff00 */
[----:B------:R-:W-:Y:S01]  /*e740*/  CS2R R10, SRZ ;  /* 0x00000000000a7805 */ /* 0x000fe2000001ff00 */
[----:B------:R-:W-:Y:S01]  /*e750*/  @!P2 IMAD.WIDE R42, R45, 0x2, R20 ;  /* 0x000000022d2aa825 */ /* 0x000fe200078e0214 */
[----:B------:R-:W-:Y:S02]  /*e760*/  CS2R R32, SRZ ;  /* 0x0000000000207805 */ /* 0x000fe4000001ff00 */
[----:B------:R-:W-:Y:S02]  /*e770*/  CS2R R34, SRZ ;  /* 0x0000000000227805 */ /* 0x000fe4000001ff00 */
[----:B0-----:R-:W-:Y:S01]  /*e780*/  CS2R R12, SRZ ;  /* 0x00000000000c7805 */ /* 0x001fe2000001ff00 */
[--C-:B------:R-:W-:Y:S01]  /*e790*/  @!P1 IMAD.WIDE R20, R3, 0x2, R38.reuse ;  /* 0x0000000203149825 */ /* 0x100fe200078e0226 */
[----:B------:R-:W-:Y:S01]  /*e7a0*/  CS2R R14, SRZ ;  /* 0x00000000000e7805 */ /* 0x000fe2000001ff00 */
[----:B------:R0:W5:Y:S02]  /*e7b0*/  @!P1 LD.E.128 R28, desc[UR60][R40.64] ;  /* 0x0000003c281c9980 */ /* 0x000164000c101d00 */
[----:B------:R-:W-:-:S02]  /*e7c0*/  @!P2 IMAD.WIDE R44, R45, 0x2, R38 ;  /* 0x000000022d2ca825 */ /* 0x000fc400078e0226 */
[----:B------:R0:W5:Y:S02]  /*e7d0*/  @!P1 LD.E.128 R8, desc[UR60][R20.64] ;  /* 0x0000003c14089980 */ /* 0x000164000c101d00 */
[----:B------:R-:W-:Y:S02]  /*e7e0*/  @!P0 IMAD.WIDE R38, R18, 0x2, R38 ;  /* 0x0000000212268825 */ /* 0x000fe400078e0226 */
[----:B------:R0:W5:Y:S04]  /*e7f0*/  @!P2 LD.E.128 R32, desc[UR60][R42.64] ;  /* 0x0000003c2a20a980 */ /* 0x000168000c101d00 */
[----:B------:R0:W5:Y:S04]  /*e800*/  @!P0 LD.E.128 R4, desc[UR60][R38.64] ;  /* 0x0000003c26048980 */ /* 0x000168000c101d00 */
[----:B------:R0:W5:Y:S02]  /*e810*/  @!P2 LD.E.128 R12, desc[UR60][R44.64] ;  /* 0x0000003c2c0ca980 */ /* 0x000164000c101d00 */
.L_x_3797:
[----:B------:R-:W-:Y:S05]  /*e820*/  BSYNC B1 ;  /* 0x0000000000017941 */ /* 0x000fea0003800000 */
.L_x_3796:
[C---:B0-----:R-:W-:Y:S01]  /*e830*/  LEA.HI R20, R227.reuse, R227, RZ, 0x1 ;  /* 0x000000e3e3147211 */ /* 0x041fe200078f08ff */
[--C-:B-----5:R-:W-:Y:S01]  /*e840*/  IMAD.MOV.U32 R39, RZ, RZ, R5.reuse ;  /* 0x000000ffff277224 */ /* 0x120fe200078e0005 */
[----:B------:R-:W-:Y:S01]  /*e850*/  SHF.R.U64 R55, R4, 0x10, R5 ;  /* 0x0000001004377819 */ /* 0x000fe20000001205 */
[----:B------:R-:W-:Y:S01]  /*e860*/  IMAD.MOV.U32 R3, RZ, RZ, R25 ;  /* 0x000000ffff037224 */ /* 0x000fe200078e0019 */
[----:B------:R-:W-:Y:S01]  /*e870*/  LOP3.LUT R20, R20, 0xfffffffe, RZ, 0xc0, !PT ;  /* 0xfffffffe14147812 */ /* 0x000fe200078ec0ff */
[----:B------:R-:W-:Y:S01]  /*e880*/  IMAD.MOV.U32 R43, RZ, RZ, R31 ;  /* 0x000000ffff2b7224 */ /* 0x000fe200078e001f */
[----:B------:R-:W-:Y:S01]  /*e890*/  SHF.R.U32.HI R54, RZ, 0x10, R5 ;  /* 0x00000010ff367819 */ /* 0x000fe20000011605 */
[----:B------:R-:W-:Y:S01]  /*e8a0*/  IMAD.MOV.U32 R0, RZ, RZ, R24 ;  /* 0x000000ffff007224 */ /* 0x000fe200078e0018 */
[--C-:B------:R-:W-:Y:S01]  /*e8b0*/  SHF.R.U64 R67, R24, 0x10, R25.reuse ;  /* 0x0000001018437819 */ /* 0x100fe20000001219 */
[----:B------:R-:W-:Y:S01]  /*e8c0*/  IMAD.IADD R20, R227, 0x1, -R20 ;  /* 0x00000001e3147824 */ /* 0x000fe200078e0a14 */
[----:B------:R-:W-:Y:S01]  /*e8d0*/  SHF.R.U32.HI R66, RZ, 0x10, R25 ;  /* 0x00000010ff427819 */ /* 0x000fe20000011619 */
[--C-:B------:R-:W-:Y:S01]  /*e8e0*/  IMAD.MOV.U32 R25, RZ, RZ, R27.reuse ;  /* 0x000000ffff197224 */ /* 0x100fe200078e001b */
[----:B------:R-:W-:Y:S01]  /*e8f0*/  SHF.R.U64 R65, R26, 0x10, R27 ;  /* 0x000000101a417819 */ /* 0x000fe2000000121b */
[----:B------:R-:W-:Y:S01]  /*e900*/  IMAD.MOV.U32 R48, RZ, RZ, R35 ;  /* 0x000000ffff307224 */ /* 0x000fe200078e0023 */
[----:B------:R-:W-:Y:S01]  /*e910*/  SHF.L.U32 R5, R20, 0x1f, RZ ;  /* 0x0000001f14057819 */ /* 0x000fe200000006ff */
[----:B------:R-:W-:Y:S01]  /*e920*/  IMAD.MOV.U32 R24, RZ, RZ, R26 ;  /* 0x000000ffff187224 */ /* 0x000fe200078e001a */
[----:B------:R-:W-:Y:S01]  /*e930*/  SHF.R.U32.HI R64, RZ, 0x10, R27 ;  /* 0x00000010ff407819 */ /* 0x000fe2000001161b */
[--C-:B------:R-:W-:Y:S01]  /*e940*/  IMAD.MOV.U32 R27, RZ, RZ, R29.reuse ;  /* 0x000000ffff1b7224 */ /* 0x100fe200078e001d */
[----:B------:R-:W0:Y:S01]  /*e950*/  SYNCS.PHASECHK.TRANS64.TRYWAIT P0, [R16+URZ+0x36800], R5 ;  /* 0x03680005100075a7 */ /* 0x000e22000800017f */
[----:B------:R-:W-:Y:S01]  /*e960*/  SHF.R.U32.HI R62, RZ, 0x10, R29 ;  /* 0x00000010ff3e7819 */ /* 0x000fe2000001161d */
[----:B------:R-:W-:Y:S01]  /*e970*/  IMAD.MOV.U32 R26, RZ, RZ, R28 ;  /* 0x000000ffff1a7224 */ /* 0x000fe200078e001c */
[----:B------:R-:W-:Y:S01]  /*e980*/  SHF.R.U32.HI R60, RZ, 0x10, R31 ;  /* 0x00000010ff3c7819 */ /* 0x000fe2000001161f */
[----:B------:R-:W-:Y:S01]  /*e990*/  IMAD.MOV.U32 R42, RZ, RZ, R30 ;  /* 0x000000ffff2a7224 */ /* 0x000fe200078e001e */
[--C-:B------:R-:W-:Y:S01]  /*e9a0*/  SHF.R.U64 R56, R34, 0x10, R35.reuse ;  /* 0x0000001022387819 */ /* 0x100fe20000001223 */
[----:B------:R-:W-:Y:S01]  /*e9b0*/  IMAD.MOV.U32 R44, RZ, RZ, R32 ;  /* 0x000000ffff2c7224 */ /* 0x000fe200078e0020 */
[----:B------:R-:W-:Y:S01]  /*e9c0*/  SHF.R.U32.HI R57, RZ, 0x10, R35 ;  /* 0x00000010ff397819 */ /* 0x000fe20000011623 */
[----:B------:R-:W-:Y:S01]  /*e9d0*/  IMAD.MOV.U32 R45, RZ, RZ, R33 ;  /* 0x000000ffff2d7224 */ /* 0x000fe200078e0021 */
[----:B------:R-:W-:Y:S01]  /*e9e0*/  PRMT R35, R25, 0x5410, R64 ;  /* 0x0000541019237816 */ /* 0x000fe20000000040 */
[----:B------:R-:W-:Y:S01]  /*e9f0*/  IMAD.MOV.U32 R47, RZ, RZ, R34 ;  /* 0x000000ffff2f7224 */ /* 0x000fe200078e0022 */
[----:B------:R-:W-:Y:S01]  /*ea00*/  SHF.R.U64 R63, R28, 0x10, R29 ;  /* 0x000000101c3f7819 */ /* 0x000fe2000000121d */
[----:B------:R-:W-:Y:S01]  /*ea10*/  IMAD.MOV.U32 R38, RZ, RZ, R4 ;  /* 0x000000ffff267224 */ /* 0x000fe200078e0004 */
[----:B------:R-:W-:Y:S01]  /*ea20*/  SHF.R.U64 R61, R30, 0x10, R31 ;  /* 0x000000101e3d7819 */ /* 0x000fe2000000121f */
[----:B------:R-:W-:Y:S01]  /*ea30*/  IMAD.MOV.U32 R40, RZ, RZ, R6 ;  /* 0x000000ffff287224 */ /* 0x000fe200078e0006 */
[----:B------:R-:W-:Y:S01]  /*ea40*/  PRMT R25, R27, 0x5410, R62 ;  /* 0x000054101b197816 */ /* 0x000fe2000000003e */
[----:B------:R-:W-:Y:S01]  /*ea50*/  IMAD.MOV.U32 R41, RZ, RZ, R7 ;  /* 0x000000ffff297224 */ /* 0x000fe200078e0007 */
[----:B------:R-:W-:Y:S01]  /*ea60*/  SHF.R.U64 R49, R10, 0x10, R11 ;  /* 0x000000100a317819 */ /* 0x000fe2000000120b */
[----:B------:R-:W-:Y:S01]  /*ea70*/  IMAD.MOV.U32 R28, RZ, RZ, R8 ;  /* 0x000000ffff1c7224 */ /* 0x000fe200078e0008 */
[----:B------:R-:W-:Y:S01]  /*ea80*/  PRMT R27, R43, 0x5410, R60 ;  /* 0x000054102b1b7816 */ /* 0x000fe2000000003c */
[----:B------:R-:W-:Y:S01]  /*ea90*/  IMAD.MOV.U32 R29, RZ, RZ, R9 ;  /* 0x000000ffff1d7224 */ /* 0x000fe200078e0009 */
[--C-:B------:R-:W-:Y:S01]  /*eaa0*/  SHF.R.U64 R59, R32, 0x10, R33.reuse ;  /* 0x00000010203b7819 */ /* 0x100fe20000001221 */
[----:B------:R-:W-:Y:S01]  /*eab0*/  IMAD.MOV.U32 R30, RZ, RZ, R10 ;  /* 0x000000ffff1e7224 */ /* 0x000fe200078e000a */
[----:B------:R-:W-:Y:S01]  /*eac0*/  SHF.R.U32.HI R58, RZ, 0x10, R33 ;  /* 0x00000010ff3a7819 */ /* 0x000fe20000011621 */
[----:B------:R-:W-:Y:S01]  /*ead0*/  IMAD.MOV.U32 R31, RZ, RZ, R11 ;  /* 0x000000ffff1f7224 */ /* 0x000fe200078e000b */
[--C-:B------:R-:W-:Y:S01]  /*eae0*/  SHF.R.U64 R53, R6, 0x10, R7.reuse ;  /* 0x0000001006357819 */ /* 0x100fe20000001207 */
[----:B------:R-:W-:Y:S01]  /*eaf0*/  BSSY B1, `(.L_x_3798) ;  /* 0x0000021000017945 */ /* 0x000fe20003800000 */
        /* <DEDUP_REMOVED lines=8> */
[----:B------:R-:W-:-:S02]  /*eb80*/  VIMNMX R43, R46, 0x80, PT ;  /* 0x000000802e2b7848 */ /* 0x000fc40003fe0100 */
[----:B------:R-:W-:Y:S02]  /*eb90*/  PRMT R34, R24, 0x5410, R65 ;  /* 0x0000541018227816 */ /* 0x000fe40000000041 */
[--C-:B------:R-:W-:Y:S02]  /*eba0*/  SHF.R.U64 R11, R12, 0x10, R13.reuse ;  /* 0x000000100c0b7819 */ /* 0x100fe4000000120d */
[----:B------:R-:W-:Y:S02]  /*ebb0*/  SHF.R.U32.HI R9, RZ, 0x10, R13 ;  /* 0x00000010ff097819 */ /* 0x000fe4000001160d */
[----:B------:R-:W-:Y:S02]  /*ebc0*/  PRMT R32, R0, 0x5410, R67 ;  /* 0x0000541000207816 */ /* 0x000fe40000000043 */
[----:B------:R-:W-:Y:S02]  /*ebd0*/  PRMT R33, R3, 0x5410, R66 ;  /* 0x0000541003217816 */ /* 0x000fe40000000042 */
[----:B------:R-:W-:-:S02]  /*ebe0*/  PRMT R24, R26, 0x5410, R63 ;  /* 0x000054101a187816 */ /* 0x000fc4000000003f */
[--C-:B------:R-:W-:Y:S02]  /*ebf0*/  SHF.R.U64 R7, R14, 0x10, R15.reuse ;  /* 0x000000100e077819 */ /* 0x100fe4000000120f */
[----:B------:R-:W-:Y:S02]  /*ec00*/  SHF.R.U32.HI R8, RZ, 0x10, R15 ;  /* 0x00000010ff087819 */ /* 0x000fe4000001160f */
[----:B------:R-:W-:Y:S02]  /*ec10*/  PRMT R26, R42, 0x5410, R61 ;  /* 0x000054102a1a7816 */ /* 0x000fe4000000003d */
[----:B------:R-:W-:Y:S02]  /*ec20*/  PRMT R0, R44, 0x5410, R59 ;  /* 0x000054102c007816 */ /* 0x000fe4000000003b */
[----:B------:R-:W-:Y:S02]  /*ec30*/  PRMT R3, R45, 0x5410, R58 ;  /* 0x000054102d037816 */ /* 0x000fe4000000003a */
[----:B------:R-:W-:-:S02]  /*ec40*/  PRMT R12, R47, 0x5410, R56 ;  /* 0x000054102f0c7816 */ /* 0x000fc40000000038 */
[----:B------:R-:W-:Y:S02]  /*ec50*/  PRMT R13, R48, 0x5410, R57 ;  /* 0x00005410300d7816 */ /* 0x000fe40000000039 */
[----:B------:R-:W-:Y:S02]  /*ec60*/  PRMT R38, R38, 0x5410, R55 ;  /* 0x0000541026267816 */ /* 0x000fe40000000037 */
[----:B------:R-:W-:Y:S02]  /*ec70*/  ISETP.GE.AND P1, PT, R204, R43, PT ;  /* 0x0000002bcc00720c */ /* 0x000fe40003f26270 */
[----:B------:R-:W-:Y:S02]  /*ec80*/  PRMT R39, R39, 0x5410, R54 ;  /* 0x0000541027277816 */ /* 0x000fe40000000036 */
[----:B------:R-:W-:Y:S02]  /*ec90*/  PRMT R40, R40, 0x5410, R53 ;  /* 0x0000541028287816 */ /* 0x000fe40000000035 */
[----:B------:R-:W-:-:S02]  /*eca0*/  PRMT R41, R41, 0x5410, R52 ;  /* 0x0000541029297816 */ /* 0x000fc40000000034 */
[----:B------:R-:W-:Y:S02]  /*ecb0*/  PRMT R28, R28, 0x5410, R51 ;  /* 0x000054101c1c7816 */ /* 0x000fe40000000033 */
[----:B------:R-:W-:Y:S02]  /*ecc0*/  PRMT R29, R29, 0x5410, R50 ;  /* 0x000054101d1d7816 */ /* 0x000fe40000000032 */
[----:B------:R-:W-:Y:S02]  /*ecd0*/  PRMT R30, R30, 0x5410, R49 ;  /* 0x000054101e1e7816 */ /* 0x000fe40000000031 */
[----:B------:R-:W-:Y:S01]  /*ece0*/  PRMT R31, R31, 0x5410, R10 ;  /* 0x000054101f1f7816 */ /* 0x000fe2000000000a */
[----:B0-----:R-:W-:Y:S06]  /*ecf0*/  @!P0 BRA `(.L_x_3799) ;  /* 0x000001a000ec8947 */ /* 0x001fec0003800000 */
.L_x_4042:
[----:B------:R-:W-:Y:S05]  /*ed00*/  BSYNC B1 ;  /* 0x0000000000017941 */ /* 0x000fea0003800000 */
.L_x_3798:
[----:B------:R-:W-:Y:S01]  /*ed10*/  BSSY B1, `(.L_x_3800) ;  /* 0x0000132000017945 */ /* 0x000fe20003800000 */
[----:B------:R-:W-:Y:S02]  /*ed20*/  PRMT R14, R4, 0x5410, R11 ;  /* 0x00005410040e7816 */ /* 0x000fe4000000000b */
[----:B------:R-:W-:Y:S02]  /*ed30*/  PRMT R15, R6, 0x5410, R9 ;  /* 0x00005410060f7816 */ /* 0x000fe40000000009 */
[----:B------:R-:W-:Y:S02]  /*ed40*/  PRMT R20, R20, 0x5410, R7 ;  /* 0x0000541014147816 */ /* 0x000fe40000000007 */
[----:B------:R-:W-:Y:S01]  /*ed50*/  PRMT R21, R21, 0x5410, R8 ;  /* 0x0000541015157816 */ /* 0x000fe20000000008 */
[----:B------:R-:W-:Y:S06]  /*ed60*/  @P1 BRA `(.L_x_3801) ;  /* 0x0000001000b01947 */ /* 0x000fec0003800000 */
[----:B------:R-:W1:Y:S01]  /*ed70*/  LDC R45, c[0x0][0x3f4] ;  /* 0x0000fd00ff2d7b82 */ /* 0x000e620000000800 */
[C---:B------:R-:W-:Y:S01]  /*ed80*/  VIADD R4, R18.reuse, 0x20 ;  /* 0x0000002012047836 */ /* 0x040fe20000000000 */
[----:B------:R-:W-:Y:S01]  /*ed90*/  BSSY B2, `(.L_x_3802) ;  /* 0x0000063000027945 */ /* 0x000fe20003800000 */
[C---:B------:R-:W-:Y:S01]  /*eda0*/  VIADD R6, R18.reuse, 0x40 ;  /* 0x0000004012067836 */ /* 0x040fe20000000000 */
[-C--:B-1----:R-:W-:Y:S02]  /*edb0*/  ISETP.GE.AND P0, PT, R18, R45.reuse, PT ;  /* 0x0000002d1200720c */ /* 0x082fe40003f06270 */
[-C--:B------:R-:W-:Y:S02]  /*edc0*/  ISETP.GE.AND P1, PT, R4, R45.reuse, PT ;  /* 0x0000002d0400720c */ /* 0x080fe40003f26270 */
[----:B------:R-:W-:-:S09]  /*edd0*/  ISETP.GE.AND P2, PT, R6, R45, PT ;  /* 0x0000002d0600720c */ /* 0x000fd20003f46270 */
[----:B------:R-:W-:Y:S05]  /*ede0*/  @P0 BRA `(.L_x_3803) ;  /* 0x0000000400740947 */ /* 0x000fea0003800000 */
[----:B------:R-:W-:Y:S01]  /*edf0*/  LEA.HI R4, R36, R37, RZ, 0x2 ;  /* 0x0000002524047211 */ /* 0x000fe200078f10ff */
[----:B------:R-:W-:Y:S01]  /*ee00*/  IMAD.U32 R55, R38, 0x10000, RZ ;  /* 0x0001000026377824 */ /* 0x000fe200078e00ff */
[----:B0-----:R-:W-:Y:S01]  /*ee10*/  LOP3.LUT R5, R213, 0x38, R18, 0xf8, !PT ;  /* 0x00000038d5057812 */ /* 0x001fe200078ef812 */
[----:B------:R-:W-:Y:S01]  /*ee20*/  IMAD.U32 R53, R32, 0x10000, RZ ;  /* 0x0001000020357824 */ /* 0x000fe200078e00ff */
[----:B------:R-:W-:Y:S02]  /*ee30*/  LOP3.LUT R4, R4, 0xfffffffc, RZ, 0xc0, !PT ;  /* 0xfffffffc04047812 */ /* 0x000fe400078ec0ff */
[----:B------:R-:W-:-:S03]  /*ee40*/  LOP3.LUT R57, R38, 0xffff0000, RZ, 0xc0, !PT ;  /* 0xffff000026397812 */ /* 0x000fc600078ec0ff */
[----:B------:R-:W-:-:S05]  /*ee50*/  IMAD.IADD R4, R37, 0x1, -R4 ;  /* 0x0000000125047824 */ /* 0x000fca00078e0a04 */
[----:B------:R-:W-:Y:S02]  /*ee60*/  LEA.HI R6, R45, R4, RZ, 0x1d ;  /* 0x000000042d067211 */ /* 0x000fe400078fe8ff */
[----:B------:R-:W-:Y:S02]  /*ee70*/  LOP3.LUT R4, R5, R214, RZ, 0x3c, !PT ;  /* 0x000000d605047212 */ /* 0x000fe400078e3cff */
[----:B------:R-:W-:Y:S01]  /*ee80*/  SHF.R.S32.HI R7, RZ, 0x1f, R6 ;  /* 0x0000001fff077819 */ /* 0x000fe20000011406 */
[----:B------:R-:W-:Y:S02]  /*ee90*/  IMAD.SHL.U32 R8, R6, 0x8, RZ ;  /* 0x0000000806087824 */ /* 0x000fe400078e00ff */
[----:B------:R-:W-:Y:S01]  /*eea0*/  IMAD.IADD R5, R215, 0x1, R4 ;  /* 0x00000001d7057824 */ /* 0x000fe200078e0204 */
[----:B------:R-:W-:Y:S02]  /*eeb0*/  LEA.HI R6, R7, R6, RZ, 0x3 ;  /* 0x0000000607067211 */ /* 0x000fe400078f18ff */
[----:B------:R-:W-:Y:S01]  /*eec0*/  LOP3.LUT R7, R213, 0x38, R8, 0xf8, !PT ;  /* 0x00000038d5077812 */ /* 0x000fe200078ef808 */
[----:B------:R-:W-:-:S02]  /*eed0*/  IMAD R60, R5, 0x2, R16 ;  /* 0x00000002053c7824 */ /* 0x000fc400078e0210 */
[----:B------:R-:W-:Y:S01]  /*eee0*/  IMAD.SHL.U32 R6, R6, 0x400, RZ ;  /* 0x0000040006067824 */ /* 0x000fe200078e00ff */
[----:B------:R-:W-:-:S04]  /*eef0*/  LOP3.LUT R7, R7, R214, RZ, 0x3c, !PT ;  /* 0x000000d607077212 */ /* 0x000fc800078e3cff */
[----:B------:R-:W-:-:S04]  /*ef00*/  LOP3.LUT R6, R6, 0x7fffe000, RZ, 0xc0, !PT ;  /* 0x7fffe00006067812 */ /* 0x000fc800078ec0ff */
[----:B------:R-:W-:Y:S02]  /*ef10*/  IADD3 R9, R7, R6, R215 ;  /* 0x0000000607097210 */ /* 0x000fe40007ffe0d7 */
[----:B------:R-:W0:Y:S03]  /*ef20*/  LDS.128 R4, [R60+0x15400] ;  /* 0x015400003c047984 */ /* 0x000e260000000c00 */
        /* <DEDUP_REMOVED lines=30> */
[----:B------:R-:W-:Y:S01]  /*f110*/  FFMA.FTZ R56, R44, R42, -R53 ;  /* 0x0000002a2c387223 */ /* 0x000fe20000010835 */
[----:B------:R-:W-:Y:S02]  /*f120*/  IMAD.U32 R49, R34, 0x10000, RZ ;  /* 0x0001000022317824 */ /* 0x000fe400078e00ff */
        /* <DEDUP_REMOVED lines=12> */
[----:B------:R-:W-:Y:S01]  /*f1f0*/  FFMA.FTZ R67, R46, R55, R67 ;  /* 0x000000372e437223 */ /* 0x000fe20000010043 */
[C---:B------:R-:W-:Y:S01]  /*f200*/  FFMA.FTZ R46, R6.reuse, R57, R10 ;  /* 0x00000039062e7223 */ /* 0x040fe2000001000a */
[-C--:B------:R-:W-:Y:S01]  /*f210*/  FFMA.FTZ R48, R47, R4.reuse, -R8 ;  /* 0x000000042f307223 */ /* 0x080fe20000010808 */
[----:B------:R-:W-:Y:S01]  /*f220*/  LOP3.LUT R11, R11, 0xffff0000, RZ, 0xc0, !PT ;  /* 0xffff00000b0b7812 */ /* 0x000fe200078ec0ff */
[----:B------:R-:W-:Y:S01]  /*f230*/  FFMA.FTZ R44, R6, R53, -R49 ;  /* 0x00000035062c7223 */ /* 0x000fe20000010831 */
        /* <DEDUP_REMOVED lines=20> */
[----:B------:R1:W-:Y:S01]  /*f380*/  STS.128 [R60+0x15400], R4 ;  /* 0x015400043c007388 */ /* 0x0003e20000000c00 */
[----:B------:R-:W-:Y:S02]  /*f390*/  F2FP.BF16.F32.PACK_AB R9, R42, R63 ;  /* 0x0000003f2a09723e */ /* 0x000fe400000010ff */
[----:B------:R-:W-:-:S05]  /*f3a0*/  F2FP.BF16.F32.PACK_AB R11, R49, R50 ;  /* 0x00000032310b723e */ /* 0x000fca00000010ff */
[----:B------:R1:W-:Y:S02]  /*f3b0*/  STS.128 [R62+0x15400], R8 ;  /* 0x015400083e007388 */ /* 0x0003e40000000c00 */
.L_x_3803:
[----:B------:R-:W-:Y:S05]  /*f3c0*/  BSYNC B2 ;  /* 0x0000000000027941 */ /* 0x000fea0003800000 */
.L_x_3802:
[----:B------:R-:W-:Y:S04]  /*f3d0*/  BSSY B2, `(.L_x_3804) ;  /* 0x0000063000027945 */ /* 0x000fe80003800000 */
[----:B------:R-:W-:Y:S05]  /*f3e0*/  @P1 BRA `(.L_x_3805) ;  /* 0x0000000400841947 */ /* 0x000fea0003800000 */
[----:B-1----:R-:W-:Y:S01]  /*f3f0*/  IMAD.IADD R4, R22, 0x1, R207 ;  /* 0x0000000116047824 */ /* 0x002fe200078e02cf */
[C---:B------:R-:W-:Y:S01]  /*f400*/  LOP3.LUT R55, R28.reuse, 0xffff0000, RZ, 0xc0, !PT ;  /* 0xffff00001c377812 */ /* 0x040fe200078ec0ff */
[----:B------:R-:W-:Y:S02]  /*f410*/  IMAD.U32 R54, R28, 0x10000, RZ ;  /* 0x000100001c367824 */ /* 0x000fe400078e00ff */
[----:B------:R-:W-:Y:S01]  /*f420*/  IMAD.U32 R53, R24, 0x10000, RZ ;  /* 0x0001000018357824 */ /* 0x000fe200078e00ff */
[----:B0-----:R-:W-:Y:S01]  /*f430*/  SHF.R.S32.HI R5, RZ, 0x1f, R4 ;  /* 0x0000001fff057819 */ /* 0x001fe20000011404 */
[----:B------:R-:W-:-:S03]  /*f440*/  IMAD.U32 R56, R30, 0x10000, RZ ;  /* 0x000100001e387824 */ /* 0x000fc600078e00ff */
[CC--:B------:R-:W-:Y:S02]  /*f450*/  LEA.HI R6, R5.reuse, R4.reuse, RZ, 0x3 ;  /* 0x0000000405067211 */ /* 0x0c0fe400078f18ff */
[----:B------:R-:W-:Y:S02]  /*f460*/  LEA.HI R5, R5, R4, RZ, 0x6 ;  /* 0x0000000405057211 */ /* 0x000fe400078f30ff */
[--C-:B------:R-:W-:Y:S02]  /*f470*/  SHF.R.S32.HI R8, RZ, 0x3, R6.reuse ;  /* 0x00000003ff087819 */ /* 0x100fe40000011406 */
[----:B------:R-:W-:Y:S02]  /*f480*/  LOP3.LUT R7, R213, 0x38, R6, 0xf8, !PT ;  /* 0x00000038d5077812 */ /* 0x000fe400078ef806 */
[----:B------:R-:W-:Y:S01]  /*f490*/  LEA.HI R4, R45, R8, RZ, 0x1d ;  /* 0x000000082d047211 */ /* 0x000fe200078fe8ff */
[----:B------:R-:W-:Y:S01]  /*f4a0*/  IMAD.SHL.U32 R8, R5, 0x80, RZ ;  /* 0x0000008005087824 */ /* 0x000fe200078e00ff */
[----:B------:R-:W-:-:S02]  /*f4b0*/  LOP3.LUT R7, R7, R214, RZ, 0x3c, !PT ;  /* 0x000000d607077212 */ /* 0x000fc400078e3cff */
[----:B------:R-:W-:Y:S01]  /*f4c0*/  SHF.R.S32.HI R5, RZ, 0x1f, R4 ;  /* 0x0000001fff057819 */ /* 0x000fe20000011404 */
[----:B------:R-:W-:Y:S01]  /*f4d0*/  IMAD.SHL.U32 R6, R4, 0x8, RZ ;  /* 0x0000000804067824 */ /* 0x000fe200078e00ff */
[----:B------:R-:W-:Y:S02]  /*f4e0*/  LOP3.LUT R8, R8, 0xffffe000, RZ, 0xc0, !PT ;  /* 0xffffe00008087812 */ /* 0x000fe400078ec0ff */
[----:B------:R-:W-:Y:S02]  /*f4f0*/  LEA.HI R4, R5, R4, RZ, 0x3 ;  /* 0x0000000405047211 */ /* 0x000fe400078f18ff */
[----:B------:R-:W-:Y:S02]  /*f500*/  LOP3.LUT R5, R213, 0x38, R6, 0xf8, !PT ;  /* 0x00000038d5057812 */ /* 0x000fe400078ef806 */
[----:B------:R-:W-:Y:S01]  /*f510*/  IADD3 R8, R7, R8, R215 ;  /* 0x0000000807087210 */ /* 0x000fe20007ffe0d7 */
[----:B------:R-:W-:Y:S01]  /*f520*/  IMAD.SHL.U32 R4, R4, 0x400, RZ ;  /* 0x0000040004047824 */ /* 0x000fe200078e00ff */
[----:B------:R-:W-:-:S03]  /*f530*/  LOP3.LUT R5, R5, R214, RZ, 0x3c, !PT ;  /* 0x000000d605057212 */ /* 0x000fc600078e3cff */
[----:B------:R-:W-:Y:S01]  /*f540*/  IMAD R62, R8, 0x2, R229 ;  /* 0x00000002083e7824 */ /* 0x000fe200078e02e5 */
[----:B------:R-:W-:-:S04]  /*f550*/  LOP3.LUT R4, R4, 0x7fffe000, RZ, 0xc0, !PT ;  /* 0x7fffe00004047812 */ /* 0x000fc800078ec0ff */
[----:B------:R-:W-:Y:S02]  /*f560*/  IADD3 R9, R5, R4, R215 ;  /* 0x0000000405097210 */ /* 0x000fe40007ffe0d7 */
[----:B------:R-:W0:Y:S03]  /*f570*/  LDS.128 R4, [R62] ;  /* 0x000000003e047984 */ /* 0x000e260000000c00 */
        /* <DEDUP_REMOVED lines=16> */
[----:B------:R-:W-:Y:S01]  /*f680*/  LOP3.LUT R49, R24, 0xffff0000, RZ, 0xc0, !PT ;  /* 0xffff000018317812 */ /* 0x000fe200078ec0ff */
[----:B------:R-:W-:-:S02]  /*f690*/  IMAD.U32 R50, R9, 0x10000, RZ ;  /* 0x0001000009327824 */ /* 0x000fc400078e00ff */
[C---:B------:R-:W-:Y:S01]  /*f6a0*/  FFMA.FTZ R57, R44.reuse, R53, -R57 ;  /* 0x000000352c397223 */ /* 0x040fe20000010839 */
[----:B------:R-:W-:Y:S01]  /*f6b0*/  FFMA.FTZ R59, R44, R54, R59 ;  /* 0x000000362c3b7223 */ /* 0x000fe2000001003b */
[----:B------:R-:W-:Y:S01]  /*f6c0*/  FMUL.FTZ R53, R8, R55 ;  /* 0x0000003708357220 */ /* 0x000fe20000410000 */
[----:B------:R-:W-:Y:S02]  /*f6d0*/  IMAD.U32 R44, R26, 0x10000, RZ ;  /* 0x000100001a2c7824 */ /* 0x000fe400078e00ff */
[-C--:B------:R-:W-:Y:S01]  /*f6e0*/  FMUL.FTZ R61, R8, R49.reuse ;  /* 0x00000031083d7220 */ /* 0x080fe20000410000 */
[C---:B------:R-:W-:Y:S01]  /*f6f0*/  FMUL.FTZ R8, R51.reuse, R56 ;  /* 0x0000003833087220 */ /* 0x040fe20000410000 */
[----:B------:R-:W-:Y:S01]  /*f700*/  FFMA.FTZ R54, R4, R49, -R53 ;  /* 0x0000003104367223 */ /* 0x000fe20000010835 */
[----:B------:R-:W-:Y:S01]  /*f710*/  FMUL.FTZ R51, R51, R44 ;  /* 0x0000002c33337220 */ /* 0x000fe20000410000 */
[----:B------:R-:W-:Y:S01]  /*f720*/  LOP3.LUT R53, R30, 0xffff0000, RZ, 0xc0, !PT ;  /* 0xffff00001e357812 */ /* 0x000fe200078ec0ff */
[----:B------:R-:W-:Y:S01]  /*f730*/  FFMA.FTZ R58, R4, R55, R61 ;  /* 0x00000037043a7223 */ /* 0x000fe2000001003d */
[----:B------:R-:W-:Y:S01]  /*f740*/  LOP3.LUT R49, R26, 0xffff0000, RZ, 0xc0, !PT ;  /* 0xffff00001a317812 */ /* 0x000fe200078ec0ff */
[C---:B------:R-:W-:Y:S01]  /*f750*/  FFMA.FTZ R56, R47.reuse, R56, R51 ;  /* 0x000000382f387223 */ /* 0x040fe20000010033 */
[----:B------:R-:W-:Y:S01]  /*f760*/  FFMA.FTZ R60, R47, R44, -R8 ;  /* 0x0000002c2f3c7223 */ /* 0x000fe20000010808 */
[----:B------:R-:W-:-:S02]  /*f770*/  IMAD.U32 R51, R29, 0x10000, RZ ;  /* 0x000100001d337824 */ /* 0x000fc400078e00ff */
[C---:B------:R-:W-:Y:S01]  /*f780*/  FMUL.FTZ R55, R10.reuse, R53 ;  /* 0x000000350a377220 */ /* 0x040fe20000410000 */
[----:B------:R-:W-:Y:S02]  /*f790*/  IMAD.U32 R47, R25, 0x10000, RZ ;  /* 0x00010000192f7824 */ /* 0x000fe400078e00ff */
[----:B------:R-:W-:Y:S01]  /*f7a0*/  FMUL.FTZ R65, R10, R49 ;  /* 0x000000310a417220 */ /* 0x000fe20000410000 */
[----:B------:R-:W-:Y:S02]  /*f7b0*/  IMAD.U32 R52, R11, 0x10000, RZ ;  /* 0x000100000b347824 */ /* 0x000fe400078e00ff */
[----:B------:R-:W-:Y:S01]  /*f7c0*/  FMUL.FTZ R61, R50, R51 ;  /* 0x00000033323d7220 */ /* 0x000fe20000410000 */
[----:B------:R-:W-:Y:S01]  /*f7d0*/  LOP3.LUT R9, R9, 0xffff0000, RZ, 0xc0, !PT ;  /* 0xffff000009097812 */ /* 0x000fe200078ec0ff */
[----:B------:R-:W-:Y:S01]  /*f7e0*/  FFMA.FTZ R63, R6, R49, -R55 ;  /* 0x00000031063f7223 */ /* 0x000fe20000010837 */
[----:B------:R-:W-:Y:S01]  /*f7f0*/  LOP3.LUT R11, R11, 0xffff0000, RZ, 0xc0, !PT ;  /* 0xffff00000b0b7812 */ /* 0x000fe200078ec0ff */
[----:B------:R-:W-:Y:S01]  /*f800*/  FMUL.FTZ R50, R50, R47 ;  /* 0x0000002f32327220 */ /* 0x000fe20000410000 */
[----:B------:R-:W-:Y:S01]  /*f810*/  FFMA.FTZ R65, R6, R53, R65 ;  /* 0x0000003506417223 */ /* 0x000fe20000010041 */
[----:B------:R-:W-:Y:S01]  /*f820*/  LOP3.LUT R8, R29, 0xffff0000, RZ, 0xc0, !PT ;  /* 0xffff00001d087812 */ /* 0x000fe200078ec0ff */
[C---:B------:R-:W-:Y:S01]  /*f830*/  IMAD.U32 R55, R31.reuse, 0x10000, RZ ;  /* 0x000100001f377824 */ /* 0x040fe200078e00ff */
[----:B------:R-:W-:Y:S01]  /*f840*/  LOP3.LUT R10, R31, 0xffff0000, RZ, 0xc0, !PT ;  /* 0xffff00001f0a7812 */ /* 0x000fe200078ec0ff */
[----:B------:R-:W-:Y:S01]  /*f850*/  IMAD.U32 R49, R27, 0x10000, RZ ;  /* 0x000100001b317824 */ /* 0x000fe200078e00ff */
[----:B------:R-:W-:Y:S01]  /*f860*/  LOP3.LUT R4, R25, 0xffff0000, RZ, 0xc0, !PT ;  /* 0xffff000019047812 */ /* 0x000fe200078ec0ff */
[C---:B------:R-:W-:Y:S01]  /*f870*/  FFMA.FTZ R61, R46.reuse, R47, -R61 ;  /* 0x0000002f2e3d7223 */ /* 0x040fe2000001083d */
[----:B------:R-:W-:Y:S01]  /*f880*/  LOP3.LUT R6, R27, 0xffff0000, RZ, 0xc0, !PT ;  /* 0xffff00001b067812 */ /* 0x000fe200078ec0ff */
[----:B------:R-:W-:Y:S01]  /*f890*/  FFMA.FTZ R50, R46, R51, R50 ;  /* 0x000000332e327223 */ /* 0x000fe20000010032 */
[C---:B------:R-:W-:Y:S01]  /*f8a0*/  FMUL.FTZ R53, R52.reuse, R55 ;  /* 0x0000003734357220 */ /* 0x040fe20000410000 */
[-C--:B------:R-:W-:Y:S01]  /*f8b0*/  FMUL.FTZ R47, R52, R49.reuse ;  /* 0x00000031342f7220 */ /* 0x080fe20000410000 */
[----:B------:R-:W-:Y:S01]  /*f8c0*/  FMUL.FTZ R44, R9, R8 ;  /* 0x00000008092c7220 */ /* 0x000fe20000410000 */
[----:B------:R-:W-:Y:S01]  /*f8d0*/  FMUL.FTZ R46, R11, R10 ;  /* 0x0000000a0b2e7220 */ /* 0x000fe20000410000 */
[----:B------:R-:W-:Y:S01]  /*f8e0*/  FMUL.FTZ R9, R9, R4 ;  /* 0x0000000409097220 */ /* 0x000fe20000410000 */
[----:B------:R-:W-:Y:S01]  /*f8f0*/  FMUL.FTZ R11, R11, R6 ;  /* 0x000000060b0b7220 */ /* 0x000fe20000410000 */
[C---:B------:R-:W-:Y:S01]  /*f900*/  FFMA.FTZ R53, R48.reuse, R49, -R53 ;  /* 0x0000003130357223 */ /* 0x040fe20000010835 */
        /* <DEDUP_REMOVED lines=15> */
.L_x_3805:
[----:B------:R-:W-:Y:S05]  /*fa00*/  BSYNC B2 ;  /* 0x0000000000027941 */ /* 0x000fea0003800000 */
.L_x_3804:
[----:B------:R-:W-:Y:S05]  /*fa10*/  @P2 BRA `(.L_x_3801) ;  /* 0x0000000400842947 */ /* 0x000fea0003800000 */
[----:B-12---:R-:W-:Y:S01]  /*fa20*/  IMAD.IADD R4, R22, 0x1, R206 ;  /* 0x0000000116047824 */ /* 0x006fe200078e02ce */
[C---:B------:R-:W-:Y:S01]  /*fa30*/  LOP3.LUT R57, R14.reuse, 0xffff0000, RZ, 0xc0, !PT ;  /* 0xffff00000e397812 */ /* 0x040fe200078ec0ff */
[----:B------:R-:W-:Y:S02]  /*fa40*/  IMAD.U32 R55, R14, 0x10000, RZ ;  /* 0x000100000e377824 */ /* 0x000fe400078e00ff */
[----:B------:R-:W-:Y:S01]  /*fa50*/  IMAD.U32 R53, R0, 0x10000, RZ ;  /* 0x0001000000357824 */ /* 0x000fe200078e00ff */
[----:B0-----:R-:W-:-:S04]  /*fa60*/  SHF.R.S32.HI R5, RZ, 0x1f, R4 ;  /* 0x0000001fff057819 */ /* 0x001fc80000011404 */
[CC--:B------:R-:W-:Y:S02]  /*fa70*/  LEA.HI R6, R5.reuse, R4.reuse, RZ, 0x3 ;  /* 0x0000000405067211 */ /* 0x0c0fe400078f18ff */
[----:B------:R-:W-:Y:S02]  /*fa80*/  LEA.HI R4, R5, R4, RZ, 0x6 ;  /* 0x0000000405047211 */ /* 0x000fe400078f30ff */
[--C-:B------:R-:W-:Y:S02]  /*fa90*/  SHF.R.S32.HI R8, RZ, 0x3, R6.reuse ;  /* 0x00000003ff087819 */ /* 0x100fe40000011406 */
[----:B------:R-:W-:Y:S01]  /*faa0*/  LOP3.LUT R5, R213, 0x38, R6, 0xf8, !PT ;  /* 0x00000038d5057812 */ /* 0x000fe200078ef806 */
[----:B------:R-:W-:Y:S01]  /*fab0*/  IMAD.SHL.U32 R4, R4, 0x80, RZ ;  /* 0x0000008004047824 */ /* 0x000fe200078e00ff */
[----:B------:R-:W-:Y:S02]  /*fac0*/  LEA.HI R45, R45, R8, RZ, 0x1d ;  /* 0x000000082d2d7211 */ /* 0x000fe400078fe8ff */
[----:B------:R-:W-:-:S02]  /*fad0*/  LOP3.LUT R5, R5, R214, RZ, 0x3c, !PT ;  /* 0x000000d605057212 */ /* 0x000fc400078e3cff */
[----:B------:R-:W-:Y:S02]  /*fae0*/  SHF.R.S32.HI R6, RZ, 0x1f, R45 ;  /* 0x0000001fff067819 */ /* 0x000fe4000001142d */
[----:B------:R-:W-:Y:S01]  /*faf0*/  LOP3.LUT R8, R4, 0xffffe000, RZ, 0xc0, !PT ;  /* 0xffffe00004087812 */ /* 0x000fe200078ec0ff */
[----:B------:R-:W-:Y:S01]  /*fb00*/  IMAD.SHL.U32 R4, R45, 0x8, RZ ;  /* 0x000000082d047824 */ /* 0x000fe200078e00ff */
[----:B------:R-:W-:Y:S02]  /*fb10*/  LEA.HI R6, R6, R45, RZ, 0x3 ;  /* 0x0000002d06067211 */ /* 0x000fe400078f18ff */
[----:B------:R-:W-:Y:S02]  /*fb20*/  IADD3 R8, R5, R8, R215 ;  /* 0x0000000805087210 */ /* 0x000fe40007ffe0d7 */
[----:B------:R-:W-:Y:S01]  /*fb30*/  LOP3.LUT R5, R213, 0x38, R4, 0xf8, !PT ;  /* 0x00000038d5057812 */ /* 0x000fe200078ef804 */
[----:B------:R-:W-:Y:S02]  /*fb40*/  IMAD.SHL.U32 R6, R6, 0x400, RZ ;  /* 0x0000040006067824 */ /* 0x000fe400078e00ff */
[----:B------:R-:W-:Y:S01]  /*fb50*/  IMAD R60, R8, 0x2, R229 ;  /* 0x00000002083c7824 */ /* 0x000fe200078e02e5 */
[----:B------:R-:W-:-:S02]  /*fb60*/  LOP3.LUT R5, R5, R214, RZ, 0x3c, !PT ;  /* 0x000000d605057212 */ /* 0x000fc400078e3cff */
        /* <DEDUP_REMOVED lines=23> */
[----:B------:R-:W-:Y:S02]  /*fce0*/  IMAD.U32 R59, R20, 0x10000, RZ ;  /* 0x00010000143b7824 */ /* 0x000fe400078e00ff */
[----:B------:R-:W-:Y:S01]  /*fcf0*/  FFMA.FTZ R52, R44, R55, R61 ;  /* 0x000000372c347223 */ /* 0x000fe2000001003d */
[----:B------:R-:W-:Y:S01]  /*fd00*/  IMAD.U32 R55, R12, 0x10000, RZ ;  /* 0x000100000c377824 */ /* 0x000fe200078e00ff */
[----:B------:R-:W-:Y:S01]  /*fd10*/  LOP3.LUT R61, R20, 0xffff0000, RZ, 0xc0, !PT ;  /* 0xffff0000143d7812 */ /* 0x000fe200078ec0ff */
[-C--:B------:R-:W-:Y:S01]  /*fd20*/  FMUL.FTZ R65, R8, R53.reuse ;  /* 0x0000003508417220 */ /* 0x080fe20000410000 */
[----:B------:R-:W-:Y:S01]  /*fd30*/  FFMA.FTZ R63, R4, R53, -R63 ;  /* 0x00000035043f7223 */ /* 0x000fe2000001083f */
[C---:B------:R-:W-:Y:S01]  /*fd40*/  FMUL.FTZ R53, R50.reuse, R59 ;  /* 0x0000003b32357220 */ /* 0x040fe20000410000 */
[----:B------:R-:W-:Y:S01]  /*fd50*/  FMUL.FTZ R50, R50, R55 ;  /* 0x0000003732327220 */ /* 0x000fe20000410000 */
[----:B------:R-:W-:Y:S01]  /*fd60*/  FFMA.FTZ R65, R4, R57, R65 ;  /* 0x0000003904417223 */ /* 0x000fe20000010041 */
[----:B------:R-:W-:Y:S01]  /*fd70*/  FMUL.FTZ R57, R10, R61 ;  /* 0x0000003d0a397220 */ /* 0x000fe20000410000 */
[----:B------:R-:W-:Y:S01]  /*fd80*/  FFMA.FTZ R55, R46, R55, -R53 ;  /* 0x000000372e377223 */ /* 0x000fe20000010835 */
[----:B------:R-:W-:Y:S01]  /*fd90*/  LOP3.LUT R53, R12, 0xffff0000, RZ, 0xc0, !PT ;  /* 0xffff00000c357812 */ /* 0x000fe200078ec0ff */
[----:B------:R-:W-:-:S02]  /*fda0*/  IMAD.U32 R44, R15, 0x10000, RZ ;  /* 0x000100000f2c7824 */ /* 0x000fc400078e00ff */
[----:B------:R-:W-:Y:S01]  /*fdb0*/  FFMA.FTZ R59, R46, R59, R50 ;  /* 0x0000003b2e3b7223 */ /* 0x000fe20000010032 */
[----:B------:R-:W-:Y:S01]  /*fdc0*/  IMAD.U32 R51, R11, 0x10000, RZ ;  /* 0x000100000b337824 */ /* 0x000fe200078e00ff */
[----:B------:R-:W-:Y:S01]  /*fdd0*/  LOP3.LUT R9, R9, 0xffff0000, RZ, 0xc0, !PT ;  /* 0xffff000009097812 */ /* 0x000fe200078ec0ff */
[-C--:B------:R-:W-:Y:S01]  /*fde0*/  FMUL.FTZ R67, R10, R53.reuse ;  /* 0x000000350a437220 */ /* 0x080fe20000410000 */
[----:B------:R-:W-:Y:S02]  /*fdf0*/  IMAD.U32 R4, R3, 0x10000, RZ ;  /* 0x0001000003047824 */ /* 0x000fe400078e00ff */
[----:B------:R-:W-:Y:S01]  /*fe00*/  FFMA.FTZ R54, R6, R53, -R57 ;  /* 0x0000003506367223 */ /* 0x000fe20000010839 */
[----:B------:R-:W-:Y:S02]  /*fe10*/  IMAD.U32 R10, R21, 0x10000, RZ ;  /* 0x00010000150a7824 */ /* 0x000fe400078e00ff */
[----:B------:R-:W-:Y:S01]  /*fe20*/  FMUL.FTZ R46, R49, R44 ;  /* 0x0000002c312e7220 */ /* 0x000fe20000410000 */
[----:B------:R-:W-:-:S02]  /*fe30*/  IMAD.U32 R8, R13, 0x10000, RZ ;  /* 0x000100000d087824 */ /* 0x000fc400078e00ff */
[----:B------:R-:W-:Y:S01]  /*fe40*/  FFMA.FTZ R56, R6, R61, R67 ;  /* 0x0000003d06387223 */ /* 0x000fe20000010043 */
[----:B------:R-:W-:Y:S01]  /*fe50*/  FMUL.FTZ R49, R49, R4 ;  /* 0x0000000431317220 */ /* 0x000fe20000410000 */
[C---:B------:R-:W-:Y:S01]  /*fe60*/  FMUL.FTZ R6, R51.reuse, R10 ;  /* 0x0000000a33067220 */ /* 0x040fe20000410000 */
[----:B------:R-:W-:Y:S01]  /*fe70*/  FMUL.FTZ R50, R51, R8 ;  /* 0x0000000833327220 */ /* 0x000fe20000410000 */
[----:B------:R-:W-:Y:S01]  /*fe80*/  LOP3.LUT R11, R11, 0xffff0000, RZ, 0xc0, !PT ;  /* 0xffff00000b0b7812 */ /* 0x000fe200078ec0ff */
[----:B------:R-:W-:Y:S01]  /*fe90*/  FFMA.FTZ R49, R45, R44, R49 ;  /* 0x0000002c2d317223 */ /* 0x000fe20000010031 */
[----:B------:R-:W-:Y:S01]  /*fea0*/  FFMA.FTZ R51, R47, R8, -R6 ;  /* 0x000000082f337223 */ /* 0x000fe20000010806 */
[----:B------:R-:W-:Y:S01]  /*feb0*/  FFMA.FTZ R46, R45, R4, -R46 ;  /* 0x000000042d2e7223 */ /* 0x000fe2000001082e */
[----:B------:R-:W-:Y:S01]  /*fec0*/  LOP3.LUT R8, R15, 0xffff0000, RZ, 0xc0, !PT ;  /* 0xffff00000f087812 */ /* 0x000fe200078ec0ff */
[----:B------:R-:W-:Y:S01]  /*fed0*/  FFMA.FTZ R47, R47, R10, R50 ;  /* 0x0000000a2f2f7223 */ /* 0x000fe20000010032 */
[----:B------:R-:W-:-:S02]  /*fee0*/  LOP3.LUT R44, R21, 0xffff0000, RZ, 0xc0, !PT ;  /* 0xffff0000152c7812 */ /* 0x000fc400078ec0ff */
        /* <DEDUP_REMOVED lines=20> */
.L_x_3801:
[----:B------:R-:W-:Y:S05]  /*10030*/  BSYNC B1 ;  /* 0x0000000000017941 */ /* 0x000fea0003800000 */
.L_x_3800:
[----:B------:R-:W-:-:S13]  /*10040*/  ISETP.GE.AND P0, PT, R228, R43, PT ;  /* 0x0000002be400720c */ /* 0x000fda0003f06270 */
[----:B------:R-:W-:Y:S05]  /*10050*/  @P0 BRA `(.L_x_3784) ;  /* 0x0000001000b00947 */ /* 0x000fea0003800000 */
[----:B------:R-:W4:Y:S01]  /*10060*/  LDC R43, c[0x0][0x3f4] ;  /* 0x0000fd00ff2b7b82 */ /* 0x000f220000000800 */
[C---:B-123--:R-:W-:Y:S01]  /*10070*/  VIADD R4, R18.reuse, 0x20 ;  /* 0x0000002012047836 */ /* 0x04efe20000000000 */
[----:B------:R-:W-:Y:S01]  /*10080*/  BSSY B1, `(.L_x_3806) ;  /* 0x0000063000017945 */ /* 0x000fe20003800000 */
[C---:B------:R-:W-:Y:S01]  /*10090*/  VIADD R6, R18.reuse, 0x40 ;  /* 0x0000004012067836 */ /* 0x040fe20000000000 */
[----:B------:R-:W-:Y:S02]  /*100a0*/  SHF.R.U32.HI R58, RZ, 0x3, R208 ;  /* 0x00000003ff3a7819 */ /* 0x000fe400000116d0 */
[-C--:B----4-:R-:W-:Y:S02]  /*100b0*/  ISETP.GE.AND P0, PT, R18, R43.reuse, PT ;  /* 0x0000002b1200720c */ /* 0x090fe40003f06270 */
[-C--:B------:R-:W-:Y:S02]  /*100c0*/  ISETP.GE.AND P1, PT, R4, R43.reuse, PT ;  /* 0x0000002b0400720c */ /* 0x080fe40003f26270 */
[----:B------:R-:W-:-:S09]  /*100d0*/  ISETP.GE.AND P2, PT, R6, R43, PT ;  /* 0x0000002b0600720c */ /* 0x000fd20003f46270 */
[----:B------:R-:W-:Y:S05]  /*100e0*/  @P0 BRA `(.L_x_3807) ;  /* 0x0000000400700947 */ /* 0x000fea0003800000 */
[----:B------:R-:W-:Y:S01]  /*100f0*/  LEA.HI R36, R36, R37, RZ, 0x2 ;  /* 0x0000002524247211 */ /* 0x000fe200078f10ff */
[----:B------:R-:W-:Y:S01]  /*10100*/  IMAD.U32 R53, R38, 0x10000, RZ ;  /* 0x0001000026357824 */ /* 0x000fe200078e00ff */
[----:B------:R-:W-:Y:S01]  /*10110*/  LOP3.LUT R9, R208, 0x38, R18, 0xf8, !PT ;  /* 0x00000038d0097812 */ /* 0x000fe200078ef812 */
[----:B------:R-:W-:Y:S01]  /*10120*/  IMAD.U32 R51, R32, 0x10000, RZ ;  /* 0x0001000020337824 */ /* 0x000fe200078e00ff */
[----:B------:R-:W-:Y:S01]  /*10130*/  LOP3.LUT R36, R36, 0xfffffffc, RZ, 0xc0, !PT ;  /* 0xfffffffc24247812 */ /* 0x000fe200078ec0ff */
[----:B------:R-:W-:Y:S01]  /*10140*/  IMAD.U32 R54, R39, 0x10000, RZ ;  /* 0x0001000027367824 */ /* 0x000fe200078e00ff */
[----:B------:R-:W-:Y:S01]  /*10150*/  LOP3.LUT R6, R216, R9, R58, 0xf6, !PT ;  /* 0x00000009d8067212 */ /* 0x000fe200078ef63a */
[----:B------:R-:W-:Y:S01]  /*10160*/  IMAD.U32 R65, R41, 0x10000, RZ ;  /* 0x0001000029417824 */ /* 0x000fe200078e00ff */
[----:B------:R-:W-:Y:S01]  /*10170*/  LOP3.LUT R52, R38, 0xffff0000, RZ, 0xc0, !PT ;  /* 0xffff000026347812 */ /* 0x000fe200078ec0ff */
[----:B------:R-:W-:Y:S01]  /*10180*/  IMAD.IADD R4, R37, 0x1, -R36 ;  /* 0x0000000125047824 */ /* 0x000fe200078e0a24 */
[----:B------:R-:W-:Y:S01]  /*10190*/  LOP3.LUT R32, R32, 0xffff0000, RZ, 0xc0, !PT ;  /* 0xffff000020207812 */ /* 0x000fe200078ec0ff */
[----:B------:R-:W-:Y:S01]  /*101a0*/  IMAD R56, R6, 0x2, R229 ;  /* 0x0000000206387824 */ /* 0x000fe200078e02e5 */
[----:B------:R-:W-:Y:S01]  /*101b0*/  LOP3.LUT R39, R39, 0xffff0000, RZ, 0xc0, !PT ;  /* 0xffff000027277812 */ /* 0x000fe200078ec0ff */
[----:B------:R-:W-:Y:S01]  /*101c0*/  IMAD.U32 R38, R33, 0x10000, RZ ;  /* 0x0001000021267824 */ /* 0x000fe200078e00ff */
[----:B------:R-:W-:Y:S01]  /*101d0*/  LEA.HI R4, R43, R4, RZ, 0x1d ;  /* 0x000000042b047211 */ /* 0x000fe200078fe8ff */
[----:B------:R-:W-:Y:S01]  /*101e0*/  IMAD.U32 R63, R35, 0x10000, RZ ;  /* 0x00010000233f7824 */ /* 0x000fe200078e00ff */
[----:B------:R-:W-:-:S02]  /*101f0*/  LOP3.LUT R41, R41, 0xffff0000, RZ, 0xc0, !PT ;  /* 0xffff000029297812 */ /* 0x000fc400078ec0ff */
[----:B------:R-:W-:Y:S01]  /*10200*/  SHF.R.S32.HI R7, RZ, 0x1f, R4 ;  /* 0x0000001fff077819 */ /* 0x000fe20000011404 */
[----:B0-----:R-:W-:Y:S01]  /*10210*/  IMAD.SHL.U32 R5, R4, 0x8, RZ ;  /* 0x0000000804057824 */ /* 0x001fe200078e00ff */
[----:B------:R-:W-:Y:S02]  /*10220*/  LOP3.LUT R33, R33, 0xffff0000, RZ, 0xc0, !PT ;  /* 0xffff000021217812 */ /* 0x000fe400078ec0ff */
[----:B------:R-:W-:Y:S02]  /*10230*/  LEA.HI R7, R7, R4, RZ, 0x3 ;  /* 0x0000000407077211 */ /* 0x000fe400078f18ff */
[----:B------:R-:W-:Y:S02]  /*10240*/  LOP3.LUT R4, R208, 0x38, R5, 0xf8, !PT ;  /* 0x00000038d0047812 */ /* 0x000fe400078ef805 */
[----:B------:R-:W-:Y:S01]  /*10250*/  LOP3.LUT R35, R35, 0xffff0000, RZ, 0xc0, !PT ;  /* 0xffff000023237812 */ /* 0x000fe200078ec0ff */
[----:B------:R-:W-:Y:S01]  /*10260*/  IMAD.SHL.U32 R7, R7, 0x400, RZ ;  /* 0x0000040007077824 */ /* 0x000fe200078e00ff */
[----:B------:R-:W-:-:S04]  /*10270*/  LOP3.LUT R5, R4, R58, RZ, 0x3c, !PT ;  /* 0x0000003a04057212 */ /* 0x000fc800078e3cff */
        /* <DEDUP_REMOVED lines=19> */
[C---:B------:R-:W-:Y:S01]  /*103b0*/  IMAD.U32 R47, R9.reuse, 0x10000, RZ ;  /* 0x00010000092f7824 */ /* 0x040fe200078e00ff */
[----:B------:R-:W-:Y:S01]  /*103c0*/  LOP3.LUT R9, R9, 0xffff0000, RZ, 0xc0, !PT ;  /* 0xffff000009097812 */ /* 0x000fe200078ec0ff */
[-C--:B------:R-:W-:Y:S01]  /*103d0*/  FFMA.FTZ R50, R51, R37.reuse, -R50 ;  /* 0x0000002533327223 */ /* 0x080fe20000010832 */
[-C--:B------:R-:W-:Y:S01]  /*103e0*/  FMUL.FTZ R51, R52, R8.reuse ;  /* 0x0000000834337220 */ /* 0x080fe20000410000 */
[----:B------:R-:W-:Y:S01]  /*103f0*/  FFMA.FTZ R46, R53, R37, R46 ;  /* 0x00000025352e7223 */ /* 0x000fe2000001002e */
[----:B------:R-:W-:Y:S01]  /*10400*/  FMUL.FTZ R37, R32, R8 ;  /* 0x0000000820257220 */ /* 0x000fe20000410000 */
[----:B------:R-:W-:Y:S01]  /*10410*/  LOP3.LUT R8, R34, 0xffff0000, RZ, 0xc0, !PT ;  /* 0xffff000022087812 */ /* 0x000fe200078ec0ff */
[-C--:B------:R-:W-:Y:S01]  /*10420*/  FFMA.FTZ R51, R32, R4.reuse, -R51 ;  /* 0x0000000420337223 */ /* 0x080fe20000010833 */
[C---:B------:R-:W-:Y:S01]  /*10430*/  IMAD.U32 R32, R40.reuse, 0x10000, RZ ;  /* 0x0001000028207824 */ /* 0x040fe200078e00ff */
[----:B------:R-:W-:Y:S01]  /*10440*/  LOP3.LUT R40, R40, 0xffff0000, RZ, 0xc0, !PT ;  /* 0xffff000028287812 */ /* 0x000fe200078ec0ff */
[----:B------:R-:W-:Y:S01]  /*10450*/  FFMA.FTZ R37, R52, R4, R37 ;  /* 0x0000000434257223 */ /* 0x000fe20000010025 */
[----:B------:R-:W-:-:S02]  /*10460*/  IMAD.U32 R4, R34, 0x10000, RZ ;  /* 0x0001000022047824 */ /* 0x000fc400078e00ff */
[----:B------:R-:W-:Y:S01]  /*10470*/  FMUL.FTZ R55, R32, R48 ;  /* 0x0000003020377220 */ /* 0x000fe20000410000 */
[C---:B------:R-:W-:Y:S02]  /*10480*/  IMAD.U32 R49, R11.reuse, 0x10000, RZ ;  /* 0x000100000b317824 */ /* 0x040fe400078e00ff */
[-C--:B------:R-:W-:Y:S01]  /*10490*/  FMUL.FTZ R59, R40, R10.reuse ;  /* 0x0000000a283b7220 */ /* 0x080fe20000410000 */
[----:B------:R-:W-:Y:S01]  /*104a0*/  FMUL.FTZ R61, R8, R10 ;  /* 0x0000000a083d7220 */ /* 0x000fe20000410000 */
[----:B------:R-:W-:Y:S01]  /*104b0*/  FMUL.FTZ R53, R54, R47 ;  /* 0x0000002f36357220 */ /* 0x000fe20000410000 */
[C---:B------:R-:W-:Y:S01]  /*104c0*/  FMUL.FTZ R57, R4.reuse, R48 ;  /* 0x0000003004397220 */ /* 0x040fe20000410000 */
[----:B------:R-:W-:Y:S01]  /*104d0*/  FFMA.FTZ R55, R4, R44, -R55 ;  /* 0x0000002c04377223 */ /* 0x000fe20000010837 */
[----:B------:R-:W-:Y:S01]  /*104e0*/  LOP3.LUT R11, R11, 0xffff0000, RZ, 0xc0, !PT ;  /* 0xffff00000b0b7812 */ /* 0x000fe200078ec0ff */
[----:B------:R-:W-:Y:S01]  /*104f0*/  FMUL.FTZ R4, R65, R49 ;  /* 0x0000003141047220 */ /* 0x000fe20000410000 */
[-C--:B------:R-:W-:Y:S01]  /*10500*/  FFMA.FTZ R8, R8, R6.reuse, -R59 ;  /* 0x0000000608087223 */ /* 0x080fe2000001083b */
[----:B------:R-:W-:Y:S01]  /*10510*/  FFMA.FTZ R61, R40, R6, R61 ;  /* 0x00000006283d7223 */ /* 0x000fe2000001003d */
[C---:B------:R-:W-:Y:S01]  /*10520*/  FMUL.FTZ R47, R38.reuse, R47 ;  /* 0x0000002f262f7220 */ /* 0x040fe20000410000 */
[C---:B------:R-:W-:Y:S01]  /*10530*/  FMUL.FTZ R6, R63.reuse, R49 ;  /* 0x000000313f067220 */ /* 0x040fe20000410000 */
[-C--:B------:R-:W-:Y:S01]  /*10540*/  FFMA.FTZ R53, R38, R42.reuse, -R53 ;  /* 0x0000002a26357223 */ /* 0x080fe20000010835 */
[-C--:B------:R-:W-:Y:S01]  /*10550*/  FFMA.FTZ R38, R63, R45.reuse, -R4 ;  /* 0x0000002d3f267223 */ /* 0x080fe20000010804 */
        /* <DEDUP_REMOVED lines=21> */
.L_x_3807:
[----:B------:R-:W-:Y:S05]  /*106b0*/  BSYNC B1 ;  /* 0x0000000000017941 */ /* 0x000fea0003800000 */
.L_x_3806:
[----:B------:R-:W-:Y:S04]  /*106c0*/  BSSY B1, `(.L_x_3808) ;  /* 0x0000063000017945 */ /* 0x000fe80003800000 */
[----:B------:R-:W-:Y:S05]  /*106d0*/  @P1 BRA `(.L_x_3809) ;  /* 0x0000000400841947 */ /* 0x000fea0003800000 */
[----:B-1----:R-:W-:Y:S01]  /*106e0*/  IMAD.IADD R4, R22, 0x1, R207 ;  /* 0x0000000116047824 */ /* 0x002fe200078e02cf */
[C---:B------:R-:W-:Y:S01]  /*106f0*/  LOP3.LUT R44, R28.reuse, 0xffff0000, RZ, 0xc0, !PT ;  /* 0xffff00001c2c7812 */ /* 0x040fe200078ec0ff */
[----:B------:R-:W-:Y:S01]  /*10700*/  IMAD.U32 R45, R28, 0x10000, RZ ;  /* 0x000100001c2d7824 */ /* 0x000fe200078e00ff */
[----:B------:R-:W-:Y:S01]  /*10710*/  LOP3.LUT R46, R30, 0xffff0000, RZ, 0xc0, !PT ;  /* 0xffff00001e2e7812 */ /* 0x000fe200078ec0ff */
[----:B------:R-:W-:Y:S01]  /*10720*/  IMAD.U32 R41, R24, 0x10000, RZ ;  /* 0x0001000018297824 */ /* 0x000fe200078e00ff */
[----:B0-----:R-:W-:Y:S01]  /*10730*/  SHF.R.S32.HI R5, RZ, 0x1f, R4 ;  /* 0x0000001fff057819 */ /* 0x001fe20000011404 */
[----:B------:R-:W-:Y:S01]  /*10740*/  IMAD.U32 R47, R30, 0x10000, RZ ;  /* 0x000100001e2f7824 */ /* 0x000fe200078e00ff */
[----:B------:R-:W-:Y:S02]  /*10750*/  LOP3.LUT R24, R24, 0xffff0000, RZ, 0xc0, !PT ;  /* 0xffff000018187812 */ /* 0x000fe400078ec0ff */
[CC--:B------:R-:W-:Y:S02]  /*10760*/  LEA.HI R7, R5.reuse, R4.reuse, RZ, 0x3 ;  /* 0x0000000405077211 */ /* 0x0c0fe400078f18ff */
[----:B------:R-:W-:-:S02]  /*10770*/  LEA.HI R5, R5, R4, RZ, 0x6 ;  /* 0x0000000405057211 */ /* 0x000fc400078f30ff */
[----:B------:R-:W-:-:S03]  /*10780*/  SHF.R.S32.HI R6, RZ, 0x3, R7 ;  /* 0x00000003ff067819 */ /* 0x000fc60000011407 */
[----:B------:R-:W-:Y:S01]  /*10790*/  IMAD.SHL.U32 R5, R5, 0x80, RZ ;  /* 0x0000008005057824 */ /* 0x000fe200078e00ff */
[----:B------:R-:W-:Y:S02]  /*107a0*/  LEA.HI R4, R43, R6, RZ, 0x1d ;  /* 0x000000062b047211 */ /* 0x000fe400078fe8ff */
[----:B------:R-:W-:Y:S02]  /*107b0*/  LOP3.LUT R6, R208, 0x38, R7, 0xf8, !PT ;  /* 0x00000038d0067812 */ /* 0x000fe400078ef807 */
[----:B------:R-:W-:Y:S02]  /*107c0*/  SHF.R.S32.HI R7, RZ, 0x1f, R4 ;  /* 0x0000001fff077819 */ /* 0x000fe40000011404 */
[----:B------:R-:W-:Y:S01]  /*107d0*/  LOP3.LUT R9, R5, 0xffffe000, RZ, 0xc0, !PT ;  /* 0xffffe00005097812 */ /* 0x000fe200078ec0ff */
[----:B------:R-:W-:Y:S01]  /*107e0*/  IMAD.SHL.U32 R5, R4, 0x8, RZ ;  /* 0x0000000804057824 */ /* 0x000fe200078e00ff */
[----:B------:R-:W-:Y:S02]  /*107f0*/  LEA.HI R7, R7, R4, RZ, 0x3 ;  /* 0x0000000407077211 */ /* 0x000fe400078f18ff */
[----:B------:R-:W-:-:S02]  /*10800*/  LOP3.LUT R6, R6, R58, RZ, 0x3c, !PT ;  /* 0x0000003a06067212 */ /* 0x000fc400078e3cff */
[----:B------:R-:W-:Y:S01]  /*10810*/  LOP3.LUT R4, R208, 0x38, R5, 0xf8, !PT ;  /* 0x00000038d0047812 */ /* 0x000fe200078ef805 */
[----:B------:R-:W-:Y:S01]  /*10820*/  IMAD.SHL.U32 R7, R7, 0x400, RZ ;  /* 0x0000040007077824 */ /* 0x000fe200078e00ff */
[----:B------:R-:W-:Y:S02]  /*10830*/  IADD3 R6, R6, R9, R216 ;  /* 0x0000000906067210 */ /* 0x000fe40007ffe0d8 */
[----:B------:R-:W-:Y:S02]  /*10840*/  LOP3.LUT R5, R4, R58, RZ, 0x3c, !PT ;  /* 0x0000003a04057212 */ /* 0x000fe400078e3cff */
[----:B------:R-:W-:Y:S01]  /*10850*/  LOP3.LUT R7, R7, 0x7fffe000, RZ, 0xc0, !PT ;  /* 0x7fffe00007077812 */ /* 0x000fe200078ec0ff */
[----:B------:R-:W-:-:S03]  /*10860*/  IMAD R48, R6, 0x2, R229 ;  /* 0x0000000206307824 */ /* 0x000fc600078e02e5 */
        /* <DEDUP_REMOVED lines=21> */
[----:B------:R-:W-:Y:S02]  /*109c0*/  IMAD.U32 R41, R26, 0x10000, RZ ;  /* 0x000100001a297824 */ /* 0x000fe400078e00ff */
[----:B------:R-:W-:Y:S01]  /*109d0*/  FFMA.FTZ R28, R45, R33, R28 ;  /* 0x000000212d1c7223 */ /* 0x000fe2000001001c */
[C---:B------:R-:W-:Y:S01]  /*109e0*/  FMUL.FTZ R33, R24.reuse, R8 ;  /* 0x0000000818217220 */ /* 0x040fe20000410000 */
[----:B------:R-:W-:Y:S01]  /*109f0*/  FFMA.FTZ R37, R24, R4, -R37 ;  /* 0x0000000418257223 */ /* 0x000fe20000010825 */
[-C--:B------:R-:W-:Y:S01]  /*10a00*/  FMUL.FTZ R8, R47, R39.reuse ;  /* 0x000000272f087220 */ /* 0x080fe20000410000 */
[----:B------:R-:W-:Y:S01]  /*10a10*/  FMUL.FTZ R24, R41, R39 ;  /* 0x0000002729187220 */ /* 0x000fe20000410000 */
[----:B------:R-:W-:Y:S01]  /*10a20*/  LOP3.LUT R26, R26, 0xffff0000, RZ, 0xc0, !PT ;  /* 0xffff00001a1a7812 */ /* 0x000fe200078ec0ff */
[----:B------:R-:W-:Y:S02]  /*10a30*/  IMAD.U32 R40, R11, 0x10000, RZ ;  /* 0x000100000b287824 */ /* 0x000fe400078e00ff */
[-C--:B------:R-:W-:Y:S01]  /*10a40*/  FFMA.FTZ R30, R41, R35.reuse, -R8 ;  /* 0x00000023291e7223 */ /* 0x080fe20000010808 */
[----:B------:R-:W-:Y:S01]  /*10a50*/  FFMA.FTZ R41, R47, R35, R24 ;  /* 0x000000232f297223 */ /* 0x000fe20000010018 */
[-C--:B------:R-:W-:Y:S01]  /*10a60*/  FMUL.FTZ R35, R46, R10.reuse ;  /* 0x0000000a2e237220 */ /* 0x080fe20000410000 */
[----:B------:R-:W-:Y:S01]  /*10a70*/  FMUL.FTZ R47, R26, R10 ;  /* 0x0000000a1a2f7220 */ /* 0x000fe20000410000 */
[----:B------:R-:W-:-:S02]  /*10a80*/  IMAD.U32 R24, R29, 0x10000, RZ ;  /* 0x000100001d187824 */ /* 0x000fc400078e00ff */
[----:B------:R-:W-:Y:S01]  /*10a90*/  FFMA.FTZ R33, R44, R4, R33 ;  /* 0x000000042c217223 */ /* 0x000fe20000010021 */
[-C--:B------:R-:W-:Y:S01]  /*10aa0*/  FFMA.FTZ R45, R26, R6.reuse, -R35 ;  /* 0x000000061a2d7223 */ /* 0x080fe20000010823 */
[----:B------:R-:W-:Y:S02]  /*10ab0*/  IMAD.U32 R26, R31, 0x10000, RZ ;  /* 0x000100001f1a7824 */ /* 0x000fe400078e00ff */
[----:B------:R-:W-:Y:S01]  /*10ac0*/  FFMA.FTZ R10, R46, R6, R47 ;  /* 0x000000062e0a7223 */ /* 0x000fe2000001002f */
[----:B------:R-:W-:Y:S01]  /*10ad0*/  IMAD.U32 R8, R27, 0x10000, RZ ;  /* 0x000100001b087824 */ /* 0x000fe200078e00ff */
[----:B------:R-:W-:Y:S01]  /*10ae0*/  LOP3.LUT R9, R9, 0xffff0000, RZ, 0xc0, !PT ;  /* 0xffff000009097812 */ /* 0x000fe200078ec0ff */
[----:B------:R-:W-:Y:S01]  /*10af0*/  IMAD.U32 R4, R25, 0x10000, RZ ;  /* 0x0001000019047824 */ /* 0x000fe200078e00ff */
[----:B------:R-:W-:Y:S01]  /*10b00*/  LOP3.LUT R11, R11, 0xffff0000, RZ, 0xc0, !PT ;  /* 0xffff00000b0b7812 */ /* 0x000fe200078ec0ff */
[----:B------:R-:W-:Y:S01]  /*10b10*/  FMUL.FTZ R35, R24, R38 ;  /* 0x0000002618237220 */ /* 0x000fe20000410000 */
[-C--:B------:R-:W-:Y:S01]  /*10b20*/  FMUL.FTZ R47, R26, R40.reuse ;  /* 0x000000281a2f7220 */ /* 0x080fe20000410000 */
[----:B------:R-:W-:Y:S01]  /*10b30*/  LOP3.LUT R29, R29, 0xffff0000, RZ, 0xc0, !PT ;  /* 0xffff00001d1d7812 */ /* 0x000fe200078ec0ff */
[----:B------:R-:W-:Y:S01]  /*10b40*/  FMUL.FTZ R49, R8, R40 ;  /* 0x0000002808317220 */ /* 0x000fe20000410000 */
[----:B------:R-:W-:Y:S01]  /*10b50*/  LOP3.LUT R31, R31, 0xffff0000, RZ, 0xc0, !PT ;  /* 0xffff00001f1f7812 */ /* 0x000fe200078ec0ff */
[C---:B------:R-:W-:Y:S01]  /*10b60*/  FMUL.FTZ R39, R4.reuse, R38 ;  /* 0x0000002604277220 */ /* 0x040fe20000410000 */
[----:B------:R-:W-:Y:S01]  /*10b70*/  LOP3.LUT R25, R25, 0xffff0000, RZ, 0xc0, !PT ;  /* 0xffff000019197812 */ /* 0x000fe200078ec0ff */
[----:B------:R-:W-:Y:S01]  /*10b80*/  FFMA.FTZ R35, R4, R34, -R35 ;  /* 0x0000002204237223 */ /* 0x000fe20000010823 */
[----:B------:R-:W-:Y:S01]  /*10b90*/  LOP3.LUT R27, R27, 0xffff0000, RZ, 0xc0, !PT ;  /* 0xffff00001b1b7812 */ /* 0x000fe200078ec0ff */
[-C--:B------:R-:W-:Y:S01]  /*10ba0*/  FFMA.FTZ R47, R8, R36.reuse, -R47 ;  /* 0x00000024082f7223 */ /* 0x080fe2000001082f */
        /* <DEDUP_REMOVED lines=20> */
.L_x_3809:
[----:B------:R-:W-:Y:S05]  /*10cf0*/  BSYNC B1 ;  /* 0x0000000000017941 */ /* 0x000fea0003800000 */
.L_x_3808:
[----:B------:R-:W-:Y:S05]  /*10d00*/  @P2 BRA `(.L_x_3784) ;  /* 0x0000000400842947 */ /* 0x000fea0003800000 */
[----:B-12---:R-:W-:Y:S01]  /*10d10*/  IMAD.IADD R4, R22, 0x1, R206 ;  /* 0x0000000116047824 */ /* 0x006fe200078e02ce */
        /* <DEDUP_REMOVED lines=55> */
[----:B------:R-:W-:Y:S01]  /*11090*/  FMUL.FTZ R27, R38, R10 ;  /* 0x0000000a261b7220 */ /* 0x000fe20000410000 */
[----:B------:R-:W-:-:S02]  /*110a0*/  IMAD.U32 R8, R15, 0x10000, RZ ;  /* 0x000100000f087824 */ /* 0x000fc400078e00ff */
[C---:B------:R-:W-:Y:S01]  /*110b0*/  FMUL.FTZ R37, R12.reuse, R10 ;  /* 0x0000000a0c257220 */ /* 0x040fe20000410000 */
[----:B------:R-:W-:Y:S02]  /*110c0*/  IMAD.U32 R0, R3, 0x10000, RZ ;  /* 0x0001000003007824 */ /* 0x000fe400078e00ff */
[----:B------:R-:W-:Y:S01]  /*110d0*/  FFMA.FTZ R35, R12, R6, -R27 ;  /* 0x000000060c237223 */ /* 0x000fe2000001081b */
[----:B------:R-:W-:Y:S02]  /*110e0*/  IMAD.U32 R12, R21, 0x10000, RZ ;  /* 0x00010000150c7824 */ /* 0x000fe400078e00ff */
[----:B------:R-:W-:Y:S01]  /*110f0*/  FFMA.FTZ R25, R36, R4, R25 ;  /* 0x0000000424197223 */ /* 0x000fe20000010019 */
[----:B------:R-:W-:Y:S01]  /*11100*/  LOP3.LUT R9, R9, 0xffff0000, RZ, 0xc0, !PT ;  /* 0xffff000009097812 */ /* 0x000fe200078ec0ff */
[----:B------:R-:W-:Y:S01]  /*11110*/  IMAD.U32 R4, R13, 0x10000, RZ ;  /* 0x000100000d047824 */ /* 0x000fe200078e00ff */
[----:B------:R-:W-:Y:S01]  /*11120*/  LOP3.LUT R11, R11, 0xffff0000, RZ, 0xc0, !PT ;  /* 0xffff00000b0b7812 */ /* 0x000fe200078ec0ff */
[----:B------:R-:W-:Y:S01]  /*11130*/  FMUL.FTZ R27, R8, R30 ;  /* 0x0000001e081b7220 */ /* 0x000fe20000410000 */
[----:B------:R-:W-:Y:S01]  /*11140*/  FFMA.FTZ R10, R38, R6, R37 ;  /* 0x00000006260a7223 */ /* 0x000fe20000010025 */
[----:B------:R-:W-:Y:S01]  /*11150*/  LOP3.LUT R15, R15, 0xffff0000, RZ, 0xc0, !PT ;  /* 0xffff00000f0f7812 */ /* 0x000fe200078ec0ff */
[----:B------:R-:W-:Y:S01]  /*11160*/  FMUL.FTZ R31, R0, R30 ;  /* 0x0000001e001f7220 */ /* 0x000fe20000410000 */
[----:B------:R-:W-:Y:S01]  /*11170*/  LOP3.LUT R21, R21, 0xffff0000, RZ, 0xc0, !PT ;  /* 0xffff000015157812 */ /* 0x000fe200078ec0ff */
[----:B------:R-:W-:Y:S01]  /*11180*/  FMUL.FTZ R37, R12, R32 ;  /* 0x000000200c257220 */ /* 0x000fe20000410000 */
[----:B------:R-:W-:Y:S01]  /*11190*/  LOP3.LUT R3, R3, 0xffff0000, RZ, 0xc0, !PT ;  /* 0xffff000003037812 */ /* 0x000fe200078ec0ff */
[-C--:B------:R-:W-:Y:S01]  /*111a0*/  FFMA.FTZ R27, R0, R26.reuse, -R27 ;  /* 0x0000001a001b7223 */ /* 0x080fe2000001081b */
[----:B------:R-:W-:Y:S01]  /*111b0*/  LOP3.LUT R13, R13, 0xffff0000, RZ, 0xc0, !PT ;  /* 0xffff00000d0d7812 */ /* 0x000fe200078ec0ff */
[----:B------:R-:W-:Y:S01]  /*111c0*/  FFMA.FTZ R31, R8, R26, R31 ;  /* 0x0000001a081f7223 */ /* 0x000fe2000001001f */
[C---:B------:R-:W-:Y:S01]  /*111d0*/  FMUL.FTZ R39, R4.reuse, R32 ;  /* 0x0000002004277220 */ /* 0x040fe20000410000 */
[-C--:B------:R-:W-:Y:S01]  /*111e0*/  FFMA.FTZ R37, R4, R28.reuse, -R37 ;  /* 0x0000001c04257223 */ /* 0x080fe20000010825 */
        /* <DEDUP_REMOVED lines=19> */
.L_x_3784:
[----:B------:R-:W-:Y:S05]  /*11320*/  BSYNC B0 ;  /* 0x0000000000007941 */ /* 0x000fea0003800000 */
.L_x_3765:
[----:B------:R-:W-:Y:S01]  /*11330*/  @!PT LDS RZ, [RZ] ;  /* 0x00000000fffff984 */ /* 0x000fe20000000800 */
[----:B------:R-:W-:Y:S01]  /*11340*/  @!PT LDS RZ, [RZ] ;  /* 0x00000000fffff984 */ /* 0x000fe20000000800 */
[----:B------:R-:W-:Y:S01]  /*11350*/  @!PT LDS RZ, [RZ] ;  /* 0x00000000fffff984 */ /* 0x000fe20000000800 */
[----:B------:R-:W-:Y:S01]  /*11360*/  @!PT LDS RZ, [RZ] ;  /* 0x00000000fffff984 */ /* 0x000fe20000000800 */
[----:B------:R5:W-:Y:S06]  /*11370*/  MEMBAR.ALL.CTA ;  /* 0x0000000000007992 */ /* 0x000bec0000008000 */
[----:B-----5:R-:W5:Y:S01]  /*11380*/  FENCE.VIEW.ASYNC.S ;  /* 0x00000000000073c6 */ /* 0x020f620000000000 */
[----:B------:R-:W-:Y:S05]  /*11390*/  WARPSYNC.ALL ;  /* 0x0000000000007948 */ /* 0x000fea0003800000 */
[----:B-----5:R-:W-:Y:S06]  /*113a0*/  BAR.SYNC.DEFER_BLOCKING 0xd, 0x100 ;  /* 0x0344000000007b1d */ /* 0x020fec0000010000 */
.L_x_3763:
[----:B------:R-:W-:-:S13]  /*113b0*/  ISETP.NE.AND P0, PT, R212, 0x3, PT ;  /* 0x00000003d400780c */ /* 0x000fda0003f05270 */
[----:B------:R-:W-:Y:S05]  /*113c0*/  @!P0 BRA `(.L_x_3810) ;  /* 0x0000000000048947 */ /* 0x000fea0003800000 */
[----:B------:R-:W-:Y:S01]  /*113d0*/  BPT.TRAP 0x1 ;  /* 0x000000040000795c */ /* 0x000fe20000300000 */
.L_x_3810:
[----:B0123--:R-:W-:Y:S01]  /*113e0*/  IMAD R10, R217, 0x8, R16 ;  /* 0x00000008d90a7824 */ /* 0x00ffe200078e0210 */
[----:B----4-:R-:W-:-:S04]  /*113f0*/  SHF.L.U32 R3, R218, 0x1f, RZ ;  /* 0x0000001fda037819 */ /* 0x010fc800000006ff */
[----:B------:R0:W1:Y:S01]  /*11400*/  SYNCS.PHASECHK.TRANS64.TRYWAIT P2, [R10+URZ+0x36830], R3 ;  /* 0x036830030a0075a7 */ /* 0x000062000804017f */
[----:B------:R-:W-:Y:S05]  /*11410*/  @!P0 BRA `(.L_x_3811) ;  /* 0x0000000000048947 */ /* 0x000fea0003800000 */
[----:B------:R-:W-:Y:S01]  /*11420*/  BPT.TRAP 0x1 ;  /* 0x000000040000795c */ /* 0x000fe20000300000 */
.L_x_3811:
[----:B------:R-:W2:Y:S01]  /*11430*/  S2R R0, SR_TID.X ;  /* 0x0000000000007919 */ /* 0x000ea20000002100 */
[----:B------:R-:W-:Y:S01]  /*11440*/  IMAD.MOV.U32 R119, RZ, RZ, RZ ;  /* 0x000000ffff777224 */ /* 0x000fe200078e00ff */
[----:B--2---:R-:W-:-:S04]  /*11450*/  LOP3.LUT R0, R0, 0x7f, RZ, 0xc0, !PT ;  /* 0x0000007f00007812 */ /* 0x004fc800078ec0ff */
[----:B------:R-:W-:Y:S01]  /*11460*/  ISETP.NE.AND P1, PT, R0, RZ, PT ;  /* 0x000000ff0000720c */ /* 0x000fe20003f25270 */
[----:B-1----:R-:W-:-:S12]  /*11470*/  @P2 BRA `(.L_x_3812) ;  /* 0x0000000000082947 */ /* 0x002fd80003800000 */
[----:B------:R-:W1:Y:S02]  /*11480*/  SYNCS.PHASECHK.TRANS64.TRYWAIT P2, [R10+URZ+0x36830], R3 ;  /* 0x036830030a0075a7 */ /* 0x000e64000804017f */
[----:B-1----:R-:W-:Y:S05]  /*11490*/  @!P2 BRA `(.L_x_3813) ;  /* 0x0000017c0018a947 */ /* 0x002fea0003800000 */
.L_x_3812:
[----:B------:R-:W-:Y:S05]  /*114a0*/  WARPSYNC.ALL ;  /* 0x0000000000007948 */ /* 0x000fea0003800000 */
[----:B------:R-:W-:Y:S01]  /*114b0*/  VIADD R0, R16, 0x21400 ;  /* 0x0002140010007836 */ /* 0x000fe20000000000 */
[----:B------:R-:W-:Y:S01]  /*114c0*/  R2UR UR20, R2 ;  /* 0x00000000021472ca */ /* 0x000fe200000e0000 */
[----:B01----:R-:W-:Y:S01]  /*114d0*/  IMAD.MOV.U32 R3, RZ, RZ, 0x40000040 ;  /* 0x40000040ff037424 */ /* 0x003fe200078e00ff */
[----:B------:R-:W-:Y:S01]  /*114e0*/  WARPGROUP.ARRIVE ;  /* 0x00000000000079c5 */ /* 0x000fe20000000000 */
[----:B------:R-:W-:Y:S01]  /*114f0*/  UMOV UR5, 0x40000040 ;  /* 0x4000004000057882 */ /* 0x000fe20000000000 */
[----:B------:R-:W-:Y:S01]  /*11500*/  SHF.R.U32.HI R0, RZ, 0x4, R0 ;  /* 0x00000004ff007819 */ /* 0x000fe20000011600 */
[----:B------:R-:W-:Y:S01]  /*11510*/  IMAD.MOV.U32 R5, RZ, RZ, 0x40000040 ;  /* 0x40000040ff057424 */ /* 0x000fe200078e00ff */
[----:B------:R-:W-:Y:S01]  /*11520*/  R2UR UR7, R3 ;  /* 0x00000000030772ca */ /* 0x000fe200000e0000 */
[----:B------:R-:W-:Y:S01]  /*11530*/  UMOV UR23, UR5 ;  /* 0x0000000500177c82 */ /* 0x000fe20008000000 */
[----:B------:R-:W-:Y:S01]  /*11540*/  LOP3.LUT R0, R0, 0x3fff, RZ, 0xc0, !PT ;  /* 0x00003fff00007812 */ /* 0x000fe200078ec0ff */
[----:B------:R-:W-:Y:S01]  /*11550*/  IMAD.U32 R15, RZ, RZ, UR5 ;  /* 0x00000005ff0f7e24 */ /* 0x000fe2000f8e00ff */
[----:B------:R-:W-:Y:S01]  /*11560*/  UMOV UR9, UR23 ;  /* 0x0000001700097c82 */ /* 0x000fe20008000000 */
[----:B------:R-:W-:Y:S01]  /*11570*/  IMAD.MOV.U32 R7, RZ, RZ, 0x40000040 ;  /* 0x40000040ff077424 */ /* 0x000fe200078e00ff */
[----:B------:R-:W-:Y:S01]  /*11580*/  LOP3.LUT R220, R0, 0x10000, RZ, 0xfc, !PT ;  /* 0x0001000000dc7812 */ /* 0x000fe200078efcff */
[----:B------:R-:W-:Y:S01]  /*11590*/  ULOP3.LUT UR20, UR20, 0x10000, URZ, 0xfc, !UPT ;  /* 0x0001000014147892 */ /* 0x000fe2000f8efc3f */
[----:B------:R-:W-:Y:S01]  /*115a0*/  IMAD.MOV.U32 R9, RZ, RZ, 0x40000040 ;  /* 0x40000040ff097424 */ /* 0x000fe200078e00ff */
[----:B------:R-:W-:Y:S01]  /*115b0*/  UMOV UR13, UR23 ;  /* 0x00000017000d7c82 */ /* 0x000fe20008000000 */
[----:B------:R-:W-:Y:S01]  /*115c0*/  R2UR UR11, R7 ;  /* 0x00000000070b72ca */ /* 0x000fe200000e0000 */
[----:B------:R-:W-:Y:S01]  /*115d0*/  IMAD R2, R217, 0xa80, R220 ;  /* 0x00000a80d9027824 */ /* 0x000fe200078e02dc */
[----:B------:R-:W-:Y:S01]  /*115e0*/  UMOV UR17, UR23 ;  /* 0x0000001700117c82 */ /* 0x000fe20008000000 */
[----:B------:R-:W-:Y:S01]  /*115f0*/  R2UR UR19, R9 ;  /* 0x00000000091372ca */ /* 0x000fe200000e0000 */
[----:B------:R-:W-:Y:S01]  /*11600*/  UMOV UR4, UR20 ;  /* 0x0000001400047c82 */ /* 0x000fe20008000000 */
[C---:B------:R-:W-:Y:S01]  /*11610*/  VIADD R4, R2.reuse, 0x80 ;  /* 0x0000008002047836 */ /* 0x040fe20000000000 */
[C---:B------:R-:W-:Y:S01]  /*11620*/  R2UR UR6, R2.reuse ;  /* 0x00000000020672ca */ /* 0x040fe200000e0000 */
[----:B------:R-:W-:Y:S01]  /*11630*/  UMOV UR22, UR4 ;  /* 0x0000000400167c82 */ /* 0x000fe20008000000 */
[----:B------:R-:W-:Y:S01]  /*11640*/  IMAD.U32 R14, RZ, RZ, UR4 ;  /* 0x00000004ff0e7e24 */ /* 0x000fe2000f8e00ff */
[----:B------:R-:W-:Y:S01]  /*11650*/  UMOV UR8, UR22 ;  /* 0x0000001600087c82 */ /* 0x000fe20008000000 */
[C---:B------:R-:W-:Y:S01]  /*11660*/  VIADD R6, R2.reuse, 0x180 ;  /* 0x0000018002067836 */ /* 0x040fe20000000000 */
[----:B------:R-:W-:Y:S01]  /*11670*/  UMOV UR12, UR22 ;  /* 0x00000016000c7c82 */ /* 0x000fe20008000000 */
[----:B------:R-:W-:Y:S01]  /*11680*/  VIADD R8, R2, 0x280 ;  /* 0x0000028002087836 */ /* 0x000fe20000000000 */
[----:B------:R-:W-:Y:S01]  /*11690*/  UMOV UR16, UR22 ;  /* 0x0000001600107c82 */ /* 0x000fe20008000000 */
[----:B------:R-:W-:Y:S01]  /*116a0*/  IMAD.MOV.U32 R7, RZ, RZ, 0x40000040 ;  /* 0x40000040ff077424 */ /* 0x000fe200078e00ff */
[----:B------:R-:W-:Y:S01]  /*116b0*/  R2UR UR10, R6 ;  /* 0x00000000060a72ca */ /* 0x000fe200000e0000 */
[----:B------:R-:W-:Y:S01]  /*116c0*/  VIADD R6, R2, 0x2 ;  /* 0x0000000202067836 */ /* 0x000fe20000000000 */
[----:B------:R-:W-:Y:S01]  /*116d0*/  R2UR UR18, R8 ;  /* 0x00000000081272ca */ /* 0x000fe200000e0000 */
[----:B------:R-:W-:Y:S01]  /*116e0*/  UMOV UR25, 0x40000040 ;  /* 0x4000004000197882 */ /* 0x000fe20000000000 */
[----:B------:R-:W-:Y:S01]  /*116f0*/  HGMMA.64x16x16.F32.BF16 R72, gdesc[UR4], RZ, !UPT, gsb0 ;  /* 0x00200000044879f0 */ /* 0x000fe2000c0018ff */
[----:B------:R-:W-:Y:S01]  /*11700*/  R2UR UR6, R4 ;  /* 0x00000000040672ca */ /* 0x000fe200000e0000 */
[----:B------:R-:W-:Y:S01]  /*11710*/  UMOV UR4, UR22 ;  /* 0x0000001600047c82 */ /* 0x000fe20008000000 */
[----:B------:R-:W-:Y:S01]  /*11720*/  R2UR UR7, R5 ;  /* 0x00000000050772ca */ /* 0x000fe200000e0000 */
[----:B------:R-:W-:Y:S01]  /*11730*/  UMOV UR5, UR23 ;  /* 0x0000001700057c82 */ /* 0x000fe20008000000 */
[----:B------:R-:W-:Y:S01]  /*11740*/  VIADD R4, R2, 0x100 ;  /* 0x0000010002047836 */ /* 0x000fe20000000000 */
[----:B------:R-:W-:Y:S01]  /*11750*/  R2UR UR26, R6 ;  /* 0x00000000061a72ca */ /* 0x000fe200000e0000 */
[----:B------:R-:W-:Y:S01]  /*11760*/  IMAD.MOV.U32 R5, RZ, RZ, 0x40000040 ;  /* 0x40000040ff057424 */ /* 0x000fe200078e00ff */
[----:B------:R-:W-:Y:S01]  /*11770*/  R2UR UR27, R7 ;  /* 0x00000000071b72ca */ /* 0x000fe200000e0000 */
[C---:B------:R-:W-:Y:S01]  /*11780*/  VIADD R6, R2.reuse, 0x102 ;  /* 0x0000010202067836 */ /* 0x040fe20000000000 */
[----:B------:R0:W-:Y:S01]  /*11790*/  STL.64 [R1], R14 ;  /* 0x0000000e01007387 */ /* 0x0001e20000100a00 */
[----:B------:R-:W-:Y:S01]  /*117a0*/  IMAD.MOV.U32 R7, RZ, RZ, 0x40000040 ;  /* 0x40000040ff077424 */ /* 0x000fe200078e00ff */
[----:B------:R-:W-:Y:S01]  /*117b0*/  UIADD3 UR40, UR20, 0x804, URZ ;  /* 0x0000080414287890 */ /* 0x000fe2000fffe03f */
[----:B------:R-:W-:Y:S01]  /*117c0*/  VIADD R8, R2, 0x282 ;  /* 0x0000028202087836 */ /* 0x000fe20000000000 */
[----:B------:R-:W-:Y:S01]  /*117d0*/  UMOV UR41, 0x40000040 ;  /* 0x4000004000297882 */ /* 0x000fe20000000000 */
[----:B------:R-:W-:Y:S01]  /*117e0*/  IMAD.MOV.U32 R9, RZ, RZ, 0x40000040 ;  /* 0x40000040ff097424 */ /* 0x000fe200078e00ff */
[----:B------:R-:W-:Y:S01]  /*117f0*/  UIADD3 UR36, UR20, 0x806, URZ ;  /* 0x0000080614247890 */ /* 0x000fe2000fffe03f */
[----:B------:R-:W-:Y:S01]  /*11800*/  IMAD.MOV.U32 R3, RZ, RZ, 0x40000040 ;  /* 0x40000040ff037424 */ /* 0x000fe200078e00ff */
[----:B------:R-:W-:Y:S01]  /*11810*/  UMOV UR37, 0x40000040 ;  /* 0x4000004000257882 */ /* 0x000fe20000000000 */
[----:B------:R-:W-:Y:S01]  /*11820*/  P2R R12, PR, RZ, 0x2 ;  /* 0x00000002ff0c7803 */ /* 0x000fe20000000000 */
[----:B------:R-:W-:Y:S01]  /*11830*/  BSSY B0, `(.L_x_3814) ;  /* 0x00009d8000007945 */ /* 0x000fe20003800000 */
[----:B------:R-:W-:Y:S01]  /*11840*/  P2R R11, PR, RZ, 0x1 ;  /* 0x00000001ff0b7803 */ /* 0x000fe20000000000 */
[----:B0-----:R-:W-:-:S02]  /*11850*/  IMAD.U32 R15, RZ, RZ, UR25 ;  /* 0x00000019ff0f7e24 */ /* 0x001fc4000f8e00ff */
        /* <DEDUP_REMOVED lines=18> */
[----:B------:R-:W-:Y:S01]  /*11980*/  IMAD.MOV.U32 R86, RZ, RZ, R119 ;  /* 0x000000ffff567224 */ /* 0x000fe200078e0077 */
[----:B------:R-:W-:Y:S01]  /*11990*/  HGMMA.64x16x16.F32.BF16 R64, gdesc[UR4], RZ, !UPT, gsb0 ;  /* 0x00200000044079f0 */ /* 0x000fe2000c0018ff */
[----:B------:R-:W-:Y:S01]  /*119a0*/  R2UR UR6, R4 ;  /* 0x00000000040672ca */ /* 0x000fe200000e0000 */
[----:B------:R-:W-:Y:S01]  /*119b0*/  UMOV UR4, UR22 ;  /* 0x0000001600047c82 */ /* 0x000fe20008000000 */
[----:B------:R-:W-:Y:S01]  /*119c0*/  R2UR UR7, R5 ;  /* 0x00000000050772ca */ /* 0x000fe200000e0000 */
[----:B------:R-:W-:Y:S01]  /*119d0*/  UMOV UR5, UR23 ;  /* 0x0000001700057c82 */ /* 0x000fe20008000000 */
[----:B------:R-:W-:-:S02]  /*119e0*/  VIADD R4, R2, 0x200 ;  /* 0x0000020002047836 */ /* 0x000fc40000000000 */
[----:B------:R-:W-:Y:S02]  /*119f0*/  IMAD.MOV.U32 R5, RZ, RZ, 0x40000040 ;  /* 0x40000040ff057424 */ /* 0x000fe400078e00ff */
[--C-:B------:R-:W-:Y:S01]  /*11a00*/  IMAD.MOV.U32 R84, RZ, RZ, R119.reuse ;  /* 0x000000ffff547224 */ /* 0x100fe200078e0077 */
[----:B------:R-:W-:Y:S01]  /*11a10*/  R2UR UR14, R4 ;  /* 0x00000000040e72ca */ /* 0x000fe200000e0000 */
[----:B------:R-:W-:Y:S01]  /*11a20*/  VIADD R4, R2, 0x300 ;  /* 0x0000030002047836 */ /* 0x000fe20000000000 */
[----:B------:R-:W-:Y:S01]  /*11a30*/  R2UR UR15, R5 ;  /* 0x00000000050f72ca */ /* 0x000fe200000e0000 */
[----:B------:R-:W-:Y:S02]  /*11a40*/  IMAD.MOV.U32 R5, RZ, RZ, 0x40000040 ;  /* 0x40000040ff057424 */ /* 0x000fe400078e00ff */
[--C-:B------:R-:W-:Y:S02]  /*11a50*/  IMAD.MOV.U32 R82, RZ, RZ, R119.reuse ;  /* 0x000000ffff527224 */ /* 0x100fe400078e0077 */
[----:B------:R-:W-:Y:S01]  /*11a60*/  IMAD.MOV.U32 R80, RZ, RZ, R119 ;  /* 0x000000ffff507224 */ /* 0x000fe200078e0077 */
[----:B------:R-:W-:-:S02]  /*11a70*/  WARPGROUP.DEPBAR.LE gsb0, 0x0 ;  /* 0x00008000000079c5 */ /* 0x000fc40000010000 */
[----:B------:R-:W-:-:S06]  /*11a80*/  WARPGROUP.ARRIVE ;  /* 0x00000000000079c5 */ /* 0x000fcc0000000000 */
[----:B------:R-:W-:Y:S01]  /*11a90*/  HGMMA.64x16x16.F32.BF16 R56, gdesc[UR4], RZ, !UPT, gsb0 ;  /* 0x00200000043879f0 */ /* 0x000fe2000c0018ff */
[----:B------:R-:W-:Y:S01]  /*11aa0*/  R2UR UR6, R4 ;  /* 0x00000000040672ca */ /* 0x000fe200000e0000 */
[----:B------:R-:W-:Y:S01]  /*11ab0*/  UMOV UR4, UR22 ;  /* 0x0000001600047c82 */ /* 0x000fe20008000000 */
[----:B------:R-:W-:Y:S01]  /*11ac0*/  R2UR UR7, R5 ;  /* 0x00000000050772ca */ /* 0x000fe200000e0000 */
[----:B------:R-:W-:Y:S01]  /*11ad0*/  UMOV UR5, UR23 ;  /* 0x0000001700057c82 */ /* 0x000fe20008000000 */
[----:B------:R-:W-:Y:S01]  /*11ae0*/  VIADD R4, R2, 0x82 ;  /* 0x0000008202047836 */ /* 0x000fe20000000000 */
[----:B------:R-:W-:Y:S01]  /*11af0*/  UMOV UR23, UR25 ;  /* 0x0000001900177c82 */ /* 0x000fe20008000000 */
[----:B------:R-:W-:Y:S01]  /*11b00*/  IMAD.MOV.U32 R5, RZ, RZ, 0x40000040 ;  /* 0x40000040ff057424 */ /* 0x000fe200078e00ff */
[----:B------:R-:W-:Y:S02]  /*11b10*/  WARPGROUP.DEPBAR.LE gsb0, 0x0 ;  /* 0x00008000000079c5 */ /* 0x000fe40000010000 */
[----:B------:R-:W-:-:S06]  /*11b20*/  WARPGROUP.ARRIVE ;  /* 0x00000000000079c5 */ /* 0x000fcc0000000000 */
[----:B------:R-:W-:Y:S01]  /*11b30*/  HGMMA.64x16x16.F32.BF16 R48, gdesc[UR8], RZ, !UPT, gsb0 ;  /* 0x00200000083079f0 */ /* 0x000fe2000c0018ff */
[----:B------:R-:W-:Y:S01]  /*11b40*/  UIADD3 UR8, UR20, 0x2, URZ ;  /* 0x0000000214087890 */ /* 0x000fe2000fffe03f */
[----:B------:R-:W-:-:S06]  /*11b50*/  UMOV UR9, UR23 ;  /* 0x0000001700097c82 */ /* 0x000fcc0008000000 */
[----:B------:R-:W-:Y:S02]  /*11b60*/  UMOV UR24, UR8 ;  /* 0x0000000800187c82 */ /* 0x000fe40008000000 */
[----:B------:R-:W-:Y:S01]  /*11b70*/  UMOV UR22, UR24 ;  /* 0x0000001800167c82 */ /* 0x000fe20008000000 */
[----:B------:R-:W-:Y:S01]  /*11b80*/  IMAD.U32 R14, RZ, RZ, UR24 ;  /* 0x00000018ff0e7e24 */ /* 0x000fe2000f8e00ff */
[----:B------:R-:W-:-:S04]  /*11b90*/  UMOV UR8, UR22 ;  /* 0x0000001600087c82 */ /* 0x000fc80008000000 */
[----:B------:R0:W-:Y:S01]  /*11ba0*/  STL.64 [R1+0x60], R14 ;  /* 0x0000600e01007387 */ /* 0x0001e20000100a00 */
        /* <DEDUP_REMOVED lines=269> */
[----:B------:R-:W-:Y:S02]  /*12c80*/  UMOV UR17, UR23 ;  /* 0x0000001700117c82 */ /* 0x000fe40008000000 */
        /* <DEDUP_REMOVED lines=11> */
[----:B------:R-:W-:Y:S01]  /*12d40*/  R2UR UR18, R4 ;  /* 0x00000000041272ca */ /* 0x000fe200000e0000 */
[----:B------:R-:W-:Y:S01]  /*12d50*/  UMOV UR4, UR22 ;  /* 0x0000001600047c82 */ /* 0x000fe20008000000 */
[----:B------:R-:W-:Y:S01]  /*12d60*/  R2UR UR19, R5 ;  /* 0x00000000051372ca */ /* 0x000fe200000e0000 */
[----:B------:R-:W-:Y:S01]  /*12d70*/  UMOV UR16, UR22 ;  /* 0x0000001600107c82 */ /* 0x000fe20008000000 */
[----:B------:R-:W-:-:S02]  /*12d80*/  VIADD R4, R2, 0x682 ;  /* 0x0000068202047836 */ /* 0x000fc40000000000 */
[----:B------:R-:W-:Y:S02]  /*12d90*/  IMAD.MOV.U32 R5, RZ, RZ, 0x40000040 ;  /* 0x40000040ff057424 */ /* 0x000fe400078e00ff */
        /* <DEDUP_REMOVED lines=202> */
[----:B------:R-:W-:Y:S01]  /*13a40*/  UMOV UR4, UR22 ;  /* 0x0000001600047c82 */ /* 0x000fe20008000000 */
[----:B------:R-:W-:-:S03]  /*13a50*/  UMOV UR16, UR22 ;  /* 0x0000001600107c82 */ /* 0x000fc60008000000 */
        /* <DEDUP_REMOVED lines=213> */
[----:B------:R-:W-:Y:S01]  /*147b0*/  WARPGROUP.ARRIVE ;  /* 0x00000000000079c5 */ /* 0x000fe20000000000 */
[----:B------:R-:W-:Y:S01]  /*147c0*/  FSEL R81, R72, -INF , P2 ;  /* 0xff80000048517808 */ /* 0x000fe20001000000 */
[--C-:B------:R-:W-:Y:S01]  /*147d0*/  IMAD.MOV.U32 R72, RZ, RZ, R119.reuse ;  /* 0x000000ffff487224 */ /* 0x100fe200078e0077 */
[----:B------:R-:W-:Y:S02]  /*147e0*/  FSEL R6, R73, -INF , P3 ;  /* 0xff80000049067808 */ /* 0x000fe40001800000 */
[----:B------:R-:W-:Y:S01]  /*147f0*/  FSEL R73, R76, -INF , P4 ;  /* 0xff8000004c497808 */ /* 0x000fe20002000000 */
[----:B------:R-:W-:Y:S01]  /*14800*/  HGMMA.64x16x16.F32.BF16 R64, gdesc[UR4], R64, gsb0 ;  /* 0x00200000044079f0 */ /* 0x000fe20008001840 */
[----:B------:R-:W-:Y:S01]  /*14810*/  R2UR UR6, R4 ;  /* 0x00000000040672ca */ /* 0x000fe200000e0000 */
[----:B------:R-:W-:Y:S01]  /*14820*/  UMOV UR4, UR36 ;  /* 0x0000002400047c82 */ /* 0x000fe20008000000 */
[----:B------:R-:W-:Y:S01]  /*14830*/  R2UR UR7, R5 ;  /* 0x00000000050772ca */ /* 0x000fe200000e0000 */
[----:B------:R-:W-:Y:S01]  /*14840*/  UMOV UR5, UR37 ;  /* 0x0000002500057c82 */ /* 0x000fe20008000000 */
[----:B------:R-:W-:Y:S01]  /*14850*/  VIADD R4, R2, 0x886 ;  /* 0x0000088602047836 */ /* 0x000fe20000000000 */
[----:B------:R-:W-:Y:S01]  /*14860*/  FMNMX.FTZ R0, R81, R6, !PT ;  /* 0x0000000651007209 */ /* 0x000fe20007810000 */
[----:B------:R-:W-:Y:S01]  /*14870*/  IMAD.MOV.U32 R5, RZ, RZ, 0x40000040 ;  /* 0x40000040ff057424 */ /* 0x000fe200078e00ff */
[----:B------:R-:W-:Y:S01]  /*14880*/  FSEL R77, R77, -INF , P5 ;  /* 0xff8000004d4d7808 */ /* 0x000fe20002800000 */
[----:B------:R-:W-:Y:S01]  /*14890*/  IMAD.MOV.U32 R76, RZ, RZ, R119 ;  /* 0x000000ffff4c7224 */ /* 0x000fe200078e0077 */
[----:B------:R-:W-:-:S02]  /*148a0*/  FMNMX.FTZ R0, R73, R0, !PT ;  /* 0x0000000049007209 */ /* 0x000fc40007810000 */
[----:B------:R-:W-:Y:S02]  /*148b0*/  FSEL R75, R75, -INF , P3 ;  /* 0xff8000004b4b7808 */ /* 0x000fe40001800000 */
[----:B------:R-:W-:Y:S02]  /*148c0*/  ISETP.GT.AND P3, PT, R8, 0x11, PT ;  /* 0x000000110800780c */ /* 0x000fe40003f64270 */
[----:B------:R-:W-:Y:S02]  /*148d0*/  FMNMX.FTZ R0, R77, R0, !PT ;  /* 0x000000004d007209 */ /* 0x000fe40007810000 */
[----:B------:R-:W-:Y:S01]  /*148e0*/  FSEL R9, R78, -INF , P4 ;  /* 0xff8000004e097808 */ /* 0x000fe20002000000 */
[----:B------:R-:W-:Y:S01]  /*148f0*/  IMAD.MOV.U32 R78, RZ, RZ, R119 ;  /* 0x000000ffff4e7224 */ /* 0x000fe200078e0077 */
[----:B------:R-:W-:Y:S02]  /*14900*/  ISETP.GT.AND P4, PT, R8, 0x18, PT ;  /* 0x000000180800780c */ /* 0x000fe40003f84270 */
[----:B------:R-:W-:-:S02]  /*14910*/  FSEL R79, R79, -INF , P5 ;  /* 0xff8000004f4f7808 */ /* 0x000fc40002800000 */
[----:B------:R-:W-:Y:S02]  /*14920*/  ISETP.GT.AND P5, PT, R8, 0x19, PT ;  /* 0x000000190800780c */ /* 0x000fe40003fa4270 */
[----:B------:R-:W-:Y:S01]  /*14930*/  FSEL R7, R74, -INF , P2 ;  /* 0xff8000004a077808 */ /* 0x000fe20001000000 */
[--C-:B------:R-:W-:Y:S01]  /*14940*/  IMAD.MOV.U32 R74, RZ, RZ, R119.reuse ;  /* 0x000000ffff4a7224 */ /* 0x100fe200078e0077 */
[----:B------:R-:W-:Y:S01]  /*14950*/  ISETP.GT.AND P2, PT, R8, 0x20, PT ;  /* 0x000000200800780c */ /* 0x000fe20003f44270 */
[----:B------:R-:W-:Y:S02]  /*14960*/  WARPGROUP.DEPBAR.LE gsb0, 0x0 ;  /* 0x00008000000079c5 */ /* 0x000fe40000010000 */
[----:B------:R-:W-:Y:S01]  /*14970*/  WARPGROUP.ARRIVE ;  /* 0x00000000000079c5 */ /* 0x000fe20000000000 */
[----:B------:R-:W-:Y:S01]  /*14980*/  FSEL R89, R64, -INF , P6 ;  /* 0xff80000040597808 */ /* 0x000fe20003000000 */
[----:B------:R-:W-:Y:S01]  /*14990*/  IMAD.MOV.U32 R64, RZ, RZ, R119 ;  /* 0x000000ffff407224 */ /* 0x000fe200078e0077 */
[----:B------:R-:W-:-:S02]  /*149a0*/  FSEL R65, R65, -INF , P3 ;  /* 0xff80000041417808 */ /* 0x000fc40001800000 */
[----:B------:R-:W-:Y:S01]  /*149b0*/  FMNMX.FTZ R0, R89, R0, !PT ;  /* 0x0000000059007209 */ /* 0x000fe20007810000 */
[----:B------:R-:W-:Y:S01]  /*149c0*/  HGMMA.64x16x16.F32.BF16 R56, gdesc[UR4], R56, gsb0 ;  /* 0x00200000043879f0 */ /* 0x000fe20008001838 */
[----:B------:R-:W-:Y:S01]  /*149d0*/  R2UR UR6, R4 ;  /* 0x00000000040672ca */ /* 0x000fe200000e0000 */
[----:B------:R-:W-:Y:S01]  /*149e0*/  UMOV UR4, UR36 ;  /* 0x0000002400047c82 */ /* 0x000fe20008000000 */
[----:B------:R-:W-:Y:S01]  /*149f0*/  R2UR UR7, R5 ;  /* 0x00000000050772ca */ /* 0x000fe200000e0000 */
[----:B------:R-:W-:Y:S01]  /*14a00*/  UMOV UR5, UR37 ;  /* 0x0000002500057c82 */ /* 0x000fe20008000000 */
[----:B------:R-:W-:Y:S01]  /*14a10*/  VIADD R4, R2, 0x986 ;  /* 0x0000098602047836 */ /* 0x000fe20000000000 */
[----:B------:R-:W-:Y:S01]  /*14a20*/  FSEL R85, R68, -INF , P4 ;  /* 0xff80000044557808 */ /* 0x000fe20002000000 */
[----:B------:R-:W-:Y:S01]  /*14a30*/  IMAD.MOV.U32 R5, RZ, RZ, 0x40000040 ;  /* 0x40000040ff057424 */ /* 0x000fe200078e00ff */
[----:B------:R-:W-:Y:S01]  /*14a40*/  FMNMX.FTZ R0, R65, R0, !PT ;  /* 0x0000000041007209 */ /* 0x000fe20007810000 */
[----:B------:R-:W-:Y:S01]  /*14a50*/  VIADD R2, R2, 0xa06 ;  /* 0x00000a0602027836 */ /* 0x000fe20000000000 */
[----:B------:R-:W-:Y:S01]  /*14a60*/  R2UR UR10, R4 ;  /* 0x00000000040a72ca */ /* 0x000fe200000e0000 */
[----:B------:R-:W-:Y:S01]  /*14a70*/  IMAD.MOV.U32 R68, RZ, RZ, R119 ;  /* 0x000000ffff447224 */ /* 0x000fe200078e0077 */
[----:B------:R-:W-:-:S02]  /*14a80*/  R2UR UR11, R5 ;  /* 0x00000000050b72ca */ /* 0x000fc400000e0000 */
[----:B------:R-:W-:Y:S02]  /*14a90*/  FSEL R69, R69, -INF , P5 ;  /* 0xff80000045457808 */ /* 0x000fe40002800000 */
        /* <DEDUP_REMOVED lines=8> */
[----:B------:R-:W-:Y:S01]  /*14b20*/  ISETP.GT.AND P3, PT, R8, 0x30, PT ;  /* 0x000000300800780c */ /* 0x000fe20003f64270 */
[----:B------:R-:W-:Y:S02]  /*14b30*/  WARPGROUP.DEPBAR.LE gsb0, 0x0 ;  /* 0x00008000000079c5 */ /* 0x000fe40000010000 */
[----:B------:R-:W-:Y:S01]  /*14b40*/  WARPGROUP.ARRIVE ;  /* 0x00000000000079c5 */ /* 0x000fe20000000000 */
[----:B------:R-:W-:Y:S01]  /*14b50*/  FSEL R83, R56, -INF , P2 ;  /* 0xff80000038537808 */ /* 0x000fe20001000000 */
[--C-:B------:R-:W-:Y:S01]  /*14b60*/  IMAD.MOV.U32 R56, RZ, RZ, R119.reuse ;  /* 0x000000ffff387224 */ /* 0x100fe200078e0077 */
[----:B------:R-:W-:Y:S01]  /*14b70*/  FSEL R87, R60, -INF , P5 ;  /* 0xff8000003c577808 */ /* 0x000fe20002800000 */
[--C-:B------:R-:W-:Y:S01]  /*14b80*/  IMAD.MOV.U32 R60, RZ, RZ, R119.reuse ;  /* 0x000000ffff3c7224 */ /* 0x100fe200078e0077 */
[----:B------:R-:W-:Y:S01]  /*14b90*/  FMNMX.FTZ R0, R83, R0, !PT ;  /* 0x0000000053007209 */ /* 0x000fe20007810000 */
[----:B------:R-:W-:Y:S01]  /*14ba0*/  HGMMA.64x16x16.F32.BF16 R48, gdesc[UR4], R48, gsb0 ;  /* 0x00200000043079f0 */ /* 0x000fe20008001830 */
[----:B------:R-:W-:Y:S01]  /*14bb0*/  R2UR UR7, R3 ;  /* 0x00000000030772ca */ /* 0x000fe200000e0000 */
[----:B------:R-:W-:Y:S01]  /*14bc0*/  UMOV UR4, UR36 ;  /* 0x0000002400047c82 */ /* 0x000fe20008000000 */
[----:B------:R-:W-:Y:S01]  /*14bd0*/  R2UR UR6, R2 ;  /* 0x00000000020672ca */ /* 0x000fe200000e0000 */
[----:B------:R-:W-:Y:S01]  /*14be0*/  UMOV UR5, UR37 ;  /* 0x0000002500057c82 */ /* 0x000fe20008000000 */
[----:B------:R-:W-:Y:S01]  /*14bf0*/  FSEL R3, R66, -INF , P6 ;  /* 0xff80000042037808 */ /* 0x000fe20003000000 */
[----:B------:R-:W-:Y:S01]  /*14c00*/  IMAD.MOV.U32 R66, RZ, RZ, R119 ;  /* 0x000000ffff427224 */ /* 0x000fe200078e0077 */
[----:B------:R-:W-:-:S02]  /*14c10*/  ISETP.GT.AND P6, PT, R8, 0x21, PT ;  /* 0x000000210800780c */ /* 0x000fc40003fc4270 */
[----:B------:R-:W-:Y:S02]  /*14c20*/  FSEL R93, R61, -INF , P4 ;  /* 0xff8000003d5d7808 */ /* 0x000fe40002000000 */
[----:B------:R-:W-:Y:S02]  /*14c30*/  FSEL R57, R57, -INF , P6 ;  /* 0xff80000039397808 */ /* 0x000fe40003000000 */
[----:B0-----:R-:W-:Y:S01]  /*14c40*/  FSEL R15, R58, -INF , P2 ;  /* 0xff8000003a0f7808 */ /* 0x001fe20001000000 */
[----:B------:R-:W-:Y:S01]  /*14c50*/  IMAD.MOV.U32 R58, RZ, RZ, R119 ;  /* 0x000000ffff3a7224 */ /* 0x000fe200078e0077 */
[----:B------:R-:W-:Y:S02]  /*14c60*/  FMNMX.FTZ R0, R57, R0, !PT ;  /* 0x0000000039007209 */ /* 0x000fe40007810000 */
[----:B------:R-:W-:Y:S02]  /*14c70*/  ISETP.GT.AND P2, PT, R8, 0x31, PT ;  /* 0x000000310800780c */ /* 0x000fe40003f44270 */
[----:B------:R-:W-:-:S02]  /*14c80*/  FMNMX.FTZ R0, R87, R0, !PT ;  /* 0x0000000057007209 */ /* 0x000fc40007810000 */
[----:B------:R-:W-:Y:S02]  /*14c90*/  FSEL R59, R59, -INF , P6 ;  /* 0xff8000003b3b7808 */ /* 0x000fe40003000000 */
[----:B------:R-:W-:Y:S02]  /*14ca0*/  FMNMX.FTZ R0, R93, R0, !PT ;  /* 0x000000005d007209 */ /* 0x000fe40007810000 */
[----:B------:R-:W-:Y:S02]  /*14cb0*/  ISETP.GT.AND P6, PT, R8, 0x38, PT ;  /* 0x000000380800780c */ /* 0x000fe40003fc4270 */
        /* <DEDUP_REMOVED lines=14> */
[----:B------:R-:W-:-:S02]  /*14da0*/  FMNMX.FTZ R0, R61, R0, !PT ;  /* 0x000000003d007209 */ /* 0x000fc40007810000 */
[----:B------:R-:W-:Y:S02]  /*14db0*/  FSEL R53, R53, -INF , P5 ;  /* 0xff80000035357808 */ /* 0x000fe40002800000 */
[----:B------:R-:W-:Y:S02]  /*14dc0*/  FMNMX.FTZ R0, R95, R0, !PT ;  /* 0x000000005f007209 */ /* 0x000fe40007810000 */
[----:B------:R-:W-:Y:S01]  /*14dd0*/  FSEL R49, R50, -INF , P3 ;  /* 0xff80000032317808 */ /* 0x000fe20001800000 */
[----:B------:R-:W-:Y:S01]  /*14de0*/  IMAD.MOV.U32 R50, RZ, RZ, R119 ;  /* 0x000000ffff327224 */ /* 0x000fe200078e0077 */
[----:B------:R-:W-:Y:S02]  /*14df0*/  ISETP.GT.AND P3, PT, R8, 0x41, PT ;  /* 0x000000410800780c */ /* 0x000fe40003f64270 */
[----:B------:R-:W-:Y:S02]  /*14e00*/  FMNMX.FTZ R0, R53, R0, !PT ;  /* 0x0000000035007209 */ /* 0x000fe40007810000 */
        /* <DEDUP_REMOVED lines=10> */
[----:B------:R-:W-:Y:S01]  /*14eb0*/  FSEL R101, R44, -INF , P2 ;  /* 0xff8000002c657808 */ /* 0x000fe20001000000 */
[----:B------:R-:W-:Y:S01]  /*14ec0*/  IMAD.MOV.U32 R44, RZ, RZ, R119 ;  /* 0x000000ffff2c7224 */ /* 0x000fe200078e0077 */
[----:B------:R-:W-:Y:S02]  /*14ed0*/  FMNMX.FTZ R0, R99, R0, !PT ;  /* 0x0000000063007209 */ /* 0x000fe40007810000 */
[----:B------:R-:W-:Y:S02]  /*14ee0*/  FSEL R103, R45, -INF , P1 ;  /* 0xff8000002d677808 */ /* 0x000fe40000800000 */
[----:B------:R-:W-:Y:S02]  /*14ef0*/  FMNMX.FTZ R0, R101, R0, !PT ;  /* 0x0000000065007209 */ /* 0x000fe40007810000 */
[----:B------:R-:W-:-:S02]  /*14f00*/  ISETP.GT.AND P1, PT, R8, 0x51, PT ;  /* 0x000000510800780c */ /* 0x000fc40003f24270 */
[----:B------:R-:W-:Y:S02]  /*14f10*/  FMNMX.FTZ R0, R103, R0, !PT ;  /* 0x0000000067007209 */ /* 0x000fe40007810000 */
[----:B------:R-:W-:Y:S02]  /*14f20*/  FSEL R43, R43, -INF , P3 ;  /* 0xff8000002b2b7808 */ /* 0x000fe40001800000 */
[----:B------:R-:W-:Y:S02]  /*14f30*/  ISETP.GT.AND P3, PT, R8, 0x60, PT ;  /* 0x000000600800780c */ /* 0x000fe40003f64270 */
[----:B------:R-:W-:Y:S01]  /*14f40*/  FSEL R45, R42, -INF , P4 ;  /* 0xff8000002a2d7808 */ /* 0x000fe20002000000 */
[--C-:B------:R-:W-:Y:S01]  /*14f50*/  IMAD.MOV.U32 R42, RZ, RZ, R119.reuse ;  /* 0x000000ffff2a7224 */ /* 0x100fe200078e0077 */
[----:B------:R-:W-:Y:S02]  /*14f60*/  ISETP.GT.AND P4, PT, R8, 0x61, PT ;  /* 0x000000610800780c */ /* 0x000fe40003f84270 */
[----:B------:R-:W-:Y:S01]  /*14f70*/  FSEL R41, R54, -INF , P6 ;  /* 0xff80000036297808 */ /* 0x000fe20003000000 */
[----:B------:R-:W-:Y:S01]  /*14f80*/  IMAD.MOV.U32 R54, RZ, RZ, R119 ;  /* 0x000000ffff367224 */ /* 0x000fe200078e0077 */
[----:B------:R-:W-:-:S02]  /*14f90*/  ISETP.GT.AND P6, PT, R8, 0x69, PT ;  /* 0x000000690800780c */ /* 0x000fc40003fc4270 */
[----:B------:R-:W-:Y:S01]  /*14fa0*/  P2R R40, PR, RZ, 0x2 ;  /* 0x00000002ff287803 */ /* 0x000fe20000000000 */
        /* <DEDUP_REMOVED lines=8> */
[----:B------:R-:W-:Y:S01]  /*15030*/  FSEL R33, R46, -INF , P2 ;  /* 0xff8000002e217808 */ /* 0x000fe20001000000 */
[----:B------:R-:W-:Y:S01]  /*15040*/  IMAD.MOV.U32 R46, RZ, RZ, R119 ;  /* 0x000000ffff2e7224 */ /* 0x000fe200078e0077 */
        /* <DEDUP_REMOVED lines=23> */
[----:B------:R-:W-:Y:S01]  /*151c0*/  ISETP.NE.AND P1, PT, R40, RZ, PT ;  /* 0x000000ff2800720c */ /* 0x000fe20003f25270 */
[----:B------:R-:W-:Y:S01]  /*151d0*/  IMAD.MOV.U32 R40, RZ, RZ, R119 ;  /* 0x000000ffff287224 */ /* 0x000fe200078e0077 */
[----:B------:R-:W-:Y:S01]  /*151e0*/  FSEL R29, R38, -INF , P0 ;  /* 0xff800000261d7808 */ /* 0x000fe20000000000 */
[----:B------:R-:W0:Y:S01]  /*151f0*/  SHFL.BFLY PT, R5, R4, 0x2, 0x1f ;  /* 0x0c401f0004057f89 */ /* 0x000e2200000e0000 */
[----:B------:R-:W-:Y:S02]  /*15200*/  FSEL R35, R35, -INF , P1 ;  /* 0xff80000023237808 */ /* 0x000fe40000800000 */
[----:B------:R-:W-:-:S02]  /*15210*/  FSEL R27, R27, -INF , P4 ;  /* 0xff8000001b1b7808 */ /* 0x000fc40002000000 */
[----:B------:R-:W-:Y:S02]  /*15220*/  ISETP.NE.AND P0, PT, R11, RZ, PT ;  /* 0x000000ff0b00720c */ /* 0x000fe40003f05270 */
[----:B------:R-:W-:Y:S02]  /*15230*/  ISETP.NE.AND P1, PT, R12, RZ, PT ;  /* 0x000000ff0c00720c */ /* 0x000fe40003f25270 */
        /* <DEDUP_REMOVED lines=32> */
[----:B------:R-:W-:Y:S01]  /*15440*/  MUFU.EX2 R200, R200 ;  /* 0x000000c800c87308 */ /* 0x000fe20000000800 */
[----:B------:R-:W-:Y:S01]  /*15450*/  FSEL R61, R31, -INF , P6 ;  /* 0xff8000001f3d7808 */ /* 0x000fe20003000000 */
[--C-:B------:R-:W-:Y:S01]  /*15460*/  FFMA.FTZ R93, R93, R0, -R2.reuse ;  /* 0x000000005d5d7223 */ /* 0x100fe20000010802 */
[----:B------:R-:W-:Y:S01]  /*15470*/  FMNMX.FTZ R4, R45, R4, !PT ;  /* 0x000000042d047209 */ /* 0x000fe20007810000 */
[-CC-:B------:R-:W-:Y:S01]  /*15480*/  FFMA.FTZ R196, R89, R0.reuse, -R2.reuse ;  /* 0x0000000059c47223 */ /* 0x180fe20000010802 */
[-CC-:B------:R-:W-:Y:S01]  /*15490*/  FFMA.FTZ R198, R85, R0.reuse, -R2.reuse ;  /* 0x0000000055c67223 */ /* 0x180fe20000010802 */
[--C-:B------:R-:W-:Y:S01]  /*154a0*/  FFMA.FTZ R192, R83, R0, -R2.reuse ;  /* 0x0000000053c07223 */ /* 0x100fe20000010802 */
[----:B------:R-:W-:Y:S01]  /*154b0*/  FMNMX.FTZ R4, R43, R4, !PT ;  /* 0x000000042b047209 */ /* 0x000fe20007810000 */
[----:B------:R-:W-:Y:S01]  /*154c0*/  MUFU.EX2 R31, R6 ;  /* 0x00000006001f7308 */ /* 0x000fe20000000800 */
[-CC-:B------:R-:W-:Y:S01]  /*154d0*/  FFMA.FTZ R65, R65, R0.reuse, -R2.reuse ;  /* 0x0000000041417223 */ /* 0x180fe20000010802 */
[--C-:B------:R-:W-:Y:S01]  /*154e0*/  FFMA.FTZ R69, R69, R0, -R2.reuse ;  /* 0x0000000045457223 */ /* 0x100fe20000010802 */
[----:B------:R-:W-:Y:S01]  /*154f0*/  FMNMX.FTZ R4, R33, R4, !PT ;  /* 0x0000000421047209 */ /* 0x000fe20007810000 */
[-CC-:B------:R-:W-:Y:S01]  /*15500*/  FFMA.FTZ R57, R57, R0.reuse, -R2.reuse ;  /* 0x0000000039397223 */ /* 0x180fe20000010802 */
[-CC-:B------:R-:W-:Y:S01]  /*15510*/  FFMA.FTZ R190, R95, R0.reuse, -R2.reuse ;  /* 0x000000005fbe7223 */ /* 0x180fe20000010802 */
[--C-:B------:R-:W-:Y:S01]  /*15520*/  FFMA.FTZ R53, R53, R0, -R2.reuse ;  /* 0x0000000035357223 */ /* 0x100fe20000010802 */
[----:B------:R-:W-:Y:S01]  /*15530*/  FMNMX.FTZ R4, R47, R4, !PT ;  /* 0x000000042f047209 */ /* 0x000fe20007810000 */
[----:B------:R-:W0:Y:S01]  /*15540*/  MUFU.EX2 R11, R11 ;  /* 0x0000000b000b7308 */ /* 0x000e220000000800 */
[-CC-:B------:R-:W-:Y:S01]  /*15550*/  FFMA.FTZ R184, R97, R0.reuse, -R2.reuse ;  /* 0x0000000061b87223 */ /* 0x180fe20000010802 */
[--C-:B------:R-:W-:Y:S01]  /*15560*/  FFMA.FTZ R83, R99, R0, -R2.reuse ;  /* 0x0000000063537223 */ /* 0x100fe20000010802 */
[----:B------:R-:W-:Y:S01]  /*15570*/  FMNMX.FTZ R4, R25, R4, !PT ;  /* 0x0000000419047209 */ /* 0x000fe20007810000 */
[-CC-:B------:R-:W-:Y:S01]  /*15580*/  FFMA.FTZ R186, R101, R0.reuse, -R2.reuse ;  /* 0x0000000065ba7223 */ /* 0x180fe20000010802 */
[-CC-:B------:R-:W-:Y:S01]  /*15590*/  FFMA.FTZ R85, R103, R0.reuse, -R2.reuse ;  /* 0x0000000067557223 */ /* 0x180fe20000010802 */
[--C-:B------:R-:W-:Y:S01]  /*155a0*/  FFMA.FTZ R180, R105, R0, -R2.reuse ;  /* 0x0000000069b47223 */ /* 0x100fe20000010802 */
[----:B------:R-:W-:Y:S01]  /*155b0*/  FMNMX.FTZ R4, R35, R4, !PT ;  /* 0x0000000423047209 */ /* 0x000fe20007810000 */
[----:B------:R-:W1:Y:S01]  /*155c0*/  MUFU.EX2 R202, R202 ;  /* 0x000000ca00ca7308 */ /* 0x000e620000000800 */
[-CC-:B------:R-:W-:Y:S01]  /*155d0*/  FFMA.FTZ R182, R109, R0.reuse, -R2.reuse ;  /* 0x000000006db67223 */ /* 0x180fe20000010802 */
[--C-:B------:R-:W-:Y:S01]  /*155e0*/  FFMA.FTZ R89, R111, R0, -R2.reuse ;  /* 0x000000006f597223 */ /* 0x100fe20000010802 */
[----:B------:R-:W-:Y:S01]  /*155f0*/  FMNMX.FTZ R4, R29, R4, !PT ;  /* 0x000000041d047209 */ /* 0x000fe20007810000 */
[-CC-:B------:R-:W-:Y:S01]  /*15600*/  FFMA.FTZ R176, R113, R0.reuse, -R2.reuse ;  /* 0x0000000071b07223 */ /* 0x180fe20000010802 */
[-CC-:B------:R-:W-:Y:S01]  /*15610*/  FFMA.FTZ R117, R117, R0.reuse, -R2.reuse ;  /* 0x0000000075757223 */ /* 0x180fe20000010802 */
[----:B------:R-:W-:Y:S01]  /*15620*/  FFMA.FTZ R178, R115, R0, -R2 ;  /* 0x0000000073b27223 */ /* 0x000fe20000010802 */
[----:B------:R-:W-:Y:S01]  /*15630*/  FMNMX.FTZ R4, R73, R4, !PT ;  /* 0x0000000449047209 */ /* 0x000fe20007810000 */
[----:B------:R-:W2:Y:S01]  /*15640*/  MUFU.EX2 R37, R37 ;  /* 0x0000002500257308 */ /* 0x000ea20000000800 */
[----:B------:R-:W-:-:S02]  /*15650*/  IMAD.MOV.U32 R115, RZ, RZ, R119 ;  /* 0x000000ffff737224 */ /* 0x000fc400078e0077 */
[----:B------:R-:W-:Y:S01]  /*15660*/  FMNMX.FTZ R4, R77, R4, !PT ;  /* 0x000000044d047209 */ /* 0x000fe20007810000 */
[--C-:B------:R-:W-:Y:S02]  /*15670*/  IMAD.MOV.U32 R113, RZ, RZ, R119.reuse ;  /* 0x000000ffff717224 */ /* 0x100fe400078e0077 */
[--C-:B------:R-:W-:Y:S01]  /*15680*/  IMAD.MOV.U32 R111, RZ, RZ, R119.reuse ;  /* 0x000000ffff6f7224 */ /* 0x100fe200078e0077 */
[----:B------:R-:W-:Y:S01]  /*15690*/  FMNMX.FTZ R4, R27, R4, !PT ;  /* 0x000000041b047209 */ /* 0x000fe20007810000 */
[----:B------:R3:W-:Y:S01]  /*156a0*/  MUFU.EX2 R39, R93 ;  /* 0x0000005d00277308 */ /* 0x0007e20000000800 */
[--C-:B------:R-:W-:Y:S02]  /*156b0*/  IMAD.MOV.U32 R109, RZ, RZ, R119.reuse ;  /* 0x000000ffff6d7224 */ /* 0x100fe400078e0077 */
[----:B------:R-:W-:Y:S01]  /*156c0*/  FMNMX.FTZ R4, R81, R4, !PT ;  /* 0x0000000451047209 */ /* 0x000fe20007810000 */
[--C-:B------:R-:W-:Y:S02]  /*156d0*/  IMAD.MOV.U32 R105, RZ, RZ, R119.reuse ;  /* 0x000000ffff697224 */ /* 0x100fe400078e0077 */
[--C-:B------:R-:W-:Y:S01]  /*156e0*/  IMAD.MOV.U32 R103, RZ, RZ, R119.reuse ;  /* 0x000000ffff677224 */ /* 0x100fe200078e0077 */
[----:B------:R-:W-:Y:S01]  /*156f0*/  FMNMX.FTZ R4, R61, R4, !PT ;  /* 0x000000043d047209 */ /* 0x000fe20007810000 */
[----:B------:R-:W4:Y:S01]  /*15700*/  MUFU.EX2 R196, R196 ;  /* 0x000000c400c47308 */ /* 0x000f220000000800 */
[----:B---3--:R-:W-:Y:S01]  /*15710*/  FFMA.FTZ R93, R121, R0, -R2 ;  /* 0x00000000795d7223 */ /* 0x008fe20000010802 */
[----:B------:R-:W-:-:S02]  /*15720*/  IMAD.MOV.U32 R101, RZ, RZ, R119 ;  /* 0x000000ffff657224 */ /* 0x000fc400078e0077 */
[----:B------:R-:W3:Y:S01]  /*15730*/  SHFL.BFLY PT, R87, R4, 0x2, 0x1f ;  /* 0x0c401f0004577f89 */ /* 0x000ee200000e0000 */
[--C-:B------:R-:W-:Y:S02]  /*15740*/  IMAD.MOV.U32 R99, RZ, RZ, R119.reuse ;  /* 0x000000ffff637224 */ /* 0x100fe400078e0077 */
[--C-:B------:R-:W-:Y:S01]  /*15750*/  IMAD.MOV.U32 R97, RZ, RZ, R119.reuse ;  /* 0x000000ffff617224 */ /* 0x100fe200078e0077 */
[----:B------:R-:W5:Y:S01]  /*15760*/  MUFU.EX2 R65, R65 ;  /* 0x0000004100417308 */ /* 0x000f620000000800 */
[----:B------:R-:W-:-:S07]  /*15770*/  IMAD.MOV.U32 R95, RZ, RZ, R119 ;  /* 0x000000ffff5f7224 */ /* 0x000fce00078e0077 */
[----:B------:R-:W5:Y:S08]  /*15780*/  MUFU.EX2 R198, R198 ;  /* 0x000000c600c67308 */ /* 0x000f700000000800 */
[----:B------:R-:W5:Y:S01]  /*15790*/  MUFU.EX2 R69, R69 ;  /* 0x0000004500457308 */ /* 0x000f620000000800 */
[----:B---3--:R-:W-:Y:S01]  /*157a0*/  FMNMX.FTZ R6, R4, R87, !PT ;  /* 0x0000005704067209 */ /* 0x008fe20007810000 */
[----:B------:R-:W-:Y:S01]  /*157b0*/  FFMA.FTZ R87, R107, R0, -R2 ;  /* 0x000000006b577223 */ /* 0x000fe20000010802 */
[----:B------:R-:W-:-:S05]  /*157c0*/  IMAD.MOV.U32 R107, RZ, RZ, R119 ;  /* 0x000000ffff6b7224 */ /* 0x000fca00078e0077 */
[----:B------:R-:W-:Y:S01]  /*157d0*/  MUFU.EX2 R192, R192 ;  /* 0x000000c000c07308 */ /* 0x000fe20000000800 */
[----:B------:R-:W3:Y:S07]  /*157e0*/  SHFL.BFLY PT, R91, R6, 0x1, 0x1f ;  /* 0x0c201f00065b7f89 */ /* 0x000eee00000e0000 */
[----:B------:R-:W-:Y:S08]  /*157f0*/  MUFU.EX2 R57, R57 ;  /* 0x0000003900397308 */ /* 0x000ff00000000800 */
[----:B------:R-:W-:Y:S08]  /*15800*/  MUFU.EX2 R194, R194 ;  /* 0x000000c200c27308 */ /* 0x000ff00000000800 */
[----:B------:R-:W-:Y:S01]  /*15810*/  MUFU.EX2 R188, R188 ;  /* 0x000000bc00bc7308 */ /* 0x000fe20000000800 */
[----:B---3--:R-:W-:-:S04]  /*15820*/  FMNMX.FTZ R4, R6, R91, !PT ;  /* 0x0000005b06047209 */ /* 0x008fc80007810000 */
[C---:B------:R-:W-:Y:S01]  /*15830*/  FSETP.NEU.FTZ.AND P2, PT, R4.reuse, -INF , PT ;  /* 0xff8000000400780b */ /* 0x040fe20003f5d000 */
[----:B------:R-:W-:Y:S02]  /*15840*/  FMUL.FTZ R24, R4, R0 ;  /* 0x0000000004187220 */ /* 0x000fe40000410000 */
[----:B------:R-:W-:Y:S03]  /*15850*/  MUFU.EX2 R190, R190 ;  /* 0x000000be00be7308 */ /* 0x000fe60000000800 */
[----:B------:R-:W-:-:S05]  /*15860*/  FSEL R24, R24, RZ, P2 ;  /* 0x000000ff18187208 */ /* 0x000fca0001000000 */
        /* <DEDUP_REMOVED lines=8> */
[----:B-1----:R-:W-:Y:S01]  /*158f0*/  FADD.FTZ R30, R202, R3 ;  /* 0x00000003ca1e7221 */ /* 0x002fe20000010000 */
[-CC-:B------:R-:W-:Y:S01]  /*15900*/  FFMA.FTZ R199, R13, R0.reuse, -R24.reuse ;  /* 0x000000000dc77223 */ /* 0x180fe20000010818 */
[-CC-:B------:R-:W-:Y:S01]  /*15910*/  FFMA.FTZ R12, R71, R0.reuse, -R24.reuse ;  /* 0x00000000470c7223 */ /* 0x180fe20000010818 */
[-C--:B------:R-:W-:Y:S01]  /*15920*/  FFMA.FTZ R193, R15, R0.reuse, -R24 ;  /* 0x000000000fc17223 */ /* 0x080fe20000010818 */
[----:B--2---:R-:W-:Y:S01]  /*15930*/  FADD.FTZ R3, R37, R30 ;  /* 0x0000001e25037221 */ /* 0x004fe20000010000 */
[-CC-:B------:R-:W-:Y:S01]  /*15940*/  FFMA.FTZ R14, R59, R0.reuse, -R24.reuse ;  /* 0x000000003b0e7223 */ /* 0x180fe20000010818 */
[----:B------:R-:W0:Y:S01]  /*15950*/  MUFU.EX2 R2, R2 ;  /* 0x0000000200027308 */ /* 0x000e220000000800 */
[-CC-:B------:R-:W-:Y:S01]  /*15960*/  FFMA.FTZ R195, R21, R0.reuse, -R24.reuse ;  /* 0x0000000015c37223 */ /* 0x180fe20000010818 */
[----:B----4-:R-:W-:Y:S01]  /*15970*/  FADD.FTZ R30, R196, R3 ;  /* 0x00000003c41e7221 */ /* 0x010fe20000010000 */
[-CC-:B------:R-:W-:Y:S01]  /*15980*/  FFMA.FTZ R20, R63, R0.reuse, -R24.reuse ;  /* 0x000000003f147223 */ /* 0x180fe20000010818 */
[-CC-:B------:R-:W-:Y:S01]  /*15990*/  FFMA.FTZ R189, R49, R0.reuse, -R24.reuse ;  /* 0x0000000031bd7223 */ /* 0x180fe20000010818 */
[-C--:B------:R-:W-:Y:S01]  /*159a0*/  FFMA.FTZ R26, R51, R0.reuse, -R24 ;  /* 0x00000000331a7223 */ /* 0x080fe20000010818 */
[----:B-----5:R-:W-:Y:S01]  /*159b0*/  FADD.FTZ R3, R65, R30 ;  /* 0x0000001e41037221 */ /* 0x020fe20000010000 */
[-CC-:B------:R-:W-:Y:S01]  /*159c0*/  FFMA.FTZ R191, R41, R0.reuse, -R24.reuse ;  /* 0x0000000029bf7223 */ /* 0x180fe20000010818 */
[----:B------:R-:W1:Y:S01]  /*159d0*/  MUFU.EX2 R203, R203 ;  /* 0x000000cb00cb7308 */ /* 0x000e620000000800 */
[-CC-:B------:R-:W-:Y:S01]  /*159e0*/  FFMA.FTZ R28, R55, R0.reuse, -R24.reuse ;  /* 0x00000000371c7223 */ /* 0x180fe20000010818 */
[----:B------:R-:W-:Y:S01]  /*159f0*/  FADD.FTZ R34, R198, R3 ;  /* 0x00000003c6227221 */ /* 0x000fe20000010000 */
[-CC-:B------:R-:W-:Y:S01]  /*15a00*/  FFMA.FTZ R185, R45, R0.reuse, -R24.reuse ;  /* 0x000000002db97223 */ /* 0x180fe20000010818 */
[-CC-:B------:R-:W-:Y:S01]  /*15a10*/  FFMA.FTZ R30, R43, R0.reuse, -R24.reuse ;  /* 0x000000002b1e7223 */ /* 0x180fe20000010818 */
[-C--:B------:R-:W-:Y:S01]  /*15a20*/  FFMA.FTZ R187, R33, R0.reuse, -R24 ;  /* 0x0000000021bb7223 */ /* 0x080fe20000010818 */
[----:B------:R-:W-:Y:S01]  /*15a30*/  FADD.FTZ R7, R69, R34 ;  /* 0x0000002245077221 */ /* 0x000fe20000010000 */
[-C--:B------:R-:W-:Y:S01]  /*15a40*/  FFMA.FTZ R47, R47, R0.reuse, -R24 ;  /* 0x000000002f2f7223 */ /* 0x080fe20000010818 */
[----:B------:R-:W2:Y:S01]  /*15a50*/  MUFU.EX2 R6, R6 ;  /* 0x0000000600067308 */ /* 0x000ea20000000800 */
[----:B0-----:R-:W-:Y:S01]  /*15a60*/  FADD.FTZ R32, R201, R2 ;  /* 0x00000002c9207221 */ /* 0x001fe20000010000 */
[----:B------:R-:W-:Y:S01]  /*15a70*/  FADD.FTZ R34, R192, R7 ;  /* 0x00000007c0227221 */ /* 0x000fe20000010000 */
[-CC-:B------:R-:W-:Y:S01]  /*15a80*/  FFMA.FTZ R181, R25, R0.reuse, -R24.reuse ;  /* 0x0000000019b57223 */ /* 0x180fe20000010818 */
[-CC-:B------:R-:W-:Y:S01]  /*15a90*/  FFMA.FTZ R35, R35, R0.reuse, -R24.reuse ;  /* 0x0000000023237223 */ /* 0x180fe20000010818 */
[-C--:B------:R-:W-:Y:S01]  /*15aa0*/  FFMA.FTZ R29, R29, R0.reuse, -R24 ;  /* 0x000000001d1d7223 */ /* 0x080fe20000010818 */
[----:B------:R-:W-:Y:S01]  /*15ab0*/  FADD.FTZ R7, R57, R34 ;  /* 0x0000002239077221 */ /* 0x000fe20000010000 */
[-C--:B------:R-:W-:Y:S01]  /*15ac0*/  FFMA.FTZ R73, R73, R0.reuse, -R24 ;  /* 0x0000000049497223 */ /* 0x080fe20000010818 */
[----:B------:R-:W0:Y:S01]  /*15ad0*/  MUFU.EX2 R197, R197 ;  /* 0x000000c500c57308 */ /* 0x000e220000000800 */
[----:B-1----:R-:W-:Y:S01]  /*15ae0*/  FADD.FTZ R3, R203, R32 ;  /* 0x00000020cb037221 */ /* 0x002fe20000010000 */
[----:B------:R-:W-:Y:S01]  /*15af0*/  FADD.FTZ R34, R194, R7 ;  /* 0x00000007c2227221 */ /* 0x000fe20000010000 */
[-CC-:B------:R-:W-:Y:S01]  /*15b00*/  FFMA.FTZ R77, R77, R0.reuse, -R24.reuse ;  /* 0x000000004d4d7223 */ /* 0x180fe20000010818 */
[-CC-:B------:R-:W-:Y:S01]  /*15b10*/  FFMA.FTZ R27, R27, R0.reuse, -R24.reuse ;  /* 0x000000001b1b7223 */ /* 0x180fe20000010818 */
[-C--:B------:R-:W-:Y:S01]  /*15b20*/  FFMA.FTZ R81, R81, R0.reuse, -R24 ;  /* 0x0000000051517223 */ /* 0x080fe20000010818 */
[----:B------:R-:W-:Y:S01]  /*15b30*/  FADD.FTZ R9, R39, R34 ;  /* 0x0000002227097221 */ /* 0x000fe20000010000 */
[----:B------:R-:W-:Y:S01]  /*15b40*/  FFMA.FTZ R61, R61, R0, -R24 ;  /* 0x000000003d3d7223 */ /* 0x000fe20000010818 */
[----:B------:R-:W1:Y:S01]  /*15b50*/  MUFU.EX2 R8, R8 ;  /* 0x0000000800087308 */ /* 0x000e620000000800 */
[----:B--2---:R-:W-:Y:S01]  /*15b60*/  FADD.FTZ R32, R6, R3 ;  /* 0x0000000306207221 */ /* 0x004fe20000010000 */
[----:B------:R-:W-:Y:S01]  /*15b70*/  FADD.FTZ R34, R188, R9 ;  /* 0x00000009bc227221 */ /* 0x000fe20000010000 */
[----:B------:R-:W-:Y:S01]  /*15b80*/  F2FP.BF16.F32.PACK_AB R203, R6, R203 ;  /* 0x000000cb06cb723e */ /* 0x000fe200000010ff */
[----:B------:R-:W-:Y:S01]  /*15b90*/  IMAD.MOV.U32 R79, RZ, RZ, R119 ;  /* 0x000000ffff4f7224 */ /* 0x000fe200078e0077 */
[----:B------:R-:W-:Y:S01]  /*15ba0*/  F2FP.BF16.F32.PACK_AB R201, R2, R201 ;  /* 0x000000c902c9723e */ /* 0x000fe200000010ff */
[----:B------:R-:W-:Y:S01]  /*15bb0*/  FADD.FTZ R9, R31, R34 ;  /* 0x000000221f097221 */ /* 0x000fe20000010000 */
[----:B------:R-:W-:Y:S01]  /*15bc0*/  F2FP.BF16.F32.PACK_AB R202, R37, R202 ;  /* 0x000000ca25ca723e */ /* 0x000fe200000010ff */
[----:B------:R-:W2:Y:S01]  /*15bd0*/  MUFU.EX2 R199, R199 ;  /* 0x000000c700c77308 */ /* 0x000ea20000000800 */
[----:B0-----:R-:W-:Y:S01]  /*15be0*/  FADD.FTZ R3, R197, R32 ;  /* 0x00000020c5037221 */ /* 0x001fe20000010000 */
[----:B------:R-:W-:Y:S01]  /*15bf0*/  FADD.FTZ R34, R190, R9 ;  /* 0x00000009be227221 */ /* 0x000fe20000010000 */
[----:B------:R-:W-:Y:S01]  /*15c00*/  F2FP.BF16.F32.PACK_AB R196, R65, R196 ;  /* 0x000000c441c4723e */ /* 0x000fe200000010ff */
[--C-:B------:R-:W-:Y:S01]  /*15c10*/  IMAD.MOV.U32 R75, RZ, RZ, R119.reuse ;  /* 0x000000ffff4b7224 */ /* 0x100fe200078e0077 */
[----:B------:R-:W-:Y:S01]  /*15c20*/  F2FP.BF16.F32.PACK_AB R198, R69, R198 ;  /* 0x000000c645c6723e */ /* 0x000fe200000010ff */
[----:B------:R-:W-:Y:S01]  /*15c30*/  IMAD.MOV.U32 R71, RZ, RZ, R119 ;  /* 0x000000ffff477224 */ /* 0x000fe200078e0077 */
[----:B------:R-:W-:Y:S01]  /*15c40*/  F2FP.BF16.F32.PACK_AB R192, R57, R192 ;  /* 0x000000c039c0723e */ /* 0x000fe200000010ff */
[----:B------:R-:W0:Y:S01]  /*15c50*/  MUFU.EX2 R12, R12 ;  /* 0x0000000c000c7308 */ /* 0x000e220000000800 */
[----:B-1----:R-:W-:Y:S01]  /*15c60*/  FADD.FTZ R32, R8, R3 ;  /* 0x0000000308207221 */ /* 0x002fe20000010000 */
[----:B------:R-:W-:Y:S01]  /*15c70*/  @!P1 VIADD R3, R10, 0x36840 ;  /* 0x000368400a039836 */ /* 0x000fe20000000000 */
[----:B------:R-:W-:Y:S01]  /*15c80*/  F2FP.BF16.F32.PACK_AB R194, R39, R194 ;  /* 0x000000c227c2723e */ /* 0x000fe200000010ff */
[--C-:B------:R-:W-:Y:S01]  /*15c90*/  IMAD.MOV.U32 R69, RZ, RZ, R119.reuse ;  /* 0x000000ffff457224 */ /* 0x100fe200078e0077 */
[----:B------:R-:W-:Y:S01]  /*15ca0*/  F2FP.BF16.F32.PACK_AB R188, R31, R188 ;  /* 0x000000bc1fbc723e */ /* 0x000fe200000010ff */
[----:B------:R-:W-:Y:S01]  /*15cb0*/  IMAD.MOV.U32 R67, RZ, RZ, R119 ;  /* 0x000000ffff437224 */ /* 0x000fe200078e0077 */
[----:B------:R-:W-:Y:S01]  /*15cc0*/  @!P1 PRMT R3, RZ, 0x654, R3 ;  /* 0x00000654ff039816 */ /* 0x000fe20000000003 */
[----:B------:R-:W1:Y:S01]  /*15cd0*/  MUFU.EX2 R193, R193 ;  /* 0x000000c100c17308 */ /* 0x000e620000000800 */
[----:B--2---:R-:W-:Y:S01]  /*15ce0*/  FADD.FTZ R7, R199, R32 ;  /* 0x00000020c7077221 */ /* 0x004fe20000010000 */
[----:B------:R-:W-:Y:S01]  /*15cf0*/  F2FP.BF16.F32.PACK_AB R200, R11, R200 ;  /* 0x000000c80bc8723e */ /* 0x000fe200000010ff */
[----:B------:R2:W-:Y:S01]  /*15d00*/  @!P1 SYNCS.ARRIVE.TRANS64.RED.A1T0 RZ, [R3+URZ], RZ ;  /* 0x000000ff03ff99a7 */ /* 0x0005e2000810043f */
[----:B------:R-:W-:Y:S01]  /*15d10*/  F2FP.BF16.F32.PACK_AB R197, R8, R197 ;  /* 0x000000c508c5723e */ /* 0x000fe200000010ff */
[----:B------:R-:W-:-:S02]  /*15d20*/  IMAD.MOV.U32 R65, RZ, RZ, R119 ;  /* 0x000000ffff417224 */ /* 0x000fc400078e0077 */
[----:B------:R-:W-:Y:S01]  /*15d30*/  IMAD.MOV.U32 R63, RZ, RZ, R119 ;  /* 0x000000ffff3f7224 */ /* 0x000fe200078e0077 */
[----:B------:R-:W3:Y:S01]  /*15d40*/  MUFU.EX2 R14, R14 ;  /* 0x0000000e000e7308 */ /* 0x000ee20000000800 */
[C---:B0-----:R-:W-:Y:S01]  /*15d50*/  FADD.FTZ R32, R12.reuse, R7 ;  /* 0x000000070c207221 */ /* 0x041fe20000010000 */
[----:B------:R-:W-:Y:S01]  /*15d60*/  F2FP.BF16.F32.PACK_AB R199, R12, R199 ;  /* 0x000000c70cc7723e */ /* 0x000fe200000010ff */
[--C-:B------:R-:W-:Y:S02]  /*15d70*/  IMAD.MOV.U32 R59, RZ, RZ, R119.reuse ;  /* 0x000000ffff3b7224 */ /* 0x100fe400078e0077 */
[--C-:B------:R-:W-:Y:S02]  /*15d80*/  IMAD.MOV.U32 R57, RZ, RZ, R119.reuse ;  /* 0x000000ffff397224 */ /* 0x100fe400078e0077 */
[--C-:B------:R-:W-:Y:S01]  /*15d90*/  IMAD.MOV.U32 R55, RZ, RZ, R119.reuse ;  /* 0x000000ffff377224 */ /* 0x100fe200078e0077 */
[----:B------:R-:W2:Y:S01]  /*15da0*/  MUFU.EX2 R195, R195 ;  /* 0x000000c300c37308 */ /* 0x000ea20000000800 */
[----:B-1----:R-:W-:Y:S01]  /*15db0*/  FADD.FTZ R7, R193, R32 ;  /* 0x00000020c1077221 */ /* 0x002fe20000010000 */
[----:B------:R-:W-:-:S02]  /*15dc0*/  IMAD.MOV.U32 R51, RZ, RZ, R119 ;  /* 0x000000ffff337224 */ /* 0x000fc400078e0077 */
[--C-:B------:R-:W-:Y:S02]  /*15dd0*/  IMAD.MOV.U32 R49, RZ, RZ, R119.reuse ;  /* 0x000000ffff317224 */ /* 0x100fe400078e0077 */
[----:B------:R-:W-:Y:S02]  /*15de0*/  IMAD.MOV.U32 R45, RZ, RZ, R119 ;  /* 0x000000ffff2d7224 */ /* 0x000fe400078e0077 */
[----:B------:R-:W0:Y:S01]  /*15df0*/  MUFU.EX2 R53, R53 ;  /* 0x0000003500357308 */ /* 0x000e220000000800 */
[C---:B---3--:R-:W-:Y:S01]  /*15e00*/  FADD.FTZ R32, R14.reuse, R7 ;  /* 0x000000070e207221 */ /* 0x048fe20000010000 */
[----:B------:R-:W-:Y:S01]  /*15e10*/  F2FP.BF16.F32.PACK_AB R193, R14, R193 ;  /* 0x000000c10ec1723e */ /* 0x000fe200000010ff */
[--C-:B------:R-:W-:Y:S02]  /*15e20*/  IMAD.MOV.U32 R43, RZ, RZ, R119.reuse ;  /* 0x000000ffff2b7224 */ /* 0x100fe400078e0077 */
[--C-:B------:R-:W-:Y:S02]  /*15e30*/  IMAD.MOV.U32 R41, RZ, RZ, R119.reuse ;  /* 0x000000ffff297224 */ /* 0x100fe400078e0077 */
[--C-:B------:R-:W-:Y:S01]  /*15e40*/  IMAD.MOV.U32 R39, RZ, RZ, R119.reuse ;  /* 0x000000ffff277224 */ /* 0x100fe200078e0077 */
[----:B------:R-:W1:Y:S01]  /*15e50*/  MUFU.EX2 R20, R20 ;  /* 0x0000001400147308 */ /* 0x000e620000000800 */
[----:B--2---:R-:W-:Y:S01]  /*15e60*/  FADD.FTZ R3, R195, R32 ;  /* 0x00000020c3037221 */ /* 0x004fe20000010000 */
[----:B------:R-:W-:-:S02]  /*15e70*/  IMAD.MOV.U32 R37, RZ, RZ, R119 ;  /* 0x000000ffff257224 */ /* 0x000fc400078e0077 */
[--C-:B------:R-:W-:Y:S02]  /*15e80*/  IMAD.MOV.U32 R33, RZ, RZ, R119.reuse ;  /* 0x000000ffff217224 */ /* 0x100fe400078e0077 */
[--C-:B------:R-:W-:Y:S02]  /*15e90*/  IMAD.MOV.U32 R31, RZ, RZ, R119.reuse ;  /* 0x000000ffff1f7224 */ /* 0x100fe400078e0077 */
[----:B------:R-:W2:Y:S01]  /*15ea0*/  MUFU.EX2 R184, R184 ;  /* 0x000000b800b87308 */ /* 0x000ea20000000800 */
[C---:B0-----:R-:W-:Y:S01]  /*15eb0*/  FADD.FTZ R7, R53.reuse, R34 ;  /* 0x0000002235077221 */ /* 0x041fe20000010000 */
[----:B------:R-:W-:Y:S01]  /*15ec0*/  F2FP.BF16.F32.PACK_AB R190, R53, R190 ;  /* 0x000000be35be723e */ /* 0x000fe200000010ff */
[--C-:B------:R-:W-:Y:S02]  /*15ed0*/  IMAD.MOV.U32 R53, RZ, RZ, R119.reuse ;  /* 0x000000ffff357224 */ /* 0x100fe400078e0077 */
[----:B------:R-:W-:-:S03]  /*15ee0*/  IMAD.MOV.U32 R25, RZ, RZ, R119 ;  /* 0x000000ffff197224 */ /* 0x000fc600078e0077 */
        /* <DEDUP_REMOVED lines=14> */
[----:B------:R-:W-:-:S05]  /*15fd0*/  IMAD.MOV.U32 R26, RZ, RZ, R119 ;  /* 0x000000ffff1a7224 */ /* 0x000fca00078e0077 */
[----:B------:R-:W2:Y:S01]  /*15fe0*/  MUFU.EX2 R85, R85 ;  /* 0x0000005500557308 */ /* 0x000ea20000000800 */
[----:B0-----:R-:W-:-:S07]  /*15ff0*/  FADD.FTZ R36, R186, R7 ;  /* 0x00000007ba247221 */ /* 0x001fce0000010000 */
[----:B------:R-:W0:Y:S01]  /*16000*/  MUFU.EX2 R28, R28 ;  /* 0x0000001c001c7308 */ /* 0x000e220000000800 */
[----:B-1----:R-:W-:-:S07]  /*16010*/  FADD.FTZ R3, R191, R34 ;  /* 0x00000022bf037221 */ /* 0x002fce0000010000 */
[----:B------:R-:W1:Y:S01]  /*16020*/  MUFU.EX2 R180, R180 ;  /* 0x000000b400b47308 */ /* 0x000e620000000800 */
[C---:B--2---:R-:W-:Y:S01]  /*16030*/  FADD.FTZ R7, R85.reuse, R36 ;  /* 0x0000002455077221 */ /* 0x044fe20000010000 */
[----:B------:R-:W-:Y:S01]  /*16040*/  F2FP.BF16.F32.PACK_AB R186, R85, R186 ;  /* 0x000000ba55ba723e */ /* 0x000fe200000010ff */
[----:B------:R-:W-:-:S05]  /*16050*/  IMAD.MOV.U32 R85, RZ, RZ, R119 ;  /* 0x000000ffff557224 */ /* 0x000fca00078e0077 */
[----:B------:R-:W2:Y:S01]  /*16060*/  MUFU.EX2 R185, R185 ;  /* 0x000000b900b97308 */ /* 0x000ea20000000800 */
[C---:B0-----:R-:W-:Y:S01]  /*16070*/  FADD.FTZ R34, R28.reuse, R3 ;  /* 0x000000031c227221 */ /* 0x041fe20000010000 */
[----:B------:R-:W-:Y:S01]  /*16080*/  F2FP.BF16.F32.PACK_AB R191, R28, R191 ;  /* 0x000000bf1cbf723e */ /* 0x000fe200000010ff */
[----:B------:R-:W-:-:S05]  /*16090*/  IMAD.MOV.U32 R28, RZ, RZ, R119 ;  /* 0x000000ffff1c7224 */ /* 0x000fca00078e0077 */
[----:B------:R-:W0:Y:S01]  /*160a0*/  MUFU.EX2 R87, R87 ;  /* 0x0000005700577308 */ /* 0x000e220000000800 */
[----:B-1----:R-:W-:-:S07]  /*160b0*/  FADD.FTZ R36, R180, R7 ;  /* 0x00000007b4247221 */ /* 0x002fce0000010000 */
        /* <DEDUP_REMOVED lines=9> */
[----:B------:R-:W-:-:S05]  /*16150*/  IMAD.MOV.U32 R30, RZ, RZ, R119 ;  /* 0x000000ffff1e7224 */ /* 0x000fca00078e0077 */
[----:B------:R-:W1:Y:S01]  /*16160*/  MUFU.EX2 R89, R89 ;  /* 0x0000005900597308 */ /* 0x000e620000000800 */
[----:B--2---:R-:W-:-:S07]  /*16170*/  FADD.FTZ R36, R182, R7 ;  /* 0x00000007b6247221 */ /* 0x004fce0000010000 */
[----:B------:R2:W3:Y:S01]  /*16180*/  MUFU.EX2 R10, R47 ;  /* 0x0000002f000a7308 */ /* 0x0004e20000000800 */
[----:B0-----:R-:W-:-:S07]  /*16190*/  FADD.FTZ R3, R187, R34 ;  /* 0x00000022bb037221 */ /* 0x001fce0000010000 */
[----:B------:R-:W0:Y:S01]  /*161a0*/  MUFU.EX2 R181, R181 ;  /* 0x000000b500b57308 */ /* 0x000e220000000800 */
[C---:B-1----:R-:W-:Y:S01]  /*161b0*/  FADD.FTZ R7, R89.reuse, R36 ;  /* 0x0000002459077221 */ /* 0x042fe20000010000 */
[----:B------:R-:W-:Y:S01]  /*161c0*/  F2FP.BF16.F32.PACK_AB R182, R89, R182 ;  /* 0x000000b659b6723e */ /* 0x000fe200000010ff */
[--C-:B------:R-:W-:Y:S02]  /*161d0*/  IMAD.MOV.U32 R89, RZ, RZ, R119.reuse ;  /* 0x000000ffff597224 */ /* 0x100fe400078e0077 */
[----:B--2---:R-:W-:-:S03]  /*161e0*/  IMAD.MOV.U32 R47, RZ, RZ, R119 ;  /* 0x000000ffff2f7224 */ /* 0x004fc600078e0077 */
[----:B------:R1:W2:Y:S01]  /*161f0*/  MUFU.EX2 R32, R35 ;  /* 0x0000002300207308 */ /* 0x0002a20000000800 */
[C---:B---3--:R-:W-:Y:S01]  /*16200*/  FADD.FTZ R36, R10.reuse, R3 ;  /* 0x000000030a247221 */ /* 0x048fe20000010000 */
[----:B------:R-:W-:-:S06]  /*16210*/  F2FP.BF16.F32.PACK_AB R187, R10, R187 ;  /* 0x000000bb0abb723e */ /* 0x000fcc00000010ff */
[----:B------:R-:W3:Y:S01]  /*16220*/  MUFU.EX2 R29, R29 ;  /* 0x0000001d001d7308 */ /* 0x000ee20000000800 */
[----:B0-----:R-:W-:Y:S01]  /*16230*/  FADD.FTZ R3, R181, R36 ;  /* 0x00000024b5037221 */ /* 0x001fe20000010000 */
[----:B-1----:R-:W-:-:S06]  /*16240*/  IMAD.MOV.U32 R35, RZ, RZ, R119 ;  /* 0x000000ffff237224 */ /* 0x002fcc00078e0077 */
[----:B------:R0:W1:Y:S01]  /*16250*/  MUFU.EX2 R24, R73 ;  /* 0x0000004900187308 */ /* 0x0000620000000800 */
[C---:B--2---:R-:W-:Y:S01]  /*16260*/  FADD.FTZ R36, R32.reuse, R3 ;  /* 0x0000000320247221 */ /* 0x044fe20000010000 */
[----:B------:R-:W-:Y:S01]  /*16270*/  F2FP.BF16.F32.PACK_AB R181, R32, R181 ;  /* 0x000000b520b5723e */ /* 0x000fe200000010ff */
[----:B------:R-:W-:-:S05]  /*16280*/  IMAD.MOV.U32 R32, RZ, RZ, R119 ;  /* 0x000000ffff207224 */ /* 0x000fca00078e0077 */
[----:B------:R-:W2:Y:S01]  /*16290*/  MUFU.EX2 R77, R77 ;  /* 0x0000004d004d7308 */ /* 0x000ea20000000800 */
[----:B---3--:R-:W-:Y:S01]  /*162a0*/  FADD.FTZ R3, R29, R36 ;  /* 0x000000241d037221 */ /* 0x008fe20000010000 */
[----:B0-----:R-:W-:-:S06]  /*162b0*/  IMAD.MOV.U32 R73, RZ, RZ, R119 ;  /* 0x000000ffff497224 */ /* 0x001fcc00078e0077 */
[----:B------:R0:W3:Y:S01]  /*162c0*/  MUFU.EX2 R34, R27 ;  /* 0x0000001b00227308 */ /* 0x0000e20000000800 */
[C---:B-1----:R-:W-:Y:S01]  /*162d0*/  FADD.FTZ R36, R24.reuse, R3 ;  /* 0x0000000318247221 */ /* 0x042fe20000010000 */
[----:B------:R-:W-:Y:S01]  /*162e0*/  F2FP.BF16.F32.PACK_AB R183, R24, R29 ;  /* 0x0000001d18b7723e */ /* 0x000fe200000010ff */
[--C-:B------:R-:W-:Y:S02]  /*162f0*/  IMAD.MOV.U32 R29, RZ, RZ, R119.reuse ;  /* 0x000000ffff1d7224 */ /* 0x100fe400078e0077 */
[----:B------:R-:W-:-:S03]  /*16300*/  IMAD.MOV.U32 R24, RZ, RZ, R119 ;  /* 0x000000ffff187224 */ /* 0x000fc600078e0077 */
[----:B------:R-:W1:Y:S01]  /*16310*/  MUFU.EX2 R81, R81 ;  /* 0x0000005100517308 */ /* 0x000e620000000800 */
[----:B--2---:R-:W-:Y:S01]  /*16320*/  FADD.FTZ R3, R77, R36 ;  /* 0x000000244d037221 */ /* 0x004fe20000010000 */
[--C-:B------:R-:W-:Y:S02]  /*16330*/  IMAD.MOV.U32 R36, RZ, RZ, R119.reuse ;  /* 0x000000ffff247224 */ /* 0x100fe400078e0077 */
[----:B0-----:R-:W-:-:S04]  /*16340*/  IMAD.MOV.U32 R27, RZ, RZ, R119 ;  /* 0x000000ffff1b7224 */ /* 0x001fc800078e0077 */
[----:B------:R-:W0:Y:S01]  /*16350*/  MUFU.EX2 R176, R176 ;  /* 0x000000b000b07308 */ /* 0x000e220000000800 */
[C---:B---3--:R-:W-:Y:S01]  /*16360*/  FADD.FTZ R6, R34.reuse, R3 ;  /* 0x0000000322067221 */ /* 0x048fe20000010000 */
[----:B------:R-:W-:Y:S01]  /*16370*/  F2FP.BF16.F32.PACK_AB R177, R34, R77 ;  /* 0x0000004d22b1723e */ /* 0x000fe200000010ff */
[--C-:B------:R-:W-:Y:S02]  /*16380*/  IMAD.MOV.U32 R77, RZ, RZ, R119.reuse ;  /* 0x000000ffff4d7224 */ /* 0x100fe400078e0077 */
[----:B------:R-:W-:-:S03]  /*16390*/  IMAD.MOV.U32 R34, RZ, RZ, R119 ;  /* 0x000000ffff227224 */ /* 0x000fc600078e0077 */
[----:B------:R2:W3:Y:S01]  /*163a0*/  MUFU.EX2 R91, R117 ;  /* 0x00000075005b7308 */ /* 0x0004e20000000800 */
[----:B-1----:R-:W-:Y:S01]  /*163b0*/  FADD.FTZ R3, R81, R6 ;  /* 0x0000000651037221 */ /* 0x002fe20000010000 */
[----:B------:R-:W-:-:S05]  /*163c0*/  VIADD R6, R153, 0xfffffffe ;  /* 0xfffffffe99067836 */ /* 0x000fca0000000000 */
[----:B------:R-:W-:Y:S01]  /*163d0*/  ISETP.GE.AND P2, PT, R6, R219, PT ;  /* 0x000000db0600720c */ /* 0x000fe20003f46270 */
[----:B------:R-:W1:Y:S01]  /*163e0*/  MUFU.EX2 R178, R178 ;  /* 0x000000b200b27308 */ /* 0x000e620000000800 */
[----:B0-----:R-:W-:Y:S01]  /*163f0*/  FADD.FTZ R38, R176, R7 ;  /* 0x00000007b0267221 */ /* 0x001fe20000010000 */
[----:B--2---:R-:W-:-:S06]  /*16400*/  IMAD.MOV.U32 R117, RZ, RZ, R119 ;  /* 0x000000ffff757224 */ /* 0x004fcc00078e0077 */
[----:B------:R-:W0:Y:S01]  /*16410*/  MUFU.EX2 R93, R93 ;  /* 0x0000005d005d7308 */ /* 0x000e220000000800 */
[C---:B---3--:R-:W-:Y:S01]  /*16420*/  FADD.FTZ R7, R91.reuse, R38 ;  /* 0x000000265b077221 */ /* 0x048fe20000010000 */
[----:B------:R-:W-:Y:S01]  /*16430*/  F2FP.BF16.F32.PACK_AB R176, R91, R176 ;  /* 0x000000b05bb0723e */ /* 0x000fe200000010ff */
[----:B------:R-:W-:-:S05]  /*16440*/  IMAD.MOV.U32 R91, RZ, RZ, R119 ;  /* 0x000000ffff5b7224 */ /* 0x000fca00078e0077 */
[----:B------:R2:W3:Y:S01]  /*16450*/  MUFU.EX2 R2, R61 ;  /* 0x0000003d00027308 */ /* 0x0004e20000000800 */
[----:B-1----:R-:W-:-:S04]  /*16460*/  FADD.FTZ R38, R178, R7 ;  /* 0x00000007b2267221 */ /* 0x002fc80000010000 */
[C---:B0-----:R-:W-:Y:S01]  /*16470*/  FADD.FTZ R15, R93.reuse, R38 ;  /* 0x000000265d0f7221 */ /* 0x041fe20000010000 */
[----:B------:R-:W-:Y:S01]  /*16480*/  F2FP.BF16.F32.PACK_AB R178, R93, R178 ;  /* 0x000000b25db2723e */ /* 0x000fe200000010ff */
[--C-:B------:R-:W-:Y:S02]  /*16490*/  IMAD.MOV.U32 R93, RZ, RZ, R119.reuse ;  /* 0x000000ffff5d7224 */ /* 0x100fe400078e0077 */
[--C-:B--2---:R-:W-:Y:S02]  /*164a0*/  IMAD.MOV.U32 R61, RZ, RZ, R119.reuse ;  /* 0x000000ffff3d7224 */ /* 0x104fe400078e0077 */
[----:B------:R-:W-:Y:S02]  /*164b0*/  IMAD.MOV.U32 R38, RZ, RZ, R119 ;  /* 0x000000ffff267224 */ /* 0x000fe400078e0077 */
[C---:B---3--:R-:W-:Y:S01]  /*164c0*/  FADD.FTZ R14, R2.reuse, R3 ;  /* 0x00000003020e7221 */ /* 0x048fe20000010000 */
[----:B------:R-:W-:Y:S01]  /*164d0*/  F2FP.BF16.F32.PACK_AB R179, R2, R81 ;  /* 0x0000005102b3723e */ /* 0x000fe200000010ff */
[----:B------:R-:W-:-:S02]  /*164e0*/  IMAD.MOV.U32 R2, RZ, RZ, 0x3f800000 ;  /* 0x3f800000ff027424 */ /* 0x000fc400078e00ff */
[----:B------:R-:W-:Y:S02]  /*164f0*/  IMAD.MOV.U32 R3, RZ, RZ, 0x3f800000 ;  /* 0x3f800000ff037424 */ /* 0x000fe400078e00ff */
        /* <DEDUP_REMOVED lines=54> */
[----:B------:R-:W-:-:S07]  /*16860*/  CS2R R24, SRZ ;  /* 0x0000000000187805 */ /* 0x000fce000001ff00 */
.L_x_3826:
        /* <DEDUP_REMOVED lines=8> */
.L_x_3816:
[----:B------:R-:W-:Y:S01]  /*168f0*/  IMAD R11, R0, 0x8, R16 ;  /* 0x00000008000b7824 */ /* 0x000fe200078e0210 */
[----:B------:R-:W-:-:S04]  /*16900*/  SHF.L.U32 R4, R218, 0x1f, RZ ;  /* 0x0000001fda047819 */ /* 0x000fc800000006ff */
[----:B------:R0:W1:Y:S01]  /*16910*/  SYNCS.PHASECHK.TRANS64.TRYWAIT P2, [R11+URZ+0x36830], R4 ;  /* 0x036830040b0075a7 */ /* 0x000062000804017f */
[----:B------:R-:W-:Y:S05]  /*16920*/  @!P0 BRA `(.L_x_3817) ;  /* 0x0000000000048947 */ /* 0x000fea0003800000 */
[----:B------:R-:W-:Y:S01]  /*16930*/  BPT.TRAP 0x1 ;  /* 0x000000040000795c */ /* 0x000fe20000300000 */
.L_x_3817:
[----:B------:R-:W-:Y:S01]  /*16940*/  IMAD R0, R217, 0xa80, R220 ;  /* 0x00000a80d9007824 */ /* 0x000fe200078e02dc */
[----:B------:R-:W-:Y:S03]  /*16950*/  BSSY B1, `(.L_x_3818) ;  /* 0x0000006000017945 */ /* 0x000fe60003800000 */
[C---:B------:R-:W-:Y:S02]  /*16960*/  VIADD R12, R0.reuse, 0x80 ;  /* 0x00000080000c7836 */ /* 0x040fe40000000000 */
[----:B------:R-:W-:Y:S01]  /*16970*/  VIADD R20, R0, 0x100 ;  /* 0x0000010000147836 */ /* 0x000fe20000000000 */
[----:B-1----:R-:W-:Y:S06]  /*16980*/  @P2 BRA `(.L_x_3819) ;  /* 0x0000000000082947 */ /* 0x002fec0003800000 */
[----:B------:R-:W1:Y:S02]  /*16990*/  SYNCS.PHASECHK.TRANS64.TRYWAIT P2, [R11+URZ+0x36830], R4 ;  /* 0x036830040b0075a7 */ /* 0x000e64000804017f */
[----:B-1----:R-:W-:Y:S05]  /*169a0*/  @!P2 BRA `(.L_x_3820) ;  /* 0x0000012400e8a947 */ /* 0x002fea0003800000 */
.L_x_3819:
[----:B------:R-:W-:Y:S05]  /*169b0*/  BSYNC B1 ;  /* 0x0000000000017941 */ /* 0x000fea0003800000 */
.L_x_3818:
[----:B------:R-:W2:Y:S04]  /*169c0*/  LDL.64 R122, [R1] ;  /* 0x00000000017a7983 */ /* 0x000ea80000100a00 */
        /* <DEDUP_REMOVED lines=9> */
[----:B------:R-:W-:Y:S01]  /*16a60*/  IMAD.MOV.U32 R4, RZ, RZ, R20 ;  /* 0x000000ffff047224 */ /* 0x000fe200078e0014 */
[----:B------:R-:W-:-:S04]  /*16a70*/  R2UR UR59, R5 ;  /* 0x00000000053b72ca */ /* 0x000fc800000e0000 */
[----:B------:R-:W-:Y:S01]  /*16a80*/  R2UR UR58, R4 ;  /* 0x00000000043a72ca */ /* 0x000fe200000e0000 */
[----:B------:R-:W-:Y:S01]  /*16a90*/  VIADD R12, R0, 0x180 ;  /* 0x00000180000c7836 */ /* 0x000fe20000000000 */
[----:B------:R-:W-:-:S04]  /*16aa0*/  R2UR UR55, R13 ;  /* 0x000000000d3772ca */ /* 0x000fc800000e0000 */
[----:B------:R-:W-:Y:S01]  /*16ab0*/  R2UR UR54, R12 ;  /* 0x000000000c3672ca */ /* 0x000fe200000e0000 */
[----:B------:R-:W-:Y:S01]  /*16ac0*/  VIADD R4, R0, 0x200 ;  /* 0x0000020000047836 */ /* 0x000fe20000000000 */
[----:B------:R-:W-:-:S04]  /*16ad0*/  R2UR UR7, R5 ;  /* 0x00000000050772ca */ /* 0x000fc800000e0000 */
[----:B------:R-:W-:Y:S02]  /*16ae0*/  R2UR UR6, R4 ;  /* 0x00000000040672ca */ /* 0x000fe400000e0000 */
[----:B--2---:R-:W-:Y:S02]  /*16af0*/  R2UR UR16, R122 ;  /* 0x000000007a1072ca */ /* 0x004fe400000e0000 */
[----:B------:R-:W-:Y:S02]  /*16b00*/  R2UR UR17, R123 ;  /* 0x000000007b1172ca */ /* 0x000fe400000e0000 */
[----:B---3--:R-:W-:Y:S02]  /*16b10*/  R2UR UR42, R120 ;  /* 0x00000000782a72ca */ /* 0x008fe400000e0000 */
[----:B------:R-:W-:Y:S02]  /*16b20*/  R2UR UR43, R121 ;  /* 0x00000000792b72ca */ /* 0x000fe400000e0000 */
[----:B------:R-:W2:Y:S01]  /*16b30*/  LDL.64 R120, [R1+0x58] ;  /* 0x0000580001787983 */ /* 0x000ea20000100a00 */
[----:B------:R-:W-:Y:S01]  /*16b40*/  VIADD R20, R0, 0x280 ;  /* 0x0000028000147836 */ /* 0x000fe20000000000 */
[----:B------:R-:W-:Y:S01]  /*16b50*/  R2UR UR47, R13 ;  /* 0x000000000d2f72ca */ /* 0x000fe200000e0000 */
[----:B------:R-:W-:Y:S01]  /*16b60*/  IMAD.MOV.U32 R21, RZ, RZ, 0x40000040 ;  /* 0x40000040ff157424 */ /* 0x000fe200078e00ff */
[----:B------:R-:W-:Y:S01]  /*16b70*/  R2UR UR35, R5 ;  /* 0x00000000052372ca */ /* 0x000fe200000e0000 */
[----:B------:R-:W-:Y:S01]  /*16b80*/  UMOV UR12, UR16 ;  /* 0x00000010000c7c82 */ /* 0x000fe20008000000 */
[----:B------:R-:W-:Y:S01]  /*16b90*/  UMOV UR8, UR16 ;  /* 0x0000001000087c82 */ /* 0x000fe20008000000 */
[----:B------:R-:W-:Y:S01]  /*16ba0*/  UMOV UR13, UR17 ;  /* 0x00000011000d7c82 */ /* 0x000fe20008000000 */
[----:B------:R-:W-:Y:S01]  /*16bb0*/  UMOV UR9, UR17 ;  /* 0x0000001100097c82 */ /* 0x000fe20008000000 */
[----:B------:R-:W-:Y:S01]  /*16bc0*/  HGMMA.64x16x16.F32.BF16 R168, gdesc[UR12], RZ, !UPT, gsb0 ;  /* 0x002000000ca879f0 */ /* 0x000fe2000c0018ff */
[----:B------:R-:W-:Y:S01]  /*16bd0*/  UMOV UR56, UR16 ;  /* 0x0000001000387c82 */ /* 0x000fe20008000000 */
[----:B------:R-:W-:Y:S01]  /*16be0*/  UMOV UR57, UR17 ;  /* 0x0000001100397c82 */ /* 0x000fe20008000000 */
[----:B------:R-:W-:Y:S01]  /*16bf0*/  UMOV UR52, UR16 ;  /* 0x0000001000347c82 */ /* 0x000fe20008000000 */
[----:B------:R-:W-:Y:S01]  /*16c00*/  UMOV UR53, UR17 ;  /* 0x0000001100357c82 */ /* 0x000fe20008000000 */
[----:B------:R-:W-:Y:S01]  /*16c10*/  UMOV UR4, UR16 ;  /* 0x0000001000047c82 */ /* 0x000fe20008000000 */
[----:B------:R-:W-:Y:S01]  /*16c20*/  UMOV UR5, UR17 ;  /* 0x0000001100057c82 */ /* 0x000fe20008000000 */
[----:B------:R-:W-:Y:S01]  /*16c30*/  R2UR UR50, R20 ;  /* 0x00000000143272ca */ /* 0x000fe200000e0000 */
[----:B------:R-:W-:Y:S01]  /*16c40*/  UMOV UR48, UR16 ;  /* 0x0000001000307c82 */ /* 0x000fe20008000000 */
[----:B------:R-:W-:Y:S01]  /*16c50*/  R2UR UR51, R21 ;  /* 0x00000000153372ca */ /* 0x000fe200000e0000 */
[----:B------:R-:W-:Y:S01]  /*16c60*/  UMOV UR49, UR17 ;  /* 0x0000001100317c82 */ /* 0x000fe20008000000 */
[C---:B------:R-:W-:Y:S01]  /*16c70*/  VIADD R12, R0.reuse, 0x300 ;  /* 0x00000300000c7836 */ /* 0x040fe20000000000 */
[----:B------:R-:W-:Y:S01]  /*16c80*/  UMOV UR44, UR16 ;  /* 0x00000010002c7c82 */ /* 0x000fe20008000000 */
[----:B------:R-:W-:Y:S01]  /*16c90*/  UMOV UR45, UR17 ;  /* 0x00000011002d7c82 */ /* 0x000fe20008000000 */
[----:B------:R-:W-:Y:S01]  /*16ca0*/  VIADD R4, R0, 0x2 ;  /* 0x0000000200047836 */ /* 0x000fe20000000000 */
[----:B------:R-:W-:Y:S01]  /*16cb0*/  UMOV UR32, UR42 ;  /* 0x0000002a00207c82 */ /* 0x000fe20008000000 */
[----:B------:R-:W-:Y:S01]  /*16cc0*/  R2UR UR46, R12 ;  /* 0x000000000c2e72ca */ /* 0x000fe200000e0000 */
[----:B------:R-:W-:Y:S01]  /*16cd0*/  UMOV UR33, UR43 ;  /* 0x0000002b00217c82 */ /* 0x000fe20008000000 */
[----:B------:R-:W-:Y:S01]  /*16ce0*/  VIADD R12, R0, 0x82 ;  /* 0x00000082000c7836 */ /* 0x000fe20000000000 */
[----:B------:R-:W-:-:S02]  /*16cf0*/  R2UR UR34, R4 ;  /* 0x00000000042272ca */ /* 0x000fc400000e0000 */
[----:B------:R-:W-:Y:S01]  /*16d00*/  R2UR UR31, R13 ;  /* 0x000000000d1f72ca */ /* 0x000fe200000e0000 */
[----:B------:R-:W-:Y:S01]  /*16d10*/  UMOV UR28, UR42 ;  /* 0x0000002a001c7c82 */ /* 0x000fe20008000000 */
[----:B------:R-:W-:Y:S01]  /*16d20*/  R2UR UR30, R12 ;  /* 0x000000000c1e72ca */ /* 0x000fe200000e0000 */
[----:B------:R-:W-:Y:S01]  /*16d30*/  UMOV UR29, UR43 ;  /* 0x0000002b001d7c82 */ /* 0x000fe20008000000 */
[C---:B------:R-:W-:Y:S01]  /*16d40*/  VIADD R20, R0.reuse, 0x102 ;  /* 0x0000010200147836 */ /* 0x040fe20000000000 */
[----:B------:R-:W-:Y:S01]  /*16d50*/  R2UR UR27, R21 ;  /* 0x00000000151b72ca */ /* 0x000fe200000e0000 */
[----:B------:R-:W-:Y:S01]  /*16d60*/  UMOV UR24, UR42 ;  /* 0x0000002a00187c82 */ /* 0x000fe20008000000 */
[----:B------:R-:W-:Y:S01]  /*16d70*/  UMOV UR25, UR43 ;  /* 0x0000002b00197c82 */ /* 0x000fe20008000000 */
[----:B------:R-:W-:Y:S01]  /*16d80*/  VIADD R4, R0, 0x182 ;  /* 0x0000018200047836 */ /* 0x000fe20000000000 */
[----:B------:R-:W-:Y:S02]  /*16d90*/  R2UR UR26, R20 ;  /* 0x00000000141a72ca */ /* 0x000fe400000e0000 */
[----:B------:R-:W-:Y:S01]  /*16da0*/  R2UR UR23, R5 ;  /* 0x00000000051772ca */ /* 0x000fe200000e0000 */
[----:B------:R-:W-:Y:S01]  /*16db0*/  UMOV UR20, UR42 ;  /* 0x0000002a00147c82 */ /* 0x000fe20008000000 */
[----:B------:R-:W-:Y:S01]  /*16dc0*/  R2UR UR22, R4 ;  /* 0x00000000041672ca */ /* 0x000fe200000e0000 */
[----:B------:R-:W-:Y:S01]  /*16dd0*/  UMOV UR21, UR43 ;  /* 0x0000002b00157c82 */ /* 0x000fe20008000000 */
[----:B------:R-:W-:-:S02]  /*16de0*/  VIADD R12, R0, 0x202 ;  /* 0x00000202000c7836 */ /* 0x000fc40000000000 */
[----:B------:R-:W-:Y:S01]  /*16df0*/  IMAD.MOV.U32 R13, RZ, RZ, 0x40000040 ;  /* 0x40000040ff0d7424 */ /* 0x000fe200078e00ff */
[----:B------:R-:W-:Y:S02]  /*16e00*/  WARPGROUP.DEPBAR.LE gsb0, 0x0 ;  /* 0x00008000000079c5 */ /* 0x000fe40000010000 */
[----:B------:R-:W-:Y:S01]  /*16e10*/  WARPGROUP.ARRIVE ;  /* 0x00000000000079c5 */ /* 0x000fe20000000000 */
[----:B------:R-:W-:Y:S02]  /*16e20*/  R2UR UR18, R12 ;  /* 0x000000000c1272ca */ /* 0x000fe400000e0000 */
[----:B--2---:R-:W-:-:S03]  /*16e30*/  R2UR UR38, R120 ;  /* 0x00000000782672ca */ /* 0x004fc600000e0000 */
[----:B------:R-:W-:Y:S01]  /*16e40*/  HGMMA.64x16x16.F32.BF16 R160, gdesc[UR8], RZ, !UPT, gsb0 ;  /* 0x0020000008a079f0 */ /* 0x000fe2000c0018ff */
[----:B------:R-:W-:Y:S01]  /*16e50*/  R2UR UR39, R121 ;  /* 0x00000000792772ca */ /* 0x000fe200000e0000 */
[----:B------:R-:W-:Y:S01]  /*16e60*/  UMOV UR16, UR42 ;  /* 0x0000002a00107c82 */ /* 0x000fe20008000000 */
[----:B------:R-:W-:Y:S01]  /*16e70*/  R2UR UR19, R13 ;  /* 0x000000000d1372ca */ /* 0x000fe200000e0000 */
[----:B------:R-:W-:Y:S01]  /*16e80*/  UMOV UR17, UR43 ;  /* 0x0000002b00117c82 */ /* 0x000fe20008000000 */
[----:B------:R-:W-:Y:S02]  /*16e90*/  VIADD R4, R0, 0x282 ;  /* 0x0000028200047836 */ /* 0x000fe40000000000 */
[----:B------:R-:W-:Y:S01]  /*16ea0*/  IMAD.MOV.U32 R5, RZ, RZ, 0x40000040 ;  /* 0x40000040ff057424 */ /* 0x000fe200078e00ff */
[----:B------:R-:W-:Y:S01]  /*16eb0*/  UMOV UR12, UR42 ;  /* 0x0000002a000c7c82 */ /* 0x000fe20008000000 */
[----:B------:R-:W-:Y:S01]  /*16ec0*/  UMOV UR13, UR43 ;  /* 0x0000002b000d7c82 */ /* 0x000fe20008000000 */
[----:B------:R-:W-:Y:S01]  /*16ed0*/  R2UR UR14, R4 ;  /* 0x00000000040e72ca */ /* 0x000fe200000e0000 */
[----:B------:R-:W-:Y:S01]  /*16ee0*/  VIADD R12, R0, 0x302 ;  /* 0x00000302000c7836 */ /* 0x000fe20000000000 */
[----:B------:R-:W-:Y:S01]  /*16ef0*/  R2UR UR15, R5 ;  /* 0x00000000050f72ca */ /* 0x000fe200000e0000 */
[----:B------:R-:W-:Y:S01]  /*16f00*/  IMAD.MOV.U32 R13, RZ, RZ, 0x40000040 ;  /* 0x40000040ff0d7424 */ /* 0x000fe200078e00ff */
[----:B------:R-:W-:Y:S01]  /*16f10*/  UMOV UR8, UR42 ;  /* 0x0000002a00087c82 */ /* 0x000fe20008000000 */
[----:B------:R-:W-:Y:S01]  /*16f20*/  UMOV UR9, UR43 ;  /* 0x0000002b00097c82 */ /* 0x000fe20008000000 */
[----:B------:R-:W-:Y:S01]  /*16f30*/  R2UR UR10, R12 ;  /* 0x000000000c0a72ca */ /* 0x000fe200000e0000 */
[----:B------:R-:W-:Y:S01]  /*16f40*/  VIADD R4, R0, 0x4 ;  /* 0x0000000400047836 */ /* 0x000fe20000000000 */
[----:B------:R-:W-:Y:S01]  /*16f50*/  R2UR UR11, R13 ;  /* 0x000000000d0b72ca */ /* 0x000fe200000e0000 */
[----:B------:R-:W-:-:S02]  /*16f60*/  IMAD.MOV.U32 R5, RZ, RZ, 0x40000040 ;  /* 0x40000040ff057424 */ /* 0x000fc400078e00ff */
        /* <DEDUP_REMOVED lines=14> */
[----:B------:R-:W-:Y:S02]  /*17050*/  R2UR UR54, R12 ;  /* 0x000000000c3672ca */ /* 0x000fe400000e0000 */
[----:B------:R-:W-:Y:S01]  /*17060*/  R2UR UR55, R13 ;  /* 0x000000000d3772ca */ /* 0x000fe200000e0000 */
[----:B------:R-:W-:Y:S01]  /*17070*/  UMOV UR52, UR38 ;  /* 0x0000002600347c82 */ /* 0x000fe20008000000 */
[----:B------:R-:W-:Y:S01]  /*17080*/  UMOV UR53, UR39 ;  /* 0x0000002700357c82 */ /* 0x000fe20008000000 */
[----:B------:R-:W2:Y:S01]  /*17090*/  LDL.64 R12, [R1+0x50] ;  /* 0x00005000010c7983 */ /* 0x000ea20000100a00 */
        /* <DEDUP_REMOVED lines=16> */
[----:B------:R-:W-:Y:S01]  /*171a0*/  VIADD R4, R0, 0x204 ;  /* 0x0000020400047836 */ /* 0x000fe20000000000 */
        /* <DEDUP_REMOVED lines=33> */
[----:B------:R-:W-:Y:S02]  /*173c0*/  IMAD.MOV.U32 R5, RZ, RZ, 0x40000040 ;  /* 0x40000040ff057424 */ /* 0x000fe400078e00ff */
        /* <DEDUP_REMOVED lines=708> */
.L_x_3821:
[----:B------:R-:W-:Y:S01]  /*1a010*/  SHF.L.U32 R0, R9, 0x1f, RZ ;  /* 0x0000001f09007819 */ /* 0x000fe200000006ff */
[----:B------:R-:W-:-:S04]  /*1a020*/  IMAD R9, R10, 0x8, R16 ;  /* 0x000000080a097824 */ /* 0x000fc800078e0210 */
[----:B------:R0:W1:Y:S01]  /*1a030*/  SYNCS.PHASECHK.TRANS64.TRYWAIT P2, [R9+URZ+0x36850], R0 ;  /* 0x03685000090075a7 */ /* 0x000062000804017f */
[----:B------:R-:W-:Y:S05]  /*1a040*/  @!P0 BRA `(.L_x_3822) ;  /* 0x0000000000048947 */ /* 0x000fea0003800000 */
[----:B------:R-:W-:Y:S01]  /*1a050*/  BPT.TRAP 0x1 ;  /* 0x000000040000795c */ /* 0x000fe20000300000 */
.L_x_3822:
[----:B------:R-:W-:Y:S04]  /*1a060*/  BSSY B1, `(.L_x_3823) ;  /* 0x0000004000017945 */ /* 0x000fe80003800000 */
[----:B-1----:R-:W-:Y:S05]  /*1a070*/  @P2 BRA `(.L_x_3824) ;  /* 0x0000000000082947 */ /* 0x002fea0003800000 */
[----:B------:R-:W1:Y:S02]  /*1a080*/  SYNCS.PHASECHK.TRANS64.TRYWAIT P2, [R9+URZ+0x36850], R0 ;  /* 0x03685000090075a7 */ /* 0x000e64000804017f */
[----:B-1----:R-:W-:Y:S05]  /*1a090*/  @!P2 BRA `(.L_x_3825) ;  /* 0x000000f00040a947 */ /* 0x002fea0003800000 */
.L_x_3824:
[----:B------:R-:W-:Y:S05]  /*1a0a0*/  BSYNC B1 ;  /* 0x0000000000017941 */ /* 0x000fea0003800000 */
.L_x_3823:
[----:B01----:R-:W-:Y:S01]  /*1a0b0*/  VIADD R0, R16, 0x400 ;  /* 0x0000040010007836 */ /* 0x003fe20000000000 */
[----:B------:R-:W-:Y:S01]  /*1a0c0*/  WARPGROUP.ARRIVE ;  /* 0x00000000000079c5 */ /* 0x000fe20000000000 */
[----:B------:R-:W-:Y:S01]  /*1a0d0*/  IMAD.MOV.U32 R13, RZ, RZ, 0x40000040 ;  /* 0x40000040ff0d7424 */ /* 0x000fe200078e00ff */
[----:B------:R-:W-:Y:S01]  /*1a0e0*/  ULDC UR4, c[0x0][0x988] ;  /* 0x0002620000047ab9 */ /* 0x000fe20000000800 */
[----:B------:R-:W-:Y:S01]  /*1a0f0*/  IMAD.MOV.U32 R3, RZ, RZ, 0x40000040 ;  /* 0x40000040ff037424 */ /* 0x000fe200078e00ff */
[----:B------:R-:W-:Y:S01]  /*1a100*/  SHF.R.U32.HI R0, RZ, 0x4, R0 ;  /* 0x00000004ff007819 */ /* 0x000fe20000011600 */
[----:B------:R-:W-:Y:S01]  /*1a110*/  @!P1 VIADD R11, R11, 0x36840 ;  /* 0x000368400b0b9836 */ /* 0x000fe20000000000 */
[----:B------:R-:W-:Y:S01]  /*1a120*/  R2UR UR7, R13 ;  /* 0x000000000d0772ca */ /* 0x000fe200000e0000 */
[----:B------:R-:W-:Y:S01]  /*1a130*/  @!P1 VIADD R9, R9, 0x36860 ;  /* 0x0003686009099836 */ /* 0x000fe20000000000 */
[----:B------:R-:W-:Y:S02]  /*1a140*/  LOP3.LUT R0, R0, 0x3fff, RZ, 0xc0, !PT ;  /* 0x00003fff00007812 */ /* 0x000fe400078ec0ff */
[C---:B------:R-:W-:Y:S01]  /*1a150*/  ISETP.GT.AND P2, PT, R6.reuse, R219, PT ;  /* 0x000000db0600720c */ /* 0x040fe20003f44270 */
[----:B------:R-:W-:Y:S01]  /*1a160*/  VIADD R6, R6, 0xffffffff ;  /* 0xffffffff06067836 */ /* 0x000fe20000000000 */
[----:B------:R-:W-:-:S02]  /*1a170*/  LOP3.LUT R0, R0, 0x3800000, RZ, 0xfc, !PT ;  /* 0x0380000000007812 */ /* 0x000fc400078efcff */
        /* <DEDUP_REMOVED lines=8> */
[----:B------:R-:W-:Y:S01]  /*1a200*/  HGMMA.64x192x16.F32.BF16 R24, R200, gdesc[UR4].tnspB, R24, gsb0 ;  /* 0x42e00004c8187df0 */ /* 0x000fe20008001818 */
        /* <DEDUP_REMOVED lines=32> */
[----:B------:R-:W-:-:S04]  /*1a410*/  IMAD.U32 R0, RZ, RZ, UR4 ;  /* 0x00000004ff007e24 */ /* 0x000fc8000f8e00ff */
[----:B------:R-:W-:-:S04]  /*1a420*/  FMUL.FTZ R13, R5, R0 ;  /* 0x00000000050d7220 */ /* 0x000fc80000410000 */
[-CC-:B------:R-:W-:Y:S01]  /*1a430*/  FFMA.FTZ R20, R161, R0.reuse, -R13.reuse ;  /* 0x00000000a1147223 */ /* 0x180fe2000001080d */
[-CC-:B------:R-:W-:Y:S01]  /*1a440*/  FFMA.FTZ R21, R157, R0.reuse, -R13.reuse ;  /* 0x000000009d157223 */ /* 0x180fe2000001080d */
[----:B------:R-:W-:-:S04]  /*1a450*/  FFMA.FTZ R10, R149, R0, -R13 ;  /* 0x00000000950a7223 */ /* 0x000fc8000001080d */
        /* <DEDUP_REMOVED lines=8> */
[----:B------:R-:W-:Y:S02]  /*1a4e0*/  FFMA.FTZ R169, R173, R0, -R13 ;  /* 0x00000000ada97223 */ /* 0x000fe4000001080d */
[----:B------:R-:W-:Y:S01]  /*1a4f0*/  HGMMA.64x192x16.F32.BF16 R24, R196, gdesc[UR4].tnspB, R24, gsb0 ;  /* 0x42e00004c4187df0 */ /* 0x000fe20008001818 */
[----:B------:R-:W-:Y:S01]  /*1a500*/  R2UR UR6, R2 ;  /* 0x00000000020672ca */ /* 0x000fe200000e0000 */
[----:B------:R-:W-:Y:S01]  /*1a510*/  VIADD R2, R12, 0x180 ;  /* 0x000001800c027836 */ /* 0x000fe20000000000 */
[----:B------:R-:W-:Y:S01]  /*1a520*/  R2UR UR7, R3 ;  /* 0x00000000030772ca */ /* 0x000fe200000e0000 */
[----:B------:R-:W-:Y:S01]  /*1a530*/  IMAD.MOV.U32 R3, RZ, RZ, 0x40000040 ;  /* 0x40000040ff037424 */ /* 0x000fe200078e00ff */
        /* <DEDUP_REMOVED lines=8> */
[----:B------:R-:W-:-:S03]  /*1a5c0*/  FFMA.FTZ R160, R165, R0, -R13 ;  /* 0x00000000a5a07223 */ /* 0x000fc6000001080d */
[----:B------:R-:W-:Y:S01]  /*1a5d0*/  HGMMA.64x192x16.F32.BF16 R24, R192, gdesc[UR4].tnspB, R24, gsb0 ;  /* 0x42e00004c0187df0 */ /* 0x000fe20008001818 */
[----:B------:R-:W-:Y:S01]  /*1a5e0*/  R2UR UR6, R2 ;  /* 0x00000000020672ca */ /* 0x000fe200000e0000 */
[----:B------:R-:W-:Y:S01]  /*1a5f0*/  VIADD R2, R12, 0x200 ;  /* 0x000002000c027836 */ /* 0x000fe20000000000 */
[----:B------:R-:W-:Y:S01]  /*1a600*/  R2UR UR7, R3 ;  /* 0x00000000030772ca */ /* 0x000fe200000e0000 */
[----:B------:R-:W-:Y:S01]  /*1a610*/  IMAD.MOV.U32 R3, RZ, RZ, 0x40000040 ;  /* 0x40000040ff037424 */ /* 0x000fe200078e00ff */
        /* <DEDUP_REMOVED lines=10> */
[C---:B------:R-:W-:Y:S01]  /*1a6c0*/  VIADD R2, R12.reuse, 0x280 ;  /* 0x000002800c027836 */ /* 0x040fe20000000000 */
[----:B------:R-:W-:Y:S01]  /*1a6d0*/  R2UR UR7, R3 ;  /* 0x00000000030772ca */ /* 0x000fe200000e0000 */
[----:B------:R-:W-:Y:S01]  /*1a6e0*/  IMAD.MOV.U32 R3, RZ, RZ, 0x40000040 ;  /* 0x40000040ff037424 */ /* 0x000fe200078e00ff */
[----:B------:R-:W-:Y:S01]  /*1a6f0*/  MUFU.EX2 R192, R192 ;  /* 0x000000c000c07308 */ /* 0x000fe20000000800 */
[----:B------:R-:W-:-:S07]  /*1a700*/  VIADD R12, R12, 0x300 ;  /* 0x000003000c0c7836 */ /* 0x000fce0000000000 */
[----:B------:R-:W-:Y:S08]  /*1a710*/  MUFU.EX2 R152, R152 ;  /* 0x0000009800987308 */ /* 0x000ff00000000800 */
[----:B------:R-:W-:Y:S01]  /*1a720*/  MUFU.EX2 R194, R194 ;  /* 0x000000c200c27308 */ /* 0x000fe20000000800 */
[----:B------:R-:W-:Y:S02]  /*1a730*/  WARPGROUP.DEPBAR.LE gsb0, 0x0 ;  /* 0x00008000000079c5 */ /* 0x000fe40000010000 */
[----:B------:R-:W-:Y:S01]  /*1a740*/  WARPGROUP.ARRIVE ;  /* 0x00000000000079c5 */ /* 0x000fe20000000000 */
[-CC-:B------:R-:W-:Y:S01]  /*1a750*/  FFMA.FTZ R188, R144, R0.reuse, -R13.reuse ;  /* 0x0000000090bc7223 */ /* 0x180fe2000001080d */
[-CC-:B------:R-:W-:Y:S01]  /*1a760*/  FFMA.FTZ R144, R145, R0.reuse, -R13.reuse ;  /* 0x0000000091907223 */ /* 0x180fe2000001080d */
[----:B------:R-:W-:-:S03]  /*1a770*/  FFMA.FTZ R190, R148, R0, -R13 ;  /* 0x0000000094be7223 */ /* 0x000fc6000001080d */
[----:B------:R-:W-:Y:S01]  /*1a780*/  HGMMA.64x192x16.F32.BF16 R24, R184, gdesc[UR4].tnspB, R24, gsb0 ;  /* 0x42e00004b8187df0 */ /* 0x000fe20008001818 */
[----:B------:R-:W-:Y:S01]  /*1a790*/  R2UR UR6, R2 ;  /* 0x00000000020672ca */ /* 0x000fe200000e0000 */
[----:B------:R-:W-:Y:S01]  /*1a7a0*/  FADD.FTZ R2, -R5, R8 ;  /* 0x0000000805027221 */ /* 0x000fe20000010100 */
[----:B------:R-:W-:Y:S01]  /*1a7b0*/  R2UR UR7, R3 ;  /* 0x00000000030772ca */ /* 0x000fe200000e0000 */
[-CC-:B------:R-:W-:Y:S01]  /*1a7c0*/  FFMA.FTZ R8, R120, R0.reuse, -R13.reuse ;  /* 0x0000000078087223 */ /* 0x180fe2000001080d */
[-CC-:B------:R-:W-:Y:S01]  /*1a7d0*/  FFMA.FTZ R120, R121, R0.reuse, -R13.reuse ;  /* 0x0000000079787223 */ /* 0x180fe2000001080d */
[-C--:B------:R-:W-:Y:S01]  /*1a7e0*/  FMUL.FTZ R2, R2, R0.reuse ;  /* 0x0000000002027220 */ /* 0x080fe20000410000 */
[----:B------:R-:W-:Y:S01]  /*1a7f0*/  FFMA.FTZ R121, R124, R0, -R13 ;  /* 0x000000007c797223 */ /* 0x000fe2000001080d */
[----:B------:R-:W-:Y:S08]  /*1a800*/  MUFU.EX2 R188, R188 ;  /* 0x000000bc00bc7308 */ /* 0x000ff00000000800 */
[----:B------:R0:W1:Y:S08]  /*1a810*/  MUFU.EX2 R3, R2 ;  /* 0x0000000200037308 */ /* 0x0000700000000800 */
[----:B------:R-:W2:Y:S01]  /*1a820*/  MUFU.EX2 R144, R144 ;  /* 0x0000009000907308 */ /* 0x000ea20000000800 */
[----:B0-----:R-:W-:-:S04]  /*1a830*/  FMNMX.FTZ R2, R170, R7, !PT ;  /* 0x00000007aa027209 */ /* 0x001fc80007810000 */
[----:B------:R-:W-:-:S03]  /*1a840*/  FMNMX.FTZ R2, R171, R2, !PT ;  /* 0x00000002ab027209 */ /* 0x000fc60007810000 */
[----:B------:R-:W0:Y:S01]  /*1a850*/  MUFU.EX2 R190, R190 ;  /* 0x000000be00be7308 */ /* 0x000e220000000800 */
[----:B------:R-:W-:Y:S01]  /*1a860*/  FMNMX.FTZ R2, R174, R2, !PT ;  /* 0x00000002ae027209 */ /* 0x000fe20007810000 */
[----:B-1----:R-:W-:Y:S01]  /*1a870*/  FFMA.FTZ R15, R3, R15, R200 ;  /* 0x0000000f030f7223 */ /* 0x002fe200000100c8 */
[C---:B------:R-:W-:Y:S02]  /*1a880*/  F2FP.BF16.F32.PACK_AB R200, R168.reuse, R200 ;  /* 0x000000c8a8c8723e */ /* 0x040fe400000010ff */
[----:B------:R-:W-:Y:S01]  /*1a890*/  FMNMX.FTZ R2, R175, R2, !PT ;  /* 0x00000002af027209 */ /* 0x000fe20007810000 */
[----:B------:R-:W-:Y:S02]  /*1a8a0*/  FADD.FTZ R15, R168, R15 ;  /* 0x0000000fa80f7221 */ /* 0x000fe40000010000 */
[----:B------:R-:W-:Y:S01]  /*1a8b0*/  MUFU.EX2 R8, R8 ;  /* 0x0000000800087308 */ /* 0x000fe20000000800 */
[----:B------:R-:W-:Y:S01]  /*1a8c0*/  FMNMX.FTZ R2, R162, R2, !PT ;  /* 0x00000002a2027209 */ /* 0x000fe20007810000 */
[----:B------:R-:W-:Y:S01]  /*1a8d0*/  FADD.FTZ R15, R202, R15 ;  /* 0x0000000fca0f7221 */ /* 0x000fe20000010000 */
[----:B------:R-:W-:-:S02]  /*1a8e0*/  F2FP.BF16.F32.PACK_AB R202, R169, R202 ;  /* 0x000000caa9ca723e */ /* 0x000fc400000010ff */
[----:B------:R-:W-:Y:S01]  /*1a8f0*/  FMNMX.FTZ R2, R163, R2, !PT ;  /* 0x00000002a3027209 */ /* 0x000fe20007810000 */
[----:B------:R-:W-:Y:S02]  /*1a900*/  FADD.FTZ R15, R169, R15 ;  /* 0x0000000fa90f7221 */ /* 0x000fe40000010000 */
[----:B------:R-:W-:Y:S01]  /*1a910*/  MUFU.EX2 R120, R120 ;  /* 0x0000007800787308 */ /* 0x000fe20000000800 */
[----:B------:R-:W-:Y:S01]  /*1a920*/  FMNMX.FTZ R2, R166, R2, !PT ;  /* 0x00000002a6027209 */ /* 0x000fe20007810000 */
[----:B------:R-:W-:Y:S01]  /*1a930*/  FADD.FTZ R15, R196, R15 ;  /* 0x0000000fc40f7221 */ /* 0x000fe20000010000 */
        /* <DEDUP_REMOVED lines=8> */
[----:B------:R-:W-:-:S03]  /*1a9c0*/  FADD.FTZ R15, R160, R15 ;  /* 0x0000000fa00f7221 */ /* 0x000fc60000010000 */
[----:B------:R-:W-:Y:S01]  /*1a9d0*/  FMNMX.FTZ R2, R158, R2, !PT ;  /* 0x000000029e027209 */ /* 0x000fe20007810000 */
[----:B------:R-:W-:Y:S01]  /*1a9e0*/  FADD.FTZ R15, R192, R15 ;  /* 0x0000000fc00f7221 */ /* 0x000fe20000010000 */
[C---:B------:R-:W-:Y:S02]  /*1a9f0*/  F2FP.BF16.F32.PACK_AB R192, R152.reuse, R192 ;  /* 0x000000c098c0723e */ /* 0x040fe400000010ff */
[----:B------:R-:W-:Y:S01]  /*1aa00*/  FMNMX.FTZ R2, R159, R2, !PT ;  /* 0x000000029f027209 */ /* 0x000fe20007810000 */
[----:B------:R-:W-:-:S03]  /*1aa10*/  FADD.FTZ R15, R152, R15 ;  /* 0x0000000f980f7221 */ /* 0x000fc60000010000 */
[----:B------:R-:W-:Y:S01]  /*1aa20*/  FMNMX.FTZ R2, R146, R2, !PT ;  /* 0x0000000292027209 */ /* 0x000fe20007810000 */
[----:B------:R-:W-:Y:S01]  /*1aa30*/  FADD.FTZ R15, R194, R15 ;  /* 0x0000000fc20f7221 */ /* 0x000fe20000010000 */
[----:B------:R-:W-:Y:S02]  /*1aa40*/  F2FP.BF16.F32.PACK_AB R194, R21, R194 ;  /* 0x000000c215c2723e */ /* 0x000fe400000010ff */
[----:B------:R-:W-:Y:S01]  /*1aa50*/  FMNMX.FTZ R2, R147, R2, !PT ;  /* 0x0000000293027209 */ /* 0x000fe20007810000 */
[----:B------:R-:W-:-:S03]  /*1aa60*/  FADD.FTZ R15, R21, R15 ;  /* 0x0000000f150f7221 */ /* 0x000fc60000010000 */
[----:B------:R-:W-:Y:S01]  /*1aa70*/  FMNMX.FTZ R2, R150, R2, !PT ;  /* 0x0000000296027209 */ /* 0x000fe20007810000 */
[----:B------:R-:W-:Y:S01]  /*1aa80*/  FADD.FTZ R15, R188, R15 ;  /* 0x0000000fbc0f7221 */ /* 0x000fe20000010000 */
[C---:B--2---:R-:W-:Y:S02]  /*1aa90*/  F2FP.BF16.F32.PACK_AB R188, R144.reuse, R188 ;  /* 0x000000bc90bc723e */ /* 0x044fe400000010ff */
[----:B------:R-:W-:Y:S01]  /*1aaa0*/  FMNMX.FTZ R2, R151, R2, !PT ;  /* 0x0000000297027209 */ /* 0x000fe20007810000 */
[----:B------:R-:W-:-:S03]  /*1aab0*/  FADD.FTZ R15, R144, R15 ;  /* 0x0000000f900f7221 */ /* 0x000fc60000010000 */
[----:B------:R-:W-:Y:S01]  /*1aac0*/  FMNMX.FTZ R2, R138, R2, !PT ;  /* 0x000000028a027209 */ /* 0x000fe20007810000 */
[----:B0-----:R-:W-:Y:S01]  /*1aad0*/  FADD.FTZ R15, R190, R15 ;  /* 0x0000000fbe0f7221 */ /* 0x001fe20000010000 */
[C---:B------:R-:W-:Y:S02]  /*1aae0*/  F2FP.BF16.F32.PACK_AB R190, R10.reuse, R190 ;  /* 0x000000be0abe723e */ /* 0x040fe400000010ff */
[----:B------:R-:W-:Y:S01]  /*1aaf0*/  FMNMX.FTZ R2, R139, R2, !PT ;  /* 0x000000028b027209 */ /* 0x000fe20007810000 */
[----:B------:R-:W-:Y:S01]  /*1ab00*/  FADD.FTZ R15, R10, R15 ;  /* 0x0000000f0a0f7221 */ /* 0x000fe20000010000 */
[----:B------:R-:W-:Y:S02]  /*1ab10*/  IMAD.MOV.U32 R10, RZ, RZ, R217 ;  /* 0x000000ffff0a7224 */ /* 0x000fe400078e00d9 */
        /* <DEDUP_REMOVED lines=14> */
[----:B------:R-:W-:-:S04]  /*1ac00*/  FADD.FTZ R2, -R4, R7 ;  /* 0x0000000704027221 */ /* 0x000fc80000010100 */
[-C--:B------:R-:W-:Y:S01]  /*1ac10*/  FMUL.FTZ R2, R2, R0.reuse ;  /* 0x0000000002027220 */ /* 0x080fe20000410000 */
[----:B------:R-:W-:Y:S02]  /*1ac20*/  WARPGROUP.DEPBAR.LE gsb0, 0x0 ;  /* 0x00008000000079c5 */ /* 0x000fe40000010000 */
[----:B------:R-:W-:Y:S01]  /*1ac30*/  WARPGROUP.ARRIVE ;  /* 0x00000000000079c5 */ /* 0x000fe20000000000 */
[-CC-:B------:R-:W-:Y:S01]  /*1ac40*/  FFMA.FTZ R184, R136, R0.reuse, -R13.reuse ;  /* 0x0000000088b87223 */ /* 0x180fe2000001080d */
[-CC-:B------:R-:W-:Y:S01]  /*1ac50*/  FFMA.FTZ R136, R137, R0.reuse, -R13.reuse ;  /* 0x0000000089887223 */ /* 0x180fe2000001080d */
[-CC-:B------:R-:W-:Y:S01]  /*1ac60*/  FFMA.FTZ R186, R140, R0.reuse, -R13.reuse ;  /* 0x000000008cba7223 */ /* 0x180fe2000001080d */
[----:B------:R-:W-:Y:S01]  /*1ac70*/  FFMA.FTZ R137, R141, R0, -R13 ;  /* 0x000000008d897223 */ /* 0x000fe2000001080d */
[----:B------:R-:W-:Y:S01]  /*1ac80*/  MUFU.EX2 R2, R2 ;  /* 0x0000000200027308 */ /* 0x000fe20000000800 */
[----:B------:R-:W-:Y:S01]  /*1ac90*/  HGMMA.64x192x16.F32.BF16 R24, R180, gdesc[UR4].tnspB, R24, gsb0 ;  /* 0x42e00004b4187df0 */ /* 0x000fe20008001818 */
[----:B------:R-:W-:-:S06]  /*1aca0*/  R2UR UR6, R12 ;  /* 0x000000000c0672ca */ /* 0x000fcc00000e0000 */
[----:B------:R-:W0:Y:S08]  /*1acb0*/  MUFU.EX2 R184, R184 ;  /* 0x000000b800b87308 */ /* 0x000e300000000800 */
[----:B------:R-:W1:Y:S08]  /*1acc0*/  MUFU.EX2 R136, R136 ;  /* 0x0000008800887308 */ /* 0x000e700000000800 */
        /* <DEDUP_REMOVED lines=8> */
[----:B------:R-:W-:Y:S02]  /*1ad50*/  WARPGROUP.DEPBAR.LE gsb0, 0x0 ;  /* 0x00008000000079c5 */ /* 0x000fe40000010000 */
[-CC-:B------:R-:W-:Y:S01]  /*1ad60*/  FFMA.FTZ R180, R128, R0.reuse, -R13.reuse ;  /* 0x0000000080b47223 */ /* 0x180fe2000001080d */
[-CC-:B------:R-:W-:Y:S01]  /*1ad70*/  FFMA.FTZ R128, R129, R0.reuse, -R13.reuse ;  /* 0x0000000081807223 */ /* 0x180fe2000001080d */
[-CC-:B------:R-:W-:Y:S01]  /*1ad80*/  FFMA.FTZ R182, R132, R0.reuse, -R13.reuse ;  /* 0x0000000084b67223 */ /* 0x180fe2000001080d */
[-CC-:B------:R-:W-:Y:S01]  /*1ad90*/  FFMA.FTZ R129, R133, R0.reuse, -R13.reuse ;  /* 0x0000000085817223 */ /* 0x180fe2000001080d */
[-C--:B------:R-:W-:Y:S01]  /*1ada0*/  FFMA.FTZ R13, R125, R0.reuse, -R13 ;  /* 0x000000007d0d7223 */ /* 0x080fe2000001080d */
[----:B------:R-:W-:Y:S01]  /*1adb0*/  WARPGROUP.ARRIVE ;  /* 0x00000000000079c5 */ /* 0x000fe20000000000 */
[-C--:B------:R-:W-:Y:S01]  /*1adc0*/  FMUL.FTZ R125, R4, R0.reuse ;  /* 0x00000000047d7220 */ /* 0x080fe20000410000 */
[----:B------:R-:W-:Y:S03]  /*1add0*/  MUFU.EX2 R180, R180 ;  /* 0x000000b400b47308 */ /* 0x000fe60000000800 */
        /* <DEDUP_REMOVED lines=12> */
[----:B------:R-:W-:Y:S01]  /*1aea0*/  FFMA.FTZ R181, R130, R0, -R125 ;  /* 0x0000000082b57223 */ /* 0x000fe2000001087d */
[----:B------:R-:W1:Y:S01]  /*1aeb0*/  MUFU.EX2 R201, R201 ;  /* 0x000000c900c97308 */ /* 0x000e620000000800 */
[----:B0-----:R-:W-:-:S02]  /*1aec0*/  IMAD.MOV.U32 R13, RZ, RZ, 0x40000040 ;  /* 0x40000040ff0d7424 */ /* 0x001fc400078e00ff */
[-CC-:B------:R-:W-:Y:S01]  /*1aed0*/  FFMA.FTZ R140, R159, R0.reuse, -R125.reuse ;  /* 0x000000009f8c7223 */ /* 0x180fe2000001087d */
[-CC-:B------:R-:W-:Y:S01]  /*1aee0*/  FFMA.FTZ R189, R146, R0.reuse, -R125.reuse ;  /* 0x0000000092bd7223 */ /* 0x180fe2000001087d */
[-CC-:B------:R-:W-:Y:S01]  /*1aef0*/  FFMA.FTZ R12, R147, R0.reuse, -R125.reuse ;  /* 0x00000000930c7223 */ /* 0x180fe2000001087d */
[-CC-:B------:R-:W-:Y:S01]  /*1af00*/  FFMA.FTZ R191, R150, R0.reuse, -R125.reuse ;  /* 0x0000000096bf7223 */ /* 0x180fe2000001087d */
[----:B------:R-:W-:Y:S01]  /*1af10*/  R2UR UR7, R13 ;  /* 0x000000000d0772ca */ /* 0x000fe200000e0000 */
[-CC-:B------:R-:W-:Y:S01]  /*1af20*/  FFMA.FTZ R151, R151, R0.reuse, -R125.reuse ;  /* 0x0000000097977223 */ /* 0x180fe2000001087d */
[----:B------:R-:W0:Y:S01]  /*1af30*/  MUFU.EX2 R124, R124 ;  /* 0x0000007c007c7308 */ /* 0x000e220000000800 */
[-C--:B------:R-:W-:Y:S01]  /*1af40*/  FFMA.FTZ R185, R138, R0.reuse, -R125 ;  /* 0x000000008ab97223 */ /* 0x080fe2000001087d */
[----:B------:R-:W-:Y:S01]  /*1af50*/  @!P1 PRMT R13, RZ, 0x654, R11 ;  /* 0x00000654ff0d9816 */ /* 0x000fe2000000000b */
[-CC-:B------:R-:W-:Y:S01]  /*1af60*/  FFMA.FTZ R139, R139, R0.reuse, -R125.reuse ;  /* 0x000000008b8b7223 */ /* 0x180fe2000001087d */
[-CC-:B------:R-:W-:Y:S01]  /*1af70*/  FFMA.FTZ R187, R142, R0.reuse, -R125.reuse ;  /* 0x000000008ebb7223 */ /* 0x180fe2000001087d */
[-CC-:B------:R-:W-:Y:S01]  /*1af80*/  FFMA.FTZ R183, R134, R0.reuse, -R125.reuse ;  /* 0x0000000086b77223 */ /* 0x180fe2000001087d */
[-CC-:B------:R-:W-:Y:S01]  /*1af90*/  FFMA.FTZ R135, R135, R0.reuse, -R125.reuse ;  /* 0x0000000087877223 */ /* 0x180fe2000001087d */
[----:B------:R-:W-:Y:S01]  /*1afa0*/  FFMA.FTZ R122, R122, R0, -R125 ;  /* 0x000000007a7a7223 */ /* 0x000fe2000001087d */
[----:B------:R-:W2:Y:S01]  /*1afb0*/  MUFU.EX2 R203, R203 ;  /* 0x000000cb00cb7308 */ /* 0x000ea20000000800 */
[----:B-1----:R-:W-:Y:S01]  /*1afc0*/  FFMA.FTZ R14, R2, R14, R201 ;  /* 0x0000000e020e7223 */ /* 0x002fe200000100c9 */
[-C--:B------:R-:W-:Y:S01]  /*1afd0*/  FFMA.FTZ R123, R123, R0.reuse, -R125 ;  /* 0x000000007b7b7223 */ /* 0x080fe2000001087d */
[----:B------:R-:W-:Y:S01]  /*1afe0*/  HGMMA.64x192x16.F32.BF16 R24, R176, gdesc[UR4].tnspB, R24, gsb0 ;  /* 0x42e00004b0187df0 */ /* 0x000fe20008001818 */
[----:B------:R-:W-:Y:S01]  /*1aff0*/  FADD.FTZ R15, R180, R15 ;  /* 0x0000000fb40f7221 */ /* 0x000fe20000010000 */
[----:B------:R-:W-:-:S03]  /*1b000*/  FFMA.FTZ R126, R126, R0, -R125 ;  /* 0x000000007e7e7223 */ /* 0x000fc6000001087d */
        /* <DEDUP_REMOVED lines=11> */
[----:B--2---:R-:W-:Y:S01]  /*1b0c0*/  FADD.FTZ R130, R133, R14 ;  /* 0x0000000e85827221 */ /* 0x004fe20000010000 */
[----:B------:R-:W-:Y:S01]  /*1b0d0*/  FFMA.FTZ R14, R131, R0, -R125 ;  /* 0x00000000830e7223 */ /* 0x000fe2000001087d */
[----:B------:R-:W-:-:S05]  /*1b0e0*/  F2FP.BF16.F32.PACK_AB R197, R133, R197 ;  /* 0x000000c585c5723e */ /* 0x000fca00000010ff */
[----:B------:R-:W2:Y:S01]  /*1b0f0*/  MUFU.EX2 R193, R193 ;  /* 0x000000c100c17308 */ /* 0x000ea20000000800 */
[----:B-1----:R-:W-:-:S07]  /*1b100*/  FADD.FTZ R130, R199, R130 ;  /* 0x00000082c7827221 */ /* 0x002fce0000010000 */
        /* <DEDUP_REMOVED lines=19> */
[----:B--2---:R-:W-:-:S07]  /*1b240*/  FADD.FTZ R130, R191, R130 ;  /* 0x00000082bf827221 */ /* 0x004fce0000010000 */
[----:B------:R-:W-:Y:S01]  /*1b250*/  MUFU.EX2 R187, R187 ;  /* 0x000000bb00bb7308 */ /* 0x000fe20000000800 */
[C---:B-1----:R-:W-:Y:S01]  /*1b260*/  FADD.FTZ R130, R11.reuse, R130 ;  /* 0x000000820b827221 */ /* 0x042fe20000010000 */
[----:B------:R-:W-:-:S06]  /*1b270*/  F2FP.BF16.F32.PACK_AB R191, R11, R191 ;  /* 0x000000bf0bbf723e */ /* 0x000fcc00000010ff */
[----:B------:R-:W-:Y:S01]  /*1b280*/  MUFU.EX2 R181, R181 ;  /* 0x000000b500b57308 */ /* 0x000fe20000000800 */
[----:B0-----:R-:W-:-:S07]  /*1b290*/  FADD.FTZ R130, R185, R130 ;  /* 0x00000082b9827221 */ /* 0x001fce0000010000 */
[----:B------:R-:W0:Y:S08]  /*1b2a0*/  MUFU.EX2 R128, R128 ;  /* 0x0000008000807308 */ /* 0x000e300000000800 */
[----:B------:R-:W-:Y:S08]  /*1b2b0*/  MUFU.EX2 R14, R14 ;  /* 0x0000000e000e7308 */ /* 0x000ff00000000800 */
[----:B------:R-:W1:Y:S01]  /*1b2c0*/  MUFU.EX2 R182, R182 ;  /* 0x000000b600b67308 */ /* 0x000e620000000800 */
[C---:B0-----:R-:W-:Y:S01]  /*1b2d0*/  FADD.FTZ R15, R128.reuse, R15 ;  /* 0x0000000f800f7221 */ /* 0x041fe20000010000 */
[----:B------:R-:W-:-:S06]  /*1b2e0*/  F2FP.BF16.F32.PACK_AB R180, R128, R180 ;  /* 0x000000b480b4723e */ /* 0x000fcc00000010ff */
[----:B------:R-:W-:Y:S08]  /*1b2f0*/  MUFU.EX2 R183, R183 ;  /* 0x000000b700b77308 */ /* 0x000ff00000000800 */
[----:B------:R-:W0:Y:S01]  /*1b300*/  MUFU.EX2 R129, R129 ;  /* 0x0000008100817308 */ /* 0x000e220000000800 */
[----:B-1----:R-:W-:-:S07]  /*1b310*/  FADD.FTZ R15, R182, R15 ;  /* 0x0000000fb60f7221 */ /* 0x002fce0000010000 */
[----:B------:R-:W-:Y:S08]  /*1b320*/  MUFU.EX2 R135, R135 ;  /* 0x0000008700877308 */ /* 0x000ff00000000800 */
[----:B------:R-:W-:Y:S01]  /*1b330*/  MUFU.EX2 R122, R122 ;  /* 0x0000007a007a7308 */ /* 0x000fe20000000800 */
[C---:B0-----:R-:W-:Y:S01]  /*1b340*/  FADD.FTZ R15, R129.reuse, R15 ;  /* 0x0000000f810f7221 */ /* 0x041fe20000010000 */
[----:B------:R-:W-:-:S03]  /*1b350*/  F2FP.BF16.F32.PACK_AB R182, R129, R182 ;  /* 0x000000b681b6723e */ /* 0x000fc600000010ff */
[----:B------:R-:W-:-:S03]  /*1b360*/  FADD.FTZ R15, R8, R15 ;  /* 0x0000000f080f7221 */ /* 0x000fc60000010000 */
[----:B------:R-:W0:Y:S01]  /*1b370*/  MUFU.EX2 R123, R123 ;  /* 0x0000007b007b7308 */ /* 0x000e220000000800 */
[----:B------:R-:W-:-:S04]  /*1b380*/  FADD.FTZ R15, R120, R15 ;  /* 0x0000000f780f7221 */ /* 0x000fc80000010000 */
[----:B------:R-:W-:-:S03]  /*1b390*/  FADD.FTZ R15, R121, R15 ;  /* 0x0000000f790f7221 */ /* 0x000fc60000010000 */
[----:B------:R-:W-:Y:S01]  /*1b3a0*/  MUFU.EX2 R126, R126 ;  /* 0x0000007e007e7308 */ /* 0x000fe20000000800 */
[C---:B------:R-:W-:Y:S01]  /*1b3b0*/  FADD.FTZ R15, R7.reuse, R15 ;  /* 0x0000000f070f7221 */ /* 0x040fe20000010000 */
[----:B------:R-:W-:Y:S02]  /*1b3c0*/  WARPGROUP.DEPBAR.LE gsb0, 0x0 ;  /* 0x00008000000079c5 */ /* 0x000fe40000010000 */
[----:B------:R1:W-:Y:S01]  /*1b3d0*/  @!P1 SYNCS.ARRIVE.TRANS64.RED.A1T0 RZ, [R13+URZ], RZ ;  /* 0x000000ff0dff99a7 */ /* 0x0003e2000810043f */
[----:B------:R-:W-:Y:S01]  /*1b3e0*/  F2FP.BF16.F32.PACK_AB R176, R120, R8 ;  /* 0x0000000878b0723e */ /* 0x000fe200000010ff */
[----:B------:R-:W-:Y:S01]  /*1b3f0*/  IMAD.MOV.U32 R8, RZ, RZ, R5 ;  /* 0x000000ffff087224 */ /* 0x000fe200078e0005 */
[----:B------:R-:W-:Y:S01]  /*1b400*/  F2FP.BF16.F32.PACK_AB R178, R7, R121 ;  /* 0x0000007907b2723e */ /* 0x000fe200000010ff */
[----:B------:R-:W-:Y:S01]  /*1b410*/  IMAD.MOV.U32 R7, RZ, RZ, R4 ;  /* 0x000000ffff077224 */ /* 0x000fe200078e0004 */
[----:B0-----:R-:W-:Y:S01]  /*1b420*/  F2FP.BF16.F32.PACK_AB R177, R123, R122 ;  /* 0x0000007a7bb1723e */ /* 0x001fe200000010ff */
[----:B------:R0:W-:Y:S01]  /*1b430*/  @!P1 SYNCS.ARRIVE.TRANS64.RED.A1T0 RZ, [R9+URZ], RZ ;  /* 0x000000ff09ff99a7 */ /* 0x0001e2000810043f */
[-CC-:B-1----:R-:W-:Y:S01]  /*1b440*/  FFMA.FTZ R13, R143, R0.reuse, -R125.reuse ;  /* 0x000000008f0d7223 */ /* 0x182fe2000001087d */
[----:B------:R-:W-:-:S05]  /*1b450*/  FFMA.FTZ R125, R127, R0, -R125 ;  /* 0x000000007f7d7223 */ /* 0x000fca000001087d */
[----:B------:R-:W-:Y:S08]  /*1b460*/  MUFU.EX2 R13, R13 ;  /* 0x0000000d000d7308 */ /* 0x000ff00000000800 */
[----:B0-----:R-:W0:Y:S08]  /*1b470*/  MUFU.EX2 R9, R139 ;  /* 0x0000008b00097308 */ /* 0x001e300000000800 */
[----:B------:R-:W1:Y:S01]  /*1b480*/  MUFU.EX2 R125, R125 ;  /* 0x0000007d007d7308 */ /* 0x000e620000000800 */
[C---:B0-----:R-:W-:Y:S01]  /*1b490*/  FADD.FTZ R130, R9.reuse, R130 ;  /* 0x0000008209827221 */ /* 0x041fe20000010000 */
[----:B------:R-:W-:Y:S01]  /*1b4a0*/  F2FP.BF16.F32.PACK_AB R185, R9, R185 ;  /* 0x000000b909b9723e */ /* 0x000fe200000010ff */
[----:B------:R-:W-:-:S02]  /*1b4b0*/  IMAD.MOV.U32 R9, RZ, RZ, R218 ;  /* 0x000000ffff097224 */ /* 0x000fc400078e00da */
[----:B------:R-:W-:Y:S01]  /*1b4c0*/  FADD.FTZ R130, R187, R130 ;  /* 0x00000082bb827221 */ /* 0x000fe20000010000 */
[----:B------:R-:W-:-:S03]  /*1b4d0*/  F2FP.BF16.F32.PACK_AB R187, R13, R187 ;  /* 0x000000bb0dbb723e */ /* 0x000fc600000010ff */
[----:B------:R-:W-:Y:S01]  /*1b4e0*/  FADD.FTZ R130, R13, R130 ;  /* 0x000000820d827221 */ /* 0x000fe20000010000 */
[----:B-1----:R-:W-:-:S03]  /*1b4f0*/  F2FP.BF16.F32.PACK_AB R179, R125, R126 ;  /* 0x0000007e7db3723e */ /* 0x002fc600000010ff */
[----:B------:R-:W-:Y:S01]  /*1b500*/  FADD.FTZ R130, R181, R130 ;  /* 0x00000082b5827221 */ /* 0x000fe20000010000 */
[----:B------:R-:W-:-:S03]  /*1b510*/  F2FP.BF16.F32.PACK_AB R181, R14, R181 ;  /* 0x000000b50eb5723e */ /* 0x000fc600000010ff */
[----:B------:R-:W-:-:S04]  /*1b520*/  FADD.FTZ R130, R14, R130 ;  /* 0x000000820e827221 */ /* 0x000fc80000010000 */
[----:B------:R-:W-:Y:S01]  /*1b530*/  FADD.FTZ R130, R183, R130 ;  /* 0x00000082b7827221 */ /* 0x000fe20000010000 */
[----:B------:R-:W-:-:S03]  /*1b540*/  F2FP.BF16.F32.PACK_AB R183, R135, R183 ;  /* 0x000000b787b7723e */ /* 0x000fc600000010ff */
[----:B------:R-:W-:-:S04]  /*1b550*/  FADD.FTZ R130, R135, R130 ;  /* 0x0000008287827221 */ /* 0x000fc80000010000 */
[----:B------:R-:W-:-:S04]  /*1b560*/  FADD.FTZ R130, R122, R130 ;  /* 0x000000827a827221 */ /* 0x000fc80000010000 */
[----:B------:R-:W-:-:S04]  /*1b570*/  FADD.FTZ R130, R123, R130 ;  /* 0x000000827b827221 */ /* 0x000fc80000010000 */
[----:B------:R-:W-:-:S04]  /*1b580*/  FADD.FTZ R130, R126, R130 ;  /* 0x000000827e827221 */ /* 0x000fc80000010000 */
[----:B------:R-:W-:Y:S01]  /*1b590*/  FADD.FTZ R14, R125, R130 ;  /* 0x000000827d0e7221 */ /* 0x000fe20000010000 */
[----:B------:R-:W-:Y:S06]  /*1b5a0*/  @P2 BRA `(.L_x_3826) ;  /* 0xffffffb000b02947 */ /* 0x000fec000383ffff */
.L_x_3815:
[----:B------:R-:W-:Y:S05]  /*1b5b0*/  BSYNC B0 ;  /* 0x0000000000007941 */ /* 0x000fea0003800000 */
.L_x_3814:
        /* <DEDUP_REMOVED lines=99> */
.L_x_3827:
[----:B------:R-:W-:Y:S01]  /*1bbf0*/  IMAD R6, R217, 0x8, R16 ;  /* 0x00000008d9067824 */ /* 0x000fe200078e0210 */
[----:B------:R-:W-:-:S04]  /*1bc00*/  SHF.L.U32 R3, R218, 0x1f, RZ ;  /* 0x0000001fda037819 */ /* 0x000fc800000006ff */
[----:B------:R0:W1:Y:S01]  /*1bc10*/  SYNCS.PHASECHK.TRANS64.TRYWAIT P2, [R6+URZ+0x36850], R3 ;  /* 0x03685003060075a7 */ /* 0x000062000804017f */
[----:B------:R-:W-:Y:S05]  /*1bc20*/  @!P0 BRA `(.L_x_3828) ;  /* 0x0000000000048947 */ /* 0x000fea0003800000 */
[----:B------:R-:W-:Y:S01]  /*1bc30*/  BPT.TRAP 0x1 ;  /* 0x000000040000795c */ /* 0x000fe20000300000 */
.L_x_3828:
[----:B------:R-:W-:Y:S01]  /*1bc40*/  VIADD R16, R16, 0x400 ;  /* 0x0000040010107836 */ /* 0x000fe20000000000 */
[----:B------:R-:W-:Y:S04]  /*1bc50*/  BSSY B0, `(.L_x_3829) ;  /* 0x0000008000007945 */ /* 0x000fe80003800000 */
[----:B------:R-:W-:-:S04]  /*1bc60*/  SHF.R.U32.HI R16, RZ, 0x4, R16 ;  /* 0x00000004ff107819 */ /* 0x000fc80000011610 */
[----:B------:R-:W-:-:S04]  /*1bc70*/  LOP3.LUT R16, R16, 0x3fff, RZ, 0xc0, !PT ;  /* 0x00003fff10107812 */ /* 0x000fc800078ec0ff */
[----:B------:R-:W-:-:S05]  /*1bc80*/  LOP3.LUT R16, R16, 0x3800000, RZ, 0xfc, !PT ;  /* 0x0380000010107812 */ /* 0x000fca00078efcff */
[----:B------:R-:W-:Y:S01]  /*1bc90*/  IMAD R7, R217, 0xa80, R16 ;  /* 0x00000a80d9077824 */ /* 0x000fe200078e0210 */
[----:B-1----:R-:W-:Y:S06]  /*1bca0*/  @P2 BRA `(.L_x_3830) ;  /* 0x0000000000082947 */ /* 0x002fec0003800000 */
[----:B------:R-:W1:Y:S02]  /*1bcb0*/  SYNCS.PHASECHK.TRANS64.TRYWAIT P0, [R6+URZ+0x36850], R3 ;  /* 0x03685003060075a7 */ /* 0x000e64000800017f */
[----:B-1----:R-:W-:Y:S05]  /*1bcc0*/  @!P0 BRA `(.L_x_3831) ;  /* 0x000000d400488947 */ /* 0x002fea0003800000 */
.L_x_3830:
[----:B------:R-:W-:Y:S05]  /*1bcd0*/  BSYNC B0 ;  /* 0x0000000000007941 */ /* 0x000fea0003800000 */
.L_x_3829:
[----:B------:R-:W-:Y:S01]  /*1bce0*/  IMAD.MOV.U32 R2, RZ, RZ, R7 ;  /* 0x000000ffff027224 */ /* 0x000fe200078e0007 */
[----:B------:R-:W-:Y:S01]  /*1bcf0*/  WARPGROUP.ARRIVE ;  /* 0x00000000000079c5 */ /* 0x000fe20000000000 */
[----:B01----:R-:W-:Y:S02]  /*1bd00*/  IMAD.MOV.U32 R3, RZ, RZ, 0x40000040 ;  /* 0x40000040ff037424 */ /* 0x003fe400078e00ff */
[----:B------:R-:W-:Y:S01]  /*1bd10*/  @!P1 VIADD R12, R6, 0x36860 ;  /* 0x00036860060c9836 */ /* 0x000fe20000000000 */
[----:B------:R-:W-:Y:S01]  /*1bd20*/  R2UR UR6, R2 ;  /* 0x00000000020672ca */ /* 0x000fe200000e0000 */
[----:B------:R-:W-:Y:S01]  /*1bd30*/  VIADD R2, R7, 0x80 ;  /* 0x0000008007027836 */ /* 0x000fe20000000000 */
[----:B------:R-:W-:Y:S01]  /*1bd40*/  R2UR UR7, R3 ;  /* 0x00000000030772ca */ /* 0x000fe200000e0000 */
[----:B------:R-:W-:Y:S01]  /*1bd50*/  IMAD.MOV.U32 R3, RZ, RZ, 0x40000040 ;  /* 0x40000040ff037424 */ /* 0x000fe200078e00ff */
[----:B------:R-:W-:Y:S01]  /*1bd60*/  @!P1 PRMT R12, RZ, 0x654, R12 ;  /* 0x00000654ff0c9816 */ /* 0x000fe2000000000c */
[----:B------:R-:W-:-:S02]  /*1bd70*/  IMAD.MOV.U32 R6, RZ, RZ, RZ ;  /* 0x000000ffff067224 */ /* 0x000fc400078e00ff */
[----:B------:R-:W-:Y:S02]  /*1bd80*/  VIADD R217, R217, 0x1 ;  /* 0x00000001d9d97836 */ /* 0x000fe40000000000 */
[----:B------:R-:W-:-:S03]  /*1bd90*/  VIADD R227, R227, 0x1 ;  /* 0x00000001e3e37836 */ /* 0x000fc60000000000 */
[----:B------:R-:W-:-:S03]  /*1bda0*/  ISETP.NE.AND P2, PT, R217, 0x2, PT ;  /* 0x00000002d900780c */ /* 0x000fc60003f45270 */
[----:B------:R-:W-:Y:S01]  /*1bdb0*/  HGMMA.64x192x16.F32.BF16 R24, R200, gdesc[UR4].tnspB, R24, gsb0 ;  /* 0x42e00004c8187df0 */ /* 0x000fe20008001818 */
[----:B------:R-:W-:Y:S01]  /*1bdc0*/  R2UR UR6, R2 ;  /* 0x00000000020672ca */ /* 0x000fe200000e0000 */
[----:B------:R-:W-:Y:S01]  /*1bdd0*/  VIADD R2, R7, 0x100 ;  /* 0x0000010007027836 */ /* 0x000fe20000000000 */
[----:B------:R-:W-:Y:S01]  /*1bde0*/  R2UR UR7, R3 ;  /* 0x00000000030772ca */ /* 0x000fe200000e0000 */
[----:B------:R-:W-:Y:S01]  /*1bdf0*/  IMAD.MOV.U32 R3, RZ, RZ, 0x40000040 ;  /* 0x40000040ff037424 */ /* 0x000fe200078e00ff */
[----:B------:R-:W-:Y:S01]  /*1be00*/  SEL R217, R217, RZ, P2 ;  /* 0x000000ffd9d97207 */ /* 0x000fe20001000000 */
[----:B------:R-:W-:Y:S02]  /*1be10*/  WARPGROUP.DEPBAR.LE gsb0, 0x0 ;  /* 0x00008000000079c5 */ /* 0x000fe40000010000 */
[----:B------:R-:W-:-:S12]  /*1be20*/  WARPGROUP.ARRIVE ;  /* 0x00000000000079c5 */ /* 0x000fd80000000000 */
        /* <DEDUP_REMOVED lines=29> */
[----:B------:R-:W-:Y:S02]  /*1c000*/  R2UR UR6, R2 ;  /* 0x00000000020672ca */ /* 0x000fe400000e0000 */
[----:B------:R-:W-:Y:S01]  /*1c010*/  R2UR UR7, R3 ;  /* 0x00000000030772ca */ /* 0x000fe200000e0000 */
[----:B------:R-:W0:Y:S04]  /*1c020*/  SHFL.BFLY PT, R2, R15, 0x2, 0x1f ;  /* 0x0c401f000f027f89 */ /* 0x000e2800000e0000 */
[----:B------:R-:W1:Y:S01]  /*1c030*/  SHFL.BFLY PT, R3, R14, 0x2, 0x1f ;  /* 0x0c401f000e037f89 */ /* 0x000e6200000e0000 */
[----:B0-----:R-:W-:Y:S01]  /*1c040*/  FADD.FTZ R2, R2, R15 ;  /* 0x0000000f02027221 */ /* 0x001fe20000010000 */
[----:B-1----:R-:W-:-:S04]  /*1c050*/  FADD.FTZ R8, R3, R14 ;  /* 0x0000000e03087221 */ /* 0x002fc80000010000 */
[----:B------:R-:W0:Y:S04]  /*1c060*/  SHFL.BFLY PT, R3, R2, 0x1, 0x1f ;  /* 0x0c201f0002037f89 */ /* 0x000e2800000e0000 */
[----:B------:R-:W1:Y:S01]  /*1c070*/  SHFL.BFLY PT, R7, R8, 0x1, 0x1f ;  /* 0x0c201f0008077f89 */ /* 0x000e6200000e0000 */
[----:B0-----:R-:W-:Y:S01]  /*1c080*/  FADD.FTZ R13, R2, R3 ;  /* 0x00000003020d7221 */ /* 0x001fe20000010000 */
[----:B------:R-:W-:Y:S01]  /*1c090*/  SEL R3, RZ, 0x1, P2 ;  /* 0x00000001ff037807 */ /* 0x000fe20001000000 */
[----:B------:R-:W-:Y:S02]  /*1c0a0*/  IMAD.MOV.U32 R2, RZ, RZ, -0x800000 ;  /* 0xff800000ff027424 */ /* 0x000fe400078e00ff */
[----:B-1----:R-:W-:Y:S01]  /*1c0b0*/  FADD.FTZ R16, R8, R7 ;  /* 0x0000000708107221 */ /* 0x002fe20000010000 */
[----:B------:R-:W-:Y:S01]  /*1c0c0*/  FSETP.NE.FTZ.AND P0, PT, R13, RZ, PT ;  /* 0x000000ff0d00720b */ /* 0x000fe20003f15000 */
[----:B------:R-:W-:Y:S01]  /*1c0d0*/  IMAD.MOV.U32 R7, RZ, RZ, RZ ;  /* 0x000000ffff077224 */ /* 0x000fe200078e00ff */
[----:B------:R-:W-:Y:S01]  /*1c0e0*/  LOP3.LUT R218, R218, R3, RZ, 0x3c, !PT ;  /* 0x00000003dada7212 */ /* 0x000fe200078e3cff */
[----:B------:R-:W-:Y:S01]  /*1c0f0*/  IMAD.MOV.U32 R3, RZ, RZ, -0x800000 ;  /* 0xff800000ff037424 */ /* 0x000fe200078e00ff */
[----:B------:R-:W-:-:S09]  /*1c100*/  FSETP.NE.FTZ.AND P3, PT, R16, RZ, PT ;  /* 0x000000ff1000720b */ /* 0x000fd20003f75000 */
[----:B------:R-:W0:Y:S01]  /*1c110*/  @P0 MUFU.LG2 R9, R13 ;  /* 0x0000000d00090308 */ /* 0x000e220000000c00 */
[----:B------:R-:W-:-:S03]  /*1c120*/  @P0 FMUL.FTZ R8, R0, 0.69314718246459960938 ;  /* 0x3f31721800080820 */ /* 0x000fc60000410000 */
[----:B------:R-:W-:-:S04]  /*1c130*/  @P3 FMUL.FTZ R0, R0, 0.69314718246459960938 ;  /* 0x3f31721800003820 */ /* 0x000fc80000410000 */
        /* <DEDUP_REMOVED lines=109> */
.L_x_3757:
        /* <DEDUP_REMOVED lines=10> */
[----:B------:R-:W-:Y:S01]  /*1c8b0*/  ULDC.64 UR6, c[0x0][0xc00] ;  /* 0x0003000000067ab9 */ /* 0x000fe20000000a00 */
[----:B------:R-:W-:Y:S01]  /*1c8c0*/  ULDC.64 UR4, c[0x0][0xc08] ;  /* 0x0003020000047ab9 */ /* 0x000fe20000000a00 */
[----:B------:R-:W3:Y:S01]  /*1c8d0*/  S2R R5, SR_SWINHI ;  /* 0x0000000000057919 */ /* 0x000ee20000002f00 */
[----:B------:R-:W4:Y:S04]  /*1c8e0*/  LDL.LU R141, [R1+0x6c] ;  /* 0x00006c00018d7983 */ /* 0x000f280000300800 */
[----:B------:R-:W4:Y:S01]  /*1c8f0*/  LDL R140, [R1+0x78] ;  /* 0x00007800018c7983 */ /* 0x000f220000100800 */
[----:B------:R-:W-:Y:S02]  /*1c900*/  MOV R134, R16 ;  /* 0x0000001000867202 */ /* 0x000fe40000000f00 */
[----:B---3--:R-:W-:Y:S01]  /*1c910*/  MOV R135, R5 ;  /* 0x0000000500877202 */ /* 0x008fe20000000f00 */
[----:B------:R-:W-:Y:S02]  /*1c920*/  BAR.SYNC.DEFER_BLOCKING 0x1, 0x100 ;  /* 0x0044000000007b1d */ /* 0x000fe40000010000 */
[----:B--2---:R-:W-:-:S03]  /*1c930*/  IMAD.WIDE R4, R0, 0x2, R134 ;  /* 0x0000000200047825 */ /* 0x004fc600078e0286 */
        /* <DEDUP_REMOVED lines=8> */
[----:B------:R-:W-:Y:S02]  /*1c9c0*/  SHF.R.U64 R88, R88, 0x3, RZ ;  /* 0x0000000358587819 */ /* 0x000fe400000012ff */
[----:B------:R-:W-:Y:S01]  /*1c9d0*/  IADD3 R80, P4, R4, 0x4040, RZ ;  /* 0x0000404004507810 */ /* 0x000fe20007f9e0ff */
[----:B------:R-:W-:Y:S01]  /*1c9e0*/  IMAD.X R11, RZ, RZ, R5, P2 ;  /* 0x000000ffff0b7224 */ /* 0x000fe200010e0605 */
[----:B------:R-:W-:Y:S02]  /*1c9f0*/  SHF.R.U64 R78, R78, 0x3, RZ ;  /* 0x000000034e4e7819 */ /* 0x000fe400000012ff */
[----:B------:R-:W-:-:S02]  /*1ca00*/  IADD3 R82, P3, R4, 0x4060, RZ ;  /* 0x0000406004527810 */ /* 0x000fc40007f7e0ff */
[----:B------:R-:W-:Y:S02]  /*1ca10*/  SHF.R.U64 R86, R86, 0x3, RZ ;  /* 0x0000000356567819 */ /* 0x000fe400000012ff */
[----:B------:R-:W-:Y:S02]  /*1ca20*/  SHF.R.U64 R84, R84, 0x3, RZ ;  /* 0x0000000354547819 */ /* 0x000fe400000012ff */
[C---:B------:R-:W-:Y:S02]  /*1ca30*/  LOP3.LUT R9, R4.reuse, 0x380, RZ, 0xc0, !PT ;  /* 0x0000038004097812 */ /* 0x040fe400078ec0ff */
[C---:B------:R-:W-:Y:S02]  /*1ca40*/  IADD3 R6, P0, R4.reuse, 0x4020, RZ ;  /* 0x0000402004067810 */ /* 0x040fe40007f1e0ff */
[----:B------:R-:W-:Y:S02]  /*1ca50*/  IADD3 R7, P2, R4, 0x8000, RZ ;  /* 0x0000800004077810 */ /* 0x000fe40007f5e0ff */
[----:B------:R-:W-:-:S02]  /*1ca60*/  LOP3.LUT R12, R88, R12, RZ, 0x3c, !PT ;  /* 0x0000000c580c7212 */ /* 0x000fc400078e3cff */
[----:B------:R-:W-:Y:S02]  /*1ca70*/  LOP3.LUT R88, R80, 0x380, RZ, 0xc0, !PT ;  /* 0x0000038050587812 */ /* 0x000fe400078ec0ff */
[----:B------:R-:W-:Y:S02]  /*1ca80*/  LOP3.LUT R14, R78, R14, RZ, 0x3c, !PT ;  /* 0x0000000e4e0e7212 */ /* 0x000fe400078e3cff */
[----:B------:R-:W-:Y:S02]  /*1ca90*/  LOP3.LUT R10, R86, R10, RZ, 0x3c, !PT ;  /* 0x0000000a560a7212 */ /* 0x000fe400078e3cff */
[----:B------:R-:W-:Y:S02]  /*1caa0*/  LOP3.LUT R76, R84, R76, RZ, 0x3c, !PT ;  /* 0x0000004c544c7212 */ /* 0x000fe400078e3cff */
[----:B------:R-:W-:Y:S01]  /*1cab0*/  LOP3.LUT R78, R82, 0x380, RZ, 0xc0, !PT ;  /* 0x00000380524e7812 */ /* 0x000fe200078ec0ff */
[----:B------:R-:W-:Y:S01]  /*1cac0*/  IMAD.X R15, RZ, RZ, R5, P6 ;  /* 0x000000ffff0f7224 */ /* 0x000fe200030e0605 */
[----:B------:R-:W-:-:S02]  /*1cad0*/  SHF.R.U64 R9, R9, 0x3, RZ ;  /* 0x0000000309097819 */ /* 0x000fc400000012ff */
[----:B------:R-:W-:Y:S02]  /*1cae0*/  LOP3.LUT R86, R6, 0x380, RZ, 0xc0, !PT ;  /* 0x0000038006567812 */ /* 0x000fe400078ec0ff */
[----:B------:R-:W-:Y:S01]  /*1caf0*/  LOP3.LUT R84, R7, 0x380, RZ, 0xc0, !PT ;  /* 0x0000038007547812 */ /* 0x000fe200078ec0ff */
[--C-:B------:R-:W-:Y:S01]  /*1cb00*/  IMAD.X R13, RZ, RZ, R5.reuse, P1 ;  /* 0x000000ffff0d7224 */ /* 0x100fe200008e0605 */
[----:B------:R-:W-:Y:S01]  /*1cb10*/  SHF.R.U64 R88, R88, 0x3, RZ ;  /* 0x0000000358587819 */ /* 0x000fe200000012ff */
[----:B------:R-:W-:Y:S01]  /*1cb20*/  IMAD.X R77, RZ, RZ, R5, P5 ;  /* 0x000000ffff4d7224 */ /* 0x000fe200028e0605 */
[C---:B------:R-:W-:Y:S02]  /*1cb30*/  IADD3 R8, P6, R4.reuse, 0x8040, RZ ;  /* 0x0000804004087810 */ /* 0x040fe40007fde0ff */
[C---:B------:R-:W-:Y:S02]  /*1cb40*/  IADD3 R0, P1, R4.reuse, 0x8020, RZ ;  /* 0x0000802004007810 */ /* 0x040fe40007f3e0ff */
[----:B------:R-:W-:-:S02]  /*1cb50*/  IADD3 R90, P5, R4, 0x8060, RZ ;  /* 0x00008060045a7810 */ /* 0x000fc40007fbe0ff */
[----:B------:R-:W-:Y:S02]  /*1cb60*/  SHF.R.U64 R91, R78, 0x3, RZ ;  /* 0x000000034e5b7819 */ /* 0x000fe400000012ff */
[----:B------:R-:W-:Y:S02]  /*1cb70*/  LOP3.LUT R4, R9, R4, RZ, 0x3c, !PT ;  /* 0x0000000409047212 */ /* 0x000fe400078e3cff */
[----:B------:R-:W-:Y:S02]  /*1cb80*/  SHF.R.U64 R86, R86, 0x3, RZ ;  /* 0x0000000356567819 */ /* 0x000fe400000012ff */
[----:B------:R-:W-:Y:S02]  /*1cb90*/  SHF.R.U64 R84, R84, 0x3, RZ ;  /* 0x0000000354547819 */ /* 0x000fe400000012ff */
[----:B------:R-:W-:Y:S02]  /*1cba0*/  LOP3.LUT R80, R88, R80, RZ, 0x3c, !PT ;  /* 0x0000005058507212 */ /* 0x000fe400078e3cff */
[----:B------:R-:W-:Y:S01]  /*1cbb0*/  LOP3.LUT R88, R8, 0x380, RZ, 0xc0, !PT ;  /* 0x0000038008587812 */ /* 0x000fe200078ec0ff */
[--C-:B------:R-:W-:Y:S01]  /*1cbc0*/  IMAD.X R79, RZ, RZ, R5.reuse, P0 ;  /* 0x000000ffff4f7224 */ /* 0x100fe200000e0605 */
[----:B------:R-:W-:Y:S01]  /*1cbd0*/  LOP3.LUT R82, R91, R82, RZ, 0x3c, !PT ;  /* 0x000000525b527212 */ /* 0x000fe200078e3cff */
[--C-:B------:R-:W-:Y:S01]  /*1cbe0*/  IMAD.X R81, RZ, RZ, R5.reuse, P4 ;  /* 0x000000ffff517224 */ /* 0x100fe200020e0605 */
[----:B------:R-:W-:Y:S01]  /*1cbf0*/  LOP3.LUT R136, R90, 0x380, RZ, 0xc0, !PT ;  /* 0x000003805a887812 */ /* 0x000fe200078ec0ff */
[--C-:B------:R-:W-:Y:S01]  /*1cc00*/  IMAD.X R83, RZ, RZ, R5.reuse, P3 ;  /* 0x000000ffff537224 */ /* 0x100fe200018e0605 */
[----:B------:R-:W-:Y:S01]  /*1cc10*/  LOP3.LUT R78, R86, R6, RZ, 0x3c, !PT ;  /* 0x00000006564e7212 */ /* 0x000fe200078e3cff */
[--C-:B------:R-:W-:Y:S01]  /*1cc20*/  IMAD.X R85, RZ, RZ, R5.reuse, P2 ;  /* 0x000000ffff557224 */ /* 0x100fe200010e0605 */
[----:B------:R-:W-:Y:S01]  /*1cc30*/  LOP3.LUT R84, R84, R7, RZ, 0x3c, !PT ;  /* 0x0000000754547212 */ /* 0x000fe200078e3cff */
[--C-:B------:R-:W-:Y:S01]  /*1cc40*/  IMAD.X R87, RZ, RZ, R5.reuse, P1 ;  /* 0x000000ffff577224 */ /* 0x100fe200008e0605 */
[----:B------:R-:W-:Y:S01]  /*1cc50*/  MOV R91, R4 ;  /* 0x00000004005b7202 */ /* 0x000fe20000000f00 */
[--C-:B------:R-:W-:Y:S01]  /*1cc60*/  IMAD.X R89, RZ, RZ, R5.reuse, P6 ;  /* 0x000000ffff597224 */ /* 0x100fe200030e0605 */
[----:B------:R-:W-:Y:S01]  /*1cc70*/  F2FP.BF16.F32.PACK_AB R4, R25, R24 ;  /* 0x000000181904723e */ /* 0x000fe200000010ff */
[----:B------:R-:W-:Y:S01]  /*1cc80*/  IMAD.X R9, RZ, RZ, R5, P5 ;  /* 0x000000ffff097224 */ /* 0x000fe200028e0605 */
[----:B------:R-:W-:-:S02]  /*1cc90*/  F2FP.BF16.F32.PACK_AB R5, R27, R26 ;  /* 0x0000001a1b05723e */ /* 0x000fc400000010ff */
[----:B------:R-:W-:Y:S02]  /*1cca0*/  F2FP.BF16.F32.PACK_AB R6, R29, R28 ;  /* 0x0000001c1d06723e */ /* 0x000fe400000010ff */
[----:B------:R-:W-:Y:S02]  /*1ccb0*/  F2FP.BF16.F32.PACK_AB R7, R31, R30 ;  /* 0x0000001e1f07723e */ /* 0x000fe400000010ff */
[----:B------:R-:W-:Y:S02]  /*1ccc0*/  SHF.R.U64 R88, R88, 0x3, RZ ;  /* 0x0000000358587819 */ /* 0x000fe400000012ff */
[----:B------:R-:W-:Y:S01]  /*1ccd0*/  SHF.R.U64 R136, R136, 0x3, RZ ;  /* 0x0000000388887819 */ /* 0x000fe200000012ff */
[----:B------:R2:W-:Y:S01]  /*1cce0*/  STSM.16.M88.4 [R91], R4 ;  /* 0x000000045b007844 */ /* 0x0005e20000000200 */
[----:B------:R-:W-:Y:S02]  /*1ccf0*/  LOP3.LUT R88, R88, R8, RZ, 0x3c, !PT ;  /* 0x0000000858587212 */ /* 0x000fe400078e3cff */
[----:B------:R-:W-:-:S02]  /*1cd00*/  LOP3.LUT R8, R136, R90, RZ, 0x3c, !PT ;  /* 0x0000005a88087212 */ /* 0x000fc400078e3cff */
[----:B------:R-:W-:Y:S02]  /*1cd10*/  MOV R10, R10 ;  /* 0x0000000a000a7202 */ /* 0x000fe40000000f00 */
[----:B------:R-:W-:Y:S02]  /*1cd20*/  MOV R90, R76 ;  /* 0x0000004c005a7202 */ /* 0x000fe40000000f00 */
[----:B------:R-:W-:Y:S02]  /*1cd30*/  MOV R138, R80 ;  /* 0x00000050008a7202 */ /* 0x000fe40000000f00 */
[----:B------:R-:W-:Y:S02]  /*1cd40*/  MOV R139, R82 ;  /* 0x00000052008b7202 */ /* 0x000fe40000000f00 */
[----:B------:R-:W-:Y:S02]  /*1cd50*/  F2FP.BF16.F32.PACK_AB R76, R41, R40 ;  /* 0x00000028294c723e */ /* 0x000fe400000010ff */
[----:B--2---:R-:W-:-:S02]  /*1cd60*/  MOV R4, R12 ;  /* 0x0000000c00047202 */ /* 0x004fc40000000f00 */
[----:B------:R-:W-:Y:S02]  /*1cd70*/  MOV R5, R14 ;  /* 0x0000000e00057202 */ /* 0x000fe40000000f00 */
[----:B------:R-:W-:Y:S02]  /*1cd80*/  MOV R91, R78 ;  /* 0x0000004e005b7202 */ /* 0x000fe40000000f00 */
[----:B------:R-:W-:Y:S02]  /*1cd90*/  F2FP.BF16.F32.PACK_AB R12, R33, R32 ;  /* 0x00000020210c723e */ /* 0x000fe400000010ff */
[----:B------:R-:W-:Y:S02]  /*1cda0*/  F2FP.BF16.F32.PACK_AB R13, R35, R34 ;  /* 0x00000022230d723e */ /* 0x000fe400000010ff */
[----:B------:R-:W-:Y:S02]  /*1cdb0*/  F2FP.BF16.F32.PACK_AB R14, R37, R36 ;  /* 0x00000024250e723e */ /* 0x000fe400000010ff */
        /* <DEDUP_REMOVED lines=9> */
[----:B------:R-:W-:-:S03]  /*1ce50*/  LOP3.LUT R86, R0, 0x380, RZ, 0xc0, !PT ;  /* 0x0000038000567812 */ /* 0x000fc600078ec0ff */
[----:B------:R3:W-:Y:S01]  /*1ce60*/  STSM.16.M88.4 [R4], R76 ;  /* 0x0000004c04007844 */ /* 0x0007e20000000200 */
[----:B------:R-:W-:Y:S02]  /*1ce70*/  MOV R137, R8 ;  /* 0x0000000800897202 */ /* 0x000fe40000000f00 */
[----:B------:R-:W-:Y:S01]  /*1ce80*/  F2FP.BF16.F32.PACK_AB R6, R61, R60 ;  /* 0x0000003c3d06723e */ /* 0x000fe200000010ff */
[----:B------:R0:W-:Y:S01]  /*1ce90*/  STSM.16.M88.4 [R5], R80 ;  /* 0x0000005005007844 */ /* 0x0001e20000000200 */
[----:B------:R-:W-:Y:S02]  /*1cea0*/  F2FP.BF16.F32.PACK_AB R7, R63, R62 ;  /* 0x0000003e3f07723e */ /* 0x000fe400000010ff */
[----:B------:R-:W-:Y:S02]  /*1ceb0*/  SHF.R.U64 R86, R86, 0x3, RZ ;  /* 0x0000000356567819 */ /* 0x000fe400000012ff */
[----:B------:R-:W-:Y:S02]  /*1cec0*/  F2FP.BF16.F32.PACK_AB R8, R65, R64 ;  /* 0x000000404108723e */ /* 0x000fe400000010ff */
[----:B------:R-:W-:-:S02]  /*1ced0*/  F2FP.BF16.F32.PACK_AB R9, R67, R66 ;  /* 0x000000424309723e */ /* 0x000fc400000010ff */
[----:B--2---:R-:W-:Y:S02]  /*1cee0*/  F2FP.BF16.F32.PACK_AB R10, R69, R68 ;  /* 0x00000044450a723e */ /* 0x004fe400000010ff */
[----:B------:R-:W-:Y:S02]  /*1cef0*/  F2FP.BF16.F32.PACK_AB R11, R71, R70 ;  /* 0x00000046470b723e */ /* 0x000fe400000010ff */
[----:B---3--:R-:W-:Y:S02]  /*1cf00*/  F2FP.BF16.F32.PACK_AB R4, R57, R56 ;  /* 0x000000383904723e */ /* 0x008fe400000010ff */
[----:B0-----:R-:W-:Y:S02]  /*1cf10*/  F2FP.BF16.F32.PACK_AB R5, R59, R58 ;  /* 0x0000003a3b05723e */ /* 0x001fe400000010ff */
[----:B------:R-:W-:Y:S02]  /*1cf20*/  F2FP.BF16.F32.PACK_AB R12, R73, R72 ;  /* 0x00000048490c723e */ /* 0x000fe400000010ff */
[----:B------:R-:W-:-:S02]  /*1cf30*/  F2FP.BF16.F32.PACK_AB R13, R75, R74 ;  /* 0x0000004a4b0d723e */ /* 0x000fc400000010ff */
[----:B------:R-:W-:Y:S02]  /*1cf40*/  F2FP.BF16.F32.PACK_AB R14, R21, R20 ;  /* 0x00000014150e723e */ /* 0x000fe400000010ff */
[----:B------:R-:W-:Y:S02]  /*1cf50*/  F2FP.BF16.F32.PACK_AB R15, R127, R126 ;  /* 0x0000007e7f0f723e */ /* 0x000fe400000010ff */
[----:B------:R-:W-:Y:S02]  /*1cf60*/  F2FP.BF16.F32.PACK_AB R76, R121, R120 ;  /* 0x00000078794c723e */ /* 0x000fe400000010ff */
[----:B------:R-:W-:Y:S02]  /*1cf70*/  F2FP.BF16.F32.PACK_AB R77, R129, R128 ;  /* 0x00000080814d723e */ /* 0x000fe400000010ff */
[----:B------:R-:W-:Y:S02]  /*1cf80*/  F2FP.BF16.F32.PACK_AB R78, R123, R122 ;  /* 0x0000007a7b4e723e */ /* 0x000fe400000010ff */
[----:B------:R-:W-:Y:S01]  /*1cf90*/  F2FP.BF16.F32.PACK_AB R79, R131, R130 ;  /* 0x00000082834f723e */ /* 0x000fe200000010ff */
[----:B------:R-:W-:Y:S01]  /*1cfa0*/  STSM.16.M88.4 [R90], R4 ;  /* 0x000000045a007844 */ /* 0x000fe20000000200 */
[----:B------:R-:W-:-:S02]  /*1cfb0*/  MOV R84, R84 ;  /* 0x0000005400547202 */ /* 0x000fc40000000f00 */
[----:B------:R-:W-:Y:S02]  /*1cfc0*/  F2FP.BF16.F32.PACK_AB R80, R125, R124 ;  /* 0x0000007c7d50723e */ /* 0x000fe400000010ff */
[----:B------:R-:W-:Y:S02]  /*1cfd0*/  F2FP.BF16.F32.PACK_AB R81, R133, R132 ;  /* 0x000000848551723e */ /* 0x000fe400000010ff */
[----:B------:R-:W-:Y:S02]  /*1cfe0*/  F2FP.BF16.F32.PACK_AB R82, R93, R92 ;  /* 0x0000005c5d52723e */ /* 0x000fe400000010ff */
[----:B------:R-:W-:Y:S01]  /*1cff0*/  F2FP.BF16.F32.PACK_AB R83, R95, R94 ;  /* 0x0000005e5f53723e */ /* 0x000fe200000010ff */
[----:B------:R-:W-:Y:S01]  /*1d000*/  STSM.16.M88.4 [R91], R8 ;  /* 0x000000085b007844 */ /* 0x000fe20000000200 */
[----:B------:R-:W-:-:S03]  /*1d010*/  LOP3.LUT R86, R86, R0, RZ, 0x3c, !PT ;  /* 0x0000000056567212 */ /* 0x000fc600078e3cff */
[----:B------:R0:W-:Y:S01]  /*1d020*/  STSM.16.M88.4 [R138], R12 ;  /* 0x0000000c8a007844 */ /* 0x0001e20000000200 */
[----:B------:R-:W-:-:S03]  /*1d030*/  MOV R0, R86 ;  /* 0x0000005600007202 */ /* 0x000fc60000000f00 */
[----:B------:R-:W-:Y:S01]  /*1d040*/  STSM.16.M88.4 [R139], R76 ;  /* 0x0000004c8b007844 */ /* 0x000fe20000000200 */
[----:B------:R-:W-:Y:S02]  /*1d050*/  MOV R136, R88 ;  /* 0x0000005800887202 */ /* 0x000fe40000000f00 */
[----:B------:R-:W-:Y:S01]  /*1d060*/  F2FP.BF16.F32.PACK_AB R85, R99, R98 ;  /* 0x000000626355723e */ /* 0x000fe200000010ff */
[----:B------:R2:W-:Y:S01]  /*1d070*/  STSM.16.M88.4 [R84], R80 ;  /* 0x0000005054007844 */ /* 0x0005e20000000200 */
[----:B------:R-:W-:Y:S02]  /*1d080*/  F2FP.BF16.F32.PACK_AB R86, R101, R100 ;  /* 0x000000646556723e */ /* 0x000fe400000010ff */
[----:B------:R-:W-:Y:S02]  /*1d090*/  F2FP.BF16.F32.PACK_AB R87, R103, R102 ;  /* 0x000000666757723e */ /* 0x000fe400000010ff */
[----:B------:R-:W-:Y:S02]  /*1d0a0*/  F2FP.BF16.F32.PACK_AB R88, R105, R104 ;  /* 0x000000686958723e */ /* 0x000fe400000010ff */
[----:B------:R-:W-:Y:S01]  /*1d0b0*/  F2FP.BF16.F32.PACK_AB R89, R107, R106 ;  /* 0x0000006a6b59723e */ /* 0x000fe200000010ff */
[----:B0-----:R-:W0:Y:S01]  /*1d0c0*/  LDC.64 R14, c[0x0][0xba8] ;  /* 0x0002ea00ff0e7b82 */ /* 0x001e220000000a00 */
[----:B------:R-:W-:-:S02]  /*1d0d0*/  F2FP.BF16.F32.PACK_AB R90, R109, R108 ;  /* 0x0000006c6d5a723e */ /* 0x000fc400000010ff */
[----:B------:R-:W-:Y:S02]  /*1d0e0*/  F2FP.BF16.F32.PACK_AB R91, R111, R110 ;  /* 0x0000006e6f5b723e */ /* 0x000fe400000010ff */
[----:B------:R-:W-:Y:S02]  /*1d0f0*/  F2FP.BF16.F32.PACK_AB R4, R113, R112 ;  /* 0x000000707104723e */ /* 0x000fe400000010ff */
[----:B--2---:R-:W-:Y:S02]  /*1d100*/  F2FP.BF16.F32.PACK_AB R84, R97, R96 ;  /* 0x000000606154723e */ /* 0x004fe400000010ff */
[----:B------:R-:W-:Y:S02]  /*1d110*/  F2FP.BF16.F32.PACK_AB R5, R115, R114 ;  /* 0x000000727305723e */ /* 0x000fe400000010ff */
[----:B------:R-:W-:Y:S02]  /*1d120*/  F2FP.BF16.F32.PACK_AB R6, R117, R116 ;  /* 0x000000747506723e */ /* 0x000fe400000010ff */
[----:B------:R-:W-:Y:S01]  /*1d130*/  F2FP.BF16.F32.PACK_AB R7, R119, R118 ;  /* 0x000000767707723e */ /* 0x000fe200000010ff */
[----:B------:R2:W-:Y:S01]  /*1d140*/  STSM.16.M88.4 [R0], R84 ;  /* 0x0000005400007844 */ /* 0x0005e20000000200 */
[----:B------:R-:W-:-:S02]  /*1d150*/  ISETP.NE.U32.AND P0, PT, RZ, UR6, PT ;  /* 0x00000006ff007c0c */ /* 0x000fc4000bf05070 */
[----:B------:R-:W-:Y:S01]  /*1d160*/  IADD3 R8, P1, R225, UR6, RZ ;  /* 0x00000006e1087c10 */ /* 0x000fe2000ff3e0ff */
[----:B------:R-:W-:Y:S01]  /*1d170*/  STSM.16.M88.4 [R136], R88 ;  /* 0x0000005888007844 */ /* 0x000fe20000000200 */
[----:B------:R-:W-:Y:S01]  /*1d180*/  IMAD.MOV.U32 R76, RZ, RZ, 0x9b8 ;  /* 0x000009b8ff4c7424 */ /* 0x000fe200078e00ff */
[----:B------:R-:W3:Y:S02]  /*1d190*/  LDC R79, c[0x0][0xbe8] ;  /* 0x0002fa00ff4f7b82 */ /* 0x000ee40000000800 */
[----:B------:R1:W-:Y:S06]  /*1d1a0*/  STSM.16.M88.4 [R137], R4 ;  /* 0x0000000489007844 */ /* 0x0003ec0000000200 */
[----:B------:R-:W-:Y:S01]  /*1d1b0*/  BAR.SYNC.DEFER_BLOCKING 0x1, 0x100 ;  /* 0x0044000000007b1d */ /* 0x000fe20000010000 */
[----:B------:R-:W-:-:S02]  /*1d1c0*/  ISETP.NE.AND.EX P0, PT, RZ, UR7, PT, P0 ;  /* 0x00000007ff007c0c */ /* 0x000fc4000bf05300 */
[----:B------:R-:W-:Y:S01]  /*1d1d0*/  IADD3.X R9, R226, UR7, RZ, P1, !PT ;  /* 0x00000007e2097c10 */ /* 0x000fe20008ffe4ff */
[----:B--2---:R-:W-:-:S10]  /*1d1e0*/  IMAD.MOV.U32 R0, RZ, RZ, RZ ;  /* 0x000000ffff007224 */ /* 0x004fd400078e00ff */
[----:B------:R-:W2:Y:S01]  /*1d1f0*/  @P0 LDG.E R0, desc[UR60][R8.64] ;  /* 0x0000003c08000981 */ /* 0x000ea2000c1e1900 */
[----:B------:R-:W-:-:S04]  /*1d200*/  ISETP.NE.U32.AND P1, PT, RZ, UR4, PT ;  /* 0x00000004ff007c0c */ /* 0x000fc8000bf25070 */
[----:B------:R-:W-:-:S13]  /*1d210*/  ISETP.NE.AND.EX P1, PT, RZ, UR5, PT, P1 ;  /* 0x00000005ff007c0c */ /* 0x000fda000bf25310 */
[----:B-1----:R-:W-:Y:S01]  /*1d220*/  @P1 IADD3 R4, P2, R225, UR4, RZ ;  /* 0x00000004e1041c10 */ /* 0x002fe2000ff5e0ff */
[----:B------:R-:W-:-:S03]  /*1d230*/  ULDC UR4, c[0x0][0xa88] ;  /* 0x0002a20000047ab9 */ /* 0x000fc60000000800 */
[----:B------:R-:W-:Y:S01]  /*1d240*/  @P1 IADD3.X R5, R226, UR5, RZ, P2, !PT ;  /* 0x00000005e2051c10 */ /* 0x000fe200097fe4ff */
[----:B------:R-:W-:Y:S01]  /*1d250*/  IMAD.U32 R77, RZ, RZ, UR4 ;  /* 0x00000004ff4d7e24 */ /* 0x000fe2000f8e00ff */
[----:B------:R-:W-:Y:S01]  /*1d260*/  ISETP.NE.AND P2, PT, R223, RZ, PT ;  /* 0x000000ffdf00720c */ /* 0x000fe20003f45270 */
[----:B------:R-:W-:-:S03]  /*1d270*/  ULDC UR4, c[0x0][0xad4] ;  /* 0x0002b50000047ab9 */ /* 0x000fc60000000800 */
[----:B------:R-:W-:Y:S01]  /*1d280*/  SEL R223, R223, UR4, P2 ;  /* 0x00000004dfdf7c07 */ /* 0x000fe20009000000 */
[----:B------:R1:W5:Y:S03]  /*1d290*/  @P1 LDG.E R77, desc[UR60][R4.64] ;  /* 0x0000003c044d1981 */ /* 0x000366000c1e1900 */
[----:B------:R-:W-:-:S04]  /*1d2a0*/  ISETP.GT.AND P3, PT, R223, 0x1, PT ;  /* 0x00000001df00780c */ /* 0x000fc80003f64270 */
[----:B------:R-:W-:-:S04]  /*1d2b0*/  SEL R76, R76, 0x978, P3 ;  /* 0x000009784c4c7807 */ /* 0x000fc80001800000 */
[----:B------:R-:W0:Y:S08]  /*1d2c0*/  LDC.64 R6, c[0x0][R76+0x220] ;  /* 0x000088004c067b82 */ /* 0x000e300000000a00 */
[----:B------:R-:W0:Y:S01]  /*1d2d0*/  LDC.64 R10, c[0x0][R76+0x218] ;  /* 0x000086004c0a7b82 */ /* 0x000e220000000a00 */
[----:B---3--:R-:W-:-:S07]  /*1d2e0*/  ISETP.NE.AND P4, PT, R79, 0x1, PT ;  /* 0x000000014f00780c */ /* 0x008fce0003f85270 */
[----:B------:R-:W3:Y:S08]  /*1d2f0*/  LDC.64 R12, c[0x0][R76+0x228] ;  /* 0x00008a004c0c7b82 */ /* 0x000ef00000000a00 */
[----:B-1----:R1:W1:Y:S01]  /*1d300*/  LDC.64 R4, c[0x0][R76+0x210] ;  /* 0x000084004c047b82 */ /* 0x0022620000000a00 */
[----:B------:R-:W-:-:S07]  /*1d310*/  ISETP.NE.U32.AND P2, PT, RZ, UR6, PT ;  /* 0x00000006ff007c0c */ /* 0x000fce000bf45070 */
[----:B------:R-:W3:Y:S01]  /*1d320*/  @P4 LDC R87, c[0x0][0xbec] ;  /* 0x0002fb00ff574b82 */ /* 0x000ee20000000800 */
[----:B------:R-:W-:-:S07]  /*1d330*/  ISETP.NE.AND.EX P2, PT, RZ, UR7, PT, P2 ;  /* 0x00000007ff007c0c */ /* 0x000fce000bf45320 */
[----:B------:R-:W1:Y:S01]  /*1d340*/  @P4 LDC R80, c[0x0][0xbf0] ;  /* 0x0002fc00ff504b82 */ /* 0x000e620000000800 */
[----:B------:R-:W-:Y:S02]  /*1d350*/  SEL R224, R224, RZ, !P2 ;  /* 0x000000ffe0e07207 */ /* 0x000fe40005000000 */
[----:B----4-:R-:W-:Y:S01]  /*1d360*/  SEL R81, R141, RZ, !P2 ;  /* 0x000000ff8d517207 */ /* 0x010fe20005000000 */
[----:B------:R-:W-:Y:S02]  /*1d370*/  IMAD R78, R231, 0x80, R140 ;  /* 0x00000080e74e7824 */ /* 0x000fe400078e028c */
[----:B0-----:R-:W-:Y:S02]  /*1d380*/  IMAD R7, R7, R224, RZ ;  /* 0x000000e007077224 */ /* 0x001fe400078e02ff */
[----:B------:R-:W0:Y:S02]  /*1d390*/  @!P3 LDC R14, c[0x0][0xb50] ;  /* 0x0002d400ff0ebb82 */ /* 0x000e240000000800 */
[----:B------:R-:W-:-:S02]  /*1d3a0*/  IMAD R85, R6, R81, R7 ;  /* 0x0000005106557224 */ /* 0x000fc400078e0207 */
[----:B------:R-:W-:-:S04]  /*1d3b0*/  IMAD R83, R11, R221, RZ ;  /* 0x000000dd0b537224 */ /* 0x000fc800078e02ff */
[----:B------:R-:W4:Y:S01]  /*1d3c0*/  @!P3 LDC R15, c[0x0][0xb54] ;  /* 0x0002d500ff0fbb82 */ /* 0x000f220000000800 */
[----:B------:R-:W-:Y:S01]  /*1d3d0*/  IMAD.WIDE.U32 R10, R10, R221, RZ ;  /* 0x000000dd0a0a7225 */ /* 0x000fe200078e00ff */
[----:B------:R-:W-:-:S03]  /*1d3e0*/  SEL R81, R232, RZ, P3 ;  /* 0x000000ffe8517207 */ /* 0x000fc60001800000 */
[----:B------:R-:W-:-:S04]  /*1d3f0*/  IMAD.WIDE.U32 R6, R6, R224, RZ ;  /* 0x000000e006067225 */ /* 0x000fc800078e00ff */
[----:B------:R-:W-:Y:S02]  /*1d400*/  IMAD.IADD R89, R11, 0x1, R83 ;  /* 0x000000010b597824 */ /* 0x000fe400078e0253 */
[----:B---3--:R-:W-:-:S04]  /*1d410*/  @P4 IMAD.HI.U32 R11, R78, R87, RZ ;  /* 0x000000574e0b4227 */ /* 0x008fc800078e00ff */
[----:B------:R-:W-:Y:S02]  /*1d420*/  IMAD.IADD R85, R7, 0x1, R85 ;  /* 0x0000000107557824 */ /* 0x000fe400078e0255 */
[----:B------:R-:W-:Y:S01]  /*1d430*/  IMAD.MOV.U32 R7, RZ, RZ, R78 ;  /* 0x000000ffff077224 */ /* 0x000fe200078e004e */
[----:B-1----:R-:W-:Y:S01]  /*1d440*/  @P4 SHF.R.U32.HI R7, RZ, R80, R11 ;  /* 0x00000050ff074219 */ /* 0x002fe2000001160b */
[-C--:B------:R-:W-:Y:S02]  /*1d450*/  IMAD R83, R13, R81.reuse, RZ ;  /* 0x000000510d537224 */ /* 0x080fe400078e02ff */
[----:B------:R-:W-:-:S04]  /*1d460*/  IMAD.WIDE.U32 R12, R12, R81, RZ ;  /* 0x000000510c0c7225 */ /* 0x000fc800078e00ff */
[----:B------:R-:W-:Y:S01]  /*1d470*/  IMAD.IADD R83, R13, 0x1, R83 ;  /* 0x000000010d537824 */ /* 0x000fe200078e0253 */
[--C-:B--2---:R-:W-:Y:S02]  /*1d480*/  IADD3 R6, P2, P5, R6, R10, R0.reuse ;  /* 0x0000000a06067210 */ /* 0x104fe40007d5e000 */
[----:B------:R-:W-:Y:S01]  /*1d490*/  SHF.R.S32.HI R76, RZ, 0x1f, R0 ;  /* 0x0000001fff4c7819 */ /* 0x000fe20000011400 */
[----:B------:R-:W-:-:S03]  /*1d4a0*/  IMAD.MOV R10, RZ, RZ, -R7 ;  /* 0x000000ffff0a7224 */ /* 0x000fc600078e0a07 */
[----:B------:R-:W-:Y:S02]  /*1d4b0*/  IADD3.X R11, R85, R89, R76, P2, P5 ;  /* 0x00000059550b7210 */ /* 0x000fe400017ea44c */
[----:B------:R-:W-:Y:S02]  /*1d4c0*/  IADD3 R12, P2, P5, R7, R6, R12 ;  /* 0x00000006070c7210 */ /* 0x000fe40007d5e00c */
[----:B------:R-:W-:Y:S01]  /*1d4d0*/  SHF.R.S32.HI R6, RZ, 0x1f, R7 ;  /* 0x0000001fff067819 */ /* 0x000fe20000011407 */
[----:B------:R-:W-:-:S03]  /*1d4e0*/  IMAD R7, R79, R10, R78 ;  /* 0x0000000a4f077224 */ /* 0x000fc600078e024e */
[----:B------:R-:W-:Y:S01]  /*1d4f0*/  IADD3.X R13, R6, R11, R83, P2, P5 ;  /* 0x0000000b060d7210 */ /* 0x000fe200017ea453 */
[-C--:B------:R-:W-:Y:S01]  /*1d500*/  IMAD R5, R5, R7.reuse, RZ ;  /* 0x0000000705057224 */ /* 0x080fe200078e02ff */
[----:B------:R-:W-:Y:S01]  /*1d510*/  SHF.R.S32.HI R11, RZ, 0x1f, R7 ;  /* 0x0000001fff0b7819 */ /* 0x000fe20000011407 */
[----:B------:R-:W-:-:S04]  /*1d520*/  IMAD.WIDE.U32 R12, R4, R7, R12 ;  /* 0x00000007040c7225 */ /* 0x000fc800078e000c */
[----:B------:R-:W-:Y:S01]  /*1d530*/  IMAD R5, R4, R11, R5 ;  /* 0x0000000b04057224 */ /* 0x000fe200078e0205 */
[----:B0-----:R-:W-:-:S03]  /*1d540*/  LEA R14, P2, R12, R14, 0x2 ;  /* 0x0000000e0c0e7211 */ /* 0x001fc600078410ff */
[----:B------:R-:W-:-:S05]  /*1d550*/  IMAD.IADD R4, R13, 0x1, R5 ;  /* 0x000000010d047824 */ /* 0x000fca00078e0205 */
[----:B----4-:R-:W-:Y:S01]  /*1d560*/  LEA.HI.X R15, R12, R15, R4, 0x2, P2 ;  /* 0x0000000f0c0f7211 */ /* 0x010fe200010f1404 */
[----:B------:R-:W-:Y:S06]  /*1d570*/  @P1 BRA `(.L_x_3834) ;  /* 0x0000000000101947 */ /* 0x000fec0003800000 */
[----:B------:R-:W-:Y:S05]  /*1d580*/  @!P0 BRA `(.L_x_3834) ;  /* 0x00000000000c8947 */ /* 0x000fea0003800000 */
[----:B------:R-:W2:Y:S04]  /*1d590*/  LDG.E R4, desc[UR60][R8.64] ;  /* 0x0000003c08047981 */ /* 0x000ea8000c1e1900 */
[----:B-----5:R-:W2:Y:S02]  /*1d5a0*/  LDG.E R77, desc[UR60][R8.64+0x4] ;  /* 0x0000043c084d7981 */ /* 0x020ea4000c1e1900 */
[----:B--2---:R-:W-:-:S07]  /*1d5b0*/  IMAD.IADD R77, R77, 0x1, -R4 ;  /* 0x000000014d4d7824 */ /* 0x004fce00078e0a04 */
.L_x_3834:
[----:B------:R-:W2:Y:S04]  /*1d5c0*/  LDL R8, [R1+0x74] ;  /* 0x0000740001087983 */ /* 0x000ea80000100800 */
[----:B------:R-:W3:Y:S01]  /*1d5d0*/  LDL R9, [R1+0x70] ;  /* 0x0000700001097983 */ /* 0x000ee20000100800 */
[----:B-----5:R-:W-:-:S03]  /*1d5e0*/  IMAD R77, R77, R79, RZ ;  /* 0x0000004f4d4d7224 */ /* 0x020fc600078e02ff */
[----:B------:R-:W-:Y:S04]  /*1d5f0*/  SHFL.IDX PT, R4, R14, RZ, 0x1c1f ;  /* 0x001c1fff0e047589 */ /* 0x000fe800000e0000 */
[----:B------:R-:W0:Y:S04]  /*1d600*/  SHFL.IDX PT, R5, R15, RZ, 0x1c1f ;  /* 0x001c1fff0f057589 */ /* 0x000e2800000e0000 */
[----:B------:R-:W-:Y:S04]  /*1d610*/  SHFL.IDX PT, R6, R14, 0x1, 0x1c1f ;  /* 0x003c1f000e067f89 */ /* 0x000fe800000e0000 */
[----:B------:R-:W1:Y:S01]  /*1d620*/  SHFL.IDX PT, R7, R15, 0x1, 0x1c1f ;  /* 0x003c1f000f077f89 */ /* 0x000e6200000e0000 */
[----:B--2---:R-:W-:Y:S01]  /*1d630*/  IMAD R8, R231, 0x80, R8 ;  /* 0x00000080e7087824 */ /* 0x004fe200078e0208 */
[----:B---3--:R-:W-:-:S03]  /*1d640*/  LOP3.LUT P0, RZ, R9, 0x3, RZ, 0xc0, !PT ;  /* 0x0000000309ff7812 */ /* 0x008fc6000780c0ff */
[C---:B------:R-:W-:Y:S01]  /*1d650*/  VIADD R10, R8.reuse, 0x8 ;  /* 0x00000008080a7836 */ /* 0x040fe20000000000 */
[----:B------:R-:W-:-:S04]  /*1d660*/  ISETP.GE.OR P1, PT, R8, R77, P0 ;  /* 0x0000004d0800720c */ /* 0x000fc80000726670 */
[----:B------:R-:W-:-:S09]  /*1d670*/  ISETP.GE.OR P0, PT, R10, R77, P0 ;  /* 0x0000004d0a00720c */ /* 0x000fd20000706670 */
[----:B0-----:R0:W-:Y:S04]  /*1d680*/  @!P1 ST.E desc[UR60][R4.64], R3 ;  /* 0x0000000304009985 */ /* 0x0011e8000c10193c */
[----:B-1----:R0:W-:Y:S01]  /*1d690*/  @!P0 ST.E desc[UR60][R6.64], R2 ;  /* 0x0000000206008985 */ /* 0x0021e2000c10193c */
[----:B------:R-:W-:Y:S05]  /*1d6a0*/  @P3 BRA `(.L_x_3835) ;  /* 0x0000000c00503947 */ /* 0x000fea0003800000 */
[----:B0-----:R-:W0:Y:S01]  /*1d6b0*/  S2R R2, SR_TID.X ;  /* 0x0000000000027919 */ /* 0x001e220000002100 */
[----:B------:R-:W1:Y:S01]  /*1d6c0*/  @P4 LDC R65, c[0x0][0xbec] ;  /* 0x0002fb00ff414b82 */ /* 0x000e620000000800 */
[----:B------:R-:W-:-:S07]  /*1d6d0*/  ULDC.64 UR4, c[0x0][0xaa0] ;  /* 0x0002a80000047ab9 */ /* 0x000fce0000000a00 */
[----:B------:R-:W2:Y:S01]  /*1d6e0*/  @P4 LDC R67, c[0x0][0xbf0] ;  /* 0x0002fc00ff434b82 */ /* 0x000ea20000000800 */
[----:B0-----:R-:W-:-:S05]  /*1d6f0*/  VIADD R2, R2, 0xffffff80 ;  /* 0xffffff8002027836 */ /* 0x001fca0000000000 */
[----:B------:R-:W-:-:S04]  /*1d700*/  SHF.R.S32.HI R3, RZ, 0x1f, R2 ;  /* 0x0000001fff037819 */ /* 0x000fc80000011402 */
[----:B------:R-:W-:-:S04]  /*1d710*/  LEA.HI R3, R3, R2, RZ, 0x3 ;  /* 0x0000000203037211 */ /* 0x000fc800078f18ff */
[----:B------:R-:W-:Y:S02]  /*1d720*/  LOP3.LUT R5, R3, 0xfffffff8, RZ, 0xc0, !PT ;  /* 0xfffffff803057812 */ /* 0x000fe400078ec0ff */
[----:B------:R-:W-:-:S03]  /*1d730*/  SHF.R.S32.HI R21, RZ, 0x3, R3 ;  /* 0x00000003ff157819 */ /* 0x000fc60000011403 */
[----:B------:R-:W-:-:S04]  /*1d740*/  IMAD.IADD R60, R2, 0x1, -R5 ;  /* 0x00000001023c7824 */ /* 0x000fc800078e0a05 */
[----:B------:R-:W-:-:S04]  /*1d750*/  IMAD.SHL.U32 R20, R60, 0x8, RZ ;  /* 0x000000083c147824 */ /* 0x000fc800078e00ff */
[----:B------:R-:W-:-:S04]  /*1d760*/  IMAD R3, R21, 0x40, R20 ;  /* 0x0000004015037824 */ /* 0x000fc800078e0214 */
[----:B------:R-:W-:-:S03]  /*1d770*/  IMAD.WIDE R134, R3, 0x2, R134 ;  /* 0x0000000203867825 */ /* 0x000fc600078e0286 */
[C---:B------:R-:W-:Y:S02]  /*1d780*/  IADD3 R33, P1, R134.reuse, 0x5000, RZ ;  /* 0x0000500086217810 */ /* 0x040fe40007f3e0ff */
[C---:B------:R-:W-:Y:S02]  /*1d790*/  IADD3 R9, P3, R134.reuse, 0x1000, RZ ;  /* 0x0000100086097810 */ /* 0x040fe40007f7e0ff */
[----:B------:R-:W-:Y:S02]  /*1d7a0*/  LOP3.LUT R32, R33, 0x380, RZ, 0xc0, !PT ;  /* 0x0000038021207812 */ /* 0x000fe400078ec0ff */
[----:B------:R-:W-:Y:S02]  /*1d7b0*/  IADD3 R13, P2, R134, 0x2000, RZ ;  /* 0x00002000860d7810 */ /* 0x000fe40007f5e0ff */
[----:B------:R-:W-:Y:S02]  /*1d7c0*/  SHF.R.U64 R32, R32, 0x3, RZ ;  /* 0x0000000320207819 */ /* 0x000fe400000012ff */
[----:B------:R-:W-:-:S02]  /*1d7d0*/  IADD3 R25, P6, R134, 0x3000, RZ ;  /* 0x0000300086197810 */ /* 0x000fc40007fde0ff */
[----:B------:R-:W-:Y:S01]  /*1d7e0*/  LOP3.LUT R32, R32, R33, RZ, 0x3c, !PT ;  /* 0x0000002120207212 */ /* 0x000fe200078e3cff */
[--C-:B------:R-:W-:Y:S01]  /*1d7f0*/  IMAD.X R33, RZ, RZ, R135.reuse, P1 ;  /* 0x000000ffff217224 */ /* 0x100fe200008e0687 */
[C---:B------:R-:W-:Y:S02]  /*1d800*/  IADD3 R3, P1, R134.reuse, 0xb000, RZ ;  /* 0x0000b00086037810 */ /* 0x040fe40007f3e0ff */
[----:B------:R-:W-:Y:S02]  /*1d810*/  IADD3 R29, P5, R134, 0x4000, RZ ;  /* 0x00004000861d7810 */ /* 0x000fe40007fbe0ff */
[----:B------:R-:W-:Y:S01]  /*1d820*/  LOP3.LUT R2, R3, 0x380, RZ, 0xc0, !PT ;  /* 0x0000038003027812 */ /* 0x000fe200078ec0ff */
[----:B------:R-:W-:Y:S01]  /*1d830*/  IMAD.X R57, RZ, RZ, R135, P1 ;  /* 0x000000ffff397224 */ /* 0x000fe200008e0687 */
[----:B------:R-:W-:Y:S01]  /*1d840*/  LOP3.LUT R8, R9, 0x380, RZ, 0xc0, !PT ;  /* 0x0000038009087812 */ /* 0x000fe200078ec0ff */
[----:B------:R-:W5:Y:S01]  /*1d850*/  LD.E.128 R32, desc[UR60][R32.64] ;  /* 0x0000003c20207980 */ /* 0x000f62000c101d00 */
[----:B------:R-:W-:-:S02]  /*1d860*/  SHF.R.U64 R2, R2, 0x3, RZ ;  /* 0x0000000302027819 */ /* 0x000fc400000012ff */
[----:B------:R-:W-:Y:S02]  /*1d870*/  LOP3.LUT R12, R13, 0x380, RZ, 0xc0, !PT ;  /* 0x000003800d0c7812 */ /* 0x000fe400078ec0ff */
[----:B------:R-:W-:Y:S01]  /*1d880*/  LOP3.LUT R56, R2, R3, RZ, 0x3c, !PT ;  /* 0x0000000302387212 */ /* 0x000fe200078e3cff */
[----:B------:R-:W-:Y:S01]  /*1d890*/  IMAD R3, R76, UR4, RZ ;  /* 0x000000044c037c24 */ /* 0x000fe2000f8e02ff */
[----:B------:R-:W-:Y:S02]  /*1d8a0*/  LOP3.LUT R24, R25, 0x380, RZ, 0xc0, !PT ;  /* 0x0000038019187812 */ /* 0x000fe400078ec0ff */
[----:B------:R-:W-:Y:S01]  /*1d8b0*/  LOP3.LUT R28, R29, 0x380, RZ, 0xc0, !PT ;  /* 0x000003801d1c7812 */ /* 0x000fe200078ec0ff */
[----:B------:R-:W-:Y:S01]  /*1d8c0*/  IMAD R61, R0, UR5, R3 ;  /* 0x00000005003d7c24 */ /* 0x000fe2000f8e0203 */
[----:B------:R-:W-:Y:S01]  /*1d8d0*/  SHF.R.U64 R8, R8, 0x3, RZ ;  /* 0x0000000308087819 */ /* 0x000fe200000012ff */
[----:B------:R-:W-:Y:S01]  /*1d8e0*/  IMAD.WIDE.U32 R2, R0, UR4, RZ ;  /* 0x0000000400027c25 */ /* 0x000fe2000f8e00ff */
[----:B------:R-:W-:Y:S01]  /*1d8f0*/  ULDC.64 UR4, c[0x0][0xae8] ;  /* 0x0002ba0000047ab9 */ /* 0x000fe20000000a00 */
[----:B------:R-:W-:Y:S01]  /*1d900*/  SHF.R.U64 R12, R12, 0x3, RZ ;  /* 0x000000030c0c7819 */ /* 0x000fe200000012ff */
[----:B------:R-:W5:Y:S01]  /*1d910*/  LD.E.128 R56, desc[UR60][R56.64] ;  /* 0x0000003c38387980 */ /* 0x000f62000c101d00 */
[----:B------:R-:W-:Y:S01]  /*1d920*/  IMAD R0, R60, 0x20, R21 ;  /* 0x000000203c007824 */ /* 0x000fe200078e0215 */
[----:B------:R-:W-:Y:S01]  /*1d930*/  SHF.R.U64 R24, R24, 0x3, RZ ;  /* 0x0000000318187819 */ /* 0x000fe200000012ff */
[----:B------:R-:W-:Y:S01]  /*1d940*/  IMAD.IADD R3, R3, 0x1, R61 ;  /* 0x0000000103037824 */ /* 0x000fe200078e023d */
[----:B------:R-:W-:Y:S01]  /*1d950*/  SHF.R.U64 R28, R28, 0x3, RZ ;  /* 0x000000031c1c7819 */ /* 0x000fe200000012ff */
[----:B------:R-:W-:Y:S01]  /*1d960*/  IMAD R62, R231, 0x80, R0 ;  /* 0x00000080e73e7824 */ /* 0x000fe200078e0200 */
[----:B------:R-:W-:Y:S01]  /*1d970*/  SHF.R.S32.HI R63, RZ, 0x1f, R224 ;  /* 0x0000001fff3f7819 */ /* 0x000fe200000114e0 */
[----:B------:R-:W-:Y:S01]  /*1d980*/  IMAD.WIDE.U32 R2, R221, UR4, R2 ;  /* 0x00000004dd027c25 */ /* 0x000fe2000f8e0002 */
[----:B------:R-:W-:-:S02]  /*1d990*/  LOP3.LUT R8, R8, R9, RZ, 0x3c, !PT ;  /* 0x0000000908087212 */ /* 0x000fc400078e3cff */
[----:B------:R-:W-:Y:S01]  /*1d9a0*/  LOP3.LUT R12, R12, R13, RZ, 0x3c, !PT ;  /* 0x0000000d0c0c7212 */ /* 0x000fe200078e3cff */
[----:B-1----:R-:W-:Y:S01]  /*1d9b0*/  @P4 IMAD.HI.U32 R0, R62, R65, RZ ;  /* 0x000000413e004227 */ /* 0x002fe200078e00ff */
[----:B------:R-:W-:Y:S02]  /*1d9c0*/  LOP3.LUT R24, R24, R25, RZ, 0x3c, !PT ;  /* 0x0000001918187212 */ /* 0x000fe400078e3cff */
[----:B------:R-:W-:Y:S01]  /*1d9d0*/  LOP3.LUT R28, R28, R29, RZ, 0x3c, !PT ;  /* 0x0000001d1c1c7212 */ /* 0x000fe200078e3cff */
[----:B------:R-:W-:Y:S01]  /*1d9e0*/  IMAD R3, R221, UR5, R3 ;  /* 0x00000005dd037c24 */ /* 0x000fe2000f8e0203 */
[----:B------:R-:W-:Y:S01]  /*1d9f0*/  ULDC.64 UR4, c[0x0][0xaf0] ;  /* 0x0002bc0000047ab9 */ /* 0x000fe20000000a00 */
[----:B------:R-:W-:Y:S01]  /*1da00*/  IMAD.MOV.U32 R61, RZ, RZ, R62 ;  /* 0x000000ffff3d7224 */ /* 0x000fe200078e003e */
[----:B--2---:R-:W-:Y:S01]  /*1da10*/  @P4 SHF.R.U32.HI R61, RZ, R67, R0 ;  /* 0x00000043ff3d4219 */ /* 0x004fe20000011600 */
[--C-:B------:R-:W-:Y:S01]  /*1da20*/  IMAD.X R9, RZ, RZ, R135.reuse, P3 ;  /* 0x000000ffff097224 */ /* 0x100fe200018e0687 */
[C---:B------:R-:W-:Y:S01]  /*1da30*/  IADD3 R37, P0, R134.reuse, 0x6000, RZ ;  /* 0x0000600086257810 */ /* 0x040fe20007f1e0ff */
[--C-:B------:R-:W-:Y:S01]  /*1da40*/  IMAD.X R13, RZ, RZ, R135.reuse, P2 ;  /* 0x000000ffff0d7224 */ /* 0x100fe200010e0687 */
[C---:B------:R-:W-:Y:S01]  /*1da50*/  IADD3 R41, P3, R134.reuse, 0x7000, RZ ;  /* 0x0000700086297810 */ /* 0x040fe20007f7e0ff */
[--C-:B------:R-:W-:Y:S01]  /*1da60*/  IMAD.X R25, RZ, RZ, R135.reuse, P6 ;  /* 0x000000ffff197224 */ /* 0x100fe200030e0687 */
[C---:B------:R-:W-:Y:S01]  /*1da70*/  IADD3 R45, P2, R134.reuse, 0x8000, RZ ;  /* 0x00008000862d7810 */ /* 0x040fe20007f5e0ff */
[----:B------:R-:W-:Y:S01]  /*1da80*/  IMAD.X R29, RZ, RZ, R135, P5 ;  /* 0x000000ffff1d7224 */ /* 0x000fe200028e0687 */
[C---:B------:R-:W-:Y:S01]  /*1da90*/  IADD3 R49, P6, R134.reuse, 0x9000, RZ ;  /* 0x0000900086317810 */ /* 0x040fe20007fde0ff */
[----:B------:R-:W-:Y:S01]  /*1daa0*/  IMAD R63, R63, UR4, RZ ;  /* 0x000000043f3f7c24 */ /* 0x000fe2000f8e02ff */
[----:B------:R-:W-:Y:S01]  /*1dab0*/  IADD3 R53, P5, R134, 0xa000, RZ ;  /* 0x0000a00086357810 */ /* 0x000fe20007fbe0ff */
[C---:B------:R-:W-:Y:S01]  /*1dac0*/  IMAD.WIDE.U32 R2, R224.reuse, UR4, R2 ;  /* 0x00000004e0027c25 */ /* 0x040fe2000f8e0002 */
[----:B------:R-:W-:Y:S01]  /*1dad0*/  SHF.R.S32.HI R0, RZ, 0x1f, R61 ;  /* 0x0000001fff007819 */ /* 0x000fe2000001143d */
[----:B------:R-:W5:Y:S01]  /*1dae0*/  LD.E.128 R8, desc[UR60][R8.64] ;  /* 0x0000003c08087980 */ /* 0x000f62000c101d00 */
[----:B------:R-:W-:Y:S01]  /*1daf0*/  LOP3.LUT R36, R37, 0x380, RZ, 0xc0, !PT ;  /* 0x0000038025247812 */ /* 0x000fe200078ec0ff */
[----:B------:R-:W-:Y:S01]  /*1db00*/  IMAD R63, R224, UR5, R63 ;  /* 0x00000005e03f7c24 */ /* 0x000fe2000f8e023f */
[----:B------:R-:W-:Y:S01]  /*1db10*/  LOP3.LUT R40, R41, 0x380, RZ, 0xc0, !PT ;  /* 0x0000038029287812 */ /* 0x000fe200078ec0ff */
[----:B------:R-:W-:Y:S01]  /*1db20*/  IMAD.MOV R60, RZ, RZ, -R61 ;  /* 0x000000ffff3c7224 */ /* 0x000fe200078e0a3d */
[----:B------:R-:W-:Y:S01]  /*1db30*/  LOP3.LUT R44, R45, 0x380, RZ, 0xc0, !PT ;  /* 0x000003802d2c7812 */ /* 0x000fe200078ec0ff */
[----:B------:R-:W-:Y:S01]  /*1db40*/  ULDC.64 UR4, c[0x0][0xae0] ;  /* 0x0002b80000047ab9 */ /* 0x000fe20000000a00 */
[----:B------:R-:W-:Y:S01]  /*1db50*/  LOP3.LUT R48, R49, 0x380, RZ, 0xc0, !PT ;  /* 0x0000038031307812 */ /* 0x000fe200078ec0ff */
[----:B------:R-:W5:Y:S01]  /*1db60*/  LD.E.128 R12, desc[UR60][R12.64] ;  /* 0x0000003c0c0c7980 */ /* 0x000f62000c101d00 */
[----:B------:R-:W-:Y:S01]  /*1db70*/  LOP3.LUT R52, R53, 0x380, RZ, 0xc0, !PT ;  /* 0x0000038035347812 */ /* 0x000fe200078ec0ff */
[----:B------:R-:W-:Y:S01]  /*1db80*/  IMAD.IADD R3, R3, 0x1, R63 ;  /* 0x0000000103037824 */ /* 0x000fe200078e023f */
[----:B------:R-:W-:Y:S01]  /*1db90*/  LOP3.LUT R5, R134, 0x380, RZ, 0xc0, !PT ;  /* 0x0000038086057812 */ /* 0x000fe200078ec0ff */
[----:B------:R-:W-:Y:S01]  /*1dba0*/  IMAD R0, R0, UR4, RZ ;  /* 0x0000000400007c24 */ /* 0x000fe2000f8e02ff */
[----:B------:R-:W-:Y:S01]  /*1dbb0*/  SHF.R.U64 R36, R36, 0x3, RZ ;  /* 0x0000000324247819 */ /* 0x000fe200000012ff */
[----:B------:R-:W-:Y:S01]  /*1dbc0*/  IMAD R79, R79, R60, R62 ;  /* 0x0000003c4f4f7224 */ /* 0x000fe200078e023e */
[----:B------:R-:W-:Y:S01]  /*1dbd0*/  SHF.R.U64 R40, R40, 0x3, RZ ;  /* 0x0000000328287819 */ /* 0x000fe200000012ff */
[----:B------:R-:W5:Y:S01]  /*1dbe0*/  LD.E.128 R24, desc[UR60][R24.64] ;  /* 0x0000003c18187980 */ /* 0x000f62000c101d00 */
[----:B------:R-:W-:-:S02]  /*1dbf0*/  SHF.R.U64 R44, R44, 0x3, RZ ;  /* 0x000000032c2c7819 */ /* 0x000fc400000012ff */
[----:B------:R-:W-:Y:S01]  /*1dc00*/  SHF.R.U64 R48, R48, 0x3, RZ ;  /* 0x0000000330307819 */ /* 0x000fe200000012ff */
[----:B------:R-:W5:Y:S01]  /*1dc10*/  LD.E.128 R28, desc[UR60][R28.64] ;  /* 0x0000003c1c1c7980 */ /* 0x000f62000c101d00 */
[----:B------:R-:W-:Y:S01]  /*1dc20*/  SHF.R.U64 R52, R52, 0x3, RZ ;  /* 0x0000000334347819 */ /* 0x000fe200000012ff */
[----:B------:R-:W-:Y:S01]  /*1dc30*/  IMAD.WIDE.U32 R2, R61, UR4, R2 ;  /* 0x000000043d027c25 */ /* 0x000fe2000f8e0002 */
[----:B------:R-:W-:Y:S02]  /*1dc40*/  SHF.R.U64 R5, R5, 0x3, RZ ;  /* 0x0000000305057819 */ /* 0x000fe400000012ff */
[----:B------:R-:W-:Y:S01]  /*1dc50*/  LOP3.LUT R36, R36, R37, RZ, 0x3c, !PT ;  /* 0x0000002524247212 */ /* 0x000fe200078e3cff */
[----:B------:R-:W-:Y:S01]  /*1dc60*/  IMAD R61, R61, UR5, R0 ;  /* 0x000000053d3d7c24 */ /* 0x000fe2000f8e0200 */
        /* <DEDUP_REMOVED lines=8> */
[----:B------:R-:W-:Y:S01]  /*1dcf0*/  SHF.R.S32.HI R0, RZ, 0x1f, R79 ;  /* 0x0000001fff007819 */ /* 0x000fe2000001144f */
[----:B------:R-:W-:Y:S01]  /*1dd00*/  IMAD.X R53, RZ, RZ, R135, P5 ;  /* 0x000000ffff357224 */ /* 0x000fe200028e0687 */
[----:B------:R-:W-:Y:S01]  /*1dd10*/  LOP3.LUT R134, R5, R134, RZ, 0x3c, !PT ;  /* 0x0000008605867212 */ /* 0x000fe200078e3cff */
[----:B------:R-:W-:Y:S01]  /*1dd20*/  ULDC.64 UR4, c[0x0][0xad8] ;  /* 0x0002b60000047ab9 */ /* 0x000fe20000000a00 */
[----:B------:R-:W-:Y:S01]  /*1dd30*/  IMAD.IADD R3, R3, 0x1, R61 ;  /* 0x0000000103037824 */ /* 0x000fe200078e023d */
[----:B------:R-:W5:Y:S01]  /*1dd40*/  LD.E.128 R36, desc[UR60][R36.64] ;  /* 0x0000003c24247980 */ /* 0x000f62000c101d00 */
[----:B------:R-:W-:-:S03]  /*1dd50*/  IMAD R0, R0, UR4, RZ ;  /* 0x0000000400007c24 */ /* 0x000fc6000f8e02ff */
[----:B------:R0:W5:Y:S01]  /*1dd60*/  LD.E.128 R4, desc[UR60][R134.64] ;  /* 0x0000003c86047980 */ /* 0x000162000c101d00 */
[----:B------:R-:W-:-:S03]  /*1dd70*/  IMAD R66, R231, 0x80, R21 ;  /* 0x00000080e7427824 */ /* 0x000fc600078e0215 */
[----:B------:R-:W5:Y:S01]  /*1dd80*/  LD.E.128 R40, desc[UR60][R40.64] ;  /* 0x0000003c28287980 */ /* 0x000f62000c101d00 */
[----:B------:R-:W-:-:S03]  /*1dd90*/  IMAD R21, R79, UR5, R0 ;  /* 0x000000054f157c24 */ /* 0x000fc6000f8e0200 */
[----:B------:R-:W5:Y:S01]  /*1dda0*/  LD.E.128 R44, desc[UR60][R44.64] ;  /* 0x0000003c2c2c7980 */ /* 0x000f62000c101d00 */
[----:B------:R-:W-:Y:S01]  /*1ddb0*/  IMAD.WIDE.U32 R2, R79, UR4, R2 ;  /* 0x000000044f027c25 */ /* 0x000fe2000f8e0002 */
[----:B------:R-:W-:Y:S02]  /*1ddc0*/  ULDC.64 UR4, c[0x0][0xa80] ;  /* 0x0002a00000047ab9 */ /* 0x000fe40000000a00 */
[----:B------:R-:W5:Y:S04]  /*1ddd0*/  LD.E.128 R48, desc[UR60][R48.64] ;  /* 0x0000003c30307980 */ /* 0x000f68000c101d00 */
[----:B------:R-:W5:Y:S01]  /*1dde0*/  LD.E.128 R52, desc[UR60][R52.64] ;  /* 0x0000003c34347980 */ /* 0x000f62000c101d00 */
[----:B------:R-:W-:Y:S01]  /*1ddf0*/  @!PT LDS RZ, [RZ] ;  /* 0x00000000fffff984 */ /* 0x000fe20000000800 */
[----:B------:R-:W-:Y:S01]  /*1de00*/  @!PT LDS RZ, [RZ] ;  /* 0x00000000fffff984 */ /* 0x000fe20000000800 */
[----:B------:R-:W-:Y:S01]  /*1de10*/  @!PT LDS RZ, [RZ] ;  /* 0x00000000fffff984 */ /* 0x000fe20000000800 */
[----:B------:R-:W-:Y:S01]  /*1de20*/  @!PT LDS RZ, [RZ] ;  /* 0x00000000fffff984 */ /* 0x000fe20000000800 */
[----:B------:R1:W-:Y:S06]  /*1de30*/  MEMBAR.ALL.CTA ;  /* 0x0000000000007992 */ /* 0x0003ec0000008000 */
[----:B-1----:R-:W1:Y:S01]  /*1de40*/  FENCE.VIEW.ASYNC.S ;  /* 0x00000000000073c6 */ /* 0x002e620000000000 */
[----:B------:R-:W-:Y:S01]  /*1de50*/  IMAD.IADD R3, R3, 0x1, R21 ;  /* 0x0000000103037824 */ /* 0x000fe200078e0215 */
[----:B------:R-:W-:-:S04]  /*1de60*/  LEA R21, P2, R2, UR4, 0x1 ;  /* 0x0000000402157c11 */ /* 0x000fc8000f8408ff */
[----:B------:R-:W-:Y:S02]  /*1de70*/  LEA.HI.X R64, R2, UR5, R3, 0x1, P2 ;  /* 0x0000000502407c11 */ /* 0x000fe400090f0c03 */
[----:B------:R-:W-:Y:S01]  /*1de80*/  ISETP.GE.AND P2, PT, R66, R77, PT ;  /* 0x0000004d4200720c */ /* 0x000fe20003f46270 */
[----:B------:R-:W-:Y:S02]  /*1de90*/  VIADD R0, R16, 0x36820 ;  /* 0x0003682010007836 */ /* 0x000fe40000000000 */
[----:B------:R-:W-:-:S03]  /*1dea0*/  VIADD R60, R66, 0x20 ;  /* 0x00000020423c7836 */ /* 0x000fc60000000000 */
[----:B------:R-:W-:Y:S01]  /*1deb0*/  PRMT R0, RZ, 0x654, R0 ;  /* 0x00000654ff007816 */ /* 0x000fe20000000000 */
[----:B------:R-:W-:Y:S02]  /*1dec0*/  VIADD R62, R66, 0x40 ;  /* 0x00000040423e7836 */ /* 0x000fe40000000000 */
[C---:B------:R-:W-:Y:S02]  /*1ded0*/  VIADD R68, R20.reuse, 0x40 ;  /* 0x0000004014447836 */ /* 0x040fe40000000000 */
[----:B------:R-:W-:Y:S01]  /*1dee0*/  VIADD R70, R20, 0x80 ;  /* 0x0000008014467836 */ /* 0x000fe20000000000 */
[----:B-1----:R0:W1:Y:S01]  /*1def0*/  SHFL.IDX PT, R61, R21, RZ, 0x181f ;  /* 0x00181fff153d7589 */ /* 0x00206200000e0000 */
[----:B------:R-:W-:Y:S01]  /*1df00*/  BSSY B1, `(.L_x_3836) ;  /* 0x0000016000017945 */ /* 0x000fe20003800000 */
[----:B------:R0:W-:Y:S02]  /*1df10*/  SYNCS.ARRIVE.TRANS64.RED.A1T0 RZ, [R0+URZ], RZ ;  /* 0x000000ff00ff79a7 */ /* 0x0001e4000810043f */
[----:B------:R0:W2:Y:S01]  /*1df20*/  SHFL.IDX PT, R63, R64, RZ, 0x181f ;  /* 0x00181fff403f7589 */ /* 0x0000a200000e0000 */
[----:B------:R-:W-:-:S02]  /*1df30*/  ISETP.GE.AND P1, PT, R60, R77, PT ;  /* 0x0000004d3c00720c */ /* 0x000fc40003f26270 */
[----:B------:R-:W-:Y:S02]  /*1df40*/  ISETP.GE.AND P0, PT, R62, R77, PT ;  /* 0x0000004d3e00720c */ /* 0x000fe40003f06270 */
[----:B------:R-:W-:Y:S02]  /*1df50*/  SHF.R.S32.HI R65, RZ, 0x1f, R20 ;  /* 0x0000001fff417819 */ /* 0x000fe40000011414 */
[----:B------:R-:W-:Y:S02]  /*1df60*/  SHF.R.S32.HI R67, RZ, 0x1f, R68 ;  /* 0x0000001fff437819 */ /* 0x000fe40000011444 */
[----:B------:R-:W-:Y:S01]  /*1df70*/  SHF.R.S32.HI R69, RZ, 0x1f, R70 ;  /* 0x0000001fff457819 */ /* 0x000fe20000011446 */
[----:B0-----:R-:W-:Y:S06]  /*1df80*/  @P2 BRA `(.L_x_3837) ;  /* 0x0000000000342947 */ /* 0x001fec0003800000 */
[----:B------:R-:W-:Y:S02]  /*1df90*/  ULDC UR4, c[0x0][0xac8] ;  /* 0x0002b20000047ab9 */ /* 0x000fe40000000800 */
        /* <DEDUP_REMOVED lines=12> */
.L_x_3837:
[----:B------:R-:W-:Y:S05]  /*1e060*/  BSYNC B1 ;  /* 0x0000000000017941 */ /* 0x000fea0003800000 */
.L_x_3836:
[----:B0----5:R0:W3:Y:S01]  /*1e070*/  SHFL.IDX PT, R7, R64, 0x1, 0x181f ;  /* 0x00381f0040077f89 */ /* 0x0210e200000e0000 */
[----:B------:R-:W-:Y:S03]  /*1e080*/  BSSY B1, `(.L_x_3838) ;  /* 0x0000010000017945 */ /* 0x000fe60003800000 */
[----:B------:R0:W4:Y:S01]  /*1e090*/  SHFL.IDX PT, R3, R21, 0x1, 0x181f ;  /* 0x00381f0015037f89 */ /* 0x00012200000e0000 */
[----:B------:R-:W-:Y:S05]  /*1e0a0*/  @P1 BRA `(.L_x_3839) ;  /* 0x0000000000341947 */ /* 0x000fea0003800000 */
[----:B------:R-:W-:Y:S02]  /*1e0b0*/  ULDC UR4, c[0x0][0xac8] ;  /* 0x0002b20000047ab9 */ /* 0x000fe40000000800 */
[----:B------:R-:W-:Y:S02]  /*1e0c0*/  ISETP.GE.AND P4, PT, R20, UR4, PT ;  /* 0x0000000414007c0c */ /* 0x000fe4000bf86270 */
[----:B------:R-:W-:Y:S02]  /*1e0d0*/  ISETP.GE.AND P5, PT, R68, UR4, PT ;  /* 0x0000000444007c0c */ /* 0x000fe4000bfa6270 */
[----:B------:R-:W-:-:S09]  /*1e0e0*/  ISETP.GE.AND P6, PT, R70, UR4, PT ;  /* 0x0000000446007c0c */ /* 0x000fd2000bfc6270 */
[-C--:B----4-:R-:W-:Y:S02]  /*1e0f0*/  @!P4 LEA R2, P1, R20, R3.reuse, 0x1 ;  /* 0x000000031402c211 */ /* 0x090fe400078208ff */
        /* <DEDUP_REMOVED lines=8> */
.L_x_3839:
[----:B------:R-:W-:Y:S05]  /*1e180*/  BSYNC B1 ;  /* 0x0000000000017941 */ /* 0x000fea0003800000 */
.L_x_3838:
[----:B---3--:R3:W0:Y:S01]  /*1e190*/  SHFL.IDX PT, R7, R64, 0x2, 0x181f ;  /* 0x00581f0040077f89 */ /* 0x00862200000e0000 */
[----:B------:R-:W-:Y:S03]  /*1e1a0*/  BSSY B1, `(.L_x_3840) ;  /* 0x0000010000017945 */ /* 0x000fe60003800000 */
[----:B----4-:R3:W4:Y:S01]  /*1e1b0*/  SHFL.IDX PT, R3, R21, 0x2, 0x181f ;  /* 0x00581f0015037f89 */ /* 0x01072200000e0000 */
        /* <DEDUP_REMOVED lines=8> */
[-C--:B0-----:R-:W-:Y:S02]  /*1e240*/  @!P3 LEA.HI.X R3, R20, R7.reuse, R65, 0x1, P0 ;  /* 0x000000071403b211 */ /* 0x081fe400000f0c41 */
[-C--:B------:R-:W-:Y:S02]  /*1e250*/  @!P4 LEA.HI.X R5, R68, R7.reuse, R67, 0x1, P1 ;  /* 0x000000074405c211 */ /* 0x080fe400008f0c43 */
[----:B------:R-:W-:Y:S01]  /*1e260*/  @!P5 LEA.HI.X R7, R70, R7, R69, 0x1, P2 ;  /* 0x000000074607d211 */ /* 0x000fe200010f0c45 */
[----:B------:R0:W-:Y:S04]  /*1e270*/  @!P3 ST.E.128 desc[UR60][R2.64], R12 ;  /* 0x0000000c0200b985 */ /* 0x0001e8000c101d3c */
[----:B------:R0:W-:Y:S04]  /*1e280*/  @!P4 ST.E.128 desc[UR60][R4.64], R36 ;  /* 0x000000240400c985 */ /* 0x0001e8000c101d3c */
[----:B------:R0:W-:Y:S02]  /*1e290*/  @!P5 ST.E.128 desc[UR60][R6.64], R52 ;  /* 0x000000340600d985 */ /* 0x0001e4000c101d3c */
.L_x_3841:
[----:B------:R-:W-:Y:S05]  /*1e2a0*/  BSYNC B1 ;  /* 0x0000000000017941 */ /* 0x000fea0003800000 */
.L_x_3840:
[----:B------:R-:W-:Y:S01]  /*1e2b0*/  VIADD R0, R66, 0x60 ;  /* 0x0000006042007836 */ /* 0x000fe20000000000 */
[----:B0-----:R0:W0:Y:S04]  /*1e2c0*/  SHFL.IDX PT, R7, R64, 0x3, 0x181f ;  /* 0x00781f0040077f89 */ /* 0x00102800000e0000 */
[----:B------:R-:W-:Y:S01]  /*1e2d0*/  ISETP.GE.AND P0, PT, R0, R77, PT ;  /* 0x0000004d0000720c */ /* 0x000fe20003f06270 */
[----:B---3--:R-:W3:-:S12]  /*1e2e0*/  SHFL.IDX PT, R21, R21, 0x3, 0x181f ;  /* 0x00781f0015157f89 */ /* 0x008ed800000e0000 */
[----:B------:R-:W-:Y:S05]  /*1e2f0*/  @P0 BRA `(.L_x_3842) ;  /* 0x0000002000600947 */ /* 0x000fea0003800000 */
[----:B------:R-:W-:Y:S02]  /*1e300*/  ULDC UR4, c[0x0][0xac8] ;  /* 0x0002b20000047ab9 */ /* 0x000fe40000000800 */
[----:B------:R-:W-:Y:S02]  /*1e310*/  ISETP.GE.AND P2, PT, R20, UR4, PT ;  /* 0x0000000414007c0c */ /* 0x000fe4000bf46270 */
[----:B------:R-:W-:-:S11]  /*1e320*/  ISETP.GE.AND P3, PT, R68, UR4, PT ;  /* 0x0000000444007c0c */ /* 0x000fd6000bf66270 */
[-C--:B---3--:R-:W-:Y:S02]  /*1e330*/  @!P2 LEA R2, P0, R20, R21.reuse, 0x1 ;  /* 0x000000151402a211 */ /* 0x088fe400078008ff */
[----:B------:R-:W-:Y:S02]  /*1e340*/  @!P3 LEA R4, P1, R68, R21, 0x1 ;  /* 0x000000154404b211 */ /* 0x000fe400078208ff */
[-C--:B0---4-:R-:W-:Y:S02]  /*1e350*/  @!P2 LEA.HI.X R3, R20, R7.reuse, R65, 0x1, P0 ;  /* 0x000000071403a211 */ /* 0x091fe400000f0c41 */
[----:B------:R-:W-:Y:S02]  /*1e360*/  @!P3 LEA.HI.X R5, R68, R7, R67, 0x1, P1 ;  /* 0x000000074405b211 */ /* 0x000fe400008f0c43 */
[----:B------:R-:W-:Y:S01]  /*1e370*/  ISETP.GE.AND P0, PT, R70, UR4, PT ;  /* 0x0000000446007c0c */ /* 0x000fe2000bf06270 */
[----:B------:R0:W-:Y:S04]  /*1e380*/  @!P2 ST.E.128 desc[UR60][R2.64], R24 ;  /* 0x000000180200a985 */ /* 0x0001e8000c101d3c */
[----:B------:R0:W-:Y:S08]  /*1e390*/  @!P3 ST.E.128 desc[UR60][R4.64], R40 ;  /* 0x000000280400b985 */ /* 0x0001f0000c101d3c */
[----:B------:R-:W-:Y:S05]  /*1e3a0*/  @P0 BRA `(.L_x_3842) ;  /* 0x0000002000340947 */ /* 0x000fea0003800000 */
[----:B0-----:R-:W-:-:S04]  /*1e3b0*/  LEA R2, P0, R70, R21, 0x1 ;  /* 0x0000001546027211 */ /* 0x001fc800078008ff */
[----:B------:R-:W-:-:S05]  /*1e3c0*/  LEA.HI.X R3, R70, R7, R69, 0x1, P0 ;  /* 0x0000000746037211 */ /* 0x000fca00000f0c45 */
[----:B------:R0:W-:Y:S01]  /*1e3d0*/  ST.E.128 desc[UR60][R2.64], R56 ;  /* 0x0000003802007985 */ /* 0x0001e2000c101d3c */
[----:B------:R-:W-:Y:S05]  /*1e3e0*/  BRA `(.L_x_3842) ;  /* 0x0000002000247947 */ /* 0x000fea0003800000 */
.L_x_3835:
[----:B------:R-:W-:Y:S01]  /*1e3f0*/  ULDC.64 UR4, c[0x0][0xb08] ;  /* 0x0002c20000047ab9 */ /* 0x000fe20000000a00 */
[----:B------:R-:W1:Y:S01]  /*1e400*/  @P4 LDC R9, c[0x0][0xbec] ;  /* 0x0002fb00ff094b82 */ /* 0x000e620000000800 */
[----:B0-----:R-:W-:Y:S01]  /*1e410*/  IMAD R5, R76, UR4, RZ ;  /* 0x000000044c057c24 */ /* 0x001fe2000f8e02ff */
[----:B------:R-:W-:Y:S01]  /*1e420*/  ULDC.64 UR6, c[0x0][0xb30] ;  /* 0x0002cc0000067ab9 */ /* 0x000fe20000000a00 */
[----:B------:R-:W-:Y:S01]  /*1e430*/  IMAD.WIDE.U32 R2, R0, UR4, RZ ;  /* 0x0000000400027c25 */ /* 0x000fe2000f8e00ff */
[----:B------:R-:W-:Y:S01]  /*1e440*/  ISETP.GE.AND P0, PT, R8, R77, PT ;  /* 0x0000004d0800720c */ /* 0x000fe20003f06270 */
[----:B------:R-:W-:Y:S01]  /*1e450*/  BSSY B1, `(.L_x_3843) ;  /* 0x00000bf000017945 */ /* 0x000fe20003800000 */
[----:B------:R-:W-:Y:S01]  /*1e460*/  SHF.R.S32.HI R80, RZ, 0x1f, R233 ;  /* 0x0000001fff507819 */ /* 0x000fe200000114e9 */
[----:B------:R-:W-:Y:S01]  /*1e470*/  IMAD R5, R0, UR5, R5 ;  /* 0x0000000500057c24 */ /* 0x000fe2000f8e0205 */
[----:B------:R-:W-:Y:S01]  /*1e480*/  ULDC.64 UR4, c[0x0][0xb38] ;  /* 0x0002ce0000047ab9 */ /* 0x000fe20000000a00 */
[----:B------:R-:W0:Y:S01]  /*1e490*/  @P4 LDC R0, c[0x0][0xbf0] ;  /* 0x0002fc00ff004b82 */ /* 0x000e220000000800 */
[C---:B------:R-:W-:Y:S01]  /*1e4a0*/  VIADD R86, R222.reuse, 0x70 ;  /* 0x00000070de567836 */ /* 0x040fe20000000000 */
[----:B------:R-:W-:Y:S01]  /*1e4b0*/  SHF.R.S32.HI R81, RZ, 0x1f, R234 ;  /* 0x0000001fff517819 */ /* 0x000fe200000114ea */
        /* <DEDUP_REMOVED lines=9> */
[----:B------:R-:W-:Y:S01]  /*1e550*/  VIADD R90, R222, 0x60 ;  /* 0x00000060de5a7836 */ /* 0x000fe20000000000 */
[----:B------:R-:W-:Y:S01]  /*1e560*/  SHF.R.S32.HI R86, RZ, 0x1f, R86 ;  /* 0x0000001fff567819 */ /* 0x000fe20000011456 */
[----:B------:R-:W-:Y:S01]  /*1e570*/  IMAD R5, R5, UR4, RZ ;  /* 0x0000000405057c24 */ /* 0x000fe2000f8e02ff */
[----:B------:R-:W-:Y:S01]  /*1e580*/  SHF.R.S32.HI R88, RZ, 0x1f, R88 ;  /* 0x0000001fff587819 */ /* 0x000fe20000011458 */
[----:B-1----:R-:W-:Y:S01]  /*1e590*/  @P4 IMAD.HI.U32 R9, R78, R9, RZ ;  /* 0x000000094e094227 */ /* 0x002fe200078e00ff */
[----:B------:R-:W-:-:S03]  /*1e5a0*/  SHF.R.S32.HI R90, RZ, 0x1f, R90 ;  /* 0x0000001fff5a7819 */ /* 0x000fc6000001145a */
[C---:B------:R-:W-:Y:S02]  /*1e5b0*/  IMAD R7, R224.reuse, UR5, R5 ;  /* 0x00000005e0077c24 */ /* 0x040fe4000f8e0205 */
[----:B------:R-:W-:Y:S01]  /*1e5c0*/  IMAD.WIDE.U32 R2, R224, UR4, R2 ;  /* 0x00000004e0027c25 */ /* 0x000fe2000f8e0002 */
[----:B------:R-:W-:-:S03]  /*1e5d0*/  ULDC.64 UR4, c[0x0][0xb48] ;  /* 0x0002d20000047ab9 */ /* 0x000fc60000000a00 */
[----:B------:R-:W-:Y:S01]  /*1e5e0*/  IMAD.MOV.U32 R5, RZ, RZ, R78 ;  /* 0x000000ffff057224 */ /* 0x000fe200078e004e */
[----:B0-----:R-:W-:Y:S01]  /*1e5f0*/  @P4 SHF.R.U32.HI R5, RZ, R0, R9 ;  /* 0x00000000ff054219 */ /* 0x001fe20000011609 */
[----:B------:R-:W-:Y:S02]  /*1e600*/  IMAD.IADD R3, R3, 0x1, R7 ;  /* 0x0000000103037824 */ /* 0x000fe400078e0207 */
[----:B------:R-:W-:Y:S01]  /*1e610*/  VIADD R134, R222, 0x58 ;  /* 0x00000058de867836 */ /* 0x000fe20000000000 */
[--C-:B------:R-:W-:Y:S01]  /*1e620*/  SHF.R.S32.HI R0, RZ, 0x1f, R5.reuse ;  /* 0x0000001fff007819 */ /* 0x100fe20000011405 */
[----:B------:R-:W-:Y:S02]  /*1e630*/  IMAD.MOV R4, RZ, RZ, -R5 ;  /* 0x000000ffff047224 */ /* 0x000fe400078e0a05 */
[----:B------:R-:W-:Y:S01]  /*1e640*/  IMAD.WIDE.U32 R2, R232, UR4, R2 ;  /* 0x00000004e8027c25 */ /* 0x000fe2000f8e0002 */
[----:B------:R-:W-:-:S03]  /*1e650*/  SHF.R.S32.HI R134, RZ, 0x1f, R134 ;  /* 0x0000001fff867819 */ /* 0x000fc60000011486 */
[----:B------:R-:W-:Y:S02]  /*1e660*/  IMAD R79, R79, R4, R78 ;  /* 0x000000044f4f7224 */ /* 0x000fe400078e024e */
[----:B------:R-:W-:Y:S02]  /*1e670*/  IMAD R0, R0, UR6, RZ ;  /* 0x0000000600007c24 */ /* 0x000fe4000f8e02ff */
[----:B------:R-:W-:Y:S01]  /*1e680*/  IMAD R3, R232, UR5, R3 ;  /* 0x00000005e8037c24 */ /* 0x000fe2000f8e0203 */
[----:B------:R-:W-:Y:S01]  /*1e690*/  ULDC.64 UR4, c[0x0][0xb28] ;  /* 0x0002ca0000047ab9 */ /* 0x000fe20000000a00 */
[C---:B------:R-:W-:Y:S01]  /*1e6a0*/  IMAD R7, R5.reuse, UR7, R0 ;  /* 0x0000000705077c24 */ /* 0x040fe2000f8e0200 */
[----:B------:R-:W-:Y:S01]  /*1e6b0*/  SHF.R.S32.HI R0, RZ, 0x1f, R79 ;  /* 0x0000001fff007819 */ /* 0x000fe2000001144f */
[----:B------:R-:W-:-:S04]  /*1e6c0*/  IMAD.WIDE.U32 R2, R5, UR6, R2 ;  /* 0x0000000605027c25 */ /* 0x000fc8000f8e0002 */
[----:B------:R-:W-:Y:S02]  /*1e6d0*/  IMAD R0, R0, UR4, RZ ;  /* 0x0000000400007c24 */ /* 0x000fe4000f8e02ff */
[----:B------:R-:W-:Y:S02]  /*1e6e0*/  IMAD.IADD R3, R3, 0x1, R7 ;  /* 0x0000000103037824 */ /* 0x000fe400078e0207 */
[C---:B------:R-:W-:Y:S02]  /*1e6f0*/  IMAD R11, R79.reuse, UR5, R0 ;  /* 0x000000054f0b7c24 */ /* 0x040fe4000f8e0200 */
[----:B------:R-:W-:Y:S01]  /*1e700*/  IMAD.WIDE.U32 R2, R79, UR4, R2 ;  /* 0x000000044f027c25 */ /* 0x000fe2000f8e0002 */
[----:B------:R-:W-:-:S03]  /*1e710*/  ULDC.64 UR4, c[0x0][0xb00] ;  /* 0x0002c00000047ab9 */ /* 0x000fc60000000a00 */
[----:B------:R-:W-:Y:S01]  /*1e720*/  IMAD.IADD R11, R3, 0x1, R11 ;  /* 0x00000001030b7824 */ /* 0x000fe200078e020b */
[----:B------:R-:W-:Y:S01]  /*1e730*/  LEA R0, P1, R2, UR4, 0x2 ;  /* 0x0000000402007c11 */ /* 0x000fe2000f8210ff */
[----:B------:R-:W-:Y:S02]  /*1e740*/  VIADD R4, R16, 0x36820 ;  /* 0x0003682010047836 */ /* 0x000fe40000000000 */
[----:B------:R-:W-:Y:S01]  /*1e750*/  VIADD R136, R222, 0x50 ;  /* 0x00000050de887836 */ /* 0x000fe20000000000 */
[----:B------:R-:W-:Y:S01]  /*1e760*/  LEA.HI.X R11, R2, UR5, R11, 0x2, P1 ;  /* 0x00000005020b7c11 */ /* 0x000fe200088f140b */
[C---:B------:R-:W-:Y:S01]  /*1e770*/  VIADD R138, R222.reuse, 0x48 ;  /* 0x00000048de8a7836 */ /* 0x040fe20000000000 */
[----:B------:R-:W-:Y:S01]  /*1e780*/  PRMT R4, RZ, 0x654, R4 ;  /* 0x00000654ff047816 */ /* 0x000fe20000000004 */
[C---:B------:R-:W-:Y:S01]  /*1e790*/  VIADD R140, R222.reuse, 0x40 ;  /* 0x00000040de8c7836 */ /* 0x040fe20000000000 */
[----:B------:R0:W1:Y:S01]  /*1e7a0*/  SHFL.IDX PT, R2, R0, RZ, 0x1c1f ;  /* 0x001c1fff00027589 */ /* 0x00006200000e0000 */
[C---:B------:R-:W-:Y:S01]  /*1e7b0*/  VIADD R142, R222.reuse, 0x38 ;  /* 0x00000038de8e7836 */ /* 0x040fe20000000000 */
[----:B------:R0:W-:Y:S01]  /*1e7c0*/  SYNCS.ARRIVE.TRANS64.RED.A1T0 RZ, [R4+URZ], RZ ;  /* 0x000000ff04ff79a7 */ /* 0x0001e2000810043f */
[C---:B------:R-:W-:Y:S01]  /*1e7d0*/  VIADD R144, R222.reuse, 0x30 ;  /* 0x00000030de907836 */ /* 0x040fe20000000000 */
[----:B------:R0:W2:Y:S01]  /*1e7e0*/  SHFL.IDX PT, R3, R11, RZ, 0x1c1f ;  /* 0x001c1fff0b037589 */ /* 0x0000a200000e0000 */
        /* <DEDUP_REMOVED lines=28> */
[----:B------:R-:W-:Y:S01]  /*1e9b0*/  VIADD R156, R222, 0x8 ;  /* 0x00000008de9c7836 */ /* 0x000fe20000000000 */
[----:B012---:R-:W-:Y:S06]  /*1e9c0*/  @P0 BRA `(.L_x_3844) ;  /* 0x00000004009c0947 */ /* 0x007fec0003800000 */
[----:B------:R-:W-:Y:S02]  /*1e9d0*/  ULDC UR4, c[0x0][0xac8] ;  /* 0x0002b20000047ab9 */ /* 0x000fe40000000800 */
[----:B------:R-:W-:Y:S02]  /*1e9e0*/  ISETP.GE.AND P0, PT, R222, UR4, PT ;  /* 0x00000004de007c0c */ /* 0x000fe4000bf06270 */
[----:B------:R-:W-:Y:S02]  /*1e9f0*/  ISETP.GE.AND P5, PT, R156, UR4, PT ;  /* 0x000000049c007c0c */ /* 0x000fe4000bfa6270 */
[----:B------:R-:W-:Y:S02]  /*1ea00*/  ISETP.GE.AND P4, PT, R154, UR4, PT ;  /* 0x000000049a007c0c */ /* 0x000fe4000bf86270 */
[----:B------:R-:W-:-:S07]  /*1ea10*/  ISETP.GE.AND P3, PT, R152, UR4, PT ;  /* 0x0000000498007c0c */ /* 0x000fce000bf66270 */
[----:B------:R-:W-:-:S04]  /*1ea20*/  @!P0 IMAD.WIDE R4, R222, 0x4, R2 ;  /* 0x00000004de048825 */ /* 0x000fc800078e0202 */
[-C--:B------:R-:W-:Y:S01]  /*1ea30*/  @!P4 LEA R6, P2, R154, R2.reuse, 0x2 ;  /* 0x000000029a06c211 */ /* 0x080fe200078410ff */
[----:B------:R0:W-:Y:S01]  /*1ea40*/  @!P0 ST.E.64 desc[UR60][R4.64], R24 ;  /* 0x0000001804008985 */ /* 0x0001e2000c101b3c */
[----:B------:R-:W-:Y:S02]  /*1ea50*/  ISETP.GE.AND P0, PT, R147, UR4, PT ;  /* 0x0000000493007c0c */ /* 0x000fe4000bf06270 */
[----:B------:R-:W-:Y:S02]  /*1ea60*/  @!P3 LEA R8, P6, R152, R2, 0x2 ;  /* 0x000000029808b211 */ /* 0x000fe400078c10ff */
[-C--:B------:R-:W-:Y:S02]  /*1ea70*/  @!P4 LEA.HI.X R7, R154, R3.reuse, R155, 0x2, P2 ;  /* 0x000000039a07c211 */ /* 0x080fe400010f149b */
[----:B------:R-:W-:Y:S02]  /*1ea80*/  ISETP.GE.AND P2, PT, R143, UR4, PT ;  /* 0x000000048f007c0c */ /* 0x000fe4000bf46270 */
[----:B------:R-:W-:-:S02]  /*1ea90*/  @!P3 LEA.HI.X R9, R152, R3, R153, 0x2, P6 ;  /* 0x000000039809b211 */ /* 0x000fc400030f1499 */
[----:B0-----:R-:W-:Y:S01]  /*1eaa0*/  @!P5 LEA R4, P1, R156, R2, 0x2 ;  /* 0x000000029c04d211 */ /* 0x001fe200078210ff */
[----:B------:R-:W-:-:S03]  /*1eab0*/  VIADD R25, R222, 0xa8 ;  /* 0x000000a8de197836 */ /* 0x000fc60000000000 */
[----:B------:R-:W-:Y:S02]  /*1eac0*/  @!P5 LEA.HI.X R5, R156, R3, R157, 0x2, P1 ;  /* 0x000000039c05d211 */ /* 0x000fe400008f149d */
[----:B------:R-:W-:-:S03]  /*1ead0*/  ISETP.GE.AND P1, PT, R145, UR4, PT ;  /* 0x0000000491007c0c */ /* 0x000fc6000bf26270 */
[----:B------:R0:W-:Y:S04]  /*1eae0*/  @!P5 ST.E.64 desc[UR60][R4.64], R28 ;  /* 0x0000001c0400d985 */ /* 0x0001e8000c101b3c */
[----:B------:R1:W-:Y:S01]  /*1eaf0*/  @!P4 ST.E.64 desc[UR60][R6.64], R32 ;  /* 0x000000200600c985 */ /* 0x0003e2000c101b3c */
[----:B------:R-:W-:-:S03]  /*1eb00*/  ISETP.GE.AND P4, PT, R139, UR4, PT ;  /* 0x000000048b007c0c */ /* 0x000fc6000bf86270 */
[----:B------:R2:W-:Y:S01]  /*1eb10*/  @!P3 ST.E.64 desc[UR60][R8.64], R36 ;  /* 0x000000240800b985 */ /* 0x0005e2000c101b3c */
[----:B------:R-:W-:Y:S02]  /*1eb20*/  ISETP.GE.AND P3, PT, R141, UR4, PT ;  /* 0x000000048d007c0c */ /* 0x000fe4000bf66270 */
[-C--:B0-----:R-:W-:Y:S01]  /*1eb30*/  @!P0 LEA R4, P6, R147, R2.reuse, 0x2 ;  /* 0x0000000293048211 */ /* 0x081fe200078c10ff */
[C---:B------:R-:W-:Y:S01]  /*1eb40*/  VIADD R29, R222.reuse, 0xb8 ;  /* 0x000000b8de1d7836 */ /* 0x040fe20000000000 */
[-C--:B-1----:R-:W-:Y:S01]  /*1eb50*/  @!P1 LEA R6, P5, R145, R2.reuse, 0x2 ;  /* 0x0000000291069211 */ /* 0x082fe200078a10ff */
[----:B------:R-:W-:Y:S01]  /*1eb60*/  VIADD R33, R222, 0xb0 ;  /* 0x000000b0de217836 */ /* 0x000fe20000000000 */
        /* <DEDUP_REMOVED lines=35> */
[----:B-1----:R-:W-:Y:S02]  /*1eda0*/  @!P4 LEA R6, P2, R85, R2, 0x2 ;  /* 0x000000025506c211 */ /* 0x002fe400078410ff */
[-C--:B------:R-:W-:Y:S02]  /*1edb0*/  @!P5 LEA.HI.X R5, R87, R3.reuse, R88, 0x2, P6 ;  /* 0x000000035705d211 */ /* 0x080fe400030f1458 */
[----:B------:R-:W-:-:S03]  /*1edc0*/  @!P4 LEA.HI.X R7, R85, R3, R86, 0x2, P2 ;  /* 0x000000035507c211 */ /* 0x000fc600010f1456 */
        /* <DEDUP_REMOVED lines=8> */
[----:B------:R-:W-:Y:S02]  /*1ee50*/  SHF.R.S32.HI R21, RZ, 0x1f, R230 ;  /* 0x0000001fff157819 */ /* 0x000fe400000114e6 */
[C---:B-1----:R-:W-:Y:S02]  /*1ee60*/  @!P1 LEA R6, P5, R235.reuse, R2, 0x2 ;  /* 0x00000002eb069211 */ /* 0x042fe400078a10ff */
[-C--:B------:R-:W-:Y:S02]  /*1ee70*/  @!P0 LEA.HI.X R5, R236, R3.reuse, R83, 0x2, P2 ;  /* 0x00000003ec058211 */ /* 0x080fe400010f1453 */
[----:B------:R-:W-:-:S02]  /*1ee80*/  @!P1 LEA.HI.X R7, R235, R3, R82, 0x2, P5 ;  /* 0x00000003eb079211 */ /* 0x000fc400028f1452 */
[----:B------:R-:W-:Y:S01]  /*1ee90*/  ISETP.GE.AND P2, PT, R230, UR4, PT ;  /* 0x00000004e6007c0c */ /* 0x000fe2000bf46270 */
[----:B------:R0:W-:Y:S01]  /*1eea0*/  @!P0 ST.E.64 desc[UR60][R4.64], R124 ;  /* 0x0000007c04008985 */ /* 0x0001e2000c101b3c */
[CC--:B------:R-:W-:Y:S02]  /*1eeb0*/  @!P4 LEA R14, P5, R234.reuse, R2.reuse, 0x2 ;  /* 0x00000002ea0ec211 */ /* 0x0c0fe400078a10ff */
[----:B------:R-:W-:Y:S01]  /*1eec0*/  @!P3 LEA R12, P6, R233, R2, 0x2 ;  /* 0x00000002e90cb211 */ /* 0x000fe200078c10ff */
[----:B------:R1:W-:Y:S01]  /*1eed0*/  @!P1 ST.E.64 desc[UR60][R6.64], R92 ;  /* 0x0000005c06009985 */ /* 0x0003e2000c101b3c */
[----:B------:R-:W-:Y:S02]  /*1eee0*/  ISETP.GE.AND P1, PT, R25, UR4, PT ;  /* 0x0000000419007c0c */ /* 0x000fe4000bf26270 */
[----:B------:R-:W-:Y:S02]  /*1eef0*/  ISETP.GE.AND P0, PT, R33, UR4, PT ;  /* 0x0000000421007c0c */ /* 0x000fe4000bf06270 */
[----:B------:R-:W-:-:S02]  /*1ef00*/  @!P4 LEA.HI.X R15, R234, R3, R81, 0x2, P5 ;  /* 0x00000003ea0fc211 */ /* 0x000fc400028f1451 */
[-C--:B------:R-:W-:Y:S02]  /*1ef10*/  @!P3 LEA.HI.X R13, R233, R3.reuse, R80, 0x2, P6 ;  /* 0x00000003e90db211 */ /* 0x080fe400030f1450 */
[CC--:B--2---:R-:W-:Y:S01]  /*1ef20*/  @!P2 LEA R8, P5, R230.reuse, R2.reuse, 0x2 ;  /* 0x00000002e608a211 */ /* 0x0c4fe200078a10ff */
[----:B------:R2:W-:Y:S01]  /*1ef30*/  @!P4 ST.E.64 desc[UR60][R14.64], R96 ;  /* 0x000000600e00c985 */ /* 0x0005e2000c101b3c */
[----:B------:R-:W-:Y:S02]  /*1ef40*/  ISETP.GE.AND P6, PT, R29, UR4, PT ;  /* 0x000000041d007c0c */ /* 0x000fe4000bfc6270 */
[----:B------:R-:W-:Y:S01]  /*1ef50*/  @!P2 LEA.HI.X R9, R230, R3, R21, 0x2, P5 ;  /* 0x00000003e609a211 */ /* 0x000fe200028f1415 */
[----:B------:R2:W-:Y:S01]  /*1ef60*/  @!P3 ST.E.64 desc[UR60][R12.64], R100 ;  /* 0x000000640c00b985 */ /* 0x0005e2000c101b3c */
[----:B0-----:R-:W-:Y:S02]  /*1ef70*/  SHF.R.S32.HI R4, RZ, 0x1f, R25 ;  /* 0x0000001fff047819 */ /* 0x001fe40000011419 */
[----:B-1----:R-:W-:Y:S01]  /*1ef80*/  @!P1 LEA R6, P5, R25, R2, 0x2 ;  /* 0x0000000219069211 */ /* 0x002fe200078a10ff */
[----:B------:R2:W-:Y:S01]  /*1ef90*/  @!P2 ST.E.64 desc[UR60][R8.64], R104 ;  /* 0x000000680800a985 */ /* 0x0005e2000c101b3c */
[----:B------:R-:W-:-:S02]  /*1efa0*/  SHF.R.S32.HI R5, RZ, 0x1f, R33 ;  /* 0x0000001fff057819 */ /* 0x000fc40000011421 */
[-C--:B------:R-:W-:Y:S02]  /*1efb0*/  @!P1 LEA.HI.X R7, R25, R3.reuse, R4, 0x2, P5 ;  /* 0x0000000319079211 */ /* 0x080fe400028f1404 */
[CC--:B------:R-:W-:Y:S02]  /*1efc0*/  @!P0 LEA R4, P5, R33.reuse, R2.reuse, 0x2 ;  /* 0x0000000221048211 */ /* 0x0c0fe400078a10ff */
[----:B------:R-:W-:Y:S01]  /*1efd0*/  SHF.R.S32.HI R20, RZ, 0x1f, R29 ;  /* 0x0000001fff147819 */ /* 0x000fe2000001141d */
[----:B------:R2:W-:Y:S01]  /*1efe0*/  @!P1 ST.E.64 desc[UR60][R6.64], R108 ;  /* 0x0000006c06009985 */ /* 0x0005e2000c101b3c */
[----:B------:R-:W-:Y:S02]  /*1eff0*/  @!P0 LEA.HI.X R5, R33, R3, R5, 0x2, P5 ;  /* 0x0000000321058211 */ /* 0x000fe400028f1405 */
[----:B------:R-:W-:-:S03]  /*1f000*/  @!P6 LEA R2, P5, R29, R2, 0x2 ;  /* 0x000000021d02e211 */ /* 0x000fc600078a10ff */
[----:B------:R2:W-:Y:S01]  /*1f010*/  @!P0 ST.E.64 desc[UR60][R4.64], R112 ;  /* 0x0000007004008985 */ /* 0x0005e2000c101b3c */
[----:B------:R-:W-:-:S05]  /*1f020*/  @!P6 LEA.HI.X R3, R29, R3, R20, 0x2, P5 ;  /* 0x000000031d03e211 */ /* 0x000fca00028f1414 */
[----:B------:R2:W-:Y:S04]  /*1f030*/  @!P6 ST.E.64 desc[UR60][R2.64], R116 ;  /* 0x000000740200e985 */ /* 0x0005e8000c101b3c */
.L_x_3844:
[----:B------:R-:W-:Y:S05]  /*1f040*/  BSYNC B1 ;  /* 0x0000000000017941 */ /* 0x000fea0003800000 */
.L_x_3843:
[----:B------:R-:W-:Y:S01]  /*1f050*/  ISETP.GE.AND P0, PT, R10, R77, PT ;  /* 0x0000004d0a00720c */ /* 0x000fe20003f06270 */
[----:B--2---:R0:W1:Y:S04]  /*1f060*/  SHFL.IDX PT, R3, R11, 0x1, 0x1c1f ;  /* 0x003c1f000b037f89 */ /* 0x00406800000e0000 */
[----:B------:R0:W2:Y:S08]  /*1f070*/  SHFL.IDX PT, R2, R0, 0x1, 0x1c1f ;  /* 0x003c1f0000027f89 */ /* 0x0000b000000e0000 */
[----:B0-----:R-:W-:Y:S05]  /*1f080*/  @P0 BRA `(.L_x_3842) ;  /* 0x0000001000fc0947 */ /* 0x001fea0003800000 */
[----:B------:R-:W-:Y:S01]  /*1f090*/  ULDC UR4, c[0x0][0xac8] ;  /* 0x0002b20000047ab9 */ /* 0x000fe20000000800 */
[----:B------:R-:W-:Y:S01]  /*1f0a0*/  VIADD R21, R222, 0xa8 ;  /* 0x000000a8de157836 */ /* 0x000fe20000000000 */
[----:B------:R-:W-:Y:S01]  /*1f0b0*/  ISETP.GE.AND P4, PT, R156, UR4, PT ;  /* 0x000000049c007c0c */ /* 0x000fe2000bf86270 */
[----:B------:R-:W-:Y:S01]  /*1f0c0*/  VIADD R25, R222, 0xb0 ;  /* 0x000000b0de197836 */ /* 0x000fe20000000000 */
[----:B------:R-:W-:Y:S02]  /*1f0d0*/  ISETP.GE.AND P3, PT, R154, UR4, PT ;  /* 0x000000049a007c0c */ /* 0x000fe4000bf66270 */
[----:B------:R-:W-:Y:S02]  /*1f0e0*/  ISETP.GE.AND P5, PT, R222, UR4, PT ;  /* 0x00000004de007c0c */ /* 0x000fe4000bfa6270 */
[----:B------:R-:W-:Y:S02]  /*1f0f0*/  ISETP.GE.AND P1, PT, R147, UR4, PT ;  /* 0x0000000493007c0c */ /* 0x000fe4000bf26270 */
[----:B------:R-:W-:-:S02]  /*1f100*/  ISETP.GE.AND P0, PT, R152, UR4, PT ;  /* 0x0000000498007c0c */ /* 0x000fc4000bf06270 */
[----:B------:R-:W-:-:S03]  /*1f110*/  SHF.R.S32.HI R0, RZ, 0x1f, R21 ;  /* 0x0000001fff007819 */ /* 0x000fc60000011415 */
[-C--:B--2---:R-:W-:Y:S02]  /*1f120*/  @!P4 LEA R6, P2, R156, R2.reuse, 0x2 ;  /* 0x000000029c06c211 */ /* 0x084fe400078410ff */
[-C--:B------:R-:W-:Y:S02]  /*1f130*/  @!P3 LEA R8, P6, R154, R2.reuse, 0x2 ;  /* 0x000000029a08b211 */ /* 0x080fe400078c10ff */
[----:B-1----:R-:W-:Y:S01]  /*1f140*/  @!P5 IMAD.WIDE R4, R222, 0x4, R2 ;  /* 0x00000004de04d825 */ /* 0x002fe200078e0202 */
[-C--:B------:R-:W-:Y:S02]  /*1f150*/  @!P4 LEA.HI.X R7, R156, R3.reuse, R157, 0x2, P2 ;  /* 0x000000039c07c211 */ /* 0x080fe400010f149d */
[----:B------:R-:W-:Y:S02]  /*1f160*/  ISETP.GE.AND P2, PT, R145, UR4, PT ;  /* 0x0000000491007c0c */ /* 0x000fe4000bf46270 */
[----:B------:R-:W-:Y:S01]  /*1f170*/  @!P3 LEA.HI.X R9, R154, R3, R155, 0x2, P6 ;  /* 0x000000039a09b211 */ /* 0x000fe200030f149b */
[----:B------:R0:W-:Y:S01]  /*1f180*/  @!P5 ST.E.64 desc[UR60][R4.64], R26 ;  /* 0x0000001a0400d985 */ /* 0x0001e2000c101b3c */
[----:B------:R-:W-:-:S02]  /*1f190*/  @!P1 LEA R12, P5, R147, R2, 0x2 ;  /* 0x00000002930c9211 */ /* 0x000fc400078a10ff */
[C---:B------:R-:W-:Y:S01]  /*1f1a0*/  @!P0 LEA R10, P6, R152.reuse, R2, 0x2 ;  /* 0x00000002980a8211 */ /* 0x040fe200078c10ff */
[----:B------:R1:W-:Y:S01]  /*1f1b0*/  @!P4 ST.E.64 desc[UR60][R6.64], R30 ;  /* 0x0000001e0600c985 */ /* 0x0003e2000c101b3c */
[----:B------:R-:W-:Y:S02]  /*1f1c0*/  ISETP.GE.AND P4, PT, R141, UR4, PT ;  /* 0x000000048d007c0c */ /* 0x000fe4000bf86270 */
[-C--:B------:R-:W-:Y:S01]  /*1f1d0*/  @!P1 LEA.HI.X R13, R147, R3.reuse, R148, 0x2, P5 ;  /* 0x00000003930d9211 */ /* 0x080fe200028f1494 */
[----:B------:R2:W-:Y:S01]  /*1f1e0*/  @!P3 ST.E.64 desc[UR60][R8.64], R34 ;  /* 0x000000220800b985 */ /* 0x0005e2000c101b3c */
[----:B------:R-:W-:Y:S02]  /*1f1f0*/  ISETP.GE.AND P3, PT, R143, UR4, PT ;  /* 0x000000048f007c0c */ /* 0x000fe4000bf66270 */
[----:B------:R-:W-:Y:S02]  /*1f200*/  ISETP.GE.AND P5, PT, R139, UR4, PT ;  /* 0x000000048b007c0c */ /* 0x000fe4000bfa6270 */
[----:B------:R-:W-:-:S02]  /*1f210*/  @!P0 LEA.HI.X R11, R152, R3, R153, 0x2, P6 ;  /* 0x00000003980b8211 */ /* 0x000fc400030f1499 */
[----:B------:R-:W-:-:S03]  /*1f220*/  @!P2 LEA R14, P6, R145, R2, 0x2 ;  /* 0x00000002910ea211 */ /* 0x000fc600078c10ff */
[----:B------:R-:W-:Y:S01]  /*1f230*/  @!P0 ST.E.64 desc[UR60][R10.64], R38 ;  /* 0x000000260a008985 */ /* 0x000fe2000c101b3c */
[-C--:B------:R-:W-:Y:S02]  /*1f240*/  @!P2 LEA.HI.X R15, R145, R3.reuse, R146, 0x2, P6 ;  /* 0x00000003910fa211 */ /* 0x080fe400030f1492 */
[----:B------:R-:W-:Y:S01]  /*1f250*/  ISETP.GE.AND P0, PT, R137, UR4, PT ;  /* 0x0000000489007c0c */ /* 0x000fe2000bf06270 */
[----:B------:R3:W-:Y:S01]  /*1f260*/  @!P1 ST.E.64 desc[UR60][R12.64], R42 ;  /* 0x0000002a0c009985 */ /* 0x0007e2000c101b3c */
[-C--:B0-----:R-:W-:Y:S02]  /*1f270*/  @!P3 LEA R4, P6, R143, R2.reuse, 0x2 ;  /* 0x000000028f04b211 */ /* 0x081fe400078c10ff */
[----:B------:R-:W-:Y:S01]  /*1f280*/  ISETP.GE.AND P1, PT, R135, UR4, PT ;  /* 0x0000000487007c0c */ /* 0x000fe2000bf26270 */
[----:B------:R0:W-:Y:S01]  /*1f290*/  @!P2 ST.E.64 desc[UR60][R14.64], R46 ;  /* 0x0000002e0e00a985 */ /* 0x0001e2000c101b3c */
[----:B-1----:R-:W-:Y:S02]  /*1f2a0*/  @!P4 LEA R6, P2, R141, R2, 0x2 ;  /* 0x000000028d06c211 */ /* 0x002fe400078410ff */
[----:B------:R-:W-:-:S02]  /*1f2b0*/  @!P3 LEA.HI.X R5, R143, R3, R144, 0x2, P6 ;  /* 0x000000038f05b211 */ /* 0x000fc400030f1490 */
[-C--:B--2---:R-:W-:Y:S02]  /*1f2c0*/  @!P5 LEA R8, P6, R139, R2.reuse, 0x2 ;  /* 0x000000028b08d211 */ /* 0x084fe400078c10ff */
[-C--:B------:R-:W-:Y:S01]  /*1f2d0*/  @!P4 LEA.HI.X R7, R141, R3.reuse, R142, 0x2, P2 ;  /* 0x000000038d07c211 */ /* 0x080fe200010f148e */
[----:B------:R1:W-:Y:S01]  /*1f2e0*/  @!P3 ST.E.64 desc[UR60][R4.64], R50 ;  /* 0x000000320400b985 */ /* 0x0003e2000c101b3c */
[----:B------:R-:W-:Y:S02]  /*1f2f0*/  @!P5 LEA.HI.X R9, R139, R3, R140, 0x2, P6 ;  /* 0x000000038b09d211 */ /* 0x000fe400030f148c */
[----:B------:R-:W-:Y:S01]  /*1f300*/  ISETP.GE.AND P2, PT, R91, UR4, PT ;  /* 0x000000045b007c0c */ /* 0x000fe2000bf46270 */
[----:B------:R2:W-:Y:S01]  /*1f310*/  @!P4 ST.E.64 desc[UR60][R6.64], R54 ;  /* 0x000000360600c985 */ /* 0x0005e2000c101b3c */
[----:B------:R-:W-:Y:S02]  /*1f320*/  ISETP.GE.AND P3, PT, R89, UR4, PT ;  /* 0x0000000459007c0c */ /* 0x000fe4000bf66270 */
[-C--:B---3--:R-:W-:Y:S01]  /*1f330*/  @!P1 LEA R12, P4, R135, R2.reuse, 0x2 ;  /* 0x00000002870c9211 */ /* 0x088fe200078810ff */
[----:B------:R3:W-:Y:S01]  /*1f340*/  @!P5 ST.E.64 desc[UR60][R8.64], R58 ;  /* 0x0000003a0800d985 */ /* 0x0007e2000c101b3c */
[----:B------:R-:W-:-:S02]  /*1f350*/  @!P0 LEA R10, P5, R137, R2, 0x2 ;  /* 0x00000002890a8211 */ /* 0x000fc400078a10ff */
[-C--:B------:R-:W-:Y:S02]  /*1f360*/  @!P1 LEA.HI.X R13, R135, R3.reuse, R136, 0x2, P4 ;  /* 0x00000003870d9211 */ /* 0x080fe400020f1488 */
[-C--:B------:R-:W-:Y:S02]  /*1f370*/  @!P0 LEA.HI.X R11, R137, R3.reuse, R138, 0x2, P5 ;  /* 0x00000003890b8211 */ /* 0x080fe400028f148a */
[----:B------:R-:W-:Y:S02]  /*1f380*/  ISETP.GE.AND P5, PT, R87, UR4, PT ;  /* 0x0000000457007c0c */ /* 0x000fe4000bfa6270 */
[----:B0-----:R-:W-:Y:S01]  /*1f390*/  @!P2 LEA R14, P6, R91, R2, 0x2 ;  /* 0x000000025b0ea211 */ /* 0x001fe200078c10ff */
[----:B------:R0:W-:Y:S01]  /*1f3a0*/  @!P0 ST.E.64 desc[UR60][R10.64], R62 ;  /* 0x0000003e0a008985 */ /* 0x0001e2000c101b3c */
[----:B------:R-:W-:Y:S02]  /*1f3b0*/  ISETP.GE.AND P4, PT, R85, UR4, PT ;  /* 0x0000000455007c0c */ /* 0x000fe4000bf86270 */
[----:B------:R-:W-:Y:S01]  /*1f3c0*/  @!P2 LEA.HI.X R15, R91, R3, R134, 0x2, P6 ;  /* 0x000000035b0fa211 */ /* 0x000fe200030f1486 */
[----:B------:R4:W-:Y:S01]  /*1f3d0*/  @!P1 ST.E.64 desc[UR60][R12.64], R66 ;  /* 0x000000420c009985 */ /* 0x0009e2000c101b3c */
[----:B------:R-:W-:-:S02]  /*1f3e0*/  ISETP.GE.AND P1, PT, R237, UR4, PT ;  /* 0x00000004ed007c0c */ /* 0x000fc4000bf26270 */
[-C--:B-1----:R-:W-:Y:S01]  /*1f3f0*/  @!P3 LEA R4, P6, R89, R2.reuse, 0x2 ;  /* 0x000000025904b211 */ /* 0x082fe200078c10ff */
[----:B------:R1:W-:Y:S01]  /*1f400*/  @!P2 ST.E.64 desc[UR60][R14.64], R70 ;  /* 0x000000460e00a985 */ /* 0x0003e2000c101b3c */
[----:B------:R-:W-:Y:S02]  /*1f410*/  ISETP.GE.AND P2, PT, R236, UR4, PT ;  /* 0x00000004ec007c0c */ /* 0x000fe4000bf46270 */
[-C--:B--2---:R-:W-:Y:S02]  /*1f420*/  @!P5 LEA R6, P0, R87, R2.reuse, 0x2 ;  /* 0x000000025706d211 */ /* 0x084fe400078010ff */
[-C--:B------:R-:W-:Y:S02]  /*1f430*/  @!P3 LEA.HI.X R5, R89, R3.reuse, R90, 0x2, P6 ;  /* 0x000000035905b211 */ /* 0x080fe400030f145a */
[----:B------:R-:W-:Y:S02]  /*1f440*/  @!P5 LEA.HI.X R7, R87, R3, R88, 0x2, P0 ;  /* 0x000000035707d211 */ /* 0x000fe400000f1458 */
[----:B------:R-:W-:Y:S01]  /*1f450*/  ISETP.GE.AND P0, PT, R235, UR4, PT ;  /* 0x00000004eb007c0c */ /* 0x000fe2000bf06270 */
[----:B------:R2:W-:Y:S01]  /*1f460*/  @!P3 ST.E.64 desc[UR60][R4.64], R74 ;  /* 0x0000004a0400b985 */ /* 0x0005e2000c101b3c */
[----:B---3--:R-:W-:-:S02]  /*1f470*/  @!P4 LEA R8, P6, R85, R2, 0x2 ;  /* 0x000000025508c211 */ /* 0x008fc400078c10ff */
[-C--:B0-----:R-:W-:Y:S01]  /*1f480*/  @!P1 LEA R10, P3, R237, R2.reuse, 0x2 ;  /* 0x00000002ed0a9211 */ /* 0x081fe200078610ff */
[----:B------:R0:W-:Y:S01]  /*1f490*/  @!P5 ST.E.64 desc[UR60][R6.64], R126 ;  /* 0x0000007e0600d985 */ /* 0x0001e2000c101b3c */
[-C--:B------:R-:W-:Y:S02]  /*1f4a0*/  @!P4 LEA.HI.X R9, R85, R3.reuse, R86, 0x2, P6 ;  /* 0x000000035509c211 */ /* 0x080fe400030f1456 */
[----:B------:R-:W-:Y:S02]  /*1f4b0*/  @!P1 LEA.HI.X R11, R237, R3, R84, 0x2, P3 ;  /* 0x00000003ed0b9211 */ /* 0x000fe400018f1454 */
[-C--:B----4-:R-:W-:Y:S01]  /*1f4c0*/  @!P2 LEA R12, P6, R236, R2.reuse, 0x2 ;  /* 0x00000002ec0ca211 */ /* 0x090fe200078c10ff */
[----:B------:R3:W-:Y:S01]  /*1f4d0*/  @!P4 ST.E.64 desc[UR60][R8.64], R128 ;  /* 0x000000800800c985 */ /* 0x0007e2000c101b3c */
[----:B------:R-:W-:Y:S02]  /*1f4e0*/  ISETP.GE.AND P3, PT, R234, UR4, PT ;  /* 0x00000004ea007c0c */ /* 0x000fe4000bf66270 */
[----:B------:R-:W-:Y:S01]  /*1f4f0*/  ISETP.GE.AND P4, PT, R21, UR4, PT ;  /* 0x0000000415007c0c */ /* 0x000fe2000bf86270 */
[----:B------:R-:W-:Y:S01]  /*1f500*/  @!P1 ST.E.64 desc[UR60][R10.64], R130 ;  /* 0x000000820a009985 */ /* 0x000fe2000c101b3c */
[----:B-1----:R-:W-:-:S02]  /*1f510*/  @!P0 LEA R14, P5, R235, R2, 0x2 ;  /* 0x00000002eb0e8211 */ /* 0x002fc400078a10ff */
[-C--:B------:R-:W-:Y:S02]  /*1f520*/  @!P2 LEA.HI.X R13, R236, R3.reuse, R83, 0x2, P6 ;  /* 0x00000003ec0da211 */ /* 0x080fe400030f1453 */
[----:B------:R-:W-:Y:S02]  /*1f530*/  ISETP.GE.AND P1, PT, R233, UR4, PT ;  /* 0x00000004e9007c0c */ /* 0x000fe4000bf26270 */
[----:B------:R-:W-:Y:S01]  /*1f540*/  @!P0 LEA.HI.X R15, R235, R3, R82, 0x2, P5 ;  /* 0x00000003eb0f8211 */ /* 0x000fe200028f1452 */
[----:B------:R1:W-:Y:S01]  /*1f550*/  @!P2 ST.E.64 desc[UR60][R12.64], R132 ;  /* 0x000000840c00a985 */ /* 0x0003e2000c101b3c */
[----:B------:R-:W-:Y:S02]  /*1f560*/  ISETP.GE.AND P5, PT, R230, UR4, PT ;  /* 0x00000004e6007c0c */ /* 0x000fe4000bfa6270 */
[----:B------:R-:W-:Y:S01]  /*1f570*/  ISETP.GE.AND P2, PT, R25, UR4, PT ;  /* 0x0000000419007c0c */ /* 0x000fe2000bf46270 */
[----:B------:R4:W-:Y:S01]  /*1f580*/  @!P0 ST.E.64 desc[UR60][R14.64], R94 ;  /* 0x0000005e0e008985 */ /* 0x0009e2000c101b3c */
[----:B--2---:R-:W-:-:S02]  /*1f590*/  @!P3 LEA R4, P6, R234, R2, 0x2 ;  /* 0x00000002ea04b211 */ /* 0x004fc400078c10ff */
[-C--:B------:R-:W-:Y:S02]  /*1f5a0*/  @!P4 LEA R20, P0, R21, R2.reuse, 0x2 ;  /* 0x000000021514c211 */ /* 0x080fe400078010ff */
[-C--:B------:R-:W-:Y:S02]  /*1f5b0*/  @!P3 LEA.HI.X R5, R234, R3.reuse, R81, 0x2, P6 ;  /* 0x00000003ea05b211 */ /* 0x080fe400030f1451 */
[-C--:B0-----:R-:W-:Y:S02]  /*1f5c0*/  @!P1 LEA R6, P6, R233, R2.reuse, 0x2 ;  /* 0x00000002e9069211 */ /* 0x081fe400078c10ff */
[----:B------:R-:W-:Y:S01]  /*1f5d0*/  @!P4 LEA.HI.X R21, R21, R3, R0, 0x2, P0 ;  /* 0x000000031515c211 */ /* 0x000fe200000f1400 */
[----:B------:R4:W-:Y:S01]  /*1f5e0*/  @!P3 ST.E.64 desc[UR60][R4.64], R98 ;  /* 0x000000620400b985 */ /* 0x0009e2000c101b3c */
[----:B---3--:R-:W-:Y:S01]  /*1f5f0*/  SHF.R.S32.HI R9, RZ, 0x1f, R230 ;  /* 0x0000001fff097819 */ /* 0x008fe200000114e6 */
[----:B-1----:R-:W-:Y:S01]  /*1f600*/  VIADD R13, R222, 0xb8 ;  /* 0x000000b8de0d7836 */ /* 0x002fe20000000000 */
[----:B------:R-:W-:-:S02]  /*1f610*/  @!P5 LEA R8, P0, R230, R2, 0x2 ;  /* 0x00000002e608d211 */ /* 0x000fc400078010ff */
[-C--:B------:R-:W-:Y:S02]  /*1f620*/  @!P1 LEA.HI.X R7, R233, R3.reuse, R80, 0x2, P6 ;  /* 0x00000003e9079211 */ /* 0x080fe400030f1450 */
[----:B------:R-:W-:Y:S02]  /*1f630*/  SHF.R.S32.HI R0, RZ, 0x1f, R25 ;  /* 0x0000001fff007819 */ /* 0x000fe40000011419 */
[C---:B------:R-:W-:Y:S01]  /*1f640*/  @!P2 LEA R10, P6, R25.reuse, R2, 0x2 ;  /* 0x00000002190aa211 */ /* 0x040fe200078c10ff */
[----:B------:R4:W-:Y:S01]  /*1f650*/  @!P1 ST.E.64 desc[UR60][R6.64], R102 ;  /* 0x0000006606009985 */ /* 0x0009e2000c101b3c */
[-C--:B------:R-:W-:Y:S02]  /*1f660*/  @!P5 LEA.HI.X R9, R230, R3.reuse, R9, 0x2, P0 ;  /* 0x00000003e609d211 */ /* 0x080fe400000f1409 */
[----:B------:R-:W-:Y:S02]  /*1f670*/  @!P2 LEA.HI.X R11, R25, R3, R0, 0x2, P6 ;  /* 0x00000003190ba211 */ /* 0x000fe400030f1400 */
[----:B------:R-:W-:Y:S01]  /*1f680*/  ISETP.GE.AND P0, PT, R13, UR4, PT ;  /* 0x000000040d007c0c */ /* 0x000fe2000bf06270 */
[----:B------:R4:W-:Y:S04]  /*1f690*/  @!P5 ST.E.64 desc[UR60][R8.64], R106 ;  /* 0x0000006a0800d985 */ /* 0x0009e8000c101b3c */
[----:B------:R4:W-:Y:S04]  /*1f6a0*/  @!P4 ST.E.64 desc[UR60][R20.64], R110 ;  /* 0x0000006e1400c985 */ /* 0x0009e8000c101b3c */
[----:B------:R4:W-:Y:S04]  /*1f6b0*/  @!P2 ST.E.64 desc[UR60][R10.64], R114 ;  /* 0x000000720a00a985 */ /* 0x0009e8000c101b3c */
[----:B------:R-:W-:Y:S05]  /*1f6c0*/  @P0 BRA `(.L_x_3842) ;  /* 0x0000000c006c0947 */ /* 0x000fea0003800000 */
[----:B------:R-:W-:Y:S02]  /*1f6d0*/  LEA R2, P0, R13, R2, 0x2 ;  /* 0x000000020d027211 */ /* 0x000fe400078010ff */
[----:B------:R-:W-:-:S04]  /*1f6e0*/  SHF.R.S32.HI R0, RZ, 0x1f, R13 ;  /* 0x0000001fff007819 */ /* 0x000fc8000001140d */
[----:B------:R-:W-:-:S05]  /*1f6f0*/  LEA.HI.X R3, R13, R3, R0, 0x2, P0 ;  /* 0x000000030d037211 */ /* 0x000fca00000f1400 */
[----:B------:R0:W-:Y:S01]  /*1f700*/  ST.E.64 desc[UR60][R2.64], R118 ;  /* 0x0000007602007985 */ /* 0x0001e2000c101b3c */
[----:B------:R-:W-:Y:S05]  /*1f710*/  BRA `(.L_x_3842) ;  /* 0x0000000c00587947 */ /* 0x000fea0003800000 */
.L_x_3833:
[----:B------:R-:W-:Y:S01]  /*1f720*/  ULDC.64 UR6, c[0x0][0xc08] ;  /* 0x0003020000067ab9 */ /* 0x000fe20000000a00 */
[----:B------:R-:W-:Y:S01]  /*1f730*/  ULDC.64 UR4, c[0x0][0xc00] ;  /* 0x0003000000047ab9 */ /* 0x000fe20000000a00 */
[----:B------:R-:W-:Y:S01]  /*1f740*/  ISETP.NE.U32.AND P1, PT, RZ, UR6, PT ;  /* 0x00000006ff007c0c */ /* 0x000fe2000bf25070 */
[----:B------:R-:W-:Y:S01]  /*1f750*/  IMAD.MOV.U32 R15, RZ, RZ, RZ ;  /* 0x000000ffff0f7224 */ /* 0x000fe200078e00ff */
[----:B------:R-:W-:Y:S02]  /*1f760*/  ISETP.NE.U32.AND P0, PT, RZ, UR4, PT ;  /* 0x00000004ff007c0c */ /* 0x000fe4000bf05070 */
[----:B------:R-:W-:Y:S02]  /*1f770*/  ISETP.NE.AND.EX P1, PT, RZ, UR7, PT, P1 ;  /* 0x00000007ff007c0c */ /* 0x000fe4000bf25310 */
[----:B------:R-:W-:Y:S02]  /*1f780*/  IADD3 R2, P2, R225, UR4, RZ ;  /* 0x00000004e1027c10 */ /* 0x000fe4000ff5e0ff */
[----:B------:R-:W-:-:S02]  /*1f790*/  ISETP.NE.AND.EX P0, PT, RZ, UR5, PT, P0 ;  /* 0x00000005ff007c0c */ /* 0x000fc4000bf05300 */
[----:B------:R-:W-:Y:S01]  /*1f7a0*/  IADD3.X R3, R226, UR5, RZ, P2, !PT ;  /* 0x00000005e2037c10 */ /* 0x000fe200097fe4ff */
[----:B------:R-:W-:Y:S02]  /*1f7b0*/  ULDC UR4, c[0x0][0xa88] ;  /* 0x0002a20000047ab9 */ /* 0x000fe40000000800 */
[----:B------:R-:W-:-:S04]  /*1f7c0*/  IMAD.U32 R0, RZ, RZ, UR4 ;  /* 0x00000004ff007e24 */ /* 0x000fc8000f8e00ff */
[----:B------:R-:W-:-:S04]  /*1f7d0*/  @P1 IADD3 R4, P2, R225, UR6, RZ ;  /* 0x00000006e1041c10 */ /* 0x000fc8000ff5e0ff */
[----:B------:R-:W-:Y:S01]  /*1f7e0*/  @P1 IADD3.X R5, R226, UR7, RZ, P2, !PT ;  /* 0x00000007e2051c10 */ /* 0x000fe200097fe4ff */
[----:B------:R2:W5:Y:S04]  /*1f7f0*/  @P0 LDG.E R15, desc[UR60][R2.64] ;  /* 0x0000003c020f0981 */ /* 0x000568000c1e1900 */
[----:B------:R2:W5:Y:S01]  /*1f800*/  @P1 LDG.E R0, desc[UR60][R4.64] ;  /* 0x0000003c04001981 */ /* 0x000562000c1e1900 */
[----:B------:R-:W-:Y:S01]  /*1f810*/  ISETP.NE.AND P2, PT, R223, RZ, PT ;  /* 0x000000ffdf00720c */ /* 0x000fe20003f45270 */
[----:B------:R-:W3:-:S12]  /*1f820*/  S2R R6, SR_TID.X ;  /* 0x0000000000067919 */ /* 0x000ed80000002100 */
[----:B------:R-:W4:Y:S01]  /*1f830*/  @!P2 LDC R223, c[0x0][0xad4] ;  /* 0x0002b500ffdfab82 */ /* 0x000f220000000800 */
[----:B---3--:R-:W-:Y:S01]  /*1f840*/  VIADD R7, R6, 0xffffff80 ;  /* 0xffffff8006077836 */ /* 0x008fe20000000000 */
[----:B----4-:R-:W-:-:S04]  /*1f850*/  ISETP.GT.AND P2, PT, R223, 0x1, PT ;  /* 0x00000001df00780c */ /* 0x010fc80003f44270 */
[----:B------:R-:W-:Y:S01]  /*1f860*/  ISETP.GT.AND P3, PT, R7, 0x7f, PT ;  /* 0x0000007f0700780c */ /* 0x000fe20003f64270 */
[----:B--2---:R-:W-:-:S12]  /*1f870*/  @P1 BRA `(.L_x_3845) ;  /* 0x0000000000101947 */ /* 0x004fd80003800000 */
[----:B------:R-:W-:Y:S05]  /*1f880*/  @!P0 BRA `(.L_x_3845) ;  /* 0x00000000000c8947 */ /* 0x000fea0003800000 */
[----:B------:R-:W2:Y:S04]  /*1f890*/  LDG.E R5, desc[UR60][R2.64] ;  /* 0x0000003c02057981 */ /* 0x000ea8000c1e1900 */
[----:B-----5:R-:W2:Y:S02]  /*1f8a0*/  LDG.E R0, desc[UR60][R2.64+0x4] ;  /* 0x0000043c02007981 */ /* 0x020ea4000c1e1900 */
[----:B--2---:R-:W-:-:S07]  /*1f8b0*/  IMAD.IADD R0, R0, 0x1, -R5 ;  /* 0x0000000100007824 */ /* 0x004fce00078e0a05 */
.L_x_3845:
[----:B------:R-:W2:Y:S01]  /*1f8c0*/  LDL.LU R2, [R1+0x6c] ;  /* 0x00006c0001027983 */ /* 0x000ea20000300800 */
[----:B------:R-:W-:Y:S01]  /*1f8d0*/  BSSY B1, `(.L_x_3846) ;  /* 0x0000036000017945 */ /* 0x000fe20003800000 */
[----:B------:R-:W-:Y:S02]  /*1f8e0*/  SEL R29, R224, RZ, !P0 ;  /* 0x000000ffe01d7207 */ /* 0x000fe40004000000 */
[----:B-----5:R-:W-:Y:S02]  /*1f8f0*/  SHF.R.S32.HI R24, RZ, 0x1f, R15 ;  /* 0x0000001fff187819 */ /* 0x020fe4000001140f */
[----:B--2---:R-:W-:Y:S01]  /*1f900*/  SEL R26, R2, RZ, !P0 ;  /* 0x000000ff021a7207 */ /* 0x004fe20004000000 */
[----:B------:R-:W-:Y:S06]  /*1f910*/  @P3 BRA `(.L_x_3847) ;  /* 0x0000000000c43947 */ /* 0x000fec0003800000 */
[----:B------:R-:W2:Y:S01]  /*1f920*/  LDC R31, c[0x0][0xbe8] ;  /* 0x0002fa00ff1f7b82 */ /* 0x000ea20000000800 */
[----:B------:R-:W-:-:S04]  /*1f930*/  IMAD R2, R231, 0x80, R6 ;  /* 0x00000080e7027824 */ /* 0x000fc800078e0206 */
[----:B------:R-:W-:Y:S02]  /*1f940*/  VIADD R28, R2, 0xffffff80 ;  /* 0xffffff80021c7836 */ /* 0x000fe40000000000 */
[----:B--2---:R-:W-:-:S05]  /*1f950*/  IMAD R3, R0, R31, RZ ;  /* 0x0000001f00037224 */ /* 0x004fca00078e02ff */
[----:B------:R-:W-:-:S13]  /*1f960*/  ISETP.GE.AND P0, PT, R28, R3, PT ;  /* 0x000000031c00720c */ /* 0x000fda0003f06270 */
[----:B------:R-:W-:Y:S05]  /*1f970*/  @P0 BRA `(.L_x_3847) ;  /* 0x0000000000ac0947 */ /* 0x000fea0003800000 */
[----:B------:R-:W-:Y:S01]  /*1f980*/  IMAD.MOV.U32 R20, RZ, RZ, 0x9b8 ;  /* 0x000009b8ff147424 */ /* 0x000fe200078e00ff */
[----:B------:R-:W-:Y:S01]  /*1f990*/  ISETP.GT.AND P0, PT, R223, 0x1, PT ;  /* 0x00000001df00780c */ /* 0x000fe20003f04270 */
[----:B------:R-:W2:Y:S01]  /*1f9a0*/  LDC.64 R2, c[0x0][0xba8] ;  /* 0x0002ea00ff027b82 */ /* 0x000ea20000000a00 */
[----:B------:R-:W-:Y:S01]  /*1f9b0*/  ISETP.NE.AND P1, PT, R31, 0x1, PT ;  /* 0x000000011f00780c */ /* 0x000fe20003f25270 */
[----:B------:R-:W-:Y:S01]  /*1f9c0*/  IMAD.MOV.U32 R21, RZ, RZ, R28 ;  /* 0x000000ffff157224 */ /* 0x000fe200078e001c */
[----:B------:R-:W-:-:S05]  /*1f9d0*/  SEL R20, R20, 0x978, P0 ;  /* 0x0000097814147807 */ /* 0x000fca0000000000 */
[----:B------:R-:W3:Y:S08]  /*1f9e0*/  LDC.64 R8, c[0x0][R20+0x220] ;  /* 0x0000880014087b82 */ /* 0x000ef00000000a00 */
[----:B------:R-:W4:Y:S08]  /*1f9f0*/  LDC.64 R6, c[0x0][R20+0x218] ;  /* 0x0000860014067b82 */ /* 0x000f300000000a00 */
[----:B------:R-:W5:Y:S08]  /*1fa00*/  LDC.64 R10, c[0x0][R20+0x228] ;  /* 0x00008a00140a7b82 */ /* 0x000f700000000a00 */
[----:B------:R-:W0:Y:S08]  /*1fa10*/  @P1 LDC R13, c[0x0][0xbec] ;  /* 0x0002fb00ff0d1b82 */ /* 0x000e300000000800 */
[----:B------:R-:W1:Y:S08]  /*1fa20*/  LDC.64 R4, c[0x0][R20+0x210] ;  /* 0x0000840014047b82 */ /* 0x000e700000000a00 */
[----:B------:R-:W5:Y:S01]  /*1fa30*/  @P1 LDC R27, c[0x0][0xbf0] ;  /* 0x0002fc00ff1b1b82 */ /* 0x000f620000000800 */
[----:B0-----:R-:W-:-:S07]  /*1fa40*/  @P1 IMAD.HI.U32 R14, R28, R13, RZ ;  /* 0x0000000d1c0e1227 */ /* 0x001fce00078e00ff */
[----:B--2---:R-:W0:Y:S01]  /*1fa50*/  @!P0 LDC R2, c[0x0][0xb50] ;  /* 0x0002d400ff028b82 */ /* 0x004e220000000800 */
[-C--:B---3--:R-:W-:Y:S02]  /*1fa60*/  IMAD R9, R9, R29.reuse, RZ ;  /* 0x0000001d09097224 */ /* 0x088fe400078e02ff */
[----:B------:R-:W-:-:S05]  /*1fa70*/  IMAD.WIDE.U32 R12, R8, R29, RZ ;  /* 0x0000001d080c7225 */ /* 0x000fca00078e00ff */
[----:B------:R-:W2:Y:S01]  /*1fa80*/  @!P0 LDC R3, c[0x0][0xb54] ;  /* 0x0002d500ff038b82 */ /* 0x000ea20000000800 */
[-C--:B----4-:R-:W-:Y:S02]  /*1fa90*/  IMAD R25, R7, R221.reuse, RZ ;  /* 0x000000dd07197224 */ /* 0x090fe400078e02ff */
[----:B------:R-:W-:Y:S01]  /*1faa0*/  IMAD.WIDE.U32 R6, R6, R221, RZ ;  /* 0x000000dd06067225 */ /* 0x000fe200078e00ff */
[----:B-----5:R-:W-:-:S03]  /*1fab0*/  @P1 SHF.R.U32.HI R21, RZ, R27, R14 ;  /* 0x0000001bff151219 */ /* 0x020fc6000001160e */
[----:B------:R-:W-:Y:S01]  /*1fac0*/  IMAD R27, R8, R26, R9 ;  /* 0x0000001a081b7224 */ /* 0x000fe200078e0209 */
[----:B------:R-:W-:Y:S01]  /*1fad0*/  SEL R9, R232, RZ, P0 ;  /* 0x000000ffe8097207 */ /* 0x000fe20000000000 */
[----:B------:R-:W-:Y:S01]  /*1fae0*/  IMAD.IADD R25, R7, 0x1, R25 ;  /* 0x0000000107197824 */ /* 0x000fe200078e0219 */
[----:B------:R-:W-:Y:S01]  /*1faf0*/  IADD3 R8, P1, P3, R12, R6, R15 ;  /* 0x000000060c087210 */ /* 0x000fe20007b3e00f */
[----:B------:R-:W-:Y:S02]  /*1fb00*/  IMAD.IADD R27, R13, 0x1, R27 ;  /* 0x000000010d1b7824 */ /* 0x000fe400078e021b */
[----:B------:R-:W-:-:S03]  /*1fb10*/  IMAD.WIDE.U32 R6, R10, R9, RZ ;  /* 0x000000090a067225 */ /* 0x000fc600078e00ff */
[----:B------:R-:W-:Y:S01]  /*1fb20*/  IADD3.X R10, R27, R25, R24, P1, P3 ;  /* 0x000000191b0a7210 */ /* 0x000fe20000fe6418 */
[----:B------:R-:W-:Y:S01]  /*1fb30*/  IMAD R11, R11, R9, RZ ;  /* 0x000000090b0b7224 */ /* 0x000fe200078e02ff */
[----:B------:R-:W-:Y:S01]  /*1fb40*/  IADD3 R6, P0, P1, R21, R8, R6 ;  /* 0x0000000815067210 */ /* 0x000fe2000791e006 */
[--C-:B------:R-:W-:Y:S01]  /*1fb50*/  IMAD.MOV R12, RZ, RZ, -R21.reuse ;  /* 0x000000ffff0c7224 */ /* 0x100fe200078e0a15 */
[----:B------:R-:W-:Y:S01]  /*1fb60*/  SHF.R.S32.HI R21, RZ, 0x1f, R21 ;  /* 0x0000001fff157819 */ /* 0x000fe20000011415 */
[----:B------:R-:W-:Y:S02]  /*1fb70*/  IMAD.IADD R11, R7, 0x1, R11 ;  /* 0x00000001070b7824 */ /* 0x000fe400078e020b */
[----:B------:R-:W-:-:S03]  /*1fb80*/  IMAD R9, R31, R12, R28 ;  /* 0x0000000c1f097224 */ /* 0x000fc600078e021c */
[----:B------:R-:W-:Y:S01]  /*1fb90*/  IADD3.X R7, R21, R10, R11, P0, P1 ;  /* 0x0000000a15077210 */ /* 0x000fe200007e240b */
[----:B-1----:R-:W-:Y:S01]  /*1fba0*/  IMAD R5, R5, R9, RZ ;  /* 0x0000000905057224 */ /* 0x002fe200078e02ff */
[----:B------:R-:W-:-:S05]  /*1fbb0*/  SHF.R.S32.HI R11, RZ, 0x1f, R9 ;  /* 0x0000001fff0b7819 */ /* 0x000fca0000011409 */
[C---:B------:R-:W-:Y:S02]  /*1fbc0*/  IMAD R11, R4.reuse, R11, R5 ;  /* 0x0000000b040b7224 */ /* 0x040fe400078e0205 */
[----:B------:R-:W-:-:S04]  /*1fbd0*/  IMAD.WIDE.U32 R4, R4, R9, R6 ;  /* 0x0000000904047225 */ /* 0x000fc800078e0006 */
[----:B------:R-:W-:Y:S01]  /*1fbe0*/  IMAD.IADD R5, R5, 0x1, R11 ;  /* 0x0000000105057824 */ /* 0x000fe200078e020b */
[----:B0-----:R-:W-:-:S04]  /*1fbf0*/  LEA R2, P0, R4, R2, 0x2 ;  /* 0x0000000204027211 */ /* 0x001fc800078010ff */
[----:B--2---:R-:W-:Y:S01]  /*1fc00*/  LEA.HI.X R3, R4, R3, R5, 0x2, P0 ;  /* 0x0000000304037211 */ /* 0x004fe200000f1405 */
[----:B------:R-:W-:-:S05]  /*1fc10*/  IMAD.MOV.U32 R5, RZ, RZ, -0x800000 ;  /* 0xff800000ff057424 */ /* 0x000fca00078e00ff */
[----:B------:R2:W-:Y:S03]  /*1fc20*/  STG.E desc[UR60][R2.64], R5 ;  /* 0x0000000502007986 */ /* 0x0005e6000c10193c */
.L_x_3847:
[----:B------:R-:W-:Y:S05]  /*1fc30*/  BSYNC B1 ;  /* 0x0000000000017941 */ /* 0x000fea0003800000 */
.L_x_3846:
[----:B------:R-:W-:Y:S05]  /*1fc40*/  @P2 BRA `(.L_x_3842) ;  /* 0x00000008000c2947 */ /* 0x000fea0003800000 */
[----:B--2---:R-:W2:Y:S01]  /*1fc50*/  S2R R2, SR_TID.X ;  /* 0x0000000000027919 */ /* 0x004ea20000002100 */
[----:B------:R-:W3:Y:S01]  /*1fc60*/  LDC R9, c[0x0][0xbe8] ;  /* 0x0002fa00ff097b82 */ /* 0x000ee20000000800 */
[----:B------:R-:W-:Y:S01]  /*1fc70*/  ULDC.64 UR4, c[0x0][0xaa0] ;  /* 0x0002a80000047ab9 */ /* 0x000fe20000000a00 */
[----:B------:R-:W-:Y:S01]  /*1fc80*/  BSSY B1, `(.L_x_3848) ;  /* 0x0000049000017945 */ /* 0x000fe20003800000 */
[----:B---3--:R-:W-:Y:S01]  /*1fc90*/  ISETP.NE.AND P0, PT, R9, 0x1, PT ;  /* 0x000000010900780c */ /* 0x008fe20003f05270 */
[----:B--2---:R-:W-:Y:S02]  /*1fca0*/  VIADD R4, R2, 0xffffff80 ;  /* 0xffffff8002047836 */ /* 0x004fe40000000000 */
[----:B------:R-:W-:-:S03]  /*1fcb0*/  IMAD R2, R24, UR4, RZ ;  /* 0x0000000418027c24 */ /* 0x000fc6000f8e02ff */
[----:B------:R-:W-:-:S07]  /*1fcc0*/  SHF.R.S32.HI R3, RZ, 0x1f, R4 ;  /* 0x0000001fff037819 */ /* 0x000fce0000011404 */
[----:B------:R-:W2:Y:S01]  /*1fcd0*/  @P0 LDC R7, c[0x0][0xbec] ;  /* 0x0002fb00ff070b82 */ /* 0x000ea20000000800 */
[----:B------:R-:W-:Y:S01]  /*1fce0*/  IMAD R5, R15, UR5, R2 ;  /* 0x000000050f057c24 */ /* 0x000fe2000f8e0202 */
[----:B------:R-:W-:Y:S01]  /*1fcf0*/  LEA.HI R6, R3, R4, RZ, 0x3 ;  /* 0x0000000403067211 */ /* 0x000fe200078f18ff */
[----:B------:R-:W-:Y:S01]  /*1fd00*/  IMAD.WIDE.U32 R2, R15, UR4, RZ ;  /* 0x000000040f027c25 */ /* 0x000fe2000f8e00ff */
[----:B------:R-:W-:Y:S02]  /*1fd10*/  ULDC.64 UR4, c[0x0][0xae8] ;  /* 0x0002ba0000047ab9 */ /* 0x000fe40000000a00 */
[----:B------:R-:W-:Y:S02]  /*1fd20*/  LOP3.LUT R13, R6, 0xfffffff8, RZ, 0xc0, !PT ;  /* 0xfffffff8060d7812 */ /* 0x000fe400078ec0ff */
[----:B------:R-:W3:Y:S01]  /*1fd30*/  @P0 LDC R11, c[0x0][0xbf0] ;  /* 0x0002fc00ff0b0b82 */ /* 0x000ee20000000800 */
[----:B------:R-:W-:Y:S01]  /*1fd40*/  SHF.R.S32.HI R10, RZ, 0x3, R6 ;  /* 0x00000003ff0a7819 */ /* 0x000fe20000011406 */
[----:B------:R-:W-:-:S02]  /*1fd50*/  IMAD.IADD R3, R3, 0x1, R5 ;  /* 0x0000000103037824 */ /* 0x000fc400078e0205 */
[----:B------:R-:W-:Y:S02]  /*1fd60*/  IMAD.IADD R13, R4, 0x1, -R13 ;  /* 0x00000001040d7824 */ /* 0x000fe400078e0a0d */
[----:B------:R-:W-:-:S04]  /*1fd70*/  IMAD.WIDE.U32 R2, R221, UR4, R2 ;  /* 0x00000004dd027c25 */ /* 0x000fc8000f8e0002 */
[----:B------:R-:W-:Y:S02]  /*1fd80*/  IMAD R4, R13, 0x20, R10 ;  /* 0x000000200d047824 */ /* 0x000fe400078e020a */
[----:B------:R-:W-:Y:S01]  /*1fd90*/  IMAD R3, R221, UR5, R3 ;  /* 0x00000005dd037c24 */ /* 0x000fe2000f8e0203 */
[----:B------:R-:W-:Y:S01]  /*1fda0*/  ULDC.64 UR4, c[0x0][0xaf0] ;  /* 0x0002bc0000047ab9 */ /* 0x000fe20000000a00 */
[----:B------:R-:W-:Y:S02]  /*1fdb0*/  IMAD R8, R231, 0x80, R4 ;  /* 0x00000080e7087824 */ /* 0x000fe400078e0204 */
[----:B------:R-:W-:Y:S02]  /*1fdc0*/  IMAD R6, R26, UR4, RZ ;  /* 0x000000041a067c24 */ /* 0x000fe4000f8e02ff */
[----:B--2---:R-:W-:-:S04]  /*1fdd0*/  @P0 IMAD.HI.U32 R4, R8, R7, RZ ;  /* 0x0000000708040227 */ /* 0x004fc800078e00ff */
[----:B------:R-:W-:Y:S02]  /*1fde0*/  IMAD.MOV.U32 R5, RZ, RZ, R8 ;  /* 0x000000ffff057224 */ /* 0x000fe400078e0008 */
[C---:B------:R-:W-:Y:S01]  /*1fdf0*/  IMAD R7, R29.reuse, UR5, R6 ;  /* 0x000000051d077c24 */ /* 0x040fe2000f8e0206 */
[----:B---3--:R-:W-:Y:S01]  /*1fe00*/  @P0 SHF.R.U32.HI R5, RZ, R11, R4 ;  /* 0x0000000bff050219 */ /* 0x008fe20000011604 */
[----:B------:R-:W-:Y:S01]  /*1fe10*/  IMAD.WIDE.U32 R2, R29, UR4, R2 ;  /* 0x000000041d027c25 */ /* 0x000fe2000f8e0002 */
[----:B------:R-:W-:Y:S02]  /*1fe20*/  ULDC.64 UR4, c[0x0][0xae0] ;  /* 0x0002b80000047ab9 */ /* 0x000fe40000000a00 */
[----:B------:R-:W-:Y:S01]  /*1fe30*/  SHF.R.S32.HI R4, RZ, 0x1f, R5 ;  /* 0x0000001fff047819 */ /* 0x000fe20000011405 */
[----:B------:R-:W-:Y:S02]  /*1fe40*/  IMAD.IADD R3, R3, 0x1, R7 ;  /* 0x0000000103037824 */ /* 0x000fe400078e0207 */
[----:B------:R-:W-:-:S02]  /*1fe50*/  IMAD.MOV R7, RZ, RZ, -R5 ;  /* 0x000000ffff077224 */ /* 0x000fc400078e0a05 */
        /* <DEDUP_REMOVED lines=9> */
[----:B------:R-:W-:Y:S02]  /*1fef0*/  IMAD R9, R0, R9, RZ ;  /* 0x0000000900097224 */ /* 0x000fe400078e02ff */
        /* <DEDUP_REMOVED lines=13> */
[----:B------:R2:W3:Y:S01]  /*1ffd0*/  SHFL.IDX PT, R2, R4, RZ, 0x181f ;  /* 0x00181fff04027589 */ /* 0x0004e200000e0000 */
[----:B------:R-:W-:Y:S01]  /*1ffe0*/  VIADD R11, R13, 0x80 ;  /* 0x000000800d0b7836 */ /* 0x000fe20000000000 */
[----:B------:R-:W-:Y:S02]  /*1fff0*/  SHF.R.S32.HI R10, RZ, 0x1f, R13 ;  /* 0x0000001fff0a7819 */ /* 0x000fe4000001140d */
[----:B------:R2:W4:Y:S01]  /*20000*/  SHFL.IDX PT, R0, R5, RZ, 0x181f ;  /* 0x00181fff05007589 */ /* 0x00052200000e0000 */
[----:B------:R-:W-:Y:S02]  /*20010*/  SHF.R.S32.HI R6, RZ, 0x1f, R7 ;  /* 0x0000001fff067819 */ /* 0x000fe40000011407 */
[----:B------:R-:W-:Y:S01]  /*20020*/  SHF.R.S32.HI R12, RZ, 0x1f, R11 ;  /* 0x0000001fff0c7819 */ /* 0x000fe2000001140b */
[----:B------:R-:W-:Y:S06]  /*20030*/  @P2 BRA `(.L_x_3849) ;  /* 0x0000000000342947 */ /* 0x000fec0003800000 */
[----:B------:R-:W-:Y:S02]  /*20040*/  ULDC UR4, c[0x0][0xac8] ;  /* 0x0002b20000047ab9 */ /* 0x000fe40000000800 */
[----:B------:R-:W-:Y:S02]  /*20050*/  ISETP.GE.AND P4, PT, R13, UR4, PT ;  /* 0x000000040d007c0c */ /* 0x000fe4000bf86270 */
[----:B------:R-:W-:Y:S02]  /*20060*/  ISETP.GE.AND P3, PT, R7, UR4, PT ;  /* 0x0000000407007c0c */ /* 0x000fe4000bf66270 */
[----:B------:R-:W-:-:S09]  /*20070*/  ISETP.GE.AND P2, PT, R11, UR4, PT ;  /* 0x000000040b007c0c */ /* 0x000fd2000bf46270 */
[-C--:B---3--:R-:W-:Y:S02]  /*20080*/  @!P4 LEA R14, P6, R13, R2.reuse, 0x1 ;  /* 0x000000020d0ec211 */ /* 0x088fe400078c08ff */
[----:B------:R-:W-:Y:S02]  /*20090*/  @!P3 LEA R20, P5, R7, R2, 0x1 ;  /* 0x000000020714b211 */ /* 0x000fe400078a08ff */
[----:B----4-:R-:W-:Y:S02]  /*200a0*/  @!P4 LEA.HI.X R15, R13, R0, R10, 0x1, P6 ;  /* 0x000000000d0fc211 */ /* 0x010fe400030f0c0a */
[----:B------:R-:W-:Y:S02]  /*200b0*/  @!P2 LEA R2, P6, R11, R2, 0x1 ;  /* 0x000000020b02a211 */ /* 0x000fe400078c08ff */
[-C--:B------:R-:W-:Y:S01]  /*200c0*/  @!P3 LEA.HI.X R21, R7, R0.reuse, R6, 0x1, P5 ;  /* 0x000000000715b211 */ /* 0x080fe200028f0c06 */
[----:B------:R3:W-:Y:S01]  /*200d0*/  @!P4 ST.E.128 desc[UR60][R14.64], RZ ;  /* 0x000000ff0e00c985 */ /* 0x0007e2000c101d3c */
[----:B------:R-:W-:-:S03]  /*200e0*/  @!P2 LEA.HI.X R3, R11, R0, R12, 0x1, P6 ;  /* 0x000000000b03a211 */ /* 0x000fc600030f0c0c */
[----:B------:R3:W-:Y:S04]  /*200f0*/  @!P3 ST.E.128 desc[UR60][R20.64], RZ ;  /* 0x000000ff1400b985 */ /* 0x0007e8000c101d3c */
[----:B------:R3:W-:Y:S02]  /*20100*/  @!P2 ST.E.128 desc[UR60][R2.64], RZ ;  /* 0x000000ff0200a985 */ /* 0x0007e4000c101d3c */
.L_x_3849:
[----:B------:R-:W-:Y:S05]  /*20110*/  BSYNC B1 ;  /* 0x0000000000017941 */ /* 0x000fea0003800000 */
.L_x_3848:
[----:B----4-:R4:W0:Y:S01]  /*20120*/  SHFL.IDX PT, R0, R5, 0x1, 0x181f ;  /* 0x00381f0005007f89 */ /* 0x01082200000e0000 */
[----:B------:R-:W-:Y:S03]  /*20130*/  BSSY B1, `(.L_x_3850) ;  /* 0x0000010000017945 */ /* 0x000fe60003800000 */
[----:B---3--:R4:W3:Y:S01]  /*20140*/  SHFL.IDX PT, R2, R4, 0x1, 0x181f ;  /* 0x00381f0004027f89 */ /* 0x0088e200000e0000 */
[----:B------:R-:W-:Y:S05]  /*20150*/  @P0 BRA `(.L_x_3851) ;  /* 0x0000000000340947 */ /* 0x000fea0003800000 */
[----:B------:R-:W-:Y:S02]  /*20160*/  ULDC UR4, c[0x0][0xac8] ;  /* 0x0002b20000047ab9 */ /* 0x000fe40000000800 */
[----:B------:R-:W-:Y:S02]  /*20170*/  ISETP.GE.AND P4, PT, R13, UR4, PT ;  /* 0x000000040d007c0c */ /* 0x000fe4000bf86270 */
[----:B------:R-:W-:Y:S02]  /*20180*/  ISETP.GE.AND P5, PT, R7, UR4, PT ;  /* 0x0000000407007c0c */ /* 0x000fe4000bfa6270 */
[----:B------:R-:W-:-:S09]  /*20190*/  ISETP.GE.AND P6, PT, R11, UR4, PT ;  /* 0x000000040b007c0c */ /* 0x000fd2000bfc6270 */
[-C--:B---3--:R-:W-:Y:S02]  /*201a0*/  @!P4 LEA R14, P0, R13, R2.reuse, 0x1 ;  /* 0x000000020d0ec211 */ /* 0x088fe400078008ff */
        /* <DEDUP_REMOVED lines=8> */
.L_x_3851:
[----:B------:R-:W-:Y:S05]  /*20230*/  BSYNC B1 ;  /* 0x0000000000017941 */ /* 0x000fea0003800000 */
.L_x_3850:
[----:B0-----:R0:W0:Y:S01]  /*20240*/  SHFL.IDX PT, R0, R5, 0x2, 0x181f ;  /* 0x00581f0005007f89 */ /* 0x00102200000e0000 */
[----:B------:R-:W-:Y:S03]  /*20250*/  BSSY B1, `(.L_x_3852) ;  /* 0x0000010000017945 */ /* 0x000fe60003800000 */
[----:B---3--:R3:W0:Y:S01]  /*20260*/  SHFL.IDX PT, R2, R4, 0x2, 0x181f ;  /* 0x00581f0004027f89 */ /* 0x00862200000e0000 */
[----:B------:R-:W-:Y:S05]  /*20270*/  @P1 BRA `(.L_x_3853) ;  /* 0x0000000000341947 */ /* 0x000fea0003800000 */
[----:B------:R-:W-:Y:S02]  /*20280*/  ULDC UR4, c[0x0][0xac8] ;  /* 0x0002b20000047ab9 */ /* 0x000fe40000000800 */
        /* <DEDUP_REMOVED lines=9> */
[----:B------:R0:W-:Y:S04]  /*20320*/  @!P3 ST.E.128 desc[UR60][R14.64], RZ ;  /* 0x000000ff0e00b985 */ /* 0x0001e8000c101d3c */
[----:B------:R0:W-:Y:S04]  /*20330*/  @!P4 ST.E.128 desc[UR60][R20.64], RZ ;  /* 0x000000ff1400c985 */ /* 0x0001e8000c101d3c */
[----:B------:R0:W-:Y:S02]  /*20340*/  @!P5 ST.E.128 desc[UR60][R2.64], RZ ;  /* 0x000000ff0200d985 */ /* 0x0001e4000c101d3c */
.L_x_3853:
[----:B------:R-:W-:Y:S05]  /*20350*/  BSYNC B1 ;  /* 0x0000000000017941 */ /* 0x000fea0003800000 */
.L_x_3852:
[----:B0-----:R-:W-:Y:S01]  /*20360*/  VIADD R0, R8, 0x60 ;  /* 0x0000006008007836 */ /* 0x001fe20000000000 */
[----:B--2-4-:R-:W0:Y:S04]  /*20370*/  SHFL.IDX PT, R5, R5, 0x3, 0x181f ;  /* 0x00781f0005057f89 */ /* 0x014e2800000e0000 */
[----:B------:R-:W-:Y:S01]  /*20380*/  ISETP.GE.AND P0, PT, R0, R9, PT ;  /* 0x000000090000720c */ /* 0x000fe20003f06270 */
[----:B------:R2:W4:-:S12]  /*20390*/  SHFL.IDX PT, R2, R4, 0x3, 0x181f ;  /* 0x00781f0004027f89 */ /* 0x00051800000e0000 */
[----:B--2---:R-:W-:Y:S05]  /*203a0*/  @P0 BRA `(.L_x_3842) ;  /* 0x0000000000340947 */ /* 0x004fea0003800000 */
        /* <DEDUP_REMOVED lines=13> */
.L_x_3842:
[----:B------:R-:W-:Y:S05]  /*20480*/  BSYNC B0 ;  /* 0x0000000000007941 */ /* 0x000fea0003800000 */
.L_x_3832:
[----:B------:R-:W-:Y:S02]  /*20490*/  ULDC UR4, c[0x0][0xc3c] ;  /* 0x00030f0000047ab9 */ /* 0x000fe40000000800 */
[----:B-1----:R-:W-:-:S13]  /*204a0*/  ISETP.GE.AND P0, PT, R151, UR4, PT ;  /* 0x0000000497007c0c */ /* 0x002fda000bf06270 */
[----:B------:R-:W-:Y:S05]  /*204b0*/  @!P0 BRA `(.L_x_3854) ;  /* 0xfffffe0c00548947 */ /* 0x000fea000383ffff */
[----:B------:R-:W-:Y:S05]  /*204c0*/  BRA `(.L_x_3642) ;  /* 0x0000008400a47947 */ /* 0x000fea0003800000 */
.L_x_3640:
        /* <DEDUP_REMOVED lines=20> */
.L_x_3855:
[----:B------:R-:W-:Y:S01]  /*20610*/  LOP3.LUT R0, R6, 0x1f, RZ, 0xc0, !PT ;  /* 0x0000001f06007812 */ /* 0x000fe200078ec0ff */
[----:B------:R-:W-:Y:S01]  /*20620*/  ULDC UR4, c[0x0][0xc3c] ;  /* 0x00030f0000047ab9 */ /* 0x000fe20000000800 */
[----:B------:R-:W-:Y:S01]  /*20630*/  IMAD.MOV.U32 R10, RZ, RZ, RZ ;  /* 0x000000ffff0a7224 */ /* 0x000fe200078e00ff */
[----:B------:R-:W1:Y:S01]  /*20640*/  S2UR UR6, SR_CTAID.X ;  /* 0x00000000000679c3 */ /* 0x000e620000002500 */
[----:B------:R-:W-:Y:S01]  /*20650*/  ISETP.NE.AND P0, PT, R0, 0x1f, PT ;  /* 0x0000001f0000780c */ /* 0x000fe20003f05270 */
[----:B------:R-:W-:-:S03]  /*20660*/  ULDC UR5, c[0x0][0xc38] ;  /* 0x00030e0000057ab9 */ /* 0x000fc60000000800 */
[----:B------:R-:W-:-:S13]  /*20670*/  ISETP.GE.OR P1, PT, R0, UR4, !P0 ;  /* 0x0000000400007c0c */ /* 0x000fda000c726670 */
[----:B0-----:R-:W0:Y:S08]  /*20680*/  @!P1 LDC.64 R2, c[0x0][0xc80] ;  /* 0x00032000ff029b82 */ /* 0x001e300000000a00 */
[----:B------:R-:W2:Y:S01]  /*20690*/  @!P1 LDC.64 R4, c[0x0][0xc78] ;  /* 0x00031e00ff049b82 */ /* 0x000ea20000000a00 */
[----:B0-----:R-:W-:-:S05]  /*206a0*/  @!P1 IMAD.WIDE.U32 R2, R0, 0x4, R2 ;  /* 0x0000000400029825 */ /* 0x001fca00078e0002 */
[----:B------:R2:W3:Y:S02]  /*206b0*/  @!P1 LDG.E R7, desc[UR60][R2.64] ;  /* 0x0000003c02079981 */ /* 0x0004e4000c1e1900 */
[----:B--2---:R-:W-:-:S05]  /*206c0*/  @!P1 IMAD.WIDE.U32 R2, R0, 0x4, R4 ;  /* 0x0000000400029825 */ /* 0x004fca00078e0004 */
[----:B------:R-:W3:Y:S01]  /*206d0*/  @!P1 LDG.E R10, desc[UR60][R2.64] ;  /* 0x0000003c020a9981 */ /* 0x000ee2000c1e1900 */
[C---:B------:R-:W-:Y:S01]  /*206e0*/  ISETP.NE.AND P1, PT, R0.reuse, RZ, PT ;  /* 0x000000ff0000720c */ /* 0x040fe20003f25270 */
[----:B------:R-:W-:Y:S01]  /*206f0*/  UMOV UR4, URZ ;  /* 0x0000003f00047c82 */ /* 0x000fe20008000000 */
[C---:B------:R-:W-:Y:S02]  /*20700*/  ISETP.GE.U32.AND P2, PT, R0.reuse, 0x2, PT ;  /* 0x000000020000780c */ /* 0x040fe40003f46070 */
[C---:B------:R-:W-:Y:S02]  /*20710*/  ISETP.GE.U32.AND P3, PT, R0.reuse, 0x4, PT ;  /* 0x000000040000780c */ /* 0x040fe40003f66070 */
[C---:B------:R-:W-:Y:S02]  /*20720*/  ISETP.GE.U32.AND P4, PT, R0.reuse, 0x8, PT ;  /* 0x000000080000780c */ /* 0x040fe40003f86070 */
[----:B------:R-:W-:Y:S01]  /*20730*/  ISETP.GE.U32.AND P5, PT, R0, 0x10, PT ;  /* 0x000000100000780c */ /* 0x000fe20003fa6070 */
[----:B---3--:R-:W-:-:S05]  /*20740*/  IMAD R4, R7, R10, RZ ;  /* 0x0000000a07047224 */ /* 0x008fca00078e02ff */
        /* <DEDUP_REMOVED lines=17> */
[----:B------:R-:W-:Y:S01]  /*20860*/  IMAD.MOV.U32 R11, RZ, RZ, R8 ;  /* 0x000000ffff0b7224 */ /* 0x000fe200078e0008 */
[----:B-1----:R-:W-:-:S13]  /*20870*/  ISETP.GT.AND P6, PT, R8, UR6, PT ;  /* 0x0000000608007c0c */ /* 0x002fda000bfc4270 */
[----:B------:R-:W-:Y:S05]  /*20880*/  @P6 BRA `(.L_x_3857) ;  /* 0x0000000000a46947 */ /* 0x000fea0003800000 */
[----:B------:R-:W-:Y:S01]  /*20890*/  IMAD.MOV.U32 R8, RZ, RZ, R11 ;  /* 0x000000ffff087224 */ /* 0x000fe200078e000b */
[----:B------:R-:W-:Y:S01]  /*208a0*/  UMOV UR4, URZ ;  /* 0x0000003f00047c82 */ /* 0x000fe20008000000 */
[----:B------:R-:W-:-:S05]  /*208b0*/  ULDC UR5, c[0x0][0xc38] ;  /* 0x00030e0000057ab9 */ /* 0x000fca0000000800 */
.L_x_3859:
[----:B------:R-:W0:Y:S01]  /*208c0*/  LDC R2, c[0x0][0xc3c] ;  /* 0x00030f00ff027b82 */ /* 0x000e220000000800 */
[----:B------:R-:W-:Y:S01]  /*208d0*/  ULDC UR7, c[0x0][0xc3c] ;  /* 0x00030f0000077ab9 */ /* 0x000fe20000000800 */
[----:B------:R-:W-:Y:S01]  /*208e0*/  UIADD3 UR4, UR4, 0x1f, URZ ;  /* 0x0000001f04047890 */ /* 0x000fe2000fffe03f */
[----:B------:R-:W-:-:S05]  /*208f0*/  IMAD.U32 R3, RZ, RZ, UR7 ;  /* 0x00000007ff037e24 */ /* 0x000fca000f8e00ff */
[----:B------:R1:W-:Y:S01]  /*20900*/  STL [R1+0xc], R3 ;  /* 0x00000c0301007387 */ /* 0x0003e20000100800 */
[----:B0-----:R-:W-:-:S13]  /*20910*/  ISETP.LE.AND P6, PT, R2, UR4, PT ;  /* 0x0000000402007c0c */ /* 0x001fda000bfc3270 */
[----:B-1----:R-:W-:Y:S05]  /*20920*/  @P6 BRA `(.L_x_3858) ;  /* 0x0000000400a46947 */ /* 0x002fea0003800000 */
[----:B------:R-:W-:Y:S02]  /*20930*/  VIADD R9, R0, UR4 ;  /* 0x0000000400097c36 */ /* 0x000fe40008000000 */
        /* <DEDUP_REMOVED lines=30> */
.L_x_3857:
        /* <DEDUP_REMOVED lines=20> */
.L_x_3860:
        /* <DEDUP_REMOVED lines=54> */
.L_x_3858:
[----:B------:R-:W-:Y:S01]  /*20fc0*/  IMAD.U32 R2, RZ, RZ, UR6 ;  /* 0x00000006ff027e24 */ /* 0x000fe2000f8e00ff */
[----:B------:R0:W-:Y:S04]  /*20fd0*/  STL [R1+0x4], RZ ;  /* 0x000004ff01007387 */ /* 0x0001e80000100800 */
[----:B------:R0:W-:Y:S04]  /*20fe0*/  STL [R1+0x8], RZ ;  /* 0x000008ff01007387 */ /* 0x0001e80000100800 */
[----:B------:R0:W-:Y:S02]  /*20ff0*/  STL [R1], R2 ;  /* 0x0000000201007387 */ /* 0x0001e40000100800 */
.L_x_3861:
        /* <DEDUP_REMOVED lines=10> */
.L_x_3856:
        /* <DEDUP_REMOVED lines=8> */
[----:B------:R-:W3:Y:S04]  /*21120*/  LDL.LU R5, [R1+0x10] ;  /* 0x0000100001057983 */ /* 0x000ee80000300800 */
[----:B------:R-:W4:Y:S01]  /*21130*/  LDL R4, [R1+0x5c] ;  /* 0x00005c0001047983 */ /* 0x000f220000100800 */
[C---:B--2---:R-:W-:Y:S01]  /*21140*/  IMAD.SHL.U32 R0, R6.reuse, 0x8, RZ ;  /* 0x0000000806007824 */ /* 0x044fe200078e00ff */
[----:B------:R-:W-:Y:S01]  /*21150*/  LOP3.LUT R7, R6, 0x7f, RZ, 0xc0, !PT ;  /* 0x0000007f06077812 */ /* 0x000fe200078ec0ff */
[----:B------:R-:W2:Y:S01]  /*21160*/  S2UR UR5, SR_CgaCtaId ;  /* 0x00000000000579c3 */ /* 0x000ea20000008800 */
        /* <DEDUP_REMOVED lines=9> */
[----:B------:R-:W-:Y:S01]  /*21200*/  ULDC UR38, c[0x0][0xc] ;  /* 0x0000030000267ab9 */ /* 0x000fe20000000800 */
[----:B------:R-:W-:-:S02]  /*21210*/  LOP3.LUT R3, R3, 0x200, R2, 0xf8, !PT ;  /* 0x0000020003037812 */ /* 0x000fc400078ef802 */
[C---:B------:R-:W-:Y:S01]  /*21220*/  LOP3.LUT P0, R2, R6.reuse, 0x1f, RZ, 0xc0, !PT ;  /* 0x0000001f06027812 */ /* 0x040fe2000780c0ff */
[----:B------:R-:W-:-:S04]  /*21230*/  IMAD.SHL.U32 R6, R6, 0x10, RZ ;  /* 0x0000001006067824 */ /* 0x000fc800078e00ff */
[----:B------:R0:W-:Y:S01]  /*21240*/  STL [R1+0x2c], R2 ;  /* 0x00002c0201007387 */ /* 0x0001e20000100800 */
[----:B--2---:R-:W-:Y:S01]  /*21250*/  ULEA UR4, UR5, UR4, 0x18 ;  /* 0x0000000405047291 */ /* 0x004fe2000f8ec03f */
[----:B0-----:R-:W-:-:S05]  /*21260*/  SHF.R.U32.HI R2, RZ, 0x3, R7 ;  /* 0x00000003ff027819 */ /* 0x001fca0000011607 */
[----:B------:R-:W-:Y:S01]  /*21270*/  IMAD.U32 R18, RZ, RZ, UR4 ;  /* 0x00000004ff127e24 */ /* 0x000fe2000f8e00ff */
[----:B------:R-:W-:-:S03]  /*21280*/  LOP3.LUT R6, R2, 0x70, R6, 0xf8, !PT ;  /* 0x0000007002067812 */ /* 0x000fc600078ef806 */
[----:B------:R-:W-:-:S05]  /*21290*/  IMAD R2, R3, 0x2, R18 ;  /* 0x0000000203027824 */ /* 0x000fca00078e0212 */
[----:B------:R0:W-:Y:S02]  /*212a0*/  STL [R1+0x30], R2 ;  /* 0x0000300201007387 */ /* 0x0001e40000100800 */
[----:B0-----:R-:W-:Y:S01]  /*212b0*/  IMAD.MOV.U32 R2, RZ, RZ, 0x1 ;  /* 0x00000001ff027424 */ /* 0x001fe200078e00ff */
[----:B---3--:R-:W-:-:S04]  /*212c0*/  LOP3.LUT R5, R5, 0xfffffffd, RZ, 0xc0, !PT ;  /* 0xfffffffd05057812 */ /* 0x008fc800078ec0ff */
[----:B------:R-:W-:Y:S02]  /*212d0*/  @P1 LOP3.LUT R5, R5, 0x2, RZ, 0xfc, !PT ;  /* 0x0000000205051812 */ /* 0x000fe400078efcff */
[----:B----4-:R-:W-:Y:S02]  /*212e0*/  LOP3.LUT R3, R4, 0x2, RZ, 0xfc, !PT ;  /* 0x0000000204037812 */ /* 0x010fe400078efcff */
[----:B------:R-:W-:-:S04]  /*212f0*/  LOP3.LUT R5, R5, 0xfffffffe, RZ, 0xc0, !PT ;  /* 0xfffffffe05057812 */ /* 0x000fc800078ec0ff */
[----:B------:R-:W-:Y:S02]  /*21300*/  @P0 LOP3.LUT R5, R5, 0x1, RZ, 0xfc, !PT ;  /* 0x0000000105050812 */ /* 0x000fe400078efcff */
[----:B------:R-:W-:Y:S02]  /*21310*/  ISETP.NE.OR P0, PT, R7, RZ, !P0 ;  /* 0x000000ff0700720c */ /* 0x000fe40004705670 */
[----:B------:R-:W-:-:S11]  /*21320*/  LOP3.LUT R5, R5, 0xfffffff7, RZ, 0xc0, !PT ;  /* 0xfffffff705057812 */ /* 0x000fd600078ec0ff */
[----:B------:R-:W-:-:S05]  /*21330*/  @P0 LOP3.LUT R5, R5, 0x8, RZ, 0xfc, !PT ;  /* 0x0000000805050812 */ /* 0x000fca00078efcff */
[----:B------:R-:W-:Y:S04]  /*21340*/  STL [R1+0x10], R5 ;  /* 0x0000100501007387 */ /* 0x000fe80000100800 */
[----:B------:R0:W-:Y:S04]  /*21350*/  STL [R1+0x44], R3 ;  /* 0x0000440301007387 */ /* 0x0001e80000100800 */
[----:B------:R-:W-:Y:S04]  /*21360*/  STL [R1+0x68], RZ ;  /* 0x000068ff01007387 */ /* 0x000fe80000100800 */
[----:B------:R2:W-:Y:S01]  /*21370*/  STL [R1+0x24], R2 ;  /* 0x0000240201007387 */ /* 0x0005e20000100800 */
[----:B0-----:R-:W-:-:S03]  /*21380*/  IMAD.MOV.U32 R3, RZ, RZ, 0x1 ;  /* 0x00000001ff037424 */ /* 0x001fc600078e00ff */
[----:B------:R0:W-:Y:S04]  /*21390*/  STL [R1+0x20], RZ ;  /* 0x000020ff01007387 */ /* 0x0001e80000100800 */
[----:B------:R0:W-:Y:S01]  /*213a0*/  STL [R1+0x18], R3 ;  /* 0x0000180301007387 */ /* 0x0001e20000100800 */
[C---:B--2---:R-:W-:Y:S02]  /*213b0*/  LOP3.LUT R2, R0.reuse, 0x40, RZ, 0xfc, !PT ;  /* 0x0000004000027812 */ /* 0x044fe400078efcff */
[----:B------:R-:W-:-:S07]  /*213c0*/  LOP3.LUT R0, R0, 0x80, RZ, 0xfc, !PT ;  /* 0x0000008000007812 */ /* 0x000fce00078efcff */
.L_x_4014:
[----:B------:R-:W2:Y:S01]  /*213d0*/  LDL R0, [R1+0xc] ;  /* 0x00000c0001007983 */ /* 0x000ea20000100800 */
[----:B0-----:R-:W2:Y:S01]  /*213e0*/  LDC.64 R2, c[0x0][0xc88] ;  /* 0x00032200ff027b82 */ /* 0x001ea20000000a00 */
[----:B------:R-:W-:Y:S05]  /*213f0*/  YIELD ;  /* 0x0000000000007946 */ /* 0x000fea0003800000 */
[----:B------:R-:W-:Y:S01]  /*21400*/  ULDC.64 UR4, c[0x0][0xa28] ;  /* 0x00028a0000047ab9 */ /* 0x000fe20000000a00 */
[----:B------:R-:W-:Y:S01]  /*21410*/  ULDC.64 UR10, c[0x0][0xa18] ;  /* 0x00028600000a7ab9 */ /* 0x000fe20000000a00 */
[----:B------:R-:W-:Y:S01]  /*21420*/  ISETP.NE.U32.AND P0, PT, RZ, UR4, PT ;  /* 0x00000004ff007c0c */ /* 0x000fe2000bf05070 */
[----:B------:R-:W-:Y:S01]  /*21430*/  ULDC.64 UR6, c[0x0][0xa08] ;  /* 0x0002820000067ab9 */ /* 0x000fe20000000a00 */
[----:B--2---:R-:W-:Y:S01]  /*21440*/  IMAD.WIDE R2, R0, 0x4, R2 ;  /* 0x0000000400027825 */ /* 0x004fe200078e0202 */
[----:B------:R-:W-:-:S04]  /*21450*/  ULDC.64 UR8, c[0x0][0xa10] ;  /* 0x0002840000087ab9 */ /* 0x000fc80000000a00 */
[----:B------:R-:W2:Y:S01]  /*21460*/  LDG.E R15, desc[UR60][R2.64] ;  /* 0x0000003c020f7981 */ /* 0x000ea2000c1e1900 */
[----:B------:R-:W-:Y:S01]  /*21470*/  ISETP.NE.AND.EX P0, PT, RZ, UR5, PT, P0 ;  /* 0x00000005ff007c0c */ /* 0x000fe2000bf05300 */
[----:B------:R-:W-:Y:S01]  /*21480*/  IMAD.MOV.U32 R0, RZ, RZ, RZ ;  /* 0x000000ffff007224 */ /* 0x000fe200078e00ff */
[----:B------:R-:W-:-:S04]  /*21490*/  ISETP.NE.U32.AND P3, PT, RZ, UR10, PT ;  /* 0x0000000aff007c0c */ /* 0x000fc8000bf65070 */
[----:B------:R-:W-:Y:S01]  /*214a0*/  ISETP.NE.AND.EX P3, PT, RZ, UR11, PT, P3 ;  /* 0x0000000bff007c0c */ /* 0x000fe2000bf65330 */
[----:B------:R-:W-:Y:S01]  /*214b0*/  IMAD.MOV.U32 R12, RZ, RZ, RZ ;  /* 0x000000ffff0c7224 */ /* 0x000fe200078e00ff */
[----:B-12---:R-:W-:Y:S01]  /*214c0*/  SHF.R.S32.HI R4, RZ, 0x1f, R15 ;  /* 0x0000001fff047819 */ /* 0x006fe2000001140f */
[----:B------:R-:W-:-:S04]  /*214d0*/  IMAD.SHL.U32 R14, R15, 0x4, RZ ;  /* 0x000000040f0e7824 */ /* 0x000fc800078e00ff */
[C---:B------:R-:W-:Y:S01]  /*214e0*/  @P0 LEA R2, P1, R15.reuse, UR4, 0x2 ;  /* 0x000000040f020c11 */ /* 0x040fe2000f8210ff */
[----:B------:R-:W-:Y:S01]  /*214f0*/  STL [R1+0x38], R15 ;  /* 0x0000380f01007387 */ /* 0x000fe20000100800 */
[C-C-:B------:R-:W-:Y:S02]  /*21500*/  SHF.L.U64.HI R13, R15.reuse, 0x2, R4.reuse ;  /* 0x000000020f0d7819 */ /* 0x140fe40000010204 */
[----:B------:R-:W-:Y:S01]  /*21510*/  @P0 LEA.HI.X R3, R15, UR5, R4, 0x2, P1 ;  /* 0x000000050f030c11 */ /* 0x000fe200088f1404 */
[----:B------:R-:W-:Y:S01]  /*21520*/  ULDC.64 UR4, c[0x0][0xa00] ;  /* 0x0002800000047ab9 */ /* 0x000fe20000000a00 */
[C---:B-1----:R-:W-:Y:S01]  /*21530*/  @P3 IADD3 R8, P1, R14.reuse, UR10, RZ ;  /* 0x0000000a0e083c10 */ /* 0x042fe2000ff3e0ff */
        /* <DEDUP_REMOVED lines=38> */
[----:B0-----:R-:W2:Y:S04]  /*217a0*/  LDG.E R12, desc[UR60][R2.64] ;  /* 0x0000003c020c7981 */ /* 0x001ea8000c1e1900 */
[----:B------:R-:W2:Y:S02]  /*217b0*/  LDG.E R2, desc[UR60][R2.64+0x4] ;  /* 0x0000043c02027981 */ /* 0x000ea4000c1e1900 */
[----:B--2---:R-:W-:-:S05]  /*217c0*/  IMAD.IADD R2, R2, 0x1, -R12 ;  /* 0x0000000102027824 */ /* 0x004fca00078e0a0c */
[----:B------:R1:W-:Y:S02]  /*217d0*/  STL [R1+0x60], R2 ;  /* 0x0000600201007387 */ /* 0x0003e40000100800 */
.L_x_3863:
        /* <DEDUP_REMOVED lines=14> */
[----:B0-----:R-:W-:-:S04]  /*218c0*/  IADD3 R2, P1, R14, UR4, RZ ;  /* 0x000000040e027c10 */ /* 0x001fc8000ff3e0ff */
[----:B------:R-:W-:-:S05]  /*218d0*/  IADD3.X R3, R13, UR5, RZ, P1, !PT ;  /* 0x000000050d037c10 */ /* 0x000fca0008ffe4ff */
[----:B------:R0:W5:Y:S01]  /*218e0*/  LDG.E R8, desc[UR60][R2.64] ;  /* 0x0000003c02087981 */ /* 0x000162000c1e1900 */
[----:B------:R-:W-:Y:S05]  /*218f0*/  BRA `(.L_x_3865) ;  /* 0x0000000000107947 */ /* 0x000fea0003800000 */
.L_x_3864:
[----:B------:R-:W-:Y:S05]  /*21900*/  @!P2 BRA `(.L_x_3865) ;  /* 0x00000000000ca947 */ /* 0x000fea0003800000 */
[----:B------:R-:W2:Y:S04]  /*21910*/  LDG.E R8, desc[UR60][R6.64] ;  /* 0x0000003c06087981 */ /* 0x000ea8000c1e1900 */
[----:B------:R-:W2:Y:S02]  /*21920*/  LDG.E R6, desc[UR60][R6.64+0x4] ;  /* 0x0000043c06067981 */ /* 0x000ea4000c1e1900 */
[----:B--2---:R-:W-:-:S07]  /*21930*/  IMAD.IADD R8, R6, 0x1, -R8 ;  /* 0x0000000106087824 */ /* 0x004fce00078e0a08 */
.L_x_3865:
[----:B-----5:R-:W-:Y:S01]  /*21940*/  IMAD.IADD R6, R8, 0x1, -R0 ;  /* 0x0000000108067824 */ /* 0x020fe200078e0a00 */
[----:B------:R-:W2:Y:S04]  /*21950*/  LDL.LU R7, [R1+0x10] ;  /* 0x0000100001077983 */ /* 0x000ea80000300800 */
[----:B------:R-:W3:Y:S04]  /*21960*/  @P0 LDG.E R0, desc[UR60][R4.64] ;  /* 0x0000003c04000981 */ /* 0x000ee8000c1e1900 */
[----:B------:R-:W3:Y:S01]  /*21970*/  @P0 LDG.E R4, desc[UR60][R4.64+0x4] ;  /* 0x0000043c04040981 */ /* 0x000ee2000c1e1900 */
[----:B0-----:R-:W-:Y:S01]  /*21980*/  IMAD.MOV.U32 R2, RZ, RZ, RZ ;  /* 0x000000ffff027224 */ /* 0x001fe200078e00ff */
[----:B------:R-:W-:Y:S01]  /*21990*/  LOP3.LUT R13, R17, 0xff, RZ, 0xc0, !PT ;  /* 0x000000ff110d7812 */ /* 0x000fe200078ec0ff */
[----:B------:R-:W-:Y:S01]  /*219a0*/  BSSY B0, `(.L_x_3866) ;  /* 0x000002d000007945 */ /* 0x000fe20003800000 */
[----:B------:R-:W-:-:S02]  /*219b0*/  SHF.R.U32.HI R17, RZ, 0x10, R17 ;  /* 0x00000010ff117819 */ /* 0x000fc40000011611 */
[----:B--2---:R-:W-:Y:S01]  /*219c0*/  LOP3.LUT R7, R7, 0xfffffffb, RZ, 0xc0, !PT ;  /* 0xfffffffb07077812 */ /* 0x004fe200078ec0ff */
[----:B---3--:R-:W-:-:S04]  /*219d0*/  @P0 IMAD.IADD R9, R4, 0x1, -R0 ;  /* 0x0000000104090824 */ /* 0x008fc800078e0a00 */
[----:B------:R-:W-:-:S04]  /*219e0*/  IMAD.IADD R0, R6, 0x1, R9 ;  /* 0x0000000106007824 */ /* 0x000fc800078e0209 */
[C---:B------:R-:W-:Y:S01]  /*219f0*/  VIADD R3, R0.reuse, 0x6f ;  /* 0x0000006f00037836 */ /* 0x040fe20000000000 */
[----:B------:R-:W-:-:S03]  /*21a00*/  ISETP.GE.AND P1, PT, R0, 0x1, PT ;  /* 0x000000010000780c */ /* 0x000fc60003f26270 */
[----:B------:R-:W-:-:S05]  /*21a10*/  IMAD.HI R2, R3, -0x6db6db6d, R2 ;  /* 0x9249249303027827 */ /* 0x000fca00078e0202 */
[----:B------:R-:W-:-:S04]  /*21a20*/  SHF.R.U32.HI R0, RZ, 0x1f, R2 ;  /* 0x0000001fff007819 */ /* 0x000fc80000011602 */
[----:B------:R-:W-:Y:S01]  /*21a30*/  LEA.HI.SX32 R11, R2, R0, 0x1a ;  /* 0x00000000020b7211 */ /* 0x000fe200078fd2ff */
[----:B------:R-:W-:Y:S01]  /*21a40*/  IMAD.MOV.U32 R0, RZ, RZ, RZ ;  /* 0x000000ffff007224 */ /* 0x000fe200078e00ff */
[----:B------:R-:W-:-:S05]  /*21a50*/  @P1 LOP3.LUT R7, R7, 0x4, RZ, 0xfc, !PT ;  /* 0x0000000407071812 */ /* 0x000fca00078efcff */
[----:B------:R0:W-:Y:S04]  /*21a60*/  STL [R1+0x10], R7 ;  /* 0x0000100701007387 */ /* 0x0001e80000100800 */
[----:B------:R0:W-:Y:S04]  /*21a70*/  STL [R1+0x40], R11 ;  /* 0x0000400b01007387 */ /* 0x0001e80000100800 */
[----:B------:R0:W-:Y:S01]  /*21a80*/  STL [R1+0x64], R13 ;  /* 0x0000640d01007387 */ /* 0x0001e20000100800 */
[----:B------:R-:W-:Y:S05]  /*21a90*/  @!P1 BRA `(.L_x_3867) ;  /* 0x0000000000749947 */ /* 0x000fea0003800000 */
[----:B------:R-:W-:Y:S01]  /*21aa0*/  ISETP.NE.AND P1, PT, R17, RZ, PT ;  /* 0x000000ff1100720c */ /* 0x000fe20003f25270 */
[----:B------:R-:W-:-:S03]  /*21ab0*/  ULDC UR4, c[0x0][0x9f0] ;  /* 0x00027c0000047ab9 */ /* 0x000fc60000000800 */
[----:B------:R-:W-:-:S04]  /*21ac0*/  SEL R2, R17, UR4, P1 ;  /* 0x0000000411027c07 */ /* 0x000fc80008800000 */
[----:B------:R-:W-:-:S04]  /*21ad0*/  IABS R3, R2 ;  /* 0x0000000200037213 */ /* 0x000fc80000000000 */
[----:B------:R-:W1:Y:S08]  /*21ae0*/  I2F.RP R4, R3 ;  /* 0x0000000300047306 */ /* 0x000e700000209400 */
[----:B-1----:R-:W1:Y:S02]  /*21af0*/  MUFU.RCP R4, R4 ;  /* 0x0000000400047308 */ /* 0x002e640000001000 */
[----:B-1----:R-:W-:-:S06]  /*21b00*/  VIADD R4, R4, 0xffffffe ;  /* 0x0ffffffe04047836 */ /* 0x002fcc0000000000 */
[----:B------:R1:W2:Y:S02]  /*21b10*/  F2I.FTZ.U32.TRUNC.NTZ R5, R4 ;  /* 0x0000000400057305 */ /* 0x0002a4000021f000 */
[----:B-1----:R-:W-:Y:S02]  /*21b20*/  IMAD.MOV.U32 R4, RZ, RZ, RZ ;  /* 0x000000ffff047224 */ /* 0x002fe400078e00ff */
[----:B--2---:R-:W-:-:S04]  /*21b30*/  IMAD.MOV R0, RZ, RZ, -R5 ;  /* 0x000000ffff007224 */ /* 0x004fc800078e0a05 */
[----:B------:R-:W-:-:S04]  /*21b40*/  IMAD R0, R0, R3, RZ ;  /* 0x0000000300007224 */ /* 0x000fc800078e02ff */
[----:B------:R-:W-:Y:S01]  /*21b50*/  IMAD.HI.U32 R8, R5, R0, R4 ;  /* 0x0000000005087227 */ /* 0x000fe200078e0004 */
[----:B------:R-:W-:Y:S02]  /*21b60*/  IABS R0, R2 ;  /* 0x0000000200007213 */ /* 0x000fe40000000000 */
[----:B------:R-:W-:-:S03]  /*21b70*/  IADD3 R5, R2, -0x1, R11 ;  /* 0xffffffff02057810 */ /* 0x000fc60007ffe00b */
[----:B------:R-:W-:Y:S01]  /*21b80*/  IMAD.MOV R0, RZ, RZ, -R0 ;  /* 0x000000ffff007224 */ /* 0x000fe200078e0a00 */
[----:B------:R-:W-:Y:S02]  /*21b90*/  IABS R4, R5 ;  /* 0x0000000500047213 */ /* 0x000fe40000000000 */
[----:B------:R-:W-:Y:S01]  /*21ba0*/  LOP3.LUT R5, R5, R2, RZ, 0x3c, !PT ;  /* 0x0000000205057212 */ /* 0x000fe200078e3cff */
[----:B0-----:R-:W-:Y:S02]  /*21bb0*/  IMAD.MOV.U32 R7, RZ, RZ, R0 ;  /* 0x000000ffff077224 */ /* 0x001fe400078e0000 */
        /* <DEDUP_REMOVED lines=11> */
.L_x_3867:
[----:B------:R-:W-:Y:S05]  /*21c70*/  BSYNC B0 ;  /* 0x0000000000007941 */ /* 0x000fea0003800000 */
.L_x_3866:
[-C--:B------:R-:W-:Y:S01]  /*21c80*/  IMAD R2, R13, R0.reuse, RZ ;  /* 0x000000000d027224 */ /* 0x080fe200078e02ff */
[----:B------:R-:W-:Y:S01]  /*21c90*/  BSSY B0, `(.L_x_3868) ;  /* 0x000015d000007945 */ /* 0x000fe20003800000 */
[----:B------:R-:W-:Y:S02]  /*21ca0*/  PLOP3.LUT P5, PT, PT, PT, PT, 0x80, 0x0 ;  /* 0x000000000000781c */ /* 0x000fe40003faf070 */
[C---:B------:R-:W-:Y:S01]  /*21cb0*/  IMAD R3, R2.reuse, 0x70, -R6 ;  /* 0x0000007002037824 */ /* 0x040fe200078e0a06 */
[----:B------:R-:W-:-:S05]  /*21cc0*/  VIADDMNMX R0, R2, R0, R11, PT ;  /* 0x0000000002007246 */ /* 0x000fca000380010b */
[----:B------:R-:W-:Y:S01]  /*21cd0*/  IMAD R2, R0, 0x70, -R6 ;  /* 0x0000007000027824 */ /* 0x000fe200078e0a06 */
[----:B------:R-:W-:-:S04]  /*21ce0*/  VIMNMX R0, RZ, R3, !PT ;  /* 0x00000003ff007248 */ /* 0x000fc80007fe0100 */
[----:B------:R-:W-:Y:S02]  /*21cf0*/  VIMNMX R2, R2, R9, PT ;  /* 0x0000000902027248 */ /* 0x000fe40003fe0100 */
[----:B------:R-:W-:Y:S02]  /*21d00*/  SHF.R.U32.HI R4, RZ, 0x4, R0 ;  /* 0x00000004ff047819 */ /* 0x000fe40000011600 */
[----:B------:R-:W-:-:S03]  /*21d10*/  ISETP.GT.AND P1, PT, R2, R0, PT ;  /* 0x000000000200720c */ /* 0x000fc60003f24270 */
[----:B------:R-:W-:-:S04]  /*21d20*/  IMAD.WIDE.U32 R4, R4, 0x24924925, RZ ;  /* 0x2492492504047825 */ /* 0x000fc800078e00ff */
[----:B------:R-:W-:-:S04]  /*21d30*/  IMAD.MOV.U32 R9, RZ, RZ, R5 ;  /* 0x000000ffff097224 */ /* 0x000fc800078e0005 */
[----:B0-----:R-:W-:Y:S02]  /*21d40*/  IMAD.MOV.U32 R7, RZ, RZ, R9 ;  /* 0x000000ffff077224 */ /* 0x001fe400078e0009 */
[----:B------:R-:W-:Y:S02]  /*21d50*/  @P1 VIADD R3, R2, 0x6f ;  /* 0x0000006f02031836 */ /* 0x000fe40000000000 */
[----:B------:R-:W-:-:S04]  /*21d60*/  @P1 IMAD.MOV.U32 R2, RZ, RZ, RZ ;  /* 0x000000ffff021224 */ /* 0x000fc800078e00ff */
[----:B------:R-:W-:-:S05]  /*21d70*/  @P1 IMAD.HI R2, R3, -0x6db6db6d, R2 ;  /* 0x9249249303021827 */ /* 0x000fca00078e0202 */
        /* <DEDUP_REMOVED lines=11> */
.L_x_4045:
[----:B-1----:R-:W-:Y:S02]  /*21e30*/  ISETP.NE.AND P0, PT, R14, RZ, PT ;  /* 0x000000ff0e00720c */ /* 0x002fe40003f05270 */
[----:B------:R-:W-:-:S11]  /*21e40*/  PLOP3.LUT P2, PT, PT, PT, PT, 0x8, 0x0 ;  /* 0x000000000000781c */ /* 0x000fd60003f4e170 */
[----:B------:R-:W-:Y:S05]  /*21e50*/  @P0 BRA `(.L_x_3871) ;  /* 0x00000000000c0947 */ /* 0x000fea0003800000 */
[----:B------:R-:W-:-:S03]  /*21e60*/  UMOV UR4, 0xffffffff ;  /* 0xffffffff00047882 */ /* 0x000fc60000000000 */
[----:B------:R-:W-:Y:S05]  /*21e70*/  BRA.DIV UR4, `(.L_x_3872) ;  /* 0x0000007604247947 */ /* 0x000fea000b800000 */
[----:B------:R-:W-:-:S13]  /*21e80*/  ELECT P2, URZ, PT ;  /* 0x00000000003f782f */ /* 0x000fda0003840000 */
.L_x_3871:
        /* <DEDUP_REMOVED lines=9> */
.L_x_4048:
[----:B------:R-:W-:Y:S05]  /*21f20*/  BSYNC B1 ;  /* 0x0000000000017941 */ /* 0x000fea0003800000 */
.L_x_3873:
        /* <DEDUP_REMOVED lines=12> */
.L_x_4049:
[----:B------:R-:W-:Y:S05]  /*21ff0*/  BSYNC B2 ;  /* 0x0000000000027941 */ /* 0x000fea0003800000 */
.L_x_3877:
        /* <DEDUP_REMOVED lines=8> */
.L_x_3880:
[----:B------:R-:W-:Y:S05]  /*22080*/  BSYNC B2 ;  /* 0x0000000000027941 */ /* 0x000fea0003800000 */
.L_x_3879:
        /* <DEDUP_REMOVED lines=13> */
.L_x_3881:
        /* <DEDUP_REMOVED lines=16> */
.L_x_3882:
        /* <DEDUP_REMOVED lines=16> */
.L_x_3883:
        /* <DEDUP_REMOVED lines=13> */
.L_x_4050:
[----:B------:R-:W-:Y:S05]  /*22430*/  BSYNC B2 ;  /* 0x0000000000027941 */ /* 0x000fea0003800000 */
.L_x_3884:
        /* <DEDUP_REMOVED lines=10> */
.L_x_3887:
[----:B------:R-:W-:Y:S05]  /*224e0*/  BSYNC B2 ;  /* 0x0000000000027941 */ /* 0x000fea0003800000 */
.L_x_3886:
        /* <DEDUP_REMOVED lines=8> */
.L_x_3888:
        /* <DEDUP_REMOVED lines=15> */
.L_x_3889:
        /* <DEDUP_REMOVED lines=15> */
.L_x_3890:
        /* <DEDUP_REMOVED lines=10> */
.L_x_3876:
[----:B------:R-:W-:Y:S05]  /*227f0*/  BSYNC B1 ;  /* 0x0000000000017941 */ /* 0x000fea0003800000 */
.L_x_3875:
[----:B0-----:R-:W2:Y:S04]  /*22800*/  LDL.LU R2, [R1+0x20] ;  /* 0x0000200001027983 */ /* 0x001ea80000300800 */
        /* <DEDUP_REMOVED lines=12> */
.L_x_3907:
        /* <DEDUP_REMOVED lines=10> */
.L_x_4051:
[----:B------:R-:W-:Y:S05]  /*22970*/  BSYNC B2 ;  /* 0x0000000000027941 */ /* 0x000fea0003800000 */
.L_x_3893:
        /* <DEDUP_REMOVED lines=11> */
.L_x_3896:
[----:B------:R-:W-:Y:S05]  /*22a30*/  BSYNC B2 ;  /* 0x0000000000027941 */ /* 0x000fea0003800000 */
.L_x_3895:
        /* <DEDUP_REMOVED lines=12> */
.L_x_3897:
        /* <DEDUP_REMOVED lines=16> */
.L_x_3898:
        /* <DEDUP_REMOVED lines=16> */
.L_x_3899:
        /* <DEDUP_REMOVED lines=13> */
.L_x_4052:
[----:B------:R-:W-:Y:S05]  /*22dd0*/  BSYNC B2 ;  /* 0x0000000000027941 */ /* 0x000fea0003800000 */
.L_x_3900:
        /* <DEDUP_REMOVED lines=10> */
.L_x_3903:
[----:B------:R-:W-:Y:S05]  /*22e80*/  BSYNC B2 ;  /* 0x0000000000027941 */ /* 0x000fea0003800000 */
.L_x_3902:
        /* <DEDUP_REMOVED lines=8> */
.L_x_3904:
        /* <DEDUP_REMOVED lines=15> */
.L_x_3905:
        /* <DEDUP_REMOVED lines=15> */
.L_x_3906:
        /* <DEDUP_REMOVED lines=10> */
.L_x_3892:
[----:B------:R-:W-:Y:S05]  /*23190*/  BSYNC B1 ;  /* 0x0000000000017941 */ /* 0x000fea0003800000 */
.L_x_3891:
        /* <DEDUP_REMOVED lines=12> */
.L_x_3869:
[----:B------:R-:W-:Y:S05]  /*23260*/  BSYNC B0 ;  /* 0x0000000000007941 */ /* 0x000fea0003800000 */
.L_x_3868:
        /* <DEDUP_REMOVED lines=37> */
.L_x_3909:
[----:B------:R-:W-:Y:S05]  /*234c0*/  BSYNC B0 ;  /* 0x0000000000007941 */ /* 0x000fea0003800000 */
.L_x_3908:
        /* <DEDUP_REMOVED lines=16> */
[----:B------:R-:W0:Y:S08]  /*235d0*/  FLO.U32 R0, UR4 ;  /* 0x0000000400007d00 */ /* 0x000e3000080e0000 */
        /* <DEDUP_REMOVED lines=10> */
.L_x_3911:
        /* <DEDUP_REMOVED lines=20> */
.L_x_3914:
[----:B------:R-:W-:Y:S05]  /*237c0*/  BSYNC B6 ;  /* 0x0000000000067941 */ /* 0x000fea0003800000 */
.L_x_3913:
        /* <DEDUP_REMOVED lines=20> */
.L_x_3917:
        /* <DEDUP_REMOVED lines=15> */
.L_x_3916:
[----:B------:R-:W-:Y:S05]  /*23a00*/  BSYNC B6 ;  /* 0x0000000000067941 */ /* 0x000fea0003800000 */
.L_x_3915:
[----:B------:R-:W2:Y:S01]  /*23a10*/  LDL.LU R2, [R1+0x28] ;  /* 0x0000280001027983 */ /* 0x000ea20000300800 */
[----:B------:R-:W-:-:S03]  /*23a20*/  ULDC.64 UR4, c[0x0][0x9f8] ;  /* 0x00027e0000047ab9 */ /* 0x000fc60000000a00 */
[----:B------:R-:W3:Y:S04]  /*23a30*/  LDL.LU R0, [R1+0x3c] ;  /* 0x00003c0001007983 */ /* 0x000ee80000300800 */
[----:B------:R-:W4:Y:S01]  /*23a40*/  LDL R7, [R1+0x14] ;  /* 0x0000140001077983 */ /* 0x000f220000100800 */
[----:B------:R-:W-:-:S03]  /*23a50*/  ISETP.NE.U32.AND P0, PT, RZ, UR4, PT ;  /* 0x00000004ff007c0c */ /* 0x000fc6000bf05070 */
        /* <DEDUP_REMOVED lines=20> */
.L_x_4055:
        /* <DEDUP_REMOVED lines=11> */
.L_x_4058:
[----:B------:R-:W-:Y:S05]  /*23c50*/  @!P6 BRA `(.L_x_3919) ;  /* 0x000000040020e947 */ /* 0x000fea0003800000 */
[----:B------:R-:W-:-:S04]  /*23c60*/  ISETP.NE.U32.AND P0, PT, R2, RZ, PT ;  /* 0x000000ff0200720c */ /* 0x000fc80003f05070 */
[----:B------:R-:W-:-:S13]  /*23c70*/  ISETP.NE.AND.EX P0, PT, R3, RZ, PT, P0 ;  /* 0x000000ff0300720c */ /* 0x000fda0003f05300 */
[----:B------:R-:W-:Y:S05]  /*23c80*/  @!P0 BRA `(.L_x_3921) ;  /* 0x0000000000508947 */ /* 0x000fea0003800000 */
[----:B------:R-:W1:Y:S01]  /*23c90*/  LDC R6, c[0x0][0x43c] ;  /* 0x00010f00ff067b82 */ /* 0x000e620000000800 */
[----:B------:R-:W-:Y:S01]  /*23ca0*/  IMAD.MOV.U32 R9, RZ, RZ, R0 ;  /* 0x000000ffff097224 */ /* 0x000fe200078e0000 */
[----:B------:R-:W-:-:S03]  /*23cb0*/  ULDC.64 UR4, c[0x0][0x428] ;  /* 0x00010a0000047ab9 */ /* 0x000fc60000000a00 */
        /* <DEDUP_REMOVED lines=17> */
.L_x_3921:
[----:B-1----:R-:W2:Y:S01]  /*23dd0*/  LDL R2, [R1+0x18] ;  /* 0x0000180001027983 */ /* 0x002ea20000100800 */
[----:B0-----:R-:W-:Y:S01]  /*23de0*/  IMAD R0, R19, 0x8, R18 ;  /* 0x0000000813007824 */ /* 0x001fe200078e0212 */
[----:B--2---:R-:W-:-:S04]  /*23df0*/  SHF.L.U32 R2, R2, 0x1f, RZ ;  /* 0x0000001f02027819 */ /* 0x004fc800000006ff */
[----:B------:R-:W0:Y:S02]  /*23e00*/  SYNCS.PHASECHK.TRANS64.TRYWAIT P0, [R0+URZ+0x36840], R2 ;  /* 0x03684002000075a7 */ /* 0x000e24000800017f */
[----:B0-----:R-:W-:Y:S05]  /*23e10*/  @!P0 BRA `(.L_x_3922) ;  /* 0x0000005800188947 */ /* 0x001fea0003800000 */
.L_x_4059:
        /* <DEDUP_REMOVED lines=10> */
.L_x_3923:
        /* <DEDUP_REMOVED lines=18> */
[----:B------:R-:W-:-:S03]  /*23fe0*/  UIADD3 UR16, UR8, 0x28400, URZ ;  /* 0x0002840008107890 */ /* 0x000fc6000fffe03f */
[----:B------:R-:W-:Y:S01]  /*23ff0*/  UMOV UR8, UR14 ;  /* 0x0000000e00087c82 */ /* 0x000fe20008000000 */
[----:B------:R-:W-:Y:S01]  /*24000*/  UMOV UR14, 0x80 ;  /* 0x00000080000e7882 */ /* 0x000fe20000000000 */
[----:B------:R1:W-:Y:S01]  /*24010*/  STL [R1+0x10], R3 ;  /* 0x0000100301007387 */ /* 0x0003e20000100800 */
[----:B--2---:R-:W-:Y:S02]  /*24020*/  R2UR UR11, R4 ;  /* 0x00000000040b72ca */ /* 0x004fe400000e0000 */
[----:B---3--:R-:W-:-:S13]  /*24030*/  R2UR UR5, R2 ;  /* 0x00000000020572ca */ /* 0x008fda00000e0000 */
[----:B------:R-:W-:Y:S02]  /*24040*/  UIMAD UR11, UR11, 0x70, UR5 ;  /* 0x000000700b0b78a4 */ /* 0x000fe4000f8e0205 */
        /* <DEDUP_REMOVED lines=9> */
.L_x_3919:
        /* <DEDUP_REMOVED lines=40> */
.L_x_3925:
[----:B------:R-:W-:Y:S05]  /*24360*/  BSYNC B6 ;  /* 0x0000000000067941 */ /* 0x000fea0003800000 */
.L_x_3924:
        /* <DEDUP_REMOVED lines=24> */
[----:B------:R-:W-:Y:S02]  /*244f0*/  LOP3.LUT R11, R10, 0x40, RZ, 0xfc, !PT ;  /* 0x000000400a0b7812 */ /* 0x000fe400078efcff */
[----:B------:R-:W-:Y:S02]  /*24500*/  LOP3.LUT R9, R9, 0x38, RZ, 0xc0, !PT ;  /* 0x0000003809097812 */ /* 0x000fe400078ec0ff */
[----:B--2---:R-:W-:Y:S02]  /*24510*/  LOP3.LUT R4, R4, 0x7f, RZ, 0xc0, !PT ;  /* 0x0000007f04047812 */ /* 0x004fe400078ec0ff */
[----:B------:R-:W-:Y:S02]  /*24520*/  LOP3.LUT R10, R10, 0x80, RZ, 0xfc, !PT ;  /* 0x000000800a0a7812 */ /* 0x000fe400078efcff */
[----:B------:R-:W-:Y:S02]  /*24530*/  SHF.R.U32.HI R6, RZ, 0x3, R4 ;  /* 0x00000003ff067819 */ /* 0x000fe40000011604 */
[----:B------:R-:W1:Y:S02]  /*24540*/  S2R R4, SR_TID.X ;  /* 0x0000000000047919 */ /* 0x000e640000002100 */
        /* <DEDUP_REMOVED lines=36> */
[----:B------:R-:W-:-:S04]  /*24790*/  IMAD.IADD R0, R11, 0x1, R5 ;  /* 0x000000010b007824 */ /* 0x000fc800078e0205 */
        /* <DEDUP_REMOVED lines=10> */
[----:B---3--:R-:W-:Y:S04]  /*24840*/  @!P2 LDGSTS.E.BYPASS.LTC128B.128 [R10+0x15400], desc[UR60][R6.64], !P3 ;  /* 0x15400000060aafae */ /* 0x008fe8000d901d7c */
        /* <DEDUP_REMOVED lines=68> */
[----:B------:R0:W2:Y:S02]  /*24c90*/  SHFL.IDX PT, R3, R4, 0x7, 0x181f ;  /* 0x00f81f0004037f89 */ /* 0x0000a400000e0000 */
.L_x_4076:
[----:B------:R-:W-:Y:S01]  /*24ca0*/  VIADD R0, R0, 0x70 ;  /* 0x0000007000007836 */ /* 0x000fe20000000000 */
[----:B------:R-:W-:Y:S04]  /*24cb0*/  BSSY B0, `(.L_x_3927) ;  /* 0x000000c000007945 */ /* 0x000fe80003800000 */
[----:B------:R-:W-:-:S13]  /*24cc0*/  ISETP.GE.AND P2, PT, R0, R2, PT ;  /* 0x000000020000720c */ /* 0x000fda0003f46270 */
[----:B------:R-:W-:Y:S05]  /*24cd0*/  @P2 BRA `(.L_x_3928) ;  /* 0x0000000000242947 */ /* 0x000fea0003800000 */
[----:B0-----:R-:W4:Y:S01]  /*24ce0*/  LDL R4, [R1+0x30] ;  /* 0x0000300001047983 */ /* 0x001f220000100800 */
[----:B--2---:R-:W-:-:S05]  /*24cf0*/  LEA R2, P2, R9, R3, 0x1 ;  /* 0x0000000309027211 */ /* 0x004fca00078408ff */
[----:B-1----:R-:W-:-:S05]  /*24d00*/  IMAD.X R3, RZ, RZ, R5, P2 ;  /* 0x000000ffff037224 */ /* 0x002fca00010e0605 */
[----:B------:R-:W-:Y:S01]  /*24d10*/  @!PT LDS RZ, [RZ] ;  /* 0x00000000fffff984 */ /* 0x000fe20000000800 */
[----:B------:R-:W-:Y:S01]  /*24d20*/  @!PT LDS RZ, [RZ] ;  /* 0x00000000fffff984 */ /* 0x000fe20000000800 */
[----:B------:R-:W-:Y:S01]  /*24d30*/  @!PT LDS RZ, [RZ] ;  /* 0x00000000fffff984 */ /* 0x000fe20000000800 */
[----:B----4-:R4:W-:Y:S04]  /*24d40*/  LDGSTS.E.BYPASS.LTC128B.128 [R4+0x18c00], desc[UR60][R2.64], !P3 ;  /* 0x18c0000002047fae */ /* 0x0109e8000d901d7c */
[----:B------:R4:W-:Y:S04]  /*24d50*/  LDGSTS.E.BYPASS.LTC128B.128 [R4+0x1cc00], desc[UR60][R2.64+0x80], !P0 ;  /* 0x1cc0008002047fae */ /* 0x0009e8000c101d7c */
[----:B------:R4:W-:Y:S02]  /*24d60*/  LDGSTS.E.BYPASS.LTC128B.128 [R4+0x20c00], desc[UR60][R2.64+0x100], !P1 ;  /* 0x20c0010002047fae */ /* 0x0009e4000c901d7c */
.L_x_3928:
[----:B------:R-:W-:Y:S05]  /*24d70*/  BSYNC B0 ;  /* 0x0000000000007941 */ /* 0x000fea0003800000 */
.L_x_3927:
[----:B------:R-:W-:Y:S01]  /*24d80*/  NOP ;  /* 0x0000000000007918 */ /* 0x000fe20000000000 */
[----:B------:R-:W-:-:S13]  /*24d90*/  PLOP3.LUT P0, PT, PT, PT, PT, 0x80, 0x0 ;  /* 0x000000000000781c */ /* 0x000fda0003f0f070 */
.L_x_3929:
[----:B------:R-:W-:Y:S02]  /*24da0*/  PLOP3.LUT P1, PT, P1, P0, PT, 0xa2, 0x0 ;  /* 0x000000000000781c */ /* 0x000fe40000f21472 */
[----:B------:R-:W-:-:S08]  /*24db0*/  @P0 R2UR P1, UR4, R18 ;  /* 0x00000000120402ca */ /* 0x000fd00000020000 */
[----:B------:R-:W-:-:S05]  /*24dc0*/  @P0 PLOP3.LUT P0, PT, P1, PT, PT, 0x80, 0x0 ;  /* 0x000000000000081c */ /* 0x000fca0000f0f070 */
[----:B------:R-:W-:Y:S01]  /*24dd0*/  @!P1 SYNCS.ARRIVE.TRANS64.RED.A0T1 RZ, [UR4+0x36800], RZ ;  /* 0x036800ffffff99a7 */ /* 0x000fe20008200404 */
[----:B------:R-:W-:Y:S07]  /*24de0*/  @!P1 ARRIVES.LDGSTSBAR.64.TRANSCNT [UR4+0x36800] ;  /* 0x03680000ff0099b0 */ /* 0x000fee0008000a84 */
[----:B------:R-:W-:Y:S05]  /*24df0*/  @P0 BRA.U.ANY `(.L_x_3929) ;  /* 0xfffffffd00e80947 */ /* 0x000fea000393ffff */
[----:B----4-:R-:W4:Y:S02]  /*24e00*/  LDL.LU R2, [R1+0x68] ;  /* 0x0000680001027983 */ /* 0x010f240000300800 */
[----:B----4-:R-:W-:-:S05]  /*24e10*/  VIADD R2, R2, 0x1 ;  /* 0x0000000102027836 */ /* 0x010fca0000000000 */
        /* <DEDUP_REMOVED lines=8> */
[----:B------:R-:W5:Y:S03]  /*24ea0*/  SYNCS.PHASECHK.TRANS64.TRYWAIT P0, [R18+URZ+0x36820], R0 ;  /* 0x03682000120075a7 */ /* 0x000f66000800017f */
[----:B----45:R-:W-:Y:S05]  /*24eb0*/  @!P0 BRA `(.L_x_3931) ;  /* 0x0000005000e88947 */ /* 0x030fea0003800000 */
.L_x_4077:
[----:B------:R-:W-:Y:S05]  /*24ec0*/  BSYNC B0 ;  /* 0x0000000000007941 */ /* 0x000fea0003800000 */
.L_x_3930:
[----:B0-2---:R-:W4:Y:S04]  /*24ed0*/  LDL R3, [R1+0x4c] ;  /* 0x00004c0001037983 */ /* 0x005f280000100800 */
[----:B------:R-:W2:Y:S01]  /*24ee0*/  LDL R2, [R1+0x34] ;  /* 0x0000340001027983 */ /* 0x000ea20000100800 */
[----:B------:R-:W-:Y:S01]  /*24ef0*/  BSSY B0, `(.L_x_3932) ;  /* 0x0000249000007945 */ /* 0x000fe20003800000 */
[----:B----4-:R-:W-:-:S05]  /*24f00*/  VIADD R0, R3, 0xfffffffe ;  /* 0xfffffffe03007836 */ /* 0x010fca0000000000 */
[----:B--2---:R-:W-:-:S13]  /*24f10*/  ISETP.GE.AND P0, PT, R0, R2, PT ;  /* 0x000000020000720c */ /* 0x004fda0003f06270 */
[----:B------:R-:W-:Y:S05]  /*24f20*/  @!P0 BRA `(.L_x_3933) ;  /* 0x0000002400148947 */ /* 0x000fea0003800000 */
[----:B-1----:R-:W3:Y:S04]  /*24f30*/  LDL.LU R5, [R1+0x64] ;  /* 0x0000640001057983 */ /* 0x002ee80000300800 */
[----:B------:R-:W2:Y:S04]  /*24f40*/  LDL.LU R4, [R1+0x48] ;  /* 0x0000480001047983 */ /* 0x000ea80000300800 */
[----:B------:R-:W4:Y:S01]  /*24f50*/  LDL.LU R3, [R1+0x40] ;  /* 0x0000400001037983 */ /* 0x000f220000300800 */
[----:B------:R-:W-:Y:S01]  /*24f60*/  LOP3.LUT R2, RZ, R2, RZ, 0x33, !PT ;  /* 0x00000002ff027212 */ /* 0x000fe200078e33ff */
[----:B------:R-:W-:Y:S01]  /*24f70*/  BSSY B2, `(.L_x_3934) ;  /* 0x00000c6000027945 */ /* 0x000fe20003800000 */
[----:B---3--:R-:W-:-:S04]  /*24f80*/  VIADD R7, R5, 0x1 ;  /* 0x0000000105077836 */ /* 0x008fc80000000000 */
[----:B--2---:R-:W-:-:S05]  /*24f90*/  IMAD R7, R7, R4, RZ ;  /* 0x0000000407077224 */ /* 0x004fca00078e02ff */
        /* <DEDUP_REMOVED lines=41> */
.L_x_3938:
[----:B------:R-:W-:Y:S01]  /*25230*/  IMAD R3, R8, 0x8, R18 ;  /* 0x0000000808037824 */ /* 0x000fe200078e0212 */
[----:B------:R-:W-:Y:S01]  /*25240*/  SHF.L.U32 R2, R10, 0x1f, RZ ;  /* 0x0000001f0a027819 */ /* 0x000fe200000006ff */
[----:B------:R-:W-:Y:S03]  /*25250*/  BSSY B3, `(.L_x_3939) ;  /* 0x0000003000037945 */ /* 0x000fe60003800000 */
[----:B------:R-:W1:Y:S02]  /*25260*/  SYNCS.PHASECHK.TRANS64.TRYWAIT P0, [R3+URZ+0x36840], R2 ;  /* 0x03684002030075a7 */ /* 0x000e64000800017f */
[----:B-1----:R-:W-:Y:S05]  /*25270*/  @!P0 BRA `(.L_x_3940) ;  /* 0x00000050000c8947 */ /* 0x002fea0003800000 */
.L_x_4078:
[----:B------:R-:W-:Y:S05]  /*25280*/  BSYNC B3 ;  /* 0x0000000000037941 */ /* 0x000fea0003800000 */
.L_x_3939:
        /* <DEDUP_REMOVED lines=11> */
.L_x_3942:
[----:B------:R-:W-:Y:S05]  /*25340*/  BSYNC B3 ;  /* 0x0000000000037941 */ /* 0x000fea0003800000 */
.L_x_3941:
        /* <DEDUP_REMOVED lines=12> */
.L_x_3943:
        /* <DEDUP_REMOVED lines=16> */
.L_x_3944:
        /* <DEDUP_REMOVED lines=16> */
.L_x_3945:
        /* <DEDUP_REMOVED lines=16> */
.L_x_4079:
[----:B------:R-:W-:Y:S05]  /*25710*/  BSYNC B3 ;  /* 0x0000000000037941 */ /* 0x000fea0003800000 */
.L_x_3946:
[----:B------:R-:W2:Y:S01]  /*25720*/  LDL R5, [R1+0x44] ;  /* 0x0000440001057983 */ /* 0x000ea20000100800 */
[----:B------:R-:W1:Y:S02]  /*25730*/  S2R R6, SR_TID.X ;  /* 0x0000000000067919 */ /* 0x000e640000002100 */
[----:B-1----:R-:W-:-:S04]  /*25740*/  LOP3.LUT R6, R6, 0x7f, RZ, 0xc0, !PT ;  /* 0x0000007f06067812 */ /* 0x002fc800078ec0ff */
[----:B------:R-:W-:-:S13]  /*25750*/  ISETP.NE.AND P0, PT, R6, RZ, PT ;  /* 0x000000ff0600720c */ /* 0x000fda0003f05270 */
[----:B0-----:R-:W-:-:S04]  /*25760*/  @!P0 IMAD.MOV.U32 R3, RZ, RZ, 0xa800 ;  /* 0x0000a800ff038424 */ /* 0x001fc800078e00ff */
[----:B------:R2:W-:Y:S02]  /*25770*/  @!P0 SYNCS.ARRIVE.TRANS64 RZ, [R2+URZ+0x36850], R3 ;  /* 0x0368500302ff89a7 */ /* 0x0005e4000800003f */
[----:B--2---:R-:W-:-:S04]  /*25780*/  PRMT R3, R5, 0x9910, RZ ;  /* 0x0000991005037816 */ /* 0x004fc800000000ff */
[----:B------:R-:W-:-:S13]  /*25790*/  ISETP.NE.AND P0, PT, R3, 0x2, PT ;  /* 0x000000020300780c */ /* 0x000fda0003f05270 */
[----:B------:R-:W-:Y:S05]  /*257a0*/  @P0 BRA `(.L_x_3948) ;  /* 0x0000000000040947 */ /* 0x000fea0003800000 */
[----:B------:R-:W-:Y:S01]  /*257b0*/  BPT.TRAP 0x1 ;  /* 0x000000040000795c */ /* 0x000fe20000300000 */
.L_x_3948:
[----:B------:R-:W2:Y:S01]  /*257c0*/  LDL R3, [R1+0x10] ;  /* 0x0000100001037983 */ /* 0x000ea20000100800 */
[----:B------:R-:W-:Y:S01]  /*257d0*/  BSSY B3, `(.L_x_3949) ;  /* 0x0000004000037945 */ /* 0x000fe20003800000 */
[----:B--2---:R-:W-:-:S13]  /*257e0*/  LOP3.LUT P0, RZ, R3, 0x8, RZ, 0xc0, !PT ;  /* 0x0000000803ff7812 */ /* 0x004fda000780c0ff */
[----:B------:R-:W-:Y:S05]  /*257f0*/  @P0 BRA `(.L_x_3950) ;  /* 0x0000000000040947 */ /* 0x000fea0003800000 */
[----:B------:R-:W-:Y:S01]  /*25800*/  BPT.TRAP 0x1 ;  /* 0x000000040000795c */ /* 0x000fe20000300000 */
.L_x_3950:
[----:B------:R-:W-:Y:S05]  /*25810*/  BSYNC B3 ;  /* 0x0000000000037941 */ /* 0x000fea0003800000 */
.L_x_3949:
        /* <DEDUP_REMOVED lines=12> */
.L_x_3951:
        /* <DEDUP_REMOVED lines=15> */
.L_x_3952:
        /* <DEDUP_REMOVED lines=15> */
.L_x_3953:
        /* <DEDUP_REMOVED lines=12> */
.L_x_3937:
[----:B------:R-:W-:Y:S05]  /*25b80*/  BSYNC B1 ;  /* 0x0000000000017941 */ /* 0x000fea0003800000 */
.L_x_3936:
[----:B0-----:R-:W2:Y:S01]  /*25b90*/  LDL.LU R0, [R1+0x4c] ;  /* 0x00004c0001007983 */ /* 0x001ea20000300800 */
[----:B------:R-:W-:-:S03]  /*25ba0*/  IMAD.MOV.U32 R19, RZ, RZ, R8 ;  /* 0x000000ffff137224 */ /* 0x000fc600078e0008 */
[----:B------:R0:W-:Y:S02]  /*25bb0*/  STL [R1+0x18], R10 ;  /* 0x0000180a01007387 */ /* 0x0001e40000100800 */
[----:B0-2---:R-:W-:-:S07]  /*25bc0*/  VIADD R0, R0, 0xfffffffd ;  /* 0xfffffffd00007836 */ /* 0x005fce0000000000 */
.L_x_3935:
[----:B------:R-:W-:Y:S05]  /*25bd0*/  BSYNC B2 ;  /* 0x0000000000027941 */ /* 0x000fea0003800000 */
.L_x_3934:
[----:B------:R-:W-:Y:S01]  /*25be0*/  VIADD R9, R9, 0xfffffffe ;  /* 0xfffffffe09097836 */ /* 0x000fe20000000000 */
[----:B------:R-:W-:-:S04]  /*25bf0*/  LOP3.LUT R7, RZ, R7, RZ, 0x33, !PT ;  /* 0x00000007ff077212 */ /* 0x000fc800078e33ff */
[----:B------:R-:W-:-:S13]  /*25c00*/  ISETP.NE.AND P0, PT, R9, R7, PT ;  /* 0x000000070900720c */ /* 0x000fda0003f05270 */
[----:B------:R-:W-:Y:S05]  /*25c10*/  @!P0 BRA `(.L_x_3933) ;  /* 0x0000001400d88947 */ /* 0x000fea0003800000 */
[----:B------:R-:W-:-:S07]  /*25c20*/  IMAD.MOV.U32 R9, RZ, RZ, R17 ;  /* 0x000000ffff097224 */ /* 0x000fce00078e0011 */
.L_x_3990:
        /* <DEDUP_REMOVED lines=35> */
.L_x_3956:
[----:B------:R-:W-:Y:S01]  /*25e60*/  IMAD R3, R4, 0x8, R18 ;  /* 0x0000000804037824 */ /* 0x000fe200078e0212 */
[----:B------:R-:W-:Y:S01]  /*25e70*/  SHF.L.U32 R2, R5, 0x1f, RZ ;  /* 0x0000001f05027819 */ /* 0x000fe200000006ff */
[----:B------:R-:W-:Y:S03]  /*25e80*/  BSSY B2, `(.L_x_3957) ;  /* 0x0000003000027945 */ /* 0x000fe60003800000 */
[----:B------:R-:W1:Y:S02]  /*25e90*/  SYNCS.PHASECHK.TRANS64.TRYWAIT P0, [R3+URZ+0x36840], R2 ;  /* 0x03684002030075a7 */ /* 0x000e64000800017f */
[----:B-1----:R-:W-:Y:S05]  /*25ea0*/  @!P0 BRA `(.L_x_3958) ;  /* 0x0000004400288947 */ /* 0x002fea0003800000 */
.L_x_4080:
[----:B------:R-:W-:Y:S05]  /*25eb0*/  BSYNC B2 ;  /* 0x0000000000027941 */ /* 0x000fea0003800000 */
.L_x_3957:
        /* <DEDUP_REMOVED lines=11> */
.L_x_3960:
[----:B------:R-:W-:Y:S05]  /*25f70*/  BSYNC B2 ;  /* 0x0000000000027941 */ /* 0x000fea0003800000 */
.L_x_3959:
        /* <DEDUP_REMOVED lines=12> */
.L_x_3961:
        /* <DEDUP_REMOVED lines=16> */
.L_x_3962:
        /* <DEDUP_REMOVED lines=16> */
.L_x_3963:
        /* <DEDUP_REMOVED lines=16> */
.L_x_4081:
[----:B------:R-:W-:Y:S05]  /*26340*/  BSYNC B2 ;  /* 0x0000000000027941 */ /* 0x000fea0003800000 */
.L_x_3964:
        /* <DEDUP_REMOVED lines=10> */
.L_x_3966:
[----:B------:R-:W2:Y:S01]  /*263f0*/  LDL R3, [R1+0x10] ;  /* 0x0000100001037983 */ /* 0x000ea20000100800 */
[----:B------:R-:W-:Y:S01]  /*26400*/  BSSY B2, `(.L_x_3967) ;  /* 0x0000004000027945 */ /* 0x000fe20003800000 */
[----:B--2---:R-:W-:-:S13]  /*26410*/  LOP3.LUT P0, RZ, R3, 0x8, RZ, 0xc0, !PT ;  /* 0x0000000803ff7812 */ /* 0x004fda000780c0ff */
[----:B------:R-:W-:Y:S05]  /*26420*/  @P0 BRA `(.L_x_3968) ;  /* 0x0000000000040947 */ /* 0x000fea0003800000 */
[----:B------:R-:W-:Y:S01]  /*26430*/  BPT.TRAP 0x1 ;  /* 0x000000040000795c */ /* 0x000fe20000300000 */
.L_x_3968:
[----:B------:R-:W-:Y:S05]  /*26440*/  BSYNC B2 ;  /* 0x0000000000027941 */ /* 0x000fea0003800000 */
.L_x_3967:
        /* <DEDUP_REMOVED lines=12> */
.L_x_3969:
        /* <DEDUP_REMOVED lines=15> */
.L_x_3970:
        /* <DEDUP_REMOVED lines=15> */
.L_x_3971:
        /* <DEDUP_REMOVED lines=12> */
.L_x_3955:
[----:B------:R-:W-:Y:S05]  /*267b0*/  BSYNC B1 ;  /* 0x0000000000017941 */ /* 0x000fea0003800000 */
.L_x_3954:
        /* <DEDUP_REMOVED lines=35> */
.L_x_3974:
[----:B------:R-:W-:Y:S01]  /*269f0*/  IMAD R3, R19, 0x8, R18 ;  /* 0x0000000813037824 */ /* 0x000fe200078e0212 */
[----:B------:R-:W-:Y:S01]  /*26a00*/  SHF.L.U32 R2, R10, 0x1f, RZ ;  /* 0x0000001f0a027819 */ /* 0x000fe200000006ff */
[----:B------:R-:W-:Y:S03]  /*26a10*/  BSSY B2, `(.L_x_3975) ;  /* 0x0000003000027945 */ /* 0x000fe60003800000 */
[----:B------:R-:W2:Y:S02]  /*26a20*/  SYNCS.PHASECHK.TRANS64.TRYWAIT P0, [R3+URZ+0x36840], R2 ;  /* 0x03684002030075a7 */ /* 0x000ea4000800017f */
[----:B--2---:R-:W-:Y:S05]  /*26a30*/  @!P0 BRA `(.L_x_3976) ;  /* 0x00000038006c8947 */ /* 0x004fea0003800000 */
.L_x_4082:
[----:B------:R-:W-:Y:S05]  /*26a40*/  BSYNC B2 ;  /* 0x0000000000027941 */ /* 0x000fea0003800000 */
.L_x_3975:
        /* <DEDUP_REMOVED lines=11> */
.L_x_3978:
[----:B------:R-:W-:Y:S05]  /*26b00*/  BSYNC B2 ;  /* 0x0000000000027941 */ /* 0x000fea0003800000 */
.L_x_3977:
        /* <DEDUP_REMOVED lines=12> */
.L_x_3979:
        /* <DEDUP_REMOVED lines=16> */
.L_x_3980:
        /* <DEDUP_REMOVED lines=16> */
.L_x_3981:
        /* <DEDUP_REMOVED lines=15> */
.L_x_4083:
[----:B------:R-:W-:Y:S05]  /*26ec0*/  BSYNC B2 ;  /* 0x0000000000027941 */ /* 0x000fea0003800000 */
.L_x_3982:
[----:B------:R-:W2:Y:S01]  /*26ed0*/  LDL R8, [R1+0x44] ;  /* 0x0000440001087983 */ /* 0x000ea20000100800 */
[----:B------:R-:W1:Y:S02]  /*26ee0*/  S2R R3, SR_TID.X ;  /* 0x0000000000037919 */ /* 0x000e640000002100 */
[----:B-1----:R-:W-:-:S04]  /*26ef0*/  LOP3.LUT R3, R3, 0x7f, RZ, 0xc0, !PT ;  /* 0x0000007f03037812 */ /* 0x002fc800078ec0ff */
[----:B------:R-:W-:-:S13]  /*26f00*/  ISETP.NE.AND P0, PT, R3, RZ, PT ;  /* 0x000000ff0300720c */ /* 0x000fda0003f05270 */
[----:B------:R-:W-:-:S04]  /*26f10*/  @!P0 IMAD.MOV.U32 R3, RZ, RZ, 0xa800 ;  /* 0x0000a800ff038424 */ /* 0x000fc800078e00ff */
[----:B------:R2:W-:Y:S02]  /*26f20*/  @!P0 SYNCS.ARRIVE.TRANS64 RZ, [R2+URZ+0x36850], R3 ;  /* 0x0368500302ff89a7 */ /* 0x0005e4000800003f */
[----:B--2---:R-:W-:-:S04]  /*26f30*/  PRMT R3, R8, 0x9910, RZ ;  /* 0x0000991008037816 */ /* 0x004fc800000000ff */
[----:B------:R-:W-:-:S13]  /*26f40*/  ISETP.NE.AND P0, PT, R3, 0x2, PT ;  /* 0x000000020300780c */ /* 0x000fda0003f05270 */
[----:B------:R-:W-:Y:S05]  /*26f50*/  @P0 BRA `(.L_x_3984) ;  /* 0x0000000000040947 */ /* 0x000fea0003800000 */
[----:B------:R-:W-:Y:S01]  /*26f60*/  BPT.TRAP 0x1 ;  /* 0x000000040000795c */ /* 0x000fe20000300000 */
.L_x_3984:
[----:B------:R-:W2:Y:S01]  /*26f70*/  LDL R3, [R1+0x10] ;  /* 0x0000100001037983 */ /* 0x000ea20000100800 */
[----:B------:R-:W-:Y:S01]  /*26f80*/  BSSY B2, `(.L_x_3985) ;  /* 0x0000004000027945 */ /* 0x000fe20003800000 */
[----:B--2---:R-:W-:-:S13]  /*26f90*/  LOP3.LUT P0, RZ, R3, 0x8, RZ, 0xc0, !PT ;  /* 0x0000000803ff7812 */ /* 0x004fda000780c0ff */
[----:B------:R-:W-:Y:S05]  /*26fa0*/  @P0 BRA `(.L_x_3986) ;  /* 0x0000000000040947 */ /* 0x000fea0003800000 */
[----:B------:R-:W-:Y:S01]  /*26fb0*/  BPT.TRAP 0x1 ;  /* 0x000000040000795c */ /* 0x000fe20000300000 */
.L_x_3986:
[----:B------:R-:W-:Y:S05]  /*26fc0*/  BSYNC B2 ;  /* 0x0000000000027941 */ /* 0x000fea0003800000 */
.L_x_3985:
        /* <DEDUP_REMOVED lines=12> */
.L_x_3987:
        /* <DEDUP_REMOVED lines=15> */
.L_x_3988:
        /* <DEDUP_REMOVED lines=15> */
.L_x_3989:
        /* <DEDUP_REMOVED lines=12> */
.L_x_3973:
[----:B------:R-:W-:Y:S05]  /*27330*/  BSYNC B1 ;  /* 0x0000000000017941 */ /* 0x000fea0003800000 */
.L_x_3972:
[----:B------:R-:W2:Y:S01]  /*27340*/  LDL R2, [R1+0x34] ;  /* 0x0000340001027983 */ /* 0x000ea20000100800 */
[----:B------:R-:W-:Y:S01]  /*27350*/  VIADD R0, R0, 0xfffffffe ;  /* 0xfffffffe00007836 */ /* 0x000fe20000000000 */
[----:B--2---:R-:W-:-:S13]  /*27360*/  ISETP.GT.AND P0, PT, R6, R2, PT ;  /* 0x000000020600720c */ /* 0x004fda0003f04270 */
[----:B------:R-:W-:Y:S05]  /*27370*/  @P0 BRA `(.L_x_3990) ;  /* 0xffffffe8002c0947 */ /* 0x000fea000383ffff */
.L_x_3933:
[----:B------:R-:W-:Y:S05]  /*27380*/  BSYNC B0 ;  /* 0x0000000000007941 */ /* 0x000fea0003800000 */
.L_x_3932:
        /* <DEDUP_REMOVED lines=8> */
[----:B------:R-:W2:Y:S02]  /*27410*/  FLO.U32 R0, UR4 ;  /* 0x0000000400007d00 */ /* 0x000ea400080e0000 */
        /* <DEDUP_REMOVED lines=9> */
.L_x_3992:
[----:B------:R-:W-:Y:S05]  /*274b0*/  BSYNC B0 ;  /* 0x0000000000007941 */ /* 0x000fea0003800000 */
.L_x_3991:
        /* <DEDUP_REMOVED lines=10> */
.L_x_4084:
[----:B------:R-:W-:Y:S05]  /*27560*/  BSYNC B1 ;  /* 0x0000000000017941 */ /* 0x000fea0003800000 */
.L_x_3995:
[----:B------:R-:W4:Y:S01]  /*27570*/  LDL R3, [R1+0x44] ;  /* 0x0000440001037983 */ /* 0x000f220000100800 */
[----:B------:R-:W5:Y:S02]  /*27580*/  S2R R4, SR_TID.X ;  /* 0x0000000000047919 */ /* 0x000f640000002100 */
[----:B-----5:R-:W-:-:S04]  /*27590*/  LOP3.LUT R4, R4, 0x7f, RZ, 0xc0, !PT ;  /* 0x0000007f04047812 */ /* 0x020fc800078ec0ff */
[----:B------:R-:W-:-:S13]  /*275a0*/  ISETP.NE.AND P0, PT, R4, RZ, PT ;  /* 0x000000ff0400720c */ /* 0x000fda0003f05270 */
[----:B--2---:R-:W-:-:S04]  /*275b0*/  @!P0 IMAD.MOV.U32 R2, RZ, RZ, 0xa800 ;  /* 0x0000a800ff028424 */ /* 0x004fc800078e00ff */
[----:B------:R4:W-:Y:S02]  /*275c0*/  @!P0 SYNCS.ARRIVE.TRANS64 RZ, [R0+URZ+0x36850], R2 ;  /* 0x0368500200ff89a7 */ /* 0x0009e4000800003f */
[----:B----4-:R-:W-:-:S04]  /*275d0*/  PRMT R2, R3, 0x9910, RZ ;  /* 0x0000991003027816 */ /* 0x010fc800000000ff */
[----:B------:R-:W-:-:S13]  /*275e0*/  ISETP.NE.AND P0, PT, R2, 0x2, PT ;  /* 0x000000020200780c */ /* 0x000fda0003f05270 */
[----:B------:R-:W-:Y:S05]  /*275f0*/  @P0 BRA `(.L_x_3997) ;  /* 0x0000000000040947 */ /* 0x000fea0003800000 */
[----:B------:R-:W-:Y:S01]  /*27600*/  BPT.TRAP 0x1 ;  /* 0x000000040000795c */ /* 0x000fe20000300000 */
.L_x_3997:
[----:B------:R-:W2:Y:S01]  /*27610*/  LDL R2, [R1+0x10] ;  /* 0x0000100001027983 */ /* 0x000ea20000100800 */
[----:B------:R-:W-:Y:S01]  /*27620*/  BSSY B1, `(.L_x_3998) ;  /* 0x0000004000017945 */ /* 0x000fe20003800000 */
[----:B--2---:R-:W-:-:S13]  /*27630*/  LOP3.LUT P0, RZ, R2, 0x8, RZ, 0xc0, !PT ;  /* 0x0000000802ff7812 */ /* 0x004fda000780c0ff */
[----:B------:R-:W-:Y:S05]  /*27640*/  @P0 BRA `(.L_x_3999) ;  /* 0x0000000000040947 */ /* 0x000fea0003800000 */
[----:B------:R-:W-:Y:S01]  /*27650*/  BPT.TRAP 0x1 ;  /* 0x000000040000795c */ /* 0x000fe20000300000 */
.L_x_3999:
[----:B------:R-:W-:Y:S05]  /*27660*/  BSYNC B1 ;  /* 0x0000000000017941 */ /* 0x000fea0003800000 */
.L_x_3998:
        /* <DEDUP_REMOVED lines=12> */
.L_x_4000:
        /* <DEDUP_REMOVED lines=15> */
.L_x_4001:
        /* <DEDUP_REMOVED lines=15> */
.L_x_4002:
        /* <DEDUP_REMOVED lines=10> */
.L_x_3994:
[----:B------:R-:W-:Y:S05]  /*279b0*/  BSYNC B0 ;  /* 0x0000000000007941 */ /* 0x000fea0003800000 */
.L_x_3993:
[----:B------:R-:W2:Y:S01]  /*279c0*/  LDL.LU R4, [R1+0x18] ;  /* 0x0000180001047983 */ /* 0x000ea20000300800 */
[----:B------:R-:W-:-:S05]  /*279d0*/  VIADD R19, R19, 0x1 ;  /* 0x0000000113137836 */ /* 0x000fca0000000000 */
[----:B------:R-:W-:-:S04]  /*279e0*/  ISETP.NE.AND P0, PT, R19, 0x2, PT ;  /* 0x000000021300780c */ /* 0x000fc80003f05270 */
[----:B------:R-:W-:Y:S02]  /*279f0*/  SEL R0, RZ, 0x1, P0 ;  /* 0x00000001ff007807 */ /* 0x000fe40000000000 */
[----:B------:R-:W-:Y:S02]  /*27a00*/  SEL R19, R19, RZ, P0 ;  /* 0x000000ff13137207 */ /* 0x000fe40000000000 */
[----:B--2---:R-:W-:-:S05]  /*27a10*/  LOP3.LUT R4, R4, R0, RZ, 0x3c, !PT ;  /* 0x0000000004047212 */ /* 0x004fca00078e3cff */
[----:B------:R2:W-:Y:S02]  /*27a20*/  STL [R1+0x18], R4 ;  /* 0x0000180401007387 */ /* 0x0005e40000100800 */
.L_x_3912:
[----:B------:R-:W-:Y:S05]  /*27a30*/  BSYNC B7 ;  /* 0x0000000000077941 */ /* 0x000fea0003800000 */
.L_x_3910:
[----:B------:R-:W5:Y:S02]  /*27a40*/  LDL R9, [R1+0x10] ;  /* 0x0000100001097983 */ /* 0x000f640000100800 */
[----:B-----5:R-:W-:-:S13]  /*27a50*/  LOP3.LUT P0, RZ, R9, 0x10, RZ, 0xc0, !PT ;  /* 0x0000001009ff7812 */ /* 0x020fda000780c0ff */
[----:B------:R-:W-:Y:S05]  /*27a60*/  @!P0 BRA `(.L_x_4003) ;  /* 0x00000000002c8947 */ /* 0x000fea0003800000 */
[----:B------:R-:W-:Y:S05]  /*27a70*/  WARPSYNC.ALL ;  /* 0x0000000000007948 */ /* 0x000fea0003800000 */
[----:B------:R-:W5:Y:S08]  /*27a80*/  S2UR UR5, SR_CgaCtaId ;  /* 0x00000000000579c3 */ /* 0x000f700000008800 */
[----:B------:R-:W-:Y:S06]  /*27a90*/  BAR.SYNC.DEFER_BLOCKING 0x5, 0x180 ;  /* 0x0146000000007b1d */ /* 0x000fec0000010000 */
[----:B------:R-:W-:-:S02]  /*27aa0*/  UMOV UR4, 0x400 ;  /* 0x0000040000047882 */ /* 0x000fc40000000000 */
[----:B-----5:R-:W-:-:S06]  /*27ab0*/  ULEA UR4, UR5, UR4, 0x18 ;  /* 0x0000000405047291 */ /* 0x020fcc000f8ec03f */
[----:B------:R-:W-:-:S05]  /*27ac0*/  IMAD.U32 R18, RZ, RZ, UR4 ;  /* 0x00000004ff127e24 */ /* 0x000fca000f8e00ff */
[----:B-123--:R-:W1:Y:S04]  /*27ad0*/  LDS.128 R4, [R18+0x368d0] ;  /* 0x0368d00012047984 */ /* 0x00ee680000000c00 */
[----:B-1----:R1:W-:Y:S04]  /*27ae0*/  STL.64 [R1], R4 ;  /* 0x0000000401007387 */ /* 0x0023e80000100a00 */
[----:B------:R1:W-:Y:S01]  /*27af0*/  STL.64 [R1+0x8], R6 ;  /* 0x0000080601007387 */ /* 0x0003e20000100a00 */
[----:B------:R-:W-:Y:S06]  /*27b00*/  BAR.ARV 0x4, 0x180 ;  /* 0x0106000000007b1d */ /* 0x000fec0000002000 */
[----:B------:R-:W-:Y:S05]  /*27b10*/  BRA `(.L_x_4004) ;  /* 0x0000000c001c7947 */ /* 0x000fea0003800000 */
.L_x_4003:
[----:B------:R-:W5:Y:S01]  /*27b20*/  LDL R17, [R1+0x2c] ;  /* 0x00002c0001117983 */ /* 0x000f620000100800 */
[----:B------:R-:W-:Y:S01]  /*27b30*/  UMOV UR4, 0xffffffff ;  /* 0xffffffff00047882 */ /* 0x000fe20000000000 */
[----:B-----5:R-:W-:Y:S02]  /*27b40*/  ISETP.NE.AND P5, PT, R17, 0x1f, PT ;  /* 0x0000001f1100780c */ /* 0x020fe40003fa5270 */
[----:B------:R-:W-:Y:S11]  /*27b50*/  BRA.DIV UR4, `(.L_x_4005) ;  /* 0x0000002a04607947 */ /* 0x000ff6000b800000 */
[----:B------:R-:W4:Y:S01]  /*27b60*/  LDL R3, [R1+0xc] ;  /* 0x00000c0001037983 */ /* 0x000f220000100800 */
[----:B------:R-:W-:-:S03]  /*27b70*/  ULDC UR4, c[0x0][0xc3c] ;  /* 0x00030f0000047ab9 */ /* 0x000fc60000000800 */
[----:B------:R-:W5:Y:S01]  /*27b80*/  LDL.LU R2, [R1] ;  /* 0x0000000001027983 */ /* 0x000f620000300800 */
[----:B------:R-:W-:Y:S01]  /*27b90*/  LOP3.LUT P4, RZ, R9, 0x1, RZ, 0xc0, !PT ;  /* 0x0000000109ff7812 */ /* 0x000fe2000788c0ff */
[----:B----4-:R-:W-:Y:S02]  /*27ba0*/  IMAD.IADD R0, R3, 0x1, R17 ;  /* 0x0000000103007824 */ /* 0x010fe400078e0211 */
[----:B-----5:R-:W-:-:S03]  /*27bb0*/  IMAD.MOV.U32 R9, RZ, RZ, R2 ;  /* 0x000000ffff097224 */ /* 0x020fc600078e0002 */
[----:B------:R-:W-:-:S13]  /*27bc0*/  ISETP.GE.OR P0, PT, R0, UR4, !P5 ;  /* 0x0000000400007c0c */ /* 0x000fda000ef06670 */
[----:B------:R-:W4:Y:S08]  /*27bd0*/  @!P0 LDC.64 R2, c[0x0][0xc80] ;  /* 0x00032000ff028b82 */ /* 0x000f300000000a00 */
[----:B-1-3--:R-:W1:Y:S01]  /*27be0*/  @!P0 LDC.64 R6, c[0x0][0xc78] ;  /* 0x00031e00ff068b82 */ /* 0x00ae620000000a00 */
[----:B----4-:R-:W-:-:S05]  /*27bf0*/  @!P0 IMAD.WIDE R2, R0, 0x4, R2 ;  /* 0x0000000400028825 */ /* 0x010fca00078e0202 */
        /* <DEDUP_REMOVED lines=9> */
[----:B0-----:R-:W-:Y:S02]  /*27c90*/  IMAD.MOV.U32 R10, RZ, RZ, RZ ;  /* 0x000000ffff0a7224 */ /* 0x001fe400078e00ff */
        /* <DEDUP_REMOVED lines=21> */
.L_x_4094:
[----:B------:R-:W-:Y:S02]  /*27df0*/  ULDC UR4, c[0x0][0xc38] ;  /* 0x00030e0000047ab9 */ /* 0x000fe40000000800 */
[----:B------:R-:W-:-:S04]  /*27e00*/  IMAD.U32 R2, RZ, RZ, UR4 ;  /* 0x00000004ff027e24 */ /* 0x000fc8000f8e00ff */
[----:B-1----:R-:W-:-:S04]  /*27e10*/  IMAD R16, R16, R2, RZ ;  /* 0x0000000210107224 */ /* 0x002fc800078e02ff */
[----:B------:R-:W-:-:S05]  /*27e20*/  IMAD.IADD R0, R0, 0x1, R16 ;  /* 0x0000000100007824 */ /* 0x000fca00078e0210 */
[----:B------:R-:W-:-:S13]  /*27e30*/  ISETP.GT.AND P4, PT, R0, R5, PT ;  /* 0x000000050000720c */ /* 0x000fda0003f84270 */
[----:B------:R-:W-:Y:S05]  /*27e40*/  @P4 BRA `(.L_x_4006) ;  /* 0x0000000000b04947 */ /* 0x000fea0003800000 */
.L_x_4009:
[----:B------:R-:W2:Y:S01]  /*27e50*/  LDL.LU R3, [R1+0xc] ;  /* 0x00000c0001037983 */ /* 0x000ea20000300800 */
[----:B------:R-:W1:Y:S01]  /*27e60*/  LDC R2, c[0x0][0xc3c] ;  /* 0x00030f00ff027b82 */ /* 0x000e620000000800 */
[----:B--2---:R-:W-:-:S05]  /*27e70*/  VIADD R3, R3, 0x1f ;  /* 0x0000001f03037836 */ /* 0x004fca0000000000 */
[----:B-1----:R-:W-:-:S13]  /*27e80*/  ISETP.GE.AND P4, PT, R3, R2, PT ;  /* 0x000000020300720c */ /* 0x002fda0003f86270 */
[----:B------:R-:W-:Y:S05]  /*27e90*/  @P4 BRA `(.L_x_4007) ;  /* 0x0000000400d84947 */ /* 0x000fea0003800000 */
[----:B------:R-:W2:Y:S04]  /*27ea0*/  LDL R4, [R1+0x2c] ;  /* 0x00002c0001047983 */ /* 0x000ea80000100800 */
        /* <DEDUP_REMOVED lines=32> */
.L_x_4102:
[----:B------:R-:W-:Y:S02]  /*280b0*/  ULDC UR4, c[0x0][0xc38] ;  /* 0x00030e0000047ab9 */ /* 0x000fe40000000800 */
[----:B------:R-:W-:-:S04]  /*280c0*/  IMAD.U32 R2, RZ, RZ, UR4 ;  /* 0x00000004ff027e24 */ /* 0x000fc8000f8e00ff */
[----:B-1----:R-:W-:-:S04]  /*280d0*/  IMAD R16, R16, R2, RZ ;  /* 0x0000000210107224 */ /* 0x002fc800078e02ff */
[----:B------:R-:W-:-:S05]  /*280e0*/  IMAD.IADD R0, R16, 0x1, R0 ;  /* 0x0000000110007824 */ /* 0x000fca00078e0200 */
[----:B------:R-:W-:-:S13]  /*280f0*/  ISETP.GT.AND P4, PT, R0, R5, PT ;  /* 0x000000050000720c */ /* 0x000fda0003f84270 */
[----:B------:R-:W-:Y:S05]  /*28100*/  @!P4 BRA `(.L_x_4009) ;  /* 0xfffffffc0050c947 */ /* 0x000fea000383ffff */
.L_x_4006:
        /* <DEDUP_REMOVED lines=9> */
.L_x_4107:
[----:B------:R-:W-:-:S13]  /*281a0*/  ISETP.NE.AND P0, PT, R3, RZ, PT ;  /* 0x000000ff0300720c */ /* 0x000fda0003f05270 */
[----:B------:R-:W-:Y:S05]  /*281b0*/  @!P0 BRA `(.L_x_4011) ;  /* 0x0000000000148947 */ /* 0x000fea0003800000 */
[----:B------:R-:W-:Y:S01]  /*281c0*/  UMOV UR4, 0xffffffff ;  /* 0xffffffff00047882 */ /* 0x000fe20000000000 */
[----:B------:R-:W-:Y:S02]  /*281d0*/  VIADD R12, R0, 0xffffffff ;  /* 0xffffffff000c7836 */ /* 0x000fe40000000000 */
[----:B------:R-:W-:Y:S05]  /*281e0*/  BRA.DIV UR4, `(.L_x_4012) ;  /* 0x0000002e04547947 */ /* 0x000fea000b800000 */
[----:B0-----:R0:W4:Y:S02]  /*281f0*/  SHFL.IDX PT, R7, R7, R12, 0x1f ;  /* 0x00001f0c07077589 */ /* 0x00112400000e0000 */
.L_x_4110:
[----:B----4-:R-:W-:-:S07]  /*28200*/  IMAD.MOV.U32 R10, RZ, RZ, R7 ;  /* 0x000000ffff0a7224 */ /* 0x010fce00078e0007 */
.L_x_4011:
        /* <DEDUP_REMOVED lines=63> */
.L_x_4007:
        /* <DEDUP_REMOVED lines=10> */
.L_x_4013:
        /* <DEDUP_REMOVED lines=15> */
.L_x_4004:
[----:B----4-:R-:W2:Y:S01]  /*28790*/  LDL R0, [R1+0xc] ;  /* 0x00000c0001007983 */ /* 0x010ea20000100800 */
[----:B------:R-:W-:Y:S02]  /*287a0*/  ULDC UR4, c[0x0][0xc3c] ;  /* 0x00030f0000047ab9 */ /* 0x000fe40000000800 */
[----:B--2---:R-:W-:-:S13]  /*287b0*/  ISETP.GE.AND P0, PT, R0, UR4, PT ;  /* 0x0000000400007c0c */ /* 0x004fda000bf06270 */
[----:B------:R-:W-:Y:S05]  /*287c0*/  @!P0 BRA `(.L_x_4014) ;  /* 0xffffff8c00008947 */ /* 0x000fea000383ffff */
[----:B------:R-:W-:Y:S05]  /*287d0*/  BSYNC B8 ;  /* 0x0000000000087941 */ /* 0x000fea0003800000 */
.L_x_3862:
        /* <DEDUP_REMOVED lines=12> */
.L_x_4111:
[----:B------:R-:W-:Y:S05]  /*288a0*/  BSYNC B0 ;  /* 0x0000000000007941 */ /* 0x000fea0003800000 */
.L_x_4015:
[----:B------:R-:W-:-:S03]  /*288b0*/  UMOV UR4, 0xffffffff ;  /* 0xffffffff00047882 */ /* 0x000fc60000000000 */
[----:B------:R-:W-:Y:S05]  /*288c0*/  BRA.DIV UR4, `(.L_x_4017) ;  /* 0x0000002604d87947 */ /* 0x000fea000b800000 */
[----:B------:R-:W1:Y:S02]  /*288d0*/  S2R R2, SR_TID.X ;  /* 0x0000000000027919 */ /* 0x000e640000002100 */
[----:B-1----:R-:W-:-:S04]  /*288e0*/  SHF.R.U32.HI R2, RZ, 0x5, R2 ;  /* 0x00000005ff027819 */ /* 0x002fc80000011602 */
[----:B------:R-:W-:-:S05]  /*288f0*/  LOP3.LUT R2, R2, 0x3, RZ, 0xc0, !PT ;  /* 0x0000000302027812 */ /* 0x000fca00078ec0ff */
[----:B------:R1:W2:Y:S02]  /*28900*/  SHFL.IDX PT, R14, R2, RZ, 0x1f ;  /* 0x00001fff020e7589 */ /* 0x0002a400000e0000 */
.L_x_4114:
[----:B--2---:R-:W-:-:S13]  /*28910*/  ISETP.NE.AND P0, PT, R14, RZ, PT ;  /* 0x000000ff0e00720c */ /* 0x004fda0003f05270 */
[----:B------:R-:W-:Y:S05]  /*28920*/  @P0 BRA `(.L_x_3642) ;  /* 0x00000000008c0947 */ /* 0x000fea0003800000 */
[----:B------:R-:W-:-:S03]  /*28930*/  UMOV UR4, 0xffffffff ;  /* 0xffffffff00047882 */ /* 0x000fc60000000000 */
[----:B------:R-:W-:Y:S05]  /*28940*/  BRA.DIV UR4, `(.L_x_4018) ;  /* 0x0000002604ec7947 */ /* 0x000fea000b800000 */
[----:B------:R-:W-:-:S13]  /*28950*/  ELECT P6, URZ, PT ;  /* 0x00000000003f782f */ /* 0x000fda00038c0000 */
.L_x_4117:
[----:B------:R-:W-:Y:S05]  /*28960*/  @!P6 BRA `(.L_x_3642) ;  /* 0x00000000007ce947 */ /* 0x000fea0003800000 */
[----:B-1----:R-:W2:Y:S02]  /*28970*/  LDL.LU R2, [R1+0x5c] ;  /* 0x00005c0001027983 */ /* 0x002ea40000300800 */
[----:B--2---:R-:W-:-:S04]  /*28980*/  LOP3.LUT R2, R2, 0x2, RZ, 0xfc, !PT ;  /* 0x0000000202027812 */ /* 0x004fc800078efcff */
[----:B------:R-:W-:-:S13]  /*28990*/  ISETP.NE.AND P2, PT, R2, 0x3, PT ;  /* 0x000000030200780c */ /* 0x000fda0003f45270 */
[----:B------:R-:W-:Y:S05]  /*289a0*/  @!P2 BRA `(.L_x_4019) ;  /* 0x000000000004a947 */ /* 0x000fea0003800000 */
[----:B------:R-:W-:Y:S01]  /*289b0*/  BPT.TRAP 0x1 ;  /* 0x000000040000795c */ /* 0x000fe20000300000 */
.L_x_4019:
        /* <DEDUP_REMOVED lines=13> */
.L_x_4118:
[----:B------:R-:W1:Y:S02]  /*28a90*/  SYNCS.PHASECHK.TRANS64.TRYWAIT P0, [R7+URZ], R2 ;  /* 0x00000002070075a7 */ /* 0x000e64000800017f */
[----:B-1----:R-:W-:Y:S05]  /*28aa0*/  @!P0 BRA `(.L_x_4021) ;  /* 0x0000002400c88947 */ /* 0x002fea0003800000 */
.L_x_4119:
[----:B------:R-:W-:Y:S05]  /*28ab0*/  @!P2 BRA `(.L_x_4022) ;  /* 0x000000000004a947 */ /* 0x000fea0003800000 */
[----:B------:R-:W-:Y:S01]  /*28ac0*/  BPT.TRAP 0x1 ;  /* 0x000000040000795c */ /* 0x000fe20000300000 */
.L_x_4022:
[----:B------:R-:W-:-:S04]  /*28ad0*/  VIADD R0, R0, 0x36860 ;  /* 0x0003686000007836 */ /* 0x000fc80000000000 */
[----:B------:R-:W-:-:S04]  /*28ae0*/  IMAD R4, R19, 0x8, R0 ;  /* 0x0000000813047824 */ /* 0x000fc800078e0200 */
[----:B------:R-:W2:Y:S02]  /*28af0*/  SYNCS.PHASECHK.TRANS64.TRYWAIT P0, [R4+URZ], R5 ;  /* 0x00000005040075a7 */ /* 0x000ea4000800017f */
[----:B--2---:R-:W-:Y:S05]  /*28b00*/  @!P0 BRA `(.L_x_4023) ;  /* 0x0000002400c48947 */ /* 0x004fea0003800000 */
.L_x_4120:
[----:B------:R-:W-:-:S07]  /*28b10*/  IMAD R3, R3, 0x8, R0 ;  /* 0x0000000803037824 */ /* 0x000fce00078e0200 */
.L_x_4024:
[----:B---3--:R3:W4:Y:S02]  /*28b20*/  SYNCS.PHASECHK.TRANS64.TRYWAIT P0, [R3+URZ], R2 ;  /* 0x00000002030075a7 */ /* 0x008724000800017f */
[----:B----4-:R-:W-:Y:S05]  /*28b30*/  @!P0 NANOSLEEP.SYNCS 0x989680 ;  /* 0x009896800000895d */ /* 0x010fea0003900000 */
[----:B------:R-:W4:Y:S02]  /*28b40*/  @!P0 SYNCS.PHASECHK.TRANS64 P0, [R3+URZ], R2 ;  /* 0x00000002030085a7 */ /* 0x000f24000800007f */
[----:B----4-:R-:W-:Y:S05]  /*28b50*/  @!P0 BRA `(.L_x_4024) ;  /* 0xfffffffc00f08947 */ /* 0x010fea000383ffff */
.L_x_3642:
[----:B------:R-:W-:Y:S05]  /*28b60*/  BSYNC B9 ;  /* 0x0000000000097941 */ /* 0x000fea0003800000 */
.L_x_3639:
[----:B------:R-:W-:Y:S05]  /*28b70*/  EXIT ;  /* 0x000000000000794d */ /* 0x000fea0003800000 */
.L_x_3662:
[----:B0-----:R0:W1:Y:S02]  /*28b80*/  SYNCS.PHASECHK.TRANS64.TRYWAIT P5, [R97+URZ+0x36890], R98 ;  /* 0x03689062610075a7 */ /* 0x00106400080a017f */
[----:B-1----:R-:W-:Y:S05]  /*28b90*/  @!P5 NANOSLEEP.SYNCS 0x989680 ;  /* 0x009896800000d95d */ /* 0x002fea0003900000 */
[----:B------:R-:W1:Y:S02]  /*28ba0*/  @!P5 SYNCS.PHASECHK.TRANS64 P5, [R97+URZ+0x36890], R98 ;  /* 0x036890626100d5a7 */ /* 0x000e6400080a007f */
[----:B-1----:R-:W-:Y:S05]  /*28bb0*/  @!P5 BRA `(.L_x_3662) ;  /* 0xfffffffc00f0d947 */ /* 0x002fea000383ffff */
[----:B------:R-:W-:Y:S05]  /*28bc0*/  BRA `(.L_x_4025) ;  /* 0xfffffdac00687947 */ /* 0x000fea000383ffff */
.L_x_3716:
[----:B-1----:R1:W2:Y:S02]  /*28bd0*/  SYNCS.PHASECHK.TRANS64.TRYWAIT P5, [R97+URZ+0x36890], R98 ;  /* 0x03689062610075a7 */ /* 0x0022a400080a017f */
[----:B--2---:R-:W-:Y:S05]  /*28be0*/  @!P5 NANOSLEEP.SYNCS 0x989680 ;  /* 0x009896800000d95d */ /* 0x004fea0003900000 */
[----:B------:R-:W2:Y:S02]  /*28bf0*/  @!P5 SYNCS.PHASECHK.TRANS64 P5, [R97+URZ+0x36890], R98 ;  /* 0x036890626100d5a7 */ /* 0x000ea400080a007f */
[----:B--2---:R-:W-:Y:S05]  /*28c00*/  @!P5 BRA `(.L_x_3716) ;  /* 0xfffffffc00f0d947 */ /* 0x004fea000383ffff */
[----:B------:R-:W-:Y:S05]  /*28c10*/  BRA `(.L_x_4026) ;  /* 0xfffffde000b47947 */ /* 0x000fea000383ffff */
.L_x_3741:
[----:B-1----:R1:W2:Y:S02]  /*28c20*/  SYNCS.PHASECHK.TRANS64.TRYWAIT P3, [R97+URZ+0x36890], R98 ;  /* 0x03689062610075a7 */ /* 0x0022a4000806017f */
[----:B--2---:R-:W-:Y:S05]  /*28c30*/  @!P3 NANOSLEEP.SYNCS 0x989680 ;  /* 0x009896800000b95d */ /* 0x004fea0003900000 */
[----:B------:R-:W2:Y:S02]  /*28c40*/  @!P3 SYNCS.PHASECHK.TRANS64 P3, [R97+URZ+0x36890], R98 ;  /* 0x036890626100b5a7 */ /* 0x000ea4000806007f */
[----:B--2---:R-:W-:Y:S05]  /*28c50*/  @!P3 BRA `(.L_x_3741) ;  /* 0xfffffffc00f0b947 */ /* 0x004fea000383ffff */
[----:B------:R-:W-:Y:S05]  /*28c60*/  BRA `(.L_x_4027) ;  /* 0xfffffe1400607947 */ /* 0x000fea000383ffff */
.L_x_3747:
[----:B-1----:R1:W2:Y:S02]  /*28c70*/  SYNCS.PHASECHK.TRANS64.TRYWAIT P2, [R97+URZ+0x368b0], R98 ;  /* 0x0368b062610075a7 */ /* 0x0022a4000804017f */
[----:B--2---:R-:W-:Y:S05]  /*28c80*/  @!P2 NANOSLEEP.SYNCS 0x989680 ;  /* 0x009896800000a95d */ /* 0x004fea0003900000 */
[----:B------:R-:W2:Y:S02]  /*28c90*/  @!P2 SYNCS.PHASECHK.TRANS64 P2, [R97+URZ+0x368b0], R98 ;  /* 0x0368b0626100a5a7 */ /* 0x000ea4000804007f */
[----:B--2---:R-:W-:Y:S05]  /*28ca0*/  @!P2 BRA `(.L_x_3747) ;  /* 0xfffffffc00f0a947 */ /* 0x004fea000383ffff */
[----:B------:R-:W-:Y:S05]  /*28cb0*/  BRA `(.L_x_4028) ;  /* 0xfffffe18007c7947 */ /* 0x000fea000383ffff */
.L_x_3767:
        /* <DEDUP_REMOVED lines=8> */
.L_x_4030:
[----:B------:R-:W-:Y:S05]  /*28d40*/  BSYNC B1 ;  /* 0x0000000000017941 */ /* 0x000fea0003800000 */
.L_x_4029:
        /* <DEDUP_REMOVED lines=8> */
.L_x_4031:
[----:B------:R-:W-:Y:S02]  /*28dd0*/  IMAD.MOV.U32 R13, RZ, RZ, R27 ;  /* 0x000000ffff0d7224 */ /* 0x000fe400078e001b */
[----:B------:R-:W-:-:S07]  /*28de0*/  IMAD.MOV.U32 R0, RZ, RZ, R14 ;  /* 0x000000ffff007224 */ /* 0x000fce00078e000e */
[----:B------:R-:W-:Y:S05]  /*28df0*/  WARPSYNC.COLLECTIVE R15, `(.L_x_4032) ;  /* 0x000000000f087348 */ /* 0x000fea0003c00000 */
[----:B------:R0:W1:Y:S02]  /*28e00*/  SHFL.IDX P6, R14, R13, R12, R11 ;  /* 0x0000000c0d0e7389 */ /* 0x00006400000c000b */
[----:B01----:R-:W-:Y:S01]  /*28e10*/  ENDCOLLECTIVE ;  /* 0x000000000000791b */ /* 0x003fe20003800000 */
.L_x_4032:
[----:B------:R-:W-:Y:S02]  /*28e20*/  IMAD.MOV.U32 R13, RZ, RZ, R26 ;  /* 0x000000ffff0d7224 */ /* 0x000fe400078e001a */
[----:B------:R-:W-:-:S07]  /*28e30*/  IMAD.MOV.U32 R5, RZ, RZ, R14 ;  /* 0x000000ffff057224 */ /* 0x000fce00078e000e */
[----:B------:R-:W-:Y:S05]  /*28e40*/  WARPSYNC.COLLECTIVE R15, `(.L_x_4033) ;  /* 0x000000000f087348 */ /* 0x000fea0003c00000 */
[----:B------:R0:W1:Y:S02]  /*28e50*/  SHFL.IDX P6, R14, R13, R12, R11 ;  /* 0x0000000c0d0e7389 */ /* 0x00006400000c000b */
[----:B01----:R-:W-:Y:S01]  /*28e60*/  ENDCOLLECTIVE ;  /* 0x000000000000791b */ /* 0x003fe20003800000 */
.L_x_4033:
[----:B------:R-:W-:Y:S05]  /*28e70*/  BRA `(.L_x_4034) ;  /* 0xfffffe2800807947 */ /* 0x000fea000383ffff */
.L_x_3771:
[----:B0-----:R0:W1:Y:S02]  /*28e80*/  SYNCS.PHASECHK.TRANS64.TRYWAIT P0, [R16+URZ+0x36800], R5 ;  /* 0x03680005100075a7 */ /* 0x001064000800017f */
[----:B-1----:R-:W-:Y:S05]  /*28e90*/  @!P0 NANOSLEEP.SYNCS 0x989680 ;  /* 0x009896800000895d */ /* 0x002fea0003900000 */
[----:B------:R-:W1:Y:S02]  /*28ea0*/  @!P0 SYNCS.PHASECHK.TRANS64 P0, [R16+URZ+0x36800], R5 ;  /* 0x03680005100085a7 */ /* 0x000e64000800007f */
[----:B-1----:R-:W-:Y:S05]  /*28eb0*/  @!P0 BRA `(.L_x_3771) ;  /* 0xfffffffc00f08947 */ /* 0x002fea000383ffff */
[----:B------:R-:W-:Y:S05]  /*28ec0*/  BRA `(.L_x_4035) ;  /* 0xfffffe3400407947 */ /* 0x000fea000383ffff */
.L_x_3795:
        /* <DEDUP_REMOVED lines=8> */
.L_x_4037:
[----:B------:R-:W-:Y:S05]  /*28f50*/  BSYNC B1 ;  /* 0x0000000000017941 */ /* 0x000fea0003800000 */
.L_x_4036:
        /* <DEDUP_REMOVED lines=8> */
.L_x_4038:
[----:B------:R-:W-:Y:S02]  /*28fe0*/  IMAD.MOV.U32 R21, RZ, RZ, R3 ;  /* 0x000000ffff157224 */ /* 0x000fe400078e0003 */
[----:B------:R-:W-:Y:S02]  /*28ff0*/  IMAD.MOV.U32 R13, RZ, RZ, R27 ;  /* 0x000000ffff0d7224 */ /* 0x000fe400078e001b */
[----:B------:R-:W-:-:S07]  /*29000*/  IMAD.MOV.U32 R0, RZ, RZ, R14 ;  /* 0x000000ffff007224 */ /* 0x000fce00078e000e */
[----:B------:R-:W-:Y:S05]  /*29010*/  WARPSYNC.COLLECTIVE R15, `(.L_x_4039) ;  /* 0x000000000f087348 */ /* 0x000fea0003c00000 */
[----:B------:R0:W1:Y:S02]  /*29020*/  SHFL.IDX P6, R14, R13, R12, R11 ;  /* 0x0000000c0d0e7389 */ /* 0x00006400000c000b */
[----:B01----:R-:W-:Y:S01]  /*29030*/  ENDCOLLECTIVE ;  /* 0x000000000000791b */ /* 0x003fe20003800000 */
.L_x_4039:
[----:B------:R-:W-:Y:S02]  /*29040*/  IMAD.MOV.U32 R20, RZ, RZ, R0 ;  /* 0x000000ffff147224 */ /* 0x000fe400078e0000 */
[----:B------:R-:W-:Y:S02]  /*29050*/  IMAD.MOV.U32 R13, RZ, RZ, R26 ;  /* 0x000000ffff0d7224 */ /* 0x000fe400078e001a */
[----:B------:R-:W-:-:S07]  /*29060*/  IMAD.MOV.U32 R5, RZ, RZ, R14 ;  /* 0x000000ffff057224 */ /* 0x000fce00078e000e */
[----:B------:R-:W-:Y:S05]  /*29070*/  WARPSYNC.COLLECTIVE R15, `(.L_x_4040) ;  /* 0x000000000f087348 */ /* 0x000fea0003c00000 */
[----:B------:R0:W1:Y:S02]  /*29080*/  SHFL.IDX P6, R14, R13, R12, R11 ;  /* 0x0000000c0d0e7389 */ /* 0x00006400000c000b */
[----:B01----:R-:W-:Y:S01]  /*29090*/  ENDCOLLECTIVE ;  /* 0x000000000000791b */ /* 0x003fe20003800000 */
.L_x_4040:
[----:B------:R-:W-:Y:S05]  /*290a0*/  BRA `(.L_x_4041) ;  /* 0xfffffe5000ec7947 */ /* 0x000fea000383ffff */
.L_x_3799:
[----:B0-----:R0:W1:Y:S02]  /*290b0*/  SYNCS.PHASECHK.TRANS64.TRYWAIT P0, [R16+URZ+0x36800], R5 ;  /* 0x03680005100075a7 */ /* 0x001064000800017f */
[----:B-1----:R-:W-:Y:S05]  /*290c0*/  @!P0 NANOSLEEP.SYNCS 0x989680 ;  /* 0x009896800000895d */ /* 0x002fea0003900000 */
[----:B------:R-:W1:Y:S02]  /*290d0*/  @!P0 SYNCS.PHASECHK.TRANS64 P0, [R16+URZ+0x36800], R5 ;  /* 0x03680005100085a7 */ /* 0x000e64000800007f */
[----:B-1----:R-:W-:Y:S05]  /*290e0*/  @!P0 BRA `(.L_x_3799) ;  /* 0xfffffffc00f08947 */ /* 0x002fea000383ffff */
[----:B------:R-:W-:Y:S05]  /*290f0*/  BRA `(.L_x_4042) ;  /* 0xfffffe5c00007947 */ /* 0x000fea000383ffff */
.L_x_3813:
[----:B-1----:R1:W2:Y:S02]  /*29100*/  SYNCS.PHASECHK.TRANS64.TRYWAIT P2, [R10+URZ+0x36830], R3 ;  /* 0x036830030a0075a7 */ /* 0x0022a4000804017f */
[----:B--2---:R-:W-:Y:S05]  /*29110*/  @!P2 NANOSLEEP.SYNCS 0x989680 ;  /* 0x009896800000a95d */ /* 0x004fea0003900000 */
[----:B------:R-:W2:Y:S02]  /*29120*/  @!P2 SYNCS.PHASECHK.TRANS64 P2, [R10+URZ+0x36830], R3 ;  /* 0x036830030a00a5a7 */ /* 0x000ea4000804007f */
[----:B--2---:R-:W-:Y:S05]  /*29130*/  @!P2 BRA `(.L_x_3813) ;  /* 0xfffffffc00f0a947 */ /* 0x004fea000383ffff */
[----:B------:R-:W-:Y:S05]  /*29140*/  BRA `(.L_x_3812) ;  /* 0xfffffe8000d47947 */ /* 0x000fea000383ffff */
.L_x_3820:
[----:B-1----:R1:W2:Y:S02]  /*29150*/  SYNCS.PHASECHK.TRANS64.TRYWAIT P2, [R11+URZ+0x36830], R4 ;  /* 0x036830040b0075a7 */ /* 0x0022a4000804017f */
[----:B--2---:R-:W-:Y:S05]  /*29160*/  @!P2 NANOSLEEP.SYNCS 0x989680 ;  /* 0x009896800000a95d */ /* 0x004fea0003900000 */
[----:B------:R-:W2:Y:S02]  /*29170*/  @!P2 SYNCS.PHASECHK.TRANS64 P2, [R11+URZ+0x36830], R4 ;  /* 0x036830040b00a5a7 */ /* 0x000ea4000804007f */
[----:B--2---:R-:W-:Y:S05]  /*29180*/  @!P2 BRA `(.L_x_3820) ;  /* 0xfffffffc00f0a947 */ /* 0x004fea000383ffff */
[----:B------:R-:W-:Y:S05]  /*29190*/  BRA `(.L_x_3819) ;  /* 0xfffffed800047947 */ /* 0x000fea000383ffff */
.L_x_3825:
[----:B-1----:R1:W2:Y:S02]  /*291a0*/  SYNCS.PHASECHK.TRANS64.TRYWAIT P2, [R9+URZ+0x36850], R0 ;  /* 0x03685000090075a7 */ /* 0x0022a4000804017f */
[----:B--2---:R-:W-:Y:S05]  /*291b0*/  @!P2 NANOSLEEP.SYNCS 0x989680 ;  /* 0x009896800000a95d */ /* 0x004fea0003900000 */
[----:B------:R-:W2:Y:S02]  /*291c0*/  @!P2 SYNCS.PHASECHK.TRANS64 P2, [R9+URZ+0x36850], R0 ;  /* 0x036850000900a5a7 */ /* 0x000ea4000804007f */
[----:B--2---:R-:W-:Y:S05]  /*291d0*/  @!P2 BRA `(.L_x_3825) ;  /* 0xfffffffc00f0a947 */ /* 0x004fea000383ffff */
[----:B------:R-:W-:Y:S05]  /*291e0*/  BRA `(.L_x_3824) ;  /* 0xffffff0c00ac7947 */ /* 0x000fea000383ffff */
.L_x_3831:
[----:B-1----:R1:W2:Y:S02]  /*291f0*/  SYNCS.PHASECHK.TRANS64.TRYWAIT P0, [R6+URZ+0x36850], R3 ;  /* 0x03685003060075a7 */ /* 0x0022a4000800017f */
[----:B--2---:R-:W-:Y:S05]  /*29200*/  @!P0 NANOSLEEP.SYNCS 0x989680 ;  /* 0x009896800000895d */ /* 0x004fea0003900000 */
[----:B------:R-:W2:Y:S02]  /*29210*/  @!P0 SYNCS.PHASECHK.TRANS64 P0, [R6+URZ+0x36850], R3 ;  /* 0x03685003060085a7 */ /* 0x000ea4000800007f */
[----:B--2---:R-:W-:Y:S05]  /*29220*/  @!P0 BRA `(.L_x_3831) ;  /* 0xfffffffc00f08947 */ /* 0x004fea000383ffff */
[----:B------:R-:W-:Y:S05]  /*29230*/  BRA `(.L_x_3830) ;  /* 0xffffff2800a47947 */ /* 0x000fea000383ffff */
.L_x_3870:
        /* <DEDUP_REMOVED lines=11> */
.L_x_4044:
[----:B------:R-:W-:Y:S05]  /*292f0*/  BSYNC B1 ;  /* 0x0000000000017941 */ /* 0x000fea0003800000 */
.L_x_4043:
[----:B------:R-:W-:Y:S05]  /*29300*/  BRA `(.L_x_4045) ;  /* 0xffffff8800c87947 */ /* 0x000fea000383ffff */
.L_x_3872:
[----:B------:R-:W-:Y:S01]  /*29310*/  BSSY B1, `(.L_x_4046) ;  /* 0x0000006000017945 */ /* 0x000fe20003800000 */
[----:B------:R-:W-:-:S07]  /*29320*/  IMAD.MOV.U32 R15, RZ, RZ, -0x1 ;  /* 0xffffffffff0f7424 */ /* 0x000fce00078e00ff */
[----:B0-----:R-:W-:Y:S05]  /*29330*/  WARPSYNC.COLLECTIVE R15, `(.L_x_4047) ;  /* 0x000000000f0c7348 */ /* 0x001fea0003c00000 */
[----:B------:R-:W-:Y:S02]  /*29340*/  ELECT P6, UR62, PT ;  /* 0x00000000003e782f */ /* 0x000fe400038c0000 */
[----:B------:R-:W-:Y:S01]  /*29350*/  MOV R14, UR62 ;  /* 0x0000003e000e7c02 */ /* 0x000fe20008000f00 */
[----:B0-----:R-:W-:Y:S10]  /*29360*/  ENDCOLLECTIVE ;  /* 0x000000000000791b */ /* 0x001ff40003800000 */
.L_x_4047:
[----:B------:R-:W-:Y:S05]  /*29370*/  BSYNC B1 ;  /* 0x0000000000017941 */ /* 0x000fea0003800000 */
.L_x_4046:
[----:B------:R-:W-:Y:S01]  /*29380*/  PLOP3.LUT P2, PT, P6, PT, PT, 0x80, 0x0 ;  /* 0x000000000000781c */ /* 0x000fe2000374f070 */
[----:B------:R-:W-:-:S12]  /*29390*/  BRA `(.L_x_3871) ;  /* 0xffffff8800bc7947 */ /* 0x000fd8000383ffff */
.L_x_3874:
[----:B0-----:R0:W1:Y:S02]  /*293a0*/  SYNCS.PHASECHK.TRANS64.TRYWAIT P0, [R18+URZ+0x36820], R2 ;  /* 0x03682002120075a7 */ /* 0x001064000800017f */
[----:B-1----:R-:W-:Y:S05]  /*293b0*/  @!P0 NANOSLEEP.SYNCS 0x989680 ;  /* 0x009896800000895d */ /* 0x002fea0003900000 */
[----:B------:R-:W1:Y:S02]  /*293c0*/  @!P0 SYNCS.PHASECHK.TRANS64 P0, [R18+URZ+0x36820], R2 ;  /* 0x03682002120085a7 */ /* 0x000e64000800007f */
[----:B-1----:R-:W-:Y:S05]  /*293d0*/  @!P0 BRA `(.L_x_3874) ;  /* 0xfffffffc00f08947 */ /* 0x002fea000383ffff */
[----:B------:R-:W-:Y:S05]  /*293e0*/  BRA `(.L_x_4048) ;  /* 0xffffff8800cc7947 */ /* 0x000fea000383ffff */
.L_x_3878:
[----:B-1----:R1:W2:Y:S02]  /*293f0*/  SYNCS.PHASECHK.TRANS64.TRYWAIT P0, [R5+URZ+0x368a0], R8 ;  /* 0x0368a008050075a7 */ /* 0x0022a4000800017f */
[----:B--2---:R-:W-:Y:S05]  /*29400*/  @!P0 NANOSLEEP.SYNCS 0x989680 ;  /* 0x009896800000895d */ /* 0x004fea0003900000 */
[----:B------:R-:W2:Y:S02]  /*29410*/  @!P0 SYNCS.PHASECHK.TRANS64 P0, [R5+URZ+0x368a0], R8 ;  /* 0x0368a008050085a7 */ /* 0x000ea4000800007f */
[----:B--2---:R-:W-:Y:S05]  /*29420*/  @!P0 BRA `(.L_x_3878) ;  /* 0xfffffffc00f08947 */ /* 0x004fea000383ffff */
[----:B------:R-:W-:Y:S05]  /*29430*/  BRA `(.L_x_4049) ;  /* 0xffffff8800ec7947 */ /* 0x000fea000383ffff */
.L_x_3885:
[----:B0-----:R0:W2:Y:S02]  /*29440*/  SYNCS.PHASECHK.TRANS64.TRYWAIT P0, [R5+URZ+0x368c0], R8 ;  /* 0x0368c008050075a7 */ /* 0x0010a4000800017f */
[----:B--2---:R-:W-:Y:S05]  /*29450*/  @!P0 NANOSLEEP.SYNCS 0x989680 ;  /* 0x009896800000895d */ /* 0x004fea0003900000 */
[----:B------:R-:W2:Y:S02]  /*29460*/  @!P0 SYNCS.PHASECHK.TRANS64 P0, [R5+URZ+0x368c0], R8 ;  /* 0x0368c008050085a7 */ /* 0x000ea4000800007f */
[----:B--2---:R-:W-:Y:S05]  /*29470*/  @!P0 BRA `(.L_x_3885) ;  /* 0xfffffffc00f08947 */ /* 0x004fea000383ffff */
[----:B------:R-:W-:Y:S05]  /*29480*/  BRA `(.L_x_4050) ;  /* 0xffffff8c00e87947 */ /* 0x000fea000383ffff */
.L_x_3894:
[----:B0-----:R0:W1:Y:S02]  /*29490*/  SYNCS.PHASECHK.TRANS64.TRYWAIT P0, [R6+URZ+0x368a0], R5 ;  /* 0x0368a005060075a7 */ /* 0x001064000800017f */
[----:B-1----:R-:W-:Y:S05]  /*294a0*/  @!P0 NANOSLEEP.SYNCS 0x989680 ;  /* 0x009896800000895d */ /* 0x002fea0003900000 */
[----:B------:R-:W1:Y:S02]  /*294b0*/  @!P0 SYNCS.PHASECHK.TRANS64 P0, [R6+URZ+0x368a0], R5 ;  /* 0x0368a005060085a7 */ /* 0x000e64000800007f */
[----:B-1----:R-:W-:Y:S05]  /*294c0*/  @!P0 BRA `(.L_x_3894) ;  /* 0xfffffffc00f08947 */ /* 0x002fea000383ffff */
[----:B------:R-:W-:Y:S05]  /*294d0*/  BRA `(.L_x_4051) ;  /* 0xffffff9400247947 */ /* 0x000fea000383ffff */
.L_x_3901:
[----:B-1----:R1:W2:Y:S02]  /*294e0*/  SYNCS.PHASECHK.TRANS64.TRYWAIT P0, [R6+URZ+0x368c0], R5 ;  /* 0x0368c005060075a7 */ /* 0x0022a4000800017f */
[----:B--2---:R-:W-:Y:S05]  /*294f0*/  @!P0 NANOSLEEP.SYNCS 0x989680 ;  /* 0x009896800000895d */ /* 0x004fea0003900000 */
[----:B------:R-:W2:Y:S02]  /*29500*/  @!P0 SYNCS.PHASECHK.TRANS64 P0, [R6+URZ+0x368c0], R5 ;  /* 0x0368c005060085a7 */ /* 0x000ea4000800007f */
[----:B--2---:R-:W-:Y:S05]  /*29510*/  @!P0 BRA `(.L_x_3901) ;  /* 0xfffffffc00f08947 */ /* 0x004fea000383ffff */
[----:B------:R-:W-:Y:S05]  /*29520*/  BRA `(.L_x_4052) ;  /* 0xffffff9800287947 */ /* 0x000fea000383ffff */
.L_x_3918:
        /* <DEDUP_REMOVED lines=11> */
.L_x_4054:
[----:B------:R-:W-:Y:S05]  /*295e0*/  BSYNC B0 ;  /* 0x0000000000007941 */ /* 0x000fea0003800000 */
.L_x_4053:
[----:B------:R-:W-:Y:S05]  /*295f0*/  BRA `(.L_x_4055) ;  /* 0xffffffa400687947 */ /* 0x000fea000383ffff */
.L_x_3920:
[----:B------:R-:W-:Y:S01]  /*29600*/  BSSY B0, `(.L_x_4056) ;  /* 0x0000006000007945 */ /* 0x000fe20003800000 */
[----:B------:R-:W-:-:S07]  /*29610*/  IMAD.MOV.U32 R15, RZ, RZ, -0x1 ;  /* 0xffffffffff0f7424 */ /* 0x000fce00078e00ff */
[----:B0-----:R-:W-:Y:S05]  /*29620*/  WARPSYNC.COLLECTIVE R15, `(.L_x_4057) ;  /* 0x000000000f0c7348 */ /* 0x001fea0003c00000 */
[----:B------:R-:W-:Y:S02]  /*29630*/  ELECT P6, UR62, PT ;  /* 0x00000000003e782f */ /* 0x000fe400038c0000 */
[----:B------:R-:W-:Y:S01]  /*29640*/  MOV R14, UR62 ;  /* 0x0000003e000e7c02 */ /* 0x000fe20008000f00 */
[----:B0-----:R-:W-:Y:S10]  /*29650*/  ENDCOLLECTIVE ;  /* 0x000000000000791b */ /* 0x001ff40003800000 */
.L_x_4057:
[----:B------:R-:W-:Y:S05]  /*29660*/  BSYNC B0 ;  /* 0x0000000000007941 */ /* 0x000fea0003800000 */
.L_x_4056:
[----:B------:R-:W-:Y:S05]  /*29670*/  BRA `(.L_x_4058) ;  /* 0xffffffa400747947 */ /* 0x000fea000383ffff */
.L_x_3922:
[----:B0-----:R0:W1:Y:S02]  /*29680*/  SYNCS.PHASECHK.TRANS64.TRYWAIT P0, [R0+URZ+0x36840], R2 ;  /* 0x03684002000075a7 */ /* 0x001064000800017f */
[----:B-1----:R-:W-:Y:S05]  /*29690*/  @!P0 NANOSLEEP.SYNCS 0x989680 ;  /* 0x009896800000895d */ /* 0x002fea0003900000 */
[----:B------:R-:W1:Y:S02]  /*296a0*/  @!P0 SYNCS.PHASECHK.TRANS64 P0, [R0+URZ+0x36840], R2 ;  /* 0x03684002000085a7 */ /* 0x000e64000800007f */
[----:B-1----:R-:W-:Y:S05]  /*296b0*/  @!P0 BRA `(.L_x_3922) ;  /* 0xfffffffc00f08947 */ /* 0x002fea000383ffff */
[----:B------:R-:W-:Y:S05]  /*296c0*/  BRA `(.L_x_4059) ;  /* 0xffffffa400d47947 */ /* 0x000fea000383ffff */
.L_x_3926:
        /* <DEDUP_REMOVED lines=9> */
.L_x_4060:
[----:B------:R-:W-:Y:S02]  /*29760*/  IMAD.MOV.U32 R13, RZ, RZ, R4 ;  /* 0x000000ffff0d7224 */ /* 0x000fe400078e0004 */
[----:B------:R-:W-:-:S07]  /*29770*/  IMAD.MOV.U32 R6, RZ, RZ, R14 ;  /* 0x000000ffff067224 */ /* 0x000fce00078e000e */
[----:B------:R-:W-:Y:S05]  /*29780*/  WARPSYNC.COLLECTIVE R15, `(.L_x_4061) ;  /* 0x000000000f087348 */ /* 0x000fea0003c00000 */
[----:B------:R0:W1:Y:S02]  /*29790*/  SHFL.IDX P6, R14, R13, R12, R11 ;  /* 0x0000000c0d0e7389 */ /* 0x00006400000c000b */
[----:B01----:R-:W-:Y:S01]  /*297a0*/  ENDCOLLECTIVE ;  /* 0x000000000000791b */ /* 0x003fe20003800000 */
.L_x_4061:
[----:B------:R-:W-:-:S04]  /*297b0*/  LOP3.LUT R7, R7, 0x7f, RZ, 0xc0, !PT ;  /* 0x0000007f07077812 */ /* 0x000fc800078ec0ff */
[----:B------:R-:W-:Y:S01]  /*297c0*/  SHF.R.U32.HI R0, RZ, 0x3, R7 ;  /* 0x00000003ff007819 */ /* 0x000fe20000011607 */
[----:B------:R-:W-:Y:S02]  /*297d0*/  IMAD R2, R10, R8, RZ ;  /* 0x000000080a027224 */ /* 0x000fe400078e02ff */
[----:B------:R0:W5:Y:S02]  /*297e0*/  LDL R10, [R1+0x30] ;  /* 0x00003000010a7983 */ /* 0x0001640000100800 */
[----:B------:R-:W-:Y:S02]  /*297f0*/  IMAD.IADD R0, R0, 0x1, R5 ;  /* 0x0000000100007824 */ /* 0x000fe400078e0205 */
[----:B------:R-:W-:Y:S02]  /*29800*/  IMAD.MOV.U32 R7, RZ, RZ, R14 ;  /* 0x000000ffff077224 */ /* 0x000fe400078e000e */
[----:B------:R-:W-:Y:S01]  /*29810*/  IMAD.MOV.U32 R13, RZ, RZ, R3 ;  /* 0x000000ffff0d7224 */ /* 0x000fe200078e0003 */
[----:B------:R-:W-:Y:S01]  /*29820*/  ISETP.GE.AND P2, PT, R0, R2, PT ;  /* 0x000000020000720c */ /* 0x000fe20003f46270 */
[----:B------:R-:W-:-:S02]  /*29830*/  IMAD.MOV.U32 R12, RZ, RZ, 0x1 ;  /* 0x00000001ff0c7424 */ /* 0x000fc400078e00ff */
[----:B0-----:R-:W-:-:S10]  /*29840*/  VIADD R5, R0, 0x10 ;  /* 0x0000001000057836 */ /* 0x001fd40000000000 */
[----:B-----5:R-:W-:Y:S05]  /*29850*/  WARPSYNC.COLLECTIVE R15, `(.L_x_4062) ;  /* 0x000000000f087348 */ /* 0x020fea0003c00000 */
[----:B------:R0:W1:Y:S02]  /*29860*/  SHFL.IDX P6, R14, R13, R12, R11 ;  /* 0x0000000c0d0e7389 */ /* 0x00006400000c000b */
[----:B01---5:R-:W-:Y:S01]  /*29870*/  ENDCOLLECTIVE ;  /* 0x000000000000791b */ /* 0x023fe20003800000 */
.L_x_4062:
[----:B------:R-:W-:-:S05]  /*29880*/  @!P2 LEA R7, P4, R9, R7, 0x1 ;  /* 0x000000070907a211 */ /* 0x000fca00078808ff */
[----:B------:R-:W-:Y:S02]  /*29890*/  @!P2 IMAD.X R6, RZ, RZ, R6, P4 ;  /* 0x000000ffff06a224 */ /* 0x000fe400020e0606 */
[----:B------:R-:W-:-:S03]  /*298a0*/  IMAD.MOV.U32 R13, RZ, RZ, R4 ;  /* 0x000000ffff0d7224 */ /* 0x000fc600078e0004 */
[----:B------:R-:W-:-:S04]  /*298b0*/  @!P2 LOP3.LUT R7, R7, R6, RZ, 0x3c, !PT ;  /* 0x000000060707a212 */ /* 0x000fc800078e3cff */
[----:B------:R-:W-:-:S04]  /*298c0*/  @!P2 LOP3.LUT R6, R7, R6, RZ, 0x3c, !PT ;  /* 0x000000060706a212 */ /* 0x000fc800078e3cff */
[----:B------:R-:W-:-:S05]  /*298d0*/  @!P2 LOP3.LUT R7, R7, R6, RZ, 0x3c, !PT ;  /* 0x000000060707a212 */ /* 0x000fca00078e3cff */
[----:B------:R-:W-:Y:S01]  /*298e0*/  @!PT LDS RZ, [RZ] ;  /* 0x00000000fffff984 */ /* 0x000fe20000000800 */
[----:B------:R-:W-:Y:S01]  /*298f0*/  @!PT LDS RZ, [RZ] ;  /* 0x00000000fffff984 */ /* 0x000fe20000000800 */
[----:B------:R-:W-:Y:S01]  /*29900*/  @!PT LDS RZ, [RZ] ;  /* 0x00000000fffff984 */ /* 0x000fe20000000800 */
[----:B------:R-:W-:Y:S04]  /*29910*/  @!P2 LDGSTS.E.BYPASS.LTC128B.128 [R10+0x15400], desc[UR60][R6.64], !P3 ;  /* 0x15400000060aafae */ /* 0x000fe8000d901d7c */
[----:B------:R-:W-:Y:S04]  /*29920*/  @!P2 LDGSTS.E.BYPASS.LTC128B.128 [R10+0x19400], desc[UR60][R6.64+0x80], !P0 ;  /* 0x19400080060aafae */ /* 0x000fe8000c101d7c */
[----:B------:R0:W-:Y:S01]  /*29930*/  @!P2 LDGSTS.E.BYPASS.LTC128B.128 [R10+0x1d400], desc[UR60][R6.64+0x100], !P1 ;  /* 0x1d400100060aafae */ /* 0x0001e2000c901d7c */
[----:B------:R-:W-:Y:S01]  /*29940*/  ISETP.GE.AND P2, PT, R5, R2, PT ;  /* 0x000000020500720c */ /* 0x000fe20003f46270 */
[----:B0-----:R-:W-:-:S12]  /*29950*/  IMAD.MOV.U32 R6, RZ, RZ, R14 ;  /* 0x000000ffff067224 */ /* 0x001fd800078e000e */
[----:B------:R-:W-:Y:S05]  /*29960*/  WARPSYNC.COLLECTIVE R15, `(.L_x_4063) ;  /* 0x000000000f087348 */ /* 0x000fea0003c00000 */
[----:B------:R0:W1:Y:S02]  /*29970*/  SHFL.IDX P6, R14, R13, R12, R11 ;  /* 0x0000000c0d0e7389 */ /* 0x00006400000c000b */
[----:B01----:R-:W-:Y:S01]  /*29980*/  ENDCOLLECTIVE ;  /* 0x000000000000791b */ /* 0x003fe20003800000 */
.L_x_4063:
[----:B------:R-:W-:Y:S02]  /*29990*/  IMAD.MOV.U32 R13, RZ, RZ, R3 ;  /* 0x000000ffff0d7224 */ /* 0x000fe400078e0003 */
[----:B------:R-:W-:Y:S02]  /*299a0*/  IMAD.MOV.U32 R12, RZ, RZ, 0x2 ;  /* 0x00000002ff0c7424 */ /* 0x000fe400078e00ff */
[----:B------:R-:W-:-:S07]  /*299b0*/  IMAD.MOV.U32 R5, RZ, RZ, R14 ;  /* 0x000000ffff057224 */ /* 0x000fce00078e000e */
[----:B------:R-:W-:Y:S05]  /*299c0*/  WARPSYNC.COLLECTIVE R15, `(.L_x_4064) ;  /* 0x000000000f087348 */ /* 0x000fea0003c00000 */
[----:B------:R0:W1:Y:S02]  /*299d0*/  SHFL.IDX P6, R14, R13, R12, R11 ;  /* 0x0000000c0d0e7389 */ /* 0x00006400000c000b */
[----:B01----:R-:W-:Y:S01]  /*299e0*/  ENDCOLLECTIVE ;  /* 0x000000000000791b */ /* 0x003fe20003800000 */
.L_x_4064:
[----:B------:R-:W-:-:S05]  /*299f0*/  @!P2 LEA R5, P4, R9, R5, 0x1 ;  /* 0x000000050905a211 */ /* 0x000fca00078808ff */
[----:B------:R-:W-:-:S04]  /*29a00*/  @!P2 IMAD.X R6, RZ, RZ, R6, P4 ;  /* 0x000000ffff06a224 */ /* 0x000fc800020e0606 */
[----:B------:R-:W-:Y:S02]  /*29a10*/  @!P2 IMAD.MOV.U32 R7, RZ, RZ, R6 ;  /* 0x000000ffff07a224 */ /* 0x000fe400078e0006 */
[----:B------:R-:W-:Y:S02]  /*29a20*/  @!P2 IMAD.MOV.U32 R6, RZ, RZ, R5 ;  /* 0x000000ffff06a224 */ /* 0x000fe400078e0005 */
[----:B------:R-:W-:Y:S02]  /*29a30*/  IMAD.MOV.U32 R13, RZ, RZ, R4 ;  /* 0x000000ffff0d7224 */ /* 0x000fe400078e0004 */
[----:B------:R-:W-:Y:S01]  /*29a40*/  VIADD R5, R0, 0x20 ;  /* 0x0000002000057836 */ /* 0x000fe20000000000 */
        /* <DEDUP_REMOVED lines=11> */
.L_x_4065:
[----:B------:R-:W-:Y:S02]  /*29b00*/  IMAD.MOV.U32 R13, RZ, RZ, R3 ;  /* 0x000000ffff0d7224 */ /* 0x000fe400078e0003 */
[----:B------:R-:W-:Y:S02]  /*29b10*/  IMAD.MOV.U32 R12, RZ, RZ, 0x3 ;  /* 0x00000003ff0c7424 */ /* 0x000fe400078e00ff */
[----:B------:R-:W-:-:S07]  /*29b20*/  IMAD.MOV.U32 R5, RZ, RZ, R14 ;  /* 0x000000ffff057224 */ /* 0x000fce00078e000e */
[----:B------:R-:W-:Y:S05]  /*29b30*/  WARPSYNC.COLLECTIVE R15, `(.L_x_4066) ;  /* 0x000000000f087348 */ /* 0x000fea0003c00000 */
[----:B------:R0:W1:Y:S02]  /*29b40*/  SHFL.IDX P6, R14, R13, R12, R11 ;  /* 0x0000000c0d0e7389 */ /* 0x00006400000c000b */
[----:B01----:R-:W-:Y:S01]  /*29b50*/  ENDCOLLECTIVE ;  /* 0x000000000000791b */ /* 0x003fe20003800000 */
.L_x_4066:
        /* <DEDUP_REMOVED lines=17> */
.L_x_4067:
[----:B------:R-:W-:Y:S02]  /*29c70*/  IMAD.MOV.U32 R13, RZ, RZ, R3 ;  /* 0x000000ffff0d7224 */ /* 0x000fe400078e0003 */
[----:B------:R-:W-:Y:S02]  /*29c80*/  IMAD.MOV.U32 R12, RZ, RZ, 0x4 ;  /* 0x00000004ff0c7424 */ /* 0x000fe400078e00ff */
[----:B------:R-:W-:-:S07]  /*29c90*/  IMAD.MOV.U32 R5, RZ, RZ, R14 ;  /* 0x000000ffff057224 */ /* 0x000fce00078e000e */
[----:B------:R-:W-:Y:S05]  /*29ca0*/  WARPSYNC.COLLECTIVE R15, `(.L_x_4068) ;  /* 0x000000000f087348 */ /* 0x000fea0003c00000 */
[----:B------:R0:W1:Y:S02]  /*29cb0*/  SHFL.IDX P6, R14, R13, R12, R11 ;  /* 0x0000000c0d0e7389 */ /* 0x00006400000c000b */
[----:B01----:R-:W-:Y:S01]  /*29cc0*/  ENDCOLLECTIVE ;  /* 0x000000000000791b */ /* 0x003fe20003800000 */
.L_x_4068:
        /* <DEDUP_REMOVED lines=17> */
.L_x_4069:
[----:B------:R-:W-:Y:S02]  /*29de0*/  IMAD.MOV.U32 R13, RZ, RZ, R3 ;  /* 0x000000ffff0d7224 */ /* 0x000fe400078e0003 */
[----:B------:R-:W-:Y:S02]  /*29df0*/  IMAD.MOV.U32 R12, RZ, RZ, 0x5 ;  /* 0x00000005ff0c7424 */ /* 0x000fe400078e00ff */
[----:B------:R-:W-:-:S07]  /*29e00*/  IMAD.MOV.U32 R5, RZ, RZ, R14 ;  /* 0x000000ffff057224 */ /* 0x000fce00078e000e */
[----:B------:R-:W-:Y:S05]  /*29e10*/  WARPSYNC.COLLECTIVE R15, `(.L_x_4070) ;  /* 0x000000000f087348 */ /* 0x000fea0003c00000 */
[----:B------:R0:W1:Y:S02]  /*29e20*/  SHFL.IDX P6, R14, R13, R12, R11 ;  /* 0x0000000c0d0e7389 */ /* 0x00006400000c000b */
[----:B01----:R-:W-:Y:S01]  /*29e30*/  ENDCOLLECTIVE ;  /* 0x000000000000791b */ /* 0x003fe20003800000 */
.L_x_4070:
        /* <DEDUP_REMOVED lines=17> */
.L_x_4071:
[----:B------:R-:W-:Y:S02]  /*29f50*/  IMAD.MOV.U32 R13, RZ, RZ, R3 ;  /* 0x000000ffff0d7224 */ /* 0x000fe400078e0003 */
[----:B------:R-:W-:Y:S02]  /*29f60*/  IMAD.MOV.U32 R12, RZ, RZ, 0x6 ;  /* 0x00000006ff0c7424 */ /* 0x000fe400078e00ff */
[----:B------:R-:W-:-:S07]  /*29f70*/  IMAD.MOV.U32 R5, RZ, RZ, R14 ;  /* 0x000000ffff057224 */ /* 0x000fce00078e000e */
[----:B------:R-:W-:Y:S05]  /*29f80*/  WARPSYNC.COLLECTIVE R15, `(.L_x_4072) ;  /* 0x000000000f087348 */ /* 0x000fea0003c00000 */
[----:B------:R0:W1:Y:S02]  /*29f90*/  SHFL.IDX P6, R14, R13, R12, R11 ;  /* 0x0000000c0d0e7389 */ /* 0x00006400000c000b */
[----:B01----:R-:W-:Y:S01]  /*29fa0*/  ENDCOLLECTIVE ;  /* 0x000000000000791b */ /* 0x003fe20003800000 */
.L_x_4072:
        /* <DEDUP_REMOVED lines=17> */
.L_x_4073:
[----:B------:R-:W-:Y:S02]  /*2a0c0*/  IMAD.MOV.U32 R13, RZ, RZ, R3 ;  /* 0x000000ffff0d7224 */ /* 0x000fe400078e0003 */
[----:B------:R-:W-:Y:S02]  /*2a0d0*/  IMAD.MOV.U32 R12, RZ, RZ, 0x7 ;  /* 0x00000007ff0c7424 */ /* 0x000fe400078e00ff */
[----:B------:R-:W-:-:S07]  /*2a0e0*/  IMAD.MOV.U32 R5, RZ, RZ, R14 ;  /* 0x000000ffff057224 */ /* 0x000fce00078e000e */
[----:B------:R-:W-:Y:S05]  /*2a0f0*/  WARPSYNC.COLLECTIVE R15, `(.L_x_4074) ;  /* 0x000000000f087348 */ /* 0x000fea0003c00000 */
[----:B------:R0:W1:Y:S02]  /*2a100*/  SHFL.IDX P6, R14, R13, R12, R11 ;  /* 0x0000000c0d0e7389 */ /* 0x00006400000c000b */
[----:B01----:R-:W-:Y:S01]  /*2a110*/  ENDCOLLECTIVE ;  /* 0x000000000000791b */ /* 0x003fe20003800000 */
.L_x_4074:
[----:B------:R-:W-:-:S05]  /*2a120*/  @!P2 LEA R5, P4, R9, R5, 0x1 ;  /* 0x000000050905a211 */ /* 0x000fca00078808ff */
[----:B------:R-:W-:-:S04]  /*2a130*/  @!P2 IMAD.X R6, RZ, RZ, R6, P4 ;  /* 0x000000ffff06a224 */ /* 0x000fc800020e0606 */
[----:B------:R-:W-:Y:S02]  /*2a140*/  @!P2 IMAD.MOV.U32 R7, RZ, RZ, R6 ;  /* 0x000000ffff07a224 */ /* 0x000fe400078e0006 */
[----:B------:R-:W-:Y:S02]  /*2a150*/  IMAD.MOV.U32 R13, RZ, RZ, R4 ;  /* 0x000000ffff0d7224 */ /* 0x000fe400078e0004 */
[----:B------:R-:W-:-:S05]  /*2a160*/  @!P2 IMAD.MOV.U32 R6, RZ, RZ, R5 ;  /* 0x000000ffff06a224 */ /* 0x000fca00078e0005 */
[----:B------:R-:W-:Y:S01]  /*2a170*/  @!PT LDS RZ, [RZ] ;  /* 0x00000000fffff984 */ /* 0x000fe20000000800 */
[----:B------:R-:W-:Y:S01]  /*2a180*/  @!PT LDS RZ, [RZ] ;  /* 0x00000000fffff984 */ /* 0x000fe20000000800 */
[----:B------:R-:W-:Y:S01]  /*2a190*/  @!PT LDS RZ, [RZ] ;  /* 0x00000000fffff984 */ /* 0x000fe20000000800 */
[----:B------:R0:W-:Y:S01]  /*2a1a0*/  @!P2 LDGSTS.E.BYPASS.LTC128B.128 [R10+0x18400], desc[UR60][R6.64], !P3 ;  /* 0x18400000060aafae */ /* 0x0001e2000d901d7c */
[----:B------:R-:W-:-:S03]  /*2a1b0*/  IMAD.MOV.U32 R5, RZ, RZ, R14 ;  /* 0x000000ffff057224 */ /* 0x000fc600078e000e */
[----:B------:R0:W-:Y:S04]  /*2a1c0*/  @!P2 LDGSTS.E.BYPASS.LTC128B.128 [R10+0x1c400], desc[UR60][R6.64+0x80], !P0 ;  /* 0x1c400080060aafae */ /* 0x0001e8000c101d7c */
[----:B0-----:R-:W-:Y:S05]  /*2a1d0*/  WARPSYNC.COLLECTIVE R15, `(.L_x_4075) ;  /* 0x000000000f087348 */ /* 0x001fea0003c00000 */
[----:B------:R1:W2:Y:S02]  /*2a1e0*/  SHFL.IDX P6, R14, R13, R12, R11 ;  /* 0x0000000c0d0e7389 */ /* 0x0002a400000c000b */
[----:B012---:R-:W-:Y:S01]  /*2a1f0*/  ENDCOLLECTIVE ;  /* 0x000000000000791b */ /* 0x007fe20003800000 */
.L_x_4075:
[----:B------:R-:W-:Y:S01]  /*2a200*/  @!PT LDS RZ, [RZ] ;  /* 0x00000000fffff984 */ /* 0x000fe20000000800 */
[----:B------:R-:W-:Y:S01]  /*2a210*/  @!PT LDS RZ, [RZ] ;  /* 0x00000000fffff984 */ /* 0x000fe20000000800 */
[----:B------:R-:W-:Y:S01]  /*2a220*/  @!PT LDS RZ, [RZ] ;  /* 0x00000000fffff984 */ /* 0x000fe20000000800 */
[----:B------:R3:W-:Y:S01]  /*2a230*/  @!P2 LDGSTS.E.BYPASS.LTC128B.128 [R10+0x20400], desc[UR60][R6.64+0x100], !P1 ;  /* 0x20400100060aafae */ /* 0x0007e2000c901d7c */
[----:B------:R-:W-:Y:S01]  /*2a240*/  IMAD.MOV.U32 R3, RZ, RZ, R14 ;  /* 0x000000ffff037224 */ /* 0x000fe200078e000e */
[----:B------:R-:W-:Y:S06]  /*2a250*/  BRA `(.L_x_4076) ;  /* 0xffffffa800907947 */ /* 0x000fec000383ffff */
.L_x_3931:
[----:B----4-:R4:W0:Y:S02]  /*2a260*/  SYNCS.PHASECHK.TRANS64.TRYWAIT P0, [R18+URZ+0x36820], R0 ;  /* 0x03682000120075a7 */ /* 0x010824000800017f */
[----:B0-----:R-:W-:Y:S05]  /*2a270*/  @!P0 NANOSLEEP.SYNCS 0x989680 ;  /* 0x009896800000895d */ /* 0x001fea0003900000 */
[----:B------:R-:W0:Y:S02]  /*2a280*/  @!P0 SYNCS.PHASECHK.TRANS64 P0, [R18+URZ+0x36820], R0 ;  /* 0x03682000120085a7 */ /* 0x000e24000800007f */
[----:B0-----:R-:W-:Y:S05]  /*2a290*/  @!P0 BRA `(.L_x_3931) ;  /* 0xfffffffc00f08947 */ /* 0x001fea000383ffff */
[----:B------:R-:W-:Y:S05]  /*2a2a0*/  BRA `(.L_x_4077) ;  /* 0xffffffac00047947 */ /* 0x000fea000383ffff */
.L_x_3940:
[----:B-1----:R1:W2:Y:S02]  /*2a2b0*/  SYNCS.PHASECHK.TRANS64.TRYWAIT P0, [R3+URZ+0x36840], R2 ;  /* 0x03684002030075a7 */ /* 0x0022a4000800017f */
[----:B--2---:R-:W-:Y:S05]  /*2a2c0*/  @!P0 NANOSLEEP.SYNCS 0x989680 ;  /* 0x009896800000895d */ /* 0x004fea0003900000 */
[----:B------:R-:W2:Y:S02]  /*2a2d0*/  @!P0 SYNCS.PHASECHK.TRANS64 P0, [R3+URZ+0x36840], R2 ;  /* 0x03684002030085a7 */ /* 0x000ea4000800007f */
[----:B--2---:R-:W-:Y:S05]  /*2a2e0*/  @!P0 BRA `(.L_x_3940) ;  /* 0xfffffffc00f08947 */ /* 0x004fea000383ffff */
[----:B------:R-:W-:Y:S05]  /*2a2f0*/  BRA `(.L_x_4078) ;  /* 0xffffffac00e07947 */ /* 0x000fea000383ffff */
.L_x_3947:
[----:B0-----:R0:W1:Y:S02]  /*2a300*/  SYNCS.PHASECHK.TRANS64.TRYWAIT P0, [R2+URZ+0x36860], R3 ;  /* 0x03686003020075a7 */ /* 0x001064000800017f */
[----:B-1----:R-:W-:Y:S05]  /*2a310*/  @!P0 NANOSLEEP.SYNCS 0x989680 ;  /* 0x009896800000895d */ /* 0x002fea0003900000 */
[----:B------:R-:W1:Y:S02]  /*2a320*/  @!P0 SYNCS.PHASECHK.TRANS64 P0, [R2+URZ+0x36860], R3 ;  /* 0x03686003020085a7 */ /* 0x000e64000800007f */
[----:B-1----:R-:W-:Y:S05]  /*2a330*/  @!P0 BRA `(.L_x_3947) ;  /* 0xfffffffc00f08947 */ /* 0x002fea000383ffff */
[----:B------:R-:W-:Y:S05]  /*2a340*/  BRA `(.L_x_4079) ;  /* 0xffffffb000f07947 */ /* 0x000fea000383ffff */
.L_x_3958:
[----:B-1----:R1:W2:Y:S02]  /*2a350*/  SYNCS.PHASECHK.TRANS64.TRYWAIT P0, [R3+URZ+0x36840], R2 ;  /* 0x03684002030075a7 */ /* 0x0022a4000800017f */
[----:B--2---:R-:W-:Y:S05]  /*2a360*/  @!P0 NANOSLEEP.SYNCS 0x989680 ;  /* 0x009896800000895d */ /* 0x004fea0003900000 */
[----:B------:R-:W2:Y:S02]  /*2a370*/  @!P0 SYNCS.PHASECHK.TRANS64 P0, [R3+URZ+0x36840], R2 ;  /* 0x03684002030085a7 */ /* 0x000ea4000800007f */
[----:B--2---:R-:W-:Y:S05]  /*2a380*/  @!P0 BRA `(.L_x_3958) ;  /* 0xfffffffc00f08947 */ /* 0x004fea000383ffff */
[----:B------:R-:W-:Y:S05]  /*2a390*/  BRA `(.L_x_4080) ;  /* 0xffffffb800c47947 */ /* 0x000fea000383ffff */
.L_x_3965:
[----:B0-----:R0:W1:Y:S02]  /*2a3a0*/  SYNCS.PHASECHK.TRANS64.TRYWAIT P0, [R2+URZ+0x36860], R3 ;  /* 0x03686003020075a7 */ /* 0x001064000800017f */
[----:B-1----:R-:W-:Y:S05]  /*2a3b0*/  @!P0 NANOSLEEP.SYNCS 0x989680 ;  /* 0x009896800000895d */ /* 0x002fea0003900000 */
[----:B------:R-:W1:Y:S02]  /*2a3c0*/  @!P0 SYNCS.PHASECHK.TRANS64 P0, [R2+URZ+0x36860], R3 ;  /* 0x03686003020085a7 */ /* 0x000e64000800007f */
[----:B-1----:R-:W-:Y:S05]  /*2a3d0*/  @!P0 BRA `(.L_x_3965) ;  /* 0xfffffffc00f08947 */ /* 0x002fea000383ffff */
[----:B------:R-:W-:Y:S05]  /*2a3e0*/  BRA `(.L_x_4081) ;  /* 0xffffffbc00d47947 */ /* 0x000fea000383ffff */
.L_x_3976:
[----:B--2---:R2:W3:Y:S02]  /*2a3f0*/  SYNCS.PHASECHK.TRANS64.TRYWAIT P0, [R3+URZ+0x36840], R2 ;  /* 0x03684002030075a7 */ /* 0x0044e4000800017f */
[----:B---3--:R-:W-:Y:S05]  /*2a400*/  @!P0 NANOSLEEP.SYNCS 0x989680 ;  /* 0x009896800000895d */ /* 0x008fea0003900000 */
[----:B------:R-:W3:Y:S02]  /*2a410*/  @!P0 SYNCS.PHASECHK.TRANS64 P0, [R3+URZ+0x36840], R2 ;  /* 0x03684002030085a7 */ /* 0x000ee4000800007f */
[----:B---3--:R-:W-:Y:S05]  /*2a420*/  @!P0 BRA `(.L_x_3976) ;  /* 0xfffffffc00f08947 */ /* 0x008fea000383ffff */
[----:B------:R-:W-:Y:S05]  /*2a430*/  BRA `(.L_x_4082) ;  /* 0xffffffc400807947 */ /* 0x000fea000383ffff */
.L_x_3983:
[----:B0-----:R0:W1:Y:S02]  /*2a440*/  SYNCS.PHASECHK.TRANS64.TRYWAIT P0, [R2+URZ+0x36860], R5 ;  /* 0x03686005020075a7 */ /* 0x001064000800017f */
[----:B-1----:R-:W-:Y:S05]  /*2a450*/  @!P0 NANOSLEEP.SYNCS 0x989680 ;  /* 0x009896800000895d */ /* 0x002fea0003900000 */
[----:B------:R-:W1:Y:S02]  /*2a460*/  @!P0 SYNCS.PHASECHK.TRANS64 P0, [R2+URZ+0x36860], R5 ;  /* 0x03686005020085a7 */ /* 0x000e64000800007f */
[----:B-1----:R-:W-:Y:S05]  /*2a470*/  @!P0 BRA `(.L_x_3983) ;  /* 0xfffffffc00f08947 */ /* 0x002fea000383ffff */
[----:B------:R-:W-:Y:S05]  /*2a480*/  BRA `(.L_x_4083) ;  /* 0xffffffc8008c7947 */ /* 0x000fea000383ffff */
.L_x_3996:
[----:B--2---:R2:W4:Y:S02]  /*2a490*/  SYNCS.PHASECHK.TRANS64.TRYWAIT P0, [R0+URZ+0x36860], R2 ;  /* 0x03686002000075a7 */ /* 0x004524000800017f */
[----:B----4-:R-:W-:Y:S05]  /*2a4a0*/  @!P0 NANOSLEEP.SYNCS 0x989680 ;  /* 0x009896800000895d */ /* 0x010fea0003900000 */
[----:B------:R-:W4:Y:S02]  /*2a4b0*/  @!P0 SYNCS.PHASECHK.TRANS64 P0, [R0+URZ+0x36860], R2 ;  /* 0x03686002000085a7 */ /* 0x000f24000800007f */
[----:B----4-:R-:W-:Y:S05]  /*2a4c0*/  @!P0 BRA `(.L_x_3996) ;  /* 0xfffffffc00f08947 */ /* 0x010fea000383ffff */
[----:B------:R-:W-:Y:S05]  /*2a4d0*/  BRA `(.L_x_4084) ;  /* 0xffffffd000207947 */ /* 0x000fea000383ffff */
.L_x_4005:
[----:B----4-:R-:W4:Y:S01]  /*2a4e0*/  LDL R0, [R1] ;  /* 0x0000000001007983 */ /* 0x010f220000100800 */
[----:B------:R-:W-:Y:S01]  /*2a4f0*/  BSSY B0, `(.L_x_4085) ;  /* 0x0000008000007945 */ /* 0x000fe20003800000 */
[----:B------:R-:W-:Y:S02]  /*2a500*/  IMAD.MOV.U32 R12, RZ, RZ, RZ ;  /* 0x000000ffff0c7224 */ /* 0x000fe400078e00ff */
[----:B------:R-:W-:Y:S02]  /*2a510*/  IMAD.MOV.U32 R11, RZ, RZ, 0x1f ;  /* 0x0000001fff0b7424 */ /* 0x000fe400078e00ff */
[----:B------:R-:W-:Y:S02]  /*2a520*/  IMAD.MOV.U32 R15, RZ, RZ, -0x1 ;  /* 0xffffffffff0f7424 */ /* 0x000fe400078e00ff */
[----:B----4-:R-:W-:-:S07]  /*2a530*/  IMAD.MOV.U32 R13, RZ, RZ, R0 ;  /* 0x000000ffff0d7224 */ /* 0x010fce00078e0000 */
[----:B0123--:R-:W-:Y:S05]  /*2a540*/  WARPSYNC.COLLECTIVE R15, `(.L_x_4086) ;  /* 0x000000000f087348 */ /* 0x00ffea0003c00000 */
[----:B------:R4:W0:Y:S02]  /*2a550*/  SHFL.IDX P6, R14, R13, R12, R11 ;  /* 0x0000000c0d0e7389 */ /* 0x00082400000c000b */
[----:B01234-:R-:W-:Y:S01]  /*2a560*/  ENDCOLLECTIVE ;  /* 0x000000000000791b */ /* 0x01ffe20003800000 */
.L_x_4086:
[----:B------:R-:W-:Y:S05]  /*2a570*/  BSYNC B0 ;  /* 0x0000000000007941 */ /* 0x000fea0003800000 */
.L_x_4085:
        /* <DEDUP_REMOVED lines=10> */
.L_x_4087:
[----:B------:R-:W-:Y:S01]  /*2a620*/  ULDC UR4, c[0x0][0xc3c] ;  /* 0x00030f0000047ab9 */ /* 0x000fe20000000800 */
        /* <DEDUP_REMOVED lines=22> */
.L_x_4088:
        /* <DEDUP_REMOVED lines=9> */
.L_x_4089:
        /* <DEDUP_REMOVED lines=8> */
.L_x_4090:
        /* <DEDUP_REMOVED lines=8> */
.L_x_4091:
        /* <DEDUP_REMOVED lines=8> */
.L_x_4092:
        /* <DEDUP_REMOVED lines=9> */
.L_x_4093:
[----:B------:R-:W-:Y:S01]  /*2aa30*/  IMAD.MOV.U32 R16, RZ, RZ, R14 ;  /* 0x000000ffff107224 */ /* 0x000fe200078e000e */
[----:B------:R-:W-:Y:S06]  /*2aa40*/  BRA `(.L_x_4094) ;  /* 0xffffffd000e87947 */ /* 0x000fec000383ffff */
.L_x_4008:
        /* <DEDUP_REMOVED lines=8> */
.L_x_4096:
[----:B------:R-:W-:Y:S05]  /*2aad0*/  BSYNC B0 ;  /* 0x0000000000007941 */ /* 0x000fea0003800000 */
.L_x_4095:
        /* <DEDUP_REMOVED lines=12> */
.L_x_4097:
        /* <DEDUP_REMOVED lines=8> */
.L_x_4098:
        /* <DEDUP_REMOVED lines=8> */
.L_x_4099:
        /* <DEDUP_REMOVED lines=8> */
.L_x_4100:
        /* <DEDUP_REMOVED lines=9> */
.L_x_4101:
[----:B------:R-:W-:Y:S01]  /*2adb0*/  IMAD.MOV.U32 R16, RZ, RZ, R14 ;  /* 0x000000ffff107224 */ /* 0x000fe200078e000e */
[----:B------:R-:W-:Y:S06]  /*2adc0*/  BRA `(.L_x_4102) ;  /* 0xffffffd000b87947 */ /* 0x000fec000383ffff */
.L_x_4010:
[----:B------:R-:W-:Y:S01]  /*2add0*/  BSSY B0, `(.L_x_4103) ;  /* 0x0000006000007945 */ /* 0x000fe20003800000 */
[----:B------:R-:W-:Y:S01]  /*2ade0*/  PLOP3.LUT P6, PT, P6, PT, PT, 0x8, 0x0 ;  /* 0x000000000000781c */ /* 0x000fe200037ce170 */
[----:B------:R-:W-:-:S12]  /*2adf0*/  IMAD.MOV.U32 R15, RZ, RZ, -0x1 ;  /* 0xffffffffff0f7424 */ /* 0x000fd800078e00ff */
[----:B0-----:R-:W-:Y:S05]  /*2ae00*/  WARPSYNC.COLLECTIVE R15, `(.L_x_4104) ;  /* 0x000000000f087348 */ /* 0x001fea0003c00000 */
[----:B------:R-:W-:Y:S01]  /*2ae10*/  VOTE.ANY R14, PT, P6 ;  /* 0x00000000000e7806 */ /* 0x000fe200030e0100 */
[----:B0-----:R-:W-:Y:S06]  /*2ae20*/  ENDCOLLECTIVE ;  /* 0x000000000000791b */ /* 0x001fec0003800000 */
.L_x_4104:
[----:B------:R-:W-:Y:S05]  /*2ae30*/  BSYNC B0 ;  /* 0x0000000000007941 */ /* 0x000fea0003800000 */
.L_x_4103:
        /* <DEDUP_REMOVED lines=9> */
.L_x_4105:
[----:B------:R-:W-:Y:S02]  /*2aed0*/  IMAD.MOV.U32 R13, RZ, RZ, R6 ;  /* 0x000000ffff0d7224 */ /* 0x000fe400078e0006 */
[----:B------:R-:W-:-:S07]  /*2aee0*/  IMAD.MOV.U32 R4, RZ, RZ, R14 ;  /* 0x000000ffff047224 */ /* 0x000fce00078e000e */
[----:B------:R-:W-:Y:S05]  /*2aef0*/  WARPSYNC.COLLECTIVE R15, `(.L_x_4106) ;  /* 0x000000000f087348 */ /* 0x000fea0003c00000 */
[----:B------:R0:W1:Y:S02]  /*2af00*/  SHFL.IDX P6, R14, R13, R12, R11 ;  /* 0x0000000c0d0e7389 */ /* 0x00006400000c000b */
[----:B01----:R-:W-:Y:S01]  /*2af10*/  ENDCOLLECTIVE ;  /* 0x000000000000791b */ /* 0x003fe20003800000 */
.L_x_4106:
[----:B------:R-:W-:Y:S01]  /*2af20*/  IMAD.MOV.U32 R6, RZ, RZ, R14 ;  /* 0x000000ffff067224 */ /* 0x000fe200078e000e */
[----:B------:R-:W-:Y:S06]  /*2af30*/  BRA `(.L_x_4107) ;  /* 0xffffffd000987947 */ /* 0x000fec000383ffff */
.L_x_4012:
[----:B------:R-:W-:Y:S01]  /*2af40*/  BSSY B0, `(.L_x_4108) ;  /* 0x0000007000007945 */ /* 0x000fe20003800000 */
[----:B------:R-:W-:Y:S02]  /*2af50*/  IMAD.MOV.U32 R13, RZ, RZ, R7 ;  /* 0x000000ffff0d7224 */ /* 0x000fe400078e0007 */
[----:B------:R-:W-:Y:S02]  /*2af60*/  IMAD.MOV.U32 R11, RZ, RZ, 0x1f ;  /* 0x0000001fff0b7424 */ /* 0x000fe400078e00ff */
[----:B------:R-:W-:-:S07]  /*2af70*/  IMAD.MOV.U32 R15, RZ, RZ, -0x1 ;  /* 0xffffffffff0f7424 */ /* 0x000fce00078e00ff */
[----:B0123--:R-:W-:Y:S05]  /*2af80*/  WARPSYNC.COLLECTIVE R15, `(.L_x_4109) ;  /* 0x000000000f087348 */ /* 0x00ffea0003c00000 */
[----:B------:R4:W0:Y:S02]  /*2af90*/  SHFL.IDX P6, R14, R13, R12, R11 ;  /* 0x0000000c0d0e7389 */ /* 0x00082400000c000b */
[----:B01234-:R-:W-:Y:S01]  /*2afa0*/  ENDCOLLECTIVE ;  /* 0x000000000000791b */ /* 0x01ffe20003800000 */
.L_x_4109:
[----:B------:R-:W-:Y:S05]  /*2afb0*/  BSYNC B0 ;  /* 0x0000000000007941 */ /* 0x000fea0003800000 */
.L_x_4108:
[----:B------:R-:W-:Y:S01]  /*2afc0*/  IMAD.MOV.U32 R7, RZ, RZ, R14 ;  /* 0x000000ffff077224 */ /* 0x000fe200078e000e */
[----:B------:R-:W-:Y:S06]  /*2afd0*/  BRA `(.L_x_4110) ;  /* 0xffffffd000887947 */ /* 0x000fec000383ffff */
.L_x_4016:
[----:B0-----:R0:W1:Y:S02]  /*2afe0*/  SYNCS.PHASECHK.TRANS64.TRYWAIT P0, [R0+URZ+0x36820], R3 ;  /* 0x03682003000075a7 */ /* 0x001064000800017f */
[----:B-1----:R-:W-:Y:S05]  /*2aff0*/  @!P0 NANOSLEEP.SYNCS 0x989680 ;  /* 0x009896800000895d */ /* 0x002fea0003900000 */
[----:B------:R-:W1:Y:S02]  /*2b000*/  @!P0 SYNCS.PHASECHK.TRANS64 P0, [R0+URZ+0x36820], R3 ;  /* 0x03682003000085a7 */ /* 0x000e64000800007f */
[----:B-1----:R-:W-:Y:S05]  /*2b010*/  @!P0 BRA `(.L_x_4016) ;  /* 0xfffffffc00f08947 */ /* 0x002fea000383ffff */
[----:B------:R-:W-:Y:S05]  /*2b020*/  BRA `(.L_x_4111) ;  /* 0xffffffd8001c7947 */ /* 0x000fea000383ffff */
.L_x_4017:
        /* <DEDUP_REMOVED lines=11> */
.L_x_4113:
[----:B------:R-:W-:Y:S05]  /*2b0e0*/  BSYNC B0 ;  /* 0x0000000000007941 */ /* 0x000fea0003800000 */
.L_x_4112:
[----:B------:R-:W-:Y:S05]  /*2b0f0*/  BRA `(.L_x_4114) ;  /* 0xffffffd800047947 */ /* 0x000fea000383ffff */
.L_x_4018:
[----:B------:R-:W-:Y:S01]  /*2b100*/  BSSY B0, `(.L_x_4115) ;  /* 0x0000006000007945 */ /* 0x000fe20003800000 */
[----:B------:R-:W-:-:S07]  /*2b110*/  IMAD.MOV.U32 R15, RZ, RZ, -0x1 ;  /* 0xffffffffff0f7424 */ /* 0x000fce00078e00ff */
[----:B01----:R-:W-:Y:S05]  /*2b120*/  WARPSYNC.COLLECTIVE R15, `(.L_x_4116) ;  /* 0x000000000f0c7348 */ /* 0x003fea0003c00000 */
[----:B------:R-:W-:Y:S02]  /*2b130*/  ELECT P6, UR62, PT ;  /* 0x00000000003e782f */ /* 0x000fe400038c0000 */
[----:B------:R-:W-:Y:S01]  /*2b140*/  MOV R14, UR62 ;  /* 0x0000003e000e7c02 */ /* 0x000fe20008000f00 */
[----:B01----:R-:W-:Y:S10]  /*2b150*/  ENDCOLLECTIVE ;  /* 0x000000000000791b */ /* 0x003ff40003800000 */
.L_x_4116:
[----:B------:R-:W-:Y:S05]  /*2b160*/  BSYNC B0 ;  /* 0x0000000000007941 */ /* 0x000fea0003800000 */
.L_x_4115:
[----:B------:R-:W-:Y:S05]  /*2b170*/  BRA `(.L_x_4117) ;  /* 0xffffffd400f87947 */ /* 0x000fea000383ffff */
.L_x_4020:
[----:B0-----:R0:W1:Y:S02]  /*2b180*/  SYNCS.PHASECHK.TRANS64.TRYWAIT P0, [R6+URZ], R5 ;  /* 0x00000005060075a7 */ /* 0x001064000800017f */
[----:B-1----:R-:W-:Y:S05]  /*2b190*/  @!P0 NANOSLEEP.SYNCS 0x989680 ;  /* 0x009896800000895d */ /* 0x002fea0003900000 */
[----:B------:R-:W1:Y:S02]  /*2b1a0*/  @!P0 SYNCS.PHASECHK.TRANS64 P0, [R6+URZ], R5 ;  /* 0x00000005060085a7 */ /* 0x000e64000800007f */
[----:B-1----:R-:W-:Y:S05]  /*2b1b0*/  @!P0 BRA `(.L_x_4020) ;  /* 0xfffffffc00f08947 */ /* 0x002fea000383ffff */
[----:B------:R-:W-:Y:S05]  /*2b1c0*/  BRA `(.L_x_4118) ;  /* 0xffffffd800307947 */ /* 0x000fea000383ffff */
.L_x_4021:
[----:B-1----:R1:W2:Y:S02]  /*2b1d0*/  SYNCS.PHASECHK.TRANS64.TRYWAIT P0, [R7+URZ], R2 ;  /* 0x00000002070075a7 */ /* 0x0022a4000800017f */
[----:B--2---:R-:W-:Y:S05]  /*2b1e0*/  @!P0 NANOSLEEP.SYNCS 0x989680 ;  /* 0x009896800000895d */ /* 0x004fea0003900000 */
[----:B------:R-:W2:Y:S02]  /*2b1f0*/  @!P0 SYNCS.PHASECHK.TRANS64 P0, [R7+URZ], R2 ;  /* 0x00000002070085a7 */ /* 0x000ea4000800007f */
[----:B--2---:R-:W-:Y:S05]  /*2b200*/  @!P0 BRA `(.L_x_4021) ;  /* 0xfffffffc00f08947 */ /* 0x004fea000383ffff */
[----:B------:R-:W-:Y:S05]  /*2b210*/  BRA `(.L_x_4119) ;  /* 0xffffffd800247947 */ /* 0x000fea000383ffff */
.L_x_4023:
[----:B--2---:R2:W3:Y:S02]  /*2b220*/  SYNCS.PHASECHK.TRANS64.TRYWAIT P0, [R4+URZ], R5 ;  /* 0x00000005040075a7 */ /* 0x0044e4000800017f */
[----:B---3--:R-:W-:Y:S05]  /*2b230*/  @!P0 NANOSLEEP.SYNCS 0x989680 ;  /* 0x009896800000895d */ /* 0x008fea0003900000 */
[----:B------:R-:W3:Y:S02]  /*2b240*/  @!P0 SYNCS.PHASECHK.TRANS64 P0, [R4+URZ], R5 ;  /* 0x00000005040085a7 */ /* 0x000ee4000800007f */
[----:B---3--:R-:W-:Y:S05]  /*2b250*/  @!P0 BRA `(.L_x_4023) ;  /* 0xfffffffc00f08947 */ /* 0x008fea000383ffff */
[----:B------:R-:W-:Y:S05]  /*2b260*/  BRA `(.L_x_4120) ;  /* 0xffffffd800287947 */ /* 0x000fea000383ffff */
.L_x_4121:
        /* <DEDUP_REMOVED lines=9> */
.L_x_14850:


//--------------------- .text._ZN7cutlass13device_kernelIN5flash11enable_sm90INS1_16FlashAttnFwdSm90INS1_25CollectiveMainloopFwdSm90ILi2EN4cute5tupleIJNS5_1CILi1EEES8_S8_EEENS6_IJNS7_ILi128EEENS7_ILi96EEENS7_ILi192EEEEEELi192ENS_10bfloat16_tEfNS_4arch4Sm90ELb0ELb1ELb0ELb0ELb0ELb0ELb0ELb1ELb1ELb1ELb1ELb0EEENS1_21CollectiveEpilogueFwdINS6_IJSA_SC_SB_EEES9_SE_SG_Li256ELb0ELb1ELb1ELb0EEENS1_19SingleTileSchedulerILb0ELb1ELb1ELi128EEEEEEEEEvNT_6ParamsE --------------------------
	.section	.text._ZN7cutlass13device_kernelIN5flash11enable_sm90INS1_16FlashAttnFwdSm90INS1_25CollectiveMainloopFwdSm90ILi2EN4cute5tupleIJNS5_1CILi1EEES8_S8_EEENS6_IJNS7_ILi128EEENS7_ILi96EEENS7_ILi192EEEEEELi192ENS_10bfloat16_tEfNS_4arch4Sm90ELb0ELb1ELb0ELb0ELb0ELb0ELb0ELb1ELb1ELb1ELb1ELb0EEENS1_21CollectiveEpilogueFwdINS6_IJSA_SC_SB_EEES9_SE_SG_Li256ELb0ELb1ELb1ELb0EEENS1_19SingleTileSchedulerILb0ELb1ELb1ELi128EEEEEEEEEvNT_6ParamsE,"ax",@progbits
	.align	128
.text._ZN7cutlass13device_kernelIN5flash11enable_sm90INS1_16FlashAttnFwdSm90INS1_25CollectiveMainloopFwdSm90ILi2EN4cute5tupleIJNS5_1CILi1EEES8_S8_EEENS6_IJNS7_ILi128EEENS7_ILi96EEENS7_ILi192EEEEEELi192ENS_10bfloat16_tEfNS_4arch4Sm90ELb0ELb1ELb0ELb0ELb0ELb0ELb0ELb1ELb1ELb1ELb1ELb0EEENS1_21CollectiveEpilogueFwdINS6_IJSA_SC_SB_EEES9_SE_SG_Li256ELb0ELb1ELb1ELb0EEENS1_19SingleTileSchedulerILb0ELb1ELb1ELi128EEEEEEEEEvNT_6ParamsE:
        .type           _ZN7cutlass13device_kernelIN5flash11enable_sm90INS1_16FlashAttnFwdSm90INS1_25CollectiveMainloopFwdSm90ILi2EN4cute5tupleIJNS5_1CILi1EEES8_S8_EEENS6_IJNS7_ILi128EEENS7_ILi96EEENS7_ILi192EEEEEELi192ENS_10bfloat16_tEfNS_4arch4Sm90ELb0ELb1ELb0ELb0ELb0ELb0ELb0ELb1ELb1ELb1ELb1ELb0EEENS1_21CollectiveEpilogueFwdINS6_IJSA_SC_SB_EEES9_SE_SG_Li256ELb0ELb1ELb1ELb0EEENS1_19SingleTileSchedulerILb0ELb1ELb1ELi128EEEEEEEEEvNT_6ParamsE,@function
        .size           _ZN7cutlass13device_kernelIN5flash11enable_sm90INS1_16FlashAttnFwdSm90INS1_25CollectiveMainloopFwdSm90ILi2EN4cute5tupleIJNS5_1CILi1EEES8_S8_EEENS6_IJNS7_ILi128EEENS7_ILi96EEENS7_ILi192EEEEEELi192ENS_10bfloat16_tEfNS_4arch4Sm90ELb0ELb1ELb0ELb0ELb0ELb0ELb0ELb1ELb1ELb1ELb1ELb0EEENS1_21CollectiveEpilogueFwdINS6_IJSA_SC_SB_EEES9_SE_SG_Li256ELb0ELb1ELb1ELb0EEENS1_19SingleTileSchedulerILb0ELb1ELb1ELi128EEEEEEEEEvNT_6ParamsE,(.L_x_14851 - _ZN7cutlass13device_kernelIN5flash11enable_sm90INS1_16FlashAttnFwdSm90INS1_25CollectiveMainloopFwdSm90ILi2EN4cute5tupleIJNS5_1CILi1EEES8_S8_EEENS6_IJNS7_ILi128EEENS7_ILi96EEENS7_ILi192EEEEEELi192ENS_10bfloat16_tEfNS_4arch4Sm90ELb0ELb1ELb0ELb0ELb0ELb0ELb0ELb1ELb1ELb1ELb1ELb0EEENS1_21CollectiveEpilogueFwdINS6_IJSA_SC_SB_EEES9_SE_SG_Li256ELb0ELb1ELb1ELb0EEENS1_19SingleTileSchedulerILb0ELb1ELb1ELi128EEEEEEEEEvNT_6ParamsE)
        .other          _ZN7cutlass13device_kernelIN5flash11enable_sm90INS1_16FlashAttnFwdSm90INS1_25CollectiveMainloopFwdSm90ILi2EN4cute5tupleIJNS5_1CILi1EEES8_S8_EEENS6_IJNS7_ILi128EEENS7_ILi96EEENS7_ILi192EEEEEELi192ENS_10bfloat16_tEfNS_4arch4Sm90ELb0ELb1ELb0ELb0ELb0ELb0ELb0ELb1ELb1ELb1ELb1ELb0EEENS1_21CollectiveEpilogueFwdINS6_IJSA_SC_SB_EEES9_SE_SG_Li256ELb0ELb1ELb1ELb0EEENS1_19SingleTileSchedulerILb0ELb1ELb1ELi128EEEEEEEEEvNT_6ParamsE,@"STO_CUDA_ENTRY STV_DEFAULT"
_ZN7cutlass13device_kernelIN5flash11enable_sm90INS1_16FlashAttnFwdSm90INS1_25CollectiveMainloopFwdSm90ILi2EN4cute5tupleIJNS5_1CILi1EEES8_S8_EEENS6_IJNS7_ILi128EEENS7_ILi96EEENS7_ILi192EEEEEELi192ENS_10bfloat16_tEfNS_4arch4Sm90ELb0ELb1ELb0ELb0ELb0ELb0ELb0ELb1ELb1ELb1ELb1ELb0EEENS1_21CollectiveEpilogueFwdINS6_IJSA_SC_SB_EEES9_SE_SG_Li256ELb0ELb1ELb1ELb0EEENS1_19SingleTileSchedulerILb0ELb1ELb1ELi128EEEEEEEEEvNT_6ParamsE:
        /* <DEDUP_REMOVED lines=18> */
.L_x_4123:
[----:B------:R-:W-:Y:S05]  /*0120*/  BSYNC B0 ;  /* 0x0000000000007941 */ /* 0x000fea0003800000 */
.L_x_4122:
        /* <DEDUP_REMOVED lines=41> */
.L_x_4124:
        /* <DEDUP_REMOVED lines=22> */
.L_x_4125:
        /* <DEDUP_REMOVED lines=18> */
.L_x_4126:
        /* <DEDUP_REMOVED lines=22> */
.L_x_4127:
        /* <DEDUP_REMOVED lines=22> */
.L_x_4128:
        /* <DEDUP_REMOVED lines=9> */
.L_x_4131:
        /* <DEDUP_REMOVED lines=19> */
[----:B0-----:R-:W0:Y:S01]  /*0ac0*/  LDC.64 R2, c[0x0][0x418] ;  /* 0x00010600ff027b82 */ /* 0x001e220000000a00 */
[----:B------:R-:W-:Y:S01]  /*0ad0*/  ULDC UR4, c[0x0][0x448] ;  /* 0x0001120000047ab9 */ /* 0x000fe20000000800 */
[----:B------:R-:W1:Y:S01]  /*0ae0*/  S2R R0, SR_TID.X ;  /* 0x0000000000007919 */ /* 0x000e620000002100 */
[----:B------:R-:W-:-:S03]  /*0af0*/  UISETP.NE.AND UP0, UPT, UR4, 0x1, UPT ;  /* 0x000000010400788c */ /* 0x000fc6000bf05270 */
[----:B------:R-:W-:Y:S02]  /*0b00*/  ULDC.64 UR4, c[0x0][0x9e0] ;  /* 0x0002780000047ab9 */ /* 0x000fe40000000a00 */
[----:B------:R-:W2:Y:S01]  /*0b10*/  LDC R22, c[0x0][0x288] ;  /* 0x0000a200ff167b82 */ /* 0x000ea20000000800 */
[----:B------:R-:W-:-:S05]  /*0b20*/  UISETP.GE.AND UP1, UPT, UR5, 0x1, UPT ;  /* 0x000000010500788c */ /* 0x000fca000bf26270 */
[----:B------:R-:W-:Y:S01]  /*0b30*/  @UP0 ULDC UR9, c[0x0][0x44c] ;  /* 0x0001130000090ab9 */ /* 0x000fe20000000800 */
[----:B------:R-:W-:Y:S01]  /*0b40*/  @UP0 ULDC UR11, c[0x0][0x450] ;  /* 0x00011400000b0ab9 */ /* 0x000fe20000000800 */
[----:B------:R-:W3:Y:S01]  /*0b50*/  LDC R16, c[0x0][0x424] ;  /* 0x00010900ff107b82 */ /* 0x000ee20000000800 */
[----:B------:R-:W-:-:S07]  /*0b60*/  PLOP3.LUT P1, PT, PT, PT, UP1, 0x80, 0x0 ;  /* 0x000000000000781c */ /* 0x000fce0003f2f018 */
[----:B------:R-:W4:Y:S01]  /*0b70*/  LDC R5, c[0x0][0x2f0] ;  /* 0x0000bc00ff057b82 */ /* 0x000f220000000800 */
[----:B0-----:R-:W-:-:S04]  /*0b80*/  ISETP.NE.U32.AND P0, PT, R2, RZ, PT ;  /* 0x000000ff0200720c */ /* 0x001fc80003f05070 */
[----:B------:R-:W-:-:S03]  /*0b90*/  ISETP.NE.AND.EX P0, PT, R3, RZ, PT, P0 ;  /* 0x000000ff0300720c */ /* 0x000fc60003f05300 */
[----:B------:R-:W0:Y:S01]  /*0ba0*/  S2UR UR38, SR_CTAID.X ;  /* 0x00000000002679c3 */ /* 0x000e220000002500 */
[----:B--2---:R-:W-:Y:S01]  /*0bb0*/  IADD3 R3, -R22, 0x1, RZ ;  /* 0x0000000116037810 */ /* 0x004fe20007ffe1ff */
[----:B-1----:R-:W-:Y:S01]  /*0bc0*/  VIADD R120, R0, 0xffffff80 ;  /* 0xffffff8000787836 */ /* 0x002fe20000000000 */
[----:B---3--:R-:W-:-:S05]  /*0bd0*/  SEL R16, R16, 0x1, P0 ;  /* 0x0000000110107807 */ /* 0x008fca0000000000 */
[CC--:B----4-:R-:W-:Y:S02]  /*0be0*/  IMAD R3, R16.reuse, R5.reuse, R3 ;  /* 0x0000000510037224 */ /* 0x0d0fe400078e0203 */
[----:B------:R-:W-:-:S03]  /*0bf0*/  IMAD R18, R16, R5, RZ ;  /* 0x0000000510127224 */ /* 0x000fc600078e02ff */
[----:B------:R-:W-:Y:S01]  /*0c00*/  R2UR UR10, R3 ;  /* 0x00000000030a72ca */ /* 0x000fe200000e0000 */
[----:B0-----:R-:W-:-:S04]  /*0c10*/  USHF.L.U32 UR38, UR38, 0x7, URZ ;  /* 0x0000000726267899 */ /* 0x001fc8000800063f */
[----:B------:R-:W-:Y:S02]  /*0c20*/  @UP0 UIADD3 UR8, UR38, 0x7f, URZ ;  /* 0x0000007f26080890 */ /* 0x000fe4000fffe03f */
[----:B------:R-:W-:Y:S02]  /*0c30*/  UIADD3 UR7, UR38, 0x7f, URZ ;  /* 0x0000007f26077890 */ /* 0x000fe4000fffe03f */
[----:B------:R-:W-:-:S04]  /*0c40*/  UIMAD.WIDE.U32 UR8, UR8, UR9, URZ ;  /* 0x00000009080872a5 */ /* 0x000fc8000f8e003f */
[----:B------:R-:W-:-:S04]  /*0c50*/  @UP0 USHF.R.U32.HI UR7, URZ, UR11, UR9 ;  /* 0x0000000b3f070299 */ /* 0x000fc80008011609 */
[----:B------:R-:W-:-:S04]  /*0c60*/  UIADD3 UR7, UR10, UR7, URZ ;  /* 0x000000070a077290 */ /* 0x000fc8000fffe03f */
[----:B------:R-:W-:-:S06]  /*0c70*/  UIADD3 UR4, UR7, UR4, URZ ;  /* 0x0000000407047290 */ /* 0x000fcc000fffe03f */
[----:B------:R-:W-:Y:S01]  /*0c80*/  IMAD.U32 R0, RZ, RZ, UR4 ;  /* 0x00000004ff007e24 */ /* 0x000fe2000f8e00ff */
[----:B------:R-:W-:Y:S06]  /*0c90*/  @!P1 BRA `(.L_x_4133) ;  /* 0x0000000000409947 */ /* 0x000fec0003800000 */
        /* <DEDUP_REMOVED lines=10> */
.L_x_4134:
[----:B------:R-:W-:-:S11]  /*0d40*/  UISETP.NE.AND UP1, UPT, UR5, 0x1, UPT ;  /* 0x000000010500788c */ /* 0x000fd6000bf25270 */
[----:B------:R-:W-:Y:S02]  /*0d50*/  @UP1 ULDC.64 UR10, c[0x0][0x9e8] ;  /* 0x00027a00000a1ab9 */ /* 0x000fe40000000a00 */
[----:B------:R-:W-:-:S04]  /*0d60*/  UIMAD.WIDE.U32 UR8, UR4, UR10, URZ ;  /* 0x0000000a040872a5 */ /* 0x000fc8000f8e003f */
[----:B------:R-:W-:-:S12]  /*0d70*/  @UP1 USHF.R.U32.HI UR4, URZ, UR11, UR9 ;  /* 0x0000000b3f041299 */ /* 0x000fd80008011609 */
.L_x_4135:
[----:B------:R-:W-:-:S06]  /*0d80*/  UIMAD UR4, UR4, UR5, UR5 ;  /* 0x00000005040472a4 */ /* 0x000fcc000f8e0205 */
[----:B------:R-:W-:-:S07]  /*0d90*/  VIMNMX R0, R0, UR4, PT ;  /* 0x0000000400007c48 */ /* 0x000fce000bfe0100 */
.L_x_4133:
[-C--:B------:R-:W-:Y:S01]  /*0da0*/  IMAD R22, R16, R5.reuse, -R22 ;  /* 0x0000000510167224 */ /* 0x080fe200078e0a16 */
[----:B------:R-:W-:Y:S01]  /*0db0*/  @UP0 ULDC UR8, c[0x0][0x44c] ;  /* 0x0001130000080ab9 */ /* 0x000fe20000000800 */
[----:B------:R-:W-:Y:S01]  /*0dc0*/  VIADD R2, R0, 0x5f ;  /* 0x0000005f00027836 */ /* 0x000fe20000000000 */
[----:B------:R-:W-:Y:S01]  /*0dd0*/  UIMAD.WIDE.U32 UR8, UR38, UR8, URZ ;  /* 0x00000008260872a5 */ /* 0x000fe2000f8e003f */
[----:B------:R-:W-:Y:S01]  /*0de0*/  IMAD R0, R16, R5, 0x5f ;  /* 0x0000005f10007424 */ /* 0x000fe200078e0205 */
[----:B------:R-:W-:Y:S01]  /*0df0*/  R2UR UR7, R22 ;  /* 0x00000000160772ca */ /* 0x000fe200000e0000 */
[----:B------:R-:W-:Y:S01]  /*0e00*/  @UP0 ULDC UR10, c[0x0][0x450] ;  /* 0x00011400000a0ab9 */ /* 0x000fe20000000800 */
[----:B------:R-:W-:Y:S01]  /*0e10*/  IMAD.HI R2, R2, 0x2aaaaaab, RZ ;  /* 0x2aaaaaab02027827 */ /* 0x000fe200078e02ff */
[----:B------:R-:W-:Y:S01]  /*0e20*/  UMOV UR4, UR38 ;  /* 0x0000002600047c82 */ /* 0x000fe20008000000 */
[----:B------:R-:W-:Y:S02]  /*0e30*/  @UP0 USHF.R.U32.HI UR4, URZ, UR10, UR9 ;  /* 0x0000000a3f040299 */ /* 0x000fe40008011609 */
[----:B------:R-:W-:Y:S01]  /*0e40*/  IMAD.HI R0, R0, 0x2aaaaaab, RZ ;  /* 0x2aaaaaab00007827 */ /* 0x000fe200078e02ff */
[----:B------:R-:W-:-:S04]  /*0e50*/  SHF.R.U32.HI R5, RZ, 0x1f, R2 ;  /* 0x0000001fff057819 */ /* 0x000fc80000011602 */
[----:B------:R-:W-:Y:S02]  /*0e60*/  SHF.R.U32.HI R3, RZ, 0x1f, R0 ;  /* 0x0000001fff037819 */ /* 0x000fe40000011600 */
[----:B------:R-:W-:Y:S01]  /*0e70*/  UIADD3 UR4, UR7, UR4, URZ ;  /* 0x0000000407047290 */ /* 0x000fe2000fffe03f */
[----:B------:R-:W-:Y:S02]  /*0e80*/  LEA.HI.SX32 R2, R2, R5, 0x1c ;  /* 0x0000000502027211 */ /* 0x000fe400078fe2ff */
[----:B------:R-:W-:Y:S01]  /*0e90*/  ULDC UR7, c[0x0][0x9dc] ;  /* 0x0002770000077ab9 */ /* 0x000fe20000000800 */
[----:B------:R-:W-:Y:S01]  /*0ea0*/  LEA.HI.SX32 R3, R0, R3, 0x1c ;  /* 0x0000000300037211 */ /* 0x000fe200078fe2ff */
[----:B------:R-:W-:-:S03]  /*0eb0*/  UIADD3 UR7, UR4, -UR7, URZ ;  /* 0x8000000704077290 */ /* 0x000fc6000fffe03f */
[----:B------:R-:W-:Y:S01]  /*0ec0*/  VIMNMX R23, R3, R2, PT ;  /* 0x0000000203177248 */ /* 0x000fe20003fe0100 */
[----:B------:R-:W-:Y:S08]  /*0ed0*/  @!P1 BRA `(.L_x_4136) ;  /* 0x0000000000449947 */ /* 0x000ff00003800000 */
        /* <DEDUP_REMOVED lines=10> */
.L_x_4137:
[----:B------:R-:W-:-:S11]  /*0f80*/  UISETP.NE.AND UP0, UPT, UR5, 0x1, UPT ;  /* 0x000000010500788c */ /* 0x000fd6000bf05270 */
[----:B------:R-:W-:Y:S02]  /*0f90*/  @UP0 ULDC.64 UR10, c[0x0][0x9e8] ;  /* 0x00027a00000a0ab9 */ /* 0x000fe40000000a00 */
[----:B------:R-:W-:-:S04]  /*0fa0*/  UIMAD.WIDE.U32 UR8, UR4, UR10, URZ ;  /* 0x0000000a040872a5 */ /* 0x000fc8000f8e003f */
[----:B------:R-:W-:-:S12]  /*0fb0*/  @UP0 USHF.R.U32.HI UR4, URZ, UR11, UR9 ;  /* 0x0000000b3f040299 */ /* 0x000fd80008011609 */
.L_x_4138:
[----:B------:R-:W-:-:S04]  /*0fc0*/  UIMAD UR4, UR4, UR5, URZ ;  /* 0x00000005040472a4 */ /* 0x000fc8000f8e023f */
[----:B------:R-:W-:-:S04]  /*0fd0*/  UISETP.LT.AND UP0, UPT, UR7, UR4, UPT ;  /* 0x000000040700728c */ /* 0x000fc8000bf01270 */
[----:B------:R-:W-:-:S12]  /*0fe0*/  USEL UR7, UR7, UR4, !UP0 ;  /* 0x0000000407077287 */ /* 0x000fd8000c000000 */
.L_x_4136:
[----:B------:R-:W-:Y:S02]  /*0ff0*/  UIMAD.WIDE UR4, UR7, 0x2aaaaaab, URZ ;  /* 0x2aaaaaab070478a5 */ /* 0x000fe4000f8e023f */
[----:B------:R-:W-:Y:S02]  /*1000*/  USHF.R.U32.HI UR11, URZ, 0x10, UR6 ;  /* 0x000000103f0b7899 */ /* 0x000fe40008011606 */
[----:B------:R-:W-:Y:S02]  /*1010*/  USHF.R.U32.HI UR4, URZ, 0x1f, UR5 ;  /* 0x0000001f3f047899 */ /* 0x000fe40008011605 */
[----:B------:R-:W-:Y:S02]  /*1020*/  ULOP3.LUT UR7, UR6, 0xffff, URZ, 0xc0, !UPT ;  /* 0x0000ffff06077892 */ /* 0x000fe4000f8ec03f */
[----:B------:R-:W-:-:S04]  /*1030*/  ULEA.HI.SX32 UR4, UR5, UR4, 0x1c ;  /* 0x0000000405047291 */ /* 0x000fc8000f8fe23f */
[----:B------:R-:W-:-:S04]  /*1040*/  UISETP.LT.AND UP0, UPT, URZ, UR4, UPT ;  /* 0x000000043f00728c */ /* 0x000fc8000bf01270 */
[----:B------:R-:W-:Y:S02]  /*1050*/  USEL UR10, URZ, UR4, !UP0 ;  /* 0x000000043f0a7287 */ /* 0x000fe4000c000000 */
[----:B------:R-:W-:Y:S01]  /*1060*/  UISETP.NE.AND UP0, UPT, UR11, URZ, UPT ;  /* 0x0000003f0b00728c */ /* 0x000fe2000bf05270 */
[----:B------:R-:W-:-:S03]  /*1070*/  UMOV UR4, URZ ;  /* 0x0000003f00047c82 */ /* 0x000fc60008000000 */
[----:B------:R-:W-:-:S07]  /*1080*/  ISETP.GT.AND P0, PT, R23, UR10, PT ;  /* 0x0000000a17007c0c */ /* 0x000fce000bf04270 */
[----:B------:R-:W-:-:S06]  /*1090*/  @!UP0 ULDC UR11, c[0x0][0x9f0] ;  /* 0x00027c00000b8ab9 */ /* 0x000fcc0000000800 */
[----:B------:R-:W-:Y:S05]  /*10a0*/  @!P0 BRA `(.L_x_4139) ;  /* 0x00000000008c8947 */ /* 0x000fea0003800000 */
[----:B------:R-:W-:Y:S01]  /*10b0*/  IMAD.U32 R4, RZ, RZ, UR11 ;  /* 0x0000000bff047e24 */ /* 0x000fe2000f8e00ff */
[----:B------:R-:W-:-:S04]  /*10c0*/  UMOV UR4, URZ ;  /* 0x0000003f00047c82 */ /* 0x000fc80008000000 */
[----:B------:R-:W-:-:S04]  /*10d0*/  IABS R0, R4 ;  /* 0x0000000400007213 */ /* 0x000fc80000000000 */
[----:B------:R-:W-:Y:S02]  /*10e0*/  R2UR UR12, R0 ;  /* 0x00000000000c72ca */ /* 0x000fe400000e0000 */
[----:B------:R-:W-:Y:S02]  /*10f0*/  IADD3 R0, R4, -0x1, R23 ;  /* 0xffffffff04007810 */ /* 0x000fe40007ffe017 */
[----:B------:R-:W-:Y:S02]  /*1100*/  IABS R4, R4 ;  /* 0x0000000400047213 */ /* 0x000fe40000000000 */
[----:B------:R-:W-:-:S03]  /*1110*/  R2UR UR6, R0 ;  /* 0x00000000000672ca */ /* 0x000fc600000e0000 */
[----:B------:R-:W-:-:S04]  /*1120*/  IMAD.MOV R4, RZ, RZ, -R4 ;  /* 0x000000ffff047224 */ /* 0x000fc800078e0a04 */
[----:B------:R-:W0:Y:S06]  /*1130*/  I2F.RP R2, UR12 ;  /* 0x0000000c00027d06 */ /* 0x000e2c0008209400 */
[----:B------:R-:W-:-:S06]  /*1140*/  UIADD3 UR6, -UR10, UR6, URZ ;  /* 0x000000060a067290 */ /* 0x000fcc000fffe13f */
[----:B------:R-:W-:Y:S01]  /*1150*/  IMAD.U32 R0, RZ, RZ, UR6 ;  /* 0x00000006ff007e24 */ /* 0x000fe2000f8e00ff */
[----:B------:R-:W-:Y:S01]  /*1160*/  ULOP3.LUT UR6, UR6, UR11, URZ, 0x3c, !UPT ;  /* 0x0000000b06067292 */ /* 0x000fe2000f8e3c3f */
[----:B0-----:R-:W0:Y:S03]  /*1170*/  MUFU.RCP R2, R2 ;  /* 0x0000000200027308 */ /* 0x001e260000001000 */
[----:B------:R-:W-:-:S04]  /*1180*/  IABS R0, R0 ;  /* 0x0000000000007213 */ /* 0x000fc80000000000 */
[----:B------:R-:W-:Y:S01]  /*1190*/  R2UR UR9, R0 ;  /* 0x00000000000972ca */ /* 0x000fe200000e0000 */
[----:B------:R-:W-:Y:S02]  /*11a0*/  IMAD.MOV.U32 R0, RZ, RZ, R4 ;  /* 0x000000ffff007224 */ /* 0x000fe400078e0004 */
[----:B0-----:R-:W-:-:S06]  /*11b0*/  VIADD R3, R2, 0xffffffe ;  /* 0x0ffffffe02037836 */ /* 0x001fcc0000000000 */
        /* <DEDUP_REMOVED lines=18> */
.L_x_4139:
[----:B------:R-:W-:Y:S02]  /*12e0*/  UIMAD UR5, UR7, UR4, UR10 ;  /* 0x00000004070572a4 */ /* 0x000fe4000f8e020a */
[----:B------:R-:W-:Y:S01]  /*12f0*/  IMAD.U32 R0, RZ, RZ, UR4 ;  /* 0x00000004ff007e24 */ /* 0x000fe2000f8e00ff */
[----:B------:R-:W-:Y:S02]  /*1300*/  PLOP3.LUT P0, PT, PT, PT, PT, 0x80, 0x0 ;  /* 0x000000000000781c */ /* 0x000fe40003f0f070 */
[----:B------:R-:W-:Y:S02]  /*1310*/  CS2R R2, SRZ ;  /* 0x0000000000027805 */ /* 0x000fe4000001ff00 */
[----:B------:R-:W-:Y:S02]  /*1320*/  CS2R R118, SRZ ;  /* 0x0000000000767805 */ /* 0x000fe4000001ff00 */
[----:B------:R-:W-:Y:S02]  /*1330*/  CS2R R116, SRZ ;  /* 0x0000000000747805 */ /* 0x000fe4000001ff00 */
[----:B------:R-:W-:Y:S01]  /*1340*/  VIADDMNMX R23, R0, UR5, R23, PT ;  /* 0x0000000500177c46 */ /* 0x000fe2000b800117 */
[----:B------:R-:W-:Y:S01]  /*1350*/  IMAD.U32 R17, RZ, RZ, UR5 ;  /* 0x00000005ff117e24 */ /* 0x000fe2000f8e00ff */
[----:B------:R-:W-:-:S02]  /*1360*/  CS2R R114, SRZ ;  /* 0x0000000000727805 */ /* 0x000fc4000001ff00 */
[----:B------:R-:W-:Y:S02]  /*1370*/  CS2R R112, SRZ ;  /* 0x0000000000707805 */ /* 0x000fe4000001ff00 */
[----:B------:R-:W-:Y:S02]  /*1380*/  ISETP.GT.AND P1, PT, R23, UR5, PT ;  /* 0x0000000517007c0c */ /* 0x000fe4000bf24270 */
        /* <DEDUP_REMOVED lines=52> */
[----:B------:R-:W-:-:S04]  /*16d0*/  UIADD3 UR6, UR57, 0x12400, URZ ;  /* 0x0001240039067890 */ /* 0x000fc8000fffe03f */
        /* <DEDUP_REMOVED lines=26> */
.L_x_4141:
[----:B------:R-:W-:-:S04]  /*1880*/  SHF.L.U32 R0, RZ, 0x1f, RZ ;  /* 0x0000001fff007819 */ /* 0x000fc800000006ff */
[----:B------:R-:W0:Y:S02]  /*1890*/  SYNCS.PHASECHK.TRANS64.TRYWAIT P0, [UR57+0x30800], R0 ;  /* 0x03080000ff0075a7 */ /* 0x000e240008000179 */
[----:B0-----:R-:W-:Y:S05]  /*18a0*/  @!P0 BRA `(.L_x_4142) ;  /* 0x0000012400808947 */ /* 0x001fea0003800000 */
.L_x_4309:
[----:B------:R-:W2:Y:S02]  /*18b0*/  LDL R2, [R1+0x8] ;  /* 0x0000080001027983 */ /* 0x000ea40000100800 */
[----:B--2---:R-:W-:-:S13]  /*18c0*/  R2UR UR4, R2 ;  /* 0x00000000020472ca */ /* 0x004fda00000e0000 */
[----:B------:R-:W-:-:S06]  /*18d0*/  ULOP3.LUT UR4, UR4, 0x1, URZ, 0xfc, !UPT ;  /* 0x0000000104047892 */ /* 0x000fcc000f8efc3f */
[----:B------:R-:W-:-:S05]  /*18e0*/  IMAD.U32 R2, RZ, RZ, UR4 ;  /* 0x00000004ff027e24 */ /* 0x000fca000f8e00ff */
[----:B------:R-:W-:-:S13]  /*18f0*/  ISETP.NE.AND P0, PT, R2, 0x3, PT ;  /* 0x000000030200780c */ /* 0x000fda0003f05270 */
[----:B------:R-:W-:Y:S05]  /*1900*/  @!P0 BRA `(.L_x_4143) ;  /* 0x0000000000048947 */ /* 0x000fea0003800000 */
[----:B------:R-:W-:Y:S01]  /*1910*/  BPT.TRAP 0x1 ;  /* 0x000000040000795c */ /* 0x000fe20000300000 */
.L_x_4143:
[----:B------:R1:W2:Y:S01]  /*1920*/  SYNCS.PHASECHK.TRANS64.TRYWAIT P2, [UR57+0x30830], R0 ;  /* 0x03083000ff0075a7 */ /* 0x0002a20008040179 */
[----:B------:R-:W-:Y:S05]  /*1930*/  @!P0 BRA `(.L_x_4144) ;  /* 0x0000000000048947 */ /* 0x000fea0003800000 */
[----:B------:R-:W-:Y:S01]  /*1940*/  BPT.TRAP 0x1 ;  /* 0x000000040000795c */ /* 0x000fe20000300000 */
.L_x_4144:
[----:B------:R-:W3:Y:S01]  /*1950*/  S2R R2, SR_TID.X ;  /* 0x0000000000027919 */ /* 0x000ee20000002100 */
[----:B------:R-:W-:-:S05]  /*1960*/  IMAD.U32 R6, RZ, RZ, UR36 ;  /* 0x00000024ff067e24 */ /* 0x000fca000f8e00ff */
[----:B------:R-:W-:Y:S02]  /*1970*/  LOP3.LUT R6, R6, 0x10000, RZ, 0xfc, !PT ;  /* 0x0001000006067812 */ /* 0x000fe400078efcff */
[----:B---3--:R-:W-:-:S04]  /*1980*/  LOP3.LUT R2, R2, 0x7f, RZ, 0xc0, !PT ;  /* 0x0000007f02027812 */ /* 0x008fc800078ec0ff */
[----:B------:R-:W-:Y:S01]  /*1990*/  ISETP.NE.AND P1, PT, R2, RZ, PT ;  /* 0x000000ff0200720c */ /* 0x000fe20003f25270 */
[----:B--2---:R-:W-:-:S12]  /*19a0*/  @P2 BRA `(.L_x_4145) ;  /* 0x0000000000082947 */ /* 0x004fd80003800000 */
[----:B------:R-:W2:Y:S02]  /*19b0*/  SYNCS.PHASECHK.TRANS64.TRYWAIT P2, [UR57+0x30830], R0 ;  /* 0x03083000ff0075a7 */ /* 0x000ea40008040179 */
[----:B--2---:R-:W-:Y:S05]  /*19c0*/  @!P2 BRA `(.L_x_4146) ;  /* 0x000001240050a947 */ /* 0x004fea0003800000 */
.L_x_4145:
[----:B------:R-:W-:Y:S05]  /*19d0*/  WARPSYNC.ALL ;  /* 0x0000000000007948 */ /* 0x000fea0003800000 */
[----:B------:R-:W-:Y:S01]  /*19e0*/  IMAD.MOV.U32 R7, RZ, RZ, 0x40000040 ;  /* 0x40000040ff077424 */ /* 0x000fe200078e00ff */
[----:B------:R-:W-:Y:S01]  /*19f0*/  UIADD3 UR4, UR57, 0x1e400, URZ ;  /* 0x0001e40039047890 */ /* 0x000fe2000fffe03f */
[----:B------:R-:W-:Y:S01]  /*1a00*/  R2UR UR8, R6 ;  /* 0x00000000060872ca */ /* 0x000fe200000e0000 */
[----:B------:R-:W-:Y:S02]  /*1a10*/  WARPGROUP.ARRIVE ;  /* 0x00000000000079c5 */ /* 0x000fe40000000000 */
[----:B------:R-:W-:Y:S01]  /*1a20*/  R2UR UR9, R7 ;  /* 0x00000000070972ca */ /* 0x000fe200000e0000 */
[----:B------:R-:W-:Y:S01]  /*1a30*/  USHF.R.U32.HI UR4, URZ, 0x4, UR4 ;  /* 0x000000043f047899 */ /* 0x000fe20008011604 */
[----:B0-----:R-:W-:Y:S01]  /*1a40*/  LOP3.LUT R3, R72, 0xffffff80, RZ, 0xc0, !PT ;  /* 0xffffff8048037812 */ /* 0x001fe200078ec0ff */
[----:B------:R-:W-:Y:S01]  /*1a50*/  UMOV UR11, 0x40000040 ;  /* 0x40000040000b7882 */ /* 0x000fe20000000000 */
[----:B------:R-:W-:Y:S01]  /*1a60*/  UMOV UR7, 0x40000040 ;  /* 0x4000004000077882 */ /* 0x000fe20000000000 */
[----:B------:R-:W-:Y:S01]  /*1a70*/  ULOP3.LUT UR4, UR4, 0x3fff, URZ, 0xc0, !UPT ;  /* 0x00003fff04047892 */ /* 0x000fe2000f8ec03f */
[----:B------:R-:W-:Y:S01]  /*1a80*/  LEA.HI R73, R73, R120, RZ, 0x2 ;  /* 0x0000007849497211 */ /* 0x000fe200078f10ff */
[----:B------:R-:W-:Y:S01]  /*1a90*/  UMOV UR13, 0x40000040 ;  /* 0x40000040000d7882 */ /* 0x000fe20000000000 */
[----:B------:R-:W-:Y:S01]  /*1aa0*/  UMOV UR15, 0x40000040 ;  /* 0x40000040000f7882 */ /* 0x000fe20000000000 */
[----:B------:R-:W-:Y:S01]  /*1ab0*/  ULOP3.LUT UR59, UR4, 0x10000, URZ, 0xfc, !UPT ;  /* 0x00010000043b7892 */ /* 0x000fe2000f8efc3f */
[----:B------:R-:W-:Y:S01]  /*1ac0*/  IMAD.IADD R3, R120, 0x1, -R3 ;  /* 0x0000000178037824 */ /* 0x000fe200078e0a03 */
[----:B------:R-:W-:Y:S01]  /*1ad0*/  UMOV UR17, 0x40000040 ;  /* 0x4000004000117882 */ /* 0x000fe20000000000 */
[----:B------:R-:W-:Y:S01]  /*1ae0*/  UMOV UR19, 0x40000040 ;  /* 0x4000004000137882 */ /* 0x000fe20000000000 */
[----:B------:R-:W-:Y:S01]  /*1af0*/  UIADD3 UR6, UR59, 0x2, URZ ;  /* 0x000000023b067890 */ /* 0x000fe2000fffe03f */
[----:B------:R-:W-:Y:S01]  /*1b00*/  LOP3.LUT R73, R73, 0xfffffffc, RZ, 0xc0, !PT ;  /* 0xfffffffc49497812 */ /* 0x000fe200078ec0ff */
[----:B------:R-:W-:Y:S01]  /*1b10*/  UIADD3 UR14, UR59, 0x4, URZ ;  /* 0x000000043b0e7890 */ /* 0x000fe2000fffe03f */
[----:B-1----:R-:W-:Y:S01]  /*1b20*/  SHF.R.S32.HI R0, RZ, 0x1f, R3 ;  /* 0x0000001fff007819 */ /* 0x002fe20000011403 */
[----:B------:R-:W-:Y:S01]  /*1b30*/  UMOV UR10, UR59 ;  /* 0x0000003b000a7c82 */ /* 0x000fe20008000000 */
[----:B------:R-:W-:Y:S01]  /*1b40*/  UIADD3 UR18, UR59, 0x6, URZ ;  /* 0x000000063b127890 */ /* 0x000fe2000fffe03f */
[----:B------:R-:W-:Y:S01]  /*1b50*/  HGMMA.64x96x16.F32.BF16 R24, gdesc[UR8], RZ, !UPT, gsb0 ;  /* 0x01600000081879f0 */ /* 0x000fe2000c0018ff */
[----:B------:R-:W-:Y:S01]  /*1b60*/  R2UR UR10, R6 ;  /* 0x00000000060a72ca */ /* 0x000fe200000e0000 */
[----:B------:R-:W-:Y:S01]  /*1b70*/  UMOV UR9, 0x40000040 ;  /* 0x4000004000097882 */ /* 0x000fe20000000000 */
[----:B------:R-:W-:Y:S01]  /*1b80*/  UIADD3 UR22, UR59, 0x300, URZ ;  /* 0x000003003b167890 */ /* 0x000fe2000fffe03f */
[CC--:B------:R-:W-:Y:S01]  /*1b90*/  LEA.HI R2, R0.reuse, R3.reuse, RZ, 0x2 ;  /* 0x0000000300027211 */ /* 0x0c0fe200078f10ff */
[----:B------:R-:W-:Y:S01]  /*1ba0*/  UMOV UR5, UR9 ;  /* 0x0000000900057c82 */ /* 0x000fe20008000000 */
[----:B------:R-:W-:Y:S01]  /*1bb0*/  UMOV UR21, 0x40000040 ;  /* 0x4000004000157882 */ /* 0x000fe20000000000 */
[----:B------:R-:W-:Y:S01]  /*1bc0*/  UMOV UR23, 0x40000040 ;  /* 0x4000004000177882 */ /* 0x000fe20000000000 */
[----:B------:R-:W-:Y:S01]  /*1bd0*/  UIADD3 UR26, UR59, 0x302, URZ ;  /* 0x000003023b1a7890 */ /* 0x000fe2000fffe03f */
[----:B------:R-:W-:Y:S01]  /*1be0*/  LEA.HI R4, R0, R3, RZ, 0x5 ;  /* 0x0000000300047211 */ /* 0x000fe200078f28ff */
[----:B------:R-:W-:Y:S01]  /*1bf0*/  UMOV UR25, 0x40000040 ;  /* 0x4000004000197882 */ /* 0x000fe20000000000 */
[----:B------:R-:W-:Y:S01]  /*1c00*/  UMOV UR27, 0x40000040 ;  /* 0x40000040001b7882 */ /* 0x000fe20000000000 */
[----:B------:R-:W-:Y:S01]  /*1c10*/  UIADD3 UR30, UR59, 0x304, URZ ;  /* 0x000003043b1e7890 */ /* 0x000fe2000fffe03f */
[--C-:B------:R-:W-:Y:S01]  /*1c20*/  SHF.R.S32.HI R0, RZ, 0x2, R2.reuse ;  /* 0x00000002ff007819 */ /* 0x100fe20000011402 */
[----:B------:R-:W-:Y:S01]  /*1c30*/  UIADD3 UR8, UR10, 0x2, URZ ;  /* 0x000000020a087890 */ /* 0x000fe2000fffe03f */
[----:B------:R-:W-:Y:S01]  /*1c40*/  SHF.R.S32.HI R5, RZ, 0x1f, R2 ;  /* 0x0000001fff057819 */ /* 0x000fe20000011402 */
[----:B------:R-:W-:Y:S01]  /*1c50*/  UIADD3 UR12, UR10, 0x4, URZ ;  /* 0x000000040a0c7890 */ /* 0x000fe2000fffe03f */
[----:B------:R-:W-:Y:S01]  /*1c60*/  LEA.HI R8, R74, R74, RZ, 0x1 ;  /* 0x0000004a4a087211 */ /* 0x000fe200078f08ff */
[----:B------:R-:W-:Y:S01]  /*1c70*/  UIADD3 UR16, UR10, 0x6, URZ ;  /* 0x000000060a107890 */ /* 0x000fe2000fffe03f */
[----:B------:R-:W-:Y:S01]  /*1c80*/  IMAD.IADD R73, R120, 0x1, -R73 ;  /* 0x0000000178497824 */ /* 0x000fe200078e0a49 */
[----:B------:R-:W-:Y:S01]  /*1c90*/  UIADD3 UR20, UR10, 0x400, URZ ;  /* 0x000004000a147890 */ /* 0x000fe2000fffe03f */
[----:B------:R-:W-:Y:S01]  /*1ca0*/  SHF.R.S32.HI R4, RZ, 0x5, R4 ;  /* 0x00000005ff047819 */ /* 0x000fe20000011404 */
[----:B------:R-:W-:Y:S01]  /*1cb0*/  UMOV UR4, UR8 ;  /* 0x0000000800047c82 */ /* 0x000fe20008000000 */
[----:B------:R-:W-:Y:S01]  /*1cc0*/  UIADD3 UR24, UR10, 0x402, URZ ;  /* 0x000004020a187890 */ /* 0x000fe2000fffe03f */
[-C--:B------:R-:W-:Y:S01]  /*1cd0*/  LEA.HI R5, R5, R0.reuse, RZ, 0x3 ;  /* 0x0000000005057211 */ /* 0x080fe200078f18ff */
[----:B------:R-:W-:Y:S01]  /*1ce0*/  UIADD3 UR28, UR10, 0x404, URZ ;  /* 0x000004040a1c7890 */ /* 0x000fe2000fffe03f */
[----:B------:R-:W-:Y:S01]  /*1cf0*/  LOP3.LUT R9, R8, 0x3fffffe, RZ, 0xc0, !PT ;  /* 0x03fffffe08097812 */ /* 0x000fe200078ec0ff */
[----:B------:R-:W-:Y:S01]  /*1d00*/  UMOV UR29, 0x40000040 ;  /* 0x40000040001d7882 */ /* 0x000fe20000000000 */
[----:B------:R-:W-:Y:S01]  /*1d10*/  UMOV UR31, 0x40000040 ;  /* 0x40000040001f7882 */ /* 0x000fe20000000000 */
[----:B------:R-:W-:Y:S01]  /*1d20*/  UIADD3 UR32, UR10, 0x406, URZ ;  /* 0x000004060a207890 */ /* 0x000fe2000fffe03f */
[----:B------:R-:W-:Y:S01]  /*1d30*/  LEA R8, R4, UR38, 0x4 ;  /* 0x0000002604087c11 */ /* 0x000fe2000f8e20ff */
[----:B------:R-:W-:Y:S01]  /*1d40*/  UIADD3 UR34, UR59, 0x306, URZ ;  /* 0x000003063b227890 */ /* 0x000fe2000fffe03f */
[----:B------:R-:W-:Y:S01]  /*1d50*/  LOP3.LUT R5, R5, 0xfffffff8, RZ, 0xc0, !PT ;  /* 0xfffffff805057812 */ /* 0x000fe200078ec0ff */
[----:B------:R-:W-:Y:S01]  /*1d60*/  UMOV UR33, 0x40000040 ;  /* 0x4000004000217882 */ /* 0x000fe20000000000 */
[----:B------:R-:W-:Y:S01]  /*1d70*/  UMOV UR35, 0x40000040 ;  /* 0x4000004000237882 */ /* 0x000fe20000000000 */
[----:B------:R-:W-:Y:S01]  /*1d80*/  UIADD3 UR36, UR10, 0x800, URZ ;  /* 0x000008000a247890 */ /* 0x000fe2000fffe03f */
[C---:B------:R-:W-:Y:S01]  /*1d90*/  LEA.HI R4, R73.reuse, R73, RZ, 0x1 ;  /* 0x0000004949047211 */ /* 0x040fe200078f08ff */
[----:B------:R-:W-:Y:S01]  /*1da0*/  UMOV UR37, 0x40000040 ;  /* 0x4000004000257882 */ /* 0x000fe20000000000 */
[----:B------:R-:W-:Y:S01]  /*1db0*/  UIADD3 UR40, UR10, 0x802, URZ ;  /* 0x000008020a287890 */ /* 0x000fe2000fffe03f */
[----:B------:R-:W-:Y:S01]  /*1dc0*/  IADD3 R8, R8, R0, -R5 ;  /* 0x0000000008087210 */ /* 0x000fe20007ffe805 */
[----:B------:R-:W-:Y:S01]  /*1dd0*/  UMOV UR41, 0x40000040 ;  /* 0x4000004000297882 */ /* 0x000fe20000000000 */
[----:B------:R-:W-:Y:S01]  /*1de0*/  UIADD3 UR44, UR10, 0x804, URZ ;  /* 0x000008040a2c7890 */ /* 0x000fe2000fffe03f */
[----:B------:R-:W-:Y:S01]  /*1df0*/  LOP3.LUT R4, R4, 0x1ffffffe, RZ, 0xc0, !PT ;  /* 0x1ffffffe04047812 */ /* 0x000fe200078ec0ff */
[----:B------:R-:W-:Y:S01]  /*1e00*/  UMOV UR45, 0x40000040 ;  /* 0x40000040002d7882 */ /* 0x000fe20000000000 */
[----:B------:R-:W-:Y:S01]  /*1e10*/  UIADD3 UR48, UR10, 0x806, URZ ;  /* 0x000008060a307890 */ /* 0x000fe2000fffe03f */
[----:B------:R-:W-:Y:S01]  /*1e20*/  IMAD.IADD R9, R74, 0x1, -R9 ;  /* 0x000000014a097824 */ /* 0x000fe200078e0a09 */
[----:B------:R-:W-:Y:S01]  /*1e30*/  UMOV UR49, 0x40000040 ;  /* 0x4000004000317882 */ /* 0x000fe20000000000 */
[----:B------:R-:W-:Y:S01]  /*1e40*/  IMAD.IADD R4, R73, 0x1, -R4 ;  /* 0x0000000149047824 */ /* 0x000fe200078e0a04 */
[----:B------:R-:W-:Y:S01]  /*1e50*/  LOP3.LUT R2, R2, 0x7ffffffc, RZ, 0xc0, !PT ;  /* 0x7ffffffc02027812 */ /* 0x000fe200078ec0ff */
[----:B------:R-:W-:Y:S01]  /*1e60*/  IMAD R9, R9, 0x40, R8 ;  /* 0x0000004009097824 */ /* 0x000fe200078e0208 */
[----:B------:R-:W-:Y:S01]  /*1e70*/  ULDC UR10, c[0x0][0x288] ;  /* 0x0000a200000a7ab9 */ /* 0x000fe20000000800 */
[----:B------:R-:W-:-:S02]  /*1e80*/  IMAD.U32 R0, RZ, RZ, UR57 ;  /* 0x00000039ff007e24 */ /* 0x000fc4000f8e00ff */
[----:B------:R-:W-:Y:S02]  /*1e90*/  IMAD R10, R4, 0x8, R9 ;  /* 0x00000008040a7824 */ /* 0x000fe400078e0209 */
[----:B------:R-:W-:Y:S02]  /*1ea0*/  @!P1 VIADD R0, R0, 0x30840 ;  /* 0x0003084000009836 */ /* 0x000fe40000000000 */
[----:B------:R-:W-:Y:S02]  /*1eb0*/  IMAD.MOV.U32 R4, RZ, RZ, R10 ;  /* 0x000000ffff047224 */ /* 0x000fe400078e000a */
[----:B------:R-:W-:Y:S01]  /*1ec0*/  IMAD.MOV.U32 R8, RZ, RZ, -0x60 ;  /* 0xffffffa0ff087424 */ /* 0x000fe200078e00ff */
[----:B------:R-:W-:Y:S01]  /*1ed0*/  @!P1 PRMT R0, RZ, 0x654, R0 ;  /* 0x00000654ff009816 */ /* 0x000fe20000000000 */
[----:B------:R-:W-:Y:S02]  /*1ee0*/  IMAD.IADD R11, R3, 0x1, -R2 ;  /* 0x00000001030b7824 */ /* 0x000fe400078e0a02 */
[----:B------:R-:W-:-:S04]  /*1ef0*/  IMAD R2, R23, R8, 0x61 ;  /* 0x0000006117027424 */ /* 0x000fc800078e0208 */
[----:B------:R-:W-:Y:S02]  /*1f00*/  IMAD R3, R11, -0x2, R2 ;  /* 0xfffffffe0b037824 */ /* 0x000fe400078e0202 */
[----:B------:R-:W-:Y:S02]  /*1f10*/  VIADD R13, R2, 0xffffffff ;  /* 0xffffffff020d7836 */ /* 0x000fe40000000000 */
[----:B------:R-:W-:Y:S01]  /*1f20*/  VIADD R14, R3, 0xffffffff ;  /* 0xffffffff030e7836 */ /* 0x000fe20000000000 */
[----:B------:R-:W-:Y:S02]  /*1f30*/  WARPGROUP.DEPBAR.LE gsb0, 0x0 ;  /* 0x00008000000079c5 */ /* 0x000fe40000010000 */
[----:B------:R-:W-:-:S06]  /*1f40*/  WARPGROUP.ARRIVE ;  /* 0x00000000000079c5 */ /* 0x000fcc0000000000 */
[----:B------:R-:W-:Y:S01]  /*1f50*/  HGMMA.64x96x16.F32.BF16 R24, gdesc[UR4], R24, gsb0 ;  /* 0x01600000041879f0 */ /* 0x000fe20008001818 */
[----:B------:R-:W-:Y:S01]  /*1f60*/  UIADD3 UR6, UR59, 0x600, URZ ;  /* 0x000006003b067890 */ /* 0x000fe2000fffe03f */
[----:B------:R-:W-:Y:S01]  /*1f70*/  UMOV UR4, UR36 ;  /* 0x0000002400047c82 */ /* 0x000fe20008000000 */
[----:B------:R-:W-:Y:S01]  /*1f80*/  UMOV UR5, UR37 ;  /* 0x0000002500057c82 */ /* 0x000fe20008000000 */
[----:B------:R-:W-:Y:S01]  /*1f90*/  UMOV UR7, 0x40000040 ;  /* 0x4000004000077882 */ /* 0x000fe20000000000 */
[----:B------:R-:W-:Y:S02]  /*1fa0*/  WARPGROUP.DEPBAR.LE gsb0, 0x0 ;  /* 0x00008000000079c5 */ /* 0x000fe40000010000 */
[----:B------:R-:W-:-:S06]  /*1fb0*/  WARPGROUP.ARRIVE ;  /* 0x00000000000079c5 */ /* 0x000fcc0000000000 */
[----:B------:R-:W-:Y:S03]  /*1fc0*/  HGMMA.64x96x16.F32.BF16 R24, gdesc[UR12], R24, gsb0 ;  /* 0x016000000c1879f0 */ /* 0x000fe60008001818 */
        /* <DEDUP_REMOVED lines=39> */
[----:B------:R-:W-:Y:S01]  /*2240*/  ULDC UR4, c[0x0][0x448] ;  /* 0x0001120000047ab9 */ /* 0x000fe20000000800 */
[----:B------:R-:W-:Y:S01]  /*2250*/  ULDC UR6, c[0x0][0x9dc] ;  /* 0x0002770000067ab9 */ /* 0x000fe20000000800 */
[----:B------:R-:W-:Y:S02]  /*2260*/  UISETP.NE.AND UP0, UPT, UR4, 0x1, UPT ;  /* 0x000000010400788c */ /* 0x000fe4000bf05270 */
[----:B------:R-:W-:-:S04]  /*2270*/  ULOP3.LUT UR39, URZ, UR6, URZ, 0x33, !UPT ;  /* 0x000000063f277292 */ /* 0x000fc8000f8e333f */
[----:B------:R-:W-:Y:S02]  /*2280*/  PLOP3.LUT P2, PT, PT, PT, UP0, 0x80, 0x0 ;  /* 0x000000000000781c */ /* 0x000fe40003f4f008 */
[----:B------:R-:W-:Y:S01]  /*2290*/  PLOP3.LUT P3, PT, PT, PT, UP0, 0x80, 0x0 ;  /* 0x000000000000781c */ /* 0x000fe20003f6f008 */
[----:B------:R-:W-:Y:S02]  /*22a0*/  IMAD.U32 R12, RZ, RZ, UR39 ;  /* 0x00000027ff0c7e24 */ /* 0x000fe4000f8e00ff */
[----:B------:R-:W-:-:S08]  /*22b0*/  @UP0 ULDC UR4, c[0x0][0x44c] ;  /* 0x0001130000040ab9 */ /* 0x000fd00000000800 */
[----:B------:R-:W-:Y:S01]  /*22c0*/  @P2 IMAD.HI.U32 R5, R10, UR4, RZ ;  /* 0x000000040a052c27 */ /* 0x000fe2000f8e00ff */
[----:B------:R-:W-:-:S04]  /*22d0*/  @UP0 ULDC UR4, c[0x0][0x450] ;  /* 0x0001140000040ab9 */ /* 0x000fc80000000800 */
[----:B------:R-:W-:Y:S01]  /*22e0*/  @P3 SHF.R.U32.HI R4, RZ, UR4, R5 ;  /* 0x00000004ff043c19 */ /* 0x000fe20008011605 */
[----:B------:R-:W-:Y:S01]  /*22f0*/  ULDC.64 UR4, c[0x0][0x9e0] ;  /* 0x0002780000047ab9 */ /* 0x000fe20000000a00 */
[----:B------:R-:W-:Y:S01]  /*2300*/  IADD3 R5, R3, -UR10, R18 ;  /* 0x8000000a03057c10 */ /* 0x000fe2000fffe012 */
[----:B------:R-:W-:Y:S02]  /*2310*/  UISETP.GE.AND UP1, UPT, UR5, 0x1, UPT ;  /* 0x000000010500788c */ /* 0x000fe4000bf26270 */
[----:B------:R-:W0:Y:S02]  /*2320*/  SHFL.IDX PT, R15, R4, RZ, 0x1c1f ;  /* 0x001c1fff040f7589 */ /* 0x000e2400000e0000 */
[C---:B------:R-:W-:Y:S02]  /*2330*/  VIADD R9, R5.reuse, UR4 ;  /* 0x0000000405097c36 */ /* 0x040fe40008000000 */
[----:B------:R-:W-:Y:S01]  /*2340*/  PLOP3.LUT P2, PT, PT, PT, UP1, 0x40, 0x0 ;  /* 0x000000000000781c */ /* 0x000fe20003f4e818 */
[----:B------:R-:W-:-:S04]  /*2350*/  VIADD R5, R5, UR39 ;  /* 0x0000002705057c36 */ /* 0x000fc80008000000 */
[----:B0-----:R-:W-:Y:S01]  /*2360*/  IMAD.IADD R2, R5, 0x1, R15 ;  /* 0x0000000105027824 */ /* 0x001fe200078e020f */
[----:B------:R-:W-:Y:S02]  /*2370*/  WARPGROUP.DEPBAR.LE gsb0, 0x0 ;  /* 0x00008000000079c5 */ /* 0x000fe40000010000 */
[----:B------:R0:W-:Y:S02]  /*2380*/  @!P1 SYNCS.ARRIVE.TRANS64.RED.A1T0 RZ, [R0+URZ], RZ ;  /* 0x000000ff00ff99a7 */ /* 0x0001e4000810043f */
[----:B0-----:R-:W-:-:S04]  /*2390*/  IMAD R0, R23, -0x60, R18 ;  /* 0xffffffa017007824 */ /* 0x001fc800078e0212 */
[----:B------:R-:W-:-:S04]  /*23a0*/  VIADD R0, R0, 0x60 ;  /* 0x0000006000007836 */ /* 0x000fc80000000000 */
[----:B------:R-:W-:-:S05]  /*23b0*/  IMAD R8, R11, -0x2, R0 ;  /* 0xfffffffe0b087824 */ /* 0x000fca00078e0200 */
[----:B------:R-:W-:Y:S01]  /*23c0*/  VIADDMNMX R0, R15, R9, R8, PT ;  /* 0x000000090f007246 */ /* 0x000fe20003800108 */
[----:B------:R-:W-:Y:S06]  /*23d0*/  @P2 BRA `(.L_x_4147) ;  /* 0x0000000000542947 */ /* 0x000fec0003800000 */
[----:B------:R-:W-:Y:S01]  /*23e0*/  IADD3 R3, R18, -UR10, R15 ;  /* 0x8000000a12037c10 */ /* 0x000fe2000fffe00f */
[----:B------:R-:W-:Y:S03]  /*23f0*/  BSSY B0, `(.L_x_4148) ;  /* 0x0000010000007945 */ /* 0x000fe60003800000 */
        /* <DEDUP_REMOVED lines=10> */
.L_x_4149:
[----:B------:R-:W-:-:S06]  /*24a0*/  UISETP.NE.AND UP2, UPT, UR5, 0x1, UPT ;  /* 0x000000010500788c */ /* 0x000fcc000bf45270 */
[----:B------:R-:W-:-:S05]  /*24b0*/  PLOP3.LUT P2, PT, PT, PT, UP2, 0x80, 0x0 ;  /* 0x000000000000781c */ /* 0x000fca0003f4f028 */
[----:B------:R-:W-:-:S08]  /*24c0*/  @UP2 ULDC.64 UR6, c[0x0][0x9e8] ;  /* 0x00027a0000062ab9 */ /* 0x000fd00000000a00 */
[----:B------:R-:W-:-:S05]  /*24d0*/  @P2 IMAD.HI.U32 R15, R3, UR6, RZ ;  /* 0x00000006030f2c27 */ /* 0x000fca000f8e00ff */
[----:B------:R-:W-:-:S07]  /*24e0*/  @P2 SHF.R.U32.HI R3, RZ, UR7, R15 ;  /* 0x00000007ff032c19 */ /* 0x000fce000801160f */
.L_x_4150:
[----:B------:R-:W-:Y:S05]  /*24f0*/  BSYNC B0 ;  /* 0x0000000000007941 */ /* 0x000fea0003800000 */
.L_x_4148:
[----:B------:R-:W-:-:S05]  /*2500*/  IMAD R3, R3, UR5, R14 ;  /* 0x0000000503037c24 */ /* 0x000fca000f8e020e */
[----:B------:R-:W-:Y:S02]  /*2510*/  VIMNMX R2, R2, R3, !PT ;  /* 0x0000000302027248 */ /* 0x000fe40007fe0100 */
[----:B------:R-:W-:-:S07]  /*2520*/  VIADDMNMX R0, R3, UR5, R0, PT ;  /* 0x0000000503007c46 */ /* 0x000fce000b800100 */
.L_x_4147:
[C---:B------:R-:W-:Y:S02]  /*2530*/  ISETP.GE.AND P2, PT, R13.reuse, 0x2, PT ;  /* 0x000000020d00780c */ /* 0x040fe40003f46270 */
[C---:B------:R-:W-:Y:S02]  /*2540*/  ISETP.GE.AND P6, PT, R13.reuse, 0xa, PT ;  /* 0x0000000a0d00780c */ /* 0x040fe40003fc6270 */
[----:B------:R-:W-:Y:S02]  /*2550*/  ISETP.GT.AND P4, PT, R2, 0x1, !P2 ;  /* 0x000000010200780c */ /* 0x000fe40005784270 */
[----:B------:R-:W-:Y:S02]  /*2560*/  ISETP.GE.AND P3, PT, R13, 0x9, PT ;  /* 0x000000090d00780c */ /* 0x000fe40003f66270 */
[----:B------:R-:W-:Y:S02]  /*2570*/  ISETP.LT.OR P4, PT, R0, 0x2, P4 ;  /* 0x000000020000780c */ /* 0x000fe40002781670 */
[----:B------:R-:W-:-:S02]  /*2580*/  P2R R15, PR, RZ, 0x40 ;  /* 0x00000040ff0f7803 */ /* 0x000fc40000000000 */
[----:B------:R-:W-:Y:S02]  /*2590*/  FSEL R20, R25, -INF , !P4 ;  /* 0xff80000019147808 */ /* 0x000fe40006000000 */
[C---:B------:R-:W-:Y:S02]  /*25a0*/  ISETP.GT.AND P4, PT, R2.reuse, 0x9, !P6 ;  /* 0x000000090200780c */ /* 0x040fe40007784270 */
[----:B------:R-:W-:Y:S02]  /*25b0*/  ISETP.GT.AND P5, PT, R2, 0x8, !P3 ;  /* 0x000000080200780c */ /* 0x000fe40005fa4270 */
        /* <DEDUP_REMOVED lines=27> */
[C---:B------:R-:W-:Y:S02]  /*2770*/  ISETP.GE.AND P5, PT, R13.reuse, 0x22, PT ;  /* 0x000000220d00780c */ /* 0x040fe40003fa6270 */
        /* <DEDUP_REMOVED lines=77> */
[----:B------:R-:W-:Y:S02]  /*2c50*/  ISETP.LT.OR P6, PT, R0, 0x5a, P6 ;  /* 0x0000005a0000780c */ /* 0x000fe400037c1670 */
[----:B------:R-:W0:Y:S02]  /*2c60*/  SHFL.IDX PT, R0, R4, 0x1, 0x1c1f ;  /* 0x003c1f0004007f89 */ /* 0x000e2400000e0000 */
[----:B------:R-:W-:Y:S02]  /*2c70*/  FSEL R92, R69, -INF , !P6 ;  /* 0xff800000455c7808 */ /* 0x000fe40007000000 */
[----:B------:R-:W-:Y:S02]  /*2c80*/  PLOP3.LUT P6, PT, PT, PT, UP1, 0x40, 0x0 ;  /* 0x000000000000781c */ /* 0x000fe40003fce818 */
[----:B0-----:R-:W-:Y:S01]  /*2c90*/  VIADDMNMX R2, R0, R9, R8, PT ;  /* 0x0000000900027246 */ /* 0x001fe20003800108 */
[----:B------:R-:W-:-:S10]  /*2ca0*/  IMAD.IADD R3, R5, 0x1, R0 ;  /* 0x0000000105037824 */ /* 0x000fd400078e0200 */
[----:B------:R-:W-:Y:S05]  /*2cb0*/  @P6 BRA `(.L_x_4151) ;  /* 0x00000000005c6947 */ /* 0x000fea0003800000 */
        /* <DEDUP_REMOVED lines=13> */
.L_x_4153:
[----:B------:R-:W-:-:S06]  /*2d90*/  UISETP.NE.AND UP2, UPT, UR5, 0x1, UPT ;  /* 0x000000010500788c */ /* 0x000fcc000bf45270 */
[----:B------:R-:W-:-:S05]  /*2da0*/  PLOP3.LUT P6, PT, PT, PT, UP2, 0x80, 0x0 ;  /* 0x000000000000781c */ /* 0x000fca0003fcf028 */
[----:B------:R-:W-:-:S08]  /*2db0*/  @UP2 ULDC.64 UR6, c[0x0][0x9e8] ;  /* 0x00027a0000062ab9 */ /* 0x000fd00000000a00 */
[----:B------:R-:W-:Y:S01]  /*2dc0*/  @P6 IMAD.HI.U32 R4, R0, UR6, RZ ;  /* 0x0000000600046c27 */ /* 0x000fe2000f8e00ff */
[----:B------:R-:W-:-:S13]  /*2dd0*/  PLOP3.LUT P6, PT, PT, PT, UP2, 0x80, 0x0 ;  /* 0x000000000000781c */ /* 0x000fda0003fcf028 */
[----:B------:R-:W-:-:S07]  /*2de0*/  @P6 SHF.R.U32.HI R0, RZ, UR7, R4 ;  /* 0x00000007ff006c19 */ /* 0x000fce0008011604 */
.L_x_4154:
[----:B------:R-:W-:Y:S05]  /*2df0*/  BSYNC B0 ;  /* 0x0000000000007941 */ /* 0x000fea0003800000 */
.L_x_4152:
[----:B------:R-:W-:-:S05]  /*2e00*/  IMAD R0, R0, UR5, R14 ;  /* 0x0000000500007c24 */ /* 0x000fca000f8e020e */
[----:B------:R-:W-:Y:S02]  /*2e10*/  VIMNMX R3, R3, R0, !PT ;  /* 0x0000000003037248 */ /* 0x000fe40007fe0100 */
[----:B------:R-:W-:-:S07]  /*2e20*/  VIADDMNMX R2, R0, UR5, R2, PT ;  /* 0x0000000500027c46 */ /* 0x000fce000b800102 */
.L_x_4151:
[C---:B------:R-:W-:Y:S01]  /*2e30*/  ISETP.GT.AND P2, PT, R3.reuse, 0x1, !P2 ;  /* 0x000000010300780c */ /* 0x040fe20005744270 */
[----:B------:R-:W-:Y:S01]  /*2e40*/  ULDC UR6, c[0x0][0x988] ;  /* 0x0002620000067ab9 */ /* 0x000fe20000000800 */
[----:B------:R-:W-:Y:S01]  /*2e50*/  ISETP.GT.AND P3, PT, R3, 0x8, !P3 ;  /* 0x000000080300780c */ /* 0x000fe20005f64270 */
[----:B------:R-:W-:Y:S01]  /*2e60*/  @UP0 ULDC UR14, c[0x0][0x450] ;  /* 0x00011400000e0ab9 */ /* 0x000fe20000000800 */
[C---:B------:R-:W-:Y:S02]  /*2e70*/  ISETP.LT.OR P2, PT, R2.reuse, 0x2, P2 ;  /* 0x000000020200780c */ /* 0x040fe40001741670 */
[----:B------:R-:W-:Y:S02]  /*2e80*/  ISETP.LT.OR P3, PT, R2, 0x9, P3 ;  /* 0x000000090200780c */ /* 0x000fe40001f61670 */
[----:B------:R-:W-:Y:S02]  /*2e90*/  FSEL R27, R27, -INF , !P2 ;  /* 0xff8000001b1b7808 */ /* 0x000fe40005000000 */
[----:B------:R-:W-:-:S02]  /*2ea0*/  ISETP.NE.AND P2, PT, R15, RZ, PT ;  /* 0x000000ff0f00720c */ /* 0x000fc40003f45270 */
[----:B------:R-:W-:Y:S02]  /*2eb0*/  FSEL R13, R30, -INF , !P3 ;  /* 0xff8000001e0d7808 */ /* 0x000fe40005800000 */
[----:B------:R-:W-:Y:S02]  /*2ec0*/  ISETP.GT.AND P2, PT, R3, 0x9, !P2 ;  /* 0x000000090300780c */ /* 0x000fe40005744270 */
[----:B------:R-:W-:Y:S02]  /*2ed0*/  ISETP.NE.AND P3, PT, R33, RZ, PT ;  /* 0x000000ff2100720c */ /* 0x000fe40003f65270 */
[----:B------:R-:W-:Y:S02]  /*2ee0*/  ISETP.LT.OR P2, PT, R2, 0xa, P2 ;  /* 0x0000000a0200780c */ /* 0x000fe40001741670 */
[----:B------:R-:W-:Y:S02]  /*2ef0*/  ISETP.NE.AND P6, PT, R73, RZ, PT ;  /* 0x000000ff4900720c */ /* 0x000fe40003fc5270 */
        /* <DEDUP_REMOVED lines=15> */
[----:B------:R-:W-:Y:S02]  /*2ff0*/  ISETP.GT.AND P2, PT, R3, 0x18, !P3 ;  /* 0x000000180300780c */ /* 0x000fe40005f44270 */
[----:B------:R-:W-:Y:S02]  /*3000*/  FMNMX.FTZ R0, R76, R0, !PT ;  /* 0x000000004c007209 */ /* 0x000fe40007810000 */
[----:B------:R-:W-:Y:S02]  /*3010*/  ISETP.LT.OR P2, PT, R2, 0x19, P2 ;  /* 0x000000190200780c */ /* 0x000fe40001741670 */
[----:B------:R-:W-:-:S02]  /*3020*/  FMNMX.FTZ R0, R40, R0, !PT ;  /* 0x0000000028007209 */ /* 0x000fc40007810000 */
[----:B------:R-:W-:Y:S02]  /*3030*/  FSEL R21, R38, -INF , !P2 ;  /* 0xff80000026157808 */ /* 0x000fe40005000000 */
[----:B------:R-:W-:Y:S02]  /*3040*/  ISETP.GT.AND P2, PT, R3, 0x19, !P6 ;  /* 0x000000190300780c */ /* 0x000fe40007744270 */
[----:B------:R-:W-:Y:S02]  /*3050*/  ISETP.NE.AND P6, PT, R25, RZ, PT ;  /* 0x000000ff1900720c */ /* 0x000fe40003fc5270 */
        /* <DEDUP_REMOVED lines=17> */
[----:B------:R-:W-:Y:S02]  /*3170*/  ISETP.NE.AND P2, PT, R41, RZ, PT ;  /* 0x000000ff2900720c */ /* 0x000fe40003f45270 */
[----:B------:R-:W-:Y:S02]  /*3180*/  FMNMX.FTZ R0, R56, R0, !PT ;  /* 0x0000000038007209 */ /* 0x000fe40007810000 */
[----:B------:R-:W-:Y:S02]  /*3190*/  ISETP.GT.AND P2, PT, R3, 0x28, !P2 ;  /* 0x000000280300780c */ /* 0x000fe40005744270 */
[----:B------:R-:W-:-:S02]  /*31a0*/  FMNMX.FTZ R0, R86, R0, !PT ;  /* 0x0000000056007209 */ /* 0x000fc40007810000 */
[----:B------:R-:W-:Y:S02]  /*31b0*/  ISETP.LT.OR P2, PT, R2, 0x29, P2 ;  /* 0x000000290200780c */ /* 0x000fe40001741670 */
[----:B------:R-:W-:Y:S02]  /*31c0*/  FMNMX.FTZ R0, R60, R0, !PT ;  /* 0x000000003c007209 */ /* 0x000fe40007810000 */
        /* <DEDUP_REMOVED lines=11> */
[----:B------:R-:W-:Y:S01]  /*3280*/  FMNMX.FTZ R4, R92, R0, !PT ;  /* 0x000000005c047209 */ /* 0x000fe20007810000 */
[----:B------:R-:W-:Y:S01]  /*3290*/  IMAD.U32 R0, RZ, RZ, UR6 ;  /* 0x00000006ff007e24 */ /* 0x000fe2000f8e00ff */
[----:B------:R-:W-:Y:S01]  /*32a0*/  ISETP.LT.OR P2, PT, R2, 0x31, P2 ;  /* 0x000000310200780c */ /* 0x000fe20001741670 */
[----:B------:R-:W-:Y:S01]  /*32b0*/  @UP0 ULDC UR6, c[0x0][0x44c] ;  /* 0x0001130000060ab9 */ /* 0x000fe20000000800 */
[----:B------:R-:W-:Y:S01]  /*32c0*/  ISETP.NE.AND P3, PT, R83, RZ, PT ;  /* 0x000000ff5300720c */ /* 0x000fe20003f65270 */
[----:B------:R-:W0:Y:S01]  /*32d0*/  SHFL.BFLY PT, R5, R4, 0x2, 0x1f ;  /* 0x0c401f0004057f89 */ /* 0x000e2200000e0000 */
[----:B------:R-:W-:Y:S01]  /*32e0*/  FSEL R33, R50, -INF , !P2 ;  /* 0xff80000032217808 */ /* 0x000fe20005000000 */
[----:B------:R-:W-:Y:S01]  /*32f0*/  UIMAD.WIDE.U32 UR6, UR38, UR6, URZ ;  /* 0x00000006260672a5 */ /* 0x000fe2000f8e003f */
[----:B------:R-:W-:-:S02]  /*3300*/  ISETP.NE.AND P2, PT, R79, RZ, PT ;  /* 0x000000ff4f00720c */ /* 0x000fc40003f45270 */
[C---:B------:R-:W-:Y:S01]  /*3310*/  ISETP.GT.AND P4, PT, R3.reuse, 0x51, !P4 ;  /* 0x000000510300780c */ /* 0x040fe20006784270 */
[----:B------:R-:W-:Y:S01]  /*3320*/  @UP0 USHF.R.U32.HI UR38, URZ, UR14, UR7 ;  /* 0x0000000e3f260299 */ /* 0x000fe20008011607 */
[C---:B------:R-:W-:Y:S02]  /*3330*/  ISETP.GT.AND P2, PT, R3.reuse, 0x31, !P2 ;  /* 0x000000310300780c */ /* 0x040fe40005744270 */
[----:B------:R-:W-:Y:S02]  /*3340*/  ISETP.GT.AND P5, PT, R3, 0x58, !P5 ;  /* 0x000000580300780c */ /* 0x000fe40006fa4270 */
[C---:B------:R-:W-:Y:S02]  /*3350*/  ISETP.LT.OR P2, PT, R2.reuse, 0x32, P2 ;  /* 0x000000320200780c */ /* 0x040fe40001741670 */
[----:B------:R-:W-:Y:S02]  /*3360*/  ISETP.LT.OR P4, PT, R2, 0x52, P4 ;  /* 0x000000520200780c */ /* 0x000fe40002781670 */
[----:B------:R-:W-:-:S02]  /*3370*/  FSEL R51, R51, -INF , !P2 ;  /* 0xff80000033337808 */ /* 0x000fc40005000000 */
[----:B------:R-:W-:Y:S02]  /*3380*/  ISETP.NE.AND P2, PT, R49, RZ, PT ;  /* 0x000000ff3100720c */ /* 0x000fe40003f45270 */
[C---:B------:R-:W-:Y:S02]  /*3390*/  ISETP.LT.OR P5, PT, R2.reuse, 0x59, P5 ;  /* 0x000000590200780c */ /* 0x040fe40002fa1670 */
[----:B------:R-:W-:Y:S02]  /*33a0*/  ISETP.GT.AND P2, PT, R3, 0x38, !P2 ;  /* 0x000000380300780c */ /* 0x000fe40005744270 */
[----:B------:R-:W-:Y:S02]  /*33b0*/  FSEL R67, R67, -INF , !P4 ;  /* 0xff80000043437808 */ /* 0x000fe40006000000 */
[----:B------:R-:W-:Y:S02]  /*33c0*/  ISETP.LT.OR P2, PT, R2, 0x39, P2 ;  /* 0x000000390200780c */ /* 0x000fe40001741670 */
[----:B0-----:R-:W-:-:S02]  /*33d0*/  FMNMX.FTZ R8, R4, R5, !PT ;  /* 0x0000000504087209 */ /* 0x001fc40007810000 */
[----:B------:R-:W-:Y:S02]  /*33e0*/  FSEL R37, R54, -INF , !P2 ;  /* 0xff80000036257808 */ /* 0x000fe40005000000 */
[----:B------:R-:W-:Y:S01]  /*33f0*/  ISETP.NE.AND P2, PT, R81, RZ, PT ;  /* 0x000000ff5100720c */ /* 0x000fe20003f45270 */
[----:B------:R-:W0:Y:S01]  /*3400*/  SHFL.BFLY PT, R5, R8, 0x1, 0x1f ;  /* 0x0c201f0008057f89 */ /* 0x000e2200000e0000 */
[----:B------:R-:W-:Y:S02]  /*3410*/  FSEL R49, R70, -INF , !P5 ;  /* 0xff80000046317808 */ /* 0x000fe40006800000 */
[----:B------:R-:W-:Y:S02]  /*3420*/  ISETP.GT.AND P2, PT, R3, 0x39, !P2 ;  /* 0x000000390300780c */ /* 0x000fe40005744270 */
[----:B------:R-:W-:Y:S02]  /*3430*/  R2UR UR11, R22 ;  /* 0x00000000160b72ca */ /* 0x000fe400000e0000 */
[----:B------:R-:W-:-:S04]  /*3440*/  ISETP.LT.OR P2, PT, R2, 0x3a, P2 ;  /* 0x0000003a0200780c */ /* 0x000fc80001741670 */
[----:B------:R-:W-:Y:S02]  /*3450*/  FSEL R55, R55, -INF , !P2 ;  /* 0xff80000037377808 */ /* 0x000fe40005000000 */
[----:B------:R-:W-:-:S04]  /*3460*/  ISETP.NE.AND P2, PT, R53, RZ, PT ;  /* 0x000000ff3500720c */ /* 0x000fc80003f45270 */
[----:B------:R-:W-:Y:S01]  /*3470*/  ISETP.GT.AND P2, PT, R3, 0x40, !P2 ;  /* 0x000000400300780c */ /* 0x000fe20005744270 */
[----:B------:R-:W-:-:S03]  /*3480*/  UIADD3 UR38, UR11, UR38, URZ ;  /* 0x000000260b267290 */ /* 0x000fc6000fffe03f */
[----:B------:R-:W-:Y:S01]  /*3490*/  ISETP.LT.OR P2, PT, R2, 0x41, P2 ;  /* 0x000000410200780c */ /* 0x000fe20001741670 */
[----:B------:R-:W-:Y:S01]  /*34a0*/  UIADD3 UR4, UR38, UR4, URZ ;  /* 0x0000000426047290 */ /* 0x000fe2000fffe03f */
[----:B0-----:R-:W-:Y:S02]  /*34b0*/  FMNMX.FTZ R5, R8, R5, !PT ;  /* 0x0000000508057209 */ /* 0x001fe40007810000 */
[----:B------:R-:W-:Y:S02]  /*34c0*/  FSEL R41, R58, -INF , !P2 ;  /* 0xff8000003a297808 */ /* 0x000fe40005000000 */
[----:B------:R-:W-:Y:S01]  /*34d0*/  ISETP.GT.AND P2, PT, R3, 0x41, !P3 ;  /* 0x000000410300780c */ /* 0x000fe20005f44270 */
[----:B------:R-:W-:Y:S01]  /*34e0*/  FMUL.FTZ R14, R5, R0 ;  /* 0x00000000050e7220 */ /* 0x000fe20000410000 */
[----:B------:R-:W-:Y:S02]  /*34f0*/  ISETP.NE.AND P3, PT, R61, RZ, PT ;  /* 0x000000ff3d00720c */ /* 0x000fe40003f65270 */
[----:B------:R-:W-:-:S02]  /*3500*/  ISETP.LT.OR P2, PT, R2, 0x42, P2 ;  /* 0x000000420200780c */ /* 0x000fc40001741670 */
[----:B------:R-:W-:Y:S02]  /*3510*/  ISETP.GT.AND P3, PT, R3, 0x50, !P3 ;  /* 0x000000500300780c */ /* 0x000fe40005f64270 */
[----:B------:R-:W-:Y:S02]  /*3520*/  FSEL R59, R59, -INF , !P2 ;  /* 0xff8000003b3b7808 */ /* 0x000fe40005000000 */
[----:B------:R-:W-:Y:S02]  /*3530*/  ISETP.GT.AND P2, PT, R3, RZ, !P6 ;  /* 0x000000ff0300720c */ /* 0x000fe40007744270 */
[----:B------:R-:W-:Y:S02]  /*3540*/  ISETP.NE.AND P6, PT, R57, RZ, PT ;  /* 0x000000ff3900720c */ /* 0x000fe40003fc5270 */
[C---:B------:R-:W-:Y:S02]  /*3550*/  ISETP.LT.OR P2, PT, R2.reuse, 0x1, P2 ;  /* 0x000000010200780c */ /* 0x040fe40001741670 */
[----:B------:R-:W-:-:S02]  /*3560*/  ISETP.LT.OR P3, PT, R2, 0x51, P3 ;  /* 0x000000510200780c */ /* 0x000fc40001f61670 */
[----:B------:R-:W-:Y:S02]  /*3570*/  FSEL R9, R26, -INF , !P2 ;  /* 0xff8000001a097808 */ /* 0x000fe40005000000 */
[----:B------:R-:W-:Y:S02]  /*3580*/  FSETP.NEU.FTZ.AND P2, PT, R5, -INF , PT ;  /* 0xff8000000500780b */ /* 0x000fe40003f5d000 */
[----:B------:R-:W-:Y:S02]  /*3590*/  FMNMX.FTZ R4, R9, R27, !PT ;  /* 0x0000001b09047209 */ /* 0x000fe40007810000 */
[----:B------:R-:W-:Y:S02]  /*35a0*/  FSEL R57, R14, RZ, P2 ;  /* 0x000000ff0e397208 */ /* 0x000fe40001000000 */
[----:B------:R-:W-:Y:S02]  /*35b0*/  FMNMX.FTZ R4, R13, R4, !PT ;  /* 0x000000040d047209 */ /* 0x000fe40007810000 */
[----:B------:R-:W-:Y:S01]  /*35c0*/  ISETP.GT.AND P2, PT, R3, 0x48, !P6 ;  /* 0x000000480300780c */ /* 0x000fe20007744270 */
[--C-:B------:R-:W-:Y:S01]  /*35d0*/  FFMA.FTZ R30, R80, R0, -R57.reuse ;  /* 0x00000000501e7223 */ /* 0x100fe20000010839 */
[----:B------:R-:W-:Y:S01]  /*35e0*/  FMNMX.FTZ R4, R31, R4, !PT ;  /* 0x000000041f047209 */ /* 0x000fe20007810000 */
[-CC-:B------:R-:W-:Y:S01]  /*35f0*/  FFMA.FTZ R8, R24, R0.reuse, -R57.reuse ;  /* 0x0000000018087223 */ /* 0x180fe20000010839 */
[----:B------:R-:W-:Y:S01]  /*3600*/  ISETP.LT.OR P2, PT, R2, 0x49, P2 ;  /* 0x000000490200780c */ /* 0x000fe20001741670 */
[--C-:B------:R-:W-:Y:S01]  /*3610*/  FFMA.FTZ R14, R20, R0, -R57.reuse ;  /* 0x00000000140e7223 */ /* 0x100fe20000010839 */
[----:B------:R-:W-:Y:S01]  /*3620*/  FMNMX.FTZ R4, R15, R4, !PT ;  /* 0x000000040f047209 */ /* 0x000fe20007810000 */
[----:B------:R0:W-:Y:S01]  /*3630*/  MUFU.EX2 R77, R30 ;  /* 0x0000001e004d7308 */ /* 0x0001e20000000800 */
[----:B------:R-:W-:Y:S01]  /*3640*/  FSEL R45, R62, -INF , !P2 ;  /* 0xff8000003e2d7808 */ /* 0x000fe20005000000 */
[--C-:B------:R-:W-:Y:S01]  /*3650*/  FFMA.FTZ R20, R28, R0, -R57.reuse ;  /* 0x000000001c147223 */ /* 0x100fe20000010839 */
[----:B------:R-:W-:Y:S01]  /*3660*/  FMNMX.FTZ R4, R35, R4, !PT ;  /* 0x0000000423047209 */ /* 0x000fe20007810000 */
[-CC-:B------:R-:W-:Y:S01]  /*3670*/  FFMA.FTZ R24, R72, R0.reuse, -R57.reuse ;  /* 0x0000000048187223 */ /* 0x180fe20000010839 */
[----:B------:R-:W-:Y:S01]  /*3680*/  ISETP.NE.AND P2, PT, R85, RZ, PT ;  /* 0x000000ff5500720c */ /* 0x000fe20003f45270 */
[--C-:B------:R-:W-:Y:S01]  /*3690*/  FFMA.FTZ R26, R32, R0, -R57.reuse ;  /* 0x00000000201a7223 */ /* 0x100fe20000010839 */
[----:B------:R-:W-:Y:S01]  /*36a0*/  FMNMX.FTZ R4, R21, R4, !PT ;  /* 0x0000000415047209 */ /* 0x000fe20007810000 */
[----:B------:R-:W-:Y:S01]  /*36b0*/  MUFU.EX2 R8, R8 ;  /* 0x0000000800087308 */ /* 0x000fe20000000800 */
[----:B------:R-:W-:Y:S01]  /*36c0*/  ISETP.GT.AND P2, PT, R3, 0x49, !P2 ;  /* 0x000000490300780c */ /* 0x000fe20005744270 */
[--C-:B0-----:R-:W-:Y:S01]  /*36d0*/  FFMA.FTZ R30, R86, R0, -R57.reuse ;  /* 0x00000000561e7223 */ /* 0x101fe20000010839 */
[----:B------:R-:W-:Y:S01]  /*36e0*/  FMNMX.FTZ R4, R39, R4, !PT ;  /* 0x0000000427047209 */ /* 0x000fe20007810000 */
[-CC-:B------:R-:W-:Y:S01]  /*36f0*/  FFMA.FTZ R28, R36, R0.reuse, -R57.reuse ;  /* 0x00000000241c7223 */ /* 0x180fe20000010839 */
[----:B------:R-:W-:Y:S01]  /*3700*/  ISETP.LT.OR P2, PT, R2, 0x4a, P2 ;  /* 0x0000004a0200780c */ /* 0x000fe20001741670 */
[--C-:B------:R-:W-:Y:S01]  /*3710*/  FFMA.FTZ R42, R90, R0, -R57.reuse ;  /* 0x000000005a2a7223 */ /* 0x100fe20000010839 */
[----:B------:R-:W-:Y:S01]  /*3720*/  FMNMX.FTZ R4, R25, R4, !PT ;  /* 0x0000000419047209 */ /* 0x000fe20007810000 */
[----:B------:R0:W1:Y:S01]  /*3730*/  MUFU.EX2 R61, R14 ;  /* 0x0000000e003d7308 */ /* 0x0000620000000800 */
[----:B------:R-:W-:Y:S01]  /*3740*/  ISETP.NE.AND P6, PT, R65, RZ, PT ;  /* 0x000000ff4100720c */ /* 0x000fe20003fc5270 */
[--C-:B------:R-:W-:Y:S01]  /*3750*/  FFMA.FTZ R38, R56, R0, -R57.reuse ;  /* 0x0000000038267223 */ /* 0x100fe20000010839 */
[----:B------:R-:W-:Y:S01]  /*3760*/  FMNMX.FTZ R4, R43, R4, !PT ;  /* 0x000000042b047209 */ /* 0x000fe20007810000 */
[-CC-:B------:R-:W-:Y:S01]  /*3770*/  FFMA.FTZ R32, R48, R0.reuse, -R57.reuse ;  /* 0x0000000030207223 */ /* 0x180fe20000010839 */
[----:B------:R-:W-:Y:S01]  /*3780*/  FSEL R63, R63, -INF , !P2 ;  /* 0xff8000003f3f7808 */ /* 0x000fe20005000000 */
[--C-:B------:R-:W-:Y:S01]  /*3790*/  FFMA.FTZ R34, R52, R0, -R57.reuse ;  /* 0x0000000034227223 */ /* 0x100fe20000010839 */
[----:B------:R-:W-:Y:S01]  /*37a0*/  FMNMX.FTZ R4, R29, R4, !PT ;  /* 0x000000041d047209 */ /* 0x000fe20007810000 */
[----:B------:R-:W-:Y:S01]  /*37b0*/  MUFU.EX2 R83, R30 ;  /* 0x0000001e00537308 */ /* 0x000fe20000000800 */
[----:B------:R-:W-:Y:S01]  /*37c0*/  ISETP.GT.AND P6, PT, R3, 0x59, !P6 ;  /* 0x000000590300780c */ /* 0x000fe200077c4270 */
[--C-:B0-----:R-:W-:Y:S01]  /*37d0*/  FFMA.FTZ R14, R74, R0, -R57.reuse ;  /* 0x000000004a0e7223 */ /* 0x101fe20000010839 */
[----:B------:R-:W-:Y:S01]  /*37e0*/  FMNMX.FTZ R4, R47, R4, !PT ;  /* 0x000000042f047209 */ /* 0x000fe20007810000 */
[----:B------:R-:W-:Y:S01]  /*37f0*/  FFMA.FTZ R36, R84, R0, -R57 ;  /* 0x0000000054247223 */ /* 0x000fe20000010839 */
[----:B------:R-:W-:-:S02]  /*3800*/  FSEL R3, R66, -INF , !P3 ;  /* 0xff80000042037808 */ /* 0x000fc40005800000 */
[----:B------:R-:W-:Y:S01]  /*3810*/  FMNMX.FTZ R4, R33, R4, !PT ;  /* 0x0000000421047209 */ /* 0x000fe20007810000 */
[----:B------:R-:W-:Y:S01]  /*3820*/  MUFU.EX2 R20, R20 ;  /* 0x0000001400147308 */ /* 0x000fe20000000800 */
[----:B------:R-:W-:Y:S01]  /*3830*/  ISETP.LT.OR P6, PT, R2, 0x5a, P6 ;  /* 0x0000005a0200780c */ /* 0x000fe200037c1670 */
[--C-:B------:R-:W-:Y:S01]  /*3840*/  FFMA.FTZ R2, R44, R0, -R57.reuse ;  /* 0x000000002c027223 */ /* 0x100fe20000010839 */
[----:B------:R-:W-:Y:S01]  /*3850*/  FMNMX.FTZ R4, R51, R4, !PT ;  /* 0x0000000433047209 */ /* 0x000fe20007810000 */
[----:B------:R-:W-:Y:S01]  /*3860*/  FFMA.FTZ R44, R68, R0, -R57 ;  /* 0x00000000442c7223 */ /* 0x000fe20000010839 */
[----:B------:R-:W-:Y:S02]  /*3870*/  FSEL R71, R71, -INF , !P6 ;  /* 0xff80000047477808 */ /* 0x000fe40007000000 */
[----:B------:R-:W-:Y:S01]  /*3880*/  FMNMX.FTZ R4, R37, R4, !PT ;  /* 0x0000000425047209 */ /* 0x000fe20007810000 */
[----:B------:R0:W2:Y:S01]  /*3890*/  MUFU.EX2 R65, R24 ;  /* 0x0000001800417308 */ /* 0x0000a20000000800 */
[----:B-1----:R-:W-:-:S02]  /*38a0*/  F2FP.BF16.F32.PACK_AB R188, R61, R8 ;  /* 0x000000083dbc723e */ /* 0x002fc400000010ff */
[----:B------:R-:W-:-:S04]  /*38b0*/  FMNMX.FTZ R4, R55, R4, !PT ;  /* 0x0000000437047209 */ /* 0x000fc80007810000 */
[----:B------:R-:W-:Y:S01]  /*38c0*/  FMNMX.FTZ R4, R41, R4, !PT ;  /* 0x0000000429047209 */ /* 0x000fe20007810000 */
[----:B------:R-:W-:Y:S01]  /*38d0*/  MUFU.EX2 R26, R26 ;  /* 0x0000001a001a7308 */ /* 0x000fe20000000800 */
[----:B0-----:R-:W-:Y:S02]  /*38e0*/  FFMA.FTZ R24, R76, R0, -R57 ;  /* 0x000000004c187223 */ /* 0x001fe40000010839 */
[----:B------:R-:W-:-:S04]  /*38f0*/  FMNMX.FTZ R4, R59, R4, !PT ;  /* 0x000000043b047209 */ /* 0x000fc80007810000 */
[----:B------:R-:W-:Y:S01]  /*3900*/  FMNMX.FTZ R4, R45, R4, !PT ;  /* 0x000000042d047209 */ /* 0x000fe20007810000 */
[----:B------:R0:W1:Y:S01]  /*3910*/  MUFU.EX2 R69, R14 ;  /* 0x0000000e00457308 */ /* 0x0000620000000800 */
[----:B--2---:R-:W-:Y:S02]  /*3920*/  F2FP.BF16.F32.PACK_AB R190, R65, R20 ;  /* 0x0000001441be723e */ /* 0x004fe400000010ff */
[----:B------:R-:W-:-:S04]  /*3930*/  FMNMX.FTZ R4, R63, R4, !PT ;  /* 0x000000043f047209 */ /* 0x000fc80007810000 */
[----:B------:R-:W-:Y:S01]  /*3940*/  FMNMX.FTZ R4, R3, R4, !PT ;  /* 0x0000000403047209 */ /* 0x000fe20007810000 */
[----:B------:R-:W-:Y:S01]  /*3950*/  MUFU.EX2 R28, R28 ;  /* 0x0000001c001c7308 */ /* 0x000fe20000000800 */
[-CC-:B0-----:R-:W-:Y:S01]  /*3960*/  FFMA.FTZ R14, R40, R0.reuse, -R57.reuse ;  /* 0x00000000280e7223 */ /* 0x181fe20000010839 */
[----:B------:R-:W-:Y:S01]  /*3970*/  FFMA.FTZ R40, R88, R0, -R57 ;  /* 0x0000000058287223 */ /* 0x000fe20000010839 */
[----:B------:R-:W-:-:S04]  /*3980*/  FMNMX.FTZ R4, R67, R4, !PT ;  /* 0x0000000443047209 */ /* 0x000fc80007810000 */
[----:B------:R-:W-:Y:S01]  /*3990*/  FMNMX.FTZ R4, R49, R4, !PT ;  /* 0x0000000431047209 */ /* 0x000fe20007810000 */
[----:B------:R0:W2:Y:S01]  /*39a0*/  MUFU.EX2 R73, R24 ;  /* 0x0000001800497308 */ /* 0x0000a20000000800 */
[----:B-1----:R-:W-:Y:S02]  /*39b0*/  F2FP.BF16.F32.PACK_AB R184, R69, R26 ;  /* 0x0000001a45b8723e */ /* 0x002fe400000010ff */
[----:B------:R-:W-:-:S05]  /*39c0*/  FMNMX.FTZ R4, R71, R4, !PT ;  /* 0x0000000447047209 */ /* 0x000fca0007810000 */
[----:B------:R-:W1:Y:S01]  /*39d0*/  SHFL.BFLY PT, R53, R4, 0x2, 0x1f ;  /* 0x0c401f0004357f89 */ /* 0x000e6200000e0000 */
[----:B------:R-:W-:Y:S01]  /*39e0*/  MUFU.EX2 R85, R40 ;  /* 0x0000002800557308 */ /* 0x000fe20000000800 */
[----:B0-----:R-:W-:-:S07]  /*39f0*/  FFMA.FTZ R24, R78, R0, -R57 ;  /* 0x000000004e187223 */ /* 0x001fce0000010839 */
[----:B------:R-:W-:Y:S01]  /*3a00*/  MUFU.EX2 R14, R14 ;  /* 0x0000000e000e7308 */ /* 0x000fe20000000800 */
[----:B--2---:R-:W-:-:S07]  /*3a10*/  F2FP.BF16.F32.PACK_AB R186, R73, R28 ;  /* 0x0000001c49ba723e */ /* 0x004fce00000010ff */
[----:B------:R0:W2:Y:S01]  /*3a20*/  MUFU.EX2 R75, R24 ;  /* 0x00000018004b7308 */ /* 0x0000a20000000800 */
[----:B-1----:R-:W-:-:S07]  /*3a30*/  FMNMX.FTZ R53, R4, R53, !PT ;  /* 0x0000003504357209 */ /* 0x002fce0007810000 */
[----:B------:R-:W-:Y:S01]  /*3a40*/  MUFU.EX2 R87, R42 ;  /* 0x0000002a00577308 */ /* 0x000fe20000000800 */
[----:B0-----:R-:W-:Y:S01]  /*3a50*/  FFMA.FTZ R24, R82, R0, -R57 ;  /* 0x0000000052187223 */ /* 0x001fe20000010839 */
[----:B------:R-:W0:Y:S06]  /*3a60*/  SHFL.BFLY PT, R4, R53, 0x1, 0x1f ;  /* 0x0c201f0035047f89 */ /* 0x000e2c00000e0000 */
[----:B------:R-:W1:Y:S01]  /*3a70*/  MUFU.EX2 R2, R2 ;  /* 0x0000000200027308 */ /* 0x000e620000000800 */
[----:B--2---:R-:W-:-:S07]  /*3a80*/  F2FP.BF16.F32.PACK_AB R180, R75, R14 ;  /* 0x0000000e4bb4723e */ /* 0x004fce00000010ff */
[----:B------:R-:W-:Y:S08]  /*3a90*/  MUFU.EX2 R32, R32 ;  /* 0x0000002000207308 */ /* 0x000ff00000000800 */
[----:B------:R2:W3:Y:S01]  /*3aa0*/  MUFU.EX2 R79, R24 ;  /* 0x00000018004f7308 */ /* 0x0004e20000000800 */
[----:B-1----:R-:W-:Y:S02]  /*3ab0*/  F2FP.BF16.F32.PACK_AB R182, R77, R2 ;  /* 0x000000024db6723e */ /* 0x002fe400000010ff */
[----:B0-----:R-:W-:-:S04]  /*3ac0*/  FMNMX.FTZ R4, R53, R4, !PT ;  /* 0x0000000435047209 */ /* 0x001fc80007810000 */
[C---:B------:R-:W-:Y:S01]  /*3ad0*/  FSETP.NEU.FTZ.AND P2, PT, R4.reuse, -INF , PT ;  /* 0xff8000000400780b */ /* 0x040fe20003f5d000 */
[-C--:B------:R-:W-:Y:S01]  /*3ae0*/  FMUL.FTZ R30, R4, R0.reuse ;  /* 0x00000000041e7220 */ /* 0x080fe20000410000 */
[----:B------:R-:W-:Y:S01]  /*3af0*/  MUFU.EX2 R34, R34 ;  /* 0x0000002200227308 */ /* 0x000fe20000000800 */
[----:B--2---:R-:W-:-:S03]  /*3b00*/  FFMA.FTZ R24, R60, R0, -R57 ;  /* 0x000000003c187223 */ /* 0x004fc60000010839 */
[----:B------:R-:W-:Y:S02]  /*3b10*/  FSEL R30, R30, RZ, P2 ;  /* 0x000000ff1e1e7208 */ /* 0x000fe40001000000 */
[----:B------:R-:W-:Y:S02]  /*3b20*/  PLOP3.LUT P2, PT, PT, PT, UP1, 0x40, 0x0 ;  /* 0x000000000000781c */ /* 0x000fe40003f4e818 */
        /* <DEDUP_REMOVED lines=16> */
[----:B------:R-:W2:Y:S01]  /*3c30*/  MUFU.EX2 R40, R27 ;  /* 0x0000001b00287308 */ /* 0x000ea20000000800 */
[----:B-1----:R-:W-:Y:S01]  /*3c40*/  FADD.FTZ R9, R8, R61 ;  /* 0x0000003d08097221 */ /* 0x002fe20000010000 */
[-C--:B------:R-:W-:Y:S01]  /*3c50*/  FFMA.FTZ R36, R64, R0.reuse, -R57 ;  /* 0x0000000040247223 */ /* 0x080fe20000010839 */
[-CC-:B------:R-:W-:Y:S01]  /*3c60*/  FFMA.FTZ R37, R37, R0.reuse, -R30.reuse ;  /* 0x0000000025257223 */ /* 0x180fe2000001081e */
[-CC-:B------:R-:W-:Y:S01]  /*3c70*/  FFMA.FTZ R55, R55, R0.reuse, -R30.reuse ;  /* 0x0000000037377223 */ /* 0x180fe2000001081e */
[----:B------:R-:W-:Y:S01]  /*3c80*/  FADD.FTZ R54, R20, R9 ;  /* 0x0000000914367221 */ /* 0x000fe20000010000 */
[-CC-:B------:R-:W-:Y:S01]  /*3c90*/  FFMA.FTZ R41, R41, R0.reuse, -R30.reuse ;  /* 0x0000000029297223 */ /* 0x180fe2000001081e */
[-C--:B------:R-:W-:Y:S01]  /*3ca0*/  FFMA.FTZ R59, R59, R0.reuse, -R30 ;  /* 0x000000003b3b7223 */ /* 0x080fe2000001081e */
[----:B------:R-:W1:Y:S01]  /*3cb0*/  MUFU.EX2 R13, R13 ;  /* 0x0000000d000d7308 */ /* 0x000e620000000800 */
[----:B------:R-:W-:Y:S01]  /*3cc0*/  FADD.FTZ R9, R65, R54 ;  /* 0x0000003641097221 */ /* 0x000fe20000010000 */
[-CC-:B------:R-:W-:Y:S01]  /*3cd0*/  FFMA.FTZ R45, R45, R0.reuse, -R30.reuse ;  /* 0x000000002d2d7223 */ /* 0x180fe2000001081e */
[-CC-:B------:R-:W-:Y:S01]  /*3ce0*/  FFMA.FTZ R63, R63, R0.reuse, -R30.reuse ;  /* 0x000000003f3f7223 */ /* 0x180fe2000001081e */
[-CC-:B------:R-:W-:Y:S01]  /*3cf0*/  FFMA.FTZ R3, R3, R0.reuse, -R30.reuse ;  /* 0x0000000003037223 */ /* 0x180fe2000001081e */
[----:B------:R-:W-:Y:S01]  /*3d00*/  FADD.FTZ R54, R26, R9 ;  /* 0x000000091a367221 */ /* 0x000fe20000010000 */
[-CC-:B------:R-:W-:Y:S01]  /*3d10*/  FFMA.FTZ R67, R67, R0.reuse, -R30.reuse ;  /* 0x0000000043437223 */ /* 0x180fe2000001081e */
[-C--:B------:R-:W-:Y:S01]  /*3d20*/  FFMA.FTZ R49, R49, R0.reuse, -R30 ;  /* 0x0000000031317223 */ /* 0x080fe2000001081e */
[----:B------:R-:W4:Y:S01]  /*3d30*/  MUFU.EX2 R42, R31 ;  /* 0x0000001f002a7308 */ /* 0x000f220000000800 */
[----:B------:R-:W-:Y:S01]  /*3d40*/  FADD.FTZ R9, R69, R54 ;  /* 0x0000003645097221 */ /* 0x000fe20000010000 */
[-C--:B------:R-:W-:Y:S01]  /*3d50*/  FFMA.FTZ R30, R71, R0.reuse, -R30 ;  /* 0x00000000471e7223 */ /* 0x080fe2000001081e */
[----:B------:R-:W-:Y:S01]  /*3d60*/  FFMA.FTZ R57, R92, R0, -R57 ;  /* 0x000000005c397223 */ /* 0x000fe20000010839 */
[----:B---3--:R-:W-:Y:S01]  /*3d70*/  F2FP.BF16.F32.PACK_AB R176, R79, R32 ;  /* 0x000000204fb0723e */ /* 0x008fe200000010ff */
[----:B------:R-:W-:Y:S01]  /*3d80*/  FADD.FTZ R56, R28, R9 ;  /* 0x000000091c387221 */ /* 0x000fe20000010000 */
[----:B0-----:R-:W-:-:S02]  /*3d90*/  F2FP.BF16.F32.PACK_AB R178, R81, R34 ;  /* 0x0000002251b2723e */ /* 0x001fc400000010ff */
[----:B------:R-:W0:Y:S01]  /*3da0*/  MUFU.EX2 R15, R15 ;  /* 0x0000000f000f7308 */ /* 0x000e220000000800 */
[----:B------:R-:W-:Y:S01]  /*3db0*/  FADD.FTZ R9, R73, R56 ;  /* 0x0000003849097221 */ /* 0x000fe20000010000 */
[----:B--2---:R-:W-:Y:S01]  /*3dc0*/  FADD.FTZ R56, R189, R40 ;  /* 0x00000028bd387221 */ /* 0x004fe20000010000 */
[----:B------:R-:W-:Y:S02]  /*3dd0*/  F2FP.BF16.F32.PACK_AB R189, R40, R189 ;  /* 0x000000bd28bd723e */ /* 0x000fe400000010ff */
[----:B------:R-:W-:Y:S01]  /*3de0*/  FADD.FTZ R58, R14, R9 ;  /* 0x000000090e3a7221 */ /* 0x000fe20000010000 */
[----:B-1----:R-:W-:Y:S02]  /*3df0*/  FADD.FTZ R9, R13, R56 ;  /* 0x000000380d097221 */ /* 0x002fe40000010000 */
[----:B------:R-:W1:Y:S01]  /*3e00*/  MUFU.EX2 R46, R35 ;  /* 0x00000023002e7308 */ /* 0x000e620000000800 */
[----:B------:R-:W-:Y:S01]  /*3e10*/  FADD.FTZ R27, R75, R58 ;  /* 0x0000003a4b1b7221 */ /* 0x000fe20000010000 */
[C---:B----4-:R-:W-:Y:S01]  /*3e20*/  FADD.FTZ R56, R42.reuse, R9 ;  /* 0x000000092a387221 */ /* 0x050fe20000010000 */
[----:B------:R-:W-:-:S02]  /*3e30*/  F2FP.BF16.F32.PACK_AB R191, R42, R13 ;  /* 0x0000000d2abf723e */ /* 0x000fc400000010ff */
[----:B------:R-:W-:-:S03]  /*3e40*/  FADD.FTZ R58, R2, R27 ;  /* 0x0000001b023a7221 */ /* 0x000fc60000010000 */
[----:B------:R-:W2:Y:S01]  /*3e50*/  MUFU.EX2 R21, R21 ;  /* 0x0000001500157308 */ /* 0x000ea20000000800 */
[----:B0-----:R-:W-:Y:S01]  /*3e60*/  FADD.FTZ R9, R15, R56 ;  /* 0x000000380f097221 */ /* 0x001fe20000010000 */
[----:B------:R-:W-:-:S04]  /*3e70*/  FADD.FTZ R27, R77, R58 ;  /* 0x0000003a4d1b7221 */ /* 0x000fc80000010000 */
[----:B------:R-:W-:Y:S02]  /*3e80*/  FADD.FTZ R58, R32, R27 ;  /* 0x0000001b203a7221 */ /* 0x000fe40000010000 */
[----:B------:R-:W0:Y:S01]  /*3e90*/  MUFU.EX2 R48, R39 ;  /* 0x0000002700307308 */ /* 0x000e220000000800 */
[C---:B-1----:R-:W-:Y:S01]  /*3ea0*/  FADD.FTZ R56, R46.reuse, R9 ;  /* 0x000000092e387221 */ /* 0x042fe20000010000 */
[----:B------:R-:W-:Y:S01]  /*3eb0*/  FADD.FTZ R27, R79, R58 ;  /* 0x0000003a4f1b7221 */ /* 0x000fe20000010000 */
[----:B------:R-:W-:-:S03]  /*3ec0*/  F2FP.BF16.F32.PACK_AB R185, R46, R15 ;  /* 0x0000000f2eb9723e */ /* 0x000fc600000010ff */
[----:B------:R-:W-:Y:S02]  /*3ed0*/  FADD.FTZ R60, R34, R27 ;  /* 0x0000001b223c7221 */ /* 0x000fe40000010000 */
[----:B------:R-:W1:Y:S01]  /*3ee0*/  MUFU.EX2 R25, R25 ;  /* 0x0000001900197308 */ /* 0x000e620000000800 */
[----:B--2---:R-:W-:Y:S01]  /*3ef0*/  FADD.FTZ R9, R21, R56 ;  /* 0x0000003815097221 */ /* 0x004fe20000010000 */
[----:B------:R-:W-:-:S06]  /*3f00*/  FADD.FTZ R27, R81, R60 ;  /* 0x0000003c511b7221 */ /* 0x000fcc0000010000 */
        /* <DEDUP_REMOVED lines=53> */
[----:B-1----:R-:W-:-:S04]  /*4260*/  FADD.FTZ R13, R49, R14 ;  /* 0x0000000e310d7221 */ /* 0x002fc80000010000 */
[C---:B--2---:R-:W-:Y:S01]  /*4270*/  FADD.FTZ R8, R30.reuse, R13 ;  /* 0x0000000d1e087221 */ /* 0x044fe20000010000 */
[----:B------:R-:W-:Y:S01]  /*4280*/  F2FP.BF16.F32.PACK_AB R171, R30, R49 ;  /* 0x000000311eab723e */ /* 0x000fe200000010ff */
[----:B------:R-:W-:Y:S02]  /*4290*/  VIADD R13, R23, 0xfffffffe ;  /* 0xfffffffe170d7836 */ /* 0x000fe40000000000 */
        /* <DEDUP_REMOVED lines=13> */
.L_x_4156:
[----:B------:R-:W-:-:S11]  /*4370*/  UISETP.NE.AND UP2, UPT, UR5, 0x1, UPT ;  /* 0x000000010500788c */ /* 0x000fd6000bf45270 */
[----:B------:R-:W-:Y:S02]  /*4380*/  @UP2 ULDC.64 UR14, c[0x0][0x9e8] ;  /* 0x00027a00000e2ab9 */ /* 0x000fe40000000a00 */
[----:B------:R-:W-:-:S04]  /*4390*/  UIMAD.WIDE.U32 UR6, UR11, UR14, URZ ;  /* 0x0000000e0b0672a5 */ /* 0x000fc8000f8e003f */
[----:B------:R-:W-:-:S12]  /*43a0*/  @UP2 USHF.R.U32.HI UR11, URZ, UR15, UR7 ;  /* 0x0000000f3f0b2299 */ /* 0x000fd80008011607 */
.L_x_4157:
[----:B------:R-:W-:-:S04]  /*43b0*/  UIMAD UR5, UR11, UR5, UR5 ;  /* 0x000000050b0572a4 */ /* 0x000fc8000f8e0205 */
[----:B------:R-:W-:-:S04]  /*43c0*/  UISETP.LT.AND UP2, UPT, UR4, UR5, UPT ;  /* 0x000000050400728c */ /* 0x000fc8000bf41270 */
[----:B------:R-:W-:-:S12]  /*43d0*/  USEL UR4, UR4, UR5, UP2 ;  /* 0x0000000504047287 */ /* 0x000fd80009000000 */
.L_x_4155:
[----:B------:R-:W-:Y:S01]  /*43e0*/  R2UR UR6, R17 ;  /* 0x00000000110672ca */ /* 0x000fe200000e0000 */
[----:B------:R-:W-:Y:S01]  /*43f0*/  UIMAD.WIDE UR4, UR4, 0x2aaaaaab, URZ ;  /* 0x2aaaaaab040478a5 */ /* 0x000fe2000f8e023f */
[----:B------:R-:W-:Y:S01]  /*4400*/  IMAD.MOV.U32 R3, RZ, RZ, 0x3f800000 ;  /* 0x3f800000ff037424 */ /* 0x000fe200078e00ff */
[----:B------:R-:W-:Y:S01]  /*4410*/  CS2R R118, SRZ ;  /* 0x0000000000767805 */ /* 0x000fe2000001ff00 */
[----:B------:R-:W-:Y:S01]  /*4420*/  IMAD.MOV.U32 R2, RZ, RZ, 0x3f800000 ;  /* 0x3f800000ff027424 */ /* 0x000fe200078e00ff */
[----:B------:R-:W-:Y:S01]  /*4430*/  USHF.R.U32.HI UR4, URZ, 0x1f, UR5 ;  /* 0x0000001f3f047899 */ /* 0x000fe20008011605 */
[----:B------:R-:W-:Y:S02]  /*4440*/  CS2R R116, SRZ ;  /* 0x0000000000747805 */ /* 0x000fe4000001ff00 */
[----:B------:R-:W-:Y:S02]  /*4450*/  CS2R R114, SRZ ;  /* 0x0000000000727805 */ /* 0x000fe4000001ff00 */
[----:B------:R-:W-:Y:S01]  /*4460*/  CS2R R112, SRZ ;  /* 0x0000000000707805 */ /* 0x000fe2000001ff00 */
[----:B------:R-:W-:Y:S01]  /*4470*/  ULEA.HI.SX32 UR4, UR5, UR4, 0x1c ;  /* 0x0000000405047291 */ /* 0x000fe2000f8fe23f */
[----:B------:R-:W-:-:S02]  /*4480*/  CS2R R110, SRZ ;  /* 0x00000000006e7805 */ /* 0x000fc4000001ff00 */
[----:B------:R-:W-:Y:S01]  /*4490*/  CS2R R108, SRZ ;  /* 0x00000000006c7805 */ /* 0x000fe2000001ff00 */
[----:B------:R-:W-:Y:S01]  /*44a0*/  UMOV UR5, URZ ;  /* 0x0000003f00057c82 */ /* 0x000fe20008000000 */
[----:B------:R-:W-:Y:S01]  /*44b0*/  UISETP.LT.AND UP2, UPT, UR6, UR4, UPT ;  /* 0x000000040600728c */ /* 0x000fe2000bf41270 */
[----:B------:R-:W-:Y:S02]  /*44c0*/  CS2R R106, SRZ ;  /* 0x00000000006a7805 */ /* 0x000fe4000001ff00 */
[----:B------:R-:W-:Y:S02]  /*44d0*/  CS2R R104, SRZ ;  /* 0x0000000000687805 */ /* 0x000fe4000001ff00 */
[----:B------:R-:W-:Y:S01]  /*44e0*/  CS2R R102, SRZ ;  /* 0x0000000000667805 */ /* 0x000fe2000001ff00 */
[----:B------:R-:W-:Y:S01]  /*44f0*/  USEL UR56, UR6, UR4, !UP2 ;  /* 0x0000000406387287 */ /* 0x000fe2000d000000 */
[----:B------:R-:W-:Y:S02]  /*4500*/  CS2R R100, SRZ ;  /* 0x0000000000647805 */ /* 0x000fe4000001ff00 */
[----:B------:R-:W-:Y:S01]  /*4510*/  CS2R R98, SRZ ;  /* 0x0000000000627805 */ /* 0x000fe2000001ff00 */
[----:B------:R-:W-:Y:S01]  /*4520*/  UMOV UR4, URZ ;  /* 0x0000003f00047c82 */ /* 0x000fe20008000000 */
[----:B------:R-:W-:-:S02]  /*4530*/  CS2R R96, SRZ ;  /* 0x0000000000607805 */ /* 0x000fc4000001ff00 */
[----:B------:R-:W-:Y:S02]  /*4540*/  CS2R R94, SRZ ;  /* 0x00000000005e7805 */ /* 0x000fe4000001ff00 */
[----:B------:R-:W-:Y:S02]  /*4550*/  ISETP.GE.AND P2, PT, R13, UR56, PT ;  /* 0x000000380d007c0c */ /* 0x000fe4000bf46270 */
        /* <DEDUP_REMOVED lines=35> */
[----:B------:R-:W-:Y:S06]  /*4790*/  @!P2 BRA `(.L_x_4158) ;  /* 0x0000002c00f0a947 */ /* 0x000fec0003800000 */
[----:B------:R-:W-:Y:S01]  /*47a0*/  IMAD.MOV.U32 R3, RZ, RZ, 0x3f800000 ;  /* 0x3f800000ff037424 */ /* 0x000fe200078e00ff */
[----:B------:R-:W-:Y:S01]  /*47b0*/  UMOV UR6, URZ ;  /* 0x0000003f00067c82 */ /* 0x000fe20008000000 */
[----:B------:R-:W-:Y:S01]  /*47c0*/  IMAD.MOV.U32 R119, RZ, RZ, RZ ;  /* 0x000000ffff777224 */ /* 0x000fe200078e00ff */
[----:B------:R-:W-:Y:S01]  /*47d0*/  UMOV UR7, URZ ;  /* 0x0000003f00077c82 */ /* 0x000fe20008000000 */
[----:B------:R-:W-:Y:S01]  /*47e0*/  ULDC UR58, c[0x0][0x9e4] ;  /* 0x00027900003a7ab9 */ /* 0x000fe20000000800 */
[----:B------:R-:W-:-:S05]  /*47f0*/  ULDC UR60, c[0x0][0x2f0] ;  /* 0x0000bc00003c7ab9 */ /* 0x000fca0000000800 */
.L_x_4175:
[----:B------:R-:W-:-:S04]  /*4800*/  UIADD3 UR4, UR7, 0x1, URZ ;  /* 0x0000000107047890 */ /* 0x000fc8000fffe03f */
[----:B------:R-:W-:-:S04]  /*4810*/  UISETP.NE.AND UP2, UPT, UR4, 0x2, UPT ;  /* 0x000000020400788c */ /* 0x000fc8000bf45270 */
[----:B------:R-:W-:Y:S02]  /*4820*/  USEL UR5, URZ, 0x1, UP2 ;  /* 0x000000013f057887 */ /* 0x000fe40009000000 */
[----:B------:R-:W-:Y:S02]  /*4830*/  USEL UR4, UR4, URZ, UP2 ;  /* 0x0000003f04047287 */ /* 0x000fe40009000000 */
[----:B------:R-:W-:Y:S01]  /*4840*/  ULOP3.LUT UR5, UR6, UR5, URZ, 0x3c, !UPT ;  /* 0x0000000506057292 */ /* 0x000fe2000f8e3c3f */
[----:B------:R-:W-:Y:S11]  /*4850*/  @!P0 BRA `(.L_x_4159) ;  /* 0x0000000000048947 */ /* 0x000ff60003800000 */
[----:B------:R-:W-:Y:S01]  /*4860*/  BPT.TRAP 0x1 ;  /* 0x000000040000795c */ /* 0x000fe20000300000 */
.L_x_4159:
[----:B------:R-:W-:Y:S01]  /*4870*/  ULEA UR61, UR4, UR57, 0x3 ;  /* 0x00000039043d7291 */ /* 0x000fe2000f8e183f */
[----:B------:R-:W-:-:S05]  /*4880*/  IMAD.U32 R0, RZ, RZ, UR5 ;  /* 0x00000005ff007e24 */ /* 0x000fca000f8e00ff */
[----:B------:R-:W-:-:S04]  /*4890*/  SHF.L.U32 R0, R0, 0x1f, RZ ;  /* 0x0000001f00007819 */ /* 0x000fc800000006ff */
[----:B------:R0:W1:Y:S01]  /*48a0*/  SYNCS.PHASECHK.TRANS64.TRYWAIT P2, [UR61+0x30830], R0 ;  /* 0x03083000ff0075a7 */ /* 0x000062000804017d */
[----:B------:R-:W-:Y:S05]  /*48b0*/  @!P0 BRA `(.L_x_4160) ;  /* 0x0000000000048947 */ /* 0x000fea0003800000 */
[----:B------:R-:W-:Y:S01]  /*48c0*/  BPT.TRAP 0x1 ;  /* 0x000000040000795c */ /* 0x000fe20000300000 */
.L_x_4160:
[----:B-1----:R-:W-:Y:S05]  /*48d0*/  @P2 BRA `(.L_x_4161) ;  /* 0x0000000000082947 */ /* 0x002fea0003800000 */
[----:B------:R-:W1:Y:S02]  /*48e0*/  SYNCS.PHASECHK.TRANS64.TRYWAIT P2, [UR61+0x30830], R0 ;  /* 0x03083000ff0075a7 */ /* 0x000e64000804017d */
[----:B-1----:R-:W-:Y:S05]  /*48f0*/  @!P2 BRA `(.L_x_4162) ;  /* 0x000000f4009ca947 */ /* 0x002fea0003800000 */
.L_x_4161:
[----:B------:R-:W-:Y:S01]  /*4900*/  R2UR UR52, R6 ;  /* 0x00000000063472ca */ /* 0x000fe200000e0000 */
[----:B------:R-:W-:Y:S01]  /*4910*/  UIMAD UR50, UR4, 0x900, UR59 ;  /* 0x00000900043278a4 */ /* 0x000fe2000f8e023b */
[----:B------:R-:W-:Y:S01]  /*4920*/  R2UR UR53, R7 ;  /* 0x00000000073572ca */ /* 0x000fe200000e0000 */
[----:B------:R-:W-:Y:S01]  /*4930*/  WARPGROUP.ARRIVE ;  /* 0x00000000000079c5 */ /* 0x000fe20000000000 */
[----:B------:R-:W-:Y:S01]  /*4940*/  UMOV UR55, 0x40000040 ;  /* 0x4000004000377882 */ /* 0x000fe20000000000 */
[----:B------:R-:W-:Y:S01]  /*4950*/  UIADD3 UR10, UR50, 0x2, URZ ;  /* 0x00000002320a7890 */ /* 0x000fe2000fffe03f */
[-C--:B------:R-:W-:Y:S01]  /*4960*/  FMUL.FTZ R24, R24, R2.reuse ;  /* 0x0000000218187220 */ /* 0x080fe20000410000 */
[----:B------:R-:W-:Y:S01]  /*4970*/  UMOV UR11, 0x40000040 ;  /* 0x40000040000b7882 */ /* 0x000fe20000000000 */
[----:B------:R-:W-:Y:S01]  /*4980*/  UMOV UR54, UR50 ;  /* 0x0000003200367c82 */ /* 0x000fe20008000000 */
[----:B------:R-:W-:Y:S01]  /*4990*/  UIADD3 UR14, UR50, 0x4, URZ ;  /* 0x00000004320e7890 */ /* 0x000fe2000fffe03f */
[-C--:B------:R-:W-:Y:S01]  /*49a0*/  FMUL.FTZ R25, R25, R2.reuse ;  /* 0x0000000219197220 */ /* 0x080fe20000410000 */
[----:B------:R-:W-:Y:S01]  /*49b0*/  UMOV UR15, 0x40000040 ;  /* 0x40000040000f7882 */ /* 0x000fe20000000000 */
[----:B------:R-:W-:Y:S01]  /*49c0*/  UIADD3 UR18, UR50, 0x6, URZ ;  /* 0x0000000632127890 */ /* 0x000fe2000fffe03f */
[-C--:B------:R-:W-:Y:S01]  /*49d0*/  FMUL.FTZ R28, R28, R2.reuse ;  /* 0x000000021c1c7220 */ /* 0x080fe20000410000 */
[----:B------:R-:W-:Y:S01]  /*49e0*/  UMOV UR19, 0x40000040 ;  /* 0x4000004000137882 */ /* 0x000fe20000000000 */
[----:B------:R-:W-:Y:S01]  /*49f0*/  HGMMA.64x96x16.F32.BF16 R120, gdesc[UR52], RZ, !UPT, gsb0 ;  /* 0x01600000347879f0 */ /* 0x000fe2000c0018ff */
        /* <DEDUP_REMOVED lines=108> */
[----:B------:R-:W-:Y:S01]  /*50c0*/  HGMMA.64x96x16.F32.BF16 R120, gdesc[UR8], R120, gsb0 ;  /* 0x01600000087879f0 */ /* 0x000fe20008001878 */
[-C--:B------:R-:W-:Y:S01]  /*50d0*/  FMUL.FTZ R115, R115, R3.reuse ;  /* 0x0000000373737220 */ /* 0x080fe20000410000 */
[-C--:B------:R-:W-:Y:S01]  /*50e0*/  FMUL.FTZ R118, R118, R3.reuse ;  /* 0x0000000376767220 */ /* 0x080fe20000410000 */
[----:B------:R-:W-:Y:S01]  /*50f0*/  FMUL.FTZ R119, R119, R3 ;  /* 0x0000000377777220 */ /* 0x000fe20000410000 */
[----:B------:R-:W-:-:S02]  /*5100*/  WARPGROUP.DEPBAR.LE gsb0, 0x0 ;  /* 0x00008000000079c5 */ /* 0x000fc40000010000 */
        /* <DEDUP_REMOVED lines=30> */
[----:B------:R-:W-:Y:S05]  /*52f0*/  @!P0 BRA `(.L_x_4163) ;  /* 0x0000000000048947 */ /* 0x000fea0003800000 */
[----:B------:R-:W-:Y:S01]  /*5300*/  BPT.TRAP 0x1 ;  /* 0x000000040000795c */ /* 0x000fe20000300000 */
.L_x_4163:
[----:B------:R-:W-:Y:S01]  /*5310*/  ULEA UR11, UR7, UR57, 0x3 ;  /* 0x00000039070b7291 */ /* 0x000fe2000f8e183f */
[----:B01----:R-:W-:-:S05]  /*5320*/  IMAD.U32 R0, RZ, RZ, UR6 ;  /* 0x00000006ff007e24 */ /* 0x003fca000f8e00ff */
[----:B------:R-:W-:-:S04]  /*5330*/  SHF.L.U32 R0, R0, 0x1f, RZ ;  /* 0x0000001f00007819 */ /* 0x000fc800000006ff */
[----:B------:R0:W1:Y:S01]  /*5340*/  SYNCS.PHASECHK.TRANS64.TRYWAIT P2, [UR11+0x30850], R0 ;  /* 0x03085000ff0075a7 */ /* 0x000062000804014b */
[----:B------:R-:W-:Y:S05]  /*5350*/  @!P0 BRA `(.L_x_4164) ;  /* 0x0000000000048947 */ /* 0x000fea0003800000 */
[----:B------:R-:W-:Y:S01]  /*5360*/  BPT.TRAP 0x1 ;  /* 0x000000040000795c */ /* 0x000fe20000300000 */
.L_x_4164:
[----:B-1----:R-:W-:Y:S05]  /*5370*/  @P2 BRA `(.L_x_4165) ;  /* 0x0000000000082947 */ /* 0x002fea0003800000 */
[----:B------:R-:W1:Y:S02]  /*5380*/  SYNCS.PHASECHK.TRANS64.TRYWAIT P2, [UR11+0x30850], R0 ;  /* 0x03085000ff0075a7 */ /* 0x000e64000804014b */
[----:B-1----:R-:W-:Y:S05]  /*5390*/  @!P2 BRA `(.L_x_4166) ;  /* 0x000000ec000ca947 */ /* 0x002fea0003800000 */
.L_x_4165:
[----:B------:R-:W-:Y:S01]  /*53a0*/  UIADD3 UR6, UR57, 0x400, URZ ;  /* 0x0000040039067890 */ /* 0x000fe2000fffe03f */
[----:B------:R-:W-:Y:S01]  /*53b0*/  WARPGROUP.ARRIVE ;  /* 0x00000000000079c5 */ /* 0x000fe20000000000 */
[----:B------:R-:W-:Y:S01]  /*53c0*/  PLOP3.LUT P2, PT, PT, PT, UP0, 0x80, 0x0 ;  /* 0x000000000000781c */ /* 0x000fe20003f4f008 */
[----:B------:R-:W-:Y:S01]  /*53d0*/  IMAD.MOV.U32 R15, RZ, RZ, R10 ;  /* 0x000000ffff0f7224 */ /* 0x000fe200078e000a */
[----:B------:R-:W-:Y:S01]  /*53e0*/  USHF.R.U32.HI UR6, URZ, 0x4, UR6 ;  /* 0x000000043f067899 */ /* 0x000fe20008011606 */
[----:B------:R-:W-:Y:S01]  /*53f0*/  PLOP3.LUT P3, PT, PT, PT, UP0, 0x80, 0x0 ;  /* 0x000000000000781c */ /* 0x000fe20003f6f008 */
[----:B01----:R-:W-:Y:S01]  /*5400*/  IMAD.U32 R0, RZ, RZ, UR61 ;  /* 0x0000003dff007e24 */ /* 0x003fe2000f8e00ff */
[----:B------:R-:W-:Y:S01]  /*5410*/  R2UR UR14, R12 ;  /* 0x000000000c0e72ca */ /* 0x000fe200000e0000 */
[----:B------:R-:W-:Y:S02]  /*5420*/  ULOP3.LUT UR6, UR6, 0x3fff, URZ, 0xc0, !UPT ;  /* 0x00003fff06067892 */ /* 0x000fe4000f8ec03f */
[----:B------:R-:W-:Y:S01]  /*5430*/  @!P1 VIADD R0, R0, 0x30840 ;  /* 0x0003084000009836 */ /* 0x000fe20000000000 */
[----:B------:R-:W-:Y:S01]  /*5440*/  ULDC UR18, c[0x0][0x288] ;  /* 0x0000a20000127ab9 */ /* 0x000fe20000000800 */
[----:B------:R-:W-:Y:S01]  /*5450*/  ULOP3.LUT UR6, UR6, 0x3000000, URZ, 0xfc, !UPT ;  /* 0x0300000006067892 */ /* 0x000fe2000f8efc3f */
[----:B------:R-:W-:-:S02]  /*5460*/  ULDC UR15, c[0x0][0x9e0] ;  /* 0x00027800000f7ab9 */ /* 0x000fc40000000800 */
[----:B------:R-:W-:Y:S01]  /*5470*/  @!P1 PRMT R0, RZ, 0x654, R0 ;  /* 0x00000654ff009816 */ /* 0x000fe20000000000 */
[----:B------:R-:W-:-:S03]  /*5480*/  UIMAD UR10, UR7, 0x900, UR6 ;  /* 0x00000900070a78a4 */ /* 0x000fc6000f8e0206 */
[----:B------:R-:W-:-:S04]  /*5490*/  UMOV UR7, 0x40000040 ;  /* 0x4000004000077882 */ /* 0x000fc80000000000 */
[----:B------:R-:W-:Y:S02]  /*54a0*/  UMOV UR6, UR10 ;  /* 0x0000000a00067c82 */ /* 0x000fe40008000000 */
        /* <DEDUP_REMOVED lines=15> */
[----:B------:R-:W-:-:S14]  /*55a0*/  IMAD R180, R13, -0x60, RZ ;  /* 0xffffffa00db47824 */ /* 0x000fdc00078e02ff */
[----:B------:R-:W-:Y:S01]  /*55b0*/  HGMMA.64x192x16.F32.BF16 R24, R176, gdesc[UR4].tnspB, R24, gsb0 ;  /* 0x42e00004b0187df0 */ /* 0x000fe20008001818 */
[----:B------:R-:W-:Y:S01]  /*55c0*/  UIADD3 UR6, UR10, 0x200, URZ ;  /* 0x000002000a067890 */ /* 0x000fe2000fffe03f */
[----:B------:R-:W-:Y:S01]  /*55d0*/  UMOV UR7, 0x40000040 ;  /* 0x4000004000077882 */ /* 0x000fe20000000000 */
[----:B------:R-:W-:Y:S02]  /*55e0*/  WARPGROUP.DEPBAR.LE gsb0, 0x0 ;  /* 0x00008000000079c5 */ /* 0x000fe40000010000 */
[----:B------:R-:W-:-:S15]  /*55f0*/  WARPGROUP.ARRIVE ;  /* 0x00000000000079c5 */ /* 0x000fde0000000000 */
[----:B------:R-:W-:Y:S01]  /*5600*/  HGMMA.64x192x16.F32.BF16 R24, R172, gdesc[UR4].tnspB, R24, gsb0 ;  /* 0x42e00004ac187df0 */ /* 0x000fe20008001818 */
[----:B------:R-:W-:Y:S01]  /*5610*/  UIADD3 UR6, UR10, 0x280, URZ ;  /* 0x000002800a067890 */ /* 0x000fe2000fffe03f */
[----:B------:R-:W-:Y:S02]  /*5620*/  UMOV UR7, 0x40000040 ;  /* 0x4000004000077882 */ /* 0x000fe40000000000 */
[----:B------:R-:W-:Y:S01]  /*5630*/  UMOV UR10, UR18 ;  /* 0x00000012000a7c82 */ /* 0x000fe20008000000 */
[----:B------:R-:W-:Y:S02]  /*5640*/  WARPGROUP.DEPBAR.LE gsb0, 0x0 ;  /* 0x00008000000079c5 */ /* 0x000fe40000010000 */
[----:B------:R-:W-:-:S13]  /*5650*/  WARPGROUP.ARRIVE ;  /* 0x00000000000079c5 */ /* 0x000fda0000000000 */
[----:B------:R-:W-:Y:S01]  /*5660*/  HGMMA.64x192x16.F32.BF16 R24, R168, gdesc[UR4].tnspB, R24, gsb0 ;  /* 0x42e00004a8187df0 */ /* 0x000fe20008001818 */
[----:B------:R-:W-:Y:S02]  /*5670*/  @UP0 ULDC UR6, c[0x0][0x44c] ;  /* 0x0001130000060ab9 */ /* 0x000fe40000000800 */
[----:B------:R-:W-:Y:S01]  /*5680*/  @P2 IMAD.HI.U32 R2, R10, UR6, RZ ;  /* 0x000000060a022c27 */ /* 0x000fe2000f8e00ff */
[----:B------:R-:W-:Y:S01]  /*5690*/  @UP0 ULDC UR6, c[0x0][0x450] ;  /* 0x0001140000060ab9 */ /* 0x000fe20000000800 */
[----:B------:R-:W-:-:S03]  /*56a0*/  PLOP3.LUT P2, PT, PT, PT, UP1, 0x40, 0x0 ;  /* 0x000000000000781c */ /* 0x000fc60003f4e818 */
[----:B------:R-:W-:Y:S01]  /*56b0*/  @P3 SHF.R.U32.HI R15, RZ, UR6, R2 ;  /* 0x00000006ff0f3c19 */ /* 0x000fe20008011602 */
[----:B------:R-:W-:-:S04]  /*56c0*/  VIADD R2, R180, 0x1 ;  /* 0x00000001b4027836 */ /* 0x000fc80000000000 */
[----:B------:R-:W0:Y:S01]  /*56d0*/  SHFL.IDX PT, R21, R15, RZ, 0x1c1f ;  /* 0x001c1fff0f157589 */ /* 0x000e2200000e0000 */
[----:B------:R-:W-:Y:S01]  /*56e0*/  IMAD R3, R11, -0x2, R2 ;  /* 0xfffffffe0b037824 */ /* 0x000fe200078e0202 */
[----:B------:R-:W-:Y:S02]  /*56f0*/  WARPGROUP.DEPBAR.LE gsb0, 0x0 ;  /* 0x00008000000079c5 */ /* 0x000fe40000010000 */
[----:B------:R1:W-:Y:S01]  /*5700*/  @!P1 SYNCS.ARRIVE.TRANS64.RED.A1T0 RZ, [R0+URZ], RZ ;  /* 0x000000ff00ff99a7 */ /* 0x0003e2000810043f */
[----:B------:R-:W-:Y:S02]  /*5710*/  VIADD R168, R3, 0xffffffff ;  /* 0xffffffff03a87836 */ /* 0x000fe40000000000 */
[----:B-1----:R-:W-:-:S04]  /*5720*/  IMAD R0, R16, UR60, R3 ;  /* 0x0000003c10007c24 */ /* 0x002fc8000f8e0203 */
[----:B------:R-:W-:-:S04]  /*5730*/  VIADD R0, R0, -UR10 ;  /* 0x8000000a00007c36 */ /* 0x000fc80008000000 */
[C---:B------:R-:W-:Y:S02]  /*5740*/  VIADD R20, R0.reuse, UR15 ;  /* 0x0000000f00147c36 */ /* 0x040fe40008000000 */
[----:B------:R-:W-:Y:S02]  /*5750*/  VIADD R22, R0, UR14 ;  /* 0x0000000e00167c36 */ /* 0x000fe40008000000 */
[--C-:B0-----:R-:W-:Y:S02]  /*5760*/  IMAD.IADD R0, R20, 0x1, R21.reuse ;  /* 0x0000000114007824 */ /* 0x101fe400078e0215 */
[----:B------:R-:W-:Y:S01]  /*5770*/  IMAD.IADD R2, R22, 0x1, R21 ;  /* 0x0000000116027824 */ /* 0x000fe200078e0215 */
[----:B------:R-:W-:Y:S06]  /*5780*/  @P2 BRA `(.L_x_4167) ;  /* 0x0000000000582947 */ /* 0x000fec0003800000 */
[----:B------:R-:W-:Y:S01]  /*5790*/  IMAD R3, R16, UR60, R21 ;  /* 0x0000003c10037c24 */ /* 0x000fe2000f8e0215 */
[----:B------:R-:W-:Y:S03]  /*57a0*/  BSSY B0, `(.L_x_4168) ;  /* 0x0000011000007945 */ /* 0x000fe60003800000 */
[----:B------:R-:W-:-:S05]  /*57b0*/  VIADD R3, R3, -UR10 ;  /* 0x8000000a03037c36 */ /* 0x000fca0008000000 */
        /* <DEDUP_REMOVED lines=10> */
.L_x_4169:
[----:B------:R-:W-:-:S05]  /*5860*/  IMAD.U32 R21, RZ, RZ, UR58 ;  /* 0x0000003aff157e24 */ /* 0x000fca000f8e00ff */
[----:B------:R-:W-:-:S13]  /*5870*/  ISETP.NE.AND P2, PT, R21, 0x1, PT ;  /* 0x000000011500780c */ /* 0x000fda0003f45270 */
[----:B------:R-:W0:Y:S02]  /*5880*/  @P2 LDC.64 R170, c[0x0][0x9e8] ;  /* 0x00027a00ffaa2b82 */ /* 0x000e240000000a00 */
[----:B0-----:R-:W-:-:S05]  /*5890*/  @P2 IMAD.HI.U32 R14, R3, R170, RZ ;  /* 0x000000aa030e2227 */ /* 0x001fca00078e00ff */
[----:B------:R-:W-:-:S07]  /*58a0*/  @P2 SHF.R.U32.HI R3, RZ, R171, R14 ;  /* 0x000000abff032219 */ /* 0x000fce000001160e */
.L_x_4170:
[----:B------:R-:W-:Y:S05]  /*58b0*/  BSYNC B0 ;  /* 0x0000000000007941 */ /* 0x000fea0003800000 */
.L_x_4168:
[----:B------:R-:W-:-:S05]  /*58c0*/  IMAD R3, R3, R21, R168 ;  /* 0x0000001503037224 */ /* 0x000fca00078e02a8 */
[----:B------:R-:W-:Y:S02]  /*58d0*/  VIADDMNMX R0, R3, R21, R0, PT ;  /* 0x0000001503007246 */ /* 0x000fe40003800100 */
[----:B------:R-:W-:-:S07]  /*58e0*/  VIMNMX R2, R2, R3, !PT ;  /* 0x0000000302027248 */ /* 0x000fce0007fe0100 */
.L_x_4167:
[C---:B------:R-:W-:Y:S01]  /*58f0*/  ISETP.GE.AND P2, PT, R180.reuse, 0x2, PT ;  /* 0x00000002b400780c */ /* 0x040fe20003f46270 */
[----:B------:R-:W0:Y:S01]  /*5900*/  SHFL.IDX PT, R15, R15, 0x1, 0x1c1f ;  /* 0x003c1f000f0f7f89 */ /* 0x000e2200000e0000 */
[----:B------:R-:W-:Y:S02]  /*5910*/  ISETP.GE.AND P6, PT, R180, 0xa, PT ;  /* 0x0000000ab400780c */ /* 0x000fe40003fc6270 */
        /* <DEDUP_REMOVED lines=10> */
[----:B------:R-:W-:Y:S01]  /*59c0*/  ISETP.LT.OR P5, PT, R0, 0x9, P5 ;  /* 0x000000090000780c */ /* 0x000fe20002fa1670 */
[----:B0-----:R-:W-:Y:S01]  /*59d0*/  IMAD.IADD R14, R22, 0x1, R15 ;  /* 0x00000001160e7824 */ /* 0x001fe200078e020f */
        /* <DEDUP_REMOVED lines=101> */
[----:B------:R-:W-:-:S03]  /*6030*/  IMAD.IADD R2, R20, 0x1, R15 ;  /* 0x0000000114027824 */ /* 0x000fc600078e020f */
[----:B------:R-:W-:-:S04]  /*6040*/  ISETP.LT.OR P6, PT, R0, 0x5a, P6 ;  /* 0x0000005a0000780c */ /* 0x000fc800037c1670 */
[----:B------:R-:W-:Y:S02]  /*6050*/  FSEL R165, R165, -INF , !P6 ;  /* 0xff800000a5a57808 */ /* 0x000fe40007000000 */
[----:B------:R-:W-:-:S13]  /*6060*/  PLOP3.LUT P6, PT, PT, PT, UP1, 0x40, 0x0 ;  /* 0x000000000000781c */ /* 0x000fda0003fce818 */
[----:B------:R-:W-:Y:S05]  /*6070*/  @P6 BRA `(.L_x_4171) ;  /* 0x0000000000586947 */ /* 0x000fea0003800000 */
        /* <DEDUP_REMOVED lines=13> */
.L_x_4173:
[----:B------:R-:W-:-:S05]  /*6150*/  IMAD.U32 R0, RZ, RZ, UR58 ;  /* 0x0000003aff007e24 */ /* 0x000fca000f8e00ff */
[----:B------:R-:W-:-:S13]  /*6160*/  ISETP.NE.AND P6, PT, R0, 0x1, PT ;  /* 0x000000010000780c */ /* 0x000fda0003fc5270 */
[----:B------:R-:W0:Y:S02]  /*6170*/  @P6 LDC.64 R180, c[0x0][0x9e8] ;  /* 0x00027a00ffb46b82 */ /* 0x000e240000000a00 */
[----:B0-----:R-:W-:-:S05]  /*6180*/  @P6 IMAD.HI.U32 R180, R15, R180, RZ ;  /* 0x000000b40fb46227 */ /* 0x001fca00078e00ff */
[----:B------:R-:W-:-:S07]  /*6190*/  @P6 SHF.R.U32.HI R15, RZ, R181, R180 ;  /* 0x000000b5ff0f6219 */ /* 0x000fce00000116b4 */
.L_x_4174:
[----:B------:R-:W-:Y:S05]  /*61a0*/  BSYNC B0 ;  /* 0x0000000000007941 */ /* 0x000fea0003800000 */
.L_x_4172:
[----:B------:R-:W-:-:S05]  /*61b0*/  IMAD R15, R15, R0, R168 ;  /* 0x000000000f0f7224 */ /* 0x000fca00078e02a8 */
[----:B------:R-:W-:Y:S02]  /*61c0*/  VIADDMNMX R2, R15, R0, R2, PT ;  /* 0x000000000f027246 */ /* 0x000fe40003800102 */
[----:B------:R-:W-:-:S07]  /*61d0*/  VIMNMX R14, R14, R15, !PT ;  /* 0x0000000f0e0e7248 */ /* 0x000fce0007fe0100 */
.L_x_4171:
[C---:B------:R-:W-:Y:S01]  /*61e0*/  ISETP.GT.AND P2, PT, R14.reuse, 0x1, !P2 ;  /* 0x000000010e00780c */ /* 0x040fe20005744270 */
[----:B------:R-:W-:Y:S01]  /*61f0*/  UMOV UR6, UR5 ;  /* 0x0000000500067c82 */ /* 0x000fe20008000000 */
[----:B------:R-:W-:Y:S01]  /*6200*/  ISETP.GT.AND P3, PT, R14, 0x8, !P3 ;  /* 0x000000080e00780c */ /* 0x000fe20005f64270 */
[----:B------:R-:W-:Y:S01]  /*6210*/  UMOV UR7, UR4 ;  /* 0x0000000400077c82 */ /* 0x000fe20008000000 */
        /* <DEDUP_REMOVED lines=31> */
[----:B------:R-:W-:Y:S02]  /*6410*/  ISETP.GT.AND P2, PT, R14, 0x19, !P3 ;  /* 0x000000190e00780c */ /* 0x000fe40005f44270 */
[----:B------:R-:W-:Y:S02]  /*6420*/  ISETP.NE.AND P3, PT, R185, RZ, PT ;  /* 0x000000ffb900720c */ /* 0x000fe40003f65270 */
        /* <DEDUP_REMOVED lines=35> */
[----:B------:R-:W-:Y:S01]  /*6660*/  FSEL R127, R146, -INF , !P2 ;  /* 0xff800000927f7808 */ /* 0x000fe20005000000 */
[----:B------:R-:W0:Y:S01]  /*6670*/  LDC R0, c[0x0][0x988] ;  /* 0x00026200ff007b82 */ /* 0x000e220000000800 */
[----:B------:R-:W-:Y:S01]  /*6680*/  ISETP.NE.AND P2, PT, R144, RZ, PT ;  /* 0x000000ff9000720c */ /* 0x000fe20003f45270 */
[----:B------:R-:W1:Y:S01]  /*6690*/  SHFL.BFLY PT, R15, R22, 0x2, 0x1f ;  /* 0x0c401f00160f7f89 */ /* 0x000e6200000e0000 */
[----:B------:R-:W-:-:S02]  /*66a0*/  ISETP.NE.AND P6, PT, R156, RZ, PT ;  /* 0x000000ff9c00720c */ /* 0x000fc40003fc5270 */
[C---:B------:R-:W-:Y:S02]  /*66b0*/  ISETP.GT.AND P2, PT, R14.reuse, 0x31, !P2 ;  /* 0x000000310e00780c */ /* 0x040fe40005744270 */
[----:B------:R-:W-:Y:S02]  /*66c0*/  ISETP.GT.AND P4, PT, R14, 0x51, !P4 ;  /* 0x000000510e00780c */ /* 0x000fe40006784270 */
[----:B------:R-:W-:Y:S02]  /*66d0*/  ISETP.LT.OR P2, PT, R2, 0x32, P2 ;  /* 0x000000320200780c */ /* 0x000fe40001741670 */
[----:B------:R-:W-:Y:S02]  /*66e0*/  ISETP.GT.AND P5, PT, R14, 0x58, !P5 ;  /* 0x000000580e00780c */ /* 0x000fe40006fa4270 */
[----:B------:R-:W-:Y:S02]  /*66f0*/  FSEL R147, R147, -INF , !P2 ;  /* 0xff80000093937808 */ /* 0x000fe40005000000 */
[----:B------:R-:W-:-:S02]  /*6700*/  ISETP.NE.AND P2, PT, R188, RZ, PT ;  /* 0x000000ffbc00720c */ /* 0x000fc40003f45270 */
[----:B------:R-:W-:Y:S02]  /*6710*/  ISETP.LT.OR P4, PT, R2, 0x52, P4 ;  /* 0x000000520200780c */ /* 0x000fe40002781670 */
[----:B------:R-:W-:Y:S02]  /*6720*/  ISETP.GT.AND P2, PT, R14, 0x38, !P2 ;  /* 0x000000380e00780c */ /* 0x000fe40005744270 */
[C---:B------:R-:W-:Y:S02]  /*6730*/  ISETP.LT.OR P5, PT, R2.reuse, 0x59, P5 ;  /* 0x000000590200780c */ /* 0x040fe40002fa1670 */
[----:B------:R-:W-:Y:S02]  /*6740*/  ISETP.LT.OR P2, PT, R2, 0x39, P2 ;  /* 0x000000390200780c */ /* 0x000fe40001741670 */
[----:B------:R-:W-:Y:S02]  /*6750*/  FSEL R163, R163, -INF , !P4 ;  /* 0xff800000a3a37808 */ /* 0x000fe40006000000 */
[----:B------:R-:W-:-:S02]  /*6760*/  FSEL R123, R150, -INF , !P2 ;  /* 0xff800000967b7808 */ /* 0x000fc40005000000 */
[----:B------:R-:W-:Y:S02]  /*6770*/  ISETP.NE.AND P2, PT, R148, RZ, PT ;  /* 0x000000ff9400720c */ /* 0x000fe40003f45270 */
[----:B-1----:R-:W-:Y:S02]  /*6780*/  FMNMX.FTZ R120, R22, R15, !PT ;  /* 0x0000000f16787209 */ /* 0x002fe40007810000 */
[----:B------:R-:W-:-:S03]  /*6790*/  ISETP.GT.AND P2, PT, R14, 0x39, !P2 ;  /* 0x000000390e00780c */ /* 0x000fc60005744270 */
[----:B------:R-:W1:Y:S01]  /*67a0*/  SHFL.BFLY PT, R15, R120, 0x1, 0x1f ;  /* 0x0c201f00780f7f89 */ /* 0x000e6200000e0000 */
[----:B------:R-:W-:-:S04]  /*67b0*/  ISETP.LT.OR P2, PT, R2, 0x3a, P2 ;  /* 0x0000003a0200780c */ /* 0x000fc80001741670 */
[----:B------:R-:W-:Y:S02]  /*67c0*/  FSEL R151, R151, -INF , !P2 ;  /* 0xff80000097977808 */ /* 0x000fe40005000000 */
[----:B------:R-:W-:-:S04]  /*67d0*/  ISETP.NE.AND P2, PT, R190, RZ, PT ;  /* 0x000000ffbe00720c */ /* 0x000fc80003f45270 */
[----:B------:R-:W-:-:S04]  /*67e0*/  ISETP.GT.AND P2, PT, R14, 0x40, !P2 ;  /* 0x000000400e00780c */ /* 0x000fc80005744270 */
[----:B------:R-:W-:-:S04]  /*67f0*/  ISETP.LT.OR P2, PT, R2, 0x41, P2 ;  /* 0x000000410200780c */ /* 0x000fc80001741670 */
[----:B------:R-:W-:Y:S02]  /*6800*/  FSEL R143, R154, -INF , !P2 ;  /* 0xff8000009a8f7808 */ /* 0x000fe40005000000 */
[----:B------:R-:W-:Y:S02]  /*6810*/  ISETP.NE.AND P2, PT, R152, RZ, PT ;  /* 0x000000ff9800720c */ /* 0x000fe40003f45270 */
[----:B-1----:R-:W-:Y:S02]  /*6820*/  FMNMX.FTZ R15, R120, R15, !PT ;  /* 0x0000000f780f7209 */ /* 0x002fe40007810000 */
[----:B------:R-:W-:-:S03]  /*6830*/  ISETP.GT.AND P2, PT, R14, 0x41, !P2 ;  /* 0x000000410e00780c */ /* 0x000fc60005744270 */
[----:B0-----:R-:W-:Y:S01]  /*6840*/  FMUL.FTZ R20, R15, R0 ;  /* 0x000000000f147220 */ /* 0x001fe20000410000 */
[----:B------:R-:W-:-:S04]  /*6850*/  ISETP.LT.OR P2, PT, R2, 0x42, P2 ;  /* 0x000000420200780c */ /* 0x000fc80001741670 */
[----:B------:R-:W-:Y:S02]  /*6860*/  FSEL R155, R155, -INF , !P2 ;  /* 0xff8000009b9b7808 */ /* 0x000fe40005000000 */
[----:B------:R-:W-:Y:S02]  /*6870*/  ISETP.GT.AND P2, PT, R14, 0x48, !P3 ;  /* 0x000000480e00780c */ /* 0x000fe40005f44270 */
[----:B------:R-:W-:Y:S02]  /*6880*/  ISETP.NE.AND P3, PT, R124, RZ, PT ;  /* 0x000000ff7c00720c */ /* 0x000fe40003f65270 */
[----:B------:R-:W-:Y:S02]  /*6890*/  ISETP.LT.OR P2, PT, R2, 0x49, P2 ;  /* 0x000000490200780c */ /* 0x000fe40001741670 */
[----:B------:R-:W-:Y:S02]  /*68a0*/  ISETP.GT.AND P3, PT, R14, 0x50, !P3 ;  /* 0x000000500e00780c */ /* 0x000fe40005f64270 */
[----:B------:R-:W-:-:S02]  /*68b0*/  FSEL R199, R158, -INF , !P2 ;  /* 0xff8000009ec77808 */ /* 0x000fc40005000000 */
[----:B------:R-:W-:Y:S02]  /*68c0*/  ISETP.GT.AND P2, PT, R14, 0x49, !P6 ;  /* 0x000000490e00780c */ /* 0x000fe40007744270 */
[----:B------:R-:W-:Y:S02]  /*68d0*/  ISETP.NE.AND P6, PT, R132, RZ, PT ;  /* 0x000000ff8400720c */ /* 0x000fe40003fc5270 */
[C---:B------:R-:W-:Y:S02]  /*68e0*/  ISETP.LT.OR P2, PT, R2.reuse, 0x4a, P2 ;  /* 0x0000004a0200780c */ /* 0x040fe40001741670 */
[----:B------:R-:W-:Y:S02]  /*68f0*/  ISETP.LT.OR P3, PT, R2, 0x51, P3 ;  /* 0x000000510200780c */ /* 0x000fe40001f61670 */
[----:B------:R-:W-:Y:S02]  /*6900*/  FSEL R159, R159, -INF , !P2 ;  /* 0xff8000009f9f7808 */ /* 0x000fe40005000000 */
[----:B------:R-:W-:-:S02]  /*6910*/  ISETP.GT.AND P2, PT, R14, RZ, !P6 ;  /* 0x000000ff0e00720c */ /* 0x000fc40007744270 */
[----:B------:R-:W-:Y:S02]  /*6920*/  ISETP.NE.AND P6, PT, R128, RZ, PT ;  /* 0x000000ff8000720c */ /* 0x000fe40003fc5270 */
[----:B------:R-:W-:Y:S02]  /*6930*/  ISETP.LT.OR P2, PT, R2, 0x1, P2 ;  /* 0x000000010200780c */ /* 0x000fe40001741670 */
[----:B------:R-:W-:Y:S02]  /*6940*/  ISETP.GT.AND P6, PT, R14, 0x59, !P6 ;  /* 0x000000590e00780c */ /* 0x000fe400077c4270 */
[----:B------:R-:W-:Y:S02]  /*6950*/  FSEL R205, R122, -INF , !P2 ;  /* 0xff8000007acd7808 */ /* 0x000fe40005000000 */
[----:B------:R-:W-:Y:S02]  /*6960*/  FSETP.NEU.FTZ.AND P2, PT, R15, -INF , PT ;  /* 0xff8000000f00780b */ /* 0x000fe40003f5d000 */
[----:B------:R-:W-:-:S02]  /*6970*/  FMNMX.FTZ R22, R205, R4, !PT ;  /* 0x00000004cd167209 */ /* 0x000fc40007810000 */
[----:B------:R-:W-:Y:S02]  /*6980*/  FSEL R20, R20, RZ, P2 ;  /* 0x000000ff14147208 */ /* 0x000fe40001000000 */
[----:B------:R-:W-:Y:S02]  /*6990*/  FMNMX.FTZ R22, R195, R22, !PT ;  /* 0x00000016c3167209 */ /* 0x000fe40007810000 */
[----:B------:R-:W-:Y:S01]  /*69a0*/  ISETP.LT.OR P6, PT, R2, 0x5a, P6 ;  /* 0x0000005a0200780c */ /* 0x000fe200037c1670 */
[--C-:B------:R-:W-:Y:S01]  /*69b0*/  FFMA.FTZ R180, R173, R0, -R20.reuse ;  /* 0x00000000adb47223 */ /* 0x100fe20000010814 */
        /* <DEDUP_REMOVED lines=14> */
[----:B------:R-:W-:Y:S01]  /*6aa0*/  FSEL R14, R15, RZ, P2 ;  /* 0x000000ff0f0e7208 */ /* 0x000fe20001000000 */
[--C-:B------:R-:W-:Y:S01]  /*6ab0*/  FFMA.FTZ R190, R197, R0, -R20.reuse ;  /* 0x00000000c5be7223 */ /* 0x100fe20000010814 */
[----:B------:R-:W-:Y:S01]  /*6ac0*/  FMNMX.FTZ R22, R131, R22, !PT ;  /* 0x0000001683167209 */ /* 0x000fe20007810000 */
[----:B------:R-:W-:Y:S01]  /*6ad0*/  MUFU.EX2 R203, R203 ;  /* 0x000000cb00cb7308 */ /* 0x000fe20000000800 */
[--C-:B------:R-:W-:Y:S01]  /*6ae0*/  FFMA.FTZ R179, R179, R0, -R20.reuse ;  /* 0x00000000b3b37223 */ /* 0x100fe20000010814 */
[----:B------:R-:W-:Y:S01]  /*6af0*/  FADD.FTZ R3, -R14, R5 ;  /* 0x000000050e037221 */ /* 0x000fe20000010100 */
[----:B------:R-:W-:Y:S01]  /*6b00*/  FMNMX.FTZ R22, R189, R22, !PT ;  /* 0x00000016bd167209 */ /* 0x000fe20007810000 */
[-CC-:B------:R-:W-:Y:S01]  /*6b10*/  FFMA.FTZ R184, R177, R0.reuse, -R20.reuse ;  /* 0x00000000b1b87223 */ /* 0x180fe20000010814 */
[-CC-:B------:R-:W-:Y:S01]  /*6b20*/  FFMA.FTZ R171, R171, R0.reuse, -R20.reuse ;  /* 0x00000000abab7223 */ /* 0x180fe20000010814 */
[----:B------:R-:W-:Y:S01]  /*6b30*/  FMUL.FTZ R3, R3, R0 ;  /* 0x0000000003037220 */ /* 0x000fe20000410000 */
        /* <DEDUP_REMOVED lines=18> */
[----:B------:R-:W-:-:S02]  /*6c60*/  FFMA.FTZ R5, R165, R0, -R20 ;  /* 0x00000000a5057223 */ /* 0x000fc40000010814 */
[----:B------:R-:W-:-:S04]  /*6c70*/  FMNMX.FTZ R22, R147, R22, !PT ;  /* 0x0000001693167209 */ /* 0x000fc80007810000 */
        /* <DEDUP_REMOVED lines=14> */
[----:B------:R-:W-:-:S05]  /*6d60*/  FMNMX.FTZ R22, R167, R22, !PT ;  /* 0x00000016a7167209 */ /* 0x000fca0007810000 */
[----:B------:R-:W0:Y:S01]  /*6d70*/  SHFL.BFLY PT, R141, R22, 0x2, 0x1f ;  /* 0x0c401f00168d7f89 */ /* 0x000e2200000e0000 */
[----:B------:R-:W-:Y:S08]  /*6d80*/  MUFU.EX2 R137, R137 ;  /* 0x0000008900897308 */ /* 0x000ff00000000800 */
[----:B------:R-:W-:Y:S08]  /*6d90*/  MUFU.EX2 R182, R182 ;  /* 0x000000b600b67308 */ /* 0x000ff00000000800 */
[----:B------:R-:W-:Y:S01]  /*6da0*/  MUFU.EX2 R133, R133 ;  /* 0x0000008500857308 */ /* 0x000fe20000000800 */
[----:B0-----:R-:W-:Y:S01]  /*6db0*/  FMNMX.FTZ R21, R22, R141, !PT ;  /* 0x0000008d16157209 */ /* 0x001fe20007810000 */
[----:B------:R-:W-:-:S06]  /*6dc0*/  FFMA.FTZ R141, R153, R0, -R20 ;  /* 0x00000000998d7223 */ /* 0x000fcc0000010814 */
[----:B------:R-:W-:Y:S01]  /*6dd0*/  MUFU.EX2 R176, R176 ;  /* 0x000000b000b07308 */ /* 0x000fe20000000800 */
[----:B------:R-:W0:Y:S07]  /*6de0*/  SHFL.BFLY PT, R2, R21, 0x1, 0x1f ;  /* 0x0c201f0015027f89 */ /* 0x000e2e00000e0000 */
[----:B------:R-:W-:Y:S08]  /*6df0*/  MUFU.EX2 R23, R23 ;  /* 0x0000001700177308 */ /* 0x000ff00000000800 */
[----:B------:R-:W-:Y:S08]  /*6e00*/  MUFU.EX2 R178, R178 ;  /* 0x000000b200b27308 */ /* 0x000ff00000000800 */
[----:B------:R-:W-:Y:S01]  /*6e10*/  MUFU.EX2 R129, R129 ;  /* 0x0000008100817308 */ /* 0x000fe20000000800 */
[----:B0-----:R-:W-:-:S04]  /*6e20*/  FMNMX.FTZ R21, R21, R2, !PT ;  /* 0x0000000215157209 */ /* 0x001fc80007810000 */
[----:B------:R-:W-:-:S03]  /*6e30*/  FSETP.NEU.FTZ.AND P2, PT, R21, -INF , PT ;  /* 0xff8000001500780b */ /* 0x000fc60003f5d000 */
[----:B------:R0:W1:Y:S01]  /*6e40*/  MUFU.EX2 R2, R3 ;  /* 0x0000000300027308 */ /* 0x0000620000000800 */
[----:B------:R-:W-:-:S05]  /*6e50*/  FMUL.FTZ R124, R21, R0 ;  /* 0x00000000157c7220 */ /* 0x000fca0000410000 */
[----:B------:R-:W-:Y:S02]  /*6e60*/  FSEL R124, R124, RZ, P2 ;  /* 0x000000ff7c7c7208 */ /* 0x000fe40001000000 */
[----:B------:R-:W-:Y:S01]  /*6e70*/  MUFU.EX2 R172, R172 ;  /* 0x000000ac00ac7308 */ /* 0x000fe20000000800 */
[----:B0-----:R-:W-:Y:S02]  /*6e80*/  FSEL R3, R21, RZ, P2 ;  /* 0x000000ff15037208 */ /* 0x001fe40001000000 */
[-CC-:B------:R-:W-:Y:S01]  /*6e90*/  FFMA.FTZ R14, R205, R0.reuse, -R124.reuse ;  /* 0x00000000cd0e7223 */ /* 0x180fe2000001087c */
[-CC-:B------:R-:W-:Y:S01]  /*6ea0*/  FFMA.FTZ R121, R195, R0.reuse, -R124.reuse ;  /* 0x00000000c3797223 */ /* 0x180fe2000001087c */
[-C--:B------:R-:W-:Y:S01]  /*6eb0*/  FFMA.FTZ R20, R181, R0.reuse, -R124 ;  /* 0x00000000b5147223 */ /* 0x080fe2000001087c */
[----:B------:R-:W-:Y:S01]  /*6ec0*/  FADD.FTZ R3, -R3, R4 ;  /* 0x0000000403037221 */ /* 0x000fe20000010100 */
[-CC-:B------:R-:W-:Y:S01]  /*6ed0*/  FFMA.FTZ R149, R193, R0.reuse, -R124.reuse ;  /* 0x00000000c1957223 */ /* 0x180fe2000001087c */
[-CC-:B------:R-:W-:Y:S01]  /*6ee0*/  FFMA.FTZ R22, R183, R0.reuse, -R124.reuse ;  /* 0x00000000b7167223 */ /* 0x180fe2000001087c */
[----:B------:R-:W-:Y:S01]  /*6ef0*/  MUFU.EX2 R14, R14 ;  /* 0x0000000e000e7308 */ /* 0x000fe20000000800 */
[-C--:B------:R-:W-:Y:S01]  /*6f00*/  FMUL.FTZ R3, R3, R0.reuse ;  /* 0x0000000003037220 */ /* 0x080fe20000410000 */
[----:B-1----:R-:W-:Y:S01]  /*6f10*/  FFMA.FTZ R9, R2, R9, R203 ;  /* 0x0000000902097223 */ /* 0x002fe200000100cb */
[-CC-:B------:R-:W-:Y:S01]  /*6f20*/  FFMA.FTZ R153, R191, R0.reuse, -R124.reuse ;  /* 0x00000000bf997223 */ /* 0x180fe2000001087c */
[-CC-:B------:R-:W-:Y:S01]  /*6f30*/  FFMA.FTZ R120, R131, R0.reuse, -R124.reuse ;  /* 0x0000000083787223 */ /* 0x180fe2000001087c */
[-CC-:B------:R-:W-:Y:S01]  /*6f40*/  FFMA.FTZ R177, R127, R0.reuse, -R124.reuse ;  /* 0x000000007fb17223 */ /* 0x180fe2000001087c */
[----:B------:R-:W-:Y:S01]  /*6f50*/  FADD.FTZ R9, R188, R9 ;  /* 0x00000009bc097221 */ /* 0x000fe20000010000 */
[-CC-:B------:R-:W-:Y:S01]  /*6f60*/  FFMA.FTZ R131, R189, R0.reuse, -R124.reuse ;  /* 0x00000000bd837223 */ /* 0x180fe2000001087c */
[----:B------:R-:W0:Y:S01]  /*6f70*/  MUFU.EX2 R3, R3 ;  /* 0x0000000300037308 */ /* 0x000e220000000800 */
        /* <DEDUP_REMOVED lines=14> */
[----:B------:R-:W-:Y:S01]  /*7060*/  FFMA.FTZ R199, R199, R0, -R124 ;  /* 0x00000000c7c77223 */ /* 0x000fe2000001087c */
[----:B------:R-:W2:Y:S01]  /*7070*/  MUFU.EX2 R20, R20 ;  /* 0x0000001400147308 */ /* 0x000ea20000000800 */
[----:B0-----:R-:W-:Y:S01]  /*7080*/  FFMA.FTZ R128, R3, R8, R14 ;  /* 0x0000000803807223 */ /* 0x001fe2000001000e */
        /* <DEDUP_REMOVED lines=9> */
[----:B------:R-:W-:Y:S01]  /*7120*/  FFMA.FTZ R124, R167, R0, -R124 ;  /* 0x00000000a77c7223 */ /* 0x000fe2000001087c */
[----:B------:R-:W-:Y:S01]  /*7130*/  IMAD.U32 R127, RZ, RZ, UR11 ;  /* 0x0000000bff7f7e24 */ /* 0x000fe2000f8e00ff */
[C---:B------:R-:W-:Y:S01]  /*7140*/  ISETP.GT.AND P2, PT, R13.reuse, UR56, PT ;  /* 0x000000380d007c0c */ /* 0x040fe2000bf44270 */
[----:B------:R-:W-:Y:S01]  /*7150*/  VIADD R13, R13, 0xffffffff ;  /* 0xffffffff0d0d7836 */ /* 0x000fe20000000000 */
[----:B------:R-:W-:Y:S01]  /*7160*/  F2FP.BF16.F32.PACK_AB R190, R179, R190 ;  /* 0x000000beb3be723e */ /* 0x000fe200000010ff */
[----:B------:R-:W1:Y:S01]  /*7170*/  MUFU.EX2 R22, R22 ;  /* 0x0000001600167308 */ /* 0x000e620000000800 */
[----:B--2---:R-:W-:Y:S01]  /*7180*/  FADD.FTZ R128, R20, R9 ;  /* 0x0000000914807221 */ /* 0x004fe20000010000 */
[----:B------:R-:W-:Y:S01]  /*7190*/  @!P1 VIADD R127, R127, 0x30860 ;  /* 0x000308607f7f9836 */ /* 0x000fe20000000000 */
[----:B------:R-:W-:-:S02]  /*71a0*/  F2FP.BF16.F32.PACK_AB R184, R171, R184 ;  /* 0x000000b8abb8723e */ /* 0x000fc400000010ff */
[----:B------:R-:W-:Y:S02]  /*71b0*/  F2FP.BF16.F32.PACK_AB R186, R169, R186 ;  /* 0x000000baa9ba723e */ /* 0x000fe400000010ff */
[----:B------:R-:W-:Y:S01]  /*71c0*/  @!P1 PRMT R127, RZ, 0x654, R127 ;  /* 0x00000654ff7f9816 */ /* 0x000fe2000000007f */
[----:B------:R-:W2:Y:S01]  /*71d0*/  MUFU.EX2 R153, R153 ;  /* 0x0000009900997308 */ /* 0x000ea20000000800 */
[----:B0-----:R-:W-:Y:S01]  /*71e0*/  FADD.FTZ R9, R149, R128 ;  /* 0x0000008095097221 */ /* 0x001fe20000010000 */
[----:B------:R-:W-:Y:S01]  /*71f0*/  F2FP.BF16.F32.PACK_AB R188, R188, R203 ;  /* 0x000000cbbcbc723e */ /* 0x000fe200000010ff */
[----:B------:R0:W-:Y:S01]  /*7200*/  @!P1 SYNCS.ARRIVE.TRANS64.RED.A1T0 RZ, [R127+URZ], RZ ;  /* 0x000000ff7fff99a7 */ /* 0x0001e2000810043f */
[----:B------:R-:W-:Y:S02]  /*7210*/  F2FP.BF16.F32.PACK_AB R180, R137, R180 ;  /* 0x000000b489b4723e */ /* 0x000fe400000010ff */
[----:B------:R-:W-:Y:S02]  /*7220*/  F2FP.BF16.F32.PACK_AB R189, R121, R14 ;  /* 0x0000000e79bd723e */ /* 0x000fe400000010ff */
[----:B------:R-:W3:Y:S01]  /*7230*/  MUFU.EX2 R120, R120 ;  /* 0x0000007800787308 */ /* 0x000ee20000000800 */
[----:B-1----:R-:W-:Y:S01]  /*7240*/  FADD.FTZ R128, R22, R9 ;  /* 0x0000000916807221 */ /* 0x002fe20000010000 */
[----:B------:R-:W-:-:S06]  /*7250*/  F2FP.BF16.F32.PACK_AB R191, R149, R20 ;  /* 0x0000001495bf723e */ /* 0x000fcc00000010ff */
[----:B------:R-:W1:Y:S01]  /*7260*/  MUFU.EX2 R131, R131 ;  /* 0x0000008300837308 */ /* 0x000e620000000800 */
[----:B--2---:R-:W-:-:S07]  /*7270*/  FADD.FTZ R9, R153, R128 ;  /* 0x0000008099097221 */ /* 0x004fce0000010000 */
[----:B------:R-:W2:Y:S01]  /*7280*/  MUFU.EX2 R181, R181 ;  /* 0x000000b500b57308 */ /* 0x000ea20000000800 */
[----:B---3--:R-:W-:-:S07]  /*7290*/  FADD.FTZ R128, R120, R9 ;  /* 0x0000000978807221 */ /* 0x008fce0000010000 */
[----:B------:R3:W-:Y:S01]  /*72a0*/  MUFU.EX2 R8, R123 ;  /* 0x0000007b00087308 */ /* 0x0007e20000000800 */
[C---:B-1----:R-:W-:Y:S01]  /*72b0*/  FADD.FTZ R128, R131.reuse, R128 ;  /* 0x0000008083807221 */ /* 0x042fe20000010000 */
[----:B------:R-:W-:-:S06]  /*72c0*/  F2FP.BF16.F32.PACK_AB R187, R131, R120 ;  /* 0x0000007883bb723e */ /* 0x000fcc00000010ff */
[----:B------:R-:W1:Y:S01]  /*72d0*/  MUFU.EX2 R122, R122 ;  /* 0x0000007a007a7308 */ /* 0x000e620000000800 */
[----:B---3--:R-:W-:-:S04]  /*72e0*/  FADD.FTZ R123, R137, R130 ;  /* 0x00000082897b7221 */ /* 0x008fc80000010000 */
[----:B------:R-:W-:Y:S01]  /*72f0*/  FADD.FTZ R130, R182, R123 ;  /* 0x0000007bb6827221 */ /* 0x000fe20000010000 */
[C---:B------:R-:W-:Y:S02]  /*7300*/  F2FP.BF16.F32.PACK_AB R182, R133.reuse, R182 ;  /* 0x000000b685b6723e */ /* 0x040fe400000010ff */
[----:B------:R-:W3:Y:S01]  /*7310*/  MUFU.EX2 R183, R183 ;  /* 0x000000b700b77308 */ /* 0x000ee20000000800 */
[----:B------:R-:W-:-:S04]  /*7320*/  FADD.FTZ R9, R133, R130 ;  /* 0x0000008285097221 */ /* 0x000fc80000010000 */
[----:B------:R-:W-:Y:S01]  /*7330*/  FADD.FTZ R130, R176, R9 ;  /* 0x00000009b0827221 */ /* 0x000fe20000010000 */
[----:B--2---:R-:W-:Y:S01]  /*7340*/  FADD.FTZ R9, R181, R128 ;  /* 0x00000080b5097221 */ /* 0x004fe20000010000 */
[C---:B------:R-:W-:Y:S01]  /*7350*/  F2FP.BF16.F32.PACK_AB R176, R23.reuse, R176 ;  /* 0x000000b017b0723e */ /* 0x040fe200000010ff */
[----:B------:R2:W4:Y:S01]  /*7360*/  MUFU.EX2 R4, R185 ;  /* 0x000000b900047308 */ /* 0x0005220000000800 */
[----:B------:R-:W-:Y:S01]  /*7370*/  FADD.FTZ R123, R23, R130 ;  /* 0x00000082177b7221 */ /* 0x000fe20000010000 */
[C---:B-1----:R-:W-:Y:S01]  /*7380*/  FADD.FTZ R128, R122.reuse, R9 ;  /* 0x000000097a807221 */ /* 0x042fe20000010000 */
[----:B------:R-:W-:Y:S02]  /*7390*/  F2FP.BF16.F32.PACK_AB R181, R122, R181 ;  /* 0x000000b57ab5723e */ /* 0x000fe400000010ff */
[----:B------:R-:W-:Y:S01]  /*73a0*/  FADD.FTZ R130, R178, R123 ;  /* 0x0000007bb2827221 */ /* 0x000fe20000010000 */
[----:B------:R-:W-:Y:S02]  /*73b0*/  F2FP.BF16.F32.PACK_AB R178, R129, R178 ;  /* 0x000000b281b2723e */ /* 0x000fe400000010ff */
[----:B------:R-:W1:Y:S01]  /*73c0*/  MUFU.EX2 R177, R177 ;  /* 0x000000b100b17308 */ /* 0x000e620000000800 */
[----:B---3--:R-:W-:Y:S01]  /*73d0*/  FADD.FTZ R9, R183, R128 ;  /* 0x00000080b7097221 */ /* 0x008fe20000010000 */
[----:B------:R-:W-:Y:S01]  /*73e0*/  FADD.FTZ R123, R129, R130 ;  /* 0x00000082817b7221 */ /* 0x000fe20000010000 */
[----:B--2---:R-:W-:-:S03]  /*73f0*/  F2FP.BF16.F32.PACK_AB R185, R153, R22 ;  /* 0x0000001699b9723e */ /* 0x004fc600000010ff */
[----:B------:R-:W-:Y:S02]  /*7400*/  FADD.FTZ R130, R172, R123 ;  /* 0x0000007bac827221 */ /* 0x000fe40000010000 */
[----:B------:R-:W2:Y:S01]  /*7410*/  MUFU.EX2 R141, R141 ;  /* 0x0000008d008d7308 */ /* 0x000ea20000000800 */
[C---:B----4-:R-:W-:Y:S01]  /*7420*/  FADD.FTZ R128, R4.reuse, R9 ;  /* 0x0000000904807221 */ /* 0x050fe20000010000 */
        /* <DEDUP_REMOVED lines=8> */
[C---:B---3--:R-:W-:Y:S01]  /*74b0*/  FADD.FTZ R9, R126.reuse, R9 ;  /* 0x000000097e097221 */ /* 0x048fe20000010000 */
[----:B------:R-:W-:-:S03]  /*74c0*/  F2FP.BF16.F32.PACK_AB R177, R126, R177 ;  /* 0x000000b17eb1723e */ /* 0x000fc600000010ff */
[----:B------:R-:W-:-:S03]  /*74d0*/  FADD.FTZ R9, R8, R9 ;  /* 0x0000000908097221 */ /* 0x000fc60000010000 */
        /* <DEDUP_REMOVED lines=18> */
[----:B--2---:R-:W-:-:S07]  /*7600*/  FADD.FTZ R128, R170, R23 ;  /* 0x00000017aa807221 */ /* 0x004fce0000010000 */
[----:B------:R2:W4:Y:S01]  /*7610*/  MUFU.EX2 R130, R173 ;  /* 0x000000ad00827308 */ /* 0x0005220000000800 */
[----:B---3--:R-:W-:-:S07]  /*7620*/  FADD.FTZ R23, R134, R9 ;  /* 0x0000000986177221 */ /* 0x008fce0000010000 */
[----:B------:R-:W3:Y:S01]  /*7630*/  MUFU.EX2 R163, R163 ;  /* 0x000000a300a37308 */ /* 0x000ee20000000800 */
[----:B-1----:R-:W-:Y:S01]  /*7640*/  FADD.FTZ R23, R159, R23 ;  /* 0x000000179f177221 */ /* 0x002fe20000010000 */
[----:B--2---:R-:W-:-:S06]  /*7650*/  F2FP.BF16.F32.PACK_AB R173, R155, R132 ;  /* 0x000000849bad723e */ /* 0x004fcc00000010ff */
[----:B------:R1:W2:Y:S01]  /*7660*/  MUFU.EX2 R136, R175 ;  /* 0x000000af00887308 */ /* 0x0002a20000000800 */
[----:B----4-:R-:W-:-:S07]  /*7670*/  FADD.FTZ R23, R130, R23 ;  /* 0x0000001782177221 */ /* 0x010fce0000010000 */
[----:B------:R-:W4:Y:S01]  /*7680*/  MUFU.EX2 R5, R5 ;  /* 0x0000000500057308 */ /* 0x000f220000000800 */
[----:B---3--:R-:W-:Y:S01]  /*7690*/  FADD.FTZ R23, R163, R23 ;  /* 0x00000017a3177221 */ /* 0x008fe20000010000 */
[----:B-1----:R-:W-:Y:S02]  /*76a0*/  F2FP.BF16.F32.PACK_AB R175, R159, R134 ;  /* 0x000000869faf723e */ /* 0x002fe400000010ff */
[----:B------:R-:W-:-:S04]  /*76b0*/  F2FP.BF16.F32.PACK_AB R169, R163, R130 ;  /* 0x00000082a3a9723e */ /* 0x000fc800000010ff */
[----:B------:R-:W1:Y:S01]  /*76c0*/  MUFU.EX2 R124, R124 ;  /* 0x0000007c007c7308 */ /* 0x000e620000000800 */
[----:B--2---:R-:W-:Y:S01]  /*76d0*/  FADD.FTZ R23, R136, R23 ;  /* 0x0000001788177221 */ /* 0x004fe20000010000 */
[C---:B----4-:R-:W-:Y:S01]  /*76e0*/  FADD.FTZ R9, R5.reuse, R128 ;  /* 0x0000008005097221 */ /* 0x050fe20000010000 */
[----:B------:R-:W-:Y:S01]  /*76f0*/  F2FP.BF16.F32.PACK_AB R170, R5, R170 ;  /* 0x000000aa05aa723e */ /* 0x000fe200000010ff */
[----:B------:R-:W-:Y:S02]  /*7700*/  IMAD.MOV.U32 R5, RZ, RZ, R15 ;  /* 0x000000ffff057224 */ /* 0x000fe400078e000f */
[C---:B-1----:R-:W-:Y:S01]  /*7710*/  FADD.FTZ R8, R124.reuse, R23 ;  /* 0x000000177c087221 */ /* 0x042fe20000010000 */
[----:B------:R-:W-:Y:S01]  /*7720*/  F2FP.BF16.F32.PACK_AB R171, R124, R136 ;  /* 0x000000887cab723e */ /* 0x000fe200000010ff */
[----:B0-----:R-:W-:Y:S06]  /*7730*/  @P2 BRA `(.L_x_4175) ;  /* 0xffffffd000302947 */ /* 0x001fec000383ffff */
[----:B------:R-:W-:Y:S02]  /*7740*/  IMAD.MOV.U32 R4, RZ, RZ, R21 ;  /* 0x000000ffff047224 */ /* 0x000fe400078e0015 */
[----:B------:R-:W-:-:S07]  /*7750*/  IMAD.MOV.U32 R5, RZ, RZ, R15 ;  /* 0x000000ffff057224 */ /* 0x000fce00078e000f */
.L_x_4158:
[----:B------:R-:W0:Y:S01]  /*7760*/  LDC R15, c[0x0][0x2f0] ;  /* 0x0000bc00ff0f7b82 */ /* 0x000e220000000800 */
[----:B------:R-:W-:Y:S01]  /*7770*/  UIADD3 UR10, -UR10, 0x1, URZ ;  /* 0x000000010a0a7890 */ /* 0x000fe2000fffe13f */
[----:B------:R-:W-:Y:S01]  /*7780*/  ULDC UR7, c[0x0][0x448] ;  /* 0x0001120000077ab9 */ /* 0x000fe20000000800 */
[----:B------:R-:W-:Y:S01]  /*7790*/  ULDC UR14, c[0x0][0x9e4] ;  /* 0x00027900000e7ab9 */ /* 0x000fe20000000800 */
[----:B------:R-:W-:Y:S02]  /*77a0*/  UISETP.NE.AND UP0, UPT, UR7, 0x1, UPT ;  /* 0x000000010700788c */ /* 0x000fe4000bf05270 */
[----:B------:R-:W-:Y:S02]  /*77b0*/  UISETP.GE.AND UP1, UPT, UR14, 0x1, UPT ;  /* 0x000000010e00788c */ /* 0x000fe4000bf26270 */
[----:B------:R-:W1:Y:S04]  /*77c0*/  S2UR UR6, SR_CTAID.X ;  /* 0x00000000000679c3 */ /* 0x000e680000002500 */
[----:B------:R-:W-:-:S03]  /*77d0*/  PLOP3.LUT P2, PT, PT, PT, UP1, 0x40, 0x0 ;  /* 0x000000000000781c */ /* 0x000fc60003f4e818 */
[----:B------:R-:W-:Y:S01]  /*77e0*/  @UP0 ULDC UR15, c[0x0][0x450] ;  /* 0x00011400000f0ab9 */ /* 0x000fe20000000800 */
[----:B0-----:R-:W-:-:S05]  /*77f0*/  IMAD R15, R16, R15, UR10 ;  /* 0x0000000a100f7e24 */ /* 0x001fca000f8e020f */
[----:B------:R-:W-:Y:S01]  /*7800*/  R2UR UR11, R15 ;  /* 0x000000000f0b72ca */ /* 0x000fe200000e0000 */
[----:B-1----:R-:W-:-:S03]  /*7810*/  ULEA UR10, UR6, 0x7f, 0x7 ;  /* 0x0000007f060a7891 */ /* 0x002fc6000f8e383f */
[----:B------:R-:W-:Y:S02]  /*7820*/  @UP0 ULDC UR6, c[0x0][0x44c] ;  /* 0x0001130000060ab9 */ /* 0x000fe40000000800 */
[----:B------:R-:W-:-:S04]  /*7830*/  UIMAD.WIDE.U32 UR6, UR10, UR6, URZ ;  /* 0x000000060a0672a5 */ /* 0x000fc8000f8e003f */
[----:B------:R-:W-:-:S04]  /*7840*/  @UP0 USHF.R.U32.HI UR10, URZ, UR15, UR7 ;  /* 0x0000000f3f0a0299 */ /* 0x000fc80008011607 */
[----:B------:R-:W-:-:S03]  /*7850*/  UIADD3 UR10, UR11, UR10, URZ ;  /* 0x0000000a0b0a7290 */ /* 0x000fc6000fffe03f */
[----:B------:R-:W-:Y:S02]  /*7860*/  ULDC UR11, c[0x0][0x9dc] ;  /* 0x00027700000b7ab9 */ /* 0x000fe40000000800 */
[----:B------:R-:W-:Y:S01]  /*7870*/  UIADD3 UR11, UR10, -UR11, URZ ;  /* 0x8000000b0a0b7290 */ /* 0x000fe2000fffe03f */
[----:B------:R-:W-:Y:S11]  /*7880*/  @P2 BRA `(.L_x_4176) ;  /* 0x0000000000442947 */ /* 0x000ff60003800000 */
        /* <DEDUP_REMOVED lines=10> */
.L_x_4177:
[----:B------:R-:W-:-:S11]  /*7930*/  UISETP.NE.AND UP2, UPT, UR14, 0x1, UPT ;  /* 0x000000010e00788c */ /* 0x000fd6000bf45270 */
[----:B------:R-:W-:Y:S02]  /*7940*/  @UP2 ULDC.64 UR18, c[0x0][0x9e8] ;  /* 0x00027a0000122ab9 */ /* 0x000fe40000000a00 */
[----:B------:R-:W-:-:S04]  /*7950*/  UIMAD.WIDE.U32 UR6, UR10, UR18, URZ ;  /* 0x000000120a0672a5 */ /* 0x000fc8000f8e003f */
[----:B------:R-:W-:-:S12]  /*7960*/  @UP2 USHF.R.U32.HI UR10, URZ, UR19, UR7 ;  /* 0x000000133f0a2299 */ /* 0x000fd80008011607 */
.L_x_4178:
[----:B------:R-:W-:-:S04]  /*7970*/  UIMAD UR10, UR10, UR14, URZ ;  /* 0x0000000e0a0a72a4 */ /* 0x000fc8000f8e023f */
[----:B------:R-:W-:-:S04]  /*7980*/  UISETP.LT.AND UP2, UPT, UR11, UR10, UPT ;  /* 0x0000000a0b00728c */ /* 0x000fc8000bf41270 */
[----:B------:R-:W-:-:S12]  /*7990*/  USEL UR11, UR11, UR10, !UP2 ;  /* 0x0000000a0b0b7287 */ /* 0x000fd8000d000000 */
.L_x_4176:
[----:B------:R-:W-:Y:S01]  /*79a0*/  UIADD3 UR6, UR11, 0x5f, URZ ;  /* 0x0000005f0b067890 */ /* 0x000fe2000fffe03f */
[----:B------:R-:W-:-:S03]  /*79b0*/  R2UR UR10, R17 ;  /* 0x00000000110a72ca */ /* 0x000fc600000e0000 */
[----:B------:R-:W-:-:S04]  /*79c0*/  UIMAD.WIDE UR6, UR6, 0x2aaaaaab, URZ ;  /* 0x2aaaaaab060678a5 */ /* 0x000fc8000f8e023f */
[----:B------:R-:W-:-:S04]  /*79d0*/  USHF.R.U32.HI UR6, URZ, 0x1f, UR7 ;  /* 0x0000001f3f067899 */ /* 0x000fc80008011607 */
[----:B------:R-:W-:-:S04]  /*79e0*/  ULEA.HI.SX32 UR6, UR7, UR6, 0x1c ;  /* 0x0000000607067291 */ /* 0x000fc8000f8fe23f */
[----:B------:R-:W-:-:S04]  /*79f0*/  UISETP.LT.AND UP2, UPT, UR10, UR6, UPT ;  /* 0x000000060a00728c */ /* 0x000fc8000bf41270 */
[----:B------:R-:W-:-:S06]  /*7a00*/  USEL UR60, UR10, UR6, !UP2 ;  /* 0x000000060a3c7287 */ /* 0x000fcc000d000000 */
[----:B------:R-:W-:-:S13]  /*7a10*/  ISETP.GE.AND P2, PT, R13, UR60, PT ;  /* 0x0000003c0d007c0c */ /* 0x000fda000bf46270 */
[----:B------:R-:W-:Y:S05]  /*7a20*/  @!P2 BRA `(.L_x_4179) ;  /* 0x0000001c0070a947 */ /* 0x000fea0003800000 */
[----:B------:R-:W-:Y:S01]  /*7a30*/  IMAD.MOV.U32 R15, RZ, RZ, R4 ;  /* 0x000000ffff0f7224 */ /* 0x000fe200078e0004 */
[----:B------:R-:W-:Y:S01]  /*7a40*/  UMOV UR58, UR5 ;  /* 0x00000005003a7c82 */ /* 0x000fe20008000000 */
[----:B------:R-:W-:Y:S01]  /*7a50*/  IMAD.MOV.U32 R14, RZ, RZ, R5 ;  /* 0x000000ffff0e7224 */ /* 0x000fe200078e0005 */
[----:B------:R-:W-:-:S06]  /*7a60*/  UMOV UR7, UR4 ;  /* 0x0000000400077c82 */ /* 0x000fcc0008000000 */
.L_x_4188:
[----:B------:R-:W-:-:S04]  /*7a70*/  UIADD3 UR4, UR7, 0x1, URZ ;  /* 0x0000000107047890 */ /* 0x000fc8000fffe03f */
[----:B------:R-:W-:-:S04]  /*7a80*/  UISETP.NE.AND UP2, UPT, UR4, 0x2, UPT ;  /* 0x000000020400788c */ /* 0x000fc8000bf45270 */
[----:B------:R-:W-:Y:S02]  /*7a90*/  USEL UR5, URZ, 0x1, UP2 ;  /* 0x000000013f057887 */ /* 0x000fe40009000000 */
[----:B------:R-:W-:Y:S02]  /*7aa0*/  USEL UR4, UR4, URZ, UP2 ;  /* 0x0000003f04047287 */ /* 0x000fe40009000000 */
[----:B------:R-:W-:Y:S01]  /*7ab0*/  ULOP3.LUT UR5, UR58, UR5, URZ, 0x3c, !UPT ;  /* 0x000000053a057292 */ /* 0x000fe2000f8e3c3f */
[----:B------:R-:W-:Y:S11]  /*7ac0*/  @!P0 BRA `(.L_x_4180) ;  /* 0x0000000000048947 */ /* 0x000ff60003800000 */
[----:B------:R-:W-:Y:S01]  /*7ad0*/  BPT.TRAP 0x1 ;  /* 0x000000040000795c */ /* 0x000fe20000300000 */
.L_x_4180:
[----:B------:R-:W-:Y:S01]  /*7ae0*/  ULEA UR56, UR4, UR57, 0x3 ;  /* 0x0000003904387291 */ /* 0x000fe2000f8e183f */
[----:B------:R-:W-:-:S05]  /*7af0*/  IMAD.U32 R0, RZ, RZ, UR5 ;  /* 0x00000005ff007e24 */ /* 0x000fca000f8e00ff */
[----:B------:R-:W-:-:S04]  /*7b00*/  SHF.L.U32 R0, R0, 0x1f, RZ ;  /* 0x0000001f00007819 */ /* 0x000fc800000006ff */
[----:B------:R0:W1:Y:S01]  /*7b10*/  SYNCS.PHASECHK.TRANS64.TRYWAIT P2, [UR56+0x30830], R0 ;  /* 0x03083000ff0075a7 */ /* 0x0000620008040178 */
[----:B------:R-:W-:Y:S05]  /*7b20*/  @!P0 BRA `(.L_x_4181) ;  /* 0x0000000000048947 */ /* 0x000fea0003800000 */
[----:B------:R-:W-:Y:S01]  /*7b30*/  BPT.TRAP 0x1 ;  /* 0x000000040000795c */ /* 0x000fe20000300000 */
.L_x_4181:
[----:B-1----:R-:W-:Y:S05]  /*7b40*/  @P2 BRA `(.L_x_4182) ;  /* 0x0000000000082947 */ /* 0x002fea0003800000 */
[----:B------:R-:W1:Y:S02]  /*7b50*/  SYNCS.PHASECHK.TRANS64.TRYWAIT P2, [UR56+0x30830], R0 ;  /* 0x03083000ff0075a7 */ /* 0x000e640008040178 */
[----:B-1----:R-:W-:Y:S05]  /*7b60*/  @!P2 BRA `(.L_x_4183) ;  /* 0x000000c40030a947 */ /* 0x002fea0003800000 */
.L_x_4182:
        /* <DEDUP_REMOVED lines=161> */
.L_x_4184:
[----:B------:R-:W-:Y:S01]  /*8580*/  ULEA UR11, UR7, UR57, 0x3 ;  /* 0x00000039070b7291 */ /* 0x000fe2000f8e183f */
[----:B01----:R-:W-:-:S05]  /*8590*/  IMAD.U32 R0, RZ, RZ, UR58 ;  /* 0x0000003aff007e24 */ /* 0x003fca000f8e00ff */
[----:B------:R-:W-:-:S04]  /*85a0*/  SHF.L.U32 R0, R0, 0x1f, RZ ;  /* 0x0000001f00007819 */ /* 0x000fc800000006ff */
[----:B------:R0:W1:Y:S01]  /*85b0*/  SYNCS.PHASECHK.TRANS64.TRYWAIT P2, [UR11+0x30850], R0 ;  /* 0x03085000ff0075a7 */ /* 0x000062000804014b */
[----:B------:R-:W-:Y:S05]  /*85c0*/  @!P0 BRA `(.L_x_4185) ;  /* 0x0000000000048947 */ /* 0x000fea0003800000 */
[----:B------:R-:W-:Y:S01]  /*85d0*/  BPT.TRAP 0x1 ;  /* 0x000000040000795c */ /* 0x000fe20000300000 */
.L_x_4185:
[----:B-1----:R-:W-:Y:S05]  /*85e0*/  @P2 BRA `(.L_x_4186) ;  /* 0x0000000000082947 */ /* 0x002fea0003800000 */
[----:B------:R-:W1:Y:S02]  /*85f0*/  SYNCS.PHASECHK.TRANS64.TRYWAIT P2, [UR11+0x30850], R0 ;  /* 0x03085000ff0075a7 */ /* 0x000e64000804014b */
[----:B-1----:R-:W-:Y:S05]  /*8600*/  @!P2 BRA `(.L_x_4187) ;  /* 0x000000b800a0a947 */ /* 0x002fea0003800000 */
.L_x_4186:
[----:B------:R-:W-:Y:S01]  /*8610*/  UIADD3 UR6, UR57, 0x400, URZ ;  /* 0x0000040039067890 */ /* 0x000fe2000fffe03f */
[----:B------:R-:W-:Y:S01]  /*8620*/  WARPGROUP.ARRIVE ;  /* 0x00000000000079c5 */ /* 0x000fe20000000000 */
[----:B------:R-:W-:Y:S01]  /*8630*/  UMOV UR15, 0x40000040 ;  /* 0x40000040000f7882 */ /* 0x000fe20000000000 */
[----:B01----:R-:W-:Y:S01]  /*8640*/  FMNMX.FTZ R0, R120, R14, !PT ;  /* 0x0000000e78007209 */ /* 0x003fe20007810000 */
[----:B------:R-:W-:Y:S01]  /*8650*/  USHF.R.U32.HI UR6, URZ, 0x4, UR6 ;  /* 0x000000043f067899 */ /* 0x000fe20008011606 */
[----:B------:R-:W-:Y:S01]  /*8660*/  FMNMX.FTZ R4, R122, R15, !PT ;  /* 0x0000000f7a047209 */ /* 0x000fe20007810000 */
[----:B------:R-:W-:Y:S01]  /*8670*/  UMOV UR58, UR5 ;  /* 0x00000005003a7c82 */ /* 0x000fe20008000000 */
[----:B------:R-:W-:Y:S01]  /*8680*/  FMNMX.FTZ R3, R121, R0, !PT ;  /* 0x0000000079037209 */ /* 0x000fe20007810000 */
[----:B------:R-:W-:Y:S01]  /*8690*/  ULOP3.LUT UR6, UR6, 0x3fff, URZ, 0xc0, !UPT ;  /* 0x00003fff06067892 */ /* 0x000fe2000f8ec03f */
[----:B------:R-:W-:Y:S02]  /*86a0*/  FMNMX.FTZ R23, R123, R4, !PT ;  /* 0x000000047b177209 */ /* 0x000fe40007810000 */
[----:B------:R-:W-:Y:S01]  /*86b0*/  FMNMX.FTZ R0, R124, R3, !PT ;  /* 0x000000037c007209 */ /* 0x000fe20007810000 */
[----:B------:R-:W-:Y:S01]  /*86c0*/  ULOP3.LUT UR6, UR6, 0x3000000, URZ, 0xfc, !UPT ;  /* 0x0300000006067892 */ /* 0x000fe2000f8efc3f */
[----:B------:R-:W-:-:S02]  /*86d0*/  FMNMX.FTZ R4, R126, R23, !PT ;  /* 0x000000177e047209 */ /* 0x000fc40007810000 */
[----:B------:R-:W-:Y:S01]  /*86e0*/  FMNMX.FTZ R3, R125, R0, !PT ;  /* 0x000000007d037209 */ /* 0x000fe20007810000 */
[----:B------:R-:W-:Y:S01]  /*86f0*/  UIMAD UR6, UR7, 0x900, UR6 ;  /* 0x00000900070678a4 */ /* 0x000fe2000f8e0206 */
[----:B------:R-:W-:Y:S02]  /*8700*/  FMNMX.FTZ R23, R127, R4, !PT ;  /* 0x000000047f177209 */ /* 0x000fe40007810000 */
[----:B------:R-:W-:Y:S01]  /*8710*/  UMOV UR7, 0x40000040 ;  /* 0x4000004000077882 */ /* 0x000fe20000000000 */
[----:B------:R-:W-:Y:S01]  /*8720*/  UIADD3 UR10, UR6, 0x80, URZ ;  /* 0x00000080060a7890 */ /* 0x000fe2000fffe03f */
[----:B------:R-:W-:Y:S02]  /*8730*/  FMNMX.FTZ R0, R128, R3, !PT ;  /* 0x0000000380007209 */ /* 0x000fe40007810000 */
[----:B------:R-:W-:Y:S02]  /*8740*/  FMNMX.FTZ R4, R130, R23, !PT ;  /* 0x0000001782047209 */ /* 0x000fe40007810000 */
[----:B------:R-:W-:Y:S01]  /*8750*/  HGMMA.64x192x16.F32.BF16 R24, R188, gdesc[UR4].tnspB, R24, gsb0 ;  /* 0x42e00004bc187df0 */ /* 0x000fe20008001818 */
[----:B------:R-:W-:Y:S01]  /*8760*/  FMNMX.FTZ R3, R129, R0, !PT ;  /* 0x0000000081037209 */ /* 0x000fe20007810000 */
[----:B------:R-:W-:Y:S01]  /*8770*/  UMOV UR14, UR10 ;  /* 0x0000000a000e7c82 */ /* 0x000fe20008000000 */
[----:B------:R-:W-:Y:S01]  /*8780*/  UIADD3 UR10, UR6, 0x100, URZ ;  /* 0x00000100060a7890 */ /* 0x000fe2000fffe03f */
[----:B------:R-:W-:Y:S01]  /*8790*/  FMNMX.FTZ R23, R131, R4, !PT ;  /* 0x0000000483177209 */ /* 0x000fe20007810000 */
[----:B------:R-:W-:Y:S01]  /*87a0*/  UMOV UR7, 0x40000040 ;  /* 0x4000004000077882 */ /* 0x000fe20000000000 */
[----:B------:R-:W-:-:S02]  /*87b0*/  FMNMX.FTZ R0, R132, R3, !PT ;  /* 0x0000000384007209 */ /* 0x000fc40007810000 */
[----:B------:R-:W-:Y:S02]  /*87c0*/  FMNMX.FTZ R4, R134, R23, !PT ;  /* 0x0000001786047209 */ /* 0x000fe40007810000 */
[----:B------:R-:W-:Y:S02]  /*87d0*/  FMNMX.FTZ R3, R133, R0, !PT ;  /* 0x0000000085037209 */ /* 0x000fe40007810000 */
[C---:B------:R-:W-:Y:S01]  /*87e0*/  ISETP.GT.AND P2, PT, R13.reuse, UR60, PT ;  /* 0x0000003c0d007c0c */ /* 0x040fe2000bf44270 */
[----:B------:R-:W-:Y:S01]  /*87f0*/  VIADD R13, R13, 0xffffffff ;  /* 0xffffffff0d0d7836 */ /* 0x000fe20000000000 */
        /* <DEDUP_REMOVED lines=18> */
[----:B-1----:R-:W-:-:S05]  /*8920*/  FMNMX.FTZ R20, R2, R3, !PT ;  /* 0x0000000302147209 */ /* 0x002fca0007810000 */
[----:B------:R-:W1:Y:S02]  /*8930*/  SHFL.BFLY PT, R5, R20, 0x1, 0x1f ;  /* 0x0c201f0014057f89 */ /* 0x000e6400000e0000 */
[----:B-1----:R-:W-:-:S05]  /*8940*/  FMNMX.FTZ R5, R20, R5, !PT ;  /* 0x0000000514057209 */ /* 0x002fca0007810000 */
[----:B------:R-:W-:-:S04]  /*8950*/  FADD.FTZ R3, -R5, R14 ;  /* 0x0000000e05037221 */ /* 0x000fc80000010100 */
[-C--:B0-----:R-:W-:Y:S01]  /*8960*/  FMUL.FTZ R14, R3, R0.reuse ;  /* 0x00000000030e7220 */ /* 0x081fe20000410000 */
[----:B------:R-:W-:-:S03]  /*8970*/  FMUL.FTZ R3, R5, R0 ;  /* 0x0000000005037220 */ /* 0x000fc60000410000 */
[----:B------:R0:W-:Y:S01]  /*8980*/  MUFU.EX2 R2, R14 ;  /* 0x0000000e00027308 */ /* 0x0001e20000000800 */
[-CC-:B------:R-:W-:Y:S01]  /*8990*/  FFMA.FTZ R23, R125, R0.reuse, -R3.reuse ;  /* 0x000000007d177223 */ /* 0x180fe20000010803 */
[-CC-:B------:R-:W-:Y:S01]  /*89a0*/  FFMA.FTZ R21, R120, R0.reuse, -R3.reuse ;  /* 0x0000000078157223 */ /* 0x180fe20000010803 */
[-CC-:B------:R-:W-:Y:S01]  /*89b0*/  FFMA.FTZ R20, R164, R0.reuse, -R3.reuse ;  /* 0x00000000a4147223 */ /* 0x180fe20000010803 */
[----:B------:R-:W-:Y:S01]  /*89c0*/  FFMA.FTZ R165, R165, R0, -R3 ;  /* 0x00000000a5a57223 */ /* 0x000fe20000010803 */
[----:B------:R-:W-:-:S03]  /*89d0*/  IMAD.U32 R120, RZ, RZ, UR56 ;  /* 0x00000038ff787e24 */ /* 0x000fc6000f8e00ff */
[----:B------:R-:W1:Y:S01]  /*89e0*/  MUFU.EX2 R21, R21 ;  /* 0x0000001500157308 */ /* 0x000e620000000800 */
[----:B0-----:R-:W-:Y:S01]  /*89f0*/  FFMA.FTZ R14, R160, R0, -R3 ;  /* 0x00000000a00e7223 */ /* 0x001fe20000010803 */
[----:B------:R-:W-:-:S05]  /*8a00*/  @!P1 VIADD R120, R120, 0x30840 ;  /* 0x0003084078789836 */ /* 0x000fca0000000000 */
[----:B------:R-:W-:Y:S01]  /*8a10*/  @!P1 PRMT R120, RZ, 0x654, R120 ;  /* 0x00000654ff789816 */ /* 0x000fe20000000078 */
[----:B------:R-:W-:Y:S08]  /*8a20*/  MUFU.EX2 R23, R23 ;  /* 0x0000001700177308 */ /* 0x000ff00000000800 */
[----:B------:R-:W-:Y:S01]  /*8a30*/  MUFU.EX2 R14, R14 ;  /* 0x0000000e000e7308 */ /* 0x000fe20000000800 */
[----:B-1----:R-:W-:-:S07]  /*8a40*/  FFMA.FTZ R9, R2, R9, R21 ;  /* 0x0000000902097223 */ /* 0x002fce0000010015 */
[----:B------:R-:W-:Y:S01]  /*8a50*/  MUFU.EX2 R20, R20 ;  /* 0x0000001400147308 */ /* 0x000fe20000000800 */
[----:B------:R-:W-:Y:S02]  /*8a60*/  WARPGROUP.DEPBAR.LE gsb0, 0x0 ;  /* 0x00008000000079c5 */ /* 0x000fe40000010000 */
[----:B------:R-:W-:Y:S01]  /*8a70*/  WARPGROUP.ARRIVE ;  /* 0x00000000000079c5 */ /* 0x000fe20000000000 */
[--C-:B------:R-:W-:Y:S01]  /*8a80*/  FFMA.FTZ R188, R121, R0, -R3.reuse ;  /* 0x0000000079bc7223 */ /* 0x100fe20000010803 */
[----:B------:R-:W-:Y:S01]  /*8a90*/  FMNMX.FTZ R121, R135, R4, !PT ;  /* 0x0000000487797209 */ /* 0x000fe20007810000 */
[----:B------:R-:W-:-:S03]  /*8aa0*/  FFMA.FTZ R190, R124, R0, -R3 ;  /* 0x000000007cbe7223 */ /* 0x000fc60000010803 */
[----:B------:R-:W-:Y:S01]  /*8ab0*/  HGMMA.64x192x16.F32.BF16 R24, R184, gdesc[UR12].tnspB, R24, gsb0 ;  /* 0x42e0000cb8187df0 */ /* 0x000fe20008001818 */
[----:B------:R-:W-:Y:S01]  /*8ac0*/  UMOV UR14, UR10 ;  /* 0x0000000a000e7c82 */ /* 0x000fe20008000000 */
[----:B------:R-:W-:Y:S01]  /*8ad0*/  UMOV UR15, 0x40000040 ;  /* 0x40000040000f7882 */ /* 0x000fe20000000000 */
[----:B------:R-:W-:Y:S01]  /*8ae0*/  UIADD3 UR10, UR6, 0x180, URZ ;  /* 0x00000180060a7890 */ /* 0x000fe2000fffe03f */
[----:B------:R-:W-:Y:S01]  /*8af0*/  FMNMX.FTZ R4, R138, R121, !PT ;  /* 0x000000798a047209 */ /* 0x000fe20007810000 */
[----:B------:R-:W0:Y:S03]  /*8b00*/  MUFU.EX2 R188, R188 ;  /* 0x000000bc00bc7308 */ /* 0x000e260000000800 */
[----:B------:R-:W-:-:S04]  /*8b10*/  FMNMX.FTZ R121, R139, R4, !PT ;  /* 0x000000048b797209 */ /* 0x000fc80007810000 */
[----:B------:R-:W-:Y:S01]  /*8b20*/  FMNMX.FTZ R4, R142, R121, !PT ;  /* 0x000000798e047209 */ /* 0x000fe20007810000 */
[----:B------:R-:W-:Y:S01]  /*8b30*/  FFMA.FTZ R121, R129, R0, -R3 ;  /* 0x0000000081797223 */ /* 0x000fe20000010803 */
[----:B------:R-:W-:Y:S02]  /*8b40*/  MUFU.EX2 R190, R190 ;  /* 0x000000be00be7308 */ /* 0x000fe40000000800 */
[----:B------:R-:W-:-:S04]  /*8b50*/  FMNMX.FTZ R125, R143, R4, !PT ;  /* 0x000000048f7d7209 */ /* 0x000fc80007810000 */
[----:B------:R-:W-:Y:S02]  /*8b60*/  FMNMX.FTZ R4, R146, R125, !PT ;  /* 0x0000007d92047209 */ /* 0x000fe40007810000 */
[----:B------:R-:W-:Y:S01]  /*8b70*/  MUFU.EX2 R121, R121 ;  /* 0x0000007900797308 */ /* 0x000fe20000000800 */
[C---:B0-----:R-:W-:Y:S01]  /*8b80*/  FADD.FTZ R9, R188.reuse, R9 ;  /* 0x00000009bc097221 */ /* 0x041fe20000010000 */
[----:B------:R-:W-:Y:S02]  /*8b90*/  FMNMX.FTZ R125, R147, R4, !PT ;  /* 0x00000004937d7209 */ /* 0x000fe40007810000 */
[----:B------:R-:W-:Y:S02]  /*8ba0*/  F2FP.BF16.F32.PACK_AB R188, R188, R21 ;  /* 0x00000015bcbc723e */ /* 0x000fe400000010ff */
[----:B------:R-:W-:Y:S01]  /*8bb0*/  FMNMX.FTZ R4, R150, R125, !PT ;  /* 0x0000007d96047209 */ /* 0x000fe20007810000 */
[----:B------:R-:W-:-:S03]  /*8bc0*/  FFMA.FTZ R125, R133, R0, -R3 ;  /* 0x00000000857d7223 */ /* 0x000fc60000010803 */
[----:B------:R-:W-:-:S03]  /*8bd0*/  FMNMX.FTZ R129, R151, R4, !PT ;  /* 0x0000000497817209 */ /* 0x000fc60007810000 */
[----:B------:R-:W-:Y:S01]  /*8be0*/  MUFU.EX2 R125, R125 ;  /* 0x0000007d007d7308 */ /* 0x000fe20000000800 */
[----:B------:R-:W-:-:S04]  /*8bf0*/  FMNMX.FTZ R4, R154, R129, !PT ;  /* 0x000000819a047209 */ /* 0x000fc80007810000 */
[----:B------:R-:W-:-:S04]  /*8c00*/  FMNMX.FTZ R129, R155, R4, !PT ;  /* 0x000000049b817209 */ /* 0x000fc80007810000 */
[----:B------:R-:W-:Y:S01]  /*8c10*/  FMNMX.FTZ R4, R158, R129, !PT ;  /* 0x000000819e047209 */ /* 0x000fe20007810000 */
[-CC-:B------:R-:W-:Y:S01]  /*8c20*/  FFMA.FTZ R129, R137, R0.reuse, -R3.reuse ;  /* 0x0000000089817223 */ /* 0x180fe20000010803 */
[-CC-:B------:R-:W-:Y:S01]  /*8c30*/  FFMA.FTZ R137, R145, R0.reuse, -R3.reuse ;  /* 0x0000000091897223 */ /* 0x180fe20000010803 */
[--C-:B------:R-:W-:Y:S01]  /*8c40*/  FFMA.FTZ R145, R153, R0, -R3.reuse ;  /* 0x0000000099917223 */ /* 0x100fe20000010803 */
[----:B------:R-:W-:Y:S01]  /*8c50*/  FMNMX.FTZ R133, R159, R4, !PT ;  /* 0x000000049f857209 */ /* 0x000fe20007810000 */
[----:B------:R-:W-:Y:S02]  /*8c60*/  FFMA.FTZ R153, R161, R0, -R3 ;  /* 0x00000000a1997223 */ /* 0x000fe40000010803 */
[----:B------:R-:W-:Y:S01]  /*8c70*/  MUFU.EX2 R129, R129 ;  /* 0x0000008100817308 */ /* 0x000fe20000000800 */
[----:B------:R-:W-:-:S04]  /*8c80*/  FMNMX.FTZ R4, R162, R133, !PT ;  /* 0x00000085a2047209 */ /* 0x000fc80007810000 */
[----:B------:R-:W-:-:S03]  /*8c90*/  FMNMX.FTZ R133, R163, R4, !PT ;  /* 0x00000004a3857209 */ /* 0x000fc60007810000 */
[----:B------:R-:W-:Y:S01]  /*8ca0*/  MUFU.EX2 R137, R137 ;  /* 0x0000008900897308 */ /* 0x000fe20000000800 */
[----:B------:R-:W-:Y:S01]  /*8cb0*/  FMNMX.FTZ R4, R166, R133, !PT ;  /* 0x00000085a6047209 */ /* 0x000fe20007810000 */
[-CC-:B------:R-:W-:Y:S01]  /*8cc0*/  FFMA.FTZ R133, R141, R0.reuse, -R3.reuse ;  /* 0x000000008d857223 */ /* 0x180fe20000010803 */
[-CC-:B------:R-:W-:Y:S01]  /*8cd0*/  FFMA.FTZ R141, R149, R0.reuse, -R3.reuse ;  /* 0x00000000958d7223 */ /* 0x180fe20000010803 */
[----:B------:R-:W-:Y:S01]  /*8ce0*/  FFMA.FTZ R149, R157, R0, -R3 ;  /* 0x000000009d957223 */ /* 0x000fe20000010803 */
[----:B------:R-:W-:-:S03]  /*8cf0*/  FMNMX.FTZ R4, R167, R4, !PT ;  /* 0x00000004a7047209 */ /* 0x000fc60007810000 */
        /* <DEDUP_REMOVED lines=8> */
[----:B------:R-:W-:-:S04]  /*8d80*/  FFMA.FTZ R186, R132, R0, -R3 ;  /* 0x0000000084ba7223 */ /* 0x000fc80000010803 */
[----:B------:R-:W-:Y:S01]  /*8d90*/  HGMMA.64x192x16.F32.BF16 R24, R180, gdesc[UR12].tnspB, R24, gsb0 ;  /* 0x42e0000cb4187df0 */ /* 0x000fe20008001818 */
        /* <DEDUP_REMOVED lines=9> */
[----:B------:R-:W-:-:S04]  /*8e30*/  FFMA.FTZ R182, R140, R0, -R3 ;  /* 0x000000008cb67223 */ /* 0x000fc80000010803 */
[----:B------:R-:W-:Y:S01]  /*8e40*/  HGMMA.64x192x16.F32.BF16 R24, R176, gdesc[UR12].tnspB, R24, gsb0 ;  /* 0x42e0000cb0187df0 */ /* 0x000fe20008001818 */
[----:B------:R-:W-:Y:S01]  /*8e50*/  UMOV UR14, UR10 ;  /* 0x0000000a000e7c82 */ /* 0x000fe20008000000 */
[----:B------:R-:W-:Y:S01]  /*8e60*/  UMOV UR15, 0x40000040 ;  /* 0x40000040000f7882 */ /* 0x000fe20000000000 */
[----:B------:R-:W-:Y:S08]  /*8e70*/  MUFU.EX2 R180, R180 ;  /* 0x000000b400b47308 */ /* 0x000ff00000000800 */
[----:B------:R-:W-:Y:S01]  /*8e80*/  MUFU.EX2 R182, R182 ;  /* 0x000000b600b67308 */ /* 0x000fe20000000800 */
[----:B------:R-:W-:-:S02]  /*8e90*/  WARPGROUP.DEPBAR.LE gsb0, 0x0 ;  /* 0x00008000000079c5 */ /* 0x000fc40000010000 */
[----:B------:R-:W-:Y:S01]  /*8ea0*/  WARPGROUP.ARRIVE ;  /* 0x00000000000079c5 */ /* 0x000fe20000000000 */
[-CC-:B------:R-:W-:Y:S01]  /*8eb0*/  FFMA.FTZ R176, R144, R0.reuse, -R3.reuse ;  /* 0x0000000090b07223 */ /* 0x180fe20000010803 */
[----:B------:R-:W-:-:S04]  /*8ec0*/  FFMA.FTZ R178, R148, R0, -R3 ;  /* 0x0000000094b27223 */ /* 0x000fc80000010803 */
[----:B------:R-:W-:Y:S01]  /*8ed0*/  HGMMA.64x192x16.F32.BF16 R24, R172, gdesc[UR12].tnspB, R24, gsb0 ;  /* 0x42e0000cac187df0 */ /* 0x000fe20008001818 */
[----:B------:R-:W-:Y:S08]  /*8ee0*/  MUFU.EX2 R176, R176 ;  /* 0x000000b000b07308 */ /* 0x000ff00000000800 */
[----:B------:R-:W-:Y:S01]  /*8ef0*/  MUFU.EX2 R178, R178 ;  /* 0x000000b200b27308 */ /* 0x000fe20000000800 */
[----:B------:R-:W-:-:S02]  /*8f00*/  WARPGROUP.DEPBAR.LE gsb0, 0x0 ;  /* 0x00008000000079c5 */ /* 0x000fc40000010000 */
[----:B------:R-:W-:Y:S01]  /*8f10*/  WARPGROUP.ARRIVE ;  /* 0x00000000000079c5 */ /* 0x000fe20000000000 */
[----:B------:R-:W0:Y:S01]  /*8f20*/  SHFL.BFLY PT, R173, R4, 0x2, 0x1f ;  /* 0x0c401f0004ad7f89 */ /* 0x000e2200000e0000 */
[-CC-:B------:R-:W-:Y:S01]  /*8f30*/  FFMA.FTZ R172, R152, R0.reuse, -R3.reuse ;  /* 0x0000000098ac7223 */ /* 0x180fe20000010803 */
[----:B------:R-:W-:-:S05]  /*8f40*/  FFMA.FTZ R174, R156, R0, -R3 ;  /* 0x000000009cae7223 */ /* 0x000fca0000010803 */
[----:B------:R-:W-:Y:S01]  /*8f50*/  HGMMA.64x192x16.F32.BF16 R24, R168, gdesc[UR4].tnspB, R24, gsb0 ;  /* 0x42e00004a8187df0 */ /* 0x000fe20008001818 */
[----:B------:R-:W-:Y:S01]  /*8f60*/  UMOV UR7, UR4 ;  /* 0x0000000400077c82 */ /* 0x000fe20008000000 */
[----:B------:R-:W-:Y:S08]  /*8f70*/  MUFU.EX2 R172, R172 ;  /* 0x000000ac00ac7308 */ /* 0x000ff00000000800 */
[----:B------:R-:W-:Y:S01]  /*8f80*/  MUFU.EX2 R174, R174 ;  /* 0x000000ae00ae7308 */ /* 0x000fe20000000800 */
[----:B0-----:R-:W-:-:S05]  /*8f90*/  FMNMX.FTZ R173, R4, R173, !PT ;  /* 0x000000ad04ad7209 */ /* 0x001fca0007810000 */
[----:B------:R-:W0:Y:S02]  /*8fa0*/  SHFL.BFLY PT, R4, R173, 0x1, 0x1f ;  /* 0x0c201f00ad047f89 */ /* 0x000e2400000e0000 */
[----:B0-----:R-:W-:-:S05]  /*8fb0*/  FMNMX.FTZ R4, R173, R4, !PT ;  /* 0x00000004ad047209 */ /* 0x001fca0007810000 */
[C---:B------:R-:W-:Y:S01]  /*8fc0*/  FADD.FTZ R3, -R4.reuse, R15 ;  /* 0x0000000f04037221 */ /* 0x040fe20000010100 */
[-C--:B------:R-:W-:Y:S01]  /*8fd0*/  FMUL.FTZ R157, R4, R0.reuse ;  /* 0x00000000049d7220 */ /* 0x080fe20000410000 */
[----:B------:R-:W-:Y:S02]  /*8fe0*/  MUFU.EX2 R15, R165 ;  /* 0x000000a5000f7308 */ /* 0x000fe40000000800 */
[-C--:B------:R-:W-:Y:S01]  /*8ff0*/  FMUL.FTZ R3, R3, R0.reuse ;  /* 0x0000000003037220 */ /* 0x080fe20000410000 */
[-CC-:B------:R-:W-:Y:S01]  /*9000*/  FFMA.FTZ R22, R122, R0.reuse, -R157.reuse ;  /* 0x000000007a167223 */ /* 0x180fe2000001089d */
[-CC-:B------:R-:W-:Y:S01]  /*9010*/  FFMA.FTZ R123, R123, R0.reuse, -R157.reuse ;  /* 0x000000007b7b7223 */ /* 0x180fe2000001089d */
[-CC-:B------:R-:W-:Y:S01]  /*9020*/  FFMA.FTZ R126, R126, R0.reuse, -R157.reuse ;  /* 0x000000007e7e7223 */ /* 0x180fe2000001089d */
[-CC-:B------:R-:W-:Y:S01]  /*9030*/  FFMA.FTZ R127, R127, R0.reuse, -R157.reuse ;  /* 0x000000007f7f7223 */ /* 0x180fe2000001089d */
[----:B------:R-:W-:Y:S01]  /*9040*/  IMAD.U32 R122, RZ, RZ, UR11 ;  /* 0x0000000bff7a7e24 */ /* 0x000fe2000f8e00ff */
        /* <DEDUP_REMOVED lines=21> */
[-CC-:B------:R-:W-:Y:S01]  /*91a0*/  FFMA.FTZ R166, R166, R0.reuse, -R157.reuse ;  /* 0x00000000a6a67223 */ /* 0x180fe2000001089d */
[----:B------:R-:W-:-:S02]  /*91b0*/  FFMA.FTZ R157, R167, R0, -R157 ;  /* 0x00000000a79d7223 */ /* 0x000fc4000001089d */
        /* <DEDUP_REMOVED lines=36> */
[----:B--2---:R-:W-:Y:S01]  /*9400*/  FADD.FTZ R8, R179, R8 ;  /* 0x00000008b3087221 */ /* 0x004fe20000010000 */
[----:B------:R-:W-:Y:S02]  /*9410*/  WARPGROUP.DEPBAR.LE gsb0, 0x0 ;  /* 0x00008000000079c5 */ /* 0x000fe40000010000 */
[----:B------:R2:W-:Y:S04]  /*9420*/  @!P1 SYNCS.ARRIVE.TRANS64.RED.A1T0 RZ, [R120+URZ], RZ ;  /* 0x000000ff78ff99a7 */ /* 0x0005e8000810043f */
[----:B------:R-:W3:Y:S01]  /*9430*/  MUFU.EX2 R155, R155 ;  /* 0x0000009b009b7308 */ /* 0x000ee20000000800 */
[----:B0-----:R-:W-:Y:S01]  /*9440*/  FADD.FTZ R8, R151, R8 ;  /* 0x0000000897087221 */ /* 0x001fe20000010000 */
[----:B------:R-:W-:-:S02]  /*9450*/  F2FP.BF16.F32.PACK_AB R168, R153, R14 ;  /* 0x0000000e99a8723e */ /* 0x000fc400000010ff */
[----:B------:R-:W-:Y:S02]  /*9460*/  F2FP.BF16.F32.PACK_AB R170, R15, R20 ;  /* 0x000000140faa723e */ /* 0x000fe400000010ff */
[----:B------:R-:W-:Y:S01]  /*9470*/  F2FP.BF16.F32.PACK_AB R179, R151, R179 ;  /* 0x000000b397b3723e */ /* 0x000fe200000010ff */
[----:B--2---:R-:W-:Y:S01]  /*9480*/  @!P1 VIADD R120, R122, 0x30860 ;  /* 0x000308607a789836 */ /* 0x004fe20000000000 */
[----:B------:R-:W0:Y:S01]  /*9490*/  MUFU.EX2 R175, R158 ;  /* 0x0000009e00af7308 */ /* 0x000e220000000800 */
[----:B-1----:R-:W-:-:S03]  /*94a0*/  FADD.FTZ R8, R173, R8 ;  /* 0x00000008ad087221 */ /* 0x002fc60000010000 */
[----:B------:R-:W-:-:S04]  /*94b0*/  @!P1 PRMT R120, RZ, 0x654, R120 ;  /* 0x00000654ff789816 */ /* 0x000fc80000000078 */
[----:B------:R1:W-:Y:S01]  /*94c0*/  @!P1 SYNCS.ARRIVE.TRANS64.RED.A1T0 RZ, [R120+URZ], RZ ;  /* 0x000000ff78ff99a7 */ /* 0x0003e2000810043f */
[----:B------:R-:W2:Y:S01]  /*94d0*/  MUFU.EX2 R159, R159 ;  /* 0x0000009f009f7308 */ /* 0x000ea20000000800 */
[C---:B---3--:R-:W-:Y:S01]  /*94e0*/  FADD.FTZ R8, R155.reuse, R8 ;  /* 0x000000089b087221 */ /* 0x048fe20000010000 */
[----:B------:R-:W-:Y:S01]  /*94f0*/  F2FP.BF16.F32.PACK_AB R173, R155, R173 ;  /* 0x000000ad9bad723e */ /* 0x000fe200000010ff */
[----:B-1----:R-:W-:-:S05]  /*9500*/  FADD.FTZ R120, R190, R9 ;  /* 0x00000009be787221 */ /* 0x002fca0000010000 */
[----:B------:R-:W1:Y:S01]  /*9510*/  MUFU.EX2 R169, R162 ;  /* 0x000000a200a97308 */ /* 0x000e620000000800 */
[----:B0-----:R-:W-:Y:S01]  /*9520*/  FADD.FTZ R8, R175, R8 ;  /* 0x00000008af087221 */ /* 0x001fe20000010000 */
[C---:B------:R-:W-:Y:S01]  /*9530*/  F2FP.BF16.F32.PACK_AB R190, R23.reuse, R190 ;  /* 0x000000be17be723e */ /* 0x040fe200000010ff */
[----:B------:R-:W-:-:S04]  /*9540*/  FADD.FTZ R9, R23, R120 ;  /* 0x0000007817097221 */ /* 0x000fc80000010000 */
[----:B------:R-:W-:Y:S01]  /*9550*/  FADD.FTZ R120, R184, R9 ;  /* 0x00000009b8787221 */ /* 0x000fe20000010000 */
[----:B------:R-:W0:Y:S01]  /*9560*/  MUFU.EX2 R163, R163 ;  /* 0x000000a300a37308 */ /* 0x000e220000000800 */
[----:B--2---:R-:W-:Y:S01]  /*9570*/  FADD.FTZ R8, R159, R8 ;  /* 0x000000089f087221 */ /* 0x004fe20000010000 */
[C---:B------:R-:W-:Y:S01]  /*9580*/  F2FP.BF16.F32.PACK_AB R184, R121.reuse, R184 ;  /* 0x000000b879b8723e */ /* 0x040fe200000010ff */
[----:B------:R-:W-:Y:S01]  /*9590*/  FADD.FTZ R9, R121, R120 ;  /* 0x0000007879097221 */ /* 0x000fe20000010000 */
[----:B------:R-:W-:-:S03]  /*95a0*/  F2FP.BF16.F32.PACK_AB R175, R159, R175 ;  /* 0x000000af9faf723e */ /* 0x000fc600000010ff */
[----:B------:R-:W-:Y:S01]  /*95b0*/  FADD.FTZ R120, R186, R9 ;  /* 0x00000009ba787221 */ /* 0x000fe20000010000 */
[----:B------:R-:W2:Y:S01]  /*95c0*/  MUFU.EX2 R171, R166 ;  /* 0x000000a600ab7308 */ /* 0x000ea20000000800 */
[----:B-1----:R-:W-:Y:S01]  /*95d0*/  FADD.FTZ R8, R169, R8 ;  /* 0x00000008a9087221 */ /* 0x002fe20000010000 */
[C---:B------:R-:W-:Y:S01]  /*95e0*/  F2FP.BF16.F32.PACK_AB R186, R125.reuse, R186 ;  /* 0x000000ba7dba723e */ /* 0x040fe200000010ff */
[----:B------:R-:W-:-:S04]  /*95f0*/  FADD.FTZ R9, R125, R120 ;  /* 0x000000787d097221 */ /* 0x000fc80000010000 */
[----:B------:R-:W-:Y:S01]  /*9600*/  FADD.FTZ R120, R180, R9 ;  /* 0x00000009b4787221 */ /* 0x000fe20000010000 */
[----:B------:R-:W1:Y:S01]  /*9610*/  MUFU.EX2 R157, R157 ;  /* 0x0000009d009d7308 */ /* 0x000e620000000800 */
[----:B0-----:R-:W-:Y:S01]  /*9620*/  FADD.FTZ R8, R163, R8 ;  /* 0x00000008a3087221 */ /* 0x001fe20000010000 */
[C---:B------:R-:W-:Y:S01]  /*9630*/  F2FP.BF16.F32.PACK_AB R180, R129.reuse, R180 ;  /* 0x000000b481b4723e */ /* 0x040fe200000010ff */
[----:B------:R-:W-:Y:S01]  /*9640*/  FADD.FTZ R9, R129, R120 ;  /* 0x0000007881097221 */ /* 0x000fe20000010000 */
[----:B------:R-:W-:-:S03]  /*9650*/  F2FP.BF16.F32.PACK_AB R169, R163, R169 ;  /* 0x000000a9a3a9723e */ /* 0x000fc600000010ff */
[----:B------:R-:W-:Y:S01]  /*9660*/  FADD.FTZ R120, R182, R9 ;  /* 0x00000009b6787221 */ /* 0x000fe20000010000 */
[----:B------:R-:W-:Y:S01]  /*9670*/  F2FP.BF16.F32.PACK_AB R182, R133, R182 ;  /* 0x000000b685b6723e */ /* 0x000fe200000010ff */
[----:B--2---:R-:W-:Y:S02]  /*9680*/  FADD.FTZ R8, R171, R8 ;  /* 0x00000008ab087221 */ /* 0x004fe40000010000 */
[----:B------:R-:W-:-:S04]  /*9690*/  FADD.FTZ R9, R133, R120 ;  /* 0x0000007885097221 */ /* 0x000fc80000010000 */
[----:B------:R-:W-:Y:S01]  /*96a0*/  FADD.FTZ R22, R176, R9 ;  /* 0x00000009b0167221 */ /* 0x000fe20000010000 */
[----:B------:R-:W-:Y:S01]  /*96b0*/  F2FP.BF16.F32.PACK_AB R176, R137, R176 ;  /* 0x000000b089b0723e */ /* 0x000fe200000010ff */
[C---:B-1----:R-:W-:Y:S01]  /*96c0*/  FADD.FTZ R8, R157.reuse, R8 ;  /* 0x000000089d087221 */ /* 0x042fe20000010000 */
[----:B------:R-:W-:Y:S01]  /*96d0*/  F2FP.BF16.F32.PACK_AB R171, R157, R171 ;  /* 0x000000ab9dab723e */ /* 0x000fe200000010ff */
[----:B------:R-:W-:-:S04]  /*96e0*/  FADD.FTZ R9, R137, R22 ;  /* 0x0000001689097221 */ /* 0x000fc80000010000 */
[----:B------:R-:W-:Y:S01]  /*96f0*/  FADD.FTZ R22, R178, R9 ;  /* 0x00000009b2167221 */ /* 0x000fe20000010000 */
[----:B------:R-:W-:-:S03]  /*9700*/  F2FP.BF16.F32.PACK_AB R178, R141, R178 ;  /* 0x000000b28db2723e */ /* 0x000fc600000010ff */
[----:B------:R-:W-:-:S04]  /*9710*/  FADD.FTZ R9, R141, R22 ;  /* 0x000000168d097221 */ /* 0x000fc80000010000 */
        /* <DEDUP_REMOVED lines=10> */
[----:B------:R-:W-:Y:S02]  /*97c0*/  IMAD.MOV.U32 R15, RZ, RZ, R4 ;  /* 0x000000ffff0f7224 */ /* 0x000fe400078e0004 */
[----:B------:R-:W-:Y:S01]  /*97d0*/  IMAD.MOV.U32 R14, RZ, RZ, R5 ;  /* 0x000000ffff0e7224 */ /* 0x000fe200078e0005 */
[----:B------:R-:W-:Y:S06]  /*97e0*/  @P2 BRA `(.L_x_4188) ;  /* 0xffffffe000a02947 */ /* 0x000fec000383ffff */
.L_x_4179:
        /* <DEDUP_REMOVED lines=9> */
.L_x_4206:
[----:B------:R-:W-:-:S04]  /*9880*/  UIADD3 UR4, UR7, 0x1, URZ ;  /* 0x0000000107047890 */ /* 0x000fc8000fffe03f */
[----:B------:R-:W-:-:S04]  /*9890*/  UISETP.NE.AND UP2, UPT, UR4, 0x2, UPT ;  /* 0x000000020400788c */ /* 0x000fc8000bf45270 */
[----:B------:R-:W-:Y:S02]  /*98a0*/  USEL UR5, URZ, 0x1, UP2 ;  /* 0x000000013f057887 */ /* 0x000fe40009000000 */
[----:B------:R-:W-:Y:S02]  /*98b0*/  USEL UR4, UR4, URZ, UP2 ;  /* 0x0000003f04047287 */ /* 0x000fe40009000000 */
[----:B------:R-:W-:Y:S01]  /*98c0*/  ULOP3.LUT UR5, UR58, UR5, URZ, 0x3c, !UPT ;  /* 0x000000053a057292 */ /* 0x000fe2000f8e3c3f */
[----:B------:R-:W-:Y:S11]  /*98d0*/  @!P0 BRA `(.L_x_4190) ;  /* 0x0000000000048947 */ /* 0x000ff60003800000 */
[----:B------:R-:W-:Y:S01]  /*98e0*/  BPT.TRAP 0x1 ;  /* 0x000000040000795c */ /* 0x000fe20000300000 */
.L_x_4190:
[----:B------:R-:W-:Y:S01]  /*98f0*/  ULEA UR56, UR4, UR57, 0x3 ;  /* 0x0000003904387291 */ /* 0x000fe2000f8e183f */
[----:B------:R-:W-:-:S05]  /*9900*/  IMAD.U32 R0, RZ, RZ, UR5 ;  /* 0x00000005ff007e24 */ /* 0x000fca000f8e00ff */
[----:B------:R-:W-:-:S04]  /*9910*/  SHF.L.U32 R0, R0, 0x1f, RZ ;  /* 0x0000001f00007819 */ /* 0x000fc800000006ff */
[----:B------:R0:W1:Y:S01]  /*9920*/  SYNCS.PHASECHK.TRANS64.TRYWAIT P2, [UR56+0x30830], R0 ;  /* 0x03083000ff0075a7 */ /* 0x0000620008040178 */
[----:B------:R-:W-:Y:S05]  /*9930*/  @!P0 BRA `(.L_x_4191) ;  /* 0x0000000000048947 */ /* 0x000fea0003800000 */
[----:B------:R-:W-:Y:S01]  /*9940*/  BPT.TRAP 0x1 ;  /* 0x000000040000795c */ /* 0x000fe20000300000 */
.L_x_4191:
[----:B-1----:R-:W-:Y:S05]  /*9950*/  @P2 BRA `(.L_x_4192) ;  /* 0x0000000000082947 */ /* 0x002fea0003800000 */
[----:B------:R-:W1:Y:S02]  /*9960*/  SYNCS.PHASECHK.TRANS64.TRYWAIT P2, [UR56+0x30830], R0 ;  /* 0x03083000ff0075a7 */ /* 0x000e640008040178 */
[----:B-1----:R-:W-:Y:S05]  /*9970*/  @!P2 BRA `(.L_x_4193) ;  /* 0x000000a400dca947 */ /* 0x002fea0003800000 */
.L_x_4192:
        /* <DEDUP_REMOVED lines=161> */
.L_x_4194:
[----:B------:R-:W-:Y:S01]  /*a390*/  ULEA UR11, UR7, UR57, 0x3 ;  /* 0x00000039070b7291 */ /* 0x000fe2000f8e183f */
[----:B01----:R-:W-:-:S05]  /*a3a0*/  IMAD.U32 R0, RZ, RZ, UR58 ;  /* 0x0000003aff007e24 */ /* 0x003fca000f8e00ff */
[----:B------:R-:W-:-:S04]  /*a3b0*/  SHF.L.U32 R0, R0, 0x1f, RZ ;  /* 0x0000001f00007819 */ /* 0x000fc800000006ff */
[----:B------:R0:W1:Y:S01]  /*a3c0*/  SYNCS.PHASECHK.TRANS64.TRYWAIT P2, [UR11+0x30850], R0 ;  /* 0x03085000ff0075a7 */ /* 0x000062000804014b */
[----:B------:R-:W-:Y:S05]  /*a3d0*/  @!P0 BRA `(.L_x_4195) ;  /* 0x0000000000048947 */ /* 0x000fea0003800000 */
[----:B------:R-:W-:Y:S01]  /*a3e0*/  BPT.TRAP 0x1 ;  /* 0x000000040000795c */ /* 0x000fe20000300000 */
.L_x_4195:
[----:B-1----:R-:W-:Y:S05]  /*a3f0*/  @P2 BRA `(.L_x_4196) ;  /* 0x0000000000082947 */ /* 0x002fea0003800000 */
[----:B------:R-:W1:Y:S02]  /*a400*/  SYNCS.PHASECHK.TRANS64.TRYWAIT P2, [UR11+0x30850], R0 ;  /* 0x03085000ff0075a7 */ /* 0x000e64000804014b */
[----:B-1----:R-:W-:Y:S05]  /*a410*/  @!P2 BRA `(.L_x_4197) ;  /* 0x0000009c004ca947 */ /* 0x002fea0003800000 */
.L_x_4196:
        /* <DEDUP_REMOVED lines=8> */
[----:B------:R-:W-:Y:S01]  /*a4a0*/  ULOP3.LUT UR6, UR6, 0x3fff, URZ, 0xc0, !UPT ;  /* 0x00003fff06067892 */ /* 0x000fe2000f8ec03f */
[----:B------:R-:W-:Y:S01]  /*a4b0*/  IMAD R20, R13, -0x60, RZ ;  /* 0xffffffa00d147824 */ /* 0x000fe200078e02ff */
[----:B------:R-:W-:Y:S01]  /*a4c0*/  ULDC UR15, c[0x0][0x9e0] ;  /* 0x00027800000f7ab9 */ /* 0x000fe20000000800 */
[----:B------:R-:W-:Y:S01]  /*a4d0*/  @!P1 VIADD R0, R0, 0x30840 ;  /* 0x0003084000009836 */ /* 0x000fe20000000000 */
[----:B------:R-:W-:-:S04]  /*a4e0*/  ULOP3.LUT UR6, UR6, 0x3000000, URZ, 0xfc, !UPT ;  /* 0x0300000006067892 */ /* 0x000fc8000f8efc3f */
[----:B------:R-:W-:Y:S01]  /*a4f0*/  UIMAD UR10, UR7, 0x900, UR6 ;  /* 0x00000900070a78a4 */ /* 0x000fe2000f8e0206 */
[----:B------:R-:W-:Y:S02]  /*a500*/  @!P1 PRMT R0, RZ, 0x654, R0 ;  /* 0x00000654ff009816 */ /* 0x000fe40000000000 */
        /* <DEDUP_REMOVED lines=38> */
[C---:B------:R-:W-:Y:S01]  /*a770*/  VIADD R170, R3.reuse, 0xffffffff ;  /* 0xffffffff03aa7836 */ /* 0x040fe20000000000 */
[----:B-1----:R-:W-:-:S05]  /*a780*/  IADD3 R0, R3, -UR61, R18 ;  /* 0x8000003d03007c10 */ /* 0x002fca000fffe012 */
[C---:B------:R-:W-:Y:S02]  /*a790*/  VIADD R22, R0.reuse, UR15 ;  /* 0x0000000f00167c36 */ /* 0x040fe40008000000 */
[----:B------:R-:W-:Y:S02]  /*a7a0*/  VIADD R168, R0, UR14 ;  /* 0x0000000e00a87c36 */ /* 0x000fe40008000000 */
[--C-:B0-----:R-:W-:Y:S02]  /*a7b0*/  IMAD.IADD R0, R22, 0x1, R21.reuse ;  /* 0x0000000116007824 */ /* 0x101fe400078e0215 */
[----:B------:R-:W-:Y:S01]  /*a7c0*/  IMAD.IADD R2, R168, 0x1, R21 ;  /* 0x00000001a8027824 */ /* 0x000fe200078e0215 */
[----:B------:R-:W-:Y:S06]  /*a7d0*/  @P2 BRA `(.L_x_4198) ;  /* 0x00000000005c2947 */ /* 0x000fec0003800000 */
[----:B------:R-:W-:Y:S01]  /*a7e0*/  ULDC UR6, c[0x0][0x2f0] ;  /* 0x0000bc0000067ab9 */ /* 0x000fe20000000800 */
[----:B------:R-:W-:Y:S01]  /*a7f0*/  BSSY B0, `(.L_x_4199) ;  /* 0x0000012000007945 */ /* 0x000fe20003800000 */
[----:B------:R-:W-:-:S04]  /*a800*/  IMAD R3, R16, UR6, R21 ;  /* 0x0000000610037c24 */ /* 0x000fc8000f8e0215 */
        /* <DEDUP_REMOVED lines=11> */
.L_x_4200:
[----:B------:R-:W-:-:S05]  /*a8c0*/  IMAD.U32 R21, RZ, RZ, UR60 ;  /* 0x0000003cff157e24 */ /* 0x000fca000f8e00ff */
[----:B------:R-:W-:-:S13]  /*a8d0*/  ISETP.NE.AND P2, PT, R21, 0x1, PT ;  /* 0x000000011500780c */ /* 0x000fda0003f45270 */
[----:B------:R-:W0:Y:S02]  /*a8e0*/  @P2 LDC.64 R172, c[0x0][0x9e8] ;  /* 0x00027a00ffac2b82 */ /* 0x000e240000000a00 */
[----:B0-----:R-:W-:-:S05]  /*a8f0*/  @P2 IMAD.HI.U32 R4, R3, R172, RZ ;  /* 0x000000ac03042227 */ /* 0x001fca00078e00ff */
[----:B------:R-:W-:-:S07]  /*a900*/  @P2 SHF.R.U32.HI R3, RZ, R173, R4 ;  /* 0x000000adff032219 */ /* 0x000fce0000011604 */
.L_x_4201:
[----:B------:R-:W-:Y:S05]  /*a910*/  BSYNC B0 ;  /* 0x0000000000007941 */ /* 0x000fea0003800000 */
.L_x_4199:
[----:B------:R-:W-:-:S05]  /*a920*/  IMAD R3, R3, R21, R170 ;  /* 0x0000001503037224 */ /* 0x000fca00078e02aa */
[----:B------:R-:W-:Y:S02]  /*a930*/  VIADDMNMX R0, R3, R21, R0, PT ;  /* 0x0000001503007246 */ /* 0x000fe40003800100 */
[----:B------:R-:W-:-:S07]  /*a940*/  VIMNMX R2, R2, R3, !PT ;  /* 0x0000000302027248 */ /* 0x000fce0007fe0100 */
.L_x_4198:
        /* <DEDUP_REMOVED lines=135> */
.L_x_4204:
[----:B------:R-:W-:-:S05]  /*b1c0*/  IMAD.U32 R0, RZ, RZ, UR60 ;  /* 0x0000003cff007e24 */ /* 0x000fca000f8e00ff */
[----:B------:R-:W-:-:S13]  /*b1d0*/  ISETP.NE.AND P6, PT, R0, 0x1, PT ;  /* 0x000000010000780c */ /* 0x000fda0003fc5270 */
[----:B------:R-:W0:Y:S02]  /*b1e0*/  @P6 LDC.64 R180, c[0x0][0x9e8] ;  /* 0x00027a00ffb46b82 */ /* 0x000e240000000a00 */
[----:B0-----:R-:W-:-:S05]  /*b1f0*/  @P6 IMAD.HI.U32 R180, R5, R180, RZ ;  /* 0x000000b405b46227 */ /* 0x001fca00078e00ff */
[----:B------:R-:W-:-:S07]  /*b200*/  @P6 SHF.R.U32.HI R5, RZ, R181, R180 ;  /* 0x000000b5ff056219 */ /* 0x000fce00000116b4 */
.L_x_4205:
[----:B------:R-:W-:Y:S05]  /*b210*/  BSYNC B0 ;  /* 0x0000000000007941 */ /* 0x000fea0003800000 */
.L_x_4203:
[----:B------:R-:W-:-:S05]  /*b220*/  IMAD R5, R5, R0, R170 ;  /* 0x0000000005057224 */ /* 0x000fca00078e02aa */
[----:B------:R-:W-:Y:S02]  /*b230*/  VIADDMNMX R2, R5, R0, R2, PT ;  /* 0x0000000005027246 */ /* 0x000fe40003800102 */
[----:B------:R-:W-:-:S07]  /*b240*/  VIMNMX R4, R4, R5, !PT ;  /* 0x0000000504047248 */ /* 0x000fce0007fe0100 */
.L_x_4202:
        /* <DEDUP_REMOVED lines=91> */
[----:B------:R-:W-:Y:S02]  /*b800*/  ISETP.GT.AND P2, PT, R4, 0x39, !P2 ;  /* 0x000000390400780c */ /* 0x000fe40005744270 */
[----:B------:R-:W-:Y:S01]  /*b810*/  R2UR UR6, R17 ;  /* 0x00000000110672ca */ /* 0x000fe200000e0000 */
        /* <DEDUP_REMOVED lines=9> */
[----:B------:R-:W-:-:S04]  /*b8b0*/  ISETP.GT.AND P2, PT, R4, 0x41, !P2 ;  /* 0x000000410400780c */ /* 0x000fc80005744270 */
        /* <DEDUP_REMOVED lines=13> */
[----:B------:R-:W-:Y:S01]  /*b990*/  ISETP.NE.AND P6, PT, R20, RZ, PT ;  /* 0x000000ff1400720c */ /* 0x000fe20003fc5270 */
[C---:B0-----:R-:W-:Y:S01]  /*b9a0*/  FMUL.FTZ R20, R5.reuse, R0 ;  /* 0x0000000005147220 */ /* 0x041fe20000410000 */
        /* <DEDUP_REMOVED lines=26> */
[-CC-:B------:R-:W-:Y:S01]  /*bb50*/  FFMA.FTZ R190, R197, R0.reuse, -R20.reuse ;  /* 0x00000000c5be7223 */ /* 0x180fe20000010814 */
[--C-:B------:R-:W-:Y:S01]  /*bb60*/  FFMA.FTZ R179, R179, R0, -R20.reuse ;  /* 0x00000000b3b37223 */ /* 0x100fe20000010814 */
[----:B------:R-:W-:Y:S01]  /*bb70*/  FADD.FTZ R3, -R2, R15 ;  /* 0x0000000f02037221 */ /* 0x000fe20000010100 */
[----:B------:R-:W-:Y:S01]  /*bb80*/  FMNMX.FTZ R22, R189, R22, !PT ;  /* 0x00000016bd167209 */ /* 0x000fe20007810000 */
[----:B------:R-:W-:Y:S01]  /*bb90*/  MUFU.EX2 R203, R203 ;  /* 0x000000cb00cb7308 */ /* 0x000fe20000000800 */
[-CC-:B------:R-:W-:Y:S01]  /*bba0*/  FFMA.FTZ R178, R129, R0.reuse, -R20.reuse ;  /* 0x0000000081b27223 */ /* 0x180fe20000010814 */
[----:B------:R-:W-:Y:S01]  /*bbb0*/  FMUL.FTZ R3, R3, R0 ;  /* 0x0000000003037220 */ /* 0x000fe20000410000 */
        /* <DEDUP_REMOVED lines=17> */
[----:B------:R-:W-:-:S03]  /*bcd0*/  FFMA.FTZ R15, R165, R0, -R20 ;  /* 0x00000000a50f7223 */ /* 0x000fc60000010814 */
[----:B------:R-:W-:Y:S01]  /*bce0*/  FMNMX.FTZ R22, R147, R22, !PT ;  /* 0x0000001693167209 */ /* 0x000fe20007810000 */
[----:B------:R-:W2:Y:S01]  /*bcf0*/  MUFU.EX2 R190, R190 ;  /* 0x000000be00be7308 */ /* 0x000ea20000000800 */
[----:B0-----:R-:W-:Y:S02]  /*bd00*/  FFMA.FTZ R9, R2, R9, R203 ;  /* 0x0000000902097223 */ /* 0x001fe400000100cb */
[----:B------:R-:W-:-:S04]  /*bd10*/  FMNMX.FTZ R22, R123, R22, !PT ;  /* 0x000000167b167209 */ /* 0x000fc80007810000 */
[----:B------:R-:W-:Y:S01]  /*bd20*/  FMNMX.FTZ R22, R151, R22, !PT ;  /* 0x0000001697167209 */ /* 0x000fe20007810000 */
[----:B------:R-:W0:Y:S01]  /*bd30*/  MUFU.EX2 R179, R179 ;  /* 0x000000b300b37308 */ /* 0x000e220000000800 */
[C---:B-1----:R-:W-:Y:S01]  /*bd40*/  FADD.FTZ R9, R188.reuse, R9 ;  /* 0x00000009bc097221 */ /* 0x042fe20000010000 */
[----:B------:R-:W-:Y:S02]  /*bd50*/  F2FP.BF16.F32.PACK_AB R188, R188, R203 ;  /* 0x000000cbbcbc723e */ /* 0x000fe400000010ff */
[----:B------:R-:W-:-:S04]  /*bd60*/  FMNMX.FTZ R22, R143, R22, !PT ;  /* 0x000000168f167209 */ /* 0x000fc80007810000 */
[----:B------:R-:W-:Y:S01]  /*bd70*/  FMNMX.FTZ R22, R155, R22, !PT ;  /* 0x000000169b167209 */ /* 0x000fe20007810000 */
[----:B------:R-:W1:Y:S01]  /*bd80*/  MUFU.EX2 R184, R184 ;  /* 0x000000b800b87308 */ /* 0x000e620000000800 */
[----:B--2---:R-:W-:Y:S02]  /*bd90*/  FADD.FTZ R130, R190, R9 ;  /* 0x00000009be827221 */ /* 0x004fe40000010000 */
[----:B------:R-:W-:-:S04]  /*bda0*/  FMNMX.FTZ R22, R199, R22, !PT ;  /* 0x00000016c7167209 */ /* 0x000fc80007810000 */
[----:B------:R-:W-:Y:S01]  /*bdb0*/  FMNMX.FTZ R22, R159, R22, !PT ;  /* 0x000000169f167209 */ /* 0x000fe20007810000 */
[----:B------:R-:W2:Y:S01]  /*bdc0*/  MUFU.EX2 R169, R169 ;  /* 0x000000a900a97308 */ /* 0x000ea20000000800 */
[C---:B0-----:R-:W-:Y:S01]  /*bdd0*/  FADD.FTZ R9, R179.reuse, R130 ;  /* 0x00000082b3097221 */ /* 0x041fe20000010000 */
[----:B------:R-:W-:Y:S02]  /*bde0*/  F2FP.BF16.F32.PACK_AB R190, R179, R190 ;  /* 0x000000beb3be723e */ /* 0x000fe400000010ff */
[----:B------:R-:W-:-:S04]  /*bdf0*/  FMNMX.FTZ R22, R171, R22, !PT ;  /* 0x00000016ab167209 */ /* 0x000fc80007810000 */
[----:B------:R-:W-:Y:S01]  /*be00*/  FMNMX.FTZ R22, R163, R22, !PT ;  /* 0x00000016a3167209 */ /* 0x000fe20007810000 */
[----:B------:R-:W0:Y:S01]  /*be10*/  MUFU.EX2 R186, R186 ;  /* 0x000000ba00ba7308 */ /* 0x000e220000000800 */
[----:B-1----:R-:W-:Y:S02]  /*be20*/  FADD.FTZ R132, R184, R9 ;  /* 0x00000009b8847221 */ /* 0x002fe40000010000 */
[----:B------:R-:W-:-:S04]  /*be30*/  FMNMX.FTZ R22, R175, R22, !PT ;  /* 0x00000016af167209 */ /* 0x000fc80007810000 */
[----:B------:R-:W-:Y:S01]  /*be40*/  FMNMX.FTZ R22, R167, R22, !PT ;  /* 0x00000016a7167209 */ /* 0x000fe20007810000 */
[----:B------:R-:W1:Y:S01]  /*be50*/  MUFU.EX2 R173, R173 ;  /* 0x000000ad00ad7308 */ /* 0x000e620000000800 */
[----:B--2---:R-:W-:-:S03]  /*be60*/  F2FP.BF16.F32.PACK_AB R184, R169, R184 ;  /* 0x000000b8a9b8723e */ /* 0x004fc600000010ff */
[----:B------:R-:W2:Y:S04]  /*be70*/  SHFL.BFLY PT, R141, R22, 0x2, 0x1f ;  /* 0x0c401f00168d7f89 */ /* 0x000ea800000e0000 */
[----:B------:R-:W3:Y:S08]  /*be80*/  MUFU.EX2 R180, R180 ;  /* 0x000000b400b47308 */ /* 0x000ef00000000800 */
[----:B------:R-:W-:Y:S08]  /*be90*/  MUFU.EX2 R137, R137 ;  /* 0x0000008900897308 */ /* 0x000ff00000000800 */
[----:B------:R-:W-:Y:S01]  /*bea0*/  MUFU.EX2 R182, R182 ;  /* 0x000000b600b67308 */ /* 0x000fe20000000800 */
[----:B--2---:R-:W-:Y:S01]  /*beb0*/  FMNMX.FTZ R4, R22, R141, !PT ;  /* 0x0000008d16047209 */ /* 0x004fe20007810000 */
[----:B------:R-:W-:-:S06]  /*bec0*/  FFMA.FTZ R141, R157, R0, -R20 ;  /* 0x000000009d8d7223 */ /* 0x000fcc0000010814 */
[----:B------:R-:W-:Y:S01]  /*bed0*/  MUFU.EX2 R133, R133 ;  /* 0x0000008500857308 */ /* 0x000fe20000000800 */
[----:B------:R-:W2:Y:S07]  /*bee0*/  SHFL.BFLY PT, R145, R4, 0x1, 0x1f ;  /* 0x0c201f0004917f89 */ /* 0x000eae00000e0000 */
[----:B------:R-:W-:Y:S08]  /*bef0*/  MUFU.EX2 R176, R176 ;  /* 0x000000b000b07308 */ /* 0x000ff00000000800 */
[----:B------:R-:W-:Y:S08]  /*bf00*/  MUFU.EX2 R23, R23 ;  /* 0x0000001700177308 */ /* 0x000ff00000000800 */
[----:B------:R-:W-:Y:S01]  /*bf10*/  MUFU.EX2 R178, R178 ;  /* 0x000000b200b27308 */ /* 0x000fe20000000800 */
[----:B--2---:R-:W-:-:S04]  /*bf20*/  FMNMX.FTZ R4, R4, R145, !PT ;  /* 0x0000009104047209 */ /* 0x004fc80007810000 */
[C---:B------:R-:W-:Y:S01]  /*bf30*/  FSETP.NEU.FTZ.AND P2, PT, R4.reuse, -INF , PT ;  /* 0xff8000000400780b */ /* 0x040fe20003f5d000 */
[C---:B------:R-:W-:Y:S02]  /*bf40*/  FMUL.FTZ R126, R4.reuse, R0 ;  /* 0x00000000047e7220 */ /* 0x040fe40000410000 */
[----:B------:R-:W-:Y:S01]  /*bf50*/  MUFU.EX2 R129, R129 ;  /* 0x0000008100817308 */ /* 0x000fe20000000800 */
[----:B------:R-:W-:Y:S02]  /*bf60*/  FSEL R3, R4, RZ, P2 ;  /* 0x000000ff04037208 */ /* 0x000fe40001000000 */
[----:B------:R-:W-:Y:S02]  /*bf70*/  FSEL R126, R126, RZ, P2 ;  /* 0x000000ff7e7e7208 */ /* 0x000fe40001000000 */
[----:B------:R-:W-:Y:S01]  /*bf80*/  ISETP.GT.AND P2, PT, R13, UR6, PT ;  /* 0x000000060d007c0c */ /* 0x000fe2000bf44270 */
        /* <DEDUP_REMOVED lines=11> */
[-C--:B------:R-:W-:Y:S01]  /*c040*/  FFMA.FTZ R177, R127, R0.reuse, -R126 ;  /* 0x000000007fb17223 */ /* 0x080fe2000001087e */
[----:B------:R-:W-:Y:S01]  /*c050*/  FADD.FTZ R127, R169, R132 ;  /* 0x00000084a97f7221 */ /* 0x000fe20000010000 */
[-CC-:B------:R-:W-:Y:S01]  /*c060*/  FFMA.FTZ R131, R189, R0.reuse, -R126.reuse ;  /* 0x00000000bd837223 */ /* 0x180fe2000001087e */
[-CC-:B------:R-:W-:Y:S01]  /*c070*/  FFMA.FTZ R181, R135, R0.reuse, -R126.reuse ;  /* 0x0000000087b57223 */ /* 0x180fe2000001087e */
[-CC-:B------:R-:W-:Y:S01]  /*c080*/  FFMA.FTZ R124, R187, R0.reuse, -R126.reuse ;  /* 0x00000000bb7c7223 */ /* 0x180fe2000001087e */
[----:B------:R-:W2:Y:S01]  /*c090*/  MUFU.EX2 R3, R3 ;  /* 0x0000000300037308 */ /* 0x000ea20000000800 */
[----:B0-----:R-:W-:Y:S01]  /*c0a0*/  FADD.FTZ R132, R186, R127 ;  /* 0x0000007fba847221 */ /* 0x001fe20000010000 */
[-CC-:B------:R-:W-:Y:S01]  /*c0b0*/  FFMA.FTZ R123, R123, R0.reuse, -R126.reuse ;  /* 0x000000007b7b7223 */ /* 0x180fe2000001087e */
[-CC-:B------:R-:W-:Y:S01]  /*c0c0*/  FFMA.FTZ R183, R139, R0.reuse, -R126.reuse ;  /* 0x000000008bb77223 */ /* 0x180fe2000001087e */
[-C--:B------:R-:W-:Y:S01]  /*c0d0*/  FFMA.FTZ R185, R185, R0.reuse, -R126 ;  /* 0x00000000b9b97223 */ /* 0x080fe2000001087e */
[----:B-1----:R-:W-:Y:S01]  /*c0e0*/  FADD.FTZ R127, R173, R132 ;  /* 0x00000084ad7f7221 */ /* 0x002fe20000010000 */
[-CC-:B------:R-:W-:Y:S01]  /*c0f0*/  FFMA.FTZ R128, R147, R0.reuse, -R126.reuse ;  /* 0x0000000093807223 */ /* 0x180fe2000001087e */
[-CC-:B------:R-:W-:Y:S01]  /*c100*/  FFMA.FTZ R151, R151, R0.reuse, -R126.reuse ;  /* 0x0000000097977223 */ /* 0x180fe2000001087e */
[----:B------:R-:W0:Y:S01]  /*c110*/  MUFU.EX2 R121, R121 ;  /* 0x0000007900797308 */ /* 0x000e220000000800 */
[----:B---3--:R-:W-:Y:S01]  /*c120*/  FADD.FTZ R132, R180, R127 ;  /* 0x0000007fb4847221 */ /* 0x008fe20000010000 */
[-CC-:B------:R-:W-:Y:S01]  /*c130*/  FFMA.FTZ R143, R143, R0.reuse, -R126.reuse ;  /* 0x000000008f8f7223 */ /* 0x180fe2000001087e */
[-CC-:B------:R-:W-:Y:S01]  /*c140*/  FFMA.FTZ R155, R155, R0.reuse, -R126.reuse ;  /* 0x000000009b9b7223 */ /* 0x180fe2000001087e */
[-CC-:B------:R-:W-:Y:S01]  /*c150*/  FFMA.FTZ R199, R199, R0.reuse, -R126.reuse ;  /* 0x00000000c7c77223 */ /* 0x180fe2000001087e */
[-CC-:B------:R-:W-:Y:S01]  /*c160*/  FFMA.FTZ R159, R159, R0.reuse, -R126.reuse ;  /* 0x000000009f9f7223 */ /* 0x180fe2000001087e */
[-CC-:B------:R-:W-:Y:S01]  /*c170*/  FFMA.FTZ R171, R171, R0.reuse, -R126.reuse ;  /* 0x00000000abab7223 */ /* 0x180fe2000001087e */
[----:B------:R-:W-:Y:S01]  /*c180*/  FFMA.FTZ R163, R163, R0, -R126 ;  /* 0x00000000a3a37223 */ /* 0x000fe2000001087e */
[----:B------:R-:W1:Y:S01]  /*c190*/  MUFU.EX2 R22, R22 ;  /* 0x0000001600167308 */ /* 0x000e620000000800 */
[----:B--2---:R-:W-:Y:S01]  /*c1a0*/  FFMA.FTZ R130, R3, R8, R20 ;  /* 0x0000000803827223 */ /* 0x004fe20000010014 */
[-CC-:B------:R-:W-:Y:S01]  /*c1b0*/  FFMA.FTZ R175, R175, R0.reuse, -R126.reuse ;  /* 0x00000000afaf7223 */ /* 0x180fe2000001087e */
[----:B------:R-:W-:Y:S01]  /*c1c0*/  FFMA.FTZ R126, R167, R0, -R126 ;  /* 0x00000000a77e7223 */ /* 0x000fe2000001087e */
[----:B------:R-:W-:Y:S01]  /*c1d0*/  IMAD.U32 R127, RZ, RZ, UR11 ;  /* 0x0000000bff7f7e24 */ /* 0x000fe2000f8e00ff */
[----:B------:R-:W-:-:S02]  /*c1e0*/  F2FP.BF16.F32.PACK_AB R186, R173, R186 ;  /* 0x000000baadba723e */ /* 0x000fc400000010ff */
[----:B------:R-:W-:Y:S01]  /*c1f0*/  F2FP.BF16.F32.PACK_AB R180, R137, R180 ;  /* 0x000000b489b4723e */ /* 0x000fe200000010ff */
[----:B------:R-:W2:Y:S01]  /*c200*/  MUFU.EX2 R145, R145 ;  /* 0x0000009100917308 */ /* 0x000ea20000000800 */
[----:B0-----:R-:W-:Y:S01]  /*c210*/  FADD.FTZ R9, R121, R130 ;  /* 0x0000008279097221 */ /* 0x001fe20000010000 */
[----:B------:R-:W-:Y:S01]  /*c220*/  @!P1 VIADD R127, R127, 0x30860 ;  /* 0x000308607f7f9836 */ /* 0x000fe20000000000 */
[----:B------:R-:W-:-:S04]  /*c230*/  F2FP.BF16.F32.PACK_AB R189, R121, R20 ;  /* 0x0000001479bd723e */ /* 0x000fc800000010ff */
[----:B------:R-:W-:Y:S01]  /*c240*/  @!P1 PRMT R127, RZ, 0x654, R127 ;  /* 0x00000654ff7f9816 */ /* 0x000fe2000000007f */
[----:B------:R-:W0:Y:S01]  /*c250*/  MUFU.EX2 R120, R120 ;  /* 0x0000007800787308 */ /* 0x000e220000000800 */
[----:B-1----:R-:W-:Y:S02]  /*c260*/  FADD.FTZ R130, R22, R9 ;  /* 0x0000000916827221 */ /* 0x002fe40000010000 */
[----:B------:R1:W-:Y:S05]  /*c270*/  @!P1 SYNCS.ARRIVE.TRANS64.RED.A1T0 RZ, [R127+URZ], RZ ;  /* 0x000000ff7fff99a7 */ /* 0x0003ea000810043f */
[----:B------:R-:W3:Y:S01]  /*c280*/  MUFU.EX2 R149, R149 ;  /* 0x0000009500957308 */ /* 0x000ee20000000800 */
[C---:B--2---:R-:W-:Y:S01]  /*c290*/  FADD.FTZ R9, R145.reuse, R130 ;  /* 0x0000008291097221 */ /* 0x044fe20000010000 */
[----:B------:R-:W-:-:S06]  /*c2a0*/  F2FP.BF16.F32.PACK_AB R191, R145, R22 ;  /* 0x0000001691bf723e */ /* 0x000fcc00000010ff */
[----:B------:R-:W2:Y:S01]  /*c2b0*/  MUFU.EX2 R122, R122 ;  /* 0x0000007a007a7308 */ /* 0x000ea20000000800 */
[----:B0-----:R-:W-:-:S07]  /*c2c0*/  FADD.FTZ R130, R120, R9 ;  /* 0x0000000978827221 */ /* 0x001fce0000010000 */
[----:B------:R-:W0:Y:S01]  /*c2d0*/  MUFU.EX2 R131, R131 ;  /* 0x0000008300837308 */ /* 0x000e220000000800 */
[----:B---3--:R-:W-:-:S07]  /*c2e0*/  FADD.FTZ R9, R149, R130 ;  /* 0x0000008295097221 */ /* 0x008fce0000010000 */
[----:B------:R-:W3:Y:S01]  /*c2f0*/  MUFU.EX2 R181, R181 ;  /* 0x000000b500b57308 */ /* 0x000ee20000000800 */
[----:B--2---:R-:W-:-:S07]  /*c300*/  FADD.FTZ R130, R122, R9 ;  /* 0x000000097a827221 */ /* 0x004fce0000010000 */
[----:B------:R2:W-:Y:S01]  /*c310*/  MUFU.EX2 R8, R123 ;  /* 0x0000007b00087308 */ /* 0x0005e20000000800 */
[C---:B0-----:R-:W-:Y:S01]  /*c320*/  FADD.FTZ R130, R131.reuse, R130 ;  /* 0x0000008283827221 */ /* 0x041fe20000010000 */
[----:B------:R-:W-:-:S06]  /*c330*/  F2FP.BF16.F32.PACK_AB R187, R131, R122 ;  /* 0x0000007a83bb723e */ /* 0x000fcc00000010ff */
[----:B------:R-:W0:Y:S01]  /*c340*/  MUFU.EX2 R124, R124 ;  /* 0x0000007c007c7308 */ /* 0x000e220000000800 */
[----:B--2---:R-:W-:-:S04]  /*c350*/  FADD.FTZ R123, R137, R132 ;  /* 0x00000084897b7221 */ /* 0x004fc80000010000 */
[----:B------:R-:W-:Y:S01]  /*c360*/  FADD.FTZ R132, R182, R123 ;  /* 0x0000007bb6847221 */ /* 0x000fe20000010000 */
[C---:B------:R-:W-:Y:S02]  /*c370*/  F2FP.BF16.F32.PACK_AB R182, R133.reuse, R182 ;  /* 0x000000b685b6723e */ /* 0x040fe400000010ff */
[----:B------:R-:W2:Y:S01]  /*c380*/  MUFU.EX2 R183, R183 ;  /* 0x000000b700b77308 */ /* 0x000ea20000000800 */
[----:B------:R-:W-:-:S04]  /*c390*/  FADD.FTZ R9, R133, R132 ;  /* 0x0000008485097221 */ /* 0x000fc80000010000 */
[----:B------:R-:W-:Y:S01]  /*c3a0*/  FADD.FTZ R132, R176, R9 ;  /* 0x00000009b0847221 */ /* 0x000fe20000010000 */
[----:B---3--:R-:W-:Y:S01]  /*c3b0*/  FADD.FTZ R9, R181, R130 ;  /* 0x00000082b5097221 */ /* 0x008fe20000010000 */
[C---:B------:R-:W-:Y:S01]  /*c3c0*/  F2FP.BF16.F32.PACK_AB R176, R23.reuse, R176 ;  /* 0x000000b017b0723e */ /* 0x040fe200000010ff */
[----:B------:R3:W4:Y:S01]  /*c3d0*/  MUFU.EX2 R14, R185 ;  /* 0x000000b9000e7308 */ /* 0x0007220000000800 */
[----:B------:R-:W-:Y:S01]  /*c3e0*/  FADD.FTZ R123, R23, R132 ;  /* 0x00000084177b7221 */ /* 0x000fe20000010000 */
[C---:B0-----:R-:W-:Y:S01]  /*c3f0*/  FADD.FTZ R130, R124.reuse, R9 ;  /* 0x000000097c827221 */ /* 0x041fe20000010000 */
[----:B------:R-:W-:Y:S02]  /*c400*/  F2FP.BF16.F32.PACK_AB R181, R124, R181 ;  /* 0x000000b57cb5723e */ /* 0x000fe400000010ff */
[----:B------:R-:W-:Y:S01]  /*c410*/  FADD.FTZ R132, R178, R123 ;  /* 0x0000007bb2847221 */ /* 0x000fe20000010000 */
[----:B------:R-:W-:Y:S02]  /*c420*/  F2FP.BF16.F32.PACK_AB R178, R129, R178 ;  /* 0x000000b281b2723e */ /* 0x000fe400000010ff */
[----:B------:R-:W0:Y:S01]  /*c430*/  MUFU.EX2 R177, R177 ;  /* 0x000000b100b17308 */ /* 0x000e220000000800 */
[----:B--2---:R-:W-:Y:S01]  /*c440*/  FADD.FTZ R9, R183, R130 ;  /* 0x00000082b7097221 */ /* 0x004fe20000010000 */
[----:B------:R-:W-:Y:S01]  /*c450*/  FADD.FTZ R123, R129, R132 ;  /* 0x00000084817b7221 */ /* 0x000fe20000010000 */
[----:B---3--:R-:W-:-:S05]  /*c460*/  F2FP.BF16.F32.PACK_AB R185, R149, R120 ;  /* 0x0000007895b9723e */ /* 0x008fca00000010ff */
[----:B------:R-:W2:Y:S01]  /*c470*/  MUFU.EX2 R128, R128 ;  /* 0x0000008000807308 */ /* 0x000ea20000000800 */
[C---:B----4-:R-:W-:Y:S01]  /*c480*/  FADD.FTZ R130, R14.reuse, R9 ;  /* 0x000000090e827221 */ /* 0x050fe20000010000 */
[----:B------:R-:W-:Y:S01]  /*c490*/  F2FP.BF16.F32.PACK_AB R183, R14, R183 ;  /* 0x000000b70eb7723e */ /* 0x000fe200000010ff */
[----:B------:R-:W-:-:S05]  /*c4a0*/  IMAD.MOV.U32 R14, RZ, RZ, R4 ;  /* 0x000000ffff0e7224 */ /* 0x000fca00078e0004 */
[----:B------:R-:W3:Y:S01]  /*c4b0*/  MUFU.EX2 R172, R172 ;  /* 0x000000ac00ac7308 */ /* 0x000ee20000000800 */
[----:B0-----:R-:W-:-:S07]  /*c4c0*/  FADD.FTZ R9, R177, R130 ;  /* 0x00000082b1097221 */ /* 0x001fce0000010000 */
[----:B------:R-:W0:Y:S01]  /*c4d0*/  MUFU.EX2 R151, R151 ;  /* 0x0000009700977308 */ /* 0x000e220000000800 */
[C---:B--2---:R-:W-:Y:S01]  /*c4e0*/  FADD.FTZ R9, R128.reuse, R9 ;  /* 0x0000000980097221 */ /* 0x044fe20000010000 */
[----:B------:R-:W-:-:S03]  /*c4f0*/  F2FP.BF16.F32.PACK_AB R177, R128, R177 ;  /* 0x000000b180b1723e */ /* 0x000fc600000010ff */
[----:B------:R-:W-:-:S03]  /*c500*/  FADD.FTZ R9, R8, R9 ;  /* 0x0000000908097221 */ /* 0x000fc60000010000 */
[----:B------:R-:W2:Y:S01]  /*c510*/  MUFU.EX2 R21, R21 ;  /* 0x0000001500157308 */ /* 0x000ea20000000800 */
[----:B---3--:R-:W-:-:S07]  /*c520*/  FADD.FTZ R132, R172, R123 ;  /* 0x0000007bac847221 */ /* 0x008fce0000010000 */
[----:B------:R-:W3:Y:S01]  /*c530*/  MUFU.EX2 R134, R143 ;  /* 0x0000008f00867308 */ /* 0x000ee20000000800 */
[C---:B0-----:R-:W-:Y:S01]  /*c540*/  FADD.FTZ R9, R151.reuse, R9 ;  /* 0x0000000997097221 */ /* 0x041fe20000010000 */
[----:B------:R-:W-:-:S06]  /*c550*/  F2FP.BF16.F32.PACK_AB R179, R151, R8 ;  /* 0x0000000897b3723e */ /* 0x000fcc00000010ff */
        /* <DEDUP_REMOVED lines=9> */
[----:B--2---:R-:W-:-:S07]  /*c5f0*/  FADD.FTZ R130, R174, R123 ;  /* 0x0000007bae827221 */ /* 0x004fce0000010000 */
        /* <DEDUP_REMOVED lines=10> */
[----:B0-----:R-:W-:-:S07]  /*c6a0*/  FADD.FTZ R21, R132, R21 ;  /* 0x0000001584157221 */ /* 0x001fce0000010000 */
[----:B------:R-:W0:Y:S01]  /*c6b0*/  MUFU.EX2 R170, R170 ;  /* 0x000000aa00aa7308 */ /* 0x000e220000000800 */
[C---:B--2---:R-:W-:Y:S01]  /*c6c0*/  FADD.FTZ R23, R125.reuse, R130 ;  /* 0x000000827d177221 */ /* 0x044fe20000010000 */
[----:B------:R-:W-:-:S06]  /*c6d0*/  F2FP.BF16.F32.PACK_AB R168, R125, R168 ;  /* 0x000000a87da8723e */ /* 0x000fcc00000010ff */
[----:B------:R2:W4:Y:S01]  /*c6e0*/  MUFU.EX2 R138, R175 ;  /* 0x000000af008a7308 */ /* 0x0005220000000800 */
[C---:B---3--:R-:W-:Y:S01]  /*c6f0*/  FADD.FTZ R21, R163.reuse, R21 ;  /* 0x00000015a3157221 */ /* 0x048fe20000010000 */
[----:B------:R-:W-:-:S06]  /*c700*/  F2FP.BF16.F32.PACK_AB R169, R163, R132 ;  /* 0x00000084a3a9723e */ /* 0x000fcc00000010ff */
[----:B------:R-:W3:Y:S01]  /*c710*/  MUFU.EX2 R15, R15 ;  /* 0x0000000f000f7308 */ /* 0x000ee20000000800 */
[----:B0-----:R-:W-:Y:S01]  /*c720*/  FADD.FTZ R130, R170, R23 ;  /* 0x00000017aa827221 */ /* 0x001fe20000010000 */
[----:B--2---:R-:W-:-:S06]  /*c730*/  F2FP.BF16.F32.PACK_AB R175, R159, R136 ;  /* 0x000000889faf723e */ /* 0x004fcc00000010ff */
[----:B------:R-:W0:Y:S01]  /*c740*/  MUFU.EX2 R126, R126 ;  /* 0x0000007e007e7308 */ /* 0x000e220000000800 */
[----:B----4-:R-:W-:Y:S01]  /*c750*/  FADD.FTZ R21, R138, R21 ;  /* 0x000000158a157221 */ /* 0x010fe20000010000 */
[C---:B---3--:R-:W-:Y:S01]  /*c760*/  FADD.FTZ R9, R15.reuse, R130 ;  /* 0x000000820f097221 */ /* 0x048fe20000010000 */
[----:B------:R-:W-:Y:S01]  /*c770*/  F2FP.BF16.F32.PACK_AB R170, R15, R170 ;  /* 0x000000aa0faa723e */ /* 0x000fe200000010ff */
[----:B------:R-:W-:Y:S02]  /*c780*/  IMAD.MOV.U32 R15, RZ, RZ, R5 ;  /* 0x000000ffff0f7224 */ /* 0x000fe400078e0005 */
[C---:B0-----:R-:W-:Y:S01]  /*c790*/  FADD.FTZ R8, R126.reuse, R21 ;  /* 0x000000157e087221 */ /* 0x041fe20000010000 */
[----:B------:R-:W-:Y:S01]  /*c7a0*/  F2FP.BF16.F32.PACK_AB R171, R126, R138 ;  /* 0x0000008a7eab723e */ /* 0x000fe200000010ff */
[----:B-1----:R-:W-:Y:S06]  /*c7b0*/  @P2 BRA `(.L_x_4206) ;  /* 0xffffffd000302947 */ /* 0x002fec000383ffff */
.L_x_4189:
        /* <DEDUP_REMOVED lines=99> */
.L_x_4207:
[----:B------:R-:W-:Y:S01]  /*cdf0*/  ULEA UR7, UR4, UR57, 0x3 ;  /* 0x0000003904077291 */ /* 0x000fe2000f8e183f */
[----:B------:R-:W-:-:S05]  /*ce00*/  IMAD.U32 R2, RZ, RZ, UR5 ;  /* 0x00000005ff027e24 */ /* 0x000fca000f8e00ff */
[----:B------:R-:W-:-:S04]  /*ce10*/  SHF.L.U32 R2, R2, 0x1f, RZ ;  /* 0x0000001f02027819 */ /* 0x000fc800000006ff */
[----:B------:R0:W1:Y:S01]  /*ce20*/  SYNCS.PHASECHK.TRANS64.TRYWAIT P2, [UR7+0x30850], R2 ;  /* 0x03085002ff0075a7 */ /* 0x0000620008040147 */
[----:B------:R-:W-:Y:S05]  /*ce30*/  @!P0 BRA `(.L_x_4208) ;  /* 0x0000000000048947 */ /* 0x000fea0003800000 */
[----:B------:R-:W-:Y:S01]  /*ce40*/  BPT.TRAP 0x1 ;  /* 0x000000040000795c */ /* 0x000fe20000300000 */
.L_x_4208:
[----:B-1----:R-:W-:Y:S05]  /*ce50*/  @P2 BRA `(.L_x_4209) ;  /* 0x0000000000082947 */ /* 0x002fea0003800000 */
[----:B------:R-:W1:Y:S02]  /*ce60*/  SYNCS.PHASECHK.TRANS64.TRYWAIT P0, [UR7+0x30850], R2 ;  /* 0x03085002ff0075a7 */ /* 0x000e640008000147 */
[----:B-1----:R-:W-:Y:S05]  /*ce70*/  @!P0 BRA `(.L_x_4210) ;  /* 0x0000007000cc8947 */ /* 0x002fea0003800000 */
.L_x_4209:
[----:B------:R-:W-:Y:S01]  /*ce80*/  UIADD3 UR57, UR57, 0x400, URZ ;  /* 0x0000040039397890 */ /* 0x000fe2000fffe03f */
[----:B------:R-:W-:Y:S01]  /*ce90*/  WARPGROUP.ARRIVE ;  /* 0x00000000000079c5 */ /* 0x000fe20000000000 */
[----:B------:R-:W-:Y:S01]  /*cea0*/  UMOV UR11, 0x40000040 ;  /* 0x40000040000b7882 */ /* 0x000fe20000000000 */
[----:B01----:R-:W0:Y:S01]  /*ceb0*/  SHFL.BFLY PT, R2, R9, 0x2, 0x1f ;  /* 0x0c401f0009027f89 */ /* 0x003e2200000e0000 */
[----:B------:R-:W-:Y:S01]  /*cec0*/  USHF.R.U32.HI UR57, URZ, 0x4, UR57 ;  /* 0x000000043f397899 */ /* 0x000fe20008011639 */
[----:B------:R-:W-:Y:S02]  /*ced0*/  IMAD.U32 R12, RZ, RZ, UR7 ;  /* 0x00000007ff0c7e24 */ /* 0x000fe4000f8e00ff */
[----:B------:R-:W1:Y:S01]  /*cee0*/  SHFL.BFLY PT, R3, R8, 0x2, 0x1f ;  /* 0x0c401f0008037f89 */ /* 0x000e6200000e0000 */
[----:B------:R-:W-:Y:S01]  /*cef0*/  ULOP3.LUT UR57, UR57, 0x3fff, URZ, 0xc0, !UPT ;  /* 0x00003fff39397892 */ /* 0x000fe2000f8ec03f */
[----:B------:R-:W-:-:S03]  /*cf00*/  @!P1 VIADD R12, R12, 0x30860 ;  /* 0x000308600c0c9836 */ /* 0x000fc60000000000 */
[----:B------:R-:W-:Y:S02]  /*cf10*/  ULOP3.LUT UR57, UR57, 0x3000000, URZ, 0xfc, !UPT ;  /* 0x0300000039397892 */ /* 0x000fe4000f8efc3f */
[----:B------:R-:W-:Y:S02]  /*cf20*/  @!P1 PRMT R12, RZ, 0x654, R12 ;  /* 0x00000654ff0c9816 */ /* 0x000fe4000000000c */
[----:B------:R-:W-:-:S04]  /*cf30*/  UIMAD UR4, UR4, 0x900, UR57 ;  /* 0x00000900040478a4 */ /* 0x000fc8000f8e0239 */
[----:B------:R-:W-:-:S03]  /*cf40*/  UIADD3 UR6, UR4, 0x80, URZ ;  /* 0x0000008004067890 */ /* 0x000fc6000fffe03f */
[----:B------:R-:W-:Y:S02]  /*cf50*/  UMOV UR10, UR4 ;  /* 0x00000004000a7c82 */ /* 0x000fe40008000000 */
[----:B------:R-:W-:Y:S01]  /*cf60*/  HGMMA.64x192x16.F32.BF16 R24, R188, gdesc[UR8].tnspB, R24, gsb0 ;  /* 0x42e00008bc187df0 */ /* 0x000fe20008001818 */
[----:B------:R-:W-:Y:S01]  /*cf70*/  UMOV UR11, 0x40000040 ;  /* 0x40000040000b7882 */ /* 0x000fe20000000000 */
[----:B------:R-:W-:Y:S01]  /*cf80*/  UMOV UR10, UR6 ;  /* 0x00000006000a7c82 */ /* 0x000fe20008000000 */
[----:B------:R-:W-:Y:S01]  /*cf90*/  UIADD3 UR6, UR4, 0x100, URZ ;  /* 0x0000010004067890 */ /* 0x000fe2000fffe03f */
[----:B0-----:R-:W-:Y:S01]  /*cfa0*/  FADD.FTZ R2, R2, R9 ;  /* 0x0000000902027221 */ /* 0x001fe20000010000 */
[----:B-1----:R-:W-:Y:S01]  /*cfb0*/  FADD.FTZ R6, R3, R8 ;  /* 0x0000000803067221 */ /* 0x002fe20000010000 */
[----:B------:R-:W-:-:S03]  /*cfc0*/  IMAD.MOV.U32 R8, RZ, RZ, RZ ;  /* 0x000000ffff087224 */ /* 0x000fc600078e00ff */
[----:B------:R-:W0:Y:S04]  /*cfd0*/  SHFL.BFLY PT, R3, R2, 0x1, 0x1f ;  /* 0x0c201f0002037f89 */ /* 0x000e2800000e0000 */
[----:B------:R-:W1:Y:S01]  /*cfe0*/  SHFL.BFLY PT, R7, R6, 0x1, 0x1f ;  /* 0x0c201f0006077f89 */ /* 0x000e6200000e0000 */
[----:B0-----:R-:W-:Y:S01]  /*cff0*/  FADD.FTZ R13, R2, R3 ;  /* 0x00000003020d7221 */ /* 0x001fe20000010000 */
[----:B------:R-:W-:Y:S02]  /*d000*/  IMAD.MOV.U32 R3, RZ, RZ, -0x800000 ;  /* 0xff800000ff037424 */ /* 0x000fe400078e00ff */
[----:B------:R-:W-:Y:S02]  /*d010*/  IMAD.MOV.U32 R2, RZ, RZ, -0x800000 ;  /* 0xff800000ff027424 */ /* 0x000fe400078e00ff */
[----:B-1----:R-:W-:Y:S01]  /*d020*/  FADD.FTZ R14, R6, R7 ;  /* 0x00000007060e7221 */ /* 0x002fe20000010000 */
[----:B------:R-:W-:Y:S01]  /*d030*/  FSETP.NE.FTZ.AND P0, PT, R13, RZ, PT ;  /* 0x000000ff0d00720b */ /* 0x000fe20003f15000 */
[----:B------:R-:W-:-:S03]  /*d040*/  IMAD.MOV.U32 R7, RZ, RZ, RZ ;  /* 0x000000ffff077224 */ /* 0x000fc600078e00ff */
        /* <DEDUP_REMOVED lines=15> */
[----:B------:R-:W-:Y:S01]  /*d140*/  UMOV UR10, UR6 ;  /* 0x00000006000a7c82 */ /* 0x000fe20008000000 */
[----:B------:R-:W-:Y:S01]  /*d150*/  UMOV UR11, 0x40000040 ;  /* 0x40000040000b7882 */ /* 0x000fe20000000000 */
[----:B------:R-:W-:Y:S01]  /*d160*/  UIADD3 UR6, UR4, 0x180, URZ ;  /* 0x0000018004067890 */ /* 0x000fe2000fffe03f */
[----:B------:R-:W-:Y:S02]  /*d170*/  WARPGROUP.DEPBAR.LE gsb0, 0x0 ;  /* 0x00008000000079c5 */ /* 0x000fe40000010000 */
[----:B------:R-:W-:-:S14]  /*d180*/  WARPGROUP.ARRIVE ;  /* 0x00000000000079c5 */ /* 0x000fdc0000000000 */
[----:B------:R-:W-:Y:S01]  /*d190*/  HGMMA.64x192x16.F32.BF16 R24, R180, gdesc[UR8].tnspB, R24, gsb0 ;  /* 0x42e00008b4187df0 */ /* 0x000fe20008001818 */
[----:B------:R-:W-:Y:S01]  /*d1a0*/  UMOV UR10, UR6 ;  /* 0x00000006000a7c82 */ /* 0x000fe20008000000 */
[----:B------:R-:W-:Y:S01]  /*d1b0*/  UMOV UR11, 0x40000040 ;  /* 0x40000040000b7882 */ /* 0x000fe20000000000 */
[----:B------:R-:W-:Y:S02]  /*d1c0*/  UIADD3 UR6, UR4, 0x200, URZ ;  /* 0x0000020004067890 */ /* 0x000fe4000fffe03f */
[----:B------:R-:W-:Y:S01]  /*d1d0*/  UIADD3 UR4, UR4, 0x280, URZ ;  /* 0x0000028004047890 */ /* 0x000fe2000fffe03f */
[----:B------:R-:W-:Y:S02]  /*d1e0*/  WARPGROUP.DEPBAR.LE gsb0, 0x0 ;  /* 0x00008000000079c5 */ /* 0x000fe40000010000 */
[----:B------:R-:W-:-:S12]  /*d1f0*/  WARPGROUP.ARRIVE ;  /* 0x00000000000079c5 */ /* 0x000fd80000000000 */
[----:B------:R-:W-:Y:S01]  /*d200*/  HGMMA.64x192x16.F32.BF16 R24, R176, gdesc[UR8].tnspB, R24, gsb0 ;  /* 0x42e00008b0187df0 */ /* 0x000fe20008001818 */
[----:B------:R-:W-:Y:S01]  /*d210*/  UMOV UR10, UR6 ;  /* 0x00000006000a7c82 */ /* 0x000fe20008000000 */
[----:B------:R-:W-:Y:S01]  /*d220*/  UMOV UR11, 0x40000040 ;  /* 0x40000040000b7882 */ /* 0x000fe20000000000 */
[----:B------:R-:W-:Y:S02]  /*d230*/  WARPGROUP.DEPBAR.LE gsb0, 0x0 ;  /* 0x00008000000079c5 */ /* 0x000fe40000010000 */
[----:B------:R-:W-:-:S15]  /*d240*/  WARPGROUP.ARRIVE ;  /* 0x00000000000079c5 */ /* 0x000fde0000000000 */
        /* <DEDUP_REMOVED lines=104> */
.L_x_4140:
        /* <DEDUP_REMOVED lines=20> */
[----:B------:R-:W-:Y:S01]  /*da10*/  ULDC.64 UR8, c[0x0][0xb38] ;  /* 0x0002ce0000087ab9 */ /* 0x000fe20000000a00 */
[----:B---3--:R-:W-:Y:S02]  /*da20*/  USHF.R.S32.HI UR10, URZ, 0x1f, UR12 ;  /* 0x0000001f3f0a7899 */ /* 0x008fe4000801140c */
[----:B------:R-:W-:Y:S01]  /*da30*/  UIMAD UR7, UR7, UR8, URZ ;  /* 0x00000008070772a4 */ /* 0x000fe2000f8e023f */
[----:B------:R-:W-:Y:S02]  /*da40*/  SHF.R.S32.HI R5, RZ, 0x1f, R4 ;  /* 0x0000001fff057819 */ /* 0x000fe40000011404 */
[----:B------:R-:W0:Y:S02]  /*da50*/  LDC.64 R14, c[0x0][0xb40] ;  /* 0x0002d000ff0e7b82 */ /* 0x000e240000000a00 */
[----:B------:R-:W-:-:S02]  /*da60*/  LEA.HI R0, R5, R4, RZ, 0x7 ;  /* 0x0000000405007211 */ /* 0x000fc400078f38ff */
[----:B------:R-:W-:Y:S02]  /*da70*/  LEA.HI R5, R5, R4, RZ, 0x2 ;  /* 0x0000000405057211 */ /* 0x000fe400078f10ff */
[----:B------:R-:W-:Y:S02]  /*da80*/  LOP3.LUT R7, R0, 0xffffff80, RZ, 0xc0, !PT ;  /* 0xffffff8000077812 */ /* 0x000fe400078ec0ff */
[----:B------:R-:W-:Y:S01]  /*da90*/  LOP3.LUT R5, R5, 0xfffffffc, RZ, 0xc0, !PT ;  /* 0xfffffffc05057812 */ /* 0x000fe200078ec0ff */
[----:B------:R-:W1:Y:S02]  /*daa0*/  @P0 LDC R13, c[0x0][0xbf0] ;  /* 0x0002fc00ff0d0b82 */ /* 0x000e640000000800 */
[C---:B------:R-:W-:Y:S01]  /*dab0*/  IMAD.IADD R20, R4.reuse, 0x1, -R7 ;  /* 0x0000000104147824 */ /* 0x040fe200078e0a07 */
[----:B------:R-:W-:Y:S01]  /*dac0*/  SHF.R.S32.HI R7, RZ, 0x7, R0 ;  /* 0x00000007ff077819 */ /* 0x000fe20000011400 */
[----:B------:R-:W-:-:S03]  /*dad0*/  IMAD.IADD R5, R4, 0x1, -R5 ;  /* 0x0000000104057824 */ /* 0x000fc600078e0a05 */
[----:B------:R-:W-:Y:S01]  /*dae0*/  SHF.R.S32.HI R9, RZ, 0x1f, R20 ;  /* 0x0000001fff097819 */ /* 0x000fe20000011414 */
[----:B------:R-:W3:Y:S01]  /*daf0*/  @P0 LDC R123, c[0x0][0xbec] ;  /* 0x0002fb00ff7b0b82 */ /* 0x000ee20000000800 */
[----:B------:R-:W-:Y:S01]  /*db00*/  LEA.HI R0, R0, R7, RZ, 0x1 ;  /* 0x0000000700007211 */ /* 0x000fe200078f08ff */
[----:B----4-:R-:W-:Y:S01]  /*db10*/  IMAD R23, R23, R16, UR11 ;  /* 0x0000000b17177e24 */ /* 0x010fe2000f8e0210 */
[-C--:B------:R-:W-:Y:S02]  /*db20*/  LEA.HI R22, R9, R20.reuse, RZ, 0x2 ;  /* 0x0000001409167211 */ /* 0x080fe400078f10ff */
[----:B------:R-:W-:Y:S02]  /*db30*/  LOP3.LUT R0, R0, 0x3fffffe, RZ, 0xc0, !PT ;  /* 0x03fffffe00007812 */ /* 0x000fe400078ec0ff */
[--C-:B------:R-:W-:Y:S01]  /*db40*/  SHF.R.S32.HI R6, RZ, 0x2, R22.reuse ;  /* 0x00000002ff067819 */ /* 0x100fe20000011416 */
[----:B------:R-:W4:Y:S01]  /*db50*/  @P0 LDC R18, c[0x0][0xbf0] ;  /* 0x0002fc00ff120b82 */ /* 0x000f220000000800 */
[----:B------:R-:W-:Y:S01]  /*db60*/  SHF.R.S32.HI R11, RZ, 0x1f, R22 ;  /* 0x0000001fff0b7819 */ /* 0x000fe20000011416 */
[----:B------:R-:W-:Y:S01]  /*db70*/  IMAD.IADD R0, R7, 0x1, -R0 ;  /* 0x0000000107007824 */ /* 0x000fe200078e0a00 */
[----:B------:R-:W-:-:S02]  /*db80*/  LEA.HI R9, R9, R20, RZ, 0x5 ;  /* 0x0000001409097211 */ /* 0x000fc400078f28ff */
[----:B------:R-:W-:Y:S02]  /*db90*/  LEA.HI R11, R11, R6, RZ, 0x3 ;  /* 0x000000060b0b7211 */ /* 0x000fe400078f18ff */
[----:B------:R-:W-:Y:S02]  /*dba0*/  SHF.R.S32.HI R7, RZ, 0x5, R9 ;  /* 0x00000005ff077819 */ /* 0x000fe40000011409 */
[----:B------:R-:W-:Y:S01]  /*dbb0*/  LOP3.LUT R11, R11, 0xfffffff8, RZ, 0xc0, !PT ;  /* 0xfffffff80b0b7812 */ /* 0x000fe200078ec0ff */
[----:B------:R-:W5:Y:S04]  /*dbc0*/  @P0 LDC R9, c[0x0][0xbec] ;  /* 0x0002fb00ff090b82 */ /* 0x000f680000000800 */
[----:B------:R-:W-:Y:S01]  /*dbd0*/  IMAD.IADD R4, R6, 0x1, -R11 ;  /* 0x0000000106047824 */ /* 0x000fe200078e0a0b */
[----:B------:R-:W-:-:S03]  /*dbe0*/  LEA.HI R6, R5, R5, RZ, 0x1 ;  /* 0x0000000505067211 */ /* 0x000fc600078f08ff */
[----:B------:R-:W0:Y:S01]  /*dbf0*/  LDC.64 R10, c[0x0][0xbd8] ;  /* 0x0002f600ff0a7b82 */ /* 0x000e220000000a00 */
[----:B------:R-:W-:Y:S01]  /*dc00*/  LOP3.LUT R6, R6, 0x1ffffffe, RZ, 0xc0, !PT ;  /* 0x1ffffffe06067812 */ /* 0x000fe200078ec0ff */
[----:B------:R-:W-:Y:S02]  /*dc10*/  IMAD R7, R7, 0x10, R4 ;  /* 0x0000001007077824 */ /* 0x000fe400078e0204 */
[----:B------:R-:W-:Y:S02]  /*dc20*/  IMAD.U32 R4, RZ, RZ, UR4 ;  /* 0x00000004ff047e24 */ /* 0x000fe4000f8e00ff */
[----:B------:R-:W-:Y:S02]  /*dc30*/  IMAD.IADD R121, R5, 0x1, -R6 ;  /* 0x0000000105797824 */ /* 0x000fe400078e0a06 */
[----:B------:R-:W-:Y:S02]  /*dc40*/  IMAD R12, R0, 0x40, R7 ;  /* 0x00000040000c7824 */ /* 0x000fe400078e0207 */
[----:B------:R-:W-:Y:S01]  /*dc50*/  IMAD.U32 R5, RZ, RZ, UR5 ;  /* 0x00000005ff057e24 */ /* 0x000fe2000f8e00ff */
[----:B------:R-:W-:Y:S01]  /*dc60*/  UIMAD.WIDE.U32 UR4, UR13, UR8, URZ ;  /* 0x000000080d0472a5 */ /* 0x000fe2000f8e003f */
[----:B------:R-:W-:Y:S01]  /*dc70*/  IMAD.U32 R5, RZ, RZ, UR6 ;  /* 0x00000006ff057e24 */ /* 0x000fe2000f8e00ff */
[----:B------:R-:W-:Y:S01]  /*dc80*/  UIMAD UR6, UR13, UR9, UR7 ;  /* 0x000000090d0672a4 */ /* 0x000fe2000f8e0207 */
[----:B------:R-:W-:-:S02]  /*dc90*/  IMAD R0, R121, 0x8, R12 ;  /* 0x0000000879007824 */ /* 0x000fc400078e020c */
[----:B------:R-:W-:Y:S01]  /*dca0*/  ULDC.64 UR8, c[0x0][0xb28] ;  /* 0x0002ca0000087ab9 */ /* 0x000fe20000000a00 */
[----:B------:R-:W-:Y:S01]  /*dcb0*/  UIADD3 UR6, UR5, UR6, URZ ;  /* 0x0000000605067290 */ /* 0x000fe2000fffe03f */
[----:B--2---:R-:W-:Y:S02]  /*dcc0*/  IMAD R0, R17, 0x80, R0 ;  /* 0x0000008011007824 */ /* 0x004fe400078e0200 */
[----:B------:R-:W-:Y:S02]  /*dcd0*/  IMAD.U32 R7, RZ, RZ, UR5 ;  /* 0x00000005ff077e24 */ /* 0x000fe4000f8e00ff */
[----:B-----5:R-:W-:-:S04]  /*dce0*/  @P0 IMAD.HI.U32 R8, R0, R9, RZ ;  /* 0x0000000900080227 */ /* 0x020fc800078e00ff */
[C---:B0-----:R-:W-:Y:S02]  /*dcf0*/  IMAD R6, R10.reuse, UR10, RZ ;  /* 0x0000000a0a067c24 */ /* 0x041fe4000f8e02ff */
[----:B------:R-:W-:-:S04]  /*dd00*/  IMAD.WIDE.U32 R4, R10, UR12, R4 ;  /* 0x0000000c0a047c25 */ /* 0x000fc8000f8e0004 */
[----:B------:R-:W-:Y:S02]  /*dd10*/  IMAD R11, R11, UR12, R6 ;  /* 0x0000000c0b0b7c24 */ /* 0x000fe4000f8e0206 */
[C---:B------:R-:W-:Y:S02]  /*dd20*/  IMAD R10, R14.reuse, UR10, RZ ;  /* 0x0000000a0e0a7c24 */ /* 0x040fe4000f8e02ff */
[----:B------:R-:W-:Y:S01]  /*dd30*/  IMAD.U32 R6, RZ, RZ, UR4 ;  /* 0x00000004ff067e24 */ /* 0x000fe2000f8e00ff */
[----:B------:R-:W-:Y:S01]  /*dd40*/  ULDC.64 UR4, c[0x0][0xbe0] ;  /* 0x0002f80000047ab9 */ /* 0x000fe20000000a00 */
[----:B------:R-:W-:Y:S01]  /*dd50*/  IMAD.U32 R7, RZ, RZ, UR6 ;  /* 0x00000006ff077e24 */ /* 0x000fe2000f8e00ff */
[----:B------:R-:W-:Y:S01]  /*dd60*/  ULDC.64 UR6, c[0x0][0xb48] ;  /* 0x0002d20000067ab9 */ /* 0x000fe20000000a00 */
[----:B------:R-:W-:Y:S01]  /*dd70*/  IMAD.MOV.U32 R9, RZ, RZ, R0 ;  /* 0x000000ffff097224 */ /* 0x000fe200078e0000 */
[----:B-1----:R-:W-:Y:S01]  /*dd80*/  @P0 SHF.R.U32.HI R9, RZ, R13, R8 ;  /* 0x0000000dff090219 */ /* 0x002fe20000011608 */
[----:B------:R-:W-:Y:S01]  /*dd90*/  IMAD R13, R15, UR12, R10 ;  /* 0x0000000c0f0d7c24 */ /* 0x000fe2000f8e020a */
[----:B------:R-:W-:Y:S01]  /*dda0*/  SHF.R.S32.HI R10, RZ, 0x1f, R23 ;  /* 0x0000001fff0a7819 */ /* 0x000fe20000011417 */
[----:B------:R-:W-:-:S04]  /*ddb0*/  IMAD.WIDE.U32 R6, R14, UR12, R6 ;  /* 0x0000000c0e067c25 */ /* 0x000fc8000f8e0006 */
[----:B------:R-:W-:Y:S02]  /*ddc0*/  IMAD.IADD R5, R5, 0x1, R11 ;  /* 0x0000000105057824 */ /* 0x000fe400078e020b */
[----:B---3--:R-:W-:-:S04]  /*ddd0*/  @P0 IMAD.HI.U32 R123, R0, R123, RZ ;  /* 0x0000007b007b0227 */ /* 0x008fc800078e00ff */
[----:B------:R-:W-:Y:S02]  /*dde0*/  IMAD.IADD R7, R7, 0x1, R13 ;  /* 0x0000000107077824 */ /* 0x000fe400078e020d */
        /* <DEDUP_REMOVED lines=40> */
[----:B------:R-:W-:Y:S01]  /*e070*/  SHFL.IDX PT, R8, R13, RZ, 0x1c1f ;  /* 0x001c1fff0d087589 */ /* 0x000fe200000e0000 */
[----:B------:R-:W-:Y:S01]  /*e080*/  IMAD R12, R17, 0x80, R12 ;  /* 0x00000080110c7824 */ /* 0x000fe200078e020c */
[----:B------:R-:W-:Y:S01]  /*e090*/  LEA.HI.X R7, R4, UR7, R9, 0x2, P0 ;  /* 0x0000000704077c11 */ /* 0x000fe200080f1409 */
[----:B0-----:R-:W-:Y:S01]  /*e0a0*/  ULEA UR4, UR5, UR4, 0x18 ;  /* 0x0000000405047291 */ /* 0x001fe2000f8ec03f */
[----:B------:R-:W-:Y:S01]  /*e0b0*/  SHFL.IDX PT, R10, R13, 0x1, 0x1c1f ;  /* 0x003c1f000d0a7f89 */ /* 0x000fe200000e0000 */
[----:B------:R-:W-:Y:S01]  /*e0c0*/  IMAD R21, R21, UR6, RZ ;  /* 0x0000000615157c24 */ /* 0x000fe2000f8e02ff */
[----:B------:R-:W-:Y:S01]  /*e0d0*/  LOP3.LUT P0, RZ, R20, 0x3, RZ, 0xc0, !PT ;  /* 0x0000000314ff7812 */ /* 0x000fe2000780c0ff */
[----:B------:R-:W-:Y:S01]  /*e0e0*/  VIADD R18, R12, 0x8 ;  /* 0x000000080c127836 */ /* 0x000fe20000000000 */
[----:B------:R-:W0:Y:S01]  /*e0f0*/  SHFL.IDX PT, R9, R7, RZ, 0x1c1f ;  /* 0x001c1fff07097589 */ /* 0x000e2200000e0000 */
[----:B------:R-:W-:Y:S01]  /*e100*/  LEA.HI.X R6, R6, UR9, R5, 0x2, P1 ;  /* 0x0000000906067c11 */ /* 0x000fe200088f1405 */
[----:B------:R-:W-:Y:S01]  /*e110*/  UIADD3 UR4, UR4, 0x30820, URZ ;  /* 0x0003082004047890 */ /* 0x000fe2000fffe03f */
[-C--:B------:R-:W-:Y:S01]  /*e120*/  ISETP.GE.OR P1, PT, R12, R21.reuse, P0 ;  /* 0x000000150c00720c */ /* 0x080fe20000726670 */
        /* <DEDUP_REMOVED lines=14> */
[----:B------:R-:W-:Y:S01]  /*e210*/  ULDC UR4, c[0x0][0xac8] ;  /* 0x0002b20000047ab9 */ /* 0x000fe20000000800 */
[C---:B------:R-:W-:Y:S01]  /*e220*/  VIADD R3, R7.reuse, 0x10 ;  /* 0x0000001007037836 */ /* 0x040fe20000000000 */
[C---:B------:R-:W-:Y:S01]  /*e230*/  ISETP.GE.AND P0, PT, R7.reuse, UR4, PT ;  /* 0x0000000407007c0c */ /* 0x040fe2000bf06270 */
[C---:B------:R-:W-:Y:S01]  /*e240*/  VIADD R12, R7.reuse, 0x18 ;  /* 0x00000018070c7836 */ /* 0x040fe20000000000 */
[----:B------:R-:W-:Y:S01]  /*e250*/  ISETP.GE.AND P1, PT, R2, UR4, PT ;  /* 0x0000000402007c0c */ /* 0x000fe2000bf26270 */
[----:B------:R-:W-:Y:S01]  /*e260*/  VIADD R13, R7, 0x20 ;  /* 0x00000020070d7836 */ /* 0x000fe20000000000 */
[----:B------:R-:W-:Y:S01]  /*e270*/  ISETP.GE.AND P2, PT, R3, UR4, PT ;  /* 0x0000000403007c0c */ /* 0x000fe2000bf46270 */
[C---:B------:R-:W-:Y:S01]  /*e280*/  VIADD R14, R7.reuse, 0x28 ;  /* 0x00000028070e7836 */ /* 0x040fe20000000000 */
[----:B------:R-:W-:Y:S01]  /*e290*/  ISETP.GE.AND P5, PT, R12, UR4, PT ;  /* 0x000000040c007c0c */ /* 0x000fe2000bfa6270 */
[----:B------:R-:W-:Y:S01]  /*e2a0*/  VIADD R15, R7, 0x30 ;  /* 0x00000030070f7836 */ /* 0x000fe20000000000 */
[----:B------:R-:W-:Y:S01]  /*e2b0*/  ISETP.GE.AND P6, PT, R13, UR4, PT ;  /* 0x000000040d007c0c */ /* 0x000fe2000bfc6270 */
[----:B------:R-:W-:Y:S01]  /*e2c0*/  ULDC.64 UR6, c[0x0][0x208] ;  /* 0x0000820000067ab9 */ /* 0x000fe20000000a00 */
[----:B------:R-:W-:-:S02]  /*e2d0*/  VIADD R16, R7, 0x38 ;  /* 0x0000003807107836 */ /* 0x000fc40000000000 */
[----:B------:R-:W-:Y:S01]  /*e2e0*/  VIADD R17, R7, 0x40 ;  /* 0x0000004007117836 */ /* 0x000fe20000000000 */
[----:B------:R-:W-:Y:S01]  /*e2f0*/  ISETP.GE.AND P4, PT, R15, UR4, PT ;  /* 0x000000040f007c0c */ /* 0x000fe2000bf86270 */
[C---:B------:R-:W-:Y:S01]  /*e300*/  VIADD R20, R7.reuse, 0x48 ;  /* 0x0000004807147836 */ /* 0x040fe20000000000 */
[----:B------:R-:W-:Y:S01]  /*e310*/  @!P1 LEA.HI R2, R2, R2, RZ, 0x1 ;  /* 0x0000000202029211 */ /* 0x000fe200078f08ff */
[----:B------:R-:W-:Y:S01]  /*e320*/  VIADD R22, R7, 0x50 ;  /* 0x0000005007167836 */ /* 0x000fe20000000000 */
[----:B------:R-:W-:Y:S02]  /*e330*/  @!P2 LEA.HI R3, R3, R3, RZ, 0x1 ;  /* 0x000000030303a211 */ /* 0x000fe400078f08ff */
[----:B------:R-:W-:Y:S02]  /*e340*/  @!P1 LOP3.LUT R9, R2, 0xfffffffe, RZ, 0xc0, !PT ;  /* 0xfffffffe02099812 */ /* 0x000fe400078ec0ff */
[----:B------:R-:W-:Y:S01]  /*e350*/  @!P2 LOP3.LUT R11, R3, 0xfffffffe, RZ, 0xc0, !PT ;  /* 0xfffffffe030ba812 */ /* 0x000fe200078ec0ff */
[----:B-1--4-:R-:W-:Y:S01]  /*e360*/  @!P0 IMAD.WIDE R2, R7, 0x4, R4 ;  /* 0x0000000407028825 */ /* 0x012fe200078e0204 */
[----:B------:R-:W-:-:S02]  /*e370*/  ISETP.GE.AND P3, PT, R16, UR4, PT ;  /* 0x0000000410007c0c */ /* 0x000fc4000bf66270 */
[----:B------:R-:W-:Y:S01]  /*e380*/  @!P5 LEA.HI R12, R12, R12, RZ, 0x1 ;  /* 0x0000000c0c0cd211 */ /* 0x000fe200078f08ff */
[--C-:B------:R-:W-:Y:S01]  /*e390*/  @!P1 IMAD.WIDE R8, R9, 0x4, R4.reuse ;  /* 0x0000000409089825 */ /* 0x100fe200078e0204 */
[----:B------:R0:W-:Y:S01]  /*e3a0*/  @!P0 ST.E.64 desc[UR6][R2.64], R24 ;  /* 0x0000001802008985 */ /* 0x0001e2000c101b06 */
[----:B------:R-:W-:Y:S02]  /*e3b0*/  ISETP.GE.AND P0, PT, R14, UR4, PT ;  /* 0x000000040e007c0c */ /* 0x000fe4000bf06270 */
[----:B------:R-:W-:Y:S01]  /*e3c0*/  @!P2 IMAD.WIDE R10, R11, 0x4, R4 ;  /* 0x000000040b0aa825 */ /* 0x000fe200078e0204 */
[----:B------:R1:W-:Y:S01]  /*e3d0*/  @!P1 ST.E.64 desc[UR6][R8.64], R28 ;  /* 0x0000001c08009985 */ /* 0x0003e2000c101b06 */
[----:B------:R-:W-:Y:S02]  /*e3e0*/  ISETP.GE.AND P1, PT, R20, UR4, PT ;  /* 0x0000000414007c0c */ /* 0x000fe4000bf26270 */
[----:B------:R-:W-:Y:S01]  /*e3f0*/  @!P6 LEA.HI R13, R13, R13, RZ, 0x1 ;  /* 0x0000000d0d0de211 */ /* 0x000fe200078f08ff */
[----:B------:R2:W-:Y:S01]  /*e400*/  @!P2 ST.E.64 desc[UR6][R10.64], R32 ;  /* 0x000000200a00a985 */ /* 0x0005e2000c101b06 */
[----:B------:R-:W-:-:S02]  /*e410*/  ISETP.GE.AND P2, PT, R17, UR4, PT ;  /* 0x0000000411007c0c */ /* 0x000fc4000bf46270 */
[----:B------:R-:W-:Y:S02]  /*e420*/  @!P4 LEA.HI R15, R15, R15, RZ, 0x1 ;  /* 0x0000000f0f0fc211 */ /* 0x000fe400078f08ff */
[----:B------:R-:W-:Y:S01]  /*e430*/  @!P3 LEA.HI R16, R16, R16, RZ, 0x1 ;  /* 0x000000101010b211 */ /* 0x000fe200078f08ff */
        /* <DEDUP_REMOVED lines=9> */
[----:B--2---:R-:W-:Y:S01]  /*e4d0*/  @!P0 LOP3.LUT R11, R14, 0xfffffffe, RZ, 0xc0, !PT ;  /* 0xfffffffe0e0b8812 */ /* 0x004fe200078ec0ff */
[----:B------:R0:W-:Y:S01]  /*e4e0*/  @!P5 ST.E.64 desc[UR6][R2.64], R36 ;  /* 0x000000240200d985 */ /* 0x0001e2000c101b06 */
[----:B------:R-:W-:Y:S02]  /*e4f0*/  @!P4 LOP3.LUT R15, R15, 0xfffffffe, RZ, 0xc0, !PT ;  /* 0xfffffffe0f0fc812 */ /* 0x000fe400078ec0ff */
[----:B------:R-:W-:Y:S01]  /*e500*/  @!P3 LOP3.LUT R13, R16, 0xfffffffe, RZ, 0xc0, !PT ;  /* 0xfffffffe100db812 */ /* 0x000fe200078ec0ff */
[----:B------:R1:W-:Y:S01]  /*e510*/  @!P6 ST.E.64 desc[UR6][R8.64], R40 ;  /* 0x000000280800e985 */ /* 0x0003e2000c101b06 */
[----:B------:R-:W-:Y:S01]  /*e520*/  @!P2 LOP3.LUT R17, R17, 0xfffffffe, RZ, 0xc0, !PT ;  /* 0xfffffffe1111a812 */ /* 0x000fe200078ec0ff */
[C---:B------:R-:W-:Y:S01]  /*e530*/  VIADD R16, R7.reuse, 0x60 ;  /* 0x0000006007107836 */ /* 0x040fe20000000000 */
[----:B------:R-:W-:Y:S01]  /*e540*/  @!P1 LOP3.LUT R23, R20, 0xfffffffe, RZ, 0xc0, !PT ;  /* 0xfffffffe14179812 */ /* 0x000fe200078ec0ff */
[----:B------:R-:W-:Y:S01]  /*e550*/  VIADD R20, R7, 0x70 ;  /* 0x0000007007147836 */ /* 0x000fe20000000000 */
[----:B------:R-:W-:-:S02]  /*e560*/  ISETP.GE.AND P5, PT, R22, UR4, PT ;  /* 0x0000000416007c0c */ /* 0x000fc4000bfa6270 */
[----:B------:R-:W-:Y:S01]  /*e570*/  ISETP.GE.AND P6, PT, R24, UR4, PT ;  /* 0x0000000418007c0c */ /* 0x000fe2000bfc6270 */
[----:B0-----:R-:W-:-:S04]  /*e580*/  @!P0 IMAD.WIDE R2, R11, 0x4, R4 ;  /* 0x000000040b028825 */ /* 0x001fc800078e0204 */
        /* <DEDUP_REMOVED lines=12> */
[C---:B------:R-:W-:Y:S01]  /*e650*/  VIADD R17, R7.reuse, 0x68 ;  /* 0x0000006807117836 */ /* 0x040fe20000000000 */
[----:B------:R4:W-:Y:S01]  /*e660*/  @!P1 ST.E.64 desc[UR6][R14.64], R60 ;  /* 0x0000003c0e009985 */ /* 0x0009e2000c101b06 */
[----:B------:R-:W-:Y:S01]  /*e670*/  VIADD R23, R7, 0x78 ;  /* 0x0000007807177836 */ /* 0x000fe20000000000 */
[----:B------:R-:W-:Y:S02]  /*e680*/  @!P6 LEA.HI R24, R24, R24, RZ, 0x1 ;  /* 0x000000181818e211 */ /* 0x000fe400078f08ff */
[----:B------:R-:W-:Y:S02]  /*e690*/  ISETP.GE.AND P1, PT, R17, UR4, PT ;  /* 0x0000000411007c0c */ /* 0x000fe4000bf26270 */
[----:B------:R-:W-:-:S02]  /*e6a0*/  ISETP.GE.AND P3, PT, R23, UR4, PT ;  /* 0x0000000417007c0c */ /* 0x000fc4000bf66270 */
[----:B0-----:R-:W-:Y:S01]  /*e6b0*/  @!P5 LOP3.LUT R3, R22, 0xfffffffe, RZ, 0xc0, !PT ;  /* 0xfffffffe1603d812 */ /* 0x001fe200078ec0ff */
[----:B------:R-:W-:Y:S01]  /*e6c0*/  VIADD R22, R7, 0xa0 ;  /* 0x000000a007167836 */ /* 0x000fe20000000000 */
[----:B------:R-:W-:Y:S02]  /*e6d0*/  @!P0 LEA.HI R16, R16, R16, RZ, 0x1 ;  /* 0x0000001010108211 */ /* 0x000fe400078f08ff */
[----:B-1----:R-:W-:Y:S01]  /*e6e0*/  @!P6 LOP3.LUT R9, R24, 0xfffffffe, RZ, 0xc0, !PT ;  /* 0xfffffffe1809e812 */ /* 0x002fe200078ec0ff */
[--C-:B------:R-:W-:Y:S01]  /*e6f0*/  @!P5 IMAD.WIDE R2, R3, 0x4, R4.reuse ;  /* 0x000000040302d825 */ /* 0x100fe200078e0204 */
[----:B--2---:R-:W-:Y:S02]  /*e700*/  @!P0 LOP3.LUT R11, R16, 0xfffffffe, RZ, 0xc0, !PT ;  /* 0xfffffffe100b8812 */ /* 0x004fe400078ec0ff */
[----:B------:R-:W-:Y:S01]  /*e710*/  @!P2 LEA.HI R20, R20, R20, RZ, 0x1 ;  /* 0x000000141414a211 */ /* 0x000fe200078f08ff */
        /* <DEDUP_REMOVED lines=15> */
[----:B0-----:R-:W-:-:S04]  /*e810*/  @!P1 IMAD.WIDE R2, R17, 0x4, R4 ;  /* 0x0000000411029825 */ /* 0x001fc800078e0204 */
[--C-:B-1----:R-:W-:Y:S01]  /*e820*/  @!P2 IMAD.WIDE R8, R13, 0x4, R4.reuse ;  /* 0x000000040d08a825 */ /* 0x102fe200078e0204 */
[----:B------:R0:W-:Y:S03]  /*e830*/  @!P1 ST.E.64 desc[UR6][R2.64], R76 ;  /* 0x0000004c02009985 */ /* 0x0001e6000c101b06 */
[----:B------:R-:W-:Y:S01]  /*e840*/  VIADD R17, R7, 0x90 ;  /* 0x0000009007117836 */ /* 0x000fe20000000000 */
[----:B------:R1:W-:Y:S01]  /*e850*/  @!P2 ST.E.64 desc[UR6][R8.64], R80 ;  /* 0x000000500800a985 */ /* 0x0003e2000c101b06 */
[--C-:B------:R-:W-:Y:S01]  /*e860*/  @!P3 IMAD.WIDE R12, R23, 0x4, R4.reuse ;  /* 0x00000004170cb825 */ /* 0x100fe200078e0204 */
[----:B------:R-:W-:Y:S02]  /*e870*/  ISETP.GE.AND P2, PT, R20, UR4, PT ;  /* 0x0000000414007c0c */ /* 0x000fe4000bf46270 */
[----:B------:R-:W-:Y:S01]  /*e880*/  ISETP.GE.AND P1, PT, R17, UR4, PT ;  /* 0x0000000411007c0c */ /* 0x000fe2000bf26270 */
[----:B------:R-:W-:Y:S01]  /*e890*/  @!P4 IMAD.WIDE R14, R15, 0x4, R4 ;  /* 0x000000040f0ec825 */ /* 0x000fe200078e0204 */
[----:B------:R3:W-:Y:S01]  /*e8a0*/  @!P3 ST.E.64 desc[UR6][R12.64], R84 ;  /* 0x000000540c00b985 */ /* 0x0007e2000c101b06 */
[----:B------:R-:W-:-:S02]  /*e8b0*/  ISETP.GE.AND P3, PT, R22, UR4, PT ;  /* 0x0000000416007c0c */ /* 0x000fc4000bf66270 */
[C---:B--2---:R-:W-:Y:S01]  /*e8c0*/  VIADD R10, R7.reuse, 0xa8 ;  /* 0x000000a8070a7836 */ /* 0x044fe20000000000 */
[----:B------:R2:W-:Y:S01]  /*e8d0*/  @!P4 ST.E.64 desc[UR6][R14.64], R88 ;  /* 0x000000580e00c985 */ /* 0x0005e2000c101b06 */
[C---:B0-----:R-:W-:Y:S01]  /*e8e0*/  VIADD R3, R7.reuse, 0xb8 ;  /* 0x000000b807037836 */ /* 0x041fe20000000000 */
[----:B------:R-:W-:Y:S01]  /*e8f0*/  @!P0 LEA.HI R16, R16, R16, RZ, 0x1 ;  /* 0x0000001010108211 */ /* 0x000fe200078f08ff */
[----:B------:R-:W-:Y:S01]  /*e900*/  VIADD R11, R7, 0xb0 ;  /* 0x000000b0070b7836 */ /* 0x000fe20000000000 */
[----:B------:R-:W-:Y:S02]  /*e910*/  ISETP.GE.AND P4, PT, R10, UR4, PT ;  /* 0x000000040a007c0c */ /* 0x000fe4000bf86270 */
[----:B------:R-:W-:Y:S02]  /*e920*/  ISETP.GE.AND P6, PT, R3, UR4, PT ;  /* 0x0000000403007c0c */ /* 0x000fe4000bfc6270 */
[----:B------:R-:W-:Y:S02]  /*e930*/  ISETP.GE.AND P5, PT, R11, UR4, PT ;  /* 0x000000040b007c0c */ /* 0x000fe4000bfa6270 */
[----:B------:R-:W-:-:S02]  /*e940*/  @!P1 LEA.HI R17, R17, R17, RZ, 0x1 ;  /* 0x0000001111119211 */ /* 0x000fc400078f08ff */
[----:B------:R-:W-:Y:S02]  /*e950*/  @!P2 LEA.HI R20, R20, R20, RZ, 0x1 ;  /* 0x000000141414a211 */ /* 0x000fe400078f08ff */
[----:B------:R-:W-:Y:S02]  /*e960*/  @!P3 LEA.HI R22, R22, R22, RZ, 0x1 ;  /* 0x000000161616b211 */ /* 0x000fe400078f08ff */
[----:B-1----:R-:W-:Y:S02]  /*e970*/  @!P1 LOP3.LUT R9, R17, 0xfffffffe, RZ, 0xc0, !PT ;  /* 0xfffffffe11099812 */ /* 0x002fe400078ec0ff */
[----:B------:R-:W-:Y:S02]  /*e980*/  @!P4 LEA.HI R10, R10, R10, RZ, 0x1 ;  /* 0x0000000a0a0ac211 */ /* 0x000fe400078f08ff */
[----:B------:R-:W-:Y:S02]  /*e990*/  @!P6 LEA.HI R8, R3, R3, RZ, 0x1 ;  /* 0x000000030308e211 */ /* 0x000fe400078f08ff */
[----:B------:R-:W-:-:S02]  /*e9a0*/  @!P5 LEA.HI R2, R11, R11, RZ, 0x1 ;  /* 0x0000000b0b02d211 */ /* 0x000fc400078f08ff */
[----:B------:R-:W-:Y:S02]  /*e9b0*/  @!P0 LOP3.LUT R3, R16, 0xfffffffe, RZ, 0xc0, !PT ;  /* 0xfffffffe10038812 */ /* 0x000fe400078ec0ff */
[----:B------:R-:W-:Y:S02]  /*e9c0*/  @!P2 LOP3.LUT R11, R20, 0xfffffffe, RZ, 0xc0, !PT ;  /* 0xfffffffe140ba812 */ /* 0x000fe400078ec0ff */
[----:B---3--:R-:W-:Y:S02]  /*e9d0*/  @!P3 LOP3.LUT R13, R22, 0xfffffffe, RZ, 0xc0, !PT ;  /* 0xfffffffe160db812 */ /* 0x008fe400078ec0ff */
[----:B--2---:R-:W-:Y:S01]  /*e9e0*/  @!P4 LOP3.LUT R15, R10, 0xfffffffe, RZ, 0xc0, !PT ;  /* 0xfffffffe0a0fc812 */ /* 0x004fe200078ec0ff */
        /* <DEDUP_REMOVED lines=16> */
.L_x_4213:
[----:B------:R-:W-:Y:S05]  /*eaf0*/  BSYNC B0 ;  /* 0x0000000000007941 */ /* 0x000fea0003800000 */
.L_x_4212:
[----:B------:R-:W-:Y:S01]  /*eb00*/  ISETP.GE.AND P0, PT, R18, R21, PT ;  /* 0x000000151200720c */ /* 0x000fe20003f06270 */
[----:B0--3--:R2:W3:Y:S04]  /*eb10*/  SHFL.IDX PT, R3, R6, 0x1, 0x1c1f ;  /* 0x003c1f0006037f89 */ /* 0x0094e800000e0000 */
[----:B------:R2:W0:Y:S08]  /*eb20*/  SHFL.IDX PT, R2, R0, 0x1, 0x1c1f ;  /* 0x003c1f0000027f89 */ /* 0x00043000000e0000 */
[----:B--2---:R-:W-:Y:S05]  /*eb30*/  @P0 BRA `(.L_x_4132) ;  /* 0x0000005000d40947 */ /* 0x004fea0003800000 */
[C---:B------:R-:W-:Y:S01]  /*eb40*/  VIADD R0, R7.reuse, 0x8 ;  /* 0x0000000807007836 */ /* 0x040fe20000000000 */
        /* <DEDUP_REMOVED lines=9> */
[----:B------:R-:W-:-:S02]  /*ebe0*/  VIADD R12, R7, 0x30 ;  /* 0x00000030070c7836 */ /* 0x000fc40000000000 */
[C---:B------:R-:W-:Y:S02]  /*ebf0*/  VIADD R13, R7.reuse, 0x38 ;  /* 0x00000038070d7836 */ /* 0x040fe40000000000 */
[C---:B------:R-:W-:Y:S01]  /*ec00*/  VIADD R14, R7.reuse, 0x40 ;  /* 0x00000040070e7836 */ /* 0x040fe20000000000 */
[----:B------:R-:W-:Y:S01]  /*ec10*/  ISETP.GE.AND P4, PT, R12, UR4, PT ;  /* 0x000000040c007c0c */ /* 0x000fe2000bf86270 */
[--C-:B01-34-:R-:W-:Y:S01]  /*ec20*/  @!P2 IMAD.WIDE R4, R7, 0x4, R2.reuse ;  /* 0x000000040704a825 */ /* 0x11bfe200078e0202 */
[----:B------:R-:W-:Y:S02]  /*ec30*/  ISETP.GE.AND P5, PT, R13, UR4, PT ;  /* 0x000000040d007c0c */ /* 0x000fe4000bfa6270 */
[----:B------:R-:W-:Y:S01]  /*ec40*/  @!P3 LEA.HI R0, R0, R0, RZ, 0x1 ;  /* 0x000000000000b211 */ /* 0x000fe200078f08ff */
[C---:B------:R-:W-:Y:S01]  /*ec50*/  VIADD R16, R7.reuse, 0x48 ;  /* 0x0000004807107836 */ /* 0x040fe20000000000 */
[----:B------:R0:W-:Y:S01]  /*ec60*/  @!P2 ST.E.64 desc[UR6][R4.64], R26 ;  /* 0x0000001a0400a985 */ /* 0x0001e2000c101b06 */
[----:B------:R-:W-:Y:S01]  /*ec70*/  ISETP.GE.AND P6, PT, R14, UR4, PT ;  /* 0x000000040e007c0c */ /* 0x000fe2000bfc6270 */
[C---:B------:R-:W-:Y:S01]  /*ec80*/  VIADD R18, R7.reuse, 0x50 ;  /* 0x0000005007127836 */ /* 0x040fe20000000000 */
[----:B------:R-:W-:Y:S01]  /*ec90*/  @!P3 LOP3.LUT R9, R0, 0xfffffffe, RZ, 0xc0, !PT ;  /* 0xfffffffe0009b812 */ /* 0x000fe200078ec0ff */
[C---:B------:R-:W-:Y:S01]  /*eca0*/  VIADD R0, R7.reuse, 0x20 ;  /* 0x0000002007007836 */ /* 0x040fe20000000000 */
[----:B------:R-:W-:Y:S01]  /*ecb0*/  @!P0 LEA.HI R6, R6, R6, RZ, 0x1 ;  /* 0x0000000606068211 */ /* 0x000fe200078f08ff */
[----:B------:R-:W-:Y:S01]  /*ecc0*/  VIADD R20, R7, 0x70 ;  /* 0x0000007007147836 */ /* 0x000fe20000000000 */
[----:B------:R-:W-:Y:S01]  /*ecd0*/  @!P1 LEA.HI R10, R10, R10, RZ, 0x1 ;  /* 0x0000000a0a0a9211 */ /* 0x000fe200078f08ff */
[----:B------:R-:W-:Y:S01]  /*ece0*/  @!P3 IMAD.WIDE R8, R9, 0x4, R2 ;  /* 0x000000040908b825 */ /* 0x000fe200078e0202 */
[----:B------:R-:W-:-:S02]  /*ecf0*/  ISETP.GE.AND P2, PT, R0, UR4, PT ;  /* 0x0000000400007c0c */ /* 0x000fc4000bf46270 */
[----:B------:R-:W-:Y:S02]  /*ed00*/  @!P4 LEA.HI R12, R12, R12, RZ, 0x1 ;  /* 0x0000000c0c0cc211 */ /* 0x000fe400078f08ff */
[----:B------:R1:W-:Y:S01]  /*ed10*/  @!P3 ST.E.64 desc[UR6][R8.64], R30 ;  /* 0x0000001e0800b985 */ /* 0x0003e2000c101b06 */
[----:B------:R-:W-:Y:S02]  /*ed20*/  ISETP.GE.AND P3, PT, R11, UR4, PT ;  /* 0x000000040b007c0c */ /* 0x000fe4000bf66270 */
[----:B0-----:R-:W-:Y:S02]  /*ed30*/  @!P0 LOP3.LUT R5, R6, 0xfffffffe, RZ, 0xc0, !PT ;  /* 0xfffffffe06058812 */ /* 0x001fe400078ec0ff */
[----:B------:R-:W-:Y:S02]  /*ed40*/  @!P6 LEA.HI R14, R14, R14, RZ, 0x1 ;  /* 0x0000000e0e0ee211 */ /* 0x000fe400078f08ff */
[----:B------:R-:W-:Y:S01]  /*ed50*/  @!P4 LOP3.LUT R15, R12, 0xfffffffe, RZ, 0xc0, !PT ;  /* 0xfffffffe0c0fc812 */ /* 0x000fe200078ec0ff */
[----:B------:R-:W-:Y:S01]  /*ed60*/  @!P0 IMAD.WIDE R4, R5, 0x4, R2 ;  /* 0x0000000405048825 */ /* 0x000fe200078e0202 */
[----:B------:R-:W-:-:S02]  /*ed70*/  @!P2 LEA.HI R0, R0, R0, RZ, 0x1 ;  /* 0x000000000000a211 */ /* 0x000fc400078f08ff */
[----:B------:R-:W-:Y:S02]  /*ed80*/  @!P6 LOP3.LUT R21, R14, 0xfffffffe, RZ, 0xc0, !PT ;  /* 0xfffffffe0e15e812 */ /* 0x000fe400078ec0ff */
        /* <DEDUP_REMOVED lines=20> */
[--C-:B------:R-:W-:Y:S01]  /*eed0*/  @!P5 IMAD.WIDE R12, R17, 0x4, R2.reuse ;  /* 0x00000004110cd825 */ /* 0x100fe200078e0202 */
[----:B------:R1:W-:Y:S01]  /*eee0*/  @!P3 ST.E.64 desc[UR6][R8.64], R46 ;  /* 0x0000002e0800b985 */ /* 0x0003e2000c101b06 */
[----:B0-----:R-:W-:Y:S02]  /*eef0*/  @!P1 LOP3.LUT R5, R16, 0xfffffffe, RZ, 0xc0, !PT ;  /* 0xfffffffe10059812 */ /* 0x001fe400078ec0ff */
[C---:B------:R-:W-:Y:S01]  /*ef00*/  VIADD R6, R7.reuse, 0x60 ;  /* 0x0000006007067836 */ /* 0x040fe20000000000 */
[----:B------:R0:W-:Y:S01]  /*ef10*/  @!P4 ST.E.64 desc[UR6][R10.64], R50 ;  /* 0x000000320a00c985 */ /* 0x0001e2000c101b06 */
[C---:B------:R-:W-:Y:S01]  /*ef20*/  VIADD R17, R7.reuse, 0x68 ;  /* 0x0000006807117836 */ /* 0x040fe20000000000 */
[----:B------:R-:W-:Y:S01]  /*ef30*/  ISETP.GE.AND P4, PT, R20, UR4, PT ;  /* 0x0000000414007c0c */ /* 0x000fe2000bf86270 */
[----:B------:R-:W-:Y:S01]  /*ef40*/  VIADD R21, R7, 0x78 ;  /* 0x0000007807157836 */ /* 0x000fe20000000000 */
[----:B------:R-:W-:Y:S01]  /*ef50*/  @!P5 ST.E.64 desc[UR6][R12.64], R54 ;  /* 0x000000360c00d985 */ /* 0x000fe2000c101b06 */
[----:B------:R-:W-:Y:S01]  /*ef60*/  @!P2 LEA.HI R0, R0, R0, RZ, 0x1 ;  /* 0x000000000000a211 */ /* 0x000fe200078f08ff */
[----:B------:R-:W-:Y:S01]  /*ef70*/  @!P1 IMAD.WIDE R4, R5, 0x4, R2 ;  /* 0x0000000405049825 */ /* 0x000fe200078e0202 */
[----:B------:R-:W-:Y:S01]  /*ef80*/  ISETP.GE.AND P5, PT, R17, UR4, PT ;  /* 0x0000000411007c0c */ /* 0x000fe2000bfa6270 */
[----:B------:R-:W-:Y:S01]  /*ef90*/  @!P6 ST.E.64 desc[UR6][R14.64], R58 ;  /* 0x0000003a0e00e985 */ /* 0x000fe2000c101b06 */
[----:B------:R-:W-:Y:S01]  /*efa0*/  ISETP.GE.AND P6, PT, R6, UR4, PT ;  /* 0x0000000406007c0c */ /* 0x000fe2000bfc6270 */
[----:B------:R-:W-:Y:S01]  /*efb0*/  VIADD R16, R7, 0x80 ;  /* 0x0000008007107836 */ /* 0x000fe20000000000 */
[----:B------:R-:W-:Y:S01]  /*efc0*/  ISETP.GE.AND P3, PT, R21, UR4, PT ;  /* 0x0000000415007c0c */ /* 0x000fe2000bf66270 */
[----:B------:R2:W-:Y:S01]  /*efd0*/  @!P1 ST.E.64 desc[UR6][R4.64], R62 ;  /* 0x0000003e04009985 */ /* 0x0005e2000c101b06 */
[----:B-1----:R-:W-:Y:S01]  /*efe0*/  @!P0 LOP3.LUT R9, R18, 0xfffffffe, RZ, 0xc0, !PT ;  /* 0xfffffffe12098812 */ /* 0x002fe200078ec0ff */
[----:B------:R-:W-:Y:S01]  /*eff0*/  VIADD R18, R7, 0x88 ;  /* 0x0000008807127836 */ /* 0x000fe20000000000 */
[----:B------:R-:W-:-:S02]  /*f000*/  @!P4 LEA.HI R20, R20, R20, RZ, 0x1 ;  /* 0x000000141414c211 */ /* 0x000fc400078f08ff */
[----:B0-----:R-:W-:Y:S01]  /*f010*/  @!P2 LOP3.LUT R11, R0, 0xfffffffe, RZ, 0xc0, !PT ;  /* 0xfffffffe000ba812 */ /* 0x001fe200078ec0ff */
[--C-:B------:R-:W-:Y:S01]  /*f020*/  @!P0 IMAD.WIDE R8, R9, 0x4, R2.reuse ;  /* 0x0000000409088825 */ /* 0x100fe200078e0202 */
[----:B------:R-:W-:Y:S02]  /*f030*/  ISETP.GE.AND P1, PT, R18, UR4, PT ;  /* 0x0000000412007c0c */ /* 0x000fe4000bf26270 */
[----:B------:R-:W-:Y:S01]  /*f040*/  @!P5 LEA.HI R17, R17, R17, RZ, 0x1 ;  /* 0x000000111111d211 */ /* 0x000fe200078f08ff */
[----:B------:R-:W-:Y:S01]  /*f050*/  VIADD R0, R7, 0x90 ;  /* 0x0000009007007836 */ /* 0x000fe20000000000 */
[----:B------:R-:W-:Y:S01]  /*f060*/  @!P6 LEA.HI R6, R6, R6, RZ, 0x1 ;  /* 0x000000060606e211 */ /* 0x000fe200078f08ff */
[----:B------:R0:W-:Y:S01]  /*f070*/  @!P0 ST.E.64 desc[UR6][R8.64], R66 ;  /* 0x0000004208008985 */ /* 0x0001e2000c101b06 */
[----:B------:R-:W-:Y:S01]  /*f080*/  @!P3 LEA.HI R21, R21, R21, RZ, 0x1 ;  /* 0x000000151515b211 */ /* 0x000fe200078f08ff */
[----:B--2---:R-:W-:Y:S01]  /*f090*/  @!P2 IMAD.WIDE R4, R11, 0x4, R2 ;  /* 0x000000040b04a825 */ /* 0x004fe200078e0202 */
[----:B------:R-:W-:-:S02]  /*f0a0*/  @!P6 LOP3.LUT R13, R6, 0xfffffffe, RZ, 0xc0, !PT ;  /* 0xfffffffe060de812 */ /* 0x000fc400078ec0ff */
[----:B------:R-:W-:Y:S01]  /*f0b0*/  @!P5 LOP3.LUT R17, R17, 0xfffffffe, RZ, 0xc0, !PT ;  /* 0xfffffffe1111d812 */ /* 0x000fe200078ec0ff */
[----:B------:R-:W-:Y:S01]  /*f0c0*/  VIADD R6, R7, 0x98 ;  /* 0x0000009807067836 */ /* 0x000fe20000000000 */
[----:B------:R-:W-:Y:S01]  /*f0d0*/  @!P4 LOP3.LUT R15, R20, 0xfffffffe, RZ, 0xc0, !PT ;  /* 0xfffffffe140fc812 */ /* 0x000fe200078ec0ff */
[----:B------:R1:W-:Y:S01]  /*f0e0*/  @!P2 ST.E.64 desc[UR6][R4.64], R70 ;  /* 0x000000460400a985 */ /* 0x0003e2000c101b06 */
[----:B------:R-:W-:Y:S01]  /*f0f0*/  @!P3 LOP3.LUT R21, R21, 0xfffffffe, RZ, 0xc0, !PT ;  /* 0xfffffffe1515b812 */ /* 0x000fe200078ec0ff */
[--C-:B------:R-:W-:Y:S01]  /*f100*/  @!P5 IMAD.WIDE R10, R17, 0x4, R2.reuse ;  /* 0x00000004110ad825 */ /* 0x100fe200078e0202 */
[----:B------:R-:W-:Y:S02]  /*f110*/  ISETP.GE.AND P0, PT, R16, UR4, PT ;  /* 0x0000000410007c0c */ /* 0x000fe4000bf06270 */
[----:B------:R-:W-:Y:S01]  /*f120*/  ISETP.GE.AND P2, PT, R0, UR4, PT ;  /* 0x0000000400007c0c */ /* 0x000fe2000bf46270 */
[----:B0-----:R-:W-:Y:S01]  /*f130*/  @!P6 IMAD.WIDE R8, R13, 0x4, R2 ;  /* 0x000000040d08e825 */ /* 0x001fe200078e0202 */
[----:B------:R-:W-:-:S03]  /*f140*/  @!P1 LEA.HI R18, R18, R18, RZ, 0x1 ;  /* 0x0000001212129211 */ /* 0x000fc600078f08ff */
[--C-:B------:R-:W-:Y:S01]  /*f150*/  @!P4 IMAD.WIDE R12, R15, 0x4, R2.reuse ;  /* 0x000000040f0cc825 */ /* 0x100fe200078e0202 */
[----:B------:R0:W-:Y:S03]  /*f160*/  @!P6 ST.E.64 desc[UR6][R8.64], R74 ;  /* 0x0000004a0800e985 */ /* 0x0001e6000c101b06 */
[--C-:B------:R-:W-:Y:S01]  /*f170*/  @!P3 IMAD.WIDE R14, R21, 0x4, R2.reuse ;  /* 0x00000004150eb825 */ /* 0x100fe200078e0202 */
[----:B------:R2:W-:Y:S01]  /*f180*/  @!P5 ST.E.64 desc[UR6][R10.64], R78 ;  /* 0x0000004e0a00d985 */ /* 0x0005e2000c101b06 */
[----:B------:R-:W-:Y:S02]  /*f190*/  @!P0 LEA.HI R16, R16, R16, RZ, 0x1 ;  /* 0x0000001010108211 */ /* 0x000fe400078f08ff */
[C---:B------:R-:W-:Y:S01]  /*f1a0*/  VIADD R17, R7.reuse, 0xa0 ;  /* 0x000000a007117836 */ /* 0x040fe20000000000 */
[----:B------:R3:W-:Y:S01]  /*f1b0*/  @!P4 ST.E.64 desc[UR6][R12.64], R82 ;  /* 0x000000520c00c985 */ /* 0x0007e2000c101b06 */
[C---:B------:R-:W-:Y:S01]  /*f1c0*/  VIADD R20, R7.reuse, 0xa8 ;  /* 0x000000a807147836 */ /* 0x040fe20000000000 */
[----:B-1----:R-:W-:Y:S01]  /*f1d0*/  @!P0 LOP3.LUT R5, R16, 0xfffffffe, RZ, 0xc0, !PT ;  /* 0xfffffffe10058812 */ /* 0x002fe200078ec0ff */
[C---:B------:R-:W-:Y:S01]  /*f1e0*/  VIADD R21, R7.reuse, 0xb0 ;  /* 0x000000b007157836 */ /* 0x040fe20000000000 */
[----:B------:R-:W-:Y:S01]  /*f1f0*/  @!P3 ST.E.64 desc[UR6][R14.64], R86 ;  /* 0x000000560e00b985 */ /* 0x000fe2000c101b06 */
[----:B------:R-:W-:Y:S01]  /*f200*/  ISETP.GE.AND P3, PT, R6, UR4, PT ;  /* 0x0000000406007c0c */ /* 0x000fe2000bf66270 */
[----:B------:R-:W-:Y:S01]  /*f210*/  VIADD R7, R7, 0xb8 ;  /* 0x000000b807077836 */ /* 0x000fe20000000000 */
[----:B------:R-:W-:Y:S01]  /*f220*/  ISETP.GE.AND P4, PT, R17, UR4, PT ;  /* 0x0000000411007c0c */ /* 0x000fe2000bf86270 */
[----:B------:R-:W-:Y:S01]  /*f230*/  @!P0 IMAD.WIDE R4, R5, 0x4, R2 ;  /* 0x0000000405048825 */ /* 0x000fe200078e0202 */
[----:B------:R-:W-:-:S02]  /*f240*/  ISETP.GE.AND P5, PT, R20, UR4, PT ;  /* 0x0000000414007c0c */ /* 0x000fc4000bfa6270 */
[----:B------:R-:W-:Y:S02]  /*f250*/  ISETP.GE.AND P6, PT, R21, UR4, PT ;  /* 0x0000000415007c0c */ /* 0x000fe4000bfc6270 */
[----:B0-----:R-:W-:Y:S01]  /*f260*/  @!P1 LOP3.LUT R9, R18, 0xfffffffe, RZ, 0xc0, !PT ;  /* 0xfffffffe12099812 */ /* 0x001fe200078ec0ff */
[----:B------:R0:W-:Y:S01]  /*f270*/  @!P0 ST.E.64 desc[UR6][R4.64], R90 ;  /* 0x0000005a04008985 */ /* 0x0001e2000c101b06 */
[----:B------:R-:W-:Y:S02]  /*f280*/  @!P2 LEA.HI R0, R0, R0, RZ, 0x1 ;  /* 0x000000000000a211 */ /* 0x000fe400078f08ff */
[----:B------:R-:W-:Y:S01]  /*f290*/  ISETP.GE.AND P0, PT, R7, UR4, PT ;  /* 0x0000000407007c0c */ /* 0x000fe2000bf06270 */
[----:B------:R-:W-:Y:S01]  /*f2a0*/  @!P1 IMAD.WIDE R8, R9, 0x4, R2 ;  /* 0x0000000409089825 */ /* 0x000fe200078e0202 */
[----:B------:R-:W-:Y:S02]  /*f2b0*/  @!P3 LEA.HI R6, R6, R6, RZ, 0x1 ;  /* 0x000000060606b211 */ /* 0x000fe400078f08ff */
[----:B------:R-:W-:-:S02]  /*f2c0*/  @!P4 LEA.HI R17, R17, R17, RZ, 0x1 ;  /* 0x000000111111c211 */ /* 0x000fc400078f08ff */
[----:B------:R-:W-:Y:S01]  /*f2d0*/  @!P5 LEA.HI R20, R20, R20, RZ, 0x1 ;  /* 0x000000141414d211 */ /* 0x000fe200078f08ff */
[----:B------:R1:W-:Y:S01]  /*f2e0*/  @!P1 ST.E.64 desc[UR6][R8.64], R94 ;  /* 0x0000005e08009985 */ /* 0x0003e2000c101b06 */
[----:B------:R-:W-:Y:S02]  /*f2f0*/  @!P6 LEA.HI R21, R21, R21, RZ, 0x1 ;  /* 0x000000151515e211 */ /* 0x000fe400078f08ff */
[----:B--2---:R-:W-:Y:S02]  /*f300*/  @!P2 LOP3.LUT R11, R0, 0xfffffffe, RZ, 0xc0, !PT ;  /* 0xfffffffe000ba812 */ /* 0x004fe400078ec0ff */
[----:B---3--:R-:W-:Y:S02]  /*f310*/  @!P3 LOP3.LUT R13, R6, 0xfffffffe, RZ, 0xc0, !PT ;  /* 0xfffffffe060db812 */ /* 0x008fe400078ec0ff */
[----:B------:R-:W-:Y:S01]  /*f320*/  @!P4 LOP3.LUT R17, R17, 0xfffffffe, RZ, 0xc0, !PT ;  /* 0xfffffffe1111c812 */ /* 0x000fe200078ec0ff */
[----:B0-----:R-:W-:Y:S01]  /*f330*/  @!P2 IMAD.WIDE R4, R11, 0x4, R2 ;  /* 0x000000040b04a825 */ /* 0x001fe200078e0202 */
[----:B------:R-:W-:-:S02]  /*f340*/  @!P5 LOP3.LUT R15, R20, 0xfffffffe, RZ, 0xc0, !PT ;  /* 0xfffffffe140fd812 */ /* 0x000fc400078ec0ff */
[----:B------:R-:W-:Y:S01]  /*f350*/  @!P6 LOP3.LUT R21, R21, 0xfffffffe, RZ, 0xc0, !PT ;  /* 0xfffffffe1515e812 */ /* 0x000fe200078ec0ff */
[--C-:B------:R-:W-:Y:S01]  /*f360*/  @!P4 IMAD.WIDE R10, R17, 0x4, R2.reuse ;  /* 0x00000004110ac825 */ /* 0x100fe200078e0202 */
[----:B------:R2:W-:Y:S03]  /*f370*/  @!P2 ST.E.64 desc[UR6][R4.64], R98 ;  /* 0x000000620400a985 */ /* 0x0005e6000c101b06 */
        /* <DEDUP_REMOVED lines=14> */
.L_x_4211:
        /* <DEDUP_REMOVED lines=31> */
[----:B------:R-:W-:-:S02]  /*f650*/  IMAD.U32 R3, RZ, RZ, UR6 ;  /* 0x00000006ff037e24 */ /* 0x000fc4000f8e00ff */
[C---:B-1----:R-:W-:Y:S02]  /*f660*/  IMAD R12, R10.reuse, UR8, RZ ;  /* 0x000000080a0c7c24 */ /* 0x042fe4000f8e02ff */
[----:B------:R-:W-:-:S03]  /*f670*/  IMAD.WIDE.U32 R2, R10, UR7, R2 ;  /* 0x000000070a027c25 */ /* 0x000fc6000f8e0002 */
[----:B------:R-:W0:Y:S01]  /*f680*/  LDC R8, c[0x0][0xc50] ;  /* 0x00031400ff087b82 */ /* 0x000e220000000800 */
[----:B--2---:R-:W-:-:S04]  /*f690*/  @P0 IMAD.HI.U32 R4, R0, R7, RZ ;  /* 0x0000000700040227 */ /* 0x004fc800078e00ff */
[----:B------:R-:W-:Y:S02]  /*f6a0*/  IMAD R7, RZ, RZ, -UR11 ;  /* 0x8000000bff077e24 */ /* 0x000fe4000f8e02ff */
[----:B------:R-:W-:Y:S01]  /*f6b0*/  IMAD R11, R11, UR7, R12 ;  /* 0x000000070b0b7c24 */ /* 0x000fe2000f8e020c */
        /* <DEDUP_REMOVED lines=24> */
.L_x_4130:
        /* <DEDUP_REMOVED lines=18> */
.L_x_4214:
[----:B------:R-:W-:Y:S01]  /*f960*/  ULDC UR7, c[0x0][0xc50] ;  /* 0x0003140000077ab9 */ /* 0x000fe20000000800 */
[----:B------:R-:W-:Y:S01]  /*f970*/  UMOV UR36, UR6 ;  /* 0x0000000600247c82 */ /* 0x000fe20008000000 */
[----:B------:R-:W-:-:S11]  /*f980*/  UISETP.NE.AND UP0, UPT, UR7, 0x1, UPT ;  /* 0x000000010700788c */ /* 0x000fd6000bf05270 */
[----:B------:R-:W-:Y:S01]  /*f990*/  @UP0 ULDC UR4, c[0x0][0xc54] ;  /* 0x0003150000040ab9 */ /* 0x000fe20000000800 */
[----:B------:R-:W-:Y:S01]  /*f9a0*/  @UP0 ULDC UR8, c[0x0][0xc58] ;  /* 0x0003160000080ab9 */ /* 0x000fe20000000800 */
[----:B------:R-:W-:-:S04]  /*f9b0*/  UIMAD.WIDE.U32 UR4, UR6, UR4, URZ ;  /* 0x00000004060472a5 */ /* 0x000fc8000f8e003f */
[----:B------:R-:W-:-:S12]  /*f9c0*/  @UP0 USHF.R.U32.HI UR36, URZ, UR8, UR5 ;  /* 0x000000083f240299 */ /* 0x000fd80008011605 */
.L_x_4215:
        /* <DEDUP_REMOVED lines=8> */
[----:B------:R-:W-:Y:S01]  /*fa50*/  ULDC UR6, c[0x0][0x448] ;  /* 0x0001120000067ab9 */ /* 0x000fe20000000800 */
[----:B------:R-:W-:Y:S01]  /*fa60*/  ULDC.64 UR4, c[0x0][0x418] ;  /* 0x0001060000047ab9 */ /* 0x000fe20000000a00 */
[----:B------:R-:W-:Y:S02]  /*fa70*/  UISETP.NE.AND UP1, UPT, UR6, 0x1, UPT ;  /* 0x000000010600788c */ /* 0x000fe4000bf25270 */
[----:B------:R-:W-:Y:S01]  /*fa80*/  UISETP.NE.U32.AND UP0, UPT, UR4, URZ, UPT ;  /* 0x0000003f0400728c */ /* 0x000fe2000bf05070 */
[----:B------:R-:W-:Y:S02]  /*fa90*/  ULDC UR11, c[0x0][0x288] ;  /* 0x0000a200000b7ab9 */ /* 0x000fe40000000800 */
[----:B------:R-:W-:Y:S01]  /*faa0*/  ULDC UR4, c[0x0][0x424] ;  /* 0x0001090000047ab9 */ /* 0x000fe20000000800 */
[----:B------:R-:W-:Y:S01]  /*fab0*/  UISETP.NE.AND.EX UP0, UPT, UR5, URZ, UPT, UP0 ;  /* 0x0000003f0500728c */ /* 0x000fe2000bf05300 */
[----:B------:R-:W-:Y:S01]  /*fac0*/  ULDC UR12, c[0x0][0x2f0] ;  /* 0x0000bc00000c7ab9 */ /* 0x000fe20000000800 */
[----:B------:R-:W-:-:S02]  /*fad0*/  UIADD3 UR6, -UR11, 0x1, URZ ;  /* 0x000000010b067890 */ /* 0x000fc4000fffe13f */
[----:B------:R-:W-:Y:S01]  /*fae0*/  USEL UR10, UR4, 0x1, UP0 ;  /* 0x00000001040a7887 */ /* 0x000fe20008000000 */
[----:B------:R-:W-:Y:S02]  /*faf0*/  @UP1 ULDC UR13, c[0x0][0x450] ;  /* 0x00011400000d1ab9 */ /* 0x000fe40000000800 */
[----:B------:R-:W-:Y:S01]  /*fb00*/  @UP1 ULDC UR4, c[0x0][0x44c] ;  /* 0x0001130000041ab9 */ /* 0x000fe20000000800 */
[----:B------:R-:W-:Y:S02]  /*fb10*/  UIMAD UR7, UR10, UR12, 0x5f ;  /* 0x0000005f0a0774a4 */ /* 0x000fe4000f8e020c */
[----:B------:R-:W-:Y:S02]  /*fb20*/  UIMAD UR9, UR10, UR12, UR6 ;  /* 0x0000000c0a0972a4 */ /* 0x000fe4000f8e0206 */
[----:B------:R-:W-:Y:S02]  /*fb30*/  UIMAD.WIDE UR6, UR7, 0x2aaaaaab, URZ ;  /* 0x2aaaaaab070678a5 */ /* 0x000fe4000f8e023f */
[----:B0-----:R-:W-:-:S02]  /*fb40*/  USHF.L.U32 UR45, UR45, 0x7, URZ ;  /* 0x000000072d2d7899 */ /* 0x001fc4000800063f */
[----:B------:R-:W-:Y:S02]  /*fb50*/  USHF.R.U32.HI UR43, URZ, 0x1f, UR7 ;  /* 0x0000001f3f2b7899 */ /* 0x000fe40008011607 */
[----:B------:R-:W-:Y:S02]  /*fb60*/  UIADD3 UR8, UR45, 0x7f, URZ ;  /* 0x0000007f2d087890 */ /* 0x000fe4000fffe03f */
[----:B------:R-:W-:Y:S02]  /*fb70*/  ULEA.HI.SX32 UR43, UR7, UR43, 0x1c ;  /* 0x0000002b072b7291 */ /* 0x000fe4000f8fe23f */
[----:B------:R-:W-:-:S04]  /*fb80*/  UIMAD.WIDE.U32 UR4, UR8, UR4, URZ ;  /* 0x00000004080472a5 */ /* 0x000fc8000f8e003f */
[----:B------:R-:W-:-:S03]  /*fb90*/  @UP1 USHF.R.U32.HI UR8, URZ, UR13, UR5 ;  /* 0x0000000d3f081299 */ /* 0x000fc60008011605 */
[----:B------:R-:W-:Y:S01]  /*fba0*/  ULDC.64 UR4, c[0x0][0x9e0] ;  /* 0x0002780000047ab9 */ /* 0x000fe20000000a00 */
[----:B------:R-:W-:Y:S02]  /*fbb0*/  UIADD3 UR9, UR9, UR8, URZ ;  /* 0x0000000809097290 */ /* 0x000fe4000fffe03f */
[----:B------:R-:W-:Y:S02]  /*fbc0*/  UISETP.GE.AND UP0, UPT, UR5, 0x1, UPT ;  /* 0x000000010500788c */ /* 0x000fe4000bf06270 */
[----:B------:R-:W-:-:S04]  /*fbd0*/  UIADD3 UR4, UR9, UR4, URZ ;  /* 0x0000000409047290 */ /* 0x000fc8000fffe03f */
[----:B------:R-:W-:-:S13]  /*fbe0*/  PLOP3.LUT P1, PT, PT, PT, UP0, 0x80, 0x0 ;  /* 0x000000000000781c */ /* 0x000fda0003f2f008 */
[----:B------:R-:W-:Y:S05]  /*fbf0*/  @!P1 BRA `(.L_x_4217) ;  /* 0x0000000000449947 */ /* 0x000fea0003800000 */
        /* <DEDUP_REMOVED lines=10> */
.L_x_4218:
[----:B------:R-:W-:-:S11]  /*fca0*/  UISETP.NE.AND UP0, UPT, UR5, 0x1, UPT ;  /* 0x000000010500788c */ /* 0x000fd6000bf05270 */
[----:B------:R-:W-:Y:S02]  /*fcb0*/  @UP0 ULDC.64 UR14, c[0x0][0x9e8] ;  /* 0x00027a00000e0ab9 */ /* 0x000fe40000000a00 */
[----:B------:R-:W-:-:S04]  /*fcc0*/  UIMAD.WIDE.U32 UR6, UR8, UR14, URZ ;  /* 0x0000000e080672a5 */ /* 0x000fc8000f8e003f */
[----:B------:R-:W-:-:S12]  /*fcd0*/  @UP0 USHF.R.U32.HI UR8, URZ, UR15, UR7 ;  /* 0x0000000f3f080299 */ /* 0x000fd80008011607 */
.L_x_4219:
[----:B------:R-:W-:-:S04]  /*fce0*/  UIMAD UR8, UR8, UR5, UR5 ;  /* 0x00000005080872a4 */ /* 0x000fc8000f8e0205 */
[----:B------:R-:W-:-:S04]  /*fcf0*/  UISETP.LT.AND UP0, UPT, UR4, UR8, UPT ;  /* 0x000000080400728c */ /* 0x000fc8000bf01270 */
[----:B------:R-:W-:-:S12]  /*fd00*/  USEL UR4, UR4, UR8, UP0 ;  /* 0x0000000804047287 */ /* 0x000fd80008000000 */
.L_x_4217:
[----:B------:R-:W-:Y:S01]  /*fd10*/  UIADD3 UR6, UR4, 0x5f, URZ ;  /* 0x0000005f04067890 */ /* 0x000fe2000fffe03f */
[----:B------:R-:W-:Y:S01]  /*fd20*/  @UP1 ULDC UR8, c[0x0][0x44c] ;  /* 0x0001130000081ab9 */ /* 0x000fe20000000800 */
[----:B------:R-:W-:Y:S02]  /*fd30*/  @UP1 ULDC UR13, c[0x0][0x450] ;  /* 0x00011400000d1ab9 */ /* 0x000fe40000000800 */
[----:B------:R-:W-:Y:S02]  /*fd40*/  UIMAD.WIDE UR6, UR6, 0x2aaaaaab, URZ ;  /* 0x2aaaaaab060678a5 */ /* 0x000fe4000f8e023f */
[----:B------:R-:W-:Y:S02]  /*fd50*/  UIMAD.WIDE.U32 UR8, UR45, UR8, URZ ;  /* 0x000000082d0872a5 */ /* 0x000fe4000f8e003f */
[----:B------:R-:W-:Y:S01]  /*fd60*/  USHF.R.U32.HI UR42, URZ, 0x1f, UR7 ;  /* 0x0000001f3f2a7899 */ /* 0x000fe20008011607 */
[----:B------:R-:W-:Y:S01]  /*fd70*/  UMOV UR4, UR45 ;  /* 0x0000002d00047c82 */ /* 0x000fe20008000000 */
[----:B------:R-:W-:-:S02]  /*fd80*/  UIMAD UR10, UR10, UR12, -UR11 ;  /* 0x0000000c0a0a72a4 */ /* 0x000fc4000f8e0a0b */
[----:B------:R-:W-:Y:S02]  /*fd90*/  @UP1 USHF.R.U32.HI UR4, URZ, UR13, UR9 ;  /* 0x0000000d3f041299 */ /* 0x000fe40008011609 */
[----:B------:R-:W-:Y:S02]  /*fda0*/  ULEA.HI.SX32 UR42, UR7, UR42, 0x1c ;  /* 0x0000002a072a7291 */ /* 0x000fe4000f8fe23f */
[----:B------:R-:W-:Y:S02]  /*fdb0*/  UIADD3 UR4, UR10, UR4, URZ ;  /* 0x000000040a047290 */ /* 0x000fe4000fffe03f */
[----:B------:R-:W-:Y:S01]  /*fdc0*/  UISETP.LT.AND UP0, UPT, UR43, UR42, UPT ;  /* 0x0000002a2b00728c */ /* 0x000fe2000bf01270 */
[----:B------:R-:W-:Y:S02]  /*fdd0*/  ULDC UR8, c[0x0][0x9dc] ;  /* 0x0002770000087ab9 */ /* 0x000fe40000000800 */
[----:B------:R-:W-:Y:S02]  /*fde0*/  UIADD3 UR8, UR4, -UR8, URZ ;  /* 0x8000000804087290 */ /* 0x000fe4000fffe03f */
[----:B------:R-:W-:Y:S01]  /*fdf0*/  USEL UR12, UR43, UR42, UP0 ;  /* 0x0000002a2b0c7287 */ /* 0x000fe20008000000 */
        /* <DEDUP_REMOVED lines=11> */
.L_x_4221:
[----:B------:R-:W-:-:S11]  /*feb0*/  UISETP.NE.AND UP0, UPT, UR5, 0x1, UPT ;  /* 0x000000010500788c */ /* 0x000fd6000bf05270 */
[----:B------:R-:W-:Y:S02]  /*fec0*/  @UP0 ULDC.64 UR10, c[0x0][0x9e8] ;  /* 0x00027a00000a0ab9 */ /* 0x000fe40000000a00 */
[----:B------:R-:W-:-:S04]  /*fed0*/  UIMAD.WIDE.U32 UR6, UR4, UR10, URZ ;  /* 0x0000000a040672a5 */ /* 0x000fc8000f8e003f */
[----:B------:R-:W-:-:S12]  /*fee0*/  @UP0 USHF.R.U32.HI UR4, URZ, UR11, UR7 ;  /* 0x0000000b3f040299 */ /* 0x000fd80008011607 */
.L_x_4222:
[----:B------:R-:W-:-:S04]  /*fef0*/  UIMAD UR4, UR4, UR5, URZ ;  /* 0x00000005040472a4 */ /* 0x000fc8000f8e023f */
[----:B------:R-:W-:-:S04]  /*ff00*/  UISETP.LT.AND UP0, UPT, UR8, UR4, UPT ;  /* 0x000000040800728c */ /* 0x000fc8000bf01270 */
[----:B------:R-:W-:-:S12]  /*ff10*/  USEL UR8, UR8, UR4, !UP0 ;  /* 0x0000000408087287 */ /* 0x000fd8000c000000 */
.L_x_4220:
[----:B------:R-:W-:Y:S02]  /*ff20*/  UIMAD.WIDE UR4, UR8, 0x2aaaaaab, URZ ;  /* 0x2aaaaaab080478a5 */ /* 0x000fe4000f8e023f */
[----:B------:R-:W-:Y:S02]  /*ff30*/  USHF.R.U32.HI UR10, URZ, 0x10, UR44 ;  /* 0x000000103f0a7899 */ /* 0x000fe4000801162c */
[----:B------:R-:W-:Y:S02]  /*ff40*/  USHF.R.U32.HI UR4, URZ, 0x1f, UR5 ;  /* 0x0000001f3f047899 */ /* 0x000fe40008011605 */
[----:B------:R-:W-:Y:S02]  /*ff50*/  ULOP3.LUT UR44, UR44, 0xffff, URZ, 0xc0, !UPT ;  /* 0x0000ffff2c2c7892 */ /* 0x000fe4000f8ec03f */
[----:B------:R-:W-:Y:S01]  /*ff60*/  ULEA.HI.SX32 UR4, UR5, UR4, 0x1c ;  /* 0x0000000405047291 */ /* 0x000fe2000f8fe23f */
        /* <DEDUP_REMOVED lines=40> */
.L_x_4223:
        /* <DEDUP_REMOVED lines=33> */
.L_x_4224:
        /* <DEDUP_REMOVED lines=20> */
.L_x_4226:
        /* <DEDUP_REMOVED lines=15> */
.L_x_4225:
        /* <DEDUP_REMOVED lines=22> */
.L_x_4311:
        /* <DEDUP_REMOVED lines=8> */
.L_x_4314:
        /* <DEDUP_REMOVED lines=22> */
.L_x_4230:
[----:B-1----:R-:W-:Y:S01]  /*10970*/  IMAD.MOV.U32 R0, RZ, RZ, 0x1 ;  /* 0x00000001ff007424 */ /* 0x002fe200078e00ff */
[----:B------:R-:W1:Y:S04]  /*10980*/  S2R R9, SR_TID.X ;  /* 0x0000000000097919 */ /* 0x000e680000002100 */
[----:B------:R-:W-:-:S04]  /*10990*/  SHF.L.U32 R0, R0, 0x1f, RZ ;  /* 0x0000001f00007819 */ /* 0x000fc800000006ff */
[----:B------:R-:W3:Y:S01]  /*109a0*/  SYNCS.PHASECHK.TRANS64.TRYWAIT P0, [UR38+0x30840], R0 ;  /* 0x03084000ff0075a7 */ /* 0x000ee20008000166 */
[----:B-1----:R-:W-:-:S04]  /*109b0*/  LOP3.LUT R2, R9, 0x7f, RZ, 0xc0, !PT ;  /* 0x0000007f09027812 */ /* 0x002fc800078ec0ff */
[----:B------:R-:W-:Y:S01]  /*109c0*/  ISETP.NE.AND P1, PT, R2, RZ, PT ;  /* 0x000000ff0200720c */ /* 0x000fe20003f25270 */
[----:B---3--:R-:W-:-:S12]  /*109d0*/  @!P0 BRA `(.L_x_4231) ;  /* 0x00000038004c8947 */ /* 0x008fd80003800000 */
.L_x_4315:
[----:B------:R-:W-:Y:S05]  /*109e0*/  @P1 BRA `(.L_x_4232) ;  /* 0x0000000000181947 */ /* 0x000fea0003800000 */
[----:B------:R-:W3:Y:S01]  /*109f0*/  S2R R2, SR_TID.X ;  /* 0x0000000000027919 */ /* 0x000ee20000002100 */
[----:B-1----:R-:W-:-:S04]  /*10a00*/  IMAD.MOV.U32 R0, RZ, RZ, 0x9000 ;  /* 0x00009000ff007424 */ /* 0x002fc800078e00ff */
[----:B------:R4:W-:Y:S01]  /*10a10*/  SYNCS.ARRIVE.TRANS64 RZ, [UR38+0x30830], R0 ;  /* 0x03083000ffff79a7 */ /* 0x0009e20008000026 */
[----:B---3--:R-:W-:-:S13]  /*10a20*/  LOP3.LUT P0, RZ, R2, 0x1f, RZ, 0xc0, !PT ;  /* 0x0000001f02ff7812 */ /* 0x008fda000780c0ff */
[----:B----4-:R-:W-:Y:S05]  /*10a30*/  @!P0 BRA `(.L_x_4232) ;  /* 0x0000000000048947 */ /* 0x010fea0003800000 */
[----:B------:R-:W-:Y:S01]  /*10a40*/  BPT.TRAP 0x1 ;  /* 0x000000040000795c */ /* 0x000fe20000300000 */
.L_x_4232:
        /* <DEDUP_REMOVED lines=31> */
.L_x_4228:
        /* <DEDUP_REMOVED lines=10> */
[----:B--2---:R-:W-:Y:S02]  /*10ce0*/  IMAD.U32 R4, RZ, RZ, UR6 ;  /* 0x00000006ff047e24 */ /* 0x004fe4000f8e00ff */
[----:B-1----:R-:W1:Y:S01]  /*10cf0*/  LDC.64 R2, c[0x4][R2] ;  /* 0x0100000002027b82 */ /* 0x002e620000000a00 */
[----:B------:R-:W-:Y:S02]  /*10d00*/  IMAD.U32 R5, RZ, RZ, UR7 ;  /* 0x00000007ff057e24 */ /* 0x000fe4000f8e00ff */
[----:B------:R-:W-:Y:S02]  /*10d10*/  IMAD.U32 R6, RZ, RZ, UR8 ;  /* 0x00000008ff067e24 */ /* 0x000fe4000f8e00ff */
[----:B0-----:R-:W-:-:S02]  /*10d20*/  IMAD.U32 R7, RZ, RZ, UR9 ;  /* 0x00000009ff077e24 */ /* 0x001fc4000f8e00ff */
[----:B------:R-:W-:Y:S02]  /*10d30*/  IMAD.U32 R10, RZ, RZ, UR4 ;  /* 0x00000004ff0a7e24 */ /* 0x000fe4000f8e00ff */
[----:B------:R-:W-:Y:S02]  /*10d40*/  IMAD.U32 R11, RZ, RZ, UR5 ;  /* 0x00000005ff0b7e24 */ /* 0x000fe4000f8e00ff */
[----:B------:R-:W-:Y:S02]  /*10d50*/  IMAD.MOV.U32 R8, RZ, RZ, 0x70 ;  /* 0x00000070ff087424 */ /* 0x000fe400078e00ff */
[----:B------:R-:W-:Y:S02]  /*10d60*/  IMAD.MOV.U32 R12, RZ, RZ, 0x1 ;  /* 0x00000001ff0c7424 */ /* 0x000fe400078e00ff */
[----:B------:R-:W-:-:S07]  /*10d70*/  IMAD.MOV.U32 R13, RZ, RZ, RZ ;  /* 0x000000ffff0d7224 */ /* 0x000fce00078e00ff */
[----:B------:R-:W-:-:S07]  /*10d80*/  LEPC R20, `(.L_x_4233) ;  /* 0x000000001014794e */ /* 0x000fce0000000000 */
[----:B-1----:R-:W-:Y:S05]  /*10d90*/  CALL.ABS.NOINC R2 ;  /* 0x0000000002007343 */ /* 0x002fea0003c00000 */
.L_x_4233:
[----:B0-----:R-:W0:Y:S01]  /*10da0*/  LDC R7, c[0x0][0x448] ;  /* 0x00011200ff077b82 */ /* 0x001e220000000800 */
[----:B------:R-:W3:Y:S01]  /*10db0*/  S2R R13, SR_TID.X ;  /* 0x00000000000d7919 */ /* 0x000ee20000002100 */
[----:B------:R-:W-:Y:S01]  /*10dc0*/  USHF.R.S32.HI UR4, URZ, 0x1f, UR36 ;  /* 0x0000001f3f047899 */ /* 0x000fe20008011424 */
[----:B------:R-:W-:Y:S01]  /*10dd0*/  ULDC.64 UR8, c[0x0][0x2d8] ;  /* 0x0000b60000087ab9 */ /* 0x000fe20000000a00 */
[----:B------:R-:W4:Y:S02]  /*10de0*/  S2R R8, SR_CTAID.Z ;  /* 0x0000000000087919 */ /* 0x000f240000002700 */
[----:B------:R-:W-:Y:S02]  /*10df0*/  UIMAD UR6, UR4, UR8, URZ ;  /* 0x00000008040672a4 */ /* 0x000fe4000f8e023f */
[----:B------:R-:W-:Y:S02]  /*10e00*/  UIMAD.WIDE.U32 UR4, UR36, UR8, URZ ;  /* 0x00000008240472a5 */ /* 0x000fe4000f8e003f */
[----:B------:R-:W-:-:S04]  /*10e10*/  UIMAD UR6, UR36, UR9, UR6 ;  /* 0x00000009240672a4 */ /* 0x000fc8000f8e0206 */
[----:B------:R-:W-:Y:S01]  /*10e20*/  UIADD3 UR5, UR5, UR6, URZ ;  /* 0x0000000605057290 */ /* 0x000fe2000fffe03f */
[----:B0-----:R-:W-:Y:S02]  /*10e30*/  ISETP.NE.AND P0, PT, R7, 0x1, PT ;  /* 0x000000010700780c */ /* 0x001fe40003f05270 */
[C---:B---3--:R-:W-:Y:S01]  /*10e40*/  LOP3.LUT R12, R13.reuse, 0x7f, RZ, 0xc0, !PT ;  /* 0x0000007f0d0c7812 */ /* 0x048fe200078ec0ff */
[----:B-1----:R-:W-:-:S10]  /*10e50*/  IMAD.SHL.U32 R3, R13, 0x10, RZ ;  /* 0x000000100d037824 */ /* 0x002fd400078e00ff */
[----:B--2---:R-:W0:Y:S01]  /*10e60*/  @P0 LDC R5, c[0x0][0x44c] ;  /* 0x00011300ff050b82 */ /* 0x004e220000000800 */
[----:B------:R-:W-:-:S04]  /*10e70*/  SHF.R.U32.HI R6, RZ, 0x3, R12 ;  /* 0x00000003ff067819 */ /* 0x000fc8000001160c */
[----:B------:R-:W-:-:S03]  /*10e80*/  LOP3.LUT R0, R6, 0x70, R3, 0xf8, !PT ;  /* 0x0000007006007812 */ /* 0x000fc600078ef803 */
[----:B------:R-:W1:Y:S02]  /*10e90*/  @P0 LDC R4, c[0x0][0x450] ;  /* 0x00011400ff040b82 */ /* 0x000e640000000800 */
[----:B------:R-:W-:-:S04]  /*10ea0*/  VIADD R0, R0, UR45 ;  /* 0x0000002d00007c36 */ /* 0x000fc80008000000 */
[----:B------:R-:W-:Y:S02]  /*10eb0*/  IMAD.MOV.U32 R9, RZ, RZ, R0 ;  /* 0x000000ffff097224 */ /* 0x000fe400078e0000 */
[----:B------:R-:W2:Y:S01]  /*10ec0*/  LDC.64 R2, c[0x0][0x2e0] ;  /* 0x0000b800ff027b82 */ /* 0x000ea20000000a00 */
[----:B0-----:R-:W-:-:S05]  /*10ed0*/  @P0 IMAD.HI.U32 R5, R0, R5, RZ ;  /* 0x0000000500050227 */ /* 0x001fca00078e00ff */
[----:B-1----:R-:W-:Y:S02]  /*10ee0*/  @P0 SHF.R.U32.HI R9, RZ, R4, R5 ;  /* 0x00000004ff090219 */ /* 0x002fe40000011605 */
[----:B----4-:R-:W-:-:S05]  /*10ef0*/  SHF.R.S32.HI R5, RZ, 0x1f, R8 ;  /* 0x0000001fff057819 */ /* 0x010fca0000011408 */
        /* <DEDUP_REMOVED lines=20> */
[----:B------:R-:W-:Y:S01]  /*11040*/  ULDC UR4, c[0x0][0x2b8] ;  /* 0x0000ae0000047ab9 */ /* 0x000fe20000000800 */
[----:B------:R-:W-:-:S03]  /*11050*/  IMAD.SHL.U32 R9, R12, 0x8, RZ ;  /* 0x000000080c097824 */ /* 0x000fc600078e00ff */
        /* <DEDUP_REMOVED lines=21> */
[----:B------:R-:W2:Y:S02]  /*111b0*/  SHFL.IDX PT, R4, R8, 0x1, 0x181f ;  /* 0x00381f0008047f89 */ /* 0x000ea400000e0000 */
[----:B------:R-:W-:-:S13]  /*111c0*/  ISETP.GE.AND P3, PT, R6, R7, PT ;  /* 0x000000070600720c */ /* 0x000fda0003f66270 */
[----:B------:R-:W-:Y:S01]  /*111d0*/  @!P3 LEA R21, R9, UR38, 0x1 ;  /* 0x000000260915bc11 */ /* 0x000fe2000f8e08ff */
[----:B0-----:R-:W-:Y:S02]  /*111e0*/  IMAD.MOV.U32 R3, RZ, RZ, R2 ;  /* 0x000000ffff037224 */ /* 0x001fe400078e0002 */
[----:B-1----:R-:W-:Y:S02]  /*111f0*/  IMAD.MOV.U32 R2, RZ, RZ, R14 ;  /* 0x000000ffff027224 */ /* 0x002fe400078e000e */
[----:B------:R-:W0:Y:S02]  /*11200*/  SHFL.IDX PT, R14, R0, 0x1, 0x181f ;  /* 0x00381f00000e7f89 */ /* 0x000e2400000e0000 */
[----:B------:R-:W-:-:S04]  /*11210*/  @!P3 IMAD.WIDE.U32 R2, R10, 0x2, R2 ;  /* 0x000000020a02b825 */ /* 0x000fc800078e0002 */
[----:B--2---:R-:W-:Y:S01]  /*11220*/  IMAD.MOV.U32 R5, RZ, RZ, R4 ;  /* 0x000000ffff057224 */ /* 0x004fe200078e0004 */
[----:B------:R-:W-:Y:S04]  /*11230*/  @!P3 LDGSTS.E.BYPASS.LTC128B.128 [R21+0x12400], desc[UR6][R2.64], !P2 ;  /* 0x124000000215bfae */ /* 0x000fe8000d101d46 */
[----:B------:R-:W-:Y:S04]  /*11240*/  @!P3 LDGSTS.E.BYPASS.LTC128B.128 [R21+0x16400], desc[UR6][R2.64+0x80], !P0 ;  /* 0x164000800215bfae */ /* 0x000fe8000c101d46 */
[----:B------:R1:W-:Y:S01]  /*11250*/  @!P3 LDGSTS.E.BYPASS.LTC128B.128 [R21+0x1a400], desc[UR6][R2.64+0x100], !P1 ;  /* 0x1a4001000215bfae */ /* 0x0003e2000c901d46 */
[----:B------:R-:W-:Y:S01]  /*11260*/  ISETP.GE.AND P3, PT, R12, R7, PT ;  /* 0x000000070c00720c */ /* 0x000fe20003f66270 */
[----:B------:R-:W-:-:S02]  /*11270*/  VIADD R12, R6, 0x20 ;  /* 0x00000020060c7836 */ /* 0x000fc40000000000 */
[----:B0-----:R-:W-:Y:S02]  /*11280*/  IMAD.MOV.U32 R4, RZ, RZ, R14 ;  /* 0x000000ffff047224 */ /* 0x001fe400078e000e */
[----:B------:R-:W-:Y:S08]  /*11290*/  SHFL.IDX PT, R14, R0, 0x2, 0x181f ;  /* 0x00581f00000e7f89 */ /* 0x000ff000000e0000 */
[----:B------:R-:W-:Y:S01]  /*112a0*/  @!P3 IMAD.WIDE.U32 R4, R10, 0x2, R4 ;  /* 0x000000020a04b825 */ /* 0x000fe200078e0004 */
[----:B-1----:R-:W0:Y:S01]  /*112b0*/  SHFL.IDX PT, R2, R8, 0x2, 0x181f ;  /* 0x00581f0008027f89 */ /* 0x002e2200000e0000 */
[----:B------:R-:W-:-:S05]  /*112c0*/  @!P3 LEA R20, R9, UR38, 0x1 ;  /* 0x000000260914bc11 */ /* 0x000fca000f8e08ff */
[----:B------:R-:W-:Y:S04]  /*112d0*/  @!P3 LDGSTS.E.BYPASS.LTC128B.128 [R20+0x12c00], desc[UR6][R4.64], !P2 ;  /* 0x12c000000414bfae */ /* 0x000fe8000d101d46 */
[----:B------:R-:W-:Y:S04]  /*112e0*/  @!P3 LDGSTS.E.BYPASS.LTC128B.128 [R20+0x16c00], desc[UR6][R4.64+0x80], !P0 ;  /* 0x16c000800414bfae */ /* 0x000fe8000c101d46 */
[----:B------:R1:W-:Y:S01]  /*112f0*/  @!P3 LDGSTS.E.BYPASS.LTC128B.128 [R20+0x1ac00], desc[UR6][R4.64+0x100], !P1 ;  /* 0x1ac001000414bfae */ /* 0x0003e2000c901d46 */
[----:B------:R-:W-:Y:S01]  /*11300*/  ISETP.GE.AND P3, PT, R12, R7, PT ;  /* 0x000000070c00720c */ /* 0x000fe20003f66270 */
[----:B------:R-:W-:-:S02]  /*11310*/  VIADD R12, R6, 0x30 ;  /* 0x00000030060c7836 */ /* 0x000fc40000000000 */
[----:B0-----:R-:W-:Y:S02]  /*11320*/  IMAD.MOV.U32 R3, RZ, RZ, R2 ;  /* 0x000000ffff037224 */ /* 0x001fe400078e0002 */
[----:B------:R-:W-:Y:S01]  /*11330*/  IMAD.MOV.U32 R2, RZ, RZ, R14 ;  /* 0x000000ffff027224 */ /* 0x000fe200078e000e */
[----:B-1----:R-:W0:Y:S07]  /*11340*/  SHFL.IDX PT, R4, R8, 0x3, 0x181f ;  /* 0x00781f0008047f89 */ /* 0x002e2e00000e0000 */
[----:B------:R-:W-:Y:S01]  /*11350*/  @!P3 LEA R21, R9, UR38, 0x1 ;  /* 0x000000260915bc11 */ /* 0x000fe2000f8e08ff */
[----:B------:R-:W-:Y:S01]  /*11360*/  @!P3 IMAD.WIDE.U32 R2, R10, 0x2, R2 ;  /* 0x000000020a02b825 */ /* 0x000fe200078e0002 */
[----:B------:R-:W1:Y:S04]  /*11370*/  SHFL.IDX PT, R14, R0, 0x3, 0x181f ;  /* 0x00781f00000e7f89 */ /* 0x000e6800000e0000 */
[----:B------:R-:W-:Y:S04]  /*11380*/  @!P3 LDGSTS.E.BYPASS.LTC128B.128 [R21+0x13400], desc[UR6][R2.64], !P2 ;  /* 0x134000000215bfae */ /* 0x000fe8000d101d46 */
[----:B------:R-:W-:Y:S04]  /*11390*/  @!P3 LDGSTS.E.BYPASS.LTC128B.128 [R21+0x17400], desc[UR6][R2.64+0x80], !P0 ;  /* 0x174000800215bfae */ /* 0x000fe8000c101d46 */
[----:B------:R2:W-:Y:S01]  /*113a0*/  @!P3 LDGSTS.E.BYPASS.LTC128B.128 [R21+0x1b400], desc[UR6][R2.64+0x100], !P1 ;  /* 0x1b4001000215bfae */ /* 0x0005e2000c901d46 */
[----:B------:R-:W-:Y:S01]  /*113b0*/  ISETP.GE.AND P3, PT, R12, R7, PT ;  /* 0x000000070c00720c */ /* 0x000fe20003f66270 */
[----:B------:R-:W-:-:S02]  /*113c0*/  VIADD R12, R6, 0x40 ;  /* 0x00000040060c7836 */ /* 0x000fc40000000000 */
[----:B0-----:R-:W-:Y:S02]  /*113d0*/  IMAD.MOV.U32 R5, RZ, RZ, R4 ;  /* 0x000000ffff057224 */ /* 0x001fe400078e0004 */
[----:B-1----:R-:W-:Y:S01]  /*113e0*/  IMAD.MOV.U32 R4, RZ, RZ, R14 ;  /* 0x000000ffff047224 */ /* 0x002fe200078e000e */
[----:B--2---:R-:W0:Y:S07]  /*113f0*/  SHFL.IDX PT, R2, R8, 0x4, 0x181f ;  /* 0x00981f0008027f89 */ /* 0x004e2e00000e0000 */
        /* <DEDUP_REMOVED lines=29> */
[----:B0-----:R-:W-:-:S02]  /*115d0*/  IMAD.MOV.U32 R3, RZ, RZ, R2 ;  /* 0x000000ffff037224 */ /* 0x001fc400078e0002 */
[----:B-1----:R-:W-:Y:S01]  /*115e0*/  IMAD.MOV.U32 R2, RZ, RZ, R14 ;  /* 0x000000ffff027224 */ /* 0x002fe200078e000e */
[----:B--2---:R0:W1:Y:S09]  /*115f0*/  SHFL.IDX PT, R4, R8, 0x7, 0x181f ;  /* 0x00f81f0008047f89 */ /* 0x00407200000e0000 */
[----:B------:R-:W-:Y:S01]  /*11600*/  @!P3 LEA R21, R9, UR38, 0x1 ;  /* 0x000000260915bc11 */ /* 0x000fe2000f8e08ff */
[----:B------:R-:W-:Y:S01]  /*11610*/  @!P3 IMAD.WIDE.U32 R2, R10, 0x2, R2 ;  /* 0x000000020a02b825 */ /* 0x000fe200078e0002 */
[----:B------:R0:W2:Y:S04]  /*11620*/  SHFL.IDX PT, R14, R0, 0x7, 0x181f ;  /* 0x00f81f00000e7f89 */ /* 0x0000a800000e0000 */
[----:B------:R0:W-:Y:S04]  /*11630*/  @!P3 LDGSTS.E.BYPASS.LTC128B.128 [R21+0x15400], desc[UR6][R2.64], !P2 ;  /* 0x154000000215bfae */ /* 0x0001e8000d101d46 */
[----:B------:R0:W-:Y:S04]  /*11640*/  @!P3 LDGSTS.E.BYPASS.LTC128B.128 [R21+0x19400], desc[UR6][R2.64+0x80], !P0 ;  /* 0x194000800215bfae */ /* 0x0001e8000c101d46 */
[----:B------:R0:W-:Y:S02]  /*11650*/  @!P3 LDGSTS.E.BYPASS.LTC128B.128 [R21+0x1d400], desc[UR6][R2.64+0x100], !P1 ;  /* 0x1d4001000215bfae */ /* 0x0001e4000c901d46 */
.L_x_4332:
[----:B------:R-:W-:Y:S01]  /*11660*/  VIADD R6, R6, 0x70 ;  /* 0x0000007006067836 */ /* 0x000fe20000000000 */
[----:B------:R-:W-:Y:S01]  /*11670*/  BSSY B0, `(.L_x_4235) ;  /* 0x000000e000007945 */ /* 0x000fe20003800000 */
[----:B0-2---:R-:W-:Y:S02]  /*11680*/  IMAD.MOV.U32 R2, RZ, RZ, R14 ;  /* 0x000000ffff027224 */ /* 0x005fe400078e000e */
[----:B-1----:R-:W-:Y:S01]  /*11690*/  IMAD.MOV.U32 R3, RZ, RZ, R4 ;  /* 0x000000ffff037224 */ /* 0x002fe200078e0004 */
[----:B------:R-:W-:-:S13]  /*116a0*/  ISETP.GE.AND P3, PT, R6, R7, PT ;  /* 0x000000070600720c */ /* 0x000fda0003f66270 */
        /* <DEDUP_REMOVED lines=10> */
.L_x_4236:
[----:B------:R-:W-:Y:S05]  /*11750*/  BSYNC B0 ;  /* 0x0000000000007941 */ /* 0x000fea0003800000 */
.L_x_4235:
        /* <DEDUP_REMOVED lines=12> */
.L_x_4333:
[----:B0-----:R-:W-:Y:S02]  /*11820*/  IMAD.MOV.U32 R10, RZ, RZ, 0x1 ;  /* 0x00000001ff0a7424 */ /* 0x001fe400078e00ff */
[----:B-1----:R-:W-:Y:S01]  /*11830*/  IMAD.MOV.U32 R0, RZ, RZ, RZ ;  /* 0x000000ffff007224 */ /* 0x002fe200078e00ff */
[----:B------:R-:W-:Y:S06]  /*11840*/  @!P1 BRA `(.L_x_4238) ;  /* 0x0000001c009c9947 */ /* 0x000fec0003800000 */
[----:B------:R-:W-:Y:S01]  /*11850*/  UIADD3 UR4, UR44, 0x1, URZ ;  /* 0x000000012c047890 */ /* 0x000fe2000fffe03f */
[----:B------:R-:W0:Y:S01]  /*11860*/  S2R R4, SR_TID.X ;  /* 0x0000000000047919 */ /* 0x000e220000002100 */
[----:B------:R-:W-:Y:S01]  /*11870*/  ULOP3.LUT UR5, URZ, UR42, URZ, 0x33, !UPT ;  /* 0x0000002a3f057292 */ /* 0x000fe2000f8e333f */
[----:B------:R-:W-:Y:S01]  /*11880*/  IMAD.MOV.U32 R10, RZ, RZ, 0x1 ;  /* 0x00000001ff0a7424 */ /* 0x000fe200078e00ff */
[----:B------:R-:W-:-:S04]  /*11890*/  UIMAD UR4, UR4, UR41, URZ ;  /* 0x00000029040472a4 */ /* 0x000fc8000f8e023f */
[----:B------:R-:W-:Y:S01]  /*118a0*/  IMAD.U32 R3, RZ, RZ, UR5 ;  /* 0x00000005ff037e24 */ /* 0x000fe2000f8e00ff */
        /* <DEDUP_REMOVED lines=16> */
[----:B------:R-:W-:Y:S02]  /*119b0*/  IMAD.IADD R7, R2, 0x1, -R11 ;  /* 0x0000000102077824 */ /* 0x000fe400078e0a0b */
[----:B------:R-:W-:Y:S02]  /*119c0*/  IMAD.MOV.U32 R8, RZ, RZ, 0x1 ;  /* 0x00000001ff087424 */ /* 0x000fe400078e00ff */
[----:B------:R-:W-:-:S07]  /*119d0*/  IMAD.MOV.U32 R4, RZ, RZ, R16 ;  /* 0x000000ffff047224 */ /* 0x000fce00078e0010 */
.L_x_4274:
        /* <DEDUP_REMOVED lines=28> */
.L_x_4242:
[----:B------:R-:W1:Y:S01]  /*11ba0*/  S2R R2, SR_TID.X ;  /* 0x0000000000027919 */ /* 0x000e620000002100 */
[----:B------:R-:W-:Y:S01]  /*11bb0*/  BSSY B2, `(.L_x_4243) ;  /* 0x0000006000027945 */ /* 0x000fe20003800000 */
[----:B-1----:R-:W-:Y:S02]  /*11bc0*/  LOP3.LUT R3, R2, 0x7f, RZ, 0xc0, !PT ;  /* 0x0000007f02037812 */ /* 0x002fe400078ec0ff */
[----:B------:R-:W-:Y:S02]  /*11bd0*/  SHF.L.U32 R2, R8, 0x1f, RZ ;  /* 0x0000001f08027819 */ /* 0x000fe400000006ff */
[----:B------:R-:W-:Y:S02]  /*11be0*/  ISETP.NE.AND P2, PT, R3, RZ, PT ;  /* 0x000000ff0300720c */ /* 0x000fe40003f45270 */
[----:B------:R-:W1:Y:S02]  /*11bf0*/  SYNCS.PHASECHK.TRANS64.TRYWAIT P0, [UR38+0x30848], R2 ;  /* 0x03084802ff0075a7 */ /* 0x000e640008000166 */
[----:B-1----:R-:W-:Y:S09]  /*11c00*/  @!P0 BRA `(.L_x_4244) ;  /* 0x0000003000b08947 */ /* 0x002ff20003800000 */
.L_x_4334:
[----:B------:R-:W-:Y:S05]  /*11c10*/  BSYNC B2 ;  /* 0x0000000000027941 */ /* 0x000fea0003800000 */
.L_x_4243:
[----:B------:R-:W-:Y:S04]  /*11c20*/  BSSY B2, `(.L_x_4245) ;  /* 0x0000007000027945 */ /* 0x000fe80003800000 */
[----:B------:R-:W-:Y:S05]  /*11c30*/  @P2 BRA `(.L_x_4246) ;  /* 0x0000000000142947 */ /* 0x000fea0003800000 */
[----:B------:R-:W-:Y:S01]  /*11c40*/  ISETP.NE.AND P0, PT, R9, RZ, PT ;  /* 0x000000ff0900720c */ /* 0x000fe20003f05270 */
[----:B-1----:R-:W-:-:S04]  /*11c50*/  IMAD.MOV.U32 R3, RZ, RZ, 0x9000 ;  /* 0x00009000ff037424 */ /* 0x002fc800078e00ff */
[----:B------:R2:W-:Y:S08]  /*11c60*/  SYNCS.ARRIVE.TRANS64 RZ, [UR38+0x30838], R3 ;  /* 0x03083803ffff79a7 */ /* 0x0005f00008000026 */
[----:B--2---:R-:W-:Y:S05]  /*11c70*/  @!P0 BRA `(.L_x_4246) ;  /* 0x0000000000048947 */ /* 0x004fea0003800000 */
[----:B------:R-:W-:Y:S01]  /*11c80*/  BPT.TRAP 0x1 ;  /* 0x000000040000795c */ /* 0x000fe20000300000 */
.L_x_4246:
[----:B------:R-:W-:Y:S05]  /*11c90*/  BSYNC B2 ;  /* 0x0000000000027941 */ /* 0x000fea0003800000 */
.L_x_4245:
        /* <DEDUP_REMOVED lines=11> */
.L_x_4247:
        /* <DEDUP_REMOVED lines=13> */
.L_x_4248:
        /* <DEDUP_REMOVED lines=15> */
.L_x_4249:
        /* <DEDUP_REMOVED lines=12> */
.L_x_4335:
[----:B------:R-:W-:Y:S05]  /*11fd0*/  BSYNC B2 ;  /* 0x0000000000027941 */ /* 0x000fea0003800000 */
.L_x_4250:
        /* <DEDUP_REMOVED lines=9> */
.L_x_4253:
[----:B------:R-:W-:Y:S05]  /*12070*/  BSYNC B2 ;  /* 0x0000000000027941 */ /* 0x000fea0003800000 */
.L_x_4252:
        /* <DEDUP_REMOVED lines=10> */
.L_x_4254:
        /* <DEDUP_REMOVED lines=13> */
.L_x_4255:
        /* <DEDUP_REMOVED lines=13> */
.L_x_4256:
        /* <DEDUP_REMOVED lines=10> */
.L_x_4241:
[----:B------:R-:W-:Y:S05]  /*12360*/  BSYNC B1 ;  /* 0x0000000000017941 */ /* 0x000fea0003800000 */
.L_x_4240:
        /* <DEDUP_REMOVED lines=27> */
.L_x_4259:
[----:B------:R-:W1:Y:S01]  /*12520*/  S2R R2, SR_TID.X ;  /* 0x0000000000027919 */ /* 0x000e620000002100 */
[----:B------:R-:W-:Y:S01]  /*12530*/  BSSY B2, `(.L_x_4260) ;  /* 0x0000006000027945 */ /* 0x000fe20003800000 */
[----:B-1----:R-:W-:Y:S02]  /*12540*/  LOP3.LUT R3, R2, 0x7f, RZ, 0xc0, !PT ;  /* 0x0000007f02037812 */ /* 0x002fe400078ec0ff */
[----:B------:R-:W-:Y:S02]  /*12550*/  SHF.L.U32 R2, R10, 0x1f, RZ ;  /* 0x0000001f0a027819 */ /* 0x000fe400000006ff */
[----:B------:R-:W-:Y:S02]  /*12560*/  ISETP.NE.AND P2, PT, R3, RZ, PT ;  /* 0x000000ff0300720c */ /* 0x000fe40003f45270 */
[----:B------:R-:W1:Y:S02]  /*12570*/  SYNCS.PHASECHK.TRANS64.TRYWAIT P0, [UR38+0x30840], R2 ;  /* 0x03084002ff0075a7 */ /* 0x000e640008000166 */
[----:B-1----:R-:W-:Y:S09]  /*12580*/  @!P0 BRA `(.L_x_4261) ;  /* 0x0000002800808947 */ /* 0x002ff20003800000 */
.L_x_4336:
[----:B------:R-:W-:Y:S05]  /*12590*/  BSYNC B2 ;  /* 0x0000000000027941 */ /* 0x000fea0003800000 */
.L_x_4260:
[----:B------:R-:W-:Y:S04]  /*125a0*/  BSSY B2, `(.L_x_4262) ;  /* 0x0000007000027945 */ /* 0x000fe80003800000 */
[----:B------:R-:W-:Y:S05]  /*125b0*/  @P2 BRA `(.L_x_4263) ;  /* 0x0000000000142947 */ /* 0x000fea0003800000 */
[----:B------:R-:W-:Y:S01]  /*125c0*/  ISETP.NE.AND P0, PT, R9, RZ, PT ;  /* 0x000000ff0900720c */ /* 0x000fe20003f05270 */
[----:B-1----:R-:W-:-:S04]  /*125d0*/  IMAD.MOV.U32 R2, RZ, RZ, 0x9000 ;  /* 0x00009000ff027424 */ /* 0x002fc800078e00ff */
[----:B------:R2:W-:Y:S08]  /*125e0*/  SYNCS.ARRIVE.TRANS64 RZ, [UR38+0x30830], R2 ;  /* 0x03083002ffff79a7 */ /* 0x0005f00008000026 */
[----:B--2---:R-:W-:Y:S05]  /*125f0*/  @!P0 BRA `(.L_x_4263) ;  /* 0x0000000000048947 */ /* 0x004fea0003800000 */
[----:B------:R-:W-:Y:S01]  /*12600*/  BPT.TRAP 0x1 ;  /* 0x000000040000795c */ /* 0x000fe20000300000 */
.L_x_4263:
[----:B------:R-:W-:Y:S05]  /*12610*/  BSYNC B2 ;  /* 0x0000000000027941 */ /* 0x000fea0003800000 */
.L_x_4262:
        /* <DEDUP_REMOVED lines=11> */
.L_x_4264:
        /* <DEDUP_REMOVED lines=14> */
.L_x_4265:
        /* <DEDUP_REMOVED lines=14> */
.L_x_4266:
        /* <DEDUP_REMOVED lines=12> */
.L_x_4337:
[----:B------:R-:W-:Y:S05]  /*12950*/  BSYNC B2 ;  /* 0x0000000000027941 */ /* 0x000fea0003800000 */
.L_x_4267:
        /* <DEDUP_REMOVED lines=9> */
.L_x_4270:
[----:B------:R-:W-:Y:S05]  /*129f0*/  BSYNC B2 ;  /* 0x0000000000027941 */ /* 0x000fea0003800000 */
.L_x_4269:
        /* <DEDUP_REMOVED lines=10> */
.L_x_4271:
        /* <DEDUP_REMOVED lines=13> */
.L_x_4272:
        /* <DEDUP_REMOVED lines=13> */
.L_x_4273:
        /* <DEDUP_REMOVED lines=10> */
.L_x_4258:
[----:B------:R-:W-:Y:S05]  /*12ce0*/  BSYNC B1 ;  /* 0x0000000000017941 */ /* 0x000fea0003800000 */
.L_x_4257:
[----:B------:R-:W-:Y:S02]  /*12cf0*/  VIADD R6, R6, 0xfffffffe ;  /* 0xfffffffe06067836 */ /* 0x000fe40000000000 */
[----:B------:R-:W-:Y:S01]  /*12d00*/  IMAD.MOV.U32 R8, RZ, RZ, R10 ;  /* 0x000000ffff087224 */ /* 0x000fe200078e000a */
[----:B------:R-:W-:Y:S06]  /*12d10*/  @P1 BRA `(.L_x_4274) ;  /* 0xffffffec00301947 */ /* 0x000fec000383ffff */
[----:B------:R-:W-:Y:S05]  /*12d20*/  BSYNC B0 ;  /* 0x0000000000007941 */ /* 0x000fea0003800000 */
.L_x_4239:
        /* <DEDUP_REMOVED lines=29> */
.L_x_4276:
[----:B------:R-:W1:Y:S01]  /*12f00*/  S2R R2, SR_TID.X ;  /* 0x0000000000027919 */ /* 0x000e620000002100 */
[----:B------:R-:W-:Y:S01]  /*12f10*/  BSSY B1, `(.L_x_4277) ;  /* 0x0000006000017945 */ /* 0x000fe20003800000 */
[----:B-1----:R-:W-:Y:S02]  /*12f20*/  LOP3.LUT R3, R2, 0x7f, RZ, 0xc0, !PT ;  /* 0x0000007f02037812 */ /* 0x002fe400078ec0ff */
[----:B------:R-:W-:Y:S02]  /*12f30*/  SHF.L.U32 R2, R10, 0x1f, RZ ;  /* 0x0000001f0a027819 */ /* 0x000fe400000006ff */
[----:B------:R-:W-:Y:S02]  /*12f40*/  ISETP.NE.AND P1, PT, R3, RZ, PT ;  /* 0x000000ff0300720c */ /* 0x000fe40003f25270 */
[----:B------:R-:W1:Y:S02]  /*12f50*/  SYNCS.PHASECHK.TRANS64.TRYWAIT P0, [UR38+0x30848], R2 ;  /* 0x03084802ff0075a7 */ /* 0x000e640008000166 */
[----:B-1----:R-:W-:Y:S09]  /*12f60*/  @!P0 BRA `(.L_x_4278) ;  /* 0x0000002000388947 */ /* 0x002ff20003800000 */
.L_x_4338:
[----:B------:R-:W-:Y:S05]  /*12f70*/  BSYNC B1 ;  /* 0x0000000000017941 */ /* 0x000fea0003800000 */
.L_x_4277:
[----:B------:R-:W-:Y:S04]  /*12f80*/  BSSY B1, `(.L_x_4279) ;  /* 0x0000007000017945 */ /* 0x000fe80003800000 */
[----:B------:R-:W-:Y:S05]  /*12f90*/  @P1 BRA `(.L_x_4280) ;  /* 0x0000000000141947 */ /* 0x000fea0003800000 */
[----:B------:R-:W-:Y:S01]  /*12fa0*/  ISETP.NE.AND P0, PT, R9, RZ, PT ;  /* 0x000000ff0900720c */ /* 0x000fe20003f05270 */
[----:B-1----:R-:W-:-:S04]  /*12fb0*/  IMAD.MOV.U32 R3, RZ, RZ, 0x9000 ;  /* 0x00009000ff037424 */ /* 0x002fc800078e00ff */
[----:B------:R2:W-:Y:S08]  /*12fc0*/  SYNCS.ARRIVE.TRANS64 RZ, [UR38+0x30838], R3 ;  /* 0x03083803ffff79a7 */ /* 0x0005f00008000026 */
[----:B--2---:R-:W-:Y:S05]  /*12fd0*/  @!P0 BRA `(.L_x_4280) ;  /* 0x0000000000048947 */ /* 0x004fea0003800000 */
[----:B------:R-:W-:Y:S01]  /*12fe0*/  BPT.TRAP 0x1 ;  /* 0x000000040000795c */ /* 0x000fe20000300000 */
.L_x_4280:
[----:B------:R-:W-:Y:S05]  /*12ff0*/  BSYNC B1 ;  /* 0x0000000000017941 */ /* 0x000fea0003800000 */
.L_x_4279:
        /* <DEDUP_REMOVED lines=11> */
.L_x_4281:
        /* <DEDUP_REMOVED lines=14> */
.L_x_4282:
        /* <DEDUP_REMOVED lines=14> */
.L_x_4283:
        /* <DEDUP_REMOVED lines=11> */
.L_x_4339:
[----:B------:R-:W-:Y:S05]  /*13320*/  BSYNC B1 ;  /* 0x0000000000017941 */ /* 0x000fea0003800000 */
.L_x_4284:
        /* <DEDUP_REMOVED lines=9> */
.L_x_4287:
[----:B------:R-:W-:Y:S05]  /*133c0*/  BSYNC B1 ;  /* 0x0000000000017941 */ /* 0x000fea0003800000 */
.L_x_4286:
        /* <DEDUP_REMOVED lines=10> */
.L_x_4288:
        /* <DEDUP_REMOVED lines=13> */
.L_x_4289:
        /* <DEDUP_REMOVED lines=13> */
.L_x_4290:
        /* <DEDUP_REMOVED lines=10> */
.L_x_4275:
[----:B------:R-:W-:Y:S05]  /*136b0*/  BSYNC B0 ;  /* 0x0000000000007941 */ /* 0x000fea0003800000 */
.L_x_4238:
        /* <DEDUP_REMOVED lines=11> */
.L_x_4340:
[----:B------:R-:W-:Y:S05]  /*13770*/  BSYNC B1 ;  /* 0x0000000000017941 */ /* 0x000fea0003800000 */
.L_x_4293:
        /* <DEDUP_REMOVED lines=8> */
.L_x_4296:
[----:B------:R-:W-:Y:S05]  /*13800*/  BSYNC B1 ;  /* 0x0000000000017941 */ /* 0x000fea0003800000 */
.L_x_4295:
        /* <DEDUP_REMOVED lines=13> */
.L_x_4297:
        /* <DEDUP_REMOVED lines=13> */
.L_x_4298:
        /* <DEDUP_REMOVED lines=13> */
.L_x_4299:
        /* <DEDUP_REMOVED lines=8> */
.L_x_4292:
[----:B------:R-:W-:Y:S05]  /*13b00*/  BSYNC B0 ;  /* 0x0000000000007941 */ /* 0x000fea0003800000 */
.L_x_4291:
[----:B------:R-:W-:-:S05]  /*13b10*/  VIADD R0, R0, 0x1 ;  /* 0x0000000100007836 */ /* 0x000fca0000000000 */
[----:B------:R-:W-:-:S04]  /*13b20*/  ISETP.NE.AND P0, PT, R0, 0x2, PT ;  /* 0x000000020000780c */ /* 0x000fc80003f05270 */
[----:B0-----:R-:W-:Y:S02]  /*13b30*/  SEL R3, RZ, 0x1, P0 ;  /* 0x00000001ff037807 */ /* 0x001fe40000000000 */
[----:B------:R-:W-:Y:S02]  /*13b40*/  SEL R0, R0, RZ, P0 ;  /* 0x000000ff00007207 */ /* 0x000fe40000000000 */
[----:B------:R-:W-:Y:S01]  /*13b50*/  LOP3.LUT R10, R10, R3, RZ, 0x3c, !PT ;  /* 0x000000030a0a7212 */ /* 0x000fe200078e3cff */
[----:B------:R-:W-:-:S07]  /*13b60*/  IMAD.MOV.U32 R3, RZ, RZ, RZ ;  /* 0x000000ffff037224 */ /* 0x000fce00078e00ff */
.L_x_4216:
[----:B------:R-:W0:Y:S01]  /*13b70*/  S2R R5, SR_CgaCtaId ;  /* 0x0000000000057919 */ /* 0x000e220000008800 */
[----:B------:R-:W-:Y:S02]  /*13b80*/  MOV R2, 0x400 ;  /* 0x0000040000027802 */ /* 0x000fe40000000f00 */
[----:B------:R-:W-:Y:S02]  /*13b90*/  SHF.L.U32 R3, R3, 0x1f, RZ ;  /* 0x0000001f03037819 */ /* 0x000fe400000006ff */
[----:B0-----:R-:W-:-:S04]  /*13ba0*/  LEA R2, R5, R2, 0x18 ;  /* 0x0000000205027211 */ /* 0x001fc800078ec0ff */
[----:B------:R-:W0:Y:S02]  /*13bb0*/  SYNCS.PHASECHK.TRANS64.TRYWAIT P0, [R2+URZ+0x30820], R3 ;  /* 0x03082003020075a7 */ /* 0x000e24000800017f */
[----:B0-----:R-:W-:Y:S05]  /*13bc0*/  @!P0 BRA `(.L_x_4300) ;  /* 0x0000001400648947 */ /* 0x001fea0003800000 */
.L_x_4341:
[----:B------:R-:W-:-:S03]  /*13bd0*/  UMOV UR4, 0xffffffff ;  /* 0xffffffff00047882 */ /* 0x000fc60000000000 */
[----:B------:R-:W-:Y:S05]  /*13be0*/  BRA.DIV UR4, `(.L_x_4301) ;  /* 0x0000001604707947 */ /* 0x000fea000b800000 */
[----:B0-----:R-:W0:Y:S02]  /*13bf0*/  S2R R3, SR_TID.X ;  /* 0x0000000000037919 */ /* 0x001e240000002100 */
[----:B0-----:R-:W-:-:S04]  /*13c00*/  SHF.R.U32.HI R3, RZ, 0x5, R3 ;  /* 0x00000005ff037819 */ /* 0x001fc80000011603 */
[----:B------:R-:W-:-:S05]  /*13c10*/  LOP3.LUT R3, R3, 0x3, RZ, 0xc0, !PT ;  /* 0x0000000303037812 */ /* 0x000fca00078ec0ff */
[----:B------:R0:W1:Y:S02]  /*13c20*/  SHFL.IDX PT, R14, R3, RZ, 0x1f ;  /* 0x00001fff030e7589 */ /* 0x00006400000e0000 */
.L_x_4344:
[----:B-1----:R-:W-:-:S13]  /*13c30*/  ISETP.NE.AND P0, PT, R14, RZ, PT ;  /* 0x000000ff0e00720c */ /* 0x002fda0003f05270 */
[----:B------:R-:W-:Y:S05]  /*13c40*/  @P0 BRA `(.L_x_4132) ;  /* 0x0000000000900947 */ /* 0x000fea0003800000 */
[----:B------:R-:W-:-:S03]  /*13c50*/  UMOV UR4, 0xffffffff ;  /* 0xffffffff00047882 */ /* 0x000fc60000000000 */
[----:B------:R-:W-:Y:S05]  /*13c60*/  BRA.DIV UR4, `(.L_x_4302) ;  /* 0x0000001604847947 */ /* 0x000fea000b800000 */
[----:B------:R-:W-:-:S13]  /*13c70*/  ELECT P6, URZ, PT ;  /* 0x00000000003f782f */ /* 0x000fda00038c0000 */
.L_x_4347:
        /* <DEDUP_REMOVED lines=8> */
.L_x_4303:
        /* <DEDUP_REMOVED lines=12> */
.L_x_4348:
[----:B------:R-:W1:Y:S02]  /*13dc0*/  SYNCS.PHASECHK.TRANS64.TRYWAIT P0, [R8+URZ], R5 ;  /* 0x00000005080075a7 */ /* 0x000e64000800017f */
[----:B-1----:R-:W-:Y:S05]  /*13dd0*/  @!P0 BRA `(.L_x_4305) ;  /* 0x00000014005c8947 */ /* 0x002fea0003800000 */
.L_x_4349:
[----:B------:R-:W-:Y:S05]  /*13de0*/  @!P2 BRA `(.L_x_4306) ;  /* 0x000000000004a947 */ /* 0x000fea0003800000 */
[----:B------:R-:W-:Y:S01]  /*13df0*/  BPT.TRAP 0x1 ;  /* 0x000000040000795c */ /* 0x000fe20000300000 */
.L_x_4306:
[----:B------:R-:W-:-:S04]  /*13e00*/  VIADD R3, R2, 0x30860 ;  /* 0x0003086002037836 */ /* 0x000fc80000000000 */
[----:B0-----:R-:W-:-:S04]  /*13e10*/  IMAD R7, R0, 0x8, R3 ;  /* 0x0000000800077824 */ /* 0x001fc800078e0203 */
[----:B------:R-:W0:Y:S02]  /*13e20*/  SYNCS.PHASECHK.TRANS64.TRYWAIT P0, [R7+URZ], R4 ;  /* 0x00000004070075a7 */ /* 0x000e24000800017f */
[----:B0-----:R-:W-:Y:S05]  /*13e30*/  @!P0 BRA `(.L_x_4307) ;  /* 0x0000001400588947 */ /* 0x001fea0003800000 */
.L_x_4350:
[----:B------:R-:W-:-:S07]  /*13e40*/  IMAD R6, R6, 0x8, R3 ;  /* 0x0000000806067824 */ /* 0x000fce00078e0203 */
.L_x_4308:
[----:B--2---:R2:W3:Y:S02]  /*13e50*/  SYNCS.PHASECHK.TRANS64.TRYWAIT P0, [R6+URZ], R5 ;  /* 0x00000005060075a7 */ /* 0x0044e4000800017f */
[----:B---3--:R-:W-:Y:S05]  /*13e60*/  @!P0 NANOSLEEP.SYNCS 0x989680 ;  /* 0x009896800000895d */ /* 0x008fea0003900000 */
[----:B------:R-:W3:Y:S02]  /*13e70*/  @!P0 SYNCS.PHASECHK.TRANS64 P0, [R6+URZ], R5 ;  /* 0x00000005060085a7 */ /* 0x000ee4000800007f */
[----:B---3--:R-:W-:Y:S05]  /*13e80*/  @!P0 BRA `(.L_x_4308) ;  /* 0xfffffffc00f08947 */ /* 0x008fea000383ffff */
.L_x_4132:
[----:B------:R-:W-:Y:S05]  /*13e90*/  BSYNC B6 ;  /* 0x0000000000067941 */ /* 0x000fea0003800000 */
.L_x_4129:
[----:B------:R-:W-:Y:S05]  /*13ea0*/  EXIT ;  /* 0x000000000000794d */ /* 0x000fea0003800000 */
.L_x_4142:
[----:B0-----:R-:W-:-:S04]  /*13eb0*/  IMAD.U32 R3, RZ, RZ, UR57 ;  /* 0x00000039ff037e24 */ /* 0x001fc8000f8e00ff */
[----:B------:R0:W1:Y:S03]  /*13ec0*/  SYNCS.PHASECHK.TRANS64.TRYWAIT P0, [R3+URZ+0x30800], R0 ;  /* 0x03080000030075a7 */ /* 0x000066000800017f */
[----:B-1----:R-:W-:Y:S05]  /*13ed0*/  @!P0 NANOSLEEP.SYNCS 0x989680 ;  /* 0x009896800000895d */ /* 0x002fea0003900000 */
[----:B------:R-:W1:Y:S02]  /*13ee0*/  @!P0 SYNCS.PHASECHK.TRANS64 P0, [R3+URZ+0x30800], R0 ;  /* 0x03080000030085a7 */ /* 0x000e64000800007f */
[----:B-1----:R-:W-:Y:S05]  /*13ef0*/  @!P0 BRA `(.L_x_4142) ;  /* 0xfffffffc00ec8947 */ /* 0x002fea000383ffff */
[----:B------:R-:W-:Y:S05]  /*13f00*/  BRA `(.L_x_4309) ;  /* 0xfffffed800687947 */ /* 0x000fea000383ffff */
.L_x_4146:
[----:B0-----:R-:W-:-:S04]  /*13f10*/  IMAD.U32 R3, RZ, RZ, UR57 ;  /* 0x00000039ff037e24 */ /* 0x001fc8000f8e00ff */
[----:B------:R0:W2:Y:S03]  /*13f20*/  SYNCS.PHASECHK.TRANS64.TRYWAIT P2, [R3+URZ+0x30830], R0 ;  /* 0x03083000030075a7 */ /* 0x0000a6000804017f */
[----:B--2---:R-:W-:Y:S05]  /*13f30*/  @!P2 NANOSLEEP.SYNCS 0x989680 ;  /* 0x009896800000a95d */ /* 0x004fea0003900000 */
[----:B------:R-:W2:Y:S02]  /*13f40*/  @!P2 SYNCS.PHASECHK.TRANS64 P2, [R3+URZ+0x30830], R0 ;  /* 0x030830000300a5a7 */ /* 0x000ea4000804007f */
[----:B--2---:R-:W-:Y:S05]  /*13f50*/  @!P2 BRA `(.L_x_4146) ;  /* 0xfffffffc00eca947 */ /* 0x004fea000383ffff */
[----:B------:R-:W-:Y:S05]  /*13f60*/  BRA `(.L_x_4145) ;  /* 0xfffffed800987947 */ /* 0x000fea000383ffff */
.L_x_4162:
[----:B-1----:R-:W-:-:S04]  /*13f70*/  IMAD.U32 R15, RZ, RZ, UR61 ;  /* 0x0000003dff0f7e24 */ /* 0x002fc8000f8e00ff */
[----:B------:R1:W2:Y:S03]  /*13f80*/  SYNCS.PHASECHK.TRANS64.TRYWAIT P2, [R15+URZ+0x30830], R0 ;  /* 0x030830000f0075a7 */ /* 0x0002a6000804017f */
[----:B--2---:R-:W-:Y:S05]  /*13f90*/  @!P2 NANOSLEEP.SYNCS 0x989680 ;  /* 0x009896800000a95d */ /* 0x004fea0003900000 */
[----:B------:R-:W2:Y:S02]  /*13fa0*/  @!P2 SYNCS.PHASECHK.TRANS64 P2, [R15+URZ+0x30830], R0 ;  /* 0x030830000f00a5a7 */ /* 0x000ea4000804007f */
[----:B--2---:R-:W-:Y:S05]  /*13fb0*/  @!P2 BRA `(.L_x_4162) ;  /* 0xfffffffc00eca947 */ /* 0x004fea000383ffff */
[----:B------:R-:W-:Y:S05]  /*13fc0*/  BRA `(.L_x_4161) ;  /* 0xffffff08004c7947 */ /* 0x000fea000383ffff */
.L_x_4166:
[----:B-1----:R-:W-:-:S04]  /*13fd0*/  IMAD.U32 R3, RZ, RZ, UR11 ;  /* 0x0000000bff037e24 */ /* 0x002fc8000f8e00ff */
[----:B------:R1:W2:Y:S03]  /*13fe0*/  SYNCS.PHASECHK.TRANS64.TRYWAIT P2, [R3+URZ+0x30850], R0 ;  /* 0x03085000030075a7 */ /* 0x0002a6000804017f */
[----:B--2---:R-:W-:Y:S05]  /*13ff0*/  @!P2 NANOSLEEP.SYNCS 0x989680 ;  /* 0x009896800000a95d */ /* 0x004fea0003900000 */
[----:B------:R-:W2:Y:S02]  /*14000*/  @!P2 SYNCS.PHASECHK.TRANS64 P2, [R3+URZ+0x30850], R0 ;  /* 0x030850000300a5a7 */ /* 0x000ea4000804007f */
[----:B--2---:R-:W-:Y:S05]  /*14010*/  @!P2 BRA `(.L_x_4166) ;  /* 0xfffffffc00eca947 */ /* 0x004fea000383ffff */
[----:B------:R-:W-:Y:S05]  /*14020*/  BRA `(.L_x_4165) ;  /* 0xffffff1000dc7947 */ /* 0x000fea000383ffff */
.L_x_4183:
[----:B-1----:R-:W-:-:S04]  /*14030*/  IMAD.U32 R5, RZ, RZ, UR56 ;  /* 0x00000038ff057e24 */ /* 0x002fc8000f8e00ff */
[----:B------:R1:W2:Y:S03]  /*14040*/  SYNCS.PHASECHK.TRANS64.TRYWAIT P2, [R5+URZ+0x30830], R0 ;  /* 0x03083000050075a7 */ /* 0x0002a6000804017f */
[----:B--2---:R-:W-:Y:S05]  /*14050*/  @!P2 NANOSLEEP.SYNCS 0x989680 ;  /* 0x009896800000a95d */ /* 0x004fea0003900000 */
[----:B------:R-:W2:Y:S02]  /*14060*/  @!P2 SYNCS.PHASECHK.TRANS64 P2, [R5+URZ+0x30830], R0 ;  /* 0x030830000500a5a7 */ /* 0x000ea4000804007f */
[----:B--2---:R-:W-:Y:S05]  /*14070*/  @!P2 BRA `(.L_x_4183) ;  /* 0xfffffffc00eca947 */ /* 0x004fea000383ffff */
[----:B------:R-:W-:Y:S05]  /*14080*/  BRA `(.L_x_4182) ;  /* 0xffffff3800b87947 */ /* 0x000fea000383ffff */
.L_x_4187:
[----:B-1----:R-:W-:-:S04]  /*14090*/  IMAD.U32 R3, RZ, RZ, UR11 ;  /* 0x0000000bff037e24 */ /* 0x002fc8000f8e00ff */
[----:B------:R1:W2:Y:S03]  /*140a0*/  SYNCS.PHASECHK.TRANS64.TRYWAIT P2, [R3+URZ+0x30850], R0 ;  /* 0x03085000030075a7 */ /* 0x0002a6000804017f */
[----:B--2---:R-:W-:Y:S05]  /*140b0*/  @!P2 NANOSLEEP.SYNCS 0x989680 ;  /* 0x009896800000a95d */ /* 0x004fea0003900000 */
[----:B------:R-:W2:Y:S02]  /*140c0*/  @!P2 SYNCS.PHASECHK.TRANS64 P2, [R3+URZ+0x30850], R0 ;  /* 0x030850000300a5a7 */ /* 0x000ea4000804007f */
[----:B--2---:R-:W-:Y:S05]  /*140d0*/  @!P2 BRA `(.L_x_4187) ;  /* 0xfffffffc00eca947 */ /* 0x004fea000383ffff */
[----:B------:R-:W-:Y:S05]  /*140e0*/  BRA `(.L_x_4186) ;  /* 0xffffff4400487947 */ /* 0x000fea000383ffff */
.L_x_4193:
[----:B-1----:R-:W-:-:S04]  /*140f0*/  IMAD.U32 R5, RZ, RZ, UR56 ;  /* 0x00000038ff057e24 */ /* 0x002fc8000f8e00ff */
[----:B------:R1:W2:Y:S03]  /*14100*/  SYNCS.PHASECHK.TRANS64.TRYWAIT P2, [R5+URZ+0x30830], R0 ;  /* 0x03083000050075a7 */ /* 0x0002a6000804017f */
[----:B--2---:R-:W-:Y:S05]  /*14110*/  @!P2 NANOSLEEP.SYNCS 0x989680 ;  /* 0x009896800000a95d */ /* 0x004fea0003900000 */
[----:B------:R-:W2:Y:S02]  /*14120*/  @!P2 SYNCS.PHASECHK.TRANS64 P2, [R5+URZ+0x30830], R0 ;  /* 0x030830000500a5a7 */ /* 0x000ea4000804007f */
[----:B--2---:R-:W-:Y:S05]  /*14130*/  @!P2 BRA `(.L_x_4193) ;  /* 0xfffffffc00eca947 */ /* 0x004fea000383ffff */
[----:B------:R-:W-:Y:S05]  /*14140*/  BRA `(.L_x_4192) ;  /* 0xffffff58000c7947 */ /* 0x000fea000383ffff */
.L_x_4197:
[----:B-1----:R-:W-:-:S04]  /*14150*/  IMAD.U32 R3, RZ, RZ, UR11 ;  /* 0x0000000bff037e24 */ /* 0x002fc8000f8e00ff */
[----:B------:R1:W2:Y:S03]  /*14160*/  SYNCS.PHASECHK.TRANS64.TRYWAIT P2, [R3+URZ+0x30850], R0 ;  /* 0x03085000030075a7 */ /* 0x0002a6000804017f */
[----:B--2---:R-:W-:Y:S05]  /*14170*/  @!P2 NANOSLEEP.SYNCS 0x989680 ;  /* 0x009896800000a95d */ /* 0x004fea0003900000 */
[----:B------:R-:W2:Y:S02]  /*14180*/  @!P2 SYNCS.PHASECHK.TRANS64 P2, [R3+URZ+0x30850], R0 ;  /* 0x030850000300a5a7 */ /* 0x000ea4000804007f */
[----:B--2---:R-:W-:Y:S05]  /*14190*/  @!P2 BRA `(.L_x_4197) ;  /* 0xfffffffc00eca947 */ /* 0x004fea000383ffff */
[----:B------:R-:W-:Y:S05]  /*141a0*/  BRA `(.L_x_4196) ;  /* 0xffffff60009c7947 */ /* 0x000fea000383ffff */
.L_x_4210:
[----:B-1----:R-:W-:-:S04]  /*141b0*/  IMAD.U32 R3, RZ, RZ, UR7 ;  /* 0x00000007ff037e24 */ /* 0x002fc8000f8e00ff */
[----:B------:R1:W2:Y:S03]  /*141c0*/  SYNCS.PHASECHK.TRANS64.TRYWAIT P0, [R3+URZ+0x30850], R2 ;  /* 0x03085002030075a7 */ /* 0x0002a6000800017f */
[----:B--2---:R-:W-:Y:S05]  /*141d0*/  @!P0 NANOSLEEP.SYNCS 0x989680 ;  /* 0x009896800000895d */ /* 0x004fea0003900000 */
[----:B------:R-:W2:Y:S02]  /*141e0*/  @!P0 SYNCS.PHASECHK.TRANS64 P0, [R3+URZ+0x30850], R2 ;  /* 0x03085002030085a7 */ /* 0x000ea4000800007f */
[----:B--2---:R-:W-:Y:S05]  /*141f0*/  @!P0 BRA `(.L_x_4210) ;  /* 0xfffffffc00ec8947 */ /* 0x004fea000383ffff */
[----:B------:R-:W-:Y:S05]  /*14200*/  BRA `(.L_x_4209) ;  /* 0xffffff8c001c7947 */ /* 0x000fea000383ffff */
.L_x_4227:
[----:B------:R-:W-:Y:S02]  /*14210*/  IMAD.MOV.U32 R13, RZ, RZ, R0 ;  /* 0x000000ffff0d7224 */ /* 0x000fe400078e0000 */
[----:B------:R-:W-:Y:S02]  /*14220*/  IMAD.MOV.U32 R12, RZ, RZ, RZ ;  /* 0x000000ffff0c7224 */ /* 0x000fe400078e00ff */
[----:B------:R-:W-:Y:S02]  /*14230*/  IMAD.MOV.U32 R11, RZ, RZ, 0x1f ;  /* 0x0000001fff0b7424 */ /* 0x000fe400078e00ff */
[----:B------:R-:W-:-:S07]  /*14240*/  IMAD.MOV.U32 R15, RZ, RZ, -0x1 ;  /* 0xffffffffff0f7424 */ /* 0x000fce00078e00ff */
[----:B0-----:R-:W-:Y:S05]  /*14250*/  WARPSYNC.COLLECTIVE R15, `(.L_x_4310) ;  /* 0x000000000f087348 */ /* 0x001fea0003c00000 */
[----:B------:R1:W2:Y:S02]  /*14260*/  SHFL.IDX P6, R14, R13, R12, R11 ;  /* 0x0000000c0d0e7389 */ /* 0x0002a400000c000b */
[----:B012---:R-:W-:Y:S01]  /*14270*/  ENDCOLLECTIVE ;  /* 0x000000000000791b */ /* 0x007fe20003800000 */
.L_x_4310:
[----:B------:R-:W-:Y:S05]  /*14280*/  BRA `(.L_x_4311) ;  /* 0xffffffc400407947 */ /* 0x000fea000383ffff */
.L_x_4229:
[----:B------:R-:W-:Y:S01]  /*14290*/  BSSY B0, `(.L_x_4312) ;  /* 0x0000006000007945 */ /* 0x000fe20003800000 */
[----:B------:R-:W-:-:S07]  /*142a0*/  IMAD.MOV.U32 R15, RZ, RZ, -0x1 ;  /* 0xffffffffff0f7424 */ /* 0x000fce00078e00ff */
[----:B01----:R-:W-:Y:S05]  /*142b0*/  WARPSYNC.COLLECTIVE R15, `(.L_x_4313) ;  /* 0x000000000f0c7348 */ /* 0x003fea0003c00000 */
[----:B------:R-:W-:Y:S02]  /*142c0*/  ELECT P6, UR62, PT ;  /* 0x00000000003e782f */ /* 0x000fe400038c0000 */
[----:B------:R-:W-:Y:S01]  /*142d0*/  MOV R14, UR62 ;  /* 0x0000003e000e7c02 */ /* 0x000fe20008000f00 */
[----:B01----:R-:W-:Y:S10]  /*142e0*/  ENDCOLLECTIVE ;  /* 0x000000000000791b */ /* 0x003ff40003800000 */
.L_x_4313:
[----:B------:R-:W-:Y:S05]  /*142f0*/  BSYNC B0 ;  /* 0x0000000000007941 */ /* 0x000fea0003800000 */
.L_x_4312:
[----:B------:R-:W-:Y:S05]  /*14300*/  BRA `(.L_x_4314) ;  /* 0xffffffc400407947 */ /* 0x000fea000383ffff */
.L_x_4231:
[----:B-1----:R-:W-:-:S04]  /*14310*/  IMAD.U32 R3, RZ, RZ, UR38 ;  /* 0x00000026ff037e24 */ /* 0x002fc8000f8e00ff */
[----:B------:R1:W3:Y:S03]  /*14320*/  SYNCS.PHASECHK.TRANS64.TRYWAIT P0, [R3+URZ+0x30840], R0 ;  /* 0x03084000030075a7 */ /* 0x0002e6000800017f */
[----:B---3--:R-:W-:Y:S05]  /*14330*/  @!P0 NANOSLEEP.SYNCS 0x989680 ;  /* 0x009896800000895d */ /* 0x008fea0003900000 */
[----:B------:R-:W3:Y:S02]  /*14340*/  @!P0 SYNCS.PHASECHK.TRANS64 P0, [R3+URZ+0x30840], R0 ;  /* 0x03084000030085a7 */ /* 0x000ee4000800007f */
[----:B---3--:R-:W-:Y:S05]  /*14350*/  @!P0 BRA `(.L_x_4231) ;  /* 0xfffffffc00ec8947 */ /* 0x008fea000383ffff */
[----:B------:R-:W-:Y:S05]  /*14360*/  BRA `(.L_x_4315) ;  /* 0xffffffc4009c7947 */ /* 0x000fea000383ffff */
.L_x_4234:
        /* <DEDUP_REMOVED lines=8> */
.L_x_4316:
[----:B------:R-:W-:Y:S02]  /*143f0*/  VIADD R4, R6, 0x10 ;  /* 0x0000001006047836 */ /* 0x000fe40000000000 */
[----:B------:R-:W-:Y:S02]  /*14400*/  IMAD.MOV.U32 R13, RZ, RZ, R0 ;  /* 0x000000ffff0d7224 */ /* 0x000fe400078e0000 */
[----:B------:R-:W-:-:S07]  /*14410*/  IMAD.MOV.U32 R2, RZ, RZ, R14 ;  /* 0x000000ffff027224 */ /* 0x000fce00078e000e */
[----:B------:R-:W-:Y:S05]  /*14420*/  WARPSYNC.COLLECTIVE R15, `(.L_x_4317) ;  /* 0x000000000f087348 */ /* 0x000fea0003c00000 */
[----:B------:R0:W1:Y:S02]  /*14430*/  SHFL.IDX P6, R14, R13, R12, R11 ;  /* 0x0000000c0d0e7389 */ /* 0x00006400000c000b */
[----:B01----:R-:W-:Y:S01]  /*14440*/  ENDCOLLECTIVE ;  /* 0x000000000000791b */ /* 0x003fe20003800000 */
.L_x_4317:
[----:B------:R-:W-:Y:S01]  /*14450*/  ULDC UR4, c[0x0][0x288] ;  /* 0x0000a20000047ab9 */ /* 0x000fe20000000800 */
[----:B------:R-:W-:Y:S01]  /*14460*/  IMAD.MOV.U32 R3, RZ, RZ, R2 ;  /* 0x000000ffff037224 */ /* 0x000fe200078e0002 */
[----:B------:R-:W-:Y:S01]  /*14470*/  ULDC.64 UR6, c[0x0][0x208] ;  /* 0x0000820000067ab9 */ /* 0x000fe20000000a00 */
[----:B------:R-:W-:-:S05]  /*14480*/  IMAD R7, R7, UR4, RZ ;  /* 0x0000000407077c24 */ /* 0x000fca000f8e02ff */
        /* <DEDUP_REMOVED lines=16> */
.L_x_4318:
[----:B------:R-:W-:Y:S01]  /*14590*/  VIADD R2, R6, 0x20 ;  /* 0x0000002006027836 */ /* 0x000fe20000000000 */
[----:B------:R-:W-:Y:S01]  /*145a0*/  @!P3 LEA R20, R9, UR38, 0x1 ;  /* 0x000000260914bc11 */ /* 0x000fe2000f8e08ff */
[----:B------:R-:W-:Y:S02]  /*145b0*/  IMAD.MOV.U32 R13, RZ, RZ, R0 ;  /* 0x000000ffff0d7224 */ /* 0x000fe400078e0000 */
[----:B------:R-:W-:-:S07]  /*145c0*/  IMAD.MOV.U32 R4, RZ, RZ, R14 ;  /* 0x000000ffff047224 */ /* 0x000fce00078e000e */
[----:B------:R-:W-:Y:S05]  /*145d0*/  WARPSYNC.COLLECTIVE R15, `(.L_x_4319) ;  /* 0x000000000f087348 */ /* 0x000fea0003c00000 */
[----:B------:R0:W1:Y:S02]  /*145e0*/  SHFL.IDX P6, R14, R13, R12, R11 ;  /* 0x0000000c0d0e7389 */ /* 0x00006400000c000b */
[----:B01----:R-:W-:Y:S01]  /*145f0*/  ENDCOLLECTIVE ;  /* 0x000000000000791b */ /* 0x003fe20003800000 */
.L_x_4319:
        /* <DEDUP_REMOVED lines=16> */
.L_x_4320:
[----:B------:R-:W-:Y:S01]  /*14700*/  VIADD R4, R6, 0x30 ;  /* 0x0000003006047836 */ /* 0x000fe20000000000 */
[----:B------:R-:W-:Y:S01]  /*14710*/  @!P3 LEA R21, R9, UR38, 0x1 ;  /* 0x000000260915bc11 */ /* 0x000fe2000f8e08ff */
[----:B------:R-:W-:Y:S02]  /*14720*/  IMAD.MOV.U32 R13, RZ, RZ, R0 ;  /* 0x000000ffff0d7224 */ /* 0x000fe400078e0000 */
[----:B------:R-:W-:-:S07]  /*14730*/  IMAD.MOV.U32 R2, RZ, RZ, R14 ;  /* 0x000000ffff027224 */ /* 0x000fce00078e000e */
[----:B------:R-:W-:Y:S05]  /*14740*/  WARPSYNC.COLLECTIVE R15, `(.L_x_4321) ;  /* 0x000000000f087348 */ /* 0x000fea0003c00000 */
[----:B------:R0:W1:Y:S02]  /*14750*/  SHFL.IDX P6, R14, R13, R12, R11 ;  /* 0x0000000c0d0e7389 */ /* 0x00006400000c000b */
[----:B01----:R-:W-:Y:S01]  /*14760*/  ENDCOLLECTIVE ;  /* 0x000000000000791b */ /* 0x003fe20003800000 */
.L_x_4321:
        /* <DEDUP_REMOVED lines=16> */
.L_x_4322:
[----:B------:R-:W-:Y:S01]  /*14870*/  VIADD R2, R6, 0x40 ;  /* 0x0000004006027836 */ /* 0x000fe20000000000 */
[----:B------:R-:W-:Y:S01]  /*14880*/  @!P3 LEA R20, R9, UR38, 0x1 ;  /* 0x000000260914bc11 */ /* 0x000fe2000f8e08ff */
[----:B------:R-:W-:Y:S02]  /*14890*/  IMAD.MOV.U32 R13, RZ, RZ, R0 ;  /* 0x000000ffff0d7224 */ /* 0x000fe400078e0000 */
[----:B------:R-:W-:-:S07]  /*148a0*/  IMAD.MOV.U32 R4, RZ, RZ, R14 ;  /* 0x000000ffff047224 */ /* 0x000fce00078e000e */
[----:B------:R-:W-:Y:S05]  /*148b0*/  WARPSYNC.COLLECTIVE R15, `(.L_x_4323) ;  /* 0x000000000f087348 */ /* 0x000fea0003c00000 */
[----:B------:R0:W1:Y:S02]  /*148c0*/  SHFL.IDX P6, R14, R13, R12, R11 ;  /* 0x0000000c0d0e7389 */ /* 0x00006400000c000b */
[----:B01----:R-:W-:Y:S01]  /*148d0*/  ENDCOLLECTIVE ;  /* 0x000000000000791b */ /* 0x003fe20003800000 */
.L_x_4323:
        /* <DEDUP_REMOVED lines=16> */
.L_x_4324:
[----:B------:R-:W-:Y:S01]  /*149e0*/  VIADD R4, R6, 0x50 ;  /* 0x0000005006047836 */ /* 0x000fe20000000000 */
[----:B------:R-:W-:Y:S01]  /*149f0*/  @!P3 LEA R21, R9, UR38, 0x1 ;  /* 0x000000260915bc11 */ /* 0x000fe2000f8e08ff */
[----:B------:R-:W-:Y:S02]  /*14a00*/  IMAD.MOV.U32 R13, RZ, RZ, R0 ;  /* 0x000000ffff0d7224 */ /* 0x000fe400078e0000 */
[----:B------:R-:W-:-:S07]  /*14a10*/  IMAD.MOV.U32 R2, RZ, RZ, R14 ;  /* 0x000000ffff027224 */ /* 0x000fce00078e000e */
[----:B------:R-:W-:Y:S05]  /*14a20*/  WARPSYNC.COLLECTIVE R15, `(.L_x_4325) ;  /* 0x000000000f087348 */ /* 0x000fea0003c00000 */
[----:B------:R0:W1:Y:S02]  /*14a30*/  SHFL.IDX P6, R14, R13, R12, R11 ;  /* 0x0000000c0d0e7389 */ /* 0x00006400000c000b */
[----:B01----:R-:W-:Y:S01]  /*14a40*/  ENDCOLLECTIVE ;  /* 0x000000000000791b */ /* 0x003fe20003800000 */
.L_x_4325:
        /* <DEDUP_REMOVED lines=16> */
.L_x_4326:
[----:B------:R-:W-:Y:S01]  /*14b50*/  VIADD R2, R6, 0x60 ;  /* 0x0000006006027836 */ /* 0x000fe20000000000 */
[----:B------:R-:W-:Y:S01]  /*14b60*/  @!P3 LEA R20, R9, UR38, 0x1 ;  /* 0x000000260914bc11 */ /* 0x000fe2000f8e08ff */
[----:B------:R-:W-:Y:S02]  /*14b70*/  IMAD.MOV.U32 R13, RZ, RZ, R0 ;  /* 0x000000ffff0d7224 */ /* 0x000fe400078e0000 */
[----:B------:R-:W-:-:S07]  /*14b80*/  IMAD.MOV.U32 R4, RZ, RZ, R14 ;  /* 0x000000ffff047224 */ /* 0x000fce00078e000e */
[----:B------:R-:W-:Y:S05]  /*14b90*/  WARPSYNC.COLLECTIVE R15, `(.L_x_4327) ;  /* 0x000000000f087348 */ /* 0x000fea0003c00000 */
[----:B------:R0:W1:Y:S02]  /*14ba0*/  SHFL.IDX P6, R14, R13, R12, R11 ;  /* 0x0000000c0d0e7389 */ /* 0x00006400000c000b */
[----:B01----:R-:W-:Y:S01]  /*14bb0*/  ENDCOLLECTIVE ;  /* 0x000000000000791b */ /* 0x003fe20003800000 */
.L_x_4327:
        /* <DEDUP_REMOVED lines=16> */
.L_x_4328:
[----:B------:R-:W-:Y:S01]  /*14cc0*/  @!P3 LEA R21, R9, UR38, 0x1 ;  /* 0x000000260915bc11 */ /* 0x000fe2000f8e08ff */
[----:B------:R-:W-:Y:S02]  /*14cd0*/  IMAD.MOV.U32 R13, RZ, RZ, R0 ;  /* 0x000000ffff0d7224 */ /* 0x000fe400078e0000 */
[----:B------:R-:W-:-:S07]  /*14ce0*/  IMAD.MOV.U32 R2, RZ, RZ, R14 ;  /* 0x000000ffff027224 */ /* 0x000fce00078e000e */
[----:B------:R-:W-:Y:S05]  /*14cf0*/  WARPSYNC.COLLECTIVE R15, `(.L_x_4329) ;  /* 0x000000000f087348 */ /* 0x000fea0003c00000 */
[----:B------:R0:W1:Y:S02]  /*14d00*/  SHFL.IDX P6, R14, R13, R12, R11 ;  /* 0x0000000c0d0e7389 */ /* 0x00006400000c000b */
[----:B01----:R-:W-:Y:S01]  /*14d10*/  ENDCOLLECTIVE ;  /* 0x000000000000791b */ /* 0x003fe20003800000 */
.L_x_4329:
        /* <DEDUP_REMOVED lines=15> */
.L_x_4330:
[----:B------:R-:W-:Y:S02]  /*14e10*/  IMAD.MOV.U32 R13, RZ, RZ, R0 ;  /* 0x000000ffff0d7224 */ /* 0x000fe400078e0000 */
[----:B------:R-:W-:-:S07]  /*14e20*/  IMAD.MOV.U32 R4, RZ, RZ, R14 ;  /* 0x000000ffff047224 */ /* 0x000fce00078e000e */
[----:B------:R-:W-:Y:S05]  /*14e30*/  WARPSYNC.COLLECTIVE R15, `(.L_x_4331) ;  /* 0x000000000f087348 */ /* 0x000fea0003c00000 */
[----:B------:R0:W1:Y:S02]  /*14e40*/  SHFL.IDX P6, R14, R13, R12, R11 ;  /* 0x0000000c0d0e7389 */ /* 0x00006400000c000b */
[----:B01----:R-:W-:Y:S01]  /*14e50*/  ENDCOLLECTIVE ;  /* 0x000000000000791b */ /* 0x003fe20003800000 */
.L_x_4331:
[----:B------:R-:W-:Y:S05]  /*14e60*/  BRA `(.L_x_4332) ;  /* 0xffffffc400fc7947 */ /* 0x000fea000383ffff */
.L_x_4237:
[----:B-1----:R-:W-:-:S04]  /*14e70*/  IMAD.U32 R3, RZ, RZ, UR38 ;  /* 0x00000026ff037e24 */ /* 0x002fc8000f8e00ff */
[----:B------:R1:W2:Y:S03]  /*14e80*/  SYNCS.PHASECHK.TRANS64.TRYWAIT P0, [R3+URZ+0x30820], R0 ;  /* 0x03082000030075a7 */ /* 0x0002a6000800017f */
[----:B--2---:R-:W-:Y:S05]  /*14e90*/  @!P0 NANOSLEEP.SYNCS 0x989680 ;  /* 0x009896800000895d */ /* 0x004fea0003900000 */
[----:B------:R-:W2:Y:S02]  /*14ea0*/  @!P0 SYNCS.PHASECHK.TRANS64 P0, [R3+URZ+0x30820], R0 ;  /* 0x03082000030085a7 */ /* 0x000ea4000800007f */
[----:B--2---:R-:W-:Y:S05]  /*14eb0*/  @!P0 BRA `(.L_x_4237) ;  /* 0xfffffffc00ec8947 */ /* 0x004fea000383ffff */
[----:B------:R-:W-:Y:S05]  /*14ec0*/  BRA `(.L_x_4333) ;  /* 0xffffffc800547947 */ /* 0x000fea000383ffff */
.L_x_4244:
[----:B-1----:R-:W-:-:S04]  /*14ed0*/  IMAD.U32 R3, RZ, RZ, UR38 ;  /* 0x00000026ff037e24 */ /* 0x002fc8000f8e00ff */
[----:B------:R1:W2:Y:S03]  /*14ee0*/  SYNCS.PHASECHK.TRANS64.TRYWAIT P0, [R3+URZ+0x30848], R2 ;  /* 0x03084802030075a7 */ /* 0x0002a6000800017f */
[----:B--2---:R-:W-:Y:S05]  /*14ef0*/  @!P0 NANOSLEEP.SYNCS 0x989680 ;  /* 0x009896800000895d */ /* 0x004fea0003900000 */
[----:B------:R-:W2:Y:S02]  /*14f00*/  @!P0 SYNCS.PHASECHK.TRANS64 P0, [R3+URZ+0x30848], R2 ;  /* 0x03084802030085a7 */ /* 0x000ea4000800007f */
[----:B--2---:R-:W-:Y:S05]  /*14f10*/  @!P0 BRA `(.L_x_4244) ;  /* 0xfffffffc00ec8947 */ /* 0x004fea000383ffff */
[----:B------:R-:W-:Y:S05]  /*14f20*/  BRA `(.L_x_4334) ;  /* 0xffffffcc00387947 */ /* 0x000fea000383ffff */
.L_x_4251:
[----:B0-----:R-:W-:-:S04]  /*14f30*/  IMAD.U32 R3, RZ, RZ, UR38 ;  /* 0x00000026ff037e24 */ /* 0x001fc8000f8e00ff */
[----:B------:R0:W1:Y:S03]  /*14f40*/  SYNCS.PHASECHK.TRANS64.TRYWAIT P0, [R3+URZ+0x30860], R2 ;  /* 0x03086002030075a7 */ /* 0x000066000800017f */
[----:B-1----:R-:W-:Y:S05]  /*14f50*/  @!P0 NANOSLEEP.SYNCS 0x989680 ;  /* 0x009896800000895d */ /* 0x002fea0003900000 */
[----:B------:R-:W1:Y:S02]  /*14f60*/  @!P0 SYNCS.PHASECHK.TRANS64 P0, [R3+URZ+0x30860], R2 ;  /* 0x03086002030085a7 */ /* 0x000e64000800007f */
[----:B-1----:R-:W-:Y:S05]  /*14f70*/  @!P0 BRA `(.L_x_4251) ;  /* 0xfffffffc00ec8947 */ /* 0x002fea000383ffff */
[----:B------:R-:W-:Y:S05]  /*14f80*/  BRA `(.L_x_4335) ;  /* 0xffffffd000107947 */ /* 0x000fea000383ffff */
.L_x_4261:
[----:B-1----:R-:W-:-:S04]  /*14f90*/  IMAD.U32 R3, RZ, RZ, UR38 ;  /* 0x00000026ff037e24 */ /* 0x002fc8000f8e00ff */
[----:B------:R1:W2:Y:S03]  /*14fa0*/  SYNCS.PHASECHK.TRANS64.TRYWAIT P0, [R3+URZ+0x30840], R2 ;  /* 0x03084002030075a7 */ /* 0x0002a6000800017f */
[----:B--2---:R-:W-:Y:S05]  /*14fb0*/  @!P0 NANOSLEEP.SYNCS 0x989680 ;  /* 0x009896800000895d */ /* 0x004fea0003900000 */
[----:B------:R-:W2:Y:S02]  /*14fc0*/  @!P0 SYNCS.PHASECHK.TRANS64 P0, [R3+URZ+0x30840], R2 ;  /* 0x03084002030085a7 */ /* 0x000ea4000800007f */
[----:B--2---:R-:W-:Y:S05]  /*14fd0*/  @!P0 BRA `(.L_x_4261) ;  /* 0xfffffffc00ec8947 */ /* 0x004fea000383ffff */
[----:B------:R-:W-:Y:S05]  /*14fe0*/  BRA `(.L_x_4336) ;  /* 0xffffffd400687947 */ /* 0x000fea000383ffff */
.L_x_4268:
[----:B0-----:R-:W-:-:S04]  /*14ff0*/  IMAD.U32 R3, RZ, RZ, UR38 ;  /* 0x00000026ff037e24 */ /* 0x001fc8000f8e00ff */
[----:B------:R0:W1:Y:S03]  /*15000*/  SYNCS.PHASECHK.TRANS64.TRYWAIT P0, [R3+URZ+0x30868], R2 ;  /* 0x03086802030075a7 */ /* 0x000066000800017f */
[----:B-1----:R-:W-:Y:S05]  /*15010*/  @!P0 NANOSLEEP.SYNCS 0x989680 ;  /* 0x009896800000895d */ /* 0x002fea0003900000 */
[----:B------:R-:W1:Y:S02]  /*15020*/  @!P0 SYNCS.PHASECHK.TRANS64 P0, [R3+URZ+0x30868], R2 ;  /* 0x03086802030085a7 */ /* 0x000e64000800007f */
[----:B-1----:R-:W-:Y:S05]  /*15030*/  @!P0 BRA `(.L_x_4268) ;  /* 0xfffffffc00ec8947 */ /* 0x002fea000383ffff */
[----:B------:R-:W-:Y:S05]  /*15040*/  BRA `(.L_x_4337) ;  /* 0xffffffd800407947 */ /* 0x000fea000383ffff */
.L_x_4278:
[----:B-1----:R-:W-:-:S04]  /*15050*/  IMAD.U32 R3, RZ, RZ, UR38 ;  /* 0x00000026ff037e24 */ /* 0x002fc8000f8e00ff */
[----:B------:R1:W2:Y:S03]  /*15060*/  SYNCS.PHASECHK.TRANS64.TRYWAIT P0, [R3+URZ+0x30848], R2 ;  /* 0x03084802030075a7 */ /* 0x0002a6000800017f */
[----:B--2---:R-:W-:Y:S05]  /*15070*/  @!P0 NANOSLEEP.SYNCS 0x989680 ;  /* 0x009896800000895d */ /* 0x004fea0003900000 */
[----:B------:R-:W2:Y:S02]  /*15080*/  @!P0 SYNCS.PHASECHK.TRANS64 P0, [R3+URZ+0x30848], R2 ;  /* 0x03084802030085a7 */ /* 0x000ea4000800007f */
[----:B--2---:R-:W-:Y:S05]  /*15090*/  @!P0 BRA `(.L_x_4278) ;  /* 0xfffffffc00ec8947 */ /* 0x004fea000383ffff */
[----:B------:R-:W-:Y:S05]  /*150a0*/  BRA `(.L_x_4338) ;  /* 0xffffffdc00b07947 */ /* 0x000fea000383ffff */
.L_x_4285:
[----:B0-----:R-:W-:-:S04]  /*150b0*/  IMAD.U32 R3, RZ, RZ, UR38 ;  /* 0x00000026ff037e24 */ /* 0x001fc8000f8e00ff */
[----:B------:R0:W1:Y:S03]  /*150c0*/  SYNCS.PHASECHK.TRANS64.TRYWAIT P0, [R3+URZ+0x30860], R2 ;  /* 0x03086002030075a7 */ /* 0x000066000800017f */
[----:B-1----:R-:W-:Y:S05]  /*150d0*/  @!P0 NANOSLEEP.SYNCS 0x989680 ;  /* 0x009896800000895d */ /* 0x002fea0003900000 */
[----:B------:R-:W1:Y:S02]  /*150e0*/  @!P0 SYNCS.PHASECHK.TRANS64 P0, [R3+URZ+0x30860], R2 ;  /* 0x03086002030085a7 */ /* 0x000e64000800007f */
[----:B-1----:R-:W-:Y:S05]  /*150f0*/  @!P0 BRA `(.L_x_4285) ;  /* 0xfffffffc00ec8947 */ /* 0x002fea000383ffff */
[----:B------:R-:W-:Y:S05]  /*15100*/  BRA `(.L_x_4339) ;  /* 0xffffffe000847947 */ /* 0x000fea000383ffff */
.L_x_4294:
[----:B0-----:R0:W1:Y:S02]  /*15110*/  SYNCS.PHASECHK.TRANS64.TRYWAIT P0, [R3+URZ+0x30860], R2 ;  /* 0x03086002030075a7 */ /* 0x001064000800017f */
[----:B-1----:R-:W-:Y:S05]  /*15120*/  @!P0 NANOSLEEP.SYNCS 0x989680 ;  /* 0x009896800000895d */ /* 0x002fea0003900000 */
[----:B------:R-:W1:Y:S02]  /*15130*/  @!P0 SYNCS.PHASECHK.TRANS64 P0, [R3+URZ+0x30860], R2 ;  /* 0x03086002030085a7 */ /* 0x000e64000800007f */
[----:B-1----:R-:W-:Y:S05]  /*15140*/  @!P0 BRA `(.L_x_4294) ;  /* 0xfffffffc00f08947 */ /* 0x002fea000383ffff */
[----:B------:R-:W-:Y:S05]  /*15150*/  BRA `(.L_x_4340) ;  /* 0xffffffe400847947 */ /* 0x000fea000383ffff */
.L_x_4300:
[----:B0-----:R0:W1:Y:S02]  /*15160*/  SYNCS.PHASECHK.TRANS64.TRYWAIT P0, [R2+URZ+0x30820], R3 ;  /* 0x03082003020075a7 */ /* 0x001064000800017f */
[----:B-1----:R-:W-:Y:S05]  /*15170*/  @!P0 NANOSLEEP.SYNCS 0x989680 ;  /* 0x009896800000895d */ /* 0x002fea0003900000 */
[----:B------:R-:W1:Y:S02]  /*15180*/  @!P0 SYNCS.PHASECHK.TRANS64 P0, [R2+URZ+0x30820], R3 ;  /* 0x03082003020085a7 */ /* 0x000e64000800007f */
[----:B-1----:R-:W-:Y:S05]  /*15190*/  @!P0 BRA `(.L_x_4300) ;  /* 0xfffffffc00f08947 */ /* 0x002fea000383ffff */
[----:B------:R-:W-:Y:S05]  /*151a0*/  BRA `(.L_x_4341) ;  /* 0xffffffe800887947 */ /* 0x000fea000383ffff */
.L_x_4301:
        /* <DEDUP_REMOVED lines=11> */
.L_x_4343:
[----:B------:R-:W-:Y:S05]  /*15260*/  BSYNC B0 ;  /* 0x0000000000007941 */ /* 0x000fea0003800000 */
.L_x_4342:
[----:B------:R-:W-:Y:S05]  /*15270*/  BRA `(.L_x_4344) ;  /* 0xffffffe8006c7947 */ /* 0x000fea000383ffff */
.L_x_4302:
[----:B------:R-:W-:Y:S01]  /*15280*/  BSSY B0, `(.L_x_4345) ;  /* 0x0000006000007945 */ /* 0x000fe20003800000 */
[----:B------:R-:W-:-:S07]  /*15290*/  IMAD.MOV.U32 R15, RZ, RZ, -0x1 ;  /* 0xffffffffff0f7424 */ /* 0x000fce00078e00ff */
[----:B0-----:R-:W-:Y:S05]  /*152a0*/  WARPSYNC.COLLECTIVE R15, `(.L_x_4346) ;  /* 0x000000000f0c7348 */ /* 0x001fea0003c00000 */
[----:B------:R-:W-:Y:S02]  /*152b0*/  ELECT P6, UR62, PT ;  /* 0x00000000003e782f */ /* 0x000fe400038c0000 */
[----:B------:R-:W-:Y:S01]  /*152c0*/  MOV R14, UR62 ;  /* 0x0000003e000e7c02 */ /* 0x000fe20008000f00 */
[----:B0-----:R-:W-:Y:S10]  /*152d0*/  ENDCOLLECTIVE ;  /* 0x000000000000791b */ /* 0x001ff40003800000 */
.L_x_4346:
[----:B------:R-:W-:Y:S05]  /*152e0*/  BSYNC B0 ;  /* 0x0000000000007941 */ /* 0x000fea0003800000 */
.L_x_4345:
[----:B------:R-:W-:Y:S05]  /*152f0*/  BRA `(.L_x_4347) ;  /* 0xffffffe800607947 */ /* 0x000fea000383ffff */
.L_x_4304:
[----:B0-----:R0:W1:Y:S02]  /*15300*/  SYNCS.PHASECHK.TRANS64.TRYWAIT P0, [R7+URZ], R4 ;  /* 0x00000004070075a7 */ /* 0x001064000800017f */
[----:B-1----:R-:W-:Y:S05]  /*15310*/  @!P0 NANOSLEEP.SYNCS 0x989680 ;  /* 0x009896800000895d */ /* 0x002fea0003900000 */
[----:B------:R-:W1:Y:S02]  /*15320*/  @!P0 SYNCS.PHASECHK.TRANS64 P0, [R7+URZ], R4 ;  /* 0x00000004070085a7 */ /* 0x000e64000800007f */
[----:B-1----:R-:W-:Y:S05]  /*15330*/  @!P0 BRA `(.L_x_4304) ;  /* 0xfffffffc00f08947 */ /* 0x002fea000383ffff */
[----:B------:R-:W-:Y:S05]  /*15340*/  BRA `(.L_x_4348) ;  /* 0xffffffe8009c7947 */ /* 0x000fea000383ffff */
.L_x_4305:
[----:B-1----:R1:W2:Y:S02]  /*15350*/  SYNCS.PHASECHK.TRANS64.TRYWAIT P0, [R8+URZ], R5 ;  /* 0x00000005080075a7 */ /* 0x0022a4000800017f */
[----:B--2---:R-:W-:Y:S05]  /*15360*/  @!P0 NANOSLEEP.SYNCS 0x989680 ;  /* 0x009896800000895d */ /* 0x004fea0003900000 */
[----:B------:R-:W2:Y:S02]  /*15370*/  @!P0 SYNCS.PHASECHK.TRANS64 P0, [R8+URZ], R5 ;  /* 0x00000005080085a7 */ /* 0x000ea4000800007f */
[----:B--2---:R-:W-:Y:S05]  /*15380*/  @!P0 BRA `(.L_x_4305) ;  /* 0xfffffffc00f08947 */ /* 0x004fea000383ffff */
[----:B------:R-:W-:Y:S05]  /*15390*/  BRA `(.L_x_4349) ;  /* 0xffffffe800907947 */ /* 0x000fea000383ffff */
.L_x_4307:
[----:B0-----:R0:W2:Y:S02]  /*153a0*/  SYNCS.PHASECHK.TRANS64.TRYWAIT P0, [R7+URZ], R4 ;  /* 0x00000004070075a7 */ /* 0x0010a4000800017f */
[----:B--2---:R-:W-:Y:S05]  /*153b0*/  @!P0 NANOSLEEP.SYNCS 0x989680 ;  /* 0x009896800000895d */ /* 0x004fea0003900000 */
[----:B------:R-:W2:Y:S02]  /*153c0*/  @!P0 SYNCS.PHASECHK.TRANS64 P0, [R7+URZ], R4 ;  /* 0x00000004070085a7 */ /* 0x000ea4000800007f */
[----:B--2---:R-:W-:Y:S05]  /*153d0*/  @!P0 BRA `(.L_x_4307) ;  /* 0xfffffffc00f08947 */ /* 0x004fea000383ffff */
[----:B------:R-:W-:Y:S05]  /*153e0*/  BRA `(.L_x_4350) ;  /* 0xffffffe800947947 */ /* 0x000fea000383ffff */
.L_x_4351:
        /* <DEDUP_REMOVED lines=9> */
.L_x_14851:


//--------------------- .text._ZN7cutlass13device_kernelIN5flash11enable_sm90INS1_16FlashAttnFwdSm90INS1_25CollectiveMainloopFwdSm90ILi2EN4cute5tupleIJNS5_1CILi1EEES8_S8_EEENS6_IJNS7_ILi128EEENS7_ILi96EEENS7_ILi192EEEEEELi192ENS_10bfloat16_tEfNS_4arch4Sm90ELb0ELb1ELb0ELb1ELb0ELb0ELb0ELb1ELb1ELb1ELb1ELb0EEENS1_21CollectiveEpilogueFwdINS6_IJSA_SC_SB_EEES9_SE_SG_Li256ELb1ELb1ELb1ELb0EEENS1_36VarlenDynamicPersistentTileSchedulerILi128ELi96ELi256ELi128ELb1ELb1ELb1ELb1ELb0ELb1EEEEEEEEEvNT_6ParamsE --------------------------
	.section	.text._ZN7cutlass13device_kernelIN5flash11enable_sm90INS1_16FlashAttnFwdSm90INS1_25CollectiveMainloopFwdSm90ILi2EN4cute5tupleIJNS5_1CILi1EEES8_S8_EEENS6_IJNS7_ILi128EEENS7_ILi96EEENS7_ILi192EEEEEELi192ENS_10bfloat16_tEfNS_4arch4Sm90ELb0ELb1ELb0ELb1ELb0ELb0ELb0ELb1ELb1ELb1ELb1ELb0EEENS1_21CollectiveEpilogueFwdINS6_IJSA_SC_SB_EEES9_SE_SG_Li256ELb1ELb1ELb1ELb0EEENS1_36VarlenDynamicPersistentTileSchedulerILi128ELi96ELi256ELi128ELb1ELb1ELb1ELb1ELb0ELb1EEEEEEEEEvNT_6ParamsE,"ax",@progbits
	.align	128
.text._ZN7cutlass13device_kernelIN5flash11enable_sm90INS1_16FlashAttnFwdSm90INS1_25CollectiveMainloopFwdSm90ILi2EN4cute5tupleIJNS5_1CILi1EEES8_S8_EEENS6_IJNS7_ILi128EEENS7_ILi96EEENS7_ILi192EEEEEELi192ENS_10bfloat16_tEfNS_4arch4Sm90ELb0ELb1ELb0ELb1ELb0ELb0ELb0ELb1ELb1ELb1ELb1ELb0EEENS1_21CollectiveEpilogueFwdINS6_IJSA_SC_SB_EEES9_SE_SG_Li256ELb1ELb1ELb1ELb0EEENS1_36VarlenDynamicPersistentTileSchedulerILi128ELi96ELi256ELi128ELb1ELb1ELb1ELb1ELb0ELb1EEEEEEEEEvNT_6ParamsE:
        .type           _ZN7cutlass13device_kernelIN5flash11enable_sm90INS1_16FlashAttnFwdSm90INS1_25CollectiveMainloopFwdSm90ILi2EN4cute5tupleIJNS5_1CILi1EEES8_S8_EEENS6_IJNS7_ILi128EEENS7_ILi96EEENS7_ILi192EEEEEELi192ENS_10bfloat16_tEfNS_4arch4Sm90ELb0ELb1ELb0ELb1ELb0ELb0ELb0ELb1ELb1ELb1ELb1ELb0EEENS1_21CollectiveEpilogueFwdINS6_IJSA_SC_SB_EEES9_SE_SG_Li256ELb1ELb1ELb1ELb0EEENS1_36VarlenDynamicPersistentTileSchedulerILi128ELi96ELi256ELi128ELb1ELb1ELb1ELb1ELb0ELb1EEEEEEEEEvNT_6ParamsE,@function
        .size           _ZN7cutlass13device_kernelIN5flash11enable_sm90INS1_16FlashAttnFwdSm90INS1_25CollectiveMainloopFwdSm90ILi2EN4cute5tupleIJNS5_1CILi1EEES8_S8_EEENS6_IJNS7_ILi128EEENS7_ILi96EEENS7_ILi192EEEEEELi192ENS_10bfloat16_tEfNS_4arch4Sm90ELb0ELb1ELb0ELb1ELb0ELb0ELb0ELb1ELb1ELb1ELb1ELb0EEENS1_21CollectiveEpilogueFwdINS6_IJSA_SC_SB_EEES9_SE_SG_Li256ELb1ELb1ELb1ELb0EEENS1_36VarlenDynamicPersistentTileSchedulerILi128ELi96ELi256ELi128ELb1ELb1ELb1ELb1ELb0ELb1EEEEEEEEEvNT_6ParamsE,(.L_x_14852 - _ZN7cutlass13device_kernelIN5flash11enable_sm90INS1_16FlashAttnFwdSm90INS1_25CollectiveMainloopFwdSm90ILi2EN4cute5tupleIJNS5_1CILi1EEES8_S8_EEENS6_IJNS7_ILi128EEENS7_ILi96EEENS7_ILi192EEEEEELi192ENS_10bfloat16_tEfNS_4arch4Sm90ELb0ELb1ELb0ELb1ELb0ELb0ELb0ELb1ELb1ELb1ELb1ELb0EEENS1_21CollectiveEpilogueFwdINS6_IJSA_SC_SB_EEES9_SE_SG_Li256ELb1ELb1ELb1ELb0EEENS1_36VarlenDynamicPersistentTileSchedulerILi128ELi96ELi256ELi128ELb1ELb1ELb1ELb1ELb0ELb1EEEEEEEEEvNT_6ParamsE)
        .other          _ZN7cutlass13device_kernelIN5flash11enable_sm90INS1_16FlashAttnFwdSm90INS1_25CollectiveMainloopFwdSm90ILi2EN4cute5tupleIJNS5_1CILi1EEES8_S8_EEENS6_IJNS7_ILi128EEENS7_ILi96EEENS7_ILi192EEEEEELi192ENS_10bfloat16_tEfNS_4arch4Sm90ELb0ELb1ELb0ELb1ELb0ELb0ELb0ELb1ELb1ELb1ELb1ELb0EEENS1_21CollectiveEpilogueFwdINS6_IJSA_SC_SB_EEES9_SE_SG_Li256ELb1ELb1ELb1ELb0EEENS1_36VarlenDynamicPersistentTileSchedulerILi128ELi96ELi256ELi128ELb1ELb1ELb1ELb1ELb0ELb1EEEEEEEEEvNT_6ParamsE,@"STO_CUDA_ENTRY STV_DEFAULT"
_ZN7cutlass13device_kernelIN5flash11enable_sm90INS1_16FlashAttnFwdSm90INS1_25CollectiveMainloopFwdSm90ILi2EN4cute5tupleIJNS5_1CILi1EEES8_S8_EEENS6_IJNS7_ILi128EEENS7_ILi96EEENS7_ILi192EEEEEELi192ENS_10bfloat16_tEfNS_4arch4Sm90ELb0ELb1ELb0ELb1ELb0ELb0ELb0ELb1ELb1ELb1ELb1ELb0EEENS1_21CollectiveEpilogueFwdINS6_IJSA_SC_SB_EEES9_SE_SG_Li256ELb1ELb1ELb1ELb0EEENS1_36VarlenDynamicPersistentTileSchedulerILi128ELi96ELi256ELi128ELb1ELb1ELb1ELb1ELb0ELb1EEEEEEEEEvNT_6ParamsE:
        /* <DEDUP_REMOVED lines=18> */
.L_x_4353:
[----:B------:R-:W-:Y:S05]  /*0120*/  BSYNC B0 ;  /* 0x0000000000007941 */ /* 0x000fea0003800000 */
.L_x_4352:
        /* <DEDUP_REMOVED lines=41> */
.L_x_4354:
        /* <DEDUP_REMOVED lines=22> */
.L_x_4355:
        /* <DEDUP_REMOVED lines=18> */
.L_x_4356:
        /* <DEDUP_REMOVED lines=22> */
.L_x_4357:
        /* <DEDUP_REMOVED lines=22> */
.L_x_4358:
        /* <DEDUP_REMOVED lines=8> */
.L_x_4360:
        /* <DEDUP_REMOVED lines=20> */
[----:B------:R-:W-:Y:S02]  /*0ac0*/  R2UR UR6, R11 ;  /* 0x000000000b0672ca */ /* 0x000fe400000e0000 */
[----:B--2---:R-:W-:Y:S02]  /*0ad0*/  R2UR UR4, R0 ;  /* 0x00000000000472ca */ /* 0x004fe400000e0000 */
[----:B------:R-:W-:-:S04]  /*0ae0*/  SHF.R.S32.HI R0, RZ, 0x1f, R12 ;  /* 0x0000001fff007819 */ /* 0x000fc8000001140c */
[CC--:B0-----:R-:W-:Y:S02]  /*0af0*/  LEA.HI R2, R0.reuse, R12.reuse, RZ, 0x7 ;  /* 0x0000000c00027211 */ /* 0x0c1fe400078f38ff */
[-C--:B------:R-:W-:Y:S02]  /*0b00*/  LEA.HI R4, R0, R12.reuse, RZ, 0x5 ;  /* 0x0000000c00047211 */ /* 0x080fe400078f28ff */
[----:B------:R-:W-:Y:S02]  /*0b10*/  LOP3.LUT R223, R2, 0xffffff80, RZ, 0xc0, !PT ;  /* 0xffffff8002df7812 */ /* 0x000fe400078ec0ff */
[----:B------:R-:W-:Y:S01]  /*0b20*/  LEA.HI R3, R0, R12, RZ, 0x4 ;  /* 0x0000000c00037211 */ /* 0x000fe200078f20ff */
[----:B------:R-:W-:Y:S01]  /*0b30*/  IMAD.SHL.U32 R5, R4, 0x20, RZ ;  /* 0x0000002004057824 */ /* 0x000fe200078e00ff */
[----:B------:R-:W-:Y:S01]  /*0b40*/  SHF.R.S32.HI R11, RZ, 0x7, R2 ;  /* 0x00000007ff0b7819 */ /* 0x000fe20000011402 */
[----:B------:R-:W-:Y:S01]  /*0b50*/  IMAD.IADD R223, R12, 0x1, -R223 ;  /* 0x000000010cdf7824 */ /* 0x000fe200078e0adf */
[----:B------:R-:W-:Y:S01]  /*0b60*/  LOP3.LUT R4, R3, 0x3fffff0, RZ, 0xc0, !PT ;  /* 0x03fffff003047812 */ /* 0x000fe200078ec0ff */
[----:B------:R-:W-:Y:S01]  /*0b70*/  ULOP3.LUT UR4, UR4, 0x1, URZ, 0xfc, !UPT ;  /* 0x0000000104047892 */ /* 0x000fe2000f8efc3f */
[----:B------:R-:W-:-:S02]  /*0b80*/  SHF.R.S32.HI R6, RZ, 0x4, R3 ;  /* 0x00000004ff067819 */ /* 0x000fc40000011403 */
[----:B------:R-:W-:Y:S01]  /*0b90*/  SHF.R.S32.HI R8, RZ, 0x1f, R223 ;  /* 0x0000001fff087819 */ /* 0x000fe200000114df */
[----:B------:R-:W-:Y:S01]  /*0ba0*/  IMAD.IADD R4, R12, 0x1, -R4 ;  /* 0x000000010c047824 */ /* 0x000fe200078e0a04 */
[----:B------:R-:W-:Y:S02]  /*0bb0*/  LOP3.LUT R5, R5, 0xfffffc00, RZ, 0xc0, !PT ;  /* 0xfffffc0005057812 */ /* 0x000fe400078ec0ff */
[----:B------:R-:W-:Y:S02]  /*0bc0*/  LEA.HI R7, R8, R223, RZ, 0x2 ;  /* 0x000000df08077211 */ /* 0x000fe400078f10ff */
[----:B------:R-:W-:Y:S01]  /*0bd0*/  LEA.HI R3, R3, R6, RZ, 0x1 ;  /* 0x0000000603037211 */ /* 0x000fe200078f08ff */
[----:B------:R-:W-:Y:S01]  /*0be0*/  IMAD R4, R4, 0x40, R5 ;  /* 0x0000004004047824 */ /* 0x000fe200078e0205 */
[--C-:B------:R-:W-:Y:S02]  /*0bf0*/  SHF.R.S32.HI R9, RZ, 0x2, R7.reuse ;  /* 0x00000002ff097819 */ /* 0x100fe40000011407 */
[----:B------:R-:W-:-:S02]  /*0c00*/  SHF.R.S32.HI R10, RZ, 0x1f, R7 ;  /* 0x0000001fff0a7819 */ /* 0x000fc40000011407 */
[----:B------:R-:W-:Y:S02]  /*0c10*/  LOP3.LUT R3, R3, 0x1ffffffe, RZ, 0xc0, !PT ;  /* 0x1ffffffe03037812 */ /* 0x000fe400078ec0ff */
[----:B------:R-:W-:Y:S02]  /*0c20*/  LEA.HI R5, R0, R12, RZ, 0x2 ;  /* 0x0000000c00057211 */ /* 0x000fe400078f10ff */
[----:B------:R-:W-:Y:S01]  /*0c30*/  LEA.HI R10, R10, R9, RZ, 0x3 ;  /* 0x000000090a0a7211 */ /* 0x000fe200078f18ff */
[----:B------:R-:W-:Y:S01]  /*0c40*/  IMAD.IADD R3, R6, 0x1, -R3 ;  /* 0x0000000106037824 */ /* 0x000fe200078e0a03 */
[----:B------:R-:W-:Y:S02]  /*0c50*/  LOP3.LUT R5, R5, 0xfffffffc, RZ, 0xc0, !PT ;  /* 0xfffffffc05057812 */ /* 0x000fe400078ec0ff */
[----:B------:R-:W-:Y:S01]  /*0c60*/  LOP3.LUT R10, R10, 0xfffffff8, RZ, 0xc0, !PT ;  /* 0xfffffff80a0a7812 */ /* 0x000fe200078ec0ff */
[----:B------:R-:W-:Y:S01]  /*0c70*/  IMAD R3, R3, 0x8, R4 ;  /* 0x0000000803037824 */ /* 0x000fe200078e0204 */
[----:B------:R-:W-:Y:S01]  /*0c80*/  LEA.HI R8, R8, R223, RZ, 0x5 ;  /* 0x000000df08087211 */ /* 0x000fe200078f28ff */
[----:B------:R-:W-:Y:S01]  /*0c90*/  IMAD.IADD R5, R12, 0x1, -R5 ;  /* 0x000000010c057824 */ /* 0x000fe200078e0a05 */
[----:B------:R-:W-:Y:S01]  /*0ca0*/  LEA.HI R2, R2, R11, RZ, 0x1 ;  /* 0x0000000b02027211 */ /* 0x000fe200078f08ff */
[----:B------:R-:W-:Y:S01]  /*0cb0*/  IMAD.IADD R9, R9, 0x1, -R10 ;  /* 0x0000000109097824 */ /* 0x000fe200078e0a0a */
[----:B------:R-:W-:Y:S01]  /*0cc0*/  LOP3.LUT R6, R7, 0x7ffffffc, RZ, 0xc0, !PT ;  /* 0x7ffffffc07067812 */ /* 0x000fe200078ec0ff */
[----:B------:R0:W-:Y:S01]  /*0cd0*/  STL [R1+0x2c], R3 ;  /* 0x00002c0301007387 */ /* 0x0001e20000100800 */
[----:B------:R-:W-:-:S02]  /*0ce0*/  SHF.R.S32.HI R8, RZ, 0x5, R8 ;  /* 0x00000005ff087819 */ /* 0x000fc40000011408 */
[----:B------:R-:W-:Y:S01]  /*0cf0*/  LOP3.LUT R2, R2, 0x3fffffe, RZ, 0xc0, !PT ;  /* 0x03fffffe02027812 */ /* 0x000fe200078ec0ff */
[----:B------:R-:W-:Y:S01]  /*0d00*/  IMAD.IADD R6, R223, 0x1, -R6 ;  /* 0x00000001df067824 */ /* 0x000fe200078e0a06 */
[----:B------:R-:W-:Y:S01]  /*0d10*/  LEA.HI R0, R0, R12, RZ, 0x3 ;  /* 0x0000000c00007211 */ /* 0x000fe200078f18ff */
[----:B------:R-:W-:Y:S02]  /*0d20*/  IMAD R9, R8, 0x10, R9 ;  /* 0x0000001008097824 */ /* 0x000fe400078e0209 */
[----:B------:R-:W-:Y:S01]  /*0d30*/  IMAD.IADD R2, R11, 0x1, -R2 ;  /* 0x000000010b027824 */ /* 0x000fe200078e0a02 */
[----:B------:R-:W-:Y:S01]  /*0d40*/  LOP3.LUT R193, R0, 0xfffffff8, RZ, 0xc0, !PT ;  /* 0xfffffff800c17812 */ /* 0x000fe200078ec0ff */
[----:B------:R-:W-:Y:S01]  /*0d50*/  IMAD.SHL.U32 R19, R6, 0x2, RZ ;  /* 0x0000000206137824 */ /* 0x000fe200078e00ff */
[----:B0-----:R-:W-:Y:S01]  /*0d60*/  LEA.HI R3, R5, R5, RZ, 0x1 ;  /* 0x0000000505037211 */ /* 0x001fe200078f08ff */
[----:B------:R-:W-:Y:S01]  /*0d70*/  IMAD R2, R2, 0x40, R9 ;  /* 0x0000004002027824 */ /* 0x000fe200078e0209 */
[----:B------:R-:W-:Y:S01]  /*0d80*/  SHF.R.S32.HI R220, RZ, 0x3, R0 ;  /* 0x00000003ffdc7819 */ /* 0x000fe20000011400 */
[----:B------:R-:W-:Y:S01]  /*0d90*/  IMAD.IADD R193, R12, 0x1, -R193 ;  /* 0x000000010cc17824 */ /* 0x000fe200078e0ac1 */
[----:B------:R-:W-:Y:S01]  /*0da0*/  LOP3.LUT R4, R3, 0x1ffffffe, RZ, 0xc0, !PT ;  /* 0x1ffffffe03047812 */ /* 0x000fe200078ec0ff */
[----:B------:R-:W-:Y:S01]  /*0db0*/  IMAD.U32 R3, RZ, RZ, UR4 ;  /* 0x00000004ff037e24 */ /* 0x000fe2000f8e00ff */
[----:B------:R-:W-:Y:S01]  /*0dc0*/  STL [R1+0x28], R2 ;  /* 0x0000280201007387 */ /* 0x000fe20000100800 */
[C---:B------:R-:W-:Y:S01]  /*0dd0*/  VIADD R219, R19.reuse, 0x8 ;  /* 0x0000000813db7836 */ /* 0x040fe20000000000 */
[----:B------:R-:W-:Y:S01]  /*0de0*/  UMOV UR4, URZ ;  /* 0x0000003f00047c82 */ /* 0x000fe20008000000 */
[C---:B------:R-:W-:Y:S01]  /*0df0*/  VIADD R218, R19.reuse, 0x10 ;  /* 0x0000001013da7836 */ /* 0x040fe20000000000 */
[----:B------:R0:W-:Y:S01]  /*0e00*/  STL [R1+0x30], R3 ;  /* 0x0000300301007387 */ /* 0x0001e20000100800 */
[----:B------:R-:W-:-:S02]  /*0e10*/  VIADD R217, R19, 0x18 ;  /* 0x0000001813d97836 */ /* 0x000fc40000000000 */
[C---:B------:R-:W-:Y:S02]  /*0e20*/  VIADD R216, R19.reuse, 0x20 ;  /* 0x0000002013d87836 */ /* 0x040fe40000000000 */
[C---:B------:R-:W-:Y:S01]  /*0e30*/  VIADD R215, R19.reuse, 0x28 ;  /* 0x0000002813d77836 */ /* 0x040fe20000000000 */
[----:B------:R-:W-:Y:S01]  /*0e40*/  SHF.R.S32.HI R0, RZ, 0x1f, R217 ;  /* 0x0000001fff007819 */ /* 0x000fe200000114d9 */
[C---:B------:R-:W-:Y:S02]  /*0e50*/  VIADD R214, R19.reuse, 0x30 ;  /* 0x0000003013d67836 */ /* 0x040fe40000000000 */
        /* <DEDUP_REMOVED lines=34> */
[----:B------:R-:W-:Y:S01]  /*1080*/  IMAD.IADD R4, R5, 0x1, -R4 ;  /* 0x0000000105047824 */ /* 0x000fe200078e0a04 */
[----:B------:R-:W-:Y:S01]  /*1090*/  SHF.R.S32.HI R5, RZ, 0x1f, R219 ;  /* 0x0000001fff057819 */ /* 0x000fe200000114db */
[----:B------:R-:W-:Y:S01]  /*10a0*/  IMAD.SHL.U32 R22, R193, 0x8, RZ ;  /* 0x00000008c1167824 */ /* 0x000fe200078e00ff */
[----:B------:R-:W-:Y:S01]  /*10b0*/  SHF.R.S32.HI R5, RZ, 0x1f, R216 ;  /* 0x0000001fff057819 */ /* 0x000fe200000114d8 */
[----:B------:R-:W-:Y:S01]  /*10c0*/  IMAD.U32 R222, RZ, RZ, UR4 ;  /* 0x00000004ffde7e24 */ /* 0x000fe2000f8e00ff */
[----:B------:R-:W-:Y:S01]  /*10d0*/  SHF.R.S32.HI R5, RZ, 0x1f, R213 ;  /* 0x0000001fff057819 */ /* 0x000fe200000114d5 */
[----:B------:R-:W-:Y:S01]  /*10e0*/  VIADD R192, R22, 0x80 ;  /* 0x0000008016c07836 */ /* 0x000fe20000000000 */
[----:B------:R-:W-:Y:S01]  /*10f0*/  SHF.R.S32.HI R225, RZ, 0x1f, R198 ;  /* 0x0000001fffe17819 */ /* 0x000fe200000114c6 */
[----:B------:R-:W-:Y:S01]  /*1100*/  IMAD R23, R4, 0x8, R2 ;  /* 0x0000000804177824 */ /* 0x000fe200078e0202 */
[----:B------:R-:W-:-:S07]  /*1110*/  SHF.R.S32.HI R224, RZ, 0x1f, R197 ;  /* 0x0000001fffe07819 */ /* 0x000fce00000114c5 */
.L_x_4464:
[----:B------:R-:W-:Y:S01]  /*1120*/  ULDC.64 UR8, c[0x0][0xa28] ;  /* 0x00028a0000087ab9 */ /* 0x000fe20000000a00 */
[----:B0---4-:R-:W0:Y:S01]  /*1130*/  LDC.64 R8, c[0x0][0x418] ;  /* 0x00010600ff087b82 */ /* 0x011e220000000a00 */
[----:B------:R-:W-:Y:S01]  /*1140*/  UISETP.NE.U32.AND UP0, UPT, UR8, URZ, UPT ;  /* 0x0000003f0800728c */ /* 0x000fe2000bf05070 */
[----:B-1-3--:R-:W-:Y:S01]  /*1150*/  IMAD.MOV.U32 R7, RZ, RZ, RZ ;  /* 0x000000ffff077224 */ /* 0x00afe200078e00ff */
[----:B------:R-:W-:Y:S02]  /*1160*/  ULDC.64 UR12, c[0x0][0x208] ;  /* 0x00008200000c7ab9 */ /* 0x000fe40000000a00 */
[----:B------:R-:W-:-:S03]  /*1170*/  UISETP.NE.AND.EX UP0, UPT, UR9, URZ, UPT, UP0 ;  /* 0x0000003f0900728c */ /* 0x000fc6000bf05300 */
[----:B------:R-:W-:Y:S01]  /*1180*/  ULDC.64 UR8, c[0x0][0xa18] ;  /* 0x0002860000087ab9 */ /* 0x000fe20000000a00 */
[----:B------:R-:W1:Y:S01]  /*1190*/  LDC R17, c[0x0][0x288] ;  /* 0x0000a200ff117b82 */ /* 0x000e620000000800 */
[----:B------:R-:W-:Y:S01]  /*11a0*/  UISETP.NE.U32.AND UP1, UPT, UR8, URZ, UPT ;  /* 0x0000003f0800728c */ /* 0x000fe2000bf25070 */
[----:B------:R-:W-:-:S03]  /*11b0*/  PLOP3.LUT P0, PT, PT, PT, UP0, 0x80, 0x0 ;  /* 0x000000000000781c */ /* 0x000fc60003f0f008 */
[----:B------:R-:W-:-:S03]  /*11c0*/  UISETP.NE.AND.EX UP1, UPT, UR9, URZ, UPT, UP1 ;  /* 0x0000003f0900728c */ /* 0x000fc6000bf25310 */
[----:B------:R-:W-:Y:S01]  /*11d0*/  @UP0 ULDC.64 UR8, c[0x0][0xa28] ;  /* 0x00028a0000080ab9 */ /* 0x000fe20000000a00 */
[----:B--2---:R-:W2:Y:S01]  /*11e0*/  LDC R0, c[0x0][0x424] ;  /* 0x00010900ff007b82 */ /* 0x004ea20000000800 */
[----:B------:R-:W-:Y:S01]  /*11f0*/  @UP0 UIMAD.WIDE UR8, UR6, 0x4, UR8 ;  /* 0x00000004060808a5 */ /* 0x000fe2000f8e0208 */
[----:B------:R-:W-:-:S05]  /*1200*/  PLOP3.LUT P2, PT, PT, PT, UP1, 0x80, 0x0 ;  /* 0x000000000000781c */ /* 0x000fca0003f4f018 */
[----:B------:R-:W-:Y:S01]  /*1210*/  @UP1 ULDC.64 UR10, c[0x0][0xa18] ;  /* 0x00028600000a1ab9 */ /* 0x000fe20000000a00 */
[----:B------:R-:W-:Y:S01]  /*1220*/  IMAD.U32 R2, RZ, RZ, UR8 ;  /* 0x00000008ff027e24 */ /* 0x000fe2000f8e00ff */
[----:B------:R-:W3:Y:S01]  /*1230*/  LDC R11, c[0x0][0x2f0] ;  /* 0x0000bc00ff0b7b82 */ /* 0x000ee20000000800 */
[----:B------:R-:W-:Y:S01]  /*1240*/  IMAD.U32 R3, RZ, RZ, UR9 ;  /* 0x00000009ff037e24 */ /* 0x000fe2000f8e00ff */
[----:B------:R-:W-:Y:S02]  /*1250*/  @UP1 UIMAD.WIDE UR8, UR6, 0x4, UR10 ;  /* 0x00000004060818a5 */ /* 0x000fe4000f8e020a */
[----:B------:R-:W-:Y:S02]  /*1260*/  ULOP3.LUT UR4, UR7, 0xff000000, URZ, 0xc0, !UPT ;  /* 0xff00000007047892 */ /* 0x000fe4000f8ec03f */
[----:B------:R4:W5:Y:S01]  /*1270*/  @P0 LDG.E R7, desc[UR12][R2.64] ;  /* 0x0000000c02070981 */ /* 0x000962000c1e1900 */
[----:B------:R-:W-:Y:S01]  /*1280*/  ULDC.64 UR10, c[0x0][0xa20] ;  /* 0x00028800000a7ab9 */ /* 0x000fe20000000a00 */
[----:B------:R-:W-:Y:S01]  /*1290*/  IMAD.U32 R4, RZ, RZ, UR8 ;  /* 0x00000008ff047e24 */ /* 0x000fe2000f8e00ff */
[----:B------:R-:W-:Y:S01]  /*12a0*/  ULOP3.LUT UR8, UR7, 0xff0000, URZ, 0xc0, !UPT ;  /* 0x00ff000007087892 */ /* 0x000fe2000f8ec03f */
[----:B------:R-:W-:Y:S01]  /*12b0*/  IMAD.U32 R5, RZ, RZ, UR9 ;  /* 0x00000009ff057e24 */ /* 0x000fe2000f8e00ff */
[----:B------:R-:W-:Y:S01]  /*12c0*/  USHF.R.U32.HI UR4, URZ, 0x8, UR4 ;  /* 0x000000083f047899 */ /* 0x000fe20008011604 */
[----:B0-----:R-:W-:-:S03]  /*12d0*/  ISETP.NE.U32.AND P0, PT, R8, RZ, PT ;  /* 0x000000ff0800720c */ /* 0x001fc60003f05070 */
[----:B------:R-:W-:Y:S01]  /*12e0*/  ULEA.HI UR8, UR8, UR4, URZ, 0x10 ;  /* 0x0000000408087291 */ /* 0x000fe2000f8f803f */
[----:B------:R-:W-:Y:S01]  /*12f0*/  ISETP.NE.U32.AND P1, PT, RZ, UR10, PT ;  /* 0x0000000aff007c0c */ /* 0x000fe2000bf25070 */
[----:B------:R-:W-:Y:S01]  /*1300*/  ULOP3.LUT UR4, UR7, 0xffff, URZ, 0xc0, !UPT ;  /* 0x0000ffff07047892 */ /* 0x000fe2000f8ec03f */
[----:B------:R-:W-:Y:S01]  /*1310*/  ISETP.NE.AND.EX P0, PT, R9, RZ, PT, P0 ;  /* 0x000000ff0900720c */ /* 0x000fe20003f05300 */
[----:B-1----:R4:W5:Y:S01]  /*1320*/  @P2 LDG.E R17, desc[UR12][R4.64] ;  /* 0x0000000c04112981 */ /* 0x002962000c1e1900 */
[----:B------:R-:W-:Y:S02]  /*1330*/  ISETP.NE.AND.EX P1, PT, RZ, UR11, PT, P1 ;  /* 0x0000000bff007c0c */ /* 0x000fe4000bf25310 */
[----:B--2---:R-:W-:Y:S01]  /*1340*/  SEL R0, R0, 0x1, P0 ;  /* 0x0000000100007807 */ /* 0x004fe20000000000 */
[----:B------:R-:W-:Y:S01]  /*1350*/  IMAD.U32 R196, RZ, RZ, UR4 ;  /* 0x00000004ffc47e24 */ /* 0x000fe2000f8e00ff */
[----:B----4-:R-:W-:Y:S09]  /*1360*/  @P2 BRA `(.L_x_4361) ;  /* 0x0000000000302947 */ /* 0x010ff20003800000 */
        /* <DEDUP_REMOVED lines=9> */
[----:B-----5:R-:W2:Y:S04]  /*1400*/  LDG.E R17, desc[UR12][R2.64] ;  /* 0x0000000c02117981 */ /* 0x020ea8000c1e1900 */
[----:B------:R-:W2:Y:S02]  /*1410*/  LDG.E R4, desc[UR12][R2.64+0x4] ;  /* 0x0000040c02047981 */ /* 0x000ea4000c1e1900 */
[----:B--2---:R-:W-:-:S07]  /*1420*/  IMAD.IADD R17, R4, 0x1, -R17 ;  /* 0x0000000104117824 */ /* 0x004fce00078e0a11 */
.L_x_4361:
[----:B---3--:R-:W-:Y:S02]  /*1430*/  IMAD R16, R0, R11, RZ ;  /* 0x0000000b00107224 */ /* 0x008fe400078e02ff */
[----:B------:R-:W-:Y:S01]  /*1440*/  IMAD.U32 R221, RZ, RZ, UR6 ;  /* 0x00000006ffdd7e24 */ /* 0x000fe2000f8e00ff */
[----:B------:R-:W-:Y:S06]  /*1450*/  @!P1 BRA `(.L_x_4362) ;  /* 0x00000000001c9947 */ /* 0x000fec0003800000 */
[----:B------:R-:W-:Y:S01]  /*1460*/  ULDC.64 UR10, c[0x0][0xa20] ;  /* 0x00028800000a7ab9 */ /* 0x000fe20000000a00 */
[----:B------:R-:W-:Y:S01]  /*1470*/  ULDC.64 UR12, c[0x0][0x208] ;  /* 0x00008200000c7ab9 */ /* 0x000fe20000000a00 */
[----:B------:R-:W-:-:S06]  /*1480*/  UIMAD.WIDE UR6, UR6, 0x4, UR10 ;  /* 0x00000004060678a5 */ /* 0x000fcc000f8e020a */
[----:B------:R-:W-:Y:S02]  /*1490*/  IMAD.U32 R2, RZ, RZ, UR6 ;  /* 0x00000006ff027e24 */ /* 0x000fe4000f8e00ff */
[----:B------:R-:W-:-:S05]  /*14a0*/  IMAD.U32 R3, RZ, RZ, UR7 ;  /* 0x00000007ff037e24 */ /* 0x000fca000f8e00ff */
[----:B------:R0:W5:Y:S01]  /*14b0*/  LDG.E R16, desc[UR12][R2.64] ;  /* 0x0000000c02107981 */ /* 0x000162000c1e1900 */
[----:B------:R-:W-:Y:S05]  /*14c0*/  BRA `(.L_x_4363) ;  /* 0x0000000000307947 */ /* 0x000fea0003800000 */
.L_x_4362:
        /* <DEDUP_REMOVED lines=10> */
[----:B------:R-:W2:Y:S02]  /*1570*/  LDG.E R5, desc[UR12][R2.64+0x4] ;  /* 0x0000040c02057981 */ /* 0x000ea4000c1e1900 */
[----:B--2---:R-:W-:-:S07]  /*1580*/  IMAD.IADD R16, R5, 0x1, -R16 ;  /* 0x0000000105107824 */ /* 0x004fce00078e0a10 */
.L_x_4363:
[----:B------:R-:W-:Y:S01]  /*1590*/  ULDC UR4, c[0x0][0x448] ;  /* 0x0001120000047ab9 */ /* 0x000fe20000000800 */
[----:B-----5:R-:W-:Y:S01]  /*15a0*/  IMAD.IADD R16, R16, 0x1, -R7 ;  /* 0x0000000110107824 */ /* 0x020fe200078e0a07 */
[----:B------:R-:W-:Y:S02]  /*15b0*/  UISETP.NE.AND UP0, UPT, UR4, 0x1, UPT ;  /* 0x000000010400788c */ /* 0x000fe4000bf05270 */
[----:B------:R-:W-:Y:S02]  /*15c0*/  USHF.L.U32 UR39, UR5, 0x7, URZ ;  /* 0x0000000705277899 */ /* 0x000fe4000800063f */
[----:B------:R-:W-:Y:S01]  /*15d0*/  IADD3 R0, R16, 0x1, -R17 ;  /* 0x0000000110007810 */ /* 0x000fe20007ffe811 */
[----:B------:R-:W-:Y:S01]  /*15e0*/  ULDC.64 UR4, c[0x0][0x9e0] ;  /* 0x0002780000047ab9 */ /* 0x000fe20000000a00 */
[----:B------:R-:W-:Y:S02]  /*15f0*/  UIADD3 UR9, UR39, 0x7f, URZ ;  /* 0x0000007f27097890 */ /* 0x000fe4000fffe03f */
[----:B------:R-:W-:Y:S01]  /*1600*/  R2UR UR10, R0 ;  /* 0x00000000000a72ca */ /* 0x000fe200000e0000 */
[----:B------:R-:W-:-:S02]  /*1610*/  UISETP.GE.AND UP1, UPT, UR5, 0x1, UPT ;  /* 0x000000010500788c */ /* 0x000fc4000bf26270 */
[----:B------:R-:W-:Y:S01]  /*1620*/  @UP0 ULDC UR6, c[0x0][0x44c] ;  /* 0x0001130000060ab9 */ /* 0x000fe20000000800 */
[----:B------:R-:W-:Y:S01]  /*1630*/  @UP0 ULDC UR11, c[0x0][0x450] ;  /* 0x00011400000b0ab9 */ /* 0x000fe20000000800 */
[----:B------:R-:W-:Y:S02]  /*1640*/  UIMAD.WIDE.U32 UR6, UR9, UR6, URZ ;  /* 0x00000006090672a5 */ /* 0x000fe4000f8e003f */
[----:B------:R-:W-:Y:S02]  /*1650*/  PLOP3.LUT P1, PT, PT, PT, UP1, 0x80, 0x0 ;  /* 0x000000000000781c */ /* 0x000fe40003f2f018 */
        /* <DEDUP_REMOVED lines=15> */
.L_x_4365:
[----:B------:R-:W-:-:S11]  /*1750*/  UISETP.NE.AND UP1, UPT, UR5, 0x1, UPT ;  /* 0x000000010500788c */ /* 0x000fd6000bf25270 */
[----:B------:R-:W-:Y:S02]  /*1760*/  @UP1 ULDC.64 UR10, c[0x0][0x9e8] ;  /* 0x00027a00000a1ab9 */ /* 0x000fe40000000a00 */
[----:B------:R-:W-:-:S04]  /*1770*/  UIMAD.WIDE.U32 UR6, UR4, UR10, URZ ;  /* 0x0000000a040672a5 */ /* 0x000fc8000f8e003f */
[----:B------:R-:W-:-:S12]  /*1780*/  @UP1 USHF.R.U32.HI UR4, URZ, UR11, UR7 ;  /* 0x0000000b3f041299 */ /* 0x000fd80008011607 */
.L_x_4366:
[----:B------:R-:W-:-:S06]  /*1790*/  UIMAD UR4, UR4, UR5, UR5 ;  /* 0x00000005040472a4 */ /* 0x000fcc000f8e0205 */
[----:B------:R-:W-:-:S07]  /*17a0*/  VIMNMX R0, R0, UR4, PT ;  /* 0x0000000400007c48 */ /* 0x000fce000bfe0100 */
.L_x_4364:
[----:B------:R-:W-:Y:S01]  /*17b0*/  IMAD.IADD R77, R16, 0x1, -R17 ;  /* 0x00000001104d7824 */ /* 0x000fe200078e0a11 */
[----:B------:R-:W-:Y:S01]  /*17c0*/  @UP0 ULDC UR6, c[0x0][0x44c] ;  /* 0x0001130000060ab9 */ /* 0x000fe20000000800 */
[----:B0-----:R-:W-:Y:S01]  /*17d0*/  VIADD R2, R0, 0x5f ;  /* 0x0000005f00027836 */ /* 0x001fe20000000000 */
[----:B------:R-:W-:Y:S01]  /*17e0*/  UIMAD.WIDE.U32 UR6, UR39, UR6, URZ ;  /* 0x00000006270672a5 */ /* 0x000fe2000f8e003f */
[----:B------:R-:W-:Y:S01]  /*17f0*/  VIADD R0, R16, 0x5f ;  /* 0x0000005f10007836 */ /* 0x000fe20000000000 */
        /* <DEDUP_REMOVED lines=25> */
.L_x_4368:
[----:B------:R-:W-:-:S11]  /*1990*/  UISETP.NE.AND UP0, UPT, UR5, 0x1, UPT ;  /* 0x000000010500788c */ /* 0x000fd6000bf05270 */
[----:B------:R-:W-:Y:S02]  /*19a0*/  @UP0 ULDC.64 UR10, c[0x0][0x9e8] ;  /* 0x00027a00000a0ab9 */ /* 0x000fe40000000a00 */
[----:B------:R-:W-:-:S04]  /*19b0*/  UIMAD.WIDE.U32 UR6, UR4, UR10, URZ ;  /* 0x0000000a040672a5 */ /* 0x000fc8000f8e003f */
[----:B------:R-:W-:-:S12]  /*19c0*/  @UP0 USHF.R.U32.HI UR4, URZ, UR11, UR7 ;  /* 0x0000000b3f040299 */ /* 0x000fd80008011607 */
.L_x_4369:
[----:B------:R-:W-:-:S04]  /*19d0*/  UIMAD UR4, UR4, UR5, URZ ;  /* 0x00000005040472a4 */ /* 0x000fc8000f8e023f */
[----:B------:R-:W-:-:S04]  /*19e0*/  UISETP.LT.AND UP0, UPT, UR9, UR4, UPT ;  /* 0x000000040900728c */ /* 0x000fc8000bf01270 */
[----:B------:R-:W-:-:S12]  /*19f0*/  USEL UR9, UR9, UR4, !UP0 ;  /* 0x0000000409097287 */ /* 0x000fd8000c000000 */
.L_x_4367:
[----:B------:R-:W-:Y:S02]  /*1a00*/  UIMAD.WIDE UR4, UR9, 0x2aaaaaab, URZ ;  /* 0x2aaaaaab090478a5 */ /* 0x000fe4000f8e023f */
[----:B------:R-:W-:Y:S02]  /*1a10*/  ULOP3.LUT UR6, UR8, 0xff, URZ, 0xc0, !UPT ;  /* 0x000000ff08067892 */ /* 0x000fe4000f8ec03f */
[----:B------:R-:W-:-:S04]  /*1a20*/  USHF.R.U32.HI UR4, URZ, 0x1f, UR5 ;  /* 0x0000001f3f047899 */ /* 0x000fc80008011605 */
[----:B------:R-:W-:Y:S01]  /*1a30*/  ULEA.HI.SX32 UR4, UR5, UR4, 0x1c ;  /* 0x0000000405047291 */ /* 0x000fe2000f8fe23f */
[----:B------:R-:W-:Y:S01]  /*1a40*/  IMAD.U32 R195, RZ, RZ, UR6 ;  /* 0x00000006ffc37e24 */ /* 0x000fe2000f8e00ff */
[----:B------:R-:W-:Y:S02]  /*1a50*/  USHF.R.U32.HI UR5, URZ, 0x10, UR8 ;  /* 0x000000103f057899 */ /* 0x000fe40008011608 */
[----:B------:R-:W-:-:S04]  /*1a60*/  UISETP.LT.AND UP0, UPT, URZ, UR4, UPT ;  /* 0x000000043f00728c */ /* 0x000fc8000bf01270 */
[----:B------:R-:W-:Y:S01]  /*1a70*/  USEL UR61, URZ, UR4, !UP0 ;  /* 0x000000043f3d7287 */ /* 0x000fe2000c000000 */
[----:B------:R-:W-:Y:S02]  /*1a80*/  IMAD.U32 R194, RZ, RZ, UR5 ;  /* 0x00000005ffc27e24 */ /* 0x000fe4000f8e00ff */
[----:B------:R-:W-:-:S03]  /*1a90*/  UMOV UR4, URZ ;  /* 0x0000003f00047c82 */ /* 0x000fc60008000000 */
[----:B------:R-:W-:-:S13]  /*1aa0*/  ISETP.GT.AND P0, PT, R76, UR61, PT ;  /* 0x0000003d4c007c0c */ /* 0x000fda000bf04270 */
[----:B------:R-:W-:Y:S05]  /*1ab0*/  @!P0 BRA `(.L_x_4370) ;  /* 0x00000000009c8947 */ /* 0x000fea0003800000 */
[----:B------:R-:W-:Y:S01]  /*1ac0*/  R2UR UR5, R194 ;  /* 0x00000000c20572ca */ /* 0x000fe200000e0000 */
[----:B------:R-:W-:-:S12]  /*1ad0*/  ULDC UR4, c[0x0][0x9f0] ;  /* 0x00027c0000047ab9 */ /* 0x000fd80000000800 */
[----:B------:R-:W-:-:S04]  /*1ae0*/  UISETP.NE.AND UP0, UPT, UR5, URZ, UPT ;  /* 0x0000003f0500728c */ /* 0x000fc8000bf05270 */
[----:B------:R-:W-:-:S03]  /*1af0*/  USEL UR9, UR5, UR4, UP0 ;  /* 0x0000000405097287 */ /* 0x000fc60008000000 */
[----:B------:R-:W-:-:S03]  /*1b00*/  UMOV UR4, URZ ;  /* 0x0000003f00047c82 */ /* 0x000fc60008000000 */
[----:B------:R-:W-:-:S05]  /*1b10*/  IMAD.U32 R5, RZ, RZ, UR9 ;  /* 0x00000009ff057e24 */ /* 0x000fca000f8e00ff */
        /* <DEDUP_REMOVED lines=33> */
.L_x_4370:
[----:B------:R-:W-:Y:S01]  /*1d30*/  R2UR UR5, R195 ;  /* 0x00000000c30572ca */ /* 0x000fe200000e0000 */
[----:B------:R-:W-:Y:S01]  /*1d40*/  IMAD.U32 R3, RZ, RZ, UR4 ;  /* 0x00000004ff037e24 */ /* 0x000fe2000f8e00ff */
[----:B------:R-:W-:Y:S01]  /*1d50*/  PLOP3.LUT P0, PT, PT, PT, PT, 0x80, 0x0 ;  /* 0x000000000000781c */ /* 0x000fe20003f0f070 */
[----:B------:R-:W-:Y:S01]  /*1d60*/  IMAD.MOV.U32 R4, RZ, RZ, RZ ;  /* 0x000000ffff047224 */ /* 0x000fe200078e00ff */
        /* <DEDUP_REMOVED lines=9> */
[----:B------:R-:W-:Y:S01]  /*1e00*/  UIMAD UR61, UR5, UR4, UR61 ;  /* 0x00000004053d72a4 */ /* 0x000fe2000f8e023d */
[----:B------:R-:W-:Y:S02]  /*1e10*/  CS2R R102, SRZ ;  /* 0x0000000000667805 */ /* 0x000fe4000001ff00 */
[----:B------:R-:W-:-:S02]  /*1e20*/  CS2R R100, SRZ ;  /* 0x0000000000647805 */ /* 0x000fc4000001ff00 */
[----:B------:R-:W-:Y:S02]  /*1e30*/  CS2R R98, SRZ ;  /* 0x0000000000627805 */ /* 0x000fe4000001ff00 */
[----:B------:R-:W-:Y:S02]  /*1e40*/  CS2R R96, SRZ ;  /* 0x0000000000607805 */ /* 0x000fe4000001ff00 */
[----:B------:R-:W-:Y:S02]  /*1e50*/  CS2R R94, SRZ ;  /* 0x00000000005e7805 */ /* 0x000fe4000001ff00 */
[----:B------:R-:W-:Y:S02]  /*1e60*/  VIADDMNMX R76, R3, UR61, R76, PT ;  /* 0x0000003d034c7c46 */ /* 0x000fe4000b80014c */
[----:B------:R-:W-:Y:S02]  /*1e70*/  CS2R R92, SRZ ;  /* 0x00000000005c7805 */ /* 0x000fe4000001ff00 */
        /* <DEDUP_REMOVED lines=72> */
.L_x_4372:
        /* <DEDUP_REMOVED lines=12> */
.L_x_4603:
[----:B------:R-:W-:Y:S05]  /*23c0*/  @!P0 BRA `(.L_x_4374) ;  /* 0x0000000000048947 */ /* 0x000fea0003800000 */
[----:B------:R-:W-:Y:S01]  /*23d0*/  BPT.TRAP 0x1 ;  /* 0x000000040000795c */ /* 0x000fe20000300000 */
.L_x_4374:
[----:B0-----:R-:W-:Y:S02]  /*23e0*/  IMAD.U32 R3, RZ, RZ, UR36 ;  /* 0x00000024ff037e24 */ /* 0x001fe4000f8e00ff */
[----:B------:R-:W-:-:S03]  /*23f0*/  IMAD.U32 R0, RZ, RZ, UR38 ;  /* 0x00000026ff007e24 */ /* 0x000fc6000f8e00ff */
[----:B------:R-:W-:Y:S02]  /*2400*/  LEA R3, R3, UR37, 0x3 ;  /* 0x0000002503037c11 */ /* 0x000fe4000f8e18ff */
[----:B------:R-:W-:-:S04]  /*2410*/  SHF.L.U32 R0, R0, 0x1f, RZ ;  /* 0x0000001f00007819 */ /* 0x000fc800000006ff */
[----:B------:R0:W1:Y:S01]  /*2420*/  SYNCS.PHASECHK.TRANS64.TRYWAIT P2, [R3+URZ+0x30830], R0 ;  /* 0x03083000030075a7 */ /* 0x000062000804017f */
[----:B------:R-:W-:Y:S05]  /*2430*/  @!P0 BRA `(.L_x_4375) ;  /* 0x0000000000048947 */ /* 0x000fea0003800000 */
[----:B------:R-:W-:Y:S01]  /*2440*/  BPT.TRAP 0x1 ;  /* 0x000000040000795c */ /* 0x000fe20000300000 */
.L_x_4375:
[----:B------:R-:W2:Y:S02]  /*2450*/  S2R R2, SR_TID.X ;  /* 0x0000000000027919 */ /* 0x000ea40000002100 */
[----:B--2---:R-:W-:-:S04]  /*2460*/  LOP3.LUT R2, R2, 0x7f, RZ, 0xc0, !PT ;  /* 0x0000007f02027812 */ /* 0x004fc800078ec0ff */
[----:B------:R-:W-:Y:S01]  /*2470*/  ISETP.NE.AND P1, PT, R2, RZ, PT ;  /* 0x000000ff0200720c */ /* 0x000fe20003f25270 */
[----:B-1----:R-:W-:-:S12]  /*2480*/  @P2 BRA `(.L_x_4376) ;  /* 0x0000000000082947 */ /* 0x002fd80003800000 */
[----:B------:R-:W1:Y:S02]  /*2490*/  SYNCS.PHASECHK.TRANS64.TRYWAIT P2, [R3+URZ+0x30830], R0 ;  /* 0x03083000030075a7 */ /* 0x000e64000804017f */
[----:B-1----:R-:W-:Y:S05]  /*24a0*/  @!P2 BRA `(.L_x_4377) ;  /* 0x0000017400b0a947 */ /* 0x002fea0003800000 */
.L_x_4376:
        /* <DEDUP_REMOVED lines=15> */
[----:B------:R-:W-:-:S02]  /*25a0*/  ULOP3.LUT UR4, UR40, 0x10000, URZ, 0xfc, !UPT ;  /* 0x0001000028047892 */ /* 0x000fc4000f8efc3f */
[----:B------:R-:W-:Y:S02]  /*25b0*/  UIMAD UR5, UR36, 0x900, UR60 ;  /* 0x00000900240578a4 */ /* 0x000fe4000f8e023c */
[----:B------:R-:W-:Y:S02]  /*25c0*/  UIADD3 UR12, UR4, 0x4, URZ ;  /* 0x00000004040c7890 */ /* 0x000fe4000fffe03f */
[----:B------:R-:W-:Y:S01]  /*25d0*/  UIADD3 UR14, UR5, 0x4, URZ ;  /* 0x00000004050e7890 */ /* 0x000fe2000fffe03f */
[----:B------:R-:W-:Y:S02]  /*25e0*/  UMOV UR8, UR4 ;  /* 0x0000000400087c82 */ /* 0x000fe40008000000 */
[----:B------:R-:W-:Y:S01]  /*25f0*/  UMOV UR10, UR5 ;  /* 0x00000005000a7c82 */ /* 0x000fe20008000000 */
[----:B------:R-:W-:Y:S01]  /*2600*/  IMAD.U32 R4, RZ, RZ, UR8 ;  /* 0x00000008ff047e24 */ /* 0x000fe2000f8e00ff */
[----:B------:R-:W-:Y:S01]  /*2610*/  HGMMA.64x96x16.F32.BF16 R24, gdesc[UR8], RZ, !UPT, gsb0 ;  /* 0x01600000081879f0 */ /* 0x000fe2000c0018ff */
[----:B------:R-:W-:-:S02]  /*2620*/  UIADD3 UR8, UR4, 0x2, URZ ;  /* 0x0000000204087890 */ /* 0x000fc4000fffe03f */
[----:B------:R-:W-:Y:S01]  /*2630*/  UIADD3 UR10, UR5, 0x2, URZ ;  /* 0x00000002050a7890 */ /* 0x000fe2000fffe03f */
[----:B------:R-:W-:Y:S01]  /*2640*/  UMOV UR9, 0x40000040 ;  /* 0x4000004000097882 */ /* 0x000fe20000000000 */
[----:B------:R-:W-:Y:S01]  /*2650*/  UMOV UR11, 0x40000040 ;  /* 0x40000040000b7882 */ /* 0x000fe20000000000 */
        /* <DEDUP_REMOVED lines=40> */
[----:B------:R-:W-:-:S03]  /*28e0*/  @UP0 ULDC UR4, c[0x0][0x450] ;  /* 0x0001140000040ab9 */ /* 0x000fc60000000800 */
[----:B------:R-:W-:Y:S01]  /*28f0*/  @!P1 VIADD R0, R3, 0x30840 ;  /* 0x0003084003009836 */ /* 0x000fe20000000000 */
[----:B------:R-:W-:Y:S01]  /*2900*/  @P3 SHF.R.U32.HI R2, RZ, UR4, R6 ;  /* 0x00000004ff023c19 */ /* 0x000fe20008011606 */
[----:B------:R-:W-:Y:S01]  /*2910*/  IMAD.MOV.U32 R3, RZ, RZ, -0x60 ;  /* 0xffffffa0ff037424 */ /* 0x000fe200078e00ff */
[----:B------:R-:W-:Y:S02]  /*2920*/  ULDC.64 UR4, c[0x0][0x9e0] ;  /* 0x0002780000047ab9 */ /* 0x000fe40000000a00 */
[----:B------:R-:W-:Y:S01]  /*2930*/  UISETP.GE.AND UP1, UPT, UR5, 0x1, UPT ;  /* 0x000000010500788c */ /* 0x000fe2000bf26270 */
[----:B------:R-:W0:Y:S01]  /*2940*/  SHFL.IDX PT, R12, R2, RZ, 0x1c1f ;  /* 0x001c1fff020c7589 */ /* 0x000e2200000e0000 */
[----:B------:R-:W-:Y:S01]  /*2950*/  IMAD R3, R76, R3, 0x61 ;  /* 0x000000614c037424 */ /* 0x000fe200078e0203 */
[----:B------:R-:W-:-:S03]  /*2960*/  @!P1 PRMT R0, RZ, 0x654, R0 ;  /* 0x00000654ff009816 */ /* 0x000fc60000000000 */
[----:B------:R-:W-:Y:S01]  /*2970*/  PLOP3.LUT P2, PT, PT, PT, UP1, 0x40, 0x0 ;  /* 0x000000000000781c */ /* 0x000fe20003f4e818 */
[----:B------:R-:W-:Y:S01]  /*2980*/  VIADD R10, R3, 0xffffffff ;  /* 0xffffffff030a7836 */ /* 0x000fe20000000000 */
[----:B------:R-:W-:-:S03]  /*2990*/  IADD3 R6, R16, R3, -R19 ;  /* 0x0000000310067210 */ /* 0x000fc60007ffe813 */
[----:B------:R-:W-:Y:S01]  /*29a0*/  IMAD.IADD R11, R10, 0x1, -R19 ;  /* 0x000000010a0b7824 */ /* 0x000fe200078e0a13 */
[----:B------:R-:W-:Y:S02]  /*29b0*/  WARPGROUP.DEPBAR.LE gsb0, 0x0 ;  /* 0x00008000000079c5 */ /* 0x000fe40000010000 */
[----:B------:R-:W-:Y:S01]  /*29c0*/  WARPGROUP.ARRIVE ;  /* 0x00000000000079c5 */ /* 0x000fe20000000000 */
[----:B------:R-:W-:-:S04]  /*29d0*/  IMAD.IADD R6, R6, 0x1, -R17 ;  /* 0x0000000106067824 */ /* 0x000fc800078e0a11 */
[----:B------:R-:W-:Y:S01]  /*29e0*/  VIADD R8, R6, UR4 ;  /* 0x0000000406087c36 */ /* 0x000fe20008000000 */
[----:B------:R-:W-:Y:S03]  /*29f0*/  HGMMA.64x96x16.F32.BF16 R24, gdesc[UR8], R24, gsb0 ;  /* 0x01600000081879f0 */ /* 0x000fe60008001818 */
[----:B------:R-:W-:Y:S02]  /*2a00*/  WARPGROUP.DEPBAR.LE gsb0, 0x0 ;  /* 0x00008000000079c5 */ /* 0x000fe40000010000 */
[----:B------:R-:W-:-:S06]  /*2a10*/  WARPGROUP.ARRIVE ;  /* 0x00000000000079c5 */ /* 0x000fcc0000000000 */
[----:B------:R-:W-:Y:S01]  /*2a20*/  HGMMA.64x96x16.F32.BF16 R24, gdesc[UR12], R24, gsb0 ;  /* 0x016000000c1879f0 */ /* 0x000fe20008001818 */
[----:B------:R-:W-:Y:S02]  /*2a30*/  ULDC UR15, c[0x0][0x9dc] ;  /* 0x00027700000f7ab9 */ /* 0x000fe40000000800 */
[----:B------:R-:W-:-:S06]  /*2a40*/  ULOP3.LUT UR6, URZ, UR15, URZ, 0x33, !UPT ;  /* 0x0000000f3f067292 */ /* 0x000fcc000f8e333f */
[----:B------:R-:W-:-:S04]  /*2a50*/  VIADD R9, R6, UR6 ;  /* 0x0000000606097c36 */ /* 0x000fc80008000000 */
[----:B0-----:R-:W-:Y:S01]  /*2a60*/  IMAD.IADD R3, R9, 0x1, R12 ;  /* 0x0000000109037824 */ /* 0x001fe200078e020c */
        /* <DEDUP_REMOVED lines=28> */
[----:B------:R0:W-:Y:S02]  /*2c30*/  @!P1 SYNCS.ARRIVE.TRANS64.RED.A1T0 RZ, [R0+URZ], RZ ;  /* 0x000000ff00ff99a7 */ /* 0x0001e4000810043f */
[----:B0-----:R-:W-:-:S05]  /*2c40*/  IMAD R0, R76, -0x60, R16 ;  /* 0xffffffa04c007824 */ /* 0x001fca00078e0210 */
[----:B------:R-:W-:-:S04]  /*2c50*/  IADD3 R7, -R19, 0x60, R0 ;  /* 0x0000006013077810 */ /* 0x000fc80007ffe100 */
[----:B------:R-:W-:Y:S01]  /*2c60*/  VIADDMNMX R0, R12, R8, R7, PT ;  /* 0x000000080c007246 */ /* 0x000fe20003800107 */
[----:B------:R-:W-:Y:S06]  /*2c70*/  @P2 BRA `(.L_x_4378) ;  /* 0x0000000000542947 */ /* 0x000fec0003800000 */
[----:B------:R-:W-:Y:S01]  /*2c80*/  IADD3 R6, -R17, R16, R12 ;  /* 0x0000001011067210 */ /* 0x000fe20007ffe10c */
        /* <DEDUP_REMOVED lines=11> */
.L_x_4380:
[----:B------:R-:W-:-:S06]  /*2d40*/  UISETP.NE.AND UP2, UPT, UR5, 0x1, UPT ;  /* 0x000000010500788c */ /* 0x000fcc000bf45270 */
[----:B------:R-:W-:-:S05]  /*2d50*/  PLOP3.LUT P2, PT, PT, PT, UP2, 0x80, 0x0 ;  /* 0x000000000000781c */ /* 0x000fca0003f4f028 */
[----:B------:R-:W-:-:S08]  /*2d60*/  @UP2 ULDC.64 UR6, c[0x0][0x9e8] ;  /* 0x00027a0000062ab9 */ /* 0x000fd00000000a00 */
[----:B------:R-:W-:-:S05]  /*2d70*/  @P2 IMAD.HI.U32 R12, R6, UR6, RZ ;  /* 0x00000006060c2c27 */ /* 0x000fca000f8e00ff */
[----:B------:R-:W-:-:S07]  /*2d80*/  @P2 SHF.R.U32.HI R6, RZ, UR7, R12 ;  /* 0x00000007ff062c19 */ /* 0x000fce000801160c */
.L_x_4381:
[----:B------:R-:W-:Y:S05]  /*2d90*/  BSYNC B0 ;  /* 0x0000000000007941 */ /* 0x000fea0003800000 */
.L_x_4379:
[----:B------:R-:W-:-:S05]  /*2da0*/  IMAD R6, R6, UR5, R11 ;  /* 0x0000000506067c24 */ /* 0x000fca000f8e020b */
[----:B------:R-:W-:Y:S02]  /*2db0*/  VIMNMX R3, R3, R6, !PT ;  /* 0x0000000603037248 */ /* 0x000fe40007fe0100 */
[----:B------:R-:W-:-:S07]  /*2dc0*/  VIADDMNMX R0, R6, UR5, R0, PT ;  /* 0x0000000506007c46 */ /* 0x000fce000b800100 */
.L_x_4378:
[C---:B------:R-:W-:Y:S01]  /*2dd0*/  ISETP.GE.AND P2, PT, R10.reuse, 0x2, PT ;  /* 0x000000020a00780c */ /* 0x040fe20003f46270 */
[----:B------:R-:W0:Y:S01]  /*2de0*/  SHFL.IDX PT, R2, R2, 0x1, 0x1c1f ;  /* 0x003c1f0002027f89 */ /* 0x000e2200000e0000 */
        /* <DEDUP_REMOVED lines=115> */
[----:B------:R-:W-:Y:S02]  /*3520*/  VIADDMNMX R0, R2, R8, R7, PT ;  /* 0x0000000802007246 */ /* 0x000fe40003800107 */
[----:B------:R-:W-:Y:S02]  /*3530*/  FSEL R69, R69, -INF , !P6 ;  /* 0xff80000045457808 */ /* 0x000fe40007000000 */
[----:B------:R-:W-:-:S13]  /*3540*/  PLOP3.LUT P6, PT, PT, PT, UP1, 0x40, 0x0 ;  /* 0x000000000000781c */ /* 0x000fda0003fce818 */
[----:B------:R-:W-:Y:S05]  /*3550*/  @P6 BRA `(.L_x_4382) ;  /* 0x00000000005c6947 */ /* 0x000fea0003800000 */
        /* <DEDUP_REMOVED lines=13> */
.L_x_4384:
[----:B------:R-:W-:-:S06]  /*3630*/  UISETP.NE.AND UP2, UPT, UR5, 0x1, UPT ;  /* 0x000000010500788c */ /* 0x000fcc000bf45270 */
[----:B------:R-:W-:-:S05]  /*3640*/  PLOP3.LUT P6, PT, PT, PT, UP2, 0x80, 0x0 ;  /* 0x000000000000781c */ /* 0x000fca0003fcf028 */
[----:B------:R-:W-:-:S08]  /*3650*/  @UP2 ULDC.64 UR6, c[0x0][0x9e8] ;  /* 0x00027a0000062ab9 */ /* 0x000fd00000000a00 */
[----:B------:R-:W-:Y:S01]  /*3660*/  @P6 IMAD.HI.U32 R3, R2, UR6, RZ ;  /* 0x0000000602036c27 */ /* 0x000fe2000f8e00ff */
[----:B------:R-:W-:-:S13]  /*3670*/  PLOP3.LUT P6, PT, PT, PT, UP2, 0x80, 0x0 ;  /* 0x000000000000781c */ /* 0x000fda0003fcf028 */
[----:B------:R-:W-:-:S07]  /*3680*/  @P6 SHF.R.U32.HI R2, RZ, UR7, R3 ;  /* 0x00000007ff026c19 */ /* 0x000fce0008011603 */
.L_x_4385:
[----:B------:R-:W-:Y:S05]  /*3690*/  BSYNC B0 ;  /* 0x0000000000007941 */ /* 0x000fea0003800000 */
.L_x_4383:
[----:B------:R-:W-:-:S05]  /*36a0*/  IMAD R3, R2, UR5, R11 ;  /* 0x0000000502037c24 */ /* 0x000fca000f8e020b */
[----:B------:R-:W-:Y:S02]  /*36b0*/  VIMNMX R6, R6, R3, !PT ;  /* 0x0000000306067248 */ /* 0x000fe40007fe0100 */
[----:B------:R-:W-:-:S07]  /*36c0*/  VIADDMNMX R0, R3, UR5, R0, PT ;  /* 0x0000000503007c46 */ /* 0x000fce000b800100 */
.L_x_4382:
[C---:B------:R-:W-:Y:S01]  /*36d0*/  ISETP.GT.AND P2, PT, R6.reuse, 0x1, !P2 ;  /* 0x000000010600780c */ /* 0x040fe20005744270 */
[----:B------:R-:W-:Y:S01]  /*36e0*/  ULDC UR14, c[0x0][0x988] ;  /* 0x00026200000e7ab9 */ /* 0x000fe20000000800 */
[----:B------:R-:W-:Y:S01]  /*36f0*/  ISETP.GT.AND P3, PT, R6, 0x8, !P3 ;  /* 0x000000080600780c */ /* 0x000fe20005f64270 */
[----:B------:R-:W-:Y:S01]  /*3700*/  @UP0 ULDC UR6, c[0x0][0x44c] ;  /* 0x0001130000060ab9 */ /* 0x000fe20000000800 */
[C---:B------:R-:W-:Y:S01]  /*3710*/  ISETP.LT.OR P2, PT, R0.reuse, 0x2, P2 ;  /* 0x000000020000780c */ /* 0x040fe20001741670 */
[----:B------:R-:W-:Y:S01]  /*3720*/  UIMAD.WIDE.U32 UR6, UR39, UR6, URZ ;  /* 0x00000006270672a5 */ /* 0x000fe2000f8e003f */
[----:B------:R-:W-:Y:S01]  /*3730*/  ISETP.LT.OR P3, PT, R0, 0x9, P3 ;  /* 0x000000090000780c */ /* 0x000fe20001f61670 */
[----:B------:R-:W-:Y:S01]  /*3740*/  @UP0 ULDC UR18, c[0x0][0x450] ;  /* 0x0001140000120ab9 */ /* 0x000fe20000000800 */
[----:B------:R-:W-:Y:S01]  /*3750*/  FSEL R27, R27, -INF , !P2 ;  /* 0xff8000001b1b7808 */ /* 0x000fe20005000000 */
[----:B------:R-:W-:Y:S01]  /*3760*/  UMOV UR10, UR39 ;  /* 0x00000027000a7c82 */ /* 0x000fe20008000000 */
[----:B------:R-:W-:Y:S01]  /*3770*/  ISETP.NE.AND P2, PT, R14, RZ, PT ;  /* 0x000000ff0e00720c */ /* 0x000fe20003f45270 */
[----:B------:R-:W-:Y:S01]  /*3780*/  @UP0 USHF.R.U32.HI UR10, URZ, UR18, UR7 ;  /* 0x000000123f0a0299 */ /* 0x000fe20008011607 */
[----:B------:R-:W-:-:S02]  /*3790*/  FSEL R30, R30, -INF , !P3 ;  /* 0xff8000001e1e7808 */ /* 0x000fc40005800000 */
[----:B------:R-:W-:Y:S02]  /*37a0*/  ISETP.GT.AND P2, PT, R6, 0x9, !P2 ;  /* 0x000000090600780c */ /* 0x000fe40005744270 */
[----:B------:R-:W-:Y:S02]  /*37b0*/  ISETP.NE.AND P3, PT, R28, RZ, PT ;  /* 0x000000ff1c00720c */ /* 0x000fe40003f65270 */
[----:B------:R-:W-:Y:S02]  /*37c0*/  ISETP.LT.OR P2, PT, R0, 0xa, P2 ;  /* 0x0000000a0000780c */ /* 0x000fe40001741670 */
[----:B------:R-:W-:Y:S02]  /*37d0*/  FMNMX.FTZ R2, R13, R25, !PT ;  /* 0x000000190d027209 */ /* 0x000fe40007810000 */
[----:B------:R-:W-:Y:S02]  /*37e0*/  FSEL R31, R31, -INF , !P2 ;  /* 0xff8000001f1f7808 */ /* 0x000fe40005000000 */
[----:B------:R-:W-:-:S02]  /*37f0*/  ISETP.NE.AND P2, PT, R20, RZ, PT ;  /* 0x000000ff1400720c */ /* 0x000fc40003f45270 */
[----:B------:R-:W-:Y:S02]  /*3800*/  ISETP.NE.AND P6, PT, R72, RZ, PT ;  /* 0x000000ff4800720c */ /* 0x000fe40003fc5270 */
        /* <DEDUP_REMOVED lines=12> */
[----:B------:R-:W-:Y:S02]  /*38d0*/  ISETP.GT.AND P2, PT, R6, 0x18, !P3 ;  /* 0x000000180600780c */ /* 0x000fe40005f44270 */
[----:B------:R-:W-:Y:S02]  /*38e0*/  FMNMX.FTZ R3, R37, R2, !PT ;  /* 0x0000000225037209 */ /* 0x000fe40007810000 */
[----:B------:R-:W-:Y:S02]  /*38f0*/  ISETP.LT.OR P2, PT, R0, 0x19, P2 ;  /* 0x000000190000780c */ /* 0x000fe40001741670 */
[----:B------:R-:W-:Y:S02]  /*3900*/  FMNMX.FTZ R2, R40, R3, !PT ;  /* 0x0000000328027209 */ /* 0x000fe40007810000 */
[----:B------:R-:W-:-:S02]  /*3910*/  FSEL R38, R38, -INF , !P2 ;  /* 0xff80000026267808 */ /* 0x000fc40005000000 */
        /* <DEDUP_REMOVED lines=36> */
[----:B------:R-:W-:Y:S01]  /*3b60*/  ISETP.NE.AND P3, PT, R84, RZ, PT ;  /* 0x000000ff5400720c */ /* 0x000fe20003f65270 */
[----:B------:R-:W0:Y:S01]  /*3b70*/  SHFL.BFLY PT, R3, R2, 0x2, 0x1f ;  /* 0x0c401f0002037f89 */ /* 0x000e2200000e0000 */
        /* <DEDUP_REMOVED lines=10> */
[----:B------:R-:W-:-:S02]  /*3c20*/  ISETP.NE.AND P2, PT, R81, RZ, PT ;  /* 0x000000ff5100720c */ /* 0x000fc40003f45270 */
[----:B------:R-:W-:Y:S02]  /*3c30*/  ISETP.LT.OR P5, PT, R0, 0x59, P5 ;  /* 0x000000590000780c */ /* 0x000fe40002fa1670 */
[----:B------:R-:W-:Y:S02]  /*3c40*/  ISETP.GT.AND P2, PT, R6, 0x38, !P2 ;  /* 0x000000380600780c */ /* 0x000fe40005744270 */
[----:B0-----:R-:W-:Y:S02]  /*3c50*/  FMNMX.FTZ R8, R2, R3, !PT ;  /* 0x0000000302087209 */ /* 0x001fe40007810000 */
[----:B------:R-:W-:Y:S02]  /*3c60*/  ISETP.LT.OR P2, PT, R0, 0x39, P2 ;  /* 0x000000390000780c */ /* 0x000fe40001741670 */
[----:B------:R-:W-:Y:S01]  /*3c70*/  FSEL R67, R67, -INF , !P4 ;  /* 0xff80000043437808 */ /* 0x000fe20006000000 */
[----:B------:R-:W0:Y:S01]  /*3c80*/  SHFL.BFLY PT, R3, R8, 0x1, 0x1f ;  /* 0x0c201f0008037f89 */ /* 0x000e2200000e0000 */
[----:B------:R-:W-:-:S02]  /*3c90*/  FSEL R54, R54, -INF , !P2 ;  /* 0xff80000036367808 */ /* 0x000fc40005000000 */
[----:B------:R-:W-:Y:S02]  /*3ca0*/  ISETP.NE.AND P2, PT, R82, RZ, PT ;  /* 0x000000ff5200720c */ /* 0x000fe40003f45270 */
[----:B------:R-:W-:Y:S02]  /*3cb0*/  FSEL R70, R70, -INF , !P5 ;  /* 0xff80000046467808 */ /* 0x000fe40006800000 */
[----:B------:R-:W-:Y:S02]  /*3cc0*/  ISETP.GT.AND P2, PT, R6, 0x39, !P2 ;  /* 0x000000390600780c */ /* 0x000fe40005744270 */
[----:B------:R-:W-:Y:S02]  /*3cd0*/  R2UR UR11, R77 ;  /* 0x000000004d0b72ca */ /* 0x000fe400000e0000 */
[----:B------:R-:W-:-:S04]  /*3ce0*/  ISETP.LT.OR P2, PT, R0, 0x3a, P2 ;  /* 0x0000003a0000780c */ /* 0x000fc80001741670 */
[----:B------:R-:W-:Y:S02]  /*3cf0*/  FSEL R55, R55, -INF , !P2 ;  /* 0xff80000037377808 */ /* 0x000fe40005000000 */
[----:B------:R-:W-:-:S04]  /*3d00*/  ISETP.NE.AND P2, PT, R83, RZ, PT ;  /* 0x000000ff5300720c */ /* 0x000fc80003f45270 */
[----:B------:R-:W-:Y:S01]  /*3d10*/  ISETP.GT.AND P2, PT, R6, 0x40, !P2 ;  /* 0x000000400600780c */ /* 0x000fe20005744270 */
[----:B------:R-:W-:Y:S01]  /*3d20*/  UIADD3 UR6, UR11, UR10, URZ ;  /* 0x0000000a0b067290 */ /* 0x000fe2000fffe03f */
[----:B0-----:R-:W-:Y:S02]  /*3d30*/  FMNMX.FTZ R3, R8, R3, !PT ;  /* 0x0000000308037209 */ /* 0x001fe40007810000 */
[----:B------:R-:W-:Y:S01]  /*3d40*/  ISETP.LT.OR P2, PT, R0, 0x41, P2 ;  /* 0x000000410000780c */ /* 0x000fe20001741670 */
[----:B------:R-:W-:Y:S02]  /*3d50*/  UIADD3 UR4, UR6, UR4, URZ ;  /* 0x0000000406047290 */ /* 0x000fe4000fffe03f */
[----:B------:R-:W-:Y:S01]  /*3d60*/  FMUL.FTZ R7, R3, UR14 ;  /* 0x0000000e03077c20 */ /* 0x000fe20008410000 */
[----:B------:R-:W-:Y:S02]  /*3d70*/  FSEL R58, R58, -INF , !P2 ;  /* 0xff8000003a3a7808 */ /* 0x000fe40005000000 */
[----:B------:R-:W-:-:S02]  /*3d80*/  ISETP.GT.AND P2, PT, R6, 0x41, !P3 ;  /* 0x000000410600780c */ /* 0x000fc40005f44270 */
[----:B------:R-:W-:Y:S02]  /*3d90*/  ISETP.NE.AND P3, PT, R87, RZ, PT ;  /* 0x000000ff5700720c */ /* 0x000fe40003f65270 */
[----:B------:R-:W-:Y:S02]  /*3da0*/  ISETP.LT.OR P2, PT, R0, 0x42, P2 ;  /* 0x000000420000780c */ /* 0x000fe40001741670 */
[C---:B------:R-:W-:Y:S02]  /*3db0*/  ISETP.GT.AND P3, PT, R6.reuse, 0x50, !P3 ;  /* 0x000000500600780c */ /* 0x040fe40005f64270 */
[----:B------:R-:W-:Y:S02]  /*3dc0*/  FSEL R59, R59, -INF , !P2 ;  /* 0xff8000003b3b7808 */ /* 0x000fe40005000000 */
[----:B------:R-:W-:Y:S02]  /*3dd0*/  ISETP.GT.AND P2, PT, R6, RZ, !P6 ;  /* 0x000000ff0600720c */ /* 0x000fe40007744270 */
[----:B------:R-:W-:-:S02]  /*3de0*/  ISETP.NE.AND P6, PT, R85, RZ, PT ;  /* 0x000000ff5500720c */ /* 0x000fc40003fc5270 */
[C---:B------:R-:W-:Y:S02]  /*3df0*/  ISETP.LT.OR P2, PT, R0.reuse, 0x1, P2 ;  /* 0x000000010000780c */ /* 0x040fe40001741670 */
[----:B------:R-:W-:Y:S02]  /*3e00*/  ISETP.LT.OR P3, PT, R0, 0x51, P3 ;  /* 0x000000510000780c */ /* 0x000fe40001f61670 */
[----:B------:R-:W-:Y:S02]  /*3e10*/  FSEL R26, R26, -INF , !P2 ;  /* 0xff8000001a1a7808 */ /* 0x000fe40005000000 */
[----:B------:R-:W-:Y:S02]  /*3e20*/  FSETP.NEU.FTZ.AND P2, PT, R3, -INF , PT ;  /* 0xff8000000300780b */ /* 0x000fe40003f5d000 */
[----:B------:R-:W-:Y:S02]  /*3e30*/  FSEL R66, R66, -INF , !P3 ;  /* 0xff80000042427808 */ /* 0x000fe40005800000 */
[----:B------:R-:W-:-:S02]  /*3e40*/  FSEL R10, R7, RZ, P2 ;  /* 0x000000ff070a7208 */ /* 0x000fc40001000000 */
        /* <DEDUP_REMOVED lines=13> */
[----:B------:R-:W-:Y:S01]  /*3f20*/  ISETP.NE.AND P2, PT, R86, RZ, PT ;  /* 0x000000ff5600720c */ /* 0x000fe20003f45270 */
[--C-:B------:R-:W-:Y:S01]  /*3f30*/  FFMA.FTZ R33, R33, UR14, -R10.reuse ;  /* 0x0000000e21217c23 */ /* 0x100fe2000801080a */
[----:B------:R-:W-:Y:S01]  /*3f40*/  FMNMX.FTZ R9, R35, R2, !PT ;  /* 0x0000000223097209 */ /* 0x000fe20007810000 */
[----:B------:R-:W0:Y:S01]  /*3f50*/  MUFU.EX2 R7, R8 ;  /* 0x0000000800077308 */ /* 0x000e220000000800 */
[----:B------:R-:W-:Y:S01]  /*3f60*/  ISETP.GT.AND P2, PT, R6, 0x49, !P2 ;  /* 0x000000490600780c */ /* 0x000fe20005744270 */
[--C-:B------:R-:W-:Y:S01]  /*3f70*/  FFMA.FTZ R186, R36, UR14, -R10.reuse ;  /* 0x0000000e24ba7c23 */ /* 0x100fe2000801080a */
[----:B------:R-:W-:Y:S01]  /*3f80*/  FMNMX.FTZ R2, R38, R9, !PT ;  /* 0x0000000926027209 */ /* 0x000fe20007810000 */
[--C-:B------:R-:W-:Y:S01]  /*3f90*/  FFMA.FTZ R37, R37, UR14, -R10.reuse ;  /* 0x0000000e25257c23 */ /* 0x100fe2000801080a */
[----:B------:R-:W-:Y:S01]  /*3fa0*/  ISETP.LT.OR P2, PT, R0, 0x4a, P2 ;  /* 0x0000004a0000780c */ /* 0x000fe20001741670 */
[--C-:B------:R-:W-:Y:S01]  /*3fb0*/  FFMA.FTZ R180, R40, UR14, -R10.reuse ;  /* 0x0000000e28b47c23 */ /* 0x100fe2000801080a */
[----:B------:R-:W-:Y:S01]  /*3fc0*/  FMNMX.FTZ R9, R39, R2, !PT ;  /* 0x0000000227097209 */ /* 0x000fe20007810000 */
[----:B------:R-:W1:Y:S01]  /*3fd0*/  MUFU.EX2 R190, R190 ;  /* 0x000000be00be7308 */ /* 0x000e620000000800 */
[----:B------:R-:W-:Y:S01]  /*3fe0*/  FSEL R63, R63, -INF , !P2 ;  /* 0xff8000003f3f7808 */ /* 0x000fe20005000000 */
[--C-:B------:R-:W-:Y:S01]  /*3ff0*/  FFMA.FTZ R41, R41, UR14, -R10.reuse ;  /* 0x0000000e29297c23 */ /* 0x100fe2000801080a */
[----:B------:R-:W-:Y:S01]  /*4000*/  FMNMX.FTZ R2, R42, R9, !PT ;  /* 0x000000092a027209 */ /* 0x000fe20007810000 */
[--C-:B------:R-:W-:Y:S01]  /*4010*/  FFMA.FTZ R44, R44, UR14, -R10.reuse ;  /* 0x0000000e2c2c7c23 */ /* 0x100fe2000801080a */
[----:B------:R-:W-:Y:S01]  /*4020*/  ISETP.NE.AND P6, PT, R24, RZ, PT ;  /* 0x000000ff1800720c */ /* 0x000fe20003fc5270 */
[--C-:B------:R-:W-:Y:S01]  /*4030*/  FFMA.FTZ R45, R45, UR14, -R10.reuse ;  /* 0x0000000e2d2d7c23 */ /* 0x100fe2000801080a */
[----:B------:R-:W-:Y:S01]  /*4040*/  FMNMX.FTZ R11, R43, R2, !PT ;  /* 0x000000022b0b7209 */ /* 0x000fe20007810000 */
[----:B------:R-:W2:Y:S01]  /*4050*/  MUFU.EX2 R9, R29 ;  /* 0x0000001d00097308 */ /* 0x000ea20000000800 */
[----:B------:R-:W-:Y:S01]  /*4060*/  ISETP.GT.AND P6, PT, R6, 0x59, !P6 ;  /* 0x000000590600780c */ /* 0x000fe200077c4270 */
[----:B0-----:R-:W-:Y:S01]  /*4070*/  FADD.FTZ R21, R188, R7 ;  /* 0x00000007bc157221 */ /* 0x001fe20000010000 */
[----:B------:R-:W-:Y:S01]  /*4080*/  FMNMX.FTZ R2, R46, R11, !PT ;  /* 0x0000000b2e027209 */ /* 0x000fe20007810000 */
[--C-:B------:R-:W-:Y:S01]  /*4090*/  FFMA.FTZ R48, R48, UR14, -R10.reuse ;  /* 0x0000000e30307c23 */ /* 0x100fe2000801080a */
[----:B------:R-:W-:Y:S01]  /*40a0*/  ISETP.LT.OR P6, PT, R0, 0x5a, P6 ;  /* 0x0000005a0000780c */ /* 0x000fe200037c1670 */
[--C-:B------:R-:W-:Y:S01]  /*40b0*/  FFMA.FTZ R49, R49, UR14, -R10.reuse ;  /* 0x0000000e31317c23 */ /* 0x100fe2000801080a */
[----:B------:R-:W-:Y:S01]  /*40c0*/  FMNMX.FTZ R11, R47, R2, !PT ;  /* 0x000000022f0b7209 */ /* 0x000fe20007810000 */
[----:B------:R-:W0:Y:S01]  /*40d0*/  MUFU.EX2 R184, R184 ;  /* 0x000000b800b87308 */ /* 0x000e220000000800 */
[----:B------:R-:W-:Y:S01]  /*40e0*/  FSEL R71, R71, -INF , !P6 ;  /* 0xff80000047477808 */ /* 0x000fe20007000000 */
[----:B-1----:R-:W-:Y:S01]  /*40f0*/  FADD.FTZ R6, R190, R21 ;  /* 0x00000015be067221 */ /* 0x002fe20000010000 */
[----:B------:R-:W-:Y:S01]  /*4100*/  FMNMX.FTZ R2, R50, R11, !PT ;  /* 0x0000000b32027209 */ /* 0x000fe20007810000 */
[--C-:B------:R-:W-:Y:S01]  /*4110*/  FFMA.FTZ R52, R52, UR14, -R10.reuse ;  /* 0x0000000e34347c23 */ /* 0x100fe2000801080a */
[--C-:B------:R-:W-:Y:S01]  /*4120*/  FFMA.FTZ R53, R53, UR14, -R10.reuse ;  /* 0x0000000e35357c23 */ /* 0x100fe2000801080a */
[----:B------:R-:W-:Y:S01]  /*4130*/  FFMA.FTZ R56, R56, UR14, -R10 ;  /* 0x0000000e38387c23 */ /* 0x000fe2000801080a */
[----:B------:R-:W-:Y:S01]  /*4140*/  FMNMX.FTZ R13, R51, R2, !PT ;  /* 0x00000002330d7209 */ /* 0x000fe20007810000 */
[----:B------:R-:W1:Y:S01]  /*4150*/  MUFU.EX2 R11, R33 ;  /* 0x00000021000b7308 */ /* 0x000e620000000800 */
[----:B--2---:R-:W-:Y:S01]  /*4160*/  FADD.FTZ R21, R9, R6 ;  /* 0x0000000609157221 */ /* 0x004fe20000010000 */
[--C-:B------:R-:W-:Y:S01]  /*4170*/  FFMA.FTZ R57, R57, UR14, -R10.reuse ;  /* 0x0000000e39397c23 */ /* 0x100fe2000801080a */
[----:B------:R-:W-:Y:S01]  /*4180*/  FMNMX.FTZ R2, R54, R13, !PT ;  /* 0x0000000d36027209 */ /* 0x000fe20007810000 */
[--C-:B------:R-:W-:Y:S01]  /*4190*/  FFMA.FTZ R60, R60, UR14, -R10.reuse ;  /* 0x0000000e3c3c7c23 */ /* 0x100fe2000801080a */
[--C-:B------:R-:W-:Y:S01]  /*41a0*/  FFMA.FTZ R61, R61, UR14, -R10.reuse ;  /* 0x0000000e3d3d7c23 */ /* 0x100fe2000801080a */
[--C-:B------:R-:W-:Y:S01]  /*41b0*/  FFMA.FTZ R64, R64, UR14, -R10.reuse ;  /* 0x0000000e40407c23 */ /* 0x100fe2000801080a */
[----:B------:R-:W-:Y:S01]  /*41c0*/  FMNMX.FTZ R13, R55, R2, !PT ;  /* 0x00000002370d7209 */ /* 0x000fe20007810000 */
[----:B------:R-:W2:Y:S01]  /*41d0*/  MUFU.EX2 R186, R186 ;  /* 0x000000ba00ba7308 */ /* 0x000ea20000000800 */
[----:B0-----:R-:W-:Y:S01]  /*41e0*/  FADD.FTZ R6, R184, R21 ;  /* 0x00000015b8067221 */ /* 0x001fe20000010000 */
[--C-:B------:R-:W-:Y:S01]  /*41f0*/  FFMA.FTZ R65, R65, UR14, -R10.reuse ;  /* 0x0000000e41417c23 */ /* 0x100fe2000801080a */
[----:B------:R-:W-:Y:S01]  /*4200*/  FMNMX.FTZ R2, R58, R13, !PT ;  /* 0x0000000d3a027209 */ /* 0x000fe20007810000 */
[--C-:B------:R-:W-:Y:S01]  /*4210*/  FFMA.FTZ R68, R68, UR14, -R10.reuse ;  /* 0x0000000e44447c23 */ /* 0x100fe2000801080a */
[----:B------:R-:W-:Y:S01]  /*4220*/  F2FP.BF16.F32.PACK_AB R188, R7, R188 ;  /* 0x000000bc07bc723e */ /* 0x000fe200000010ff */
[----:B------:R-:W-:Y:S01]  /*4230*/  FFMA.FTZ R10, R69, UR14, -R10 ;  /* 0x0000000e450a7c23 */ /* 0x000fe2000801080a */
[----:B------:R-:W-:Y:S01]  /*4240*/  FMNMX.FTZ R15, R59, R2, !PT ;  /* 0x000000023b0f7209 */ /* 0x000fe20007810000 */
[----:B------:R-:W0:Y:S01]  /*4250*/  MUFU.EX2 R13, R37 ;  /* 0x00000025000d7308 */ /* 0x000e220000000800 */
[----:B-1----:R-:W-:Y:S01]  /*4260*/  FADD.FTZ R21, R11, R6 ;  /* 0x000000060b157221 */ /* 0x002fe20000010000 */
[----:B------:R-:W-:-:S02]  /*4270*/  F2FP.BF16.F32.PACK_AB R190, R9, R190 ;  /* 0x000000be09be723e */ /* 0x000fc400000010ff */
[----:B------:R-:W-:Y:S02]  /*4280*/  FMNMX.FTZ R2, R62, R15, !PT ;  /* 0x0000000f3e027209 */ /* 0x000fe40007810000 */
[----:B------:R-:W-:Y:S02]  /*4290*/  F2FP.BF16.F32.PACK_AB R184, R11, R184 ;  /* 0x000000b80bb8723e */ /* 0x000fe400000010ff */
        /* <DEDUP_REMOVED lines=11> */
[----:B-1----:R-:W-:-:S03]  /*4350*/  FADD.FTZ R6, R180, R21 ;  /* 0x00000015b4067221 */ /* 0x002fc60000010000 */
[----:B------:R-:W1:Y:S04]  /*4360*/  SHFL.BFLY PT, R15, R0, 0x2, 0x1f ;  /* 0x0c401f00000f7f89 */ /* 0x000e6800000e0000 */
[----:B------:R-:W3:Y:S01]  /*4370*/  MUFU.EX2 R45, R45 ;  /* 0x0000002d002d7308 */ /* 0x000ee20000000800 */
[C---:B--2---:R-:W-:Y:S01]  /*4380*/  FADD.FTZ R25, R41.reuse, R6 ;  /* 0x0000000629197221 */ /* 0x044fe20000010000 */
[----:B------:R-:W-:-:S06]  /*4390*/  F2FP.BF16.F32.PACK_AB R180, R41, R180 ;  /* 0x000000b429b4723e */ /* 0x000fcc00000010ff */
[----:B------:R-:W2:Y:S01]  /*43a0*/  MUFU.EX2 R48, R48 ;  /* 0x0000003000307308 */ /* 0x000ea20000000800 */
[----:B0-----:R-:W-:-:S07]  /*43b0*/  FADD.FTZ R8, R44, R25 ;  /* 0x000000192c087221 */ /* 0x001fce0000010000 */
[----:B------:R-:W0:Y:S01]  /*43c0*/  MUFU.EX2 R49, R49 ;  /* 0x0000003100317308 */ /* 0x000e220000000800 */
[C---:B---3--:R-:W-:Y:S01]  /*43d0*/  FADD.FTZ R25, R45.reuse, R8 ;  /* 0x000000082d197221 */ /* 0x048fe20000010000 */
[----:B------:R-:W-:Y:S02]  /*43e0*/  F2FP.BF16.F32.PACK_AB R182, R45, R44 ;  /* 0x0000002c2db6723e */ /* 0x000fe400000010ff */
[----:B-1----:R-:W-:-:S04]  /*43f0*/  FMNMX.FTZ R15, R0, R15, !PT ;  /* 0x0000000f000f7209 */ /* 0x002fc80007810000 */
[----:B------:R-:W1:Y:S01]  /*4400*/  MUFU.EX2 R52, R52 ;  /* 0x0000003400347308 */ /* 0x000e620000000800 */
[----:B------:R-:W3:Y:S01]  /*4410*/  SHFL.BFLY PT, R2, R15, 0x1, 0x1f ;  /* 0x0c201f000f027f89 */ /* 0x000ee200000e0000 */
[----:B--2---:R-:W-:-:S06]  /*4420*/  FADD.FTZ R8, R48, R25 ;  /* 0x0000001930087221 */ /* 0x004fcc0000010000 */
[----:B------:R-:W2:Y:S01]  /*4430*/  MUFU.EX2 R53, R53 ;  /* 0x0000003500357308 */ /* 0x000ea20000000800 */
[C---:B0-----:R-:W-:Y:S01]  /*4440*/  FADD.FTZ R25, R49.reuse, R8 ;  /* 0x0000000831197221 */ /* 0x041fe20000010000 */
[----:B------:R-:W-:-:S06]  /*4450*/  F2FP.BF16.F32.PACK_AB R176, R49, R48 ;  /* 0x0000003031b0723e */ /* 0x000fcc00000010ff */
[----:B------:R-:W0:Y:S01]  /*4460*/  MUFU.EX2 R56, R56 ;  /* 0x0000003800387308 */ /* 0x000e220000000800 */
[----:B-1----:R-:W-:-:S07]  /*4470*/  FADD.FTZ R8, R52, R25 ;  /* 0x0000001934087221 */ /* 0x002fce0000010000 */
[----:B------:R-:W1:Y:S01]  /*4480*/  MUFU.EX2 R57, R57 ;  /* 0x0000003900397308 */ /* 0x000e620000000800 */
[----:B---3--:R-:W-:Y:S01]  /*4490*/  FMNMX.FTZ R2, R15, R2, !PT ;  /* 0x000000020f027209 */ /* 0x008fe20007810000 */
[C---:B--2---:R-:W-:Y:S01]  /*44a0*/  FADD.FTZ R25, R53.reuse, R8 ;  /* 0x0000000835197221 */ /* 0x044fe20000010000 */
[----:B------:R-:W-:Y:S02]  /*44b0*/  F2FP.BF16.F32.PACK_AB R178, R53, R52 ;  /* 0x0000003435b2723e */ /* 0x000fe400000010ff */
[C---:B------:R-:W-:Y:S01]  /*44c0*/  FSETP.NEU.FTZ.AND P2, PT, R2.reuse, -INF , PT ;  /* 0xff8000000200780b */ /* 0x040fe20003f5d000 */
[----:B------:R-:W-:Y:S02]  /*44d0*/  FMUL.FTZ R0, R2, UR14 ;  /* 0x0000000e02007c20 */ /* 0x000fe40008410000 */
[----:B------:R-:W2:Y:S01]  /*44e0*/  MUFU.EX2 R60, R60 ;  /* 0x0000003c003c7308 */ /* 0x000ea20000000800 */
[----:B0-----:R-:W-:Y:S02]  /*44f0*/  FADD.FTZ R8, R56, R25 ;  /* 0x0000001938087221 */ /* 0x001fe40000010000 */
[----:B------:R-:W-:-:S02]  /*4500*/  FSEL R0, R0, RZ, P2 ;  /* 0x000000ff00007208 */ /* 0x000fc40001000000 */
[----:B------:R-:W-:-:S03]  /*4510*/  PLOP3.LUT P2, PT, PT, PT, UP1, 0x40, 0x0 ;  /* 0x000000000000781c */ /* 0x000fc60003f4e818 */
        /* <DEDUP_REMOVED lines=17> */
[----:B------:R-:W-:Y:S01]  /*4630*/  FFMA.FTZ R55, R55, UR14, -R0 ;  /* 0x0000000e37377c23 */ /* 0x000fe20008010800 */
[----:B-1----:R-:W-:Y:S01]  /*4640*/  FADD.FTZ R9, R57, R8 ;  /* 0x0000000839097221 */ /* 0x002fe20000010000 */
[--C-:B------:R-:W-:Y:S01]  /*4650*/  FFMA.FTZ R58, R58, UR14, -R0.reuse ;  /* 0x0000000e3a3a7c23 */ /* 0x100fe20008010800 */
[--C-:B------:R-:W-:Y:S01]  /*4660*/  FFMA.FTZ R59, R59, UR14, -R0.reuse ;  /* 0x0000000e3b3b7c23 */ /* 0x100fe20008010800 */
[--C-:B------:R-:W-:Y:S01]  /*4670*/  FFMA.FTZ R62, R62, UR14, -R0.reuse ;  /* 0x0000000e3e3e7c23 */ /* 0x100fe20008010800 */
[----:B------:R-:W1:Y:S01]  /*4680*/  MUFU.EX2 R30, R30 ;  /* 0x0000001e001e7308 */ /* 0x000e620000000800 */
[----:B--2---:R-:W-:Y:S01]  /*4690*/  FADD.FTZ R8, R60, R9 ;  /* 0x000000093c087221 */ /* 0x004fe20000010000 */
[--C-:B------:R-:W-:Y:S01]  /*46a0*/  FFMA.FTZ R63, R63, UR14, -R0.reuse ;  /* 0x0000000e3f3f7c23 */ /* 0x100fe20008010800 */
[--C-:B------:R-:W-:Y:S01]  /*46b0*/  FFMA.FTZ R66, R66, UR14, -R0.reuse ;  /* 0x0000000e42427c23 */ /* 0x100fe20008010800 */
[--C-:B------:R-:W-:Y:S01]  /*46c0*/  FFMA.FTZ R67, R67, UR14, -R0.reuse ;  /* 0x0000000e43437c23 */ /* 0x100fe20008010800 */
[--C-:B------:R-:W-:Y:S01]  /*46d0*/  FFMA.FTZ R70, R70, UR14, -R0.reuse ;  /* 0x0000000e46467c23 */ /* 0x100fe20008010800 */
[----:B------:R-:W-:Y:S01]  /*46e0*/  FFMA.FTZ R0, R71, UR14, -R0 ;  /* 0x0000000e47007c23 */ /* 0x000fe20008010800 */
[----:B------:R-:W-:Y:S01]  /*46f0*/  F2FP.BF16.F32.PACK_AB R172, R57, R56 ;  /* 0x0000003839ac723e */ /* 0x000fe200000010ff */
[----:B------:R-:W2:Y:S01]  /*4700*/  MUFU.EX2 R31, R31 ;  /* 0x0000001f001f7308 */ /* 0x000ea20000000800 */
[----:B0-----:R-:W-:Y:S01]  /*4710*/  FADD.FTZ R21, R26, R27 ;  /* 0x0000001b1a157221 */ /* 0x001fe20000010000 */
        /* <DEDUP_REMOVED lines=79> */
.L_x_4387:
[----:B------:R-:W-:-:S11]  /*4c10*/  UISETP.NE.AND UP2, UPT, UR5, 0x1, UPT ;  /* 0x000000010500788c */ /* 0x000fd6000bf45270 */
[----:B------:R-:W-:Y:S02]  /*4c20*/  @UP2 ULDC.64 UR6, c[0x0][0x9e8] ;  /* 0x00027a0000062ab9 */ /* 0x000fe40000000a00 */
[----:B------:R-:W-:-:S04]  /*4c30*/  UIMAD.WIDE.U32 UR10, UR18, UR6, URZ ;  /* 0x00000006120a72a5 */ /* 0x000fc8000f8e003f */
[----:B------:R-:W-:-:S12]  /*4c40*/  @UP2 USHF.R.U32.HI UR18, URZ, UR7, UR11 ;  /* 0x000000073f122299 */ /* 0x000fd8000801160b */
.L_x_4388:
[----:B------:R-:W-:-:S04]  /*4c50*/  UIMAD UR5, UR18, UR5, UR5 ;  /* 0x00000005120572a4 */ /* 0x000fc8000f8e0205 */
[----:B------:R-:W-:-:S04]  /*4c60*/  UISETP.LT.AND UP2, UPT, UR4, UR5, UPT ;  /* 0x000000050400728c */ /* 0x000fc8000bf41270 */
[----:B------:R-:W-:-:S12]  /*4c70*/  USEL UR4, UR4, UR5, UP2 ;  /* 0x0000000504047287 */ /* 0x000fd80009000000 */
.L_x_4386:
        /* <DEDUP_REMOVED lines=57> */
[----:B------:R-:W-:Y:S01]  /*5010*/  IMAD.MOV.U32 R0, RZ, RZ, 0x3f800000 ;  /* 0x3f800000ff007424 */ /* 0x000fe200078e00ff */
[----:B------:R-:W-:Y:S01]  /*5020*/  ULDC UR59, c[0x0][0x9e4] ;  /* 0x00027900003b7ab9 */ /* 0x000fe20000000800 */
[----:B------:R-:W-:-:S07]  /*5030*/  IMAD.MOV.U32 R119, RZ, RZ, RZ ;  /* 0x000000ffff777224 */ /* 0x000fce00078e00ff */
.L_x_4406:
[----:B------:R-:W-:-:S04]  /*5040*/  UIADD3 UR4, UR36, 0x1, URZ ;  /* 0x0000000124047890 */ /* 0x000fc8000fffe03f */
[----:B------:R-:W-:-:S04]  /*5050*/  UISETP.NE.AND UP2, UPT, UR4, 0x2, UPT ;  /* 0x000000020400788c */ /* 0x000fc8000bf45270 */
[----:B------:R-:W-:Y:S02]  /*5060*/  USEL UR7, URZ, 0x1, UP2 ;  /* 0x000000013f077887 */ /* 0x000fe40009000000 */
[----:B------:R-:W-:Y:S02]  /*5070*/  USEL UR4, UR4, URZ, UP2 ;  /* 0x0000003f04047287 */ /* 0x000fe40009000000 */
[----:B------:R-:W-:Y:S01]  /*5080*/  ULOP3.LUT UR7, UR38, UR7, URZ, 0x3c, !UPT ;  /* 0x0000000726077292 */ /* 0x000fe2000f8e3c3f */
[----:B------:R-:W-:Y:S11]  /*5090*/  @!P0 BRA `(.L_x_4390) ;  /* 0x0000000000048947 */ /* 0x000ff60003800000 */
[----:B------:R-:W-:Y:S01]  /*50a0*/  BPT.TRAP 0x1 ;  /* 0x000000040000795c */ /* 0x000fe20000300000 */
.L_x_4390:
[----:B------:R-:W-:Y:S01]  /*50b0*/  ULEA UR6, UR4, UR37, 0x3 ;  /* 0x0000002504067291 */ /* 0x000fe2000f8e183f */
[----:B------:R-:W-:-:S05]  /*50c0*/  IMAD.U32 R9, RZ, RZ, UR7 ;  /* 0x00000007ff097e24 */ /* 0x000fca000f8e00ff */
[----:B------:R-:W-:-:S04]  /*50d0*/  SHF.L.U32 R9, R9, 0x1f, RZ ;  /* 0x0000001f09097819 */ /* 0x000fc800000006ff */
[----:B------:R0:W1:Y:S01]  /*50e0*/  SYNCS.PHASECHK.TRANS64.TRYWAIT P2, [UR6+0x30830], R9 ;  /* 0x03083009ff0075a7 */ /* 0x0000620008040146 */
[----:B------:R-:W-:Y:S05]  /*50f0*/  @!P0 BRA `(.L_x_4391) ;  /* 0x0000000000048947 */ /* 0x000fea0003800000 */
[----:B------:R-:W-:Y:S01]  /*5100*/  BPT.TRAP 0x1 ;  /* 0x000000040000795c */ /* 0x000fe20000300000 */
.L_x_4391:
[-C--:B------:R-:W-:Y:S01]  /*5110*/  FMUL.FTZ R24, R24, R10.reuse ;  /* 0x0000000a18187220 */ /* 0x080fe20000410000 */
[----:B------:R-:W-:Y:S01]  /*5120*/  FMUL.FTZ R25, R25, R10 ;  /* 0x0000000a19197220 */ /* 0x000fe20000410000 */
[----:B-1----:R-:W-:Y:S06]  /*5130*/  @P2 BRA `(.L_x_4392) ;  /* 0x0000000000082947 */ /* 0x002fec0003800000 */
[----:B------:R-:W1:Y:S02]  /*5140*/  SYNCS.PHASECHK.TRANS64.TRYWAIT P2, [UR6+0x30830], R9 ;  /* 0x03083009ff0075a7 */ /* 0x000e640008040146 */
[----:B-1----:R-:W-:Y:S05]  /*5150*/  @!P2 BRA `(.L_x_4393) ;  /* 0x000001480098a947 */ /* 0x002fea0003800000 */
.L_x_4392:
        /* <DEDUP_REMOVED lines=161> */
.L_x_4394:
[----:B------:R-:W-:Y:S01]  /*5b70*/  ULEA UR5, UR36, UR37, 0x3 ;  /* 0x0000002524057291 */ /* 0x000fe2000f8e183f */
[----:B------:R-:W-:-:S05]  /*5b80*/  IMAD.U32 R0, RZ, RZ, UR38 ;  /* 0x00000026ff007e24 */ /* 0x000fca000f8e00ff */
[----:B------:R-:W-:-:S04]  /*5b90*/  SHF.L.U32 R0, R0, 0x1f, RZ ;  /* 0x0000001f00007819 */ /* 0x000fc800000006ff */
[----:B------:R2:W3:Y:S01]  /*5ba0*/  SYNCS.PHASECHK.TRANS64.TRYWAIT P2, [UR5+0x30850], R0 ;  /* 0x03085000ff0075a7 */ /* 0x0004e20008040145 */
[----:B------:R-:W-:Y:S05]  /*5bb0*/  @!P0 BRA `(.L_x_4395) ;  /* 0x0000000000048947 */ /* 0x000fea0003800000 */
[----:B------:R-:W-:Y:S01]  /*5bc0*/  BPT.TRAP 0x1 ;  /* 0x000000040000795c */ /* 0x000fe20000300000 */
.L_x_4395:
[----:B---3--:R-:W-:Y:S05]  /*5bd0*/  @P2 BRA `(.L_x_4396) ;  /* 0x0000000000082947 */ /* 0x008fea0003800000 */
[----:B------:R-:W3:Y:S02]  /*5be0*/  SYNCS.PHASECHK.TRANS64.TRYWAIT P2, [UR5+0x30850], R0 ;  /* 0x03085000ff0075a7 */ /* 0x000ee40008040145 */
[----:B---3--:R-:W-:Y:S05]  /*5bf0*/  @!P2 BRA `(.L_x_4397) ;  /* 0x000001400008a947 */ /* 0x008fea0003800000 */
.L_x_4396:
[----:B------:R-:W-:Y:S01]  /*5c00*/  UIADD3 UR10, UR37, 0x400, URZ ;  /* 0x00000400250a7890 */ /* 0x000fe2000fffe03f */
[----:B------:R-:W-:Y:S01]  /*5c10*/  WARPGROUP.ARRIVE ;  /* 0x00000000000079c5 */ /* 0x000fe20000000000 */
[----:B------:R-:W-:Y:S01]  /*5c20*/  UMOV UR11, 0x40000040 ;  /* 0x40000040000b7882 */ /* 0x000fe20000000000 */
[----:B------:R-:W-:Y:S01]  /*5c30*/  PLOP3.LUT P2, PT, PT, PT, UP0, 0x80, 0x0 ;  /* 0x000000000000781c */ /* 0x000fe20003f4f008 */
[----:B------:R-:W-:Y:S01]  /*5c40*/  USHF.R.U32.HI UR10, URZ, 0x4, UR10 ;  /* 0x000000043f0a7899 */ /* 0x000fe2000801160a */
[----:B------:R-:W-:Y:S01]  /*5c50*/  PLOP3.LUT P3, PT, PT, PT, UP0, 0x80, 0x0 ;  /* 0x000000000000781c */ /* 0x000fe20003f6f008 */
[----:B------:R-:W-:Y:S01]  /*5c60*/  VIADD R20, R23, UR39 ;  /* 0x0000002717147c36 */ /* 0x000fe20008000000 */
[----:B------:R-:W-:Y:S01]  /*5c70*/  ULDC UR15, c[0x0][0x9dc] ;  /* 0x00027700000f7ab9 */ /* 0x000fe20000000800 */
[----:B------:R-:W-:Y:S01]  /*5c80*/  ULOP3.LUT UR10, UR10, 0x3fff, URZ, 0xc0, !UPT ;  /* 0x00003fff0a0a7892 */ /* 0x000fe2000f8ec03f */
[----:B0-2---:R-:W-:Y:S01]  /*5c90*/  IMAD.U32 R0, RZ, RZ, UR6 ;  /* 0x00000006ff007e24 */ /* 0x005fe2000f8e00ff */
[----:B------:R-:W-:Y:S01]  /*5ca0*/  ULOP3.LUT UR6, URZ, UR15, URZ, 0x33, !UPT ;  /* 0x0000000f3f067292 */ /* 0x000fe2000f8e333f */
[----:B------:R-:W-:Y:S01]  /*5cb0*/  IMAD R15, R8, -0x60, RZ ;  /* 0xffffffa0080f7824 */ /* 0x000fe200078e02ff */
[----:B------:R-:W-:Y:S01]  /*5cc0*/  ULOP3.LUT UR10, UR10, 0x3000000, URZ, 0xfc, !UPT ;  /* 0x030000000a0a7892 */ /* 0x000fe2000f8efc3f */
[----:B------:R-:W-:Y:S01]  /*5cd0*/  @!P1 VIADD R0, R0, 0x30840 ;  /* 0x0003084000009836 */ /* 0x000fe20000000000 */
[----:B------:R-:W-:-:S02]  /*5ce0*/  ULDC UR18, c[0x0][0x9e0] ;  /* 0x0002780000127ab9 */ /* 0x000fc40000000800 */
[----:B------:R-:W-:Y:S02]  /*5cf0*/  UIMAD UR14, UR36, 0x900, UR10 ;  /* 0x00000900240e78a4 */ /* 0x000fe4000f8e020a */
[----:B------:R-:W-:-:S05]  /*5d00*/  @!P1 PRMT R0, RZ, 0x654, R0 ;  /* 0x00000654ff009816 */ /* 0x000fca0000000000 */
        /* <DEDUP_REMOVED lines=28> */
[----:B-1----:R-:W-:Y:S01]  /*5ed0*/  @P2 IMAD.HI.U32 R9, R20, UR10, RZ ;  /* 0x0000000a14092c27 */ /* 0x002fe2000f8e00ff */
[----:B------:R-:W-:Y:S01]  /*5ee0*/  @UP0 ULDC UR10, c[0x0][0x450] ;  /* 0x00011400000a0ab9 */ /* 0x000fe20000000800 */
[----:B------:R-:W-:-:S03]  /*5ef0*/  PLOP3.LUT P2, PT, PT, PT, UP1, 0x40, 0x0 ;  /* 0x000000000000781c */ /* 0x000fc60003f4e818 */
[----:B------:R-:W-:-:S05]  /*5f00*/  @P3 SHF.R.U32.HI R20, RZ, UR10, R9 ;  /* 0x0000000aff143c19 */ /* 0x000fca0008011609 */
[----:B------:R-:W0:Y:S01]  /*5f10*/  SHFL.IDX PT, R21, R20, RZ, 0x1c1f ;  /* 0x001c1fff14157589 */ /* 0x000e2200000e0000 */
[----:B------:R-:W-:Y:S02]  /*5f20*/  WARPGROUP.DEPBAR.LE gsb0, 0x0 ;  /* 0x00008000000079c5 */ /* 0x000fe40000010000 */
[----:B------:R1:W-:Y:S02]  /*5f30*/  @!P1 SYNCS.ARRIVE.TRANS64.RED.A1T0 RZ, [R0+URZ], RZ ;  /* 0x000000ff00ff99a7 */ /* 0x0003e4000810043f */
[----:B-1----:R-:W-:-:S04]  /*5f40*/  IADD3 R0, -R19, 0x1, R15 ;  /* 0x0000000113007810 */ /* 0x002fc80007ffe10f */
[----:B------:R-:W-:-:S05]  /*5f50*/  IADD3 R0, -R17, R0, R16 ;  /* 0x0000000011007210 */ /* 0x000fca0007ffe110 */
[C---:B------:R-:W-:Y:S02]  /*5f60*/  VIADD R14, R0.reuse, UR18 ;  /* 0x00000012000e7c36 */ /* 0x040fe40008000000 */
[----:B------:R-:W-:Y:S02]  /*5f70*/  VIADD R13, R0, UR6 ;  /* 0x00000006000d7c36 */ /* 0x000fe40008000000 */
[----:B------:R-:W-:Y:S02]  /*5f80*/  IMAD.IADD R0, R15, 0x1, -R19 ;  /* 0x000000010f007824 */ /* 0x000fe400078e0a13 */
[--C-:B0-----:R-:W-:Y:S02]  /*5f90*/  IMAD.IADD R12, R14, 0x1, R21.reuse ;  /* 0x000000010e0c7824 */ /* 0x101fe400078e0215 */
[----:B------:R-:W-:Y:S01]  /*5fa0*/  IMAD.IADD R9, R13, 0x1, R21 ;  /* 0x000000010d097824 */ /* 0x000fe200078e0215 */
[----:B------:R-:W-:Y:S06]  /*5fb0*/  @P2 BRA `(.L_x_4398) ;  /* 0x0000000000542947 */ /* 0x000fec0003800000 */
[----:B------:R-:W-:Y:S01]  /*5fc0*/  IADD3 R21, -R17, R16, R21 ;  /* 0x0000001011157210 */ /* 0x000fe20007ffe115 */
[----:B------:R-:W-:Y:S03]  /*5fd0*/  BSSY B0, `(.L_x_4399) ;  /* 0x0000010000007945 */ /* 0x000fe60003800000 */
        /* <DEDUP_REMOVED lines=10> */
.L_x_4400:
[----:B------:R-:W-:-:S05]  /*6080*/  IMAD.U32 R168, RZ, RZ, UR59 ;  /* 0x0000003bffa87e24 */ /* 0x000fca000f8e00ff */
[----:B------:R-:W-:-:S13]  /*6090*/  ISETP.NE.AND P2, PT, R168, 0x1, PT ;  /* 0x00000001a800780c */ /* 0x000fda0003f45270 */
[----:B------:R-:W0:Y:S02]  /*60a0*/  @P2 LDC.64 R10, c[0x0][0x9e8] ;  /* 0x00027a00ff0a2b82 */ /* 0x000e240000000a00 */
[----:B0-----:R-:W-:-:S05]  /*60b0*/  @P2 IMAD.HI.U32 R10, R21, R10, RZ ;  /* 0x0000000a150a2227 */ /* 0x001fca00078e00ff */
[----:B------:R-:W-:-:S07]  /*60c0*/  @P2 SHF.R.U32.HI R21, RZ, R11, R10 ;  /* 0x0000000bff152219 */ /* 0x000fce000001160a */
.L_x_4401:
[----:B------:R-:W-:Y:S05]  /*60d0*/  BSYNC B0 ;  /* 0x0000000000007941 */ /* 0x000fea0003800000 */
.L_x_4399:
[----:B------:R-:W-:-:S05]  /*60e0*/  IMAD R21, R21, R168, R0 ;  /* 0x000000a815157224 */ /* 0x000fca00078e0200 */
[----:B------:R-:W-:Y:S02]  /*60f0*/  VIADDMNMX R12, R21, R168, R12, PT ;  /* 0x000000a8150c7246 */ /* 0x000fe4000380010c */
[----:B------:R-:W-:-:S07]  /*6100*/  VIMNMX R9, R9, R21, !PT ;  /* 0x0000001509097248 */ /* 0x000fce0007fe0100 */
.L_x_4398:
[C---:B------:R-:W-:Y:S02]  /*6110*/  ISETP.GE.AND P2, PT, R15.reuse, 0x2, PT ;  /* 0x000000020f00780c */ /* 0x040fe40003f46270 */
[----:B------:R-:W-:Y:S02]  /*6120*/  ISETP.GE.AND P6, PT, R15, 0xa, PT ;  /* 0x0000000a0f00780c */ /* 0x000fe40003fc6270 */
[----:B------:R-:W-:Y:S02]  /*6130*/  ISETP.GT.AND P4, PT, R9, 0x1, !P2 ;  /* 0x000000010900780c */ /* 0x000fe40005784270 */
[----:B------:R-:W-:Y:S02]  /*6140*/  ISETP.GE.AND P3, PT, R15, 0x9, PT ;  /* 0x000000090f00780c */ /* 0x000fe40003f66270 */
[----:B------:R-:W-:Y:S02]  /*6150*/  ISETP.LT.OR P4, PT, R12, 0x2, P4 ;  /* 0x000000020c00780c */ /* 0x000fe40002781670 */
[----:B------:R-:W-:-:S02]  /*6160*/  LOP3.LUT R18, R18, 0xfffffffb, RZ, 0xc0, !PT ;  /* 0xfffffffb12127812 */ /* 0x000fc400078ec0ff */
[----:B------:R-:W-:Y:S02]  /*6170*/  FSEL R121, R121, -INF , !P4 ;  /* 0xff80000079797808 */ /* 0x000fe40006000000 */
[C---:B------:R-:W-:Y:S02]  /*6180*/  ISETP.GT.AND P5, PT, R9.reuse, 0x8, !P3 ;  /* 0x000000080900780c */ /* 0x040fe40005fa4270 */
[----:B------:R-:W-:Y:S02]  /*6190*/  @P6 LOP3.LUT R18, R18, 0x4, RZ, 0xfc, !PT ;  /* 0x0000000412126812 */ /* 0x000fe400078efcff */
[----:B------:R-:W-:Y:S02]  /*61a0*/  ISETP.GT.AND P4, PT, R9, 0x9, !P6 ;  /* 0x000000090900780c */ /* 0x000fe40007784270 */
[----:B------:R-:W-:Y:S02]  /*61b0*/  ISETP.GE.AND P6, PT, R15, 0x11, PT ;  /* 0x000000110f00780c */ /* 0x000fe40003fc6270 */
[----:B------:R-:W-:-:S02]  /*61c0*/  ISETP.LT.OR P5, PT, R12, 0x9, P5 ;  /* 0x000000090c00780c */ /* 0x000fc40002fa1670 */
[----:B------:R-:W-:Y:S02]  /*61d0*/  ISETP.LT.OR P4, PT, R12, 0xa, P4 ;  /* 0x0000000a0c00780c */ /* 0x000fe40002781670 */
[----:B------:R-:W-:Y:S02]  /*61e0*/  FSEL R124, R124, -INF , !P5 ;  /* 0xff8000007c7c7808 */ /* 0x000fe40006800000 */
[----:B------:R-:W-:Y:S02]  /*61f0*/  ISETP.GE.AND P5, PT, R15, 0x12, PT ;  /* 0x000000120f00780c */ /* 0x000fe40003fa6270 */
[----:B------:R-:W-:Y:S02]  /*6200*/  LOP3.LUT R18, R18, 0xfffffff7, RZ, 0xc0, !PT ;  /* 0xfffffff712127812 */ /* 0x000fe400078ec0ff */
[----:B------:R-:W-:Y:S02]  /*6210*/  FSEL R125, R125, -INF , !P4 ;  /* 0xff8000007d7d7808 */ /* 0x000fe40006000000 */
[----:B------:R-:W-:-:S02]  /*6220*/  ISETP.GT.AND P4, PT, R9, 0x10, !P6 ;  /* 0x000000100900780c */ /* 0x000fc40007784270 */
[----:B------:R-:W-:Y:S02]  /*6230*/  @P6 LOP3.LUT R18, R18, 0x8, RZ, 0xfc, !PT ;  /* 0x0000000812126812 */ /* 0x000fe400078efcff */
[----:B------:R-:W-:Y:S02]  /*6240*/  ISETP.LT.OR P4, PT, R12, 0x11, P4 ;  /* 0x000000110c00780c */ /* 0x000fe40002781670 */
[----:B------:R-:W-:Y:S02]  /*6250*/  LOP3.LUT R18, R18, 0xfff7ffff, RZ, 0xc0, !PT ;  /* 0xfff7ffff12127812 */ /* 0x000fe400078ec0ff */
[----:B------:R-:W-:Y:S02]  /*6260*/  FSEL R128, R128, -INF , !P4 ;  /* 0xff80000080807808 */ /* 0x000fe40006000000 */
[----:B------:R-:W-:Y:S02]  /*6270*/  @P5 LOP3.LUT R18, R18, 0x80000, RZ, 0xfc, !PT ;  /* 0x0008000012125812 */ /* 0x000fe400078efcff */
[----:B------:R-:W-:-:S02]  /*6280*/  ISETP.GT.AND P4, PT, R9, 0x11, !P5 ;  /* 0x000000110900780c */ /* 0x000fc40006f84270 */
[----:B------:R-:W-:Y:S02]  /*6290*/  ISETP.GE.AND P5, PT, R15, 0x19, PT ;  /* 0x000000190f00780c */ /* 0x000fe40003fa6270 */
[----:B------:R-:W-:Y:S02]  /*62a0*/  ISETP.LT.OR P4, PT, R12, 0x12, P4 ;  /* 0x000000120c00780c */ /* 0x000fe40002781670 */
[----:B------:R-:W-:Y:S02]  /*62b0*/  LOP3.LUT R18, R18, 0xfffbffff, RZ, 0xc0, !PT ;  /* 0xfffbffff12127812 */ /* 0x000fe400078ec0ff */
[----:B------:R-:W-:Y:S02]  /*62c0*/  FSEL R129, R129, -INF , !P4 ;  /* 0xff80000081817808 */ /* 0x000fe40006000000 */
[----:B------:R-:W-:-:S04]  /*62d0*/  ISETP.GT.AND P4, PT, R9, 0x18, !P5 ;  /* 0x000000180900780c */ /* 0x000fc80006f84270 */
[----:B------:R-:W-:Y:S02]  /*62e0*/  ISETP.LT.OR P4, PT, R12, 0x19, P4 ;  /* 0x000000190c00780c */ /* 0x000fe40002781670 */
[----:B------:R-:W-:Y:S02]  /*62f0*/  @P5 LOP3.LUT R18, R18, 0x40000, RZ, 0xfc, !PT ;  /* 0x0004000012125812 */ /* 0x000fe400078efcff */
[----:B------:R-:W-:Y:S02]  /*6300*/  ISETP.GE.AND P5, PT, R15, 0x1a, PT ;  /* 0x0000001a0f00780c */ /* 0x000fe40003fa6270 */
[----:B------:R-:W-:Y:S02]  /*6310*/  LOP3.LUT R18, R18, 0xfffdffff, RZ, 0xc0, !PT ;  /* 0xfffdffff12127812 */ /* 0x000fe400078ec0ff */
[----:B------:R-:W-:Y:S02]  /*6320*/  FSEL R132, R132, -INF , !P4 ;  /* 0xff80000084847808 */ /* 0x000fe40006000000 */
[----:B------:R-:W-:-:S04]  /*6330*/  ISETP.GT.AND P4, PT, R9, 0x19, !P5 ;  /* 0x000000190900780c */ /* 0x000fc80006f84270 */
[----:B------:R-:W-:-:S03]  /*6340*/  ISETP.LT.OR P4, PT, R12, 0x1a, P4 ;  /* 0x0000001a0c00780c */ /* 0x000fc60002781670 */
        /* <DEDUP_REMOVED lines=68> */
[----:B------:R-:W-:Y:S02]  /*6790*/  FSEL R156, R156, -INF , !P4 ;  /* 0xff8000009c9c7808 */ /* 0x000fe40006000000 */
[----:B------:R-:W-:Y:S02]  /*67a0*/  LOP3.LUT R18, R18, 0xffffffdf, RZ, 0xc0, !PT ;  /* 0xffffffdf12127812 */ /* 0x000fe400078ec0ff */
[----:B------:R-:W-:-:S04]  /*67b0*/  ISETP.GT.AND P4, PT, R9, 0x49, !P5 ;  /* 0x000000490900780c */ /* 0x000fc80006f84270 */
[----:B------:R-:W-:-:S03]  /*67c0*/  ISETP.LT.OR P4, PT, R12, 0x4a, P4 ;  /* 0x0000004a0c00780c */ /* 0x000fc60002781670 */
[----:B------:R-:W-:Y:S02]  /*67d0*/  @P5 LOP3.LUT R18, R18, 0x20, RZ, 0xfc, !PT ;  /* 0x0000002012125812 */ /* 0x000fe400078efcff */
[----:B------:R-:W-:Y:S02]  /*67e0*/  ISETP.GE.AND P5, PT, R15, 0x51, PT ;  /* 0x000000510f00780c */ /* 0x000fe40003fa6270 */
[----:B------:R-:W-:Y:S02]  /*67f0*/  FSEL R157, R157, -INF , !P4 ;  /* 0xff8000009d9d7808 */ /* 0x000fe40006000000 */
[----:B------:R-:W-:Y:S02]  /*6800*/  ISETP.GT.AND P4, PT, R9, 0x50, !P5 ;  /* 0x000000500900780c */ /* 0x000fe40006f84270 */
[----:B------:R-:W-:Y:S02]  /*6810*/  LOP3.LUT R18, R18, 0xffffffef, RZ, 0xc0, !PT ;  /* 0xffffffef12127812 */ /* 0x000fe400078ec0ff */
[----:B------:R-:W-:-:S04]  /*6820*/  ISETP.LT.OR P4, PT, R12, 0x51, P4 ;  /* 0x000000510c00780c */ /* 0x000fc80002781670 */
[----:B------:R-:W-:Y:S02]  /*6830*/  FSEL R160, R160, -INF , !P4 ;  /* 0xff800000a0a07808 */ /* 0x000fe40006000000 */
[----:B------:R-:W-:Y:S02]  /*6840*/  ISETP.GE.AND P4, PT, R15, 0x52, PT ;  /* 0x000000520f00780c */ /* 0x000fe40003f86270 */
[----:B------:R-:W-:Y:S02]  /*6850*/  @P5 LOP3.LUT R18, R18, 0x10, RZ, 0xfc, !PT ;  /* 0x0000001012125812 */ /* 0x000fe400078efcff */
[----:B------:R-:W-:Y:S02]  /*6860*/  ISETP.GT.AND P5, PT, R9, 0x51, !P4 ;  /* 0x000000510900780c */ /* 0x000fe400067a4270 */
[----:B------:R-:W-:Y:S02]  /*6870*/  LOP3.LUT R18, R18, 0xfffffffd, RZ, 0xc0, !PT ;  /* 0xfffffffd12127812 */ /* 0x000fe400078ec0ff */
[----:B------:R-:W-:-:S04]  /*6880*/  ISETP.LT.OR P5, PT, R12, 0x52, P5 ;  /* 0x000000520c00780c */ /* 0x000fc80002fa1670 */
[----:B------:R-:W-:Y:S02]  /*6890*/  FSEL R161, R161, -INF , !P5 ;  /* 0xff800000a1a17808 */ /* 0x000fe40006800000 */
[----:B------:R-:W-:-:S04]  /*68a0*/  ISETP.GE.AND P5, PT, R15, 0x59, PT ;  /* 0x000000590f00780c */ /* 0x000fc80003fa6270 */
[----:B------:R-:W-:-:S04]  /*68b0*/  ISETP.GT.AND P6, PT, R9, 0x58, !P5 ;  /* 0x000000580900780c */ /* 0x000fc80006fc4270 */
[----:B------:R-:W-:-:S04]  /*68c0*/  ISETP.LT.OR P6, PT, R12, 0x59, P6 ;  /* 0x000000590c00780c */ /* 0x000fc800037c1670 */
[----:B------:R-:W-:Y:S02]  /*68d0*/  FSEL R164, R164, -INF , !P6 ;  /* 0xff800000a4a47808 */ /* 0x000fe40007000000 */
[----:B------:R-:W-:-:S13]  /*68e0*/  ISETP.GE.AND P6, PT, R15, 0x1, PT ;  /* 0x000000010f00780c */ /* 0x000fda0003fc6270 */
[----:B------:R-:W-:Y:S02]  /*68f0*/  @P6 LOP3.LUT R18, R18, 0x2, RZ, 0xfc, !PT ;  /* 0x0000000212126812 */ /* 0x000fe400078efcff */
[----:B------:R-:W-:Y:S02]  /*6900*/  ISETP.GT.AND P6, PT, R9, RZ, !P6 ;  /* 0x000000ff0900720c */ /* 0x000fe400077c4270 */
[----:B------:R-:W-:Y:S02]  /*6910*/  LOP3.LUT R18, R18, 0xfffffffe, RZ, 0xc0, !PT ;  /* 0xfffffffe12127812 */ /* 0x000fe400078ec0ff */
[----:B------:R-:W-:-:S04]  /*6920*/  ISETP.LT.OR P6, PT, R12, 0x1, P6 ;  /* 0x000000010c00780c */ /* 0x000fc800037c1670 */
[----:B------:R-:W-:Y:S02]  /*6930*/  FSEL R120, R120, -INF , !P6 ;  /* 0xff80000078787808 */ /* 0x000fe40007000000 */
[----:B------:R-:W-:-:S13]  /*6940*/  ISETP.GE.AND P6, PT, R15, 0x5a, PT ;  /* 0x0000005a0f00780c */ /* 0x000fda0003fc6270 */
[----:B------:R-:W-:Y:S02]  /*6950*/  @P6 LOP3.LUT R18, R18, 0x1, RZ, 0xfc, !PT ;  /* 0x0000000112126812 */ /* 0x000fe400078efcff */
[----:B------:R-:W-:Y:S02]  /*6960*/  ISETP.GT.AND P6, PT, R9, 0x59, !P6 ;  /* 0x000000590900780c */ /* 0x000fe400077c4270 */
[----:B------:R-:W0:Y:S02]  /*6970*/  SHFL.IDX PT, R9, R20, 0x1, 0x1c1f ;  /* 0x003c1f0014097f89 */ /* 0x000e2400000e0000 */
[----:B------:R-:W-:-:S04]  /*6980*/  ISETP.LT.OR P6, PT, R12, 0x5a, P6 ;  /* 0x0000005a0c00780c */ /* 0x000fc800037c1670 */
[----:B------:R-:W-:Y:S02]  /*6990*/  FSEL R165, R165, -INF , !P6 ;  /* 0xff800000a5a57808 */ /* 0x000fe40007000000 */
[----:B------:R-:W-:Y:S01]  /*69a0*/  PLOP3.LUT P6, PT, PT, PT, UP1, 0x40, 0x0 ;  /* 0x000000000000781c */ /* 0x000fe20003fce818 */
[--C-:B0-----:R-:W-:Y:S02]  /*69b0*/  IMAD.IADD R14, R14, 0x1, R9.reuse ;  /* 0x000000010e0e7824 */ /* 0x101fe400078e0209 */
[----:B------:R-:W-:-:S10]  /*69c0*/  IMAD.IADD R13, R13, 0x1, R9 ;  /* 0x000000010d0d7824 */ /* 0x000fd400078e0209 */
[----:B------:R-:W-:Y:S05]  /*69d0*/  @P6 BRA `(.L_x_4402) ;  /* 0x0000000000546947 */ /* 0x000fea0003800000 */
        /* <DEDUP_REMOVED lines=12> */
.L_x_4404:
[----:B------:R-:W-:-:S05]  /*6aa0*/  IMAD.U32 R15, RZ, RZ, UR59 ;  /* 0x0000003bff0f7e24 */ /* 0x000fca000f8e00ff */
[----:B------:R-:W-:-:S13]  /*6ab0*/  ISETP.NE.AND P6, PT, R15, 0x1, PT ;  /* 0x000000010f00780c */ /* 0x000fda0003fc5270 */
[----:B------:R-:W0:Y:S02]  /*6ac0*/  @P6 LDC.64 R10, c[0x0][0x9e8] ;  /* 0x00027a00ff0a6b82 */ /* 0x000e240000000a00 */
[----:B0-----:R-:W-:-:S05]  /*6ad0*/  @P6 IMAD.HI.U32 R10, R9, R10, RZ ;  /* 0x0000000a090a6227 */ /* 0x001fca00078e00ff */
[----:B------:R-:W-:-:S07]  /*6ae0*/  @P6 SHF.R.U32.HI R9, RZ, R11, R10 ;  /* 0x0000000bff096219 */ /* 0x000fce000001160a */
.L_x_4405:
[----:B------:R-:W-:Y:S05]  /*6af0*/  BSYNC B0 ;  /* 0x0000000000007941 */ /* 0x000fea0003800000 */
.L_x_4403:
[----:B------:R-:W-:-:S05]  /*6b00*/  IMAD R0, R9, R15, R0 ;  /* 0x0000000f09007224 */ /* 0x000fca00078e0200 */
[----:B------:R-:W-:Y:S02]  /*6b10*/  VIADDMNMX R14, R0, R15, R14, PT ;  /* 0x0000000f000e7246 */ /* 0x000fe4000380010e */
[----:B------:R-:W-:-:S07]  /*6b20*/  VIMNMX R13, R13, R0, !PT ;  /* 0x000000000d0d7248 */ /* 0x000fce0007fe0100 */
.L_x_4402:
[C---:B------:R-:W-:Y:S01]  /*6b30*/  ISETP.GT.AND P2, PT, R13.reuse, 0x1, !P2 ;  /* 0x000000010d00780c */ /* 0x040fe20005744270 */
[----:B------:R-:W-:Y:S01]  /*6b40*/  ULDC UR6, c[0x0][0x988] ;  /* 0x0002620000067ab9 */ /* 0x000fe20000000800 */
[----:B------:R-:W-:Y:S01]  /*6b50*/  ISETP.GT.AND P3, PT, R13, 0x8, !P3 ;  /* 0x000000080d00780c */ /* 0x000fe20005f64270 */
[----:B------:R-:W-:Y:S01]  /*6b60*/  UMOV UR14, UR6 ;  /* 0x00000006000e7c82 */ /* 0x000fe20008000000 */
[C---:B------:R-:W-:Y:S01]  /*6b70*/  ISETP.LT.OR P2, PT, R14.reuse, 0x2, P2 ;  /* 0x000000020e00780c */ /* 0x040fe20001741670 */
[----:B------:R-:W-:Y:S01]  /*6b80*/  UMOV UR38, UR7 ;  /* 0x0000000700267c82 */ /* 0x000fe20008000000 */
[----:B------:R-:W-:Y:S01]  /*6b90*/  ISETP.LT.OR P3, PT, R14, 0x9, P3 ;  /* 0x000000090e00780c */ /* 0x000fe20001f61670 */
[----:B------:R-:W-:Y:S01]  /*6ba0*/  UMOV UR36, UR4 ;  /* 0x0000000400247c82 */ /* 0x000fe20008000000 */
[----:B------:R-:W-:Y:S02]  /*6bb0*/  FSEL R123, R123, -INF , !P2 ;  /* 0xff8000007b7b7808 */ /* 0x000fe40005000000 */
[----:B------:R-:W-:-:S02]  /*6bc0*/  LOP3.LUT P2, RZ, R18, 0x4, RZ, 0xc0, !PT ;  /* 0x0000000412ff7812 */ /* 0x000fc4000784c0ff */
[----:B------:R-:W-:Y:S02]  /*6bd0*/  FSEL R126, R126, -INF , !P3 ;  /* 0xff8000007e7e7808 */ /* 0x000fe40005800000 */
[----:B------:R-:W-:Y:S02]  /*6be0*/  ISETP.GT.AND P2, PT, R13, 0x9, !P2 ;  /* 0x000000090d00780c */ /* 0x000fe40005744270 */
[----:B------:R-:W-:Y:S02]  /*6bf0*/  LOP3.LUT P3, RZ, R18, 0x20000, RZ, 0xc0, !PT ;  /* 0x0002000012ff7812 */ /* 0x000fe4000786c0ff */
[----:B------:R-:W-:Y:S02]  /*6c00*/  ISETP.LT.OR P2, PT, R14, 0xa, P2 ;  /* 0x0000000a0e00780c */ /* 0x000fe40001741670 */
[----:B------:R-:W-:Y:S02]  /*6c10*/  LOP3.LUT P6, RZ, R18, 0x10000, RZ, 0xc0, !PT ;  /* 0x0001000012ff7812 */ /* 0x000fe400078cc0ff */
[----:B------:R-:W-:-:S02]  /*6c20*/  FSEL R127, R127, -INF , !P2 ;  /* 0xff8000007f7f7808 */ /* 0x000fc40005000000 */
[----:B------:R-:W-:Y:S02]  /*6c30*/  LOP3.LUT P2, RZ, R18, 0x8, RZ, 0xc0, !PT ;  /* 0x0000000812ff7812 */ /* 0x000fe4000784c0ff */
[----:B------:R-:W-:Y:S02]  /*6c40*/  FMNMX.FTZ R0, R120, R3, !PT ;  /* 0x0000000378007209 */ /* 0x000fe40007810000 */
[----:B------:R-:W-:Y:S02]  /*6c50*/  ISETP.GT.AND P2, PT, R13, 0x10, !P2 ;  /* 0x000000100d00780c */ /* 0x000fe40005744270 */
[----:B------:R-:W-:Y:S02]  /*6c60*/  FMNMX.FTZ R9, R121, R0, !PT ;  /* 0x0000000079097209 */ /* 0x000fe40007810000 */
[----:B------:R-:W-:Y:S02]  /*6c70*/  ISETP.LT.OR P2, PT, R14, 0x11, P2 ;  /* 0x000000110e00780c */ /* 0x000fe40001741670 */
[----:B------:R-:W-:-:S02]  /*6c80*/  FMNMX.FTZ R0, R124, R9, !PT ;  /* 0x000000097c007209 */ /* 0x000fc40007810000 */
[----:B------:R-:W-:Y:S02]  /*6c90*/  FSEL R130, R130, -INF , !P2 ;  /* 0xff80000082827808 */ /* 0x000fe40005000000 */
[----:B------:R-:W-:Y:S02]  /*6ca0*/  LOP3.LUT P2, RZ, R18, 0x80000, RZ, 0xc0, !PT ;  /* 0x0008000012ff7812 */ /* 0x000fe4000784c0ff */
[----:B------:R-:W-:Y:S02]  /*6cb0*/  FMNMX.FTZ R9, R125, R0, !PT ;  /* 0x000000007d097209 */ /* 0x000fe40007810000 */
[----:B------:R-:W-:Y:S02]  /*6cc0*/  ISETP.GT.AND P2, PT, R13, 0x11, !P2 ;  /* 0x000000110d00780c */ /* 0x000fe40005744270 */
[----:B------:R-:W-:Y:S02]  /*6cd0*/  FMNMX.FTZ R0, R128, R9, !PT ;  /* 0x0000000980007209 */ /* 0x000fe40007810000 */
[----:B------:R-:W-:-:S02]  /*6ce0*/  ISETP.LT.OR P2, PT, R14, 0x12, P2 ;  /* 0x000000120e00780c */ /* 0x000fc40001741670 */
[----:B------:R-:W-:Y:S02]  /*6cf0*/  FMNMX.FTZ R9, R129, R0, !PT ;  /* 0x0000000081097209 */ /* 0x000fe40007810000 */
[----:B------:R-:W-:Y:S02]  /*6d00*/  FSEL R131, R131, -INF , !P2 ;  /* 0xff80000083837808 */ /* 0x000fe40005000000 */
[----:B------:R-:W-:Y:S02]  /*6d10*/  LOP3.LUT P2, RZ, R18, 0x40000, RZ, 0xc0, !PT ;  /* 0x0004000012ff7812 */ /* 0x000fe4000784c0ff */
[----:B------:R-:W-:Y:S02]  /*6d20*/  FMNMX.FTZ R0, R132, R9, !PT ;  /* 0x0000000984007209 */ /* 0x000fe40007810000 */
[----:B------:R-:W-:Y:S02]  /*6d30*/  ISETP.GT.AND P2, PT, R13, 0x18, !P2 ;  /* 0x000000180d00780c */ /* 0x000fe40005744270 */
[----:B------:R-:W-:-:S02]  /*6d40*/  FMNMX.FTZ R9, R133, R0, !PT ;  /* 0x0000000085097209 */ /* 0x000fc40007810000 */
[----:B------:R-:W-:Y:S02]  /*6d50*/  ISETP.LT.OR P2, PT, R14, 0x19, P2 ;  /* 0x000000190e00780c */ /* 0x000fe40001741670 */
[----:B------:R-:W-:Y:S02]  /*6d60*/  FMNMX.FTZ R0, R136, R9, !PT ;  /* 0x0000000988007209 */ /* 0x000fe40007810000 */
[----:B------:R-:W-:Y:S02]  /*6d70*/  FSEL R134, R134, -INF , !P2 ;  /* 0xff80000086867808 */ /* 0x000fe40005000000 */
        /* <DEDUP_REMOVED lines=24> */
[----:B------:R-:W-:Y:S02]  /*6f00*/  LOP3.LUT P2, RZ, R18, 0x2000, RZ, 0xc0, !PT ;  /* 0x0000200012ff7812 */ /* 0x000fe4000784c0ff */
[----:B------:R-:W-:Y:S02]  /*6f10*/  FMNMX.FTZ R9, R157, R0, !PT ;  /* 0x000000009d097209 */ /* 0x000fe40007810000 */
[----:B------:R-:W-:-:S02]  /*6f20*/  ISETP.GT.AND P2, PT, R13, 0x29, !P2 ;  /* 0x000000290d00780c */ /* 0x000fc40005744270 */
[----:B------:R-:W-:Y:S02]  /*6f30*/  FMNMX.FTZ R0, R160, R9, !PT ;  /* 0x00000009a0007209 */ /* 0x000fe40007810000 */
[----:B------:R-:W-:Y:S02]  /*6f40*/  ISETP.LT.OR P2, PT, R14, 0x2a, P2 ;  /* 0x0000002a0e00780c */ /* 0x000fe40001741670 */
[----:B------:R-:W-:Y:S02]  /*6f50*/  FMNMX.FTZ R9, R161, R0, !PT ;  /* 0x00000000a1097209 */ /* 0x000fe40007810000 */
[----:B------:R-:W-:Y:S02]  /*6f60*/  FSEL R143, R143, -INF , !P2 ;  /* 0xff8000008f8f7808 */ /* 0x000fe40005000000 */
[C---:B------:R-:W-:Y:S02]  /*6f70*/  LOP3.LUT P2, RZ, R18.reuse, 0x1000, RZ, 0xc0, !PT ;  /* 0x0000100012ff7812 */ /* 0x040fe4000784c0ff */
[----:B------:R-:W-:-:S02]  /*6f80*/  LOP3.LUT P3, RZ, R18, 0x40, RZ, 0xc0, !PT ;  /* 0x0000004012ff7812 */ /* 0x000fc4000786c0ff */
[----:B------:R-:W-:Y:S02]  /*6f90*/  ISETP.GT.AND P2, PT, R13, 0x30, !P2 ;  /* 0x000000300d00780c */ /* 0x000fe40005744270 */
[----:B------:R-:W-:Y:S02]  /*6fa0*/  FMNMX.FTZ R0, R164, R9, !PT ;  /* 0x00000009a4007209 */ /* 0x000fe40007810000 */
[----:B------:R-:W-:Y:S02]  /*6fb0*/  ISETP.LT.OR P2, PT, R14, 0x31, P2 ;  /* 0x000000310e00780c */ /* 0x000fe40001741670 */
[----:B------:R-:W-:Y:S02]  /*6fc0*/  FMNMX.FTZ R10, R165, R0, !PT ;  /* 0x00000000a50a7209 */ /* 0x000fe40007810000 */
[----:B------:R-:W-:Y:S02]  /*6fd0*/  FSEL R146, R146, -INF , !P2 ;  /* 0xff80000092927808 */ /* 0x000fe40005000000 */
[C---:B------:R-:W-:Y:S01]  /*6fe0*/  LOP3.LUT P2, RZ, R18.reuse, 0x800, RZ, 0xc0, !PT ;  /* 0x0000080012ff7812 */ /* 0x040fe2000784c0ff */
[----:B------:R-:W0:Y:S01]  /*6ff0*/  SHFL.BFLY PT, R9, R10, 0x2, 0x1f ;  /* 0x0c401f000a097f89 */ /* 0x000e2200000e0000 */
[----:B------:R-:W-:-:S02]  /*7000*/  LOP3.LUT P6, RZ, R18, 0x20, RZ, 0xc0, !PT ;  /* 0x0000002012ff7812 */ /* 0x000fc400078cc0ff */
[C---:B------:R-:W-:Y:S02]  /*7010*/  ISETP.GT.AND P2, PT, R13.reuse, 0x31, !P2 ;  /* 0x000000310d00780c */ /* 0x040fe40005744270 */
[C---:B------:R-:W-:Y:S02]  /*7020*/  ISETP.GT.AND P4, PT, R13.reuse, 0x51, !P4 ;  /* 0x000000510d00780c */ /* 0x040fe40006784270 */
[----:B------:R-:W-:Y:S02]  /*7030*/  ISETP.LT.OR P2, PT, R14, 0x32, P2 ;  /* 0x000000320e00780c */ /* 0x000fe40001741670 */
[----:B------:R-:W-:Y:S02]  /*7040*/  ISETP.GT.AND P5, PT, R13, 0x58, !P5 ;  /* 0x000000580d00780c */ /* 0x000fe40006fa4270 */
[----:B------:R-:W-:Y:S02]  /*7050*/  FSEL R147, R147, -INF , !P2 ;  /* 0xff80000093937808 */ /* 0x000fe40005000000 */
[----:B------:R-:W-:-:S02]  /*7060*/  LOP3.LUT P2, RZ, R18, 0x400, RZ, 0xc0, !PT ;  /* 0x0000040012ff7812 */ /* 0x000fc4000784c0ff */
[C---:B------:R-:W-:Y:S02]  /*7070*/  ISETP.LT.OR P4, PT, R14.reuse, 0x52, P4 ;  /* 0x000000520e00780c */ /* 0x040fe40002781670 */
[----:B------:R-:W-:Y:S02]  /*7080*/  ISETP.GT.AND P2, PT, R13, 0x38, !P2 ;  /* 0x000000380d00780c */ /* 0x000fe40005744270 */
[C---:B------:R-:W-:Y:S02]  /*7090*/  ISETP.LT.OR P5, PT, R14.reuse, 0x59, P5 ;  /* 0x000000590e00780c */ /* 0x040fe40002fa1670 */
[----:B------:R-:W-:Y:S02]  /*70a0*/  ISETP.LT.OR P2, PT, R14, 0x39, P2 ;  /* 0x000000390e00780c */ /* 0x000fe40001741670 */
[----:B------:R-:W-:Y:S02]  /*70b0*/  FSEL R163, R163, -INF , !P4 ;  /* 0xff800000a3a37808 */ /* 0x000fe40006000000 */
[----:B------:R-:W-:-:S02]  /*70c0*/  FSEL R150, R150, -INF , !P2 ;  /* 0xff80000096967808 */ /* 0x000fc40005000000 */
[----:B------:R-:W-:Y:S02]  /*70d0*/  LOP3.LUT P2, RZ, R18, 0x200, RZ, 0xc0, !PT ;  /* 0x0000020012ff7812 */ /* 0x000fe4000784c0ff */
[----:B0-----:R-:W-:Y:S02]  /*70e0*/  FMNMX.FTZ R11, R10, R9, !PT ;  /* 0x000000090a0b7209 */ /* 0x001fe40007810000 */
[----:B------:R-:W-:Y:S02]  /*70f0*/  ISETP.GT.AND P2, PT, R13, 0x39, !P2 ;  /* 0x000000390d00780c */ /* 0x000fe40005744270 */
[----:B------:R-:W-:Y:S01]  /*7100*/  FSEL R166, R166, -INF , !P5 ;  /* 0xff800000a6a67808 */ /* 0x000fe20006800000 */
[----:B------:R-:W0:Y:S01]  /*7110*/  SHFL.BFLY PT, R0, R11, 0x1, 0x1f ;  /* 0x0c201f000b007f89 */ /* 0x000e2200000e0000 */
[----:B------:R-:W-:-:S04]  /*7120*/  ISETP.LT.OR P2, PT, R14, 0x3a, P2 ;  /* 0x0000003a0e00780c */ /* 0x000fc80001741670 */
[----:B------:R-:W-:Y:S02]  /*7130*/  FSEL R151, R151, -INF , !P2 ;  /* 0xff80000097977808 */ /* 0x000fe40005000000 */
[----:B------:R-:W-:-:S04]  /*7140*/  LOP3.LUT P2, RZ, R18, 0x100, RZ, 0xc0, !PT ;  /* 0x0000010012ff7812 */ /* 0x000fc8000784c0ff */
[----:B------:R-:W-:-:S04]  /*7150*/  ISETP.GT.AND P2, PT, R13, 0x40, !P2 ;  /* 0x000000400d00780c */ /* 0x000fc80005744270 */
[----:B------:R-:W-:-:S04]  /*7160*/  ISETP.LT.OR P2, PT, R14, 0x41, P2 ;  /* 0x000000410e00780c */ /* 0x000fc80001741670 */
[----:B------:R-:W-:Y:S02]  /*7170*/  FSEL R154, R154, -INF , !P2 ;  /* 0xff8000009a9a7808 */ /* 0x000fe40005000000 */
[----:B------:R-:W-:Y:S02]  /*7180*/  LOP3.LUT P2, RZ, R18, 0x80, RZ, 0xc0, !PT ;  /* 0x0000008012ff7812 */ /* 0x000fe4000784c0ff */
[----:B0-----:R-:W-:Y:S02]  /*7190*/  FMNMX.FTZ R9, R11, R0, !PT ;  /* 0x000000000b097209 */ /* 0x001fe40007810000 */
[----:B------:R-:W-:-:S03]  /*71a0*/  ISETP.GT.AND P2, PT, R13, 0x41, !P2 ;  /* 0x000000410d00780c */ /* 0x000fc60005744270 */
[----:B------:R-:W-:Y:S01]  /*71b0*/  FMUL.FTZ R0, R9, UR14 ;  /* 0x0000000e09007c20 */ /* 0x000fe20008410000 */
[----:B------:R-:W-:-:S04]  /*71c0*/  ISETP.LT.OR P2, PT, R14, 0x42, P2 ;  /* 0x000000420e00780c */ /* 0x000fc80001741670 */
[----:B------:R-:W-:Y:S02]  /*71d0*/  FSEL R155, R155, -INF , !P2 ;  /* 0xff8000009b9b7808 */ /* 0x000fe40005000000 */
[C---:B------:R-:W-:Y:S02]  /*71e0*/  ISETP.GT.AND P2, PT, R13.reuse, 0x48, !P3 ;  /* 0x000000480d00780c */ /* 0x040fe40005f44270 */
[----:B------:R-:W-:Y:S02]  /*71f0*/  LOP3.LUT P3, RZ, R18, 0x10, RZ, 0xc0, !PT ;  /* 0x0000001012ff7812 */ /* 0x000fe4000786c0ff */
[----:B------:R-:W-:Y:S02]  /*7200*/  ISETP.LT.OR P2, PT, R14, 0x49, P2 ;  /* 0x000000490e00780c */ /* 0x000fe40001741670 */
[----:B------:R-:W-:Y:S02]  /*7210*/  ISETP.GT.AND P3, PT, R13, 0x50, !P3 ;  /* 0x000000500d00780c */ /* 0x000fe40005f64270 */
[----:B------:R-:W-:-:S02]  /*7220*/  FSEL R158, R158, -INF , !P2 ;  /* 0xff8000009e9e7808 */ /* 0x000fc40005000000 */
[----:B------:R-:W-:Y:S02]  /*7230*/  ISETP.GT.AND P2, PT, R13, 0x49, !P6 ;  /* 0x000000490d00780c */ /* 0x000fe40007744270 */
[----:B------:R-:W-:Y:S02]  /*7240*/  LOP3.LUT P6, RZ, R18, 0x2, RZ, 0xc0, !PT ;  /* 0x0000000212ff7812 */ /* 0x000fe400078cc0ff */
[C---:B------:R-:W-:Y:S02]  /*7250*/  ISETP.LT.OR P2, PT, R14.reuse, 0x4a, P2 ;  /* 0x0000004a0e00780c */ /* 0x040fe40001741670 */
[----:B------:R-:W-:Y:S02]  /*7260*/  ISETP.LT.OR P3, PT, R14, 0x51, P3 ;  /* 0x000000510e00780c */ /* 0x000fe40001f61670 */
[----:B------:R-:W-:Y:S02]  /*7270*/  FSEL R159, R159, -INF , !P2 ;  /* 0xff8000009f9f7808 */ /* 0x000fe40005000000 */
[----:B------:R-:W-:-:S02]  /*7280*/  ISETP.GT.AND P2, PT, R13, RZ, !P6 ;  /* 0x000000ff0d00720c */ /* 0x000fc40007744270 */
[----:B------:R-:W-:Y:S02]  /*7290*/  LOP3.LUT P6, RZ, R18, 0x1, RZ, 0xc0, !PT ;  /* 0x0000000112ff7812 */ /* 0x000fe400078cc0ff */
[----:B------:R-:W-:Y:S02]  /*72a0*/  ISETP.LT.OR P2, PT, R14, 0x1, P2 ;  /* 0x000000010e00780c */ /* 0x000fe40001741670 */
[----:B------:R-:W-:Y:S02]  /*72b0*/  ISETP.GT.AND P6, PT, R13, 0x59, !P6 ;  /* 0x000000590d00780c */ /* 0x000fe400077c4270 */
[----:B------:R-:W-:Y:S02]  /*72c0*/  FSEL R122, R122, -INF , !P2 ;  /* 0xff8000007a7a7808 */ /* 0x000fe40005000000 */
[----:B------:R-:W-:Y:S02]  /*72d0*/  FSETP.NEU.FTZ.AND P2, PT, R9, -INF , PT ;  /* 0xff8000000900780b */ /* 0x000fe40003f5d000 */
[----:B------:R-:W-:-:S02]  /*72e0*/  FMNMX.FTZ R10, R122, R2, !PT ;  /* 0x000000027a0a7209 */ /* 0x000fc40007810000 */
[----:B------:R-:W-:Y:S02]  /*72f0*/  FSEL R0, R0, RZ, P2 ;  /* 0x000000ff00007208 */ /* 0x000fe40001000000 */
        /* <DEDUP_REMOVED lines=8> */
[--C-:B------:R-:W-:Y:S01]  /*7380*/  FFMA.FTZ R190, R124, UR14, -R0.reuse ;  /* 0x0000000e7cbe7c23 */ /* 0x100fe20008010800 */
[----:B------:R-:W-:Y:S01]  /*7390*/  FSEL R167, R167, -INF , !P6 ;  /* 0xff800000a7a77808 */ /* 0x000fe20007000000 */
[----:B------:R-:W-:Y:S01]  /*73a0*/  MUFU.EX2 R11, R11 ;  /* 0x0000000b000b7308 */ /* 0x000fe20000000800 */
[----:B------:R-:W-:Y:S01]  /*73b0*/  FMNMX.FTZ R10, R130, R15, !PT ;  /* 0x0000000f820a7209 */ /* 0x000fe20007810000 */
[--C-:B------:R-:W-:Y:S01]  /*73c0*/  FFMA.FTZ R12, R125, UR14, -R0.reuse ;  /* 0x0000000e7d0c7c23 */ /* 0x100fe20008010800 */
[----:B------:R-:W-:Y:S01]  /*73d0*/  FSEL R132, R9, RZ, P2 ;  /* 0x000000ff09847208 */ /* 0x000fe20001000000 */
[--C-:B------:R-:W-:Y:S01]  /*73e0*/  FFMA.FTZ R184, R128, UR14, -R0.reuse ;  /* 0x0000000e80b87c23 */ /* 0x100fe20008010800 */
[----:B------:R-:W-:Y:S01]  /*73f0*/  FMNMX.FTZ R15, R131, R10, !PT ;  /* 0x0000000a830f7209 */ /* 0x000fe20007810000 */
[--C-:B------:R-:W-:Y:S01]  /*7400*/  FFMA.FTZ R20, R133, UR14, -R0.reuse ;  /* 0x0000000e85147c23 */ /* 0x100fe20008010800 */
[--C-:B------:R-:W-:Y:S01]  /*7410*/  FFMA.FTZ R180, R136, UR14, -R0.reuse ;  /* 0x0000000e88b47c23 */ /* 0x100fe20008010800 */
[----:B------:R-:W-:Y:S01]  /*7420*/  FADD.FTZ R132, -R132, R3 ;  /* 0x0000000384847221 */ /* 0x000fe20000010100 */
        /* <DEDUP_REMOVED lines=9> */
[--C-:B------:R-:W-:Y:S01]  /*74c0*/  FFMA.FTZ R15, R129, UR14, -R0.reuse ;  /* 0x0000000e810f7c23 */ /* 0x100fe20008010800 */
[----:B------:R-:W-:Y:S01]  /*74d0*/  MUFU.EX2 R190, R190 ;  /* 0x000000be00be7308 */ /* 0x000fe20000000800 */
[--C-:B------:R-:W-:Y:S01]  /*74e0*/  FFMA.FTZ R172, R152, UR14, -R0.reuse ;  /* 0x0000000e98ac7c23 */ /* 0x100fe20008010800 */
[----:B------:R-:W-:Y:S01]  /*74f0*/  FMNMX.FTZ R21, R139, R10, !PT ;  /* 0x0000000a8b157209 */ /* 0x000fe20007810000 */
[--C-:B------:R-:W-:Y:S01]  /*7500*/  FFMA.FTZ R124, R153, UR14, -R0.reuse ;  /* 0x0000000e997c7c23 */ /* 0x100fe20008010800 */
        /* <DEDUP_REMOVED lines=8> */
[----:B------:R-:W-:-:S02]  /*7590*/  IMAD.U32 R133, RZ, RZ, UR5 ;  /* 0x00000005ff857e24 */ /* 0x000fc4000f8e00ff */
[----:B------:R-:W-:Y:S02]  /*75a0*/  FMNMX.FTZ R10, R146, R21, !PT ;  /* 0x00000015920a7209 */ /* 0x000fe40007810000 */
[----:B------:R-:W-:Y:S02]  /*75b0*/  @!P1 VIADD R133, R133, 0x30860 ;  /* 0x0003086085859836 */ /* 0x000fe40000000000 */
[----:B------:R-:W-:Y:S01]  /*75c0*/  FMNMX.FTZ R21, R147, R10, !PT ;  /* 0x0000000a93157209 */ /* 0x000fe20007810000 */
[----:B------:R-:W-:Y:S02]  /*75d0*/  MUFU.EX2 R184, R184 ;  /* 0x000000b800b87308 */ /* 0x000fe40000000800 */
[----:B------:R-:W-:Y:S02]  /*75e0*/  @!P1 PRMT R133, RZ, 0x654, R133 ;  /* 0x00000654ff859816 */ /* 0x000fe40000000085 */
[----:B------:R-:W-:Y:S02]  /*75f0*/  FMNMX.FTZ R10, R150, R21, !PT ;  /* 0x00000015960a7209 */ /* 0x000fe40007810000 */
[----:B------:R0:W-:Y:S02]  /*7600*/  @!P1 SYNCS.ARRIVE.TRANS64.RED.A1T0 RZ, [R133+URZ], RZ ;  /* 0x000000ff85ff99a7 */ /* 0x0001e4000810043f */
[----:B------:R-:W-:Y:S01]  /*7610*/  FMNMX.FTZ R21, R151, R10, !PT ;  /* 0x0000000a97157209 */ /* 0x000fe20007810000 */
[----:B------:R-:W-:Y:S03]  /*7620*/  MUFU.EX2 R15, R15 ;  /* 0x0000000f000f7308 */ /* 0x000fe60000000800 */
[----:B------:R-:W-:Y:S01]  /*7630*/  FMNMX.FTZ R10, R154, R21, !PT ;  /* 0x000000159a0a7209 */ /* 0x000fe20007810000 */
[----:B------:R-:W-:-:S03]  /*7640*/  FFMA.FTZ R21, R137, UR14, -R0 ;  /* 0x0000000e89157c23 */ /* 0x000fc60008010800 */
[----:B------:R-:W-:Y:S01]  /*7650*/  FMNMX.FTZ R121, R155, R10, !PT ;  /* 0x0000000a9b797209 */ /* 0x000fe20007810000 */
[----:B------:R-:W-:Y:S03]  /*7660*/  MUFU.EX2 R186, R186 ;  /* 0x000000ba00ba7308 */ /* 0x000fe60000000800 */
[----:B------:R-:W-:Y:S01]  /*7670*/  FMNMX.FTZ R10, R158, R121, !PT ;  /* 0x000000799e0a7209 */ /* 0x000fe20007810000 */
[--C-:B------:R-:W-:Y:S01]  /*7680*/  FFMA.FTZ R121, R149, UR14, -R0.reuse ;  /* 0x0000000e95797c23 */ /* 0x100fe20008010800 */
        /* <DEDUP_REMOVED lines=8> */
[----:B------:R-:W-:Y:S04]  /*7710*/  MUFU.EX2 R180, R180 ;  /* 0x000000b400b47308 */ /* 0x000fe80000000800 */
[----:B------:R-:W1:Y:S04]  /*7720*/  SHFL.BFLY PT, R13, R10, 0x2, 0x1f ;  /* 0x0c401f000a0d7f89 */ /* 0x000e6800000e0000 */
[----:B------:R-:W-:Y:S08]  /*7730*/  MUFU.EX2 R21, R21 ;  /* 0x0000001500157308 */ /* 0x000ff00000000800 */
[----:B------:R-:W-:Y:S08]  /*7740*/  MUFU.EX2 R182, R182 ;  /* 0x000000b600b67308 */ /* 0x000ff00000000800 */
[----:B------:R-:W-:Y:S01]  /*7750*/  MUFU.EX2 R14, R14 ;  /* 0x0000000e000e7308 */ /* 0x000fe20000000800 */
[----:B-1----:R-:W-:-:S07]  /*7760*/  FMNMX.FTZ R13, R10, R13, !PT ;  /* 0x0000000d0a0d7209 */ /* 0x002fce0007810000 */
[----:B------:R-:W-:Y:S01]  /*7770*/  MUFU.EX2 R176, R176 ;  /* 0x000000b000b07308 */ /* 0x000fe20000000800 */
[----:B------:R-:W1:Y:S07]  /*7780*/  SHFL.BFLY PT, R10, R13, 0x1, 0x1f ;  /* 0x0c201f000d0a7f89 */ /* 0x000e6e00000e0000 */
[----:B------:R-:W-:Y:S08]  /*7790*/  MUFU.EX2 R120, R120 ;  /* 0x0000007800787308 */ /* 0x000ff00000000800 */
[----:B------:R-:W-:Y:S08]  /*77a0*/  MUFU.EX2 R178, R178 ;  /* 0x000000b200b27308 */ /* 0x000ff00000000800 */
[----:B------:R-:W-:Y:S01]  /*77b0*/  MUFU.EX2 R121, R121 ;  /* 0x0000007900797308 */ /* 0x000fe20000000800 */
[----:B-1----:R-:W-:Y:S01]  /*77c0*/  FMNMX.FTZ R13, R13, R10, !PT ;  /* 0x0000000a0d0d7209 */ /* 0x002fe20007810000 */
[----:B------:R-:W-:-:S03]  /*77d0*/  FMUL.FTZ R10, R132, UR14 ;  /* 0x0000000e840a7c20 */ /* 0x000fc60008410000 */
[C---:B------:R-:W-:Y:S01]  /*77e0*/  FSETP.NEU.FTZ.AND P2, PT, R13.reuse, -INF , PT ;  /* 0xff8000000d00780b */ /* 0x040fe20003f5d000 */
[----:B------:R-:W-:Y:S02]  /*77f0*/  FMUL.FTZ R129, R13, UR14 ;  /* 0x0000000e0d817c20 */ /* 0x000fe40008410000 */
[----:B------:R-:W1:Y:S03]  /*7800*/  MUFU.EX2 R10, R10 ;  /* 0x0000000a000a7308 */ /* 0x000e660000000800 */
[----:B------:R-:W-:-:S05]  /*7810*/  FSEL R132, R129, RZ, P2 ;  /* 0x000000ff81847208 */ /* 0x000fca0001000000 */
[--C-:B------:R-:W-:Y:S01]  /*7820*/  FFMA.FTZ R191, R126, UR14, -R132.reuse ;  /* 0x0000000e7ebf7c23 */ /* 0x100fe20008010884 */
[--C-:B------:R-:W-:Y:S01]  /*7830*/  FFMA.FTZ R126, R131, UR14, -R132.reuse ;  /* 0x0000000e837e7c23 */ /* 0x100fe20008010884 */
[----:B------:R-:W-:Y:S01]  /*7840*/  FSEL R131, R13, RZ, P2 ;  /* 0x000000ff0d837208 */ /* 0x000fe20001000000 */
[--C-:B------:R-:W-:Y:S01]  /*7850*/  FFMA.FTZ R189, R122, UR14, -R132.reuse ;  /* 0x0000000e7abd7c23 */ /* 0x100fe20008010884 */
[--C-:B------:R-:W-:Y:S01]  /*7860*/  FFMA.FTZ R122, R123, UR14, -R132.reuse ;  /* 0x0000000e7b7a7c23 */ /* 0x100fe20008010884 */
[--C-:B------:R-:W-:Y:S01]  /*7870*/  FFMA.FTZ R185, R130, UR14, -R132.reuse ;  /* 0x0000000e82b97c23 */ /* 0x100fe20008010884 */
[----:B------:R-:W-:Y:S01]  /*7880*/  FFMA.FTZ R123, R127, UR14, -R132 ;  /* 0x0000000e7f7b7c23 */ /* 0x000fe20008010884 */
[----:B------:R-:W-:Y:S01]  /*7890*/  FADD.FTZ R131, -R131, R2 ;  /* 0x0000000283837221 */ /* 0x000fe20000010100 */
[----:B------:R-:W-:Y:S01]  /*78a0*/  MUFU.EX2 R191, R191 ;  /* 0x000000bf00bf7308 */ /* 0x000fe20000000800 */
[----:B-1----:R-:W-:Y:S01]  /*78b0*/  FFMA.FTZ R130, R10, R7, R188 ;  /* 0x000000070a827223 */ /* 0x002fe200000100bc */
[--C-:B------:R-:W-:Y:S01]  /*78c0*/  FFMA.FTZ R187, R134, UR14, -R132.reuse ;  /* 0x0000000e86bb7c23 */ /* 0x100fe20008010884 */
[----:B------:R-:W-:Y:S01]  /*78d0*/  FMUL.FTZ R131, R131, UR14 ;  /* 0x0000000e83837c20 */ /* 0x000fe20008410000 */
[----:B------:R-:W-:Y:S01]  /*78e0*/  FFMA.FTZ R127, R135, UR14, -R132 ;  /* 0x0000000e877f7c23 */ /* 0x000fe20008010884 */
[----:B------:R-:W-:Y:S01]  /*78f0*/  FADD.FTZ R7, R11, R130 ;  /* 0x000000820b077221 */ /* 0x000fe20000010000 */
[--C-:B------:R-:W-:Y:S01]  /*7900*/  FFMA.FTZ R181, R138, UR14, -R132.reuse ;  /* 0x0000000e8ab57c23 */ /* 0x100fe20008010884 */
[--C-:B------:R-:W-:Y:S01]  /*7910*/  FFMA.FTZ R129, R139, UR14, -R132.reuse ;  /* 0x0000000e8b817c23 */ /* 0x100fe20008010884 */
[----:B------:R-:W-:Y:S01]  /*7920*/  MUFU.EX2 R189, R189 ;  /* 0x000000bd00bd7308 */ /* 0x000fe20000000800 */
[----:B------:R-:W-:Y:S01]  /*7930*/  FADD.FTZ R7, R190, R7 ;  /* 0x00000007be077221 */ /* 0x000fe20000010000 */
[--C-:B------:R-:W-:Y:S01]  /*7940*/  FFMA.FTZ R183, R142, UR14, -R132.reuse ;  /* 0x0000000e8eb77c23 */ /* 0x100fe20008010884 */
[--C-:B------:R-:W-:Y:S01]  /*7950*/  FFMA.FTZ R143, R143, UR14, -R132.reuse ;  /* 0x0000000e8f8f7c23 */ /* 0x100fe20008010884 */
[--C-:B------:R-:W-:Y:S01]  /*7960*/  FFMA.FTZ R177, R146, UR14, -R132.reuse ;  /* 0x0000000e92b17c23 */ /* 0x100fe20008010884 */
[----:B------:R-:W-:Y:S01]  /*7970*/  FADD.FTZ R7, R12, R7 ;  /* 0x000000070c077221 */ /* 0x000fe20000010000 */
[--C-:B------:R-:W-:Y:S01]  /*7980*/  FFMA.FTZ R130, R147, UR14, -R132.reuse ;  /* 0x0000000e93827c23 */ /* 0x100fe20008010884 */
[--C-:B------:R-:W-:Y:S01]  /*7990*/  FFMA.FTZ R179, R150, UR14, -R132.reuse ;  /* 0x0000000e96b37c23 */ /* 0x100fe20008010884 */
[----:B------:R1:W2:Y:S01]  /*79a0*/  MUFU.EX2 R0, R131 ;  /* 0x0000008300007308 */ /* 0x0002a20000000800 */
[----:B------:R-:W-:Y:S01]  /*79b0*/  FADD.FTZ R134, R184, R7 ;  /* 0x00000007b8867221 */ /* 0x000fe20000010000 */
[--C-:B------:R-:W-:Y:S01]  /*79c0*/  FFMA.FTZ R173, R154, UR14, -R132.reuse ;  /* 0x0000000e9aad7c23 */ /* 0x100fe20008010884 */
[--C-:B------:R-:W-:Y:S01]  /*79d0*/  FFMA.FTZ R175, R158, UR14, -R132.reuse ;  /* 0x0000000e9eaf7c23 */ /* 0x100fe20008010884 */
[----:B------:R-:W-:Y:S01]  /*79e0*/  F2FP.BF16.F32.PACK_AB R190, R12, R190 ;  /* 0x000000be0cbe723e */ /* 0x000fe200000010ff */
[--C-:B------:R-:W-:Y:S01]  /*79f0*/  FFMA.FTZ R159, R159, UR14, -R132.reuse ;  /* 0x0000000e9f9f7c23 */ /* 0x100fe20008010884 */
[--C-:B------:R-:W-:Y:S01]  /*7a00*/  FFMA.FTZ R169, R162, UR14, -R132.reuse ;  /* 0x0000000ea2a97c23 */ /* 0x100fe20008010884 */
[----:B------:R-:W-:Y:S01]  /*7a10*/  FFMA.FTZ R163, R163, UR14, -R132 ;  /* 0x0000000ea3a37c23 */ /* 0x000fe20008010884 */
[----:B------:R-:W3:Y:S01]  /*7a20*/  MUFU.EX2 R122, R122 ;  /* 0x0000007a007a7308 */ /* 0x000ee20000000800 */
[----:B-1----:R-:W-:Y:S01]  /*7a30*/  FADD.FTZ R131, R15, R134 ;  /* 0x000000860f837221 */ /* 0x002fe20000010000 */
[--C-:B------:R-:W-:Y:S01]  /*7a40*/  FFMA.FTZ R166, R166, UR14, -R132.reuse ;  /* 0x0000000ea6a67c23 */ /* 0x100fe20008010884 */
[----:B------:R-:W-:Y:S01]  /*7a50*/  FFMA.FTZ R167, R167, UR14, -R132 ;  /* 0x0000000ea7a77c23 */ /* 0x000fe20008010884 */
[----:B------:R-:W-:Y:S01]  /*7a60*/  F2FP.BF16.F32.PACK_AB R188, R11, R188 ;  /* 0x000000bc0bbc723e */ /* 0x000fe200000010ff */
[----:B------:R-:W-:Y:S01]  /*7a70*/  FADD.FTZ R131, R186, R131 ;  /* 0x00000083ba837221 */ /* 0x000fe20000010000 */
[----:B------:R-:W-:-:S02]  /*7a80*/  F2FP.BF16.F32.PACK_AB R186, R20, R186 ;  /* 0x000000ba14ba723e */ /* 0x000fc400000010ff */
[----:B------:R-:W1:Y:S01]  /*7a90*/  MUFU.EX2 R123, R123 ;  /* 0x0000007b007b7308 */ /* 0x000e620000000800 */
[----:B--2---:R-:W-:Y:S01]  /*7aa0*/  FFMA.FTZ R7, R0, R6, R189 ;  /* 0x0000000600077223 */ /* 0x004fe200000100bd */
[----:B------:R-:W-:Y:S01]  /*7ab0*/  FADD.FTZ R131, R20, R131 ;  /* 0x0000008314837221 */ /* 0x000fe20000010000 */
[----:B------:R-:W-:Y:S01]  /*7ac0*/  FFMA.FTZ R6, R151, UR14, -R132 ;  /* 0x0000000e97067c23 */ /* 0x000fe20008010884 */
[C---:B------:R-:W-:Y:S01]  /*7ad0*/  ISETP.GT.AND P2, PT, R8.reuse, UR58, PT ;  /* 0x0000003a08007c0c */ /* 0x040fe2000bf44270 */
[----:B------:R-:W-:Y:S02]  /*7ae0*/  VIADD R8, R8, 0xffffffff ;  /* 0xffffffff08087836 */ /* 0x000fe40000000000 */
[----:B------:R-:W-:Y:S01]  /*7af0*/  FADD.FTZ R136, R180, R131 ;  /* 0x00000083b4887221 */ /* 0x000fe20000010000 */
[----:B------:R-:W-:Y:S01]  /*7b00*/  F2FP.BF16.F32.PACK_AB R184, R15, R184 ;  /* 0x000000b80fb8723e */ /* 0x000fe200000010ff */
[----:B------:R-:W2:Y:S01]  /*7b10*/  MUFU.EX2 R185, R185 ;  /* 0x000000b900b97308 */ /* 0x000ea20000000800 */
[----:B---3--:R-:W-:Y:S01]  /*7b20*/  FADD.FTZ R134, R122, R7 ;  /* 0x000000077a867221 */ /* 0x008fe20000010000 */
[C---:B------:R-:W-:Y:S01]  /*7b30*/  FADD.FTZ R131, R21.reuse, R136 ;  /* 0x0000008815837221 */ /* 0x040fe20000010000 */
[----:B------:R-:W-:-:S02]  /*7b40*/  F2FP.BF16.F32.PACK_AB R180, R21, R180 ;  /* 0x000000b415b4723e */ /* 0x000fc400000010ff */
[----:B------:R-:W-:Y:S01]  /*7b50*/  FADD.FTZ R134, R191, R134 ;  /* 0x00000086bf867221 */ /* 0x000fe20000010000 */
[----:B------:R-:W-:Y:S02]  /*7b60*/  F2FP.BF16.F32.PACK_AB R189, R122, R189 ;  /* 0x000000bd7abd723e */ /* 0x000fe400000010ff */
[----:B------:R-:W3:Y:S01]  /*7b70*/  MUFU.EX2 R126, R126 ;  /* 0x0000007e007e7308 */ /* 0x000ee20000000800 */
[C---:B-1----:R-:W-:Y:S01]  /*7b80*/  FADD.FTZ R134, R123.reuse, R134 ;  /* 0x000000867b867221 */ /* 0x042fe20000010000 */
[----:B------:R-:W-:-:S06]  /*7b90*/  F2FP.BF16.F32.PACK_AB R191, R123, R191 ;  /* 0x000000bf7bbf723e */ /* 0x000fcc00000010ff */
[----:B------:R-:W1:Y:S01]  /*7ba0*/  MUFU.EX2 R187, R187 ;  /* 0x000000bb00bb7308 */ /* 0x000e620000000800 */
[----:B--2---:R-:W-:-:S07]  /*7bb0*/  FADD.FTZ R7, R185, R134 ;  /* 0x00000086b9077221 */ /* 0x004fce0000010000 */
[----:B------:R-:W2:Y:S01]  /*7bc0*/  MUFU.EX2 R127, R127 ;  /* 0x0000007f007f7308 */ /* 0x000ea20000000800 */
[----:B---3--:R-:W-:Y:S01]  /*7bd0*/  FADD.FTZ R134, R126, R7 ;  /* 0x000000077e867221 */ /* 0x008fe20000010000 */
[----:B------:R-:W-:Y:S01]  /*7be0*/  FADD.FTZ R7, R182, R131 ;  /* 0x00000083b6077221 */ /* 0x000fe20000010000 */
[----:B------:R-:W-:Y:S01]  /*7bf0*/  FFMA.FTZ R131, R155, UR14, -R132 ;  /* 0x0000000e9b837c23 */ /* 0x000fe20008010884 */
[C---:B------:R-:W-:Y:S02]  /*7c00*/  F2FP.BF16.F32.PACK_AB R182, R14.reuse, R182 ;  /* 0x000000b60eb6723e */ /* 0x040fe400000010ff */
[----:B------:R-:W-:Y:S01]  /*7c10*/  FADD.FTZ R7, R14, R7 ;  /* 0x000000070e077221 */ /* 0x000fe20000010000 */
[----:B------:R-:W-:Y:S01]  /*7c20*/  F2FP.BF16.F32.PACK_AB R185, R126, R185 ;  /* 0x000000b97eb9723e */ /* 0x000fe200000010ff */
[----:B------:R-:W3:Y:S01]  /*7c30*/  MUFU.EX2 R181, R181 ;  /* 0x000000b500b57308 */ /* 0x000ee20000000800 */
[----:B-1----:R-:W-:Y:S01]  /*7c40*/  FADD.FTZ R134, R187, R134 ;  /* 0x00000086bb867221 */ /* 0x002fe20000010000 */
[----:B------:R-:W-:Y:S01]  /*7c50*/  FADD.FTZ R7, R176, R7 ;  /* 0x00000007b0077221 */ /* 0x000fe20000010000 */
[----:B------:R-:W-:-:S03]  /*7c60*/  F2FP.BF16.F32.PACK_AB R176, R120, R176 ;  /* 0x000000b078b0723e */ /* 0x000fc600000010ff */
[----:B------:R-:W-:Y:S02]  /*7c70*/  FADD.FTZ R7, R120, R7 ;  /* 0x0000000778077221 */ /* 0x000fe40000010000 */
[----:B------:R-:W1:Y:S01]  /*7c80*/  MUFU.EX2 R129, R129 ;  /* 0x0000008100817308 */ /* 0x000e620000000800 */
[----:B--2---:R-:W-:Y:S01]  /*7c90*/  FADD.FTZ R134, R127, R134 ;  /* 0x000000867f867221 */ /* 0x004fe20000010000 */
[----:B------:R-:W-:Y:S01]  /*7ca0*/  FADD.FTZ R136, R178, R7 ;  /* 0x00000007b2887221 */ /* 0x000fe20000010000 */
[----:B------:R-:W-:Y:S02]  /*7cb0*/  F2FP.BF16.F32.PACK_AB R178, R121, R178 ;  /* 0x000000b279b2723e */ /* 0x000fe400000010ff */
[----:B------:R-:W-:Y:S01]  /*7cc0*/  F2FP.BF16.F32.PACK_AB R187, R127, R187 ;  /* 0x000000bb7fbb723e */ /* 0x000fe200000010ff */
[----:B0-----:R-:W-:Y:S02]  /*7cd0*/  FADD.FTZ R133, R121, R136 ;  /* 0x0000008879857221 */ /* 0x001fe40000010000 */
[----:B------:R-:W0:Y:S01]  /*7ce0*/  MUFU.EX2 R183, R183 ;  /* 0x000000b700b77308 */ /* 0x000e220000000800 */
[----:B---3--:R-:W-:-:S07]  /*7cf0*/  FADD.FTZ R134, R181, R134 ;  /* 0x00000086b5867221 */ /* 0x008fce0000010000 */
[----:B------:R-:W2:Y:S01]  /*7d00*/  MUFU.EX2 R2, R143 ;  /* 0x0000008f00027308 */ /* 0x000ea20000000800 */
[C---:B-1----:R-:W-:Y:S01]  /*7d10*/  FADD.FTZ R134, R129.reuse, R134 ;  /* 0x0000008681867221 */ /* 0x042fe20000010000 */
[----:B------:R-:W-:-:S06]  /*7d20*/  F2FP.BF16.F32.PACK_AB R181, R129, R181 ;  /* 0x000000b581b5723e */ /* 0x000fcc00000010ff */
[----:B------:R-:W1:Y:S01]  /*7d30*/  MUFU.EX2 R172, R172 ;  /* 0x000000ac00ac7308 */ /* 0x000e620000000800 */
[----:B0-----:R-:W-:-:S07]  /*7d40*/  FADD.FTZ R7, R183, R134 ;  /* 0x00000086b7077221 */ /* 0x001fce0000010000 */
[----:B------:R-:W0:Y:S01]  /*7d50*/  MUFU.EX2 R177, R177 ;  /* 0x000000b100b17308 */ /* 0x000e220000000800 */
[C---:B--2---:R-:W-:Y:S01]  /*7d60*/  FADD.FTZ R134, R2.reuse, R7 ;  /* 0x0000000702867221 */ /* 0x044fe20000010000 */
[----:B------:R-:W-:Y:S01]  /*7d70*/  F2FP.BF16.F32.PACK_AB R183, R2, R183 ;  /* 0x000000b702b7723e */ /* 0x000fe200000010ff */
[----:B------:R-:W-:-:S05]  /*7d80*/  IMAD.MOV.U32 R2, RZ, RZ, R13 ;  /* 0x000000ffff027224 */ /* 0x000fca00078e000d */
        /* <DEDUP_REMOVED lines=31> */
[----:B-1----:R-:W-:Y:S01]  /*7f80*/  FADD.FTZ R20, R170, R11 ;  /* 0x0000000baa147221 */ /* 0x002fe20000010000 */
        /* <DEDUP_REMOVED lines=11> */
[----:B------:R-:W-:-:S03]  /*8040*/  F2FP.BF16.F32.PACK_AB R169, R12, R169 ;  /* 0x000000a90ca9723e */ /* 0x000fc600000010ff */
[----:B--2---:R-:W-:-:S04]  /*8050*/  FADD.FTZ R3, R166, R3 ;  /* 0x00000003a6037221 */ /* 0x004fc80000010000 */
[C---:B-1----:R-:W-:Y:S01]  /*8060*/  FADD.FTZ R6, R167.reuse, R3 ;  /* 0x00000003a7067221 */ /* 0x042fe20000010000 */
[----:B------:R-:W-:Y:S01]  /*8070*/  F2FP.BF16.F32.PACK_AB R171, R167, R166 ;  /* 0x000000a6a7ab723e */ /* 0x000fe200000010ff */
[----:B------:R-:W-:Y:S01]  /*8080*/  IMAD.MOV.U32 R3, RZ, RZ, R9 ;  /* 0x000000ffff037224 */ /* 0x000fe200078e0009 */
[----:B------:R-:W-:Y:S06]  /*8090*/  @P2 BRA `(.L_x_4406) ;  /* 0xffffffcc00e82947 */ /* 0x000fec000383ffff */
[----:B------:R-:W-:Y:S01]  /*80a0*/  IMAD.MOV.U32 R2, RZ, RZ, R13 ;  /* 0x000000ffff027224 */ /* 0x000fe200078e000d */
[----:B------:R-:W-:Y:S01]  /*80b0*/  UMOV UR36, UR4 ;  /* 0x0000000400247c82 */ /* 0x000fe20008000000 */
[----:B------:R-:W-:Y:S01]  /*80c0*/  IMAD.MOV.U32 R3, RZ, RZ, R9 ;  /* 0x000000ffff037224 */ /* 0x000fe200078e0009 */
[----:B------:R-:W-:-:S06]  /*80d0*/  UMOV UR38, UR7 ;  /* 0x0000000700267c82 */ /* 0x000fcc0008000000 */
.L_x_4389:
[----:B------:R-:W-:Y:S01]  /*80e0*/  ULDC UR4, c[0x0][0x448] ;  /* 0x0001120000047ab9 */ /* 0x000fe20000000800 */
[----:B------:R-:W-:Y:S01]  /*80f0*/  IADD3 R9, R16, 0x1, -R17 ;  /* 0x0000000110097810 */ /* 0x000fe20007ffe811 */
[----:B------:R-:W-:Y:S01]  /*8100*/  UISETP.NE.AND UP0, UPT, UR4, 0x1, UPT ;  /* 0x000000010400788c */ /* 0x000fe2000bf05270 */
[----:B------:R-:W-:Y:S02]  /*8110*/  ULDC UR10, c[0x0][0x9e4] ;  /* 0x00027900000a7ab9 */ /* 0x000fe40000000800 */
[----:B------:R-:W-:Y:S01]  /*8120*/  R2UR UR7, R9 ;  /* 0x00000000090772ca */ /* 0x000fe200000e0000 */
[----:B------:R-:W-:Y:S02]  /*8130*/  UISETP.GE.AND UP1, UPT, UR10, 0x1, UPT ;  /* 0x000000010a00788c */ /* 0x000fe4000bf26270 */
[----:B------:R-:W-:-:S04]  /*8140*/  UIADD3 UR6, UR39, 0x7f, URZ ;  /* 0x0000007f27067890 */ /* 0x000fc8000fffe03f */
[----:B------:R-:W-:Y:S01]  /*8150*/  PLOP3.LUT P2, PT, PT, PT, UP1, 0x40, 0x0 ;  /* 0x000000000000781c */ /* 0x000fe20003f4e818 */
[----:B------:R-:W-:Y:S01]  /*8160*/  @UP0 ULDC UR4, c[0x0][0x44c] ;  /* 0x0001130000040ab9 */ /* 0x000fe20000000800 */
[----:B------:R-:W-:Y:S01]  /*8170*/  @UP0 ULDC UR11, c[0x0][0x450] ;  /* 0x00011400000b0ab9 */ /* 0x000fe20000000800 */
[----:B------:R-:W-:-:S04]  /*8180*/  UIMAD.WIDE.U32 UR4, UR6, UR4, URZ ;  /* 0x00000004060472a5 */ /* 0x000fc8000f8e003f */
[----:B------:R-:W-:-:S04]  /*8190*/  @UP0 USHF.R.U32.HI UR6, URZ, UR11, UR5 ;  /* 0x0000000b3f060299 */ /* 0x000fc80008011605 */
[----:B------:R-:W-:-:S04]  /*81a0*/  UIADD3 UR6, UR7, UR6, URZ ;  /* 0x0000000607067290 */ /* 0x000fc8000fffe03f */
[----:B------:R-:W-:Y:S01]  /*81b0*/  UIADD3 UR15, UR6, -UR15, URZ ;  /* 0x8000000f060f7290 */ /* 0x000fe2000fffe03f */
[----:B------:R-:W-:Y:S11]  /*81c0*/  @P2 BRA `(.L_x_4407) ;  /* 0x0000000000482947 */ /* 0x000ff60003800000 */
        /* <DEDUP_REMOVED lines=11> */
.L_x_4408:
[----:B------:R-:W-:-:S11]  /*8280*/  UISETP.NE.AND UP2, UPT, UR10, 0x1, UPT ;  /* 0x000000010a00788c */ /* 0x000fd6000bf45270 */
[----:B------:R-:W-:Y:S02]  /*8290*/  @UP2 ULDC.64 UR4, c[0x0][0x9e8] ;  /* 0x00027a0000042ab9 */ /* 0x000fe40000000a00 */
[----:B------:R-:W-:-:S04]  /*82a0*/  UIMAD.WIDE.U32 UR6, UR11, UR4, URZ ;  /* 0x000000040b0672a5 */ /* 0x000fc8000f8e003f */
[----:B------:R-:W-:-:S12]  /*82b0*/  @UP2 USHF.R.U32.HI UR11, URZ, UR5, UR7 ;  /* 0x000000053f0b2299 */ /* 0x000fd80008011607 */
.L_x_4409:
[----:B------:R-:W-:-:S04]  /*82c0*/  UIMAD UR10, UR11, UR10, URZ ;  /* 0x0000000a0b0a72a4 */ /* 0x000fc8000f8e023f */
[----:B------:R-:W-:-:S04]  /*82d0*/  UISETP.LT.AND UP2, UPT, UR15, UR10, UPT ;  /* 0x0000000a0f00728c */ /* 0x000fc8000bf41270 */
[----:B------:R-:W-:-:S12]  /*82e0*/  USEL UR15, UR15, UR10, !UP2 ;  /* 0x0000000a0f0f7287 */ /* 0x000fd8000d000000 */
.L_x_4407:
[----:B------:R-:W-:-:S04]  /*82f0*/  UIADD3 UR4, UR15, 0x5f, URZ ;  /* 0x0000005f0f047890 */ /* 0x000fc8000fffe03f */
        /* <DEDUP_REMOVED lines=12> */
.L_x_4419:
        /* <DEDUP_REMOVED lines=8> */
.L_x_4411:
[----:B------:R-:W-:Y:S01]  /*8440*/  ULEA UR5, UR36, UR37, 0x3 ;  /* 0x0000002524057291 */ /* 0x000fe2000f8e183f */
[----:B------:R-:W-:-:S05]  /*8450*/  IMAD.U32 R2, RZ, RZ, UR38 ;  /* 0x00000026ff027e24 */ /* 0x000fca000f8e00ff */
[----:B------:R-:W-:-:S04]  /*8460*/  SHF.L.U32 R2, R2, 0x1f, RZ ;  /* 0x0000001f02027819 */ /* 0x000fc800000006ff */
[----:B------:R0:W1:Y:S01]  /*8470*/  SYNCS.PHASECHK.TRANS64.TRYWAIT P2, [UR5+0x30830], R2 ;  /* 0x03083002ff0075a7 */ /* 0x0000620008040145 */
[----:B------:R-:W-:Y:S05]  /*8480*/  @!P0 BRA `(.L_x_4412) ;  /* 0x0000000000048947 */ /* 0x000fea0003800000 */
[----:B------:R-:W-:Y:S01]  /*8490*/  BPT.TRAP 0x1 ;  /* 0x000000040000795c */ /* 0x000fe20000300000 */
.L_x_4412:
[-C--:B------:R-:W-:Y:S01]  /*84a0*/  FMUL.FTZ R24, R24, R10.reuse ;  /* 0x0000000a18187220 */ /* 0x080fe20000410000 */
[----:B------:R-:W-:Y:S01]  /*84b0*/  FMUL.FTZ R25, R25, R10 ;  /* 0x0000000a19197220 */ /* 0x000fe20000410000 */
[----:B-1----:R-:W-:Y:S06]  /*84c0*/  @P2 BRA `(.L_x_4413) ;  /* 0x0000000000082947 */ /* 0x002fec0003800000 */
[----:B------:R-:W1:Y:S02]  /*84d0*/  SYNCS.PHASECHK.TRANS64.TRYWAIT P2, [UR5+0x30830], R2 ;  /* 0x03083002ff0075a7 */ /* 0x000e640008040145 */
[----:B-1----:R-:W-:Y:S05]  /*84e0*/  @!P2 BRA `(.L_x_4414) ;  /* 0x0000011400e4a947 */ /* 0x002fea0003800000 */
.L_x_4413:
        /* <DEDUP_REMOVED lines=161> */
.L_x_4415:
[----:B------:R-:W-:Y:S01]  /*8f00*/  ULEA UR5, UR4, UR37, 0x3 ;  /* 0x0000002504057291 */ /* 0x000fe2000f8e183f */
[----:B------:R-:W-:-:S05]  /*8f10*/  IMAD.U32 R0, RZ, RZ, UR6 ;  /* 0x00000006ff007e24 */ /* 0x000fca000f8e00ff */
[----:B------:R-:W-:-:S04]  /*8f20*/  SHF.L.U32 R0, R0, 0x1f, RZ ;  /* 0x0000001f00007819 */ /* 0x000fc800000006ff */
[----:B------:R2:W3:Y:S01]  /*8f30*/  SYNCS.PHASECHK.TRANS64.TRYWAIT P2, [UR5+0x30850], R0 ;  /* 0x03085000ff0075a7 */ /* 0x0004e20008040145 */
[----:B------:R-:W-:Y:S05]  /*8f40*/  @!P0 BRA `(.L_x_4416) ;  /* 0x0000000000048947 */ /* 0x000fea0003800000 */
[----:B------:R-:W-:Y:S01]  /*8f50*/  BPT.TRAP 0x1 ;  /* 0x000000040000795c */ /* 0x000fe20000300000 */
.L_x_4416:
[----:B---3--:R-:W-:Y:S05]  /*8f60*/  @P2 BRA `(.L_x_4417) ;  /* 0x0000000000082947 */ /* 0x008fea0003800000 */
[----:B------:R-:W3:Y:S02]  /*8f70*/  SYNCS.PHASECHK.TRANS64.TRYWAIT P2, [UR5+0x30850], R0 ;  /* 0x03085000ff0075a7 */ /* 0x000ee40008040145 */
[----:B---3--:R-:W-:Y:S05]  /*8f80*/  @!P2 BRA `(.L_x_4418) ;  /* 0x0000010c0054a947 */ /* 0x008fea0003800000 */
.L_x_4417:
[----:B------:R-:W-:Y:S01]  /*8f90*/  UIADD3 UR6, UR37, 0x400, URZ ;  /* 0x0000040025067890 */ /* 0x000fe2000fffe03f */
[----:B------:R-:W-:Y:S01]  /*8fa0*/  WARPGROUP.ARRIVE ;  /* 0x00000000000079c5 */ /* 0x000fe20000000000 */
[----:B------:R-:W-:Y:S01]  /*8fb0*/  UMOV UR11, 0x40000040 ;  /* 0x40000040000b7882 */ /* 0x000fe20000000000 */
[----:B0-2---:R-:W-:Y:S01]  /*8fc0*/  FMNMX.FTZ R0, R120, R9, !PT ;  /* 0x0000000978007209 */ /* 0x005fe20007810000 */
[----:B------:R-:W-:Y:S01]  /*8fd0*/  USHF.R.U32.HI UR6, URZ, 0x4, UR6 ;  /* 0x000000043f067899 */ /* 0x000fe20008011606 */
[C---:B------:R-:W-:Y:S01]  /*8fe0*/  ISETP.GT.AND P2, PT, R8.reuse, UR58, PT ;  /* 0x0000003a08007c0c */ /* 0x040fe2000bf44270 */
[----:B------:R-:W-:Y:S01]  /*8ff0*/  UMOV UR14, UR59 ;  /* 0x0000003b000e7c82 */ /* 0x000fe20008000000 */
[----:B-1----:R-:W-:Y:S01]  /*9000*/  FMNMX.FTZ R3, R121, R0, !PT ;  /* 0x0000000079037209 */ /* 0x002fe20007810000 */
[----:B------:R-:W-:Y:S01]  /*9010*/  ULOP3.LUT UR6, UR6, 0x3fff, URZ, 0xc0, !UPT ;  /* 0x00003fff06067892 */ /* 0x000fe2000f8ec03f */
[----:B------:R-:W-:Y:S02]  /*9020*/  VIADD R8, R8, 0xffffffff ;  /* 0xffffffff08087836 */ /* 0x000fe40000000000 */
[----:B------:R-:W-:Y:S01]  /*9030*/  FMNMX.FTZ R0, R124, R3, !PT ;  /* 0x000000037c007209 */ /* 0x000fe20007810000 */
[----:B------:R-:W-:-:S03]  /*9040*/  ULOP3.LUT UR6, UR6, 0x3000000, URZ, 0xfc, !UPT ;  /* 0x0300000006067892 */ /* 0x000fc6000f8efc3f */
[----:B------:R-:W-:Y:S01]  /*9050*/  FMNMX.FTZ R3, R125, R0, !PT ;  /* 0x000000007d037209 */ /* 0x000fe20007810000 */
[----:B------:R-:W-:-:S03]  /*9060*/  UIMAD UR4, UR4, 0x900, UR6 ;  /* 0x00000900040478a4 */ /* 0x000fc6000f8e0206 */
[----:B------:R-:W-:Y:S01]  /*9070*/  FMNMX.FTZ R0, R128, R3, !PT ;  /* 0x0000000380007209 */ /* 0x000fe20007810000 */
[----:B------:R-:W-:-:S03]  /*9080*/  UMOV UR6, UR38 ;  /* 0x0000002600067c82 */ /* 0x000fc60008000000 */
        /* <DEDUP_REMOVED lines=27> */
[----:B0-----:R-:W-:-:S05]  /*9240*/  FMNMX.FTZ R3, R12, R3, !PT ;  /* 0x000000030c037209 */ /* 0x001fca0007810000 */
        /* <DEDUP_REMOVED lines=30> */
[----:B------:R-:W-:Y:S01]  /*9430*/  FFMA.FTZ R13, R133, UR14, -R0 ;  /* 0x0000000e850d7c23 */ /* 0x000fe20008010800 */
[----:B------:R-:W-:Y:S02]  /*9440*/  MUFU.EX2 R14, R14 ;  /* 0x0000000e000e7308 */ /* 0x000fe40000000800 */
[----:B------:R-:W-:-:S04]  /*9450*/  FMNMX.FTZ R21, R151, R2, !PT ;  /* 0x0000000297157209 */ /* 0x000fc80007810000 */
[----:B------:R-:W-:Y:S02]  /*9460*/  FMNMX.FTZ R2, R154, R21, !PT ;  /* 0x000000159a027209 */ /* 0x000fe40007810000 */
[----:B------:R-:W-:Y:S02]  /*9470*/  MUFU.EX2 R13, R13 ;  /* 0x0000000d000d7308 */ /* 0x000fe40000000800 */
[----:B------:R-:W-:-:S04]  /*9480*/  FMNMX.FTZ R21, R155, R2, !PT ;  /* 0x000000029b157209 */ /* 0x000fc80007810000 */
[----:B------:R-:W-:Y:S01]  /*9490*/  FMNMX.FTZ R2, R158, R21, !PT ;  /* 0x000000159e027209 */ /* 0x000fe20007810000 */
[----:B------:R-:W-:Y:S02]  /*94a0*/  WARPGROUP.DEPBAR.LE gsb0, 0x0 ;  /* 0x00008000000079c5 */ /* 0x000fe40000010000 */
[----:B------:R-:W-:Y:S01]  /*94b0*/  WARPGROUP.ARRIVE ;  /* 0x00000000000079c5 */ /* 0x000fe20000000000 */
[----:B------:R-:W-:Y:S01]  /*94c0*/  FMNMX.FTZ R21, R159, R2, !PT ;  /* 0x000000029f157209 */ /* 0x000fe20007810000 */
[--C-:B------:R-:W-:Y:S01]  /*94d0*/  FFMA.FTZ R188, R120, UR14, -R0.reuse ;  /* 0x0000000e78bc7c23 */ /* 0x100fe20008010800 */
[--C-:B------:R-:W-:Y:S01]  /*94e0*/  FFMA.FTZ R190, R124, UR14, -R0.reuse ;  /* 0x0000000e7cbe7c23 */ /* 0x100fe20008010800 */
[--C-:B------:R-:W-:Y:S01]  /*94f0*/  FFMA.FTZ R120, R149, UR14, -R0.reuse ;  /* 0x0000000e95787c23 */ /* 0x100fe20008010800 */
[----:B------:R-:W-:Y:S01]  /*9500*/  FMNMX.FTZ R2, R162, R21, !PT ;  /* 0x00000015a2027209 */ /* 0x000fe20007810000 */
[----:B------:R-:W-:Y:S01]  /*9510*/  HGMMA.64x192x16.F32.BF16 R24, R184, gdesc[UR8].tnspB, R24, gsb0 ;  /* 0x42e00008b8187df0 */ /* 0x000fe20008001818 */
[----:B------:R-:W-:Y:S01]  /*9520*/  UIADD3 UR10, UR4, 0x100, URZ ;  /* 0x00000100040a7890 */ /* 0x000fe2000fffe03f */
[--C-:B------:R-:W-:Y:S01]  /*9530*/  FFMA.FTZ R124, R161, UR14, -R0.reuse ;  /* 0x0000000ea17c7c23 */ /* 0x100fe20008010800 */
[----:B------:R-:W-:Y:S01]  /*9540*/  UMOV UR11, 0x40000040 ;  /* 0x40000040000b7882 */ /* 0x000fe20000000000 */
[----:B------:R-:W-:Y:S01]  /*9550*/  FMNMX.FTZ R21, R163, R2, !PT ;  /* 0x00000002a3157209 */ /* 0x000fe20007810000 */
[----:B------:R-:W0:Y:S03]  /*9560*/  MUFU.EX2 R188, R188 ;  /* 0x000000bc00bc7308 */ /* 0x000e260000000800 */
[----:B------:R-:W-:Y:S01]  /*9570*/  FMNMX.FTZ R2, R166, R21, !PT ;  /* 0x00000015a6027209 */ /* 0x000fe20007810000 */
[----:B------:R-:W-:-:S03]  /*9580*/  FFMA.FTZ R21, R145, UR14, -R0 ;  /* 0x0000000e91157c23 */ /* 0x000fc60008010800 */
        /* <DEDUP_REMOVED lines=10> */
[----:B------:R-:W-:Y:S01]  /*9630*/  MUFU.EX2 R124, R124 ;  /* 0x0000007c007c7308 */ /* 0x000fe20000000800 */
[----:B-1----:R-:W-:-:S07]  /*9640*/  FMNMX.FTZ R2, R129, R2, !PT ;  /* 0x0000000281027209 */ /* 0x002fce0007810000 */
[----:B------:R-:W-:Y:S01]  /*9650*/  MUFU.EX2 R129, R164 ;  /* 0x000000a400817308 */ /* 0x000fe20000000800 */
[----:B------:R-:W-:Y:S02]  /*9660*/  WARPGROUP.DEPBAR.LE gsb0, 0x0 ;  /* 0x00008000000079c5 */ /* 0x000fe40000010000 */
[----:B------:R-:W-:Y:S01]  /*9670*/  WARPGROUP.ARRIVE ;  /* 0x00000000000079c5 */ /* 0x000fe20000000000 */
[--C-:B------:R-:W-:Y:S01]  /*9680*/  FFMA.FTZ R186, R132, UR14, -R0.reuse ;  /* 0x0000000e84ba7c23 */ /* 0x100fe20008010800 */
[--C-:B------:R-:W-:Y:S01]  /*9690*/  FFMA.FTZ R184, R128, UR14, -R0.reuse ;  /* 0x0000000e80b87c23 */ /* 0x100fe20008010800 */
[----:B------:R-:W-:Y:S01]  /*96a0*/  FMUL.FTZ R132, R2, UR14 ;  /* 0x0000000e02847c20 */ /* 0x000fe20008410000 */
[----:B------:R-:W-:Y:S02]  /*96b0*/  FFMA.FTZ R128, R141, UR14, -R0 ;  /* 0x0000000e8d807c23 */ /* 0x000fe40008010800 */
[----:B------:R-:W-:Y:S01]  /*96c0*/  HGMMA.64x192x16.F32.BF16 R24, R180, gdesc[UR8].tnspB, R24, gsb0 ;  /* 0x42e00008b4187df0 */ /* 0x000fe20008001818 */
        /* <DEDUP_REMOVED lines=10> */
[----:B------:R-:W-:Y:S02]  /*9770*/  IMAD.U32 R127, RZ, RZ, UR5 ;  /* 0x00000005ff7f7e24 */ /* 0x000fe4000f8e00ff */
        /* <DEDUP_REMOVED lines=10> */
[----:B------:R-:W-:-:S02]  /*9820*/  FFMA.FTZ R166, R166, UR14, -R132 ;  /* 0x0000000ea6a67c23 */ /* 0x000fc40008010884 */
        /* <DEDUP_REMOVED lines=10> */
[----:B------:R-:W1:Y:S08]  /*98d0*/  MUFU.EX2 R159, R159 ;  /* 0x0000009f009f7308 */ /* 0x000e700000000800 */
[----:B------:R-:W-:Y:S08]  /*98e0*/  MUFU.EX2 R162, R162 ;  /* 0x000000a200a27308 */ /* 0x000ff00000000800 */
[----:B------:R-:W-:Y:S08]  /*98f0*/  MUFU.EX2 R163, R163 ;  /* 0x000000a300a37308 */ /* 0x000ff00000000800 */
[----:B------:R-:W-:Y:S01]  /*9900*/  MUFU.EX2 R166, R166 ;  /* 0x000000a600a67308 */ /* 0x000fe20000000800 */
[----:B------:R-:W-:-:S02]  /*9910*/  WARPGROUP.DEPBAR.LE gsb0, 0x0 ;  /* 0x00008000000079c5 */ /* 0x000fc40000010000 */
[----:B------:R-:W-:Y:S01]  /*9920*/  WARPGROUP.ARRIVE ;  /* 0x00000000000079c5 */ /* 0x000fe20000000000 */
[--C-:B------:R-:W-:Y:S01]  /*9930*/  FFMA.FTZ R180, R136, UR14, -R0.reuse ;  /* 0x0000000e88b47c23 */ /* 0x100fe20008010800 */
[----:B------:R-:W-:Y:S01]  /*9940*/  FFMA.FTZ R182, R140, UR14, -R0 ;  /* 0x0000000e8cb67c23 */ /* 0x000fe20008010800 */
[----:B------:R-:W-:Y:S01]  /*9950*/  FFMA.FTZ R183, R142, UR14, -R132 ;  /* 0x0000000e8eb77c23 */ /* 0x000fe20008010884 */
[----:B0-----:R-:W-:Y:S01]  /*9960*/  FFMA.FTZ R142, R10, R7, R188 ;  /* 0x000000070a8e7223 */ /* 0x001fe200000100bc */
[--C-:B------:R-:W-:Y:S01]  /*9970*/  FFMA.FTZ R136, R135, UR14, -R132.reuse ;  /* 0x0000000e87887c23 */ /* 0x100fe20008010884 */
[----:B------:R-:W-:Y:S01]  /*9980*/  HGMMA.64x192x16.F32.BF16 R24, R176, gdesc[UR8].tnspB, R24, gsb0 ;  /* 0x42e00008b0187df0 */ /* 0x000fe20008001818 */
[----:B------:R-:W-:Y:S01]  /*9990*/  UIADD3 UR10, UR4, 0x200, URZ ;  /* 0x00000200040a7890 */ /* 0x000fe2000fffe03f */
[--C-:B------:R-:W-:Y:S01]  /*99a0*/  FFMA.FTZ R181, R138, UR14, -R132.reuse ;  /* 0x0000000e8ab57c23 */ /* 0x100fe20008010884 */
[----:B------:R-:W-:Y:S01]  /*99b0*/  UMOV UR11, 0x40000040 ;  /* 0x40000040000b7882 */ /* 0x000fe20000000000 */
[----:B------:R-:W-:Y:S01]  /*99c0*/  MUFU.EX2 R180, R180 ;  /* 0x000000b400b47308 */ /* 0x000fe20000000800 */
[--C-:B------:R-:W-:Y:S01]  /*99d0*/  FFMA.FTZ R138, R143, UR14, -R132.reuse ;  /* 0x0000000e8f8a7c23 */ /* 0x100fe20008010884 */
[----:B------:R-:W-:Y:S01]  /*99e0*/  FFMA.FTZ R140, R147, UR14, -R132 ;  /* 0x0000000e938c7c23 */ /* 0x000fe20008010884 */
[----:B------:R-:W-:-:S05]  /*99f0*/  F2FP.BF16.F32.PACK_AB R188, R9, R188 ;  /* 0x000000bc09bc723e */ /* 0x000fca00000010ff */
        /* <DEDUP_REMOVED lines=10> */
[--C-:B------:R-:W-:Y:S01]  /*9aa0*/  FFMA.FTZ R177, R146, UR14, -R132.reuse ;  /* 0x0000000e92b17c23 */ /* 0x100fe20008010884 */
[----:B------:R-:W-:Y:S02]  /*9ab0*/  FFMA.FTZ R179, R150, UR14, -R132 ;  /* 0x0000000e96b37c23 */ /* 0x000fe40008010884 */
[----:B------:R-:W-:Y:S01]  /*9ac0*/  HGMMA.64x192x16.F32.BF16 R24, R172, gdesc[UR8].tnspB, R24, gsb0 ;  /* 0x42e00008ac187df0 */ /* 0x000fe20008001818 */
[----:B------:R-:W-:Y:S01]  /*9ad0*/  UIADD3 UR10, UR4, 0x280, URZ ;  /* 0x00000280040a7890 */ /* 0x000fe2000fffe03f */
[----:B------:R-:W-:Y:S01]  /*9ae0*/  MUFU.EX2 R176, R176 ;  /* 0x000000b000b07308 */ /* 0x000fe20000000800 */
[----:B------:R-:W-:Y:S01]  /*9af0*/  UMOV UR11, 0x40000040 ;  /* 0x40000040000b7882 */ /* 0x000fe20000000000 */
[----:B------:R-:W-:-:S06]  /*9b00*/  UMOV UR4, UR36 ;  /* 0x0000002400047c82 */ /* 0x000fcc0008000000 */
[----:B------:R-:W-:Y:S08]  /*9b10*/  MUFU.EX2 R177, R177 ;  /* 0x000000b100b17308 */ /* 0x000ff00000000800 */
[----:B------:R-:W-:Y:S08]  /*9b20*/  MUFU.EX2 R178, R178 ;  /* 0x000000b200b27308 */ /* 0x000ff00000000800 */
[----:B------:R-:W-:Y:S01]  /*9b30*/  MUFU.EX2 R179, R179 ;  /* 0x000000b300b37308 */ /* 0x000fe20000000800 */
[----:B------:R-:W-:-:S02]  /*9b40*/  WARPGROUP.DEPBAR.LE gsb0, 0x0 ;  /* 0x00008000000079c5 */ /* 0x000fc40000010000 */
[----:B------:R-:W-:Y:S01]  /*9b50*/  WARPGROUP.ARRIVE ;  /* 0x00000000000079c5 */ /* 0x000fe20000000000 */
[--C-:B------:R-:W-:Y:S01]  /*9b60*/  FFMA.FTZ R172, R152, UR14, -R0.reuse ;  /* 0x0000000e98ac7c23 */ /* 0x100fe20008010800 */
[----:B------:R-:W-:Y:S01]  /*9b70*/  FFMA.FTZ R174, R156, UR14, -R0 ;  /* 0x0000000e9cae7c23 */ /* 0x000fe20008010800 */
[----:B------:R-:W-:Y:S01]  /*9b80*/  FADD.FTZ R0, -R2, R11 ;  /* 0x0000000b02007221 */ /* 0x000fe20000010100 */
[----:B------:R-:W-:Y:S01]  /*9b90*/  FFMA.FTZ R173, R154, UR14, -R132 ;  /* 0x0000000e9aad7c23 */ /* 0x000fe20008010884 */
[----:B------:R-:W-:Y:S01]  /*9ba0*/  MUFU.EX2 R11, R165 ;  /* 0x000000a5000b7308 */ /* 0x000fe20000000800 */
[----:B------:R-:W-:Y:S01]  /*9bb0*/  HGMMA.64x192x16.F32.BF16 R24, R168, gdesc[UR8].tnspB, R24, gsb0 ;  /* 0x42e00008a8187df0 */ /* 0x000fe20008001818 */
[----:B------:R-:W-:Y:S01]  /*9bc0*/  FMUL.FTZ R0, R0, UR14 ;  /* 0x0000000e00007c20 */ /* 0x000fe20008410000 */
[----:B-1----:R-:W-:-:S05]  /*9bd0*/  F2FP.BF16.F32.PACK_AB R175, R159, R158 ;  /* 0x0000009e9faf723e */ /* 0x002fca00000010ff */
[----:B------:R-:W0:Y:S08]  /*9be0*/  MUFU.EX2 R0, R0 ;  /* 0x0000000000007308 */ /* 0x000e300000000800 */
[----:B------:R-:W-:Y:S08]  /*9bf0*/  MUFU.EX2 R172, R172 ;  /* 0x000000ac00ac7308 */ /* 0x000ff00000000800 */
[----:B------:R-:W-:Y:S01]  /*9c00*/  MUFU.EX2 R173, R173 ;  /* 0x000000ad00ad7308 */ /* 0x000fe20000000800 */
[----:B0-----:R-:W-:Y:S01]  /*9c10*/  FFMA.FTZ R7, R0, R6, R189 ;  /* 0x0000000600077223 */ /* 0x001fe200000100bd */
[----:B------:R-:W-:-:S06]  /*9c20*/  F2FP.BF16.F32.PACK_AB R189, R122, R189 ;  /* 0x000000bd7abd723e */ /* 0x000fcc00000010ff */
[----:B------:R-:W-:Y:S01]  /*9c30*/  MUFU.EX2 R174, R174 ;  /* 0x000000ae00ae7308 */ /* 0x000fe20000000800 */
[----:B------:R-:W-:Y:S02]  /*9c40*/  WARPGROUP.DEPBAR.LE gsb0, 0x0 ;  /* 0x00008000000079c5 */ /* 0x000fe40000010000 */
[----:B------:R0:W-:Y:S01]  /*9c50*/  @!P1 SYNCS.ARRIVE.TRANS64.RED.A1T0 RZ, [R123+URZ], RZ ;  /* 0x000000ff7bff99a7 */ /* 0x0001e2000810043f */
[----:B------:R-:W-:Y:S02]  /*9c60*/  F2FP.BF16.F32.PACK_AB R170, R11, R129 ;  /* 0x000000810baa723e */ /* 0x000fe400000010ff */
[----:B------:R-:W-:Y:S02]  /*9c70*/  F2FP.BF16.F32.PACK_AB R168, R124, R20 ;  /* 0x000000147ca8723e */ /* 0x000fe400000010ff */
[----:B------:R-:W-:Y:S01]  /*9c80*/  F2FP.BF16.F32.PACK_AB R169, R163, R162 ;  /* 0x000000a2a3a9723e */ /* 0x000fe200000010ff */
[----:B0-----:R-:W-:-:S05]  /*9c90*/  @!P1 VIADD R123, R127, 0x30860 ;  /* 0x000308607f7b9836 */ /* 0x001fca0000000000 */
[----:B------:R-:W-:Y:S01]  /*9ca0*/  @!P1 PRMT R6, RZ, 0x654, R123 ;  /* 0x00000654ff069816 */ /* 0x000fe2000000007b */
[----:B------:R-:W-:Y:S01]  /*9cb0*/  FADD.FTZ R123, R9, R142 ;  /* 0x0000008e097b7221 */ /* 0x000fe20000010000 */
[----:B------:R-:W-:Y:S02]  /*9cc0*/  FADD.FTZ R142, R122, R7 ;  /* 0x000000077a8e7221 */ /* 0x000fe40000010000 */
[----:B------:R0:W-:Y:S01]  /*9cd0*/  @!P1 SYNCS.ARRIVE.TRANS64.RED.A1T0 RZ, [R6+URZ], RZ ;  /* 0x000000ff06ff99a7 */ /* 0x0001e2000810043f */
[----:B------:R-:W-:Y:S01]  /*9ce0*/  FADD.FTZ R144, R190, R123 ;  /* 0x0000007bbe907221 */ /* 0x000fe20000010000 */
[----:B------:R-:W-:Y:S01]  /*9cf0*/  FADD.FTZ R7, R191, R142 ;  /* 0x0000008ebf077221 */ /* 0x000fe20000010000 */
[----:B------:R-:W-:Y:S01]  /*9d00*/  FFMA.FTZ R142, R155, UR14, -R132 ;  /* 0x0000000e9b8e7c23 */ /* 0x000fe20008010884 */
[C---:B------:R-:W-:Y:S01]  /*9d10*/  F2FP.BF16.F32.PACK_AB R190, R15.reuse, R190 ;  /* 0x000000be0fbe723e */ /* 0x040fe200000010ff */
[----:B------:R-:W-:Y:S01]  /*9d20*/  FADD.FTZ R123, R15, R144 ;  /* 0x000000900f7b7221 */ /* 0x000fe20000010000 */
[C---:B------:R-:W-:Y:S01]  /*9d30*/  FADD.FTZ R144, R126.reuse, R7 ;  /* 0x000000077e907221 */ /* 0x040fe20000010000 */
[----:B------:R-:W-:Y:S01]  /*9d40*/  F2FP.BF16.F32.PACK_AB R191, R126, R191 ;  /* 0x000000bf7ebf723e */ /* 0x000fe200000010ff */
[----:B0-----:R-:W-:Y:S01]  /*9d50*/  FFMA.FTZ R6, R151, UR14, -R132 ;  /* 0x0000000e97067c23 */ /* 0x001fe20008010884 */
[----:B------:R-:W-:Y:S01]  /*9d60*/  FADD.FTZ R123, R184, R123 ;  /* 0x0000007bb87b7221 */ /* 0x000fe20000010000 */
[----:B------:R-:W-:Y:S01]  /*9d70*/  FADD.FTZ R7, R185, R144 ;  /* 0x00000090b9077221 */ /* 0x000fe20000010000 */
[C---:B------:R-:W-:Y:S01]  /*9d80*/  F2FP.BF16.F32.PACK_AB R184, R12.reuse, R184 ;  /* 0x000000b80cb8723e */ /* 0x040fe200000010ff */
[----:B------:R-:W-:Y:S01]  /*9d90*/  MUFU.EX2 R142, R142 ;  /* 0x0000008e008e7308 */ /* 0x000fe20000000800 */
[----:B------:R-:W-:Y:S01]  /*9da0*/  FADD.FTZ R123, R12, R123 ;  /* 0x0000007b0c7b7221 */ /* 0x000fe20000010000 */
[C---:B------:R-:W-:Y:S01]  /*9db0*/  FADD.FTZ R144, R130.reuse, R7 ;  /* 0x0000000782907221 */ /* 0x040fe20000010000 */
[----:B------:R-:W-:Y:S01]  /*9dc0*/  FFMA.FTZ R132, R167, UR14, -R132 ;  /* 0x0000000ea7847c23 */ /* 0x000fe20008010884 */
[----:B------:R-:W-:Y:S01]  /*9dd0*/  F2FP.BF16.F32.PACK_AB R185, R130, R185 ;  /* 0x000000b982b9723e */ /* 0x000fe200000010ff */
        /* <DEDUP_REMOVED lines=10> */
[----:B------:R-:W1:Y:S01]  /*9e80*/  MUFU.EX2 R132, R132 ;  /* 0x0000008400847308 */ /* 0x000e620000000800 */
        /* <DEDUP_REMOVED lines=10> */
[----:B------:R-:W-:Y:S01]  /*9f30*/  FADD.FTZ R7, R177, R12 ;  /* 0x0000000cb1077221 */ /* 0x000fe20000010000 */
[C---:B------:R-:W-:Y:S02]  /*9f40*/  F2FP.BF16.F32.PACK_AB R176, R21.reuse, R176 ;  /* 0x000000b015b0723e */ /* 0x040fe400000010ff */
[----:B------:R-:W-:Y:S01]  /*9f50*/  FADD.FTZ R9, R21, R122 ;  /* 0x0000007a15097221 */ /* 0x000fe20000010000 */
[C---:B------:R-:W-:Y:S01]  /*9f60*/  FADD.FTZ R12, R140.reuse, R7 ;  /* 0x000000078c0c7221 */ /* 0x040fe20000010000 */
[----:B------:R-:W-:-:S02]  /*9f70*/  F2FP.BF16.F32.PACK_AB R177, R140, R177 ;  /* 0x000000b18cb1723e */ /* 0x000fc400000010ff */
[----:B------:R-:W-:Y:S01]  /*9f80*/  FADD.FTZ R9, R178, R9 ;  /* 0x00000009b2097221 */ /* 0x000fe20000010000 */
[----:B------:R-:W-:Y:S01]  /*9f90*/  FADD.FTZ R7, R179, R12 ;  /* 0x0000000cb3077221 */ /* 0x000fe20000010000 */
[----:B0-----:R-:W-:Y:S02]  /*9fa0*/  F2FP.BF16.F32.PACK_AB R179, R6, R179 ;  /* 0x000000b306b3723e */ /* 0x001fe400000010ff */
[----:B------:R-:W-:Y:S01]  /*9fb0*/  FADD.FTZ R9, R120, R9 ;  /* 0x0000000978097221 */ /* 0x000fe20000010000 */
[----:B------:R-:W-:Y:S01]  /*9fc0*/  FADD.FTZ R12, R6, R7 ;  /* 0x00000007060c7221 */ /* 0x000fe20000010000 */
        /* <DEDUP_REMOVED lines=11> */
[----:B------:R-:W-:Y:S01]  /*a080*/  FADD.FTZ R9, R159, R6 ;  /* 0x000000069f097221 */ /* 0x000fe20000010000 */
[----:B-1----:R-:W-:-:S02]  /*a090*/  F2FP.BF16.F32.PACK_AB R171, R132, R166 ;  /* 0x000000a684ab723e */ /* 0x002fc400000010ff */
[----:B------:R-:W-:Y:S01]  /*a0a0*/  FADD.FTZ R7, R20, R7 ;  /* 0x0000000714077221 */ /* 0x000fe20000010000 */
[----:B------:R-:W-:-:S03]  /*a0b0*/  FADD.FTZ R9, R162, R9 ;  /* 0x00000009a2097221 */ /* 0x000fc60000010000 */
[----:B------:R-:W-:Y:S01]  /*a0c0*/  FADD.FTZ R6, R124, R7 ;  /* 0x000000077c067221 */ /* 0x000fe20000010000 */
[----:B------:R-:W-:-:S03]  /*a0d0*/  FADD.FTZ R9, R163, R9 ;  /* 0x00000009a3097221 */ /* 0x000fc60000010000 */
[----:B------:R-:W-:Y:S01]  /*a0e0*/  FADD.FTZ R6, R129, R6 ;  /* 0x0000000681067221 */ /* 0x000fe20000010000 */
[----:B------:R-:W-:-:S03]  /*a0f0*/  FADD.FTZ R9, R166, R9 ;  /* 0x00000009a6097221 */ /* 0x000fc60000010000 */
[----:B------:R-:W-:Y:S01]  /*a100*/  FADD.FTZ R7, R11, R6 ;  /* 0x000000060b077221 */ /* 0x000fe20000010000 */
[----:B------:R-:W-:Y:S01]  /*a110*/  FADD.FTZ R6, R132, R9 ;  /* 0x0000000984067221 */ /* 0x000fe20000010000 */
[----:B------:R-:W-:Y:S02]  /*a120*/  IMAD.MOV.U32 R11, RZ, RZ, R2 ;  /* 0x000000ffff0b7224 */ /* 0x000fe400078e0002 */
[----:B------:R-:W-:Y:S01]  /*a130*/  IMAD.MOV.U32 R9, RZ, RZ, R3 ;  /* 0x000000ffff097224 */ /* 0x000fe200078e0003 */
[----:B------:R-:W-:Y:S06]  /*a140*/  @P2 BRA `(.L_x_4419) ;  /* 0xffffffe0009c2947 */ /* 0x000fec000383ffff */
.L_x_4410:
        /* <DEDUP_REMOVED lines=8> */
.L_x_4437:
        /* <DEDUP_REMOVED lines=8> */
.L_x_4421:
[----:B------:R-:W-:Y:S01]  /*a250*/  ULEA UR5, UR36, UR37, 0x3 ;  /* 0x0000002524057291 */ /* 0x000fe2000f8e183f */
[----:B------:R-:W-:-:S05]  /*a260*/  IMAD.U32 R2, RZ, RZ, UR38 ;  /* 0x00000026ff027e24 */ /* 0x000fca000f8e00ff */
[----:B------:R-:W-:-:S04]  /*a270*/  SHF.L.U32 R2, R2, 0x1f, RZ ;  /* 0x0000001f02027819 */ /* 0x000fc800000006ff */
[----:B------:R0:W1:Y:S01]  /*a280*/  SYNCS.PHASECHK.TRANS64.TRYWAIT P2, [UR5+0x30830], R2 ;  /* 0x03083002ff0075a7 */ /* 0x0000620008040145 */
[----:B------:R-:W-:Y:S05]  /*a290*/  @!P0 BRA `(.L_x_4422) ;  /* 0x0000000000048947 */ /* 0x000fea0003800000 */
[----:B------:R-:W-:Y:S01]  /*a2a0*/  BPT.TRAP 0x1 ;  /* 0x000000040000795c */ /* 0x000fe20000300000 */
.L_x_4422:
[-C--:B------:R-:W-:Y:S01]  /*a2b0*/  FMUL.FTZ R24, R24, R10.reuse ;  /* 0x0000000a18187220 */ /* 0x080fe20000410000 */
[----:B------:R-:W-:Y:S01]  /*a2c0*/  FMUL.FTZ R25, R25, R10 ;  /* 0x0000000a19197220 */ /* 0x000fe20000410000 */
[----:B-1----:R-:W-:Y:S06]  /*a2d0*/  @P2 BRA `(.L_x_4423) ;  /* 0x0000000000082947 */ /* 0x002fec0003800000 */
[----:B------:R-:W1:Y:S02]  /*a2e0*/  SYNCS.PHASECHK.TRANS64.TRYWAIT P2, [UR5+0x30830], R2 ;  /* 0x03083002ff0075a7 */ /* 0x000e640008040145 */
[----:B-1----:R-:W-:Y:S05]  /*a2f0*/  @!P2 BRA `(.L_x_4424) ;  /* 0x000000f80090a947 */ /* 0x002fea0003800000 */
.L_x_4423:
        /* <DEDUP_REMOVED lines=161> */
.L_x_4425:
[----:B------:R-:W-:Y:S01]  /*ad10*/  ULEA UR5, UR4, UR37, 0x3 ;  /* 0x0000002504057291 */ /* 0x000fe2000f8e183f */
[----:B------:R-:W-:-:S05]  /*ad20*/  IMAD.U32 R0, RZ, RZ, UR6 ;  /* 0x00000006ff007e24 */ /* 0x000fca000f8e00ff */
[----:B------:R-:W-:-:S04]  /*ad30*/  SHF.L.U32 R0, R0, 0x1f, RZ ;  /* 0x0000001f00007819 */ /* 0x000fc800000006ff */
[----:B------:R2:W3:Y:S01]  /*ad40*/  SYNCS.PHASECHK.TRANS64.TRYWAIT P2, [UR5+0x30850], R0 ;  /* 0x03085000ff0075a7 */ /* 0x0004e20008040145 */
[----:B------:R-:W-:Y:S05]  /*ad50*/  @!P0 BRA `(.L_x_4426) ;  /* 0x0000000000048947 */ /* 0x000fea0003800000 */
[----:B------:R-:W-:Y:S01]  /*ad60*/  BPT.TRAP 0x1 ;  /* 0x000000040000795c */ /* 0x000fe20000300000 */
.L_x_4426:
[----:B---3--:R-:W-:Y:S05]  /*ad70*/  @P2 BRA `(.L_x_4427) ;  /* 0x0000000000082947 */ /* 0x008fea0003800000 */
[----:B------:R-:W3:Y:S02]  /*ad80*/  SYNCS.PHASECHK.TRANS64.TRYWAIT P2, [UR5+0x30850], R0 ;  /* 0x03085000ff0075a7 */ /* 0x000ee40008040145 */
[----:B---3--:R-:W-:Y:S05]  /*ad90*/  @!P2 BRA `(.L_x_4428) ;  /* 0x000000f00000a947 */ /* 0x008fea0003800000 */
.L_x_4427:
        /* <DEDUP_REMOVED lines=9> */
[----:B0-2---:R-:W-:Y:S02]  /*ae30*/  IMAD.U32 R0, RZ, RZ, UR7 ;  /* 0x00000007ff007e24 */ /* 0x005fe4000f8e00ff */
[----:B------:R-:W-:Y:S01]  /*ae40*/  IMAD R15, R8, -0x60, RZ ;  /* 0xffffffa0080f7824 */ /* 0x000fe200078e02ff */
[----:B------:R-:W-:-:S02]  /*ae50*/  ULOP3.LUT UR6, UR6, 0x3000000, URZ, 0xfc, !UPT ;  /* 0x0300000006067892 */ /* 0x000fc4000f8efc3f */
[----:B------:R-:W-:Y:S02]  /*ae60*/  @!P1 LEA R0, R0, UR37, 0x3 ;  /* 0x0000002500009c11 */ /* 0x000fe4000f8e18ff */
[----:B------:R-:W-:-:S03]  /*ae70*/  UIMAD UR4, UR4, 0x900, UR6 ;  /* 0x00000900040478a4 */ /* 0x000fc6000f8e0206 */
[----:B------:R-:W-:-:S04]  /*ae80*/  @!P1 VIADD R0, R0, 0x30840 ;  /* 0x0003084000009836 */ /* 0x000fc80000000000 */
[----:B------:R-:W-:Y:S01]  /*ae90*/  UMOV UR10, UR4 ;  /* 0x00000004000a7c82 */ /* 0x000fe20008000000 */
[----:B------:R-:W-:Y:S01]  /*aea0*/  @!P1 PRMT R0, RZ, 0x654, R0 ;  /* 0x00000654ff009816 */ /* 0x000fe20000000000 */
        /* <DEDUP_REMOVED lines=23> */
[----:B------:R-:W-:Y:S02]  /*b020*/  @UP0 ULDC UR4, c[0x0][0x44c] ;  /* 0x0001130000040ab9 */ /* 0x000fe40000000800 */
[----:B-1----:R-:W-:Y:S01]  /*b030*/  @P2 IMAD.HI.U32 R2, R20, UR4, RZ ;  /* 0x0000000414022c27 */ /* 0x002fe2000f8e00ff */
[----:B------:R-:W-:Y:S01]  /*b040*/  @UP0 ULDC UR4, c[0x0][0x450] ;  /* 0x0001140000040ab9 */ /* 0x000fe20000000800 */
[----:B------:R-:W-:-:S03]  /*b050*/  PLOP3.LUT P2, PT, PT, PT, UP1, 0x40, 0x0 ;  /* 0x000000000000781c */ /* 0x000fc60003f4e818 */
[----:B------:R-:W-:Y:S01]  /*b060*/  @P3 SHF.R.U32.HI R20, RZ, UR4, R2 ;  /* 0x00000004ff143c19 */ /* 0x000fe20008011602 */
[----:B------:R-:W-:-:S04]  /*b070*/  ULOP3.LUT UR4, URZ, UR59, URZ, 0x33, !UPT ;  /* 0x0000003b3f047292 */ /* 0x000fc8000f8e333f */
[----:B------:R-:W0:Y:S01]  /*b080*/  SHFL.IDX PT, R21, R20, RZ, 0x1c1f ;  /* 0x001c1fff14157589 */ /* 0x000e2200000e0000 */
[----:B------:R-:W-:Y:S02]  /*b090*/  WARPGROUP.DEPBAR.LE gsb0, 0x0 ;  /* 0x00008000000079c5 */ /* 0x000fe40000010000 */
[----:B------:R-:W-:-:S06]  /*b0a0*/  WARPGROUP.ARRIVE ;  /* 0x00000000000079c5 */ /* 0x000fcc0000000000 */
[----:B------:R-:W-:Y:S03]  /*b0b0*/  HGMMA.64x192x16.F32.BF16 R24, R168, gdesc[UR8].tnspB, R24, gsb0 ;  /* 0x42e00008a8187df0 */ /* 0x000fe60008001818 */
        /* <DEDUP_REMOVED lines=22> */
.L_x_4431:
[----:B------:R-:W-:-:S05]  /*b220*/  IMAD.U32 R168, RZ, RZ, UR58 ;  /* 0x0000003affa87e24 */ /* 0x000fca000f8e00ff */
[----:B------:R-:W-:-:S13]  /*b230*/  ISETP.NE.AND P2, PT, R168, 0x1, PT ;  /* 0x00000001a800780c */ /* 0x000fda0003f45270 */
[----:B------:R-:W0:Y:S02]  /*b240*/  @P2 LDC.64 R2, c[0x0][0x9e8] ;  /* 0x00027a00ff022b82 */ /* 0x000e240000000a00 */
[----:B0-----:R-:W-:-:S05]  /*b250*/  @P2 IMAD.HI.U32 R2, R21, R2, RZ ;  /* 0x0000000215022227 */ /* 0x001fca00078e00ff */
[----:B------:R-:W-:-:S07]  /*b260*/  @P2 SHF.R.U32.HI R21, RZ, R3, R2 ;  /* 0x00000003ff152219 */ /* 0x000fce0000011602 */
.L_x_4432:
[----:B------:R-:W-:Y:S05]  /*b270*/  BSYNC B0 ;  /* 0x0000000000007941 */ /* 0x000fea0003800000 */
.L_x_4430:
[----:B------:R-:W-:-:S05]  /*b280*/  IMAD R21, R21, R168, R0 ;  /* 0x000000a815157224 */ /* 0x000fca00078e0200 */
[----:B------:R-:W-:Y:S02]  /*b290*/  VIADDMNMX R12, R21, R168, R12, PT ;  /* 0x000000a8150c7246 */ /* 0x000fe4000380010c */
[----:B------:R-:W-:-:S07]  /*b2a0*/  VIMNMX R10, R10, R21, !PT ;  /* 0x000000150a0a7248 */ /* 0x000fce0007fe0100 */
.L_x_4429:
[C---:B------:R-:W-:Y:S02]  /*b2b0*/  ISETP.GE.AND P2, PT, R15.reuse, 0x2, PT ;  /* 0x000000020f00780c */ /* 0x040fe40003f46270 */
[C---:B------:R-:W-:Y:S02]  /*b2c0*/  ISETP.GE.AND P6, PT, R15.reuse, 0xa, PT ;  /* 0x0000000a0f00780c */ /* 0x040fe40003fc6270 */
[----:B------:R-:W-:Y:S02]  /*b2d0*/  ISETP.GT.AND P4, PT, R10, 0x1, !P2 ;  /* 0x000000010a00780c */ /* 0x000fe40005784270 */
[----:B------:R-:W-:Y:S02]  /*b2e0*/  ISETP.GE.AND P3, PT, R15, 0x9, PT ;  /* 0x000000090f00780c */ /* 0x000fe40003f66270 */
[----:B------:R-:W-:Y:S02]  /*b2f0*/  ISETP.LT.OR P4, PT, R12, 0x2, P4 ;  /* 0x000000020c00780c */ /* 0x000fe40002781670 */
[----:B------:R-:W-:-:S02]  /*b300*/  LOP3.LUT R18, R18, 0xfffffffb, RZ, 0xc0, !PT ;  /* 0xfffffffb12127812 */ /* 0x000fc400078ec0ff */
[----:B------:R-:W-:Y:S02]  /*b310*/  FSEL R121, R121, -INF , !P4 ;  /* 0xff80000079797808 */ /* 0x000fe40006000000 */
[----:B------:R-:W-:Y:S02]  /*b320*/  ISETP.GT.AND P5, PT, R10, 0x8, !P3 ;  /* 0x000000080a00780c */ /* 0x000fe40005fa4270 */
        /* <DEDUP_REMOVED lines=123> */
[----:B------:R-:W-:Y:S02]  /*bae0*/  ISETP.GE.AND P6, PT, R15, 0x5a, PT ;  /* 0x0000005a0f00780c */ /* 0x000fe40003fc6270 */
[----:B------:R-:W0:Y:S11]  /*baf0*/  SHFL.IDX PT, R15, R20, 0x1, 0x1c1f ;  /* 0x003c1f00140f7f89 */ /* 0x000e3600000e0000 */
[----:B------:R-:W-:-:S02]  /*bb00*/  @P6 LOP3.LUT R18, R18, 0x1, RZ, 0xfc, !PT ;  /* 0x0000000112126812 */ /* 0x000fc400078efcff */
[----:B------:R-:W-:-:S04]  /*bb10*/  ISETP.GT.AND P6, PT, R10, 0x59, !P6 ;  /* 0x000000590a00780c */ /* 0x000fc800077c4270 */
        /* <DEDUP_REMOVED lines=18> */
.L_x_4435:
[----:B------:R-:W-:-:S05]  /*bc40*/  IMAD.U32 R21, RZ, RZ, UR58 ;  /* 0x0000003aff157e24 */ /* 0x000fca000f8e00ff */
[----:B------:R-:W-:-:S13]  /*bc50*/  ISETP.NE.AND P6, PT, R21, 0x1, PT ;  /* 0x000000011500780c */ /* 0x000fda0003fc5270 */
[----:B------:R-:W0:Y:S02]  /*bc60*/  @P6 LDC.64 R2, c[0x0][0x9e8] ;  /* 0x00027a00ff026b82 */ /* 0x000e240000000a00 */
[----:B0-----:R-:W-:-:S05]  /*bc70*/  @P6 IMAD.HI.U32 R2, R15, R2, RZ ;  /* 0x000000020f026227 */ /* 0x001fca00078e00ff */
[----:B------:R-:W-:-:S07]  /*bc80*/  @P6 SHF.R.U32.HI R15, RZ, R3, R2 ;  /* 0x00000003ff0f6219 */ /* 0x000fce0000011602 */
.L_x_4436:
[----:B------:R-:W-:Y:S05]  /*bc90*/  BSYNC B0 ;  /* 0x0000000000007941 */ /* 0x000fea0003800000 */
.L_x_4434:
[----:B------:R-:W-:-:S05]  /*bca0*/  IMAD R0, R15, R21, R0 ;  /* 0x000000150f007224 */ /* 0x000fca00078e0200 */
[----:B------:R-:W-:Y:S02]  /*bcb0*/  VIADDMNMX R14, R0, R21, R14, PT ;  /* 0x00000015000e7246 */ /* 0x000fe4000380010e */
[----:B------:R-:W-:-:S07]  /*bcc0*/  VIMNMX R13, R13, R0, !PT ;  /* 0x000000000d0d7248 */ /* 0x000fce0007fe0100 */
.L_x_4433:
        /* <DEDUP_REMOVED lines=120> */
[----:B------:R-:W-:Y:S02]  /*c450*/  FSEL R162, R162, -INF , !P3 ;  /* 0xff800000a2a27808 */ /* 0x000fe40005800000 */
[----:B------:R-:W-:Y:S02]  /*c460*/  FSEL R122, R122, -INF , !P2 ;  /* 0xff8000007a7a7808 */ /* 0x000fe40005000000 */
[----:B------:R-:W-:Y:S02]  /*c470*/  FSETP.NEU.FTZ.AND P2, PT, R3, -INF , PT ;  /* 0xff8000000300780b */ /* 0x000fe40003f5d000 */
[----:B------:R-:W-:-:S02]  /*c480*/  FMNMX.FTZ R2, R122, R9, !PT ;  /* 0x000000097a027209 */ /* 0x000fc40007810000 */
        /* <DEDUP_REMOVED lines=11> */
[--C-:B------:R-:W-:Y:S01]  /*c540*/  FFMA.FTZ R190, R124, UR14, -R0.reuse ;  /* 0x0000000e7cbe7c23 */ /* 0x100fe20008010800 */
        /* <DEDUP_REMOVED lines=24> */
[----:B------:R-:W-:-:S04]  /*c6d0*/  FMNMX.FTZ R2, R142, R21, !PT ;  /* 0x000000158e027209 */ /* 0x000fc80007810000 */
[----:B------:R-:W-:-:S03]  /*c6e0*/  FMNMX.FTZ R21, R143, R2, !PT ;  /* 0x000000028f157209 */ /* 0x000fc60007810000 */
[----:B------:R-:W-:Y:S01]  /*c6f0*/  MUFU.EX2 R12, R12 ;  /* 0x0000000c000c7308 */ /* 0x000fe20000000800 */
[----:B------:R-:W-:Y:S01]  /*c700*/  FMNMX.FTZ R2, R146, R21, !PT ;  /* 0x0000001592027209 */ /* 0x000fe20007810000 */
[----:B------:R-:W-:Y:S01]  /*c710*/  FFMA.FTZ R21, R133, UR14, -R0 ;  /* 0x0000000e85157c23 */ /* 0x000fe20008010800 */
[----:B------:R-:W-:Y:S02]  /*c720*/  IMAD.U32 R133, RZ, RZ, UR5 ;  /* 0x00000005ff857e24 */ /* 0x000fe4000f8e00ff */
[----:B------:R-:W-:Y:S02]  /*c730*/  FMNMX.FTZ R121, R147, R2, !PT ;  /* 0x0000000293797209 */ /* 0x000fe40007810000 */
[----:B------:R-:W-:Y:S01]  /*c740*/  @!P1 VIADD R133, R133, 0x30860 ;  /* 0x0003086085859836 */ /* 0x000fe20000000000 */
[----:B------:R-:W-:Y:S01]  /*c750*/  MUFU.EX2 R190, R190 ;  /* 0x000000be00be7308 */ /* 0x000fe20000000800 */
[----:B------:R-:W-:-:S03]  /*c760*/  FMNMX.FTZ R2, R150, R121, !PT ;  /* 0x0000007996027209 */ /* 0x000fc60007810000 */
[----:B------:R-:W-:Y:S02]  /*c770*/  @!P1 PRMT R133, RZ, 0x654, R133 ;  /* 0x00000654ff859816 */ /* 0x000fe40000000085 */
[----:B------:R-:W-:Y:S02]  /*c780*/  FMNMX.FTZ R121, R151, R2, !PT ;  /* 0x0000000297797209 */ /* 0x000fe40007810000 */
[----:B------:R-:W-:Y:S01]  /*c790*/  MUFU.EX2 R15, R15 ;  /* 0x0000000f000f7308 */ /* 0x000fe20000000800 */
[----:B------:R0:W-:Y:S01]  /*c7a0*/  @!P1 SYNCS.ARRIVE.TRANS64.RED.A1T0 RZ, [R133+URZ], RZ ;  /* 0x000000ff85ff99a7 */ /* 0x0001e2000810043f */
        /* <DEDUP_REMOVED lines=9> */
[----:B------:R-:W-:Y:S01]  /*c840*/  FMNMX.FTZ R2, R166, R121, !PT ;  /* 0x00000079a6027209 */ /* 0x000fe20007810000 */
[----:B------:R-:W-:-:S03]  /*c850*/  FFMA.FTZ R121, R149, UR14, -R0 ;  /* 0x0000000e95797c23 */ /* 0x000fc60008010800 */
[----:B------:R-:W-:Y:S02]  /*c860*/  FMNMX.FTZ R2, R167, R2, !PT ;  /* 0x00000002a7027209 */ /* 0x000fe40007810000 */
[----:B------:R-:W-:Y:S03]  /*c870*/  MUFU.EX2 R21, R21 ;  /* 0x0000001500157308 */ /* 0x000fe60000000800 */
[----:B------:R-:W1:Y:S05]  /*c880*/  SHFL.BFLY PT, R125, R2, 0x2, 0x1f ;  /* 0x0c401f00027d7f89 */ /* 0x000e6a00000e0000 */
[----:B------:R-:W-:Y:S08]  /*c890*/  MUFU.EX2 R180, R180 ;  /* 0x000000b400b47308 */ /* 0x000ff00000000800 */
[----:B------:R-:W-:Y:S08]  /*c8a0*/  MUFU.EX2 R13, R137 ;  /* 0x00000089000d7308 */ /* 0x000ff00000000800 */
[----:B------:R-:W-:Y:S01]  /*c8b0*/  MUFU.EX2 R182, R182 ;  /* 0x000000b600b67308 */ /* 0x000fe20000000800 */
[----:B-1----:R-:W-:Y:S01]  /*c8c0*/  FMNMX.FTZ R10, R2, R125, !PT ;  /* 0x0000007d020a7209 */ /* 0x002fe20007810000 */
[--C-:B------:R-:W-:Y:S01]  /*c8d0*/  FFMA.FTZ R125, R157, UR14, -R0.reuse ;  /* 0x0000000e9d7d7c23 */ /* 0x100fe20008010800 */
[----:B------:R-:W-:-:S03]  /*c8e0*/  FFMA.FTZ R0, R165, UR14, -R0 ;  /* 0x0000000ea5007c23 */ /* 0x000fc60008010800 */
[----:B------:R-:W1:Y:S02]  /*c8f0*/  SHFL.BFLY PT, R129, R10, 0x1, 0x1f ;  /* 0x0c201f000a817f89 */ /* 0x000e6400000e0000 */
[----:B------:R2:W-:Y:S08]  /*c900*/  MUFU.EX2 R11, R0 ;  /* 0x00000000000b7308 */ /* 0x0005f00000000800 */
[----:B------:R-:W-:Y:S08]  /*c910*/  MUFU.EX2 R14, R14 ;  /* 0x0000000e000e7308 */ /* 0x000ff00000000800 */
[----:B------:R-:W-:Y:S01]  /*c920*/  MUFU.EX2 R176, R176 ;  /* 0x000000b000b07308 */ /* 0x000fe20000000800 */
[----:B-1----:R-:W-:Y:S01]  /*c930*/  FMNMX.FTZ R2, R10, R129, !PT ;  /* 0x000000810a027209 */ /* 0x002fe20007810000 */
[----:B------:R-:W-:-:S06]  /*c940*/  FMUL.FTZ R10, R132, UR14 ;  /* 0x0000000e840a7c20 */ /* 0x000fcc0008410000 */
[----:B------:R-:W-:Y:S01]  /*c950*/  MUFU.EX2 R120, R120 ;  /* 0x0000007800787308 */ /* 0x000fe20000000800 */
[C---:B------:R-:W-:Y:S01]  /*c960*/  FSETP.NEU.FTZ.AND P2, PT, R2.reuse, -INF , PT ;  /* 0xff8000000200780b */ /* 0x040fe20003f5d000 */
[----:B------:R-:W-:-:S03]  /*c970*/  FMUL.FTZ R129, R2, UR14 ;  /* 0x0000000e02817c20 */ /* 0x000fc60008410000 */
[----:B--2---:R-:W-:-:S03]  /*c980*/  FSEL R0, R2, RZ, P2 ;  /* 0x000000ff02007208 */ /* 0x004fc60001000000 */
[----:B------:R-:W1:Y:S01]  /*c990*/  MUFU.EX2 R10, R10 ;  /* 0x0000000a000a7308 */ /* 0x000e620000000800 */
[----:B------:R-:W-:Y:S01]  /*c9a0*/  FSEL R132, R129, RZ, P2 ;  /* 0x000000ff81847208 */ /* 0x000fe20001000000 */
[----:B------:R-:W-:Y:S01]  /*c9b0*/  FADD.FTZ R0, -R0, R9 ;  /* 0x0000000900007221 */ /* 0x000fe20000010100 */
[C---:B------:R-:W-:Y:S01]  /*c9c0*/  ISETP.GT.AND P2, PT, R8.reuse, UR61, PT ;  /* 0x0000003d08007c0c */ /* 0x040fe2000bf44270 */
[----:B------:R-:W-:Y:S02]  /*c9d0*/  VIADD R8, R8, 0xffffffff ;  /* 0xffffffff08087836 */ /* 0x000fe40000000000 */
[--C-:B------:R-:W-:Y:S01]  /*c9e0*/  FFMA.FTZ R189, R122, UR14, -R132.reuse ;  /* 0x0000000e7abd7c23 */ /* 0x100fe20008010884 */
[----:B------:R-:W-:Y:S01]  /*c9f0*/  FMUL.FTZ R0, R0, UR14 ;  /* 0x0000000e00007c20 */ /* 0x000fe20008410000 */
        /* <DEDUP_REMOVED lines=8> */
[----:B------:R-:W-:Y:S01]  /*ca80*/  FFMA.FTZ R181, R138, UR14, -R132 ;  /* 0x0000000e8ab57c23 */ /* 0x000fe20008010884 */
[----:B-1----:R-:W-:Y:S01]  /*ca90*/  FFMA.FTZ R7, R10, R7, R188 ;  /* 0x000000070a077223 */ /* 0x002fe200000100bc */
[--C-:B------:R-:W-:Y:S01]  /*caa0*/  FFMA.FTZ R129, R139, UR14, -R132.reuse ;  /* 0x0000000e8b817c23 */ /* 0x100fe20008010884 */
[--C-:B------:R-:W-:Y:S01]  /*cab0*/  FFMA.FTZ R183, R142, UR14, -R132.reuse ;  /* 0x0000000e8eb77c23 */ /* 0x100fe20008010884 */
[----:B------:R-:W1:Y:S01]  /*cac0*/  MUFU.EX2 R0, R0 ;  /* 0x0000000000007308 */ /* 0x000e620000000800 */
[----:B------:R-:W-:Y:S01]  /*cad0*/  FADD.FTZ R7, R12, R7 ;  /* 0x000000070c077221 */ /* 0x000fe20000010000 */
[--C-:B------:R-:W-:Y:S01]  /*cae0*/  FFMA.FTZ R143, R143, UR14, -R132.reuse ;  /* 0x0000000e8f8f7c23 */ /* 0x100fe20008010884 */
[--C-:B------:R-:W-:Y:S01]  /*caf0*/  FFMA.FTZ R177, R146, UR14, -R132.reuse ;  /* 0x0000000e92b17c23 */ /* 0x100fe20008010884 */
[--C-:B------:R-:W-:Y:S01]  /*cb00*/  FFMA.FTZ R130, R147, UR14, -R132.reuse ;  /* 0x0000000e93827c23 */ /* 0x100fe20008010884 */
[----:B------:R-:W-:Y:S01]  /*cb10*/  FADD.FTZ R134, R190, R7 ;  /* 0x00000007be867221 */ /* 0x000fe20000010000 */
[--C-:B------:R-:W-:Y:S01]  /*cb20*/  FFMA.FTZ R179, R150, UR14, -R132.reuse ;  /* 0x0000000e96b37c23 */ /* 0x100fe20008010884 */
[----:B------:R-:W-:Y:S01]  /*cb30*/  FFMA.FTZ R173, R154, UR14, -R132 ;  /* 0x0000000e9aad7c23 */ /* 0x000fe20008010884 */
[----:B------:R-:W2:Y:S01]  /*cb40*/  MUFU.EX2 R122, R122 ;  /* 0x0000007a007a7308 */ /* 0x000ea20000000800 */
[----:B------:R-:W-:Y:S01]  /*cb50*/  FADD.FTZ R7, R15, R134 ;  /* 0x000000860f077221 */ /* 0x000fe20000010000 */
[--C-:B------:R-:W-:Y:S01]  /*cb60*/  FFMA.FTZ R175, R158, UR14, -R132.reuse ;  /* 0x0000000e9eaf7c23 */ /* 0x100fe20008010884 */
[----:B------:R-:W-:Y:S01]  /*cb70*/  F2FP.BF16.F32.PACK_AB R188, R12, R188 ;  /* 0x000000bc0cbc723e */ /* 0x000fe200000010ff */
[--C-:B------:R-:W-:Y:S01]  /*cb80*/  FFMA.FTZ R159, R159, UR14, -R132.reuse ;  /* 0x0000000e9f9f7c23 */ /* 0x100fe20008010884 */
[----:B------:R-:W-:Y:S01]  /*cb90*/  FADD.FTZ R131, R184, R7 ;  /* 0x00000007b8837221 */ /* 0x000fe20000010000 */
[----:B------:R-:W-:Y:S01]  /*cba0*/  F2FP.BF16.F32.PACK_AB R184, R20, R184 ;  /* 0x000000b814b8723e */ /* 0x000fe200000010ff */
[--C-:B------:R-:W-:Y:S01]  /*cbb0*/  FFMA.FTZ R169, R162, UR14, -R132.reuse ;  /* 0x0000000ea2a97c23 */ /* 0x100fe20008010884 */
[----:B------:R-:W3:Y:S01]  /*cbc0*/  MUFU.EX2 R191, R191 ;  /* 0x000000bf00bf7308 */ /* 0x000ee20000000800 */
[----:B-1----:R-:W-:Y:S01]  /*cbd0*/  FFMA.FTZ R7, R0, R6, R189 ;  /* 0x0000000600077223 */ /* 0x002fe200000100bd */
[----:B------:R-:W-:Y:S01]  /*cbe0*/  FADD.FTZ R131, R20, R131 ;  /* 0x0000008314837221 */ /* 0x000fe20000010000 */
[--C-:B------:R-:W-:Y:S01]  /*cbf0*/  FFMA.FTZ R6, R151, UR14, -R132.reuse ;  /* 0x0000000e97067c23 */ /* 0x100fe20008010884 */
[--C-:B------:R-:W-:Y:S01]  /*cc00*/  FFMA.FTZ R163, R163, UR14, -R132.reuse ;  /* 0x0000000ea3a37c23 */ /* 0x100fe20008010884 */
[--C-:B------:R-:W-:Y:S01]  /*cc10*/  FFMA.FTZ R166, R166, UR14, -R132.reuse ;  /* 0x0000000ea6a67c23 */ /* 0x100fe20008010884 */
[----:B------:R-:W-:Y:S01]  /*cc20*/  FADD.FTZ R136, R186, R131 ;  /* 0x00000083ba887221 */ /* 0x000fe20000010000 */
[----:B------:R-:W-:Y:S01]  /*cc30*/  FFMA.FTZ R167, R167, UR14, -R132 ;  /* 0x0000000ea7a77c23 */ /* 0x000fe20008010884 */
[----:B------:R-:W1:Y:S01]  /*cc40*/  MUFU.EX2 R123, R123 ;  /* 0x0000007b007b7308 */ /* 0x000e620000000800 */
[----:B--2---:R-:W-:Y:S01]  /*cc50*/  FADD.FTZ R134, R122, R7 ;  /* 0x000000077a867221 */ /* 0x004fe20000010000 */
[----:B------:R-:W-:Y:S01]  /*cc60*/  FADD.FTZ R7, R21, R136 ;  /* 0x0000008815077221 */ /* 0x000fe20000010000 */
[----:B------:R-:W-:-:S02]  /*cc70*/  F2FP.BF16.F32.PACK_AB R190, R15, R190 ;  /* 0x000000be0fbe723e */ /* 0x000fc400000010ff */
[----:B------:R-:W-:Y:S01]  /*cc80*/  F2FP.BF16.F32.PACK_AB R186, R21, R186 ;  /* 0x000000ba15ba723e */ /* 0x000fe200000010ff */
[----:B------:R-:W-:Y:S01]  /*cc90*/  FADD.FTZ R136, R180, R7 ;  /* 0x00000007b4887221 */ /* 0x000fe20000010000 */
[----:B------:R-:W-:Y:S01]  /*cca0*/  F2FP.BF16.F32.PACK_AB R180, R13, R180 ;  /* 0x000000b40db4723e */ /* 0x000fe200000010ff */
[----:B------:R-:W2:Y:S01]  /*ccb0*/  MUFU.EX2 R185, R185 ;  /* 0x000000b900b97308 */ /* 0x000ea20000000800 */
[----:B---3--:R-:W-:Y:S01]  /*ccc0*/  FADD.FTZ R134, R191, R134 ;  /* 0x00000086bf867221 */ /* 0x008fe20000010000 */
[----:B------:R-:W-:Y:S01]  /*ccd0*/  FADD.FTZ R131, R13, R136 ;  /* 0x000000880d837221 */ /* 0x000fe20000010000 */
[----:B------:R-:W-:-:S05]  /*cce0*/  F2FP.BF16.F32.PACK_AB R189, R122, R189 ;  /* 0x000000bd7abd723e */ /* 0x000fca00000010ff */
        /* <DEDUP_REMOVED lines=28> */
[----:B---3--:R-:W-:-:S07]  /*ceb0*/  FADD.FTZ R134, R183, R134 ;  /* 0x00000086b7867221 */ /* 0x008fce0000010000 */
[----:B------:R-:W0:Y:S01]  /*cec0*/  MUFU.EX2 R172, R172 ;  /* 0x000000ac00ac7308 */ /* 0x000e220000000800 */
[C---:B-1----:R-:W-:Y:S01]  /*ced0*/  FADD.FTZ R7, R121.reuse, R136 ;  /* 0x0000008879077221 */ /* 0x042fe20000010000 */
[----:B------:R-:W-:-:S06]  /*cee0*/  F2FP.BF16.F32.PACK_AB R178, R121, R178 ;  /* 0x000000b279b2723e */ /* 0x000fcc00000010ff */
        /* <DEDUP_REMOVED lines=53> */
.L_x_4420:
        /* <DEDUP_REMOVED lines=99> */
.L_x_4438:
[----:B------:R-:W-:Y:S01]  /*d870*/  ULEA UR5, UR36, UR37, 0x3 ;  /* 0x0000002524057291 */ /* 0x000fe2000f8e183f */
[----:B------:R-:W-:-:S05]  /*d880*/  IMAD.U32 R0, RZ, RZ, UR38 ;  /* 0x00000026ff007e24 */ /* 0x000fca000f8e00ff */
[----:B------:R-:W-:-:S04]  /*d890*/  SHF.L.U32 R0, R0, 0x1f, RZ ;  /* 0x0000001f00007819 */ /* 0x000fc800000006ff */
[----:B------:R0:W1:Y:S01]  /*d8a0*/  SYNCS.PHASECHK.TRANS64.TRYWAIT P2, [UR5+0x30850], R0 ;  /* 0x03085000ff0075a7 */ /* 0x0000620008040145 */
[----:B------:R-:W-:Y:S05]  /*d8b0*/  @!P0 BRA `(.L_x_4439) ;  /* 0x0000000000048947 */ /* 0x000fea0003800000 */
[----:B------:R-:W-:Y:S01]  /*d8c0*/  BPT.TRAP 0x1 ;  /* 0x000000040000795c */ /* 0x000fe20000300000 */
.L_x_4439:
[----:B-1----:R-:W-:Y:S05]  /*d8d0*/  @P2 BRA `(.L_x_4440) ;  /* 0x0000000000082947 */ /* 0x002fea0003800000 */
[----:B------:R-:W1:Y:S02]  /*d8e0*/  SYNCS.PHASECHK.TRANS64.TRYWAIT P0, [UR5+0x30850], R0 ;  /* 0x03085000ff0075a7 */ /* 0x000e640008000145 */
[----:B-1----:R-:W-:Y:S05]  /*d8f0*/  @!P0 BRA `(.L_x_4441) ;  /* 0x000000c400408947 */ /* 0x002fea0003800000 */
.L_x_4440:
        /* <DEDUP_REMOVED lines=14> */
[----:B------:R-:W-:Y:S02]  /*d9e0*/  UIMAD UR4, UR36, 0x900, UR4 ;  /* 0x00000900240478a4 */ /* 0x000fe4000f8e0204 */
[----:B------:R-:W-:Y:S02]  /*d9f0*/  UIADD3 UR36, UR36, 0x1, URZ ;  /* 0x0000000124247890 */ /* 0x000fe4000fffe03f */
[----:B------:R-:W-:Y:S02]  /*da00*/  UIADD3 UR8, UR8, 0x1, URZ ;  /* 0x0000000108087890 */ /* 0x000fe4000fffe03f */
[----:B------:R-:W-:Y:S01]  /*da10*/  UISETP.NE.AND UP0, UPT, UR36, 0x2, UPT ;  /* 0x000000022400788c */ /* 0x000fe2000bf05270 */
[----:B------:R-:W-:Y:S02]  /*da20*/  UMOV UR6, UR4 ;  /* 0x0000000400067c82 */ /* 0x000fe40008000000 */
[----:B------:R-:W-:Y:S01]  /*da30*/  HGMMA.64x192x16.F32.BF16 R24, R188, gdesc[UR4].tnspB, R24, gsb0 ;  /* 0x42e00004bc187df0 */ /* 0x000fe20008001818 */
[----:B------:R-:W-:Y:S01]  /*da40*/  UIADD3 UR6, UR4, 0x80, URZ ;  /* 0x0000008004067890 */ /* 0x000fe2000fffe03f */
[----:B0-----:R-:W-:Y:S01]  /*da50*/  FADD.FTZ R0, R0, R7 ;  /* 0x0000000700007221 */ /* 0x001fe20000010000 */
[----:B------:R-:W-:Y:S01]  /*da60*/  UMOV UR7, 0x40000040 ;  /* 0x4000004000077882 */ /* 0x000fe20000000000 */
[----:B------:R-:W-:-:S02]  /*da70*/  IMAD.U32 R222, RZ, RZ, UR8 ;  /* 0x00000008ffde7e24 */ /* 0x000fc4000f8e00ff */
[----:B-1----:R-:W-:Y:S01]  /*da80*/  FADD.FTZ R4, R5, R6 ;  /* 0x0000000605047221 */ /* 0x002fe20000010000 */
[----:B------:R-:W-:Y:S01]  /*da90*/  IMAD.U32 R6, RZ, RZ, UR14 ;  /* 0x0000000eff067e24 */ /* 0x000fe2000f8e00ff */
[----:B------:R-:W0:Y:S01]  /*daa0*/  SHFL.BFLY PT, R5, R0, 0x1, 0x1f ;  /* 0x0c201f0000057f89 */ /* 0x000e2200000e0000 */
[----:B------:R-:W-:-:S03]  /*dab0*/  USEL UR36, UR36, URZ, UP0 ;  /* 0x0000003f24247287 */ /* 0x000fc60008000000 */
[----:B------:R-:W1:Y:S01]  /*dac0*/  SHFL.BFLY PT, R9, R4, 0x1, 0x1f ;  /* 0x0c201f0004097f89 */ /* 0x000e6200000e0000 */
[----:B0-----:R-:W-:Y:S01]  /*dad0*/  FADD.FTZ R11, R0, R5 ;  /* 0x00000005000b7221 */ /* 0x001fe20000010000 */
[----:B------:R-:W-:Y:S02]  /*dae0*/  IMAD.MOV.U32 R5, RZ, RZ, RZ ;  /* 0x000000ffff057224 */ /* 0x000fe400078e00ff */
        /* <DEDUP_REMOVED lines=37> */
[----:B------:R-:W-:-:S04]  /*dd40*/  USEL UR4, URZ, 0x1, UP0 ;  /* 0x000000013f047887 */ /* 0x000fc80008000000 */
[----:B------:R-:W-:Y:S01]  /*dd50*/  ULOP3.LUT UR38, UR38, UR4, URZ, 0x3c, !UPT ;  /* 0x0000000426267292 */ /* 0x000fe2000f8e3c3f */
[----:B------:R-:W-:Y:S02]  /*dd60*/  WARPGROUP.DEPBAR.LE gsb0, 0x0 ;  /* 0x00008000000079c5 */ /* 0x000fe40000010000 */
[----:B------:R-:W-:-:S10]  /*dd70*/  WARPGROUP.ARRIVE ;  /* 0x00000000000079c5 */ /* 0x000fd40000000000 */
        /* <DEDUP_REMOVED lines=99> */
.L_x_4371:
        /* <DEDUP_REMOVED lines=16> */
[----:B------:R-:W-:Y:S01]  /*e4b0*/  ULDC.64 UR12, c[0x0][0xc00] ;  /* 0x00030000000c7ab9 */ /* 0x000fe20000000a00 */
[----:B------:R-:W-:Y:S01]  /*e4c0*/  ULDC.64 UR18, c[0x0][0x208] ;  /* 0x0000820000127ab9 */ /* 0x000fe20000000a00 */
[----:B------:R-:W-:Y:S02]  /*e4d0*/  R2UR UR17, R194 ;  /* 0x00000000c21172ca */ /* 0x000fe400000e0000 */
[----:B------:R-:W-:Y:S02]  /*e4e0*/  R2UR UR16, R195 ;  /* 0x00000000c31072ca */ /* 0x000fe400000e0000 */
[----:B------:R-:W-:-:S05]  /*e4f0*/  R2UR UR23, R196 ;  /* 0x00000000c41772ca */ /* 0x000fca00000e0000 */
[----:B------:R-:W-:Y:S01]  /*e500*/  UIMAD.WIDE UR12, UR9, 0x4, UR12 ;  /* 0x00000004090c78a5 */ /* 0x000fe2000f8e020c */
[----:B------:R-:W-:Y:S01]  /*e510*/  UMOV UR10, UR8 ;  /* 0x00000008000a7c82 */ /* 0x000fe20008000000 */
[----:B0-----:R-:W-:Y:S01]  /*e520*/  UMOV UR11, UR4 ;  /* 0x00000004000b7c82 */ /* 0x001fe20008000000 */
[----:B------:R-:W-:Y:S01]  /*e530*/  BAR.SYNC.DEFER_BLOCKING 0x1, 0x100 ;  /* 0x0044000000007b1d */ /* 0x000fe20000010000 */
[----:B--2---:R-:W-:-:S03]  /*e540*/  IMAD.WIDE R8, R5, R8, UR10 ;  /* 0x0000000a05087e25 */ /* 0x004fc6000f8e0208 */
[C---:B------:R-:W-:Y:S02]  /*e550*/  IADD3 R12, P1, R8.reuse, 0x40, RZ ;  /* 0x00000040080c7810 */ /* 0x040fe40007f3e0ff */
[C---:B------:R-:W-:Y:S02]  /*e560*/  LOP3.LUT R5, R8.reuse, 0x380, RZ, 0xc0, !PT ;  /* 0x0000038008057812 */ /* 0x040fe400078ec0ff */
[C---:B------:R-:W-:Y:S01]  /*e570*/  IADD3 R10, P2, R8.reuse, 0x20, RZ ;  /* 0x00000020080a7810 */ /* 0x040fe20007f5e0ff */
[--C-:B------:R-:W-:Y:S01]  /*e580*/  IMAD.X R77, RZ, RZ, R9.reuse, P1 ;  /* 0x000000ffff4d7224 */ /* 0x100fe200008e0609 */
[C---:B------:R-:W-:Y:S02]  /*e590*/  IADD3 R131, P6, R8.reuse, 0x60, RZ ;  /* 0x0000006008837810 */ /* 0x040fe40007fde0ff */
[----:B------:R-:W-:Y:S01]  /*e5a0*/  IADD3 R133, P5, R8, 0x4000, RZ ;  /* 0x0000400008857810 */ /* 0x000fe20007fbe0ff */
[--C-:B------:R-:W-:Y:S01]  /*e5b0*/  IMAD.X R17, RZ, RZ, R9.reuse, P2 ;  /* 0x000000ffff117224 */ /* 0x100fe200010e0609 */
[----:B------:R-:W-:Y:S01]  /*e5c0*/  LOP3.LUT R11, R12, 0x380, RZ, 0xc0, !PT ;  /* 0x000003800c0b7812 */ /* 0x000fe200078ec0ff */
[--C-:B------:R-:W-:Y:S01]  /*e5d0*/  IMAD.X R79, RZ, RZ, R9.reuse, P6 ;  /* 0x000000ffff4f7224 */ /* 0x100fe200030e0609 */
[----:B------:R-:W-:Y:S01]  /*e5e0*/  SHF.R.U64 R5, R5, 0x3, RZ ;  /* 0x0000000305057819 */ /* 0x000fe200000012ff */
[----:B------:R-:W-:Y:S01]  /*e5f0*/  IMAD.X R81, RZ, RZ, R9, P5 ;  /* 0x000000ffff517224 */ /* 0x000fe200028e0609 */
[----:B------:R-:W-:-:S02]  /*e600*/  SHF.R.U64 R11, R11, 0x3, RZ ;  /* 0x000000030b0b7819 */ /* 0x000fc400000012ff */
[C---:B------:R-:W-:Y:S02]  /*e610*/  IADD3 R82, P0, R8.reuse, 0x4020, RZ ;  /* 0x0000402008527810 */ /* 0x040fe40007f1e0ff */
[C---:B------:R-:W-:Y:S02]  /*e620*/  IADD3 R135, P4, R8.reuse, 0x4040, RZ ;  /* 0x0000404008877810 */ /* 0x040fe40007f9e0ff */
[C---:B------:R-:W-:Y:S01]  /*e630*/  IADD3 R86, P3, R8.reuse, 0x4060, RZ ;  /* 0x0000406008567810 */ /* 0x040fe20007f7e0ff */
[--C-:B------:R-:W-:Y:S01]  /*e640*/  IMAD.X R83, RZ, RZ, R9.reuse, P0 ;  /* 0x000000ffff537224 */ /* 0x100fe200000e0609 */
[C---:B------:R-:W-:Y:S01]  /*e650*/  IADD3 R137, P2, R8.reuse, 0x8000, RZ ;  /* 0x0000800008897810 */ /* 0x040fe20007f5e0ff */
[--C-:B------:R-:W-:Y:S01]  /*e660*/  IMAD.X R85, RZ, RZ, R9.reuse, P4 ;  /* 0x000000ffff557224 */ /* 0x100fe200020e0609 */
[C---:B------:R-:W-:Y:S01]  /*e670*/  IADD3 R139, P1, R8.reuse, 0x8020, RZ ;  /* 0x00008020088b7810 */ /* 0x040fe20007f3e0ff */
[--C-:B------:R-:W-:Y:S01]  /*e680*/  IMAD.X R87, RZ, RZ, R9.reuse, P3 ;  /* 0x000000ffff577224 */ /* 0x100fe200018e0609 */
[C---:B------:R-:W-:Y:S01]  /*e690*/  IADD3 R141, P6, R8.reuse, 0x8040, RZ ;  /* 0x00008040088d7810 */ /* 0x040fe20007fde0ff */
[--C-:B------:R-:W-:Y:S01]  /*e6a0*/  IMAD.X R89, RZ, RZ, R9.reuse, P2 ;  /* 0x000000ffff597224 */ /* 0x100fe200010e0609 */
[----:B------:R-:W-:Y:S01]  /*e6b0*/  IADD3 R143, P5, R8, 0x8060, RZ ;  /* 0x00008060088f7810 */ /* 0x000fe20007fbe0ff */
[--C-:B------:R-:W-:Y:S01]  /*e6c0*/  IMAD.X R91, RZ, RZ, R9.reuse, P1 ;  /* 0x000000ffff5b7224 */ /* 0x100fe200008e0609 */
[----:B------:R-:W-:Y:S01]  /*e6d0*/  LOP3.LUT R8, R5, R8, RZ, 0x3c, !PT ;  /* 0x0000000805087212 */ /* 0x000fe200078e3cff */
[--C-:B------:R-:W-:Y:S01]  /*e6e0*/  IMAD.X R13, RZ, RZ, R9.reuse, P6 ;  /* 0x000000ffff0d7224 */ /* 0x100fe200030e0609 */
[----:B------:R-:W-:Y:S01]  /*e6f0*/  LOP3.LUT R5, R10, 0x380, RZ, 0xc0, !PT ;  /* 0x000003800a057812 */ /* 0x000fe200078ec0ff */
[----:B------:R-:W-:Y:S01]  /*e700*/  IMAD.X R15, RZ, RZ, R9, P5 ;  /* 0x000000ffff0f7224 */ /* 0x000fe200028e0609 */
[----:B------:R-:W-:-:S02]  /*e710*/  LOP3.LUT R76, R11, R12, RZ, 0x3c, !PT ;  /* 0x0000000c0b4c7212 */ /* 0x000fc400078e3cff */
[----:B------:R-:W-:Y:S02]  /*e720*/  LOP3.LUT R12, R137, 0x380, RZ, 0xc0, !PT ;  /* 0x00000380890c7812 */ /* 0x000fe400078ec0ff */
[----:B------:R-:W-:Y:S02]  /*e730*/  LOP3.LUT R14, R131, 0x380, RZ, 0xc0, !PT ;  /* 0x00000380830e7812 */ /* 0x000fe400078ec0ff */
[----:B------:R-:W-:Y:S02]  /*e740*/  SHF.R.U64 R5, R5, 0x3, RZ ;  /* 0x0000000305057819 */ /* 0x000fe400000012ff */
[----:B------:R-:W-:Y:S02]  /*e750*/  SHF.R.U64 R12, R12, 0x3, RZ ;  /* 0x000000030c0c7819 */ /* 0x000fe400000012ff */
[----:B------:R-:W-:Y:S02]  /*e760*/  SHF.R.U64 R14, R14, 0x3, RZ ;  /* 0x000000030e0e7819 */ /* 0x000fe400000012ff */
[----:B------:R-:W-:-:S02]  /*e770*/  LOP3.LUT R16, R5, R10, RZ, 0x3c, !PT ;  /* 0x0000000a05107212 */ /* 0x000fc400078e3cff */
[----:B------:R-:W-:Y:S02]  /*e780*/  LOP3.LUT R80, R133, 0x380, RZ, 0xc0, !PT ;  /* 0x0000038085507812 */ /* 0x000fe400078ec0ff */
[----:B------:R-:W-:Y:S02]  /*e790*/  LOP3.LUT R5, R82, 0x380, RZ, 0xc0, !PT ;  /* 0x0000038052057812 */ /* 0x000fe400078ec0ff */
[----:B------:R-:W-:Y:S02]  /*e7a0*/  LOP3.LUT R10, R135, 0x380, RZ, 0xc0, !PT ;  /* 0x00000380870a7812 */ /* 0x000fe400078ec0ff */
[----:B------:R-:W-:Y:S02]  /*e7b0*/  LOP3.LUT R11, R86, 0x380, RZ, 0xc0, !PT ;  /* 0x00000380560b7812 */ /* 0x000fe400078ec0ff */
[----:B------:R-:W-:Y:S02]  /*e7c0*/  LOP3.LUT R88, R12, R137, RZ, 0x3c, !PT ;  /* 0x000000890c587212 */ /* 0x000fe400078e3cff */
[----:B------:R-:W-:-:S02]  /*e7d0*/  LOP3.LUT R78, R14, R131, RZ, 0x3c, !PT ;  /* 0x000000830e4e7212 */ /* 0x000fc400078e3cff */
[----:B------:R-:W-:Y:S02]  /*e7e0*/  LOP3.LUT R12, R139, 0x380, RZ, 0xc0, !PT ;  /* 0x000003808b0c7812 */ /* 0x000fe400078ec0ff */
[----:B------:R-:W-:Y:S02]  /*e7f0*/  LOP3.LUT R14, R141, 0x380, RZ, 0xc0, !PT ;  /* 0x000003808d0e7812 */ /* 0x000fe400078ec0ff */
[----:B------:R-:W-:Y:S02]  /*e800*/  SHF.R.U64 R80, R80, 0x3, RZ ;  /* 0x0000000350507819 */ /* 0x000fe400000012ff */
[----:B------:R-:W-:Y:S02]  /*e810*/  SHF.R.U64 R5, R5, 0x3, RZ ;  /* 0x0000000305057819 */ /* 0x000fe400000012ff */
[----:B------:R-:W-:Y:S02]  /*e820*/  LOP3.LUT R130, R143, 0x380, RZ, 0xc0, !PT ;  /* 0x000003808f827812 */ /* 0x000fe400078ec0ff */
[----:B------:R-:W-:-:S02]  /*e830*/  SHF.R.U64 R10, R10, 0x3, RZ ;  /* 0x000000030a0a7819 */ /* 0x000fc400000012ff */
[----:B------:R-:W-:Y:S02]  /*e840*/  SHF.R.U64 R11, R11, 0x3, RZ ;  /* 0x000000030b0b7819 */ /* 0x000fe400000012ff */
[----:B------:R-:W-:Y:S02]  /*e850*/  SHF.R.U64 R12, R12, 0x3, RZ ;  /* 0x000000030c0c7819 */ /* 0x000fe400000012ff */
[----:B------:R-:W-:Y:S02]  /*e860*/  SHF.R.U64 R14, R14, 0x3, RZ ;  /* 0x000000030e0e7819 */ /* 0x000fe400000012ff */
[----:B------:R-:W-:Y:S02]  /*e870*/  LOP3.LUT R80, R80, R133, RZ, 0x3c, !PT ;  /* 0x0000008550507212 */ /* 0x000fe400078e3cff */
[----:B------:R-:W-:Y:S02]  /*e880*/  LOP3.LUT R82, R5, R82, RZ, 0x3c, !PT ;  /* 0x0000005205527212 */ /* 0x000fe400078e3cff */
[----:B------:R-:W-:-:S02]  /*e890*/  SHF.R.U64 R130, R130, 0x3, RZ ;  /* 0x0000000382827819 */ /* 0x000fc400000012ff */
[----:B------:R-:W-:Y:S02]  /*e8a0*/  LOP3.LUT R84, R10, R135, RZ, 0x3c, !PT ;  /* 0x000000870a547212 */ /* 0x000fe400078e3cff */
[----:B------:R-:W-:Y:S02]  /*e8b0*/  LOP3.LUT R86, R11, R86, RZ, 0x3c, !PT ;  /* 0x000000560b567212 */ /* 0x000fe400078e3cff */
[----:B------:R-:W-:Y:S02]  /*e8c0*/  MOV R5, R8 ;  /* 0x0000000800057202 */ /* 0x000fe40000000f00 */
[----:B------:R-:W-:Y:S02]  /*e8d0*/  F2FP.BF16.F32.PACK_AB R8, R25, R24 ;  /* 0x000000181908723e */ /* 0x000fe400000010ff */
[----:B------:R-:W-:Y:S02]  /*e8e0*/  F2FP.BF16.F32.PACK_AB R9, R27, R26 ;  /* 0x0000001a1b09723e */ /* 0x000fe400000010ff */
[----:B------:R-:W-:-:S02]  /*e8f0*/  F2FP.BF16.F32.PACK_AB R10, R29, R28 ;  /* 0x0000001c1d0a723e */ /* 0x000fc400000010ff */
[----:B------:R-:W-:Y:S02]  /*e900*/  F2FP.BF16.F32.PACK_AB R11, R31, R30 ;  /* 0x0000001e1f0b723e */ /* 0x000fe400000010ff */
[----:B------:R-:W-:Y:S02]  /*e910*/  LOP3.LUT R90, R12, R139, RZ, 0x3c, !PT ;  /* 0x0000008b0c5a7212 */ /* 0x000fe400078e3cff */
[----:B------:R-:W-:Y:S01]  /*e920*/  LOP3.LUT R12, R14, R141, RZ, 0x3c, !PT ;  /* 0x0000008d0e0c7212 */ /* 0x000fe200078e3cff */
[----:B------:R0:W-:Y:S01]  /*e930*/  STSM.16.M88.4 [R5], R8 ;  /* 0x0000000805007844 */ /* 0x0001e20000000200 */
[----:B------:R-:W-:Y:S02]  /*e940*/  LOP3.LUT R14, R130, R143, RZ, 0x3c, !PT ;  /* 0x0000008f820e7212 */ /* 0x000fe400078e3cff */
[----:B------:R-:W-:Y:S02]  /*e950*/  MOV R137, R16 ;  /* 0x0000001000897202 */ /* 0x000fe40000000f00 */
[----:B------:R-:W-:-:S02]  /*e960*/  MOV R134, R80 ;  /* 0x0000005000867202 */ /* 0x000fc40000000f00 */
[----:B------:R-:W-:Y:S02]  /*e970*/  MOV R133, R82 ;  /* 0x0000005200857202 */ /* 0x000fe40000000f00 */
[----:B------:R-:W-:Y:S02]  /*e980*/  MOV R17, R84 ;  /* 0x0000005400117202 */ /* 0x000fe40000000f00 */
[----:B------:R-:W-:Y:S02]  /*e990*/  MOV R16, R86 ;  /* 0x0000005600107202 */ /* 0x000fe40000000f00 */
[----:B------:R-:W-:Y:S02]  /*e9a0*/  F2FP.BF16.F32.PACK_AB R80, R33, R32 ;  /* 0x000000202150723e */ /* 0x000fe400000010ff */
[----:B------:R-:W-:Y:S02]  /*e9b0*/  F2FP.BF16.F32.PACK_AB R81, R35, R34 ;  /* 0x000000222351723e */ /* 0x000fe400000010ff */
[----:B------:R-:W-:-:S02]  /*e9c0*/  F2FP.BF16.F32.PACK_AB R82, R37, R36 ;  /* 0x000000242552723e */ /* 0x000fc400000010ff */
[----:B------:R-:W-:Y:S02]  /*e9d0*/  F2FP.BF16.F32.PACK_AB R83, R39, R38 ;  /* 0x000000262753723e */ /* 0x000fe400000010ff */
[----:B------:R-:W-:Y:S02]  /*e9e0*/  MOV R136, R76 ;  /* 0x0000004c00887202 */ /* 0x000fe40000000f00 */
[----:B------:R-:W-:Y:S01]  /*e9f0*/  F2FP.BF16.F32.PACK_AB R84, R41, R40 ;  /* 0x000000282954723e */ /* 0x000fe200000010ff */
[----:B------:R1:W-:Y:S01]  /*ea00*/  STSM.16.M88.4 [R137], R80 ;  /* 0x0000005089007844 */ /* 0x0003e20000000200 */
[----:B------:R-:W-:Y:S02]  /*ea10*/  F2FP.BF16.F32.PACK_AB R85, R43, R42 ;  /* 0x0000002a2b55723e */ /* 0x000fe400000010ff */
[----:B------:R-:W-:Y:S02]  /*ea20*/  F2FP.BF16.F32.PACK_AB R86, R45, R44 ;  /* 0x0000002c2d56723e */ /* 0x000fe400000010ff */
[----:B------:R-:W-:-:S02]  /*ea30*/  F2FP.BF16.F32.PACK_AB R87, R47, R46 ;  /* 0x0000002e2f57723e */ /* 0x000fc400000010ff */
[----:B------:R-:W-:Y:S02]  /*ea40*/  MOV R135, R78 ;  /* 0x0000004e00877202 */ /* 0x000fe40000000f00 */
[----:B------:R-:W-:Y:S01]  /*ea50*/  MOV R130, R12 ;  /* 0x0000000c00827202 */ /* 0x000fe20000000f00 */
[----:B------:R2:W-:Y:S01]  /*ea60*/  STSM.16.M88.4 [R136], R84 ;  /* 0x0000005488007844 */ /* 0x0005e20000000200 */
[----:B0-----:R-:W-:Y:S02]  /*ea70*/  MOV R5, R14 ;  /* 0x0000000e00057202 */ /* 0x001fe40000000f00 */
[----:B------:R-:W-:Y:S02]  /*ea80*/  F2FP.BF16.F32.PACK_AB R8, R49, R48 ;  /* 0x000000303108723e */ /* 0x000fe400000010ff */
[----:B------:R-:W-:Y:S02]  /*ea90*/  F2FP.BF16.F32.PACK_AB R9, R51, R50 ;  /* 0x000000323309723e */ /* 0x000fe400000010ff */
[----:B------:R-:W-:-:S02]  /*eaa0*/  F2FP.BF16.F32.PACK_AB R10, R53, R52 ;  /* 0x00000034350a723e */ /* 0x000fc400000010ff */
[----:B------:R-:W-:Y:S02]  /*eab0*/  F2FP.BF16.F32.PACK_AB R11, R55, R54 ;  /* 0x00000036370b723e */ /* 0x000fe400000010ff */
[----:B------:R-:W-:Y:S02]  /*eac0*/  F2FP.BF16.F32.PACK_AB R12, R57, R56 ;  /* 0x00000038390c723e */ /* 0x000fe400000010ff */
[----:B------:R-:W-:Y:S01]  /*ead0*/  F2FP.BF16.F32.PACK_AB R13, R59, R58 ;  /* 0x0000003a3b0d723e */ /* 0x000fe200000010ff */
[----:B------:R-:W-:Y:S01]  /*eae0*/  STSM.16.M88.4 [R135], R8 ;  /* 0x0000000887007844 */ /* 0x000fe20000000200 */
        /* <DEDUP_REMOVED lines=13> */
[----:B------:R-:W-:Y:S01]  /*ebc0*/  MOV R131, R90 ;  /* 0x0000005a00837202 */ /* 0x000fe20000000f00 */
[----:B------:R0:W-:Y:S01]  /*ebd0*/  STSM.16.M88.4 [R17], R80 ;  /* 0x0000005011007844 */ /* 0x0001e20000000200 */
[----:B--2---:R-:W-:Y:S02]  /*ebe0*/  F2FP.BF16.F32.PACK_AB R84, R7, R6 ;  /* 0x000000060754723e */ /* 0x004fe400000010ff */
[----:B------:R-:W-:Y:S02]  /*ebf0*/  F2FP.BF16.F32.PACK_AB R85, R125, R124 ;  /* 0x0000007c7d55723e */ /* 0x000fe400000010ff */
[----:B------:R-:W-:-:S02]  /*ec00*/  F2FP.BF16.F32.PACK_AB R86, R21, R20 ;  /* 0x000000141556723e */ /* 0x000fc400000010ff */
[----:B------:R-:W-:Y:S02]  /*ec10*/  F2FP.BF16.F32.PACK_AB R87, R127, R126 ;  /* 0x0000007e7f57723e */ /* 0x000fe400000010ff */
[----:B------:R-:W-:Y:S02]  /*ec20*/  F2FP.BF16.F32.PACK_AB R88, R121, R120 ;  /* 0x000000787958723e */ /* 0x000fe400000010ff */
[----:B------:R-:W-:Y:S01]  /*ec30*/  F2FP.BF16.F32.PACK_AB R89, R129, R128 ;  /* 0x000000808159723e */ /* 0x000fe200000010ff */
[----:B------:R1:W-:Y:S01]  /*ec40*/  STSM.16.M88.4 [R16], R84 ;  /* 0x0000005410007844 */ /* 0x0003e20000000200 */
[----:B------:R-:W-:Y:S02]  /*ec50*/  F2FP.BF16.F32.PACK_AB R90, R93, R92 ;  /* 0x0000005c5d5a723e */ /* 0x000fe400000010ff */
[----:B------:R-:W-:Y:S01]  /*ec60*/  F2FP.BF16.F32.PACK_AB R91, R95, R94 ;  /* 0x0000005e5f5b723e */ /* 0x000fe200000010ff */
[----:B0-----:R-:W-:Y:S01]  /*ec70*/  IMAD.U32 R17, RZ, RZ, UR13 ;  /* 0x0000000dff117e24 */ /* 0x001fe2000f8e00ff */
[----:B------:R-:W-:Y:S01]  /*ec80*/  F2FP.BF16.F32.PACK_AB R8, R97, R96 ;  /* 0x000000606108723e */ /* 0x000fe200000010ff */
[----:B------:R-:W0:Y:S01]  /*ec90*/  LDC.64 R82, c[0x0][0xc08] ;  /* 0x00030200ff527b82 */ /* 0x000e220000000a00 */
[----:B------:R-:W-:Y:S01]  /*eca0*/  F2FP.BF16.F32.PACK_AB R9, R99, R98 ;  /* 0x000000626309723e */ /* 0x000fe200000010ff */
[----:B------:R-:W-:Y:S01]  /*ecb0*/  STSM.16.M88.4 [R132], R88 ;  /* 0x0000005884007844 */ /* 0x000fe20000000200 */
[----:B------:R-:W-:-:S02]  /*ecc0*/  F2FP.BF16.F32.PACK_AB R10, R101, R100 ;  /* 0x00000064650a723e */ /* 0x000fc400000010ff */
[----:B------:R-:W-:Y:S02]  /*ecd0*/  F2FP.BF16.F32.PACK_AB R11, R103, R102 ;  /* 0x00000066670b723e */ /* 0x000fe400000010ff */
[----:B------:R-:W-:Y:S02]  /*ece0*/  F2FP.BF16.F32.PACK_AB R12, R105, R104 ;  /* 0x00000068690c723e */ /* 0x000fe400000010ff */
[----:B------:R-:W-:Y:S01]  /*ecf0*/  F2FP.BF16.F32.PACK_AB R13, R107, R106 ;  /* 0x0000006a6b0d723e */ /* 0x000fe200000010ff */
[----:B------:R-:W-:Y:S01]  /*ed00*/  STSM.16.M88.4 [R131], R8 ;  /* 0x0000000883007844 */ /* 0x000fe20000000200 */
[----:B------:R-:W-:Y:S01]  /*ed10*/  F2FP.BF16.F32.PACK_AB R14, R109, R108 ;  /* 0x0000006c6d0e723e */ /* 0x000fe200000010ff */
[----:B-1----:R-:W-:Y:S01]  /*ed20*/  IMAD.U32 R16, RZ, RZ, UR12 ;  /* 0x0000000cff107e24 */ /* 0x002fe2000f8e00ff */
[----:B------:R-:W-:Y:S02]  /*ed30*/  F2FP.BF16.F32.PACK_AB R15, R111, R110 ;  /* 0x0000006e6f0f723e */ /* 0x000fe400000010ff */
[----:B------:R-:W-:-:S02]  /*ed40*/  F2FP.BF16.F32.PACK_AB R76, R113, R112 ;  /* 0x00000070714c723e */ /* 0x000fc400000010ff */
[----:B------:R-:W-:Y:S01]  /*ed50*/  F2FP.BF16.F32.PACK_AB R77, R115, R114 ;  /* 0x00000072734d723e */ /* 0x000fe200000010ff */
[----:B------:R-:W-:Y:S01]  /*ed60*/  STSM.16.M88.4 [R130], R12 ;  /* 0x0000000c82007844 */ /* 0x000fe20000000200 */
[----:B------:R-:W-:Y:S02]  /*ed70*/  F2FP.BF16.F32.PACK_AB R78, R117, R116 ;  /* 0x00000074754e723e */ /* 0x000fe400000010ff */
[----:B------:R-:W-:Y:S02]  /*ed80*/  F2FP.BF16.F32.PACK_AB R79, R119, R118 ;  /* 0x00000076774f723e */ /* 0x000fe400000010ff */
[----:B------:R-:W-:-:S03]  /*ed90*/  ISETP.NE.U32.AND P0, PT, RZ, UR14, PT ;  /* 0x0000000eff007c0c */ /* 0x000fc6000bf05070 */
[----:B------:R1:W-:Y:S01]  /*eda0*/  STSM.16.M88.4 [R5], R76 ;  /* 0x0000004c05007844 */ /* 0x0003e20000000200 */
[----:B------:R-:W-:Y:S01]  /*edb0*/  BAR.SYNC.DEFER_BLOCKING 0x1, 0x100 ;  /* 0x0044000000007b1d */ /* 0x000fe20000010000 */
[----:B------:R-:W-:Y:S02]  /*edc0*/  ISETP.NE.AND.EX P0, PT, RZ, UR15, PT, P0 ;  /* 0x0000000fff007c0c */ /* 0x000fe4000bf05300 */
[----:B0-----:R-:W-:-:S05]  /*edd0*/  ISETP.NE.U32.AND P1, PT, R82, RZ, PT ;  /* 0x000000ff5200720c */ /* 0x001fca0003f25070 */
[----:B-1----:R-:W0:Y:S06]  /*ede0*/  LDC R76, c[0x0][0xbe8] ;  /* 0x0002fa00ff4c7b82 */ /* 0x002e2c0000000800 */
[----:B------:R-:W2:Y:S01]  /*edf0*/  @P0 LDG.E R80, desc[UR18][R16.64] ;  /* 0x0000001210500981 */ /* 0x000ea2000c1e1900 */
[----:B------:R-:W-:Y:S01]  /*ee00*/  R2UR UR4, R83 ;  /* 0x00000000530472ca */ /* 0x000fe200000e0000 */
[----:B------:R-:W-:-:S12]  /*ee10*/  VOTEU.ANY UP0, P1 ;  /* 0x00000000003f7886 */ /* 0x000fd80000800100 */
[----:B------:R-:W-:Y:S01]  /*ee20*/  UISETP.NE.AND.EX UP0, UPT, UR4, URZ, UPT, UP0 ;  /* 0x0000003f0400728c */ /* 0x000fe2000bf05300 */
[----:B0-----:R-:W-:Y:S02]  /*ee30*/  ISETP.NE.AND P1, PT, R76, 0x1, PT ;  /* 0x000000014c00780c */ /* 0x001fe40003f25270 */
[----:B------:R-:W-:Y:S02]  /*ee40*/  ULDC UR4, c[0x0][0xa88] ;  /* 0x0002a20000047ab9 */ /* 0x000fe40000000800 */
[----:B------:R-:W-:Y:S01]  /*ee50*/  IMAD.U32 R5, RZ, RZ, UR4 ;  /* 0x00000004ff057e24 */ /* 0x000fe2000f8e00ff */
[----:B------:R-:W-:Y:S01]  /*ee60*/  PLOP3.LUT P4, PT, PT, PT, UP0, 0x80, 0x0 ;  /* 0x000000000000781c */ /* 0x000fe20003f8f008 */
[----:B------:R-:W-:-:S04]  /*ee70*/  ULDC UR4, c[0x0][0xad4] ;  /* 0x0002b50000047ab9 */ /* 0x000fc80000000800 */
[----:B------:R-:W-:Y:S02]  /*ee80*/  @UP0 ULDC.64 UR12, c[0x0][0xc08] ;  /* 0x00030200000c0ab9 */ /* 0x000fe40000000a00 */
[----:B------:R-:W-:Y:S01]  /*ee90*/  @UP0 UIMAD.WIDE UR12, UR9, 0x4, UR12 ;  /* 0x00000004090c08a5 */ /* 0x000fe2000f8e020c */
[----:B------:R-:W0:Y:S01]  /*eea0*/  @P1 LDC R10, c[0x0][0xbec] ;  /* 0x0002fb00ff0a1b82 */ /* 0x000e220000000800 */
[----:B------:R-:W-:-:S04]  /*eeb0*/  UISETP.NE.AND UP0, UPT, UR17, URZ, UPT ;  /* 0x0000003f1100728c */ /* 0x000fc8000bf05270 */
[----:B------:R-:W-:Y:S01]  /*eec0*/  USEL UR4, UR17, UR4, UP0 ;  /* 0x0000000411047287 */ /* 0x000fe20008000000 */
[----:B------:R-:W-:Y:S02]  /*eed0*/  IMAD.U32 R8, RZ, RZ, UR12 ;  /* 0x0000000cff087e24 */ /* 0x000fe4000f8e00ff */
[----:B------:R-:W1:Y:S01]  /*eee0*/  @P1 LDC R13, c[0x0][0xbf0] ;  /* 0x0002fc00ff0d1b82 */ /* 0x000e620000000800 */
[----:B------:R-:W-:Y:S01]  /*eef0*/  UISETP.GT.AND UP1, UPT, UR4, 0x1, UPT ;  /* 0x000000010400788c */ /* 0x000fe2000bf24270 */
[----:B------:R-:W-:Y:S01]  /*ef00*/  IMAD.U32 R9, RZ, RZ, UR13 ;  /* 0x0000000dff097e24 */ /* 0x000fe2000f8e00ff */
[----:B------:R-:W-:Y:S02]  /*ef10*/  UMOV UR22, 0x9b8 ;  /* 0x000009b800167882 */ /* 0x000fe40000000000 */
[----:B------:R-:W-:Y:S02]  /*ef20*/  USEL UR22, UR22, 0x978, UP1 ;  /* 0x0000097816167887 */ /* 0x000fe40008800000 */
[----:B------:R-:W-:Y:S01]  /*ef30*/  UISETP.NE.U32.AND UP0, UPT, UR14, URZ, UPT ;  /* 0x0000003f0e00728c */ /* 0x000fe2000bf05070 */
[----:B------:R-:W-:Y:S01]  /*ef40*/  VIADD R15, R23, UR39 ;  /* 0x00000027170f7c36 */ /* 0x000fe20008000000 */
[----:B------:R-:W-:Y:S01]  /*ef50*/  USHF.R.S32.HI UR12, URZ, 0x1f, UR9 ;  /* 0x0000001f3f0c7899 */ /* 0x000fe20008011409 */
[----:B------:R0:W5:Y:S01]  /*ef60*/  @P4 LDG.E R5, desc[UR18][R8.64] ;  /* 0x0000001208054981 */ /* 0x000162000c1e1900 */
[----:B------:R-:W-:Y:S01]  /*ef70*/  UMOV UR4, URZ ;  /* 0x0000003f00047c82 */ /* 0x000fe20008000000 */
[----:B------:R-:W-:Y:S01]  /*ef80*/  UISETP.NE.AND.EX UP0, UPT, UR15, URZ, UPT, UP0 ;  /* 0x0000003f0f00728c */ /* 0x000fe2000bf05300 */
[----:B------:R-:W-:Y:S01]  /*ef90*/  IMAD.MOV.U32 R11, RZ, RZ, R15 ;  /* 0x000000ffff0b7224 */ /* 0x000fe200078e000f */
[----:B------:R-:W-:-:S02]  /*efa0*/  USEL UR20, UR16, URZ, UP1 ;  /* 0x0000003f10147287 */ /* 0x000fc40008800000 */
[----:B------:R-:W-:Y:S02]  /*efb0*/  USEL UR9, UR9, URZ, !UP0 ;  /* 0x0000003f09097287 */ /* 0x000fe4000c000000 */
[----:B------:R-:W-:Y:S01]  /*efc0*/  USEL UR21, UR12, URZ, !UP0 ;  /* 0x0000003f0c157287 */ /* 0x000fe2000c000000 */
[----:B------:R-:W-:Y:S02]  /*efd0*/  ULDC.64 UR16, c[0x0][UR22+0x220] ;  /* 0x0000880016107abb */ /* 0x000fe40008000a00 */
[----:B------:R-:W-:Y:S01]  /*efe0*/  ULDC.64 UR12, c[0x0][UR22+0x218] ;  /* 0x00008600160c7abb */ /* 0x000fe20008000a00 */
[----:B------:R-:W-:Y:S01]  /*eff0*/  ULDC.64 UR18, c[0x0][UR22+0x228] ;  /* 0x00008a0016127abb */ /* 0x000fe20008000a00 */
[----:B------:R-:W-:Y:S01]  /*f000*/  UIMAD.WIDE.U32 UR14, UR12, UR23, URZ ;  /* 0x000000170c0e72a5 */ /* 0x000fe2000f8e003f */
[----:B0-----:R-:W-:Y:S01]  /*f010*/  @P1 IMAD.HI.U32 R8, R15, R10, RZ ;  /* 0x0000000a0f081227 */ /* 0x001fe200078e00ff */
[----:B------:R-:W-:Y:S02]  /*f020*/  UIMAD UR23, UR13, UR23, URZ ;  /* 0x000000170d1772a4 */ /* 0x000fe4000f8e023f */
[----:B------:R-:W-:-:S02]  /*f030*/  UIMAD UR17, UR17, UR9, URZ ;  /* 0x00000009111172a4 */ /* 0x000fc4000f8e023f */
[----:B------:R-:W-:Y:S01]  /*f040*/  UIMAD.WIDE.U32 UR24, UR18, UR20, URZ ;  /* 0x00000014121872a5 */ /* 0x000fe2000f8e003f */
[----:B-1----:R-:W-:Y:S01]  /*f050*/  @P1 SHF.R.U32.HI R11, RZ, R13, R8 ;  /* 0x0000000dff0b1219 */ /* 0x002fe20000011608 */
[----:B------:R-:W-:Y:S02]  /*f060*/  UIMAD.WIDE.U32 UR12, UR16, UR9, URZ ;  /* 0x00000009100c72a5 */ /* 0x000fe4000f8e003f */
[----:B------:R-:W-:Y:S02]  /*f070*/  UIMAD UR18, UR19, UR20, URZ ;  /* 0x00000014131272a4 */ /* 0x000fe4000f8e023f */
[----:B------:R-:W-:Y:S01]  /*f080*/  UIMAD UR17, UR16, UR21, UR17 ;  /* 0x00000015101172a4 */ /* 0x000fe2000f8e0211 */
[----:B------:R-:W-:Y:S01]  /*f090*/  IMAD.U32 R8, RZ, RZ, UR24 ;  /* 0x00000018ff087e24 */ /* 0x000fe2000f8e00ff */
[----:B------:R-:W-:Y:S01]  /*f0a0*/  UIADD3 UR18, UR25, UR18, URZ ;  /* 0x0000001219127290 */ /* 0x000fe2000fffe03f */
[----:B------:R-:W-:Y:S01]  /*f0b0*/  IMAD.MOV R13, RZ, RZ, -R11 ;  /* 0x000000ffff0d7224 */ /* 0x000fe200078e0a0b */
[----:B------:R-:W-:Y:S01]  /*f0c0*/  UIADD3 UR23, UR15, UR23, URZ ;  /* 0x000000170f177290 */ /* 0x000fe2000fffe03f */
[----:B------:R-:W-:Y:S01]  /*f0d0*/  IMAD.U32 R9, RZ, RZ, UR25 ;  /* 0x00000019ff097e24 */ /* 0x000fe2000f8e00ff */
[----:B------:R-:W-:Y:S01]  /*f0e0*/  UIADD3 UR17, UR13, UR17, URZ ;  /* 0x000000110d117290 */ /* 0x000fe2000fffe03f */
[----:B------:R-:W-:Y:S01]  /*f0f0*/  IMAD R13, R76, R13, R15 ;  /* 0x0000000d4c0d7224 */ /* 0x000fe200078e020f */
[----:B------:R-:W-:Y:S01]  /*f100*/  SHF.R.S32.HI R9, RZ, 0x1f, R11 ;  /* 0x0000001fff097819 */ /* 0x000fe2000001140b */
[----:B------:R-:W-:-:S03]  /*f110*/  IMAD.U32 R12, RZ, RZ, UR18 ;  /* 0x00000012ff0c7e24 */ /* 0x000fc6000f8e00ff */
[----:B------:R-:W-:Y:S02]  /*f120*/  SHF.R.S32.HI R10, RZ, 0x1f, R13 ;  /* 0x0000001fff0a7819 */ /* 0x000fe4000001140d */
[----:B--2---:R-:W-:-:S13]  /*f130*/  @P0 R2UR UR4, R80 ;  /* 0x00000000500402ca */ /* 0x004fda00000e0000 */
[----:B------:R-:W-:Y:S02]  /*f140*/  UIADD3 UR14, UP0, UP2, UR12, UR14, UR4 ;  /* 0x0000000e0c0e7290 */ /* 0x000fe4000fa1e004 */
[----:B------:R-:W-:Y:S01]  /*f150*/  USHF.R.S32.HI UR16, URZ, 0x1f, UR4 ;  /* 0x0000001f3f107899 */ /* 0x000fe20008011404 */
[----:B------:R-:W-:-:S03]  /*f160*/  ULDC.64 UR12, c[0x0][UR22+0x210] ;  /* 0x00008400160c7abb */ /* 0x000fc60008000a00 */
[----:B------:R-:W-:Y:S01]  /*f170*/  IADD3 R8, P2, P3, R11, UR14, R8 ;  /* 0x0000000e0b087c10 */ /* 0x000fe2000fb5e008 */
[----:B------:R-:W-:Y:S01]  /*f180*/  UIADD3.X UR14, UR17, UR23, UR16, UP0, UP2 ;  /* 0x00000017110e7290 */ /* 0x000fe200087e4410 */
[----:B------:R-:W-:-:S04]  /*f190*/  IMAD R11, R13, UR13, RZ ;  /* 0x0000000d0d0b7c24 */ /* 0x000fc8000f8e02ff */
[----:B------:R-:W-:Y:S01]  /*f1a0*/  IMAD R11, R10, UR12, R11 ;  /* 0x0000000c0a0b7c24 */ /* 0x000fe2000f8e020b */
[----:B------:R-:W-:Y:S01]  /*f1b0*/  IADD3.X R9, R9, UR14, R12, P2, P3 ;  /* 0x0000000e09097c10 */ /* 0x000fe200097e640c */
[----:B------:R-:W-:Y:S01]  /*f1c0*/  ULDC.64 UR14, c[0x0][0xba8] ;  /* 0x0002ea00000e7ab9 */ /* 0x000fe20000000a00 */
        /* <DEDUP_REMOVED lines=12> */
.L_x_4444:
[----:B------:R-:W2:Y:S01]  /*f290*/  LDL R13, [R1+0x28] ;  /* 0x00002800010d7983 */ /* 0x000ea20000100800 */
[----:B-----5:R-:W-:Y:S01]  /*f2a0*/  IMAD R16, R5, R76, RZ ;  /* 0x0000004c05107224 */ /* 0x020fe200078e02ff */
        /* <DEDUP_REMOVED lines=8> */
[----:B------:R-:W-:-:S04]  /*f330*/  ISETP.GE.OR P2, PT, R17, R16, P0 ;  /* 0x000000101100720c */ /* 0x000fc80000746670 */
[----:B------:R-:W-:-:S09]  /*f340*/  ISETP.GE.OR P0, PT, R13, R16, P0 ;  /* 0x000000100d00720c */ /* 0x000fd20000706670 */
[----:B0-----:R0:W-:Y:S04]  /*f350*/  @!P2 ST.E desc[UR12][R8.64], R0 ;  /* 0x000000000800a985 */ /* 0x0011e8000c10190c */
[----:B-1----:R0:W-:Y:S01]  /*f360*/  @!P0 ST.E desc[UR12][R10.64], R4 ;  /* 0x000000040a008985 */ /* 0x0021e2000c10190c */
[----:B------:R-:W-:-:S13]  /*f370*/  PLOP3.LUT P0, PT, PT, PT, UP1, 0x80, 0x0 ;  /* 0x000000000000781c */ /* 0x000fda0003f0f018 */
[----:B0-----:R-:W-:Y:S05]  /*f380*/  @P0 BRA `(.L_x_4445) ;  /* 0x0000000c00580947 */ /* 0x001fea0003800000 */
[----:B------:R-:W-:Y:S01]  /*f390*/  IMAD R2, R220, 0x40, R22 ;  /* 0x00000040dc027824 */ /* 0x000fe200078e0216 */
[----:B------:R-:W-:Y:S01]  /*f3a0*/  ULDC.64 UR12, c[0x0][0x208] ;  /* 0x00008200000c7ab9 */ /* 0x000fe20000000a00 */
[----:B------:R-:W-:Y:S01]  /*f3b0*/  IMAD.MOV.U32 R3, RZ, RZ, 0x2 ;  /* 0x00000002ff037424 */ /* 0x000fe200078e00ff */
[----:B------:R-:W-:Y:S01]  /*f3c0*/  ULDC.64 UR14, c[0x0][0xaa0] ;  /* 0x0002a800000e7ab9 */ /* 0x000fe20000000a00 */
[----:B------:R-:W0:Y:S01]  /*f3d0*/  @P1 LDC R21, c[0x0][0xbf0] ;  /* 0x0002fc00ff151b82 */ /* 0x000e220000000800 */
[----:B------:R-:W-:Y:S01]  /*f3e0*/  R2UR UR17, R196 ;  /* 0x00000000c41172ca */ /* 0x000fe200000e0000 */
[----:B------:R-:W-:-:S03]  /*f3f0*/  IMAD.WIDE R2, R2, R3, UR10 ;  /* 0x0000000a02027e25 */ /* 0x000fc6000f8e0203 */
[C---:B------:R-:W-:Y:S02]  /*f400*/  IADD3 R9, P4, R2.reuse, 0x1000, RZ ;  /* 0x0000100002097810 */ /* 0x040fe40007f9e0ff */
[C---:B------:R-:W-:Y:S02]  /*f410*/  IADD3 R13, P3, R2.reuse, 0x2000, RZ ;  /* 0x00002000020d7810 */ /* 0x040fe40007f7e0ff */
[C---:B------:R-:W-:Y:S02]  /*f420*/  IADD3 R25, P6, R2.reuse, 0x3000, RZ ;  /* 0x0000300002197810 */ /* 0x040fe40007fde0ff */
[C---:B------:R-:W-:Y:S02]  /*f430*/  IADD3 R29, P5, R2.reuse, 0x4000, RZ ;  /* 0x00004000021d7810 */ /* 0x040fe40007fbe0ff */
[----:B------:R-:W-:Y:S02]  /*f440*/  IADD3 R33, P2, R2, 0x5000, RZ ;  /* 0x0000500002217810 */ /* 0x000fe40007f5e0ff */
        /* <DEDUP_REMOVED lines=33> */
[----:B------:R-:W-:Y:S01]  /*f660*/  IMAD.X R57, RZ, RZ, R3, P2 ;  /* 0x000000ffff397224 */ /* 0x000fe200010e0603 */
[----:B------:R-:W-:Y:S01]  /*f670*/  LOP3.LUT R44, R45, 0x380, RZ, 0xc0, !PT ;  /* 0x000003802d2c7812 */ /* 0x000fe200078ec0ff */
[----:B------:R-:W5:Y:S01]  /*f680*/  LD.E.128 R32, desc[UR12][R32.64] ;  /* 0x0000000c20207980 */ /* 0x000f62000c101d00 */
[----:B------:R-:W-:Y:S02]  /*f690*/  LOP3.LUT R48, R49, 0x380, RZ, 0xc0, !PT ;  /* 0x0000038031307812 */ /* 0x000fe400078ec0ff */
        /* <DEDUP_REMOVED lines=21> */
[----:B------:R-:W5:Y:S04]  /*f7f0*/  LD.E.128 R36, desc[UR12][R36.64] ;  /* 0x0000000c24247980 */ /* 0x000f68000c101d00 */
[----:B------:R1:W5:Y:S04]  /*f800*/  LD.E.128 R4, desc[UR12][R2.64] ;  /* 0x0000000c02047980 */ /* 0x000368000c101d00 */
[----:B------:R-:W5:Y:S04]  /*f810*/  LD.E.128 R40, desc[UR12][R40.64] ;  /* 0x0000000c28287980 */ /* 0x000f68000c101d00 */
[----:B------:R-:W5:Y:S01]  /*f820*/  LD.E.128 R44, desc[UR12][R44.64] ;  /* 0x0000000c2c2c7980 */ /* 0x000f62000c101d00 */
[----:B-1----:R-:W1:Y:S03]  /*f830*/  @P1 LDC R3, c[0x0][0xbec] ;  /* 0x0002fb00ff031b82 */ /* 0x002e660000000800 */
[----:B------:R-:W5:Y:S04]  /*f840*/  LD.E.128 R48, desc[UR12][R48.64] ;  /* 0x0000000c30307980 */ /* 0x000f68000c101d00 */
[----:B------:R-:W5:Y:S04]  /*f850*/  LD.E.128 R52, desc[UR12][R52.64] ;  /* 0x0000000c34347980 */ /* 0x000f68000c101d00 */
[----:B------:R-:W5:Y:S01]  /*f860*/  LD.E.128 R56, desc[UR12][R56.64] ;  /* 0x0000000c38387980 */ /* 0x000f62000c101d00 */
[----:B------:R-:W-:-:S02]  /*f870*/  UIMAD UR12, UR16, UR14, URZ ;  /* 0x0000000e100c72a4 */ /* 0x000fc4000f8e023f */
[----:B------:R-:W-:Y:S01]  /*f880*/  UIMAD.WIDE.U32 UR10, UR4, UR14, URZ ;  /* 0x0000000e040a72a5 */ /* 0x000fe2000f8e003f */
[----:B------:R-:W-:Y:S01]  /*f890*/  IMAD R0, R193, 0x20, R220 ;  /* 0x00000020c1007824 */ /* 0x000fe200078e02dc */
[----:B------:R-:W-:Y:S01]  /*f8a0*/  UIMAD UR12, UR4, UR15, UR12 ;  /* 0x0000000f040c72a4 */ /* 0x000fe2000f8e020c */
[----:B------:R-:W-:Y:S01]  /*f8b0*/  @!PT LDS RZ, [RZ] ;  /* 0x00000000fffff984 */ /* 0x000fe20000000800 */
[----:B------:R-:W-:Y:S01]  /*f8c0*/  @!PT LDS RZ, [RZ] ;  /* 0x00000000fffff984 */ /* 0x000fe20000000800 */
[----:B------:R-:W-:Y:S01]  /*f8d0*/  @!PT LDS RZ, [RZ] ;  /* 0x00000000fffff984 */ /* 0x000fe20000000800 */
[----:B------:R-:W-:Y:S01]  /*f8e0*/  @!PT LDS RZ, [RZ] ;  /* 0x00000000fffff984 */ /* 0x000fe20000000800 */
[----:B------:R2:W-:Y:S06]  /*f8f0*/  MEMBAR.ALL.CTA ;  /* 0x0000000000007992 */ /* 0x0005ec0000008000 */
[----:B--2---:R-:W2:Y:S01]  /*f900*/  FENCE.VIEW.ASYNC.S ;  /* 0x00000000000073c6 */ /* 0x004ea20000000000 */
[----:B------:R-:W-:-:S03]  /*f910*/  UIADD3 UR11, UR11, UR12, URZ ;  /* 0x0000000c0b0b7290 */ /* 0x000fc6000fffe03f */
[----:B------:R-:W-:Y:S01]  /*f920*/  ULDC.64 UR12, c[0x0][0xae8] ;  /* 0x0002ba00000c7ab9 */ /* 0x000fe20000000a00 */
[----:B------:R-:W-:Y:S01]  /*f930*/  VIADD R20, R0, UR39 ;  /* 0x0000002700147c36 */ /* 0x000fe20008000000 */
[----:B------:R-:W-:Y:S02]  /*f940*/  UIMAD.WIDE.U32 UR10, UR17, UR12, UR10 ;  /* 0x0000000c110a72a5 */ /* 0x000fe4000f8e000a */
[----:B------:R-:W-:Y:S01]  /*f950*/  USHF.R.S32.HI UR4, URZ, 0x1f, UR9 ;  /* 0x0000001f3f047899 */ /* 0x000fe20008011409 */
[----:B-1----:R-:W-:Y:S01]  /*f960*/  @P1 IMAD.HI.U32 R0, R20, R3, RZ ;  /* 0x0000000314001227 */ /* 0x002fe200078e00ff */
[----:B------:R-:W-:-:S03]  /*f970*/  UIMAD UR11, UR17, UR13, UR11 ;  /* 0x0000000d110b72a4 */ /* 0x000fc6000f8e020b */
[----:B------:R-:W-:Y:S02]  /*f980*/  ULDC.64 UR12, c[0x0][0xaf0] ;  /* 0x0002bc00000c7ab9 */ /* 0x000fe40000000a00 */
[----:B------:R-:W-:Y:S01]  /*f990*/  UIMAD UR4, UR4, UR12, URZ ;  /* 0x0000000c040472a4 */ /* 0x000fe2000f8e023f */
[----:B------:R-:W-:Y:S01]  /*f9a0*/  IMAD.MOV.U32 R17, RZ, RZ, R20 ;  /* 0x000000ffff117224 */ /* 0x000fe200078e0014 */
[----:B0-----:R-:W-:Y:S01]  /*f9b0*/  @P1 SHF.R.U32.HI R17, RZ, R21, R0 ;  /* 0x00000015ff111219 */ /* 0x001fe20000011600 */
[----:B------:R-:W-:Y:S02]  /*f9c0*/  UIMAD.WIDE.U32 UR10, UR9, UR12, UR10 ;  /* 0x0000000c090a72a5 */ /* 0x000fe4000f8e000a */
[----:B------:R-:W-:Y:S01]  /*f9d0*/  UIMAD UR4, UR9, UR13, UR4 ;  /* 0x0000000d090472a4 */ /* 0x000fe2000f8e0204 */
[--C-:B------:R-:W-:Y:S01]  /*f9e0*/  SHF.R.S32.HI R0, RZ, 0x1f, R17.reuse ;  /* 0x0000001fff007819 */ /* 0x100fe20000011411 */
[----:B------:R-:W-:Y:S01]  /*f9f0*/  IMAD.MOV R21, RZ, RZ, -R17 ;  /* 0x000000ffff157224 */ /* 0x000fe200078e0a11 */
[----:B------:R-:W-:Y:S01]  /*fa00*/  ULDC.64 UR12, c[0x0][0xae0] ;  /* 0x0002b800000c7ab9 */ /* 0x000fe20000000a00 */
[----:B------:R-:W-:-:S02]  /*fa10*/  UIADD3 UR4, UR11, UR4, URZ ;  /* 0x000000040b047290 */ /* 0x000fc4000fffe03f */
[----:B------:R-:W-:Y:S02]  /*fa20*/  IMAD.U32 R3, RZ, RZ, UR11 ;  /* 0x0000000bff037e24 */ /* 0x000fe4000f8e00ff */
[----:B------:R-:W-:Y:S02]  /*fa30*/  IMAD R0, R0, UR12, RZ ;  /* 0x0000000c00007c24 */ /* 0x000fe4000f8e02ff */
[----:B------:R-:W-:Y:S02]  /*fa40*/  IMAD R21, R76, R21, R20 ;  /* 0x000000154c157224 */ /* 0x000fe400078e0214 */
[----:B------:R-:W-:Y:S01]  /*fa50*/  IMAD.U32 R2, RZ, RZ, UR10 ;  /* 0x0000000aff027e24 */ /* 0x000fe2000f8e00ff */
[----:B------:R-:W-:Y:S01]  /*fa60*/  ULDC.64 UR10, c[0x0][0xad8] ;  /* 0x0002b600000a7ab9 */ /* 0x000fe20000000a00 */
[----:B------:R-:W-:Y:S02]  /*fa70*/  IMAD.U32 R3, RZ, RZ, UR4 ;  /* 0x00000004ff037e24 */ /* 0x000fe4000f8e00ff */
[C---:B------:R-:W-:Y:S01]  /*fa80*/  IMAD R61, R17.reuse, UR13, R0 ;  /* 0x0000000d113d7c24 */ /* 0x040fe2000f8e0200 */
[----:B------:R-:W-:Y:S01]  /*fa90*/  SHF.R.S32.HI R0, RZ, 0x1f, R21 ;  /* 0x0000001fff007819 */ /* 0x000fe20000011415 */
[----:B------:R-:W-:-:S04]  /*faa0*/  IMAD.WIDE.U32 R2, R17, UR12, R2 ;  /* 0x0000000c11027c25 */ /* 0x000fc8000f8e0002 */
[----:B------:R-:W-:Y:S02]  /*fab0*/  VIADD R63, R220, UR39 ;  /* 0x00000027dc3f7c36 */ /* 0x000fe40008000000 */
[----:B------:R-:W-:Y:S02]  /*fac0*/  IMAD.IADD R3, R3, 0x1, R61 ;  /* 0x0000000103037824 */ /* 0x000fe400078e023d */
[----:B------:R-:W-:Y:S02]  /*fad0*/  IMAD R0, R0, UR10, RZ ;  /* 0x0000000a00007c24 */ /* 0x000fe4000f8e02ff */
[----:B------:R-:W-:Y:S01]  /*fae0*/  VIADD R17, R63, 0x20 ;  /* 0x000000203f117836 */ /* 0x000fe20000000000 */
[----:B------:R-:W-:Y:S01]  /*faf0*/  UIADD3 UR8, UR8, 0x30820, URZ ;  /* 0x0003082008087890 */ /* 0x000fe2000fffe03f */
[C---:B------:R-:W-:Y:S02]  /*fb00*/  IMAD R61, R21.reuse, UR11, R0 ;  /* 0x0000000b153d7c24 */ /* 0x040fe4000f8e0200 */
[----:B------:R-:W-:Y:S01]  /*fb10*/  IMAD.WIDE.U32 R2, R21, UR10, R2 ;  /* 0x0000000a15027c25 */ /* 0x000fe2000f8e0002 */
[-C--:B------:R-:W-:Y:S01]  /*fb20*/  ISETP.GE.AND P1, PT, R17, R16.reuse, PT ;  /* 0x000000101100720c */ /* 0x080fe20003f26270 */
[----:B------:R-:W-:Y:S01]  /*fb30*/  ULDC.64 UR10, c[0x0][0xa80] ;  /* 0x0002a000000a7ab9 */ /* 0x000fe20000000a00 */
[C---:B------:R-:W-:Y:S01]  /*fb40*/  ISETP.GE.AND P2, PT, R63.reuse, R16, PT ;  /* 0x000000103f00720c */ /* 0x040fe20003f46270 */
[----:B------:R-:W-:Y:S01]  /*fb50*/  VIADD R17, R63, 0x40 ;  /* 0x000000403f117836 */ /* 0x000fe20000000000 */
[----:B------:R-:W-:Y:S01]  /*fb60*/  UPRMT UR8, URZ, 0x654, UR8 ;  /* 0x000006543f087896 */ /* 0x000fe20008000008 */
[----:B------:R-:W-:Y:S01]  /*fb70*/  IMAD.IADD R3, R3, 0x1, R61 ;  /* 0x0000000103037824 */ /* 0x000fe200078e023d */
[----:B------:R-:W-:-:S02]  /*fb80*/  LEA R0, P3, R2, UR10, 0x1 ;  /* 0x0000000a02007c11 */ /* 0x000fc4000f8608ff */
[----:B------:R-:W-:Y:S02]  /*fb90*/  ISETP.GE.AND P0, PT, R17, R16, PT ;  /* 0x000000101100720c */ /* 0x000fe40003f06270 */
[----:B------:R-:W-:Y:S01]  /*fba0*/  LEA.HI.X R17, R2, UR11, R3, 0x1, P3 ;  /* 0x0000000b02117c11 */ /* 0x000fe200098f0c03 */
[----:B------:R-:W-:Y:S01]  /*fbb0*/  VIADD R64, R22, 0x40 ;  /* 0x0000004016407836 */ /* 0x000fe20000000000 */
[----:B--2---:R0:W1:Y:S01]  /*fbc0*/  SHFL.IDX PT, R21, R0, RZ, 0x181f ;  /* 0x00181fff00157589 */ /* 0x00406200000e0000 */
[----:B------:R-:W-:Y:S01]  /*fbd0*/  SYNCS.ARRIVE.TRANS64.RED.A1T0 RZ, [UR8], RZ ;  /* 0x000000ffffff79a7 */ /* 0x000fe20008100408 */
[----:B------:R-:W-:Y:S02]  /*fbe0*/  BSSY B1, `(.L_x_4446) ;  /* 0x0000014000017945 */ /* 0x000fe40003800000 */
        /* <DEDUP_REMOVED lines=19> */
.L_x_4447:
[----:B------:R-:W-:Y:S05]  /*fd20*/  BSYNC B1 ;  /* 0x0000000000017941 */ /* 0x000fea0003800000 */
.L_x_4446:
        /* <DEDUP_REMOVED lines=12> */
[-C--:B----4-:R-:W-:Y:S02]  /*fdf0*/  @!P4 LEA.HI.X R3, R22, R7.reuse, R62, 0x1, P1 ;  /* 0x000000071603c211 */ /* 0x090fe400008f0c3e */
[-C--:B------:R-:W-:Y:S02]  /*fe00*/  @!P5 LEA.HI.X R5, R64, R7.reuse, R65, 0x1, P2 ;  /* 0x000000074005d211 */ /* 0x080fe400010f0c41 */
[----:B------:R-:W-:Y:S01]  /*fe10*/  @!P6 LEA.HI.X R7, R192, R7, R66, 0x1, P3 ;  /* 0x00000007c007e211 */ /* 0x000fe200018f0c42 */
[----:B------:R0:W-:Y:S04]  /*fe20*/  @!P4 ST.E.128 desc[UR8][R2.64], R8 ;  /* 0x000000080200c985 */ /* 0x0001e8000c101d08 */
[----:B------:R0:W-:Y:S04]  /*fe30*/  @!P5 ST.E.128 desc[UR8][R4.64], R32 ;  /* 0x000000200400d985 */ /* 0x0001e8000c101d08 */
[----:B------:R0:W-:Y:S02]  /*fe40*/  @!P6 ST.E.128 desc[UR8][R6.64], R48 ;  /* 0x000000300600e985 */ /* 0x0001e4000c101d08 */
.L_x_4449:
[----:B------:R-:W-:Y:S05]  /*fe50*/  BSYNC B1 ;  /* 0x0000000000017941 */ /* 0x000fea0003800000 */
.L_x_4448:
        /* <DEDUP_REMOVED lines=18> */
.L_x_4451:
[----:B------:R-:W-:Y:S05]  /*ff80*/  BSYNC B1 ;  /* 0x0000000000017941 */ /* 0x000fea0003800000 */
.L_x_4450:
[----:B0-----:R-:W-:Y:S01]  /*ff90*/  VIADD R3, R63, 0x60 ;  /* 0x000000603f037836 */ /* 0x001fe20000000000 */
[----:B---3--:R-:W0:Y:S04]  /*ffa0*/  SHFL.IDX PT, R17, R17, 0x3, 0x181f ;  /* 0x00781f0011117f89 */ /* 0x008e2800000e0000 */
[----:B------:R-:W-:Y:S01]  /*ffb0*/  ISETP.GE.AND P0, PT, R3, R16, PT ;  /* 0x000000100300720c */ /* 0x000fe20003f06270 */
[----:B----4-:R4:W3:-:S12]  /*ffc0*/  SHFL.IDX PT, R7, R0, 0x3, 0x181f ;  /* 0x00781f0000077f89 */ /* 0x0108d800000e0000 */
[----:B----4-:R-:W-:Y:S05]  /*ffd0*/  @P0 BRA `(.L_x_4452) ;  /* 0x0000002000300947 */ /* 0x010fea0003800000 */
[----:B------:R-:W-:Y:S01]  /*ffe0*/  ULDC UR4, c[0x0][0xac8] ;  /* 0x0002b20000047ab9 */ /* 0x000fe20000000800 */
[----:B------:R-:W-:Y:S01]  /*fff0*/  ULDC.64 UR8, c[0x0][0x208] ;  /* 0x0000820000087ab9 */ /* 0x000fe20000000a00 */
[----:B------:R-:W-:Y:S02]  /*10000*/  ISETP.GE.AND P2, PT, R22, UR4, PT ;  /* 0x0000000416007c0c */ /* 0x000fe4000bf46270 */
[----:B------:R-:W-:-:S11]  /*10010*/  ISETP.GE.AND P3, PT, R64, UR4, PT ;  /* 0x0000000440007c0c */ /* 0x000fd6000bf66270 */
[-C--:B---3--:R-:W-:Y:S02]  /*10020*/  @!P2 LEA R2, P0, R22, R7.reuse, 0x1 ;  /* 0x000000071602a211 */ /* 0x088fe400078008ff */
[----:B------:R-:W-:Y:S02]  /*10030*/  @!P3 LEA R4, P1, R64, R7, 0x1 ;  /* 0x000000074004b211 */ /* 0x000fe400078208ff */
[-C--:B0-----:R-:W-:Y:S02]  /*10040*/  @!P2 LEA.HI.X R3, R22, R17.reuse, R62, 0x1, P0 ;  /* 0x000000111603a211 */ /* 0x081fe400000f0c3e */
[----:B------:R-:W-:Y:S02]  /*10050*/  ISETP.GE.AND P0, PT, R192, UR4, PT ;  /* 0x00000004c0007c0c */ /* 0x000fe4000bf06270 */
[----:B------:R-:W-:Y:S01]  /*10060*/  @!P3 LEA.HI.X R5, R64, R17, R65, 0x1, P1 ;  /* 0x000000114005b211 */ /* 0x000fe200008f0c41 */
[----:B------:R4:W-:Y:S04]  /*10070*/  @!P2 ST.E.128 desc[UR8][R2.64], R24 ;  /* 0x000000180200a985 */ /* 0x0009e8000c101d08 */
[----:B------:R4:W-:Y:S06]  /*10080*/  @!P3 ST.E.128 desc[UR8][R4.64], R40 ;  /* 0x000000280400b985 */ /* 0x0009ec000c101d08 */
[----:B------:R-:W-:Y:S05]  /*10090*/  @P0 BRA `(.L_x_4452) ;  /* 0x0000002000000947 */ /* 0x000fea0003800000 */
[----:B----4-:R-:W-:Y:S01]  /*100a0*/  LEA R2, P0, R192, R7, 0x1 ;  /* 0x00000007c0027211 */ /* 0x010fe200078008ff */
[----:B------:R-:W-:-:S03]  /*100b0*/  ULDC.64 UR8, c[0x0][0x208] ;  /* 0x0000820000087ab9 */ /* 0x000fc60000000a00 */
[----:B------:R-:W-:-:S05]  /*100c0*/  LEA.HI.X R3, R192, R17, R66, 0x1, P0 ;  /* 0x00000011c0037211 */ /* 0x000fca00000f0c42 */
[----:B------:R0:W-:Y:S01]  /*100d0*/  ST.E.128 desc[UR8][R2.64], R56 ;  /* 0x0000003802007985 */ /* 0x0001e2000c101d08 */
[----:B------:R-:W-:Y:S05]  /*100e0*/  BRA `(.L_x_4452) ;  /* 0x0000001c00ec7947 */ /* 0x000fea0003800000 */
.L_x_4445:
        /* <DEDUP_REMOVED lines=41> */
[----:B------:R-:W-:Y:S01]  /*10380*/  ULDC.64 UR12, c[0x0][0xb30] ;  /* 0x0002cc00000c7ab9 */ /* 0x000fe20000000a00 */
[----:B------:R-:W-:-:S02]  /*10390*/  IMAD R11, R76, R11, R15 ;  /* 0x0000000b4c0b7224 */ /* 0x000fc400078e020f */
[----:B------:R-:W-:Y:S02]  /*103a0*/  IMAD R0, R0, UR12, RZ ;  /* 0x0000000c00007c24 */ /* 0x000fe4000f8e02ff */
[----:B------:R-:W-:Y:S01]  /*103b0*/  IMAD.U32 R4, RZ, RZ, UR10 ;  /* 0x0000000aff047e24 */ /* 0x000fe2000f8e00ff */
[----:B------:R-:W-:Y:S01]  /*103c0*/  ULDC.64 UR10, c[0x0][0xb28] ;  /* 0x0002ca00000a7ab9 */ /* 0x000fe20000000a00 */
[----:B------:R-:W-:Y:S02]  /*103d0*/  IMAD.U32 R5, RZ, RZ, UR4 ;  /* 0x00000004ff057e24 */ /* 0x000fe4000f8e00ff */
        /* <DEDUP_REMOVED lines=9> */
[----:B------:R-:W-:-:S04]  /*10470*/  LEA R0, P1, R4, UR10, 0x2 ;  /* 0x0000000a04007c11 */ /* 0x000fc8000f8210ff */
        /* <DEDUP_REMOVED lines=11> */
[-C--:B-1----:R-:W-:Y:S02]  /*10530*/  @!P1 LEA R10, P5, R219, R4.reuse, 0x2 ;  /* 0x00000004db0a9211 */ /* 0x082fe400078a10ff */
[CC--:B------:R-:W-:Y:S02]  /*10540*/  @!P0 LEA R14, P6, R218.reuse, R4.reuse, 0x2 ;  /* 0x00000004da0e8211 */ /* 0x0c0fe400078c10ff */
        /* <DEDUP_REMOVED lines=13> */
[----:B------:R-:W-:Y:S01]  /*10620*/  @!P3 ST.E.64 desc[UR8][R76.64], R36 ;  /* 0x000000244c00b985 */ /* 0x000fe2000c101b08 */
        /* <DEDUP_REMOVED lines=16> */
[-C--:B------:R-:W-:Y:S02]  /*10730*/  @!P3 LEA R24, P6, R211, R4.reuse, 0x2 ;  /* 0x00000004d318b211 */ /* 0x080fe400078c10ff */
        /* <DEDUP_REMOVED lines=22> */
[----:B------:R2:W-:Y:S01]  /*108a0*/  @!P1 ST.E.64 desc[UR8][R10.64], R2 ;  /* 0x000000020a009985 */ /* 0x0005e2000c101b08 */
        /* <DEDUP_REMOVED lines=13> */
[----:B--2---:R-:W-:Y:S01]  /*10980*/  @!P0 LEA R2, P5, R202, R4, 0x2 ;  /* 0x00000004ca028211 */ /* 0x004fe200078a10ff */
[----:B------:R3:W-:Y:S01]  /*10990*/  @!P3 ST.E.64 desc[UR8][R32.64], R92 ;  /* 0x0000005c2000b985 */ /* 0x0007e2000c101b08 */
[----:B------:R-:W-:-:S02]  /*109a0*/  ISETP.GE.AND P3, PT, R199, UR4, PT ;  /* 0x00000004c7007c0c */ /* 0x000fc4000bf66270 */
[-C--:B------:R-:W-:Y:S02]  /*109b0*/  @!P0 LEA.HI.X R3, R202, R5.reuse, R229, 0x2, P5 ;  /* 0x00000005ca038211 */ /* 0x080fe400028f14e5 */
[----:B------:R-:W-:Y:S02]  /*109c0*/  ISETP.GE.AND P5, PT, R197, UR4, PT ;  /* 0x00000004c5007c0c */ /* 0x000fe4000bfa6270 */
[CC--:B-1----:R-:W-:Y:S01]  /*109d0*/  @!P1 LEA R6, P6, R201.reuse, R4.reuse, 0x2 ;  /* 0x00000004c9069211 */ /* 0x0c2fe200078c10ff */
[----:B------:R3:W-:Y:S02]  /*109e0*/  @!P0 ST.E.64 desc[UR8][R2.64], R96 ;  /* 0x0000006002008985 */ /* 0x0007e4000c101b08 */
[-C--:B------:R-:W-:Y:S02]  /*109f0*/  @!P4 LEA R8, P0, R200, R4.reuse, 0x2 ;  /* 0x00000004c808c211 */ /* 0x080fe400078010ff */
        /* <DEDUP_REMOVED lines=13> */
.L_x_4454:
[----:B------:R-:W-:Y:S05]  /*10ad0*/  BSYNC B1 ;  /* 0x0000000000017941 */ /* 0x000fea0003800000 */
.L_x_4453:
        /* <DEDUP_REMOVED lines=104> */
.L_x_4443:
[----:B------:R-:W0:Y:S01]  /*11160*/  LDC.64 R2, c[0x0][0xc00] ;  /* 0x00030000ff027b82 */ /* 0x000e220000000a00 */
[----:B------:R-:W-:Y:S01]  /*11170*/  R2UR UR11, R221 ;  /* 0x00000000dd0b72ca */ /* 0x000fe200000e0000 */
[----:B------:R-:W-:Y:S01]  /*11180*/  ULDC.64 UR8, c[0x0][0xc00] ;  /* 0x0003000000087ab9 */ /* 0x000fe20000000a00 */
[----:B------:R-:W-:Y:S01]  /*11190*/  R2UR UR10, R194 ;  /* 0x00000000c20a72ca */ /* 0x000fe200000e0000 */
[----:B------:R-:W-:Y:S01]  /*111a0*/  IMAD.MOV.U32 R7, RZ, RZ, RZ ;  /* 0x000000ffff077224 */ /* 0x000fe200078e00ff */
[----:B------:R-:W-:-:S03]  /*111b0*/  ULDC.64 UR12, c[0x0][0x208] ;  /* 0x00008200000c7ab9 */ /* 0x000fc60000000a00 */
[----:B------:R-:W1:Y:S06]  /*111c0*/  LDC.64 R4, c[0x0][0xc08] ;  /* 0x00030200ff047b82 */ /* 0x000e6c0000000a00 */
[----:B------:R-:W-:Y:S01]  /*111d0*/  UIMAD.WIDE UR8, UR11, 0x4, UR8 ;  /* 0x000000040b0878a5 */ /* 0x000fe2000f8e0208 */
[----:B0-----:R-:W-:-:S05]  /*111e0*/  ISETP.NE.U32.AND P0, PT, R2, RZ, PT ;  /* 0x000000ff0200720c */ /* 0x001fca0003f05070 */
[----:B------:R-:W-:Y:S01]  /*111f0*/  IMAD.U32 R2, RZ, RZ, UR8 ;  /* 0x00000008ff027e24 */ /* 0x000fe2000f8e00ff */
[----:B------:R-:W-:Y:S01]  /*11200*/  R2UR UR4, R3 ;  /* 0x00000000030472ca */ /* 0x000fe200000e0000 */
[----:B------:R-:W-:Y:S01]  /*11210*/  IMAD.U32 R3, RZ, RZ, UR9 ;  /* 0x00000009ff037e24 */ /* 0x000fe2000f8e00ff */
[----:B-1----:R-:W-:-:S05]  /*11220*/  ISETP.NE.U32.AND P1, PT, R4, RZ, PT ;  /* 0x000000ff0400720c */ /* 0x002fca0003f25070 */
[----:B------:R-:W-:-:S06]  /*11230*/  VOTEU.ANY UP0, P0 ;  /* 0x00000000003f7886 */ /* 0x000fcc0000000100 */
[----:B------:R-:W-:Y:S01]  /*11240*/  UISETP.NE.AND.EX UP0, UPT, UR4, URZ, UPT, UP0 ;  /* 0x0000003f0400728c */ /* 0x000fe2000bf05300 */
[----:B------:R-:W-:Y:S01]  /*11250*/  R2UR UR4, R5 ;  /* 0x00000000050472ca */ /* 0x000fe200000e0000 */
[----:B------:R-:W-:-:S04]  /*11260*/  VOTEU.ANY UP1, P1 ;  /* 0x00000000003f7886 */ /* 0x000fc80000820100 */
[----:B------:R-:W-:-:S08]  /*11270*/  PLOP3.LUT P0, PT, PT, PT, UP0, 0x80, 0x0 ;  /* 0x000000000000781c */ /* 0x000fd00003f0f008 */
[----:B------:R-:W-:-:S06]  /*11280*/  UISETP.NE.AND.EX UP1, UPT, UR4, URZ, UPT, UP1 ;  /* 0x0000003f0400728c */ /* 0x000fcc000bf25310 */
[----:B------:R-:W-:Y:S01]  /*11290*/  PLOP3.LUT P1, PT, PT, PT, UP1, 0x80, 0x0 ;  /* 0x000000000000781c */ /* 0x000fe20003f2f018 */
[----:B------:R0:W5:Y:S01]  /*112a0*/  @P0 LDG.E R7, desc[UR12][R2.64] ;  /* 0x0000000c02070981 */ /* 0x000162000c1e1900 */
[----:B------:R-:W-:Y:S02]  /*112b0*/  ULDC UR4, c[0x0][0xa88] ;  /* 0x0002a20000047ab9 */ /* 0x000fe40000000800 */
[----:B------:R-:W-:Y:S01]  /*112c0*/  IMAD.U32 R0, RZ, RZ, UR4 ;  /* 0x00000004ff007e24 */ /* 0x000fe2000f8e00ff */
[----:B------:R-:W-:Y:S02]  /*112d0*/  @UP1 ULDC.64 UR8, c[0x0][0xc08] ;  /* 0x0003020000081ab9 */ /* 0x000fe40000000a00 */
[----:B------:R-:W-:Y:S02]  /*112e0*/  @UP1 UIMAD.WIDE UR8, UR11, 0x4, UR8 ;  /* 0x000000040b0818a5 */ /* 0x000fe4000f8e0208 */
[----:B------:R-:W-:-:S04]  /*112f0*/  UISETP.NE.AND UP1, UPT, UR10, URZ, UPT ;  /* 0x0000003f0a00728c */ /* 0x000fc8000bf25270 */
[----:B------:R-:W-:Y:S02]  /*11300*/  IMAD.U32 R4, RZ, RZ, UR8 ;  /* 0x00000008ff047e24 */ /* 0x000fe4000f8e00ff */
[----:B------:R-:W-:-:S05]  /*11310*/  IMAD.U32 R5, RZ, RZ, UR9 ;  /* 0x00000009ff057e24 */ /* 0x000fca000f8e00ff */
[----:B------:R-:W-:Y:S01]  /*11320*/  @!UP1 ULDC UR10, c[0x0][0xad4] ;  /* 0x0002b500000a9ab9 */ /* 0x000fe20000000800 */
[----:B------:R0:W5:Y:S01]  /*11330*/  @P1 LDG.E R0, desc[UR12][R4.64] ;  /* 0x0000000c04001981 */ /* 0x000162000c1e1900 */
[----:B------:R-:W-:Y:S01]  /*11340*/  IMAD.U32 R194, RZ, RZ, UR10 ;  /* 0x0000000affc27e24 */ /* 0x000fe2000f8e00ff */
[----:B------:R-:W-:Y:S06]  /*11350*/  @P1 BRA `(.L_x_4455) ;  /* 0x0000000000141947 */ /* 0x000fec0003800000 */
[----:B------:R-:W-:Y:S05]  /*11360*/  @!P0 BRA `(.L_x_4455) ;  /* 0x0000000000108947 */ /* 0x000fea0003800000 */
[----:B------:R-:W-:Y:S02]  /*11370*/  ULDC.64 UR8, c[0x0][0x208] ;  /* 0x0000820000087ab9 */ /* 0x000fe40000000a00 */
[----:B0-----:R-:W2:Y:S04]  /*11380*/  LDG.E R5, desc[UR8][R2.64] ;  /* 0x0000000802057981 */ /* 0x001ea8000c1e1900 */
[----:B-----5:R-:W2:Y:S02]  /*11390*/  LDG.E R0, desc[UR8][R2.64+0x4] ;  /* 0x0000040802007981 */ /* 0x020ea4000c1e1900 */
[----:B--2---:R-:W-:-:S07]  /*113a0*/  IMAD.IADD R0, R0, 0x1, -R5 ;  /* 0x0000000100007824 */ /* 0x004fce00078e0a05 */
.L_x_4455:
[----:B0-----:R-:W0:Y:S01]  /*113b0*/  S2R R2, SR_TID.X ;  /* 0x0000000000027919 */ /* 0x001e220000002100 */
[----:B------:R-:W-:Y:S01]  /*113c0*/  R2UR UR4, R221 ;  /* 0x00000000dd0472ca */ /* 0x000fe200000e0000 */
[----:B------:R-:W-:Y:S01]  /*113d0*/  BSSY B1, `(.L_x_4456) ;  /* 0x0000043000017945 */ /* 0x000fe20003800000 */
[----:B-----5:R-:W-:-:S11]  /*113e0*/  R2UR UR20, R7 ;  /* 0x00000000071472ca */ /* 0x020fd600000e0000 */
[----:B------:R-:W-:Y:S02]  /*113f0*/  USHF.R.S32.HI UR8, URZ, 0x1f, UR4 ;  /* 0x0000001f3f087899 */ /* 0x000fe40008011404 */
[----:B------:R-:W-:Y:S02]  /*11400*/  USEL UR4, UR4, URZ, !UP0 ;  /* 0x0000003f04047287 */ /* 0x000fe4000c000000 */
[----:B------:R-:W-:Y:S02]  /*11410*/  USEL UR8, UR8, URZ, !UP0 ;  /* 0x0000003f08087287 */ /* 0x000fe4000c000000 */
[----:B------:R-:W-:Y:S01]  /*11420*/  USHF.R.S32.HI UR20, URZ, 0x1f, UR20 ;  /* 0x0000001f3f147899 */ /* 0x000fe20008011414 */
[----:B0-----:R-:W-:-:S05]  /*11430*/  VIADD R2, R2, 0xffffff80 ;  /* 0xffffff8002027836 */ /* 0x001fca0000000000 */
[----:B------:R-:W-:-:S13]  /*11440*/  ISETP.GT.AND P0, PT, R2, 0x7f, PT ;  /* 0x0000007f0200780c */ /* 0x000fda0003f04270 */
[----:B------:R-:W-:Y:S05]  /*11450*/  @P0 BRA `(.L_x_4457) ;  /* 0x0000000000e80947 */ /* 0x000fea0003800000 */
[----:B------:R-:W0:Y:S01]  /*11460*/  S2R R6, SR_TID.X ;  /* 0x0000000000067919 */ /* 0x000e220000002100 */
[----:B------:R-:W1:Y:S01]  /*11470*/  LDC R9, c[0x0][0xbe8] ;  /* 0x0002fa00ff097b82 */ /* 0x000e620000000800 */
[----:B------:R-:W-:Y:S02]  /*11480*/  IMAD.U32 R3, RZ, RZ, UR39 ;  /* 0x00000027ff037e24 */ /* 0x000fe4000f8e00ff */
[----:B-1----:R-:W-:-:S03]  /*11490*/  IMAD R2, R0, R9, RZ ;  /* 0x0000000900027224 */ /* 0x002fc600078e02ff */
        /* <DEDUP_REMOVED lines=17> */
[----:B------:R-:W-:Y:S02]  /*115b0*/  UIMAD.WIDE.U32 UR16, UR10, UR19, URZ ;  /* 0x000000130a1072a5 */ /* 0x000fe4000f8e003f */
[----:B------:R-:W-:Y:S01]  /*115c0*/  UIMAD UR19, UR11, UR19, URZ ;  /* 0x000000130b1372a4 */ /* 0x000fe2000f8e023f */
[----:B0-----:R-:W-:Y:S01]  /*115d0*/  @P0 IMAD.HI.U32 R5, R6, R5, RZ ;  /* 0x0000000506050227 */ /* 0x001fe200078e00ff */
[----:B------:R-:W-:Y:S02]  /*115e0*/  UIMAD UR13, UR13, UR4, URZ ;  /* 0x000000040d0d72a4 */ /* 0x000fe4000f8e023f */
[----:B------:R-:W-:Y:S01]  /*115f0*/  UIMAD.WIDE.U32 UR10, UR12, UR4, URZ ;  /* 0x000000040c0a72a5 */ /* 0x000fe2000f8e003f */
[----:B------:R-:W-:Y:S01]  /*11600*/  IMAD.U32 R2, RZ, RZ, UR16 ;  /* 0x00000010ff027e24 */ /* 0x000fe2000f8e00ff */
[----:B------:R-:W-:-:S02]  /*11610*/  UIADD3 UR19, UR17, UR19, URZ ;  /* 0x0000001311137290 */ /* 0x000fc4000fffe03f */
[----:B------:R-:W-:Y:S01]  /*11620*/  IMAD.U32 R3, RZ, RZ, UR17 ;  /* 0x00000011ff037e24 */ /* 0x000fe2000f8e00ff */
[----:B------:R-:W-:Y:S01]  /*11630*/  UIMAD UR13, UR12, UR8, UR13 ;  /* 0x000000080c0d72a4 */ /* 0x000fe2000f8e020d */
[----:B-1----:R-:W-:Y:S01]  /*11640*/  @P0 SHF.R.U32.HI R4, RZ, R8, R5 ;  /* 0x00000008ff040219 */ /* 0x002fe20000011605 */
[----:B------:R-:W-:Y:S01]  /*11650*/  ULDC.64 UR14, c[0x0][UR18+0x228] ;  /* 0x00008a00120e7abb */ /* 0x000fe20008000a00 */
[----:B------:R-:W-:Y:S01]  /*11660*/  IADD3 R3, P0, P1, R2, UR10, R7 ;  /* 0x0000000a02037c10 */ /* 0x000fe2000f91e007 */
[----:B------:R-:W-:Y:S01]  /*11670*/  UIADD3 UR13, UR11, UR13, URZ ;  /* 0x0000000d0b0d7290 */ /* 0x000fe2000fffe03f */
[----:B------:R-:W-:Y:S01]  /*11680*/  IMAD.U32 R2, RZ, RZ, UR20 ;  /* 0x00000014ff027e24 */ /* 0x000fe2000f8e00ff */
[----:B------:R-:W-:Y:S01]  /*11690*/  UIMAD.WIDE.U32 UR16, UR14, UR9, URZ ;  /* 0x000000090e1072a5 */ /* 0x000fe2000f8e003f */
[----:B------:R-:W-:Y:S01]  /*116a0*/  IMAD.MOV R5, RZ, RZ, -R4 ;  /* 0x000000ffff057224 */ /* 0x000fe200078e0a04 */
[----:B------:R-:W-:Y:S01]  /*116b0*/  UIMAD UR9, UR15, UR9, URZ ;  /* 0x000000090f0972a4 */ /* 0x000fe2000f8e023f */
[----:B------:R-:W-:Y:S01]  /*116c0*/  IMAD.U32 R11, RZ, RZ, UR19 ;  /* 0x00000013ff0b7e24 */ /* 0x000fe2000f8e00ff */
[----:B------:R-:W-:Y:S01]  /*116d0*/  ULDC.64 UR10, c[0x0][UR18+0x210] ;  /* 0x00008400120a7abb */ /* 0x000fe20008000a00 */
[----:B------:R-:W-:Y:S01]  /*116e0*/  IMAD R5, R9, R5, R6 ;  /* 0x0000000509057224 */ /* 0x000fe200078e0206 */
[----:B------:R-:W-:-:S02]  /*116f0*/  UIADD3 UR9, UR17, UR9, URZ ;  /* 0x0000000911097290 */ /* 0x000fc4000fffe03f */
[----:B------:R-:W-:Y:S01]  /*11700*/  IADD3.X R6, R11, UR13, R2, P0, P1 ;  /* 0x0000000d0b067c10 */ /* 0x000fe200087e2402 */
[----:B------:R-:W-:Y:S01]  /*11710*/  IMAD R9, R5, UR11, RZ ;  /* 0x0000000b05097c24 */ /* 0x000fe2000f8e02ff */
[----:B------:R-:W-:Y:S01]  /*11720*/  IADD3 R2, P0, P1, R4, UR16, R3 ;  /* 0x0000001004027c10 */ /* 0x000fe2000f91e003 */
[----:B------:R-:W-:Y:S01]  /*11730*/  ULDC.64 UR12, c[0x0][0xba8] ;  /* 0x0002ea00000c7ab9 */ /* 0x000fe20000000a00 */
[----:B------:R-:W-:Y:S01]  /*11740*/  SHF.R.S32.HI R3, RZ, 0x1f, R4 ;  /* 0x0000001fff037819 */ /* 0x000fe20000011404 */
[----:B------:R-:W-:Y:S01]  /*11750*/  @!UP0 ULDC UR12, c[0x0][0xb50] ;  /* 0x0002d400000c8ab9 */ /* 0x000fe20000000800 */
[----:B------:R-:W-:Y:S01]  /*11760*/  SHF.R.S32.HI R4, RZ, 0x1f, R5 ;  /* 0x0000001fff047819 */ /* 0x000fe20000011405 */
[----:B------:R-:W-:Y:S01]  /*11770*/  @!UP0 ULDC UR13, c[0x0][0xb54] ;  /* 0x0002d500000d8ab9 */ /* 0x000fe20000000800 */
[----:B------:R-:W-:-:S03]  /*11780*/  IADD3.X R3, R3, UR9, R6, P0, P1 ;  /* 0x0000000903037c10 */ /* 0x000fc600087e2406 */
[----:B------:R-:W-:Y:S02]  /*11790*/  IMAD R9, R4, UR10, R9 ;  /* 0x0000000a04097c24 */ /* 0x000fe4000f8e0209 */
[----:B------:R-:W-:-:S04]  /*117a0*/  IMAD.WIDE.U32 R2, R5, UR10, R2 ;  /* 0x0000000a05027c25 */ /* 0x000fc8000f8e0002 */
[----:B------:R-:W-:Y:S01]  /*117b0*/  IMAD.IADD R3, R3, 0x1, R9 ;  /* 0x0000000103037824 */ /* 0x000fe200078e0209 */
[----:B------:R-:W-:-:S04]  /*117c0*/  LEA R4, P0, R2, UR12, 0x2 ;  /* 0x0000000c02047c11 */ /* 0x000fc8000f8010ff */
[----:B------:R-:W-:Y:S01]  /*117d0*/  LEA.HI.X R5, R2, UR13, R3, 0x2, P0 ;  /* 0x0000000d02057c11 */ /* 0x000fe200080f1403 */
[----:B------:R-:W-:-:S05]  /*117e0*/  IMAD.MOV.U32 R3, RZ, RZ, -0x800000 ;  /* 0xff800000ff037424 */ /* 0x000fca00078e00ff */
[----:B------:R0:W-:Y:S03]  /*117f0*/  STG.E desc[UR22][R4.64], R3 ;  /* 0x0000000304007986 */ /* 0x0001e6000c101916 */
.L_x_4457:
[----:B------:R-:W-:Y:S05]  /*11800*/  BSYNC B1 ;  /* 0x0000000000017941 */ /* 0x000fea0003800000 */
.L_x_4456:
[----:B------:R-:W-:-:S13]  /*11810*/  R2UR UR9, R194 ;  /* 0x00000000c20972ca */ /* 0x000fda00000e0000 */
[----:B------:R-:W-:-:S06]  /*11820*/  UISETP.GT.AND UP0, UPT, UR9, 0x1, UPT ;  /* 0x000000010900788c */ /* 0x000fcc000bf04270 */
[----:B------:R-:W-:-:S13]  /*11830*/  PLOP3.LUT P0, PT, PT, PT, UP0, 0x80, 0x0 ;  /* 0x000000000000781c */ /* 0x000fda0003f0f008 */
[----:B------:R-:W-:Y:S05]  /*11840*/  @P0 BRA `(.L_x_4452) ;  /* 0x0000000800140947 */ /* 0x000fea0003800000 */
[----:B------:R-:W1:Y:S01]  /*11850*/  LDC R11, c[0x0][0xbe8] ;  /* 0x0002fa00ff0b7b82 */ /* 0x000e620000000800 */
[C---:B------:R-:W-:Y:S01]  /*11860*/  R2UR UR10, R7.reuse ;  /* 0x00000000070a72ca */ /* 0x040fe200000e0000 */
[----:B------:R-:W-:Y:S01]  /*11870*/  ULDC.64 UR12, c[0x0][0xaa0] ;  /* 0x0002a800000c7ab9 */ /* 0x000fe20000000a00 */
[----:B------:R-:W-:Y:S01]  /*11880*/  R2UR UR14, R7 ;  /* 0x00000000070e72ca */ /* 0x000fe200000e0000 */
[----:B------:R-:W-:Y:S01]  /*11890*/  UIMAD UR9, UR20, UR12, URZ ;  /* 0x0000000c140972a4 */ /* 0x000fe2000f8e023f */
[----:B------:R-:W-:Y:S01]  /*118a0*/  R2UR UR15, R196 ;  /* 0x00000000c40f72ca */ /* 0x000fe200000e0000 */
[----:B------:R-:W-:Y:S01]  /*118b0*/  IMAD R2, R193, 0x20, R220 ;  /* 0x00000020c1027824 */ /* 0x000fe200078e02dc */
[----:B------:R-:W-:Y:S01]  /*118c0*/  BSSY B1, `(.L_x_4458) ;  /* 0x0000044000017945 */ /* 0x000fe20003800000 */
[----:B------:R-:W-:Y:S01]  /*118d0*/  VIADD R10, R22, 0x40 ;  /* 0x00000040160a7836 */ /* 0x000fe20000000000 */
[----:B------:R-:W-:Y:S01]  /*118e0*/  SHF.R.S32.HI R8, RZ, 0x1f, R192 ;  /* 0x0000001fff087819 */ /* 0x000fe200000114c0 */
[----:B------:R-:W-:-:S03]  /*118f0*/  VIADD R6, R2, UR39 ;  /* 0x0000002702067c36 */ /* 0x000fc60008000000 */
[----:B------:R-:W-:Y:S01]  /*11900*/  SHF.R.S32.HI R12, RZ, 0x1f, R10 ;  /* 0x0000001fff0c7819 */ /* 0x000fe2000001140a */
[----:B------:R-:W-:Y:S01]  /*11910*/  UIMAD.WIDE.U32 UR10, UR10, UR12, URZ ;  /* 0x0000000c0a0a72a5 */ /* 0x000fe2000f8e003f */
[----:B0-----:R-:W-:Y:S01]  /*11920*/  IMAD.MOV.U32 R5, RZ, RZ, R6 ;  /* 0x000000ffff057224 */ /* 0x001fe200078e0006 */
[----:B------:R-:W-:-:S03]  /*11930*/  UIMAD UR9, UR14, UR13, UR9 ;  /* 0x0000000d0e0972a4 */ /* 0x000fc6000f8e0209 */
[----:B------:R-:W-:Y:S01]  /*11940*/  ULDC.64 UR12, c[0x0][0xae8] ;  /* 0x0002ba00000c7ab9 */ /* 0x000fe20000000a00 */
[----:B------:R-:W-:Y:S01]  /*11950*/  UIADD3 UR11, UR11, UR9, URZ ;  /* 0x000000090b0b7290 */ /* 0x000fe2000fffe03f */
[----:B-1----:R-:W-:-:S03]  /*11960*/  ISETP.NE.AND P0, PT, R11, 0x1, PT ;  /* 0x000000010b00780c */ /* 0x002fc60003f05270 */
[----:B------:R-:W-:-:S04]  /*11970*/  UIMAD.WIDE.U32 UR10, UR15, UR12, UR10 ;  /* 0x0000000c0f0a72a5 */ /* 0x000fc8000f8e000a */
[----:B------:R-:W-:-:S03]  /*11980*/  UIMAD UR9, UR15, UR13, UR11 ;  /* 0x0000000d0f0972a4 */ /* 0x000fc6000f8e020b */
[----:B------:R-:W-:Y:S02]  /*11990*/  ULDC.64 UR12, c[0x0][0xaf0] ;  /* 0x0002bc00000c7ab9 */ /* 0x000fe40000000a00 */
[----:B------:R-:W-:Y:S01]  /*119a0*/  UIMAD UR8, UR8, UR12, URZ ;  /* 0x0000000c080872a4 */ /* 0x000fe2000f8e023f */
[----:B------:R-:W0:Y:S03]  /*119b0*/  @P0 LDC R3, c[0x0][0xbec] ;  /* 0x0002fb00ff030b82 */ /* 0x000e260000000800 */
[----:B------:R-:W-:-:S03]  /*119c0*/  UIMAD UR11, UR4, UR13, UR8 ;  /* 0x0000000d040b72a4 */ /* 0x000fc6000f8e0208 */
[----:B------:R-:W-:Y:S02]  /*119d0*/  UMOV UR8, UR10 ;  /* 0x0000000a00087c82 */ /* 0x000fe40008000000 */
[----:B------:R-:W-:Y:S01]  /*119e0*/  UIMAD.WIDE.U32 UR8, UR4, UR12, UR8 ;  /* 0x0000000c040872a5 */ /* 0x000fe2000f8e0008 */
[----:B------:R-:W1:Y:S03]  /*119f0*/  @P0 LDC R7, c[0x0][0xbf0] ;  /* 0x0002fc00ff070b82 */ /* 0x000e660000000800 */
[----:B------:R-:W-:-:S03]  /*11a00*/  UIADD3 UR4, UR9, UR11, URZ ;  /* 0x0000000b09047290 */ /* 0x000fc6000fffe03f */
[----:B------:R-:W-:Y:S01]  /*11a10*/  ULDC.64 UR10, c[0x0][0xae0] ;  /* 0x0002b800000a7ab9 */ /* 0x000fe20000000a00 */
[----:B0-----:R-:W-:-:S04]  /*11a20*/  @P0 IMAD.HI.U32 R2, R6, R3, RZ ;  /* 0x0000000306020227 */ /* 0x001fc800078e00ff */
[----:B------:R-:W-:Y:S02]  /*11a30*/  IMAD.U32 R3, RZ, RZ, UR9 ;  /* 0x00000009ff037e24 */ /* 0x000fe4000f8e00ff */
[----:B------:R-:W-:Y:S01]  /*11a40*/  IMAD.U32 R3, RZ, RZ, UR4 ;  /* 0x00000004ff037e24 */ /* 0x000fe2000f8e00ff */
[----:B-1----:R-:W-:-:S04]  /*11a50*/  @P0 SHF.R.U32.HI R5, RZ, R7, R2 ;  /* 0x00000007ff050219 */ /* 0x002fc80000011602 */
[--C-:B------:R-:W-:Y:S01]  /*11a60*/  SHF.R.S32.HI R2, RZ, 0x1f, R5.reuse ;  /* 0x0000001fff027819 */ /* 0x100fe20000011405 */
[----:B------:R-:W-:-:S04]  /*11a70*/  IMAD.MOV R7, RZ, RZ, -R5 ;  /* 0x000000ffff077224 */ /* 0x000fc800078e0a05 */
[----:B------:R-:W-:Y:S02]  /*11a80*/  IMAD R4, R2, UR10, RZ ;  /* 0x0000000a02047c24 */ /* 0x000fe4000f8e02ff */
[----:B------:R-:W-:Y:S02]  /*11a90*/  IMAD R7, R11, R7, R6 ;  /* 0x000000070b077224 */ /* 0x000fe400078e0206 */
[----:B------:R-:W-:Y:S01]  /*11aa0*/  IMAD.U32 R2, RZ, RZ, UR8 ;  /* 0x00000008ff027e24 */ /* 0x000fe2000f8e00ff */
[----:B------:R-:W-:Y:S01]  /*11ab0*/  ULDC.64 UR8, c[0x0][0xad8] ;  /* 0x0002b60000087ab9 */ /* 0x000fe20000000a00 */
[C---:B------:R-:W-:Y:S01]  /*11ac0*/  IMAD R9, R5.reuse, UR11, R4 ;  /* 0x0000000b05097c24 */ /* 0x040fe2000f8e0204 */
[----:B------:R-:W-:Y:S01]  /*11ad0*/  SHF.R.S32.HI R4, RZ, 0x1f, R7 ;  /* 0x0000001fff047819 */ /* 0x000fe20000011407 */
[----:B------:R-:W-:-:S04]  /*11ae0*/  IMAD.WIDE.U32 R2, R5, UR10, R2 ;  /* 0x0000000a05027c25 */ /* 0x000fc8000f8e0002 */
[----:B------:R-:W-:Y:S01]  /*11af0*/  IMAD.IADD R3, R3, 0x1, R9 ;  /* 0x0000000103037824 */ /* 0x000fe200078e0209 */
[----:B------:R-:W-:Y:S01]  /*11b00*/  SHF.R.S32.HI R9, RZ, 0x1f, R22 ;  /* 0x0000001fff097819 */ /* 0x000fe20000011416 */
[----:B------:R-:W-:Y:S02]  /*11b10*/  IMAD R4, R4, UR8, RZ ;  /* 0x0000000804047c24 */ /* 0x000fe4000f8e02ff */
[----:B------:R-:W-:Y:S02]  /*11b20*/  VIADD R6, R220, UR39 ;  /* 0x00000027dc067c36 */ /* 0x000fe40008000000 */
        /* <DEDUP_REMOVED lines=8> */
[----:B------:R-:W-:Y:S01]  /*11bb0*/  LEA.HI.X R5, R2, UR9, R3, 0x1, P3 ;  /* 0x0000000902057c11 */ /* 0x000fe200098f0c03 */
[----:B------:R0:W1:Y:S01]  /*11bc0*/  SHFL.IDX PT, R7, R4, RZ, 0x181f ;  /* 0x00181fff04077589 */ /* 0x00006200000e0000 */
[-C--:B------:R-:W-:Y:S01]  /*11bd0*/  ISETP.GE.AND P1, PT, R0, R11.reuse, PT ;  /* 0x0000000b0000720c */ /* 0x080fe20003f26270 */
[----:B------:R-:W-:Y:S02]  /*11be0*/  VIADD R0, R6, 0x40 ;  /* 0x0000004006007836 */ /* 0x000fe40000000000 */
[----:B------:R0:W2:Y:S03]  /*11bf0*/  SHFL.IDX PT, R3, R5, RZ, 0x181f ;  /* 0x00181fff05037589 */ /* 0x0000a600000e0000 */
[----:B------:R-:W-:Y:S01]  /*11c00*/  ISETP.GE.AND P0, PT, R0, R11, PT ;  /* 0x0000000b0000720c */ /* 0x000fe20003f06270 */
[----:B------:R-:W-:-:S12]  /*11c10*/  @P2 BRA `(.L_x_4459) ;  /* 0x0000000000382947 */ /* 0x000fd80003800000 */
        /* <DEDUP_REMOVED lines=14> */
.L_x_4459:
[----:B------:R-:W-:Y:S05]  /*11d00*/  BSYNC B1 ;  /* 0x0000000000017941 */ /* 0x000fea0003800000 */
.L_x_4458:
        /* <DEDUP_REMOVED lines=12> */
[-C--:B---3--:R-:W-:Y:S02]  /*11dd0*/  @!P4 LEA.HI.X R15, R22, R3.reuse, R9, 0x1, P1 ;  /* 0x00000003160fc211 */ /* 0x088fe400008f0c09 */
[-C--:B------:R-:W-:Y:S02]  /*11de0*/  @!P5 LEA.HI.X R17, R10, R3.reuse, R12, 0x1, P2 ;  /* 0x000000030a11d211 */ /* 0x080fe400010f0c0c */
[----:B------:R-:W-:Y:S01]  /*11df0*/  @!P6 LEA.HI.X R3, R192, R3, R8, 0x1, P3 ;  /* 0x00000003c003e211 */ /* 0x000fe200018f0c08 */
[----:B------:R4:W-:Y:S04]  /*11e00*/  @!P4 ST.E.128 desc[UR8][R14.64], RZ ;  /* 0x000000ff0e00c985 */ /* 0x0009e8000c101d08 */
[----:B------:R4:W-:Y:S04]  /*11e10*/  @!P5 ST.E.128 desc[UR8][R16.64], RZ ;  /* 0x000000ff1000d985 */ /* 0x0009e8000c101d08 */
[----:B------:R4:W-:Y:S02]  /*11e20*/  @!P6 ST.E.128 desc[UR8][R2.64], RZ ;  /* 0x000000ff0200e985 */ /* 0x0009e4000c101d08 */
.L_x_4461:
[----:B------:R-:W-:Y:S05]  /*11e30*/  BSYNC B1 ;  /* 0x0000000000017941 */ /* 0x000fea0003800000 */
.L_x_4460:
        /* <DEDUP_REMOVED lines=18> */
.L_x_4463:
[----:B------:R-:W-:Y:S05]  /*11f60*/  BSYNC B1 ;  /* 0x0000000000017941 */ /* 0x000fea0003800000 */
.L_x_4462:
[----:B------:R-:W-:Y:S01]  /*11f70*/  VIADD R0, R6, 0x60 ;  /* 0x0000006006007836 */ /* 0x000fe20000000000 */
[----:B0-23--:R-:W2:Y:S04]  /*11f80*/  SHFL.IDX PT, R5, R5, 0x3, 0x181f ;  /* 0x00781f0005057f89 */ /* 0x00dea800000e0000 */
[----:B------:R-:W-:Y:S01]  /*11f90*/  ISETP.GE.AND P0, PT, R0, R11, PT ;  /* 0x0000000b0000720c */ /* 0x000fe20003f06270 */
[----:B-1--4-:R1:W3:-:S12]  /*11fa0*/  SHFL.IDX PT, R3, R4, 0x3, 0x181f ;  /* 0x00781f0004037f89 */ /* 0x0122d800000e0000 */
[----:B-1----:R-:W-:Y:S05]  /*11fb0*/  @P0 BRA `(.L_x_4452) ;  /* 0x0000000000380947 */ /* 0x002fea0003800000 */
[----:B------:R-:W-:Y:S01]  /*11fc0*/  ULDC UR4, c[0x0][0xac8] ;  /* 0x0002b20000047ab9 */ /* 0x000fe20000000800 */
[----:B------:R-:W-:Y:S01]  /*11fd0*/  ULDC.64 UR8, c[0x0][0x208] ;  /* 0x0000820000087ab9 */ /* 0x000fe20000000a00 */
[----:B------:R-:W-:Y:S02]  /*11fe0*/  ISETP.GE.AND P3, PT, R22, UR4, PT ;  /* 0x0000000416007c0c */ /* 0x000fe4000bf66270 */
[----:B------:R-:W-:Y:S02]  /*11ff0*/  ISETP.GE.AND P4, PT, R10, UR4, PT ;  /* 0x000000040a007c0c */ /* 0x000fe4000bf86270 */
[----:B------:R-:W-:-:S09]  /*12000*/  ISETP.GE.AND P5, PT, R192, UR4, PT ;  /* 0x00000004c0007c0c */ /* 0x000fd2000bfa6270 */
[-C--:B---3--:R-:W-:Y:S02]  /*12010*/  @!P3 LEA R6, P0, R22, R3.reuse, 0x1 ;  /* 0x000000031606b211 */ /* 0x088fe400078008ff */
[-C--:B------:R-:W-:Y:S02]  /*12020*/  @!P4 LEA R14, P1, R10, R3.reuse, 0x1 ;  /* 0x000000030a0ec211 */ /* 0x080fe400078208ff */
[----:B------:R-:W-:Y:S02]  /*12030*/  @!P5 LEA R2, P2, R192, R3, 0x1 ;  /* 0x00000003c002d211 */ /* 0x000fe400078408ff */
[-C--:B--2---:R-:W-:Y:S02]  /*12040*/  @!P3 LEA.HI.X R7, R22, R5.reuse, R9, 0x1, P0 ;  /* 0x000000051607b211 */ /* 0x084fe400000f0c09 */
[-C--:B------:R-:W-:Y:S02]  /*12050*/  @!P4 LEA.HI.X R15, R10, R5.reuse, R12, 0x1, P1 ;  /* 0x000000050a0fc211 */ /* 0x080fe400008f0c0c */
[----:B------:R-:W-:Y:S01]  /*12060*/  @!P5 LEA.HI.X R3, R192, R5, R8, 0x1, P2 ;  /* 0x00000005c003d211 */ /* 0x000fe200010f0c08 */
[----:B------:R1:W-:Y:S04]  /*12070*/  @!P3 ST.E.128 desc[UR8][R6.64], RZ ;  /* 0x000000ff0600b985 */ /* 0x0003e8000c101d08 */
[----:B------:R1:W-:Y:S04]  /*12080*/  @!P4 ST.E.128 desc[UR8][R14.64], RZ ;  /* 0x000000ff0e00c985 */ /* 0x0003e8000c101d08 */
[----:B------:R1:W-:Y:S02]  /*12090*/  @!P5 ST.E.128 desc[UR8][R2.64], RZ ;  /* 0x000000ff0200d985 */ /* 0x0003e4000c101d08 */
.L_x_4452:
[----:B------:R-:W-:Y:S05]  /*120a0*/  BSYNC B0 ;  /* 0x0000000000007941 */ /* 0x000fea0003800000 */
.L_x_4442:
[----:B------:R-:W-:Y:S02]  /*120b0*/  ULDC UR4, c[0x0][0xc3c] ;  /* 0x00030f0000047ab9 */ /* 0x000fe40000000800 */
[----:B------:R-:W-:-:S06]  /*120c0*/  UISETP.GE.AND UP0, UPT, UR6, UR4, UPT ;  /* 0x000000040600728c */ /* 0x000fcc000bf06270 */
[----:B------:R-:W-:-:S13]  /*120d0*/  PLOP3.LUT P0, PT, PT, PT, UP0, 0x80, 0x0 ;  /* 0x000000000000781c */ /* 0x000fda0003f0f008 */
[----:B------:R-:W-:Y:S05]  /*120e0*/  @!P0 BRA `(.L_x_4464) ;  /* 0xfffffef0000c8947 */ /* 0x000fea000383ffff */
[----:B------:R-:W-:Y:S05]  /*120f0*/  EXIT ;  /* 0x000000000000794d */ /* 0x000fea0003800000 */
.L_x_4359:
        /* <DEDUP_REMOVED lines=18> */
.L_x_4465:
        /* <DEDUP_REMOVED lines=44> */
.L_x_4469:
        /* <DEDUP_REMOVED lines=40> */
.L_x_4467:
        /* <DEDUP_REMOVED lines=12> */
.L_x_4470:
        /* <DEDUP_REMOVED lines=63> */
.L_x_4471:
        /* <DEDUP_REMOVED lines=62> */
.L_x_4472:
[----:B01----:R-:W-:-:S05]  /*12ff0*/  LOP3.LUT R3, RZ, R2, RZ, 0x33, !PT ;  /* 0x00000002ff037212 */ /* 0x003fca00078e33ff */
[----:B------:R-:W-:-:S05]  /*13000*/  IMAD.IADD R2, R4, 0x1, R3 ;  /* 0x0000000104027824 */ /* 0x000fca00078e0203 */
[----:B------:R1:W-:Y:S01]  /*13010*/  STL [R1+0x4], R2 ;  /* 0x0000040201007387 */ /* 0x0003e20000100800 */
[----:B------:R-:W-:Y:S05]  /*13020*/  BRA `(.L_x_4473) ;  /* 0x0000000000107947 */ /* 0x000fea0003800000 */
.L_x_4468:
[----:B------:R-:W-:Y:S01]  /*13030*/  IMAD.U32 R2, RZ, RZ, UR6 ;  /* 0x00000006ff027e24 */ /* 0x000fe2000f8e00ff */
[----:B------:R0:W-:Y:S04]  /*13040*/  STL [R1+0x4], RZ ;  /* 0x000004ff01007387 */ /* 0x0001e80000100800 */
[----:B------:R0:W-:Y:S04]  /*13050*/  STL [R1+0x8], RZ ;  /* 0x000008ff01007387 */ /* 0x0001e80000100800 */
[----:B------:R0:W-:Y:S02]  /*13060*/  STL [R1], R2 ;  /* 0x0000000201007387 */ /* 0x0001e40000100800 */
.L_x_4473:
        /* <DEDUP_REMOVED lines=10> */
.L_x_4466:
        /* <DEDUP_REMOVED lines=8> */
[----:B------:R-:W2:Y:S01]  /*13190*/  S2UR UR5, SR_CgaCtaId ;  /* 0x00000000000579c3 */ /* 0x000ea20000008800 */
[C---:B----4-:R-:W-:Y:S01]  /*131a0*/  IMAD.SHL.U32 R0, R6.reuse, 0x8, RZ ;  /* 0x0000000806007824 */ /* 0x050fe200078e00ff */
[----:B------:R-:W-:Y:S01]  /*131b0*/  LOP3.LUT R4, R6, 0x7f, RZ, 0xc0, !PT ;  /* 0x0000007f06047812 */ /* 0x000fe200078ec0ff */
[----:B------:R-:W-:Y:S01]  /*131c0*/  UMOV UR4, 0x400 ;  /* 0x0000040000047882 */ /* 0x000fe20000000000 */
[----:B------:R-:W-:Y:S01]  /*131d0*/  BSSY B8, `(.L_x_4474) ;  /* 0x0000654000087945 */ /* 0x000fe20003800000 */
[----:B------:R-:W-:Y:S01]  /*131e0*/  ULDC UR38, c[0x0][0xc] ;  /* 0x0000030000267ab9 */ /* 0x000fe20000000800 */
[----:B------:R-:W-:Y:S01]  /*131f0*/  LOP3.LUT R3, R0, 0x1f8, RZ, 0xc0, !PT ;  /* 0x000001f800037812 */ /* 0x000fe200078ec0ff */
[----:B01----:R-:W-:Y:S01]  /*13200*/  IMAD.SHL.U32 R2, R4, 0x8, RZ ;  /* 0x0000000804027824 */ /* 0x003fe200078e00ff */
[----:B------:R-:W-:Y:S01]  /*13210*/  LOP3.LUT R0, R0, 0x38, RZ, 0xc0, !PT ;  /* 0x0000003800007812 */ /* 0x000fe200078ec0ff */
[----:B------:R-:W-:Y:S01]  /*13220*/  ULDC.64 UR36, c[0x0][0x198] ;  /* 0x0000660000247ab9 */ /* 0x000fe20000000a00 */
[----:B------:R-:W-:Y:S01]  /*13230*/  LOP3.LUT R3, R3, 0x38, R6, 0x78, !PT ;  /* 0x0000003803037812 */ /* 0x000fe200078e7806 */
[----:B------:R-:W-:-:S03]  /*13240*/  IMAD.SHL.U32 R6, R6, 0x10, RZ ;  /* 0x0000001006067824 */ /* 0x000fc600078e00ff */
[----:B------:R-:W-:Y:S02]  /*13250*/  LOP3.LUT R2, R3, 0x200, R2, 0xf8, !PT ;  /* 0x0000020003027812 */ /* 0x000fe400078ef802 */
[----:B------:R-:W-:-:S04]  /*13260*/  SHF.R.U32.HI R3, RZ, 0x3, R4 ;  /* 0x00000003ff037819 */ /* 0x000fc80000011604 */
[----:B------:R-:W-:Y:S01]  /*13270*/  LOP3.LUT R4, R3, 0x70, R6, 0xf8, !PT ;  /* 0x0000007003047812 */ /* 0x000fe200078ef806 */
[----:B--2---:R-:W-:-:S06]  /*13280*/  ULEA UR4, UR5, UR4, 0x18 ;  /* 0x0000000405047291 */ /* 0x004fcc000f8ec03f */
[----:B------:R-:W-:-:S04]  /*13290*/  IMAD.U32 R19, RZ, RZ, UR4 ;  /* 0x00000004ff137e24 */ /* 0x000fc8000f8e00ff */
[----:B------:R-:W-:Y:S02]  /*132a0*/  IMAD R3, R2, 0x2, R19 ;  /* 0x0000000202037824 */ /* 0x000fe400078e0213 */
[----:B------:R-:W-:-:S03]  /*132b0*/  IMAD.MOV.U32 R2, RZ, RZ, 0x1 ;  /* 0x00000001ff027424 */ /* 0x000fc600078e00ff */
[----:B------:R-:W-:Y:S04]  /*132c0*/  STL [R1+0x20], R3 ;  /* 0x0000200301007387 */ /* 0x000fe80000100800 */
[----:B------:R-:W-:Y:S04]  /*132d0*/  STL [R1+0x50], RZ ;  /* 0x000050ff01007387 */ /* 0x000fe80000100800 */
[----:B------:R0:W-:Y:S04]  /*132e0*/  STL [R1+0x14], R2 ;  /* 0x0000140201007387 */ /* 0x0001e80000100800 */
[----:B------:R1:W-:Y:S01]  /*132f0*/  STL [R1+0x10], RZ ;  /* 0x000010ff01007387 */ /* 0x0003e20000100800 */
[----:B0-----:R-:W-:-:S02]  /*13300*/  LOP3.LUT R2, R0, 0x40, RZ, 0xfc, !PT ;  /* 0x0000004000027812 */ /* 0x001fc400078efcff */
[----:B-1----:R-:W-:-:S07]  /*13310*/  LOP3.LUT R0, R0, 0x80, RZ, 0xfc, !PT ;  /* 0x0000008000007812 */ /* 0x002fce00078efcff */
.L_x_4590:
[----:B--23--:R-:W2:Y:S01]  /*13320*/  LDL R9, [R1+0xc] ;  /* 0x00000c0001097983 */ /* 0x00cea20000100800 */
        /* <DEDUP_REMOVED lines=48> */
.L_x_4475:
        /* <DEDUP_REMOVED lines=17> */
.L_x_4476:
[----:B------:R-:W-:Y:S05]  /*13740*/  @!P1 BRA `(.L_x_4477) ;  /* 0x0000000000109947 */ /* 0x000fea0003800000 */
[----:B------:R-:W-:Y:S02]  /*13750*/  ULDC.64 UR4, c[0x0][0x208] ;  /* 0x0000820000047ab9 */ /* 0x000fe40000000a00 */
[----:B------:R-:W3:Y:S04]  /*13760*/  LDG.E R6, desc[UR4][R2.64] ;  /* 0x0000000402067981 */ /* 0x000ee8000c1e1900 */
[----:B------:R-:W3:Y:S02]  /*13770*/  LDG.E R2, desc[UR4][R2.64+0x4] ;  /* 0x0000040402027981 */ /* 0x000ee4000c1e1900 */
[----:B---3--:R-:W-:-:S07]  /*13780*/  IMAD.IADD R6, R2, 0x1, -R6 ;  /* 0x0000000102067824 */ /* 0x008fce00078e0a06 */
.L_x_4477:
        /* <DEDUP_REMOVED lines=12> */
[----:B------:R-:W-:-:S04]  /*13850*/  VIADD R2, R0, 0x5f ;  /* 0x0000005f00027836 */ /* 0x000fc80000000000 */
[----:B------:R-:W-:-:S05]  /*13860*/  IMAD.HI R2, R2, 0x2aaaaaab, RZ ;  /* 0x2aaaaaab02027827 */ /* 0x000fca00078e02ff */
[----:B------:R-:W-:-:S04]  /*13870*/  SHF.R.U32.HI R3, RZ, 0x1f, R2 ;  /* 0x0000001fff037819 */ /* 0x000fc80000011602 */
[----:B------:R-:W-:Y:S02]  /*13880*/  LEA.HI.SX32 R9, R2, R3, 0x1c ;  /* 0x0000000302097211 */ /* 0x000fe400078fe2ff */
[----:B------:R-:W-:-:S03]  /*13890*/  IADD3 R2, R0, 0x1, -R10 ;  /* 0x0000000100027810 */ /* 0x000fc60007ffe80a */
[----:B------:R2:W-:Y:S02]  /*138a0*/  STL [R1+0x58], R9 ;  /* 0x0000580901007387 */ /* 0x0005e40000100800 */
[----:B------:R-:W-:Y:S02]  /*138b0*/  IMAD.IADD R6, R2, 0x1, R6 ;  /* 0x0000000102067824 */ /* 0x000fe400078e0206 */
[----:B------:R-:W3:Y:S02]  /*138c0*/  LDC.64 R2, c[0x0][0x9e0] ;  /* 0x00027800ff027b82 */ /* 0x000ee40000000a00 */
        /* <DEDUP_REMOVED lines=14> */
.L_x_4480:
[----:B------:R-:W-:-:S13]  /*139b0*/  ISETP.NE.AND P0, PT, R3, 0x1, PT ;  /* 0x000000010300780c */ /* 0x000fda0003f05270 */
[----:B------:R-:W2:Y:S02]  /*139c0*/  @P0 LDC.64 R4, c[0x0][0x9e8] ;  /* 0x00027a00ff040b82 */ /* 0x000ea40000000a00 */
[----:B--2---:R-:W-:-:S05]  /*139d0*/  @P0 IMAD.HI.U32 R4, R8, R4, RZ ;  /* 0x0000000408040227 */ /* 0x004fca00078e00ff */
[----:B------:R-:W-:-:S07]  /*139e0*/  @P0 SHF.R.U32.HI R8, RZ, R5, R4 ;  /* 0x00000005ff080219 */ /* 0x000fce0000011604 */
.L_x_4481:
[----:B------:R-:W-:Y:S05]  /*139f0*/  BSYNC B0 ;  /* 0x0000000000007941 */ /* 0x000fea0003800000 */
.L_x_4479:
[----:B------:R-:W-:-:S05]  /*13a00*/  IMAD R8, R8, R3, R3 ;  /* 0x0000000308087224 */ /* 0x000fca00078e0203 */
[----:B------:R-:W-:-:S07]  /*13a10*/  VIMNMX R2, R2, R8, PT ;  /* 0x0000000802027248 */ /* 0x000fce0003fe0100 */
.L_x_4478:
[----:B------:R-:W2:Y:S01]  /*13a20*/  @P1 LDC R4, c[0x0][0x44c] ;  /* 0x00011300ff041b82 */ /* 0x000ea20000000800 */
[----:B------:R-:W-:Y:S01]  /*13a30*/  VIADD R2, R2, 0x5f ;  /* 0x0000005f02027836 */ /* 0x000fe20000000000 */
[----:B------:R-:W-:Y:S01]  /*13a40*/  ULDC UR4, c[0x0][0x9dc] ;  /* 0x0002770000047ab9 */ /* 0x000fe20000000800 */
[----:B------:R-:W-:Y:S02]  /*13a50*/  IMAD.MOV.U32 R5, RZ, RZ, R11 ;  /* 0x000000ffff057224 */ /* 0x000fe400078e000b */
[----:B------:R-:W-:-:S03]  /*13a60*/  IMAD.HI R2, R2, 0x2aaaaaab, RZ ;  /* 0x2aaaaaab02027827 */ /* 0x000fc600078e02ff */
[----:B------:R-:W3:Y:S01]  /*13a70*/  @P1 LDC R6, c[0x0][0x450] ;  /* 0x00011400ff061b82 */ /* 0x000ee20000000800 */
[----:B--2---:R-:W-:-:S05]  /*13a80*/  @P1 IMAD.HI.U32 R4, R11, R4, RZ ;  /* 0x000000040b041227 */ /* 0x004fca00078e00ff */
[----:B---3--:R-:W-:-:S04]  /*13a90*/  @P1 SHF.R.U32.HI R5, RZ, R6, R4 ;  /* 0x00000006ff051219 */ /* 0x008fc80000011604 */
[----:B------:R-:W-:Y:S02]  /*13aa0*/  IADD3 R6, R5, R0, -R10 ;  /* 0x0000000005067210 */ /* 0x000fe40007ffe80a */
[----:B------:R-:W-:-:S04]  /*13ab0*/  SHF.R.U32.HI R0, RZ, 0x1f, R2 ;  /* 0x0000001fff007819 */ /* 0x000fc80000011602 */
[----:B------:R-:W-:Y:S01]  /*13ac0*/  LEA.HI.SX32 R4, R2, R0, 0x1c ;  /* 0x0000000002047211 */ /* 0x000fe200078fe2ff */
[----:B------:R-:W-:-:S03]  /*13ad0*/  VIADD R2, R6, -UR4 ;  /* 0x8000000406027c36 */ /* 0x000fc60008000000 */
        /* <DEDUP_REMOVED lines=13> */
.L_x_4484:
[----:B------:R-:W-:-:S13]  /*13bb0*/  ISETP.NE.AND P0, PT, R3, 0x1, PT ;  /* 0x000000010300780c */ /* 0x000fda0003f05270 */
[----:B--2---:R-:W2:Y:S02]  /*13bc0*/  @P0 LDC.64 R4, c[0x0][0x9e8] ;  /* 0x00027a00ff040b82 */ /* 0x004ea40000000a00 */
[----:B--2---:R-:W-:-:S05]  /*13bd0*/  @P0 IMAD.HI.U32 R4, R6, R4, RZ ;  /* 0x0000000406040227 */ /* 0x004fca00078e00ff */
[----:B------:R-:W-:-:S07]  /*13be0*/  @P0 SHF.R.U32.HI R6, RZ, R5, R4 ;  /* 0x00000005ff060219 */ /* 0x000fce0000011604 */
.L_x_4485:
[----:B------:R-:W-:Y:S05]  /*13bf0*/  BSYNC B0 ;  /* 0x0000000000007941 */ /* 0x000fea0003800000 */
.L_x_4483:
[----:B------:R-:W-:-:S05]  /*13c00*/  IMAD R3, R6, R3, RZ ;  /* 0x0000000306037224 */ /* 0x000fca00078e02ff */
[----:B------:R-:W-:-:S07]  /*13c10*/  VIMNMX R2, R2, R3, !PT ;  /* 0x0000000302027248 */ /* 0x000fce0007fe0100 */
.L_x_4482:
[----:B------:R-:W-:Y:S01]  /*13c20*/  IMAD.HI R2, R2, 0x2aaaaaab, RZ ;  /* 0x2aaaaaab02027827 */ /* 0x000fe200078e02ff */
[----:B--2---:R-:W-:Y:S01]  /*13c30*/  SHF.R.U32.HI R4, RZ, 0x10, R7 ;  /* 0x00000010ff047819 */ /* 0x004fe20000011607 */
[----:B------:R-:W-:Y:S01]  /*13c40*/  BSSY B0, `(.L_x_4486) ;  /* 0x000002a000007945 */ /* 0x000fe20003800000 */
[----:B------:R-:W-:Y:S01]  /*13c50*/  LOP3.LUT R8, R7, 0xff, RZ, 0xc0, !PT ;  /* 0x000000ff07087812 */ /* 0x000fe200078ec0ff */
[----:B------:R-:W-:Y:S01]  /*13c60*/  IMAD.MOV.U32 R5, RZ, RZ, RZ ;  /* 0x000000ffff057224 */ /* 0x000fe200078e00ff */
[----:B------:R-:W-:Y:S02]  /*13c70*/  SHF.R.U32.HI R3, RZ, 0x1f, R2 ;  /* 0x0000001fff037819 */ /* 0x000fe40000011602 */
[----:B------:R-:W-:Y:S01]  /*13c80*/  ISETP.NE.AND P0, PT, R4, RZ, PT ;  /* 0x000000ff0400720c */ /* 0x000fe20003f05270 */
[----:B01----:R-:W-:Y:S01]  /*13c90*/  IMAD.MOV.U32 R10, RZ, RZ, R5 ;  /* 0x000000ffff0a7224 */ /* 0x003fe200078e0005 */
[----:B------:R-:W-:-:S04]  /*13ca0*/  LEA.HI.SX32 R3, R2, R3, 0x1c ;  /* 0x0000000302037211 */ /* 0x000fc800078fe2ff */
        /* <DEDUP_REMOVED lines=35> */
.L_x_4487:
[----:B------:R-:W-:Y:S05]  /*13ee0*/  BSYNC B0 ;  /* 0x0000000000007941 */ /* 0x000fea0003800000 */
.L_x_4486:
        /* <DEDUP_REMOVED lines=12> */
[----:B0-----:R-:W0:Y:S01]  /*13fb0*/  S2R R5, SR_LANEID ;  /* 0x0000000000057919 */ /* 0x001e220000000000 */
[----:B------:R-:W-:Y:S01]  /*13fc0*/  VOTEU.ANY UR4, UPT, PT ;  /* 0x0000000000047886 */ /* 0x000fe200038e0100 */
[----:B------:R-:W3:Y:S01]  /*13fd0*/  LDC.64 R2, c[0x0][0xc60] ;  /* 0x00031800ff027b82 */ /* 0x000ee20000000a00 */
[----:B------:R-:W0:Y:S01]  /*13fe0*/  FLO.U32 R0, UR4 ;  /* 0x0000000400007d00 */ /* 0x000e2200080e0000 */
[----:B------:R-:W-:Y:S01]  /*13ff0*/  ULDC.64 UR6, c[0x0][0x208] ;  /* 0x0000820000067ab9 */ /* 0x000fe20000000a00 */
[----:B0-----:R-:W-:-:S06]  /*14000*/  ISETP.EQ.U32.AND P0, PT, R0, R5, PT ;  /* 0x000000050000720c */ /* 0x001fcc0003f02070 */
[----:B------:R-:W3:Y:S07]  /*14010*/  POPC R5, UR4 ;  /* 0x0000000400057d09 */ /* 0x000eee0008000000 */
[----:B---3--:R-:W3:Y:S01]  /*14020*/  @P0 ATOMG.E.ADD.STRONG.GPU PT, R3, desc[UR6][R2.64], R5 ;  /* 0x00000005020309a8 */ /* 0x008ee200081ee1c6 */
[----:B-1----:R-:W0:Y:S02]  /*14030*/  S2R R4, SR_LTMASK ;  /* 0x0000000000047919 */ /* 0x002e240000003900 */
[----:B0-----:R-:W-:-:S04]  /*14040*/  LOP3.LUT R4, R4, UR4, RZ, 0xc0, !PT ;  /* 0x0000000404047c12 */ /* 0x001fc8000f8ec0ff */
[----:B------:R-:W0:Y:S01]  /*14050*/  POPC R7, R4 ;  /* 0x0000000400077309 */ /* 0x000e220000000000 */
[----:B---3--:R-:W0:Y:S02]  /*14060*/  SHFL.IDX PT, R0, R3, R0, 0x1f ;  /* 0x00001f0003007589 */ /* 0x008e2400000e0000 */
[----:B0-----:R-:W-:-:S05]  /*14070*/  IADD3 R0, R0, UR38, R7 ;  /* 0x0000002600007c10 */ /* 0x001fca000fffe007 */
[----:B------:R3:W-:Y:S01]  /*14080*/  STL [R1], R0 ;  /* 0x0000000001007387 */ /* 0x0007e20000100800 */
[----:B------:R-:W-:Y:S05]  /*14090*/  BRA `(.L_x_4490) ;  /* 0x0000004400187947 */ /* 0x000fea0003800000 */
.L_x_4489:
        /* <DEDUP_REMOVED lines=20> */
.L_x_4492:
[----:B------:R-:W-:Y:S05]  /*141e0*/  BSYNC B6 ;  /* 0x0000000000067941 */ /* 0x000fea0003800000 */
.L_x_4491:
        /* <DEDUP_REMOVED lines=20> */
.L_x_4495:
        /* <DEDUP_REMOVED lines=15> */
.L_x_4494:
[----:B------:R-:W-:Y:S05]  /*14420*/  BSYNC B6 ;  /* 0x0000000000067941 */ /* 0x000fea0003800000 */
.L_x_4493:
        /* <DEDUP_REMOVED lines=25> */
.L_x_4606:
        /* <DEDUP_REMOVED lines=9> */
.L_x_4609:
        /* <DEDUP_REMOVED lines=10> */
[----:B-1----:R-:W1:Y:S02]  /*146f0*/  @P0 LDC.64 R4, c[0x0][0x440] ;  /* 0x00011000ff040b82 */ /* 0x002e640000000a00 */
        /* <DEDUP_REMOVED lines=14> */
.L_x_4499:
[----:B------:R-:W4:Y:S04]  /*147e0*/  LDL R0, [R1+0x10] ;  /* 0x0000100001007983 */ /* 0x000f280000100800 */
[----:B---3--:R-:W3:Y:S01]  /*147f0*/  LDL R2, [R1+0x14] ;  /* 0x0000140001027983 */ /* 0x008ee20000100800 */
[----:B----4-:R-:W-:Y:S01]  /*14800*/  IMAD R0, R0, 0x8, R19 ;  /* 0x0000000800007824 */ /* 0x010fe200078e0213 */
[----:B---3--:R-:W-:-:S04]  /*14810*/  SHF.L.U32 R2, R2, 0x1f, RZ ;  /* 0x0000001f02027819 */ /* 0x008fc800000006ff */
[----:B------:R-:W3:Y:S02]  /*14820*/  SYNCS.PHASECHK.TRANS64.TRYWAIT P0, [R0+URZ+0x30840], R2 ;  /* 0x03084002000075a7 */ /* 0x000ee4000800017f */
[----:B---3--:R-:W-:Y:S05]  /*14830*/  @!P0 BRA `(.L_x_4500) ;  /* 0x0000005400dc8947 */ /* 0x008fea0003800000 */
.L_x_4610:
[----:B------:R-:W4:Y:S02]  /*14840*/  S2R R3, SR_TID.X ;  /* 0x0000000000037919 */ /* 0x000f240000002100 */
[----:B----4-:R-:W-:-:S04]  /*14850*/  LOP3.LUT R3, R3, 0x7f, RZ, 0xc0, !PT ;  /* 0x0000007f03037812 */ /* 0x010fc800078ec0ff */
[----:B------:R-:W-:-:S13]  /*14860*/  ISETP.NE.AND P0, PT, R3, RZ, PT ;  /* 0x000000ff0300720c */ /* 0x000fda0003f05270 */
[----:B------:R-:W-:Y:S05]  /*14870*/  @P0 BRA `(.L_x_4501) ;  /* 0x00000000001c0947 */ /* 0x000fea0003800000 */
[----:B------:R-:W4:Y:S01]  /*14880*/  S2R R3, SR_TID.X ;  /* 0x0000000000037919 */ /* 0x000f220000002100 */
[----:B---3--:R-:W-:-:S04]  /*14890*/  IMAD.MOV.U32 R2, RZ, RZ, 0x9000 ;  /* 0x00009000ff027424 */ /* 0x008fc800078e00ff */
[----:B------:R3:W-:Y:S01]  /*148a0*/  SYNCS.ARRIVE.TRANS64 RZ, [R0+URZ+0x30830], R2 ;  /* 0x0308300200ff79a7 */ /* 0x0007e2000800003f */
[----:B----4-:R-:W-:-:S04]  /*148b0*/  LOP3.LUT R3, R3, 0x1f, RZ, 0xc0, !PT ;  /* 0x0000001f03037812 */ /* 0x010fc800078ec0ff */
[----:B------:R-:W-:-:S13]  /*148c0*/  ISETP.NE.AND P0, PT, R3, RZ, PT ;  /* 0x000000ff0300720c */ /* 0x000fda0003f05270 */
[----:B---3--:R-:W-:Y:S05]  /*148d0*/  @!P0 BRA `(.L_x_4501) ;  /* 0x0000000000048947 */ /* 0x008fea0003800000 */
[----:B------:R-:W-:Y:S01]  /*148e0*/  BPT.TRAP 0x1 ;  /* 0x000000040000795c */ /* 0x000fe20000300000 */
.L_x_4501:
[----:B-1----:R-:W4:Y:S04]  /*148f0*/  LDL R4, [R1+0x10] ;  /* 0x0000100001047983 */ /* 0x002f280000100800 */
[----:B------:R-:W2:Y:S04]  /*14900*/  LDL R3, [R1+0x4] ;  /* 0x0000040001037983 */ /* 0x000ea80000100800 */
[----:B---3--:R-:W3:Y:S01]  /*14910*/  LDL R2, [R1+0x18] ;  /* 0x0000180001027983 */ /* 0x008ee20000100800 */
[----:B------:R-:W-:Y:S01]  /*14920*/  R2UR UR9, R0 ;  /* 0x00000000000972ca */ /* 0x000fe200000e0000 */
[----:B------:R-:W-:Y:S01]  /*14930*/  UIADD3 UR4, UP0, UR36, 0x370, URZ ;  /* 0x0000037024047890 */ /* 0x000fe2000ff1e03f */
[----:B------:R-:W-:Y:S01]  /*14940*/  R2UR UR12, R16 ;  /* 0x00000000100c72ca */ /* 0x000fe200000e0000 */
[----:B------:R-:W-:Y:S01]  /*14950*/  UMOV UR10, URZ ;  /* 0x0000003f000a7c82 */ /* 0x000fe20008000000 */
[----:B-----5:R-:W-:Y:S01]  /*14960*/  R2UR UR13, R17 ;  /* 0x00000000110d72ca */ /* 0x020fe200000e0000 */
[----:B------:R-:W-:Y:S01]  /*14970*/  UMOV UR6, 0x0 ;  /* 0x0000000000067882 */ /* 0x000fe20000000000 */
[----:B------:R-:W-:Y:S01]  /*14980*/  UMOV UR7, 0x14f00000 ;  /* 0x14f0000000077882 */ /* 0x000fe20000000000 */
[----:B------:R-:W-:Y:S01]  /*14990*/  UMOV UR16, 0x40 ;  /* 0x0000004000107882 */ /* 0x000fe20000000000 */
[----:B------:R-:W-:-:S02]  /*149a0*/  PLOP3.LUT P0, PT, PT, PT, PT, 0x80, 0x0 ;  /* 0x000000000000781c */ /* 0x000fc40003f0f070 */
[----:B------:R-:W-:-:S03]  /*149b0*/  LOP3.LUT R18, R18, 0xfffffffe, RZ, 0xc0, !PT ;  /* 0xfffffffe12127812 */ /* 0x000fc600078ec0ff */
[----:B------:R-:W-:-:S08]  /*149c0*/  UIADD3 UR9, UR9, 0x30830, URZ ;  /* 0x0003083009097890 */ /* 0x000fd0000fffe03f */
[----:B------:R-:W-:Y:S01]  /*149d0*/  @P0 LOP3.LUT R18, R18, 0x1, RZ, 0xfc, !PT ;  /* 0x0000000112120812 */ /* 0x000fe200078efcff */
[----:B----4-:R-:W-:Y:S01]  /*149e0*/  IMAD R0, R4, 0x9000, R19 ;  /* 0x0000900004007824 */ /* 0x010fe200078e0213 */
[----:B--2---:R-:W-:-:S04]  /*149f0*/  R2UR UR11, R3 ;  /* 0x00000000030b72ca */ /* 0x004fc800000e0000 */
[----:B------:R-:W-:Y:S02]  /*14a00*/  R2UR UR8, R0 ;  /* 0x00000000000872ca */ /* 0x000fe400000e0000 */
[----:B---3--:R-:W-:-:S11]  /*14a10*/  R2UR UR5, R2 ;  /* 0x00000000020572ca */ /* 0x008fd600000e0000 */
[----:B------:R-:W-:Y:S02]  /*14a20*/  UIADD3 UR14, UR8, 0x1e400, URZ ;  /* 0x0001e400080e7890 */ /* 0x000fe4000fffe03f */
[----:B------:R-:W-:Y:S02]  /*14a30*/  UIMAD UR11, UR11, 0x60, UR5 ;  /* 0x000000600b0b78a4 */ /* 0x000fe4000f8e0205 */
[----:B------:R-:W-:Y:S02]  /*14a40*/  UIADD3.X UR5, URZ, UR37, URZ, UP0, !UPT ;  /* 0x000000253f057290 */ /* 0x000fe400087fe43f */
[----:B------:R-:W-:Y:S02]  /*14a50*/  UIADD3 UR15, UR8, 0x21400, URZ ;  /* 0x00021400080f7890 */ /* 0x000fe4000fffe03f */
[----:B------:R-:W-:-:S03]  /*14a60*/  UIADD3 UR17, UR8, 0x24400, URZ ;  /* 0x0002440008117890 */ /* 0x000fc6000fffe03f */
[----:B------:R-:W-:Y:S01]  /*14a70*/  UMOV UR8, UR14 ;  /* 0x0000000e00087c82 */ /* 0x000fe20008000000 */
[----:B------:R-:W-:Y:S01]  /*14a80*/  UMOV UR14, 0x80 ;  /* 0x00000080000e7882 */ /* 0x000fe20000000000 */
[----:B------:R1:W-:Y:S02]  /*14a90*/  UTMALDG.4D [UR8], [UR4], desc[UR6] ;  /* 0x00000608040075b4 */ /* 0x0003e40008019000 */
[----:B-1----:R-:W-:Y:S01]  /*14aa0*/  UMOV UR8, UR15 ;  /* 0x0000000f00087c82 */ /* 0x002fe20008000000 */
[----:B------:R-:W-:Y:S02]  /*14ab0*/  UMOV UR10, UR16 ;  /* 0x00000010000a7c82 */ /* 0x000fe40008000000 */
[----:B------:R1:W-:Y:S02]  /*14ac0*/  UTMALDG.4D [UR8], [UR4], desc[UR6] ;  /* 0x00000608040075b4 */ /* 0x0003e40008019000 */
[----:B-1----:R-:W-:Y:S01]  /*14ad0*/  UMOV UR8, UR17 ;  /* 0x0000001100087c82 */ /* 0x002fe20008000000 */
[----:B------:R-:W-:-:S02]  /*14ae0*/  UMOV UR10, UR14 ;  /* 0x0000000e000a7c82 */ /* 0x000fc40008000000 */
[----:B------:R3:W-:Y:S02]  /*14af0*/  UTMALDG.4D [UR8], [UR4], desc[UR6] ;  /* 0x00000608040075b4 */ /* 0x0007e40008019000 */
[----:B---3--:R-:W-:Y:S01]  /*14b00*/  NOP ;  /* 0x0000000000007918 */ /* 0x008fe20000000000 */
.L_x_4497:
[----:B------:R-:W3:Y:S01]  /*14b10*/  LDL.LU R3, [R1+0x30] ;  /* 0x0000300001037983 */ /* 0x000ee20000300800 */
[----:B------:R-:W-:Y:S05]  /*14b20*/  WARPSYNC.ALL ;  /* 0x0000000000007948 */ /* 0x000fea0003800000 */
[----:B------:R-:W-:Y:S01]  /*14b30*/  ULDC.64 UR4, c[0x0][0x298] ;  /* 0x0000a60000047ab9 */ /* 0x000fe20000000a00 */
[----:B------:R-:W-:Y:S01]  /*14b40*/  BSSY B6, `(.L_x_4502) ;  /* 0x000001c000067945 */ /* 0x000fe20003800000 */
[----:B------:R-:W-:Y:S01]  /*14b50*/  BAR.SYNC.DEFER_BLOCKING 0x8, 0x180 ;  /* 0x0206000000007b1d */ /* 0x000fe20000010000 */
[----:B---3--:R-:W-:Y:S01]  /*14b60*/  SHF.R.S32.HI R0, RZ, 0x1f, R3 ;  /* 0x0000001fff007819 */ /* 0x008fe20000011403 */
[----:B-1----:R-:W-:-:S04]  /*14b70*/  IMAD.WIDE.U32 R4, R3, UR4, RZ ;  /* 0x0000000403047c25 */ /* 0x002fc8000f8e00ff */
        /* <DEDUP_REMOVED lines=24> */
.L_x_4503:
[----:B------:R-:W-:Y:S05]  /*14d00*/  BSYNC B6 ;  /* 0x0000000000067941 */ /* 0x000fea0003800000 */
.L_x_4502:
[----:B-1----:R-:W3:Y:S01]  /*14d10*/  LDL.LU R0, [R1+0x30] ;  /* 0x0000300001007983 */ /* 0x002ee20000300800 */
[----:B------:R-:W-:Y:S01]  /*14d20*/  ULDC.64 UR6, c[0x0][0xa00] ;  /* 0x0002800000067ab9 */ /* 0x000fe20000000a00 */
[----:B0-----:R-:W0:Y:S01]  /*14d30*/  LDC R7, c[0x0][0x448] ;  /* 0x00011200ff077b82 */ /* 0x001e220000000800 */
[----:B------:R-:W-:Y:S01]  /*14d40*/  ULDC.64 UR4, c[0x0][0x2d8] ;  /* 0x0000b60000047ab9 */ /* 0x000fe20000000a00 */
[----:B------:R-:W3:Y:S04]  /*14d50*/  LDL.LU.64 R2, [R1+0x48] ;  /* 0x0000480001027983 */ /* 0x000ee80000300a00 */
[----:B------:R-:W4:Y:S04]  /*14d60*/  LDL R5, [R1+0xc] ;  /* 0x00000c0001057983 */ /* 0x000f280000100800 */
[----:B------:R-:W4:Y:S01]  /*14d70*/  LDL R9, [R1+0x28] ;  /* 0x0000280001097983 */ /* 0x000f220000100800 */
[----:B------:R-:W-:-:S04]  /*14d80*/  ISETP.NE.U32.AND P0, PT, RZ, UR6, PT ;  /* 0x00000006ff007c0c */ /* 0x000fc8000bf05070 */
[----:B------:R-:W-:Y:S01]  /*14d90*/  ISETP.NE.AND.EX P0, PT, RZ, UR7, PT, P0 ;  /* 0x00000007ff007c0c */ /* 0x000fe2000bf05300 */
[----:B------:R-:W1:Y:S01]  /*14da0*/  S2R R8, SR_TID.X ;  /* 0x0000000000087919 */ /* 0x000e620000002100 */
[----:B------:R-:W-:Y:S01]  /*14db0*/  ULDC.64 UR6, c[0x0][0x280] ;  /* 0x0000a00000067ab9 */ /* 0x000fe20000000a00 */
[----:B--2---:R-:W2:Y:S01]  /*14dc0*/  S2R R10, SR_TID.X ;  /* 0x00000000000a7919 */ /* 0x004ea20000002100 */
[----:B-1----:R-:W-:Y:S02]  /*14dd0*/  IMAD.SHL.U32 R8, R8, 0x10, RZ ;  /* 0x0000001008087824 */ /* 0x002fe400078e00ff */
[----:B--2---:R-:W-:-:S05]  /*14de0*/  IMAD.SHL.U32 R10, R10, 0x8, RZ ;  /* 0x000000080a0a7824 */ /* 0x004fca00078e00ff */
[----:B------:R-:W-:-:S04]  /*14df0*/  LOP3.LUT R10, R10, 0x38, RZ, 0xc0, !PT ;  /* 0x000000380a0a7812 */ /* 0x000fc800078ec0ff */
[C---:B------:R-:W-:Y:S02]  /*14e00*/  LOP3.LUT R11, R10.reuse, 0x40, RZ, 0xfc, !PT ;  /* 0x000000400a0b7812 */ /* 0x040fe400078efcff */
[----:B------:R-:W-:Y:S01]  /*14e10*/  LOP3.LUT R10, R10, 0x80, RZ, 0xfc, !PT ;  /* 0x000000800a0a7812 */ /* 0x000fe200078efcff */
        /* <DEDUP_REMOVED lines=18> */
[----:B------:R-:W-:Y:S02]  /*14f40*/  IMAD.IADD R4, R8, 0x1, R9 ;  /* 0x0000000108047824 */ /* 0x000fe400078e0209 */
        /* <DEDUP_REMOVED lines=18> */
[----:B------:R-:W1:Y:S01]  /*15070*/  S2R R8, SR_TID.X ;  /* 0x0000000000087919 */ /* 0x000e620000002100 */
[----:B------:R-:W-:Y:S01]  /*15080*/  IMAD R0, R4, UR5, R0 ;  /* 0x0000000504007c24 */ /* 0x000fe2000f8e0200 */
[----:B------:R-:W-:-:S03]  /*15090*/  LEA R4, P3, R2, UR6, 0x1 ;  /* 0x0000000602047c11 */ /* 0x000fc6000f8608ff */
[----:B------:R-:W-:Y:S01]  /*150a0*/  IMAD.IADD R0, R3, 0x1, R0 ;  /* 0x0000000103007824 */ /* 0x000fe200078e0200 */
[----:B------:R-:W-:-:S04]  /*150b0*/  ISETP.GE.AND P1, PT, R11, UR4, PT ;  /* 0x000000040b007c0c */ /* 0x000fc8000bf26270 */
[----:B------:R-:W-:Y:S01]  /*150c0*/  LEA.HI.X R3, R2, UR7, R0, 0x1, P3 ;  /* 0x0000000702037c11 */ /* 0x000fe200098f0c00 */
[----:B-1----:R-:W-:-:S05]  /*150d0*/  IMAD.SHL.U32 R8, R8, 0x8, RZ ;  /* 0x0000000808087824 */ /* 0x002fca00078e00ff */
[----:B------:R-:W-:-:S04]  /*150e0*/  LOP3.LUT R8, R8, 0x38, RZ, 0xc0, !PT ;  /* 0x0000003808087812 */ /* 0x000fc800078ec0ff */
[----:B------:R-:W-:Y:S01]  /*150f0*/  ISETP.GE.AND P2, PT, R8, UR4, PT ;  /* 0x0000000408007c0c */ /* 0x000fe2000bf46270 */
[----:B------:R-:W-:-:S03]  /*15100*/  UMOV UR4, 0xffffffff ;  /* 0xffffffff00047882 */ /* 0x000fc60000000000 */
[----:B0-----:R-:W-:Y:S09]  /*15110*/  BRA.DIV UR4, `(.L_x_4504) ;  /* 0x0000004e04b87947 */ /* 0x001ff2000b800000 */
[----:B------:R-:W0:Y:S01]  /*15120*/  S2R R6, SR_TID.X ;  /* 0x0000000000067919 */ /* 0x000e220000002100 */
[----:B------:R-:W2:Y:S01]  /*15130*/  LDL.LU R9, [R1+0x28] ;  /* 0x0000280001097983 */ /* 0x000ea20000300800 */
[----:B0-----:R-:W-:-:S04]  /*15140*/  LOP3.LUT R6, R6, 0x7f, RZ, 0xc0, !PT ;  /* 0x0000007f06067812 */ /* 0x001fc800078ec0ff */
[----:B------:R-:W-:Y:S02]  /*15150*/  SHF.R.U32.HI R8, RZ, 0x3, R6 ;  /* 0x00000003ff087819 */ /* 0x000fe40000011606 */
[----:B------:R-:W3:Y:S01]  /*15160*/  LDL.LU R6, [R1+0x2c] ;  /* 0x00002c0001067983 */ /* 0x000ee20000300800 */
[----:B------:R-:W0:Y:S01]  /*15170*/  S2R R11, SR_TID.X ;  /* 0x00000000000b7919 */ /* 0x000e220000002100 */
[----:B------:R-:W-:Y:S01]  /*15180*/  ULDC.64 UR4, c[0x0][0x208] ;  /* 0x0000820000047ab9 */ /* 0x000fe20000000a00 */
[----:B0-----:R-:W-:-:S05]  /*15190*/  IMAD.SHL.U32 R11, R11, 0x8, RZ ;  /* 0x000000080b0b7824 */ /* 0x001fca00078e00ff */
[----:B------:R-:W-:Y:S01]  /*151a0*/  LOP3.LUT R11, R11, 0x38, RZ, 0xc0, !PT ;  /* 0x000000380b0b7812 */ /* 0x000fe200078ec0ff */
[----:B--2---:R-:W-:-:S04]  /*151b0*/  IMAD.IADD R0, R8, 0x1, R9 ;  /* 0x0000000108007824 */ /* 0x004fc800078e0209 */
[----:B------:R-:W-:Y:S01]  /*151c0*/  VIADD R5, R0, 0x10 ;  /* 0x0000001000057836 */ /* 0x000fe20000000000 */
[----:B------:R-:W-:Y:S01]  /*151d0*/  SHFL.IDX PT, R9, R3, 0x1, 0x181f ;  /* 0x00381f0003097f89 */ /* 0x000fe200000e0000 */
[----:B---3--:R-:W-:-:S03]  /*151e0*/  IMAD R2, R6, R7, RZ ;  /* 0x0000000706027224 */ /* 0x008fc600078e02ff */
[----:B------:R-:W0:Y:S04]  /*151f0*/  SHFL.IDX PT, R7, R4, RZ, 0x181f ;  /* 0x00181fff04077589 */ /* 0x000e2800000e0000 */
[----:B------:R-:W1:Y:S01]  /*15200*/  SHFL.IDX PT, R6, R3, RZ, 0x181f ;  /* 0x00181fff03067589 */ /* 0x000e6200000e0000 */
[-C--:B------:R-:W-:Y:S02]  /*15210*/  ISETP.GE.AND P4, PT, R0, R2.reuse, PT ;  /* 0x000000020000720c */ /* 0x080fe40003f86270 */
[----:B------:R-:W-:Y:S02]  /*15220*/  ISETP.GE.AND P3, PT, R5, R2, PT ;  /* 0x000000020500720c */ /* 0x000fe40003f66270 */
[----:B------:R-:W2:Y:S09]  /*15230*/  SHFL.IDX PT, R5, R4, 0x1, 0x181f ;  /* 0x00381f0004057f89 */ /* 0x000eb200000e0000 */
[----:B0-----:R-:W-:-:S05]  /*15240*/  @!P4 LEA R7, P5, R11, R7, 0x1 ;  /* 0x000000070b07c211 */ /* 0x001fca00078a08ff */
[----:B-1----:R-:W-:-:S05]  /*15250*/  @!P4 IMAD.X R6, RZ, RZ, R6, P5 ;  /* 0x000000ffff06c224 */ /* 0x002fca00028e0606 */
[----:B------:R-:W-:-:S04]  /*15260*/  @!P4 LOP3.LUT R7, R7, R6, RZ, 0x3c, !PT ;  /* 0x000000060707c212 */ /* 0x000fc800078e3cff */
[----:B------:R-:W-:Y:S02]  /*15270*/  @!P4 LOP3.LUT R6, R7, R6, RZ, 0x3c, !PT ;  /* 0x000000060706c212 */ /* 0x000fe400078e3cff */
[----:B--2---:R-:W-:Y:S02]  /*15280*/  @!P3 LEA R8, P5, R11, R5, 0x1 ;  /* 0x000000050b08b211 */ /* 0x004fe400078a08ff */
        /* <DEDUP_REMOVED lines=67> */
.L_x_4627:
        /* <DEDUP_REMOVED lines=16> */
.L_x_4506:
[----:B------:R-:W-:Y:S05]  /*157c0*/  BSYNC B0 ;  /* 0x0000000000007941 */ /* 0x000fea0003800000 */
.L_x_4505:
[----:B------:R-:W-:Y:S01]  /*157d0*/  NOP ;  /* 0x0000000000007918 */ /* 0x000fe20000000000 */
[----:B------:R-:W-:Y:S01]  /*157e0*/  PLOP3.LUT P0, PT, PT, PT, PT, 0x80, 0x0 ;  /* 0x000000000000781c */ /* 0x000fe20003f0f070 */
[----:B------:R-:W-:-:S12]  /*157f0*/  VIADD R11, R19, 0x30800 ;  /* 0x00030800130b7836 */ /* 0x000fd80000000000 */
.L_x_4507:
        /* <DEDUP_REMOVED lines=18> */
.L_x_4628:
[----:B------:R-:W-:Y:S05]  /*15920*/  BSYNC B0 ;  /* 0x0000000000007941 */ /* 0x000fea0003800000 */
.L_x_4508:
[----:B------:R-:W3:Y:S04]  /*15930*/  LDL R2, [R1+0x3c] ;  /* 0x00003c0001027983 */ /* 0x000ee80000100800 */
[----:B0-----:R-:W4:Y:S01]  /*15940*/  LDL R4, [R1+0x24] ;  /* 0x0000240001047983 */ /* 0x001f220000100800 */
[----:B------:R-:W-:Y:S01]  /*15950*/  BSSY B0, `(.L_x_4510) ;  /* 0x0000251000007945 */ /* 0x000fe20003800000 */
[----:B---3--:R-:W-:-:S05]  /*15960*/  VIADD R0, R2, 0xfffffffe ;  /* 0xfffffffe02007836 */ /* 0x008fca0000000000 */
[----:B----4-:R-:W-:-:S13]  /*15970*/  ISETP.GE.AND P0, PT, R0, R4, PT ;  /* 0x000000040000720c */ /* 0x010fda0003f06270 */
        /* <DEDUP_REMOVED lines=56> */
.L_x_4516:
[----:B------:R-:W-:Y:S01]  /*15d00*/  IMAD R3, R8, 0x8, R19 ;  /* 0x0000000808037824 */ /* 0x000fe200078e0213 */
[----:B------:R-:W-:Y:S01]  /*15d10*/  SHF.L.U32 R2, R9, 0x1f, RZ ;  /* 0x0000001f09027819 */ /* 0x000fe200000006ff */
[----:B------:R-:W-:Y:S03]  /*15d20*/  BSSY B3, `(.L_x_4517) ;  /* 0x0000003000037945 */ /* 0x000fe60003800000 */
[----:B------:R-:W1:Y:S02]  /*15d30*/  SYNCS.PHASECHK.TRANS64.TRYWAIT P0, [R3+URZ+0x30840], R2 ;  /* 0x03084002030075a7 */ /* 0x000e64000800017f */
[----:B-1----:R-:W-:Y:S05]  /*15d40*/  @!P0 BRA `(.L_x_4518) ;  /* 0x0000004c00bc8947 */ /* 0x002fea0003800000 */
.L_x_4629:
[----:B------:R-:W-:Y:S05]  /*15d50*/  BSYNC B3 ;  /* 0x0000000000037941 */ /* 0x000fea0003800000 */
.L_x_4517:
        /* <DEDUP_REMOVED lines=12> */
.L_x_4520:
[----:B------:R-:W-:Y:S05]  /*15e20*/  BSYNC B3 ;  /* 0x0000000000037941 */ /* 0x000fea0003800000 */
.L_x_4519:
        /* <DEDUP_REMOVED lines=12> */
.L_x_4521:
        /* <DEDUP_REMOVED lines=16> */
.L_x_4522:
        /* <DEDUP_REMOVED lines=16> */
.L_x_4523:
        /* <DEDUP_REMOVED lines=17> */
.L_x_4630:
[----:B------:R-:W-:Y:S05]  /*16200*/  BSYNC B3 ;  /* 0x0000000000037941 */ /* 0x000fea0003800000 */
.L_x_4524:
[----:B------:R-:W-:Y:S01]  /*16210*/  BSSY B3, `(.L_x_4526) ;  /* 0x000000d000037945 */ /* 0x000fe20003800000 */
[----:B------:R-:W-:Y:S02]  /*16220*/  IMAD.MOV.U32 R12, RZ, RZ, 0x0 ;  /* 0x00000000ff0c7424 */ /* 0x000fe400078e00ff */
[----:B------:R-:W-:Y:S01]  /*16230*/  IMAD.MOV.U32 R13, RZ, RZ, 0x14f00000 ;  /* 0x14f00000ff0d7424 */ /* 0x000fe200078e00ff */
[----:B------:R-:W-:Y:S06]  /*16240*/  @P1 BRA `(.L_x_4527) ;  /* 0x0000000000241947 */ /* 0x000fec0003800000 */
[----:B------:R-:W2:Y:S01]  /*16250*/  LDL R6, [R1+0x10] ;  /* 0x0000100001067983 */ /* 0x000ea20000100800 */
[----:B0-----:R-:W-:Y:S01]  /*16260*/  IMAD.MOV.U32 R3, RZ, RZ, 0x9000 ;  /* 0x00009000ff037424 */ /* 0x001fe200078e00ff */
[----:B------:R-:W0:Y:S02]  /*16270*/  S2R R4, SR_TID.X ;  /* 0x0000000000047919 */ /* 0x000e240000002100 */
[----:B0-----:R-:W-:-:S04]  /*16280*/  LOP3.LUT R4, R4, 0x1f, RZ, 0xc0, !PT ;  /* 0x0000001f04047812 */ /* 0x001fc800078ec0ff */
[----:B------:R-:W-:Y:S01]  /*16290*/  ISETP.NE.AND P0, PT, R4, RZ, PT ;  /* 0x000000ff0400720c */ /* 0x000fe20003f05270 */
[----:B--2---:R-:W-:-:S04]  /*162a0*/  IMAD R2, R6, 0x8, R19 ;  /* 0x0000000806027824 */ /* 0x004fc800078e0213 */
[----:B------:R1:W-:Y:S08]  /*162b0*/  SYNCS.ARRIVE.TRANS64 RZ, [R2+URZ+0x30850], R3 ;  /* 0x0308500302ff79a7 */ /* 0x0003f0000800003f */
[----:B------:R-:W-:Y:S05]  /*162c0*/  @!P0 BRA `(.L_x_4527) ;  /* 0x0000000000048947 */ /* 0x000fea0003800000 */
[----:B------:R-:W-:Y:S01]  /*162d0*/  BPT.TRAP 0x1 ;  /* 0x000000040000795c */ /* 0x000fe20000300000 */
.L_x_4527:
[----:B------:R-:W-:Y:S05]  /*162e0*/  BSYNC B3 ;  /* 0x0000000000037941 */ /* 0x000fea0003800000 */
.L_x_4526:
[----:B01----:R-:W2:Y:S04]  /*162f0*/  LDL.LU R2, [R1+0x10] ;  /* 0x0000100001027983 */ /* 0x003ea80000300800 */
[----:B------:R-:W3:Y:S04]  /*16300*/  LDL R6, [R1+0x18] ;  /* 0x0000180001067983 */ /* 0x000ee80000100800 */
[----:B------:R-:W3:Y:S01]  /*16310*/  LDL.LU R4, [R1+0x4] ;  /* 0x0000040001047983 */ /* 0x000ee20000300800 */
[----:B------:R-:W-:Y:S01]  /*16320*/  R2UR UR10, R14 ;  /* 0x000000000e0a72ca */ /* 0x000fe200000e0000 */
[----:B------:R-:W-:Y:S01]  /*16330*/  UIADD3 UR4, UP0, UR36, 0x470, URZ ;  /* 0x0000047024047890 */ /* 0x000fe2000ff1e03f */
[----:B------:R-:W-:-:S02]  /*16340*/  R2UR UR6, R12 ;  /* 0x000000000c0672ca */ /* 0x000fc400000e0000 */
[----:B------:R-:W-:Y:S01]  /*16350*/  R2UR UR7, R13 ;  /* 0x000000000d0772ca */ /* 0x000fe200000e0000 */
[----:B------:R-:W-:Y:S01]  /*16360*/  UIADD3.X UR5, URZ, UR37, URZ, UP0, !UPT ;  /* 0x000000253f057290 */ /* 0x000fe200087fe43f */
[----:B------:R-:W-:Y:S01]  /*16370*/  PLOP3.LUT P0, PT, PT, PT, PT, 0x80, 0x0 ;  /* 0x000000000000781c */ /* 0x000fe20003f0f070 */
[C-C-:B--2---:R-:W-:Y:S02]  /*16380*/  IMAD R3, R2.reuse, 0x8, R19.reuse ;  /* 0x0000000802037824 */ /* 0x144fe400078e0213 */
[----:B------:R-:W-:Y:S02]  /*16390*/  IMAD R2, R2, 0x9000, R19 ;  /* 0x0000900002027824 */ /* 0x000fe400078e0213 */
[----:B------:R-:W-:Y:S02]  /*163a0*/  VIADD R3, R3, 0x30850 ;  /* 0x0003085003037836 */ /* 0x000fe40000000000 */
[----:B---3--:R-:W-:Y:S02]  /*163b0*/  IMAD R4, R4, 0x60, R6 ;  /* 0x0000006004047824 */ /* 0x008fe400078e0206 */
[----:B------:R-:W-:-:S07]  /*163c0*/  VIADD R6, R2, 0x400 ;  /* 0x0000040002067836 */ /* 0x000fce0000000000 */
.L_x_4528:
        /* <DEDUP_REMOVED lines=15> */
.L_x_4529:
        /* <DEDUP_REMOVED lines=15> */
.L_x_4530:
        /* <DEDUP_REMOVED lines=12> */
.L_x_4515:
[----:B------:R-:W-:Y:S05]  /*16670*/  BSYNC B1 ;  /* 0x0000000000017941 */ /* 0x000fea0003800000 */
.L_x_4514:
[----:B0-----:R-:W2:Y:S04]  /*16680*/  LDL.LU R0, [R1+0x3c] ;  /* 0x00003c0001007983 */ /* 0x001ea80000300800 */
[----:B------:R0:W-:Y:S04]  /*16690*/  STL [R1+0x10], R8 ;  /* 0x0000100801007387 */ /* 0x0001e80000100800 */
[----:B------:R0:W-:Y:S02]  /*166a0*/  STL [R1+0x14], R9 ;  /* 0x0000140901007387 */ /* 0x0001e40000100800 */
[----:B0-2---:R-:W-:-:S07]  /*166b0*/  VIADD R0, R0, 0xfffffffd ;  /* 0xfffffffd00007836 */ /* 0x005fce0000000000 */
.L_x_4513:
[----:B------:R-:W-:Y:S05]  /*166c0*/  BSYNC B2 ;  /* 0x0000000000027941 */ /* 0x000fea0003800000 */
.L_x_4512:
[----:B------:R-:W-:-:S05]  /*166d0*/  VIADD R10, R10, 0xfffffffe ;  /* 0xfffffffe0a0a7836 */ /* 0x000fca0000000000 */
[----:B------:R-:W-:-:S13]  /*166e0*/  ISETP.NE.AND P0, PT, R10, R7, PT ;  /* 0x000000070a00720c */ /* 0x000fda0003f05270 */
[----:B------:R-:W-:Y:S05]  /*166f0*/  @!P0 BRA `(.L_x_4511) ;  /* 0x0000001400d88947 */ /* 0x000fea0003800000 */
[----:B------:R-:W-:-:S07]  /*16700*/  IMAD.MOV.U32 R9, RZ, RZ, R17 ;  /* 0x000000ffff097224 */ /* 0x000fce00078e0011 */
.L_x_4565:
[----:B--2---:R-:W2:Y:S04]  /*16710*/  LDL R3, [R1+0x10] ;  /* 0x0000100001037983 */ /* 0x004ea80000100800 */
        /* <DEDUP_REMOVED lines=35> */
.L_x_4533:
[----:B------:R-:W-:Y:S01]  /*16950*/  IMAD R3, R4, 0x8, R19 ;  /* 0x0000000804037824 */ /* 0x000fe200078e0213 */
[----:B------:R-:W-:Y:S01]  /*16960*/  SHF.L.U32 R2, R5, 0x1f, RZ ;  /* 0x0000001f05027819 */ /* 0x000fe200000006ff */
[----:B------:R-:W-:Y:S03]  /*16970*/  BSSY B2, `(.L_x_4534) ;  /* 0x0000003000027945 */ /* 0x000fe60003800000 */
[----:B------:R-:W1:Y:S02]  /*16980*/  SYNCS.PHASECHK.TRANS64.TRYWAIT P0, [R3+URZ+0x30840], R2 ;  /* 0x03084002030075a7 */ /* 0x000e64000800017f */
[----:B-1----:R-:W-:Y:S05]  /*16990*/  @!P0 BRA `(.L_x_4535) ;  /* 0x0000004000d08947 */ /* 0x002fea0003800000 */
.L_x_4631:
[----:B------:R-:W-:Y:S05]  /*169a0*/  BSYNC B2 ;  /* 0x0000000000027941 */ /* 0x000fea0003800000 */
.L_x_4534:
        /* <DEDUP_REMOVED lines=12> */
.L_x_4537:
[----:B------:R-:W-:Y:S05]  /*16a70*/  BSYNC B2 ;  /* 0x0000000000027941 */ /* 0x000fea0003800000 */
.L_x_4536:
        /* <DEDUP_REMOVED lines=12> */
.L_x_4538:
        /* <DEDUP_REMOVED lines=16> */
.L_x_4539:
        /* <DEDUP_REMOVED lines=16> */
.L_x_4540:
        /* <DEDUP_REMOVED lines=17> */
.L_x_4632:
[----:B------:R-:W-:Y:S05]  /*16e50*/  BSYNC B2 ;  /* 0x0000000000027941 */ /* 0x000fea0003800000 */
.L_x_4541:
        /* <DEDUP_REMOVED lines=11> */
.L_x_4544:
[----:B------:R-:W-:Y:S05]  /*16f10*/  BSYNC B2 ;  /* 0x0000000000027941 */ /* 0x000fea0003800000 */
.L_x_4543:
[----:B0-----:R-:W2:Y:S04]  /*16f20*/  LDL.LU R3, [R1+0x10] ;  /* 0x0000100001037983 */ /* 0x001ea80000300800 */
[----:B------:R-:W3:Y:S04]  /*16f30*/  LDL R7, [R1+0x18] ;  /* 0x0000180001077983 */ /* 0x000ee80000100800 */
[----:B------:R-:W3:Y:S01]  /*16f40*/  LDL.LU R6, [R1+0x4] ;  /* 0x0000040001067983 */ /* 0x000ee20000300800 */
[----:B------:R-:W-:Y:S01]  /*16f50*/  R2UR UR10, R10 ;  /* 0x000000000a0a72ca */ /* 0x000fe200000e0000 */
[----:B------:R-:W-:Y:S01]  /*16f60*/  UIADD3 UR4, UP0, UR36, 0x470, URZ ;  /* 0x0000047024047890 */ /* 0x000fe2000ff1e03f */
[----:B------:R-:W-:Y:S01]  /*16f70*/  R2UR UR6, R12 ;  /* 0x000000000c0672ca */ /* 0x000fe200000e0000 */
[----:B------:R-:W-:Y:S01]  /*16f80*/  VIADD R2, R2, 0x50 ;  /* 0x0000005002027836 */ /* 0x000fe20000000000 */
[----:B------:R-:W-:Y:S01]  /*16f90*/  R2UR UR7, R13 ;  /* 0x000000000d0772ca */ /* 0x000fe200000e0000 */
[----:B------:R-:W-:Y:S01]  /*16fa0*/  UIADD3.X UR5, URZ, UR37, URZ, UP0, !UPT ;  /* 0x000000253f057290 */ /* 0x000fe200087fe43f */
[----:B------:R-:W-:Y:S01]  /*16fb0*/  PLOP3.LUT P0, PT, PT, PT, PT, 0x80, 0x0 ;  /* 0x000000000000781c */ /* 0x000fe20003f0f070 */
[----:B--2---:R-:W-:-:S02]  /*16fc0*/  IMAD R3, R3, 0x9000, R19 ;  /* 0x0000900003037824 */ /* 0x004fc400078e0213 */
[----:B---3--:R-:W-:Y:S02]  /*16fd0*/  IMAD R6, R6, 0x60, R7 ;  /* 0x0000006006067824 */ /* 0x008fe400078e0207 */
[----:B------:R-:W-:-:S08]  /*16fe0*/  VIADD R7, R3, 0x400 ;  /* 0x0000040003077836 */ /* 0x000fd00000000000 */
.L_x_4545:
        /* <DEDUP_REMOVED lines=15> */
.L_x_4546:
        /* <DEDUP_REMOVED lines=15> */
.L_x_4547:
        /* <DEDUP_REMOVED lines=12> */
.L_x_4532:
[----:B------:R-:W-:Y:S05]  /*17290*/  BSYNC B1 ;  /* 0x0000000000017941 */ /* 0x000fea0003800000 */
.L_x_4531:
[----:B------:R-:W-:Y:S01]  /*172a0*/  VIADD R3, R4, 0x1 ;  /* 0x0000000104037836 */ /* 0x000fe20000000000 */
[----:B------:R-:W-:Y:S01]  /*172b0*/  LOP3.LUT P1, RZ, R18, 0x1, RZ, 0xc0, !PT ;  /* 0x0000000112ff7812 */ /* 0x000fe2000782c0ff */
[----:B------:R-:W-:Y:S01]  /*172c0*/  BSSY B1, `(.L_x_4548) ;  /* 0x00000b5000017945 */ /* 0x000fe20003800000 */
[----:B------:R-:W-:Y:S02]  /*172d0*/  VIADD R6, R0, 0xffffffff ;  /* 0xffffffff00067836 */ /* 0x000fe40000000000 */
        /* <DEDUP_REMOVED lines=13> */
[----:B0-----:R-:W0:Y:S01]  /*173b0*/  LDC R8, c[0x0][0x43c] ;  /* 0x00010f00ff087b82 */ /* 0x001e220000000800 */
        /* <DEDUP_REMOVED lines=18> */
.L_x_4550:
[----:B------:R-:W-:Y:S01]  /*174e0*/  IMAD R2, R12, 0x8, R19 ;  /* 0x000000080c027824 */ /* 0x000fe200078e0213 */
[----:B------:R-:W-:Y:S01]  /*174f0*/  SHF.L.U32 R3, R10, 0x1f, RZ ;  /* 0x0000001f0a037819 */ /* 0x000fe200000006ff */
[----:B------:R-:W-:Y:S03]  /*17500*/  BSSY B2, `(.L_x_4551) ;  /* 0x0000003000027945 */ /* 0x000fe60003800000 */
[----:B------:R-:W3:Y:S02]  /*17510*/  SYNCS.PHASECHK.TRANS64.TRYWAIT P0, [R2+URZ+0x30840], R3 ;  /* 0x03084003020075a7 */ /* 0x000ee4000800017f */
[----:B---3--:R-:W-:Y:S05]  /*17520*/  @!P0 BRA `(.L_x_4552) ;  /* 0x0000003800148947 */ /* 0x008fea0003800000 */
.L_x_4633:
[----:B------:R-:W-:Y:S05]  /*17530*/  BSYNC B2 ;  /* 0x0000000000027941 */ /* 0x000fea0003800000 */
.L_x_4551:
[----:B0-2---:R-:W0:Y:S01]  /*17540*/  S2R R8, SR_TID.X ;  /* 0x0000000000087919 */ /* 0x005e220000002100 */
[----:B------:R-:W-:Y:S01]  /*17550*/  BSSY B2, `(.L_x_4553) ;  /* 0x000000b000027945 */ /* 0x000fe20003800000 */
[----:B0-----:R-:W-:-:S04]  /*17560*/  LOP3.LUT R8, R8, 0x7f, RZ, 0xc0, !PT ;  /* 0x0000007f08087812 */ /* 0x001fc800078ec0ff */
[----:B------:R-:W-:-:S13]  /*17570*/  ISETP.NE.AND P1, PT, R8, RZ, PT ;  /* 0x000000ff0800720c */ /* 0x000fda0003f25270 */
[----:B------:R-:W-:Y:S05]  /*17580*/  @P1 BRA `(.L_x_4554) ;  /* 0x00000000001c1947 */ /* 0x000fea0003800000 */
[----:B------:R-:W0:Y:S01]  /*17590*/  S2R R8, SR_TID.X ;  /* 0x0000000000087919 */ /* 0x000e220000002100 */
[----:B---3--:R-:W-:-:S04]  /*175a0*/  IMAD.MOV.U32 R3, RZ, RZ, 0x9000 ;  /* 0x00009000ff037424 */ /* 0x008fc800078e00ff */
[----:B------:R2:W-:Y:S01]  /*175b0*/  SYNCS.ARRIVE.TRANS64 RZ, [R2+URZ+0x30830], R3 ;  /* 0x0308300302ff79a7 */ /* 0x0005e2000800003f */
[----:B0-----:R-:W-:-:S04]  /*175c0*/  LOP3.LUT R8, R8, 0x1f, RZ, 0xc0, !PT ;  /* 0x0000001f08087812 */ /* 0x001fc800078ec0ff */
[----:B------:R-:W-:-:S13]  /*175d0*/  ISETP.NE.AND P0, PT, R8, RZ, PT ;  /* 0x000000ff0800720c */ /* 0x000fda0003f05270 */
[----:B--2---:R-:W-:Y:S05]  /*175e0*/  @!P0 BRA `(.L_x_4554) ;  /* 0x0000000000048947 */ /* 0x004fea0003800000 */
[----:B------:R-:W-:Y:S01]  /*175f0*/  BPT.TRAP 0x1 ;  /* 0x000000040000795c */ /* 0x000fe20000300000 */
.L_x_4554:
[----:B------:R-:W-:Y:S05]  /*17600*/  BSYNC B2 ;  /* 0x0000000000027941 */ /* 0x000fea0003800000 */
.L_x_4553:
[----:B------:R-:W2:Y:S04]  /*17610*/  LDL R8, [R1+0x10] ;  /* 0x0000100001087983 */ /* 0x000ea80000100800 */
[----:B---3--:R-:W3:Y:S01]  /*17620*/  LDL R2, [R1+0x18] ;  /* 0x0000180001027983 */ /* 0x008ee20000100800 */
[----:B------:R-:W-:Y:S01]  /*17630*/  IMAD.MOV.U32 R14, RZ, RZ, RZ ;  /* 0x000000ffff0e7224 */ /* 0x000fe200078e00ff */
[----:B------:R-:W-:Y:S01]  /*17640*/  UIADD3 UR4, UP0, UR36, 0x370, URZ ;  /* 0x0000037024047890 */ /* 0x000fe2000ff1e03f */
[----:B------:R-:W-:Y:S01]  /*17650*/  PLOP3.LUT P0, PT, PT, PT, PT, 0x80, 0x0 ;  /* 0x000000000000781c */ /* 0x000fe20003f0f070 */
[----:B------:R-:W-:Y:S01]  /*17660*/  UMOV UR6, 0x0 ;  /* 0x0000000000067882 */ /* 0x000fe20000000000 */
[----:B------:R-:W-:Y:S01]  /*17670*/  UMOV UR7, 0x14f00000 ;  /* 0x14f0000000077882 */ /* 0x000fe20000000000 */
[----:B------:R-:W-:Y:S01]  /*17680*/  R2UR UR10, R14 ;  /* 0x000000000e0a72ca */ /* 0x000fe200000e0000 */
[----:B------:R-:W-:Y:S01]  /*17690*/  UIADD3.X UR5, URZ, UR37, URZ, UP0, !UPT ;  /* 0x000000253f057290 */ /* 0x000fe200087fe43f */
[----:B--2---:R-:W-:-:S02]  /*176a0*/  IMAD R3, R8, 0x8, R11 ;  /* 0x0000000808037824 */ /* 0x004fc400078e020b */
[----:B------:R-:W-:Y:S02]  /*176b0*/  IMAD R8, R8, 0x9000, R19 ;  /* 0x0000900008087824 */ /* 0x000fe400078e0213 */
[----:B------:R-:W-:Y:S02]  /*176c0*/  VIADD R3, R3, 0x30 ;  /* 0x0000003003037836 */ /* 0x000fe40000000000 */
[----:B---3--:R-:W-:Y:S02]  /*176d0*/  IMAD R2, R7, 0x60, R2 ;  /* 0x0000006007027824 */ /* 0x008fe400078e0202 */
[----:B-1----:R-:W-:-:S07]  /*176e0*/  VIADD R10, R8, 0x1e400 ;  /* 0x0001e400080a7836 */ /* 0x002fce0000000000 */
.L_x_4555:
        /* <DEDUP_REMOVED lines=16> */
.L_x_4556:
        /* <DEDUP_REMOVED lines=16> */
.L_x_4557:
        /* <DEDUP_REMOVED lines=15> */
.L_x_4634:
[----:B------:R-:W-:Y:S05]  /*179e0*/  BSYNC B2 ;  /* 0x0000000000027941 */ /* 0x000fea0003800000 */
.L_x_4558:
[----:B------:R-:W-:Y:S01]  /*179f0*/  BSSY B2, `(.L_x_4560) ;  /* 0x000000b000027945 */ /* 0x000fe20003800000 */
[----:B------:R-:W-:Y:S02]  /*17a00*/  IMAD.MOV.U32 R12, RZ, RZ, 0x0 ;  /* 0x00000000ff0c7424 */ /* 0x000fe400078e00ff */
[----:B------:R-:W-:Y:S01]  /*17a10*/  IMAD.MOV.U32 R13, RZ, RZ, 0x14f00000 ;  /* 0x14f00000ff0d7424 */ /* 0x000fe200078e00ff */
[----:B------:R-:W-:Y:S06]  /*17a20*/  @P1 BRA `(.L_x_4561) ;  /* 0x00000000001c1947 */ /* 0x000fec0003800000 */
[----:B------:R-:W1:Y:S01]  /*17a30*/  S2R R8, SR_TID.X ;  /* 0x0000000000087919 */ /* 0x000e620000002100 */
[----:B------:R-:W-:-:S04]  /*17a40*/  IMAD.MOV.U32 R3, RZ, RZ, 0x9000 ;  /* 0x00009000ff037424 */ /* 0x000fc800078e00ff */
[----:B------:R2:W-:Y:S01]  /*17a50*/  SYNCS.ARRIVE.TRANS64 RZ, [R2+URZ+0x50], R3 ;  /* 0x0000500302ff79a7 */ /* 0x0005e2000800003f */
[----:B-1----:R-:W-:-:S04]  /*17a60*/  LOP3.LUT R8, R8, 0x1f, RZ, 0xc0, !PT ;  /* 0x0000001f08087812 */ /* 0x002fc800078ec0ff */
[----:B------:R-:W-:-:S13]  /*17a70*/  ISETP.NE.AND P0, PT, R8, RZ, PT ;  /* 0x000000ff0800720c */ /* 0x000fda0003f05270 */
[----:B--2---:R-:W-:Y:S05]  /*17a80*/  @!P0 BRA `(.L_x_4561) ;  /* 0x0000000000048947 */ /* 0x004fea0003800000 */
[----:B------:R-:W-:Y:S01]  /*17a90*/  BPT.TRAP 0x1 ;  /* 0x000000040000795c */ /* 0x000fe20000300000 */
.L_x_4561:
[----:B------:R-:W-:Y:S05]  /*17aa0*/  BSYNC B2 ;  /* 0x0000000000027941 */ /* 0x000fea0003800000 */
.L_x_4560:
        /* <DEDUP_REMOVED lines=12> */
.L_x_4562:
        /* <DEDUP_REMOVED lines=15> */
.L_x_4563:
        /* <DEDUP_REMOVED lines=15> */
.L_x_4564:
        /* <DEDUP_REMOVED lines=12> */
.L_x_4549:
[----:B------:R-:W-:Y:S05]  /*17e10*/  BSYNC B1 ;  /* 0x0000000000017941 */ /* 0x000fea0003800000 */
.L_x_4548:
[----:B------:R-:W3:Y:S01]  /*17e20*/  LDL R2, [R1+0x24] ;  /* 0x0000240001027983 */ /* 0x000ee20000100800 */
[----:B------:R-:W-:Y:S01]  /*17e30*/  VIADD R0, R0, 0xfffffffe ;  /* 0xfffffffe00007836 */ /* 0x000fe20000000000 */
[----:B---3--:R-:W-:-:S13]  /*17e40*/  ISETP.GT.AND P0, PT, R6, R2, PT ;  /* 0x000000020600720c */ /* 0x008fda0003f04270 */
[----:B------:R-:W-:Y:S05]  /*17e50*/  @P0 BRA `(.L_x_4565) ;  /* 0xffffffe8002c0947 */ /* 0x000fea000383ffff */
.L_x_4511:
[----:B------:R-:W-:Y:S05]  /*17e60*/  BSYNC B0 ;  /* 0x0000000000007941 */ /* 0x000fea0003800000 */
.L_x_4510:
        /* <DEDUP_REMOVED lines=19> */
.L_x_4567:
[----:B------:R-:W-:Y:S05]  /*17fa0*/  BSYNC B0 ;  /* 0x0000000000007941 */ /* 0x000fea0003800000 */
.L_x_4566:
[----:B------:R-:W-:Y:S01]  /*17fb0*/  LOP3.LUT P0, RZ, R18, 0x1, RZ, 0xc0, !PT ;  /* 0x0000000112ff7812 */ /* 0x000fe2000780c0ff */
[----:B------:R-:W-:-:S12]  /*17fc0*/  BSSY B0, `(.L_x_4568) ;  /* 0x000004a000007945 */ /* 0x000fd80003800000 */
[----:B------:R-:W-:Y:S05]  /*17fd0*/  @!P0 BRA `(.L_x_4569) ;  /* 0x0000000400208947 */ /* 0x000fea0003800000 */
[----:B--2---:R-:W2:Y:S04]  /*17fe0*/  LDL R0, [R1+0x10] ;  /* 0x0000100001007983 */ /* 0x004ea80000100800 */
[----:B------:R-:W3:Y:S01]  /*17ff0*/  LDL R2, [R1+0x14] ;  /* 0x0000140001027983 */ /* 0x000ee20000100800 */
[----:B------:R-:W-:Y:S01]  /*18000*/  BSSY B1, `(.L_x_4570) ;  /* 0x0000006000017945 */ /* 0x000fe20003800000 */
[----:B------:R-:W-:Y:S01]  /*18010*/  ISETP.NE.AND P1, PT, R3, RZ, PT ;  /* 0x000000ff0300720c */ /* 0x000fe20003f25270 */
[----:B--2---:R-:W-:Y:S01]  /*18020*/  IMAD R0, R0, 0x8, R19 ;  /* 0x0000000800007824 */ /* 0x004fe200078e0213 */
[----:B---3--:R-:W-:-:S04]  /*18030*/  SHF.L.U32 R2, R2, 0x1f, RZ ;  /* 0x0000001f02027819 */ /* 0x008fc800000006ff */
[----:B------:R-:W2:Y:S02]  /*18040*/  SYNCS.PHASECHK.TRANS64.TRYWAIT P0, [R0+URZ+0x30860], R2 ;  /* 0x03086002000075a7 */ /* 0x000ea4000800017f */
[----:B--2---:R-:W-:Y:S05]  /*18050*/  @!P0 BRA `(.L_x_4571) ;  /* 0x0000002c00708947 */ /* 0x004fea0003800000 */
.L_x_4635:
[----:B------:R-:W-:Y:S05]  /*18060*/  BSYNC B1 ;  /* 0x0000000000017941 */ /* 0x000fea0003800000 */
.L_x_4570:
        /* <DEDUP_REMOVED lines=9> */
.L_x_4573:
[----:B------:R-:W-:Y:S05]  /*18100*/  BSYNC B1 ;  /* 0x0000000000017941 */ /* 0x000fea0003800000 */
.L_x_4572:
[----:B------:R-:W3:Y:S04]  /*18110*/  LDL.LU R4, [R1+0x18] ;  /* 0x0000180001047983 */ /* 0x000ee80000300800 */
[----:B------:R-:W3:Y:S04]  /*18120*/  LDL.LU R3, [R1+0x4] ;  /* 0x0000040001037983 */ /* 0x000ee80000300800 */
[----:B--2---:R-:W2:Y:S01]  /*18130*/  LDL R2, [R1+0x10] ;  /* 0x0000100001027983 */ /* 0x004ea20000100800 */
        /* <DEDUP_REMOVED lines=8> */
[----:B--2---:R-:W-:-:S04]  /*181c0*/  IMAD R2, R2, 0x9000, R19 ;  /* 0x0000900002027824 */ /* 0x004fc800078e0213 */
[----:B------:R-:W-:-:S07]  /*181d0*/  VIADD R4, R2, 0x400 ;  /* 0x0000040002047836 */ /* 0x000fce0000000000 */
.L_x_4574:
        /* <DEDUP_REMOVED lines=15> */
.L_x_4575:
        /* <DEDUP_REMOVED lines=15> */
.L_x_4576:
        /* <DEDUP_REMOVED lines=9> */
[----:B---3--:R-:W-:Y:S05]  /*18450*/  @P0 BRA.U.ANY `(.L_x_4576) ;  /* 0xfffffffd00d80947 */ /* 0x008fea000393ffff */
.L_x_4569:
[----:B------:R-:W-:Y:S05]  /*18460*/  BSYNC B0 ;  /* 0x0000000000007941 */ /* 0x000fea0003800000 */
.L_x_4568:
[----:B-1----:R-:W2:Y:S04]  /*18470*/  LDL.LU R5, [R1+0x10] ;  /* 0x0000100001057983 */ /* 0x002ea80000300800 */
[----:B------:R-:W3:Y:S01]  /*18480*/  LDL.LU R4, [R1+0x14] ;  /* 0x0000140001047983 */ /* 0x000ee20000300800 */
[----:B--2---:R-:W-:-:S05]  /*18490*/  VIADD R0, R5, 0x1 ;  /* 0x0000000105007836 */ /* 0x004fca0000000000 */
[----:B------:R-:W-:-:S04]  /*184a0*/  ISETP.NE.AND P0, PT, R0, 0x2, PT ;  /* 0x000000020000780c */ /* 0x000fc80003f05270 */
[----:B------:R-:W-:Y:S02]  /*184b0*/  SEL R2, RZ, 0x1, P0 ;  /* 0x00000001ff027807 */ /* 0x000fe40000000000 */
[----:B------:R-:W-:Y:S02]  /*184c0*/  SEL R0, R0, RZ, P0 ;  /* 0x000000ff00007207 */ /* 0x000fe40000000000 */
[----:B---3--:R-:W-:-:S03]  /*184d0*/  LOP3.LUT R4, R4, R2, RZ, 0x3c, !PT ;  /* 0x0000000204047212 */ /* 0x008fc600078e3cff */
[----:B------:R1:W-:Y:S04]  /*184e0*/  STL [R1+0x10], R0 ;  /* 0x0000100001007387 */ /* 0x0003e80000100800 */
[----:B------:R1:W-:Y:S02]  /*184f0*/  STL [R1+0x14], R4 ;  /* 0x0000140401007387 */ /* 0x0003e40000100800 */
.L_x_4490:
[----:B------:R-:W-:Y:S05]  /*18500*/  BSYNC B7 ;  /* 0x0000000000077941 */ /* 0x000fea0003800000 */
.L_x_4488:
        /* <DEDUP_REMOVED lines=8> */
[----:B01----:R-:W0:Y:S04]  /*18590*/  LDS.128 R4, [R19+0x308d0] ;  /* 0x0308d00013047984 */ /* 0x003e280000000c00 */
[----:B0-----:R0:W-:Y:S04]  /*185a0*/  STL.64 [R1], R4 ;  /* 0x0000000401007387 */ /* 0x0011e80000100a00 */
[----:B------:R0:W-:Y:S01]  /*185b0*/  STL.64 [R1+0x8], R6 ;  /* 0x0000080601007387 */ /* 0x0001e20000100a00 */
[----:B------:R-:W-:Y:S06]  /*185c0*/  BAR.ARV 0x4, 0x180 ;  /* 0x0106000000007b1d */ /* 0x000fec0000002000 */
[----:B------:R-:W-:Y:S05]  /*185d0*/  BRA `(.L_x_4578) ;  /* 0x00000010003c7947 */ /* 0x000fea0003800000 */
.L_x_4577:
[----:B------:R-:W4:Y:S01]  /*185e0*/  S2R R16, SR_TID.X ;  /* 0x0000000000107919 */ /* 0x000f220000002100 */
[----:B------:R-:W-:Y:S01]  /*185f0*/  UMOV UR4, 0xffffffff ;  /* 0xffffffff00047882 */ /* 0x000fe20000000000 */
[----:B----4-:R-:W-:-:S04]  /*18600*/  LOP3.LUT R16, R16, 0x1f, RZ, 0xc0, !PT ;  /* 0x0000001f10107812 */ /* 0x010fc800078ec0ff */
[----:B------:R-:W-:Y:S01]  /*18610*/  ISETP.NE.AND P0, PT, R16, 0x1f, PT ;  /* 0x0000001f1000780c */ /* 0x000fe20003f05270 */
[----:B------:R-:W-:-:S12]  /*18620*/  BRA.DIV UR4, `(.L_x_4579) ;  /* 0x0000002a04107947 */ /* 0x000fd8000b800000 */
[----:B------:R-:W0:Y:S01]  /*18630*/  LDL.LU R3, [R1] ;  /* 0x0000000001037983 */ /* 0x000e220000300800 */
[----:B------:R-:W-:-:S03]  /*18640*/  ULDC UR4, c[0x0][0xc3c] ;  /* 0x00030f0000047ab9 */ /* 0x000fc60000000800 */
[----:B-1----:R-:W3:Y:S01]  /*18650*/  LDL R4, [R1+0xc] ;  /* 0x00000c0001047983 */ /* 0x002ee20000100800 */
[----:B------:R-:W-:Y:S01]  /*18660*/  ULDC.64 UR6, c[0x0][0x208] ;  /* 0x0000820000067ab9 */ /* 0x000fe20000000a00 */
[----:B0-----:R-:W-:Y:S02]  /*18670*/  IMAD.MOV.U32 R8, RZ, RZ, R3 ;  /* 0x000000ffff087224 */ /* 0x001fe400078e0003 */
[----:B---3--:R-:W-:-:S05]  /*18680*/  IMAD.IADD R0, R4, 0x1, R16 ;  /* 0x0000000104007824 */ /* 0x008fca00078e0210 */
[----:B------:R-:W-:-:S13]  /*18690*/  ISETP.GE.OR P1, PT, R0, UR4, !P0 ;  /* 0x0000000400007c0c */ /* 0x000fda000c726670 */
[----:B------:R-:W0:Y:S08]  /*186a0*/  @!P1 LDC.64 R2, c[0x0][0xc80] ;  /* 0x00032000ff029b82 */ /* 0x000e300000000a00 */
[----:B------:R-:W1:Y:S01]  /*186b0*/  @!P1 LDC.64 R4, c[0x0][0xc78] ;  /* 0x00031e00ff049b82 */ /* 0x000e620000000a00 */
[----:B0-----:R-:W-:-:S05]  /*186c0*/  @!P1 IMAD.WIDE R2, R0, 0x4, R2 ;  /* 0x0000000400029825 */ /* 0x001fca00078e0202 */
[----:B------:R1:W3:Y:S02]  /*186d0*/  @!P1 LDG.E R6, desc[UR6][R2.64] ;  /* 0x0000000602069981 */ /* 0x0002e4000c1e1900 */
[----:B-1----:R-:W-:-:S06]  /*186e0*/  @!P1 IMAD.WIDE R2, R0, 0x4, R4 ;  /* 0x0000000400029825 */ /* 0x002fcc00078e0204 */
[----:B------:R-:W4:Y:S01]  /*186f0*/  @!P1 LDG.E R2, desc[UR6][R2.64] ;  /* 0x0000000602029981 */ /* 0x000f22000c1e1900 */
[----:B------:R-:W-:Y:S01]  /*18700*/  IMAD.MOV.U32 R5, RZ, RZ, RZ ;  /* 0x000000ffff057224 */ /* 0x000fe200078e00ff */
[C---:B------:R-:W-:Y:S02]  /*18710*/  ISETP.GE.U32.AND P2, PT, R16.reuse, 0x2, PT ;  /* 0x000000021000780c */ /* 0x040fe40003f46070 */
[C---:B------:R-:W-:Y:S01]  /*18720*/  ISETP.GE.U32.AND P3, PT, R16.reuse, 0x4, PT ;  /* 0x000000041000780c */ /* 0x040fe20003f66070 */
[----:B------:R-:W-:Y:S01]  /*18730*/  SHFL.IDX PT, R0, R8, RZ, 0x1f ;  /* 0x00001fff08007589 */ /* 0x000fe200000e0000 */
[C---:B------:R-:W-:Y:S02]  /*18740*/  ISETP.GE.U32.AND P4, PT, R16.reuse, 0x8, PT ;  /* 0x000000081000780c */ /* 0x040fe40003f86070 */
[----:B------:R-:W-:Y:S01]  /*18750*/  ISETP.GE.U32.AND P5, PT, R16, 0x10, PT ;  /* 0x000000101000780c */ /* 0x000fe20003fa6070 */
[----:B---3--:R-:W-:Y:S01]  /*18760*/  @!P1 IMAD.MOV.U32 R5, RZ, RZ, R6 ;  /* 0x000000ffff059224 */ /* 0x008fe200078e0006 */
[----:B------:R-:W-:-:S02]  /*18770*/  CS2R R6, SRZ ;  /* 0x0000000000067805 */ /* 0x000fc4000001ff00 */
[----:B----4-:R-:W-:Y:S01]  /*18780*/  @!P1 IMAD.MOV.U32 R7, RZ, RZ, R2 ;  /* 0x000000ffff079224 */ /* 0x010fe200078e0002 */
[----:B------:R-:W-:-:S03]  /*18790*/  ISETP.NE.AND P1, PT, R16, RZ, PT ;  /* 0x000000ff1000720c */ /* 0x000fc60003f25270 */
[----:B------:R-:W-:-:S05]  /*187a0*/  IMAD R2, R7, R5, RZ ;  /* 0x0000000507027224 */ /* 0x000fca00078e02ff */
[----:B------:R-:W0:Y:S02]  /*187b0*/  SHFL.UP PT, R3, R2, 0x1, RZ ;  /* 0x0420000002037989 */ /* 0x000e2400000e00ff */
[----:B0-----:R-:W-:-:S05]  /*187c0*/  SEL R9, R3, RZ, P1 ;  /* 0x000000ff03097207 */ /* 0x001fca0000800000 */
[----:B------:R-:W-:Y:S02]  /*187d0*/  IMAD.IADD R2, R2, 0x1, R9 ;  /* 0x0000000102027824 */ /* 0x000fe400078e0209 */
[----:B------:R-:W-:Y:S04]  /*187e0*/  SHFL.IDX PT, R9, R8, 0x1, 0x1f ;  /* 0x00201f0008097f89 */ /* 0x000fe800000e0000 */
        /* <DEDUP_REMOVED lines=12> */
[----:B--2---:R0:W1:Y:S02]  /*188b0*/  SHFL.IDX PT, R10, R2, 0x1f, 0x1f ;  /* 0x03e01f00020a7f89 */ /* 0x00406400000e0000 */
.L_x_4645:
[----:B------:R-:W-:Y:S02]  /*188c0*/  ULDC UR4, c[0x0][0xc38] ;  /* 0x00030e0000047ab9 */ /* 0x000fe40000000800 */
[----:B------:R-:W-:-:S04]  /*188d0*/  IMAD.U32 R8, RZ, RZ, UR4 ;  /* 0x00000004ff087e24 */ /* 0x000fc8000f8e00ff */
[----:B-1----:R-:W-:-:S04]  /*188e0*/  IMAD R10, R10, R8, RZ ;  /* 0x000000080a0a7224 */ /* 0x002fc800078e02ff */
[----:B------:R-:W-:-:S05]  /*188f0*/  IMAD.IADD R4, R9, 0x1, R10 ;  /* 0x0000000109047824 */ /* 0x000fca00078e020a */
[----:B------:R-:W-:-:S13]  /*18900*/  ISETP.GT.AND P6, PT, R4, R0, PT ;  /* 0x000000000400720c */ /* 0x000fda0003fc4270 */
[----:B------:R-:W-:Y:S05]  /*18910*/  @P6 BRA `(.L_x_4580) ;  /* 0x0000000000b06947 */ /* 0x000fea0003800000 */
.L_x_4583:
        /* <DEDUP_REMOVED lines=38> */
.L_x_4653:
[----:B------:R-:W-:Y:S02]  /*18b80*/  ULDC UR4, c[0x0][0xc38] ;  /* 0x00030e0000047ab9 */ /* 0x000fe40000000800 */
[----:B------:R-:W-:-:S04]  /*18b90*/  IMAD.U32 R8, RZ, RZ, UR4 ;  /* 0x00000004ff087e24 */ /* 0x000fc8000f8e00ff */
[----:B-1----:R-:W-:-:S04]  /*18ba0*/  IMAD R10, R10, R8, RZ ;  /* 0x000000080a0a7224 */ /* 0x002fc800078e02ff */
[----:B------:R-:W-:-:S05]  /*18bb0*/  IMAD.IADD R4, R10, 0x1, R4 ;  /* 0x000000010a047824 */ /* 0x000fca00078e0204 */
[----:B------:R-:W-:-:S13]  /*18bc0*/  ISETP.GT.AND P6, PT, R4, R0, PT ;  /* 0x000000000400720c */ /* 0x000fda0003fc4270 */
[----:B------:R-:W-:Y:S05]  /*18bd0*/  @!P6 BRA `(.L_x_4583) ;  /* 0xfffffffc0050e947 */ /* 0x000fea000383ffff */
.L_x_4580:
        /* <DEDUP_REMOVED lines=12> */
.L_x_4658:
[----:B------:R-:W-:-:S13]  /*18ca0*/  ISETP.NE.AND P0, PT, R3, RZ, PT ;  /* 0x000000ff0300720c */ /* 0x000fda0003f05270 */
[----:B------:R-:W-:Y:S05]  /*18cb0*/  @!P0 BRA `(.L_x_4585) ;  /* 0x0000000000148947 */ /* 0x000fea0003800000 */
[----:B------:R-:W-:Y:S01]  /*18cc0*/  UMOV UR4, 0xffffffff ;  /* 0xffffffff00047882 */ /* 0x000fe20000000000 */
[----:B---3--:R-:W-:Y:S02]  /*18cd0*/  VIADD R9, R9, 0xffffffff ;  /* 0xffffffff09097836 */ /* 0x008fe40000000000 */
[----:B------:R-:W-:Y:S05]  /*18ce0*/  BRA.DIV UR4, `(.L_x_4586) ;  /* 0x0000002e04007947 */ /* 0x000fea000b800000 */
[----:B0-----:R0:W1:Y:S02]  /*18cf0*/  SHFL.IDX PT, R2, R2, R9, 0x1f ;  /* 0x00001f0902027589 */ /* 0x00106400000e0000 */
.L_x_4661:
[----:B-1----:R-:W-:-:S07]  /*18d00*/  IMAD.MOV.U32 R6, RZ, RZ, R2 ;  /* 0x000000ffff067224 */ /* 0x002fce00078e0002 */
.L_x_4585:
[----:B0-----:R-:W-:Y:S01]  /*18d10*/  IMAD R2, R6, R8, R10 ;  /* 0x0000000806027224 */ /* 0x001fe200078e020a */
[----:B------:R-:W-:-:S03]  /*18d20*/  ISETP.NE.AND P0, PT, R7, 0x1, PT ;  /* 0x000000010700780c */ /* 0x000fc60003f05270 */
[----:B------:R-:W-:Y:S01]  /*18d30*/  IMAD.IADD R0, R0, 0x1, -R2 ;  /* 0x0000000100007824 */ /* 0x000fe200078e0a02 */
[----:B------:R0:W-:Y:S09]  /*18d40*/  STL [R1], R2 ;  /* 0x0000000201007387 */ /* 0x0001f20000100800 */
[----:B------:R-:W-:Y:S05]  /*18d50*/  @!P0 BRA `(.L_x_4587) ;  /* 0x0000000000e48947 */ /* 0x000fea0003800000 */
[----:B---3--:R-:W-:-:S04]  /*18d60*/  IABS R5, R4 ;  /* 0x0000000400057213 */ /* 0x008fc80000000000 */
        /* <DEDUP_REMOVED lines=56> */
.L_x_4587:
[----:B---3--:R-:W2:Y:S01]  /*190f0*/  LDL R5, [R1+0xc] ;  /* 0x00000c0001057983 */ /* 0x008ea20000100800 */
        /* <DEDUP_REMOVED lines=33> */
[----:B------:R-:W-:Y:S02]  /*19310*/  VIADDMNMX R6, R3, R8, R6, PT ;  /* 0x0000000803067246 */ /* 0x000fe40003800106 */
[----:B------:R-:W-:Y:S02]  /*19320*/  IADD3 R7, R7, 0x1000000, R0 ;  /* 0x0100000007077810 */ /* 0x000fe40007ffe000 */
        /* <DEDUP_REMOVED lines=28> */
.L_x_4588:
[----:B-1----:R-:W-:-:S05]  /*194f0*/  LOP3.LUT R3, RZ, R0, RZ, 0x33, !PT ;  /* 0x00000000ff037212 */ /* 0x002fca00078e33ff */
[----:B------:R-:W-:-:S05]  /*19500*/  IMAD.IADD R0, R4, 0x1, R3 ;  /* 0x0000000104007824 */ /* 0x000fca00078e0203 */
[----:B------:R2:W-:Y:S01]  /*19510*/  STL [R1+0x4], R0 ;  /* 0x0000040001007387 */ /* 0x0005e20000100800 */
[----:B------:R-:W-:Y:S05]  /*19520*/  BRA `(.L_x_4589) ;  /* 0x0000000000287947 */ /* 0x000fea0003800000 */
.L_x_4581:
        /* <DEDUP_REMOVED lines=10> */
.L_x_4589:
[----:B-1----:R-:W3:Y:S04]  /*195d0*/  LDL R3, [R1+0x8] ;  /* 0x0000080001037983 */ /* 0x002ee80000100800 */
[----:B0-----:R-:W4:Y:S04]  /*195e0*/  LDL R2, [R1+0xc] ;  /* 0x00000c0001027983 */ /* 0x001f280000100800 */
[----:B------:R-:W5:Y:S04]  /*195f0*/  LDL R5, [R1+0x4] ;  /* 0x0000040001057983 */ /* 0x000f680000100800 */
[----:B------:R-:W5:Y:S01]  /*19600*/  LDL R4, [R1] ;  /* 0x0000000001047983 */ /* 0x000f620000100800 */
[----:B--2---:R-:W0:Y:S01]  /*19610*/  S2R R0, SR_TID.X ;  /* 0x0000000000007919 */ /* 0x004e220000002100 */
[----:B------:R-:W-:Y:S05]  /*19620*/  WARPSYNC.ALL ;  /* 0x0000000000007948 */ /* 0x000fea0003800000 */
[----:B0-----:R-:W-:Y:S01]  /*19630*/  LOP3.LUT R0, R0, 0x1f, RZ, 0xc0, !PT ;  /* 0x0000001f00007812 */ /* 0x001fe200078ec0ff */
[----:B------:R-:W-:Y:S03]  /*19640*/  BAR.SYNC.DEFER_BLOCKING 0x4, 0x180 ;  /* 0x0106000000007b1d */ /* 0x000fe60000010000 */
[----:B------:R-:W-:-:S13]  /*19650*/  ISETP.NE.AND P0, PT, R0, RZ, PT ;  /* 0x000000ff0000720c */ /* 0x000fda0003f05270 */
[----:B------:R-:W-:Y:S01]  /*19660*/  @!P0 MOV R0, 0x400 ;  /* 0x0000040000008802 */ /* 0x000fe20000000f00 */
[----:B---3--:R-:W-:Y:S02]  /*19670*/  IMAD.MOV.U32 R6, RZ, RZ, R3 ;  /* 0x000000ffff067224 */ /* 0x008fe400078e0003 */
[----:B------:R-:W0:Y:S01]  /*19680*/  @!P0 S2R R3, SR_CgaCtaId ;  /* 0x0000000000038919 */ /* 0x000e220000008800 */
[----:B----4-:R-:W-:Y:S01]  /*19690*/  IMAD.MOV.U32 R7, RZ, RZ, R2 ;  /* 0x000000ffff077224 */ /* 0x010fe200078e0002 */
[----:B0-----:R-:W-:-:S05]  /*196a0*/  @!P0 LEA R19, R3, R0, 0x18 ;  /* 0x0000000003138211 */ /* 0x001fca00078ec0ff */
[----:B-----5:R1:W-:Y:S01]  /*196b0*/  @!P0 STS.128 [R19+0x308d0], R4 ;  /* 0x0308d00413008388 */ /* 0x0203e20000000c00 */
[----:B------:R-:W-:Y:S06]  /*196c0*/  BAR.ARV 0x5, 0x180 ;  /* 0x0146000000007b1d */ /* 0x000fec0000002000 */
.L_x_4578:
[----:B---3--:R-:W3:Y:S01]  /*196d0*/  LDL R0, [R1+0xc] ;  /* 0x00000c0001007983 */ /* 0x008ee20000100800 */
[----:B------:R-:W-:Y:S02]  /*196e0*/  ULDC UR4, c[0x0][0xc3c] ;  /* 0x00030f0000047ab9 */ /* 0x000fe40000000800 */
[----:B---3--:R-:W-:-:S13]  /*196f0*/  ISETP.GE.AND P0, PT, R0, UR4, PT ;  /* 0x0000000400007c0c */ /* 0x008fda000bf06270 */
[----:B------:R-:W-:Y:S05]  /*19700*/  @!P0 BRA `(.L_x_4590) ;  /* 0xffffff9c00048947 */ /* 0x000fea000383ffff */
[----:B------:R-:W-:Y:S05]  /*19710*/  BSYNC B8 ;  /* 0x0000000000087941 */ /* 0x000fea0003800000 */
.L_x_4474:
[----:B----4-:R-:W4:Y:S01]  /*19720*/  LDL.LU R0, [R1+0x50] ;  /* 0x0000500001007983 */ /* 0x010f220000300800 */
[----:B------:R-:W-:Y:S01]  /*19730*/  BSSY B0, `(.L_x_4591) ;  /* 0x000000b000007945 */ /* 0x000fe20003800000 */
[----:B01----:R-:W0:Y:S01]  /*19740*/  S2R R5, SR_CgaCtaId ;  /* 0x0000000000057919 */ /* 0x003e220000008800 */
[----:B----4-:R-:W-:-:S05]  /*19750*/  VIADD R0, R0, 0x1 ;  /* 0x0000000100007836 */ /* 0x010fca0000000000 */
        /* <DEDUP_REMOVED lines=8> */
.L_x_4662:
[----:B------:R-:W-:Y:S05]  /*197e0*/  BSYNC B0 ;  /* 0x0000000000007941 */ /* 0x000fea0003800000 */
.L_x_4591:
[----:B------:R-:W-:-:S03]  /*197f0*/  UMOV UR4, 0xffffffff ;  /* 0xffffffff00047882 */ /* 0x000fc60000000000 */
[----:B------:R-:W-:Y:S05]  /*19800*/  BRA.DIV UR4, `(.L_x_4593) ;  /* 0x0000002204787947 */ /* 0x000fea000b800000 */
[----:B------:R-:W1:Y:S02]  /*19810*/  S2R R2, SR_TID.X ;  /* 0x0000000000027919 */ /* 0x000e640000002100 */
[----:B-1----:R-:W-:-:S04]  /*19820*/  SHF.R.U32.HI R2, RZ, 0x5, R2 ;  /* 0x00000005ff027819 */ /* 0x002fc80000011602 */
[----:B------:R-:W-:-:S05]  /*19830*/  LOP3.LUT R2, R2, 0x3, RZ, 0xc0, !PT ;  /* 0x0000000302027812 */ /* 0x000fca00078ec0ff */
[----:B------:R1:W4:Y:S02]  /*19840*/  SHFL.IDX PT, R14, R2, RZ, 0x1f ;  /* 0x00001fff020e7589 */ /* 0x00032400000e0000 */
.L_x_4665:
[----:B----4-:R-:W-:Y:S01]  /*19850*/  ISETP.NE.AND P0, PT, R14, RZ, PT ;  /* 0x000000ff0e00720c */ /* 0x010fe20003f05270 */
[----:B------:R-:W-:-:S12]  /*19860*/  BSSY B0, `(.L_x_4594) ;  /* 0x0000029000007945 */ /* 0x000fd80003800000 */
[----:B------:R-:W-:Y:S05]  /*19870*/  @P0 BRA `(.L_x_4595) ;  /* 0x00000000009c0947 */ /* 0x000fea0003800000 */
[----:B------:R-:W-:-:S03]  /*19880*/  UMOV UR4, 0xffffffff ;  /* 0xffffffff00047882 */ /* 0x000fc60000000000 */
[----:B------:R-:W-:Y:S05]  /*19890*/  BRA.DIV UR4, `(.L_x_4596) ;  /* 0x0000002204887947 */ /* 0x000fea000b800000 */
[----:B------:R-:W-:-:S13]  /*198a0*/  ELECT P6, URZ, PT ;  /* 0x00000000003f782f */ /* 0x000fda00038c0000 */
.L_x_4668:
[----:B------:R-:W-:Y:S05]  /*198b0*/  @!P6 BRA `(.L_x_4595) ;  /* 0x00000000008ce947 */ /* 0x000fea0003800000 */
[----:B-1----:R-:W4:Y:S02]  /*198c0*/  LDL R2, [R1+0x5c] ;  /* 0x00005c0001027983 */ /* 0x002f240000100800 */
[----:B----4-:R-:W-:-:S13]  /*198d0*/  R2UR UR4, R2 ;  /* 0x00000000020472ca */ /* 0x010fda00000e0000 */
[----:B------:R-:W-:-:S06]  /*198e0*/  ULOP3.LUT UR4, UR4, 0x2, URZ, 0xfc, !UPT ;  /* 0x0000000204047892 */ /* 0x000fcc000f8efc3f */
[----:B------:R-:W-:-:S05]  /*198f0*/  IMAD.U32 R2, RZ, RZ, UR4 ;  /* 0x00000004ff027e24 */ /* 0x000fca000f8e00ff */
[----:B------:R-:W-:-:S13]  /*19900*/  ISETP.NE.AND P2, PT, R2, 0x3, PT ;  /* 0x000000030200780c */ /* 0x000fda0003f45270 */
[----:B------:R-:W-:Y:S05]  /*19910*/  @!P2 BRA `(.L_x_4597) ;  /* 0x000000000004a947 */ /* 0x000fea0003800000 */
[----:B------:R-:W-:Y:S01]  /*19920*/  BPT.TRAP 0x1 ;  /* 0x000000040000795c */ /* 0x000fe20000300000 */
.L_x_4597:
[----:B0-----:R-:W4:Y:S04]  /*19930*/  LDL R3, [R1+0x10] ;  /* 0x0000100001037983 */ /* 0x001f280000100800 */
[----:B------:R-:W5:Y:S01]  /*19940*/  LDL.LU R7, [R1+0x14] ;  /* 0x0000140001077983 */ /* 0x000f620000300800 */
[----:B------:R-:W-:-:S04]  /*19950*/  VIADD R2, R0, 0x30840 ;  /* 0x0003084000027836 */ /* 0x000fc80000000000 */
[C---:B----4-:R-:W-:Y:S02]  /*19960*/  IMAD R6, R3.reuse, 0x8, R2 ;  /* 0x0000000803067824 */ /* 0x050fe400078e0202 */
[----:B------:R-:W-:Y:S01]  /*19970*/  VIADD R3, R3, 0x1 ;  /* 0x0000000103037836 */ /* 0x000fe20000000000 */
[----:B-----5:R-:W-:-:S04]  /*19980*/  SHF.L.U32 R5, R7, 0x1f, RZ ;  /* 0x0000001f07057819 */ /* 0x020fc800000006ff */
        /* <DEDUP_REMOVED lines=8> */
.L_x_4669:
[----:B------:R-:W1:Y:S02]  /*19a10*/  SYNCS.PHASECHK.TRANS64.TRYWAIT P0, [R7+URZ], R2 ;  /* 0x00000002070075a7 */ /* 0x000e64000800017f */
[----:B-1----:R-:W-:Y:S05]  /*19a20*/  @!P0 BRA `(.L_x_4599) ;  /* 0x0000002000588947 */ /* 0x002fea0003800000 */
.L_x_4670:
[----:B------:R-:W-:Y:S05]  /*19a30*/  @!P2 BRA `(.L_x_4600) ;  /* 0x000000000004a947 */ /* 0x000fea0003800000 */
[----:B------:R-:W-:Y:S01]  /*19a40*/  BPT.TRAP 0x1 ;  /* 0x000000040000795c */ /* 0x000fe20000300000 */
.L_x_4600:
[----:B------:R-:W4:Y:S01]  /*19a50*/  LDL.LU R4, [R1+0x10] ;  /* 0x0000100001047983 */ /* 0x000f220000300800 */
[----:B------:R-:W-:-:S04]  /*19a60*/  VIADD R0, R0, 0x30860 ;  /* 0x0003086000007836 */ /* 0x000fc80000000000 */
[----:B----4-:R-:W-:-:S04]  /*19a70*/  IMAD R4, R4, 0x8, R0 ;  /* 0x0000000804047824 */ /* 0x010fc800078e0200 */
[----:B------:R-:W4:Y:S02]  /*19a80*/  SYNCS.PHASECHK.TRANS64.TRYWAIT P0, [R4+URZ], R5 ;  /* 0x00000005040075a7 */ /* 0x000f24000800017f */
[----:B----4-:R-:W-:Y:S05]  /*19a90*/  @!P0 BRA `(.L_x_4601) ;  /* 0x0000002000508947 */ /* 0x010fea0003800000 */
.L_x_4671:
[----:B------:R-:W-:-:S07]  /*19aa0*/  IMAD R3, R3, 0x8, R0 ;  /* 0x0000000803037824 */ /* 0x000fce00078e0200 */
.L_x_4602:
[----:B------:R0:W0:Y:S02]  /*19ab0*/  SYNCS.PHASECHK.TRANS64.TRYWAIT P0, [R3+URZ], R2 ;  /* 0x00000002030075a7 */ /* 0x000024000800017f */
[----:B0-----:R-:W-:Y:S05]  /*19ac0*/  @!P0 NANOSLEEP.SYNCS 0x989680 ;  /* 0x009896800000895d */ /* 0x001fea0003900000 */
[----:B------:R-:W0:Y:S02]  /*19ad0*/  @!P0 SYNCS.PHASECHK.TRANS64 P0, [R3+URZ], R2 ;  /* 0x00000002030085a7 */ /* 0x000e24000800007f */
[----:B0-----:R-:W-:Y:S05]  /*19ae0*/  @!P0 BRA `(.L_x_4602) ;  /* 0xfffffffc00f08947 */ /* 0x001fea000383ffff */
.L_x_4595:
[----:B------:R-:W-:Y:S05]  /*19af0*/  BSYNC B0 ;  /* 0x0000000000007941 */ /* 0x000fea0003800000 */
.L_x_4594:
[----:B------:R-:W-:Y:S05]  /*19b00*/  EXIT ;  /* 0x000000000000794d */ /* 0x000fea0003800000 */
.L_x_4373:
[----:B0-----:R-:W-:-:S04]  /*19b10*/  IMAD.U32 R3, RZ, RZ, UR37 ;  /* 0x00000025ff037e24 */ /* 0x001fc8000f8e00ff */
[----:B------:R0:W1:Y:S03]  /*19b20*/  SYNCS.PHASECHK.TRANS64.TRYWAIT P1, [R3+URZ+0x30800], R0 ;  /* 0x03080000030075a7 */ /* 0x000066000802017f */
[----:B-1----:R-:W-:Y:S05]  /*19b30*/  @!P1 NANOSLEEP.SYNCS 0x989680 ;  /* 0x009896800000995d */ /* 0x002fea0003900000 */
[----:B------:R-:W1:Y:S02]  /*19b40*/  @!P1 SYNCS.PHASECHK.TRANS64 P1, [R3+URZ+0x30800], R0 ;  /* 0x03080000030095a7 */ /* 0x000e64000802007f */
[----:B-1----:R-:W-:Y:S05]  /*19b50*/  @!P1 BRA `(.L_x_4373) ;  /* 0xfffffffc00ec9947 */ /* 0x002fea000383ffff */
[----:B------:R-:W-:Y:S05]  /*19b60*/  BRA `(.L_x_4603) ;  /* 0xfffffe8800147947 */ /* 0x000fea000383ffff */
.L_x_4377:
[----:B-1----:R1:W2:Y:S02]  /*19b70*/  SYNCS.PHASECHK.TRANS64.TRYWAIT P2, [R3+URZ+0x30830], R0 ;  /* 0x03083000030075a7 */ /* 0x0022a4000804017f */
[----:B--2---:R-:W-:Y:S05]  /*19b80*/  @!P2 NANOSLEEP.SYNCS 0x989680 ;  /* 0x009896800000a95d */ /* 0x004fea0003900000 */
[----:B------:R-:W2:Y:S02]  /*19b90*/  @!P2 SYNCS.PHASECHK.TRANS64 P2, [R3+URZ+0x30830], R0 ;  /* 0x030830000300a5a7 */ /* 0x000ea4000804007f */
[----:B--2---:R-:W-:Y:S05]  /*19ba0*/  @!P2 BRA `(.L_x_4377) ;  /* 0xfffffffc00f0a947 */ /* 0x004fea000383ffff */
[----:B------:R-:W-:Y:S05]  /*19bb0*/  BRA `(.L_x_4376) ;  /* 0xfffffe88003c7947 */ /* 0x000fea000383ffff */
.L_x_4393:
[----:B-1----:R-:W-:-:S04]  /*19bc0*/  IMAD.U32 R12, RZ, RZ, UR6 ;  /* 0x00000006ff0c7e24 */ /* 0x002fc8000f8e00ff */
[----:B------:R1:W2:Y:S03]  /*19bd0*/  SYNCS.PHASECHK.TRANS64.TRYWAIT P2, [R12+URZ+0x30830], R9 ;  /* 0x030830090c0075a7 */ /* 0x0002a6000804017f */
[----:B--2---:R-:W-:Y:S05]  /*19be0*/  @!P2 NANOSLEEP.SYNCS 0x989680 ;  /* 0x009896800000a95d */ /* 0x004fea0003900000 */
[----:B------:R-:W2:Y:S02]  /*19bf0*/  @!P2 SYNCS.PHASECHK.TRANS64 P2, [R12+URZ+0x30830], R9 ;  /* 0x030830090c00a5a7 */ /* 0x000ea4000804007f */
[----:B--2---:R-:W-:Y:S05]  /*19c00*/  @!P2 BRA `(.L_x_4393) ;  /* 0xfffffffc00eca947 */ /* 0x004fea000383ffff */
[----:B------:R-:W-:Y:S05]  /*19c10*/  BRA `(.L_x_4392) ;  /* 0xfffffeb400507947 */ /* 0x000fea000383ffff */
.L_x_4397:
[----:B01----:R-:W-:-:S04]  /*19c20*/  IMAD.U32 R9, RZ, RZ, UR5 ;  /* 0x00000005ff097e24 */ /* 0x003fc8000f8e00ff */
[----:B------:R0:W1:Y:S03]  /*19c30*/  SYNCS.PHASECHK.TRANS64.TRYWAIT P2, [R9+URZ+0x30850], R0 ;  /* 0x03085000090075a7 */ /* 0x000066000804017f */
[----:B-1----:R-:W-:Y:S05]  /*19c40*/  @!P2 NANOSLEEP.SYNCS 0x989680 ;  /* 0x009896800000a95d */ /* 0x002fea0003900000 */
[----:B------:R-:W1:Y:S02]  /*19c50*/  @!P2 SYNCS.PHASECHK.TRANS64 P2, [R9+URZ+0x30850], R0 ;  /* 0x030850000900a5a7 */ /* 0x000e64000804007f */
[----:B-1----:R-:W-:Y:S05]  /*19c60*/  @!P2 BRA `(.L_x_4397) ;  /* 0xfffffffc00eca947 */ /* 0x002fea000383ffff */
[----:B------:R-:W-:Y:S05]  /*19c70*/  BRA `(.L_x_4396) ;  /* 0xfffffebc00e07947 */ /* 0x000fea000383ffff */
.L_x_4414:
[----:B-1----:R-:W-:-:S04]  /*19c80*/  IMAD.U32 R3, RZ, RZ, UR5 ;  /* 0x00000005ff037e24 */ /* 0x002fc8000f8e00ff */
[----:B------:R1:W2:Y:S03]  /*19c90*/  SYNCS.PHASECHK.TRANS64.TRYWAIT P2, [R3+URZ+0x30830], R2 ;  /* 0x03083002030075a7 */ /* 0x0002a6000804017f */
[----:B--2---:R-:W-:Y:S05]  /*19ca0*/  @!P2 NANOSLEEP.SYNCS 0x989680 ;  /* 0x009896800000a95d */ /* 0x004fea0003900000 */
[----:B------:R-:W2:Y:S02]  /*19cb0*/  @!P2 SYNCS.PHASECHK.TRANS64 P2, [R3+URZ+0x30830], R2 ;  /* 0x030830020300a5a7 */ /* 0x000ea4000804007f */
[----:B--2---:R-:W-:Y:S05]  /*19cc0*/  @!P2 BRA `(.L_x_4414) ;  /* 0xfffffffc00eca947 */ /* 0x004fea000383ffff */
[----:B------:R-:W-:Y:S05]  /*19cd0*/  BRA `(.L_x_4413) ;  /* 0xfffffee800047947 */ /* 0x000fea000383ffff */
.L_x_4418:
[----:B01----:R-:W-:-:S04]  /*19ce0*/  IMAD.U32 R2, RZ, RZ, UR5 ;  /* 0x00000005ff027e24 */ /* 0x003fc8000f8e00ff */
[----:B------:R0:W1:Y:S03]  /*19cf0*/  SYNCS.PHASECHK.TRANS64.TRYWAIT P2, [R2+URZ+0x30850], R0 ;  /* 0x03085000020075a7 */ /* 0x000066000804017f */
[----:B-1----:R-:W-:Y:S05]  /*19d00*/  @!P2 NANOSLEEP.SYNCS 0x989680 ;  /* 0x009896800000a95d */ /* 0x002fea0003900000 */
[----:B------:R-:W1:Y:S02]  /*19d10*/  @!P2 SYNCS.PHASECHK.TRANS64 P2, [R2+URZ+0x30850], R0 ;  /* 0x030850000200a5a7 */ /* 0x000e64000804007f */
[----:B-1----:R-:W-:Y:S05]  /*19d20*/  @!P2 BRA `(.L_x_4418) ;  /* 0xfffffffc00eca947 */ /* 0x002fea000383ffff */
[----:B------:R-:W-:Y:S05]  /*19d30*/  BRA `(.L_x_4417) ;  /* 0xfffffef000947947 */ /* 0x000fea000383ffff */
.L_x_4424:
[----:B-1----:R-:W-:-:S04]  /*19d40*/  IMAD.U32 R3, RZ, RZ, UR5 ;  /* 0x00000005ff037e24 */ /* 0x002fc8000f8e00ff */
[----:B------:R1:W2:Y:S03]  /*19d50*/  SYNCS.PHASECHK.TRANS64.TRYWAIT P2, [R3+URZ+0x30830], R2 ;  /* 0x03083002030075a7 */ /* 0x0002a6000804017f */
[----:B--2---:R-:W-:Y:S05]  /*19d60*/  @!P2 NANOSLEEP.SYNCS 0x989680 ;  /* 0x009896800000a95d */ /* 0x004fea0003900000 */
[----:B------:R-:W2:Y:S02]  /*19d70*/  @!P2 SYNCS.PHASECHK.TRANS64 P2, [R3+URZ+0x30830], R2 ;  /* 0x030830020300a5a7 */ /* 0x000ea4000804007f */
[----:B--2---:R-:W-:Y:S05]  /*19d80*/  @!P2 BRA `(.L_x_4424) ;  /* 0xfffffffc00eca947 */ /* 0x004fea000383ffff */
[----:B------:R-:W-:Y:S05]  /*19d90*/  BRA `(.L_x_4423) ;  /* 0xffffff0400587947 */ /* 0x000fea000383ffff */
.L_x_4428:
[----:B01----:R-:W-:-:S04]  /*19da0*/  IMAD.U32 R2, RZ, RZ, UR5 ;  /* 0x00000005ff027e24 */ /* 0x003fc8000f8e00ff */
[----:B------:R0:W1:Y:S03]  /*19db0*/  SYNCS.PHASECHK.TRANS64.TRYWAIT P2, [R2+URZ+0x30850], R0 ;  /* 0x03085000020075a7 */ /* 0x000066000804017f */
[----:B-1----:R-:W-:Y:S05]  /*19dc0*/  @!P2 NANOSLEEP.SYNCS 0x989680 ;  /* 0x009896800000a95d */ /* 0x002fea0003900000 */
[----:B------:R-:W1:Y:S02]  /*19dd0*/  @!P2 SYNCS.PHASECHK.TRANS64 P2, [R2+URZ+0x30850], R0 ;  /* 0x030850000200a5a7 */ /* 0x000e64000804007f */
[----:B-1----:R-:W-:Y:S05]  /*19de0*/  @!P2 BRA `(.L_x_4428) ;  /* 0xfffffffc00eca947 */ /* 0x002fea000383ffff */
[----:B------:R-:W-:Y:S05]  /*19df0*/  BRA `(.L_x_4427) ;  /* 0xffffff0c00e87947 */ /* 0x000fea000383ffff */
.L_x_4441:
[----:B-1----:R-:W-:-:S04]  /*19e00*/  IMAD.U32 R5, RZ, RZ, UR5 ;  /* 0x00000005ff057e24 */ /* 0x002fc8000f8e00ff */
[----:B------:R1:W2:Y:S03]  /*19e10*/  SYNCS.PHASECHK.TRANS64.TRYWAIT P0, [R5+URZ+0x30850], R0 ;  /* 0x03085000050075a7 */ /* 0x0002a6000800017f */
[----:B--2---:R-:W-:Y:S05]  /*19e20*/  @!P0 NANOSLEEP.SYNCS 0x989680 ;  /* 0x009896800000895d */ /* 0x004fea0003900000 */
[----:B------:R-:W2:Y:S02]  /*19e30*/  @!P0 SYNCS.PHASECHK.TRANS64 P0, [R5+URZ+0x30850], R0 ;  /* 0x03085000050085a7 */ /* 0x000ea4000800007f */
[----:B--2---:R-:W-:Y:S05]  /*19e40*/  @!P0 BRA `(.L_x_4441) ;  /* 0xfffffffc00ec8947 */ /* 0x004fea000383ffff */
[----:B------:R-:W-:Y:S05]  /*19e50*/  BRA `(.L_x_4440) ;  /* 0xffffff3800a87947 */ /* 0x000fea000383ffff */
.L_x_4496:
        /* <DEDUP_REMOVED lines=11> */
.L_x_4605:
[----:B------:R-:W-:Y:S05]  /*19f10*/  BSYNC B0 ;  /* 0x0000000000007941 */ /* 0x000fea0003800000 */
.L_x_4604:
[----:B------:R-:W-:Y:S05]  /*19f20*/  BRA `(.L_x_4606) ;  /* 0xffffffa400a47947 */ /* 0x000fea000383ffff */
.L_x_4498:
[----:B------:R-:W-:Y:S01]  /*19f30*/  BSSY B0, `(.L_x_4607) ;  /* 0x0000006000007945 */ /* 0x000fe20003800000 */
[----:B------:R-:W-:-:S07]  /*19f40*/  IMAD.MOV.U32 R15, RZ, RZ, -0x1 ;  /* 0xffffffffff0f7424 */ /* 0x000fce00078e00ff */
[----:B012---:R-:W-:Y:S05]  /*19f50*/  WARPSYNC.COLLECTIVE R15, `(.L_x_4608) ;  /* 0x000000000f0c7348 */ /* 0x007fea0003c00000 */
[----:B------:R-:W-:Y:S02]  /*19f60*/  ELECT P6, UR62, PT ;  /* 0x00000000003e782f */ /* 0x000fe400038c0000 */
[----:B------:R-:W-:Y:S01]  /*19f70*/  MOV R14, UR62 ;  /* 0x0000003e000e7c02 */ /* 0x000fe20008000f00 */
[----:B012---:R-:W-:Y:S10]  /*19f80*/  ENDCOLLECTIVE ;  /* 0x000000000000791b */ /* 0x007ff40003800000 */
.L_x_4608:
[----:B------:R-:W-:Y:S05]  /*19f90*/  BSYNC B0 ;  /* 0x0000000000007941 */ /* 0x000fea0003800000 */
.L_x_4607:
[----:B------:R-:W-:Y:S05]  /*19fa0*/  BRA `(.L_x_4609) ;  /* 0xffffffa400a87947 */ /* 0x000fea000383ffff */
.L_x_4500:
[----:B---3--:R3:W4:Y:S02]  /*19fb0*/  SYNCS.PHASECHK.TRANS64.TRYWAIT P0, [R0+URZ+0x30840], R2 ;  /* 0x03084002000075a7 */ /* 0x008724000800017f */
[----:B----4-:R-:W-:Y:S05]  /*19fc0*/  @!P0 NANOSLEEP.SYNCS 0x989680 ;  /* 0x009896800000895d */ /* 0x010fea0003900000 */
[----:B------:R-:W4:Y:S02]  /*19fd0*/  @!P0 SYNCS.PHASECHK.TRANS64 P0, [R0+URZ+0x30840], R2 ;  /* 0x03084002000085a7 */ /* 0x000f24000800007f */
[----:B----4-:R-:W-:Y:S05]  /*19fe0*/  @!P0 BRA `(.L_x_4500) ;  /* 0xfffffffc00f08947 */ /* 0x010fea000383ffff */
[----:B------:R-:W-:Y:S05]  /*19ff0*/  BRA `(.L_x_4610) ;  /* 0xffffffa800107947 */ /* 0x000fea000383ffff */
.L_x_4504:
        /* <DEDUP_REMOVED lines=15> */
.L_x_4611:
[----:B------:R-:W-:Y:S02]  /*1a0f0*/  IMAD.MOV.U32 R13, RZ, RZ, R4 ;  /* 0x000000ffff0d7224 */ /* 0x000fe400078e0004 */
[----:B------:R-:W-:-:S07]  /*1a100*/  IMAD.MOV.U32 R6, RZ, RZ, R14 ;  /* 0x000000ffff067224 */ /* 0x000fce00078e000e */
[----:B------:R-:W-:Y:S05]  /*1a110*/  WARPSYNC.COLLECTIVE R15, `(.L_x_4612) ;  /* 0x000000000f087348 */ /* 0x000fea0003c00000 */
[----:B------:R0:W1:Y:S02]  /*1a120*/  SHFL.IDX P6, R14, R13, R12, R11 ;  /* 0x0000000c0d0e7389 */ /* 0x00006400000c000b */
[----:B01----:R-:W-:Y:S01]  /*1a130*/  ENDCOLLECTIVE ;  /* 0x000000000000791b */ /* 0x003fe20003800000 */
.L_x_4612:
        /* <DEDUP_REMOVED lines=19> */
.L_x_4613:
[----:B------:R-:W-:Y:S02]  /*1a270*/  IMAD.MOV.U32 R13, RZ, RZ, R4 ;  /* 0x000000ffff0d7224 */ /* 0x000fe400078e0004 */
[----:B------:R-:W-:-:S07]  /*1a280*/  IMAD.MOV.U32 R9, RZ, RZ, R14 ;  /* 0x000000ffff097224 */ /* 0x000fce00078e000e */
[----:B------:R-:W-:Y:S05]  /*1a290*/  WARPSYNC.COLLECTIVE R15, `(.L_x_4614) ;  /* 0x000000000f087348 */ /* 0x000fea0003c00000 */
[----:B------:R0:W1:Y:S02]  /*1a2a0*/  SHFL.IDX P6, R14, R13, R12, R11 ;  /* 0x0000000c0d0e7389 */ /* 0x00006400000c000b */
[----:B01----:R-:W-:Y:S01]  /*1a2b0*/  ENDCOLLECTIVE ;  /* 0x000000000000791b */ /* 0x003fe20003800000 */
.L_x_4614:
        /* <DEDUP_REMOVED lines=20> */
.L_x_4615:
[----:B------:R-:W-:Y:S02]  /*1a400*/  IMAD.MOV.U32 R13, RZ, RZ, R4 ;  /* 0x000000ffff0d7224 */ /* 0x000fe400078e0004 */
[----:B------:R-:W-:-:S05]  /*1a410*/  IMAD.SHL.U32 R9, R9, 0x8, RZ ;  /* 0x0000000809097824 */ /* 0x000fca00078e00ff */
[----:B------:R-:W-:Y:S01]  /*1a420*/  LOP3.LUT R9, R9, 0x38, RZ, 0xc0, !PT ;  /* 0x0000003809097812 */ /* 0x000fe200078ec0ff */
[----:B------:R-:W-:-:S07]  /*1a430*/  IMAD.MOV.U32 R8, RZ, RZ, R14 ;  /* 0x000000ffff087224 */ /* 0x000fce00078e000e */
[----:B------:R-:W-:Y:S05]  /*1a440*/  WARPSYNC.COLLECTIVE R15, `(.L_x_4616) ;  /* 0x000000000f087348 */ /* 0x000fea0003c00000 */
[----:B------:R0:W1:Y:S02]  /*1a450*/  SHFL.IDX P6, R14, R13, R12, R11 ;  /* 0x0000000c0d0e7389 */ /* 0x00006400000c000b */
[----:B01----:R-:W-:Y:S01]  /*1a460*/  ENDCOLLECTIVE ;  /* 0x000000000000791b */ /* 0x003fe20003800000 */
.L_x_4616:
        /* <DEDUP_REMOVED lines=19> */
.L_x_4617:
[----:B------:R-:W-:Y:S02]  /*1a5a0*/  IMAD.MOV.U32 R13, RZ, RZ, R4 ;  /* 0x000000ffff0d7224 */ /* 0x000fe400078e0004 */
[----:B------:R-:W-:-:S07]  /*1a5b0*/  IMAD.MOV.U32 R6, RZ, RZ, R14 ;  /* 0x000000ffff067224 */ /* 0x000fce00078e000e */
[----:B------:R-:W-:Y:S05]  /*1a5c0*/  WARPSYNC.COLLECTIVE R15, `(.L_x_4618) ;  /* 0x000000000f087348 */ /* 0x000fea0003c00000 */
[----:B------:R0:W1:Y:S02]  /*1a5d0*/  SHFL.IDX P6, R14, R13, R12, R11 ;  /* 0x0000000c0d0e7389 */ /* 0x00006400000c000b */
[----:B01----:R-:W-:Y:S01]  /*1a5e0*/  ENDCOLLECTIVE ;  /* 0x000000000000791b */ /* 0x003fe20003800000 */
.L_x_4618:
        /* <DEDUP_REMOVED lines=19> */
.L_x_4619:
[----:B------:R-:W-:Y:S02]  /*1a720*/  IMAD.MOV.U32 R13, RZ, RZ, R4 ;  /* 0x000000ffff0d7224 */ /* 0x000fe400078e0004 */
[----:B------:R-:W-:-:S07]  /*1a730*/  IMAD.MOV.U32 R6, RZ, RZ, R14 ;  /* 0x000000ffff067224 */ /* 0x000fce00078e000e */
[----:B------:R-:W-:Y:S05]  /*1a740*/  WARPSYNC.COLLECTIVE R15, `(.L_x_4620) ;  /* 0x000000000f087348 */ /* 0x000fea0003c00000 */
[----:B------:R0:W1:Y:S02]  /*1a750*/  SHFL.IDX P6, R14, R13, R12, R11 ;  /* 0x0000000c0d0e7389 */ /* 0x00006400000c000b */
[----:B01----:R-:W-:Y:S01]  /*1a760*/  ENDCOLLECTIVE ;  /* 0x000000000000791b */ /* 0x003fe20003800000 */
.L_x_4620:
        /* <DEDUP_REMOVED lines=19> */
.L_x_4621:
[----:B------:R-:W-:Y:S02]  /*1a8a0*/  IMAD.MOV.U32 R13, RZ, RZ, R4 ;  /* 0x000000ffff0d7224 */ /* 0x000fe400078e0004 */
[----:B------:R-:W-:-:S07]  /*1a8b0*/  IMAD.MOV.U32 R6, RZ, RZ, R14 ;  /* 0x000000ffff067224 */ /* 0x000fce00078e000e */
[----:B------:R-:W-:Y:S05]  /*1a8c0*/  WARPSYNC.COLLECTIVE R15, `(.L_x_4622) ;  /* 0x000000000f087348 */ /* 0x000fea0003c00000 */
[----:B------:R0:W1:Y:S02]  /*1a8d0*/  SHFL.IDX P6, R14, R13, R12, R11 ;  /* 0x0000000c0d0e7389 */ /* 0x00006400000c000b */
[----:B01----:R-:W-:Y:S01]  /*1a8e0*/  ENDCOLLECTIVE ;  /* 0x000000000000791b */ /* 0x003fe20003800000 */
.L_x_4622:
        /* <DEDUP_REMOVED lines=17> */
.L_x_4623:
[----:B------:R-:W-:-:S05]  /*1aa00*/  VIADD R7, R0, 0x60 ;  /* 0x0000006000077836 */ /* 0x000fca0000000000 */
[----:B------:R-:W-:Y:S01]  /*1aa10*/  ISETP.GE.AND P4, PT, R7, R2, PT ;  /* 0x000000020700720c */ /* 0x000fe20003f86270 */
[----:B------:R-:W-:Y:S02]  /*1aa20*/  IMAD.MOV.U32 R13, RZ, RZ, R4 ;  /* 0x000000ffff0d7224 */ /* 0x000fe400078e0004 */
[----:B------:R-:W-:-:S10]  /*1aa30*/  IMAD.MOV.U32 R6, RZ, RZ, R14 ;  /* 0x000000ffff067224 */ /* 0x000fd400078e000e */
[----:B------:R-:W-:Y:S05]  /*1aa40*/  WARPSYNC.COLLECTIVE R15, `(.L_x_4624) ;  /* 0x000000000f087348 */ /* 0x000fea0003c00000 */
[----:B------:R0:W1:Y:S02]  /*1aa50*/  SHFL.IDX P6, R14, R13, R12, R11 ;  /* 0x0000000c0d0e7389 */ /* 0x00006400000c000b */
[----:B01----:R-:W-:Y:S01]  /*1aa60*/  ENDCOLLECTIVE ;  /* 0x000000000000791b */ /* 0x003fe20003800000 */
.L_x_4624:
        /* <DEDUP_REMOVED lines=17> */
.L_x_4625:
[----:B------:R-:W-:Y:S02]  /*1ab80*/  IMAD.MOV.U32 R13, RZ, RZ, R4 ;  /* 0x000000ffff0d7224 */ /* 0x000fe400078e0004 */
[----:B------:R-:W-:-:S07]  /*1ab90*/  IMAD.MOV.U32 R5, RZ, RZ, R14 ;  /* 0x000000ffff057224 */ /* 0x000fce00078e000e */
[----:B------:R-:W-:Y:S05]  /*1aba0*/  WARPSYNC.COLLECTIVE R15, `(.L_x_4626) ;  /* 0x000000000f087348 */ /* 0x000fea0003c00000 */
[----:B------:R0:W1:Y:S02]  /*1abb0*/  SHFL.IDX P6, R14, R13, R12, R11 ;  /* 0x0000000c0d0e7389 */ /* 0x00006400000c000b */
[----:B01----:R-:W-:Y:S01]  /*1abc0*/  ENDCOLLECTIVE ;  /* 0x000000000000791b */ /* 0x003fe20003800000 */
.L_x_4626:
[----:B------:R-:W-:Y:S01]  /*1abd0*/  IMAD.MOV.U32 R3, RZ, RZ, R14 ;  /* 0x000000ffff037224 */ /* 0x000fe200078e000e */
[----:B------:R-:W-:Y:S06]  /*1abe0*/  BRA `(.L_x_4627) ;  /* 0xffffffa800b47947 */ /* 0x000fec000383ffff */
.L_x_4509:
[----:B---3--:R3:W4:Y:S02]  /*1abf0*/  SYNCS.PHASECHK.TRANS64.TRYWAIT P0, [R19+URZ+0x30820], R0 ;  /* 0x03082000130075a7 */ /* 0x008724000800017f */
[----:B----4-:R-:W-:Y:S05]  /*1ac00*/  @!P0 NANOSLEEP.SYNCS 0x989680 ;  /* 0x009896800000895d */ /* 0x010fea0003900000 */
[----:B------:R-:W4:Y:S02]  /*1ac10*/  @!P0 SYNCS.PHASECHK.TRANS64 P0, [R19+URZ+0x30820], R0 ;  /* 0x03082000130085a7 */ /* 0x000f24000800007f */
[----:B----4-:R-:W-:Y:S05]  /*1ac20*/  @!P0 BRA `(.L_x_4509) ;  /* 0xfffffffc00f08947 */ /* 0x010fea000383ffff */
[----:B------:R-:W-:Y:S05]  /*1ac30*/  BRA `(.L_x_4628) ;  /* 0xffffffac00387947 */ /* 0x000fea000383ffff */
.L_x_4518:
[----:B-1----:R1:W2:Y:S02]  /*1ac40*/  SYNCS.PHASECHK.TRANS64.TRYWAIT P0, [R3+URZ+0x30840], R2 ;  /* 0x03084002030075a7 */ /* 0x0022a4000800017f */
[----:B--2---:R-:W-:Y:S05]  /*1ac50*/  @!P0 NANOSLEEP.SYNCS 0x989680 ;  /* 0x009896800000895d */ /* 0x004fea0003900000 */
[----:B------:R-:W2:Y:S02]  /*1ac60*/  @!P0 SYNCS.PHASECHK.TRANS64 P0, [R3+URZ+0x30840], R2 ;  /* 0x03084002030085a7 */ /* 0x000ea4000800007f */
[----:B--2---:R-:W-:Y:S05]  /*1ac70*/  @!P0 BRA `(.L_x_4518) ;  /* 0xfffffffc00f08947 */ /* 0x004fea000383ffff */
[----:B------:R-:W-:Y:S05]  /*1ac80*/  BRA `(.L_x_4629) ;  /* 0xffffffb000307947 */ /* 0x000fea000383ffff */
.L_x_4525:
[----:B0-----:R0:W1:Y:S02]  /*1ac90*/  SYNCS.PHASECHK.TRANS64.TRYWAIT P0, [R3+URZ+0x60], R2 ;  /* 0x00006002030075a7 */ /* 0x001064000800017f */
[----:B-1----:R-:W-:Y:S05]  /*1aca0*/  @!P0 NANOSLEEP.SYNCS 0x989680 ;  /* 0x009896800000895d */ /* 0x002fea0003900000 */
[----:B------:R-:W1:Y:S02]  /*1acb0*/  @!P0 SYNCS.PHASECHK.TRANS64 P0, [R3+URZ+0x60], R2 ;  /* 0x00006002030085a7 */ /* 0x000e64000800007f */
[----:B-1----:R-:W-:Y:S05]  /*1acc0*/  @!P0 BRA `(.L_x_4525) ;  /* 0xfffffffc00f08947 */ /* 0x002fea000383ffff */
[----:B------:R-:W-:Y:S05]  /*1acd0*/  BRA `(.L_x_4630) ;  /* 0xffffffb400487947 */ /* 0x000fea000383ffff */
.L_x_4535:
[----:B-1----:R1:W2:Y:S02]  /*1ace0*/  SYNCS.PHASECHK.TRANS64.TRYWAIT P0, [R3+URZ+0x30840], R2 ;  /* 0x03084002030075a7 */ /* 0x0022a4000800017f */
[----:B--2---:R-:W-:Y:S05]  /*1acf0*/  @!P0 NANOSLEEP.SYNCS 0x989680 ;  /* 0x009896800000895d */ /* 0x004fea0003900000 */
[----:B------:R-:W2:Y:S02]  /*1ad00*/  @!P0 SYNCS.PHASECHK.TRANS64 P0, [R3+URZ+0x30840], R2 ;  /* 0x03084002030085a7 */ /* 0x000ea4000800007f */
[----:B--2---:R-:W-:Y:S05]  /*1ad10*/  @!P0 BRA `(.L_x_4535) ;  /* 0xfffffffc00f08947 */ /* 0x004fea000383ffff */
[----:B------:R-:W-:Y:S05]  /*1ad20*/  BRA `(.L_x_4631) ;  /* 0xffffffbc001c7947 */ /* 0x000fea000383ffff */
.L_x_4542:
[----:B0-----:R0:W1:Y:S02]  /*1ad30*/  SYNCS.PHASECHK.TRANS64.TRYWAIT P0, [R2+URZ+0x60], R3 ;  /* 0x00006003020075a7 */ /* 0x001064000800017f */
[----:B-1----:R-:W-:Y:S05]  /*1ad40*/  @!P0 NANOSLEEP.SYNCS 0x989680 ;  /* 0x009896800000895d */ /* 0x002fea0003900000 */
[----:B------:R-:W1:Y:S02]  /*1ad50*/  @!P0 SYNCS.PHASECHK.TRANS64 P0, [R2+URZ+0x60], R3 ;  /* 0x00006003020085a7 */ /* 0x000e64000800007f */
[----:B-1----:R-:W-:Y:S05]  /*1ad60*/  @!P0 BRA `(.L_x_4542) ;  /* 0xfffffffc00f08947 */ /* 0x002fea000383ffff */
[----:B------:R-:W-:Y:S05]  /*1ad70*/  BRA `(.L_x_4632) ;  /* 0xffffffc000347947 */ /* 0x000fea000383ffff */
.L_x_4552:
[----:B---3--:R3:W4:Y:S02]  /*1ad80*/  SYNCS.PHASECHK.TRANS64.TRYWAIT P0, [R2+URZ+0x30840], R3 ;  /* 0x03084003020075a7 */ /* 0x008724000800017f */
[----:B----4-:R-:W-:Y:S05]  /*1ad90*/  @!P0 NANOSLEEP.SYNCS 0x989680 ;  /* 0x009896800000895d */ /* 0x010fea0003900000 */
[----:B------:R-:W4:Y:S02]  /*1ada0*/  @!P0 SYNCS.PHASECHK.TRANS64 P0, [R2+URZ+0x30840], R3 ;  /* 0x03084003020085a7 */ /* 0x000f24000800007f */
[----:B----4-:R-:W-:Y:S05]  /*1adb0*/  @!P0 BRA `(.L_x_4552) ;  /* 0xfffffffc00f08947 */ /* 0x010fea000383ffff */
[----:B------:R-:W-:Y:S05]  /*1adc0*/  BRA `(.L_x_4633) ;  /* 0xffffffc400d87947 */ /* 0x000fea000383ffff */
.L_x_4559:
[----:B0-----:R0:W1:Y:S02]  /*1add0*/  SYNCS.PHASECHK.TRANS64.TRYWAIT P0, [R2+URZ+0x60], R5 ;  /* 0x00006005020075a7 */ /* 0x001064000800017f */
[----:B-1----:R-:W-:Y:S05]  /*1ade0*/  @!P0 NANOSLEEP.SYNCS 0x989680 ;  /* 0x009896800000895d */ /* 0x002fea0003900000 */
[----:B------:R-:W1:Y:S02]  /*1adf0*/  @!P0 SYNCS.PHASECHK.TRANS64 P0, [R2+URZ+0x60], R5 ;  /* 0x00006005020085a7 */ /* 0x000e64000800007f */
[----:B-1----:R-:W-:Y:S05]  /*1ae00*/  @!P0 BRA `(.L_x_4559) ;  /* 0xfffffffc00f08947 */ /* 0x002fea000383ffff */
[----:B------:R-:W-:Y:S05]  /*1ae10*/  BRA `(.L_x_4634) ;  /* 0xffffffc800f07947 */ /* 0x000fea000383ffff */
.L_x_4571:
[----:B--2---:R2:W3:Y:S02]  /*1ae20*/  SYNCS.PHASECHK.TRANS64.TRYWAIT P0, [R0+URZ+0x30860], R2 ;  /* 0x03086002000075a7 */ /* 0x0044e4000800017f */
[----:B---3--:R-:W-:Y:S05]  /*1ae30*/  @!P0 NANOSLEEP.SYNCS 0x989680 ;  /* 0x009896800000895d */ /* 0x008fea0003900000 */
[----:B------:R-:W3:Y:S02]  /*1ae40*/  @!P0 SYNCS.PHASECHK.TRANS64 P0, [R0+URZ+0x30860], R2 ;  /* 0x03086002000085a7 */ /* 0x000ee4000800007f */
[----:B---3--:R-:W-:Y:S05]  /*1ae50*/  @!P0 BRA `(.L_x_4571) ;  /* 0xfffffffc00f08947 */ /* 0x008fea000383ffff */
[----:B------:R-:W-:Y:S05]  /*1ae60*/  BRA `(.L_x_4635) ;  /* 0xffffffd0007c7947 */ /* 0x000fea000383ffff */
.L_x_4579:
[----:B------:R-:W4:Y:S01]  /*1ae70*/  LDL R3, [R1] ;  /* 0x0000000001037983 */ /* 0x000f220000100800 */
        /* <DEDUP_REMOVED lines=8> */
.L_x_4637:
[----:B------:R-:W-:Y:S05]  /*1af00*/  BSYNC B0 ;  /* 0x0000000000007941 */ /* 0x000fea0003800000 */
.L_x_4636:
        /* <DEDUP_REMOVED lines=9> */
.L_x_4638:
        /* <DEDUP_REMOVED lines=26> */
.L_x_4639:
        /* <DEDUP_REMOVED lines=8> */
.L_x_4640:
        /* <DEDUP_REMOVED lines=8> */
.L_x_4641:
        /* <DEDUP_REMOVED lines=8> */
.L_x_4642:
        /* <DEDUP_REMOVED lines=8> */
.L_x_4643:
        /* <DEDUP_REMOVED lines=9> */
.L_x_4644:
[----:B------:R-:W-:Y:S01]  /*1b3d0*/  IMAD.MOV.U32 R10, RZ, RZ, R14 ;  /* 0x000000ffff0a7224 */ /* 0x000fe200078e000e */
[----:B------:R-:W-:Y:S06]  /*1b3e0*/  BRA `(.L_x_4645) ;  /* 0xffffffd400347947 */ /* 0x000fec000383ffff */
.L_x_4582:
        /* <DEDUP_REMOVED lines=8> */
.L_x_4647:
[----:B------:R-:W-:Y:S05]  /*1b470*/  BSYNC B0 ;  /* 0x0000000000007941 */ /* 0x000fea0003800000 */
.L_x_4646:
        /* <DEDUP_REMOVED lines=10> */
.L_x_4648:
        /* <DEDUP_REMOVED lines=8> */
.L_x_4649:
        /* <DEDUP_REMOVED lines=8> */
.L_x_4650:
        /* <DEDUP_REMOVED lines=8> */
.L_x_4651:
        /* <DEDUP_REMOVED lines=9> */
.L_x_4652:
[----:B------:R-:W-:Y:S01]  /*1b730*/  IMAD.MOV.U32 R10, RZ, RZ, R14 ;  /* 0x000000ffff0a7224 */ /* 0x000fe200078e000e */
[----:B------:R-:W-:Y:S06]  /*1b740*/  BRA `(.L_x_4653) ;  /* 0xffffffd4000c7947 */ /* 0x000fec000383ffff */
.L_x_4584:
[----:B------:R-:W-:Y:S01]  /*1b750*/  BSSY B0, `(.L_x_4654) ;  /* 0x0000006000007945 */ /* 0x000fe20003800000 */
[----:B------:R-:W-:Y:S01]  /*1b760*/  PLOP3.LUT P6, PT, P6, PT, PT, 0x8, 0x0 ;  /* 0x000000000000781c */ /* 0x000fe200037ce170 */
[----:B------:R-:W-:-:S12]  /*1b770*/  IMAD.MOV.U32 R15, RZ, RZ, -0x1 ;  /* 0xffffffffff0f7424 */ /* 0x000fd800078e00ff */
[----:B0-----:R-:W-:Y:S05]  /*1b780*/  WARPSYNC.COLLECTIVE R15, `(.L_x_4655) ;  /* 0x000000000f087348 */ /* 0x001fea0003c00000 */
[----:B------:R-:W-:Y:S01]  /*1b790*/  VOTE.ANY R14, PT, P6 ;  /* 0x00000000000e7806 */ /* 0x000fe200030e0100 */
[----:B0-----:R-:W-:Y:S06]  /*1b7a0*/  ENDCOLLECTIVE ;  /* 0x000000000000791b */ /* 0x001fec0003800000 */
.L_x_4655:
[----:B------:R-:W-:Y:S05]  /*1b7b0*/  BSYNC B0 ;  /* 0x0000000000007941 */ /* 0x000fea0003800000 */
.L_x_4654:
        /* <DEDUP_REMOVED lines=10> */
.L_x_4656:
[----:B------:R-:W-:Y:S02]  /*1b860*/  IMAD.MOV.U32 R13, RZ, RZ, R7 ;  /* 0x000000ffff0d7224 */ /* 0x000fe400078e0007 */
[----:B------:R-:W-:-:S07]  /*1b870*/  IMAD.MOV.U32 R4, RZ, RZ, R14 ;  /* 0x000000ffff047224 */ /* 0x000fce00078e000e */
[----:B------:R-:W-:Y:S05]  /*1b880*/  WARPSYNC.COLLECTIVE R15, `(.L_x_4657) ;  /* 0x000000000f087348 */ /* 0x000fea0003c00000 */
[----:B------:R0:W1:Y:S02]  /*1b890*/  SHFL.IDX P6, R14, R13, R12, R11 ;  /* 0x0000000c0d0e7389 */ /* 0x00006400000c000b */
[----:B01----:R-:W-:Y:S01]  /*1b8a0*/  ENDCOLLECTIVE ;  /* 0x000000000000791b */ /* 0x003fe20003800000 */
.L_x_4657:
[----:B------:R-:W-:Y:S02]  /*1b8b0*/  IMAD.MOV.U32 R7, RZ, RZ, R14 ;  /* 0x000000ffff077224 */ /* 0x000fe400078e000e */
[----:B------:R-:W-:-:S05]  /*1b8c0*/  IMAD.IADD R5, R9, 0x1, R16 ;  /* 0x0000000109057824 */ /* 0x000fca00078e0210 */
[----:B------:R0:W-:Y:S01]  /*1b8d0*/  STL [R1+0xc], R5 ;  /* 0x00000c0501007387 */ /* 0x0001e20000100800 */
[----:B------:R-:W-:Y:S05]  /*1b8e0*/  BRA `(.L_x_4658) ;  /* 0xffffffd000ec7947 */ /* 0x000fea000383ffff */
.L_x_4586:
        /* <DEDUP_REMOVED lines=8> */
.L_x_4660:
[----:B------:R-:W-:Y:S05]  /*1b970*/  BSYNC B0 ;  /* 0x0000000000007941 */ /* 0x000fea0003800000 */
.L_x_4659:
[----:B------:R-:W-:Y:S01]  /*1b980*/  IMAD.MOV.U32 R2, RZ, RZ, R14 ;  /* 0x000000ffff027224 */ /* 0x000fe200078e000e */
[----:B------:R-:W-:Y:S06]  /*1b990*/  BRA `(.L_x_4661) ;  /* 0xffffffd000d87947 */ /* 0x000fec000383ffff */
.L_x_4592:
[----:B0-----:R0:W1:Y:S02]  /*1b9a0*/  SYNCS.PHASECHK.TRANS64.TRYWAIT P0, [R0+URZ+0x30820], R3 ;  /* 0x03082003000075a7 */ /* 0x001064000800017f */
[----:B-1----:R-:W-:Y:S05]  /*1b9b0*/  @!P0 NANOSLEEP.SYNCS 0x989680 ;  /* 0x009896800000895d */ /* 0x002fea0003900000 */
[----:B------:R-:W1:Y:S02]  /*1b9c0*/  @!P0 SYNCS.PHASECHK.TRANS64 P0, [R0+URZ+0x30820], R3 ;  /* 0x03082003000085a7 */ /* 0x000e64000800007f */
[----:B-1----:R-:W-:Y:S05]  /*1b9d0*/  @!P0 BRA `(.L_x_4592) ;  /* 0xfffffffc00f08947 */ /* 0x002fea000383ffff */
[----:B------:R-:W-:Y:S05]  /*1b9e0*/  BRA `(.L_x_4662) ;  /* 0xffffffdc007c7947 */ /* 0x000fea000383ffff */
.L_x_4593:
        /* <DEDUP_REMOVED lines=8> */
[----:B0-2---:R-:W-:Y:S05]  /*1ba70*/  WARPSYNC.COLLECTIVE R15, `(.L_x_4664) ;  /* 0x000000000f087348 */ /* 0x005fea0003c00000 */
[----:B------:R1:W3:Y:S02]  /*1ba80*/  SHFL.IDX P6, R14, R13, R12, R11 ;  /* 0x0000000c0d0e7389 */ /* 0x0002e400000c000b */
[----:B0123--:R-:W-:Y:S01]  /*1ba90*/  ENDCOLLECTIVE ;  /* 0x000000000000791b */ /* 0x00ffe20003800000 */
.L_x_4664:
[----:B------:R-:W-:Y:S05]  /*1baa0*/  BSYNC B0 ;  /* 0x0000000000007941 */ /* 0x000fea0003800000 */
.L_x_4663:
[----:B------:R-:W-:Y:S05]  /*1bab0*/  BRA `(.L_x_4665) ;  /* 0xffffffdc00647947 */ /* 0x000fea000383ffff */
.L_x_4596:
[----:B------:R-:W-:Y:S01]  /*1bac0*/  BSSY B1, `(.L_x_4666) ;  /* 0x0000006000017945 */ /* 0x000fe20003800000 */
[----:B------:R-:W-:-:S07]  /*1bad0*/  IMAD.MOV.U32 R15, RZ, RZ, -0x1 ;  /* 0xffffffffff0f7424 */ /* 0x000fce00078e00ff */
[----:B0123--:R-:W-:Y:S05]  /*1bae0*/  WARPSYNC.COLLECTIVE R15, `(.L_x_4667) ;  /* 0x000000000f0c7348 */ /* 0x00ffea0003c00000 */
[----:B------:R-:W-:Y:S02]  /*1baf0*/  ELECT P6, UR62, PT ;  /* 0x00000000003e782f */ /* 0x000fe400038c0000 */
[----:B------:R-:W-:Y:S01]  /*1bb00*/  MOV R14, UR62 ;  /* 0x0000003e000e7c02 */ /* 0x000fe20008000f00 */
[----:B0123--:R-:W-:Y:S10]  /*1bb10*/  ENDCOLLECTIVE ;  /* 0x000000000000791b */ /* 0x00fff40003800000 */
.L_x_4667:
[----:B------:R-:W-:Y:S05]  /*1bb20*/  BSYNC B1 ;  /* 0x0000000000017941 */ /* 0x000fea0003800000 */
.L_x_4666:
[----:B------:R-:W-:Y:S05]  /*1bb30*/  BRA `(.L_x_4668) ;  /* 0xffffffdc005c7947 */ /* 0x000fea000383ffff */
.L_x_4598:
[----:B0-----:R0:W1:Y:S02]  /*1bb40*/  SYNCS.PHASECHK.TRANS64.TRYWAIT P0, [R6+URZ], R5 ;  /* 0x00000005060075a7 */ /* 0x001064000800017f */
[----:B-1----:R-:W-:Y:S05]  /*1bb50*/  @!P0 NANOSLEEP.SYNCS 0x989680 ;  /* 0x009896800000895d */ /* 0x002fea0003900000 */
[----:B------:R-:W1:Y:S02]  /*1bb60*/  @!P0 SYNCS.PHASECHK.TRANS64 P0, [R6+URZ], R5 ;  /* 0x00000005060085a7 */ /* 0x000e64000800007f */
[----:B-1----:R-:W-:Y:S05]  /*1bb70*/  @!P0 BRA `(.L_x_4598) ;  /* 0xfffffffc00f08947 */ /* 0x002fea000383ffff */
[----:B------:R-:W-:Y:S05]  /*1bb80*/  BRA `(.L_x_4669) ;  /* 0xffffffdc00a07947 */ /* 0x000fea000383ffff */
.L_x_4599:
[----:B-1----:R1:W4:Y:S02]  /*1bb90*/  SYNCS.PHASECHK.TRANS64.TRYWAIT P0, [R7+URZ], R2 ;  /* 0x00000002070075a7 */ /* 0x002324000800017f */
[----:B----4-:R-:W-:Y:S05]  /*1bba0*/  @!P0 NANOSLEEP.SYNCS 0x989680 ;  /* 0x009896800000895d */ /* 0x010fea0003900000 */
[----:B------:R-:W4:Y:S02]  /*1bbb0*/  @!P0 SYNCS.PHASECHK.TRANS64 P0, [R7+URZ], R2 ;  /* 0x00000002070085a7 */ /* 0x000f24000800007f */
[----:B----4-:R-:W-:Y:S05]  /*1bbc0*/  @!P0 BRA `(.L_x_4599) ;  /* 0xfffffffc00f08947 */ /* 0x010fea000383ffff */
[----:B------:R-:W-:Y:S05]  /*1bbd0*/  BRA `(.L_x_4670) ;  /* 0xffffffdc00947947 */ /* 0x000fea000383ffff */
.L_x_4601:
[----:B----4-:R4:W0:Y:S02]  /*1bbe0*/  SYNCS.PHASECHK.TRANS64.TRYWAIT P0, [R4+URZ], R5 ;  /* 0x00000005040075a7 */ /* 0x010824000800017f */
[----:B0-----:R-:W-:Y:S05]  /*1bbf0*/  @!P0 NANOSLEEP.SYNCS 0x989680 ;  /* 0x009896800000895d */ /* 0x001fea0003900000 */
[----:B------:R-:W0:Y:S02]  /*1bc00*/  @!P0 SYNCS.PHASECHK.TRANS64 P0, [R4+URZ], R5 ;  /* 0x00000005040085a7 */ /* 0x000e24000800007f */
[----:B0-----:R-:W-:Y:S05]  /*1bc10*/  @!P0 BRA `(.L_x_4601) ;  /* 0xfffffffc00f08947 */ /* 0x001fea000383ffff */
[----:B------:R-:W-:Y:S05]  /*1bc20*/  BRA `(.L_x_4671) ;  /* 0xffffffdc009c7947 */ /* 0x000fea000383ffff */
.L_x_4672:
        /* <DEDUP_REMOVED lines=13> */
.L_x_14852:


//--------------------- .text._ZN7cutlass13device_kernelIN5flash11enable_sm90INS1_16FlashAttnFwdSm90INS1_25CollectiveMainloopFwdSm90ILi2EN4cute5tupleIJNS5_1CILi1EEES8_S8_EEENS6_IJNS7_ILi128EEENS7_ILi96EEENS7_ILi192EEEEEELi192ENS_10bfloat16_tEfNS_4arch4Sm90ELb0ELb1ELb0ELb1ELb0ELb1ELb0ELb1ELb1ELb1ELb1ELb0EEENS1_21CollectiveEpilogueFwdINS6_IJSA_SC_SB_EEES9_SE_SG_Li256ELb1ELb1ELb1ELb0EEENS1_36VarlenDynamicPersistentTileSchedulerILi128ELi96ELi256ELi128ELb1ELb1ELb1ELb1ELb0ELb1EEEEEEEEEvNT_6ParamsE --------------------------
	.section	.text._ZN7cutlass13device_kernelIN5flash11enable_sm90INS1_16FlashAttnFwdSm90INS1_25CollectiveMainloopFwdSm90ILi2EN4cute5tupleIJNS5_1CILi1EEES8_S8_EEENS6_IJNS7_ILi128EEENS7_ILi96EEENS7_ILi192EEEEEELi192ENS_10bfloat16_tEfNS_4arch4Sm90ELb0ELb1ELb0ELb1ELb0ELb1ELb0ELb1ELb1ELb1ELb1ELb0EEENS1_21CollectiveEpilogueFwdINS6_IJSA_SC_SB_EEES9_SE_SG_Li256ELb1ELb1ELb1ELb0EEENS1_36VarlenDynamicPersistentTileSchedulerILi128ELi96ELi256ELi128ELb1ELb1ELb1ELb1ELb0ELb1EEEEEEEEEvNT_6ParamsE,"ax",@progbits
	.align	128
.text._ZN7cutlass13device_kernelIN5flash11enable_sm90INS1_16FlashAttnFwdSm90INS1_25CollectiveMainloopFwdSm90ILi2EN4cute5tupleIJNS5_1CILi1EEES8_S8_EEENS6_IJNS7_ILi128EEENS7_ILi96EEENS7_ILi192EEEEEELi192ENS_10bfloat16_tEfNS_4arch4Sm90ELb0ELb1ELb0ELb1ELb0ELb1ELb0ELb1ELb1ELb1ELb1ELb0EEENS1_21CollectiveEpilogueFwdINS6_IJSA_SC_SB_EEES9_SE_SG_Li256ELb1ELb1ELb1ELb0EEENS1_36VarlenDynamicPersistentTileSchedulerILi128ELi96ELi256ELi128ELb1ELb1ELb1ELb1ELb0ELb1EEEEEEEEEvNT_6ParamsE:
        .type           _ZN7cutlass13device_kernelIN5flash11enable_sm90INS1_16FlashAttnFwdSm90INS1_25CollectiveMainloopFwdSm90ILi2EN4cute5tupleIJNS5_1CILi1EEES8_S8_EEENS6_IJNS7_ILi128EEENS7_ILi96EEENS7_ILi192EEEEEELi192ENS_10bfloat16_tEfNS_4arch4Sm90ELb0ELb1ELb0ELb1ELb0ELb1ELb0ELb1ELb1ELb1ELb1ELb0EEENS1_21CollectiveEpilogueFwdINS6_IJSA_SC_SB_EEES9_SE_SG_Li256ELb1ELb1ELb1ELb0EEENS1_36VarlenDynamicPersistentTileSchedulerILi128ELi96ELi256ELi128ELb1ELb1ELb1ELb1ELb0ELb1EEEEEEEEEvNT_6ParamsE,@function
        .size           _ZN7cutlass13device_kernelIN5flash11enable_sm90INS1_16FlashAttnFwdSm90INS1_25CollectiveMainloopFwdSm90ILi2EN4cute5tupleIJNS5_1CILi1EEES8_S8_EEENS6_IJNS7_ILi128EEENS7_ILi96EEENS7_ILi192EEEEEELi192ENS_10bfloat16_tEfNS_4arch4Sm90ELb0ELb1ELb0ELb1ELb0ELb1ELb0ELb1ELb1ELb1ELb1ELb0EEENS1_21CollectiveEpilogueFwdINS6_IJSA_SC_SB_EEES9_SE_SG_Li256ELb1ELb1ELb1ELb0EEENS1_36VarlenDynamicPersistentTileSchedulerILi128ELi96ELi256ELi128ELb1ELb1ELb1ELb1ELb0ELb1EEEEEEEEEvNT_6ParamsE,(.L_x_14853 - _ZN7cutlass13device_kernelIN5flash11enable_sm90INS1_16FlashAttnFwdSm90INS1_25CollectiveMainloopFwdSm90ILi2EN4cute5tupleIJNS5_1CILi1EEES8_S8_EEENS6_IJNS7_ILi128EEENS7_ILi96EEENS7_ILi192EEEEEELi192ENS_10bfloat16_tEfNS_4arch4Sm90ELb0ELb1ELb0ELb1ELb0ELb1ELb0ELb1ELb1ELb1ELb1ELb0EEENS1_21CollectiveEpilogueFwdINS6_IJSA_SC_SB_EEES9_SE_SG_Li256ELb1ELb1ELb1ELb0EEENS1_36VarlenDynamicPersistentTileSchedulerILi128ELi96ELi256ELi128ELb1ELb1ELb1ELb1ELb0ELb1EEEEEEEEEvNT_6ParamsE)
        .other          _ZN7cutlass13device_kernelIN5flash11enable_sm90INS1_16FlashAttnFwdSm90INS1_25CollectiveMainloopFwdSm90ILi2EN4cute5tupleIJNS5_1CILi1EEES8_S8_EEENS6_IJNS7_ILi128EEENS7_ILi96EEENS7_ILi192EEEEEELi192ENS_10bfloat16_tEfNS_4arch4Sm90ELb0ELb1ELb0ELb1ELb0ELb1ELb0ELb1ELb1ELb1ELb1ELb0EEENS1_21CollectiveEpilogueFwdINS6_IJSA_SC_SB_EEES9_SE_SG_Li256ELb1ELb1ELb1ELb0EEENS1_36VarlenDynamicPersistentTileSchedulerILi128ELi96ELi256ELi128ELb1ELb1ELb1ELb1ELb0ELb1EEEEEEEEEvNT_6ParamsE,@"STO_CUDA_ENTRY STV_DEFAULT"
_ZN7cutlass13device_kernelIN5flash11enable_sm90INS1_16FlashAttnFwdSm90INS1_25CollectiveMainloopFwdSm90ILi2EN4cute5tupleIJNS5_1CILi1EEES8_S8_EEENS6_IJNS7_ILi128EEENS7_ILi96EEENS7_ILi192EEEEEELi192ENS_10bfloat16_tEfNS_4arch4Sm90ELb0ELb1ELb0ELb1ELb0ELb1ELb0ELb1ELb1ELb1ELb1ELb0EEENS1_21CollectiveEpilogueFwdINS6_IJSA_SC_SB_EEES9_SE_SG_Li256ELb1ELb1ELb1ELb0EEENS1_36VarlenDynamicPersistentTileSchedulerILi128ELi96ELi256ELi128ELb1ELb1ELb1ELb1ELb0ELb1EEEEEEEEEvNT_6ParamsE:
        /* <DEDUP_REMOVED lines=24> */
.L_x_4674:
[----:B------:R-:W-:Y:S05]  /*0180*/  BSYNC B0 ;  /* 0x0000000000007941 */ /* 0x000fea0003800000 */
.L_x_4673:
        /* <DEDUP_REMOVED lines=41> */
.L_x_4675:
        /* <DEDUP_REMOVED lines=22> */
.L_x_4676:
        /* <DEDUP_REMOVED lines=18> */
.L_x_4677:
        /* <DEDUP_REMOVED lines=22> */
.L_x_4678:
        /* <DEDUP_REMOVED lines=22> */
.L_x_4679:
[----:B0-----:R-:W-:Y:S01]  /*0960*/  UMOV UR4, 0x1 ;  /* 0x0000000100047882 */ /* 0x001fe20000000000 */
[----:B------:R-:W-:Y:S01]  /*0970*/  PLOP3.LUT P0, PT, PT, PT, UP0, 0x80, 0x0 ;  /* 0x000000000000781c */ /* 0x000fe20003f0f008 */
[----:B------:R-:W-:Y:S01]  /*0980*/  USEL UR4, UR4, 0x2, !UP0 ;  /* 0x0000000204047887 */ /* 0x000fe2000c000000 */
[----:B------:R-:W-:Y:S01]  /*0990*/  NOP ;  /* 0x0000000000007918 */ /* 0x000fe20000000000 */
[----:B------:R-:W-:Y:S01]  /*09a0*/  ULDC.64 UR46, c[0x0][0x208] ;  /* 0x00008200002e7ab9 */ /* 0x000fe20000000a00 */
[----:B------:R-:W-:Y:S03]  /*09b0*/  BSSY B9, `(.L_x_4680) ;  /* 0x0002ca0000097945 */ /* 0x000fe60003800000 */
[----:B------:R-:W-:-:S05]  /*09c0*/  IMAD.U32 R2, RZ, RZ, UR4 ;  /* 0x00000004ff027e24 */ /* 0x000fca000f8e00ff */
[----:B------:R0:W-:Y:S01]  /*09d0*/  STL [R1+0x6c], R2 ;  /* 0x00006c0201007387 */ /* 0x0001e20000100800 */
[----:B-12-4-:R-:W-:Y:S06]  /*09e0*/  BAR.SYNC.DEFER_BLOCKING 0x0 ;  /* 0x0000000000007b1d */ /* 0x016fec0000010000 */
[----:B------:R-:W-:Y:S05]  /*09f0*/  @!P0 BRA `(.L_x_4681) ;  /* 0x0000023000e08947 */ /* 0x000fea0003800000 */
.L_x_4682:
        /* <DEDUP_REMOVED lines=18> */
[----:B------:R-:W-:Y:S02]  /*0b20*/  IMAD.MOV.U32 R218, RZ, RZ, RZ ;  /* 0x000000ffffda7224 */ /* 0x000fe400078e00ff */
[----:B------:R-:W-:Y:S01]  /*0b30*/  IMAD.MOV.U32 R17, RZ, RZ, RZ ;  /* 0x000000ffff117224 */ /* 0x000fe200078e00ff */
[----:B------:R-:W-:Y:S01]  /*0b40*/  SHF.R.S32.HI R3, RZ, 0x1f, R6 ;  /* 0x0000001fff037819 */ /* 0x000fe20000011406 */
[----:B------:R-:W-:Y:S02]  /*0b50*/  IMAD.MOV.U32 R201, RZ, RZ, RZ ;  /* 0x000000ffffc97224 */ /* 0x000fe400078e00ff */
[----:B------:R-:W-:Y:S01]  /*0b60*/  IMAD.MOV.U32 R194, RZ, RZ, RZ ;  /* 0x000000ffffc27224 */ /* 0x000fe200078e00ff */
[----:B0-----:R-:W-:Y:S01]  /*0b70*/  LEA.HI R2, R3, R6, RZ, 0x4 ;  /* 0x0000000603027211 */ /* 0x001fe200078f20ff */
[----:B------:R-:W-:-:S03]  /*0b80*/  IMAD.MOV.U32 R19, RZ, RZ, RZ ;  /* 0x000000ffff137224 */ /* 0x000fc600078e00ff */
[----:B------:R-:W-:Y:S01]  /*0b90*/  SHF.R.S32.HI R7, RZ, 0x4, R2 ;  /* 0x00000004ff077819 */ /* 0x000fe20000011402 */
[----:B------:R-:W-:-:S03]  /*0ba0*/  UIADD3 UR4, UR4, 0x12400, URZ ;  /* 0x0001240004047890 */ /* 0x000fc6000fffe03f */
[----:B------:R-:W-:-:S04]  /*0bb0*/  LEA.HI R4, R2, R7, RZ, 0x1 ;  /* 0x0000000702047211 */ /* 0x000fc800078f08ff */
[----:B------:R-:W-:-:S05]  /*0bc0*/  LOP3.LUT R4, R4, 0x1ffffffe, RZ, 0xc0, !PT ;  /* 0x1ffffffe04047812 */ /* 0x000fca00078ec0ff */
[----:B------:R-:W-:Y:S01]  /*0bd0*/  IMAD.IADD R7, R7, 0x1, -R4 ;  /* 0x0000000107077824 */ /* 0x000fe200078e0a04 */
[----:B------:R-:W-:-:S04]  /*0be0*/  LEA.HI R4, R3, R6, RZ, 0x5 ;  /* 0x0000000603047211 */ /* 0x000fc800078f28ff */
[----:B------:R-:W-:-:S05]  /*0bf0*/  SHF.R.S32.HI R4, RZ, 0x5, R4 ;  /* 0x00000005ff047819 */ /* 0x000fca0000011404 */
[----:B------:R-:W-:Y:S01]  /*0c00*/  IMAD.SHL.U32 R210, R4, 0x200, RZ ;  /* 0x0000020004d27824 */ /* 0x000fe200078e00ff */
[----:B--2---:R-:W-:Y:S02]  /*0c10*/  R2UR UR5, R0 ;  /* 0x00000000000572ca */ /* 0x004fe400000e0000 */
[----:B------:R-:W-:-:S04]  /*0c20*/  LEA.HI R0, R3, R6, RZ, 0x7 ;  /* 0x0000000603007211 */ /* 0x000fc800078f38ff */
[----:B------:R-:W-:-:S05]  /*0c30*/  LOP3.LUT R5, R0, 0xffffff80, RZ, 0xc0, !PT ;  /* 0xffffff8000057812 */ /* 0x000fca00078ec0ff */
[----:B------:R-:W-:Y:S02]  /*0c40*/  IMAD.IADD R14, R6, 0x1, -R5 ;  /* 0x00000001060e7824 */ /* 0x000fe400078e0a05 */
[----:B------:R-:W-:-:S03]  /*0c50*/  ULOP3.LUT UR5, UR5, 0x1, URZ, 0xfc, !UPT ;  /* 0x0000000105057892 */ /* 0x000fc6000f8efc3f */
[----:B------:R-:W-:Y:S01]  /*0c60*/  SHF.R.S32.HI R9, RZ, 0x1f, R14 ;  /* 0x0000001fff097819 */ /* 0x000fe2000001140e */
[----:B------:R-:W-:Y:S03]  /*0c70*/  STL [R1+0x50], R14 ;  /* 0x0000500e01007387 */ /* 0x000fe60000100800 */
[CC--:B------:R-:W-:Y:S02]  /*0c80*/  LEA.HI R10, R9.reuse, R14.reuse, RZ, 0x2 ;  /* 0x0000000e090a7211 */ /* 0x0c0fe400078f10ff */
[----:B------:R-:W-:Y:S02]  /*0c90*/  LEA.HI R9, R9, R14, RZ, 0x5 ;  /* 0x0000000e09097211 */ /* 0x000fe400078f28ff */
[--C-:B------:R-:W-:Y:S02]  /*0ca0*/  SHF.R.S32.HI R8, RZ, 0x2, R10.reuse ;  /* 0x00000002ff087819 */ /* 0x100fe4000001140a */
[----:B------:R-:W-:-:S02]  /*0cb0*/  SHF.R.S32.HI R5, RZ, 0x1f, R10 ;  /* 0x0000001fff057819 */ /* 0x000fc4000001140a */
[----:B------:R-:W-:Y:S02]  /*0cc0*/  SHF.R.S32.HI R9, RZ, 0x5, R9 ;  /* 0x00000005ff097819 */ /* 0x000fe40000011409 */
[----:B------:R-:W-:Y:S02]  /*0cd0*/  LEA.HI R5, R5, R8, RZ, 0x3 ;  /* 0x0000000805057211 */ /* 0x000fe400078f18ff */
[----:B------:R-:W-:Y:S02]  /*0ce0*/  LOP3.LUT R10, R10, 0x7ffffffc, RZ, 0xc0, !PT ;  /* 0x7ffffffc0a0a7812 */ /* 0x000fe400078ec0ff */
[----:B------:R-:W-:Y:S02]  /*0cf0*/  LOP3.LUT R11, R5, 0xfffffff8, RZ, 0xc0, !PT ;  /* 0xfffffff8050b7812 */ /* 0x000fe400078ec0ff */
[----:B------:R-:W-:Y:S01]  /*0d00*/  SHF.R.S32.HI R5, RZ, 0x7, R0 ;  /* 0x00000007ff057819 */ /* 0x000fe20000011400 */
[----:B------:R-:W-:Y:S02]  /*0d10*/  IMAD.IADD R10, R14, 0x1, -R10 ;  /* 0x000000010e0a7824 */ /* 0x000fe400078e0a0a */
[----:B------:R-:W-:Y:S01]  /*0d20*/  IMAD.IADD R12, R8, 0x1, -R11 ;  /* 0x00000001080c7824 */ /* 0x000fe200078e0a0b */
[----:B------:R-:W-:Y:S01]  /*0d30*/  LEA.HI R8, R0, R5, RZ, 0x1 ;  /* 0x0000000500087211 */ /* 0x000fe200078f08ff */
[----:B------:R-:W-:Y:S01]  /*0d40*/  IMAD.SHL.U32 R200, R10, 0x2, RZ ;  /* 0x000000020ac87824 */ /* 0x000fe200078e00ff */
[----:B------:R-:W-:Y:S01]  /*0d50*/  LEA.HI R0, R3, R6, RZ, 0x2 ;  /* 0x0000000603007211 */ /* 0x000fe200078f10ff */
[----:B------:R-:W-:Y:S01]  /*0d60*/  IMAD R9, R9, 0x10, R12 ;  /* 0x0000001009097824 */ /* 0x000fe200078e020c */
[----:B------:R-:W-:Y:S01]  /*0d70*/  LOP3.LUT R8, R8, 0x3fffffe, RZ, 0xc0, !PT ;  /* 0x03fffffe08087812 */ /* 0x000fe200078ec0ff */
[C---:B------:R-:W-:Y:S01]  /*0d80*/  VIADD R237, R200.reuse, 0x20 ;  /* 0x00000020c8ed7836 */ /* 0x040fe20000000000 */
[----:B------:R-:W-:Y:S01]  /*0d90*/  SHF.R.S32.HI R195, RZ, 0x2, R0 ;  /* 0x00000002ffc37819 */ /* 0x000fe20000011400 */
[----:B------:R-:W-:Y:S01]  /*0da0*/  VIADD R236, R200, 0x28 ;  /* 0x00000028c8ec7836 */ /* 0x000fe20000000000 */
[----:B------:R-:W-:Y:S01]  /*0db0*/  LOP3.LUT R3, R2, 0x3fffff0, RZ, 0xc0, !PT ;  /* 0x03fffff002037812 */ /* 0x000fe200078ec0ff */
[----:B------:R-:W-:Y:S01]  /*0dc0*/  IMAD.IADD R8, R5, 0x1, -R8 ;  /* 0x0000000105087824 */ /* 0x000fe200078e0a08 */
[----:B------:R-:W-:Y:S01]  /*0dd0*/  LOP3.LUT R5, R0, 0xfffffffc, RZ, 0xc0, !PT ;  /* 0xfffffffc00057812 */ /* 0x000fe200078ec0ff */
[----:B------:R-:W-:Y:S01]  /*0de0*/  VIADD R219, R195, 0x40 ;  /* 0x00000040c3db7836 */ /* 0x000fe20000000000 */
[----:B------:R-:W-:Y:S01]  /*0df0*/  SHF.R.S32.HI R0, RZ, 0x1f, R0 ;  /* 0x0000001fff007819 */ /* 0x000fe20000011400 */
[----:B------:R-:W-:-:S02]  /*0e00*/  IMAD.IADD R3, R6, 0x1, -R3 ;  /* 0x0000000106037824 */ /* 0x000fc400078e0a03 */
[----:B------:R-:W-:Y:S01]  /*0e10*/  IMAD R13, R8, 0x40, R9 ;  /* 0x00000040080d7824 */ /* 0x000fe200078e0209 */
[----:B------:R-:W-:Y:S01]  /*0e20*/  LEA.HI R0, R0, R195, RZ, 0x3 ;  /* 0x000000c300007211 */ /* 0x000fe200078f18ff */
[----:B------:R-:W-:Y:S01]  /*0e30*/  IMAD R2, R4, 0x10, R3 ;  /* 0x0000001004027824 */ /* 0x000fe200078e0203 */
[----:B------:R-:W-:Y:S01]  /*0e40*/  SHF.R.S32.HI R4, RZ, 0x1f, R219 ;  /* 0x0000001fff047819 */ /* 0x000fe200000114db */
[----:B------:R-:W-:Y:S01]  /*0e50*/  IMAD.IADD R222, R6, 0x1, -R5 ;  /* 0x0000000106de7824 */ /* 0x000fe200078e0a05 */
[----:B------:R-:W-:Y:S01]  /*0e60*/  LOP3.LUT R0, R0, 0xfffffff8, RZ, 0xc0, !PT ;  /* 0xfffffff800007812 */ /* 0x000fe200078ec0ff */
[----:B------:R-:W-:Y:S01]  /*0e70*/  IMAD R7, R2, 0x8, R7 ;  /* 0x0000000802077824 */ /* 0x000fe200078e0207 */
[----:B------:R-:W-:Y:S01]  /*0e80*/  STL [R1+0x64], R13 ;  /* 0x0000640d01007387 */ /* 0x000fe20000100800 */
[----:B------:R-:W-:Y:S01]  /*0e90*/  IMAD.U32 R2, RZ, RZ, UR5 ;  /* 0x00000005ff027e24 */ /* 0x000fe2000f8e00ff */
[----:B------:R-:W-:Y:S01]  /*0ea0*/  LEA.HI R4, R4, R219, RZ, 0x3 ;  /* 0x000000db04047211 */ /* 0x000fe200078f18ff */
[----:B------:R-:W-:-:S02]  /*0eb0*/  IMAD.IADD R0, R195, 0x1, -R0 ;  /* 0x00000001c3007824 */ /* 0x000fc400078e0a00 */
[----:B------:R-:W-:Y:S01]  /*0ec0*/  IMAD.SHL.U32 R206, R219, 0x40, RZ ;  /* 0x00000040dbce7824 */ /* 0x000fe200078e00ff */
[----:B------:R0:W-:Y:S01]  /*0ed0*/  STL [R1+0x38], R2 ;  /* 0x0000380201007387 */ /* 0x0001e20000100800 */
[----:B------:R-:W-:Y:S02]  /*0ee0*/  IMAD.SHL.U32 R0, R0, 0x40, RZ ;  /* 0x0000004000007824 */ /* 0x000fe400078e00ff */
[----:B------:R-:W-:Y:S01]  /*0ef0*/  IMAD.U32 R3, RZ, RZ, UR4 ;  /* 0x00000004ff037e24 */ /* 0x000fe2000f8e00ff */
[----:B------:R-:W-:Y:S01]  /*0f00*/  LOP3.LUT R206, R206, 0x1c0, RZ, 0xc0, !PT ;  /* 0x000001c0cece7812 */ /* 0x000fe200078ec0ff */
[----:B------:R-:W-:Y:S01]  /*0f10*/  IMAD.SHL.U32 R4, R4, 0x40, RZ ;  /* 0x0000004004047824 */ /* 0x000fe200078e00ff */
[----:B------:R-:W-:Y:S01]  /*0f20*/  LOP3.LUT R208, R0, 0x1c0, RZ, 0xc0, !PT ;  /* 0x000001c000d07812 */ /* 0x000fe200078ec0ff */
[----:B------:R-:W-:Y:S01]  /*0f30*/  IMAD.SHL.U32 R0, R7, 0x8, RZ ;  /* 0x0000000807007824 */ /* 0x000fe200078e00ff */
[----:B------:R1:W-:Y:S01]  /*0f40*/  STL [R1+0x3c], R3 ;  /* 0x00003c0301007387 */ /* 0x0003e20000100800 */
[----:B------:R-:W-:Y:S01]  /*0f50*/  VIADD R5, R200, 0x8 ;  /* 0x00000008c8057836 */ /* 0x000fe20000000000 */
[----:B0-----:R-:W-:Y:S01]  /*0f60*/  LEA.HI R2, R222, R222, RZ, 0x1 ;  /* 0x000000dede027211 */ /* 0x001fe200078f08ff */
[----:B------:R-:W-:Y:S01]  /*0f70*/  VIADD R235, R200, 0x30 ;  /* 0x00000030c8eb7836 */ /* 0x000fe20000000000 */
[----:B------:R0:W-:Y:S01]  /*0f80*/  STL [R1+0x68], R0 ;  /* 0x0000680001007387 */ /* 0x0001e20000100800 */
[----:B------:R-:W-:Y:S01]  /*0f90*/  IMAD.SHL.U32 R192, R222, 0x4, RZ ;  /* 0x00000004dec07824 */ /* 0x000fe200078e00ff */
[----:B------:R-:W-:Y:S01]  /*0fa0*/  LOP3.LUT R211, R4, 0xfffffe00, RZ, 0xc0, !PT ;  /* 0xfffffe0004d37812 */ /* 0x000fe200078ec0ff */
[C---:B------:R-:W-:Y:S01]  /*0fb0*/  VIADD R234, R200.reuse, 0x38 ;  /* 0x00000038c8ea7836 */ /* 0x040fe20000000000 */
[----:B------:R-:W-:Y:S01]  /*0fc0*/  SHF.R.S32.HI R4, RZ, 0x1f, R5 ;  /* 0x0000001fff047819 */ /* 0x000fe20000011405 */
[----:B------:R-:W-:Y:S01]  /*0fd0*/  VIADD R233, R200, 0x40 ;  /* 0x00000040c8e97836 */ /* 0x000fe20000000000 */
[----:B-1----:R-:W-:Y:S01]  /*0fe0*/  LOP3.LUT R3, R2, 0x1ffffffe, RZ, 0xc0, !PT ;  /* 0x1ffffffe02037812 */ /* 0x002fe200078ec0ff */
[C---:B------:R-:W-:Y:S01]  /*0ff0*/  VIADD R232, R200.reuse, 0x48 ;  /* 0x00000048c8e87836 */ /* 0x040fe20000000000 */
[----:B------:R-:W-:Y:S01]  /*1000*/  SHF.R.U32.HI R2, RZ, 0x3, R206 ;  /* 0x00000003ff027819 */ /* 0x000fe200000116ce */
[C---:B------:R-:W-:Y:S01]  /*1010*/  VIADD R2, R200.reuse, 0x10 ;  /* 0x00000010c8027836 */ /* 0x040fe20000000000 */
[----:B------:R-:W-:Y:S01]  /*1020*/  SHF.R.S32.HI R4, RZ, 0x1f, R237 ;  /* 0x0000001fff047819 */ /* 0x000fe200000114ed */
        /* <DEDUP_REMOVED lines=20> */
[C---:B------:R-:W-:Y:S01]  /*1170*/  VIADD R203, R192.reuse, 0x20 ;  /* 0x00000020c0cb7836 */ /* 0x040fe20000000000 */
[----:B------:R-:W-:Y:S01]  /*1180*/  SHF.R.S32.HI R4, RZ, 0x1f, R228 ;  /* 0x0000001fff047819 */ /* 0x000fe200000114e4 */
[----:B------:R-:W-:Y:S01]  /*1190*/  VIADD R202, R192, 0x40 ;  /* 0x00000040c0ca7836 */ /* 0x000fe20000000000 */
[----:B------:R-:W-:Y:S01]  /*11a0*/  SHF.R.S32.HI R2, RZ, 0x1f, R227 ;  /* 0x0000001fff027819 */ /* 0x000fe200000114e3 */
[C---:B------:R-:W-:Y:S01]  /*11b0*/  IMAD.IADD R3, R222.reuse, 0x1, -R3 ;  /* 0x00000001de037824 */ /* 0x040fe200078e0a03 */
[----:B------:R-:W-:Y:S01]  /*11c0*/  SHF.R.S32.HI R0, RZ, 0x1f, R226 ;  /* 0x0000001fff007819 */ /* 0x000fe200000114e2 */
[----:B------:R-:W-:Y:S01]  /*11d0*/  IMAD.SHL.U32 R22, R222, 0x8, RZ ;  /* 0x00000008de167824 */ /* 0x000fe200078e00ff */
[----:B------:R-:W-:Y:S01]  /*11e0*/  SHF.R.U32.HI R209, RZ, 0x3, R208 ;  /* 0x00000003ffd17819 */ /* 0x000fe200000116d0 */
[C---:B------:R-:W-:Y:S01]  /*11f0*/  VIADD R205, R192.reuse, 0x10 ;  /* 0x00000010c0cd7836 */ /* 0x040fe20000000000 */
[----:B------:R-:W-:Y:S01]  /*1200*/  SHF.R.S32.HI R4, RZ, 0x1f, R225 ;  /* 0x0000001fff047819 */ /* 0x000fe200000114e1 */
[C---:B------:R-:W-:Y:S01]  /*1210*/  VIADD R204, R192.reuse, 0x30 ;  /* 0x00000030c0cc7836 */ /* 0x040fe20000000000 */
[----:B------:R-:W-:Y:S01]  /*1220*/  SHF.R.S32.HI R2, RZ, 0x1f, R224 ;  /* 0x0000001fff027819 */ /* 0x000fe200000114e0 */
[C---:B------:R-:W-:Y:S01]  /*1230*/  VIADD R207, R192.reuse, 0x50 ;  /* 0x00000050c0cf7836 */ /* 0x040fe20000000000 */
[----:B------:R-:W-:Y:S01]  /*1240*/  SHF.R.S32.HI R0, RZ, 0x1f, R223 ;  /* 0x0000001fff007819 */ /* 0x000fe200000114df */
[----:B------:R-:W-:-:S02]  /*1250*/  IMAD.IADD R198, R192, 0x1, R203 ;  /* 0x00000001c0c67824 */ /* 0x000fc400078e02cb */
[----:B------:R-:W-:Y:S02]  /*1260*/  IMAD.IADD R199, R192, 0x1, R202 ;  /* 0x00000001c0c77824 */ /* 0x000fe400078e02ca */
[----:B------:R-:W-:Y:S02]  /*1270*/  VIADD R220, R200, 0x98 ;  /* 0x00000098c8dc7836 */ /* 0x000fe40000000000 */
[----:B------:R-:W-:-:S07]  /*1280*/  IMAD R214, R3, 0x8, R13 ;  /* 0x0000000803d67824 */ /* 0x000fce00078e020d */
.L_x_4976:
[----:B------:R-:W-:Y:S01]  /*1290*/  ULDC.64 UR4, c[0x0][0xa28] ;  /* 0x00028a0000047ab9 */ /* 0x000fe20000000a00 */
[----:B0-234-:R-:W0:Y:S01]  /*12a0*/  LDC.64 R4, c[0x0][0xa08] ;  /* 0x00028200ff047b82 */ /* 0x01de220000000a00 */
[----:B------:R-:W-:Y:S01]  /*12b0*/  ISETP.NE.U32.AND P0, PT, RZ, UR4, PT ;  /* 0x00000004ff007c0c */ /* 0x000fe2000bf05070 */
[----:B------:R-:W-:Y:S01]  /*12c0*/  IMAD.MOV.U32 R122, RZ, RZ, RZ ;  /* 0x000000ffff7a7224 */ /* 0x000fe200078e00ff */
        /* <DEDUP_REMOVED lines=9> */
[----:B------:R-:W-:Y:S01]  /*1360*/  ISETP.NE.AND.EX P3, PT, RZ, UR5, PT, P3 ;  /* 0x00000005ff007c0c */ /* 0x000fe2000bf65330 */
[----:B0-----:R-:W-:-:S06]  /*1370*/  IMAD.WIDE R8, R59, 0x4, R4 ;  /* 0x000000043b087825 */ /* 0x001fcc00078e0204 */
[----:B------:R-:W0:Y:S01]  /*1380*/  @P1 LDC.64 R6, c[0x0][0xa18] ;  /* 0x00028600ff061b82 */ /* 0x000e220000000a00 */
[----:B------:R-:W-:Y:S02]  /*1390*/  ULDC UR4, c[0x0][0x288] ;  /* 0x0000a20000047ab9 */ /* 0x000fe40000000800 */
[----:B------:R-:W-:Y:S01]  /*13a0*/  IMAD.U32 R196, RZ, RZ, UR4 ;  /* 0x00000004ffc47e24 */ /* 0x000fe2000f8e00ff */
[----:B------:R-:W-:Y:S02]  /*13b0*/  ULDC.64 UR4, c[0x0][0x418] ;  /* 0x0001060000047ab9 */ /* 0x000fe40000000a00 */
[----:B------:R-:W5:Y:S01]  /*13c0*/  @P3 LDG.E R122, desc[UR46][R8.64] ;  /* 0x0000002e087a3981 */ /* 0x000f62000c1e1900 */
[----:B------:R-:W-:Y:S01]  /*13d0*/  ISETP.NE.U32.AND P2, PT, RZ, UR6, PT ;  /* 0x00000006ff007c0c */ /* 0x000fe2000bf45070 */
[----:B-1----:R-:W-:-:S04]  /*13e0*/  @P0 IMAD.WIDE R2, R59, 0x4, R2 ;  /* 0x000000043b020825 */ /* 0x002fc800078e0202 */
[----:B0-----:R-:W-:Y:S01]  /*13f0*/  @P1 IMAD.WIDE R4, R59, 0x4, R6 ;  /* 0x000000043b041825 */ /* 0x001fe200078e0206 */
[----:B------:R-:W-:Y:S01]  /*1400*/  UISETP.NE.U32.AND UP0, UPT, UR4, URZ, UPT ;  /* 0x0000003f0400728c */ /* 0x000fe2000bf05070 */
[----:B------:R0:W5:Y:S01]  /*1410*/  @P0 LDG.E R10, desc[UR46][R2.64] ;  /* 0x0000002e020a0981 */ /* 0x000162000c1e1900 */
[----:B------:R-:W-:Y:S01]  /*1420*/  ULDC UR6, c[0x0][0x2f0] ;  /* 0x0000bc0000067ab9 */ /* 0x000fe20000000800 */
[----:B------:R-:W-:Y:S02]  /*1430*/  ULDC UR4, c[0x0][0x424] ;  /* 0x0001090000047ab9 */ /* 0x000fe40000000800 */
[----:B------:R1:W5:Y:S01]  /*1440*/  @P1 LDG.E R196, desc[UR46][R4.64] ;  /* 0x0000002e04c41981 */ /* 0x000362000c1e1900 */
[----:B------:R-:W-:Y:S01]  /*1450*/  UISETP.NE.AND.EX UP0, UPT, UR5, URZ, UPT, UP0 ;  /* 0x0000003f0500728c */ /* 0x000fe2000bf05300 */
[----:B------:R-:W-:-:S03]  /*1460*/  ISETP.NE.AND.EX P2, PT, RZ, UR7, PT, P2 ;  /* 0x00000007ff007c0c */ /* 0x000fc6000bf45320 */
[----:B------:R-:W-:Y:S01]  /*1470*/  USEL UR4, UR4, 0x1, UP0 ;  /* 0x0000000104047887 */ /* 0x000fe20008000000 */
[C---:B0-----:R-:W-:Y:S01]  /*1480*/  LOP3.LUT R2, R58.reuse, 0xff000000, RZ, 0xc0, !PT ;  /* 0xff0000003a027812 */ /* 0x041fe200078ec0ff */
[----:B------:R-:W-:Y:S01]  /*1490*/  ULDC UR7, c[0x0][0x348] ;  /* 0x0000d20000077ab9 */ /* 0x000fe20000000800 */
[C---:B------:R-:W-:Y:S01]  /*14a0*/  LOP3.LUT R0, R58.reuse, 0xff0000, RZ, 0xc0, !PT ;  /* 0x00ff00003a007812 */ /* 0x040fe200078ec0ff */
[----:B------:R-:W-:Y:S01]  /*14b0*/  UIMAD UR6, UR4, UR6, URZ ;  /* 0x00000006040672a4 */ /* 0x000fe2000f8e023f */
[----:B------:R-:W-:Y:S01]  /*14c0*/  SHF.R.U32.HI R3, RZ, 0x8, R2 ;  /* 0x00000008ff037819 */ /* 0x000fe20000011602 */
[----:B------:R-:W-:Y:S01]  /*14d0*/  IMAD.MOV.U32 R217, RZ, RZ, R59 ;  /* 0x000000ffffd97224 */ /* 0x000fe200078e003b */
[----:B------:R-:W-:Y:S02]  /*14e0*/  LOP3.LUT R215, R58, 0xffff, RZ, 0xc0, !PT ;  /* 0x0000ffff3ad77812 */ /* 0x000fe400078ec0ff */
[----:B------:R-:W-:Y:S01]  /*14f0*/  LEA.HI R216, R0, R3, RZ, 0x10 ;  /* 0x0000000300d87211 */ /* 0x000fe200078f80ff */
[----:B-1----:R-:W-:Y:S06]  /*1500*/  @P1 BRA `(.L_x_4684) ;  /* 0x0000000000241947 */ /* 0x002fec0003800000 */
        /* <DEDUP_REMOVED lines=9> */
.L_x_4684:
[----:B------:R-:W-:Y:S02]  /*15a0*/  IMAD.U32 R2, RZ, RZ, UR7 ;  /* 0x00000007ff027e24 */ /* 0x000fe4000f8e00ff */
[----:B------:R-:W-:Y:S01]  /*15b0*/  IMAD.U32 R25, RZ, RZ, UR6 ;  /* 0x00000006ff197e24 */ /* 0x000fe2000f8e00ff */
[----:B------:R-:W-:Y:S06]  /*15c0*/  @!P2 BRA `(.L_x_4685) ;  /* 0x000000000010a947 */ /* 0x000fec0003800000 */
[----:B------:R-:W0:Y:S02]  /*15d0*/  LDC.64 R4, c[0x0][0xa20] ;  /* 0x00028800ff047b82 */ /* 0x000e240000000a00 */
[----:B0-----:R-:W-:-:S05]  /*15e0*/  IMAD.WIDE R4, R59, 0x4, R4 ;  /* 0x000000043b047825 */ /* 0x001fca00078e0204 */
[----:B------:R0:W5:Y:S01]  /*15f0*/  LDG.E R25, desc[UR46][R4.64] ;  /* 0x0000002e04197981 */ /* 0x000162000c1e1900 */
[----:B------:R-:W-:Y:S05]  /*1600*/  BRA `(.L_x_4686) ;  /* 0x0000000000107947 */ /* 0x000fea0003800000 */
.L_x_4685:
[----:B------:R-:W-:Y:S05]  /*1610*/  @!P3 BRA `(.L_x_4686) ;  /* 0x00000000000cb947 */ /* 0x000fea0003800000 */
[----:B------:R-:W2:Y:S04]  /*1620*/  LDG.E R0, desc[UR46][R8.64] ;  /* 0x0000002e08007981 */ /* 0x000ea8000c1e1900 */
[----:B------:R-:W2:Y:S02]  /*1630*/  LDG.E R25, desc[UR46][R8.64+0x4] ;  /* 0x0000042e08197981 */ /* 0x000ea4000c1e1900 */
[----:B--2---:R-:W-:-:S07]  /*1640*/  IMAD.IADD R25, R25, 0x1, -R0 ;  /* 0x0000000119197824 */ /* 0x004fce00078e0a00 */
.L_x_4686:
[----:B------:R-:W-:Y:S01]  /*1650*/  ULDC.64 UR4, c[0x0][0xa10] ;  /* 0x0002840000047ab9 */ /* 0x000fe20000000a00 */
[----:B0-----:R-:W0:Y:S01]  /*1660*/  LDC R4, c[0x0][0x448] ;  /* 0x00011200ff047b82 */ /* 0x001e220000000800 */
[----:B------:R-:W-:-:S04]  /*1670*/  ISETP.NE.U32.AND P0, PT, RZ, UR4, PT ;  /* 0x00000004ff007c0c */ /* 0x000fc8000bf05070 */
[----:B------:R-:W-:Y:S01]  /*1680*/  ISETP.NE.AND.EX P0, PT, RZ, UR5, PT, P0 ;  /* 0x00000005ff007c0c */ /* 0x000fe2000bf05300 */
[----:B------:R-:W-:Y:S02]  /*1690*/  ULDC.64 UR4, c[0x0][0xa30] ;  /* 0x00028c0000047ab9 */ /* 0x000fe40000000a00 */
[----:B------:R-:W-:-:S04]  /*16a0*/  ISETP.NE.U32.AND P1, PT, RZ, UR4, PT ;  /* 0x00000004ff007c0c */ /* 0x000fc8000bf25070 */
[----:B------:R-:W-:-:S06]  /*16b0*/  ISETP.NE.AND.EX P1, PT, RZ, UR5, PT, P1 ;  /* 0x00000005ff007c0c */ /* 0x000fcc000bf25310 */
[----:B------:R-:W1:Y:S08]  /*16c0*/  @P0 LDC.64 R6, c[0x0][0xa10] ;  /* 0x00028400ff060b82 */ /* 0x000e700000000a00 */
[----:B------:R-:W2:Y:S01]  /*16d0*/  @P1 LDC.64 R8, c[0x0][0xa30] ;  /* 0x00028c00ff081b82 */ /* 0x000ea20000000a00 */
[----:B-1----:R-:W-:-:S05]  /*16e0*/  @P0 IMAD.WIDE R6, R59, 0x4, R6 ;  /* 0x000000043b060825 */ /* 0x002fca00078e0206 */
[----:B------:R-:W3:Y:S04]  /*16f0*/  @P0 LDG.E R0, desc[UR46][R6.64] ;  /* 0x0000002e06000981 */ /* 0x000ee8000c1e1900 */
[----:B------:R-:W3:Y:S01]  /*1700*/  @P0 LDG.E R3, desc[UR46][R6.64+0x4] ;  /* 0x0000042e06030981 */ /* 0x000ee2000c1e1900 */
[----:B-----5:R-:W-:Y:S02]  /*1710*/  IMAD.MOV.U32 R146, RZ, RZ, R25 ;  /* 0x000000ffff927224 */ /* 0x020fe400078e0019 */
[----:B--2---:R-:W-:-:S05]  /*1720*/  @P1 IMAD.WIDE R8, R59, 0x4, R8 ;  /* 0x000000043b081825 */ /* 0x004fca00078e0208 */
[----:B------:R1:W5:Y:S01]  /*1730*/  @P1 LDG.E R146, desc[UR46][R8.64] ;  /* 0x0000002e08921981 */ /* 0x000362000c1e1900 */
[----:B0-----:R-:W-:Y:S01]  /*1740*/  ISETP.NE.AND P1, PT, R4, 0x1, PT ;  /* 0x000000010400780c */ /* 0x001fe20003f25270 */
[----:B------:R-:W-:Y:S01]  /*1750*/  IMAD.SHL.U32 R212, R57, 0x80, RZ ;  /* 0x0000008039d47824 */ /* 0x000fe200078e00ff */
[----:B------:R-:W0:Y:S01]  /*1760*/  LDC.64 R4, c[0x0][0x9e0] ;  /* 0x00027800ff047b82 */ /* 0x000e220000000a00 */
[----:B------:R-:W-:-:S10]  /*1770*/  IMAD.IADD R13, R25, 0x1, -R10 ;  /* 0x00000001190d7824 */ /* 0x000fd400078e0a0a */
[----:B------:R-:W2:Y:S08]  /*1780*/  @P1 LDC R12, c[0x0][0x44c] ;  /* 0x00011300ff0c1b82 */ /* 0x000eb00000000800 */
[----:B------:R-:W4:Y:S01]  /*1790*/  @P1 LDC R11, c[0x0][0x450] ;  /* 0x00011400ff0b1b82 */ /* 0x000f220000000800 */
[----:B0-----:R-:W-:Y:S01]  /*17a0*/  ISETP.GE.AND P2, PT, R5, 0x1, PT ;  /* 0x000000010500780c */ /* 0x001fe20003f46270 */
[----:B---3--:R-:W-:-:S02]  /*17b0*/  @P0 IMAD.IADD R2, R3, 0x1, -R0 ;  /* 0x0000000103020824 */ /* 0x008fc400078e0a00 */
[----:B------:R-:W-:Y:S02]  /*17c0*/  VIADD R3, R212, 0x7f ;  /* 0x0000007fd4037836 */ /* 0x000fe40000000000 */
[----:B------:R-:W-:Y:S02]  /*17d0*/  IMAD.IADD R197, R13, 0x1, R2 ;  /* 0x000000010dc57824 */ /* 0x000fe400078e0202 */
[----:B--2---:R-:W-:-:S04]  /*17e0*/  @P1 IMAD.HI.U32 R6, R3, R12, RZ ;  /* 0x0000000c03061227 */ /* 0x004fc800078e00ff */
[C---:B------:R-:W-:Y:S01]  /*17f0*/  VIADD R0, R197.reuse, 0x5f ;  /* 0x0000005fc5007836 */ /* 0x040fe20000000000 */
[----:B----4-:R-:W-:Y:S02]  /*1800*/  @P1 SHF.R.U32.HI R3, RZ, R11, R6 ;  /* 0x0000000bff031219 */ /* 0x010fe40000011606 */
[----:B------:R-:W-:Y:S01]  /*1810*/  IADD3 R6, R197, 0x1, -R196 ;  /* 0x00000001c5067810 */ /* 0x000fe20007ffe8c4 */
[----:B------:R-:W-:-:S04]  /*1820*/  IMAD.HI R0, R0, 0x2aaaaaab, RZ ;  /* 0x2aaaaaab00007827 */ /* 0x000fc800078e02ff */
[----:B------:R-:W-:Y:S01]  /*1830*/  IMAD.IADD R3, R6, 0x1, R3 ;  /* 0x0000000106037824 */ /* 0x000fe200078e0203 */
[----:B------:R-:W-:-:S03]  /*1840*/  SHF.R.U32.HI R151, RZ, 0x1f, R0 ;  /* 0x0000001fff977819 */ /* 0x000fc60000011600 */
[----:B------:R-:W-:Y:S01]  /*1850*/  IMAD.IADD R4, R3, 0x1, R4 ;  /* 0x0000000103047824 */ /* 0x000fe200078e0204 */
[----:B------:R-:W-:Y:S01]  /*1860*/  LEA.HI.SX32 R151, R0, R151, 0x1c ;  /* 0x0000009700977211 */ /* 0x000fe200078fe2ff */
        /* <DEDUP_REMOVED lines=12> */
.L_x_4689:
[----:B------:R-:W-:-:S13]  /*1930*/  ISETP.NE.AND P0, PT, R5, 0x1, PT ;  /* 0x000000010500780c */ /* 0x000fda0003f05270 */
[----:B------:R-:W0:Y:S02]  /*1940*/  @P0 LDC.64 R6, c[0x0][0x9e8] ;  /* 0x00027a00ff060b82 */ /* 0x000e240000000a00 */
[----:B0-----:R-:W-:-:S05]  /*1950*/  @P0 IMAD.HI.U32 R6, R0, R6, RZ ;  /* 0x0000000600060227 */ /* 0x001fca00078e00ff */
[----:B------:R-:W-:-:S07]  /*1960*/  @P0 SHF.R.U32.HI R0, RZ, R7, R6 ;  /* 0x00000007ff000219 */ /* 0x000fce0000011606 */
.L_x_4690:
[----:B------:R-:W-:Y:S05]  /*1970*/  BSYNC B0 ;  /* 0x0000000000007941 */ /* 0x000fea0003800000 */
.L_x_4688:
[----:B------:R-:W-:-:S05]  /*1980*/  IMAD R3, R0, R5, R5 ;  /* 0x0000000500037224 */ /* 0x000fca00078e0205 */
[----:B------:R-:W-:-:S07]  /*1990*/  VIMNMX R4, R4, R3, PT ;  /* 0x0000000304047248 */ /* 0x000fce0003fe0100 */
.L_x_4687:
[----:B------:R-:W0:Y:S01]  /*19a0*/  @P1 LDC R3, c[0x0][0x44c] ;  /* 0x00011300ff031b82 */ /* 0x000e220000000800 */
[----:B------:R-:W-:Y:S01]  /*19b0*/  VIADD R4, R4, 0x5f ;  /* 0x0000005f04047836 */ /* 0x000fe20000000000 */
[----:B------:R-:W-:Y:S01]  /*19c0*/  ULDC UR4, c[0x0][0x9dc] ;  /* 0x0002770000047ab9 */ /* 0x000fe20000000800 */
[----:B------:R-:W-:Y:S02]  /*19d0*/  IMAD.MOV.U32 R7, RZ, RZ, R212 ;  /* 0x000000ffff077224 */ /* 0x000fe400078e00d4 */
[----:B------:R-:W-:-:S03]  /*19e0*/  IMAD.HI R4, R4, 0x2aaaaaab, RZ ;  /* 0x2aaaaaab04047827 */ /* 0x000fc600078e02ff */
[----:B------:R-:W1:Y:S01]  /*19f0*/  @P1 LDC R9, c[0x0][0x450] ;  /* 0x00011400ff091b82 */ /* 0x000e620000000800 */
[----:B------:R-:W-:Y:S02]  /*1a00*/  IMAD.IADD R150, R197, 0x1, -R196 ;  /* 0x00000001c5967824 */ /* 0x000fe400078e0ac4 */
[----:B0-----:R-:W-:Y:S01]  /*1a10*/  @P1 IMAD.HI.U32 R0, R212, R3, RZ ;  /* 0x00000003d4001227 */ /* 0x001fe200078e00ff */
[----:B------:R-:W-:-:S04]  /*1a20*/  SHF.R.U32.HI R3, RZ, 0x1f, R4 ;  /* 0x0000001fff037819 */ /* 0x000fc80000011604 */
[----:B------:R-:W-:Y:S02]  /*1a30*/  LEA.HI.SX32 R4, R4, R3, 0x1c ;  /* 0x0000000304047211 */ /* 0x000fe400078fe2ff */
        /* <DEDUP_REMOVED lines=15> */
.L_x_4693:
[----:B------:R-:W-:-:S13]  /*1b30*/  ISETP.NE.AND P0, PT, R5, 0x1, PT ;  /* 0x000000010500780c */ /* 0x000fda0003f05270 */
[----:B------:R-:W0:Y:S02]  /*1b40*/  @P0 LDC.64 R6, c[0x0][0x9e8] ;  /* 0x00027a00ff060b82 */ /* 0x000e240000000a00 */
[----:B0-----:R-:W-:-:S05]  /*1b50*/  @P0 IMAD.HI.U32 R4, R0, R6, RZ ;  /* 0x0000000600040227 */ /* 0x001fca00078e00ff */
[----:B------:R-:W-:-:S07]  /*1b60*/  @P0 SHF.R.U32.HI R0, RZ, R7, R4 ;  /* 0x00000007ff000219 */ /* 0x000fce0000011604 */
.L_x_4694:
[----:B------:R-:W-:Y:S05]  /*1b70*/  BSYNC B0 ;  /* 0x0000000000007941 */ /* 0x000fea0003800000 */
.L_x_4692:
[----:B------:R-:W-:-:S05]  /*1b80*/  IMAD R0, R0, R5, RZ ;  /* 0x0000000500007224 */ /* 0x000fca00078e02ff */
[----:B------:R-:W-:-:S07]  /*1b90*/  VIMNMX R3, R3, R0, !PT ;  /* 0x0000000003037248 */ /* 0x000fce0007fe0100 */
.L_x_4691:
[----:B------:R-:W-:Y:S01]  /*1ba0*/  IMAD.HI R3, R3, 0x2aaaaaab, RZ ;  /* 0x2aaaaaab03037827 */ /* 0x000fe200078e02ff */
[----:B------:R-:W-:Y:S01]  /*1bb0*/  BSSY B0, `(.L_x_4695) ;  /* 0x0000028000007945 */ /* 0x000fe20003800000 */
[----:B------:R-:W-:Y:S02]  /*1bc0*/  LOP3.LUT R221, R216, 0xff, RZ, 0xc0, !PT ;  /* 0x000000ffd8dd7812 */ /* 0x000fe400078ec0ff */
[----:B------:R-:W-:Y:S02]  /*1bd0*/  SHF.R.U32.HI R216, RZ, 0x10, R216 ;  /* 0x00000010ffd87819 */ /* 0x000fe400000116d8 */
[----:B------:R-:W-:-:S04]  /*1be0*/  SHF.R.U32.HI R0, RZ, 0x1f, R3 ;  /* 0x0000001fff007819 */ /* 0x000fc80000011603 */
[----:B------:R-:W-:-:S04]  /*1bf0*/  LEA.HI.SX32 R0, R3, R0, 0x1c ;  /* 0x0000000003007211 */ /* 0x000fc800078fe2ff */
[----:B------:R-:W-:Y:S01]  /*1c00*/  VIMNMX R9, RZ, R0, !PT ;  /* 0x00000000ff097248 */ /* 0x000fe20007fe0100 */
[----:B------:R-:W-:-:S03]  /*1c10*/  IMAD.MOV.U32 R0, RZ, RZ, RZ ;  /* 0x000000ffff007224 */ /* 0x000fc600078e00ff */
[----:B------:R-:W-:-:S13]  /*1c20*/  ISETP.GT.AND P0, PT, R8, R9, PT ;  /* 0x000000090800720c */ /* 0x000fda0003f04270 */
[----:B------:R-:W-:Y:S05]  /*1c30*/  @!P0 BRA `(.L_x_4696) ;  /* 0x00000000007c8947 */ /* 0x000fea0003800000 */
        /* <DEDUP_REMOVED lines=31> */
.L_x_4696:
[----:B------:R-:W-:Y:S05]  /*1e30*/  BSYNC B0 ;  /* 0x0000000000007941 */ /* 0x000fea0003800000 */
.L_x_4695:
[----:B------:R-:W-:Y:S01]  /*1e40*/  IMAD R3, R221, R0, R9 ;  /* 0x00000000dd037224 */ /* 0x000fe200078e0209 */
        /* <DEDUP_REMOVED lines=35> */
[----:B-1---5:R-:W-:Y:S05]  /*2080*/  CALL.ABS.NOINC R14 ;  /* 0x000000000e007343 */ /* 0x022fea0003c00000 */
.L_x_4699:
[----:B------:R-:W-:Y:S05]  /*2090*/  BSYNC B6 ;  /* 0x0000000000067941 */ /* 0x000fea0003800000 */
.L_x_4698:
        /* <DEDUP_REMOVED lines=20> */
.L_x_4701:
[----:B------:R-:W-:Y:S05]  /*21e0*/  BSYNC B6 ;  /* 0x0000000000067941 */ /* 0x000fea0003800000 */
.L_x_4700:
[----:B------:R-:W-:Y:S01]  /*21f0*/  ULDC.64 UR4, c[0x0][0x9f8] ;  /* 0x00027e0000047ab9 */ /* 0x000fe20000000a00 */
[----:B------:R-:W0:Y:S01]  /*2200*/  S2R R3, SR_TID.X ;  /* 0x0000000000037919 */ /* 0x000e220000002100 */
[----:B------:R-:W-:Y:S01]  /*2210*/  ISETP.NE.U32.AND P0, PT, RZ, UR4, PT ;  /* 0x00000004ff007c0c */ /* 0x000fe2000bf05070 */
[----:B------:R-:W1:Y:S01]  /*2220*/  LDC.64 R102, c[0x0][0x300] ;  /* 0x0000c000ff667b82 */ /* 0x000e620000000a00 */
[----:B------:R-:W-:Y:S01]  /*2230*/  ULDC UR8, c[0x0][0x2f4] ;  /* 0x0000bd0000087ab9 */ /* 0x000fe20000000800 */
[----:B------:R-:W-:Y:S01]  /*2240*/  IMAD.IADD R122, R122, 0x1, R25 ;  /* 0x000000017a7a7824 */ /* 0x000fe200078e0219 */
[----:B------:R-:W-:Y:S01]  /*2250*/  ISETP.NE.AND.EX P0, PT, RZ, UR5, PT, P0 ;  /* 0x00000005ff007c0c */ /* 0x000fe2000bf05300 */
[----:B------:R-:W-:Y:S01]  /*2260*/  VIADD R0, R22, 0x60 ;  /* 0x0000006016007836 */ /* 0x000fe20000000000 */
[----:B------:R-:W-:Y:S01]  /*2270*/  ISETP.GE.AND P1, PT, R198, UR8, PT ;  /* 0x00000008c6007c0c */ /* 0x000fe2000bf26270 */
[----:B------:R-:W-:Y:S01]  /*2280*/  ULDC.64 UR4, c[0x0][0x330] ;  /* 0x0000cc0000047ab9 */ /* 0x000fe20000000a00 */
[----:B------:R-:W-:Y:S01]  /*2290*/  SHF.R.S32.HI R23, RZ, 0x1f, R22 ;  /* 0x0000001fff177819 */ /* 0x000fe20000011416 */
[----:B------:R-:W2:Y:S01]  /*22a0*/  LDC.64 R96, c[0x0][0x3f8] ;  /* 0x0000fe00ff607b82 */ /* 0x000ea20000000a00 */
[----:B------:R-:W-:-:S07]  /*22b0*/  ULDC.64 UR6, c[0x0][0x308] ;  /* 0x0000c20000067ab9 */ /* 0x000fce0000000a00 */
[----:B------:R-:W3:Y:S01]  /*22c0*/  @P0 LDC.64 R4, c[0x0][0x9f8] ;  /* 0x00027e00ff040b82 */ /* 0x000ee20000000a00 */
[----:B------:R-:W-:-:S07]  /*22d0*/  SHF.R.S32.HI R147, RZ, 0x1f, R195 ;  /* 0x0000001fff937819 */ /* 0x000fce00000114c3 */
[----:B------:R-:W4:Y:S08]  /*22e0*/  LDC R33, c[0x0][0x3f4] ;  /* 0x0000fd00ff217b82 */ /* 0x000f300000000800 */
[----:B------:R-:W4:Y:S01]  /*22f0*/  LDC.64 R90, c[0x0][0x408] ;  /* 0x00010200ff5a7b82 */ /* 0x000f220000000a00 */
[----:B---3--:R-:W-:-:S05]  /*2300*/  @P0 IMAD.WIDE R4, R59, 0x4, R4 ;  /* 0x000000043b040825 */ /* 0x008fca00078e0204 */
[----:B------:R3:W4:Y:S01]  /*2310*/  @P0 LDG.E R59, desc[UR46][R4.64] ;  /* 0x0000002e043b0981 */ /* 0x000722000c1e1900 */
[----:B------:R-:W-:Y:S01]  /*2320*/  SEL R6, RZ, 0xffffffff, P1 ;  /* 0xffffffffff067807 */ /* 0x000fe20000800000 */
[----:B0-----:R-:W-:Y:S01]  /*2330*/  VIADD R7, R3, 0xffffff80 ;  /* 0xffffff8003077836 */ /* 0x001fe20000000000 */
[----:B------:R-:W-:Y:S01]  /*2340*/  ISETP.GE.AND P0, PT, R22, UR8, PT ;  /* 0x0000000816007c0c */ /* 0x000fe2000bf06270 */
[C---:B------:R-:W-:Y:S01]  /*2350*/  IMAD.WIDE.U32 R104, R215.reuse, UR4, R22 ;  /* 0x00000004d7687c25 */ /* 0x040fe2000f8e0016 */
[----:B------:R-:W-:Y:S01]  /*2360*/  SHF.R.S32.HI R8, RZ, 0x1f, R122 ;  /* 0x0000001fff087819 */ /* 0x000fe2000001147a */
[----:B------:R-:W0:Y:S01]  /*2370*/  S2R R175, SR_TID.X ;  /* 0x0000000000af7919 */ /* 0x000e220000002100 */
[----:B------:R-:W-:Y:S01]  /*2380*/  SEL R3, RZ, 0x1, P0 ;  /* 0x00000001ff037807 */ /* 0x000fe20000000000 */
[----:B------:R-:W-:Y:S01]  /*2390*/  IMAD R105, R215, UR5, R105 ;  /* 0x00000005d7697c24 */ /* 0x000fe2000f8e0269 */
[----:B------:R-:W-:Y:S01]  /*23a0*/  ISETP.GE.AND P0, PT, R199, UR8, PT ;  /* 0x00000008c7007c0c */ /* 0x000fe2000bf06270 */
[----:B---3--:R-:W-:Y:S01]  /*23b0*/  IMAD.SHL.U32 R4, R6, 0x2, RZ ;  /* 0x0000000206047824 */ /* 0x008fe200078e00ff */
[----:B------:R-:W-:Y:S01]  /*23c0*/  SHF.R.S32.HI R6, RZ, 0x1f, R7 ;  /* 0x0000001fff067819 */ /* 0x000fe20000011407 */
[----:B------:R-:W-:Y:S01]  /*23d0*/  ULDC.64 UR4, c[0x0][0xa08] ;  /* 0x0002820000047ab9 */ /* 0x000fe20000000a00 */
[----:B------:R-:W-:Y:S01]  /*23e0*/  ISETP.GE.AND P1, PT, R0, UR8, PT ;  /* 0x0000000800007c0c */ /* 0x000fe2000bf26270 */
[----:B--2---:R-:W-:Y:S01]  /*23f0*/  IMAD.WIDE.U32 R98, R195, R96, R22 ;  /* 0x00000060c3627225 */ /* 0x004fe200078e0016 */
[----:B------:R-:W-:-:S02]  /*2400*/  LOP3.LUT R3, R4, 0x2, R3, 0xe2, !PT ;  /* 0x0000000204037812 */ /* 0x000fc400078ee203 */
[----:B------:R-:W-:Y:S01]  /*2410*/  LEA.HI R7, R6, R7, RZ, 0x2 ;  /* 0x0000000706077211 */ /* 0x000fe200078f10ff */
[----:B-1----:R-:W-:Y:S01]  /*2420*/  IMAD R6, R8, R102, RZ ;  /* 0x0000006608067224 */ /* 0x002fe200078e02ff */
[----:B------:R-:W-:Y:S01]  /*2430*/  SEL R4, RZ, 0x4, P0 ;  /* 0x00000004ff047807 */ /* 0x000fe20000000000 */
[----:B----4-:R-:W-:Y:S01]  /*2440*/  IMAD.WIDE.U32 R92, R195, R90, R22 ;  /* 0x0000005ac35c7225 */ /* 0x010fe200078e0016 */
[----:B------:R-:W-:Y:S02]  /*2450*/  SEL R5, RZ, 0x8, P1 ;  /* 0x00000008ff057807 */ /* 0x000fe40000800000 */
[----:B------:R-:W-:Y:S01]  /*2460*/  LOP3.LUT R18, R18, 0xfffffffb, RZ, 0xc0, !PT ;  /* 0xfffffffb12127812 */ /* 0x000fe200078ec0ff */
[----:B------:R-:W-:Y:S01]  /*2470*/  IMAD R9, R122, R103, R6 ;  /* 0x000000677a097224 */ /* 0x000fe200078e0206 */
[----:B------:R-:W-:Y:S01]  /*2480*/  LOP3.LUT R14, R5, R3, R4, 0xfe, !PT ;  /* 0x00000003050e7212 */ /* 0x000fe200078efe04 */
[----:B------:R-:W-:Y:S01]  /*2490*/  VIADD R3, R22, 0x80 ;  /* 0x0000008016037836 */ /* 0x000fe20000000000 */
[----:B------:R-:W-:Y:S01]  /*24a0*/  SHF.R.S32.HI R6, RZ, 0x1f, R7 ;  /* 0x0000001fff067819 */ /* 0x000fe20000011407 */
[----:B------:R-:W-:Y:S01]  /*24b0*/  IMAD.WIDE.U32 R4, R122, R102, RZ ;  /* 0x000000667a047225 */ /* 0x000fe200078e00ff */
[----:B------:R-:W-:-:S02]  /*24c0*/  SHF.R.S32.HI R193, RZ, 0x1f, R192 ;  /* 0x0000001fffc17819 */ /* 0x000fc400000114c0 */
[----:B------:R-:W-:Y:S01]  /*24d0*/  LEA.HI R6, R6, R195, RZ, 0x3 ;  /* 0x000000c306067211 */ /* 0x000fe200078f18ff */
[----:B------:R-:W-:Y:S01]  /*24e0*/  IMAD.IADD R5, R5, 0x1, R9 ;  /* 0x0000000105057824 */ /* 0x000fe200078e0209 */
[----:B------:R-:W-:Y:S01]  /*24f0*/  ISETP.GE.AND P0, PT, R3, UR8, PT ;  /* 0x0000000803007c0c */ /* 0x000fe2000bf06270 */
[----:B------:R-:W-:Y:S01]  /*2500*/  IMAD.WIDE.U32 R100, R195, R96, R192 ;  /* 0x00000060c3647225 */ /* 0x000fe200078e00c0 */
[----:B------:R-:W-:Y:S02]  /*2510*/  LOP3.LUT R6, R6, 0xfffffff8, RZ, 0xc0, !PT ;  /* 0xfffffff806067812 */ /* 0x000fe400078ec0ff */
[----:B------:R-:W-:Y:S01]  /*2520*/  SEL R7, RZ, 0x10, P0 ;  /* 0x00000010ff077807 */ /* 0x000fe20000000000 */
[----:B------:R-:W-:Y:S01]  /*2530*/  IMAD.WIDE.U32 R4, R215, UR6, R4 ;  /* 0x00000006d7047c25 */ /* 0x000fe2000f8e0004 */
[----:B------:R-:W-:Y:S02]  /*2540*/  ISETP.NE.U32.AND P0, PT, RZ, UR4, PT ;  /* 0x00000004ff007c0c */ /* 0x000fe4000bf05070 */
[----:B------:R-:W-:Y:S01]  /*2550*/  LOP3.LUT R14, R14, R7, RZ, 0xfc, !PT ;  /* 0x000000070e0e7212 */ /* 0x000fe200078efcff */
[----:B------:R-:W-:Y:S01]  /*2560*/  IMAD.IADD R132, R195, 0x1, -R6 ;  /* 0x00000001c3847824 */ /* 0x000fe200078e0a06 */
[----:B------:R-:W-:Y:S01]  /*2570*/  ISETP.NE.AND.EX P0, PT, RZ, UR5, PT, P0 ;  /* 0x00000005ff007c0c */ /* 0x000fe2000bf05300 */
[----:B------:R-:W-:Y:S01]  /*2580*/  IMAD R5, R215, UR7, R5 ;  /* 0x00000007d7057c24 */ /* 0x000fe2000f8e0205 */
[----:B------:R-:W-:Y:S01]  /*2590*/  ULDC.64 UR4, c[0x0][0x310] ;  /* 0x0000c40000047ab9 */ /* 0x000fe20000000a00 */
[----:B------:R-:W-:Y:S01]  /*25a0*/  ISETP.GE.AND P2, PT, R199, R33, PT ;  /* 0x00000021c700720c */ /* 0x000fe20003f46270 */
[----:B------:R-:W-:Y:S01]  /*25b0*/  IMAD.WIDE.U32 R94, R195, R90, R192 ;  /* 0x0000005ac35e7225 */ /* 0x000fe200078e00c0 */
[----:B------:R-:W-:-:S02]  /*25c0*/  LOP3.LUT P1, RZ, R132, 0x4, RZ, 0xc0, !PT ;  /* 0x0000000484ff7812 */ /* 0x000fc4000782c0ff */
[----:B------:R-:W-:Y:S01]  /*25d0*/  SHF.R.U32.HI R26, RZ, 0x3, R206 ;  /* 0x00000003ff1a7819 */ /* 0x000fe200000116ce */
[C---:B------:R-:W-:Y:S01]  /*25e0*/  IMAD.SHL.U32 R111, R96.reuse, 0x40, RZ ;  /* 0x00000040606f7824 */ /* 0x040fe200078e00ff */
[----:B------:R-:W-:Y:S01]  /*25f0*/  SHF.L.U64.HI R110, R96, 0x6, R97 ;  /* 0x00000006606e7819 */ /* 0x000fe20000010261 */
[----:B------:R-:W-:Y:S01]  /*2600*/  IMAD R133, R103, 0x60, RZ ;  /* 0x0000006067857824 */ /* 0x000fe200078e02ff */
[----:B------:R-:W-:Y:S01]  /*2610*/  IADD3 R122, P3, R195, R122, RZ ;  /* 0x0000007ac37a7210 */ /* 0x000fe20007f7e0ff */
[C---:B------:R-:W-:Y:S01]  /*2620*/  IMAD.SHL.U32 R137, R102.reuse, 0x40, RZ ;  /* 0x0000004066897824 */ /* 0x040fe200078e00ff */
[----:B------:R-:W-:Y:S01]  /*2630*/  SHF.L.U64.HI R136, R102, 0x6, R103 ;  /* 0x0000000666887819 */ /* 0x000fe20000010267 */
[----:B------:R-:W-:Y:S01]  /*2640*/  IMAD R135, R91, 0x60, RZ ;  /* 0x000000605b877824 */ /* 0x000fe200078e02ff */
[C---:B------:R-:W-:Y:S01]  /*2650*/  SHF.L.U64.HI R108, R90.reuse, 0x6, R91 ;  /* 0x000000065a6c7819 */ /* 0x040fe2000001025b */
[----:B------:R-:W-:Y:S01]  /*2660*/  IMAD.SHL.U32 R109, R90, 0x40, RZ ;  /* 0x000000405a6d7824 */ /* 0x000fe200078e00ff */
[----:B------:R-:W-:Y:S01]  /*2670*/  SHF.R.S32.HI R149, RZ, 0x1f, R219 ;  /* 0x0000001fff957819 */ /* 0x000fe200000114db */
[----:B------:R-:W-:Y:S01]  /*2680*/  IMAD.X R123, R8, 0x1, R147, P3 ;  /* 0x00000001087b7824 */ /* 0x000fe200018e0693 */
[----:B------:R-:W-:Y:S01]  /*2690*/  @P1 LOP3.LUT R18, R18, 0x4, RZ, 0xfc, !PT ;  /* 0x0000000412121812 */ /* 0x000fe200078efcff */
[----:B------:R-:W-:Y:S01]  /*26a0*/  IMAD.SHL.U32 R130, R33, 0x2, RZ ;  /* 0x0000000221827824 */ /* 0x000fe200078e00ff */
[----:B------:R-:W-:-:S02]  /*26b0*/  ISETP.GE.AND P1, PT, R198, R33, PT ;  /* 0x00000021c600720c */ /* 0x000fc40003f26270 */
[----:B------:R-:W-:Y:S02]  /*26c0*/  LOP3.LUT R18, R18, 0xfffffffe, RZ, 0xc0, !PT ;  /* 0xfffffffe12127812 */ /* 0x000fe400078ec0ff */
[----:B0-----:R-:W-:Y:S02]  /*26d0*/  LEA.HI R175, R175, 0x8, RZ, 0x19 ;  /* 0x00000008afaf7811 */ /* 0x001fe400078fc8ff */
[----:B------:R-:W-:Y:S02]  /*26e0*/  @P2 LOP3.LUT R18, R18, 0x1, RZ, 0xfc, !PT ;  /* 0x0000000112122812 */ /* 0x000fe400078efcff */
[----:B------:R-:W-:Y:S02]  /*26f0*/  SHF.R.S32.HI R6, RZ, 0x1f, R59 ;  /* 0x0000001fff067819 */ /* 0x000fe4000001143b */
[----:B------:R-:W-:Y:S02]  /*2700*/  SEL R27, R59, RZ, !P0 ;  /* 0x000000ff3b1b7207 */ /* 0x000fe40004000000 */
[----:B------:R-:W-:Y:S01]  /*2710*/  SEL R9, R6, RZ, !P0 ;  /* 0x000000ff06097207 */ /* 0x000fe20004000000 */
[----:B------:R-:W-:-:S02]  /*2720*/  IMAD R6, R147, R96, RZ ;  /* 0x0000006093067224 */ /* 0x000fc400078e02ff */
[----:B------:R-:W-:-:S04]  /*2730*/  IMAD.WIDE.U32 R106, R27, UR4, R4 ;  /* 0x000000041b6a7c25 */ /* 0x000fc8000f8e0004 */
[----:B------:R-:W-:Y:S02]  /*2740*/  IMAD R10, R9, UR4, RZ ;  /* 0x00000004090a7c24 */ /* 0x000fe4000f8e02ff */
[-C--:B------:R-:W-:Y:S02]  /*2750*/  IMAD R4, R147, R102.reuse, RZ ;  /* 0x0000006693047224 */ /* 0x080fe400078e02ff */
[----:B------:R-:W-:Y:S02]  /*2760*/  IMAD R11, R195, R97, R6 ;  /* 0x00000061c30b7224 */ /* 0x000fe400078e0206 */
[----:B------:R-:W-:Y:S01]  /*2770*/  IMAD R13, R27, UR5, R10 ;  /* 0x000000051b0d7c24 */ /* 0x000fe2000f8e020a */
[----:B------:R-:W-:Y:S01]  /*2780*/  ULDC.64 UR4, c[0x0][0x338] ;  /* 0x0000ce0000047ab9 */ /* 0x000fe20000000a00 */
[----:B------:R-:W-:-:S04]  /*2790*/  IMAD.WIDE.U32 R6, R195, R102, R22 ;  /* 0x00000066c3067225 */ /* 0x000fc800078e0016 */
[----:B------:R-:W-:Y:S01]  /*27a0*/  IMAD R15, R195, R103, R4 ;  /* 0x00000067c30f7224 */ /* 0x000fe200078e0204 */
[----:B------:R-:W-:Y:S01]  /*27b0*/  IADD3 R5, P0, R106, R6, RZ ;  /* 0x000000066a057210 */ /* 0x000fe20007f1e0ff */
[----:B------:R-:W-:Y:S02]  /*27c0*/  IMAD.IADD R4, R107, 0x1, R13 ;  /* 0x000000016b047824 */ /* 0x000fe400078e020d */
[----:B------:R-:W-:Y:S01]  /*27d0*/  IMAD R10, R9, UR4, RZ ;  /* 0x00000004090a7c24 */ /* 0x000fe2000f8e02ff */
[----:B------:R-:W-:Y:S01]  /*27e0*/  SEL R9, R33, RZ, P1 ;  /* 0x000000ff21097207 */ /* 0x000fe20000800000 */
[C---:B------:R-:W-:Y:S01]  /*27f0*/  IMAD.WIDE.U32 R104, R27.reuse, UR4, R104 ;  /* 0x000000041b687c25 */ /* 0x040fe2000f8e0068 */
[----:B------:R-:W-:Y:S02]  /*2800*/  IADD3.X R6, R4, R7, R15, P0, !PT ;  /* 0x0000000704067210 */ /* 0x000fe400007fe40f */
[----:B------:R-:W-:Y:S01]  /*2810*/  ISETP.GE.AND P0, PT, R22, R33, PT ;  /* 0x000000211600720c */ /* 0x000fe20003f06270 */
[----:B------:R-:W-:-:S02]  /*2820*/  IMAD R27, R27, UR5, R10 ;  /* 0x000000051b1b7c24 */ /* 0x000fc4000f8e020a */
[----:B------:R-:W-:Y:S01]  /*2830*/  IMAD R10, R147, R90, RZ ;  /* 0x0000005a930a7224 */ /* 0x000fe200078e02ff */
[----:B------:R-:W-:Y:S01]  /*2840*/  SEL R7, R33, RZ, P0 ;  /* 0x000000ff21077207 */ /* 0x000fe20000000000 */
[----:B------:R-:W-:Y:S02]  /*2850*/  IMAD.IADD R101, R101, 0x1, R11 ;  /* 0x0000000165657824 */ /* 0x000fe400078e020b */
[----:B------:R-:W-:Y:S02]  /*2860*/  IMAD.IADD R99, R11, 0x1, R99 ;  /* 0x000000010b637824 */ /* 0x000fe400078e0263 */
[----:B------:R-:W-:Y:S01]  /*2870*/  IMAD R11, R195, R91, R10 ;  /* 0x0000005bc30b7224 */ /* 0x000fe200078e020a */
[----:B------:R-:W-:Y:S01]  /*2880*/  SEL R10, R33, RZ, P2 ;  /* 0x000000ff210a7207 */ /* 0x000fe20001000000 */
[----:B------:R-:W-:Y:S02]  /*2890*/  IMAD.IADD R7, R22, 0x1, R7 ;  /* 0x0000000116077824 */ /* 0x000fe400078e0207 */
[----:B------:R-:W-:-:S02]  /*28a0*/  IMAD.IADD R9, R198, 0x1, R9 ;  /* 0x00000001c6097824 */ /* 0x000fc400078e0209 */
[----:B------:R-:W-:Y:S01]  /*28b0*/  IMAD.IADD R20, R199, 0x1, R10 ;  /* 0x00000001c7147824 */ /* 0x000fe200078e020a */
[----:B------:R-:W-:Y:S01]  /*28c0*/  SHF.R.S32.HI R10, RZ, 0x1f, R7 ;  /* 0x0000001fff0a7819 */ /* 0x000fe20000011407 */
[----:B------:R-:W-:Y:S01]  /*28d0*/  IMAD.IADD R95, R95, 0x1, R11 ;  /* 0x000000015f5f7824 */ /* 0x000fe200078e020b */
[----:B------:R-:W-:Y:S01]  /*28e0*/  SHF.R.S32.HI R12, RZ, 0x1f, R9 ;  /* 0x0000001fff0c7819 */ /* 0x000fe20000011409 */
[----:B------:R-:W-:Y:S01]  /*28f0*/  IMAD.IADD R93, R11, 0x1, R93 ;  /* 0x000000010b5d7824 */ /* 0x000fe200078e025d */
[-C--:B------:R-:W-:Y:S01]  /*2900*/  LEA.HI R11, R10, R7.reuse, RZ, 0x3 ;  /* 0x000000070a0b7211 */ /* 0x080fe200078f18ff */
[-C--:B-----5:R-:W-:Y:S01]  /*2910*/  IMAD.WIDE.U32 R100, R146, R96.reuse, R100 ;  /* 0x0000006092647225 */ /* 0x0a0fe200078e0064 */
[----:B------:R-:W-:Y:S02]  /*2920*/  LEA.HI R7, R10, R7, RZ, 0x6 ;  /* 0x000000070a077211 */ /* 0x000fe400078f30ff */
[-C--:B------:R-:W-:Y:S01]  /*2930*/  LEA.HI R10, R12, R9.reuse, RZ, 0x6 ;  /* 0x000000090c0a7211 */ /* 0x080fe200078f30ff */
[----:B------:R-:W-:Y:S01]  /*2940*/  IMAD.WIDE.U32 R98, R146, R96, R98 ;  /* 0x0000006092627225 */ /* 0x000fe200078e0062 */
[----:B------:R-:W-:-:S02]  /*2950*/  LEA.HI R13, R12, R9, RZ, 0x3 ;  /* 0x000000090c0d7211 */ /* 0x000fc400078f18ff */
[----:B------:R-:W-:Y:S01]  /*2960*/  SHF.R.S32.HI R7, RZ, 0x6, R7 ;  /* 0x00000006ff077819 */ /* 0x000fe20000011407 */
[----:B------:R-:W-:Y:S01]  /*2970*/  IMAD.WIDE.U32 R94, R146, R90, R94 ;  /* 0x0000005a925e7225 */ /* 0x000fe200078e005e */
[----:B------:R-:W-:Y:S02]  /*2980*/  SHF.R.S32.HI R9, RZ, 0x6, R10 ;  /* 0x00000006ff097819 */ /* 0x000fe4000001140a */
[----:B------:R-:W-:Y:S01]  /*2990*/  LOP3.LUT R10, R208, 0x38, R11, 0xf8, !PT ;  /* 0x00000038d00a7812 */ /* 0x000fe200078ef80b */
[C---:B------:R-:W-:Y:S01]  /*29a0*/  IMAD R144, R7.reuse, 0x1800, R210 ;  /* 0x0000180007907824 */ /* 0x040fe200078e02d2 */
[----:B------:R-:W-:Y:S01]  /*29b0*/  SHF.R.S32.HI R21, RZ, 0x1f, R20 ;  /* 0x0000001fff157819 */ /* 0x000fe20000011414 */
[--C-:B------:R-:W-:Y:S01]  /*29c0*/  IMAD R142, R7, 0x1800, R211.reuse ;  /* 0x00001800078e7824 */ /* 0x100fe200078e02d3 */
[----:B------:R-:W-:Y:S01]  /*29d0*/  LOP3.LUT R7, R10, R209, RZ, 0x3c, !PT ;  /* 0x000000d10a077212 */ /* 0x000fe200078e3cff */
[----:B------:R-:W-:Y:S01]  /*29e0*/  IMAD R140, R9, 0x1800, R211 ;  /* 0x00001800098c7824 */ /* 0x000fe200078e02d3 */
[----:B------:R-:W-:Y:S01]  /*29f0*/  LEA.HI R25, R21, R20, RZ, 0x3 ;  /* 0x0000001415197211 */ /* 0x000fe200078f18ff */
[----:B------:R-:W-:Y:S01]  /*2a00*/  IMAD R143, R9, 0x1800, R210 ;  /* 0x00001800098f7824 */ /* 0x000fe200078e02d2 */
[----:B------:R-:W-:Y:S01]  /*2a10*/  LOP3.LUT R12, R208, 0x38, R13, 0xf8, !PT ;  /* 0x00000038d00c7812 */ /* 0x000fe200078ef80d */
[----:B------:R-:W-:Y:S01]  /*2a20*/  IMAD.IADD R144, R144, 0x1, R7 ;  /* 0x0000000190907824 */ /* 0x000fe200078e0207 */
[----:B------:R-:W-:Y:S01]  /*2a30*/  LOP3.LUT R7, R206, 0x38, R13, 0xf8, !PT ;  /* 0x00000038ce077812 */ /* 0x000fe200078ef80d */
[----:B------:R-:W-:Y:S01]  /*2a40*/  IMAD.WIDE.U32 R92, R146, R90, R92 ;  /* 0x0000005a925c7225 */ /* 0x000fe200078e005c */
[----:B------:R-:W-:-:S02]  /*2a50*/  LEA.HI R20, R21, R20, RZ, 0x6 ;  /* 0x0000001415147211 */ /* 0x000fc400078f30ff */
[----:B------:R-:W-:Y:S01]  /*2a60*/  LOP3.LUT R7, R7, R26, RZ, 0x3c, !PT ;  /* 0x0000001a07077212 */ /* 0x000fe200078e3cff */
[----:B------:R-:W-:Y:S01]  /*2a70*/  IMAD R21, R97, 0x60, RZ ;  /* 0x0000006061157824 */ /* 0x000fe200078e02ff */
[-C--:B------:R-:W-:Y:S01]  /*2a80*/  LOP3.LUT R12, R12, R209.reuse, RZ, 0x3c, !PT ;  /* 0x000000d10c0c7212 */ /* 0x080fe200078e3cff */
[----:B------:R-:W-:Y:S01]  /*2a90*/  IMAD.WIDE.U32 R102, R102, 0x60, RZ ;  /* 0x0000006066667825 */ /* 0x000fe200078e00ff */
[----:B------:R-:W-:Y:S02]  /*2aa0*/  SHF.R.S32.HI R20, RZ, 0x6, R20 ;  /* 0x00000006ff147819 */ /* 0x000fe40000011414 */
[----:B------:R-:W-:Y:S01]  /*2ab0*/  LOP3.LUT R10, R208, 0x38, R25, 0xf8, !PT ;  /* 0x00000038d00a7812 */ /* 0x000fe200078ef819 */
[----:B------:R-:W-:Y:S01]  /*2ac0*/  IMAD.IADD R140, R140, 0x1, R7 ;  /* 0x000000018c8c7824 */ /* 0x000fe200078e0207 */
[----:B------:R-:W-:Y:S01]  /*2ad0*/  SHF.R.S32.HI R7, RZ, 0x1f, R146 ;  /* 0x0000001fff077819 */ /* 0x000fe20000011492 */
[----:B------:R-:W-:Y:S01]  /*2ae0*/  IMAD.IADD R143, R143, 0x1, R12 ;  /* 0x000000018f8f7824 */ /* 0x000fe200078e020c */
[----:B------:R-:W-:Y:S01]  /*2af0*/  LOP3.LUT R15, R206, 0x38, R11, 0xf8, !PT ;  /* 0x00000038ce0f7812 */ /* 0x000fe200078ef80b */
[----:B------:R-:W-:Y:S01]  /*2b00*/  IMAD R141, R20, 0x1800, R210 ;  /* 0x00001800148d7824 */ /* 0x000fe200078e02d2 */
[----:B------:R-:W-:Y:S01]  /*2b10*/  LOP3.LUT R10, R10, R209, RZ, 0x3c, !PT ;  /* 0x000000d10a0a7212 */ /* 0x000fe200078e3cff */
[----:B------:R-:W-:Y:S01]  /*2b20*/  IMAD R9, R7, R96, RZ ;  /* 0x0000006007097224 */ /* 0x000fe200078e02ff */
[----:B------:R-:W-:Y:S01]  /*2b30*/  LOP3.LUT R15, R15, R26, RZ, 0x3c, !PT ;  /* 0x0000001a0f0f7212 */ /* 0x000fe200078e3cff */
[----:B------:R-:W-:Y:S01]  /*2b40*/  IMAD R139, R20, 0x1800, R211 ;  /* 0x00001800148b7824 */ /* 0x000fe200078e02d3 */
[----:B------:R-:W-:Y:S01]  /*2b50*/  LOP3.LUT R12, R206, 0x38, R25, 0xf8, !PT ;  /* 0x00000038ce0c7812 */ /* 0x000fe200078ef819 */
[----:B------:R-:W-:Y:S01]  /*2b60*/  IMAD R29, R146, R97, R9 ;  /* 0x00000061921d7224 */ /* 0x000fe200078e0209 */
[----:B------:R-:W-:Y:S01]  /*2b70*/  SHF.R.S32.HI R119, RZ, 0x3, R11 ;  /* 0x00000003ff777819 */ /* 0x000fe2000001140b */
[----:B------:R-:W-:Y:S01]  /*2b80*/  IMAD R9, R7, R90, RZ ;  /* 0x0000005a07097224 */ /* 0x000fe200078e02ff */
[----:B------:R-:W-:Y:S01]  /*2b90*/  LOP3.LUT R12, R12, R26, RZ, 0x3c, !PT ;  /* 0x0000001a0c0c7212 */ /* 0x000fe200078e3cff */
[----:B------:R-:W-:Y:S01]  /*2ba0*/  VIADD R7, R22, 0xa0 ;  /* 0x000000a016077836 */ /* 0x000fe20000000000 */
[----:B------:R-:W-:Y:S01]  /*2bb0*/  SHF.R.S32.HI R118, RZ, 0x3, R13 ;  /* 0x00000003ff767819 */ /* 0x000fe2000001140d */
[----:B------:R-:W-:Y:S01]  /*2bc0*/  IMAD.IADD R141, R141, 0x1, R10 ;  /* 0x000000018d8d7824 */ /* 0x000fe200078e020a */
[----:B------:R-:W-:Y:S01]  /*2bd0*/  LOP3.LUT R10, R208, 0x18, R22, 0xf8, !PT ;  /* 0x00000018d00a7812 */ /* 0x000fe200078ef816 */
[----:B------:R-:W-:Y:S01]  /*2be0*/  IMAD.IADD R142, R142, 0x1, R15 ;  /* 0x000000018e8e7824 */ /* 0x000fe200078e020f */
[----:B------:R-:W-:Y:S01]  /*2bf0*/  ISETP.GE.AND P2, PT, R7, UR8, PT ;  /* 0x0000000807007c0c */ /* 0x000fe2000bf46270 */
[----:B------:R-:W-:Y:S01]  /*2c00*/  IMAD R31, R146, R91, R9 ;  /* 0x0000005b921f7224 */ /* 0x000fe200078e0209 */
[----:B------:R-:W-:Y:S01]  /*2c10*/  LOP3.LUT R9, R10, R209, RZ, 0x3c, !PT ;  /* 0x000000d10a097212 */ /* 0x000fe200078e3cff */
[----:B------:R-:W-:Y:S01]  /*2c20*/  IMAD.IADD R139, R139, 0x1, R12 ;  /* 0x000000018b8b7824 */ /* 0x000fe200078e020c */
[----:B------:R-:W-:Y:S01]  /*2c30*/  SEL R15, RZ, 0x20, P2 ;  /* 0x00000020ff0f7807 */ /* 0x000fe20001000000 */
[----:B------:R-:W-:Y:S01]  /*2c40*/  IMAD.WIDE.U32 R96, R96, 0x60, RZ ;  /* 0x0000006060607825 */ /* 0x000fe200078e00ff */
[----:B------:R-:W-:-:S02]  /*2c50*/  LOP3.LUT R12, R13, 0xfffffff8, RZ, 0xc0, !PT ;  /* 0xfffffff80d0c7812 */ /* 0x000fc400078ec0ff */
[----:B------:R-:W-:Y:S01]  /*2c60*/  LOP3.LUT R26, R14, R15, RZ, 0xfc, !PT ;  /* 0x0000000f0e1a7212 */ /* 0x000fe200078efcff */
[----:B------:R-:W-:Y:S01]  /*2c70*/  IMAD.WIDE.U32 R90, R90, 0x60, RZ ;  /* 0x000000605a5a7825 */ /* 0x000fe200078e00ff */
[----:B------:R-:W-:Y:S02]  /*2c80*/  LOP3.LUT R11, R11, 0xfffffff8, RZ, 0xc0, !PT ;  /* 0xfffffff80b0b7812 */ /* 0x000fe400078ec0ff */
[----:B------:R-:W-:Y:S01]  /*2c90*/  LOP3.LUT R13, R25, 0xfffffff8, RZ, 0xc0, !PT ;  /* 0xfffffff8190d7812 */ /* 0x000fe200078ec0ff */
[----:B------:R-:W-:Y:S01]  /*2ca0*/  IMAD.IADD R134, R97, 0x1, R21 ;  /* 0x0000000161867824 */ /* 0x000fe200078e0215 */
[----:B------:R-:W-:Y:S01]  /*2cb0*/  SHF.R.S32.HI R117, RZ, 0x3, R25 ;  /* 0x00000003ff757819 */ /* 0x000fe20000011419 */
        /* <DEDUP_REMOVED lines=9> */
[----:B------:R-:W-:Y:S01]  /*2d50*/  LOP3.LUT R14, R14, 0x1, RZ, 0xc0, !PT ;  /* 0x000000010e0e7812 */ /* 0x000fe200078ec0ff */
[----:B------:R-:W-:Y:S01]  /*2d60*/  IMAD.IADD R9, R95, 0x1, R31 ;  /* 0x000000015f097824 */ /* 0x000fe200078e021f */
[----:B------:R-:W-:Y:S01]  /*2d70*/  SHF.R.S32.HI R116, RZ, 0x1f, R11 ;  /* 0x0000001fff747819 */ /* 0x000fe2000001140b */
[----:B------:R-:W-:Y:S01]  /*2d80*/  IMAD.IADD R10, R31, 0x1, R93 ;  /* 0x000000011f0a7824 */ /* 0x000fe200078e025d */
[----:B------:R-:W-:Y:S01]  /*2d90*/  SHF.R.S32.HI R113, RZ, 0x1f, R12 ;  /* 0x0000001fff717819 */ /* 0x000fe2000001140c */
[----:B------:R-:W-:Y:S01]  /*2da0*/  IMAD.IADD R27, R105, 0x1, R27 ;  /* 0x00000001691b7824 */ /* 0x000fe200078e021b */
[----:B------:R-:W-:-:S02]  /*2db0*/  SHF.R.S32.HI R112, RZ, 0x1f, R13 ;  /* 0x0000001fff707819 */ /* 0x000fc4000001140d */
[----:B------:R-:W-:-:S07]  /*2dc0*/  LOP3.LUT R26, R26, 0x20, RZ, 0xc0, !PT ;  /* 0x000000201a1a7812 */ /* 0x000fce00078ec0ff */
.L_x_4801:
[----:B0-----:R-:W0:Y:S01]  /*2dd0*/  LDC.64 R114, c[0x0][0x2e8] ;  /* 0x0000ba00ff727b82 */ /* 0x001e220000000a00 */
[----:B--23--:R-:W-:Y:S01]  /*2de0*/  VIADD R35, R24, 0xffffffff ;  /* 0xffffffff18237836 */ /* 0x00cfe20000000000 */
[----:B------:R-:W-:Y:S01]  /*2df0*/  LOP3.LUT P5, RZ, R132, 0x4, RZ, 0xc0, !PT ;  /* 0x0000000484ff7812 */ /* 0x000fe200078ac0ff */
[----:B------:R-:W-:Y:S05]  /*2e00*/  YIELD ;  /* 0x0000000000007946 */ /* 0x000fea0003800000 */
[----:B------:R-:W1:Y:S01]  /*2e10*/  LDC R121, c[0x0][0x3f4] ;  /* 0x0000fd00ff797b82 */ /* 0x000e620000000800 */
[----:B------:R-:W-:Y:S01]  /*2e20*/  SHF.R.S32.HI R32, RZ, 0x1f, R35 ;  /* 0x0000001fff207819 */ /* 0x000fe20000011423 */
[-C--:B------:R-:W-:Y:S01]  /*2e30*/  IMAD R29, R133, R35.reuse, RZ ;  /* 0x00000023851d7224 */ /* 0x080fe200078e02ff */
[----:B------:R-:W-:Y:S01]  /*2e40*/  LOP3.LUT R18, R18, 0xfffffffd, RZ, 0xc0, !PT ;  /* 0xfffffffd12127812 */ /* 0x000fe200078ec0ff */
[----:B------:R-:W-:Y:S01]  /*2e50*/  IMAD.WIDE.U32 R124, R102, R35, RZ ;  /* 0x00000023667c7225 */ /* 0x000fe200078e00ff */
[----:B------:R-:W-:Y:S03]  /*2e60*/  BSSY B0, `(.L_x_4702) ;  /* 0x00007a0000007945 */ /* 0x000fe60003800000 */
[----:B------:R-:W-:Y:S01]  /*2e70*/  IMAD R29, R32, R102, R29 ;  /* 0x00000066201d7224 */ /* 0x000fe200078e021d */
[----:B------:R-:W-:-:S02]  /*2e80*/  IADD3 R24, P2, P3, R5, R124, R137 ;  /* 0x0000007c05187210 */ /* 0x000fc40007b5e089 */
[----:B------:R-:W-:Y:S01]  /*2e90*/  IADD3 R30, P4, R5, R124, RZ ;  /* 0x0000007c051e7210 */ /* 0x000fe20007f9e0ff */
[----:B------:R-:W-:Y:S02]  /*2ea0*/  IMAD.IADD R84, R125, 0x1, R29 ;  /* 0x000000017d547824 */ /* 0x000fe400078e021d */
[----:B------:R-:W-:Y:S02]  /*2eb0*/  IMAD R29, R17, 0x4800, R138 ;  /* 0x00004800111d7824 */ /* 0x000fe400078e028a */
[----:B------:R-:W-:Y:S01]  /*2ec0*/  IMAD.X R31, R84, 0x1, R6, P4 ;  /* 0x00000001541f7824 */ /* 0x000fe200020e0606 */
[----:B------:R-:W-:Y:S02]  /*2ed0*/  IADD3.X R28, R6, R84, R136, P2, P3 ;  /* 0x00000054061c7210 */ /* 0x000fe400017e6488 */
[----:B0-----:R-:W-:Y:S02]  /*2ee0*/  LEA R36, P2, R24, R114, 0x1 ;  /* 0x0000007218247211 */ /* 0x001fe400078408ff */
[----:B------:R-:W-:-:S02]  /*2ef0*/  ISETP.GT.AND P3, PT, R35, R131, PT ;  /* 0x000000832300720c */ /* 0x000fc40003f64270 */
[----:B------:R-:W-:Y:S01]  /*2f00*/  LEA.HI.X R37, R24, R115, R28, 0x1, P2 ;  /* 0x0000007318257211 */ /* 0x000fe200010f0c1c */
[----:B------:R-:W-:Y:S01]  /*2f10*/  IMAD R28, R29, 0x2, R120 ;  /* 0x000000021d1c7824 */ /* 0x000fe200078e0278 */
[----:B-1----:R-:W-:Y:S01]  /*2f20*/  ISETP.GE.AND P2, PT, R121, 0x1, PT ;  /* 0x000000017900780c */ /* 0x002fe20003f46270 */
[----:B------:R-:W-:Y:S01]  /*2f30*/  IMAD.MOV.U32 R24, RZ, RZ, R35 ;  /* 0x000000ffff187224 */ /* 0x000fe200078e0023 */
[----:B------:R-:W-:-:S04]  /*2f40*/  LEA R38, P4, R30, R114, 0x1 ;  /* 0x000000721e267211 */ /* 0x000fc800078808ff */
[----:B------:R-:W-:Y:S01]  /*2f50*/  LEA.HI.X R39, R30, R115, R31, 0x1, P4 ;  /* 0x000000731e277211 */ /* 0x000fe200020f0c1f */
[C---:B------:R-:W-:Y:S02]  /*2f60*/  VIADD R31, R29.reuse, 0x20 ;  /* 0x000000201d1f7836 */ /* 0x040fe40000000000 */
[----:B------:R-:W-:Y:S01]  /*2f70*/  @P5 VIADD R31, R29, 0xffffffe0 ;  /* 0xffffffe01d1f5836 */ /* 0x000fe20000000000 */
[----:B------:R-:W-:-:S03]  /*2f80*/  @P3 LOP3.LUT R18, R18, 0x2, RZ, 0xfc, !PT ;  /* 0x0000000212123812 */ /* 0x000fc600078efcff */
[----:B------:R-:W-:Y:S01]  /*2f90*/  IMAD R29, R31, 0x2, R120 ;  /* 0x000000021f1d7824 */ /* 0x000fe200078e0278 */
[----:B------:R-:W-:Y:S06]  /*2fa0*/  @!P2 BRA `(.L_x_4703) ;  /* 0x00000074004ca947 */ /* 0x000fec0003800000 */
[----:B------:R-:W-:Y:S01]  /*2fb0*/  ULDC.U8 UR4, c[0x0][0x410] ;  /* 0x0001040000047ab9 */ /* 0x000fe20000000000 */
[-C--:B------:R-:W-:Y:S01]  /*2fc0*/  IMAD R31, R134, R35.reuse, RZ ;  /* 0x00000023861f7224 */ /* 0x080fe200078e02ff */
[----:B------:R-:W-:Y:S01]  /*2fd0*/  ISETP.NE.AND P2, PT, RZ, UR4, PT ;  /* 0x00000004ff007c0c */ /* 0x000fe2000bf45270 */
[-C--:B------:R-:W-:Y:S02]  /*2fe0*/  IMAD R33, R135, R35.reuse, RZ ;  /* 0x0000002387217224 */ /* 0x080fe400078e02ff */
        /* <DEDUP_REMOVED lines=25> */
[----:B------:R-:W-:Y:S01]  /*3180*/  IADD3 R33, P2, R100, R82, RZ ;  /* 0x0000005264217210 */ /* 0x000fe20007f5e0ff */
[----:B------:R-:W-:Y:S01]  /*3190*/  ULDC.64 UR4, c[0x0][0x3e8] ;  /* 0x0000fa0000047ab9 */ /* 0x000fe20000000a00 */
[----:B------:R-:W-:Y:S02]  /*31a0*/  CS2R R114, SRZ ;  /* 0x0000000000727805 */ /* 0x000fe4000001ff00 */
[----:B------:R-:W-:Y:S01]  /*31b0*/  CS2R R124, SRZ ;  /* 0x00000000007c7805 */ /* 0x000fe2000001ff00 */
[----:B------:R-:W-:Y:S01]  /*31c0*/  IMAD.X R34, R31, 0x1, R89, P2 ;  /* 0x000000011f227824 */ /* 0x000fe200010e0659 */
[----:B------:R-:W-:-:S04]  /*31d0*/  LEA R32, P2, R33, UR4, 0x1 ;  /* 0x0000000421207c11 */ /* 0x000fc8000f8408ff */
[----:B------:R-:W-:Y:S01]  /*31e0*/  LEA.HI.X R33, R33, UR5, R34, 0x1, P2 ;  /* 0x0000000521217c11 */ /* 0x000fe200090f0c22 */
[----:B------:R-:W-:Y:S01]  /*31f0*/  ULDC.64 UR4, c[0x0][0x400] ;  /* 0x0001000000047ab9 */ /* 0x000fe20000000a00 */
[----:B------:R-:W-:-:S05]  /*3200*/  IADD3 R35, P2, R94, R80, RZ ;  /* 0x000000505e237210 */ /* 0x000fca0007f5e0ff */
[----:B------:R-:W-:Y:S01]  /*3210*/  IMAD.X R42, R88, 0x1, R9, P2 ;  /* 0x00000001582a7824 */ /* 0x000fe200010e0609 */
        /* <DEDUP_REMOVED lines=30> */
.L_x_4706:
[----:B------:R-:W-:Y:S05]  /*3400*/  BSYNC B1 ;  /* 0x0000000000017941 */ /* 0x000fea0003800000 */
.L_x_4705:
        /* <DEDUP_REMOVED lines=12> */
[----:B-----5:R-:W-:Y:S01]  /*34d0*/  IMAD.MOV.U32 R127, RZ, RZ, R64 ;  /* 0x000000ffff7f7224 */ /* 0x020fe200078e0040 */
[----:B------:R-:W-:Y:S01]  /*34e0*/  CS2R R62, SRZ ;  /* 0x00000000003e7805 */ /* 0x000fe2000001ff00 */
[----:B------:R-:W-:Y:S01]  /*34f0*/  IMAD.MOV.U32 R126, RZ, RZ, R65 ;  /* 0x000000ffff7e7224 */ /* 0x000fe200078e0041 */
[----:B------:R-:W-:Y:S06]  /*3500*/  @P4 BRA `(.L_x_4708) ;  /* 0x0000000000a04947 */ /* 0x000fec0003800000 */
[----:B------:R-:W-:Y:S01]  /*3510*/  IADD3 R82, P2, P5, R100, R82, R111 ;  /* 0x0000005264527210 */ /* 0x000fe20007d5e06f */
[----:B------:R-:W-:Y:S01]  /*3520*/  ULDC.64 UR4, c[0x0][0x3e8] ;  /* 0x0000fa0000047ab9 */ /* 0x000fe20000000a00 */
[----:B------:R-:W-:Y:S02]  /*3530*/  CS2R R60, SRZ ;  /* 0x00000000003c7805 */ /* 0x000fe4000001ff00 */
[----:B------:R-:W-:Y:S02]  /*3540*/  CS2R R62, SRZ ;  /* 0x00000000003e7805 */ /* 0x000fe4000001ff00 */
[----:B0-----:R-:W-:Y:S02]  /*3550*/  IADD3.X R33, R89, R31, R110, P2, P5 ;  /* 0x0000001f59217210 */ /* 0x001fe400017ea46e */
        /* <DEDUP_REMOVED lines=35> */
.L_x_4708:
[----:B------:R-:W-:Y:S05]  /*3790*/  BSYNC B1 ;  /* 0x0000000000017941 */ /* 0x000fea0003800000 */
.L_x_4707:
[----:B------:R-:W2:Y:S01]  /*37a0*/  LDL R31, [R1+0x38] ;  /* 0x00003800011f7983 */ /* 0x000ea20000100800 */
[----:B01----:R-:W-:Y:S01]  /*37b0*/  IMAD.MOV.U32 R32, RZ, RZ, R69 ;  /* 0x000000ffff207224 */ /* 0x003fe200078e0045 */
        /* <DEDUP_REMOVED lines=12> */
[----:B--2---:R-:W-:Y:S01]  /*3880*/  R2UR UR4, R31 ;  /* 0x000000001f0472ca */ /* 0x004fe200000e0000 */
[----:B------:R-:W-:-:S05]  /*3890*/  IMAD.MOV.U32 R31, RZ, RZ, R68 ;  /* 0x000000ffff1f7224 */ /* 0x000fca00078e0044 */
[----:B------:R-:W-:Y:S01]  /*38a0*/  PRMT R162, R32, 0x5410, R31 ;  /* 0x0000541020a27816 */ /* 0x000fe2000000001f */
[----:B------:R-:W-:Y:S02]  /*38b0*/  IMAD.MOV.U32 R31, RZ, RZ, R76 ;  /* 0x000000ffff1f7224 */ /* 0x000fe400078e004c */
[----:B------:R-:W-:-:S03]  /*38c0*/  IMAD.MOV.U32 R32, RZ, RZ, R77 ;  /* 0x000000ffff207224 */ /* 0x000fc600078e004d */
[----:B------:R-:W-:Y:S01]  /*38d0*/  PRMT R164, R164, 0x5410, R31 ;  /* 0x00005410a4a47816 */ /* 0x000fe2000000001f */
[----:B------:R-:W-:Y:S01]  /*38e0*/  IMAD.MOV.U32 R31, RZ, RZ, R67 ;  /* 0x000000ffff1f7224 */ /* 0x000fe200078e0043 */
[----:B------:R-:W-:Y:S01]  /*38f0*/  PRMT R165, R165, 0x5410, R32 ;  /* 0x00005410a5a57816 */ /* 0x000fe20000000020 */
[----:B------:R-:W-:Y:S01]  /*3900*/  IMAD.MOV.U32 R32, RZ, RZ, R114 ;  /* 0x000000ffff207224 */ /* 0x000fe200078e0072 */
[----:B------:R-:W-:Y:S02]  /*3910*/  UISETP.NE.AND UP0, UPT, UR4, 0x3, UPT ;  /* 0x000000030400788c */ /* 0x000fe4000bf05270 */
[----:B------:R-:W-:Y:S01]  /*3920*/  PRMT R159, R34, 0x5410, R31 ;  /* 0x00005410229f7816 */ /* 0x000fe2000000001f */
[----:B------:R-:W-:Y:S01]  /*3930*/  IMAD.MOV.U32 R34, RZ, RZ, R70 ;  /* 0x000000ffff227224 */ /* 0x000fe200078e0046 */
[----:B------:R-:W-:Y:S01]  /*3940*/  PRMT R129, R129, 0x5410, R32 ;  /* 0x0000541081817816 */ /* 0x000fe20000000020 */
[----:B------:R-:W-:Y:S01]  /*3950*/  IMAD.MOV.U32 R31, RZ, RZ, R74 ;  /* 0x000000ffff1f7224 */ /* 0x000fe200078e004a */
[----:B------:R-:W-:Y:S01]  /*3960*/  PLOP3.LUT P2, PT, PT, PT, UP0, 0x80, 0x0 ;  /* 0x000000000000781c */ /* 0x000fe20003f4f008 */
        /* <DEDUP_REMOVED lines=8> */
[----:B-----5:R-:W-:Y:S01]  /*39f0*/  IMAD.MOV.U32 R34, RZ, RZ, R40 ;  /* 0x000000ffff227224 */ /* 0x020fe200078e0028 */
        /* <DEDUP_REMOVED lines=15> */
[----:B------:R-:W-:-:S02]  /*3af0*/  IMAD.MOV.U32 R31, RZ, RZ, R53 ;  /* 0x000000ffff1f7224 */ /* 0x000fc400078e0035 */
        /* <DEDUP_REMOVED lines=29> */
.L_x_4709:
[----:B------:R-:W-:Y:S01]  /*3cd0*/  IMAD R31, R17, 0x8, R16 ;  /* 0x00000008111f7824 */ /* 0x000fe200078e0210 */
[----:B------:R-:W-:Y:S01]  /*3ce0*/  SHF.L.U32 R88, R201, 0x1f, RZ ;  /* 0x0000001fc9587819 */ /* 0x000fe200000006ff */
[----:B------:R-:W-:Y:S03]  /*3cf0*/  BSSY B1, `(.L_x_4710) ;  /* 0x0000003000017945 */ /* 0x000fe60003800000 */
[----:B------:R-:W0:Y:S02]  /*3d00*/  SYNCS.PHASECHK.TRANS64.TRYWAIT P5, [R31+URZ+0x30890], R88 ;  /* 0x030890581f0075a7 */ /* 0x000e2400080a017f */
[----:B0-----:R-:W-:Y:S05]  /*3d10*/  @!P5 BRA `(.L_x_4711) ;  /* 0x0000029400acd947 */ /* 0x001fea0003800000 */
.L_x_5167:
[----:B------:R-:W-:Y:S05]  /*3d20*/  BSYNC B1 ;  /* 0x0000000000017941 */ /* 0x000fea0003800000 */
.L_x_4710:
        /* <DEDUP_REMOVED lines=9> */
[--C-:B------:R-:W-:Y:S02]  /*3dc0*/  SHF.R.U64 R114, R114, 0x10, R115.reuse ;  /* 0x0000001072727819 */ /* 0x100fe40000001273 */
[----:B------:R-:W-:Y:S02]  /*3dd0*/  SHF.R.U32.HI R128, RZ, 0x10, R115 ;  /* 0x00000010ff807819 */ /* 0x000fe40000011673 */
[--C-:B------:R-:W-:Y:S02]  /*3de0*/  SHF.R.U64 R115, R124, 0x10, R125.reuse ;  /* 0x000000107c737819 */ /* 0x100fe4000000127d */
[----:B------:R-:W-:Y:S02]  /*3df0*/  SHF.R.U32.HI R124, RZ, 0x10, R125 ;  /* 0x00000010ff7c7819 */ /* 0x000fe4000001167d */
[----:B------:R-:W-:Y:S02]  /*3e00*/  PRMT R125, R129, 0x5410, R115 ;  /* 0x00005410817d7816 */ /* 0x000fe40000000073 */
[----:B------:R-:W-:-:S02]  /*3e10*/  PRMT R128, R145, 0x5432, R128 ;  /* 0x0000543291807816 */ /* 0x000fc40000000080 */
[----:B------:R-:W-:Y:S02]  /*3e20*/  PRMT R115, R148, 0x5432, R124 ;  /* 0x0000543294737816 */ /* 0x000fe4000000007c */
[----:B------:R-:W-:Y:S01]  /*3e30*/  PRMT R114, R129, 0x5432, R114 ;  /* 0x0000543281727816 */ /* 0x000fe20000000072 */
[C---:B--2---:R-:W-:Y:S01]  /*3e40*/  IMAD.U32 R129, R33.reuse, 0x10000, RZ ;  /* 0x0001000021817824 */ /* 0x044fe200078e00ff */
[----:B------:R-:W-:Y:S02]  /*3e50*/  LOP3.LUT R148, R33, 0xffff0000, RZ, 0xc0, !PT ;  /* 0xffff000021947812 */ /* 0x000fe400078ec0ff */
[C---:B------:R-:W-:Y:S01]  /*3e60*/  LOP3.LUT R145, R125.reuse, 0xffff0000, RZ, 0xc0, !PT ;  /* 0xffff00007d917812 */ /* 0x040fe200078ec0ff */
[----:B------:R-:W-:Y:S01]  /*3e70*/  IMAD.U32 R125, R125, 0x10000, RZ ;  /* 0x000100007d7d7824 */ /* 0x000fe200078e00ff */
[C---:B------:R-:W-:Y:S01]  /*3e80*/  LOP3.LUT R33, R114.reuse, 0xffff0000, RZ, 0xc0, !PT ;  /* 0xffff000072217812 */ /* 0x040fe200078ec0ff */
[----:B------:R-:W-:Y:S02]  /*3e90*/  IMAD.U32 R114, R114, 0x10000, RZ ;  /* 0x0001000072727824 */ /* 0x000fe400078e00ff */
[----:B------:R-:W-:-:S04]  /*3ea0*/  FMUL.FTZ R124, R148, R145 ;  /* 0x00000091947c7220 */ /* 0x000fc80000410000 */
[CC--:B------:R-:W-:Y:S01]  /*3eb0*/  FFMA.FTZ R124, R129.reuse, R33.reuse, -R124 ;  /* 0x00000021817c7223 */ /* 0x0c0fe2000001087c */
        /* <DEDUP_REMOVED lines=31> */
.L_x_4717:
[----:B------:R-:W-:Y:S05]  /*40b0*/  BSYNC B3 ;  /* 0x0000000000037941 */ /* 0x000fea0003800000 */
.L_x_4716:
[----:B--2---:R1:W-:Y:S02]  /*40c0*/  STG.E.128 desc[UR46][R38.64], R32 ;  /* 0x0000002026007986 */ /* 0x0043e4000c101d2e */
.L_x_4715:
[----:B------:R-:W-:Y:S05]  /*40d0*/  BSYNC B2 ;  /* 0x0000000000027941 */ /* 0x000fea0003800000 */
.L_x_4714:
[----:B------:R-:W-:Y:S01]  /*40e0*/  ISETP.NE.AND P3, PT, R15, RZ, PT ;  /* 0x000000ff0f00720c */ /* 0x000fe20003f65270 */
[----:B------:R-:W-:-:S12]  /*40f0*/  BSSY B2, `(.L_x_4718) ;  /* 0x0000038000027945 */ /* 0x000fd80003800000 */
[----:B------:R-:W-:Y:S05]  /*4100*/  @!P3 BRA `(.L_x_4719) ;  /* 0x0000000000d8b947 */ /* 0x000fea0003800000 */
[----:B-1----:R1:W2:Y:S01]  /*4110*/  LDS.128 R32, [R29+0x1e000] ;  /* 0x01e000001d207984 */ /* 0x0022a20000000c00 */
        /* <DEDUP_REMOVED lines=51> */
.L_x_4721:
[----:B------:R-:W-:Y:S05]  /*4450*/  BSYNC B3 ;  /* 0x0000000000037941 */ /* 0x000fea0003800000 */
.L_x_4720:
[----:B--2---:R2:W-:Y:S02]  /*4460*/  STG.E.128 desc[UR46][R38.64+0x40], R32 ;  /* 0x0000402026007986 */ /* 0x0045e4000c101d2e */
.L_x_4719:
[----:B------:R-:W-:Y:S05]  /*4470*/  BSYNC B2 ;  /* 0x0000000000027941 */ /* 0x000fea0003800000 */
.L_x_4718:
        /* <DEDUP_REMOVED lines=55> */
.L_x_4725:
[----:B------:R-:W-:Y:S05]  /*47f0*/  BSYNC B3 ;  /* 0x0000000000037941 */ /* 0x000fea0003800000 */
.L_x_4724:
[----:B--2---:R3:W-:Y:S02]  /*4800*/  STG.E.128 desc[UR46][R38.64+0x80], R32 ;  /* 0x0000802026007986 */ /* 0x0047e4000c101d2e */
.L_x_4723:
[----:B------:R-:W-:Y:S05]  /*4810*/  BSYNC B2 ;  /* 0x0000000000027941 */ /* 0x000fea0003800000 */
.L_x_4722:
[----:B------:R-:W-:Y:S01]  /*4820*/  ISETP.NE.AND P3, PT, R21, RZ, PT ;  /* 0x000000ff1500720c */ /* 0x000fe20003f65270 */
[----:B------:R-:W-:-:S12]  /*4830*/  BSSY B2, `(.L_x_4726) ;  /* 0x0000036000027945 */ /* 0x000fd80003800000 */
        /* <DEDUP_REMOVED lines=51> */
.L_x_4729:
[----:B------:R-:W-:Y:S05]  /*4b70*/  BSYNC B3 ;  /* 0x0000000000037941 */ /* 0x000fea0003800000 */
.L_x_4728:
[----:B--2---:R4:W-:Y:S02]  /*4b80*/  STG.E.128 desc[UR46][R38.64+0xc0], R32 ;  /* 0x0000c02026007986 */ /* 0x0049e4000c101d2e */
.L_x_4727:
[----:B------:R-:W-:Y:S05]  /*4b90*/  BSYNC B2 ;  /* 0x0000000000027941 */ /* 0x000fea0003800000 */
.L_x_4726:
        /* <DEDUP_REMOVED lines=9> */
[--C-:B------:R-:W-:Y:S01]  /*4c30*/  SHF.R.U64 R73, R68, 0x10, R69.reuse ;  /* 0x0000001044497819 */ /* 0x100fe20000001245 */
[----:B------:R-:W-:Y:S01]  /*4c40*/  IMAD.U32 R76, R32, 0x10000, RZ ;  /* 0x00010000204c7824 */ /* 0x000fe200078e00ff */
[----:B------:R-:W-:Y:S01]  /*4c50*/  SHF.R.U32.HI R75, RZ, 0x10, R69 ;  /* 0x00000010ff4b7819 */ /* 0x000fe20000011645 */
[----:B------:R-:W-:Y:S01]  /*4c60*/  IMAD.U32 R69, R34, 0x10000, RZ ;  /* 0x0001000022457824 */ /* 0x000fe200078e00ff */
[----:B------:R-:W-:Y:S02]  /*4c70*/  SHF.R.U32.HI R71, RZ, 0x10, R71 ;  /* 0x00000010ff477819 */ /* 0x000fe40000011647 */
[----:B------:R-:W-:Y:S02]  /*4c80*/  PRMT R72, R161, 0x5432, R72 ;  /* 0x00005432a1487816 */ /* 0x000fe40000000048 */
[----:B------:R-:W-:-:S02]  /*4c90*/  PRMT R73, R162, 0x5432, R73 ;  /* 0x00005432a2497816 */ /* 0x000fc40000000049 */
[----:B------:R-:W-:Y:S01]  /*4ca0*/  LOP3.LUT R68, R35, 0xffff0000, RZ, 0xc0, !PT ;  /* 0xffff000023447812 */ /* 0x000fe200078ec0ff */
[C---:B------:R-:W-:Y:S01]  /*4cb0*/  IMAD.U32 R35, R33.reuse, 0x10000, RZ ;  /* 0x0001000021237824 */ /* 0x040fe200078e00ff */
[----:B------:R-:W-:Y:S02]  /*4cc0*/  LOP3.LUT R84, R33, 0xffff0000, RZ, 0xc0, !PT ;  /* 0xffff000021547812 */ /* 0x000fe400078ec0ff */
[----:B------:R-:W-:Y:S02]  /*4cd0*/  PRMT R70, R162, 0x5410, R75 ;  /* 0x00005410a2467816 */ /* 0x000fe4000000004b */
[----:B------:R-:W-:Y:S02]  /*4ce0*/  PRMT R71, R161, 0x5410, R71 ;  /* 0x00005410a1477816 */ /* 0x000fe40000000047 */
[----:B------:R-:W-:Y:S01]  /*4cf0*/  LOP3.LUT R33, R72, 0xffff0000, RZ, 0xc0, !PT ;  /* 0xffff000048217812 */ /* 0x000fe200078ec0ff */
[----:B------:R-:W-:Y:S01]  /*4d00*/  IMAD.U32 R78, R70, 0x10000, RZ ;  /* 0x00010000464e7824 */ /* 0x000fe200078e00ff */
[----:B------:R-:W-:Y:S01]  /*4d10*/  LOP3.LUT R75, R73, 0xffff0000, RZ, 0xc0, !PT ;  /* 0xffff0000494b7812 */ /* 0x000fe200078ec0ff */
[C---:B------:R-:W-:Y:S01]  /*4d20*/  IMAD.U32 R77, R71.reuse, 0x10000, RZ ;  /* 0x00010000474d7824 */ /* 0x040fe200078e00ff */
[----:B------:R-:W-:Y:S01]  /*4d30*/  LOP3.LUT R71, R71, 0xffff0000, RZ, 0xc0, !PT ;  /* 0xffff000047477812 */ /* 0x000fe200078ec0ff */
[----:B------:R-:W-:Y:S01]  /*4d40*/  FMUL.FTZ R79, R84, R33 ;  /* 0x00000021544f7220 */ /* 0x000fe20000410000 */
[----:B------:R-:W-:Y:S01]  /*4d50*/  LOP3.LUT R70, R70, 0xffff0000, RZ, 0xc0, !PT ;  /* 0xffff000046467812 */ /* 0x000fe200078ec0ff */
[----:B------:R-:W-:Y:S01]  /*4d60*/  FMUL.FTZ R84, R84, R75 ;  /* 0x0000004b54547220 */ /* 0x000fe20000410000 */
[----:B------:R-:W-:Y:S01]  /*4d70*/  LOP3.LUT R32, R32, 0xffff0000, RZ, 0xc0, !PT ;  /* 0xffff000020207812 */ /* 0x000fe200078ec0ff */
[----:B------:R-:W-:Y:S01]  /*4d80*/  IMAD.U32 R72, R72, 0x10000, RZ ;  /* 0x0001000048487824 */ /* 0x000fe200078e00ff */
        /* <DEDUP_REMOVED lines=10> */
[C---:B------:R-:W-:Y:S01]  /*4e30*/  FMUL.FTZ R85, R34.reuse, R77 ;  /* 0x0000004d22557220 */ /* 0x040fe20000410000 */
[----:B------:R-:W-:Y:S01]  /*4e40*/  FMUL.FTZ R34, R34, R78 ;  /* 0x0000004e22227220 */ /* 0x000fe20000410000 */
[C---:B------:R-:W-:Y:S01]  /*4e50*/  FFMA.FTZ R35, R76.reuse, R73, -R35 ;  /* 0x000000494c237223 */ /* 0x040fe20000010823 */
[----:B------:R-:W-:Y:S01]  /*4e60*/  FFMA.FTZ R32, R76, R72, R32 ;  /* 0x000000484c207223 */ /* 0x000fe20000010020 */
[----:B------:R-:W-:Y:S01]  /*4e70*/  F2FP.BF16.F32.PACK_AB R33, R68, R33 ;  /* 0x000000214421723e */ /* 0x000fe200000010ff */
[C---:B------:R-:W-:Y:S01]  /*4e80*/  FFMA.FTZ R85, R69.reuse, R78, -R85 ;  /* 0x0000004e45557223 */ /* 0x040fe20000010855 */
[----:B------:R-:W-:Y:S01]  /*4e90*/  FFMA.FTZ R34, R69, R77, R34 ;  /* 0x0000004d45227223 */ /* 0x000fe20000010022 */
[----:B------:R-:W-:-:S02]  /*4ea0*/  F2FP.BF16.F32.PACK_AB R79, R84, R79 ;  /* 0x0000004f544f723e */ /* 0x000fc400000010ff */
[----:B------:R-:W-:Y:S01]  /*4eb0*/  F2FP.BF16.F32.PACK_AB R32, R32, R35 ;  /* 0x000000232020723e */ /* 0x000fe200000010ff */
[----:B------:R-:W-:Y:S01]  /*4ec0*/  IMAD.MOV.U32 R35, RZ, RZ, R33 ;  /* 0x000000ffff237224 */ /* 0x000fe200078e0021 */
[----:B------:R-:W-:Y:S01]  /*4ed0*/  F2FP.BF16.F32.PACK_AB R34, R34, R85 ;  /* 0x000000552222723e */ /* 0x000fe200000010ff */
[----:B------:R-:W-:-:S07]  /*4ee0*/  IMAD.MOV.U32 R33, RZ, RZ, R79 ;  /* 0x000000ffff217224 */ /* 0x000fce00078e004f */
.L_x_4733:
[----:B------:R-:W-:Y:S05]  /*4ef0*/  BSYNC B3 ;  /* 0x0000000000037941 */ /* 0x000fea0003800000 */
.L_x_4732:
[----:B--2---:R1:W-:Y:S02]  /*4f00*/  STG.E.128 desc[UR46][R38.64+0x100], R32 ;  /* 0x0001002026007986 */ /* 0x0043e4000c101d2e */
.L_x_4731:
[----:B------:R-:W-:Y:S05]  /*4f10*/  BSYNC B2 ;  /* 0x0000000000027941 */ /* 0x000fea0003800000 */
.L_x_4730:
        /* <DEDUP_REMOVED lines=36> */
[----:B------:R-:W-:-:S02]  /*5160*/  IMAD.U32 R35, R35, 0x10000, RZ ;  /* 0x0001000023237824 */ /* 0x000fc400078e00ff */
[C---:B------:R-:W-:Y:S01]  /*5170*/  FMUL.FTZ R33, R66.reuse, R159 ;  /* 0x0000009f42217220 */ /* 0x040fe20000410000 */
        /* <DEDUP_REMOVED lines=13> */
.L_x_4735:
[----:B------:R-:W-:Y:S05]  /*5250*/  BSYNC B2 ;  /* 0x0000000000027941 */ /* 0x000fea0003800000 */
.L_x_4734:
[----:B--2---:R1:W-:Y:S02]  /*5260*/  STG.E.128 desc[UR46][R38.64+0x140], R32 ;  /* 0x0001402026007986 */ /* 0x0043e4000c101d2e */
.L_x_4713:
[----:B------:R-:W-:Y:S05]  /*5270*/  BSYNC B1 ;  /* 0x0000000000017941 */ /* 0x000fea0003800000 */
.L_x_4712:
        /* <DEDUP_REMOVED lines=15> */
[----:B------:R-:W-:Y:S02]  /*5370*/  PRMT R160, R160, 0x5432, R63 ;  /* 0x00005432a0a07816 */ /* 0x000fe4000000003f */
[----:B------:R-:W-:Y:S02]  /*5380*/  LOP3.LUT R66, R33, 0xffff0000, RZ, 0xc0, !PT ;  /* 0xffff000021427812 */ /* 0x000fe400078ec0ff */
[C---:B------:R-:W-:Y:S01]  /*5390*/  LOP3.LUT R67, R61.reuse, 0xffff0000, RZ, 0xc0, !PT ;  /* 0xffff00003d437812 */ /* 0x040fe200078ec0ff */
[----:B------:R-:W-:Y:S01]  /*53a0*/  IMAD.U32 R62, R160, 0x10000, RZ ;  /* 0x00010000a03e7824 */ /* 0x000fe200078e00ff */
[----:B------:R-:W-:Y:S01]  /*53b0*/  LOP3.LUT R63, R60, 0xffff0000, RZ, 0xc0, !PT ;  /* 0xffff00003c3f7812 */ /* 0x000fe200078ec0ff */
[----:B------:R-:W-:Y:S01]  /*53c0*/  IMAD.U32 R61, R61, 0x10000, RZ ;  /* 0x000100003d3d7824 */ /* 0x000fe200078e00ff */
[----:B------:R-:W-:Y:S01]  /*53d0*/  PRMT R157, R157, 0x5432, R64 ;  /* 0x000054329d9d7816 */ /* 0x000fe20000000040 */
[----:B------:R-:W-:Y:S01]  /*53e0*/  IMAD.U32 R64, R33, 0x10000, RZ ;  /* 0x0001000021407824 */ /* 0x000fe200078e00ff */
[----:B------:R-:W-:Y:S01]  /*53f0*/  LOP3.LUT R39, R34, 0xffff0000, RZ, 0xc0, !PT ;  /* 0xffff000022277812 */ /* 0x000fe200078ec0ff */
[C---:B------:R-:W-:Y:S01]  /*5400*/  FMUL.FTZ R69, R66.reuse, R67 ;  /* 0x0000004342457220 */ /* 0x040fe20000410000 */
[-C--:B------:R-:W-:Y:S01]  /*5410*/  FMUL.FTZ R66, R66, R63.reuse ;  /* 0x0000003f42427220 */ /* 0x080fe20000410000 */
[----:B------:R-:W-:Y:S01]  /*5420*/  IMAD.U32 R65, R157, 0x10000, RZ ;  /* 0x000100009d417824 */ /* 0x000fe200078e00ff */
[----:B------:R-:W-:Y:S01]  /*5430*/  LOP3.LUT R34, R35, 0xffff0000, RZ, 0xc0, !PT ;  /* 0xffff000023227812 */ /* 0x000fe200078ec0ff */
[C---:B------:R-:W-:Y:S01]  /*5440*/  FFMA.FTZ R63, R64.reuse, R63, -R69 ;  /* 0x0000003f403f7223 */ /* 0x040fe20000010845 */
[----:B------:R-:W-:Y:S01]  /*5450*/  FMUL.FTZ R71, R39, R62 ;  /* 0x0000003e27477220 */ /* 0x000fe20000410000 */
[----:B------:R-:W-:Y:S01]  /*5460*/  FFMA.FTZ R64, R64, R67, R66 ;  /* 0x0000004340407223 */ /* 0x000fe20000010042 */
[----:B------:R-:W-:-:S02]  /*5470*/  IMAD.U32 R33, R32, 0x10000, RZ ;  /* 0x0001000020217824 */ /* 0x000fc400078e00ff */
[-C--:B------:R-:W-:Y:S01]  /*5480*/  FMUL.FTZ R67, R39, R65.reuse ;  /* 0x0000004127437220 */ /* 0x080fe20000410000 */
[----:B------:R-:W-:Y:S01]  /*5490*/  LOP3.LUT R160, R160, 0xffff0000, RZ, 0xc0, !PT ;  /* 0xffff0000a0a07812 */ /* 0x000fe200078ec0ff */
[----:B------:R-:W-:Y:S01]  /*54a0*/  FFMA.FTZ R39, R38, R65, -R71 ;  /* 0x0000004126277223 */ /* 0x000fe20000010847 */
[----:B------:R-:W-:Y:S01]  /*54b0*/  LOP3.LUT R157, R157, 0xffff0000, RZ, 0xc0, !PT ;  /* 0xffff00009d9d7812 */ /* 0x000fe200078ec0ff */
[----:B------:R-:W-:Y:S01]  /*54c0*/  IMAD.U32 R60, R60, 0x10000, RZ ;  /* 0x000100003c3c7824 */ /* 0x000fe200078e00ff */
[----:B------:R-:W-:Y:S01]  /*54d0*/  LOP3.LUT R32, R32, 0xffff0000, RZ, 0xc0, !PT ;  /* 0xffff000020207812 */ /* 0x000fe200078ec0ff */
[----:B------:R-:W-:Y:S01]  /*54e0*/  FFMA.FTZ R38, R38, R62, R67 ;  /* 0x0000003e26267223 */ /* 0x000fe20000010043 */
[C---:B------:R-:W-:Y:S01]  /*54f0*/  FMUL.FTZ R62, R34.reuse, R160 ;  /* 0x000000a0223e7220 */ /* 0x040fe20000410000 */
[----:B------:R-:W-:Y:S01]  /*5500*/  FMUL.FTZ R65, R34, R157 ;  /* 0x0000009d22417220 */ /* 0x000fe20000410000 */
[----:B------:R-:W-:Y:S02]  /*5510*/  IMAD.U32 R35, R35, 0x10000, RZ ;  /* 0x0001000023237824 */ /* 0x000fe400078e00ff */
[C---:B------:R-:W-:Y:S01]  /*5520*/  FMUL.FTZ R34, R32.reuse, R61 ;  /* 0x0000003d20227220 */ /* 0x040fe20000410000 */
[-C--:B------:R-:W-:Y:S01]  /*5530*/  FMUL.FTZ R32, R32, R60.reuse ;  /* 0x0000003c20207220 */ /* 0x080fe20000410000 */
[----:B------:R-:W-:Y:S01]  /*5540*/  F2FP.BF16.F32.PACK_AB R63, R64, R63 ;  /* 0x0000003f403f723e */ /* 0x000fe200000010ff */
[----:B------:R-:W-:Y:S01]  /*5550*/  FFMA.FTZ R62, R35, R157, -R62 ;  /* 0x0000009d233e7223 */ /* 0x000fe2000001083e */
[C---:B------:R-:W-:Y:S01]  /*5560*/  FFMA.FTZ R34, R33.reuse, R60, -R34 ;  /* 0x0000003c21227223 */ /* 0x040fe20000010822 */
[----:B------:R-:W-:Y:S01]  /*5570*/  FFMA.FTZ R33, R33, R61, R32 ;  /* 0x0000003d21217223 */ /* 0x000fe20000010020 */
[----:B------:R-:W-:Y:S01]  /*5580*/  FFMA.FTZ R65, R35, R160, R65 ;  /* 0x000000a023417223 */ /* 0x000fe20000010041 */
[----:B------:R-:W-:-:S03]  /*5590*/  F2FP.BF16.F32.PACK_AB R38, R38, R39 ;  /* 0x000000272626723e */ /* 0x000fc600000010ff */
[----:B------:R-:W-:Y:S01]  /*55a0*/  F2FP.BF16.F32.PACK_AB R32, R33, R34 ;  /* 0x000000222120723e */ /* 0x000fe200000010ff */
[----:B------:R-:W-:Y:S01]  /*55b0*/  IMAD.MOV.U32 R33, RZ, RZ, R63 ;  /* 0x000000ffff217224 */ /* 0x000fe200078e003f */
[----:B------:R-:W-:Y:S01]  /*55c0*/  F2FP.BF16.F32.PACK_AB R35, R65, R62 ;  /* 0x0000003e4123723e */ /* 0x000fe200000010ff */
[----:B------:R-:W-:-:S07]  /*55d0*/  IMAD.MOV.U32 R34, RZ, RZ, R38 ;  /* 0x000000ffff227224 */ /* 0x000fce00078e0026 */
.L_x_4740:
[----:B------:R-:W-:Y:S05]  /*55e0*/  BSYNC B2 ;  /* 0x0000000000027941 */ /* 0x000fea0003800000 */
.L_x_4739:
[----:B--2---:R1:W-:Y:S02]  /*55f0*/  STG.E.128 desc[UR46][R36.64], R32 ;  /* 0x0000002024007986 */ /* 0x0043e4000c101d2e */
.L_x_4738:
[----:B------:R-:W-:Y:S05]  /*5600*/  BSYNC B1 ;  /* 0x0000000000017941 */ /* 0x000fea0003800000 */
.L_x_4737:
        /* <DEDUP_REMOVED lines=11> */
[----:B------:R-:W-:Y:S02]  /*56c0*/  PRMT R39, R155, 0x5410, R60 ;  /* 0x000054109b277816 */ /* 0x000fe4000000003c */
[----:B------:R-:W-:Y:S02]  /*56d0*/  SHF.R.U32.HI R59, RZ, 0x10, R59 ;  /* 0x00000010ff3b7819 */ /* 0x000fe4000001163b */
[----:B------:R-:W-:Y:S01]  /*56e0*/  PRMT R60, R156, 0x5410, R57 ;  /* 0x000054109c3c7816 */ /* 0x000fe20000000039 */
[----:B------:R-:W-:Y:S01]  /*56f0*/  IMAD.U32 R57, R33, 0x10000, RZ ;  /* 0x0001000021397824 */ /* 0x000fe200078e00ff */
[----:B------:R-:W-:-:S02]  /*5700*/  PRMT R155, R155, 0x5432, R56 ;  /* 0x000054329b9b7816 */ /* 0x000fc40000000038 */
        /* <DEDUP_REMOVED lines=13> */
[----:B------:R-:W-:Y:S01]  /*57e0*/  FFMA.FTZ R32, R57, R59, -R64 ;  /* 0x0000003b39207223 */ /* 0x000fe20000010840 */
[----:B------:R-:W-:Y:S01]  /*57f0*/  LOP3.LUT R156, R156, 0xffff0000, RZ, 0xc0, !PT ;  /* 0xffff00009c9c7812 */ /* 0x000fe200078ec0ff */
[----:B------:R-:W-:Y:S01]  /*5800*/  FMUL.FTZ R59, R58, R61 ;  /* 0x0000003d3a3b7220 */ /* 0x000fe20000410000 */
[----:B------:R-:W-:Y:S01]  /*5810*/  LOP3.LUT R155, R155, 0xffff0000, RZ, 0xc0, !PT ;  /* 0xffff00009b9b7812 */ /* 0x000fe200078ec0ff */
[----:B------:R-:W-:-:S02]  /*5820*/  IMAD.U32 R60, R60, 0x10000, RZ ;  /* 0x000100003c3c7824 */ /* 0x000fc400078e00ff */
[C---:B------:R-:W-:Y:S01]  /*5830*/  FFMA.FTZ R67, R38.reuse, R61, -R67 ;  /* 0x0000003d26437223 */ /* 0x040fe20000010843 */
[----:B------:R-:W-:Y:S02]  /*5840*/  IMAD.U32 R39, R39, 0x10000, RZ ;  /* 0x0001000027277824 */ /* 0x000fe400078e00ff */
[----:B------:R-:W-:Y:S01]  /*5850*/  FFMA.FTZ R38, R38, R63, R59 ;  /* 0x0000003f26267223 */ /* 0x000fe2000001003b */
[C---:B------:R-:W-:Y:S01]  /*5860*/  FMUL.FTZ R58, R34.reuse, R156 ;  /* 0x0000009c223a7220 */ /* 0x040fe20000410000 */
[----:B------:R-:W-:Y:S01]  /*5870*/  FMUL.FTZ R61, R34, R155 ;  /* 0x0000009b223d7220 */ /* 0x000fe20000410000 */
[C---:B------:R-:W-:Y:S01]  /*5880*/  FMUL.FTZ R34, R56.reuse, R60 ;  /* 0x0000003c38227220 */ /* 0x040fe20000410000 */
[-C--:B------:R-:W-:Y:S01]  /*5890*/  FMUL.FTZ R59, R56, R39.reuse ;  /* 0x00000027383b7220 */ /* 0x080fe20000410000 */
[----:B------:R-:W-:Y:S02]  /*58a0*/  IMAD.U32 R35, R35, 0x10000, RZ ;  /* 0x0001000023237824 */ /* 0x000fe400078e00ff */
[----:B------:R-:W-:Y:S01]  /*58b0*/  FFMA.FTZ R57, R57, R62, R65 ;  /* 0x0000003e39397223 */ /* 0x000fe20000010041 */
        /* <DEDUP_REMOVED lines=9> */
.L_x_4744:
[----:B------:R-:W-:Y:S05]  /*5950*/  BSYNC B2 ;  /* 0x0000000000027941 */ /* 0x000fea0003800000 */
.L_x_4743:
[----:B--2---:R1:W-:Y:S02]  /*5960*/  STG.E.128 desc[UR46][R36.64+0x40], R32 ;  /* 0x0000402024007986 */ /* 0x0043e4000c101d2e */
.L_x_4742:
[----:B------:R-:W-:Y:S05]  /*5970*/  BSYNC B1 ;  /* 0x0000000000017941 */ /* 0x000fea0003800000 */
.L_x_4741:
        /* <DEDUP_REMOVED lines=10> */
[----:B------:R-:W-:Y:S02]  /*5a20*/  SHF.R.U64 R56, R54, 0x10, R55 ;  /* 0x0000001036387819 */ /* 0x000fe40000001237 */
[C---:B------:R-:W-:Y:S02]  /*5a30*/  PRMT R54, R154.reuse, 0x5432, R59 ;  /* 0x000054329a367816 */ /* 0x040fe4000000003b */
[----:B------:R-:W-:Y:S02]  /*5a40*/  SHF.R.U32.HI R52, RZ, 0x10, R55 ;  /* 0x00000010ff347819 */ /* 0x000fe40000011637 */
[----:B------:R-:W-:-:S02]  /*5a50*/  PRMT R154, R154, 0x5410, R57 ;  /* 0x000054109a9a7816 */ /* 0x000fc40000000039 */
[C---:B------:R-:W-:Y:S02]  /*5a60*/  PRMT R57, R153.reuse, 0x5432, R56 ;  /* 0x0000543299397816 */ /* 0x040fe40000000038 */
        /* <DEDUP_REMOVED lines=12> */
[-C--:B------:R-:W-:Y:S01]  /*5b30*/  FMUL.FTZ R59, R52, R55.reuse ;  /* 0x00000037343b7220 */ /* 0x080fe20000410000 */
[----:B------:R-:W-:Y:S02]  /*5b40*/  IMAD.U32 R33, R32, 0x10000, RZ ;  /* 0x0001000020217824 */ /* 0x000fe400078e00ff */
[----:B------:R-:W-:Y:S01]  /*5b50*/  FMUL.FTZ R52, R53, R60 ;  /* 0x0000003c35347220 */ /* 0x000fe20000410000 */
[C---:B------:R-:W-:Y:S01]  /*5b60*/  FFMA.FTZ R62, R35.reuse, R55, -R62 ;  /* 0x00000037233e7223 */ /* 0x040fe2000001083e */
[----:B------:R-:W-:Y:S01]  /*5b70*/  FFMA.FTZ R59, R35, R58, R59 ;  /* 0x0000003a233b7223 */ /* 0x000fe2000001003b */
[----:B------:R-:W-:Y:S01]  /*5b80*/  LOP3.LUT R153, R153, 0xffff0000, RZ, 0xc0, !PT ;  /* 0xffff000099997812 */ /* 0x000fe200078ec0ff */
[----:B------:R-:W-:Y:S01]  /*5b90*/  IMAD.U32 R54, R54, 0x10000, RZ ;  /* 0x0001000036367824 */ /* 0x000fe200078e00ff */
[----:B------:R-:W-:Y:S01]  /*5ba0*/  LOP3.LUT R35, R154, 0xffff0000, RZ, 0xc0, !PT ;  /* 0xffff00009a237812 */ /* 0x000fe200078ec0ff */
[-C--:B------:R-:W-:Y:S01]  /*5bb0*/  FMUL.FTZ R58, R53, R56.reuse ;  /* 0x00000038353a7220 */ /* 0x080fe20000410000 */
[----:B------:R-:W-:Y:S01]  /*5bc0*/  LOP3.LUT R32, R32, 0xffff0000, RZ, 0xc0, !PT ;  /* 0xffff000020207812 */ /* 0x000fe200078ec0ff */
[C---:B------:R-:W-:Y:S01]  /*5bd0*/  FFMA.FTZ R52, R39.reuse, R56, -R52 ;  /* 0x0000003827347223 */ /* 0x040fe20000010834 */
[C---:B------:R-:W-:Y:S01]  /*5be0*/  FMUL.FTZ R53, R38.reuse, R153 ;  /* 0x0000009926357220 */ /* 0x040fe20000410000 */
[----:B------:R-:W-:Y:S01]  /*5bf0*/  FMUL.FTZ R56, R38, R35 ;  /* 0x0000002326387220 */ /* 0x000fe20000410000 */
[----:B------:R-:W-:Y:S01]  /*5c00*/  FFMA.FTZ R39, R39, R60, R58 ;  /* 0x0000003c27277223 */ /* 0x000fe2000001003a */
        /* <DEDUP_REMOVED lines=11> */
.L_x_4748:
[----:B------:R-:W-:Y:S05]  /*5cc0*/  BSYNC B2 ;  /* 0x0000000000027941 */ /* 0x000fea0003800000 */
.L_x_4747:
[----:B--2---:R1:W-:Y:S02]  /*5cd0*/  STG.E.128 desc[UR46][R36.64+0x80], R32 ;  /* 0x0000802024007986 */ /* 0x0043e4000c101d2e */
.L_x_4746:
[----:B------:R-:W-:Y:S05]  /*5ce0*/  BSYNC B1 ;  /* 0x0000000000017941 */ /* 0x000fea0003800000 */
.L_x_4745:
        /* <DEDUP_REMOVED lines=53> */
.L_x_4752:
[----:B------:R-:W-:Y:S05]  /*6040*/  BSYNC B2 ;  /* 0x0000000000027941 */ /* 0x000fea0003800000 */
.L_x_4751:
[----:B--2---:R1:W-:Y:S02]  /*6050*/  STG.E.128 desc[UR46][R36.64+0xc0], R32 ;  /* 0x0000c02024007986 */ /* 0x0043e4000c101d2e */
.L_x_4750:
[----:B------:R-:W-:Y:S05]  /*6060*/  BSYNC B1 ;  /* 0x0000000000017941 */ /* 0x000fea0003800000 */
.L_x_4749:
        /* <DEDUP_REMOVED lines=53> */
.L_x_4756:
[----:B------:R-:W-:Y:S05]  /*63c0*/  BSYNC B2 ;  /* 0x0000000000027941 */ /* 0x000fea0003800000 */
.L_x_4755:
[----:B--2---:R1:W-:Y:S02]  /*63d0*/  STG.E.128 desc[UR46][R36.64+0x100], R32 ;  /* 0x0001002024007986 */ /* 0x0043e4000c101d2e */
.L_x_4754:
[----:B------:R-:W-:Y:S05]  /*63e0*/  BSYNC B1 ;  /* 0x0000000000017941 */ /* 0x000fea0003800000 */
.L_x_4753:
        /* <DEDUP_REMOVED lines=52> */
.L_x_4758:
[----:B------:R-:W-:Y:S05]  /*6730*/  BSYNC B1 ;  /* 0x0000000000017941 */ /* 0x000fea0003800000 */
.L_x_4757:
[----:B--2---:R1:W-:Y:S01]  /*6740*/  STG.E.128 desc[UR46][R36.64+0x140], R32 ;  /* 0x0001402024007986 */ /* 0x0043e2000c101d2e */
[----:B------:R-:W-:Y:S05]  /*6750*/  BRA `(.L_x_4736) ;  /* 0x0000004000407947 */ /* 0x000fea0003800000 */
.L_x_4704:
        /* <DEDUP_REMOVED lines=22> */
[----:B------:R-:W-:Y:S02]  /*68c0*/  LEA R56, P2, R32, UR4, 0x1 ;  /* 0x0000000420387c11 */ /* 0x000fe4000f8408ff */
[----:B------:R-:W-:-:S02]  /*68d0*/  CS2R R52, SRZ ;  /* 0x0000000000347805 */ /* 0x000fc4000001ff00 */
        /* <DEDUP_REMOVED lines=23> */
.L_x_4760:
[----:B------:R-:W-:Y:S05]  /*6a50*/  BSYNC B1 ;  /* 0x0000000000017941 */ /* 0x000fea0003800000 */
.L_x_4759:
[----:B------:R-:W-:Y:S01]  /*6a60*/  ISETP.GE.AND P3, PT, R219, R30, PT ;  /* 0x0000001edb00720c */ /* 0x000fe20003f66270 */
[----:B------:R-:W-:Y:S01]  /*6a70*/  BSSY B1, `(.L_x_4761) ;  /* 0x000002e000017945 */ /* 0x000fe20003800000 */
[----:B0-----:R-:W-:Y:S02]  /*6a80*/  CS2R R56, SRZ ;  /* 0x0000000000387805 */ /* 0x001fe4000001ff00 */
        /* <DEDUP_REMOVED lines=44> */
.L_x_4762:
[----:B------:R-:W-:Y:S05]  /*6d50*/  BSYNC B1 ;  /* 0x0000000000017941 */ /* 0x000fea0003800000 */
.L_x_4761:
[----:B------:R-:W2:Y:S01]  /*6d60*/  LDL R31, [R1+0x38] ;  /* 0x00003800011f7983 */ /* 0x000ea20000100800 */
[----:B0-----:R-:W-:Y:S01]  /*6d70*/  IMAD.MOV.U32 R80, RZ, RZ, R33 ;  /* 0x000000ffff507224 */ /* 0x001fe200078e0021 */
[----:B------:R-:W-:Y:S01]  /*6d80*/  PRMT R172, R172, 0x5410, R86 ;  /* 0x00005410acac7816 */ /* 0x000fe20000000056 */
[----:B------:R-:W-:Y:S01]  /*6d90*/  IMAD.MOV.U32 R81, RZ, RZ, R36 ;  /* 0x000000ffff517224 */ /* 0x000fe200078e0024 */
[----:B------:R-:W-:Y:S01]  /*6da0*/  PRMT R173, R173, 0x5410, R85 ;  /* 0x00005410adad7816 */ /* 0x000fe20000000055 */
[----:B------:R-:W-:Y:S01]  /*6db0*/  IMAD.MOV.U32 R82, RZ, RZ, R37 ;  /* 0x000000ffff527224 */ /* 0x000fe200078e0025 */
[----:B------:R-:W-:Y:S01]  /*6dc0*/  PRMT R174, R174, 0x5410, R80 ;  /* 0x00005410aeae7816 */ /* 0x000fe20000000050 */
[----:B------:R-:W-:-:S03]  /*6dd0*/  IMAD.MOV.U32 R80, RZ, RZ, R39 ;  /* 0x000000ffff507224 */ /* 0x000fc600078e0027 */
        /* <DEDUP_REMOVED lines=9> */
[----:B------:R-:W-:-:S05]  /*6e70*/  IMAD.MOV.U32 R81, RZ, RZ, R48 ;  /* 0x000000ffff517224 */ /* 0x000fca00078e0030 */
[----:B------:R-:W-:Y:S01]  /*6e80*/  PRMT R179, R81, 0x5410, R82 ;  /* 0x0000541051b37816 */ /* 0x000fe20000000052 */
[----:B------:R-:W-:Y:S02]  /*6e90*/  IMAD.MOV.U32 R81, RZ, RZ, R52 ;  /* 0x000000ffff517224 */ /* 0x000fe400078e0034 */
[----:B------:R-:W-:Y:S01]  /*6ea0*/  IMAD.MOV.U32 R82, RZ, RZ, R53 ;  /* 0x000000ffff527224 */ /* 0x000fe200078e0035 */
[----:B--2---:R-:W-:Y:S01]  /*6eb0*/  R2UR UR4, R31 ;  /* 0x000000001f0472ca */ /* 0x004fe200000e0000 */
[----:B------:R-:W-:-:S05]  /*6ec0*/  IMAD.MOV.U32 R31, RZ, RZ, R32 ;  /* 0x000000ffff1f7224 */ /* 0x000fca00078e0020 */
[----:B------:R-:W-:Y:S01]  /*6ed0*/  PRMT R171, R171, 0x5410, R31 ;  /* 0x00005410abab7816 */ /* 0x000fe2000000001f */
[----:B------:R-:W-:-:S05]  /*6ee0*/  IMAD.MOV.U32 R31, RZ, RZ, R38 ;  /* 0x000000ffff1f7224 */ /* 0x000fca00078e0026 */
[----:B------:R-:W-:Y:S01]  /*6ef0*/  PRMT R176, R80, 0x5410, R31 ;  /* 0x0000541050b07816 */ /* 0x000fe2000000001f */
[----:B------:R-:W-:Y:S01]  /*6f00*/  IMAD.MOV.U32 R80, RZ, RZ, R40 ;  /* 0x000000ffff507224 */ /* 0x000fe200078e0028 */
[----:B------:R-:W-:Y:S01]  /*6f10*/  UISETP.NE.AND UP0, UPT, UR4, 0x3, UPT ;  /* 0x000000030400788c */ /* 0x000fe2000bf05270 */
[----:B------:R-:W-:-:S05]  /*6f20*/  IMAD.MOV.U32 R31, RZ, RZ, R41 ;  /* 0x000000ffff1f7224 */ /* 0x000fca00078e0029 */
[----:B------:R-:W-:Y:S01]  /*6f30*/  PRMT R162, R31, 0x5410, R80 ;  /* 0x000054101fa27816 */ /* 0x000fe20000000050 */
[----:B------:R-:W-:Y:S01]  /*6f40*/  IMAD.MOV.U32 R80, RZ, RZ, R44 ;  /* 0x000000ffff507224 */ /* 0x000fe200078e002c */
[----:B------:R-:W-:Y:S01]  /*6f50*/  PLOP3.LUT P2, PT, PT, PT, UP0, 0x80, 0x0 ;  /* 0x000000000000781c */ /* 0x000fe20003f4f008 */
[----:B------:R-:W-:-:S03]  /*6f60*/  IMAD.MOV.U32 R31, RZ, RZ, R45 ;  /* 0x000000ffff1f7224 */ /* 0x000fc600078e002d */
[----:B------:R-:W-:Y:S01]  /*6f70*/  PRMT R171, R80, 0x7610, R171 ;  /* 0x0000761050ab7816 */ /* 0x000fe200000000ab */
[----:B------:R-:W-:Y:S01]  /*6f80*/  IMAD.MOV.U32 R80, RZ, RZ, R51 ;  /* 0x000000ffff507224 */ /* 0x000fe200078e0033 */
[----:B------:R-:W-:Y:S01]  /*6f90*/  PRMT R174, R31, 0x7610, R174 ;  /* 0x000076101fae7816 */ /* 0x000fe200000000ae */
[----:B------:R-:W-:-:S05]  /*6fa0*/  IMAD.MOV.U32 R31, RZ, RZ, R50 ;  /* 0x000000ffff1f7224 */ /* 0x000fca00078e0032 */
[----:B------:R-:W-:Y:S01]  /*6fb0*/  PRMT R177, R80, 0x5410, R31 ;  /* 0x0000541050b17816 */ /* 0x000fe2000000001f */
[----:B------:R-:W-:Y:S02]  /*6fc0*/  IMAD.MOV.U32 R31, RZ, RZ, R54 ;  /* 0x000000ffff1f7224 */ /* 0x000fe400078e0036 */
[----:B------:R-:W-:-:S03]  /*6fd0*/  IMAD.MOV.U32 R80, RZ, RZ, R55 ;  /* 0x000000ffff507224 */ /* 0x000fc600078e0037 */
[----:B------:R-:W-:Y:S01]  /*6fe0*/  PRMT R164, R31, 0x5410, R81 ;  /* 0x000054101fa47816 */ /* 0x000fe20000000051 */
[----:B-----5:R-:W-:Y:S01]  /*6ff0*/  IMAD.MOV.U32 R31, RZ, RZ, R57 ;  /* 0x000000ffff1f7224 */ /* 0x020fe200078e0039 */
[----:B------:R-:W-:Y:S01]  /*7000*/  PRMT R165, R80, 0x5410, R82 ;  /* 0x0000541050a57816 */ /* 0x000fe20000000052 */
[----:B------:R-:W-:Y:S02]  /*7010*/  IMAD.MOV.U32 R80, RZ, RZ, R56 ;  /* 0x000000ffff507224 */ /* 0x000fe400078e0038 */
        /* <DEDUP_REMOVED lines=36> */
.L_x_4763:
[----:B------:R-:W-:Y:S01]  /*7260*/  IMAD R31, R17, 0x8, R16 ;  /* 0x00000008111f7824 */ /* 0x000fe200078e0210 */
[----:B------:R-:W-:Y:S01]  /*7270*/  SHF.L.U32 R88, R201, 0x1f, RZ ;  /* 0x0000001fc9587819 */ /* 0x000fe200000006ff */
[----:B------:R-:W0:Y:S01]  /*7280*/  LDC R145, c[0x0][0x2f4] ;  /* 0x0000bd00ff917b82 */ /* 0x000e220000000800 */
[----:B------:R-:W-:Y:S01]  /*7290*/  BSSY B1, `(.L_x_4764) ;  /* 0x0000005000017945 */ /* 0x000fe20003800000 */
[----:B------:R-:W-:Y:S01]  /*72a0*/  IMAD.MOV.U32 R125, RZ, RZ, R84 ;  /* 0x000000ffff7d7224 */ /* 0x000fe200078e0054 */
[----:B------:R-:W1:Y:S05]  /*72b0*/  SYNCS.PHASECHK.TRANS64.TRYWAIT P5, [R31+URZ+0x30890], R88 ;  /* 0x030890581f0075a7 */ /* 0x000e6a00080a017f */
[----:B------:R-:W2:Y:S01]  /*72c0*/  LDC.64 R126, c[0x0][0x300] ;  /* 0x0000c000ff7e7b82 */ /* 0x000ea20000000a00 */
[----:B-1----:R-:W-:Y:S05]  /*72d0*/  @!P5 BRA `(.L_x_4765) ;  /* 0x000002600050d947 */ /* 0x002fea0003800000 */
.L_x_5168:
[----:B------:R-:W-:Y:S05]  /*72e0*/  BSYNC B1 ;  /* 0x0000000000017941 */ /* 0x000fea0003800000 */
.L_x_4764:
        /* <DEDUP_REMOVED lines=124> */
.L_x_4771:
[----:B------:R-:W-:Y:S05]  /*7ab0*/  BSYNC B3 ;  /* 0x0000000000037941 */ /* 0x000fea0003800000 */
.L_x_4770:
        /* <DEDUP_REMOVED lines=12> */
.L_x_4769:
[----:B------:R-:W-:Y:S05]  /*7b80*/  BSYNC B2 ;  /* 0x0000000000027941 */ /* 0x000fea0003800000 */
.L_x_4768:
        /* <DEDUP_REMOVED lines=27> */
[--C-:B------:R-:W-:Y:S02]  /*7d40*/  SHF.R.U64 R37, R48, 0x10, R49.reuse ;  /* 0x0000001030257819 */ /* 0x100fe40000001231 */
[----:B------:R-:W-:Y:S02]  /*7d50*/  SHF.R.U32.HI R48, RZ, 0x10, R49 ;  /* 0x00000010ff307819 */ /* 0x000fe40000011631 */
[----:B------:R-:W-:Y:S02]  /*7d60*/  SHF.R.U64 R36, R38, 0x10, R39 ;  /* 0x0000001026247819 */ /* 0x000fe40000001227 */
[----:B------:R-:W-:-:S02]  /*7d70*/  SHF.R.U64 R38, R50, 0x10, R51 ;  /* 0x0000001032267819 */ /* 0x000fc40000001233 */
[----:B------:R-:W-:Y:S02]  /*7d80*/  PRMT R83, R179, 0x5432, R48 ;  /* 0x00005432b3537816 */ /* 0x000fe40000000030 */
[----:B------:R-:W-:Y:S02]  /*7d90*/  PRMT R50, R178, 0x5410, R81 ;  /* 0x00005410b2327816 */ /* 0x000fe40000000051 */
[----:B------:R-:W-:Y:S02]  /*7da0*/  SHF.R.U32.HI R39, RZ, 0x10, R39 ;  /* 0x00000010ff277819 */ /* 0x000fe40000011627 */
[----:B------:R-:W-:Y:S01]  /*7db0*/  SHF.R.U32.HI R51, RZ, 0x10, R51 ;  /* 0x00000010ff337819 */ /* 0x000fe20000011633 */
[----:B------:R-:W-:Y:S01]  /*7dc0*/  IMAD.U32 R81, R50, 0x10000, RZ ;  /* 0x0001000032517824 */ /* 0x000fe200078e00ff */
[----:B------:R-:W-:Y:S01]  /*7dd0*/  PRMT R48, R177, 0x5432, R38 ;  /* 0x00005432b1307816 */ /* 0x000fe20000000026 */
[----:B------:R-:W-:Y:S01]  /*7de0*/  IMAD.U32 R38, R83, 0x10000, RZ ;  /* 0x0001000053267824 */ /* 0x000fe200078e00ff */
[----:B------:R-:W-:-:S02]  /*7df0*/  PRMT R49, R176, 0x5432, R36 ;  /* 0x00005432b0317816 */ /* 0x000fc40000000024 */
[----:B------:R-:W-:Y:S01]  /*7e00*/  PRMT R36, R176, 0x5410, R39 ;  /* 0x00005410b0247816 */ /* 0x000fe20000000027 */
[CC--:B------:R-:W-:Y:S01]  /*7e10*/  FMUL.FTZ R85, R84.reuse, R38.reuse ;  /* 0x0000002654557220 */ /* 0x0c0fe20000410000 */
[----:B------:R-:W-:Y:S01]  /*7e20*/  PRMT R39, R177, 0x5410, R51 ;  /* 0x00005410b1277816 */ /* 0x000fe20000000033 */
[----:B--2---:R-:W-:Y:S02]  /*7e30*/  IMAD.U32 R51, R41, 0x10000, RZ ;  /* 0x0001000029337824 */ /* 0x004fe400078e00ff */
[-C--:B------:R-:W-:Y:S01]  /*7e40*/  FMUL.FTZ R84, R84, R81.reuse ;  /* 0x0000005154547220 */ /* 0x080fe20000410000 */
[----:B------:R-:W-:Y:S02]  /*7e50*/  LOP3.LUT R83, R83, 0xffff0000, RZ, 0xc0, !PT ;  /* 0xffff000053537812 */ /* 0x000fe400078ec0ff */
[----:B------:R-:W-:Y:S01]  /*7e60*/  LOP3.LUT R53, R53, 0xffff0000, RZ, 0xc0, !PT ;  /* 0xffff000035357812 */ /* 0x000fe200078ec0ff */
[C---:B------:R-:W-:Y:S01]  /*7e70*/  FFMA.FTZ R81, R51.reuse, R81, -R85 ;  /* 0x0000005133517223 */ /* 0x040fe20000010855 */
[----:B------:R-:W-:Y:S01]  /*7e80*/  LOP3.LUT R50, R50, 0xffff0000, RZ, 0xc0, !PT ;  /* 0xffff000032327812 */ /* 0x000fe200078ec0ff */
[----:B------:R-:W-:Y:S01]  /*7e90*/  FFMA.FTZ R51, R51, R38, R84 ;  /* 0x0000002633337223 */ /* 0x000fe20000010054 */
[----:B------:R-:W-:Y:S01]  /*7ea0*/  LOP3.LUT R38, R41, 0xffff0000, RZ, 0xc0, !PT ;  /* 0xffff000029267812 */ /* 0x000fe200078ec0ff */
[----:B------:R-:W-:Y:S01]  /*7eb0*/  FMUL.FTZ R41, R53, R83 ;  /* 0x0000005335297220 */ /* 0x000fe20000410000 */
[----:B------:R-:W-:-:S02]  /*7ec0*/  IMAD.U32 R85, R55, 0x10000, RZ ;  /* 0x0001000037557824 */ /* 0x000fc400078e00ff */
[-C--:B------:R-:W-:Y:S01]  /*7ed0*/  FMUL.FTZ R53, R53, R50.reuse ;  /* 0x0000003235357220 */ /* 0x080fe20000410000 */
[----:B------:R-:W-:Y:S02]  /*7ee0*/  IMAD.U32 R84, R39, 0x10000, RZ ;  /* 0x0001000027547824 */ /* 0x000fe400078e00ff */
[----:B------:R-:W-:Y:S01]  /*7ef0*/  FFMA.FTZ R41, R38, R50, -R41 ;  /* 0x0000003226297223 */ /* 0x000fe20000010829 */
[----:B------:R-:W-:Y:S02]  /*7f00*/  IMAD.U32 R50, R36, 0x10000, RZ ;  /* 0x0001000024327824 */ /* 0x000fe400078e00ff */
[----:B------:R-:W-:Y:S01]  /*7f10*/  FFMA.FTZ R38, R38, R83, R53 ;  /* 0x0000005326267223 */ /* 0x000fe20000010035 */
[----:B------:R-:W-:Y:S02]  /*7f20*/  IMAD.U32 R83, R43, 0x10000, RZ ;  /* 0x000100002b537824 */ /* 0x000fe400078e00ff */
[----:B------:R-:W-:Y:S01]  /*7f30*/  FMUL.FTZ R53, R85, R84 ;  /* 0x0000005455357220 */ /* 0x000fe20000410000 */
[----:B------:R-:W-:-:S02]  /*7f40*/  LOP3.LUT R55, R55, 0xffff0000, RZ, 0xc0, !PT ;  /* 0xffff000037377812 */ /* 0x000fc400078ec0ff */
[----:B------:R-:W-:Y:S01]  /*7f50*/  LOP3.LUT R36, R36, 0xffff0000, RZ, 0xc0, !PT ;  /* 0xffff000024247812 */ /* 0x000fe200078ec0ff */
[-C--:B------:R-:W-:Y:S01]  /*7f60*/  FFMA.FTZ R53, R83, R50.reuse, -R53 ;  /* 0x0000003253357223 */ /* 0x080fe20000010835 */
[----:B------:R-:W-:Y:S01]  /*7f70*/  FMUL.FTZ R50, R85, R50 ;  /* 0x0000003255327220 */ /* 0x000fe20000410000 */
[----:B------:R-:W-:Y:S02]  /*7f80*/  LOP3.LUT R43, R43, 0xffff0000, RZ, 0xc0, !PT ;  /* 0xffff00002b2b7812 */ /* 0x000fe400078ec0ff */
[----:B------:R-:W-:Y:S01]  /*7f90*/  PRMT R37, R179, 0x5410, R37 ;  /* 0x00005410b3257816 */ /* 0x000fe20000000025 */
[----:B------:R-:W-:Y:S01]  /*7fa0*/  FFMA.FTZ R50, R83, R84, R50 ;  /* 0x0000005453327223 */ /* 0x000fe20000010032 */
[----:B------:R-:W-:Y:S02]  /*7fb0*/  LOP3.LUT R83, R39, 0xffff0000, RZ, 0xc0, !PT ;  /* 0xffff000027537812 */ /* 0x000fe400078ec0ff */
[----:B------:R-:W-:Y:S02]  /*7fc0*/  PRMT R82, R178, 0x5432, R82 ;  /* 0x00005432b2527816 */ /* 0x000fe40000000052 */
[----:B------:R-:W-:Y:S01]  /*7fd0*/  F2FP.BF16.F32.PACK_AB R38, R38, R51 ;  /* 0x000000332626723e */ /* 0x000fe200000010ff */
[----:B------:R-:W-:Y:S01]  /*7fe0*/  FMUL.FTZ R39, R55, R83 ;  /* 0x0000005337277220 */ /* 0x000fe20000410000 */
[----:B------:R-:W-:Y:S01]  /*7ff0*/  F2FP.BF16.F32.PACK_AB R41, R41, R81 ;  /* 0x000000512929723e */ /* 0x000fe200000010ff */
[----:B------:R-:W-:-:S02]  /*8000*/  IMAD.U32 R84, R82, 0x10000, RZ ;  /* 0x0001000052547824 */ /* 0x000fc400078e00ff */
[-C--:B------:R-:W-:Y:S01]  /*8010*/  FFMA.FTZ R39, R43, R36.reuse, -R39 ;  /* 0x000000242b277223 */ /* 0x080fe20000010827 */
[----:B------:R-:W-:Y:S01]  /*8020*/  FMUL.FTZ R36, R55, R36 ;  /* 0x0000002437247220 */ /* 0x000fe20000410000 */
[----:B------:R-:W-:-:S03]  /*8030*/  IMAD.U32 R55, R37, 0x10000, RZ ;  /* 0x0001000025377824 */ /* 0x000fc600078e00ff */
[----:B------:R-:W-:Y:S01]  /*8040*/  FFMA.FTZ R36, R43, R83, R36 ;  /* 0x000000532b247223 */ /* 0x000fe20000010024 */
[C---:B------:R-:W-:Y:S01]  /*8050*/  IMAD.U32 R83, R52.reuse, 0x10000, RZ ;  /* 0x0001000034537824 */ /* 0x040fe200078e00ff */
[----:B------:R-:W-:Y:S01]  /*8060*/  LOP3.LUT R52, R52, 0xffff0000, RZ, 0xc0, !PT ;  /* 0xffff000034347812 */ /* 0x000fe200078ec0ff */
[C---:B------:R-:W-:Y:S01]  /*8070*/  IMAD.U32 R43, R40.reuse, 0x10000, RZ ;  /* 0x00010000282b7824 */ /* 0x040fe200078e00ff */
[----:B------:R-:W-:Y:S01]  /*8080*/  LOP3.LUT R40, R40, 0xffff0000, RZ, 0xc0, !PT ;  /* 0xffff000028287812 */ /* 0x000fe200078ec0ff */
[C---:B------:R-:W-:Y:S01]  /*8090*/  FMUL.FTZ R85, R83.reuse, R55 ;  /* 0x0000003753557220 */ /* 0x040fe20000410000 */
[-C--:B------:R-:W-:Y:S01]  /*80a0*/  FMUL.FTZ R83, R83, R84.reuse ;  /* 0x0000005453537220 */ /* 0x080fe20000410000 */
[----:B------:R-:W-:Y:S01]  /*80b0*/  F2FP.BF16.F32.PACK_AB R39, R39, R53 ;  /* 0x000000352727723e */ /* 0x000fe200000010ff */
[----:B------:R-:W-:Y:S02]  /*80c0*/  IMAD.MOV.U32 R53, RZ, RZ, R38 ;  /* 0x000000ffff357224 */ /* 0x000fe400078e0026 */
[C---:B------:R-:W-:Y:S01]  /*80d0*/  FFMA.FTZ R85, R43.reuse, R84, -R85 ;  /* 0x000000542b557223 */ /* 0x040fe20000010855 */
[----:B------:R-:W-:Y:S01]  /*80e0*/  FFMA.FTZ R83, R43, R55, R83 ;  /* 0x000000372b537223 */ /* 0x000fe20000010053 */
[----:B------:R-:W-:-:S02]  /*80f0*/  LOP3.LUT R43, R37, 0xffff0000, RZ, 0xc0, !PT ;  /* 0xffff0000252b7812 */ /* 0x000fc400078ec0ff */
[----:B------:R-:W-:Y:S01]  /*8100*/  LOP3.LUT R37, R82, 0xffff0000, RZ, 0xc0, !PT ;  /* 0xffff000052257812 */ /* 0x000fe200078ec0ff */
[C---:B------:R-:W-:Y:S01]  /*8110*/  IMAD.U32 R82, R49.reuse, 0x10000, RZ ;  /* 0x0001000031527824 */ /* 0x040fe200078e00ff */
[----:B------:R-:W-:Y:S01]  /*8120*/  LOP3.LUT R49, R49, 0xffff0000, RZ, 0xc0, !PT ;  /* 0xffff000031317812 */ /* 0x000fe200078ec0ff */
[----:B------:R-:W-:Y:S01]  /*8130*/  FMUL.FTZ R55, R52, R43 ;  /* 0x0000002b34377220 */ /* 0x000fe20000410000 */
[----:B------:R-:W-:Y:S01]  /*8140*/  F2FP.BF16.F32.PACK_AB R36, R36, R50 ;  /* 0x000000322424723e */ /* 0x000fe200000010ff */
[-C--:B------:R-:W-:Y:S02]  /*8150*/  FMUL.FTZ R52, R52, R37.reuse ;  /* 0x0000002534347220 */ /* 0x080fe40000410000 */
[----:B------:R-:W-:Y:S01]  /*8160*/  FFMA.FTZ R37, R40, R37, -R55 ;  /* 0x0000002528257223 */ /* 0x000fe20000010837 */
[----:B------:R-:W-:Y:S02]  /*8170*/  IMAD.U32 R55, R54, 0x10000, RZ ;  /* 0x0001000036377824 */ /* 0x000fe400078e00ff */
[----:B------:R-:W-:Y:S01]  /*8180*/  FFMA.FTZ R40, R40, R43, R52 ;  /* 0x0000002b28287223 */ /* 0x000fe20000010034 */
[----:B------:R-:W-:Y:S01]  /*8190*/  IMAD.U32 R52, R48, 0x10000, RZ ;  /* 0x0001000030347824 */ /* 0x000fe200078e00ff */
        /* <DEDUP_REMOVED lines=8> */
[CC--:B------:R-:W-:Y:S01]  /*8220*/  FMUL.FTZ R43, R54.reuse, R48.reuse ;  /* 0x00000030362b7220 */ /* 0x0c0fe20000410000 */
[----:B------:R-:W-:Y:S01]  /*8230*/  FMUL.FTZ R54, R54, R49 ;  /* 0x0000003136367220 */ /* 0x000fe20000410000 */
[----:B------:R-:W-:Y:S02]  /*8240*/  F2FP.BF16.F32.PACK_AB R37, R37, R85 ;  /* 0x000000552525723e */ /* 0x000fe400000010ff */
[C---:B------:R-:W-:Y:S01]  /*8250*/  FFMA.FTZ R43, R42.reuse, R49, -R43 ;  /* 0x000000312a2b7223 */ /* 0x040fe2000001082b */
[----:B------:R-:W-:Y:S01]  /*8260*/  FFMA.FTZ R54, R42, R48, R54 ;  /* 0x000000302a367223 */ /* 0x000fe20000010036 */
[----:B------:R-:W-:Y:S01]  /*8270*/  F2FP.BF16.F32.PACK_AB R83, R40, R83 ;  /* 0x000000532853723e */ /* 0x000fe200000010ff */
[----:B------:R-:W-:Y:S02]  /*8280*/  IMAD.MOV.U32 R40, RZ, RZ, R37 ;  /* 0x000000ffff287224 */ /* 0x000fe400078e0025 */
[----:B------:R-:W-:-:S02]  /*8290*/  F2FP.BF16.F32.PACK_AB R43, R43, R84 ;  /* 0x000000542b2b723e */ /* 0x000fc400000010ff */
[----:B------:R-:W-:Y:S01]  /*82a0*/  F2FP.BF16.F32.PACK_AB R54, R54, R55 ;  /* 0x000000373636723e */ /* 0x000fe200000010ff */
[----:B------:R-:W-:Y:S02]  /*82b0*/  IMAD.MOV.U32 R52, RZ, RZ, R83 ;  /* 0x000000ffff347224 */ /* 0x000fe400078e0053 */
[----:B------:R-:W-:Y:S02]  /*82c0*/  IMAD.MOV.U32 R42, RZ, RZ, R43 ;  /* 0x000000ffff2a7224 */ /* 0x000fe400078e002b */
[----:B------:R-:W-:Y:S02]  /*82d0*/  IMAD.MOV.U32 R43, RZ, RZ, R39 ;  /* 0x000000ffff2b7224 */ /* 0x000fe400078e0027 */
[----:B------:R-:W-:-:S07]  /*82e0*/  IMAD.MOV.U32 R55, RZ, RZ, R36 ;  /* 0x000000ffff377224 */ /* 0x000fce00078e0024 */
.L_x_4775:
[----:B------:R-:W-:Y:S05]  /*82f0*/  BSYNC B3 ;  /* 0x0000000000037941 */ /* 0x000fea0003800000 */
.L_x_4774:
        /* <DEDUP_REMOVED lines=12> */
.L_x_4773:
[----:B------:R-:W-:Y:S05]  /*83c0*/  BSYNC B2 ;  /* 0x0000000000027941 */ /* 0x000fea0003800000 */
.L_x_4772:
[----:B------:R-:W-:-:S13]  /*83d0*/  ISETP.NE.AND P4, PT, R20, RZ, PT ;  /* 0x000000ff1400720c */ /* 0x000fda0003f85270 */
[----:B------:R-:W-:Y:S05]  /*83e0*/  @!P4 BRA `(.L_x_4767) ;  /* 0x0000000400fcc947 */ /* 0x000fea0003800000 */
[----:B------:R-:W-:Y:S01]  /*83f0*/  LOP3.LUT P6, RZ, R18, 0x1, RZ, 0xc0, !PT ;  /* 0x0000000112ff7812 */ /* 0x000fe200078cc0ff */
[----:B------:R-:W-:Y:S01]  /*8400*/  BSSY B2, `(.L_x_4776) ;  /* 0x0000073000027945 */ /* 0x000fe20003800000 */
[----:B------:R-:W-:Y:S02]  /*8410*/  IADD3 R48, P4, P5, R106, R128, R13 ;  /* 0x000000806a307210 */ /* 0x000fe40007d9e00d */
[----:B---3--:R-:W-:Y:S02]  /*8420*/  SEL R36, R130, R148, !P6 ;  /* 0x0000009482247207 */ /* 0x008fe40007000000 */
[----:B------:R-:W-:Y:S02]  /*8430*/  IADD3.X R49, R4, R152, R112, P4, P5 ;  /* 0x0000009804317210 */ /* 0x000fe400027ea470 */
[----:B------:R-:W-:Y:S02]  /*8440*/  SHF.R.S32.HI R37, RZ, 0x1f, R36 ;  /* 0x0000001fff257819 */ /* 0x000fe40000011424 */
[----:B------:R-:W-:-:S02]  /*8450*/  ISETP.GE.AND P4, PT, R199, R121, PT ;  /* 0x00000079c700720c */ /* 0x000fc40003f86270 */
        /* <DEDUP_REMOVED lines=11> */
[----:B--2---:R-:W-:Y:S02]  /*8510*/  IMAD R40, R17, 0x4800, R37 ;  /* 0x0000480011287824 */ /* 0x004fe400078e0225 */
        /* <DEDUP_REMOVED lines=9> */
[C---:B------:R-:W-:Y:S01]  /*85b0*/  PRMT R52, R174.reuse, 0x5410, R52 ;  /* 0x00005410ae347816 */ /* 0x040fe20000000034 */
        /* <DEDUP_REMOVED lines=8> */
[----:B------:R-:W-:Y:S01]  /*8640*/  LOP3.LUT R37, R37, 0xffff0000, RZ, 0xc0, !PT ;  /* 0xffff000025257812 */ /* 0x000fe200078ec0ff */
[-C--:B------:R-:W-:Y:S01]  /*8650*/  FMUL.FTZ R80, R80, R54.reuse ;  /* 0x0000003650507220 */ /* 0x080fe20000410000 */
[----:B------:R-:W-:Y:S01]  /*8660*/  LOP3.LUT R43, R43, 0xffff0000, RZ, 0xc0, !PT ;  /* 0xffff00002b2b7812 */ /* 0x000fe200078ec0ff */
[C---:B------:R-:W-:Y:S01]  /*8670*/  FFMA.FTZ R54, R53.reuse, R54, -R81 ;  /* 0x0000003635367223 */ /* 0x040fe20000010851 */
[----:B------:R-:W-:Y:S01]  /*8680*/  SHF.R.U64 R44, R44, 0x10, R45 ;  /* 0x000000102c2c7819 */ /* 0x000fe2000000122d */
[----:B------:R-:W-:Y:S01]  /*8690*/  FFMA.FTZ R53, R53, R55, R80 ;  /* 0x0000003735357223 */ /* 0x000fe20000010050 */
[C---:B------:R-:W-:Y:S01]  /*86a0*/  FMUL.FTZ R55, R41.reuse, R52 ;  /* 0x0000003429377220 */ /* 0x040fe20000410000 */
[----:B------:R-:W-:Y:S01]  /*86b0*/  FMUL.FTZ R41, R41, R51 ;  /* 0x0000003329297220 */ /* 0x000fe20000410000 */
[----:B------:R-:W-:-:S02]  /*86c0*/  SHF.R.U64 R32, R32, 0x10, R33 ;  /* 0x0000001020207819 */ /* 0x000fc40000001221 */
[C---:B------:R-:W-:Y:S01]  /*86d0*/  FFMA.FTZ R51, R37.reuse, R51, -R55 ;  /* 0x0000003325337223 */ /* 0x040fe20000010837 */
[----:B------:R-:W-:Y:S01]  /*86e0*/  FFMA.FTZ R37, R37, R52, R41 ;  /* 0x0000003425257223 */ /* 0x000fe20000010029 */
[----:B------:R-:W-:Y:S01]  /*86f0*/  SHF.R.U32.HI R41, RZ, 0x10, R47 ;  /* 0x00000010ff297819 */ /* 0x000fe2000001162f */
[----:B------:R-:W-:Y:S01]  /*8700*/  IMAD.U32 R55, R39, 0x10000, RZ ;  /* 0x0001000027377824 */ /* 0x000fe200078e00ff */
[----:B------:R-:W-:Y:S02]  /*8710*/  SHF.R.U32.HI R52, RZ, 0x10, R35 ;  /* 0x00000010ff347819 */ /* 0x000fe40000011623 */
[C---:B------:R-:W-:Y:S02]  /*8720*/  PRMT R41, R173.reuse, 0x5410, R41 ;  /* 0x00005410ad297816 */ /* 0x040fe40000000029 */
[----:B------:R-:W-:Y:S02]  /*8730*/  PRMT R52, R173, 0x5432, R52 ;  /* 0x00005432ad347816 */ /* 0x000fe40000000034 */
[----:B------:R-:W-:Y:S01]  /*8740*/  LOP3.LUT R33, R39, 0xffff0000, RZ, 0xc0, !PT ;  /* 0xffff000027217812 */ /* 0x000fe200078ec0ff */
[C---:B------:R-:W-:Y:S01]  /*8750*/  IMAD.U32 R80, R41.reuse, 0x10000, RZ ;  /* 0x0001000029507824 */ /* 0x040fe200078e00ff */
[----:B------:R-:W-:Y:S01]  /*8760*/  LOP3.LUT R41, R41, 0xffff0000, RZ, 0xc0, !PT ;  /* 0xffff000029297812 */ /* 0x000fe200078ec0ff */
[C---:B------:R-:W-:Y:S01]  /*8770*/  IMAD.U32 R81, R52.reuse, 0x10000, RZ ;  /* 0x0001000034517824 */ /* 0x040fe200078e00ff */
[----:B------:R-:W-:Y:S01]  /*8780*/  LOP3.LUT R52, R52, 0xffff0000, RZ, 0xc0, !PT ;  /* 0xffff000034347812 */ /* 0x000fe200078ec0ff */
[----:B------:R-:W-:Y:S01]  /*8790*/  FMUL.FTZ R82, R83, R80 ;  /* 0x0000005053527220 */ /* 0x000fe20000410000 */
[----:B------:R-:W-:Y:S01]  /*87a0*/  PRMT R44, R171, 0x5410, R44 ;  /* 0x00005410ab2c7816 */ /* 0x000fe2000000002c */
[----:B------:R-:W-:Y:S01]  /*87b0*/  FMUL.FTZ R39, R43, R41 ;  /* 0x000000292b277220 */ /* 0x000fe20000410000 */
[-C--:B------:R-:W-:Y:S01]  /*87c0*/  FMUL.FTZ R83, R83, R81.reuse ;  /* 0x0000005153537220 */ /* 0x080fe20000410000 */
[----:B------:R-:W-:Y:S01]  /*87d0*/  FMUL.FTZ R43, R43, R52 ;  /* 0x000000342b2b7220 */ /* 0x000fe20000410000 */
[----:B------:R-:W-:Y:S01]  /*87e0*/  PRMT R32, R171, 0x5432, R32 ;  /* 0x00005432ab207816 */ /* 0x000fe20000000020 */
[C---:B------:R-:W-:Y:S01]  /*87f0*/  FFMA.FTZ R82, R55.reuse, R81, -R82 ;  /* 0x0000005137527223 */ /* 0x040fe20000010852 */
[----:B------:R-:W-:Y:S01]  /*8800*/  FFMA.FTZ R83, R55, R80, R83 ;  /* 0x0000005037537223 */ /* 0x000fe20000010053 */
[----:B------:R-:W-:Y:S01]  /*8810*/  FFMA.FTZ R43, R33, R41, R43 ;  /* 0x00000029212b7223 */ /* 0x000fe2000001002b */
[----:B------:R-:W-:-:S02]  /*8820*/  IMAD.U32 R55, R40, 0x10000, RZ ;  /* 0x0001000028377824 */ /* 0x000fc400078e00ff */
[----:B------:R-:W-:Y:S01]  /*8830*/  FFMA.FTZ R39, R33, R52, -R39 ;  /* 0x0000003421277223 */ /* 0x000fe20000010827 */
[----:B------:R-:W-:Y:S01]  /*8840*/  IMAD.U32 R41, R44, 0x10000, RZ ;  /* 0x000100002c297824 */ /* 0x000fe200078e00ff */
[----:B------:R-:W-:Y:S01]  /*8850*/  LOP3.LUT R40, R40, 0xffff0000, RZ, 0xc0, !PT ;  /* 0xffff000028287812 */ /* 0x000fe200078ec0ff */
[----:B------:R-:W-:Y:S01]  /*8860*/  IMAD.U32 R45, R32, 0x10000, RZ ;  /* 0x00010000202d7824 */ /* 0x000fe200078e00ff */
[----:B------:R-:W-:Y:S01]  /*8870*/  LOP3.LUT R44, R44, 0xffff0000, RZ, 0xc0, !PT ;  /* 0xffff00002c2c7812 */ /* 0x000fe200078ec0ff */
[C---:B------:R-:W-:Y:S01]  /*8880*/  FMUL.FTZ R52, R55.reuse, R41 ;  /* 0x0000002937347220 */ /* 0x040fe20000410000 */
[----:B------:R-:W-:Y:S02]  /*8890*/  IMAD.U32 R33, R36, 0x10000, RZ ;  /* 0x0001000024217824 */ /* 0x000fe400078e00ff */
[-C--:B------:R-:W-:Y:S01]  /*88a0*/  FMUL.FTZ R55, R55, R45.reuse ;  /* 0x0000002d37377220 */ /* 0x080fe20000410000 */
[----:B------:R-:W-:Y:S02]  /*88b0*/  LOP3.LUT R32, R32, 0xffff0000, RZ, 0xc0, !PT ;  /* 0xffff000020207812 */ /* 0x000fe400078ec0ff */
[----:B------:R-:W-:Y:S01]  /*88c0*/  SHF.R.U64 R46, R46, 0x10, R47 ;  /* 0x000000102e2e7819 */ /* 0x000fe2000000122f */
[C---:B------:R-:W-:Y:S01]  /*88d0*/  FFMA.FTZ R52, R33.reuse, R45, -R52 ;  /* 0x0000002d21347223 */ /* 0x040fe20000010834 */
[----:B------:R-:W-:Y:S01]  /*88e0*/  SHF.R.U64 R34, R34, 0x10, R35 ;  /* 0x0000001022227819 */ /* 0x000fe20000001223 */
[----:B------:R-:W-:Y:S01]  /*88f0*/  FFMA.FTZ R55, R33, R41, R55 ;  /* 0x0000002921377223 */ /* 0x000fe20000010037 */
[----:B------:R-:W-:Y:S01]  /*8900*/  LOP3.LUT R36, R36, 0xffff0000, RZ, 0xc0, !PT ;  /* 0xffff000024247812 */ /* 0x000fe200078ec0ff */
[C---:B------:R-:W-:Y:S01]  /*8910*/  FMUL.FTZ R33, R40.reuse, R44 ;  /* 0x0000002c28217220 */ /* 0x040fe20000410000 */
[----:B------:R-:W-:Y:S01]  /*8920*/  FMUL.FTZ R40, R40, R32 ;  /* 0x0000002028287220 */ /* 0x000fe20000410000 */
[----:B------:R-:W-:-:S02]  /*8930*/  PRMT R46, R172, 0x5410, R46 ;  /* 0x00005410ac2e7816 */ /* 0x000fc4000000002e */
[----:B------:R-:W-:Y:S01]  /*8940*/  PRMT R34, R172, 0x5432, R34 ;  /* 0x00005432ac227816 */ /* 0x000fe20000000022 */
[C---:B------:R-:W-:Y:S01]  /*8950*/  FFMA.FTZ R40, R36.reuse, R44, R40 ;  /* 0x0000002c24287223 */ /* 0x040fe20000010028 */
[----:B------:R-:W-:Y:S01]  /*8960*/  FFMA.FTZ R33, R36, R32, -R33 ;  /* 0x0000002024217223 */ /* 0x000fe20000010821 */
[C---:B------:R-:W-:Y:S01]  /*8970*/  IMAD.U32 R44, R42.reuse, 0x10000, RZ ;  /* 0x000100002a2c7824 */ /* 0x040fe200078e00ff */
[----:B------:R-:W-:Y:S01]  /*8980*/  LOP3.LUT R42, R42, 0xffff0000, RZ, 0xc0, !PT ;  /* 0xffff00002a2a7812 */ /* 0x000fe200078ec0ff */
        /* <DEDUP_REMOVED lines=23> */
[----:B------:R-:W-:Y:S01]  /*8b00*/  IMAD.MOV.U32 R38, RZ, RZ, R32 ;  /* 0x000000ffff267224 */ /* 0x000fe200078e0020 */
[----:B------:R-:W-:Y:S02]  /*8b10*/  F2FP.BF16.F32.PACK_AB R40, R40, R55 ;  /* 0x000000372828723e */ /* 0x000fe400000010ff */
[----:B------:R-:W-:-:S07]  /*8b20*/  F2FP.BF16.F32.PACK_AB R42, R42, R44 ;  /* 0x0000002c2a2a723e */ /* 0x000fce00000010ff */
.L_x_4777:
[----:B------:R-:W-:Y:S05]  /*8b30*/  BSYNC B2 ;  /* 0x0000000000027941 */ /* 0x000fea0003800000 */
.L_x_4776:
        /* <DEDUP_REMOVED lines=10> */
.L_x_4767:
[----:B------:R-:W-:Y:S05]  /*8be0*/  BSYNC B1 ;  /* 0x0000000000017941 */ /* 0x000fea0003800000 */
.L_x_4766:
[-C--:B0-2---:R-:W-:Y:S02]  /*8bf0*/  IMAD R32, R149, R126.reuse, RZ ;  /* 0x0000007e95207224 */ /* 0x085fe400078e02ff */
        /* <DEDUP_REMOVED lines=9> */
[----:B---3--:R-:W-:Y:S02]  /*8c90*/  IADD3 R37, P3, P4, R106, R124, R11 ;  /* 0x0000007c6a257210 */ /* 0x008fe40007c7e00b */
[----:B------:R-:W-:Y:S02]  /*8ca0*/  SHF.R.S32.HI R33, RZ, 0x1f, R32 ;  /* 0x0000001fff217819 */ /* 0x000fe40000011420 */
[----:B------:R-:W-:Y:S02]  /*8cb0*/  IADD3.X R36, R4, R44, R116, P3, P4 ;  /* 0x0000002c04247210 */ /* 0x000fe40001fe8474 */
[----:B------:R-:W-:Y:S02]  /*8cc0*/  LEA.HI R32, R33, R32, RZ, 0x4 ;  /* 0x0000002021207211 */ /* 0x000fe400078f20ff */
[----:B------:R-:W-:-:S02]  /*8cd0*/  SHF.R.U32.HI R38, RZ, 0x3, R206 ;  /* 0x00000003ff267819 */ /* 0x000fc400000116ce */
[----:B------:R-:W-:-:S05]  /*8ce0*/  LEA.HI.SX32 R32, R32, R119, 0x1c ;  /* 0x0000007720207211 */ /* 0x000fca00078fe2ff */
[----:B------:R-:W-:-:S05]  /*8cf0*/  IMAD.SHL.U32 R33, R32, 0x8, RZ ;  /* 0x0000000820217824 */ /* 0x000fca00078e00ff */
[----:B------:R-:W-:-:S13]  /*8d00*/  ISETP.GE.AND P3, PT, R33, R145, PT ;  /* 0x000000912100720c */ /* 0x000fda0003f66270 */
[--C-:B------:R-:W-:Y:S02]  /*8d10*/  @!P3 SHF.R.S32.HI R35, RZ, 0x1f, R33.reuse ;  /* 0x0000001fff23b819 */ /* 0x100fe40000011421 */
[--C-:B------:R-:W-:Y:S02]  /*8d20*/  @!P3 IADD3 R34, P4, P5, R106, R124, R33.reuse ;  /* 0x0000007c6a22b210 */ /* 0x100fe40007d9e021 */
[----:B------:R-:W-:Y:S02]  /*8d30*/  LOP3.LUT R33, R206, 0x38, R33, 0xf8, !PT ;  /* 0x00000038ce217812 */ /* 0x000fe400078ef821 */
[----:B------:R-:W-:Y:S02]  /*8d40*/  @!P3 IADD3.X R35, R4, R44, R35, P4, P5 ;  /* 0x0000002c0423b210 */ /* 0x000fe400027ea423 */
[----:B------:R-:W-:Y:S02]  /*8d50*/  LEA R40, P4, R37, R114, 0x1 ;  /* 0x0000007225287211 */ /* 0x000fe400078808ff */
[----:B------:R-:W-:-:S02]  /*8d60*/  LOP3.LUT R33, R33, R38, RZ, 0x3c, !PT ;  /* 0x0000002621217212 */ /* 0x000fc400078e3cff */
[----:B------:R-:W-:Y:S02]  /*8d70*/  LEA.HI.X R41, R37, R115, R36, 0x1, P4 ;  /* 0x0000007325297211 */ /* 0x000fe400020f0c24 */
[----:B------:R-:W-:-:S04]  /*8d80*/  @!P3 LEA R42, P4, R34, R114, 0x1 ;  /* 0x00000072222ab211 */ /* 0x000fc800078808ff */
[----:B------:R-:W-:Y:S02]  /*8d90*/  @!P3 LEA.HI.X R43, R34, R115, R35, 0x1, P4 ;  /* 0x00000073222bb211 */ /* 0x000fe400020f0c23 */
[----:B------:R-:W-:Y:S02]  /*8da0*/  SHF.R.S32.HI R35, RZ, 0x1f, R32 ;  /* 0x0000001fff237819 */ /* 0x000fe40000011420 */
[----:B------:R-:W-:Y:S02]  /*8db0*/  ISETP.GE.AND P4, PT, R22, R121, PT ;  /* 0x000000791600720c */ /* 0x000fe40003f86270 */
[----:B------:R-:W-:-:S04]  /*8dc0*/  LEA.HI R35, R35, R32, RZ, 0x3 ;  /* 0x0000002023237211 */ /* 0x000fc800078f18ff */
[----:B------:R-:W-:-:S05]  /*8dd0*/  SHF.R.S32.HI R32, RZ, 0x3, R35 ;  /* 0x00000003ff207819 */ /* 0x000fca0000011423 */
        /* <DEDUP_REMOVED lines=19> */
[----:B------:R-:W-:Y:S01]  /*8f10*/  PRMT R64, R168, 0x5432, R64 ;  /* 0x00005432a8407816 */ /* 0x000fe20000000040 */
[----:B------:R-:W-:Y:S01]  /*8f20*/  IMAD.U32 R53, R34, 0x10000, RZ ;  /* 0x0001000022357824 */ /* 0x000fe200078e00ff */
[----:B------:R-:W-:-:S02]  /*8f30*/  SHF.R.U64 R46, R66, 0x10, R67 ;  /* 0x00000010422e7819 */ /* 0x000fc40000001243 */
[----:B------:R-:W-:Y:S01]  /*8f40*/  SHF.R.U32.HI R66, RZ, 0x10, R67 ;  /* 0x00000010ff427819 */ /* 0x000fe20000011643 */
[----:B------:R-:W-:Y:S01]  /*8f50*/  IMAD.U32 R67, R76, 0x10000, RZ ;  /* 0x000100004c437824 */ /* 0x000fe200078e00ff */
[--C-:B------:R-:W-:Y:S01]  /*8f60*/  SHF.R.U64 R48, R78, 0x10, R79.reuse ;  /* 0x000000104e307819 */ /* 0x100fe2000000124f */
[----:B------:R-:W-:Y:S01]  /*8f70*/  IMAD.U32 R77, R64, 0x10000, RZ ;  /* 0x00010000404d7824 */ /* 0x000fe200078e00ff */
[----:B------:R-:W-:Y:S02]  /*8f80*/  SHF.R.U32.HI R78, RZ, 0x10, R79 ;  /* 0x00000010ff4e7819 */ /* 0x000fe4000001164f */
[----:B------:R-:W-:Y:S01]  /*8f90*/  LOP3.LUT R52, R37, 0xffff0000, RZ, 0xc0, !PT ;  /* 0xffff000025347812 */ /* 0x000fe200078ec0ff */
[----:B------:R-:W-:Y:S01]  /*8fa0*/  IMAD.U32 R37, R36, 0x10000, RZ ;  /* 0x0001000024257824 */ /* 0x000fe200078e00ff */
[----:B------:R-:W-:Y:S01]  /*8fb0*/  PRMT R79, R169, 0x5410, R48 ;  /* 0x00005410a94f7816 */ /* 0x000fe20000000030 */
[C---:B------:R-:W-:Y:S01]  /*8fc0*/  FMUL.FTZ R48, R51.reuse, R67 ;  /* 0x0000004333307220 */ /* 0x040fe20000410000 */
        /* <DEDUP_REMOVED lines=15> */
[C---:B------:R-:W-:Y:S01]  /*90c0*/  FMUL.FTZ R64, R55.reuse, R77 ;  /* 0x0000004d37407220 */ /* 0x040fe20000410000 */
        /* <DEDUP_REMOVED lines=15> */
[----:B------:R-:W-:Y:S01]  /*91c0*/  LOP3.LUT R66, R45, 0xffff0000, RZ, 0xc0, !PT ;  /* 0xffff00002d427812 */ /* 0x000fe200078ec0ff */
[----:B------:R-:W-:Y:S01]  /*91d0*/  FMUL.FTZ R45, R37, R50 ;  /* 0x00000032252d7220 */ /* 0x000fe20000410000 */
[----:B------:R-:W-:Y:S01]  /*91e0*/  LOP3.LUT R47, R47, 0xffff0000, RZ, 0xc0, !PT ;  /* 0xffff00002f2f7812 */ /* 0x000fe200078ec0ff */
[-C--:B------:R-:W-:Y:S01]  /*91f0*/  FMUL.FTZ R37, R37, R49.reuse ;  /* 0x0000003125257220 */ /* 0x080fe20000410000 */
[----:B------:R-:W-:Y:S01]  /*9200*/  PRMT R46, R167, 0x5410, R46 ;  /* 0x00005410a72e7816 */ /* 0x000fe2000000002e */
[----:B------:R-:W-:Y:S01]  /*9210*/  FFMA.FTZ R39, R35, R78, R39 ;  /* 0x0000004e23277223 */ /* 0x000fe20000010027 */
[C---:B------:R-:W-:Y:S01]  /*9220*/  FFMA.FTZ R45, R33.reuse, R49, -R45 ;  /* 0x00000031212d7223 */ /* 0x040fe2000001082d */
[----:B------:R-:W-:Y:S01]  /*9230*/  FFMA.FTZ R37, R33, R50, R37 ;  /* 0x0000003221257223 */ /* 0x000fe20000010025 */
[----:B------:R-:W-:Y:S01]  /*9240*/  LOP3.LUT R32, R32, 0xffff0000, RZ, 0xc0, !PT ;  /* 0xffff000020207812 */ /* 0x000fe200078ec0ff */
[-C--:B------:R-:W-:Y:S01]  /*9250*/  FMUL.FTZ R35, R36, R47.reuse ;  /* 0x0000002f24237220 */ /* 0x080fe20000410000 */
[C---:B------:R-:W-:Y:S01]  /*9260*/  IMAD.U32 R33, R79.reuse, 0x10000, RZ ;  /* 0x000100004f217824 */ /* 0x040fe200078e00ff */
[----:B------:R-:W-:Y:S01]  /*9270*/  LOP3.LUT R38, R38, 0xffff0000, RZ, 0xc0, !PT ;  /* 0xffff000026267812 */ /* 0x000fe200078ec0ff */
[-C--:B------:R-:W-:Y:S01]  /*9280*/  FMUL.FTZ R36, R36, R66.reuse ;  /* 0x0000004224247220 */ /* 0x080fe20000410000 */
[----:B------:R-:W-:Y:S01]  /*9290*/  LOP3.LUT R79, R79, 0xffff0000, RZ, 0xc0, !PT ;  /* 0xffff00004f4f7812 */ /* 0x000fe200078ec0ff */
[C---:B------:R-:W-:Y:S01]  /*92a0*/  IMAD.U32 R49, R46.reuse, 0x10000, RZ ;  /* 0x000100002e317824 */ /* 0x040fe200078e00ff */
[----:B------:R-:W-:Y:S01]  /*92b0*/  LOP3.LUT R46, R46, 0xffff0000, RZ, 0xc0, !PT ;  /* 0xffff00002e2e7812 */ /* 0x000fe200078ec0ff */
[----:B------:R-:W-:Y:S01]  /*92c0*/  FFMA.FTZ R35, R32, R66, -R35 ;  /* 0x0000004220237223 */ /* 0x000fe20000010823 */
[----:B------:R-:W-:Y:S01]  /*92d0*/  LOP3.LUT R34, R34, 0xffff0000, RZ, 0xc0, !PT ;  /* 0xffff000022227812 */ /* 0x000fe200078ec0ff */
[----:B------:R-:W-:Y:S01]  /*92e0*/  FFMA.FTZ R36, R32, R47, R36 ;  /* 0x0000002f20247223 */ /* 0x000fe20000010024 */
[C---:B------:R-:W-:Y:S01]  /*92f0*/  FMUL.FTZ R32, R65.reuse, R33 ;  /* 0x0000002141207220 */ /* 0x040fe20000410000 */
[C---:B------:R-:W-:Y:S01]  /*9300*/  FMUL.FTZ R47, R38.reuse, R79 ;  /* 0x0000004f262f7220 */ /* 0x040fe20000410000 */
[-C--:B------:R-:W-:Y:S01]  /*9310*/  FMUL.FTZ R38, R38, R46.reuse ;  /* 0x0000002e26267220 */ /* 0x080fe20000410000 */
[-C--:B------:R-:W-:Y:S01]  /*9320*/  FMUL.FTZ R65, R65, R49.reuse ;  /* 0x0000003141417220 */ /* 0x080fe20000410000 */
[----:B------:R-:W-:Y:S01]  /*9330*/  FFMA.FTZ R32, R53, R49, -R32 ;  /* 0x0000003135207223 */ /* 0x000fe20000010820 */
[C---:B------:R-:W-:Y:S01]  /*9340*/  FFMA.FTZ R47, R34.reuse, R46, -R47 ;  /* 0x0000002e222f7223 */ /* 0x040fe2000001082f */
[----:B------:R-:W-:Y:S01]  /*9350*/  FFMA.FTZ R38, R34, R79, R38 ;  /* 0x0000004f22267223 */ /* 0x000fe20000010026 */
[----:B------:R-:W-:Y:S01]  /*9360*/  F2FP.BF16.F32.PACK_AB R34, R35, R45 ;  /* 0x0000002d2322723e */ /* 0x000fe200000010ff */
        /* <DEDUP_REMOVED lines=12> */
.L_x_4781:
[----:B------:R-:W-:Y:S05]  /*9430*/  BSYNC B2 ;  /* 0x0000000000027941 */ /* 0x000fea0003800000 */
.L_x_4780:
[----:B0-----:R0:W-:Y:S04]  /*9440*/  STG.E.128 desc[UR46][R40.64], R32 ;  /* 0x0000002028007986 */ /* 0x0011e8000c101d2e */
[----:B--2---:R0:W-:Y:S02]  /*9450*/  @!P3 STG.E.128 desc[UR46][R42.64], R36 ;  /* 0x000000242a00b986 */ /* 0x0041e4000c101d2e */
.L_x_4779:
[----:B------:R-:W-:Y:S05]  /*9460*/  BSYNC B1 ;  /* 0x0000000000017941 */ /* 0x000fea0003800000 */
.L_x_4778:
[----:B------:R-:W-:Y:S01]  /*9470*/  ISETP.NE.AND P3, PT, R15, RZ, PT ;  /* 0x000000ff0f00720c */ /* 0x000fe20003f65270 */
[----:B------:R-:W-:-:S12]  /*9480*/  BSSY B1, `(.L_x_4782) ;  /* 0x0000083000017945 */ /* 0x000fd80003800000 */
[----:B------:R-:W-:Y:S05]  /*9490*/  @!P3 BRA `(.L_x_4783) ;  /* 0x000000080004b947 */ /* 0x000fea0003800000 */
[----:B0-----:R-:W-:Y:S01]  /*94a0*/  SEL R32, R130, R148, !P1 ;  /* 0x0000009482207207 */ /* 0x001fe20004800000 */
[----:B------:R-:W-:Y:S01]  /*94b0*/  BSSY B2, `(.L_x_4784) ;  /* 0x000007d000027945 */ /* 0x000fe20003800000 */
[----:B------:R-:W-:Y:S02]  /*94c0*/  IADD3 R34, P3, P4, R106, R124, R12 ;  /* 0x0000007c6a227210 */ /* 0x000fe40007c7e00c */
[----:B------:R-:W-:Y:S02]  /*94d0*/  SHF.R.S32.HI R33, RZ, 0x1f, R32 ;  /* 0x0000001fff217819 */ /* 0x000fe40000011420 */
[----:B------:R-:W-:Y:S02]  /*94e0*/  IADD3.X R35, R4, R44, R113, P3, P4 ;  /* 0x0000002c04237210 */ /* 0x000fe40001fe8471 */
[----:B------:R-:W-:Y:S02]  /*94f0*/  LEA.HI R33, R33, R32, RZ, 0x4 ;  /* 0x0000002021217211 */ /* 0x000fe400078f20ff */
[----:B---3--:R-:W-:-:S02]  /*9500*/  SHF.R.U32.HI R38, RZ, 0x3, R206 ;  /* 0x00000003ff267819 */ /* 0x008fc400000116ce */
[----:B------:R-:W-:-:S05]  /*9510*/  LEA.HI.SX32 R36, R33, R118, 0x1c ;  /* 0x0000007621247211 */ /* 0x000fca00078fe2ff */
[----:B------:R-:W-:-:S05]  /*9520*/  IMAD.SHL.U32 R37, R36, 0x8, RZ ;  /* 0x0000000824257824 */ /* 0x000fca00078e00ff */
[----:B------:R-:W-:-:S13]  /*9530*/  ISETP.GE.AND P3, PT, R37, R145, PT ;  /* 0x000000912500720c */ /* 0x000fda0003f66270 */
[--C-:B------:R-:W-:Y:S02]  /*9540*/  @!P3 SHF.R.S32.HI R33, RZ, 0x1f, R37.reuse ;  /* 0x0000001fff21b819 */ /* 0x100fe40000011425 */
[----:B------:R-:W-:-:S04]  /*9550*/  @!P3 IADD3 R32, P4, P5, R106, R124, R37 ;  /* 0x0000007c6a20b210 */ /* 0x000fc80007d9e025 */
[----:B------:R-:W-:Y:S02]  /*9560*/  @!P3 IADD3.X R33, R4, R44, R33, P4, P5 ;  /* 0x0000002c0421b210 */ /* 0x000fe400027ea421 */
[----:B------:R-:W-:-:S04]  /*9570*/  LEA R40, P4, R34, R114, 0x1 ;  /* 0x0000007222287211 */ /* 0x000fc800078808ff */
[----:B------:R-:W-:Y:S02]  /*9580*/  LEA.HI.X R41, R34, R115, R35, 0x1, P4 ;  /* 0x0000007322297211 */ /* 0x000fe400020f0c23 */
[----:B------:R-:W-:-:S04]  /*9590*/  @!P3 LEA R42, P4, R32, R114, 0x1 ;  /* 0x00000072202ab211 */ /* 0x000fc800078808ff */
[----:B------:R-:W-:Y:S02]  /*95a0*/  @!P3 LEA.HI.X R43, R32, R115, R33, 0x1, P4 ;  /* 0x00000073202bb211 */ /* 0x000fe400020f0c21 */
[----:B------:R-:W-:Y:S02]  /*95b0*/  SHF.R.S32.HI R33, RZ, 0x1f, R36 ;  /* 0x0000001fff217819 */ /* 0x000fe40000011424 */
[----:B------:R-:W-:Y:S02]  /*95c0*/  LOP3.LUT R32, R206, 0x38, R37, 0xf8, !PT ;  /* 0x00000038ce207812 */ /* 0x000fe400078ef825 */
[----:B------:R-:W-:Y:S02]  /*95d0*/  LEA.HI R33, R33, R36, RZ, 0x3 ;  /* 0x0000002421217211 */ /* 0x000fe400078f18ff */
[----:B------:R-:W-:Y:S02]  /*95e0*/  LOP3.LUT R32, R32, R38, RZ, 0x3c, !PT ;  /* 0x0000002620207212 */ /* 0x000fe400078e3cff */
[----:B------:R-:W-:-:S02]  /*95f0*/  SHF.R.S32.HI R34, RZ, 0x3, R33 ;  /* 0x00000003ff227819 */ /* 0x000fc40000011421 */
[----:B------:R-:W-:-:S03]  /*9600*/  ISETP.GE.AND P4, PT, R198, R121, PT ;  /* 0x00000079c600720c */ /* 0x000fc60003f86270 */
        /* <DEDUP_REMOVED lines=24> */
[----:B------:R-:W-:Y:S01]  /*9790*/  SHF.R.U32.HI R74, RZ, 0x10, R75 ;  /* 0x00000010ff4a7819 */ /* 0x000fe2000001164b */
[C---:B------:R-:W-:Y:S01]  /*97a0*/  FMUL.FTZ R76, R51.reuse, R66 ;  /* 0x00000042334c7220 */ /* 0x040fe20000410000 */
[----:B------:R-:W-:Y:S01]  /*97b0*/  SHF.R.U32.HI R62, RZ, 0x10, R63 ;  /* 0x00000010ff3e7819 */ /* 0x000fe2000001163f */
[----:B------:R-:W-:Y:S01]  /*97c0*/  FMUL.FTZ R72, R51, R64 ;  /* 0x0000004033487220 */ /* 0x000fe20000410000 */
[----:B------:R-:W-:Y:S01]  /*97d0*/  LOP3.LUT R52, R37, 0xffff0000, RZ, 0xc0, !PT ;  /* 0xffff000025347812 */ /* 0x000fe200078ec0ff */
[----:B------:R-:W-:Y:S01]  /*97e0*/  IMAD.U32 R37, R36, 0x10000, RZ ;  /* 0x0001000024257824 */ /* 0x000fe200078e00ff */
[----:B------:R-:W-:-:S02]  /*97f0*/  LOP3.LUT R63, R73, 0xffff0000, RZ, 0xc0, !PT ;  /* 0xffff0000493f7812 */ /* 0x000fc400078ec0ff */
[----:B------:R-:W-:Y:S02]  /*9800*/  PRMT R74, R159, 0x5432, R74 ;  /* 0x000054329f4a7816 */ /* 0x000fe4000000004a */
[----:B------:R-:W-:Y:S01]  /*9810*/  PRMT R62, R157, 0x5432, R62 ;  /* 0x000054329d3e7816 */ /* 0x000fe2000000003e */
[----:B------:R-:W-:Y:S01]  /*9820*/  FMUL.FTZ R67, R52, R63 ;  /* 0x0000003f34437220 */ /* 0x000fe20000410000 */
[----:B------:R-:W-:Y:S01]  /*9830*/  LOP3.LUT R51, R61, 0xffff0000, RZ, 0xc0, !PT ;  /* 0xffff00003d337812 */ /* 0x000fe200078ec0ff */
[----:B------:R-:W-:Y:S01]  /*9840*/  IMAD.U32 R61, R74, 0x10000, RZ ;  /* 0x000100004a3d7824 */ /* 0x000fe200078e00ff */
[----:B------:R-:W-:Y:S01]  /*9850*/  LOP3.LUT R50, R33, 0xffff0000, RZ, 0xc0, !PT ;  /* 0xffff000021327812 */ /* 0x000fe200078ec0ff */
[----:B------:R-:W-:Y:S01]  /*9860*/  IMAD.U32 R65, R62, 0x10000, RZ ;  /* 0x000100003e417824 */ /* 0x000fe200078e00ff */
[----:B------:R-:W-:Y:S01]  /*9870*/  PRMT R160, R160, 0x5410, R47 ;  /* 0x00005410a0a07816 */ /* 0x000fe2000000002f */
[-C--:B------:R-:W-:Y:S01]  /*9880*/  FMUL.FTZ R73, R52, R51.reuse ;  /* 0x0000003334497220 */ /* 0x080fe20000410000 */
[----:B------:R-:W-:Y:S01]  /*9890*/  FFMA.FTZ R47, R49, R66, -R72 ;  /* 0x00000042312f7223 */ /* 0x000fe20000010848 */
[----:B------:R-:W-:Y:S01]  /*98a0*/  FFMA.FTZ R52, R50, R51, -R67 ;  /* 0x0000003332347223 */ /* 0x000fe20000010843 */
[----:B------:R-:W-:Y:S01]  /*98b0*/  LOP3.LUT R39, R39, 0xffff0000, RZ, 0xc0, !PT ;  /* 0xffff000027277812 */ /* 0x000fe200078ec0ff */
[----:B------:R-:W-:Y:S01]  /*98c0*/  FFMA.FTZ R49, R49, R64, R76 ;  /* 0x0000004031317223 */ /* 0x000fe2000001004c */
[----:B------:R-:W-:Y:S01]  /*98d0*/  FMUL.FTZ R51, R60, R61 ;  /* 0x0000003d3c337220 */ /* 0x000fe20000410000 */
[----:B------:R-:W-:Y:S01]  /*98e0*/  LOP3.LUT R74, R74, 0xffff0000, RZ, 0xc0, !PT ;  /* 0xffff00004a4a7812 */ /* 0x000fe200078ec0ff */
[-C--:B------:R-:W-:Y:S01]  /*98f0*/  FMUL.FTZ R64, R60, R65.reuse ;  /* 0x000000413c407220 */ /* 0x080fe20000410000 */
[----:B------:R-:W-:Y:S01]  /*9900*/  PRMT R45, R158, 0x5410, R45 ;  /* 0x000054109e2d7816 */ /* 0x000fe2000000002d */
[----:B------:R-:W-:Y:S01]  /*9910*/  FFMA.FTZ R51, R54, R65, -R51 ;  /* 0x0000004136337223 */ /* 0x000fe20000010833 */
        /* <DEDUP_REMOVED lines=8> */
[----:B------:R-:W-:Y:S01]  /*99a0*/  IMAD.U32 R33, R32, 0x10000, RZ ;  /* 0x0001000020217824 */ /* 0x000fe200078e00ff */
[----:B------:R-:W-:Y:S01]  /*99b0*/  LOP3.LUT R36, R36, 0xffff0000, RZ, 0xc0, !PT ;  /* 0xffff000024247812 */ /* 0x000fe200078ec0ff */
[C---:B------:R-:W-:Y:S01]  /*99c0*/  FMUL.FTZ R66, R37.reuse, R64 ;  /* 0x0000004025427220 */ /* 0x040fe20000410000 */
[----:B------:R-:W-:Y:S01]  /*99d0*/  LOP3.LUT R39, R160, 0xffff0000, RZ, 0xc0, !PT ;  /* 0xffff0000a0277812 */ /* 0x000fe200078ec0ff */
[-C--:B------:R-:W-:Y:S01]  /*99e0*/  FMUL.FTZ R61, R37, R62.reuse ;  /* 0x0000003e253d7220 */ /* 0x080fe20000410000 */
[----:B------:R-:W-:Y:S01]  /*99f0*/  PRMT R48, R159, 0x5410, R48 ;  /* 0x000054109f307816 */ /* 0x000fe20000000030 */
[----:B------:R-:W-:Y:S01]  /*9a00*/  FFMA.FTZ R50, R50, R63, R73 ;  /* 0x0000003f32327223 */ /* 0x000fe20000010049 */
[----:B------:R-:W-:Y:S01]  /*9a10*/  LOP3.LUT R45, R45, 0xffff0000, RZ, 0xc0, !PT ;  /* 0xffff00002d2d7812 */ /* 0x000fe200078ec0ff */
[C---:B------:R-:W-:Y:S01]  /*9a20*/  FFMA.FTZ R37, R33.reuse, R62, -R66 ;  /* 0x0000003e21257223 */ /* 0x040fe20000010842 */
[----:B------:R-:W-:Y:S01]  /*9a30*/  LOP3.LUT R32, R32, 0xffff0000, RZ, 0xc0, !PT ;  /* 0xffff000020207812 */ /* 0x000fe200078ec0ff */
[----:B------:R-:W-:Y:S01]  /*9a40*/  FMUL.FTZ R63, R36, R39 ;  /* 0x00000027243f7220 */ /* 0x000fe20000410000 */
[----:B------:R-:W-:Y:S01]  /*9a50*/  LOP3.LUT R55, R34, 0xffff0000, RZ, 0xc0, !PT ;  /* 0xffff000022377812 */ /* 0x000fe200078ec0ff */
[----:B------:R-:W-:Y:S01]  /*9a60*/  FFMA.FTZ R33, R33, R64, R61 ;  /* 0x0000004021217223 */ /* 0x000fe2000001003d */
[----:B------:R-:W-:Y:S01]  /*9a70*/  PRMT R46, R157, 0x5410, R46 ;  /* 0x000054109d2e7816 */ /* 0x000fe2000000002e */
[C---:B------:R-:W-:Y:S01]  /*9a80*/  IMAD.U32 R34, R38.reuse, 0x10000, RZ ;  /* 0x0001000026227824 */ /* 0x040fe200078e00ff */
[----:B------:R-:W-:Y:S01]  /*9a90*/  LOP3.LUT R38, R38, 0xffff0000, RZ, 0xc0, !PT ;  /* 0xffff000026267812 */ /* 0x000fe200078ec0ff */
[C---:B------:R-:W-:Y:S01]  /*9aa0*/  IMAD.U32 R61, R48.reuse, 0x10000, RZ ;  /* 0x00010000303d7824 */ /* 0x040fe200078e00ff */
[----:B------:R-:W-:Y:S01]  /*9ab0*/  LOP3.LUT R48, R48, 0xffff0000, RZ, 0xc0, !PT ;  /* 0xffff000030307812 */ /* 0x000fe200078ec0ff */
[-C--:B------:R-:W-:Y:S01]  /*9ac0*/  FMUL.FTZ R65, R36, R45.reuse ;  /* 0x0000002d24417220 */ /* 0x080fe20000410000 */
[----:B------:R-:W-:Y:S01]  /*9ad0*/  FFMA.FTZ R36, R32, R45, -R63 ;  /* 0x0000002d20247223 */ /* 0x000fe2000001083f */
[C---:B------:R-:W-:Y:S01]  /*9ae0*/  IMAD.U32 R45, R46.reuse, 0x10000, RZ ;  /* 0x000100002e2d7824 */ /* 0x040fe200078e00ff */
[----:B------:R-:W-:Y:S01]  /*9af0*/  LOP3.LUT R46, R46, 0xffff0000, RZ, 0xc0, !PT ;  /* 0xffff00002e2e7812 */ /* 0x000fe200078ec0ff */
[----:B------:R-:W-:Y:S01]  /*9b00*/  FMUL.FTZ R62, R34, R61 ;  /* 0x0000003d223e7220 */ /* 0x000fe20000410000 */
[----:B------:R-:W-:Y:S01]  /*9b10*/  FMUL.FTZ R64, R38, R48 ;  /* 0x0000003026407220 */ /* 0x000fe20000410000 */
[----:B------:R-:W-:Y:S01]  /*9b20*/  FFMA.FTZ R32, R32, R39, R65 ;  /* 0x0000002720207223 */ /* 0x000fe20000010041 */
[----:B------:R-:W-:Y:S01]  /*9b30*/  FFMA.FTZ R35, R35, R74, R72 ;  /* 0x0000004a23237223 */ /* 0x000fe20000010048 */
[-C--:B------:R-:W-:Y:S01]  /*9b40*/  FMUL.FTZ R34, R34, R45.reuse ;  /* 0x0000002d22227220 */ /* 0x080fe20000410000 */
        /* <DEDUP_REMOVED lines=16> */
[----:B------:R-:W-:-:S02]  /*9c50*/  IMAD.MOV.U32 R33, RZ, RZ, R47 ;  /* 0x000000ffff217224 */ /* 0x000fc400078e002f */
[----:B------:R-:W-:Y:S02]  /*9c60*/  IMAD.MOV.U32 R34, RZ, RZ, R50 ;  /* 0x000000ffff227224 */ /* 0x000fe400078e0032 */
[----:B------:R-:W-:-:S07]  /*9c70*/  IMAD.MOV.U32 R39, RZ, RZ, R54 ;  /* 0x000000ffff277224 */ /* 0x000fce00078e0036 */
.L_x_4785:
[----:B------:R-:W-:Y:S05]  /*9c80*/  BSYNC B2 ;  /* 0x0000000000027941 */ /* 0x000fea0003800000 */
.L_x_4784:
[----:B0-----:R4:W-:Y:S04]  /*9c90*/  STG.E.128 desc[UR46][R40.64], R32 ;  /* 0x0000002028007986 */ /* 0x0019e8000c101d2e */
[----:B--2---:R4:W-:Y:S02]  /*9ca0*/  @!P3 STG.E.128 desc[UR46][R42.64], R36 ;  /* 0x000000242a00b986 */ /* 0x0049e4000c101d2e */
.L_x_4783:
[----:B------:R-:W-:Y:S05]  /*9cb0*/  BSYNC B1 ;  /* 0x0000000000017941 */ /* 0x000fea0003800000 */
.L_x_4782:
[----:B------:R-:W-:-:S13]  /*9cc0*/  ISETP.NE.AND P3, PT, R20, RZ, PT ;  /* 0x000000ff1400720c */ /* 0x000fda0003f65270 */
[----:B------:R-:W-:Y:S05]  /*9cd0*/  @!P3 BRA `(.L_x_4736) ;  /* 0x0000000800e0b947 */ /* 0x000fea0003800000 */
[----:B------:R-:W-:Y:S01]  /*9ce0*/  LOP3.LUT P5, RZ, R18, 0x1, RZ, 0xc0, !PT ;  /* 0x0000000112ff7812 */ /* 0x000fe200078ac0ff */
[----:B------:R-:W-:Y:S01]  /*9cf0*/  BSSY B1, `(.L_x_4786) ;  /* 0x0000074000017945 */ /* 0x000fe20003800000 */
[----:B0---4-:R-:W-:Y:S02]  /*9d00*/  SHF.R.U32.HI R35, RZ, 0x3, R206 ;  /* 0x00000003ff237819 */ /* 0x011fe400000116ce */
[----:B------:R-:W-:Y:S02]  /*9d10*/  SEL R148, R130, R148, !P5 ;  /* 0x0000009482947207 */ /* 0x000fe40006800000 */
[----:B------:R-:W-:Y:S02]  /*9d20*/  IADD3 R34, P3, P4, R106, R124, R13 ;  /* 0x0000007c6a227210 */ /* 0x000fe40007c7e00d */
[----:B------:R-:W-:Y:S02]  /*9d30*/  SHF.R.S32.HI R33, RZ, 0x1f, R148 ;  /* 0x0000001fff217819 */ /* 0x000fe40000011494 */
[----:B---3--:R-:W-:-:S02]  /*9d40*/  IADD3.X R37, R4, R44, R112, P3, P4 ;  /* 0x0000002c04257210 */ /* 0x008fc40001fe8470 */
[----:B------:R-:W-:Y:S02]  /*9d50*/  LEA.HI R148, R33, R148, RZ, 0x4 ;  /* 0x0000009421947211 */ /* 0x000fe400078f20ff */
[----:B------:R-:W-:Y:S02]  /*9d60*/  LEA R40, P3, R34, R114, 0x1 ;  /* 0x0000007222287211 */ /* 0x000fe400078608ff */
[----:B------:R-:W-:Y:S02]  /*9d70*/  LEA.HI.SX32 R148, R148, R117, 0x1c ;  /* 0x0000007594947211 */ /* 0x000fe400078fe2ff */
[----:B------:R-:W-:Y:S02]  /*9d80*/  LEA.HI.X R41, R34, R115, R37, 0x1, P3 ;  /* 0x0000007322297211 */ /* 0x000fe400018f0c25 */
[----:B------:R-:W-:Y:S01]  /*9d90*/  SHF.R.S32.HI R33, RZ, 0x1f, R148 ;  /* 0x0000001fff217819 */ /* 0x000fe20000011494 */
[----:B------:R-:W-:Y:S01]  /*9da0*/  IMAD.SHL.U32 R43, R148, 0x8, RZ ;  /* 0x00000008942b7824 */ /* 0x000fe200078e00ff */
[----:B------:R-:W-:-:S02]  /*9db0*/  ISETP.GE.AND P3, PT, R199, R121, PT ;  /* 0x00000079c700720c */ /* 0x000fc40003f66270 */
        /* <DEDUP_REMOVED lines=21> */
[----:B------:R-:W-:Y:S01]  /*9f10*/  LOP3.LUT R51, R39, 0xffff0000, RZ, 0xc0, !PT ;  /* 0xffff000027337812 */ /* 0x000fe200078ec0ff */
[----:B------:R-:W-:Y:S01]  /*9f20*/  IMAD.U32 R45, R36, 0x10000, RZ ;  /* 0x00010000242d7824 */ /* 0x000fe200078e00ff */
[----:B------:R-:W-:Y:S01]  /*9f30*/  SHF.R.U64 R58, R58, 0x10, R59 ;  /* 0x000000103a3a7819 */ /* 0x000fe2000000123b */
[----:B------:R-:W-:Y:S01]  /*9f40*/  IMAD.U32 R42, R32, 0x10000, RZ ;  /* 0x00010000202a7824 */ /* 0x000fe200078e00ff */
[----:B------:R-:W-:-:S02]  /*9f50*/  PRMT R39, R156, 0x5432, R69 ;  /* 0x000054329c277816 */ /* 0x000fc40000000045 */
[C---:B------:R-:W-:Y:S02]  /*9f60*/  PRMT R52, R154.reuse, 0x5410, R63 ;  /* 0x000054109a347816 */ /* 0x040fe4000000003f */
[----:B------:R-:W-:Y:S02]  /*9f70*/  SHF.R.U32.HI R56, RZ, 0x10, R59 ;  /* 0x00000010ff387819 */ /* 0x000fe4000001163b */
[----:B------:R-:W-:Y:S02]  /*9f80*/  LOP3.LUT R50, R37, 0xffff0000, RZ, 0xc0, !PT ;  /* 0xffff000025327812 */ /* 0x000fe400078ec0ff */
[----:B------:R-:W-:Y:S02]  /*9f90*/  PRMT R154, R154, 0x5432, R61 ;  /* 0x000054329a9a7816 */ /* 0x000fe4000000003d */
[----:B------:R-:W-:Y:S01]  /*9fa0*/  PRMT R37, R153, 0x5410, R58 ;  /* 0x0000541099257816 */ /* 0x000fe2000000003a */
[----:B------:R-:W-:Y:S01]  /*9fb0*/  IMAD.U32 R58, R39, 0x10000, RZ ;  /* 0x00010000273a7824 */ /* 0x000fe200078e00ff */
[----:B------:R-:W-:-:S02]  /*9fc0*/  SHF.R.U64 R48, R70, 0x10, R71 ;  /* 0x0000001046307819 */ /* 0x000fc40000001247 */
[----:B------:R-:W-:Y:S01]  /*9fd0*/  SHF.R.U32.HI R70, RZ, 0x10, R71 ;  /* 0x00000010ff467819 */ /* 0x000fe20000011647 */
[----:B------:R-:W-:Y:S01]  /*9fe0*/  FMUL.FTZ R60, R55, R58 ;  /* 0x0000003a373c7220 */ /* 0x000fe20000410000 */
[----:B------:R-:W-:Y:S01]  /*9ff0*/  PRMT R153, R153, 0x5432, R56 ;  /* 0x0000543299997816 */ /* 0x000fe20000000038 */
[----:B------:R-:W-:Y:S01]  /*a000*/  IMAD.U32 R56, R154, 0x10000, RZ ;  /* 0x000100009a387824 */ /* 0x000fe200078e00ff */
[----:B------:R-:W-:Y:S02]  /*a010*/  PRMT R156, R156, 0x5410, R57 ;  /* 0x000054109c9c7816 */ /* 0x000fe40000000039 */
[----:B------:R-:W-:Y:S01]  /*a020*/  PRMT R48, R155, 0x5410, R48 ;  /* 0x000054109b307816 */ /* 0x000fe20000000030 */
[-C--:B------:R-:W-:Y:S01]  /*a030*/  FMUL.FTZ R62, R55, R56.reuse ;  /* 0x00000038373e7220 */ /* 0x080fe20000410000 */
[----:B------:R-:W-:Y:S01]  /*a040*/  LOP3.LUT R57, R39, 0xffff0000, RZ, 0xc0, !PT ;  /* 0xffff000027397812 */ /* 0x000fe200078ec0ff */
[----:B------:R-:W-:Y:S01]  /*a050*/  FFMA.FTZ R39, R47, R56, -R60 ;  /* 0x000000382f277223 */ /* 0x000fe2000001083c */
[----:B------:R-:W-:Y:S01]  /*a060*/  PRMT R155, R155, 0x5432, R70 ;  /* 0x000054329b9b7816 */ /* 0x000fe20000000046 */
[----:B------:R-:W-:Y:S01]  /*a070*/  FFMA.FTZ R47, R47, R58, R62 ;  /* 0x0000003a2f2f7223 */ /* 0x000fe2000001003e */
[----:B------:R-:W-:Y:S01]  /*a080*/  LOP3.LUT R154, R154, 0xffff0000, RZ, 0xc0, !PT ;  /* 0xffff00009a9a7812 */ /* 0x000fe200078ec0ff */
[----:B------:R-:W-:Y:S01]  /*a090*/  FMUL.FTZ R60, R50, R57 ;  /* 0x00000039323c7220 */ /* 0x000fe20000410000 */
[----:B------:R-:W-:Y:S01]  /*a0a0*/  LOP3.LUT R49, R33, 0xffff0000, RZ, 0xc0, !PT ;  /* 0xffff000021317812 */ /* 0x000fe200078ec0ff */
[C---:B------:R-:W-:Y:S01]  /*a0b0*/  IMAD.U32 R56, R155.reuse, 0x10000, RZ ;  /* 0x000100009b387824 */ /* 0x040fe200078e00ff */
[----:B------:R-:W-:Y:S01]  /*a0c0*/  LOP3.LUT R155, R155, 0xffff0000, RZ, 0xc0, !PT ;  /* 0xffff00009b9b7812 */ /* 0x000fe200078ec0ff */
[----:B------:R-:W-:-:S02]  /*a0d0*/  IMAD.U32 R55, R153, 0x10000, RZ ;  /* 0x0001000099377824 */ /* 0x000fc400078e00ff */
[-C--:B------:R-:W-:Y:S01]  /*a0e0*/  FMUL.FTZ R58, R50, R154.reuse ;  /* 0x0000009a323a7220 */ /* 0x080fe20000410000 */
[----:B------:R-:W-:Y:S01]  /*a0f0*/  FFMA.FTZ R50, R49, R154, -R60 ;  /* 0x0000009a31327223 */ /* 0x000fe2000001083c */
[CC--:B------:R-:W-:Y:S01]  /*a100*/  FMUL.FTZ R60, R54.reuse, R56.reuse ;  /* 0x00000038363c7220 */ /* 0x0c0fe20000410000 */
[----:B------:R-:W-:Y:S01]  /*a110*/  FMUL.FTZ R59, R54, R55 ;  /* 0x00000037363b7220 */ /* 0x000fe20000410000 */
[----:B------:R-:W-:Y:S01]  /*a120*/  LOP3.LUT R153, R153, 0xffff0000, RZ, 0xc0, !PT ;  /* 0xffff000099997812 */ /* 0x000fe200078ec0ff */
[----:B------:R-:W-:Y:S01]  /*a130*/  FFMA.FTZ R54, R49, R57, R58 ;  /* 0x0000003931367223 */ /* 0x000fe2000001003a */
[----:B------:R-:W-:Y:S01]  /*a140*/  LOP3.LUT R46, R35, 0xffff0000, RZ, 0xc0, !PT ;  /* 0xffff0000232e7812 */ /* 0x000fe200078ec0ff */
[C---:B------:R-:W-:Y:S01]  /*a150*/  FFMA.FTZ R60, R53.reuse, R55, -R60 ;  /* 0x00000037353c7223 */ /* 0x040fe2000001083c */
[----:B------:R-:W-:Y:S01]  /*a160*/  FFMA.FTZ R59, R53, R56, R59 ;  /* 0x00000038353b7223 */ /* 0x000fe2000001003b */
[----:B------:R-:W-:Y:S01]  /*a170*/  FMUL.FTZ R55, R51, R155 ;  /* 0x0000009b33377220 */ /* 0x000fe20000410000 */
[----:B------:R-:W-:-:S02]  /*a180*/  IMAD.U32 R49, R52, 0x10000, RZ ;  /* 0x0001000034317824 */ /* 0x000fc400078e00ff */
[-C--:B------:R-:W-:Y:S01]  /*a190*/  FMUL.FTZ R61, R51, R153.reuse ;  /* 0x00000099333d7220 */ /* 0x080fe20000410000 */
[----:B------:R-:W-:Y:S02]  /*a1a0*/  IMAD.U32 R53, R156, 0x10000, RZ ;  /* 0x000100009c357824 */ /* 0x000fe400078e00ff */
[----:B------:R-:W-:Y:S01]  /*a1b0*/  FFMA.FTZ R153, R46, R153, -R55 ;  /* 0x000000992e997223 */ /* 0x000fe20000010837 */
[----:B------:R-:W-:Y:S01]  /*a1c0*/  LOP3.LUT R51, R52, 0xffff0000, RZ, 0xc0, !PT ;  /* 0xffff000034337812 */ /* 0x000fe200078ec0ff */
[C---:B------:R-:W-:Y:S01]  /*a1d0*/  FMUL.FTZ R52, R45.reuse, R49 ;  /* 0x000000312d347220 */ /* 0x040fe20000410000 */
[----:B------:R-:W-:Y:S01]  /*a1e0*/  LOP3.LUT R36, R36, 0xffff0000, RZ, 0xc0, !PT ;  /* 0xffff000024247812 */ /* 0x000fe200078ec0ff */
[----:B------:R-:W-:Y:S01]  /*a1f0*/  FMUL.FTZ R57, R45, R53 ;  /* 0x000000352d397220 */ /* 0x000fe20000410000 */
[----:B------:R-:W-:Y:S01]  /*a200*/  LOP3.LUT R55, R156, 0xffff0000, RZ, 0xc0, !PT ;  /* 0xffff00009c377812 */ /* 0x000fe200078ec0ff */
[----:B------:R-:W-:Y:S01]  /*a210*/  IMAD.U32 R33, R34, 0x10000, RZ ;  /* 0x0001000022217824 */ /* 0x000fe200078e00ff */
[----:B------:R-:W-:Y:S01]  /*a220*/  LOP3.LUT R32, R32, 0xffff0000, RZ, 0xc0, !PT ;  /* 0xffff000020207812 */ /* 0x000fe200078ec0ff */
[----:B------:R-:W-:Y:S01]  /*a230*/  FFMA.FTZ R57, R42, R49, -R57 ;  /* 0x000000312a397223 */ /* 0x000fe20000010839 */
[----:B------:R-:W-:Y:S01]  /*a240*/  LOP3.LUT R35, R34, 0xffff0000, RZ, 0xc0, !PT ;  /* 0xffff000022237812 */ /* 0x000fe200078ec0ff */
[----:B------:R-:W-:Y:S01]  /*a250*/  FFMA.FTZ R52, R42, R53, R52 ;  /* 0x000000352a347223 */ /* 0x000fe20000010034 */
[----:B------:R-:W-:-:S02]  /*a260*/  IMAD.U32 R34, R38, 0x10000, RZ ;  /* 0x0001000026227824 */ /* 0x000fc400078e00ff */
[C---:B------:R-:W-:Y:S01]  /*a270*/  FMUL.FTZ R45, R36.reuse, R55 ;  /* 0x00000037242d7220 */ /* 0x040fe20000410000 */
[----:B------:R-:W-:Y:S01]  /*a280*/  FMUL.FTZ R49, R36, R51 ;  /* 0x0000003324317220 */ /* 0x000fe20000410000 */
[----:B------:R-:W-:Y:S01]  /*a290*/  IMAD.U32 R42, R48, 0x10000, RZ ;  /* 0x00010000302a7824 */ /* 0x000fe200078e00ff */
[----:B------:R-:W-:Y:S01]  /*a2a0*/  LOP3.LUT R38, R38, 0xffff0000, RZ, 0xc0, !PT ;  /* 0xffff000026267812 */ /* 0x000fe200078ec0ff */
[C---:B------:R-:W-:Y:S01]  /*a2b0*/  IMAD.U32 R36, R37.reuse, 0x10000, RZ ;  /* 0x0001000025247824 */ /* 0x040fe200078e00ff */
[----:B------:R-:W-:Y:S01]  /*a2c0*/  LOP3.LUT R48, R48, 0xffff0000, RZ, 0xc0, !PT ;  /* 0xffff000030307812 */ /* 0x000fe200078ec0ff */
[----:B------:R-:W-:Y:S01]  /*a2d0*/  FFMA.FTZ R56, R46, R155, R61 ;  /* 0x0000009b2e387223 */ /* 0x000fe2000001003d */
[----:B------:R-:W-:Y:S01]  /*a2e0*/  LOP3.LUT R37, R37, 0xffff0000, RZ, 0xc0, !PT ;  /* 0xffff000025257812 */ /* 0x000fe200078ec0ff */
[C---:B------:R-:W-:Y:S01]  /*a2f0*/  FFMA.FTZ R46, R32.reuse, R51, -R45 ;  /* 0x00000033202e7223 */ /* 0x040fe2000001082d */
[----:B------:R-:W-:Y:S01]  /*a300*/  FFMA.FTZ R49, R32, R55, R49 ;  /* 0x0000003720317223 */ /* 0x000fe20000010031 */
[C---:B------:R-:W-:Y:S01]  /*a310*/  FMUL.FTZ R32, R34.reuse, R42 ;  /* 0x0000002a22207220 */ /* 0x040fe20000410000 */
[----:B------:R-:W-:Y:S01]  /*a320*/  FMUL.FTZ R45, R34, R36 ;  /* 0x00000024222d7220 */ /* 0x000fe20000410000 */
        /* <DEDUP_REMOVED lines=14> */
[----:B------:R-:W-:-:S02]  /*a410*/  F2FP.BF16.F32.PACK_AB R36, R49, R52 ;  /* 0x000000343124723e */ /* 0x000fc400000010ff */
[----:B------:R-:W-:-:S07]  /*a420*/  F2FP.BF16.F32.PACK_AB R38, R48, R45 ;  /* 0x0000002d3026723e */ /* 0x000fce00000010ff */
.L_x_4787:
[----:B------:R-:W-:Y:S05]  /*a430*/  BSYNC B1 ;  /* 0x0000000000017941 */ /* 0x000fea0003800000 */
.L_x_4786:
        /* <DEDUP_REMOVED lines=10> */
.L_x_4703:
[----:B------:R-:W2:Y:S02]  /*a4e0*/  LDL R32, [R1+0x38] ;  /* 0x0000380001207983 */ /* 0x000ea40000100800 */
[----:B--2---:R-:W-:-:S13]  /*a4f0*/  R2UR UR4, R32 ;  /* 0x00000000200472ca */ /* 0x004fda00000e0000 */
[----:B------:R-:W-:-:S06]  /*a500*/  UISETP.NE.AND UP0, UPT, UR4, 0x3, UPT ;  /* 0x000000030400788c */ /* 0x000fcc000bf05270 */
[----:B------:R-:W-:-:S13]  /*a510*/  PLOP3.LUT P2, PT, PT, PT, UP0, 0x80, 0x0 ;  /* 0x000000000000781c */ /* 0x000fda0003f4f008 */
[----:B------:R-:W-:Y:S05]  /*a520*/  @!P2 BRA `(.L_x_4788) ;  /* 0x000000000004a947 */ /* 0x000fea0003800000 */
[----:B------:R-:W-:Y:S01]  /*a530*/  BPT.TRAP 0x1 ;  /* 0x000000040000795c */ /* 0x000fe20000300000 */
.L_x_4788:
[----:B------:R-:W-:Y:S01]  /*a540*/  IMAD R31, R17, 0x8, R16 ;  /* 0x00000008111f7824 */ /* 0x000fe200078e0210 */
[----:B------:R-:W-:Y:S01]  /*a550*/  SHF.L.U32 R88, R201, 0x1f, RZ ;  /* 0x0000001fc9587819 */ /* 0x000fe200000006ff */
[----:B------:R-:W-:Y:S01]  /*a560*/  IMAD R30, R24, -0x60, R2 ;  /* 0xffffffa0181e7824 */ /* 0x000fe200078e0202 */
[----:B------:R-:W-:Y:S02]  /*a570*/  BSSY B1, `(.L_x_4789) ;  /* 0x0000004000017945 */ /* 0x000fe40003800000 */
[----:B------:R-:W0:Y:S02]  /*a580*/  SYNCS.PHASECHK.TRANS64.TRYWAIT P3, [R31+URZ+0x30890], R88 ;  /* 0x030890581f0075a7 */ /* 0x000e24000806017f */
[----:B------:R-:W-:Y:S01]  /*a590*/  VIMNMX R30, R30, 0x60, PT ;  /* 0x000000601e1e7848 */ /* 0x000fe20003fe0100 */
[----:B0-----:R-:W-:Y:S06]  /*a5a0*/  @!P3 BRA `(.L_x_4790) ;  /* 0x0000022c00b0b947 */ /* 0x001fec0003800000 */
.L_x_5169:
[----:B------:R-:W-:Y:S05]  /*a5b0*/  BSYNC B1 ;  /* 0x0000000000017941 */ /* 0x000fea0003800000 */
.L_x_4789:
[----:B------:R-:W-:Y:S01]  /*a5c0*/  ISETP.GE.AND P3, PT, R195, R30, PT ;  /* 0x0000001ec300720c */ /* 0x000fe20003f66270 */
[----:B------:R-:W-:-:S12]  /*a5d0*/  BSSY B1, `(.L_x_4791) ;  /* 0x0000014000017945 */ /* 0x000fd80003800000 */
[----:B------:R-:W-:Y:S05]  /*a5e0*/  @P3 BRA `(.L_x_4792) ;  /* 0x0000000000483947 */ /* 0x000fea0003800000 */
[----:B------:R-:W-:-:S13]  /*a5f0*/  ISETP.NE.AND P3, PT, R14, RZ, PT ;  /* 0x000000ff0e00720c */ /* 0x000fda0003f65270 */
[----:B------:R-:W1:Y:S04]  /*a600*/  @P3 LDS.128 R32, [R28+0x1e000] ;  /* 0x01e000001c203984 */ /* 0x000e680000000c00 */
[----:B-1----:R-:W-:Y:S01]  /*a610*/  @P3 STG.E.128 desc[UR46][R38.64], R32 ;  /* 0x0000002026003986 */ /* 0x002fe2000c101d2e */
        /* <DEDUP_REMOVED lines=14> */
[----:B-1----:R1:W-:Y:S02]  /*a700*/  @P3 STG.E.128 desc[UR46][R38.64+0x140], R32 ;  /* 0x0001402026003986 */ /* 0x0023e4000c101d2e */
.L_x_4792:
[----:B------:R-:W-:Y:S05]  /*a710*/  BSYNC B1 ;  /* 0x0000000000017941 */ /* 0x000fea0003800000 */
.L_x_4791:
[----:B------:R-:W-:-:S13]  /*a720*/  ISETP.GE.AND P3, PT, R219, R30, PT ;  /* 0x0000001edb00720c */ /* 0x000fda0003f66270 */
[----:B------:R-:W-:Y:S05]  /*a730*/  @P3 BRA `(.L_x_4736) ;  /* 0x0000000000483947 */ /* 0x000fea0003800000 */
[----:B------:R-:W-:-:S13]  /*a740*/  ISETP.NE.AND P3, PT, R14, RZ, PT ;  /* 0x000000ff0e00720c */ /* 0x000fda0003f65270 */
[----:B-1----:R-:W1:Y:S04]  /*a750*/  @P3 LDS.128 R32, [R28+0x20000] ;  /* 0x020000001c203984 */ /* 0x002e680000000c00 */
        /* <DEDUP_REMOVED lines=16> */
.L_x_4736:
[----:B------:R-:W-:Y:S05]  /*a860*/  BSYNC B0 ;  /* 0x0000000000007941 */ /* 0x000fea0003800000 */
.L_x_4702:
        /* <DEDUP_REMOVED lines=17> */
.L_x_4794:
[----:B------:R-:W-:Y:S05]  /*a980*/  BSYNC B0 ;  /* 0x0000000000007941 */ /* 0x000fea0003800000 */
.L_x_4793:
[----:B------:R-:W1:Y:S01]  /*a990*/  SYNCS.PHASECHK.TRANS64.TRYWAIT P2, [R31+URZ+0x308b0], R88 ;  /* 0x0308b0581f0075a7 */ /* 0x000e62000804017f */
[----:B------:R-:W-:Y:S01]  /*a9a0*/  ULDC.64 UR44, c[0x0][0x328] ;  /* 0x0000ca00002c7ab9 */ /* 0x000fe20000000a00 */
[----:B------:R-:W-:Y:S01]  /*a9b0*/  ULDC.64 UR60, c[0x0][0x318] ;  /* 0x0000c600003c7ab9 */ /* 0x000fe20000000a00 */
[----:B------:R-:W-:Y:S04]  /*a9c0*/  BSSY B0, `(.L_x_4795) ;  /* 0x0000002000007945 */ /* 0x000fe80003800000 */
[----:B-1----:R-:W-:Y:S05]  /*a9d0*/  @!P2 BRA `(.L_x_4796) ;  /* 0x0000022800b8a947 */ /* 0x002fea0003800000 */
.L_x_5170:
[----:B------:R-:W-:Y:S05]  /*a9e0*/  BSYNC B0 ;  /* 0x0000000000007941 */ /* 0x000fea0003800000 */
.L_x_4795:
[----:B------:R-:W-:Y:S01]  /*a9f0*/  ISETP.GE.AND P2, PT, R195, R30, PT ;  /* 0x0000001ec300720c */ /* 0x000fe20003f46270 */
[----:B------:R-:W-:Y:S01]  /*aa00*/  BSSY B0, `(.L_x_4797) ;  /* 0x000001e000007945 */ /* 0x000fe20003800000 */
[----:B------:R-:W-:-:S11]  /*aa10*/  IMAD.WIDE R36, R24, 0x60, R122 ;  /* 0x0000006018247825 */ /* 0x000fd600078e027a */
[----:B------:R-:W-:Y:S05]  /*aa20*/  @P2 BRA `(.L_x_4798) ;  /* 0x00000000006c2947 */ /* 0x000fea0003800000 */
[----:B------:R-:W-:Y:S01]  /*aa30*/  IMAD R35, R37, UR44, RZ ;  /* 0x0000002c25237c24 */ /* 0x000fe2000f8e02ff */
[----:B------:R-:W-:Y:S01]  /*aa40*/  ULDC UR4, c[0x0][0x2f4] ;  /* 0x0000bd0000047ab9 */ /* 0x000fe20000000800 */
[----:B0-----:R-:W-:Y:S02]  /*aa50*/  IMAD.MOV.U32 R32, RZ, RZ, R104 ;  /* 0x000000ffff207224 */ /* 0x001fe400078e0068 */
[----:B------:R-:W-:Y:S02]  /*aa60*/  IMAD.MOV.U32 R33, RZ, RZ, R27 ;  /* 0x000000ffff217224 */ /* 0x000fe400078e001b */
[C---:B------:R-:W-:Y:S02]  /*aa70*/  IMAD R35, R36.reuse, UR45, R35 ;  /* 0x0000002d24237c24 */ /* 0x040fe4000f8e0223 */
[----:B------:R-:W-:-:S04]  /*aa80*/  IMAD.WIDE.U32 R32, R36, UR44, R32 ;  /* 0x0000002c24207c25 */ /* 0x000fc8000f8e0020 */
[----:B------:R-:W-:Y:S01]  /*aa90*/  IMAD.IADD R33, R33, 0x1, R35 ;  /* 0x0000000121217824 */ /* 0x000fe200078e0223 */
[----:B------:R-:W-:-:S04]  /*aaa0*/  LEA R38, P2, R32, UR60, 0x1 ;  /* 0x0000003c20267c11 */ /* 0x000fc8000f8408ff */
        /* <DEDUP_REMOVED lines=19> */
.L_x_4798:
[----:B------:R-:W-:Y:S05]  /*abe0*/  BSYNC B0 ;  /* 0x0000000000007941 */ /* 0x000fea0003800000 */
.L_x_4797:
[----:B------:R-:W-:Y:S01]  /*abf0*/  ISETP.GE.AND P2, PT, R219, R30, PT ;  /* 0x0000001edb00720c */ /* 0x000fe20003f46270 */
[----:B------:R-:W-:-:S12]  /*ac00*/  BSSY B0, `(.L_x_4799) ;  /* 0x000001f000007945 */ /* 0x000fd80003800000 */
[----:B------:R-:W-:Y:S05]  /*ac10*/  @P2 BRA `(.L_x_4800) ;  /* 0x0000000000742947 */ /* 0x000fea0003800000 */
[----:B--2---:R-:W-:Y:S01]  /*ac20*/  IADD3 R35, P2, R36, 0x40, RZ ;  /* 0x0000004024237810 */ /* 0x004fe20007f5e0ff */
[----:B0-----:R-:W-:Y:S01]  /*ac30*/  IMAD.MOV.U32 R32, RZ, RZ, R104 ;  /* 0x000000ffff207224 */ /* 0x001fe200078e0068 */
[----:B------:R-:W-:Y:S01]  /*ac40*/  ULDC UR4, c[0x0][0x2f4] ;  /* 0x0000bd0000047ab9 */ /* 0x000fe20000000800 */
[----:B------:R-:W-:Y:S02]  /*ac50*/  IMAD.MOV.U32 R33, RZ, RZ, R27 ;  /* 0x000000ffff217224 */ /* 0x000fe400078e001b */
[----:B------:R-:W-:Y:S02]  /*ac60*/  IMAD.X R36, RZ, RZ, R37, P2 ;  /* 0x000000ffff247224 */ /* 0x000fe400010e0625 */
[----:B------:R-:W-:-:S04]  /*ac70*/  IMAD.WIDE.U32 R32, R35, UR44, R32 ;  /* 0x0000002c23207c25 */ /* 0x000fc8000f8e0020 */
[----:B------:R-:W-:-:S04]  /*ac80*/  IMAD R36, R36, UR44, RZ ;  /* 0x0000002c24247c24 */ /* 0x000fc8000f8e02ff */
[----:B------:R-:W-:Y:S01]  /*ac90*/  IMAD R35, R35, UR45, R36 ;  /* 0x0000002d23237c24 */ /* 0x000fe2000f8e0224 */
[----:B------:R-:W-:-:S03]  /*aca0*/  LEA R36, P2, R32, UR60, 0x1 ;  /* 0x0000003c20247c11 */ /* 0x000fc6000f8408ff */
        /* <DEDUP_REMOVED lines=20> */
.L_x_4800:
[----:B------:R-:W-:Y:S05]  /*adf0*/  BSYNC B0 ;  /* 0x0000000000007941 */ /* 0x000fea0003800000 */
.L_x_4799:
[----:B------:R-:W-:Y:S01]  /*ae00*/  @!PT LDS RZ, [RZ] ;  /* 0x00000000fffff984 */ /* 0x000fe20000000800 */
[----:B------:R-:W-:Y:S01]  /*ae10*/  @!PT LDS RZ, [RZ] ;  /* 0x00000000fffff984 */ /* 0x000fe20000000800 */
[----:B------:R-:W-:Y:S01]  /*ae20*/  @!PT LDS RZ, [RZ] ;  /* 0x00000000fffff984 */ /* 0x000fe20000000800 */
[----:B------:R-:W-:Y:S01]  /*ae30*/  @!PT LDS RZ, [RZ] ;  /* 0x00000000fffff984 */ /* 0x000fe20000000800 */
[----:B------:R4:W-:Y:S06]  /*ae40*/  MEMBAR.ALL.CTA ;  /* 0x0000000000007992 */ /* 0x0009ec0000008000 */
[----:B----4-:R-:W4:Y:S01]  /*ae50*/  FENCE.VIEW.ASYNC.S ;  /* 0x00000000000073c6 */ /* 0x010f220000000000 */
[----:B-1----:R-:W-:Y:S01]  /*ae60*/  @!P3 VIADD R31, R31, 0x308c0 ;  /* 0x000308c01f1fb836 */ /* 0x002fe20000000000 */
[----:B----4-:R1:W-:Y:S01]  /*ae70*/  BAR.SYNC.DEFER_BLOCKING R175, 0x80 ;  /* 0x000200af0000751d */ /* 0x0103e20000010000 */
[----:B------:R-:W-:Y:S01]  /*ae80*/  LOP3.LUT P4, RZ, R18, 0x2, RZ, 0xc0, !PT ;  /* 0x0000000212ff7812 */ /* 0x000fe2000788c0ff */
[----:B------:R-:W-:-:S02]  /*ae90*/  VIADD R17, R17, 0x1 ;  /* 0x0000000111117836 */ /* 0x000fc40000000000 */
[----:B------:R-:W-:Y:S02]  /*aea0*/  @!P3 PRMT R31, RZ, 0x654, R31 ;  /* 0x00000654ff1fb816 */ /* 0x000fe4000000001f */
[----:B------:R-:W-:Y:S02]  /*aeb0*/  PLOP3.LUT P2, PT, PT, PT, PT, 0x8, 0x0 ;  /* 0x000000000000781c */ /* 0x000fe40003f4e170 */
[----:B------:R1:W-:Y:S01]  /*aec0*/  @!P3 SYNCS.ARRIVE.TRANS64.RED.A1T0 RZ, [R31+URZ], RZ ;  /* 0x000000ff1fffb9a7 */ /* 0x0003e2000810043f */
[----:B------:R-:W-:-:S04]  /*aed0*/  ISETP.NE.AND P3, PT, R17, 0x2, PT ;  /* 0x000000021100780c */ /* 0x000fc80003f65270 */
[----:B------:R-:W-:Y:S02]  /*aee0*/  SEL R28, RZ, 0x1, P3 ;  /* 0x00000001ff1c7807 */ /* 0x000fe40001800000 */
[----:B------:R-:W-:Y:S02]  /*aef0*/  SEL R17, R17, RZ, P3 ;  /* 0x000000ff11117207 */ /* 0x000fe40001800000 */
[----:B------:R-:W-:Y:S01]  /*af00*/  LOP3.LUT R201, R201, R28, RZ, 0x3c, !PT ;  /* 0x0000001cc9c97212 */ /* 0x000fe200078e3cff */
[----:B-1----:R-:W-:Y:S06]  /*af10*/  @P4 BRA `(.L_x_4801) ;  /* 0xffffff7c00ac4947 */ /* 0x002fec000383ffff */
.L_x_4697:
[----:B------:R-:W1:Y:S01]  /*af20*/  LDC R0, c[0x0][0x448] ;  /* 0x00011200ff007b82 */ /* 0x000e620000000800 */
[----:B------:R-:W-:Y:S01]  /*af30*/  IADD3 R7, R197, 0x1, -R196 ;  /* 0x00000001c5077810 */ /* 0x000fe20007ffe8c4 */
[----:B------:R-:W-:Y:S06]  /*af40*/  BSSY B0, `(.L_x_4802) ;  /* 0x000000d000007945 */ /* 0x000fec0003800000 */
[----:B------:R-:W4:Y:S01]  /*af50*/  LDC.64 R2, c[0x0][0x9e0] ;  /* 0x00027800ff027b82 */ /* 0x000f220000000a00 */
[----:B-1----:R-:W-:Y:S01]  /*af60*/  ISETP.NE.AND P1, PT, R0, 0x1, PT ;  /* 0x000000010000780c */ /* 0x002fe20003f25270 */
[----:B------:R-:W-:Y:S01]  /*af70*/  VIADD R0, R212, 0x7f ;  /* 0x0000007fd4007836 */ /* 0x000fe20000000000 */
[----:B----4-:R-:W-:-:S11]  /*af80*/  ISETP.GE.AND P3, PT, R3, 0x1, PT ;  /* 0x000000010300780c */ /* 0x010fd60003f66270 */
[----:B------:R-:W1:Y:S08]  /*af90*/  @P1 LDC R5, c[0x0][0x44c] ;  /* 0x00011300ff051b82 */ /* 0x000e700000000800 */
[----:B------:R-:W4:Y:S01]  /*afa0*/  @P1 LDC R4, c[0x0][0x450] ;  /* 0x00011400ff041b82 */ /* 0x000f220000000800 */
[----:B-1----:R-:W-:-:S05]  /*afb0*/  @P1 IMAD.HI.U32 R5, R0, R5, RZ ;  /* 0x0000000500051227 */ /* 0x002fca00078e00ff */
[----:B----4-:R-:W-:-:S05]  /*afc0*/  @P1 SHF.R.U32.HI R0, RZ, R4, R5 ;  /* 0x00000004ff001219 */ /* 0x010fca0000011605 */
[----:B------:R-:W-:Y:S01]  /*afd0*/  IMAD.IADD R5, R7, 0x1, R0 ;  /* 0x0000000107057824 */ /* 0x000fe200078e0200 */
[----:B------:R-:W-:Y:S06]  /*afe0*/  @P2 BRA `(.L_x_4803) ;  /* 0x0000000000082947 */ /* 0x000fec0003800000 */
[----:B------:R-:W1:Y:S02]  /*aff0*/  FENCE.VIEW.ASYNC.G ;  /* 0x00000000000073c6 */ /* 0x000e640000000100 */
[----:B-1----:R-:W-:Y:S06]  /*b000*/  BAR.ARV 0xc, 0x180 ;  /* 0x0306000000007b1d */ /* 0x002fec0000002000 */
.L_x_4803:
[----:B------:R-:W-:Y:S05]  /*b010*/  BSYNC B0 ;  /* 0x0000000000007941 */ /* 0x000fea0003800000 */
.L_x_4802:
        /* <DEDUP_REMOVED lines=13> */
.L_x_4806:
[----:B------:R-:W-:-:S13]  /*b0f0*/  ISETP.NE.AND P0, PT, R3, 0x1, PT ;  /* 0x000000010300780c */ /* 0x000fda0003f05270 */
[----:B------:R-:W1:Y:S02]  /*b100*/  @P0 LDC.64 R4, c[0x0][0x9e8] ;  /* 0x00027a00ff040b82 */ /* 0x000e640000000a00 */
[----:B-1----:R-:W-:-:S05]  /*b110*/  @P0 IMAD.HI.U32 R4, R0, R4, RZ ;  /* 0x0000000400040227 */ /* 0x002fca00078e00ff */
[----:B------:R-:W-:-:S07]  /*b120*/  @P0 SHF.R.U32.HI R0, RZ, R5, R4 ;  /* 0x00000005ff000219 */ /* 0x000fce0000011604 */
.L_x_4807:
[----:B------:R-:W-:Y:S05]  /*b130*/  BSYNC B0 ;  /* 0x0000000000007941 */ /* 0x000fea0003800000 */
.L_x_4805:
[----:B------:R-:W-:-:S05]  /*b140*/  IMAD R5, R0, R3, R3 ;  /* 0x0000000300057224 */ /* 0x000fca00078e0203 */
[----:B------:R-:W-:-:S07]  /*b150*/  VIMNMX R2, R2, R5, PT ;  /* 0x0000000502027248 */ /* 0x000fce0003fe0100 */
.L_x_4804:
[----:B------:R-:W1:Y:S01]  /*b160*/  @P1 LDC R5, c[0x0][0x44c] ;  /* 0x00011300ff051b82 */ /* 0x000e620000000800 */
[----:B------:R-:W-:Y:S01]  /*b170*/  VIADD R2, R2, 0x5f ;  /* 0x0000005f02027836 */ /* 0x000fe20000000000 */
[----:B------:R-:W-:Y:S01]  /*b180*/  ULDC UR4, c[0x0][0x9dc] ;  /* 0x0002770000047ab9 */ /* 0x000fe20000000800 */
[----:B------:R-:W-:Y:S02]  /*b190*/  IMAD.MOV.U32 R7, RZ, RZ, R212 ;  /* 0x000000ffff077224 */ /* 0x000fe400078e00d4 */
[----:B------:R-:W-:-:S03]  /*b1a0*/  IMAD.HI R2, R2, 0x2aaaaaab, RZ ;  /* 0x2aaaaaab02027827 */ /* 0x000fc600078e02ff */
[----:B------:R-:W4:Y:S01]  /*b1b0*/  @P1 LDC R9, c[0x0][0x450] ;  /* 0x00011400ff091b82 */ /* 0x000f220000000800 */
[----:B-1----:R-:W-:Y:S01]  /*b1c0*/  @P1 IMAD.HI.U32 R0, R212, R5, RZ ;  /* 0x00000005d4001227 */ /* 0x002fe200078e00ff */
[----:B------:R-:W-:-:S04]  /*b1d0*/  SHF.R.U32.HI R5, RZ, 0x1f, R2 ;  /* 0x0000001fff057819 */ /* 0x000fc80000011602 */
[----:B------:R-:W-:Y:S02]  /*b1e0*/  LEA.HI.SX32 R2, R2, R5, 0x1c ;  /* 0x0000000502027211 */ /* 0x000fe400078fe2ff */
[----:B----4-:R-:W-:Y:S02]  /*b1f0*/  @P1 SHF.R.U32.HI R7, RZ, R9, R0 ;  /* 0x00000009ff071219 */ /* 0x010fe40000011600 */
        /* <DEDUP_REMOVED lines=14> */
.L_x_4810:
[----:B------:R-:W-:-:S13]  /*b2e0*/  ISETP.NE.AND P0, PT, R3, 0x1, PT ;  /* 0x000000010300780c */ /* 0x000fda0003f05270 */
[----:B------:R-:W1:Y:S02]  /*b2f0*/  @P0 LDC.64 R4, c[0x0][0x9e8] ;  /* 0x00027a00ff040b82 */ /* 0x000e640000000a00 */
[----:B-1----:R-:W-:-:S05]  /*b300*/  @P0 IMAD.HI.U32 R4, R0, R4, RZ ;  /* 0x0000000400040227 */ /* 0x002fca00078e00ff */
[----:B------:R-:W-:-:S07]  /*b310*/  @P0 SHF.R.U32.HI R0, RZ, R5, R4 ;  /* 0x00000005ff000219 */ /* 0x000fce0000011604 */
.L_x_4811:
[----:B------:R-:W-:Y:S05]  /*b320*/  BSYNC B0 ;  /* 0x0000000000007941 */ /* 0x000fea0003800000 */
.L_x_4809:
[----:B------:R-:W-:-:S05]  /*b330*/  IMAD R3, R0, R3, RZ ;  /* 0x0000000300037224 */ /* 0x000fca00078e02ff */
[----:B------:R-:W-:-:S07]  /*b340*/  VIMNMX R2, R2, R3, !PT ;  /* 0x0000000302027248 */ /* 0x000fce0007fe0100 */
.L_x_4808:
[----:B------:R-:W-:Y:S01]  /*b350*/  IMAD.HI R2, R2, 0x2aaaaaab, RZ ;  /* 0x2aaaaaab02027827 */ /* 0x000fe200078e02ff */
[----:B------:R-:W-:Y:S03]  /*b360*/  BSSY B0, `(.L_x_4812) ;  /* 0x0000026000007945 */ /* 0x000fe60003800000 */
[----:B------:R-:W-:Y:S01]  /*b370*/  IMAD.MOV.U32 R72, RZ, RZ, RZ ;  /* 0x000000ffff487224 */ /* 0x000fe200078e00ff */
[----:B------:R-:W-:-:S04]  /*b380*/  SHF.R.U32.HI R3, RZ, 0x1f, R2 ;  /* 0x0000001fff037819 */ /* 0x000fc80000011602 */
[----:B------:R-:W-:-:S04]  /*b390*/  LEA.HI.SX32 R3, R2, R3, 0x1c ;  /* 0x0000000302037211 */ /* 0x000fc800078fe2ff */
[----:B------:R-:W-:-:S04]  /*b3a0*/  VIMNMX R213, RZ, R3, !PT ;  /* 0x00000003ffd57248 */ /* 0x000fc80007fe0100 */
[----:B------:R-:W-:-:S13]  /*b3b0*/  ISETP.GT.AND P0, PT, R151, R213, PT ;  /* 0x000000d59700720c */ /* 0x000fda0003f04270 */
[----:B------:R-:W-:Y:S05]  /*b3c0*/  @!P0 BRA `(.L_x_4813) ;  /* 0x00000000007c8947 */ /* 0x000fea0003800000 */
[----:B------:R-:W-:Y:S01]  /*b3d0*/  ISETP.NE.AND P0, PT, R216, RZ, PT ;  /* 0x000000ffd800720c */ /* 0x000fe20003f05270 */
[----:B------:R-:W-:-:S03]  /*b3e0*/  ULDC UR4, c[0x0][0x9f0] ;  /* 0x00027c0000047ab9 */ /* 0x000fc60000000800 */
[----:B------:R-:W-:-:S04]  /*b3f0*/  SEL R6, R216, UR4, P0 ;  /* 0x00000004d8067c07 */ /* 0x000fc80008000000 */
[-C--:B------:R-:W-:Y:S02]  /*b400*/  IABS R5, R6.reuse ;  /* 0x0000000600057213 */ /* 0x080fe40000000000 */
[----:B------:R-:W-:Y:S02]  /*b410*/  IADD3 R0, R6, -0x1, R151 ;  /* 0xffffffff06007810 */ /* 0x000fe40007ffe097 */
[----:B------:R-:W1:Y:S01]  /*b420*/  I2F.RP R4, R5 ;  /* 0x0000000500047306 */ /* 0x000e620000209400 */
[----:B------:R-:W-:Y:S02]  /*b430*/  IABS R9, R6 ;  /* 0x0000000600097213 */ /* 0x000fe40000000000 */
[----:B------:R-:W-:-:S05]  /*b440*/  IMAD.IADD R0, R0, 0x1, -R213 ;  /* 0x0000000100007824 */ /* 0x000fca00078e0ad5 */
[----:B-1----:R-:W1:Y:S02]  /*b450*/  MUFU.RCP R4, R4 ;  /* 0x0000000400047308 */ /* 0x002e640000001000 */
[----:B-1----:R-:W-:Y:S02]  /*b460*/  VIADD R2, R4, 0xffffffe ;  /* 0x0ffffffe04027836 */ /* 0x002fe40000000000 */
[----:B------:R-:W-:-:S04]  /*b470*/  IMAD.MOV R4, RZ, RZ, -R9 ;  /* 0x000000ffff047224 */ /* 0x000fc800078e0a09 */
[----:B------:R1:W4:Y:S02]  /*b480*/  F2I.FTZ.U32.TRUNC.NTZ R3, R2 ;  /* 0x0000000200037305 */ /* 0x000324000021f000 */
[----:B-1----:R-:W-:Y:S02]  /*b490*/  IMAD.MOV.U32 R2, RZ, RZ, RZ ;  /* 0x000000ffff027224 */ /* 0x002fe400078e00ff */
[----:B----4-:R-:W-:-:S04]  /*b4a0*/  IMAD.MOV R8, RZ, RZ, -R3 ;  /* 0x000000ffff087224 */ /* 0x010fc800078e0a03 */
        /* <DEDUP_REMOVED lines=17> */
.L_x_4813:
[----:B------:R-:W-:Y:S05]  /*b5c0*/  BSYNC B0 ;  /* 0x0000000000007941 */ /* 0x000fea0003800000 */
.L_x_4812:
[-C--:B------:R-:W-:Y:S01]  /*b5d0*/  IMAD R213, R221, R72.reuse, R213 ;  /* 0x00000048ddd57224 */ /* 0x080fe200078e02d5 */
[----:B------:R-:W-:Y:S01]  /*b5e0*/  PLOP3.LUT P0, PT, PT, PT, PT, 0x80, 0x0 ;  /* 0x000000000000781c */ /* 0x000fe20003f0f070 */
[----:B------:R-:W-:Y:S01]  /*b5f0*/  IMAD.MOV.U32 R5, RZ, RZ, RZ ;  /* 0x000000ffff057224 */ /* 0x000fe200078e00ff */
[----:B------:R-:W-:Y:S01]  /*b600*/  CS2R R118, SRZ ;  /* 0x0000000000767805 */ /* 0x000fe2000001ff00 */
[----:B------:R-:W-:Y:S01]  /*b610*/  IMAD.MOV.U32 R2, RZ, RZ, RZ ;  /* 0x000000ffff027224 */ /* 0x000fe200078e00ff */
[----:B------:R-:W-:Y:S02]  /*b620*/  VIADDMNMX R72, R213, R72, R151, PT ;  /* 0x00000048d5487246 */ /* 0x000fe40003800197 */
[----:B------:R-:W-:Y:S02]  /*b630*/  CS2R R116, SRZ ;  /* 0x0000000000747805 */ /* 0x000fe4000001ff00 */
[----:B------:R-:W-:Y:S02]  /*b640*/  CS2R R114, SRZ ;  /* 0x0000000000727805 */ /* 0x000fe4000001ff00 */
[----:B------:R-:W-:-:S02]  /*b650*/  CS2R R112, SRZ ;  /* 0x0000000000707805 */ /* 0x000fc4000001ff00 */
[----:B------:R-:W-:Y:S02]  /*b660*/  ISETP.GT.AND P1, PT, R72, R213, PT ;  /* 0x000000d54800720c */ /* 0x000fe40003f24270 */
        /* <DEDUP_REMOVED lines=36> */
[----:B--2---:R-:W-:Y:S02]  /*b8b0*/  CS2R R38, SRZ ;  /* 0x0000000000267805 */ /* 0x004fe4000001ff00 */
[----:B---3--:R-:W-:Y:S02]  /*b8c0*/  CS2R R36, SRZ ;  /* 0x0000000000247805 */ /* 0x008fe4000001ff00 */
[----:B------:R-:W-:Y:S02]  /*b8d0*/  CS2R R34, SRZ ;  /* 0x0000000000227805 */ /* 0x000fe4000001ff00 */
[----:B0-----:R-:W-:Y:S02]  /*b8e0*/  CS2R R32, SRZ ;  /* 0x0000000000207805 */ /* 0x001fe4000001ff00 */
[----:B------:R-:W-:-:S02]  /*b8f0*/  CS2R R30, SRZ ;  /* 0x00000000001e7805 */ /* 0x000fc4000001ff00 */
[----:B------:R-:W-:Y:S02]  /*b900*/  CS2R R28, SRZ ;  /* 0x00000000001c7805 */ /* 0x000fe4000001ff00 */
[----:B------:R-:W-:Y:S02]  /*b910*/  CS2R R26, SRZ ;  /* 0x00000000001a7805 */ /* 0x000fe4000001ff00 */
[----:B------:R-:W-:Y:S01]  /*b920*/  CS2R R24, SRZ ;  /* 0x0000000000187805 */ /* 0x000fe2000001ff00 */
[----:B------:R-:W-:Y:S06]  /*b930*/  @!P1 BRA `(.L_x_4814) ;  /* 0x0000014800349947 */ /* 0x000fec0003800000 */
        /* <DEDUP_REMOVED lines=33> */
.L_x_4815:
        /* <DEDUP_REMOVED lines=12> */
.L_x_4819:
[----:B-1----:R1:W2:Y:S02]  /*bc10*/  SYNCS.PHASECHK.TRANS64.TRYWAIT P0, [R16+URZ+0x30800], R3 ;  /* 0x03080003100075a7 */ /* 0x0022a4000800017f */
[----:B--2---:R-:W-:Y:S05]  /*bc20*/  @!P0 NANOSLEEP.SYNCS 0x989680 ;  /* 0x009896800000895d */ /* 0x004fea0003900000 */
[----:B------:R-:W2:Y:S02]  /*bc30*/  @!P0 SYNCS.PHASECHK.TRANS64 P0, [R16+URZ+0x30800], R3 ;  /* 0x03080003100085a7 */ /* 0x000ea4000800007f */
[----:B--2---:R-:W-:Y:S05]  /*bc40*/  @!P0 BRA `(.L_x_4819) ;  /* 0xfffffffc00f08947 */ /* 0x004fea000383ffff */
.L_x_4818:
[----:B------:R-:W-:Y:S05]  /*bc50*/  BSYNC B0 ;  /* 0x0000000000007941 */ /* 0x000fea0003800000 */
.L_x_4817:
[----:B------:R-:W-:Y:S05]  /*bc60*/  BRA `(.L_x_4820) ;  /* 0x0000007400cc7947 */ /* 0x000fea0003800000 */
.L_x_4816:
        /* <DEDUP_REMOVED lines=32> */
.L_x_4821:
[----:B------:R-:W-:Y:S01]  /*be70*/  ULDC.U8 UR4, c[0x0][0x410] ;  /* 0x0001040000047ab9 */ /* 0x000fe20000000000 */
[----:B------:R-:W-:Y:S01]  /*be80*/  BSSY B0, `(.L_x_4822) ;  /* 0x0000749000007945 */ /* 0x000fe20003800000 */
[----:B------:R-:W-:Y:S01]  /*be90*/  ISETP.NE.AND P0, PT, RZ, UR4, PT ;  /* 0x00000004ff007c0c */ /* 0x000fe2000bf05270 */
[----:B------:R-:W-:-:S12]  /*bea0*/  IMAD.IADD R67, R195, 0x1, R212 ;  /* 0x00000001c3437824 */ /* 0x000fd800078e02d4 */
[----:B------:R-:W-:Y:S05]  /*beb0*/  @!P0 BRA `(.L_x_4823) ;  /* 0x0000003800848947 */ /* 0x000fea0003800000 */
[----:B------:R-:W0:Y:S01]  /*bec0*/  LDC R73, c[0x0][0x448] ;  /* 0x00011200ff497b82 */ /* 0x000e220000000800 */
[----:B------:R-:W-:Y:S01]  /*bed0*/  IMAD R3, R222, 0x40, R67 ;  /* 0x00000040de037824 */ /* 0x000fe200078e0243 */
[----:B------:R-:W-:Y:S01]  /*bee0*/  ULDC.64 UR4, c[0x0][0x3f8] ;  /* 0x0000fe0000047ab9 */ /* 0x000fe20000000a00 */
[----:B------:R-:W-:Y:S01]  /*bef0*/  ULDC.64 UR6, c[0x0][0x408] ;  /* 0x0001020000067ab9 */ /* 0x000fe20000000a00 */
[----:B------:R-:W-:Y:S01]  /*bf00*/  IMAD.MOV.U32 R4, RZ, RZ, R24 ;  /* 0x000000ffff047224 */ /* 0x000fe200078e0018 */
[----:B------:R-:W-:Y:S01]  /*bf10*/  SHF.R.S32.HI R69, RZ, 0x1f, R204 ;  /* 0x0000001fff457819 */ /* 0x000fe200000114cc */
[----:B------:R-:W-:Y:S01]  /*bf20*/  IMAD.MOV.U32 R6, RZ, RZ, R146 ;  /* 0x000000ffff067224 */ /* 0x000fe200078e0092 */
[----:B------:R-:W-:Y:S01]  /*bf30*/  SHF.R.S32.HI R63, RZ, 0x1f, R202 ;  /* 0x0000001fff3f7819 */ /* 0x000fe200000114ca */
[----:B------:R-:W-:Y:S01]  /*bf40*/  IMAD.MOV.U32 R7, RZ, RZ, R29 ;  /* 0x000000ffff077224 */ /* 0x000fe200078e001d */
[----:B------:R-:W-:Y:S02]  /*bf50*/  SHF.R.S32.HI R80, RZ, 0x1f, R207 ;  /* 0x0000001fff507819 */ /* 0x000fe400000114cf */
[----:B------:R-:W-:-:S02]  /*bf60*/  SHF.R.S32.HI R62, RZ, 0x1f, R203 ;  /* 0x0000001fff3e7819 */ /* 0x000fc400000114cb */
[----:B------:R-:W-:Y:S02]  /*bf70*/  SHF.R.S32.HI R66, RZ, 0x1f, R205 ;  /* 0x0000001fff427819 */ /* 0x000fe400000114cd */
[----:B0-----:R-:W-:-:S13]  /*bf80*/  ISETP.NE.AND P0, PT, R73, 0x1, PT ;  /* 0x000000014900780c */ /* 0x001fda0003f05270 */
[----:B------:R-:W0:Y:S08]  /*bf90*/  @P0 LDC R0, c[0x0][0x44c] ;  /* 0x00011300ff000b82 */ /* 0x000e300000000800 */
[----:B------:R-:W1:Y:S01]  /*bfa0*/  @P0 LDC R5, c[0x0][0x450] ;  /* 0x00011400ff050b82 */ /* 0x000e620000000800 */
[----:B0-----:R-:W-:-:S05]  /*bfb0*/  @P0 IMAD.HI.U32 R0, R3, R0, RZ ;  /* 0x0000000003000227 */ /* 0x001fca00078e00ff */
[----:B-1----:R-:W-:Y:S01]  /*bfc0*/  @P0 SHF.R.U32.HI R3, RZ, R5, R0 ;  /* 0x00000005ff030219 */ /* 0x002fe20000011600 */
[----:B------:R-:W-:-:S03]  /*bfd0*/  IMAD.MOV.U32 R5, RZ, RZ, R27 ;  /* 0x000000ffff057224 */ /* 0x000fc600078e001b */
[----:B------:R-:W-:Y:S01]  /*bfe0*/  SHF.R.S32.HI R0, RZ, 0x1f, R3 ;  /* 0x0000001fff007819 */ /* 0x000fe20000011403 */
[----:B------:R-:W-:-:S04]  /*bff0*/  IMAD.WIDE.U32 R4, R3, UR4, R4 ;  /* 0x0000000403047c25 */ /* 0x000fc8000f8e0004 */
[C---:B------:R-:W-:Y:S02]  /*c000*/  IMAD R8, R0.reuse, UR4, RZ ;  /* 0x0000000400087c24 */ /* 0x040fe4000f8e02ff */
[----:B------:R-:W-:Y:S02]  /*c010*/  IMAD R0, R0, UR6, RZ ;  /* 0x0000000600007c24 */ /* 0x000fe4000f8e02ff */
[C---:B------:R-:W-:Y:S01]  /*c020*/  IMAD R9, R3.reuse, UR5, R8 ;  /* 0x0000000503097c24 */ /* 0x040fe2000f8e0208 */
[----:B------:R-:W-:Y:S01]  /*c030*/  ULDC.64 UR4, c[0x0][0x3e8] ;  /* 0x0000fa0000047ab9 */ /* 0x000fe20000000a00 */
[----:B------:R-:W-:-:S04]  /*c040*/  IMAD.WIDE.U32 R6, R3, UR6, R6 ;  /* 0x0000000603067c25 */ /* 0x000fc8000f8e0006 */
[----:B------:R-:W-:Y:S01]  /*c050*/  IMAD R11, R3, UR7, R0 ;  /* 0x00000007030b7c24 */ /* 0x000fe2000f8e0200 */
[----:B------:R-:W-:Y:S01]  /*c060*/  ULDC.64 UR6, c[0x0][0x400] ;  /* 0x0001000000067ab9 */ /* 0x000fe20000000a00 */
[----:B------:R-:W-:Y:S01]  /*c070*/  IMAD.IADD R9, R5, 0x1, R9 ;  /* 0x0000000105097824 */ /* 0x000fe200078e0209 */
[----:B------:R-:W-:Y:S01]  /*c080*/  LEA R3, P0, R4, UR4, 0x1 ;  /* 0x0000000404037c11 */ /* 0x000fe2000f8008ff */
[----:B------:R-:W-:Y:S01]  /*c090*/  IMAD.IADD R5, R7, 0x1, R11 ;  /* 0x0000000107057824 */ /* 0x000fe200078e020b */
[----:B------:R-:W-:Y:S01]  /*c0a0*/  LEA R0, P1, R6, UR6, 0x1 ;  /* 0x0000000606007c11 */ /* 0x000fe2000f8208ff */
[----:B------:R-:W-:Y:S01]  /*c0b0*/  UMOV UR4, 0xffffffff ;  /* 0xffffffff00047882 */ /* 0x000fe20000000000 */
[----:B------:R-:W-:Y:S02]  /*c0c0*/  LEA.HI.X R4, R4, UR5, R9, 0x1, P0 ;  /* 0x0000000504047c11 */ /* 0x000fe400080f0c09 */
[----:B------:R-:W-:Y:S01]  /*c0d0*/  LEA.HI.X R5, R6, UR7, R5, 0x1, P1 ;  /* 0x0000000706057c11 */ /* 0x000fe200088f0c05 */
[----:B------:R-:W-:Y:S08]  /*c0e0*/  BRA.DIV UR4, `(.L_x_4824) ;  /* 0x0000021604087947 */ /* 0x000ff0000b800000 */
[----:B------:R0:W1:Y:S04]  /*c0f0*/  SHFL.IDX PT, R7, R4, RZ, 0x1c1f ;  /* 0x001c1fff04077589 */ /* 0x00006800000e0000 */
[----:B------:R0:W2:Y:S04]  /*c100*/  SHFL.IDX PT, R6, R3, RZ, 0x1c1f ;  /* 0x001c1fff03067589 */ /* 0x0000a800000e0000 */
[----:B------:R0:W3:Y:S04]  /*c110*/  SHFL.IDX PT, R9, R5, RZ, 0x1c1f ;  /* 0x001c1fff05097589 */ /* 0x0000e800000e0000 */
[----:B------:R0:W4:Y:S02]  /*c120*/  SHFL.IDX PT, R14, R0, RZ, 0x1c1f ;  /* 0x001c1fff000e7589 */ /* 0x00012400000e0000 */
.L_x_5176:
        /* <DEDUP_REMOVED lines=16> */
[----:B------:R-:W-:Y:S01]  /*c230*/  ULDC UR4, c[0x0][0x3f4] ;  /* 0x0000fd0000047ab9 */ /* 0x000fe20000000800 */
[----:B------:R-:W-:Y:S02]  /*c240*/  CS2R R58, SRZ ;  /* 0x00000000003a7805 */ /* 0x000fe4000001ff00 */
[----:B------:R-:W-:Y:S02]  /*c250*/  ISETP.GE.AND P3, PT, R205, UR4, PT ;  /* 0x00000004cd007c0c */ /* 0x000fe4000bf66270 */
[----:B------:R-:W-:Y:S02]  /*c260*/  CS2R R60, SRZ ;  /* 0x00000000003c7805 */ /* 0x000fe4000001ff00 */
[----:B------:R-:W-:Y:S02]  /*c270*/  ISETP.GE.AND P2, PT, R203, UR4, PT ;  /* 0x00000004cb007c0c */ /* 0x000fe4000bf46270 */
[----:B------:R-:W-:Y:S02]  /*c280*/  ISETP.GE.AND P1, PT, R204, UR4, PT ;  /* 0x00000004cc007c0c */ /* 0x000fe4000bf26270 */
[----:B------:R-:W-:-:S02]  /*c290*/  ISETP.GE.AND P0, PT, R202, UR4, PT ;  /* 0x00000004ca007c0c */ /* 0x000fc4000bf06270 */
[----:B------:R-:W-:-:S03]  /*c2a0*/  ISETP.GE.AND P4, PT, R192, UR4, PT ;  /* 0x00000004c0007c0c */ /* 0x000fc6000bf86270 */
[C---:B------:R-:W-:Y:S01]  /*c2b0*/  @!P3 IMAD.SHL.U32 R31, R205.reuse, 0x2, RZ ;  /* 0x00000002cd1fb824 */ /* 0x040fe200078e00ff */
[----:B------:R-:W-:-:S03]  /*c2c0*/  @!P3 SHF.L.U64.HI R8, R205, 0x1, R66 ;  /* 0x00000001cd08b819 */ /* 0x000fc60000010242 */
[C---:B------:R-:W-:Y:S01]  /*c2d0*/  @!P2 IMAD.SHL.U32 R27, R203.reuse, 0x2, RZ ;  /* 0x00000002cb1ba824 */ /* 0x040fe200078e00ff */
[----:B------:R-:W-:Y:S01]  /*c2e0*/  @!P2 SHF.L.U64.HI R10, R203, 0x1, R62 ;  /* 0x00000001cb0aa819 */ /* 0x000fe2000001023e */
[----:B------:R-:W-:Y:S01]  /*c2f0*/  @!P1 IMAD.SHL.U32 R21, R204, 0x2, RZ ;  /* 0x00000002cc159824 */ /* 0x000fe200078e00ff */
[-C--:B--2---:R-:W-:Y:S01]  /*c300*/  @!P3 IADD3 R32, P6, R6, R31.reuse, RZ ;  /* 0x0000001f0620b210 */ /* 0x084fe20007fde0ff */
[----:B------:R-:W-:Y:S01]  /*c310*/  @!P0 IMAD.SHL.U32 R11, R202, 0x2, RZ ;  /* 0x00000002ca0b8824 */ /* 0x000fe200078e00ff */
[----:B----4-:R-:W-:Y:S01]  /*c320*/  @!P3 IADD3 R30, P5, R14, R31, RZ ;  /* 0x0000001f0e1eb210 */ /* 0x010fe20007fbe0ff */
[----:B-1----:R-:W-:Y:S01]  /*c330*/  @!P4 IMAD.WIDE R36, R192, 0x2, R6 ;  /* 0x00000002c024c825 */ /* 0x002fe200078e0206 */
[----:B------:R-:W-:-:S03]  /*c340*/  @!P0 SHF.L.U64.HI R40, R202, 0x1, R63 ;  /* 0x00000001ca288819 */ /* 0x000fc6000001023f */
[--C-:B------:R-:W-:Y:S01]  /*c350*/  @!P3 IMAD.X R33, R7, 0x1, R8.reuse, P6 ;  /* 0x000000010721b824 */ /* 0x100fe200030e0608 */
[-C--:B------:R-:W-:Y:S01]  /*c360*/  @!P2 IADD3 R28, P6, R6, R27.reuse, RZ ;  /* 0x0000001b061ca210 */ /* 0x080fe20007fde0ff */
[----:B---3--:R-:W-:Y:S01]  /*c370*/  @!P3 IMAD.X R31, R9, 0x1, R8, P5 ;  /* 0x00000001091fb824 */ /* 0x008fe200028e0608 */
[----:B------:R-:W-:Y:S01]  /*c380*/  @!P2 IADD3 R26, P5, R14, R27, RZ ;  /* 0x0000001b0e1aa210 */ /* 0x000fe20007fbe0ff */
[----:B------:R1:W5:Y:S01]  /*c390*/  @!P4 LD.E.64 R58, desc[UR46][R36.64] ;  /* 0x0000002e243ac980 */ /* 0x000362000c101b00 */
[----:B------:R-:W-:Y:S01]  /*c3a0*/  @!P1 SHF.L.U64.HI R8, R204, 0x1, R69 ;  /* 0x00000001cc089819 */ /* 0x000fe20000010245 */
[--C-:B------:R-:W-:Y:S01]  /*c3b0*/  @!P2 IMAD.X R29, R7, 0x1, R10.reuse, P6 ;  /* 0x00000001071da824 */ /* 0x100fe200030e060a */
[----:B------:R-:W-:Y:S01]  /*c3c0*/  @!P1 IADD3 R24, P6, R6, R21, RZ ;  /* 0x0000001506189210 */ /* 0x000fe20007fde0ff */
[----:B------:R-:W-:Y:S01]  /*c3d0*/  @!P2 IMAD.X R27, R9, 0x1, R10, P5 ;  /* 0x00000001091ba824 */ /* 0x000fe200028e060a */
[----:B------:R-:W-:-:S03]  /*c3e0*/  ISETP.GE.AND P5, PT, R207, UR4, PT ;  /* 0x00000004cf007c0c */ /* 0x000fc6000bfa6270 */
[----:B------:R-:W-:Y:S01]  /*c3f0*/  @!P1 IMAD.X R25, R7, 0x1, R8, P6 ;  /* 0x0000000107199824 */ /* 0x000fe200030e0608 */
[----:B------:R-:W-:-:S05]  /*c400*/  @!P1 IADD3 R20, P6, R14, R21, RZ ;  /* 0x000000150e149210 */ /* 0x000fca0007fde0ff */
[----:B------:R-:W-:Y:S01]  /*c410*/  @!P1 IMAD.X R21, R9, 0x1, R8, P6 ;  /* 0x0000000109159824 */ /* 0x000fe200030e0608 */
[-C--:B------:R-:W-:Y:S01]  /*c420*/  @!P0 IADD3 R12, P6, R6, R11.reuse, RZ ;  /* 0x0000000b060c8210 */ /* 0x080fe20007fde0ff */
[----:B------:R-:W-:Y:S02]  /*c430*/  @!P4 IMAD.MOV.U32 R8, RZ, RZ, R14 ;  /* 0x000000ffff08c224 */ /* 0x000fe400078e000e */
[----:B------:R-:W-:Y:S02]  /*c440*/  @!P5 IMAD.SHL.U32 R15, R207, 0x2, RZ ;  /* 0x00000002cf0fd824 */ /* 0x000fe400078e00ff */
[----:B------:R-:W-:Y:S01]  /*c450*/  @!P0 IMAD.X R13, R7, 0x1, R40, P6 ;  /* 0x00000001070d8824 */ /* 0x000fe200030e0628 */
[----:B------:R-:W-:Y:S01]  /*c460*/  @!P0 IADD3 R10, P6, R14, R11, RZ ;  /* 0x0000000b0e0a8210 */ /* 0x000fe20007fde0ff */
[----:B------:R-:W-:Y:S01]  /*c470*/  @!P4 IMAD.WIDE R34, R192, 0x2, R8 ;  /* 0x00000002c022c825 */ /* 0x000fe200078e0208 */
[----:B------:R-:W-:-:S03]  /*c480*/  @!P5 SHF.L.U64.HI R8, R207, 0x1, R80 ;  /* 0x00000001cf08d819 */ /* 0x000fc60000010250 */
[----:B------:R-:W-:Y:S01]  /*c490*/  @!P0 IMAD.X R11, R9, 0x1, R40, P6 ;  /* 0x00000001090b8824 */ /* 0x000fe200030e0628 */
[----:B------:R2:W5:Y:S01]  /*c4a0*/  @!P4 LD.E.64 R60, desc[UR46][R34.64] ;  /* 0x0000002e223cc980 */ /* 0x000562000c101b00 */
[-C--:B------:R-:W-:Y:S02]  /*c4b0*/  @!P5 IADD3 R6, P4, R6, R15.reuse, RZ ;  /* 0x0000000f0606d210 */ /* 0x080fe40007f9e0ff */
[----:B------:R-:W-:Y:S02]  /*c4c0*/  @!P5 IADD3 R14, P6, R14, R15, RZ ;  /* 0x0000000f0e0ed210 */ /* 0x000fe40007fde0ff */
        /* <DEDUP_REMOVED lines=8> */
[----:B-1----:R-:W-:-:S02]  /*c550*/  CS2R R36, SRZ ;  /* 0x0000000000247805 */ /* 0x002fc4000001ff00 */
[----:B--2---:R-:W-:Y:S01]  /*c560*/  CS2R R34, SRZ ;  /* 0x0000000000227805 */ /* 0x004fe2000001ff00 */
[--C-:B------:R-:W-:Y:S01]  /*c570*/  @!P5 IMAD.X R7, R7, 0x1, R8.reuse, P4 ;  /* 0x000000010707d824 */ /* 0x100fe200020e0608 */
[----:B------:R1:W5:Y:S01]  /*c580*/  @!P3 LD.E.64 R54, desc[UR46][R32.64] ;  /* 0x0000002e2036b980 */ /* 0x000362000c101b00 */
[----:B------:R-:W-:-:S03]  /*c590*/  @!P5 IMAD.X R15, R9, 0x1, R8, P6 ;  /* 0x00000001090fd824 */ /* 0x000fc600030e0608 */
[----:B------:R1:W5:Y:S04]  /*c5a0*/  @!P3 LD.E.64 R56, desc[UR46][R30.64] ;  /* 0x0000002e1e38b980 */ /* 0x000368000c101b00 */
[----:B------:R1:W5:Y:S04]  /*c5b0*/  @!P2 LD.E.64 R50, desc[UR46][R28.64] ;  /* 0x0000002e1c32a980 */ /* 0x000368000c101b00 */
[----:B------:R1:W5:Y:S04]  /*c5c0*/  @!P2 LD.E.64 R52, desc[UR46][R26.64] ;  /* 0x0000002e1a34a980 */ /* 0x000368000c101b00 */
[----:B------:R1:W5:Y:S04]  /*c5d0*/  @!P1 LD.E.64 R46, desc[UR46][R24.64] ;  /* 0x0000002e182e9980 */ /* 0x000368000c101b00 */
[----:B------:R1:W5:Y:S04]  /*c5e0*/  @!P1 LD.E.64 R48, desc[UR46][R20.64] ;  /* 0x0000002e14309980 */ /* 0x000368000c101b00 */
[----:B------:R1:W5:Y:S04]  /*c5f0*/  @!P0 LD.E.64 R42, desc[UR46][R12.64] ;  /* 0x0000002e0c2a8980 */ /* 0x000368000c101b00 */
[----:B------:R1:W5:Y:S04]  /*c600*/  @!P0 LD.E.64 R44, desc[UR46][R10.64] ;  /* 0x0000002e0a2c8980 */ /* 0x000368000c101b00 */
[----:B------:R1:W5:Y:S04]  /*c610*/  @!P5 LD.E.64 R36, desc[UR46][R6.64] ;  /* 0x0000002e0624d980 */ /* 0x000368000c101b00 */
[----:B------:R1:W5:Y:S02]  /*c620*/  @!P5 LD.E.64 R34, desc[UR46][R14.64] ;  /* 0x0000002e0e22d980 */ /* 0x000364000c101b00 */
.L_x_4826:
[----:B------:R-:W-:Y:S05]  /*c630*/  BSYNC B1 ;  /* 0x0000000000017941 */ /* 0x000fea0003800000 */
.L_x_4825:
[----:B-12--5:R-:W-:Y:S01]  /*c640*/  IMAD.MOV.U32 R6, RZ, RZ, R36 ;  /* 0x000000ffff067224 */ /* 0x026fe200078e0024 */
        /* <DEDUP_REMOVED lines=50> */
[----:B------:R1:W2:Y:S04]  /*c970*/  SHFL.IDX PT, R7, R4, 0x1, 0x1c1f ;  /* 0x003c1f0004077f89 */ /* 0x0002a800000e0000 */
[----:B------:R1:W3:Y:S04]  /*c980*/  SHFL.IDX PT, R6, R3, 0x1, 0x1c1f ;  /* 0x003c1f0003067f89 */ /* 0x0002e800000e0000 */
[----:B------:R1:W0:Y:S04]  /*c990*/  SHFL.IDX PT, R65, R5, 0x1, 0x1c1f ;  /* 0x003c1f0005417f89 */ /* 0x00022800000e0000 */
[----:B------:R1:W0:Y:S02]  /*c9a0*/  SHFL.IDX PT, R64, R0, 0x1, 0x1c1f ;  /* 0x003c1f0000407f89 */ /* 0x00022400000e0000 */
.L_x_5182:
[----:B------:R-:W-:Y:S01]  /*c9b0*/  LEA.HI R38, R39, R38, RZ, 0x2 ;  /* 0x0000002627267211 */ /* 0x000fe200078f10ff */
[----:B01----:R-:W-:Y:S01]  /*c9c0*/  VIADD R0, R67, 0x40 ;  /* 0x0000004043007836 */ /* 0x003fe20000000000 */
[----:B------:R-:W-:Y:S01]  /*c9d0*/  LOP3.LUT R4, R208, 0x18, R22, 0xf8, !PT ;  /* 0x00000018d0047812 */ /* 0x000fe200078ef816 */
[----:B------:R-:W-:Y:S01]  /*c9e0*/  BSSY B1, `(.L_x_4828) ;  /* 0x0000055000017945 */ /* 0x000fe20003800000 */
[----:B------:R-:W-:Y:S02]  /*c9f0*/  SHF.R.S32.HI R38, RZ, 0x1f, R38 ;  /* 0x0000001fff267819 */ /* 0x000fe40000011426 */
[----:B------:R-:W-:Y:S02]  /*ca00*/  CS2R R8, SRZ ;  /* 0x0000000000087805 */ /* 0x000fe4000001ff00 */
[----:B------:R-:W-:Y:S02]  /*ca10*/  ISETP.GE.AND P1, PT, R0, R73, PT ;  /* 0x000000490000720c */ /* 0x000fe40003f26270 */
[----:B------:R-:W-:-:S02]  /*ca20*/  CS2R R12, SRZ ;  /* 0x00000000000c7805 */ /* 0x000fc4000001ff00 */
[----:B------:R-:W-:Y:S02]  /*ca30*/  LEA.HI R38, R38, R195, RZ, 0x3 ;  /* 0x000000c326267211 */ /* 0x000fe400078f18ff */
[----:B------:R-:W-:Y:S02]  /*ca40*/  CS2R R20, SRZ ;  /* 0x0000000000147805 */ /* 0x000fe4000001ff00 */
[----:B------:R-:W-:Y:S02]  /*ca50*/  LOP3.LUT R3, R4, R209, RZ, 0x3c, !PT ;  /* 0x000000d104037212 */ /* 0x000fe400078e3cff */
[----:B------:R-:W-:Y:S02]  /*ca60*/  CS2R R28, SRZ ;  /* 0x00000000001c7805 */ /* 0x000fe4000001ff00 */
[----:B------:R-:W-:Y:S02]  /*ca70*/  LOP3.LUT R38, R38, 0xfffffff8, RZ, 0xc0, !PT ;  /* 0xfffffff826267812 */ /* 0x000fe400078ec0ff */
[----:B------:R-:W-:-:S02]  /*ca80*/  CS2R R32, SRZ ;  /* 0x0000000000207805 */ /* 0x000fc4000001ff00 */
[----:B------:R-:W-:Y:S01]  /*ca90*/  CS2R R40, SRZ ;  /* 0x0000000000287805 */ /* 0x000fe2000001ff00 */
[----:B------:R-:W-:Y:S01]  /*caa0*/  IMAD.IADD R3, R210, 0x1, R3 ;  /* 0x00000001d2037824 */ /* 0x000fe200078e0203 */
[----:B------:R-:W-:Y:S01]  /*cab0*/  CS2R R30, SRZ ;  /* 0x00000000001e7805 */ /* 0x000fe2000001ff00 */
[----:B------:R-:W-:Y:S01]  /*cac0*/  IMAD.IADD R38, R195, 0x1, -R38 ;  /* 0x00000001c3267824 */ /* 0x000fe200078e0a26 */
[----:B------:R-:W-:Y:S02]  /*cad0*/  CS2R R24, SRZ ;  /* 0x0000000000187805 */ /* 0x000fe4000001ff00 */
[----:B----4-:R-:W-:Y:S01]  /*cae0*/  CS2R R14, SRZ ;  /* 0x00000000000e7805 */ /* 0x010fe2000001ff00 */
[----:B------:R-:W-:Y:S01]  /*caf0*/  IMAD R3, R3, 0x2, R16 ;  /* 0x0000000203037824 */ /* 0x000fe200078e0210 */
[----:B------:R-:W-:Y:S02]  /*cb00*/  CS2R R10, SRZ ;  /* 0x00000000000a7805 */ /* 0x000fe4000001ff00 */
[----:B------:R-:W-:-:S02]  /*cb10*/  LOP3.LUT P0, RZ, R38, 0x4, RZ, 0xc0, !PT ;  /* 0x0000000426ff7812 */ /* 0x000fc4000780c0ff */
[----:B------:R-:W-:Y:S01]  /*cb20*/  CS2R R38, SRZ ;  /* 0x0000000000267805 */ /* 0x000fe2000001ff00 */
[----:B------:R-:W-:Y:S10]  /*cb30*/  @P1 BRA `(.L_x_4829) ;  /* 0x0000000000fc1947 */ /* 0x000ff40003800000 */
[----:B------:R-:W-:Y:S01]  /*cb40*/  ULDC UR4, c[0x0][0x3f4] ;  /* 0x0000fd0000047ab9 */ /* 0x000fe20000000800 */
[----:B------:R-:W-:Y:S02]  /*cb50*/  CS2R R38, SRZ ;  /* 0x0000000000267805 */ /* 0x000fe4000001ff00 */
[----:B------:R-:W-:Y:S02]  /*cb60*/  ISETP.GE.AND P4, PT, R205, UR4, PT ;  /* 0x00000004cd007c0c */ /* 0x000fe4000bf86270 */
[----:B------:R-:W-:Y:S02]  /*cb70*/  CS2R R40, SRZ ;  /* 0x0000000000287805 */ /* 0x000fe4000001ff00 */
[----:B------:R-:W-:Y:S02]  /*cb80*/  ISETP.GE.AND P3, PT, R203, UR4, PT ;  /* 0x00000004cb007c0c */ /* 0x000fe4000bf66270 */
[----:B------:R-:W-:Y:S02]  /*cb90*/  ISETP.GE.AND P2, PT, R204, UR4, PT ;  /* 0x00000004cc007c0c */ /* 0x000fe4000bf46270 */
[----:B------:R-:W-:-:S05]  /*cba0*/  ISETP.GE.AND P1, PT, R202, UR4, PT ;  /* 0x00000004ca007c0c */ /* 0x000fca000bf26270 */
[C---:B------:R-:W-:Y:S01]  /*cbb0*/  @!P4 IMAD.SHL.U32 R9, R205.reuse, 0x2, RZ ;  /* 0x00000002cd09c824 */ /* 0x040fe200078e00ff */
[----:B------:R-:W-:-:S03]  /*cbc0*/  @!P4 SHF.L.U64.HI R66, R205, 0x1, R66 ;  /* 0x00000001cd42c819 */ /* 0x000fc60000010242 */
[C---:B------:R-:W-:Y:S01]  /*cbd0*/  @!P3 IMAD.SHL.U32 R71, R203.reuse, 0x2, RZ ;  /* 0x00000002cb47b824 */ /* 0x040fe200078e00ff */
[----:B------:R-:W-:Y:S01]  /*cbe0*/  @!P3 SHF.L.U64.HI R62, R203, 0x1, R62 ;  /* 0x00000001cb3eb819 */ /* 0x000fe2000001023e */
[----:B------:R-:W-:Y:S01]  /*cbf0*/  @!P2 IMAD.SHL.U32 R67, R204, 0x2, RZ ;  /* 0x00000002cc43a824 */ /* 0x000fe200078e00ff */
[-C--:B---3--:R-:W-:Y:S01]  /*cc00*/  @!P4 IADD3 R10, P5, R6, R9.reuse, RZ ;  /* 0x00000009060ac210 */ /* 0x088fe20007fbe0ff */
[----:B------:R-:W-:Y:S01]  /*cc10*/  @!P1 IMAD.SHL.U32 R5, R202, 0x2, RZ ;  /* 0x00000002ca059824 */ /* 0x000fe200078e00ff */
[----:B------:R-:W-:Y:S02]  /*cc20*/  @!P4 IADD3 R8, P6, R64, R9, RZ ;  /* 0x000000094008c210 */ /* 0x000fe40007fde0ff */
[----:B------:R-:W-:Y:S01]  /*cc30*/  @!P2 SHF.L.U64.HI R0, R204, 0x1, R69 ;  /* 0x00000001cc00a819 */ /* 0x000fe20000010245 */
[--C-:B--2---:R-:W-:Y:S01]  /*cc40*/  @!P4 IMAD.X R11, R7, 0x1, R66.reuse, P5 ;  /* 0x00000001070bc824 */ /* 0x104fe200028e0642 */
[-C--:B------:R-:W-:Y:S01]  /*cc50*/  @!P3 IADD3 R74, P5, R6, R71.reuse, RZ ;  /* 0x00000047064ab210 */ /* 0x080fe20007fbe0ff */
[----:B------:R-:W-:Y:S01]  /*cc60*/  @!P4 IMAD.X R9, R65, 0x1, R66, P6 ;  /* 0x000000014109c824 */ /* 0x000fe200030e0642 */
[----:B------:R-:W-:-:S02]  /*cc70*/  @!P3 IADD3 R70, P6, R64, R71, RZ ;  /* 0x000000474046b210 */ /* 0x000fc40007fde0ff */
[----:B------:R-:W-:Y:S01]  /*cc80*/  @!P1 SHF.L.U64.HI R12, R202, 0x1, R63 ;  /* 0x00000001ca0c9819 */ /* 0x000fe2000001023f */
[--C-:B------:R-:W-:Y:S01]  /*cc90*/  @!P3 IMAD.X R75, R7, 0x1, R62.reuse, P5 ;  /* 0x00000001074bb824 */ /* 0x100fe200028e063e */
[-C--:B------:R-:W-:Y:S01]  /*cca0*/  @!P2 IADD3 R68, P5, R6, R67.reuse, RZ ;  /* 0x000000430644a210 */ /* 0x080fe20007fbe0ff */
[----:B------:R-:W-:Y:S01]  /*ccb0*/  @!P3 IMAD.X R71, R65, 0x1, R62, P6 ;  /* 0x000000014147b824 */ /* 0x000fe200030e063e */
[----:B------:R-:W-:-:S03]  /*ccc0*/  @!P2 IADD3 R66, P6, R64, R67, RZ ;  /* 0x000000434042a210 */ /* 0x000fc60007fde0ff */
[--C-:B------:R-:W-:Y:S01]  /*ccd0*/  @!P2 IMAD.X R69, R7, 0x1, R0.reuse, P5 ;  /* 0x000000010745a824 */ /* 0x100fe200028e0600 */
[----:B------:R-:W-:Y:S01]  /*cce0*/  @!P1 IADD3 R62, P5, R6, R5, RZ ;  /* 0x00000005063e9210 */ /* 0x000fe20007fbe0ff */
[----:B------:R-:W-:Y:S01]  /*ccf0*/  @!P2 IMAD.X R67, R65, 0x1, R0, P6 ;  /* 0x000000014143a824 */ /* 0x000fe200030e0600 */
[----:B------:R-:W-:-:S03]  /*cd00*/  ISETP.GE.AND P6, PT, R192, UR4, PT ;  /* 0x00000004c0007c0c */ /* 0x000fc6000bfc6270 */
[----:B------:R-:W-:Y:S01]  /*cd10*/  @!P1 IMAD.X R63, R7, 0x1, R12, P5 ;  /* 0x00000001073f9824 */ /* 0x000fe200028e060c */
[----:B------:R-:W-:-:S05]  /*cd20*/  @!P1 IADD3 R4, P5, R64, R5, RZ ;  /* 0x0000000540049210 */ /* 0x000fca0007fbe0ff */
[----:B------:R-:W-:Y:S01]  /*cd30*/  @!P1 IMAD.X R5, R65, 0x1, R12, P5 ;  /* 0x0000000141059824 */ /* 0x000fe200028e060c */
[----:B------:R-:W-:-:S03]  /*cd40*/  ISETP.GE.AND P5, PT, R207, UR4, PT ;  /* 0x00000004cf007c0c */ /* 0x000fc6000bfa6270 */
[----:B------:R-:W-:-:S04]  /*cd50*/  @!P6 IMAD.WIDE R12, R192, 0x2, R6 ;  /* 0x00000002c00ce825 */ /* 0x000fc800078e0206 */
[----:B------:R-:W-:Y:S01]  /*cd60*/  @!P6 IMAD.WIDE R14, R192, 0x2, R64 ;  /* 0x00000002c00ee825 */ /* 0x000fe200078e0240 */
[----:B------:R-:W5:Y:S04]  /*cd70*/  @!P6 LD.E.64 R38, desc[UR46][R12.64] ;  /* 0x0000002e0c26e980 */ /* 0x000f68000c101b00 */
[----:B------:R0:W5:Y:S01]  /*cd80*/  @!P6 LD.E.64 R40, desc[UR46][R14.64] ;  /* 0x0000002e0e28e980 */ /* 0x000162000c101b00 */
[C---:B------:R-:W-:Y:S01]  /*cd90*/  @!P5 IMAD.SHL.U32 R21, R207.reuse, 0x2, RZ ;  /* 0x00000002cf15d824 */ /* 0x040fe200078e00ff */
[----:B------:R-:W-:Y:S02]  /*cda0*/  @!P5 SHF.L.U64.HI R80, R207, 0x1, R80 ;  /* 0x00000001cf50d819 */ /* 0x000fe40000010250 */
[----:B------:R-:W-:Y:S02]  /*cdb0*/  CS2R R26, SRZ ;  /* 0x00000000001a7805 */ /* 0x000fe4000001ff00 */
[----:B------:R-:W-:-:S02]  /*cdc0*/  @!P5 IADD3 R6, P6, R6, R21, RZ ;  /* 0x000000150606d210 */ /* 0x000fc40007fde0ff */
[----:B------:R-:W-:Y:S02]  /*cdd0*/  CS2R R32, SRZ ;  /* 0x0000000000207805 */ /* 0x000fe4000001ff00 */
[----:B------:R-:W-:Y:S01]  /*cde0*/  CS2R R30, SRZ ;  /* 0x00000000001e7805 */ /* 0x000fe2000001ff00 */
[----:B------:R1:W5:Y:S01]  /*cdf0*/  @!P4 LD.E.64 R26, desc[UR46][R10.64] ;  /* 0x0000002e0a1ac980 */ /* 0x000362000c101b00 */
[----:B------:R-:W-:Y:S01]  /*ce00*/  @!P5 IMAD.X R7, R7, 0x1, R80, P6 ;  /* 0x000000010707d824 */ /* 0x000fe200030e0650 */
[----:B------:R-:W-:Y:S02]  /*ce10*/  @!P5 IADD3 R64, P6, R64, R21, RZ ;  /* 0x000000154040d210 */ /* 0x000fe40007fde0ff */
[----:B------:R2:W5:Y:S01]  /*ce20*/  @!P4 LD.E.64 R32, desc[UR46][R8.64] ;  /* 0x0000002e0820c980 */ /* 0x000562000c101b00 */
[----:B------:R-:W-:Y:S02]  /*ce30*/  CS2R R28, SRZ ;  /* 0x00000000001c7805 */ /* 0x000fe4000001ff00 */
[----:B------:R-:W-:-:S02]  /*ce40*/  CS2R R24, SRZ ;  /* 0x0000000000187805 */ /* 0x000fc4000001ff00 */
[----:B------:R-:W-:Y:S02]  /*ce50*/  CS2R R20, SRZ ;  /* 0x0000000000147805 */ /* 0x000fe4000001ff00 */
[----:B0-----:R-:W-:Y:S02]  /*ce60*/  CS2R R14, SRZ ;  /* 0x00000000000e7805 */ /* 0x001fe4000001ff00 */
[----:B------:R-:W-:Y:S02]  /*ce70*/  CS2R R12, SRZ ;  /* 0x00000000000c7805 */ /* 0x000fe4000001ff00 */
[----:B-1----:R-:W-:Y:S01]  /*ce80*/  CS2R R10, SRZ ;  /* 0x00000000000a7805 */ /* 0x002fe2000001ff00 */
[----:B------:R-:W-:Y:S01]  /*ce90*/  @!P5 IMAD.X R65, R65, 0x1, R80, P6 ;  /* 0x000000014141d824 */ /* 0x000fe200030e0650 */
[----:B------:R0:W5:Y:S01]  /*cea0*/  @!P3 LD.E.64 R30, desc[UR46][R74.64] ;  /* 0x0000002e4a1eb980 */ /* 0x000162000c101b00 */
[----:B--2---:R-:W-:-:S03]  /*ceb0*/  CS2R R8, SRZ ;  /* 0x0000000000087805 */ /* 0x004fc6000001ff00 */
[----:B------:R0:W5:Y:S04]  /*cec0*/  @!P3 LD.E.64 R28, desc[UR46][R70.64] ;  /* 0x0000002e461cb980 */ /* 0x000168000c101b00 */
[----:B------:R0:W5:Y:S04]  /*ced0*/  @!P2 LD.E.64 R24, desc[UR46][R68.64] ;  /* 0x0000002e4418a980 */ /* 0x000168000c101b00 */
[----:B------:R0:W5:Y:S04]  /*cee0*/  @!P2 LD.E.64 R20, desc[UR46][R66.64] ;  /* 0x0000002e4214a980 */ /* 0x000168000c101b00 */
[----:B------:R0:W5:Y:S04]  /*cef0*/  @!P1 LD.E.64 R14, desc[UR46][R62.64] ;  /* 0x0000002e3e0e9980 */ /* 0x000168000c101b00 */
[----:B------:R0:W5:Y:S04]  /*cf00*/  @!P1 LD.E.64 R12, desc[UR46][R4.64] ;  /* 0x0000002e040c9980 */ /* 0x000168000c101b00 */
[----:B------:R0:W5:Y:S04]  /*cf10*/  @!P5 LD.E.64 R10, desc[UR46][R6.64] ;  /* 0x0000002e060ad980 */ /* 0x000168000c101b00 */
[----:B------:R0:W5:Y:S02]  /*cf20*/  @!P5 LD.E.64 R8, desc[UR46][R64.64] ;  /* 0x0000002e4008d980 */ /* 0x000164000c101b00 */
.L_x_4829:
[----:B------:R-:W-:Y:S05]  /*cf30*/  BSYNC B1 ;  /* 0x0000000000017941 */ /* 0x000fea0003800000 */
.L_x_4828:
[----:B0----5:R-:W-:Y:S01]  /*cf40*/  IMAD.MOV.U32 R5, RZ, RZ, R26 ;  /* 0x000000ffff057224 */ /* 0x021fe200078e001a */
[----:B------:R-:W-:Y:S01]  /*cf50*/  LEA.HI R4, R218, R218, RZ, 0x1 ;  /* 0x000000dada047211 */ /* 0x000fe200078f08ff */
[----:B---3--:R-:W-:Y:S01]  /*cf60*/  VIADD R6, R3, 0x12400 ;  /* 0x0001240003067836 */ /* 0x008fe20000000000 */
[----:B------:R-:W-:Y:S01]  /*cf70*/  VIADDMNMX R66, R73, -R212, 0x80, PT ;  /* 0x0000008049427446 */ /* 0x000fe200038009d4 */
[----:B------:R-:W-:Y:S01]  /*cf80*/  VIADD R0, R3, 0x12440 ;  /* 0x0001244003007836 */ /* 0x000fe20000000000 */
[----:B------:R-:W-:Y:S01]  /*cf90*/  PRMT R100, R5, 0x7610, R100 ;  /* 0x0000761005647816 */ /* 0x000fe20000000064 */
[----:B------:R-:W-:Y:S01]  /*cfa0*/  @P0 VIADD R0, R6, 0xffffffc0 ;  /* 0xffffffc006000836 */ /* 0x000fe20000000000 */
[----:B------:R-:W-:Y:S01]  /*cfb0*/  LOP3.LUT R5, R4, 0xfffffffe, RZ, 0xc0, !PT ;  /* 0xfffffffe04057812 */ /* 0x000fe200078ec0ff */
[----:B------:R-:W-:Y:S01]  /*cfc0*/  IMAD.MOV.U32 R6, RZ, RZ, R27 ;  /* 0x000000ffff067224 */ /* 0x000fe200078e001b */
[----:B------:R-:W-:Y:S01]  /*cfd0*/  BSSY B1, `(.L_x_4830) ;  /* 0x0000031000017945 */ /* 0x000fe20003800000 */
[----:B--2---:R-:W-:Y:S01]  /*cfe0*/  IMAD.MOV.U32 R7, RZ, RZ, R38 ;  /* 0x000000ffff077224 */ /* 0x004fe200078e0026 */
[----:B------:R-:W-:Y:S01]  /*cff0*/  ISETP.GE.AND P1, PT, R195, R66, PT ;  /* 0x00000042c300720c */ /* 0x000fe20003f26270 */
[----:B------:R-:W-:Y:S01]  /*d000*/  IMAD.IADD R5, R218, 0x1, -R5 ;  /* 0x00000001da057824 */ /* 0x000fe200078e0a05 */
[----:B------:R-:W-:Y:S01]  /*d010*/  PRMT R101, R6, 0x7610, R101 ;  /* 0x0000761006657816 */ /* 0x000fe20000000065 */
[----:B------:R-:W-:Y:S01]  /*d020*/  IMAD.MOV.U32 R62, RZ, RZ, R39 ;  /* 0x000000ffff3e7224 */ /* 0x000fe200078e0027 */
[----:B------:R-:W-:Y:S01]  /*d030*/  PRMT R104, R7, 0x7610, R104 ;  /* 0x0000761007687816 */ /* 0x000fe20000000068 */
[----:B------:R-:W-:Y:S01]  /*d040*/  IMAD.MOV.U32 R4, RZ, RZ, R8 ;  /* 0x000000ffff047224 */ /* 0x000fe200078e0008 */
[----:B------:R-:W-:Y:S01]  /*d050*/  SHF.L.U32 R5, R5, 0x1f, RZ ;  /* 0x0000001f05057819 */ /* 0x000fe200000006ff */
[----:B------:R-:W-:Y:S01]  /*d060*/  IMAD.MOV.U32 R6, RZ, RZ, R9 ;  /* 0x000000ffff067224 */ /* 0x000fe200078e0009 */
[----:B------:R-:W-:Y:S01]  /*d070*/  PRMT R105, R62, 0x7610, R105 ;  /* 0x000076103e697816 */ /* 0x000fe20000000069 */
[----:B------:R-:W-:Y:S01]  /*d080*/  IMAD.MOV.U32 R7, RZ, RZ, R12 ;  /* 0x000000ffff077224 */ /* 0x000fe200078e000c */
[----:B------:R-:W0:Y:S01]  /*d090*/  SYNCS.PHASECHK.TRANS64.TRYWAIT P0, [R16+URZ+0x30800], R5 ;  /* 0x03080005100075a7 */ /* 0x000e22000800017f */
        /* <DEDUP_REMOVED lines=35> */
[----:B0-----:R-:W-:Y:S06]  /*d2d0*/  @!P0 BRA `(.L_x_4831) ;  /* 0x0000020400708947 */ /* 0x001fec0003800000 */
.L_x_5183:
[----:B------:R-:W-:Y:S05]  /*d2e0*/  BSYNC B1 ;  /* 0x0000000000017941 */ /* 0x000fea0003800000 */
.L_x_4830:
[----:B------:R-:W-:Y:S01]  /*d2f0*/  BSSY B1, `(.L_x_4832) ;  /* 0x000012f000017945 */ /* 0x000fe20003800000 */
        /* <DEDUP_REMOVED lines=13> */
[----:B------:R-:W-:Y:S02]  /*d3d0*/  SHF.R.U64 R112, R58, 0x10, R59 ;  /* 0x000000103a707819 */ /* 0x000fe4000000123b */
        /* <DEDUP_REMOVED lines=10> */
[----:B------:R-:W-:Y:S02]  /*d480*/  LOP3.LUT R110, R110, 0xffff0000, RZ, 0xc0, !PT ;  /* 0xffff00006e6e7812 */ /* 0x000fe400078ec0ff */
[C---:B0-----:R-:W-:Y:S01]  /*d490*/  LOP3.LUT R59, R6.reuse, 0xffff0000, RZ, 0xc0, !PT ;  /* 0xffff0000063b7812 */ /* 0x041fe200078ec0ff */
[----:B------:R-:W-:Y:S01]  /*d4a0*/  IMAD.U32 R58, R6, 0x10000, RZ ;  /* 0x00010000063a7824 */ /* 0x000fe200078e00ff */
[C---:B------:R-:W-:Y:S01]  /*d4b0*/  LOP3.LUT R61, R7.reuse, 0xffff0000, RZ, 0xc0, !PT ;  /* 0xffff0000073d7812 */ /* 0x040fe200078ec0ff */
[----:B------:R-:W-:-:S02]  /*d4c0*/  IMAD.U32 R60, R7, 0x10000, RZ ;  /* 0x00010000073c7824 */ /* 0x000fc400078e00ff */
[CC--:B------:R-:W-:Y:S01]  /*d4d0*/  FMUL.FTZ R115, R59.reuse, R113.reuse ;  /* 0x000000713b737220 */ /* 0x0c0fe20000410000 */
[----:B------:R-:W-:Y:S01]  /*d4e0*/  FMUL.FTZ R114, R59, R108 ;  /* 0x0000006c3b727220 */ /* 0x000fe20000410000 */
[----:B------:R-:W-:Y:S01]  /*d4f0*/  FMUL.FTZ R59, R61, R112 ;  /* 0x000000703d3b7220 */ /* 0x000fe20000410000 */
[----:B------:R-:W-:Y:S02]  /*d500*/  IMAD.U32 R6, R4, 0x10000, RZ ;  /* 0x0001000004067824 */ /* 0x000fe400078e00ff */
[C---:B------:R-:W-:Y:S01]  /*d510*/  FFMA.FTZ R115, R58.reuse, R108, -R115 ;  /* 0x0000006c3a737223 */ /* 0x040fe20000010873 */
[----:B------:R-:W-:Y:S02]  /*d520*/  IMAD.U32 R7, R5, 0x10000, RZ ;  /* 0x0001000005077824 */ /* 0x000fe400078e00ff */
[----:B------:R-:W-:Y:S01]  /*d530*/  FFMA.FTZ R114, R58, R113, R114 ;  /* 0x000000713a727223 */ /* 0x000fe20000010072 */
[----:B------:R-:W-:Y:S01]  /*d540*/  LOP3.LUT R4, R4, 0xffff0000, RZ, 0xc0, !PT ;  /* 0xffff000004047812 */ /* 0x000fe200078ec0ff */
[-C--:B------:R-:W-:Y:S01]  /*d550*/  FMUL.FTZ R117, R61, R110.reuse ;  /* 0x0000006e3d757220 */ /* 0x080fe20000410000 */
[----:B------:R-:W-:Y:S01]  /*d560*/  LOP3.LUT R5, R5, 0xffff0000, RZ, 0xc0, !PT ;  /* 0xffff000005057812 */ /* 0x000fe200078ec0ff */
[----:B------:R-:W-:Y:S01]  /*d570*/  FFMA.FTZ R113, R60, R110, -R59 ;  /* 0x0000006e3c717223 */ /* 0x000fe2000001083b */
[C---:B------:R-:W-:Y:S01]  /*d580*/  LOP3.LUT R108, R109.reuse, 0xffff0000, RZ, 0xc0, !PT ;  /* 0xffff00006d6c7812 */ /* 0x040fe200078ec0ff */
[----:B------:R-:W-:Y:S01]  /*d590*/  IMAD.U32 R61, R109, 0x10000, RZ ;  /* 0x000100006d3d7824 */ /* 0x000fe200078e00ff */
[C---:B------:R-:W-:Y:S01]  /*d5a0*/  LOP3.LUT R58, R111.reuse, 0xffff0000, RZ, 0xc0, !PT ;  /* 0xffff00006f3a7812 */ /* 0x040fe200078ec0ff */
[----:B------:R-:W-:-:S02]  /*d5b0*/  IMAD.U32 R59, R111, 0x10000, RZ ;  /* 0x000100006f3b7824 */ /* 0x000fc400078e00ff */
        /* <DEDUP_REMOVED lines=9> */
[----:B------:R-:W-:Y:S02]  /*d650*/  F2FP.BF16.F32.PACK_AB R6, R114, R115 ;  /* 0x000000737206723e */ /* 0x000fe400000010ff */
[----:B------:R-:W-:-:S02]  /*d660*/  F2FP.BF16.F32.PACK_AB R7, R112, R113 ;  /* 0x000000717007723e */ /* 0x000fc400000010ff */
[----:B------:R-:W-:Y:S02]  /*d670*/  F2FP.BF16.F32.PACK_AB R4, R61, R4 ;  /* 0x000000043d04723e */ /* 0x000fe400000010ff */
[----:B------:R-:W-:-:S05]  /*d680*/  F2FP.BF16.F32.PACK_AB R5, R108, R5 ;  /* 0x000000056c05723e */ /* 0x000fca00000010ff */
[----:B------:R1:W-:Y:S02]  /*d690*/  STS.128 [R3+0x12400], R4 ;  /* 0x0124000403007388 */ /* 0x0003e40000000c00 */
.L_x_4835:
[----:B------:R-:W-:Y:S05]  /*d6a0*/  BSYNC B2 ;  /* 0x0000000000027941 */ /* 0x000fea0003800000 */
.L_x_4834:
[----:B------:R-:W-:Y:S04]  /*d6b0*/  BSSY B2, `(.L_x_4836) ;  /* 0x0000030000027945 */ /* 0x000fe80003800000 */
[----:B------:R-:W-:Y:S05]  /*d6c0*/  @P1 BRA `(.L_x_4837) ;  /* 0x0000000000b81947 */ /* 0x000fea0003800000 */
[----:B01----:R-:W0:Y:S01]  /*d6d0*/  LDS.128 R4, [R0] ;  /* 0x0000000000047984 */ /* 0x003e220000000c00 */
[--C-:B------:R-:W-:Y:S02]  /*d6e0*/  SHF.R.U64 R59, R54, 0x10, R55.reuse ;  /* 0x00000010363b7819 */ /* 0x100fe40000001237 */
[----:B------:R-:W-:Y:S02]  /*d6f0*/  SHF.R.U32.HI R54, RZ, 0x10, R55 ;  /* 0x00000010ff367819 */ /* 0x000fe40000011637 */
[--C-:B------:R-:W-:Y:S02]  /*d700*/  SHF.R.U64 R55, R56, 0x10, R57.reuse ;  /* 0x0000001038377819 */ /* 0x100fe40000001239 */
[----:B------:R-:W-:Y:S02]  /*d710*/  SHF.R.U32.HI R56, RZ, 0x10, R57 ;  /* 0x00000010ff387819 */ /* 0x000fe40000011639 */
[----:B------:R-:W-:Y:S02]  /*d720*/  PRMT R97, R97, 0x5410, R54 ;  /* 0x0000541061617816 */ /* 0x000fe40000000036 */
[----:B------:R-:W-:-:S02]  /*d730*/  PRMT R99, R99, 0x5410, R56 ;  /* 0x0000541063637816 */ /* 0x000fc40000000038 */
[----:B------:R-:W-:Y:S01]  /*d740*/  PRMT R98, R98, 0x5410, R55 ;  /* 0x0000541062627816 */ /* 0x000fe20000000037 */
[----:B------:R-:W-:Y:S01]  /*d750*/  IMAD.U32 R58, R97, 0x10000, RZ ;  /* 0x00010000613a7824 */ /* 0x000fe200078e00ff */
[----:B------:R-:W-:Y:S01]  /*d760*/  PRMT R96, R96, 0x5410, R59 ;  /* 0x0000541060607816 */ /* 0x000fe2000000003b */
[C---:B------:R-:W-:Y:S01]  /*d770*/  IMAD.U32 R59, R99.reuse, 0x10000, RZ ;  /* 0x00010000633b7824 */ /* 0x040fe200078e00ff */
[----:B------:R-:W-:Y:S02]  /*d780*/  LOP3.LUT R99, R99, 0xffff0000, RZ, 0xc0, !PT ;  /* 0xffff000063637812 */ /* 0x000fe400078ec0ff */
[----:B------:R-:W-:Y:S02]  /*d790*/  LOP3.LUT R97, R97, 0xffff0000, RZ, 0xc0, !PT ;  /* 0xffff000061617812 */ /* 0x000fe400078ec0ff */
[C---:B0-----:R-:W-:Y:S01]  /*d7a0*/  LOP3.LUT R55, R6.reuse, 0xffff0000, RZ, 0xc0, !PT ;  /* 0xffff000006377812 */ /* 0x041fe200078ec0ff */
[----:B------:R-:W-:Y:S01]  /*d7b0*/  IMAD.U32 R54, R6, 0x10000, RZ ;  /* 0x0001000006367824 */ /* 0x000fe200078e00ff */
[C---:B------:R-:W-:Y:S01]  /*d7c0*/  LOP3.LUT R57, R7.reuse, 0xffff0000, RZ, 0xc0, !PT ;  /* 0xffff000007397812 */ /* 0x040fe200078ec0ff */
[----:B------:R-:W-:-:S02]  /*d7d0*/  IMAD.U32 R56, R7, 0x10000, RZ ;  /* 0x0001000007387824 */ /* 0x000fc400078e00ff */
[CC--:B------:R-:W-:Y:S01]  /*d7e0*/  FMUL.FTZ R60, R55.reuse, R58.reuse ;  /* 0x0000003a373c7220 */ /* 0x0c0fe20000410000 */
[----:B------:R-:W-:Y:S01]  /*d7f0*/  FMUL.FTZ R61, R55, R59 ;  /* 0x0000003b373d7220 */ /* 0x000fe20000410000 */
[C---:B------:R-:W-:Y:S01]  /*d800*/  FMUL.FTZ R55, R57.reuse, R99 ;  /* 0x0000006339377220 */ /* 0x040fe20000410000 */
[----:B------:R-:W-:Y:S02]  /*d810*/  IMAD.U32 R6, R4, 0x10000, RZ ;  /* 0x0001000004067824 */ /* 0x000fe400078e00ff */
[----:B------:R-:W-:Y:S01]  /*d820*/  FFMA.FTZ R109, R54, R59, R60 ;  /* 0x0000003b366d7223 */ /* 0x000fe2000001003c */
[-C--:B------:R-:W-:Y:S01]  /*d830*/  FMUL.FTZ R59, R57, R97.reuse ;  /* 0x00000061393b7220 */ /* 0x080fe20000410000 */
[----:B------:R-:W-:Y:S01]  /*d840*/  FFMA.FTZ R97, R56, R97, -R55 ;  /* 0x0000006138617223 */ /* 0x000fe20000010837 */
[C---:B------:R-:W-:Y:S01]  /*d850*/  IMAD.U32 R7, R5.reuse, 0x10000, RZ ;  /* 0x0001000005077824 */ /* 0x040fe200078e00ff */
        /* <DEDUP_REMOVED lines=21> */
.L_x_4837:
[----:B------:R-:W-:Y:S05]  /*d9b0*/  BSYNC B2 ;  /* 0x0000000000027941 */ /* 0x000fea0003800000 */
.L_x_4836:
[----:B------:R-:W-:Y:S04]  /*d9c0*/  BSSY B2, `(.L_x_4838) ;  /* 0x0000030000027945 */ /* 0x000fe80003800000 */
[----:B------:R-:W-:Y:S05]  /*d9d0*/  @P2 BRA `(.L_x_4839) ;  /* 0x0000000000b82947 */ /* 0x000fea0003800000 */
[----:B012---:R-:W0:Y:S01]  /*d9e0*/  LDS.128 R4, [R3+0x16400] ;  /* 0x0164000003047984 */ /* 0x007e220000000c00 */
        /* <DEDUP_REMOVED lines=20> */
[C---:B------:R-:W-:Y:S01]  /*db30*/  FFMA.FTZ R59, R50.reuse, R55, R56 ;  /* 0x00000037323b7223 */ /* 0x040fe20000010038 */
[----:B------:R-:W-:Y:S02]  /*db40*/  IMAD.U32 R7, R5, 0x10000, RZ ;  /* 0x0001000005077824 */ /* 0x000fe400078e00ff */
[----:B------:R-:W-:Y:S01]  /*db50*/  FFMA.FTZ R58, R50, R54, -R57 ;  /* 0x00000036323a7223 */ /* 0x000fe20000010839 */
[-C--:B------:R-:W-:Y:S01]  /*db60*/  FMUL.FTZ R55, R53, R90.reuse ;  /* 0x0000005a35377220 */ /* 0x080fe20000410000 */
[----:B------:R-:W-:Y:S01]  /*db70*/  LOP3.LUT R4, R4, 0xffff0000, RZ, 0xc0, !PT ;  /* 0xffff000004047812 */ /* 0x000fe200078ec0ff */
[C---:B------:R-:W-:Y:S01]  /*db80*/  FFMA.FTZ R90, R52.reuse, R90, -R51 ;  /* 0x0000005a345a7223 */ /* 0x040fe20000010833 */
[----:B------:R-:W-:Y:S01]  /*db90*/  LOP3.LUT R5, R5, 0xffff0000, RZ, 0xc0, !PT ;  /* 0xffff000005057812 */ /* 0x000fe200078ec0ff */
[C---:B------:R-:W-:Y:S01]  /*dba0*/  IMAD.U32 R53, R91.reuse, 0x10000, RZ ;  /* 0x000100005b357824 */ /* 0x040fe200078e00ff */
[----:B------:R-:W-:Y:S01]  /*dbb0*/  LOP3.LUT R54, R91, 0xffff0000, RZ, 0xc0, !PT ;  /* 0xffff00005b367812 */ /* 0x000fe200078ec0ff */
[C---:B------:R-:W-:Y:S01]  /*dbc0*/  IMAD.U32 R51, R89.reuse, 0x10000, RZ ;  /* 0x0001000059337824 */ /* 0x040fe200078e00ff */
        /* <DEDUP_REMOVED lines=15> */
.L_x_4839:
[----:B------:R-:W-:Y:S05]  /*dcc0*/  BSYNC B2 ;  /* 0x0000000000027941 */ /* 0x000fea0003800000 */
.L_x_4838:
[----:B------:R-:W-:Y:S04]  /*dcd0*/  BSSY B2, `(.L_x_4840) ;  /* 0x0000030000027945 */ /* 0x000fe80003800000 */
[----:B------:R-:W-:Y:S05]  /*dce0*/  @P3 BRA `(.L_x_4841) ;  /* 0x0000000000b83947 */ /* 0x000fea0003800000 */
[----:B0123--:R-:W0:Y:S01]  /*dcf0*/  LDS.128 R4, [R0+0x4000] ;  /* 0x0040000000047984 */ /* 0x00fe220000000c00 */
        /* <DEDUP_REMOVED lines=45> */
.L_x_4841:
[----:B------:R-:W-:Y:S05]  /*dfd0*/  BSYNC B2 ;  /* 0x0000000000027941 */ /* 0x000fea0003800000 */
.L_x_4840:
        /* <DEDUP_REMOVED lines=48> */
.L_x_4843:
[----:B------:R-:W-:Y:S05]  /*e2e0*/  BSYNC B2 ;  /* 0x0000000000027941 */ /* 0x000fea0003800000 */
.L_x_4842:
        /* <DEDUP_REMOVED lines=47> */
.L_x_4833:
[----:B------:R-:W-:Y:S05]  /*e5e0*/  BSYNC B1 ;  /* 0x0000000000017941 */ /* 0x000fea0003800000 */
.L_x_4832:
        /* <DEDUP_REMOVED lines=57> */
.L_x_4846:
[----:B------:R-:W-:Y:S05]  /*e980*/  BSYNC B1 ;  /* 0x0000000000017941 */ /* 0x000fea0003800000 */
.L_x_4845:
[----:B------:R-:W-:Y:S04]  /*e990*/  BSSY B1, `(.L_x_4847) ;  /* 0x0000030000017945 */ /* 0x000fe80003800000 */
[----:B------:R-:W-:Y:S05]  /*e9a0*/  @P1 BRA `(.L_x_4848) ;  /* 0x0000000000b81947 */ /* 0x000fea0003800000 */
[----:B0-----:R-:W0:Y:S01]  /*e9b0*/  LDS.128 R4, [R0+0x2000] ;  /* 0x0020000000047984 */ /* 0x001e220000000c00 */
        /* <DEDUP_REMOVED lines=45> */
.L_x_4848:
[----:B------:R-:W-:Y:S05]  /*ec90*/  BSYNC B1 ;  /* 0x0000000000017941 */ /* 0x000fea0003800000 */
.L_x_4847:
[----:B------:R-:W-:Y:S04]  /*eca0*/  BSSY B1, `(.L_x_4849) ;  /* 0x0000030000017945 */ /* 0x000fe80003800000 */
[----:B------:R-:W-:Y:S05]  /*ecb0*/  @P2 BRA `(.L_x_4850) ;  /* 0x0000000000b82947 */ /* 0x000fea0003800000 */
[----:B01----:R-:W0:Y:S01]  /*ecc0*/  LDS.128 R4, [R3+0x18400] ;  /* 0x0184000003047984 */ /* 0x003e220000000c00 */
        /* <DEDUP_REMOVED lines=45> */
.L_x_4850:
[----:B------:R-:W-:Y:S05]  /*efa0*/  BSYNC B1 ;  /* 0x0000000000017941 */ /* 0x000fea0003800000 */
.L_x_4849:
        /* <DEDUP_REMOVED lines=48> */
.L_x_4852:
[----:B------:R-:W-:Y:S05]  /*f2b0*/  BSYNC B1 ;  /* 0x0000000000017941 */ /* 0x000fea0003800000 */
.L_x_4851:
[----:B------:R-:W-:Y:S04]  /*f2c0*/  BSSY B1, `(.L_x_4853) ;  /* 0x0000030000017945 */ /* 0x000fe80003800000 */
[----:B------:R-:W-:Y:S05]  /*f2d0*/  @P4 BRA `(.L_x_4854) ;  /* 0x0000000000b84947 */ /* 0x000fea0003800000 */
[----:B0123--:R-:W0:Y:S01]  /*f2e0*/  LDS.128 R4, [R3+0x1c400] ;  /* 0x01c4000003047984 */ /* 0x00fe220000000c00 */
[--C-:B------:R-:W-:Y:S02]  /*f2f0*/  SHF.R.U64 R14, R14, 0x10, R15.reuse ;  /* 0x000000100e0e7819 */ /* 0x100fe4000000120f */
[----:B------:R-:W-:Y:S02]  /*f300*/  SHF.R.U32.HI R21, RZ, 0x10, R15 ;  /* 0x00000010ff157819 */ /* 0x000fe4000001160f */
[--C-:B------:R-:W-:Y:S02]  /*f310*/  SHF.R.U64 R15, R12, 0x10, R13.reuse ;  /* 0x000000100c0f7819 */ /* 0x100fe4000000120d */
        /* <DEDUP_REMOVED lines=14> */
[----:B------:R-:W-:Y:S01]  /*f400*/  FMUL.FTZ R25, R13, R21 ;  /* 0x000000150d197220 */ /* 0x000fe20000410000 */
[C---:B------:R-:W-:Y:S01]  /*f410*/  FMUL.FTZ R13, R15.reuse, R67 ;  /* 0x000000430f0d7220 */ /* 0x040fe20000410000 */
[----:B------:R-:W-:Y:S02]  /*f420*/  IMAD.U32 R6, R4, 0x10000, RZ ;  /* 0x0001000004067824 */ /* 0x000fe400078e00ff */
[C---:B------:R-:W-:Y:S01]  /*f430*/  FFMA.FTZ R27, R12.reuse, R21, R26 ;  /* 0x000000150c1b7223 */ /* 0x040fe2000001001a */
[----:B------:R-:W-:Y:S01]  /*f440*/  FMUL.FTZ R21, R15, R70 ;  /* 0x000000460f157220 */ /* 0x000fe20000410000 */
[C---:B------:R-:W-:Y:S02]  /*f450*/  IMAD.U32 R7, R5.reuse, 0x10000, RZ ;  /* 0x0001000005077824 */ /* 0x040fe400078e00ff */
[----:B------:R-:W-:Y:S01]  /*f460*/  FFMA.FTZ R24, R12, R20, -R25 ;  /* 0x000000140c187223 */ /* 0x000fe20000010819 */
        /* <DEDUP_REMOVED lines=11> */
[-C--:B------:R-:W-:Y:S01]  /*f520*/  FMUL.FTZ R25, R5, R12.reuse ;  /* 0x0000000c05197220 */ /* 0x080fe20000410000 */
        /* <DEDUP_REMOVED lines=9> */
.L_x_4854:
[----:B------:R-:W-:Y:S05]  /*f5c0*/  BSYNC B1 ;  /* 0x0000000000017941 */ /* 0x000fea0003800000 */
.L_x_4853:
        /* <DEDUP_REMOVED lines=18> */
[CC--:B------:R-:W-:Y:S01]  /*f6f0*/  FMUL.FTZ R13, R9.reuse, R12.reuse ;  /* 0x0000000c090d7220 */ /* 0x0c0fe20000410000 */
[----:B------:R-:W-:Y:S01]  /*f700*/  FMUL.FTZ R9, R9, R11 ;  /* 0x0000000b09097220 */ /* 0x000fe20000410000 */
[C---:B------:R-:W-:Y:S01]  /*f710*/  FMUL.FTZ R21, R7.reuse, R63 ;  /* 0x0000003f07157220 */ /* 0x040fe20000410000 */
[----:B------:R-:W-:Y:S02]  /*f720*/  IMAD.U32 R3, R4, 0x10000, RZ ;  /* 0x0001000004037824 */ /* 0x000fe400078e00ff */
[C---:B------:R-:W-:Y:S01]  /*f730*/  FFMA.FTZ R14, R8.reuse, R11, -R13 ;  /* 0x0000000b080e7223 */ /* 0x040fe2000001080d */
[----:B------:R-:W-:Y:S01]  /*f740*/  FFMA.FTZ R15, R8, R12, R9 ;  /* 0x0000000c080f7223 */ /* 0x000fe20000010009 */
[-C--:B------:R-:W-:Y:S01]  /*f750*/  FMUL.FTZ R9, R7, R65.reuse ;  /* 0x0000004107097220 */ /* 0x080fe20000410000 */
        /* <DEDUP_REMOVED lines=23> */
.L_x_4823:
[----:B------:R-:W0:Y:S01]  /*f8d0*/  LDC R25, c[0x0][0x448] ;  /* 0x00011200ff197b82 */ /* 0x000e220000000800 */
[----:B------:R-:W-:Y:S01]  /*f8e0*/  IMAD R3, R222, 0x40, R67 ;  /* 0x00000040de037824 */ /* 0x000fe200078e0243 */
[----:B------:R-:W-:Y:S01]  /*f8f0*/  ULDC.64 UR4, c[0x0][0x3f8] ;  /* 0x0000fe0000047ab9 */ /* 0x000fe20000000a00 */
[----:B------:R-:W-:Y:S01]  /*f900*/  ULDC.64 UR6, c[0x0][0x408] ;  /* 0x0001020000067ab9 */ /* 0x000fe20000000a00 */
[----:B------:R-:W-:Y:S01]  /*f910*/  IMAD.MOV.U32 R4, RZ, RZ, R24 ;  /* 0x000000ffff047224 */ /* 0x000fe200078e0018 */
[----:B------:R-:W-:Y:S01]  /*f920*/  SHF.R.S32.HI R73, RZ, 0x1f, R198 ;  /* 0x0000001fff497819 */ /* 0x000fe200000114c6 */
[----:B------:R-:W-:Y:S02]  /*f930*/  IMAD.MOV.U32 R6, RZ, RZ, R146 ;  /* 0x000000ffff067224 */ /* 0x000fe400078e0092 */
[----:B------:R-:W-:Y:S01]  /*f940*/  IMAD.MOV.U32 R7, RZ, RZ, R29 ;  /* 0x000000ffff077224 */ /* 0x000fe200078e001d */
[----:B------:R-:W-:-:S04]  /*f950*/  LEA.HI R71, R73, R198, RZ, 0x3 ;  /* 0x000000c649477211 */ /* 0x000fc800078f18ff */
        /* <DEDUP_REMOVED lines=19> */
[----:B------:R-:W-:Y:S01]  /*fa90*/  SHF.R.S32.HI R0, RZ, 0x1f, R199 ;  /* 0x0000001fff007819 */ /* 0x000fe200000114c7 */
[----:B------:R-:W-:Y:S01]  /*faa0*/  IMAD.IADD R69, R7, 0x1, R69 ;  /* 0x0000000107457824 */ /* 0x000fe200078e0245 */
[----:B------:R-:W-:-:S02]  /*fab0*/  LEA R68, P1, R6, UR6, 0x1 ;  /* 0x0000000606447c11 */ /* 0x000fc4000f8208ff */
[----:B------:R-:W-:Y:S02]  /*fac0*/  LEA.HI R3, R0, R199, RZ, 0x3 ;  /* 0x000000c700037211 */ /* 0x000fe400078f18ff */
[----:B------:R-:W-:Y:S02]  /*fad0*/  LEA.HI.X R63, R4, UR5, R63, 0x1, P0 ;  /* 0x00000005043f7c11 */ /* 0x000fe400080f0c3f */
[----:B------:R-:W-:Y:S02]  /*fae0*/  LEA.HI.X R69, R6, UR7, R69, 0x1, P1 ;  /* 0x0000000706457c11 */ /* 0x000fe400088f0c45 */
[----:B------:R-:W-:Y:S01]  /*faf0*/  SHF.R.S32.HI R20, RZ, 0x3, R3 ;  /* 0x00000003ff147819 */ /* 0x000fe20000011403 */
[----:B------:R-:W-:Y:S06]  /*fb00*/  BRA.DIV UR4, `(.L_x_4855) ;  /* 0x000001de04787947 */ /* 0x000fec000b800000 */
[----:B------:R-:W0:Y:S04]  /*fb10*/  SHFL.IDX PT, R5, R63, RZ, 0x1c1f ;  /* 0x001c1fff3f057589 */ /* 0x000e2800000e0000 */
[----:B------:R-:W1:Y:S04]  /*fb20*/  SHFL.IDX PT, R4, R62, RZ, 0x1c1f ;  /* 0x001c1fff3e047589 */ /* 0x000e6800000e0000 */
[----:B------:R2:W3:Y:S04]  /*fb30*/  SHFL.IDX PT, R7, R69, RZ, 0x1c1f ;  /* 0x001c1fff45077589 */ /* 0x0004e800000e0000 */
[----:B------:R2:W4:Y:S01]  /*fb40*/  SHFL.IDX PT, R14, R68, RZ, 0x1c1f ;  /* 0x001c1fff440e7589 */ /* 0x00052200000e0000 */
[----:B0-----:R-:W-:-:S02]  /*fb50*/  IMAD.MOV.U32 R9, RZ, RZ, R5 ;  /* 0x000000ffff097224 */ /* 0x001fc400078e0005 */
[----:B-12---:R-:W-:-:S07]  /*fb60*/  IMAD.MOV.U32 R8, RZ, RZ, R4 ;  /* 0x000000ffff087224 */ /* 0x006fce00078e0004 */
.L_x_5189:
[----:B------:R-:W-:Y:S01]  /*fb70*/  IMAD R76, R196, R25, RZ ;  /* 0x00000019c44c7224 */ /* 0x000fe200078e02ff */
[----:B------:R-:W-:Y:S01]  /*fb80*/  BSSY B1, `(.L_x_4856) ;  /* 0x000002e000017945 */ /* 0x000fe20003800000 */
[----:B---3--:R-:W-:Y:S01]  /*fb90*/  IMAD.MOV.U32 R15, RZ, RZ, R7 ;  /* 0x000000ffff0f7224 */ /* 0x008fe200078e0007 */
[----:B------:R-:W-:Y:S02]  /*fba0*/  CS2R R44, SRZ ;  /* 0x00000000002c7805 */ /* 0x000fe4000001ff00 */
[----:B------:R-:W-:Y:S02]  /*fbb0*/  CS2R R46, SRZ ;  /* 0x00000000002e7805 */ /* 0x000fe4000001ff00 */
[----:B------:R-:W-:Y:S02]  /*fbc0*/  ISETP.GE.AND P0, PT, R67, R76, PT ;  /* 0x0000004c4300720c */ /* 0x000fe40003f06270 */
        /* <DEDUP_REMOVED lines=17> */
[----:B------:R-:W-:-:S02]  /*fce0*/  CS2R R44, SRZ ;  /* 0x00000000002c7805 */ /* 0x000fc4000001ff00 */
[----:B------:R-:W-:-:S03]  /*fcf0*/  CS2R R46, SRZ ;  /* 0x00000000002e7805 */ /* 0x000fc6000001ff00 */
[----:B------:R-:W-:-:S04]  /*fd00*/  @!P0 IMAD.WIDE R6, R22, 0x2, R8 ;  /* 0x0000000216068825 */ /* 0x000fc800078e0208 */
[----:B------:R-:W-:Y:S01]  /*fd10*/  @!P1 IMAD.SHL.U32 R11, R21, 0x8, RZ ;  /* 0x00000008150b9824 */ /* 0x000fe200078e00ff */
[----:B------:R4:W5:Y:S01]  /*fd20*/  @!P0 LD.E.128 R32, desc[UR46][R6.64] ;  /* 0x0000002e06208980 */ /* 0x000962000c101d00 */
[----:B------:R-:W-:Y:S01]  /*fd30*/  @!P2 IMAD.SHL.U32 R13, R20, 0x8, RZ ;  /* 0x00000008140da824 */ /* 0x000fe200078e00ff */
[----:B------:R-:W-:Y:S01]  /*fd40*/  CS2R R28, SRZ ;  /* 0x00000000001c7805 */ /* 0x000fe2000001ff00 */
[----:B------:R-:W-:Y:S01]  /*fd50*/  @!P1 IMAD.WIDE R4, R11, 0x2, R8 ;  /* 0x000000020b049825 */ /* 0x000fe200078e0208 */
[----:B------:R-:W-:Y:S02]  /*fd60*/  CS2R R30, SRZ ;  /* 0x00000000001e7805 */ /* 0x000fe4000001ff00 */
[----:B------:R-:W-:Y:S02]  /*fd70*/  CS2R R40, SRZ ;  /* 0x0000000000287805 */ /* 0x000fe4000001ff00 */
[----:B------:R-:W-:Y:S02]  /*fd80*/  CS2R R42, SRZ ;  /* 0x00000000002a7805 */ /* 0x000fe4000001ff00 */
[----:B------:R-:W-:-:S02]  /*fd90*/  CS2R R24, SRZ ;  /* 0x0000000000187805 */ /* 0x000fc4000001ff00 */
[----:B------:R-:W-:Y:S02]  /*fda0*/  CS2R R26, SRZ ;  /* 0x00000000001a7805 */ /* 0x000fe4000001ff00 */
[----:B------:R-:W-:Y:S01]  /*fdb0*/  CS2R R36, SRZ ;  /* 0x0000000000247805 */ /* 0x000fe2000001ff00 */
[--C-:B----4-:R-:W-:Y:S01]  /*fdc0*/  @!P1 IMAD.WIDE R6, R11, 0x2, R14.reuse ;  /* 0x000000020b069825 */ /* 0x110fe200078e020e */
[----:B------:R-:W-:Y:S01]  /*fdd0*/  CS2R R38, SRZ ;  /* 0x0000000000267805 */ /* 0x000fe2000001ff00 */
[----:B------:R0:W5:Y:S02]  /*fde0*/  @!P1 LD.E.128 R28, desc[UR46][R4.64] ;  /* 0x0000002e041c9980 */ /* 0x000164000c101d00 */
[C---:B------:R-:W-:Y:S02]  /*fdf0*/  @!P2 IMAD.WIDE R10, R13.reuse, 0x2, R14 ;  /* 0x000000020d0aa825 */ /* 0x040fe400078e020e */
[----:B------:R0:W5:Y:S02]  /*fe00*/  @!P1 LD.E.128 R40, desc[UR46][R6.64] ;  /* 0x0000002e06289980 */ /* 0x000164000c101d00 */
[----:B------:R-:W-:-:S02]  /*fe10*/  @!P2 IMAD.WIDE R8, R13, 0x2, R8 ;  /* 0x000000020d08a825 */ /* 0x000fc400078e0208 */
[----:B------:R0:W5:Y:S02]  /*fe20*/  @!P2 LD.E.128 R36, desc[UR46][R10.64] ;  /* 0x0000002e0a24a980 */ /* 0x000164000c101d00 */
[----:B------:R-:W-:Y:S02]  /*fe30*/  @!P0 IMAD.WIDE R14, R22, 0x2, R14 ;  /* 0x00000002160e8825 */ /* 0x000fe400078e020e */
[----:B------:R0:W5:Y:S04]  /*fe40*/  @!P2 LD.E.128 R24, desc[UR46][R8.64] ;  /* 0x0000002e0818a980 */ /* 0x000168000c101d00 */
[----:B------:R0:W5:Y:S02]  /*fe50*/  @!P0 LD.E.128 R44, desc[UR46][R14.64] ;  /* 0x0000002e0e2c8980 */ /* 0x000164000c101d00 */
.L_x_4857:
[----:B------:R-:W-:Y:S05]  /*fe60*/  BSYNC B1 ;  /* 0x0000000000017941 */ /* 0x000fea0003800000 */
.L_x_4856:
[----:B0----5:R-:W-:Y:S01]  /*fe70*/  IMAD.MOV.U32 R4, RZ, RZ, R44 ;  /* 0x000000ffff047224 */ /* 0x021fe200078e002c */
[----:B------:R-:W-:Y:S01]  /*fe80*/  UMOV UR4, 0xffffffff ;  /* 0xffffffff00047882 */ /* 0x000fe20000000000 */
        /* <DEDUP_REMOVED lines=45> */
[----:B------:R-:W-:Y:S02]  /*10160*/  CS2R R4, SRZ ;  /* 0x0000000000047805 */ /* 0x000fe4000001ff00 */
[----:B------:R-:W-:Y:S02]  /*10170*/  PRMT R95, R6, 0x7610, R95 ;  /* 0x00007610065f7816 */ /* 0x000fe4000000005f */
[----:B------:R-:W-:Y:S01]  /*10180*/  PRMT R96, R7, 0x7610, R96 ;  /* 0x0000761007607816 */ /* 0x000fe20000000060 */
[----:B------:R-:W-:Y:S06]  /*10190*/  BRA.DIV UR4, `(.L_x_4858) ;  /* 0x000001da044c7947 */ /* 0x000fec000b800000 */
[----:B------:R-:W0:Y:S04]  /*101a0*/  SHFL.IDX PT, R63, R63, 0x1, 0x1c1f ;  /* 0x003c1f003f3f7f89 */ /* 0x000e2800000e0000 */
[----:B------:R-:W1:Y:S04]  /*101b0*/  SHFL.IDX PT, R62, R62, 0x1, 0x1c1f ;  /* 0x003c1f003e3e7f89 */ /* 0x000e6800000e0000 */
[----:B------:R-:W2:Y:S04]  /*101c0*/  SHFL.IDX PT, R69, R69, 0x1, 0x1c1f ;  /* 0x003c1f0045457f89 */ /* 0x000ea800000e0000 */
[----:B------:R-:W3:Y:S02]  /*101d0*/  SHFL.IDX PT, R68, R68, 0x1, 0x1c1f ;  /* 0x003c1f0044447f89 */ /* 0x000ee400000e0000 */
.L_x_5195:
[----:B------:R-:W-:Y:S01]  /*101e0*/  VIADD R67, R67, 0x40 ;  /* 0x0000004043437836 */ /* 0x000fe20000000000 */
[----:B------:R-:W-:Y:S01]  /*101f0*/  BSSY B1, `(.L_x_4859) ;  /* 0x000002c000017945 */ /* 0x000fe20003800000 */
[----:B------:R-:W-:Y:S02]  /*10200*/  CS2R R6, SRZ ;  /* 0x0000000000067805 */ /* 0x000fe4000001ff00 */
[----:B------:R-:W-:Y:S02]  /*10210*/  CS2R R8, SRZ ;  /* 0x0000000000087805 */ /* 0x000fe4000001ff00 */
[----:B------:R-:W-:Y:S02]  /*10220*/  CS2R R10, SRZ ;  /* 0x00000000000a7805 */ /* 0x000fe4000001ff00 */
[----:B------:R-:W-:Y:S02]  /*10230*/  ISETP.GE.AND P0, PT, R67, R76, PT ;  /* 0x0000004c4300720c */ /* 0x000fe40003f06270 */
[----:B------:R-:W-:-:S02]  /*10240*/  CS2R R12, SRZ ;  /* 0x00000000000c7805 */ /* 0x000fc4000001ff00 */
[----:B----4-:R-:W-:Y:S02]  /*10250*/  CS2R R14, SRZ ;  /* 0x00000000000e7805 */ /* 0x010fe4000001ff00 */
[----:B------:R-:W-:Y:S02]  /*10260*/  CS2R R48, SRZ ;  /* 0x0000000000307805 */ /* 0x000fe4000001ff00 */
[----:B------:R-:W-:Y:S02]  /*10270*/  CS2R R50, SRZ ;  /* 0x0000000000327805 */ /* 0x000fe4000001ff00 */
[----:B------:R-:W-:Y:S02]  /*10280*/  CS2R R52, SRZ ;  /* 0x0000000000347805 */ /* 0x000fe4000001ff00 */
[----:B------:R-:W-:Y:S02]  /*10290*/  CS2R R54, SRZ ;  /* 0x0000000000367805 */ /* 0x000fe4000001ff00 */
[----:B------:R-:W-:-:S02]  /*102a0*/  CS2R R56, SRZ ;  /* 0x0000000000387805 */ /* 0x000fc4000001ff00 */
        /* <DEDUP_REMOVED lines=9> */
[----:B------:R-:W-:Y:S02]  /*10340*/  CS2R R6, SRZ ;  /* 0x0000000000067805 */ /* 0x000fe4000001ff00 */
[----:B------:R-:W-:Y:S01]  /*10350*/  CS2R R52, SRZ ;  /* 0x0000000000347805 */ /* 0x000fe2000001ff00 */
[----:B01----:R-:W-:-:S04]  /*10360*/  @!P0 IMAD.WIDE R12, R22, 0x2, R62 ;  /* 0x00000002160c8825 */ /* 0x003fc800078e023e */
[----:B------:R-:W-:Y:S01]  /*10370*/  @!P1 IMAD.SHL.U32 R65, R21, 0x8, RZ ;  /* 0x0000000815419824 */ /* 0x000fe200078e00ff */
[----:B------:R0:W5:Y:S01]  /*10380*/  @!P0 LD.E.128 R48, desc[UR46][R12.64] ;  /* 0x0000002e0c308980 */ /* 0x000162000c101d00 */
[----:B------:R-:W-:Y:S01]  /*10390*/  @!P2 IMAD.SHL.U32 R67, R20, 0x8, RZ ;  /* 0x000000081443a824 */ /* 0x000fe200078e00ff */
[----:B------:R-:W-:Y:S01]  /*103a0*/  CS2R R54, SRZ ;  /* 0x0000000000367805 */ /* 0x000fe2000001ff00 */
[--C-:B------:R-:W-:Y:S01]  /*103b0*/  @!P1 IMAD.WIDE R60, R65, 0x2, R62.reuse ;  /* 0x00000002413c9825 */ /* 0x100fe200078e023e */
[----:B------:R-:W-:Y:S02]  /*103c0*/  CS2R R8, SRZ ;  /* 0x0000000000087805 */ /* 0x000fe4000001ff00 */
[----:B------:R-:W-:Y:S02]  /*103d0*/  CS2R R10, SRZ ;  /* 0x00000000000a7805 */ /* 0x000fe4000001ff00 */
[----:B------:R-:W-:Y:S01]  /*103e0*/  CS2R R56, SRZ ;  /* 0x0000000000387805 */ /* 0x000fe2000001ff00 */
[----:B------:R-:W-:Y:S01]  /*103f0*/  @!P2 IMAD.WIDE R62, R67, 0x2, R62 ;  /* 0x00000002433ea825 */ /* 0x000fe200078e023e */
[----:B------:R-:W-:-:S02]  /*10400*/  CS2R R58, SRZ ;  /* 0x00000000003a7805 */ /* 0x000fc4000001ff00 */
[----:B------:R-:W-:Y:S02]  /*10410*/  CS2R R14, SRZ ;  /* 0x00000000000e7805 */ /* 0x000fe4000001ff00 */
[----:B0-----:R-:W-:Y:S01]  /*10420*/  CS2R R12, SRZ ;  /* 0x00000000000c7805 */ /* 0x001fe2000001ff00 */
[--C-:B--23--:R-:W-:Y:S01]  /*10430*/  @!P1 IMAD.WIDE R64, R65, 0x2, R68.reuse ;  /* 0x0000000241409825 */ /* 0x10cfe200078e0244 */
[----:B------:R4:W5:Y:S03]  /*10440*/  @!P1 LD.E.128 R52, desc[UR46][R60.64] ;  /* 0x0000002e3c349980 */ /* 0x000966000c101d00 */
[--C-:B------:R-:W-:Y:S01]  /*10450*/  @!P2 IMAD.WIDE R66, R67, 0x2, R68.reuse ;  /* 0x000000024342a825 */ /* 0x100fe200078e0244 */
[----:B------:R4:W5:Y:S03]  /*10460*/  @!P1 LD.E.128 R8, desc[UR46][R64.64] ;  /* 0x0000002e40089980 */ /* 0x000966000c101d00 */
[----:B------:R-:W-:Y:S01]  /*10470*/  @!P0 IMAD.WIDE R68, R22, 0x2, R68 ;  /* 0x0000000216448825 */ /* 0x000fe200078e0244 */
[----:B------:R4:W5:Y:S04]  /*10480*/  @!P2 LD.E.128 R56, desc[UR46][R62.64] ;  /* 0x0000002e3e38a980 */ /* 0x000968000c101d00 */
[----:B------:R4:W5:Y:S04]  /*10490*/  @!P0 LD.E.128 R4, desc[UR46][R68.64] ;  /* 0x0000002e44048980 */ /* 0x000968000c101d00 */
[----:B------:R4:W5:Y:S02]  /*104a0*/  @!P2 LD.E.128 R12, desc[UR46][R66.64] ;  /* 0x0000002e420ca980 */ /* 0x000964000c101d00 */
.L_x_4860:
[----:B------:R-:W-:Y:S05]  /*104b0*/  BSYNC B1 ;  /* 0x0000000000017941 */ /* 0x000fea0003800000 */
.L_x_4859:
[----:B----45:R-:W-:Y:S01]  /*104c0*/  IMAD.MOV.U32 R61, RZ, RZ, R4 ;  /* 0x000000ffff3d7224 */ /* 0x030fe200078e0004 */
[----:B------:R-:W-:Y:S01]  /*104d0*/  LEA.HI R60, R218, R218, RZ, 0x1 ;  /* 0x000000dada3c7211 */ /* 0x000fe200078f08ff */
[----:B-1----:R-:W-:Y:S01]  /*104e0*/  IMAD.MOV.U32 R62, RZ, RZ, R5 ;  /* 0x000000ffff3e7224 */ /* 0x002fe200078e0005 */
[----:B------:R-:W-:Y:S01]  /*104f0*/  VIADDMNMX R76, R76, -R212, 0x80, PT ;  /* 0x000000804c4c7446 */ /* 0x000fe200038009d4 */
[----:B0-----:R-:W-:Y:S01]  /*10500*/  IMAD.MOV.U32 R63, RZ, RZ, R6 ;  /* 0x000000ffff3f7224 */ /* 0x001fe200078e0006 */
[----:B------:R-:W-:Y:S01]  /*10510*/  PRMT R97, R61, 0x7610, R97 ;  /* 0x000076103d617816 */ /* 0x000fe20000000061 */
[----:B------:R-:W-:Y:S01]  /*10520*/  IMAD.MOV.U32 R64, RZ, RZ, R7 ;  /* 0x000000ffff407224 */ /* 0x000fe200078e0007 */
[----:B------:R-:W-:Y:S01]  /*10530*/  LOP3.LUT R61, R60, 0xfffffffe, RZ, 0xc0, !PT ;  /* 0xfffffffe3c3d7812 */ /* 0x000fe200078ec0ff */
[----:B------:R-:W-:Y:S01]  /*10540*/  IMAD.MOV.U32 R60, RZ, RZ, R8 ;  /* 0x000000ffff3c7224 */ /* 0x000fe200078e0008 */
[----:B------:R-:W-:Y:S01]  /*10550*/  PRMT R98, R62, 0x7610, R98 ;  /* 0x000076103e627816 */ /* 0x000fe20000000062 */
[----:B------:R-:W-:Y:S01]  /*10560*/  IMAD.MOV.U32 R62, RZ, RZ, R9 ;  /* 0x000000ffff3e7224 */ /* 0x000fe200078e0009 */
[----:B------:R-:W-:Y:S01]  /*10570*/  PRMT R99, R63, 0x7610, R99 ;  /* 0x000076103f637816 */ /* 0x000fe20000000063 */
        /* <DEDUP_REMOVED lines=12> */
[----:B---3--:R-:W-:Y:S01]  /*10640*/  PRMT R68, R62, 0x7610, R68 ;  /* 0x000076103e447816 */ /* 0x008fe20000000044 */
[----:B------:R-:W-:Y:S01]  /*10650*/  IMAD.MOV.U32 R62, RZ, RZ, R48 ;  /* 0x000000ffff3e7224 */ /* 0x000fe200078e0030 */
[----:B------:R-:W-:Y:S01]  /*10660*/  PRMT R100, R64, 0x7610, R100 ;  /* 0x0000761040647816 */ /* 0x000fe20000000064 */
[----:B------:R-:W-:Y:S01]  /*10670*/  IMAD.MOV.U32 R64, RZ, RZ, R14 ;  /* 0x000000ffff407224 */ /* 0x000fe200078e000e */
[----:B--2---:R-:W-:Y:S01]  /*10680*/  PRMT R69, R63, 0x7610, R69 ;  /* 0x000076103f457816 */ /* 0x004fe20000000045 */
        /* <DEDUP_REMOVED lines=17> */
[----:B------:R-:W-:Y:S01]  /*107a0*/  BSSY B1, `(.L_x_4861) ;  /* 0x0000009000017945 */ /* 0x000fe20003800000 */
[----:B------:R-:W-:Y:S01]  /*107b0*/  PRMT R86, R60, 0x7610, R86 ;  /* 0x000076103c567816 */ /* 0x000fe20000000056 */
[----:B------:R-:W-:Y:S01]  /*107c0*/  IMAD.MOV.U32 R60, RZ, RZ, R58 ;  /* 0x000000ffff3c7224 */ /* 0x000fe200078e003a */
[----:B------:R-:W-:Y:S01]  /*107d0*/  PRMT R87, R62, 0x7610, R87 ;  /* 0x000076103e577816 */ /* 0x000fe20000000057 */
[----:B------:R-:W-:Y:S01]  /*107e0*/  IMAD.MOV.U32 R62, RZ, RZ, R59 ;  /* 0x000000ffff3e7224 */ /* 0x000fe200078e003b */
[----:B------:R-:W-:-:S02]  /*107f0*/  ISETP.GE.AND P1, PT, R195, R76, PT ;  /* 0x0000004cc300720c */ /* 0x000fc40003f26270 */
[----:B------:R-:W-:Y:S02]  /*10800*/  PRMT R75, R63, 0x7610, R75 ;  /* 0x000076103f4b7816 */ /* 0x000fe4000000004b */
[----:B------:R-:W-:Y:S01]  /*10810*/  PRMT R77, R64, 0x7610, R77 ;  /* 0x00007610404d7816 */ /* 0x000fe2000000004d */
[----:B0-----:R-:W-:Y:S08]  /*10820*/  @!P0 BRA `(.L_x_4862) ;  /* 0x000001d4001c8947 */ /* 0x001ff00003800000 */
.L_x_5196:
[----:B------:R-:W-:Y:S05]  /*10830*/  BSYNC B1 ;  /* 0x0000000000017941 */ /* 0x000fea0003800000 */
.L_x_4861:
        /* <DEDUP_REMOVED lines=8> */
[----:B------:R-:W-:-:S09]  /*108c0*/  ISETP.GE.AND P2, PT, R199, R89, PT ;  /* 0x00000059c700720c */ /* 0x000fd20003f46270 */
[----:B------:R-:W-:Y:S05]  /*108d0*/  @P0 BRA `(.L_x_4866) ;  /* 0x0000000400a80947 */ /* 0x000fea0003800000 */
[----:B------:R-:W-:Y:S02]  /*108e0*/  LEA.HI R62, R89, R222, RZ, 0x1d ;  /* 0x000000de593e7211 */ /* 0x000fe400078fe8ff */
[----:B------:R-:W-:Y:S02]  /*108f0*/  LOP3.LUT R60, R208, 0x38, R22, 0xf8, !PT ;  /* 0x00000038d03c7812 */ /* 0x000fe400078ef816 */
[----:B------:R-:W-:Y:S01]  /*10900*/  SHF.R.S32.HI R65, RZ, 0x1f, R62 ;  /* 0x0000001fff417819 */ /* 0x000fe2000001143e */
[----:B------:R-:W-:Y:S01]  /*10910*/  IMAD.SHL.U32 R63, R62, 0x8, RZ ;  /* 0x000000083e3f7824 */ /* 0x000fe200078e00ff */
[-C--:B0-----:R-:W-:Y:S02]  /*10920*/  LOP3.LUT R61, R60, R209.reuse, RZ, 0x3c, !PT ;  /* 0x000000d13c3d7212 */ /* 0x081fe400078e3cff */
[----:B------:R-:W-:Y:S02]  /*10930*/  LEA.HI R65, R65, R62, RZ, 0x3 ;  /* 0x0000003e41417211 */ /* 0x000fe400078f18ff */
[----:B------:R-:W-:Y:S01]  /*10940*/  LOP3.LUT R60, R208, 0x38, R63, 0xf8, !PT ;  /* 0x00000038d03c7812 */ /* 0x000fe200078ef83f */
[----:B------:R-:W-:Y:S01]  /*10950*/  IMAD.IADD R61, R210, 0x1, R61 ;  /* 0x00000001d23d7824 */ /* 0x000fe200078e023d */
[----:B------:R-:W-:Y:S01]  /*10960*/  SHF.R.U64 R120, R32, 0x10, R33 ;  /* 0x0000001020787819 */ /* 0x000fe20000001221 */
[----:B------:R-:W-:Y:S01]  /*10970*/  IMAD.SHL.U32 R65, R65, 0x400, RZ ;  /* 0x0000040041417824 */ /* 0x000fe200078e00ff */
[----:B------:R-:W-:Y:S01]  /*10980*/  LOP3.LUT R60, R60, R209, RZ, 0x3c, !PT ;  /* 0x000000d13c3c7212 */ /* 0x000fe200078e3cff */
[----:B------:R-:W-:Y:S01]  /*10990*/  IMAD R113, R61, 0x2, R16 ;  /* 0x000000023d717824 */ /* 0x000fe200078e0210 */
[----:B------:R-:W-:-:S02]  /*109a0*/  SHF.R.U64 R117, R44, 0x10, R45 ;  /* 0x000000102c757819 */ /* 0x000fc4000000122d */
[----:B------:R-:W-:Y:S02]  /*109b0*/  LOP3.LUT R65, R65, 0x7fffe000, RZ, 0xc0, !PT ;  /* 0x7fffe00041417812 */ /* 0x000fe400078ec0ff */
[----:B------:R-:W-:Y:S02]  /*109c0*/  SHF.R.U32.HI R44, RZ, 0x10, R45 ;  /* 0x00000010ff2c7819 */ /* 0x000fe4000001162d */
[----:B------:R-:W-:Y:S02]  /*109d0*/  IADD3 R65, R60, R65, R210 ;  /* 0x000000413c417210 */ /* 0x000fe40007ffe0d2 */
[----:B------:R-:W0:Y:S01]  /*109e0*/  LDS.128 R60, [R113+0x12400] ;  /* 0x01240000713c7984 */ /* 0x000e220000000c00 */
[----:B------:R-:W-:Y:S02]  /*109f0*/  SHF.R.U32.HI R32, RZ, 0x10, R33 ;  /* 0x00000010ff207819 */ /* 0x000fe40000011621 */
[----:B------:R-:W-:Y:S01]  /*10a00*/  IMAD R114, R65, 0x2, R16 ;  /* 0x0000000241727824 */ /* 0x000fe200078e0210 */
[----:B------:R-:W-:-:S02]  /*10a10*/  SHF.R.U64 R33, R34, 0x10, R35 ;  /* 0x0000001022217819 */ /* 0x000fc40000001223 */
[----:B------:R-:W-:Y:S02]  /*10a20*/  SHF.R.U32.HI R116, RZ, 0x10, R35 ;  /* 0x00000010ff747819 */ /* 0x000fe40000011623 */
[----:B------:R-:W1:Y:S01]  /*10a30*/  LDS.128 R64, [R114+0x12400] ;  /* 0x0124000072407984 */ /* 0x000e620000000c00 */
[----:B------:R-:W-:Y:S02]  /*10a40*/  PRMT R35, R75, 0x5432, R120 ;  /* 0x000054324b237816 */ /* 0x000fe40000000078 */
[----:B------:R-:W-:Y:S02]  /*10a50*/  PRMT R118, R118, 0x5410, R117 ;  /* 0x0000541076767816 */ /* 0x000fe40000000075 */
[--C-:B------:R-:W-:Y:S02]  /*10a60*/  SHF.R.U64 R45, R46, 0x10, R47.reuse ;  /* 0x000000102e2d7819 */ /* 0x100fe4000000122f */
[----:B------:R-:W-:Y:S01]  /*10a70*/  PRMT R115, R115, 0x5410, R44 ;  /* 0x0000541073737816 */ /* 0x000fe2000000002c */
[----:B------:R-:W-:Y:S01]  /*10a80*/  IMAD.U32 R125, R118, 0x10000, RZ ;  /* 0x00010000767d7824 */ /* 0x000fe200078e00ff */
[----:B------:R-:W-:-:S02]  /*10a90*/  SHF.R.U32.HI R47, RZ, 0x10, R47 ;  /* 0x00000010ff2f7819 */ /* 0x000fc4000001162f */
[----:B------:R-:W-:Y:S01]  /*10aa0*/  PRMT R34, R77, 0x5432, R32 ;  /* 0x000054324d227816 */ /* 0x000fe20000000020 */
[----:B------:R-:W-:Y:S01]  /*10ab0*/  IMAD.U32 R126, R115, 0x10000, RZ ;  /* 0x00010000737e7824 */ /* 0x000fe200078e00ff */
[----:B------:R-:W-:Y:S02]  /*10ac0*/  PRMT R44, R74, 0x5432, R47 ;  /* 0x000054324a2c7816 */ /* 0x000fe4000000002f */
[----:B------:R-:W-:Y:S02]  /*10ad0*/  PRMT R32, R78, 0x5432, R33 ;  /* 0x000054324e207816 */ /* 0x000fe40000000021 */
[----:B------:R-:W-:Y:S01]  /*10ae0*/  PRMT R33, R79, 0x5432, R116 ;  /* 0x000054324f217816 */ /* 0x000fe20000000074 */
[----:B------:R-:W-:Y:S01]  /*10af0*/  IMAD.U32 R127, R44, 0x10000, RZ ;  /* 0x000100002c7f7824 */ /* 0x000fe200078e00ff */
[----:B------:R-:W-:Y:S02]  /*10b00*/  LOP3.LUT R115, R115, 0xffff0000, RZ, 0xc0, !PT ;  /* 0xffff000073737812 */ /* 0x000fe400078ec0ff */
[----:B------:R-:W-:Y:S01]  /*10b10*/  PRMT R45, R70, 0x5432, R45 ;  /* 0x00005432462d7816 */ /* 0x000fe2000000002d */
[----:B0-----:R-:W-:Y:S01]  /*10b20*/  IMAD.U32 R117, R60, 0x10000, RZ ;  /* 0x000100003c757824 */ /* 0x001fe200078e00ff */
[C---:B------:R-:W-:Y:S01]  /*10b30*/  LOP3.LUT R46, R62.reuse, 0xffff0000, RZ, 0xc0, !PT ;  /* 0xffff00003e2e7812 */ /* 0x040fe200078ec0ff */
[----:B------:R-:W-:Y:S01]  /*10b40*/  IMAD.U32 R47, R62, 0x10000, RZ ;  /* 0x000100003e2f7824 */ /* 0x000fe200078e00ff */
[C---:B------:R-:W-:Y:S01]  /*10b50*/  LOP3.LUT R116, R61.reuse, 0xffff0000, RZ, 0xc0, !PT ;  /* 0xffff00003d747812 */ /* 0x040fe200078ec0ff */
[----:B------:R-:W-:Y:S01]  /*10b60*/  IMAD.U32 R120, R61, 0x10000, RZ ;  /* 0x000100003d787824 */ /* 0x000fe200078e00ff */
[C---:B------:R-:W-:Y:S01]  /*10b70*/  LOP3.LUT R62, R63.reuse, 0xffff0000, RZ, 0xc0, !PT ;  /* 0xffff00003f3e7812 */ /* 0x040fe200078ec0ff */
[----:B------:R-:W-:Y:S01]  /*10b80*/  IMAD.U32 R119, R63, 0x10000, RZ ;  /* 0x000100003f777824 */ /* 0x000fe200078e00ff */
[----:B------:R-:W-:Y:S01]  /*10b90*/  LOP3.LUT R60, R60, 0xffff0000, RZ, 0xc0, !PT ;  /* 0xffff00003c3c7812 */ /* 0x000fe200078ec0ff */
[C---:B-1----:R-:W-:Y:S01]  /*10ba0*/  IMAD.U32 R122, R64.reuse, 0x10000, RZ ;  /* 0x00010000407a7824 */ /* 0x042fe200078e00ff */
[----:B------:R-:W-:Y:S01]  /*10bb0*/  LOP3.LUT R121, R64, 0xffff0000, RZ, 0xc0, !PT ;  /* 0xffff000040797812 */ /* 0x000fe200078ec0ff */
[----:B------:R-:W-:Y:S01]  /*10bc0*/  IMAD.U32 R64, R35, 0x10000, RZ ;  /* 0x0001000023407824 */ /* 0x000fe200078e00ff */
[----:B------:R-:W-:Y:S01]  /*10bd0*/  LOP3.LUT R61, R66, 0xffff0000, RZ, 0xc0, !PT ;  /* 0xffff0000423d7812 */ /* 0x000fe200078ec0ff */
[----:B------:R-:W-:-:S02]  /*10be0*/  IMAD.U32 R123, R65, 0x10000, RZ ;  /* 0x00010000417b7824 */ /* 0x000fc400078e00ff */
[CC--:B------:R-:W-:Y:S01]  /*10bf0*/  FMUL.FTZ R128, R122.reuse, R125.reuse ;  /* 0x0000007d7a807220 */ /* 0x0c0fe20000410000 */
[----:B------:R-:W-:Y:S01]  /*10c00*/  FMUL.FTZ R130, R122, R64 ;  /* 0x000000407a827220 */ /* 0x000fe20000410000 */
[----:B------:R-:W-:Y:S02]  /*10c10*/  IMAD.U32 R122, R34, 0x10000, RZ ;  /* 0x00010000227a7824 */ /* 0x000fe400078e00ff */
[----:B------:R-:W-:Y:S01]  /*10c20*/  FMUL.FTZ R129, R123, R126 ;  /* 0x0000007e7b817220 */ /* 0x000fe20000410000 */
[----:B------:R-:W-:Y:S02]  /*10c30*/  IMAD.U32 R124, R67, 0x10000, RZ ;  /* 0x00010000437c7824 */ /* 0x000fe400078e00ff */
[----:B------:R-:W-:Y:S01]  /*10c40*/  FFMA.FTZ R64, R117, R64, -R128 ;  /* 0x0000004075407223 */ /* 0x000fe20000010880 */
[----:B------:R-:W-:Y:S01]  /*10c50*/  IMAD.U32 R63, R66, 0x10000, RZ ;  /* 0x00010000423f7824 */ /* 0x000fe200078e00ff */
[----:B------:R-:W-:Y:S01]  /*10c60*/  LOP3.LUT R66, R67, 0xffff0000, RZ, 0xc0, !PT ;  /* 0xffff000043427812 */ /* 0x000fe200078ec0ff */
[----:B------:R-:W-:Y:S01]  /*10c70*/  FFMA.FTZ R67, R117, R125, R130 ;  /* 0x0000007d75437223 */ /* 0x000fe20000010082 */
[-C--:B------:R-:W-:Y:S01]  /*10c80*/  FMUL.FTZ R131, R123, R122.reuse ;  /* 0x0000007a7b837220 */ /* 0x080fe20000410000 */
[----:B------:R-:W-:Y:S01]  /*10c90*/  FFMA.FTZ R117, R120, R122, -R129 ;  /* 0x0000007a78757223 */ /* 0x000fe20000010881 */
[----:B------:R-:W-:-:S02]  /*10ca0*/  IMAD.U32 R125, R33, 0x10000, RZ ;  /* 0x00010000217d7824 */ /* 0x000fc400078e00ff */
[----:B------:R-:W-:Y:S01]  /*10cb0*/  FMUL.FTZ R122, R124, R127 ;  /* 0x0000007f7c7a7220 */ /* 0x000fe20000410000 */
[----:B------:R-:W-:Y:S01]  /*10cc0*/  LOP3.LUT R123, R118, 0xffff0000, RZ, 0xc0, !PT ;  /* 0xffff0000767b7812 */ /* 0x000fe200078ec0ff */
[----:B------:R-:W-:Y:S01]  /*10cd0*/  FFMA.FTZ R120, R120, R126, R131 ;  /* 0x0000007e78787223 */ /* 0x000fe20000010083 */
[-C--:B------:R-:W-:Y:S01]  /*10ce0*/  FMUL.FTZ R124, R124, R125.reuse ;  /* 0x0000007d7c7c7220 */ /* 0x080fe20000410000 */
[----:B------:R-:W-:Y:S01]  /*10cf0*/  FFMA.FTZ R118, R119, R125, -R122 ;  /* 0x0000007d77767223 */ /* 0x000fe2000001087a */
[----:B------:R-:W-:Y:S01]  /*10d00*/  LOP3.LUT R35, R35, 0xffff0000, RZ, 0xc0, !PT ;  /* 0xffff000023237812 */ /* 0x000fe200078ec0ff */
[----:B------:R-:W-:Y:S01]  /*10d10*/  FMUL.FTZ R125, R121, R123 ;  /* 0x0000007b797d7220 */ /* 0x000fe20000410000 */
[----:B------:R-:W-:Y:S01]  /*10d20*/  LOP3.LUT R65, R65, 0xffff0000, RZ, 0xc0, !PT ;  /* 0xffff000041417812 */ /* 0x000fe200078ec0ff */
[----:B------:R-:W-:Y:S01]  /*10d30*/  FFMA.FTZ R119, R119, R127, R124 ;  /* 0x0000007f77777223 */ /* 0x000fe2000001007c */
[----:B------:R-:W-:Y:S01]  /*10d40*/  LOP3.LUT R34, R34, 0xffff0000, RZ, 0xc0, !PT ;  /* 0xffff000022227812 */ /* 0x000fe200078ec0ff */
[-C--:B------:R-:W-:Y:S01]  /*10d50*/  FMUL.FTZ R121, R121, R35.reuse ;  /* 0x0000002379797220 */ /* 0x080fe20000410000 */
[----:B------:R-:W-:Y:S01]  /*10d60*/  FFMA.FTZ R125, R60, R35, -R125 ;  /* 0x000000233c7d7223 */ /* 0x000fe2000001087d */
[----:B------:R-:W-:Y:S01]  /*10d70*/  FMUL.FTZ R35, R65, R115 ;  /* 0x0000007341237220 */ /* 0x000fe20000410000 */
[----:B------:R-:W-:-:S02]  /*10d80*/  IMAD.U32 R124, R45, 0x10000, RZ ;  /* 0x000100002d7c7824 */ /* 0x000fc400078e00ff */
[-C--:B------:R-:W-:Y:S01]  /*10d90*/  FMUL.FTZ R126, R65, R34.reuse ;  /* 0x00000022417e7220 */ /* 0x080fe20000410000 */
[----:B------:R-:W-:Y:S02]  /*10da0*/  IMAD.U32 R122, R32, 0x10000, RZ ;  /* 0x00010000207a7824 */ /* 0x000fe400078e00ff */
        /* <DEDUP_REMOVED lines=10> */
[----:B------:R-:W-:Y:S01]  /*10e50*/  LOP3.LUT R33, R33, 0xffff0000, RZ, 0xc0, !PT ;  /* 0xffff000021217812 */ /* 0x000fe200078ec0ff */
[----:B------:R-:W-:Y:S01]  /*10e60*/  FMUL.FTZ R63, R66, R35 ;  /* 0x00000023423f7220 */ /* 0x000fe20000410000 */
[----:B------:R-:W-:Y:S01]  /*10e70*/  FFMA.FTZ R60, R60, R123, R121 ;  /* 0x0000007b3c3c7223 */ /* 0x000fe20000010079 */
        /* <DEDUP_REMOVED lines=16> */
.L_x_4866:
[----:B------:R-:W-:Y:S05]  /*10f80*/  BSYNC B2 ;  /* 0x0000000000027941 */ /* 0x000fea0003800000 */
.L_x_4865:
[----:B------:R-:W-:Y:S04]  /*10f90*/  BSSY B2, `(.L_x_4867) ;  /* 0x0000071000027945 */ /* 0x000fe80003800000 */
[----:B------:R-:W-:Y:S05]  /*10fa0*/  @P1 BRA `(.L_x_4868) ;  /* 0x0000000400bc1947 */ /* 0x000fea0003800000 */
[----:B-1----:R-:W2:Y:S01]  /*10fb0*/  LDL R32, [R1+0x3c] ;  /* 0x00003c0001207983 */ /* 0x002ea20000100800 */
[----:B------:R-:W-:Y:S02]  /*10fc0*/  LEA.HI R34, R73, R198, RZ, 0x6 ;  /* 0x000000c649227211 */ /* 0x000fe400078f30ff */
[----:B------:R-:W-:Y:S02]  /*10fd0*/  LOP3.LUT R44, R208, 0x38, R71, 0xf8, !PT ;  /* 0x00000038d02c7812 */ /* 0x000fe400078ef847 */
[--C-:B------:R-:W-:Y:S01]  /*10fe0*/  SHF.R.U64 R63, R30, 0x10, R31.reuse ;  /* 0x000000101e3f7819 */ /* 0x100fe2000000121f */
[----:B------:R-:W-:Y:S01]  /*10ff0*/  IMAD.SHL.U32 R35, R34, 0x80, RZ ;  /* 0x0000008022237824 */ /* 0x000fe200078e00ff */
[----:B------:R-:W-:Y:S02]  /*11000*/  LOP3.LUT R44, R44, R209, RZ, 0x3c, !PT ;  /* 0x000000d12c2c7212 */ /* 0x000fe400078e3cff */
[----:B------:R-:W-:Y:S02]  /*11010*/  SHF.R.U32.HI R30, RZ, 0x10, R31 ;  /* 0x00000010ff1e7819 */ /* 0x000fe4000001161f */
[----:B------:R-:W-:-:S02]  /*11020*/  LOP3.LUT R35, R35, 0xffffe000, RZ, 0xc0, !PT ;  /* 0xffffe00023237812 */ /* 0x000fc400078ec0ff */
[----:B------:R-:W-:Y:S02]  /*11030*/  SHF.R.U64 R31, R40, 0x10, R41 ;  /* 0x00000010281f7819 */ /* 0x000fe40000001229 */
[----:B------:R-:W-:Y:S02]  /*11040*/  IADD3 R35, R44, R35, R210 ;  /* 0x000000232c237210 */ /* 0x000fe40007ffe0d2 */
[--C-:B------:R-:W-:Y:S02]  /*11050*/  SHF.R.U64 R65, R28, 0x10, R29.reuse ;  /* 0x000000101c417819 */ /* 0x100fe4000000121d */
[----:B------:R-:W-:Y:S02]  /*11060*/  SHF.R.U32.HI R28, RZ, 0x10, R29 ;  /* 0x00000010ff1c7819 */ /* 0x000fe4000001161d */
[----:B------:R-:W-:Y:S02]  /*11070*/  SHF.R.U32.HI R40, RZ, 0x10, R41 ;  /* 0x00000010ff287819 */ /* 0x000fe40000011629 */
[----:B------:R-:W-:-:S02]  /*11080*/  SHF.R.U64 R29, R42, 0x10, R43 ;  /* 0x000000102a1d7819 */ /* 0x000fc4000000122b */
[----:B------:R-:W-:Y:S02]  /*11090*/  PRMT R108, R108, 0x5410, R31 ;  /* 0x000054106c6c7816 */ /* 0x000fe4000000001f */
[----:B------:R-:W-:Y:S02]  /*110a0*/  PRMT R110, R110, 0x5410, R65 ;  /* 0x000054106e6e7816 */ /* 0x000fe40000000041 */
[----:B------:R-:W-:Y:S01]  /*110b0*/  SHF.R.U32.HI R42, RZ, 0x10, R43 ;  /* 0x00000010ff2a7819 */ /* 0x000fe2000001162b */
[----:B------:R-:W-:Y:S01]  /*110c0*/  IMAD.U32 R64, R108, 0x10000, RZ ;  /* 0x000100006c407824 */ /* 0x000fe200078e00ff */
[----:B------:R-:W-:Y:S02]  /*110d0*/  PRMT R111, R111, 0x5410, R28 ;  /* 0x000054106f6f7816 */ /* 0x000fe4000000001c */
[----:B------:R-:W-:Y:S02]  /*110e0*/  PRMT R107, R107, 0x5410, R40 ;  /* 0x000054106b6b7816 */ /* 0x000fe40000000028 */
[----:B------:R-:W-:-:S02]  /*110f0*/  PRMT R106, R106, 0x5410, R29 ;  /* 0x000054106a6a7816 */ /* 0x000fc4000000001d */
[----:B------:R-:W-:Y:S01]  /*11100*/  PRMT R105, R105, 0x5410, R42 ;  /* 0x0000541069697816 */ /* 0x000fe2000000002a */
[----:B------:R-:W-:Y:S01]  /*11110*/  IMAD.U32 R65, R107, 0x10000, RZ ;  /* 0x000100006b417824 */ /* 0x000fe200078e00ff */
[----:B------:R-:W-:Y:S02]  /*11120*/  PRMT R109, R109, 0x5410, R30 ;  /* 0x000054106d6d7816 */ /* 0x000fe4000000001e */
[----:B------:R-:W-:Y:S01]  /*11130*/  PRMT R112, R112, 0x5410, R63 ;  /* 0x0000541070707816 */ /* 0x000fe2000000003f */
[----:B------:R-:W-:Y:S01]  /*11140*/  IMAD.U32 R66, R105, 0x10000, RZ ;  /* 0x0001000069427824 */ /* 0x000fe200078e00ff */
[----:B------:R-:W-:Y:S02]  /*11150*/  LOP3.LUT R108, R108, 0xffff0000, RZ, 0xc0, !PT ;  /* 0xffff00006c6c7812 */ /* 0x000fe400078ec0ff */
[----:B------:R-:W-:Y:S02]  /*11160*/  LOP3.LUT R107, R107, 0xffff0000, RZ, 0xc0, !PT ;  /* 0xffff00006b6b7812 */ /* 0x000fe400078ec0ff */
[----:B------:R-:W-:-:S02]  /*11170*/  LOP3.LUT R105, R105, 0xffff0000, RZ, 0xc0, !PT ;  /* 0xffff000069697812 */ /* 0x000fc400078ec0ff */
[----:B--2---:R-:W-:Y:S02]  /*11180*/  R2UR UR4, R32 ;  /* 0x00000000200472ca */ /* 0x004fe400000e0000 */
[----:B------:R-:W-:-:S04]  /*11190*/  LEA.HI R32, R89, R21, RZ, 0x1d ;  /* 0x0000001559207211 */ /* 0x000fc800078fe8ff */
[----:B------:R-:W-:-:S04]  /*111a0*/  SHF.R.S32.HI R33, RZ, 0x1f, R32 ;  /* 0x0000001fff217819 */ /* 0x000fc80000011420 */
[----:B------:R-:W-:Y:S01]  /*111b0*/  LEA.HI R34, R33, R32, RZ, 0x3 ;  /* 0x0000002021227211 */ /* 0x000fe200078f18ff */
[----:B------:R-:W-:Y:S02]  /*111c0*/  IMAD.SHL.U32 R33, R32, 0x8, RZ ;  /* 0x0000000820217824 */ /* 0x000fe400078e00ff */
[----:B------:R-:W-:Y:S02]  /*111d0*/  LEA R60, R35, UR4, 0x1 ;  /* 0x00000004233c7c11 */ /* 0x000fe4000f8e08ff */
[----:B------:R-:W-:Y:S01]  /*111e0*/  IMAD.SHL.U32 R34, R34, 0x400, RZ ;  /* 0x0000040022227824 */ /* 0x000fe200078e00ff */
[----:B------:R-:W-:-:S04]  /*111f0*/  LOP3.LUT R32, R208, 0x38, R33, 0xf8, !PT ;  /* 0x00000038d0207812 */ /* 0x000fc800078ef821 */
[----:B------:R-:W-:Y:S02]  /*11200*/  LOP3.LUT R32, R32, R209, RZ, 0x3c, !PT ;  /* 0x000000d120207212 */ /* 0x000fe400078e3cff */
[----:B------:R-:W-:-:S04]  /*11210*/  LOP3.LUT R33, R34, 0x7fffe000, RZ, 0xc0, !PT ;  /* 0x7fffe00022217812 */ /* 0x000fc800078ec0ff */
[----:B0-----:R-:W-:Y:S02]  /*11220*/  IADD3 R61, R32, R33, R210 ;  /* 0x00000021203d7210 */ /* 0x001fe40007ffe0d2 */
        /* <DEDUP_REMOVED lines=17> */
[----:B------:R-:W-:Y:S01]  /*11340*/  FMUL.FTZ R67, R31, R64 ;  /* 0x000000401f437220 */ /* 0x000fe20000410000 */
[C---:B------:R-:W-:Y:S01]  /*11350*/  IMAD.U32 R63, R47.reuse, 0x10000, RZ ;  /* 0x000100002f3f7824 */ /* 0x040fe200078e00ff */
[----:B------:R-:W-:Y:S01]  /*11360*/  LOP3.LUT R46, R47, 0xffff0000, RZ, 0xc0, !PT ;  /* 0xffff00002f2e7812 */ /* 0x000fe200078ec0ff */
[----:B------:R-:W-:Y:S01]  /*11370*/  FMUL.FTZ R113, R31, R32 ;  /* 0x000000201f717220 */ /* 0x000fe20000410000 */
[----:B------:R-:W-:-:S02]  /*11380*/  IMAD.U32 R47, R111, 0x10000, RZ ;  /* 0x000100006f2f7824 */ /* 0x000fc400078e00ff */
[C---:B------:R-:W-:Y:S01]  /*11390*/  FFMA.FTZ R31, R40.reuse, R32, -R67 ;  /* 0x00000020281f7223 */ /* 0x040fe20000010843 */
[----:B------:R-:W-:Y:S02]  /*113a0*/  IMAD.U32 R42, R33, 0x10000, RZ ;  /* 0x00010000212a7824 */ /* 0x000fe400078e00ff */
[----:B------:R-:W-:Y:S01]  /*113b0*/  FFMA.FTZ R32, R40, R64, R113 ;  /* 0x0000004028207223 */ /* 0x000fe20000010071 */
[C---:B------:R-:W-:Y:S01]  /*113c0*/  FMUL.FTZ R67, R62.reuse, R65 ;  /* 0x000000413e437220 */ /* 0x040fe20000410000 */
[-C--:B------:R-:W-:Y:S01]  /*113d0*/  FMUL.FTZ R113, R62, R47.reuse ;  /* 0x0000002f3e717220 */ /* 0x080fe20000410000 */
[----:B------:R-:W-:Y:S02]  /*113e0*/  IMAD.U32 R40, R109, 0x10000, RZ ;  /* 0x000100006d287824 */ /* 0x000fe400078e00ff */
[----:B------:R-:W-:Y:S01]  /*113f0*/  FMUL.FTZ R62, R63, R66 ;  /* 0x000000423f3e7220 */ /* 0x000fe20000410000 */
[C---:B------:R-:W-:Y:S01]  /*11400*/  FFMA.FTZ R67, R42.reuse, R47, -R67 ;  /* 0x0000002f2a437223 */ /* 0x040fe20000010843 */
[----:B------:R-:W-:Y:S01]  /*11410*/  LOP3.LUT R111, R111, 0xffff0000, RZ, 0xc0, !PT ;  /* 0xffff00006f6f7812 */ /* 0x000fe200078ec0ff */
[-C--:B------:R-:W-:Y:S01]  /*11420*/  FMUL.FTZ R63, R63, R40.reuse ;  /* 0x000000283f3f7220 */ /* 0x080fe20000410000 */
[----:B------:R-:W-:Y:S01]  /*11430*/  FFMA.FTZ R47, R43, R40, -R62 ;  /* 0x000000282b2f7223 */ /* 0x000fe2000001083e */
[C---:B------:R-:W-:Y:S01]  /*11440*/  FMUL.FTZ R40, R35.reuse, R108 ;  /* 0x0000006c23287220 */ /* 0x040fe20000410000 */
[-C--:B------:R-:W-:Y:S01]  /*11450*/  FMUL.FTZ R62, R35, R110.reuse ;  /* 0x0000006e233e7220 */ /* 0x080fe20000410000 */
[----:B------:R-:W-:Y:S01]  /*11460*/  LOP3.LUT R33, R33, 0xffff0000, RZ, 0xc0, !PT ;  /* 0xffff000021217812 */ /* 0x000fe200078ec0ff */
[----:B------:R-:W-:Y:S01]  /*11470*/  FFMA.FTZ R113, R42, R65, R113 ;  /* 0x000000412a717223 */ /* 0x000fe20000010071 */
[----:B------:R-:W-:Y:S01]  /*11480*/  FFMA.FTZ R110, R41, R110, -R40 ;  /* 0x0000006e296e7223 */ /* 0x000fe20000010828 */
[----:B------:R-:W-:Y:S01]  /*11490*/  FMUL.FTZ R64, R44, R107 ;  /* 0x0000006b2c407220 */ /* 0x000fe20000410000 */
[----:B------:R-:W-:-:S02]  /*114a0*/  IMAD.U32 R42, R106, 0x10000, RZ ;  /* 0x000100006a2a7824 */ /* 0x000fc400078e00ff */
[-C--:B------:R-:W-:Y:S01]  /*114b0*/  FMUL.FTZ R44, R44, R111.reuse ;  /* 0x0000006f2c2c7220 */ /* 0x080fe20000410000 */
[----:B------:R-:W-:Y:S02]  /*114c0*/  IMAD.U32 R40, R112, 0x10000, RZ ;  /* 0x0001000070287824 */ /* 0x000fe400078e00ff */
[----:B------:R-:W-:Y:S01]  /*114d0*/  FFMA.FTZ R63, R43, R66, R63 ;  /* 0x000000422b3f7223 */ /* 0x000fe2000001003f */
[----:B------:R-:W-:Y:S01]  /*114e0*/  FFMA.FTZ R41, R41, R108, R62 ;  /* 0x0000006c29297223 */ /* 0x000fe2000001003e */
[----:B------:R-:W-:Y:S01]  /*114f0*/  FMUL.FTZ R62, R45, R42 ;  /* 0x0000002a2d3e7220 */ /* 0x000fe20000410000 */
[C---:B------:R-:W-:Y:S01]  /*11500*/  FFMA.FTZ R64, R33.reuse, R111, -R64 ;  /* 0x0000006f21407223 */ /* 0x040fe20000010840 */
        /* <DEDUP_REMOVED lines=23> */
[----:B------:R2:W-:Y:S04]  /*11680*/  STS.128 [R60], R28 ;  /* 0x0000001c3c007388 */ /* 0x0005e80000000c00 */
[----:B------:R2:W-:Y:S02]  /*11690*/  STS.128 [R61+0x12400], R32 ;  /* 0x012400203d007388 */ /* 0x0005e40000000c00 */
.L_x_4868:
[----:B------:R-:W-:Y:S05]  /*116a0*/  BSYNC B2 ;  /* 0x0000000000027941 */ /* 0x000fea0003800000 */
.L_x_4867:
[----:B------:R-:W-:Y:S05]  /*116b0*/  @P2 BRA `(.L_x_4864) ;  /* 0x0000000400bc2947 */ /* 0x000fea0003800000 */
[----:B--2---:R-:W2:Y:S01]  /*116c0*/  LDL R28, [R1+0x3c] ;  /* 0x00003c00011c7983 */ /* 0x004ea20000100800 */
[----:B------:R-:W-:Y:S02]  /*116d0*/  LEA.HI R89, R89, R20, RZ, 0x1d ;  /* 0x0000001459597211 */ /* 0x000fe400078fe8ff */
[----:B------:R-:W-:Y:S02]  /*116e0*/  LEA.HI R29, R0, R199, RZ, 0x6 ;  /* 0x000000c7001d7211 */ /* 0x000fe400078f30ff */
[----:B------:R-:W-:Y:S02]  /*116f0*/  LOP3.LUT R30, R208, 0x38, R3, 0xf8, !PT ;  /* 0x00000038d01e7812 */ /* 0x000fe400078ef803 */
[--C-:B------:R-:W-:Y:S01]  /*11700*/  SHF.R.U64 R42, R24, 0x10, R25.reuse ;  /* 0x00000010182a7819 */ /* 0x100fe20000001219 */
[----:B------:R-:W-:Y:S01]  /*11710*/  IMAD.SHL.U32 R31, R29, 0x80, RZ ;  /* 0x000000801d1f7824 */ /* 0x000fe200078e00ff */
[----:B------:R-:W-:Y:S02]  /*11720*/  LOP3.LUT R30, R30, R209, RZ, 0x3c, !PT ;  /* 0x000000d11e1e7212 */ /* 0x000fe400078e3cff */
[----:B------:R-:W-:-:S02]  /*11730*/  SHF.R.U32.HI R43, RZ, 0x10, R25 ;  /* 0x00000010ff2b7819 */ /* 0x000fc40000011619 */
[----:B------:R-:W-:Y:S02]  /*11740*/  LOP3.LUT R31, R31, 0xffffe000, RZ, 0xc0, !PT ;  /* 0xffffe0001f1f7812 */ /* 0x000fe400078ec0ff */
[----:B------:R-:W-:Y:S02]  /*11750*/  SHF.R.U64 R25, R36, 0x10, R37 ;  /* 0x0000001024197819 */ /* 0x000fe40000001225 */
[----:B------:R-:W-:Y:S02]  /*11760*/  IADD3 R30, R30, R31, R210 ;  /* 0x0000001f1e1e7210 */ /* 0x000fe40007ffe0d2 */
[----:B------:R-:W-:Y:S02]  /*11770*/  SHF.R.U64 R24, R38, 0x10, R39 ;  /* 0x0000001026187819 */ /* 0x000fe40000001227 */
[--C-:B------:R-:W-:Y:S02]  /*11780*/  SHF.R.U64 R26, R26, 0x10, R27.reuse ;  /* 0x000000101a1a7819 */ /* 0x100fe4000000121b */
[----:B------:R-:W-:-:S02]  /*11790*/  SHF.R.U32.HI R27, RZ, 0x10, R27 ;  /* 0x00000010ff1b7819 */ /* 0x000fc4000001161b */
[----:B------:R-:W-:Y:S02]  /*117a0*/  SHF.R.U32.HI R37, RZ, 0x10, R37 ;  /* 0x00000010ff257819 */ /* 0x000fe40000011625 */
[----:B------:R-:W-:Y:S02]  /*117b0*/  PRMT R88, R88, 0x5410, R25 ;  /* 0x0000541058587816 */ /* 0x000fe40000000019 */
[----:B------:R-:W-:Y:S02]  /*117c0*/  PRMT R91, R91, 0x5410, R24 ;  /* 0x000054105b5b7816 */ /* 0x000fe40000000018 */
[----:B------:R-:W-:Y:S02]  /*117d0*/  PRMT R95, R95, 0x5410, R26 ;  /* 0x000054105f5f7816 */ /* 0x000fe4000000001a */
[----:B------:R-:W-:Y:S02]  /*117e0*/  PRMT R96, R96, 0x5410, R27 ;  /* 0x0000541060607816 */ /* 0x000fe4000000001b */
[----:B------:R-:W-:-:S02]  /*117f0*/  PRMT R93, R93, 0x5410, R42 ;  /* 0x000054105d5d7816 */ /* 0x000fc4000000002a */
[----:B------:R-:W-:Y:S01]  /*11800*/  PRMT R94, R94, 0x5410, R43 ;  /* 0x000054105e5e7816 */ /* 0x000fe2000000002b */
[----:B------:R-:W-:Y:S01]  /*11810*/  IMAD.U32 R43, R88, 0x10000, RZ ;  /* 0x00010000582b7824 */ /* 0x000fe200078e00ff */
[----:B------:R-:W-:Y:S01]  /*11820*/  PRMT R90, R90, 0x5410, R37 ;  /* 0x000054105a5a7816 */ /* 0x000fe20000000025 */
[C---:B------:R-:W-:Y:S01]  /*11830*/  IMAD.U32 R42, R93.reuse, 0x10000, RZ ;  /* 0x000100005d2a7824 */ /* 0x040fe200078e00ff */
[----:B------:R-:W-:Y:S02]  /*11840*/  SHF.R.U32.HI R39, RZ, 0x10, R39 ;  /* 0x00000010ff277819 */ /* 0x000fe40000011627 */
[----:B------:R-:W-:Y:S01]  /*11850*/  LOP3.LUT R88, R88, 0xffff0000, RZ, 0xc0, !PT ;  /* 0xffff000058587812 */ /* 0x000fe200078ec0ff */
[----:B-1----:R-:W-:Y:S01]  /*11860*/  IMAD.U32 R44, R90, 0x10000, RZ ;  /* 0x000100005a2c7824 */ /* 0x002fe200078e00ff */
[----:B------:R-:W-:Y:S02]  /*11870*/  PRMT R92, R92, 0x5410, R39 ;  /* 0x000054105c5c7816 */ /* 0x000fe40000000027 */
[----:B------:R-:W-:-:S02]  /*11880*/  LOP3.LUT R93, R93, 0xffff0000, RZ, 0xc0, !PT ;  /* 0xffff00005d5d7812 */ /* 0x000fc400078ec0ff */
[----:B------:R-:W-:Y:S02]  /*11890*/  LOP3.LUT R90, R90, 0xffff0000, RZ, 0xc0, !PT ;  /* 0xffff00005a5a7812 */ /* 0x000fe400078ec0ff */
[----:B--2---:R-:W-:Y:S02]  /*118a0*/  R2UR UR4, R28 ;  /* 0x000000001c0472ca */ /* 0x004fe400000e0000 */
[----:B------:R-:W-:-:S04]  /*118b0*/  SHF.R.S32.HI R28, RZ, 0x1f, R89 ;  /* 0x0000001fff1c7819 */ /* 0x000fc80000011459 */
[----:B------:R-:W-:Y:S01]  /*118c0*/  LEA.HI R29, R28, R89, RZ, 0x3 ;  /* 0x000000591c1d7211 */ /* 0x000fe200078f18ff */
[----:B------:R-:W-:-:S04]  /*118d0*/  IMAD.SHL.U32 R89, R89, 0x8, RZ ;  /* 0x0000000859597824 */ /* 0x000fc800078e00ff */
[----:B------:R-:W-:Y:S01]  /*118e0*/  IMAD.SHL.U32 R29, R29, 0x400, RZ ;  /* 0x000004001d1d7824 */ /* 0x000fe200078e00ff */
[----:B------:R-:W-:Y:S02]  /*118f0*/  LOP3.LUT R28, R208, 0x38, R89, 0xf8, !PT ;  /* 0x00000038d01c7812 */ /* 0x000fe400078ef859 */
[----:B------:R-:W-:Y:S02]  /*11900*/  LEA R40, R30, UR4, 0x1 ;  /* 0x000000041e287c11 */ /* 0x000fe4000f8e08ff */
[----:B------:R-:W-:Y:S02]  /*11910*/  LOP3.LUT R28, R28, R209, RZ, 0x3c, !PT ;  /* 0x000000d11c1c7212 */ /* 0x000fe400078e3cff */
[----:B------:R-:W-:-:S04]  /*11920*/  LOP3.LUT R29, R29, 0x7fffe000, RZ, 0xc0, !PT ;  /* 0x7fffe0001d1d7812 */ /* 0x000fc800078ec0ff */
[----:B------:R-:W-:Y:S02]  /*11930*/  IADD3 R41, R28, R29, R210 ;  /* 0x0000001d1c297210 */ /* 0x000fe40007ffe0d2 */
[----:B------:R-:W1:Y:S03]  /*11940*/  LDS.128 R28, [R40] ;  /* 0x00000000281c7984 */ /* 0x000e660000000c00 */
        /* <DEDUP_REMOVED lines=17> */
[----:B0-----:R-:W-:Y:S01]  /*11a60*/  FMUL.FTZ R61, R37, R44 ;  /* 0x0000002c253d7220 */ /* 0x001fe20000410000 */
        /* <DEDUP_REMOVED lines=12> */
[----:B------:R-:W-:Y:S01]  /*11b30*/  FMUL.FTZ R24, R32, R88 ;  /* 0x0000005820187220 */ /* 0x000fe20000410000 */
[----:B------:R-:W-:Y:S02]  /*11b40*/  IMAD.U32 R26, R91, 0x10000, RZ ;  /* 0x000100005b1a7824 */ /* 0x000fe400078e00ff */
[----:B------:R-:W-:Y:S01]  /*11b50*/  FFMA.FTZ R43, R36, R42, R43 ;  /* 0x0000002a242b7223 */ /* 0x000fe2000001002b */
[-C--:B------:R-:W-:Y:S01]  /*11b60*/  FMUL.FTZ R36, R32, R93.reuse ;  /* 0x0000005d20247220 */ /* 0x080fe20000410000 */
[----:B------:R-:W-:Y:S01]  /*11b70*/  FFMA.FTZ R32, R25, R93, -R24 ;  /* 0x0000005d19207223 */ /* 0x000fe20000010818 */
[----:B------:R-:W-:Y:S01]  /*11b80*/  LOP3.LUT R34, R34, 0xffff0000, RZ, 0xc0, !PT ;  /* 0xffff000022227812 */ /* 0x000fe200078ec0ff */
[----:B------:R-:W-:Y:S01]  /*11b90*/  IMAD.U32 R24, R95, 0x10000, RZ ;  /* 0x000100005f187824 */ /* 0x000fe200078e00ff */
[----:B------:R-:W-:Y:S01]  /*11ba0*/  LOP3.LUT R35, R35, 0xffff0000, RZ, 0xc0, !PT ;  /* 0xffff000023237812 */ /* 0x000fe200078ec0ff */
[----:B------:R-:W-:Y:S01]  /*11bb0*/  FMUL.FTZ R42, R38, R26 ;  /* 0x0000001a262a7220 */ /* 0x000fe20000410000 */
[----:B------:R-:W-:Y:S01]  /*11bc0*/  LOP3.LUT R91, R91, 0xffff0000, RZ, 0xc0, !PT ;  /* 0xffff00005b5b7812 */ /* 0x000fe200078ec0ff */
[----:B------:R-:W-:Y:S01]  /*11bd0*/  FFMA.FTZ R36, R25, R88, R36 ;  /* 0x0000005819247223 */ /* 0x000fe20000010024 */
[----:B------:R-:W-:Y:S01]  /*11be0*/  LOP3.LUT R92, R92, 0xffff0000, RZ, 0xc0, !PT ;  /* 0xffff00005c5c7812 */ /* 0x000fe200078ec0ff */
[-C--:B------:R-:W-:Y:S01]  /*11bf0*/  FMUL.FTZ R38, R38, R24.reuse ;  /* 0x0000001826267220 */ /* 0x080fe20000410000 */
[----:B------:R-:W-:Y:S01]  /*11c00*/  LOP3.LUT R94, R94, 0xffff0000, RZ, 0xc0, !PT ;  /* 0xffff00005e5e7812 */ /* 0x000fe200078ec0ff */
[----:B------:R-:W-:Y:S01]  /*11c10*/  FFMA.FTZ R42, R27, R24, -R42 ;  /* 0x000000181b2a7223 */ /* 0x000fe2000001082a */
[----:B------:R-:W-:Y:S01]  /*11c20*/  LOP3.LUT R95, R95, 0xffff0000, RZ, 0xc0, !PT ;  /* 0xffff00005f5f7812 */ /* 0x000fe200078ec0ff */
[----:B------:R-:W-:Y:S01]  /*11c30*/  FMUL.FTZ R31, R33, R90 ;  /* 0x0000005a211f7220 */ /* 0x000fe20000410000 */
[----:B------:R-:W-:Y:S01]  /*11c40*/  LOP3.LUT R96, R96, 0xffff0000, RZ, 0xc0, !PT ;  /* 0xffff000060607812 */ /* 0x000fe200078ec0ff */
[C---:B------:R-:W-:Y:S01]  /*11c50*/  FMUL.FTZ R24, R34.reuse, R91 ;  /* 0x0000005b22187220 */ /* 0x040fe20000410000 */
[----:B------:R-:W-:Y:S01]  /*11c60*/  FMUL.FTZ R25, R35, R92 ;  /* 0x0000005c23197220 */ /* 0x000fe20000410000 */
[----:B------:R-:W-:Y:S01]  /*11c70*/  FMUL.FTZ R33, R33, R94 ;  /* 0x0000005e21217220 */ /* 0x000fe20000410000 */
[-C--:B------:R-:W-:Y:S01]  /*11c80*/  FMUL.FTZ R34, R34, R95.reuse ;  /* 0x0000005f22227220 */ /* 0x080fe20000410000 */
[----:B------:R-:W-:Y:S01]  /*11c90*/  FMUL.FTZ R35, R35, R96 ;  /* 0x0000006023237220 */ /* 0x000fe20000410000 */
[----:B------:R-:W-:Y:S01]  /*11ca0*/  FFMA.FTZ R94, R28, R94, -R31 ;  /* 0x0000005e1c5e7223 */ /* 0x000fe2000001081f */
[----:B------:R-:W-:Y:S01]  /*11cb0*/  FFMA.FTZ R95, R29, R95, -R24 ;  /* 0x0000005f1d5f7223 */ /* 0x000fe20000010818 */
[----:B------:R-:W-:Y:S01]  /*11cc0*/  FFMA.FTZ R96, R30, R96, -R25 ;  /* 0x000000601e607223 */ /* 0x000fe20000010819 */
[----:B------:R-:W-:Y:S01]  /*11cd0*/  FFMA.FTZ R90, R28, R90, R33 ;  /* 0x0000005a1c5a7223 */ /* 0x000fe20000010021 */
        /* <DEDUP_REMOVED lines=13> */
.L_x_4864:
[----:B------:R-:W-:Y:S05]  /*11db0*/  BSYNC B1 ;  /* 0x0000000000017941 */ /* 0x000fea0003800000 */
.L_x_4863:
[----:B------:R-:W-:-:S13]  /*11dc0*/  ISETP.GE.AND P0, PT, R219, R76, PT ;  /* 0x0000004cdb00720c */ /* 0x000fda0003f06270 */
[----:B------:R-:W-:Y:S05]  /*11dd0*/  @P0 BRA `(.L_x_4844) ;  /* 0x00000014004c0947 */ /* 0x000fea0003800000 */
[----:B-1----:R1:W5:Y:S01]  /*11de0*/  LDL R46, [R1+0x3c] ;  /* 0x00003c00012e7983 */ /* 0x0023620000100800 */
[----:B--2---:R-:W2:Y:S01]  /*11df0*/  LDC R33, c[0x0][0x3f4] ;  /* 0x0000fd00ff217b82 */ /* 0x004ea20000000800 */
[----:B------:R-:W-:Y:S01]  /*11e00*/  BSSY B1, `(.L_x_4869) ;  /* 0x0000070000017945 */ /* 0x000fe20003800000 */
[----:B------:R-:W-:Y:S02]  /*11e10*/  SHF.R.U32.HI R44, RZ, 0x3, R206 ;  /* 0x00000003ff2c7819 */ /* 0x000fe400000116ce */
[-C--:B--2---:R-:W-:Y:S02]  /*11e20*/  ISETP.GE.AND P0, PT, R22, R33.reuse, PT ;  /* 0x000000211600720c */ /* 0x084fe40003f06270 */
[-C--:B------:R-:W-:Y:S02]  /*11e30*/  ISETP.GE.AND P1, PT, R198, R33.reuse, PT ;  /* 0x00000021c600720c */ /* 0x080fe40003f26270 */
[----:B------:R-:W-:-:S09]  /*11e40*/  ISETP.GE.AND P2, PT, R199, R33, PT ;  /* 0x00000021c700720c */ /* 0x000fd20003f46270 */
[----:B-1----:R-:W-:Y:S05]  /*11e50*/  @P0 BRA `(.L_x_4870) ;  /* 0x0000000400a80947 */ /* 0x002fea0003800000 */
[----:B---3--:R-:W-:Y:S02]  /*11e60*/  LEA.HI R24, R33, R222, RZ, 0x1d ;  /* 0x000000de21187211 */ /* 0x008fe400078fe8ff */
[----:B-----5:R-:W-:Y:S02]  /*11e70*/  R2UR UR4, R46 ;  /* 0x000000002e0472ca */ /* 0x020fe400000e0000 */
[----:B------:R-:W-:Y:S01]  /*11e80*/  SHF.R.S32.HI R27, RZ, 0x1f, R24 ;  /* 0x0000001fff1b7819 */ /* 0x000fe20000011418 */
[----:B------:R-:W-:Y:S01]  /*11e90*/  IMAD.SHL.U32 R25, R24, 0x8, RZ ;  /* 0x0000000818197824 */ /* 0x000fe200078e00ff */
[C---:B------:R-:W-:Y:S02]  /*11ea0*/  LOP3.LUT R26, R206.reuse, 0x38, R22, 0xf8, !PT ;  /* 0x00000038ce1a7812 */ /* 0x040fe400078ef816 */
[----:B------:R-:W-:Y:S02]  /*11eb0*/  LEA.HI R27, R27, R24, RZ, 0x3 ;  /* 0x000000181b1b7211 */ /* 0x000fe400078f18ff */
[----:B------:R-:W-:-:S02]  /*11ec0*/  LOP3.LUT R24, R206, 0x38, R25, 0xf8, !PT ;  /* 0x00000038ce187812 */ /* 0x000fc400078ef819 */
[----:B------:R-:W-:Y:S01]  /*11ed0*/  LOP3.LUT R26, R211, R26, R44, 0xf6, !PT ;  /* 0x0000001ad31a7212 */ /* 0x000fe200078ef62c */
[----:B------:R-:W-:Y:S01]  /*11ee0*/  IMAD.SHL.U32 R27, R27, 0x400, RZ ;  /* 0x000004001b1b7824 */ /* 0x000fe200078e00ff */
[----:B------:R-:W-:Y:S02]  /*11ef0*/  LOP3.LUT R24, R24, R44, RZ, 0x3c, !PT ;  /* 0x0000002c18187212 */ /* 0x000fe400078e3cff */
[----:B------:R-:W-:Y:S02]  /*11f00*/  LEA R32, R26, UR4, 0x1 ;  /* 0x000000041a207c11 */ /* 0x000fe4000f8e08ff */
[----:B------:R-:W-:Y:S02]  /*11f10*/  LOP3.LUT R27, R27, 0x7fffe000, RZ, 0xc0, !PT ;  /* 0x7fffe0001b1b7812 */ /* 0x000fe400078ec0ff */
[----:B------:R-:W-:Y:S02]  /*11f20*/  SHF.R.U64 R36, R4, 0x10, R5 ;  /* 0x0000001004247819 */ /* 0x000fe40000001205 */
[----:B------:R-:W-:-:S02]  /*11f30*/  IADD3 R29, R24, R27, R211 ;  /* 0x0000001b181d7210 */ /* 0x000fc40007ffe0d3 */
[----:B------:R-:W1:Y:S01]  /*11f40*/  LDS.128 R24, [R32] ;  /* 0x0000000020187984 */ /* 0x000e620000000c00 */
[----:B------:R-:W-:Y:S02]  /*11f50*/  SHF.R.U32.HI R5, RZ, 0x10, R5 ;  /* 0x00000010ff057819 */ /* 0x000fe40000011605 */
[----:B------:R-:W-:Y:S01]  /*11f60*/  IMAD R34, R29, 0x2, R16 ;  /* 0x000000021d227824 */ /* 0x000fe200078e0210 */
[--C-:B------:R-:W-:Y:S02]  /*11f70*/  SHF.R.U64 R4, R6, 0x10, R7.reuse ;  /* 0x0000001006047819 */ /* 0x100fe40000001207 */
[----:B------:R-:W-:Y:S02]  /*11f80*/  SHF.R.U32.HI R7, RZ, 0x10, R7 ;  /* 0x00000010ff077819 */ /* 0x000fe40000011607 */
[----:B------:R-:W2:Y:S01]  /*11f90*/  LDS.128 R28, [R34+0x12400] ;  /* 0x01240000221c7984 */ /* 0x000ea20000000c00 */
[----:B------:R-:W-:Y:S02]  /*11fa0*/  SHF.R.U64 R40, R48, 0x10, R49 ;  /* 0x0000001030287819 */ /* 0x000fe40000001231 */
[----:B------:R-:W-:-:S02]  /*11fb0*/  PRMT R97, R97, 0x5410, R36 ;  /* 0x0000541061617816 */ /* 0x000fc40000000024 */
[----:B------:R-:W-:Y:S02]  /*11fc0*/  PRMT R98, R98, 0x5410, R5 ;  /* 0x0000541062627816 */ /* 0x000fe40000000005 */
[----:B------:R-:W-:Y:S02]  /*11fd0*/  PRMT R99, R99, 0x5410, R4 ;  /* 0x0000541063637816 */ /* 0x000fe40000000004 */
[----:B------:R-:W-:Y:S01]  /*11fe0*/  PRMT R100, R100, 0x5410, R7 ;  /* 0x0000541064647816 */ /* 0x000fe20000000007 */
[----:B------:R-:W-:Y:S01]  /*11ff0*/  IMAD.U32 R41, R98, 0x10000, RZ ;  /* 0x0001000062297824 */ /* 0x000fe200078e00ff */
[----:B------:R-:W-:Y:S01]  /*12000*/  PRMT R101, R101, 0x5410, R40 ;  /* 0x0000541065657816 */ /* 0x000fe20000000028 */
[----:B------:R-:W-:Y:S01]  /*12010*/  IMAD.U32 R40, R97, 0x10000, RZ ;  /* 0x0001000061287824 */ /* 0x000fe200078e00ff */
[----:B------:R-:W-:Y:S02]  /*12020*/  SHF.R.U32.HI R49, RZ, 0x10, R49 ;  /* 0x00000010ff317819 */ /* 0x000fe40000011631 */
[----:B------:R-:W-:Y:S01]  /*12030*/  SHF.R.U64 R38, R50, 0x10, R51 ;  /* 0x0000001032267819 */ /* 0x000fe20000001233 */
[----:B------:R-:W-:Y:S01]  /*12040*/  IMAD.U32 R39, R101, 0x10000, RZ ;  /* 0x0001000065277824 */ /* 0x000fe200078e00ff */
[----:B------:R-:W-:-:S02]  /*12050*/  PRMT R102, R102, 0x5410, R49 ;  /* 0x0000541066667816 */ /* 0x000fc40000000031 */
[----:B------:R-:W-:Y:S02]  /*12060*/  SHF.R.U32.HI R51, RZ, 0x10, R51 ;  /* 0x00000010ff337819 */ /* 0x000fe40000011633 */
[----:B------:R-:W-:Y:S02]  /*12070*/  PRMT R103, R103, 0x5410, R38 ;  /* 0x0000541067677816 */ /* 0x000fe40000000026 */
[----:B------:R-:W-:Y:S02]  /*12080*/  PRMT R104, R104, 0x5410, R51 ;  /* 0x0000541068687816 */ /* 0x000fe40000000033 */
[----:B------:R-:W-:Y:S02]  /*12090*/  LOP3.LUT R97, R97, 0xffff0000, RZ, 0xc0, !PT ;  /* 0xffff000061617812 */ /* 0x000fe400078ec0ff */
[----:B------:R-:W-:Y:S02]  /*120a0*/  LOP3.LUT R101, R101, 0xffff0000, RZ, 0xc0, !PT ;  /* 0xffff000065657812 */ /* 0x000fe400078ec0ff */
        /* <DEDUP_REMOVED lines=16> */
[----:B------:R-:W-:Y:S01]  /*121b0*/  FMUL.FTZ R47, R36, R41 ;  /* 0x00000029242f7220 */ /* 0x000fe20000410000 */
[C---:B------:R-:W-:Y:S01]  /*121c0*/  FFMA.FTZ R43, R4.reuse, R39, -R43 ;  /* 0x00000027042b7223 */ /* 0x040fe2000001082b */
[----:B------:R-:W-:Y:S02]  /*121d0*/  IMAD.U32 R38, R31, 0x10000, RZ ;  /* 0x000100001f267824 */ /* 0x000fe400078e00ff */
[----:B------:R-:W-:Y:S01]  /*121e0*/  FFMA.FTZ R45, R4, R40, R45 ;  /* 0x00000028042d7223 */ /* 0x000fe2000001002d */
[----:B------:R-:W-:Y:S02]  /*121f0*/  IMAD.U32 R39, R100, 0x10000, RZ ;  /* 0x0001000064277824 */ /* 0x000fe400078e00ff */
[----:B------:R-:W-:Y:S01]  /*12200*/  FMUL.FTZ R49, R36, R27 ;  /* 0x0000001b24317220 */ /* 0x000fe20000410000 */
[----:B------:R-:W-:Y:S01]  /*12210*/  IMAD.U32 R4, R104, 0x10000, RZ ;  /* 0x0001000068047824 */ /* 0x000fe200078e00ff */
[----:B------:R-:W-:Y:S01]  /*12220*/  LOP3.LUT R102, R102, 0xffff0000, RZ, 0xc0, !PT ;  /* 0xffff000066667812 */ /* 0x000fe200078ec0ff */
[----:B------:R-:W-:Y:S01]  /*12230*/  FMUL.FTZ R36, R38, R39 ;  /* 0x0000002726247220 */ /* 0x000fe20000410000 */
[----:B------:R-:W-:Y:S01]  /*12240*/  FFMA.FTZ R47, R6, R27, -R47 ;  /* 0x0000001b062f7223 */ /* 0x000fe2000001082f */
[-C--:B------:R-:W-:Y:S01]  /*12250*/  FMUL.FTZ R38, R38, R4.reuse ;  /* 0x0000000426267220 */ /* 0x080fe20000410000 */
[----:B------:R-:W-:Y:S01]  /*12260*/  FFMA.FTZ R49, R6, R41, R49 ;  /* 0x0000002906317223 */ /* 0x000fe20000010031 */
[----:B------:R-:W-:Y:S01]  /*12270*/  FFMA.FTZ R40, R35, R4, -R36 ;  /* 0x0000000423287223 */ /* 0x000fe20000010824 */
[----:B------:R-:W-:Y:S01]  /*12280*/  FMUL.FTZ R4, R28, R97 ;  /* 0x000000611c047220 */ /* 0x000fe20000410000 */
[----:B------:R-:W-:-:S02]  /*12290*/  IMAD.U32 R37, R30, 0x10000, RZ ;  /* 0x000100001e257824 */ /* 0x000fc400078e00ff */
[----:B------:R-:W-:Y:S01]  /*122a0*/  FMUL.FTZ R36, R28, R101 ;  /* 0x000000651c247220 */ /* 0x000fe20000410000 */
[----:B------:R-:W-:Y:S02]  /*122b0*/  IMAD.U32 R6, R99, 0x10000, RZ ;  /* 0x0001000063067824 */ /* 0x000fe400078e00ff */
[----:B------:R-:W-:Y:S01]  /*122c0*/  FMUL.FTZ R27, R29, R98 ;  /* 0x000000621d1b7220 */ /* 0x000fe20000410000 */
[----:B------:R-:W-:Y:S01]  /*122d0*/  FFMA.FTZ R35, R35, R39, R38 ;  /* 0x0000002723237223 */ /* 0x000fe20000010026 */
[----:B------:R-:W-:Y:S01]  /*122e0*/  FFMA.FTZ R28, R5, R101, -R4 ;  /* 0x00000065051c7223 */ /* 0x000fe20000010804 */
[----:B------:R-:W-:Y:S01]  /*122f0*/  FMUL.FTZ R29, R29, R102 ;  /* 0x000000661d1d7220 */ /* 0x000fe20000410000 */
[----:B------:R-:W-:Y:S01]  /*12300*/  LOP3.LUT R30, R30, 0xffff0000, RZ, 0xc0, !PT ;  /* 0xffff00001e1e7812 */ /* 0x000fe200078ec0ff */
[----:B------:R-:W-:Y:S02]  /*12310*/  IMAD.U32 R4, R103, 0x10000, RZ ;  /* 0x0001000067047824 */ /* 0x000fe400078e00ff */
[----:B------:R-:W-:Y:S01]  /*12320*/  FMUL.FTZ R38, R37, R6 ;  /* 0x0000000625267220 */ /* 0x000fe20000410000 */
[----:B------:R-:W-:Y:S01]  /*12330*/  LOP3.LUT R99, R99, 0xffff0000, RZ, 0xc0, !PT ;  /* 0xffff000063637812 */ /* 0x000fe200078ec0ff */
[C---:B------:R-:W-:Y:S01]  /*12340*/  FFMA.FTZ R102, R24.reuse, R102, -R27 ;  /* 0x0000006618667223 */ /* 0x040fe2000001081b */
[----:B------:R-:W-:Y:S01]  /*12350*/  LOP3.LUT R103, R103, 0xffff0000, RZ, 0xc0, !PT ;  /* 0xffff000067677812 */ /* 0x000fe200078ec0ff */
[----:B------:R-:W-:Y:S01]  /*12360*/  FFMA.FTZ R98, R24, R98, R29 ;  /* 0x0000006218627223 */ /* 0x000fe2000001001d */
[----:B------:R-:W-:Y:S01]  /*12370*/  LOP3.LUT R31, R31, 0xffff0000, RZ, 0xc0, !PT ;  /* 0xffff00001f1f7812 */ /* 0x000fe200078ec0ff */
[-C--:B------:R-:W-:Y:S01]  /*12380*/  FMUL.FTZ R24, R37, R4.reuse ;  /* 0x0000000425187220 */ /* 0x080fe20000410000 */
[----:B------:R-:W-:Y:S01]  /*12390*/  LOP3.LUT R100, R100, 0xffff0000, RZ, 0xc0, !PT ;  /* 0xffff000064647812 */ /* 0x000fe200078ec0ff */
[----:B------:R-:W-:Y:S01]  /*123a0*/  FFMA.FTZ R38, R7, R4, -R38 ;  /* 0x0000000407267223 */ /* 0x000fe20000010826 */
[----:B------:R-:W-:Y:S01]  /*123b0*/  LOP3.LUT R104, R104, 0xffff0000, RZ, 0xc0, !PT ;  /* 0xffff000068687812 */ /* 0x000fe200078ec0ff */
[C---:B------:R-:W-:Y:S01]  /*123c0*/  FMUL.FTZ R4, R30.reuse, R99 ;  /* 0x000000631e047220 */ /* 0x040fe20000410000 */
[----:B------:R-:W-:Y:S01]  /*123d0*/  FFMA.FTZ R36, R5, R97, R36 ;  /* 0x0000006105247223 */ /* 0x000fe20000010024 */
[----:B------:R-:W-:Y:S01]  /*123e0*/  FMUL.FTZ R30, R30, R103 ;  /* 0x000000671e1e7220 */ /* 0x000fe20000410000 */
        /* <DEDUP_REMOVED lines=17> */
.L_x_4870:
[----:B------:R-:W-:Y:S05]  /*12500*/  BSYNC B1 ;  /* 0x0000000000017941 */ /* 0x000fea0003800000 */
.L_x_4869:
[----:B------:R-:W-:Y:S04]  /*12510*/  BSSY B1, `(.L_x_4871) ;  /* 0x0000070000017945 */ /* 0x000fe80003800000 */
[----:B------:R-:W-:Y:S05]  /*12520*/  @P1 BRA `(.L_x_4872) ;  /* 0x0000000400b81947 */ /* 0x000fea0003800000 */
[----:B------:R-:W-:Y:S02]  /*12530*/  LEA.HI R21, R33, R21, RZ, 0x1d ;  /* 0x0000001521157211 */ /* 0x000fe400078fe8ff */
[----:B------:R-:W-:Y:S02]  /*12540*/  LEA.HI R73, R73, R198, RZ, 0x6 ;  /* 0x000000c649497211 */ /* 0x000fe400078f30ff */
[----:B-1----:R-:W-:Y:S01]  /*12550*/  SHF.R.S32.HI R4, RZ, 0x1f, R21 ;  /* 0x0000001fff047819 */ /* 0x002fe20000011415 */
[----:B------:R-:W-:Y:S01]  /*12560*/  IMAD.SHL.U32 R5, R21, 0x8, RZ ;  /* 0x0000000815057824 */ /* 0x000fe200078e00ff */
[----:B-----5:R-:W-:Y:S01]  /*12570*/  R2UR UR4, R46 ;  /* 0x000000002e0472ca */ /* 0x020fe200000e0000 */
[----:B------:R-:W-:Y:S01]  /*12580*/  IMAD.SHL.U32 R73, R73, 0x80, RZ ;  /* 0x0000008049497824 */ /* 0x000fe200078e00ff */
[----:B------:R-:W-:Y:S02]  /*12590*/  LEA.HI R21, R4, R21, RZ, 0x3 ;  /* 0x0000001504157211 */ /* 0x000fe400078f18ff */
[----:B------:R-:W-:-:S02]  /*125a0*/  LOP3.LUT R4, R206, 0x38, R5, 0xf8, !PT ;  /* 0x00000038ce047812 */ /* 0x000fc400078ef805 */
[----:B------:R-:W-:Y:S01]  /*125b0*/  LOP3.LUT R71, R206, 0x38, R71, 0xf8, !PT ;  /* 0x00000038ce477812 */ /* 0x000fe200078ef847 */
[----:B------:R-:W-:Y:S01]  /*125c0*/  IMAD.SHL.U32 R21, R21, 0x400, RZ ;  /* 0x0000040015157824 */ /* 0x000fe200078e00ff */
[-C--:B------:R-:W-:Y:S02]  /*125d0*/  LOP3.LUT R4, R4, R44.reuse, RZ, 0x3c, !PT ;  /* 0x0000002c04047212 */ /* 0x080fe400078e3cff */
[----:B------:R-:W-:Y:S02]  /*125e0*/  LOP3.LUT R71, R71, R44, RZ, 0x3c, !PT ;  /* 0x0000002c47477212 */ /* 0x000fe400078e3cff */
[----:B------:R-:W-:Y:S02]  /*125f0*/  LOP3.LUT R21, R21, 0x7fffe000, RZ, 0xc0, !PT ;  /* 0x7fffe00015157812 */ /* 0x000fe400078ec0ff */
[----:B------:R-:W-:Y:S02]  /*12600*/  LOP3.LUT R6, R73, 0xffffe000, RZ, 0xc0, !PT ;  /* 0xffffe00049067812 */ /* 0x000fe400078ec0ff */
[----:B------:R-:W-:-:S02]  /*12610*/  IADD3 R21, R4, R21, R211 ;  /* 0x0000001504157210 */ /* 0x000fc40007ffe0d3 */
[----:B------:R-:W-:Y:S02]  /*12620*/  IADD3 R6, R71, R6, R211 ;  /* 0x0000000647067210 */ /* 0x000fe40007ffe0d3 */
[----:B------:R-:W-:Y:S01]  /*12630*/  SHF.R.U64 R35, R52, 0x10, R53 ;  /* 0x0000001034237819 */ /* 0x000fe20000001235 */
[----:B------:R-:W-:Y:S01]  /*12640*/  IMAD R21, R21, 0x2, R16 ;  /* 0x0000000215157824 */ /* 0x000fe200078e0210 */
[----:B------:R-:W-:Y:S02]  /*12650*/  LEA R42, R6, UR4, 0x1 ;  /* 0x00000004062a7c11 */ /* 0x000fe4000f8e08ff */
[--C-:B---3--:R-:W-:Y:S02]  /*12660*/  SHF.R.U64 R29, R8, 0x10, R9.reuse ;  /* 0x00000010081d7819 */ /* 0x108fe40000001209 */
[----:B------:R-:W1:Y:S01]  /*12670*/  LDS.128 R24, [R21+0x12400] ;  /* 0x0124000015187984 */ /* 0x000e620000000c00 */
[----:B------:R-:W-:Y:S02]  /*12680*/  SHF.R.U32.HI R8, RZ, 0x10, R9 ;  /* 0x00000010ff087819 */ /* 0x000fe40000011609 */
[----:B------:R-:W-:Y:S01]  /*12690*/  PRMT R84, R84, 0x5410, R35 ;  /* 0x0000541054547816 */ /* 0x000fe20000000023 */
[----:B------:R-:W2:Y:S01]  /*126a0*/  LDS.128 R4, [R42] ;  /* 0x000000002a047984 */ /* 0x000ea20000000c00 */
[----:B------:R-:W-:-:S02]  /*126b0*/  PRMT R80, R80, 0x5410, R29 ;  /* 0x0000541050507816 */ /* 0x000fc4000000001d */
[----:B------:R-:W-:Y:S01]  /*126c0*/  SHF.R.U32.HI R52, RZ, 0x10, R53 ;  /* 0x00000010ff347819 */ /* 0x000fe20000011635 */
[----:B------:R-:W-:Y:S01]  /*126d0*/  IMAD.U32 R35, R84, 0x10000, RZ ;  /* 0x0001000054237824 */ /* 0x000fe200078e00ff */
[----:B------:R-:W-:Y:S01]  /*126e0*/  SHF.R.U64 R9, R10, 0x10, R11 ;  /* 0x000000100a097819 */ /* 0x000fe2000000120b */
[----:B------:R-:W-:Y:S01]  /*126f0*/  IMAD.U32 R37, R80, 0x10000, RZ ;  /* 0x0001000050257824 */ /* 0x000fe200078e00ff */
[----:B------:R-:W-:Y:S02]  /*12700*/  PRMT R81, R81, 0x5410, R8 ;  /* 0x0000541051517816 */ /* 0x000fe40000000008 */
[----:B------:R-:W-:Y:S02]  /*12710*/  SHF.R.U64 R31, R54, 0x10, R55 ;  /* 0x00000010361f7819 */ /* 0x000fe40000001237 */
[----:B------:R-:W-:Y:S01]  /*12720*/  SHF.R.U32.HI R10, RZ, 0x10, R11 ;  /* 0x00000010ff0a7819 */ /* 0x000fe2000001160b */
[----:B------:R-:W-:Y:S01]  /*12730*/  IMAD.U32 R32, R81, 0x10000, RZ ;  /* 0x0001000051207824 */ /* 0x000fe200078e00ff */
[----:B------:R-:W-:-:S02]  /*12740*/  SHF.R.U32.HI R54, RZ, 0x10, R55 ;  /* 0x00000010ff367819 */ /* 0x000fc40000011637 */
[----:B------:R-:W-:Y:S02]  /*12750*/  PRMT R85, R85, 0x5410, R52 ;  /* 0x0000541055557816 */ /* 0x000fe40000000034 */
[----:B------:R-:W-:Y:S02]  /*12760*/  PRMT R83, R83, 0x5410, R10 ;  /* 0x0000541053537816 */ /* 0x000fe4000000000a */
[----:B------:R-:W-:Y:S02]  /*12770*/  PRMT R87, R87, 0x5410, R54 ;  /* 0x0000541057577816 */ /* 0x000fe40000000036 */
[----:B------:R-:W-:Y:S01]  /*12780*/  PRMT R82, R82, 0x5410, R9 ;  /* 0x0000541052527816 */ /* 0x000fe20000000009 */
[----:B------:R-:W-:Y:S01]  /*12790*/  IMAD.U32 R34, R83, 0x10000, RZ ;  /* 0x0001000053227824 */ /* 0x000fe200078e00ff */
[----:B------:R-:W-:Y:S01]  /*127a0*/  PRMT R86, R86, 0x5410, R31 ;  /* 0x0000541056567816 */ /* 0x000fe2000000001f */
[C---:B-1----:R-:W-:Y:S01]  /*127b0*/  IMAD.U32 R28, R24.reuse, 0x10000, RZ ;  /* 0x00010000181c7824 */ /* 0x042fe200078e00ff */
[----:B------:R-:W-:Y:S01]  /*127c0*/  LOP3.LUT R24, R24, 0xffff0000, RZ, 0xc0, !PT ;  /* 0xffff000018187812 */ /* 0x000fe200078ec0ff */
[C---:B------:R-:W-:Y:S01]  /*127d0*/  IMAD.U32 R29, R25.reuse, 0x10000, RZ ;  /* 0x00010000191d7824 */ /* 0x040fe200078e00ff */
[----:B------:R-:W-:Y:S01]  /*127e0*/  LOP3.LUT R25, R25, 0xffff0000, RZ, 0xc0, !PT ;  /* 0xffff000019197812 */ /* 0x000fe200078ec0ff */
[----:B--2---:R-:W-:-:S02]  /*127f0*/  IMAD.U32 R8, R4, 0x10000, RZ ;  /* 0x0001000004087824 */ /* 0x004fc400078e00ff */
[C---:B------:R-:W-:Y:S01]  /*12800*/  FMUL.FTZ R39, R28.reuse, R37 ;  /* 0x000000251c277220 */ /* 0x040fe20000410000 */
[-C--:B------:R-:W-:Y:S01]  /*12810*/  FMUL.FTZ R41, R28, R35.reuse ;  /* 0x000000231c297220 */ /* 0x080fe20000410000 */
[----:B------:R-:W-:Y:S02]  /*12820*/  IMAD.U32 R9, R5, 0x10000, RZ ;  /* 0x0001000005097824 */ /* 0x000fe400078e00ff */
[----:B------:R-:W-:Y:S01]  /*12830*/  FMUL.FTZ R36, R29, R32 ;  /* 0x000000201d247220 */ /* 0x000fe20000410000 */
[----:B------:R-:W-:Y:S02]  /*12840*/  IMAD.U32 R28, R85, 0x10000, RZ ;  /* 0x00010000551c7824 */ /* 0x000fe400078e00ff */
[C---:B------:R-:W-:Y:S01]  /*12850*/  FFMA.FTZ R39, R8.reuse, R35, -R39 ;  /* 0x0000002308277223 */ /* 0x040fe20000010827 */
[----:B------:R-:W-:Y:S02]  /*12860*/  IMAD.U32 R31, R27, 0x10000, RZ ;  /* 0x000100001b1f7824 */ /* 0x000fe400078e00ff */
[----:B------:R-:W-:Y:S01]  /*12870*/  FFMA.FTZ R41, R8, R37, R41 ;  /* 0x0000002508297223 */ /* 0x000fe20000010029 */
[----:B------:R-:W-:-:S02]  /*12880*/  IMAD.U32 R8, R87, 0x10000, RZ ;  /* 0x0001000057087824 */ /* 0x000fc400078e00ff */
[-C--:B------:R-:W-:Y:S01]  /*12890*/  FMUL.FTZ R38, R29, R28.reuse ;  /* 0x0000001c1d267220 */ /* 0x080fe20000410000 */
[----:B------:R-:W-:Y:S01]  /*128a0*/  FFMA.FTZ R36, R9, R28, -R36 ;  /* 0x0000001c09247223 */ /* 0x000fe20000010824 */
[----:B------:R-:W-:Y:S01]  /*128b0*/  FMUL.FTZ R28, R31, R34 ;  /* 0x000000221f1c7220 */ /* 0x000fe20000410000 */
[----:B------:R-:W-:Y:S01]  /*128c0*/  IMAD.U32 R11, R7, 0x10000, RZ ;  /* 0x00010000070b7824 */ /* 0x000fe200078e00ff */
[----:B------:R-:W-:Y:S01]  /*128d0*/  LOP3.LUT R29, R80, 0xffff0000, RZ, 0xc0, !PT ;  /* 0xffff0000501d7812 */ /* 0x000fe200078ec0ff */
[----:B------:R-:W-:Y:S01]  /*128e0*/  FMUL.FTZ R31, R31, R8 ;  /* 0x000000081f1f7220 */ /* 0x000fe20000410000 */
[----:B------:R-:W-:Y:S01]  /*128f0*/  FFMA.FTZ R38, R9, R32, R38 ;  /* 0x0000002009267223 */ /* 0x000fe20000010026 */
[----:B------:R-:W-:Y:S01]  /*12900*/  LOP3.LUT R9, R84, 0xffff0000, RZ, 0xc0, !PT ;  /* 0xffff000054097812 */ /* 0x000fe200078ec0ff */
[C---:B------:R-:W-:Y:S01]  /*12910*/  FFMA.FTZ R37, R11.reuse, R8, -R28 ;  /* 0x000000080b257223 */ /* 0x040fe2000001081c */
[----:B------:R-:W-:Y:S01]  /*12920*/  LOP3.LUT R4, R4, 0xffff0000, RZ, 0xc0, !PT ;  /* 0xffff000004047812 */ /* 0x000fe200078ec0ff */
[----:B------:R-:W-:Y:S01]  /*12930*/  FFMA.FTZ R40, R11, R34, R31 ;  /* 0x000000220b287223 */ /* 0x000fe2000001001f */
[C---:B------:R-:W-:Y:S01]  /*12940*/  FMUL.FTZ R11, R24.reuse, R29 ;  /* 0x0000001d180b7220 */ /* 0x040fe20000410000 */
[-C--:B------:R-:W-:Y:S01]  /*12950*/  FMUL.FTZ R31, R24, R9.reuse ;  /* 0x00000009181f7220 */ /* 0x080fe20000410000 */
[----:B------:R-:W-:Y:S01]  /*12960*/  IMAD.U32 R30, R26, 0x10000, RZ ;  /* 0x000100001a1e7824 */ /* 0x000fe200078e00ff */
[----:B------:R-:W-:Y:S01]  /*12970*/  LOP3.LUT R8, R85, 0xffff0000, RZ, 0xc0, !PT ;  /* 0xffff000055087812 */ /* 0x000fe200078ec0ff */
[----:B------:R-:W-:Y:S01]  /*12980*/  FFMA.FTZ R24, R4, R9, -R11 ;  /* 0x0000000904187223 */ /* 0x000fe2000001080b */
[----:B------:R-:W-:Y:S01]  /*12990*/  LOP3.LUT R28, R81, 0xffff0000, RZ, 0xc0, !PT ;  /* 0xffff0000511c7812 */ /* 0x000fe200078ec0ff */
[----:B------:R-:W-:-:S02]  /*129a0*/  IMAD.U32 R11, R82, 0x10000, RZ ;  /* 0x00010000520b7824 */ /* 0x000fc400078e00ff */
[----:B------:R-:W-:Y:S01]  /*129b0*/  FFMA.FTZ R32, R4, R29, R31 ;  /* 0x0000001d04207223 */ /* 0x000fe2000001001f */
[----:B------:R-:W-:Y:S01]  /*129c0*/  LOP3.LUT R5, R5, 0xffff0000, RZ, 0xc0, !PT ;  /* 0xffff000005057812 */ /* 0x000fe200078ec0ff */
[----:B------:R-:W-:Y:S02]  /*129d0*/  IMAD.U32 R10, R6, 0x10000, RZ ;  /* 0x00010000060a7824 */ /* 0x000fe400078e00ff */
[----:B------:R-:W-:Y:S01]  /*129e0*/  FMUL.FTZ R29, R30, R11 ;  /* 0x0000000b1e1d7220 */ /* 0x000fe20000410000 */
[----:B------:R-:W-:Y:S02]  /*129f0*/  IMAD.U32 R9, R86, 0x10000, RZ ;  /* 0x0001000056097824 */ /* 0x000fe400078e00ff */
[C---:B------:R-:W-:Y:S01]  /*12a00*/  FMUL.FTZ R34, R25.reuse, R28 ;  /* 0x0000001c19227220 */ /* 0x040fe20000410000 */
[-C--:B------:R-:W-:Y:S01]  /*12a10*/  FMUL.FTZ R35, R25, R8.reuse ;  /* 0x0000000819237220 */ /* 0x080fe20000410000 */
[----:B------:R-:W-:Y:S01]  /*12a20*/  LOP3.LUT R26, R26, 0xffff0000, RZ, 0xc0, !PT ;  /* 0xffff00001a1a7812 */ /* 0x000fe200078ec0ff */
[-C--:B------:R-:W-:Y:S01]  /*12a30*/  FMUL.FTZ R31, R30, R9.reuse ;  /* 0x000000091e1f7220 */ /* 0x080fe20000410000 */
[----:B------:R-:W-:Y:S01]  /*12a40*/  FFMA.FTZ R29, R10, R9, -R29 ;  /* 0x000000090a1d7223 */ /* 0x000fe2000001081d */
[C---:B------:R-:W-:Y:S01]  /*12a50*/  FFMA.FTZ R25, R5.reuse, R8, -R34 ;  /* 0x0000000805197223 */ /* 0x040fe20000010822 */
[----:B------:R-:W-:Y:S01]  /*12a60*/  FFMA.FTZ R35, R5, R28, R35 ;  /* 0x0000001c05237223 */ /* 0x000fe20000010023 */
[----:B------:R-:W-:Y:S01]  /*12a70*/  LOP3.LUT R9, R82, 0xffff0000, RZ, 0xc0, !PT ;  /* 0xffff000052097812 */ /* 0x000fe200078ec0ff */
[----:B------:R-:W-:Y:S01]  /*12a80*/  FFMA.FTZ R10, R10, R11, R31 ;  /* 0x0000000b0a0a7223 */ /* 0x000fe2000001001f */
[----:B------:R-:W-:-:S02]  /*12a90*/  LOP3.LUT R27, R27, 0xffff0000, RZ, 0xc0, !PT ;  /* 0xffff00001b1b7812 */ /* 0x000fc400078ec0ff */
[----:B------:R-:W-:Y:S01]  /*12aa0*/  LOP3.LUT R5, R86, 0xffff0000, RZ, 0xc0, !PT ;  /* 0xffff000056057812 */ /* 0x000fe200078ec0ff */
[C---:B------:R-:W-:Y:S01]  /*12ab0*/  FMUL.FTZ R11, R26.reuse, R9 ;  /* 0x000000091a0b7220 */ /* 0x040fe20000410000 */
[----:B------:R-:W-:Y:S02]  /*12ac0*/  LOP3.LUT R8, R83, 0xffff0000, RZ, 0xc0, !PT ;  /* 0xffff000053087812 */ /* 0x000fe400078ec0ff */
[----:B------:R-:W-:Y:S01]  /*12ad0*/  LOP3.LUT R4, R87, 0xffff0000, RZ, 0xc0, !PT ;  /* 0xffff000057047812 */ /* 0x000fe200078ec0ff */
[-C--:B------:R-:W-:Y:S01]  /*12ae0*/  FMUL.FTZ R28, R26, R5.reuse ;  /* 0x000000051a1c7220 */ /* 0x080fe20000410000 */
[----:B------:R-:W-:Y:S01]  /*12af0*/  LOP3.LUT R6, R6, 0xffff0000, RZ, 0xc0, !PT ;  /* 0xffff000006067812 */ /* 0x000fe200078ec0ff */
[----:B------:R-:W-:Y:S01]  /*12b00*/  FMUL.FTZ R30, R27, R8 ;  /* 0x000000081b1e7220 */ /* 0x000fe20000410000 */
        /* <DEDUP_REMOVED lines=16> */
.L_x_4872:
[----:B------:R-:W-:Y:S05]  /*12c10*/  BSYNC B1 ;  /* 0x0000000000017941 */ /* 0x000fea0003800000 */
.L_x_4871:
[----:B------:R-:W-:Y:S05]  /*12c20*/  @P2 BRA `(.L_x_4844) ;  /* 0x0000000400b82947 */ /* 0x000fea0003800000 */
[----:B------:R-:W-:Y:S02]  /*12c30*/  LEA.HI R20, R33, R20, RZ, 0x1d ;  /* 0x0000001421147211 */ /* 0x000fe400078fe8ff */
[----:B------:R-:W-:Y:S02]  /*12c40*/  LEA.HI R0, R0, R199, RZ, 0x6 ;  /* 0x000000c700007211 */ /* 0x000fe400078f30ff */
[----:B------:R-:W-:Y:S02]  /*12c50*/  LOP3.LUT R3, R206, 0x38, R3, 0xf8, !PT ;  /* 0x00000038ce037812 */ /* 0x000fe400078ef803 */
[----:B-12---:R-:W-:Y:S01]  /*12c60*/  SHF.R.S32.HI R5, RZ, 0x1f, R20 ;  /* 0x0000001fff057819 */ /* 0x006fe20000011414 */
[----:B------:R-:W-:Y:S01]  /*12c70*/  IMAD.SHL.U32 R0, R0, 0x80, RZ ;  /* 0x0000008000007824 */ /* 0x000fe200078e00ff */
[----:B------:R-:W-:Y:S01]  /*12c80*/  LOP3.LUT R6, R3, R44, RZ, 0x3c, !PT ;  /* 0x0000002c03067212 */ /* 0x000fe200078e3cff */
[----:B------:R-:W-:Y:S01]  /*12c90*/  IMAD.SHL.U32 R3, R20, 0x8, RZ ;  /* 0x0000000814037824 */ /* 0x000fe200078e00ff */
[----:B------:R-:W-:-:S02]  /*12ca0*/  LEA.HI R5, R5, R20, RZ, 0x3 ;  /* 0x0000001405057211 */ /* 0x000fc400078f18ff */
[----:B------:R-:W-:Y:S02]  /*12cb0*/  LOP3.LUT R4, R0, 0xffffe000, RZ, 0xc0, !PT ;  /* 0xffffe00000047812 */ /* 0x000fe400078ec0ff */
[----:B------:R-:W-:Y:S01]  /*12cc0*/  LOP3.LUT R0, R206, 0x38, R3, 0xf8, !PT ;  /* 0x00000038ce007812 */ /* 0x000fe200078ef803 */
[----:B------:R-:W-:Y:S01]  /*12cd0*/  IMAD.SHL.U32 R5, R5, 0x400, RZ ;  /* 0x0000040005057824 */ /* 0x000fe200078e00ff */
[----:B-----5:R-:W-:Y:S02]  /*12ce0*/  R2UR UR4, R46 ;  /* 0x000000002e0472ca */ /* 0x020fe400000e0000 */
[----:B------:R-:W-:Y:S02]  /*12cf0*/  LOP3.LUT R0, R0, R44, RZ, 0x3c, !PT ;  /* 0x0000002c00007212 */ /* 0x000fe400078e3cff */
[----:B------:R-:W-:Y:S02]  /*12d00*/  LOP3.LUT R3, R5, 0x7fffe000, RZ, 0xc0, !PT ;  /* 0x7fffe00005037812 */ /* 0x000fe400078ec0ff */
[----:B------:R-:W-:-:S02]  /*12d10*/  IADD3 R4, R6, R4, R211 ;  /* 0x0000000406047210 */ /* 0x000fc40007ffe0d3 */
[----:B------:R-:W-:Y:S02]  /*12d20*/  IADD3 R3, R0, R3, R211 ;  /* 0x0000000300037210 */ /* 0x000fe40007ffe0d3 */
[----:B------:R-:W-:Y:S02]  /*12d30*/  SHF.R.U64 R0, R56, 0x10, R57 ;  /* 0x0000001038007819 */ /* 0x000fe40000001239 */
[--C-:B------:R-:W-:Y:S01]  /*12d40*/  SHF.R.U64 R21, R12, 0x10, R13.reuse ;  /* 0x000000100c157819 */ /* 0x100fe2000000120d */
[----:B------:R-:W-:Y:S01]  /*12d50*/  IMAD R3, R3, 0x2, R16 ;  /* 0x0000000203037824 */ /* 0x000fe200078e0210 */
[----:B---3--:R-:W-:Y:S02]  /*12d60*/  LEA R30, R4, UR4, 0x1 ;  /* 0x00000004041e7c11 */ /* 0x008fe4000f8e08ff */
[----:B------:R-:W-:Y:S02]  /*12d70*/  SHF.R.U32.HI R12, RZ, 0x10, R13 ;  /* 0x00000010ff0c7819 */ /* 0x000fe4000001160d */
[----:B------:R-:W1:Y:S01]  /*12d80*/  LDS.128 R8, [R3+0x12400] ;  /* 0x0124000003087984 */ /* 0x000e620000000c00 */
[----:B------:R-:W-:-:S02]  /*12d90*/  SHF.R.U64 R13, R14, 0x10, R15 ;  /* 0x000000100e0d7819 */ /* 0x000fc4000000120f */
[----:B------:R-:W-:Y:S01]  /*12da0*/  SHF.R.U64 R25, R58, 0x10, R59 ;  /* 0x000000103a197819 */ /* 0x000fe2000000123b */
[----:B------:R-:W2:Y:S01]  /*12db0*/  LDS.128 R4, [R30] ;  /* 0x000000001e047984 */ /* 0x000ea20000000c00 */
[----:B------:R-:W-:Y:S02]  /*12dc0*/  SHF.R.U32.HI R15, RZ, 0x10, R15 ;  /* 0x00000010ff0f7819 */ /* 0x000fe4000001160f */
[----:B------:R-:W-:Y:S02]  /*12dd0*/  PRMT R75, R75, 0x5410, R0 ;  /* 0x000054104b4b7816 */ /* 0x000fe40000000000 */
[----:B------:R-:W-:Y:S02]  /*12de0*/  PRMT R68, R68, 0x5410, R21 ;  /* 0x0000541044447816 */ /* 0x000fe40000000015 */
[----:B------:R-:W-:Y:S02]  /*12df0*/  SHF.R.U32.HI R56, RZ, 0x10, R57 ;  /* 0x00000010ff387819 */ /* 0x000fe40000011639 */
[----:B------:R-:W-:Y:S01]  /*12e00*/  PRMT R78, R78, 0x5410, R25 ;  /* 0x000054104e4e7816 */ /* 0x000fe20000000019 */
[----:B------:R-:W-:Y:S01]  /*12e10*/  IMAD.U32 R26, R68, 0x10000, RZ ;  /* 0x00010000441a7824 */ /* 0x000fe200078e00ff */
[----:B------:R-:W-:Y:S01]  /*12e20*/  PRMT R74, R74, 0x5410, R15 ;  /* 0x000054104a4a7816 */ /* 0x000fe2000000000f */
[----:B------:R-:W-:Y:S01]  /*12e30*/  IMAD.U32 R25, R75, 0x10000, RZ ;  /* 0x000100004b197824 */ /* 0x000fe200078e00ff */
[----:B------:R-:W-:-:S02]  /*12e40*/  PRMT R77, R77, 0x5410, R56 ;  /* 0x000054104d4d7816 */ /* 0x000fc40000000038 */
[----:B------:R-:W-:Y:S02]  /*12e50*/  PRMT R69, R69, 0x5410, R12 ;  /* 0x0000541045457816 */ /* 0x000fe4000000000c */
[----:B------:R-:W-:Y:S02]  /*12e60*/  SHF.R.U32.HI R58, RZ, 0x10, R59 ;  /* 0x00000010ff3a7819 */ /* 0x000fe4000001163b */
[----:B------:R-:W-:Y:S01]  /*12e70*/  LOP3.LUT R75, R75, 0xffff0000, RZ, 0xc0, !PT ;  /* 0xffff00004b4b7812 */ /* 0x000fe200078ec0ff */
[----:B------:R-:W-:Y:S01]  /*12e80*/  IMAD.U32 R27, R69, 0x10000, RZ ;  /* 0x00010000451b7824 */ /* 0x000fe200078e00ff */
[----:B------:R-:W-:Y:S02]  /*12e90*/  PRMT R79, R79, 0x5410, R58 ;  /* 0x000054104f4f7816 */ /* 0x000fe4000000003a */
[----:B------:R-:W-:Y:S01]  /*12ea0*/  PRMT R70, R70, 0x5410, R13 ;  /* 0x0000541046467816 */ /* 0x000fe2000000000d */
[C---:B-1----:R-:W-:Y:S01]  /*12eb0*/  IMAD.U32 R15, R8.reuse, 0x10000, RZ ;  /* 0x00010000080f7824 */ /* 0x042fe200078e00ff */
[----:B------:R-:W-:Y:S01]  /*12ec0*/  LOP3.LUT R8, R8, 0xffff0000, RZ, 0xc0, !PT ;  /* 0xffff000008087812 */ /* 0x000fe200078ec0ff */
[C---:B------:R-:W-:Y:S01]  /*12ed0*/  IMAD.U32 R20, R9.reuse, 0x10000, RZ ;  /* 0x0001000009147824 */ /* 0x040fe200078e00ff */
[----:B------:R-:W-:Y:S01]  /*12ee0*/  LOP3.LUT R9, R9, 0xffff0000, RZ, 0xc0, !PT ;  /* 0xffff000009097812 */ /* 0x000fe200078ec0ff */
[----:B--2---:R-:W-:-:S02]  /*12ef0*/  IMAD.U32 R0, R4, 0x10000, RZ ;  /* 0x0001000004007824 */ /* 0x004fc400078e00ff */
[CC--:B------:R-:W-:Y:S01]  /*12f00*/  FMUL.FTZ R29, R15.reuse, R26.reuse ;  /* 0x0000001a0f1d7220 */ /* 0x0c0fe20000410000 */
[----:B------:R-:W-:Y:S01]  /*12f10*/  FMUL.FTZ R31, R15, R25 ;  /* 0x000000190f1f7220 */ /* 0x000fe20000410000 */
[----:B------:R-:W-:Y:S02]  /*12f20*/  IMAD.U32 R15, R77, 0x10000, RZ ;  /* 0x000100004d0f7824 */ /* 0x000fe400078e00ff */
[----:B------:R-:W-:Y:S01]  /*12f30*/  FMUL.FTZ R33, R20, R27 ;  /* 0x0000001b14217220 */ /* 0x000fe20000410000 */
[----:B------:R-:W-:Y:S01]  /*12f40*/  FFMA.FTZ R28, R0, R25, -R29 ;  /* 0x00000019001c7223 */ /* 0x000fe2000001081d */
[----:B------:R-:W-:Y:S02]  /*12f50*/  IMAD.U32 R12, R5, 0x10000, RZ ;  /* 0x00010000050c7824 */ /* 0x000fe400078e00ff */
[----:B------:R-:W-:Y:S01]  /*12f60*/  FMUL.FTZ R35, R20, R15 ;  /* 0x0000000f14237220 */ /* 0x000fe20000410000 */
[----:B------:R-:W-:Y:S02]  /*12f70*/  IMAD.U32 R24, R11, 0x10000, RZ ;  /* 0x000100000b187824 */ /* 0x000fe400078e00ff */
[----:B------:R-:W-:Y:S01]  /*12f80*/  FFMA.FTZ R31, R0, R26, R31 ;  /* 0x0000001a001f7223 */ /* 0x000fe2000001001f */
[----:B------:R-:W-:-:S02]  /*12f90*/  IMAD.U32 R29, R74, 0x10000, RZ ;  /* 0x000100004a1d7824 */ /* 0x000fc400078e00ff */
[C---:B------:R-:W-:Y:S01]  /*12fa0*/  FFMA.FTZ R33, R12.reuse, R15, -R33 ;  /* 0x0000000f0c217223 */ /* 0x040fe20000010821 */
[----:B------:R-:W-:Y:S02]  /*12fb0*/  IMAD.U32 R25, R79, 0x10000, RZ ;  /* 0x000100004f197824 */ /* 0x000fe400078e00ff */
[----:B------:R-:W-:Y:S01]  /*12fc0*/  FFMA.FTZ R35, R12, R27, R35 ;  /* 0x0000001b0c237223 */ /* 0x000fe20000010023 */
[C---:B------:R-:W-:Y:S01]  /*12fd0*/  FMUL.FTZ R37, R24.reuse, R29 ;  /* 0x0000001d18257220 */ /* 0x040fe20000410000 */
[----:B------:R-:W-:Y:S02]  /*12fe0*/  IMAD.U32 R14, R7, 0x10000, RZ ;  /* 0x00010000070e7824 */ /* 0x000fe400078e00ff */
[----:B------:R-:W-:Y:S01]  /*12ff0*/  FMUL.FTZ R24, R24, R25 ;  /* 0x0000001918187220 */ /* 0x000fe20000410000 */
[----:B------:R-:W-:Y:S01]  /*13000*/  LOP3.LUT R12, R69, 0xffff0000, RZ, 0xc0, !PT ;  /* 0xffff0000450c7812 */ /* 0x000fe200078ec0ff */
[----:B------:R-:W-:Y:S01]  /*13010*/  FMUL.FTZ R27, R8, R75 ;  /* 0x0000004b081b7220 */ /* 0x000fe20000410000 */
[----:B------:R-:W-:Y:S01]  /*13020*/  LOP3.LUT R15, R68, 0xffff0000, RZ, 0xc0, !PT ;  /* 0xffff0000440f7812 */ /* 0x000fe200078ec0ff */
[C---:B------:R-:W-:Y:S01]  /*13030*/  FFMA.FTZ R29, R14.reuse, R29, R24 ;  /* 0x0000001d0e1d7223 */ /* 0x040fe20000010018 */
[----:B------:R-:W-:Y:S01]  /*13040*/  LOP3.LUT R0, R77, 0xffff0000, RZ, 0xc0, !PT ;  /* 0xffff00004d007812 */ /* 0x000fe200078ec0ff */
[----:B------:R-:W-:Y:S01]  /*13050*/  FFMA.FTZ R37, R14, R25, -R37 ;  /* 0x000000190e257223 */ /* 0x000fe20000010825 */
[----:B------:R-:W-:Y:S01]  /*13060*/  LOP3.LUT R4, R4, 0xffff0000, RZ, 0xc0, !PT ;  /* 0xffff000004047812 */ /* 0x000fe200078ec0ff */
[----:B------:R-:W-:Y:S01]  /*13070*/  FMUL.FTZ R24, R9, R12 ;  /* 0x0000000c09187220 */ /* 0x000fe20000410000 */
[----:B------:R-:W-:Y:S01]  /*13080*/  LOP3.LUT R5, R5, 0xffff0000, RZ, 0xc0, !PT ;  /* 0xffff000005057812 */ /* 0x000fe200078ec0ff */
[----:B------:R-:W-:Y:S01]  /*13090*/  FMUL.FTZ R25, R8, R15 ;  /* 0x0000000f08197220 */ /* 0x000fe20000410000 */
[----:B------:R-:W-:Y:S01]  /*130a0*/  FMUL.FTZ R9, R9, R0 ;  /* 0x0000000009097220 */ /* 0x000fe20000410000 */
[----:B------:R-:W-:-:S02]  /*130b0*/  IMAD.U32 R21, R10, 0x10000, RZ ;  /* 0x000100000a157824 */ /* 0x000fc400078e00ff */
[----:B------:R-:W-:Y:S01]  /*130c0*/  FFMA.FTZ R20, R4, R15, R27 ;  /* 0x0000000f04147223 */ /* 0x000fe2000001001b */
[----:B------:R-:W-:Y:S02]  /*130d0*/  IMAD.U32 R14, R70, 0x10000, RZ ;  /* 0x00010000460e7824 */ /* 0x000fe400078e00ff */
[----:B------:R-:W-:Y:S01]  /*130e0*/  FFMA.FTZ R25, R4, R75, -R25 ;  /* 0x0000004b04197223 */ /* 0x000fe20000010819 */
[----:B------:R-:W-:Y:S02]  /*130f0*/  IMAD.U32 R8, R78, 0x10000, RZ ;  /* 0x000100004e087824 */ /* 0x000fe400078e00ff */
[----:B------:R-:W-:Y:S01]  /*13100*/  FFMA.FTZ R12, R5, R12, R9 ;  /* 0x0000000c050c7223 */ /* 0x000fe20000010009 */
[----:B------:R-:W-:Y:S01]  /*13110*/  IMAD.U32 R13, R6, 0x10000, RZ ;  /* 0x00010000060d7824 */ /* 0x000fe200078e00ff */
[----:B------:R-:W-:Y:S01]  /*13120*/  LOP3.LUT R10, R10, 0xffff0000, RZ, 0xc0, !PT ;  /* 0xffff00000a0a7812 */ /* 0x000fe200078ec0ff */
[----:B------:R-:W-:Y:S01]  /*13130*/  FMUL.FTZ R4, R21, R14 ;  /* 0x0000000e15047220 */ /* 0x000fe20000410000 */
[----:B------:R-:W-:Y:S01]  /*13140*/  FFMA.FTZ R24, R5, R0, -R24 ;  /* 0x0000000005187223 */ /* 0x000fe20000010818 */
[-C--:B------:R-:W-:Y:S01]  /*13150*/  FMUL.FTZ R26, R21, R8.reuse ;  /* 0x00000008151a7220 */ /* 0x080fe20000410000 */
[----:B------:R-:W-:Y:S01]  /*13160*/  LOP3.LUT R9, R70, 0xffff0000, RZ, 0xc0, !PT ;  /* 0xffff000046097812 */ /* 0x000fe200078ec0ff */
[----:B------:R-:W-:Y:S01]  /*13170*/  FFMA.FTZ R15, R13, R8, -R4 ;  /* 0x000000080d0f7223 */ /* 0x000fe20000010804 */
[----:B------:R-:W-:Y:S01]  /*13180*/  LOP3.LUT R11, R11, 0xffff0000, RZ, 0xc0, !PT ;  /* 0xffff00000b0b7812 */ /* 0x000fe200078ec0ff */
[----:B------:R-:W-:Y:S01]  /*13190*/  FFMA.FTZ R26, R13, R14, R26 ;  /* 0x0000000e0d1a7223 */ /* 0x000fe2000001001a */
[----:B------:R-:W-:Y:S01]  /*131a0*/  LOP3.LUT R5, R78, 0xffff0000, RZ, 0xc0, !PT ;  /* 0xffff00004e057812 */ /* 0x000fe200078ec0ff */
[----:B------:R-:W-:Y:S01]  /*131b0*/  FMUL.FTZ R13, R10, R9 ;  /* 0x000000090a0d7220 */ /* 0x000fe20000410000 */
[----:B------:R-:W-:-:S02]  /*131c0*/  LOP3.LUT R74, R74, 0xffff0000, RZ, 0xc0, !PT ;  /* 0xffff00004a4a7812 */ /* 0x000fc400078ec0ff */
        /* <DEDUP_REMOVED lines=20> */
.L_x_4844:
[----:B------:R-:W-:Y:S05]  /*13310*/  BSYNC B0 ;  /* 0x0000000000007941 */ /* 0x000fea0003800000 */
.L_x_4822:
        /* <DEDUP_REMOVED lines=8> */
.L_x_4820:
[----:B0-234-:R-:W2:Y:S02]  /*133a0*/  LDL R0, [R1+0x38] ;  /* 0x0000380001007983 */ /* 0x01dea40000100800 */
[----:B--2---:R-:W-:-:S13]  /*133b0*/  R2UR UR4, R0 ;  /* 0x00000000000472ca */ /* 0x004fda00000e0000 */
[----:B------:R-:W-:-:S05]  /*133c0*/  IMAD.U32 R0, RZ, RZ, UR4 ;  /* 0x00000004ff007e24 */ /* 0x000fca000f8e00ff */
[----:B------:R-:W-:-:S13]  /*133d0*/  ISETP.NE.AND P0, PT, R0, 0x3, PT ;  /* 0x000000030000780c */ /* 0x000fda0003f05270 */
[----:B------:R-:W-:Y:S05]  /*133e0*/  @!P0 BRA `(.L_x_4873) ;  /* 0x0000000000048947 */ /* 0x000fea0003800000 */
[----:B------:R-:W-:Y:S01]  /*133f0*/  BPT.TRAP 0x1 ;  /* 0x000000040000795c */ /* 0x000fe20000300000 */
.L_x_4873:
[----:B------:R-:W-:Y:S01]  /*13400*/  IMAD R5, R19, 0x8, R16 ;  /* 0x0000000813057824 */ /* 0x000fe200078e0210 */
[----:B------:R-:W-:-:S04]  /*13410*/  SHF.L.U32 R0, R194, 0x1f, RZ ;  /* 0x0000001fc2007819 */ /* 0x000fc800000006ff */
[----:B------:R0:W2:Y:S01]  /*13420*/  SYNCS.PHASECHK.TRANS64.TRYWAIT P2, [R5+URZ+0x30830], R0 ;  /* 0x03083000050075a7 */ /* 0x0000a2000804017f */
[----:B------:R-:W-:Y:S05]  /*13430*/  @!P0 BRA `(.L_x_4874) ;  /* 0x0000000000048947 */ /* 0x000fea0003800000 */
[----:B------:R-:W-:Y:S01]  /*13440*/  BPT.TRAP 0x1 ;  /* 0x000000040000795c */ /* 0x000fe20000300000 */
.L_x_4874:
[----:B-1----:R-:W1:Y:S02]  /*13450*/  S2R R3, SR_TID.X ;  /* 0x0000000000037919 */ /* 0x002e640000002100 */
[----:B-1----:R-:W-:-:S04]  /*13460*/  LOP3.LUT R3, R3, 0x7f, RZ, 0xc0, !PT ;  /* 0x0000007f03037812 */ /* 0x002fc800078ec0ff */
[----:B------:R-:W-:Y:S01]  /*13470*/  ISETP.NE.AND P1, PT, R3, RZ, PT ;  /* 0x000000ff0300720c */ /* 0x000fe20003f25270 */
[----:B--2---:R-:W-:-:S12]  /*13480*/  @P2 BRA `(.L_x_4875) ;  /* 0x0000000000082947 */ /* 0x004fd80003800000 */
[----:B------:R-:W1:Y:S02]  /*13490*/  SYNCS.PHASECHK.TRANS64.TRYWAIT P2, [R5+URZ+0x30830], R0 ;  /* 0x03083000050075a7 */ /* 0x000e64000804017f */
[----:B-1----:R-:W-:Y:S05]  /*134a0*/  @!P2 BRA `(.L_x_4876) ;  /* 0x000001a80010a947 */ /* 0x002fea0003800000 */
.L_x_4875:
[----:B------:R-:W-:Y:S05]  /*134b0*/  WARPSYNC.ALL ;  /* 0x0000000000007948 */ /* 0x000fea0003800000 */
[----:B01----:R-:W-:Y:S01]  /*134c0*/  VIADD R0, R16, 0x1e400 ;  /* 0x0001e40010007836 */ /* 0x003fe20000000000 */
[----:B------:R-:W-:Y:S01]  /*134d0*/  R2UR UR52, R2 ;  /* 0x00000000023472ca */ /* 0x000fe200000e0000 */
[----:B------:R-:W-:Y:S01]  /*134e0*/  IMAD.MOV.U32 R3, RZ, RZ, 0x40000040 ;  /* 0x40000040ff037424 */ /* 0x000fe200078e00ff */
[----:B-----5:R-:W-:Y:S01]  /*134f0*/  WARPGROUP.ARRIVE ;  /* 0x00000000000079c5 */ /* 0x020fe20000000000 */
[----:B------:R-:W-:Y:S01]  /*13500*/  UMOV UR53, 0x40000040 ;  /* 0x4000004000357882 */ /* 0x000fe20000000000 */
[----:B------:R-:W-:Y:S01]  /*13510*/  SHF.R.U32.HI R0, RZ, 0x4, R0 ;  /* 0x00000004ff007819 */ /* 0x000fe20000011600 */
[----:B------:R-:W-:Y:S01]  /*13520*/  IMAD.MOV.U32 R7, RZ, RZ, 0x40000040 ;  /* 0x40000040ff077424 */ /* 0x000fe200078e00ff */
[----:B------:R-:W-:Y:S01]  /*13530*/  R2UR UR55, R3 ;  /* 0x00000000033772ca */ /* 0x000fe200000e0000 */
[----:B------:R-:W-:Y:S01]  /*13540*/  UMOV UR49, 0x40000040 ;  /* 0x4000004000317882 */ /* 0x000fe20000000000 */
[----:B------:R-:W-:Y:S01]  /*13550*/  LOP3.LUT R0, R0, 0x3fff, RZ, 0xc0, !PT ;  /* 0x00003fff00007812 */ /* 0x000fe200078ec0ff */
[----:B------:R-:W-:Y:S01]  /*13560*/  UMOV UR9, 0x40000040 ;  /* 0x4000004000097882 */ /* 0x000fe20000000000 */
[----:B------:R-:W-:Y:S01]  /*13570*/  R2UR UR51, R7 ;  /* 0x00000000073372ca */ /* 0x000fe200000e0000 */
[----:B------:R-:W-:Y:S01]  /*13580*/  IMAD.MOV.U32 R7, RZ, RZ, 0x40000040 ;  /* 0x40000040ff077424 */ /* 0x000fe200078e00ff */
[----:B------:R-:W-:Y:S01]  /*13590*/  LOP3.LUT R8, R0, 0x10000, RZ, 0xfc, !PT ;  /* 0x0001000000087812 */ /* 0x000fe200078efcff */
[----:B------:R-:W-:Y:S01]  /*135a0*/  ULOP3.LUT UR52, UR52, 0x10000, URZ, 0xfc, !UPT ;  /* 0x0001000034347892 */ /* 0x000fe2000f8efc3f */
[----:B------:R-:W-:Y:S01]  /*135b0*/  IMAD.U32 R11, RZ, RZ, UR9 ;  /* 0x00000009ff0b7e24 */ /* 0x000fe2000f8e00ff */
[----:B------:R-:W-:Y:S01]  /*135c0*/  UMOV UR57, 0x40000040 ;  /* 0x4000004000397882 */ /* 0x000fe20000000000 */
[----:B------:R-:W-:Y:S01]  /*135d0*/  R2UR UR11, R7 ;  /* 0x00000000070b72ca */ /* 0x000fe200000e0000 */
[----:B------:R-:W-:Y:S01]  /*135e0*/  IMAD R2, R19, 0x900, R8 ;  /* 0x0000090013027824 */ /* 0x000fe200078e0208 */
[----:B------:R-:W-:Y:S01]  /*135f0*/  UIADD3 UR48, UR52, 0x2, URZ ;  /* 0x0000000234307890 */ /* 0x000fe2000fffe03f */
[----:B------:R-:W-:Y:S01]  /*13600*/  IMAD.MOV.U32 R7, RZ, RZ, 0x40000040 ;  /* 0x40000040ff077424 */ /* 0x000fe200078e00ff */
[----:B------:R-:W-:Y:S01]  /*13610*/  UIADD3 UR4, UR52, 0x4, URZ ;  /* 0x0000000434047890 */ /* 0x000fe2000fffe03f */
[C---:B------:R-:W-:Y:S01]  /*13620*/  VIADD R6, R2.reuse, 0x2 ;  /* 0x0000000202067836 */ /* 0x040fe20000000000 */
[----:B------:R-:W-:Y:S01]  /*13630*/  R2UR UR54, R2 ;  /* 0x00000000023672ca */ /* 0x000fe200000e0000 */
[----:B------:R-:W-:Y:S01]  /*13640*/  UIADD3 UR56, UR52, 0x802, URZ ;  /* 0x0000080234387890 */ /* 0x000fe2000fffe03f */
[----:B------:R-:W-:Y:S01]  /*13650*/  IMAD.MOV.U32 R3, RZ, RZ, 0x40000040 ;  /* 0x40000040ff037424 */ /* 0x000fe200078e00ff */
[----:B------:R-:W-:Y:S01]  /*13660*/  UIADD3 UR40, UR52, 0x804, URZ ;  /* 0x0000080434287890 */ /* 0x000fe2000fffe03f */
[----:B------:R-:W-:Y:S01]  /*13670*/  R2UR UR50, R6 ;  /* 0x00000000063272ca */ /* 0x000fe200000e0000 */
[----:B------:R-:W-:Y:S01]  /*13680*/  VIADD R6, R2, 0x4 ;  /* 0x0000000402067836 */ /* 0x000fe20000000000 */
[----:B------:R-:W-:Y:S01]  /*13690*/  UMOV UR8, UR4 ;  /* 0x0000000400087c82 */ /* 0x000fe20008000000 */
[----:B------:R-:W-:Y:S01]  /*136a0*/  UIADD3 UR4, UR52, 0x6, URZ ;  /* 0x0000000634047890 */ /* 0x000fe2000fffe03f */
[----:B------:R-:W-:Y:S01]  /*136b0*/  IMAD.U32 R10, RZ, RZ, UR8 ;  /* 0x00000008ff0a7e24 */ /* 0x000fe2000f8e00ff */
[----:B------:R-:W-:Y:S01]  /*136c0*/  UMOV UR41, 0x40000040 ;  /* 0x4000004000297882 */ /* 0x000fe20000000000 */
[----:B------:R-:W-:Y:S01]  /*136d0*/  R2UR UR10, R6 ;  /* 0x00000000060a72ca */ /* 0x000fe200000e0000 */
[----:B------:R-:W-:Y:S01]  /*136e0*/  VIADD R6, R2, 0x6 ;  /* 0x0000000602067836 */ /* 0x000fe20000000000 */
[----:B------:R-:W-:Y:S01]  /*136f0*/  R2UR UR39, R3 ;  /* 0x00000000032772ca */ /* 0x000fe200000e0000 */
[----:B------:R-:W-:Y:S01]  /*13700*/  HGMMA.64x96x16.F32.BF16 R24, gdesc[UR52], RZ, !UPT, gsb0 ;  /* 0x01600000341879f0 */ /* 0x000fe2000c0018ff */
[----:B------:R0:W-:Y:S01]  /*13710*/  STL.64 [R1+0x30], R10 ;  /* 0x0000300a01007387 */ /* 0x0001e20000100a00 */
[----:B------:R-:W-:Y:S01]  /*13720*/  UIADD3 UR36, UR52, 0x806, URZ ;  /* 0x0000080634247890 */ /* 0x000fe2000fffe03f */
[----:B------:R-:W1:Y:S01]  /*13730*/  LDC R94, c[0x0][0x448] ;  /* 0x00011200ff5e7b82 */ /* 0x000e620000000800 */
[----:B------:R-:W-:Y:S01]  /*13740*/  UMOV UR37, 0x40000040 ;  /* 0x4000004000257882 */ /* 0x000fe20000000000 */
[----:B------:R-:W-:Y:S01]  /*13750*/  IMAD.IADD R0, R214, 0x1, R212 ;  /* 0x00000001d6007824 */ /* 0x000fe200078e02d4 */
[----:B------:R-:W-:-:S03]  /*13760*/  LOP3.LUT R18, R18, 0xffdfffff, RZ, 0xc0, !PT ;  /* 0xffdfffff12127812 */ /* 0x000fc600078ec0ff */
[----:B------:R-:W-:Y:S02]  /*13770*/  IMAD.MOV.U32 R4, RZ, RZ, R0 ;  /* 0x000000ffff047224 */ /* 0x000fe400078e0000 */
[----:B------:R-:W2:Y:S01]  /*13780*/  LDC.64 R12, c[0x0][0x9e0] ;  /* 0x00027800ff0c7b82 */ /* 0x000ea20000000a00 */
[----:B-1----:R-:W-:-:S13]  /*13790*/  ISETP.NE.AND P2, PT, R94, 0x1, PT ;  /* 0x000000015e00780c */ /* 0x002fda0003f45270 */
[----:B------:R-:W1:Y:S01]  /*137a0*/  @P2 LDC R3, c[0x0][0x44c] ;  /* 0x00011300ff032b82 */ /* 0x000e620000000800 */
[----:B------:R-:W-:-:S04]  /*137b0*/  @P2 LOP3.LUT R18, R18, 0x200000, RZ, 0xfc, !PT ;  /* 0x0020000012122812 */ /* 0x000fc800078efcff */
[----:B------:R-:W-:Y:S01]  /*137c0*/  LOP3.LUT R18, R18, 0xffefffff, RZ, 0xc0, !PT ;  /* 0xffefffff12127812 */ /* 0x000fe200078ec0ff */
[----:B------:R-:W-:Y:S02]  /*137d0*/  WARPGROUP.DEPBAR.LE gsb0, 0x0 ;  /* 0x00008000000079c5 */ /* 0x000fe40000010000 */
[----:B------:R-:W-:-:S06]  /*137e0*/  WARPGROUP.ARRIVE ;  /* 0x00000000000079c5 */ /* 0x000fcc0000000000 */
[----:B------:R-:W-:Y:S03]  /*137f0*/  HGMMA.64x96x16.F32.BF16 R24, gdesc[UR48], R24, gsb0 ;  /* 0x01600000301879f0 */ /* 0x000fe60008001818 */
[----:B------:R-:W-:Y:S02]  /*13800*/  WARPGROUP.DEPBAR.LE gsb0, 0x0 ;  /* 0x00008000000079c5 */ /* 0x000fe40000010000 */
[----:B------:R-:W-:-:S06]  /*13810*/  WARPGROUP.ARRIVE ;  /* 0x00000000000079c5 */ /* 0x000fcc0000000000 */
[----:B------:R-:W-:Y:S01]  /*13820*/  HGMMA.64x96x16.F32.BF16 R24, gdesc[UR8], R24, gsb0 ;  /* 0x01600000081879f0 */ /* 0x000fe20008001818 */
[----:B------:R-:W-:Y:S01]  /*13830*/  R2UR UR10, R6 ;  /* 0x00000000060a72ca */ /* 0x000fe200000e0000 */
[----:B------:R-:W-:Y:S01]  /*13840*/  UMOV UR8, UR4 ;  /* 0x0000000400087c82 */ /* 0x000fe20008000000 */
[----:B------:R-:W-:Y:S01]  /*13850*/  R2UR UR11, R7 ;  /* 0x00000000070b72ca */ /* 0x000fe200000e0000 */
[----:B------:R-:W-:Y:S01]  /*13860*/  UMOV UR9, 0x40000040 ;  /* 0x4000004000097882 */ /* 0x000fe20000000000 */
[----:B------:R-:W-:Y:S01]  /*13870*/  VIADD R6, R2, 0x300 ;  /* 0x0000030002067836 */ /* 0x000fe20000000000 */
[----:B------:R-:W-:Y:S01]  /*13880*/  UIADD3 UR4, UR52, 0x400, URZ ;  /* 0x0000040034047890 */ /* 0x000fe2000fffe03f */
[----:B------:R-:W-:Y:S02]  /*13890*/  IMAD.MOV.U32 R7, RZ, RZ, 0x40000040 ;  /* 0x40000040ff077424 */ /* 0x000fe400078e00ff */
[----:B0-----:R-:W-:Y:S02]  /*138a0*/  IMAD.U32 R10, RZ, RZ, UR8 ;  /* 0x00000008ff0a7e24 */ /* 0x001fe4000f8e00ff */
[----:B------:R-:W-:-:S05]  /*138b0*/  IMAD.U32 R11, RZ, RZ, UR9 ;  /* 0x00000009ff0b7e24 */ /* 0x000fca000f8e00ff */
[----:B------:R0:W-:Y:S01]  /*138c0*/  STL.64 [R1+0x28], R10 ;  /* 0x0000280a01007387 */ /* 0x0001e20000100a00 */
        /* <DEDUP_REMOVED lines=60> */
[----:B------:R-:W-:Y:S01]  /*13c90*/  ULDC UR4, c[0x0][0x9dc] ;  /* 0x0002770000047ab9 */ /* 0x000fe20000000800 */
[----:B------:R-:W-:Y:S02]  /*13ca0*/  IMAD.MOV.U32 R7, RZ, RZ, 0x40000040 ;  /* 0x40000040ff077424 */ /* 0x000fe400078e00ff */
[----:B0-----:R-:W-:Y:S01]  /*13cb0*/  IMAD.U32 R10, RZ, RZ, UR8 ;  /* 0x00000008ff0a7e24 */ /* 0x001fe2000f8e00ff */
[----:B------:R-:W-:Y:S01]  /*13cc0*/  R2UR UR58, R6 ;  /* 0x00000000063a72ca */ /* 0x000fe200000e0000 */
[----:B------:R-:W-:Y:S01]  /*13cd0*/  VIADD R6, R2, 0x604 ;  /* 0x0000060402067836 */ /* 0x000fe20000000000 */
[----:B------:R-:W-:Y:S01]  /*13ce0*/  R2UR UR59, R7 ;  /* 0x00000000073b72ca */ /* 0x000fe200000e0000 */
[----:B------:R-:W-:-:S02]  /*13cf0*/  IMAD.MOV.U32 R7, RZ, RZ, 0x40000040 ;  /* 0x40000040ff077424 */ /* 0x000fc400078e00ff */
[----:B------:R-:W-:Y:S01]  /*13d00*/  VIADD R2, R2, 0x606 ;  /* 0x0000060602027836 */ /* 0x000fe20000000000 */
[----:B------:R-:W-:Y:S01]  /*13d10*/  R2UR UR42, R6 ;  /* 0x00000000062a72ca */ /* 0x000fe200000e0000 */
[----:B------:R-:W-:Y:S01]  /*13d20*/  IMAD.U32 R11, RZ, RZ, UR9 ;  /* 0x00000009ff0b7e24 */ /* 0x000fe2000f8e00ff */
[----:B------:R-:W-:Y:S02]  /*13d30*/  R2UR UR43, R7 ;  /* 0x00000000072b72ca */ /* 0x000fe400000e0000 */
[----:B------:R-:W-:Y:S01]  /*13d40*/  R2UR UR38, R2 ;  /* 0x00000000022672ca */ /* 0x000fe200000e0000 */
[----:B------:R-:W0:Y:S01]  /*13d50*/  @P2 LDC R7, c[0x0][0x450] ;  /* 0x00011400ff072b82 */ /* 0x000e220000000800 */
[----:B-1----:R-:W-:Y:S01]  /*13d60*/  @P2 IMAD.HI.U32 R2, R0, R3, RZ ;  /* 0x0000000300022227 */ /* 0x002fe200078e00ff */
[----:B------:R1:W-:Y:S03]  /*13d70*/  STL.64 [R1], R10 ;  /* 0x0000000a01007387 */ /* 0x0003e60000100a00 */
[----:B------:R-:W-:-:S02]  /*13d80*/  IMAD.MOV.U32 R3, RZ, RZ, -0x60 ;  /* 0xffffffa0ff037424 */ /* 0x000fc400078e00ff */
[----:B------:R-:W-:-:S05]  /*13d90*/  @!P1 VIADD R0, R5, 0x30840 ;  /* 0x0003084005009836 */ /* 0x000fca0000000000 */
[----:B------:R-:W-:Y:S01]  /*13da0*/  @!P1 PRMT R0, RZ, 0x654, R0 ;  /* 0x00000654ff009816 */ /* 0x000fe20000000000 */
[----:B-1----:R-:W-:Y:S01]  /*13db0*/  IMAD.U32 R10, RZ, RZ, UR4 ;  /* 0x00000004ff0a7e24 */ /* 0x002fe2000f8e00ff */
[----:B0-----:R-:W-:Y:S01]  /*13dc0*/  @P2 SHF.R.U32.HI R4, RZ, R7, R2 ;  /* 0x00000007ff042219 */ /* 0x001fe20000011602 */
[C---:B------:R-:W-:Y:S01]  /*13dd0*/  IMAD R2, R72.reuse, R3, 0x61 ;  /* 0x0000006148027424 */ /* 0x040fe200078e0203 */
[----:B--2---:R-:W-:Y:S01]  /*13de0*/  ISETP.GE.AND P2, PT, R13, 0x1, PT ;  /* 0x000000010d00780c */ /* 0x004fe20003f46270 */
[----:B------:R-:W-:Y:S02]  /*13df0*/  IMAD R3, R72, -0x60, R197 ;  /* 0xffffffa048037824 */ /* 0x000fe400078e02c5 */
[----:B------:R-:W0:Y:S01]  /*13e00*/  SHFL.IDX PT, R7, R4, RZ, 0x1c1f ;  /* 0x001c1fff04077589 */ /* 0x000e2200000e0000 */
[----:B------:R-:W-:Y:S01]  /*13e10*/  IADD3 R5, R197, R2, -R200 ;  /* 0x00000002c5057210 */ /* 0x000fe20007ffe8c8 */
[----:B------:R-:W-:Y:S01]  /*13e20*/  VIADD R77, R2, 0xffffffff ;  /* 0xffffffff024d7836 */ /* 0x000fe20000000000 */
[----:B------:R-:W-:-:S03]  /*13e30*/  IADD3 R14, -R200, 0x60, R3 ;  /* 0x00000060c80e7810 */ /* 0x000fc60007ffe103 */
[----:B------:R-:W-:Y:S02]  /*13e40*/  IMAD.IADD R5, R5, 0x1, -R196 ;  /* 0x0000000105057824 */ /* 0x000fe400078e0ac4 */
[----:B------:R-:W-:Y:S02]  /*13e50*/  IMAD.IADD R74, R77, 0x1, -R200 ;  /* 0x000000014d4a7824 */ /* 0x000fe400078e0ac8 */
[----:B------:R-:W-:Y:S01]  /*13e60*/  IMAD.IADD R75, R5, 0x1, R12 ;  /* 0x00000001054b7824 */ /* 0x000fe200078e020c */
[----:B------:R-:W-:Y:S01]  /*13e70*/  @P2 LOP3.LUT R18, R18, 0x100000, RZ, 0xfc, !PT ;  /* 0x0010000012122812 */ /* 0x000fe200078efcff */
        /* <DEDUP_REMOVED lines=14> */
[----:B-1----:R-:W-:-:S05]  /*13f60*/  LOP3.LUT R0, RZ, R10, RZ, 0x33, !PT ;  /* 0x0000000aff007212 */ /* 0x002fca00078e33ff */
[----:B------:R-:W-:Y:S01]  /*13f70*/  IMAD.IADD R20, R5, 0x1, R0 ;  /* 0x0000000105147824 */ /* 0x000fe200078e0200 */
[----:B0-----:R-:W-:-:S03]  /*13f80*/  VIADDMNMX R0, R7, R75, R14, PT ;  /* 0x0000004b07007246 */ /* 0x001fc6000380010e */
[----:B------:R-:W-:Y:S01]  /*13f90*/  IMAD.IADD R6, R20, 0x1, R7 ;  /* 0x0000000114067824 */ /* 0x000fe200078e0207 */
        /* <DEDUP_REMOVED lines=12> */
.L_x_4879:
[----:B------:R-:W-:-:S13]  /*14060*/  ISETP.NE.AND P2, PT, R13, 0x1, PT ;  /* 0x000000010d00780c */ /* 0x000fda0003f45270 */
[----:B------:R-:W0:Y:S02]  /*14070*/  @P2 LDC.64 R2, c[0x0][0x9e8] ;  /* 0x00027a00ff022b82 */ /* 0x000e240000000a00 */
[----:B0-----:R-:W-:-:S05]  /*14080*/  @P2 IMAD.HI.U32 R2, R5, R2, RZ ;  /* 0x0000000205022227 */ /* 0x001fca00078e00ff */
[----:B------:R-:W-:-:S07]  /*14090*/  @P2 SHF.R.U32.HI R5, RZ, R3, R2 ;  /* 0x00000003ff052219 */ /* 0x000fce0000011602 */
.L_x_4880:
[----:B------:R-:W-:Y:S05]  /*140a0*/  BSYNC B0 ;  /* 0x0000000000007941 */ /* 0x000fea0003800000 */
.L_x_4878:
[----:B------:R-:W-:-:S05]  /*140b0*/  IMAD R5, R5, R13, R74 ;  /* 0x0000000d05057224 */ /* 0x000fca00078e024a */
[----:B------:R-:W-:Y:S02]  /*140c0*/  VIMNMX R6, R6, R5, !PT ;  /* 0x0000000506067248 */ /* 0x000fe40007fe0100 */
[----:B------:R-:W-:-:S07]  /*140d0*/  VIADDMNMX R0, R5, R13, R0, PT ;  /* 0x0000000d05007246 */ /* 0x000fce0003800100 */
.L_x_4877:
        /* <DEDUP_REMOVED lines=8> */
[----:B------:R-:W-:-:S04]  /*14160*/  ISETP.GT.AND P3, PT, R6, 0x8, !P6 ;  /* 0x000000080600780c */ /* 0x000fc80007764270 */
[----:B------:R-:W-:-:S04]  /*14170*/  ISETP.LT.OR P3, PT, R0, 0x9, P3 ;  /* 0x000000090000780c */ /* 0x000fc80001f61670 */
[----:B------:R-:W-:Y:S02]  /*14180*/  FSEL R97, R28, -INF , !P3 ;  /* 0xff8000001c617808 */ /* 0x000fe40005800000 */
[----:B------:R-:W-:Y:S02]  /*14190*/  ISETP.GT.AND P3, PT, R6, 0x9, !P4 ;  /* 0x000000090600780c */ /* 0x000fe40006764270 */
[----:B------:R-:W-:Y:S02]  /*141a0*/  ISETP.GE.AND P4, PT, R77, 0x11, PT ;  /* 0x000000114d00780c */ /* 0x000fe40003f86270 */
[----:B------:R-:W-:Y:S02]  /*141b0*/  ISETP.LT.OR P3, PT, R0, 0xa, P3 ;  /* 0x0000000a0000780c */ /* 0x000fe40001f61670 */
[----:B------:R-:W-:Y:S02]  /*141c0*/  P2R R78, PR, RZ, 0x10 ;  /* 0x00000010ff4e7803 */ /* 0x000fe40000000000 */
[----:B------:R-:W-:-:S02]  /*141d0*/  FSEL R95, R29, -INF , !P3 ;  /* 0xff8000001d5f7808 */ /* 0x000fc40005800000 */
[----:B------:R-:W-:Y:S02]  /*141e0*/  ISETP.GT.AND P3, PT, R6, 0x10, !P4 ;  /* 0x000000100600780c */ /* 0x000fe40006764270 */
        /* <DEDUP_REMOVED lines=11> */
[----:B------:R-:W-:-:S04]  /*142a0*/  ISETP.LT.OR P3, PT, R0, 0x19, P3 ;  /* 0x000000190000780c */ /* 0x000fc80001f61670 */
        /* <DEDUP_REMOVED lines=80> */
[----:B------:R-:W-:-:S04]  /*147b0*/  ISETP.GT.AND P5, PT, R6, RZ, !P4 ;  /* 0x000000ff0600720c */ /* 0x000fc800067a4270 */
[----:B------:R-:W-:-:S04]  /*147c0*/  ISETP.LT.OR P5, PT, R0, 0x1, P5 ;  /* 0x000000010000780c */ /* 0x000fc80002fa1670 */
[----:B------:R-:W-:Y:S02]  /*147d0*/  FSEL R24, R24, -INF , !P5 ;  /* 0xff80000018187808 */ /* 0x000fe40006800000 */
[----:B------:R-:W-:-:S04]  /*147e0*/  ISETP.GE.AND P5, PT, R77, 0x5a, PT ;  /* 0x0000005a4d00780c */ /* 0x000fc80003fa6270 */
[----:B------:R-:W-:Y:S02]  /*147f0*/  P2R R32, PR, RZ, 0x20 ;  /* 0x00000020ff207803 */ /* 0x000fe40000000000 */
[----:B------:R-:W-:Y:S02]  /*14800*/  ISETP.GT.AND P5, PT, R6, 0x59, !P5 ;  /* 0x000000590600780c */ /* 0x000fe40006fa4270 */
[----:B0-----:R-:W-:Y:S01]  /*14810*/  VIADDMNMX R6, R3, R75, R14, PT ;  /* 0x0000004b03067246 */ /* 0x001fe2000380010e */
[----:B------:R-:W-:Y:S01]  /*14820*/  IMAD.IADD R14, R20, 0x1, R3 ;  /* 0x00000001140e7824 */ /* 0x000fe200078e0203 */
[----:B------:R-:W-:-:S04]  /*14830*/  ISETP.LT.OR P5, PT, R0, 0x5a, P5 ;  /* 0x0000005a0000780c */ /* 0x000fc80002fa1670 */
[----:B------:R-:W-:Y:S02]  /*14840*/  FSEL R69, R69, -INF , !P5 ;  /* 0xff80000045457808 */ /* 0x000fe40006800000 */
[----:B------:R-:W-:-:S13]  /*14850*/  ISETP.GE.AND P5, PT, R13, 0x1, PT ;  /* 0x000000010d00780c */ /* 0x000fda0003fa6270 */
[----:B------:R-:W-:Y:S05]  /*14860*/  @!P5 BRA `(.L_x_4881) ;  /* 0x00000000004cd947 */ /* 0x000fea0003800000 */
        /* <DEDUP_REMOVED lines=11> */
.L_x_4883:
[----:B------:R-:W-:-:S13]  /*14920*/  ISETP.NE.AND P5, PT, R13, 0x1, PT ;  /* 0x000000010d00780c */ /* 0x000fda0003fa5270 */
[----:B------:R-:W0:Y:S02]  /*14930*/  @P5 LDC.64 R2, c[0x0][0x9e8] ;  /* 0x00027a00ff025b82 */ /* 0x000e240000000a00 */
[----:B0-----:R-:W-:-:S05]  /*14940*/  @P5 IMAD.HI.U32 R2, R0, R2, RZ ;  /* 0x0000000200025227 */ /* 0x001fca00078e00ff */
[----:B------:R-:W-:-:S07]  /*14950*/  @P5 SHF.R.U32.HI R0, RZ, R3, R2 ;  /* 0x00000003ff005219 */ /* 0x000fce0000011602 */
.L_x_4884:
[----:B------:R-:W-:Y:S05]  /*14960*/  BSYNC B0 ;  /* 0x0000000000007941 */ /* 0x000fea0003800000 */
.L_x_4882:
[----:B------:R-:W-:-:S05]  /*14970*/  IMAD R3, R0, R13, R74 ;  /* 0x0000000d00037224 */ /* 0x000fca00078e024a */
[----:B------:R-:W-:Y:S02]  /*14980*/  VIMNMX R14, R14, R3, !PT ;  /* 0x000000030e0e7248 */ /* 0x000fe40007fe0100 */
[----:B------:R-:W-:-:S07]  /*14990*/  VIADDMNMX R6, R3, R13, R6, PT ;  /* 0x0000000d03067246 */ /* 0x000fce0003800106 */
.L_x_4881:
[----:B------:R-:W-:Y:S01]  /*149a0*/  ISETP.GT.AND P2, PT, R14, 0x1, !P2 ;  /* 0x000000010e00780c */ /* 0x000fe20005744270 */
[----:B------:R-:W-:Y:S01]  /*149b0*/  ULDC UR4, c[0x0][0x988] ;  /* 0x0002620000047ab9 */ /* 0x000fe20000000800 */
[----:B------:R-:W-:Y:S02]  /*149c0*/  FMNMX.FTZ R0, R24, R99, !PT ;  /* 0x0000006318007209 */ /* 0x000fe40007810000 */
[----:B------:R-:W-:Y:S02]  /*149d0*/  ISETP.LT.OR P2, PT, R6, 0x2, P2 ;  /* 0x000000020600780c */ /* 0x000fe40001741670 */
[----:B------:R-:W-:Y:S02]  /*149e0*/  FMNMX.FTZ R0, R97, R0, !PT ;  /* 0x0000000061007209 */ /* 0x000fe40007810000 */
[----:B------:R-:W-:Y:S02]  /*149f0*/  FSEL R87, R27, -INF , !P2 ;  /* 0xff8000001b577808 */ /* 0x000fe40005000000 */
[----:B------:R-:W-:-:S02]  /*14a00*/  ISETP.NE.AND P2, PT, R76, RZ, PT ;  /* 0x000000ff4c00720c */ /* 0x000fc40003f45270 */
[C---:B------:R-:W-:Y:S02]  /*14a10*/  ISETP.GT.AND P6, PT, R14.reuse, 0x8, !P6 ;  /* 0x000000080e00780c */ /* 0x040fe400077c4270 */
[----:B------:R-:W-:Y:S02]  /*14a20*/  ISETP.GT.AND P2, PT, R14, 0x9, !P2 ;  /* 0x000000090e00780c */ /* 0x000fe40005744270 */
[----:B------:R-:W-:Y:S02]  /*14a30*/  FMNMX.FTZ R0, R95, R0, !PT ;  /* 0x000000005f007209 */ /* 0x000fe40007810000 */
[C---:B------:R-:W-:Y:S02]  /*14a40*/  ISETP.LT.OR P2, PT, R6.reuse, 0xa, P2 ;  /* 0x0000000a0600780c */ /* 0x040fe40001741670 */
[----:B------:R-:W-:Y:S02]  /*14a50*/  ISETP.LT.OR P6, PT, R6, 0x9, P6 ;  /* 0x000000090600780c */ /* 0x000fe400037c1670 */
[----:B------:R-:W-:-:S02]  /*14a60*/  FSEL R85, R31, -INF , !P2 ;  /* 0xff8000001f557808 */ /* 0x000fc40005000000 */
[----:B------:R-:W-:Y:S02]  /*14a70*/  ISETP.NE.AND P2, PT, R78, RZ, PT ;  /* 0x000000ff4e00720c */ /* 0x000fe40003f45270 */
[----:B------:R-:W-:Y:S02]  /*14a80*/  FMNMX.FTZ R0, R89, R0, !PT ;  /* 0x0000000059007209 */ /* 0x000fe40007810000 */
[----:B------:R-:W-:Y:S02]  /*14a90*/  ISETP.GT.AND P2, PT, R14, 0x10, !P2 ;  /* 0x000000100e00780c */ /* 0x000fe40005744270 */
[----:B------:R-:W-:Y:S02]  /*14aa0*/  FSEL R27, R30, -INF , !P6 ;  /* 0xff8000001e1b7808 */ /* 0x000fe40007000000 */
[----:B------:R-:W-:Y:S02]  /*14ab0*/  ISETP.LT.OR P2, PT, R6, 0x11, P2 ;  /* 0x000000110600780c */ /* 0x000fe40001741670 */
[----:B------:R-:W-:-:S02]  /*14ac0*/  ISETP.NE.AND P6, PT, R36, RZ, PT ;  /* 0x000000ff2400720c */ /* 0x000fc40003fc5270 */
[----:B------:R-:W-:Y:S02]  /*14ad0*/  FSEL R31, R34, -INF , !P2 ;  /* 0xff800000221f7808 */ /* 0x000fe40005000000 */
[----:B------:R-:W-:Y:S02]  /*14ae0*/  ISETP.NE.AND P2, PT, R79, RZ, PT ;  /* 0x000000ff4f00720c */ /* 0x000fe40003f45270 */
[----:B------:R-:W-:Y:S02]  /*14af0*/  FMNMX.FTZ R0, R73, R0, !PT ;  /* 0x0000000049007209 */ /* 0x000fe40007810000 */
[----:B------:R-:W-:Y:S02]  /*14b00*/  ISETP.GT.AND P2, PT, R14, 0x11, !P2 ;  /* 0x000000110e00780c */ /* 0x000fe40005744270 */
[----:B------:R-:W-:Y:S02]  /*14b10*/  FMNMX.FTZ R0, R33, R0, !PT ;  /* 0x0000000021007209 */ /* 0x000fe40007810000 */
[----:B------:R-:W-:-:S02]  /*14b20*/  ISETP.LT.OR P2, PT, R6, 0x12, P2 ;  /* 0x000000120600780c */ /* 0x000fc40001741670 */
[----:B------:R-:W-:Y:S02]  /*14b30*/  ISETP.NE.AND P5, PT, R81, RZ, PT ;  /* 0x000000ff5100720c */ /* 0x000fe40003fa5270 */
        /* <DEDUP_REMOVED lines=40> */
[----:B------:R-:W-:Y:S01]  /*14dc0*/  FMNMX.FTZ R2, R69, R0, !PT ;  /* 0x0000000045027209 */ /* 0x000fe20007810000 */
[----:B------:R-:W-:Y:S01]  /*14dd0*/  IMAD.U32 R0, RZ, RZ, UR4 ;  /* 0x00000004ff007e24 */ /* 0x000fe2000f8e00ff */
[----:B------:R-:W-:-:S02]  /*14de0*/  ISETP.GT.AND P2, PT, R14, 0x30, !P2 ;  /* 0x000000300e00780c */ /* 0x000fc40005744270 */
[----:B------:R-:W-:Y:S01]  /*14df0*/  ISETP.GT.AND P4, PT, R14, RZ, !P4 ;  /* 0x000000ff0e00720c */ /* 0x000fe20006784270 */
[----:B------:R-:W0:Y:S01]  /*14e00*/  SHFL.BFLY PT, R3, R2, 0x2, 0x1f ;  /* 0x0c401f0002037f89 */ /* 0x000e2200000e0000 */
[C---:B------:R-:W-:Y:S02]  /*14e10*/  ISETP.LT.OR P2, PT, R6.reuse, 0x31, P2 ;  /* 0x000000310600780c */ /* 0x040fe40001741670 */
[----:B------:R-:W-:Y:S02]  /*14e20*/  ISETP.LT.OR P4, PT, R6, 0x1, P4 ;  /* 0x000000010600780c */ /* 0x000fe40002781670 */
[----:B------:R-:W-:Y:S02]  /*14e30*/  FSEL R43, R50, -INF , !P2 ;  /* 0xff800000322b7808 */ /* 0x000fe40005000000 */
[----:B------:R-:W-:Y:S02]  /*14e40*/  ISETP.NE.AND P2, PT, R48, RZ, PT ;  /* 0x000000ff3000720c */ /* 0x000fe40003f45270 */
[----:B------:R-:W-:-:S02]  /*14e50*/  FSEL R26, R26, -INF , !P4 ;  /* 0xff8000001a1a7808 */ /* 0x000fc40006000000 */
[----:B------:R-:W-:Y:S02]  /*14e60*/  ISETP.GT.AND P2, PT, R14, 0x31, !P2 ;  /* 0x000000310e00780c */ /* 0x000fe40005744270 */
[----:B------:R-:W-:Y:S02]  /*14e70*/  ISETP.NE.AND P6, PT, R90, RZ, PT ;  /* 0x000000ff5a00720c */ /* 0x000fe40003fc5270 */
[----:B------:R-:W-:Y:S02]  /*14e80*/  ISETP.LT.OR P2, PT, R6, 0x32, P2 ;  /* 0x000000320600780c */ /* 0x000fe40001741670 */
[----:B------:R-:W-:Y:S02]  /*14e90*/  ISETP.NE.AND P5, PT, R60, RZ, PT ;  /* 0x000000ff3c00720c */ /* 0x000fe40003fa5270 */
[----:B------:R-:W-:Y:S02]  /*14ea0*/  FSEL R51, R51, -INF , !P2 ;  /* 0xff80000033337808 */ /* 0x000fe40005000000 */
[----:B------:R-:W-:-:S02]  /*14eb0*/  ISETP.NE.AND P2, PT, R86, RZ, PT ;  /* 0x000000ff5600720c */ /* 0x000fc40003f45270 */
[C---:B------:R-:W-:Y:S02]  /*14ec0*/  ISETP.GT.AND P3, PT, R14.reuse, 0x58, !P3 ;  /* 0x000000580e00780c */ /* 0x040fe40005f64270 */
[----:B------:R-:W-:Y:S02]  /*14ed0*/  ISETP.GT.AND P2, PT, R14, 0x38, !P2 ;  /* 0x000000380e00780c */ /* 0x000fe40005744270 */
[----:B0-----:R-:W-:Y:S02]  /*14ee0*/  FMNMX.FTZ R3, R2, R3, !PT ;  /* 0x0000000302037209 */ /* 0x001fe40007810000 */
[----:B------:R-:W-:Y:S02]  /*14ef0*/  ISETP.LT.OR P2, PT, R6, 0x39, P2 ;  /* 0x000000390600780c */ /* 0x000fe40001741670 */
[----:B------:R-:W-:Y:S01]  /*14f00*/  FMNMX.FTZ R2, R26, R87, !PT ;  /* 0x000000571a027209 */ /* 0x000fe20007810000 */
[----:B------:R-:W0:Y:S01]  /*14f10*/  SHFL.BFLY PT, R4, R3, 0x1, 0x1f ;  /* 0x0c201f0003047f89 */ /* 0x000e2200000e0000 */
        /* <DEDUP_REMOVED lines=28> */
[----:B0-----:R-:W-:Y:S02]  /*150e0*/  FMNMX.FTZ R4, R3, R4, !PT ;  /* 0x0000000403047209 */ /* 0x001fe40007810000 */
[----:B------:R-:W-:Y:S02]  /*150f0*/  FMNMX.FTZ R2, R51, R2, !PT ;  /* 0x0000000233027209 */ /* 0x000fe40007810000 */
[----:B------:R-:W-:Y:S01]  /*15100*/  ISETP.LT.OR P2, PT, R6, 0x4a, P2 ;  /* 0x0000004a0600780c */ /* 0x000fe20001741670 */
[----:B------:R-:W-:Y:S01]  /*15110*/  FMUL.FTZ R20, R4, R0 ;  /* 0x0000000004147220 */ /* 0x000fe20000410000 */
[----:B------:R-:W-:-:S02]  /*15120*/  FMNMX.FTZ R2, R47, R2, !PT ;  /* 0x000000022f027209 */ /* 0x000fc40007810000 */
[----:B------:R-:W-:Y:S02]  /*15130*/  FSEL R63, R63, -INF , !P2 ;  /* 0xff8000003f3f7808 */ /* 0x000fe40005000000 */
[----:B------:R-:W-:Y:S02]  /*15140*/  FSETP.NEU.FTZ.AND P2, PT, R4, -INF , PT ;  /* 0xff8000000400780b */ /* 0x000fe40003f5d000 */
[----:B------:R-:W-:Y:S02]  /*15150*/  ISETP.NE.AND P5, PT, R92, RZ, PT ;  /* 0x000000ff5c00720c */ /* 0x000fe40003fa5270 */
[----:B------:R-:W-:Y:S02]  /*15160*/  FMNMX.FTZ R2, R55, R2, !PT ;  /* 0x0000000237027209 */ /* 0x000fe40007810000 */
[----:B------:R-:W-:Y:S02]  /*15170*/  FSEL R20, R20, RZ, P2 ;  /* 0x000000ff14147208 */ /* 0x000fe40001000000 */
[----:B------:R-:W-:-:S02]  /*15180*/  ISETP.GT.AND P2, PT, R14, 0x50, !P5 ;  /* 0x000000500e00780c */ /* 0x000fc40006f44270 */
[----:B------:R-:W-:Y:S01]  /*15190*/  FMNMX.FTZ R2, R91, R2, !PT ;  /* 0x000000025b027209 */ /* 0x000fe20007810000 */
[-CC-:B------:R-:W-:Y:S01]  /*151a0*/  FFMA.FTZ R186, R33, R0.reuse, -R20.reuse ;  /* 0x0000000021ba7223 */ /* 0x180fe20000010814 */
[----:B------:R-:W-:Y:S01]  /*151b0*/  ISETP.LT.OR P2, PT, R6, 0x51, P2 ;  /* 0x000000510600780c */ /* 0x000fe20001741670 */
[-CC-:B------:R-:W-:Y:S01]  /*151c0*/  FFMA.FTZ R33, R37, R0.reuse, -R20.reuse ;  /* 0x0000000025217223 */ /* 0x180fe20000010814 */
[----:B------:R-:W-:Y:S01]  /*151d0*/  ISETP.NE.AND P6, PT, R28, RZ, PT ;  /* 0x000000ff1c00720c */ /* 0x000fe20003fc5270 */
[--C-:B------:R-:W-:Y:S01]  /*151e0*/  FFMA.FTZ R188, R24, R0, -R20.reuse ;  /* 0x0000000018bc7223 */ /* 0x100fe20000010814 */
[----:B------:R-:W-:Y:S01]  /*151f0*/  FMNMX.FTZ R2, R59, R2, !PT ;  /* 0x000000023b027209 */ /* 0x000fe20007810000 */
[-CC-:B------:R-:W-:Y:S01]  /*15200*/  FFMA.FTZ R99, R99, R0.reuse, -R20.reuse ;  /* 0x0000000063637223 */ /* 0x180fe20000010814 */
[----:B------:R-:W-:Y:S01]  /*15210*/  FSEL R101, R66, -INF , !P2 ;  /* 0xff80000042657808 */ /* 0x000fe20005000000 */
[--C-:B------:R-:W-:Y:S01]  /*15220*/  FFMA.FTZ R190, R97, R0, -R20.reuse ;  /* 0x0000000061be7223 */ /* 0x100fe20000010814 */
[----:B------:R-:W-:Y:S01]  /*15230*/  ISETP.GT.AND P2, PT, R14, 0x51, !P6 ;  /* 0x000000510e00780c */ /* 0x000fe20007744270 */
[----:B------:R-:W-:Y:S01]  /*15240*/  MUFU.EX2 R188, R188 ;  /* 0x000000bc00bc7308 */ /* 0x000fe20000000800 */
[----:B------:R-:W-:Y:S01]  /*15250*/  FMNMX.FTZ R2, R93, R2, !PT ;  /* 0x000000025d027209 */ /* 0x000fe20007810000 */
[-CC-:B------:R-:W-:Y:S01]  /*15260*/  FFMA.FTZ R95, R95, R0.reuse, -R20.reuse ;  /* 0x000000005f5f7223 */ /* 0x180fe20000010814 */
[----:B------:R-:W-:Y:S01]  /*15270*/  ISETP.NE.AND P5, PT, R32, RZ, PT ;  /* 0x000000ff2000720c */ /* 0x000fe20003fa5270 */
[-CC-:B------:R-:W-:Y:S01]  /*15280*/  FFMA.FTZ R184, R89, R0.reuse, -R20.reuse ;  /* 0x0000000059b87223 */ /* 0x180fe20000010814 */
[----:B------:R-:W-:Y:S01]  /*15290*/  ISETP.LT.OR P2, PT, R6, 0x52, P2 ;  /* 0x000000520600780c */ /* 0x000fe20001741670 */
[--C-:B------:R-:W-:Y:S01]  /*152a0*/  FFMA.FTZ R73, R73, R0, -R20.reuse ;  /* 0x0000000049497223 */ /* 0x100fe20000010814 */
[----:B------:R-:W-:Y:S01]  /*152b0*/  FMNMX.FTZ R2, R63, R2, !PT ;  /* 0x000000023f027209 */ /* 0x000fe20007810000 */
[----:B------:R-:W0:Y:S01]  /*152c0*/  MUFU.EX2 R99, R99 ;  /* 0x0000006300637308 */ /* 0x000e220000000800 */
[----:B------:R-:W-:Y:S01]  /*152d0*/  ISETP.GT.AND P4, PT, R14, 0x59, !P5 ;  /* 0x000000590e00780c */ /* 0x000fe20006f84270 */
[-CC-:B------:R-:W-:Y:S01]  /*152e0*/  FFMA.FTZ R180, R29, R0.reuse, -R20.reuse ;  /* 0x000000001db47223 */ /* 0x180fe20000010814 */
[C---:B------:R-:W-:Y:S01]  /*152f0*/  ISETP.LT.OR P3, PT, R6.reuse, 0x59, P3 ;  /* 0x000000590600780c */ /* 0x040fe20001f61670 */
[-CC-:B------:R-:W-:Y:S01]  /*15300*/  FFMA.FTZ R182, R7, R0.reuse, -R20.reuse ;  /* 0x0000000007b67223 */ /* 0x180fe20000010814 */
[----:B------:R-:W-:Y:S01]  /*15310*/  FSEL R67, R67, -INF , !P2 ;  /* 0xff80000043437808 */ /* 0x000fe20005000000 */
[--C-:B------:R-:W-:Y:S01]  /*15320*/  FFMA.FTZ R176, R21, R0, -R20.reuse ;  /* 0x0000000015b07223 */ /* 0x100fe20000010814 */
[----:B------:R-:W-:Y:S01]  /*15330*/  FMNMX.FTZ R2, R101, R2, !PT ;  /* 0x0000000265027209 */ /* 0x000fe20007810000 */
[----:B------:R-:W1:Y:S01]  /*15340*/  MUFU.EX2 R190, R190 ;  /* 0x000000be00be7308 */ /* 0x000e620000000800 */
[----:B------:R-:W-:Y:S01]  /*15350*/  ISETP.LT.OR P4, PT, R6, 0x5a, P4 ;  /* 0x0000005a0600780c */ /* 0x000fe20002781670 */
[-CC-:B------:R-:W-:Y:S01]  /*15360*/  FFMA.FTZ R178, R9, R0.reuse, -R20.reuse ;  /* 0x0000000009b27223 */ /* 0x180fe20000010814 */
[----:B------:R-:W-:Y:S01]  /*15370*/  FSEL R37, R70, -INF , !P3 ;  /* 0xff80000046257808 */ /* 0x000fe20005800000 */
[--C-:B------:R-:W-:Y:S01]  /*15380*/  FFMA.FTZ R172, R15, R0, -R20.reuse ;  /* 0x000000000fac7223 */ /* 0x100fe20000010814 */
[----:B------:R-:W-:Y:S01]  /*15390*/  FMNMX.FTZ R2, R67, R2, !PT ;  /* 0x0000000243027209 */ /* 0x000fe20007810000 */
[--C-:B------:R-:W-:Y:S01]  /*153a0*/  FFMA.FTZ R174, R25, R0, -R20.reuse ;  /* 0x0000000019ae7223 */ /* 0x100fe20000010814 */
[----:B------:R-:W-:Y:S01]  /*153b0*/  FSEL R71, R71, -INF , !P4 ;  /* 0xff80000047477808 */ /* 0x000fe20006000000 */
[----:B------:R-:W2:Y:S01]  /*153c0*/  MUFU.EX2 R95, R95 ;  /* 0x0000005f005f7308 */ /* 0x000ea20000000800 */
[----:B------:R-:W-:Y:S01]  /*153d0*/  FMNMX.FTZ R2, R37, R2, !PT ;  /* 0x0000000225027209 */ /* 0x000fe20007810000 */
[-CC-:B------:R-:W-:Y:S01]  /*153e0*/  FFMA.FTZ R168, R11, R0.reuse, -R20.reuse ;  /* 0x000000000ba87223 */ /* 0x180fe20000010814 */
[-CC-:B------:R-:W-:Y:S01]  /*153f0*/  FFMA.FTZ R170, R5, R0.reuse, -R20.reuse ;  /* 0x0000000005aa7223 */ /* 0x180fe20000010814 */
[--C-:B------:R-:W-:Y:S01]  /*15400*/  FFMA.FTZ R29, R41, R0, -R20.reuse ;  /* 0x00000000291d7223 */ /* 0x100fe20000010814 */
[----:B------:R-:W-:Y:S01]  /*15410*/  FMNMX.FTZ R2, R71, R2, !PT ;  /* 0x0000000247027209 */ /* 0x000fe20007810000 */
[-CC-:B------:R-:W-:Y:S01]  /*15420*/  FFMA.FTZ R7, R45, R0.reuse, -R20.reuse ;  /* 0x000000002d077223 */ /* 0x180fe20000010814 */
[-CC-:B------:R-:W-:Y:S01]  /*15430*/  FFMA.FTZ R21, R49, R0.reuse, -R20.reuse ;  /* 0x0000000031157223 */ /* 0x180fe20000010814 */
[----:B------:R-:W3:Y:S01]  /*15440*/  MUFU.EX2 R184, R184 ;  /* 0x000000b800b87308 */ /* 0x000ee20000000800 */
[-CC-:B------:R-:W-:Y:S01]  /*15450*/  FFMA.FTZ R9, R53, R0.reuse, -R20.reuse ;  /* 0x0000000035097223 */ /* 0x180fe20000010814 */
[----:B------:R-:W4:Y:S01]  /*15460*/  SHFL.BFLY PT, R3, R2, 0x2, 0x1f ;  /* 0x0c401f0002037f89 */ /* 0x000f2200000e0000 */
[-CC-:B------:R-:W-:Y:S01]  /*15470*/  FFMA.FTZ R15, R57, R0.reuse, -R20.reuse ;  /* 0x00000000390f7223 */ /* 0x180fe20000010814 */
[-CC-:B------:R-:W-:Y:S01]  /*15480*/  FFMA.FTZ R25, R61, R0.reuse, -R20.reuse ;  /* 0x000000003d197223 */ /* 0x180fe20000010814 */
[-CC-:B------:R-:W-:Y:S01]  /*15490*/  FFMA.FTZ R11, R65, R0.reuse, -R20.reuse ;  /* 0x00000000410b7223 */ /* 0x180fe20000010814 */
[----:B------:R-:W-:Y:S01]  /*154a0*/  FFMA.FTZ R5, R69, R0, -R20 ;  /* 0x0000000045057223 */ /* 0x000fe20000010814 */
[----:B------:R-:W-:Y:S01]  /*154b0*/  ISETP.NE.AND P5, PT, R94, 0x1, PT ;  /* 0x000000015e00780c */ /* 0x000fe20003fa5270 */
[----:B------:R-:W5:Y:S08]  /*154c0*/  MUFU.EX2 R73, R73 ;  /* 0x0000004900497308 */ /* 0x000f700000000800 */
[----:B------:R-:W5:Y:S04]  /*154d0*/  MUFU.EX2 R186, R186 ;  /* 0x000000ba00ba7308 */ /* 0x000f680000000800 */
[----:B------:R-:W5:Y:S04]  /*154e0*/  @P5 LDC R40, c[0x0][0x450] ;  /* 0x00011400ff285b82 */ /* 0x000f680000000800 */
[----:B------:R-:W5:Y:S01]  /*154f0*/  MUFU.EX2 R33, R33 ;  /* 0x0000002100217308 */ /* 0x000f620000000800 */
[----:B----4-:R-:W-:-:S05]  /*15500*/  FMNMX.FTZ R6, R2, R3, !PT ;  /* 0x0000000302067209 */ /* 0x010fca0007810000 */
[----:B------:R-:W4:Y:S02]  /*15510*/  SHFL.BFLY PT, R3, R6, 0x1, 0x1f ;  /* 0x0c201f0006037f89 */ /* 0x000f2400000e0000 */
[----:B------:R-:W-:Y:S08]  /*15520*/  MUFU.EX2 R180, R180 ;  /* 0x000000b400b47308 */ /* 0x000ff00000000800 */
[----:B------:R-:W-:Y:S08]  /*15530*/  MUFU.EX2 R29, R29 ;  /* 0x0000001d001d7308 */ /* 0x000ff00000000800 */
[----:B------:R-:W-:Y:S01]  /*15540*/  MUFU.EX2 R182, R182 ;  /* 0x000000b600b67308 */ /* 0x000fe20000000800 */
[----:B----4-:R-:W-:-:S07]  /*15550*/  FMNMX.FTZ R3, R6, R3, !PT ;  /* 0x0000000306037209 */ /* 0x010fce0007810000 */
[----:B------:R-:W-:Y:S01]  /*15560*/  MUFU.EX2 R7, R7 ;  /* 0x0000000700077308 */ /* 0x000fe20000000800 */
[C---:B------:R-:W-:Y:S01]  /*15570*/  FSETP.NEU.FTZ.AND P2, PT, R3.reuse, -INF , PT ;  /* 0xff8000000300780b */ /* 0x040fe20003f5d000 */
[----:B------:R-:W-:-:S06]  /*15580*/  FMUL.FTZ R2, R3, R0 ;  /* 0x0000000003027220 */ /* 0x000fcc0000410000 */
[----:B------:R-:W-:Y:S01]  /*15590*/  MUFU.EX2 R176, R176 ;  /* 0x000000b000b07308 */ /* 0x000fe20000000800 */
        /* <DEDUP_REMOVED lines=17> */
[----:B---3--:R-:W-:Y:S01]  /*156b0*/  FADD.FTZ R34, R184, R27 ;  /* 0x0000001bb8227221 */ /* 0x008fe20000010000 */
[-CC-:B------:R-:W-:Y:S01]  /*156c0*/  FFMA.FTZ R28, R77, R0.reuse, -R6.reuse ;  /* 0x000000004d1c7223 */ /* 0x180fe20000010806 */
[-CC-:B------:R-:W-:Y:S01]  /*156d0*/  FFMA.FTZ R177, R43, R0.reuse, -R6.reuse ;  /* 0x000000002bb17223 */ /* 0x180fe20000010806 */
[-C--:B------:R-:W-:Y:S01]  /*156e0*/  FFMA.FTZ R30, R51, R0.reuse, -R6 ;  /* 0x00000000331e7223 */ /* 0x080fe20000010806 */
[----:B-----5:R-:W-:Y:S01]  /*156f0*/  FADD.FTZ R31, R73, R34 ;  /* 0x00000022491f7221 */ /* 0x020fe20000010000 */
[----:B------:R-:W1:Y:S01]  /*15700*/  @P5 LDC R39, c[0x0][0x44c] ;  /* 0x00011300ff275b82 */ /* 0x000e620000000800 */
[----:B------:R-:W2:Y:S01]  /*15710*/  MUFU.EX2 R191, R191 ;  /* 0x000000bf00bf7308 */ /* 0x000ea20000000800 */
[-CC-:B------:R-:W-:Y:S01]  /*15720*/  FFMA.FTZ R47, R47, R0.reuse, -R6.reuse ;  /* 0x000000002f2f7223 */ /* 0x180fe20000010806 */
[----:B------:R-:W-:Y:S01]  /*15730*/  FADD.FTZ R36, R186, R31 ;  /* 0x0000001fba247221 */ /* 0x000fe20000010000 */
[-CC-:B------:R-:W-:Y:S01]  /*15740*/  FFMA.FTZ R55, R55, R0.reuse, -R6.reuse ;  /* 0x0000000037377223 */ /* 0x180fe20000010806 */
[-CC-:B------:R-:W-:Y:S01]  /*15750*/  FFMA.FTZ R91, R91, R0.reuse, -R6.reuse ;  /* 0x000000005b5b7223 */ /* 0x180fe20000010806 */
[-C--:B------:R-:W-:Y:S01]  /*15760*/  FFMA.FTZ R59, R59, R0.reuse, -R6 ;  /* 0x000000003b3b7223 */ /* 0x080fe20000010806 */
[----:B------:R-:W-:Y:S01]  /*15770*/  FADD.FTZ R31, R33, R36 ;  /* 0x00000024211f7221 */ /* 0x000fe20000010000 */
[-C--:B------:R-:W-:Y:S01]  /*15780*/  FFMA.FTZ R93, R93, R0.reuse, -R6 ;  /* 0x000000005d5d7223 */ /* 0x080fe20000010806 */
[----:B------:R-:W3:Y:S01]  /*15790*/  MUFU.EX2 R14, R14 ;  /* 0x0000000e000e7308 */ /* 0x000ee20000000800 */
        /* <DEDUP_REMOVED lines=8> */
[----:B--2---:R-:W-:Y:S01]  /*15820*/  FADD.FTZ R27, R191, R32 ;  /* 0x00000020bf1b7221 */ /* 0x004fe20000010000 */
[----:B------:R-:W-:Y:S01]  /*15830*/  FADD.FTZ R38, R182, R31 ;  /* 0x0000001fb6267221 */ /* 0x000fe20000010000 */
[----:B------:R-:W-:Y:S01]  /*15840*/  FFMA.FTZ R71, R71, R0, -R6 ;  /* 0x0000000047477223 */ /* 0x000fe20000010806 */
[----:B------:R-:W-:Y:S01]  /*15850*/  IMAD.MOV.U32 R35, RZ, RZ, R212 ;  /* 0x000000ffff237224 */ /* 0x000fe200078e00d4 */
[C---:B------:R-:W-:Y:S01]  /*15860*/  F2FP.BF16.F32.PACK_AB R182, R7.reuse, R182 ;  /* 0x000000b607b6723e */ /* 0x040fe200000010ff */
[----:B------:R-:W-:Y:S01]  /*15870*/  FADD.FTZ R31, R7, R38 ;  /* 0x00000026071f7221 */ /* 0x000fe20000010000 */
[----:B-1----:R-:W-:Y:S01]  /*15880*/  @P5 IMAD.HI.U32 R39, R212, R39, RZ ;  /* 0x00000027d4275227 */ /* 0x002fe200078e00ff */
[----:B------:R-:W1:Y:S03]  /*15890*/  MUFU.EX2 R20, R20 ;  /* 0x0000001400147308 */ /* 0x000e660000000800 */
[----:B---3--:R-:W-:Y:S01]  /*158a0*/  FADD.FTZ R34, R14, R27 ;  /* 0x0000001b0e227221 */ /* 0x008fe20000010000 */
[----:B------:R-:W-:Y:S01]  /*158b0*/  FADD.FTZ R38, R176, R31 ;  /* 0x0000001fb0267221 */ /* 0x000fe20000010000 */
[----:B------:R-:W-:-:S02]  /*158c0*/  F2FP.BF16.F32.PACK_AB R189, R2, R189 ;  /* 0x000000bd02bd723e */ /* 0x000fc400000010ff */
[----:B------:R-:W-:Y:S02]  /*158d0*/  @P5 SHF.R.U32.HI R35, RZ, R40, R39 ;  /* 0x00000028ff235219 */ /* 0x000fe40000011627 */
[----:B------:R-:W-:Y:S01]  /*158e0*/  ISETP.GE.AND P5, PT, R13, 0x1, PT ;  /* 0x000000010d00780c */ /* 0x000fe20003fa6270 */
[----:B------:R-:W2:Y:S01]  /*158f0*/  MUFU.EX2 R187, R187 ;  /* 0x000000bb00bb7308 */ /* 0x000ea20000000800 */
[----:B0-----:R-:W-:Y:S01]  /*15900*/  FADD.FTZ R27, R185, R34 ;  /* 0x00000022b91b7221 */ /* 0x001fe20000010000 */
[----:B------:R-:W-:Y:S01]  /*15910*/  IMAD.IADD R35, R150, 0x1, R35 ;  /* 0x0000000196237824 */ /* 0x000fe200078e0223 */
[----:B------:R-:W-:Y:S02]  /*15920*/  F2FP.BF16.F32.PACK_AB R188, R99, R188 ;  /* 0x000000bc63bc723e */ /* 0x000fe400000010ff */
[----:B------:R-:W-:Y:S01]  /*15930*/  F2FP.BF16.F32.PACK_AB R190, R95, R190 ;  /* 0x000000be5fbe723e */ /* 0x000fe200000010ff */
[----:B------:R-:W-:Y:S01]  /*15940*/  IMAD.IADD R12, R35, 0x1, R12 ;  /* 0x00000001230c7824 */ /* 0x000fe200078e020c */
[----:B------:R-:W-:Y:S01]  /*15950*/  F2FP.BF16.F32.PACK_AB R184, R73, R184 ;  /* 0x000000b849b8723e */ /* 0x000fe200000010ff */
[----:B------:R-:W0:Y:S01]  /*15960*/  MUFU.EX2 R24, R24 ;  /* 0x0000001800187308 */ /* 0x000e220000000800 */
[----:B-1----:R-:W-:Y:S01]  /*15970*/  FADD.FTZ R34, R20, R27 ;  /* 0x0000001b14227221 */ /* 0x002fe20000010000 */
[----:B------:R-:W-:-:S02]  /*15980*/  F2FP.BF16.F32.PACK_AB R186, R33, R186 ;  /* 0x000000ba21ba723e */ /* 0x000fc400000010ff */
[----:B------:R-:W-:Y:S02]  /*15990*/  F2FP.BF16.F32.PACK_AB R180, R29, R180 ;  /* 0x000000b41db4723e */ /* 0x000fe400000010ff */
[----:B------:R-:W-:Y:S02]  /*159a0*/  F2FP.BF16.F32.PACK_AB R191, R14, R191 ;  /* 0x000000bf0ebf723e */ /* 0x000fe400000010ff */
[----:B------:R-:W1:Y:S01]  /*159b0*/  MUFU.EX2 R181, R181 ;  /* 0x000000b500b57308 */ /* 0x000e620000000800 */
[----:B--2---:R-:W-:Y:S01]  /*159c0*/  FADD.FTZ R27, R187, R34 ;  /* 0x00000022bb1b7221 */ /* 0x004fe20000010000 */
[----:B------:R-:W-:-:S06]  /*159d0*/  F2FP.BF16.F32.PACK_AB R185, R20, R185 ;  /* 0x000000b914b9723e */ /* 0x000fcc00000010ff */
        /* <DEDUP_REMOVED lines=58> */
[----:B------:R-:W-:-:S05]  /*15d80*/  VIADD R7, R72, 0xfffffffe ;  /* 0xfffffffe48077836 */ /* 0x000fca0000000000 */
        /* <DEDUP_REMOVED lines=23> */
.L_x_4887:
[----:B------:R-:W-:-:S13]  /*15f00*/  ISETP.NE.AND P2, PT, R13, 0x1, PT ;  /* 0x000000010d00780c */ /* 0x000fda0003f45270 */
[----:B------:R-:W0:Y:S02]  /*15f10*/  @P2 LDC.64 R14, c[0x0][0x9e8] ;  /* 0x00027a00ff0e2b82 */ /* 0x000e240000000a00 */
[----:B0-----:R-:W-:-:S05]  /*15f20*/  @P2 IMAD.HI.U32 R14, R2, R14, RZ ;  /* 0x0000000e020e2227 */ /* 0x001fca00078e00ff */
[----:B------:R-:W-:-:S07]  /*15f30*/  @P2 SHF.R.U32.HI R2, RZ, R15, R14 ;  /* 0x0000000fff022219 */ /* 0x000fce000001160e */
.L_x_4888:
[----:B------:R-:W-:Y:S05]  /*15f40*/  BSYNC B0 ;  /* 0x0000000000007941 */ /* 0x000fea0003800000 */
.L_x_4886:
[----:B------:R-:W-:-:S05]  /*15f50*/  IMAD R13, R2, R13, R13 ;  /* 0x0000000d020d7224 */ /* 0x000fca00078e020d */
[----:B------:R-:W-:-:S07]  /*15f60*/  VIMNMX R12, R12, R13, PT ;  /* 0x0000000d0c0c7248 */ /* 0x000fce0003fe0100 */
.L_x_4885:
[----:B------:R-:W-:Y:S01]  /*15f70*/  IMAD.HI R12, R12, 0x2aaaaaab, RZ ;  /* 0x2aaaaaab0c0c7827 */ /* 0x000fe200078e02ff */
[----:B------:R-:W-:Y:S01]  /*15f80*/  ULDC UR59, c[0x0][0x9e4] ;  /* 0x00027900003b7ab9 */ /* 0x000fe20000000800 */
[----:B------:R-:W-:Y:S01]  /*15f90*/  ULDC UR58, c[0x0][0x9e4] ;  /* 0x00027900003a7ab9 */ /* 0x000fe20000000800 */
[----:B------:R-:W-:Y:S01]  /*15fa0*/  BSSY B0, `(.L_x_4889) ;  /* 0x000037f000007945 */ /* 0x000fe20003800000 */
[----:B------:R-:W-:Y:S01]  /*15fb0*/  IMAD.MOV.U32 R2, RZ, RZ, 0x3f800000 ;  /* 0x3f800000ff027424 */ /* 0x000fe200078e00ff */
[----:B------:R-:W-:Y:S02]  /*15fc0*/  SHF.R.U32.HI R9, RZ, 0x1f, R12 ;  /* 0x0000001fff097819 */ /* 0x000fe4000001160c */
[----:B------:R-:W-:Y:S02]  /*15fd0*/  CS2R R118, SRZ ;  /* 0x0000000000767805 */ /* 0x000fe4000001ff00 */
[----:B------:R-:W-:Y:S02]  /*15fe0*/  CS2R R116, SRZ ;  /* 0x0000000000747805 */ /* 0x000fe4000001ff00 */
[----:B------:R-:W-:-:S02]  /*15ff0*/  CS2R R114, SRZ ;  /* 0x0000000000727805 */ /* 0x000fc4000001ff00 */
[----:B------:R-:W-:Y:S01]  /*16000*/  LEA.HI.SX32 R14, R12, R9, 0x1c ;  /* 0x000000090c0e7211 */ /* 0x000fe200078fe2ff */
[----:B------:R-:W-:Y:S01]  /*16010*/  IMAD.MOV.U32 R9, RZ, RZ, 0x3f800000 ;  /* 0x3f800000ff097424 */ /* 0x000fe200078e00ff */
[----:B------:R-:W-:Y:S02]  /*16020*/  CS2R R112, SRZ ;  /* 0x0000000000707805 */ /* 0x000fe4000001ff00 */
[----:B------:R-:W-:Y:S02]  /*16030*/  CS2R R110, SRZ ;  /* 0x00000000006e7805 */ /* 0x000fe4000001ff00 */
[----:B------:R-:W-:Y:S02]  /*16040*/  VIMNMX R14, R213, R14, !PT ;  /* 0x0000000ed50e7248 */ /* 0x000fe40007fe0100 */
[----:B------:R-:W-:Y:S02]  /*16050*/  CS2R R108, SRZ ;  /* 0x00000000006c7805 */ /* 0x000fe4000001ff00 */
[----:B------:R-:W-:-:S02]  /*16060*/  CS2R R106, SRZ ;  /* 0x00000000006a7805 */ /* 0x000fc4000001ff00 */
[----:B------:R-:W-:Y:S02]  /*16070*/  CS2R R104, SRZ ;  /* 0x0000000000687805 */ /* 0x000fe4000001ff00 */
[----:B------:R-:W-:Y:S02]  /*16080*/  ISETP.GE.AND P2, PT, R7, R14, PT ;  /* 0x0000000e0700720c */ /* 0x000fe40003f46270 */
        /* <DEDUP_REMOVED lines=41> */
[----:B------:R-:W-:Y:S01]  /*16320*/  BSSY B1, `(.L_x_4891) ;  /* 0x0000342000017945 */ /* 0x000fe20003800000 */
[----:B------:R-:W-:Y:S02]  /*16330*/  IMAD.MOV.U32 R2, RZ, RZ, 0x3f800000 ;  /* 0x3f800000ff027424 */ /* 0x000fe400078e00ff */
[----:B------:R-:W-:-:S07]  /*16340*/  IMAD.MOV.U32 R119, RZ, RZ, RZ ;  /* 0x000000ffff777224 */ /* 0x000fce00078e00ff */
.L_x_4910:
[----:B------:R-:W-:-:S05]  /*16350*/  VIADD R15, R19, 0x1 ;  /* 0x00000001130f7836 */ /* 0x000fca0000000000 */
[----:B------:R-:W-:-:S04]  /*16360*/  ISETP.NE.AND P2, PT, R15, 0x2, PT ;  /* 0x000000020f00780c */ /* 0x000fc80003f45270 */
[----:B------:R-:W-:Y:S02]  /*16370*/  SEL R11, RZ, 0x1, P2 ;  /* 0x00000001ff0b7807 */ /* 0x000fe40001000000 */
[----:B------:R-:W-:Y:S02]  /*16380*/  SEL R15, R15, RZ, P2 ;  /* 0x000000ff0f0f7207 */ /* 0x000fe40001000000 */
[----:B------:R-:W-:Y:S01]  /*16390*/  LOP3.LUT R20, R194, R11, RZ, 0x3c, !PT ;  /* 0x0000000bc2147212 */ /* 0x000fe200078e3cff */
[----:B------:R-:W-:Y:S06]  /*163a0*/  @!P0 BRA `(.L_x_4892) ;  /* 0x0000000000048947 */ /* 0x000fec0003800000 */
[----:B------:R-:W-:Y:S01]  /*163b0*/  BPT.TRAP 0x1 ;  /* 0x000000040000795c */ /* 0x000fe20000300000 */
.L_x_4892:
[----:B------:R-:W-:Y:S01]  /*163c0*/  IMAD R0, R15, 0x8, R16 ;  /* 0x000000080f007824 */ /* 0x000fe200078e0210 */
[----:B------:R-:W-:-:S04]  /*163d0*/  SHF.L.U32 R11, R20, 0x1f, RZ ;  /* 0x0000001f140b7819 */ /* 0x000fc800000006ff */
[----:B------:R0:W1:Y:S01]  /*163e0*/  SYNCS.PHASECHK.TRANS64.TRYWAIT P2, [R0+URZ+0x30830], R11 ;  /* 0x0308300b000075a7 */ /* 0x000062000804017f */
[----:B------:R-:W-:Y:S05]  /*163f0*/  @!P0 BRA `(.L_x_4893) ;  /* 0x0000000000048947 */ /* 0x000fea0003800000 */
[----:B------:R-:W-:Y:S01]  /*16400*/  BPT.TRAP 0x1 ;  /* 0x000000040000795c */ /* 0x000fe20000300000 */
.L_x_4893:
[----:B------:R-:W-:Y:S01]  /*16410*/  IMAD R124, R15, 0x900, R8 ;  /* 0x000009000f7c7824 */ /* 0x000fe200078e0208 */
[----:B------:R-:W-:Y:S03]  /*16420*/  BSSY B2, `(.L_x_4894) ;  /* 0x0000006000027945 */ /* 0x000fe60003800000 */
[C---:B------:R-:W-:Y:S02]  /*16430*/  VIADD R12, R124.reuse, 0x2 ;  /* 0x000000027c0c7836 */ /* 0x040fe40000000000 */
[----:B------:R-:W-:Y:S01]  /*16440*/  VIADD R21, R124, 0x4 ;  /* 0x000000047c157836 */ /* 0x000fe20000000000 */
[----:B-1----:R-:W-:Y:S06]  /*16450*/  @P2 BRA `(.L_x_4895) ;  /* 0x0000000000082947 */ /* 0x002fec0003800000 */
[----:B------:R-:W1:Y:S02]  /*16460*/  SYNCS.PHASECHK.TRANS64.TRYWAIT P2, [R0+URZ+0x30830], R11 ;  /* 0x0308300b000075a7 */ /* 0x000e64000804017f */
[----:B-1----:R-:W-:Y:S05]  /*16470*/  @!P2 BRA `(.L_x_4896) ;  /* 0x000001780030a947 */ /* 0x002fea0003800000 */
.L_x_4895:
[----:B------:R-:W-:Y:S05]  /*16480*/  BSYNC B2 ;  /* 0x0000000000027941 */ /* 0x000fea0003800000 */
.L_x_4894:
[----:B------:R-:W-:Y:S01]  /*16490*/  IMAD.MOV.U32 R10, RZ, RZ, R124 ;  /* 0x000000ffff0a7224 */ /* 0x000fe200078e007c */
[----:B------:R2:W-:Y:S04]  /*164a0*/  STL.64 [R1+0x90], R16 ;  /* 0x0000901001007387 */ /* 0x0005e80000100a00 */
[----:B------:R-:W-:Y:S01]  /*164b0*/  R2UR UR54, R10 ;  /* 0x000000000a3672ca */ /* 0x000fe200000e0000 */
[----:B------:R-:W-:-:S05]  /*164c0*/  IMAD.MOV.U32 R10, RZ, RZ, R21 ;  /* 0x000000ffff0a7224 */ /* 0x000fca00078e0015 */
[----:B------:R-:W-:Y:S01]  /*164d0*/  R2UR UR34, R10 ;  /* 0x000000000a2272ca */ /* 0x000fe200000e0000 */
[----:B------:R-:W-:Y:S01]  /*164e0*/  VIADD R10, R124, 0x302 ;  /* 0x000003027c0a7836 */ /* 0x000fe20000000000 */
[----:B--2---:R-:W2:Y:S01]  /*164f0*/  LDL.64 R16, [R1+0x28] ;  /* 0x0000280001107983 */ /* 0x004ea20000100a00 */
[----:B01----:R-:W-:-:S03]  /*16500*/  IMAD.MOV.U32 R11, RZ, RZ, 0x40000040 ;  /* 0x40000040ff0b7424 */ /* 0x003fc600078e00ff */
[----:B------:R-:W-:Y:S01]  /*16510*/  R2UR UR22, R10 ;  /* 0x000000000a1672ca */ /* 0x000fe200000e0000 */
[----:B------:R-:W-:Y:S01]  /*16520*/  VIADD R10, R124, 0x306 ;  /* 0x000003067c0a7836 */ /* 0x000fe20000000000 */
[----:B------:R0:W-:Y:S01]  /*16530*/  STL.64 [R1+0x88], R14 ;  /* 0x0000880e01007387 */ /* 0x0001e20000100a00 */
[C---:B------:R-:W-:Y:S02]  /*16540*/  R2UR UR55, R11.reuse ;  /* 0x000000000b3772ca */ /* 0x040fe400000e0000 */
[C---:B------:R-:W-:Y:S02]  /*16550*/  R2UR UR35, R11.reuse ;  /* 0x000000000b2372ca */ /* 0x040fe400000e0000 */
[C---:B------:R-:W-:Y:S02]  /*16560*/  R2UR UR23, R11.reuse ;  /* 0x000000000b1772ca */ /* 0x040fe400000e0000 */
[----:B------:R-:W-:Y:S02]  /*16570*/  R2UR UR14, R10 ;  /* 0x000000000a0e72ca */ /* 0x000fe400000e0000 */
[----:B------:R-:W-:Y:S01]  /*16580*/  R2UR UR15, R11 ;  /* 0x000000000b0f72ca */ /* 0x000fe200000e0000 */
[----:B0-----:R-:W3:Y:S04]  /*16590*/  LDL.64 R14, [R1+0x20] ;  /* 0x00002000010e7983 */ /* 0x001ee80000100a00 */
[----:B------:R0:W-:Y:S04]  /*165a0*/  STL.64 [R1+0x80], R6 ;  /* 0x0000800601007387 */ /* 0x0001e80000100a00 */
[----:B0-----:R-:W4:Y:S04]  /*165b0*/  LDL.64 R6, [R1+0x18] ;  /* 0x0000180001067983 */ /* 0x001f280000100a00 */
[----:B------:R0:W-:Y:S04]  /*165c0*/  STL.64 [R1+0x78], R4 ;  /* 0x0000780401007387 */ /* 0x0001e80000100a00 */
[----:B------:R-:W2:Y:S01]  /*165d0*/  LDL.64 R10, [R1+0x30] ;  /* 0x00003000010a7983 */ /* 0x000ea20000100a00 */
[----:B------:R-:W-:Y:S01]  /*165e0*/  VIADD R120, R124, 0x6 ;  /* 0x000000067c787836 */ /* 0x000fe20000000000 */
[----:B------:R-:W-:Y:S01]  /*165f0*/  R2UR UR50, R12 ;  /* 0x000000000c3272ca */ /* 0x000fe200000e0000 */
[----:B------:R-:W-:-:S03]  /*16600*/  VIADD R12, R124, 0x300 ;  /* 0x000003007c0c7836 */ /* 0x000fc60000000000 */
[----:B------:R-:W-:Y:S01]  /*16610*/  R2UR UR30, R120 ;  /* 0x00000000781e72ca */ /* 0x000fe200000e0000 */
[----:B------:R-:W-:Y:S01]  /*16620*/  VIADD R120, R124, 0x304 ;  /* 0x000003047c787836 */ /* 0x000fe20000000000 */
[----:B------:R-:W-:Y:S01]  /*16630*/  R2UR UR26, R12 ;  /* 0x000000000c1a72ca */ /* 0x000fe200000e0000 */
[C---:B------:R-:W-:Y:S01]  /*16640*/  VIADD R12, R124.reuse, 0x600 ;  /* 0x000006007c0c7836 */ /* 0x040fe20000000000 */
[----:B0-----:R-:W4:Y:S01]  /*16650*/  LDL.64 R4, [R1+0x10] ;  /* 0x0000100001047983 */ /* 0x001f220000100a00 */
[----:B------:R-:W-:Y:S01]  /*16660*/  VIADD R122, R124, 0x604 ;  /* 0x000006047c7a7836 */ /* 0x000fe20000000000 */
[----:B------:R-:W-:Y:S01]  /*16670*/  R2UR UR18, R120 ;  /* 0x00000000781272ca */ /* 0x000fe200000e0000 */
[----:B------:R-:W-:Y:S02]  /*16680*/  VIADD R120, R124, 0x602 ;  /* 0x000006027c787836 */ /* 0x000fe40000000000 */
[----:B------:R-:W-:Y:S01]  /*16690*/  FMUL.FTZ R24, R24, R9 ;  /* 0x0000000918187220 */ /* 0x000fe20000410000 */
[----:B------:R-:W-:-:S02]  /*166a0*/  IMAD.MOV.U32 R121, RZ, RZ, 0x40000040 ;  /* 0x40000040ff797424 */ /* 0x000fc400078e00ff */
[-C--:B------:R-:W-:Y:S01]  /*166b0*/  FMUL.FTZ R25, R25, R9.reuse ;  /* 0x0000000919197220 */ /* 0x080fe20000410000 */
[----:B------:R-:W-:Y:S02]  /*166c0*/  VIADD R124, R124, 0x606 ;  /* 0x000006067c7c7836 */ /* 0x000fe40000000000 */
[-C--:B------:R-:W-:Y:S01]  /*166d0*/  FMUL.FTZ R28, R28, R9.reuse ;  /* 0x000000091c1c7220 */ /* 0x080fe20000410000 */
[----:B------:R-:W-:Y:S01]  /*166e0*/  IMAD.MOV.U32 R123, RZ, RZ, 0x40000040 ;  /* 0x40000040ff7b7424 */ /* 0x000fe200078e00ff */
[C---:B------:R-:W-:Y:S01]  /*166f0*/  R2UR UR31, R121.reuse ;  /* 0x00000000791f72ca */ /* 0x040fe200000e0000 */
[----:B------:R-:W-:Y:S01]  /*16700*/  IMAD.MOV.U32 R125, RZ, RZ, 0x40000040 ;  /* 0x40000040ff7d7424 */ /* 0x000fe200078e00ff */
[----:B------:R-:W-:Y:S01]  /*16710*/  R2UR UR19, R121 ;  /* 0x00000000791372ca */ /* 0x000fe200000e0000 */
[----:B------:R-:W-:Y:S01]  /*16720*/  IMAD.MOV.U32 R13, RZ, RZ, 0x40000040 ;  /* 0x40000040ff0d7424 */ /* 0x000fe200078e00ff */
        /* <DEDUP_REMOVED lines=17> */
[-C--:B------:R-:W-:Y:S01]  /*16840*/  FMUL.FTZ R45, R45, R9.reuse ;  /* 0x000000092d2d7220 */ /* 0x080fe20000410000 */
[----:B------:R-:W-:Y:S01]  /*16850*/  HGMMA.64x96x16.F32.BF16 R120, gdesc[UR52], RZ, !UPT, gsb0 ;  /* 0x01600000347879f0 */ /* 0x000fe2000c0018ff */
        /* <DEDUP_REMOVED lines=86> */
[----:B------:R-:W-:Y:S03]  /*16dc0*/  HGMMA.64x96x16.F32.BF16 R120, gdesc[UR48], R120, gsb0 ;  /* 0x01600000307879f0 */ /* 0x000fe60008001878 */
[----:B------:R-:W-:Y:S02]  /*16dd0*/  WARPGROUP.DEPBAR.LE gsb0, 0x0 ;  /* 0x00008000000079c5 */ /* 0x000fe40000010000 */
[----:B------:R-:W-:Y:S01]  /*16de0*/  WARPGROUP.ARRIVE ;  /* 0x00000000000079c5 */ /* 0x000fe20000000000 */
[----:B--2---:R-:W-:Y:S02]  /*16df0*/  R2UR UR32, R10 ;  /* 0x000000000a2072ca */ /* 0x004fe400000e0000 */
[----:B------:R-:W-:Y:S02]  /*16e00*/  R2UR UR33, R11 ;  /* 0x000000000b2172ca */ /* 0x000fe400000e0000 */
[----:B------:R-:W-:Y:S01]  /*16e10*/  R2UR UR28, R16 ;  /* 0x00000000101c72ca */ /* 0x000fe200000e0000 */
[----:B------:R-:W2:Y:S10]  /*16e20*/  LDL.64 R10, [R1] ;  /* 0x00000000010a7983 */ /* 0x000eb40000100a00 */
[----:B------:R-:W-:Y:S01]  /*16e30*/  HGMMA.64x96x16.F32.BF16 R120, gdesc[UR32], R120, gsb0 ;  /* 0x01600000207879f0 */ /* 0x000fe20008001878 */
[----:B------:R-:W-:-:S02]  /*16e40*/  R2UR UR29, R17 ;  /* 0x00000000111d72ca */ /* 0x000fc400000e0000 */
[----:B------:R-:W-:Y:S02]  /*16e50*/  R2UR UR10, R12 ;  /* 0x000000000c0a72ca */ /* 0x000fe400000e0000 */
[----:B------:R-:W-:Y:S02]  /*16e60*/  R2UR UR11, R13 ;  /* 0x000000000d0b72ca */ /* 0x000fe400000e0000 */
[----:B------:R-:W2:Y:S01]  /*16e70*/  LDL.64 R12, [R1+0x8] ;  /* 0x00000800010c7983 */ /* 0x000ea20000100a00 */
[----:B---3--:R-:W-:Y:S02]  /*16e80*/  R2UR UR24, R14 ;  /* 0x000000000e1872ca */ /* 0x008fe400000e0000 */
[----:B------:R-:W-:Y:S01]  /*16e90*/  R2UR UR25, R15 ;  /* 0x000000000f1972ca */ /* 0x000fe200000e0000 */
[----:B------:R0:W5:Y:S01]  /*16ea0*/  LDL.LU.64 R16, [R1+0x90] ;  /* 0x0000900001107983 */ /* 0x0001620000300a00 */
[----:B----4-:R-:W-:Y:S02]  /*16eb0*/  R2UR UR20, R6 ;  /* 0x00000000061472ca */ /* 0x010fe400000e0000 */
[----:B------:R-:W-:Y:S01]  /*16ec0*/  R2UR UR21, R7 ;  /* 0x00000000071572ca */ /* 0x000fe200000e0000 */
[----:B------:R0:W5:Y:S01]  /*16ed0*/  LDL.LU.64 R14, [R1+0x88] ;  /* 0x00008800010e7983 */ /* 0x0001620000300a00 */
[----:B------:R-:W-:-:S02]  /*16ee0*/  R2UR UR16, R4 ;  /* 0x00000000041072ca */ /* 0x000fc400000e0000 */
[----:B------:R-:W-:Y:S01]  /*16ef0*/  R2UR UR17, R5 ;  /* 0x00000000051172ca */ /* 0x000fe200000e0000 */
[----:B------:R0:W5:Y:S01]  /*16f00*/  LDL.LU.64 R6, [R1+0x80] ;  /* 0x0000800001067983 */ /* 0x0001620000300a00 */
[----:B------:R-:W-:Y:S01]  /*16f10*/  UMOV UR4, UR56 ;  /* 0x0000003800047c82 */ /* 0x000fe20008000000 */
[----:B------:R-:W-:Y:S02]  /*16f20*/  UMOV UR5, UR57 ;  /* 0x0000003900057c82 */ /* 0x000fe40008000000 */
[----:B------:R0:W5:Y:S01]  /*16f30*/  LDL.LU.64 R4, [R1+0x78] ;  /* 0x0000780001047983 */ /* 0x0001620000300a00 */
        /* <DEDUP_REMOVED lines=9> */
[----:B--2---:R-:W-:Y:S02]  /*16fd0*/  R2UR UR12, R12 ;  /* 0x000000000c0c72ca */ /* 0x004fe400000e0000 */
[----:B------:R-:W-:Y:S01]  /*16fe0*/  R2UR UR13, R13 ;  /* 0x000000000d0d72ca */ /* 0x000fe200000e0000 */
[----:B------:R-:W-:Y:S02]  /*16ff0*/  WARPGROUP.DEPBAR.LE gsb0, 0x0 ;  /* 0x00008000000079c5 */ /* 0x000fe40000010000 */
[----:B------:R-:W-:-:S06]  /*17000*/  WARPGROUP.ARRIVE ;  /* 0x00000000000079c5 */ /* 0x000fcc0000000000 */
[----:B------:R-:W-:Y:S01]  /*17010*/  HGMMA.64x96x16.F32.BF16 R120, gdesc[UR16], R120, gsb0 ;  /* 0x01600000107879f0 */ /* 0x000fe20008001878 */
[----:B------:R-:W-:Y:S02]  /*17020*/  R2UR UR8, R10 ;  /* 0x000000000a0872ca */ /* 0x000fe400000e0000 */
[----:B------:R-:W-:Y:S01]  /*17030*/  R2UR UR9, R11 ;  /* 0x000000000b0972ca */ /* 0x000fe200000e0000 */
        /* <DEDUP_REMOVED lines=16> */
[----:B0-----:R-:W-:Y:S05]  /*17140*/  @!P0 BRA `(.L_x_4897) ;  /* 0x0000000000048947 */ /* 0x001fea0003800000 */
[----:B------:R-:W-:Y:S01]  /*17150*/  BPT.TRAP 0x1 ;  /* 0x000000040000795c */ /* 0x000fe20000300000 */
.L_x_4897:
[----:B------:R-:W-:Y:S01]  /*17160*/  SHF.L.U32 R9, R194, 0x1f, RZ ;  /* 0x0000001fc2097819 */ /* 0x000fe200000006ff */
[----:B-----5:R-:W-:-:S04]  /*17170*/  IMAD R2, R19, 0x8, R16 ;  /* 0x0000000813027824 */ /* 0x020fc800078e0210 */
[----:B------:R0:W1:Y:S01]  /*17180*/  SYNCS.PHASECHK.TRANS64.TRYWAIT P2, [R2+URZ+0x30850], R9 ;  /* 0x03085009020075a7 */ /* 0x000062000804017f */
[----:B------:R-:W-:Y:S05]  /*17190*/  @!P0 BRA `(.L_x_4898) ;  /* 0x0000000000048947 */ /* 0x000fea0003800000 */
[----:B------:R-:W-:Y:S01]  /*171a0*/  BPT.TRAP 0x1 ;  /* 0x000000040000795c */ /* 0x000fe20000300000 */
.L_x_4898:
[----:B------:R-:W-:Y:S04]  /*171b0*/  BSSY B2, `(.L_x_4899) ;  /* 0x0000004000027945 */ /* 0x000fe80003800000 */
[----:B-1----:R-:W-:Y:S05]  /*171c0*/  @P2 BRA `(.L_x_4900) ;  /* 0x0000000000082947 */ /* 0x002fea0003800000 */
[----:B------:R-:W1:Y:S02]  /*171d0*/  SYNCS.PHASECHK.TRANS64.TRYWAIT P2, [R2+URZ+0x30850], R9 ;  /* 0x03085009020075a7 */ /* 0x000e64000804017f */
[----:B-1----:R-:W-:Y:S05]  /*171e0*/  @!P2 BRA `(.L_x_4901) ;  /* 0x0000016800e8a947 */ /* 0x002fea0003800000 */
.L_x_4900:
[----:B------:R-:W-:Y:S05]  /*171f0*/  BSYNC B2 ;  /* 0x0000000000027941 */ /* 0x000fea0003800000 */
.L_x_4899:
[----:B01----:R-:W-:Y:S01]  /*17200*/  VIADD R9, R16, 0x400 ;  /* 0x0000040010097836 */ /* 0x003fe20000000000 */
[----:B------:R-:W-:Y:S01]  /*17210*/  WARPGROUP.ARRIVE ;  /* 0x00000000000079c5 */ /* 0x000fe20000000000 */
[----:B------:R-:W-:Y:S01]  /*17220*/  IMAD.MOV.U32 R11, RZ, RZ, 0x40000040 ;  /* 0x40000040ff0b7424 */ /* 0x000fe200078e00ff */
[----:B------:R-:W0:Y:S01]  /*17230*/  LDC R21, c[0x0][0x448] ;  /* 0x00011200ff157b82 */ /* 0x000e220000000800 */
[----:B------:R-:W-:Y:S01]  /*17240*/  IMAD.MOV.U32 R13, RZ, RZ, 0x40000040 ;  /* 0x40000040ff0d7424 */ /* 0x000fe200078e00ff */
[----:B------:R-:W-:Y:S01]  /*17250*/  SHF.R.U32.HI R9, RZ, 0x4, R9 ;  /* 0x00000004ff097819 */ /* 0x000fe20000011609 */
[----:B------:R-:W-:Y:S01]  /*17260*/  @!P1 VIADD R0, R0, 0x30840 ;  /* 0x0003084000009836 */ /* 0x000fe20000000000 */
[----:B------:R-:W-:Y:S01]  /*17270*/  R2UR UR7, R11 ;  /* 0x000000000b0772ca */ /* 0x000fe200000e0000 */
[----:B------:R-:W-:Y:S01]  /*17280*/  IMAD.MOV.U32 R11, RZ, RZ, 0x40000040 ;  /* 0x40000040ff0b7424 */ /* 0x000fe200078e00ff */
[----:B------:R-:W-:Y:S01]  /*17290*/  LOP3.LUT R9, R9, 0x3fff, RZ, 0xc0, !PT ;  /* 0x00003fff09097812 */ /* 0x000fe200078ec0ff */
[----:B------:R-:W-:Y:S01]  /*172a0*/  ULDC UR5, c[0x0][0x9dc] ;  /* 0x0002770000057ab9 */ /* 0x000fe20000000800 */
[----:B------:R-:W-:Y:S01]  /*172b0*/  LOP3.LUT P2, RZ, R18, 0x100000, RZ, 0xc0, !PT ;  /* 0x0010000012ff7812 */ /* 0x000fe2000784c0ff */
[----:B------:R-:W-:Y:S01]  /*172c0*/  ULDC UR4, c[0x0][0x9e0] ;  /* 0x0002780000047ab9 */ /* 0x000fe20000000800 */
[----:B------:R-:W-:-:S02]  /*172d0*/  LOP3.LUT R9, R9, 0x3000000, RZ, 0xfc, !PT ;  /* 0x0300000009097812 */ /* 0x000fc400078efcff */
[----:B------:R-:W-:-:S03]  /*172e0*/  @!P1 PRMT R0, RZ, 0x654, R0 ;  /* 0x00000654ff009816 */ /* 0x000fc60000000000 */
[----:B------:R-:W-:Y:S02]  /*172f0*/  IMAD R10, R19, 0x900, R9 ;  /* 0x00000900130a7824 */ /* 0x000fe400078e0209 */
[----:B------:R-:W-:Y:S02]  /*17300*/  IMAD.IADD R9, R214, 0x1, R212 ;  /* 0x00000001d6097824 */ /* 0x000fe400078e02d4 */
[C---:B------:R-:W-:Y:S01]  /*17310*/  VIADD R12, R10.reuse, 0x80 ;  /* 0x000000800a0c7836 */ /* 0x040fe20000000000 */
[----:B------:R-:W-:Y:S02]  /*17320*/  R2UR UR6, R10 ;  /* 0x000000000a0672ca */ /* 0x000fe400000e0000 */
[----:B0-----:R-:W-:-:S11]  /*17330*/  ISETP.NE.AND P3, PT, R21, 0x1, PT ;  /* 0x000000011500780c */ /* 0x001fd60003f65270 */
        /* <DEDUP_REMOVED lines=25> */
[----:B------:R-:W-:Y:S02]  /*174d0*/  WARPGROUP.DEPBAR.LE gsb0, 0x0 ;  /* 0x00008000000079c5 */ /* 0x000fe40000010000 */
[----:B------:R-:W-:-:S14]  /*174e0*/  WARPGROUP.ARRIVE ;  /* 0x00000000000079c5 */ /* 0x000fdc0000000000 */
[----:B------:R-:W-:Y:S01]  /*174f0*/  HGMMA.64x192x16.F32.BF16 R24, R172, gdesc[UR4].tnspB, R24, gsb0 ;  /* 0x42e00004ac187df0 */ /* 0x000fe20008001818 */
[----:B------:R-:W-:Y:S02]  /*17500*/  R2UR UR6, R10 ;  /* 0x000000000a0672ca */ /* 0x000fe400000e0000 */
[----:B------:R-:W-:Y:S01]  /*17510*/  R2UR UR7, R11 ;  /* 0x000000000b0772ca */ /* 0x000fe200000e0000 */
[----:B------:R-:W0:Y:S08]  /*17520*/  @P3 LDC R10, c[0x0][0x450] ;  /* 0x00011400ff0a3b82 */ /* 0x000e300000000800 */
[----:B------:R-:W1:Y:S02]  /*17530*/  @P3 LDC R11, c[0x0][0x44c] ;  /* 0x00011300ff0b3b82 */ /* 0x000e640000000800 */
[----:B-1----:R-:W-:-:S05]  /*17540*/  @P3 IMAD.HI.U32 R11, R9, R11, RZ ;  /* 0x0000000b090b3227 */ /* 0x002fca00078e00ff */
[----:B0-----:R-:W-:Y:S01]  /*17550*/  @P3 SHF.R.U32.HI R9, RZ, R10, R11 ;  /* 0x0000000aff093219 */ /* 0x001fe2000001160b */
[----:B------:R-:W-:Y:S01]  /*17560*/  IMAD.U32 R10, RZ, RZ, UR5 ;  /* 0x00000005ff0a7e24 */ /* 0x000fe2000f8e00ff */
[----:B------:R-:W-:Y:S02]  /*17570*/  WARPGROUP.DEPBAR.LE gsb0, 0x0 ;  /* 0x00008000000079c5 */ /* 0x000fe40000010000 */
[----:B------:R-:W-:-:S06]  /*17580*/  WARPGROUP.ARRIVE ;  /* 0x00000000000079c5 */ /* 0x000fcc0000000000 */
[----:B------:R-:W-:Y:S03]  /*17590*/  HGMMA.64x192x16.F32.BF16 R24, R168, gdesc[UR4].tnspB, R24, gsb0 ;  /* 0x42e00004a8187df0 */ /* 0x000fe60008001818 */
[----:B------:R-:W-:Y:S02]  /*175a0*/  WARPGROUP.DEPBAR.LE gsb0, 0x0 ;  /* 0x00008000000079c5 */ /* 0x000fe40000010000 */
[----:B------:R-:W0:Y:S01]  /*175b0*/  SHFL.IDX PT, R170, R9, RZ, 0x1c1f ;  /* 0x001c1fff09aa7589 */ /* 0x000e2200000e0000 */
[----:B------:R-:W-:Y:S01]  /*175c0*/  IMAD R169, R7, -0x60, RZ ;  /* 0xffffffa007a97824 */ /* 0x000fe200078e02ff */
[----:B------:R1:W-:Y:S04]  /*175d0*/  @!P1 SYNCS.ARRIVE.TRANS64.RED.A1T0 RZ, [R0+URZ], RZ ;  /* 0x000000ff00ff99a7 */ /* 0x0003e8000810043f */
[----:B------:R-:W-:-:S04]  /*175e0*/  IADD3 R21, -R200, 0x1, R169 ;  /* 0x00000001c8157810 */ /* 0x000fc80007ffe1a9 */
[----:B------:R-:W-:Y:S02]  /*175f0*/  IADD3 R21, -R196, R21, R197 ;  /* 0x00000015c4157210 */ /* 0x000fe40007ffe1c5 */
[----:B-1----:R-:W-:-:S03]  /*17600*/  LOP3.LUT R0, RZ, R10, RZ, 0x33, !PT ;  /* 0x0000000aff007212 */ /* 0x002fc600078e33ff */
[----:B------:R-:W-:Y:S02]  /*17610*/  VIADD R168, R21, UR4 ;  /* 0x0000000415a87c36 */ /* 0x000fe40008000000 */
[----:B------:R-:W-:Y:S02]  /*17620*/  IMAD.IADD R21, R0, 0x1, R21 ;  /* 0x0000000100157824 */ /* 0x000fe400078e0215 */
[----:B------:R-:W-:Y:S02]  /*17630*/  IMAD.IADD R0, R169, 0x1, -R200 ;  /* 0x00000001a9007824 */ /* 0x000fe400078e0ac8 */
[--C-:B0-----:R-:W-:Y:S02]  /*17640*/  IMAD.IADD R19, R168, 0x1, R170.reuse ;  /* 0x00000001a8137824 */ /* 0x101fe400078e02aa */
[----:B------:R-:W-:Y:S01]  /*17650*/  IMAD.IADD R11, R21, 0x1, R170 ;  /* 0x00000001150b7824 */ /* 0x000fe200078e02aa */
[----:B------:R-:W-:Y:S06]  /*17660*/  @!P2 BRA `(.L_x_4902) ;  /* 0x000000000054a947 */ /* 0x000fec0003800000 */
        /* <DEDUP_REMOVED lines=12> */
.L_x_4904:
[----:B------:R-:W-:-:S05]  /*17730*/  IMAD.U32 R171, RZ, RZ, UR59 ;  /* 0x0000003bffab7e24 */ /* 0x000fca000f8e00ff */
[----:B------:R-:W-:-:S13]  /*17740*/  ISETP.NE.AND P2, PT, R171, 0x1, PT ;  /* 0x00000001ab00780c */ /* 0x000fda0003f45270 */
[----:B------:R-:W0:Y:S02]  /*17750*/  @P2 LDC.64 R12, c[0x0][0x9e8] ;  /* 0x00027a00ff0c2b82 */ /* 0x000e240000000a00 */
[----:B0-----:R-:W-:-:S05]  /*17760*/  @P2 IMAD.HI.U32 R12, R170, R12, RZ ;  /* 0x0000000caa0c2227 */ /* 0x001fca00078e00ff */
[----:B------:R-:W-:-:S07]  /*17770*/  @P2 SHF.R.U32.HI R170, RZ, R13, R12 ;  /* 0x0000000dffaa2219 */ /* 0x000fce000001160c */
.L_x_4905:
[----:B------:R-:W-:Y:S05]  /*17780*/  BSYNC B2 ;  /* 0x0000000000027941 */ /* 0x000fea0003800000 */
.L_x_4903:
[----:B------:R-:W-:-:S05]  /*17790*/  IMAD R170, R170, R171, R0 ;  /* 0x000000abaaaa7224 */ /* 0x000fca00078e0200 */
[----:B------:R-:W-:Y:S02]  /*177a0*/  VIMNMX R11, R11, R170, !PT ;  /* 0x000000aa0b0b7248 */ /* 0x000fe40007fe0100 */
[----:B------:R-:W-:-:S07]  /*177b0*/  VIADDMNMX R19, R170, R171, R19, PT ;  /* 0x000000abaa137246 */ /* 0x000fce0003800113 */
.L_x_4902:
[C---:B------:R-:W-:Y:S01]  /*177c0*/  ISETP.GE.AND P2, PT, R169.reuse, 0x2, PT ;  /* 0x00000002a900780c */ /* 0x040fe20003f46270 */
[----:B------:R-:W0:Y:S01]  /*177d0*/  SHFL.IDX PT, R9, R9, 0x1, 0x1c1f ;  /* 0x003c1f0009097f89 */ /* 0x000e2200000e0000 */
[----:B------:R-:W-:Y:S02]  /*177e0*/  ISETP.GE.AND P5, PT, R169, 0xa, PT ;  /* 0x0000000aa900780c */ /* 0x000fe40003fa6270 */
[----:B------:R-:W-:Y:S02]  /*177f0*/  ISETP.GT.AND P3, PT, R11, 0x1, !P2 ;  /* 0x000000010b00780c */ /* 0x000fe40005764270 */
[----:B------:R-:W-:Y:S02]  /*17800*/  LOP3.LUT R18, R18, 0xfffffffb, RZ, 0xc0, !PT ;  /* 0xfffffffb12127812 */ /* 0x000fe400078ec0ff */
[----:B------:R-:W-:Y:S02]  /*17810*/  ISETP.LT.OR P4, PT, R19, 0x2, P3 ;  /* 0x000000021300780c */ /* 0x000fe40001f81670 */
[----:B------:R-:W-:-:S02]  /*17820*/  ISETP.GE.AND P3, PT, R169, 0x9, PT ;  /* 0x00000009a900780c */ /* 0x000fc40003f66270 */
[----:B------:R-:W-:Y:S02]  /*17830*/  FSEL R121, R121, -INF , !P4 ;  /* 0xff80000079797808 */ /* 0x000fe40006000000 */
[----:B------:R-:W-:Y:S02]  /*17840*/  ISETP.GT.AND P4, PT, R11, 0x8, !P3 ;  /* 0x000000080b00780c */ /* 0x000fe40005f84270 */
[----:B------:R-:W-:Y:S02]  /*17850*/  @P5 LOP3.LUT R18, R18, 0x4, RZ, 0xfc, !PT ;  /* 0x0000000412125812 */ /* 0x000fe400078efcff */
[----:B------:R-:W-:Y:S02]  /*17860*/  ISETP.LT.OR P4, PT, R19, 0x9, P4 ;  /* 0x000000091300780c */ /* 0x000fe40002781670 */
[----:B------:R-:W-:Y:S02]  /*17870*/  LOP3.LUT R18, R18, 0xfffffff7, RZ, 0xc0, !PT ;  /* 0xfffffff712127812 */ /* 0x000fe400078ec0ff */
[----:B------:R-:W-:-:S02]  /*17880*/  FSEL R124, R124, -INF , !P4 ;  /* 0xff8000007c7c7808 */ /* 0x000fc40006000000 */
[----:B------:R-:W-:Y:S01]  /*17890*/  ISETP.GT.AND P4, PT, R11, 0x9, !P5 ;  /* 0x000000090b00780c */ /* 0x000fe20006f84270 */
[--C-:B0-----:R-:W-:Y:S01]  /*178a0*/  IMAD.IADD R168, R168, 0x1, R9.reuse ;  /* 0x00000001a8a87824 */ /* 0x101fe200078e0209 */
[----:B------:R-:W-:Y:S01]  /*178b0*/  ISETP.GE.AND P5, PT, R169, 0x11, PT ;  /* 0x00000011a900780c */ /* 0x000fe20003fa6270 */
[----:B------:R-:W-:Y:S01]  /*178c0*/  IMAD.IADD R21, R21, 0x1, R9 ;  /* 0x0000000115157824 */ /* 0x000fe200078e0209 */
[----:B------:R-:W-:-:S04]  /*178d0*/  ISETP.LT.OR P4, PT, R19, 0xa, P4 ;  /* 0x0000000a1300780c */ /* 0x000fc80002781670 */
        /* <DEDUP_REMOVED lines=118> */
[----:B------:R-:W-:-:S04]  /*18040*/  ISETP.GT.AND P6, PT, R11, 0x59, !P6 ;  /* 0x000000590b00780c */ /* 0x000fc800077c4270 */
[----:B------:R-:W-:-:S04]  /*18050*/  ISETP.LT.OR P6, PT, R19, 0x5a, P6 ;  /* 0x0000005a1300780c */ /* 0x000fc800037c1670 */
[----:B------:R-:W-:Y:S02]  /*18060*/  FSEL R165, R165, -INF , !P6 ;  /* 0xff800000a5a57808 */ /* 0x000fe40007000000 */
[----:B------:R-:W-:-:S13]  /*18070*/  LOP3.LUT P6, RZ, R18, 0x100000, RZ, 0xc0, !PT ;  /* 0x0010000012ff7812 */ /* 0x000fda00078cc0ff */
[----:B------:R-:W-:Y:S05]  /*18080*/  @!P6 BRA `(.L_x_4906) ;  /* 0x000000000054e947 */ /* 0x000fea0003800000 */
        /* <DEDUP_REMOVED lines=12> */
.L_x_4908:
[----:B------:R-:W-:-:S05]  /*18150*/  IMAD.U32 R11, RZ, RZ, UR59 ;  /* 0x0000003bff0b7e24 */ /* 0x000fca000f8e00ff */
[----:B------:R-:W-:-:S13]  /*18160*/  ISETP.NE.AND P6, PT, R11, 0x1, PT ;  /* 0x000000010b00780c */ /* 0x000fda0003fc5270 */
[----:B------:R-:W0:Y:S02]  /*18170*/  @P6 LDC.64 R12, c[0x0][0x9e8] ;  /* 0x00027a00ff0c6b82 */ /* 0x000e240000000a00 */
[----:B0-----:R-:W-:-:S05]  /*18180*/  @P6 IMAD.HI.U32 R12, R9, R12, RZ ;  /* 0x0000000c090c6227 */ /* 0x001fca00078e00ff */
[----:B------:R-:W-:-:S07]  /*18190*/  @P6 SHF.R.U32.HI R9, RZ, R13, R12 ;  /* 0x0000000dff096219 */ /* 0x000fce000001160c */
.L_x_4909:
[----:B------:R-:W-:Y:S05]  /*181a0*/  BSYNC B2 ;  /* 0x0000000000027941 */ /* 0x000fea0003800000 */
.L_x_4907:
[----:B------:R-:W-:-:S05]  /*181b0*/  IMAD R0, R9, R11, R0 ;  /* 0x0000000b09007224 */ /* 0x000fca00078e0200 */
[----:B------:R-:W-:Y:S02]  /*181c0*/  VIADDMNMX R168, R0, R11, R168, PT ;  /* 0x0000000b00a87246 */ /* 0x000fe400038001a8 */
[----:B------:R-:W-:-:S07]  /*181d0*/  VIMNMX R21, R21, R0, !PT ;  /* 0x0000000015157248 */ /* 0x000fce0007fe0100 */
.L_x_4906:
[C---:B------:R-:W-:Y:S01]  /*181e0*/  ISETP.GT.AND P2, PT, R21.reuse, 0x1, !P2 ;  /* 0x000000011500780c */ /* 0x040fe20005744270 */
[----:B------:R-:W-:Y:S01]  /*181f0*/  ULDC UR4, c[0x0][0x988] ;  /* 0x0002620000047ab9 */ /* 0x000fe20000000800 */
[----:B------:R-:W-:Y:S01]  /*18200*/  ISETP.GT.AND P3, PT, R21, 0x8, !P3 ;  /* 0x000000081500780c */ /* 0x000fe20005f64270 */
[----:B------:R-:W-:Y:S01]  /*18210*/  @!P1 VIADD R2, R2, 0x30860 ;  /* 0x0003086002029836 */ /* 0x000fe20000000000 */
[C---:B------:R-:W-:Y:S01]  /*18220*/  ISETP.LT.OR P2, PT, R168.reuse, 0x2, P2 ;  /* 0x00000002a800780c */ /* 0x040fe20001741670 */
[----:B------:R-:W-:Y:S01]  /*18230*/  IMAD.MOV.U32 R194, RZ, RZ, R20 ;  /* 0x000000ffffc27224 */ /* 0x000fe200078e0014 */
[----:B------:R-:W-:Y:S02]  /*18240*/  ISETP.LT.OR P3, PT, R168, 0x9, P3 ;  /* 0x00000009a800780c */ /* 0x000fe40001f61670 */
        /* <DEDUP_REMOVED lines=36> */
[----:B------:R-:W-:Y:S02]  /*18490*/  ISETP.GT.AND P2, PT, R21, 0x20, !P3 ;  /* 0x000000201500780c */ /* 0x000fe40005f44270 */
[----:B------:R-:W-:-:S02]  /*184a0*/  LOP3.LUT P3, RZ, R18, 0x20, RZ, 0xc0, !PT ;  /* 0x0000002012ff7812 */ /* 0x000fc4000786c0ff */
[----:B------:R-:W-:Y:S02]  /*184b0*/  ISETP.LT.OR P2, PT, R168, 0x21, P2 ;  /* 0x00000021a800780c */ /* 0x000fe40001741670 */
[----:B------:R-:W-:Y:S02]  /*184c0*/  FMNMX.FTZ R0, R144, R0, !PT ;  /* 0x0000000090007209 */ /* 0x000fe40007810000 */
[----:B------:R-:W-:Y:S02]  /*184d0*/  FSEL R138, R138, -INF , !P2 ;  /* 0xff8000008a8a7808 */ /* 0x000fe40005000000 */
[----:B------:R-:W-:Y:S02]  /*184e0*/  ISETP.GT.AND P2, PT, R21, 0x21, !P6 ;  /* 0x000000211500780c */ /* 0x000fe40007744270 */
[----:B------:R-:W-:Y:S02]  /*184f0*/  LOP3.LUT P6, RZ, R18, 0x10, RZ, 0xc0, !PT ;  /* 0x0000001012ff7812 */ /* 0x000fe400078cc0ff */
        /* <DEDUP_REMOVED lines=17> */
[----:B------:R-:W-:Y:S02]  /*18610*/  LOP3.LUT P2, RZ, R18, 0x1000, RZ, 0xc0, !PT ;  /* 0x0000100012ff7812 */ /* 0x000fe4000784c0ff */
[----:B------:R-:W-:-:S02]  /*18620*/  FMNMX.FTZ R0, R160, R0, !PT ;  /* 0x00000000a0007209 */ /* 0x000fc40007810000 */
[----:B------:R-:W-:Y:S02]  /*18630*/  ISETP.GT.AND P2, PT, R21, 0x30, !P2 ;  /* 0x000000301500780c */ /* 0x000fe40005744270 */
[----:B------:R-:W-:Y:S02]  /*18640*/  FMNMX.FTZ R0, R161, R0, !PT ;  /* 0x00000000a1007209 */ /* 0x000fe40007810000 */
[----:B------:R-:W-:Y:S02]  /*18650*/  ISETP.LT.OR P2, PT, R168, 0x31, P2 ;  /* 0x00000031a800780c */ /* 0x000fe40001741670 */
[----:B------:R-:W-:Y:S02]  /*18660*/  FMNMX.FTZ R0, R164, R0, !PT ;  /* 0x00000000a4007209 */ /* 0x000fe40007810000 */
[----:B------:R-:W-:Y:S02]  /*18670*/  FSEL R146, R146, -INF , !P2 ;  /* 0xff80000092927808 */ /* 0x000fe40005000000 */
[----:B------:R-:W-:-:S02]  /*18680*/  LOP3.LUT P2, RZ, R18, 0x800, RZ, 0xc0, !PT ;  /* 0x0000080012ff7812 */ /* 0x000fc4000784c0ff */
[----:B------:R-:W-:Y:S02]  /*18690*/  FMNMX.FTZ R0, R165, R0, !PT ;  /* 0x00000000a5007209 */ /* 0x000fe40007810000 */
[C---:B------:R-:W-:Y:S02]  /*186a0*/  ISETP.GT.AND P2, PT, R21.reuse, 0x31, !P2 ;  /* 0x000000311500780c */ /* 0x040fe40005744270 */
[----:B------:R-:W-:Y:S01]  /*186b0*/  ISETP.GT.AND P4, PT, R21, 0x51, !P4 ;  /* 0x000000511500780c */ /* 0x000fe20006784270 */
[----:B------:R-:W0:Y:S01]  /*186c0*/  SHFL.BFLY PT, R9, R0, 0x2, 0x1f ;  /* 0x0c401f0000097f89 */ /* 0x000e2200000e0000 */
[C---:B------:R-:W-:Y:S02]  /*186d0*/  ISETP.LT.OR P2, PT, R168.reuse, 0x32, P2 ;  /* 0x00000032a800780c */ /* 0x040fe40001741670 */
[----:B------:R-:W-:Y:S02]  /*186e0*/  ISETP.LT.OR P4, PT, R168, 0x52, P4 ;  /* 0x00000052a800780c */ /* 0x000fe40002781670 */
[----:B------:R-:W-:-:S02]  /*186f0*/  FSEL R147, R147, -INF , !P2 ;  /* 0xff80000093937808 */ /* 0x000fc40005000000 */
[----:B------:R-:W-:Y:S02]  /*18700*/  LOP3.LUT P2, RZ, R18, 0x400, RZ, 0xc0, !PT ;  /* 0x0000040012ff7812 */ /* 0x000fe4000784c0ff */
[C---:B------:R-:W-:Y:S02]  /*18710*/  ISETP.GT.AND P5, PT, R21.reuse, 0x58, !P5 ;  /* 0x000000581500780c */ /* 0x040fe40006fa4270 */
[----:B------:R-:W-:Y:S02]  /*18720*/  ISETP.GT.AND P2, PT, R21, 0x38, !P2 ;  /* 0x000000381500780c */ /* 0x000fe40005744270 */
[----:B------:R-:W-:Y:S02]  /*18730*/  FSEL R163, R163, -INF , !P4 ;  /* 0xff800000a3a37808 */ /* 0x000fe40006000000 */
[C---:B------:R-:W-:Y:S02]  /*18740*/  ISETP.LT.OR P2, PT, R168.reuse, 0x39, P2 ;  /* 0x00000039a800780c */ /* 0x040fe40001741670 */
[----:B------:R-:W-:-:S02]  /*18750*/  ISETP.LT.OR P5, PT, R168, 0x59, P5 ;  /* 0x00000059a800780c */ /* 0x000fc40002fa1670 */
[----:B------:R-:W-:Y:S02]  /*18760*/  FSEL R150, R150, -INF , !P2 ;  /* 0xff80000096967808 */ /* 0x000fe40005000000 */
[----:B------:R-:W-:Y:S02]  /*18770*/  LOP3.LUT P2, RZ, R18, 0x200, RZ, 0xc0, !PT ;  /* 0x0000020012ff7812 */ /* 0x000fe4000784c0ff */
[----:B------:R-:W-:Y:S02]  /*18780*/  FSEL R166, R166, -INF , !P5 ;  /* 0xff800000a6a67808 */ /* 0x000fe40006800000 */
[----:B------:R-:W-:Y:S02]  /*18790*/  ISETP.GT.AND P2, PT, R21, 0x39, !P2 ;  /* 0x000000391500780c */ /* 0x000fe40005744270 */
[----:B0-----:R-:W-:Y:S01]  /*187a0*/  FMNMX.FTZ R9, R0, R9, !PT ;  /* 0x0000000900097209 */ /* 0x001fe20007810000 */
[----:B------:R-:W-:Y:S01]  /*187b0*/  IMAD.U32 R0, RZ, RZ, UR4 ;  /* 0x00000004ff007e24 */ /* 0x000fe2000f8e00ff */
[----:B------:R-:W-:-:S02]  /*187c0*/  ISETP.LT.OR P2, PT, R168, 0x3a, P2 ;  /* 0x0000003aa800780c */ /* 0x000fc40001741670 */
[----:B------:R-:W-:Y:S01]  /*187d0*/  @!P1 PRMT R2, RZ, 0x654, R2 ;  /* 0x00000654ff029816 */ /* 0x000fe20000000002 */
[----:B------:R-:W0:Y:S01]  /*187e0*/  SHFL.BFLY PT, R11, R9, 0x1, 0x1f ;  /* 0x0c201f00090b7f89 */ /* 0x000e2200000e0000 */
[----:B------:R-:W-:Y:S02]  /*187f0*/  FSEL R151, R151, -INF , !P2 ;  /* 0xff80000097977808 */ /* 0x000fe40005000000 */
[----:B------:R-:W-:Y:S01]  /*18800*/  LOP3.LUT P2, RZ, R18, 0x100, RZ, 0xc0, !PT ;  /* 0x0000010012ff7812 */ /* 0x000fe2000784c0ff */
[----:B------:R1:W-:Y:S03]  /*18810*/  @!P1 SYNCS.ARRIVE.TRANS64.RED.A1T0 RZ, [R2+URZ], RZ ;  /* 0x000000ff02ff99a7 */ /* 0x0003e6000810043f */
[----:B------:R-:W-:-:S04]  /*18820*/  ISETP.GT.AND P2, PT, R21, 0x40, !P2 ;  /* 0x000000401500780c */ /* 0x000fc80005744270 */
[----:B------:R-:W-:-:S04]  /*18830*/  ISETP.LT.OR P2, PT, R168, 0x41, P2 ;  /* 0x00000041a800780c */ /* 0x000fc80001741670 */
[----:B------:R-:W-:Y:S02]  /*18840*/  FSEL R154, R154, -INF , !P2 ;  /* 0xff8000009a9a7808 */ /* 0x000fe40005000000 */
[----:B------:R-:W-:-:S04]  /*18850*/  LOP3.LUT P2, RZ, R18, 0x80, RZ, 0xc0, !PT ;  /* 0x0000008012ff7812 */ /* 0x000fc8000784c0ff */
[----:B------:R-:W-:Y:S02]  /*18860*/  ISETP.GT.AND P2, PT, R21, 0x41, !P2 ;  /* 0x000000411500780c */ /* 0x000fe40005744270 */
[----:B0-----:R-:W-:Y:S02]  /*18870*/  FMNMX.FTZ R11, R9, R11, !PT ;  /* 0x0000000b090b7209 */ /* 0x001fe40007810000 */
[----:B------:R-:W-:-:S03]  /*18880*/  ISETP.LT.OR P2, PT, R168, 0x42, P2 ;  /* 0x00000042a800780c */ /* 0x000fc60001741670 */
[----:B------:R-:W-:Y:S01]  /*18890*/  FMUL.FTZ R9, R11, R0 ;  /* 0x000000000b097220 */ /* 0x000fe20000410000 */
[----:B------:R-:W-:Y:S02]  /*188a0*/  FSEL R155, R155, -INF , !P2 ;  /* 0xff8000009b9b7808 */ /* 0x000fe40005000000 */
[----:B------:R-:W-:-:S04]  /*188b0*/  LOP3.LUT P2, RZ, R18, 0x40, RZ, 0xc0, !PT ;  /* 0x0000004012ff7812 */ /* 0x000fc8000784c0ff */
[----:B------:R-:W-:-:S04]  /*188c0*/  ISETP.GT.AND P2, PT, R21, 0x48, !P2 ;  /* 0x000000481500780c */ /* 0x000fc80005744270 */
[----:B------:R-:W-:-:S04]  /*188d0*/  ISETP.LT.OR P2, PT, R168, 0x49, P2 ;  /* 0x00000049a800780c */ /* 0x000fc80001741670 */
[----:B------:R-:W-:Y:S02]  /*188e0*/  FSEL R158, R158, -INF , !P2 ;  /* 0xff8000009e9e7808 */ /* 0x000fe40005000000 */
[----:B------:R-:W-:Y:S02]  /*188f0*/  ISETP.GT.AND P2, PT, R21, 0x49, !P3 ;  /* 0x000000491500780c */ /* 0x000fe40005f44270 */
[----:B------:R-:W-:Y:S02]  /*18900*/  LOP3.LUT P3, RZ, R18, 0x2, RZ, 0xc0, !PT ;  /* 0x0000000212ff7812 */ /* 0x000fe4000786c0ff */
[----:B------:R-:W-:-:S04]  /*18910*/  ISETP.LT.OR P2, PT, R168, 0x4a, P2 ;  /* 0x0000004aa800780c */ /* 0x000fc80001741670 */
[----:B------:R-:W-:Y:S02]  /*18920*/  FSEL R159, R159, -INF , !P2 ;  /* 0xff8000009f9f7808 */ /* 0x000fe40005000000 */
[----:B------:R-:W-:Y:S02]  /*18930*/  ISETP.GT.AND P2, PT, R21, 0x50, !P6 ;  /* 0x000000501500780c */ /* 0x000fe40007744270 */
[----:B------:R-:W-:Y:S02]  /*18940*/  LOP3.LUT P6, RZ, R18, 0x1, RZ, 0xc0, !PT ;  /* 0x0000000112ff7812 */ /* 0x000fe400078cc0ff */
[----:B------:R-:W-:-:S04]  /*18950*/  ISETP.LT.OR P2, PT, R168, 0x51, P2 ;  /* 0x00000051a800780c */ /* 0x000fc80001741670 */
[----:B------:R-:W-:Y:S02]  /*18960*/  FSEL R162, R162, -INF , !P2 ;  /* 0xff800000a2a27808 */ /* 0x000fe40005000000 */
[C---:B------:R-:W-:Y:S02]  /*18970*/  ISETP.GT.AND P2, PT, R21.reuse, RZ, !P3 ;  /* 0x000000ff1500720c */ /* 0x040fe40005f44270 */
[----:B------:R-:W-:Y:S02]  /*18980*/  ISETP.GT.AND P3, PT, R21, 0x59, !P6 ;  /* 0x000000591500780c */ /* 0x000fe40007764270 */
[C---:B------:R-:W-:Y:S02]  /*18990*/  ISETP.LT.OR P2, PT, R168.reuse, 0x1, P2 ;  /* 0x00000001a800780c */ /* 0x040fe40001741670 */
[----:B------:R-:W-:Y:S02]  /*189a0*/  ISETP.LT.OR P3, PT, R168, 0x5a, P3 ;  /* 0x0000005aa800780c */ /* 0x000fe40001f61670 */
[----:B------:R-:W-:-:S02]  /*189b0*/  FSEL R122, R122, -INF , !P2 ;  /* 0xff8000007a7a7808 */ /* 0x000fc40005000000 */
[----:B------:R-:W-:Y:S02]  /*189c0*/  FSETP.NEU.FTZ.AND P2, PT, R11, -INF , PT ;  /* 0xff8000000b00780b */ /* 0x000fe40003f5d000 */
[----:B------:R-:W-:Y:S02]  /*189d0*/  FMNMX.FTZ R12, R122, R3, !PT ;  /* 0x000000037a0c7209 */ /* 0x000fe40007810000 */
[----:B------:R-:W-:Y:S02]  /*189e0*/  FSEL R167, R167, -INF , !P3 ;  /* 0xff800000a7a77808 */ /* 0x000fe40005800000 */
[----:B------:R-:W-:Y:S02]  /*189f0*/  FMNMX.FTZ R12, R123, R12, !PT ;  /* 0x0000000c7b0c7209 */ /* 0x000fe40007810000 */
[----:B------:R-:W-:Y:S02]  /*18a00*/  FSEL R9, R9, RZ, P2 ;  /* 0x000000ff09097208 */ /* 0x000fe40001000000 */
[----:B------:R-:W-:-:S03]  /*18a10*/  FMNMX.FTZ R12, R126, R12, !PT ;  /* 0x0000000c7e0c7209 */ /* 0x000fc60007810000 */
[--C-:B------:R-:W-:Y:S01]  /*18a20*/  FFMA.FTZ R21, R129, R0, -R9.reuse ;  /* 0x0000000081157223 */ /* 0x100fe20000010809 */
[----:B------:R-:W-:Y:S01]  /*18a30*/  FMNMX.FTZ R12, R127, R12, !PT ;  /* 0x0000000c7f0c7209 */ /* 0x000fe20007810000 */
[-CC-:B------:R-:W-:Y:S01]  /*18a40*/  FFMA.FTZ R180, R136, R0.reuse, -R9.reuse ;  /* 0x0000000088b47223 */ /* 0x180fe20000010809 */
[-CC-:B------:R-:W-:Y:S01]  /*18a50*/  FFMA.FTZ R13, R121, R0.reuse, -R9.reuse ;  /* 0x00000000790d7223 */ /* 0x180fe20000010809 */
        /* <DEDUP_REMOVED lines=24> */
[----:B------:R-:W-:Y:S01]  /*18be0*/  FFMA.FTZ R170, R164, R0, -R9 ;  /* 0x00000000a4aa7223 */ /* 0x000fe20000010809 */
        /* <DEDUP_REMOVED lines=26> */
[-CC-:B------:R-:W-:Y:S01]  /*18d90*/  FFMA.FTZ R129, R153, R0.reuse, -R9.reuse ;  /* 0x0000000099817223 */ /* 0x180fe20000010809 */
[----:B------:R-:W-:-:S05]  /*18da0*/  FFMA.FTZ R9, R165, R0, -R9 ;  /* 0x00000000a5097223 */ /* 0x000fca0000010809 */
[----:B------:R-:W-:Y:S01]  /*18db0*/  MUFU.EX2 R182, R182 ;  /* 0x000000b600b67308 */ /* 0x000fe20000000800 */
[----:B------:R-:W0:Y:S07]  /*18dc0*/  SHFL.BFLY PT, R136, R12, 0x1, 0x1f ;  /* 0x0c201f000c887f89 */ /* 0x000e2e00000e0000 */
[----:B------:R-:W-:Y:S08]  /*18dd0*/  MUFU.EX2 R124, R124 ;  /* 0x0000007c007c7308 */ /* 0x000ff00000000800 */
[----:B------:R-:W-:Y:S08]  /*18de0*/  MUFU.EX2 R176, R176 ;  /* 0x000000b000b07308 */ /* 0x000ff00000000800 */
[----:B------:R-:W-:Y:S01]  /*18df0*/  MUFU.EX2 R125, R125 ;  /* 0x0000007d007d7308 */ /* 0x000fe20000000800 */
[----:B0-----:R-:W-:-:S02]  /*18e00*/  FMNMX.FTZ R12, R12, R136, !PT ;  /* 0x000000880c0c7209 */ /* 0x001fc40007810000 */
[----:B------:R-:W-:Y:S02]  /*18e10*/  FSEL R136, R11, RZ, P2 ;  /* 0x000000ff0b887208 */ /* 0x000fe40001000000 */
[C---:B------:R-:W-:Y:S01]  /*18e20*/  FSETP.NEU.FTZ.AND P2, PT, R12.reuse, -INF , PT ;  /* 0xff8000000c00780b */ /* 0x040fe20003f5d000 */
[-C--:B------:R-:W-:Y:S02]  /*18e30*/  FMUL.FTZ R137, R12, R0.reuse ;  /* 0x000000000c897220 */ /* 0x080fe40000410000 */
[----:B------:R-:W-:Y:S01]  /*18e40*/  MUFU.EX2 R178, R178 ;  /* 0x000000b200b27308 */ /* 0x000fe20000000800 */
[----:B------:R-:W-:Y:S01]  /*18e50*/  FADD.FTZ R136, -R136, R4 ;  /* 0x0000000488887221 */ /* 0x000fe20000010100 */
[----:B-1----:R-:W-:Y:S02]  /*18e60*/  FSEL R2, R12, RZ, P2 ;  /* 0x000000ff0c027208 */ /* 0x002fe40001000000 */
[----:B------:R-:W-:Y:S01]  /*18e70*/  FSEL R137, R137, RZ, P2 ;  /* 0x000000ff89897208 */ /* 0x000fe20001000000 */
[----:B------:R-:W-:Y:S01]  /*18e80*/  FMUL.FTZ R136, R136, R0 ;  /* 0x0000000088887220 */ /* 0x000fe20000410000 */
[----:B------:R-:W-:Y:S01]  /*18e90*/  ISETP.GT.AND P2, PT, R7, R14, PT ;  /* 0x0000000e0700720c */ /* 0x000fe20003f44270 */
[----:B------:R-:W-:Y:S01]  /*18ea0*/  FADD.FTZ R2, -R2, R3 ;  /* 0x0000000302027221 */ /* 0x000fe20000010100 */
[----:B------:R-:W-:Y:S01]  /*18eb0*/  MUFU.EX2 R4, R9 ;  /* 0x0000000900047308 */ /* 0x000fe20000000800 */
[-CC-:B------:R-:W-:Y:S01]  /*18ec0*/  FFMA.FTZ R189, R122, R0.reuse, -R137.reuse ;  /* 0x000000007abd7223 */ /* 0x180fe20000010889 */
[-CC-:B------:R-:W-:Y:S01]  /*18ed0*/  FFMA.FTZ R122, R123, R0.reuse, -R137.reuse ;  /* 0x000000007b7a7223 */ /* 0x180fe20000010889 */
[-C--:B------:R-:W-:Y:S01]  /*18ee0*/  FMUL.FTZ R2, R2, R0.reuse ;  /* 0x0000000002027220 */ /* 0x080fe20000410000 */
        /* <DEDUP_REMOVED lines=19> */
[--C-:B------:R-:W-:Y:S01]  /*19020*/  FFMA.FTZ R159, R159, R0, -R137.reuse ;  /* 0x000000009f9f7223 */ /* 0x100fe20000010889 */
[----:B------:R-:W1:Y:S01]  /*19030*/  MUFU.EX2 R2, R2 ;  /* 0x0000000200027308 */ /* 0x000e620000000800 */
[----:B0-----:R-:W-:Y:S01]  /*19040*/  FFMA.FTZ R6, R9, R6, R188 ;  /* 0x0000000609067223 */ /* 0x001fe200000100bc */
[-CC-:B------:R-:W-:Y:S01]  /*19050*/  FFMA.FTZ R162, R162, R0.reuse, -R137.reuse ;  /* 0x00000000a2a27223 */ /* 0x180fe20000010889 */
[-CC-:B------:R-:W-:Y:S01]  /*19060*/  FFMA.FTZ R163, R163, R0.reuse, -R137.reuse ;  /* 0x00000000a3a37223 */ /* 0x180fe20000010889 */
[-CC-:B------:R-:W-:Y:S01]  /*19070*/  FFMA.FTZ R166, R166, R0.reuse, -R137.reuse ;  /* 0x00000000a6a67223 */ /* 0x180fe20000010889 */
[----:B------:R-:W-:Y:S01]  /*19080*/  FADD.FTZ R6, R13, R6 ;  /* 0x000000060d067221 */ /* 0x000fe20000010000 */
[----:B------:R-:W-:Y:S01]  /*19090*/  FFMA.FTZ R137, R167, R0, -R137 ;  /* 0x00000000a7897223 */ /* 0x000fe20000010889 */
[----:B------:R-:W-:Y:S01]  /*190a0*/  F2FP.BF16.F32.PACK_AB R188, R13, R188 ;  /* 0x000000bc0dbc723e */ /* 0x000fe200000010ff */
[----:B------:R-:W0:Y:S01]  /*190b0*/  MUFU.EX2 R122, R122 ;  /* 0x0000007a007a7308 */ /* 0x000e220000000800 */
[----:B------:R-:W-:Y:S01]  /*190c0*/  FADD.FTZ R6, R190, R6 ;  /* 0x00000006be067221 */ /* 0x000fe20000010000 */
[----:B------:R-:W-:Y:S01]  /*190d0*/  F2FP.BF16.F32.PACK_AB R190, R19, R190 ;  /* 0x000000be13be723e */ /* 0x000fe200000010ff */
[----:B------:R-:W-:-:S02]  /*190e0*/  VIADD R7, R7, 0xffffffff ;  /* 0xffffffff07077836 */ /* 0x000fc40000000000 */
[----:B------:R-:W-:Y:S01]  /*190f0*/  FADD.FTZ R6, R19, R6 ;  /* 0x0000000613067221 */ /* 0x000fe20000010000 */
[----:B------:R-:W-:Y:S02]  /*19100*/  IMAD.MOV.U32 R19, RZ, RZ, R15 ;  /* 0x000000ffff137224 */ /* 0x000fe400078e000f */
[----:B------:R-:W2:Y:S01]  /*19110*/  MUFU.EX2 R191, R191 ;  /* 0x000000bf00bf7308 */ /* 0x000ea20000000800 */
[----:B-1----:R-:W-:Y:S01]  /*19120*/  FFMA.FTZ R5, R2, R5, R189 ;  /* 0x0000000502057223 */ /* 0x002fe200000100bd */
[----:B------:R-:W-:Y:S01]  /*19130*/  FADD.FTZ R6, R184, R6 ;  /* 0x00000006b8067221 */ /* 0x000fe20000010000 */
[----:B------:R-:W-:-:S03]  /*19140*/  F2FP.BF16.F32.PACK_AB R184, R21, R184 ;  /* 0x000000b815b8723e */ /* 0x000fc600000010ff */
[----:B------:R-:W-:Y:S02]  /*19150*/  FADD.FTZ R6, R21, R6 ;  /* 0x0000000615067221 */ /* 0x000fe40000010000 */
[----:B------:R-:W1:Y:S01]  /*19160*/  MUFU.EX2 R123, R123 ;  /* 0x0000007b007b7308 */ /* 0x000e620000000800 */
[----:B0-----:R-:W-:Y:S01]  /*19170*/  FADD.FTZ R5, R122, R5 ;  /* 0x000000057a057221 */ /* 0x001fe20000010000 */
[----:B------:R-:W-:Y:S01]  /*19180*/  FADD.FTZ R6, R186, R6 ;  /* 0x00000006ba067221 */ /* 0x000fe20000010000 */
[----:B------:R-:W-:Y:S02]  /*19190*/  F2FP.BF16.F32.PACK_AB R186, R120, R186 ;  /* 0x000000ba78ba723e */ /* 0x000fe400000010ff */
[----:B------:R-:W-:Y:S01]  /*191a0*/  F2FP.BF16.F32.PACK_AB R189, R122, R189 ;  /* 0x000000bd7abd723e */ /* 0x000fe200000010ff */
[----:B------:R-:W-:Y:S02]  /*191b0*/  FADD.FTZ R6, R120, R6 ;  /* 0x0000000678067221 */ /* 0x000fe40000010000 */
[----:B------:R-:W0:Y:S01]  /*191c0*/  MUFU.EX2 R185, R185 ;  /* 0x000000b900b97308 */ /* 0x000e220000000800 */
[----:B--2---:R-:W-:Y:S01]  /*191d0*/  FADD.FTZ R5, R191, R5 ;  /* 0x00000005bf057221 */ /* 0x004fe20000010000 */
[----:B------:R-:W-:Y:S01]  /*191e0*/  FADD.FTZ R6, R180, R6 ;  /* 0x00000006b4067221 */ /* 0x000fe20000010000 */
[----:B------:R-:W-:-:S03]  /*191f0*/  F2FP.BF16.F32.PACK_AB R180, R121, R180 ;  /* 0x000000b479b4723e */ /* 0x000fc600000010ff */
[----:B------:R-:W-:Y:S02]  /*19200*/  FADD.FTZ R6, R121, R6 ;  /* 0x0000000679067221 */ /* 0x000fe40000010000 */
[----:B------:R-:W2:Y:S01]  /*19210*/  MUFU.EX2 R126, R126 ;  /* 0x0000007e007e7308 */ /* 0x000ea20000000800 */
[C---:B-1----:R-:W-:Y:S01]  /*19220*/  FADD.FTZ R5, R123.reuse, R5 ;  /* 0x000000057b057221 */ /* 0x042fe20000010000 */
[----:B------:R-:W-:Y:S01]  /*19230*/  FADD.FTZ R6, R182, R6 ;  /* 0x00000006b6067221 */ /* 0x000fe20000010000 */
[C---:B------:R-:W-:Y:S02]  /*19240*/  F2FP.BF16.F32.PACK_AB R182, R124.reuse, R182 ;  /* 0x000000b67cb6723e */ /* 0x040fe400000010ff */
[----:B------:R-:W-:Y:S01]  /*19250*/  F2FP.BF16.F32.PACK_AB R191, R123, R191 ;  /* 0x000000bf7bbf723e */ /* 0x000fe200000010ff */
[----:B------:R-:W-:Y:S02]  /*19260*/  FADD.FTZ R6, R124, R6 ;  /* 0x000000067c067221 */ /* 0x000fe40000010000 */
[----:B------:R-:W1:Y:S01]  /*19270*/  MUFU.EX2 R187, R187 ;  /* 0x000000bb00bb7308 */ /* 0x000e620000000800 */
[----:B0-----:R-:W-:Y:S01]  /*19280*/  FADD.FTZ R5, R185, R5 ;  /* 0x00000005b9057221 */ /* 0x001fe20000010000 */
[----:B------:R-:W-:Y:S01]  /*19290*/  FADD.FTZ R6, R176, R6 ;  /* 0x00000006b0067221 */ /* 0x000fe20000010000 */
[----:B------:R-:W-:-:S03]  /*192a0*/  F2FP.BF16.F32.PACK_AB R176, R125, R176 ;  /* 0x000000b07db0723e */ /* 0x000fc600000010ff */
[----:B------:R-:W-:Y:S02]  /*192b0*/  FADD.FTZ R6, R125, R6 ;  /* 0x000000067d067221 */ /* 0x000fe40000010000 */
[----:B------:R-:W0:Y:S01]  /*192c0*/  MUFU.EX2 R127, R127 ;  /* 0x0000007f007f7308 */ /* 0x000e220000000800 */
[----:B--2---:R-:W-:Y:S01]  /*192d0*/  FADD.FTZ R5, R126, R5 ;  /* 0x000000057e057221 */ /* 0x004fe20000010000 */
[----:B------:R-:W-:Y:S01]  /*192e0*/  FADD.FTZ R6, R178, R6 ;  /* 0x00000006b2067221 */ /* 0x000fe20000010000 */
        /* <DEDUP_REMOVED lines=58> */
[----:B0-----:R-:W-:Y:S01]  /*19690*/  FADD.FTZ R6, R170, R6 ;  /* 0x00000006aa067221 */ /* 0x001fe20000010000 */
[----:B------:R-:W-:-:S03]  /*196a0*/  F2FP.BF16.F32.PACK_AB R170, R4, R170 ;  /* 0x000000aa04aa723e */ /* 0x000fc600000010ff */
[----:B------:R-:W-:-:S03]  /*196b0*/  FADD.FTZ R6, R4, R6 ;  /* 0x0000000604067221 */ /* 0x000fc60000010000 */
[----:B------:R-:W0:Y:S01]  /*196c0*/  MUFU.EX2 R137, R137 ;  /* 0x0000008900897308 */ /* 0x000e220000000800 */
[C---:B--2---:R-:W-:Y:S01]  /*196d0*/  FADD.FTZ R5, R163.reuse, R5 ;  /* 0x00000005a3057221 */ /* 0x044fe20000010000 */
[----:B------:R-:W-:-:S03]  /*196e0*/  F2FP.BF16.F32.PACK_AB R169, R163, R162 ;  /* 0x000000a2a3a9723e */ /* 0x000fc600000010ff */
[----:B-1----:R-:W-:-:S04]  /*196f0*/  FADD.FTZ R4, R166, R5 ;  /* 0x00000005a6047221 */ /* 0x002fc80000010000 */
[C---:B0-----:R-:W-:Y:S01]  /*19700*/  FADD.FTZ R5, R137.reuse, R4 ;  /* 0x0000000489057221 */ /* 0x041fe20000010000 */
[----:B------:R-:W-:Y:S01]  /*19710*/  F2FP.BF16.F32.PACK_AB R171, R137, R166 ;  /* 0x000000a689ab723e */ /* 0x000fe200000010ff */
[----:B------:R-:W-:Y:S01]  /*19720*/  IMAD.MOV.U32 R4, RZ, RZ, R11 ;  /* 0x000000ffff047224 */ /* 0x000fe200078e000b */
[----:B------:R-:W-:Y:S06]  /*19730*/  @P2 BRA `(.L_x_4910) ;  /* 0xffffffcc00042947 */ /* 0x000fec000383ffff */
[----:B------:R-:W-:Y:S05]  /*19740*/  BSYNC B1 ;  /* 0x0000000000017941 */ /* 0x000fea0003800000 */
.L_x_4891:
[----:B------:R-:W-:Y:S02]  /*19750*/  IMAD.MOV.U32 R3, RZ, RZ, R12 ;  /* 0x000000ffff037224 */ /* 0x000fe400078e000c */
[----:B------:R-:W-:Y:S02]  /*19760*/  IMAD.MOV.U32 R4, RZ, RZ, R11 ;  /* 0x000000ffff047224 */ /* 0x000fe400078e000b */
[----:B------:R-:W-:Y:S02]  /*19770*/  IMAD.MOV.U32 R19, RZ, RZ, R15 ;  /* 0x000000ffff137224 */ /* 0x000fe400078e000f */
[----:B------:R-:W-:-:S07]  /*19780*/  IMAD.MOV.U32 R194, RZ, RZ, R20 ;  /* 0x000000ffffc27224 */ /* 0x000fce00078e0014 */
.L_x_4890:
[----:B------:R-:W-:Y:S05]  /*19790*/  BSYNC B0 ;  /* 0x0000000000007941 */ /* 0x000fea0003800000 */
.L_x_4889:
[----:B------:R-:W0:Y:S01]  /*197a0*/  LDC R11, c[0x0][0x448] ;  /* 0x00011200ff0b7b82 */ /* 0x000e220000000800 */
[----:B------:R-:W-:Y:S02]  /*197b0*/  LOP3.LUT R18, R18, 0xffefffff, RZ, 0xc0, !PT ;  /* 0xffefffff12127812 */ /* 0x000fe400078ec0ff */
[----:B------:R-:W-:-:S05]  /*197c0*/  IADD3 R14, R197, 0x1, -R196 ;  /* 0x00000001c50e7810 */ /* 0x000fca0007ffe8c4 */
[----:B------:R-:W1:Y:S01]  /*197d0*/  LDC R15, c[0x0][0x9e4] ;  /* 0x00027900ff0f7b82 */ /* 0x000e620000000800 */
[----:B0-----:R-:W-:Y:S01]  /*197e0*/  ISETP.NE.AND P2, PT, R11, 0x1, PT ;  /* 0x000000010b00780c */ /* 0x001fe20003f45270 */
[----:B------:R-:W-:-:S12]  /*197f0*/  VIADD R11, R212, 0x7f ;  /* 0x0000007fd40b7836 */ /* 0x000fd80000000000 */
[----:B------:R-:W0:Y:S01]  /*19800*/  @P2 LDC R12, c[0x0][0x44c] ;  /* 0x00011300ff0c2b82 */ /* 0x000e220000000800 */
[----:B------:R-:W-:-:S04]  /*19810*/  @P2 LOP3.LUT R18, R18, 0x100000, RZ, 0xfc, !PT ;  /* 0x0010000012122812 */ /* 0x000fc800078efcff */
[----:B------:R-:W-:-:S03]  /*19820*/  LOP3.LUT R18, R18, 0xffdfffff, RZ, 0xc0, !PT ;  /* 0xffdfffff12127812 */ /* 0x000fc600078ec0ff */
[----:B------:R-:W2:Y:S01]  /*19830*/  @P2 LDC R13, c[0x0][0x450] ;  /* 0x00011400ff0d2b82 */ /* 0x000ea20000000800 */
[----:B0-----:R-:W-:-:S05]  /*19840*/  @P2 IMAD.HI.U32 R12, R11, R12, RZ ;  /* 0x0000000c0b0c2227 */ /* 0x001fca00078e00ff */
[----:B--2---:R-:W-:Y:S02]  /*19850*/  @P2 SHF.R.U32.HI R11, RZ, R13, R12 ;  /* 0x0000000dff0b2219 */ /* 0x004fe4000001160c */
[----:B-1----:R-:W-:-:S03]  /*19860*/  ISETP.GE.AND P2, PT, R15, 0x1, PT ;  /* 0x000000010f00780c */ /* 0x002fc60003f46270 */
[----:B------:R-:W-:-:S04]  /*19870*/  IMAD.IADD R11, R14, 0x1, R11 ;  /* 0x000000010e0b7824 */ /* 0x000fc800078e020b */
[----:B------:R-:W-:-:S06]  /*19880*/  IMAD.IADD R12, R11, 0x1, -R10 ;  /* 0x000000010b0c7824 */ /* 0x000fcc00078e0a0a */
[----:B------:R-:W-:Y:S01]  /*19890*/  @P2 LOP3.LUT R18, R18, 0x200000, RZ, 0xfc, !PT ;  /* 0x0020000012122812 */ /* 0x000fe200078efcff */
        /* <DEDUP_REMOVED lines=12> */
.L_x_4913:
[----:B------:R-:W-:-:S13]  /*19960*/  ISETP.NE.AND P2, PT, R15, 0x1, PT ;  /* 0x000000010f00780c */ /* 0x000fda0003f45270 */
[----:B------:R-:W0:Y:S02]  /*19970*/  @P2 LDC.64 R10, c[0x0][0x9e8] ;  /* 0x00027a00ff0a2b82 */ /* 0x000e240000000a00 */
[----:B0-----:R-:W-:-:S05]  /*19980*/  @P2 IMAD.HI.U32 R10, R13, R10, RZ ;  /* 0x0000000a0d0a2227 */ /* 0x001fca00078e00ff */
[----:B------:R-:W-:-:S07]  /*19990*/  @P2 SHF.R.U32.HI R13, RZ, R11, R10 ;  /* 0x0000000bff0d2219 */ /* 0x000fce000001160a */
.L_x_4914:
[----:B------:R-:W-:Y:S05]  /*199a0*/  BSYNC B0 ;  /* 0x0000000000007941 */ /* 0x000fea0003800000 */
.L_x_4912:
[----:B------:R-:W-:-:S05]  /*199b0*/  IMAD R13, R13, R15, RZ ;  /* 0x0000000f0d0d7224 */ /* 0x000fca00078e02ff */
[----:B------:R-:W-:-:S07]  /*199c0*/  VIMNMX R12, R12, R13, !PT ;  /* 0x0000000d0c0c7248 */ /* 0x000fce0007fe0100 */
.L_x_4911:
[----:B------:R-:W-:Y:S01]  /*199d0*/  VIADD R12, R12, 0x5f ;  /* 0x0000005f0c0c7836 */ /* 0x000fe20000000000 */
[----:B------:R-:W-:Y:S03]  /*199e0*/  BSSY B0, `(.L_x_4915) ;  /* 0x000021e000007945 */ /* 0x000fe60003800000 */
[----:B------:R-:W-:-:S05]  /*199f0*/  IMAD.HI R12, R12, 0x2aaaaaab, RZ ;  /* 0x2aaaaaab0c0c7827 */ /* 0x000fca00078e02ff */
[----:B------:R-:W-:-:S04]  /*19a00*/  SHF.R.U32.HI R11, RZ, 0x1f, R12 ;  /* 0x0000001fff0b7819 */ /* 0x000fc8000001160c */
[----:B------:R-:W-:-:S04]  /*19a10*/  LEA.HI.SX32 R14, R12, R11, 0x1c ;  /* 0x0000000b0c0e7211 */ /* 0x000fc800078fe2ff */
[----:B------:R-:W-:-:S04]  /*19a20*/  VIMNMX R14, R213, R14, !PT ;  /* 0x0000000ed50e7248 */ /* 0x000fc80007fe0100 */
[----:B------:R-:W-:-:S13]  /*19a30*/  ISETP.GE.AND P2, PT, R7, R14, PT ;  /* 0x0000000e0700720c */ /* 0x000fda0003f46270 */
[----:B------:R-:W-:Y:S05]  /*19a40*/  @!P2 BRA `(.L_x_4916) ;  /* 0x00000020005ca947 */ /* 0x000fea0003800000 */
[----:B------:R-:W-:Y:S01]  /*19a50*/  BSSY B1, `(.L_x_4916) ;  /* 0x0000216000017945 */ /* 0x000fe20003800000 */
[----:B------:R-:W-:Y:S02]  /*19a60*/  IMAD.MOV.U32 R13, RZ, RZ, R3 ;  /* 0x000000ffff0d7224 */ /* 0x000fe400078e0003 */
[----:B------:R-:W-:Y:S02]  /*19a70*/  IMAD.MOV.U32 R12, RZ, RZ, R4 ;  /* 0x000000ffff0c7224 */ /* 0x000fe400078e0004 */
[----:B------:R-:W-:Y:S02]  /*19a80*/  IMAD.MOV.U32 R11, RZ, RZ, R194 ;  /* 0x000000ffff0b7224 */ /* 0x000fe400078e00c2 */
[----:B------:R-:W-:-:S07]  /*19a90*/  IMAD.MOV.U32 R10, RZ, RZ, R19 ;  /* 0x000000ffff0a7224 */ /* 0x000fce00078e0013 */
.L_x_4927:
[----:B------:R-:W-:-:S05]  /*19aa0*/  VIADD R19, R10, 0x1 ;  /* 0x000000010a137836 */ /* 0x000fca0000000000 */
[----:B------:R-:W-:-:S04]  /*19ab0*/  ISETP.NE.AND P2, PT, R19, 0x2, PT ;  /* 0x000000021300780c */ /* 0x000fc80003f45270 */
[----:B------:R-:W-:Y:S02]  /*19ac0*/  SEL R194, RZ, 0x1, P2 ;  /* 0x00000001ffc27807 */ /* 0x000fe40001000000 */
[----:B------:R-:W-:Y:S02]  /*19ad0*/  SEL R19, R19, RZ, P2 ;  /* 0x000000ff13137207 */ /* 0x000fe40001000000 */
[----:B------:R-:W-:Y:S01]  /*19ae0*/  LOP3.LUT R194, R11, R194, RZ, 0x3c, !PT ;  /* 0x000000c20bc27212 */ /* 0x000fe200078e3cff */
[----:B------:R-:W-:Y:S06]  /*19af0*/  @!P0 BRA `(.L_x_4917) ;  /* 0x0000000000048947 */ /* 0x000fec0003800000 */
[----:B------:R-:W-:Y:S01]  /*19b00*/  BPT.TRAP 0x1 ;  /* 0x000000040000795c */ /* 0x000fe20000300000 */
.L_x_4917:
[----:B------:R-:W-:Y:S01]  /*19b10*/  IMAD R3, R19, 0x8, R16 ;  /* 0x0000000813037824 */ /* 0x000fe200078e0210 */
[----:B------:R-:W-:-:S04]  /*19b20*/  SHF.L.U32 R4, R194, 0x1f, RZ ;  /* 0x0000001fc2047819 */ /* 0x000fc800000006ff */
[----:B------:R0:W1:Y:S01]  /*19b30*/  SYNCS.PHASECHK.TRANS64.TRYWAIT P2, [R3+URZ+0x30830], R4 ;  /* 0x03083004030075a7 */ /* 0x000062000804017f */
[----:B------:R-:W-:Y:S05]  /*19b40*/  @!P0 BRA `(.L_x_4918) ;  /* 0x0000000000048947 */ /* 0x000fea0003800000 */
[----:B------:R-:W-:Y:S01]  /*19b50*/  BPT.TRAP 0x1 ;  /* 0x000000040000795c */ /* 0x000fe20000300000 */
.L_x_4918:
[----:B------:R-:W-:Y:S01]  /*19b60*/  IMAD R124, R19, 0x900, R8 ;  /* 0x00000900137c7824 */ /* 0x000fe200078e0208 */
[----:B------:R-:W-:Y:S03]  /*19b70*/  BSSY B2, `(.L_x_4919) ;  /* 0x0000006000027945 */ /* 0x000fe60003800000 */
[C---:B------:R-:W-:Y:S02]  /*19b80*/  VIADD R120, R124.reuse, 0x2 ;  /* 0x000000027c787836 */ /* 0x040fe40000000000 */
[----:B------:R-:W-:Y:S01]  /*19b90*/  VIADD R0, R124, 0x4 ;  /* 0x000000047c007836 */ /* 0x000fe20000000000 */
[----:B-1----:R-:W-:Y:S06]  /*19ba0*/  @P2 BRA `(.L_x_4920) ;  /* 0x0000000000082947 */ /* 0x002fec0003800000 */
[----:B------:R-:W1:Y:S02]  /*19bb0*/  SYNCS.PHASECHK.TRANS64.TRYWAIT P2, [R3+URZ+0x30830], R4 ;  /* 0x03083004030075a7 */ /* 0x000e64000804017f */
[----:B-1----:R-:W-:Y:S05]  /*19bc0*/  @!P2 BRA `(.L_x_4921) ;  /* 0x000001400084a947 */ /* 0x002fea0003800000 */
.L_x_4920:
[----:B------:R-:W-:Y:S05]  /*19bd0*/  BSYNC B2 ;  /* 0x0000000000027941 */ /* 0x000fea0003800000 */
.L_x_4919:
[----:B------:R2:W-:Y:S01]  /*19be0*/  STL.64 [R1+0x88], R12 ;  /* 0x0000880c01007387 */ /* 0x0005e20000100a00 */
        /* <DEDUP_REMOVED lines=48> */
[----:B--2---:R-:W2:Y:S01]  /*19ef0*/  LDL.64 R12, [R1+0x28] ;  /* 0x00002800010c7983 */ /* 0x004ea20000100a00 */
[----:B------:R-:W-:-:S02]  /*19f00*/  VIADD R2, R124, 0x306 ;  /* 0x000003067c027836 */ /* 0x000fc40000000000 */
[----:B01----:R-:W-:Y:S01]  /*19f10*/  IMAD.MOV.U32 R3, RZ, RZ, 0x40000040 ;  /* 0x40000040ff037424 */ /* 0x003fe200078e00ff */
[----:B------:R0:W-:Y:S02]  /*19f20*/  STL.64 [R1+0x80], R10 ;  /* 0x0000800a01007387 */ /* 0x0001e40000100a00 */
[----:B------:R-:W-:Y:S02]  /*19f30*/  R2UR UR14, R2 ;  /* 0x00000000020e72ca */ /* 0x000fe400000e0000 */
[----:B------:R-:W-:Y:S01]  /*19f40*/  R2UR UR15, R3 ;  /* 0x00000000030f72ca */ /* 0x000fe200000e0000 */
[----:B0-----:R-:W3:Y:S04]  /*19f50*/  LDL.64 R10, [R1+0x20] ;  /* 0x00002000010a7983 */ /* 0x001ee80000100a00 */
[----:B------:R0:W-:Y:S04]  /*19f60*/  STL.64 [R1+0x78], R6 ;  /* 0x0000780601007387 */ /* 0x0001e80000100a00 */
[----:B0-----:R-:W4:Y:S04]  /*19f70*/  LDL.64 R6, [R1+0x18] ;  /* 0x0000180001067983 */ /* 0x001f280000100a00 */
[----:B------:R0:W-:Y:S04]  /*19f80*/  STL [R1+0x70], R5 ;  /* 0x0000700501007387 */ /* 0x0001e80000100800 */
[----:B------:R-:W2:Y:S01]  /*19f90*/  LDL.64 R2, [R1+0x30] ;  /* 0x0000300001027983 */ /* 0x000ea20000100a00 */
[----:B------:R-:W-:-:S02]  /*19fa0*/  IMAD.MOV.U32 R20, RZ, RZ, R124 ;  /* 0x000000ffff147224 */ /* 0x000fc400078e007c */
[----:B------:R-:W-:-:S03]  /*19fb0*/  VIADD R122, R124, 0x6 ;  /* 0x000000067c7a7836 */ /* 0x000fc60000000000 */
[----:B------:R-:W-:Y:S01]  /*19fc0*/  R2UR UR54, R20 ;  /* 0x00000000143672ca */ /* 0x000fe200000e0000 */
[----:B------:R-:W-:Y:S01]  /*19fd0*/  IMAD.MOV.U32 R20, RZ, RZ, R0 ;  /* 0x000000ffff147224 */ /* 0x000fe200078e0000 */
[----:B------:R-:W-:Y:S01]  /*19fe0*/  R2UR UR50, R120 ;  /* 0x00000000783272ca */ /* 0x000fe200000e0000 */
[----:B------:R-:W-:Y:S01]  /*19ff0*/  VIADD R120, R124, 0x300 ;  /* 0x000003007c787836 */ /* 0x000fe20000000000 */
[----:B------:R-:W-:Y:S01]  /*1a000*/  R2UR UR30, R122 ;  /* 0x000000007a1e72ca */ /* 0x000fe200000e0000 */
[----:B------:R-:W-:Y:S01]  /*1a010*/  VIADD R122, R124, 0x304 ;  /* 0x000003047c7a7836 */ /* 0x000fe20000000000 */
[----:B------:R-:W-:Y:S01]  /*1a020*/  R2UR UR34, R20 ;  /* 0x00000000142272ca */ /* 0x000fe200000e0000 */
[----:B------:R-:W-:Y:S02]  /*1a030*/  VIADD R20, R124, 0x302 ;  /* 0x000003027c147836 */ /* 0x000fe40000000000 */
[----:B------:R-:W-:Y:S01]  /*1a040*/  IMAD.MOV.U32 R21, RZ, RZ, 0x40000040 ;  /* 0x40000040ff157424 */ /* 0x000fe200078e00ff */
[----:B------:R-:W-:Y:S01]  /*1a050*/  R2UR UR26, R120 ;  /* 0x00000000781a72ca */ /* 0x000fe200000e0000 */
[----:B------:R-:W-:Y:S01]  /*1a060*/  VIADD R120, R124, 0x602 ;  /* 0x000006027c787836 */ /* 0x000fe20000000000 */
[----:B------:R-:W-:Y:S01]  /*1a070*/  R2UR UR22, R20 ;  /* 0x00000000141672ca */ /* 0x000fe200000e0000 */
[----:B------:R-:W-:Y:S01]  /*1a080*/  VIADD R20, R124, 0x600 ;  /* 0x000006007c147836 */ /* 0x000fe20000000000 */
[----:B------:R-:W-:Y:S01]  /*1a090*/  R2UR UR18, R122 ;  /* 0x000000007a1272ca */ /* 0x000fe200000e0000 */
[C---:B------:R-:W-:Y:S01]  /*1a0a0*/  VIADD R122, R124.reuse, 0x604 ;  /* 0x000006047c7a7836 */ /* 0x040fe20000000000 */
[C---:B------:R-:W-:Y:S01]  /*1a0b0*/  R2UR UR55, R21.reuse ;  /* 0x00000000153772ca */ /* 0x040fe200000e0000 */
[----:B------:R-:W-:Y:S01]  /*1a0c0*/  IMAD.MOV.U32 R121, RZ, RZ, 0x40000040 ;  /* 0x40000040ff797424 */ /* 0x000fe200078e00ff */
[----:B0-----:R-:W4:Y:S01]  /*1a0d0*/  LDL.64 R4, [R1+0x10] ;  /* 0x0000100001047983 */ /* 0x001f220000100a00 */
[----:B------:R-:W-:Y:S01]  /*1a0e0*/  IMAD.MOV.U32 R123, RZ, RZ, 0x40000040 ;  /* 0x40000040ff7b7424 */ /* 0x000fe200078e00ff */
[----:B------:R-:W-:Y:S01]  /*1a0f0*/  R2UR UR35, R21 ;  /* 0x00000000152372ca */ /* 0x000fe200000e0000 */
[----:B------:R-:W-:Y:S01]  /*1a100*/  VIADD R124, R124, 0x606 ;  /* 0x000006067c7c7836 */ /* 0x000fe20000000000 */
        /* <DEDUP_REMOVED lines=23> */
[-C--:B------:R-:W-:Y:S01]  /*1a280*/  FMUL.FTZ R44, R44, R9.reuse ;  /* 0x000000092c2c7220 */ /* 0x080fe20000410000 */
        /* <DEDUP_REMOVED lines=63> */
[----:B------:R0:W5:Y:S01]  /*1a680*/  LDL.LU R5, [R1+0x70] ;  /* 0x0000700001057983 */ /* 0x0001620000300800 */
        /* <DEDUP_REMOVED lines=34> */
.L_x_4922:
[----:B-----5:R-:W-:Y:S01]  /*1a8b0*/  SHF.L.U32 R0, R11, 0x1f, RZ ;  /* 0x0000001f0b007819 */ /* 0x020fe200000006ff */
[----:B------:R-:W-:-:S04]  /*1a8c0*/  IMAD R15, R10, 0x8, R16 ;  /* 0x000000080a0f7824 */ /* 0x000fc800078e0210 */
[----:B------:R0:W1:Y:S01]  /*1a8d0*/  SYNCS.PHASECHK.TRANS64.TRYWAIT P2, [R15+URZ+0x30850], R0 ;  /* 0x030850000f0075a7 */ /* 0x000062000804017f */
[----:B------:R-:W-:Y:S05]  /*1a8e0*/  @!P0 BRA `(.L_x_4923) ;  /* 0x0000000000048947 */ /* 0x000fea0003800000 */
[----:B------:R-:W-:Y:S01]  /*1a8f0*/  BPT.TRAP 0x1 ;  /* 0x000000040000795c */ /* 0x000fe20000300000 */
.L_x_4923:
[----:B------:R-:W-:Y:S04]  /*1a900*/  BSSY B2, `(.L_x_4924) ;  /* 0x0000004000027945 */ /* 0x000fe80003800000 */
[----:B-1----:R-:W-:Y:S05]  /*1a910*/  @P2 BRA `(.L_x_4925) ;  /* 0x0000000000082947 */ /* 0x002fea0003800000 */
[----:B------:R-:W1:Y:S02]  /*1a920*/  SYNCS.PHASECHK.TRANS64.TRYWAIT P2, [R15+URZ+0x30850], R0 ;  /* 0x030850000f0075a7 */ /* 0x000e64000804017f */
[----:B-1----:R-:W-:Y:S05]  /*1a930*/  @!P2 BRA `(.L_x_4926) ;  /* 0x00000134003ca947 */ /* 0x002fea0003800000 */
.L_x_4925:
[----:B------:R-:W-:Y:S05]  /*1a940*/  BSYNC B2 ;  /* 0x0000000000027941 */ /* 0x000fea0003800000 */
.L_x_4924:
[----:B01----:R-:W-:Y:S01]  /*1a950*/  VIADD R0, R16, 0x400 ;  /* 0x0000040010007836 */ /* 0x003fe20000000000 */
[----:B------:R-:W-:Y:S01]  /*1a960*/  WARPGROUP.ARRIVE ;  /* 0x00000000000079c5 */ /* 0x000fe20000000000 */
[----:B------:R-:W-:Y:S01]  /*1a970*/  IMAD.MOV.U32 R3, RZ, RZ, 0x40000040 ;  /* 0x40000040ff037424 */ /* 0x000fe200078e00ff */
[----:B------:R-:W-:Y:S01]  /*1a980*/  ULDC UR4, c[0x0][0x988] ;  /* 0x0002620000047ab9 */ /* 0x000fe20000000800 */
[----:B------:R-:W-:Y:S01]  /*1a990*/  IMAD.MOV.U32 R11, RZ, RZ, 0x40000040 ;  /* 0x40000040ff0b7424 */ /* 0x000fe200078e00ff */
[----:B------:R-:W-:Y:S01]  /*1a9a0*/  SHF.R.U32.HI R0, RZ, 0x4, R0 ;  /* 0x00000004ff007819 */ /* 0x000fe20000011600 */
[----:B------:R-:W-:Y:S01]  /*1a9b0*/  @!P1 VIADD R15, R15, 0x30860 ;  /* 0x000308600f0f9836 */ /* 0x000fe20000000000 */
[----:B------:R-:W-:Y:S02]  /*1a9c0*/  R2UR UR7, R3 ;  /* 0x00000000030772ca */ /* 0x000fe400000e0000 */
[----:B------:R-:W-:Y:S02]  /*1a9d0*/  LOP3.LUT R0, R0, 0x3fff, RZ, 0xc0, !PT ;  /* 0x00003fff00007812 */ /* 0x000fe400078ec0ff */
[----:B------:R-:W-:-:S02]  /*1a9e0*/  FMNMX.FTZ R3, R122, R13, !PT ;  /* 0x0000000d7a037209 */ /* 0x000fc40007810000 */
[----:B------:R-:W-:Y:S02]  /*1a9f0*/  LOP3.LUT R0, R0, 0x3000000, RZ, 0xfc, !PT ;  /* 0x0300000000007812 */ /* 0x000fe400078efcff */
[----:B------:R-:W-:Y:S02]  /*1aa00*/  FMNMX.FTZ R3, R123, R3, !PT ;  /* 0x000000037b037209 */ /* 0x000fe40007810000 */
[----:B------:R-:W-:Y:S01]  /*1aa10*/  @!P1 PRMT R15, RZ, 0x654, R15 ;  /* 0x00000654ff0f9816 */ /* 0x000fe2000000000f */
[----:B------:R-:W-:Y:S01]  /*1aa20*/  IMAD R2, R10, 0x900, R0 ;  /* 0x000009000a027824 */ /* 0x000fe200078e0200 */
[----:B------:R-:W-:Y:S02]  /*1aa30*/  FMNMX.FTZ R0, R120, R12, !PT ;  /* 0x0000000c78007209 */ /* 0x000fe40007810000 */
[----:B------:R-:W-:Y:S01]  /*1aa40*/  FMNMX.FTZ R3, R126, R3, !PT ;  /* 0x000000037e037209 */ /* 0x000fe20007810000 */
[C---:B------:R-:W-:Y:S01]  /*1aa50*/  VIADD R10, R2.reuse, 0x80 ;  /* 0x00000080020a7836 */ /* 0x040fe20000000000 */
[----:B------:R-:W-:-:S02]  /*1aa60*/  R2UR UR6, R2 ;  /* 0x00000000020672ca */ /* 0x000fc400000e0000 */
[----:B------:R-:W-:Y:S02]  /*1aa70*/  FMNMX.FTZ R0, R121, R0, !PT ;  /* 0x0000000079007209 */ /* 0x000fe40007810000 */
[----:B------:R-:W-:Y:S02]  /*1aa80*/  FMNMX.FTZ R3, R127, R3, !PT ;  /* 0x000000037f037209 */ /* 0x000fe40007810000 */
[----:B------:R-:W-:Y:S02]  /*1aa90*/  FMNMX.FTZ R0, R124, R0, !PT ;  /* 0x000000007c007209 */ /* 0x000fe40007810000 */
[----:B------:R-:W-:Y:S02]  /*1aaa0*/  FMNMX.FTZ R3, R130, R3, !PT ;  /* 0x0000000382037209 */ /* 0x000fe40007810000 */
[----:B------:R-:W-:Y:S02]  /*1aab0*/  FMNMX.FTZ R0, R125, R0, !PT ;  /* 0x000000007d007209 */ /* 0x000fe40007810000 */
[----:B------:R-:W-:Y:S01]  /*1aac0*/  FMNMX.FTZ R3, R131, R3, !PT ;  /* 0x0000000383037209 */ /* 0x000fe20007810000 */
[----:B------:R-:W-:Y:S01]  /*1aad0*/  HGMMA.64x192x16.F32.BF16 R24, R188, gdesc[UR4].tnspB, R24, gsb0 ;  /* 0x42e00004bc187df0 */ /* 0x000fe20008001818 */
[----:B------:R-:W-:Y:S01]  /*1aae0*/  R2UR UR6, R10 ;  /* 0x000000000a0672ca */ /* 0x000fe200000e0000 */
[----:B------:R-:W-:Y:S01]  /*1aaf0*/  VIADD R10, R2, 0x100 ;  /* 0x00000100020a7836 */ /* 0x000fe20000000000 */
[----:B------:R-:W-:Y:S01]  /*1ab00*/  R2UR UR7, R11 ;  /* 0x000000000b0772ca */ /* 0x000fe200000e0000 */
[----:B------:R-:W-:Y:S01]  /*1ab10*/  IMAD.MOV.U32 R11, RZ, RZ, 0x40000040 ;  /* 0x40000040ff0b7424 */ /* 0x000fe200078e00ff */
[----:B------:R-:W-:-:S02]  /*1ab20*/  FMNMX.FTZ R0, R128, R0, !PT ;  /* 0x0000000080007209 */ /* 0x000fc40007810000 */
[----:B------:R-:W-:Y:S02]  /*1ab30*/  FMNMX.FTZ R3, R134, R3, !PT ;  /* 0x0000000386037209 */ /* 0x000fe40007810000 */
[----:B------:R-:W-:Y:S02]  /*1ab40*/  FMNMX.FTZ R0, R129, R0, !PT ;  /* 0x0000000081007209 */ /* 0x000fe40007810000 */
[----:B------:R-:W-:Y:S02]  /*1ab50*/  FMNMX.FTZ R3, R135, R3, !PT ;  /* 0x0000000387037209 */ /* 0x000fe40007810000 */
[----:B------:R-:W-:Y:S02]  /*1ab60*/  FMNMX.FTZ R0, R132, R0, !PT ;  /* 0x0000000084007209 */ /* 0x000fe40007810000 */
[----:B------:R-:W-:Y:S02]  /*1ab70*/  FMNMX.FTZ R3, R138, R3, !PT ;  /* 0x000000038a037209 */ /* 0x000fe40007810000 */
        /* <DEDUP_REMOVED lines=31> */
[C---:B------:R-:W-:Y:S01]  /*1ad70*/  ISETP.GT.AND P2, PT, R7.reuse, R14, PT ;  /* 0x0000000e0700720c */ /* 0x040fe20003f44270 */
[----:B------:R-:W-:Y:S01]  /*1ad80*/  VIADD R7, R7, 0xffffffff ;  /* 0xffffffff07077836 */ /* 0x000fe20000000000 */
[----:B------:R-:W-:-:S05]  /*1ad90*/  FMNMX.FTZ R4, R165, R0, !PT ;  /* 0x00000000a5047209 */ /* 0x000fca0007810000 */
[----:B------:R-:W0:Y:S02]  /*1ada0*/  SHFL.BFLY PT, R0, R4, 0x2, 0x1f ;  /* 0x0c401f0004007f89 */ /* 0x000e2400000e0000 */
[----:B0-----:R-:W-:-:S05]  /*1adb0*/  FMNMX.FTZ R4, R4, R0, !PT ;  /* 0x0000000004047209 */ /* 0x001fca0007810000 */
[----:B------:R-:W0:Y:S02]  /*1adc0*/  SHFL.BFLY PT, R0, R4, 0x1, 0x1f ;  /* 0x0c201f0004007f89 */ /* 0x000e2400000e0000 */
[----:B0-----:R-:W-:Y:S01]  /*1add0*/  FMNMX.FTZ R4, R4, R0, !PT ;  /* 0x0000000004047209 */ /* 0x001fe20007810000 */
[----:B------:R-:W-:-:S04]  /*1ade0*/  IMAD.U32 R0, RZ, RZ, UR4 ;  /* 0x00000004ff007e24 */ /* 0x000fc8000f8e00ff */
[----:B------:R-:W-:-:S04]  /*1adf0*/  FADD.FTZ R9, -R4, R12 ;  /* 0x0000000c04097221 */ /* 0x000fc80000010100 */
[----:B------:R-:W-:-:S06]  /*1ae00*/  FMUL.FTZ R9, R9, R0 ;  /* 0x0000000009097220 */ /* 0x000fcc0000410000 */
[----:B------:R-:W-:Y:S01]  /*1ae10*/  MUFU.EX2 R9, R9 ;  /* 0x0000000900097308 */ /* 0x000fe20000000800 */
        /* <DEDUP_REMOVED lines=19> */
[----:B------:R-:W0:Y:S01]  /*1af50*/  SHFL.BFLY PT, R10, R3, 0x2, 0x1f ;  /* 0x0c401f00030a7f89 */ /* 0x000e2200000e0000 */
[----:B------:R-:W-:-:S04]  /*1af60*/  FMUL.FTZ R11, R4, R0 ;  /* 0x00000000040b7220 */ /* 0x000fc80000410000 */
        /* <DEDUP_REMOVED lines=16> */
[----:B0-----:R-:W-:-:S07]  /*1b070*/  FMNMX.FTZ R3, R3, R10, !PT ;  /* 0x0000000a03037209 */ /* 0x001fce0007810000 */
[----:B------:R-:W0:Y:S01]  /*1b080*/  MUFU.EX2 R120, R120 ;  /* 0x0000007800787308 */ /* 0x000e220000000800 */
[----:B------:R-:W2:Y:S07]  /*1b090*/  SHFL.BFLY PT, R10, R3, 0x1, 0x1f ;  /* 0x0c201f00030a7f89 */ /* 0x000eae00000e0000 */
[----:B------:R-:W3:Y:S01]  /*1b0a0*/  MUFU.EX2 R190, R190 ;  /* 0x000000be00be7308 */ /* 0x000ee20000000800 */
[----:B-1----:R-:W-:-:S07]  /*1b0b0*/  FFMA.FTZ R6, R9, R6, R188 ;  /* 0x0000000609067223 */ /* 0x002fce00000100bc */
[----:B------:R-:W-:Y:S01]  /*1b0c0*/  MUFU.EX2 R184, R184 ;  /* 0x000000b800b87308 */ /* 0x000fe20000000800 */
[C---:B0-----:R-:W-:Y:S01]  /*1b0d0*/  FADD.FTZ R6, R120.reuse, R6 ;  /* 0x0000000678067221 */ /* 0x041fe20000010000 */
[----:B------:R-:W-:-:S06]  /*1b0e0*/  F2FP.BF16.F32.PACK_AB R188, R120, R188 ;  /* 0x000000bc78bc723e */ /* 0x000fcc00000010ff */
[----:B------:R-:W-:Y:S01]  /*1b0f0*/  MUFU.EX2 R186, R186 ;  /* 0x000000ba00ba7308 */ /* 0x000fe20000000800 */
[----:B--2---:R-:W-:Y:S01]  /*1b100*/  FMNMX.FTZ R3, R3, R10, !PT ;  /* 0x0000000a03037209 */ /* 0x004fe20007810000 */
[----:B------:R-:W-:Y:S02]  /*1b110*/  VIADD R10, R2, 0x280 ;  /* 0x00000280020a7836 */ /* 0x000fe40000000000 */
[----:B---3--:R-:W-:Y:S02]  /*1b120*/  FADD.FTZ R6, R190, R6 ;  /* 0x00000006be067221 */ /* 0x008fe40000010000 */
[----:B------:R-:W-:Y:S02]  /*1b130*/  FADD.FTZ R2, -R3, R13 ;  /* 0x0000000d03027221 */ /* 0x000fe40000010100 */
[----:B------:R-:W-:Y:S02]  /*1b140*/  MUFU.EX2 R20, R20 ;  /* 0x0000001400147308 */ /* 0x000fe40000000800 */
[----:B------:R-:W-:-:S06]  /*1b150*/  FMUL.FTZ R2, R2, R0 ;  /* 0x0000000002027220 */ /* 0x000fcc0000410000 */
        /* <DEDUP_REMOVED lines=15> */
[----:B------:R-:W-:Y:S01]  /*1b250*/  R2UR UR6, R10 ;  /* 0x000000000a0672ca */ /* 0x000fe200000e0000 */
[----:B------:R-:W-:Y:S08]  /*1b260*/  MUFU.EX2 R176, R176 ;  /* 0x000000b000b07308 */ /* 0x000ff00000000800 */
[----:B------:R-:W-:Y:S01]  /*1b270*/  MUFU.EX2 R178, R178 ;  /* 0x000000b200b27308 */ /* 0x000fe20000000800 */
[----:B------:R-:W-:-:S02]  /*1b280*/  WARPGROUP.DEPBAR.LE gsb0, 0x0 ;  /* 0x00008000000079c5 */ /* 0x000fc40000010000 */
[-CC-:B------:R-:W-:Y:S01]  /*1b290*/  FFMA.FTZ R175, R125, R0.reuse, -R11.reuse ;  /* 0x000000007daf7223 */ /* 0x180fe2000001080b */
[-CC-:B------:R-:W-:Y:S01]  /*1b2a0*/  FFMA.FTZ R173, R129, R0.reuse, -R11.reuse ;  /* 0x0000000081ad7223 */ /* 0x180fe2000001080b */
[-CC-:B------:R-:W-:Y:S01]  /*1b2b0*/  FFMA.FTZ R172, R152, R0.reuse, -R11.reuse ;  /* 0x0000000098ac7223 */ /* 0x180fe2000001080b */
[-CC-:B------:R-:W-:Y:S01]  /*1b2c0*/  FFMA.FTZ R125, R153, R0.reuse, -R11.reuse ;  /* 0x00000000997d7223 */ /* 0x180fe2000001080b */
[-CC-:B------:R-:W-:Y:S01]  /*1b2d0*/  FFMA.FTZ R174, R156, R0.reuse, -R11.reuse ;  /* 0x000000009cae7223 */ /* 0x180fe2000001080b */
[-CC-:B------:R-:W-:Y:S01]  /*1b2e0*/  FFMA.FTZ R129, R161, R0.reuse, -R11.reuse ;  /* 0x00000000a1817223 */ /* 0x180fe2000001080b */
[----:B------:R-:W-:Y:S01]  /*1b2f0*/  FFMA.FTZ R11, R165, R0, -R11 ;  /* 0x00000000a50b7223 */ /* 0x000fe2000001080b */
[----:B------:R-:W-:Y:S01]  /*1b300*/  WARPGROUP.ARRIVE ;  /* 0x00000000000079c5 */ /* 0x000fe20000000000 */
[----:B------:R-:W0:Y:S08]  /*1b310*/  MUFU.EX2 R175, R175 ;  /* 0x000000af00af7308 */ /* 0x000e300000000800 */
[----:B------:R1:W-:Y:S08]  /*1b320*/  MUFU.EX2 R13, R11 ;  /* 0x0000000b000d7308 */ /* 0x0003f00000000800 */
[----:B------:R-:W2:Y:S01]  /*1b330*/  MUFU.EX2 R173, R173 ;  /* 0x000000ad00ad7308 */ /* 0x000ea20000000800 */
[----:B-1----:R-:W-:-:S02]  /*1b340*/  IMAD.MOV.U32 R11, RZ, RZ, 0x40000040 ;  /* 0x40000040ff0b7424 */ /* 0x002fc400078e00ff */
[C---:B0-----:R-:W-:Y:S01]  /*1b350*/  FADD.FTZ R6, R175.reuse, R6 ;  /* 0x00000006af067221 */ /* 0x041fe20000010000 */
[----:B------:R-:W-:Y:S02]  /*1b360*/  F2FP.BF16.F32.PACK_AB R190, R175, R190 ;  /* 0x000000beafbe723e */ /* 0x000fe400000010ff */
[----:B------:R-:W-:Y:S01]  /*1b370*/  R2UR UR7, R11 ;  /* 0x000000000b0772ca */ /* 0x000fe200000e0000 */
[-C--:B------:R-:W-:Y:S01]  /*1b380*/  FMUL.FTZ R11, R3, R0.reuse ;  /* 0x00000000030b7220 */ /* 0x080fe20000410000 */
[----:B------:R-:W-:Y:S03]  /*1b390*/  MUFU.EX2 R172, R172 ;  /* 0x000000ac00ac7308 */ /* 0x000fe60000000800 */
[-CC-:B------:R-:W-:Y:S01]  /*1b3a0*/  FFMA.FTZ R189, R122, R0.reuse, -R11.reuse ;  /* 0x000000007abd7223 */ /* 0x180fe2000001080b */
[-CC-:B------:R-:W-:Y:S01]  /*1b3b0*/  FFMA.FTZ R10, R123, R0.reuse, -R11.reuse ;  /* 0x000000007b0a7223 */ /* 0x180fe2000001080b */
[-CC-:B------:R-:W-:Y:S01]  /*1b3c0*/  FFMA.FTZ R191, R126, R0.reuse, -R11.reuse ;  /* 0x000000007ebf7223 */ /* 0x180fe2000001080b */
[-CC-:B------:R-:W-:Y:S01]  /*1b3d0*/  FFMA.FTZ R122, R127, R0.reuse, -R11.reuse ;  /* 0x000000007f7a7223 */ /* 0x180fe2000001080b */
[-CC-:B------:R-:W-:Y:S01]  /*1b3e0*/  FFMA.FTZ R185, R130, R0.reuse, -R11.reuse ;  /* 0x0000000082b97223 */ /* 0x180fe2000001080b */
[-CC-:B------:R-:W-:Y:S01]  /*1b3f0*/  FFMA.FTZ R123, R131, R0.reuse, -R11.reuse ;  /* 0x00000000837b7223 */ /* 0x180fe2000001080b */
[----:B------:R-:W0:Y:S01]  /*1b400*/  MUFU.EX2 R189, R189 ;  /* 0x000000bd00bd7308 */ /* 0x000e220000000800 */
[----:B------:R-:W-:Y:S01]  /*1b410*/  @!P1 IMAD R131, R19, 0x8, R16 ;  /* 0x0000000813839824 */ /* 0x000fe200078e0210 */
[----:B------:R-:W-:Y:S01]  /*1b420*/  HGMMA.64x192x16.F32.BF16 R24, R168, gdesc[UR4].tnspB, R24, gsb0 ;  /* 0x42e00004a8187df0 */ /* 0x000fe20008001818 */
[-CC-:B------:R-:W-:Y:S01]  /*1b430*/  FFMA.FTZ R187, R134, R0.reuse, -R11.reuse ;  /* 0x0000000086bb7223 */ /* 0x180fe2000001080b */
[----:B------:R-:W-:Y:S01]  /*1b440*/  FFMA.FTZ R126, R135, R0, -R11 ;  /* 0x00000000877e7223 */ /* 0x000fe2000001080b */
[----:B------:R-:W-:-:S02]  /*1b450*/  @!P1 VIADD R131, R131, 0x30840 ;  /* 0x0003084083839836 */ /* 0x000fc40000000000 */
[-CC-:B------:R-:W-:Y:S01]  /*1b460*/  FFMA.FTZ R181, R138, R0.reuse, -R11.reuse ;  /* 0x000000008ab57223 */ /* 0x180fe2000001080b */
[-C--:B------:R-:W-:Y:S01]  /*1b470*/  FFMA.FTZ R127, R139, R0.reuse, -R11 ;  /* 0x000000008b7f7223 */ /* 0x080fe2000001080b */
[----:B------:R-:W1:Y:S01]  /*1b480*/  MUFU.EX2 R10, R10 ;  /* 0x0000000a000a7308 */ /* 0x000e620000000800 */
[----:B------:R-:W-:Y:S01]  /*1b490*/  FADD.FTZ R135, R184, R6 ;  /* 0x00000006b8877221 */ /* 0x000fe20000010000 */
[----:B------:R-:W-:Y:S01]  /*1b4a0*/  @!P1 PRMT R134, RZ, 0x654, R131 ;  /* 0x00000654ff869816 */ /* 0x000fe20000000083 */
[-CC-:B------:R-:W-:Y:S01]  /*1b4b0*/  FFMA.FTZ R183, R142, R0.reuse, -R11.reuse ;  /* 0x000000008eb77223 */ /* 0x180fe2000001080b */
[-C--:B------:R-:W-:Y:S01]  /*1b4c0*/  FFMA.FTZ R130, R143, R0.reuse, -R11 ;  /* 0x000000008f827223 */ /* 0x080fe2000001080b */
[----:B--2---:R-:W-:Y:S01]  /*1b4d0*/  FADD.FTZ R135, R173, R135 ;  /* 0x00000087ad877221 */ /* 0x004fe20000010000 */
[-CC-:B------:R-:W-:Y:S01]  /*1b4e0*/  FFMA.FTZ R177, R146, R0.reuse, -R11.reuse ;  /* 0x0000000092b17223 */ /* 0x180fe2000001080b */
[-C--:B------:R-:W-:Y:S01]  /*1b4f0*/  FFMA.FTZ R147, R147, R0.reuse, -R11 ;  /* 0x0000000093937223 */ /* 0x080fe2000001080b */
[----:B------:R-:W-:Y:S01]  /*1b500*/  MUFU.EX2 R191, R191 ;  /* 0x000000bf00bf7308 */ /* 0x000fe20000000800 */
[----:B0-----:R-:W-:Y:S01]  /*1b510*/  FFMA.FTZ R5, R2, R5, R189 ;  /* 0x0000000502057223 */ /* 0x001fe200000100bd */
[----:B------:R-:W-:Y:S01]  /*1b520*/  FADD.FTZ R135, R186, R135 ;  /* 0x00000087ba877221 */ /* 0x000fe20000010000 */
[-CC-:B------:R-:W-:Y:S01]  /*1b530*/  FFMA.FTZ R179, R150, R0.reuse, -R11.reuse ;  /* 0x0000000096b37223 */ /* 0x180fe2000001080b */
[-CC-:B------:R-:W-:Y:S01]  /*1b540*/  FFMA.FTZ R151, R151, R0.reuse, -R11.reuse ;  /* 0x0000000097977223 */ /* 0x180fe2000001080b */
[-C--:B------:R-:W-:Y:S01]  /*1b550*/  FFMA.FTZ R6, R154, R0.reuse, -R11 ;  /* 0x000000009a067223 */ /* 0x080fe2000001080b */
[----:B------:R-:W-:Y:S01]  /*1b560*/  FADD.FTZ R135, R20, R135 ;  /* 0x0000008714877221 */ /* 0x000fe20000010000 */
[-C--:B------:R-:W-:Y:S01]  /*1b570*/  FFMA.FTZ R158, R158, R0.reuse, -R11 ;  /* 0x000000009e9e7223 */ /* 0x080fe2000001080b */
[----:B------:R-:W-:Y:S01]  /*1b580*/  MUFU.EX2 R122, R122 ;  /* 0x0000007a007a7308 */ /* 0x000fe20000000800 */
[----:B-1----:R-:W-:Y:S01]  /*1b590*/  FADD.FTZ R5, R10, R5 ;  /* 0x000000050a057221 */ /* 0x002fe20000010000 */
[----:B------:R-:W-:Y:S01]  /*1b5a0*/  FADD.FTZ R135, R180, R135 ;  /* 0x00000087b4877221 */ /* 0x000fe20000010000 */
[-CC-:B------:R-:W-:Y:S01]  /*1b5b0*/  FFMA.FTZ R159, R159, R0.reuse, -R11.reuse ;  /* 0x000000009f9f7223 */ /* 0x180fe2000001080b */
[-CC-:B------:R-:W-:Y:S01]  /*1b5c0*/  FFMA.FTZ R162, R162, R0.reuse, -R11.reuse ;  /* 0x00000000a2a27223 */ /* 0x180fe2000001080b */
[-C--:B------:R-:W-:Y:S01]  /*1b5d0*/  FFMA.FTZ R163, R163, R0.reuse, -R11 ;  /* 0x00000000a3a37223 */ /* 0x080fe2000001080b */
[----:B------:R-:W-:Y:S01]  /*1b5e0*/  FADD.FTZ R135, R121, R135 ;  /* 0x0000008779877221 */ /* 0x000fe20000010000 */
[-CC-:B------:R-:W-:Y:S01]  /*1b5f0*/  FFMA.FTZ R166, R166, R0.reuse, -R11.reuse ;  /* 0x00000000a6a67223 */ /* 0x180fe2000001080b */
[----:B------:R-:W-:Y:S01]  /*1b600*/  MUFU.EX2 R185, R185 ;  /* 0x000000b900b97308 */ /* 0x000fe20000000800 */
[----:B------:R-:W-:Y:S01]  /*1b610*/  FFMA.FTZ R167, R167, R0, -R11 ;  /* 0x00000000a7a77223 */ /* 0x000fe2000001080b */
[----:B------:R-:W-:Y:S01]  /*1b620*/  FADD.FTZ R135, R182, R135 ;  /* 0x00000087b6877221 */ /* 0x000fe20000010000 */
[----:B------:R-:W-:-:S02]  /*1b630*/  F2FP.BF16.F32.PACK_AB R184, R173, R184 ;  /* 0x000000b8adb8723e */ /* 0x000fc400000010ff */
[----:B------:R-:W-:Y:S01]  /*1b640*/  F2FP.BF16.F32.PACK_AB R189, R10, R189 ;  /* 0x000000bd0abd723e */ /* 0x000fe200000010ff */
[----:B------:R-:W-:Y:S01]  /*1b650*/  FADD.FTZ R135, R132, R135 ;  /* 0x0000008784877221 */ /* 0x000fe20000010000 */
[----:B------:R-:W-:Y:S01]  /*1b660*/  F2FP.BF16.F32.PACK_AB R186, R20, R186 ;  /* 0x000000ba14ba723e */ /* 0x000fe200000010ff */
[----:B------:R-:W-:Y:S01]  /*1b670*/  MUFU.EX2 R123, R123 ;  /* 0x0000007b007b7308 */ /* 0x000fe20000000800 */
[----:B------:R-:W-:Y:S01]  /*1b680*/  F2FP.BF16.F32.PACK_AB R180, R121, R180 ;  /* 0x000000b479b4723e */ /* 0x000fe200000010ff */
[----:B------:R-:W-:Y:S01]  /*1b690*/  FADD.FTZ R135, R176, R135 ;  /* 0x00000087b0877221 */ /* 0x000fe20000010000 */
[----:B------:R-:W-:Y:S02]  /*1b6a0*/  F2FP.BF16.F32.PACK_AB R182, R132, R182 ;  /* 0x000000b684b6723e */ /* 0x000fe400000010ff */
[C---:B------:R-:W-:Y:S01]  /*1b6b0*/  F2FP.BF16.F32.PACK_AB R176, R21.reuse, R176 ;  /* 0x000000b015b0723e */ /* 0x040fe200000010ff */
[----:B------:R-:W-:Y:S02]  /*1b6c0*/  FADD.FTZ R135, R21, R135 ;  /* 0x0000008715877221 */ /* 0x000fe40000010000 */
[----:B------:R-:W-:Y:S02]  /*1b6d0*/  MUFU.EX2 R187, R187 ;  /* 0x000000bb00bb7308 */ /* 0x000fe40000000800 */
[----:B------:R-:W-:Y:S01]  /*1b6e0*/  FADD.FTZ R135, R178, R135 ;  /* 0x00000087b2877221 */ /* 0x000fe20000010000 */
[----:B------:R-:W-:-:S03]  /*1b6f0*/  F2FP.BF16.F32.PACK_AB R178, R124, R178 ;  /* 0x000000b27cb2723e */ /* 0x000fc600000010ff */
[----:B------:R-:W-:Y:S02]  /*1b700*/  FADD.FTZ R135, R124, R135 ;  /* 0x000000877c877221 */ /* 0x000fe40000010000 */
[----:B------:R-:W-:Y:S02]  /*1b710*/  MUFU.EX2 R126, R126 ;  /* 0x0000007e007e7308 */ /* 0x000fe40000000800 */
[----:B------:R-:W-:-:S06]  /*1b720*/  FADD.FTZ R135, R172, R135 ;  /* 0x00000087ac877221 */ /* 0x000fcc0000010000 */
        /* <DEDUP_REMOVED lines=9> */
[----:B------:R-:W1:Y:S08]  /*1b7c0*/  MUFU.EX2 R174, R174 ;  /* 0x000000ae00ae7308 */ /* 0x000e700000000800 */
[----:B------:R-:W-:Y:S01]  /*1b7d0*/  MUFU.EX2 R175, R159 ;  /* 0x0000009f00af7308 */ /* 0x000fe20000000800 */
[C---:B0-----:R-:W-:Y:S01]  /*1b7e0*/  FADD.FTZ R135, R125.reuse, R135 ;  /* 0x000000877d877221 */ /* 0x041fe20000010000 */
[----:B------:R-:W-:-:S06]  /*1b7f0*/  F2FP.BF16.F32.PACK_AB R172, R125, R172 ;  /* 0x000000ac7dac723e */ /* 0x000fcc00000010ff */
[----:B------:R-:W-:Y:S01]  /*1b800*/  MUFU.EX2 R162, R162 ;  /* 0x000000a200a27308 */ /* 0x000fe20000000800 */
[----:B-1----:R-:W-:Y:S01]  /*1b810*/  FADD.FTZ R135, R174, R135 ;  /* 0x00000087ae877221 */ /* 0x002fe20000010000 */
[----:B------:R-:W-:-:S03]  /*1b820*/  F2FP.BF16.F32.PACK_AB R174, R128, R174 ;  /* 0x000000ae80ae723e */ /* 0x000fc600000010ff */
[----:B------:R-:W-:-:S03]  /*1b830*/  FADD.FTZ R135, R128, R135 ;  /* 0x0000008780877221 */ /* 0x000fc60000010000 */
[----:B------:R-:W0:Y:S01]  /*1b840*/  MUFU.EX2 R129, R129 ;  /* 0x0000008100817308 */ /* 0x000e220000000800 */
[----:B------:R-:W-:-:S07]  /*1b850*/  FADD.FTZ R10, R12, R135 ;  /* 0x000000870c0a7221 */ /* 0x000fce0000010000 */
[----:B------:R-:W1:Y:S08]  /*1b860*/  MUFU.EX2 R163, R163 ;  /* 0x000000a300a37308 */ /* 0x000e700000000800 */
[----:B------:R-:W-:Y:S01]  /*1b870*/  MUFU.EX2 R166, R166 ;  /* 0x000000a600a67308 */ /* 0x000fe20000000800 */
[----:B0-----:R-:W-:-:S04]  /*1b880*/  FADD.FTZ R10, R129, R10 ;  /* 0x0000000a810a7221 */ /* 0x001fc80000010000 */
[----:B------:R-:W-:-:S03]  /*1b890*/  FADD.FTZ R10, R133, R10 ;  /* 0x0000000a850a7221 */ /* 0x000fc60000010000 */
[----:B------:R-:W0:Y:S01]  /*1b8a0*/  MUFU.EX2 R167, R167 ;  /* 0x000000a700a77308 */ /* 0x000e220000000800 */
[----:B------:R-:W-:Y:S02]  /*1b8b0*/  WARPGROUP.DEPBAR.LE gsb0, 0x0 ;  /* 0x00008000000079c5 */ /* 0x000fe40000010000 */
[----:B------:R2:W-:Y:S01]  /*1b8c0*/  @!P1 SYNCS.ARRIVE.TRANS64.RED.A1T0 RZ, [R134+URZ], RZ ;  /* 0x000000ff86ff99a7 */ /* 0x0005e2000810043f */
[----:B------:R-:W-:Y:S02]  /*1b8d0*/  F2FP.BF16.F32.PACK_AB R168, R129, R12 ;  /* 0x0000000c81a8723e */ /* 0x000fe400000010ff */
[----:B------:R-:W-:Y:S02]  /*1b8e0*/  F2FP.BF16.F32.PACK_AB R170, R13, R133 ;  /* 0x000000850daa723e */ /* 0x000fe400000010ff */
[----:B-1----:R-:W-:Y:S02]  /*1b8f0*/  F2FP.BF16.F32.PACK_AB R169, R163, R162 ;  /* 0x000000a2a3a9723e */ /* 0x002fe400000010ff */
[----:B0-----:R-:W-:Y:S01]  /*1b900*/  F2FP.BF16.F32.PACK_AB R171, R167, R166 ;  /* 0x000000a6a7ab723e */ /* 0x001fe200000010ff */
[----:B--2---:R-:W-:Y:S01]  /*1b910*/  FADD.FTZ R134, R191, R5 ;  /* 0x00000005bf867221 */ /* 0x004fe20000010000 */
[----:B------:R0:W-:Y:S01]  /*1b920*/  @!P1 SYNCS.ARRIVE.TRANS64.RED.A1T0 RZ, [R15+URZ], RZ ;  /* 0x000000ff0fff99a7 */ /* 0x0001e2000810043f */
[----:B------:R-:W-:Y:S01]  /*1b930*/  MUFU.EX2 R5, R151 ;  /* 0x0000009700057308 */ /* 0x000fe20000000800 */
[C---:B------:R-:W-:Y:S01]  /*1b940*/  F2FP.BF16.F32.PACK_AB R191, R122.reuse, R191 ;  /* 0x000000bf7abf723e */ /* 0x040fe200000010ff */
[----:B------:R-:W-:-:S04]  /*1b950*/  FADD.FTZ R134, R122, R134 ;  /* 0x000000867a867221 */ /* 0x000fc80000010000 */
[----:B------:R-:W-:Y:S01]  /*1b960*/  FADD.FTZ R134, R185, R134 ;  /* 0x00000086b9867221 */ /* 0x000fe20000010000 */
[----:B0-----:R-:W-:Y:S01]  /*1b970*/  FFMA.FTZ R15, R155, R0, -R11 ;  /* 0x000000009b0f7223 */ /* 0x001fe2000001080b */
[C---:B------:R-:W-:Y:S01]  /*1b980*/  F2FP.BF16.F32.PACK_AB R185, R123.reuse, R185 ;  /* 0x000000b97bb9723e */ /* 0x040fe200000010ff */
[----:B------:R-:W-:Y:S01]  /*1b990*/  MUFU.EX2 R11, R158 ;  /* 0x0000009e000b7308 */ /* 0x000fe20000000800 */
[----:B------:R-:W-:-:S04]  /*1b9a0*/  FADD.FTZ R134, R123, R134 ;  /* 0x000000867b867221 */ /* 0x000fc80000010000 */
[----:B------:R-:W-:Y:S01]  /*1b9b0*/  FADD.FTZ R134, R187, R134 ;  /* 0x00000086bb867221 */ /* 0x000fe20000010000 */
[C---:B------:R-:W-:Y:S02]  /*1b9c0*/  F2FP.BF16.F32.PACK_AB R187, R126.reuse, R187 ;  /* 0x000000bb7ebb723e */ /* 0x040fe400000010ff */
[----:B------:R-:W0:Y:S01]  /*1b9d0*/  MUFU.EX2 R15, R15 ;  /* 0x0000000f000f7308 */ /* 0x000e220000000800 */
[----:B------:R-:W-:-:S04]  /*1b9e0*/  FADD.FTZ R134, R126, R134 ;  /* 0x000000867e867221 */ /* 0x000fc80000010000 */
[----:B------:R-:W-:Y:S01]  /*1b9f0*/  FADD.FTZ R134, R181, R134 ;  /* 0x00000086b5867221 */ /* 0x000fe20000010000 */
[----:B------:R-:W-:-:S03]  /*1ba00*/  F2FP.BF16.F32.PACK_AB R181, R127, R181 ;  /* 0x000000b57fb5723e */ /* 0x000fc600000010ff */
[----:B------:R-:W-:-:S04]  /*1ba10*/  FADD.FTZ R134, R127, R134 ;  /* 0x000000867f867221 */ /* 0x000fc80000010000 */
[----:B------:R-:W-:Y:S01]  /*1ba20*/  FADD.FTZ R134, R183, R134 ;  /* 0x00000086b7867221 */ /* 0x000fe20000010000 */
[----:B------:R-:W-:-:S03]  /*1ba30*/  F2FP.BF16.F32.PACK_AB R183, R130, R183 ;  /* 0x000000b782b7723e */ /* 0x000fc600000010ff */
[----:B------:R-:W-:Y:S01]  /*1ba40*/  FADD.FTZ R134, R130, R134 ;  /* 0x0000008682867221 */ /* 0x000fe20000010000 */
[----:B0-----:R-:W-:-:S03]  /*1ba50*/  F2FP.BF16.F32.PACK_AB R173, R15, R6 ;  /* 0x000000060fad723e */ /* 0x001fc600000010ff */
        /* <DEDUP_REMOVED lines=9> */
[C---:B------:R-:W-:Y:S01]  /*1baf0*/  FADD.FTZ R5, R175.reuse, R134 ;  /* 0x00000086af057221 */ /* 0x040fe20000010000 */
[----:B------:R-:W-:Y:S01]  /*1bb00*/  F2FP.BF16.F32.PACK_AB R175, R175, R11 ;  /* 0x0000000bafaf723e */ /* 0x000fe200000010ff */
[----:B------:R-:W-:Y:S02]  /*1bb10*/  IMAD.MOV.U32 R11, RZ, RZ, R194 ;  /* 0x000000ffff0b7224 */ /* 0x000fe400078e00c2 */
[----:B------:R-:W-:-:S04]  /*1bb20*/  FADD.FTZ R6, R162, R5 ;  /* 0x00000005a2067221 */ /* 0x000fc80000010000 */
[----:B------:R-:W-:Y:S01]  /*1bb30*/  FADD.FTZ R5, R163, R6 ;  /* 0x00000006a3057221 */ /* 0x000fe20000010000 */
[----:B------:R-:W-:Y:S01]  /*1bb40*/  FADD.FTZ R6, R13, R10 ;  /* 0x0000000a0d067221 */ /* 0x000fe20000010000 */
[----:B------:R-:W-:Y:S02]  /*1bb50*/  IMAD.MOV.U32 R10, RZ, RZ, R19 ;  /* 0x000000ffff0a7224 */ /* 0x000fe400078e0013 */
[----:B------:R-:W-:Y:S01]  /*1bb60*/  FADD.FTZ R12, R166, R5 ;  /* 0x00000005a60c7221 */ /* 0x000fe20000010000 */
[----:B------:R-:W-:-:S03]  /*1bb70*/  IMAD.MOV.U32 R13, RZ, RZ, R3 ;  /* 0x000000ffff0d7224 */ /* 0x000fc600078e0003 */
[----:B------:R-:W-:Y:S01]  /*1bb80*/  FADD.FTZ R5, R167, R12 ;  /* 0x0000000ca7057221 */ /* 0x000fe20000010000 */
[----:B------:R-:W-:Y:S01]  /*1bb90*/  IMAD.MOV.U32 R12, RZ, RZ, R4 ;  /* 0x000000ffff0c7224 */ /* 0x000fe200078e0004 */
[----:B------:R-:W-:Y:S06]  /*1bba0*/  @P2 BRA `(.L_x_4927) ;  /* 0xffffffdc00bc2947 */ /* 0x000fec000383ffff */
[----:B------:R-:W-:Y:S05]  /*1bbb0*/  BSYNC B1 ;  /* 0x0000000000017941 */ /* 0x000fea0003800000 */
.L_x_4916:
[----:B------:R-:W-:Y:S05]  /*1bbc0*/  BSYNC B0 ;  /* 0x0000000000007941 */ /* 0x000fea0003800000 */
.L_x_4915:
[----:B------:R-:W-:Y:S01]  /*1bbd0*/  ISETP.GE.AND P2, PT, R7, R213, PT ;  /* 0x000000d50700720c */ /* 0x000fe20003f46270 */
[----:B------:R-:W-:-:S12]  /*1bbe0*/  BSSY B0, `(.L_x_4928) ;  /* 0x0000345000007945 */ /* 0x000fd80003800000 */
[----:B------:R-:W-:Y:S05]  /*1bbf0*/  @!P2 BRA `(.L_x_4929) ;  /* 0x00000034000ca947 */ /* 0x000fea0003800000 */
[----:B------:R-:W-:Y:S02]  /*1bc00*/  IMAD.MOV.U32 R13, RZ, RZ, R3 ;  /* 0x000000ffff0d7224 */ /* 0x000fe400078e0003 */
[----:B------:R-:W-:Y:S02]  /*1bc10*/  IMAD.MOV.U32 R12, RZ, RZ, R4 ;  /* 0x000000ffff0c7224 */ /* 0x000fe400078e0004 */
[----:B------:R-:W-:Y:S02]  /*1bc20*/  IMAD.MOV.U32 R11, RZ, RZ, R194 ;  /* 0x000000ffff0b7224 */ /* 0x000fe400078e00c2 */
[----:B------:R-:W-:-:S07]  /*1bc30*/  IMAD.MOV.U32 R10, RZ, RZ, R19 ;  /* 0x000000ffff0a7224 */ /* 0x000fce00078e0013 */
.L_x_4948:
        /* <DEDUP_REMOVED lines=8> */
.L_x_4930:
[----:B------:R-:W-:Y:S01]  /*1bcc0*/  IMAD R4, R19, 0x8, R16 ;  /* 0x0000000813047824 */ /* 0x000fe200078e0210 */
[----:B------:R-:W-:-:S04]  /*1bcd0*/  SHF.L.U32 R15, R194, 0x1f, RZ ;  /* 0x0000001fc20f7819 */ /* 0x000fc800000006ff */
[----:B------:R0:W1:Y:S01]  /*1bce0*/  SYNCS.PHASECHK.TRANS64.TRYWAIT P2, [R4+URZ+0x30830], R15 ;  /* 0x0308300f040075a7 */ /* 0x000062000804017f */
[----:B------:R-:W-:Y:S05]  /*1bcf0*/  @!P0 BRA `(.L_x_4931) ;  /* 0x0000000000048947 */ /* 0x000fea0003800000 */
[----:B------:R-:W-:Y:S01]  /*1bd00*/  BPT.TRAP 0x1 ;  /* 0x000000040000795c */ /* 0x000fe20000300000 */
.L_x_4931:
[----:B------:R-:W-:Y:S01]  /*1bd10*/  IMAD R122, R19, 0x900, R8 ;  /* 0x00000900137a7824 */ /* 0x000fe200078e0208 */
[----:B------:R-:W-:Y:S03]  /*1bd20*/  BSSY B1, `(.L_x_4932) ;  /* 0x0000006000017945 */ /* 0x000fe60003800000 */
[C---:B------:R-:W-:Y:S02]  /*1bd30*/  VIADD R20, R122.reuse, 0x2 ;  /* 0x000000027a147836 */ /* 0x040fe40000000000 */
[----:B------:R-:W-:Y:S01]  /*1bd40*/  VIADD R3, R122, 0x4 ;  /* 0x000000047a037836 */ /* 0x000fe20000000000 */
[----:B-1----:R-:W-:Y:S06]  /*1bd50*/  @P2 BRA `(.L_x_4933) ;  /* 0x0000000000082947 */ /* 0x002fec0003800000 */
[----:B------:R-:W1:Y:S02]  /*1bd60*/  SYNCS.PHASECHK.TRANS64.TRYWAIT P2, [R4+URZ+0x30830], R15 ;  /* 0x0308300f040075a7 */ /* 0x000e64000804017f */
[----:B-1----:R-:W-:Y:S05]  /*1bd70*/  @!P2 BRA `(.L_x_4934) ;  /* 0x000001200040a947 */ /* 0x002fea0003800000 */
.L_x_4933:
[----:B------:R-:W-:Y:S05]  /*1bd80*/  BSYNC B1 ;  /* 0x0000000000017941 */ /* 0x000fea0003800000 */
.L_x_4932:
[----:B------:R-:W-:Y:S02]  /*1bd90*/  IMAD.MOV.U32 R14, RZ, RZ, R122 ;  /* 0x000000ffff0e7224 */ /* 0x000fe400078e007a */
[-C--:B------:R-:W-:Y:S01]  /*1bda0*/  FMUL.FTZ R26, R26, R2.reuse ;  /* 0x000000021a1a7220 */ /* 0x080fe20000410000 */
[-C--:B------:R-:W-:Y:S01]  /*1bdb0*/  FMUL.FTZ R27, R27, R2.reuse ;  /* 0x000000021b1b7220 */ /* 0x080fe20000410000 */
[-C--:B------:R-:W-:Y:S01]  /*1bdc0*/  FMUL.FTZ R30, R30, R2.reuse ;  /* 0x000000021e1e7220 */ /* 0x080fe20000410000 */
[-C--:B------:R-:W-:Y:S01]  /*1bdd0*/  FMUL.FTZ R31, R31, R2.reuse ;  /* 0x000000021f1f7220 */ /* 0x080fe20000410000 */
[----:B------:R-:W-:Y:S01]  /*1bde0*/  R2UR UR54, R14 ;  /* 0x000000000e3672ca */ /* 0x000fe200000e0000 */
[----:B------:R-:W-:Y:S02]  /*1bdf0*/  IMAD.MOV.U32 R14, RZ, RZ, R3 ;  /* 0x000000ffff0e7224 */ /* 0x000fe400078e0003 */
        /* <DEDUP_REMOVED lines=44> */
[----:B------:R-:W-:Y:S01]  /*1c0c0*/  VIADD R2, R122, 0x306 ;  /* 0x000003067a027836 */ /* 0x000fe20000000000 */
[----:B------:R2:W-:Y:S01]  /*1c0d0*/  STL.64 [R1+0x80], R10 ;  /* 0x0000800a01007387 */ /* 0x0005e20000100a00 */
[----:B------:R-:W-:-:S03]  /*1c0e0*/  IMAD.MOV.U32 R3, RZ, RZ, 0x40000040 ;  /* 0x40000040ff037424 */ /* 0x000fc600078e00ff */
[----:B------:R-:W-:Y:S02]  /*1c0f0*/  R2UR UR14, R2 ;  /* 0x00000000020e72ca */ /* 0x000fe400000e0000 */
[----:B------:R-:W-:Y:S01]  /*1c100*/  R2UR UR15, R3 ;  /* 0x00000000030f72ca */ /* 0x000fe200000e0000 */
[----:B--2---:R-:W2:Y:S04]  /*1c110*/  LDL.64 R10, [R1+0x28] ;  /* 0x00002800010a7983 */ /* 0x004ea80000100a00 */
[----:B------:R3:W-:Y:S04]  /*1c120*/  STL.64 [R1+0x78], R6 ;  /* 0x0000780601007387 */ /* 0x0007e80000100a00 */
[----:B---3--:R-:W3:Y:S04]  /*1c130*/  LDL.64 R6, [R1+0x20] ;  /* 0x0000200001067983 */ /* 0x008ee80000100a00 */
[----:B------:R4:W-:Y:S04]  /*1c140*/  STL [R1+0x70], R5 ;  /* 0x0000700501007387 */ /* 0x0009e80000100800 */
[----:B------:R-:W2:Y:S01]  /*1c150*/  LDL.64 R2, [R1+0x30] ;  /* 0x0000300001027983 */ /* 0x000ea20000100a00 */
[----:B------:R-:W-:Y:S01]  /*1c160*/  VIADD R120, R122, 0x6 ;  /* 0x000000067a787836 */ /* 0x000fe20000000000 */
[----:B------:R-:W-:Y:S01]  /*1c170*/  R2UR UR50, R20 ;  /* 0x00000000143272ca */ /* 0x000fe200000e0000 */
[----:B------:R-:W-:Y:S01]  /*1c180*/  VIADD R20, R122, 0x300 ;  /* 0x000003007a147836 */ /* 0x000fe20000000000 */
[----:B------:R-:W-:Y:S01]  /*1c190*/  R2UR UR34, R14 ;  /* 0x000000000e2272ca */ /* 0x000fe200000e0000 */
[----:B------:R-:W-:Y:S01]  /*1c1a0*/  VIADD R14, R122, 0x302 ;  /* 0x000003027a0e7836 */ /* 0x000fe20000000000 */
[----:B------:R-:W-:Y:S01]  /*1c1b0*/  R2UR UR30, R120 ;  /* 0x00000000781e72ca */ /* 0x000fe200000e0000 */
[----:B------:R-:W-:-:S02]  /*1c1c0*/  VIADD R120, R122, 0x304 ;  /* 0x000003047a787836 */ /* 0x000fc40000000000 */
[----:B01----:R-:W-:Y:S01]  /*1c1d0*/  IMAD.MOV.U32 R15, RZ, RZ, 0x40000040 ;  /* 0x40000040ff0f7424 */ /* 0x003fe200078e00ff */
[----:B------:R-:W-:Y:S01]  /*1c1e0*/  R2UR UR26, R20 ;  /* 0x00000000141a72ca */ /* 0x000fe200000e0000 */
[----:B------:R-:W-:Y:S01]  /*1c1f0*/  VIADD R20, R122, 0x602 ;  /* 0x000006027a147836 */ /* 0x000fe20000000000 */
[----:B------:R-:W-:Y:S01]  /*1c200*/  R2UR UR22, R14 ;  /* 0x000000000e1672ca */ /* 0x000fe200000e0000 */
[----:B------:R-:W-:Y:S01]  /*1c210*/  VIADD R14, R122, 0x600 ;  /* 0x000006007a0e7836 */ /* 0x000fe20000000000 */
[----:B------:R-:W-:Y:S01]  /*1c220*/  R2UR UR18, R120 ;  /* 0x00000000781272ca */ /* 0x000fe200000e0000 */
[C---:B------:R-:W-:Y:S01]  /*1c230*/  VIADD R120, R122.reuse, 0x604 ;  /* 0x000006047a787836 */ /* 0x040fe20000000000 */
[----:B------:R-:W-:Y:S01]  /*1c240*/  R2UR UR55, R15 ;  /* 0x000000000f3772ca */ /* 0x000fe200000e0000 */
[----:B------:R-:W-:Y:S01]  /*1c250*/  IMAD.MOV.U32 R121, RZ, RZ, 0x40000040 ;  /* 0x40000040ff797424 */ /* 0x000fe200078e00ff */
[----:B----4-:R-:W4:Y:S01]  /*1c260*/  LDL.64 R4, [R1+0x18] ;  /* 0x0000180001047983 */ /* 0x010f220000100a00 */
[----:B------:R-:W-:-:S02]  /*1c270*/  VIADD R122, R122, 0x606 ;  /* 0x000006067a7a7836 */ /* 0x000fc40000000000 */
[-C--:B------:R-:W-:Y:S01]  /*1c280*/  FMUL.FTZ R24, R24, R9.reuse ;  /* 0x0000000918187220 */ /* 0x080fe20000410000 */
[----:B------:R-:W-:Y:S01]  /*1c290*/  IMAD.MOV.U32 R123, RZ, RZ, 0x40000040 ;  /* 0x40000040ff7b7424 */ /* 0x000fe200078e00ff */
[C---:B------:R-:W-:Y:S01]  /*1c2a0*/  R2UR UR31, R121.reuse ;  /* 0x00000000791f72ca */ /* 0x040fe200000e0000 */
        /* <DEDUP_REMOVED lines=17> */
[----:B------:R-:W-:Y:S01]  /*1c3c0*/  HGMMA.64x96x16.F32.BF16 R120, gdesc[UR52], RZ, !UPT, gsb0 ;  /* 0x01600000347879f0 */ /* 0x000fe2000c0018ff */
        /* <DEDUP_REMOVED lines=43> */
[----:B------:R-:W-:Y:S01]  /*1c680*/  HGMMA.64x96x16.F32.BF16 R120, gdesc[UR48], R120, gsb0 ;  /* 0x01600000307879f0 */ /* 0x000fe20008001878 */
[----:B------:R-:W-:Y:S02]  /*1c690*/  R2UR UR6, R20 ;  /* 0x00000000140672ca */ /* 0x000fe400000e0000 */
[----:B------:R-:W-:Y:S02]  /*1c6a0*/  R2UR UR7, R21 ;  /* 0x00000000150772ca */ /* 0x000fe400000e0000 */
[----:B------:R-:W4:Y:S01]  /*1c6b0*/  LDL.64 R20, [R1+0x10] ;  /* 0x0000100001147983 */ /* 0x000f220000100a00 */
[----:B------:R-:W-:Y:S02]  /*1c6c0*/  WARPGROUP.DEPBAR.LE gsb0, 0x0 ;  /* 0x00008000000079c5 */ /* 0x000fe40000010000 */
[----:B------:R-:W-:Y:S01]  /*1c6d0*/  WARPGROUP.ARRIVE ;  /* 0x00000000000079c5 */ /* 0x000fe20000000000 */
[----:B--2---:R-:W-:Y:S02]  /*1c6e0*/  R2UR UR32, R2 ;  /* 0x00000000022072ca */ /* 0x004fe400000e0000 */
[----:B------:R-:W-:-:S02]  /*1c6f0*/  R2UR UR33, R3 ;  /* 0x00000000032172ca */ /* 0x000fc400000e0000 */
        /* <DEDUP_REMOVED lines=13> */
[----:B------:R-:W-:Y:S01]  /*1c7d0*/  UMOV UR4, UR56 ;  /* 0x0000003800047c82 */ /* 0x000fe20008000000 */
[----:B------:R-:W-:-:S02]  /*1c7e0*/  UMOV UR5, UR57 ;  /* 0x0000003900057c82 */ /* 0x000fc40008000000 */
[----:B------:R0:W5:Y:S01]  /*1c7f0*/  LDL.LU R5, [R1+0x70] ;  /* 0x0000700001057983 */ /* 0x0001620000300800 */
[----:B------:R-:W-:Y:S02]  /*1c800*/  WARPGROUP.DEPBAR.LE gsb0, 0x0 ;  /* 0x00008000000079c5 */ /* 0x000fe40000010000 */
[----:B------:R-:W-:-:S06]  /*1c810*/  WARPGROUP.ARRIVE ;  /* 0x00000000000079c5 */ /* 0x000fcc0000000000 */
[----:B------:R-:W-:Y:S03]  /*1c820*/  HGMMA.64x96x16.F32.BF16 R120, gdesc[UR28], R120, gsb0 ;  /* 0x016000001c7879f0 */ /* 0x000fe60008001878 */
[----:B------:R-:W-:Y:S02]  /*1c830*/  WARPGROUP.DEPBAR.LE gsb0, 0x0 ;  /* 0x00008000000079c5 */ /* 0x000fe40000010000 */
[----:B------:R-:W-:-:S06]  /*1c840*/  WARPGROUP.ARRIVE ;  /* 0x00000000000079c5 */ /* 0x000fcc0000000000 */
[----:B------:R-:W-:Y:S01]  /*1c850*/  HGMMA.64x96x16.F32.BF16 R120, gdesc[UR24], R120, gsb0 ;  /* 0x01600000187879f0 */ /* 0x000fe20008001878 */
[----:B------:R-:W-:Y:S02]  /*1c860*/  R2UR UR16, R20 ;  /* 0x00000000141072ca */ /* 0x000fe400000e0000 */
[----:B------:R-:W-:Y:S01]  /*1c870*/  R2UR UR17, R21 ;  /* 0x00000000151172ca */ /* 0x000fe200000e0000 */
        /* <DEDUP_REMOVED lines=28> */
.L_x_4935:
[----:B-----5:R-:W-:Y:S01]  /*1ca40*/  SHF.L.U32 R2, R11, 0x1f, RZ ;  /* 0x0000001f0b027819 */ /* 0x020fe200000006ff */
[----:B------:R-:W-:-:S04]  /*1ca50*/  IMAD R14, R10, 0x8, R16 ;  /* 0x000000080a0e7824 */ /* 0x000fc800078e0210 */
[----:B------:R0:W1:Y:S01]  /*1ca60*/  SYNCS.PHASECHK.TRANS64.TRYWAIT P2, [R14+URZ+0x30850], R2 ;  /* 0x030850020e0075a7 */ /* 0x000062000804017f */
[----:B------:R-:W-:Y:S05]  /*1ca70*/  @!P0 BRA `(.L_x_4936) ;  /* 0x0000000000048947 */ /* 0x000fea0003800000 */
[----:B------:R-:W-:Y:S01]  /*1ca80*/  BPT.TRAP 0x1 ;  /* 0x000000040000795c */ /* 0x000fe20000300000 */
.L_x_4936:
[----:B------:R-:W-:Y:S04]  /*1ca90*/  BSSY B1, `(.L_x_4937) ;  /* 0x0000004000017945 */ /* 0x000fe80003800000 */
[----:B-1----:R-:W-:Y:S05]  /*1caa0*/  @P2 BRA `(.L_x_4938) ;  /* 0x0000000000082947 */ /* 0x002fea0003800000 */
[----:B------:R-:W1:Y:S02]  /*1cab0*/  SYNCS.PHASECHK.TRANS64.TRYWAIT P2, [R14+URZ+0x30850], R2 ;  /* 0x030850020e0075a7 */ /* 0x000e64000804017f */
[----:B-1----:R-:W-:Y:S05]  /*1cac0*/  @!P2 BRA `(.L_x_4939) ;  /* 0x000001140000a947 */ /* 0x002fea0003800000 */
.L_x_4938:
[----:B------:R-:W-:Y:S05]  /*1cad0*/  BSYNC B1 ;  /* 0x0000000000017941 */ /* 0x000fea0003800000 */
.L_x_4937:
[----:B01----:R-:W-:Y:S01]  /*1cae0*/  VIADD R2, R16, 0x400 ;  /* 0x0000040010027836 */ /* 0x003fe20000000000 */
[----:B------:R-:W-:Y:S01]  /*1caf0*/  WARPGROUP.ARRIVE ;  /* 0x00000000000079c5 */ /* 0x000fe20000000000 */
[----:B------:R-:W-:Y:S01]  /*1cb00*/  IMAD.MOV.U32 R3, RZ, RZ, 0x40000040 ;  /* 0x40000040ff037424 */ /* 0x000fe200078e00ff */
[----:B------:R-:W0:Y:S01]  /*1cb10*/  LDC R4, c[0x0][0x448] ;  /* 0x00011200ff047b82 */ /* 0x000e220000000800 */
[----:B------:R-:W-:Y:S01]  /*1cb20*/  IMAD.MOV.U32 R11, RZ, RZ, 0x40000040 ;  /* 0x40000040ff0b7424 */ /* 0x000fe200078e00ff */
[----:B------:R-:W-:Y:S01]  /*1cb30*/  SHF.R.U32.HI R2, RZ, 0x4, R2 ;  /* 0x00000004ff027819 */ /* 0x000fe20000011602 */
[----:B------:R-:W-:Y:S01]  /*1cb40*/  IMAD R20, R7, -0x60, RZ ;  /* 0xffffffa007147824 */ /* 0x000fe200078e02ff */
[----:B------:R-:W-:Y:S01]  /*1cb50*/  R2UR UR7, R3 ;  /* 0x00000000030772ca */ /* 0x000fe200000e0000 */
[----:B------:R-:W-:Y:S01]  /*1cb60*/  IMAD.MOV.U32 R3, RZ, RZ, 0x40000040 ;  /* 0x40000040ff037424 */ /* 0x000fe200078e00ff */
[----:B------:R-:W-:Y:S01]  /*1cb70*/  LOP3.LUT R2, R2, 0x3fff, RZ, 0xc0, !PT ;  /* 0x00003fff02027812 */ /* 0x000fe200078ec0ff */
[----:B------:R-:W-:Y:S01]  /*1cb80*/  @!P1 IMAD R0, R0, 0x8, R16 ;  /* 0x0000000800009824 */ /* 0x000fe200078e0210 */
[----:B------:R-:W-:Y:S01]  /*1cb90*/  ULDC UR4, c[0x0][0x9dc] ;  /* 0x0002770000047ab9 */ /* 0x000fe20000000800 */
[----:B------:R-:W-:Y:S01]  /*1cba0*/  ULDC UR5, c[0x0][0x9e0] ;  /* 0x0002780000057ab9 */ /* 0x000fe20000000800 */
[----:B------:R-:W-:Y:S01]  /*1cbb0*/  LOP3.LUT R2, R2, 0x3000000, RZ, 0xfc, !PT ;  /* 0x0300000002027812 */ /* 0x000fe200078efcff */
[----:B------:R-:W-:Y:S01]  /*1cbc0*/  @!P1 VIADD R0, R0, 0x30840 ;  /* 0x0003084000009836 */ /* 0x000fe20000000000 */
[----:B------:R-:W-:-:S03]  /*1cbd0*/  ULOP3.LUT UR4, URZ, UR4, URZ, 0x33, !UPT ;  /* 0x000000043f047292 */ /* 0x000fc6000f8e333f */
[----:B------:R-:W-:Y:S01]  /*1cbe0*/  IMAD R2, R10, 0x900, R2 ;  /* 0x000009000a027824 */ /* 0x000fe200078e0202 */
[----:B------:R-:W-:-:S03]  /*1cbf0*/  @!P1 PRMT R0, RZ, 0x654, R0 ;  /* 0x00000654ff009816 */ /* 0x000fc60000000000 */
[C---:B------:R-:W-:Y:S01]  /*1cc00*/  VIADD R10, R2.reuse, 0x80 ;  /* 0x00000080020a7836 */ /* 0x040fe20000000000 */
[----:B------:R-:W-:Y:S02]  /*1cc10*/  R2UR UR6, R2 ;  /* 0x00000000020672ca */ /* 0x000fe400000e0000 */
[----:B0-----:R-:W-:Y:S01]  /*1cc20*/  ISETP.NE.AND P2, PT, R4, 0x1, PT ;  /* 0x000000010400780c */ /* 0x001fe20003f45270 */
[----:B------:R-:W-:-:S10]  /*1cc30*/  IMAD.IADD R4, R214, 0x1, R212 ;  /* 0x00000001d6047824 */ /* 0x000fd400078e02d4 */
[----:B------:R-:W-:Y:S01]  /*1cc40*/  HGMMA.64x192x16.F32.BF16 R24, R188, gdesc[UR4].tnspB, R24, gsb0 ;  /* 0x42e00004bc187df0 */ /* 0x000fe20008001818 */
[----:B------:R-:W-:Y:S01]  /*1cc50*/  R2UR UR6, R10 ;  /* 0x000000000a0672ca */ /* 0x000fe200000e0000 */
[----:B------:R-:W-:Y:S01]  /*1cc60*/  VIADD R10, R2, 0x100 ;  /* 0x00000100020a7836 */ /* 0x000fe20000000000 */
[----:B------:R-:W-:Y:S01]  /*1cc70*/  R2UR UR7, R11 ;  /* 0x000000000b0772ca */ /* 0x000fe200000e0000 */
[----:B------:R-:W-:Y:S01]  /*1cc80*/  IMAD.MOV.U32 R11, RZ, RZ, 0x40000040 ;  /* 0x40000040ff0b7424 */ /* 0x000fe200078e00ff */
[----:B------:R-:W-:Y:S02]  /*1cc90*/  WARPGROUP.DEPBAR.LE gsb0, 0x0 ;  /* 0x00008000000079c5 */ /* 0x000fe40000010000 */
[----:B------:R-:W-:Y:S01]  /*1cca0*/  WARPGROUP.ARRIVE ;  /* 0x00000000000079c5 */ /* 0x000fe20000000000 */
[----:B------:R-:W0:-:S12]  /*1ccb0*/  LDC R191, c[0x0][0x9e4] ;  /* 0x00027900ffbf7b82 */ /* 0x000e180000000800 */
        /* <DEDUP_REMOVED lines=17> */
[----:B------:R-:W-:Y:S02]  /*1cdd0*/  R2UR UR7, R11 ;  /* 0x000000000b0772ca */ /* 0x000fe400000e0000 */
[----:B------:R-:W-:-:S04]  /*1cde0*/  IADD3 R11, -R200, 0x1, R20 ;  /* 0x00000001c80b7810 */ /* 0x000fc80007ffe114 */
[----:B------:R-:W-:-:S05]  /*1cdf0*/  IADD3 R11, -R196, R11, R197 ;  /* 0x0000000bc40b7210 */ /* 0x000fca0007ffe1c5 */
[C---:B------:R-:W-:Y:S02]  /*1ce00*/  VIADD R15, R11.reuse, UR5 ;  /* 0x000000050b0f7c36 */ /* 0x040fe40008000000 */
[----:B------:R-:W-:Y:S01]  /*1ce10*/  VIADD R11, R11, UR4 ;  /* 0x000000040b0b7c36 */ /* 0x000fe20008000000 */
[----:B------:R-:W-:Y:S02]  /*1ce20*/  WARPGROUP.DEPBAR.LE gsb0, 0x0 ;  /* 0x00008000000079c5 */ /* 0x000fe40000010000 */
[----:B------:R-:W-:-:S06]  /*1ce30*/  WARPGROUP.ARRIVE ;  /* 0x00000000000079c5 */ /* 0x000fcc0000000000 */
[----:B------:R-:W-:Y:S01]  /*1ce40*/  HGMMA.64x192x16.F32.BF16 R24, R172, gdesc[UR4].tnspB, R24, gsb0 ;  /* 0x42e00004ac187df0 */ /* 0x000fe20008001818 */
[----:B------:R-:W-:Y:S02]  /*1ce50*/  R2UR UR6, R2 ;  /* 0x00000000020672ca */ /* 0x000fe400000e0000 */
[----:B------:R-:W-:Y:S01]  /*1ce60*/  R2UR UR7, R3 ;  /* 0x00000000030772ca */ /* 0x000fe200000e0000 */
[----:B------:R-:W1:Y:S08]  /*1ce70*/  @P2 LDC R2, c[0x0][0x450] ;  /* 0x00011400ff022b82 */ /* 0x000e700000000800 */
[----:B------:R-:W2:Y:S02]  /*1ce80*/  @P2 LDC R3, c[0x0][0x44c] ;  /* 0x00011300ff032b82 */ /* 0x000ea40000000800 */
[----:B--2---:R-:W-:-:S05]  /*1ce90*/  @P2 IMAD.HI.U32 R3, R4, R3, RZ ;  /* 0x0000000304032227 */ /* 0x004fca00078e00ff */
[----:B-1----:R-:W-:Y:S02]  /*1cea0*/  @P2 SHF.R.U32.HI R4, RZ, R2, R3 ;  /* 0x00000002ff042219 */ /* 0x002fe40000011603 */
[----:B0-----:R-:W-:-:S03]  /*1ceb0*/  ISETP.GE.AND P2, PT, R191, 0x1, PT ;  /* 0x00000001bf00780c */ /* 0x001fc60003f46270 */
[----:B------:R-:W0:Y:S02]  /*1cec0*/  SHFL.IDX PT, R21, R4, RZ, 0x1c1f ;  /* 0x001c1fff04157589 */ /* 0x000e2400000e0000 */
[--C-:B0-----:R-:W-:Y:S02]  /*1ced0*/  IMAD.IADD R10, R15, 0x1, R21.reuse ;  /* 0x000000010f0a7824 */ /* 0x101fe400078e0215 */
[----:B------:R-:W-:Y:S01]  /*1cee0*/  IMAD.IADD R9, R11, 0x1, R21 ;  /* 0x000000010b097824 */ /* 0x000fe200078e0215 */
[----:B------:R-:W-:Y:S02]  /*1cef0*/  WARPGROUP.DEPBAR.LE gsb0, 0x0 ;  /* 0x00008000000079c5 */ /* 0x000fe40000010000 */
[----:B------:R-:W-:-:S06]  /*1cf00*/  WARPGROUP.ARRIVE ;  /* 0x00000000000079c5 */ /* 0x000fcc0000000000 */
[----:B------:R-:W-:Y:S03]  /*1cf10*/  HGMMA.64x192x16.F32.BF16 R24, R168, gdesc[UR4].tnspB, R24, gsb0 ;  /* 0x42e00004a8187df0 */ /* 0x000fe60008001818 */
[----:B------:R-:W-:Y:S02]  /*1cf20*/  WARPGROUP.DEPBAR.LE gsb0, 0x0 ;  /* 0x00008000000079c5 */ /* 0x000fe40000010000 */
[----:B------:R0:W-:Y:S02]  /*1cf30*/  @!P1 SYNCS.ARRIVE.TRANS64.RED.A1T0 RZ, [R0+URZ], RZ ;  /* 0x000000ff00ff99a7 */ /* 0x0001e4000810043f */
[----:B0-----:R-:W-:Y:S01]  /*1cf40*/  IMAD.IADD R0, R20, 0x1, -R200 ;  /* 0x0000000114007824 */ /* 0x001fe200078e0ac8 */
        /* <DEDUP_REMOVED lines=13> */
.L_x_4942:
[----:B------:R-:W-:-:S05]  /*1d020*/  IMAD.U32 R168, RZ, RZ, UR58 ;  /* 0x0000003affa87e24 */ /* 0x000fca000f8e00ff */
[----:B------:R-:W-:-:S13]  /*1d030*/  ISETP.NE.AND P2, PT, R168, 0x1, PT ;  /* 0x00000001a800780c */ /* 0x000fda0003f45270 */
[----:B------:R-:W0:Y:S02]  /*1d040*/  @P2 LDC.64 R2, c[0x0][0x9e8] ;  /* 0x00027a00ff022b82 */ /* 0x000e240000000a00 */
[----:B0-----:R-:W-:-:S05]  /*1d050*/  @P2 IMAD.HI.U32 R2, R21, R2, RZ ;  /* 0x0000000215022227 */ /* 0x001fca00078e00ff */
[----:B------:R-:W-:-:S07]  /*1d060*/  @P2 SHF.R.U32.HI R21, RZ, R3, R2 ;  /* 0x00000003ff152219 */ /* 0x000fce0000011602 */
.L_x_4943:
[----:B------:R-:W-:Y:S05]  /*1d070*/  BSYNC B1 ;  /* 0x0000000000017941 */ /* 0x000fea0003800000 */
.L_x_4941:
[----:B------:R-:W-:-:S05]  /*1d080*/  IMAD R21, R21, R168, R0 ;  /* 0x000000a815157224 */ /* 0x000fca00078e0200 */
[----:B------:R-:W-:Y:S02]  /*1d090*/  VIADDMNMX R10, R21, R168, R10, PT ;  /* 0x000000a8150a7246 */ /* 0x000fe4000380010a */
[----:B------:R-:W-:-:S07]  /*1d0a0*/  VIMNMX R9, R9, R21, !PT ;  /* 0x0000001509097248 */ /* 0x000fce0007fe0100 */
.L_x_4940:
        /* <DEDUP_REMOVED lines=153> */
.L_x_4946:
[----:B------:R-:W-:-:S05]  /*1da40*/  IMAD.U32 R9, RZ, RZ, UR58 ;  /* 0x0000003aff097e24 */ /* 0x000fca000f8e00ff */
[----:B------:R-:W-:-:S13]  /*1da50*/  ISETP.NE.AND P6, PT, R9, 0x1, PT ;  /* 0x000000010900780c */ /* 0x000fda0003fc5270 */
[----:B------:R-:W0:Y:S02]  /*1da60*/  @P6 LDC.64 R2, c[0x0][0x9e8] ;  /* 0x00027a00ff026b82 */ /* 0x000e240000000a00 */
[----:B0-----:R-:W-:-:S05]  /*1da70*/  @P6 IMAD.HI.U32 R2, R4, R2, RZ ;  /* 0x0000000204026227 */ /* 0x001fca00078e00ff */
[----:B------:R-:W-:-:S07]  /*1da80*/  @P6 SHF.R.U32.HI R4, RZ, R3, R2 ;  /* 0x00000003ff046219 */ /* 0x000fce0000011602 */
.L_x_4947:
[----:B------:R-:W-:Y:S05]  /*1da90*/  BSYNC B1 ;  /* 0x0000000000017941 */ /* 0x000fea0003800000 */
.L_x_4945:
[----:B------:R-:W-:-:S05]  /*1daa0*/  IMAD R0, R4, R9, R0 ;  /* 0x0000000904007224 */ /* 0x000fca00078e0200 */
[----:B------:R-:W-:Y:S02]  /*1dab0*/  VIADDMNMX R15, R0, R9, R15, PT ;  /* 0x00000009000f7246 */ /* 0x000fe4000380010f */
[----:B------:R-:W-:-:S07]  /*1dac0*/  VIMNMX R11, R11, R0, !PT ;  /* 0x000000000b0b7248 */ /* 0x000fce0007fe0100 */
.L_x_4944:
[C---:B------:R-:W-:Y:S01]  /*1dad0*/  ISETP.GT.AND P2, PT, R11.reuse, 0x1, !P2 ;  /* 0x000000010b00780c */ /* 0x040fe20005744270 */
[----:B------:R-:W-:Y:S01]  /*1dae0*/  ULDC UR4, c[0x0][0x988] ;  /* 0x0002620000047ab9 */ /* 0x000fe20000000800 */
[----:B------:R-:W-:Y:S02]  /*1daf0*/  ISETP.GT.AND P3, PT, R11, 0x8, !P3 ;  /* 0x000000080b00780c */ /* 0x000fe40005f64270 */
[C---:B------:R-:W-:Y:S02]  /*1db00*/  ISETP.LT.OR P2, PT, R15.reuse, 0x2, P2 ;  /* 0x000000020f00780c */ /* 0x040fe40001741670 */
[----:B------:R-:W-:Y:S02]  /*1db10*/  ISETP.LT.OR P3, PT, R15, 0x9, P3 ;  /* 0x000000090f00780c */ /* 0x000fe40001f61670 */
[----:B------:R-:W-:Y:S02]  /*1db20*/  FSEL R123, R123, -INF , !P2 ;  /* 0xff8000007b7b7808 */ /* 0x000fe40005000000 */
[----:B------:R-:W-:-:S02]  /*1db30*/  LOP3.LUT P2, RZ, R18, 0x4, RZ, 0xc0, !PT ;  /* 0x0000000412ff7812 */ /* 0x000fc4000784c0ff */
[----:B------:R-:W-:Y:S02]  /*1db40*/  FSEL R126, R126, -INF , !P3 ;  /* 0xff8000007e7e7808 */ /* 0x000fe40005800000 */
[----:B------:R-:W-:Y:S02]  /*1db50*/  ISETP.GT.AND P2, PT, R11, 0x9, !P2 ;  /* 0x000000090b00780c */ /* 0x000fe40005744270 */
[C---:B------:R-:W-:Y:S02]  /*1db60*/  LOP3.LUT P3, RZ, R18.reuse, 0x10000, RZ, 0xc0, !PT ;  /* 0x0001000012ff7812 */ /* 0x040fe4000786c0ff */
        /* <DEDUP_REMOVED lines=60> */
[----:B------:R-:W-:Y:S01]  /*1df30*/  LOP3.LUT P3, RZ, R18, 0x20, RZ, 0xc0, !PT ;  /* 0x0000002012ff7812 */ /* 0x000fe2000786c0ff */
[----:B------:R-:W0:Y:S01]  /*1df40*/  SHFL.BFLY PT, R2, R0, 0x2, 0x1f ;  /* 0x0c401f0000027f89 */ /* 0x000e2200000e0000 */
[----:B------:R-:W-:Y:S02]  /*1df50*/  FSEL R146, R146, -INF , !P2 ;  /* 0xff80000092927808 */ /* 0x000fe40005000000 */
[----:B------:R-:W-:-:S02]  /*1df60*/  LOP3.LUT P2, RZ, R18, 0x800, RZ, 0xc0, !PT ;  /* 0x0000080012ff7812 */ /* 0x000fc4000784c0ff */
[----:B------:R-:W-:Y:S02]  /*1df70*/  LOP3.LUT P6, RZ, R18, 0x10, RZ, 0xc0, !PT ;  /* 0x0000001012ff7812 */ /* 0x000fe400078cc0ff */
[C---:B------:R-:W-:Y:S02]  /*1df80*/  ISETP.GT.AND P2, PT, R11.reuse, 0x31, !P2 ;  /* 0x000000310b00780c */ /* 0x040fe40005744270 */
[----:B------:R-:W-:Y:S02]  /*1df90*/  ISETP.GT.AND P4, PT, R11, 0x51, !P4 ;  /* 0x000000510b00780c */ /* 0x000fe40006784270 */
[C---:B------:R-:W-:Y:S02]  /*1dfa0*/  ISETP.LT.OR P2, PT, R15.reuse, 0x32, P2 ;  /* 0x000000320f00780c */ /* 0x040fe40001741670 */
[----:B------:R-:W-:Y:S02]  /*1dfb0*/  ISETP.LT.OR P4, PT, R15, 0x52, P4 ;  /* 0x000000520f00780c */ /* 0x000fe40002781670 */
[----:B------:R-:W-:-:S02]  /*1dfc0*/  FSEL R147, R147, -INF , !P2 ;  /* 0xff80000093937808 */ /* 0x000fc40005000000 */
[----:B------:R-:W-:Y:S02]  /*1dfd0*/  LOP3.LUT P2, RZ, R18, 0x400, RZ, 0xc0, !PT ;  /* 0x0000040012ff7812 */ /* 0x000fe4000784c0ff */
[C---:B------:R-:W-:Y:S02]  /*1dfe0*/  ISETP.GT.AND P5, PT, R11.reuse, 0x58, !P5 ;  /* 0x000000580b00780c */ /* 0x040fe40006fa4270 */
[----:B------:R-:W-:Y:S02]  /*1dff0*/  ISETP.GT.AND P2, PT, R11, 0x38, !P2 ;  /* 0x000000380b00780c */ /* 0x000fe40005744270 */
[----:B------:R-:W-:Y:S02]  /*1e000*/  FSEL R163, R163, -INF , !P4 ;  /* 0xff800000a3a37808 */ /* 0x000fe40006000000 */
[----:B------:R-:W-:Y:S02]  /*1e010*/  ISETP.LT.OR P2, PT, R15, 0x39, P2 ;  /* 0x000000390f00780c */ /* 0x000fe40001741670 */
[----:B0-----:R-:W-:Y:S01]  /*1e020*/  FMNMX.FTZ R2, R0, R2, !PT ;  /* 0x0000000200027209 */ /* 0x001fe20007810000 */
[----:B------:R-:W-:Y:S01]  /*1e030*/  IMAD.U32 R0, RZ, RZ, UR4 ;  /* 0x00000004ff007e24 */ /* 0x000fe2000f8e00ff */
[----:B------:R-:W-:-:S02]  /*1e040*/  FSEL R150, R150, -INF , !P2 ;  /* 0xff80000096967808 */ /* 0x000fc40005000000 */
[----:B------:R-:W-:Y:S01]  /*1e050*/  LOP3.LUT P2, RZ, R18, 0x200, RZ, 0xc0, !PT ;  /* 0x0000020012ff7812 */ /* 0x000fe2000784c0ff */
[----:B------:R-:W0:Y:S01]  /*1e060*/  SHFL.BFLY PT, R4, R2, 0x1, 0x1f ;  /* 0x0c201f0002047f89 */ /* 0x000e2200000e0000 */
[----:B------:R-:W-:Y:S02]  /*1e070*/  ISETP.LT.OR P5, PT, R15, 0x59, P5 ;  /* 0x000000590f00780c */ /* 0x000fe40002fa1670 */
[----:B------:R-:W-:Y:S02]  /*1e080*/  ISETP.GT.AND P2, PT, R11, 0x39, !P2 ;  /* 0x000000390b00780c */ /* 0x000fe40005744270 */
[----:B------:R-:W-:Y:S02]  /*1e090*/  FSEL R166, R166, -INF , !P5 ;  /* 0xff800000a6a67808 */ /* 0x000fe40006800000 */
[----:B------:R-:W-:-:S04]  /*1e0a0*/  ISETP.LT.OR P2, PT, R15, 0x3a, P2 ;  /* 0x0000003a0f00780c */ /* 0x000fc80001741670 */
[----:B------:R-:W-:Y:S02]  /*1e0b0*/  FSEL R151, R151, -INF , !P2 ;  /* 0xff80000097977808 */ /* 0x000fe40005000000 */
[----:B------:R-:W-:-:S04]  /*1e0c0*/  LOP3.LUT P2, RZ, R18, 0x100, RZ, 0xc0, !PT ;  /* 0x0000010012ff7812 */ /* 0x000fc8000784c0ff */
[----:B------:R-:W-:-:S04]  /*1e0d0*/  ISETP.GT.AND P2, PT, R11, 0x40, !P2 ;  /* 0x000000400b00780c */ /* 0x000fc80005744270 */
[----:B------:R-:W-:Y:S02]  /*1e0e0*/  ISETP.LT.OR P2, PT, R15, 0x41, P2 ;  /* 0x000000410f00780c */ /* 0x000fe40001741670 */
[----:B0-----:R-:W-:Y:S02]  /*1e0f0*/  FMNMX.FTZ R4, R2, R4, !PT ;  /* 0x0000000402047209 */ /* 0x001fe40007810000 */
[----:B------:R-:W-:Y:S02]  /*1e100*/  FSEL R154, R154, -INF , !P2 ;  /* 0xff8000009a9a7808 */ /* 0x000fe40005000000 */
[----:B------:R-:W-:Y:S01]  /*1e110*/  LOP3.LUT P2, RZ, R18, 0x80, RZ, 0xc0, !PT ;  /* 0x0000008012ff7812 */ /* 0x000fe2000784c0ff */
[----:B------:R-:W-:-:S03]  /*1e120*/  FMUL.FTZ R3, R4, R0 ;  /* 0x0000000004037220 */ /* 0x000fc60000410000 */
[----:B------:R-:W-:-:S04]  /*1e130*/  ISETP.GT.AND P2, PT, R11, 0x41, !P2 ;  /* 0x000000410b00780c */ /* 0x000fc80005744270 */
[----:B------:R-:W-:-:S04]  /*1e140*/  ISETP.LT.OR P2, PT, R15, 0x42, P2 ;  /* 0x000000420f00780c */ /* 0x000fc80001741670 */
        /* <DEDUP_REMOVED lines=18> */
[----:B------:R-:W-:Y:S02]  /*1e270*/  FSEL R167, R167, -INF , !P3 ;  /* 0xff800000a7a77808 */ /* 0x000fe40005800000 */
[----:B------:R-:W-:Y:S02]  /*1e280*/  FMNMX.FTZ R2, R122, R13, !PT ;  /* 0x0000000d7a027209 */ /* 0x000fe40007810000 */
[----:B------:R-:W-:Y:S02]  /*1e290*/  FSETP.NEU.FTZ.AND P2, PT, R4, -INF , PT ;  /* 0xff8000000400780b */ /* 0x000fe40003f5d000 */
        /* <DEDUP_REMOVED lines=54> */
[----:B------:R-:W-:-:S05]  /*1e600*/  FMNMX.FTZ R2, R167, R2, !PT ;  /* 0x00000002a7027209 */ /* 0x000fca0007810000 */
[----:B------:R-:W0:Y:S02]  /*1e610*/  SHFL.BFLY PT, R9, R2, 0x2, 0x1f ;  /* 0x0c401f0002097f89 */ /* 0x000e2400000e0000 */
        /* <DEDUP_REMOVED lines=14> */
[----:B------:R-:W-:Y:S02]  /*1e700*/  FADD.FTZ R2, -R2, R12 ;  /* 0x0000000c02027221 */ /* 0x000fe40000010100 */
[----:B------:R-:W-:Y:S02]  /*1e710*/  FSEL R133, R133, RZ, P2 ;  /* 0x000000ff85857208 */ /* 0x000fe40001000000 */
[----:B------:R-:W-:-:S03]  /*1e720*/  FMUL.FTZ R2, R2, R0 ;  /* 0x0000000002027220 */ /* 0x000fc60000410000 */
        /* <DEDUP_REMOVED lines=8> */
[----:B------:R0:W1:Y:S01]  /*1e7b0*/  MUFU.EX2 R9, R2 ;  /* 0x0000000200097308 */ /* 0x0000620000000800 */
[-CC-:B------:R-:W-:Y:S01]  /*1e7c0*/  FFMA.FTZ R135, R135, R0.reuse, -R133.reuse ;  /* 0x0000000087877223 */ /* 0x180fe20000010885 */
[-CC-:B------:R-:W-:Y:S01]  /*1e7d0*/  FFMA.FTZ R181, R138, R0.reuse, -R133.reuse ;  /* 0x000000008ab57223 */ /* 0x180fe20000010885 */
[-CC-:B------:R-:W-:Y:S01]  /*1e7e0*/  FFMA.FTZ R127, R139, R0.reuse, -R133.reuse ;  /* 0x000000008b7f7223 */ /* 0x180fe20000010885 */
[-CC-:B------:R-:W-:Y:S01]  /*1e7f0*/  FFMA.FTZ R183, R142, R0.reuse, -R133.reuse ;  /* 0x000000008eb77223 */ /* 0x180fe20000010885 */
[-CC-:B------:R-:W-:Y:S01]  /*1e800*/  FFMA.FTZ R177, R146, R0.reuse, -R133.reuse ;  /* 0x0000000092b17223 */ /* 0x180fe20000010885 */
[-CC-:B------:R-:W-:Y:S01]  /*1e810*/  FFMA.FTZ R147, R147, R0.reuse, -R133.reuse ;  /* 0x0000000093937223 */ /* 0x180fe20000010885 */
[----:B------:R-:W-:Y:S01]  /*1e820*/  FFMA.FTZ R150, R150, R0, -R133 ;  /* 0x0000000096967223 */ /* 0x000fe20000010885 */
[----:B------:R-:W-:Y:S01]  /*1e830*/  MUFU.EX2 R189, R189 ;  /* 0x000000bd00bd7308 */ /* 0x000fe20000000800 */
[----:B0-----:R-:W-:-:S02]  /*1e840*/  @!P1 VIADD R2, R14, 0x30860 ;  /* 0x000308600e029836 */ /* 0x001fc40000000000 */
[-CC-:B------:R-:W-:Y:S01]  /*1e850*/  FFMA.FTZ R151, R151, R0.reuse, -R133.reuse ;  /* 0x0000000097977223 */ /* 0x180fe20000010885 */
[-CC-:B------:R-:W-:Y:S01]  /*1e860*/  FFMA.FTZ R154, R154, R0.reuse, -R133.reuse ;  /* 0x000000009a9a7223 */ /* 0x180fe20000010885 */
[-CC-:B------:R-:W-:Y:S01]  /*1e870*/  FFMA.FTZ R155, R155, R0.reuse, -R133.reuse ;  /* 0x000000009b9b7223 */ /* 0x180fe20000010885 */
[-CC-:B------:R-:W-:Y:S01]  /*1e880*/  FFMA.FTZ R158, R158, R0.reuse, -R133.reuse ;  /* 0x000000009e9e7223 */ /* 0x180fe20000010885 */
[----:B------:R-:W-:Y:S01]  /*1e890*/  @!P1 PRMT R2, RZ, 0x654, R2 ;  /* 0x00000654ff029816 */ /* 0x000fe20000000002 */
[--C-:B------:R-:W-:Y:S01]  /*1e8a0*/  FFMA.FTZ R159, R159, R0, -R133.reuse ;  /* 0x000000009f9f7223 */ /* 0x100fe20000010885 */
[----:B------:R-:W-:Y:S01]  /*1e8b0*/  MUFU.EX2 R122, R122 ;  /* 0x0000007a007a7308 */ /* 0x000fe20000000800 */
[----:B-1----:R-:W-:Y:S01]  /*1e8c0*/  FFMA.FTZ R6, R9, R6, R188 ;  /* 0x0000000609067223 */ /* 0x002fe200000100bc */
[----:B------:R0:W-:Y:S01]  /*1e8d0*/  @!P1 SYNCS.ARRIVE.TRANS64.RED.A1T0 RZ, [R2+URZ], RZ ;  /* 0x000000ff02ff99a7 */ /* 0x0001e2000810043f */
[----:B------:R-:W-:Y:S01]  /*1e8e0*/  F2FP.BF16.F32.PACK_AB R188, R10, R188 ;  /* 0x000000bc0abc723e */ /* 0x000fe200000010ff */
[-CC-:B------:R-:W-:Y:S01]  /*1e8f0*/  FFMA.FTZ R162, R162, R0.reuse, -R133.reuse ;  /* 0x00000000a2a27223 */ /* 0x180fe20000010885 */
[----:B------:R-:W-:Y:S01]  /*1e900*/  FADD.FTZ R6, R10, R6 ;  /* 0x000000060a067221 */ /* 0x000fe20000010000 */
[-CC-:B------:R-:W-:Y:S01]  /*1e910*/  FFMA.FTZ R163, R163, R0.reuse, -R133.reuse ;  /* 0x00000000a3a37223 */ /* 0x180fe20000010885 */
[----:B------:R-:W-:Y:S01]  /*1e920*/  FFMA.FTZ R166, R166, R0, -R133 ;  /* 0x00000000a6a67223 */ /* 0x000fe20000010885 */
[----:B------:R-:W-:Y:S01]  /*1e930*/  MUFU.EX2 R191, R191 ;  /* 0x000000bf00bf7308 */ /* 0x000fe20000000800 */
[----:B------:R-:W-:Y:S01]  /*1e940*/  FADD.FTZ R6, R190, R6 ;  /* 0x00000006be067221 */ /* 0x000fe20000010000 */
[----:B0-----:R-:W-:-:S02]  /*1e950*/  FSEL R2, R3, RZ, P2 ;  /* 0x000000ff03027208 */ /* 0x001fc40001000000 */
[----:B------:R-:W-:Y:S01]  /*1e960*/  ISETP.GT.AND P2, PT, R7, R213, PT ;  /* 0x000000d50700720c */ /* 0x000fe20003f44270 */
[C---:B------:R-:W-:Y:S01]  /*1e970*/  FADD.FTZ R6, R11.reuse, R6 ;  /* 0x000000060b067221 */ /* 0x040fe20000010000 */
[----:B------:R-:W-:Y:S01]  /*1e980*/  F2FP.BF16.F32.PACK_AB R190, R11, R190 ;  /* 0x000000be0bbe723e */ /* 0x000fe200000010ff */
[----:B------:R-:W-:Y:S01]  /*1e990*/  FADD.FTZ R2, -R2, R13 ;  /* 0x0000000d02027221 */ /* 0x000fe20000010100 */
[----:B------:R-:W-:Y:S01]  /*1e9a0*/  MUFU.EX2 R123, R123 ;  /* 0x0000007b007b7308 */ /* 0x000fe20000000800 */
[----:B------:R-:W-:Y:S01]  /*1e9b0*/  FADD.FTZ R6, R184, R6 ;  /* 0x00000006b8067221 */ /* 0x000fe20000010000 */
[-CC-:B------:R-:W-:Y:S01]  /*1e9c0*/  FFMA.FTZ R13, R143, R0.reuse, -R133.reuse ;  /* 0x000000008f0d7223 */ /* 0x180fe20000010885 */
[-C--:B------:R-:W-:Y:S01]  /*1e9d0*/  FMUL.FTZ R2, R2, R0.reuse ;  /* 0x0000000002027220 */ /* 0x080fe20000410000 */
[----:B------:R-:W-:Y:S01]  /*1e9e0*/  FFMA.FTZ R133, R167, R0, -R133 ;  /* 0x00000000a7857223 */ /* 0x000fe20000010885 */
[C---:B------:R-:W-:Y:S01]  /*1e9f0*/  FADD.FTZ R6, R15.reuse, R6 ;  /* 0x000000060f067221 */ /* 0x040fe20000010000 */
[----:B------:R-:W-:Y:S01]  /*1ea00*/  F2FP.BF16.F32.PACK_AB R184, R15, R184 ;  /* 0x000000b80fb8723e */ /* 0x000fe200000010ff */
[----:B------:R-:W-:Y:S01]  /*1ea10*/  VIADD R7, R7, 0xffffffff ;  /* 0xffffffff07077836 */ /* 0x000fe20000000000 */
[----:B------:R-:W-:Y:S01]  /*1ea20*/  MUFU.EX2 R185, R185 ;  /* 0x000000b900b97308 */ /* 0x000fe20000000800 */
[----:B------:R-:W-:Y:S01]  /*1ea30*/  FADD.FTZ R6, R186, R6 ;  /* 0x00000006ba067221 */ /* 0x000fe20000010000 */
[----:B------:R-:W-:Y:S01]  /*1ea40*/  F2FP.BF16.F32.PACK_AB R186, R20, R186 ;  /* 0x000000ba14ba723e */ /* 0x000fe200000010ff */
[----:B------:R-:W-:-:S02]  /*1ea50*/  IMAD.MOV.U32 R11, RZ, RZ, R194 ;  /* 0x000000ffff0b7224 */ /* 0x000fc400078e00c2 */
[----:B------:R-:W-:-:S03]  /*1ea60*/  FADD.FTZ R6, R20, R6 ;  /* 0x0000000614067221 */ /* 0x000fc60000010000 */
[----:B------:R-:W0:Y:S01]  /*1ea70*/  MUFU.EX2 R2, R2 ;  /* 0x0000000200027308 */ /* 0x000e220000000800 */
[----:B------:R-:W-:Y:S01]  /*1ea80*/  FADD.FTZ R6, R180, R6 ;  /* 0x00000006b4067221 */ /* 0x000fe20000010000 */
[----:B------:R-:W-:-:S03]  /*1ea90*/  F2FP.BF16.F32.PACK_AB R180, R21, R180 ;  /* 0x000000b415b4723e */ /* 0x000fc600000010ff */
[----:B------:R-:W-:-:S03]  /*1eaa0*/  FADD.FTZ R6, R21, R6 ;  /* 0x0000000615067221 */ /* 0x000fc60000010000 */
[----:B------:R-:W1:Y:S01]  /*1eab0*/  MUFU.EX2 R126, R126 ;  /* 0x0000007e007e7308 */ /* 0x000e620000000800 */
[----:B------:R-:W-:Y:S01]  /*1eac0*/  FADD.FTZ R6, R182, R6 ;  /* 0x00000006b6067221 */ /* 0x000fe20000010000 */
[----:B------:R-:W-:-:S03]  /*1ead0*/  F2FP.BF16.F32.PACK_AB R182, R120, R182 ;  /* 0x000000b678b6723e */ /* 0x000fc600000010ff */
[----:B------:R-:W-:-:S03]  /*1eae0*/  FADD.FTZ R6, R120, R6 ;  /* 0x0000000678067221 */ /* 0x000fc60000010000 */
[----:B------:R-:W2:Y:S01]  /*1eaf0*/  MUFU.EX2 R187, R187 ;  /* 0x000000bb00bb7308 */ /* 0x000ea20000000800 */
[----:B0-----:R-:W-:Y:S01]  /*1eb00*/  FFMA.FTZ R5, R2, R5, R189 ;  /* 0x0000000502057223 */ /* 0x001fe200000100bd */
[----:B------:R-:W-:Y:S01]  /*1eb10*/  FADD.FTZ R6, R176, R6 ;  /* 0x00000006b0067221 */ /* 0x000fe20000010000 */
[C---:B------:R-:W-:Y:S02]  /*1eb20*/  F2FP.BF16.F32.PACK_AB R176, R121.reuse, R176 ;  /* 0x000000b079b0723e */ /* 0x040fe400000010ff */
[C---:B------:R-:W-:Y:S01]  /*1eb30*/  FADD.FTZ R5, R122.reuse, R5 ;  /* 0x000000057a057221 */ /* 0x040fe20000010000 */
[----:B------:R-:W-:Y:S01]  /*1eb40*/  FADD.FTZ R6, R121, R6 ;  /* 0x0000000679067221 */ /* 0x000fe20000010000 */
[----:B------:R-:W-:Y:S01]  /*1eb50*/  F2FP.BF16.F32.PACK_AB R189, R122, R189 ;  /* 0x000000bd7abd723e */ /* 0x000fe200000010ff */
[----:B------:R-:W0:Y:S01]  /*1eb60*/  MUFU.EX2 R14, R135 ;  /* 0x00000087000e7308 */ /* 0x000e220000000800 */
[----:B------:R-:W-:Y:S01]  /*1eb70*/  FADD.FTZ R5, R191, R5 ;  /* 0x00000005bf057221 */ /* 0x000fe20000010000 */
[----:B------:R-:W-:Y:S01]  /*1eb80*/  FADD.FTZ R6, R178, R6 ;  /* 0x00000006b2067221 */ /* 0x000fe20000010000 */
[----:B------:R-:W-:-:S02]  /*1eb90*/  F2FP.BF16.F32.PACK_AB R178, R124, R178 ;  /* 0x000000b27cb2723e */ /* 0x000fc400000010ff */
[C---:B------:R-:W-:Y:S01]  /*1eba0*/  FADD.FTZ R5, R123.reuse, R5 ;  /* 0x000000057b057221 */ /* 0x040fe20000010000 */
[----:B------:R-:W-:Y:S01]  /*1ebb0*/  FADD.FTZ R6, R124, R6 ;  /* 0x000000067c067221 */ /* 0x000fe20000010000 */
[----:B------:R-:W-:Y:S01]  /*1ebc0*/  F2FP.BF16.F32.PACK_AB R191, R123, R191 ;  /* 0x000000bf7bbf723e */ /* 0x000fe200000010ff */
[----:B------:R-:W3:Y:S01]  /*1ebd0*/  MUFU.EX2 R181, R181 ;  /* 0x000000b500b57308 */ /* 0x000ee20000000800 */
[----:B------:R-:W-:Y:S01]  /*1ebe0*/  FADD.FTZ R5, R185, R5 ;  /* 0x00000005b9057221 */ /* 0x000fe20000010000 */
[----:B-1----:R-:W-:-:S03]  /*1ebf0*/  F2FP.BF16.F32.PACK_AB R185, R126, R185 ;  /* 0x000000b97eb9723e */ /* 0x002fc600000010ff */
[----:B------:R-:W-:-:S03]  /*1ec00*/  FADD.FTZ R5, R126, R5 ;  /* 0x000000057e057221 */ /* 0x000fc60000010000 */
[----:B------:R-:W1:Y:S01]  /*1ec10*/  MUFU.EX2 R127, R127 ;  /* 0x0000007f007f7308 */ /* 0x000e620000000800 */
[----:B--2---:R-:W-:Y:S01]  /*1ec20*/  FADD.FTZ R5, R187, R5 ;  /* 0x00000005bb057221 */ /* 0x004fe20000010000 */
[----:B0-----:R-:W-:-:S03]  /*1ec30*/  F2FP.BF16.F32.PACK_AB R187, R14, R187 ;  /* 0x000000bb0ebb723e */ /* 0x001fc600000010ff */
[----:B------:R-:W-:-:S03]  /*1ec40*/  FADD.FTZ R5, R14, R5 ;  /* 0x000000050e057221 */ /* 0x000fc60000010000 */
        /* <DEDUP_REMOVED lines=54> */
[----:B--2---:R-:W-:Y:S01]  /*1efb0*/  FADD.FTZ R10, R166, R5 ;  /* 0x00000005a60a7221 */ /* 0x004fe20000010000 */
[C---:B-1----:R-:W-:Y:S01]  /*1efc0*/  FADD.FTZ R6, R12.reuse, R6 ;  /* 0x000000060c067221 */ /* 0x042fe20000010000 */
[----:B------:R-:W-:Y:S01]  /*1efd0*/  F2FP.BF16.F32.PACK_AB R170, R12, R170 ;  /* 0x000000aa0caa723e */ /* 0x000fe200000010ff */
[----:B------:R-:W-:Y:S02]  /*1efe0*/  IMAD.MOV.U32 R12, RZ, RZ, R4 ;  /* 0x000000ffff0c7224 */ /* 0x000fe400078e0004 */
[C---:B0-----:R-:W-:Y:S01]  /*1eff0*/  FADD.FTZ R5, R133.reuse, R10 ;  /* 0x0000000a85057221 */ /* 0x041fe20000010000 */
[----:B------:R-:W-:Y:S01]  /*1f000*/  F2FP.BF16.F32.PACK_AB R171, R133, R166 ;  /* 0x000000a685ab723e */ /* 0x000fe200000010ff */
[----:B------:R-:W-:Y:S01]  /*1f010*/  IMAD.MOV.U32 R10, RZ, RZ, R19 ;  /* 0x000000ffff0a7224 */ /* 0x000fe200078e0013 */
[----:B------:R-:W-:Y:S06]  /*1f020*/  @P2 BRA `(.L_x_4948) ;  /* 0xffffffcc00042947 */ /* 0x000fec000383ffff */
.L_x_4929:
[----:B------:R-:W-:Y:S05]  /*1f030*/  BSYNC B0 ;  /* 0x0000000000007941 */ /* 0x000fea0003800000 */
.L_x_4928:
        /* <DEDUP_REMOVED lines=99> */
.L_x_4949:
[----:B------:R-:W-:Y:S01]  /*1f670*/  IMAD R2, R19, 0x8, R16 ;  /* 0x0000000813027824 */ /* 0x000fe200078e0210 */
[----:B------:R-:W-:-:S04]  /*1f680*/  SHF.L.U32 R9, R194, 0x1f, RZ ;  /* 0x0000001fc2097819 */ /* 0x000fc800000006ff */
[----:B------:R0:W1:Y:S01]  /*1f690*/  SYNCS.PHASECHK.TRANS64.TRYWAIT P2, [R2+URZ+0x30850], R9 ;  /* 0x03085009020075a7 */ /* 0x000062000804017f */
[----:B------:R-:W-:Y:S05]  /*1f6a0*/  @!P0 BRA `(.L_x_4950) ;  /* 0x0000000000048947 */ /* 0x000fea0003800000 */
[----:B------:R-:W-:Y:S01]  /*1f6b0*/  BPT.TRAP 0x1 ;  /* 0x000000040000795c */ /* 0x000fe20000300000 */
.L_x_4950:
        /* <DEDUP_REMOVED lines=9> */
.L_x_4952:
[----:B------:R-:W-:Y:S05]  /*1f750*/  BSYNC B0 ;  /* 0x0000000000007941 */ /* 0x000fea0003800000 */
.L_x_4951:
[----:B------:R-:W-:Y:S01]  /*1f760*/  IMAD.MOV.U32 R8, RZ, RZ, R7 ;  /* 0x000000ffff087224 */ /* 0x000fe200078e0007 */
[----:B------:R-:W-:Y:S01]  /*1f770*/  WARPGROUP.ARRIVE ;  /* 0x00000000000079c5 */ /* 0x000fe20000000000 */
[----:B01----:R-:W-:Y:S01]  /*1f780*/  IMAD.MOV.U32 R9, RZ, RZ, 0x40000040 ;  /* 0x40000040ff097424 */ /* 0x003fe200078e00ff */
[----:B------:R-:W0:Y:S01]  /*1f790*/  SHFL.BFLY PT, R10, R5, 0x2, 0x1f ;  /* 0x0c401f00050a7f89 */ /* 0x000e2200000e0000 */
[----:B------:R-:W-:Y:S01]  /*1f7a0*/  VIADD R19, R19, 0x1 ;  /* 0x0000000113137836 */ /* 0x000fe20000000000 */
[----:B------:R-:W-:Y:S01]  /*1f7b0*/  R2UR UR6, R8 ;  /* 0x00000000080672ca */ /* 0x000fe200000e0000 */
[----:B------:R-:W-:Y:S01]  /*1f7c0*/  VIADD R8, R7, 0x80 ;  /* 0x0000008007087836 */ /* 0x000fe20000000000 */
[----:B------:R-:W-:Y:S01]  /*1f7d0*/  R2UR UR7, R9 ;  /* 0x00000000090772ca */ /* 0x000fe200000e0000 */
[----:B------:R-:W-:Y:S01]  /*1f7e0*/  IMAD.MOV.U32 R9, RZ, RZ, 0x40000040 ;  /* 0x40000040ff097424 */ /* 0x000fe200078e00ff */
[----:B------:R-:W-:Y:S01]  /*1f7f0*/  ISETP.NE.AND P2, PT, R19, 0x2, PT ;  /* 0x000000021300780c */ /* 0x000fe20003f45270 */
[----:B------:R-:W-:-:S03]  /*1f800*/  VIADD R218, R218, 0x1 ;  /* 0x00000001dada7836 */ /* 0x000fc60000000000 */
[----:B------:R-:W-:-:S07]  /*1f810*/  SEL R19, R19, RZ, P2 ;  /* 0x000000ff13137207 */ /* 0x000fce0001000000 */
[----:B------:R-:W-:Y:S01]  /*1f820*/  HGMMA.64x192x16.F32.BF16 R24, R188, gdesc[UR4].tnspB, R24, gsb0 ;  /* 0x42e00004bc187df0 */ /* 0x000fe20008001818 */
[----:B------:R-:W-:Y:S01]  /*1f830*/  R2UR UR6, R8 ;  /* 0x00000000080672ca */ /* 0x000fe200000e0000 */
[----:B------:R-:W-:Y:S01]  /*1f840*/  VIADD R8, R7, 0x100 ;  /* 0x0000010007087836 */ /* 0x000fe20000000000 */
[----:B------:R-:W-:Y:S01]  /*1f850*/  R2UR UR7, R9 ;  /* 0x00000000090772ca */ /* 0x000fe200000e0000 */
[----:B------:R-:W-:Y:S02]  /*1f860*/  IMAD.MOV.U32 R9, RZ, RZ, 0x40000040 ;  /* 0x40000040ff097424 */ /* 0x000fe400078e00ff */
[----:B0-----:R-:W-:Y:S01]  /*1f870*/  FADD.FTZ R10, R10, R5 ;  /* 0x000000050a0a7221 */ /* 0x001fe20000010000 */
[----:B------:R-:W-:-:S04]  /*1f880*/  SEL R5, RZ, 0x1, P2 ;  /* 0x00000001ff057807 */ /* 0x000fc80001000000 */
[----:B------:R-:W-:Y:S01]  /*1f890*/  LOP3.LUT R194, R194, R5, RZ, 0x3c, !PT ;  /* 0x00000005c2c27212 */ /* 0x000fe200078e3cff */
[----:B------:R-:W-:Y:S01]  /*1f8a0*/  IMAD.MOV.U32 R5, RZ, RZ, -0x800000 ;  /* 0xff800000ff057424 */ /* 0x000fe200078e00ff */
        /* <DEDUP_REMOVED lines=21> */
[----:B------:R-:W0:Y:S01]  /*1fa00*/  SHFL.BFLY PT, R7, R6, 0x2, 0x1f ;  /* 0x0c401f0006077f89 */ /* 0x000e2200000e0000 */
[----:B------:R-:W-:Y:S02]  /*1fa10*/  WARPGROUP.DEPBAR.LE gsb0, 0x0 ;  /* 0x00008000000079c5 */ /* 0x000fe40000010000 */
[----:B------:R-:W-:-:S12]  /*1fa20*/  WARPGROUP.ARRIVE ;  /* 0x00000000000079c5 */ /* 0x000fd80000000000 */
[----:B------:R-:W-:Y:S01]  /*1fa30*/  HGMMA.64x192x16.F32.BF16 R24, R172, gdesc[UR4].tnspB, R24, gsb0 ;  /* 0x42e00004ac187df0 */ /* 0x000fe20008001818 */
[----:B------:R-:W-:Y:S01]  /*1fa40*/  R2UR UR6, R8 ;  /* 0x00000000080672ca */ /* 0x000fe200000e0000 */
[----:B0-----:R-:W-:Y:S01]  /*1fa50*/  FADD.FTZ R8, R7, R6 ;  /* 0x0000000607087221 */ /* 0x001fe20000010000 */
[----:B------:R-:W-:Y:S02]  /*1fa60*/  R2UR UR7, R9 ;  /* 0x00000000090772ca */ /* 0x000fe400000e0000 */
[----:B------:R-:W0:Y:S04]  /*1fa70*/  SHFL.BFLY PT, R9, R10, 0x1, 0x1f ;  /* 0x0c201f000a097f89 */ /* 0x000e2800000e0000 */
[----:B------:R-:W1:Y:S01]  /*1fa80*/  SHFL.BFLY PT, R7, R8, 0x1, 0x1f ;  /* 0x0c201f0008077f89 */ /* 0x000e6200000e0000 */
[----:B0-----:R-:W-:Y:S01]  /*1fa90*/  FADD.FTZ R14, R10, R9 ;  /* 0x000000090a0e7221 */ /* 0x001fe20000010000 */
[----:B-1----:R-:W-:-:S04]  /*1faa0*/  FADD.FTZ R13, R8, R7 ;  /* 0x00000007080d7221 */ /* 0x002fc80000010000 */
[----:B------:R-:W-:Y:S02]  /*1fab0*/  FSETP.NE.FTZ.AND P3, PT, R14, RZ, PT ;  /* 0x000000ff0e00720b */ /* 0x000fe40003f75000 */
[----:B------:R-:W-:Y:S01]  /*1fac0*/  CS2R R6, SRZ ;  /* 0x0000000000067805 */ /* 0x000fe2000001ff00 */
[----:B------:R-:W-:Y:S01]  /*1fad0*/  @!P1 VIADD R8, R2, 0x30860 ;  /* 0x0003086002089836 */ /* 0x000fe20000000000 */
[----:B------:R-:W-:Y:S01]  /*1fae0*/  FSETP.NE.FTZ.AND P0, PT, R13, RZ, PT ;  /* 0x000000ff0d00720b */ /* 0x000fe20003f15000 */
[----:B------:R-:W-:-:S03]  /*1faf0*/  IMAD.MOV.U32 R2, RZ, RZ, -0x800000 ;  /* 0xff800000ff027424 */ /* 0x000fc600078e00ff */
[----:B------:R-:W-:-:S05]  /*1fb00*/  @!P1 PRMT R8, RZ, 0x654, R8 ;  /* 0x00000654ff089816 */ /* 0x000fca0000000008 */
[----:B------:R-:W0:Y:S01]  /*1fb10*/  @P3 MUFU.LG2 R12, R14 ;  /* 0x0000000e000c3308 */ /* 0x000e220000000c00 */
[----:B------:R-:W-:-:S03]  /*1fb20*/  @P3 FMUL.FTZ R15, R0, 0.69314718246459960938 ;  /* 0x3f317218000f3820 */ /* 0x000fc60000410000 */
[----:B------:R-:W-:-:S04]  /*1fb30*/  @P0 FMUL.FTZ R9, R0, 0.69314718246459960938 ;  /* 0x3f31721800090820 */ /* 0x000fc80000410000 */
[----:B------:R-:W1:Y:S08]  /*1fb40*/  @P0 MUFU.LG2 R11, R13 ;  /* 0x0000000d000b0308 */ /* 0x000e700000000c00 */
[----:B------:R-:W2:Y:S01]  /*1fb50*/  @P0 MUFU.RCP R7, R13 ;  /* 0x0000000d00070308 */ /* 0x000ea20000001000 */
[----:B0-----:R-:W-:-:S04]  /*1fb60*/  @P3 FMUL.FTZ R12, R12, 0.69314718246459960938 ;  /* 0x3f3172180c0c3820 */ /* 0x001fc80000410000 */
[----:B------:R-:W-:-:S03]  /*1fb70*/  @P3 FFMA.FTZ R5, R15, R3, R12 ;  /* 0x000000030f053223 */ /* 0x000fc6000001000c */
[----:B------:R-:W0:Y:S01]  /*1fb80*/  @P3 MUFU.RCP R6, R14 ;  /* 0x0000000e00063308 */ /* 0x000e220000001000 */
[----:B-1----:R-:W-:-:S04]  /*1fb90*/  @P0 FMUL.FTZ R0, R11, 0.69314718246459960938 ;  /* 0x3f3172180b000820 */ /* 0x002fc80000410000 */
[----:B------:R-:W-:Y:S01]  /*1fba0*/  @P0 FFMA.FTZ R2, R9, R4, R0 ;  /* 0x0000000409020223 */ /* 0x000fe20000010000 */
[----:B------:R-:W-:Y:S01]  /*1fbb0*/  PLOP3.LUT P0, PT, PT, PT, PT, 0x8, 0x0 ;  /* 0x000000000000781c */ /* 0x000fe20003f0e170 */
        /* <DEDUP_REMOVED lines=101> */
.L_x_4814:
        /* <DEDUP_REMOVED lines=13> */
[----:B------:R-:W-:Y:S02]  /*202e0*/  MOV R6, R16 ;  /* 0x0000001000067202 */ /* 0x000fe40000000f00 */
[----:B---3--:R-:W-:Y:S01]  /*202f0*/  MOV R7, R3 ;  /* 0x0000000300077202 */ /* 0x008fe20000000f00 */
[----:B------:R-:W-:Y:S02]  /*20300*/  BAR.SYNC.DEFER_BLOCKING 0x1, 0x100 ;  /* 0x0044000000007b1d */ /* 0x000fe40000010000 */
[----:B--2---:R-:W-:-:S03]  /*20310*/  IMAD.WIDE R12, R0, 0x2, R6 ;  /* 0x00000002000c7825 */ /* 0x004fc600078e0206 */
[C---:B------:R-:W-:Y:S02]  /*20320*/  IADD3 R74, P2, R12.reuse, 0x20, RZ ;  /* 0x000000200c4a7810 */ /* 0x040fe40007f5e0ff */
[----:B------:R-:W-:Y:S02]  /*20330*/  IADD3 R84, P1, R12, 0x40, RZ ;  /* 0x000000400c547810 */ /* 0x000fe40007f3e0ff */
[----:B------:R-:W-:Y:S01]  /*20340*/  LOP3.LUT R141, R74, 0x380, RZ, 0xc0, !PT ;  /* 0x000003804a8d7812 */ /* 0x000fe200078ec0ff */
[--C-:B------:R-:W-:Y:S01]  /*20350*/  IMAD.X R75, RZ, RZ, R13.reuse, P2 ;  /* 0x000000ffff4b7224 */ /* 0x100fe200010e060d */
[----:B------:R-:W-:Y:S01]  /*20360*/  LOP3.LUT R143, R84, 0x380, RZ, 0xc0, !PT ;  /* 0x00000380548f7812 */ /* 0x000fe200078ec0ff */
[----:B------:R-:W-:Y:S01]  /*20370*/  IMAD.X R85, RZ, RZ, R13, P1 ;  /* 0x000000ffff557224 */ /* 0x000fe200008e060d */
[----:B------:R-:W-:Y:S02]  /*20380*/  IADD3 R86, P6, R12, 0x60, RZ ;  /* 0x000000600c567810 */ /* 0x000fe40007fde0ff */
[----:B------:R-:W-:-:S02]  /*20390*/  SHF.R.U64 R141, R141, 0x3, RZ ;  /* 0x000000038d8d7819 */ /* 0x000fc400000012ff */
[----:B------:R-:W-:Y:S01]  /*203a0*/  SHF.R.U64 R143, R143, 0x3, RZ ;  /* 0x000000038f8f7819 */ /* 0x000fe200000012ff */
[--C-:B------:R-:W-:Y:S01]  /*203b0*/  IMAD.X R87, RZ, RZ, R13.reuse, P6 ;  /* 0x000000ffff577224 */ /* 0x100fe200030e060d */
[C---:B------:R-:W-:Y:S02]  /*203c0*/  IADD3 R14, P0, R12.reuse, 0x4020, RZ ;  /* 0x000040200c0e7810 */ /* 0x040fe40007f1e0ff */
[----:B-1----:R-:W-:Y:S02]  /*203d0*/  IADD3 R56, P4, R12, 0x4040, RZ ;  /* 0x000040400c387810 */ /* 0x002fe40007f9e0ff */
[----:B------:R-:W-:Y:S01]  /*203e0*/  LOP3.LUT R145, R86, 0x380, RZ, 0xc0, !PT ;  /* 0x0000038056917812 */ /* 0x000fe200078ec0ff */
[--C-:B------:R-:W-:Y:S01]  /*203f0*/  IMAD.X R91, RZ, RZ, R13.reuse, P0 ;  /* 0x000000ffff5b7224 */ /* 0x100fe200000e060d */
[----:B------:R-:W-:Y:S01]  /*20400*/  LOP3.LUT R74, R141, R74, RZ, 0x3c, !PT ;  /* 0x0000004a8d4a7212 */ /* 0x000fe200078e3cff */
[----:B------:R-:W-:Y:S01]  /*20410*/  IMAD.X R93, RZ, RZ, R13, P4 ;  /* 0x000000ffff5d7224 */ /* 0x000fe200020e060d */
[----:B------:R-:W-:-:S02]  /*20420*/  LOP3.LUT R84, R143, R84, RZ, 0x3c, !PT ;  /* 0x000000548f547212 */ /* 0x000fc400078e3cff */
[----:B------:R-:W-:Y:S02]  /*20430*/  IADD3 R88, P5, R12, 0x4000, RZ ;  /* 0x000040000c587810 */ /* 0x000fe40007fbe0ff */
[----:B------:R-:W-:Y:S02]  /*20440*/  LOP3.LUT R141, R14, 0x380, RZ, 0xc0, !PT ;  /* 0x000003800e8d7812 */ /* 0x000fe400078ec0ff */
[----:B------:R-:W-:Y:S01]  /*20450*/  LOP3.LUT R143, R56, 0x380, RZ, 0xc0, !PT ;  /* 0x00000380388f7812 */ /* 0x000fe200078ec0ff */
[----:B------:R-:W-:Y:S01]  /*20460*/  IMAD.X R89, RZ, RZ, R13, P5 ;  /* 0x000000ffff597224 */ /* 0x000fe200028e060d */
[----:B------:R-:W-:Y:S02]  /*20470*/  SHF.R.U64 R145, R145, 0x3, RZ ;  /* 0x0000000391917819 */ /* 0x000fe400000012ff */
[C---:B------:R-:W-:Y:S02]  /*20480*/  LOP3.LUT R73, R12.reuse, 0x380, RZ, 0xc0, !PT ;  /* 0x000003800c497812 */ /* 0x040fe400078ec0ff */
[----:B------:R-:W-:-:S02]  /*20490*/  IADD3 R72, P3, R12, 0x4060, RZ ;  /* 0x000040600c487810 */ /* 0x000fc40007f7e0ff */
[C---:B------:R-:W-:Y:S02]  /*204a0*/  IADD3 R15, P2, R12.reuse, 0x8000, RZ ;  /* 0x000080000c0f7810 */ /* 0x040fe40007f5e0ff */
[----:B------:R-:W-:Y:S01]  /*204b0*/  SHF.R.U64 R141, R141, 0x3, RZ ;  /* 0x000000038d8d7819 */ /* 0x000fe200000012ff */
[--C-:B------:R-:W-:Y:S01]  /*204c0*/  IMAD.X R95, RZ, RZ, R13.reuse, P3 ;  /* 0x000000ffff5f7224 */ /* 0x100fe200018e060d */
[----:B------:R-:W-:Y:S01]  /*204d0*/  SHF.R.U64 R143, R143, 0x3, RZ ;  /* 0x000000038f8f7819 */ /* 0x000fe200000012ff */
[--C-:B------:R-:W-:Y:S01]  /*204e0*/  IMAD.X R97, RZ, RZ, R13.reuse, P2 ;  /* 0x000000ffff617224 */ /* 0x100fe200010e060d */
[C---:B------:R-:W-:Y:S02]  /*204f0*/  IADD3 R0, P1, R12.reuse, 0x8020, RZ ;  /* 0x000080200c007810 */ /* 0x040fe40007f3e0ff */
[C---:B------:R-:W-:Y:S02]  /*20500*/  IADD3 R3, P6, R12.reuse, 0x8040, RZ ;  /* 0x000080400c037810 */ /* 0x040fe40007fde0ff */
[----:B------:R-:W-:Y:S01]  /*20510*/  IADD3 R4, P5, R12, 0x8060, RZ ;  /* 0x000080600c047810 */ /* 0x000fe20007fbe0ff */
[--C-:B------:R-:W-:Y:S01]  /*20520*/  IMAD.X R99, RZ, RZ, R13.reuse, P1 ;  /* 0x000000ffff637224 */ /* 0x100fe200008e060d */
[----:B------:R-:W-:Y:S01]  /*20530*/  LOP3.LUT R147, R88, 0x380, RZ, 0xc0, !PT ;  /* 0x0000038058937812 */ /* 0x000fe200078ec0ff */
[----:B------:R-:W-:Y:S01]  /*20540*/  IMAD.X R139, RZ, RZ, R13, P6 ;  /* 0x000000ffff8b7224 */ /* 0x000fe200030e060d */
[----:B------:R-:W-:-:S02]  /*20550*/  LOP3.LUT R86, R145, R86, RZ, 0x3c, !PT ;  /* 0x0000005691567212 */ /* 0x000fc400078e3cff */
[----:B------:R-:W-:Y:S02]  /*20560*/  SHF.R.U64 R73, R73, 0x3, RZ ;  /* 0x0000000349497819 */ /* 0x000fe400000012ff */
[----:B------:R-:W-:Y:S02]  /*20570*/  LOP3.LUT R145, R72, 0x380, RZ, 0xc0, !PT ;  /* 0x0000038048917812 */ /* 0x000fe400078ec0ff */
[----:B------:R-:W-:Y:S02]  /*20580*/  LOP3.LUT R96, R15, 0x380, RZ, 0xc0, !PT ;  /* 0x000003800f607812 */ /* 0x000fe400078ec0ff */
[----:B------:R-:W-:Y:S02]  /*20590*/  LOP3.LUT R90, R141, R14, RZ, 0x3c, !PT ;  /* 0x0000000e8d5a7212 */ /* 0x000fe400078e3cff */
[----:B------:R-:W-:Y:S02]  /*205a0*/  LOP3.LUT R92, R143, R56, RZ, 0x3c, !PT ;  /* 0x000000388f5c7212 */ /* 0x000fe400078e3cff */
[----:B------:R-:W-:-:S02]  /*205b0*/  LOP3.LUT R141, R0, 0x380, RZ, 0xc0, !PT ;  /* 0x00000380008d7812 */ /* 0x000fc400078ec0ff */
[----:B------:R-:W-:Y:S02]  /*205c0*/  LOP3.LUT R56, R3, 0x380, RZ, 0xc0, !PT ;  /* 0x0000038003387812 */ /* 0x000fe400078ec0ff */
[----:B------:R-:W-:Y:S02]  /*205d0*/  SHF.R.U64 R147, R147, 0x3, RZ ;  /* 0x0000000393937819 */ /* 0x000fe400000012ff */
[----:B------:R-:W-:Y:S02]  /*205e0*/  LOP3.LUT R143, R4, 0x380, RZ, 0xc0, !PT ;  /* 0x00000380048f7812 */ /* 0x000fe400078ec0ff */
[----:B------:R-:W-:Y:S01]  /*205f0*/  LOP3.LUT R12, R73, R12, RZ, 0x3c, !PT ;  /* 0x0000000c490c7212 */ /* 0x000fe200078e3cff */
[----:B------:R-:W-:Y:S01]  /*20600*/  IMAD.X R73, RZ, RZ, R13, P5 ;  /* 0x000000ffff497224 */ /* 0x000fe200028e060d */
[----:B------:R-:W-:Y:S02]  /*20610*/  SHF.R.U64 R145, R145, 0x3, RZ ;  /* 0x0000000391917819 */ /* 0x000fe400000012ff */
[----:B------:R-:W-:-:S02]  /*20620*/  SHF.R.U64 R96, R96, 0x3, RZ ;  /* 0x0000000360607819 */ /* 0x000fc400000012ff */
[----:B------:R-:W-:Y:S02]  /*20630*/  SHF.R.U64 R141, R141, 0x3, RZ ;  /* 0x000000038d8d7819 */ /* 0x000fe400000012ff */
[----:B------:R-:W-:Y:S02]  /*20640*/  SHF.R.U64 R56, R56, 0x3, RZ ;  /* 0x0000000338387819 */ /* 0x000fe400000012ff */
[----:B------:R-:W-:Y:S02]  /*20650*/  LOP3.LUT R88, R147, R88, RZ, 0x3c, !PT ;  /* 0x0000005893587212 */ /* 0x000fe400078e3cff */
[----:B------:R-:W-:Y:S02]  /*20660*/  SHF.R.U64 R143, R143, 0x3, RZ ;  /* 0x000000038f8f7819 */ /* 0x000fe400000012ff */
[----:B------:R-:W-:Y:S02]  /*20670*/  LOP3.LUT R94, R145, R72, RZ, 0x3c, !PT ;  /* 0x00000048915e7212 */ /* 0x000fe400078e3cff */
[----:B------:R-:W-:-:S02]  /*20680*/  LOP3.LUT R96, R96, R15, RZ, 0x3c, !PT ;  /* 0x0000000f60607212 */ /* 0x000fc400078e3cff */
[----:B------:R-:W-:Y:S02]  /*20690*/  MOV R142, R12 ;  /* 0x0000000c008e7202 */ /* 0x000fe40000000f00 */
[----:B------:R-:W-:Y:S02]  /*206a0*/  F2FP.BF16.F32.PACK_AB R12, R25, R24 ;  /* 0x00000018190c723e */ /* 0x000fe400000010ff */
[----:B------:R-:W-:Y:S02]  /*206b0*/  F2FP.BF16.F32.PACK_AB R13, R27, R26 ;  /* 0x0000001a1b0d723e */ /* 0x000fe400000010ff */
[----:B------:R-:W-:Y:S02]  /*206c0*/  F2FP.BF16.F32.PACK_AB R14, R29, R28 ;  /* 0x0000001c1d0e723e */ /* 0x000fe400000010ff */
[----:B------:R-:W-:Y:S02]  /*206d0*/  F2FP.BF16.F32.PACK_AB R15, R31, R30 ;  /* 0x0000001e1f0f723e */ /* 0x000fe400000010ff */
[----:B------:R-:W-:-:S02]  /*206e0*/  MOV R145, R84 ;  /* 0x0000005400917202 */ /* 0x000fc40000000f00 */
[----:B------:R-:W-:Y:S01]  /*206f0*/  MOV R144, R86 ;  /* 0x0000005600907202 */ /* 0x000fe20000000f00 */
[----:B------:R1:W-:Y:S01]  /*20700*/  STSM.16.M88.4 [R142], R12 ;  /* 0x0000000c8e007844 */ /* 0x0003e20000000200 */
[----:B------:R-:W-:Y:S02]  /*20710*/  LOP3.LUT R98, R141, R0, RZ, 0x3c, !PT ;  /* 0x000000008d627212 */ /* 0x000fe400078e3cff */
[----:B------:R-:W-:Y:S02]  /*20720*/  LOP3.LUT R138, R56, R3, RZ, 0x3c, !PT ;  /* 0x00000003388a7212 */ /* 0x000fe400078e3cff */
[----:B------:R-:W-:Y:S02]  /*20730*/  MOV R75, R74 ;  /* 0x0000004a004b7202 */ /* 0x000fe40000000f00 */
[----:B------:R-:W-:Y:S02]  /*20740*/  F2FP.BF16.F32.PACK_AB R84, R33, R32 ;  /* 0x000000202154723e */ /* 0x000fe400000010ff */
[----:B------:R-:W-:-:S02]  /*20750*/  F2FP.BF16.F32.PACK_AB R85, R35, R34 ;  /* 0x000000222355723e */ /* 0x000fc400000010ff */
[----:B------:R-:W-:Y:S02]  /*20760*/  F2FP.BF16.F32.PACK_AB R86, R37, R36 ;  /* 0x000000242556723e */ /* 0x000fe400000010ff */
[----:B------:R-:W-:Y:S02]  /*20770*/  F2FP.BF16.F32.PACK_AB R87, R39, R38 ;  /* 0x000000262757723e */ /* 0x000fe400000010ff */
[----:B------:R-:W-:Y:S02]  /*20780*/  LOP3.LUT R72, R143, R4, RZ, 0x3c, !PT ;  /* 0x000000048f487212 */ /* 0x000fe400078e3cff */
[----:B------:R-:W-:Y:S01]  /*20790*/  MOV R0, R88 ;  /* 0x0000005800007202 */ /* 0x000fe20000000f00 */
[----:B------:R2:W-:Y:S01]  /*207a0*/  STSM.16.M88.4 [R75], R84 ;  /* 0x000000544b007844 */ /* 0x0005e20000000200 */
[----:B------:R-:W-:Y:S01]  /*207b0*/  MOV R56, R90 ;  /* 0x0000005a00387202 */ /* 0x000fe20000000f00 */
[----:B-1----:R-:W1:Y:S01]  /*207c0*/  LDC.64 R142, c[0x0][0xc00] ;  /* 0x00030000ff8e7b82 */ /* 0x002e620000000a00 */
[----:B------:R-:W-:-:S02]  /*207d0*/  MOV R140, R92 ;  /* 0x0000005c008c7202 */ /* 0x000fc40000000f00 */
[----:B------:R-:W-:Y:S02]  /*207e0*/  MOV R141, R94 ;  /* 0x0000005e008d7202 */ /* 0x000fe40000000f00 */
[----:B------:R-:W-:Y:S02]  /*207f0*/  F2FP.BF16.F32.PACK_AB R88, R41, R40 ;  /* 0x000000282958723e */ /* 0x000fe400000010ff */
[----:B------:R-:W-:Y:S02]  /*20800*/  F2FP.BF16.F32.PACK_AB R89, R43, R42 ;  /* 0x0000002a2b59723e */ /* 0x000fe400000010ff */
[----:B------:R-:W-:Y:S02]  /*20810*/  F2FP.BF16.F32.PACK_AB R90, R45, R44 ;  /* 0x0000002c2d5a723e */ /* 0x000fe400000010ff */
[----:B------:R-:W-:Y:S02]  /*20820*/  F2FP.BF16.F32.PACK_AB R91, R47, R46 ;  /* 0x0000002e2f5b723e */ /* 0x000fe400000010ff */
[----:B------:R-:W-:-:S02]  /*20830*/  F2FP.BF16.F32.PACK_AB R92, R49, R48 ;  /* 0x00000030315c723e */ /* 0x000fc400000010ff */
[----:B------:R-:W-:Y:S01]  /*20840*/  F2FP.BF16.F32.PACK_AB R93, R51, R50 ;  /* 0x00000032335d723e */ /* 0x000fe200000010ff */
[----:B------:R3:W-:Y:S01]  /*20850*/  STSM.16.M88.4 [R145], R88 ;  /* 0x0000005891007844 */ /* 0x0007e20000000200 */
[----:B------:R-:W-:Y:S02]  /*20860*/  F2FP.BF16.F32.PACK_AB R94, R53, R52 ;  /* 0x00000034355e723e */ /* 0x000fe400000010ff */
[----:B------:R-:W-:Y:S02]  /*20870*/  F2FP.BF16.F32.PACK_AB R95, R55, R54 ;  /* 0x00000036375f723e */ /* 0x000fe400000010ff */
[----:B------:R-:W-:Y:S02]  /*20880*/  MOV R4, R72 ;  /* 0x0000004800047202 */ /* 0x000fe40000000f00 */
[----:B------:R-:W-:Y:S01]  /*20890*/  F2FP.BF16.F32.PACK_AB R12, R9, R8 ;  /* 0x00000008090c723e */ /* 0x000fe200000010ff */
[----:B------:R-:W-:Y:S01]  /*208a0*/  STSM.16.M88.4 [R144], R92 ;  /* 0x0000005c90007844 */ /* 0x000fe20000000200 */
[----:B------:R-:W-:-:S02]  /*208b0*/  F2FP.BF16.F32.PACK_AB R13, R127, R126 ;  /* 0x0000007e7f0d723e */ /* 0x000fc400000010ff */
[----:B------:R-:W-:Y:S02]  /*208c0*/  F2FP.BF16.F32.PACK_AB R14, R61, R60 ;  /* 0x0000003c3d0e723e */ /* 0x000fe400000010ff */
[----:B------:R-:W-:Y:S02]  /*208d0*/  F2FP.BF16.F32.PACK_AB R15, R63, R62 ;  /* 0x0000003e3f0f723e */ /* 0x000fe400000010ff */
[----:B------:R-:W-:Y:S02]  /*208e0*/  F2FP.BF16.F32.PACK_AB R72, R65, R64 ;  /* 0x000000404148723e */ /* 0x000fe400000010ff */
[----:B------:R-:W-:Y:S01]  /*208f0*/  F2FP.BF16.F32.PACK_AB R73, R67, R66 ;  /* 0x000000424349723e */ /* 0x000fe200000010ff */
[----:B------:R4:W-:Y:S01]  /*20900*/  STSM.16.M88.4 [R0], R12 ;  /* 0x0000000c00007844 */ /* 0x0009e20000000200 */
[----:B------:R-:W-:Y:S02]  /*20910*/  F2FP.BF16.F32.PACK_AB R74, R69, R68 ;  /* 0x00000044454a723e */ /* 0x000fe400000010ff */
[----:B--2---:R-:W-:-:S02]  /*20920*/  F2FP.BF16.F32.PACK_AB R75, R71, R70 ;  /* 0x00000046474b723e */ /* 0x004fc400000010ff */
[----:B------:R-:W-:Y:S02]  /*20930*/  F2FP.BF16.F32.PACK_AB R84, R11, R10 ;  /* 0x0000000a0b54723e */ /* 0x000fe400000010ff */
[----:B------:R-:W-:Y:S01]  /*20940*/  F2FP.BF16.F32.PACK_AB R85, R129, R128 ;  /* 0x000000808155723e */ /* 0x000fe200000010ff */
[----:B------:R-:W-:Y:S01]  /*20950*/  STSM.16.M88.4 [R56], R72 ;  /* 0x0000004838007844 */ /* 0x000fe20000000200 */
[----:B------:R-:W-:Y:S02]  /*20960*/  F2FP.BF16.F32.PACK_AB R86, R77, R76 ;  /* 0x0000004c4d56723e */ /* 0x000fe400000010ff */
[----:B------:R-:W-:Y:S02]  /*20970*/  F2FP.BF16.F32.PACK_AB R87, R79, R78 ;  /* 0x0000004e4f57723e */ /* 0x000fe400000010ff */
[----:B---3--:R-:W-:Y:S02]  /*20980*/  F2FP.BF16.F32.PACK_AB R88, R81, R80 ;  /* 0x000000505158723e */ /* 0x008fe400000010ff */
[----:B------:R-:W-:Y:S01]  /*20990*/  F2FP.BF16.F32.PACK_AB R89, R83, R82 ;  /* 0x000000525359723e */ /* 0x000fe200000010ff */
[----:B------:R1:W-:Y:S01]  /*209a0*/  STSM.16.M88.4 [R140], R84 ;  /* 0x000000548c007844 */ /* 0x0003e20000000200 */
[----:B------:R-:W-:Y:S01]  /*209b0*/  F2FP.BF16.F32.PACK_AB R90, R21, R20 ;  /* 0x00000014155a723e */ /* 0x000fe200000010ff */
[----:B----4-:R-:W-:Y:S01]  /*209c0*/  IMAD.MOV.U32 R0, RZ, RZ, RZ ;  /* 0x000000ffff007224 */ /* 0x010fe200078e00ff */
[----:B------:R-:W-:-:S02]  /*209d0*/  F2FP.BF16.F32.PACK_AB R91, R131, R130 ;  /* 0x00000082835b723e */ /* 0x000fc400000010ff */
[----:B------:R-:W-:Y:S02]  /*209e0*/  MOV R96, R96 ;  /* 0x0000006000607202 */ /* 0x000fe40000000f00 */
[----:B------:R-:W-:Y:S01]  /*209f0*/  F2FP.BF16.F32.PACK_AB R92, R121, R120 ;  /* 0x00000078795c723e */ /* 0x000fe200000010ff */
[----:B------:R-:W-:Y:S01]  /*20a00*/  STSM.16.M88.4 [R141], R88 ;  /* 0x000000588d007844 */ /* 0x000fe20000000200 */
[----:B------:R-:W-:Y:S02]  /*20a10*/  F2FP.BF16.F32.PACK_AB R93, R133, R132 ;  /* 0x00000084855d723e */ /* 0x000fe400000010ff */
[----:B------:R-:W-:Y:S02]  /*20a20*/  F2FP.BF16.F32.PACK_AB R94, R123, R122 ;  /* 0x0000007a7b5e723e */ /* 0x000fe400000010ff */
[----:B------:R-:W-:Y:S02]  /*20a30*/  F2FP.BF16.F32.PACK_AB R95, R135, R134 ;  /* 0x00000086875f723e */ /* 0x000fe400000010ff */
[----:B------:R-:W-:Y:S01]  /*20a40*/  MOV R3, R98 ;  /* 0x0000006200037202 */ /* 0x000fe20000000f00 */
[----:B-1----:R-:W-:Y:S01]  /*20a50*/  IMAD.WIDE R84, R217, 0x4, R142 ;  /* 0x00000004d9547825 */ /* 0x002fe200078e028e */
[----:B------:R-:W-:Y:S01]  /*20a60*/  F2FP.BF16.F32.PACK_AB R97, R137, R136 ;  /* 0x000000888961723e */ /* 0x000fe200000010ff */
[----:B------:R1:W-:Y:S01]  /*20a70*/  STSM.16.M88.4 [R96], R92 ;  /* 0x0000005c60007844 */ /* 0x0003e20000000200 */
[----:B------:R-:W-:-:S02]  /*20a80*/  F2FP.BF16.F32.PACK_AB R98, R101, R100 ;  /* 0x000000646562723e */ /* 0x000fc400000010ff */
[----:B------:R-:W-:Y:S02]  /*20a90*/  MOV R138, R138 ;  /* 0x0000008a008a7202 */ /* 0x000fe40000000f00 */
[----:B------:R-:W-:Y:S02]  /*20aa0*/  F2FP.BF16.F32.PACK_AB R12, R105, R104 ;  /* 0x00000068690c723e */ /* 0x000fe400000010ff */
[----:B------:R-:W-:Y:S02]  /*20ab0*/  F2FP.BF16.F32.PACK_AB R13, R107, R106 ;  /* 0x0000006a6b0d723e */ /* 0x000fe400000010ff */
[----:B------:R-:W-:Y:S02]  /*20ac0*/  F2FP.BF16.F32.PACK_AB R14, R109, R108 ;  /* 0x0000006c6d0e723e */ /* 0x000fe400000010ff */
[----:B------:R-:W-:Y:S02]  /*20ad0*/  F2FP.BF16.F32.PACK_AB R15, R111, R110 ;  /* 0x0000006e6f0f723e */ /* 0x000fe400000010ff */
[----:B------:R-:W-:-:S02]  /*20ae0*/  F2FP.BF16.F32.PACK_AB R72, R113, R112 ;  /* 0x000000707148723e */ /* 0x000fc400000010ff */
[----:B------:R-:W-:Y:S02]  /*20af0*/  F2FP.BF16.F32.PACK_AB R73, R115, R114 ;  /* 0x000000727349723e */ /* 0x000fe400000010ff */
[----:B------:R-:W-:Y:S02]  /*20b00*/  F2FP.BF16.F32.PACK_AB R74, R117, R116 ;  /* 0x00000074754a723e */ /* 0x000fe400000010ff */
[----:B------:R-:W-:Y:S02]  /*20b10*/  F2FP.BF16.F32.PACK_AB R75, R119, R118 ;  /* 0x00000076774b723e */ /* 0x000fe400000010ff */
[----:B------:R-:W-:Y:S02]  /*20b20*/  ISETP.NE.U32.AND P0, PT, RZ, UR4, PT ;  /* 0x00000004ff007c0c */ /* 0x000fe4000bf05070 */
[----:B------:R-:W-:Y:S02]  /*20b30*/  ISETP.NE.U32.AND P1, PT, RZ, UR6, PT ;  /* 0x00000006ff007c0c */ /* 0x000fe4000bf25070 */
[----:B------:R-:W-:Y:S01]  /*20b40*/  ISETP.NE.AND P2, PT, R216, RZ, PT ;  /* 0x000000ffd800720c */ /* 0x000fe20003f45270 */
[----:B------:R-:W-:Y:S01]  /*20b50*/  IMAD.MOV.U32 R56, RZ, RZ, 0x9b8 ;  /* 0x000009b8ff387424 */ /* 0x000fe200078e00ff */
[----:B-1----:R-:W-:Y:S01]  /*20b60*/  F2FP.BF16.F32.PACK_AB R96, R125, R124 ;  /* 0x0000007c7d60723e */ /* 0x002fe200000010ff */
[----:B------:R-:W1:Y:S01]  /*20b70*/  LDC R88, c[0x0][0xbe8] ;  /* 0x0002fa00ff587b82 */ /* 0x000e620000000800 */
[----:B------:R-:W-:-:S02]  /*20b80*/  F2FP.BF16.F32.PACK_AB R99, R103, R102 ;  /* 0x000000666763723e */ /* 0x000fc400000010ff */
[----:B------:R-:W-:-:S03]  /*20b90*/  ISETP.NE.AND.EX P0, PT, RZ, UR5, PT, P0 ;  /* 0x00000005ff007c0c */ /* 0x000fc6000bf05300 */
[----:B------:R-:W-:Y:S02]  /*20ba0*/  STSM.16.M88.4 [R3], R96 ;  /* 0x0000006003007844 */ /* 0x000fe40000000200 */
[----:B------:R-:W2:Y:S02]  /*20bb0*/  LDC.64 R86, c[0x0][0xba8] ;  /* 0x0002ea00ff567b82 */ /* 0x000ea40000000a00 */
[----:B------:R3:W-:Y:S04]  /*20bc0*/  STSM.16.M88.4 [R138], R12 ;  /* 0x0000000c8a007844 */ /* 0x0007e80000000200 */
[----:B------:R4:W-:Y:S02]  /*20bd0*/  STSM.16.M88.4 [R4], R72 ;  /* 0x0000004804007844 */ /* 0x0009e40000000200 */
[----:B------:R-:W-:Y:S06]  /*20be0*/  BAR.SYNC.DEFER_BLOCKING 0x1, 0x100 ;  /* 0x0044000000007b1d */ /* 0x000fec0000010000 */
[----:B------:R-:W2:Y:S01]  /*20bf0*/  @P0 LDG.E R0, desc[UR46][R84.64] ;  /* 0x0000002e54000981 */ /* 0x000ea2000c1e1900 */
[----:B------:R-:W-:Y:S01]  /*20c00*/  ULDC UR6, c[0x0][0xa88] ;  /* 0x0002a20000067ab9 */ /* 0x000fe20000000800 */
[----:B------:R-:W-:Y:S01]  /*20c10*/  ISETP.NE.AND.EX P1, PT, RZ, UR7, PT, P1 ;  /* 0x00000007ff007c0c */ /* 0x000fe2000bf25310 */
[----:B------:R-:W-:Y:S01]  /*20c20*/  IMAD.U32 R91, RZ, RZ, UR6 ;  /* 0x00000006ff5b7e24 */ /* 0x000fe2000f8e00ff */
[----:B------:R-:W-:-:S02]  /*20c30*/  ULDC UR6, c[0x0][0xad4] ;  /* 0x0002b50000067ab9 */ /* 0x000fc40000000800 */
[----:B------:R-:W-:-:S04]  /*20c40*/  SEL R216, R216, UR6, P2 ;  /* 0x00000006d8d87c07 */ /* 0x000fc80009000000 */
[----:B------:R-:W-:-:S04]  /*20c50*/  ISETP.GT.AND P3, PT, R216, 0x1, PT ;  /* 0x00000001d800780c */ /* 0x000fc80003f64270 */
[----:B------:R-:W-:Y:S01]  /*20c60*/  SEL R56, R56, 0x978, P3 ;  /* 0x0000097838387807 */ /* 0x000fe20001800000 */
[----:B---3--:R-:W3:Y:S08]  /*20c70*/  @P1 LDC.64 R12, c[0x0][0xc08] ;  /* 0x00030200ff0c1b82 */ /* 0x008ef00000000a00 */
[----:B------:R-:W0:Y:S08]  /*20c80*/  LDC.64 R14, c[0x0][R56+0x220] ;  /* 0x00008800380e7b82 */ /* 0x000e300000000a00 */
[----:B----4-:R-:W4:Y:S01]  /*20c90*/  LDC.64 R72, c[0x0][R56+0x218] ;  /* 0x0000860038487b82 */ /* 0x010f220000000a00 */
[----:B-1----:R-:W-:-:S07]  /*20ca0*/  ISETP.NE.AND P4, PT, R88, 0x1, PT ;  /* 0x000000015800780c */ /* 0x002fce0003f85270 */
[----:B------:R-:W1:Y:S01]  /*20cb0*/  LDC.64 R74, c[0x0][R56+0x228] ;  /* 0x00008a00384a7b82 */ /* 0x000e620000000a00 */
[----:B---3--:R-:W-:-:S05]  /*20cc0*/  @P1 IMAD.WIDE R12, R217, 0x4, R12 ;  /* 0x00000004d90c1825 */ /* 0x008fca00078e020c */
[----:B------:R3:W5:Y:S01]  /*20cd0*/  @P1 LDG.E R91, desc[UR46][R12.64] ;  /* 0x0000002e0c5b1981 */ /* 0x000762000c1e1900 */
[----:B------:R-:W-:Y:S01]  /*20ce0*/  ISETP.NE.U32.AND P2, PT, RZ, UR4, PT ;  /* 0x00000004ff007c0c */ /* 0x000fe2000bf45070 */
[----:B------:R-:W4:Y:S01]  /*20cf0*/  @P4 LDC R90, c[0x0][0xbec] ;  /* 0x0002fb00ff5a4b82 */ /* 0x000f220000000800 */
[----:B------:R-:W-:Y:S02]  /*20d00*/  SHF.R.S32.HI R4, RZ, 0x1f, R217 ;  /* 0x0000001fff047819 */ /* 0x000fe400000114d9 */
[----:B------:R-:W-:Y:S02]  /*20d10*/  ISETP.NE.AND.EX P2, PT, RZ, UR5, PT, P2 ;  /* 0x00000005ff007c0c */ /* 0x000fe4000bf45320 */
[----:B------:R-:W-:Y:S02]  /*20d20*/  SEL R93, R221, RZ, P3 ;  /* 0x000000ffdd5d7207 */ /* 0x000fe40001800000 */
[----:B------:R-:W-:Y:S01]  /*20d30*/  SEL R3, R217, RZ, !P2 ;  /* 0x000000ffd9037207 */ /* 0x000fe20005000000 */
[----:B---3--:R3:W3:Y:S01]  /*20d40*/  LDC.64 R12, c[0x0][R56+0x210] ;  /* 0x00008400380c7b82 */ /* 0x0086e20000000a00 */
[----:B------:R-:W-:-:S07]  /*20d50*/  SEL R89, R4, RZ, !P2 ;  /* 0x000000ff04597207 */ /* 0x000fce0005000000 */
[----:B------:R-:W1:Y:S01]  /*20d60*/  @P4 LDC R99, c[0x0][0xbf0] ;  /* 0x0002fc00ff634b82 */ /* 0x000e620000000800 */
[----:B0-----:R-:W-:-:S07]  /*20d70*/  IMAD R4, R15, R3, RZ ;  /* 0x000000030f047224 */ /* 0x001fce00078e02ff */
[----:B--2---:R-:W0:Y:S01]  /*20d80*/  @!P3 LDC R86, c[0x0][0xb50] ;  /* 0x0002d400ff56bb82 */ /* 0x004e220000000800 */
[----:B------:R-:W-:Y:S02]  /*20d90*/  IMAD R97, R14, R89, R4 ;  /* 0x000000590e617224 */ /* 0x000fe400078e0204 */
[----:B------:R-:W-:Y:S02]  /*20da0*/  IMAD.IADD R89, R214, 0x1, R212 ;  /* 0x00000001d6597824 */ /* 0x000fe400078e02d4 */
[----:B------:R-:W-:-:S03]  /*20db0*/  IMAD.WIDE.U32 R14, R14, R3, RZ ;  /* 0x000000030e0e7225 */ /* 0x000fc600078e00ff */
[----:B------:R-:W2:Y:S01]  /*20dc0*/  @!P3 LDC R87, c[0x0][0xb54] ;  /* 0x0002d500ff57bb82 */ /* 0x000ea20000000800 */
[----:B----4-:R-:W-:-:S04]  /*20dd0*/  @P4 IMAD.HI.U32 R4, R89, R90, RZ ;  /* 0x0000005a59044227 */ /* 0x010fc800078e00ff */
[-C--:B------:R-:W-:Y:S02]  /*20de0*/  IMAD R95, R73, R215.reuse, RZ ;  /* 0x000000d7495f7224 */ /* 0x080fe400078e02ff */
[----:B------:R-:W-:-:S04]  /*20df0*/  IMAD.WIDE.U32 R72, R72, R215, RZ ;  /* 0x000000d748487225 */ /* 0x000fc800078e00ff */
[----:B------:R-:W-:Y:S02]  /*20e00*/  IMAD.IADD R97, R15, 0x1, R97 ;  /* 0x000000010f617824 */ /* 0x000fe400078e0261 */
[----:B------:R-:W-:Y:S01]  /*20e10*/  IMAD.MOV.U32 R15, RZ, RZ, R89 ;  /* 0x000000ffff0f7224 */ /* 0x000fe200078e0059 */
[----:B-1----:R-:W-:Y:S01]  /*20e20*/  @P4 SHF.R.U32.HI R15, RZ, R99, R4 ;  /* 0x00000063ff0f4219 */ /* 0x002fe20000011604 */
[----:B------:R-:W-:Y:S02]  /*20e30*/  IMAD.IADD R73, R73, 0x1, R95 ;  /* 0x0000000149497824 */ /* 0x000fe400078e025f */
[-C--:B------:R-:W-:Y:S01]  /*20e40*/  IMAD R95, R75, R93.reuse, RZ ;  /* 0x0000005d4b5f7224 */ /* 0x080fe200078e02ff */
[----:B------:R-:W-:Y:S01]  /*20e50*/  SHF.R.S32.HI R4, RZ, 0x1f, R15 ;  /* 0x0000001fff047819 */ /* 0x000fe2000001140f */
[----:B------:R-:W-:-:S04]  /*20e60*/  IMAD.WIDE.U32 R74, R74, R93, RZ ;  /* 0x0000005d4a4a7225 */ /* 0x000fc800078e00ff */
[----:B------:R-:W-:Y:S01]  /*20e70*/  IMAD.IADD R95, R75, 0x1, R95 ;  /* 0x000000014b5f7824 */ /* 0x000fe200078e025f */
[--C-:B------:R-:W-:Y:S01]  /*20e80*/  IADD3 R14, P2, P5, R14, R72, R0.reuse ;  /* 0x000000480e0e7210 */ /* 0x100fe20007d5e000 */
[----:B------:R-:W-:Y:S01]  /*20e90*/  IMAD.MOV R72, RZ, RZ, -R15 ;  /* 0x000000ffff487224 */ /* 0x000fe200078e0a0f */
[----:B---3--:R-:W-:-:S04]  /*20ea0*/  SHF.R.S32.HI R56, RZ, 0x1f, R0 ;  /* 0x0000001fff387819 */ /* 0x008fc80000011400 */
[----:B------:R-:W-:Y:S02]  /*20eb0*/  IADD3.X R73, R97, R73, R56, P2, P5 ;  /* 0x0000004961497210 */ /* 0x000fe400017ea438 */
[----:B------:R-:W-:Y:S01]  /*20ec0*/  IADD3 R74, P2, P5, R15, R14, R74 ;  /* 0x0000000e0f4a7210 */ /* 0x000fe20007d5e04a */
        /* <DEDUP_REMOVED lines=8> */
[----:B--2---:R-:W-:Y:S01]  /*20f50*/  LEA.HI.X R4, R74, R87, R4, 0x2, P2 ;  /* 0x000000574a047211 */ /* 0x004fe200010f1404 */
[----:B------:R-:W-:Y:S06]  /*20f60*/  @P1 BRA `(.L_x_4956) ;  /* 0x0000000000101947 */ /* 0x000fec0003800000 */
[----:B------:R-:W-:Y:S05]  /*20f70*/  @!P0 BRA `(.L_x_4956) ;  /* 0x00000000000c8947 */ /* 0x000fea0003800000 */
[----:B------:R-:W2:Y:S04]  /*20f80*/  LDG.E R12, desc[UR46][R84.64] ;  /* 0x0000002e540c7981 */ /* 0x000ea8000c1e1900 */
[----:B-----5:R-:W2:Y:S02]  /*20f90*/  LDG.E R91, desc[UR46][R84.64+0x4] ;  /* 0x0000042e545b7981 */ /* 0x020ea4000c1e1900 */
[----:B--2---:R-:W-:-:S07]  /*20fa0*/  IMAD.IADD R91, R91, 0x1, -R12 ;  /* 0x000000015b5b7824 */ /* 0x004fce00078e0a0c */
.L_x_4956:
[----:B------:R-:W2:Y:S04]  /*20fb0*/  LDL R72, [R1+0x64] ;  /* 0x0000640001487983 */ /* 0x000ea80000100800 */
[----:B------:R-:W3:Y:S04]  /*20fc0*/  LDL R73, [R1+0x50] ;  /* 0x0000500001497983 */ /* 0x000ee80000100800 */
[----:B------:R-:W-:Y:S04]  /*20fd0*/  SHFL.IDX PT, R12, R86, RZ, 0x1c1f ;  /* 0x001c1fff560c7589 */ /* 0x000fe800000e0000 */
[----:B------:R-:W0:Y:S04]  /*20fe0*/  SHFL.IDX PT, R13, R4, RZ, 0x1c1f ;  /* 0x001c1fff040d7589 */ /* 0x000e2800000e0000 */
[----:B------:R-:W-:Y:S04]  /*20ff0*/  SHFL.IDX PT, R14, R86, 0x1, 0x1c1f ;  /* 0x003c1f00560e7f89 */ /* 0x000fe800000e0000 */
[----:B------:R-:W1:Y:S01]  /*21000*/  SHFL.IDX PT, R15, R4, 0x1, 0x1c1f ;  /* 0x003c1f00040f7f89 */ /* 0x000e6200000e0000 */
[----:B--2---:R-:W-:-:S02]  /*21010*/  IMAD.IADD R75, R72, 0x1, R212 ;  /* 0x00000001484b7824 */ /* 0x004fc400078e02d4 */
[----:B-----5:R-:W-:Y:S01]  /*21020*/  IMAD R72, R91, R88, RZ ;  /* 0x000000585b487224 */ /* 0x020fe200078e02ff */
[----:B---3--:R-:W-:Y:S01]  /*21030*/  LOP3.LUT P0, RZ, R73, 0x3, RZ, 0xc0, !PT ;  /* 0x0000000349ff7812 */ /* 0x008fe2000780c0ff */
[----:B------:R-:W-:-:S03]  /*21040*/  VIADD R73, R75, 0x8 ;  /* 0x000000084b497836 */ /* 0x000fc60000000000 */
[-C--:B------:R-:W-:Y:S02]  /*21050*/  ISETP.GE.OR P1, PT, R75, R72.reuse, P0 ;  /* 0x000000484b00720c */ /* 0x080fe40000726670 */
[----:B------:R-:W-:-:S11]  /*21060*/  ISETP.GE.OR P0, PT, R73, R72, P0 ;  /* 0x000000484900720c */ /* 0x000fd60000706670 */
[----:B0-----:R0:W-:Y:S04]  /*21070*/  @!P1 ST.E desc[UR46][R12.64], R2 ;  /* 0x000000020c009985 */ /* 0x0011e8000c10192e */
[----:B-1----:R0:W-:Y:S01]  /*21080*/  @!P0 ST.E desc[UR46][R14.64], R5 ;  /* 0x000000050e008985 */ /* 0x0021e2000c10192e */
[----:B------:R-:W-:Y:S05]  /*21090*/  @P3 BRA `(.L_x_4957) ;  /* 0x0000000c00503947 */ /* 0x000fea0003800000 */
[----:B0-----:R-:W0:Y:S01]  /*210a0*/  S2R R2, SR_TID.X ;  /* 0x0000000000027919 */ /* 0x001e220000002100 */
[----:B------:R-:W1:Y:S01]  /*210b0*/  @P4 LDC R69, c[0x0][0xbec] ;  /* 0x0002fb00ff454b82 */ /* 0x000e620000000800 */
[----:B------:R-:W-:Y:S02]  /*210c0*/  ULDC.64 UR4, c[0x0][0xaa0] ;  /* 0x0002a80000047ab9 */ /* 0x000fe40000000a00 */
[----:B------:R-:W-:-:S05]  /*210d0*/  IMAD R65, R56, UR4, RZ ;  /* 0x0000000438417c24 */ /* 0x000fca000f8e02ff */
        /* <DEDUP_REMOVED lines=8> */
[----:B------:R-:W-:Y:S02]  /*21160*/  IMAD R5, R21, 0x40, R2 ;  /* 0x0000004015057824 */ /* 0x000fe400078e0202 */
[----:B------:R-:W-:Y:S02]  /*21170*/  IMAD R67, R0, UR5, R65 ;  /* 0x0000000500437c24 */ /* 0x000fe4000f8e0241 */
[----:B------:R-:W-:-:S04]  /*21180*/  IMAD.WIDE R6, R5, 0x2, R6 ;  /* 0x0000000205067825 */ /* 0x000fc800078e0206 */
[----:B------:R-:W-:Y:S01]  /*21190*/  IMAD.WIDE.U32 R64, R0, UR4, RZ ;  /* 0x0000000400407c25 */ /* 0x000fe2000f8e00ff */
[C---:B------:R-:W-:Y:S01]  /*211a0*/  IADD3 R9, P3, R6.reuse, 0x1000, RZ ;  /* 0x0000100006097810 */ /* 0x040fe20007f7e0ff */
[----:B------:R-:W-:Y:S01]  /*211b0*/  ULDC.64 UR4, c[0x0][0xae8] ;  /* 0x0002ba0000047ab9 */ /* 0x000fe20000000a00 */
[C---:B------:R-:W-:Y:S01]  /*211c0*/  IADD3 R13, P2, R6.reuse, 0x2000, RZ ;  /* 0x00002000060d7810 */ /* 0x040fe20007f5e0ff */
[----:B------:R-:W-:Y:S01]  /*211d0*/  IMAD.IADD R65, R65, 0x1, R67 ;  /* 0x0000000141417824 */ /* 0x000fe200078e0243 */
[----:B------:R-:W-:Y:S01]  /*211e0*/  IADD3 R25, P6, R6, 0x3000, RZ ;  /* 0x0000300006197810 */ /* 0x000fe20007fde0ff */
[----:B------:R-:W-:Y:S01]  /*211f0*/  IMAD R67, R20, 0x20, R21 ;  /* 0x0000002014437824 */ /* 0x000fe200078e0215 */
[C---:B------:R-:W-:Y:S02]  /*21200*/  IADD3 R29, P5, R6.reuse, 0x4000, RZ ;  /* 0x00004000061d7810 */ /* 0x040fe40007fbe0ff */
[----:B------:R-:W-:Y:S01]  /*21210*/  IADD3 R33, P1, R6, 0x5000, RZ ;  /* 0x0000500006217810 */ /* 0x000fe20007f3e0ff */
[----:B------:R-:W-:Y:S01]  /*21220*/  IMAD.IADD R56, R212, 0x1, R67 ;  /* 0x00000001d4387824 */ /* 0x000fe200078e0243 */
[----:B------:R-:W-:-:S02]  /*21230*/  LOP3.LUT R8, R9, 0x380, RZ, 0xc0, !PT ;  /* 0x0000038009087812 */ /* 0x000fc400078ec0ff */
[----:B------:R-:W-:Y:S02]  /*21240*/  LOP3.LUT R12, R13, 0x380, RZ, 0xc0, !PT ;  /* 0x000003800d0c7812 */ /* 0x000fe400078ec0ff */
[----:B------:R-:W-:Y:S02]  /*21250*/  LOP3.LUT R24, R25, 0x380, RZ, 0xc0, !PT ;  /* 0x0000038019187812 */ /* 0x000fe400078ec0ff */
[----:B------:R-:W-:Y:S01]  /*21260*/  LOP3.LUT R28, R29, 0x380, RZ, 0xc0, !PT ;  /* 0x000003801d1c7812 */ /* 0x000fe200078ec0ff */
[----:B------:R-:W-:Y:S01]  /*21270*/  IMAD.WIDE.U32 R64, R215, UR4, R64 ;  /* 0x00000004d7407c25 */ /* 0x000fe2000f8e0040 */
[----:B------:R-:W-:Y:S02]  /*21280*/  LOP3.LUT R32, R33, 0x380, RZ, 0xc0, !PT ;  /* 0x0000038021207812 */ /* 0x000fe400078ec0ff */
[----:B------:R-:W-:Y:S01]  /*21290*/  SHF.R.U64 R8, R8, 0x3, RZ ;  /* 0x0000000308087819 */ /* 0x000fe200000012ff */
[----:B-1----:R-:W-:Y:S01]  /*212a0*/  @P4 IMAD.HI.U32 R0, R56, R69, RZ ;  /* 0x0000004538004227 */ /* 0x002fe200078e00ff */
[----:B------:R-:W-:-:S02]  /*212b0*/  SHF.R.U64 R12, R12, 0x3, RZ ;  /* 0x000000030c0c7819 */ /* 0x000fc400000012ff */
[----:B------:R-:W-:Y:S02]  /*212c0*/  SHF.R.U64 R24, R24, 0x3, RZ ;  /* 0x0000000318187819 */ /* 0x000fe400000012ff */
[----:B------:R-:W-:Y:S02]  /*212d0*/  SHF.R.U64 R28, R28, 0x3, RZ ;  /* 0x000000031c1c7819 */ /* 0x000fe400000012ff */
[----:B------:R-:W-:Y:S01]  /*212e0*/  SHF.R.S32.HI R20, RZ, 0x1f, R3 ;  /* 0x0000001fff147819 */ /* 0x000fe20000011403 */
[----:B------:R-:W-:Y:S01]  /*212f0*/  IMAD R65, R215, UR5, R65 ;  /* 0x00000005d7417c24 */ /* 0x000fe2000f8e0241 */
[----:B------:R-:W-:Y:S01]  /*21300*/  SHF.R.U64 R32, R32, 0x3, RZ ;  /* 0x0000000320207819 */ /* 0x000fe200000012ff */
[----:B------:R-:W-:Y:S01]  /*21310*/  ULDC.64 UR4, c[0x0][0xaf0] ;  /* 0x0002bc0000047ab9 */ /* 0x000fe20000000a00 */
[----:B------:R-:W-:Y:S01]  /*21320*/  LOP3.LUT R8, R8, R9, RZ, 0x3c, !PT ;  /* 0x0000000908087212 */ /* 0x000fe200078e3cff */
[----:B------:R-:W-:Y:S01]  /*21330*/  IMAD.MOV.U32 R67, RZ, RZ, R56 ;  /* 0x000000ffff437224 */ /* 0x000fe200078e0038 */
        /* <DEDUP_REMOVED lines=8> */
[----:B--2---:R-:W-:Y:S01]  /*213c0*/  @P4 SHF.R.U32.HI R67, RZ, R71, R0 ;  /* 0x00000047ff434219 */ /* 0x004fe20000011600 */
[----:B------:R-:W-:Y:S01]  /*213d0*/  IMAD R20, R20, UR4, RZ ;  /* 0x0000000414147c24 */ /* 0x000fe2000f8e02ff */
[C---:B------:R-:W-:Y:S01]  /*213e0*/  IADD3 R37, P0, R6.reuse, 0x6000, RZ ;  /* 0x0000600006257810 */ /* 0x040fe20007f1e0ff */
[----:B------:R-:W-:Y:S01]  /*213f0*/  IMAD.X R33, RZ, RZ, R7, P1 ;  /* 0x000000ffff217224 */ /* 0x000fe200008e0607 */
[C---:B------:R-:W-:Y:S01]  /*21400*/  IADD3 R41, P3, R6.reuse, 0x7000, RZ ;  /* 0x0000700006297810 */ /* 0x040fe20007f7e0ff */
[----:B------:R-:W-:Y:S01]  /*21410*/  IMAD.WIDE.U32 R64, R3, UR4, R64 ;  /* 0x0000000403407c25 */ /* 0x000fe2000f8e0040 */
[C---:B------:R-:W-:Y:S01]  /*21420*/  IADD3 R45, P2, R6.reuse, 0x8000, RZ ;  /* 0x00008000062d7810 */ /* 0x040fe20007f5e0ff */
[----:B------:R-:W5:Y:S01]  /*21430*/  LD.E.128 R12, desc[UR46][R12.64] ;  /* 0x0000002e0c0c7980 */ /* 0x000f62000c101d00 */
[----:B------:R-:W-:-:S02]  /*21440*/  IADD3 R49, P6, R6, 0x9000, RZ ;  /* 0x0000900006317810 */ /* 0x000fc40007fde0ff */
[C---:B------:R-:W-:Y:S01]  /*21450*/  IADD3 R53, P5, R6.reuse, 0xa000, RZ ;  /* 0x0000a00006357810 */ /* 0x040fe20007fbe0ff */
[----:B------:R-:W-:Y:S01]  /*21460*/  IMAD R69, R3, UR5, R20 ;  /* 0x0000000503457c24 */ /* 0x000fe2000f8e0214 */
[----:B------:R-:W-:Y:S01]  /*21470*/  IADD3 R5, P1, R6, 0xb000, RZ ;  /* 0x0000b00006057810 */ /* 0x000fe20007f3e0ff */
[--C-:B------:R-:W-:Y:S01]  /*21480*/  IMAD.MOV R3, RZ, RZ, -R67.reuse ;  /* 0x000000ffff037224 */ /* 0x100fe200078e0a43 */
[----:B------:R-:W-:Y:S01]  /*21490*/  SHF.R.S32.HI R0, RZ, 0x1f, R67 ;  /* 0x0000001fff007819 */ /* 0x000fe20000011443 */
[----:B------:R-:W-:Y:S01]  /*214a0*/  ULDC.64 UR4, c[0x0][0xae0] ;  /* 0x0002b80000047ab9 */ /* 0x000fe20000000a00 */
[----:B------:R-:W-:Y:S01]  /*214b0*/  LOP3.LUT R36, R37, 0x380, RZ, 0xc0, !PT ;  /* 0x0000038025247812 */ /* 0x000fe200078ec0ff */
[----:B------:R-:W5:Y:S01]  /*214c0*/  LD.E.128 R24, desc[UR46][R24.64] ;  /* 0x0000002e18187980 */ /* 0x000f62000c101d00 */
[----:B------:R-:W-:Y:S02]  /*214d0*/  LOP3.LUT R40, R41, 0x380, RZ, 0xc0, !PT ;  /* 0x0000038029287812 */ /* 0x000fe400078ec0ff */
[----:B------:R-:W-:Y:S01]  /*214e0*/  LOP3.LUT R44, R45, 0x380, RZ, 0xc0, !PT ;  /* 0x000003802d2c7812 */ /* 0x000fe200078ec0ff */
[----:B------:R-:W5:Y:S01]  /*214f0*/  LD.E.128 R28, desc[UR46][R28.64] ;  /* 0x0000002e1c1c7980 */ /* 0x000f62000c101d00 */
[----:B------:R-:W-:-:S02]  /*21500*/  LOP3.LUT R48, R49, 0x380, RZ, 0xc0, !PT ;  /* 0x0000038031307812 */ /* 0x000fc400078ec0ff */
[----:B------:R-:W-:Y:S02]  /*21510*/  LOP3.LUT R52, R53, 0x380, RZ, 0xc0, !PT ;  /* 0x0000038035347812 */ /* 0x000fe400078ec0ff */
[----:B------:R-:W-:Y:S01]  /*21520*/  LOP3.LUT R11, R6, 0x380, RZ, 0xc0, !PT ;  /* 0x00000380060b7812 */ /* 0x000fe200078ec0ff */
[----:B------:R-:W-:Y:S01]  /*21530*/  IMAD.IADD R65, R65, 0x1, R69 ;  /* 0x0000000141417824 */ /* 0x000fe200078e0245 */
[----:B------:R-:W-:Y:S01]  /*21540*/  LOP3.LUT R4, R5, 0x380, RZ, 0xc0, !PT ;  /* 0x0000038005047812 */ /* 0x000fe200078ec0ff */
[----:B------:R-:W-:Y:S01]  /*21550*/  IMAD R0, R0, UR4, RZ ;  /* 0x0000000400007c24 */ /* 0x000fe2000f8e02ff */
[----:B------:R-:W-:Y:S01]  /*21560*/  SHF.R.U64 R36, R36, 0x3, RZ ;  /* 0x0000000324247819 */ /* 0x000fe200000012ff */
[----:B------:R-:W-:Y:S01]  /*21570*/  IMAD R3, R88, R3, R56 ;  /* 0x0000000358037224 */ /* 0x000fe200078e0238 */
[----:B------:R-:W-:Y:S01]  /*21580*/  SHF.R.U64 R40, R40, 0x3, RZ ;  /* 0x0000000328287819 */ /* 0x000fe200000012ff */
[----:B------:R-:W-:Y:S01]  /*21590*/  IMAD.X R61, RZ, RZ, R7, P1 ;  /* 0x000000ffff3d7224 */ /* 0x000fe200008e0607 */
[----:B------:R-:W-:Y:S01]  /*215a0*/  SHF.R.U64 R44, R44, 0x3, RZ ;  /* 0x000000032c2c7819 */ /* 0x000fe200000012ff */
[----:B------:R-:W5:Y:S01]  /*215b0*/  LD.E.128 R32, desc[UR46][R32.64] ;  /* 0x0000002e20207980 */ /* 0x000f62000c101d00 */
[----:B------:R-:W-:-:S02]  /*215c0*/  SHF.R.U64 R48, R48, 0x3, RZ ;  /* 0x0000000330307819 */ /* 0x000fc400000012ff */
[----:B------:R-:W-:Y:S02]  /*215d0*/  SHF.R.U64 R52, R52, 0x3, RZ ;  /* 0x0000000334347819 */ /* 0x000fe400000012ff */
[----:B------:R-:W-:Y:S02]  /*215e0*/  SHF.R.U64 R11, R11, 0x3, RZ ;  /* 0x000000030b0b7819 */ /* 0x000fe400000012ff */
[----:B------:R-:W-:Y:S01]  /*215f0*/  SHF.R.U64 R4, R4, 0x3, RZ ;  /* 0x0000000304047819 */ /* 0x000fe200000012ff */
[C---:B------:R-:W-:Y:S01]  /*21600*/  IMAD.WIDE.U32 R64, R67.reuse, UR4, R64 ;  /* 0x0000000443407c25 */ /* 0x040fe2000f8e0040 */
[----:B------:R-:W-:Y:S02]  /*21610*/  LOP3.LUT R36, R36, R37, RZ, 0x3c, !PT ;  /* 0x0000002524247212 */ /* 0x000fe400078e3cff */
        /* <DEDUP_REMOVED lines=13> */
[----:B------:R-:W-:Y:S01]  /*216f0*/  ULDC.64 UR4, c[0x0][0xad8] ;  /* 0x0002b60000047ab9 */ /* 0x000fe20000000a00 */
[----:B------:R-:W-:Y:S01]  /*21700*/  IMAD.IADD R65, R65, 0x1, R67 ;  /* 0x0000000141417824 */ /* 0x000fe200078e0243 */
[----:B------:R-:W5:Y:S02]  /*21710*/  LD.E.128 R4, desc[UR46][R6.64] ;  /* 0x0000002e06047980 */ /* 0x000f64000c101d00 */
[----:B------:R-:W-:-:S02]  /*21720*/  IMAD R0, R0, UR4, RZ ;  /* 0x0000000400007c24 */ /* 0x000fc4000f8e02ff */
[----:B------:R-:W5:Y:S01]  /*21730*/  LD.E.128 R8, desc[UR46][R8.64] ;  /* 0x0000002e08087980 */ /* 0x000f62000c101d00 */
[----:B------:R-:W-:-:S03]  /*21740*/  IMAD.IADD R69, R21, 0x1, R212 ;  /* 0x0000000115457824 */ /* 0x000fc600078e02d4 */
[----:B------:R-:W5:Y:S01]  /*21750*/  LD.E.128 R36, desc[UR46][R36.64] ;  /* 0x0000002e24247980 */ /* 0x000f62000c101d00 */
[----:B------:R-:W-:-:S03]  /*21760*/  IMAD R67, R3, UR5, R0 ;  /* 0x0000000503437c24 */ /* 0x000fc6000f8e0200 */
[----:B------:R-:W5:Y:S01]  /*21770*/  LD.E.128 R40, desc[UR46][R40.64] ;  /* 0x0000002e28287980 */ /* 0x000f62000c101d00 */
[----:B------:R-:W-:Y:S01]  /*21780*/  IMAD.WIDE.U32 R20, R3, UR4, R64 ;  /* 0x0000000403147c25 */ /* 0x000fe2000f8e0040 */
[----:B------:R-:W-:Y:S02]  /*21790*/  ULDC.64 UR4, c[0x0][0xa80] ;  /* 0x0002a00000047ab9 */ /* 0x000fe40000000a00 */
[----:B------:R-:W5:Y:S04]  /*217a0*/  LD.E.128 R44, desc[UR46][R44.64] ;  /* 0x0000002e2c2c7980 */ /* 0x000f68000c101d00 */
[----:B------:R-:W5:Y:S04]  /*217b0*/  LD.E.128 R48, desc[UR46][R48.64] ;  /* 0x0000002e30307980 */ /* 0x000f68000c101d00 */
[----:B------:R-:W5:Y:S04]  /*217c0*/  LD.E.128 R52, desc[UR46][R52.64] ;  /* 0x0000002e34347980 */ /* 0x000f68000c101d00 */
[----:B------:R-:W5:Y:S01]  /*217d0*/  LD.E.128 R60, desc[UR46][R60.64] ;  /* 0x0000002e3c3c7980 */ /* 0x000f62000c101d00 */
[----:B------:R-:W-:Y:S01]  /*217e0*/  @!PT LDS RZ, [RZ] ;  /* 0x00000000fffff984 */ /* 0x000fe20000000800 */
[----:B------:R-:W-:Y:S01]  /*217f0*/  @!PT LDS RZ, [RZ] ;  /* 0x00000000fffff984 */ /* 0x000fe20000000800 */
[----:B------:R-:W-:Y:S01]  /*21800*/  @!PT LDS RZ, [RZ] ;  /* 0x00000000fffff984 */ /* 0x000fe20000000800 */
[----:B------:R-:W-:Y:S01]  /*21810*/  @!PT LDS RZ, [RZ] ;  /* 0x00000000fffff984 */ /* 0x000fe20000000800 */
[----:B------:R0:W-:Y:S06]  /*21820*/  MEMBAR.ALL.CTA ;  /* 0x0000000000007992 */ /* 0x0001ec0000008000 */
[----:B0-----:R-:W0:Y:S01]  /*21830*/  FENCE.VIEW.ASYNC.S ;  /* 0x00000000000073c6 */ /* 0x001e220000000000 */
[----:B------:R-:W-:Y:S01]  /*21840*/  IMAD.IADD R21, R21, 0x1, R67 ;  /* 0x0000000115157824 */ /* 0x000fe200078e0243 */
[----:B------:R-:W-:-:S04]  /*21850*/  LEA R56, P2, R20, UR4, 0x1 ;  /* 0x0000000414387c11 */ /* 0x000fc8000f8408ff */
[----:B------:R-:W-:Y:S02]  /*21860*/  LEA.HI.X R68, R20, UR5, R21, 0x1, P2 ;  /* 0x0000000514447c11 */ /* 0x000fe400090f0c15 */
[C---:B------:R-:W-:Y:S01]  /*21870*/  ISETP.GE.AND P2, PT, R69.reuse, R72, PT ;  /* 0x000000484500720c */ /* 0x040fe20003f46270 */
[----:B------:R-:W-:Y:S02]  /*21880*/  VIADD R0, R16, 0x30820 ;  /* 0x0003082010007836 */ /* 0x000fe40000000000 */
[----:B------:R-:W-:-:S03]  /*21890*/  VIADD R3, R69, 0x20 ;  /* 0x0000002045037836 */ /* 0x000fc60000000000 */
[----:B------:R-:W-:Y:S01]  /*218a0*/  PRMT R0, RZ, 0x654, R0 ;  /* 0x00000654ff007816 */ /* 0x000fe20000000000 */
[----:B------:R-:W-:Y:S01]  /*218b0*/  VIADD R65, R69, 0x40 ;  /* 0x0000004045417836 */ /* 0x000fe20000000000 */
[-C--:B------:R-:W-:Y:S01]  /*218c0*/  ISETP.GE.AND P1, PT, R3, R72.reuse, PT ;  /* 0x000000480300720c */ /* 0x080fe20003f26270 */
[C---:B------:R-:W-:Y:S02]  /*218d0*/  VIADD R70, R2.reuse, 0x80 ;  /* 0x0000008002467836 */ /* 0x040fe40000000000 */
[----:B------:R-:W-:Y:S01]  /*218e0*/  VIADD R74, R2, 0x40 ;  /* 0x00000040024a7836 */ /* 0x000fe20000000000 */
[----:B0-----:R0:W1:Y:S01]  /*218f0*/  SHFL.IDX PT, R67, R56, RZ, 0x181f ;  /* 0x00181fff38437589 */ /* 0x00106200000e0000 */
[----:B------:R-:W-:Y:S01]  /*21900*/  BSSY B1, `(.L_x_4958) ;  /* 0x0000015000017945 */ /* 0x000fe20003800000 */
[----:B------:R2:W-:Y:S02]  /*21910*/  SYNCS.ARRIVE.TRANS64.RED.A1T0 RZ, [R0+URZ], RZ ;  /* 0x000000ff00ff79a7 */ /* 0x0005e4000810043f */
[----:B------:R0:W3:Y:S01]  /*21920*/  SHFL.IDX PT, R3, R68, RZ, 0x181f ;  /* 0x00181fff44037589 */ /* 0x0000e200000e0000 */
[----:B------:R-:W-:-:S02]  /*21930*/  ISETP.GE.AND P0, PT, R65, R72, PT ;  /* 0x000000484100720c */ /* 0x000fc40003f06270 */
[----:B------:R-:W-:Y:S02]  /*21940*/  SHF.R.S32.HI R73, RZ, 0x1f, R2 ;  /* 0x0000001fff497819 */ /* 0x000fe40000011402 */
[----:B------:R-:W-:Y:S02]  /*21950*/  SHF.R.S32.HI R71, RZ, 0x1f, R70 ;  /* 0x0000001fff477819 */ /* 0x000fe40000011446 */
[----:B--2---:R-:W-:Y:S01]  /*21960*/  SHF.R.S32.HI R0, RZ, 0x1f, R74 ;  /* 0x0000001fff007819 */ /* 0x004fe2000001144a */
[----:B0-----:R-:W-:Y:S06]  /*21970*/  @P2 BRA `(.L_x_4959) ;  /* 0x0000000000342947 */ /* 0x001fec0003800000 */
[----:B------:R-:W-:Y:S02]  /*21980*/  ULDC UR4, c[0x0][0xac8] ;  /* 0x0002b20000047ab9 */ /* 0x000fe40000000800 */
[----:B------:R-:W-:Y:S02]  /*21990*/  ISETP.GE.AND P4, PT, R2, UR4, PT ;  /* 0x0000000402007c0c */ /* 0x000fe4000bf86270 */
[----:B------:R-:W-:Y:S02]  /*219a0*/  ISETP.GE.AND P3, PT, R74, UR4, PT ;  /* 0x000000044a007c0c */ /* 0x000fe4000bf66270 */
[----:B------:R-:W-:-:S09]  /*219b0*/  ISETP.GE.AND P2, PT, R70, UR4, PT ;  /* 0x0000000446007c0c */ /* 0x000fd2000bf46270 */
[-C--:B-1----:R-:W-:Y:S02]  /*219c0*/  @!P4 LEA R20, P6, R2, R67.reuse, 0x1 ;  /* 0x000000430214c211 */ /* 0x082fe400078c08ff */
[----:B------:R-:W-:Y:S02]  /*219d0*/  @!P3 LEA R64, P5, R74, R67, 0x1 ;  /* 0x000000434a40b211 */ /* 0x000fe400078a08ff */
[----:B---3--:R-:W-:Y:S02]  /*219e0*/  @!P4 LEA.HI.X R21, R2, R3, R73, 0x1, P6 ;  /* 0x000000030215c211 */ /* 0x008fe400030f0c49 */
[----:B------:R-:W-:Y:S02]  /*219f0*/  @!P2 LEA R66, P6, R70, R67, 0x1 ;  /* 0x000000434642a211 */ /* 0x000fe400078c08ff */
[-C--:B------:R-:W-:Y:S01]  /*21a00*/  @!P3 LEA.HI.X R65, R74, R3.reuse, R0, 0x1, P5 ;  /* 0x000000034a41b211 */ /* 0x080fe200028f0c00 */
[----:B-----5:R0:W-:Y:S01]  /*21a10*/  @!P4 ST.E.128 desc[UR46][R20.64], R4 ;  /* 0x000000041400c985 */ /* 0x0201e2000c101d2e */
[----:B------:R-:W-:-:S03]  /*21a20*/  @!P2 LEA.HI.X R67, R70, R3, R71, 0x1, P6 ;  /* 0x000000034643a211 */ /* 0x000fc600030f0c47 */
[----:B------:R0:W-:Y:S04]  /*21a30*/  @!P3 ST.E.128 desc[UR46][R64.64], R28 ;  /* 0x0000001c4000b985 */ /* 0x0001e8000c101d2e */
[----:B------:R0:W-:Y:S02]  /*21a40*/  @!P2 ST.E.128 desc[UR46][R66.64], R44 ;  /* 0x0000002c4200a985 */ /* 0x0001e4000c101d2e */
.L_x_4959:
[----:B------:R-:W-:Y:S05]  /*21a50*/  BSYNC B1 ;  /* 0x0000000000017941 */ /* 0x000fea0003800000 */
.L_x_4958:
[----:B---3--:R2:W3:Y:S01]  /*21a60*/  SHFL.IDX PT, R3, R68, 0x1, 0x181f ;  /* 0x00381f0044037f89 */ /* 0x0084e200000e0000 */
[----:B------:R-:W-:Y:S03]  /*21a70*/  BSSY B1, `(.L_x_4960) ;  /* 0x0000010000017945 */ /* 0x000fe60003800000 */
[----:B0-----:R2:W0:Y:S01]  /*21a80*/  SHFL.IDX PT, R21, R56, 0x1, 0x181f ;  /* 0x00381f0038157f89 */ /* 0x00142200000e0000 */
[----:B------:R-:W-:Y:S05]  /*21a90*/  @P1 BRA `(.L_x_4961) ;  /* 0x0000000000341947 */ /* 0x000fea0003800000 */
[----:B------:R-:W-:Y:S02]  /*21aa0*/  ULDC UR4, c[0x0][0xac8] ;  /* 0x0002b20000047ab9 */ /* 0x000fe40000000800 */
[----:B------:R-:W-:Y:S02]  /*21ab0*/  ISETP.GE.AND P4, PT, R2, UR4, PT ;  /* 0x0000000402007c0c */ /* 0x000fe4000bf86270 */
[----:B------:R-:W-:Y:S02]  /*21ac0*/  ISETP.GE.AND P5, PT, R74, UR4, PT ;  /* 0x000000044a007c0c */ /* 0x000fe4000bfa6270 */
[----:B------:R-:W-:-:S09]  /*21ad0*/  ISETP.GE.AND P6, PT, R70, UR4, PT ;  /* 0x0000000446007c0c */ /* 0x000fd2000bfc6270 */
[-C--:B0----5:R-:W-:Y:S02]  /*21ae0*/  @!P4 LEA R4, P1, R2, R21.reuse, 0x1 ;  /* 0x000000150204c211 */ /* 0x0a1fe400078208ff */
        /* <DEDUP_REMOVED lines=8> */
.L_x_4961:
[----:B------:R-:W-:Y:S05]  /*21b70*/  BSYNC B1 ;  /* 0x0000000000017941 */ /* 0x000fea0003800000 */
.L_x_4960:
[----:B---3--:R3:W0:Y:S01]  /*21b80*/  SHFL.IDX PT, R3, R68, 0x2, 0x181f ;  /* 0x00581f0044037f89 */ /* 0x00862200000e0000 */
[----:B------:R-:W-:Y:S03]  /*21b90*/  BSSY B1, `(.L_x_4962) ;  /* 0x0000010000017945 */ /* 0x000fe60003800000 */
[----:B----45:R3:W4:Y:S01]  /*21ba0*/  SHFL.IDX PT, R9, R56, 0x2, 0x181f ;  /* 0x00581f0038097f89 */ /* 0x03072200000e0000 */
        /* <DEDUP_REMOVED lines=14> */
.L_x_4963:
[----:B------:R-:W-:Y:S05]  /*21c90*/  BSYNC B1 ;  /* 0x0000000000017941 */ /* 0x000fea0003800000 */
.L_x_4962:
[----:B0-----:R-:W-:Y:S01]  /*21ca0*/  VIADD R3, R69, 0x60 ;  /* 0x0000006045037836 */ /* 0x001fe20000000000 */
[----:B----4-:R0:W4:Y:S04]  /*21cb0*/  SHFL.IDX PT, R9, R68, 0x3, 0x181f ;  /* 0x00781f0044097f89 */ /* 0x01012800000e0000 */
[----:B------:R-:W-:Y:S01]  /*21cc0*/  ISETP.GE.AND P0, PT, R3, R72, PT ;  /* 0x000000480300720c */ /* 0x000fe20003f06270 */
[----:B------:R0:W0:-:S12]  /*21cd0*/  SHFL.IDX PT, R11, R56, 0x3, 0x181f ;  /* 0x00781f00380b7f89 */ /* 0x00001800000e0000 */
[----:B------:R-:W-:Y:S05]  /*21ce0*/  @P0 BRA `(.L_x_4964) ;  /* 0x0000002000100947 */ /* 0x000fea0003800000 */
[----:B------:R-:W-:Y:S02]  /*21cf0*/  ULDC UR4, c[0x0][0xac8] ;  /* 0x0002b20000047ab9 */ /* 0x000fe40000000800 */
[----:B------:R-:W-:Y:S02]  /*21d00*/  ISETP.GE.AND P2, PT, R2, UR4, PT ;  /* 0x0000000402007c0c */ /* 0x000fe4000bf46270 */
[----:B------:R-:W-:-:S11]  /*21d10*/  ISETP.GE.AND P3, PT, R74, UR4, PT ;  /* 0x000000044a007c0c */ /* 0x000fd6000bf66270 */
[-C--:B0-----:R-:W-:Y:S02]  /*21d20*/  @!P2 LEA R4, P0, R2, R11.reuse, 0x1 ;  /* 0x0000000b0204a211 */ /* 0x081fe400078008ff */
[----:B------:R-:W-:Y:S02]  /*21d30*/  @!P3 LEA R6, P1, R74, R11, 0x1 ;  /* 0x0000000b4a06b211 */ /* 0x000fe400078208ff */
[-C--:B----4-:R-:W-:Y:S02]  /*21d40*/  @!P2 LEA.HI.X R5, R2, R9.reuse, R73, 0x1, P0 ;  /* 0x000000090205a211 */ /* 0x090fe400000f0c49 */
[----:B------:R-:W-:Y:S02]  /*21d50*/  @!P3 LEA.HI.X R7, R74, R9, R0, 0x1, P1 ;  /* 0x000000094a07b211 */ /* 0x000fe400008f0c00 */
[----:B------:R-:W-:Y:S01]  /*21d60*/  ISETP.GE.AND P0, PT, R70, UR4, PT ;  /* 0x0000000446007c0c */ /* 0x000fe2000bf06270 */
[----:B------:R0:W-:Y:S04]  /*21d70*/  @!P2 ST.E.128 desc[UR46][R4.64], R24 ;  /* 0x000000180400a985 */ /* 0x0001e8000c101d2e */
[----:B------:R0:W-:Y:S08]  /*21d80*/  @!P3 ST.E.128 desc[UR46][R6.64], R40 ;  /* 0x000000280600b985 */ /* 0x0001f0000c101d2e */
[----:B------:R-:W-:Y:S05]  /*21d90*/  @P0 BRA `(.L_x_4964) ;  /* 0x0000001c00e40947 */ /* 0x000fea0003800000 */
[----:B------:R-:W-:-:S04]  /*21da0*/  LEA R2, P0, R70, R11, 0x1 ;  /* 0x0000000b46027211 */ /* 0x000fc800078008ff */
[----:B------:R-:W-:-:S05]  /*21db0*/  LEA.HI.X R3, R70, R9, R71, 0x1, P0 ;  /* 0x0000000946037211 */ /* 0x000fca00000f0c47 */
[----:B------:R4:W-:Y:S01]  /*21dc0*/  ST.E.128 desc[UR46][R2.64], R60 ;  /* 0x0000003c02007985 */ /* 0x0009e2000c101d2e */
[----:B------:R-:W-:Y:S05]  /*21dd0*/  BRA `(.L_x_4964) ;  /* 0x0000001c00d47947 */ /* 0x000fea0003800000 */
.L_x_4957:
[----:B0-----:R-:W0:Y:S01]  /*21de0*/  @P4 LDC R2, c[0x0][0xbec] ;  /* 0x0002fb00ff024b82 */ /* 0x001e220000000800 */
[----:B------:R-:W-:Y:S01]  /*21df0*/  ULDC.64 UR4, c[0x0][0xb08] ;  /* 0x0002c20000047ab9 */ /* 0x000fe20000000a00 */
[----:B------:R-:W-:Y:S01]  /*21e00*/  ULDC.64 UR6, c[0x0][0xb30] ;  /* 0x0002cc0000067ab9 */ /* 0x000fe20000000a00 */
[----:B------:R-:W-:Y:S01]  /*21e10*/  IMAD R7, R56, UR4, RZ ;  /* 0x0000000438077c24 */ /* 0x000fe2000f8e02ff */
[----:B------:R-:W-:Y:S01]  /*21e20*/  ISETP.GE.AND P0, PT, R75, R72, PT ;  /* 0x000000484b00720c */ /* 0x000fe20003f06270 */
[C---:B------:R-:W-:Y:S01]  /*21e30*/  IMAD.WIDE.U32 R4, R0.reuse, UR4, RZ ;  /* 0x0000000400047c25 */ /* 0x040fe2000f8e00ff */
[----:B------:R-:W-:Y:S01]  /*21e40*/  BSSY B1, `(.L_x_4965) ;  /* 0x00000aa000017945 */ /* 0x000fe20003800000 */
[----:B------:R-:W-:Y:S01]  /*21e50*/  SHF.R.S32.HI R74, RZ, 0x1f, R223 ;  /* 0x0000001fff4a7819 */ /* 0x000fe200000114df */
[----:B------:R-:W1:Y:S01]  /*21e60*/  @P4 LDC R13, c[0x0][0xbf0] ;  /* 0x0002fc00ff0d4b82 */ /* 0x000e620000000800 */
[----:B------:R-:W-:Y:S01]  /*21e70*/  IMAD R7, R0, UR5, R7 ;  /* 0x0000000500077c24 */ /* 0x000fe2000f8e0207 */
[----:B------:R-:W-:Y:S01]  /*21e80*/  ULDC.64 UR4, c[0x0][0xb38] ;  /* 0x0002ce0000047ab9 */ /* 0x000fe20000000a00 */
[----:B------:R-:W-:Y:S01]  /*21e90*/  SHF.R.S32.HI R0, RZ, 0x1f, R3 ;  /* 0x0000001fff007819 */ /* 0x000fe20000011403 */
        /* <DEDUP_REMOVED lines=11> */
[----:B0-----:R-:W-:Y:S01]  /*21f50*/  @P4 IMAD.HI.U32 R2, R89, R2, RZ ;  /* 0x0000000259024227 */ /* 0x001fe200078e00ff */
[----:B------:R-:W-:Y:S02]  /*21f60*/  SHF.R.S32.HI R91, RZ, 0x1f, R229 ;  /* 0x0000001fff5b7819 */ /* 0x000fe400000114e5 */
[----:B------:R-:W-:Y:S01]  /*21f70*/  SHF.R.S32.HI R92, RZ, 0x1f, R230 ;  /* 0x0000001fff5c7819 */ /* 0x000fe200000114e6 */
[----:B------:R-:W-:Y:S01]  /*21f80*/  IMAD R0, R0, UR4, RZ ;  /* 0x0000000400007c24 */ /* 0x000fe2000f8e02ff */
[----:B------:R-:W-:Y:S01]  /*21f90*/  SHF.R.S32.HI R93, RZ, 0x1f, R231 ;  /* 0x0000001fff5d7819 */ /* 0x000fe200000114e7 */
[----:B------:R-:W-:Y:S01]  /*21fa0*/  IMAD.WIDE.U32 R4, R3, UR4, R4 ;  /* 0x0000000403047c25 */ /* 0x000fe2000f8e0004 */
[----:B------:R-:W-:-:S02]  /*21fb0*/  SHF.R.S32.HI R94, RZ, 0x1f, R232 ;  /* 0x0000001fff5e7819 */ /* 0x000fc400000114e8 */
[----:B------:R-:W-:Y:S01]  /*21fc0*/  SHF.R.S32.HI R95, RZ, 0x1f, R233 ;  /* 0x0000001fff5f7819 */ /* 0x000fe200000114e9 */
[----:B------:R-:W-:Y:S01]  /*21fd0*/  IMAD R7, R3, UR5, R0 ;  /* 0x0000000503077c24 */ /* 0x000fe2000f8e0200 */
[----:B------:R-:W-:Y:S01]  /*21fe0*/  ULDC.64 UR4, c[0x0][0xb48] ;  /* 0x0002d20000047ab9 */ /* 0x000fe20000000a00 */
[----:B------:R-:W-:Y:S01]  /*21ff0*/  IMAD.MOV.U32 R3, RZ, RZ, R89 ;  /* 0x000000ffff037224 */ /* 0x000fe200078e0059 */
[----:B-1----:R-:W-:Y:S01]  /*22000*/  @P4 SHF.R.U32.HI R3, RZ, R13, R2 ;  /* 0x0000000dff034219 */ /* 0x002fe20000011602 */
[----:B------:R-:W-:Y:S01]  /*22010*/  IMAD.IADD R5, R5, 0x1, R7 ;  /* 0x0000000105057824 */ /* 0x000fe200078e0207 */
[----:B------:R-:W-:Y:S01]  /*22020*/  SHF.R.S32.HI R96, RZ, 0x1f, R234 ;  /* 0x0000001fff607819 */ /* 0x000fe200000114ea */
[----:B------:R-:W-:Y:S01]  /*22030*/  VIADD R2, R16, 0x30820 ;  /* 0x0003082010027836 */ /* 0x000fe20000000000 */
[--C-:B------:R-:W-:Y:S01]  /*22040*/  SHF.R.S32.HI R0, RZ, 0x1f, R3.reuse ;  /* 0x0000001fff007819 */ /* 0x100fe20000011403 */
[----:B------:R-:W-:Y:S01]  /*22050*/  IMAD.MOV R7, RZ, RZ, -R3 ;  /* 0x000000ffff077224 */ /* 0x000fe200078e0a03 */
[----:B------:R-:W-:Y:S01]  /*22060*/  SHF.R.S32.HI R97, RZ, 0x1f, R235 ;  /* 0x0000001fff617819 */ /* 0x000fe200000114eb */
[----:B------:R-:W-:Y:S01]  /*22070*/  IMAD.WIDE.U32 R4, R221, UR4, R4 ;  /* 0x00000004dd047c25 */ /* 0x000fe2000f8e0004 */
[----:B------:R-:W-:-:S02]  /*22080*/  PRMT R2, RZ, 0x654, R2 ;  /* 0x00000654ff027816 */ /* 0x000fc40000000002 */
[----:B------:R-:W-:Y:S01]  /*22090*/  SHF.R.S32.HI R98, RZ, 0x1f, R236 ;  /* 0x0000001fff627819 */ /* 0x000fe200000114ec */
[----:B------:R-:W-:Y:S01]  /*220a0*/  IMAD R7, R88, R7, R89 ;  /* 0x0000000758077224 */ /* 0x000fe200078e0259 */
[----:B------:R0:W-:Y:S01]  /*220b0*/  SYNCS.ARRIVE.TRANS64.RED.A1T0 RZ, [R2+URZ], RZ ;  /* 0x000000ff02ff79a7 */ /* 0x0001e2000810043f */
[----:B------:R-:W-:Y:S01]  /*220c0*/  IMAD R0, R0, UR6, RZ ;  /* 0x0000000600007c24 */ /* 0x000fe2000f8e02ff */
[----:B------:R-:W-:Y:S01]  /*220d0*/  SHF.R.S32.HI R99, RZ, 0x1f, R237 ;  /* 0x0000001fff637819 */ /* 0x000fe200000114ed */
[----:B------:R-:W-:Y:S01]  /*220e0*/  IMAD R5, R221, UR5, R5 ;  /* 0x00000005dd057c24 */ /* 0x000fe2000f8e0205 */
[----:B------:R-:W-:Y:S01]  /*220f0*/  ULDC.64 UR4, c[0x0][0xb28] ;  /* 0x0002ca0000047ab9 */ /* 0x000fe20000000a00 */
[C---:B------:R-:W-:Y:S01]  /*22100*/  IMAD R13, R3.reuse, UR7, R0 ;  /* 0x00000007030d7c24 */ /* 0x040fe2000f8e0200 */
[----:B------:R-:W-:Y:S01]  /*22110*/  SHF.R.S32.HI R0, RZ, 0x1f, R7 ;  /* 0x0000001fff007819 */ /* 0x000fe20000011407 */
[----:B------:R-:W-:Y:S01]  /*22120*/  IMAD.WIDE.U32 R4, R3, UR6, R4 ;  /* 0x0000000603047c25 */ /* 0x000fe2000f8e0004 */
[----:B------:R-:W-:-:S02]  /*22130*/  SHF.R.S32.HI R139, RZ, 0x1f, R139 ;  /* 0x0000001fff8b7819 */ /* 0x000fc4000001148b */
[----:B------:R-:W-:Y:S01]  /*22140*/  SHF.R.S32.HI R141, RZ, 0x1f, R141 ;  /* 0x0000001fff8d7819 */ /* 0x000fe2000001148d */
[----:B------:R-:W-:Y:S02]  /*22150*/  IMAD R0, R0, UR4, RZ ;  /* 0x0000000400007c24 */ /* 0x000fe4000f8e02ff */
[----:B------:R-:W-:Y:S02]  /*22160*/  IMAD.IADD R5, R5, 0x1, R13 ;  /* 0x0000000105057824 */ /* 0x000fe400078e020d */
[C---:B------:R-:W-:Y:S02]  /*22170*/  IMAD R3, R7.reuse, UR5, R0 ;  /* 0x0000000507037c24 */ /* 0x040fe4000f8e0200 */
[----:B------:R-:W-:Y:S01]  /*22180*/  IMAD.WIDE.U32 R4, R7, UR4, R4 ;  /* 0x0000000407047c25 */ /* 0x000fe2000f8e0004 */
[----:B------:R-:W-:-:S03]  /*22190*/  ULDC.64 UR4, c[0x0][0xb00] ;  /* 0x0002c00000047ab9 */ /* 0x000fc60000000a00 */
[----:B------:R-:W-:Y:S01]  /*221a0*/  IMAD.IADD R3, R5, 0x1, R3 ;  /* 0x0000000105037824 */ /* 0x000fe200078e0203 */
[----:B------:R-:W-:Y:S01]  /*221b0*/  LEA R0, P1, R4, UR4, 0x2 ;  /* 0x0000000404007c11 */ /* 0x000fe2000f8210ff */
[C---:B------:R-:W-:Y:S02]  /*221c0*/  VIADD R143, R200.reuse, 0x8 ;  /* 0x00000008c88f7836 */ /* 0x040fe40000000000 */
[----:B------:R-:W-:Y:S01]  /*221d0*/  VIADD R138, R200, 0x18 ;  /* 0x00000018c88a7836 */ /* 0x000fe20000000000 */
[----:B------:R-:W-:Y:S01]  /*221e0*/  LEA.HI.X R14, R4, UR5, R3, 0x2, P1 ;  /* 0x00000005040e7c11 */ /* 0x000fe200088f1403 */
[----:B0-----:R0:W1:Y:S01]  /*221f0*/  SHFL.IDX PT, R2, R0, RZ, 0x1c1f ;  /* 0x001c1fff00027589 */ /* 0x00106200000e0000 */
[C---:B------:R-:W-:Y:S01]  /*22200*/  VIADD R140, R200.reuse, 0x10 ;  /* 0x00000010c88c7836 */ /* 0x040fe20000000000 */
[----:B------:R-:W-:Y:S01]  /*22210*/  SHF.R.S32.HI R143, RZ, 0x1f, R143 ;  /* 0x0000001fff8f7819 */ /* 0x000fe2000001148f */
[----:B------:R-:W-:Y:S01]  /*22220*/  VIADD R142, R200, 0x8 ;  /* 0x00000008c88e7836 */ /* 0x000fe20000000000 */
[----:B------:R0:W2:Y:S01]  /*22230*/  SHFL.IDX PT, R3, R14, RZ, 0x1c1f ;  /* 0x001c1fff0e037589 */ /* 0x0000a200000e0000 */
[----:B------:R-:W-:Y:S05]  /*22240*/  @P0 BRA `(.L_x_4966) ;  /* 0x0000000400a40947 */ /* 0x000fea0003800000 */
[----:B------:R-:W-:Y:S01]  /*22250*/  ULDC UR4, c[0x0][0xac8] ;  /* 0x0002b20000047ab9 */ /* 0x000fe20000000800 */
[----:B------:R-:W-:Y:S01]  /*22260*/  VIADD R15, R200, 0xa8 ;  /* 0x000000a8c80f7836 */ /* 0x000fe20000000000 */
[----:B------:R-:W-:Y:S02]  /*22270*/  ISETP.GE.AND P4, PT, R142, UR4, PT ;  /* 0x000000048e007c0c */ /* 0x000fe4000bf86270 */
[----:B------:R-:W-:Y:S02]  /*22280*/  ISETP.GE.AND P3, PT, R140, UR4, PT ;  /* 0x000000048c007c0c */ /* 0x000fe4000bf66270 */
[----:B------:R-:W-:Y:S02]  /*22290*/  ISETP.GE.AND P5, PT, R200, UR4, PT ;  /* 0x00000004c8007c0c */ /* 0x000fe4000bfa6270 */
[----:B------:R-:W-:Y:S02]  /*222a0*/  ISETP.GE.AND P0, PT, R138, UR4, PT ;  /* 0x000000048a007c0c */ /* 0x000fe4000bf06270 */
[----:B------:R-:W-:-:S05]  /*222b0*/  ISETP.GE.AND P1, PT, R237, UR4, PT ;  /* 0x00000004ed007c0c */ /* 0x000fca000bf26270 */
[-C--:B-1----:R-:W-:Y:S02]  /*222c0*/  @!P4 LEA R4, P2, R142, R2.reuse, 0x2 ;  /* 0x000000028e04c211 */ /* 0x082fe400078410ff */
[----:B------:R-:W-:Y:S02]  /*222d0*/  @!P3 LEA R6, P6, R140, R2, 0x2 ;  /* 0x000000028c06b211 */ /* 0x000fe400078c10ff */
[-C--:B--2---:R-:W-:Y:S01]  /*222e0*/  @!P4 LEA.HI.X R5, R142, R3.reuse, R143, 0x2, P2 ;  /* 0x000000038e05c211 */ /* 0x084fe200010f148f */
[----:B------:R-:W-:Y:S01]  /*222f0*/  @!P5 IMAD.WIDE R12, R200, 0x4, R2 ;  /* 0x00000004c80cd825 */ /* 0x000fe200078e0202 */
[----:B------:R-:W-:Y:S02]  /*22300*/  ISETP.GE.AND P2, PT, R236, UR4, PT ;  /* 0x00000004ec007c0c */ /* 0x000fe4000bf46270 */
[----:B------:R-:W-:Y:S02]  /*22310*/  @!P3 LEA.HI.X R7, R140, R3, R141, 0x2, P6 ;  /* 0x000000038c07b211 */ /* 0x000fe400030f148d */
[----:B------:R1:W-:Y:S04]  /*22320*/  @!P5 ST.E.64 desc[UR46][R12.64], R24 ;  /* 0x000000180c00d985 */ /* 0x0003e8000c101b2e */
[----:B------:R2:W-:Y:S01]  /*22330*/  @!P4 ST.E.64 desc[UR46][R4.64], R28 ;  /* 0x0000001c0400c985 */ /* 0x0005e2000c101b2e */
[----:B------:R-:W-:-:S03]  /*22340*/  ISETP.GE.AND P4, PT, R234, UR4, PT ;  /* 0x00000004ea007c0c */ /* 0x000fc6000bf86270 */
[----:B------:R3:W-:Y:S01]  /*22350*/  @!P3 ST.E.64 desc[UR46][R6.64], R32 ;  /* 0x000000200600b985 */ /* 0x0007e2000c101b2e */
[----:B------:R-:W-:Y:S01]  /*22360*/  ISETP.GE.AND P3, PT, R235, UR4, PT ;  /* 0x00000004eb007c0c */ /* 0x000fe2000bf66270 */
[----:B-1----:R-:W-:Y:S01]  /*22370*/  VIADD R25, R200, 0xb0 ;  /* 0x000000b0c8197836 */ /* 0x002fe20000000000 */
[CC--:B--2---:R-:W-:Y:S02]  /*22380*/  @!P0 LEA R4, P6, R138.reuse, R2.reuse, 0x2 ;  /* 0x000000028a048211 */ /* 0x0c4fe400078c10ff */
[CC--:B---3--:R-:W-:Y:S02]  /*22390*/  @!P1 LEA R6, P5, R237.reuse, R2.reuse, 0x2 ;  /* 0x00000002ed069211 */ /* 0x0c8fe400078a10ff */
[-C--:B------:R-:W-:Y:S02]  /*223a0*/  @!P0 LEA.HI.X R5, R138, R3.reuse, R139, 0x2, P6 ;  /* 0x000000038a058211 */ /* 0x080fe400030f148b */
[----:B------:R-:W-:Y:S02]  /*223b0*/  @!P2 LEA R12, P6, R236, R2, 0x2 ;  /* 0x00000002ec0ca211 */ /* 0x000fe400078c10ff */
[----:B------:R-:W-:Y:S01]  /*223c0*/  @!P1 LEA.HI.X R7, R237, R3, R99, 0x2, P5 ;  /* 0x00000003ed079211 */ /* 0x000fe200028f1463 */
[----:B------:R1:W-:Y:S01]  /*223d0*/  @!P0 ST.E.64 desc[UR46][R4.64], R36 ;  /* 0x0000002404008985 */ /* 0x0003e2000c101b2e */
[----:B------:R-:W-:-:S02]  /*223e0*/  ISETP.GE.AND P5, PT, R233, UR4, PT ;  /* 0x00000004e9007c0c */ /* 0x000fc4000bfa6270 */
[-C--:B------:R-:W-:Y:S01]  /*223f0*/  @!P2 LEA.HI.X R13, R236, R3.reuse, R98, 0x2, P6 ;  /* 0x00000003ec0da211 */ /* 0x080fe200030f1462 */
[----:B------:R2:W-:Y:S01]  /*22400*/  @!P1 ST.E.64 desc[UR46][R6.64], R40 ;  /* 0x0000002806009985 */ /* 0x0005e2000c101b2e */
[----:B------:R-:W-:Y:S02]  /*22410*/  ISETP.GE.AND P0, PT, R232, UR4, PT ;  /* 0x00000004e8007c0c */ /* 0x000fe4000bf06270 */
[----:B------:R-:W-:Y:S01]  /*22420*/  ISETP.GE.AND P1, PT, R231, UR4, PT ;  /* 0x00000004e7007c0c */ /* 0x000fe2000bf26270 */
[----:B------:R3:W-:Y:S01]  /*22430*/  @!P2 ST.E.64 desc[UR46][R12.64], R44 ;  /* 0x0000002c0c00a985 */ /* 0x0007e2000c101b2e */
[CC--:B-1----:R-:W-:Y:S02]  /*22440*/  @!P3 LEA R4, P6, R235.reuse, R2.reuse, 0x2 ;  /* 0x00000002eb04b211 */ /* 0x0c2fe400078c10ff */
[----:B--2---:R-:W-:Y:S02]  /*22450*/  @!P4 LEA R6, P2, R234, R2, 0x2 ;  /* 0x00000002ea06c211 */ /* 0x004fe400078410ff */
[----:B------:R-:W-:-:S02]  /*22460*/  @!P3 LEA.HI.X R5, R235, R3, R97, 0x2, P6 ;  /* 0x00000003eb05b211 */ /* 0x000fc400030f1461 */
[----:B------:R-:W-:Y:S02]  /*22470*/  @!P4 LEA.HI.X R7, R234, R3, R96, 0x2, P2 ;  /* 0x00000003ea07c211 */ /* 0x000fe400010f1460 */
[----:B------:R-:W-:Y:S01]  /*22480*/  ISETP.GE.AND P2, PT, R230, UR4, PT ;  /* 0x00000004e6007c0c */ /* 0x000fe2000bf46270 */
[----:B------:R1:W-:Y:S01]  /*22490*/  @!P3 ST.E.64 desc[UR46][R4.64], R48 ;  /* 0x000000300400b985 */ /* 0x0003e2000c101b2e */
[----:B---3--:R-:W-:-:S03]  /*224a0*/  @!P5 LEA R12, P6, R233, R2, 0x2 ;  /* 0x00000002e90cd211 */ /* 0x008fc600078c10ff */
[----:B------:R2:W-:Y:S01]  /*224b0*/  @!P4 ST.E.64 desc[UR46][R6.64], R52 ;  /* 0x000000340600c985 */ /* 0x0005e2000c101b2e */
[----:B------:R-:W-:-:S05]  /*224c0*/  @!P5 LEA.HI.X R13, R233, R3, R95, 0x2, P6 ;  /* 0x00000003e90dd211 */ /* 0x000fca00030f145f */
[----:B------:R3:W-:Y:S01]  /*224d0*/  @!P5 ST.E.64 desc[UR46][R12.64], R8 ;  /* 0x000000080c00d985 */ /* 0x0007e2000c101b2e */
[----:B------:R-:W-:Y:S02]  /*224e0*/  ISETP.GE.AND P5, PT, R229, UR4, PT ;  /* 0x00000004e5007c0c */ /* 0x000fe4000bfa6270 */
[----:B-1----:R-:W-:-:S04]  /*224f0*/  @!P0 LEA R4, P4, R232, R2, 0x2 ;  /* 0x00000002e8048211 */ /* 0x002fc800078810ff */
[-C--:B------:R-:W-:Y:S02]  /*22500*/  @!P0 LEA.HI.X R5, R232, R3.reuse, R94, 0x2, P4 ;  /* 0x00000003e8058211 */ /* 0x080fe400020f145e */
[----:B------:R-:W-:Y:S02]  /*22510*/  ISETP.GE.AND P4, PT, R228, UR4, PT ;  /* 0x00000004e4007c0c */ /* 0x000fe4000bf86270 */
[CC--:B--2---:R-:W-:Y:S01]  /*22520*/  @!P1 LEA R6, P3, R231.reuse, R2.reuse, 0x2 ;  /* 0x00000002e7069211 */ /* 0x0c4fe200078610ff */
[----:B------:R1:W-:Y:S01]  /*22530*/  @!P0 ST.E.64 desc[UR46][R4.64], R60 ;  /* 0x0000003c04008985 */ /* 0x0003e2000c101b2e */
[----:B---3--:R-:W-:Y:S01]  /*22540*/  @!P2 LEA R8, P6, R230, R2, 0x2 ;  /* 0x00000002e608a211 */ /* 0x008fe200078c10ff */
[----:B------:R-:W-:Y:S01]  /*22550*/  VIADD R13, R200, 0xa0 ;  /* 0x000000a0c80d7836 */ /* 0x000fe20000000000 */
[-C--:B------:R-:W-:Y:S02]  /*22560*/  @!P1 LEA.HI.X R7, R231, R3.reuse, R93, 0x2, P3 ;  /* 0x00000003e7079211 */ /* 0x080fe400018f145d */
[----:B------:R-:W-:-:S02]  /*22570*/  @!P2 LEA.HI.X R9, R230, R3, R92, 0x2, P6 ;  /* 0x00000003e609a211 */ /* 0x000fc400030f145c */
[----:B------:R-:W-:Y:S01]  /*22580*/  ISETP.GE.AND P3, PT, R227, UR4, PT ;  /* 0x00000004e3007c0c */ /* 0x000fe2000bf66270 */
[----:B------:R2:W-:Y:S01]  /*22590*/  @!P1 ST.E.64 desc[UR46][R6.64], R64 ;  /* 0x0000004006009985 */ /* 0x0005e2000c101b2e */
[----:B------:R-:W-:-:S03]  /*225a0*/  ISETP.GE.AND P0, PT, R225, UR4, PT ;  /* 0x00000004e1007c0c */ /* 0x000fc6000bf06270 */
[----:B------:R3:W-:Y:S01]  /*225b0*/  @!P2 ST.E.64 desc[UR46][R8.64], R68 ;  /* 0x000000440800a985 */ /* 0x0007e2000c101b2e */
[----:B------:R-:W-:Y:S02]  /*225c0*/  ISETP.GE.AND P2, PT, R226, UR4, PT ;  /* 0x00000004e2007c0c */ /* 0x000fe4000bf46270 */
[----:B-1----:R-:W-:-:S04]  /*225d0*/  @!P5 LEA R4, P6, R229, R2, 0x2 ;  /* 0x00000002e504d211 */ /* 0x002fc800078c10ff */
[----:B------:R-:W-:Y:S02]  /*225e0*/  @!P5 LEA.HI.X R5, R229, R3, R91, 0x2, P6 ;  /* 0x00000003e505d211 */ /* 0x000fe400030f145b */
[----:B--2---:R-:W-:-:S03]  /*225f0*/  @!P4 LEA R6, P1, R228, R2, 0x2 ;  /* 0x00000002e406c211 */ /* 0x004fc600078210ff */
[----:B------:R1:W-:Y:S01]  /*22600*/  @!P5 ST.E.64 desc[UR46][R4.64], R10 ;  /* 0x0000000a0400d985 */ /* 0x0003e2000c101b2e */
[-C--:B------:R-:W-:Y:S02]  /*22610*/  @!P4 LEA.HI.X R7, R228, R3.reuse, R90, 0x2, P1 ;  /* 0x00000003e407c211 */ /* 0x080fe400008f145a */
[----:B------:R-:W-:Y:S02]  /*22620*/  ISETP.GE.AND P1, PT, R224, UR4, PT ;  /* 0x00000004e0007c0c */ /* 0x000fe4000bf26270 */
[CC--:B---3--:R-:W-:Y:S01]  /*22630*/  @!P3 LEA R8, P6, R227.reuse, R2.reuse, 0x2 ;  /* 0x00000002e308b211 */ /* 0x0c8fe200078c10ff */
[----:B------:R2:W-:Y:S03]  /*22640*/  @!P4 ST.E.64 desc[UR46][R6.64], R76 ;  /* 0x0000004c0600c985 */ /* 0x0005e6000c101b2e */
        /* <DEDUP_REMOVED lines=10> */
[----:B------:R-:W-:Y:S02]  /*226f0*/  SHF.R.S32.HI R11, RZ, 0x1f, R220 ;  /* 0x0000001fff0b7819 */ /* 0x000fe400000114dc */
[CC--:B-1----:R-:W-:Y:S01]  /*22700*/  @!P1 LEA R8, P6, R224.reuse, R2.reuse, 0x2 ;  /* 0x00000002e0089211 */ /* 0x0c2fe200078c10ff */
[----:B------:R-:W-:Y:S01]  /*22710*/  @!P0 ST.E.64 desc[UR46][R6.64], R120 ;  /* 0x0000007806008985 */ /* 0x000fe2000c101b2e */
[----:B------:R-:W-:Y:S02]  /*22720*/  ISETP.GE.AND P0, PT, R25, UR4, PT ;  /* 0x0000000419007c0c */ /* 0x000fe4000bf06270 */
[----:B------:R-:W-:Y:S02]  /*22730*/  @!P1 LEA.HI.X R9, R224, R3, R84, 0x2, P6 ;  /* 0x00000003e0099211 */ /* 0x000fe400030f1454 */
[----:B------:R-:W-:Y:S01]  /*22740*/  @!P3 LEA R10, P6, R220, R2, 0x2 ;  /* 0x00000002dc0ab211 */ /* 0x000fe200078c10ff */
[----:B--2---:R-:W-:Y:S01]  /*22750*/  VIADD R21, R200, 0xb8 ;  /* 0x000000b8c8157836 */ /* 0x004fe20000000000 */
[----:B------:R-:W-:Y:S01]  /*22760*/  SHF.R.S32.HI R4, RZ, 0x1f, R13 ;  /* 0x0000001fff047819 */ /* 0x000fe2000001140d */
[----:B------:R1:W-:Y:S01]  /*22770*/  @!P1 ST.E.64 desc[UR46][R8.64], R122 ;  /* 0x0000007a08009985 */ /* 0x0003e2000c101b2e */
[----:B------:R-:W-:-:S02]  /*22780*/  ISETP.GE.AND P1, PT, R15, UR4, PT ;  /* 0x000000040f007c0c */ /* 0x000fc4000bf26270 */
[----:B------:R-:W-:Y:S02]  /*22790*/  @!P3 LEA.HI.X R11, R220, R3, R11, 0x2, P6 ;  /* 0x00000003dc0bb211 */ /* 0x000fe400030f140b */
[-C--:B------:R-:W-:Y:S02]  /*227a0*/  @!P2 LEA R12, P6, R223, R2.reuse, 0x2 ;  /* 0x00000002df0ca211 */ /* 0x080fe400078c10ff */
[----:B------:R-:W-:Y:S02]  /*227b0*/  SHF.R.S32.HI R5, RZ, 0x1f, R25 ;  /* 0x0000001fff057819 */ /* 0x000fe40000011419 */
[----:B-1----:R-:W-:-:S04]  /*227c0*/  @!P4 LEA R8, P5, R13, R2, 0x2 ;  /* 0x000000020d08c211 */ /* 0x002fc800078a10ff */
[-C--:B------:R-:W-:Y:S02]  /*227d0*/  @!P4 LEA.HI.X R9, R13, R3.reuse, R4, 0x2, P5 ;  /* 0x000000030d09c211 */ /* 0x080fe400028f1404 */
[----:B------:R-:W-:Y:S02]  /*227e0*/  ISETP.GE.AND P5, PT, R21, UR4, PT ;  /* 0x0000000415007c0c */ /* 0x000fe4000bfa6270 */
[-C--:B------:R-:W-:Y:S02]  /*227f0*/  @!P2 LEA.HI.X R13, R223, R3.reuse, R74, 0x2, P6 ;  /* 0x00000003df0da211 */ /* 0x080fe400030f144a */
[----:B------:R-:W-:Y:S02]  /*22800*/  SHF.R.S32.HI R4, RZ, 0x1f, R15 ;  /* 0x0000001fff047819 */ /* 0x000fe4000001140f */
[CC--:B------:R-:W-:Y:S01]  /*22810*/  @!P1 LEA R6, P6, R15.reuse, R2.reuse, 0x2 ;  /* 0x000000020f069211 */ /* 0x0c0fe200078c10ff */
[----:B------:R3:W-:Y:S03]  /*22820*/  @!P2 ST.E.64 desc[UR46][R12.64], R124 ;  /* 0x0000007c0c00a985 */ /* 0x0007e6000c101b2e */
[----:B------:R-:W-:Y:S01]  /*22830*/  @!P1 LEA.HI.X R7, R15, R3, R4, 0x2, P6 ;  /* 0x000000030f079211 */ /* 0x000fe200030f1404 */
[----:B------:R3:W-:Y:S01]  /*22840*/  @!P3 ST.E.64 desc[UR46][R10.64], R100 ;  /* 0x000000640a00b985 */ /* 0x0007e2000c101b2e */
[----:B------:R-:W-:-:S02]  /*22850*/  @!P0 LEA R4, P6, R25, R2, 0x2 ;  /* 0x0000000219048211 */ /* 0x000fc400078c10ff */
[----:B------:R-:W-:Y:S01]  /*22860*/  SHF.R.S32.HI R15, RZ, 0x1f, R21 ;  /* 0x0000001fff0f7819 */ /* 0x000fe20000011415 */
[----:B------:R3:W-:Y:S01]  /*22870*/  @!P4 ST.E.64 desc[UR46][R8.64], R104 ;  /* 0x000000680800c985 */ /* 0x0007e2000c101b2e */
[-C--:B------:R-:W-:Y:S02]  /*22880*/  @!P0 LEA.HI.X R5, R25, R3.reuse, R5, 0x2, P6 ;  /* 0x0000000319058211 */ /* 0x080fe400030f1405 */
[C---:B------:R-:W-:Y:S01]  /*22890*/  @!P5 LEA R2, P6, R21.reuse, R2, 0x2 ;  /* 0x000000021502d211 */ /* 0x040fe200078c10ff */
[----:B------:R3:W-:Y:S03]  /*228a0*/  @!P1 ST.E.64 desc[UR46][R6.64], R108 ;  /* 0x0000006c06009985 */ /* 0x0007e6000c101b2e */
[----:B------:R-:W-:Y:S01]  /*228b0*/  @!P5 LEA.HI.X R3, R21, R3, R15, 0x2, P6 ;  /* 0x000000031503d211 */ /* 0x000fe200030f140f */
[----:B------:R3:W-:Y:S04]  /*228c0*/  @!P0 ST.E.64 desc[UR46][R4.64], R112 ;  /* 0x0000007004008985 */ /* 0x0007e8000c101b2e */
[----:B------:R3:W-:Y:S04]  /*228d0*/  @!P5 ST.E.64 desc[UR46][R2.64], R116 ;  /* 0x000000740200d985 */ /* 0x0007e8000c101b2e */
.L_x_4966:
[----:B------:R-:W-:Y:S05]  /*228e0*/  BSYNC B1 ;  /* 0x0000000000017941 */ /* 0x000fea0003800000 */
.L_x_4965:
[----:B------:R-:W-:Y:S01]  /*228f0*/  ISETP.GE.AND P0, PT, R73, R72, PT ;  /* 0x000000484900720c */ /* 0x000fe20003f06270 */
[----:B--23--:R2:W3:Y:S04]  /*22900*/  SHFL.IDX PT, R3, R14, 0x1, 0x1c1f ;  /* 0x003c1f000e037f89 */ /* 0x00c4e800000e0000 */
[----:B-1----:R2:W1:Y:S08]  /*22910*/  SHFL.IDX PT, R2, R0, 0x1, 0x1c1f ;  /* 0x003c1f0000027f89 */ /* 0x00247000000e0000 */
[----:B--2---:R-:W-:Y:S05]  /*22920*/  @P0 BRA `(.L_x_4964) ;  /* 0x0000001400000947 */ /* 0x004fea0003800000 */
        /* <DEDUP_REMOVED lines=8> */
[----:B0-----:R-:W-:-:S03]  /*229b0*/  SHF.R.S32.HI R0, RZ, 0x1f, R25 ;  /* 0x0000001fff007819 */ /* 0x001fc60000011419 */
[-C--:B-1----:R-:W-:Y:S02]  /*229c0*/  @!P1 LEA R6, P5, R142, R2.reuse, 0x2 ;  /* 0x000000028e069211 */ /* 0x082fe400078a10ff */
[-C--:B------:R-:W-:Y:S02]  /*229d0*/  @!P0 LEA R8, P6, R140, R2.reuse, 0x2 ;  /* 0x000000028c088211 */ /* 0x080fe400078c10ff */
[-C--:B---3--:R-:W-:Y:S01]  /*229e0*/  @!P1 LEA.HI.X R7, R142, R3.reuse, R143, 0x2, P5 ;  /* 0x000000038e079211 */ /* 0x088fe200028f148f */
[----:B------:R-:W-:Y:S01]  /*229f0*/  @!P2 IMAD.WIDE R4, R200, 0x4, R2 ;  /* 0x00000004c804a825 */ /* 0x000fe200078e0202 */
[----:B------:R-:W-:Y:S02]  /*22a00*/  ISETP.GE.AND P5, PT, R236, UR4, PT ;  /* 0x00000004ec007c0c */ /* 0x000fe4000bfa6270 */
[----:B------:R-:W-:Y:S02]  /*22a10*/  @!P0 LEA.HI.X R9, R140, R3, R141, 0x2, P6 ;  /* 0x000000038c098211 */ /* 0x000fe400030f148d */
[----:B------:R0:W-:Y:S01]  /*22a20*/  @!P2 ST.E.64 desc[UR46][R4.64], R26 ;  /* 0x0000001a0400a985 */ /* 0x0001e2000c101b2e */
[----:B------:R-:W-:-:S02]  /*22a30*/  @!P3 LEA R10, P6, R138, R2, 0x2 ;  /* 0x000000028a0ab211 */ /* 0x000fc400078c10ff */
[-C--:B------:R-:W-:Y:S01]  /*22a40*/  @!P4 LEA R12, P2, R237, R2.reuse, 0x2 ;  /* 0x00000002ed0cc211 */ /* 0x080fe200078410ff */
[----:B------:R1:W-:Y:S01]  /*22a50*/  @!P1 ST.E.64 desc[UR46][R6.64], R30 ;  /* 0x0000001e06009985 */ /* 0x0003e2000c101b2e */
[----:B------:R-:W-:Y:S02]  /*22a60*/  ISETP.GE.AND P1, PT, R234, UR4, PT ;  /* 0x00000004ea007c0c */ /* 0x000fe4000bf26270 */
[-C--:B------:R-:W-:Y:S01]  /*22a70*/  @!P3 LEA.HI.X R11, R138, R3.reuse, R139, 0x2, P6 ;  /* 0x000000038a0bb211 */ /* 0x080fe200030f148b */
[----:B------:R2:W-:Y:S01]  /*22a80*/  @!P0 ST.E.64 desc[UR46][R8.64], R34 ;  /* 0x0000002208008985 */ /* 0x0005e2000c101b2e */
[----:B------:R-:W-:Y:S02]  /*22a90*/  ISETP.GE.AND P0, PT, R235, UR4, PT ;  /* 0x00000004eb007c0c */ /* 0x000fe4000bf06270 */
[----:B------:R-:W-:Y:S01]  /*22aa0*/  @!P5 LEA R14, P6, R236, R2, 0x2 ;  /* 0x00000002ec0ed211 */ /* 0x000fe200078c10ff */
[----:B------:R3:W-:Y:S01]  /*22ab0*/  @!P3 ST.E.64 desc[UR46][R10.64], R38 ;  /* 0x000000260a00b985 */ /* 0x0007e2000c101b2e */
[----:B------:R-:W-:Y:S01]  /*22ac0*/  @!P4 LEA.HI.X R13, R237, R3, R99, 0x2, P2 ;  /* 0x00000003ed0dc211 */ /* 0x000fe200010f1463 */
[----:B0-----:R-:W-:Y:S01]  /*22ad0*/  VIADD R27, R200, 0xa8 ;  /* 0x000000a8c81b7836 */ /* 0x001fe20000000000 */
[----:B------:R-:W-:-:S02]  /*22ae0*/  ISETP.GE.AND P2, PT, R233, UR4, PT ;  /* 0x00000004e9007c0c */ /* 0x000fc4000bf46270 */
[-C--:B------:R-:W-:Y:S01]  /*22af0*/  @!P5 LEA.HI.X R15, R236, R3.reuse, R98, 0x2, P6 ;  /* 0x00000003ec0fd211 */ /* 0x080fe200030f1462 */
[----:B------:R0:W-:Y:S01]  /*22b00*/  @!P4 ST.E.64 desc[UR46][R12.64], R42 ;  /* 0x0000002a0c00c985 */ /* 0x0001e2000c101b2e */
[----:B------:R-:W-:Y:S02]  /*22b10*/  ISETP.GE.AND P3, PT, R232, UR4, PT ;  /* 0x00000004e8007c0c */ /* 0x000fe4000bf66270 */
[----:B------:R-:W-:Y:S01]  /*22b20*/  ISETP.GE.AND P4, PT, R231, UR4, PT ;  /* 0x00000004e7007c0c */ /* 0x000fe2000bf86270 */
[----:B------:R4:W-:Y:S01]  /*22b30*/  @!P5 ST.E.64 desc[UR46][R14.64], R46 ;  /* 0x0000002e0e00d985 */ /* 0x0009e2000c101b2e */
[CC--:B------:R-:W-:Y:S02]  /*22b40*/  @!P0 LEA R4, P6, R235.reuse, R2.reuse, 0x2 ;  /* 0x00000002eb048211 */ /* 0x0c0fe400078c10ff */
[----:B-1----:R-:W-:Y:S02]  /*22b50*/  @!P1 LEA R6, P5, R234, R2, 0x2 ;  /* 0x00000002ea069211 */ /* 0x002fe400078a10ff */
[----:B------:R-:W-:-:S02]  /*22b60*/  @!P0 LEA.HI.X R5, R235, R3, R97, 0x2, P6 ;  /* 0x00000003eb058211 */ /* 0x000fc400030f1461 */
[CC--:B--2---:R-:W-:Y:S02]  /*22b70*/  @!P2 LEA R8, P6, R233.reuse, R2.reuse, 0x2 ;  /* 0x00000002e908a211 */ /* 0x0c4fe400078c10ff */
[-C--:B------:R-:W-:Y:S01]  /*22b80*/  @!P1 LEA.HI.X R7, R234, R3.reuse, R96, 0x2, P5 ;  /* 0x00000003ea079211 */ /* 0x080fe200028f1460 */
[----:B------:R1:W-:Y:S01]  /*22b90*/  @!P0 ST.E.64 desc[UR46][R4.64], R50 ;  /* 0x0000003204008985 */ /* 0x0003e2000c101b2e */
[----:B------:R-:W-:Y:S02]  /*22ba0*/  ISETP.GE.AND P5, PT, R230, UR4, PT ;  /* 0x00000004e6007c0c */ /* 0x000fe4000bfa6270 */
[----:B------:R-:W-:Y:S01]  /*22bb0*/  @!P2 LEA.HI.X R9, R233, R3, R95, 0x2, P6 ;  /* 0x00000003e909a211 */ /* 0x000fe200030f145f */
[----:B------:R2:W-:Y:S01]  /*22bc0*/  @!P1 ST.E.64 desc[UR46][R6.64], R54 ;  /* 0x0000003606009985 */ /* 0x0005e2000c101b2e */
[-C--:B---3--:R-:W-:Y:S02]  /*22bd0*/  @!P3 LEA R10, P1, R232, R2.reuse, 0x2 ;  /* 0x00000002e80ab211 */ /* 0x088fe400078210ff */
[----:B0-----:R-:W-:Y:S01]  /*22be0*/  @!P4 LEA R12, P0, R231, R2, 0x2 ;  /* 0x00000002e70cc211 */ /* 0x001fe200078010ff */
[----:B------:R0:W-:Y:S01]  /*22bf0*/  @!P2 ST.E.64 desc[UR46][R8.64], R126 ;  /* 0x0000007e0800a985 */ /* 0x0001e2000c101b2e */
[----:B------:R-:W-:-:S02]  /*22c00*/  ISETP.GE.AND P2, PT, R229, UR4, PT ;  /* 0x00000004e5007c0c */ /* 0x000fc4000bf46270 */
[-C--:B------:R-:W-:Y:S02]  /*22c10*/  @!P3 LEA.HI.X R11, R232, R3.reuse, R94, 0x2, P1 ;  /* 0x00000003e80bb211 */ /* 0x080fe400008f145e */
[----:B------:R-:W-:Y:S02]  /*22c20*/  ISETP.GE.AND P1, PT, R228, UR4, PT ;  /* 0x00000004e4007c0c */ /* 0x000fe4000bf26270 */
[C---:B----4-:R-:W-:Y:S01]  /*22c30*/  @!P5 LEA R14, P6, R230.reuse, R2, 0x2 ;  /* 0x00000002e60ed211 */ /* 0x050fe200078c10ff */
[----:B------:R3:W-:Y:S01]  /*22c40*/  @!P3 ST.E.64 desc[UR46][R10.64], R62 ;  /* 0x0000003e0a00b985 */ /* 0x0007e2000c101b2e */
[-C--:B------:R-:W-:Y:S02]  /*22c50*/  @!P4 LEA.HI.X R13, R231, R3.reuse, R93, 0x2, P0 ;  /* 0x00000003e70dc211 */ /* 0x080fe400000f145d */
[----:B------:R-:W-:Y:S02]  /*22c60*/  @!P5 LEA.HI.X R15, R230, R3, R92, 0x2, P6 ;  /* 0x00000003e60fd211 */ /* 0x000fe400030f145c */
[----:B------:R-:W-:Y:S01]  /*22c70*/  ISETP.GE.AND P0, PT, R227, UR4, PT ;  /* 0x00000004e3007c0c */ /* 0x000fe2000bf06270 */
[----:B------:R4:W-:Y:S01]  /*22c80*/  @!P4 ST.E.64 desc[UR46][R12.64], R66 ;  /* 0x000000420c00c985 */ /* 0x0009e2000c101b2e */
[----:B------:R-:W-:-:S02]  /*22c90*/  ISETP.GE.AND P3, PT, R226, UR4, PT ;  /* 0x00000004e2007c0c */ /* 0x000fc4000bf66270 */
[-C--:B-1----:R-:W-:Y:S01]  /*22ca0*/  @!P2 LEA R4, P6, R229, R2.reuse, 0x2 ;  /* 0x00000002e504a211 */ /* 0x082fe200078c10ff */
[----:B------:R-:W-:Y:S01]  /*22cb0*/  @!P5 ST.E.64 desc[UR46][R14.64], R70 ;  /* 0x000000460e00d985 */ /* 0x000fe2000c101b2e */
[----:B------:R-:W-:Y:S02]  /*22cc0*/  ISETP.GE.AND P4, PT, R225, UR4, PT ;  /* 0x00000004e1007c0c */ /* 0x000fe4000bf86270 */
[CC--:B--2---:R-:W-:Y:S02]  /*22cd0*/  @!P1 LEA R6, P5, R228.reuse, R2.reuse, 0x2 ;  /* 0x00000002e4069211 */ /* 0x0c4fe400078a10ff */
[-C--:B------:R-:W-:Y:S02]  /*22ce0*/  @!P2 LEA.HI.X R5, R229, R3.reuse, R91, 0x2, P6 ;  /* 0x00000003e505a211 */ /* 0x080fe400030f145b */
[----:B------:R-:W-:Y:S02]  /*22cf0*/  @!P1 LEA.HI.X R7, R228, R3, R90, 0x2, P5 ;  /* 0x00000003e4079211 */ /* 0x000fe400028f145a */
[----:B0-----:R-:W-:Y:S01]  /*22d00*/  @!P0 LEA R8, P6, R227, R2, 0x2 ;  /* 0x00000002e3088211 */ /* 0x001fe200078c10ff */
[----:B------:R0:W-:Y:S01]  /*22d10*/  @!P2 ST.E.64 desc[UR46][R4.64], R128 ;  /* 0x000000800400a985 */ /* 0x0001e2000c101b2e */
[----:B------:R-:W-:-:S02]  /*22d20*/  ISETP.GE.AND P2, PT, R224, UR4, PT ;  /* 0x00000004e0007c0c */ /* 0x000fc4000bf46270 */
[-C--:B------:R-:W-:Y:S01]  /*22d30*/  @!P0 LEA.HI.X R9, R227, R3.reuse, R87, 0x2, P6 ;  /* 0x00000003e3098211 */ /* 0x080fe200030f1457 */
[----:B------:R1:W-:Y:S01]  /*22d40*/  @!P1 ST.E.64 desc[UR46][R6.64], R78 ;  /* 0x0000004e06009985 */ /* 0x0003e2000c101b2e */
[CC--:B---3--:R-:W-:Y:S02]  /*22d50*/  @!P3 LEA R10, P1, R226.reuse, R2.reuse, 0x2 ;  /* 0x00000002e20ab211 */ /* 0x0c8fe400078210ff */
[----:B----4-:R-:W-:Y:S01]  /*22d60*/  @!P4 LEA R12, P5, R225, R2, 0x2 ;  /* 0x00000002e10cc211 */ /* 0x010fe200078a10ff */
[----:B------:R2:W-:Y:S01]  /*22d70*/  @!P0 ST.E.64 desc[UR46][R8.64], R82 ;  /* 0x0000005208008985 */ /* 0x0005e2000c101b2e */
[-C--:B------:R-:W-:Y:S02]  /*22d80*/  @!P3 LEA.HI.X R11, R226, R3.reuse, R86, 0x2, P1 ;  /* 0x00000003e20bb211 */ /* 0x080fe400008f1456 */
[----:B------:R-:W-:Y:S02]  /*22d90*/  ISETP.GE.AND P1, PT, R223, UR4, PT ;  /* 0x00000004df007c0c */ /* 0x000fe4000bf26270 */
[----:B------:R-:W-:Y:S01]  /*22da0*/  @!P4 LEA.HI.X R13, R225, R3, R85, 0x2, P5 ;  /* 0x00000003e10dc211 */ /* 0x000fe200028f1455 */
[----:B------:R3:W-:Y:S01]  /*22db0*/  @!P3 ST.E.64 desc[UR46][R10.64], R130 ;  /* 0x000000820a00b985 */ /* 0x0007e2000c101b2e */
[----:B------:R-:W-:-:S02]  /*22dc0*/  ISETP.GE.AND P0, PT, R220, UR4, PT ;  /* 0x00000004dc007c0c */ /* 0x000fc4000bf06270 */
[CC--:B0-----:R-:W-:Y:S01]  /*22dd0*/  @!P2 LEA R4, P5, R224.reuse, R2.reuse, 0x2 ;  /* 0x00000002e004a211 */ /* 0x0c1fe200078a10ff */
[----:B------:R0:W-:Y:S01]  /*22de0*/  @!P4 ST.E.64 desc[UR46][R12.64], R132 ;  /* 0x000000840c00c985 */ /* 0x0001e2000c101b2e */
[----:B------:R-:W-:Y:S02]  /*22df0*/  ISETP.GE.AND P4, PT, R25, UR4, PT ;  /* 0x0000000419007c0c */ /* 0x000fe4000bf86270 */
[----:B------:R-:W-:Y:S02]  /*22e00*/  ISETP.GE.AND P3, PT, R27, UR4, PT ;  /* 0x000000041b007c0c */ /* 0x000fe4000bf66270 */
[----:B------:R-:W-:Y:S02]  /*22e10*/  @!P2 LEA.HI.X R5, R224, R3, R84, 0x2, P5 ;  /* 0x00000003e005a211 */ /* 0x000fe400028f1454 */
[-C--:B-1----:R-:W-:Y:S02]  /*22e20*/  @!P1 LEA R6, P6, R223, R2.reuse, 0x2 ;  /* 0x00000002df069211 */ /* 0x082fe400078c10ff */
[----:B------:R-:W-:Y:S01]  /*22e30*/  SHF.R.S32.HI R15, RZ, 0x1f, R220 ;  /* 0x0000001fff0f7819 */ /* 0x000fe200000114dc */
[----:B------:R1:W-:Y:S01]  /*22e40*/  @!P2 ST.E.64 desc[UR46][R4.64], R134 ;  /* 0x000000860400a985 */ /* 0x0003e2000c101b2e */
[----:B--2---:R-:W-:-:S02]  /*22e50*/  @!P0 LEA R8, P5, R220, R2, 0x2 ;  /* 0x00000002dc088211 */ /* 0x004fc400078a10ff */
[-C--:B------:R-:W-:Y:S02]  /*22e60*/  @!P1 LEA.HI.X R7, R223, R3.reuse, R74, 0x2, P6 ;  /* 0x00000003df079211 */ /* 0x080fe400030f144a */
[----:B------:R-:W-:Y:S02]  /*22e70*/  ISETP.GE.AND P6, PT, R21, UR4, PT ;  /* 0x0000000415007c0c */ /* 0x000fe4000bfc6270 */
[----:B------:R-:W-:Y:S01]  /*22e80*/  @!P0 LEA.HI.X R9, R220, R3, R15, 0x2, P5 ;  /* 0x00000003dc098211 */ /* 0x000fe200028f140f */
[----:B------:R1:W-:Y:S01]  /*22e90*/  @!P1 ST.E.64 desc[UR46][R6.64], R136 ;  /* 0x0000008806009985 */ /* 0x0003e2000c101b2e */
[----:B---3--:R-:W-:-:S03]  /*22ea0*/  @!P4 LEA R10, P5, R25, R2, 0x2 ;  /* 0x00000002190ac211 */ /* 0x008fc600078a10ff */
[----:B------:R1:W-:Y:S01]  /*22eb0*/  @!P0 ST.E.64 desc[UR46][R8.64], R102 ;  /* 0x0000006608008985 */ /* 0x0003e2000c101b2e */
[-C--:B------:R-:W-:Y:S02]  /*22ec0*/  @!P4 LEA.HI.X R11, R25, R3.reuse, R0, 0x2, P5 ;  /* 0x00000003190bc211 */ /* 0x080fe400028f1400 */
[----:B------:R-:W-:Y:S02]  /*22ed0*/  SHF.R.S32.HI R0, RZ, 0x1f, R27 ;  /* 0x0000001fff007819 */ /* 0x000fe4000001141b */
[C---:B0-----:R-:W-:Y:S01]  /*22ee0*/  @!P3 LEA R12, P5, R27.reuse, R2, 0x2 ;  /* 0x000000021b0cb211 */ /* 0x041fe200078a10ff */
[----:B------:R1:W-:Y:S03]  /*22ef0*/  @!P4 ST.E.64 desc[UR46][R10.64], R106 ;  /* 0x0000006a0a00c985 */ /* 0x0003e6000c101b2e */
[----:B------:R-:W-:Y:S02]  /*22f00*/  @!P3 LEA.HI.X R13, R27, R3, R0, 0x2, P5 ;  /* 0x000000031b0db211 */ /* 0x000fe400028f1400 */
[----:B------:R-:W-:-:S02]  /*22f10*/  SHF.R.S32.HI R0, RZ, 0x1f, R21 ;  /* 0x0000001fff007819 */ /* 0x000fc40000011415 */
[C---:B------:R-:W-:Y:S01]  /*22f20*/  @!P6 LEA R14, P5, R21.reuse, R2, 0x2 ;  /* 0x00000002150ee211 */ /* 0x040fe200078a10ff */
[----:B------:R1:W-:Y:S03]  /*22f30*/  @!P3 ST.E.64 desc[UR46][R12.64], R110 ;  /* 0x0000006e0c00b985 */ /* 0x0003e6000c101b2e */
[----:B------:R-:W-:Y:S01]  /*22f40*/  @!P6 LEA.HI.X R15, R21, R3, R0, 0x2, P5 ;  /* 0x00000003150fe211 */ /* 0x000fe200028f1400 */
[----:B------:R-:W-:-:S04]  /*22f50*/  VIADD R21, R200, 0xb8 ;  /* 0x000000b8c8157836 */ /* 0x000fc80000000000 */
[----:B------:R1:W-:Y:S01]  /*22f60*/  @!P6 ST.E.64 desc[UR46][R14.64], R114 ;  /* 0x000000720e00e985 */ /* 0x0003e2000c101b2e */
[----:B------:R-:W-:-:S13]  /*22f70*/  ISETP.GE.AND P0, PT, R21, UR4, PT ;  /* 0x0000000415007c0c */ /* 0x000fda000bf06270 */
[----:B-1----:R-:W-:Y:S05]  /*22f80*/  @P0 BRA `(.L_x_4964) ;  /* 0x0000000c00680947 */ /* 0x002fea0003800000 */
[----:B------:R-:W-:Y:S02]  /*22f90*/  LEA R2, P0, R21, R2, 0x2 ;  /* 0x0000000215027211 */ /* 0x000fe400078010ff */
[----:B------:R-:W-:-:S04]  /*22fa0*/  SHF.R.S32.HI R0, RZ, 0x1f, R21 ;  /* 0x0000001fff007819 */ /* 0x000fc80000011415 */
[----:B------:R-:W-:-:S05]  /*22fb0*/  LEA.HI.X R3, R21, R3, R0, 0x2, P0 ;  /* 0x0000000315037211 */ /* 0x000fca00000f1400 */
[----:B------:R0:W-:Y:S01]  /*22fc0*/  ST.E.64 desc[UR46][R2.64], R118 ;  /* 0x0000007602007985 */ /* 0x0001e2000c101b2e */
[----:B------:R-:W-:Y:S05]  /*22fd0*/  BRA `(.L_x_4964) ;  /* 0x0000000c00547947 */ /* 0x000fea0003800000 */
.L_x_4955:
[----:B------:R-:W-:Y:S01]  /*22fe0*/  ULDC.64 UR4, c[0x0][0xc08] ;  /* 0x0003020000047ab9 */ /* 0x000fe20000000a00 */
[----:B------:R-:W2:Y:S01]  /*22ff0*/  LDC.64 R2, c[0x0][0xc00] ;  /* 0x00030000ff027b82 */ /* 0x000ea20000000a00 */
[----:B------:R-:W-:Y:S01]  /*23000*/  ISETP.NE.U32.AND P0, PT, RZ, UR4, PT ;  /* 0x00000004ff007c0c */ /* 0x000fe2000bf05070 */
[----:B------:R-:W-:-:S03]  /*23010*/  IMAD.MOV.U32 R15, RZ, RZ, RZ ;  /* 0x000000ffff0f7224 */ /* 0x000fc600078e00ff */
[----:B------:R-:W-:Y:S01]  /*23020*/  ISETP.NE.AND.EX P1, PT, RZ, UR5, PT, P0 ;  /* 0x00000005ff007c0c */ /* 0x000fe2000bf25300 */
[----:B------:R-:W-:Y:S02]  /*23030*/  ULDC.64 UR4, c[0x0][0xc00] ;  /* 0x0003000000047ab9 */ /* 0x000fe40000000a00 */
[----:B------:R-:W-:-:S04]  /*23040*/  ISETP.NE.U32.AND P0, PT, RZ, UR4, PT ;  /* 0x00000004ff007c0c */ /* 0x000fc8000bf05070 */
[----:B------:R-:W-:-:S06]  /*23050*/  ISETP.NE.AND.EX P0, PT, RZ, UR5, PT, P0 ;  /* 0x00000005ff007c0c */ /* 0x000fcc000bf05300 */
[----:B------:R-:W3:Y:S01]  /*23060*/  @P1 LDC.64 R4, c[0x0][0xc08] ;  /* 0x00030200ff041b82 */ /* 0x000ee20000000a00 */
[----:B------:R-:W-:Y:S02]  /*23070*/  ULDC UR4, c[0x0][0xa88] ;  /* 0x0002a20000047ab9 */ /* 0x000fe40000000800 */
[----:B------:R-:W-:Y:S02]  /*23080*/  IMAD.U32 R0, RZ, RZ, UR4 ;  /* 0x00000004ff007e24 */ /* 0x000fe4000f8e00ff */
[----:B--2---:R-:W-:-:S05]  /*23090*/  IMAD.WIDE R2, R217, 0x4, R2 ;  /* 0x00000004d9027825 */ /* 0x004fca00078e0202 */
[----:B------:R2:W5:Y:S01]  /*230a0*/  @P0 LDG.E R15, desc[UR46][R2.64] ;  /* 0x0000002e020f0981 */ /* 0x000562000c1e1900 */
[----:B---3--:R-:W-:-:S05]  /*230b0*/  @P1 IMAD.WIDE R4, R217, 0x4, R4 ;  /* 0x00000004d9041825 */ /* 0x008fca00078e0204 */
[----:B------:R2:W5:Y:S01]  /*230c0*/  @P1 LDG.E R0, desc[UR46][R4.64] ;  /* 0x0000002e04001981 */ /* 0x000562000c1e1900 */
[----:B------:R-:W-:Y:S02]  /*230d0*/  ISETP.NE.AND P2, PT, R216, RZ, PT ;  /* 0x000000ffd800720c */ /* 0x000fe40003f45270 */
[----:B------:R-:W-:Y:S01]  /*230e0*/  SHF.R.S32.HI R26, RZ, 0x1f, R217 ;  /* 0x0000001fff1a7819 */ /* 0x000fe200000114d9 */
[----:B------:R-:W3:Y:S10]  /*230f0*/  S2R R29, SR_TID.X ;  /* 0x00000000001d7919 */ /* 0x000ef40000002100 */
        /* <DEDUP_REMOVED lines=9> */
.L_x_4967:
[----:B------:R-:W-:Y:S01]  /*23190*/  BSSY B1, `(.L_x_4968) ;  /* 0x0000035000017945 */ /* 0x000fe20003800000 */
[----:B------:R-:W-:Y:S02]  /*231a0*/  SEL R27, R217, RZ, !P0 ;  /* 0x000000ffd91b7207 */ /* 0x000fe40004000000 */
[----:B------:R-:W-:Y:S02]  /*231b0*/  SEL R26, R26, RZ, !P0 ;  /* 0x000000ff1a1a7207 */ /* 0x000fe40004000000 */
[----:B-----5:R-:W-:Y:S01]  /*231c0*/  SHF.R.S32.HI R24, RZ, 0x1f, R15 ;  /* 0x0000001fff187819 */ /* 0x020fe2000001140f */
[----:B------:R-:W-:Y:S06]  /*231d0*/  @P3 BRA `(.L_x_4969) ;  /* 0x0000000000c03947 */ /* 0x000fec0003800000 */
[----:B------:R-:W2:Y:S01]  /*231e0*/  LDC R31, c[0x0][0xbe8] ;  /* 0x0002fa00ff1f7b82 */ /* 0x000ea20000000800 */
[----:B------:R-:W-:Y:S01]  /*231f0*/  IADD3 R29, R212, -0x80, R29 ;  /* 0xffffff80d41d7810 */ /* 0x000fe20007ffe01d */
        /* <DEDUP_REMOVED lines=8> */
[----:B------:R-:W-:Y:S02]  /*23280*/  SEL R20, R20, 0x978, P0 ;  /* 0x0000097814147807 */ /* 0x000fe40000000000 */
[----:B------:R-:W-:-:S03]  /*23290*/  SEL R221, R221, RZ, P0 ;  /* 0x000000ffdddd7207 */ /* 0x000fc60000000000 */
[----:B------:R-:W3:Y:S08]  /*232a0*/  LDC.64 R8, c[0x0][R20+0x220] ;  /* 0x0000880014087b82 */ /* 0x000ef00000000a00 */
[----:B------:R-:W4:Y:S08]  /*232b0*/  LDC.64 R6, c[0x0][R20+0x218] ;  /* 0x0000860014067b82 */ /* 0x000f300000000a00 */
[----:B------:R-:W5:Y:S08]  /*232c0*/  LDC.64 R10, c[0x0][R20+0x228] ;  /* 0x00008a00140a7b82 */ /* 0x000f700000000a00 */
[----:B------:R-:W0:Y:S08]  /*232d0*/  LDC.64 R4, c[0x0][R20+0x210] ;  /* 0x0000840014047b82 */ /* 0x000e300000000a00 */
[----:B------:R-:W1:Y:S08]  /*232e0*/  @P1 LDC R14, c[0x0][0xbec] ;  /* 0x0002fb00ff0e1b82 */ /* 0x000e700000000800 */
[----:B------:R-:W5:Y:S01]  /*232f0*/  @P1 LDC R33, c[0x0][0xbf0] ;  /* 0x0002fc00ff211b82 */ /* 0x000f620000000800 */
[----:B---3--:R-:W-:-:S07]  /*23300*/  IMAD R9, R9, R27, RZ ;  /* 0x0000001b09097224 */ /* 0x008fce00078e02ff */
[----:B--2---:R-:W2:Y:S01]  /*23310*/  @!P0 LDC R2, c[0x0][0xb50] ;  /* 0x0002d400ff028b82 */ /* 0x004ea20000000800 */
[----:B------:R-:W-:-:S04]  /*23320*/  IMAD.WIDE.U32 R12, R8, R27, RZ ;  /* 0x0000001b080c7225 */ /* 0x000fc800078e00ff */
[----:B------:R-:W-:Y:S02]  /*23330*/  IMAD R9, R8, R26, R9 ;  /* 0x0000001a08097224 */ /* 0x000fe400078e0209 */
[----:B-1----:R-:W-:Y:S01]  /*23340*/  @P1 IMAD.HI.U32 R14, R29, R14, RZ ;  /* 0x0000000e1d0e1227 */ /* 0x002fe200078e00ff */
[----:B------:R-:W1:Y:S03]  /*23350*/  @!P0 LDC R3, c[0x0][0xb54] ;  /* 0x0002d500ff038b82 */ /* 0x000e660000000800 */
[-C--:B----4-:R-:W-:Y:S02]  /*23360*/  IMAD R25, R7, R215.reuse, RZ ;  /* 0x000000d707197224 */ /* 0x090fe400078e02ff */
[----:B------:R-:W-:Y:S01]  /*23370*/  IMAD.WIDE.U32 R6, R6, R215, RZ ;  /* 0x000000d706067225 */ /* 0x000fe200078e00ff */
[----:B-----5:R-:W-:-:S03]  /*23380*/  @P1 SHF.R.U32.HI R21, RZ, R33, R14 ;  /* 0x00000021ff151219 */ /* 0x020fc6000001160e */
        /* <DEDUP_REMOVED lines=12> */
[----:B0-----:R-:W-:Y:S01]  /*23450*/  IMAD R5, R5, R9, RZ ;  /* 0x0000000905057224 */ /* 0x001fe200078e02ff */
[----:B------:R-:W-:-:S05]  /*23460*/  SHF.R.S32.HI R11, RZ, 0x1f, R9 ;  /* 0x0000001fff0b7819 */ /* 0x000fca0000011409 */
[C---:B------:R-:W-:Y:S02]  /*23470*/  IMAD R11, R4.reuse, R11, R5 ;  /* 0x0000000b040b7224 */ /* 0x040fe400078e0205 */
[----:B------:R-:W-:-:S04]  /*23480*/  IMAD.WIDE.U32 R4, R4, R9, R6 ;  /* 0x0000000904047225 */ /* 0x000fc800078e0006 */
[----:B------:R-:W-:Y:S01]  /*23490*/  IMAD.IADD R5, R5, 0x1, R11 ;  /* 0x0000000105057824 */ /* 0x000fe200078e020b */
[----:B--2---:R-:W-:-:S04]  /*234a0*/  LEA R2, P0, R4, R2, 0x2 ;  /* 0x0000000204027211 */ /* 0x004fc800078010ff */
[----:B-1----:R-:W-:Y:S01]  /*234b0*/  LEA.HI.X R3, R4, R3, R5, 0x2, P0 ;  /* 0x0000000304037211 */ /* 0x002fe200000f1405 */
[----:B------:R-:W-:-:S05]  /*234c0*/  IMAD.MOV.U32 R5, RZ, RZ, -0x800000 ;  /* 0xff800000ff057424 */ /* 0x000fca00078e00ff */
[----:B------:R2:W-:Y:S03]  /*234d0*/  STG.E desc[UR46][R2.64], R5 ;  /* 0x0000000502007986 */ /* 0x0005e6000c10192e */
.L_x_4969:
[----:B------:R-:W-:Y:S05]  /*234e0*/  BSYNC B1 ;  /* 0x0000000000017941 */ /* 0x000fea0003800000 */
.L_x_4968:
        /* <DEDUP_REMOVED lines=23> */
[----:B------:R-:W-:Y:S02]  /*23660*/  IMAD.IADD R8, R212, 0x1, R5 ;  /* 0x00000001d4087824 */ /* 0x000fe400078e0205 */
        /* <DEDUP_REMOVED lines=16> */
[----:B------:R-:W-:Y:S02]  /*23770*/  IMAD.IADD R212, R10, 0x1, R212 ;  /* 0x000000010ad47824 */ /* 0x000fe400078e02d4 */
        /* <DEDUP_REMOVED lines=36> */
.L_x_4971:
[----:B------:R-:W-:Y:S05]  /*239c0*/  BSYNC B1 ;  /* 0x0000000000017941 */ /* 0x000fea0003800000 */
.L_x_4970:
        /* <DEDUP_REMOVED lines=17> */
.L_x_4973:
[----:B------:R-:W-:Y:S05]  /*23ae0*/  BSYNC B1 ;  /* 0x0000000000017941 */ /* 0x000fea0003800000 */
.L_x_4972:
        /* <DEDUP_REMOVED lines=17> */
.L_x_4975:
[----:B------:R-:W-:Y:S05]  /*23c00*/  BSYNC B1 ;  /* 0x0000000000017941 */ /* 0x000fea0003800000 */
.L_x_4974:
[----:B0-----:R-:W-:Y:S01]  /*23c10*/  VIADD R0, R212, 0x60 ;  /* 0x00000060d4007836 */ /* 0x001fe20000000000 */
[----:B--2-4-:R-:W4:Y:S04]  /*23c20*/  SHFL.IDX PT, R5, R5, 0x3, 0x181f ;  /* 0x00781f0005057f89 */ /* 0x014f2800000e0000 */
[----:B------:R-:W-:Y:S01]  /*23c30*/  ISETP.GE.AND P0, PT, R0, R9, PT ;  /* 0x000000090000720c */ /* 0x000fe20003f06270 */
[----:B------:R0:W2:-:S12]  /*23c40*/  SHFL.IDX PT, R2, R4, 0x3, 0x181f ;  /* 0x00781f0004027f89 */ /* 0x00009800000e0000 */
[----:B0-----:R-:W-:Y:S05]  /*23c50*/  @P0 BRA `(.L_x_4964) ;  /* 0x0000000000340947 */ /* 0x001fea0003800000 */
[----:B------:R-:W-:Y:S02]  /*23c60*/  ULDC UR4, c[0x0][0xac8] ;  /* 0x0002b20000047ab9 */ /* 0x000fe40000000800 */
[----:B------:R-:W-:Y:S02]  /*23c70*/  ISETP.GE.AND P3, PT, R13, UR4, PT ;  /* 0x000000040d007c0c */ /* 0x000fe4000bf66270 */
[----:B------:R-:W-:Y:S02]  /*23c80*/  ISETP.GE.AND P4, PT, R11, UR4, PT ;  /* 0x000000040b007c0c */ /* 0x000fe4000bf86270 */
[----:B------:R-:W-:-:S09]  /*23c90*/  ISETP.GE.AND P5, PT, R7, UR4, PT ;  /* 0x0000000407007c0c */ /* 0x000fd2000bfa6270 */
[-C--:B--2---:R-:W-:Y:S02]  /*23ca0*/  @!P3 LEA R12, P0, R13, R2.reuse, 0x1 ;  /* 0x000000020d0cb211 */ /* 0x084fe400078008ff */
        /* <DEDUP_REMOVED lines=8> */
.L_x_4964:
[----:B------:R-:W-:Y:S05]  /*23d30*/  BSYNC B0 ;  /* 0x0000000000007941 */ /* 0x000fea0003800000 */
.L_x_4954:
[----:B------:R-:W-:Y:S02]  /*23d40*/  ULDC UR4, c[0x0][0xc3c] ;  /* 0x00030f0000047ab9 */ /* 0x000fe40000000800 */
[----:B-1----:R-:W-:-:S13]  /*23d50*/  ISETP.GE.AND P0, PT, R59, UR4, PT ;  /* 0x000000043b007c0c */ /* 0x002fda000bf06270 */
[----:B------:R-:W-:Y:S05]  /*23d60*/  @!P0 BRA `(.L_x_4976) ;  /* 0xfffffdd400488947 */ /* 0x000fea000383ffff */
[----:B------:R-:W-:Y:S05]  /*23d70*/  BRA `(.L_x_4683) ;  /* 0x00000094008c7947 */ /* 0x000fea0003800000 */
.L_x_4681:
        /* <DEDUP_REMOVED lines=18> */
.L_x_4977:
[----:B------:R-:W-:Y:S01]  /*23ea0*/  LOP3.LUT R0, R6, 0x1f, RZ, 0xc0, !PT ;  /* 0x0000001f06007812 */ /* 0x000fe200078ec0ff */
[----:B------:R-:W-:Y:S01]  /*23eb0*/  ULDC UR4, c[0x0][0xc3c] ;  /* 0x00030f0000047ab9 */ /* 0x000fe20000000800 */
[----:B------:R-:W-:Y:S01]  /*23ec0*/  IMAD.MOV.U32 R8, RZ, RZ, RZ ;  /* 0x000000ffff087224 */ /* 0x000fe200078e00ff */
[----:B------:R-:W0:Y:S01]  /*23ed0*/  S2UR UR6, SR_CTAID.X ;  /* 0x00000000000679c3 */ /* 0x000e220000002500 */
[----:B------:R-:W-:Y:S01]  /*23ee0*/  ISETP.NE.AND P0, PT, R0, 0x1f, PT ;  /* 0x0000001f0000780c */ /* 0x000fe20003f05270 */
[----:B------:R-:W-:-:S03]  /*23ef0*/  ULDC UR5, c[0x0][0xc38] ;  /* 0x00030e0000057ab9 */ /* 0x000fc60000000800 */
[----:B------:R-:W-:-:S13]  /*23f00*/  ISETP.GE.OR P1, PT, R0, UR4, !P0 ;  /* 0x0000000400007c0c */ /* 0x000fda000c726670 */
[----:B------:R-:W1:Y:S08]  /*23f10*/  @!P1 LDC.64 R2, c[0x0][0xc80] ;  /* 0x00032000ff029b82 */ /* 0x000e700000000a00 */
[----:B------:R-:W2:Y:S01]  /*23f20*/  @!P1 LDC.64 R4, c[0x0][0xc78] ;  /* 0x00031e00ff049b82 */ /* 0x000ea20000000a00 */
[----:B-1----:R-:W-:-:S05]  /*23f30*/  @!P1 IMAD.WIDE.U32 R2, R0, 0x4, R2 ;  /* 0x0000000400029825 */ /* 0x002fca00078e0002 */
        /* <DEDUP_REMOVED lines=33> */
.L_x_4981:
        /* <DEDUP_REMOVED lines=39> */
.L_x_4979:
        /* <DEDUP_REMOVED lines=12> */
.L_x_4982:
        /* <DEDUP_REMOVED lines=63> */
.L_x_4983:
[----:B-1----:R-:W1:Y:S02]  /*24870*/  LDC.64 R2, c[0x0][0xc90] ;  /* 0x00032400ff027b82 */ /* 0x002e640000000a00 */
        /* <DEDUP_REMOVED lines=60> */
.L_x_4984:
[----:B01----:R-:W-:-:S05]  /*24c40*/  LOP3.LUT R3, RZ, R2, RZ, 0x33, !PT ;  /* 0x00000002ff037212 */ /* 0x003fca00078e33ff */
[----:B------:R-:W-:-:S05]  /*24c50*/  IMAD.IADD R2, R4, 0x1, R3 ;  /* 0x0000000104027824 */ /* 0x000fca00078e0203 */
[----:B------:R1:W-:Y:S01]  /*24c60*/  STL [R1+0x4], R2 ;  /* 0x0000040201007387 */ /* 0x0003e20000100800 */
[----:B------:R-:W-:Y:S05]  /*24c70*/  BRA `(.L_x_4985) ;  /* 0x0000000000107947 */ /* 0x000fea0003800000 */
.L_x_4980:
[----:B------:R-:W-:Y:S01]  /*24c80*/  IMAD.U32 R2, RZ, RZ, UR6 ;  /* 0x00000006ff027e24 */ /* 0x000fe2000f8e00ff */
[----:B------:R0:W-:Y:S04]  /*24c90*/  STL [R1+0x4], RZ ;  /* 0x000004ff01007387 */ /* 0x0001e80000100800 */
[----:B------:R0:W-:Y:S04]  /*24ca0*/  STL [R1+0x8], RZ ;  /* 0x000008ff01007387 */ /* 0x0001e80000100800 */
[----:B------:R0:W-:Y:S02]  /*24cb0*/  STL [R1], R2 ;  /* 0x0000000201007387 */ /* 0x0001e40000100800 */
.L_x_4985:
        /* <DEDUP_REMOVED lines=10> */
.L_x_4978:
        /* <DEDUP_REMOVED lines=8> */
[----:B----4-:R-:W2:Y:S01]  /*24de0*/  LDL R0, [R1+0x6c] ;  /* 0x00006c0001007983 */ /* 0x010ea20000100800 */
[----:B------:R-:W4:Y:S01]  /*24df0*/  S2UR UR5, SR_CgaCtaId ;  /* 0x00000000000579c3 */ /* 0x000f220000008800 */
        /* <DEDUP_REMOVED lines=10> */
[----:B----4-:R-:W-:-:S06]  /*24ea0*/  ULEA UR4, UR5, UR4, 0x18 ;  /* 0x0000000405047291 */ /* 0x010fcc000f8ec03f */
        /* <DEDUP_REMOVED lines=9> */
[----:B------:R-:W-:Y:S02]  /*24f40*/  IMAD.SHL.U32 R6, R6, 0x10, RZ ;  /* 0x0000001006067824 */ /* 0x000fe400078e00ff */
[----:B------:R-:W-:Y:S02]  /*24f50*/  IMAD R2, R2, 0x2, R19 ;  /* 0x0000000202027824 */ /* 0x000fe400078e0213 */
[----:B------:R0:W-:Y:S04]  /*24f60*/  STL [R1+0x28], R3 ;  /* 0x0000280301007387 */ /* 0x0001e80000100800 */
[----:B------:R1:W-:Y:S04]  /*24f70*/  STL [R1+0x2c], R2 ;  /* 0x00002c0201007387 */ /* 0x0003e80000100800 */
[----:B------:R-:W-:Y:S01]  /*24f80*/  STL [R1+0x58], RZ ;  /* 0x000058ff01007387 */ /* 0x000fe20000100800 */
[----:B------:R-:W-:-:S02]  /*24f90*/  @P0 LOP3.LUT R18, R18, 0x1, RZ, 0xfc, !PT ;  /* 0x0000000112120812 */ /* 0x000fc400078efcff */
[----:B0-----:R-:W-:Y:S02]  /*24fa0*/  SHF.R.U32.HI R3, RZ, 0x3, R4 ;  /* 0x00000003ff037819 */ /* 0x001fe40000011604 */
[----:B------:R-:W-:Y:S01]  /*24fb0*/  ISETP.NE.OR P0, PT, R4, RZ, !P0 ;  /* 0x000000ff0400720c */ /* 0x000fe20004705670 */
[----:B-1----:R-:W-:Y:S01]  /*24fc0*/  IMAD.MOV.U32 R2, RZ, RZ, 0x1 ;  /* 0x00000001ff027424 */ /* 0x002fe200078e00ff */
[----:B------:R-:W-:Y:S01]  /*24fd0*/  LOP3.LUT R3, R3, 0x70, R6, 0xf8, !PT ;  /* 0x0000007003037812 */ /* 0x000fe200078ef806 */
[----:B------:R-:W-:Y:S01]  /*24fe0*/  IMAD.MOV.U32 R3, RZ, RZ, 0x1 ;  /* 0x00000001ff037424 */ /* 0x000fe200078e00ff */
[----:B------:R-:W-:Y:S02]  /*24ff0*/  LOP3.LUT R18, R18, 0xfffffff7, RZ, 0xc0, !PT ;  /* 0xfffffff712127812 */ /* 0x000fe400078ec0ff */
[----:B------:R0:W-:Y:S04]  /*25000*/  STL [R1+0x20], R2 ;  /* 0x0000200201007387 */ /* 0x0001e80000100800 */
[----:B------:R1:W-:Y:S03]  /*25010*/  STL [R1+0x1c], RZ ;  /* 0x00001cff01007387 */ /* 0x0003e60000100800 */
[----:B------:R-:W-:Y:S01]  /*25020*/  @P0 LOP3.LUT R18, R18, 0x8, RZ, 0xfc, !PT ;  /* 0x0000000812120812 */ /* 0x000fe200078efcff */
[----:B------:R1:W-:Y:S01]  /*25030*/  STL [R1+0x10], RZ ;  /* 0x000010ff01007387 */ /* 0x0003e20000100800 */
[----:B0-----:R-:W-:-:S03]  /*25040*/  LOP3.LUT R2, R0, 0x40, RZ, 0xfc, !PT ;  /* 0x0000004000027812 */ /* 0x001fc600078efcff */
[----:B------:R1:W-:Y:S01]  /*25050*/  STL [R1+0x14], R3 ;  /* 0x0000140301007387 */ /* 0x0003e20000100800 */
[----:B------:R-:W-:-:S07]  /*25060*/  LOP3.LUT R0, R0, 0x80, RZ, 0xfc, !PT ;  /* 0x0000008000007812 */ /* 0x000fce00078efcff */
.L_x_5156:
[----:B------:R-:W2:Y:S01]  /*25070*/  LDL R14, [R1+0xc] ;  /* 0x00000c00010e7983 */ /* 0x000ea20000100800 */
[----:B------:R-:W2:Y:S01]  /*25080*/  LDC.64 R12, c[0x0][0xa00] ;  /* 0x00028000ff0c7b82 */ /* 0x000ea20000000a00 */
[----:B------:R-:W-:Y:S05]  /*25090*/  YIELD ;  /* 0x0000000000007946 */ /* 0x000fea0003800000 */
[----:B------:R-:W-:Y:S01]  /*250a0*/  ULDC.64 UR4, c[0x0][0xa28] ;  /* 0x00028a0000047ab9 */ /* 0x000fe20000000a00 */
[----:B0--3--:R-:W-:Y:S02]  /*250b0*/  CS2R R6, SRZ ;  /* 0x0000000000067805 */ /* 0x009fe4000001ff00 */
[----:B------:R-:W-:Y:S01]  /*250c0*/  ISETP.NE.U32.AND P0, PT, RZ, UR4, PT ;  /* 0x00000004ff007c0c */ /* 0x000fe2000bf05070 */
[----:B------:R-:W-:Y:S01]  /*250d0*/  ULDC.64 UR8, c[0x0][0xa18] ;  /* 0x0002860000087ab9 */ /* 0x000fe20000000a00 */
[----:B------:R-:W0:Y:S01]  /*250e0*/  LDC.64 R4, c[0x0][0xa08] ;  /* 0x00028200ff047b82 */ /* 0x000e220000000a00 */
[----:B------:R-:W-:Y:S01]  /*250f0*/  ULDC.64 UR6, c[0x0][0xa08] ;  /* 0x0002820000067ab9 */ /* 0x000fe20000000a00 */
[----:B------:R-:W-:Y:S01]  /*25100*/  ISETP.NE.AND.EX P0, PT, RZ, UR5, PT, P0 ;  /* 0x00000005ff007c0c */ /* 0x000fe2000bf05300 */
[----:B------:R-:W-:-:S02]  /*25110*/  ULDC.64 UR4, c[0x0][0xa00] ;  /* 0x0002800000047ab9 */ /* 0x000fc40000000a00 */
[----:B------:R-:W-:-:S04]  /*25120*/  ISETP.NE.U32.AND P1, PT, RZ, UR4, PT ;  /* 0x00000004ff007c0c */ /* 0x000fc8000bf25070 */
[----:B------:R-:W-:Y:S01]  /*25130*/  ISETP.NE.AND.EX P1, PT, RZ, UR5, PT, P1 ;  /* 0x00000005ff007c0c */ /* 0x000fe2000bf25310 */
[----:B------:R-:W-:Y:S01]  /*25140*/  ULDC.64 UR4, c[0x0][0xa10] ;  /* 0x0002840000047ab9 */ /* 0x000fe20000000a00 */
[----:B------:R-:W-:-:S04]  /*25150*/  ISETP.NE.U32.AND P3, PT, RZ, UR8, PT ;  /* 0x00000008ff007c0c */ /* 0x000fc8000bf65070 */
[----:B------:R-:W-:Y:S01]  /*25160*/  ISETP.NE.AND.EX P3, PT, RZ, UR9, PT, P3 ;  /* 0x00000009ff007c0c */ /* 0x000fe2000bf65330 */
[----:B-1----:R-:W1:-:S12]  /*25170*/  @P0 LDC.64 R2, c[0x0][0xa28] ;  /* 0x00028a00ff020b82 */ /* 0x002e580000000a00 */
[----:B---3--:R-:W3:Y:S01]  /*25180*/  @P3 LDC.64 R10, c[0x0][0xa18] ;  /* 0x00028600ff0a3b82 */ /* 0x008ee20000000a00 */
        /* <DEDUP_REMOVED lines=11> */
[----:B------:R-:W-:Y:S01]  /*25240*/  IMAD.MOV.U32 R0, RZ, RZ, RZ ;  /* 0x000000ffff007224 */ /* 0x000fe200078e00ff */
[----:B-1----:R-:W1:Y:S01]  /*25250*/  LDC.64 R2, c[0x0][0xa10] ;  /* 0x00028400ff027b82 */ /* 0x002e620000000a00 */
[----:B0-----:R-:W-:-:S10]  /*25260*/  IMAD.WIDE R4, R14, 0x4, R4 ;  /* 0x000000040e047825 */ /* 0x001fd400078e0204 */
[----:B------:R0:W5:Y:S01]  /*25270*/  @P2 LDG.E R8, desc[UR46][R4.64] ;  /* 0x0000002e04082981 */ /* 0x000162000c1e1900 */
[----:B-1----:R-:W-:-:S05]  /*25280*/  IMAD.WIDE R2, R14, 0x4, R2 ;  /* 0x000000040e027825 */ /* 0x002fca00078e0202 */
        /* <DEDUP_REMOVED lines=15> */
[----:B-1----:R-:W-:Y:S01]  /*25380*/  IMAD.U32 R7, RZ, RZ, UR4 ;  /* 0x00000004ff077e24 */ /* 0x002fe2000f8e00ff */
[----:B0-----:R-:W-:Y:S06]  /*25390*/  @P3 BRA `(.L_x_4987) ;  /* 0x0000000000143947 */ /* 0x001fec0003800000 */
[----:B------:R-:W-:Y:S05]  /*253a0*/  @!P1 BRA `(.L_x_4987) ;  /* 0x0000000000109947 */ /* 0x000fea0003800000 */
[----:B------:R-:W2:Y:S04]  /*253b0*/  LDG.E R9, desc[UR46][R12.64] ;  /* 0x0000002e0c097981 */ /* 0x000ea8000c1e1900 */
[----:B------:R-:W2:Y:S02]  /*253c0*/  LDG.E R12, desc[UR46][R12.64+0x4] ;  /* 0x0000042e0c0c7981 */ /* 0x000ea4000c1e1900 */
[----:B--2--5:R-:W-:-:S05]  /*253d0*/  IMAD.IADD R15, R12, 0x1, -R9 ;  /* 0x000000010c0f7824 */ /* 0x024fca00078e0a09 */
[----:B------:R0:W-:Y:S02]  /*253e0*/  STL [R1+0x38], R15 ;  /* 0x0000380f01007387 */ /* 0x0001e40000100800 */
.L_x_4987:
        /* <DEDUP_REMOVED lines=12> */
[----:B------:R-:W1:Y:S02]  /*254b0*/  LDC.64 R4, c[0x0][0xa20] ;  /* 0x00028800ff047b82 */ /* 0x000e640000000a00 */
[----:B-1----:R-:W-:-:S05]  /*254c0*/  IMAD.WIDE R4, R14, 0x4, R4 ;  /* 0x000000040e047825 */ /* 0x002fca00078e0204 */
[----:B------:R1:W5:Y:S01]  /*254d0*/  LDG.E R7, desc[UR46][R4.64] ;  /* 0x0000002e04077981 */ /* 0x000362000c1e1900 */
[----:B------:R-:W-:Y:S05]  /*254e0*/  BRA `(.L_x_4989) ;  /* 0x0000000000107947 */ /* 0x000fea0003800000 */
.L_x_4988:
[----:B------:R-:W-:Y:S05]  /*254f0*/  @!P2 BRA `(.L_x_4989) ;  /* 0x00000000000ca947 */ /* 0x000fea0003800000 */
[----:B------:R-:W2:Y:S04]  /*25500*/  LDG.E R7, desc[UR46][R4.64] ;  /* 0x0000002e04077981 */ /* 0x000ea8000c1e1900 */
[----:B------:R-:W2:Y:S02]  /*25510*/  LDG.E R4, desc[UR46][R4.64+0x4] ;  /* 0x0000042e04047981 */ /* 0x000ea4000c1e1900 */
[----:B--2---:R-:W-:-:S07]  /*25520*/  IMAD.IADD R7, R4, 0x1, -R7 ;  /* 0x0000000104077824 */ /* 0x004fce00078e0a07 */
.L_x_4989:
[----:B------:R-:W2:Y:S04]  /*25530*/  LDL.LU R8, [R1+0x4] ;  /* 0x0000040001087983 */ /* 0x000ea80000300800 */
[----:B-1----:R-:W3:Y:S04]  /*25540*/  @P0 LDG.E R4, desc[UR46][R2.64] ;  /* 0x0000002e02040981 */ /* 0x002ee8000c1e1900 */
        /* <DEDUP_REMOVED lines=8> */
[----:B------:R2:W-:Y:S01]  /*255d0*/  STL [R1+0x34], R12 ;  /* 0x0000340c01007387 */ /* 0x0005e20000100800 */
[----:B---3--:R-:W-:Y:S02]  /*255e0*/  @P0 IMAD.IADD R10, R2, 0x1, -R4 ;  /* 0x00000001020a0824 */ /* 0x008fe400078e0a04 */
[----:B-1----:R-:W-:-:S04]  /*255f0*/  @P1 IMAD.HI.U32 R2, R7, R3, RZ ;  /* 0x0000000307021227 */ /* 0x002fc800078e00ff */
[----:B------:R-:W-:Y:S01]  /*25600*/  IMAD.IADD R6, R9, 0x1, R10 ;  /* 0x0000000109067824 */ /* 0x000fe200078e020a */
[----:B----4-:R-:W-:-:S03]  /*25610*/  @P1 SHF.R.U32.HI R7, RZ, R5, R2 ;  /* 0x00000005ff071219 */ /* 0x010fc60000011602 */
[C---:B------:R-:W-:Y:S01]  /*25620*/  VIADD R2, R6.reuse, 0x5f ;  /* 0x0000005f06027836 */ /* 0x040fe20000000000 */
[----:B------:R-:W-:-:S03]  /*25630*/  IADD3 R21, R6, 0x1, -R15 ;  /* 0x0000000106157810 */ /* 0x000fc60007ffe80f */
[----:B------:R-:W-:-:S04]  /*25640*/  IMAD.HI R2, R2, 0x2aaaaaab, RZ ;  /* 0x2aaaaaab02027827 */ /* 0x000fc800078e02ff */
[----:B------:R-:W-:Y:S01]  /*25650*/  IMAD.IADD R7, R21, 0x1, R7 ;  /* 0x0000000115077824 */ /* 0x000fe200078e0207 */
[----:B------:R-:W-:-:S04]  /*25660*/  SHF.R.U32.HI R3, RZ, 0x1f, R2 ;  /* 0x0000001fff037819 */ /* 0x000fc80000011602 */
[----:B------:R-:W-:Y:S02]  /*25670*/  LEA.HI.SX32 R11, R2, R3, 0x1c ;  /* 0x00000003020b7211 */ /* 0x000fe400078fe2ff */
[----:B------:R-:W1:Y:S03]  /*25680*/  LDC.64 R2, c[0x0][0x9e0] ;  /* 0x00027800ff027b82 */ /* 0x000e660000000a00 */
        /* <DEDUP_REMOVED lines=15> */
.L_x_4992:
[----:B------:R-:W-:-:S13]  /*25780*/  ISETP.NE.AND P3, PT, R3, 0x1, PT ;  /* 0x000000010300780c */ /* 0x000fda0003f65270 */
[----:B------:R-:W1:Y:S02]  /*25790*/  @P3 LDC.64 R4, c[0x0][0x9e8] ;  /* 0x00027a00ff043b82 */ /* 0x000e640000000a00 */
[----:B-1----:R-:W-:-:S05]  /*257a0*/  @P3 IMAD.HI.U32 R4, R2, R4, RZ ;  /* 0x0000000402043227 */ /* 0x002fca00078e00ff */
[----:B------:R-:W-:-:S07]  /*257b0*/  @P3 SHF.R.U32.HI R2, RZ, R5, R4 ;  /* 0x00000005ff023219 */ /* 0x000fce0000011604 */
.L_x_4993:
[----:B------:R-:W-:Y:S05]  /*257c0*/  BSYNC B0 ;  /* 0x0000000000007941 */ /* 0x000fea0003800000 */
.L_x_4991:
[----:B------:R-:W-:-:S05]  /*257d0*/  IMAD R2, R2, R3, R3 ;  /* 0x0000000302027224 */ /* 0x000fca00078e0203 */
[----:B------:R-:W-:-:S07]  /*257e0*/  VIMNMX R8, R8, R2, PT ;  /* 0x0000000208087248 */ /* 0x000fce0003fe0100 */
.L_x_4990:
[----:B------:R-:W1:Y:S01]  /*257f0*/  @P1 LDC R4, c[0x0][0x44c] ;  /* 0x00011300ff041b82 */ /* 0x000e620000000800 */
[----:B------:R-:W-:Y:S01]  /*25800*/  VIADD R8, R8, 0x5f ;  /* 0x0000005f08087836 */ /* 0x000fe20000000000 */
[----:B------:R-:W-:Y:S01]  /*25810*/  ULDC UR4, c[0x0][0x9dc] ;  /* 0x0002770000047ab9 */ /* 0x000fe20000000800 */
[----:B------:R-:W-:Y:S02]  /*25820*/  IMAD.MOV.U32 R2, RZ, RZ, R12 ;  /* 0x000000ffff027224 */ /* 0x000fe400078e000c */
[----:B------:R-:W-:-:S03]  /*25830*/  IMAD.HI R8, R8, 0x2aaaaaab, RZ ;  /* 0x2aaaaaab08087827 */ /* 0x000fc600078e02ff */
[----:B------:R-:W2:Y:S01]  /*25840*/  @P1 LDC R5, c[0x0][0x450] ;  /* 0x00011400ff051b82 */ /* 0x000ea20000000800 */
[----:B------:R-:W-:Y:S01]  /*25850*/  IMAD.IADD R20, R6, 0x1, -R15 ;  /* 0x0000000106147824 */ /* 0x000fe200078e0a0f */
[----:B------:R-:W-:-:S04]  /*25860*/  SHF.R.U32.HI R7, RZ, 0x1f, R8 ;  /* 0x0000001fff077819 */ /* 0x000fc80000011608 */
[----:B------:R-:W-:-:S04]  /*25870*/  LEA.HI.SX32 R7, R8, R7, 0x1c ;  /* 0x0000000708077211 */ /* 0x000fc800078fe2ff */
[----:B------:R-:W-:Y:S01]  /*25880*/  VIMNMX R7, R11, R7, PT ;  /* 0x000000070b077248 */ /* 0x000fe20003fe0100 */
[----:B-1----:R-:W-:-:S05]  /*25890*/  @P1 IMAD.HI.U32 R4, R12, R4, RZ ;  /* 0x000000040c041227 */ /* 0x002fca00078e00ff */
[----:B--2---:R-:W-:-:S05]  /*258a0*/  @P1 SHF.R.U32.HI R2, RZ, R5, R4 ;  /* 0x00000005ff021219 */ /* 0x004fca0000011604 */
        /* <DEDUP_REMOVED lines=13> */
.L_x_4996:
[----:B------:R-:W-:-:S13]  /*25980*/  ISETP.NE.AND P1, PT, R3, 0x1, PT ;  /* 0x000000010300780c */ /* 0x000fda0003f25270 */
[----:B------:R-:W1:Y:S02]  /*25990*/  @P1 LDC.64 R4, c[0x0][0x9e8] ;  /* 0x00027a00ff041b82 */ /* 0x000e640000000a00 */
[----:B-1----:R-:W-:-:S05]  /*259a0*/  @P1 IMAD.HI.U32 R4, R2, R4, RZ ;  /* 0x0000000402041227 */ /* 0x002fca00078e00ff */
[----:B------:R-:W-:-:S07]  /*259b0*/  @P1 SHF.R.U32.HI R2, RZ, R5, R4 ;  /* 0x00000005ff021219 */ /* 0x000fce0000011604 */
.L_x_4997:
[----:B------:R-:W-:Y:S05]  /*259c0*/  BSYNC B0 ;  /* 0x0000000000007941 */ /* 0x000fea0003800000 */
.L_x_4995:
[----:B------:R-:W-:-:S05]  /*259d0*/  IMAD R2, R2, R3, RZ ;  /* 0x0000000302027224 */ /* 0x000fca00078e02ff */
[----:B------:R-:W-:-:S07]  /*259e0*/  VIMNMX R6, R6, R2, !PT ;  /* 0x0000000206067248 */ /* 0x000fce0007fe0100 */
.L_x_4994:
[----:B------:R-:W-:Y:S01]  /*259f0*/  IMAD.HI R6, R6, 0x2aaaaaab, RZ ;  /* 0x2aaaaaab06067827 */ /* 0x000fe200078e02ff */
[----:B------:R-:W-:Y:S01]  /*25a00*/  LOP3.LUT R12, R17, 0xff, RZ, 0xc0, !PT ;  /* 0x000000ff110c7812 */ /* 0x000fe200078ec0ff */
[----:B------:R-:W-:Y:S01]  /*25a10*/  BSSY B0, `(.L_x_4998) ;  /* 0x0000027000007945 */ /* 0x000fe20003800000 */
[----:B------:R-:W-:Y:S01]  /*25a20*/  SHF.R.U32.HI R17, RZ, 0x10, R17 ;  /* 0x00000010ff117819 */ /* 0x000fe20000011611 */
[----:B------:R-:W-:Y:S01]  /*25a30*/  IMAD.MOV.U32 R2, RZ, RZ, RZ ;  /* 0x000000ffff027224 */ /* 0x000fe200078e00ff */
[----:B------:R-:W-:Y:S01]  /*25a40*/  SHF.R.U32.HI R4, RZ, 0x1f, R6 ;  /* 0x0000001fff047819 */ /* 0x000fe20000011606 */
[----:B------:R1:W-:Y:S03]  /*25a50*/  STL [R1+0x50], R12 ;  /* 0x0000500c01007387 */ /* 0x0003e60000100800 */
[----:B------:R-:W-:-:S04]  /*25a60*/  LEA.HI.SX32 R4, R6, R4, 0x1c ;  /* 0x0000000406047211 */ /* 0x000fc800078fe2ff */
        /* <DEDUP_REMOVED lines=33> */
.L_x_4999:
[----:B------:R-:W-:Y:S05]  /*25c80*/  BSYNC B0 ;  /* 0x0000000000007941 */ /* 0x000fea0003800000 */
.L_x_4998:
[----:B------:R-:W-:Y:S01]  /*25c90*/  IMAD R4, R12, R2, R4 ;  /* 0x000000020c047224 */ /* 0x000fe200078e0204 */
[----:B------:R-:W-:Y:S01]  /*25ca0*/  BSSY B0, `(.L_x_5000) ;  /* 0x0000157000007945 */ /* 0x000fe20003800000 */
[----:B------:R-:W-:-:S03]  /*25cb0*/  PLOP3.LUT P5, PT, PT, PT, PT, 0x80, 0x0 ;  /* 0x000000000000781c */ /* 0x000fc60003faf070 */
        /* <DEDUP_REMOVED lines=22> */
.L_x_5199:
[----:B--2---:R-:W-:Y:S02]  /*25e20*/  ISETP.NE.AND P0, PT, R14, RZ, PT ;  /* 0x000000ff0e00720c */ /* 0x004fe40003f05270 */
[----:B------:R-:W-:-:S11]  /*25e30*/  PLOP3.LUT P2, PT, PT, PT, PT, 0x8, 0x0 ;  /* 0x000000000000781c */ /* 0x000fd60003f4e170 */
[----:B------:R-:W-:Y:S05]  /*25e40*/  @P0 BRA `(.L_x_5003) ;  /* 0x00000000000c0947 */ /* 0x000fea0003800000 */
[----:B------:R-:W-:-:S03]  /*25e50*/  UMOV UR4, 0xffffffff ;  /* 0xffffffff00047882 */ /* 0x000fc60000000000 */
[----:B------:R-:W-:Y:S05]  /*25e60*/  BRA.DIV UR4, `(.L_x_5004) ;  /* 0x0000008204747947 */ /* 0x000fea000b800000 */
[----:B------:R-:W-:-:S13]  /*25e70*/  ELECT P2, URZ, PT ;  /* 0x00000000003f782f */ /* 0x000fda0003840000 */
.L_x_5003:
        /* <DEDUP_REMOVED lines=9> */
.L_x_5202:
[----:B------:R-:W-:Y:S05]  /*25f10*/  BSYNC B1 ;  /* 0x0000000000017941 */ /* 0x000fea0003800000 */
.L_x_5005:
        /* <DEDUP_REMOVED lines=12> */
.L_x_5203:
[----:B------:R-:W-:Y:S05]  /*25fe0*/  BSYNC B2 ;  /* 0x0000000000027941 */ /* 0x000fea0003800000 */
.L_x_5009:
[----:B------:R-:W-:Y:S04]  /*25ff0*/  BSSY B2, `(.L_x_5011) ;  /* 0x0000007000027945 */ /* 0x000fe80003800000 */
[----:B------:R-:W-:Y:S05]  /*26000*/  @P4 BRA `(.L_x_5012) ;  /* 0x0000000000144947 */ /* 0x000fea0003800000 */
[----:B------:R-:W-:Y:S01]  /*26010*/  LOP3.LUT P0, RZ, R18, 0x1, RZ, 0xc0, !PT ;  /* 0x0000000112ff7812 */ /* 0x000fe2000780c0ff */
[----:B-1----:R-:W-:-:S04]  /*26020*/  IMAD.MOV.U32 R4, RZ, RZ, 0x9000 ;  /* 0x00009000ff047424 */ /* 0x002fc800078e00ff */
[----:B------:R3:W-:Y:S08]  /*26030*/  SYNCS.ARRIVE.TRANS64 RZ, [R6+URZ+0x30890], R4 ;  /* 0x0308900406ff79a7 */ /* 0x0007f0000800003f */
[----:B------:R-:W-:Y:S05]  /*26040*/  @!P0 BRA `(.L_x_5012) ;  /* 0x0000000000048947 */ /* 0x000fea0003800000 */
[----:B------:R-:W-:Y:S01]  /*26050*/  BPT.TRAP 0x1 ;  /* 0x000000040000795c */ /* 0x000fe20000300000 */
.L_x_5012:
[----:B------:R-:W-:Y:S05]  /*26060*/  BSYNC B2 ;  /* 0x0000000000027941 */ /* 0x000fea0003800000 */
.L_x_5011:
        /* <DEDUP_REMOVED lines=11> */
[----:B------:R-:W-:Y:S02]  /*26120*/  VIADD R4, R6, 0x30890 ;  /* 0x0003089006047836 */ /* 0x000fe40000000000 */
[----:B------:R-:W-:-:S07]  /*26130*/  VIADD R7, R8, 0x1e400 ;  /* 0x0001e40008077836 */ /* 0x000fce0000000000 */
.L_x_5013:
        /* <DEDUP_REMOVED lines=16> */
.L_x_5014:
        /* <DEDUP_REMOVED lines=16> */
.L_x_5015:
        /* <DEDUP_REMOVED lines=13> */
.L_x_5204:
[----:B------:R-:W-:Y:S05]  /*26410*/  BSYNC B2 ;  /* 0x0000000000027941 */ /* 0x000fea0003800000 */
.L_x_5016:
[----:B------:R-:W-:Y:S01]  /*26420*/  BSSY B2, `(.L_x_5018) ;  /* 0x0000009000027945 */ /* 0x000fe20003800000 */
[----:B-12---:R-:W-:Y:S02]  /*26430*/  IMAD.MOV.U32 R10, RZ, RZ, 0x0 ;  /* 0x00000000ff0a7424 */ /* 0x006fe400078e00ff */
[----:B------:R-:W-:Y:S01]  /*26440*/  IMAD.MOV.U32 R11, RZ, RZ, 0x12f00000 ;  /* 0x12f00000ff0b7424 */ /* 0x000fe200078e00ff */
[----:B------:R-:W-:Y:S06]  /*26450*/  @P4 BRA `(.L_x_5019) ;  /* 0x0000000000144947 */ /* 0x000fec0003800000 */
[----:B------:R-:W-:Y:S01]  /*26460*/  LOP3.LUT P0, RZ, R18, 0x1, RZ, 0xc0, !PT ;  /* 0x0000000112ff7812 */ /* 0x000fe2000780c0ff */
[----:B------:R-:W-:-:S04]  /*26470*/  IMAD.MOV.U32 R4, RZ, RZ, 0x9000 ;  /* 0x00009000ff047424 */ /* 0x000fc800078e00ff */
[----:B------:R1:W-:Y:S08]  /*26480*/  SYNCS.ARRIVE.TRANS64 RZ, [R6+URZ+0x308b0], R4 ;  /* 0x0308b00406ff79a7 */ /* 0x0003f0000800003f */
[----:B------:R-:W-:Y:S05]  /*26490*/  @!P0 BRA `(.L_x_5019) ;  /* 0x0000000000048947 */ /* 0x000fea0003800000 */
[----:B------:R-:W-:Y:S01]  /*264a0*/  BPT.TRAP 0x1 ;  /* 0x000000040000795c */ /* 0x000fe20000300000 */
.L_x_5019:
[----:B------:R-:W-:Y:S05]  /*264b0*/  BSYNC B2 ;  /* 0x0000000000027941 */ /* 0x000fea0003800000 */
.L_x_5018:
[----:B------:R-:W-:Y:S01]  /*264c0*/  R2UR UR10, R14 ;  /* 0x000000000e0a72ca */ /* 0x000fe200000e0000 */
[----:B------:R-:W-:Y:S01]  /*264d0*/  UIADD3 UR4, UP0, UR36, 0x670, URZ ;  /* 0x0000067024047890 */ /* 0x000fe2000ff1e03f */
[----:B------:R-:W-:Y:S01]  /*264e0*/  R2UR UR6, R10 ;  /* 0x000000000a0672ca */ /* 0x000fe200000e0000 */
[----:B-1----:R-:W-:Y:S01]  /*264f0*/  VIADD R6, R6, 0x308b0 ;  /* 0x000308b006067836 */ /* 0x002fe20000000000 */
[----:B------:R-:W-:Y:S01]  /*26500*/  R2UR UR7, R11 ;  /* 0x000000000b0772ca */ /* 0x000fe200000e0000 */
[----:B------:R-:W-:Y:S01]  /*26510*/  VIADD R4, R8, 0x400 ;  /* 0x0000040008047836 */ /* 0x000fe20000000000 */
[----:B------:R-:W-:Y:S01]  /*26520*/  PLOP3.LUT P0, PT, PT, PT, PT, 0x80, 0x0 ;  /* 0x000000000000781c */ /* 0x000fe20003f0f070 */
[----:B------:R-:W-:-:S12]  /*26530*/  UIADD3.X UR5, URZ, UR37, URZ, UP0, !UPT ;  /* 0x000000253f057290 */ /* 0x000fd800087fe43f */
.L_x_5020:
        /* <DEDUP_REMOVED lines=10> */
[----:B------:R-:W-:Y:S01]  /*265e0*/  R2UR UR10, R13 ;  /* 0x000000000d0a72ca */ /* 0x000fe200000e0000 */
[----:B------:R-:W-:Y:S01]  /*265f0*/  VIADD R4, R8, 0x3400 ;  /* 0x0000340008047836 */ /* 0x000fe20000000000 */
[----:B------:R-:W-:Y:S02]  /*26600*/  R2UR UR6, R10 ;  /* 0x000000000a0672ca */ /* 0x000fe400000e0000 */
[----:B------:R-:W-:Y:S02]  /*26610*/  R2UR UR7, R11 ;  /* 0x000000000b0772ca */ /* 0x000fe400000e0000 */
[----:B------:R-:W-:-:S13]  /*26620*/  PLOP3.LUT P0, PT, PT, PT, PT, 0x80, 0x0 ;  /* 0x000000000000781c */ /* 0x000fda0003f0f070 */
.L_x_5021:
        /* <DEDUP_REMOVED lines=15> */
.L_x_5022:
        /* <DEDUP_REMOVED lines=10> */
.L_x_5008:
[----:B------:R-:W-:Y:S05]  /*267c0*/  BSYNC B1 ;  /* 0x0000000000017941 */ /* 0x000fea0003800000 */
.L_x_5007:
[----:B-1----:R-:W2:Y:S04]  /*267d0*/  LDL.LU R4, [R1+0x1c] ;  /* 0x00001c0001047983 */ /* 0x002ea80000300800 */
        /* <DEDUP_REMOVED lines=12> */
.L_x_5039:
        /* <DEDUP_REMOVED lines=13> */
.L_x_5205:
[----:B------:R-:W-:Y:S05]  /*26970*/  BSYNC B2 ;  /* 0x0000000000027941 */ /* 0x000fea0003800000 */
.L_x_5025:
[----:B------:R-:W-:Y:S04]  /*26980*/  BSSY B2, `(.L_x_5027) ;  /* 0x0000007000027945 */ /* 0x000fe80003800000 */
[----:B------:R-:W-:Y:S05]  /*26990*/  @P1 BRA `(.L_x_5028) ;  /* 0x0000000000141947 */ /* 0x000fea0003800000 */
[----:B------:R-:W-:Y:S01]  /*269a0*/  LOP3.LUT P0, RZ, R18, 0x1, RZ, 0xc0, !PT ;  /* 0x0000000112ff7812 */ /* 0x000fe2000780c0ff */
[----:B------:R-:W-:-:S04]  /*269b0*/  IMAD.MOV.U32 R4, RZ, RZ, 0x9000 ;  /* 0x00009000ff047424 */ /* 0x000fc800078e00ff */
[----:B------:R2:W-:Y:S08]  /*269c0*/  SYNCS.ARRIVE.TRANS64 RZ, [R8+URZ+0x30890], R4 ;  /* 0x0308900408ff79a7 */ /* 0x0005f0000800003f */
[----:B------:R-:W-:Y:S05]  /*269d0*/  @!P0 BRA `(.L_x_5028) ;  /* 0x0000000000048947 */ /* 0x000fea0003800000 */
[----:B------:R-:W-:Y:S01]  /*269e0*/  BPT.TRAP 0x1 ;  /* 0x000000040000795c */ /* 0x000fe20000300000 */
.L_x_5028:
[----:B------:R-:W-:Y:S05]  /*269f0*/  BSYNC B2 ;  /* 0x0000000000027941 */ /* 0x000fea0003800000 */
.L_x_5027:
        /* <DEDUP_REMOVED lines=12> */
.L_x_5029:
        /* <DEDUP_REMOVED lines=12> */
[----:B------:R-:W-:Y:S01]  /*26b80*/  VIADD R10, R6, 0x21400 ;  /* 0x00021400060a7836 */ /* 0x000fe20000000000 */
[----:B------:R-:W-:Y:S01]  /*26b90*/  UMOV UR6, 0x0 ;  /* 0x0000000000067882 */ /* 0x000fe20000000000 */
[----:B------:R-:W-:Y:S01]  /*26ba0*/  UMOV UR7, 0x12f00000 ;  /* 0x12f0000000077882 */ /* 0x000fe20000000000 */
[----:B------:R-:W-:-:S15]  /*26bb0*/  R2UR UR10, R14 ;  /* 0x000000000e0a72ca */ /* 0x000fde00000e0000 */
.L_x_5030:
        /* <DEDUP_REMOVED lines=16> */
.L_x_5031:
        /* <DEDUP_REMOVED lines=10> */
[----:B------:R-:W2:Y:S01]  /*26d60*/  SYNCS.PHASECHK.TRANS64.TRYWAIT P0, [R8+URZ+0x308c0], R7 ;  /* 0x0308c007080075a7 */ /* 0x000ea2000800017f */
[----:B------:R-:W-:Y:S04]  /*26d70*/  BSSY B2, `(.L_x_5032) ;  /* 0x0000002000027945 */ /* 0x000fe80003800000 */
[----:B--2---:R-:W-:Y:S05]  /*26d80*/  @!P0 BRA `(.L_x_5033) ;  /* 0x0000007400208947 */ /* 0x004fea0003800000 */
.L_x_5206:
[----:B------:R-:W-:Y:S05]  /*26d90*/  BSYNC B2 ;  /* 0x0000000000027941 */ /* 0x000fea0003800000 */
.L_x_5032:
        /* <DEDUP_REMOVED lines=9> */
.L_x_5035:
[----:B------:R-:W-:Y:S05]  /*26e30*/  BSYNC B2 ;  /* 0x0000000000027941 */ /* 0x000fea0003800000 */
.L_x_5034:
[----:B------:R-:W-:Y:S01]  /*26e40*/  R2UR UR10, R12 ;  /* 0x000000000c0a72ca */ /* 0x000fe200000e0000 */
[----:B------:R-:W-:Y:S01]  /*26e50*/  UIADD3 UR4, UP0, UR36, 0x670, URZ ;  /* 0x0000067024047890 */ /* 0x000fe2000ff1e03f */
[----:B------:R-:W-:Y:S01]  /*26e60*/  R2UR UR6, R10 ;  /* 0x000000000a0672ca */ /* 0x000fe200000e0000 */
[----:B-123--:R-:W-:Y:S01]  /*26e70*/  VIADD R8, R8, 0x308b0 ;  /* 0x000308b008087836 */ /* 0x00efe20000000000 */
[----:B------:R-:W-:Y:S01]  /*26e80*/  R2UR UR7, R11 ;  /* 0x000000000b0772ca */ /* 0x000fe200000e0000 */
[----:B------:R-:W-:Y:S01]  /*26e90*/  VIADD R4, R6, 0x400 ;  /* 0x0000040006047836 */ /* 0x000fe20000000000 */
[----:B------:R-:W-:Y:S01]  /*26ea0*/  PLOP3.LUT P0, PT, PT, PT, PT, 0x80, 0x0 ;  /* 0x000000000000781c */ /* 0x000fe20003f0f070 */
[----:B------:R-:W-:-:S12]  /*26eb0*/  UIADD3.X UR5, URZ, UR37, URZ, UP0, !UPT ;  /* 0x000000253f057290 */ /* 0x000fd800087fe43f */
.L_x_5036:
        /* <DEDUP_REMOVED lines=15> */
.L_x_5037:
        /* <DEDUP_REMOVED lines=15> */
.L_x_5038:
        /* <DEDUP_REMOVED lines=10> */
.L_x_5024:
[----:B------:R-:W-:Y:S05]  /*27140*/  BSYNC B1 ;  /* 0x0000000000017941 */ /* 0x000fea0003800000 */
.L_x_5023:
        /* <DEDUP_REMOVED lines=12> */
.L_x_5001:
[----:B------:R-:W-:Y:S05]  /*27210*/  BSYNC B0 ;  /* 0x0000000000007941 */ /* 0x000fea0003800000 */
.L_x_5000:
[----:B-12---:R-:W2:Y:S01]  /*27220*/  LDL R7, [R1+0x34] ;  /* 0x0000340001077983 */ /* 0x006ea20000100800 */
[----:B------:R-:W1:Y:S01]  /*27230*/  LDC R0, c[0x0][0x448] ;  /* 0x00011200ff007b82 */ /* 0x000e620000000800 */
[----:B------:R-:W-:Y:S07]  /*27240*/  @!P5 WARPSYNC.ALL ;  /* 0x000000000000d948 */ /* 0x000fee0003800000 */
[----:B------:R-:W-:Y:S01]  /*27250*/  @!P5 BAR.SYNC.DEFER_BLOCKING 0xc, 0x180 ;  /* 0x030600000000db1d */ /* 0x000fe20000010000 */
[----:B-1----:R-:W-:-:S13]  /*27260*/  ISETP.NE.AND P0, PT, R0, 0x1, PT ;  /* 0x000000010000780c */ /* 0x002fda0003f05270 */
[----:B------:R-:W1:Y:S08]  /*27270*/  @P0 LDC R0, c[0x0][0x44c] ;  /* 0x00011300ff000b82 */ /* 0x000e700000000800 */
[----:B------:R-:W3:Y:S01]  /*27280*/  @P0 LDC R3, c[0x0][0x450] ;  /* 0x00011400ff030b82 */ /* 0x000ee20000000800 */
[----:B--2---:R-:W-:-:S04]  /*27290*/  VIADD R2, R7, 0x7f ;  /* 0x0000007f07027836 */ /* 0x004fc80000000000 */
[----:B-1----:R-:W-:-:S05]  /*272a0*/  @P0 IMAD.HI.U32 R0, R2, R0, RZ ;  /* 0x0000000002000227 */ /* 0x002fca00078e00ff */
[----:B---3--:R-:W-:-:S05]  /*272b0*/  @P0 SHF.R.U32.HI R2, RZ, R3, R0 ;  /* 0x00000003ff020219 */ /* 0x008fca0000011600 */
        /* <DEDUP_REMOVED lines=16> */
.L_x_5042:
[----:B------:R-:W-:-:S13]  /*273c0*/  ISETP.NE.AND P2, PT, R3, 0x1, PT ;  /* 0x000000010300780c */ /* 0x000fda0003f45270 */
[----:B------:R-:W1:Y:S02]  /*273d0*/  @P2 LDC.64 R4, c[0x0][0x9e8] ;  /* 0x00027a00ff042b82 */ /* 0x000e640000000a00 */
[----:B-1----:R-:W-:-:S05]  /*273e0*/  @P2 IMAD.HI.U32 R4, R6, R4, RZ ;  /* 0x0000000406042227 */ /* 0x002fca00078e00ff */
[----:B------:R-:W-:-:S07]  /*273f0*/  @P2 SHF.R.U32.HI R6, RZ, R5, R4 ;  /* 0x00000005ff062219 */ /* 0x000fce0000011604 */
.L_x_5043:
[----:B------:R-:W-:Y:S05]  /*27400*/  BSYNC B0 ;  /* 0x0000000000007941 */ /* 0x000fea0003800000 */
.L_x_5041:
[----:B------:R-:W-:-:S05]  /*27410*/  IMAD R6, R6, R3, R3 ;  /* 0x0000000306067224 */ /* 0x000fca00078e0203 */
[----:B------:R-:W-:-:S07]  /*27420*/  VIMNMX R2, R2, R6, PT ;  /* 0x0000000602027248 */ /* 0x000fce0003fe0100 */
.L_x_5040:
[----:B------:R-:W2:Y:S01]  /*27430*/  LDL R6, [R1+0x5c] ;  /* 0x00005c0001067983 */ /* 0x000ea20000100800 */
[----:B------:R-:W1:Y:S01]  /*27440*/  @P0 LDC R0, c[0x0][0x44c] ;  /* 0x00011300ff000b82 */ /* 0x000e620000000800 */
[----:B------:R-:W-:Y:S01]  /*27450*/  VIADD R2, R2, 0x5f ;  /* 0x0000005f02027836 */ /* 0x000fe20000000000 */
[----:B------:R-:W-:Y:S01]  /*27460*/  ULDC UR4, c[0x0][0x9dc] ;  /* 0x0002770000047ab9 */ /* 0x000fe20000000800 */
[----:B------:R-:W-:Y:S02]  /*27470*/  IMAD.MOV.U32 R4, RZ, RZ, R7 ;  /* 0x000000ffff047224 */ /* 0x000fe400078e0007 */
[----:B------:R-:W-:-:S03]  /*27480*/  IMAD.HI R2, R2, 0x2aaaaaab, RZ ;  /* 0x2aaaaaab02027827 */ /* 0x000fc600078e02ff */
[----:B------:R-:W3:Y:S01]  /*27490*/  @P0 LDC R5, c[0x0][0x450] ;  /* 0x00011400ff050b82 */ /* 0x000ee20000000800 */
[----:B-1----:R-:W-:-:S05]  /*274a0*/  @P0 IMAD.HI.U32 R0, R7, R0, RZ ;  /* 0x0000000007000227 */ /* 0x002fca00078e00ff */
[----:B---3--:R-:W-:-:S05]  /*274b0*/  @P0 SHF.R.U32.HI R4, RZ, R5, R0 ;  /* 0x00000005ff040219 */ /* 0x008fca0000011600 */
[----:B------:R-:W-:Y:S01]  /*274c0*/  IMAD.IADD R0, R20, 0x1, R4 ;  /* 0x0000000114007824 */ /* 0x000fe200078e0204 */
[----:B------:R-:W-:-:S04]  /*274d0*/  SHF.R.U32.HI R4, RZ, 0x1f, R2 ;  /* 0x0000001fff047819 */ /* 0x000fc80000011602 */
[----:B------:R-:W-:Y:S01]  /*274e0*/  LEA.HI.SX32 R7, R2, R4, 0x1c ;  /* 0x0000000402077211 */ /* 0x000fe200078fe2ff */
        /* <DEDUP_REMOVED lines=14> */
.L_x_5046:
[----:B------:R-:W-:-:S13]  /*275d0*/  ISETP.NE.AND P0, PT, R3, 0x1, PT ;  /* 0x000000010300780c */ /* 0x000fda0003f05270 */
[----:B------:R-:W1:Y:S02]  /*275e0*/  @P0 LDC.64 R4, c[0x0][0x9e8] ;  /* 0x00027a00ff040b82 */ /* 0x000e640000000a00 */
[----:B-1----:R-:W-:-:S05]  /*275f0*/  @P0 IMAD.HI.U32 R4, R0, R4, RZ ;  /* 0x0000000400040227 */ /* 0x002fca00078e00ff */
[----:B------:R-:W-:-:S07]  /*27600*/  @P0 SHF.R.U32.HI R0, RZ, R5, R4 ;  /* 0x00000005ff000219 */ /* 0x000fce0000011604 */
.L_x_5047:
[----:B------:R-:W-:Y:S05]  /*27610*/  BSYNC B0 ;  /* 0x0000000000007941 */ /* 0x000fea0003800000 */
.L_x_5045:
[----:B------:R-:W-:-:S05]  /*27620*/  IMAD R0, R0, R3, RZ ;  /* 0x0000000300007224 */ /* 0x000fca00078e02ff */
[----:B------:R-:W-:-:S07]  /*27630*/  VIMNMX R2, R2, R0, !PT ;  /* 0x0000000002027248 */ /* 0x000fce0007fe0100 */
.L_x_5044:
[----:B------:R-:W-:Y:S01]  /*27640*/  IMAD.HI R2, R2, 0x2aaaaaab, RZ ;  /* 0x2aaaaaab02027827 */ /* 0x000fe200078e02ff */
[----:B------:R-:W-:Y:S01]  /*27650*/  ISETP.NE.AND P1, PT, R17, RZ, PT ;  /* 0x000000ff1100720c */ /* 0x000fe20003f25270 */
[----:B------:R-:W-:Y:S03]  /*27660*/  BSSY B0, `(.L_x_5048) ;  /* 0x0000025000007945 */ /* 0x000fe60003800000 */
[----:B------:R-:W-:-:S04]  /*27670*/  SHF.R.U32.HI R0, RZ, 0x1f, R2 ;  /* 0x0000001fff007819 */ /* 0x000fc80000011602 */
[----:B------:R-:W-:-:S04]  /*27680*/  LEA.HI.SX32 R0, R2, R0, 0x1c ;  /* 0x0000000002007211 */ /* 0x000fc800078fe2ff */
[----:B------:R-:W-:Y:S01]  /*27690*/  VIMNMX R8, RZ, R0, !PT ;  /* 0x00000000ff087248 */ /* 0x000fe20007fe0100 */
[----:B------:R-:W1:Y:S03]  /*276a0*/  @!P1 LDC R17, c[0x0][0x9f0] ;  /* 0x00027c00ff119b82 */ /* 0x000e660000000800 */
        /* <DEDUP_REMOVED lines=32> */
.L_x_5049:
[----:B------:R-:W-:Y:S05]  /*278b0*/  BSYNC B0 ;  /* 0x0000000000007941 */ /* 0x000fea0003800000 */
.L_x_5048:
        /* <DEDUP_REMOVED lines=14> */
[----:B------:R-:W-:Y:S02]  /*279a0*/  VOTEU.ANY UR4, UPT, PT ;  /* 0x0000000000047886 */ /* 0x000fe400038e0100 */
[----:B------:R-:W2:Y:S08]  /*279b0*/  FLO.U32 R0, UR4 ;  /* 0x0000000400007d00 */ /* 0x000eb000080e0000 */
[----:B------:R-:W3:Y:S01]  /*279c0*/  POPC R4, UR4 ;  /* 0x0000000400047d09 */ /* 0x000ee20008000000 */
[----:B--2---:R-:W-:-:S02]  /*279d0*/  ISETP.EQ.U32.AND P0, PT, R0, R3, PT ;  /* 0x000000030000720c */ /* 0x004fc40003f02070 */
[----:B------:R-:W3:Y:S11]  /*279e0*/  LDC.64 R2, c[0x0][0xc60] ;  /* 0x00031800ff027b82 */ /* 0x000ef60000000a00 */
        /* <DEDUP_REMOVED lines=8> */
.L_x_5051:
        /* <DEDUP_REMOVED lines=20> */
.L_x_5054:
[----:B------:R-:W-:Y:S05]  /*27bb0*/  BSYNC B6 ;  /* 0x0000000000067941 */ /* 0x000fea0003800000 */
.L_x_5053:
        /* <DEDUP_REMOVED lines=20> */
.L_x_5057:
        /* <DEDUP_REMOVED lines=15> */
.L_x_5056:
[----:B------:R-:W-:Y:S05]  /*27df0*/  BSYNC B6 ;  /* 0x0000000000067941 */ /* 0x000fea0003800000 */
.L_x_5055:
[----:B------:R-:W2:Y:S01]  /*27e00*/  LDL R0, [R1+0xc] ;  /* 0x00000c0001007983 */ /* 0x000ea20000100800 */
[----:B------:R-:W-:Y:S02]  /*27e10*/  ULDC.64 UR4, c[0x0][0x9f8] ;  /* 0x00027e0000047ab9 */ /* 0x000fe40000000a00 */
[----:B------:R-:W-:Y:S01]  /*27e20*/  ISETP.NE.U32.AND P0, PT, RZ, UR4, PT ;  /* 0x00000004ff007c0c */ /* 0x000fe2000bf05070 */
[----:B-1----:R-:W3:Y:S03]  /*27e30*/  LDL R17, [R1+0x44] ;  /* 0x0000440001117983 */ /* 0x002ee60000100800 */
        /* <DEDUP_REMOVED lines=20> */
.L_x_5209:
        /* <DEDUP_REMOVED lines=9> */
.L_x_5212:
[----:B------:R-:W-:Y:S05]  /*28010*/  @!P6 BRA `(.L_x_5059) ;  /* 0x000000040020e947 */ /* 0x000fea0003800000 */
[----:B------:R-:W-:-:S04]  /*28020*/  ISETP.NE.U32.AND P0, PT, R2, RZ, PT ;  /* 0x000000ff0200720c */ /* 0x000fc80003f05070 */
[----:B------:R-:W-:-:S13]  /*28030*/  ISETP.NE.AND.EX P0, PT, R3, RZ, PT, P0 ;  /* 0x000000ff0300720c */ /* 0x000fda0003f05300 */
[----:B------:R-:W-:Y:S05]  /*28040*/  @!P0 BRA `(.L_x_5061) ;  /* 0x0000000000508947 */ /* 0x000fea0003800000 */
[----:B------:R-:W3:Y:S01]  /*28050*/  LDC R6, c[0x0][0x43c] ;  /* 0x00010f00ff067b82 */ /* 0x000ee20000000800 */
[----:B------:R-:W-:Y:S01]  /*28060*/  IMAD.MOV.U32 R9, RZ, RZ, R0 ;  /* 0x000000ffff097224 */ /* 0x000fe200078e0000 */
[----:B------:R-:W-:-:S03]  /*28070*/  ULDC.64 UR4, c[0x0][0x428] ;  /* 0x00010a0000047ab9 */ /* 0x000fc60000000a00 */
        /* <DEDUP_REMOVED lines=17> */
.L_x_5061:
[----:B------:R-:W4:Y:S04]  /*28190*/  LDL R0, [R1+0x10] ;  /* 0x0000100001007983 */ /* 0x000f280000100800 */
[----:B---3--:R-:W3:Y:S01]  /*281a0*/  LDL R2, [R1+0x14] ;  /* 0x0000140001027983 */ /* 0x008ee20000100800 */
[----:B----4-:R-:W-:Y:S01]  /*281b0*/  IMAD R0, R0, 0x8, R19 ;  /* 0x0000000800007824 */ /* 0x010fe200078e0213 */
[----:B---3--:R-:W-:-:S04]  /*281c0*/  SHF.L.U32 R2, R2, 0x1f, RZ ;  /* 0x0000001f02027819 */ /* 0x008fc800000006ff */
[----:B------:R-:W3:Y:S02]  /*281d0*/  SYNCS.PHASECHK.TRANS64.TRYWAIT P0, [R0+URZ+0x30840], R2 ;  /* 0x03084002000075a7 */ /* 0x000ee4000800017f */
[----:B---3--:R-:W-:Y:S05]  /*281e0*/  @!P0 BRA `(.L_x_5062) ;  /* 0x0000006000708947 */ /* 0x008fea0003800000 */
.L_x_5213:
        /* <DEDUP_REMOVED lines=9> */
.L_x_5063:
[----:B--2---:R-:W2:Y:S04]  /*28280*/  LDL R4, [R1+0x10] ;  /* 0x0000100001047983 */ /* 0x004ea80000100800 */
[----:B------:R-:W2:Y:S04]  /*28290*/  LDL R3, [R1+0x4] ;  /* 0x0000040001037983 */ /* 0x000ea80000100800 */
[----:B---34-:R-:W3:Y:S01]  /*282a0*/  LDL R2, [R1+0x18] ;  /* 0x0000180001027983 */ /* 0x018ee20000100800 */
        /* <DEDUP_REMOVED lines=12> */
[----:B--2---:R-:W-:Y:S01]  /*28370*/  IMAD R0, R4, 0x9000, R19 ;  /* 0x0000900004007824 */ /* 0x004fe200078e0213 */
[----:B------:R-:W-:-:S04]  /*28380*/  R2UR UR11, R3 ;  /* 0x00000000030b72ca */ /* 0x000fc800000e0000 */
        /* <DEDUP_REMOVED lines=10> */
[----:B--2---:R-:W-:Y:S01]  /*28430*/  UMOV UR8, UR15 ;  /* 0x0000000f00087c82 */ /* 0x004fe20008000000 */
[----:B------:R-:W-:Y:S02]  /*28440*/  UMOV UR10, UR17 ;  /* 0x00000011000a7c82 */ /* 0x000fe40008000000 */
[----:B------:R2:W-:Y:S02]  /*28450*/  UTMALDG.4D [UR8], [UR4], desc[UR6] ;  /* 0x00000608040075b4 */ /* 0x0005e40008019000 */
[----:B--2---:R-:W-:Y:S01]  /*28460*/  UMOV UR8, UR16 ;  /* 0x0000001000087c82 */ /* 0x004fe20008000000 */
[----:B------:R-:W-:-:S02]  /*28470*/  UMOV UR10, UR14 ;  /* 0x0000000e000a7c82 */ /* 0x000fc40008000000 */
[----:B------:R3:W-:Y:S02]  /*28480*/  UTMALDG.4D [UR8], [UR4], desc[UR6] ;  /* 0x00000608040075b4 */ /* 0x0007e40008019000 */
[----:B---3--:R-:W-:Y:S01]  /*28490*/  NOP ;  /* 0x0000000000007918 */ /* 0x008fe20000000000 */
.L_x_5059:
        /* <DEDUP_REMOVED lines=31> */
.L_x_5065:
[----:B------:R-:W-:Y:S05]  /*28690*/  BSYNC B6 ;  /* 0x0000000000067941 */ /* 0x000fea0003800000 */
.L_x_5064:
        /* <DEDUP_REMOVED lines=65> */
[----:B------:R-:W-:Y:S01]  /*28ab0*/  ISETP.GE.AND P1, PT, R9, UR4, PT ;  /* 0x0000000409007c0c */ /* 0x000fe2000bf26270 */
[----:B------:R-:W-:-:S12]  /*28ac0*/  BRA.DIV UR5, `(.L_x_5066) ;  /* 0x0000005a054c7947 */ /* 0x000fd8000b800000 */
[----:B------:R-:W2:Y:S04]  /*28ad0*/  LDL.LU R6, [R1+0x38] ;  /* 0x0000380001067983 */ /* 0x000ea80000300800 */
[----:B------:R-:W3:Y:S04]  /*28ae0*/  LDL.LU R11, [R1+0x34] ;  /* 0x00003400010b7983 */ /* 0x000ee80000300800 */
[----:B------:R-:W4:Y:S01]  /*28af0*/  LDL R9, [R1+0x2c] ;  /* 0x00002c0001097983 */ /* 0x000f220000100800 */
[----:B--2---:R-:W-:-:S03]  /*28b00*/  IMAD R2, R6, R7, RZ ;  /* 0x0000000706027224 */ /* 0x004fc600078e02ff */
[----:B------:R-:W0:Y:S01]  /*28b10*/  SHFL.IDX PT, R7, R4, RZ, 0x181f ;  /* 0x00181fff04077589 */ /* 0x000e2200000e0000 */
[----:B---3--:R-:W-:-:S03]  /*28b20*/  IMAD.IADD R0, R10, 0x1, R11 ;  /* 0x000000010a007824 */ /* 0x008fc600078e020b */
[----:B------:R-:W1:Y:S01]  /*28b30*/  SHFL.IDX PT, R6, R3, RZ, 0x181f ;  /* 0x00181fff03067589 */ /* 0x000e6200000e0000 */
[C---:B------:R-:W-:Y:S01]  /*28b40*/  VIADD R5, R0.reuse, 0x10 ;  /* 0x0000001000057836 */ /* 0x040fe20000000000 */
[----:B------:R-:W-:-:S13]  /*28b50*/  ISETP.GE.AND P2, PT, R0, R2, PT ;  /* 0x000000020000720c */ /* 0x000fda0003f46270 */
[----:B0-----:R-:W-:-:S05]  /*28b60*/  @!P2 LEA R7, P4, R8, R7, 0x1 ;  /* 0x000000070807a211 */ /* 0x001fca00078808ff */
[----:B-1----:R-:W-:-:S05]  /*28b70*/  @!P2 IMAD.X R6, RZ, RZ, R6, P4 ;  /* 0x000000ffff06a224 */ /* 0x002fca00020e0606 */
[----:B------:R-:W-:-:S04]  /*28b80*/  @!P2 LOP3.LUT R7, R7, R6, RZ, 0x3c, !PT ;  /* 0x000000060707a212 */ /* 0x000fc800078e3cff */
[----:B------:R-:W-:-:S04]  /*28b90*/  @!P2 LOP3.LUT R6, R7, R6, RZ, 0x3c, !PT ;  /* 0x000000060706a212 */ /* 0x000fc800078e3cff */
[----:B------:R-:W-:-:S05]  /*28ba0*/  @!P2 LOP3.LUT R7, R7, R6, RZ, 0x3c, !PT ;  /* 0x000000060707a212 */ /* 0x000fca00078e3cff */
[----:B------:R-:W-:Y:S01]  /*28bb0*/  @!PT LDS RZ, [RZ] ;  /* 0x00000000fffff984 */ /* 0x000fe20000000800 */
[----:B----4-:R-:W-:Y:S04]  /*28bc0*/  @!P2 LDGSTS.E.BYPASS.LTC128B.128 [R9+0x12400], desc[UR46][R6.64], !P3 ;  /* 0x124000000609afae */ /* 0x010fe8000d901d6e */
        /* <DEDUP_REMOVED lines=69> */
.L_x_5230:
        /* <DEDUP_REMOVED lines=13> */
.L_x_5068:
[----:B------:R-:W-:Y:S05]  /*290f0*/  BSYNC B0 ;  /* 0x0000000000007941 */ /* 0x000fea0003800000 */
.L_x_5067:
[----:B------:R-:W-:Y:S01]  /*29100*/  NOP ;  /* 0x0000000000007918 */ /* 0x000fe20000000000 */
[----:B------:R-:W-:-:S13]  /*29110*/  PLOP3.LUT P0, PT, PT, PT, PT, 0x80, 0x0 ;  /* 0x000000000000781c */ /* 0x000fda0003f0f070 */
.L_x_5069:
        /* <DEDUP_REMOVED lines=18> */
.L_x_5231:
[----:B------:R-:W-:Y:S05]  /*29240*/  BSYNC B0 ;  /* 0x0000000000007941 */ /* 0x000fea0003800000 */
.L_x_5070:
[----:B------:R-:W4:Y:S04]  /*29250*/  LDL R2, [R1+0x44] ;  /* 0x0000440001027983 */ /* 0x000f280000100800 */
[----:B0-----:R-:W5:Y:S01]  /*29260*/  LDL R4, [R1+0x30] ;  /* 0x0000300001047983 */ /* 0x001f620000100800 */
[----:B------:R-:W-:Y:S01]  /*29270*/  BSSY B0, `(.L_x_5072) ;  /* 0x000024d000007945 */ /* 0x000fe20003800000 */
[----:B----4-:R-:W-:-:S05]  /*29280*/  VIADD R0, R2, 0xfffffffe ;  /* 0xfffffffe02007836 */ /* 0x010fca0000000000 */
[----:B-----5:R-:W-:-:S13]  /*29290*/  ISETP.GE.AND P0, PT, R0, R4, PT ;  /* 0x000000040000720c */ /* 0x020fda0003f06270 */
[----:B------:R-:W-:Y:S05]  /*292a0*/  @!P0 BRA `(.L_x_5073) ;  /* 0x0000002400248947 */ /* 0x000fea0003800000 */
[----:B--2---:R-:W2:Y:S04]  /*292b0*/  LDL.LU R3, [R1+0x50] ;  /* 0x0000500001037983 */ /* 0x004ea80000300800 */
[----:B---3--:R-:W3:Y:S04]  /*292c0*/  LDL.LU R7, [R1+0x40] ;  /* 0x0000400001077983 */ /* 0x008ee80000300800 */
        /* <DEDUP_REMOVED lines=52> */
.L_x_5078:
[----:B------:R-:W-:Y:S01]  /*29610*/  IMAD R3, R8, 0x8, R19 ;  /* 0x0000000808037824 */ /* 0x000fe200078e0213 */
[----:B------:R-:W-:Y:S01]  /*29620*/  SHF.L.U32 R2, R9, 0x1f, RZ ;  /* 0x0000001f09027819 */ /* 0x000fe200000006ff */
[----:B------:R-:W-:Y:S03]  /*29630*/  BSSY B3, `(.L_x_5079) ;  /* 0x0000003000037945 */ /* 0x000fe60003800000 */
[----:B------:R-:W1:Y:S02]  /*29640*/  SYNCS.PHASECHK.TRANS64.TRYWAIT P0, [R3+URZ+0x30840], R2 ;  /* 0x03084002030075a7 */ /* 0x000e64000800017f */
[----:B-1----:R-:W-:Y:S05]  /*29650*/  @!P0 BRA `(.L_x_5080) ;  /* 0x0000005800588947 */ /* 0x002fea0003800000 */
.L_x_5232:
[----:B------:R-:W-:Y:S05]  /*29660*/  BSYNC B3 ;  /* 0x0000000000037941 */ /* 0x000fea0003800000 */
.L_x_5079:
        /* <DEDUP_REMOVED lines=10> */
.L_x_5082:
[----:B------:R-:W-:Y:S05]  /*29710*/  BSYNC B3 ;  /* 0x0000000000037941 */ /* 0x000fea0003800000 */
.L_x_5081:
        /* <DEDUP_REMOVED lines=12> */
.L_x_5083:
        /* <DEDUP_REMOVED lines=16> */
.L_x_5084:
        /* <DEDUP_REMOVED lines=16> */
.L_x_5085:
        /* <DEDUP_REMOVED lines=17> */
.L_x_5233:
[----:B------:R-:W-:Y:S05]  /*29af0*/  BSYNC B3 ;  /* 0x0000000000037941 */ /* 0x000fea0003800000 */
.L_x_5086:
        /* <DEDUP_REMOVED lines=10> */
.L_x_5088:
[----:B------:R-:W-:Y:S01]  /*29ba0*/  LOP3.LUT P0, RZ, R18, 0x8, RZ, 0xc0, !PT ;  /* 0x0000000812ff7812 */ /* 0x000fe2000780c0ff */
[----:B------:R-:W-:-:S12]  /*29bb0*/  BSSY B3, `(.L_x_5089) ;  /* 0x0000003000037945 */ /* 0x000fd80003800000 */
[----:B------:R-:W-:Y:S05]  /*29bc0*/  @P0 BRA `(.L_x_5090) ;  /* 0x0000000000040947 */ /* 0x000fea0003800000 */
[----:B------:R-:W-:Y:S01]  /*29bd0*/  BPT.TRAP 0x1 ;  /* 0x000000040000795c */ /* 0x000fe20000300000 */
.L_x_5090:
[----:B------:R-:W-:Y:S05]  /*29be0*/  BSYNC B3 ;  /* 0x0000000000037941 */ /* 0x000fea0003800000 */
.L_x_5089:
        /* <DEDUP_REMOVED lines=13> */
.L_x_5091:
        /* <DEDUP_REMOVED lines=15> */
.L_x_5092:
        /* <DEDUP_REMOVED lines=15> */
.L_x_5093:
        /* <DEDUP_REMOVED lines=12> */
.L_x_5077:
[----:B------:R-:W-:Y:S05]  /*29f60*/  BSYNC B1 ;  /* 0x0000000000017941 */ /* 0x000fea0003800000 */
.L_x_5076:
[----:B0-----:R-:W2:Y:S04]  /*29f70*/  LDL.LU R0, [R1+0x44] ;  /* 0x0000440001007983 */ /* 0x001ea80000300800 */
[----:B------:R0:W-:Y:S04]  /*29f80*/  STL [R1+0x10], R8 ;  /* 0x0000100801007387 */ /* 0x0001e80000100800 */
[----:B------:R0:W-:Y:S02]  /*29f90*/  STL [R1+0x14], R9 ;  /* 0x0000140901007387 */ /* 0x0001e40000100800 */
[----:B0-2---:R-:W-:-:S07]  /*29fa0*/  VIADD R0, R0, 0xfffffffd ;  /* 0xfffffffd00007836 */ /* 0x005fce0000000000 */
.L_x_5075:
[----:B------:R-:W-:Y:S05]  /*29fb0*/  BSYNC B2 ;  /* 0x0000000000027941 */ /* 0x000fea0003800000 */
.L_x_5074:
[----:B------:R-:W-:-:S05]  /*29fc0*/  VIADD R10, R10, 0xfffffffe ;  /* 0xfffffffe0a0a7836 */ /* 0x000fca0000000000 */
[----:B------:R-:W-:-:S13]  /*29fd0*/  ISETP.NE.AND P0, PT, R10, R7, PT ;  /* 0x000000070a00720c */ /* 0x000fda0003f05270 */
[----:B------:R-:W-:Y:S05]  /*29fe0*/  @!P0 BRA `(.L_x_5073) ;  /* 0x0000001400d48947 */ /* 0x000fea0003800000 */
[----:B------:R-:W-:-:S07]  /*29ff0*/  IMAD.MOV.U32 R9, RZ, RZ, R17 ;  /* 0x000000ffff097224 */ /* 0x000fce00078e0011 */
.L_x_5130:
        /* <DEDUP_REMOVED lines=35> */
.L_x_5096:
[----:B------:R-:W-:Y:S01]  /*2a230*/  IMAD R3, R4, 0x8, R19 ;  /* 0x0000000804037824 */ /* 0x000fe200078e0213 */
[----:B------:R-:W-:Y:S01]  /*2a240*/  SHF.L.U32 R2, R5, 0x1f, RZ ;  /* 0x0000001f05027819 */ /* 0x000fe200000006ff */
[----:B------:R-:W-:Y:S03]  /*2a250*/  BSSY B2, `(.L_x_5097) ;  /* 0x0000003000027945 */ /* 0x000fe60003800000 */
[----:B------:R-:W1:Y:S02]  /*2a260*/  SYNCS.PHASECHK.TRANS64.TRYWAIT P0, [R3+URZ+0x30840], R2 ;  /* 0x03084002030075a7 */ /* 0x000e64000800017f */
[----:B-1----:R-:W-:Y:S05]  /*2a270*/  @!P0 BRA `(.L_x_5098) ;  /* 0x0000004c00788947 */ /* 0x002fea0003800000 */
.L_x_5234:
[----:B------:R-:W-:Y:S05]  /*2a280*/  BSYNC B2 ;  /* 0x0000000000027941 */ /* 0x000fea0003800000 */
.L_x_5097:
        /* <DEDUP_REMOVED lines=10> */
.L_x_5100:
[----:B------:R-:W-:Y:S05]  /*2a330*/  BSYNC B2 ;  /* 0x0000000000027941 */ /* 0x000fea0003800000 */
.L_x_5099:
        /* <DEDUP_REMOVED lines=12> */
.L_x_5101:
        /* <DEDUP_REMOVED lines=16> */
.L_x_5102:
        /* <DEDUP_REMOVED lines=16> */
.L_x_5103:
        /* <DEDUP_REMOVED lines=17> */
.L_x_5235:
[----:B------:R-:W-:Y:S05]  /*2a710*/  BSYNC B2 ;  /* 0x0000000000027941 */ /* 0x000fea0003800000 */
.L_x_5104:
        /* <DEDUP_REMOVED lines=10> */
.L_x_5106:
[----:B------:R-:W-:Y:S01]  /*2a7c0*/  LOP3.LUT P0, RZ, R18, 0x8, RZ, 0xc0, !PT ;  /* 0x0000000812ff7812 */ /* 0x000fe2000780c0ff */
[----:B------:R-:W-:-:S12]  /*2a7d0*/  BSSY B2, `(.L_x_5107) ;  /* 0x0000003000027945 */ /* 0x000fd80003800000 */
[----:B------:R-:W-:Y:S05]  /*2a7e0*/  @P0 BRA `(.L_x_5108) ;  /* 0x0000000000040947 */ /* 0x000fea0003800000 */
[----:B------:R-:W-:Y:S01]  /*2a7f0*/  BPT.TRAP 0x1 ;  /* 0x000000040000795c */ /* 0x000fe20000300000 */
.L_x_5108:
[----:B------:R-:W-:Y:S05]  /*2a800*/  BSYNC B2 ;  /* 0x0000000000027941 */ /* 0x000fea0003800000 */
.L_x_5107:
        /* <DEDUP_REMOVED lines=13> */
.L_x_5109:
        /* <DEDUP_REMOVED lines=15> */
.L_x_5110:
        /* <DEDUP_REMOVED lines=15> */
.L_x_5111:
        /* <DEDUP_REMOVED lines=12> */
.L_x_5095:
[----:B------:R-:W-:Y:S05]  /*2ab80*/  BSYNC B1 ;  /* 0x0000000000017941 */ /* 0x000fea0003800000 */
.L_x_5094:
        /* <DEDUP_REMOVED lines=35> */
.L_x_5114:
[----:B------:R-:W-:Y:S01]  /*2adc0*/  IMAD R3, R11, 0x8, R19 ;  /* 0x000000080b037824 */ /* 0x000fe200078e0213 */
[----:B------:R-:W-:Y:S01]  /*2add0*/  SHF.L.U32 R2, R10, 0x1f, RZ ;  /* 0x0000001f0a027819 */ /* 0x000fe200000006ff */
[----:B------:R-:W-:Y:S03]  /*2ade0*/  BSSY B2, `(.L_x_5115) ;  /* 0x0000003000027945 */ /* 0x000fe60003800000 */
[----:B------:R-:W2:Y:S02]  /*2adf0*/  SYNCS.PHASECHK.TRANS64.TRYWAIT P0, [R3+URZ+0x30840], R2 ;  /* 0x03084002030075a7 */ /* 0x000ea4000800017f */
[----:B--2---:R-:W-:Y:S05]  /*2ae00*/  @!P0 BRA `(.L_x_5116) ;  /* 0x0000004000bc8947 */ /* 0x004fea0003800000 */
.L_x_5236:
[----:B------:R-:W-:Y:S05]  /*2ae10*/  BSYNC B2 ;  /* 0x0000000000027941 */ /* 0x000fea0003800000 */
.L_x_5115:
        /* <DEDUP_REMOVED lines=10> */
.L_x_5118:
[----:B------:R-:W-:Y:S05]  /*2aec0*/  BSYNC B2 ;  /* 0x0000000000027941 */ /* 0x000fea0003800000 */
.L_x_5117:
        /* <DEDUP_REMOVED lines=13> */
.L_x_5119:
        /* <DEDUP_REMOVED lines=16> */
.L_x_5120:
        /* <DEDUP_REMOVED lines=16> */
.L_x_5121:
        /* <DEDUP_REMOVED lines=15> */
.L_x_5237:
[----:B------:R-:W-:Y:S05]  /*2b290*/  BSYNC B2 ;  /* 0x0000000000027941 */ /* 0x000fea0003800000 */
.L_x_5122:
        /* <DEDUP_REMOVED lines=10> */
.L_x_5124:
[----:B------:R-:W-:Y:S01]  /*2b340*/  LOP3.LUT P0, RZ, R18, 0x8, RZ, 0xc0, !PT ;  /* 0x0000000812ff7812 */ /* 0x000fe2000780c0ff */
[----:B------:R-:W-:-:S12]  /*2b350*/  BSSY B2, `(.L_x_5125) ;  /* 0x0000003000027945 */ /* 0x000fd80003800000 */
[----:B------:R-:W-:Y:S05]  /*2b360*/  @P0 BRA `(.L_x_5126) ;  /* 0x0000000000040947 */ /* 0x000fea0003800000 */
[----:B------:R-:W-:Y:S01]  /*2b370*/  BPT.TRAP 0x1 ;  /* 0x000000040000795c */ /* 0x000fe20000300000 */
.L_x_5126:
[----:B------:R-:W-:Y:S05]  /*2b380*/  BSYNC B2 ;  /* 0x0000000000027941 */ /* 0x000fea0003800000 */
.L_x_5125:
        /* <DEDUP_REMOVED lines=12> */
.L_x_5127:
        /* <DEDUP_REMOVED lines=15> */
.L_x_5128:
        /* <DEDUP_REMOVED lines=15> */
.L_x_5129:
        /* <DEDUP_REMOVED lines=12> */
.L_x_5113:
[----:B------:R-:W-:Y:S05]  /*2b6f0*/  BSYNC B1 ;  /* 0x0000000000017941 */ /* 0x000fea0003800000 */
.L_x_5112:
[----:B------:R-:W2:Y:S01]  /*2b700*/  LDL R2, [R1+0x30] ;  /* 0x0000300001027983 */ /* 0x000ea20000100800 */
[----:B------:R-:W-:Y:S01]  /*2b710*/  VIADD R0, R0, 0xfffffffe ;  /* 0xfffffffe00007836 */ /* 0x000fe20000000000 */
[----:B--2---:R-:W-:-:S13]  /*2b720*/  ISETP.GT.AND P0, PT, R6, R2, PT ;  /* 0x000000020600720c */ /* 0x004fda0003f04270 */
[----:B------:R-:W-:Y:S05]  /*2b730*/  @P0 BRA `(.L_x_5130) ;  /* 0xffffffe800300947 */ /* 0x000fea000383ffff */
.L_x_5073:
[----:B------:R-:W-:Y:S05]  /*2b740*/  BSYNC B0 ;  /* 0x0000000000007941 */ /* 0x000fea0003800000 */
.L_x_5072:
[----:B------:R-:W4:Y:S01]  /*2b750*/  S2R R2, SR_TID.X ;  /* 0x0000000000027919 */ /* 0x000f220000002100 */
[----:B------:R-:W-:Y:S01]  /*2b760*/  BSSY B0, `(.L_x_5131) ;  /* 0x0000011000007945 */ /* 0x000fe20003800000 */
[----:B----4-:R-:W-:-:S04]  /*2b770*/  LOP3.LUT R2, R2, 0x7f, RZ, 0xc0, !PT ;  /* 0x0000007f02027812 */ /* 0x010fc800078ec0ff */
[----:B------:R-:W-:-:S13]  /*2b780*/  ISETP.NE.AND P0, PT, R2, RZ, PT ;  /* 0x000000ff0200720c */ /* 0x000fda0003f05270 */
[----:B------:R-:W-:Y:S05]  /*2b790*/  @P0 BRA `(.L_x_5132) ;  /* 0x0000000000340947 */ /* 0x000fea0003800000 */
[----:B------:R-:W4:Y:S01]  /*2b7a0*/  S2R R2, SR_LANEID ;  /* 0x0000000000027919 */ /* 0x000f220000000000 */
[----:B------:R-:W-:Y:S01]  /*2b7b0*/  VOTEU.ANY UR4, UPT, PT ;  /* 0x0000000000047886 */ /* 0x000fe200038e0100 */
[----:B-1----:R-:W1:Y:S01]  /*2b7c0*/  LDC.64 R4, c[0x0][0xc60] ;  /* 0x00031800ff047b82 */ /* 0x002e620000000a00 */
[----:B------:R-:W4:Y:S02]  /*2b7d0*/  FLO.U32 R0, UR4 ;  /* 0x0000000400007d00 */ /* 0x000f2400080e0000 */
[----:B----4-:R-:W-:-:S06]  /*2b7e0*/  ISETP.EQ.U32.AND P0, PT, R0, R2, PT ;  /* 0x000000020000720c */ /* 0x010fcc0003f02070 */
[----:B------:R-:W1:Y:S07]  /*2b7f0*/  POPC R2, UR4 ;  /* 0x0000000400027d09 */ /* 0x000e6e0008000000 */
[----:B-1----:R-:W4:Y:S04]  /*2b800*/  @P0 ATOMG.E.ADD.STRONG.GPU PT, R2, desc[UR46][R4.64], R2 ;  /* 0x00000002040209a8 */ /* 0x002f2800081ee1ee */
[----:B----4-:R1:W4:Y:S02]  /*2b810*/  SHFL.IDX PT, R2, R2, R0, 0x1f ;  /* 0x00001f0002027589 */ /* 0x01032400000e0000 */
[----:B-1----:R-:W1:Y:S02]  /*2b820*/  S2R R0, SR_LTMASK ;  /* 0x0000000000007919 */ /* 0x002e640000003900 */
[----:B-1----:R-:W-:-:S06]  /*2b830*/  LOP3.LUT R0, R0, UR4, RZ, 0xc0, !PT ;  /* 0x0000000400007c12 */ /* 0x002fcc000f8ec0ff */
[----:B------:R-:W4:Y:S02]  /*2b840*/  POPC R0, R0 ;  /* 0x0000000000007309 */ /* 0x000f240000000000 */
[----:B----4-:R-:W-:-:S05]  /*2b850*/  IADD3 R0, R2, UR39, R0 ;  /* 0x0000002702007c10 */ /* 0x010fca000fffe000 */
[----:B------:R4:W-:Y:S02]  /*2b860*/  STL [R1], R0 ;  /* 0x0000000001007387 */ /* 0x0009e40000100800 */
.L_x_5132:
[----:B------:R-:W-:Y:S05]  /*2b870*/  BSYNC B0 ;  /* 0x0000000000007941 */ /* 0x000fea0003800000 */
.L_x_5131:
[----:B------:R-:W-:Y:S01]  /*2b880*/  LOP3.LUT P0, RZ, R18, 0x4, RZ, 0xc0, !PT ;  /* 0x0000000412ff7812 */ /* 0x000fe2000780c0ff */
[----:B------:R-:W-:-:S12]  /*2b890*/  BSSY B0, `(.L_x_5133) ;  /* 0x000004e000007945 */ /* 0x000fd80003800000 */
[----:B------:R-:W-:Y:S05]  /*2b8a0*/  @!P0 BRA `(.L_x_5134) ;  /* 0x0000000400308947 */ /* 0x000fea0003800000 */
[----:B----4-:R-:W4:Y:S04]  /*2b8b0*/  LDL R0, [R1+0x10] ;  /* 0x0000100001007983 */ /* 0x010f280000100800 */
[----:B------:R-:W5:Y:S01]  /*2b8c0*/  LDL R2, [R1+0x14] ;  /* 0x0000140001027983 */ /* 0x000f620000100800 */
[----:B------:R-:W-:Y:S01]  /*2b8d0*/  BSSY B1, `(.L_x_5135) ;  /* 0x0000005000017945 */ /* 0x000fe20003800000 */
[----:B----4-:R-:W-:Y:S01]  /*2b8e0*/  IMAD R0, R0, 0x8, R19 ;  /* 0x0000000800007824 */ /* 0x010fe200078e0213 */
[----:B-----5:R-:W-:-:S04]  /*2b8f0*/  SHF.L.U32 R2, R2, 0x1f, RZ ;  /* 0x0000001f02027819 */ /* 0x020fc800000006ff */
[----:B------:R-:W4:Y:S02]  /*2b900*/  SYNCS.PHASECHK.TRANS64.TRYWAIT P0, [R0+URZ+0x30860], R2 ;  /* 0x03086002000075a7 */ /* 0x000f24000800017f */
[----:B----4-:R-:W-:Y:S05]  /*2b910*/  @!P0 BRA `(.L_x_5136) ;  /* 0x0000003800208947 */ /* 0x010fea0003800000 */
.L_x_5238:
[----:B------:R-:W-:Y:S05]  /*2b920*/  BSYNC B1 ;  /* 0x0000000000017941 */ /* 0x000fea0003800000 */
.L_x_5135:
[----:B--2---:R-:W2:Y:S01]  /*2b930*/  S2R R3, SR_TID.X ;  /* 0x0000000000037919 */ /* 0x004ea20000002100 */
[----:B------:R-:W-:-:S04]  /*2b940*/  UPRMT UR4, UR38, 0x9910, URZ ;  /* 0x0000991026047896 */ /* 0x000fc8000800003f */
[----:B------:R-:W-:Y:S01]  /*2b950*/  UISETP.NE.AND UP0, UPT, UR4, 0x2, UPT ;  /* 0x000000020400788c */ /* 0x000fe2000bf05270 */
[----:B--2---:R-:W-:-:S04]  /*2b960*/  LOP3.LUT R3, R3, 0x7f, RZ, 0xc0, !PT ;  /* 0x0000007f03037812 */ /* 0x004fc800078ec0ff */
[----:B------:R-:W-:-:S13]  /*2b970*/  ISETP.NE.AND P0, PT, R3, RZ, PT ;  /* 0x000000ff0300720c */ /* 0x000fda0003f05270 */
[----:B----4-:R-:W-:-:S04]  /*2b980*/  @!P0 IMAD.MOV.U32 R2, RZ, RZ, 0x9000 ;  /* 0x00009000ff028424 */ /* 0x010fc800078e00ff */
[----:B------:R2:W-:Y:S01]  /*2b990*/  @!P0 SYNCS.ARRIVE.TRANS64 RZ, [R0+URZ+0x30850], R2 ;  /* 0x0308500200ff89a7 */ /* 0x0005e2000800003f */
[----:B------:R-:W-:-:S13]  /*2b9a0*/  PLOP3.LUT P0, PT, PT, PT, UP0, 0x80, 0x0 ;  /* 0x000000000000781c */ /* 0x000fda0003f0f008 */
[----:B--2---:R-:W-:Y:S05]  /*2b9b0*/  @P0 BRA `(.L_x_5137) ;  /* 0x0000000000040947 */ /* 0x004fea0003800000 */
[----:B------:R-:W-:Y:S01]  /*2b9c0*/  BPT.TRAP 0x1 ;  /* 0x000000040000795c */ /* 0x000fe20000300000 */
.L_x_5137:
[----:B------:R-:W-:Y:S01]  /*2b9d0*/  LOP3.LUT P0, RZ, R18, 0x8, RZ, 0xc0, !PT ;  /* 0x0000000812ff7812 */ /* 0x000fe2000780c0ff */
[----:B------:R-:W-:-:S12]  /*2b9e0*/  BSSY B1, `(.L_x_5138) ;  /* 0x0000003000017945 */ /* 0x000fd80003800000 */
[----:B------:R-:W-:Y:S05]  /*2b9f0*/  @P0 BRA `(.L_x_5139) ;  /* 0x0000000000040947 */ /* 0x000fea0003800000 */
[----:B------:R-:W-:Y:S01]  /*2ba00*/  BPT.TRAP 0x1 ;  /* 0x000000040000795c */ /* 0x000fe20000300000 */
.L_x_5139:
[----:B------:R-:W-:Y:S05]  /*2ba10*/  BSYNC B1 ;  /* 0x0000000000017941 */ /* 0x000fea0003800000 */
.L_x_5138:
[----:B------:R-:W2:Y:S04]  /*2ba20*/  LDL.LU R4, [R1+0x18] ;  /* 0x0000180001047983 */ /* 0x000ea80000300800 */
[----:B------:R-:W2:Y:S04]  /*2ba30*/  LDL.LU R3, [R1+0x4] ;  /* 0x0000040001037983 */ /* 0x000ea80000300800 */
[----:B------:R-:W4:Y:S01]  /*2ba40*/  LDL R2, [R1+0x10] ;  /* 0x0000100001027983 */ /* 0x000f220000100800 */
        /* <DEDUP_REMOVED lines=8> */
[----:B----4-:R-:W-:-:S04]  /*2bad0*/  IMAD R2, R2, 0x9000, R19 ;  /* 0x0000900002027824 */ /* 0x010fc800078e0213 */
[----:B------:R-:W-:-:S07]  /*2bae0*/  VIADD R4, R2, 0x400 ;  /* 0x0000040002047836 */ /* 0x000fce0000000000 */
.L_x_5140:
        /* <DEDUP_REMOVED lines=15> */
.L_x_5141:
        /* <DEDUP_REMOVED lines=15> */
.L_x_5142:
        /* <DEDUP_REMOVED lines=10> */
.L_x_5134:
[----:B------:R-:W-:Y:S05]  /*2bd70*/  BSYNC B0 ;  /* 0x0000000000007941 */ /* 0x000fea0003800000 */
.L_x_5133:
[----:B-1----:R-:W4:Y:S04]  /*2bd80*/  LDL.LU R5, [R1+0x10] ;  /* 0x0000100001057983 */ /* 0x002f280000300800 */
[----:B------:R-:W5:Y:S01]  /*2bd90*/  LDL.LU R4, [R1+0x14] ;  /* 0x0000140001047983 */ /* 0x000f620000300800 */
[----:B----4-:R-:W-:-:S05]  /*2bda0*/  VIADD R0, R5, 0x1 ;  /* 0x0000000105007836 */ /* 0x010fca0000000000 */
[----:B------:R-:W-:-:S04]  /*2bdb0*/  ISETP.NE.AND P0, PT, R0, 0x2, PT ;  /* 0x000000020000780c */ /* 0x000fc80003f05270 */
[----:B------:R-:W-:Y:S02]  /*2bdc0*/  SEL R2, RZ, 0x1, P0 ;  /* 0x00000001ff027807 */ /* 0x000fe40000000000 */
[----:B------:R-:W-:Y:S02]  /*2bdd0*/  SEL R0, R0, RZ, P0 ;  /* 0x000000ff00007207 */ /* 0x000fe40000000000 */
[----:B-----5:R-:W-:-:S03]  /*2bde0*/  LOP3.LUT R4, R4, R2, RZ, 0x3c, !PT ;  /* 0x0000000204047212 */ /* 0x020fc600078e3cff */
[----:B------:R4:W-:Y:S04]  /*2bdf0*/  STL [R1+0x10], R0 ;  /* 0x0000100001007387 */ /* 0x0009e80000100800 */
[----:B------:R4:W-:Y:S02]  /*2be00*/  STL [R1+0x14], R4 ;  /* 0x0000140401007387 */ /* 0x0009e40000100800 */
.L_x_5052:
[----:B------:R-:W-:Y:S05]  /*2be10*/  BSYNC B7 ;  /* 0x0000000000077941 */ /* 0x000fea0003800000 */
.L_x_5050:
[----:B------:R-:W-:-:S13]  /*2be20*/  LOP3.LUT P0, RZ, R18, 0x10, RZ, 0xc0, !PT ;  /* 0x0000001012ff7812 */ /* 0x000fda000780c0ff */
[----:B------:R-:W-:Y:S05]  /*2be30*/  @!P0 BRA `(.L_x_5143) ;  /* 0x00000000002c8947 */ /* 0x000fea0003800000 */
[----:B------:R-:W-:Y:S05]  /*2be40*/  WARPSYNC.ALL ;  /* 0x0000000000007948 */ /* 0x000fea0003800000 */
[----:B------:R-:W5:Y:S08]  /*2be50*/  S2UR UR5, SR_CgaCtaId ;  /* 0x00000000000579c3 */ /* 0x000f700000008800 */
[----:B------:R-:W-:Y:S06]  /*2be60*/  BAR.SYNC.DEFER_BLOCKING 0x5, 0x180 ;  /* 0x0146000000007b1d */ /* 0x000fec0000010000 */
[----:B------:R-:W-:-:S02]  /*2be70*/  UMOV UR4, 0x400 ;  /* 0x0000040000047882 */ /* 0x000fc40000000000 */
[----:B-----5:R-:W-:-:S06]  /*2be80*/  ULEA UR4, UR5, UR4, 0x18 ;  /* 0x0000000405047291 */ /* 0x020fcc000f8ec03f */
[----:B------:R-:W-:-:S05]  /*2be90*/  IMAD.U32 R19, RZ, RZ, UR4 ;  /* 0x00000004ff137e24 */ /* 0x000fca000f8e00ff */
[----:B---34-:R-:W3:Y:S04]  /*2bea0*/  LDS.128 R4, [R19+0x308d0] ;  /* 0x0308d00013047984 */ /* 0x018ee80000000c00 */
[----:B---3--:R3:W-:Y:S04]  /*2beb0*/  STL.64 [R1], R4 ;  /* 0x0000000401007387 */ /* 0x0087e80000100a00 */
[----:B------:R3:W-:Y:S01]  /*2bec0*/  STL.64 [R1+0x8], R6 ;  /* 0x0000080601007387 */ /* 0x0007e20000100a00 */
[----:B------:R-:W-:Y:S06]  /*2bed0*/  BAR.ARV 0x4, 0x180 ;  /* 0x0106000000007b1d */ /* 0x000fec0000002000 */
[----:B------:R-:W-:Y:S05]  /*2bee0*/  BRA `(.L_x_5144) ;  /* 0x00000010002c7947 */ /* 0x000fea0003800000 */
.L_x_5143:
[----:B------:R-:W5:Y:S01]  /*2bef0*/  LDL R16, [R1+0x28] ;  /* 0x0000280001107983 */ /* 0x000f620000100800 */
[----:B------:R-:W-:Y:S01]  /*2bf00*/  UMOV UR4, 0xffffffff ;  /* 0xffffffff00047882 */ /* 0x000fe20000000000 */
[----:B-----5:R-:W-:Y:S02]  /*2bf10*/  ISETP.NE.AND P5, PT, R16, 0x1f, PT ;  /* 0x0000001f1000780c */ /* 0x020fe40003fa5270 */
[----:B------:R-:W-:Y:S11]  /*2bf20*/  BRA.DIV UR4, `(.L_x_5145) ;  /* 0x0000003204b07947 */ /* 0x000ff6000b800000 */
[----:B--2---:R-:W4:Y:S01]  /*2bf30*/  LDL R3, [R1+0xc] ;  /* 0x00000c0001037983 */ /* 0x004f220000100800 */
[----:B------:R-:W-:-:S03]  /*2bf40*/  ULDC UR4, c[0x0][0xc3c] ;  /* 0x00030f0000047ab9 */ /* 0x000fc60000000800 */
[----:B------:R-:W0:Y:S01]  /*2bf50*/  LDL.LU R2, [R1] ;  /* 0x0000000001027983 */ /* 0x000e220000300800 */
[----:B------:R-:W-:Y:S01]  /*2bf60*/  LOP3.LUT P4, RZ, R18, 0x1, RZ, 0xc0, !PT ;  /* 0x0000000112ff7812 */ /* 0x000fe2000788c0ff */
[----:B----4-:R-:W-:Y:S02]  /*2bf70*/  IMAD.IADD R0, R3, 0x1, R16 ;  /* 0x0000000103007824 */ /* 0x010fe400078e0210 */
[----:B0-----:R-:W-:-:S03]  /*2bf80*/  IMAD.MOV.U32 R10, RZ, RZ, R2 ;  /* 0x000000ffff0a7224 */ /* 0x001fc600078e0002 */
[----:B------:R-:W-:-:S13]  /*2bf90*/  ISETP.GE.OR P0, PT, R0, UR4, !P5 ;  /* 0x0000000400007c0c */ /* 0x000fda000ef06670 */
[----:B------:R-:W0:Y:S08]  /*2bfa0*/  @!P0 LDC.64 R2, c[0x0][0xc80] ;  /* 0x00032000ff028b82 */ /* 0x000e300000000a00 */
[----:B---3--:R-:W2:Y:S01]  /*2bfb0*/  @!P0 LDC.64 R6, c[0x0][0xc78] ;  /* 0x00031e00ff068b82 */ /* 0x008ea20000000a00 */
[----:B0-----:R-:W-:-:S05]  /*2bfc0*/  @!P0 IMAD.WIDE R2, R0, 0x4, R2 ;  /* 0x0000000400028825 */ /* 0x001fca00078e0202 */
        /* <DEDUP_REMOVED lines=12> */
[----:B--2---:R-:W-:Y:S01]  /*2c090*/  @!P0 IMAD.MOV.U32 R6, RZ, RZ, R2 ;  /* 0x000000ffff068224 */ /* 0x004fe200078e0002 */
        /* <DEDUP_REMOVED lines=17> */
[----:B------:R0:W2:Y:S02]  /*2c1b0*/  SHFL.IDX PT, R9, R7, 0x1f, 0x1f ;  /* 0x03e01f0007097f89 */ /* 0x0000a400000e0000 */
.L_x_5248:
[----:B------:R-:W-:Y:S02]  /*2c1c0*/  ULDC UR4, c[0x0][0xc38] ;  /* 0x00030e0000047ab9 */ /* 0x000fe40000000800 */
[----:B------:R-:W-:-:S04]  /*2c1d0*/  IMAD.U32 R2, RZ, RZ, UR4 ;  /* 0x00000004ff027e24 */ /* 0x000fc8000f8e00ff */
[----:B--2---:R-:W-:-:S04]  /*2c1e0*/  IMAD R9, R9, R2, RZ ;  /* 0x0000000209097224 */ /* 0x004fc800078e02ff */
[----:B------:R-:W-:-:S05]  /*2c1f0*/  IMAD.IADD R0, R0, 0x1, R9 ;  /* 0x0000000100007824 */ /* 0x000fca00078e0209 */
[----:B------:R-:W-:-:S13]  /*2c200*/  ISETP.GT.AND P4, PT, R0, R5, PT ;  /* 0x000000050000720c */ /* 0x000fda0003f84270 */
[----:B------:R-:W-:Y:S05]  /*2c210*/  @P4 BRA `(.L_x_5146) ;  /* 0x0000000000ac4947 */ /* 0x000fea0003800000 */
.L_x_5149:
[----:B------:R-:W2:Y:S01]  /*2c220*/  LDL.LU R3, [R1+0xc] ;  /* 0x00000c0001037983 */ /* 0x000ea20000300800 */
[----:B------:R-:W3:Y:S01]  /*2c230*/  LDC R2, c[0x0][0xc3c] ;  /* 0x00030f00ff027b82 */ /* 0x000ee20000000800 */
[----:B--2---:R-:W-:-:S05]  /*2c240*/  VIADD R3, R3, 0x1f ;  /* 0x0000001f03037836 */ /* 0x004fca0000000000 */
[----:B---3--:R-:W-:-:S13]  /*2c250*/  ISETP.GE.AND P4, PT, R3, R2, PT ;  /* 0x000000020300720c */ /* 0x008fda0003f86270 */
[----:B------:R-:W-:Y:S05]  /*2c260*/  @P4 BRA `(.L_x_5147) ;  /* 0x0000000800e84947 */ /* 0x000fea0003800000 */
[----:B------:R-:W2:Y:S04]  /*2c270*/  LDL R4, [R1+0x28] ;  /* 0x0000280001047983 */ /* 0x000ea80000100800 */
[----:B------:R3:W-:Y:S01]  /*2c280*/  STL [R1+0xc], R3 ;  /* 0x00000c0301007387 */ /* 0x0007e20000100800 */
[----:B--2---:R-:W-:Y:S02]  /*2c290*/  IMAD.IADD R6, R3, 0x1, R4 ;  /* 0x0000000103067824 */ /* 0x004fe400078e0204 */
[----:B------:R-:W-:-:S03]  /*2c2a0*/  IMAD.MOV.U32 R4, RZ, RZ, RZ ;  /* 0x000000ffff047224 */ /* 0x000fc600078e00ff */
[----:B------:R-:W-:-:S13]  /*2c2b0*/  ISETP.GE.OR P4, PT, R6, R2, !P5 ;  /* 0x000000020600720c */ /* 0x000fda0006f86670 */
[----:B---3--:R-:W2:Y:S02]  /*2c2c0*/  @!P4 LDC.64 R2, c[0x0][0xc80] ;  /* 0x00032000ff02cb82 */ /* 0x008ea40000000a00 */
[----:B--2---:R-:W-:-:S05]  /*2c2d0*/  @!P4 IMAD.WIDE R2, R6, 0x4, R2 ;  /* 0x000000040602c825 */ /* 0x004fca00078e0202 */
[----:B------:R2:W3:Y:S02]  /*2c2e0*/  @!P4 LDG.E R4, desc[UR46][R2.64] ;  /* 0x0000002e0204c981 */ /* 0x0004e4000c1e1900 */
[----:B--2---:R-:W2:Y:S02]  /*2c2f0*/  @!P4 LDC.64 R2, c[0x0][0xc78] ;  /* 0x00031e00ff02cb82 */ /* 0x004ea40000000a00 */
[----:B--2---:R-:W-:-:S04]  /*2c300*/  @!P4 IMAD.WIDE R2, R6, 0x4, R2 ;  /* 0x000000040602c825 */ /* 0x004fc800078e0202 */
[----:B------:R-:W-:-:S06]  /*2c310*/  IMAD.MOV.U32 R6, RZ, RZ, RZ ;  /* 0x000000ffff067224 */ /* 0x000fcc00078e00ff */
[----:B------:R-:W3:Y:S01]  /*2c320*/  @!P4 LDG.E R6, desc[UR46][R2.64] ;  /* 0x0000002e0206c981 */ /* 0x000ee2000c1e1900 */
[----:B------:R-:W-:Y:S01]  /*2c330*/  UMOV UR4, 0xffffffff ;  /* 0xffffffff00047882 */ /* 0x000fe20000000000 */
[----:B---3--:R-:W-:Y:S02]  /*2c340*/  IMAD R2, R6, R4, RZ ;  /* 0x0000000406027224 */ /* 0x008fe400078e02ff */
[----:B------:R-:W-:Y:S05]  /*2c350*/  BRA.DIV UR4, `(.L_x_5148) ;  /* 0x0000003604047947 */ /* 0x000fea000b800000 */
[----:B------:R-:W2:Y:S01]  /*2c360*/  SHFL.UP PT, R3, R2, 0x1, RZ ;  /* 0x0420000002037989 */ /* 0x000ea200000e00ff */
[----:B------:R-:W-:-:S04]  /*2c370*/  LOP3.LUT P4, RZ, R18, 0x1, RZ, 0xc0, !PT ;  /* 0x0000000112ff7812 */ /* 0x000fc8000788c0ff */
[----:B--2---:R-:W-:-:S05]  /*2c380*/  SEL R3, R3, RZ, P4 ;  /* 0x000000ff03037207 */ /* 0x004fca0002000000 */
[----:B------:R-:W-:-:S05]  /*2c390*/  IMAD.IADD R2, R2, 0x1, R3 ;  /* 0x0000000102027824 */ /* 0x000fca00078e0203 */
[----:B------:R-:W2:Y:S02]  /*2c3a0*/  SHFL.UP PT, R3, R2, 0x2, RZ ;  /* 0x0440000002037989 */ /* 0x000ea400000e00ff */
        /* <DEDUP_REMOVED lines=10> */
[----:B0-----:R-:W-:-:S05]  /*2c450*/  IMAD.IADD R7, R2, 0x1, R3 ;  /* 0x0000000102077824 */ /* 0x001fca00078e0203 */
[----:B------:R0:W2:Y:S02]  /*2c460*/  SHFL.IDX PT, R9, R7, 0x1f, 0x1f ;  /* 0x03e01f0007097f89 */ /* 0x0000a400000e0000 */
.L_x_5256:
[----:B------:R-:W-:Y:S02]  /*2c470*/  ULDC UR4, c[0x0][0xc38] ;  /* 0x00030e0000047ab9 */ /* 0x000fe40000000800 */
[----:B------:R-:W-:-:S04]  /*2c480*/  IMAD.U32 R2, RZ, RZ, UR4 ;  /* 0x00000004ff027e24 */ /* 0x000fc8000f8e00ff */
[----:B--2---:R-:W-:-:S04]  /*2c490*/  IMAD R9, R9, R2, RZ ;  /* 0x0000000209097224 */ /* 0x004fc800078e02ff */
[----:B------:R-:W-:-:S05]  /*2c4a0*/  IMAD.IADD R0, R9, 0x1, R0 ;  /* 0x0000000109007824 */ /* 0x000fca00078e0200 */
[----:B------:R-:W-:-:S13]  /*2c4b0*/  ISETP.GT.AND P4, PT, R0, R5, PT ;  /* 0x000000050000720c */ /* 0x000fda0003f84270 */
[----:B------:R-:W-:Y:S05]  /*2c4c0*/  @!P4 BRA `(.L_x_5149) ;  /* 0xfffffffc0054c947 */ /* 0x000fea000383ffff */
.L_x_5146:
[----:B------:R-:W-:Y:S01]  /*2c4d0*/  IMAD.IADD R9, R0, 0x1, -R9 ;  /* 0x0000000100097824 */ /* 0x000fe200078e0a09 */
[----:B------:R-:W-:-:S03]  /*2c4e0*/  UMOV UR4, 0xffffffff ;  /* 0xffffffff00047882 */ /* 0x000fc60000000000 */
[----:B------:R-:W-:-:S05]  /*2c4f0*/  IMAD R0, R7, R2, R9 ;  /* 0x0000000207007224 */ /* 0x000fca00078e0209 */
[----:B------:R-:W-:Y:S01]  /*2c500*/  ISETP.GT.AND P6, PT, R0, R5, PT ;  /* 0x000000050000720c */ /* 0x000fe20003fc4270 */
[----:B------:R-:W-:-:S12]  /*2c510*/  BRA.DIV UR4, `(.L_x_5150) ;  /* 0x0000003604707947 */ /* 0x000fd8000b800000 */
[----:B------:R-:W2:Y:S01]  /*2c520*/  LDL.LU R10, [R1+0xc] ;  /* 0x00000c00010a7983 */ /* 0x000ea20000300800 */
[----:B------:R-:W-:-:S04]  /*2c530*/  VOTE.ANY R0, PT, !P6 ;  /* 0x0000000000007806 */ /* 0x000fc800070e0100 */
[----:B------:R-:W3:Y:S02]  /*2c540*/  POPC R3, R0 ;  /* 0x0000000000037309 */ /* 0x000ee40000000000 */
[----:B---3--:R3:W4:Y:S04]  /*2c550*/  SHFL.IDX PT, R4, R4, R3, 0x1f ;  /* 0x00001f0304047589 */ /* 0x00872800000e0000 */
[----:B------:R3:W0:Y:S01]  /*2c560*/  SHFL.IDX PT, R6, R6, R3, 0x1f ;  /* 0x00001f0306067589 */ /* 0x00062200000e0000 */
[----:B--2---:R-:W-:-:S05]  /*2c570*/  IMAD.IADD R10, R3, 0x1, R10 ;  /* 0x00000001030a7824 */ /* 0x004fca00078e020a */
[----:B0---4-:R3:W-:Y:S02]  /*2c580*/  STL [R1+0xc], R10 ;  /* 0x00000c0a01007387 */ /* 0x0117e40000100800 */
.L_x_5261:
[----:B------:R-:W-:-:S13]  /*2c590*/  ISETP.NE.AND P0, PT, R0, RZ, PT ;  /* 0x000000ff0000720c */ /* 0x000fda0003f05270 */
[----:B------:R-:W-:Y:S05]  /*2c5a0*/  @!P0 BRA `(.L_x_5151) ;  /* 0x0000000000148947 */ /* 0x000fea0003800000 */
[----:B------:R-:W-:Y:S01]  /*2c5b0*/  UMOV UR4, 0xffffffff ;  /* 0xffffffff00047882 */ /* 0x000fe20000000000 */
[----:B---3--:R-:W-:Y:S02]  /*2c5c0*/  VIADD R3, R3, 0xffffffff ;  /* 0xffffffff03037836 */ /* 0x008fe40000000000 */
[----:B------:R-:W-:Y:S05]  /*2c5d0*/  BRA.DIV UR4, `(.L_x_5152) ;  /* 0x0000003604a87947 */ /* 0x000fea000b800000 */
[----:B------:R2:W3:Y:S02]  /*2c5e0*/  SHFL.IDX PT, R3, R7, R3, 0x1f ;  /* 0x00001f0307037589 */ /* 0x0004e400000e0000 */
.L_x_5264:
[----:B---3--:R-:W-:-:S07]  /*2c5f0*/  IMAD.MOV.U32 R8, RZ, RZ, R3 ;  /* 0x000000ffff087224 */ /* 0x008fce00078e0003 */
.L_x_5151:
[----:B------:R-:W-:Y:S01]  /*2c600*/  ISETP.NE.AND P0, PT, R6, 0x1, PT ;  /* 0x000000010600780c */ /* 0x000fe20003f05270 */
[----:B------:R-:W-:-:S05]  /*2c610*/  IMAD R0, R8, R2, R9 ;  /* 0x0000000208007224 */ /* 0x000fca00078e0209 */
[----:B------:R4:W-:Y:S02]  /*2c620*/  STL [R1], R0 ;  /* 0x0000000001007387 */ /* 0x0009e40000100800 */
[----:B----4-:R-:W-:-:S05]  /*2c630*/  IMAD.IADD R0, R5, 0x1, -R0 ;  /* 0x0000000105007824 */ /* 0x010fca00078e0a00 */
[----:B------:R-:W-:Y:S05]  /*2c640*/  @!P0 BRA `(.L_x_5153) ;  /* 0x0000000000e48947 */ /* 0x000fea0003800000 */
[----:B------:R-:W-:-:S04]  /*2c650*/  IABS R5, R4 ;  /* 0x0000000400057213 */ /* 0x000fc80000000000 */
[----:B------:R-:W4:Y:S08]  /*2c660*/  I2F.RP R2, R5 ;  /* 0x0000000500027306 */ /* 0x000f300000209400 */
[----:B----4-:R-:W4:Y:S02]  /*2c670*/  MUFU.RCP R2, R2 ;  /* 0x0000000200027308 */ /* 0x010f240000001000 */
[----:B----4-:R-:W-:-:S06]  /*2c680*/  VIADD R2, R2, 0xffffffe ;  /* 0x0ffffffe02027836 */ /* 0x010fcc0000000000 */
[----:B---3--:R-:W3:Y:S02]  /*2c690*/  F2I.FTZ.U32.TRUNC.NTZ R3, R2 ;  /* 0x0000000200037305 */ /* 0x008ee4000021f000 */
[----:B---3--:R-:W-:-:S04]  /*2c6a0*/  IMAD.MOV R2, RZ, RZ, -R3 ;  /* 0x000000ffff027224 */ /* 0x008fc800078e0a03 */
        /* <DEDUP_REMOVED lines=14> */
[----:B------:R-:W3:Y:S07]  /*2c790*/  I2F.RP R2, R5 ;  /* 0x0000000500027306 */ /* 0x000eee0000209400 */
[----:B------:R-:W-:Y:S01]  /*2c7a0*/  @P0 VIADD R8, R8, 0x1 ;  /* 0x0000000108080836 */ /* 0x000fe20000000000 */
[----:B---3--:R-:W3:Y:S02]  /*2c7b0*/  MUFU.RCP R2, R2 ;  /* 0x0000000200027308 */ /* 0x008ee40000001000 */
[----:B---3--:R-:W-:-:S06]  /*2c7c0*/  VIADD R2, R2, 0xffffffe ;  /* 0x0ffffffe02027836 */ /* 0x008fcc0000000000 */
[----:B------:R-:W3:Y:S02]  /*2c7d0*/  F2I.FTZ.U32.TRUNC.NTZ R3, R2 ;  /* 0x0000000200037305 */ /* 0x000ee4000021f000 */
[----:B---3--:R-:W-:-:S04]  /*2c7e0*/  IMAD.MOV R2, RZ, RZ, -R3 ;  /* 0x000000ffff027224 */ /* 0x008fc800078e0a03 */
[----:B--2---:R-:W-:Y:S02]  /*2c7f0*/  IMAD R7, R2, R5, RZ ;  /* 0x0000000502077224 */ /* 0x004fe400078e02ff */
        /* <DEDUP_REMOVED lines=30> */
.L_x_5153:
[----:B---3--:R-:W3:Y:S01]  /*2c9e0*/  LDL R3, [R1+0xc] ;  /* 0x00000c0001037983 */ /* 0x008ee20000100800 */
[----:B--2---:R-:W3:Y:S02]  /*2c9f0*/  LDC.64 R6, c[0x0][0xc90] ;  /* 0x00032400ff067b82 */ /* 0x004ee40000000a00 */
[----:B---3--:R-:W-:-:S05]  /*2ca00*/  IMAD.WIDE R6, R3, 0x4, R6 ;  /* 0x0000000403067825 */ /* 0x008fca00078e0206 */
[----:B------:R-:W2:Y:S02]  /*2ca10*/  LDG.E R3, desc[UR46][R6.64] ;  /* 0x0000002e06037981 */ /* 0x000ea4000c1e1900 */
[----:B--2---:R-:W-:-:S05]  /*2ca20*/  IMAD R5, R4, R3, RZ ;  /* 0x0000000304057224 */ /* 0x004fca00078e02ff */
[----:B------:R-:W-:-:S04]  /*2ca30*/  IABS R8, R5 ;  /* 0x0000000500087213 */ /* 0x000fc80000000000 */
[----:B------:R-:W2:Y:S08]  /*2ca40*/  I2F.RP R6, R8 ;  /* 0x0000000800067306 */ /* 0x000eb00000209400 */
[----:B--2---:R-:W2:Y:S02]  /*2ca50*/  MUFU.RCP R6, R6 ;  /* 0x0000000600067308 */ /* 0x004ea40000001000 */
[----:B--2---:R-:W-:-:S06]  /*2ca60*/  VIADD R6, R6, 0xffffffe ;  /* 0x0ffffffe06067836 */ /* 0x004fcc0000000000 */
[----:B------:R-:W2:Y:S02]  /*2ca70*/  F2I.FTZ.U32.TRUNC.NTZ R7, R6 ;  /* 0x0000000600077305 */ /* 0x000ea4000021f000 */
[----:B--2---:R-:W-:-:S04]  /*2ca80*/  IMAD.MOV R6, RZ, RZ, -R7 ;  /* 0x000000ffff067224 */ /* 0x004fc800078e0a07 */
        /* <DEDUP_REMOVED lines=24> */
[----:B------:R-:W2:Y:S08]  /*2cc10*/  I2F.RP R2, R9 ;  /* 0x0000000900027306 */ /* 0x000eb00000209400 */
[----:B--2---:R-:W2:Y:S02]  /*2cc20*/  MUFU.RCP R2, R2 ;  /* 0x0000000200027308 */ /* 0x004ea40000001000 */
[----:B--2---:R-:W-:-:S06]  /*2cc30*/  VIADD R2, R2, 0xffffffe ;  /* 0x0ffffffe02027836 */ /* 0x004fcc0000000000 */
[----:B------:R2:W3:Y:S02]  /*2cc40*/  F2I.FTZ.U32.TRUNC.NTZ R3, R2 ;  /* 0x0000000200037305 */ /* 0x0004e4000021f000 */
[----:B--2---:R-:W-:Y:S02]  /*2cc50*/  IMAD.MOV.U32 R2, RZ, RZ, RZ ;  /* 0x000000ffff027224 */ /* 0x004fe400078e00ff */
[----:B---3--:R-:W-:-:S04]  /*2cc60*/  IMAD.MOV R0, RZ, RZ, -R3 ;  /* 0x000000ffff007224 */ /* 0x008fc800078e0a03 */
        /* <DEDUP_REMOVED lines=22> */
.L_x_5154:
[----:B------:R-:W-:-:S05]  /*2cdd0*/  LOP3.LUT R0, RZ, R0, RZ, 0x33, !PT ;  /* 0x00000000ff007212 */ /* 0x000fca00078e33ff */
[----:B------:R-:W-:-:S05]  /*2cde0*/  IMAD.IADD R0, R4, 0x1, R0 ;  /* 0x0000000104007824 */ /* 0x000fca00078e0200 */
[----:B------:R4:W-:Y:S01]  /*2cdf0*/  STL [R1+0x4], R0 ;  /* 0x0000040001007387 */ /* 0x0009e20000100800 */
[----:B------:R-:W-:Y:S05]  /*2ce00*/  BRA `(.L_x_5155) ;  /* 0x0000000000287947 */ /* 0x000fea0003800000 */
.L_x_5147:
        /* <DEDUP_REMOVED lines=10> */
.L_x_5155:
[----:B--2-4-:R-:W2:Y:S04]  /*2ceb0*/  LDL R0, [R1+0x28] ;  /* 0x0000280001007983 */ /* 0x014ea80000100800 */
[----:B---3--:R-:W0:Y:S04]  /*2cec0*/  LDL R2, [R1+0xc] ;  /* 0x00000c0001027983 */ /* 0x008e280000100800 */
[----:B------:R-:W3:Y:S04]  /*2ced0*/  LDL R3, [R1+0x8] ;  /* 0x0000080001037983 */ /* 0x000ee80000100800 */
[----:B------:R-:W4:Y:S04]  /*2cee0*/  LDL R4, [R1] ;  /* 0x0000000001047983 */ /* 0x000f280000100800 */
[----:B------:R-:W4:Y:S01]  /*2cef0*/  LDL R5, [R1+0x4] ;  /* 0x0000040001057983 */ /* 0x000f220000100800 */
[----:B------:R-:W-:Y:S05]  /*2cf00*/  WARPSYNC.ALL ;  /* 0x0000000000007948 */ /* 0x000fea0003800000 */
[----:B------:R-:W-:Y:S01]  /*2cf10*/  BAR.SYNC.DEFER_BLOCKING 0x4, 0x180 ;  /* 0x0106000000007b1d */ /* 0x000fe20000010000 */
[----:B--2---:R-:W-:-:S13]  /*2cf20*/  ISETP.NE.AND P0, PT, R0, RZ, PT ;  /* 0x000000ff0000720c */ /* 0x004fda0003f05270 */
[----:B------:R-:W2:Y:S01]  /*2cf30*/  @!P0 S2R R0, SR_CgaCtaId ;  /* 0x0000000000008919 */ /* 0x000ea20000008800 */
[----:B0-----:R-:W-:Y:S01]  /*2cf40*/  IMAD.MOV.U32 R7, RZ, RZ, R2 ;  /* 0x000000ffff077224 */ /* 0x001fe200078e0002 */
[----:B------:R-:W-:Y:S01]  /*2cf50*/  @!P0 MOV R2, 0x400 ;  /* 0x0000040000028802 */ /* 0x000fe20000000f00 */
[----:B---3--:R-:W-:-:S03]  /*2cf60*/  IMAD.MOV.U32 R6, RZ, RZ, R3 ;  /* 0x000000ffff067224 */ /* 0x008fc600078e0003 */
[----:B--2---:R-:W-:-:S05]  /*2cf70*/  @!P0 LEA R19, R0, R2, 0x18 ;  /* 0x0000000200138211 */ /* 0x004fca00078ec0ff */
[----:B----4-:R0:W-:Y:S01]  /*2cf80*/  @!P0 STS.128 [R19+0x308d0], R4 ;  /* 0x0308d00413008388 */ /* 0x0101e20000000c00 */
[----:B------:R-:W-:Y:S06]  /*2cf90*/  BAR.ARV 0x5, 0x180 ;  /* 0x0146000000007b1d */ /* 0x000fec0000002000 */
.L_x_5144:
[----:B--2---:R-:W2:Y:S01]  /*2cfa0*/  LDL R0, [R1+0xc] ;  /* 0x00000c0001007983 */ /* 0x004ea20000100800 */
[----:B------:R-:W-:Y:S02]  /*2cfb0*/  ULDC UR4, c[0x0][0xc3c] ;  /* 0x00030f0000047ab9 */ /* 0x000fe40000000800 */
[----:B--2---:R-:W-:-:S13]  /*2cfc0*/  ISETP.GE.AND P0, PT, R0, UR4, PT ;  /* 0x0000000400007c0c */ /* 0x004fda000bf06270 */
[----:B------:R-:W-:Y:S05]  /*2cfd0*/  @!P0 BRA `(.L_x_5156) ;  /* 0xffffff8000248947 */ /* 0x000fea000383ffff */
[----:B------:R-:W-:Y:S05]  /*2cfe0*/  BSYNC B8 ;  /* 0x0000000000087941 */ /* 0x000fea0003800000 */
.L_x_4986:
[----:B----4-:R-:W2:Y:S01]  /*2cff0*/  LDL.LU R0, [R1+0x58] ;  /* 0x0000580001007983 */ /* 0x010ea20000300800 */
[----:B------:R-:W-:Y:S01]  /*2d000*/  BSSY B0, `(.L_x_5157) ;  /* 0x000000b000007945 */ /* 0x000fe20003800000 */
[----:B0--3--:R-:W0:Y:S01]  /*2d010*/  S2R R5, SR_CgaCtaId ;  /* 0x0000000000057919 */ /* 0x009e220000008800 */
[----:B--2---:R-:W-:-:S05]  /*2d020*/  VIADD R0, R0, 0x1 ;  /* 0x0000000100007836 */ /* 0x004fca0000000000 */
[----:B-1----:R-:W-:-:S04]  /*2d030*/  LEA.HI R2, R0, R0, RZ, 0x1 ;  /* 0x0000000000027211 */ /* 0x002fc800078f08ff */
[----:B------:R-:W-:-:S05]  /*2d040*/  LOP3.LUT R3, R2, 0xfffffffe, RZ, 0xc0, !PT ;  /* 0xfffffffe02037812 */ /* 0x000fca00078ec0ff */
[----:B------:R-:W-:Y:S01]  /*2d050*/  IMAD.IADD R3, R0, 0x1, -R3 ;  /* 0x0000000100037824 */ /* 0x000fe200078e0a03 */
[----:B------:R-:W-:-:S04]  /*2d060*/  MOV R0, 0x400 ;  /* 0x0000040000007802 */ /* 0x000fc80000000f00 */
[----:B0-----:R-:W-:Y:S02]  /*2d070*/  LEA R0, R5, R0, 0x18 ;  /* 0x0000000005007211 */ /* 0x001fe400078ec0ff */
[----:B------:R-:W-:-:S04]  /*2d080*/  SHF.L.U32 R3, R3, 0x1f, RZ ;  /* 0x0000001f03037819 */ /* 0x000fc800000006ff */
[----:B------:R-:W0:Y:S02]  /*2d090*/  SYNCS.PHASECHK.TRANS64.TRYWAIT P0, [R0+URZ+0x30820], R3 ;  /* 0x03082003000075a7 */ /* 0x000e24000800017f */
[----:B0-----:R-:W-:Y:S05]  /*2d0a0*/  @!P0 BRA `(.L_x_5158) ;  /* 0x0000002c00208947 */ /* 0x001fea0003800000 */
.L_x_5265:
[----:B------:R-:W-:Y:S05]  /*2d0b0*/  BSYNC B0 ;  /* 0x0000000000007941 */ /* 0x000fea0003800000 */
.L_x_5157:
[----:B------:R-:W-:-:S03]  /*2d0c0*/  UMOV UR4, 0xffffffff ;  /* 0xffffffff00047882 */ /* 0x000fc60000000000 */
[----:B------:R-:W-:Y:S05]  /*2d0d0*/  BRA.DIV UR4, `(.L_x_5159) ;  /* 0x0000002e04287947 */ /* 0x000fea000b800000 */
[----:B------:R-:W1:Y:S02]  /*2d0e0*/  S2R R2, SR_TID.X ;  /* 0x0000000000027919 */ /* 0x000e640000002100 */
[----:B-1----:R-:W-:-:S04]  /*2d0f0*/  SHF.R.U32.HI R2, RZ, 0x5, R2 ;  /* 0x00000005ff027819 */ /* 0x002fc80000011602 */
[----:B------:R-:W-:-:S05]  /*2d100*/  LOP3.LUT R2, R2, 0x3, RZ, 0xc0, !PT ;  /* 0x0000000302027812 */ /* 0x000fca00078ec0ff */
[----:B------:R1:W2:Y:S02]  /*2d110*/  SHFL.IDX PT, R14, R2, RZ, 0x1f ;  /* 0x00001fff020e7589 */ /* 0x0002a400000e0000 */
.L_x_5268:
[----:B--2---:R-:W-:-:S13]  /*2d120*/  ISETP.NE.AND P0, PT, R14, RZ, PT ;  /* 0x000000ff0e00720c */ /* 0x004fda0003f05270 */
[----:B------:R-:W-:Y:S05]  /*2d130*/  @P0 BRA `(.L_x_4683) ;  /* 0x00000000009c0947 */ /* 0x000fea0003800000 */
[----:B------:R-:W-:-:S03]  /*2d140*/  UMOV UR4, 0xffffffff ;  /* 0xffffffff00047882 */ /* 0x000fc60000000000 */
[----:B------:R-:W-:Y:S05]  /*2d150*/  BRA.DIV UR4, `(.L_x_5160) ;  /* 0x0000002e043c7947 */ /* 0x000fea000b800000 */
[----:B------:R-:W-:-:S13]  /*2d160*/  ELECT P6, URZ, PT ;  /* 0x00000000003f782f */ /* 0x000fda00038c0000 */
.L_x_5271:
        /* <DEDUP_REMOVED lines=8> */
.L_x_5161:
        /* <DEDUP_REMOVED lines=14> */
.L_x_5272:
[----:B------:R-:W1:Y:S02]  /*2d2d0*/  SYNCS.PHASECHK.TRANS64.TRYWAIT P0, [R7+URZ], R2 ;  /* 0x00000002070075a7 */ /* 0x000e64000800017f */
[----:B-1----:R-:W-:Y:S05]  /*2d2e0*/  @!P0 BRA `(.L_x_5163) ;  /* 0x0000002c000c8947 */ /* 0x002fea0003800000 */
.L_x_5273:
[----:B------:R-:W-:Y:S05]  /*2d2f0*/  @!P2 BRA `(.L_x_5164) ;  /* 0x000000000004a947 */ /* 0x000fea0003800000 */
[----:B------:R-:W-:Y:S01]  /*2d300*/  BPT.TRAP 0x1 ;  /* 0x000000040000795c */ /* 0x000fe20000300000 */
.L_x_5164:
[----:B------:R-:W2:Y:S01]  /*2d310*/  LDL.LU R4, [R1+0x10] ;  /* 0x0000100001047983 */ /* 0x000ea20000300800 */
[----:B------:R-:W-:-:S04]  /*2d320*/  VIADD R0, R0, 0x30860 ;  /* 0x0003086000007836 */ /* 0x000fc80000000000 */
[----:B--2---:R-:W-:-:S04]  /*2d330*/  IMAD R4, R4, 0x8, R0 ;  /* 0x0000000804047824 */ /* 0x004fc800078e0200 */
[----:B------:R-:W2:Y:S02]  /*2d340*/  SYNCS.PHASECHK.TRANS64.TRYWAIT P0, [R4+URZ], R5 ;  /* 0x00000005040075a7 */ /* 0x000ea4000800017f */
[----:B--2---:R-:W-:Y:S05]  /*2d350*/  @!P0 BRA `(.L_x_5165) ;  /* 0x0000002c00048947 */ /* 0x004fea0003800000 */
.L_x_5274:
[----:B------:R-:W-:-:S07]  /*2d360*/  IMAD R3, R3, 0x8, R0 ;  /* 0x0000000803037824 */ /* 0x000fce00078e0200 */
.L_x_5166:
[----:B---3--:R3:W4:Y:S02]  /*2d370*/  SYNCS.PHASECHK.TRANS64.TRYWAIT P0, [R3+URZ], R2 ;  /* 0x00000002030075a7 */ /* 0x008724000800017f */
[----:B----4-:R-:W-:Y:S05]  /*2d380*/  @!P0 NANOSLEEP.SYNCS 0x989680 ;  /* 0x009896800000895d */ /* 0x010fea0003900000 */
[----:B------:R-:W4:Y:S02]  /*2d390*/  @!P0 SYNCS.PHASECHK.TRANS64 P0, [R3+URZ], R2 ;  /* 0x00000002030085a7 */ /* 0x000f24000800007f */
[----:B----4-:R-:W-:Y:S05]  /*2d3a0*/  @!P0 BRA `(.L_x_5166) ;  /* 0xfffffffc00f08947 */ /* 0x010fea000383ffff */
.L_x_4683:
[----:B------:R-:W-:Y:S05]  /*2d3b0*/  BSYNC B9 ;  /* 0x0000000000097941 */ /* 0x000fea0003800000 */
.L_x_4680:
[----:B------:R-:W-:Y:S05]  /*2d3c0*/  EXIT ;  /* 0x000000000000794d */ /* 0x000fea0003800000 */
.L_x_4711:
[----:B0-----:R0:W1:Y:S02]  /*2d3d0*/  SYNCS.PHASECHK.TRANS64.TRYWAIT P5, [R31+URZ+0x30890], R88 ;  /* 0x030890581f0075a7 */ /* 0x00106400080a017f */
[----:B-1----:R-:W-:Y:S05]  /*2d3e0*/  @!P5 NANOSLEEP.SYNCS 0x989680 ;  /* 0x009896800000d95d */ /* 0x002fea0003900000 */
[----:B------:R-:W1:Y:S02]  /*2d3f0*/  @!P5 SYNCS.PHASECHK.TRANS64 P5, [R31+URZ+0x30890], R88 ;  /* 0x030890581f00d5a7 */ /* 0x000e6400080a007f */
[----:B-1----:R-:W-:Y:S05]  /*2d400*/  @!P5 BRA `(.L_x_4711) ;  /* 0xfffffffc00f0d947 */ /* 0x002fea000383ffff */
[----:B------:R-:W-:Y:S05]  /*2d410*/  BRA `(.L_x_5167) ;  /* 0xfffffd6800407947 */ /* 0x000fea000383ffff */
.L_x_4765:
[----:B-1----:R1:W3:Y:S02]  /*2d420*/  SYNCS.PHASECHK.TRANS64.TRYWAIT P5, [R31+URZ+0x30890], R88 ;  /* 0x030890581f0075a7 */ /* 0x0022e400080a017f */
[----:B---3--:R-:W-:Y:S05]  /*2d430*/  @!P5 NANOSLEEP.SYNCS 0x989680 ;  /* 0x009896800000d95d */ /* 0x008fea0003900000 */
[----:B------:R-:W3:Y:S02]  /*2d440*/  @!P5 SYNCS.PHASECHK.TRANS64 P5, [R31+URZ+0x30890], R88 ;  /* 0x030890581f00d5a7 */ /* 0x000ee400080a007f */
[----:B---3--:R-:W-:Y:S05]  /*2d450*/  @!P5 BRA `(.L_x_4765) ;  /* 0xfffffffc00f0d947 */ /* 0x008fea000383ffff */
[----:B------:R-:W-:Y:S05]  /*2d460*/  BRA `(.L_x_5168) ;  /* 0xfffffd9c009c7947 */ /* 0x000fea000383ffff */
.L_x_4790:
[----:B0-----:R0:W1:Y:S02]  /*2d470*/  SYNCS.PHASECHK.TRANS64.TRYWAIT P3, [R31+URZ+0x30890], R88 ;  /* 0x030890581f0075a7 */ /* 0x001064000806017f */
[----:B-1----:R-:W-:Y:S05]  /*2d480*/  @!P3 NANOSLEEP.SYNCS 0x989680 ;  /* 0x009896800000b95d */ /* 0x002fea0003900000 */
[----:B------:R-:W1:Y:S02]  /*2d490*/  @!P3 SYNCS.PHASECHK.TRANS64 P3, [R31+URZ+0x30890], R88 ;  /* 0x030890581f00b5a7 */ /* 0x000e64000806007f */
[----:B-1----:R-:W-:Y:S05]  /*2d4a0*/  @!P3 BRA `(.L_x_4790) ;  /* 0xfffffffc00f0b947 */ /* 0x002fea000383ffff */
[----:B------:R-:W-:Y:S05]  /*2d4b0*/  BRA `(.L_x_5169) ;  /* 0xfffffdd0003c7947 */ /* 0x000fea000383ffff */
.L_x_4796:
[----:B-1----:R1:W2:Y:S02]  /*2d4c0*/  SYNCS.PHASECHK.TRANS64.TRYWAIT P2, [R31+URZ+0x308b0], R88 ;  /* 0x0308b0581f0075a7 */ /* 0x0022a4000804017f */
[----:B--2---:R-:W-:Y:S05]  /*2d4d0*/  @!P2 NANOSLEEP.SYNCS 0x989680 ;  /* 0x009896800000a95d */ /* 0x004fea0003900000 */
[----:B------:R-:W2:Y:S02]  /*2d4e0*/  @!P2 SYNCS.PHASECHK.TRANS64 P2, [R31+URZ+0x308b0], R88 ;  /* 0x0308b0581f00a5a7 */ /* 0x000ea4000804007f */
[----:B--2---:R-:W-:Y:S05]  /*2d4f0*/  @!P2 BRA `(.L_x_4796) ;  /* 0xfffffffc00f0a947 */ /* 0x004fea000383ffff */
[----:B------:R-:W-:Y:S05]  /*2d500*/  BRA `(.L_x_5170) ;  /* 0xfffffdd400347947 */ /* 0x000fea000383ffff */
.L_x_4824:
        /* <DEDUP_REMOVED lines=8> */
.L_x_5172:
[----:B------:R-:W-:Y:S05]  /*2d590*/  BSYNC B1 ;  /* 0x0000000000017941 */ /* 0x000fea0003800000 */
.L_x_5171:
        /* <DEDUP_REMOVED lines=8> */
.L_x_5173:
[----:B------:R-:W-:Y:S02]  /*2d620*/  IMAD.MOV.U32 R13, RZ, RZ, R5 ;  /* 0x000000ffff0d7224 */ /* 0x000fe400078e0005 */
[----:B------:R-:W-:-:S07]  /*2d630*/  IMAD.MOV.U32 R6, RZ, RZ, R14 ;  /* 0x000000ffff067224 */ /* 0x000fce00078e000e */
[----:B------:R-:W-:Y:S05]  /*2d640*/  WARPSYNC.COLLECTIVE R15, `(.L_x_5174) ;  /* 0x000000000f087348 */ /* 0x000fea0003c00000 */
[----:B------:R0:W1:Y:S02]  /*2d650*/  SHFL.IDX P6, R14, R13, R12, R11 ;  /* 0x0000000c0d0e7389 */ /* 0x00006400000c000b */
[----:B01----:R-:W-:Y:S01]  /*2d660*/  ENDCOLLECTIVE ;  /* 0x000000000000791b */ /* 0x003fe20003800000 */
.L_x_5174:
[----:B------:R-:W-:Y:S02]  /*2d670*/  IMAD.MOV.U32 R13, RZ, RZ, R0 ;  /* 0x000000ffff0d7224 */ /* 0x000fe400078e0000 */
[----:B------:R-:W-:-:S07]  /*2d680*/  IMAD.MOV.U32 R9, RZ, RZ, R14 ;  /* 0x000000ffff097224 */ /* 0x000fce00078e000e */
[----:B------:R-:W-:Y:S05]  /*2d690*/  WARPSYNC.COLLECTIVE R15, `(.L_x_5175) ;  /* 0x000000000f087348 */ /* 0x000fea0003c00000 */
[----:B------:R0:W1:Y:S02]  /*2d6a0*/  SHFL.IDX P6, R14, R13, R12, R11 ;  /* 0x0000000c0d0e7389 */ /* 0x00006400000c000b */
[----:B01----:R-:W-:Y:S01]  /*2d6b0*/  ENDCOLLECTIVE ;  /* 0x000000000000791b */ /* 0x003fe20003800000 */
.L_x_5175:
[----:B------:R-:W-:Y:S05]  /*2d6c0*/  BRA `(.L_x_5176) ;  /* 0xfffffde800987947 */ /* 0x000fea000383ffff */
.L_x_4827:
[----:B------:R-:W-:Y:S01]  /*2d6d0*/  BSSY B1, `(.L_x_5177) ;  /* 0x0000008000017945 */ /* 0x000fe20003800000 */
[----:B------:R-:W-:Y:S02]  /*2d6e0*/  IMAD.MOV.U32 R13, RZ, RZ, R4 ;  /* 0x000000ffff0d7224 */ /* 0x000fe400078e0004 */
[----:B------:R-:W-:Y:S02]  /*2d6f0*/  IMAD.MOV.U32 R12, RZ, RZ, 0x1 ;  /* 0x00000001ff0c7424 */ /* 0x000fe400078e00ff */
[----:B------:R-:W-:Y:S02]  /*2d700*/  IMAD.MOV.U32 R11, RZ, RZ, 0x1c1f ;  /* 0x00001c1fff0b7424 */ /* 0x000fe400078e00ff */
[----:B------:R-:W-:-:S07]  /*2d710*/  IMAD.MOV.U32 R15, RZ, RZ, -0x1 ;  /* 0xffffffffff0f7424 */ /* 0x000fce00078e00ff */
[----:B0---4-:R-:W-:Y:S05]  /*2d720*/  WARPSYNC.COLLECTIVE R15, `(.L_x_5178) ;  /* 0x000000000f087348 */ /* 0x011fea0003c00000 */
[----:B----4-:R1:W2:Y:S02]  /*2d730*/  SHFL.IDX P6, R14, R13, R12, R11 ;  /* 0x0000000c0d0e7389 */ /* 0x0102a400000c000b */
[----:B012---:R-:W-:Y:S01]  /*2d740*/  ENDCOLLECTIVE ;  /* 0x000000000000791b */ /* 0x007fe20003800000 */
.L_x_5178:
[----:B------:R-:W-:Y:S05]  /*2d750*/  BSYNC B1 ;  /* 0x0000000000017941 */ /* 0x000fea0003800000 */
.L_x_5177:
        /* <DEDUP_REMOVED lines=8> */
.L_x_5179:
[----:B------:R-:W-:Y:S02]  /*2d7e0*/  IMAD.MOV.U32 R13, RZ, RZ, R5 ;  /* 0x000000ffff0d7224 */ /* 0x000fe400078e0005 */
[----:B------:R-:W-:-:S07]  /*2d7f0*/  IMAD.MOV.U32 R6, RZ, RZ, R14 ;  /* 0x000000ffff067224 */ /* 0x000fce00078e000e */
[----:B------:R-:W-:Y:S05]  /*2d800*/  WARPSYNC.COLLECTIVE R15, `(.L_x_5180) ;  /* 0x000000000f087348 */ /* 0x000fea0003c00000 */
[----:B------:R0:W1:Y:S02]  /*2d810*/  SHFL.IDX P6, R14, R13, R12, R11 ;  /* 0x0000000c0d0e7389 */ /* 0x00006400000c000b */
[----:B01----:R-:W-:Y:S01]  /*2d820*/  ENDCOLLECTIVE ;  /* 0x000000000000791b */ /* 0x003fe20003800000 */
.L_x_5180:
[----:B------:R-:W-:Y:S02]  /*2d830*/  IMAD.MOV.U32 R13, RZ, RZ, R0 ;  /* 0x000000ffff0d7224 */ /* 0x000fe400078e0000 */
[----:B------:R-:W-:-:S07]  /*2d840*/  IMAD.MOV.U32 R65, RZ, RZ, R14 ;  /* 0x000000ffff417224 */ /* 0x000fce00078e000e */
[----:B------:R-:W-:Y:S05]  /*2d850*/  WARPSYNC.COLLECTIVE R15, `(.L_x_5181) ;  /* 0x000000000f087348 */ /* 0x000fea0003c00000 */
[----:B------:R0:W1:Y:S02]  /*2d860*/  SHFL.IDX P6, R14, R13, R12, R11 ;  /* 0x0000000c0d0e7389 */ /* 0x00006400000c000b */
[----:B01----:R-:W-:Y:S01]  /*2d870*/  ENDCOLLECTIVE ;  /* 0x000000000000791b */ /* 0x003fe20003800000 */
.L_x_5181:
[----:B------:R-:W-:Y:S01]  /*2d880*/  IMAD.MOV.U32 R64, RZ, RZ, R14 ;  /* 0x000000ffff407224 */ /* 0x000fe200078e000e */
[----:B------:R-:W-:Y:S06]  /*2d890*/  BRA `(.L_x_5182) ;  /* 0xfffffdf000447947 */ /* 0x000fec000383ffff */
.L_x_4831:
[----:B0-----:R0:W1:Y:S02]  /*2d8a0*/  SYNCS.PHASECHK.TRANS64.TRYWAIT P0, [R16+URZ+0x30800], R5 ;  /* 0x03080005100075a7 */ /* 0x001064000800017f */
[----:B-1----:R-:W-:Y:S05]  /*2d8b0*/  @!P0 NANOSLEEP.SYNCS 0x989680 ;  /* 0x009896800000895d */ /* 0x002fea0003900000 */
[----:B------:R-:W1:Y:S02]  /*2d8c0*/  @!P0 SYNCS.PHASECHK.TRANS64 P0, [R16+URZ+0x30800], R5 ;  /* 0x03080005100085a7 */ /* 0x000e64000800007f */
[----:B-1----:R-:W-:Y:S05]  /*2d8d0*/  @!P0 BRA `(.L_x_4831) ;  /* 0xfffffffc00f08947 */ /* 0x002fea000383ffff */
[----:B------:R-:W-:Y:S05]  /*2d8e0*/  BRA `(.L_x_5183) ;  /* 0xfffffdf8007c7947 */ /* 0x000fea000383ffff */
.L_x_4855:
        /* <DEDUP_REMOVED lines=8> */
.L_x_5185:
[----:B------:R-:W-:Y:S05]  /*2d970*/  BSYNC B1 ;  /* 0x0000000000017941 */ /* 0x000fea0003800000 */
.L_x_5184:
        /* <DEDUP_REMOVED lines=8> */
.L_x_5186:
[----:B------:R-:W-:Y:S02]  /*2da00*/  IMAD.MOV.U32 R9, RZ, RZ, R5 ;  /* 0x000000ffff097224 */ /* 0x000fe400078e0005 */
[----:B------:R-:W-:Y:S02]  /*2da10*/  IMAD.MOV.U32 R13, RZ, RZ, R69 ;  /* 0x000000ffff0d7224 */ /* 0x000fe400078e0045 */
[----:B------:R-:W-:-:S07]  /*2da20*/  IMAD.MOV.U32 R4, RZ, RZ, R14 ;  /* 0x000000ffff047224 */ /* 0x000fce00078e000e */
[----:B------:R-:W-:Y:S05]  /*2da30*/  WARPSYNC.COLLECTIVE R15, `(.L_x_5187) ;  /* 0x000000000f087348 */ /* 0x000fea0003c00000 */
[----:B------:R0:W1:Y:S02]  /*2da40*/  SHFL.IDX P6, R14, R13, R12, R11 ;  /* 0x0000000c0d0e7389 */ /* 0x00006400000c000b */
[----:B01----:R-:W-:Y:S01]  /*2da50*/  ENDCOLLECTIVE ;  /* 0x000000000000791b */ /* 0x003fe20003800000 */
.L_x_5187:
[----:B------:R-:W-:Y:S02]  /*2da60*/  IMAD.MOV.U32 R8, RZ, RZ, R4 ;  /* 0x000000ffff087224 */ /* 0x000fe400078e0004 */
[----:B------:R-:W-:Y:S02]  /*2da70*/  IMAD.MOV.U32 R13, RZ, RZ, R68 ;  /* 0x000000ffff0d7224 */ /* 0x000fe400078e0044 */
[----:B------:R-:W-:-:S07]  /*2da80*/  IMAD.MOV.U32 R7, RZ, RZ, R14 ;  /* 0x000000ffff077224 */ /* 0x000fce00078e000e */
[----:B------:R-:W-:Y:S05]  /*2da90*/  WARPSYNC.COLLECTIVE R15, `(.L_x_5188) ;  /* 0x000000000f087348 */ /* 0x000fea0003c00000 */
[----:B------:R0:W1:Y:S02]  /*2daa0*/  SHFL.IDX P6, R14, R13, R12, R11 ;  /* 0x0000000c0d0e7389 */ /* 0x00006400000c000b */
[----:B01----:R-:W-:Y:S01]  /*2dab0*/  ENDCOLLECTIVE ;  /* 0x000000000000791b */ /* 0x003fe20003800000 */
.L_x_5188:
[----:B------:R-:W-:Y:S05]  /*2dac0*/  BRA `(.L_x_5189) ;  /* 0xfffffe2000287947 */ /* 0x000fea000383ffff */
.L_x_4858:
[----:B------:R-:W-:Y:S01]  /*2dad0*/  BSSY B1, `(.L_x_5190) ;  /* 0x0000008000017945 */ /* 0x000fe20003800000 */
[----:B------:R-:W-:Y:S02]  /*2dae0*/  IMAD.MOV.U32 R13, RZ, RZ, R63 ;  /* 0x000000ffff0d7224 */ /* 0x000fe400078e003f */
[----:B------:R-:W-:Y:S02]  /*2daf0*/  IMAD.MOV.U32 R12, RZ, RZ, 0x1 ;  /* 0x00000001ff0c7424 */ /* 0x000fe400078e00ff */
[----:B------:R-:W-:Y:S02]  /*2db00*/  IMAD.MOV.U32 R11, RZ, RZ, 0x1c1f ;  /* 0x00001c1fff0b7424 */ /* 0x000fe400078e00ff */
[----:B------:R-:W-:-:S07]  /*2db10*/  IMAD.MOV.U32 R15, RZ, RZ, -0x1 ;  /* 0xffffffffff0f7424 */ /* 0x000fce00078e00ff */
[----:B----4-:R-:W-:Y:S05]  /*2db20*/  WARPSYNC.COLLECTIVE R15, `(.L_x_5191) ;  /* 0x000000000f087348 */ /* 0x010fea0003c00000 */
[----:B----4-:R0:W1:Y:S02]  /*2db30*/  SHFL.IDX P6, R14, R13, R12, R11 ;  /* 0x0000000c0d0e7389 */ /* 0x01006400000c000b */
[----:B01----:R-:W-:Y:S01]  /*2db40*/  ENDCOLLECTIVE ;  /* 0x000000000000791b */ /* 0x003fe20003800000 */
.L_x_5191:
[----:B------:R-:W-:Y:S05]  /*2db50*/  BSYNC B1 ;  /* 0x0000000000017941 */ /* 0x000fea0003800000 */
.L_x_5190:
        /* <DEDUP_REMOVED lines=8> */
.L_x_5192:
[----:B------:R-:W-:Y:S02]  /*2dbe0*/  IMAD.MOV.U32 R13, RZ, RZ, R69 ;  /* 0x000000ffff0d7224 */ /* 0x000fe400078e0045 */
[----:B------:R-:W-:-:S07]  /*2dbf0*/  IMAD.MOV.U32 R62, RZ, RZ, R14 ;  /* 0x000000ffff3e7224 */ /* 0x000fce00078e000e */
[----:B------:R-:W-:Y:S05]  /*2dc00*/  WARPSYNC.COLLECTIVE R15, `(.L_x_5193) ;  /* 0x000000000f087348 */ /* 0x000fea0003c00000 */
[----:B------:R0:W1:Y:S02]  /*2dc10*/  SHFL.IDX P6, R14, R13, R12, R11 ;  /* 0x0000000c0d0e7389 */ /* 0x00006400000c000b */
[----:B01----:R-:W-:Y:S01]  /*2dc20*/  ENDCOLLECTIVE ;  /* 0x000000000000791b */ /* 0x003fe20003800000 */
.L_x_5193:
[----:B------:R-:W-:Y:S02]  /*2dc30*/  IMAD.MOV.U32 R13, RZ, RZ, R68 ;  /* 0x000000ffff0d7224 */ /* 0x000fe400078e0044 */
[----:B------:R-:W-:-:S07]  /*2dc40*/  IMAD.MOV.U32 R69, RZ, RZ, R14 ;  /* 0x000000ffff457224 */ /* 0x000fce00078e000e */
[----:B------:R-:W-:Y:S05]  /*2dc50*/  WARPSYNC.COLLECTIVE R15, `(.L_x_5194) ;  /* 0x000000000f087348 */ /* 0x000fea0003c00000 */
[----:B------:R0:W1:Y:S02]  /*2dc60*/  SHFL.IDX P6, R14, R13, R12, R11 ;  /* 0x0000000c0d0e7389 */ /* 0x00006400000c000b */
[----:B01----:R-:W-:Y:S01]  /*2dc70*/  ENDCOLLECTIVE ;  /* 0x000000000000791b */ /* 0x003fe20003800000 */
.L_x_5194:
[----:B------:R-:W-:Y:S01]  /*2dc80*/  IMAD.MOV.U32 R68, RZ, RZ, R14 ;  /* 0x000000ffff447224 */ /* 0x000fe200078e000e */
[----:B------:R-:W-:Y:S06]  /*2dc90*/  BRA `(.L_x_5195) ;  /* 0xfffffe2400507947 */ /* 0x000fec000383ffff */
.L_x_4862:
[----:B0-----:R0:W1:Y:S02]  /*2dca0*/  SYNCS.PHASECHK.TRANS64.TRYWAIT P0, [R16+URZ+0x30800], R61 ;  /* 0x0308003d100075a7 */ /* 0x001064000800017f */
[----:B-1----:R-:W-:Y:S05]  /*2dcb0*/  @!P0 NANOSLEEP.SYNCS 0x989680 ;  /* 0x009896800000895d */ /* 0x002fea0003900000 */
[----:B------:R-:W1:Y:S02]  /*2dcc0*/  @!P0 SYNCS.PHASECHK.TRANS64 P0, [R16+URZ+0x30800], R61 ;  /* 0x0308003d100085a7 */ /* 0x000e64000800007f */
[----:B-1----:R-:W-:Y:S05]  /*2dcd0*/  @!P0 BRA `(.L_x_4862) ;  /* 0xfffffffc00f08947 */ /* 0x002fea000383ffff */
[----:B------:R-:W-:Y:S05]  /*2dce0*/  BRA `(.L_x_5196) ;  /* 0xfffffe2800d07947 */ /* 0x000fea000383ffff */
.L_x_4876:
[----:B-1----:R1:W2:Y:S02]  /*2dcf0*/  SYNCS.PHASECHK.TRANS64.TRYWAIT P2, [R5+URZ+0x30830], R0 ;  /* 0x03083000050075a7 */ /* 0x0022a4000804017f */
[----:B--2---:R-:W-:Y:S05]  /*2dd00*/  @!P2 NANOSLEEP.SYNCS 0x989680 ;  /* 0x009896800000a95d */ /* 0x004fea0003900000 */
[----:B------:R-:W2:Y:S02]  /*2dd10*/  @!P2 SYNCS.PHASECHK.TRANS64 P2, [R5+URZ+0x30830], R0 ;  /* 0x030830000500a5a7 */ /* 0x000ea4000804007f */
[----:B--2---:R-:W-:Y:S05]  /*2dd20*/  @!P2 BRA `(.L_x_4876) ;  /* 0xfffffffc00f0a947 */ /* 0x004fea000383ffff */
[----:B------:R-:W-:Y:S05]  /*2dd30*/  BRA `(.L_x_4875) ;  /* 0xfffffe5400dc7947 */ /* 0x000fea000383ffff */
.L_x_4896:
[----:B-1----:R1:W2:Y:S02]  /*2dd40*/  SYNCS.PHASECHK.TRANS64.TRYWAIT P2, [R0+URZ+0x30830], R11 ;  /* 0x0308300b000075a7 */ /* 0x0022a4000804017f */
[----:B--2---:R-:W-:Y:S05]  /*2dd50*/  @!P2 NANOSLEEP.SYNCS 0x989680 ;  /* 0x009896800000a95d */ /* 0x004fea0003900000 */
[----:B------:R-:W2:Y:S02]  /*2dd60*/  @!P2 SYNCS.PHASECHK.TRANS64 P2, [R0+URZ+0x30830], R11 ;  /* 0x0308300b0000a5a7 */ /* 0x000ea4000804007f */
[----:B--2---:R-:W-:Y:S05]  /*2dd70*/  @!P2 BRA `(.L_x_4896) ;  /* 0xfffffffc00f0a947 */ /* 0x004fea000383ffff */
[----:B------:R-:W-:Y:S05]  /*2dd80*/  BRA `(.L_x_4895) ;  /* 0xfffffe8400bc7947 */ /* 0x000fea000383ffff */
.L_x_4901:
[----:B-1----:R1:W2:Y:S02]  /*2dd90*/  SYNCS.PHASECHK.TRANS64.TRYWAIT P2, [R2+URZ+0x30850], R9 ;  /* 0x03085009020075a7 */ /* 0x0022a4000804017f */
[----:B--2---:R-:W-:Y:S05]  /*2dda0*/  @!P2 NANOSLEEP.SYNCS 0x989680 ;  /* 0x009896800000a95d */ /* 0x004fea0003900000 */
[----:B------:R-:W2:Y:S02]  /*2ddb0*/  @!P2 SYNCS.PHASECHK.TRANS64 P2, [R2+URZ+0x30850], R9 ;  /* 0x030850090200a5a7 */ /* 0x000ea4000804007f */
[----:B--2---:R-:W-:Y:S05]  /*2ddc0*/  @!P2 BRA `(.L_x_4901) ;  /* 0xfffffffc00f0a947 */ /* 0x004fea000383ffff */
[----:B------:R-:W-:Y:S05]  /*2ddd0*/  BRA `(.L_x_4900) ;  /* 0xfffffe9400047947 */ /* 0x000fea000383ffff */
.L_x_4921:
[----:B-1----:R1:W2:Y:S02]  /*2dde0*/  SYNCS.PHASECHK.TRANS64.TRYWAIT P2, [R3+URZ+0x30830], R4 ;  /* 0x03083004030075a7 */ /* 0x0022a4000804017f */
[----:B--2---:R-:W-:Y:S05]  /*2ddf0*/  @!P2 NANOSLEEP.SYNCS 0x989680 ;  /* 0x009896800000a95d */ /* 0x004fea0003900000 */
[----:B------:R-:W2:Y:S02]  /*2de00*/  @!P2 SYNCS.PHASECHK.TRANS64 P2, [R3+URZ+0x30830], R4 ;  /* 0x030830040300a5a7 */ /* 0x000ea4000804007f */
[----:B--2---:R-:W-:Y:S05]  /*2de10*/  @!P2 BRA `(.L_x_4921) ;  /* 0xfffffffc00f0a947 */ /* 0x004fea000383ffff */
[----:B------:R-:W-:Y:S05]  /*2de20*/  BRA `(.L_x_4920) ;  /* 0xfffffebc00687947 */ /* 0x000fea000383ffff */
.L_x_4926:
[----:B-1----:R1:W2:Y:S02]  /*2de30*/  SYNCS.PHASECHK.TRANS64.TRYWAIT P2, [R15+URZ+0x30850], R0 ;  /* 0x030850000f0075a7 */ /* 0x0022a4000804017f */
[----:B--2---:R-:W-:Y:S05]  /*2de40*/  @!P2 NANOSLEEP.SYNCS 0x989680 ;  /* 0x009896800000a95d */ /* 0x004fea0003900000 */
[----:B------:R-:W2:Y:S02]  /*2de50*/  @!P2 SYNCS.PHASECHK.TRANS64 P2, [R15+URZ+0x30850], R0 ;  /* 0x030850000f00a5a7 */ /* 0x000ea4000804007f */
[----:B--2---:R-:W-:Y:S05]  /*2de60*/  @!P2 BRA `(.L_x_4926) ;  /* 0xfffffffc00f0a947 */ /* 0x004fea000383ffff */
[----:B------:R-:W-:Y:S05]  /*2de70*/  BRA `(.L_x_4925) ;  /* 0xfffffec800b07947 */ /* 0x000fea000383ffff */
.L_x_4934:
[----:B-1----:R1:W2:Y:S02]  /*2de80*/  SYNCS.PHASECHK.TRANS64.TRYWAIT P2, [R4+URZ+0x30830], R15 ;  /* 0x0308300f040075a7 */ /* 0x0022a4000804017f */
[----:B--2---:R-:W-:Y:S05]  /*2de90*/  @!P2 NANOSLEEP.SYNCS 0x989680 ;  /* 0x009896800000a95d */ /* 0x004fea0003900000 */
[----:B------:R-:W2:Y:S02]  /*2dea0*/  @!P2 SYNCS.PHASECHK.TRANS64 P2, [R4+URZ+0x30830], R15 ;  /* 0x0308300f0400a5a7 */ /* 0x000ea4000804007f */
[----:B--2---:R-:W-:Y:S05]  /*2deb0*/  @!P2 BRA `(.L_x_4934) ;  /* 0xfffffffc00f0a947 */ /* 0x004fea000383ffff */
[----:B------:R-:W-:Y:S05]  /*2dec0*/  BRA `(.L_x_4933) ;  /* 0xfffffedc00ac7947 */ /* 0x000fea000383ffff */
.L_x_4939:
[----:B-1----:R1:W2:Y:S02]  /*2ded0*/  SYNCS.PHASECHK.TRANS64.TRYWAIT P2, [R14+URZ+0x30850], R2 ;  /* 0x030850020e0075a7 */ /* 0x0022a4000804017f */
[----:B--2---:R-:W-:Y:S05]  /*2dee0*/  @!P2 NANOSLEEP.SYNCS 0x989680 ;  /* 0x009896800000a95d */ /* 0x004fea0003900000 */
[----:B------:R-:W2:Y:S02]  /*2def0*/  @!P2 SYNCS.PHASECHK.TRANS64 P2, [R14+URZ+0x30850], R2 ;  /* 0x030850020e00a5a7 */ /* 0x000ea4000804007f */
[----:B--2---:R-:W-:Y:S05]  /*2df00*/  @!P2 BRA `(.L_x_4939) ;  /* 0xfffffffc00f0a947 */ /* 0x004fea000383ffff */
[----:B------:R-:W-:Y:S05]  /*2df10*/  BRA `(.L_x_4938) ;  /* 0xfffffee800ec7947 */ /* 0x000fea000383ffff */
.L_x_4953:
[----:B-1----:R1:W2:Y:S02]  /*2df20*/  SYNCS.PHASECHK.TRANS64.TRYWAIT P0, [R2+URZ+0x30850], R9 ;  /* 0x03085009020075a7 */ /* 0x0022a4000800017f */
[----:B--2---:R-:W-:Y:S05]  /*2df30*/  @!P0 NANOSLEEP.SYNCS 0x989680 ;  /* 0x009896800000895d */ /* 0x004fea0003900000 */
[----:B------:R-:W2:Y:S02]  /*2df40*/  @!P0 SYNCS.PHASECHK.TRANS64 P0, [R2+URZ+0x30850], R9 ;  /* 0x03085009020085a7 */ /* 0x000ea4000800007f */
[----:B--2---:R-:W-:Y:S05]  /*2df50*/  @!P0 BRA `(.L_x_4953) ;  /* 0xfffffffc00f08947 */ /* 0x004fea000383ffff */
[----:B------:R-:W-:Y:S05]  /*2df60*/  BRA `(.L_x_4952) ;  /* 0xffffff1400f87947 */ /* 0x000fea000383ffff */
.L_x_5002:
        /* <DEDUP_REMOVED lines=11> */
.L_x_5198:
[----:B------:R-:W-:Y:S05]  /*2e020*/  BSYNC B1 ;  /* 0x0000000000017941 */ /* 0x000fea0003800000 */
.L_x_5197:
[----:B------:R-:W-:Y:S05]  /*2e030*/  BRA `(.L_x_5199) ;  /* 0xffffff7c00787947 */ /* 0x000fea000383ffff */
.L_x_5004:
[----:B------:R-:W-:Y:S01]  /*2e040*/  BSSY B1, `(.L_x_5200) ;  /* 0x0000006000017945 */ /* 0x000fe20003800000 */
[----:B0-----:R-:W-:-:S07]  /*2e050*/  IMAD.MOV.U32 R15, RZ, RZ, -0x1 ;  /* 0xffffffffff0f7424 */ /* 0x001fce00078e00ff */
[----:B-1----:R-:W-:Y:S05]  /*2e060*/  WARPSYNC.COLLECTIVE R15, `(.L_x_5201) ;  /* 0x000000000f0c7348 */ /* 0x002fea0003c00000 */
[----:B------:R-:W-:Y:S02]  /*2e070*/  ELECT P6, UR62, PT ;  /* 0x00000000003e782f */ /* 0x000fe400038c0000 */
[----:B------:R-:W-:Y:S01]  /*2e080*/  MOV R14, UR62 ;  /* 0x0000003e000e7c02 */ /* 0x000fe20008000f00 */
[----:B-1----:R-:W-:Y:S10]  /*2e090*/  ENDCOLLECTIVE ;  /* 0x000000000000791b */ /* 0x002ff40003800000 */
.L_x_5201:
[----:B------:R-:W-:Y:S05]  /*2e0a0*/  BSYNC B1 ;  /* 0x0000000000017941 */ /* 0x000fea0003800000 */
.L_x_5200:
[----:B------:R-:W-:Y:S01]  /*2e0b0*/  PLOP3.LUT P2, PT, P6, PT, PT, 0x80, 0x0 ;  /* 0x000000000000781c */ /* 0x000fe2000374f070 */
[----:B------:R-:W-:-:S12]  /*2e0c0*/  BRA `(.L_x_5003) ;  /* 0xffffff7c006c7947 */ /* 0x000fd8000383ffff */
.L_x_5006:
[----:B-1----:R1:W2:Y:S02]  /*2e0d0*/  SYNCS.PHASECHK.TRANS64.TRYWAIT P0, [R19+URZ+0x30820], R4 ;  /* 0x03082004130075a7 */ /* 0x0022a4000800017f */
[----:B--2---:R-:W-:Y:S05]  /*2e0e0*/  @!P0 NANOSLEEP.SYNCS 0x989680 ;  /* 0x009896800000895d */ /* 0x004fea0003900000 */
[----:B------:R-:W2:Y:S02]  /*2e0f0*/  @!P0 SYNCS.PHASECHK.TRANS64 P0, [R19+URZ+0x30820], R4 ;  /* 0x03082004130085a7 */ /* 0x000ea4000800007f */
[----:B--2---:R-:W-:Y:S05]  /*2e100*/  @!P0 BRA `(.L_x_5006) ;  /* 0xfffffffc00f08947 */ /* 0x004fea000383ffff */
[----:B------:R-:W-:Y:S05]  /*2e110*/  BRA `(.L_x_5202) ;  /* 0xffffff7c007c7947 */ /* 0x000fea000383ffff */
.L_x_5010:
[----:B--2---:R2:W3:Y:S02]  /*2e120*/  SYNCS.PHASECHK.TRANS64.TRYWAIT P0, [R6+URZ+0x308a0], R10 ;  /* 0x0308a00a060075a7 */ /* 0x0044e4000800017f */
[----:B---3--:R-:W-:Y:S05]  /*2e130*/  @!P0 NANOSLEEP.SYNCS 0x989680 ;  /* 0x009896800000895d */ /* 0x008fea0003900000 */
[----:B------:R-:W3:Y:S02]  /*2e140*/  @!P0 SYNCS.PHASECHK.TRANS64 P0, [R6+URZ+0x308a0], R10 ;  /* 0x0308a00a060085a7 */ /* 0x000ee4000800007f */
[----:B---3--:R-:W-:Y:S05]  /*2e150*/  @!P0 BRA `(.L_x_5010) ;  /* 0xfffffffc00f08947 */ /* 0x008fea000383ffff */
[----:B------:R-:W-:Y:S05]  /*2e160*/  BRA `(.L_x_5203) ;  /* 0xffffff7c009c7947 */ /* 0x000fea000383ffff */
.L_x_5017:
[----:B-1----:R1:W3:Y:S02]  /*2e170*/  SYNCS.PHASECHK.TRANS64.TRYWAIT P0, [R6+URZ+0x308c0], R10 ;  /* 0x0308c00a060075a7 */ /* 0x0022e4000800017f */
[----:B---3--:R-:W-:Y:S05]  /*2e180*/  @!P0 NANOSLEEP.SYNCS 0x989680 ;  /* 0x009896800000895d */ /* 0x008fea0003900000 */
[----:B------:R-:W3:Y:S02]  /*2e190*/  @!P0 SYNCS.PHASECHK.TRANS64 P0, [R6+URZ+0x308c0], R10 ;  /* 0x0308c00a060085a7 */ /* 0x000ee4000800007f */
[----:B---3--:R-:W-:Y:S05]  /*2e1a0*/  @!P0 BRA `(.L_x_5017) ;  /* 0xfffffffc00f08947 */ /* 0x008fea000383ffff */
[----:B------:R-:W-:Y:S05]  /*2e1b0*/  BRA `(.L_x_5204) ;  /* 0xffffff8000947947 */ /* 0x000fea000383ffff */
.L_x_5026:
[----:B-1----:R1:W2:Y:S02]  /*2e1c0*/  SYNCS.PHASECHK.TRANS64.TRYWAIT P0, [R8+URZ+0x308a0], R7 ;  /* 0x0308a007080075a7 */ /* 0x0022a4000800017f */
[----:B--2---:R-:W-:Y:S05]  /*2e1d0*/  @!P0 NANOSLEEP.SYNCS 0x989680 ;  /* 0x009896800000895d */ /* 0x004fea0003900000 */
[----:B------:R-:W2:Y:S02]  /*2e1e0*/  @!P0 SYNCS.PHASECHK.TRANS64 P0, [R8+URZ+0x308a0], R7 ;  /* 0x0308a007080085a7 */ /* 0x000ea4000800007f */
[----:B--2---:R-:W-:Y:S05]  /*2e1f0*/  @!P0 BRA `(.L_x_5026) ;  /* 0xfffffffc00f08947 */ /* 0x004fea000383ffff */
[----:B------:R-:W-:Y:S05]  /*2e200*/  BRA `(.L_x_5205) ;  /* 0xffffff8400d87947 */ /* 0x000fea000383ffff */
.L_x_5033:
[----:B--2---:R2:W3:Y:S02]  /*2e210*/  SYNCS.PHASECHK.TRANS64.TRYWAIT P0, [R8+URZ+0x308c0], R7 ;  /* 0x0308c007080075a7 */ /* 0x0044e4000800017f */
[----:B---3--:R-:W-:Y:S05]  /*2e220*/  @!P0 NANOSLEEP.SYNCS 0x989680 ;  /* 0x009896800000895d */ /* 0x008fea0003900000 */
[----:B------:R-:W3:Y:S02]  /*2e230*/  @!P0 SYNCS.PHASECHK.TRANS64 P0, [R8+URZ+0x308c0], R7 ;  /* 0x0308c007080085a7 */ /* 0x000ee4000800007f */
[----:B---3--:R-:W-:Y:S05]  /*2e240*/  @!P0 BRA `(.L_x_5033) ;  /* 0xfffffffc00f08947 */ /* 0x008fea000383ffff */
[----:B------:R-:W-:Y:S05]  /*2e250*/  BRA `(.L_x_5206) ;  /* 0xffffff8800cc7947 */ /* 0x000fea000383ffff */
.L_x_5058:
        /* <DEDUP_REMOVED lines=11> */
.L_x_5208:
[----:B------:R-:W-:Y:S05]  /*2e310*/  BSYNC B0 ;  /* 0x0000000000007941 */ /* 0x000fea0003800000 */
.L_x_5207:
[----:B------:R-:W-:Y:S05]  /*2e320*/  BRA `(.L_x_5209) ;  /* 0xffffff9c00147947 */ /* 0x000fea000383ffff */
.L_x_5060:
[----:B------:R-:W-:Y:S01]  /*2e330*/  BSSY B0, `(.L_x_5210) ;  /* 0x0000006000007945 */ /* 0x000fe20003800000 */
[----:B0-----:R-:W-:-:S07]  /*2e340*/  IMAD.MOV.U32 R15, RZ, RZ, -0x1 ;  /* 0xffffffffff0f7424 */ /* 0x001fce00078e00ff */
[----:B-12---:R-:W-:Y:S05]  /*2e350*/  WARPSYNC.COLLECTIVE R15, `(.L_x_5211) ;  /* 0x000000000f0c7348 */ /* 0x006fea0003c00000 */
[----:B------:R-:W-:Y:S02]  /*2e360*/  ELECT P6, UR62, PT ;  /* 0x00000000003e782f */ /* 0x000fe400038c0000 */
[----:B------:R-:W-:Y:S01]  /*2e370*/  MOV R14, UR62 ;  /* 0x0000003e000e7c02 */ /* 0x000fe20008000f00 */
[----:B-12---:R-:W-:Y:S10]  /*2e380*/  ENDCOLLECTIVE ;  /* 0x000000000000791b */ /* 0x006ff40003800000 */
.L_x_5211:
[----:B------:R-:W-:Y:S05]  /*2e390*/  BSYNC B0 ;  /* 0x0000000000007941 */ /* 0x000fea0003800000 */
.L_x_5210:
[----:B------:R-:W-:Y:S05]  /*2e3a0*/  BRA `(.L_x_5212) ;  /* 0xffffff9c00187947 */ /* 0x000fea000383ffff */
.L_x_5062:
[----:B---3--:R3:W4:Y:S02]  /*2e3b0*/  SYNCS.PHASECHK.TRANS64.TRYWAIT P0, [R0+URZ+0x30840], R2 ;  /* 0x03084002000075a7 */ /* 0x008724000800017f */
[----:B----4-:R-:W-:Y:S05]  /*2e3c0*/  @!P0 NANOSLEEP.SYNCS 0x989680 ;  /* 0x009896800000895d */ /* 0x010fea0003900000 */
[----:B------:R-:W4:Y:S02]  /*2e3d0*/  @!P0 SYNCS.PHASECHK.TRANS64 P0, [R0+URZ+0x30840], R2 ;  /* 0x03084002000085a7 */ /* 0x000f24000800007f */
[----:B----4-:R-:W-:Y:S05]  /*2e3e0*/  @!P0 BRA `(.L_x_5062) ;  /* 0xfffffffc00f08947 */ /* 0x010fea000383ffff */
[----:B------:R-:W-:Y:S05]  /*2e3f0*/  BRA `(.L_x_5213) ;  /* 0xffffff9c007c7947 */ /* 0x000fea000383ffff */
.L_x_5066:
        /* <DEDUP_REMOVED lines=9> */
.L_x_5214:
[----:B------:R-:W-:Y:S02]  /*2e490*/  IMAD.MOV.U32 R13, RZ, RZ, R4 ;  /* 0x000000ffff0d7224 */ /* 0x000fe400078e0004 */
[----:B------:R-:W-:-:S07]  /*2e4a0*/  IMAD.MOV.U32 R6, RZ, RZ, R14 ;  /* 0x000000ffff067224 */ /* 0x000fce00078e000e */
[----:B------:R-:W-:Y:S05]  /*2e4b0*/  WARPSYNC.COLLECTIVE R15, `(.L_x_5215) ;  /* 0x000000000f087348 */ /* 0x000fea0003c00000 */
[----:B------:R0:W1:Y:S02]  /*2e4c0*/  SHFL.IDX P6, R14, R13, R12, R11 ;  /* 0x0000000c0d0e7389 */ /* 0x00006400000c000b */
[----:B01----:R-:W-:Y:S01]  /*2e4d0*/  ENDCOLLECTIVE ;  /* 0x000000000000791b */ /* 0x003fe20003800000 */
.L_x_5215:
[----:B------:R-:W-:Y:S02]  /*2e4e0*/  IMAD R2, R9, R7, RZ ;  /* 0x0000000709027224 */ /* 0x000fe400078e02ff */
[----:B------:R0:W5:Y:S01]  /*2e4f0*/  LDL R9, [R1+0x2c] ;  /* 0x00002c0001097983 */ /* 0x0001620000100800 */
[----:B------:R-:W-:Y:S02]  /*2e500*/  IMAD.IADD R0, R10, 0x1, R5 ;  /* 0x000000010a007824 */ /* 0x000fe400078e0205 */
[----:B------:R-:W-:Y:S02]  /*2e510*/  IMAD.MOV.U32 R7, RZ, RZ, R14 ;  /* 0x000000ffff077224 */ /* 0x000fe400078e000e */
[----:B------:R-:W-:Y:S01]  /*2e520*/  IMAD.MOV.U32 R13, RZ, RZ, R3 ;  /* 0x000000ffff0d7224 */ /* 0x000fe200078e0003 */
[C---:B------:R-:W-:Y:S01]  /*2e530*/  ISETP.GE.AND P2, PT, R0.reuse, R2, PT ;  /* 0x000000020000720c */ /* 0x040fe20003f46270 */
[----:B------:R-:W-:Y:S02]  /*2e540*/  IMAD.MOV.U32 R12, RZ, RZ, 0x1 ;  /* 0x00000001ff0c7424 */ /* 0x000fe400078e00ff */
[----:B0-----:R-:W-:-:S10]  /*2e550*/  VIADD R5, R0, 0x10 ;  /* 0x0000001000057836 */ /* 0x001fd40000000000 */
[----:B-----5:R-:W-:Y:S05]  /*2e560*/  WARPSYNC.COLLECTIVE R15, `(.L_x_5216) ;  /* 0x000000000f087348 */ /* 0x020fea0003c00000 */
[----:B------:R0:W1:Y:S02]  /*2e570*/  SHFL.IDX P6, R14, R13, R12, R11 ;  /* 0x0000000c0d0e7389 */ /* 0x00006400000c000b */
[----:B01---5:R-:W-:Y:S01]  /*2e580*/  ENDCOLLECTIVE ;  /* 0x000000000000791b */ /* 0x023fe20003800000 */
.L_x_5216:
        /* <DEDUP_REMOVED lines=17> */
.L_x_5217:
[----:B------:R-:W-:Y:S02]  /*2e6a0*/  IMAD.MOV.U32 R13, RZ, RZ, R3 ;  /* 0x000000ffff0d7224 */ /* 0x000fe400078e0003 */
[----:B------:R-:W-:Y:S02]  /*2e6b0*/  IMAD.MOV.U32 R12, RZ, RZ, 0x2 ;  /* 0x00000002ff0c7424 */ /* 0x000fe400078e00ff */
[----:B------:R-:W-:-:S07]  /*2e6c0*/  IMAD.MOV.U32 R5, RZ, RZ, R14 ;  /* 0x000000ffff057224 */ /* 0x000fce00078e000e */
[----:B------:R-:W-:Y:S05]  /*2e6d0*/  WARPSYNC.COLLECTIVE R15, `(.L_x_5218) ;  /* 0x000000000f087348 */ /* 0x000fea0003c00000 */
[----:B------:R0:W1:Y:S02]  /*2e6e0*/  SHFL.IDX P6, R14, R13, R12, R11 ;  /* 0x0000000c0d0e7389 */ /* 0x00006400000c000b */
[----:B01----:R-:W-:Y:S01]  /*2e6f0*/  ENDCOLLECTIVE ;  /* 0x000000000000791b */ /* 0x003fe20003800000 */
.L_x_5218:
        /* <DEDUP_REMOVED lines=17> */
.L_x_5219:
[----:B------:R-:W-:Y:S02]  /*2e810*/  IMAD.MOV.U32 R13, RZ, RZ, R3 ;  /* 0x000000ffff0d7224 */ /* 0x000fe400078e0003 */
[----:B------:R-:W-:Y:S02]  /*2e820*/  IMAD.MOV.U32 R12, RZ, RZ, 0x3 ;  /* 0x00000003ff0c7424 */ /* 0x000fe400078e00ff */
[----:B------:R-:W-:-:S07]  /*2e830*/  IMAD.MOV.U32 R5, RZ, RZ, R14 ;  /* 0x000000ffff057224 */ /* 0x000fce00078e000e */
[----:B------:R-:W-:Y:S05]  /*2e840*/  WARPSYNC.COLLECTIVE R15, `(.L_x_5220) ;  /* 0x000000000f087348 */ /* 0x000fea0003c00000 */
[----:B------:R0:W1:Y:S02]  /*2e850*/  SHFL.IDX P6, R14, R13, R12, R11 ;  /* 0x0000000c0d0e7389 */ /* 0x00006400000c000b */
[----:B01----:R-:W-:Y:S01]  /*2e860*/  ENDCOLLECTIVE ;  /* 0x000000000000791b */ /* 0x003fe20003800000 */
.L_x_5220:
        /* <DEDUP_REMOVED lines=17> */
.L_x_5221:
[----:B------:R-:W-:Y:S02]  /*2e980*/  IMAD.MOV.U32 R13, RZ, RZ, R3 ;  /* 0x000000ffff0d7224 */ /* 0x000fe400078e0003 */
[----:B------:R-:W-:Y:S02]  /*2e990*/  IMAD.MOV.U32 R12, RZ, RZ, 0x4 ;  /* 0x00000004ff0c7424 */ /* 0x000fe400078e00ff */
[----:B------:R-:W-:-:S07]  /*2e9a0*/  IMAD.MOV.U32 R5, RZ, RZ, R14 ;  /* 0x000000ffff057224 */ /* 0x000fce00078e000e */
[----:B------:R-:W-:Y:S05]  /*2e9b0*/  WARPSYNC.COLLECTIVE R15, `(.L_x_5222) ;  /* 0x000000000f087348 */ /* 0x000fea0003c00000 */
[----:B------:R0:W1:Y:S02]  /*2e9c0*/  SHFL.IDX P6, R14, R13, R12, R11 ;  /* 0x0000000c0d0e7389 */ /* 0x00006400000c000b */
[----:B01----:R-:W-:Y:S01]  /*2e9d0*/  ENDCOLLECTIVE ;  /* 0x000000000000791b */ /* 0x003fe20003800000 */
.L_x_5222:
        /* <DEDUP_REMOVED lines=17> */
.L_x_5223:
[----:B------:R-:W-:Y:S02]  /*2eaf0*/  IMAD.MOV.U32 R13, RZ, RZ, R3 ;  /* 0x000000ffff0d7224 */ /* 0x000fe400078e0003 */
[----:B------:R-:W-:Y:S02]  /*2eb00*/  IMAD.MOV.U32 R12, RZ, RZ, 0x5 ;  /* 0x00000005ff0c7424 */ /* 0x000fe400078e00ff */
[----:B------:R-:W-:-:S07]  /*2eb10*/  IMAD.MOV.U32 R5, RZ, RZ, R14 ;  /* 0x000000ffff057224 */ /* 0x000fce00078e000e */
[----:B------:R-:W-:Y:S05]  /*2eb20*/  WARPSYNC.COLLECTIVE R15, `(.L_x_5224) ;  /* 0x000000000f087348 */ /* 0x000fea0003c00000 */
[----:B------:R0:W1:Y:S02]  /*2eb30*/  SHFL.IDX P6, R14, R13, R12, R11 ;  /* 0x0000000c0d0e7389 */ /* 0x00006400000c000b */
[----:B01----:R-:W-:Y:S01]  /*2eb40*/  ENDCOLLECTIVE ;  /* 0x000000000000791b */ /* 0x003fe20003800000 */
.L_x_5224:
        /* <DEDUP_REMOVED lines=17> */
.L_x_5225:
[----:B------:R-:W-:Y:S02]  /*2ec60*/  IMAD.MOV.U32 R13, RZ, RZ, R3 ;  /* 0x000000ffff0d7224 */ /* 0x000fe400078e0003 */
[----:B------:R-:W-:Y:S02]  /*2ec70*/  IMAD.MOV.U32 R12, RZ, RZ, 0x6 ;  /* 0x00000006ff0c7424 */ /* 0x000fe400078e00ff */
[----:B------:R-:W-:-:S07]  /*2ec80*/  IMAD.MOV.U32 R5, RZ, RZ, R14 ;  /* 0x000000ffff057224 */ /* 0x000fce00078e000e */
[----:B------:R-:W-:Y:S05]  /*2ec90*/  WARPSYNC.COLLECTIVE R15, `(.L_x_5226) ;  /* 0x000000000f087348 */ /* 0x000fea0003c00000 */
[----:B------:R0:W1:Y:S02]  /*2eca0*/  SHFL.IDX P6, R14, R13, R12, R11 ;  /* 0x0000000c0d0e7389 */ /* 0x00006400000c000b */
[----:B01----:R-:W-:Y:S01]  /*2ecb0*/  ENDCOLLECTIVE ;  /* 0x000000000000791b */ /* 0x003fe20003800000 */
.L_x_5226:
        /* <DEDUP_REMOVED lines=17> */
.L_x_5227:
[----:B------:R-:W-:Y:S02]  /*2edd0*/  IMAD.MOV.U32 R13, RZ, RZ, R3 ;  /* 0x000000ffff0d7224 */ /* 0x000fe400078e0003 */
[----:B------:R-:W-:Y:S02]  /*2ede0*/  IMAD.MOV.U32 R12, RZ, RZ, 0x7 ;  /* 0x00000007ff0c7424 */ /* 0x000fe400078e00ff */
[----:B------:R-:W-:-:S07]  /*2edf0*/  IMAD.MOV.U32 R5, RZ, RZ, R14 ;  /* 0x000000ffff057224 */ /* 0x000fce00078e000e */
[----:B------:R-:W-:Y:S05]  /*2ee00*/  WARPSYNC.COLLECTIVE R15, `(.L_x_5228) ;  /* 0x000000000f087348 */ /* 0x000fea0003c00000 */
[----:B------:R0:W1:Y:S02]  /*2ee10*/  SHFL.IDX P6, R14, R13, R12, R11 ;  /* 0x0000000c0d0e7389 */ /* 0x00006400000c000b */
[----:B01----:R-:W-:Y:S01]  /*2ee20*/  ENDCOLLECTIVE ;  /* 0x000000000000791b */ /* 0x003fe20003800000 */
.L_x_5228:
        /* <DEDUP_REMOVED lines=14> */
.L_x_5229:
[----:B------:R-:W-:Y:S01]  /*2ef10*/  @!PT LDS RZ, [RZ] ;  /* 0x00000000fffff984 */ /* 0x000fe20000000800 */
[----:B------:R-:W-:Y:S01]  /*2ef20*/  @!PT LDS RZ, [RZ] ;  /* 0x00000000fffff984 */ /* 0x000fe20000000800 */
[----:B------:R-:W-:Y:S01]  /*2ef30*/  @!PT LDS RZ, [RZ] ;  /* 0x00000000fffff984 */ /* 0x000fe20000000800 */
[----:B------:R3:W-:Y:S01]  /*2ef40*/  @!P2 LDGSTS.E.BYPASS.LTC128B.128 [R9+0x1d400], desc[UR46][R6.64+0x100], !P1 ;  /* 0x1d4001000609afae */ /* 0x0007e2000c901d6e */
[----:B------:R-:W-:Y:S01]  /*2ef50*/  IMAD.MOV.U32 R3, RZ, RZ, R14 ;  /* 0x000000ffff037224 */ /* 0x000fe200078e000e */
[----:B------:R-:W-:Y:S06]  /*2ef60*/  BRA `(.L_x_5230) ;  /* 0xffffffa0002c7947 */ /* 0x000fec000383ffff */
.L_x_5071:
[----:B----4-:R4:W0:Y:S02]  /*2ef70*/  SYNCS.PHASECHK.TRANS64.TRYWAIT P0, [R19+URZ+0x30820], R0 ;  /* 0x03082000130075a7 */ /* 0x010824000800017f */
[----:B0-----:R-:W-:Y:S05]  /*2ef80*/  @!P0 NANOSLEEP.SYNCS 0x989680 ;  /* 0x009896800000895d */ /* 0x001fea0003900000 */
[----:B------:R-:W0:Y:S02]  /*2ef90*/  @!P0 SYNCS.PHASECHK.TRANS64 P0, [R19+URZ+0x30820], R0 ;  /* 0x03082000130085a7 */ /* 0x000e24000800007f */
[----:B0-----:R-:W-:Y:S05]  /*2efa0*/  @!P0 BRA `(.L_x_5071) ;  /* 0xfffffffc00f08947 */ /* 0x001fea000383ffff */
[----:B------:R-:W-:Y:S05]  /*2efb0*/  BRA `(.L_x_5231) ;  /* 0xffffffa000a07947 */ /* 0x000fea000383ffff */
.L_x_5080:
[----:B-1----:R1:W2:Y:S02]  /*2efc0*/  SYNCS.PHASECHK.TRANS64.TRYWAIT P0, [R3+URZ+0x30840], R2 ;  /* 0x03084002030075a7 */ /* 0x0022a4000800017f */
[----:B--2---:R-:W-:Y:S05]  /*2efd0*/  @!P0 NANOSLEEP.SYNCS 0x989680 ;  /* 0x009896800000895d */ /* 0x004fea0003900000 */
[----:B------:R-:W2:Y:S02]  /*2efe0*/  @!P0 SYNCS.PHASECHK.TRANS64 P0, [R3+URZ+0x30840], R2 ;  /* 0x03084002030085a7 */ /* 0x000ea4000800007f */
[----:B--2---:R-:W-:Y:S05]  /*2eff0*/  @!P0 BRA `(.L_x_5080) ;  /* 0xfffffffc00f08947 */ /* 0x004fea000383ffff */
[----:B------:R-:W-:Y:S05]  /*2f000*/  BRA `(.L_x_5232) ;  /* 0xffffffa400947947 */ /* 0x000fea000383ffff */
.L_x_5087:
[----:B0-----:R0:W1:Y:S02]  /*2f010*/  SYNCS.PHASECHK.TRANS64.TRYWAIT P0, [R2+URZ+0x30860], R3 ;  /* 0x03086003020075a7 */ /* 0x001064000800017f */
[----:B-1----:R-:W-:Y:S05]  /*2f020*/  @!P0 NANOSLEEP.SYNCS 0x989680 ;  /* 0x009896800000895d */ /* 0x002fea0003900000 */
[----:B------:R-:W1:Y:S02]  /*2f030*/  @!P0 SYNCS.PHASECHK.TRANS64 P0, [R2+URZ+0x30860], R3 ;  /* 0x03086003020085a7 */ /* 0x000e64000800007f */
[----:B-1----:R-:W-:Y:S05]  /*2f040*/  @!P0 BRA `(.L_x_5087) ;  /* 0xfffffffc00f08947 */ /* 0x002fea000383ffff */
[----:B------:R-:W-:Y:S05]  /*2f050*/  BRA `(.L_x_5233) ;  /* 0xffffffa800a47947 */ /* 0x000fea000383ffff */
.L_x_5098:
[----:B-1----:R1:W2:Y:S02]  /*2f060*/  SYNCS.PHASECHK.TRANS64.TRYWAIT P0, [R3+URZ+0x30840], R2 ;  /* 0x03084002030075a7 */ /* 0x0022a4000800017f */
[----:B--2---:R-:W-:Y:S05]  /*2f070*/  @!P0 NANOSLEEP.SYNCS 0x989680 ;  /* 0x009896800000895d */ /* 0x004fea0003900000 */
[----:B------:R-:W2:Y:S02]  /*2f080*/  @!P0 SYNCS.PHASECHK.TRANS64 P0, [R3+URZ+0x30840], R2 ;  /* 0x03084002030085a7 */ /* 0x000ea4000800007f */
[----:B--2---:R-:W-:Y:S05]  /*2f090*/  @!P0 BRA `(.L_x_5098) ;  /* 0xfffffffc00f08947 */ /* 0x004fea000383ffff */
[----:B------:R-:W-:Y:S05]  /*2f0a0*/  BRA `(.L_x_5234) ;  /* 0xffffffb000747947 */ /* 0x000fea000383ffff */
.L_x_5105:
[----:B0-----:R0:W1:Y:S02]  /*2f0b0*/  SYNCS.PHASECHK.TRANS64.TRYWAIT P0, [R2+URZ+0x30860], R3 ;  /* 0x03086003020075a7 */ /* 0x001064000800017f */
[----:B-1----:R-:W-:Y:S05]  /*2f0c0*/  @!P0 NANOSLEEP.SYNCS 0x989680 ;  /* 0x009896800000895d */ /* 0x002fea0003900000 */
[----:B------:R-:W1:Y:S02]  /*2f0d0*/  @!P0 SYNCS.PHASECHK.TRANS64 P0, [R2+URZ+0x30860], R3 ;  /* 0x03086003020085a7 */ /* 0x000e64000800007f */
[----:B-1----:R-:W-:Y:S05]  /*2f0e0*/  @!P0 BRA `(.L_x_5105) ;  /* 0xfffffffc00f08947 */ /* 0x002fea000383ffff */
[----:B------:R-:W-:Y:S05]  /*2f0f0*/  BRA `(.L_x_5235) ;  /* 0xffffffb400847947 */ /* 0x000fea000383ffff */
.L_x_5116:
[----:B--2---:R2:W3:Y:S02]  /*2f100*/  SYNCS.PHASECHK.TRANS64.TRYWAIT P0, [R3+URZ+0x30840], R2 ;  /* 0x03084002030075a7 */ /* 0x0044e4000800017f */
[----:B---3--:R-:W-:Y:S05]  /*2f110*/  @!P0 NANOSLEEP.SYNCS 0x989680 ;  /* 0x009896800000895d */ /* 0x008fea0003900000 */
[----:B------:R-:W3:Y:S02]  /*2f120*/  @!P0 SYNCS.PHASECHK.TRANS64 P0, [R3+URZ+0x30840], R2 ;  /* 0x03084002030085a7 */ /* 0x000ee4000800007f */
[----:B---3--:R-:W-:Y:S05]  /*2f130*/  @!P0 BRA `(.L_x_5116) ;  /* 0xfffffffc00f08947 */ /* 0x008fea000383ffff */
[----:B------:R-:W-:Y:S05]  /*2f140*/  BRA `(.L_x_5236) ;  /* 0xffffffbc00307947 */ /* 0x000fea000383ffff */
.L_x_5123:
[----:B0-----:R0:W1:Y:S02]  /*2f150*/  SYNCS.PHASECHK.TRANS64.TRYWAIT P0, [R2+URZ+0x30860], R5 ;  /* 0x03086005020075a7 */ /* 0x001064000800017f */
[----:B-1----:R-:W-:Y:S05]  /*2f160*/  @!P0 NANOSLEEP.SYNCS 0x989680 ;  /* 0x009896800000895d */ /* 0x002fea0003900000 */
[----:B------:R-:W1:Y:S02]  /*2f170*/  @!P0 SYNCS.PHASECHK.TRANS64 P0, [R2+URZ+0x30860], R5 ;  /* 0x03086005020085a7 */ /* 0x000e64000800007f */
[----:B-1----:R-:W-:Y:S05]  /*2f180*/  @!P0 BRA `(.L_x_5123) ;  /* 0xfffffffc00f08947 */ /* 0x002fea000383ffff */
[----:B------:R-:W-:Y:S05]  /*2f190*/  BRA `(.L_x_5237) ;  /* 0xffffffc0003c7947 */ /* 0x000fea000383ffff */
.L_x_5136:
[----:B----4-:R4:W0:Y:S02]  /*2f1a0*/  SYNCS.PHASECHK.TRANS64.TRYWAIT P0, [R0+URZ+0x30860], R2 ;  /* 0x03086002000075a7 */ /* 0x010824000800017f */
[----:B0-----:R-:W-:Y:S05]  /*2f1b0*/  @!P0 NANOSLEEP.SYNCS 0x989680 ;  /* 0x009896800000895d */ /* 0x001fea0003900000 */
[----:B------:R-:W0:Y:S02]  /*2f1c0*/  @!P0 SYNCS.PHASECHK.TRANS64 P0, [R0+URZ+0x30860], R2 ;  /* 0x03086002000085a7 */ /* 0x000e24000800007f */
[----:B0-----:R-:W-:Y:S05]  /*2f1d0*/  @!P0 BRA `(.L_x_5136) ;  /* 0xfffffffc00f08947 */ /* 0x001fea000383ffff */
[----:B------:R-:W-:Y:S05]  /*2f1e0*/  BRA `(.L_x_5238) ;  /* 0xffffffc400cc7947 */ /* 0x000fea000383ffff */
.L_x_5145:
[----:B--2-4-:R-:W2:Y:S01]  /*2f1f0*/  LDL R0, [R1] ;  /* 0x0000000001007983 */ /* 0x014ea20000100800 */
[----:B------:R-:W-:Y:S01]  /*2f200*/  BSSY B0, `(.L_x_5239) ;  /* 0x0000008000007945 */ /* 0x000fe20003800000 */
[----:B------:R-:W-:Y:S02]  /*2f210*/  IMAD.MOV.U32 R12, RZ, RZ, RZ ;  /* 0x000000ffff0c7224 */ /* 0x000fe400078e00ff */
[----:B0-----:R-:W-:Y:S02]  /*2f220*/  IMAD.MOV.U32 R11, RZ, RZ, 0x1f ;  /* 0x0000001fff0b7424 */ /* 0x001fe400078e00ff */
[----:B------:R-:W-:Y:S02]  /*2f230*/  IMAD.MOV.U32 R15, RZ, RZ, -0x1 ;  /* 0xffffffffff0f7424 */ /* 0x000fe400078e00ff */
[----:B--2---:R-:W-:-:S07]  /*2f240*/  IMAD.MOV.U32 R13, RZ, RZ, R0 ;  /* 0x000000ffff0d7224 */ /* 0x004fce00078e0000 */
[----:B-1-3--:R-:W-:Y:S05]  /*2f250*/  WARPSYNC.COLLECTIVE R15, `(.L_x_5240) ;  /* 0x000000000f087348 */ /* 0x00afea0003c00000 */
[----:B------:R0:W2:Y:S02]  /*2f260*/  SHFL.IDX P6, R14, R13, R12, R11 ;  /* 0x0000000c0d0e7389 */ /* 0x0000a400000c000b */
[----:B0123--:R-:W-:Y:S01]  /*2f270*/  ENDCOLLECTIVE ;  /* 0x000000000000791b */ /* 0x00ffe20003800000 */
.L_x_5240:
[----:B------:R-:W-:Y:S05]  /*2f280*/  BSYNC B0 ;  /* 0x0000000000007941 */ /* 0x000fea0003800000 */
.L_x_5239:
        /* <DEDUP_REMOVED lines=10> */
.L_x_5241:
[----:B------:R-:W-:Y:S01]  /*2f330*/  ULDC UR4, c[0x0][0xc3c] ;  /* 0x00030f0000047ab9 */ /* 0x000fe20000000800 */
        /* <DEDUP_REMOVED lines=23> */
.L_x_5242:
        /* <DEDUP_REMOVED lines=9> */
.L_x_5243:
        /* <DEDUP_REMOVED lines=8> */
.L_x_5244:
        /* <DEDUP_REMOVED lines=8> */
.L_x_5245:
        /* <DEDUP_REMOVED lines=8> */
.L_x_5246:
        /* <DEDUP_REMOVED lines=9> */
.L_x_5247:
[----:B------:R-:W-:Y:S01]  /*2f750*/  IMAD.MOV.U32 R9, RZ, RZ, R14 ;  /* 0x000000ffff097224 */ /* 0x000fe200078e000e */
[----:B------:R-:W-:Y:S06]  /*2f760*/  BRA `(.L_x_5248) ;  /* 0xffffffc800947947 */ /* 0x000fec000383ffff */
.L_x_5148:
[----:B------:R-:W-:Y:S01]  /*2f770*/  BSSY B0, `(.L_x_5249) ;  /* 0x0000008000007945 */ /* 0x000fe20003800000 */
[----:B------:R-:W-:Y:S02]  /*2f780*/  IMAD.MOV.U32 R13, RZ, RZ, R2 ;  /* 0x000000ffff0d7224 */ /* 0x000fe400078e0002 */
[----:B------:R-:W-:Y:S02]  /*2f790*/  IMAD.MOV.U32 R12, RZ, RZ, 0x1 ;  /* 0x00000001ff0c7424 */ /* 0x000fe400078e00ff */
[----:B------:R-:W-:Y:S02]  /*2f7a0*/  IMAD.MOV.U32 R11, RZ, RZ, RZ ;  /* 0x000000ffff0b7224 */ /* 0x000fe400078e00ff */
[----:B------:R-:W-:-:S07]  /*2f7b0*/  IMAD.MOV.U32 R15, RZ, RZ, -0x1 ;  /* 0xffffffffff0f7424 */ /* 0x000fce00078e00ff */
[----:B01----:R-:W-:Y:S05]  /*2f7c0*/  WARPSYNC.COLLECTIVE R15, `(.L_x_5250) ;  /* 0x000000000f087348 */ /* 0x003fea0003c00000 */
[----:B------:R2:W3:Y:S02]  /*2f7d0*/  SHFL.UP P6, R14, R13, R12, R11 ;  /* 0x0400000c0d0e7389 */ /* 0x0004e400000c000b */
[----:B0123--:R-:W-:Y:S01]  /*2f7e0*/  ENDCOLLECTIVE ;  /* 0x000000000000791b */ /* 0x00ffe20003800000 */
.L_x_5250:
[----:B------:R-:W-:Y:S05]  /*2f7f0*/  BSYNC B0 ;  /* 0x0000000000007941 */ /* 0x000fea0003800000 */
.L_x_5249:
        /* <DEDUP_REMOVED lines=11> */
.L_x_5251:
        /* <DEDUP_REMOVED lines=8> */
.L_x_5252:
        /* <DEDUP_REMOVED lines=8> */
.L_x_5253:
        /* <DEDUP_REMOVED lines=8> */
.L_x_5254:
        /* <DEDUP_REMOVED lines=9> */
.L_x_5255:
[----:B------:R-:W-:Y:S01]  /*2fac0*/  IMAD.MOV.U32 R9, RZ, RZ, R14 ;  /* 0x000000ffff097224 */ /* 0x000fe200078e000e */
[----:B------:R-:W-:Y:S06]  /*2fad0*/  BRA `(.L_x_5256) ;  /* 0xffffffc800647947 */ /* 0x000fec000383ffff */
.L_x_5150:
[----:B------:R-:W-:Y:S01]  /*2fae0*/  BSSY B0, `(.L_x_5257) ;  /* 0x0000006000007945 */ /* 0x000fe20003800000 */
[----:B------:R-:W-:Y:S01]  /*2faf0*/  PLOP3.LUT P6, PT, P6, PT, PT, 0x8, 0x0 ;  /* 0x000000000000781c */ /* 0x000fe200037ce170 */
[----:B------:R-:W-:-:S12]  /*2fb00*/  IMAD.MOV.U32 R15, RZ, RZ, -0x1 ;  /* 0xffffffffff0f7424 */ /* 0x000fd800078e00ff */
[----:B01----:R-:W-:Y:S05]  /*2fb10*/  WARPSYNC.COLLECTIVE R15, `(.L_x_5258) ;  /* 0x000000000f087348 */ /* 0x003fea0003c00000 */
[----:B------:R-:W-:Y:S01]  /*2fb20*/  VOTE.ANY R14, PT, P6 ;  /* 0x00000000000e7806 */ /* 0x000fe200030e0100 */
[----:B01----:R-:W-:Y:S06]  /*2fb30*/  ENDCOLLECTIVE ;  /* 0x000000000000791b */ /* 0x003fec0003800000 */
.L_x_5258:
[----:B------:R-:W-:Y:S05]  /*2fb40*/  BSYNC B0 ;  /* 0x0000000000007941 */ /* 0x000fea0003800000 */
.L_x_5257:
        /* <DEDUP_REMOVED lines=10> */
.L_x_5259:
[----:B------:R-:W-:Y:S02]  /*2fbf0*/  IMAD.MOV.U32 R13, RZ, RZ, R6 ;  /* 0x000000ffff0d7224 */ /* 0x000fe400078e0006 */
[----:B------:R-:W-:-:S07]  /*2fc00*/  IMAD.MOV.U32 R4, RZ, RZ, R14 ;  /* 0x000000ffff047224 */ /* 0x000fce00078e000e */
[----:B------:R-:W-:Y:S05]  /*2fc10*/  WARPSYNC.COLLECTIVE R15, `(.L_x_5260) ;  /* 0x000000000f087348 */ /* 0x000fea0003c00000 */
[----:B------:R0:W1:Y:S02]  /*2fc20*/  SHFL.IDX P6, R14, R13, R12, R11 ;  /* 0x0000000c0d0e7389 */ /* 0x00006400000c000b */
[----:B01----:R-:W-:Y:S01]  /*2fc30*/  ENDCOLLECTIVE ;  /* 0x000000000000791b */ /* 0x003fe20003800000 */
.L_x_5260:
[----:B------:R-:W-:Y:S02]  /*2fc40*/  IMAD.MOV.U32 R6, RZ, RZ, R14 ;  /* 0x000000ffff067224 */ /* 0x000fe400078e000e */
[----:B------:R-:W-:-:S05]  /*2fc50*/  IMAD.IADD R10, R3, 0x1, R10 ;  /* 0x00000001030a7824 */ /* 0x000fca00078e020a */
[----:B------:R0:W-:Y:S01]  /*2fc60*/  STL [R1+0xc], R10 ;  /* 0x00000c0a01007387 */ /* 0x0001e20000100800 */
[----:B------:R-:W-:Y:S05]  /*2fc70*/  BRA `(.L_x_5261) ;  /* 0xffffffc800447947 */ /* 0x000fea000383ffff */
.L_x_5152:
        /* <DEDUP_REMOVED lines=8> */
.L_x_5263:
[----:B------:R-:W-:Y:S05]  /*2fd00*/  BSYNC B0 ;  /* 0x0000000000007941 */ /* 0x000fea0003800000 */
.L_x_5262:
[----:B------:R-:W-:Y:S01]  /*2fd10*/  IMAD.MOV.U32 R3, RZ, RZ, R14 ;  /* 0x000000ffff037224 */ /* 0x000fe200078e000e */
[----:B------:R-:W-:Y:S06]  /*2fd20*/  BRA `(.L_x_5264) ;  /* 0xffffffc800307947 */ /* 0x000fec000383ffff */
.L_x_5158:
[----:B0-----:R0:W1:Y:S02]  /*2fd30*/  SYNCS.PHASECHK.TRANS64.TRYWAIT P0, [R0+URZ+0x30820], R3 ;  /* 0x03082003000075a7 */ /* 0x001064000800017f */
[----:B-1----:R-:W-:Y:S05]  /*2fd40*/  @!P0 NANOSLEEP.SYNCS 0x989680 ;  /* 0x009896800000895d */ /* 0x002fea0003900000 */
[----:B------:R-:W1:Y:S02]  /*2fd50*/  @!P0 SYNCS.PHASECHK.TRANS64 P0, [R0+URZ+0x30820], R3 ;  /* 0x03082003000085a7 */ /* 0x000e64000800007f */
[----:B-1----:R-:W-:Y:S05]  /*2fd60*/  @!P0 BRA `(.L_x_5158) ;  /* 0xfffffffc00f08947 */ /* 0x002fea000383ffff */
[----:B------:R-:W-:Y:S05]  /*2fd70*/  BRA `(.L_x_5265) ;  /* 0xffffffd000cc7947 */ /* 0x000fea000383ffff */
.L_x_5159:
        /* <DEDUP_REMOVED lines=11> */
.L_x_5267:
[----:B------:R-:W-:Y:S05]  /*2fe30*/  BSYNC B0 ;  /* 0x0000000000007941 */ /* 0x000fea0003800000 */
.L_x_5266:
[----:B------:R-:W-:Y:S05]  /*2fe40*/  BRA `(.L_x_5268) ;  /* 0xffffffd000b47947 */ /* 0x000fea000383ffff */
.L_x_5160:
[----:B------:R-:W-:Y:S01]  /*2fe50*/  BSSY B0, `(.L_x_5269) ;  /* 0x0000006000007945 */ /* 0x000fe20003800000 */
[----:B------:R-:W-:-:S07]  /*2fe60*/  IMAD.MOV.U32 R15, RZ, RZ, -0x1 ;  /* 0xffffffffff0f7424 */ /* 0x000fce00078e00ff */
[----:B01----:R-:W-:Y:S05]  /*2fe70*/  WARPSYNC.COLLECTIVE R15, `(.L_x_5270) ;  /* 0x000000000f0c7348 */ /* 0x003fea0003c00000 */
[----:B------:R-:W-:Y:S02]  /*2fe80*/  ELECT P6, UR62, PT ;  /* 0x00000000003e782f */ /* 0x000fe400038c0000 */
[----:B------:R-:W-:Y:S01]  /*2fe90*/  MOV R14, UR62 ;  /* 0x0000003e000e7c02 */ /* 0x000fe20008000f00 */
[----:B01----:R-:W-:Y:S10]  /*2fea0*/  ENDCOLLECTIVE ;  /* 0x000000000000791b */ /* 0x003ff40003800000 */
.L_x_5270:
[----:B------:R-:W-:Y:S05]  /*2feb0*/  BSYNC B0 ;  /* 0x0000000000007941 */ /* 0x000fea0003800000 */
.L_x_5269:
[----:B------:R-:W-:Y:S05]  /*2fec0*/  BRA `(.L_x_5271) ;  /* 0xffffffd000a87947 */ /* 0x000fea000383ffff */
.L_x_5162:
[----:B0-----:R0:W1:Y:S02]  /*2fed0*/  SYNCS.PHASECHK.TRANS64.TRYWAIT P0, [R6+URZ], R5 ;  /* 0x00000005060075a7 */ /* 0x001064000800017f */
[----:B-1----:R-:W-:Y:S05]  /*2fee0*/  @!P0 NANOSLEEP.SYNCS 0x989680 ;  /* 0x009896800000895d */ /* 0x002fea0003900000 */
[----:B------:R-:W1:Y:S02]  /*2fef0*/  @!P0 SYNCS.PHASECHK.TRANS64 P0, [R6+URZ], R5 ;  /* 0x00000005060085a7 */ /* 0x000e64000800007f */
[----:B-1----:R-:W-:Y:S05]  /*2ff00*/  @!P0 BRA `(.L_x_5162) ;  /* 0xfffffffc00f08947 */ /* 0x002fea000383ffff */
[----:B------:R-:W-:Y:S05]  /*2ff10*/  BRA `(.L_x_5272) ;  /* 0xffffffd000ec7947 */ /* 0x000fea000383ffff */
.L_x_5163:
[----:B-1----:R1:W2:Y:S02]  /*2ff20*/  SYNCS.PHASECHK.TRANS64.TRYWAIT P0, [R7+URZ], R2 ;  /* 0x00000002070075a7 */ /* 0x0022a4000800017f */
[----:B--2---:R-:W-:Y:S05]  /*2ff30*/  @!P0 NANOSLEEP.SYNCS 0x989680 ;  /* 0x009896800000895d */ /* 0x004fea0003900000 */
[----:B------:R-:W2:Y:S02]  /*2ff40*/  @!P0 SYNCS.PHASECHK.TRANS64 P0, [R7+URZ], R2 ;  /* 0x00000002070085a7 */ /* 0x000ea4000800007f */
[----:B--2---:R-:W-:Y:S05]  /*2ff50*/  @!P0 BRA `(.L_x_5163) ;  /* 0xfffffffc00f08947 */ /* 0x004fea000383ffff */
[----:B------:R-:W-:Y:S05]  /*2ff60*/  BRA `(.L_x_5273) ;  /* 0xffffffd000e07947 */ /* 0x000fea000383ffff */
.L_x_5165:
[----:B--2---:R2:W3:Y:S02]  /*2ff70*/  SYNCS.PHASECHK.TRANS64.TRYWAIT P0, [R4+URZ], R5 ;  /* 0x00000005040075a7 */ /* 0x0044e4000800017f */
[----:B---3--:R-:W-:Y:S05]  /*2ff80*/  @!P0 NANOSLEEP.SYNCS 0x989680 ;  /* 0x009896800000895d */ /* 0x008fea0003900000 */
[----:B------:R-:W3:Y:S02]  /*2ff90*/  @!P0 SYNCS.PHASECHK.TRANS64 P0, [R4+URZ], R5 ;  /* 0x00000005040085a7 */ /* 0x000ee4000800007f */
[----:B---3--:R-:W-:Y:S05]  /*2ffa0*/  @!P0 BRA `(.L_x_5165) ;  /* 0xfffffffc00f08947 */ /* 0x008fea000383ffff */
[----:B------:R-:W-:Y:S05]  /*2ffb0*/  BRA `(.L_x_5274) ;  /* 0xffffffd000e87947 */ /* 0x000fea000383ffff */
.L_x_5275:
        /* <DEDUP_REMOVED lines=12> */
.L_x_14853:


//--------------------- .text._ZN7cutlass13device_kernelIN5flash11enable_sm90INS1_16FlashAttnFwdSm90INS1_25CollectiveMainloopFwdSm90ILi2EN4cute5tupleIJNS5_1CILi1EEES8_S8_EEENS6_IJNS7_ILi128EEENS7_ILi112EEENS7_ILi192EEEEEELi192ENS_10bfloat16_tEfNS_4arch4Sm90ELb1ELb0ELb0ELb0ELb0ELb0ELb0ELb1ELb1ELb1ELb1ELb0EEENS1_21CollectiveEpilogueFwdINS6_IJSA_SC_SB_EEES9_SE_SG_Li256ELb0ELb1ELb1ELb0EEENS1_19SingleTileSchedulerILb0ELb1ELb1ELi128EEEEEEEEEvNT_6ParamsE --------------------------
	.section	.text._ZN7cutlass13device_kernelIN5flash11enable_sm90INS1_16FlashAttnFwdSm90INS1_25CollectiveMainloopFwdSm90ILi2EN4cute5tupleIJNS5_1CILi1EEES8_S8_EEENS6_IJNS7_ILi128EEENS7_ILi112EEENS7_ILi192EEEEEELi192ENS_10bfloat16_tEfNS_4arch4Sm90ELb1ELb0ELb0ELb0ELb0ELb0ELb0ELb1ELb1ELb1ELb1ELb0EEENS1_21CollectiveEpilogueFwdINS6_IJSA_SC_SB_EEES9_SE_SG_Li256ELb0ELb1ELb1ELb0EEENS1_19SingleTileSchedulerILb0ELb1ELb1ELi128EEEEEEEEEvNT_6ParamsE,"ax",@progbits
	.align	128
.text._ZN7cutlass13device_kernelIN5flash11enable_sm90INS1_16FlashAttnFwdSm90INS1_25CollectiveMainloopFwdSm90ILi2EN4cute5tupleIJNS5_1CILi1EEES8_S8_EEENS6_IJNS7_ILi128EEENS7_ILi112EEENS7_ILi192EEEEEELi192ENS_10bfloat16_tEfNS_4arch4Sm90ELb1ELb0ELb0ELb0ELb0ELb0ELb0ELb1ELb1ELb1ELb1ELb0EEENS1_21CollectiveEpilogueFwdINS6_IJSA_SC_SB_EEES9_SE_SG_Li256ELb0ELb1ELb1ELb0EEENS1_19SingleTileSchedulerILb0ELb1ELb1ELi128EEEEEEEEEvNT_6ParamsE:
        .type           _ZN7cutlass13device_kernelIN5flash11enable_sm90INS1_16FlashAttnFwdSm90INS1_25CollectiveMainloopFwdSm90ILi2EN4cute5tupleIJNS5_1CILi1EEES8_S8_EEENS6_IJNS7_ILi128EEENS7_ILi112EEENS7_ILi192EEEEEELi192ENS_10bfloat16_tEfNS_4arch4Sm90ELb1ELb0ELb0ELb0ELb0ELb0ELb0ELb1ELb1ELb1ELb1ELb0EEENS1_21CollectiveEpilogueFwdINS6_IJSA_SC_SB_EEES9_SE_SG_Li256ELb0ELb1ELb1ELb0EEENS1_19SingleTileSchedulerILb0ELb1ELb1ELi128EEEEEEEEEvNT_6ParamsE,@function
        .size           _ZN7cutlass13device_kernelIN5flash11enable_sm90INS1_16FlashAttnFwdSm90INS1_25CollectiveMainloopFwdSm90ILi2EN4cute5tupleIJNS5_1CILi1EEES8_S8_EEENS6_IJNS7_ILi128EEENS7_ILi112EEENS7_ILi192EEEEEELi192ENS_10bfloat16_tEfNS_4arch4Sm90ELb1ELb0ELb0ELb0ELb0ELb0ELb0ELb1ELb1ELb1ELb1ELb0EEENS1_21CollectiveEpilogueFwdINS6_IJSA_SC_SB_EEES9_SE_SG_Li256ELb0ELb1ELb1ELb0EEENS1_19SingleTileSchedulerILb0ELb1ELb1ELi128EEEEEEEEEvNT_6ParamsE,(.L_x_14854 - _ZN7cutlass13device_kernelIN5flash11enable_sm90INS1_16FlashAttnFwdSm90INS1_25CollectiveMainloopFwdSm90ILi2EN4cute5tupleIJNS5_1CILi1EEES8_S8_EEENS6_IJNS7_ILi128EEENS7_ILi112EEENS7_ILi192EEEEEELi192ENS_10bfloat16_tEfNS_4arch4Sm90ELb1ELb0ELb0ELb0ELb0ELb0ELb0ELb1ELb1ELb1ELb1ELb0EEENS1_21CollectiveEpilogueFwdINS6_IJSA_SC_SB_EEES9_SE_SG_Li256ELb0ELb1ELb1ELb0EEENS1_19SingleTileSchedulerILb0ELb1ELb1ELi128EEEEEEEEEvNT_6ParamsE)
        .other          _ZN7cutlass13device_kernelIN5flash11enable_sm90INS1_16FlashAttnFwdSm90INS1_25CollectiveMainloopFwdSm90ILi2EN4cute5tupleIJNS5_1CILi1EEES8_S8_EEENS6_IJNS7_ILi128EEENS7_ILi112EEENS7_ILi192EEEEEELi192ENS_10bfloat16_tEfNS_4arch4Sm90ELb1ELb0ELb0ELb0ELb0ELb0ELb0ELb1ELb1ELb1ELb1ELb0EEENS1_21CollectiveEpilogueFwdINS6_IJSA_SC_SB_EEES9_SE_SG_Li256ELb0ELb1ELb1ELb0EEENS1_19SingleTileSchedulerILb0ELb1ELb1ELi128EEEEEEEEEvNT_6ParamsE,@"STO_CUDA_ENTRY STV_DEFAULT"
_ZN7cutlass13device_kernelIN5flash11enable_sm90INS1_16FlashAttnFwdSm90INS1_25CollectiveMainloopFwdSm90ILi2EN4cute5tupleIJNS5_1CILi1EEES8_S8_EEENS6_IJNS7_ILi128EEENS7_ILi112EEENS7_ILi192EEEEEELi192ENS_10bfloat16_tEfNS_4arch4Sm90ELb1ELb0ELb0ELb0ELb0ELb0ELb0ELb1ELb1ELb1ELb1ELb0EEENS1_21CollectiveEpilogueFwdINS6_IJSA_SC_SB_EEES9_SE_SG_Li256ELb0ELb1ELb1ELb0EEENS1_19SingleTileSchedulerILb0ELb1ELb1ELi128EEEEEEEEEvNT_6ParamsE:
        /* <DEDUP_REMOVED lines=18> */
.L_x_5277:
[----:B------:R-:W-:Y:S05]  /*0120*/  BSYNC B0 ;  /* 0x0000000000007941 */ /* 0x000fea0003800000 */
.L_x_5276:
        /* <DEDUP_REMOVED lines=41> */
.L_x_5278:
        /* <DEDUP_REMOVED lines=22> */
.L_x_5279:
        /* <DEDUP_REMOVED lines=18> */
.L_x_5280:
        /* <DEDUP_REMOVED lines=22> */
.L_x_5281:
        /* <DEDUP_REMOVED lines=22> */
.L_x_5282:
        /* <DEDUP_REMOVED lines=9> */
.L_x_5285:
        /* <DEDUP_REMOVED lines=19> */
[----:B------:R-:W1:Y:S01]  /*0ac0*/  S2UR UR38, SR_CTAID.X ;  /* 0x00000000002679c3 */ /* 0x000e620000002500 */
[----:B------:R-:W-:Y:S01]  /*0ad0*/  ULDC UR4, c[0x0][0x448] ;  /* 0x0001120000047ab9 */ /* 0x000fe20000000800 */
[----:B------:R-:W-:Y:S01]  /*0ae0*/  ULDC UR6, c[0x0][0x424] ;  /* 0x0001090000067ab9 */ /* 0x000fe20000000800 */
[----:B------:R-:W-:Y:S01]  /*0af0*/  UISETP.NE.AND UP1, UPT, UR4, 0x1, UPT ;  /* 0x000000010400788c */ /* 0x000fe2000bf25270 */
[----:B------:R-:W-:Y:S02]  /*0b00*/  ULDC UR7, c[0x0][0x288] ;  /* 0x0000a20000077ab9 */ /* 0x000fe40000000800 */
[----:B------:R-:W-:Y:S01]  /*0b10*/  ULDC.64 UR4, c[0x0][0x418] ;  /* 0x0001060000047ab9 */ /* 0x000fe20000000a00 */
[----:B------:R-:W-:Y:S02]  /*0b20*/  UIADD3 UR7, -UR7, 0x70, URZ ;  /* 0x0000007007077890 */ /* 0x000fe4000fffe13f */
[----:B------:R-:W-:Y:S01]  /*0b30*/  UISETP.NE.U32.AND UP0, UPT, UR4, URZ, UPT ;  /* 0x0000003f0400728c */ /* 0x000fe2000bf05070 */
[----:B------:R-:W-:Y:S01]  /*0b40*/  ULDC UR48, c[0x0][0x2f0] ;  /* 0x0000bc0000307ab9 */ /* 0x000fe20000000800 */
[----:B------:R-:W-:-:S02]  /*0b50*/  USHF.R.U32.HI UR11, URZ, 0x10, UR8 ;  /* 0x000000103f0b7899 */ /* 0x000fc40008011608 */
[----:B------:R-:W-:Y:S01]  /*0b60*/  UISETP.NE.AND.EX UP0, UPT, UR5, URZ, UPT, UP0 ;  /* 0x0000003f0500728c */ /* 0x000fe2000bf05300 */
[----:B------:R-:W-:Y:S02]  /*0b70*/  @UP1 ULDC UR9, c[0x0][0x450] ;  /* 0x0001140000091ab9 */ /* 0x000fe40000000800 */
[----:B------:R-:W-:Y:S01]  /*0b80*/  @UP1 ULDC UR5, c[0x0][0x44c] ;  /* 0x0001130000051ab9 */ /* 0x000fe20000000800 */
[----:B------:R-:W-:-:S04]  /*0b90*/  USEL UR10, UR6, 0x1, UP0 ;  /* 0x00000001060a7887 */ /* 0x000fc80008000000 */
[----:B------:R-:W-:Y:S02]  /*0ba0*/  UIMAD UR7, UR10, UR48, UR7 ;  /* 0x000000300a0772a4 */ /* 0x000fe4000f8e0207 */
[----:B-1----:R-:W-:Y:S01]  /*0bb0*/  USHF.L.U32 UR38, UR38, 0x7, URZ ;  /* 0x0000000726267899 */ /* 0x002fe2000800063f */
[----:B------:R-:W-:-:S03]  /*0bc0*/  IMAD.U32 R17, RZ, RZ, UR10 ;  /* 0x0000000aff117e24 */ /* 0x000fc6000f8e00ff */
[----:B------:R-:W-:Y:S02]  /*0bd0*/  @UP1 UIADD3 UR4, UR38, 0x7f, URZ ;  /* 0x0000007f26041890 */ /* 0x000fe4000fffe03f */
[----:B------:R-:W-:Y:S02]  /*0be0*/  UIADD3 UR6, UR38, 0x7f, URZ ;  /* 0x0000007f26067890 */ /* 0x000fe4000fffe03f */
[----:B------:R-:W-:-:S04]  /*0bf0*/  UIMAD.WIDE.U32 UR4, UR4, UR5, URZ ;  /* 0x00000005040472a5 */ /* 0x000fc8000f8e003f */
[----:B------:R-:W-:Y:S02]  /*0c00*/  @UP1 USHF.R.U32.HI UR6, URZ, UR9, UR5 ;  /* 0x000000093f061299 */ /* 0x000fe40008011605 */
[----:B------:R-:W-:Y:S02]  /*0c10*/  UIMAD UR5, UR10, UR48, 0x6f ;  /* 0x0000006f0a0574a4 */ /* 0x000fe4000f8e0230 */
[----:B------:R-:W-:Y:S01]  /*0c20*/  UIADD3 UR7, UR7, UR6, URZ ;  /* 0x0000000607077290 */ /* 0x000fe2000fffe03f */
[----:B------:R-:W-:Y:S02]  /*0c30*/  UMOV UR4, URZ ;  /* 0x0000003f00047c82 */ /* 0x000fe40008000000 */
[----:B------:R-:W-:Y:S01]  /*0c40*/  UMOV UR6, URZ ;  /* 0x0000003f00067c82 */ /* 0x000fe20008000000 */
[----:B------:R-:W-:Y:S02]  /*0c50*/  UIMAD.WIDE UR4, UR5, -0x6db6db6d, UR4 ;  /* 0x92492493050478a5 */ /* 0x000fe4000f8e0204 */
[----:B------:R-:W-:-:S02]  /*0c60*/  UIMAD.WIDE UR6, UR7, -0x6db6db6d, UR6 ;  /* 0x92492493070678a5 */ /* 0x000fc4000f8e0206 */
[----:B------:R-:W-:Y:S02]  /*0c70*/  USHF.R.U32.HI UR4, URZ, 0x1f, UR5 ;  /* 0x0000001f3f047899 */ /* 0x000fe40008011605 */
[----:B------:R-:W-:Y:S02]  /*0c80*/  USHF.R.U32.HI UR6, URZ, 0x1f, UR7 ;  /* 0x0000001f3f067899 */ /* 0x000fe40008011607 */
[----:B------:R-:W-:Y:S02]  /*0c90*/  ULEA.HI.SX32 UR4, UR5, UR4, 0x1a ;  /* 0x0000000405047291 */ /* 0x000fe4000f8fd23f */
[----:B------:R-:W-:Y:S02]  /*0ca0*/  ULEA.HI.SX32 UR6, UR7, UR6, 0x1a ;  /* 0x0000000607067291 */ /* 0x000fe4000f8fd23f */
[----:B------:R-:W-:Y:S02]  /*0cb0*/  ULOP3.LUT UR7, UR8, 0xffff, URZ, 0xc0, !UPT ;  /* 0x0000ffff08077892 */ /* 0x000fe4000f8ec03f */
[----:B------:R-:W-:-:S04]  /*0cc0*/  UISETP.LT.AND UP0, UPT, UR4, UR6, UPT ;  /* 0x000000060400728c */ /* 0x000fc8000bf01270 */
[----:B------:R-:W-:Y:S02]  /*0cd0*/  USEL UR10, UR4, UR6, UP0 ;  /* 0x00000006040a7287 */ /* 0x000fe40008000000 */
[----:B------:R-:W-:Y:S02]  /*0ce0*/  UISETP.NE.AND UP0, UPT, UR11, URZ, UPT ;  /* 0x0000003f0b00728c */ /* 0x000fe4000bf05270 */
[----:B------:R-:W-:Y:S01]  /*0cf0*/  UISETP.GE.AND UP1, UPT, UR10, 0x1, UPT ;  /* 0x000000010a00788c */ /* 0x000fe2000bf26270 */
[----:B------:R-:W-:-:S05]  /*0d00*/  UMOV UR4, URZ ;  /* 0x0000003f00047c82 */ /* 0x000fca0008000000 */
[----:B------:R-:W-:-:S03]  /*0d10*/  PLOP3.LUT P0, PT, PT, PT, UP1, 0x80, 0x0 ;  /* 0x000000000000781c */ /* 0x000fc60003f0f018 */
[----:B------:R-:W-:-:S10]  /*0d20*/  @!UP0 ULDC UR11, c[0x0][0x9f0] ;  /* 0x00027c00000b8ab9 */ /* 0x000fd40000000800 */
[----:B------:R-:W-:Y:S05]  /*0d30*/  @!P0 BRA `(.L_x_5287) ;  /* 0x0000000000848947 */ /* 0x000fea0003800000 */
[----:B------:R-:W-:Y:S01]  /*0d40*/  IMAD.U32 R3, RZ, RZ, UR11 ;  /* 0x0000000bff037e24 */ /* 0x000fe2000f8e00ff */
[----:B------:R-:W-:Y:S01]  /*0d50*/  UIADD3 UR6, UR11, -0x1, UR10 ;  /* 0xffffffff0b067890 */ /* 0x000fe2000fffe00a */
[----:B------:R-:W-:-:S03]  /*0d60*/  UMOV UR4, URZ ;  /* 0x0000003f00047c82 */ /* 0x000fc60008000000 */
        /* <DEDUP_REMOVED lines=30> */
.L_x_5287:
[----:B------:R-:W-:Y:S01]  /*0f50*/  UIMAD UR6, UR7, UR4, URZ ;  /* 0x00000004070672a4 */ /* 0x000fe2000f8e023f */
[----:B------:R-:W-:Y:S01]  /*0f60*/  IMAD.U32 R0, RZ, RZ, UR10 ;  /* 0x0000000aff007e24 */ /* 0x000fe2000f8e00ff */
[----:B0-----:R-:W0:Y:S01]  /*0f70*/  S2R R2, SR_TID.X ;  /* 0x0000000000027919 */ /* 0x001e220000002100 */
[----:B------:R-:W-:Y:S01]  /*0f80*/  IMAD.U32 R3, RZ, RZ, UR4 ;  /* 0x00000004ff037e24 */ /* 0x000fe2000f8e00ff */
[----:B------:R-:W-:Y:S02]  /*0f90*/  R2UR UR5, R17 ;  /* 0x00000000110572ca */ /* 0x000fe400000e0000 */
[----:B------:R-:W-:Y:S01]  /*0fa0*/  CS2R R118, SRZ ;  /* 0x0000000000767805 */ /* 0x000fe2000001ff00 */
[----:B------:R-:W-:Y:S01]  /*0fb0*/  IMAD.U32 R18, RZ, RZ, UR6 ;  /* 0x00000006ff127e24 */ /* 0x000fe2000f8e00ff */
[----:B------:R-:W-:Y:S02]  /*0fc0*/  PLOP3.LUT P0, PT, PT, PT, PT, 0x80, 0x0 ;  /* 0x000000000000781c */ /* 0x000fe40003f0f070 */
[----:B------:R-:W-:-:S02]  /*0fd0*/  CS2R R116, SRZ ;  /* 0x0000000000747805 */ /* 0x000fc4000001ff00 */
[----:B------:R-:W-:Y:S02]  /*0fe0*/  VIADDMNMX R0, R3, UR6, R0, PT ;  /* 0x0000000603007c46 */ /* 0x000fe4000b800100 */
[----:B------:R-:W-:Y:S02]  /*0ff0*/  CS2R R114, SRZ ;  /* 0x0000000000727805 */ /* 0x000fe4000001ff00 */
[----:B------:R-:W-:Y:S02]  /*1000*/  CS2R R112, SRZ ;  /* 0x0000000000707805 */ /* 0x000fe4000001ff00 */
[----:B------:R-:W-:Y:S02]  /*1010*/  CS2R R110, SRZ ;  /* 0x00000000006e7805 */ /* 0x000fe4000001ff00 */
[----:B------:R-:W-:Y:S02]  /*1020*/  R2UR UR39, R0 ;  /* 0x00000000002772ca */ /* 0x000fe400000e0000 */
[----:B------:R-:W-:-:S02]  /*1030*/  CS2R R108, SRZ ;  /* 0x00000000006c7805 */ /* 0x000fc4000001ff00 */
[----:B------:R-:W-:Y:S02]  /*1040*/  CS2R R106, SRZ ;  /* 0x00000000006a7805 */ /* 0x000fe4000001ff00 */
[----:B------:R-:W-:Y:S01]  /*1050*/  CS2R R104, SRZ ;  /* 0x0000000000687805 */ /* 0x000fe2000001ff00 */
[----:B------:R-:W-:Y:S01]  /*1060*/  UIMAD UR48, UR5, UR48, URZ ;  /* 0x00000030053072a4 */ /* 0x000fe2000f8e023f */
        /* <DEDUP_REMOVED lines=8> */
[----:B------:R-:W-:Y:S01]  /*10f0*/  UISETP.GT.AND UP0, UPT, UR39, UR6, UPT ;  /* 0x000000062700728c */ /* 0x000fe2000bf04270 */
[----:B------:R-:W-:Y:S02]  /*1100*/  CS2R R86, SRZ ;  /* 0x0000000000567805 */ /* 0x000fe4000001ff00 */
[----:B------:R-:W-:-:S02]  /*1110*/  CS2R R84, SRZ ;  /* 0x0000000000547805 */ /* 0x000fc4000001ff00 */
[----:B------:R-:W-:Y:S02]  /*1120*/  CS2R R82, SRZ ;  /* 0x0000000000527805 */ /* 0x000fe4000001ff00 */
[----:B------:R-:W-:Y:S02]  /*1130*/  CS2R R80, SRZ ;  /* 0x0000000000507805 */ /* 0x000fe4000001ff00 */
[----:B------:R-:W-:Y:S02]  /*1140*/  CS2R R78, SRZ ;  /* 0x00000000004e7805 */ /* 0x000fe4000001ff00 */
[----:B------:R-:W-:Y:S02]  /*1150*/  PLOP3.LUT P1, PT, PT, PT, UP0, 0x80, 0x0 ;  /* 0x000000000000781c */ /* 0x000fe40003f2f008 */
        /* <DEDUP_REMOVED lines=65> */
.L_x_5289:
[----:B------:R-:W-:Y:S02]  /*1570*/  R2UR UR4, R16 ;  /* 0x00000000100472ca */ /* 0x000fe400000e0000 */
[----:B------:R-:W-:-:S11]  /*1580*/  SHF.L.U32 R0, RZ, 0x1f, RZ ;  /* 0x0000001fff007819 */ /* 0x000fd600000006ff */
[----:B------:R-:W0:Y:S02]  /*1590*/  SYNCS.PHASECHK.TRANS64.TRYWAIT P0, [UR4+0x36800], R0 ;  /* 0x03680000ff0075a7 */ /* 0x000e240008000144 */
[----:B0-----:R-:W-:Y:S05]  /*15a0*/  @!P0 BRA `(.L_x_5290) ;  /* 0x0000013800648947 */ /* 0x001fea0003800000 */
.L_x_5411:
[----:B------:R-:W2:Y:S02]  /*15b0*/  LDL R2, [R1+0xc] ;  /* 0x00000c0001027983 */ /* 0x000ea40000100800 */
[----:B--2---:R-:W-:-:S13]  /*15c0*/  R2UR UR4, R2 ;  /* 0x00000000020472ca */ /* 0x004fda00000e0000 */
[----:B------:R-:W-:-:S06]  /*15d0*/  ULOP3.LUT UR4, UR4, 0x1, URZ, 0xfc, !UPT ;  /* 0x0000000104047892 */ /* 0x000fcc000f8efc3f */
[----:B------:R-:W-:-:S05]  /*15e0*/  IMAD.U32 R2, RZ, RZ, UR4 ;  /* 0x00000004ff027e24 */ /* 0x000fca000f8e00ff */
[----:B------:R-:W-:-:S13]  /*15f0*/  ISETP.NE.AND P0, PT, R2, 0x3, PT ;  /* 0x000000030200780c */ /* 0x000fda0003f05270 */
[----:B------:R-:W-:Y:S05]  /*1600*/  @!P0 BRA `(.L_x_5291) ;  /* 0x0000000000048947 */ /* 0x000fea0003800000 */
[----:B------:R-:W-:Y:S01]  /*1610*/  BPT.TRAP 0x1 ;  /* 0x000000040000795c */ /* 0x000fe20000300000 */
.L_x_5291:
[----:B------:R-:W-:-:S13]  /*1620*/  R2UR UR4, R16 ;  /* 0x00000000100472ca */ /* 0x000fda00000e0000 */
[----:B------:R1:W2:Y:S01]  /*1630*/  SYNCS.PHASECHK.TRANS64.TRYWAIT P2, [UR4+0x36830], R0 ;  /* 0x03683000ff0075a7 */ /* 0x0002a20008040144 */
[----:B------:R-:W-:Y:S05]  /*1640*/  @!P0 BRA `(.L_x_5292) ;  /* 0x0000000000048947 */ /* 0x000fea0003800000 */
[----:B------:R-:W-:Y:S01]  /*1650*/  BPT.TRAP 0x1 ;  /* 0x000000040000795c */ /* 0x000fe20000300000 */
.L_x_5292:
        /* <DEDUP_REMOVED lines=9> */
.L_x_5293:
        /* <DEDUP_REMOVED lines=18> */
[----:B------:R-:W-:Y:S01]  /*1810*/  R2UR UR21, R5 ;  /* 0x00000000051572ca */ /* 0x000fe200000e0000 */
[----:B------:R-:W-:Y:S01]  /*1820*/  USHF.R.U32.HI UR4, URZ, 0x4, UR4 ;  /* 0x000000043f047899 */ /* 0x000fe20008011604 */
[----:B------:R-:W-:Y:S01]  /*1830*/  R2UR UR6, R4 ;  /* 0x00000000040672ca */ /* 0x000fe200000e0000 */
[----:B------:R-:W-:Y:S01]  /*1840*/  UMOV UR27, 0x40000040 ;  /* 0x40000040001b7882 */ /* 0x000fe20000000000 */
[----:B------:R-:W-:Y:S01]  /*1850*/  UMOV UR29, 0x40000040 ;  /* 0x40000040001d7882 */ /* 0x000fe20000000000 */
[----:B------:R-:W-:Y:S01]  /*1860*/  ULOP3.LUT UR4, UR4, 0x3fff, URZ, 0xc0, !UPT ;  /* 0x00003fff04047892 */ /* 0x000fe2000f8ec03f */
[----:B0-----:R-:W-:Y:S01]  /*1870*/  LOP3.LUT R3, R80, 0xffffff80, RZ, 0xc0, !PT ;  /* 0xffffff8050037812 */ /* 0x001fe200078ec0ff */
[----:B------:R-:W-:Y:S01]  /*1880*/  UMOV UR31, 0x40000040 ;  /* 0x40000040001f7882 */ /* 0x000fe20000000000 */
[----:B------:R-:W-:Y:S01]  /*1890*/  UMOV UR33, 0x40000040 ;  /* 0x4000004000217882 */ /* 0x000fe20000000000 */
[----:B------:R-:W-:Y:S01]  /*18a0*/  ULOP3.LUT UR50, UR4, 0x10000, URZ, 0xfc, !UPT ;  /* 0x0001000004327892 */ /* 0x000fe2000f8efc3f */
[----:B------:R-:W-:Y:S01]  /*18b0*/  LEA.HI R23, R23, R22, RZ, 0x2 ;  /* 0x0000001617177211 */ /* 0x000fe200078f10ff */
[----:B------:R-:W-:Y:S01]  /*18c0*/  UMOV UR35, 0x40000040 ;  /* 0x4000004000237882 */ /* 0x000fe20000000000 */
[----:B------:R-:W-:Y:S01]  /*18d0*/  UMOV UR37, 0x40000040 ;  /* 0x4000004000257882 */ /* 0x000fe20000000000 */
[----:B------:R-:W-:Y:S01]  /*18e0*/  UIADD3 UR4, UR50, 0x80, URZ ;  /* 0x0000008032047890 */ /* 0x000fe2000fffe03f */
[----:B------:R-:W-:Y:S01]  /*18f0*/  IMAD.IADD R3, R22, 0x1, -R3 ;  /* 0x0000000116037824 */ /* 0x000fe200078e0a03 */
[----:B------:R-:W-:Y:S01]  /*1900*/  UIADD3 UR18, UR50, 0x100, URZ ;  /* 0x0000010032127890 */ /* 0x000fe2000fffe03f */
[----:B------:R-:W-:Y:S01]  /*1910*/  LOP3.LUT R23, R23, 0xfffffffc, RZ, 0xc0, !PT ;  /* 0xfffffffc17177812 */ /* 0x000fe200078ec0ff */
[----:B------:R-:W-:Y:S01]  /*1920*/  UMOV UR10, UR50 ;  /* 0x00000032000a7c82 */ /* 0x000fe20008000000 */
[----:B------:R-:W-:Y:S01]  /*1930*/  UIADD3 UR22, UR50, 0x300, URZ ;  /* 0x0000030032167890 */ /* 0x000fe2000fffe03f */
[----:B------:R-:W-:Y:S01]  /*1940*/  HGMMA.64x16x16.F32.BF16 R72, gdesc[UR8], RZ, !UPT, gsb0 ;  /* 0x00200000084879f0 */ /* 0x000fe2000c0018ff */
[----:B------:R-:W-:Y:S01]  /*1950*/  UMOV UR14, UR4 ;  /* 0x00000004000e7c82 */ /* 0x000fe20008000000 */
[----:B------:R-:W-:Y:S01]  /*1960*/  R2UR UR8, R4 ;  /* 0x00000000040872ca */ /* 0x000fe200000e0000 */
[----:B------:R-:W-:Y:S01]  /*1970*/  UIADD3 UR10, UR50, 0x180, URZ ;  /* 0x00000180320a7890 */ /* 0x000fe2000fffe03f */
[----:B------:R-:W-:Y:S01]  /*1980*/  R2UR UR9, R5 ;  /* 0x00000000050972ca */ /* 0x000fe200000e0000 */
[----:B------:R-:W-:Y:S01]  /*1990*/  UMOV UR11, 0x40000040 ;  /* 0x40000040000b7882 */ /* 0x000fe20000000000 */
[----:B------:R-:W-:Y:S01]  /*19a0*/  UIADD3 UR4, UR6, 0x2, URZ ;  /* 0x0000000206047890 */ /* 0x000fe2000fffe03f */
[----:B-1----:R-:W-:Y:S01]  /*19b0*/  SHF.R.S32.HI R0, RZ, 0x1f, R3 ;  /* 0x0000001fff007819 */ /* 0x002fe20000011403 */
[----:B------:R-:W-:Y:S01]  /*19c0*/  UIADD3 UR7, UR50, 0x202, URZ ;  /* 0x0000020232077890 */ /* 0x000fe2000fffe03f */
[----:B------:R-:W-:Y:S01]  /*19d0*/  IMAD.IADD R23, R22, 0x1, -R23 ;  /* 0x0000000116177824 */ /* 0x000fe200078e0a17 */
        /* <DEDUP_REMOVED lines=9> */
[----:B------:R-:W-:Y:S01]  /*1a70*/  LEA.HI R8, R81, R81, RZ, 0x1 ;  /* 0x0000005151087211 */ /* 0x000fe200078f08ff */
[----:B------:R-:W-:Y:S01]  /*1a80*/  UIADD3 UR34, UR50, 0x700, URZ ;  /* 0x0000070032227890 */ /* 0x000fe2000fffe03f */
[----:B------:R-:W-:Y:S01]  /*1a90*/  SHF.R.S32.HI R6, RZ, 0x5, R6 ;  /* 0x00000005ff067819 */ /* 0x000fe20000011406 */
[----:B------:R-:W-:Y:S01]  /*1aa0*/  UIADD3 UR36, UR6, 0x802, URZ ;  /* 0x0000080206247890 */ /* 0x000fe2000fffe03f */
[-C--:B------:R-:W-:Y:S01]  /*1ab0*/  LEA.HI R7, R7, R0.reuse, RZ, 0x3 ;  /* 0x0000000007077211 */ /* 0x080fe200078f18ff */
[----:B------:R-:W-:Y:S01]  /*1ac0*/  UIADD3 UR42, UR50, 0x702, URZ ;  /* 0x00000702322a7890 */ /* 0x000fe2000fffe03f */
[----:B------:R-:W-:Y:S01]  /*1ad0*/  LOP3.LUT R8, R8, 0x3fffffe, RZ, 0xc0, !PT ;  /* 0x03fffffe08087812 */ /* 0x000fe200078ec0ff */
[----:B------:R-:W-:Y:S01]  /*1ae0*/  UMOV UR41, UR37 ;  /* 0x0000002500297c82 */ /* 0x000fe20008000000 */
[----:B------:R-:W-:Y:S01]  /*1af0*/  UMOV UR43, 0x40000040 ;  /* 0x40000040002b7882 */ /* 0x000fe20000000000 */
[----:B------:R-:W-:Y:S01]  /*1b00*/  UIADD3 UR44, UR6, 0x806, URZ ;  /* 0x00000806062c7890 */ /* 0x000fe2000fffe03f */
[----:B------:R-:W-:Y:S01]  /*1b10*/  LEA.HI R9, R23, R23, RZ, 0x1 ;  /* 0x0000001717097211 */ /* 0x000fe200078f08ff */
[----:B------:R-:W-:Y:S01]  /*1b20*/  UMOV UR40, UR36 ;  /* 0x0000002400287c82 */ /* 0x000fe20008000000 */
[----:B------:R-:W-:Y:S01]  /*1b30*/  UIADD3 UR46, UR50, 0x706, URZ ;  /* 0x00000706322e7890 */ /* 0x000fe2000fffe03f */
[----:B------:R-:W-:Y:S01]  /*1b40*/  LEA R6, R6, UR38, 0x4 ;  /* 0x0000002606067c11 */ /* 0x000fe2000f8e20ff */
[----:B------:R-:W-:Y:S01]  /*1b50*/  UMOV UR45, 0x40000040 ;  /* 0x40000040002d7882 */ /* 0x000fe20000000000 */
[----:B------:R-:W-:Y:S01]  /*1b60*/  UMOV UR47, 0x40000040 ;  /* 0x40000040002f7882 */ /* 0x000fe20000000000 */
[----:B------:R-:W-:Y:S01]  /*1b70*/  LOP3.LUT R7, R7, 0xfffffff8, RZ, 0xc0, !PT ;  /* 0xfffffff807077812 */ /* 0x000fe200078ec0ff */
[----:B------:R-:W-:Y:S01]  /*1b80*/  IMAD.IADD R8, R81, 0x1, -R8 ;  /* 0x0000000151087824 */ /* 0x000fe200078e0a08 */
[----:B------:R-:W-:Y:S01]  /*1b90*/  LOP3.LUT R10, R9, 0x1ffffffe, RZ, 0xc0, !PT ;  /* 0x1ffffffe090a7812 */ /* 0x000fe200078ec0ff */
[----:B------:R-:W-:Y:S01]  /*1ba0*/  IMAD.U32 R12, RZ, RZ, UR50 ;  /* 0x00000032ff0c7e24 */ /* 0x000fe2000f8e00ff */
[----:B------:R-:W-:Y:S01]  /*1bb0*/  IADD3 R7, R6, R0, -R7 ;  /* 0x0000000006077210 */ /* 0x000fe20007ffe807 */
[----:B------:R-:W-:Y:S01]  /*1bc0*/  UMOV UR60, URZ ;  /* 0x0000003f003c7c82 */ /* 0x000fe20008000000 */
[----:B------:R-:W-:Y:S01]  /*1bd0*/  LOP3.LUT R2, R2, 0x7ffffffc, RZ, 0xc0, !PT ;  /* 0x7ffffffc02027812 */ /* 0x000fe200078ec0ff */
[----:B------:R-:W-:-:S02]  /*1be0*/  IMAD.IADD R10, R23, 0x1, -R10 ;  /* 0x00000001170a7824 */ /* 0x000fc400078e0a0a */
[----:B------:R-:W-:Y:S02]  /*1bf0*/  IMAD R7, R8, 0x40, R7 ;  /* 0x0000004008077824 */ /* 0x000fe400078e0207 */
[----:B------:R-:W-:Y:S02]  /*1c00*/  IMAD.IADD R13, R3, 0x1, -R2 ;  /* 0x00000001030d7824 */ /* 0x000fe400078e0a02 */
[----:B------:R-:W-:Y:S02]  /*1c10*/  IMAD R11, R10, 0x8, R7 ;  /* 0x000000080a0b7824 */ /* 0x000fe400078e0207 */
[----:B------:R-:W-:Y:S01]  /*1c20*/  IMAD.U32 R3, RZ, RZ, UR48 ;  /* 0x00000030ff037e24 */ /* 0x000fe2000f8e00ff */
[----:B------:R-:W-:Y:S02]  /*1c30*/  WARPGROUP.DEPBAR.LE gsb0, 0x0 ;  /* 0x00008000000079c5 */ /* 0x000fe40000010000 */
[----:B------:R-:W-:Y:S01]  /*1c40*/  WARPGROUP.ARRIVE ;  /* 0x00000000000079c5 */ /* 0x000fe20000000000 */
[----:B------:R-:W-:-:S05]  /*1c50*/  IMAD.MOV.U32 R6, RZ, RZ, R11 ;  /* 0x000000ffff067224 */ /* 0x000fca00078e000b */
        /* <DEDUP_REMOVED lines=132> */
[----:B------:R-:W-:Y:S02]  /*24a0*/  UIADD3 UR10, UR50, 0x286, URZ ;  /* 0x00000286320a7890 */ /* 0x000fe4000fffe03f */
[----:B------:R-:W-:Y:S02]  /*24b0*/  UIADD3 UR11, UR6, 0x804, URZ ;  /* 0x00000804060b7890 */ /* 0x000fe4000fffe03f */
[----:B------:R-:W-:Y:S01]  /*24c0*/  UIADD3 UR6, UR50, 0x904, URZ ;  /* 0x0000090432067890 */ /* 0x000fe2000fffe03f */
        /* <DEDUP_REMOVED lines=36> */
[----:B------:R-:W-:Y:S01]  /*2710*/  UIADD3 UR14, UR39, -0x2, URZ ;  /* 0xfffffffe270e7890 */ /* 0x000fe2000fffe03f */
        /* <DEDUP_REMOVED lines=233> */
[----:B------:R-:W-:Y:S02]  /*35b0*/  ULDC UR7, c[0x0][0x448] ;  /* 0x0001120000077ab9 */ /* 0x000fe40000000800 */
[----:B------:R-:W-:Y:S02]  /*35c0*/  UISETP.NE.AND UP0, UPT, UR7, 0x1, UPT ;  /* 0x000000010700788c */ /* 0x000fe4000bf05270 */
[----:B------:R-:W-:-:S04]  /*35d0*/  UIADD3 UR7, UR50, 0x984, URZ ;  /* 0x0000098432077890 */ /* 0x000fc8000fffe03f */
[----:B------:R-:W-:-:S05]  /*35e0*/  PLOP3.LUT P2, PT, PT, PT, UP0, 0x80, 0x0 ;  /* 0x000000000000781c */ /* 0x000fca0003f4f008 */
[----:B------:R-:W-:Y:S02]  /*35f0*/  @UP0 ULDC UR10, c[0x0][0x44c] ;  /* 0x00011300000a0ab9 */ /* 0x000fe40000000800 */
[----:B------:R-:W-:Y:S01]  /*3600*/  UIMAD.WIDE.U32 UR10, UR38, UR10, URZ ;  /* 0x0000000a260a72a5 */ /* 0x000fe2000f8e003f */
        /* <DEDUP_REMOVED lines=26> */
[----:B------:R-:W-:Y:S01]  /*37b0*/  @UP0 ULDC UR7, c[0x0][0x450] ;  /* 0x0001140000070ab9 */ /* 0x000fe20000000800 */
[----:B------:R-:W-:Y:S02]  /*37c0*/  WARPGROUP.DEPBAR.LE gsb0, 0x0 ;  /* 0x00008000000079c5 */ /* 0x000fe40000010000 */
[----:B------:R-:W-:-:S06]  /*37d0*/  WARPGROUP.ARRIVE ;  /* 0x00000000000079c5 */ /* 0x000fcc0000000000 */
[----:B------:R-:W-:Y:S01]  /*37e0*/  HGMMA.64x16x16.F32.BF16 R32, gdesc[UR40], R32, gsb0 ;  /* 0x00200000282079f0 */ /* 0x000fe20008001820 */
[----:B------:R-:W-:Y:S01]  /*37f0*/  UMOV UR42, UR6 ;  /* 0x00000006002a7c82 */ /* 0x000fe20008000000 */
[----:B------:R-:W-:Y:S01]  /*3800*/  UMOV UR43, 0x40000040 ;  /* 0x40000040002b7882 */ /* 0x000fe20000000000 */
[----:B------:R-:W-:Y:S02]  /*3810*/  @UP0 ULDC UR6, c[0x0][0x44c] ;  /* 0x0001130000060ab9 */ /* 0x000fe40000000800 */
[----:B------:R-:W-:Y:S01]  /*3820*/  @P2 IMAD.HI.U32 R0, R11, UR6, RZ ;  /* 0x000000060b002c27 */ /* 0x000fe2000f8e00ff */
[----:B------:R-:W-:-:S04]  /*3830*/  UIMAD UR6, UR39, -0x70, UR48 ;  /* 0xffffff90270678a4 */ /* 0x000fc8000f8e0230 */
[----:B------:R-:W-:Y:S01]  /*3840*/  @P2 SHF.R.U32.HI R6, RZ, UR7, R0 ;  /* 0x00000007ff062c19 */ /* 0x000fe20008011600 */
[----:B------:R-:W-:Y:S01]  /*3850*/  UMOV UR7, 0xffffff90 ;  /* 0xffffff9000077882 */ /* 0x000fe20000000000 */
[----:B------:R-:W-:Y:S02]  /*3860*/  UIADD3 UR6, UR6, 0x70, URZ ;  /* 0x0000007006067890 */ /* 0x000fe4000fffe03f */
[----:B------:R-:W-:Y:S01]  /*3870*/  UIMAD UR7, UR39, UR7, 0x71 ;  /* 0x00000071270774a4 */ /* 0x000fe2000f8e0207 */
[----:B------:R-:W0:Y:S03]  /*3880*/  SHFL.IDX PT, R7, R6, 0x1, 0x1c1f ;  /* 0x003c1f0006077f89 */ /* 0x000e2600000e0000 */
[----:B------:R-:W-:Y:S01]  /*3890*/  IMAD.U32 R2, RZ, RZ, UR6 ;  /* 0x00000006ff027e24 */ /* 0x000fe2000f8e00ff */
[----:B------:R-:W-:Y:S01]  /*38a0*/  ULDC UR6, c[0x0][0x288] ;  /* 0x0000a20000067ab9 */ /* 0x000fe20000000800 */
[----:B------:R-:W-:Y:S01]  /*38b0*/  IMAD.U32 R0, RZ, RZ, UR7 ;  /* 0x00000007ff007e24 */ /* 0x000fe2000f8e00ff */
[----:B------:R-:W1:Y:S01]  /*38c0*/  SHFL.IDX PT, R6, R6, RZ, 0x1c1f ;  /* 0x001c1fff06067589 */ /* 0x000e6200000e0000 */
[C---:B------:R-:W-:Y:S01]  /*38d0*/  IMAD R2, R13.reuse, -0x2, R2 ;  /* 0xfffffffe0d027824 */ /* 0x040fe200078e0202 */
[----:B------:R-:W-:Y:S01]  /*38e0*/  ULDC UR7, c[0x0][0x988] ;  /* 0x0002620000077ab9 */ /* 0x000fe20000000800 */
[----:B------:R-:W-:-:S05]  /*38f0*/  IMAD R0, R13, -0x2, R0 ;  /* 0xfffffffe0d007824 */ /* 0x000fca00078e0200 */
[----:B------:R-:W-:-:S04]  /*3900*/  IADD3 R3, R0, -UR6, R3 ;  /* 0x8000000600037c10 */ /* 0x000fc8000fffe003 */
[----:B0-----:R-:W-:-:S04]  /*3910*/  VIADDMNMX R7, R7, R3, R2, PT ;  /* 0x0000000307077246 */ /* 0x001fc80003800102 */
[C---:B------:R-:W-:Y:S02]  /*3920*/  ISETP.GT.AND P3, PT, R7.reuse, RZ, PT ;  /* 0x000000ff0700720c */ /* 0x040fe40003f64270 */
[C---:B------:R-:W-:Y:S02]  /*3930*/  ISETP.GT.AND P4, PT, R7.reuse, 0x1, PT ;  /* 0x000000010700780c */ /* 0x040fe40003f84270 */
[----:B------:R-:W-:Y:S02]  /*3940*/  ISETP.GT.AND P5, PT, R7, 0x8, PT ;  /* 0x000000080700780c */ /* 0x000fe40003fa4270 */
[----:B-1----:R-:W-:Y:S01]  /*3950*/  VIADDMNMX R3, R6, R3, R2, PT ;  /* 0x0000000306037246 */ /* 0x002fe20003800102 */
        /* <DEDUP_REMOVED lines=12> */
[----:B------:R-:W-:Y:S01]  /*3a20*/  ISETP.GT.AND P3, PT, R7, 0x9, PT ;  /* 0x000000090700780c */ /* 0x000fe20003f64270 */
[----:B------:R-:W-:Y:S01]  /*3a30*/  HGMMA.64x16x16.F32.BF16 R64, gdesc[UR44], R64, gsb0 ;  /* 0x002000002c4079f0 */ /* 0x000fe20008001840 */
[----:B------:R-:W-:Y:S01]  /*3a40*/  UIADD3 UR46, UR50, 0x806, URZ ;  /* 0x00000806322e7890 */ /* 0x000fe2000fffe03f */
[----:B------:R-:W-:Y:S01]  /*3a50*/  FSEL R23, R78, -INF , P5 ;  /* 0xff8000004e177808 */ /* 0x000fe20002800000 */
[----:B------:R-:W-:Y:S01]  /*3a60*/  UMOV UR47, 0x40000040 ;  /* 0x40000040002f7882 */ /* 0x000fe20000000000 */
[----:B------:R-:W-:-:S02]  /*3a70*/  FMNMX.FTZ R0, R9, R75, !PT ;  /* 0x0000004b09007209 */ /* 0x000fc40007810000 */
[----:B------:R-:W-:Y:S02]  /*3a80*/  ISETP.GT.AND P4, PT, R7, 0x10, PT ;  /* 0x000000100700780c */ /* 0x000fe40003f84270 */
[----:B------:R-:W-:Y:S02]  /*3a90*/  FSEL R79, R79, -INF , P3 ;  /* 0xff8000004f4f7808 */ /* 0x000fe40001800000 */
[----:B------:R-:W-:Y:S02]  /*3aa0*/  FMNMX.FTZ R0, R23, R0, !PT ;  /* 0x0000000017007209 */ /* 0x000fe40007810000 */
[----:B------:R-:W-:Y:S02]  /*3ab0*/  ISETP.GT.AND P3, PT, R7, 0x11, PT ;  /* 0x000000110700780c */ /* 0x000fe40003f64270 */
[----:B------:R-:W-:Y:S02]  /*3ac0*/  FMNMX.FTZ R0, R79, R0, !PT ;  /* 0x000000004f007209 */ /* 0x000fe40007810000 */
[----:B------:R-:W-:-:S04]  /*3ad0*/  ISETP.GT.AND P5, PT, R3, 0x8, PT ;  /* 0x000000080300780c */ /* 0x000fc80003fa4270 */
        /* <DEDUP_REMOVED lines=17> */
[----:B------:R-:W-:Y:S01]  /*3bf0*/  FMNMX.FTZ R0, R71, R0, !PT ;  /* 0x0000000047007209 */ /* 0x000fe20007810000 */
        /* <DEDUP_REMOVED lines=44> */
[----:B------:R-:W-:Y:S01]  /*3ec0*/  FSEL R101, R46, -INF , P4 ;  /* 0xff8000002e657808 */ /* 0x000fe20002000000 */
[----:B------:R-:W-:Y:S01]  /*3ed0*/  IMAD.U32 R46, RZ, RZ, UR49 ;  /* 0x00000031ff2e7e24 */ /* 0x000fe2000f8e00ff */
        /* <DEDUP_REMOVED lines=22> */
[----:B------:R-:W-:Y:S02]  /*4040*/  FSEL R113, R26, -INF , P4 ;  /* 0xff8000001a717808 */ /* 0x000fe40002000000 */
[----:B------:R-:W-:Y:S02]  /*4050*/  ISETP.GT.AND P4, PT, R7, 0x68, PT ;  /* 0x000000680700780c */ /* 0x000fe40003f84270 */
[----:B------:R-:W-:Y:S02]  /*4060*/  FSEL R115, R27, -INF , P3 ;  /* 0xff8000001b737808 */ /* 0x000fe40001800000 */
[----:B------:R-:W-:-:S02]  /*4070*/  FMNMX.FTZ R0, R113, R0, !PT ;  /* 0x0000000071007209 */ /* 0x000fc40007810000 */
[----:B------:R-:W-:Y:S02]  /*4080*/  ISETP.GT.AND P3, PT, R7, 0x69, PT ;  /* 0x000000690700780c */ /* 0x000fe40003f64270 */
[----:B------:R-:W-:Y:S02]  /*4090*/  FSEL R117, R30, -INF , P4 ;  /* 0xff8000001e757808 */ /* 0x000fe40002000000 */
[----:B------:R-:W-:Y:S02]  /*40a0*/  FMNMX.FTZ R0, R115, R0, !PT ;  /* 0x0000000073007209 */ /* 0x000fe40007810000 */
[----:B------:R-:W-:Y:S02]  /*40b0*/  FSEL R119, R31, -INF , P3 ;  /* 0xff8000001f777808 */ /* 0x000fe40001800000 */
[----:B------:R-:W-:Y:S02]  /*40c0*/  FMNMX.FTZ R0, R117, R0, !PT ;  /* 0x0000000075007209 */ /* 0x000fe40007810000 */
[----:B------:R-:W-:-:S02]  /*40d0*/  ISETP.GT.AND P4, PT, R3, 0x1, PT ;  /* 0x000000010300780c */ /* 0x000fc40003f84270 */
[----:B------:R-:W-:Y:S01]  /*40e0*/  FMNMX.FTZ R8, R119, R0, !PT ;  /* 0x0000000077087209 */ /* 0x000fe20007810000 */
[----:B------:R-:W-:Y:S01]  /*40f0*/  IMAD.U32 R0, RZ, RZ, UR7 ;  /* 0x00000007ff007e24 */ /* 0x000fe2000f8e00ff */
[----:B------:R-:W-:Y:S01]  /*4100*/  FSEL R73, R73, -INF , P4 ;  /* 0xff80000049497808 */ /* 0x000fe20002000000 */
[----:B------:R-:W-:Y:S01]  /*4110*/  @UP0 ULDC UR7, c[0x0][0x450] ;  /* 0x0001140000070ab9 */ /* 0x000fe20000000800 */
[----:B------:R-:W-:Y:S01]  /*4120*/  ISETP.GT.AND P4, PT, R3, 0x11, PT ;  /* 0x000000110300780c */ /* 0x000fe20003f84270 */
[----:B------:R-:W0:Y:S01]  /*4130*/  SHFL.BFLY PT, R7, R8, 0x2, 0x1f ;  /* 0x0c401f0008077f89 */ /* 0x000e2200000e0000 */
[----:B------:R-:W-:Y:S02]  /*4140*/  @UP0 USHF.R.U32.HI UR38, URZ, UR7, UR11 ;  /* 0x000000073f260299 */ /* 0x000fe4000801160b */
[----:B------:R-:W-:Y:S02]  /*4150*/  FSEL R65, R65, -INF , P4 ;  /* 0xff80000041417808 */ /* 0x000fe40002000000 */
[----:B------:R-:W-:Y:S01]  /*4160*/  ISETP.GT.AND P4, PT, R3, 0x19, PT ;  /* 0x000000190300780c */ /* 0x000fe20003f84270 */
[----:B------:R-:W-:-:S03]  /*4170*/  UIADD3 UR39, UR38, -UR6, UR48 ;  /* 0x8000000626277290 */ /* 0x000fc6000fffe030 */
[----:B------:R-:W-:Y:S01]  /*4180*/  FSEL R69, R69, -INF , P4 ;  /* 0xff80000045457808 */ /* 0x000fe20002000000 */
[----:B------:R-:W-:Y:S01]  /*4190*/  UMOV UR38, URZ ;  /* 0x0000003f00267c82 */ /* 0x000fe20008000000 */
[----:B------:R-:W-:Y:S01]  /*41a0*/  ISETP.GT.AND P4, PT, R3, 0x21, PT ;  /* 0x000000210300780c */ /* 0x000fe20003f84270 */
[----:B------:R-:W-:-:S03]  /*41b0*/  UIMAD.WIDE UR38, UR39, -0x6db6db6d, UR38 ;  /* 0x92492493272678a5 */ /* 0x000fc6000f8e0226 */
[----:B------:R-:W-:Y:S01]  /*41c0*/  FSEL R57, R57, -INF , P4 ;  /* 0xff80000039397808 */ /* 0x000fe20002000000 */
[----:B------:R-:W-:Y:S01]  /*41d0*/  USHF.R.U32.HI UR6, URZ, 0x1f, UR39 ;  /* 0x0000001f3f067899 */ /* 0x000fe20008011627 */
[----:B------:R-:W-:-:S03]  /*41e0*/  ISETP.GT.AND P4, PT, R3, 0x29, PT ;  /* 0x000000290300780c */ /* 0x000fc60003f84270 */
[----:B------:R-:W-:Y:S01]  /*41f0*/  ULEA.HI.SX32 UR6, UR39, UR6, 0x1a ;  /* 0x0000000627067291 */ /* 0x000fe2000f8fd23f */
[----:B------:R-:W-:Y:S02]  /*4200*/  FSEL R61, R61, -INF , P4 ;  /* 0xff8000003d3d7808 */ /* 0x000fe40002000000 */
[----:B------:R-:W-:Y:S01]  /*4210*/  ISETP.GT.AND P4, PT, R3, 0x31, PT ;  /* 0x000000310300780c */ /* 0x000fe20003f84270 */
[----:B------:R-:W-:Y:S01]  /*4220*/  UISETP.LT.AND UP1, UPT, UR15, UR6, UPT ;  /* 0x000000060f00728c */ /* 0x000fe2000bf21270 */
[----:B0-----:R-:W-:Y:S02]  /*4230*/  FMNMX.FTZ R10, R8, R7, !PT ;  /* 0x00000007080a7209 */ /* 0x001fe40007810000 */
[----:B------:R-:W-:Y:S01]  /*4240*/  FSEL R49, R49, -INF , P4 ;  /* 0xff80000031317808 */ /* 0x000fe20002000000 */
[----:B------:R-:W-:Y:S01]  /*4250*/  USEL UR7, UR15, UR6, !UP1 ;  /* 0x000000060f077287 */ /* 0x000fe2000c800000 */
[----:B------:R-:W-:Y:S01]  /*4260*/  ISETP.GT.AND P4, PT, R3, 0x39, PT ;  /* 0x000000390300780c */ /* 0x000fe20003f84270 */
[----:B------:R-:W0:Y:S01]  /*4270*/  SHFL.BFLY PT, R7, R10, 0x1, 0x1f ;  /* 0x0c201f000a077f89 */ /* 0x000e2200000e0000 */
[----:B------:R-:W-:Y:S01]  /*4280*/  UMOV UR6, URZ ;  /* 0x0000003f00067c82 */ /* 0x000fe20008000000 */
[----:B------:R-:W-:Y:S01]  /*4290*/  UISETP.GE.AND UP1, UPT, UR14, UR7, UPT ;  /* 0x000000070e00728c */ /* 0x000fe2000bf26270 */
[----:B------:R-:W-:Y:S01]  /*42a0*/  FSEL R53, R53, -INF , P4 ;  /* 0xff80000035357808 */ /* 0x000fe20002000000 */
[----:B------:R-:W-:Y:S01]  /*42b0*/  IMAD.U32 R204, RZ, RZ, UR7 ;  /* 0x00000007ffcc7e24 */ /* 0x000fe2000f8e00ff */
[----:B------:R-:W-:-:S04]  /*42c0*/  ISETP.GT.AND P4, PT, R3, 0x41, PT ;  /* 0x000000410300780c */ /* 0x000fc80003f84270 */
[----:B------:R-:W-:Y:S02]  /*42d0*/  FSEL R41, R41, -INF , P4 ;  /* 0xff80000029297808 */ /* 0x000fe40002000000 */
[----:B------:R-:W-:-:S04]  /*42e0*/  ISETP.GT.AND P4, PT, R3, 0x49, PT ;  /* 0x000000490300780c */ /* 0x000fc80003f84270 */
[----:B------:R-:W-:Y:S02]  /*42f0*/  FSEL R45, R45, -INF , P4 ;  /* 0xff8000002d2d7808 */ /* 0x000fe40002000000 */
[----:B------:R-:W-:-:S04]  /*4300*/  ISETP.GT.AND P4, PT, R3, 0x51, PT ;  /* 0x000000510300780c */ /* 0x000fc80003f84270 */
[----:B------:R-:W-:Y:S02]  /*4310*/  FSEL R33, R33, -INF , P4 ;  /* 0xff80000021217808 */ /* 0x000fe40002000000 */
[----:B------:R-:W-:Y:S02]  /*4320*/  ISETP.GT.AND P4, PT, R3, 0x59, PT ;  /* 0x000000590300780c */ /* 0x000fe40003f84270 */
[----:B0-----:R-:W-:Y:S02]  /*4330*/  FMNMX.FTZ R7, R10, R7, !PT ;  /* 0x000000070a077209 */ /* 0x001fe40007810000 */
[----:B------:R-:W-:Y:S02]  /*4340*/  FSEL R37, R37, -INF , P4 ;  /* 0xff80000025257808 */ /* 0x000fe40002000000 */
[C---:B------:R-:W-:Y:S01]  /*4350*/  FSETP.NEU.FTZ.AND P3, PT, R7.reuse, -INF , PT ;  /* 0xff8000000700780b */ /* 0x040fe20003f7d000 */
[----:B------:R-:W-:Y:S01]  /*4360*/  FMUL.FTZ R14, R7, R0 ;  /* 0x00000000070e7220 */ /* 0x000fe20000410000 */
[----:B------:R-:W-:-:S04]  /*4370*/  ISETP.GT.AND P4, PT, R3, 0x61, PT ;  /* 0x000000610300780c */ /* 0x000fc80003f84270 */
[----:B------:R-:W-:Y:S02]  /*4380*/  FSEL R14, R14, RZ, P3 ;  /* 0x000000ff0e0e7208 */ /* 0x000fe40001800000 */
[----:B------:R-:W-:Y:S02]  /*4390*/  ISETP.GT.AND P3, PT, R3, RZ, PT ;  /* 0x000000ff0300720c */ /* 0x000fe40003f64270 */
[----:B------:R-:W-:Y:S01]  /*43a0*/  FSEL R25, R25, -INF , P4 ;  /* 0xff80000019197808 */ /* 0x000fe20002000000 */
[-CC-:B------:R-:W-:Y:S01]  /*43b0*/  FFMA.FTZ R201, R9, R0.reuse, -R14.reuse ;  /* 0x0000000009c97223 */ /* 0x180fe2000001080e */
[----:B------:R-:W-:Y:S01]  /*43c0*/  FSEL R9, R72, -INF , P3 ;  /* 0xff80000048097808 */ /* 0x000fe20001800000 */
[-CC-:B------:R-:W-:Y:S01]  /*43d0*/  FFMA.FTZ R203, R23, R0.reuse, -R14.reuse ;  /* 0x0000000017cb7223 */ /* 0x180fe2000001080e */
[----:B------:R-:W-:Y:S01]  /*43e0*/  ISETP.GT.AND P3, PT, R3, 0x9, PT ;  /* 0x000000090300780c */ /* 0x000fe20003f64270 */
[-CC-:B------:R-:W-:Y:S01]  /*43f0*/  FFMA.FTZ R59, R59, R0.reuse, -R14.reuse ;  /* 0x000000003b3b7223 */ /* 0x180fe2000001080e */
[----:B------:R-:W-:Y:S01]  /*4400*/  FMNMX.FTZ R6, R9, R73, !PT ;  /* 0x0000004909067209 */ /* 0x000fe20007810000 */
[-CC-:B------:R-:W-:Y:S01]  /*4410*/  FFMA.FTZ R63, R63, R0.reuse, -R14.reuse ;  /* 0x000000003f3f7223 */ /* 0x180fe2000001080e */
[----:B------:R-:W-:Y:S01]  /*4420*/  FSEL R77, R77, -INF , P3 ;  /* 0xff8000004d4d7808 */ /* 0x000fe20001800000 */
[----:B------:R-:W-:Y:S01]  /*4430*/  MUFU.EX2 R22, R59 ;  /* 0x0000003b00167308 */ /* 0x000fe20000000800 */
[----:B------:R-:W-:Y:S01]  /*4440*/  ISETP.GT.AND P3, PT, R3, 0x10, PT ;  /* 0x000000100300780c */ /* 0x000fe20003f64270 */
[--C-:B------:R-:W-:Y:S01]  /*4450*/  FFMA.FTZ R2, R75, R0, -R14.reuse ;  /* 0x000000004b027223 */ /* 0x100fe2000001080e */
[----:B------:R-:W-:Y:S01]  /*4460*/  FMNMX.FTZ R6, R15, R6, !PT ;  /* 0x000000060f067209 */ /* 0x000fe20007810000 */
[-CC-:B------:R-:W-:Y:S01]  /*4470*/  FFMA.FTZ R8, R79, R0.reuse, -R14.reuse ;  /* 0x000000004f087223 */ /* 0x180fe2000001080e */
[----:B------:R-:W-:Y:S01]  /*4480*/  FSEL R21, R64, -INF , P3 ;  /* 0xff80000040157808 */ /* 0x000fe20001800000 */
[--C-:B------:R-:W-:Y:S01]  /*4490*/  FFMA.FTZ R197, R81, R0, -R14.reuse ;  /* 0x0000000051c57223 */ /* 0x100fe2000001080e */
[----:B------:R-:W-:Y:S01]  /*44a0*/  FMNMX.FTZ R6, R77, R6, !PT ;  /* 0x000000064d067209 */ /* 0x000fe20007810000 */
        /* <DEDUP_REMOVED lines=16> */
[----:B------:R-:W0:Y:S01]  /*45b0*/  MUFU.EX2 R2, R2 ;  /* 0x0000000200027308 */ /* 0x000e220000000800 */
[----:B------:R-:W-:Y:S01]  /*45c0*/  ISETP.GT.AND P3, PT, R3, 0x28, PT ;  /* 0x000000280300780c */ /* 0x000fe20003f64270 */
[--C-:B------:R-:W-:Y:S01]  /*45d0*/  FFMA.FTZ R91, R91, R0, -R14.reuse ;  /* 0x000000005b5b7223 */ /* 0x100fe2000001080e */
[----:B------:R-:W-:Y:S01]  /*45e0*/  FMNMX.FTZ R6, R27, R6, !PT ;  /* 0x000000061b067209 */ /* 0x000fe20007810000 */
[-CC-:B------:R-:W-:Y:S01]  /*45f0*/  FFMA.FTZ R93, R93, R0.reuse, -R14.reuse ;  /* 0x000000005d5d7223 */ /* 0x180fe2000001080e */
[----:B------:R-:W-:Y:S01]  /*4600*/  FSEL R31, R60, -INF , P3 ;  /* 0xff8000003c1f7808 */ /* 0x000fe20001800000 */
[--C-:B------:R-:W-:Y:S01]  /*4610*/  FFMA.FTZ R95, R95, R0, -R14.reuse ;  /* 0x000000005f5f7223 */ /* 0x100fe2000001080e */
[----:B------:R-:W-:Y:S01]  /*4620*/  FMNMX.FTZ R6, R57, R6, !PT ;  /* 0x0000000639067209 */ /* 0x000fe20007810000 */
[-CC-:B------:R-:W-:Y:S01]  /*4630*/  FFMA.FTZ R97, R97, R0.reuse, -R14.reuse ;  /* 0x0000000061617223 */ /* 0x180fe2000001080e */
        /* <DEDUP_REMOVED lines=21> */
[----:B------:R-:W-:Y:S01]  /*4790*/  FFMA.FTZ R119, R119, R0, -R14 ;  /* 0x0000000077777223 */ /* 0x000fe2000001080e */
[----:B------:R-:W-:Y:S01]  /*47a0*/  FMNMX.FTZ R6, R53, R6, !PT ;  /* 0x0000000635067209 */ /* 0x000fe20007810000 */
[----:B------:R-:W-:Y:S01]  /*47b0*/  MUFU.EX2 R203, R203 ;  /* 0x000000cb00cb7308 */ /* 0x000fe20000000800 */
[----:B------:R-:W-:Y:S01]  /*47c0*/  ISETP.GT.AND P3, PT, R3, 0x48, PT ;  /* 0x000000480300780c */ /* 0x000fe20003f64270 */
[----:B0-----:R-:W-:Y:S01]  /*47d0*/  FADD.FTZ R42, R201, R2 ;  /* 0x00000002c92a7221 */ /* 0x001fe20000010000 */
[----:B------:R-:W-:-:S02]  /*47e0*/  FMNMX.FTZ R6, R43, R6, !PT ;  /* 0x000000062b067209 */ /* 0x000fc40007810000 */
[----:B------:R-:W-:Y:S02]  /*47f0*/  CS2R R82, SRZ ;  /* 0x0000000000527805 */ /* 0x000fe4000001ff00 */
[----:B------:R-:W-:Y:S02]  /*4800*/  FSEL R47, R44, -INF , P3 ;  /* 0xff8000002c2f7808 */ /* 0x000fe40001800000 */
[----:B------:R-:W-:Y:S02]  /*4810*/  CS2R R80, SRZ ;  /* 0x0000000000507805 */ /* 0x000fe4000001ff00 */
[----:B------:R-:W-:Y:S01]  /*4820*/  FMNMX.FTZ R6, R41, R6, !PT ;  /* 0x0000000629067209 */ /* 0x000fe20007810000 */
[----:B------:R-:W-:Y:S01]  /*4830*/  MUFU.EX2 R8, R8 ;  /* 0x0000000800087308 */ /* 0x000fe20000000800 */
[----:B------:R-:W-:Y:S02]  /*4840*/  ISETP.GT.AND P3, PT, R3, 0x50, PT ;  /* 0x000000500300780c */ /* 0x000fe40003f64270 */
[----:B------:R-:W-:-:S02]  /*4850*/  CS2R R78, SRZ ;  /* 0x00000000004e7805 */ /* 0x000fc4000001ff00 */
[----:B------:R-:W-:Y:S02]  /*4860*/  FMNMX.FTZ R6, R47, R6, !PT ;  /* 0x000000062f067209 */ /* 0x000fe40007810000 */
[----:B------:R-:W-:Y:S02]  /*4870*/  CS2R R74, SRZ ;  /* 0x00000000004a7805 */ /* 0x000fe4000001ff00 */
[----:B------:R-:W-:Y:S02]  /*4880*/  FSEL R51, R32, -INF , P3 ;  /* 0xff80000020337808 */ /* 0x000fe40001800000 */
[----:B------:R-:W-:Y:S02]  /*4890*/  CS2R R66, SRZ ;  /* 0x0000000000427805 */ /* 0x000fe4000001ff00 */
[----:B------:R-:W-:Y:S01]  /*48a0*/  FMNMX.FTZ R6, R45, R6, !PT ;  /* 0x000000062d067209 */ /* 0x000fe20007810000 */
[----:B------:R-:W-:Y:S01]  /*48b0*/  MUFU.EX2 R197, R197 ;  /* 0x000000c500c57308 */ /* 0x000fe20000000800 */
[----:B------:R-:W-:-:S02]  /*48c0*/  ISETP.GT.AND P3, PT, R3, 0x58, PT ;  /* 0x000000580300780c */ /* 0x000fc40003f64270 */
[----:B------:R-:W-:Y:S02]  /*48d0*/  FMNMX.FTZ R6, R51, R6, !PT ;  /* 0x0000000633067209 */ /* 0x000fe40007810000 */
[----:B------:R-:W-:Y:S02]  /*48e0*/  FSEL R55, R36, -INF , P3 ;  /* 0xff80000024377808 */ /* 0x000fe40001800000 */
[----:B------:R-:W-:Y:S01]  /*48f0*/  FMNMX.FTZ R6, R33, R6, !PT ;  /* 0x0000000621067209 */ /* 0x000fe20007810000 */
[----:B------:R-:W-:Y:S01]  /*4900*/  MUFU.EX2 R10, R10 ;  /* 0x0000000a000a7308 */ /* 0x000fe20000000800 */
[----:B------:R-:W-:Y:S02]  /*4910*/  ISETP.GT.AND P3, PT, R3, 0x60, PT ;  /* 0x000000600300780c */ /* 0x000fe40003f64270 */
[----:B------:R-:W-:Y:S02]  /*4920*/  FMNMX.FTZ R6, R55, R6, !PT ;  /* 0x0000000637067209 */ /* 0x000fe40007810000 */
[----:B------:R-:W-:-:S02]  /*4930*/  FSEL R59, R24, -INF , P3 ;  /* 0xff800000183b7808 */ /* 0x000fc40001800000 */
[----:B------:R-:W-:Y:S01]  /*4940*/  FMNMX.FTZ R6, R37, R6, !PT ;  /* 0x0000000625067209 */ /* 0x000fe20007810000 */
[----:B------:R-:W-:Y:S01]  /*4950*/  MUFU.EX2 R199, R199 ;  /* 0x000000c700c77308 */ /* 0x000fe20000000800 */
[----:B------:R-:W-:Y:S02]  /*4960*/  ISETP.GT.AND P3, PT, R3, 0x68, PT ;  /* 0x000000680300780c */ /* 0x000fe40003f64270 */
[----:B------:R-:W-:Y:S02]  /*4970*/  FMNMX.FTZ R6, R59, R6, !PT ;  /* 0x000000063b067209 */ /* 0x000fe40007810000 */
[----:B------:R-:W-:Y:S02]  /*4980*/  ISETP.GT.AND P4, PT, R3, 0x69, PT ;  /* 0x000000690300780c */ /* 0x000fe40003f84270 */
[----:B------:R-:W-:Y:S01]  /*4990*/  FSEL R63, R28, -INF , P3 ;  /* 0xff8000001c3f7808 */ /* 0x000fe20001800000 */
[----:B------:R0:W-:Y:S01]  /*49a0*/  MUFU.EX2 R20, R71 ;  /* 0x0000004700147308 */ /* 0x0001e20000000800 */
[----:B------:R-:W-:-:S02]  /*49b0*/  FMNMX.FTZ R6, R25, R6, !PT ;  /* 0x0000000619067209 */ /* 0x000fc40007810000 */
[----:B------:R-:W-:Y:S02]  /*49c0*/  FSEL R29, R29, -INF , P4 ;  /* 0xff8000001d1d7808 */ /* 0x000fe40002000000 */
[----:B------:R-:W-:Y:S02]  /*49d0*/  FMNMX.FTZ R6, R63, R6, !PT ;  /* 0x000000063f067209 */ /* 0x000fe40007810000 */
[----:B------:R-:W-:Y:S01]  /*49e0*/  F2FP.BF16.F32.PACK_AB R201, R2, R201 ;  /* 0x000000c902c9723e */ /* 0x000fe200000010ff */
[----:B------:R-:W1:Y:S01]  /*49f0*/  MUFU.EX2 R85, R85 ;  /* 0x0000005500557308 */ /* 0x000e620000000800 */
[----:B------:R-:W-:Y:S02]  /*4a00*/  FMNMX.FTZ R6, R29, R6, !PT ;  /* 0x000000061d067209 */ /* 0x000fe40007810000 */
[----:B0-----:R-:W-:-:S03]  /*4a10*/  CS2R R70, SRZ ;  /* 0x0000000000467805 */ /* 0x001fc6000001ff00 */
[----:B------:R-:W0:Y:S02]  /*4a20*/  SHFL.BFLY PT, R3, R6, 0x2, 0x1f ;  /* 0x0c401f0006037f89 */ /* 0x000e2400000e0000 */
[----:B------:R-:W2:Y:S08]  /*4a30*/  MUFU.EX2 R87, R87 ;  /* 0x0000005700577308 */ /* 0x000eb00000000800 */
[----:B------:R-:W-:Y:S01]  /*4a40*/  MUFU.EX2 R89, R89 ;  /* 0x0000005900597308 */ /* 0x000fe20000000800 */
[----:B-1----:R-:W-:-:S07]  /*4a50*/  F2FP.BF16.F32.PACK_AB R193, R22, R85 ;  /* 0x0000005516c1723e */ /* 0x002fce00000010ff */
[----:B------:R1:W3:Y:S01]  /*4a60*/  MUFU.EX2 R24, R91 ;  /* 0x0000005b00187308 */ /* 0x0002e20000000800 */
[----:B--2---:R-:W-:Y:S02]  /*4a70*/  F2FP.BF16.F32.PACK_AB R195, R26, R87 ;  /* 0x000000571ac3723e */ /* 0x004fe400000010ff */
[----:B0-----:R-:W-:-:S05]  /*4a80*/  FMNMX.FTZ R3, R6, R3, !PT ;  /* 0x0000000306037209 */ /* 0x001fca0007810000 */
[----:B------:R-:W-:Y:S01]  /*4a90*/  MUFU.EX2 R93, R93 ;  /* 0x0000005d005d7308 */ /* 0x000fe20000000800 */
[----:B-1----:R-:W-:Y:S01]  /*4aa0*/  CS2R R90, SRZ ;  /* 0x00000000005a7805 */ /* 0x002fe2000001ff00 */
[----:B------:R-:W0:Y:S06]  /*4ab0*/  SHFL.BFLY PT, R6, R3, 0x1, 0x1f ;  /* 0x0c201f0003067f89 */ /* 0x000e2c00000e0000 */
[----:B------:R1:W2:Y:S01]  /*4ac0*/  MUFU.EX2 R28, R95 ;  /* 0x0000005f001c7308 */ /* 0x0002a20000000800 */
[----:B---3--:R-:W-:-:S07]  /*4ad0*/  F2FP.BF16.F32.PACK_AB R189, R24, R89 ;  /* 0x0000005918bd723e */ /* 0x008fce00000010ff */
[----:B------:R-:W-:Y:S01]  /*4ae0*/  MUFU.EX2 R97, R97 ;  /* 0x0000006100617308 */ /* 0x000fe20000000800 */
[----:B-1----:R-:W-:-:S07]  /*4af0*/  CS2R R94, SRZ ;  /* 0x00000000005e7805 */ /* 0x002fce000001ff00 */
[----:B------:R1:W-:Y:S01]  /*4b00*/  MUFU.EX2 R30, R99 ;  /* 0x00000063001e7308 */ /* 0x0003e20000000800 */
[----:B--2---:R-:W-:Y:S02]  /*4b10*/  F2FP.BF16.F32.PACK_AB R191, R28, R93 ;  /* 0x0000005d1cbf723e */ /* 0x004fe400000010ff */
[----:B0-----:R-:W-:-:S04]  /*4b20*/  FMNMX.FTZ R6, R3, R6, !PT ;  /* 0x0000000603067209 */ /* 0x001fc80007810000 */
[C---:B------:R-:W-:Y:S01]  /*4b30*/  FSETP.NEU.FTZ.AND P3, PT, R6.reuse, -INF , PT ;  /* 0xff8000000600780b */ /* 0x040fe20003f7d000 */
[----:B------:R-:W-:Y:S01]  /*4b40*/  FMUL.FTZ R3, R6, R0 ;  /* 0x0000000006037220 */ /* 0x000fe20000410000 */
[----:B------:R-:W-:Y:S01]  /*4b50*/  MUFU.EX2 R101, R101 ;  /* 0x0000006500657308 */ /* 0x000fe20000000800 */
[----:B-1----:R-:W-:-:S03]  /*4b60*/  CS2R R98, SRZ ;  /* 0x0000000000627805 */ /* 0x002fc6000001ff00 */
[----:B------:R-:W-:Y:S01]  /*4b70*/  FSEL R14, R3, RZ, P3 ;  /* 0x000000ff030e7208 */ /* 0x000fe20001800000 */
[----:B------:R-:W-:Y:S01]  /*4b80*/  FADD.FTZ R3, R203, R42 ;  /* 0x0000002acb037221 */ /* 0x000fe20000010000 */
[C---:B------:R-:W-:Y:S02]  /*4b90*/  F2FP.BF16.F32.PACK_AB R203, R8.reuse, R203 ;  /* 0x000000cb08cb723e */ /* 0x040fe400000010ff */
[----:B------:R-:W-:Y:S01]  /*4ba0*/  MUFU.EX2 R32, R103 ;  /* 0x0000006700207308 */ /* 0x000fe20000000800 */
[-CC-:B------:R-:W-:Y:S01]  /*4bb0*/  FFMA.FTZ R73, R73, R0.reuse, -R14.reuse ;  /* 0x0000000049497223 */ /* 0x180fe2000001080e */
[-CC-:B------:R-:W-:Y:S01]  /*4bc0*/  FFMA.FTZ R9, R9, R0.reuse, -R14.reuse ;  /* 0x0000000009097223 */ /* 0x180fe2000001080e */
[-CC-:B------:R-:W-:Y:S01]  /*4bd0*/  FFMA.FTZ R15, R15, R0.reuse, -R14.reuse ;  /* 0x000000000f0f7223 */ /* 0x180fe2000001080e */
[-CC-:B------:R-:W-:Y:S01]  /*4be0*/  FFMA.FTZ R77, R77, R0.reuse, -R14.reuse ;  /* 0x000000004d4d7223 */ /* 0x180fe2000001080e */
[-CC-:B------:R-:W-:Y:S01]  /*4bf0*/  FFMA.FTZ R21, R21, R0.reuse, -R14.reuse ;  /* 0x0000000015157223 */ /* 0x180fe2000001080e */
[----:B------:R-:W-:Y:S01]  /*4c00*/  FADD.FTZ R42, R8, R3 ;  /* 0x00000003082a7221 */ /* 0x000fe20000010000 */
[-CC-:B------:R-:W-:Y:S01]  /*4c10*/  FFMA.FTZ R65, R65, R0.reuse, -R14.reuse ;  /* 0x0000000041417223 */ /* 0x180fe2000001080e */
[----:B------:R0:W-:Y:S01]  /*4c20*/  MUFU.EX2 R200, R9 ;  /* 0x0000000900c87308 */ /* 0x0001e20000000800 */
[-C--:B------:R-:W-:Y:S01]  /*4c30*/  FFMA.FTZ R23, R23, R0.reuse, -R14 ;  /* 0x0000000017177223 */ /* 0x080fe2000001080e */
[----:B------:R-:W-:Y:S01]  /*4c40*/  FADD.FTZ R3, R197, R42 ;  /* 0x0000002ac5037221 */ /* 0x000fe20000010000 */
[-CC-:B------:R-:W-:Y:S01]  /*4c50*/  FFMA.FTZ R69, R69, R0.reuse, -R14.reuse ;  /* 0x0000000045457223 */ /* 0x180fe2000001080e */
[-CC-:B------:R-:W-:Y:S01]  /*4c60*/  FFMA.FTZ R27, R27, R0.reuse, -R14.reuse ;  /* 0x000000001b1b7223 */ /* 0x180fe2000001080e */
[-CC-:B------:R-:W-:Y:S01]  /*4c70*/  FFMA.FTZ R57, R57, R0.reuse, -R14.reuse ;  /* 0x0000000039397223 */ /* 0x180fe2000001080e */
[----:B------:R-:W-:Y:S01]  /*4c80*/  FADD.FTZ R44, R10, R3 ;  /* 0x000000030a2c7221 */ /* 0x000fe20000010000 */
[-CC-:B------:R-:W-:Y:S01]  /*4c90*/  FFMA.FTZ R31, R31, R0.reuse, -R14.reuse ;  /* 0x000000001f1f7223 */ /* 0x180fe2000001080e */
[----:B------:R-:W1:Y:S01]  /*4ca0*/  MUFU.EX2 R73, R73 ;  /* 0x0000004900497308 */ /* 0x000e620000000800 */
[-C--:B------:R-:W-:Y:S01]  /*4cb0*/  FFMA.FTZ R61, R61, R0.reuse, -R14 ;  /* 0x000000003d3d7223 */ /* 0x080fe2000001080e */
[----:B0-----:R-:W-:Y:S01]  /*4cc0*/  FADD.FTZ R9, R199, R44 ;  /* 0x0000002cc7097221 */ /* 0x001fe20000010000 */
[-CC-:B------:R-:W-:Y:S01]  /*4cd0*/  FFMA.FTZ R35, R35, R0.reuse, -R14.reuse ;  /* 0x0000000023237223 */ /* 0x180fe2000001080e */
[-CC-:B------:R-:W-:Y:S01]  /*4ce0*/  FFMA.FTZ R49, R49, R0.reuse, -R14.reuse ;  /* 0x0000000031317223 */ /* 0x180fe2000001080e */
[-CC-:B------:R-:W-:Y:S01]  /*4cf0*/  FFMA.FTZ R39, R39, R0.reuse, -R14.reuse ;  /* 0x0000000027277223 */ /* 0x180fe2000001080e */
[----:B------:R-:W-:Y:S01]  /*4d00*/  FADD.FTZ R44, R20, R9 ;  /* 0x00000009142c7221 */ /* 0x000fe20000010000 */
[-CC-:B------:R-:W-:Y:S01]  /*4d10*/  FFMA.FTZ R53, R53, R0.reuse, -R14.reuse ;  /* 0x0000000035357223 */ /* 0x180fe2000001080e */
[----:B------:R-:W0:Y:S01]  /*4d20*/  MUFU.EX2 R15, R15 ;  /* 0x0000000f000f7308 */ /* 0x000e220000000800 */
[-C--:B------:R-:W-:Y:S01]  /*4d30*/  FFMA.FTZ R43, R43, R0.reuse, -R14 ;  /* 0x000000002b2b7223 */ /* 0x080fe2000001080e */
[----:B------:R-:W-:Y:S01]  /*4d40*/  FADD.FTZ R9, R85, R44 ;  /* 0x0000002c55097221 */ /* 0x000fe20000010000 */
[-CC-:B------:R-:W-:Y:S01]  /*4d50*/  FFMA.FTZ R41, R41, R0.reuse, -R14.reuse ;  /* 0x0000000029297223 */ /* 0x180fe2000001080e */
[-CC-:B------:R-:W-:Y:S01]  /*4d60*/  FFMA.FTZ R47, R47, R0.reuse, -R14.reuse ;  /* 0x000000002f2f7223 */ /* 0x180fe2000001080e */
[-CC-:B------:R-:W-:Y:S01]  /*4d70*/  FFMA.FTZ R45, R45, R0.reuse, -R14.reuse ;  /* 0x000000002d2d7223 */ /* 0x180fe2000001080e */
[----:B------:R-:W-:Y:S01]  /*4d80*/  FADD.FTZ R44, R22, R9 ;  /* 0x00000009162c7221 */ /* 0x000fe20000010000 */
[-CC-:B------:R-:W-:Y:S01]  /*4d90*/  FFMA.FTZ R51, R51, R0.reuse, -R14.reuse ;  /* 0x0000000033337223 */ /* 0x180fe2000001080e */
[----:B------:R-:W2:Y:S01]  /*4da0*/  MUFU.EX2 R202, R77 ;  /* 0x0000004d00ca7308 */ /* 0x000ea20000000800 */
[----:B-1----:R-:W-:Y:S01]  /*4db0*/  FADD.FTZ R42, R200, R73 ;  /* 0x00000049c82a7221 */ /* 0x002fe20000010000 */
        /* <DEDUP_REMOVED lines=8> */
[----:B------:R-:W-:Y:S01]  /*4e40*/  FFMA.FTZ R14, R29, R0, -R14 ;  /* 0x000000001d0e7223 */ /* 0x000fe2000001080e */
[----:B------:R-:W-:-:S02]  /*4e50*/  PLOP3.LUT P3, PT, PT, PT, UP1, 0x80, 0x0 ;  /* 0x000000000000781c */ /* 0x000fc40003f6f018 */
[----:B------:R-:W-:Y:S02]  /*4e60*/  CS2R R102, SRZ ;  /* 0x0000000000667805 */ /* 0x000fe4000001ff00 */
[----:B------:R-:W-:Y:S01]  /*4e70*/  F2FP.BF16.F32.PACK_AB R199, R20, R199 ;  /* 0x000000c714c7723e */ /* 0x000fe200000010ff */
[----:B------:R-:W-:Y:S01]  /*4e80*/  IMAD.U32 R20, RZ, RZ, UR14 ;  /* 0x0000000eff147e24 */ /* 0x000fe2000f8e00ff */
[----:B------:R-:W-:Y:S01]  /*4e90*/  F2FP.BF16.F32.PACK_AB R197, R10, R197 ;  /* 0x000000c50ac5723e */ /* 0x000fe200000010ff */
[----:B------:R0:W3:Y:S01]  /*4ea0*/  MUFU.EX2 R196, R65 ;  /* 0x0000004100c47308 */ /* 0x0000e20000000800 */
[----:B--2---:R-:W-:Y:S01]  /*4eb0*/  FADD.FTZ R42, R202, R3 ;  /* 0x00000003ca2a7221 */ /* 0x004fe20000010000 */
[----:B------:R-:W-:Y:S02]  /*4ec0*/  F2FP.BF16.F32.PACK_AB R185, R30, R97 ;  /* 0x000000611eb9723e */ /* 0x000fe400000010ff */
[----:B------:R-:W-:Y:S02]  /*4ed0*/  CS2R R84, SRZ ;  /* 0x0000000000547805 */ /* 0x000fe4000001ff00 */
[----:B------:R-:W-:-:S02]  /*4ee0*/  F2FP.BF16.F32.PACK_AB R187, R32, R101 ;  /* 0x0000006520bb723e */ /* 0x000fc400000010ff */
[----:B------:R-:W-:Y:S02]  /*4ef0*/  CS2R R76, SRZ ;  /* 0x00000000004c7805 */ /* 0x000fe4000001ff00 */
[----:B------:R-:W-:Y:S02]  /*4f00*/  F2FP.BF16.F32.PACK_AB R200, R73, R200 ;  /* 0x000000c849c8723e */ /* 0x000fe400000010ff */
[----:B------:R-:W-:Y:S01]  /*4f10*/  CS2R R72, SRZ ;  /* 0x0000000000487805 */ /* 0x000fe2000001ff00 */
[----:B------:R-:W2:Y:S01]  /*4f20*/  MUFU.EX2 R23, R23 ;  /* 0x0000001700177308 */ /* 0x000ea20000000800 */
[----:B-1----:R-:W-:Y:S01]  /*4f30*/  FADD.FTZ R3, R21, R42 ;  /* 0x0000002a15037221 */ /* 0x002fe20000010000 */
[----:B------:R-:W-:Y:S02]  /*4f40*/  F2FP.BF16.F32.PACK_AB R202, R202, R15 ;  /* 0x0000000fcaca723e */ /* 0x000fe400000010ff */
[----:B0-----:R-:W-:-:S04]  /*4f50*/  CS2R R64, SRZ ;  /* 0x0000000000407805 */ /* 0x001fc8000001ff00 */
[----:B------:R0:W1:Y:S01]  /*4f60*/  MUFU.EX2 R198, R69 ;  /* 0x0000004500c67308 */ /* 0x0000620000000800 */
[C---:B---3--:R-:W-:Y:S01]  /*4f70*/  FADD.FTZ R42, R196.reuse, R3 ;  /* 0x00000003c42a7221 */ /* 0x048fe20000010000 */
[----:B------:R-:W-:Y:S01]  /*4f80*/  FADD.FTZ R3, R87, R44 ;  /* 0x0000002c57037221 */ /* 0x000fe20000010000 */
[----:B------:R-:W-:Y:S02]  /*4f90*/  F2FP.BF16.F32.PACK_AB R196, R196, R21 ;  /* 0x00000015c4c4723e */ /* 0x000fe400000010ff */
[----:B------:R-:W-:Y:S01]  /*4fa0*/  CS2R R86, SRZ ;  /* 0x0000000000567805 */ /* 0x000fe2000001ff00 */
[----:B------:R-:W-:Y:S01]  /*4fb0*/  FADD.FTZ R44, R26, R3 ;  /* 0x000000031a2c7221 */ /* 0x000fe20000010000 */
[----:B------:R-:W-:Y:S01]  /*4fc0*/  @!P1 VIADD R3, R46, 0x36840 ;  /* 0x000368402e039836 */ /* 0x000fe20000000000 */
[----:B------:R-:W3:Y:S01]  /*4fd0*/  MUFU.EX2 R27, R27 ;  /* 0x0000001b001b7308 */ /* 0x000ee20000000800 */
[----:B--2---:R-:W-:Y:S01]  /*4fe0*/  FADD.FTZ R9, R23, R42 ;  /* 0x0000002a17097221 */ /* 0x004fe20000010000 */
[----:B0-----:R-:W-:-:S02]  /*4ff0*/  CS2R R68, SRZ ;  /* 0x0000000000447805 */ /* 0x001fc4000001ff00 */
[----:B------:R-:W-:-:S04]  /*5000*/  @!P1 PRMT R3, RZ, 0x654, R3 ;  /* 0x00000654ff039816 */ /* 0x000fc80000000003 */
[----:B------:R0:W2:Y:S01]  /*5010*/  MUFU.EX2 R192, R57 ;  /* 0x0000003900c07308 */ /* 0x0000a20000000800 */
[C---:B-1----:R-:W-:Y:S01]  /*5020*/  FADD.FTZ R42, R198.reuse, R9 ;  /* 0x00000009c62a7221 */ /* 0x042fe20000010000 */
[----:B------:R1:W-:Y:S01]  /*5030*/  @!P1 SYNCS.ARRIVE.TRANS64.RED.A1T0 RZ, [R3+URZ], RZ ;  /* 0x000000ff03ff99a7 */ /* 0x0003e2000810043f */
[----:B------:R-:W-:-:S05]  /*5040*/  F2FP.BF16.F32.PACK_AB R198, R198, R23 ;  /* 0x00000017c6c6723e */ /* 0x000fca00000010ff */
[----:B------:R-:W1:Y:S01]  /*5050*/  MUFU.EX2 R31, R31 ;  /* 0x0000001f001f7308 */ /* 0x000e620000000800 */
[----:B---3--:R-:W-:Y:S01]  /*5060*/  FADD.FTZ R9, R27, R42 ;  /* 0x0000002a1b097221 */ /* 0x008fe20000010000 */
[----:B0-----:R-:W-:-:S06]  /*5070*/  CS2R R56, SRZ ;  /* 0x0000000000387805 */ /* 0x001fcc000001ff00 */
[----:B------:R0:W3:Y:S01]  /*5080*/  MUFU.EX2 R194, R61 ;  /* 0x0000003d00c27308 */ /* 0x0000e20000000800 */
[C---:B--2---:R-:W-:Y:S01]  /*5090*/  FADD.FTZ R42, R192.reuse, R9 ;  /* 0x00000009c02a7221 */ /* 0x044fe20000010000 */
[----:B------:R-:W-:Y:S02]  /*50a0*/  F2FP.BF16.F32.PACK_AB R192, R192, R27 ;  /* 0x0000001bc0c0723e */ /* 0x000fe400000010ff */
[----:B------:R-:W-:-:S04]  /*50b0*/  CS2R R26, SRZ ;  /* 0x00000000001a7805 */ /* 0x000fc8000001ff00 */
[----:B------:R-:W2:Y:S01]  /*50c0*/  MUFU.EX2 R35, R35 ;  /* 0x0000002300237308 */ /* 0x000ea20000000800 */
[----:B-1----:R-:W-:Y:S01]  /*50d0*/  FADD.FTZ R3, R31, R42 ;  /* 0x0000002a1f037221 */ /* 0x002fe20000010000 */
[----:B0-----:R-:W-:-:S06]  /*50e0*/  CS2R R60, SRZ ;  /* 0x00000000003c7805 */ /* 0x001fcc000001ff00 */
[----:B------:R0:W1:Y:S01]  /*50f0*/  MUFU.EX2 R188, R49 ;  /* 0x0000003100bc7308 */ /* 0x0000620000000800 */
[C---:B---3--:R-:W-:Y:S01]  /*5100*/  FADD.FTZ R42, R194.reuse, R3 ;  /* 0x00000003c22a7221 */ /* 0x048fe20000010000 */
[----:B------:R-:W-:-:S06]  /*5110*/  F2FP.BF16.F32.PACK_AB R194, R194, R31 ;  /* 0x0000001fc2c2723e */ /* 0x000fcc00000010ff */
[----:B------:R-:W3:Y:S01]  /*5120*/  MUFU.EX2 R39, R39 ;  /* 0x0000002700277308 */ /* 0x000ee20000000800 */
[----:B--2---:R-:W-:Y:S01]  /*5130*/  FADD.FTZ R3, R35, R42 ;  /* 0x0000002a23037221 */ /* 0x004fe20000010000 */
[----:B0-----:R-:W-:-:S06]  /*5140*/  CS2R R48, SRZ ;  /* 0x0000000000307805 */ /* 0x001fcc000001ff00 */
[----:B------:R0:W2:Y:S01]  /*5150*/  MUFU.EX2 R190, R53 ;  /* 0x0000003500be7308 */ /* 0x0000a20000000800 */
[C---:B-1----:R-:W-:Y:S01]  /*5160*/  FADD.FTZ R42, R188.reuse, R3 ;  /* 0x00000003bc2a7221 */ /* 0x042fe20000010000 */
[----:B------:R-:W-:-:S06]  /*5170*/  F2FP.BF16.F32.PACK_AB R188, R188, R35 ;  /* 0x00000023bcbc723e */ /* 0x000fcc00000010ff */
[----:B------:R-:W1:Y:S01]  /*5180*/  MUFU.EX2 R43, R43 ;  /* 0x0000002b002b7308 */ /* 0x000e620000000800 */
[----:B---3--:R-:W-:Y:S01]  /*5190*/  FADD.FTZ R3, R39, R42 ;  /* 0x0000002a27037221 */ /* 0x008fe20000010000 */
[----:B0-----:R-:W-:-:S06]  /*51a0*/  CS2R R52, SRZ ;  /* 0x0000000000347805 */ /* 0x001fcc000001ff00 */
[----:B------:R0:W3:Y:S01]  /*51b0*/  MUFU.EX2 R184, R41 ;  /* 0x0000002900b87308 */ /* 0x0000e20000000800 */
[C---:B--2---:R-:W-:Y:S01]  /*51c0*/  FADD.FTZ R2, R190.reuse, R3 ;  /* 0x00000003be027221 */ /* 0x044fe20000010000 */
[----:B------:R-:W-:-:S06]  /*51d0*/  F2FP.BF16.F32.PACK_AB R190, R190, R39 ;  /* 0x00000027bebe723e */ /* 0x000fcc00000010ff */
[----:B------:R-:W2:Y:S01]  /*51e0*/  MUFU.EX2 R47, R47 ;  /* 0x0000002f002f7308 */ /* 0x000ea20000000800 */
[----:B0-----:R-:W-:Y:S01]  /*51f0*/  FADD.FTZ R41, R89, R44 ;  /* 0x0000002c59297221 */ /* 0x001fe20000010000 */
[----:B-1----:R-:W-:Y:S01]  /*5200*/  FADD.FTZ R3, R43, R2 ;  /* 0x000000022b037221 */ /* 0x002fe20000010000 */
[----:B------:R-:W-:Y:S02]  /*5210*/  CS2R R88, SRZ ;  /* 0x0000000000587805 */ /* 0x000fe4000001ff00 */
[----:B------:R-:W-:-:S03]  /*5220*/  FADD.FTZ R44, R24, R41 ;  /* 0x00000029182c7221 */ /* 0x000fc60000010000 */
[----:B------:R-:W0:Y:S01]  /*5230*/  MUFU.EX2 R186, R45 ;  /* 0x0000002d00ba7308 */ /* 0x000e220000000800 */
[----:B------:R-:W-:Y:S01]  /*5240*/  FADD.FTZ R9, R93, R44 ;  /* 0x0000002c5d097221 */ /* 0x000fe20000010000 */
[C---:B---3--:R-:W-:Y:S01]  /*5250*/  FADD.FTZ R2, R184.reuse, R3 ;  /* 0x00000003b8027221 */ /* 0x048fe20000010000 */
[----:B------:R-:W-:Y:S02]  /*5260*/  F2FP.BF16.F32.PACK_AB R184, R184, R43 ;  /* 0x0000002bb8b8723e */ /* 0x000fe400000010ff */
[----:B------:R-:W-:Y:S01]  /*5270*/  CS2R R92, SRZ ;  /* 0x00000000005c7805 */ /* 0x000fe2000001ff00 */
[----:B------:R-:W-:Y:S01]  /*5280*/  FADD.FTZ R44, R28, R9 ;  /* 0x000000091c2c7221 */ /* 0x000fe20000010000 */
[----:B------:R-:W-:Y:S01]  /*5290*/  CS2R R28, SRZ ;  /* 0x00000000001c7805 */ /* 0x000fe2000001ff00 */
[----:B------:R-:W1:Y:S02]  /*52a0*/  MUFU.EX2 R105, R105 ;  /* 0x0000006900697308 */ /* 0x000e640000000800 */
[----:B------:R-:W-:Y:S01]  /*52b0*/  FADD.FTZ R9, R97, R44 ;  /* 0x0000002c61097221 */ /* 0x000fe20000010000 */
[----:B--2---:R-:W-:Y:S01]  /*52c0*/  FADD.FTZ R3, R47, R2 ;  /* 0x000000022f037221 */ /* 0x004fe20000010000 */
[----:B------:R-:W-:-:S02]  /*52d0*/  CS2R R96, SRZ ;  /* 0x0000000000607805 */ /* 0x000fc4000001ff00 */
[----:B------:R-:W-:Y:S01]  /*52e0*/  FADD.FTZ R44, R30, R9 ;  /* 0x000000091e2c7221 */ /* 0x000fe20000010000 */
[----:B------:R-:W-:Y:S01]  /*52f0*/  CS2R R30, SRZ ;  /* 0x00000000001e7805 */ /* 0x000fe2000001ff00 */
[----:B------:R-:W2:Y:S02]  /*5300*/  MUFU.EX2 R51, R51 ;  /* 0x0000003300337308 */ /* 0x000ea40000000800 */
[----:B------:R-:W-:Y:S01]  /*5310*/  FADD.FTZ R9, R101, R44 ;  /* 0x0000002c65097221 */ /* 0x000fe20000010000 */
[C---:B0-----:R-:W-:Y:S01]  /*5320*/  FADD.FTZ R2, R186.reuse, R3 ;  /* 0x00000003ba027221 */ /* 0x041fe20000010000 */
[----:B------:R-:W-:Y:S02]  /*5330*/  F2FP.BF16.F32.PACK_AB R186, R186, R47 ;  /* 0x0000002fbaba723e */ /* 0x000fe400000010ff */
[----:B------:R-:W-:Y:S01]  /*5340*/  CS2R R100, SRZ ;  /* 0x0000000000647805 */ /* 0x000fe2000001ff00 */
[----:B------:R-:W-:Y:S01]  /*5350*/  FADD.FTZ R42, R32, R9 ;  /* 0x00000009202a7221 */ /* 0x000fe20000010000 */
[----:B------:R-:W-:-:S02]  /*5360*/  CS2R R46, SRZ ;  /* 0x00000000002e7805 */ /* 0x000fc4000001ff00 */
[----:B------:R-:W-:Y:S01]  /*5370*/  CS2R R44, SRZ ;  /* 0x00000000002c7805 */ /* 0x000fe2000001ff00 */
[----:B------:R0:W3:Y:S01]  /*5380*/  MUFU.EX2 R34, R107 ;  /* 0x0000006b00227308 */ /* 0x0000e20000000800 */
[----:B-1----:R-:W-:Y:S01]  /*5390*/  FADD.FTZ R9, R105, R42 ;  /* 0x0000002a69097221 */ /* 0x002fe20000010000 */
[----:B------:R-:W-:-:S06]  /*53a0*/  CS2R R42, SRZ ;  /* 0x00000000002a7805 */ /* 0x000fcc000001ff00 */
[----:B------:R1:W4:Y:S01]  /*53b0*/  MUFU.EX2 R180, R33 ;  /* 0x0000002100b47308 */ /* 0x0003220000000800 */
[----:B--2---:R-:W-:Y:S01]  /*53c0*/  FADD.FTZ R3, R51, R2 ;  /* 0x0000000233037221 */ /* 0x004fe20000010000 */
[----:B0-----:R-:W-:-:S06]  /*53d0*/  CS2R R106, SRZ ;  /* 0x00000000006a7805 */ /* 0x001fcc000001ff00 */
[----:B------:R-:W0:Y:S01]  /*53e0*/  MUFU.EX2 R109, R109 ;  /* 0x0000006d006d7308 */ /* 0x000e220000000800 */
[C---:B---3--:R-:W-:Y:S01]  /*53f0*/  FADD.FTZ R8, R34.reuse, R9 ;  /* 0x0000000922087221 */ /* 0x048fe20000010000 */
[----:B------:R-:W-:Y:S02]  /*5400*/  F2FP.BF16.F32.PACK_AB R181, R34, R105 ;  /* 0x0000006922b5723e */ /* 0x000fe400000010ff */
[----:B------:R-:W-:Y:S02]  /*5410*/  CS2R R104, SRZ ;  /* 0x0000000000687805 */ /* 0x000fe4000001ff00 */
[----:B------:R-:W-:Y:S02]  /*5420*/  CS2R R34, SRZ ;  /* 0x0000000000227805 */ /* 0x000fe4000001ff00 */
[----:B-1----:R-:W-:Y:S01]  /*5430*/  CS2R R32, SRZ ;  /* 0x0000000000207805 */ /* 0x002fe2000001ff00 */
[----:B------:R-:W1:Y:S01]  /*5440*/  MUFU.EX2 R55, R55 ;  /* 0x0000003700377308 */ /* 0x000e620000000800 */
[C---:B----4-:R-:W-:Y:S01]  /*5450*/  FADD.FTZ R2, R180.reuse, R3 ;  /* 0x00000003b4027221 */ /* 0x050fe20000010000 */
[----:B------:R-:W-:-:S02]  /*5460*/  F2FP.BF16.F32.PACK_AB R180, R180, R51 ;  /* 0x00000033b4b4723e */ /* 0x000fc400000010ff */
        /* <DEDUP_REMOVED lines=9> */
[----:B------:R-:W-:Y:S02]  /*5500*/  CS2R R108, SRZ ;  /* 0x00000000006c7805 */ /* 0x000fe4000001ff00 */
[----:B0-----:R-:W-:Y:S02]  /*5510*/  CS2R R36, SRZ ;  /* 0x0000000000247805 */ /* 0x001fe4000001ff00 */
        /* <DEDUP_REMOVED lines=20> */
[----:B0-----:R-:W-:Y:S01]  /*5660*/  FADD.FTZ R9, R117, R8 ;  /* 0x0000000875097221 */ /* 0x001fe20000010000 */
[----:B------:R-:W-:-:S06]  /*5670*/  IMAD.U32 R8, RZ, RZ, UR6 ;  /* 0x00000006ff087e24 */ /* 0x000fcc000f8e00ff */
[----:B------:R-:W0:Y:S01]  /*5680*/  MUFU.EX2 R14, R14 ;  /* 0x0000000e000e7308 */ /* 0x000e220000000800 */
[----:B-1----:R-:W-:Y:S01]  /*5690*/  FADD.FTZ R3, R63, R2 ;  /* 0x000000023f037221 */ /* 0x002fe20000010000 */
[----:B------:R-:W-:Y:S01]  /*56a0*/  IMAD.MOV.U32 R2, RZ, RZ, 0x3f800000 ;  /* 0x3f800000ff027424 */ /* 0x000fe200078e00ff */
[----:B--2---:R-:W-:Y:S01]  /*56b0*/  CS2R R118, SRZ ;  /* 0x0000000000767805 */ /* 0x004fe2000001ff00 */
[C---:B---3--:R-:W-:Y:S01]  /*56c0*/  FADD.FTZ R9, R40.reuse, R9 ;  /* 0x0000000928097221 */ /* 0x048fe20000010000 */
[----:B------:R-:W-:Y:S02]  /*56d0*/  F2FP.BF16.F32.PACK_AB R179, R40, R117 ;  /* 0x0000007528b3723e */ /* 0x000fe400000010ff */
[----:B------:R-:W-:Y:S02]  /*56e0*/  CS2R R116, SRZ ;  /* 0x0000000000747805 */ /* 0x000fe4000001ff00 */
[----:B------:R-:W-:Y:S01]  /*56f0*/  CS2R R40, SRZ ;  /* 0x0000000000287805 */ /* 0x000fe2000001ff00 */
[C---:B0-----:R-:W-:Y:S01]  /*5700*/  FADD.FTZ R10, R14.reuse, R3 ;  /* 0x000000030e0a7221 */ /* 0x041fe20000010000 */
[----:B------:R-:W-:Y:S01]  /*5710*/  F2FP.BF16.F32.PACK_AB R178, R14, R63 ;  /* 0x0000003f0eb2723e */ /* 0x000fe200000010ff */
[----:B------:R-:W-:Y:S01]  /*5720*/  IMAD.MOV.U32 R3, RZ, RZ, 0x3f800000 ;  /* 0x3f800000ff037424 */ /* 0x000fe200078e00ff */
[----:B------:R-:W-:Y:S01]  /*5730*/  CS2R R62, SRZ ;  /* 0x00000000003e7805 */ /* 0x000fe2000001ff00 */
[----:B------:R-:W-:Y:S06]  /*5740*/  @!P3 BRA `(.L_x_5295) ;  /* 0x00000044005cb947 */ /* 0x000fec0003800000 */
[----:B------:R-:W-:Y:S01]  /*5750*/  R2UR UR58, R20 ;  /* 0x00000000143a72ca */ /* 0x000fe200000e0000 */
[----:B------:R-:W-:Y:S01]  /*5760*/  IMAD.MOV.U32 R14, RZ, RZ, R7 ;  /* 0x000000ffff0e7224 */ /* 0x000fe200078e0007 */
[----:B------:R-:W-:Y:S01]  /*5770*/  UMOV UR61, URZ ;  /* 0x0000003f003d7c82 */ /* 0x000fe20008000000 */
[----:B------:R-:W-:Y:S01]  /*5780*/  IMAD.MOV.U32 R15, RZ, RZ, R6 ;  /* 0x000000ffff0f7224 */ /* 0x000fe200078e0006 */
[----:B------:R-:W-:Y:S01]  /*5790*/  UMOV UR57, URZ ;  /* 0x0000003f00397c82 */ /* 0x000fe20008000000 */
[----:B------:R-:W-:Y:S02]  /*57a0*/  IMAD.MOV.U32 R3, RZ, RZ, 0x3f800000 ;  /* 0x3f800000ff037424 */ /* 0x000fe400078e00ff */
[----:B------:R-:W-:-:S08]  /*57b0*/  IMAD.MOV.U32 R119, RZ, RZ, RZ ;  /* 0x000000ffff777224 */ /* 0x000fd000078e00ff */
.L_x_5304:
        /* <DEDUP_REMOVED lines=8> */
.L_x_5296:
        /* <DEDUP_REMOVED lines=8> */
.L_x_5297:
[----:B-1----:R-:W-:Y:S05]  /*58c0*/  @P3 BRA `(.L_x_5298) ;  /* 0x0000000000083947 */ /* 0x002fea0003800000 */
[----:B------:R-:W1:Y:S02]  /*58d0*/  SYNCS.PHASECHK.TRANS64.TRYWAIT P3, [UR59+0x36830], R0 ;  /* 0x03683000ff0075a7 */ /* 0x000e64000806017b */
[----:B-1----:R-:W-:Y:S05]  /*58e0*/  @!P3 BRA `(.L_x_5299) ;  /* 0x000000f400ccb947 */ /* 0x002fea0003800000 */
.L_x_5298:
        /* <DEDUP_REMOVED lines=10> */
[----:B01----:R-:W-:Y:S01]  /*5990*/  MOV R0, UR41 ;  /* 0x0000002900007c02 */ /* 0x003fe20008000f00 */
[----:B------:R-:W-:Y:S01]  /*59a0*/  UMOV UR15, 0x40000040 ;  /* 0x40000040000f7882 */ /* 0x000fe20000000000 */
[----:B------:R-:W-:Y:S01]  /*59b0*/  MOV R6, UR40 ;  /* 0x0000002800067c02 */ /* 0x000fe20008000f00 */
[----:B------:R-:W-:Y:S01]  /*59c0*/  UIMAD UR56, UR60, 0xa80, UR6 ;  /* 0x00000a803c3878a4 */ /* 0x000fe2000f8e0206 */
[C---:B------:R-:W-:Y:S01]  /*59d0*/  R2UR UR40, R4.reuse ;  /* 0x00000000042872ca */ /* 0x040fe200000e0000 */
[----:B------:R-:W-:Y:S01]  /*59e0*/  UMOV UR19, 0x40000040 ;  /* 0x4000004000137882 */ /* 0x000fe20000000000 */
[C---:B------:R-:W-:Y:S01]  /*59f0*/  R2UR UR41, R5.reuse ;  /* 0x00000000052972ca */ /* 0x040fe200000e0000 */
[----:B------:R-:W-:Y:S01]  /*5a00*/  UIADD3 UR50, UR56, 0x80, URZ ;  /* 0x0000008038327890 */ /* 0x000fe2000fffe03f */
[----:B------:R-:W-:Y:S01]  /*5a10*/  MOV R7, UR45 ;  /* 0x0000002d00077c02 */ /* 0x000fe20008000f00 */
[----:B------:R-:W-:Y:S01]  /*5a20*/  UIADD3 UR6, UR56, 0x100, URZ ;  /* 0x0000010038067890 */ /* 0x000fe2000fffe03f */
[----:B------:R-:W-:Y:S01]  /*5a30*/  MOV R20, UR44 ;  /* 0x0000002c00147c02 */ /* 0x000fe20008000f00 */
[----:B------:R-:W-:Y:S01]  /*5a40*/  UMOV UR54, UR56 ;  /* 0x0000003800367c82 */ /* 0x000fe20008000000 */
[----:B------:R-:W-:Y:S01]  /*5a50*/  UIADD3 UR7, UR56, 0x180, URZ ;  /* 0x0000018038077890 */ /* 0x000fe2000fffe03f */
[----:B------:R-:W-:Y:S01]  /*5a60*/  HGMMA.64x16x16.F32.BF16 R168, gdesc[UR52], RZ, !UPT, gsb0 ;  /* 0x0020000034a879f0 */ /* 0x000fe2000c0018ff */
[C---:B------:R-:W-:Y:S01]  /*5a70*/  R2UR UR52, R4.reuse ;  /* 0x00000000043472ca */ /* 0x040fe200000e0000 */
[----:B------:R-:W-:Y:S01]  /*5a80*/  UMOV UR55, 0x40000040 ;  /* 0x4000004000377882 */ /* 0x000fe20000000000 */
[C---:B------:R-:W-:Y:S01]  /*5a90*/  R2UR UR53, R5.reuse ;  /* 0x00000000053572ca */ /* 0x040fe200000e0000 */
[----:B------:R-:W-:Y:S01]  /*5aa0*/  UMOV UR54, UR6 ;  /* 0x0000000600367c82 */ /* 0x000fe20008000000 */
[----:B------:R-:W-:Y:S01]  /*5ab0*/  R2UR UR44, R4 ;  /* 0x00000000042c72ca */ /* 0x000fe200000e0000 */
[----:B------:R-:W-:Y:S01]  /*5ac0*/  UMOV UR42, UR7 ;  /* 0x00000007002a7c82 */ /* 0x000fe20008000000 */
[----:B------:R-:W-:Y:S01]  /*5ad0*/  R2UR UR45, R5 ;  /* 0x00000000052d72ca */ /* 0x000fe200000e0000 */
[----:B------:R-:W-:Y:S01]  /*5ae0*/  UIADD3 UR6, UR56, 0x200, URZ ;  /* 0x0000020038067890 */ /* 0x000fe2000fffe03f */
[-C--:B------:R-:W-:Y:S01]  /*5af0*/  FMUL.FTZ R24, R24, R2.reuse ;  /* 0x0000000218187220 */ /* 0x080fe20000410000 */
        /* <DEDUP_REMOVED lines=578> */
.L_x_5300:
[----:B------:R-:W-:Y:S01]  /*7f20*/  R2UR UR6, R16 ;  /* 0x00000000100672ca */ /* 0x000fe200000e0000 */
[----:B------:R-:W-:-:S05]  /*7f30*/  IMAD.U32 R0, RZ, RZ, UR61 ;  /* 0x0000003dff007e24 */ /* 0x000fca000f8e00ff */
[----:B------:R-:W-:-:S07]  /*7f40*/  SHF.L.U32 R0, R0, 0x1f, RZ ;  /* 0x0000001f00007819 */ /* 0x000fce00000006ff */
[----:B------:R-:W-:-:S09]  /*7f50*/  ULEA UR11, UR57, UR6, 0x3 ;  /* 0x00000006390b7291 */ /* 0x000fd2000f8e183f */
[----:B------:R0:W1:Y:S01]  /*7f60*/  SYNCS.PHASECHK.TRANS64.TRYWAIT P3, [UR11+0x36850], R0 ;  /* 0x03685000ff0075a7 */ /* 0x000062000806014b */
[----:B------:R-:W-:Y:S05]  /*7f70*/  @!P0 BRA `(.L_x_5301) ;  /* 0x0000000000048947 */ /* 0x000fea0003800000 */
[----:B------:R-:W-:Y:S01]  /*7f80*/  BPT.TRAP 0x1 ;  /* 0x000000040000795c */ /* 0x000fe20000300000 */
.L_x_5301:
[----:B-1----:R-:W-:Y:S05]  /*7f90*/  @P3 BRA `(.L_x_5302) ;  /* 0x0000000000083947 */ /* 0x002fea0003800000 */
[----:B------:R-:W1:Y:S02]  /*7fa0*/  SYNCS.PHASECHK.TRANS64.TRYWAIT P3, [UR11+0x36850], R0 ;  /* 0x03685000ff0075a7 */ /* 0x000e64000806014b */
[----:B-1----:R-:W-:Y:S05]  /*7fb0*/  @!P3 BRA `(.L_x_5303) ;  /* 0x000000d00030b947 */ /* 0x002fea0003800000 */
.L_x_5302:
[----:B------:R-:W-:Y:S01]  /*7fc0*/  R2UR UR6, R16 ;  /* 0x00000000100672ca */ /* 0x000fe200000e0000 */
[----:B------:R-:W-:Y:S01]  /*7fd0*/  WARPGROUP.ARRIVE ;  /* 0x00000000000079c5 */ /* 0x000fe20000000000 */
[----:B------:R-:W-:Y:S01]  /*7fe0*/  UMOV UR7, 0x40000040 ;  /* 0x4000004000077882 */ /* 0x000fe20000000000 */
[----:B------:R-:W-:Y:S01]  /*7ff0*/  IMAD.MOV.U32 R6, RZ, RZ, R11 ;  /* 0x000000ffff067224 */ /* 0x000fe200078e000b */
[----:B------:R-:W-:Y:S01]  /*8000*/  R2UR UR15, R17 ;  /* 0x00000000110f72ca */ /* 0x000fe200000e0000 */
[----:B------:R-:W-:Y:S01]  /*8010*/  ULDC UR18, c[0x0][0x2f0] ;  /* 0x0000bc0000127ab9 */ /* 0x000fe20000000800 */
[----:B------:R-:W-:Y:S01]  /*8020*/  ULDC UR14, c[0x0][0x288] ;  /* 0x0000a200000e7ab9 */ /* 0x000fe20000000800 */
[----:B------:R-:W-:Y:S01]  /*8030*/  IMAD.U32 R7, RZ, RZ, UR18 ;  /* 0x00000012ff077e24 */ /* 0x000fe2000f8e00ff */
[----:B------:R-:W-:-:S05]  /*8040*/  R2UR UR61, R8 ;  /* 0x00000000083d72ca */ /* 0x000fca00000e0000 */
[----:B------:R-:W-:-:S04]  /*8050*/  UIADD3 UR6, UR6, 0x400, URZ ;  /* 0x0000040006067890 */ /* 0x000fc8000fffe03f */
[----:B------:R-:W-:-:S04]  /*8060*/  USHF.R.U32.HI UR6, URZ, 0x4, UR6 ;  /* 0x000000043f067899 */ /* 0x000fc80008011606 */
[----:B------:R-:W-:-:S04]  /*8070*/  ULOP3.LUT UR6, UR6, 0x3fff, URZ, 0xc0, !UPT ;  /* 0x00003fff06067892 */ /* 0x000fc8000f8ec03f */
[----:B------:R-:W-:-:S04]  /*8080*/  ULOP3.LUT UR6, UR6, 0x3800000, URZ, 0xfc, !UPT ;  /* 0x0380000006067892 */ /* 0x000fc8000f8efc3f */
[----:B------:R-:W-:-:S03]  /*8090*/  UIMAD UR10, UR57, 0xa80, UR6 ;  /* 0x00000a80390a78a4 */ /* 0x000fc6000f8e0206 */
[----:B------:R-:W-:-:S04]  /*80a0*/  UMOV UR57, UR60 ;  /* 0x0000003c00397c82 */ /* 0x000fc80008000000 */
        /* <DEDUP_REMOVED lines=12> */
[----:B------:R-:W-:Y:S01]  /*8170*/  @UP0 ULDC UR6, c[0x0][0x44c] ;  /* 0x0001130000060ab9 */ /* 0x000fe20000000800 */
[----:B------:R-:W-:Y:S01]  /*8180*/  UMOV UR7, 0x40000040 ;  /* 0x4000004000077882 */ /* 0x000fe20000000000 */
[----:B01----:R-:W-:Y:S01]  /*8190*/  @P2 IMAD.HI.U32 R0, R11, UR6, RZ ;  /* 0x000000060b002c27 */ /* 0x003fe2000f8e00ff */
[----:B------:R-:W-:-:S04]  /*81a0*/  @UP0 ULDC UR6, c[0x0][0x450] ;  /* 0x0001140000060ab9 */ /* 0x000fc80000000800 */
[----:B------:R-:W-:Y:S01]  /*81b0*/  @P2 SHF.R.U32.HI R6, RZ, UR6, R0 ;  /* 0x00000006ff062c19 */ /* 0x000fe20008011600 */
[----:B------:R-:W-:Y:S02]  /*81c0*/  UMOV UR6, 0x1 ;  /* 0x0000000100067882 */ /* 0x000fe40000000000 */
[----:B------:R-:W-:Y:S02]  /*81d0*/  UIMAD UR6, UR58, -0x70, UR6 ;  /* 0xffffff903a0678a4 */ /* 0x000fe4000f8e0206 */
[----:B------:R-:W0:Y:S04]  /*81e0*/  SHFL.IDX PT, R3, R6, 0x1, 0x1c1f ;  /* 0x003c1f0006037f89 */ /* 0x000e2800000e0000 */
[----:B------:R-:W-:Y:S01]  /*81f0*/  IMAD.U32 R2, RZ, RZ, UR6 ;  /* 0x00000006ff027e24 */ /* 0x000fe2000f8e00ff */
[----:B------:R-:W-:Y:S01]  /*8200*/  UIADD3 UR6, UR10, 0x180, URZ ;  /* 0x000001800a067890 */ /* 0x000fe2000fffe03f */
[----:B------:R-:W1:Y:S02]  /*8210*/  SHFL.IDX PT, R211, R6, RZ, 0x1c1f ;  /* 0x001c1fff06d37589 */ /* 0x000e6400000e0000 */
[----:B------:R-:W-:-:S04]  /*8220*/  IMAD R2, R13, -0x2, R2 ;  /* 0xfffffffe0d027824 */ /* 0x000fc800078e0202 */
[----:B------:R-:W-:-:S05]  /*8230*/  IMAD R2, R7, UR15, R2 ;  /* 0x0000000f07027c24 */ /* 0x000fca000f8e0202 */
[----:B0-----:R-:W-:-:S04]  /*8240*/  IADD3 R0, R3, -UR14, R2 ;  /* 0x8000000e03007c10 */ /* 0x001fc8000fffe002 */
        /* <DEDUP_REMOVED lines=22> */
[----:B------:R-:W-:Y:S02]  /*83b0*/  FMNMX.FTZ R20, R199, R20, !PT ;  /* 0x00000014c7147209 */ /* 0x000fe40007810000 */
[----:B-1----:R-:W-:-:S02]  /*83c0*/  IADD3 R2, R211, -UR14, R2 ;  /* 0x8000000ed3027c10 */ /* 0x002fc4000fffe002 */
[----:B------:R-:W-:Y:S02]  /*83d0*/  R2UR UR14, R204 ;  /* 0x00000000cc0e72ca */ /* 0x000fe400000e0000 */
[----:B------:R-:W-:-:S04]  /*83e0*/  ISETP.GT.AND P5, PT, R2, 0x1, PT ;  /* 0x000000010200780c */ /* 0x000fc80003fa4270 */
[----:B------:R-:W-:Y:S02]  /*83f0*/  FSEL R169, R169, -INF , P5 ;  /* 0xff800000a9a97808 */ /* 0x000fe40002800000 */
[----:B------:R-:W-:-:S04]  /*8400*/  ISETP.GT.AND P5, PT, R2, 0x9, PT ;  /* 0x000000090200780c */ /* 0x000fc80003fa4270 */
[----:B------:R-:W-:Y:S01]  /*8410*/  FSEL R173, R173, -INF , P5 ;  /* 0xff800000adad7808 */ /* 0x000fe20002800000 */
[----:B------:R-:W-:Y:S01]  /*8420*/  UISETP.GT.AND UP1, UPT, UR58, UR14, UPT ;  /* 0x0000000e3a00728c */ /* 0x000fe2000bf24270 */
[----:B------:R-:W-:Y:S01]  /*8430*/  ISETP.GT.AND P5, PT, R2, 0x11, PT ;  /* 0x000000110200780c */ /* 0x000fe20003fa4270 */
[----:B------:R-:W-:-:S03]  /*8440*/  UIADD3 UR58, UR58, -0x1, URZ ;  /* 0xffffffff3a3a7890 */ /* 0x000fc6000fffe03f */
[----:B------:R-:W-:Y:S02]  /*8450*/  FSEL R161, R161, -INF , P5 ;  /* 0xff800000a1a17808 */ /* 0x000fe40002800000 */
[----:B------:R-:W-:-:S04]  /*8460*/  ISETP.GT.AND P5, PT, R2, 0x19, PT ;  /* 0x000000190200780c */ /* 0x000fc80003fa4270 */
        /* <DEDUP_REMOVED lines=20> */
[----:B------:R-:W-:Y:S01]  /*85b0*/  FSEL R225, R125, -INF , P5 ;  /* 0xff8000007de17808 */ /* 0x000fe20002800000 */
[----:B------:R-:W-:Y:S02]  /*85c0*/  WARPGROUP.DEPBAR.LE gsb0, 0x0 ;  /* 0x00008000000079c5 */ /* 0x000fe40000010000 */
[----:B------:R-:W-:Y:S01]  /*85d0*/  WARPGROUP.ARRIVE ;  /* 0x00000000000079c5 */ /* 0x000fe20000000000 */
[----:B------:R-:W-:Y:S02]  /*85e0*/  FSEL R195, R167, -INF , P4 ;  /* 0xff800000a7c37808 */ /* 0x000fe40002000000 */
[----:B------:R-:W-:Y:S02]  /*85f0*/  ISETP.GT.AND P4, PT, R0, 0x21, PT ;  /* 0x000000210000780c */ /* 0x000fe40003f84270 */
[----:B------:R-:W-:Y:S01]  /*8600*/  FSEL R193, R154, -INF , P3 ;  /* 0xff8000009ac17808 */ /* 0x000fe20001800000 */
[----:B------:R-:W-:Y:S01]  /*8610*/  HGMMA.64x192x16.F32.BF16 R24, R188, gdesc[UR4].tnspB, R24, gsb0 ;  /* 0x42e00004bc187df0 */ /* 0x000fe20008001818 */
        /* <DEDUP_REMOVED lines=13> */
[----:B------:R-:W-:Y:S01]  /*86f0*/  FSEL R21, R146, -INF , P3 ;  /* 0xff80000092157808 */ /* 0x000fe20001800000 */
[----:B------:R-:W-:Y:S01]  /*8700*/  IMAD.U32 R146, RZ, RZ, UR11 ;  /* 0x0000000bff927e24 */ /* 0x000fe2000f8e00ff */
[----:B------:R-:W-:Y:S02]  /*8710*/  FMNMX.FTZ R20, R159, R20, !PT ;  /* 0x000000149f147209 */ /* 0x000fe40007810000 */
[----:B------:R-:W-:Y:S01]  /*8720*/  ISETP.GT.AND P3, PT, R0, 0x38, PT ;  /* 0x000000380000780c */ /* 0x000fe20003f64270 */
[----:B------:R-:W-:Y:S01]  /*8730*/  @!P1 VIADD R146, R146, 0x36860 ;  /* 0x0003686092929836 */ /* 0x000fe20000000000 */
        /* <DEDUP_REMOVED lines=30> */
[----:B------:R-:W-:-:S02]  /*8920*/  FMNMX.FTZ R20, R175, R20, !PT ;  /* 0x00000014af147209 */ /* 0x000fc40007810000 */
[----:B------:R-:W-:Y:S01]  /*8930*/  @!P1 PRMT R146, RZ, 0x654, R146 ;  /* 0x00000654ff929816 */ /* 0x000fe20000000092 */
[----:B------:R-:W-:Y:S02]  /*8940*/  WARPGROUP.DEPBAR.LE gsb0, 0x0 ;  /* 0x00008000000079c5 */ /* 0x000fe40000010000 */
[----:B------:R-:W-:Y:S01]  /*8950*/  WARPGROUP.ARRIVE ;  /* 0x00000000000079c5 */ /* 0x000fe20000000000 */
[----:B------:R-:W-:Y:S02]  /*8960*/  FSEL R189, R135, -INF , P4 ;  /* 0xff80000087bd7808 */ /* 0x000fe40002000000 */
[----:B------:R-:W-:Y:S02]  /*8970*/  ISETP.GT.AND P4, PT, R0, 0x61, PT ;  /* 0x000000610000780c */ /* 0x000fe40003f84270 */
[----:B------:R-:W-:Y:S01]  /*8980*/  FSEL R135, R122, -INF , P3 ;  /* 0xff8000007a877808 */ /* 0x000fe20001800000 */
[----:B------:R-:W-:Y:S01]  /*8990*/  HGMMA.64x192x16.F32.BF16 R24, R184, gdesc[UR4].tnspB, R24, gsb0 ;  /* 0x42e00004b8187df0 */ /* 0x000fe20008001818 */
[----:B------:R-:W-:Y:S01]  /*89a0*/  FMNMX.FTZ R20, R189, R20, !PT ;  /* 0x00000014bd147209 */ /* 0x000fe20007810000 */
[----:B------:R-:W-:Y:S01]  /*89b0*/  UIADD3 UR6, UR10, 0x280, URZ ;  /* 0x000002800a067890 */ /* 0x000fe2000fffe03f */
[----:B------:R-:W-:Y:S01]  /*89c0*/  ISETP.GT.AND P3, PT, R0, 0x68, PT ;  /* 0x000000680000780c */ /* 0x000fe20003f64270 */
[----:B------:R-:W-:Y:S01]  /*89d0*/  UMOV UR7, 0x40000040 ;  /* 0x4000004000077882 */ /* 0x000fe20000000000 */
[----:B------:R-:W-:-:S02]  /*89e0*/  FSEL R123, R123, -INF , P4 ;  /* 0xff8000007b7b7808 */ /* 0x000fc40002000000 */
[----:B------:R-:W-:Y:S02]  /*89f0*/  FMNMX.FTZ R20, R135, R20, !PT ;  /* 0x0000001487147209 */ /* 0x000fe40007810000 */
[----:B------:R-:W-:Y:S02]  /*8a00*/  ISETP.GT.AND P4, PT, R0, 0x69, PT ;  /* 0x000000690000780c */ /* 0x000fe40003f84270 */
[----:B------:R-:W-:Y:S01]  /*8a10*/  FSEL R191, R126, -INF , P3 ;  /* 0xff8000007ebf7808 */ /* 0x000fe20001800000 */
[----:B------:R-:W0:Y:S01]  /*8a20*/  LDC R0, c[0x0][0x988] ;  /* 0x00026200ff007b82 */ /* 0x000e220000000800 */
[----:B------:R-:W-:Y:S02]  /*8a30*/  FMNMX.FTZ R20, R123, R20, !PT ;  /* 0x000000147b147209 */ /* 0x000fe40007810000 */
[----:B------:R-:W-:Y:S02]  /*8a40*/  FSEL R127, R127, -INF , P4 ;  /* 0xff8000007f7f7808 */ /* 0x000fe40002000000 */
[----:B------:R-:W-:-:S02]  /*8a50*/  FMNMX.FTZ R20, R191, R20, !PT ;  /* 0x00000014bf147209 */ /* 0x000fc40007810000 */
[----:B------:R-:W-:Y:S02]  /*8a60*/  ISETP.GT.AND P4, PT, R2, RZ, PT ;  /* 0x000000ff0200720c */ /* 0x000fe40003f84270 */
[----:B------:R-:W-:Y:S02]  /*8a70*/  FMNMX.FTZ R20, R127, R20, !PT ;  /* 0x000000147f147209 */ /* 0x000fe40007810000 */
[----:B------:R-:W-:Y:S02]  /*8a80*/  FSEL R168, R168, -INF , P4 ;  /* 0xff800000a8a87808 */ /* 0x000fe40002000000 */
[----:B------:R-:W-:Y:S01]  /*8a90*/  ISETP.GT.AND P4, PT, R2, 0x8, PT ;  /* 0x000000080200780c */ /* 0x000fe20003f84270 */
[----:B------:R-:W1:Y:S01]  /*8aa0*/  SHFL.BFLY PT, R7, R20, 0x2, 0x1f ;  /* 0x0c401f0014077f89 */ /* 0x000e6200000e0000 */
[----:B------:R-:W-:-:S04]  /*8ab0*/  FMNMX.FTZ R6, R168, R15, !PT ;  /* 0x0000000fa8067209 */ /* 0x000fc80007810000 */
[----:B------:R-:W-:Y:S02]  /*8ac0*/  FMNMX.FTZ R6, R169, R6, !PT ;  /* 0x00000006a9067209 */ /* 0x000fe40007810000 */
[----:B-1----:R-:W-:-:S05]  /*8ad0*/  FMNMX.FTZ R22, R20, R7, !PT ;  /* 0x0000000714167209 */ /* 0x002fca0007810000 */
[----:B------:R-:W1:Y:S02]  /*8ae0*/  SHFL.BFLY PT, R7, R22, 0x1, 0x1f ;  /* 0x0c201f0016077f89 */ /* 0x000e6400000e0000 */
[----:B-1----:R-:W-:-:S04]  /*8af0*/  FMNMX.FTZ R7, R22, R7, !PT ;  /* 0x0000000716077209 */ /* 0x002fc80007810000 */
[C---:B------:R-:W-:Y:S01]  /*8b00*/  FSETP.NEU.FTZ.AND P3, PT, R7.reuse, -INF , PT ;  /* 0xff8000000700780b */ /* 0x040fe20003f7d000 */
[----:B0-----:R-:W-:-:S05]  /*8b10*/  FMUL.FTZ R122, R7, R0 ;  /* 0x00000000077a7220 */ /* 0x001fca0000410000 */
[----:B------:R-:W-:-:S05]  /*8b20*/  FSEL R20, R122, RZ, P3 ;  /* 0x000000ff7a147208 */ /* 0x000fca0001800000 */
        /* <DEDUP_REMOVED lines=19> */
[----:B------:R-:W-:-:S05]  /*8c60*/  FFMA.FTZ R123, R191, R0, -R20 ;  /* 0x00000000bf7b7223 */ /* 0x000fca0000010814 */
        /* <DEDUP_REMOVED lines=13> */
[----:B------:R-:W-:-:S04]  /*8d40*/  FSEL R185, R172, -INF , P4 ;  /* 0xff800000acb97808 */ /* 0x000fc80002000000 */
[----:B------:R-:W-:Y:S01]  /*8d50*/  MUFU.EX2 R138, R138 ;  /* 0x0000008a008a7308 */ /* 0x000fe20000000800 */
[----:B------:R-:W-:Y:S02]  /*8d60*/  ISETP.GT.AND P4, PT, R2, 0x10, PT ;  /* 0x000000100200780c */ /* 0x000fe40003f84270 */
[----:B------:R-:W-:Y:S01]  /*8d70*/  FMNMX.FTZ R6, R185, R6, !PT ;  /* 0x00000006b9067209 */ /* 0x000fe20007810000 */
[----:B------:R-:W-:Y:S01]  /*8d80*/  HGMMA.64x192x16.F32.BF16 R24, R180, gdesc[UR4].tnspB, R24, gsb0 ;  /* 0x42e00004b4187df0 */ /* 0x000fe20008001818 */
[----:B------:R-:W-:Y:S01]  /*8d90*/  FSEL R187, R160, -INF , P4 ;  /* 0xff800000a0bb7808 */ /* 0x000fe20002000000 */
[----:B------:R-:W-:Y:S01]  /*8da0*/  UIADD3 UR6, UR10, 0x300, URZ ;  /* 0x000003000a067890 */ /* 0x000fe2000fffe03f */
[----:B------:R-:W-:Y:S01]  /*8db0*/  FMNMX.FTZ R6, R173, R6, !PT ;  /* 0x00000006ad067209 */ /* 0x000fe20007810000 */
[----:B------:R-:W-:Y:S01]  /*8dc0*/  UMOV UR7, 0x40000040 ;  /* 0x4000004000077882 */ /* 0x000fe20000000000 */
[----:B------:R-:W-:Y:S01]  /*8dd0*/  ISETP.GT.AND P4, PT, R2, 0x18, PT ;  /* 0x000000180200780c */ /* 0x000fe20003f84270 */
[----:B------:R-:W-:Y:S01]  /*8de0*/  MUFU.EX2 R142, R142 ;  /* 0x0000008e008e7308 */ /* 0x000fe20000000800 */
[----:B------:R-:W-:-:S02]  /*8df0*/  FMNMX.FTZ R6, R187, R6, !PT ;  /* 0x00000006bb067209 */ /* 0x000fc40007810000 */
[----:B------:R-:W-:Y:S02]  /*8e00*/  FSEL R209, R164, -INF , P4 ;  /* 0xff800000a4d17808 */ /* 0x000fe40002000000 */
[----:B------:R-:W-:Y:S02]  /*8e10*/  FMNMX.FTZ R6, R161, R6, !PT ;  /* 0x00000006a1067209 */ /* 0x000fe40007810000 */
[----:B------:R-:W-:Y:S01]  /*8e20*/  ISETP.GT.AND P4, PT, R2, 0x20, PT ;  /* 0x000000200200780c */ /* 0x000fe20003f84270 */
[----:B------:R-:W-:Y:S01]  /*8e30*/  MUFU.EX2 R123, R123 ;  /* 0x0000007b007b7308 */ /* 0x000fe20000000800 */
[----:B------:R-:W-:Y:S02]  /*8e40*/  FMNMX.FTZ R6, R209, R6, !PT ;  /* 0x00000006d1067209 */ /* 0x000fe40007810000 */
[----:B------:R-:W-:Y:S02]  /*8e50*/  FSEL R207, R152, -INF , P4 ;  /* 0xff80000098cf7808 */ /* 0x000fe40002000000 */
[----:B------:R-:W-:-:S02]  /*8e60*/  FMNMX.FTZ R6, R165, R6, !PT ;  /* 0x00000006a5067209 */ /* 0x000fc40007810000 */
[----:B------:R-:W-:Y:S02]  /*8e70*/  ISETP.GT.AND P4, PT, R2, 0x28, PT ;  /* 0x000000280200780c */ /* 0x000fe40003f84270 */
[----:B------:R-:W-:Y:S02]  /*8e80*/  FMNMX.FTZ R6, R207, R6, !PT ;  /* 0x00000006cf067209 */ /* 0x000fe40007810000 */
[----:B------:R-:W-:Y:S02]  /*8e90*/  FSEL R211, R156, -INF , P4 ;  /* 0xff8000009cd37808 */ /* 0x000fe40002000000 */
[----:B------:R-:W-:Y:S02]  /*8ea0*/  FMNMX.FTZ R6, R153, R6, !PT ;  /* 0x0000000699067209 */ /* 0x000fe40007810000 */
        /* <DEDUP_REMOVED lines=10> */
[----:B------:R-:W-:Y:S01]  /*8f50*/  FSEL R213, R136, -INF , P4 ;  /* 0xff80000088d57808 */ /* 0x000fe20002000000 */
[--C-:B------:R-:W-:Y:S01]  /*8f60*/  FFMA.FTZ R136, R143, R0, -R20.reuse ;  /* 0x000000008f887223 */ /* 0x100fe20000010814 */
[----:B------:R-:W-:Y:S02]  /*8f70*/  FMNMX.FTZ R6, R149, R6, !PT ;  /* 0x0000000695067209 */ /* 0x000fe40007810000 */
[----:B------:R-:W-:Y:S02]  /*8f80*/  ISETP.GT.AND P4, PT, R2, 0x48, PT ;  /* 0x000000480200780c */ /* 0x000fe40003f84270 */
[----:B------:R-:W-:Y:S01]  /*8f90*/  FMNMX.FTZ R6, R213, R6, !PT ;  /* 0x00000006d5067209 */ /* 0x000fe20007810000 */
[----:B------:R-:W-:Y:S01]  /*8fa0*/  MUFU.EX2 R136, R136 ;  /* 0x0000008800887308 */ /* 0x000fe20000000800 */
[----:B------:R-:W-:Y:S01]  /*8fb0*/  FSEL R217, R140, -INF , P4 ;  /* 0xff8000008cd97808 */ /* 0x000fe20002000000 */
[----:B------:R-:W-:Y:S01]  /*8fc0*/  FFMA.FTZ R140, R189, R0, -R20 ;  /* 0x00000000bd8c7223 */ /* 0x000fe20000010814 */
[----:B------:R-:W-:-:S02]  /*8fd0*/  FMNMX.FTZ R6, R137, R6, !PT ;  /* 0x0000000689067209 */ /* 0x000fc40007810000 */
[----:B------:R-:W-:Y:S02]  /*8fe0*/  ISETP.GT.AND P4, PT, R2, 0x50, PT ;  /* 0x000000500200780c */ /* 0x000fe40003f84270 */
[----:B------:R-:W-:Y:S01]  /*8ff0*/  FMNMX.FTZ R6, R217, R6, !PT ;  /* 0x00000006d9067209 */ /* 0x000fe20007810000 */
[----:B------:R-:W-:Y:S01]  /*9000*/  MUFU.EX2 R140, R140 ;  /* 0x0000008c008c7308 */ /* 0x000fe20000000800 */
[----:B------:R-:W-:Y:S02]  /*9010*/  FSEL R155, R128, -INF , P4 ;  /* 0xff800000809b7808 */ /* 0x000fe40002000000 */
[----:B------:R-:W-:Y:S02]  /*9020*/  FMNMX.FTZ R6, R141, R6, !PT ;  /* 0x000000068d067209 */ /* 0x000fe40007810000 */
[----:B------:R-:W-:Y:S02]  /*9030*/  ISETP.GT.AND P4, PT, R2, 0x58, PT ;  /* 0x000000580200780c */ /* 0x000fe40003f84270 */
[----:B------:R-:W-:Y:S01]  /*9040*/  FMNMX.FTZ R6, R155, R6, !PT ;  /* 0x000000069b067209 */ /* 0x000fe20007810000 */
[----:B------:R0:W-:Y:S01]  /*9050*/  MUFU.EX2 R128, R134 ;  /* 0x0000008600807308 */ /* 0x0001e20000000800 */
[----:B------:R-:W-:Y:S01]  /*9060*/  FSEL R219, R132, -INF , P4 ;  /* 0xff80000084db7808 */ /* 0x000fe20002000000 */
[----:B------:R-:W-:Y:S01]  /*9070*/  FFMA.FTZ R132, R147, R0, -R20 ;  /* 0x0000000093847223 */ /* 0x000fe20000010814 */
[----:B------:R-:W-:-:S02]  /*9080*/  FMNMX.FTZ R6, R129, R6, !PT ;  /* 0x0000000681067209 */ /* 0x000fc40007810000 */
[----:B------:R-:W-:Y:S02]  /*9090*/  ISETP.GT.AND P4, PT, R2, 0x60, PT ;  /* 0x000000600200780c */ /* 0x000fe40003f84270 */
[----:B------:R-:W-:Y:S01]  /*90a0*/  FMNMX.FTZ R6, R219, R6, !PT ;  /* 0x00000006db067209 */ /* 0x000fe20007810000 */
[----:B------:R-:W1:Y:S01]  /*90b0*/  MUFU.EX2 R132, R132 ;  /* 0x0000008400847308 */ /* 0x000e620000000800 */
[----:B------:R-:W-:Y:S01]  /*90c0*/  FSEL R159, R120, -INF , P4 ;  /* 0xff800000789f7808 */ /* 0x000fe20002000000 */
[--C-:B0-----:R-:W-:Y:S01]  /*90d0*/  FFMA.FTZ R134, R139, R0, -R20.reuse ;  /* 0x000000008b867223 */ /* 0x101fe20000010814 */
[----:B------:R-:W-:Y:S02]  /*90e0*/  FMNMX.FTZ R6, R133, R6, !PT ;  /* 0x0000000685067209 */ /* 0x000fe40007810000 */
[----:B------:R-:W-:Y:S02]  /*90f0*/  ISETP.GT.AND P4, PT, R2, 0x68, PT ;  /* 0x000000680200780c */ /* 0x000fe40003f84270 */
[----:B------:R-:W-:Y:S01]  /*9100*/  FMNMX.FTZ R6, R159, R6, !PT ;  /* 0x000000069f067209 */ /* 0x000fe20007810000 */
[----:B------:R0:W-:Y:S01]  /*9110*/  MUFU.EX2 R120, R3 ;  /* 0x0000000300787308 */ /* 0x0001e20000000800 */
[----:B------:R-:W-:Y:S01]  /*9120*/  FSEL R223, R124, -INF , P4 ;  /* 0xff8000007cdf7808 */ /* 0x000fe20002000000 */
[--C-:B------:R-:W-:Y:S01]  /*9130*/  FFMA.FTZ R124, R23, R0, -R20.reuse ;  /* 0x00000000177c7223 */ /* 0x100fe20000010814 */
[----:B------:R-:W-:Y:S01]  /*9140*/  FMNMX.FTZ R6, R221, R6, !PT ;  /* 0x00000006dd067209 */ /* 0x000fe20007810000 */
[----:B------:R-:W-:-:S03]  /*9150*/  FFMA.FTZ R23, R167, R0, -R20 ;  /* 0x00000000a7177223 */ /* 0x000fc60000010814 */
[----:B------:R-:W-:Y:S01]  /*9160*/  FMNMX.FTZ R6, R223, R6, !PT ;  /* 0x00000006df067209 */ /* 0x000fe20007810000 */
[----:B------:R-:W2:Y:S01]  /*9170*/  MUFU.EX2 R124, R124 ;  /* 0x0000007c007c7308 */ /* 0x000ea20000000800 */
[----:B-1----:R-:W-:Y:S02]  /*9180*/  F2FP.BF16.F32.PACK_AB R189, R132, R21 ;  /* 0x0000001584bd723e */ /* 0x002fe400000010ff */
[----:B------:R-:W-:-:S05]  /*9190*/  FMNMX.FTZ R6, R225, R6, !PT ;  /* 0x00000006e1067209 */ /* 0x000fca0007810000 */
[----:B0-----:R-:W0:Y:S01]  /*91a0*/  SHFL.BFLY PT, R3, R6, 0x2, 0x1f ;  /* 0x0c401f0006037f89 */ /* 0x001e2200000e0000 */
[----:B------:R-:W1:Y:S08]  /*91b0*/  MUFU.EX2 R134, R134 ;  /* 0x0000008600867308 */ /* 0x000e700000000800 */
[----:B------:R-:W3:Y:S01]  /*91c0*/  MUFU.EX2 R23, R23 ;  /* 0x0000001700177308 */ /* 0x000ee20000000800 */
[----:B--2---:R-:W-:-:S02]  /*91d0*/  F2FP.BF16.F32.PACK_AB R191, R125, R124 ;  /* 0x0000007c7dbf723e */ /* 0x004fc400000010ff */
[----:B0-----:R-:W-:-:S05]  /*91e0*/  FMNMX.FTZ R3, R6, R3, !PT ;  /* 0x0000000306037209 */ /* 0x001fca0007810000 */
[----:B------:R-:W0:Y:S02]  /*91f0*/  SHFL.BFLY PT, R6, R3, 0x1, 0x1f ;  /* 0x0c201f0003067f89 */ /* 0x000e2400000e0000 */
[----:B0-----:R-:W-:Y:S02]  /*9200*/  FMNMX.FTZ R6, R3, R6, !PT ;  /* 0x0000000603067209 */ /* 0x001fe40007810000 */
[----:B------:R-:W-:Y:S02]  /*9210*/  FSEL R3, R7, RZ, P3 ;  /* 0x000000ff07037208 */ /* 0x000fe40001800000 */
[C---:B------:R-:W-:Y:S01]  /*9220*/  FSETP.NEU.FTZ.AND P4, PT, R6.reuse, -INF , PT ;  /* 0xff8000000600780b */ /* 0x040fe20003f9d000 */
[CC--:B------:R-:W-:Y:S01]  /*9230*/  FMUL.FTZ R144, R6.reuse, R0.reuse ;  /* 0x0000000006907220 */ /* 0x0c0fe20000410000 */
[----:B------:R-:W-:Y:S01]  /*9240*/  PLOP3.LUT P3, PT, PT, PT, UP1, 0x80, 0x0 ;  /* 0x000000000000781c */ /* 0x000fe20003f6f018 */
[----:B------:R-:W-:Y:S01]  /*9250*/  FADD.FTZ R3, -R3, R14 ;  /* 0x0000000e03037221 */ /* 0x000fe20000010100 */
[----:B------:R-:W-:Y:S01]  /*9260*/  FSEL R2, R6, RZ, P4 ;  /* 0x000000ff06027208 */ /* 0x000fe20002000000 */
[----:B------:R-:W-:Y:S01]  /*9270*/  IMAD.U32 R14, RZ, RZ, UR59 ;  /* 0x0000003bff0e7e24 */ /* 0x000fe2000f8e00ff */
[----:B------:R-:W-:Y:S01]  /*9280*/  FSEL R144, R144, RZ, P4 ;  /* 0x000000ff90907208 */ /* 0x000fe20002000000 */
[----:B------:R-:W-:-:S02]  /*9290*/  FMUL.FTZ R3, R3, R0 ;  /* 0x0000000003037220 */ /* 0x000fc40000410000 */
[----:B------:R-:W-:Y:S01]  /*92a0*/  FADD.FTZ R15, -R2, R15 ;  /* 0x0000000f020f7221 */ /* 0x000fe20000010100 */
[----:B------:R-:W-:Y:S02]  /*92b0*/  @!P1 VIADD R14, R14, 0x36840 ;  /* 0x000368400e0e9836 */ /* 0x000fe40000000000 */
[-CC-:B------:R-:W-:Y:S01]  /*92c0*/  FFMA.FTZ R200, R169, R0.reuse, -R144.reuse ;  /* 0x00000000a9c87223 */ /* 0x180fe20000010890 */
[-CC-:B------:R-:W-:Y:S01]  /*92d0*/  FFMA.FTZ R202, R185, R0.reuse, -R144.reuse ;  /* 0x00000000b9ca7223 */ /* 0x180fe20000010890 */
[-C--:B------:R-:W-:Y:S01]  /*92e0*/  FMUL.FTZ R2, R15, R0.reuse ;  /* 0x000000000f027220 */ /* 0x080fe20000410000 */
[----:B------:R-:W-:Y:S01]  /*92f0*/  MUFU.EX2 R3, R3 ;  /* 0x0000000300037308 */ /* 0x000fe20000000800 */
[-CC-:B------:R-:W-:Y:S01]  /*9300*/  FFMA.FTZ R139, R173, R0.reuse, -R144.reuse ;  /* 0x00000000ad8b7223 */ /* 0x180fe20000010890 */
[-CC-:B------:R-:W-:Y:S01]  /*9310*/  FFMA.FTZ R196, R187, R0.reuse, -R144.reuse ;  /* 0x00000000bbc47223 */ /* 0x180fe20000010890 */
[-CC-:B------:R-:W-:Y:S01]  /*9320*/  FFMA.FTZ R143, R161, R0.reuse, -R144.reuse ;  /* 0x00000000a18f7223 */ /* 0x180fe20000010890 */
[-CC-:B------:R-:W-:Y:S01]  /*9330*/  FFMA.FTZ R15, R149, R0.reuse, -R144.reuse ;  /* 0x00000000950f7223 */ /* 0x180fe20000010890 */
[-C--:B------:R-:W-:Y:S01]  /*9340*/  FFMA.FTZ R198, R209, R0.reuse, -R144 ;  /* 0x00000000d1c67223 */ /* 0x080fe20000010890 */
[----:B------:R-:W-:Y:S01]  /*9350*/  @!P1 PRMT R14, RZ, 0x654, R14 ;  /* 0x00000654ff0e9816 */ /* 0x000fe2000000000e */
        /* <DEDUP_REMOVED lines=21> */
[----:B------:R-:W-:Y:S01]  /*94b0*/  FFMA.FTZ R223, R223, R0, -R144 ;  /* 0x00000000dfdf7223 */ /* 0x000fe20000010890 */
[----:B-1----:R-:W-:Y:S01]  /*94c0*/  F2FP.BF16.F32.PACK_AB R185, R134, R121 ;  /* 0x0000007986b9723e */ /* 0x002fe200000010ff */
[----:B------:R-:W-:-:S02]  /*94d0*/  WARPGROUP.DEPBAR.LE gsb0, 0x0 ;  /* 0x00008000000079c5 */ /* 0x000fc40000010000 */
[----:B------:R-:W-:Y:S01]  /*94e0*/  WARPGROUP.ARRIVE ;  /* 0x00000000000079c5 */ /* 0x000fe20000000000 */
[-CC-:B------:R-:W-:Y:S01]  /*94f0*/  FFMA.FTZ R181, R131, R0.reuse, -R20.reuse ;  /* 0x0000000083b57223 */ /* 0x180fe20000010814 */
[-C--:B------:R-:W-:Y:S01]  /*9500*/  FFMA.FTZ R131, R135, R0.reuse, -R20 ;  /* 0x0000000087837223 */ /* 0x080fe20000010814 */
[-C--:B------:R-:W-:Y:S01]  /*9510*/  FFMA.FTZ R135, R168, R0.reuse, -R144 ;  /* 0x00000000a8877223 */ /* 0x080fe20000010890 */
[----:B------:R-:W-:Y:S01]  /*9520*/  MUFU.EX2 R139, R139 ;  /* 0x0000008b008b7308 */ /* 0x000fe20000000800 */
[-CC-:B------:R-:W-:Y:S01]  /*9530*/  FFMA.FTZ R183, R175, R0.reuse, -R20.reuse ;  /* 0x00000000afb77223 */ /* 0x180fe20000010814 */
[----:B------:R-:W-:Y:S01]  /*9540*/  HGMMA.64x192x16.F32.BF16 R24, R176, gdesc[UR4].tnspB, R24, gsb0 ;  /* 0x42e00004b0187df0 */ /* 0x000fe20008001818 */
[-C--:B------:R-:W-:Y:S01]  /*9550*/  FFMA.FTZ R20, R127, R0.reuse, -R20 ;  /* 0x000000007f147223 */ /* 0x080fe20000010814 */
[----:B------:R-:W-:Y:S01]  /*9560*/  FFMA.FTZ R144, R225, R0, -R144 ;  /* 0x00000000e1907223 */ /* 0x000fe20000010890 */
[----:B---3--:R-:W-:-:S03]  /*9570*/  F2FP.BF16.F32.PACK_AB R187, R136, R23 ;  /* 0x0000001788bb723e */ /* 0x008fc600000010ff */
[----:B------:R-:W0:Y:S08]  /*9580*/  MUFU.EX2 R135, R135 ;  /* 0x0000008700877308 */ /* 0x000e300000000800 */
[----:B------:R-:W-:Y:S08]  /*9590*/  MUFU.EX2 R196, R196 ;  /* 0x000000c400c47308 */ /* 0x000ff00000000800 */
[----:B------:R-:W-:Y:S01]  /*95a0*/  MUFU.EX2 R143, R143 ;  /* 0x0000008f008f7308 */ /* 0x000fe20000000800 */
[----:B0-----:R-:W-:Y:S01]  /*95b0*/  FFMA.FTZ R149, R2, R10, R135 ;  /* 0x0000000a02957223 */ /* 0x001fe20000010087 */
[----:B------:R-:W-:-:S03]  /*95c0*/  FFMA.FTZ R10, R3, R9, R22 ;  /* 0x00000009030a7223 */ /* 0x000fc60000010016 */
[C---:B------:R-:W-:Y:S01]  /*95d0*/  FADD.FTZ R149, R200.reuse, R149 ;  /* 0x00000095c8957221 */ /* 0x040fe20000010000 */
[C---:B------:R-:W-:Y:S01]  /*95e0*/  FADD.FTZ R10, R201.reuse, R10 ;  /* 0x0000000ac90a7221 */ /* 0x040fe20000010000 */
[----:B------:R-:W-:Y:S01]  /*95f0*/  F2FP.BF16.F32.PACK_AB R201, R201, R22 ;  /* 0x00000016c9c9723e */ /* 0x000fe200000010ff */
[----:B------:R-:W-:Y:S01]  /*9600*/  MUFU.EX2 R198, R198 ;  /* 0x000000c600c67308 */ /* 0x000fe20000000800 */
[----:B------:R-:W-:Y:S01]  /*9610*/  F2FP.BF16.F32.PACK_AB R200, R200, R135 ;  /* 0x00000087c8c8723e */ /* 0x000fe200000010ff */
[----:B------:R-:W-:Y:S01]  /*9620*/  FADD.FTZ R127, R203, R10 ;  /* 0x0000000acb7f7221 */ /* 0x000fe20000010000 */
[----:B------:R-:W-:-:S03]  /*9630*/  F2FP.BF16.F32.PACK_AB R203, R122, R203 ;  /* 0x000000cb7acb723e */ /* 0x000fc600000010ff */
[----:B------:R-:W-:Y:S02]  /*9640*/  FADD.FTZ R10, R122, R127 ;  /* 0x0000007f7a0a7221 */ /* 0x000fe40000010000 */
[----:B------:R-:W-:Y:S02]  /*9650*/  MUFU.EX2 R147, R147 ;  /* 0x0000009300937308 */ /* 0x000fe40000000800 */
        /* <DEDUP_REMOVED lines=16> */
[----:B------:R-:W-:-:S04]  /*9760*/  FADD.FTZ R127, R21, R10 ;  /* 0x0000000a157f7221 */ /* 0x000fc80000010000 */
[----:B------:R-:W-:Y:S02]  /*9770*/  FADD.FTZ R127, R132, R127 ;  /* 0x0000007f847f7221 */ /* 0x000fe40000010000 */
        /* <DEDUP_REMOVED lines=15> */
[----:B------:R-:W-:Y:S01]  /*9870*/  MUFU.EX2 R221, R221 ;  /* 0x000000dd00dd7308 */ /* 0x000fe20000000800 */
[----:B------:R-:W-:-:S02]  /*9880*/  WARPGROUP.DEPBAR.LE gsb0, 0x0 ;  /* 0x00008000000079c5 */ /* 0x000fc40000010000 */
[----:B------:R1:W-:Y:S05]  /*9890*/  @!P1 SYNCS.ARRIVE.TRANS64.RED.A1T0 RZ, [R14+URZ], RZ ;  /* 0x000000ff0eff99a7 */ /* 0x0003ea000810043f */
[----:B------:R-:W-:Y:S01]  /*98a0*/  MUFU.EX2 R176, R159 ;  /* 0x0000009f00b07308 */ /* 0x000fe20000000800 */
[----:B0-----:R-:W-:Y:S01]  /*98b0*/  F2FP.BF16.F32.PACK_AB R177, R142, R131 ;  /* 0x000000838eb1723e */ /* 0x001fe200000010ff */
[----:B-1----:R-:W-:-:S06]  /*98c0*/  FADD.FTZ R14, R202, R149 ;  /* 0x00000095ca0e7221 */ /* 0x002fcc0000010000 */
[----:B------:R-:W-:Y:S01]  /*98d0*/  MUFU.EX2 R178, R223 ;  /* 0x000000df00b27308 */ /* 0x000fe20000000800 */
[----:B------:R0:W-:Y:S01]  /*98e0*/  @!P1 SYNCS.ARRIVE.TRANS64.RED.A1T0 RZ, [R146+URZ], RZ ;  /* 0x000000ff92ff99a7 */ /* 0x0001e2000810043f */
[C---:B------:R-:W-:Y:S01]  /*98f0*/  F2FP.BF16.F32.PACK_AB R202, R139.reuse, R202 ;  /* 0x000000ca8bca723e */ /* 0x040fe200000010ff */
[----:B------:R-:W-:-:S04]  /*9900*/  FADD.FTZ R149, R139, R14 ;  /* 0x0000000e8b957221 */ /* 0x000fc80000010000 */
[----:B------:R-:W-:Y:S01]  /*9910*/  FADD.FTZ R14, R196, R149 ;  /* 0x00000095c40e7221 */ /* 0x000fe20000010000 */
[----:B------:R-:W-:Y:S01]  /*9920*/  MUFU.EX2 R144, R144 ;  /* 0x0000009000907308 */ /* 0x000fe20000000800 */
[C---:B------:R-:W-:Y:S02]  /*9930*/  F2FP.BF16.F32.PACK_AB R196, R143.reuse, R196 ;  /* 0x000000c48fc4723e */ /* 0x040fe400000010ff */
[----:B------:R-:W-:-:S04]  /*9940*/  FADD.FTZ R137, R143, R14 ;  /* 0x0000000e8f897221 */ /* 0x000fc80000010000 */
[----:B------:R-:W-:Y:S01]  /*9950*/  FADD.FTZ R14, R198, R137 ;  /* 0x00000089c60e7221 */ /* 0x000fe20000010000 */
[----:B------:R-:W1:Y:S01]  /*9960*/  MUFU.EX2 R20, R20 ;  /* 0x0000001400147308 */ /* 0x000e620000000800 */
[C---:B------:R-:W-:Y:S02]  /*9970*/  F2FP.BF16.F32.PACK_AB R198, R147.reuse, R198 ;  /* 0x000000c693c6723e */ /* 0x040fe400000010ff */
[----:B------:R-:W-:-:S04]  /*9980*/  FADD.FTZ R137, R147, R14 ;  /* 0x0000000e93897221 */ /* 0x000fc80000010000 */
[----:B------:R-:W-:Y:S01]  /*9990*/  FADD.FTZ R14, R192, R137 ;  /* 0x00000089c00e7221 */ /* 0x000fe20000010000 */
[----:B------:R-:W-:-:S03]  /*99a0*/  F2FP.BF16.F32.PACK_AB R192, R151, R192 ;  /* 0x000000c097c0723e */ /* 0x000fc600000010ff */
[----:B------:R-:W-:-:S04]  /*99b0*/  FADD.FTZ R137, R151, R14 ;  /* 0x0000000e97897221 */ /* 0x000fc80000010000 */
[----:B------:R-:W-:Y:S01]  /*99c0*/  FADD.FTZ R14, R194, R137 ;  /* 0x00000089c20e7221 */ /* 0x000fe20000010000 */
[C---:B------:R-:W-:Y:S02]  /*99d0*/  F2FP.BF16.F32.PACK_AB R194, R153.reuse, R194 ;  /* 0x000000c299c2723e */ /* 0x040fe400000010ff */
[----:B-1----:R-:W-:Y:S01]  /*99e0*/  F2FP.BF16.F32.PACK_AB R179, R20, R123 ;  /* 0x0000007b14b3723e */ /* 0x002fe200000010ff */
[----:B------:R-:W-:-:S04]  /*99f0*/  FADD.FTZ R137, R153, R14 ;  /* 0x0000000e99897221 */ /* 0x000fc80000010000 */
[----:B------:R-:W-:Y:S01]  /*9a00*/  FADD.FTZ R14, R188, R137 ;  /* 0x00000089bc0e7221 */ /* 0x000fe20000010000 */
[----:B------:R-:W-:-:S03]  /*9a10*/  F2FP.BF16.F32.PACK_AB R188, R145, R188 ;  /* 0x000000bc91bc723e */ /* 0x000fc600000010ff */
[----:B------:R-:W-:Y:S01]  /*9a20*/  FADD.FTZ R129, R145, R14 ;  /* 0x0000000e91817221 */ /* 0x000fe20000010000 */
[----:B------:R-:W-:-:S03]  /*9a30*/  FADD.FTZ R14, R124, R127 ;  /* 0x0000007f7c0e7221 */ /* 0x000fc60000010000 */
[----:B------:R-:W-:Y:S01]  /*9a40*/  FADD.FTZ R10, R190, R129 ;  /* 0x00000081be0a7221 */ /* 0x000fe20000010000 */
[----:B------:R-:W-:Y:S01]  /*9a50*/  FADD.FTZ R14, R125, R14 ;  /* 0x0000000e7d0e7221 */ /* 0x000fe20000010000 */
[C---:B------:R-:W-:Y:S02]  /*9a60*/  F2FP.BF16.F32.PACK_AB R190, R15.reuse, R190 ;  /* 0x000000be0fbe723e */ /* 0x040fe400000010ff */
[----:B------:R-:W-:-:S04]  /*9a70*/  FADD.FTZ R127, R15, R10 ;  /* 0x0000000a0f7f7221 */ /* 0x000fc80000010000 */
[----:B------:R-:W-:Y:S01]  /*9a80*/  FADD.FTZ R10, R184, R127 ;  /* 0x0000007fb80a7221 */ /* 0x000fe20000010000 */
[----:B------:R-:W-:Y:S01]  /*9a90*/  FADD.FTZ R127, R121, R14 ;  /* 0x0000000e797f7221 */ /* 0x000fe20000010000 */
[C---:B------:R-:W-:Y:S01]  /*9aa0*/  F2FP.BF16.F32.PACK_AB R184, R9.reuse, R184 ;  /* 0x000000b809b8723e */ /* 0x040fe200000010ff */
[----:B------:R-:W-:Y:S02]  /*9ab0*/  IMAD.MOV.U32 R14, RZ, RZ, R7 ;  /* 0x000000ffff0e7224 */ /* 0x000fe400078e0007 */
[----:B------:R-:W-:Y:S01]  /*9ac0*/  FADD.FTZ R129, R9, R10 ;  /* 0x0000000a09817221 */ /* 0x000fe20000010000 */
[----:B------:R-:W-:-:S03]  /*9ad0*/  FADD.FTZ R10, R134, R127 ;  /* 0x0000007f860a7221 */ /* 0x000fc60000010000 */
[----:B------:R-:W-:Y:S01]  /*9ae0*/  FADD.FTZ R129, R186, R129 ;  /* 0x00000081ba817221 */ /* 0x000fe20000010000 */
[----:B------:R-:W-:Y:S01]  /*9af0*/  FADD.FTZ R15, R23, R10 ;  /* 0x0000000a170f7221 */ /* 0x000fe20000010000 */
[C---:B------:R-:W-:Y:S02]  /*9b00*/  F2FP.BF16.F32.PACK_AB R186, R141.reuse, R186 ;  /* 0x000000ba8dba723e */ /* 0x040fe400000010ff */
[----:B------:R-:W-:Y:S01]  /*9b10*/  FADD.FTZ R129, R141, R129 ;  /* 0x000000818d817221 */ /* 0x000fe20000010000 */
[----:B------:R-:W-:-:S03]  /*9b20*/  FADD.FTZ R15, R136, R15 ;  /* 0x0000000f880f7221 */ /* 0x000fc60000010000 */
[----:B------:R-:W-:Y:S01]  /*9b30*/  FADD.FTZ R129, R180, R129 ;  /* 0x00000081b4817221 */ /* 0x000fe20000010000 */
[----:B------:R-:W-:Y:S01]  /*9b40*/  FADD.FTZ R10, R138, R15 ;  /* 0x0000000f8a0a7221 */ /* 0x000fe20000010000 */
[C---:B------:R-:W-:Y:S01]  /*9b50*/  F2FP.BF16.F32.PACK_AB R180, R22.reuse, R180 ;  /* 0x000000b416b4723e */ /* 0x040fe200000010ff */
[----:B------:R-:W-:Y:S02]  /*9b60*/  IMAD.MOV.U32 R15, RZ, RZ, R6 ;  /* 0x000000ffff0f7224 */ /* 0x000fe400078e0006 */
        /* <DEDUP_REMOVED lines=13> */
[----:B------:R-:W-:-:S03]  /*9c40*/  FADD.FTZ R10, R142, R9 ;  /* 0x000000098e0a7221 */ /* 0x000fc60000010000 */
[----:B------:R-:W-:Y:S01]  /*9c50*/  FADD.FTZ R129, R178, R129 ;  /* 0x00000081b2817221 */ /* 0x000fe20000010000 */
[----:B------:R-:W-:Y:S01]  /*9c60*/  FADD.FTZ R9, R123, R10 ;  /* 0x0000000a7b097221 */ /* 0x000fe20000010000 */
[C---:B------:R-:W-:Y:S02]  /*9c70*/  F2FP.BF16.F32.PACK_AB R178, R144.reuse, R178 ;  /* 0x000000b290b2723e */ /* 0x040fe400000010ff */
[----:B------:R-:W-:Y:S01]  /*9c80*/  FADD.FTZ R10, R144, R129 ;  /* 0x00000081900a7221 */ /* 0x000fe20000010000 */
[----:B------:R-:W-:Y:S01]  /*9c90*/  FADD.FTZ R9, R20, R9 ;  /* 0x0000000914097221 */ /* 0x000fe20000010000 */
[----:B0-----:R-:W-:Y:S06]  /*9ca0*/  @P3 BRA `(.L_x_5304) ;  /* 0xffffffb800c43947 */ /* 0x001fec000383ffff */
[----:B------:R-:W-:-:S07]  /*9cb0*/  IMAD.U32 R20, RZ, RZ, UR58 ;  /* 0x0000003aff147e24 */ /* 0x000fce000f8e00ff */
.L_x_5295:
        /* <DEDUP_REMOVED lines=10> */
.L_x_5314:
        /* <DEDUP_REMOVED lines=9> */
.L_x_5306:
        /* <DEDUP_REMOVED lines=8> */
.L_x_5307:
[----:B-1----:R-:W-:Y:S05]  /*9e70*/  @P2 BRA `(.L_x_5308) ;  /* 0x0000000000082947 */ /* 0x002fea0003800000 */
[----:B------:R-:W1:Y:S02]  /*9e80*/  SYNCS.PHASECHK.TRANS64.TRYWAIT P2, [UR61+0x36830], R0 ;  /* 0x03683000ff0075a7 */ /* 0x000e64000804017d */
[----:B-1----:R-:W-:Y:S05]  /*9e90*/  @!P2 BRA `(.L_x_5309) ;  /* 0x000000b00090a947 */ /* 0x002fea0003800000 */
.L_x_5308:
        /* <DEDUP_REMOVED lines=24> */
[----:B------:R-:W-:Y:S01]  /*a020*/  R2UR UR48, R4 ;  /* 0x00000000043072ca */ /* 0x000fe200000e0000 */
[----:B------:R-:W-:Y:S01]  /*a030*/  UIADD3 UR50, UR7, 0x200, URZ ;  /* 0x0000020007327890 */ /* 0x000fe2000fffe03f */
[----:B------:R-:W-:Y:S01]  /*a040*/  R2UR UR49, R5 ;  /* 0x00000000053172ca */ /* 0x000fe200000e0000 */
[----:B------:R-:W-:Y:S01]  /*a050*/  UMOV UR51, 0x40000040 ;  /* 0x4000004000337882 */ /* 0x000fe20000000000 */
        /* <DEDUP_REMOVED lines=591> */
.L_x_5310:
        /* <DEDUP_REMOVED lines=8> */
.L_x_5311:
[----:B-1----:R-:W-:Y:S05]  /*c5d0*/  @P2 BRA `(.L_x_5312) ;  /* 0x0000000000082947 */ /* 0x002fea0003800000 */
[----:B------:R-:W1:Y:S02]  /*c5e0*/  SYNCS.PHASECHK.TRANS64.TRYWAIT P2, [UR11+0x36850], R0 ;  /* 0x03685000ff0075a7 */ /* 0x000e64000804014b */
[----:B-1----:R-:W-:Y:S05]  /*c5f0*/  @!P2 BRA `(.L_x_5313) ;  /* 0x0000008800d0a947 */ /* 0x002fea0003800000 */
.L_x_5312:
[----:B------:R-:W-:Y:S01]  /*c600*/  R2UR UR7, R16 ;  /* 0x00000000100772ca */ /* 0x000fe200000e0000 */
[----:B------:R-:W-:Y:S01]  /*c610*/  WARPGROUP.ARRIVE ;  /* 0x00000000000079c5 */ /* 0x000fe20000000000 */
[----:B------:R-:W-:Y:S01]  /*c620*/  UMOV UR15, 0x40000040 ;  /* 0x40000040000f7882 */ /* 0x000fe20000000000 */
[----:B01----:R-:W-:Y:S02]  /*c630*/  FMNMX.FTZ R0, R168, R13, !PT ;  /* 0x0000000da8007209 */ /* 0x003fe40007810000 */
[----:B------:R-:W-:Y:S02]  /*c640*/  R2UR UR18, R20 ;  /* 0x00000000141272ca */ /* 0x000fe400000e0000 */
[----:B------:R-:W-:Y:S02]  /*c650*/  FMNMX.FTZ R3, R169, R0, !PT ;  /* 0x00000000a9037209 */ /* 0x000fe40007810000 */
[----:B------:R-:W-:Y:S02]  /*c660*/  R2UR UR19, R18 ;  /* 0x00000000121372ca */ /* 0x000fe400000e0000 */
[----:B------:R-:W-:-:S02]  /*c670*/  FMNMX.FTZ R0, R172, R3, !PT ;  /* 0x00000003ac007209 */ /* 0x000fc40007810000 */
[----:B------:R-:W-:Y:S02]  /*c680*/  UIADD3 UR7, UR7, 0x400, URZ ;  /* 0x0000040007077890 */ /* 0x000fe4000fffe03f */
[----:B------:R-:W-:Y:S02]  /*c690*/  FMNMX.FTZ R3, R173, R0, !PT ;  /* 0x00000000ad037209 */ /* 0x000fe40007810000 */
[----:B------:R-:W-:Y:S02]  /*c6a0*/  USHF.R.U32.HI UR7, URZ, 0x4, UR7 ;  /* 0x000000043f077899 */ /* 0x000fe40008011607 */
[----:B------:R-:W-:Y:S02]  /*c6b0*/  FMNMX.FTZ R0, R160, R3, !PT ;  /* 0x00000003a0007209 */ /* 0x000fe40007810000 */
[----:B------:R-:W-:Y:S02]  /*c6c0*/  ULOP3.LUT UR7, UR7, 0x3fff, URZ, 0xc0, !UPT ;  /* 0x00003fff07077892 */ /* 0x000fe4000f8ec03f */
[----:B------:R-:W-:Y:S01]  /*c6d0*/  FMNMX.FTZ R3, R161, R0, !PT ;  /* 0x00000000a1037209 */ /* 0x000fe20007810000 */
[----:B------:R-:W-:-:S02]  /*c6e0*/  UISETP.GT.AND UP0, UPT, UR18, UR19, UPT ;  /* 0x000000131200728c */ /* 0x000fc4000bf04270 */
[----:B------:R-:W-:Y:S01]  /*c6f0*/  ULOP3.LUT UR7, UR7, 0x3800000, URZ, 0xfc, !UPT ;  /* 0x0380000007077892 */ /* 0x000fe2000f8efc3f */
[----:B------:R-:W-:-:S03]  /*c700*/  FMNMX.FTZ R0, R164, R3, !PT ;  /* 0x00000003a4007209 */ /* 0x000fc60007810000 */
[----:B------:R-:W-:Y:S01]  /*c710*/  UIMAD UR6, UR6, 0xa80, UR7 ;  /* 0x00000a80060678a4 */ /* 0x000fe2000f8e0207 */
[----:B------:R-:W-:Y:S02]  /*c720*/  FMNMX.FTZ R3, R165, R0, !PT ;  /* 0x00000000a5037209 */ /* 0x000fe40007810000 */
[----:B------:R-:W-:Y:S01]  /*c730*/  UMOV UR7, 0x40000040 ;  /* 0x4000004000077882 */ /* 0x000fe20000000000 */
[----:B------:R-:W-:Y:S01]  /*c740*/  UIADD3 UR10, UR6, 0x80, URZ ;  /* 0x00000080060a7890 */ /* 0x000fe2000fffe03f */
[----:B------:R-:W-:Y:S02]  /*c750*/  FMNMX.FTZ R0, R152, R3, !PT ;  /* 0x0000000398007209 */ /* 0x000fe40007810000 */
[----:B------:R-:W-:Y:S02]  /*c760*/  PLOP3.LUT P2, PT, PT, PT, UP0, 0x80, 0x0 ;  /* 0x000000000000781c */ /* 0x000fe40003f4f008 */
[----:B------:R-:W-:Y:S01]  /*c770*/  HGMMA.64x192x16.F32.BF16 R24, R200, gdesc[UR4].tnspB, R24, gsb0 ;  /* 0x42e00004c8187df0 */ /* 0x000fe20008001818 */
[----:B------:R-:W-:Y:S01]  /*c780*/  FMNMX.FTZ R3, R153, R0, !PT ;  /* 0x0000000099037209 */ /* 0x000fe20007810000 */
[----:B------:R-:W-:Y:S01]  /*c790*/  UMOV UR14, UR10 ;  /* 0x0000000a000e7c82 */ /* 0x000fe20008000000 */
[----:B------:R-:W-:-:S02]  /*c7a0*/  UIADD3 UR10, UR6, 0x100, URZ ;  /* 0x00000100060a7890 */ /* 0x000fc4000fffe03f */
        /* <DEDUP_REMOVED lines=21> */
[----:B------:R-:W0:Y:S03]  /*c900*/  LDC R0, c[0x0][0x988] ;  /* 0x00026200ff007b82 */ /* 0x000e260000000800 */
[----:B------:R-:W1:Y:S02]  /*c910*/  SHFL.BFLY PT, R3, R14, 0x1, 0x1f ;  /* 0x0c201f000e037f89 */ /* 0x000e6400000e0000 */
[----:B-1----:R-:W-:Y:S02]  /*c920*/  FMNMX.FTZ R6, R14, R3, !PT ;  /* 0x000000030e067209 */ /* 0x002fe40007810000 */
[----:B------:R-:W-:-:S03]  /*c930*/  FMNMX.FTZ R14, R170, R11, !PT ;  /* 0x0000000baa0e7209 */ /* 0x000fc60007810000 */
[----:B------:R-:W-:Y:S01]  /*c940*/  FADD.FTZ R3, -R6, R13 ;  /* 0x0000000d06037221 */ /* 0x000fe20000010100 */
[----:B------:R-:W-:-:S03]  /*c950*/  FMNMX.FTZ R7, R171, R14, !PT ;  /* 0x0000000eab077209 */ /* 0x000fc60007810000 */
[-C--:B0-----:R-:W-:Y:S01]  /*c960*/  FMUL.FTZ R2, R3, R0.reuse ;  /* 0x0000000003027220 */ /* 0x081fe20000410000 */
[----:B------:R-:W-:Y:S01]  /*c970*/  FMNMX.FTZ R14, R174, R7, !PT ;  /* 0x00000007ae0e7209 */ /* 0x000fe20007810000 */
[----:B------:R-:W-:-:S03]  /*c980*/  FMUL.FTZ R3, R6, R0 ;  /* 0x0000000006037220 */ /* 0x000fc60000410000 */
        /* <DEDUP_REMOVED lines=22> */
[----:B------:R-:W0:Y:S01]  /*caf0*/  MUFU.EX2 R13, R13 ;  /* 0x0000000d000d7308 */ /* 0x000e220000000800 */
        /* <DEDUP_REMOVED lines=16> */
[-CC-:B------:R-:W-:Y:S01]  /*cc00*/  FFMA.FTZ R200, R169, R0.reuse, -R3.reuse ;  /* 0x00000000a9c87223 */ /* 0x180fe20000010803 */
[----:B------:R-:W-:Y:S01]  /*cc10*/  FFMA.FTZ R202, R172, R0, -R3 ;  /* 0x00000000acca7223 */ /* 0x000fe20000010803 */
[----:B------:R-:W-:Y:S01]  /*cc20*/  MUFU.EX2 R153, R153 ;  /* 0x0000009900997308 */ /* 0x000fe20000000800 */
[----:B------:R-:W-:Y:S01]  /*cc30*/  FMNMX.FTZ R14, R130, R7, !PT ;  /* 0x00000007820e7209 */ /* 0x000fe20007810000 */
[----:B------:R-:W-:Y:S01]  /*cc40*/  HGMMA.64x192x16.F32.BF16 R24, R196, gdesc[UR12].tnspB, R24, gsb0 ;  /* 0x42e0000cc4187df0 */ /* 0x000fe20008001818 */
[----:B------:R-:W-:Y:S01]  /*cc50*/  UMOV UR14, UR10 ;  /* 0x0000000a000e7c82 */ /* 0x000fe20008000000 */
[----:B------:R-:W-:Y:S01]  /*cc60*/  UMOV UR15, 0x40000040 ;  /* 0x40000040000f7882 */ /* 0x000fe20000000000 */
[----:B------:R-:W-:Y:S01]  /*cc70*/  UIADD3 UR10, UR6, 0x180, URZ ;  /* 0x00000180060a7890 */ /* 0x000fe2000fffe03f */
[----:B------:R-:W-:-:S02]  /*cc80*/  FMNMX.FTZ R7, R131, R14, !PT ;  /* 0x0000000e83077209 */ /* 0x000fc40007810000 */
[----:B------:R-:W1:Y:S02]  /*cc90*/  MUFU.EX2 R200, R200 ;  /* 0x000000c800c87308 */ /* 0x000e640000000800 */
[----:B------:R-:W-:-:S04]  /*cca0*/  FMNMX.FTZ R14, R134, R7, !PT ;  /* 0x00000007860e7209 */ /* 0x000fc80007810000 */
[----:B------:R-:W-:Y:S02]  /*ccb0*/  FMNMX.FTZ R7, R135, R14, !PT ;  /* 0x0000000e87077209 */ /* 0x000fe40007810000 */
[----:B------:R-:W2:Y:S02]  /*ccc0*/  MUFU.EX2 R202, R202 ;  /* 0x000000ca00ca7308 */ /* 0x000ea40000000800 */
[----:B------:R-:W-:-:S04]  /*ccd0*/  FMNMX.FTZ R14, R122, R7, !PT ;  /* 0x000000077a0e7209 */ /* 0x000fc80007810000 */
[----:B------:R-:W-:Y:S02]  /*cce0*/  FMNMX.FTZ R7, R123, R14, !PT ;  /* 0x0000000e7b077209 */ /* 0x000fe40007810000 */
[----:B------:R-:W-:Y:S02]  /*ccf0*/  MUFU.EX2 R145, R145 ;  /* 0x0000009100917308 */ /* 0x000fe40000000800 */
[----:B------:R-:W-:-:S04]  /*cd00*/  FMNMX.FTZ R14, R126, R7, !PT ;  /* 0x000000077e0e7209 */ /* 0x000fc80007810000 */
[----:B------:R-:W-:Y:S02]  /*cd10*/  FMNMX.FTZ R14, R127, R14, !PT ;  /* 0x0000000e7f0e7209 */ /* 0x000fe40007810000 */
[----:B------:R-:W-:Y:S03]  /*cd20*/  MUFU.EX2 R149, R149 ;  /* 0x0000009500957308 */ /* 0x000fe60000000800 */
[----:B------:R-:W3:Y:S05]  /*cd30*/  SHFL.BFLY PT, R7, R14, 0x2, 0x1f ;  /* 0x0c401f000e077f89 */ /* 0x000eea00000e0000 */
[----:B------:R-:W-:Y:S08]  /*cd40*/  MUFU.EX2 R137, R137 ;  /* 0x0000008900897308 */ /* 0x000ff00000000800 */
[----:B------:R-:W-:Y:S08]  /*cd50*/  MUFU.EX2 R141, R141 ;  /* 0x0000008d008d7308 */ /* 0x000ff00000000800 */
[----:B------:R-:W-:Y:S01]  /*cd60*/  MUFU.EX2 R129, R129 ;  /* 0x0000008100817308 */ /* 0x000fe20000000800 */
[----:B---3--:R-:W-:Y:S01]  /*cd70*/  FMNMX.FTZ R20, R14, R7, !PT ;  /* 0x000000070e147209 */ /* 0x008fe20007810000 */
[-CC-:B------:R-:W-:Y:S01]  /*cd80*/  FFMA.FTZ R14, R120, R0.reuse, -R3.reuse ;  /* 0x00000000780e7223 */ /* 0x180fe20000010803 */
[----:B------:R-:W-:-:S03]  /*cd90*/  FFMA.FTZ R120, R125, R0, -R3 ;  /* 0x000000007d787223 */ /* 0x000fc60000010803 */
[----:B------:R-:W3:Y:S02]  /*cda0*/  SHFL.BFLY PT, R7, R20, 0x1, 0x1f ;  /* 0x0c201f0014077f89 */ /* 0x000ee400000e0000 */
[----:B------:R-:W-:Y:S08]  /*cdb0*/  MUFU.EX2 R133, R133 ;  /* 0x0000008500857308 */ /* 0x000ff00000000800 */
[----:B------:R-:W-:Y:S08]  /*cdc0*/  MUFU.EX2 R14, R14 ;  /* 0x0000000e000e7308 */ /* 0x000ff00000000800 */
[----:B------:R-:W-:Y:S01]  /*cdd0*/  MUFU.EX2 R121, R121 ;  /* 0x0000007900797308 */ /* 0x000fe20000000800 */
[----:B---3--:R-:W-:-:S07]  /*cde0*/  FMNMX.FTZ R7, R20, R7, !PT ;  /* 0x0000000714077209 */ /* 0x008fce0007810000 */
[----:B------:R3:W-:Y:S01]  /*cdf0*/  MUFU.EX2 R20, R124 ;  /* 0x0000007c00147308 */ /* 0x0007e20000000800 */
[----:B------:R-:W-:-:S04]  /*ce00*/  FMUL.FTZ R125, R7, R0 ;  /* 0x00000000077d7220 */ /* 0x000fc80000410000 */
[-CC-:B------:R-:W-:Y:S01]  /*ce10*/  FFMA.FTZ R22, R170, R0.reuse, -R125.reuse ;  /* 0x00000000aa167223 */ /* 0x180fe2000001087d */
[-CC-:B------:R-:W-:Y:S01]  /*ce20*/  FFMA.FTZ R201, R171, R0.reuse, -R125.reuse ;  /* 0x00000000abc97223 */ /* 0x180fe2000001087d */
[-CC-:B------:R-:W-:Y:S01]  /*ce30*/  FFMA.FTZ R203, R174, R0.reuse, -R125.reuse ;  /* 0x00000000aecb7223 */ /* 0x180fe2000001087d */
[-CC-:B------:R-:W-:Y:S01]  /*ce40*/  FFMA.FTZ R175, R175, R0.reuse, -R125.reuse ;  /* 0x00000000afaf7223 */ /* 0x180fe2000001087d */
[-CC-:B---3--:R-:W-:Y:S01]  /*ce50*/  FFMA.FTZ R124, R167, R0.reuse, -R125.reuse ;  /* 0x00000000a77c7223 */ /* 0x188fe2000001087d */
        /* <DEDUP_REMOVED lines=22> */
[-C--:B------:R-:W-:Y:S01]  /*cfc0*/  FFMA.FTZ R198, R164, R0.reuse, -R3 ;  /* 0x00000000a4c67223 */ /* 0x080fe20000010803 */
[-CC-:B------:R-:W-:Y:S01]  /*cfd0*/  FFMA.FTZ R197, R162, R0.reuse, -R125.reuse ;  /* 0x00000000a2c57223 */ /* 0x180fe2000001087d */
[----:B------:R-:W-:Y:S02]  /*cfe0*/  FFMA.FTZ R199, R166, R0, -R125 ;  /* 0x00000000a6c77223 */ /* 0x000fe4000001087d */
[----:B------:R-:W-:Y:S01]  /*cff0*/  HGMMA.64x192x16.F32.BF16 R24, R192, gdesc[UR12].tnspB, R24, gsb0 ;  /* 0x42e0000cc0187df0 */ /* 0x000fe20008001818 */
[----:B------:R-:W-:Y:S01]  /*d000*/  UMOV UR14, UR10 ;  /* 0x0000000a000e7c82 */ /* 0x000fe20008000000 */
[----:B------:R-:W-:Y:S01]  /*d010*/  UMOV UR15, 0x40000040 ;  /* 0x40000040000f7882 */ /* 0x000fe20000000000 */
[----:B------:R-:W-:Y:S01]  /*d020*/  UIADD3 UR10, UR6, 0x200, URZ ;  /* 0x00000200060a7890 */ /* 0x000fe2000fffe03f */
[----:B------:R-:W3:Y:S08]  /*d030*/  MUFU.EX2 R196, R196 ;  /* 0x000000c400c47308 */ /* 0x000ef00000000800 */
[----:B------:R-:W-:Y:S08]  /*d040*/  MUFU.EX2 R197, R197 ;  /* 0x000000c500c57308 */ /* 0x000ff00000000800 */
[----:B------:R-:W4:Y:S08]  /*d050*/  MUFU.EX2 R198, R198 ;  /* 0x000000c600c67308 */ /* 0x000f300000000800 */
        /* <DEDUP_REMOVED lines=11> */
[----:B------:R-:W-:Y:S01]  /*d110*/  MUFU.EX2 R192, R192 ;  /* 0x000000c000c07308 */ /* 0x000fe20000000800 */
[----:B------:R-:W-:-:S07]  /*d120*/  UIADD3 UR6, UR6, 0x300, URZ ;  /* 0x0000030006067890 */ /* 0x000fce000fffe03f */
[----:B------:R-:W-:Y:S08]  /*d130*/  MUFU.EX2 R193, R193 ;  /* 0x000000c100c17308 */ /* 0x000ff00000000800 */
[----:B------:R-:W-:Y:S08]  /*d140*/  MUFU.EX2 R194, R194 ;  /* 0x000000c200c27308 */ /* 0x000ff00000000800 */
[----:B------:R-:W-:Y:S01]  /*d150*/  MUFU.EX2 R195, R195 ;  /* 0x000000c300c37308 */ /* 0x000fe20000000800 */
[----:B------:R-:W-:-:S02]  /*d160*/  WARPGROUP.DEPBAR.LE gsb0, 0x0 ;  /* 0x00008000000079c5 */ /* 0x000fc40000010000 */
[----:B------:R-:W-:Y:S01]  /*d170*/  WARPGROUP.ARRIVE ;  /* 0x00000000000079c5 */ /* 0x000fe20000000000 */
[-CC-:B------:R-:W-:Y:S01]  /*d180*/  FFMA.FTZ R188, R144, R0.reuse, -R3.reuse ;  /* 0x0000000090bc7223 */ /* 0x180fe20000010803 */
[-C--:B------:R-:W-:Y:S01]  /*d190*/  FFMA.FTZ R190, R148, R0.reuse, -R3 ;  /* 0x0000000094be7223 */ /* 0x080fe20000010803 */
[----:B------:R-:W-:Y:S02]  /*d1a0*/  IMAD.U32 R144, RZ, RZ, UR61 ;  /* 0x0000003dff907e24 */ /* 0x000fe4000f8e00ff */
[-CC-:B------:R-:W-:Y:S01]  /*d1b0*/  FFMA.FTZ R189, R146, R0.reuse, -R125.reuse ;  /* 0x0000000092bd7223 */ /* 0x180fe2000001087d */
[----:B------:R-:W-:Y:S01]  /*d1c0*/  FFMA.FTZ R191, R150, R0, -R125 ;  /* 0x0000000096bf7223 */ /* 0x000fe2000001087d */
[----:B------:R-:W-:Y:S01]  /*d1d0*/  HGMMA.64x192x16.F32.BF16 R24, R184, gdesc[UR12].tnspB, R24, gsb0 ;  /* 0x42e0000cb8187df0 */ /* 0x000fe20008001818 */
[----:B------:R-:W-:Y:S01]  /*d1e0*/  UMOV UR14, UR10 ;  /* 0x0000000a000e7c82 */ /* 0x000fe20008000000 */
[----:B------:R-:W-:Y:S01]  /*d1f0*/  UMOV UR15, 0x40000040 ;  /* 0x40000040000f7882 */ /* 0x000fe20000000000 */
[----:B------:R-:W-:Y:S01]  /*d200*/  @!P1 VIADD R144, R144, 0x36840 ;  /* 0x0003684090909836 */ /* 0x000fe20000000000 */
[----:B------:R-:W-:Y:S01]  /*d210*/  MUFU.EX2 R188, R188 ;  /* 0x000000bc00bc7308 */ /* 0x000fe20000000800 */
[----:B------:R-:W-:-:S03]  /*d220*/  IMAD.U32 R148, RZ, RZ, UR11 ;  /* 0x0000000bff947e24 */ /* 0x000fc6000f8e00ff */
[----:B------:R-:W-:Y:S01]  /*d230*/  @!P1 PRMT R146, RZ, 0x654, R144 ;  /* 0x00000654ff929816 */ /* 0x000fe20000000090 */
[----:B------:R-:W-:-:S03]  /*d240*/  @!P1 VIADD R148, R148, 0x36860 ;  /* 0x0003686094949836 */ /* 0x000fc60000000000 */
[----:B------:R-:W-:Y:S02]  /*d250*/  MUFU.EX2 R189, R189 ;  /* 0x000000bd00bd7308 */ /* 0x000fe40000000800 */
[----:B------:R-:W-:-:S06]  /*d260*/  @!P1 PRMT R148, RZ, 0x654, R148 ;  /* 0x00000654ff949816 */ /* 0x000fcc0000000094 */
        /* <DEDUP_REMOVED lines=8> */
[----:B------:R-:W-:Y:S01]  /*d2f0*/  FFMA.FTZ R140, R163, R0, -R125 ;  /* 0x00000000a38c7223 */ /* 0x000fe2000001087d */
[----:B0-----:R-:W-:Y:S01]  /*d300*/  FFMA.FTZ R147, R2, R10, R13 ;  /* 0x0000000a02937223 */ /* 0x001fe2000001000d */
[----:B------:R-:W-:Y:S01]  /*d310*/  HGMMA.64x192x16.F32.BF16 R24, R180, gdesc[UR12].tnspB, R24, gsb0 ;  /* 0x42e0000cb4187df0 */ /* 0x000fe20008001818 */
[----:B------:R-:W-:Y:S01]  /*d320*/  FFMA.FTZ R185, R138, R0, -R125 ;  /* 0x000000008ab97223 */ /* 0x000fe2000001087d */
[----:B------:R-:W-:Y:S01]  /*d330*/  MUFU.EX2 R184, R184 ;  /* 0x000000b800b87308 */ /* 0x000fe20000000800 */
[C---:B-1----:R-:W-:Y:S01]  /*d340*/  FADD.FTZ R147, R200.reuse, R147 ;  /* 0x00000093c8937221 */ /* 0x042fe20000010000 */
[----:B------:R-:W-:-:S03]  /*d350*/  F2FP.BF16.F32.PACK_AB R200, R200, R13 ;  /* 0x0000000dc8c8723e */ /* 0x000fc600000010ff */
[----:B--2---:R-:W-:Y:S01]  /*d360*/  FADD.FTZ R138, R202, R147 ;  /* 0x00000093ca8a7221 */ /* 0x004fe20000010000 */
[C---:B------:R-:W-:Y:S02]  /*d370*/  F2FP.BF16.F32.PACK_AB R202, R15.reuse, R202 ;  /* 0x000000ca0fca723e */ /* 0x040fe400000010ff */
[----:B------:R-:W-:Y:S01]  /*d380*/  MUFU.EX2 R140, R140 ;  /* 0x0000008c008c7308 */ /* 0x000fe20000000800 */
[----:B------:R-:W-:-:S04]  /*d390*/  FADD.FTZ R147, R15, R138 ;  /* 0x0000008a0f937221 */ /* 0x000fc80000010000 */
[----:B---3--:R-:W-:Y:S01]  /*d3a0*/  FADD.FTZ R138, R196, R147 ;  /* 0x00000093c48a7221 */ /* 0x008fe20000010000 */
[C---:B------:R-:W-:Y:S02]  /*d3b0*/  F2FP.BF16.F32.PACK_AB R196, R17.reuse, R196 ;  /* 0x000000c411c4723e */ /* 0x040fe400000010ff */
[----:B------:R-:W-:Y:S01]  /*d3c0*/  MUFU.EX2 R136, R136 ;  /* 0x0000008800887308 */ /* 0x000fe20000000800 */
[----:B------:R-:W-:-:S04]  /*d3d0*/  FADD.FTZ R147, R17, R138 ;  /* 0x0000008a11937221 */ /* 0x000fc80000010000 */
[----:B----4-:R-:W-:Y:S01]  /*d3e0*/  FADD.FTZ R138, R198, R147 ;  /* 0x00000093c68a7221 */ /* 0x010fe20000010000 */
[----:B------:R-:W-:Y:S02]  /*d3f0*/  F2FP.BF16.F32.PACK_AB R198, R21, R198 ;  /* 0x000000c615c6723e */ /* 0x000fe400000010ff */
[----:B------:R-:W-:Y:S08]  /*d400*/  MUFU.EX2 R185, R185 ;  /* 0x000000b900b97308 */ /* 0x000ff00000000800 */
[----:B------:R-:W-:Y:S08]  /*d410*/  MUFU.EX2 R186, R186 ;  /* 0x000000ba00ba7308 */ /* 0x000ff00000000800 */
[----:B------:R-:W-:Y:S01]  /*d420*/  MUFU.EX2 R187, R142 ;  /* 0x0000008e00bb7308 */ /* 0x000fe20000000800 */
[----:B------:R-:W-:-:S02]  /*d430*/  WARPGROUP.DEPBAR.LE gsb0, 0x0 ;  /* 0x00008000000079c5 */ /* 0x000fc40000010000 */
[----:B------:R-:W-:Y:S01]  /*d440*/  WARPGROUP.ARRIVE ;  /* 0x00000000000079c5 */ /* 0x000fe20000000000 */
[-CC-:B------:R-:W-:Y:S01]  /*d450*/  FFMA.FTZ R180, R128, R0.reuse, -R3.reuse ;  /* 0x0000000080b47223 */ /* 0x180fe20000010803 */
[-C--:B------:R-:W-:Y:S01]  /*d460*/  FFMA.FTZ R182, R132, R0.reuse, -R3 ;  /* 0x0000000084b67223 */ /* 0x080fe20000010803 */
[----:B------:R-:W-:Y:S01]  /*d470*/  FADD.FTZ R3, -R7, R11 ;  /* 0x0000000b07037221 */ /* 0x000fe20000010100 */
[-CC-:B------:R-:W-:Y:S01]  /*d480*/  FFMA.FTZ R128, R155, R0.reuse, -R125.reuse ;  /* 0x000000009b807223 */ /* 0x180fe2000001087d */
[----:B------:R-:W-:Y:S01]  /*d490*/  MUFU.EX2 R11, R120 ;  /* 0x00000078000b7308 */ /* 0x000fe20000000800 */
[----:B------:R-:W-:Y:S01]  /*d4a0*/  HGMMA.64x192x16.F32.BF16 R24, R176, gdesc[UR4].tnspB, R24, gsb0 ;  /* 0x42e00004b0187df0 */ /* 0x000fe20008001818 */
[-C--:B------:R-:W-:Y:S01]  /*d4b0*/  FMUL.FTZ R3, R3, R0.reuse ;  /* 0x0000000003037220 */ /* 0x080fe20000410000 */
[-CC-:B------:R-:W-:Y:S01]  /*d4c0*/  FFMA.FTZ R132, R159, R0.reuse, -R125.reuse ;  /* 0x000000009f847223 */ /* 0x180fe2000001087d */
[----:B------:R-:W-:Y:S01]  /*d4d0*/  FFMA.FTZ R125, R127, R0, -R125 ;  /* 0x000000007f7d7223 */ /* 0x000fe2000001087d */
[----:B------:R-:W-:Y:S01]  /*d4e0*/  R2UR UR7, R8 ;  /* 0x00000000080772ca */ /* 0x000fe200000e0000 */
[----:B------:R-:W-:-:S02]  /*d4f0*/  UIADD3 UR6, UR18, -0x1, URZ ;  /* 0xffffffff12067890 */ /* 0x000fc4000fffe03f */
[----:B------:R-:W0:Y:S08]  /*d500*/  MUFU.EX2 R3, R3 ;  /* 0x0000000300037308 */ /* 0x000e300000000800 */
[----:B------:R-:W1:Y:S08]  /*d510*/  MUFU.EX2 R120, R175 ;  /* 0x000000af00787308 */ /* 0x000e700000000800 */
[----:B------:R-:W2:Y:S01]  /*d520*/  MUFU.EX2 R128, R128 ;  /* 0x0000008000807308 */ /* 0x000ea20000000800 */
[----:B0-----:R-:W-:-:S04]  /*d530*/  FFMA.FTZ R10, R3, R9, R22 ;  /* 0x00000009030a7223 */ /* 0x001fc80000010016 */
[C---:B------:R-:W-:Y:S01]  /*d540*/  FADD.FTZ R10, R201.reuse, R10 ;  /* 0x0000000ac90a7221 */ /* 0x040fe20000010000 */
[----:B------:R-:W-:Y:S02]  /*d550*/  F2FP.BF16.F32.PACK_AB R201, R201, R22 ;  /* 0x00000016c9c9723e */ /* 0x000fe400000010ff */
[----:B------:R-:W0:Y:S01]  /*d560*/  MUFU.EX2 R132, R132 ;  /* 0x0000008400847308 */ /* 0x000e220000000800 */
[----:B------:R-:W-:Y:S01]  /*d570*/  FADD.FTZ R9, R203, R10 ;  /* 0x0000000acb097221 */ /* 0x000fe20000010000 */
[----:B-1----:R-:W-:-:S03]  /*d580*/  F2FP.BF16.F32.PACK_AB R203, R120, R203 ;  /* 0x000000cb78cb723e */ /* 0x002fc600000010ff */
[----:B------:R-:W-:-:S03]  /*d590*/  FADD.FTZ R10, R120, R9 ;  /* 0x00000009780a7221 */ /* 0x000fc60000010000 */
[----:B------:R-:W-:Y:S01]  /*d5a0*/  MUFU.EX2 R180, R180 ;  /* 0x000000b400b47308 */ /* 0x000fe20000000800 */
[----:B------:R-:W-:Y:S01]  /*d5b0*/  FADD.FTZ R9, R197, R10 ;  /* 0x0000000ac5097221 */ /* 0x000fe20000010000 */
[----:B------:R-:W-:-:S03]  /*d5c0*/  F2FP.BF16.F32.PACK_AB R197, R140, R197 ;  /* 0x000000c58cc5723e */ /* 0x000fc600000010ff */
[----:B------:R-:W-:-:S03]  /*d5d0*/  FADD.FTZ R10, R140, R9 ;  /* 0x000000098c0a7221 */ /* 0x000fc60000010000 */
[----:B------:R-:W-:Y:S01]  /*d5e0*/  MUFU.EX2 R181, R130 ;  /* 0x0000008200b57308 */ /* 0x000fe20000000800 */
[----:B------:R-:W-:Y:S01]  /*d5f0*/  FADD.FTZ R9, R199, R10 ;  /* 0x0000000ac7097221 */ /* 0x000fe20000010000 */
[----:B------:R-:W-:-:S03]  /*d600*/  F2FP.BF16.F32.PACK_AB R199, R124, R199 ;  /* 0x000000c77cc7723e */ /* 0x000fc600000010ff */
[----:B------:R-:W-:-:S03]  /*d610*/  FADD.FTZ R10, R124, R9 ;  /* 0x000000097c0a7221 */ /* 0x000fc60000010000 */
[----:B------:R-:W-:Y:S01]  /*d620*/  MUFU.EX2 R182, R182 ;  /* 0x000000b600b67308 */ /* 0x000fe20000000800 */
[----:B------:R-:W-:Y:S01]  /*d630*/  FADD.FTZ R9, R193, R10 ;  /* 0x0000000ac1097221 */ /* 0x000fe20000010000 */
[----:B--2---:R-:W-:-:S03]  /*d640*/  F2FP.BF16.F32.PACK_AB R193, R128, R193 ;  /* 0x000000c180c1723e */ /* 0x004fc600000010ff */
[----:B------:R-:W-:-:S03]  /*d650*/  FADD.FTZ R10, R128, R9 ;  /* 0x00000009800a7221 */ /* 0x000fc60000010000 */
[----:B------:R-:W-:Y:S01]  /*d660*/  MUFU.EX2 R183, R134 ;  /* 0x0000008600b77308 */ /* 0x000fe20000000800 */
[----:B------:R-:W-:Y:S01]  /*d670*/  FADD.FTZ R9, R195, R10 ;  /* 0x0000000ac3097221 */ /* 0x000fe20000010000 */
[----:B0-----:R-:W-:-:S03]  /*d680*/  F2FP.BF16.F32.PACK_AB R195, R132, R195 ;  /* 0x000000c384c3723e */ /* 0x001fc600000010ff */
[----:B------:R-:W-:-:S03]  /*d690*/  FADD.FTZ R10, R132, R9 ;  /* 0x00000009840a7221 */ /* 0x000fc60000010000 */
[----:B------:R-:W-:Y:S01]  /*d6a0*/  MUFU.EX2 R120, R125 ;  /* 0x0000007d00787308 */ /* 0x000fe20000000800 */
[----:B------:R-:W-:Y:S01]  /*d6b0*/  FADD.FTZ R9, R189, R10 ;  /* 0x0000000abd097221 */ /* 0x000fe20000010000 */
[----:B------:R-:W-:-:S03]  /*d6c0*/  F2FP.BF16.F32.PACK_AB R189, R136, R189 ;  /* 0x000000bd88bd723e */ /* 0x000fc600000010ff */
[----:B------:R-:W-:-:S04]  /*d6d0*/  FADD.FTZ R10, R136, R9 ;  /* 0x00000009880a7221 */ /* 0x000fc80000010000 */
[----:B------:R-:W-:Y:S01]  /*d6e0*/  FADD.FTZ R9, R191, R10 ;  /* 0x0000000abf097221 */ /* 0x000fe20000010000 */
[----:B------:R-:W-:-:S03]  /*d6f0*/  F2FP.BF16.F32.PACK_AB R191, R144, R191 ;  /* 0x000000bf90bf723e */ /* 0x000fc600000010ff */
[----:B------:R-:W-:-:S04]  /*d700*/  FADD.FTZ R10, R144, R9 ;  /* 0x00000009900a7221 */ /* 0x000fc80000010000 */
[----:B------:R-:W-:Y:S01]  /*d710*/  FADD.FTZ R10, R185, R10 ;  /* 0x0000000ab90a7221 */ /* 0x000fe20000010000 */
[----:B------:R-:W-:Y:S02]  /*d720*/  WARPGROUP.DEPBAR.LE gsb0, 0x0 ;  /* 0x00008000000079c5 */ /* 0x000fe40000010000 */
[----:B------:R0:W-:Y:S01]  /*d730*/  @!P1 SYNCS.ARRIVE.TRANS64.RED.A1T0 RZ, [R146+URZ], RZ ;  /* 0x000000ff92ff99a7 */ /* 0x0001e2000810043f */
[----:B------:R-:W-:Y:S01]  /*d740*/  MUFU.EX2 R177, R122 ;  /* 0x0000007a00b17308 */ /* 0x000fe20000000800 */
[----:B------:R-:W-:Y:S02]  /*d750*/  F2FP.BF16.F32.PACK_AB R176, R121, R14 ;  /* 0x0000000e79b0723e */ /* 0x000fe400000010ff */
[----:B------:R-:W-:Y:S01]  /*d760*/  F2FP.BF16.F32.PACK_AB R178, R11, R20 ;  /* 0x000000140bb2723e */ /* 0x000fe200000010ff */
[----:B------:R1:W-:Y:S04]  /*d770*/  @!P1 SYNCS.ARRIVE.TRANS64.RED.A1T0 RZ, [R148+URZ], RZ ;  /* 0x000000ff94ff99a7 */ /* 0x0003e8000810043f */
[----:B0-----:R0:W2:Y:S08]  /*d780*/  MUFU.EX2 R146, R139 ;  /* 0x0000008b00927308 */ /* 0x0010b00000000800 */
[----:B------:R-:W3:Y:S01]  /*d790*/  MUFU.EX2 R179, R126 ;  /* 0x0000007e00b37308 */ /* 0x000ee20000000800 */
[----:B0-----:R-:W-:-:S04]  /*d7a0*/  FADD.FTZ R139, R21, R138 ;  /* 0x0000008a158b7221 */ /* 0x001fc80000010000 */
[----:B------:R-:W-:Y:S01]  /*d7b0*/  FADD.FTZ R138, R192, R139 ;  /* 0x0000008bc08a7221 */ /* 0x000fe20000010000 */
[----:B------:R-:W-:-:S03]  /*d7c0*/  F2FP.BF16.F32.PACK_AB R192, R23, R192 ;  /* 0x000000c017c0723e */ /* 0x000fc600000010ff */
[----:B------:R-:W-:Y:S01]  /*d7d0*/  FADD.FTZ R127, R23, R138 ;  /* 0x0000008a177f7221 */ /* 0x000fe20000010000 */
[C---:B--2---:R-:W-:Y:S01]  /*d7e0*/  FADD.FTZ R10, R146.reuse, R10 ;  /* 0x0000000a920a7221 */ /* 0x044fe20000010000 */
        /* <DEDUP_REMOVED lines=9> */
[C---:B------:R-:W-:Y:S02]  /*d880*/  F2FP.BF16.F32.PACK_AB R188, R145.reuse, R188 ;  /* 0x000000bc91bc723e */ /* 0x040fe400000010ff */
        /* <DEDUP_REMOVED lines=11> */
[C---:B------:R-:W-:Y:S01]  /*d940*/  F2FP.BF16.F32.PACK_AB R184, R137.reuse, R184 ;  /* 0x000000b889b8723e */ /* 0x040fe200000010ff */
[----:B------:R-:W-:Y:S02]  /*d950*/  IMAD.MOV.U32 R13, RZ, RZ, R6 ;  /* 0x000000ffff0d7224 */ /* 0x000fe400078e0006 */
[----:B------:R-:W-:Y:S01]  /*d960*/  FADD.FTZ R9, R137, R22 ;  /* 0x0000001689097221 */ /* 0x000fe20000010000 */
[C---:B------:R-:W-:Y:S01]  /*d970*/  FADD.FTZ R10, R123.reuse, R10 ;  /* 0x0000000a7b0a7221 */ /* 0x040fe20000010000 */
[----:B------:R-:W-:-:S02]  /*d980*/  F2FP.BF16.F32.PACK_AB R177, R123, R177 ;  /* 0x000000b17bb1723e */ /* 0x000fc400000010ff */
        /* <DEDUP_REMOVED lines=11> */
[----:B------:R-:W-:Y:S01]  /*da40*/  FADD.FTZ R14, R20, R9 ;  /* 0x00000009140e7221 */ /* 0x000fe20000010000 */
[----:B---3--:R-:W-:Y:S01]  /*da50*/  FADD.FTZ R9, R179, R10 ;  /* 0x0000000ab3097221 */ /* 0x008fe20000010000 */
[----:B------:R-:W-:Y:S01]  /*da60*/  IMAD.U32 R20, RZ, RZ, UR6 ;  /* 0x00000006ff147e24 */ /* 0x000fe2000f8e00ff */
[----:B------:R-:W-:Y:S01]  /*da70*/  UMOV UR6, UR60 ;  /* 0x0000003c00067c82 */ /* 0x000fe20008000000 */
[----:B------:R-:W-:Y:S01]  /*da80*/  FADD.FTZ R10, R11, R14 ;  /* 0x0000000e0b0a7221 */ /* 0x000fe20000010000 */
[----:B------:R-:W-:Y:S02]  /*da90*/  IMAD.U32 R14, RZ, RZ, UR7 ;  /* 0x00000007ff0e7e24 */ /* 0x000fe4000f8e00ff */
[C---:B------:R-:W-:Y:S01]  /*daa0*/  FADD.FTZ R9, R120.reuse, R9 ;  /* 0x0000000978097221 */ /* 0x040fe20000010000 */
[----:B------:R-:W-:Y:S01]  /*dab0*/  F2FP.BF16.F32.PACK_AB R179, R120, R179 ;  /* 0x000000b378b3723e */ /* 0x000fe200000010ff */
[----:B------:R-:W-:Y:S01]  /*dac0*/  IMAD.MOV.U32 R11, RZ, RZ, R7 ;  /* 0x000000ffff0b7224 */ /* 0x000fe200078e0007 */
[----:B-1----:R-:W-:Y:S06]  /*dad0*/  @P2 BRA `(.L_x_5314) ;  /* 0xffffffc000a02947 */ /* 0x002fec000383ffff */
.L_x_5305:
        /* <DEDUP_REMOVED lines=99> */
.L_x_5315:
        /* <DEDUP_REMOVED lines=8> */
.L_x_5316:
[----:B-1----:R-:W-:Y:S05]  /*e190*/  @P2 BRA `(.L_x_5317) ;  /* 0x0000000000082947 */ /* 0x002fea0003800000 */
[----:B------:R-:W1:Y:S02]  /*e1a0*/  SYNCS.PHASECHK.TRANS64.TRYWAIT P0, [UR5+0x36850], R2 ;  /* 0x03685002ff0075a7 */ /* 0x000e640008000145 */
[----:B-1----:R-:W-:Y:S05]  /*e1b0*/  @!P0 BRA `(.L_x_5318) ;  /* 0x0000006c00f88947 */ /* 0x002fea0003800000 */
.L_x_5317:
[----:B------:R-:W-:Y:S01]  /*e1c0*/  R2UR UR4, R16 ;  /* 0x00000000100472ca */ /* 0x000fe200000e0000 */
[----:B------:R-:W-:Y:S01]  /*e1d0*/  WARPGROUP.ARRIVE ;  /* 0x00000000000079c5 */ /* 0x000fe20000000000 */
[----:B------:R-:W-:Y:S01]  /*e1e0*/  UMOV UR7, 0x40000040 ;  /* 0x4000004000077882 */ /* 0x000fe20000000000 */
[----:B-1----:R-:W1:Y:S01]  /*e1f0*/  SHFL.BFLY PT, R3, R10, 0x2, 0x1f ;  /* 0x0c401f000a037f89 */ /* 0x002e6200000e0000 */
[----:B------:R-:W-:-:S03]  /*e200*/  IMAD.U32 R11, RZ, RZ, UR5 ;  /* 0x00000005ff0b7e24 */ /* 0x000fc6000f8e00ff */
[----:B0-----:R-:W0:Y:S01]  /*e210*/  SHFL.BFLY PT, R2, R9, 0x2, 0x1f ;  /* 0x0c401f0009027f89 */ /* 0x001e2200000e0000 */
[----:B------:R-:W-:-:S05]  /*e220*/  @!P1 VIADD R11, R11, 0x36860 ;  /* 0x000368600b0b9836 */ /* 0x000fca0000000000 */
[----:B------:R-:W-:Y:S01]  /*e230*/  UIADD3 UR4, UR4, 0x400, URZ ;  /* 0x0000040004047890 */ /* 0x000fe2000fffe03f */
[----:B------:R-:W-:-:S03]  /*e240*/  @!P1 PRMT R11, RZ, 0x654, R11 ;  /* 0x00000654ff0b9816 */ /* 0x000fc6000000000b */
[----:B------:R-:W-:-:S04]  /*e250*/  USHF.R.U32.HI UR4, URZ, 0x4, UR4 ;  /* 0x000000043f047899 */ /* 0x000fc80008011604 */
[----:B------:R-:W-:-:S04]  /*e260*/  ULOP3.LUT UR4, UR4, 0x3fff, URZ, 0xc0, !UPT ;  /* 0x00003fff04047892 */ /* 0x000fc8000f8ec03f */
[----:B------:R-:W-:Y:S01]  /*e270*/  ULOP3.LUT UR4, UR4, 0x3800000, URZ, 0xfc, !UPT ;  /* 0x0380000004047892 */ /* 0x000fe2000f8efc3f */
[----:B-1----:R-:W-:-:S03]  /*e280*/  FADD.FTZ R3, R3, R10 ;  /* 0x0000000a03037221 */ /* 0x002fc60000010000 */
[----:B------:R-:W-:Y:S01]  /*e290*/  UIMAD UR60, UR60, 0xa80, UR4 ;  /* 0x00000a803c3c78a4 */ /* 0x000fe2000f8e0204 */
[----:B0-----:R-:W-:-:S03]  /*e2a0*/  FADD.FTZ R4, R2, R9 ;  /* 0x0000000902047221 */ /* 0x001fc60000010000 */
[----:B------:R-:W-:Y:S01]  /*e2b0*/  UIADD3 UR4, UR60, 0x80, URZ ;  /* 0x000000803c047890 */ /* 0x000fe2000fffe03f */
[----:B------:R-:W0:Y:S02]  /*e2c0*/  SHFL.BFLY PT, R2, R3, 0x1, 0x1f ;  /* 0x0c201f0003027f89 */ /* 0x000e2400000e0000 */
[----:B------:R-:W-:-:S06]  /*e2d0*/  UMOV UR6, UR60 ;  /* 0x0000003c00067c82 */ /* 0x000fcc0008000000 */
[----:B------:R-:W-:Y:S01]  /*e2e0*/  HGMMA.64x192x16.F32.BF16 R24, R200, gdesc[UR4].tnspB, R24, gsb0 ;  /* 0x42e00004c8187df0 */ /* 0x000fe20008001818 */
[----:B------:R-:W-:Y:S01]  /*e2f0*/  UMOV UR7, 0x40000040 ;  /* 0x4000004000077882 */ /* 0x000fe20000000000 */
[----:B------:R-:W-:Y:S01]  /*e300*/  UMOV UR6, UR4 ;  /* 0x0000000400067c82 */ /* 0x000fe20008000000 */
[----:B------:R-:W-:Y:S01]  /*e310*/  UIADD3 UR4, UR60, 0x100, URZ ;  /* 0x000001003c047890 */ /* 0x000fe2000fffe03f */
[----:B------:R-:W1:Y:S01]  /*e320*/  SHFL.BFLY PT, R5, R4, 0x1, 0x1f ;  /* 0x0c201f0004057f89 */ /* 0x000e6200000e0000 */
[----:B0-----:R-:W-:Y:S01]  /*e330*/  FADD.FTZ R12, R3, R2 ;  /* 0x00000002030c7221 */ /* 0x001fe20000010000 */
[----:B------:R-:W-:Y:S02]  /*e340*/  IMAD.MOV.U32 R3, RZ, RZ, -0x800000 ;  /* 0xff800000ff037424 */ /* 0x000fe400078e00ff */
[----:B------:R-:W-:Y:S02]  /*e350*/  IMAD.MOV.U32 R2, RZ, RZ, -0x800000 ;  /* 0xff800000ff027424 */ /* 0x000fe400078e00ff */
[----:B------:R-:W-:Y:S01]  /*e360*/  FSETP.NE.FTZ.AND P0, PT, R12, RZ, PT ;  /* 0x000000ff0c00720b */ /* 0x000fe20003f15000 */
[----:B-1----:R-:W-:Y:S01]  /*e370*/  FADD.FTZ R13, R4, R5 ;  /* 0x00000005040d7221 */ /* 0x002fe20000010000 */
[----:B------:R-:W-:-:S04]  /*e380*/  CS2R R4, SRZ ;  /* 0x0000000000047805 */ /* 0x000fc8000001ff00 */
[----:B------:R-:W-:-:S07]  /*e390*/  FSETP.NE.FTZ.AND P2, PT, R13, RZ, PT ;  /* 0x000000ff0d00720b */ /* 0x000fce0003f55000 */
[----:B------:R-:W0:Y:S01]  /*e3a0*/  @P0 MUFU.LG2 R8, R12 ;  /* 0x0000000c00080308 */ /* 0x000e220000000c00 */
[----:B------:R-:W-:-:S07]  /*e3b0*/  @P0 FMUL.FTZ R9, R0, 0.69314718246459960938 ;  /* 0x3f31721800090820 */ /* 0x000fce0000410000 */
[----:B------:R-:W1:Y:S01]  /*e3c0*/  @P2 MUFU.LG2 R10, R13 ;  /* 0x0000000d000a2308 */ /* 0x000e620000000c00 */
[----:B------:R-:W-:-:S07]  /*e3d0*/  @P2 FMUL.FTZ R15, R0, 0.69314718246459960938 ;  /* 0x3f317218000f2820 */ /* 0x000fce0000410000 */
        /* <DEDUP_REMOVED lines=137> */
.L_x_5288:
        /* <DEDUP_REMOVED lines=290> */
.L_x_5321:
[----:B------:R-:W-:Y:S05]  /*fe90*/  BSYNC B0 ;  /* 0x0000000000007941 */ /* 0x000fea0003800000 */
.L_x_5320:
[----:B------:R-:W-:Y:S01]  /*fea0*/  ISETP.GE.AND P0, PT, R18, R21, PT ;  /* 0x000000151200720c */ /* 0x000fe20003f06270 */
[----:B0--3--:R0:W2:Y:S04]  /*feb0*/  SHFL.IDX PT, R3, R6, 0x1, 0x1c1f ;  /* 0x003c1f0006037f89 */ /* 0x0090a800000e0000 */
[----:B------:R0:W3:Y:S08]  /*fec0*/  SHFL.IDX PT, R2, R0, 0x1, 0x1c1f ;  /* 0x003c1f0000027f89 */ /* 0x0000f000000e0000 */
[----:B0-----:R-:W-:Y:S05]  /*fed0*/  @P0 BRA `(.L_x_5286) ;  /* 0x0000005000100947 */ /* 0x001fea0003800000 */
        /* <DEDUP_REMOVED lines=14> */
[--C-:B-1234-:R-:W-:Y:S01]  /*ffc0*/  @!P2 IMAD.WIDE R4, R7, 0x4, R2.reuse ;  /* 0x000000040704a825 */ /* 0x11efe200078e0202 */
        /* <DEDUP_REMOVED lines=131> */
.L_x_5319:
        /* <DEDUP_REMOVED lines=62> */
.L_x_5284:
        /* <DEDUP_REMOVED lines=18> */
.L_x_5322:
[----:B------:R-:W-:Y:S01]  /*10d00*/  ULDC UR42, c[0x0][0xc50] ;  /* 0x00031400002a7ab9 */ /* 0x000fe20000000800 */
[----:B------:R-:W-:Y:S01]  /*10d10*/  UMOV UR36, UR6 ;  /* 0x0000000600247c82 */ /* 0x000fe20008000000 */
[----:B------:R-:W-:-:S11]  /*10d20*/  UISETP.NE.AND UP0, UPT, UR42, 0x1, UPT ;  /* 0x000000012a00788c */ /* 0x000fd6000bf05270 */
[----:B------:R-:W-:Y:S01]  /*10d30*/  @UP0 ULDC UR4, c[0x0][0xc54] ;  /* 0x0003150000040ab9 */ /* 0x000fe20000000800 */
[----:B------:R-:W-:Y:S01]  /*10d40*/  @UP0 ULDC UR7, c[0x0][0xc58] ;  /* 0x0003160000070ab9 */ /* 0x000fe20000000800 */
[----:B------:R-:W-:-:S04]  /*10d50*/  UIMAD.WIDE.U32 UR4, UR6, UR4, URZ ;  /* 0x00000004060472a5 */ /* 0x000fc8000f8e003f */
[----:B------:R-:W-:-:S12]  /*10d60*/  @UP0 USHF.R.U32.HI UR36, URZ, UR7, UR5 ;  /* 0x000000073f240299 */ /* 0x000fd80008011605 */
.L_x_5323:
        /* <DEDUP_REMOVED lines=14> */
[----:B------:R-:W-:Y:S02]  /*10e50*/  UISETP.NE.AND.EX UP0, UPT, UR7, URZ, UPT, UP0 ;  /* 0x0000003f0700728c */ /* 0x000fe4000bf05300 */
[----:B------:R-:W-:-:S02]  /*10e60*/  UIADD3 UR10, -UR5, 0x70, URZ ;  /* 0x00000070050a7890 */ /* 0x000fc4000fffe13f */
[----:B------:R-:W-:Y:S01]  /*10e70*/  USEL UR7, UR6, 0x1, UP0 ;  /* 0x0000000106077887 */ /* 0x000fe20008000000 */
[----:B------:R-:W-:Y:S01]  /*10e80*/  ULDC UR9, c[0x0][0x2f0] ;  /* 0x0000bc0000097ab9 */ /* 0x000fe20000000800 */
[----:B------:R-:W-:Y:S02]  /*10e90*/  UMOV UR41, URZ ;  /* 0x0000003f00297c82 */ /* 0x000fe40008000000 */
[----:B------:R-:W-:Y:S02]  /*10ea0*/  UIMAD UR10, UR7, UR9, UR10 ;  /* 0x00000009070a72a4 */ /* 0x000fe4000f8e020a */
[----:B0-----:R-:W-:-:S03]  /*10eb0*/  ULEA UR8, UR4, 0x7f, 0x7 ;  /* 0x0000007f04087891 */ /* 0x001fc6000f8e383f */
[----:B------:R-:W-:Y:S02]  /*10ec0*/  @UP1 ULDC UR4, c[0x0][0x44c] ;  /* 0x0001130000041ab9 */ /* 0x000fe40000000800 */
[----:B------:R-:W-:Y:S02]  /*10ed0*/  UIMAD.WIDE.U32 UR4, UR8, UR4, URZ ;  /* 0x00000004080472a5 */ /* 0x000fe4000f8e003f */
[----:B------:R-:W-:Y:S01]  /*10ee0*/  UMOV UR6, UR8 ;  /* 0x0000000800067c82 */ /* 0x000fe20008000000 */
[----:B------:R-:W-:Y:S02]  /*10ef0*/  @UP1 ULDC UR8, c[0x0][0x450] ;  /* 0x0001140000081ab9 */ /* 0x000fe40000000800 */
[----:B------:R-:W-:Y:S02]  /*10f00*/  @UP1 USHF.R.U32.HI UR6, URZ, UR8, UR5 ;  /* 0x000000083f061299 */ /* 0x000fe40008011605 */
[----:B------:R-:W-:Y:S02]  /*10f10*/  UIMAD UR5, UR7, UR9, 0x6f ;  /* 0x0000006f070574a4 */ /* 0x000fe4000f8e0209 */
[----:B------:R-:W-:Y:S01]  /*10f20*/  UIADD3 UR7, UR10, UR6, URZ ;  /* 0x000000060a077290 */ /* 0x000fe2000fffe03f */
[----:B------:R-:W-:-:S02]  /*10f30*/  UMOV UR4, URZ ;  /* 0x0000003f00047c82 */ /* 0x000fc40008000000 */
[----:B------:R-:W-:Y:S01]  /*10f40*/  UMOV UR6, URZ ;  /* 0x0000003f00067c82 */ /* 0x000fe20008000000 */
[----:B------:R-:W-:Y:S02]  /*10f50*/  UIMAD.WIDE UR4, UR5, -0x6db6db6d, UR4 ;  /* 0x92492493050478a5 */ /* 0x000fe4000f8e0204 */
[----:B------:R-:W-:Y:S02]  /*10f60*/  UIMAD.WIDE UR6, UR7, -0x6db6db6d, UR6 ;  /* 0x92492493070678a5 */ /* 0x000fe4000f8e0206 */
[----:B------:R-:W-:Y:S02]  /*10f70*/  USHF.R.U32.HI UR8, URZ, 0x1f, UR5 ;  /* 0x0000001f3f087899 */ /* 0x000fe40008011605 */
[----:B------:R-:W-:Y:S02]  /*10f80*/  USHF.R.U32.HI UR4, URZ, 0x1f, UR7 ;  /* 0x0000001f3f047899 */ /* 0x000fe40008011607 */
[----:B------:R-:W-:Y:S02]  /*10f90*/  ULEA.HI.SX32 UR8, UR5, UR8, 0x1a ;  /* 0x0000000805087291 */ /* 0x000fe4000f8fd23f */
[----:B------:R-:W-:-:S02]  /*10fa0*/  ULEA.HI.SX32 UR4, UR7, UR4, 0x1a ;  /* 0x0000000407047291 */ /* 0x000fc4000f8fd23f */
[----:B------:R-:W-:Y:S02]  /*10fb0*/  USHF.R.U32.HI UR10, URZ, 0x10, UR42 ;  /* 0x000000103f0a7899 */ /* 0x000fe4000801162a */
[----:B------:R-:W-:Y:S02]  /*10fc0*/  UISETP.LT.AND UP0, UPT, UR8, UR4, UPT ;  /* 0x000000040800728c */ /* 0x000fe4000bf01270 */
[----:B------:R-:W-:Y:S02]  /*10fd0*/  ULOP3.LUT UR42, UR42, 0xffff, URZ, 0xc0, !UPT ;  /* 0x0000ffff2a2a7892 */ /* 0x000fe4000f8ec03f */
[----:B------:R-:W-:Y:S02]  /*10fe0*/  USEL UR39, UR8, UR4, UP0 ;  /* 0x0000000408277287 */ /* 0x000fe40008000000 */
[----:B------:R-:W-:Y:S02]  /*10ff0*/  UISETP.NE.AND UP0, UPT, UR10, URZ, UPT ;  /* 0x0000003f0a00728c */ /* 0x000fe4000bf05270 */
[----:B------:R-:W-:-:S06]  /*11000*/  UISETP.GE.AND UP1, UPT, UR39, 0x1, UPT ;  /* 0x000000012700788c */ /* 0x000fcc000bf26270 */
[----:B------:R-:W-:-:S03]  /*11010*/  PLOP3.LUT P0, PT, PT, PT, UP1, 0x80, 0x0 ;  /* 0x000000000000781c */ /* 0x000fc60003f0f018 */
[----:B------:R-:W-:-:S10]  /*11020*/  @!UP0 ULDC UR10, c[0x0][0x9f0] ;  /* 0x00027c00000a8ab9 */ /* 0x000fd40000000800 */
[----:B------:R-:W-:Y:S05]  /*11030*/  @!P0 BRA `(.L_x_5325) ;  /* 0x0000000000848947 */ /* 0x000fea0003800000 */
[----:B------:R-:W-:Y:S01]  /*11040*/  IMAD.U32 R3, RZ, RZ, UR10 ;  /* 0x0000000aff037e24 */ /* 0x000fe2000f8e00ff */
[----:B------:R-:W-:Y:S01]  /*11050*/  UIADD3 UR6, UR10, -0x1, UR39 ;  /* 0xffffffff0a067890 */ /* 0x000fe2000fffe027 */
[----:B------:R-:W-:-:S03]  /*11060*/  UMOV UR4, URZ ;  /* 0x0000003f00047c82 */ /* 0x000fc60008000000 */
        /* <DEDUP_REMOVED lines=30> */
.L_x_5325:
[----:B------:R-:W-:Y:S01]  /*11250*/  UIMAD UR40, UR42, UR41, URZ ;  /* 0x000000292a2872a4 */ /* 0x000fe2000f8e023f */
[----:B------:R-:W-:-:S05]  /*11260*/  IMAD.U32 R0, RZ, RZ, UR39 ;  /* 0x00000027ff007e24 */ /* 0x000fca000f8e00ff */
        /* <DEDUP_REMOVED lines=30> */
.L_x_5326:
        /* <DEDUP_REMOVED lines=20> */
.L_x_5328:
        /* <DEDUP_REMOVED lines=15> */
.L_x_5327:
        /* <DEDUP_REMOVED lines=21> */
.L_x_5413:
        /* <DEDUP_REMOVED lines=8> */
.L_x_5416:
        /* <DEDUP_REMOVED lines=22> */
.L_x_5332:
[----:B0-----:R-:W-:Y:S01]  /*119b0*/  IMAD.MOV.U32 R0, RZ, RZ, 0x1 ;  /* 0x00000001ff007424 */ /* 0x001fe200078e00ff */
[----:B------:R-:W1:Y:S04]  /*119c0*/  S2R R8, SR_TID.X ;  /* 0x0000000000087919 */ /* 0x000e680000002100 */
[----:B------:R-:W-:-:S04]  /*119d0*/  SHF.L.U32 R0, R0, 0x1f, RZ ;  /* 0x0000001f00007819 */ /* 0x000fc800000006ff */
[----:B------:R-:W0:Y:S01]  /*119e0*/  SYNCS.PHASECHK.TRANS64.TRYWAIT P0, [UR38+0x36840], R0 ;  /* 0x03684000ff0075a7 */ /* 0x000e220008000166 */
[----:B-1----:R-:W-:-:S04]  /*119f0*/  LOP3.LUT R2, R8, 0x7f, RZ, 0xc0, !PT ;  /* 0x0000007f08027812 */ /* 0x002fc800078ec0ff */
[----:B------:R-:W-:Y:S01]  /*11a00*/  ISETP.NE.AND P1, PT, R2, RZ, PT ;  /* 0x000000ff0200720c */ /* 0x000fe20003f25270 */
[----:B0-----:R-:W-:-:S12]  /*11a10*/  @!P0 BRA `(.L_x_5333) ;  /* 0x0000003800388947 */ /* 0x001fd80003800000 */
.L_x_5417:
[----:B------:R-:W-:Y:S05]  /*11a20*/  @P1 BRA `(.L_x_5334) ;  /* 0x0000000000181947 */ /* 0x000fea0003800000 */
[----:B------:R-:W1:Y:S01]  /*11a30*/  S2R R2, SR_TID.X ;  /* 0x0000000000027919 */ /* 0x000e620000002100 */
[----:B0-----:R-:W-:-:S04]  /*11a40*/  IMAD.MOV.U32 R0, RZ, RZ, 0xa800 ;  /* 0x0000a800ff007424 */ /* 0x001fc800078e00ff */
[----:B------:R2:W-:Y:S01]  /*11a50*/  SYNCS.ARRIVE.TRANS64 RZ, [UR38+0x36830], R0 ;  /* 0x03683000ffff79a7 */ /* 0x0005e20008000026 */
[----:B-1----:R-:W-:-:S13]  /*11a60*/  LOP3.LUT P0, RZ, R2, 0x1f, RZ, 0xc0, !PT ;  /* 0x0000001f02ff7812 */ /* 0x002fda000780c0ff */
[----:B--2---:R-:W-:Y:S05]  /*11a70*/  @!P0 BRA `(.L_x_5334) ;  /* 0x0000000000048947 */ /* 0x004fea0003800000 */
[----:B------:R-:W-:Y:S01]  /*11a80*/  BPT.TRAP 0x1 ;  /* 0x000000040000795c */ /* 0x000fe20000300000 */
.L_x_5334:
        /* <DEDUP_REMOVED lines=28> */
[----:B------:R1:W-:Y:S01]  /*11c50*/  UTMALDG.4D [UR24], [UR4], desc[UR6] ;  /* 0x00000618040075b4 */ /* 0x0003e20008019000 */
[----:B------:R1:W-:Y:S02]  /*11c60*/  UTMALDG.4D [UR16], [UR4], desc[UR6] ;  /* 0x00000610040075b4 */ /* 0x0003e40008019000 */
[----:B-1----:R-:W-:Y:S01]  /*11c70*/  NOP ;  /* 0x0000000000007918 */ /* 0x002fe20000000000 */
.L_x_5330:
        /* <DEDUP_REMOVED lines=22> */
.L_x_5335:
[----:B------:R-:W1:Y:S01]  /*11de0*/  LDC R6, c[0x0][0x448] ;  /* 0x00011200ff067b82 */ /* 0x000e620000000800 */
[----:B------:R-:W2:Y:S01]  /*11df0*/  S2R R14, SR_TID.X ;  /* 0x00000000000e7919 */ /* 0x000ea20000002100 */
[----:B------:R-:W-:Y:S01]  /*11e00*/  USHF.R.S32.HI UR6, URZ, 0x1f, UR36 ;  /* 0x0000001f3f067899 */ /* 0x000fe20008011424 */
[----:B------:R-:W-:Y:S01]  /*11e10*/  ULDC.64 UR8, c[0x0][0x2d8] ;  /* 0x0000b60000087ab9 */ /* 0x000fe20000000a00 */
[----:B------:R-:W3:Y:S02]  /*11e20*/  S2R R15, SR_CTAID.Z ;  /* 0x00000000000f7919 */ /* 0x000ee40000002700 */
[----:B------:R-:W-:Y:S02]  /*11e30*/  UIMAD UR6, UR6, UR8, URZ ;  /* 0x00000008060672a4 */ /* 0x000fe4000f8e023f */
[----:B------:R-:W4:Y:S01]  /*11e40*/  LDC.64 R2, c[0x0][0x2e0] ;  /* 0x0000b800ff027b82 */ /* 0x000f220000000a00 */
[----:B------:R-:W5:Y:S01]  /*11e50*/  S2R R11, SR_CTAID.X ;  /* 0x00000000000b7919 */ /* 0x000f620000002500 */
[----:B------:R-:W-:-:S02]  /*11e60*/  UIMAD.WIDE.U32 UR4, UR36, UR8, URZ ;  /* 0x00000008240472a5 */ /* 0x000fc4000f8e003f */
[----:B------:R-:W-:-:S04]  /*11e70*/  UIMAD UR6, UR36, UR9, UR6 ;  /* 0x00000009240672a4 */ /* 0x000fc8000f8e0206 */
[----:B------:R-:W-:Y:S01]  /*11e80*/  UIADD3 UR5, UR5, UR6, URZ ;  /* 0x0000000605057290 */ /* 0x000fe2000fffe03f */
[----:B-1----:R-:W-:Y:S02]  /*11e90*/  ISETP.NE.AND P0, PT, R6, 0x1, PT ;  /* 0x000000010600780c */ /* 0x002fe40003f05270 */
[C---:B--2---:R-:W-:Y:S01]  /*11ea0*/  LOP3.LUT R12, R14.reuse, 0x7f, RZ, 0xc0, !PT ;  /* 0x0000007f0e0c7812 */ /* 0x044fe200078ec0ff */
[----:B------:R-:W-:-:S10]  /*11eb0*/  IMAD.SHL.U32 R13, R14, 0x10, RZ ;  /* 0x000000100e0d7824 */ /* 0x000fd400078e00ff */
[----:B------:R-:W1:Y:S01]  /*11ec0*/  @P0 LDC R9, c[0x0][0x44c] ;  /* 0x00011300ff090b82 */ /* 0x000e620000000800 */
[----:B------:R-:W-:Y:S02]  /*11ed0*/  SHF.R.U32.HI R8, RZ, 0x3, R12 ;  /* 0x00000003ff087819 */ /* 0x000fe4000001160c */
[----:B---3--:R-:W-:Y:S02]  /*11ee0*/  SHF.R.S32.HI R5, RZ, 0x1f, R15 ;  /* 0x0000001fff057819 */ /* 0x008fe4000001140f */
[----:B0-----:R-:W-:-:S03]  /*11ef0*/  LOP3.LUT R0, R8, 0x70, R13, 0xf8, !PT ;  /* 0x0000007008007812 */ /* 0x001fc600078ef80d */
[----:B------:R-:W0:Y:S01]  /*11f00*/  @P0 LDC R7, c[0x0][0x450] ;  /* 0x00011400ff070b82 */ /* 0x000e220000000800 */
[-C--:B----4-:R-:W-:Y:S02]  /*11f10*/  IMAD R4, R5, R2.reuse, RZ ;  /* 0x0000000205047224 */ /* 0x090fe400078e02ff */
[----:B-----5:R-:W-:Y:S02]  /*11f20*/  IMAD R0, R11, 0x80, R0 ;  /* 0x000000800b007824 */ /* 0x020fe400078e0200 */
[C---:B------:R-:W-:Y:S02]  /*11f30*/  IMAD R5, R15.reuse, R3, R4 ;  /* 0x000000030f057224 */ /* 0x040fe400078e0204 */
[----:B------:R-:W-:Y:S02]  /*11f40*/  IMAD.MOV.U32 R4, RZ, RZ, R0 ;  /* 0x000000ffff047224 */ /* 0x000fe400078e0000 */
[----:B------:R-:W-:Y:S01]  /*11f50*/  IMAD.WIDE.U32 R2, R15, R2, UR4 ;  /* 0x000000040f027e25 */ /* 0x000fe2000f8e0002 */
[----:B------:R-:W-:-:S03]  /*11f60*/  ULDC.64 UR4, c[0x0][0x2d0] ;  /* 0x0000b40000047ab9 */ /* 0x000fc60000000a00 */
[----:B------:R-:W-:Y:S02]  /*11f70*/  IMAD.IADD R3, R3, 0x1, R5 ;  /* 0x0000000103037824 */ /* 0x000fe400078e0205 */
[----:B-1----:R-:W-:-:S04]  /*11f80*/  @P0 IMAD.HI.U32 R10, R0, R9, RZ ;  /* 0x00000009000a0227 */ /* 0x002fc800078e00ff */
[----:B------:R-:W-:Y:S01]  /*11f90*/  IMAD.SHL.U32 R9, R12, 0x8, RZ ;  /* 0x000000080c097824 */ /* 0x000fe200078e00ff */
        /* <DEDUP_REMOVED lines=33> */
[----:B------:R-:W-:Y:S01]  /*121b0*/  IMAD R8, R11, 0x80, R8 ;  /* 0x000000800b087824 */ /* 0x000fe200078e0208 */
        /* <DEDUP_REMOVED lines=10> */
[----:B------:R-:W-:-:S05]  /*12260*/  @!P3 IMAD.WIDE.U32 R2, R10, 0x2, R2 ;  /* 0x000000020a02b825 */ /* 0x000fca00078e0002 */
[----:B------:R-:W-:Y:S04]  /*12270*/  @!P3 LDGSTS.E.BYPASS.LTC128B.128 [R21+0x15400], desc[UR6][R2.64], !P2 ;  /* 0x154000000215bfae */ /* 0x000fe8000d101d46 */
[----:B------:R-:W-:Y:S04]  /*12280*/  @!P3 LDGSTS.E.BYPASS.LTC128B.128 [R21+0x19400], desc[UR6][R2.64+0x80], !P0 ;  /* 0x194000800215bfae */ /* 0x000fe8000c101d46 */
[----:B------:R1:W-:Y:S01]  /*12290*/  @!P3 LDGSTS.E.BYPASS.LTC128B.128 [R21+0x1d400], desc[UR6][R2.64+0x100], !P1 ;  /* 0x1d4001000215bfae */ /* 0x0003e2000c901d46 */
[----:B------:R-:W-:Y:S01]  /*122a0*/  ISETP.GE.AND P3, PT, R5, R6, PT ;  /* 0x000000060500720c */ /* 0x000fe20003f66270 */
[----:B--2---:R-:W-:-:S02]  /*122b0*/  IMAD.MOV.U32 R5, RZ, RZ, R4 ;  /* 0x000000ffff057224 */ /* 0x004fc400078e0004 */
[----:B0-----:R-:W-:Y:S02]  /*122c0*/  IMAD.MOV.U32 R4, RZ, RZ, R14 ;  /* 0x000000ffff047224 */ /* 0x001fe400078e000e */
[----:B------:R-:W-:Y:S01]  /*122d0*/  SHFL.IDX PT, R14, R0, 0x2, 0x181f ;  /* 0x00581f00000e7f89 */ /* 0x000fe200000e0000 */
[----:B-1----:R-:W-:-:S07]  /*122e0*/  VIADD R3, R8, 0x20 ;  /* 0x0000002008037836 */ /* 0x002fce0000000000 */
        /* <DEDUP_REMOVED lines=60> */
.L_x_5434:
        /* <DEDUP_REMOVED lines=15> */
.L_x_5338:
[----:B------:R-:W-:Y:S05]  /*127a0*/  BSYNC B0 ;  /* 0x0000000000007941 */ /* 0x000fea0003800000 */
.L_x_5337:
        /* <DEDUP_REMOVED lines=12> */
.L_x_5435:
[----:B0-----:R-:W-:Y:S02]  /*12870*/  IMAD.MOV.U32 R9, RZ, RZ, 0x1 ;  /* 0x00000001ff097424 */ /* 0x001fe400078e00ff */
[----:B------:R-:W-:Y:S01]  /*12880*/  IMAD.MOV.U32 R8, RZ, RZ, RZ ;  /* 0x000000ffff087224 */ /* 0x000fe200078e00ff */
[----:B------:R-:W-:Y:S06]  /*12890*/  @!P1 BRA `(.L_x_5340) ;  /* 0x0000001c00a89947 */ /* 0x000fec0003800000 */
[----:B------:R-:W-:Y:S01]  /*128a0*/  UIADD3 UR4, UR42, 0x1, URZ ;  /* 0x000000012a047890 */ /* 0x000fe2000fffe03f */
[----:B-1----:R-:W-:Y:S01]  /*128b0*/  LOP3.LUT R2, RZ, UR40, RZ, 0x33, !PT ;  /* 0x00000028ff027c12 */ /* 0x002fe2000f8e33ff */
        /* <DEDUP_REMOVED lines=22> */
[----:B------:R-:W-:-:S07]  /*12a20*/  IMAD.U32 R7, RZ, RZ, UR4 ;  /* 0x00000004ff077e24 */ /* 0x000fce000f8e00ff */
.L_x_5376:
        /* <DEDUP_REMOVED lines=29> */
.L_x_5344:
[----:B------:R-:W1:Y:S01]  /*12c00*/  S2R R2, SR_TID.X ;  /* 0x0000000000027919 */ /* 0x000e620000002100 */
[----:B------:R-:W-:Y:S01]  /*12c10*/  BSSY B2, `(.L_x_5345) ;  /* 0x0000006000027945 */ /* 0x000fe20003800000 */
[----:B-1----:R-:W-:Y:S02]  /*12c20*/  LOP3.LUT R3, R2, 0x7f, RZ, 0xc0, !PT ;  /* 0x0000007f02037812 */ /* 0x002fe400078ec0ff */
[----:B------:R-:W-:Y:S02]  /*12c30*/  SHF.L.U32 R2, R6, 0x1f, RZ ;  /* 0x0000001f06027819 */ /* 0x000fe400000006ff */
[----:B------:R-:W-:Y:S02]  /*12c40*/  ISETP.NE.AND P2, PT, R3, RZ, PT ;  /* 0x000000ff0300720c */ /* 0x000fe40003f45270 */
[----:B------:R-:W1:Y:S02]  /*12c50*/  SYNCS.PHASECHK.TRANS64.TRYWAIT P0, [UR38+0x36848], R2 ;  /* 0x03684802ff0075a7 */ /* 0x000e640008000166 */
[----:B-1----:R-:W-:Y:S09]  /*12c60*/  @!P0 BRA `(.L_x_5346) ;  /* 0x0000003000948947 */ /* 0x002ff20003800000 */
.L_x_5436:
[----:B------:R-:W-:Y:S05]  /*12c70*/  BSYNC B2 ;  /* 0x0000000000027941 */ /* 0x000fea0003800000 */
.L_x_5345:
[----:B------:R-:W-:Y:S04]  /*12c80*/  BSSY B2, `(.L_x_5347) ;  /* 0x0000007000027945 */ /* 0x000fe80003800000 */
[----:B------:R-:W-:Y:S05]  /*12c90*/  @P2 BRA `(.L_x_5348) ;  /* 0x0000000000142947 */ /* 0x000fea0003800000 */
[----:B------:R-:W-:Y:S01]  /*12ca0*/  ISETP.NE.AND P0, PT, R10, RZ, PT ;  /* 0x000000ff0a00720c */ /* 0x000fe20003f05270 */
[----:B-1----:R-:W-:-:S04]  /*12cb0*/  IMAD.MOV.U32 R3, RZ, RZ, 0xa800 ;  /* 0x0000a800ff037424 */ /* 0x002fc800078e00ff */
[----:B------:R2:W-:Y:S08]  /*12cc0*/  SYNCS.ARRIVE.TRANS64 RZ, [UR38+0x36838], R3 ;  /* 0x03683803ffff79a7 */ /* 0x0005f00008000026 */
[----:B--2---:R-:W-:Y:S05]  /*12cd0*/  @!P0 BRA `(.L_x_5348) ;  /* 0x0000000000048947 */ /* 0x004fea0003800000 */
[----:B------:R-:W-:Y:S01]  /*12ce0*/  BPT.TRAP 0x1 ;  /* 0x000000040000795c */ /* 0x000fe20000300000 */
.L_x_5348:
[----:B------:R-:W-:Y:S05]  /*12cf0*/  BSYNC B2 ;  /* 0x0000000000027941 */ /* 0x000fea0003800000 */
.L_x_5347:
        /* <DEDUP_REMOVED lines=11> */
.L_x_5349:
        /* <DEDUP_REMOVED lines=13> */
.L_x_5350:
        /* <DEDUP_REMOVED lines=15> */
.L_x_5351:
        /* <DEDUP_REMOVED lines=12> */
.L_x_5437:
[----:B------:R-:W-:Y:S05]  /*13030*/  BSYNC B2 ;  /* 0x0000000000027941 */ /* 0x000fea0003800000 */
.L_x_5352:
        /* <DEDUP_REMOVED lines=9> */
.L_x_5355:
[----:B------:R-:W-:Y:S05]  /*130d0*/  BSYNC B2 ;  /* 0x0000000000027941 */ /* 0x000fea0003800000 */
.L_x_5354:
        /* <DEDUP_REMOVED lines=10> */
.L_x_5356:
        /* <DEDUP_REMOVED lines=13> */
.L_x_5357:
        /* <DEDUP_REMOVED lines=13> */
.L_x_5358:
        /* <DEDUP_REMOVED lines=10> */
.L_x_5343:
[----:B------:R-:W-:Y:S05]  /*133c0*/  BSYNC B1 ;  /* 0x0000000000017941 */ /* 0x000fea0003800000 */
.L_x_5342:
        /* <DEDUP_REMOVED lines=28> */
.L_x_5361:
[----:B------:R-:W1:Y:S01]  /*13590*/  S2R R2, SR_TID.X ;  /* 0x0000000000027919 */ /* 0x000e620000002100 */
[----:B------:R-:W-:Y:S01]  /*135a0*/  BSSY B2, `(.L_x_5362) ;  /* 0x0000006000027945 */ /* 0x000fe20003800000 */
[----:B-1----:R-:W-:Y:S02]  /*135b0*/  LOP3.LUT R3, R2, 0x7f, RZ, 0xc0, !PT ;  /* 0x0000007f02037812 */ /* 0x002fe400078ec0ff */
[----:B------:R-:W-:Y:S02]  /*135c0*/  SHF.L.U32 R2, R9, 0x1f, RZ ;  /* 0x0000001f09027819 */ /* 0x000fe400000006ff */
[----:B------:R-:W-:Y:S02]  /*135d0*/  ISETP.NE.AND P2, PT, R3, RZ, PT ;  /* 0x000000ff0300720c */ /* 0x000fe40003f45270 */
[----:B------:R-:W1:Y:S02]  /*135e0*/  SYNCS.PHASECHK.TRANS64.TRYWAIT P0, [UR38+0x36840], R2 ;  /* 0x03684002ff0075a7 */ /* 0x000e640008000166 */
[----:B-1----:R-:W-:Y:S09]  /*135f0*/  @!P0 BRA `(.L_x_5363) ;  /* 0x0000002800608947 */ /* 0x002ff20003800000 */
.L_x_5438:
[----:B------:R-:W-:Y:S05]  /*13600*/  BSYNC B2 ;  /* 0x0000000000027941 */ /* 0x000fea0003800000 */
.L_x_5362:
[----:B------:R-:W-:Y:S04]  /*13610*/  BSSY B2, `(.L_x_5364) ;  /* 0x0000007000027945 */ /* 0x000fe80003800000 */
[----:B------:R-:W-:Y:S05]  /*13620*/  @P2 BRA `(.L_x_5365) ;  /* 0x0000000000142947 */ /* 0x000fea0003800000 */
[----:B------:R-:W-:Y:S01]  /*13630*/  ISETP.NE.AND P0, PT, R10, RZ, PT ;  /* 0x000000ff0a00720c */ /* 0x000fe20003f05270 */
[----:B-1----:R-:W-:-:S04]  /*13640*/  IMAD.MOV.U32 R2, RZ, RZ, 0xa800 ;  /* 0x0000a800ff027424 */ /* 0x002fc800078e00ff */
[----:B------:R2:W-:Y:S08]  /*13650*/  SYNCS.ARRIVE.TRANS64 RZ, [UR38+0x36830], R2 ;  /* 0x03683002ffff79a7 */ /* 0x0005f00008000026 */
[----:B--2---:R-:W-:Y:S05]  /*13660*/  @!P0 BRA `(.L_x_5365) ;  /* 0x0000000000048947 */ /* 0x004fea0003800000 */
[----:B------:R-:W-:Y:S01]  /*13670*/  BPT.TRAP 0x1 ;  /* 0x000000040000795c */ /* 0x000fe20000300000 */
.L_x_5365:
[----:B------:R-:W-:Y:S05]  /*13680*/  BSYNC B2 ;  /* 0x0000000000027941 */ /* 0x000fea0003800000 */
.L_x_5364:
        /* <DEDUP_REMOVED lines=11> */
.L_x_5366:
        /* <DEDUP_REMOVED lines=14> */
.L_x_5367:
        /* <DEDUP_REMOVED lines=14> */
.L_x_5368:
        /* <DEDUP_REMOVED lines=12> */
.L_x_5439:
[----:B------:R-:W-:Y:S05]  /*139c0*/  BSYNC B2 ;  /* 0x0000000000027941 */ /* 0x000fea0003800000 */
.L_x_5369:
        /* <DEDUP_REMOVED lines=9> */
.L_x_5372:
[----:B------:R-:W-:Y:S05]  /*13a60*/  BSYNC B2 ;  /* 0x0000000000027941 */ /* 0x000fea0003800000 */
.L_x_5371:
        /* <DEDUP_REMOVED lines=10> */
.L_x_5373:
        /* <DEDUP_REMOVED lines=13> */
.L_x_5374:
        /* <DEDUP_REMOVED lines=13> */
.L_x_5375:
        /* <DEDUP_REMOVED lines=10> */
.L_x_5360:
[----:B------:R-:W-:Y:S05]  /*13d50*/  BSYNC B1 ;  /* 0x0000000000017941 */ /* 0x000fea0003800000 */
.L_x_5359:
[----:B------:R-:W-:Y:S02]  /*13d60*/  VIADD R0, R0, 0xfffffffe ;  /* 0xfffffffe00007836 */ /* 0x000fe40000000000 */
[----:B------:R-:W-:Y:S01]  /*13d70*/  IMAD.MOV.U32 R6, RZ, RZ, R9 ;  /* 0x000000ffff067224 */ /* 0x000fe200078e0009 */
[----:B------:R-:W-:Y:S06]  /*13d80*/  @P1 BRA `(.L_x_5376) ;  /* 0xffffffec00281947 */ /* 0x000fec000383ffff */
[----:B------:R-:W-:Y:S05]  /*13d90*/  BSYNC B0 ;  /* 0x0000000000007941 */ /* 0x000fea0003800000 */
.L_x_5341:
        /* <DEDUP_REMOVED lines=30> */
.L_x_5378:
[----:B------:R-:W1:Y:S01]  /*13f80*/  S2R R2, SR_TID.X ;  /* 0x0000000000027919 */ /* 0x000e620000002100 */
[----:B------:R-:W-:Y:S01]  /*13f90*/  BSSY B1, `(.L_x_5379) ;  /* 0x0000006000017945 */ /* 0x000fe20003800000 */
[----:B-1----:R-:W-:Y:S02]  /*13fa0*/  LOP3.LUT R3, R2, 0x7f, RZ, 0xc0, !PT ;  /* 0x0000007f02037812 */ /* 0x002fe400078ec0ff */
[----:B------:R-:W-:Y:S02]  /*13fb0*/  SHF.L.U32 R2, R9, 0x1f, RZ ;  /* 0x0000001f09027819 */ /* 0x000fe400000006ff */
[----:B------:R-:W-:Y:S02]  /*13fc0*/  ISETP.NE.AND P1, PT, R3, RZ, PT ;  /* 0x000000ff0300720c */ /* 0x000fe40003f25270 */
[----:B------:R-:W1:Y:S02]  /*13fd0*/  SYNCS.PHASECHK.TRANS64.TRYWAIT P0, [UR38+0x36848], R2 ;  /* 0x03684802ff0075a7 */ /* 0x000e640008000166 */
[----:B-1----:R-:W-:Y:S09]  /*13fe0*/  @!P0 BRA `(.L_x_5380) ;  /* 0x0000002000148947 */ /* 0x002ff20003800000 */
.L_x_5440:
[----:B------:R-:W-:Y:S05]  /*13ff0*/  BSYNC B1 ;  /* 0x0000000000017941 */ /* 0x000fea0003800000 */
.L_x_5379:
[----:B------:R-:W-:Y:S04]  /*14000*/  BSSY B1, `(.L_x_5381) ;  /* 0x0000007000017945 */ /* 0x000fe80003800000 */
[----:B------:R-:W-:Y:S05]  /*14010*/  @P1 BRA `(.L_x_5382) ;  /* 0x0000000000141947 */ /* 0x000fea0003800000 */
[----:B------:R-:W-:Y:S01]  /*14020*/  ISETP.NE.AND P0, PT, R10, RZ, PT ;  /* 0x000000ff0a00720c */ /* 0x000fe20003f05270 */
[----:B-1----:R-:W-:-:S04]  /*14030*/  IMAD.MOV.U32 R3, RZ, RZ, 0xa800 ;  /* 0x0000a800ff037424 */ /* 0x002fc800078e00ff */
[----:B------:R2:W-:Y:S08]  /*14040*/  SYNCS.ARRIVE.TRANS64 RZ, [UR38+0x36838], R3 ;  /* 0x03683803ffff79a7 */ /* 0x0005f00008000026 */
[----:B--2---:R-:W-:Y:S05]  /*14050*/  @!P0 BRA `(.L_x_5382) ;  /* 0x0000000000048947 */ /* 0x004fea0003800000 */
[----:B------:R-:W-:Y:S01]  /*14060*/  BPT.TRAP 0x1 ;  /* 0x000000040000795c */ /* 0x000fe20000300000 */
.L_x_5382:
[----:B------:R-:W-:Y:S05]  /*14070*/  BSYNC B1 ;  /* 0x0000000000017941 */ /* 0x000fea0003800000 */
.L_x_5381:
        /* <DEDUP_REMOVED lines=11> */
.L_x_5383:
        /* <DEDUP_REMOVED lines=14> */
.L_x_5384:
        /* <DEDUP_REMOVED lines=14> */
.L_x_5385:
        /* <DEDUP_REMOVED lines=11> */
.L_x_5441:
[----:B------:R-:W-:Y:S05]  /*143a0*/  BSYNC B1 ;  /* 0x0000000000017941 */ /* 0x000fea0003800000 */
.L_x_5386:
        /* <DEDUP_REMOVED lines=9> */
.L_x_5389:
[----:B------:R-:W-:Y:S05]  /*14440*/  BSYNC B1 ;  /* 0x0000000000017941 */ /* 0x000fea0003800000 */
.L_x_5388:
        /* <DEDUP_REMOVED lines=10> */
.L_x_5390:
        /* <DEDUP_REMOVED lines=13> */
.L_x_5391:
        /* <DEDUP_REMOVED lines=13> */
.L_x_5392:
        /* <DEDUP_REMOVED lines=10> */
.L_x_5377:
[----:B------:R-:W-:Y:S05]  /*14730*/  BSYNC B0 ;  /* 0x0000000000007941 */ /* 0x000fea0003800000 */
.L_x_5340:
        /* <DEDUP_REMOVED lines=12> */
.L_x_5442:
[----:B------:R-:W-:Y:S05]  /*14800*/  BSYNC B1 ;  /* 0x0000000000017941 */ /* 0x000fea0003800000 */
.L_x_5395:
        /* <DEDUP_REMOVED lines=8> */
.L_x_5398:
[----:B------:R-:W-:Y:S05]  /*14890*/  BSYNC B1 ;  /* 0x0000000000017941 */ /* 0x000fea0003800000 */
.L_x_5397:
        /* <DEDUP_REMOVED lines=13> */
.L_x_5399:
        /* <DEDUP_REMOVED lines=13> */
.L_x_5400:
        /* <DEDUP_REMOVED lines=13> */
.L_x_5401:
        /* <DEDUP_REMOVED lines=8> */
.L_x_5394:
[----:B------:R-:W-:Y:S05]  /*14b90*/  BSYNC B0 ;  /* 0x0000000000007941 */ /* 0x000fea0003800000 */
.L_x_5393:
[----:B0-----:R-:W-:Y:S02]  /*14ba0*/  VIADD R0, R8, 0x1 ;  /* 0x0000000108007836 */ /* 0x001fe40000000000 */
[----:B-1----:R-:W-:-:S03]  /*14bb0*/  IMAD.MOV.U32 R3, RZ, RZ, RZ ;  /* 0x000000ffff037224 */ /* 0x002fc600078e00ff */
[----:B------:R-:W-:-:S04]  /*14bc0*/  ISETP.NE.AND P0, PT, R0, 0x2, PT ;  /* 0x000000020000780c */ /* 0x000fc80003f05270 */
[----:B------:R-:W-:Y:S02]  /*14bd0*/  SEL R2, RZ, 0x1, P0 ;  /* 0x00000001ff027807 */ /* 0x000fe40000000000 */
[----:B------:R-:W-:Y:S02]  /*14be0*/  SEL R0, R0, RZ, P0 ;  /* 0x000000ff00007207 */ /* 0x000fe40000000000 */
[----:B------:R-:W-:-:S07]  /*14bf0*/  LOP3.LUT R9, R9, R2, RZ, 0x3c, !PT ;  /* 0x0000000209097212 */ /* 0x000fce00078e3cff */
.L_x_5324:
[----:B------:R-:W0:Y:S01]  /*14c00*/  S2R R5, SR_CgaCtaId ;  /* 0x0000000000057919 */ /* 0x000e220000008800 */
[----:B------:R-:W-:Y:S02]  /*14c10*/  MOV R2, 0x400 ;  /* 0x0000040000027802 */ /* 0x000fe40000000f00 */
[----:B------:R-:W-:Y:S02]  /*14c20*/  SHF.L.U32 R3, R3, 0x1f, RZ ;  /* 0x0000001f03037819 */ /* 0x000fe400000006ff */
[----:B0-----:R-:W-:-:S04]  /*14c30*/  LEA R2, R5, R2, 0x18 ;  /* 0x0000000205027211 */ /* 0x001fc800078ec0ff */
[----:B------:R-:W0:Y:S02]  /*14c40*/  SYNCS.PHASECHK.TRANS64.TRYWAIT P0, [R2+URZ+0x36820], R3 ;  /* 0x03682003020075a7 */ /* 0x000e24000800017f */
[----:B0-----:R-:W-:Y:S05]  /*14c50*/  @!P0 BRA `(.L_x_5402) ;  /* 0x00000014003c8947 */ /* 0x001fea0003800000 */
.L_x_5443:
[----:B------:R-:W-:-:S03]  /*14c60*/  UMOV UR4, 0xffffffff ;  /* 0xffffffff00047882 */ /* 0x000fc60000000000 */
[----:B------:R-:W-:Y:S05]  /*14c70*/  BRA.DIV UR4, `(.L_x_5403) ;  /* 0x0000001604487947 */ /* 0x000fea000b800000 */
[----:B0-----:R-:W0:Y:S02]  /*14c80*/  S2R R3, SR_TID.X ;  /* 0x0000000000037919 */ /* 0x001e240000002100 */
[----:B0-----:R-:W-:-:S04]  /*14c90*/  SHF.R.U32.HI R3, RZ, 0x5, R3 ;  /* 0x00000005ff037819 */ /* 0x001fc80000011603 */
[----:B------:R-:W-:-:S05]  /*14ca0*/  LOP3.LUT R3, R3, 0x3, RZ, 0xc0, !PT ;  /* 0x0000000303037812 */ /* 0x000fca00078ec0ff */
[----:B------:R0:W1:Y:S02]  /*14cb0*/  SHFL.IDX PT, R14, R3, RZ, 0x1f ;  /* 0x00001fff030e7589 */ /* 0x00006400000e0000 */
.L_x_5446:
[----:B-1----:R-:W-:-:S13]  /*14cc0*/  ISETP.NE.AND P0, PT, R14, RZ, PT ;  /* 0x000000ff0e00720c */ /* 0x002fda0003f05270 */
[----:B------:R-:W-:Y:S05]  /*14cd0*/  @P0 BRA `(.L_x_5286) ;  /* 0x0000000000900947 */ /* 0x000fea0003800000 */
[----:B------:R-:W-:-:S03]  /*14ce0*/  UMOV UR4, 0xffffffff ;  /* 0xffffffff00047882 */ /* 0x000fc60000000000 */
[----:B------:R-:W-:Y:S05]  /*14cf0*/  BRA.DIV UR4, `(.L_x_5404) ;  /* 0x00000016045c7947 */ /* 0x000fea000b800000 */
[----:B------:R-:W-:-:S13]  /*14d00*/  ELECT P6, URZ, PT ;  /* 0x00000000003f782f */ /* 0x000fda00038c0000 */
.L_x_5449:
        /* <DEDUP_REMOVED lines=8> */
.L_x_5405:
        /* <DEDUP_REMOVED lines=12> */
.L_x_5450:
[----:B------:R-:W1:Y:S02]  /*14e50*/  SYNCS.PHASECHK.TRANS64.TRYWAIT P0, [R3+URZ], R4 ;  /* 0x00000004030075a7 */ /* 0x000e64000800017f */
[----:B-1----:R-:W-:Y:S05]  /*14e60*/  @!P0 BRA `(.L_x_5407) ;  /* 0x0000001400348947 */ /* 0x002fea0003800000 */
.L_x_5451:
[----:B------:R-:W-:Y:S05]  /*14e70*/  @!P2 BRA `(.L_x_5408) ;  /* 0x000000000004a947 */ /* 0x000fea0003800000 */
[----:B------:R-:W-:Y:S01]  /*14e80*/  BPT.TRAP 0x1 ;  /* 0x000000040000795c */ /* 0x000fe20000300000 */
.L_x_5408:
[----:B-1----:R-:W-:-:S04]  /*14e90*/  VIADD R3, R2, 0x36860 ;  /* 0x0003686002037836 */ /* 0x002fc80000000000 */
[----:B------:R-:W-:-:S04]  /*14ea0*/  IMAD R0, R0, 0x8, R3 ;  /* 0x0000000800007824 */ /* 0x000fc800078e0203 */
[----:B------:R-:W1:Y:S02]  /*14eb0*/  SYNCS.PHASECHK.TRANS64.TRYWAIT P0, [R0+URZ], R5 ;  /* 0x00000005000075a7 */ /* 0x000e64000800017f */
[----:B-1----:R-:W-:Y:S05]  /*14ec0*/  @!P0 BRA `(.L_x_5409) ;  /* 0x0000001400308947 */ /* 0x002fea0003800000 */
.L_x_5452:
[----:B------:R-:W-:-:S07]  /*14ed0*/  IMAD R3, R8, 0x8, R3 ;  /* 0x0000000808037824 */ /* 0x000fce00078e0203 */
.L_x_5410:
[----:B--2---:R2:W3:Y:S02]  /*14ee0*/  SYNCS.PHASECHK.TRANS64.TRYWAIT P0, [R3+URZ], R4 ;  /* 0x00000004030075a7 */ /* 0x0044e4000800017f */
[----:B---3--:R-:W-:Y:S05]  /*14ef0*/  @!P0 NANOSLEEP.SYNCS 0x989680 ;  /* 0x009896800000895d */ /* 0x008fea0003900000 */
[----:B------:R-:W3:Y:S02]  /*14f00*/  @!P0 SYNCS.PHASECHK.TRANS64 P0, [R3+URZ], R4 ;  /* 0x00000004030085a7 */ /* 0x000ee4000800007f */
[----:B---3--:R-:W-:Y:S05]  /*14f10*/  @!P0 BRA `(.L_x_5410) ;  /* 0xfffffffc00f08947 */ /* 0x008fea000383ffff */
.L_x_5286:
[----:B------:R-:W-:Y:S05]  /*14f20*/  BSYNC B6 ;  /* 0x0000000000067941 */ /* 0x000fea0003800000 */
.L_x_5283:
[----:B------:R-:W-:Y:S05]  /*14f30*/  EXIT ;  /* 0x000000000000794d */ /* 0x000fea0003800000 */
.L_x_5290:
[----:B------:R-:W-:-:S13]  /*14f40*/  R2UR UR4, R16 ;  /* 0x00000000100472ca */ /* 0x000fda00000e0000 */
[----:B0-----:R-:W-:-:S04]  /*14f50*/  IMAD.U32 R3, RZ, RZ, UR4 ;  /* 0x00000004ff037e24 */ /* 0x001fc8000f8e00ff */
[----:B------:R0:W1:Y:S03]  /*14f60*/  SYNCS.PHASECHK.TRANS64.TRYWAIT P0, [R3+URZ+0x36800], R0 ;  /* 0x03680000030075a7 */ /* 0x000066000800017f */
[----:B-1----:R-:W-:Y:S05]  /*14f70*/  @!P0 NANOSLEEP.SYNCS 0x989680 ;  /* 0x009896800000895d */ /* 0x002fea0003900000 */
[----:B------:R-:W1:Y:S02]  /*14f80*/  @!P0 SYNCS.PHASECHK.TRANS64 P0, [R3+URZ+0x36800], R0 ;  /* 0x03680000030085a7 */ /* 0x000e64000800007f */
[----:B-1----:R-:W-:Y:S05]  /*14f90*/  @!P0 BRA `(.L_x_5290) ;  /* 0xfffffffc00e88947 */ /* 0x002fea000383ffff */
[----:B------:R-:W-:Y:S05]  /*14fa0*/  BRA `(.L_x_5411) ;  /* 0xfffffec400807947 */ /* 0x000fea000383ffff */
.L_x_5294:
[----:B------:R-:W-:-:S13]  /*14fb0*/  R2UR UR4, R16 ;  /* 0x00000000100472ca */ /* 0x000fda00000e0000 */
[----:B0-----:R-:W-:-:S04]  /*14fc0*/  IMAD.U32 R3, RZ, RZ, UR4 ;  /* 0x00000004ff037e24 */ /* 0x001fc8000f8e00ff */
[----:B------:R0:W2:Y:S03]  /*14fd0*/  SYNCS.PHASECHK.TRANS64.TRYWAIT P2, [R3+URZ+0x36830], R0 ;  /* 0x03683000030075a7 */ /* 0x0000a6000804017f */
[----:B--2---:R-:W-:Y:S05]  /*14fe0*/  @!P2 NANOSLEEP.SYNCS 0x989680 ;  /* 0x009896800000a95d */ /* 0x004fea0003900000 */
[----:B------:R-:W2:Y:S02]  /*14ff0*/  @!P2 SYNCS.PHASECHK.TRANS64 P2, [R3+URZ+0x36830], R0 ;  /* 0x036830000300a5a7 */ /* 0x000ea4000804007f */
[----:B--2---:R-:W-:Y:S05]  /*15000*/  @!P2 BRA `(.L_x_5294) ;  /* 0xfffffffc00e8a947 */ /* 0x004fea000383ffff */
[----:B------:R-:W-:Y:S05]  /*15010*/  BRA `(.L_x_5293) ;  /* 0xfffffec400b47947 */ /* 0x000fea000383ffff */
.L_x_5299:
[----:B-1----:R-:W-:-:S04]  /*15020*/  IMAD.U32 R7, RZ, RZ, UR59 ;  /* 0x0000003bff077e24 */ /* 0x002fc8000f8e00ff */
[----:B------:R1:W2:Y:S03]  /*15030*/  SYNCS.PHASECHK.TRANS64.TRYWAIT P3, [R7+URZ+0x36830], R0 ;  /* 0x03683000070075a7 */ /* 0x0002a6000806017f */
[----:B--2---:R-:W-:Y:S05]  /*15040*/  @!P3 NANOSLEEP.SYNCS 0x989680 ;  /* 0x009896800000b95d */ /* 0x004fea0003900000 */
[----:B------:R-:W2:Y:S02]  /*15050*/  @!P3 SYNCS.PHASECHK.TRANS64 P3, [R7+URZ+0x36830], R0 ;  /* 0x036830000700b5a7 */ /* 0x000ea4000806007f */
[----:B--2---:R-:W-:Y:S05]  /*15060*/  @!P3 BRA `(.L_x_5299) ;  /* 0xfffffffc00ecb947 */ /* 0x004fea000383ffff */
[----:B------:R-:W-:Y:S05]  /*15070*/  BRA `(.L_x_5298) ;  /* 0xffffff08001c7947 */ /* 0x000fea000383ffff */
.L_x_5303:
[----:B-1----:R-:W-:-:S04]  /*15080*/  IMAD.U32 R3, RZ, RZ, UR11 ;  /* 0x0000000bff037e24 */ /* 0x002fc8000f8e00ff */
[----:B------:R1:W2:Y:S03]  /*15090*/  SYNCS.PHASECHK.TRANS64.TRYWAIT P3, [R3+URZ+0x36850], R0 ;  /* 0x03685000030075a7 */ /* 0x0002a6000806017f */
[----:B--2---:R-:W-:Y:S05]  /*150a0*/  @!P3 NANOSLEEP.SYNCS 0x989680 ;  /* 0x009896800000b95d */ /* 0x004fea0003900000 */
[----:B------:R-:W2:Y:S02]  /*150b0*/  @!P3 SYNCS.PHASECHK.TRANS64 P3, [R3+URZ+0x36850], R0 ;  /* 0x036850000300b5a7 */ /* 0x000ea4000806007f */
[----:B--2---:R-:W-:Y:S05]  /*150c0*/  @!P3 BRA `(.L_x_5303) ;  /* 0xfffffffc00ecb947 */ /* 0x004fea000383ffff */
[----:B------:R-:W-:Y:S05]  /*150d0*/  BRA `(.L_x_5302) ;  /* 0xffffff2c00b87947 */ /* 0x000fea000383ffff */
.L_x_5309:
[----:B-1----:R-:W-:-:S04]  /*150e0*/  IMAD.U32 R7, RZ, RZ, UR61 ;  /* 0x0000003dff077e24 */ /* 0x002fc8000f8e00ff */
[----:B------:R1:W2:Y:S03]  /*150f0*/  SYNCS.PHASECHK.TRANS64.TRYWAIT P2, [R7+URZ+0x36830], R0 ;  /* 0x03683000070075a7 */ /* 0x0002a6000804017f */
[----:B--2---:R-:W-:Y:S05]  /*15100*/  @!P2 NANOSLEEP.SYNCS 0x989680 ;  /* 0x009896800000a95d */ /* 0x004fea0003900000 */
[----:B------:R-:W2:Y:S02]  /*15110*/  @!P2 SYNCS.PHASECHK.TRANS64 P2, [R7+URZ+0x36830], R0 ;  /* 0x036830000700a5a7 */ /* 0x000ea4000804007f */
[----:B--2---:R-:W-:Y:S05]  /*15120*/  @!P2 BRA `(.L_x_5309) ;  /* 0xfffffffc00eca947 */ /* 0x004fea000383ffff */
[----:B------:R-:W-:Y:S05]  /*15130*/  BRA `(.L_x_5308) ;  /* 0xffffff4c00587947 */ /* 0x000fea000383ffff */
.L_x_5313:
[----:B-1----:R-:W-:-:S04]  /*15140*/  IMAD.U32 R3, RZ, RZ, UR11 ;  /* 0x0000000bff037e24 */ /* 0x002fc8000f8e00ff */
[----:B------:R1:W2:Y:S03]  /*15150*/  SYNCS.PHASECHK.TRANS64.TRYWAIT P2, [R3+URZ+0x36850], R0 ;  /* 0x03685000030075a7 */ /* 0x0002a6000804017f */
[----:B--2---:R-:W-:Y:S05]  /*15160*/  @!P2 NANOSLEEP.SYNCS 0x989680 ;  /* 0x009896800000a95d */ /* 0x004fea0003900000 */
[----:B------:R-:W2:Y:S02]  /*15170*/  @!P2 SYNCS.PHASECHK.TRANS64 P2, [R3+URZ+0x36850], R0 ;  /* 0x036850000300a5a7 */ /* 0x000ea4000804007f */
[----:B--2---:R-:W-:Y:S05]  /*15180*/  @!P2 BRA `(.L_x_5313) ;  /* 0xfffffffc00eca947 */ /* 0x004fea000383ffff */
[----:B------:R-:W-:Y:S05]  /*15190*/  BRA `(.L_x_5312) ;  /* 0xffffff7400187947 */ /* 0x000fea000383ffff */
.L_x_5318:
[----:B-1----:R-:W-:-:S04]  /*151a0*/  IMAD.U32 R3, RZ, RZ, UR5 ;  /* 0x00000005ff037e24 */ /* 0x002fc8000f8e00ff */
[----:B------:R1:W2:Y:S03]  /*151b0*/  SYNCS.PHASECHK.TRANS64.TRYWAIT P0, [R3+URZ+0x36850], R2 ;  /* 0x03685002030075a7 */ /* 0x0002a6000800017f */
[----:B--2---:R-:W-:Y:S05]  /*151c0*/  @!P0 NANOSLEEP.SYNCS 0x989680 ;  /* 0x009896800000895d */ /* 0x004fea0003900000 */
[----:B------:R-:W2:Y:S02]  /*151d0*/  @!P0 SYNCS.PHASECHK.TRANS64 P0, [R3+URZ+0x36850], R2 ;  /* 0x03685002030085a7 */ /* 0x000ea4000800007f */
[----:B--2---:R-:W-:Y:S05]  /*151e0*/  @!P0 BRA `(.L_x_5318) ;  /* 0xfffffffc00ec8947 */ /* 0x004fea000383ffff */
[----:B------:R-:W-:Y:S05]  /*151f0*/  BRA `(.L_x_5317) ;  /* 0xffffff8c00f07947 */ /* 0x000fea000383ffff */
.L_x_5329:
[----:B------:R-:W-:Y:S02]  /*15200*/  IMAD.MOV.U32 R13, RZ, RZ, R0 ;  /* 0x000000ffff0d7224 */ /* 0x000fe400078e0000 */
[----:B------:R-:W-:Y:S02]  /*15210*/  IMAD.MOV.U32 R12, RZ, RZ, RZ ;  /* 0x000000ffff0c7224 */ /* 0x000fe400078e00ff */
[----:B------:R-:W-:Y:S02]  /*15220*/  IMAD.MOV.U32 R11, RZ, RZ, 0x1f ;  /* 0x0000001fff0b7424 */ /* 0x000fe400078e00ff */
[----:B------:R-:W-:-:S07]  /*15230*/  IMAD.MOV.U32 R15, RZ, RZ, -0x1 ;  /* 0xffffffffff0f7424 */ /* 0x000fce00078e00ff */
[----:B------:R-:W-:Y:S05]  /*15240*/  WARPSYNC.COLLECTIVE R15, `(.L_x_5412) ;  /* 0x000000000f087348 */ /* 0x000fea0003c00000 */
[----:B------:R0:W1:Y:S02]  /*15250*/  SHFL.IDX P6, R14, R13, R12, R11 ;  /* 0x0000000c0d0e7389 */ /* 0x00006400000c000b */
[----:B01----:R-:W-:Y:S01]  /*15260*/  ENDCOLLECTIVE ;  /* 0x000000000000791b */ /* 0x003fe20003800000 */
.L_x_5412:
[----:B------:R-:W-:Y:S05]  /*15270*/  BRA `(.L_x_5413) ;  /* 0xffffffc400547947 */ /* 0x000fea000383ffff */
.L_x_5331:
[----:B------:R-:W-:Y:S01]  /*15280*/  BSSY B0, `(.L_x_5414) ;  /* 0x0000006000007945 */ /* 0x000fe20003800000 */
[----:B------:R-:W-:-:S07]  /*15290*/  IMAD.MOV.U32 R15, RZ, RZ, -0x1 ;  /* 0xffffffffff0f7424 */ /* 0x000fce00078e00ff */
[----:B0-----:R-:W-:Y:S05]  /*152a0*/  WARPSYNC.COLLECTIVE R15, `(.L_x_5415) ;  /* 0x000000000f0c7348 */ /* 0x001fea0003c00000 */
[----:B------:R-:W-:Y:S02]  /*152b0*/  ELECT P6, UR62, PT ;  /* 0x00000000003e782f */ /* 0x000fe400038c0000 */
[----:B------:R-:W-:Y:S01]  /*152c0*/  MOV R14, UR62 ;  /* 0x0000003e000e7c02 */ /* 0x000fe20008000f00 */
[----:B0-----:R-:W-:Y:S10]  /*152d0*/  ENDCOLLECTIVE ;  /* 0x000000000000791b */ /* 0x001ff40003800000 */
.L_x_5415:
[----:B------:R-:W-:Y:S05]  /*152e0*/  BSYNC B0 ;  /* 0x0000000000007941 */ /* 0x000fea0003800000 */
.L_x_5414:
[----:B------:R-:W-:Y:S05]  /*152f0*/  BRA `(.L_x_5416) ;  /* 0xffffffc400547947 */ /* 0x000fea000383ffff */
.L_x_5333:
[----:B0-----:R-:W-:-:S04]  /*15300*/  IMAD.U32 R3, RZ, RZ, UR38 ;  /* 0x00000026ff037e24 */ /* 0x001fc8000f8e00ff */
[----:B------:R0:W1:Y:S03]  /*15310*/  SYNCS.PHASECHK.TRANS64.TRYWAIT P0, [R3+URZ+0x36840], R0 ;  /* 0x03684000030075a7 */ /* 0x000066000800017f */
[----:B-1----:R-:W-:Y:S05]  /*15320*/  @!P0 NANOSLEEP.SYNCS 0x989680 ;  /* 0x009896800000895d */ /* 0x002fea0003900000 */
[----:B------:R-:W1:Y:S02]  /*15330*/  @!P0 SYNCS.PHASECHK.TRANS64 P0, [R3+URZ+0x36840], R0 ;  /* 0x03684000030085a7 */ /* 0x000e64000800007f */
[----:B-1----:R-:W-:Y:S05]  /*15340*/  @!P0 BRA `(.L_x_5333) ;  /* 0xfffffffc00ec8947 */ /* 0x002fea000383ffff */
[----:B------:R-:W-:Y:S05]  /*15350*/  BRA `(.L_x_5417) ;  /* 0xffffffc400b07947 */ /* 0x000fea000383ffff */
.L_x_5336:
        /* <DEDUP_REMOVED lines=9> */
.L_x_5418:
[----:B------:R-:W-:Y:S02]  /*153f0*/  IMAD.MOV.U32 R13, RZ, RZ, R0 ;  /* 0x000000ffff0d7224 */ /* 0x000fe400078e0000 */
[----:B------:R-:W-:-:S07]  /*15400*/  IMAD.MOV.U32 R2, RZ, RZ, R14 ;  /* 0x000000ffff027224 */ /* 0x000fce00078e000e */
[----:B------:R-:W-:Y:S05]  /*15410*/  WARPSYNC.COLLECTIVE R15, `(.L_x_5419) ;  /* 0x000000000f087348 */ /* 0x000fea0003c00000 */
[----:B------:R0:W1:Y:S02]  /*15420*/  SHFL.IDX P6, R14, R13, R12, R11 ;  /* 0x0000000c0d0e7389 */ /* 0x00006400000c000b */
[----:B01----:R-:W-:Y:S01]  /*15430*/  ENDCOLLECTIVE ;  /* 0x000000000000791b */ /* 0x003fe20003800000 */
.L_x_5419:
        /* <DEDUP_REMOVED lines=20> */
.L_x_5420:
[----:B------:R-:W-:Y:S01]  /*15580*/  VIADD R3, R8, 0x20 ;  /* 0x0000002008037836 */ /* 0x000fe20000000000 */
[----:B------:R-:W-:Y:S01]  /*15590*/  @!P3 LEA R20, R9, UR38, 0x1 ;  /* 0x000000260914bc11 */ /* 0x000fe2000f8e08ff */
[----:B------:R-:W-:Y:S02]  /*155a0*/  IMAD.MOV.U32 R13, RZ, RZ, R0 ;  /* 0x000000ffff0d7224 */ /* 0x000fe400078e0000 */
[----:B------:R-:W-:-:S07]  /*155b0*/  IMAD.MOV.U32 R4, RZ, RZ, R14 ;  /* 0x000000ffff047224 */ /* 0x000fce00078e000e */
[----:B------:R-:W-:Y:S05]  /*155c0*/  WARPSYNC.COLLECTIVE R15, `(.L_x_5421) ;  /* 0x000000000f087348 */ /* 0x000fea0003c00000 */
[----:B------:R0:W1:Y:S02]  /*155d0*/  SHFL.IDX P6, R14, R13, R12, R11 ;  /* 0x0000000c0d0e7389 */ /* 0x00006400000c000b */
[----:B01----:R-:W-:Y:S01]  /*155e0*/  ENDCOLLECTIVE ;  /* 0x000000000000791b */ /* 0x003fe20003800000 */
.L_x_5421:
        /* <DEDUP_REMOVED lines=16> */
.L_x_5422:
[----:B------:R-:W-:Y:S01]  /*156f0*/  VIADD R5, R8, 0x30 ;  /* 0x0000003008057836 */ /* 0x000fe20000000000 */
[----:B------:R-:W-:Y:S01]  /*15700*/  @!P3 LEA R21, R9, UR38, 0x1 ;  /* 0x000000260915bc11 */ /* 0x000fe2000f8e08ff */
[----:B------:R-:W-:Y:S02]  /*15710*/  IMAD.MOV.U32 R13, RZ, RZ, R0 ;  /* 0x000000ffff0d7224 */ /* 0x000fe400078e0000 */
[----:B------:R-:W-:-:S07]  /*15720*/  IMAD.MOV.U32 R2, RZ, RZ, R14 ;  /* 0x000000ffff027224 */ /* 0x000fce00078e000e */
[----:B------:R-:W-:Y:S05]  /*15730*/  WARPSYNC.COLLECTIVE R15, `(.L_x_5423) ;  /* 0x000000000f087348 */ /* 0x000fea0003c00000 */
[----:B------:R0:W1:Y:S02]  /*15740*/  SHFL.IDX P6, R14, R13, R12, R11 ;  /* 0x0000000c0d0e7389 */ /* 0x00006400000c000b */
[----:B01----:R-:W-:Y:S01]  /*15750*/  ENDCOLLECTIVE ;  /* 0x000000000000791b */ /* 0x003fe20003800000 */
.L_x_5423:
        /* <DEDUP_REMOVED lines=16> */
.L_x_5424:
[----:B------:R-:W-:Y:S01]  /*15860*/  VIADD R3, R8, 0x40 ;  /* 0x0000004008037836 */ /* 0x000fe20000000000 */
[----:B------:R-:W-:Y:S01]  /*15870*/  @!P3 LEA R20, R9, UR38, 0x1 ;  /* 0x000000260914bc11 */ /* 0x000fe2000f8e08ff */
[----:B------:R-:W-:Y:S02]  /*15880*/  IMAD.MOV.U32 R13, RZ, RZ, R0 ;  /* 0x000000ffff0d7224 */ /* 0x000fe400078e0000 */
[----:B------:R-:W-:-:S07]  /*15890*/  IMAD.MOV.U32 R4, RZ, RZ, R14 ;  /* 0x000000ffff047224 */ /* 0x000fce00078e000e */
[----:B------:R-:W-:Y:S05]  /*158a0*/  WARPSYNC.COLLECTIVE R15, `(.L_x_5425) ;  /* 0x000000000f087348 */ /* 0x000fea0003c00000 */
[----:B------:R0:W1:Y:S02]  /*158b0*/  SHFL.IDX P6, R14, R13, R12, R11 ;  /* 0x0000000c0d0e7389 */ /* 0x00006400000c000b */
[----:B01----:R-:W-:Y:S01]  /*158c0*/  ENDCOLLECTIVE ;  /* 0x000000000000791b */ /* 0x003fe20003800000 */
.L_x_5425:
        /* <DEDUP_REMOVED lines=16> */
.L_x_5426:
[----:B------:R-:W-:Y:S01]  /*159d0*/  VIADD R5, R8, 0x50 ;  /* 0x0000005008057836 */ /* 0x000fe20000000000 */
[----:B------:R-:W-:Y:S01]  /*159e0*/  @!P3 LEA R21, R9, UR38, 0x1 ;  /* 0x000000260915bc11 */ /* 0x000fe2000f8e08ff */
[----:B------:R-:W-:Y:S02]  /*159f0*/  IMAD.MOV.U32 R13, RZ, RZ, R0 ;  /* 0x000000ffff0d7224 */ /* 0x000fe400078e0000 */
[----:B------:R-:W-:-:S07]  /*15a00*/  IMAD.MOV.U32 R2, RZ, RZ, R14 ;  /* 0x000000ffff027224 */ /* 0x000fce00078e000e */
[----:B------:R-:W-:Y:S05]  /*15a10*/  WARPSYNC.COLLECTIVE R15, `(.L_x_5427) ;  /* 0x000000000f087348 */ /* 0x000fea0003c00000 */
[----:B------:R0:W1:Y:S02]  /*15a20*/  SHFL.IDX P6, R14, R13, R12, R11 ;  /* 0x0000000c0d0e7389 */ /* 0x00006400000c000b */
[----:B01----:R-:W-:Y:S01]  /*15a30*/  ENDCOLLECTIVE ;  /* 0x000000000000791b */ /* 0x003fe20003800000 */
.L_x_5427:
        /* <DEDUP_REMOVED lines=16> */
.L_x_5428:
[----:B------:R-:W-:Y:S01]  /*15b40*/  VIADD R3, R8, 0x60 ;  /* 0x0000006008037836 */ /* 0x000fe20000000000 */
[----:B------:R-:W-:Y:S01]  /*15b50*/  @!P3 LEA R20, R9, UR38, 0x1 ;  /* 0x000000260914bc11 */ /* 0x000fe2000f8e08ff */
[----:B------:R-:W-:Y:S02]  /*15b60*/  IMAD.MOV.U32 R13, RZ, RZ, R0 ;  /* 0x000000ffff0d7224 */ /* 0x000fe400078e0000 */
[----:B------:R-:W-:-:S07]  /*15b70*/  IMAD.MOV.U32 R4, RZ, RZ, R14 ;  /* 0x000000ffff047224 */ /* 0x000fce00078e000e */
[----:B------:R-:W-:Y:S05]  /*15b80*/  WARPSYNC.COLLECTIVE R15, `(.L_x_5429) ;  /* 0x000000000f087348 */ /* 0x000fea0003c00000 */
[----:B------:R0:W1:Y:S02]  /*15b90*/  SHFL.IDX P6, R14, R13, R12, R11 ;  /* 0x0000000c0d0e7389 */ /* 0x00006400000c000b */
[----:B01----:R-:W-:Y:S01]  /*15ba0*/  ENDCOLLECTIVE ;  /* 0x000000000000791b */ /* 0x003fe20003800000 */
.L_x_5429:
        /* <DEDUP_REMOVED lines=16> */
.L_x_5430:
[----:B------:R-:W-:Y:S01]  /*15cb0*/  @!P3 LEA R21, R9, UR38, 0x1 ;  /* 0x000000260915bc11 */ /* 0x000fe2000f8e08ff */
[----:B------:R-:W-:Y:S02]  /*15cc0*/  IMAD.MOV.U32 R13, RZ, RZ, R0 ;  /* 0x000000ffff0d7224 */ /* 0x000fe400078e0000 */
[----:B------:R-:W-:-:S07]  /*15cd0*/  IMAD.MOV.U32 R2, RZ, RZ, R14 ;  /* 0x000000ffff027224 */ /* 0x000fce00078e000e */
[----:B------:R-:W-:Y:S05]  /*15ce0*/  WARPSYNC.COLLECTIVE R15, `(.L_x_5431) ;  /* 0x000000000f087348 */ /* 0x000fea0003c00000 */
[----:B------:R0:W1:Y:S02]  /*15cf0*/  SHFL.IDX P6, R14, R13, R12, R11 ;  /* 0x0000000c0d0e7389 */ /* 0x00006400000c000b */
[----:B01----:R-:W-:Y:S01]  /*15d00*/  ENDCOLLECTIVE ;  /* 0x000000000000791b */ /* 0x003fe20003800000 */
.L_x_5431:
        /* <DEDUP_REMOVED lines=15> */
.L_x_5432:
[----:B------:R-:W-:Y:S02]  /*15e00*/  IMAD.MOV.U32 R13, RZ, RZ, R0 ;  /* 0x000000ffff0d7224 */ /* 0x000fe400078e0000 */
[----:B------:R-:W-:-:S07]  /*15e10*/  IMAD.MOV.U32 R4, RZ, RZ, R14 ;  /* 0x000000ffff047224 */ /* 0x000fce00078e000e */
[----:B------:R-:W-:Y:S05]  /*15e20*/  WARPSYNC.COLLECTIVE R15, `(.L_x_5433) ;  /* 0x000000000f087348 */ /* 0x000fea0003c00000 */
[----:B------:R0:W1:Y:S02]  /*15e30*/  SHFL.IDX P6, R14, R13, R12, R11 ;  /* 0x0000000c0d0e7389 */ /* 0x00006400000c000b */
[----:B01----:R-:W-:Y:S01]  /*15e40*/  ENDCOLLECTIVE ;  /* 0x000000000000791b */ /* 0x003fe20003800000 */
.L_x_5433:
[----:B------:R-:W-:Y:S05]  /*15e50*/  BRA `(.L_x_5434) ;  /* 0xffffffc800147947 */ /* 0x000fea000383ffff */
.L_x_5339:
[----:B-1----:R-:W-:-:S04]  /*15e60*/  IMAD.U32 R3, RZ, RZ, UR38 ;  /* 0x00000026ff037e24 */ /* 0x002fc8000f8e00ff */
[----:B------:R1:W2:Y:S03]  /*15e70*/  SYNCS.PHASECHK.TRANS64.TRYWAIT P0, [R3+URZ+0x36820], R2 ;  /* 0x03682002030075a7 */ /* 0x0002a6000800017f */
[----:B--2---:R-:W-:Y:S05]  /*15e80*/  @!P0 NANOSLEEP.SYNCS 0x989680 ;  /* 0x009896800000895d */ /* 0x004fea0003900000 */
[----:B------:R-:W2:Y:S02]  /*15e90*/  @!P0 SYNCS.PHASECHK.TRANS64 P0, [R3+URZ+0x36820], R2 ;  /* 0x03682002030085a7 */ /* 0x000ea4000800007f */
[----:B--2---:R-:W-:Y:S05]  /*15ea0*/  @!P0 BRA `(.L_x_5339) ;  /* 0xfffffffc00ec8947 */ /* 0x004fea000383ffff */
[----:B------:R-:W-:Y:S05]  /*15eb0*/  BRA `(.L_x_5435) ;  /* 0xffffffc8006c7947 */ /* 0x000fea000383ffff */
.L_x_5346:
[----:B-1----:R-:W-:-:S04]  /*15ec0*/  IMAD.U32 R3, RZ, RZ, UR38 ;  /* 0x00000026ff037e24 */ /* 0x002fc8000f8e00ff */
[----:B------:R1:W2:Y:S03]  /*15ed0*/  SYNCS.PHASECHK.TRANS64.TRYWAIT P0, [R3+URZ+0x36848], R2 ;  /* 0x03684802030075a7 */ /* 0x0002a6000800017f */
[----:B--2---:R-:W-:Y:S05]  /*15ee0*/  @!P0 NANOSLEEP.SYNCS 0x989680 ;  /* 0x009896800000895d */ /* 0x004fea0003900000 */
[----:B------:R-:W2:Y:S02]  /*15ef0*/  @!P0 SYNCS.PHASECHK.TRANS64 P0, [R3+URZ+0x36848], R2 ;  /* 0x03684802030085a7 */ /* 0x000ea4000800007f */
[----:B--2---:R-:W-:Y:S05]  /*15f00*/  @!P0 BRA `(.L_x_5346) ;  /* 0xfffffffc00ec8947 */ /* 0x004fea000383ffff */
[----:B------:R-:W-:Y:S05]  /*15f10*/  BRA `(.L_x_5436) ;  /* 0xffffffcc00547947 */ /* 0x000fea000383ffff */
.L_x_5353:
[----:B0-----:R-:W-:-:S04]  /*15f20*/  IMAD.U32 R3, RZ, RZ, UR38 ;  /* 0x00000026ff037e24 */ /* 0x001fc8000f8e00ff */
[----:B------:R0:W1:Y:S03]  /*15f30*/  SYNCS.PHASECHK.TRANS64.TRYWAIT P0, [R3+URZ+0x36860], R2 ;  /* 0x03686002030075a7 */ /* 0x000066000800017f */
[----:B-1----:R-:W-:Y:S05]  /*15f40*/  @!P0 NANOSLEEP.SYNCS 0x989680 ;  /* 0x009896800000895d */ /* 0x002fea0003900000 */
[----:B------:R-:W1:Y:S02]  /*15f50*/  @!P0 SYNCS.PHASECHK.TRANS64 P0, [R3+URZ+0x36860], R2 ;  /* 0x03686002030085a7 */ /* 0x000e64000800007f */
[----:B-1----:R-:W-:Y:S05]  /*15f60*/  @!P0 BRA `(.L_x_5353) ;  /* 0xfffffffc00ec8947 */ /* 0x002fea000383ffff */
[----:B------:R-:W-:Y:S05]  /*15f70*/  BRA `(.L_x_5437) ;  /* 0xffffffd0002c7947 */ /* 0x000fea000383ffff */
.L_x_5363:
[----:B-1----:R-:W-:-:S04]  /*15f80*/  IMAD.U32 R3, RZ, RZ, UR38 ;  /* 0x00000026ff037e24 */ /* 0x002fc8000f8e00ff */
[----:B------:R1:W2:Y:S03]  /*15f90*/  SYNCS.PHASECHK.TRANS64.TRYWAIT P0, [R3+URZ+0x36840], R2 ;  /* 0x03684002030075a7 */ /* 0x0002a6000800017f */
[----:B--2---:R-:W-:Y:S05]  /*15fa0*/  @!P0 NANOSLEEP.SYNCS 0x989680 ;  /* 0x009896800000895d */ /* 0x004fea0003900000 */
[----:B------:R-:W2:Y:S02]  /*15fb0*/  @!P0 SYNCS.PHASECHK.TRANS64 P0, [R3+URZ+0x36840], R2 ;  /* 0x03684002030085a7 */ /* 0x000ea4000800007f */
[----:B--2---:R-:W-:Y:S05]  /*15fc0*/  @!P0 BRA `(.L_x_5363) ;  /* 0xfffffffc00ec8947 */ /* 0x004fea000383ffff */
[----:B------:R-:W-:Y:S05]  /*15fd0*/  BRA `(.L_x_5438) ;  /* 0xffffffd400887947 */ /* 0x000fea000383ffff */
.L_x_5370:
[----:B0-----:R-:W-:-:S04]  /*15fe0*/  IMAD.U32 R3, RZ, RZ, UR38 ;  /* 0x00000026ff037e24 */ /* 0x001fc8000f8e00ff */
[----:B------:R0:W1:Y:S03]  /*15ff0*/  SYNCS.PHASECHK.TRANS64.TRYWAIT P0, [R3+URZ+0x36868], R2 ;  /* 0x03686802030075a7 */ /* 0x000066000800017f */
[----:B-1----:R-:W-:Y:S05]  /*16000*/  @!P0 NANOSLEEP.SYNCS 0x989680 ;  /* 0x009896800000895d */ /* 0x002fea0003900000 */
[----:B------:R-:W1:Y:S02]  /*16010*/  @!P0 SYNCS.PHASECHK.TRANS64 P0, [R3+URZ+0x36868], R2 ;  /* 0x03686802030085a7 */ /* 0x000e64000800007f */
[----:B-1----:R-:W-:Y:S05]  /*16020*/  @!P0 BRA `(.L_x_5370) ;  /* 0xfffffffc00ec8947 */ /* 0x002fea000383ffff */
[----:B------:R-:W-:Y:S05]  /*16030*/  BRA `(.L_x_5439) ;  /* 0xffffffd800607947 */ /* 0x000fea000383ffff */
.L_x_5380:
[----:B-1----:R-:W-:-:S04]  /*16040*/  IMAD.U32 R3, RZ, RZ, UR38 ;  /* 0x00000026ff037e24 */ /* 0x002fc8000f8e00ff */
[----:B------:R1:W2:Y:S03]  /*16050*/  SYNCS.PHASECHK.TRANS64.TRYWAIT P0, [R3+URZ+0x36848], R2 ;  /* 0x03684802030075a7 */ /* 0x0002a6000800017f */
[----:B--2---:R-:W-:Y:S05]  /*16060*/  @!P0 NANOSLEEP.SYNCS 0x989680 ;  /* 0x009896800000895d */ /* 0x004fea0003900000 */
[----:B------:R-:W2:Y:S02]  /*16070*/  @!P0 SYNCS.PHASECHK.TRANS64 P0, [R3+URZ+0x36848], R2 ;  /* 0x03684802030085a7 */ /* 0x000ea4000800007f */
[----:B--2---:R-:W-:Y:S05]  /*16080*/  @!P0 BRA `(.L_x_5380) ;  /* 0xfffffffc00ec8947 */ /* 0x004fea000383ffff */
[----:B------:R-:W-:Y:S05]  /*16090*/  BRA `(.L_x_5440) ;  /* 0xffffffdc00d47947 */ /* 0x000fea000383ffff */
.L_x_5387:
[----:B0-----:R-:W-:-:S04]  /*160a0*/  IMAD.U32 R3, RZ, RZ, UR38 ;  /* 0x00000026ff037e24 */ /* 0x001fc8000f8e00ff */
[----:B------:R0:W1:Y:S03]  /*160b0*/  SYNCS.PHASECHK.TRANS64.TRYWAIT P0, [R3+URZ+0x36860], R2 ;  /* 0x03686002030075a7 */ /* 0x000066000800017f */
[----:B-1----:R-:W-:Y:S05]  /*160c0*/  @!P0 NANOSLEEP.SYNCS 0x989680 ;  /* 0x009896800000895d */ /* 0x002fea0003900000 */
[----:B------:R-:W1:Y:S02]  /*160d0*/  @!P0 SYNCS.PHASECHK.TRANS64 P0, [R3+URZ+0x36860], R2 ;  /* 0x03686002030085a7 */ /* 0x000e64000800007f */
[----:B-1----:R-:W-:Y:S05]  /*160e0*/  @!P0 BRA `(.L_x_5387) ;  /* 0xfffffffc00ec8947 */ /* 0x002fea000383ffff */
[----:B------:R-:W-:Y:S05]  /*160f0*/  BRA `(.L_x_5441) ;  /* 0xffffffe000a87947 */ /* 0x000fea000383ffff */
.L_x_5396:
[----:B0-----:R0:W1:Y:S02]  /*16100*/  SYNCS.PHASECHK.TRANS64.TRYWAIT P0, [R3+URZ+0x36860], R0 ;  /* 0x03686000030075a7 */ /* 0x001064000800017f */
[----:B-1----:R-:W-:Y:S05]  /*16110*/  @!P0 NANOSLEEP.SYNCS 0x989680 ;  /* 0x009896800000895d */ /* 0x002fea0003900000 */
[----:B------:R-:W1:Y:S02]  /*16120*/  @!P0 SYNCS.PHASECHK.TRANS64 P0, [R3+URZ+0x36860], R0 ;  /* 0x03686000030085a7 */ /* 0x000e64000800007f */
[----:B-1----:R-:W-:Y:S05]  /*16130*/  @!P0 BRA `(.L_x_5396) ;  /* 0xfffffffc00f08947 */ /* 0x002fea000383ffff */
[----:B------:R-:W-:Y:S05]  /*16140*/  BRA `(.L_x_5442) ;  /* 0xffffffe400ac7947 */ /* 0x000fea000383ffff */
.L_x_5402:
[----:B0-----:R0:W1:Y:S02]  /*16150*/  SYNCS.PHASECHK.TRANS64.TRYWAIT P0, [R2+URZ+0x36820], R3 ;  /* 0x03682003020075a7 */ /* 0x001064000800017f */
[----:B-1----:R-:W-:Y:S05]  /*16160*/  @!P0 NANOSLEEP.SYNCS 0x989680 ;  /* 0x009896800000895d */ /* 0x002fea0003900000 */
[----:B------:R-:W1:Y:S02]  /*16170*/  @!P0 SYNCS.PHASECHK.TRANS64 P0, [R2+URZ+0x36820], R3 ;  /* 0x03682003020085a7 */ /* 0x000e64000800007f */
[----:B-1----:R-:W-:Y:S05]  /*16180*/  @!P0 BRA `(.L_x_5402) ;  /* 0xfffffffc00f08947 */ /* 0x002fea000383ffff */
[----:B------:R-:W-:Y:S05]  /*16190*/  BRA `(.L_x_5443) ;  /* 0xffffffe800b07947 */ /* 0x000fea000383ffff */
.L_x_5403:
        /* <DEDUP_REMOVED lines=11> */
.L_x_5445:
[----:B------:R-:W-:Y:S05]  /*16250*/  BSYNC B0 ;  /* 0x0000000000007941 */ /* 0x000fea0003800000 */
.L_x_5444:
[----:B------:R-:W-:Y:S05]  /*16260*/  BRA `(.L_x_5446) ;  /* 0xffffffe800947947 */ /* 0x000fea000383ffff */
.L_x_5404:
[----:B------:R-:W-:Y:S01]  /*16270*/  BSSY B0, `(.L_x_5447) ;  /* 0x0000006000007945 */ /* 0x000fe20003800000 */
[----:B------:R-:W-:-:S07]  /*16280*/  IMAD.MOV.U32 R15, RZ, RZ, -0x1 ;  /* 0xffffffffff0f7424 */ /* 0x000fce00078e00ff */
[----:B0-----:R-:W-:Y:S05]  /*16290*/  WARPSYNC.COLLECTIVE R15, `(.L_x_5448) ;  /* 0x000000000f0c7348 */ /* 0x001fea0003c00000 */
[----:B------:R-:W-:Y:S02]  /*162a0*/  ELECT P6, UR62, PT ;  /* 0x00000000003e782f */ /* 0x000fe400038c0000 */
[----:B------:R-:W-:Y:S01]  /*162b0*/  MOV R14, UR62 ;  /* 0x0000003e000e7c02 */ /* 0x000fe20008000f00 */
[----:B0-----:R-:W-:Y:S10]  /*162c0*/  ENDCOLLECTIVE ;  /* 0x000000000000791b */ /* 0x001ff40003800000 */
.L_x_5448:
[----:B------:R-:W-:Y:S05]  /*162d0*/  BSYNC B0 ;  /* 0x0000000000007941 */ /* 0x000fea0003800000 */
.L_x_5447:
[----:B------:R-:W-:Y:S05]  /*162e0*/  BRA `(.L_x_5449) ;  /* 0xffffffe800887947 */ /* 0x000fea000383ffff */
.L_x_5406:
[----:B0-----:R0:W1:Y:S02]  /*162f0*/  SYNCS.PHASECHK.TRANS64.TRYWAIT P0, [R6+URZ], R5 ;  /* 0x00000005060075a7 */ /* 0x001064000800017f */
[----:B-1----:R-:W-:Y:S05]  /*16300*/  @!P0 NANOSLEEP.SYNCS 0x989680 ;  /* 0x009896800000895d */ /* 0x002fea0003900000 */
[----:B------:R-:W1:Y:S02]  /*16310*/  @!P0 SYNCS.PHASECHK.TRANS64 P0, [R6+URZ], R5 ;  /* 0x00000005060085a7 */ /* 0x000e64000800007f */
[----:B-1----:R-:W-:Y:S05]  /*16320*/  @!P0 BRA `(.L_x_5406) ;  /* 0xfffffffc00f08947 */ /* 0x002fea000383ffff */
[----:B------:R-:W-:Y:S05]  /*16330*/  BRA `(.L_x_5450) ;  /* 0xffffffe800c47947 */ /* 0x000fea000383ffff */
.L_x_5407:
[----:B-1----:R1:W2:Y:S02]  /*16340*/  SYNCS.PHASECHK.TRANS64.TRYWAIT P0, [R3+URZ], R4 ;  /* 0x00000004030075a7 */ /* 0x0022a4000800017f */
[----:B--2---:R-:W-:Y:S05]  /*16350*/  @!P0 NANOSLEEP.SYNCS 0x989680 ;  /* 0x009896800000895d */ /* 0x004fea0003900000 */
[----:B------:R-:W2:Y:S02]  /*16360*/  @!P0 SYNCS.PHASECHK.TRANS64 P0, [R3+URZ], R4 ;  /* 0x00000004030085a7 */ /* 0x000ea4000800007f */
[----:B--2---:R-:W-:Y:S05]  /*16370*/  @!P0 BRA `(.L_x_5407) ;  /* 0xfffffffc00f08947 */ /* 0x004fea000383ffff */
[----:B------:R-:W-:Y:S05]  /*16380*/  BRA `(.L_x_5451) ;  /* 0xffffffe800b87947 */ /* 0x000fea000383ffff */
.L_x_5409:
[----:B-1----:R1:W2:Y:S02]  /*16390*/  SYNCS.PHASECHK.TRANS64.TRYWAIT P0, [R0+URZ], R5 ;  /* 0x00000005000075a7 */ /* 0x0022a4000800017f */
[----:B--2---:R-:W-:Y:S05]  /*163a0*/  @!P0 NANOSLEEP.SYNCS 0x989680 ;  /* 0x009896800000895d */ /* 0x004fea0003900000 */
[----:B------:R-:W2:Y:S02]  /*163b0*/  @!P0 SYNCS.PHASECHK.TRANS64 P0, [R0+URZ], R5 ;  /* 0x00000005000085a7 */ /* 0x000ea4000800007f */
[----:B--2---:R-:W-:Y:S05]  /*163c0*/  @!P0 BRA `(.L_x_5409) ;  /* 0xfffffffc00f08947 */ /* 0x004fea000383ffff */
[----:B------:R-:W-:Y:S05]  /*163d0*/  BRA `(.L_x_5452) ;  /* 0xffffffe800bc7947 */ /* 0x000fea000383ffff */
.L_x_5453:
        /* <DEDUP_REMOVED lines=10> */
.L_x_14854:


//--------------------- .text._ZN7cutlass13device_kernelIN5flash11enable_sm90INS1_16FlashAttnFwdSm90INS1_25CollectiveMainloopFwdSm90ILi2EN4cute5tupleIJNS5_1CILi1EEES8_S8_EEENS6_IJNS7_ILi128EEENS7_ILi112EEENS7_ILi192EEEEEELi192ENS_10bfloat16_tEfNS_4arch4Sm90ELb1ELb0ELb0ELb1ELb0ELb0ELb0ELb1ELb1ELb1ELb1ELb0EEENS1_21CollectiveEpilogueFwdINS6_IJSA_SC_SB_EEES9_SE_SG_Li256ELb1ELb1ELb1ELb0EEENS1_36VarlenDynamicPersistentTileSchedulerILi128ELi112ELi256ELi128ELb1ELb1ELb1ELb1ELb1ELb1EEEEEEEEEvNT_6ParamsE --------------------------
	.section	.text._ZN7cutlass13device_kernelIN5flash11enable_sm90INS1_16FlashAttnFwdSm90INS1_25CollectiveMainloopFwdSm90ILi2EN4cute5tupleIJNS5_1CILi1EEES8_S8_EEENS6_IJNS7_ILi128EEENS7_ILi112EEENS7_ILi192EEEEEELi192ENS_10bfloat16_tEfNS_4arch4Sm90ELb1ELb0ELb0ELb1ELb0ELb0ELb0ELb1ELb1ELb1ELb1ELb0EEENS1_21CollectiveEpilogueFwdINS6_IJSA_SC_SB_EEES9_SE_SG_Li256ELb1ELb1ELb1ELb0EEENS1_36VarlenDynamicPersistentTileSchedulerILi128ELi112ELi256ELi128ELb1ELb1ELb1ELb1ELb1ELb1EEEEEEEEEvNT_6ParamsE,"ax",@progbits
	.align	128
.text._ZN7cutlass13device_kernelIN5flash11enable_sm90INS1_16FlashAttnFwdSm90INS1_25CollectiveMainloopFwdSm90ILi2EN4cute5tupleIJNS5_1CILi1EEES8_S8_EEENS6_IJNS7_ILi128EEENS7_ILi112EEENS7_ILi192EEEEEELi192ENS_10bfloat16_tEfNS_4arch4Sm90ELb1ELb0ELb0ELb1ELb0ELb0ELb0ELb1ELb1ELb1ELb1ELb0EEENS1_21CollectiveEpilogueFwdINS6_IJSA_SC_SB_EEES9_SE_SG_Li256ELb1ELb1ELb1ELb0EEENS1_36VarlenDynamicPersistentTileSchedulerILi128ELi112ELi256ELi128ELb1ELb1ELb1ELb1ELb1ELb1EEEEEEEEEvNT_6ParamsE:
        .type           _ZN7cutlass13device_kernelIN5flash11enable_sm90INS1_16FlashAttnFwdSm90INS1_25CollectiveMainloopFwdSm90ILi2EN4cute5tupleIJNS5_1CILi1EEES8_S8_EEENS6_IJNS7_ILi128EEENS7_ILi112EEENS7_ILi192EEEEEELi192ENS_10bfloat16_tEfNS_4arch4Sm90ELb1ELb0ELb0ELb1ELb0ELb0ELb0ELb1ELb1ELb1ELb1ELb0EEENS1_21CollectiveEpilogueFwdINS6_IJSA_SC_SB_EEES9_SE_SG_Li256ELb1ELb1ELb1ELb0EEENS1_36VarlenDynamicPersistentTileSchedulerILi128ELi112ELi256ELi128ELb1ELb1ELb1ELb1ELb1ELb1EEEEEEEEEvNT_6ParamsE,@function
        .size           _ZN7cutlass13device_kernelIN5flash11enable_sm90INS1_16FlashAttnFwdSm90INS1_25CollectiveMainloopFwdSm90ILi2EN4cute5tupleIJNS5_1CILi1EEES8_S8_EEENS6_IJNS7_ILi128EEENS7_ILi112EEENS7_ILi192EEEEEELi192ENS_10bfloat16_tEfNS_4arch4Sm90ELb1ELb0ELb0ELb1ELb0ELb0ELb0ELb1ELb1ELb1ELb1ELb0EEENS1_21CollectiveEpilogueFwdINS6_IJSA_SC_SB_EEES9_SE_SG_Li256ELb1ELb1ELb1ELb0EEENS1_36VarlenDynamicPersistentTileSchedulerILi128ELi112ELi256ELi128ELb1ELb1ELb1ELb1ELb1ELb1EEEEEEEEEvNT_6ParamsE,(.L_x_14855 - _ZN7cutlass13device_kernelIN5flash11enable_sm90INS1_16FlashAttnFwdSm90INS1_25CollectiveMainloopFwdSm90ILi2EN4cute5tupleIJNS5_1CILi1EEES8_S8_EEENS6_IJNS7_ILi128EEENS7_ILi112EEENS7_ILi192EEEEEELi192ENS_10bfloat16_tEfNS_4arch4Sm90ELb1ELb0ELb0ELb1ELb0ELb0ELb0ELb1ELb1ELb1ELb1ELb0EEENS1_21CollectiveEpilogueFwdINS6_IJSA_SC_SB_EEES9_SE_SG_Li256ELb1ELb1ELb1ELb0EEENS1_36VarlenDynamicPersistentTileSchedulerILi128ELi112ELi256ELi128ELb1ELb1ELb1ELb1ELb1ELb1EEEEEEEEEvNT_6ParamsE)
        .other          _ZN7cutlass13device_kernelIN5flash11enable_sm90INS1_16FlashAttnFwdSm90INS1_25CollectiveMainloopFwdSm90ILi2EN4cute5tupleIJNS5_1CILi1EEES8_S8_EEENS6_IJNS7_ILi128EEENS7_ILi112EEENS7_ILi192EEEEEELi192ENS_10bfloat16_tEfNS_4arch4Sm90ELb1ELb0ELb0ELb1ELb0ELb0ELb0ELb1ELb1ELb1ELb1ELb0EEENS1_21CollectiveEpilogueFwdINS6_IJSA_SC_SB_EEES9_SE_SG_Li256ELb1ELb1ELb1ELb0EEENS1_36VarlenDynamicPersistentTileSchedulerILi128ELi112ELi256ELi128ELb1ELb1ELb1ELb1ELb1ELb1EEEEEEEEEvNT_6ParamsE,@"STO_CUDA_ENTRY STV_DEFAULT"
_ZN7cutlass13device_kernelIN5flash11enable_sm90INS1_16FlashAttnFwdSm90INS1_25CollectiveMainloopFwdSm90ILi2EN4cute5tupleIJNS5_1CILi1EEES8_S8_EEENS6_IJNS7_ILi128EEENS7_ILi112EEENS7_ILi192EEEEEELi192ENS_10bfloat16_tEfNS_4arch4Sm90ELb1ELb0ELb0ELb1ELb0ELb0ELb0ELb1ELb1ELb1ELb1ELb0EEENS1_21CollectiveEpilogueFwdINS6_IJSA_SC_SB_EEES9_SE_SG_Li256ELb1ELb1ELb1ELb0EEENS1_36VarlenDynamicPersistentTileSchedulerILi128ELi112ELi256ELi128ELb1ELb1ELb1ELb1ELb1ELb1EEEEEEEEEvNT_6ParamsE:
        /* <DEDUP_REMOVED lines=18> */
.L_x_5455:
[----:B------:R-:W-:Y:S05]  /*0120*/  BSYNC B0 ;  /* 0x0000000000007941 */ /* 0x000fea0003800000 */
.L_x_5454:
        /* <DEDUP_REMOVED lines=41> */
.L_x_5456:
        /* <DEDUP_REMOVED lines=22> */
.L_x_5457:
        /* <DEDUP_REMOVED lines=18> */
.L_x_5458:
        /* <DEDUP_REMOVED lines=22> */
.L_x_5459:
        /* <DEDUP_REMOVED lines=22> */
.L_x_5460:
        /* <DEDUP_REMOVED lines=8> */
.L_x_5462:
        /* <DEDUP_REMOVED lines=16> */
[----:B------:R-:W-:Y:S01]  /*0a80*/  UMOV UR60, URZ ;  /* 0x0000003f003c7c82 */ /* 0x000fe20008000000 */
[----:B------:R-:W-:Y:S01]  /*0a90*/  R2UR UR6, R10 ;  /* 0x000000000a0672ca */ /* 0x000fe200000e0000 */
[----:B------:R-:W0:Y:S01]  /*0aa0*/  S2R R0, SR_TID.X ;  /* 0x0000000000007919 */ /* 0x000e220000002100 */
[----:B------:R-:W-:Y:S01]  /*0ab0*/  R2UR UR7, R11 ;  /* 0x000000000b0772ca */ /* 0x000fe200000e0000 */
[----:B------:R-:W-:Y:S01]  /*0ac0*/  UMOV UR36, URZ ;  /* 0x0000003f00247c82 */ /* 0x000fe20008000000 */
[----:B0-----:R-:W-:-:S05]  /*0ad0*/  VIADD R12, R0, 0xffffff80 ;  /* 0xffffff80000c7836 */ /* 0x001fca0000000000 */
[----:B------:R-:W-:-:S04]  /*0ae0*/  SHF.R.S32.HI R0, RZ, 0x1f, R12 ;  /* 0x0000001fff007819 */ /* 0x000fc8000001140c */
[CC--:B------:R-:W-:Y:S02]  /*0af0*/  LEA.HI R3, R0.reuse, R12.reuse, RZ, 0x4 ;  /* 0x0000000c00037211 */ /* 0x0c0fe400078f20ff */
[CC--:B------:R-:W-:Y:S02]  /*0b00*/  LEA.HI R4, R0.reuse, R12.reuse, RZ, 0x5 ;  /* 0x0000000c00047211 */ /* 0x0c0fe400078f28ff */
[----:B------:R-:W-:Y:S02]  /*0b10*/  SHF.R.S32.HI R6, RZ, 0x4, R3 ;  /* 0x00000004ff067819 */ /* 0x000fe40000011403 */
[----:B------:R-:W-:Y:S01]  /*0b20*/  LEA.HI R11, R0, R12, RZ, 0x2 ;  /* 0x0000000c000b7211 */ /* 0x000fe200078f10ff */
[----:B------:R-:W-:Y:S01]  /*0b30*/  IMAD.SHL.U32 R5, R4, 0x20, RZ ;  /* 0x0000002004057824 */ /* 0x000fe200078e00ff */
[C---:B------:R-:W-:Y:S02]  /*0b40*/  LOP3.LUT R4, R3.reuse, 0x3fffff0, RZ, 0xc0, !PT ;  /* 0x03fffff003047812 */ /* 0x040fe400078ec0ff */
[----:B------:R-:W-:-:S02]  /*0b50*/  LEA.HI R3, R3, R6, RZ, 0x1 ;  /* 0x0000000603037211 */ /* 0x000fc400078f08ff */
[----:B------:R-:W-:Y:S01]  /*0b60*/  LOP3.LUT R5, R5, 0xfffffc00, RZ, 0xc0, !PT ;  /* 0xfffffc0005057812 */ /* 0x000fe200078ec0ff */
[----:B------:R-:W-:Y:S01]  /*0b70*/  IMAD.IADD R4, R12, 0x1, -R4 ;  /* 0x000000010c047824 */ /* 0x000fe200078e0a04 */
[----:B------:R-:W-:Y:S02]  /*0b80*/  LOP3.LUT R3, R3, 0x1ffffffe, RZ, 0xc0, !PT ;  /* 0x1ffffffe03037812 */ /* 0x000fe400078ec0ff */
[----:B------:R-:W-:Y:S01]  /*0b90*/  LOP3.LUT R11, R11, 0xfffffffc, RZ, 0xc0, !PT ;  /* 0xfffffffc0b0b7812 */ /* 0x000fe200078ec0ff */
[----:B------:R-:W-:Y:S02]  /*0ba0*/  IMAD R4, R4, 0x40, R5 ;  /* 0x0000004004047824 */ /* 0x000fe400078e0205 */
[----:B------:R-:W-:Y:S02]  /*0bb0*/  IMAD.IADD R3, R6, 0x1, -R3 ;  /* 0x0000000106037824 */ /* 0x000fe400078e0a03 */
[----:B------:R-:W-:Y:S02]  /*0bc0*/  IMAD.IADD R11, R12, 0x1, -R11 ;  /* 0x000000010c0b7824 */ /* 0x000fe400078e0a0b */
[----:B------:R-:W-:-:S03]  /*0bd0*/  IMAD R3, R3, 0x8, R4 ;  /* 0x0000000803037824 */ /* 0x000fc600078e0204 */
[----:B------:R-:W-:Y:S02]  /*0be0*/  LEA.HI R5, R11, R11, RZ, 0x1 ;  /* 0x0000000b0b057211 */ /* 0x000fe400078f08ff */
[----:B------:R0:W-:Y:S02]  /*0bf0*/  STL [R1+0x48], R3 ;  /* 0x0000480301007387 */ /* 0x0001e40000100800 */
[----:B------:R-:W-:-:S05]  /*0c00*/  LOP3.LUT R4, R5, 0x1ffffffe, RZ, 0xc0, !PT ;  /* 0x1ffffffe05047812 */ /* 0x000fca00078ec0ff */
        /* <DEDUP_REMOVED lines=19> */
[----:B0-----:R-:W-:-:S02]  /*0d40*/  LOP3.LUT R3, R8, 0x7ffffffc, RZ, 0xc0, !PT ;  /* 0x7ffffffc08037812 */ /* 0x001fc400078ec0ff */
[----:B------:R-:W-:Y:S02]  /*0d50*/  LEA.HI R10, R10, R9, RZ, 0x3 ;  /* 0x000000090a0a7211 */ /* 0x000fe400078f18ff */
[----:B------:R-:W-:Y:S01]  /*0d60*/  SHF.R.S32.HI R7, RZ, 0x5, R7 ;  /* 0x00000005ff077819 */ /* 0x000fe20000011407 */
[----:B------:R-:W-:Y:S01]  /*0d70*/  IMAD.IADD R3, R234, 0x1, -R3 ;  /* 0x00000001ea037824 */ /* 0x000fe200078e0a03 */
[----:B------:R-:W-:-:S03]  /*0d80*/  LOP3.LUT R10, R10, 0xfffffff8, RZ, 0xc0, !PT ;  /* 0xfffffff80a0a7812 */ /* 0x000fc600078ec0ff */
[----:B------:R-:W-:Y:S02]  /*0d90*/  IMAD.SHL.U32 R18, R3, 0x2, RZ ;  /* 0x0000000203127824 */ /* 0x000fe400078e00ff */
[----:B------:R-:W-:Y:S02]  /*0da0*/  IMAD.IADD R10, R9, 0x1, -R10 ;  /* 0x00000001090a7824 */ /* 0x000fe400078e0a0a */
[C---:B------:R-:W-:Y:S02]  /*0db0*/  VIADD R230, R18.reuse, 0x8 ;  /* 0x0000000812e67836 */ /* 0x040fe40000000000 */
[----:B------:R-:W-:Y:S02]  /*0dc0*/  IMAD R7, R7, 0x10, R10 ;  /* 0x0000001007077824 */ /* 0x000fe400078e020a */
[----:B------:R-:W-:Y:S02]  /*0dd0*/  VIADD R229, R18, 0x10 ;  /* 0x0000001012e57836 */ /* 0x000fe40000000000 */
[----:B------:R-:W-:-:S02]  /*0de0*/  IMAD R5, R2, 0x40, R7 ;  /* 0x0000004002057824 */ /* 0x000fc400078e0207 */
[----:B------:R-:W-:Y:S01]  /*0df0*/  IMAD.U32 R2, RZ, RZ, UR4 ;  /* 0x00000004ff027e24 */ /* 0x000fe2000f8e00ff */
[----:B------:R-:W-:Y:S01]  /*0e00*/  SHF.R.S32.HI R0, RZ, 0x1f, R229 ;  /* 0x0000001fff007819 */ /* 0x000fe200000114e5 */
[C---:B------:R-:W-:Y:S01]  /*0e10*/  VIADD R228, R18.reuse, 0x30 ;  /* 0x0000003012e47836 */ /* 0x040fe20000000000 */
[----:B------:R-:W-:Y:S01]  /*0e20*/  STL [R1+0x44], R5 ;  /* 0x0000440501007387 */ /* 0x000fe20000100800 */
[C---:B------:R-:W-:Y:S01]  /*0e30*/  VIADD R227, R18.reuse, 0x38 ;  /* 0x0000003812e37836 */ /* 0x040fe20000000000 */
[----:B------:R-:W-:Y:S01]  /*0e40*/  UMOV UR4, URZ ;  /* 0x0000003f00047c82 */ /* 0x000fe20008000000 */
        /* <DEDUP_REMOVED lines=31> */
[----:B------:R-:W-:Y:S01]  /*1040*/  IMAD.U32 R233, RZ, RZ, UR4 ;  /* 0x00000004ffe97e24 */ /* 0x000fe2000f8e00ff */
[----:B------:R-:W-:Y:S01]  /*1050*/  SHF.R.S32.HI R2, RZ, 0x1f, R215 ;  /* 0x0000001fff027819 */ /* 0x000fe200000114d7 */
[C---:B------:R-:W-:Y:S01]  /*1060*/  VIADD R207, R18.reuse, 0x18 ;  /* 0x0000001812cf7836 */ /* 0x040fe20000000000 */
[----:B------:R-:W-:Y:S01]  /*1070*/  SHF.R.S32.HI R0, RZ, 0x1f, R214 ;  /* 0x0000001fff007819 */ /* 0x000fe200000114d6 */
[----:B------:R-:W-:Y:S01]  /*1080*/  VIADD R206, R18, 0x28 ;  /* 0x0000002812ce7836 */ /* 0x000fe20000000000 */
[----:B------:R-:W-:Y:S01]  /*1090*/  SHF.R.S32.HI R237, RZ, 0x1f, R213 ;  /* 0x0000001fffed7819 */ /* 0x000fe200000114d5 */
[----:B------:R-:W-:Y:S01]  /*10a0*/  IMAD R23, R4, 0x8, R5 ;  /* 0x0000000804177824 */ /* 0x000fe200078e0205 */
[----:B------:R-:W-:-:S02]  /*10b0*/  SHF.R.S32.HI R236, RZ, 0x1f, R212 ;  /* 0x0000001fffec7819 */ /* 0x000fc400000114d4 */
[----:B------:R-:W-:-:S07]  /*10c0*/  SHF.R.S32.HI R235, RZ, 0x1f, R211 ;  /* 0x0000001fffeb7819 */ /* 0x000fce00000114d3 */
.L_x_5520:
[----:B------:R-:W-:Y:S01]  /*10d0*/  ULDC.64 UR8, c[0x0][0xc88] ;  /* 0x0003220000087ab9 */ /* 0x000fe20000000a00 */
[----:B------:R-:W-:Y:S01]  /*10e0*/  ULDC.64 UR12, c[0x0][0x208] ;  /* 0x00008200000c7ab9 */ /* 0x000fe20000000a00 */
[----:B------:R-:W-:Y:S01]  /*10f0*/  UIMAD.WIDE UR8, UR7, 0x4, UR8 ;  /* 0x00000004070878a5 */ /* 0x000fe2000f8e0208 */
[----:B------:R-:W-:-:S05]  /*1100*/  ULDC.64 UR10, c[0x0][0xa18] ;  /* 0x00028600000a7ab9 */ /* 0x000fca0000000a00 */
[----:B01-34-:R-:W-:Y:S02]  /*1110*/  IMAD.U32 R2, RZ, RZ, UR8 ;  /* 0x00000008ff027e24 */ /* 0x01bfe4000f8e00ff */
[----:B--2---:R-:W-:Y:S01]  /*1120*/  IMAD.U32 R3, RZ, RZ, UR9 ;  /* 0x00000009ff037e24 */ /* 0x004fe2000f8e00ff */
        /* <DEDUP_REMOVED lines=19> */
[----:B------:R-:W-:-:S03]  /*1260*/  IMAD.U32 R4, RZ, RZ, UR10 ;  /* 0x0000000aff047e24 */ /* 0x000fc6000f8e00ff */
[----:B------:R-:W-:Y:S01]  /*1270*/  IMAD.U32 R5, RZ, RZ, UR11 ;  /* 0x0000000bff057e24 */ /* 0x000fe2000f8e00ff */
[----:B------:R-:W2:Y:S01]  /*1280*/  @P0 LDG.E R2, desc[UR12][R2.64] ;  /* 0x0000000c02020981 */ /* 0x000ea2000c1e1900 */
[----:B------:R-:W-:Y:S02]  /*1290*/  UISETP.NE.U32.AND UP0, UPT, UR8, URZ, UPT ;  /* 0x0000003f0800728c */ /* 0x000fe4000bf05070 */
[----:B------:R-:W-:Y:S01]  /*12a0*/  ULOP3.LUT UR7, UR6, 0xff000000, URZ, 0xc0, !UPT ;  /* 0xff00000006077892 */ /* 0x000fe2000f8ec03f */
[----:B------:R-:W3:Y:S01]  /*12b0*/  @P2 LDG.E R4, desc[UR12][R4.64] ;  /* 0x0000000c04042981 */ /* 0x000ee2000c1e1900 */
[----:B------:R-:W-:Y:S01]  /*12c0*/  ULDC UR11, c[0x0][0x288] ;  /* 0x0000a200000b7ab9 */ /* 0x000fe20000000800 */
[----:B------:R-:W-:Y:S02]  /*12d0*/  UISETP.NE.AND.EX UP0, UPT, UR9, URZ, UPT, UP0 ;  /* 0x0000003f0900728c */ /* 0x000fe4000bf05300 */
[----:B------:R-:W-:Y:S01]  /*12e0*/  ULOP3.LUT UR8, UR6, 0xff0000, URZ, 0xc0, !UPT ;  /* 0x00ff000006087892 */ /* 0x000fe2000f8ec03f */
[----:B------:R-:W-:Y:S01]  /*12f0*/  ULDC UR9, c[0x0][0x424] ;  /* 0x0001090000097ab9 */ /* 0x000fe20000000800 */
[----:B------:R-:W-:Y:S01]  /*1300*/  ULDC.64 UR12, c[0x0][0xa20] ;  /* 0x00028800000c7ab9 */ /* 0x000fe20000000a00 */
[----:B------:R-:W-:Y:S01]  /*1310*/  ULOP3.LUT UR6, UR6, 0xffff, URZ, 0xc0, !UPT ;  /* 0x0000ffff06067892 */ /* 0x000fe2000f8ec03f */
[----:B------:R-:W-:Y:S01]  /*1320*/  ISETP.NE.U32.AND P1, PT, RZ, UR12, PT ;  /* 0x0000000cff007c0c */ /* 0x000fe2000bf25070 */
[----:B------:R-:W-:-:S02]  /*1330*/  USHF.R.U32.HI UR7, URZ, 0x8, UR7 ;  /* 0x000000083f077899 */ /* 0x000fc40008011607 */
[----:B------:R-:W-:Y:S01]  /*1340*/  USEL UR9, UR9, 0x1, UP0 ;  /* 0x0000000109097887 */ /* 0x000fe20008000000 */
[----:B------:R-:W-:Y:S01]  /*1350*/  ISETP.NE.AND.EX P1, PT, RZ, UR13, PT, P1 ;  /* 0x0000000dff007c0c */ /* 0x000fe2000bf25310 */
[----:B------:R-:W-:Y:S01]  /*1360*/  ULDC UR10, c[0x0][0x2f0] ;  /* 0x0000bc00000a7ab9 */ /* 0x000fe20000000800 */
[----:B------:R-:W-:Y:S01]  /*1370*/  UMOV UR4, URZ ;  /* 0x0000003f00047c82 */ /* 0x000fe20008000000 */
[----:B------:R-:W-:Y:S01]  /*1380*/  ULEA.HI UR8, UR8, UR7, URZ, 0x10 ;  /* 0x0000000708087291 */ /* 0x000fe2000f8f803f */
[----:B------:R-:W-:Y:S01]  /*1390*/  IMAD.U32 R210, RZ, RZ, UR6 ;  /* 0x00000006ffd27e24 */ /* 0x000fe2000f8e00ff */
[----:B------:R-:W-:Y:S01]  /*13a0*/  UIMAD UR9, UR9, UR10, URZ ;  /* 0x0000000a090972a4 */ /* 0x000fe2000f8e023f */
[----:B--2---:R-:W-:Y:S02]  /*13b0*/  @P0 R2UR UR4, R2 ;  /* 0x00000000020402ca */ /* 0x004fe400000e0000 */
[----:B---3--:R-:W-:-:S13]  /*13c0*/  @P2 R2UR UR11, R4 ;  /* 0x00000000040b22ca */ /* 0x008fda00000e0000 */
[----:B------:R-:W-:Y:S01]  /*13d0*/  IMAD.U32 R16, RZ, RZ, UR11 ;  /* 0x0000000bff107e24 */ /* 0x000fe2000f8e00ff */
[----:B-----5:R-:W-:Y:S06]  /*13e0*/  @P2 BRA `(.L_x_5463) ;  /* 0x0000000000402947 */ /* 0x020fec0003800000 */
        /* <DEDUP_REMOVED lines=16> */
.L_x_5463:
        /* <DEDUP_REMOVED lines=11> */
.L_x_5464:
        /* <DEDUP_REMOVED lines=15> */
.L_x_5465:
        /* <DEDUP_REMOVED lines=70> */
.L_x_5466:
        /* <DEDUP_REMOVED lines=97> */
.L_x_5468:
        /* <DEDUP_REMOVED lines=12> */
.L_x_5651:
[----:B------:R-:W-:Y:S05]  /*21c0*/  @!P0 BRA `(.L_x_5470) ;  /* 0x0000000000048947 */ /* 0x000fea0003800000 */
[----:B------:R-:W-:Y:S01]  /*21d0*/  BPT.TRAP 0x1 ;  /* 0x000000040000795c */ /* 0x000fe20000300000 */
.L_x_5470:
[----:B0-----:R-:W-:Y:S02]  /*21e0*/  IMAD.U32 R0, RZ, RZ, UR36 ;  /* 0x00000024ff007e24 */ /* 0x001fe4000f8e00ff */
[----:B------:R-:W-:-:S03]  /*21f0*/  IMAD.U32 R3, RZ, RZ, UR60 ;  /* 0x0000003cff037e24 */ /* 0x000fc6000f8e00ff */
[----:B------:R-:W-:Y:S02]  /*2200*/  LEA R0, R0, UR39, 0x3 ;  /* 0x0000002700007c11 */ /* 0x000fe4000f8e18ff */
[----:B------:R-:W-:-:S04]  /*2210*/  SHF.L.U32 R3, R3, 0x1f, RZ ;  /* 0x0000001f03037819 */ /* 0x000fc800000006ff */
[----:B------:R0:W1:Y:S01]  /*2220*/  SYNCS.PHASECHK.TRANS64.TRYWAIT P2, [R0+URZ+0x36830], R3 ;  /* 0x03683003000075a7 */ /* 0x000062000804017f */
[----:B------:R-:W-:Y:S05]  /*2230*/  @!P0 BRA `(.L_x_5471) ;  /* 0x0000000000048947 */ /* 0x000fea0003800000 */
[----:B------:R-:W-:Y:S01]  /*2240*/  BPT.TRAP 0x1 ;  /* 0x000000040000795c */ /* 0x000fe20000300000 */
.L_x_5471:
[----:B------:R-:W2:Y:S02]  /*2250*/  S2R R2, SR_TID.X ;  /* 0x0000000000027919 */ /* 0x000ea40000002100 */
[----:B--2---:R-:W-:Y:S01]  /*2260*/  LOP3.LUT P1, RZ, R2, 0x7f, RZ, 0xc0, !PT ;  /* 0x0000007f02ff7812 */ /* 0x004fe2000782c0ff */
[----:B-1----:R-:W-:-:S12]  /*2270*/  @P2 BRA `(.L_x_5472) ;  /* 0x0000000000082947 */ /* 0x002fd80003800000 */
[----:B------:R-:W1:Y:S02]  /*2280*/  SYNCS.PHASECHK.TRANS64.TRYWAIT P2, [R0+URZ+0x36830], R3 ;  /* 0x03683003000075a7 */ /* 0x000e64000804017f */
[----:B-1----:R-:W-:Y:S05]  /*2290*/  @!P2 BRA `(.L_x_5473) ;  /* 0x0000018400e0a947 */ /* 0x002fea0003800000 */
.L_x_5472:
[----:B------:R-:W-:Y:S05]  /*22a0*/  WARPSYNC.ALL ;  /* 0x0000000000007948 */ /* 0x000fea0003800000 */
[----:B------:R-:W-:Y:S01]  /*22b0*/  UIADD3 UR4, UR39, 0x21400, URZ ;  /* 0x0002140027047890 */ /* 0x000fe2000fffe03f */
[----:B------:R-:W-:Y:S01]  /*22c0*/  WARPGROUP.ARRIVE ;  /* 0x00000000000079c5 */ /* 0x000fe20000000000 */
[----:B------:R-:W-:Y:S01]  /*22d0*/  ULOP3.LUT UR38, UR38, 0x10000, URZ, 0xfc, !UPT ;  /* 0x0001000026267892 */ /* 0x000fe2000f8efc3f */
[----:B01----:R-:W-:Y:S01]  /*22e0*/  @!P1 VIADD R0, R0, 0x36840 ;  /* 0x0003684000009836 */ /* 0x003fe20000000000 */
[----:B------:R-:W-:Y:S01]  /*22f0*/  USHF.R.U32.HI UR4, URZ, 0x4, UR4 ;  /* 0x000000043f047899 */ /* 0x000fe20008011604 */
[----:B------:R-:W-:Y:S01]  /*2300*/  CS2R R118, SRZ ;  /* 0x0000000000767805 */ /* 0x000fe2000001ff00 */
[----:B------:R-:W-:Y:S01]  /*2310*/  UMOV UR53, 0x40000040 ;  /* 0x4000004000357882 */ /* 0x000fe20000000000 */
[----:B------:R-:W-:Y:S01]  /*2320*/  UMOV UR55, 0x40000040 ;  /* 0x4000004000377882 */ /* 0x000fe20000000000 */
[----:B------:R-:W-:Y:S01]  /*2330*/  ULOP3.LUT UR4, UR4, 0x3fff, URZ, 0xc0, !UPT ;  /* 0x00003fff04047892 */ /* 0x000fe2000f8ec03f */
[----:B------:R-:W-:Y:S01]  /*2340*/  @!P1 PRMT R0, RZ, 0x654, R0 ;  /* 0x00000654ff009816 */ /* 0x000fe20000000000 */
[----:B------:R-:W-:Y:S01]  /*2350*/  UMOV UR52, UR38 ;  /* 0x0000002600347c82 */ /* 0x000fe20008000000 */
[----:B------:R-:W-:Y:S01]  /*2360*/  UMOV UR7, 0x40000040 ;  /* 0x4000004000077882 */ /* 0x000fe20000000000 */
[----:B------:R-:W-:Y:S01]  /*2370*/  ULOP3.LUT UR5, UR4, 0x10000, URZ, 0xfc, !UPT ;  /* 0x0001000004057892 */ /* 0x000fe2000f8efc3f */
[----:B------:R-:W-:Y:S01]  /*2380*/  CS2R R116, SRZ ;  /* 0x0000000000747805 */ /* 0x000fe2000001ff00 */
[----:B------:R-:W-:Y:S01]  /*2390*/  UMOV UR8, UR52 ;  /* 0x0000003400087c82 */ /* 0x000fe20008000000 */
[----:B------:R-:W-:Y:S01]  /*23a0*/  UMOV UR4, UR52 ;  /* 0x0000003400047c82 */ /* 0x000fe20008000000 */
[----:B------:R-:W-:Y:S01]  /*23b0*/  UIMAD UR37, UR36, 0xa80, UR5 ;  /* 0x00000a80242578a4 */ /* 0x000fe2000f8e0205 */
[----:B------:R-:W-:Y:S01]  /*23c0*/  CS2R R114, SRZ ;  /* 0x0000000000727805 */ /* 0x000fe2000001ff00 */
[----:B------:R-:W-:Y:S01]  /*23d0*/  IMAD.U32 R7, RZ, RZ, UR5 ;  /* 0x00000005ff077e24 */ /* 0x000fe2000f8e00ff */
[----:B------:R-:W-:Y:S01]  /*23e0*/  UMOV UR5, UR53 ;  /* 0x0000003500057c82 */ /* 0x000fe20008000000 */
[----:B------:R-:W-:Y:S01]  /*23f0*/  UIADD3 UR6, UR37, 0x80, URZ ;  /* 0x0000008025067890 */ /* 0x000fe2000fffe03f */
[----:B------:R-:W-:Y:S01]  /*2400*/  CS2R R112, SRZ ;  /* 0x0000000000707805 */ /* 0x000fe2000001ff00 */
[----:B------:R-:W-:Y:S01]  /*2410*/  UIADD3 UR10, UR37, 0x200, URZ ;  /* 0x00000200250a7890 */ /* 0x000fe2000fffe03f */
[----:B------:R-:W-:Y:S01]  /*2420*/  CS2R R110, SRZ ;  /* 0x00000000006e7805 */ /* 0x000fe2000001ff00 */
[----:B------:R-:W-:Y:S01]  /*2430*/  UMOV UR54, UR37 ;  /* 0x0000002500367c82 */ /* 0x000fe20008000000 */
[----:B------:R-:W-:Y:S01]  /*2440*/  UMOV UR9, UR53 ;  /* 0x0000003500097c82 */ /* 0x000fe20008000000 */
[----:B------:R-:W-:Y:S01]  /*2450*/  HGMMA.64x16x16.F32.BF16 R72, gdesc[UR52], RZ, !UPT, gsb0 ;  /* 0x00200000344879f0 */ /* 0x000fe2000c0018ff */
[----:B------:R-:W-:Y:S01]  /*2460*/  UMOV UR11, 0x40000040 ;  /* 0x40000040000b7882 */ /* 0x000fe20000000000 */
[----:B------:R-:W-:Y:S01]  /*2470*/  UIADD3 UR14, UR37, 0x280, URZ ;  /* 0x00000280250e7890 */ /* 0x000fe2000fffe03f */
[----:B------:R-:W-:Y:S01]  /*2480*/  R2UR UR55, R17 ;  /* 0x00000000113772ca */ /* 0x000fe200000e0000 */
[----:B------:R-:W-:Y:S01]  /*2490*/  UMOV UR12, UR52 ;  /* 0x00000034000c7c82 */ /* 0x000fe20008000000 */
[----:B------:R-:W-:Y:S01]  /*24a0*/  UMOV UR13, UR53 ;  /* 0x00000035000d7c82 */ /* 0x000fe20008000000 */
[----:B------:R-:W-:Y:S01]  /*24b0*/  UMOV UR15, 0x40000040 ;  /* 0x40000040000f7882 */ /* 0x000fe20000000000 */
[----:B------:R-:W-:Y:S01]  /*24c0*/  UIADD3 UR16, UR38, 0x2, URZ ;  /* 0x0000000226107890 */ /* 0x000fe2000fffe03f */
[----:B------:R-:W-:Y:S01]  /*24d0*/  R2UR UR54, R16 ;  /* 0x00000000103672ca */ /* 0x000fe200000e0000 */
[----:B------:R-:W-:Y:S01]  /*24e0*/  UIADD3 UR18, UR37, 0x284, URZ ;  /* 0x0000028425127890 */ /* 0x000fe2000fffe03f */
[----:B------:R-:W-:Y:S01]  /*24f0*/  CS2R R108, SRZ ;  /* 0x00000000006c7805 */ /* 0x000fe2000001ff00 */
[----:B------:R-:W-:Y:S01]  /*2500*/  UMOV UR19, 0x40000040 ;  /* 0x4000004000137882 */ /* 0x000fe20000000000 */
        /* <DEDUP_REMOVED lines=10> */
[----:B------:R-:W-:Y:S01]  /*25b0*/  IMAD.U32 R6, RZ, RZ, UR54 ;  /* 0x00000036ff067e24 */ /* 0x000fe2000f8e00ff */
        /* <DEDUP_REMOVED lines=13> */
[----:B------:R-:W-:-:S02]  /*2690*/  CS2R R92, SRZ ;  /* 0x00000000005c7805 */ /* 0x000fc4000001ff00 */
[----:B------:R-:W-:Y:S02]  /*26a0*/  CS2R R90, SRZ ;  /* 0x00000000005a7805 */ /* 0x000fe4000001ff00 */
[----:B------:R-:W-:Y:S02]  /*26b0*/  CS2R R88, SRZ ;  /* 0x0000000000587805 */ /* 0x000fe4000001ff00 */
        /* <DEDUP_REMOVED lines=86> */
[----:B------:R-:W-:Y:S02]  /*2c20*/  ULDC UR7, c[0x0][0x448] ;  /* 0x0001120000077ab9 */ /* 0x000fe40000000800 */
[----:B------:R-:W-:Y:S02]  /*2c30*/  UISETP.NE.AND UP0, UPT, UR7, 0x1, UPT ;  /* 0x000000010700788c */ /* 0x000fe4000bf05270 */
[----:B------:R-:W-:-:S04]  /*2c40*/  UIADD3 UR7, UR37, 0xa04, URZ ;  /* 0x00000a0425077890 */ /* 0x000fc8000fffe03f */
[----:B------:R-:W-:Y:S01]  /*2c50*/  PLOP3.LUT P2, PT, PT, PT, UP0, 0x80, 0x0 ;  /* 0x000000000000781c */ /* 0x000fe20003f4f008 */
        /* <DEDUP_REMOVED lines=41> */
[----:B------:R-:W-:Y:S01]  /*2ef0*/  ULDC UR11, c[0x0][0x988] ;  /* 0x00026200000b7ab9 */ /* 0x000fe20000000800 */
        /* <DEDUP_REMOVED lines=41> */
[----:B------:R-:W-:-:S12]  /*3190*/  @UP0 ULDC UR14, c[0x0][0x450] ;  /* 0x00011400000e0ab9 */ /* 0x000fd80000000800 */
        /* <DEDUP_REMOVED lines=264> */
[----:B------:R-:W-:-:S06]  /*4220*/  UIMAD UR7, UR61, -0x70, UR55 ;  /* 0xffffff903d0778a4 */ /* 0x000fcc000f8e0237 */
[----:B------:R-:W-:Y:S01]  /*4230*/  IMAD.U32 R5, RZ, RZ, UR7 ;  /* 0x00000007ff057e24 */ /* 0x000fe2000f8e00ff */
[----:B------:R-:W-:Y:S02]  /*4240*/  WARPGROUP.DEPBAR.LE gsb0, 0x0 ;  /* 0x00008000000079c5 */ /* 0x000fe40000010000 */
[----:B------:R-:W-:-:S06]  /*4250*/  WARPGROUP.ARRIVE ;  /* 0x00000000000079c5 */ /* 0x000fcc0000000000 */
[----:B------:R-:W-:Y:S01]  /*4260*/  HGMMA.64x16x16.F32.BF16 R32, gdesc[UR48], R32, gsb0 ;  /* 0x00200000302079f0 */ /* 0x000fe20008001820 */
[----:B------:R-:W-:Y:S01]  /*4270*/  UMOV UR48, UR6 ;  /* 0x0000000600307c82 */ /* 0x000fe20008000000 */
[----:B------:R-:W-:Y:S01]  /*4280*/  UMOV UR49, 0x40000040 ;  /* 0x4000004000317882 */ /* 0x000fe20000000000 */
[----:B------:R-:W-:Y:S01]  /*4290*/  UMOV UR50, UR10 ;  /* 0x0000000a00327c82 */ /* 0x000fe20008000000 */
[----:B------:R-:W-:Y:S01]  /*42a0*/  UMOV UR51, 0x40000040 ;  /* 0x4000004000337882 */ /* 0x000fe20000000000 */
[----:B------:R-:W-:Y:S01]  /*42b0*/  @UP0 ULDC UR6, c[0x0][0x44c] ;  /* 0x0001130000060ab9 */ /* 0x000fe20000000800 */
[----:B------:R-:W-:Y:S01]  /*42c0*/  UMOV UR10, UR15 ;  /* 0x0000000f000a7c82 */ /* 0x000fe20008000000 */
[----:B------:R-:W-:Y:S01]  /*42d0*/  @P2 IMAD.HI.U32 R3, R2, UR6, RZ ;  /* 0x0000000602032c27 */ /* 0x000fe2000f8e00ff */
[----:B------:R-:W-:-:S04]  /*42e0*/  @UP0 ULDC UR6, c[0x0][0x450] ;  /* 0x0001140000060ab9 */ /* 0x000fc80000000800 */
[----:B------:R-:W-:Y:S01]  /*42f0*/  @P2 SHF.R.U32.HI R2, RZ, UR6, R3 ;  /* 0x00000006ff022c19 */ /* 0x000fe20008011603 */
[----:B------:R-:W-:-:S04]  /*4300*/  UIMAD UR6, UR61, -0x70, URZ ;  /* 0xffffff903d0678a4 */ /* 0x000fc8000f8e023f */
[----:B------:R-:W0:Y:S02]  /*4310*/  SHFL.IDX PT, R4, R2, 0x1, 0x1c1f ;  /* 0x003c1f0002047f89 */ /* 0x000e2400000e0000 */
[----:B------:R-:W-:Y:S01]  /*4320*/  IMAD.U32 R3, RZ, RZ, UR6 ;  /* 0x00000006ff037e24 */ /* 0x000fe2000f8e00ff */
[----:B------:R-:W-:Y:S01]  /*4330*/  @UP0 ULDC UR6, c[0x0][0x44c] ;  /* 0x0001130000060ab9 */ /* 0x000fe20000000800 */
[----:B------:R-:W1:Y:S01]  /*4340*/  SHFL.IDX PT, R2, R2, RZ, 0x1c1f ;  /* 0x001c1fff02027589 */ /* 0x000e6200000e0000 */
[----:B------:R-:W-:Y:S01]  /*4350*/  UIMAD.WIDE.U32 UR6, UR15, UR6, URZ ;  /* 0x000000060f0672a5 */ /* 0x000fe2000f8e003f */
[----:B------:R-:W-:Y:S02]  /*4360*/  R2UR UR15, R19 ;  /* 0x00000000130f72ca */ /* 0x000fe400000e0000 */
[----:B------:R-:W-:Y:S01]  /*4370*/  IADD3 R3, -R18, 0x71, R3 ;  /* 0x0000007112037810 */ /* 0x000fe20007ffe103 */
[----:B------:R-:W-:-:S03]  /*4380*/  @UP0 USHF.R.U32.HI UR10, URZ, UR14, UR7 ;  /* 0x0000000e3f0a0299 */ /* 0x000fc60008011607 */
[----:B------:R-:W-:Y:S01]  /*4390*/  IADD3 R6, -R6, UR55, R3 ;  /* 0x0000003706067c10 */ /* 0x000fe2000fffe103 */
[----:B------:R-:W-:Y:S01]  /*43a0*/  UIADD3 UR7, UR10, UR55, -UR54 ;  /* 0x000000370a077290 */ /* 0x000fe2000fffe836 */
[----:B------:R-:W-:Y:S01]  /*43b0*/  IADD3 R3, -R18, 0x70, R5 ;  /* 0x0000007012037810 */ /* 0x000fe20007ffe105 */
[----:B------:R-:W-:Y:S02]  /*43c0*/  UMOV UR6, URZ ;  /* 0x0000003f00067c82 */ /* 0x000fe40008000000 */
[----:B------:R-:W-:-:S04]  /*43d0*/  UIMAD.WIDE UR6, UR7, -0x6db6db6d, UR6 ;  /* 0x92492493070678a5 */ /* 0x000fc8000f8e0206 */
[----:B------:R-:W-:Y:S01]  /*43e0*/  USHF.R.U32.HI UR6, URZ, 0x1f, UR7 ;  /* 0x0000001f3f067899 */ /* 0x000fe20008011607 */
[----:B0-----:R-:W-:-:S03]  /*43f0*/  VIADDMNMX R4, R4, R6, R3, PT ;  /* 0x0000000604047246 */ /* 0x001fc60003800103 */
[----:B------:R-:W-:Y:S01]  /*4400*/  ULEA.HI.SX32 UR6, UR7, UR6, 0x1a ;  /* 0x0000000607067291 */ /* 0x000fe2000f8fd23f */
[----:B------:R-:W-:-:S03]  /*4410*/  ISETP.GT.AND P3, PT, R4, RZ, PT ;  /* 0x000000ff0400720c */ /* 0x000fc60003f64270 */
[----:B------:R-:W-:Y:S01]  /*4420*/  UISETP.LT.AND UP1, UPT, UR15, UR6, UPT ;  /* 0x000000060f00728c */ /* 0x000fe2000bf21270 */
[C---:B------:R-:W-:Y:S02]  /*4430*/  ISETP.GT.AND P4, PT, R4.reuse, 0x1, PT ;  /* 0x000000010400780c */ /* 0x040fe40003f84270 */
[----:B------:R-:W-:Y:S01]  /*4440*/  ISETP.GT.AND P5, PT, R4, 0x8, PT ;  /* 0x000000080400780c */ /* 0x000fe20003fa4270 */
[----:B------:R-:W-:Y:S01]  /*4450*/  USEL UR7, UR15, UR6, !UP1 ;  /* 0x000000060f077287 */ /* 0x000fe2000c800000 */
        /* <DEDUP_REMOVED lines=86> */
[----:B------:R-:W-:Y:S01]  /*49c0*/  ISETP.GT.AND P3, PT, R4, 0x49, PT ;  /* 0x000000490400780c */ /* 0x000fe20003f64270 */
[----:B------:R-:W-:Y:S01]  /*49d0*/  UIADD3 UR37, UR61, -0x2, URZ ;  /* 0xfffffffe3d257890 */ /* 0x000fe2000fffe03f */
[----:B------:R-:W-:-:S02]  /*49e0*/  FSEL R46, R46, -INF , P4 ;  /* 0xff8000002e2e7808 */ /* 0x000fc40002000000 */
[----:B------:R-:W-:Y:S01]  /*49f0*/  FMNMX.FTZ R5, R43, R82, !PT ;  /* 0x000000522b057209 */ /* 0x000fe20007810000 */
[----:B------:R-:W-:Y:S01]  /*4a00*/  UISETP.GE.AND UP1, UPT, UR37, UR7, UPT ;  /* 0x000000072500728c */ /* 0x000fe2000bf26270 */
        /* <DEDUP_REMOVED lines=21> */
[----:B------:R-:W-:Y:S01]  /*4b60*/  FSEL R26, R26, -INF , P4 ;  /* 0xff8000001a1a7808 */ /* 0x000fe20002000000 */
[----:B------:R0:W-:Y:S01]  /*4b70*/  @!P1 SYNCS.ARRIVE.TRANS64.RED.A1T0 RZ, [R0+URZ], RZ ;  /* 0x000000ff00ff99a7 */ /* 0x0001e2000810043f */
[----:B------:R-:W-:Y:S02]  /*4b80*/  ISETP.GT.AND P4, PT, R4, 0x68, PT ;  /* 0x000000680400780c */ /* 0x000fe40003f84270 */
[----:B------:R-:W-:Y:S02]  /*4b90*/  FSEL R27, R27, -INF , P3 ;  /* 0xff8000001b1b7808 */ /* 0x000fe40001800000 */
[----:B------:R-:W-:Y:S02]  /*4ba0*/  FMNMX.FTZ R82, R26, R5, !PT ;  /* 0x000000051a527209 */ /* 0x000fe40007810000 */
[----:B------:R-:W-:Y:S02]  /*4bb0*/  ISETP.GT.AND P3, PT, R4, 0x69, PT ;  /* 0x000000690400780c */ /* 0x000fe40003f64270 */
[----:B------:R-:W-:-:S02]  /*4bc0*/  FSEL R30, R30, -INF , P4 ;  /* 0xff8000001e1e7808 */ /* 0x000fc40002000000 */
[----:B------:R-:W-:Y:S02]  /*4bd0*/  FMNMX.FTZ R5, R27, R82, !PT ;  /* 0x000000521b057209 */ /* 0x000fe40007810000 */
[----:B------:R-:W-:Y:S02]  /*4be0*/  CS2R R82, SRZ ;  /* 0x0000000000527805 */ /* 0x000fe4000001ff00 */
[----:B------:R-:W-:Y:S02]  /*4bf0*/  FSEL R31, R31, -INF , P3 ;  /* 0xff8000001f1f7808 */ /* 0x000fe40001800000 */
[----:B------:R-:W-:Y:S02]  /*4c00*/  FMNMX.FTZ R4, R30, R5, !PT ;  /* 0x000000051e047209 */ /* 0x000fe40007810000 */
[----:B------:R-:W-:Y:S02]  /*4c10*/  ISETP.GT.AND P4, PT, R3, 0x1, PT ;  /* 0x000000010300780c */ /* 0x000fe40003f84270 */
[----:B------:R-:W-:-:S02]  /*4c20*/  FMNMX.FTZ R9, R31, R4, !PT ;  /* 0x000000041f097209 */ /* 0x000fc40007810000 */
[----:B------:R-:W-:Y:S02]  /*4c30*/  FSEL R73, R73, -INF , P4 ;  /* 0xff80000049497808 */ /* 0x000fe40002000000 */
[----:B------:R-:W-:Y:S01]  /*4c40*/  ISETP.GT.AND P4, PT, R3, 0x11, PT ;  /* 0x000000110300780c */ /* 0x000fe20003f84270 */
[----:B------:R-:W1:Y:S03]  /*4c50*/  SHFL.BFLY PT, R4, R9, 0x2, 0x1f ;  /* 0x0c401f0009047f89 */ /* 0x000e6600000e0000 */
[----:B------:R-:W-:Y:S02]  /*4c60*/  FSEL R65, R65, -INF , P4 ;  /* 0xff80000041417808 */ /* 0x000fe40002000000 */
[----:B------:R-:W-:-:S04]  /*4c70*/  ISETP.GT.AND P4, PT, R3, 0x19, PT ;  /* 0x000000190300780c */ /* 0x000fc80003f84270 */
        /* <DEDUP_REMOVED lines=9> */
[----:B------:R-:W1:Y:S03]  /*4d10*/  SHFL.BFLY PT, R4, R11, 0x1, 0x1f ;  /* 0x0c201f000b047f89 */ /* 0x000e6600000e0000 */
[----:B------:R-:W-:-:S02]  /*4d20*/  FSEL R53, R53, -INF , P4 ;  /* 0xff80000035357808 */ /* 0x000fc40002000000 */
        /* <DEDUP_REMOVED lines=9> */
[C---:B------:R-:W-:Y:S01]  /*4dc0*/  FSETP.NEU.FTZ.AND P3, PT, R4.reuse, -INF , PT ;  /* 0xff8000000400780b */ /* 0x040fe20003f7d000 */
[----:B------:R-:W-:Y:S01]  /*4dd0*/  FMUL.FTZ R5, R4, UR11 ;  /* 0x0000000b04057c20 */ /* 0x000fe20008410000 */
[----:B------:R-:W-:-:S04]  /*4de0*/  ISETP.GT.AND P4, PT, R3, 0x61, PT ;  /* 0x000000610300780c */ /* 0x000fc80003f84270 */
[----:B------:R-:W-:Y:S02]  /*4df0*/  FSEL R5, R5, RZ, P3 ;  /* 0x000000ff05057208 */ /* 0x000fe40001800000 */
[----:B------:R-:W-:Y:S02]  /*4e00*/  ISETP.GT.AND P3, PT, R3, RZ, PT ;  /* 0x000000ff0300720c */ /* 0x000fe40003f64270 */
[----:B------:R-:W-:Y:S01]  /*4e10*/  FSEL R25, R25, -INF , P4 ;  /* 0xff80000019197808 */ /* 0x000fe20002000000 */
[--C-:B------:R-:W-:Y:S01]  /*4e20*/  FFMA.FTZ R2, R8, UR11, -R5.reuse ;  /* 0x0000000b08027c23 */ /* 0x100fe20008010805 */
[----:B------:R-:W-:Y:S01]  /*4e30*/  FSEL R72, R72, -INF , P3 ;  /* 0xff80000048487808 */ /* 0x000fe20001800000 */
[--C-:B------:R-:W-:Y:S01]  /*4e40*/  FFMA.FTZ R10, R10, UR11, -R5.reuse ;  /* 0x0000000b0a0a7c23 */ /* 0x100fe20008010805 */
[----:B------:R-:W-:Y:S01]  /*4e50*/  ISETP.GT.AND P3, PT, R3, 0x9, PT ;  /* 0x000000090300780c */ /* 0x000fe20003f64270 */
[--C-:B------:R-:W-:Y:S01]  /*4e60*/  FFMA.FTZ R12, R12, UR11, -R5.reuse ;  /* 0x0000000b0c0c7c23 */ /* 0x100fe20008010805 */
[----:B------:R-:W-:Y:S01]  /*4e70*/  FMNMX.FTZ R9, R72, R73, !PT ;  /* 0x0000004948097209 */ /* 0x000fe20007810000 */
        /* <DEDUP_REMOVED lines=13> */
[----:B------:R-:W-:Y:S01]  /*4f50*/  FMNMX.FTZ R6, R64, R9, !PT ;  /* 0x0000000940067209 */ /* 0x000fe20007810000 */
[--C-:B------:R-:W-:Y:S01]  /*4f60*/  FFMA.FTZ R197, R66, UR11, -R5.reuse ;  /* 0x0000000b42c57c23 */ /* 0x100fe20008010805 */
[----:B------:R-:W-:Y:S01]  /*4f70*/  FSEL R68, R68, -INF , P3 ;  /* 0xff80000044447808 */ /* 0x000fe20001800000 */
[--C-:B------:R-:W-:Y:S01]  /*4f80*/  FFMA.FTZ R199, R70, UR11, -R5.reuse ;  /* 0x0000000b46c77c23 */ /* 0x100fe20008010805 */
[----:B------:R-:W-:Y:S01]  /*4f90*/  FMNMX.FTZ R9, R65, R6, !PT ;  /* 0x0000000641097209 */ /* 0x000fe20007810000 */
[----:B------:R-:W1:Y:S01]  /*4fa0*/  MUFU.EX2 R201, R201 ;  /* 0x000000c900c97308 */ /* 0x000e620000000800 */
[----:B------:R-:W-:Y:S01]  /*4fb0*/  ISETP.GT.AND P3, PT, R3, 0x20, PT ;  /* 0x000000200300780c */ /* 0x000fe20003f64270 */
[--C-:B------:R-:W-:Y:S01]  /*4fc0*/  FFMA.FTZ R185, R42, UR11, -R5.reuse ;  /* 0x0000000b2ab97c23 */ /* 0x100fe20008010805 */
[----:B------:R-:W-:Y:S01]  /*4fd0*/  FMNMX.FTZ R8, R68, R9, !PT ;  /* 0x0000000944087209 */ /* 0x000fe20007810000 */
[--C-:B------:R-:W-:Y:S01]  /*4fe0*/  FFMA.FTZ R181, R34, UR11, -R5.reuse ;  /* 0x0000000b22b57c23 */ /* 0x100fe20008010805 */
[----:B------:R-:W-:Y:S01]  /*4ff0*/  FSEL R56, R56, -INF , P3 ;  /* 0xff80000038387808 */ /* 0x000fe20001800000 */
[--C-:B------:R-:W-:Y:S01]  /*5000*/  FFMA.FTZ R183, R38, UR11, -R5.reuse ;  /* 0x0000000b26b77c23 */ /* 0x100fe20008010805 */
[----:B------:R-:W-:Y:S01]  /*5010*/  FMNMX.FTZ R9, R69, R8, !PT ;  /* 0x0000000845097209 */ /* 0x000fe20007810000 */
[----:B------:R2:W-:Y:S01]  /*5020*/  MUFU.EX2 R6, R10 ;  /* 0x0000000a00067308 */ /* 0x0005e20000000800 */
[----:B------:R-:W-:Y:S01]  /*5030*/  ISETP.GT.AND P3, PT, R3, 0x28, PT ;  /* 0x000000280300780c */ /* 0x000fe20003f64270 */
[--C-:B------:R-:W-:Y:S01]  /*5040*/  FFMA.FTZ R177, R26, UR11, -R5.reuse ;  /* 0x0000000b1ab17c23 */ /* 0x100fe20008010805 */
[----:B------:R-:W-:Y:S01]  /*5050*/  FMNMX.FTZ R8, R56, R9, !PT ;  /* 0x0000000938087209 */ /* 0x000fe20007810000 */
[--C-:B------:R-:W-:Y:S01]  /*5060*/  FFMA.FTZ R179, R30, UR11, -R5.reuse ;  /* 0x0000000b1eb37c23 */ /* 0x100fe20008010805 */
[----:B------:R-:W-:Y:S01]  /*5070*/  FSEL R60, R60, -INF , P3 ;  /* 0xff8000003c3c7808 */ /* 0x000fe20001800000 */
[--C-:B------:R-:W-:Y:S01]  /*5080*/  FFMA.FTZ R193, R58, UR11, -R5.reuse ;  /* 0x0000000b3ac17c23 */ /* 0x100fe20008010805 */
[----:B------:R-:W-:Y:S01]  /*5090*/  FMNMX.FTZ R9, R57, R8, !PT ;  /* 0x0000000839097209 */ /* 0x000fe20007810000 */
[----:B------:R-:W3:Y:S01]  /*50a0*/  MUFU.EX2 R203, R203 ;  /* 0x000000cb00cb7308 */ /* 0x000ee20000000800 */
[----:B------:R-:W-:Y:S01]  /*50b0*/  ISETP.GT.AND P3, PT, R3, 0x30, PT ;  /* 0x000000300300780c */ /* 0x000fe20003f64270 */
[--C-:B------:R-:W-:Y:S01]  /*50c0*/  FFMA.FTZ R195, R62, UR11, -R5.reuse ;  /* 0x0000000b3ec37c23 */ /* 0x100fe20008010805 */
[----:B--2---:R-:W-:Y:S01]  /*50d0*/  FMNMX.FTZ R10, R60, R9, !PT ;  /* 0x000000093c0a7209 */ /* 0x004fe20007810000 */
        /* <DEDUP_REMOVED lines=12> */
[----:B------:R-:W4:Y:S01]  /*51a0*/  MUFU.EX2 R197, R197 ;  /* 0x000000c500c57308 */ /* 0x000f220000000800 */
        /* <DEDUP_REMOVED lines=9> */
[----:B------:R-:W-:Y:S01]  /*5240*/  FFMA.FTZ R30, R31, UR11, -R5 ;  /* 0x0000000b1f1e7c23 */ /* 0x000fe20008010805 */
[----:B------:R-:W-:-:S02]  /*5250*/  FMNMX.FTZ R12, R15, R12, !PT ;  /* 0x0000000c0f0c7209 */ /* 0x000fc40007810000 */
[----:B------:R-:W-:Y:S02]  /*5260*/  CS2R R78, SRZ ;  /* 0x00000000004e7805 */ /* 0x000fe4000001ff00 */
[----:B------:R-:W-:Y:S02]  /*5270*/  FSEL R44, R44, -INF , P3 ;  /* 0xff8000002c2c7808 */ /* 0x000fe40001800000 */
[----:B------:R-:W-:Y:S02]  /*5280*/  CS2R R74, SRZ ;  /* 0x00000000004a7805 */ /* 0x000fe4000001ff00 */
[----:B------:R-:W-:Y:S01]  /*5290*/  FMNMX.FTZ R9, R41, R12, !PT ;  /* 0x0000000c29097209 */ /* 0x000fe20007810000 */
[----:B------:R-:W5:Y:S01]  /*52a0*/  MUFU.EX2 R199, R199 ;  /* 0x000000c700c77308 */ /* 0x000f620000000800 */
[----:B------:R-:W-:Y:S02]  /*52b0*/  ISETP.GT.AND P3, PT, R3, 0x50, PT ;  /* 0x000000500300780c */ /* 0x000fe40003f64270 */
[----:B------:R-:W-:-:S02]  /*52c0*/  CS2R R70, SRZ ;  /* 0x0000000000467805 */ /* 0x000fc4000001ff00 */
[----:B--2---:R-:W-:Y:S02]  /*52d0*/  FMNMX.FTZ R14, R44, R9, !PT ;  /* 0x000000092c0e7209 */ /* 0x004fe40007810000 */
[----:B------:R-:W-:Y:S02]  /*52e0*/  CS2R R66, SRZ ;  /* 0x0000000000427805 */ /* 0x000fe4000001ff00 */
[----:B------:R-:W-:Y:S02]  /*52f0*/  FSEL R32, R32, -INF , P3 ;  /* 0xff80000020207808 */ /* 0x000fe40001800000 */
[----:B------:R-:W-:Y:S02]  /*5300*/  CS2R R62, SRZ ;  /* 0x00000000003e7805 */ /* 0x000fe4000001ff00 */
[----:B------:R-:W-:Y:S01]  /*5310*/  FMNMX.FTZ R9, R45, R14, !PT ;  /* 0x0000000e2d097209 */ /* 0x000fe20007810000 */
[----:B------:R2:W-:Y:S01]  /*5320*/  MUFU.EX2 R12, R20 ;  /* 0x00000014000c7308 */ /* 0x0005e20000000800 */
[----:B------:R-:W-:-:S02]  /*5330*/  ISETP.GT.AND P3, PT, R3, 0x58, PT ;  /* 0x000000580300780c */ /* 0x000fc40003f64270 */
[----:B------:R-:W-:Y:S02]  /*5340*/  CS2R R58, SRZ ;  /* 0x00000000003a7805 */ /* 0x000fe4000001ff00 */
[----:B------:R-:W-:Y:S02]  /*5350*/  FMNMX.FTZ R14, R32, R9, !PT ;  /* 0x00000009200e7209 */ /* 0x000fe40007810000 */
[----:B------:R-:W-:Y:S02]  /*5360*/  FSEL R36, R36, -INF , P3 ;  /* 0xff80000024247808 */ /* 0x000fe40001800000 */
[----:B------:R-:W-:Y:S01]  /*5370*/  FMNMX.FTZ R9, R33, R14, !PT ;  /* 0x0000000e21097209 */ /* 0x000fe20007810000 */
[----:B------:R-:W0:Y:S01]  /*5380*/  MUFU.EX2 R193, R193 ;  /* 0x000000c100c17308 */ /* 0x000e220000000800 */
[----:B------:R-:W-:Y:S02]  /*5390*/  ISETP.GT.AND P3, PT, R3, 0x60, PT ;  /* 0x000000600300780c */ /* 0x000fe40003f64270 */
[----:B--2---:R-:W-:-:S02]  /*53a0*/  FMNMX.FTZ R20, R36, R9, !PT ;  /* 0x0000000924147209 */ /* 0x004fc40007810000 */
[----:B------:R-:W-:Y:S02]  /*53b0*/  FSEL R24, R24, -INF , P3 ;  /* 0xff80000018187808 */ /* 0x000fe40001800000 */
[----:B------:R-:W-:Y:S01]  /*53c0*/  FMNMX.FTZ R9, R37, R20, !PT ;  /* 0x0000001425097209 */ /* 0x000fe20007810000 */
[----:B------:R-:W-:Y:S01]  /*53d0*/  MUFU.EX2 R195, R195 ;  /* 0x000000c300c37308 */ /* 0x000fe20000000800 */
[C---:B------:R-:W-:Y:S02]  /*53e0*/  ISETP.GT.AND P3, PT, R3.reuse, 0x68, PT ;  /* 0x000000680300780c */ /* 0x040fe40003f64270 */
[----:B------:R-:W-:Y:S02]  /*53f0*/  FMNMX.FTZ R20, R24, R9, !PT ;  /* 0x0000000918147209 */ /* 0x000fe40007810000 */
[----:B------:R-:W-:Y:S02]  /*5400*/  FSEL R9, R28, -INF , P3 ;  /* 0xff8000001c097808 */ /* 0x000fe40001800000 */
[----:B------:R-:W-:Y:S01]  /*5410*/  ISETP.GT.AND P4, PT, R3, 0x69, PT ;  /* 0x000000690300780c */ /* 0x000fe20003f84270 */
[----:B------:R2:W-:Y:S01]  /*5420*/  MUFU.EX2 R14, R80 ;  /* 0x00000050000e7308 */ /* 0x0005e20000000800 */
[----:B------:R-:W-:-:S02]  /*5430*/  FMNMX.FTZ R28, R25, R20, !PT ;  /* 0x00000014191c7209 */ /* 0x000fc40007810000 */
[----:B------:R-:W-:Y:S02]  /*5440*/  FSEL R29, R29, -INF , P4 ;  /* 0xff8000001d1d7808 */ /* 0x000fe40002000000 */
[----:B------:R-:W-:-:S03]  /*5450*/  FMNMX.FTZ R28, R9, R28, !PT ;  /* 0x0000001c091c7209 */ /* 0x000fc60007810000 */
[----:B------:R-:W-:Y:S01]  /*5460*/  MUFU.EX2 R189, R189 ;  /* 0x000000bd00bd7308 */ /* 0x000fe20000000800 */
[----:B------:R-:W-:Y:S01]  /*5470*/  FMNMX.FTZ R3, R29, R28, !PT ;  /* 0x0000001c1d037209 */ /* 0x000fe20007810000 */
[----:B------:R-:W-:Y:S01]  /*5480*/  FFMA.FTZ R28, R55, UR11, -R5 ;  /* 0x0000000b371c7c23 */ /* 0x000fe20008010805 */
[----:B--2---:R-:W-:-:S03]  /*5490*/  CS2R R80, SRZ ;  /* 0x0000000000507805 */ /* 0x004fc6000001ff00 */
[----:B------:R-:W2:Y:S02]  /*54a0*/  SHFL.BFLY PT, R50, R3, 0x2, 0x1f ;  /* 0x0c401f0003327f89 */ /* 0x000ea400000e0000 */
[----:B------:R-:W-:Y:S08]  /*54b0*/  MUFU.EX2 R20, R51 ;  /* 0x0000003300147308 */ /* 0x000ff00000000800 */
[----:B------:R-:W-:Y:S08]  /*54c0*/  MUFU.EX2 R191, R191 ;  /* 0x000000bf00bf7308 */ /* 0x000ff00000000800 */
[----:B------:R-:W-:Y:S01]  /*54d0*/  MUFU.EX2 R28, R28 ;  /* 0x0000001c001c7308 */ /* 0x000fe20000000800 */
[----:B--2---:R-:W-:-:S07]  /*54e0*/  FMNMX.FTZ R50, R3, R50, !PT ;  /* 0x0000003203327209 */ /* 0x004fce0007810000 */
[----:B------:R-:W-:Y:S01]  /*54f0*/  MUFU.EX2 R185, R185 ;  /* 0x000000b900b97308 */ /* 0x000fe20000000800 */
[----:B------:R-:W2:Y:S07]  /*5500*/  SHFL.BFLY PT, R3, R50, 0x1, 0x1f ;  /* 0x0c201f0032037f89 */ /* 0x000eae00000e0000 */
[----:B------:R-:W-:Y:S08]  /*5510*/  MUFU.EX2 R40, R40 ;  /* 0x0000002800287308 */ /* 0x000ff00000000800 */
[----:B------:R-:W-:Y:S08]  /*5520*/  MUFU.EX2 R187, R187 ;  /* 0x000000bb00bb7308 */ /* 0x000ff00000000800 */
[----:B------:R-:W-:Y:S01]  /*5530*/  MUFU.EX2 R42, R42 ;  /* 0x0000002a002a7308 */ /* 0x000fe20000000800 */
[----:B--2---:R-:W-:Y:S01]  /*5540*/  FMNMX.FTZ R3, R50, R3, !PT ;  /* 0x0000000332037209 */ /* 0x004fe20007810000 */
[----:B-1----:R-:W-:Y:S01]  /*5550*/  FADD.FTZ R50, R201, R2 ;  /* 0x00000002c9327221 */ /* 0x002fe20000010000 */
[----:B------:R-:W-:-:S02]  /*5560*/  F2FP.BF16.F32.PACK_AB R201, R2, R201 ;  /* 0x000000c902c9723e */ /* 0x000fc400000010ff */
[C---:B------:R-:W-:Y:S01]  /*5570*/  FSETP.NEU.FTZ.AND P3, PT, R3.reuse, -INF , PT ;  /* 0xff8000000300780b */ /* 0x040fe20003f7d000 */
[----:B------:R-:W-:Y:S01]  /*5580*/  FMUL.FTZ R11, R3, UR11 ;  /* 0x0000000b030b7c20 */ /* 0x000fe20008410000 */
[----:B---3--:R-:W-:Y:S01]  /*5590*/  FADD.FTZ R5, R203, R50 ;  /* 0x00000032cb057221 */ /* 0x008fe20000010000 */
[----:B------:R-:W-:Y:S01]  /*55a0*/  MUFU.EX2 R181, R181 ;  /* 0x000000b500b57308 */ /* 0x000fe20000000800 */
[C---:B------:R-:W-:Y:S02]  /*55b0*/  F2FP.BF16.F32.PACK_AB R203, R6.reuse, R203 ;  /* 0x000000cb06cb723e */ /* 0x040fe400000010ff */
[----:B------:R-:W-:Y:S01]  /*55c0*/  FSEL R46, R11, RZ, P3 ;  /* 0x000000ff0b2e7208 */ /* 0x000fe20001800000 */
[----:B------:R-:W-:Y:S01]  /*55d0*/  FADD.FTZ R50, R6, R5 ;  /* 0x0000000506327221 */ /* 0x000fe20000010000 */
[----:B------:R-:W-:-:S03]  /*55e0*/  PLOP3.LUT P3, PT, PT, PT, UP1, 0x80, 0x0 ;  /* 0x000000000000781c */ /* 0x000fc60003f6f018 */
[--C-:B------:R-:W-:Y:S01]  /*55f0*/  FFMA.FTZ R200, R72, UR11, -R46.reuse ;  /* 0x0000000b48c87c23 */ /* 0x100fe2000801082e */
[--C-:B------:R-:W-:Y:S01]  /*5600*/  FFMA.FTZ R11, R73, UR11, -R46.reuse ;  /* 0x0000000b490b7c23 */ /* 0x100fe2000801082e */
[--C-:B------:R-:W-:Y:S01]  /*5610*/  FFMA.FTZ R202, R76, UR11, -R46.reuse ;  /* 0x0000000b4cca7c23 */ /* 0x100fe2000801082e */
[--C-:B------:R-:W-:Y:S01]  /*5620*/  FFMA.FTZ R13, R77, UR11, -R46.reuse ;  /* 0x0000000b4d0d7c23 */ /* 0x100fe2000801082e */
[--C-:B------:R-:W-:Y:S01]  /*5630*/  FFMA.FTZ R196, R64, UR11, -R46.reuse ;  /* 0x0000000b40c47c23 */ /* 0x100fe2000801082e */
[----:B------:R-:W-:Y:S01]  /*5640*/  FFMA.FTZ R65, R65, UR11, -R46 ;  /* 0x0000000b41417c23 */ /* 0x000fe2000801082e */
[----:B------:R-:W-:Y:S01]  /*5650*/  MUFU.EX2 R200, R200 ;  /* 0x000000c800c87308 */ /* 0x000fe20000000800 */
[----:B----4-:R-:W-:Y:S01]  /*5660*/  FADD.FTZ R5, R197, R50 ;  /* 0x00000032c5057221 */ /* 0x010fe20000010000 */
[--C-:B------:R-:W-:Y:S01]  /*5670*/  FFMA.FTZ R68, R68, UR11, -R46.reuse ;  /* 0x0000000b44447c23 */ /* 0x100fe2000801082e */
[--C-:B------:R-:W-:Y:S01]  /*5680*/  FFMA.FTZ R69, R69, UR11, -R46.reuse ;  /* 0x0000000b45457c23 */ /* 0x100fe2000801082e */
[--C-:B------:R-:W-:Y:S01]  /*5690*/  FFMA.FTZ R56, R56, UR11, -R46.reuse ;  /* 0x0000000b38387c23 */ /* 0x100fe2000801082e */
[----:B------:R-:W-:Y:S01]  /*56a0*/  FADD.FTZ R50, R8, R5 ;  /* 0x0000000508327221 */ /* 0x000fe20000010000 */
[--C-:B------:R-:W-:Y:S01]  /*56b0*/  FFMA.FTZ R57, R57, UR11, -R46.reuse ;  /* 0x0000000b39397c23 */ /* 0x100fe2000801082e */
[----:B------:R-:W-:Y:S01]  /*56c0*/  FFMA.FTZ R60, R60, UR11, -R46 ;  /* 0x0000000b3c3c7c23 */ /* 0x000fe2000801082e */
[----:B------:R-:W1:Y:S01]  /*56d0*/  MUFU.EX2 R11, R11 ;  /* 0x0000000b000b7308 */ /* 0x000e620000000800 */
[----:B-----5:R-:W-:Y:S01]  /*56e0*/  FADD.FTZ R21, R199, R50 ;  /* 0x00000032c7157221 */ /* 0x020fe20000010000 */
[--C-:B------:R-:W-:Y:S01]  /*56f0*/  FFMA.FTZ R61, R61, UR11, -R46.reuse ;  /* 0x0000000b3d3d7c23 */ /* 0x100fe2000801082e */
[--C-:B------:R-:W-:Y:S01]  /*5700*/  FFMA.FTZ R48, R48, UR11, -R46.reuse ;  /* 0x0000000b30307c23 */ /* 0x100fe2000801082e */
[--C-:B------:R-:W-:Y:S01]  /*5710*/  FFMA.FTZ R49, R49, UR11, -R46.reuse ;  /* 0x0000000b31317c23 */ /* 0x100fe2000801082e */
[----:B------:R-:W-:Y:S01]  /*5720*/  FADD.FTZ R54, R10, R21 ;  /* 0x000000150a367221 */ /* 0x000fe20000010000 */
[--C-:B------:R-:W-:Y:S01]  /*5730*/  FFMA.FTZ R52, R52, UR11, -R46.reuse ;  /* 0x0000000b34347c23 */ /* 0x100fe2000801082e */
[----:B------:R-:W-:Y:S01]  /*5740*/  FFMA.FTZ R53, R53, UR11, -R46 ;  /* 0x0000000b35357c23 */ /* 0x000fe2000801082e */
[----:B------:R-:W2:Y:S01]  /*5750*/  MUFU.EX2 R202, R202 ;  /* 0x000000ca00ca7308 */ /* 0x000ea20000000800 */
[----:B0-----:R-:W-:Y:S01]  /*5760*/  FADD.FTZ R21, R193, R54 ;  /* 0x00000036c1157221 */ /* 0x001fe20000010000 */
[--C-:B------:R-:W-:Y:S01]  /*5770*/  FFMA.FTZ R15, R15, UR11, -R46.reuse ;  /* 0x0000000b0f0f7c23 */ /* 0x100fe2000801082e */
[--C-:B------:R-:W-:Y:S01]  /*5780*/  FFMA.FTZ R41, R41, UR11, -R46.reuse ;  /* 0x0000000b29297c23 */ /* 0x100fe2000801082e */
[--C-:B------:R-:W-:Y:S01]  /*5790*/  FFMA.FTZ R44, R44, UR11, -R46.reuse ;  /* 0x0000000b2c2c7c23 */ /* 0x100fe2000801082e */
[----:B------:R-:W-:Y:S01]  /*57a0*/  FADD.FTZ R54, R12, R21 ;  /* 0x000000150c367221 */ /* 0x000fe20000010000 */
[--C-:B------:R-:W-:Y:S01]  /*57b0*/  FFMA.FTZ R45, R45, UR11, -R46.reuse ;  /* 0x0000000b2d2d7c23 */ /* 0x100fe2000801082e */
[----:B------:R-:W-:Y:S01]  /*57c0*/  FFMA.FTZ R32, R32, UR11, -R46 ;  /* 0x0000000b20207c23 */ /* 0x000fe2000801082e */
[----:B------:R-:W0:Y:S01]  /*57d0*/  MUFU.EX2 R13, R13 ;  /* 0x0000000d000d7308 */ /* 0x000e220000000800 */
[----:B-1----:R-:W-:Y:S01]  /*57e0*/  FADD.FTZ R5, R200, R11 ;  /* 0x0000000bc8057221 */ /* 0x002fe20000010000 */
        /* <DEDUP_REMOVED lines=9> */
[--C-:B------:R-:W-:Y:S01]  /*5880*/  FFMA.FTZ R25, R25, UR11, -R46.reuse ;  /* 0x0000000b19197c23 */ /* 0x100fe2000801082e */
[--C-:B------:R-:W-:Y:S01]  /*5890*/  FFMA.FTZ R9, R9, UR11, -R46.reuse ;  /* 0x0000000b09097c23 */ /* 0x100fe2000801082e */
[----:B------:R-:W-:Y:S01]  /*58a0*/  FFMA.FTZ R29, R29, UR11, -R46 ;  /* 0x0000000b1d1d7c23 */ /* 0x000fe2000801082e */
[----:B------:R-:W-:Y:S01]  /*58b0*/  FADD.FTZ R54, R20, R21 ;  /* 0x0000001514367221 */ /* 0x000fe20000010000 */
[----:B------:R-:W-:Y:S01]  /*58c0*/  F2FP.BF16.F32.PACK_AB R200, R11, R200 ;  /* 0x000000c80bc8723e */ /* 0x000fe200000010ff */
[----:B------:R-:W2:Y:S01]  /*58d0*/  MUFU.EX2 R65, R65 ;  /* 0x0000004100417308 */ /* 0x000ea20000000800 */
[----:B0-----:R-:W-:Y:S01]  /*58e0*/  FADD.FTZ R5, R13, R50 ;  /* 0x000000320d057221 */ /* 0x001fe20000010000 */
[----:B------:R-:W-:Y:S01]  /*58f0*/  FADD.FTZ R21, R191, R54 ;  /* 0x00000036bf157221 */ /* 0x000fe20000010000 */
[----:B------:R-:W-:Y:S01]  /*5900*/  F2FP.BF16.F32.PACK_AB R197, R8, R197 ;  /* 0x000000c508c5723e */ /* 0x000fe200000010ff */
[----:B------:R-:W-:Y:S01]  /*5910*/  IMAD.U32 R8, RZ, RZ, UR7 ;  /* 0x00000007ff087e24 */ /* 0x000fe2000f8e00ff */
[----:B------:R-:W-:-:S02]  /*5920*/  F2FP.BF16.F32.PACK_AB R191, R28, R191 ;  /* 0x000000bf1cbf723e */ /* 0x000fc400000010ff */
[----:B------:R-:W-:Y:S02]  /*5930*/  CS2R R76, SRZ ;  /* 0x00000000004c7805 */ /* 0x000fe4000001ff00 */
[----:B------:R-:W-:Y:S01]  /*5940*/  F2FP.BF16.F32.PACK_AB R199, R10, R199 ;  /* 0x000000c70ac7723e */ /* 0x000fe200000010ff */
[----:B------:R-:W0:Y:S01]  /*5950*/  MUFU.EX2 R68, R68 ;  /* 0x0000004400447308 */ /* 0x000e220000000800 */
[----:B-1----:R-:W-:Y:S01]  /*5960*/  FADD.FTZ R50, R196, R5 ;  /* 0x00000005c4327221 */ /* 0x002fe20000010000 */
[----:B------:R-:W-:Y:S02]  /*5970*/  F2FP.BF16.F32.PACK_AB R193, R12, R193 ;  /* 0x000000c10cc1723e */ /* 0x000fe400000010ff */
[----:B------:R-:W-:Y:S02]  /*5980*/  CS2R R72, SRZ ;  /* 0x0000000000487805 */ /* 0x000fe4000001ff00 */
[----:B------:R-:W-:Y:S02]  /*5990*/  F2FP.BF16.F32.PACK_AB R195, R14, R195 ;  /* 0x000000c30ec3723e */ /* 0x000fe400000010ff */
[----:B------:R-:W-:-:S02]  /*59a0*/  CS2R R54, SRZ ;  /* 0x0000000000367805 */ /* 0x000fc4000001ff00 */
[----:B------:R-:W-:Y:S02]  /*59b0*/  F2FP.BF16.F32.PACK_AB R189, R20, R189 ;  /* 0x000000bd14bd723e */ /* 0x000fe400000010ff */
[----:B------:R-:W-:Y:S01]  /*59c0*/  CS2R R46, SRZ ;  /* 0x00000000002e7805 */ /* 0x000fe2000001ff00 */
[----:B------:R-:W1:Y:S01]  /*59d0*/  MUFU.EX2 R69, R69 ;  /* 0x0000004500457308 */ /* 0x000e620000000800 */
[C---:B--2---:R-:W-:Y:S01]  /*59e0*/  FADD.FTZ R5, R65.reuse, R50 ;  /* 0x0000003241057221 */ /* 0x044fe20000010000 */
[----:B------:R-:W-:Y:S02]  /*59f0*/  F2FP.BF16.F32.PACK_AB R196, R65, R196 ;  /* 0x000000c441c4723e */ /* 0x000fe400000010ff */
[----:B------:R-:W-:Y:S02]  /*5a00*/  CS2R R64, SRZ ;  /* 0x0000000000407805 */ /* 0x000fe4000001ff00 */
[----:B------:R-:W-:Y:S02]  /*5a10*/  F2FP.BF16.F32.PACK_AB R202, R13, R202 ;  /* 0x000000ca0dca723e */ /* 0x000fe400000010ff */
        /* <DEDUP_REMOVED lines=12> */
[----:B------:R-:W-:Y:S01]  /*5ae0*/  CS2R R56, SRZ ;  /* 0x0000000000387805 */ /* 0x000fe2000001ff00 */
[----:B------:R-:W-:Y:S01]  /*5af0*/  FADD.FTZ R21, R185, R50 ;  /* 0x00000032b9157221 */ /* 0x000fe20000010000 */
[----:B------:R-:W-:Y:S01]  /*5b00*/  F2FP.BF16.F32.PACK_AB R185, R40, R185 ;  /* 0x000000b928b9723e */ /* 0x000fe200000010ff */
[----:B------:R-:W0:Y:S01]  /*5b10*/  MUFU.EX2 R48, R48 ;  /* 0x0000003000307308 */ /* 0x000e220000000800 */
[----:B-1----:R-:W-:Y:S01]  /*5b20*/  FADD.FTZ R0, R60, R5 ;  /* 0x000000053c007221 */ /* 0x002fe20000010000 */
[----:B------:R-:W-:-:S04]  /*5b30*/  FADD.FTZ R50, R40, R21 ;  /* 0x0000001528327221 */ /* 0x000fc80000010000 */
[----:B------:R-:W-:Y:S01]  /*5b40*/  FADD.FTZ R21, R187, R50 ;  /* 0x00000032bb157221 */ /* 0x000fe20000010000 */
[C---:B------:R-:W-:Y:S01]  /*5b50*/  F2FP.BF16.F32.PACK_AB R187, R42.reuse, R187 ;  /* 0x000000bb2abb723e */ /* 0x040fe200000010ff */
[----:B------:R-:W1:Y:S01]  /*5b60*/  MUFU.EX2 R49, R49 ;  /* 0x0000003100317308 */ /* 0x000e620000000800 */
[C---:B--2---:R-:W-:Y:S01]  /*5b70*/  FADD.FTZ R5, R61.reuse, R0 ;  /* 0x000000003d057221 */ /* 0x044fe20000010000 */
[----:B------:R-:W-:Y:S01]  /*5b80*/  FADD.FTZ R2, R42, R21 ;  /* 0x000000152a027221 */ /* 0x000fe20000010000 */
[----:B------:R-:W-:Y:S02]  /*5b90*/  F2FP.BF16.F32.PACK_AB R194, R61, R60 ;  /* 0x0000003c3dc2723e */ /* 0x000fe400000010ff */
[----:B------:R-:W-:Y:S02]  /*5ba0*/  CS2R R60, SRZ ;  /* 0x00000000003c7805 */ /* 0x000fe4000001ff00 */
[----:B------:R-:W-:Y:S01]  /*5bb0*/  CS2R R50, SRZ ;  /* 0x0000000000327805 */ /* 0x000fe2000001ff00 */
[----:B------:R-:W-:Y:S01]  /*5bc0*/  FADD.FTZ R21, R181, R2 ;  /* 0x00000002b5157221 */ /* 0x000fe20000010000 */
[----:B------:R-:W-:Y:S01]  /*5bd0*/  CS2R R42, SRZ ;  /* 0x00000000002a7805 */ /* 0x000fe2000001ff00 */
        /* <DEDUP_REMOVED lines=10> */
[----:B------:R-:W-:Y:S02]  /*5c80*/  F2FP.BF16.F32.PACK_AB R190, R53, R52 ;  /* 0x0000003435be723e */ /* 0x000fe400000010ff */
[----:B------:R-:W-:-:S04]  /*5c90*/  CS2R R52, SRZ ;  /* 0x0000000000347805 */ /* 0x000fc8000001ff00 */
        /* <DEDUP_REMOVED lines=9> */
[----:B------:R-:W-:-:S06]  /*5d30*/  F2FP.BF16.F32.PACK_AB R184, R184, R15 ;  /* 0x0000000fb8b8723e */ /* 0x000fcc00000010ff */
[----:B------:R-:W2:Y:S01]  /*5d40*/  MUFU.EX2 R45, R45 ;  /* 0x0000002d002d7308 */ /* 0x000ea20000000800 */
[----:B-1----:R-:W-:-:S07]  /*5d50*/  FADD.FTZ R21, R183, R0 ;  /* 0x00000000b7157221 */ /* 0x002fce0000010000 */
[----:B------:R-:W1:Y:S01]  /*5d60*/  MUFU.EX2 R32, R32 ;  /* 0x0000002000207308 */ /* 0x000e620000000800 */
[----:B0-----:R-:W-:-:S07]  /*5d70*/  FADD.FTZ R0, R44, R5 ;  /* 0x000000052c007221 */ /* 0x001fce0000010000 */
[----:B------:R-:W0:Y:S01]  /*5d80*/  MUFU.EX2 R33, R33 ;  /* 0x0000002100217308 */ /* 0x000e220000000800 */
[C---:B--2---:R-:W-:Y:S01]  /*5d90*/  FADD.FTZ R5, R45.reuse, R0 ;  /* 0x000000002d057221 */ /* 0x044fe20000010000 */
[----:B------:R-:W-:Y:S02]  /*5da0*/  F2FP.BF16.F32.PACK_AB R186, R45, R44 ;  /* 0x0000002c2dba723e */ /* 0x000fe400000010ff */
[----:B------:R-:W-:-:S04]  /*5db0*/  CS2R R44, SRZ ;  /* 0x00000000002c7805 */ /* 0x000fc8000001ff00 */
[----:B------:R-:W2:Y:S01]  /*5dc0*/  MUFU.EX2 R36, R36 ;  /* 0x0000002400247308 */ /* 0x000ea20000000800 */
[----:B-1----:R-:W-:-:S07]  /*5dd0*/  FADD.FTZ R0, R32, R5 ;  /* 0x0000000520007221 */ /* 0x002fce0000010000 */
[----:B------:R-:W1:Y:S01]  /*5de0*/  MUFU.EX2 R38, R38 ;  /* 0x0000002600267308 */ /* 0x000e620000000800 */
[C---:B0-----:R-:W-:Y:S01]  /*5df0*/  FADD.FTZ R5, R33.reuse, R0 ;  /* 0x0000000021057221 */ /* 0x041fe20000010000 */
[----:B------:R-:W-:Y:S02]  /*5e00*/  F2FP.BF16.F32.PACK_AB R180, R33, R32 ;  /* 0x0000002021b4723e */ /* 0x000fe400000010ff */
[----:B------:R-:W-:-:S04]  /*5e10*/  CS2R R32, SRZ ;  /* 0x0000000000207805 */ /* 0x000fc8000001ff00 */
[----:B------:R-:W0:Y:S01]  /*5e20*/  MUFU.EX2 R37, R37 ;  /* 0x0000002500257308 */ /* 0x000e220000000800 */
[----:B--2---:R-:W-:-:S07]  /*5e30*/  FADD.FTZ R0, R36, R5 ;  /* 0x0000000524007221 */ /* 0x004fce0000010000 */
[----:B------:R-:W2:Y:S01]  /*5e40*/  MUFU.EX2 R177, R177 ;  /* 0x000000b100b17308 */ /* 0x000ea20000000800 */
[C---:B-1----:R-:W-:Y:S01]  /*5e50*/  FADD.FTZ R2, R38.reuse, R21 ;  /* 0x0000001526027221 */ /* 0x042fe20000010000 */
[----:B------:R-:W-:Y:S02]  /*5e60*/  F2FP.BF16.F32.PACK_AB R183, R38, R183 ;  /* 0x000000b726b7723e */ /* 0x000fe400000010ff */
[----:B------:R-:W-:-:S04]  /*5e70*/  CS2R R38, SRZ ;  /* 0x0000000000267805 */ /* 0x000fc8000001ff00 */
[----:B------:R-:W1:Y:S01]  /*5e80*/  MUFU.EX2 R24, R24 ;  /* 0x0000001800187308 */ /* 0x000e620000000800 */
[C---:B0-----:R-:W-:Y:S01]  /*5e90*/  FADD.FTZ R11, R37.reuse, R0 ;  /* 0x00000000250b7221 */ /* 0x041fe20000010000 */
[----:B------:R-:W-:Y:S02]  /*5ea0*/  F2FP.BF16.F32.PACK_AB R182, R37, R36 ;  /* 0x0000002425b6723e */ /* 0x000fe400000010ff */
[----:B------:R-:W-:-:S04]  /*5eb0*/  CS2R R36, SRZ ;  /* 0x0000000000247805 */ /* 0x000fc8000001ff00 */
[----:B------:R-:W0:Y:S01]  /*5ec0*/  MUFU.EX2 R26, R26 ;  /* 0x0000001a001a7308 */ /* 0x000e220000000800 */
[----:B--2---:R-:W-:-:S07]  /*5ed0*/  FADD.FTZ R21, R177, R2 ;  /* 0x00000002b1157221 */ /* 0x004fce0000010000 */
[----:B------:R-:W2:Y:S01]  /*5ee0*/  MUFU.EX2 R25, R25 ;  /* 0x0000001900197308 */ /* 0x000ea20000000800 */
[----:B-1----:R-:W-:-:S07]  /*5ef0*/  FADD.FTZ R0, R24, R11 ;  /* 0x0000000b18007221 */ /* 0x002fce0000010000 */
[----:B------:R-:W1:Y:S01]  /*5f00*/  MUFU.EX2 R179, R179 ;  /* 0x000000b300b37308 */ /* 0x000e620000000800 */
[C---:B0-----:R-:W-:Y:S01]  /*5f10*/  FADD.FTZ R2, R26.reuse, R21 ;  /* 0x000000151a027221 */ /* 0x041fe20000010000 */
[----:B------:R-:W-:Y:S02]  /*5f20*/  F2FP.BF16.F32.PACK_AB R177, R26, R177 ;  /* 0x000000b11ab1723e */ /* 0x000fe400000010ff */
[----:B------:R-:W-:-:S04]  /*5f30*/  CS2R R26, SRZ ;  /* 0x00000000001a7805 */ /* 0x000fc8000001ff00 */
[----:B------:R-:W0:Y:S01]  /*5f40*/  MUFU.EX2 R9, R9 ;  /* 0x0000000900097308 */ /* 0x000e220000000800 */
[C---:B--2---:R-:W-:Y:S01]  /*5f50*/  FADD.FTZ R0, R25.reuse, R0 ;  /* 0x0000000019007221 */ /* 0x044fe20000010000 */
[----:B------:R-:W-:Y:S02]  /*5f60*/  F2FP.BF16.F32.PACK_AB R176, R25, R24 ;  /* 0x0000001819b0723e */ /* 0x000fe400000010ff */
[----:B------:R-:W-:-:S04]  /*5f70*/  CS2R R24, SRZ ;  /* 0x0000000000187805 */ /* 0x000fc8000001ff00 */
[----:B------:R-:W2:Y:S01]  /*5f80*/  MUFU.EX2 R30, R30 ;  /* 0x0000001e001e7308 */ /* 0x000ea20000000800 */
[----:B-1----:R-:W-:Y:S01]  /*5f90*/  FADD.FTZ R21, R179, R2 ;  /* 0x00000002b3157221 */ /* 0x002fe20000010000 */
[----:B------:R-:W-:-:S06]  /*5fa0*/  IMAD.MOV.U32 R2, RZ, RZ, 0x3f800000 ;  /* 0x3f800000ff027424 */ /* 0x000fcc00078e00ff */
[----:B------:R1:W3:Y:S01]  /*5fb0*/  MUFU.EX2 R178, R29 ;  /* 0x0000001d00b27308 */ /* 0x0002e20000000800 */
[----:B0-----:R-:W-:Y:S01]  /*5fc0*/  FADD.FTZ R11, R9, R0 ;  /* 0x00000000090b7221 */ /* 0x001fe20000010000 */
[----:B------:R-:W-:Y:S02]  /*5fd0*/  IMAD.MOV.U32 R0, RZ, RZ, 0x3f800000 ;  /* 0x3f800000ff007424 */ /* 0x000fe400078e00ff */
[C---:B--2---:R-:W-:Y:S01]  /*5fe0*/  FADD.FTZ R5, R30.reuse, R21 ;  /* 0x000000151e057221 */ /* 0x044fe20000010000 */
[----:B------:R-:W-:Y:S02]  /*5ff0*/  F2FP.BF16.F32.PACK_AB R179, R30, R179 ;  /* 0x000000b31eb3723e */ /* 0x000fe400000010ff */
[----:B------:R-:W-:Y:S02]  /*6000*/  CS2R R30, SRZ ;  /* 0x00000000001e7805 */ /* 0x000fe4000001ff00 */
[----:B-1----:R-:W-:Y:S01]  /*6010*/  CS2R R28, SRZ ;  /* 0x00000000001c7805 */ /* 0x002fe2000001ff00 */
[C---:B---3--:R-:W-:Y:S01]  /*6020*/  FADD.FTZ R6, R178.reuse, R11 ;  /* 0x0000000bb2067221 */ /* 0x048fe20000010000 */
[----:B------:R-:W-:Y:S01]  /*6030*/  F2FP.BF16.F32.PACK_AB R178, R178, R9 ;  /* 0x00000009b2b2723e */ /* 0x000fe200000010ff */
[----:B------:R-:W-:Y:S06]  /*6040*/  @!P3 BRA `(.L_x_5474) ;  /* 0x00000044004cb947 */ /* 0x000fec0003800000 */
[----:B------:R-:W-:Y:S01]  /*6050*/  IMAD.MOV.U32 R9, RZ, RZ, R4 ;  /* 0x000000ffff097224 */ /* 0x000fe200078e0004 */
[----:B------:R-:W-:Y:S01]  /*6060*/  UMOV UR61, UR60 ;  /* 0x0000003c003d7c82 */ /* 0x000fe20008000000 */
[----:B------:R-:W-:Y:S01]  /*6070*/  IMAD.MOV.U32 R10, RZ, RZ, R3 ;  /* 0x000000ffff0a7224 */ /* 0x000fe200078e0003 */
[----:B------:R-:W-:Y:S01]  /*6080*/  UMOV UR7, UR36 ;  /* 0x0000002400077c82 */ /* 0x000fe20008000000 */
[----:B------:R-:W-:Y:S02]  /*6090*/  IMAD.MOV.U32 R2, RZ, RZ, 0x3f800000 ;  /* 0x3f800000ff027424 */ /* 0x000fe400078e00ff */
[----:B------:R-:W-:-:S07]  /*60a0*/  IMAD.MOV.U32 R119, RZ, RZ, RZ ;  /* 0x000000ffff777224 */ /* 0x000fce00078e00ff */
.L_x_5483:
[----:B------:R-:W-:-:S04]  /*60b0*/  UIADD3 UR6, UR7, 0x1, URZ ;  /* 0x0000000107067890 */ /* 0x000fc8000fffe03f */
[----:B------:R-:W-:-:S04]  /*60c0*/  UISETP.NE.AND UP1, UPT, UR6, 0x2, UPT ;  /* 0x000000020600788c */ /* 0x000fc8000bf25270 */
[----:B------:R-:W-:Y:S02]  /*60d0*/  USEL UR60, URZ, 0x1, UP1 ;  /* 0x000000013f3c7887 */ /* 0x000fe40008800000 */
[----:B------:R-:W-:Y:S02]  /*60e0*/  USEL UR36, UR6, URZ, UP1 ;  /* 0x0000003f06247287 */ /* 0x000fe40008800000 */
[----:B------:R-:W-:Y:S01]  /*60f0*/  ULOP3.LUT UR60, UR61, UR60, URZ, 0x3c, !UPT ;  /* 0x0000003c3d3c7292 */ /* 0x000fe2000f8e3c3f */
[----:B------:R-:W-:Y:S11]  /*6100*/  @!P0 BRA `(.L_x_5475) ;  /* 0x0000000000048947 */ /* 0x000ff60003800000 */
[----:B------:R-:W-:Y:S01]  /*6110*/  BPT.TRAP 0x1 ;  /* 0x000000040000795c */ /* 0x000fe20000300000 */
.L_x_5475:
[----:B------:R-:W-:Y:S01]  /*6120*/  ULEA UR38, UR36, UR39, 0x3 ;  /* 0x0000002724267291 */ /* 0x000fe2000f8e183f */
[----:B------:R-:W-:-:S05]  /*6130*/  IMAD.U32 R3, RZ, RZ, UR60 ;  /* 0x0000003cff037e24 */ /* 0x000fca000f8e00ff */
[----:B------:R-:W-:-:S04]  /*6140*/  SHF.L.U32 R3, R3, 0x1f, RZ ;  /* 0x0000001f03037819 */ /* 0x000fc800000006ff */
[----:B------:R0:W1:Y:S01]  /*6150*/  SYNCS.PHASECHK.TRANS64.TRYWAIT P3, [UR38+0x36830], R3 ;  /* 0x03683003ff0075a7 */ /* 0x0000620008060166 */
[----:B------:R-:W-:Y:S05]  /*6160*/  @!P0 BRA `(.L_x_5476) ;  /* 0x0000000000048947 */ /* 0x000fea0003800000 */
[----:B------:R-:W-:Y:S01]  /*6170*/  BPT.TRAP 0x1 ;  /* 0x000000040000795c */ /* 0x000fe20000300000 */
.L_x_5476:
[----:B-1----:R-:W-:Y:S05]  /*6180*/  @P3 BRA `(.L_x_5477) ;  /* 0x0000000000083947 */ /* 0x002fea0003800000 */
[----:B------:R-:W1:Y:S02]  /*6190*/  SYNCS.PHASECHK.TRANS64.TRYWAIT P3, [UR38+0x36830], R3 ;  /* 0x03683003ff0075a7 */ /* 0x000e640008060166 */
[----:B-1----:R-:W-:Y:S05]  /*61a0*/  @!P3 BRA `(.L_x_5478) ;  /* 0x000001480030b947 */ /* 0x002fea0003800000 */
.L_x_5477:
[----:B------:R-:W-:Y:S01]  /*61b0*/  R2UR UR6, R7 ;  /* 0x00000000070672ca */ /* 0x000fe200000e0000 */
[----:B------:R-:W-:Y:S01]  /*61c0*/  WARPGROUP.ARRIVE ;  /* 0x00000000000079c5 */ /* 0x000fe20000000000 */
[----:B------:R-:W-:Y:S01]  /*61d0*/  UMOV UR56, UR52 ;  /* 0x0000003400387c82 */ /* 0x000fe20008000000 */
[----:B------:R-:W-:Y:S01]  /*61e0*/  UMOV UR57, UR53 ;  /* 0x0000003500397c82 */ /* 0x000fe20008000000 */
[----:B------:R-:W-:Y:S01]  /*61f0*/  UMOV UR59, 0x40000040 ;  /* 0x40000040003b7882 */ /* 0x000fe20000000000 */
[----:B------:R-:W-:Y:S01]  /*6200*/  UMOV UR55, 0x40000040 ;  /* 0x4000004000377882 */ /* 0x000fe20000000000 */
[----:B01----:R-:W-:Y:S01]  /*6210*/  MOV R3, UR49 ;  /* 0x0000003100037c02 */ /* 0x003fe20008000f00 */
[----:B------:R-:W-:Y:S01]  /*6220*/  UMOV UR49, UR53 ;  /* 0x0000003500317c82 */ /* 0x000fe20008000000 */
[----:B------:R-:W-:Y:S01]  /*6230*/  MOV R4, UR48 ;  /* 0x0000003000047c02 */ /* 0x000fe20008000f00 */
[----:B------:R-:W-:Y:S01]  /*6240*/  UMOV UR48, UR52 ;  /* 0x0000003400307c82 */ /* 0x000fe20008000000 */
[----:B------:R-:W-:Y:S01]  /*6250*/  UMOV UR51, 0x40000040 ;  /* 0x4000004000337882 */ /* 0x000fe20000000000 */
[----:B------:R-:W-:Y:S01]  /*6260*/  UMOV UR19, 0x40000040 ;  /* 0x4000004000137882 */ /* 0x000fe20000000000 */
[----:B------:R-:W-:Y:S01]  /*6270*/  UMOV UR23, 0x40000040 ;  /* 0x4000004000177882 */ /* 0x000fe20000000000 */
[----:B------:R-:W-:Y:S01]  /*6280*/  UIMAD UR6, UR36, 0xa80, UR6 ;  /* 0x00000a80240678a4 */ /* 0x000fe2000f8e0206 */
        /* <DEDUP_REMOVED lines=132> */
[----:B------:R-:W-:Y:S01]  /*6ad0*/  FMUL.FTZ R119, R119, R2 ;  /* 0x0000000277777220 */ /* 0x000fe20000410000 */
[----:B------:R-:W-:-:S02]  /*6ae0*/  WARPGROUP.DEPBAR.LE gsb0, 0x0 ;  /* 0x00008000000079c5 */ /* 0x000fc40000010000 */
[----:B------:R-:W-:-:S06]  /*6af0*/  WARPGROUP.ARRIVE ;  /* 0x00000000000079c5 */ /* 0x000fcc0000000000 */
[----:B------:R-:W-:Y:S01]  /*6b00*/  HGMMA.64x16x16.F32.BF16 R144, gdesc[UR56], RZ, !UPT, gsb0 ;  /* 0x00200000389079f0 */ /* 0x000fe2000c0018ff */
[----:B------:R-:W-:Y:S01]  /*6b10*/  UMOV UR56, UR52 ;  /* 0x0000003400387c82 */ /* 0x000fe20008000000 */
[----:B------:R-:W-:Y:S01]  /*6b20*/  UMOV UR57, UR53 ;  /* 0x0000003500397c82 */ /* 0x000fe20008000000 */
[----:B------:R-:W-:Y:S01]  /*6b30*/  UMOV UR58, UR10 ;  /* 0x0000000a003a7c82 */ /* 0x000fe20008000000 */
[----:B------:R-:W-:Y:S01]  /*6b40*/  UMOV UR59, 0x40000040 ;  /* 0x40000040003b7882 */ /* 0x000fe20000000000 */
[----:B------:R-:W-:Y:S01]  /*6b50*/  UIADD3 UR10, UR6, 0x82, URZ ;  /* 0x00000082060a7890 */ /* 0x000fe2000fffe03f */
[----:B------:R-:W-:Y:S02]  /*6b60*/  WARPGROUP.DEPBAR.LE gsb0, 0x0 ;  /* 0x00008000000079c5 */ /* 0x000fe40000010000 */
[----:B------:R-:W-:-:S06]  /*6b70*/  WARPGROUP.ARRIVE ;  /* 0x00000000000079c5 */ /* 0x000fcc0000000000 */
[----:B------:R-:W-:Y:S01]  /*6b80*/  HGMMA.64x16x16.F32.BF16 R136, gdesc[UR52], RZ, !UPT, gsb0 ;  /* 0x00200000348879f0 */ /* 0x000fe2000c0018ff */
[----:B------:R-:W-:Y:S01]  /*6b90*/  UMOV UR54, UR11 ;  /* 0x0000000b00367c82 */ /* 0x000fe20008000000 */
[----:B------:R-:W-:Y:S01]  /*6ba0*/  UMOV UR55, 0x40000040 ;  /* 0x4000004000377882 */ /* 0x000fe20000000000 */
        /* <DEDUP_REMOVED lines=455> */
.L_x_5479:
[----:B------:R-:W-:Y:S01]  /*8820*/  ULEA UR10, UR7, UR39, 0x3 ;  /* 0x00000027070a7291 */ /* 0x000fe2000f8e183f */
[----:B------:R-:W-:-:S05]  /*8830*/  IMAD.U32 R0, RZ, RZ, UR61 ;  /* 0x0000003dff007e24 */ /* 0x000fca000f8e00ff */
[----:B------:R-:W-:-:S04]  /*8840*/  SHF.L.U32 R0, R0, 0x1f, RZ ;  /* 0x0000001f00007819 */ /* 0x000fc800000006ff */
[----:B------:R0:W1:Y:S01]  /*8850*/  SYNCS.PHASECHK.TRANS64.TRYWAIT P3, [UR10+0x36850], R0 ;  /* 0x03685000ff0075a7 */ /* 0x000062000806014a */
[----:B------:R-:W-:Y:S05]  /*8860*/  @!P0 BRA `(.L_x_5480) ;  /* 0x0000000000048947 */ /* 0x000fea0003800000 */
[----:B------:R-:W-:Y:S01]  /*8870*/  BPT.TRAP 0x1 ;  /* 0x000000040000795c */ /* 0x000fe20000300000 */
.L_x_5480:
[----:B-1----:R-:W-:Y:S05]  /*8880*/  @P3 BRA `(.L_x_5481) ;  /* 0x0000000000083947 */ /* 0x002fea0003800000 */
[----:B------:R-:W1:Y:S02]  /*8890*/  SYNCS.PHASECHK.TRANS64.TRYWAIT P3, [UR10+0x36850], R0 ;  /* 0x03685000ff0075a7 */ /* 0x000e64000806014a */
[----:B-1----:R-:W-:Y:S05]  /*88a0*/  @!P3 BRA `(.L_x_5482) ;  /* 0x000001200088b947 */ /* 0x002fea0003800000 */
.L_x_5481:
[----:B------:R-:W-:Y:S01]  /*88b0*/  UIADD3 UR6, UR39, 0x400, URZ ;  /* 0x0000040027067890 */ /* 0x000fe2000fffe03f */
[----:B------:R-:W-:Y:S01]  /*88c0*/  WARPGROUP.ARRIVE ;  /* 0x00000000000079c5 */ /* 0x000fe20000000000 */
[----:B------:R-:W-:Y:S01]  /*88d0*/  R2UR UR18, R22 ;  /* 0x00000000161272ca */ /* 0x000fe200000e0000 */
[----:B------:R-:W-:Y:S01]  /*88e0*/  UMOV UR61, UR60 ;  /* 0x0000003c003d7c82 */ /* 0x000fe20008000000 */
[----:B------:R-:W-:Y:S01]  /*88f0*/  USHF.R.U32.HI UR6, URZ, 0x4, UR6 ;  /* 0x000000043f067899 */ /* 0x000fe20008011606 */
[----:B------:R-:W-:Y:S02]  /*8900*/  R2UR UR15, R16 ;  /* 0x00000000100f72ca */ /* 0x000fe400000e0000 */
[----:B------:R-:W-:Y:S01]  /*8910*/  R2UR UR11, R17 ;  /* 0x00000000110b72ca */ /* 0x000fe200000e0000 */
[----:B------:R-:W-:-:S04]  /*8920*/  ULOP3.LUT UR6, UR6, 0x3fff, URZ, 0xc0, !UPT ;  /* 0x00003fff06067892 */ /* 0x000fc8000f8ec03f */
[----:B------:R-:W-:-:S03]  /*8930*/  ULOP3.LUT UR6, UR6, 0x3800000, URZ, 0xfc, !UPT ;  /* 0x0380000006067892 */ /* 0x000fc6000f8efc3f */
[----:B------:R-:W-:Y:S01]  /*8940*/  VIADD R3, R23, UR18 ;  /* 0x0000001217037c36 */ /* 0x000fe20008000000 */
[----:B------:R-:W-:Y:S02]  /*8950*/  UIMAD UR14, UR7, 0xa80, UR6 ;  /* 0x00000a80070e78a4 */ /* 0x000fe4000f8e0206 */
[----:B------:R-:W-:Y:S01]  /*8960*/  IMAD.U32 R4, RZ, RZ, UR15 ;  /* 0x0000000fff047e24 */ /* 0x000fe2000f8e00ff */
[----:B------:R-:W-:Y:S01]  /*8970*/  UMOV UR7, 0x40000040 ;  /* 0x4000004000077882 */ /* 0x000fe20000000000 */
[----:B------:R-:W-:-:S03]  /*8980*/  R2UR UR15, R8 ;  /* 0x00000000080f72ca */ /* 0x000fc600000e0000 */
[----:B------:R-:W-:Y:S02]  /*8990*/  UMOV UR6, UR14 ;  /* 0x0000000e00067c82 */ /* 0x000fe40008000000 */
[----:B------:R-:W-:Y:S01]  /*89a0*/  HGMMA.64x192x16.F32.BF16 R24, R200, gdesc[UR4].tnspB, R24, gsb0 ;  /* 0x42e00004c8187df0 */ /* 0x000fe20008001818 */
[----:B------:R-:W-:Y:S01]  /*89b0*/  UIADD3 UR6, UR14, 0x80, URZ ;  /* 0x000000800e067890 */ /* 0x000fe2000fffe03f */
[----:B------:R-:W-:-:S06]  /*89c0*/  UMOV UR7, 0x40000040 ;  /* 0x4000004000077882 */ /* 0x000fcc0000000000 */
[----:B------:R-:W-:Y:S01]  /*89d0*/  UISETP.GT.AND UP1, UPT, UR37, UR15, UPT ;  /* 0x0000000f2500728c */ /* 0x000fe2000bf24270 */
[----:B------:R-:W-:Y:S02]  /*89e0*/  WARPGROUP.DEPBAR.LE gsb0, 0x0 ;  /* 0x00008000000079c5 */ /* 0x000fe40000010000 */
[----:B------:R-:W-:-:S09]  /*89f0*/  WARPGROUP.ARRIVE ;  /* 0x00000000000079c5 */ /* 0x000fd20000000000 */
        /* <DEDUP_REMOVED lines=16> */
[----:B------:R-:W-:Y:S02]  /*8b00*/  UIMAD UR6, UR37, -0x70, URZ ;  /* 0xffffff90250678a4 */ /* 0x000fe4000f8e023f */
[----:B------:R-:W-:Y:S02]  /*8b10*/  UIADD3 UR37, UR37, -0x1, URZ ;  /* 0xffffffff25257890 */ /* 0x000fe4000fffe03f */
[----:B------:R-:W0:Y:S02]  /*8b20*/  SHFL.IDX PT, R2, R3, 0x1, 0x1c1f ;  /* 0x003c1f0003027f89 */ /* 0x000e2400000e0000 */
[----:B------:R-:W-:Y:S01]  /*8b30*/  IMAD.U32 R11, RZ, RZ, UR6 ;  /* 0x00000006ff0b7e24 */ /* 0x000fe2000f8e00ff */
[----:B------:R-:W-:Y:S01]  /*8b40*/  UIADD3 UR6, UR14, 0x200, URZ ;  /* 0x000002000e067890 */ /* 0x000fe2000fffe03f */
[----:B------:R-:W1:Y:S03]  /*8b50*/  SHFL.IDX PT, R3, R3, RZ, 0x1c1f ;  /* 0x001c1fff03037589 */ /* 0x000e6600000e0000 */
[----:B------:R-:W-:-:S04]  /*8b60*/  IADD3 R0, -R18, 0x1, R11 ;  /* 0x0000000112007810 */ /* 0x000fc80007ffe10b */
[----:B------:R-:W-:Y:S01]  /*8b70*/  IADD3 R0, -R4, UR11, R0 ;  /* 0x0000000b04007c10 */ /* 0x000fe2000fffe100 */
[----:B------:R-:W-:-:S04]  /*8b80*/  ULDC UR11, c[0x0][0x988] ;  /* 0x00026200000b7ab9 */ /* 0x000fc80000000800 */
[C---:B0-----:R-:W-:Y:S02]  /*8b90*/  IMAD.IADD R2, R0.reuse, 0x1, R2 ;  /* 0x0000000100027824 */ /* 0x041fe400078e0202 */
[----:B-1----:R-:W-:-:S03]  /*8ba0*/  IMAD.IADD R0, R0, 0x1, R3 ;  /* 0x0000000100007824 */ /* 0x002fc600078e0203 */
        /* <DEDUP_REMOVED lines=81> */
[----:B------:R-:W-:Y:S01]  /*90c0*/  FSEL R127, R127, -INF , P5 ;  /* 0xff8000007f7f7808 */ /* 0x000fe20002800000 */
[----:B------:R-:W-:Y:S02]  /*90d0*/  WARPGROUP.DEPBAR.LE gsb0, 0x0 ;  /* 0x00008000000079c5 */ /* 0x000fe40000010000 */
[----:B------:R-:W-:Y:S01]  /*90e0*/  WARPGROUP.ARRIVE ;  /* 0x00000000000079c5 */ /* 0x000fe20000000000 */
[----:B------:R-:W-:-:S02]  /*90f0*/  FMNMX.FTZ R4, R126, R4, !PT ;  /* 0x000000047e047209 */ /* 0x000fc40007810000 */
[C---:B------:R-:W-:Y:S02]  /*9100*/  ISETP.GT.AND P6, PT, R0.reuse, RZ, PT ;  /* 0x000000ff0000720c */ /* 0x040fe40003fc4270 */
[----:B------:R-:W-:Y:S01]  /*9110*/  FMNMX.FTZ R4, R127, R4, !PT ;  /* 0x000000047f047209 */ /* 0x000fe20007810000 */
[----:B------:R-:W-:Y:S01]  /*9120*/  HGMMA.64x192x16.F32.BF16 R24, R184, gdesc[UR4].tnspB, R24, gsb0 ;  /* 0x42e00004b8187df0 */ /* 0x000fe20008001818 */
[----:B------:R-:W-:Y:S01]  /*9130*/  UIADD3 UR6, UR14, 0x280, URZ ;  /* 0x000002800e067890 */ /* 0x000fe2000fffe03f */
[----:B------:R-:W-:Y:S01]  /*9140*/  ISETP.GT.AND P5, PT, R0, 0x1, PT ;  /* 0x000000010000780c */ /* 0x000fe20003fa4270 */
[----:B------:R-:W-:Y:S01]  /*9150*/  UMOV UR7, 0x40000040 ;  /* 0x4000004000077882 */ /* 0x000fe20000000000 */
[----:B------:R-:W0:Y:S01]  /*9160*/  SHFL.BFLY PT, R2, R4, 0x2, 0x1f ;  /* 0x0c401f0004027f89 */ /* 0x000e2200000e0000 */
[----:B------:R-:W-:Y:S02]  /*9170*/  FSEL R168, R168, -INF , P6 ;  /* 0xff800000a8a87808 */ /* 0x000fe40003000000 */
[----:B------:R-:W-:-:S02]  /*9180*/  ISETP.GT.AND P4, PT, R0, 0x8, PT ;  /* 0x000000080000780c */ /* 0x000fc40003f84270 */
[----:B------:R-:W-:Y:S02]  /*9190*/  FSEL R169, R169, -INF , P5 ;  /* 0xff800000a9a97808 */ /* 0x000fe40002800000 */
[----:B------:R-:W-:Y:S02]  /*91a0*/  ISETP.GT.AND P6, PT, R0, 0x9, PT ;  /* 0x000000090000780c */ /* 0x000fe40003fc4270 */
[----:B------:R-:W-:Y:S02]  /*91b0*/  FSEL R172, R172, -INF , P4 ;  /* 0xff800000acac7808 */ /* 0x000fe40002000000 */
[----:B------:R-:W-:Y:S02]  /*91c0*/  FSEL R173, R173, -INF , P6 ;  /* 0xff800000adad7808 */ /* 0x000fe40003000000 */
[C---:B------:R-:W-:Y:S02]  /*91d0*/  ISETP.GT.AND P6, PT, R0.reuse, 0x10, PT ;  /* 0x000000100000780c */ /* 0x040fe40003fc4270 */
[----:B------:R-:W-:-:S02]  /*91e0*/  ISETP.GT.AND P5, PT, R0, 0x11, PT ;  /* 0x000000110000780c */ /* 0x000fc40003fa4270 */
[----:B------:R-:W-:Y:S02]  /*91f0*/  FSEL R160, R160, -INF , P6 ;  /* 0xff800000a0a07808 */ /* 0x000fe40003000000 */
[C---:B------:R-:W-:Y:S02]  /*9200*/  ISETP.GT.AND P4, PT, R0.reuse, 0x18, PT ;  /* 0x000000180000780c */ /* 0x040fe40003f84270 */
[----:B------:R-:W-:Y:S02]  /*9210*/  FSEL R161, R161, -INF , P5 ;  /* 0xff800000a1a17808 */ /* 0x000fe40002800000 */
[----:B------:R-:W-:Y:S02]  /*9220*/  ISETP.GT.AND P6, PT, R0, 0x19, PT ;  /* 0x000000190000780c */ /* 0x000fe40003fc4270 */
[----:B0-----:R-:W-:Y:S02]  /*9230*/  FMNMX.FTZ R4, R4, R2, !PT ;  /* 0x0000000204047209 */ /* 0x001fe40007810000 */
[----:B------:R-:W-:-:S02]  /*9240*/  FSEL R164, R164, -INF , P4 ;  /* 0xff800000a4a47808 */ /* 0x000fc40002000000 */
[----:B------:R-:W-:Y:S01]  /*9250*/  FSEL R165, R165, -INF , P6 ;  /* 0xff800000a5a57808 */ /* 0x000fe20003000000 */
[----:B------:R-:W0:Y:S01]  /*9260*/  SHFL.BFLY PT, R2, R4, 0x1, 0x1f ;  /* 0x0c201f0004027f89 */ /* 0x000e2200000e0000 */
[C---:B------:R-:W-:Y:S02]  /*9270*/  ISETP.GT.AND P6, PT, R0.reuse, 0x20, PT ;  /* 0x000000200000780c */ /* 0x040fe40003fc4270 */
[----:B------:R-:W-:Y:S02]  /*9280*/  ISETP.GT.AND P5, PT, R0, 0x21, PT ;  /* 0x000000210000780c */ /* 0x000fe40003fa4270 */
[----:B------:R-:W-:Y:S02]  /*9290*/  FSEL R152, R152, -INF , P6 ;  /* 0xff80000098987808 */ /* 0x000fe40003000000 */
        /* <DEDUP_REMOVED lines=8> */
[----:B------:R-:W-:Y:S02]  /*9320*/  ISETP.GT.AND P4, PT, R0, 0x38, PT ;  /* 0x000000380000780c */ /* 0x000fe40003f84270 */
[----:B0-----:R-:W-:Y:S02]  /*9330*/  FMNMX.FTZ R4, R4, R2, !PT ;  /* 0x0000000204047209 */ /* 0x001fe40007810000 */
[----:B------:R-:W-:Y:S02]  /*9340*/  FMNMX.FTZ R2, R168, R10, !PT ;  /* 0x0000000aa8027209 */ /* 0x000fe40007810000 */
[----:B------:R-:W-:Y:S01]  /*9350*/  FSEL R145, R145, -INF , P5 ;  /* 0xff80000091917808 */ /* 0x000fe20002800000 */
[----:B------:R-:W-:Y:S01]  /*9360*/  FMUL.FTZ R11, R4, UR11 ;  /* 0x0000000b040b7c20 */ /* 0x000fe20008410000 */
[----:B------:R-:W-:Y:S02]  /*9370*/  FMNMX.FTZ R3, R169, R2, !PT ;  /* 0x00000002a9037209 */ /* 0x000fe40007810000 */
[----:B------:R-:W-:-:S02]  /*9380*/  ISETP.GT.AND P6, PT, R0, 0x39, PT ;  /* 0x000000390000780c */ /* 0x000fc40003fc4270 */
[----:B------:R-:W-:Y:S02]  /*9390*/  FMNMX.FTZ R2, R172, R3, !PT ;  /* 0x00000003ac027209 */ /* 0x000fe40007810000 */
[----:B------:R-:W-:Y:S02]  /*93a0*/  FSEL R148, R148, -INF , P4 ;  /* 0xff80000094947808 */ /* 0x000fe40002000000 */
[----:B------:R-:W-:Y:S02]  /*93b0*/  FMNMX.FTZ R3, R173, R2, !PT ;  /* 0x00000002ad037209 */ /* 0x000fe40007810000 */
[----:B------:R-:W-:Y:S02]  /*93c0*/  FSEL R149, R149, -INF , P6 ;  /* 0xff80000095957808 */ /* 0x000fe40003000000 */
[----:B------:R-:W-:Y:S02]  /*93d0*/  FMNMX.FTZ R2, R160, R3, !PT ;  /* 0x00000003a0027209 */ /* 0x000fe40007810000 */
[----:B------:R-:W-:-:S02]  /*93e0*/  ISETP.GT.AND P6, PT, R0, 0x40, PT ;  /* 0x000000400000780c */ /* 0x000fc40003fc4270 */
        /* <DEDUP_REMOVED lines=9> */
[----:B------:R-:W-:Y:S02]  /*9480*/  FSETP.NEU.FTZ.AND P3, PT, R4, -INF , PT ;  /* 0xff8000000400780b */ /* 0x000fe40003f7d000 */
[----:B------:R-:W-:Y:S02]  /*9490*/  FMNMX.FTZ R2, R156, R3, !PT ;  /* 0x000000039c027209 */ /* 0x000fe40007810000 */
[----:B------:R-:W-:-:S02]  /*94a0*/  ISETP.GT.AND P6, PT, R0, 0x49, PT ;  /* 0x000000490000780c */ /* 0x000fc40003fc4270 */
[----:B------:R-:W-:Y:S02]  /*94b0*/  FMNMX.FTZ R3, R157, R2, !PT ;  /* 0x000000029d037209 */ /* 0x000fe40007810000 */
[----:B------:R-:W-:Y:S02]  /*94c0*/  FSEL R140, R140, -INF , P4 ;  /* 0xff8000008c8c7808 */ /* 0x000fe40002000000 */
[----:B------:R-:W-:Y:S02]  /*94d0*/  FMNMX.FTZ R2, R144, R3, !PT ;  /* 0x0000000390027209 */ /* 0x000fe40007810000 */
[----:B------:R-:W-:Y:S02]  /*94e0*/  FSEL R11, R11, RZ, P3 ;  /* 0x000000ff0b0b7208 */ /* 0x000fe40001800000 */
[----:B------:R-:W-:Y:S02]  /*94f0*/  FMNMX.FTZ R3, R145, R2, !PT ;  /* 0x0000000291037209 */ /* 0x000fe40007810000 */
[----:B------:R-:W-:Y:S01]  /*9500*/  FSEL R141, R141, -INF , P6 ;  /* 0xff8000008d8d7808 */ /* 0x000fe20003000000 */
[--C-:B------:R-:W-:Y:S01]  /*9510*/  FFMA.FTZ R193, R154, UR11, -R11.reuse ;  /* 0x0000000b9ac17c23 */ /* 0x100fe2000801080b */
[----:B------:R-:W-:Y:S01]  /*9520*/  FMNMX.FTZ R2, R148, R3, !PT ;  /* 0x0000000394027209 */ /* 0x000fe20007810000 */
[--C-:B------:R-:W-:Y:S01]  /*9530*/  FFMA.FTZ R20, R155, UR11, -R11.reuse ;  /* 0x0000000b9b147c23 */ /* 0x100fe2000801080b */
[----:B------:R-:W-:Y:S01]  /*9540*/  ISETP.GT.AND P6, PT, R0, 0x50, PT ;  /* 0x000000500000780c */ /* 0x000fe20003fc4270 */
[--C-:B------:R-:W-:Y:S01]  /*9550*/  FFMA.FTZ R195, R158, UR11, -R11.reuse ;  /* 0x0000000b9ec37c23 */ /* 0x100fe2000801080b */
[----:B------:R-:W-:Y:S01]  /*9560*/  FMNMX.FTZ R3, R149, R2, !PT ;  /* 0x0000000295037209 */ /* 0x000fe20007810000 */
        /* <DEDUP_REMOVED lines=8> */
[--C-:B------:R-:W-:Y:S01]  /*95f0*/  FFMA.FTZ R203, R174, UR11, -R11.reuse ;  /* 0x0000000baecb7c23 */ /* 0x100fe2000801080b */
[----:B------:R-:W-:Y:S01]  /*9600*/  ISETP.GT.AND P4, PT, R0, 0x58, PT ;  /* 0x000000580000780c */ /* 0x000fe20003f84270 */
[----:B------:R-:W-:Y:S01]  /*9610*/  MUFU.EX2 R201, R201 ;  /* 0x000000c900c97308 */ /* 0x000fe20000000800 */
        /* <DEDUP_REMOVED lines=26> */
[C---:B------:R-:W-:Y:S01]  /*97c0*/  ISETP.GT.AND P4, PT, R0.reuse, 0x68, PT ;  /* 0x000000680000780c */ /* 0x040fe20003f84270 */
        /* <DEDUP_REMOVED lines=8> */
[----:B------:R-:W-:Y:S01]  /*9850*/  FFMA.FTZ R124, R139, UR11, -R11 ;  /* 0x0000000b8b7c7c23 */ /* 0x000fe2000801080b */
[----:B------:R-:W-:-:S02]  /*9860*/  FMNMX.FTZ R3, R158, R3, !PT ;  /* 0x000000039e037209 */ /* 0x000fc40007810000 */
[----:B------:R-:W-:Y:S01]  /*9870*/  FSEL R159, R125, -INF , P6 ;  /* 0xff8000007d9f7808 */ /* 0x000fe20003000000 */
[----:B------:R-:W-:Y:S01]  /*9880*/  FFMA.FTZ R125, R147, UR11, -R11 ;  /* 0x0000000b937d7c23 */ /* 0x000fe2000801080b */
[----:B------:R-:W-:Y:S01]  /*9890*/  FMNMX.FTZ R0, R146, R3, !PT ;  /* 0x0000000392007209 */ /* 0x000fe20007810000 */
[----:B------:R-:W-:Y:S03]  /*98a0*/  MUFU.EX2 R14, R14 ;  /* 0x0000000e000e7308 */ /* 0x000fe60000000800 */
[----:B------:R-:W-:-:S05]  /*98b0*/  FMNMX.FTZ R0, R159, R0, !PT ;  /* 0x000000009f007209 */ /* 0x000fca0007810000 */
[----:B------:R-:W0:Y:S01]  /*98c0*/  SHFL.BFLY PT, R2, R0, 0x2, 0x1f ;  /* 0x0c401f0000027f89 */ /* 0x000e2200000e0000 */
[----:B------:R-:W-:Y:S08]  /*98d0*/  MUFU.EX2 R199, R199 ;  /* 0x000000c700c77308 */ /* 0x000ff00000000800 */
[----:B------:R-:W-:Y:S08]  /*98e0*/  MUFU.EX2 R15, R15 ;  /* 0x0000000f000f7308 */ /* 0x000ff00000000800 */
[----:B------:R-:W-:Y:S01]  /*98f0*/  MUFU.EX2 R193, R193 ;  /* 0x000000c100c17308 */ /* 0x000fe20000000800 */
[----:B------:R-:W-:-:S02]  /*9900*/  WARPGROUP.DEPBAR.LE gsb0, 0x0 ;  /* 0x00008000000079c5 */ /* 0x000fc40000010000 */
[----:B------:R-:W-:Y:S01]  /*9910*/  WARPGROUP.ARRIVE ;  /* 0x00000000000079c5 */ /* 0x000fe20000000000 */
[----:B0-----:R-:W-:Y:S01]  /*9920*/  FMNMX.FTZ R2, R0, R2, !PT ;  /* 0x0000000200027209 */ /* 0x001fe20007810000 */
[--C-:B------:R-:W-:Y:S01]  /*9930*/  FFMA.FTZ R185, R138, UR11, -R11.reuse ;  /* 0x0000000b8ab97c23 */ /* 0x100fe2000801080b */
[----:B------:R-:W-:Y:S01]  /*9940*/  FSEL R0, R4, RZ, P3 ;  /* 0x000000ff04007208 */ /* 0x000fe20001800000 */
[----:B------:R-:W-:Y:S01]  /*9950*/  FFMA.FTZ R187, R142, UR11, -R11 ;  /* 0x0000000b8ebb7c23 */ /* 0x000fe2000801080b */
[----:B------:R-:W-:Y:S01]  /*9960*/  MUFU.EX2 R20, R20 ;  /* 0x0000001400147308 */ /* 0x000fe20000000800 */
[----:B------:R-:W-:Y:S01]  /*9970*/  HGMMA.64x192x16.F32.BF16 R24, R180, gdesc[UR4].tnspB, R24, gsb0 ;  /* 0x42e00004b4187df0 */ /* 0x000fe20008001818 */
[----:B------:R-:W-:Y:S01]  /*9980*/  UIADD3 UR6, UR14, 0x300, URZ ;  /* 0x000003000e067890 */ /* 0x000fe2000fffe03f */
[----:B------:R-:W0:Y:S01]  /*9990*/  SHFL.BFLY PT, R3, R2, 0x1, 0x1f ;  /* 0x0c201f0002037f89 */ /* 0x000e2200000e0000 */
[----:B------:R-:W-:Y:S01]  /*99a0*/  UMOV UR7, 0x40000040 ;  /* 0x4000004000077882 */ /* 0x000fe20000000000 */
[----:B------:R-:W-:Y:S01]  /*99b0*/  FADD.FTZ R0, -R0, R9 ;  /* 0x0000000900007221 */ /* 0x000fe20000010100 */
[----:B------:R-:W-:-:S02]  /*99c0*/  PLOP3.LUT P3, PT, PT, PT, UP1, 0x80, 0x0 ;  /* 0x000000000000781c */ /* 0x000fc40003f6f018 */
[----:B------:R-:W-:Y:S08]  /*99d0*/  MUFU.EX2 R195, R195 ;  /* 0x000000c300c37308 */ /* 0x000ff00000000800 */
[----:B------:R-:W-:Y:S08]  /*99e0*/  MUFU.EX2 R21, R21 ;  /* 0x0000001500157308 */ /* 0x000ff00000000800 */
[----:B------:R-:W-:Y:S01]  /*99f0*/  MUFU.EX2 R189, R189 ;  /* 0x000000bd00bd7308 */ /* 0x000fe20000000800 */
[----:B0-----:R-:W-:Y:S01]  /*9a00*/  FMNMX.FTZ R3, R2, R3, !PT ;  /* 0x0000000302037209 */ /* 0x001fe20007810000 */
[----:B------:R-:W-:-:S03]  /*9a10*/  FMUL.FTZ R2, R0, UR11 ;  /* 0x0000000b00027c20 */ /* 0x000fc60008410000 */
[----:B------:R-:W-:-:S03]  /*9a20*/  FSETP.NEU.FTZ.AND P4, PT, R3, -INF , PT ;  /* 0xff8000000300780b */ /* 0x000fc60003f9d000 */
[----:B------:R-:W-:Y:S01]  /*9a30*/  MUFU.EX2 R125, R125 ;  /* 0x0000007d007d7308 */ /* 0x000fe20000000800 */
[----:B------:R-:W-:-:S05]  /*9a40*/  FSEL R9, R3, RZ, P4 ;  /* 0x000000ff03097208 */ /* 0x000fca0002000000 */
[----:B------:R-:W-:Y:S02]  /*9a50*/  FADD.FTZ R9, -R9, R10 ;  /* 0x0000000a09097221 */ /* 0x000fe40000010100 */
[----:B------:R-:W0:Y:S01]  /*9a60*/  MUFU.EX2 R2, R2 ;  /* 0x0000000200027308 */ /* 0x000e220000000800 */
[----:B------:R-:W-:Y:S02]  /*9a70*/  IMAD.U32 R10, RZ, RZ, UR38 ;  /* 0x00000026ff0a7e24 */ /* 0x000fe4000f8e00ff */
[----:B------:R-:W-:Y:S02]  /*9a80*/  FMUL.FTZ R0, R9, UR11 ;  /* 0x0000000b09007c20 */ /* 0x000fe40008410000 */
[----:B------:R-:W-:-:S03]  /*9a90*/  @!P1 VIADD R10, R10, 0x36840 ;  /* 0x000368400a0a9836 */ /* 0x000fc60000000000 */
[----:B------:R-:W-:Y:S02]  /*9aa0*/  MUFU.EX2 R191, R191 ;  /* 0x000000bf00bf7308 */ /* 0x000fe40000000800 */
[----:B------:R-:W-:-:S06]  /*9ab0*/  @!P1 PRMT R10, RZ, 0x654, R10 ;  /* 0x00000654ff0a9816 */ /* 0x000fcc000000000a */
[----:B------:R-:W-:Y:S01]  /*9ac0*/  MUFU.EX2 R0, R0 ;  /* 0x0000000000007308 */ /* 0x000fe20000000800 */
[----:B0-----:R-:W-:Y:S01]  /*9ad0*/  FFMA.FTZ R147, R2, R5, R201 ;  /* 0x0000000502937223 */ /* 0x001fe200000100c9 */
        /* <DEDUP_REMOVED lines=14> */
[----:B------:R-:W-:Y:S01]  /*9bc0*/  FMUL.FTZ R131, R3, UR11 ;  /* 0x0000000b03837c20 */ /* 0x000fe20008410000 */
[--C-:B------:R-:W-:Y:S01]  /*9bd0*/  FFMA.FTZ R183, R134, UR11, -R11.reuse ;  /* 0x0000000b86b77c23 */ /* 0x100fe2000801080b */
[----:B------:R-:W-:Y:S02]  /*9be0*/  FFMA.FTZ R11, R127, UR11, -R11 ;  /* 0x0000000b7f0b7c23 */ /* 0x000fe4000801080b */
[----:B------:R-:W-:Y:S01]  /*9bf0*/  HGMMA.64x192x16.F32.BF16 R24, R176, gdesc[UR4].tnspB, R24, gsb0 ;  /* 0x42e00004b0187df0 */ /* 0x000fe20008001818 */
[----:B------:R-:W-:Y:S01]  /*9c00*/  FSEL R131, R131, RZ, P4 ;  /* 0x000000ff83837208 */ /* 0x000fe20002000000 */
[----:B------:R-:W-:Y:S01]  /*9c10*/  MUFU.EX2 R181, R181 ;  /* 0x000000b500b57308 */ /* 0x000fe20000000800 */
[----:B------:R-:W-:-:S03]  /*9c20*/  UMOV UR7, UR36 ;  /* 0x0000002400077c82 */ /* 0x000fc60008000000 */
        /* <DEDUP_REMOVED lines=8> */
[----:B------:R-:W-:Y:S02]  /*9cb0*/  IMAD.U32 R145, RZ, RZ, UR10 ;  /* 0x0000000aff917e24 */ /* 0x000fe4000f8e00ff */
[--C-:B------:R-:W-:Y:S01]  /*9cc0*/  FFMA.FTZ R138, R161, UR11, -R131.reuse ;  /* 0x0000000ba18a7c23 */ /* 0x100fe20008010883 */
[--C-:B------:R-:W-:Y:S01]  /*9cd0*/  FFMA.FTZ R184, R136, UR11, -R131.reuse ;  /* 0x0000000b88b87c23 */ /* 0x100fe20008010883 */
[----:B------:R-:W-:Y:S01]  /*9ce0*/  FFMA.FTZ R198, R164, UR11, -R131 ;  /* 0x0000000ba4c67c23 */ /* 0x000fe20008010883 */
[----:B------:R-:W-:-:S02]  /*9cf0*/  @!P1 VIADD R136, R145, 0x36860 ;  /* 0x0003686091889836 */ /* 0x000fc40000000000 */
[--C-:B------:R-:W-:Y:S01]  /*9d00*/  FFMA.FTZ R139, R165, UR11, -R131.reuse ;  /* 0x0000000ba58b7c23 */ /* 0x100fe20008010883 */
[----:B------:R-:W1:Y:S01]  /*9d10*/  MUFU.EX2 R134, R134 ;  /* 0x0000008600867308 */ /* 0x000e620000000800 */
[--C-:B------:R-:W-:Y:S01]  /*9d20*/  FFMA.FTZ R192, R152, UR11, -R131.reuse ;  /* 0x0000000b98c07c23 */ /* 0x100fe20008010883 */
[--C-:B------:R-:W-:Y:S01]  /*9d30*/  FFMA.FTZ R142, R153, UR11, -R131.reuse ;  /* 0x0000000b998e7c23 */ /* 0x100fe20008010883 */
[----:B------:R-:W-:Y:S01]  /*9d40*/  @!P1 PRMT R136, RZ, 0x654, R136 ;  /* 0x00000654ff889816 */ /* 0x000fe20000000088 */
[--C-:B------:R-:W-:Y:S01]  /*9d50*/  FFMA.FTZ R194, R156, UR11, -R131.reuse ;  /* 0x0000000b9cc27c23 */ /* 0x100fe20008010883 */
[--C-:B------:R-:W-:Y:S01]  /*9d60*/  FFMA.FTZ R143, R157, UR11, -R131.reuse ;  /* 0x0000000b9d8f7c23 */ /* 0x100fe20008010883 */
[--C-:B------:R-:W-:Y:S01]  /*9d70*/  FFMA.FTZ R182, R132, UR11, -R131.reuse ;  /* 0x0000000b84b67c23 */ /* 0x100fe20008010883 */
[----:B------:R-:W-:Y:S01]  /*9d80*/  FFMA.FTZ R137, R137, UR11, -R131 ;  /* 0x0000000b89897c23 */ /* 0x000fe20008010883 */
[----:B------:R-:W2:Y:S01]  /*9d90*/  MUFU.EX2 R202, R202 ;  /* 0x000000ca00ca7308 */ /* 0x000ea20000000800 */
[----:B0-----:R-:W-:Y:S01]  /*9da0*/  FFMA.FTZ R145, R0, R6, R200 ;  /* 0x0000000600917223 */ /* 0x001fe200000100c8 */
[----:B------:R-:W-:Y:S01]  /*9db0*/  FADD.FTZ R6, R12, R147 ;  /* 0x000000930c067221 */ /* 0x000fe20000010000 */
[--C-:B------:R-:W-:Y:S01]  /*9dc0*/  FFMA.FTZ R190, R148, UR11, -R131.reuse ;  /* 0x0000000b94be7c23 */ /* 0x100fe20008010883 */
[--C-:B------:R-:W-:Y:S01]  /*9dd0*/  FFMA.FTZ R9, R149, UR11, -R131.reuse ;  /* 0x0000000b95097c23 */ /* 0x100fe20008010883 */
[--C-:B------:R-:W-:Y:S01]  /*9de0*/  FFMA.FTZ R186, R140, UR11, -R131.reuse ;  /* 0x0000000b8cba7c23 */ /* 0x100fe20008010883 */
[--C-:B------:R-:W-:Y:S01]  /*9df0*/  FFMA.FTZ R180, R154, UR11, -R131.reuse ;  /* 0x0000000b9ab47c23 */ /* 0x100fe20008010883 */
[----:B------:R-:W-:Y:S01]  /*9e00*/  FFMA.FTZ R133, R133, UR11, -R131 ;  /* 0x0000000b85857c23 */ /* 0x000fe20008010883 */
[----:B------:R-:W0:Y:S01]  /*9e10*/  MUFU.EX2 R135, R135 ;  /* 0x0000008700877308 */ /* 0x000e220000000800 */
[----:B-1----:R-:W-:Y:S01]  /*9e20*/  FADD.FTZ R145, R134, R145 ;  /* 0x0000009186917221 */ /* 0x002fe20000010000 */
[--C-:B------:R-:W-:Y:S01]  /*9e30*/  FFMA.FTZ R155, R155, UR11, -R131.reuse ;  /* 0x0000000b9b9b7c23 */ /* 0x100fe20008010883 */
[--C-:B------:R-:W-:Y:S01]  /*9e40*/  FFMA.FTZ R158, R158, UR11, -R131.reuse ;  /* 0x0000000b9e9e7c23 */ /* 0x100fe20008010883 */
[----:B------:R-:W-:Y:S01]  /*9e50*/  FFMA.FTZ R146, R146, UR11, -R131 ;  /* 0x0000000b92927c23 */ /* 0x000fe20008010883 */
[----:B------:R-:W-:-:S03]  /*9e60*/  F2FP.BF16.F32.PACK_AB R200, R134, R200 ;  /* 0x000000c886c8723e */ /* 0x000fc600000010ff */
        /* <DEDUP_REMOVED lines=20> */
[----:B------:R-:W1:Y:S01]  /*9fb0*/  MUFU.EX2 R158, R158 ;  /* 0x0000009e009e7308 */ /* 0x000e620000000800 */
[----:B------:R-:W-:-:S02]  /*9fc0*/  WARPGROUP.DEPBAR.LE gsb0, 0x0 ;  /* 0x00008000000079c5 */ /* 0x000fc40000010000 */
[----:B------:R2:W-:Y:S01]  /*9fd0*/  @!P1 SYNCS.ARRIVE.TRANS64.RED.A1T0 RZ, [R10+URZ], RZ ;  /* 0x000000ff0aff99a7 */ /* 0x0005e2000810043f */
[----:B------:R-:W-:-:S04]  /*9fe0*/  F2FP.BF16.F32.PACK_AB R177, R123, R122 ;  /* 0x0000007a7bb1723e */ /* 0x000fc800000010ff */
[----:B------:R-:W-:Y:S01]  /*9ff0*/  MUFU.EX2 R146, R146 ;  /* 0x0000009200927308 */ /* 0x000fe20000000800 */
[----:B--2---:R-:W-:Y:S01]  /*a000*/  FADD.FTZ R10, R202, R145 ;  /* 0x00000091ca0a7221 */ /* 0x004fe20000010000 */
[----:B------:R2:W-:Y:S01]  /*a010*/  @!P1 SYNCS.ARRIVE.TRANS64.RED.A1T0 RZ, [R136+URZ], RZ ;  /* 0x000000ff88ff99a7 */ /* 0x0005e2000810043f */
[C---:B0-----:R-:W-:Y:S02]  /*a020*/  F2FP.BF16.F32.PACK_AB R202, R135.reuse, R202 ;  /* 0x000000ca87ca723e */ /* 0x041fe400000010ff */
[----:B------:R-:W-:-:S03]  /*a030*/  FADD.FTZ R127, R135, R10 ;  /* 0x0000000a877f7221 */ /* 0x000fc60000010000 */
[----:B------:R-:W0:Y:S01]  /*a040*/  MUFU.EX2 R11, R11 ;  /* 0x0000000b000b7308 */ /* 0x000e220000000800 */
[----:B-1----:R-:W-:Y:S01]  /*a050*/  F2FP.BF16.F32.PACK_AB R176, R158, R155 ;  /* 0x0000009b9eb0723e */ /* 0x002fe200000010ff */
[----:B--2---:R-:W-:Y:S01]  /*a060*/  FADD.FTZ R136, R203, R6 ;  /* 0x00000006cb887221 */ /* 0x004fe20000010000 */
[----:B------:R-:W-:Y:S01]  /*a070*/  FFMA.FTZ R6, R141, UR11, -R131 ;  /* 0x0000000b8d067c23 */ /* 0x000fe20008010883 */
[----:B------:R-:W-:Y:S01]  /*a080*/  FADD.FTZ R141, R196, R127 ;  /* 0x0000007fc48d7221 */ /* 0x000fe20000010000 */
[----:B------:R-:W-:Y:S01]  /*a090*/  FFMA.FTZ R127, R129, UR11, -R131 ;  /* 0x0000000b817f7c23 */ /* 0x000fe20008010883 */
[C---:B------:R-:W-:Y:S01]  /*a0a0*/  FADD.FTZ R136, R13.reuse, R136 ;  /* 0x000000880d887221 */ /* 0x040fe20000010000 */
[----:B------:R-:W-:Y:S01]  /*a0b0*/  F2FP.BF16.F32.PACK_AB R203, R13, R203 ;  /* 0x000000cb0dcb723e */ /* 0x000fe200000010ff */
[----:B------:R-:W-:Y:S01]  /*a0c0*/  FADD.FTZ R141, R138, R141 ;  /* 0x0000008d8a8d7221 */ /* 0x000fe20000010000 */
[----:B------:R-:W-:Y:S01]  /*a0d0*/  MUFU.EX2 R6, R6 ;  /* 0x0000000600067308 */ /* 0x000fe20000000800 */
[----:B------:R-:W-:Y:S01]  /*a0e0*/  FADD.FTZ R129, R197, R136 ;  /* 0x00000088c5817221 */ /* 0x000fe20000010000 */
[----:B------:R-:W-:Y:S01]  /*a0f0*/  FFMA.FTZ R131, R159, UR11, -R131 ;  /* 0x0000000b9f837c23 */ /* 0x000fe20008010883 */
[----:B------:R-:W-:Y:S01]  /*a100*/  FADD.FTZ R132, R198, R141 ;  /* 0x0000008dc6847221 */ /* 0x000fe20000010000 */
[----:B------:R-:W-:Y:S01]  /*a110*/  F2FP.BF16.F32.PACK_AB R196, R138, R196 ;  /* 0x000000c48ac4723e */ /* 0x000fe200000010ff */
[C---:B------:R-:W-:Y:S01]  /*a120*/  FADD.FTZ R10, R14.reuse, R129 ;  /* 0x000000810e0a7221 */ /* 0x040fe20000010000 */
[----:B------:R-:W-:Y:S01]  /*a130*/  F2FP.BF16.F32.PACK_AB R197, R14, R197 ;  /* 0x000000c50ec5723e */ /* 0x000fe200000010ff */
[----:B------:R-:W-:Y:S01]  /*a140*/  FADD.FTZ R129, R139, R132 ;  /* 0x000000848b817221 */ /* 0x000fe20000010000 */
[----:B------:R-:W-:Y:S01]  /*a150*/  MUFU.EX2 R127, R127 ;  /* 0x0000007f007f7308 */ /* 0x000fe20000000800 */
[----:B------:R-:W-:Y:S01]  /*a160*/  FADD.FTZ R10, R199, R10 ;  /* 0x0000000ac70a7221 */ /* 0x000fe20000010000 */
[----:B------:R-:W-:Y:S01]  /*a170*/  F2FP.BF16.F32.PACK_AB R199, R15, R199 ;  /* 0x000000c70fc7723e */ /* 0x000fe200000010ff */
[----:B------:R-:W-:Y:S01]  /*a180*/  FADD.FTZ R129, R192, R129 ;  /* 0x00000081c0817221 */ /* 0x000fe20000010000 */
[----:B------:R-:W-:Y:S01]  /*a190*/  F2FP.BF16.F32.PACK_AB R198, R139, R198 ;  /* 0x000000c68bc6723e */ /* 0x000fe200000010ff */
[----:B------:R-:W-:Y:S01]  /*a1a0*/  FADD.FTZ R10, R15, R10 ;  /* 0x0000000a0f0a7221 */ /* 0x000fe20000010000 */
[C---:B------:R-:W-:Y:S01]  /*a1b0*/  F2FP.BF16.F32.PACK_AB R192, R142.reuse, R192 ;  /* 0x000000c08ec0723e */ /* 0x040fe200000010ff */
[----:B------:R-:W-:Y:S01]  /*a1c0*/  FADD.FTZ R129, R142, R129 ;  /* 0x000000818e817221 */ /* 0x000fe20000010000 */
[----:B------:R-:W1:Y:S01]  /*a1d0*/  MUFU.EX2 R131, R131 ;  /* 0x0000008300837308 */ /* 0x000e620000000800 */
[----:B------:R-:W-:Y:S01]  /*a1e0*/  FADD.FTZ R137, R193, R10 ;  /* 0x0000000ac1897221 */ /* 0x000fe20000010000 */
[----:B------:R-:W-:Y:S01]  /*a1f0*/  F2FP.BF16.F32.PACK_AB R193, R20, R193 ;  /* 0x000000c114c1723e */ /* 0x000fe200000010ff */
[----:B------:R-:W-:Y:S01]  /*a200*/  FADD.FTZ R12, R194, R129 ;  /* 0x00000081c20c7221 */ /* 0x000fe20000010000 */
[----:B------:R-:W-:Y:S01]  /*a210*/  F2FP.BF16.F32.PACK_AB R194, R143, R194 ;  /* 0x000000c28fc2723e */ /* 0x000fe200000010ff */
[----:B------:R-:W-:Y:S01]  /*a220*/  FADD.FTZ R10, R20, R137 ;  /* 0x00000089140a7221 */ /* 0x000fe20000010000 */
[----:B0-----:R-:W-:Y:S01]  /*a230*/  F2FP.BF16.F32.PACK_AB R179, R11, R126 ;  /* 0x0000007e0bb3723e */ /* 0x001fe200000010ff */
[----:B------:R-:W-:-:S02]  /*a240*/  FADD.FTZ R13, R143, R12 ;  /* 0x0000000c8f0d7221 */ /* 0x000fc40000010000 */
[----:B------:R-:W-:Y:S01]  /*a250*/  FADD.FTZ R10, R195, R10 ;  /* 0x0000000ac30a7221 */ /* 0x000fe20000010000 */
[C---:B------:R-:W-:Y:S01]  /*a260*/  F2FP.BF16.F32.PACK_AB R195, R21.reuse, R195 ;  /* 0x000000c315c3723e */ /* 0x040fe200000010ff */
[----:B------:R-:W-:Y:S01]  /*a270*/  FADD.FTZ R13, R188, R13 ;  /* 0x0000000dbc0d7221 */ /* 0x000fe20000010000 */
[C---:B------:R-:W-:Y:S01]  /*a280*/  F2FP.BF16.F32.PACK_AB R188, R144.reuse, R188 ;  /* 0x000000bc90bc723e */ /* 0x040fe200000010ff */
[----:B------:R-:W-:Y:S02]  /*a290*/  FADD.FTZ R10, R21, R10 ;  /* 0x0000000a150a7221 */ /* 0x000fe40000010000 */
[----:B------:R-:W-:Y:S02]  /*a2a0*/  FADD.FTZ R13, R144, R13 ;  /* 0x0000000d900d7221 */ /* 0x000fe40000010000 */
[----:B------:R-:W-:Y:S01]  /*a2b0*/  FADD.FTZ R10, R189, R10 ;  /* 0x0000000abd0a7221 */ /* 0x000fe20000010000 */
[----:B------:R-:W-:Y:S01]  /*a2c0*/  F2FP.BF16.F32.PACK_AB R189, R125, R189 ;  /* 0x000000bd7dbd723e */ /* 0x000fe200000010ff */
[----:B------:R-:W-:Y:S01]  /*a2d0*/  FADD.FTZ R12, R190, R13 ;  /* 0x0000000dbe0c7221 */ /* 0x000fe20000010000 */
[----:B------:R-:W-:Y:S01]  /*a2e0*/  F2FP.BF16.F32.PACK_AB R190, R9, R190 ;  /* 0x000000be09be723e */ /* 0x000fe200000010ff */
[----:B------:R-:W-:Y:S01]  /*a2f0*/  FADD.FTZ R10, R125, R10 ;  /* 0x0000000a7d0a7221 */ /* 0x000fe20000010000 */
[----:B-1----:R-:W-:Y:S01]  /*a300*/  F2FP.BF16.F32.PACK_AB R178, R131, R146 ;  /* 0x0000009283b2723e */ /* 0x002fe200000010ff */
[----:B------:R-:W-:-:S02]  /*a310*/  FADD.FTZ R15, R9, R12 ;  /* 0x0000000c090f7221 */ /* 0x000fc40000010000 */
[----:B------:R-:W-:Y:S01]  /*a320*/  FADD.FTZ R13, R191, R10 ;  /* 0x0000000abf0d7221 */ /* 0x000fe20000010000 */
[----:B------:R-:W-:Y:S01]  /*a330*/  F2FP.BF16.F32.PACK_AB R191, R120, R191 ;  /* 0x000000bf78bf723e */ /* 0x000fe200000010ff */
        /* <DEDUP_REMOVED lines=8> */
[----:B------:R-:W-:-:S02]  /*a3c0*/  FADD.FTZ R10, R124, R13 ;  /* 0x0000000d7c0a7221 */ /* 0x000fc40000010000 */
[----:B------:R-:W-:Y:S02]  /*a3d0*/  FADD.FTZ R15, R6, R15 ;  /* 0x0000000f060f7221 */ /* 0x000fe40000010000 */
[----:B------:R-:W-:Y:S01]  /*a3e0*/  FADD.FTZ R10, R187, R10 ;  /* 0x0000000abb0a7221 */ /* 0x000fe20000010000 */
[----:B------:R-:W-:-:S03]  /*a3f0*/  F2FP.BF16.F32.PACK_AB R187, R121, R187 ;  /* 0x000000bb79bb723e */ /* 0x000fc600000010ff */
[----:B------:R-:W-:Y:S01]  /*a400*/  FADD.FTZ R9, R121, R10 ;  /* 0x0000000a79097221 */ /* 0x000fe20000010000 */
[----:B------:R-:W-:Y:S01]  /*a410*/  FADD.FTZ R10, R180, R15 ;  /* 0x0000000fb40a7221 */ /* 0x000fe20000010000 */
[C---:B------:R-:W-:Y:S02]  /*a420*/  F2FP.BF16.F32.PACK_AB R180, R127.reuse, R180 ;  /* 0x000000b47fb4723e */ /* 0x040fe400000010ff */
[----:B------:R-:W-:Y:S01]  /*a430*/  FADD.FTZ R12, R128, R9 ;  /* 0x00000009800c7221 */ /* 0x000fe20000010000 */
[----:B------:R-:W-:Y:S01]  /*a440*/  FADD.FTZ R5, R127, R10 ;  /* 0x0000000a7f057221 */ /* 0x000fe20000010000 */
[----:B------:R-:W-:Y:S02]  /*a450*/  IMAD.MOV.U32 R10, RZ, RZ, R3 ;  /* 0x000000ffff0a7224 */ /* 0x000fe400078e0003 */
[C---:B------:R-:W-:Y:S01]  /*a460*/  FADD.FTZ R12, R181.reuse, R12 ;  /* 0x0000000cb50c7221 */ /* 0x040fe20000010000 */
[----:B------:R-:W-:Y:S01]  /*a470*/  FADD.FTZ R6, R182, R5 ;  /* 0x00000005b6067221 */ /* 0x000fe20000010000 */
[----:B------:R-:W-:-:S02]  /*a480*/  F2FP.BF16.F32.PACK_AB R181, R181, R128 ;  /* 0x00000080b5b5723e */ /* 0x000fc400000010ff */
[----:B------:R-:W-:Y:S01]  /*a490*/  FADD.FTZ R5, R183, R12 ;  /* 0x0000000cb7057221 */ /* 0x000fe20000010000 */
[C---:B------:R-:W-:Y:S01]  /*a4a0*/  FADD.FTZ R6, R133.reuse, R6 ;  /* 0x0000000685067221 */ /* 0x040fe20000010000 */
[----:B------:R-:W-:Y:S02]  /*a4b0*/  F2FP.BF16.F32.PACK_AB R182, R133, R182 ;  /* 0x000000b685b6723e */ /* 0x000fe400000010ff */
[C---:B------:R-:W-:Y:S01]  /*a4c0*/  FADD.FTZ R5, R130.reuse, R5 ;  /* 0x0000000582057221 */ /* 0x040fe20000010000 */
[----:B------:R-:W-:Y:S01]  /*a4d0*/  FADD.FTZ R9, R155, R6 ;  /* 0x000000069b097221 */ /* 0x000fe20000010000 */
[----:B------:R-:W-:Y:S02]  /*a4e0*/  F2FP.BF16.F32.PACK_AB R183, R130, R183 ;  /* 0x000000b782b7723e */ /* 0x000fe400000010ff */
[----:B------:R-:W-:Y:S01]  /*a4f0*/  FADD.FTZ R6, R122, R5 ;  /* 0x000000057a067221 */ /* 0x000fe20000010000 */
[----:B------:R-:W-:-:S03]  /*a500*/  FADD.FTZ R9, R158, R9 ;  /* 0x000000099e097221 */ /* 0x000fc60000010000 */
[----:B------:R-:W-:Y:S01]  /*a510*/  FADD.FTZ R5, R123, R6 ;  /* 0x000000067b057221 */ /* 0x000fe20000010000 */
[----:B------:R-:W-:-:S03]  /*a520*/  FADD.FTZ R9, R146, R9 ;  /* 0x0000000992097221 */ /* 0x000fc60000010000 */
[----:B------:R-:W-:Y:S01]  /*a530*/  FADD.FTZ R5, R126, R5 ;  /* 0x000000057e057221 */ /* 0x000fe20000010000 */
[----:B------:R-:W-:Y:S01]  /*a540*/  FADD.FTZ R6, R131, R9 ;  /* 0x0000000983067221 */ /* 0x000fe20000010000 */
[----:B------:R-:W-:Y:S02]  /*a550*/  IMAD.MOV.U32 R9, RZ, RZ, R4 ;  /* 0x000000ffff097224 */ /* 0x000fe400078e0004 */
[----:B------:R-:W-:Y:S01]  /*a560*/  FADD.FTZ R5, R11, R5 ;  /* 0x000000050b057221 */ /* 0x000fe20000010000 */
[----:B------:R-:W-:Y:S06]  /*a570*/  @P3 BRA `(.L_x_5483) ;  /* 0xffffffb800cc3947 */ /* 0x000fec000383ffff */
.L_x_5474:
[----:B------:R-:W-:-:S13]  /*a580*/  R2UR UR6, R19 ;  /* 0x00000000130672ca */ /* 0x000fda00000e0000 */
[----:B------:R-:W-:-:S06]  /*a590*/  UISETP.GE.AND UP0, UPT, UR37, UR6, UPT ;  /* 0x000000062500728c */ /* 0x000fcc000bf06270 */
[----:B------:R-:W-:-:S13]  /*a5a0*/  PLOP3.LUT P2, PT, PT, PT, UP0, 0x80, 0x0 ;  /* 0x000000000000781c */ /* 0x000fda0003f4f008 */
[----:B------:R-:W-:Y:S05]  /*a5b0*/  @!P2 BRA `(.L_x_5484) ;  /* 0x0000003c0048a947 */ /* 0x000fea0003800000 */
[----:B------:R-:W-:Y:S01]  /*a5c0*/  IMAD.MOV.U32 R8, RZ, RZ, R4 ;  /* 0x000000ffff087224 */ /* 0x000fe200078e0004 */
[----:B------:R-:W-:Y:S01]  /*a5d0*/  UMOV UR38, UR60 ;  /* 0x0000003c00267c82 */ /* 0x000fe20008000000 */
[----:B------:R-:W-:Y:S01]  /*a5e0*/  IMAD.MOV.U32 R9, RZ, RZ, R3 ;  /* 0x000000ffff097224 */ /* 0x000fe200078e0003 */
[----:B------:R-:W-:Y:S01]  /*a5f0*/  UMOV UR7, UR36 ;  /* 0x0000002400077c82 */ /* 0x000fe20008000000 */
[----:B------:R-:W-:-:S05]  /*a600*/  ULDC UR61, c[0x0][0x988] ;  /* 0x00026200003d7ab9 */ /* 0x000fca0000000800 */
.L_x_5493:
[----:B------:R-:W-:-:S04]  /*a610*/  UIADD3 UR36, UR7, 0x1, URZ ;  /* 0x0000000107247890 */ /* 0x000fc8000fffe03f */
[----:B------:R-:W-:-:S04]  /*a620*/  UISETP.NE.AND UP0, UPT, UR36, 0x2, UPT ;  /* 0x000000022400788c */ /* 0x000fc8000bf05270 */
[----:B------:R-:W-:Y:S02]  /*a630*/  USEL UR60, URZ, 0x1, UP0 ;  /* 0x000000013f3c7887 */ /* 0x000fe40008000000 */
[----:B------:R-:W-:Y:S02]  /*a640*/  USEL UR36, UR36, URZ, UP0 ;  /* 0x0000003f24247287 */ /* 0x000fe40008000000 */
[----:B------:R-:W-:Y:S01]  /*a650*/  ULOP3.LUT UR60, UR38, UR60, URZ, 0x3c, !UPT ;  /* 0x0000003c263c7292 */ /* 0x000fe2000f8e3c3f */
[----:B------:R-:W-:Y:S11]  /*a660*/  @!P0 BRA `(.L_x_5485) ;  /* 0x0000000000048947 */ /* 0x000ff60003800000 */
[----:B------:R-:W-:Y:S01]  /*a670*/  BPT.TRAP 0x1 ;  /* 0x000000040000795c */ /* 0x000fe20000300000 */
.L_x_5485:
[----:B------:R-:W-:Y:S01]  /*a680*/  ULEA UR6, UR36, UR39, 0x3 ;  /* 0x0000002724067291 */ /* 0x000fe2000f8e183f */
[----:B------:R-:W-:-:S05]  /*a690*/  IMAD.U32 R3, RZ, RZ, UR60 ;  /* 0x0000003cff037e24 */ /* 0x000fca000f8e00ff */
[----:B------:R-:W-:-:S04]  /*a6a0*/  SHF.L.U32 R3, R3, 0x1f, RZ ;  /* 0x0000001f03037819 */ /* 0x000fc800000006ff */
[----:B------:R0:W1:Y:S01]  /*a6b0*/  SYNCS.PHASECHK.TRANS64.TRYWAIT P2, [UR6+0x36830], R3 ;  /* 0x03683003ff0075a7 */ /* 0x0000620008040146 */
[----:B------:R-:W-:Y:S05]  /*a6c0*/  @!P0 BRA `(.L_x_5486) ;  /* 0x0000000000048947 */ /* 0x000fea0003800000 */
[----:B------:R-:W-:Y:S01]  /*a6d0*/  BPT.TRAP 0x1 ;  /* 0x000000040000795c */ /* 0x000fe20000300000 */
.L_x_5486:
[----:B-1----:R-:W-:Y:S05]  /*a6e0*/  @P2 BRA `(.L_x_5487) ;  /* 0x0000000000082947 */ /* 0x002fea0003800000 */
[----:B------:R-:W1:Y:S02]  /*a6f0*/  SYNCS.PHASECHK.TRANS64.TRYWAIT P2, [UR6+0x36830], R3 ;  /* 0x03683003ff0075a7 */ /* 0x000e640008040146 */
[----:B-1----:R-:W-:Y:S05]  /*a700*/  @!P2 BRA `(.L_x_5488) ;  /* 0x000001040008a947 */ /* 0x002fea0003800000 */
.L_x_5487:
        /* <DEDUP_REMOVED lines=11> */
[----:B------:R-:W-:Y:S01]  /*a7c0*/  MOV R10, UR49 ;  /* 0x00000031000a7c02 */ /* 0x000fe20008000f00 */
[----:B------:R-:W-:Y:S01]  /*a7d0*/  UMOV UR49, UR53 ;  /* 0x0000003500317c82 */ /* 0x000fe20008000000 */
[----:B------:R-:W-:Y:S01]  /*a7e0*/  UIMAD UR6, UR36, 0xa80, UR6 ;  /* 0x00000a80240678a4 */ /* 0x000fe2000f8e0206 */
[----:B------:R-:W-:Y:S01]  /*a7f0*/  MOV R11, UR48 ;  /* 0x00000030000b7c02 */ /* 0x000fe20008000f00 */
[----:B------:R-:W-:Y:S01]  /*a800*/  UMOV UR48, UR52 ;  /* 0x0000003400307c82 */ /* 0x000fe20008000000 */
        /* <DEDUP_REMOVED lines=605> */
.L_x_5489:
[----:B------:R-:W-:Y:S01]  /*cde0*/  ULEA UR10, UR7, UR39, 0x3 ;  /* 0x00000027070a7291 */ /* 0x000fe2000f8e183f */
[----:B------:R-:W-:-:S05]  /*cdf0*/  IMAD.U32 R0, RZ, RZ, UR38 ;  /* 0x00000026ff007e24 */ /* 0x000fca000f8e00ff */
[----:B------:R-:W-:-:S04]  /*ce00*/  SHF.L.U32 R0, R0, 0x1f, RZ ;  /* 0x0000001f00007819 */ /* 0x000fc800000006ff */
[----:B------:R0:W1:Y:S01]  /*ce10*/  SYNCS.PHASECHK.TRANS64.TRYWAIT P2, [UR10+0x36850], R0 ;  /* 0x03685000ff0075a7 */ /* 0x000062000804014a */
[----:B------:R-:W-:Y:S05]  /*ce20*/  @!P0 BRA `(.L_x_5490) ;  /* 0x0000000000048947 */ /* 0x000fea0003800000 */
[----:B------:R-:W-:Y:S01]  /*ce30*/  BPT.TRAP 0x1 ;  /* 0x000000040000795c */ /* 0x000fe20000300000 */
.L_x_5490:
[----:B-1----:R-:W-:Y:S05]  /*ce40*/  @P2 BRA `(.L_x_5491) ;  /* 0x0000000000082947 */ /* 0x002fea0003800000 */
[----:B------:R-:W1:Y:S02]  /*ce50*/  SYNCS.PHASECHK.TRANS64.TRYWAIT P2, [UR10+0x36850], R0 ;  /* 0x03685000ff0075a7 */ /* 0x000e64000804014a */
[----:B-1----:R-:W-:Y:S05]  /*ce60*/  @!P2 BRA `(.L_x_5492) ;  /* 0x000000dc0048a947 */ /* 0x002fea0003800000 */
.L_x_5491:
[----:B------:R-:W-:Y:S01]  /*ce70*/  UIADD3 UR6, UR39, 0x400, URZ ;  /* 0x0000040027067890 */ /* 0x000fe2000fffe03f */
[----:B------:R-:W-:Y:S01]  /*ce80*/  WARPGROUP.ARRIVE ;  /* 0x00000000000079c5 */ /* 0x000fe20000000000 */
[----:B01----:R-:W-:Y:S01]  /*ce90*/  FMNMX.FTZ R0, R168, R9, !PT ;  /* 0x00000009a8007209 */ /* 0x003fe20007810000 */
[----:B------:R-:W-:Y:S01]  /*cea0*/  UMOV UR11, UR61 ;  /* 0x0000003d000b7c82 */ /* 0x000fe20008000000 */
[----:B------:R-:W-:Y:S01]  /*ceb0*/  USHF.R.U32.HI UR6, URZ, 0x4, UR6 ;  /* 0x000000043f067899 */ /* 0x000fe20008011606 */
[----:B------:R-:W-:Y:S01]  /*cec0*/  R2UR UR15, R19 ;  /* 0x00000000130f72ca */ /* 0x000fe200000e0000 */
[----:B------:R-:W-:Y:S01]  /*ced0*/  UMOV UR38, UR60 ;  /* 0x0000003c00267c82 */ /* 0x000fe20008000000 */
[----:B------:R-:W-:Y:S01]  /*cee0*/  FMNMX.FTZ R3, R169, R0, !PT ;  /* 0x00000000a9037209 */ /* 0x000fe20007810000 */
[----:B------:R-:W-:-:S03]  /*cef0*/  ULOP3.LUT UR6, UR6, 0x3fff, URZ, 0xc0, !UPT ;  /* 0x00003fff06067892 */ /* 0x000fc6000f8ec03f */
[----:B------:R-:W-:Y:S01]  /*cf00*/  FMNMX.FTZ R0, R172, R3, !PT ;  /* 0x00000003ac007209 */ /* 0x000fe20007810000 */
[----:B------:R-:W-:-:S03]  /*cf10*/  ULOP3.LUT UR6, UR6, 0x3800000, URZ, 0xfc, !UPT ;  /* 0x0380000006067892 */ /* 0x000fc6000f8efc3f */
[----:B------:R-:W-:Y:S01]  /*cf20*/  FMNMX.FTZ R3, R173, R0, !PT ;  /* 0x00000000ad037209 */ /* 0x000fe20007810000 */
[----:B------:R-:W-:Y:S02]  /*cf30*/  UIMAD UR14, UR7, 0xa80, UR6 ;  /* 0x00000a80070e78a4 */ /* 0x000fe4000f8e0206 */
[----:B------:R-:W-:Y:S01]  /*cf40*/  UISETP.GT.AND UP0, UPT, UR37, UR15, UPT ;  /* 0x0000000f2500728c */ /* 0x000fe2000bf04270 */
[----:B------:R-:W-:Y:S01]  /*cf50*/  FMNMX.FTZ R0, R160, R3, !PT ;  /* 0x00000003a0007209 */ /* 0x000fe20007810000 */
[----:B------:R-:W-:Y:S01]  /*cf60*/  UMOV UR7, 0x40000040 ;  /* 0x4000004000077882 */ /* 0x000fe20000000000 */
[----:B------:R-:W-:Y:S02]  /*cf70*/  UIADD3 UR37, UR37, -0x1, URZ ;  /* 0xffffffff25257890 */ /* 0x000fe4000fffe03f */
[----:B------:R-:W-:Y:S01]  /*cf80*/  UMOV UR6, UR14 ;  /* 0x0000000e00067c82 */ /* 0x000fe20008000000 */
[----:B------:R-:W-:Y:S01]  /*cf90*/  FMNMX.FTZ R3, R161, R0, !PT ;  /* 0x00000000a1037209 */ /* 0x000fe20007810000 */
[----:B------:R-:W-:Y:S01]  /*cfa0*/  HGMMA.64x192x16.F32.BF16 R24, R200, gdesc[UR4].tnspB, R24, gsb0 ;  /* 0x42e00004c8187df0 */ /* 0x000fe20008001818 */
[----:B------:R-:W-:Y:S01]  /*cfb0*/  UIADD3 UR6, UR14, 0x80, URZ ;  /* 0x000000800e067890 */ /* 0x000fe2000fffe03f */
[----:B------:R-:W-:Y:S01]  /*cfc0*/  PLOP3.LUT P2, PT, PT, PT, UP0, 0x80, 0x0 ;  /* 0x000000000000781c */ /* 0x000fe20003f4f008 */
        /* <DEDUP_REMOVED lines=26> */
[----:B0-----:R-:W-:Y:S02]  /*d170*/  FMNMX.FTZ R3, R4, R3, !PT ;  /* 0x0000000304037209 */ /* 0x001fe40007810000 */
[----:B------:R-:W-:-:S03]  /*d180*/  FMNMX.FTZ R4, R170, R8, !PT ;  /* 0x00000008aa047209 */ /* 0x000fc60007810000 */
[----:B------:R-:W-:Y:S01]  /*d190*/  FADD.FTZ R2, -R3, R9 ;  /* 0x0000000903027221 */ /* 0x000fe20000010100 */
[----:B------:R-:W-:-:S03]  /*d1a0*/  FMNMX.FTZ R11, R171, R4, !PT ;  /* 0x00000004ab0b7209 */ /* 0x000fc60007810000 */
[----:B------:R-:W-:Y:S01]  /*d1b0*/  FMUL.FTZ R10, R2, UR11 ;  /* 0x0000000b020a7c20 */ /* 0x000fe20008410000 */
[----:B------:R-:W-:Y:S01]  /*d1c0*/  FMNMX.FTZ R4, R174, R11, !PT ;  /* 0x0000000bae047209 */ /* 0x000fe20007810000 */
[----:B------:R-:W-:Y:S02]  /*d1d0*/  FMUL.FTZ R2, R3, UR11 ;  /* 0x0000000b03027c20 */ /* 0x000fe40008410000 */
[----:B------:R0:W-:Y:S01]  /*d1e0*/  MUFU.EX2 R0, R10 ;  /* 0x0000000a00007308 */ /* 0x0001e20000000800 */
        /* <DEDUP_REMOVED lines=10> */
[--C-:B0-----:R-:W-:Y:S01]  /*d290*/  FFMA.FTZ R10, R153, UR11, -R2.reuse ;  /* 0x0000000b990a7c23 */ /* 0x101fe20008010802 */
        /* <DEDUP_REMOVED lines=19> */
[----:B------:R-:W-:Y:S01]  /*d3d0*/  FMNMX.FTZ R11, R151, R4, !PT ;  /* 0x00000004970b7209 */ /* 0x000fe20007810000 */
[--C-:B------:R-:W-:Y:S01]  /*d3e0*/  FFMA.FTZ R200, R168, UR11, -R2.reuse ;  /* 0x0000000ba8c87c23 */ /* 0x100fe20008010802 */
[----:B------:R-:W-:Y:S01]  /*d3f0*/  FFMA.FTZ R202, R172, UR11, -R2 ;  /* 0x0000000bacca7c23 */ /* 0x000fe20008010802 */
[----:B------:R-:W-:Y:S01]  /*d400*/  MUFU.EX2 R10, R10 ;  /* 0x0000000a000a7308 */ /* 0x000fe20000000800 */
[----:B------:R-:W-:Y:S01]  /*d410*/  FMNMX.FTZ R4, R138, R11, !PT ;  /* 0x0000000b8a047209 */ /* 0x000fe20007810000 */
[----:B------:R-:W-:Y:S01]  /*d420*/  HGMMA.64x192x16.F32.BF16 R24, R196, gdesc[UR4].tnspB, R24, gsb0 ;  /* 0x42e00004c4187df0 */ /* 0x000fe20008001818 */
[----:B------:R-:W-:Y:S01]  /*d430*/  UIADD3 UR6, UR14, 0x100, URZ ;  /* 0x000001000e067890 */ /* 0x000fe2000fffe03f */
[----:B------:R-:W-:Y:S01]  /*d440*/  UMOV UR7, 0x40000040 ;  /* 0x4000004000077882 */ /* 0x000fe20000000000 */
        /* <DEDUP_REMOVED lines=8> */
[----:B0-----:R-:W-:Y:S01]  /*d4d0*/  FFMA.FTZ R6, R0, R6, R200 ;  /* 0x0000000600067223 */ /* 0x001fe200000100c8 */
[----:B------:R-:W-:Y:S02]  /*d4e0*/  FMNMX.FTZ R4, R134, R11, !PT ;  /* 0x0000000b86047209 */ /* 0x000fe40007810000 */
[----:B------:R-:W-:Y:S02]  /*d4f0*/  F2FP.BF16.F32.PACK_AB R200, R9, R200 ;  /* 0x000000c809c8723e */ /* 0x000fe400000010ff */
[----:B------:R-:W-:Y:S02]  /*d500*/  FMNMX.FTZ R11, R135, R4, !PT ;  /* 0x00000004870b7209 */ /* 0x000fe40007810000 */
[----:B------:R-:W-:Y:S02]  /*d510*/  MUFU.EX2 R13, R13 ;  /* 0x0000000d000d7308 */ /* 0x000fe40000000800 */
[----:B------:R-:W-:-:S04]  /*d520*/  FMNMX.FTZ R4, R122, R11, !PT ;  /* 0x0000000b7a047209 */ /* 0x000fc80007810000 */
[----:B------:R-:W-:Y:S02]  /*d530*/  FMNMX.FTZ R11, R123, R4, !PT ;  /* 0x000000047b0b7209 */ /* 0x000fe40007810000 */
[----:B------:R-:W-:Y:S02]  /*d540*/  MUFU.EX2 R14, R14 ;  /* 0x0000000e000e7308 */ /* 0x000fe40000000800 */
[----:B------:R-:W-:-:S04]  /*d550*/  FMNMX.FTZ R4, R126, R11, !PT ;  /* 0x0000000b7e047209 */ /* 0x000fc80007810000 */
[----:B------:R-:W-:Y:S02]  /*d560*/  FMNMX.FTZ R4, R127, R4, !PT ;  /* 0x000000047f047209 */ /* 0x000fe40007810000 */
[----:B------:R-:W-:Y:S03]  /*d570*/  MUFU.EX2 R11, R149 ;  /* 0x00000095000b7308 */ /* 0x000fe60000000800 */
[----:B------:R-:W0:Y:S05]  /*d580*/  SHFL.BFLY PT, R21, R4, 0x2, 0x1f ;  /* 0x0c401f0004157f89 */ /* 0x000e2a00000e0000 */
[----:B------:R-:W-:Y:S08]  /*d590*/  MUFU.EX2 R20, R20 ;  /* 0x0000001400147308 */ /* 0x000ff00000000800 */
[----:B------:R-:W-:Y:S08]  /*d5a0*/  MUFU.EX2 R120, R120 ;  /* 0x0000007800787308 */ /* 0x000ff00000000800 */
[----:B------:R-:W-:Y:S01]  /*d5b0*/  MUFU.EX2 R121, R121 ;  /* 0x0000007900797308 */ /* 0x000fe20000000800 */
[----:B0-----:R-:W-:Y:S01]  /*d5c0*/  FMNMX.FTZ R137, R4, R21, !PT ;  /* 0x0000001504897209 */ /* 0x001fe20007810000 */
[--C-:B------:R-:W-:Y:S01]  /*d5d0*/  FFMA.FTZ R21, R129, UR11, -R2.reuse ;  /* 0x0000000b81157c23 */ /* 0x100fe20008010802 */
[----:B------:R-:W-:-:S03]  /*d5e0*/  FFMA.FTZ R129, R125, UR11, -R2 ;  /* 0x0000000b7d817c23 */ /* 0x000fc60008010802 */
[----:B------:R-:W0:Y:S02]  /*d5f0*/  SHFL.BFLY PT, R4, R137, 0x1, 0x1f ;  /* 0x0c201f0089047f89 */ /* 0x000e2400000e0000 */
[----:B------:R-:W-:Y:S01]  /*d600*/  MUFU.EX2 R21, R21 ;  /* 0x0000001500157308 */ /* 0x000fe20000000800 */
[----:B0-----:R-:W-:-:S05]  /*d610*/  FMNMX.FTZ R4, R137, R4, !PT ;  /* 0x0000000489047209 */ /* 0x001fca0007810000 */
[----:B------:R-:W-:-:S04]  /*d620*/  FMUL.FTZ R125, R4, UR11 ;  /* 0x0000000b047d7c20 */ /* 0x000fc80008410000 */
        /* <DEDUP_REMOVED lines=12> */
[----:B------:R-:W-:-:S02]  /*d6f0*/  FFMA.FTZ R126, R126, UR11, -R125 ;  /* 0x0000000b7e7e7c23 */ /* 0x000fc4000801087d */
[----:B------:R-:W-:Y:S08]  /*d700*/  MUFU.EX2 R124, R124 ;  /* 0x0000007c007c7308 */ /* 0x000ff00000000800 */
[----:B------:R-:W-:Y:S08]  /*d710*/  MUFU.EX2 R203, R203 ;  /* 0x000000cb00cb7308 */ /* 0x000ff00000000800 */
[----:B------:R-:W-:Y:S08]  /*d720*/  MUFU.EX2 R137, R137 ;  /* 0x0000008900897308 */ /* 0x000ff00000000800 */
[----:B------:R-:W-:Y:S08]  /*d730*/  MUFU.EX2 R134, R134 ;  /* 0x0000008600867308 */ /* 0x000ff00000000800 */
[----:B------:R-:W0:Y:S08]  /*d740*/  MUFU.EX2 R135, R135 ;  /* 0x0000008700877308 */ /* 0x000e300000000800 */
        /* <DEDUP_REMOVED lines=10> */
[----:B------:R-:W-:-:S07]  /*d7f0*/  UMOV UR7, 0x40000040 ;  /* 0x4000004000077882 */ /* 0x000fce0000000000 */
        /* <DEDUP_REMOVED lines=20> */
[----:B------:R-:W-:Y:S02]  /*d940*/  IMAD.U32 R144, RZ, RZ, UR36 ;  /* 0x00000024ff907e24 */ /* 0x000fe4000f8e00ff */
[--C-:B------:R-:W-:Y:S01]  /*d950*/  FFMA.FTZ R189, R146, UR11, -R125.reuse ;  /* 0x0000000b92bd7c23 */ /* 0x100fe2000801087d */
[----:B------:R-:W-:Y:S01]  /*d960*/  IMAD.U32 R146, RZ, RZ, UR10 ;  /* 0x0000000aff927e24 */ /* 0x000fe2000f8e00ff */
[----:B------:R-:W-:Y:S01]  /*d970*/  HGMMA.64x192x16.F32.BF16 R24, R184, gdesc[UR4].tnspB, R24, gsb0 ;  /* 0x42e00004b8187df0 */ /* 0x000fe20008001818 */
[----:B------:R-:W-:Y:S01]  /*d980*/  UIADD3 UR6, UR14, 0x280, URZ ;  /* 0x000002800e067890 */ /* 0x000fe2000fffe03f */
[----:B------:R-:W-:Y:S01]  /*d990*/  @!P1 LEA R144, R144, UR39, 0x3 ;  /* 0x0000002790909c11 */ /* 0x000fe2000f8e18ff */
[----:B------:R-:W-:Y:S01]  /*d9a0*/  UMOV UR7, 0x40000040 ;  /* 0x4000004000077882 */ /* 0x000fe20000000000 */
[----:B------:R-:W-:Y:S01]  /*d9b0*/  @!P1 VIADD R146, R146, 0x36860 ;  /* 0x0003686092929836 */ /* 0x000fe20000000000 */
[----:B------:R-:W-:Y:S01]  /*d9c0*/  MUFU.EX2 R188, R188 ;  /* 0x000000bc00bc7308 */ /* 0x000fe20000000800 */
[----:B------:R-:W-:Y:S01]  /*d9d0*/  FFMA.FTZ R191, R150, UR11, -R125 ;  /* 0x0000000b96bf7c23 */ /* 0x000fe2000801087d */
[----:B------:R-:W-:-:S02]  /*d9e0*/  @!P1 VIADD R144, R144, 0x36840 ;  /* 0x0003684090909836 */ /* 0x000fc40000000000 */
[----:B------:R-:W-:-:S03]  /*d9f0*/  @!P1 PRMT R146, RZ, 0x654, R146 ;  /* 0x00000654ff929816 */ /* 0x000fc60000000092 */
[----:B------:R-:W-:Y:S01]  /*da00*/  @!P1 PRMT R145, RZ, 0x654, R144 ;  /* 0x00000654ff919816 */ /* 0x000fe20000000090 */
        /* <DEDUP_REMOVED lines=8> */
[----:B------:R-:W-:Y:S01]  /*da90*/  FFMA.FTZ R136, R141, UR11, -R2 ;  /* 0x0000000b8d887c23 */ /* 0x000fe20008010802 */
[--C-:B------:R-:W-:Y:S01]  /*daa0*/  FFMA.FTZ R185, R138, UR11, -R125.reuse ;  /* 0x0000000b8ab97c23 */ /* 0x100fe2000801087d */
[--C-:B------:R-:W-:Y:S01]  /*dab0*/  FFMA.FTZ R140, R159, UR11, -R125.reuse ;  /* 0x0000000b9f8c7c23 */ /* 0x100fe2000801087d */
[----:B------:R-:W-:Y:S01]  /*dac0*/  HGMMA.64x192x16.F32.BF16 R24, R180, gdesc[UR4].tnspB, R24, gsb0 ;  /* 0x42e00004b4187df0 */ /* 0x000fe20008001818 */
[----:B------:R-:W-:Y:S01]  /*dad0*/  UIADD3 UR6, UR14, 0x300, URZ ;  /* 0x000003000e067890 */ /* 0x000fe2000fffe03f */
[--C-:B------:R-:W-:Y:S01]  /*dae0*/  FFMA.FTZ R141, R147, UR11, -R125.reuse ;  /* 0x0000000b938d7c23 */ /* 0x100fe2000801087d */
[----:B------:R-:W-:Y:S01]  /*daf0*/  UMOV UR7, 0x40000040 ;  /* 0x4000004000077882 */ /* 0x000fe20000000000 */
[----:B------:R-:W-:Y:S01]  /*db00*/  MUFU.EX2 R184, R184 ;  /* 0x000000b800b87308 */ /* 0x000fe20000000800 */
[----:B------:R-:W-:-:S07]  /*db10*/  FFMA.FTZ R187, R142, UR11, -R125 ;  /* 0x0000000b8ebb7c23 */ /* 0x000fce000801087d */
        /* <DEDUP_REMOVED lines=11> */
[----:B------:R-:W-:Y:S01]  /*dbd0*/  FADD.FTZ R2, -R4, R8 ;  /* 0x0000000804027221 */ /* 0x000fe20000010100 */
[--C-:B------:R-:W-:Y:S01]  /*dbe0*/  FFMA.FTZ R132, R163, UR11, -R125.reuse ;  /* 0x0000000ba3847c23 */ /* 0x100fe2000801087d */
[----:B------:R-:W-:Y:S01]  /*dbf0*/  HGMMA.64x192x16.F32.BF16 R24, R176, gdesc[UR4].tnspB, R24, gsb0 ;  /* 0x42e00004b0187df0 */ /* 0x000fe20008001818 */
[----:B------:R-:W-:Y:S01]  /*dc00*/  MUFU.EX2 R8, R129 ;  /* 0x0000008100087308 */ /* 0x000fe20000000800 */
[----:B------:R-:W-:Y:S01]  /*dc10*/  FMUL.FTZ R2, R2, UR11 ;  /* 0x0000000b02027c20 */ /* 0x000fe20008410000 */
[--C-:B------:R-:W-:Y:S01]  /*dc20*/  FFMA.FTZ R133, R167, UR11, -R125.reuse ;  /* 0x0000000ba7857c23 */ /* 0x100fe2000801087d */
[----:B------:R-:W-:Y:S01]  /*dc30*/  FFMA.FTZ R181, R130, UR11, -R125 ;  /* 0x0000000b82b57c23 */ /* 0x000fe2000801087d */
[----:B------:R-:W-:Y:S01]  /*dc40*/  UMOV UR7, UR36 ;  /* 0x0000002400077c82 */ /* 0x000fe20008000000 */
[----:B0-----:R-:W-:-:S03]  /*dc50*/  F2FP.BF16.F32.PACK_AB R183, R135, R134 ;  /* 0x0000008687b7723e */ /* 0x001fc600000010ff */
[----:B------:R-:W0:Y:S08]  /*dc60*/  MUFU.EX2 R2, R2 ;  /* 0x0000000200027308 */ /* 0x000e300000000800 */
[----:B------:R-:W1:Y:S08]  /*dc70*/  MUFU.EX2 R129, R175 ;  /* 0x000000af00817308 */ /* 0x000e700000000800 */
[----:B------:R-:W2:Y:S01]  /*dc80*/  MUFU.EX2 R132, R132 ;  /* 0x0000008400847308 */ /* 0x000ea20000000800 */
[----:B0-----:R-:W-:Y:S01]  /*dc90*/  FFMA.FTZ R5, R2, R5, R201 ;  /* 0x0000000502057223 */ /* 0x001fe200000100c9 */
[----:B------:R-:W-:-:S03]  /*dca0*/  F2FP.BF16.F32.PACK_AB R201, R124, R201 ;  /* 0x000000c97cc9723e */ /* 0x000fc600000010ff */
[----:B------:R-:W-:-:S03]  /*dcb0*/  FADD.FTZ R138, R124, R5 ;  /* 0x000000057c8a7221 */ /* 0x000fc60000010000 */
[----:B------:R-:W0:Y:S01]  /*dcc0*/  MUFU.EX2 R133, R133 ;  /* 0x0000008500857308 */ /* 0x000e220000000800 */
[----:B------:R-:W-:Y:S01]  /*dcd0*/  FADD.FTZ R138, R203, R138 ;  /* 0x0000008acb8a7221 */ /* 0x000fe20000010000 */
[----:B-1----:R-:W-:-:S03]  /*dce0*/  F2FP.BF16.F32.PACK_AB R203, R129, R203 ;  /* 0x000000cb81cb723e */ /* 0x002fc600000010ff */
[----:B------:R-:W-:-:S03]  /*dcf0*/  FADD.FTZ R138, R129, R138 ;  /* 0x0000008a818a7221 */ /* 0x000fc60000010000 */
[----:B------:R-:W-:Y:S08]  /*dd00*/  MUFU.EX2 R180, R180 ;  /* 0x000000b400b47308 */ /* 0x000ff00000000800 */
[----:B------:R-:W-:Y:S08]  /*dd10*/  MUFU.EX2 R181, R181 ;  /* 0x000000b500b57308 */ /* 0x000ff00000000800 */
[----:B------:R-:W-:Y:S08]  /*dd20*/  MUFU.EX2 R124, R131 ;  /* 0x00000083007c7308 */ /* 0x000ff00000000800 */
[----:B------:R-:W-:Y:S08]  /*dd30*/  MUFU.EX2 R182, R182 ;  /* 0x000000b600b67308 */ /* 0x000ff00000000800 */
[----:B------:R-:W-:Y:S01]  /*dd40*/  MUFU.EX2 R128, R128 ;  /* 0x0000008000807308 */ /* 0x000fe20000000800 */
[----:B------:R-:W-:-:S02]  /*dd50*/  WARPGROUP.DEPBAR.LE gsb0, 0x0 ;  /* 0x00008000000079c5 */ /* 0x000fc40000010000 */
[----:B------:R1:W-:Y:S05]  /*dd60*/  @!P1 SYNCS.ARRIVE.TRANS64.RED.A1T0 RZ, [R145+URZ], RZ ;  /* 0x000000ff91ff99a7 */ /* 0x0003ea000810043f */
[----:B------:R-:W-:Y:S01]  /*dd70*/  MUFU.EX2 R179, R126 ;  /* 0x0000007e00b37308 */ /* 0x000fe20000000800 */
[----:B------:R-:W-:Y:S02]  /*dd80*/  F2FP.BF16.F32.PACK_AB R178, R8, R121 ;  /* 0x0000007908b2723e */ /* 0x000fe400000010ff */
[----:B------:R-:W-:Y:S01]  /*dd90*/  F2FP.BF16.F32.PACK_AB R176, R120, R20 ;  /* 0x0000001478b0723e */ /* 0x000fe200000010ff */
[----:B-1----:R-:W-:Y:S01]  /*dda0*/  FADD.FTZ R145, R9, R6 ;  /* 0x0000000609917221 */ /* 0x002fe20000010000 */
[----:B------:R1:W-:Y:S01]  /*ddb0*/  @!P1 SYNCS.ARRIVE.TRANS64.RED.A1T0 RZ, [R146+URZ], RZ ;  /* 0x000000ff92ff99a7 */ /* 0x0003e2000810043f */
[----:B------:R-:W-:Y:S01]  /*ddc0*/  FFMA.FTZ R6, R139, UR11, -R125 ;  /* 0x0000000b8b067c23 */ /* 0x000fe2000801087d */
[----:B------:R-:W-:Y:S01]  /*ddd0*/  FADD.FTZ R139, R197, R138 ;  /* 0x0000008ac58b7221 */ /* 0x000fe20000010000 */
[----:B--2---:R-:W-:-:S03]  /*dde0*/  F2FP.BF16.F32.PACK_AB R197, R132, R197 ;  /* 0x000000c584c5723e */ /* 0x004fc600000010ff */
[----:B------:R-:W-:Y:S01]  /*ddf0*/  FADD.FTZ R130, R132, R139 ;  /* 0x0000008b84827221 */ /* 0x000fe20000010000 */
[----:B------:R-:W-:Y:S01]  /*de00*/  MUFU.EX2 R6, R6 ;  /* 0x0000000600067308 */ /* 0x000fe20000000800 */
[----:B-1----:R-:W-:Y:S01]  /*de10*/  FADD.FTZ R146, R202, R145 ;  /* 0x00000091ca927221 */ /* 0x002fe20000010000 */
[----:B------:R-:W-:Y:S01]  /*de20*/  F2FP.BF16.F32.PACK_AB R202, R17, R202 ;  /* 0x000000ca11ca723e */ /* 0x000fe200000010ff */
[----:B------:R-:W-:Y:S01]  /*de30*/  FADD.FTZ R130, R199, R130 ;  /* 0x00000082c7827221 */ /* 0x000fe20000010000 */
[----:B0-----:R-:W-:Y:S01]  /*de40*/  F2FP.BF16.F32.PACK_AB R199, R133, R199 ;  /* 0x000000c785c7723e */ /* 0x001fe200000010ff */
[----:B------:R-:W-:Y:S02]  /*de50*/  FADD.FTZ R5, R17, R146 ;  /* 0x0000009211057221 */ /* 0x000fe40000010000 */
[----:B------:R-:W-:Y:S02]  /*de60*/  FADD.FTZ R130, R133, R130 ;  /* 0x0000008285827221 */ /* 0x000fe40000010000 */
[----:B------:R-:W-:Y:S01]  /*de70*/  FADD.FTZ R5, R196, R5 ;  /* 0x00000005c4057221 */ /* 0x000fe20000010000 */
[C---:B------:R-:W-:Y:S01]  /*de80*/  F2FP.BF16.F32.PACK_AB R196, R16.reuse, R196 ;  /* 0x000000c410c4723e */ /* 0x040fe200000010ff */
[----:B------:R-:W-:Y:S01]  /*de90*/  FADD.FTZ R130, R193, R130 ;  /* 0x00000082c1827221 */ /* 0x000fe20000010000 */
[----:B------:R-:W-:Y:S01]  /*dea0*/  F2FP.BF16.F32.PACK_AB R193, R137, R193 ;  /* 0x000000c189c1723e */ /* 0x000fe200000010ff */
[----:B------:R-:W-:-:S02]  /*deb0*/  FADD.FTZ R5, R16, R5 ;  /* 0x0000000510057221 */ /* 0x000fc40000010000 */
[----:B------:R-:W-:Y:S02]  /*dec0*/  FADD.FTZ R130, R137, R130 ;  /* 0x0000008289827221 */ /* 0x000fe40000010000 */
[----:B------:R-:W-:Y:S01]  /*ded0*/  FADD.FTZ R139, R198, R5 ;  /* 0x00000005c68b7221 */ /* 0x000fe20000010000 */
[----:B------:R-:W-:Y:S01]  /*dee0*/  F2FP.BF16.F32.PACK_AB R198, R12, R198 ;  /* 0x000000c60cc6723e */ /* 0x000fe200000010ff */
[----:B------:R-:W-:Y:S01]  /*def0*/  FADD.FTZ R9, R195, R130 ;  /* 0x00000082c3097221 */ /* 0x000fe20000010000 */
[----:B------:R-:W-:Y:S01]  /*df00*/  FFMA.FTZ R5, R122, UR11, -R125 ;  /* 0x0000000b7a057c23 */ /* 0x000fe2000801087d */
[----:B------:R-:W-:Y:S01]  /*df10*/  FADD.FTZ R139, R12, R139 ;  /* 0x0000008b0c8b7221 */ /* 0x000fe20000010000 */
[----:B------:R-:W-:Y:S01]  /*df20*/  MUFU.EX2 R122, R143 ;  /* 0x0000008f007a7308 */ /* 0x000fe20000000800 */
[----:B------:R-:W-:Y:S01]  /*df30*/  FADD.FTZ R130, R140, R9 ;  /* 0x000000098c827221 */ /* 0x000fe20000010000 */
[----:B------:R-:W-:Y:S01]  /*df40*/  FFMA.FTZ R125, R127, UR11, -R125 ;  /* 0x0000000b7f7d7c23 */ /* 0x000fe2000801087d */
[----:B------:R-:W-:Y:S01]  /*df50*/  FADD.FTZ R139, R192, R139 ;  /* 0x0000008bc08b7221 */ /* 0x000fe20000010000 */
[----:B------:R-:W-:Y:S01]  /*df60*/  F2FP.BF16.F32.PACK_AB R192, R10, R192 ;  /* 0x000000c00ac0723e */ /* 0x000fe200000010ff */
[----:B------:R-:W-:Y:S01]  /*df70*/  FADD.FTZ R130, R189, R130 ;  /* 0x00000082bd827221 */ /* 0x000fe20000010000 */
[----:B------:R-:W-:Y:S01]  /*df80*/  F2FP.BF16.F32.PACK_AB R195, R140, R195 ;  /* 0x000000c38cc3723e */ /* 0x000fe200000010ff */
[----:B------:R-:W-:Y:S01]  /*df90*/  FADD.FTZ R139, R10, R139 ;  /* 0x0000008b0a8b7221 */ /* 0x000fe20000010000 */
[----:B------:R-:W0:Y:S01]  /*dfa0*/  MUFU.EX2 R5, R5 ;  /* 0x0000000500057308 */ /* 0x000e220000000800 */
[C---:B------:R-:W-:Y:S01]  /*dfb0*/  FADD.FTZ R130, R141.reuse, R130 ;  /* 0x000000828d827221 */ /* 0x040fe20000010000 */
[----:B------:R-:W-:Y:S01]  /*dfc0*/  F2FP.BF16.F32.PACK_AB R189, R141, R189 ;  /* 0x000000bd8dbd723e */ /* 0x000fe200000010ff */
        /* <DEDUP_REMOVED lines=30> */
[----:B------:R-:W0:Y:S01]  /*e1b0*/  MUFU.EX2 R12, R125 ;  /* 0x0000007d000c7308 */ /* 0x000e220000000800 */
[----:B------:R-:W-:Y:S01]  /*e1c0*/  F2FP.BF16.F32.PACK_AB R181, R124, R181 ;  /* 0x000000b57cb5723e */ /* 0x000fe200000010ff */
[----:B------:R-:W-:Y:S01]  /*e1d0*/  FADD.FTZ R11, R182, R11 ;  /* 0x0000000bb60b7221 */ /* 0x000fe20000010000 */
[----:B------:R-:W-:Y:S01]  /*e1e0*/  FADD.FTZ R6, R134, R9 ;  /* 0x0000000986067221 */ /* 0x000fe20000010000 */
[----:B------:R-:W-:-:S02]  /*e1f0*/  F2FP.BF16.F32.PACK_AB R182, R128, R182 ;  /* 0x000000b680b6723e */ /* 0x000fc400000010ff */
        /* <DEDUP_REMOVED lines=8> */
[----:B0-----:R-:W-:Y:S02]  /*e280*/  F2FP.BF16.F32.PACK_AB R179, R12, R179 ;  /* 0x000000b30cb3723e */ /* 0x001fe400000010ff */
[----:B------:R-:W-:Y:S01]  /*e290*/  FADD.FTZ R6, R8, R5 ;  /* 0x0000000508067221 */ /* 0x000fe20000010000 */
[----:B------:R-:W-:Y:S01]  /*e2a0*/  FADD.FTZ R5, R12, R9 ;  /* 0x000000090c057221 */ /* 0x000fe20000010000 */
[----:B------:R-:W-:Y:S02]  /*e2b0*/  IMAD.MOV.U32 R8, RZ, RZ, R4 ;  /* 0x000000ffff087224 */ /* 0x000fe400078e0004 */
[----:B------:R-:W-:Y:S01]  /*e2c0*/  IMAD.MOV.U32 R9, RZ, RZ, R3 ;  /* 0x000000ffff097224 */ /* 0x000fe200078e0003 */
[----:B------:R-:W-:Y:S06]  /*e2d0*/  @P2 BRA `(.L_x_5493) ;  /* 0xffffffc000cc2947 */ /* 0x000fec000383ffff */
.L_x_5484:
        /* <DEDUP_REMOVED lines=99> */
.L_x_5494:
[----:B------:R-:W-:Y:S01]  /*e910*/  ULEA UR5, UR36, UR39, 0x3 ;  /* 0x0000002724057291 */ /* 0x000fe2000f8e183f */
[----:B------:R-:W-:-:S05]  /*e920*/  IMAD.U32 R0, RZ, RZ, UR60 ;  /* 0x0000003cff007e24 */ /* 0x000fca000f8e00ff */
[----:B------:R-:W-:-:S04]  /*e930*/  SHF.L.U32 R0, R0, 0x1f, RZ ;  /* 0x0000001f00007819 */ /* 0x000fc800000006ff */
[----:B------:R0:W1:Y:S01]  /*e940*/  SYNCS.PHASECHK.TRANS64.TRYWAIT P2, [UR5+0x36850], R0 ;  /* 0x03685000ff0075a7 */ /* 0x0000620008040145 */
[----:B------:R-:W-:Y:S05]  /*e950*/  @!P0 BRA `(.L_x_5495) ;  /* 0x0000000000048947 */ /* 0x000fea0003800000 */
[----:B------:R-:W-:Y:S01]  /*e960*/  BPT.TRAP 0x1 ;  /* 0x000000040000795c */ /* 0x000fe20000300000 */
.L_x_5495:
[----:B-1----:R-:W-:Y:S05]  /*e970*/  @P2 BRA `(.L_x_5496) ;  /* 0x0000000000082947 */ /* 0x002fea0003800000 */
[----:B------:R-:W1:Y:S02]  /*e980*/  SYNCS.PHASECHK.TRANS64.TRYWAIT P0, [UR5+0x36850], R0 ;  /* 0x03685000ff0075a7 */ /* 0x000e640008000145 */
[----:B-1----:R-:W-:Y:S05]  /*e990*/  @!P0 BRA `(.L_x_5497) ;  /* 0x000000c000948947 */ /* 0x002fea0003800000 */
.L_x_5496:
[----:B------:R-:W-:Y:S01]  /*e9a0*/  UIADD3 UR39, UR39, 0x400, URZ ;  /* 0x0000040027277890 */ /* 0x000fe2000fffe03f */
[----:B------:R-:W-:Y:S01]  /*e9b0*/  WARPGROUP.ARRIVE ;  /* 0x00000000000079c5 */ /* 0x000fe20000000000 */
[----:B------:R-:W-:Y:S01]  /*e9c0*/  UMOV UR7, 0x40000040 ;  /* 0x4000004000077882 */ /* 0x000fe20000000000 */
[----:B-1----:R-:W1:Y:S01]  /*e9d0*/  SHFL.BFLY PT, R7, R6, 0x2, 0x1f ;  /* 0x0c401f0006077f89 */ /* 0x002e6200000e0000 */
[----:B------:R-:W-:Y:S01]  /*e9e0*/  USHF.R.U32.HI UR39, URZ, 0x4, UR39 ;  /* 0x000000043f277899 */ /* 0x000fe20008011627 */
[----:B------:R-:W-:Y:S01]  /*e9f0*/  IMAD.U32 R11, RZ, RZ, UR5 ;  /* 0x00000005ff0b7e24 */ /* 0x000fe2000f8e00ff */
[----:B------:R-:W-:Y:S01]  /*ea00*/  R2UR UR8, R233 ;  /* 0x00000000e90872ca */ /* 0x000fe200000e0000 */
[----:B0-----:R-:W0:Y:S01]  /*ea10*/  SHFL.BFLY PT, R0, R5, 0x2, 0x1f ;  /* 0x0c401f0005007f89 */ /* 0x001e2200000e0000 */
[----:B------:R-:W-:Y:S01]  /*ea20*/  ULOP3.LUT UR39, UR39, 0x3fff, URZ, 0xc0, !UPT ;  /* 0x00003fff27277892 */ /* 0x000fe2000f8ec03f */
[----:B------:R-:W-:Y:S02]  /*ea30*/  @!P1 VIADD R11, R11, 0x36860 ;  /* 0x000368600b0b9836 */ /* 0x000fe40000000000 */
[----:B------:R-:W-:Y:S01]  /*ea40*/  IMAD.MOV.U32 R8, RZ, RZ, RZ ;  /* 0x000000ffff087224 */ /* 0x000fe200078e00ff */
[----:B------:R-:W-:-:S02]  /*ea50*/  ULOP3.LUT UR4, UR39, 0x3800000, URZ, 0xfc, !UPT ;  /* 0x0380000027047892 */ /* 0x000fc4000f8efc3f */
[----:B------:R-:W-:Y:S02]  /*ea60*/  @!P1 PRMT R11, RZ, 0x654, R11 ;  /* 0x00000654ff0b9816 */ /* 0x000fe4000000000b */
[----:B------:R-:W-:Y:S02]  /*ea70*/  UIMAD UR4, UR36, 0xa80, UR4 ;  /* 0x00000a80240478a4 */ /* 0x000fe4000f8e0204 */
[----:B------:R-:W-:Y:S02]  /*ea80*/  UIADD3 UR36, UR36, 0x1, URZ ;  /* 0x0000000124247890 */ /* 0x000fe4000fffe03f */
[----:B------:R-:W-:Y:S02]  /*ea90*/  UIADD3 UR8, UR8, 0x1, URZ ;  /* 0x0000000108087890 */ /* 0x000fe4000fffe03f */
[----:B------:R-:W-:Y:S01]  /*eaa0*/  UISETP.NE.AND UP0, UPT, UR36, 0x2, UPT ;  /* 0x000000022400788c */ /* 0x000fe2000bf05270 */
[----:B------:R-:W-:Y:S02]  /*eab0*/  UMOV UR6, UR4 ;  /* 0x0000000400067c82 */ /* 0x000fe40008000000 */
[----:B------:R-:W-:Y:S01]  /*eac0*/  HGMMA.64x192x16.F32.BF16 R24, R200, gdesc[UR4].tnspB, R24, gsb0 ;  /* 0x42e00004c8187df0 */ /* 0x000fe20008001818 */
[----:B------:R-:W-:Y:S01]  /*ead0*/  UIADD3 UR6, UR4, 0x80, URZ ;  /* 0x0000008004067890 */ /* 0x000fe2000fffe03f */
[----:B-1----:R-:W-:Y:S01]  /*eae0*/  FADD.FTZ R7, R7, R6 ;  /* 0x0000000607077221 */ /* 0x002fe20000010000 */
[----:B------:R-:W-:Y:S01]  /*eaf0*/  UMOV UR7, 0x40000040 ;  /* 0x4000004000077882 */ /* 0x000fe20000000000 */
[----:B------:R-:W-:-:S02]  /*eb00*/  IMAD.U32 R6, RZ, RZ, UR11 ;  /* 0x0000000bff067e24 */ /* 0x000fc4000f8e00ff */
[----:B0-----:R-:W-:Y:S01]  /*eb10*/  FADD.FTZ R2, R0, R5 ;  /* 0x0000000500027221 */ /* 0x001fe20000010000 */
[----:B------:R-:W-:Y:S01]  /*eb20*/  IMAD.MOV.U32 R5, RZ, RZ, RZ ;  /* 0x000000ffff057224 */ /* 0x000fe200078e00ff */
[----:B------:R-:W0:Y:S01]  /*eb30*/  SHFL.BFLY PT, R0, R7, 0x1, 0x1f ;  /* 0x0c201f0007007f89 */ /* 0x000e2200000e0000 */
[----:B------:R-:W-:Y:S01]  /*eb40*/  IMAD.U32 R233, RZ, RZ, UR8 ;  /* 0x00000008ffe97e24 */ /* 0x000fe2000f8e00ff */
[----:B------:R-:W-:Y:S02]  /*eb50*/  USEL UR36, UR36, URZ, UP0 ;  /* 0x0000003f24247287 */ /* 0x000fe40008000000 */
[----:B------:R-:W1:Y:S01]  /*eb60*/  SHFL.BFLY PT, R9, R2, 0x1, 0x1f ;  /* 0x0c201f0002097f89 */ /* 0x000e6200000e0000 */
[----:B0-----:R-:W-:Y:S01]  /*eb70*/  FADD.FTZ R12, R7, R0 ;  /* 0x00000000070c7221 */ /* 0x001fe20000010000 */
[----:B------:R-:W-:Y:S02]  /*eb80*/  IMAD.U32 R7, RZ, RZ, UR11 ;  /* 0x0000000bff077e24 */ /* 0x000fe4000f8e00ff */
[----:B------:R-:W-:-:S02]  /*eb90*/  IMAD.MOV.U32 R0, RZ, RZ, -0x800000 ;  /* 0xff800000ff007424 */ /* 0x000fc400078e00ff */
        /* <DEDUP_REMOVED lines=10> */
[----:B------:R-:W-:Y:S02]  /*ec40*/  PLOP3.LUT P0, PT, PT, PT, PT, 0x8, 0x0 ;  /* 0x000000000000781c */ /* 0x000fe40003f0e170 */
[----:B------:R-:W0:Y:S01]  /*ec50*/  @P2 MUFU.RCP R5, R13 ;  /* 0x0000000d00052308 */ /* 0x000e220000001000 */
[----:B--2---:R-:W-:Y:S01]  /*ec60*/  @P2 FMUL.FTZ R12, R7, 0.69314718246459960938 ;  /* 0x3f317218070c2820 */ /* 0x004fe20000410000 */
        /* <DEDUP_REMOVED lines=131> */
.L_x_5467:
        /* <DEDUP_REMOVED lines=20> */
[----:B------:R-:W-:-:S02]  /*f5e0*/  R2UR UR17, R22 ;  /* 0x00000000161172ca */ /* 0x000fc400000e0000 */
[----:B------:R-:W-:Y:S02]  /*f5f0*/  R2UR UR18, R208 ;  /* 0x00000000d01272ca */ /* 0x000fe400000e0000 */
[----:B------:R-:W-:Y:S01]  /*f600*/  R2UR UR23, R210 ;  /* 0x00000000d21772ca */ /* 0x000fe200000e0000 */
        /* <DEDUP_REMOVED lines=42> */
[----:B------:R-:W-:Y:S02]  /*f8b0*/  LOP3.LUT R92, R8, R135, RZ, 0x3c, !PT ;  /* 0x00000087085c7212 */ /* 0x000fe400078e3cff */
[----:B------:R-:W-:Y:S02]  /*f8c0*/  LOP3.LUT R16, R10, R19, RZ, 0x3c, !PT ;  /* 0x000000130a107212 */ /* 0x000fe400078e3cff */
        /* <DEDUP_REMOVED lines=12> */
[----:B------:R-:W-:Y:S02]  /*f990*/  LOP3.LUT R84, R84, R131, RZ, 0x3c, !PT ;  /* 0x0000008354547212 */ /* 0x000fe400078e3cff */
[----:B------:R-:W-:-:S02]  /*f9a0*/  LOP3.LUT R86, R3, R86, RZ, 0x3c, !PT ;  /* 0x0000005603567212 */ /* 0x000fc400078e3cff */
[----:B------:R-:W-:Y:S02]  /*f9b0*/  LOP3.LUT R88, R6, R133, RZ, 0x3c, !PT ;  /* 0x0000008506587212 */ /* 0x000fe400078e3cff */
[----:B------:R-:W-:Y:S02]  /*f9c0*/  LOP3.LUT R90, R7, R90, RZ, 0x3c, !PT ;  /* 0x0000005a075a7212 */ /* 0x000fe400078e3cff */
[----:B------:R-:W-:Y:S02]  /*f9d0*/  LOP3.LUT R94, R8, R137, RZ, 0x3c, !PT ;  /* 0x00000089085e7212 */ /* 0x000fe400078e3cff */
[----:B------:R-:W-:Y:S02]  /*f9e0*/  LOP3.LUT R8, R10, R139, RZ, 0x3c, !PT ;  /* 0x0000008b0a087212 */ /* 0x000fe400078e3cff */
[----:B------:R-:W-:Y:S02]  /*f9f0*/  MOV R3, R4 ;  /* 0x0000000400037202 */ /* 0x000fe40000000f00 */
[----:B------:R-:W-:-:S02]  /*fa00*/  LOP3.LUT R10, R19, R130, RZ, 0x3c, !PT ;  /* 0x00000082130a7212 */ /* 0x000fc400078e3cff */
[----:B------:R-:W-:Y:S02]  /*fa10*/  F2FP.BF16.F32.PACK_AB R4, R25, R24 ;  /* 0x000000181904723e */ /* 0x000fe400000010ff */
[----:B------:R-:W-:Y:S02]  /*fa20*/  F2FP.BF16.F32.PACK_AB R5, R27, R26 ;  /* 0x0000001a1b05723e */ /* 0x000fe400000010ff */
[----:B------:R-:W-:Y:S02]  /*fa30*/  F2FP.BF16.F32.PACK_AB R6, R29, R28 ;  /* 0x0000001c1d06723e */ /* 0x000fe400000010ff */
[----:B------:R-:W-:Y:S02]  /*fa40*/  F2FP.BF16.F32.PACK_AB R7, R31, R30 ;  /* 0x0000001e1f07723e */ /* 0x000fe400000010ff */
[----:B------:R-:W-:Y:S02]  /*fa50*/  MOV R134, R16 ;  /* 0x0000001000867202 */ /* 0x000fe40000000f00 */
[----:B------:R-:W-:Y:S01]  /*fa60*/  MOV R133, R84 ;  /* 0x0000005400857202 */ /* 0x000fe20000000f00 */
[----:B------:R0:W-:Y:S01]  /*fa70*/  STSM.16.M88.4 [R3], R4 ;  /* 0x0000000403007844 */ /* 0x0001e20000000200 */
        /* <DEDUP_REMOVED lines=15> */
[----:B0-----:R-:W-:Y:S01]  /*fb70*/  MOV R3, R10 ;  /* 0x0000000a00037202 */ /* 0x001fe20000000f00 */
[----:B------:R0:W-:Y:S01]  /*fb80*/  STSM.16.M88.4 [R14], R88 ;  /* 0x000000580e007844 */ /* 0x0001e20000000200 */
[----:B------:R-:W-:Y:S02]  /*fb90*/  F2FP.BF16.F32.PACK_AB R4, R49, R48 ;  /* 0x000000303104723e */ /* 0x000fe400000010ff */
[----:B------:R-:W-:Y:S02]  /*fba0*/  F2FP.BF16.F32.PACK_AB R5, R51, R50 ;  /* 0x000000323305723e */ /* 0x000fe400000010ff */
[----:B------:R-:W-:Y:S02]  /*fbb0*/  F2FP.BF16.F32.PACK_AB R6, R53, R52 ;  /* 0x000000343506723e */ /* 0x000fe400000010ff */
[----:B------:R-:W-:-:S02]  /*fbc0*/  F2FP.BF16.F32.PACK_AB R7, R55, R54 ;  /* 0x000000363707723e */ /* 0x000fc400000010ff */
[----:B------:R-:W-:Y:S02]  /*fbd0*/  F2FP.BF16.F32.PACK_AB R8, R57, R56 ;  /* 0x000000383908723e */ /* 0x000fe400000010ff */
[----:B------:R-:W-:Y:S01]  /*fbe0*/  F2FP.BF16.F32.PACK_AB R9, R59, R58 ;  /* 0x0000003a3b09723e */ /* 0x000fe200000010ff */
[----:B------:R-:W-:Y:S01]  /*fbf0*/  STSM.16.M88.4 [R134], R4 ;  /* 0x0000000486007844 */ /* 0x000fe20000000200 */
[----:B------:R-:W-:Y:S02]  /*fc00*/  F2FP.BF16.F32.PACK_AB R10, R61, R60 ;  /* 0x0000003c3d0a723e */ /* 0x000fe400000010ff */
[----:B------:R-:W-:Y:S02]  /*fc10*/  F2FP.BF16.F32.PACK_AB R11, R63, R62 ;  /* 0x0000003e3f0b723e */ /* 0x000fe400000010ff */
[----:B------:R-:W-:Y:S02]  /*fc20*/  F2FP.BF16.F32.PACK_AB R12, R65, R64 ;  /* 0x00000040410c723e */ /* 0x000fe400000010ff */
[----:B-1----:R-:W-:Y:S01]  /*fc30*/  F2FP.BF16.F32.PACK_AB R13, R67, R66 ;  /* 0x00000042430d723e */ /* 0x002fe200000010ff */
[----:B------:R-:W-:Y:S01]  /*fc40*/  STSM.16.M88.4 [R133], R8 ;  /* 0x0000000885007844 */ /* 0x000fe20000000200 */
[----:B0-----:R-:W-:-:S02]  /*fc50*/  F2FP.BF16.F32.PACK_AB R14, R69, R68 ;  /* 0x00000044450e723e */ /* 0x001fc400000010ff */
[----:B------:R-:W-:Y:S02]  /*fc60*/  F2FP.BF16.F32.PACK_AB R15, R71, R70 ;  /* 0x00000046470f723e */ /* 0x000fe400000010ff */
[----:B------:R-:W-:Y:S02]  /*fc70*/  F2FP.BF16.F32.PACK_AB R84, R73, R72 ;  /* 0x000000484954723e */ /* 0x000fe400000010ff */
[----:B------:R-:W-:Y:S01]  /*fc80*/  F2FP.BF16.F32.PACK_AB R85, R75, R74 ;  /* 0x0000004a4b55723e */ /* 0x000fe200000010ff */
[----:B------:R-:W-:Y:S01]  /*fc90*/  STSM.16.M88.4 [R19], R12 ;  /* 0x0000000c13007844 */ /* 0x000fe20000000200 */
        /* <DEDUP_REMOVED lines=13> */
[----:B------:R-:W-:Y:S01]  /*fd70*/  F2FP.BF16.F32.PACK_AB R95, R129, R128 ;  /* 0x00000080815f723e */ /* 0x000fe200000010ff */
[----:B0-----:R-:W-:Y:S01]  /*fd80*/  IMAD.U32 R17, RZ, RZ, UR13 ;  /* 0x0000000dff117e24 */ /* 0x001fe2000f8e00ff */
[----:B------:R-:W-:Y:S02]  /*fd90*/  F2FP.BF16.F32.PACK_AB R4, R97, R96 ;  /* 0x000000606104723e */ /* 0x000fe400000010ff */
        /* <DEDUP_REMOVED lines=9> */
[----:B------:R-:W-:Y:S01]  /*fe30*/  F2FP.BF16.F32.PACK_AB R11, R111, R110 ;  /* 0x0000006e6f0b723e */ /* 0x000fe200000010ff */
[----:B------:R-:W-:Y:S01]  /*fe40*/  ULDC.64 UR12, c[0x0][0xc08] ;  /* 0x00030200000c7ab9 */ /* 0x000fe20000000a00 */
        /* <DEDUP_REMOVED lines=8> */
[----:B------:R-:W-:-:S07]  /*fed0*/  ISETP.NE.AND.EX P0, PT, RZ, UR15, PT, P0 ;  /* 0x0000000fff007c0c */ /* 0x000fce000bf05300 */
[----:B0-----:R-:W0:Y:S06]  /*fee0*/  LDC R3, c[0x0][0xbe8] ;  /* 0x0002fa00ff037b82 */ /* 0x001e2c0000000800 */
[----:B------:R-:W2:Y:S01]  /*fef0*/  @P0 LDG.E R19, desc[UR20][R16.64] ;  /* 0x0000001410130981 */ /* 0x000ea2000c1e1900 */
[----:B------:R-:W-:Y:S01]  /*ff00*/  UISETP.NE.U32.AND UP0, UPT, UR12, URZ, UPT ;  /* 0x0000003f0c00728c */ /* 0x000fe2000bf05070 */
[----:B------:R-:W-:-:S03]  /*ff10*/  ULDC UR4, c[0x0][0xa88] ;  /* 0x0002a20000047ab9 */ /* 0x000fc60000000800 */
[----:B------:R-:W-:Y:S01]  /*ff20*/  UISETP.NE.AND.EX UP0, UPT, UR13, URZ, UPT, UP0 ;  /* 0x0000003f0d00728c */ /* 0x000fe2000bf05300 */
[----:B------:R-:W-:Y:S01]  /*ff30*/  IMAD.U32 R10, RZ, RZ, UR4 ;  /* 0x00000004ff0a7e24 */ /* 0x000fe2000f8e00ff */
[----:B------:R-:W-:-:S04]  /*ff40*/  ULDC UR4, c[0x0][0xad4] ;  /* 0x0002b50000047ab9 */ /* 0x000fc80000000800 */
[----:B------:R-:W-:Y:S02]  /*ff50*/  PLOP3.LUT P4, PT, PT, PT, UP0, 0x80, 0x0 ;  /* 0x000000000000781c */ /* 0x000fe40003f8f008 */
[----:B0-----:R-:W-:-:S03]  /*ff60*/  ISETP.NE.AND P1, PT, R3, 0x1, PT ;  /* 0x000000010300780c */ /* 0x001fc60003f25270 */
[----:B------:R-:W-:-:S04]  /*ff70*/  @UP0 ULEA UR12, UP1, UR9, UR12, 0x2 ;  /* 0x0000000c090c0291 */ /* 0x000fc8000f82103f */
[----:B------:R-:W-:Y:S02]  /*ff80*/  @UP0 ULEA.HI.X UR13, UR9, UR13, UR16, 0x2, UP1 ;  /* 0x0000000d090d0291 */ /* 0x000fe400088f1410 */
[----:B------:R-:W-:Y:S01]  /*ff90*/  UISETP.NE.AND UP0, UPT, UR19, URZ, UPT ;  /* 0x0000003f1300728c */ /* 0x000fe2000bf05270 */
[----:B------:R-:W-:-:S03]  /*ffa0*/  IMAD.U32 R4, RZ, RZ, UR12 ;  /* 0x0000000cff047e24 */ /* 0x000fc6000f8e00ff */
[----:B------:R-:W0:Y:S01]  /*ffb0*/  @P1 LDC R6, c[0x0][0xbec] ;  /* 0x0002fb00ff061b82 */ /* 0x000e220000000800 */
[----:B------:R-:W-:Y:S01]  /*ffc0*/  USEL UR4, UR19, UR4, UP0 ;  /* 0x0000000413047287 */ /* 0x000fe20008000000 */
[----:B------:R-:W-:Y:S01]  /*ffd0*/  IMAD.U32 R5, RZ, RZ, UR13 ;  /* 0x0000000dff057e24 */ /* 0x000fe2000f8e00ff */
[----:B------:R-:W-:Y:S02]  /*ffe0*/  UMOV UR22, 0x9b8 ;  /* 0x000009b800167882 */ /* 0x000fe40000000000 */
[----:B------:R-:W-:-:S03]  /*fff0*/  UISETP.GT.AND UP1, UPT, UR4, 0x1, UPT ;  /* 0x000000010400788c */ /* 0x000fc6000bf24270 */
[----:B------:R-:W1:Y:S01]  /*10000*/  @P1 LDC R9, c[0x0][0xbf0] ;  /* 0x0002fc00ff091b82 */ /* 0x000e620000000800 */
[----:B------:R-:W-:Y:S01]  /*10010*/  USEL UR22, UR22, 0x978, UP1 ;  /* 0x0000097816167887 */ /* 0x000fe20008800000 */
[----:B------:R0:W5:Y:S01]  /*10020*/  @P4 LDG.E R10, desc[UR20][R4.64] ;  /* 0x00000014040a4981 */ /* 0x000162000c1e1900 */
[----:B------:R-:W-:Y:S01]  /*10030*/  UISETP.NE.U32.AND UP0, UPT, UR14, URZ, UPT ;  /* 0x0000003f0e00728c */ /* 0x000fe2000bf05070 */
[----:B------:R-:W-:Y:S01]  /*10040*/  VIADD R15, R23, UR17 ;  /* 0x00000011170f7c36 */ /* 0x000fe20008000000 */
[----:B------:R-:W-:Y:S01]  /*10050*/  UMOV UR4, URZ ;  /* 0x0000003f00047c82 */ /* 0x000fe20008000000 */
[----:B------:R-:W-:Y:S02]  /*10060*/  USEL UR20, UR18, URZ, UP1 ;  /* 0x0000003f12147287 */ /* 0x000fe40008800000 */
[----:B------:R-:W-:Y:S01]  /*10070*/  UISETP.NE.AND.EX UP0, UPT, UR15, URZ, UPT, UP0 ;  /* 0x0000003f0f00728c */ /* 0x000fe2000bf05300 */
[----:B------:R-:W-:-:S03]  /*10080*/  IMAD.MOV.U32 R7, RZ, RZ, R15 ;  /* 0x000000ffff077224 */ /* 0x000fc600078e000f */
        /* <DEDUP_REMOVED lines=46> */
.L_x_5500:
[----:B------:R-:W2:Y:S01]  /*10370*/  LDL R5, [R1+0x44] ;  /* 0x0000440001057983 */ /* 0x000ea20000100800 */
[----:B------:R-:W-:Y:S01]  /*10380*/  R2UR UR12, R22 ;  /* 0x00000000160c72ca */ /* 0x000fe200000e0000 */
[----:B-----5:R-:W-:Y:S01]  /*10390*/  IMAD R16, R10, R3, RZ ;  /* 0x000000030a107224 */ /* 0x020fe200078e02ff */
[----:B------:R-:W-:Y:S01]  /*103a0*/  LOP3.LUT P0, RZ, R234, 0x3, RZ, 0xc0, !PT ;  /* 0x00000003eaff7812 */ /* 0x000fe2000780c0ff */
[----:B------:R-:W-:Y:S04]  /*103b0*/  SHFL.IDX PT, R6, R11, RZ, 0x1c1f ;  /* 0x001c1fff0b067589 */ /* 0x000fe800000e0000 */
[----:B------:R-:W0:Y:S04]  /*103c0*/  SHFL.IDX PT, R7, R4, RZ, 0x1c1f ;  /* 0x001c1fff04077589 */ /* 0x000e2800000e0000 */
[----:B------:R-:W-:Y:S04]  /*103d0*/  SHFL.IDX PT, R8, R11, 0x1, 0x1c1f ;  /* 0x003c1f000b087f89 */ /* 0x000fe800000e0000 */
[----:B------:R-:W1:Y:S01]  /*103e0*/  SHFL.IDX PT, R9, R4, 0x1, 0x1c1f ;  /* 0x003c1f0004097f89 */ /* 0x000e6200000e0000 */
[----:B--2---:R-:W-:Y:S01]  /*103f0*/  VIADD R13, R5, UR12 ;  /* 0x0000000c050d7c36 */ /* 0x004fe20008000000 */
[----:B------:R-:W-:-:S03]  /*10400*/  ULDC.64 UR12, c[0x0][0x208] ;  /* 0x00008200000c7ab9 */ /* 0x000fc60000000a00 */
[C---:B------:R-:W-:Y:S01]  /*10410*/  VIADD R5, R13.reuse, 0x8 ;  /* 0x000000080d057836 */ /* 0x040fe20000000000 */
[----:B------:R-:W-:-:S04]  /*10420*/  ISETP.GE.OR P2, PT, R13, R16, P0 ;  /* 0x000000100d00720c */ /* 0x000fc80000746670 */
[----:B------:R-:W-:-:S09]  /*10430*/  ISETP.GE.OR P0, PT, R5, R16, P0 ;  /* 0x000000100500720c */ /* 0x000fd20000706670 */
[----:B0-----:R0:W-:Y:S04]  /*10440*/  @!P2 ST.E desc[UR12][R6.64], R0 ;  /* 0x000000000600a985 */ /* 0x0011e8000c10190c */
[----:B-1----:R0:W-:Y:S01]  /*10450*/  @!P0 ST.E desc[UR12][R8.64], R2 ;  /* 0x0000000208008985 */ /* 0x0021e2000c10190c */
[----:B------:R-:W-:-:S13]  /*10460*/  PLOP3.LUT P0, PT, PT, PT, UP1, 0x80, 0x0 ;  /* 0x000000000000781c */ /* 0x000fda0003f0f018 */
[----:B0-----:R-:W-:Y:S05]  /*10470*/  @P0 BRA `(.L_x_5501) ;  /* 0x0000000c00640947 */ /* 0x001fea0003800000 */
[----:B------:R-:W-:Y:S01]  /*10480*/  R2UR UR17, R22 ;  /* 0x00000000161172ca */ /* 0x000fe200000e0000 */
[----:B------:R-:W-:Y:S01]  /*10490*/  IMAD.SHL.U32 R22, R204, 0x8, RZ ;  /* 0x00000008cc167824 */ /* 0x000fe200078e00ff */
[----:B------:R-:W0:Y:S01]  /*104a0*/  @P1 LDC R2, c[0x0][0xbec] ;  /* 0x0002fb00ff021b82 */ /* 0x000e220000000800 */
[----:B------:R-:W-:Y:S01]  /*104b0*/  IMAD.MOV.U32 R5, RZ, RZ, 0x2 ;  /* 0x00000002ff057424 */ /* 0x000fe200078e00ff */
[----:B------:R-:W-:Y:S01]  /*104c0*/  ULDC.64 UR12, c[0x0][0x208] ;  /* 0x00008200000c7ab9 */ /* 0x000fe20000000a00 */
[----:B------:R-:W-:Y:S01]  /*104d0*/  IMAD R4, R231, 0x40, R22 ;  /* 0x00000040e7047824 */ /* 0x000fe200078e0216 */
[----:B------:R-:W-:Y:S01]  /*104e0*/  ULDC.64 UR14, c[0x0][0xaa0] ;  /* 0x0002a800000e7ab9 */ /* 0x000fe20000000a00 */
[----:B------:R-:W-:Y:S02]  /*104f0*/  R2UR UR18, R210 ;  /* 0x00000000d21272ca */ /* 0x000fe400000e0000 */
        /* <DEDUP_REMOVED lines=87> */
[----:B0-----:R-:W-:Y:S01]  /*10a70*/  @P1 IMAD.HI.U32 R0, R19, R2, RZ ;  /* 0x0000000213001227 */ /* 0x001fe200078e00ff */
[----:B------:R-:W-:-:S03]  /*10a80*/  UIMAD UR11, UR18, UR13, UR11 ;  /* 0x0000000d120b72a4 */ /* 0x000fc6000f8e020b */
[----:B------:R-:W-:Y:S02]  /*10a90*/  ULDC.64 UR12, c[0x0][0xaf0] ;  /* 0x0002bc00000c7ab9 */ /* 0x000fe40000000a00 */
[----:B------:R-:W-:Y:S01]  /*10aa0*/  UIMAD UR4, UR4, UR12, URZ ;  /* 0x0000000c040472a4 */ /* 0x000fe2000f8e023f */
[----:B------:R-:W-:Y:S01]  /*10ab0*/  IMAD.MOV.U32 R17, RZ, RZ, R19 ;  /* 0x000000ffff117224 */ /* 0x000fe200078e0013 */
[----:B-1----:R-:W-:Y:S01]  /*10ac0*/  @P1 SHF.R.U32.HI R17, RZ, R21, R0 ;  /* 0x00000015ff111219 */ /* 0x002fe20000011600 */
        /* <DEDUP_REMOVED lines=15> */
[----:B------:R-:W-:Y:S02]  /*10bc0*/  IMAD.IADD R3, R3, 0x1, R61 ;  /* 0x0000000103037824 */ /* 0x000fe400078e023d */
[----:B------:R-:W-:Y:S02]  /*10bd0*/  IMAD R0, R0, UR10, RZ ;  /* 0x0000000a00007c24 */ /* 0x000fe4000f8e02ff */
[----:B------:R-:W-:Y:S01]  /*10be0*/  VIADD R63, R231, UR17 ;  /* 0x00000011e73f7c36 */ /* 0x000fe20008000000 */
[----:B------:R-:W-:Y:S01]  /*10bf0*/  UIADD3 UR8, UR8, 0x36820, URZ ;  /* 0x0003682008087890 */ /* 0x000fe2000fffe03f */
[C---:B------:R-:W-:Y:S02]  /*10c00*/  IMAD R21, R19.reuse, UR11, R0 ;  /* 0x0000000b13157c24 */ /* 0x040fe4000f8e0200 */
[----:B------:R-:W-:Y:S01]  /*10c10*/  IMAD.WIDE.U32 R2, R19, UR10, R2 ;  /* 0x0000000a13027c25 */ /* 0x000fe2000f8e0002 */
[----:B------:R-:W-:Y:S01]  /*10c20*/  ISETP.GE.AND P2, PT, R63, R16, PT ;  /* 0x000000103f00720c */ /* 0x000fe20003f46270 */
[----:B------:R-:W-:-:S02]  /*10c30*/  ULDC.64 UR10, c[0x0][0xa80] ;  /* 0x0002a000000a7ab9 */ /* 0x000fc40000000a00 */
[----:B------:R-:W-:Y:S01]  /*10c40*/  VIADD R17, R63, 0x20 ;  /* 0x000000203f117836 */ /* 0x000fe20000000000 */
[----:B------:R-:W-:Y:S01]  /*10c50*/  UPRMT UR8, URZ, 0x654, UR8 ;  /* 0x000006543f087896 */ /* 0x000fe20008000008 */
[----:B------:R-:W-:Y:S01]  /*10c60*/  IMAD.IADD R3, R3, 0x1, R21 ;  /* 0x0000000103037824 */ /* 0x000fe200078e0215 */
[C---:B------:R-:W-:Y:S01]  /*10c70*/  LEA R0, P3, R2.reuse, UR10, 0x1 ;  /* 0x0000000a02007c11 */ /* 0x040fe2000f8608ff */
[----:B------:R-:W-:Y:S01]  /*10c80*/  VIADD R19, R63, 0x40 ;  /* 0x000000403f137836 */ /* 0x000fe20000000000 */
[-C--:B------:R-:W-:Y:S02]  /*10c90*/  ISETP.GE.AND P0, PT, R17, R16.reuse, PT ;  /* 0x000000101100720c */ /* 0x080fe40003f06270 */
[----:B------:R-:W-:Y:S01]  /*10ca0*/  LEA.HI.X R17, R2, UR11, R3, 0x1, P3 ;  /* 0x0000000b02117c11 */ /* 0x000fe200098f0c03 */
[C---:B------:R-:W-:Y:S01]  /*10cb0*/  VIADD R65, R22.reuse, 0x40 ;  /* 0x0000004016417836 */ /* 0x040fe20000000000 */
[----:B------:R-:W-:Y:S01]  /*10cc0*/  ISETP.GE.AND P1, PT, R19, R16, PT ;  /* 0x000000101300720c */ /* 0x000fe20003f26270 */
[----:B------:R-:W-:Y:S01]  /*10cd0*/  VIADD R62, R22, 0x80 ;  /* 0x00000080163e7836 */ /* 0x000fe20000000000 */
[----:B--2---:R-:W-:Y:S01]  /*10ce0*/  SYNCS.ARRIVE.TRANS64.RED.A1T0 RZ, [UR8], RZ ;  /* 0x000000ffffff79a7 */ /* 0x004fe20008100408 */
[----:B------:R0:W1:Y:S01]  /*10cf0*/  SHFL.IDX PT, R60, R0, RZ, 0x181f ;  /* 0x00181fff003c7589 */ /* 0x00006200000e0000 */
[----:B------:R-:W-:Y:S03]  /*10d00*/  BSSY B1, `(.L_x_5502) ;  /* 0x0000014000017945 */ /* 0x000fe60003800000 */
[----:B------:R0:W2:Y:S01]  /*10d10*/  SHFL.IDX PT, R19, R17, RZ, 0x181f ;  /* 0x00181fff11137589 */ /* 0x0000a200000e0000 */
[----:B------:R-:W-:-:S02]  /*10d20*/  SHF.R.S32.HI R64, RZ, 0x1f, R22 ;  /* 0x0000001fff407819 */ /* 0x000fc40000011416 */
        /* <DEDUP_REMOVED lines=8> */
[CC--:B-1----:R-:W-:Y:S02]  /*10db0*/  @!P4 LEA R2, P6, R22.reuse, R60.reuse, 0x1 ;  /* 0x0000003c1602c211 */ /* 0x0c2fe400078c08ff */
[CC--:B------:R-:W-:Y:S02]  /*10dc0*/  @!P3 LEA R20, P5, R65.reuse, R60.reuse, 0x1 ;  /* 0x0000003c4114b211 */ /* 0x0c0fe400078a08ff */
[-C--:B--2---:R-:W-:Y:S02]  /*10dd0*/  @!P4 LEA.HI.X R3, R22, R19.reuse, R64, 0x1, P6 ;  /* 0x000000131603c211 */ /* 0x084fe400030f0c40 */
[C---:B------:R-:W-:Y:S02]  /*10de0*/  @!P2 LEA R60, P6, R62.reuse, R60, 0x1 ;  /* 0x0000003c3e3ca211 */ /* 0x040fe400078c08ff */
[-C--:B------:R-:W-:Y:S01]  /*10df0*/  @!P3 LEA.HI.X R21, R65, R19.reuse, R66, 0x1, P5 ;  /* 0x000000134115b211 */ /* 0x080fe200028f0c42 */
[----:B-----5:R3:W-:Y:S01]  /*10e00*/  @!P4 ST.E.128 desc[UR8][R2.64], R4 ;  /* 0x000000040200c985 */ /* 0x0207e2000c101d08 */
[----:B------:R-:W-:-:S03]  /*10e10*/  @!P2 LEA.HI.X R61, R62, R19, R67, 0x1, P6 ;  /* 0x000000133e3da211 */ /* 0x000fc600030f0c43 */
[----:B------:R3:W-:Y:S04]  /*10e20*/  @!P3 ST.E.128 desc[UR8][R20.64], R28 ;  /* 0x0000001c1400b985 */ /* 0x0007e8000c101d08 */
[----:B------:R3:W-:Y:S02]  /*10e30*/  @!P2 ST.E.128 desc[UR8][R60.64], R44 ;  /* 0x0000002c3c00a985 */ /* 0x0007e4000c101d08 */
.L_x_5503:
[----:B------:R-:W-:Y:S05]  /*10e40*/  BSYNC B1 ;  /* 0x0000000000017941 */ /* 0x000fea0003800000 */
.L_x_5502:
        /* <DEDUP_REMOVED lines=10> */
[CC--:B------:R-:W-:Y:S02]  /*10ef0*/  @!P5 LEA R4, P2, R65.reuse, R6.reuse, 0x1 ;  /* 0x000000064104d211 */ /* 0x0c0fe400078408ff */
[----:B------:R-:W-:Y:S02]  /*10f00*/  @!P6 LEA R6, P3, R62, R6, 0x1 ;  /* 0x000000063e06e211 */ /* 0x000fe400078608ff */
[-C--:B----4-:R-:W-:Y:S02]  /*10f10*/  @!P4 LEA.HI.X R3, R22, R7.reuse, R64, 0x1, P0 ;  /* 0x000000071603c211 */ /* 0x090fe400000f0c40 */
[-C--:B------:R-:W-:Y:S02]  /*10f20*/  @!P5 LEA.HI.X R5, R65, R7.reuse, R66, 0x1, P2 ;  /* 0x000000074105d211 */ /* 0x080fe400010f0c42 */
[----:B------:R-:W-:Y:S01]  /*10f30*/  @!P6 LEA.HI.X R7, R62, R7, R67, 0x1, P3 ;  /* 0x000000073e07e211 */ /* 0x000fe200018f0c43 */
[----:B------:R0:W-:Y:S04]  /*10f40*/  @!P4 ST.E.128 desc[UR8][R2.64], R8 ;  /* 0x000000080200c985 */ /* 0x0001e8000c101d08 */
[----:B------:R0:W-:Y:S04]  /*10f50*/  @!P5 ST.E.128 desc[UR8][R4.64], R32 ;  /* 0x000000200400d985 */ /* 0x0001e8000c101d08 */
[----:B------:R0:W-:Y:S02]  /*10f60*/  @!P6 ST.E.128 desc[UR8][R6.64], R48 ;  /* 0x000000300600e985 */ /* 0x0001e4000c101d08 */
.L_x_5505:
[----:B------:R-:W-:Y:S05]  /*10f70*/  BSYNC B1 ;  /* 0x0000000000017941 */ /* 0x000fea0003800000 */
.L_x_5504:
        /* <DEDUP_REMOVED lines=18> */
.L_x_5507:
[----:B------:R-:W-:Y:S05]  /*110a0*/  BSYNC B1 ;  /* 0x0000000000017941 */ /* 0x000fea0003800000 */
.L_x_5506:
[----:B0-----:R-:W-:Y:S01]  /*110b0*/  VIADD R3, R63, 0x60 ;  /* 0x000000603f037836 */ /* 0x001fe20000000000 */
[----:B---3--:R-:W0:Y:S04]  /*110c0*/  SHFL.IDX PT, R17, R17, 0x3, 0x181f ;  /* 0x00781f0011117f89 */ /* 0x008e2800000e0000 */
[----:B------:R-:W-:Y:S01]  /*110d0*/  ISETP.GE.AND P0, PT, R3, R16, PT ;  /* 0x000000100300720c */ /* 0x000fe20003f06270 */
[----:B------:R-:W3:-:S12]  /*110e0*/  SHFL.IDX PT, R0, R0, 0x3, 0x181f ;  /* 0x00781f0000007f89 */ /* 0x000ed800000e0000 */
[----:B------:R-:W-:Y:S05]  /*110f0*/  @P0 BRA `(.L_x_5508) ;  /* 0x0000002000640947 */ /* 0x000fea0003800000 */
[----:B------:R-:W-:Y:S01]  /*11100*/  ULDC UR4, c[0x0][0xac8] ;  /* 0x0002b20000047ab9 */ /* 0x000fe20000000800 */
[----:B------:R-:W-:Y:S01]  /*11110*/  ULDC.64 UR8, c[0x0][0x208] ;  /* 0x0000820000087ab9 */ /* 0x000fe20000000a00 */
[----:B------:R-:W-:Y:S02]  /*11120*/  ISETP.GE.AND P2, PT, R22, UR4, PT ;  /* 0x0000000416007c0c */ /* 0x000fe4000bf46270 */
[----:B------:R-:W-:-:S11]  /*11130*/  ISETP.GE.AND P3, PT, R65, UR4, PT ;  /* 0x0000000441007c0c */ /* 0x000fd6000bf66270 */
[CC--:B---3--:R-:W-:Y:S02]  /*11140*/  @!P2 LEA R2, P0, R22.reuse, R0.reuse, 0x1 ;  /* 0x000000001602a211 */ /* 0x0c8fe400078008ff */
[C---:B------:R-:W-:Y:S02]  /*11150*/  @!P3 LEA R4, P1, R65.reuse, R0, 0x1 ;  /* 0x000000004104b211 */ /* 0x040fe400078208ff */
[-C--:B0-----:R-:W-:Y:S02]  /*11160*/  @!P2 LEA.HI.X R3, R22, R17.reuse, R64, 0x1, P0 ;  /* 0x000000111603a211 */ /* 0x081fe400000f0c40 */
        /* <DEDUP_REMOVED lines=10> */
.L_x_5501:
        /* <DEDUP_REMOVED lines=39> */
[----:B------:R-:W-:Y:S01]  /*11480*/  UIMAD UR4, UR17, UR13, UR11 ;  /* 0x0000000d110472a4 */ /* 0x000fe2000f8e020b */
[----:B------:R-:W-:Y:S02]  /*11490*/  SHF.R.S32.HI R93, RZ, 0x1f, R223 ;  /* 0x0000001fff5d7819 */ /* 0x000fe400000114df */
[----:B------:R-:W-:Y:S01]  /*114a0*/  ULDC.64 UR12, c[0x0][0xb30] ;  /* 0x0002cc00000c7ab9 */ /* 0x000fe20000000a00 */
[----:B------:R-:W-:Y:S01]  /*114b0*/  IMAD R9, R3, R2, R15 ;  /* 0x0000000203097224 */ /* 0x000fe200078e020f */
[----:B------:R-:W-:Y:S01]  /*114c0*/  SHF.R.S32.HI R94, RZ, 0x1f, R224 ;  /* 0x0000001fff5e7819 */ /* 0x000fe200000114e0 */
[----:B------:R-:W-:Y:S01]  /*114d0*/  IMAD R0, R0, UR12, RZ ;  /* 0x0000000c00007c24 */ /* 0x000fe2000f8e02ff */
[----:B------:R-:W-:Y:S01]  /*114e0*/  SHF.R.S32.HI R95, RZ, 0x1f, R225 ;  /* 0x0000001fff5f7819 */ /* 0x000fe200000114e1 */
[----:B------:R-:W-:Y:S01]  /*114f0*/  IMAD.U32 R3, RZ, RZ, UR11 ;  /* 0x0000000bff037e24 */ /* 0x000fe2000f8e00ff */
        /* <DEDUP_REMOVED lines=23> */
[----:B------:R-:W-:Y:S01]  /*11670*/  VIADD R13, R18, 0x20 ;  /* 0x00000020120d7836 */ /* 0x000fe20000000000 */
[----:B------:R-:W-:Y:S01]  /*11680*/  ISETP.GE.AND P4, PT, R230, UR4, PT ;  /* 0x00000004e6007c0c */ /* 0x000fe2000bf86270 */
[----:B------:R-:W-:Y:S01]  /*11690*/  ULDC.64 UR8, c[0x0][0x208] ;  /* 0x0000820000087ab9 */ /* 0x000fe20000000a00 */
[----:B------:R-:W-:Y:S02]  /*116a0*/  ISETP.GE.AND P3, PT, R229, UR4, PT ;  /* 0x00000004e5007c0c */ /* 0x000fe4000bf66270 */
[----:B------:R-:W-:Y:S02]  /*116b0*/  ISETP.GE.AND P5, PT, R18, UR4, PT ;  /* 0x0000000412007c0c */ /* 0x000fe4000bfa6270 */
[----:B------:R-:W-:Y:S02]  /*116c0*/  ISETP.GE.AND P0, PT, R13, UR4, PT ;  /* 0x000000040d007c0c */ /* 0x000fe4000bf06270 */
[----:B------:R-:W-:-:S02]  /*116d0*/  ISETP.GE.AND P1, PT, R207, UR4, PT ;  /* 0x00000004cf007c0c */ /* 0x000fc4000bf26270 */
[----:B------:R-:W-:Y:S02]  /*116e0*/  SHF.R.S32.HI R12, RZ, 0x1f, R13 ;  /* 0x0000001fff0c7819 */ /* 0x000fe4000001140d */
[----:B------:R-:W-:Y:S02]  /*116f0*/  SHF.R.S32.HI R17, RZ, 0x1f, R206 ;  /* 0x0000001fff117819 */ /* 0x000fe400000114ce */
[-C--:B-1----:R-:W-:Y:S02]  /*11700*/  @!P4 LEA R8, P6, R230, R2.reuse, 0x2 ;  /* 0x00000002e608c211 */ /* 0x082fe400078c10ff */
[C---:B------:R-:W-:Y:S01]  /*11710*/  @!P3 LEA R10, P2, R229.reuse, R2, 0x2 ;  /* 0x00000002e50ab211 */ /* 0x040fe200078410ff */
[----:B--2---:R-:W-:Y:S01]  /*11720*/  @!P5 IMAD.WIDE R6, R18, 0x4, R2 ;  /* 0x000000041206d825 */ /* 0x004fe200078e0202 */
[-C--:B------:R-:W-:Y:S02]  /*11730*/  @!P4 LEA.HI.X R9, R230, R3.reuse, R134, 0x2, P6 ;  /* 0x00000003e609c211 */ /* 0x080fe400030f1486 */
[----:B------:R-:W-:-:S02]  /*11740*/  @!P3 LEA.HI.X R11, R229, R3, R133, 0x2, P2 ;  /* 0x00000003e50bb211 */ /* 0x000fc400010f1485 */
[----:B------:R-:W-:Y:S01]  /*11750*/  ISETP.GE.AND P2, PT, R206, UR4, PT ;  /* 0x00000004ce007c0c */ /* 0x000fe2000bf46270 */
[----:B------:R1:W-:Y:S01]  /*11760*/  @!P5 ST.E.64 desc[UR8][R6.64], R24 ;  /* 0x000000180600d985 */ /* 0x0003e2000c101b08 */
[----:B------:R-:W-:-:S03]  /*11770*/  @!P0 LEA R14, P6, R13, R2, 0x2 ;  /* 0x000000020d0e8211 */ /* 0x000fc600078c10ff */
[----:B------:R2:W-:Y:S01]  /*11780*/  @!P4 ST.E.64 desc[UR8][R8.64], R28 ;  /* 0x0000001c0800c985 */ /* 0x0005e2000c101b08 */
[-C--:B------:R-:W-:Y:S02]  /*11790*/  @!P0 LEA.HI.X R15, R13, R3.reuse, R12, 0x2, P6 ;  /* 0x000000030d0f8211 */ /* 0x080fe400030f140c */
[----:B------:R-:W-:Y:S01]  /*117a0*/  SHF.R.S32.HI R13, RZ, 0x1f, R207 ;  /* 0x0000001fff0d7819 */ /* 0x000fe200000114cf */
[----:B------:R3:W-:Y:S01]  /*117b0*/  @!P3 ST.E.64 desc[UR8][R10.64], R32 ;  /* 0x000000200a00b985 */ /* 0x0007e2000c101b08 */
[----:B------:R-:W-:Y:S02]  /*117c0*/  ISETP.GE.AND P3, PT, R228, UR4, PT ;  /* 0x00000004e4007c0c */ /* 0x000fe4000bf66270 */
[----:B------:R-:W-:Y:S02]  /*117d0*/  @!P1 LEA R12, P5, R207, R2, 0x2 ;  /* 0x00000002cf0c9211 */ /* 0x000fe400078a10ff */
[----:B------:R-:W-:Y:S02]  /*117e0*/  ISETP.GE.AND P4, PT, R227, UR4, PT ;  /* 0x00000004e3007c0c */ /* 0x000fe4000bf86270 */
[----:B------:R-:W-:-:S02]  /*117f0*/  @!P1 LEA.HI.X R13, R207, R3, R13, 0x2, P5 ;  /* 0x00000003cf0d9211 */ /* 0x000fc400028f140d */
[----:B------:R-:W-:Y:S02]  /*11800*/  ISETP.GE.AND P5, PT, R226, UR4, PT ;  /* 0x00000004e2007c0c */ /* 0x000fe4000bfa6270 */
[-C--:B------:R-:W-:Y:S01]  /*11810*/  @!P2 LEA R84, P6, R206, R2.reuse, 0x2 ;  /* 0x00000002ce54a211 */ /* 0x080fe200078c10ff */
[----:B------:R-:W-:Y:S02]  /*11820*/  @!P1 ST.E.64 desc[UR8][R12.64], R36 ;  /* 0x000000240c009985 */ /* 0x000fe4000c101b08 */
[----:B-1----:R-:W-:Y:S02]  /*11830*/  @!P3 LEA R6, P1, R228, R2, 0x2 ;  /* 0x00000002e406b211 */ /* 0x002fe400078210ff */
[-C--:B------:R-:W-:Y:S01]  /*11840*/  @!P2 LEA.HI.X R85, R206, R3.reuse, R17, 0x2, P6 ;  /* 0x00000003ce55a211 */ /* 0x080fe200030f1411 */
[----:B------:R1:W-:Y:S01]  /*11850*/  @!P0 ST.E.64 desc[UR8][R14.64], R40 ;  /* 0x000000280e008985 */ /* 0x0003e2000c101b08 */
[----:B------:R-:W-:Y:S02]  /*11860*/  @!P3 LEA.HI.X R7, R228, R3, R132, 0x2, P1 ;  /* 0x00000003e407b211 */ /* 0x000fe400008f1484 */
[----:B------:R-:W-:Y:S01]  /*11870*/  ISETP.GE.AND P1, PT, R224, UR4, PT ;  /* 0x00000004e0007c0c */ /* 0x000fe2000bf26270 */
[----:B------:R-:W-:Y:S01]  /*11880*/  @!P2 ST.E.64 desc[UR8][R84.64], R44 ;  /* 0x0000002c5400a985 */ /* 0x000fe2000c101b08 */
[----:B------:R-:W-:-:S02]  /*11890*/  ISETP.GE.AND P0, PT, R225, UR4, PT ;  /* 0x00000004e1007c0c */ /* 0x000fc4000bf06270 */
[CC--:B--2---:R-:W-:Y:S01]  /*118a0*/  @!P4 LEA R8, P2, R227.reuse, R2.reuse, 0x2 ;  /* 0x00000002e308c211 */ /* 0x0c4fe200078410ff */
[----:B------:R2:W-:Y:S01]  /*118b0*/  @!P3 ST.E.64 desc[UR8][R6.64], R48 ;  /* 0x000000300600b985 */ /* 0x0005e2000c101b08 */
[CC--:B---3--:R-:W-:Y:S02]  /*118c0*/  @!P5 LEA R10, P6, R226.reuse, R2.reuse, 0x2 ;  /* 0x00000002e20ad211 */ /* 0x0c8fe400078c10ff */
[-C--:B------:R-:W-:Y:S02]  /*118d0*/  @!P4 LEA.HI.X R9, R227, R3.reuse, R131, 0x2, P2 ;  /* 0x00000003e309c211 */ /* 0x080fe400010f1483 */
[----:B------:R-:W-:Y:S02]  /*118e0*/  ISETP.GE.AND P2, PT, R223, UR4, PT ;  /* 0x00000004df007c0c */ /* 0x000fe4000bf46270 */
[----:B------:R-:W-:Y:S01]  /*118f0*/  @!P5 LEA.HI.X R11, R226, R3, R130, 0x2, P6 ;  /* 0x00000003e20bd211 */ /* 0x000fe200030f1482 */
[----:B------:R3:W-:Y:S01]  /*11900*/  @!P4 ST.E.64 desc[UR8][R8.64], R52 ;  /* 0x000000340800c985 */ /* 0x0007e2000c101b08 */
[----:B-1----:R-:W-:-:S02]  /*11910*/  @!P1 LEA R14, P3, R224, R2, 0x2 ;  /* 0x00000002e00e9211 */ /* 0x002fc400078610ff */
[----:B------:R-:W-:Y:S01]  /*11920*/  @!P0 LEA R12, P6, R225, R2, 0x2 ;  /* 0x00000002e10c8211 */ /* 0x000fe200078c10ff */
[----:B------:R1:W-:Y:S01]  /*11930*/  @!P5 ST.E.64 desc[UR8][R10.64], R56 ;  /* 0x000000380a00d985 */ /* 0x0003e2000c101b08 */
[----:B------:R-:W-:Y:S02]  /*11940*/  ISETP.GE.AND P5, PT, R222, UR4, PT ;  /* 0x00000004de007c0c */ /* 0x000fe4000bfa6270 */
[----:B------:R-:W-:Y:S02]  /*11950*/  ISETP.GE.AND P4, PT, R221, UR4, PT ;  /* 0x00000004dd007c0c */ /* 0x000fe4000bf86270 */
[-C--:B------:R-:W-:Y:S02]  /*11960*/  @!P1 LEA.HI.X R15, R224, R3.reuse, R94, 0x2, P3 ;  /* 0x00000003e00f9211 */ /* 0x080fe400018f145e */
[----:B------:R-:W-:Y:S02]  /*11970*/  ISETP.GE.AND P3, PT, R220, UR4, PT ;  /* 0x00000004dc007c0c */ /* 0x000fe4000bf66270 */
[----:B------:R-:W-:-:S02]  /*11980*/  @!P0 LEA.HI.X R13, R225, R3, R95, 0x2, P6 ;  /* 0x00000003e10d8211 */ /* 0x000fc400030f145f */
[----:B------:R-:W-:-:S03]  /*11990*/  @!P2 LEA R24, P6, R223, R2, 0x2 ;  /* 0x00000002df18a211 */ /* 0x000fc600078c10ff */
        /* <DEDUP_REMOVED lines=8> */
[----:B-1----:R-:W-:Y:S01]  /*11a20*/  @!P3 LEA R10, P6, R220, R2, 0x2 ;  /* 0x00000002dc0ab211 */ /* 0x002fe200078c10ff */
[----:B------:R1:W-:Y:S01]  /*11a30*/  @!P5 ST.E.64 desc[UR8][R6.64], R72 ;  /* 0x000000480600d985 */ /* 0x0003e2000c101b08 */
[----:B------:R-:W-:-:S02]  /*11a40*/  ISETP.GE.AND P1, PT, R218, UR4, PT ;  /* 0x00000004da007c0c */ /* 0x000fc4000bf26270 */
[-C--:B------:R-:W-:Y:S02]  /*11a50*/  @!P4 LEA.HI.X R9, R221, R3.reuse, R91, 0x2, P0 ;  /* 0x00000003dd09c211 */ /* 0x080fe400000f145b */
[----:B------:R-:W-:Y:S02]  /*11a60*/  ISETP.GE.AND P0, PT, R217, UR4, PT ;  /* 0x00000004d9007c0c */ /* 0x000fe4000bf06270 */
[----:B------:R-:W-:Y:S01]  /*11a70*/  @!P3 LEA.HI.X R11, R220, R3, R90, 0x2, P6 ;  /* 0x00000003dc0bb211 */ /* 0x000fe200030f145a */
[----:B------:R5:W-:Y:S02]  /*11a80*/  @!P4 ST.E.64 desc[UR8][R8.64], R76 ;  /* 0x0000004c0800c985 */ /* 0x000be4000c101b08 */
[----:B----4-:R-:W-:Y:S02]  /*11a90*/  @!P2 LEA R12, P4, R219, R2, 0x2 ;  /* 0x00000002db0ca211 */ /* 0x010fe400078810ff */
[----:B------:R4:W-:Y:S01]  /*11aa0*/  @!P3 ST.E.64 desc[UR8][R10.64], R80 ;  /* 0x000000500a00b985 */ /* 0x0009e2000c101b08 */
[----:B------:R-:W-:-:S02]  /*11ab0*/  ISETP.GE.AND P3, PT, R216, UR4, PT ;  /* 0x00000004d8007c0c */ /* 0x000fc4000bf66270 */
[CC--:B--2---:R-:W-:Y:S02]  /*11ac0*/  @!P1 LEA R14, P5, R218.reuse, R2.reuse, 0x2 ;  /* 0x00000002da0e9211 */ /* 0x0c4fe400078a10ff */
[-C--:B------:R-:W-:Y:S02]  /*11ad0*/  @!P2 LEA.HI.X R13, R219, R3.reuse, R89, 0x2, P4 ;  /* 0x00000003db0da211 */ /* 0x080fe400020f1459 */
[----:B---3--:R-:W-:Y:S02]  /*11ae0*/  @!P0 LEA R24, P6, R217, R2, 0x2 ;  /* 0x00000002d9188211 */ /* 0x008fe400078c10ff */
[----:B------:R-:W-:Y:S01]  /*11af0*/  ISETP.GE.AND P4, PT, R215, UR4, PT ;  /* 0x00000004d7007c0c */ /* 0x000fe2000bf86270 */
[----:B------:R2:W-:Y:S01]  /*11b00*/  @!P2 ST.E.64 desc[UR8][R12.64], R20 ;  /* 0x000000140c00a985 */ /* 0x0005e2000c101b08 */
[-C--:B------:R-:W-:Y:S02]  /*11b10*/  @!P1 LEA.HI.X R15, R218, R3.reuse, R88, 0x2, P5 ;  /* 0x00000003da0f9211 */ /* 0x080fe400028f1458 */
[----:B------:R-:W-:-:S02]  /*11b20*/  @!P0 LEA.HI.X R25, R217, R3, R87, 0x2, P6 ;  /* 0x00000003d9198211 */ /* 0x000fc400030f1457 */
[----:B------:R-:W-:Y:S01]  /*11b30*/  ISETP.GE.AND P2, PT, R214, UR4, PT ;  /* 0x00000004d6007c0c */ /* 0x000fe2000bf46270 */
[----:B------:R3:W-:Y:S01]  /*11b40*/  @!P1 ST.E.64 desc[UR8][R14.64], R120 ;  /* 0x000000780e009985 */ /* 0x0007e2000c101b08 */
[----:B-1----:R-:W-:Y:S02]  /*11b50*/  @!P3 LEA R6, P5, R216, R2, 0x2 ;  /* 0x00000002d806b211 */ /* 0x002fe400078a10ff */
[----:B------:R-:W-:Y:S01]  /*11b60*/  ISETP.GE.AND P1, PT, R213, UR4, PT ;  /* 0x00000004d5007c0c */ /* 0x000fe2000bf26270 */
[----:B------:R1:W-:Y:S01]  /*11b70*/  @!P0 ST.E.64 desc[UR8][R24.64], R122 ;  /* 0x0000007a18008985 */ /* 0x0003e2000c101b08 */
[----:B------:R-:W-:Y:S02]  /*11b80*/  ISETP.GE.AND P0, PT, R212, UR4, PT ;  /* 0x00000004d4007c0c */ /* 0x000fe4000bf06270 */
[----:B------:R-:W-:Y:S02]  /*11b90*/  @!P3 LEA.HI.X R7, R216, R3, R86, 0x2, P5 ;  /* 0x00000003d807b211 */ /* 0x000fe400028f1456 */
[----:B------:R-:W-:-:S02]  /*11ba0*/  ISETP.GE.AND P5, PT, R211, UR4, PT ;  /* 0x00000004d3007c0c */ /* 0x000fc4000bfa6270 */
[CC--:B-----5:R-:W-:Y:S01]  /*11bb0*/  @!P4 LEA R8, P6, R215.reuse, R2.reuse, 0x2 ;  /* 0x00000002d708c211 */ /* 0x0e0fe200078c10ff */
[----:B------:R1:W-:Y:S01]  /*11bc0*/  @!P3 ST.E.64 desc[UR8][R6.64], R96 ;  /* 0x000000600600b985 */ /* 0x0003e2000c101b08 */
[CC--:B----4-:R-:W-:Y:S02]  /*11bd0*/  @!P2 LEA R10, P3, R214.reuse, R2.reuse, 0x2 ;  /* 0x00000002d60aa211 */ /* 0x0d0fe400078610ff */
[-C--:B------:R-:W-:Y:S02]  /*11be0*/  @!P4 LEA.HI.X R9, R215, R3.reuse, R22, 0x2, P6 ;  /* 0x00000003d709c211 */ /* 0x080fe400030f1416 */
[-C--:B--2---:R-:W-:Y:S02]  /*11bf0*/  @!P1 LEA R12, P6, R213, R2.reuse, 0x2 ;  /* 0x00000002d50c9211 */ /* 0x084fe400078c10ff */
[----:B------:R-:W-:Y:S01]  /*11c00*/  @!P2 LEA.HI.X R11, R214, R3, R19, 0x2, P3 ;  /* 0x00000003d60ba211 */ /* 0x000fe200018f1413 */
[----:B------:R1:W-:Y:S01]  /*11c10*/  @!P4 ST.E.64 desc[UR8][R8.64], R100 ;  /* 0x000000640800c985 */ /* 0x0003e2000c101b08 */
[----:B---3--:R-:W-:-:S02]  /*11c20*/  @!P0 LEA R14, P4, R212, R2, 0x2 ;  /* 0x00000002d40e8211 */ /* 0x008fc400078810ff */
        /* <DEDUP_REMOVED lines=8> */
.L_x_5510:
[----:B------:R-:W-:Y:S05]  /*11cb0*/  BSYNC B1 ;  /* 0x0000000000017941 */ /* 0x000fea0003800000 */
.L_x_5509:
[----:B------:R-:W-:Y:S01]  /*11cc0*/  ISETP.GE.AND P0, PT, R5, R16, PT ;  /* 0x000000100500720c */ /* 0x000fe20003f06270 */
[----:B-1----:R1:W3:Y:S04]  /*11cd0*/  SHFL.IDX PT, R7, R4, 0x1, 0x1c1f ;  /* 0x003c1f0004077f89 */ /* 0x0022e800000e0000 */
[----:B------:R1:W4:Y:S08]  /*11ce0*/  SHFL.IDX PT, R6, R0, 0x1, 0x1c1f ;  /* 0x003c1f0000067f89 */ /* 0x00033000000e0000 */
[----:B-1----:R-:W-:Y:S05]  /*11cf0*/  @P0 BRA `(.L_x_5508) ;  /* 0x0000001400640947 */ /* 0x002fea0003800000 */
        /* <DEDUP_REMOVED lines=8> */
[----:B0-----:R-:W-:Y:S02]  /*11d80*/  SHF.R.S32.HI R0, RZ, 0x1f, R207 ;  /* 0x0000001fff007819 */ /* 0x001fe400000114cf */
[----:B------:R-:W-:Y:S02]  /*11d90*/  SHF.R.S32.HI R14, RZ, 0x1f, R13 ;  /* 0x0000001fff0e7819 */ /* 0x000fe4000001140d */
[-C--:B----4-:R-:W-:Y:S01]  /*11da0*/  @!P2 LEA R4, P0, R230, R6.reuse, 0x2 ;  /* 0x00000006e604a211 */ /* 0x090fe200078010ff */
[----:B--23--:R-:W-:Y:S02]  /*11db0*/  @!P1 IMAD.WIDE R2, R18, 0x4, R6 ;  /* 0x0000000412029825 */ /* 0x00cfe400078e0206 */
[----:B------:R-:W-:Y:S02]  /*11dc0*/  @!P5 LEA R8, P6, R229, R6, 0x2 ;  /* 0x00000006e508d211 */ /* 0x000fe400078c10ff */
[----:B------:R-:W-:Y:S01]  /*11dd0*/  @!P2 LEA.HI.X R5, R230, R7, R134, 0x2, P0 ;  /* 0x00000007e605a211 */ /* 0x000fe200000f1486 */
[----:B------:R0:W-:Y:S01]  /*11de0*/  @!P1 ST.E.64 desc[UR8][R2.64], R26 ;  /* 0x0000001a02009985 */ /* 0x0001e2000c101b08 */
[----:B------:R-:W-:-:S02]  /*11df0*/  ISETP.GE.AND P0, PT, R206, UR4, PT ;  /* 0x00000004ce007c0c */ /* 0x000fc4000bf06270 */
[-C--:B------:R-:W-:Y:S01]  /*11e00*/  @!P5 LEA.HI.X R9, R229, R7.reuse, R133, 0x2, P6 ;  /* 0x00000007e509d211 */ /* 0x080fe200030f1485 */
[----:B------:R1:W-:Y:S01]  /*11e10*/  @!P2 ST.E.64 desc[UR8][R4.64], R30 ;  /* 0x0000001e0400a985 */ /* 0x0003e2000c101b08 */
[CC--:B------:R-:W-:Y:S02]  /*11e20*/  @!P4 LEA R10, P2, R207.reuse, R6.reuse, 0x2 ;  /* 0x00000006cf0ac211 */ /* 0x0c0fe400078410ff */
[----:B------:R-:W-:Y:S01]  /*11e30*/  ISETP.GE.AND P1, PT, R228, UR4, PT ;  /* 0x00000004e4007c0c */ /* 0x000fe2000bf26270 */
[----:B------:R-:W-:Y:S01]  /*11e40*/  @!P5 ST.E.64 desc[UR8][R8.64], R34 ;  /* 0x000000220800d985 */ /* 0x000fe2000c101b08 */
[----:B------:R-:W-:Y:S02]  /*11e50*/  @!P4 LEA.HI.X R11, R207, R7, R0, 0x2, P2 ;  /* 0x00000007cf0bc211 */ /* 0x000fe400010f1400 */
[----:B------:R-:W-:Y:S02]  /*11e60*/  ISETP.GE.AND P2, PT, R227, UR4, PT ;  /* 0x00000004e3007c0c */ /* 0x000fe4000bf46270 */
[----:B------:R-:W-:Y:S01]  /*11e70*/  @!P3 LEA R12, P6, R13, R6, 0x2 ;  /* 0x000000060d0cb211 */ /* 0x000fe200078c10ff */
[----:B------:R2:W-:Y:S01]  /*11e80*/  @!P4 ST.E.64 desc[UR8][R10.64], R38 ;  /* 0x000000260a00c985 */ /* 0x0005e2000c101b08 */
[----:B0-----:R-:W-:-:S02]  /*11e90*/  SHF.R.S32.HI R3, RZ, 0x1f, R206 ;  /* 0x0000001fff037819 */ /* 0x001fc400000114ce */
[CC--:B------:R-:W-:Y:S02]  /*11ea0*/  @!P0 LEA R2, P4, R206.reuse, R6.reuse, 0x2 ;  /* 0x00000006ce028211 */ /* 0x0c0fe400078810ff */
[-C--:B------:R-:W-:Y:S02]  /*11eb0*/  @!P3 LEA.HI.X R13, R13, R7.reuse, R14, 0x2, P6 ;  /* 0x000000070d0db211 */ /* 0x080fe400030f140e */
[----:B------:R-:W-:Y:S02]  /*11ec0*/  @!P0 LEA.HI.X R3, R206, R7, R3, 0x2, P4 ;  /* 0x00000007ce038211 */ /* 0x000fe400020f1403 */
[----:B------:R-:W-:Y:S01]  /*11ed0*/  ISETP.GE.AND P4, PT, R225, UR4, PT ;  /* 0x00000004e1007c0c */ /* 0x000fe2000bf86270 */
[----:B------:R0:W-:Y:S01]  /*11ee0*/  @!P3 ST.E.64 desc[UR8][R12.64], R42 ;  /* 0x0000002a0c00b985 */ /* 0x0001e2000c101b08 */
[----:B------:R-:W-:Y:S02]  /*11ef0*/  ISETP.GE.AND P3, PT, R226, UR4, PT ;  /* 0x00000004e2007c0c */ /* 0x000fe4000bf66270 */
[-C--:B-1----:R-:W-:Y:S01]  /*11f00*/  @!P1 LEA R4, P5, R228, R6.reuse, 0x2 ;  /* 0x00000006e4049211 */ /* 0x082fe200078a10ff */
[----:B------:R1:W-:Y:S01]  /*11f10*/  @!P0 ST.E.64 desc[UR8][R2.64], R46 ;  /* 0x0000002e02008985 */ /* 0x0003e2000c101b08 */
[----:B------:R-:W-:-:S02]  /*11f20*/  @!P2 LEA R14, P6, R227, R6, 0x2 ;  /* 0x00000006e30ea211 */ /* 0x000fc400078c10ff */
[-C--:B------:R-:W-:Y:S02]  /*11f30*/  @!P1 LEA.HI.X R5, R228, R7.reuse, R132, 0x2, P5 ;  /* 0x00000007e4059211 */ /* 0x080fe400028f1484 */
[----:B------:R-:W-:Y:S02]  /*11f40*/  ISETP.GE.AND P5, PT, R224, UR4, PT ;  /* 0x00000004e0007c0c */ /* 0x000fe4000bfa6270 */
[----:B------:R-:W-:Y:S01]  /*11f50*/  @!P2 LEA.HI.X R15, R227, R7, R131, 0x2, P6 ;  /* 0x00000007e30fa211 */ /* 0x000fe200030f1483 */
[----:B------:R3:W-:Y:S01]  /*11f60*/  @!P1 ST.E.64 desc[UR8][R4.64], R50 ;  /* 0x0000003204009985 */ /* 0x0007e2000c101b08 */
[-C--:B--2---:R-:W-:Y:S02]  /*11f70*/  @!P4 LEA R10, P0, R225, R6.reuse, 0x2 ;  /* 0x00000006e10ac211 */ /* 0x084fe400078010ff */
[----:B------:R-:W-:Y:S01]  /*11f80*/  @!P3 LEA R8, P6, R226, R6, 0x2 ;  /* 0x00000006e208b211 */ /* 0x000fe200078c10ff */
[----:B------:R2:W-:Y:S01]  /*11f90*/  @!P2 ST.E.64 desc[UR8][R14.64], R54 ;  /* 0x000000360e00a985 */ /* 0x0005e2000c101b08 */
[----:B------:R-:W-:-:S02]  /*11fa0*/  ISETP.GE.AND P2, PT, R223, UR4, PT ;  /* 0x00000004df007c0c */ /* 0x000fc4000bf46270 */
[----:B------:R-:W-:Y:S02]  /*11fb0*/  ISETP.GE.AND P1, PT, R222, UR4, PT ;  /* 0x00000004de007c0c */ /* 0x000fe4000bf26270 */
[-C--:B------:R-:W-:Y:S02]  /*11fc0*/  @!P4 LEA.HI.X R11, R225, R7.reuse, R95, 0x2, P0 ;  /* 0x00000007e10bc211 */ /* 0x080fe400000f145f */
[----:B------:R-:W-:Y:S02]  /*11fd0*/  ISETP.GE.AND P0, PT, R221, UR4, PT ;  /* 0x00000004dd007c0c */ /* 0x000fe4000bf06270 */
[----:B------:R-:W-:Y:S02]  /*11fe0*/  @!P3 LEA.HI.X R9, R226, R7, R130, 0x2, P6 ;  /* 0x00000007e209b211 */ /* 0x000fe400030f1482 */
[----:B0-----:R-:W-:-:S03]  /*11ff0*/  @!P5 LEA R12, P6, R224, R6, 0x2 ;  /* 0x00000006e00cd211 */ /* 0x001fc600078c10ff */
[----:B------:R0:W-:Y:S01]  /*12000*/  @!P3 ST.E.64 desc[UR8][R8.64], R58 ;  /* 0x0000003a0800b985 */ /* 0x0001e2000c101b08 */
[-C--:B------:R-:W-:Y:S02]  /*12010*/  @!P5 LEA.HI.X R13, R224, R7.reuse, R94, 0x2, P6 ;  /* 0x00000007e00dd211 */ /* 0x080fe400030f145e */
[CC--:B-1----:R-:W-:Y:S01]  /*12020*/  @!P2 LEA R2, P6, R223.reuse, R6.reuse, 0x2 ;  /* 0x00000006df02a211 */ /* 0x0c2fe200078c10ff */
[----:B------:R1:W-:Y:S01]  /*12030*/  @!P4 ST.E.64 desc[UR8][R10.64], R62 ;  /* 0x0000003e0a00c985 */ /* 0x0003e2000c101b08 */
[-C--:B---3--:R-:W-:Y:S02]  /*12040*/  @!P1 LEA R4, P3, R222, R6.reuse, 0x2 ;  /* 0x00000006de049211 */ /* 0x088fe400078610ff */
[----:B------:R-:W-:Y:S01]  /*12050*/  @!P2 LEA.HI.X R3, R223, R7, R93, 0x2, P6 ;  /* 0x00000007df03a211 */ /* 0x000fe200030f145d */
[----:B------:R3:W-:Y:S01]  /*12060*/  @!P5 ST.E.64 desc[UR8][R12.64], R66 ;  /* 0x000000420c00d985 */ /* 0x0007e2000c101b08 */
[----:B------:R-:W-:Y:S02]  /*12070*/  ISETP.GE.AND P5, PT, R220, UR4, PT ;  /* 0x00000004dc007c0c */ /* 0x000fe4000bfa6270 */
[----:B------:R-:W-:Y:S01]  /*12080*/  ISETP.GE.AND P4, PT, R219, UR4, PT ;  /* 0x00000004db007c0c */ /* 0x000fe2000bf86270 */
[----:B------:R4:W-:Y:S01]  /*12090*/  @!P2 ST.E.64 desc[UR8][R2.64], R70 ;  /* 0x000000460200a985 */ /* 0x0009e2000c101b08 */
[----:B--2---:R-:W-:-:S02]  /*120a0*/  @!P0 LEA R14, P6, R221, R6, 0x2 ;  /* 0x00000006dd0e8211 */ /* 0x004fc400078c10ff */
[-C--:B------:R-:W-:Y:S02]  /*120b0*/  @!P1 LEA.HI.X R5, R222, R7.reuse, R92, 0x2, P3 ;  /* 0x00000007de059211 */ /* 0x080fe400018f145c */
[----:B------:R-:W-:Y:S02]  /*120c0*/  @!P0 LEA.HI.X R15, R221, R7, R91, 0x2, P6 ;  /* 0x00000007dd0f8211 */ /* 0x000fe400030f145b */
[----:B------:R-:W-:Y:S01]  /*120d0*/  ISETP.GE.AND P3, PT, R218, UR4, PT ;  /* 0x00000004da007c0c */ /* 0x000fe2000bf66270 */
[----:B------:R2:W-:Y:S02]  /*120e0*/  @!P1 ST.E.64 desc[UR8][R4.64], R74 ;  /* 0x0000004a04009985 */ /* 0x0005e4000c101b08 */
[----:B0-----:R-:W-:Y:S02]  /*120f0*/  @!P5 LEA R8, P1, R220, R6, 0x2 ;  /* 0x00000006dc08d211 */ /* 0x001fe400078210ff */
[----:B------:R-:W-:Y:S01]  /*12100*/  @!P0 ST.E.64 desc[UR8][R14.64], R78 ;  /* 0x0000004e0e008985 */ /* 0x000fe2000c101b08 */
[----:B------:R-:W-:-:S02]  /*12110*/  ISETP.GE.AND P0, PT, R217, UR4, PT ;  /* 0x00000004d9007c0c */ /* 0x000fc4000bf06270 */
[CC--:B-1----:R-:W-:Y:S02]  /*12120*/  @!P4 LEA R10, P2, R219.reuse, R6.reuse, 0x2 ;  /* 0x00000006db0ac211 */ /* 0x0c2fe400078410ff */
        /* <DEDUP_REMOVED lines=15> */
[----:B--2---:R-:W-:-:S02]  /*12220*/  @!P1 LEA R4, P6, R216, R6, 0x2 ;  /* 0x00000006d8049211 */ /* 0x004fc400078c10ff */
[CC--:B0-----:R-:W-:Y:S02]  /*12230*/  @!P4 LEA R8, P0, R215.reuse, R6.reuse, 0x2 ;  /* 0x00000006d708c211 */ /* 0x0c1fe400078010ff */
[-C--:B------:R-:W-:Y:S02]  /*12240*/  @!P1 LEA.HI.X R5, R216, R7.reuse, R86, 0x2, P6 ;  /* 0x00000007d8059211 */ /* 0x080fe400030f1456 */
[-C--:B------:R-:W-:Y:S02]  /*12250*/  @!P4 LEA.HI.X R9, R215, R7.reuse, R22, 0x2, P0 ;  /* 0x00000007d709c211 */ /* 0x080fe400000f1416 */
[-C--:B-1----:R-:W-:Y:S01]  /*12260*/  @!P3 LEA R10, P6, R214, R6.reuse, 0x2 ;  /* 0x00000006d60ab211 */ /* 0x082fe200078c10ff */
        /* <DEDUP_REMOVED lines=17> */
.L_x_5499:
        /* <DEDUP_REMOVED lines=39> */
.L_x_5511:
        /* <DEDUP_REMOVED lines=64> */
.L_x_5513:
[----:B------:R-:W-:Y:S05]  /*129f0*/  BSYNC B1 ;  /* 0x0000000000017941 */ /* 0x000fea0003800000 */
.L_x_5512:
        /* <DEDUP_REMOVED lines=14> */
[----:B------:R-:W-:Y:S02]  /*12ae0*/  ULDC.64 UR10, c[0x0][0xae8] ;  /* 0x0002ba00000a7ab9 */ /* 0x000fe40000000a00 */
[----:B------:R-:W-:Y:S01]  /*12af0*/  UIMAD.WIDE.U32 UR8, UR17, UR10, UR8 ;  /* 0x0000000a110872a5 */ /* 0x000fe2000f8e0008 */
[----:B------:R-:W-:Y:S02]  /*12b00*/  VIADD R6, R2, UR16 ;  /* 0x0000001002067c36 */ /* 0x000fe40008000000 */
[----:B------:R-:W-:Y:S01]  /*12b10*/  VIADD R8, R231, UR16 ;  /* 0x00000010e7087c36 */ /* 0x000fe20008000000 */
[----:B------:R-:W-:Y:S01]  /*12b20*/  UIMAD UR9, UR17, UR11, UR9 ;  /* 0x0000000b110972a4 */ /* 0x000fe2000f8e0209 */
[----:B0-----:R-:W-:Y:S02]  /*12b30*/  IMAD.MOV.U32 R5, RZ, RZ, R6 ;  /* 0x000000ffff057224 */ /* 0x001fe400078e0006 */
[----:B------:R-:W-:Y:S01]  /*12b40*/  ULDC.64 UR10, c[0x0][0xaf0] ;  /* 0x0002bc00000a7ab9 */ /* 0x000fe20000000a00 */
[----:B-1----:R-:W-:Y:S01]  /*12b50*/  ISETP.NE.AND P0, PT, R11, 0x1, PT ;  /* 0x000000010b00780c */ /* 0x002fe20003f05270 */
[----:B------:R-:W-:-:S04]  /*12b60*/  UIMAD UR13, UR13, UR10, URZ ;  /* 0x0000000a0d0d72a4 */ /* 0x000fc8000f8e023f */
[----:B------:R-:W-:Y:S02]  /*12b70*/  UIMAD UR4, UR12, UR11, UR13 ;  /* 0x0000000b0c0472a4 */ /* 0x000fe4000f8e020d */
[----:B------:R-:W-:-:S03]  /*12b80*/  UIMAD.WIDE.U32 UR12, UR12, UR10, UR8 ;  /* 0x0000000a0c0c72a5 */ /* 0x000fc6000f8e0008 */
[----:B------:R-:W-:Y:S01]  /*12b90*/  ULDC.64 UR8, c[0x0][0xae0] ;  /* 0x0002b80000087ab9 */ /* 0x000fe20000000a00 */
[----:B------:R-:W-:Y:S02]  /*12ba0*/  UIADD3 UR4, UR13, UR4, URZ ;  /* 0x000000040d047290 */ /* 0x000fe4000fffe03f */
[----:B------:R-:W0:Y:S08]  /*12bb0*/  @P0 LDC R3, c[0x0][0xbec] ;  /* 0x0002fb00ff030b82 */ /* 0x000e300000000800 */
        /* <DEDUP_REMOVED lines=9> */
[----:B------:R-:W-:Y:S02]  /*12c50*/  IMAD.U32 R2, RZ, RZ, UR12 ;  /* 0x0000000cff027e24 */ /* 0x000fe4000f8e00ff */
[C---:B------:R-:W-:Y:S01]  /*12c60*/  IMAD R9, R5.reuse, UR9, R4 ;  /* 0x0000000905097c24 */ /* 0x040fe2000f8e0204 */
[----:B------:R-:W-:Y:S01]  /*12c70*/  SHF.R.S32.HI R4, RZ, 0x1f, R7 ;  /* 0x0000001fff047819 */ /* 0x000fe20000011407 */
[----:B------:R-:W-:Y:S01]  /*12c80*/  IMAD.WIDE.U32 R2, R5, UR8, R2 ;  /* 0x0000000805027c25 */ /* 0x000fe2000f8e0002 */
[----:B------:R-:W-:-:S03]  /*12c90*/  ULDC.64 UR8, c[0x0][0xad8] ;  /* 0x0002b60000087ab9 */ /* 0x000fc60000000a00 */
[----:B------:R-:W-:Y:S02]  /*12ca0*/  IMAD.IADD R3, R3, 0x1, R9 ;  /* 0x0000000103037824 */ /* 0x000fe400078e0209 */
[----:B------:R-:W-:Y:S02]  /*12cb0*/  IMAD R6, R4, UR8, RZ ;  /* 0x0000000804067c24 */ /* 0x000fe4000f8e02ff */
[----:B-----5:R-:W-:Y:S02]  /*12cc0*/  IMAD R11, R0, R11, RZ ;  /* 0x0000000b000b7224 */ /* 0x020fe400078e02ff */
[C---:B------:R-:W-:Y:S02]  /*12cd0*/  VIADD R4, R8.reuse, 0x40 ;  /* 0x0000004008047836 */ /* 0x040fe40000000000 */
[C---:B------:R-:W-:Y:S01]  /*12ce0*/  IMAD R5, R7.reuse, UR9, R6 ;  /* 0x0000000907057c24 */ /* 0x040fe2000f8e0206 */
[-C--:B------:R-:W-:Y:S01]  /*12cf0*/  ISETP.GE.AND P2, PT, R8, R11.reuse, PT ;  /* 0x0000000b0800720c */ /* 0x080fe20003f46270 */
[----:B------:R-:W-:Y:S01]  /*12d00*/  IMAD.WIDE.U32 R2, R7, UR8, R2 ;  /* 0x0000000807027c25 */ /* 0x000fe2000f8e0002 */
[----:B------:R-:W-:Y:S01]  /*12d10*/  ULDC.64 UR8, c[0x0][0xa80] ;  /* 0x0002a00000087ab9 */ /* 0x000fe20000000a00 */
[----:B------:R-:W-:-:S02]  /*12d20*/  ISETP.GE.AND P1, PT, R4, R11, PT ;  /* 0x0000000b0400720c */ /* 0x000fc40003f26270 */
[----:B------:R-:W-:Y:S01]  /*12d30*/  IMAD.IADD R3, R3, 0x1, R5 ;  /* 0x0000000103037824 */ /* 0x000fe200078e0205 */
[----:B------:R-:W-:Y:S01]  /*12d40*/  LEA R4, P3, R2, UR8, 0x1 ;  /* 0x0000000802047c11 */ /* 0x000fe2000f8608ff */
[----:B------:R-:W-:Y:S02]  /*12d50*/  VIADD R0, R8, 0x20 ;  /* 0x0000002008007836 */ /* 0x000fe40000000000 */
[----:B------:R-:W-:Y:S01]  /*12d60*/  IMAD.SHL.U32 R7, R204, 0x8, RZ ;  /* 0x00000008cc077824 */ /* 0x000fe200078e00ff */
[----:B------:R-:W-:Y:S02]  /*12d70*/  LEA.HI.X R5, R2, UR9, R3, 0x1, P3 ;  /* 0x0000000902057c11 */ /* 0x000fe400098f0c03 */
[----:B------:R-:W-:Y:S01]  /*12d80*/  ISETP.GE.AND P0, PT, R0, R11, PT ;  /* 0x0000000b0000720c */ /* 0x000fe20003f06270 */
[C---:B------:R-:W-:Y:S01]  /*12d90*/  VIADD R13, R7.reuse, 0x80 ;  /* 0x00000080070d7836 */ /* 0x040fe20000000000 */
[----:B------:R0:W1:Y:S01]  /*12da0*/  SHFL.IDX PT, R2, R4, RZ, 0x181f ;  /* 0x00181fff04027589 */ /* 0x00006200000e0000 */
[----:B------:R-:W-:Y:S01]  /*12db0*/  VIADD R9, R7, 0x40 ;  /* 0x0000004007097836 */ /* 0x000fe20000000000 */
[----:B------:R-:W-:-:S02]  /*12dc0*/  SHF.R.S32.HI R12, RZ, 0x1f, R7 ;  /* 0x0000001fff0c7819 */ /* 0x000fc40000011407 */
        /* <DEDUP_REMOVED lines=18> */
.L_x_5515:
[----:B------:R-:W-:Y:S05]  /*12ef0*/  BSYNC B1 ;  /* 0x0000000000017941 */ /* 0x000fea0003800000 */
.L_x_5514:
        /* <DEDUP_REMOVED lines=18> */
.L_x_5517:
[----:B------:R-:W-:Y:S05]  /*13020*/  BSYNC B1 ;  /* 0x0000000000017941 */ /* 0x000fea0003800000 */
.L_x_5516:
        /* <DEDUP_REMOVED lines=18> */
.L_x_5519:
[----:B------:R-:W-:Y:S05]  /*13150*/  BSYNC B1 ;  /* 0x0000000000017941 */ /* 0x000fea0003800000 */
.L_x_5518:
        /* <DEDUP_REMOVED lines=19> */
.L_x_5508:
[----:B------:R-:W-:Y:S05]  /*13290*/  BSYNC B0 ;  /* 0x0000000000007941 */ /* 0x000fea0003800000 */
.L_x_5498:
[----:B------:R-:W-:Y:S02]  /*132a0*/  ULDC UR4, c[0x0][0xc3c] ;  /* 0x00030f0000047ab9 */ /* 0x000fe40000000800 */
[----:B------:R-:W-:-:S06]  /*132b0*/  UISETP.GE.AND UP0, UPT, UR7, UR4, UPT ;  /* 0x000000040700728c */ /* 0x000fcc000bf06270 */
[----:B------:R-:W-:-:S13]  /*132c0*/  PLOP3.LUT P0, PT, PT, PT, UP0, 0x80, 0x0 ;  /* 0x000000000000781c */ /* 0x000fda0003f0f008 */
[----:B------:R-:W-:Y:S05]  /*132d0*/  @!P0 BRA `(.L_x_5520) ;  /* 0xfffffedc007c8947 */ /* 0x000fea000383ffff */
[----:B------:R-:W-:Y:S05]  /*132e0*/  EXIT ;  /* 0x000000000000794d */ /* 0x000fea0003800000 */
.L_x_5461:
        /* <DEDUP_REMOVED lines=18> */
.L_x_5521:
[----:B0-----:R-:W0:Y:S01]  /*13410*/  S2R R0, SR_TID.X ;  /* 0x0000000000007919 */ /* 0x001e220000002100 */
[----:B------:R-:W-:Y:S01]  /*13420*/  ULDC UR4, c[0x0][0xc3c] ;  /* 0x00030f0000047ab9 */ /* 0x000fe20000000800 */
[----:B------:R-:W-:Y:S01]  /*13430*/  ULDC.64 UR6, c[0x0][0x208] ;  /* 0x0000820000067ab9 */ /* 0x000fe20000000a00 */
[----:B------:R-:W-:Y:S01]  /*13440*/  ULDC UR5, c[0x0][0xc38] ;  /* 0x00030e0000057ab9 */ /* 0x000fe20000000800 */
[----:B0-----:R-:W-:-:S04]  /*13450*/  LOP3.LUT R0, R0, 0x1f, RZ, 0xc0, !PT ;  /* 0x0000001f00007812 */ /* 0x001fc800078ec0ff */
[----:B------:R-:W-:-:S04]  /*13460*/  ISETP.NE.AND P0, PT, R0, 0x1f, PT ;  /* 0x0000001f0000780c */ /* 0x000fc80003f05270 */
[----:B------:R-:W-:-:S13]  /*13470*/  ISETP.GE.OR P1, PT, R0, UR4, !P0 ;  /* 0x0000000400007c0c */ /* 0x000fda000c726670 */
[----:B------:R-:W0:Y:S08]  /*13480*/  @!P1 LDC.64 R2, c[0x0][0xc80] ;  /* 0x00032000ff029b82 */ /* 0x000e300000000a00 */
[----:B------:R-:W1:Y:S01]  /*13490*/  @!P1 LDC.64 R4, c[0x0][0xc78] ;  /* 0x00031e00ff049b82 */ /* 0x000e620000000a00 */
[----:B0-----:R-:W-:-:S05]  /*134a0*/  @!P1 IMAD.WIDE.U32 R2, R0, 0x4, R2 ;  /* 0x0000000400029825 */ /* 0x001fca00078e0002 */
[----:B------:R1:W2:Y:S02]  /*134b0*/  @!P1 LDG.E R6, desc[UR6][R2.64] ;  /* 0x0000000602069981 */ /* 0x0002a4000c1e1900 */
[----:B-1----:R-:W-:-:S04]  /*134c0*/  @!P1 IMAD.WIDE.U32 R2, R0, 0x4, R4 ;  /* 0x0000000400029825 */ /* 0x002fc800078e0004 */
[----:B------:R-:W-:-:S06]  /*134d0*/  IMAD.MOV.U32 R5, RZ, RZ, RZ ;  /* 0x000000ffff057224 */ /* 0x000fcc00078e00ff */
        /* <DEDUP_REMOVED lines=32> */
.L_x_5525:
        /* <DEDUP_REMOVED lines=40> */
.L_x_5523:
        /* <DEDUP_REMOVED lines=10> */
[----:B------:R-:W-:-:S06]  /*13a00*/  VIADD R8, R10, 0xffffffff ;  /* 0xffffffff0a087836 */ /* 0x000fcc0000000000 */
[----:B------:R3:W4:Y:S02]  /*13a10*/  SHFL.IDX PT, R8, R3, R8, 0x1f ;  /* 0x00001f0803087589 */ /* 0x00072400000e0000 */
.L_x_5526:
[----:B---34-:R-:W-:Y:S01]  /*13a20*/  IMAD R3, R8, UR5, R9 ;  /* 0x0000000508037c24 */ /* 0x018fe2000f8e0209 */
[----:B-1----:R-:W-:Y:S01]  /*13a30*/  ISETP.NE.AND P0, PT, R7, 0x1, PT ;  /* 0x000000010700780c */ /* 0x002fe20003f05270 */
[----:B------:R-:W-:-:S03]  /*13a40*/  VIADD R13, R10, UR4 ;  /* 0x000000040a0d7c36 */ /* 0x000fc60008000000 */
[----:B------:R1:W-:Y:S01]  /*13a50*/  STL [R1], R3 ;  /* 0x0000000301007387 */ /* 0x0003e20000100800 */
[----:B0-----:R-:W-:-:S03]  /*13a60*/  IADD3 R5, -R3, UR6, RZ ;  /* 0x0000000603057c10 */ /* 0x001fc6000fffe1ff */
[----:B------:R1:W-:Y:S05]  /*13a70*/  STL [R1+0xc], R13 ;  /* 0x00000c0d01007387 */ /* 0x0003ea0000100800 */
[----:B------:R-:W-:Y:S05]  /*13a80*/  @!P0 BRA `(.L_x_5527) ;  /* 0x0000000000e08947 */ /* 0x000fea0003800000 */
[----:B--2---:R-:W-:Y:S01]  /*13a90*/  IABS R6, R4 ;  /* 0x0000000400067213 */ /* 0x004fe20000000000 */
[----:B------:R-:W-:Y:S01]  /*13aa0*/  IMAD.MOV.U32 R2, RZ, RZ, RZ ;  /* 0x000000ffff027224 */ /* 0x000fe200078e00ff */
[----:B------:R-:W-:Y:S02]  /*13ab0*/  IABS R8, R7 ;  /* 0x0000000700087213 */ /* 0x000fe40000000000 */
[----:B------:R-:W0:Y:S08]  /*13ac0*/  I2F.RP R9, R6 ;  /* 0x0000000600097306 */ /* 0x000e300000209400 */
[----:B------:R-:W-:Y:S08]  /*13ad0*/  I2F.RP R12, R8 ;  /* 0x00000008000c7306 */ /* 0x000ff00000209400 */
[----:B0-----:R-:W1:Y:S02]  /*13ae0*/  MUFU.RCP R9, R9 ;  /* 0x0000000900097308 */ /* 0x001e640000001000 */
[----:B-1----:R-:W-:-:S06]  /*13af0*/  VIADD R3, R9, 0xffffffe ;  /* 0x0ffffffe09037836 */ /* 0x002fcc0000000000 */
[----:B------:R-:W0:Y:S02]  /*13b00*/  F2I.FTZ.U32.TRUNC.NTZ R3, R3 ;  /* 0x0000000300037305 */ /* 0x000e24000021f000 */
[----:B0-----:R-:W-:-:S04]  /*13b10*/  IMAD.MOV R11, RZ, RZ, -R3 ;  /* 0x000000ffff0b7224 */ /* 0x001fc800078e0a03 */
[----:B------:R-:W-:-:S04]  /*13b20*/  IMAD R11, R11, R6, RZ ;  /* 0x000000060b0b7224 */ /* 0x000fc800078e02ff */
[----:B------:R-:W-:Y:S01]  /*13b30*/  IMAD.HI.U32 R10, R3, R11, R2 ;  /* 0x0000000b030a7227 */ /* 0x000fe200078e0002 */
[----:B------:R-:W-:Y:S01]  /*13b40*/  IABS R11, R5 ;  /* 0x00000005000b7213 */ /* 0x000fe20000000000 */
[----:B------:R-:W0:Y:S01]  /*13b50*/  MUFU.RCP R2, R12 ;  /* 0x0000000c00027308 */ /* 0x000e220000001000 */
[----:B------:R-:W-:-:S03]  /*13b60*/  IABS R3, R4 ;  /* 0x0000000400037213 */ /* 0x000fc60000000000 */
[----:B------:R-:W-:-:S04]  /*13b70*/  IMAD.HI.U32 R9, R10, R11, RZ ;  /* 0x0000000b0a097227 */ /* 0x000fc800078e00ff */
[----:B------:R-:W-:-:S04]  /*13b80*/  IMAD.MOV R14, RZ, RZ, -R3 ;  /* 0x000000ffff0e7224 */ /* 0x000fc800078e0a03 */
[----:B------:R-:W-:Y:S02]  /*13b90*/  IMAD R11, R9, R14, R11 ;  /* 0x0000000e090b7224 */ /* 0x000fe400078e020b */
[----:B0-----:R-:W-:-:S03]  /*13ba0*/  VIADD R3, R2, 0xffffffe ;  /* 0x0ffffffe02037836 */ /* 0x001fc60000000000 */
[----:B------:R-:W-:Y:S01]  /*13bb0*/  ISETP.GT.U32.AND P1, PT, R6, R11, PT ;  /* 0x0000000b0600720c */ /* 0x000fe20003f24070 */
[----:B------:R-:W-:Y:S02]  /*13bc0*/  IMAD.MOV.U32 R2, RZ, RZ, RZ ;  /* 0x000000ffff027224 */ /* 0x000fe400078e00ff */
[----:B------:R-:W0:Y:S10]  /*13bd0*/  F2I.FTZ.U32.TRUNC.NTZ R3, R3 ;  /* 0x0000000300037305 */ /* 0x000e34000021f000 */
[----:B------:R-:W-:-:S02]  /*13be0*/  @!P1 IMAD.IADD R11, R11, 0x1, -R6 ;  /* 0x000000010b0b9824 */ /* 0x000fc400078e0a06 */
[----:B------:R-:W-:Y:S01]  /*13bf0*/  @!P1 VIADD R9, R9, 0x1 ;  /* 0x0000000109099836 */ /* 0x000fe20000000000 */
[----:B------:R-:W-:Y:S02]  /*13c00*/  ISETP.NE.AND P1, PT, R4, RZ, PT ;  /* 0x000000ff0400720c */ /* 0x000fe40003f25270 */
[----:B------:R-:W-:Y:S01]  /*13c10*/  ISETP.GE.U32.AND P0, PT, R11, R6, PT ;  /* 0x000000060b00720c */ /* 0x000fe20003f06070 */
[----:B0-----:R-:W-:-:S04]  /*13c20*/  IMAD.MOV R11, RZ, RZ, -R3 ;  /* 0x000000ffff0b7224 */ /* 0x001fc800078e0a03 */
[----:B------:R-:W-:-:S04]  /*13c30*/  IMAD R11, R11, R8, RZ ;  /* 0x000000080b0b7224 */ /* 0x000fc800078e02ff */
[----:B------:R-:W-:Y:S01]  /*13c40*/  IMAD.HI.U32 R6, R3, R11, R2 ;  /* 0x0000000b03067227 */ /* 0x000fe200078e0002 */
[----:B------:R-:W-:-:S03]  /*13c50*/  LOP3.LUT R2, R5, R4, RZ, 0x3c, !PT ;  /* 0x0000000405027212 */ /* 0x000fc600078e3cff */
[----:B------:R-:W-:Y:S01]  /*13c60*/  @P0 VIADD R9, R9, 0x1 ;  /* 0x0000000109090836 */ /* 0x000fe20000000000 */
[----:B------:R-:W-:Y:S02]  /*13c70*/  ISETP.GE.AND P2, PT, R2, RZ, PT ;  /* 0x000000ff0200720c */ /* 0x000fe40003f46270 */
[----:B------:R-:W-:-:S05]  /*13c80*/  IABS R2, R7 ;  /* 0x0000000700027213 */ /* 0x000fca0000000000 */
[----:B------:R-:W-:-:S06]  /*13c90*/  IMAD.MOV R2, RZ, RZ, -R2 ;  /* 0x000000ffff027224 */ /* 0x000fcc00078e0a02 */
[----:B------:R-:W-:Y:S01]  /*13ca0*/  @!P2 IMAD.MOV R9, RZ, RZ, -R9 ;  /* 0x000000ffff09a224 */ /* 0x000fe200078e0a09 */
[----:B------:R-:W-:-:S04]  /*13cb0*/  @!P1 LOP3.LUT R9, RZ, R4, RZ, 0x33, !PT ;  /* 0x00000004ff099212 */ /* 0x000fc800078e33ff */
[----:B------:R-:W-:-:S05]  /*13cc0*/  IABS R3, R9 ;  /* 0x0000000900037213 */ /* 0x000fca0000000000 */
        /* <DEDUP_REMOVED lines=12> */
[--C-:B------:R-:W-:Y:S02]  /*13d90*/  IMAD.MOV R2, RZ, RZ, -R6.reuse ;  /* 0x000000ffff027224 */ /* 0x100fe400078e0a06 */
[C---:B------:R-:W-:Y:S02]  /*13da0*/  IMAD R6, R7.reuse, 0x1000000, R6 ;  /* 0x0100000007067824 */ /* 0x040fe400078e0206 */
[--C-:B------:R-:W-:Y:S02]  /*13db0*/  IMAD R7, R7, R2, R9.reuse ;  /* 0x0000000207077224 */ /* 0x100fe400078e0209 */
[----:B------:R-:W-:Y:S02]  /*13dc0*/  IMAD.MOV R2, RZ, RZ, -R9 ;  /* 0x000000ffff027224 */ /* 0x000fe400078e0a09 */
[----:B------:R-:W-:Y:S02]  /*13dd0*/  IMAD R3, R7, 0x10000, R6 ;  /* 0x0001000007037824 */ /* 0x000fe400078e0206 */
[----:B------:R-:W-:-:S03]  /*13de0*/  IMAD R2, R4, R2, R5 ;  /* 0x0000000204027224 */ /* 0x000fc600078e0205 */
[----:B------:R0:W-:Y:S01]  /*13df0*/  STL [R1+0x8], R3 ;  /* 0x0000080301007387 */ /* 0x0001e20000100800 */
[----:B------:R-:W-:Y:S05]  /*13e00*/  BRA `(.L_x_5528) ;  /* 0x0000000000f87947 */ /* 0x000fea0003800000 */
.L_x_5527:
[----:B-1----:R-:W0:Y:S01]  /*13e10*/  LDC.64 R2, c[0x0][0xc90] ;  /* 0x00032400ff027b82 */ /* 0x002e220000000a00 */
[----:B------:R-:W-:Y:S01]  /*13e20*/  ULDC.64 UR6, c[0x0][0x208] ;  /* 0x0000820000067ab9 */ /* 0x000fe20000000a00 */
[----:B0-----:R-:W-:-:S05]  /*13e30*/  IMAD.WIDE R2, R13, 0x4, R2 ;  /* 0x000000040d027825 */ /* 0x001fca00078e0202 */
[----:B------:R0:W2:Y:S02]  /*13e40*/  LDG.E R7, desc[UR6][R2.64] ;  /* 0x0000000602077981 */ /* 0x0000a4000c1e1900 */
        /* <DEDUP_REMOVED lines=29> */
[----:B------:R-:W-:-:S04]  /*14020*/  VIADDMNMX R7, R10, UR5, R7, PT ;  /* 0x000000050a077c46 */ /* 0x000fc8000b800107 */
[-C--:B------:R-:W-:Y:S02]  /*14030*/  IABS R9, R7.reuse ;  /* 0x0000000700097213 */ /* 0x080fe40000000000 */
        /* <DEDUP_REMOVED lines=11> */
[----:B------:R-:W-:Y:S02]  /*140f0*/  LOP3.LUT R3, R5, R7, RZ, 0x3c, !PT ;  /* 0x0000000705037212 */ /* 0x000fe400078e3cff */
[----:B------:R-:W-:Y:S01]  /*14100*/  IADD3 R5, R8, 0x1000000, R5 ;  /* 0x0100000008057810 */ /* 0x000fe20007ffe005 */
        /* <DEDUP_REMOVED lines=10> */
[----:B------:R-:W-:Y:S01]  /*141b0*/  @!P1 LOP3.LUT R2, RZ, R7, RZ, 0x33, !PT ;  /* 0x00000007ff029212 */ /* 0x000fe200078e33ff */
[----:B------:R-:W-:-:S04]  /*141c0*/  IMAD.MOV R7, RZ, RZ, -R7 ;  /* 0x000000ffff077224 */ /* 0x000fc800078e0a07 */
[----:B------:R-:W-:-:S05]  /*141d0*/  IMAD R3, R2, R7, R5 ;  /* 0x0000000702037224 */ /* 0x000fca00078e0205 */
[----:B------:R1:W-:Y:S02]  /*141e0*/  STL [R1+0x8], R3 ;  /* 0x0000080301007387 */ /* 0x0003e40000100800 */
.L_x_5528:
[----:B01----:R-:W-:-:S05]  /*141f0*/  LOP3.LUT R3, RZ, R2, RZ, 0x33, !PT ;  /* 0x00000002ff037212 */ /* 0x003fca00078e33ff */
[----:B------:R-:W-:-:S05]  /*14200*/  IMAD.IADD R2, R4, 0x1, R3 ;  /* 0x0000000104027824 */ /* 0x000fca00078e0203 */
[----:B------:R1:W-:Y:S01]  /*14210*/  STL [R1+0x4], R2 ;  /* 0x0000040201007387 */ /* 0x0003e20000100800 */
[----:B------:R-:W-:Y:S05]  /*14220*/  BRA `(.L_x_5529) ;  /* 0x0000000000107947 */ /* 0x000fea0003800000 */
.L_x_5524:
[----:B------:R-:W-:Y:S01]  /*14230*/  IMAD.U32 R2, RZ, RZ, UR6 ;  /* 0x00000006ff027e24 */ /* 0x000fe2000f8e00ff */
[----:B------:R0:W-:Y:S04]  /*14240*/  STL [R1+0x4], RZ ;  /* 0x000004ff01007387 */ /* 0x0001e80000100800 */
[----:B------:R0:W-:Y:S04]  /*14250*/  STL [R1+0x8], RZ ;  /* 0x000008ff01007387 */ /* 0x0001e80000100800 */
[----:B------:R0:W-:Y:S02]  /*14260*/  STL [R1], R2 ;  /* 0x0000000201007387 */ /* 0x0001e40000100800 */
.L_x_5529:
        /* <DEDUP_REMOVED lines=10> */
.L_x_5522:
        /* <DEDUP_REMOVED lines=8> */
[----:B---3--:R-:W2:Y:S01]  /*14390*/  S2R R5, SR_TID.X ;  /* 0x0000000000057919 */ /* 0x008ea20000002100 */
        /* <DEDUP_REMOVED lines=9> */
[----:B0-----:R-:W-:-:S05]  /*14430*/  IMAD.SHL.U32 R0, R5, 0x8, RZ ;  /* 0x0000000805007824 */ /* 0x001fca00078e00ff */
[C---:B-1----:R-:W-:Y:S02]  /*14440*/  LOP3.LUT R2, R0.reuse, 0x1f8, RZ, 0xc0, !PT ;  /* 0x000001f800027812 */ /* 0x042fe400078ec0ff */
        /* <DEDUP_REMOVED lines=14> */
.L_x_5638:
        /* <DEDUP_REMOVED lines=52> */
[----:B------:R-:W-:Y:S01]  /*14870*/  IMAD.MOV.U32 R10, RZ, RZ, R9 ;  /* 0x000000ffff0a7224 */ /* 0x000fe200078e0009 */
[----:B------:R-:W-:Y:S06]  /*14880*/  @P2 BRA `(.L_x_5531) ;  /* 0x0000000000182947 */ /* 0x000fec0003800000 */
[----:B------:R-:W-:Y:S05]  /*14890*/  @!P1 BRA `(.L_x_5531) ;  /* 0x0000000000149947 */ /* 0x000fea0003800000 */
[----:B------:R-:W-:Y:S02]  /*148a0*/  ULDC.64 UR4, c[0x0][0x208] ;  /* 0x0000820000047ab9 */ /* 0x000fe40000000a00 */
[----:B------:R-:W2:Y:S04]  /*148b0*/  LDG.E R7, desc[UR4][R2.64] ;  /* 0x0000000402077981 */ /* 0x000ea8000c1e1900 */
[----:B------:R-:W2:Y:S02]  /*148c0*/  LDG.E R2, desc[UR4][R2.64+0x4] ;  /* 0x0000040402027981 */ /* 0x000ea4000c1e1900 */
[----:B--2---:R-:W-:-:S05]  /*148d0*/  IMAD.IADD R10, R2, 0x1, -R7 ;  /* 0x00000001020a7824 */ /* 0x004fca00078e0a07 */
[----:B------:R1:W-:Y:S02]  /*148e0*/  STL [R1+0x38], R10 ;  /* 0x0000380a01007387 */ /* 0x0003e40000100800 */
.L_x_5531:
[----:B------:R-:W0:Y:S01]  /*148f0*/  LDL.LU R3, [R1+0x8] ;  /* 0x0000080001037983 */ /* 0x000e220000300800 */
[----:B------:R-:W-:Y:S02]  /*14900*/  ULDC.64 UR4, c[0x0][0xa20] ;  /* 0x0002880000047ab9 */ /* 0x000fe40000000a00 */
[----:B------:R-:W-:-:S04]  /*14910*/  ISETP.NE.U32.AND P1, PT, RZ, UR4, PT ;  /* 0x00000004ff007c0c */ /* 0x000fc8000bf25070 */
[----:B------:R-:W-:Y:S02]  /*14920*/  ISETP.NE.AND.EX P1, PT, RZ, UR5, PT, P1 ;  /* 0x00000005ff007c0c */ /* 0x000fe4000bf25310 */
[C---:B0-----:R-:W-:Y:S02]  /*14930*/  LOP3.LUT R9, R3.reuse, 0xff000000, RZ, 0xc0, !PT ;  /* 0xff00000003097812 */ /* 0x041fe400078ec0ff */
        /* <DEDUP_REMOVED lines=14> */
.L_x_5532:
[----:B------:R-:W-:Y:S05]  /*14a20*/  @!P0 BRA `(.L_x_5533) ;  /* 0x0000000000108947 */ /* 0x000fea0003800000 */
[----:B------:R-:W-:Y:S02]  /*14a30*/  ULDC.64 UR4, c[0x0][0x208] ;  /* 0x0000820000047ab9 */ /* 0x000fe40000000a00 */
[----:B------:R-:W2:Y:S04]  /*14a40*/  LDG.E R6, desc[UR4][R4.64] ;  /* 0x0000000404067981 */ /* 0x000ea8000c1e1900 */
[----:B------:R-:W2:Y:S02]  /*14a50*/  LDG.E R4, desc[UR4][R4.64+0x4] ;  /* 0x0000040404047981 */ /* 0x000ea4000c1e1900 */
[----:B--2---:R-:W-:-:S07]  /*14a60*/  IMAD.IADD R6, R4, 0x1, -R6 ;  /* 0x0000000104067824 */ /* 0x004fce00078e0a06 */
.L_x_5533:
[----:B0-----:R-:W3:Y:S01]  /*14a70*/  LDL R2, [R1+0x4] ;  /* 0x0000040001027983 */ /* 0x001ee20000100800 */
[----:B-----5:R-:W-:Y:S01]  /*14a80*/  IMAD.IADD R6, R6, 0x1, -R0 ;  /* 0x0000000106067824 */ /* 0x020fe200078e0a00 */
[----:B------:R-:W-:Y:S01]  /*14a90*/  BSSY B0, `(.L_x_5534) ;  /* 0x000003c000007945 */ /* 0x000fe20003800000 */
[----:B------:R-:W0:Y:S01]  /*14aa0*/  LDC R0, c[0x0][0x448] ;  /* 0x00011200ff007b82 */ /* 0x000e220000000800 */
[----:B------:R-:W-:Y:S02]  /*14ab0*/  IMAD.MOV.U32 R4, RZ, RZ, RZ ;  /* 0x000000ffff047224 */ /* 0x000fe400078e00ff */
[----:B------:R-:W-:Y:S02]  /*14ac0*/  VIADD R5, R6, 0x6f ;  /* 0x0000006f06057836 */ /* 0x000fe40000000000 */
[----:B--2---:R-:W-:Y:S02]  /*14ad0*/  IMAD.MOV.U32 R7, RZ, RZ, RZ ;  /* 0x000000ffff077224 */ /* 0x004fe400078e00ff */
[----:B------:R-:W-:Y:S01]  /*14ae0*/  IMAD.HI R4, R5, -0x6db6db6d, R4 ;  /* 0x9249249305047827 */ /* 0x000fe200078e0204 */
[----:B0-----:R-:W-:-:S13]  /*14af0*/  ISETP.NE.AND P0, PT, R0, 0x1, PT ;  /* 0x000000010000780c */ /* 0x001fda0003f05270 */
[----:B------:R-:W0:Y:S08]  /*14b00*/  @P0 LDC R0, c[0x0][0x44c] ;  /* 0x00011300ff000b82 */ /* 0x000e300000000800 */
[----:B------:R-:W2:Y:S01]  /*14b10*/  @P0 LDC R3, c[0x0][0x450] ;  /* 0x00011400ff030b82 */ /* 0x000ea20000000800 */
[----:B---3--:R-:W-:-:S04]  /*14b20*/  IMAD.SHL.U32 R2, R2, 0x80, RZ ;  /* 0x0000008002027824 */ /* 0x008fc800078e00ff */
[----:B------:R-:W-:-:S04]  /*14b30*/  VIADD R2, R2, 0x7f ;  /* 0x0000007f02027836 */ /* 0x000fc80000000000 */
[----:B0-----:R-:W-:-:S05]  /*14b40*/  @P0 IMAD.HI.U32 R0, R2, R0, RZ ;  /* 0x0000000002000227 */ /* 0x001fca00078e00ff */
[----:B--2---:R-:W-:Y:S02]  /*14b50*/  @P0 SHF.R.U32.HI R2, RZ, R3, R0 ;  /* 0x00000003ff020219 */ /* 0x004fe40000011600 */
[----:B------:R-:W-:Y:S02]  /*14b60*/  IADD3 R3, R6, 0x70, -R10 ;  /* 0x0000007006037810 */ /* 0x000fe40007ffe80a */
[----:B------:R-:W-:Y:S02]  /*14b70*/  SHF.R.U32.HI R0, RZ, 0x1f, R4 ;  /* 0x0000001fff007819 */ /* 0x000fe40000011604 */
[----:B-1----:R-:W-:Y:S01]  /*14b80*/  LOP3.LUT R10, R9, 0xff, RZ, 0xc0, !PT ;  /* 0x000000ff090a7812 */ /* 0x002fe200078ec0ff */
[----:B------:R-:W-:Y:S01]  /*14b90*/  IMAD.IADD R3, R3, 0x1, R2 ;  /* 0x0000000103037824 */ /* 0x000fe200078e0202 */
[----:B------:R-:W-:Y:S01]  /*14ba0*/  LEA.HI.SX32 R0, R4, R0, 0x1a ;  /* 0x0000000004007211 */ /* 0x000fe200078fd2ff */
[----:B------:R-:W-:-:S04]  /*14bb0*/  IMAD.MOV.U32 R2, RZ, RZ, RZ ;  /* 0x000000ffff027224 */ /* 0x000fc800078e00ff */
[----:B------:R-:W-:-:S05]  /*14bc0*/  IMAD.HI R2, R3, -0x6db6db6d, R2 ;  /* 0x9249249303027827 */ /* 0x000fca00078e0202 */
[----:B------:R-:W-:-:S04]  /*14bd0*/  SHF.R.U32.HI R3, RZ, 0x1f, R2 ;  /* 0x0000001fff037819 */ /* 0x000fc80000011602 */
[----:B------:R-:W-:-:S04]  /*14be0*/  LEA.HI.SX32 R3, R2, R3, 0x1a ;  /* 0x0000000302037211 */ /* 0x000fc800078fd2ff */
[----:B------:R-:W-:Y:S02]  /*14bf0*/  VIMNMX R8, R0, R3, PT ;  /* 0x0000000300087248 */ /* 0x000fe40003fe0100 */
[----:B------:R-:W-:Y:S01]  /*14c00*/  SHF.R.U32.HI R0, RZ, 0x10, R9 ;  /* 0x00000010ff007819 */ /* 0x000fe20000011609 */
[----:B------:R-:W-:Y:S01]  /*14c10*/  IMAD.MOV.U32 R9, RZ, RZ, R7 ;  /* 0x000000ffff097224 */ /* 0x000fe200078e0007 */
[----:B------:R-:W-:Y:S01]  /*14c20*/  ISETP.GE.AND P1, PT, R8, 0x1, PT ;  /* 0x000000010800780c */ /* 0x000fe20003f26270 */
[----:B------:R0:W-:Y:S01]  /*14c30*/  STL [R1+0x30], R8 ;  /* 0x0000300801007387 */ /* 0x0001e20000100800 */
[----:B------:R-:W-:-:S03]  /*14c40*/  ISETP.NE.AND P0, PT, R0, RZ, PT ;  /* 0x000000ff0000720c */ /* 0x000fc60003f05270 */
[----:B------:R0:W-:Y:S04]  /*14c50*/  STL [R1+0x3c], R7 ;  /* 0x00003c0701007387 */ /* 0x0001e80000100800 */
[----:B------:R0:W-:Y:S06]  /*14c60*/  STL [R1+0x48], R10 ;  /* 0x0000480a01007387 */ /* 0x0001ec0000100800 */
[----:B------:R-:W1:Y:S01]  /*14c70*/  @!P0 LDC R0, c[0x0][0x9f0] ;  /* 0x00027c00ff008b82 */ /* 0x000e620000000800 */
[----:B------:R-:W-:Y:S05]  /*14c80*/  @!P1 BRA `(.L_x_5535) ;  /* 0x0000000000709947 */ /* 0x000fea0003800000 */
        /* <DEDUP_REMOVED lines=8> */
[----:B0-----:R-:W-:Y:S01]  /*14d10*/  IMAD.HI.U32 R7, R3, R5, R2 ;  /* 0x0000000503077227 */ /* 0x001fe200078e0002 */
        /* <DEDUP_REMOVED lines=19> */
.L_x_5535:
[----:B------:R-:W-:Y:S05]  /*14e50*/  BSYNC B0 ;  /* 0x0000000000007941 */ /* 0x000fea0003800000 */
.L_x_5534:
        /* <DEDUP_REMOVED lines=14> */
[----:B------:R-:W3:Y:S01]  /*14f40*/  LDC.64 R2, c[0x0][0xc60] ;  /* 0x00031800ff027b82 */ /* 0x000ee20000000a00 */
[----:B------:R-:W1:Y:S01]  /*14f50*/  FLO.U32 R0, UR4 ;  /* 0x0000000400007d00 */ /* 0x000e6200080e0000 */
[----:B------:R-:W-:Y:S01]  /*14f60*/  ULDC.64 UR6, c[0x0][0x208] ;  /* 0x0000820000067ab9 */ /* 0x000fe20000000a00 */
[----:B-1----:R-:W-:-:S06]  /*14f70*/  ISETP.EQ.U32.AND P0, PT, R0, R5, PT ;  /* 0x000000050000720c */ /* 0x002fcc0003f02070 */
[----:B------:R-:W3:Y:S07]  /*14f80*/  POPC R5, UR4 ;  /* 0x0000000400057d09 */ /* 0x000eee0008000000 */
[----:B---3--:R-:W3:Y:S01]  /*14f90*/  @P0 ATOMG.E.ADD.STRONG.GPU PT, R3, desc[UR6][R2.64], R5 ;  /* 0x00000005020309a8 */ /* 0x008ee200081ee1c6 */
[----:B------:R-:W1:Y:S02]  /*14fa0*/  S2R R4, SR_LTMASK ;  /* 0x0000000000047919 */ /* 0x000e640000003900 */
[----:B-1----:R-:W-:-:S04]  /*14fb0*/  LOP3.LUT R4, R4, UR4, RZ, 0xc0, !PT ;  /* 0x0000000404047c12 */ /* 0x002fc8000f8ec0ff */
[----:B0-----:R-:W0:Y:S01]  /*14fc0*/  POPC R7, R4 ;  /* 0x0000000400077309 */ /* 0x001e220000000000 */
[----:B---3--:R-:W0:Y:S02]  /*14fd0*/  SHFL.IDX PT, R0, R3, R0, 0x1f ;  /* 0x00001f0003007589 */ /* 0x008e2400000e0000 */
[----:B0-----:R-:W-:-:S05]  /*14fe0*/  IADD3 R0, R0, UR38, R7 ;  /* 0x0000002600007c10 */ /* 0x001fca000fffe007 */
[----:B------:R3:W-:Y:S01]  /*14ff0*/  STL [R1], R0 ;  /* 0x0000000001007387 */ /* 0x0007e20000100800 */
[----:B------:R-:W-:Y:S05]  /*15000*/  BRA `(.L_x_5538) ;  /* 0x0000004000ec7947 */ /* 0x000fea0003800000 */
.L_x_5537:
        /* <DEDUP_REMOVED lines=19> */
[----:B-12---:R-:W-:Y:S05]  /*15140*/  CALL.ABS.NOINC R2 ;  /* 0x0000000002007343 */ /* 0x006fea0003c00000 */
.L_x_5540:
[----:B------:R-:W-:Y:S05]  /*15150*/  BSYNC B6 ;  /* 0x0000000000067941 */ /* 0x000fea0003800000 */
.L_x_5539:
        /* <DEDUP_REMOVED lines=10> */
[----:B------:R-:W-:Y:S02]  /*15200*/  IMAD.U32 R5, RZ, RZ, UR7 ;  /* 0x00000007ff057e24 */ /* 0x000fe4000f8e00ff */
[----:B------:R-:W-:Y:S02]  /*15210*/  IMAD.U32 R6, RZ, RZ, UR8 ;  /* 0x00000008ff067e24 */ /* 0x000fe4000f8e00ff */
[----:B0-----:R-:W-:-:S02]  /*15220*/  IMAD.U32 R7, RZ, RZ, UR9 ;  /* 0x00000009ff077e24 */ /* 0x001fc4000f8e00ff */
[----:B------:R-:W-:Y:S02]  /*15230*/  IMAD.U32 R10, RZ, RZ, UR4 ;  /* 0x00000004ff0a7e24 */ /* 0x000fe4000f8e00ff */
[----:B------:R-:W-:Y:S02]  /*15240*/  IMAD.U32 R11, RZ, RZ, UR5 ;  /* 0x00000005ff0b7e24 */ /* 0x000fe4000f8e00ff */
[----:B------:R-:W-:Y:S02]  /*15250*/  IMAD.MOV.U32 R8, RZ, RZ, 0x70 ;  /* 0x00000070ff087424 */ /* 0x000fe400078e00ff */
[----:B------:R-:W-:Y:S02]  /*15260*/  IMAD.MOV.U32 R12, RZ, RZ, 0x1 ;  /* 0x00000001ff0c7424 */ /* 0x000fe400078e00ff */
[----:B-1----:R-:W-:-:S07]  /*15270*/  IMAD.MOV.U32 R13, RZ, RZ, RZ ;  /* 0x000000ffff0d7224 */ /* 0x002fce00078e00ff */
[----:B------:R-:W-:-:S07]  /*15280*/  LEPC R20, `(.L_x_5543) ;  /* 0x000000001014794e */ /* 0x000fce0000000000 */
[----:B--23--:R-:W-:Y:S05]  /*15290*/  CALL.ABS.NOINC R2 ;  /* 0x0000000002007343 */ /* 0x00cfea0003c00000 */
.L_x_5543:
        /* <DEDUP_REMOVED lines=16> */
.L_x_5542:
[----:B------:R-:W-:Y:S05]  /*153a0*/  BSYNC B6 ;  /* 0x0000000000067941 */ /* 0x000fea0003800000 */
.L_x_5541:
[----:B------:R-:W3:Y:S01]  /*153b0*/  LDL.LU R4, [R1+0x1c] ;  /* 0x00001c0001047983 */ /* 0x000ee20000300800 */
[----:B------:R-:W-:-:S03]  /*153c0*/  ULDC.64 UR4, c[0x0][0x9f8] ;  /* 0x00027e0000047ab9 */ /* 0x000fc60000000a00 */
[----:B0-----:R-:W4:Y:S01]  /*153d0*/  LDL R7, [R1+0x10] ;  /* 0x0000100001077983 */ /* 0x001f220000100800 */
        /* <DEDUP_REMOVED lines=22> */
.L_x_5654:
        /* <DEDUP_REMOVED lines=9> */
.L_x_5657:
[----:B------:R-:W-:Y:S05]  /*155d0*/  @!P6 BRA `(.L_x_5545) ;  /* 0x000000040024e947 */ /* 0x000fea0003800000 */
[----:B------:R-:W-:-:S04]  /*155e0*/  ISETP.NE.U32.AND P0, PT, R2, RZ, PT ;  /* 0x000000ff0200720c */ /* 0x000fc80003f05070 */
[----:B------:R-:W-:-:S13]  /*155f0*/  ISETP.NE.AND.EX P0, PT, R3, RZ, PT, P0 ;  /* 0x000000ff0300720c */ /* 0x000fda0003f05300 */
[----:B------:R-:W-:Y:S05]  /*15600*/  @!P0 BRA `(.L_x_5547) ;  /* 0x0000000000548947 */ /* 0x000fea0003800000 */
[----:B------:R-:W0:Y:S01]  /*15610*/  LDC R6, c[0x0][0x43c] ;  /* 0x00010f00ff067b82 */ /* 0x000e220000000800 */
[----:B--2---:R-:W-:Y:S01]  /*15620*/  IMAD.MOV.U32 R9, RZ, RZ, R0 ;  /* 0x000000ffff097224 */ /* 0x004fe200078e0000 */
        /* <DEDUP_REMOVED lines=19> */
.L_x_5547:
[----:B0-----:R-:W4:Y:S01]  /*15760*/  LDL R2, [R1+0x14] ;  /* 0x0000140001027983 */ /* 0x001f220000100800 */
[----:B---3--:R-:W-:Y:S01]  /*15770*/  IMAD R0, R19, 0x8, R18 ;  /* 0x0000000813007824 */ /* 0x008fe200078e0212 */
[----:B----4-:R-:W-:-:S04]  /*15780*/  SHF.L.U32 R2, R2, 0x1f, RZ ;  /* 0x0000001f02027819 */ /* 0x010fc800000006ff */
[----:B------:R-:W0:Y:S02]  /*15790*/  SYNCS.PHASECHK.TRANS64.TRYWAIT P0, [R0+URZ+0x36840], R2 ;  /* 0x03684002000075a7 */ /* 0x000e24000800017f */
[----:B0-----:R-:W-:Y:S05]  /*157a0*/  @!P0 BRA `(.L_x_5548) ;  /* 0x00000054007c8947 */ /* 0x001fea0003800000 */
.L_x_5658:
        /* <DEDUP_REMOVED lines=11> */
.L_x_5549:
        /* <DEDUP_REMOVED lines=13> */
[----:B------:R-:W-:Y:S01]  /*15930*/  UIADD3 UR9, UR9, 0x36830, URZ ;  /* 0x0003683009097890 */ /* 0x000fe2000fffe03f */
[----:B------:R-:W-:-:S05]  /*15940*/  P2R R0, PR, RZ, 0x1 ;  /* 0x00000001ff007803 */ /* 0x000fca0000000000 */
[----:B------:R0:W-:Y:S01]  /*15950*/  STL [R1+0x20], R0 ;  /* 0x0000200001007387 */ /* 0x0001e20000100800 */
[----:B------:R-:W-:Y:S02]  /*15960*/  UIADD3 UR14, UR8, 0x21400, URZ ;  /* 0x00021400080e7890 */ /* 0x000fe4000fffe03f */
[----:B------:R-:W-:Y:S02]  /*15970*/  UIADD3 UR15, UR8, 0x24c00, URZ ;  /* 0x00024c00080f7890 */ /* 0x000fe4000fffe03f */
[----:B------:R-:W-:-:S03]  /*15980*/  UIADD3 UR17, UR8, 0x28400, URZ ;  /* 0x0002840008117890 */ /* 0x000fc6000fffe03f */
[----:B------:R-:W-:Y:S01]  /*15990*/  UMOV UR8, UR14 ;  /* 0x0000000e00087c82 */ /* 0x000fe20008000000 */
        /* <DEDUP_REMOVED lines=10> */
[----:B------:R-:W-:Y:S02]  /*15a40*/  UMOV UR10, UR14 ;  /* 0x0000000e000a7c82 */ /* 0x000fe40008000000 */
[----:B------:R0:W-:Y:S02]  /*15a50*/  UTMALDG.4D [UR8], [UR4], desc[UR6] ;  /* 0x00000608040075b4 */ /* 0x0001e40008019000 */
[----:B0-----:R-:W-:Y:S01]  /*15a60*/  NOP ;  /* 0x0000000000007918 */ /* 0x001fe20000000000 */
.L_x_5545:
        /* <DEDUP_REMOVED lines=39> */
[----:B0-2---:R-:W-:Y:S05]  /*15ce0*/  CALL.ABS.NOINC R2 ;  /* 0x0000000002007343 */ /* 0x005fea0003c00000 */
.L_x_5551:
[----:B------:R-:W-:Y:S05]  /*15cf0*/  BSYNC B6 ;  /* 0x0000000000067941 */ /* 0x000fea0003800000 */
.L_x_5550:
[----:B0-----:R-:W3:Y:S01]  /*15d00*/  LDL.LU R0, [R1+0x44] ;  /* 0x0000440001007983 */ /* 0x001ee20000300800 */
[----:B------:R-:W-:Y:S01]  /*15d10*/  ULDC.64 UR4, c[0x0][0x2d8] ;  /* 0x0000b60000047ab9 */ /* 0x000fe20000000a00 */
[----:B------:R-:W0:Y:S01]  /*15d20*/  LDC R7, c[0x0][0x448] ;  /* 0x00011200ff077b82 */ /* 0x000e220000000800 */
[----:B------:R-:W-:Y:S01]  /*15d30*/  ULDC.64 UR6, c[0x0][0x280] ;  /* 0x0000a00000067ab9 */ /* 0x000fe20000000a00 */
[----:B------:R-:W4:Y:S04]  /*15d40*/  LDL.LU R5, [R1+0x34] ;  /* 0x0000340001057983 */ /* 0x000f280000300800 */
[----:B------:R-:W4:Y:S04]  /*15d50*/  LDL.LU.64 R2, [R1+0x50] ;  /* 0x0000500001027983 */ /* 0x000f280000300a00 */
[----:B------:R-:W3:Y:S04]  /*15d60*/  LDL.LU R4, [R1+0x2c] ;  /* 0x00002c0001047983 */ /* 0x000ee80000300800 */
[----:B--2---:R-:W2:Y:S01]  /*15d70*/  LDL R9, [R1+0x4] ;  /* 0x0000040001097983 */ /* 0x004ea20000100800 */
[----:B------:R-:W1:Y:S01]  /*15d80*/  S2R R10, SR_TID.X ;  /* 0x00000000000a7919 */ /* 0x000e620000002100 */
[----:B0-----:R-:W-:-:S13]  /*15d90*/  ISETP.NE.AND P0, PT, R7, 0x1, PT ;  /* 0x000000010700780c */ /* 0x001fda0003f05270 */
[----:B------:R-:W0:Y:S01]  /*15da0*/  @P0 LDC R6, c[0x0][0x450] ;  /* 0x00011400ff060b82 */ /* 0x000e220000000800 */
[----:B-1----:R-:W-:-:S05]  /*15db0*/  IMAD.SHL.U32 R10, R10, 0x8, RZ ;  /* 0x000000080a0a7824 */ /* 0x002fca00078e00ff */
[----:B------:R-:W-:-:S04]  /*15dc0*/  LOP3.LUT R10, R10, 0x38, RZ, 0xc0, !PT ;  /* 0x000000380a0a7812 */ /* 0x000fc800078ec0ff */
[C---:B------:R-:W-:Y:S02]  /*15dd0*/  LOP3.LUT R11, R10.reuse, 0x40, RZ, 0xfc, !PT ;  /* 0x000000400a0b7812 */ /* 0x040fe400078efcff */
        /* <DEDUP_REMOVED lines=10> */
[----:B------:R-:W3:Y:S02]  /*15e80*/  S2R R4, SR_TID.X ;  /* 0x0000000000047919 */ /* 0x000ee40000002100 */
[----:B------:R-:W-:Y:S01]  /*15e90*/  IMAD.IADD R3, R3, 0x1, R0 ;  /* 0x0000000103037824 */ /* 0x000fe200078e0200 */
[----:B-1----:R-:W-:-:S04]  /*15ea0*/  LOP3.LUT R5, R5, 0x7f, RZ, 0xc0, !PT ;  /* 0x0000007f05057812 */ /* 0x002fc800078ec0ff */
[----:B------:R-:W-:Y:S01]  /*15eb0*/  SHF.R.U32.HI R5, RZ, 0x3, R5 ;  /* 0x00000003ff057819 */ /* 0x000fe20000011605 */
[----:B---3--:R-:W-:-:S05]  /*15ec0*/  IMAD.SHL.U32 R4, R4, 0x10, RZ ;  /* 0x0000001004047824 */ /* 0x008fca00078e00ff */
[----:B------:R-:W-:Y:S02]  /*15ed0*/  LOP3.LUT R4, R5, 0x70, R4, 0xf8, !PT ;  /* 0x0000007005047812 */ /* 0x000fe400078ef804 */
[----:B------:R-:W1:Y:S03]  /*15ee0*/  @P0 LDC R5, c[0x0][0x44c] ;  /* 0x00011300ff050b82 */ /* 0x000e660000000800 */
[----:B--2---:R-:W-:-:S04]  /*15ef0*/  IMAD R0, R9, 0x80, R4 ;  /* 0x0000008009007824 */ /* 0x004fc800078e0204 */
        /* <DEDUP_REMOVED lines=9> */
[----:B------:R-:W-:Y:S01]  /*15f90*/  ULDC.64 UR4, c[0x0][0x2c8] ;  /* 0x0000b20000047ab9 */ /* 0x000fe20000000a00 */
[----:B------:R-:W0:Y:S02]  /*15fa0*/  S2R R5, SR_TID.X ;  /* 0x0000000000057919 */ /* 0x000e240000002100 */
        /* <DEDUP_REMOVED lines=10> */
[----:B------:R-:W-:Y:S01]  /*16050*/  ISETP.GE.AND P1, PT, R11, UR4, PT ;  /* 0x000000040b007c0c */ /* 0x000fe2000bf26270 */
[----:B0-----:R-:W-:-:S05]  /*16060*/  IMAD.SHL.U32 R8, R5, 0x8, RZ ;  /* 0x0000000805087824 */ /* 0x001fca00078e00ff */
[----:B------:R-:W-:-:S04]  /*16070*/  LOP3.LUT R8, R8, 0x38, RZ, 0xc0, !PT ;  /* 0x0000003808087812 */ /* 0x000fc800078ec0ff */
[----:B------:R-:W-:Y:S01]  /*16080*/  ISETP.GE.AND P2, PT, R8, UR4, PT ;  /* 0x0000000408007c0c */ /* 0x000fe2000bf46270 */
[----:B------:R-:W-:Y:S01]  /*16090*/  UMOV UR4, 0xffffffff ;  /* 0xffffffff00047882 */ /* 0x000fe20000000000 */
[----:B------:R-:W-:Y:S02]  /*160a0*/  LEA.HI.X R3, R2, UR7, R0, 0x1, P3 ;  /* 0x0000000702037c11 */ /* 0x000fe400098f0c00 */
[----:B-1----:R-:W-:Y:S09]  /*160b0*/  BRA.DIV UR4, `(.L_x_5552) ;  /* 0x0000004e044c7947 */ /* 0x002ff2000b800000 */
[----:B------:R-:W0:Y:S02]  /*160c0*/  S2R R6, SR_TID.X ;  /* 0x0000000000067919 */ /* 0x000e240000002100 */
[----:B0-----:R-:W-:-:S04]  /*160d0*/  LOP3.LUT R6, R6, 0x7f, RZ, 0xc0, !PT ;  /* 0x0000007f06067812 */ /* 0x001fc800078ec0ff */
[----:B------:R-:W-:Y:S02]  /*160e0*/  SHF.R.U32.HI R9, RZ, 0x3, R6 ;  /* 0x00000003ff097819 */ /* 0x000fe40000011606 */
[----:B------:R-:W2:Y:S04]  /*160f0*/  LDL.LU R6, [R1+0x4] ;  /* 0x0000040001067983 */ /* 0x000ea80000300800 */
[----:B------:R-:W3:Y:S01]  /*16100*/  LDL.LU R8, [R1+0x38] ;  /* 0x0000380001087983 */ /* 0x000ee20000300800 */
[----:B------:R-:W-:Y:S01]  /*16110*/  ULDC.64 UR4, c[0x0][0x208] ;  /* 0x0000820000047ab9 */ /* 0x000fe20000000a00 */
[----:B--2---:R-:W-:Y:S02]  /*16120*/  IMAD R2, R6, 0x80, R9 ;  /* 0x0000008006027824 */ /* 0x004fe400078e0209 */
[----:B------:R-:W0:Y:S01]  /*16130*/  S2R R6, SR_TID.X ;  /* 0x0000000000067919 */ /* 0x000e220000002100 */
[----:B---3--:R-:W-:-:S02]  /*16140*/  IMAD R0, R8, R7, RZ ;  /* 0x0000000708007224 */ /* 0x008fc400078e02ff */
[----:B------:R-:W1:Y:S01]  /*16150*/  SHFL.IDX PT, R7, R4, RZ, 0x181f ;  /* 0x00181fff04077589 */ /* 0x000e6200000e0000 */
[C---:B------:R-:W-:Y:S02]  /*16160*/  VIADD R5, R2.reuse, 0x10 ;  /* 0x0000001002057836 */ /* 0x040fe40000000000 */
[-C--:B------:R-:W-:Y:S01]  /*16170*/  ISETP.GE.AND P4, PT, R2, R0.reuse, PT ;  /* 0x000000000200720c */ /* 0x080fe20003f86270 */
[----:B------:R-:W-:Y:S02]  /*16180*/  SHFL.IDX PT, R9, R3, 0x1, 0x181f ;  /* 0x00381f0003097f89 */ /* 0x000fe400000e0000 */
[----:B------:R-:W-:Y:S02]  /*16190*/  ISETP.GE.AND P3, PT, R5, R0, PT ;  /* 0x000000000500720c */ /* 0x000fe40003f66270 */
[----:B------:R-:W-:Y:S01]  /*161a0*/  SHFL.IDX PT, R5, R4, 0x1, 0x181f ;  /* 0x00381f0004057f89 */ /* 0x000fe200000e0000 */
[----:B0-----:R-:W-:-:S03]  /*161b0*/  IMAD.SHL.U32 R11, R6, 0x8, RZ ;  /* 0x00000008060b7824 */ /* 0x001fc600078e00ff */
[----:B------:R-:W0:Y:S02]  /*161c0*/  SHFL.IDX PT, R6, R3, RZ, 0x181f ;  /* 0x00181fff03067589 */ /* 0x000e2400000e0000 */
[----:B------:R-:W-:-:S04]  /*161d0*/  LOP3.LUT R11, R11, 0x38, RZ, 0xc0, !PT ;  /* 0x000000380b0b7812 */ /* 0x000fc800078ec0ff */
[----:B-1----:R-:W-:-:S05]  /*161e0*/  @!P4 LEA R7, P5, R11, R7, 0x1 ;  /* 0x000000070b07c211 */ /* 0x002fca00078a08ff */
[----:B0-----:R-:W-:Y:S01]  /*161f0*/  @!P4 IMAD.X R6, RZ, RZ, R6, P5 ;  /* 0x000000ffff06c224 */ /* 0x001fe200028e0606 */
[----:B------:R-:W-:-:S04]  /*16200*/  @!P3 LEA R8, P5, R11, R5, 0x1 ;  /* 0x000000050b08b211 */ /* 0x000fc800078a08ff */
[----:B------:R-:W-:Y:S01]  /*16210*/  @!P4 LOP3.LUT R7, R7, R6, RZ, 0x3c, !PT ;  /* 0x000000060707c212 */ /* 0x000fe200078e3cff */
[----:B------:R-:W-:-:S03]  /*16220*/  @!P3 IMAD.X R5, RZ, RZ, R9, P5 ;  /* 0x000000ffff05b224 */ /* 0x000fc600028e0609 */
[----:B------:R-:W-:-:S04]  /*16230*/  @!P4 LOP3.LUT R6, R7, R6, RZ, 0x3c, !PT ;  /* 0x000000060706c212 */ /* 0x000fc800078e3cff */
[----:B------:R-:W-:-:S05]  /*16240*/  @!P4 LOP3.LUT R7, R7, R6, RZ, 0x3c, !PT ;  /* 0x000000060707c212 */ /* 0x000fca00078e3cff */
[----:B-----5:R-:W-:Y:S04]  /*16250*/  @!P4 LDGSTS.E.BYPASS.LTC128B.128 [R10+0x15400], desc[UR4][R6.64], !P2 ;  /* 0x15400000060acfae */ /* 0x020fe8000d101d44 */
[----:B------:R-:W-:Y:S04]  /*16260*/  @!P4 LDGSTS.E.BYPASS.LTC128B.128 [R10+0x19400], desc[UR4][R6.64+0x80], !P1 ;  /* 0x19400080060acfae */ /* 0x000fe8000c901d44 */
[----:B------:R0:W-:Y:S02]  /*16270*/  @!P4 LDGSTS.E.BYPASS.LTC128B.128 [R10+0x1d400], desc[UR4][R6.64+0x100], !P0 ;  /* 0x1d400100060acfae */ /* 0x0001e4000c101d44 */
[----:B0-----:R-:W-:-:S02]  /*16280*/  @!P3 IMAD.MOV.U32 R6, RZ, RZ, R8 ;  /* 0x000000ffff06b224 */ /* 0x001fc400078e0008 */
[----:B------:R-:W-:Y:S01]  /*16290*/  @!P3 IMAD.MOV.U32 R7, RZ, RZ, R5 ;  /* 0x000000ffff07b224 */ /* 0x000fe200078e0005 */
[----:B------:R-:W-:Y:S01]  /*162a0*/  SHFL.IDX PT, R8, R3, 0x2, 0x181f ;  /* 0x00581f0003087f89 */ /* 0x000fe200000e0000 */
[----:B------:R-:W-:-:S03]  /*162b0*/  VIADD R5, R2, 0x20 ;  /* 0x0000002002057836 */ /* 0x000fc60000000000 */
[----:B------:R-:W-:Y:S04]  /*162c0*/  @!P3 LDGSTS.E.BYPASS.LTC128B.128 [R10+0x15c00], desc[UR4][R6.64], !P2 ;  /* 0x15c00000060abfae */ /* 0x000fe8000d101d44 */
[----:B------:R-:W-:Y:S04]  /*162d0*/  @!P3 LDGSTS.E.BYPASS.LTC128B.128 [R10+0x19c00], desc[UR4][R6.64+0x80], !P1 ;  /* 0x19c00080060abfae */ /* 0x000fe8000c901d44 */
[----:B------:R0:W-:Y:S01]  /*162e0*/  @!P3 LDGSTS.E.BYPASS.LTC128B.128 [R10+0x1dc00], desc[UR4][R6.64+0x100], !P0 ;  /* 0x1dc00100060abfae */ /* 0x0001e2000c101d44 */
[----:B------:R-:W-:-:S03]  /*162f0*/  ISETP.GE.AND P3, PT, R5, R0, PT ;  /* 0x000000000500720c */ /* 0x000fc60003f66270 */
[----:B------:R-:W1:Y:S10]  /*16300*/  SHFL.IDX PT, R5, R4, 0x2, 0x181f ;  /* 0x00581f0004057f89 */ /* 0x000e7400000e0000 */
        /* <DEDUP_REMOVED lines=53> */
.L_x_5675:
        /* <DEDUP_REMOVED lines=16> */
.L_x_5554:
[----:B------:R-:W-:Y:S05]  /*16760*/  BSYNC B0 ;  /* 0x0000000000007941 */ /* 0x000fea0003800000 */
.L_x_5553:
[----:B------:R-:W-:Y:S01]  /*16770*/  NOP ;  /* 0x0000000000007918 */ /* 0x000fe20000000000 */
[----:B------:R-:W-:Y:S01]  /*16780*/  PLOP3.LUT P0, PT, PT, PT, PT, 0x80, 0x0 ;  /* 0x000000000000781c */ /* 0x000fe20003f0f070 */
[----:B0-----:R-:W-:-:S12]  /*16790*/  VIADD R6, R18, 0x36800 ;  /* 0x0003680012067836 */ /* 0x001fd80000000000 */
.L_x_5555:
        /* <DEDUP_REMOVED lines=18> */
.L_x_5676:
[----:B------:R-:W-:Y:S05]  /*168c0*/  BSYNC B0 ;  /* 0x0000000000007941 */ /* 0x000fea0003800000 */
.L_x_5556:
        /* <DEDUP_REMOVED lines=55> */
.L_x_5564:
[----:B------:R-:W-:Y:S01]  /*16c40*/  IMAD R3, R9, 0x8, R18 ;  /* 0x0000000809037824 */ /* 0x000fe200078e0212 */
[----:B------:R-:W-:Y:S01]  /*16c50*/  SHF.L.U32 R2, R13, 0x1f, RZ ;  /* 0x0000001f0d027819 */ /* 0x000fe200000006ff */
[----:B------:R-:W-:Y:S03]  /*16c60*/  BSSY B3, `(.L_x_5565) ;  /* 0x0000003000037945 */ /* 0x000fe60003800000 */
[----:B------:R-:W1:Y:S02]  /*16c70*/  SYNCS.PHASECHK.TRANS64.TRYWAIT P0, [R3+URZ+0x36840], R2 ;  /* 0x03684002030075a7 */ /* 0x000e64000800017f */
[----:B-1----:R-:W-:Y:S05]  /*16c80*/  @!P0 BRA `(.L_x_5566) ;  /* 0x0000004c00648947 */ /* 0x002fea0003800000 */
.L_x_5677:
[----:B------:R-:W-:Y:S05]  /*16c90*/  BSYNC B3 ;  /* 0x0000000000037941 */ /* 0x000fea0003800000 */
.L_x_5565:
        /* <DEDUP_REMOVED lines=12> */
.L_x_5568:
[----:B------:R-:W-:Y:S05]  /*16d60*/  BSYNC B3 ;  /* 0x0000000000037941 */ /* 0x000fea0003800000 */
.L_x_5567:
        /* <DEDUP_REMOVED lines=12> */
.L_x_5569:
        /* <DEDUP_REMOVED lines=16> */
.L_x_5570:
        /* <DEDUP_REMOVED lines=16> */
.L_x_5571:
        /* <DEDUP_REMOVED lines=16> */
.L_x_5678:
[----:B------:R-:W-:Y:S05]  /*17130*/  BSYNC B3 ;  /* 0x0000000000037941 */ /* 0x000fea0003800000 */
.L_x_5572:
        /* <DEDUP_REMOVED lines=12> */
.L_x_5575:
[----:B------:R-:W-:Y:S05]  /*17200*/  BSYNC B3 ;  /* 0x0000000000037941 */ /* 0x000fea0003800000 */
.L_x_5574:
        /* <DEDUP_REMOVED lines=13> */
.L_x_5576:
        /* <DEDUP_REMOVED lines=15> */
.L_x_5577:
        /* <DEDUP_REMOVED lines=15> */
.L_x_5578:
        /* <DEDUP_REMOVED lines=12> */
.L_x_5563:
[----:B------:R-:W-:Y:S05]  /*17580*/  BSYNC B1 ;  /* 0x0000000000017941 */ /* 0x000fea0003800000 */
.L_x_5562:
[----:B0-----:R-:W2:Y:S01]  /*17590*/  LDL.LU R0, [R1+0x40] ;  /* 0x0000400001007983 */ /* 0x001ea20000300800 */
[----:B------:R-:W-:-:S03]  /*175a0*/  IMAD.MOV.U32 R19, RZ, RZ, R9 ;  /* 0x000000ffff137224 */ /* 0x000fc600078e0009 */
[----:B------:R0:W-:Y:S02]  /*175b0*/  STL [R1+0x14], R13 ;  /* 0x0000140d01007387 */ /* 0x0001e40000100800 */
[----:B0-2---:R-:W-:-:S07]  /*175c0*/  VIADD R0, R0, 0xfffffffd ;  /* 0xfffffffd00007836 */ /* 0x005fce0000000000 */
.L_x_5561:
[----:B------:R-:W-:Y:S05]  /*175d0*/  BSYNC B2 ;  /* 0x0000000000027941 */ /* 0x000fea0003800000 */
.L_x_5560:
[----:B------:R-:W-:Y:S01]  /*175e0*/  VIADD R12, R12, 0xfffffffe ;  /* 0xfffffffe0c0c7836 */ /* 0x000fe20000000000 */
[----:B------:R-:W-:-:S04]  /*175f0*/  LOP3.LUT R4, RZ, R4, RZ, 0x33, !PT ;  /* 0x00000004ff047212 */ /* 0x000fc800078e33ff */
[----:B------:R-:W-:-:S13]  /*17600*/  ISETP.NE.AND P0, PT, R12, R4, PT ;  /* 0x000000040c00720c */ /* 0x000fda0003f05270 */
[----:B------:R-:W-:Y:S05]  /*17610*/  @!P0 BRA `(.L_x_5559) ;  /* 0x0000001400cc8947 */ /* 0x000fea0003800000 */
[----:B------:R-:W-:-:S07]  /*17620*/  IMAD.MOV.U32 R9, RZ, RZ, R17 ;  /* 0x000000ffff097224 */ /* 0x000fce00078e0011 */
.L_x_5613:
        /* <DEDUP_REMOVED lines=36> */
.L_x_5581:
[----:B------:R-:W-:Y:S01]  /*17870*/  IMAD R3, R4, 0x8, R18 ;  /* 0x0000000804037824 */ /* 0x000fe200078e0212 */
[----:B------:R-:W-:Y:S01]  /*17880*/  SHF.L.U32 R2, R5, 0x1f, RZ ;  /* 0x0000001f05027819 */ /* 0x000fe200000006ff */
[----:B------:R-:W-:Y:S03]  /*17890*/  BSSY B2, `(.L_x_5582) ;  /* 0x0000003000027945 */ /* 0x000fe60003800000 */
[----:B------:R-:W1:Y:S02]  /*178a0*/  SYNCS.PHASECHK.TRANS64.TRYWAIT P0, [R3+URZ+0x36840], R2 ;  /* 0x03684002030075a7 */ /* 0x000e64000800017f */
[----:B-1----:R-:W-:Y:S05]  /*178b0*/  @!P0 BRA `(.L_x_5583) ;  /* 0x0000004000808947 */ /* 0x002fea0003800000 */
.L_x_5679:
[----:B------:R-:W-:Y:S05]  /*178c0*/  BSYNC B2 ;  /* 0x0000000000027941 */ /* 0x000fea0003800000 */
.L_x_5582:
        /* <DEDUP_REMOVED lines=12> */
.L_x_5585:
[----:B------:R-:W-:Y:S05]  /*17990*/  BSYNC B2 ;  /* 0x0000000000027941 */ /* 0x000fea0003800000 */
.L_x_5584:
        /* <DEDUP_REMOVED lines=12> */
.L_x_5586:
        /* <DEDUP_REMOVED lines=16> */
.L_x_5587:
        /* <DEDUP_REMOVED lines=16> */
.L_x_5588:
        /* <DEDUP_REMOVED lines=16> */
.L_x_5680:
[----:B------:R-:W-:Y:S05]  /*17d60*/  BSYNC B2 ;  /* 0x0000000000027941 */ /* 0x000fea0003800000 */
.L_x_5589:
        /* <DEDUP_REMOVED lines=11> */
.L_x_5592:
[----:B------:R-:W-:Y:S05]  /*17e20*/  BSYNC B2 ;  /* 0x0000000000027941 */ /* 0x000fea0003800000 */
.L_x_5591:
        /* <DEDUP_REMOVED lines=12> */
.L_x_5593:
        /* <DEDUP_REMOVED lines=15> */
.L_x_5594:
        /* <DEDUP_REMOVED lines=15> */
.L_x_5595:
        /* <DEDUP_REMOVED lines=12> */
.L_x_5580:
[----:B------:R-:W-:Y:S05]  /*18190*/  BSYNC B1 ;  /* 0x0000000000017941 */ /* 0x000fea0003800000 */
.L_x_5579:
        /* <DEDUP_REMOVED lines=36> */
.L_x_5598:
[----:B------:R-:W-:Y:S01]  /*183e0*/  IMAD R2, R19, 0x8, R18 ;  /* 0x0000000813027824 */ /* 0x000fe200078e0212 */
[----:B------:R-:W-:Y:S01]  /*183f0*/  SHF.L.U32 R3, R12, 0x1f, RZ ;  /* 0x0000001f0c037819 */ /* 0x000fe200000006ff */
[----:B------:R-:W-:Y:S03]  /*18400*/  BSSY B2, `(.L_x_5599) ;  /* 0x0000003000027945 */ /* 0x000fe60003800000 */
[----:B------:R-:W2:Y:S02]  /*18410*/  SYNCS.PHASECHK.TRANS64.TRYWAIT P0, [R2+URZ+0x36840], R3 ;  /* 0x03684003020075a7 */ /* 0x000ea4000800017f */
[----:B--2---:R-:W-:Y:S05]  /*18420*/  @!P0 BRA `(.L_x_5600) ;  /* 0x0000003400cc8947 */ /* 0x004fea0003800000 */
.L_x_5681:
[----:B------:R-:W-:Y:S05]  /*18430*/  BSYNC B2 ;  /* 0x0000000000027941 */ /* 0x000fea0003800000 */
.L_x_5599:
        /* <DEDUP_REMOVED lines=12> */
.L_x_5602:
[----:B------:R-:W-:Y:S05]  /*18500*/  BSYNC B2 ;  /* 0x0000000000027941 */ /* 0x000fea0003800000 */
.L_x_5601:
        /* <DEDUP_REMOVED lines=13> */
.L_x_5603:
        /* <DEDUP_REMOVED lines=16> */
.L_x_5604:
        /* <DEDUP_REMOVED lines=16> */
.L_x_5605:
        /* <DEDUP_REMOVED lines=15> */
.L_x_5682:
[----:B------:R-:W-:Y:S05]  /*188d0*/  BSYNC B2 ;  /* 0x0000000000027941 */ /* 0x000fea0003800000 */
.L_x_5606:
        /* <DEDUP_REMOVED lines=11> */
.L_x_5609:
[----:B------:R-:W-:Y:S05]  /*18990*/  BSYNC B2 ;  /* 0x0000000000027941 */ /* 0x000fea0003800000 */
.L_x_5608:
        /* <DEDUP_REMOVED lines=12> */
.L_x_5610:
        /* <DEDUP_REMOVED lines=15> */
.L_x_5611:
        /* <DEDUP_REMOVED lines=15> */
.L_x_5612:
        /* <DEDUP_REMOVED lines=12> */
.L_x_5597:
[----:B------:R-:W-:Y:S05]  /*18d00*/  BSYNC B1 ;  /* 0x0000000000017941 */ /* 0x000fea0003800000 */
.L_x_5596:
[----:B------:R-:W2:Y:S01]  /*18d10*/  LDL R2, [R1+0x28] ;  /* 0x0000280001027983 */ /* 0x000ea20000100800 */
[----:B------:R-:W-:Y:S01]  /*18d20*/  VIADD R0, R0, 0xfffffffe ;  /* 0xfffffffe00007836 */ /* 0x000fe20000000000 */
[----:B--2---:R-:W-:-:S13]  /*18d30*/  ISETP.GT.AND P0, PT, R7, R2, PT ;  /* 0x000000020700720c */ /* 0x004fda0003f04270 */
[----:B------:R-:W-:Y:S05]  /*18d40*/  @P0 BRA `(.L_x_5613) ;  /* 0xffffffe800380947 */ /* 0x000fea000383ffff */
.L_x_5559:
[----:B------:R-:W-:Y:S05]  /*18d50*/  BSYNC B0 ;  /* 0x0000000000007941 */ /* 0x000fea0003800000 */
.L_x_5558:
        /* <DEDUP_REMOVED lines=19> */
.L_x_5615:
[----:B------:R-:W-:Y:S05]  /*18e90*/  BSYNC B0 ;  /* 0x0000000000007941 */ /* 0x000fea0003800000 */
.L_x_5614:
        /* <DEDUP_REMOVED lines=11> */
.L_x_5683:
[----:B------:R-:W-:Y:S05]  /*18f50*/  BSYNC B1 ;  /* 0x0000000000017941 */ /* 0x000fea0003800000 */
.L_x_5618:
        /* <DEDUP_REMOVED lines=9> */
.L_x_5621:
[----:B------:R-:W-:Y:S05]  /*18ff0*/  BSYNC B1 ;  /* 0x0000000000017941 */ /* 0x000fea0003800000 */
.L_x_5620:
        /* <DEDUP_REMOVED lines=12> */
.L_x_5622:
        /* <DEDUP_REMOVED lines=15> */
.L_x_5623:
        /* <DEDUP_REMOVED lines=15> */
.L_x_5624:
        /* <DEDUP_REMOVED lines=10> */
.L_x_5617:
[----:B------:R-:W-:Y:S05]  /*19340*/  BSYNC B0 ;  /* 0x0000000000007941 */ /* 0x000fea0003800000 */
.L_x_5616:
[----:B------:R-:W2:Y:S01]  /*19350*/  LDL.LU R4, [R1+0x14] ;  /* 0x0000140001047983 */ /* 0x000ea20000300800 */
[----:B------:R-:W-:-:S05]  /*19360*/  VIADD R19, R19, 0x1 ;  /* 0x0000000113137836 */ /* 0x000fca0000000000 */
[----:B------:R-:W-:-:S04]  /*19370*/  ISETP.NE.AND P0, PT, R19, 0x2, PT ;  /* 0x000000021300780c */ /* 0x000fc80003f05270 */
[----:B------:R-:W-:Y:S02]  /*19380*/  SEL R0, RZ, 0x1, P0 ;  /* 0x00000001ff007807 */ /* 0x000fe40000000000 */
[----:B------:R-:W-:Y:S02]  /*19390*/  SEL R19, R19, RZ, P0 ;  /* 0x000000ff13137207 */ /* 0x000fe40000000000 */
[----:B--2---:R-:W-:-:S05]  /*193a0*/  LOP3.LUT R4, R4, R0, RZ, 0x3c, !PT ;  /* 0x0000000004047212 */ /* 0x004fca00078e3cff */
[----:B------:R2:W-:Y:S02]  /*193b0*/  STL [R1+0x14], R4 ;  /* 0x0000140401007387 */ /* 0x0005e40000100800 */
.L_x_5538:
[----:B------:R-:W-:Y:S05]  /*193c0*/  BSYNC B7 ;  /* 0x0000000000077941 */ /* 0x000fea0003800000 */
.L_x_5536:
        /* <DEDUP_REMOVED lines=14> */
.L_x_5625:
[----:B------:R-:W0:Y:S01]  /*194b0*/  S2R R0, SR_TID.X ;  /* 0x0000000000007919 */ /* 0x000e220000002100 */
[----:B------:R-:W-:Y:S01]  /*194c0*/  UMOV UR4, 0xffffffff ;  /* 0xffffffff00047882 */ /* 0x000fe20000000000 */
[----:B0-----:R-:W-:-:S04]  /*194d0*/  LOP3.LUT R10, R0, 0x1f, RZ, 0xc0, !PT ;  /* 0x0000001f000a7812 */ /* 0x001fc800078ec0ff */
[----:B------:R-:W-:Y:S01]  /*194e0*/  ISETP.NE.AND P0, PT, R10, 0x1f, PT ;  /* 0x0000001f0a00780c */ /* 0x000fe20003f05270 */
[----:B------:R-:W-:-:S12]  /*194f0*/  BRA.DIV UR4, `(.L_x_5627) ;  /* 0x0000002604d47947 */ /* 0x000fd8000b800000 */
[----:B------:R-:W3:Y:S01]  /*19500*/  LDL.LU R3, [R1] ;  /* 0x0000000001037983 */ /* 0x000ee20000300800 */
[----:B------:R-:W-:-:S03]  /*19510*/  ULDC UR4, c[0x0][0xc3c] ;  /* 0x00030f0000047ab9 */ /* 0x000fc60000000800 */
[----:B-1----:R-:W4:Y:S01]  /*19520*/  LDL R8, [R1+0xc] ;  /* 0x00000c0001087983 */ /* 0x002f220000100800 */
[----:B------:R-:W-:Y:S01]  /*19530*/  ULDC.64 UR6, c[0x0][0x208] ;  /* 0x0000820000067ab9 */ /* 0x000fe20000000a00 */
[----:B----4-:R-:W-:Y:S02]  /*19540*/  IMAD.IADD R0, R8, 0x1, R10 ;  /* 0x0000000108007824 */ /* 0x010fe400078e020a */
[----:B---3--:R-:W-:-:S03]  /*19550*/  IMAD.MOV.U32 R8, RZ, RZ, R3 ;  /* 0x000000ffff087224 */ /* 0x008fc600078e0003 */
[----:B------:R-:W-:-:S13]  /*19560*/  ISETP.GE.OR P1, PT, R0, UR4, !P0 ;  /* 0x0000000400007c0c */ /* 0x000fda000c726670 */
[----:B------:R-:W0:Y:S08]  /*19570*/  @!P1 LDC.64 R2, c[0x0][0xc80] ;  /* 0x00032000ff029b82 */ /* 0x000e300000000a00 */
[----:B------:R-:W1:Y:S01]  /*19580*/  @!P1 LDC.64 R6, c[0x0][0xc78] ;  /* 0x00031e00ff069b82 */ /* 0x000e620000000a00 */
[----:B0-----:R-:W-:-:S05]  /*19590*/  @!P1 IMAD.WIDE R2, R0, 0x4, R2 ;  /* 0x0000000400029825 */ /* 0x001fca00078e0202 */
[----:B------:R1:W3:Y:S02]  /*195a0*/  @!P1 LDG.E R5, desc[UR6][R2.64] ;  /* 0x0000000602059981 */ /* 0x0002e4000c1e1900 */
[----:B-1----:R-:W-:-:S06]  /*195b0*/  @!P1 IMAD.WIDE R2, R0, 0x4, R6 ;  /* 0x0000000400029825 */ /* 0x002fcc00078e0206 */
[----:B------:R-:W4:Y:S01]  /*195c0*/  @!P1 LDG.E R2, desc[UR6][R2.64] ;  /* 0x0000000602029981 */ /* 0x000f22000c1e1900 */
[----:B------:R-:W-:Y:S02]  /*195d0*/  CS2R R6, SRZ ;  /* 0x0000000000067805 */ /* 0x000fe4000001ff00 */
[C---:B------:R-:W-:Y:S02]  /*195e0*/  ISETP.GE.U32.AND P2, PT, R10.reuse, 0x2, PT ;  /* 0x000000020a00780c */ /* 0x040fe40003f46070 */
[C---:B------:R-:W-:Y:S01]  /*195f0*/  ISETP.GE.U32.AND P3, PT, R10.reuse, 0x4, PT ;  /* 0x000000040a00780c */ /* 0x040fe20003f66070 */
[----:B--2---:R-:W-:Y:S01]  /*19600*/  SHFL.IDX PT, R4, R8, RZ, 0x1f ;  /* 0x00001fff08047589 */ /* 0x004fe200000e0000 */
[C---:B------:R-:W-:Y:S02]  /*19610*/  ISETP.GE.U32.AND P4, PT, R10.reuse, 0x8, PT ;  /* 0x000000080a00780c */ /* 0x040fe40003f86070 */
[----:B------:R-:W-:Y:S01]  /*19620*/  ISETP.GE.U32.AND P5, PT, R10, 0x10, PT ;  /* 0x000000100a00780c */ /* 0x000fe20003fa6070 */
[----:B------:R-:W-:Y:S01]  /*19630*/  SHFL.IDX PT, R0, R8, 0x1, 0x1f ;  /* 0x00201f0008007f89 */ /* 0x000fe200000e0000 */
[----:B---3--:R-:W-:-:S02]  /*19640*/  @!P1 IMAD.MOV.U32 R6, RZ, RZ, R5 ;  /* 0x000000ffff069224 */ /* 0x008fc400078e0005 */
[----:B----4-:R-:W-:Y:S01]  /*19650*/  @!P1 IMAD.MOV.U32 R7, RZ, RZ, R2 ;  /* 0x000000ffff079224 */ /* 0x010fe200078e0002 */
[----:B------:R-:W-:-:S03]  /*19660*/  ISETP.NE.AND P1, PT, R10, RZ, PT ;  /* 0x000000ff0a00720c */ /* 0x000fc60003f25270 */
[----:B------:R-:W-:-:S05]  /*19670*/  IMAD R2, R7, R6, RZ ;  /* 0x0000000607027224 */ /* 0x000fca00078e02ff */
[----:B------:R-:W0:Y:S02]  /*19680*/  SHFL.UP PT, R3, R2, 0x1, RZ ;  /* 0x0420000002037989 */ /* 0x000e2400000e00ff */
[----:B0-----:R-:W-:-:S05]  /*19690*/  SEL R5, R3, RZ, P1 ;  /* 0x000000ff03057207 */ /* 0x001fca0000800000 */
[----:B------:R-:W-:Y:S02]  /*196a0*/  IMAD.IADD R2, R2, 0x1, R5 ;  /* 0x0000000102027824 */ /* 0x000fe400078e0205 */
[----:B------:R-:W-:-:S03]  /*196b0*/  IMAD.MOV.U32 R5, RZ, RZ, RZ ;  /* 0x000000ffff057224 */ /* 0x000fc600078e00ff */
        /* <DEDUP_REMOVED lines=13> */
.L_x_5693:
[----:B------:R-:W-:Y:S02]  /*19790*/  ULDC UR4, c[0x0][0xc38] ;  /* 0x00030e0000047ab9 */ /* 0x000fe40000000800 */
[----:B------:R-:W-:-:S04]  /*197a0*/  IMAD.U32 R8, RZ, RZ, UR4 ;  /* 0x00000004ff087e24 */ /* 0x000fc8000f8e00ff */
[----:B-1----:R-:W-:-:S04]  /*197b0*/  IMAD R9, R9, R8, RZ ;  /* 0x0000000809097224 */ /* 0x002fc800078e02ff */
[----:B------:R-:W-:-:S05]  /*197c0*/  IMAD.IADD R0, R0, 0x1, R9 ;  /* 0x0000000100007824 */ /* 0x000fca00078e0209 */
[----:B------:R-:W-:-:S13]  /*197d0*/  ISETP.GT.AND P6, PT, R0, R4, PT ;  /* 0x000000040000720c */ /* 0x000fda0003fc4270 */
[----:B------:R-:W-:Y:S05]  /*197e0*/  @P6 BRA `(.L_x_5628) ;  /* 0x0000000000b06947 */ /* 0x000fea0003800000 */
.L_x_5631:
        /* <DEDUP_REMOVED lines=38> */
.L_x_5701:
[----:B------:R-:W-:Y:S02]  /*19a50*/  ULDC UR4, c[0x0][0xc38] ;  /* 0x00030e0000047ab9 */ /* 0x000fe40000000800 */
[----:B------:R-:W-:-:S04]  /*19a60*/  IMAD.U32 R8, RZ, RZ, UR4 ;  /* 0x00000004ff087e24 */ /* 0x000fc8000f8e00ff */
[----:B-1----:R-:W-:-:S04]  /*19a70*/  IMAD R9, R9, R8, RZ ;  /* 0x0000000809097224 */ /* 0x002fc800078e02ff */
[----:B------:R-:W-:-:S05]  /*19a80*/  IMAD.IADD R0, R9, 0x1, R0 ;  /* 0x0000000109007824 */ /* 0x000fca00078e0200 */
[----:B------:R-:W-:-:S13]  /*19a90*/  ISETP.GT.AND P6, PT, R0, R4, PT ;  /* 0x000000040000720c */ /* 0x000fda0003fc4270 */
[----:B------:R-:W-:Y:S05]  /*19aa0*/  @!P6 BRA `(.L_x_5631) ;  /* 0xfffffffc0050e947 */ /* 0x000fea000383ffff */
.L_x_5628:
        /* <DEDUP_REMOVED lines=12> */
.L_x_5706:
[----:B------:R-:W-:-:S13]  /*19b70*/  ISETP.NE.AND P0, PT, R3, RZ, PT ;  /* 0x000000ff0300720c */ /* 0x000fda0003f05270 */
[----:B------:R-:W-:Y:S05]  /*19b80*/  @!P0 BRA `(.L_x_5633) ;  /* 0x0000000000148947 */ /* 0x000fea0003800000 */
[----:B------:R-:W-:Y:S01]  /*19b90*/  UMOV UR4, 0xffffffff ;  /* 0xffffffff00047882 */ /* 0x000fe20000000000 */
[----:B---3--:R-:W-:Y:S02]  /*19ba0*/  VIADD R10, R10, 0xffffffff ;  /* 0xffffffff0a0a7836 */ /* 0x008fe40000000000 */
[----:B------:R-:W-:Y:S05]  /*19bb0*/  BRA.DIV UR4, `(.L_x_5634) ;  /* 0x0000002a04c47947 */ /* 0x000fea000b800000 */
[----:B0-----:R0:W1:Y:S02]  /*19bc0*/  SHFL.IDX PT, R2, R2, R10, 0x1f ;  /* 0x00001f0a02027589 */ /* 0x00106400000e0000 */
.L_x_5709:
[----:B-1----:R-:W-:-:S07]  /*19bd0*/  IMAD.MOV.U32 R5, RZ, RZ, R2 ;  /* 0x000000ffff057224 */ /* 0x002fce00078e0002 */
.L_x_5633:
        /* <DEDUP_REMOVED lines=31> */
[----:B---3--:R-:W-:Y:S02]  /*19dd0*/  IMAD R6, R2, R5, RZ ;  /* 0x0000000502067224 */ /* 0x008fe400078e02ff */
        /* <DEDUP_REMOVED lines=30> */
.L_x_5635:
[----:B------:R-:W2:Y:S01]  /*19fc0*/  LDL R5, [R1+0xc] ;  /* 0x00000c0001057983 */ /* 0x000ea20000100800 */
[----:B0-----:R-:W2:Y:S01]  /*19fd0*/  LDC.64 R2, c[0x0][0xc90] ;  /* 0x00032400ff027b82 */ /* 0x001ea20000000a00 */
[----:B------:R-:W-:Y:S01]  /*19fe0*/  ULDC.64 UR4, c[0x0][0x208] ;  /* 0x0000820000047ab9 */ /* 0x000fe20000000a00 */
[----:B--2---:R-:W-:-:S05]  /*19ff0*/  IMAD.WIDE R2, R5, 0x4, R2 ;  /* 0x0000000405027825 */ /* 0x004fca00078e0202 */
[----:B---3--:R-:W2:Y:S02]  /*1a000*/  LDG.E R6, desc[UR4][R2.64] ;  /* 0x0000000402067981 */ /* 0x008ea4000c1e1900 */
        /* <DEDUP_REMOVED lines=59> */
.L_x_5636:
[----:B0-----:R-:W-:-:S05]  /*1a3c0*/  LOP3.LUT R3, RZ, R4, RZ, 0x33, !PT ;  /* 0x00000004ff037212 */ /* 0x001fca00078e33ff */
[----:B------:R-:W-:-:S05]  /*1a3d0*/  IMAD.IADD R0, R0, 0x1, R3 ;  /* 0x0000000100007824 */ /* 0x000fca00078e0203 */
[----:B------:R2:W-:Y:S01]  /*1a3e0*/  STL [R1+0x4], R0 ;  /* 0x0000040001007387 */ /* 0x0005e20000100800 */
[----:B------:R-:W-:Y:S05]  /*1a3f0*/  BRA `(.L_x_5637) ;  /* 0x0000000000287947 */ /* 0x000fea0003800000 */
.L_x_5629:
        /* <DEDUP_REMOVED lines=10> */
.L_x_5637:
[----:B0-----:R-:W3:Y:S04]  /*1a4a0*/  LDL R3, [R1+0x8] ;  /* 0x0000080001037983 */ /* 0x001ee80000100800 */
[----:B-1----:R-:W4:Y:S04]  /*1a4b0*/  LDL R2, [R1+0xc] ;  /* 0x00000c0001027983 */ /* 0x002f280000100800 */
[----:B------:R-:W5:Y:S04]  /*1a4c0*/  LDL R4, [R1] ;  /* 0x0000000001047983 */ /* 0x000f680000100800 */
[----:B------:R-:W5:Y:S01]  /*1a4d0*/  LDL R5, [R1+0x4] ;  /* 0x0000040001057983 */ /* 0x000f620000100800 */
[----:B------:R-:W-:Y:S05]  /*1a4e0*/  WARPSYNC.ALL ;  /* 0x0000000000007948 */ /* 0x000fea0003800000 */
[----:B--2---:R-:W0:Y:S02]  /*1a4f0*/  S2R R0, SR_TID.X ;  /* 0x0000000000007919 */ /* 0x004e240000002100 */
        /* <DEDUP_REMOVED lines=10> */
.L_x_5626:
[----:B------:R-:W2:Y:S01]  /*1a5a0*/  LDL R0, [R1+0xc] ;  /* 0x00000c0001007983 */ /* 0x000ea20000100800 */
[----:B------:R-:W-:Y:S02]  /*1a5b0*/  ULDC UR4, c[0x0][0xc3c] ;  /* 0x00030f0000047ab9 */ /* 0x000fe40000000800 */
[----:B--2---:R-:W-:-:S13]  /*1a5c0*/  ISETP.GE.AND P0, PT, R0, UR4, PT ;  /* 0x0000000400007c0c */ /* 0x004fda000bf06270 */
[----:B------:R-:W-:Y:S05]  /*1a5d0*/  @!P0 BRA `(.L_x_5638) ;  /* 0xffffff9c00d48947 */ /* 0x000fea000383ffff */
[----:B------:R-:W-:Y:S05]  /*1a5e0*/  BSYNC B8 ;  /* 0x0000000000087941 */ /* 0x000fea0003800000 */
.L_x_5530:
[----:B0-----:R-:W2:Y:S01]  /*1a5f0*/  LDL.LU R0, [R1+0x58] ;  /* 0x0000580001007983 */ /* 0x001ea20000300800 */
[----:B------:R-:W-:Y:S01]  /*1a600*/  BSSY B0, `(.L_x_5639) ;  /* 0x000000b000007945 */ /* 0x000fe20003800000 */
[----:B-1-3--:R-:W0:Y:S01]  /*1a610*/  S2R R5, SR_CgaCtaId ;  /* 0x0000000000057919 */ /* 0x00ae220000008800 */
        /* <DEDUP_REMOVED lines=9> */
.L_x_5710:
[----:B------:R-:W-:Y:S05]  /*1a6b0*/  BSYNC B0 ;  /* 0x0000000000007941 */ /* 0x000fea0003800000 */
.L_x_5639:
[----:B------:R-:W-:-:S03]  /*1a6c0*/  UMOV UR4, 0xffffffff ;  /* 0xffffffff00047882 */ /* 0x000fc60000000000 */
[----:B------:R-:W-:Y:S05]  /*1a6d0*/  BRA.DIV UR4, `(.L_x_5641) ;  /* 0x00000022043c7947 */ /* 0x000fea000b800000 */
[----:B------:R-:W1:Y:S02]  /*1a6e0*/  S2R R2, SR_TID.X ;  /* 0x0000000000027919 */ /* 0x000e640000002100 */
[----:B-1----:R-:W-:-:S04]  /*1a6f0*/  SHF.R.U32.HI R2, RZ, 0x5, R2 ;  /* 0x00000005ff027819 */ /* 0x002fc80000011602 */
[----:B------:R-:W-:-:S05]  /*1a700*/  LOP3.LUT R2, R2, 0x3, RZ, 0xc0, !PT ;  /* 0x0000000302027812 */ /* 0x000fca00078ec0ff */
[----:B------:R1:W2:Y:S02]  /*1a710*/  SHFL.IDX PT, R14, R2, RZ, 0x1f ;  /* 0x00001fff020e7589 */ /* 0x0002a400000e0000 */
.L_x_5713:
[----:B--2---:R-:W-:Y:S01]  /*1a720*/  ISETP.NE.AND P0, PT, R14, RZ, PT ;  /* 0x000000ff0e00720c */ /* 0x004fe20003f05270 */
[----:B------:R-:W-:-:S12]  /*1a730*/  BSSY B0, `(.L_x_5642) ;  /* 0x0000027000007945 */ /* 0x000fd80003800000 */
[----:B------:R-:W-:Y:S05]  /*1a740*/  @P0 BRA `(.L_x_5643) ;  /* 0x0000000000940947 */ /* 0x000fea0003800000 */
[----:B------:R-:W-:-:S03]  /*1a750*/  UMOV UR4, 0xffffffff ;  /* 0xffffffff00047882 */ /* 0x000fc60000000000 */
[----:B------:R-:W-:Y:S05]  /*1a760*/  BRA.DIV UR4, `(.L_x_5644) ;  /* 0x00000022044c7947 */ /* 0x000fea000b800000 */
[----:B------:R-:W-:-:S13]  /*1a770*/  ELECT P6, URZ, PT ;  /* 0x00000000003f782f */ /* 0x000fda00038c0000 */
.L_x_5716:
        /* <DEDUP_REMOVED lines=8> */
.L_x_5645:
        /* <DEDUP_REMOVED lines=13> */
.L_x_5717:
[----:B------:R-:W1:Y:S02]  /*1a8d0*/  SYNCS.PHASECHK.TRANS64.TRYWAIT P0, [R7+URZ], R2 ;  /* 0x00000002070075a7 */ /* 0x000e64000800017f */
[----:B-1----:R-:W-:Y:S05]  /*1a8e0*/  @!P0 BRA `(.L_x_5647) ;  /* 0x0000002000208947 */ /* 0x002fea0003800000 */
.L_x_5718:
[----:B------:R-:W-:Y:S05]  /*1a8f0*/  @!P2 BRA `(.L_x_5648) ;  /* 0x000000000004a947 */ /* 0x000fea0003800000 */
[----:B------:R-:W-:Y:S01]  /*1a900*/  BPT.TRAP 0x1 ;  /* 0x000000040000795c */ /* 0x000fe20000300000 */
.L_x_5648:
[----:B------:R-:W-:-:S04]  /*1a910*/  VIADD R0, R0, 0x36860 ;  /* 0x0003686000007836 */ /* 0x000fc80000000000 */
[----:B------:R-:W-:-:S04]  /*1a920*/  IMAD R4, R19, 0x8, R0 ;  /* 0x0000000813047824 */ /* 0x000fc800078e0200 */
[----:B------:R-:W2:Y:S02]  /*1a930*/  SYNCS.PHASECHK.TRANS64.TRYWAIT P0, [R4+URZ], R5 ;  /* 0x00000005040075a7 */ /* 0x000ea4000800017f */
[----:B--2---:R-:W-:Y:S05]  /*1a940*/  @!P0 BRA `(.L_x_5649) ;  /* 0x00000020001c8947 */ /* 0x004fea0003800000 */
.L_x_5719:
[----:B------:R-:W-:-:S07]  /*1a950*/  IMAD R3, R3, 0x8, R0 ;  /* 0x0000000803037824 */ /* 0x000fce00078e0200 */
.L_x_5650:
[----:B---3--:R3:W4:Y:S02]  /*1a960*/  SYNCS.PHASECHK.TRANS64.TRYWAIT P0, [R3+URZ], R2 ;  /* 0x00000002030075a7 */ /* 0x008724000800017f */
[----:B----4-:R-:W-:Y:S05]  /*1a970*/  @!P0 NANOSLEEP.SYNCS 0x989680 ;  /* 0x009896800000895d */ /* 0x010fea0003900000 */
[----:B------:R-:W4:Y:S02]  /*1a980*/  @!P0 SYNCS.PHASECHK.TRANS64 P0, [R3+URZ], R2 ;  /* 0x00000002030085a7 */ /* 0x000f24000800007f */
[----:B----4-:R-:W-:Y:S05]  /*1a990*/  @!P0 BRA `(.L_x_5650) ;  /* 0xfffffffc00f08947 */ /* 0x010fea000383ffff */
.L_x_5643:
[----:B------:R-:W-:Y:S05]  /*1a9a0*/  BSYNC B0 ;  /* 0x0000000000007941 */ /* 0x000fea0003800000 */
.L_x_5642:
[----:B------:R-:W-:Y:S05]  /*1a9b0*/  EXIT ;  /* 0x000000000000794d */ /* 0x000fea0003800000 */
.L_x_5469:
[----:B0-----:R-:W-:-:S04]  /*1a9c0*/  IMAD.U32 R3, RZ, RZ, UR39 ;  /* 0x00000027ff037e24 */ /* 0x001fc8000f8e00ff */
[----:B------:R0:W1:Y:S03]  /*1a9d0*/  SYNCS.PHASECHK.TRANS64.TRYWAIT P1, [R3+URZ+0x36800], R0 ;  /* 0x03680000030075a7 */ /* 0x000066000802017f */
[----:B-1----:R-:W-:Y:S05]  /*1a9e0*/  @!P1 NANOSLEEP.SYNCS 0x989680 ;  /* 0x009896800000995d */ /* 0x002fea0003900000 */
[----:B------:R-:W1:Y:S02]  /*1a9f0*/  @!P1 SYNCS.PHASECHK.TRANS64 P1, [R3+URZ+0x36800], R0 ;  /* 0x03680000030095a7 */ /* 0x000e64000802007f */
[----:B-1----:R-:W-:Y:S05]  /*1aa00*/  @!P1 BRA `(.L_x_5469) ;  /* 0xfffffffc00ec9947 */ /* 0x002fea000383ffff */
[----:B------:R-:W-:Y:S05]  /*1aa10*/  BRA `(.L_x_5651) ;  /* 0xfffffe7400e87947 */ /* 0x000fea000383ffff */
.L_x_5473:
[----:B-1----:R1:W2:Y:S02]  /*1aa20*/  SYNCS.PHASECHK.TRANS64.TRYWAIT P2, [R0+URZ+0x36830], R3 ;  /* 0x03683003000075a7 */ /* 0x0022a4000804017f */
[----:B--2---:R-:W-:Y:S05]  /*1aa30*/  @!P2 NANOSLEEP.SYNCS 0x989680 ;  /* 0x009896800000a95d */ /* 0x004fea0003900000 */
[----:B------:R-:W2:Y:S02]  /*1aa40*/  @!P2 SYNCS.PHASECHK.TRANS64 P2, [R0+URZ+0x36830], R3 ;  /* 0x036830030000a5a7 */ /* 0x000ea4000804007f */
[----:B--2---:R-:W-:Y:S05]  /*1aa50*/  @!P2 BRA `(.L_x_5473) ;  /* 0xfffffffc00f0a947 */ /* 0x004fea000383ffff */
[----:B------:R-:W-:Y:S05]  /*1aa60*/  BRA `(.L_x_5472) ;  /* 0xfffffe78000c7947 */ /* 0x000fea000383ffff */
.L_x_5478:
[----:B-1----:R-:W-:-:S04]  /*1aa70*/  IMAD.U32 R4, RZ, RZ, UR38 ;  /* 0x00000026ff047e24 */ /* 0x002fc8000f8e00ff */
[----:B------:R1:W2:Y:S03]  /*1aa80*/  SYNCS.PHASECHK.TRANS64.TRYWAIT P3, [R4+URZ+0x36830], R3 ;  /* 0x03683003040075a7 */ /* 0x0002a6000806017f */
[----:B--2---:R-:W-:Y:S05]  /*1aa90*/  @!P3 NANOSLEEP.SYNCS 0x989680 ;  /* 0x009896800000b95d */ /* 0x004fea0003900000 */
[----:B------:R-:W2:Y:S02]  /*1aaa0*/  @!P3 SYNCS.PHASECHK.TRANS64 P3, [R4+URZ+0x36830], R3 ;  /* 0x036830030400b5a7 */ /* 0x000ea4000806007f */
[----:B--2---:R-:W-:Y:S05]  /*1aab0*/  @!P3 BRA `(.L_x_5478) ;  /* 0xfffffffc00ecb947 */ /* 0x004fea000383ffff */
[----:B------:R-:W-:Y:S05]  /*1aac0*/  BRA `(.L_x_5477) ;  /* 0xfffffeb400b87947 */ /* 0x000fea000383ffff */
.L_x_5482:
[----:B-1----:R-:W-:-:S04]  /*1aad0*/  IMAD.U32 R2, RZ, RZ, UR10 ;  /* 0x0000000aff027e24 */ /* 0x002fc8000f8e00ff */
[----:B------:R1:W2:Y:S03]  /*1aae0*/  SYNCS.PHASECHK.TRANS64.TRYWAIT P3, [R2+URZ+0x36850], R0 ;  /* 0x03685000020075a7 */ /* 0x0002a6000806017f */
[----:B--2---:R-:W-:Y:S05]  /*1aaf0*/  @!P3 NANOSLEEP.SYNCS 0x989680 ;  /* 0x009896800000b95d */ /* 0x004fea0003900000 */
[----:B------:R-:W2:Y:S02]  /*1ab00*/  @!P3 SYNCS.PHASECHK.TRANS64 P3, [R2+URZ+0x36850], R0 ;  /* 0x036850000200b5a7 */ /* 0x000ea4000806007f */
[----:B--2---:R-:W-:Y:S05]  /*1ab10*/  @!P3 BRA `(.L_x_5482) ;  /* 0xfffffffc00ecb947 */ /* 0x004fea000383ffff */
[----:B------:R-:W-:Y:S05]  /*1ab20*/  BRA `(.L_x_5481) ;  /* 0xfffffedc00607947 */ /* 0x000fea000383ffff */
.L_x_5488:
[----:B-1----:R-:W-:-:S04]  /*1ab30*/  IMAD.U32 R4, RZ, RZ, UR6 ;  /* 0x00000006ff047e24 */ /* 0x002fc8000f8e00ff */
[----:B------:R1:W2:Y:S03]  /*1ab40*/  SYNCS.PHASECHK.TRANS64.TRYWAIT P2, [R4+URZ+0x36830], R3 ;  /* 0x03683003040075a7 */ /* 0x0002a6000804017f */
[----:B--2---:R-:W-:Y:S05]  /*1ab50*/  @!P2 NANOSLEEP.SYNCS 0x989680 ;  /* 0x009896800000a95d */ /* 0x004fea0003900000 */
[----:B------:R-:W2:Y:S02]  /*1ab60*/  @!P2 SYNCS.PHASECHK.TRANS64 P2, [R4+URZ+0x36830], R3 ;  /* 0x036830030400a5a7 */ /* 0x000ea4000804007f */
[----:B--2---:R-:W-:Y:S05]  /*1ab70*/  @!P2 BRA `(.L_x_5488) ;  /* 0xfffffffc00eca947 */ /* 0x004fea000383ffff */
[----:B------:R-:W-:Y:S05]  /*1ab80*/  BRA `(.L_x_5487) ;  /* 0xfffffef800e07947 */ /* 0x000fea000383ffff */
.L_x_5492:
[----:B-1----:R-:W-:-:S04]  /*1ab90*/  IMAD.U32 R2, RZ, RZ, UR10 ;  /* 0x0000000aff027e24 */ /* 0x002fc8000f8e00ff */
[----:B------:R1:W2:Y:S03]  /*1aba0*/  SYNCS.PHASECHK.TRANS64.TRYWAIT P2, [R2+URZ+0x36850], R0 ;  /* 0x03685000020075a7 */ /* 0x0002a6000804017f */
[----:B--2---:R-:W-:Y:S05]  /*1abb0*/  @!P2 NANOSLEEP.SYNCS 0x989680 ;  /* 0x009896800000a95d */ /* 0x004fea0003900000 */
[----:B------:R-:W2:Y:S02]  /*1abc0*/  @!P2 SYNCS.PHASECHK.TRANS64 P2, [R2+URZ+0x36850], R0 ;  /* 0x036850000200a5a7 */ /* 0x000ea4000804007f */
[----:B--2---:R-:W-:Y:S05]  /*1abd0*/  @!P2 BRA `(.L_x_5492) ;  /* 0xfffffffc00eca947 */ /* 0x004fea000383ffff */
[----:B------:R-:W-:Y:S05]  /*1abe0*/  BRA `(.L_x_5491) ;  /* 0xffffff2000a07947 */ /* 0x000fea000383ffff */
.L_x_5497:
[----:B-1----:R-:W-:-:S04]  /*1abf0*/  IMAD.U32 R7, RZ, RZ, UR5 ;  /* 0x00000005ff077e24 */ /* 0x002fc8000f8e00ff */
[----:B------:R1:W2:Y:S03]  /*1ac00*/  SYNCS.PHASECHK.TRANS64.TRYWAIT P0, [R7+URZ+0x36850], R0 ;  /* 0x03685000070075a7 */ /* 0x0002a6000800017f */
[----:B--2---:R-:W-:Y:S05]  /*1ac10*/  @!P0 NANOSLEEP.SYNCS 0x989680 ;  /* 0x009896800000895d */ /* 0x004fea0003900000 */
[----:B------:R-:W2:Y:S02]  /*1ac20*/  @!P0 SYNCS.PHASECHK.TRANS64 P0, [R7+URZ+0x36850], R0 ;  /* 0x03685000070085a7 */ /* 0x000ea4000800007f */
[----:B--2---:R-:W-:Y:S05]  /*1ac30*/  @!P0 BRA `(.L_x_5497) ;  /* 0xfffffffc00ec8947 */ /* 0x004fea000383ffff */
[----:B------:R-:W-:Y:S05]  /*1ac40*/  BRA `(.L_x_5496) ;  /* 0xffffff3c00547947 */ /* 0x000fea000383ffff */
.L_x_5544:
        /* <DEDUP_REMOVED lines=11> */
.L_x_5653:
[----:B------:R-:W-:Y:S05]  /*1ad00*/  BSYNC B0 ;  /* 0x0000000000007941 */ /* 0x000fea0003800000 */
.L_x_5652:
[----:B------:R-:W-:Y:S05]  /*1ad10*/  BRA `(.L_x_5654) ;  /* 0xffffffa800087947 */ /* 0x000fea000383ffff */
.L_x_5546:
[----:B------:R-:W-:Y:S01]  /*1ad20*/  BSSY B0, `(.L_x_5655) ;  /* 0x0000006000007945 */ /* 0x000fe20003800000 */
[----:B------:R-:W-:-:S07]  /*1ad30*/  IMAD.MOV.U32 R15, RZ, RZ, -0x1 ;  /* 0xffffffffff0f7424 */ /* 0x000fce00078e00ff */
[----:B--23--:R-:W-:Y:S05]  /*1ad40*/  WARPSYNC.COLLECTIVE R15, `(.L_x_5656) ;  /* 0x000000000f0c7348 */ /* 0x00cfea0003c00000 */
[----:B------:R-:W-:Y:S02]  /*1ad50*/  ELECT P6, UR62, PT ;  /* 0x00000000003e782f */ /* 0x000fe400038c0000 */
[----:B------:R-:W-:Y:S01]  /*1ad60*/  MOV R14, UR62 ;  /* 0x0000003e000e7c02 */ /* 0x000fe20008000f00 */
[----:B--23--:R-:W-:Y:S10]  /*1ad70*/  ENDCOLLECTIVE ;  /* 0x000000000000791b */ /* 0x00cff40003800000 */
.L_x_5656:
[----:B------:R-:W-:Y:S05]  /*1ad80*/  BSYNC B0 ;  /* 0x0000000000007941 */ /* 0x000fea0003800000 */
.L_x_5655:
[----:B------:R-:W-:Y:S05]  /*1ad90*/  BRA `(.L_x_5657) ;  /* 0xffffffa8000c7947 */ /* 0x000fea000383ffff */
.L_x_5548:
[----:B0-----:R0:W1:Y:S02]  /*1ada0*/  SYNCS.PHASECHK.TRANS64.TRYWAIT P0, [R0+URZ+0x36840], R2 ;  /* 0x03684002000075a7 */ /* 0x001064000800017f */
[----:B-1----:R-:W-:Y:S05]  /*1adb0*/  @!P0 NANOSLEEP.SYNCS 0x989680 ;  /* 0x009896800000895d */ /* 0x002fea0003900000 */
[----:B------:R-:W1:Y:S02]  /*1adc0*/  @!P0 SYNCS.PHASECHK.TRANS64 P0, [R0+URZ+0x36840], R2 ;  /* 0x03684002000085a7 */ /* 0x000e64000800007f */
[----:B-1----:R-:W-:Y:S05]  /*1add0*/  @!P0 BRA `(.L_x_5548) ;  /* 0xfffffffc00f08947 */ /* 0x002fea000383ffff */
[----:B------:R-:W-:Y:S05]  /*1ade0*/  BRA `(.L_x_5658) ;  /* 0xffffffa800707947 */ /* 0x000fea000383ffff */
.L_x_5552:
[----:B------:R-:W2:Y:S01]  /*1adf0*/  LDL.LU R11, [R1+0x38] ;  /* 0x00003800010b7983 */ /* 0x000ea20000300800 */
[----:B------:R-:W-:Y:S01]  /*1ae00*/  IMAD.MOV.U32 R13, RZ, RZ, R3 ;  /* 0x000000ffff0d7224 */ /* 0x000fe200078e0003 */
[----:B------:R-:W-:Y:S01]  /*1ae10*/  LOP3.LUT R5, R5, 0x7f, RZ, 0xc0, !PT ;  /* 0x0000007f05057812 */ /* 0x000fe200078ec0ff */
[----:B------:R-:W-:Y:S02]  /*1ae20*/  IMAD.MOV.U32 R12, RZ, RZ, RZ ;  /* 0x000000ffff0c7224 */ /* 0x000fe400078e00ff */
[----:B------:R-:W-:Y:S01]  /*1ae30*/  IMAD.MOV.U32 R15, RZ, RZ, -0x1 ;  /* 0xffffffffff0f7424 */ /* 0x000fe200078e00ff */
        /* <DEDUP_REMOVED lines=9> */
.L_x_5659:
[----:B------:R-:W-:Y:S02]  /*1aed0*/  IMAD.MOV.U32 R13, RZ, RZ, R4 ;  /* 0x000000ffff0d7224 */ /* 0x000fe400078e0004 */
[----:B------:R-:W-:-:S07]  /*1aee0*/  IMAD.MOV.U32 R6, RZ, RZ, R14 ;  /* 0x000000ffff067224 */ /* 0x000fce00078e000e */
[----:B------:R-:W-:Y:S05]  /*1aef0*/  WARPSYNC.COLLECTIVE R15, `(.L_x_5660) ;  /* 0x000000000f087348 */ /* 0x000fea0003c00000 */
[----:B------:R0:W1:Y:S02]  /*1af00*/  SHFL.IDX P6, R14, R13, R12, R11 ;  /* 0x0000000c0d0e7389 */ /* 0x00006400000c000b */
[----:B01----:R-:W-:Y:S01]  /*1af10*/  ENDCOLLECTIVE ;  /* 0x000000000000791b */ /* 0x003fe20003800000 */
.L_x_5660:
        /* <DEDUP_REMOVED lines=19> */
.L_x_5661:
[----:B------:R-:W-:Y:S02]  /*1b050*/  IMAD.MOV.U32 R13, RZ, RZ, R4 ;  /* 0x000000ffff0d7224 */ /* 0x000fe400078e0004 */
[----:B------:R-:W-:-:S07]  /*1b060*/  IMAD.MOV.U32 R9, RZ, RZ, R14 ;  /* 0x000000ffff097224 */ /* 0x000fce00078e000e */
[----:B------:R-:W-:Y:S05]  /*1b070*/  WARPSYNC.COLLECTIVE R15, `(.L_x_5662) ;  /* 0x000000000f087348 */ /* 0x000fea0003c00000 */
[----:B------:R0:W1:Y:S02]  /*1b080*/  SHFL.IDX P6, R14, R13, R12, R11 ;  /* 0x0000000c0d0e7389 */ /* 0x00006400000c000b */
[----:B01----:R-:W-:Y:S01]  /*1b090*/  ENDCOLLECTIVE ;  /* 0x000000000000791b */ /* 0x003fe20003800000 */
.L_x_5662:
        /* <DEDUP_REMOVED lines=20> */
.L_x_5663:
[----:B------:R-:W-:Y:S02]  /*1b1e0*/  IMAD.MOV.U32 R13, RZ, RZ, R4 ;  /* 0x000000ffff0d7224 */ /* 0x000fe400078e0004 */
[----:B------:R-:W-:-:S05]  /*1b1f0*/  IMAD.SHL.U32 R9, R9, 0x8, RZ ;  /* 0x0000000809097824 */ /* 0x000fca00078e00ff */
[----:B------:R-:W-:Y:S01]  /*1b200*/  LOP3.LUT R9, R9, 0x38, RZ, 0xc0, !PT ;  /* 0x0000003809097812 */ /* 0x000fe200078ec0ff */
[----:B------:R-:W-:-:S07]  /*1b210*/  IMAD.MOV.U32 R8, RZ, RZ, R14 ;  /* 0x000000ffff087224 */ /* 0x000fce00078e000e */
[----:B------:R-:W-:Y:S05]  /*1b220*/  WARPSYNC.COLLECTIVE R15, `(.L_x_5664) ;  /* 0x000000000f087348 */ /* 0x000fea0003c00000 */
[----:B------:R0:W1:Y:S02]  /*1b230*/  SHFL.IDX P6, R14, R13, R12, R11 ;  /* 0x0000000c0d0e7389 */ /* 0x00006400000c000b */
[----:B01----:R-:W-:Y:S01]  /*1b240*/  ENDCOLLECTIVE ;  /* 0x000000000000791b */ /* 0x003fe20003800000 */
.L_x_5664:
        /* <DEDUP_REMOVED lines=19> */
.L_x_5665:
[----:B------:R-:W-:Y:S02]  /*1b380*/  IMAD.MOV.U32 R13, RZ, RZ, R4 ;  /* 0x000000ffff0d7224 */ /* 0x000fe400078e0004 */
[----:B------:R-:W-:-:S07]  /*1b390*/  IMAD.MOV.U32 R6, RZ, RZ, R14 ;  /* 0x000000ffff067224 */ /* 0x000fce00078e000e */
[----:B------:R-:W-:Y:S05]  /*1b3a0*/  WARPSYNC.COLLECTIVE R15, `(.L_x_5666) ;  /* 0x000000000f087348 */ /* 0x000fea0003c00000 */
[----:B------:R0:W1:Y:S02]  /*1b3b0*/  SHFL.IDX P6, R14, R13, R12, R11 ;  /* 0x0000000c0d0e7389 */ /* 0x00006400000c000b */
[----:B01----:R-:W-:Y:S01]  /*1b3c0*/  ENDCOLLECTIVE ;  /* 0x000000000000791b */ /* 0x003fe20003800000 */
.L_x_5666:
        /* <DEDUP_REMOVED lines=19> */
.L_x_5667:
[----:B------:R-:W-:Y:S02]  /*1b500*/  IMAD.MOV.U32 R13, RZ, RZ, R4 ;  /* 0x000000ffff0d7224 */ /* 0x000fe400078e0004 */
[----:B------:R-:W-:-:S07]  /*1b510*/  IMAD.MOV.U32 R6, RZ, RZ, R14 ;  /* 0x000000ffff067224 */ /* 0x000fce00078e000e */
[----:B------:R-:W-:Y:S05]  /*1b520*/  WARPSYNC.COLLECTIVE R15, `(.L_x_5668) ;  /* 0x000000000f087348 */ /* 0x000fea0003c00000 */
[----:B------:R0:W1:Y:S02]  /*1b530*/  SHFL.IDX P6, R14, R13, R12, R11 ;  /* 0x0000000c0d0e7389 */ /* 0x00006400000c000b */
[----:B01----:R-:W-:Y:S01]  /*1b540*/  ENDCOLLECTIVE ;  /* 0x000000000000791b */ /* 0x003fe20003800000 */
.L_x_5668:
        /* <DEDUP_REMOVED lines=19> */
.L_x_5669:
[----:B------:R-:W-:Y:S02]  /*1b680*/  IMAD.MOV.U32 R13, RZ, RZ, R4 ;  /* 0x000000ffff0d7224 */ /* 0x000fe400078e0004 */
[----:B------:R-:W-:-:S07]  /*1b690*/  IMAD.MOV.U32 R6, RZ, RZ, R14 ;  /* 0x000000ffff067224 */ /* 0x000fce00078e000e */
[----:B------:R-:W-:Y:S05]  /*1b6a0*/  WARPSYNC.COLLECTIVE R15, `(.L_x_5670) ;  /* 0x000000000f087348 */ /* 0x000fea0003c00000 */
[----:B------:R0:W1:Y:S02]  /*1b6b0*/  SHFL.IDX P6, R14, R13, R12, R11 ;  /* 0x0000000c0d0e7389 */ /* 0x00006400000c000b */
[----:B01----:R-:W-:Y:S01]  /*1b6c0*/  ENDCOLLECTIVE ;  /* 0x000000000000791b */ /* 0x003fe20003800000 */
.L_x_5670:
        /* <DEDUP_REMOVED lines=17> */
.L_x_5671:
[----:B------:R-:W-:-:S05]  /*1b7e0*/  VIADD R7, R2, 0x60 ;  /* 0x0000006002077836 */ /* 0x000fca0000000000 */
[----:B------:R-:W-:Y:S01]  /*1b7f0*/  ISETP.GE.AND P4, PT, R7, R0, PT ;  /* 0x000000000700720c */ /* 0x000fe20003f86270 */
[----:B------:R-:W-:Y:S02]  /*1b800*/  IMAD.MOV.U32 R13, RZ, RZ, R4 ;  /* 0x000000ffff0d7224 */ /* 0x000fe400078e0004 */
[----:B------:R-:W-:-:S10]  /*1b810*/  IMAD.MOV.U32 R6, RZ, RZ, R14 ;  /* 0x000000ffff067224 */ /* 0x000fd400078e000e */
[----:B------:R-:W-:Y:S05]  /*1b820*/  WARPSYNC.COLLECTIVE R15, `(.L_x_5672) ;  /* 0x000000000f087348 */ /* 0x000fea0003c00000 */
[----:B------:R0:W1:Y:S02]  /*1b830*/  SHFL.IDX P6, R14, R13, R12, R11 ;  /* 0x0000000c0d0e7389 */ /* 0x00006400000c000b */
[----:B01----:R-:W-:Y:S01]  /*1b840*/  ENDCOLLECTIVE ;  /* 0x000000000000791b */ /* 0x003fe20003800000 */
.L_x_5672:
        /* <DEDUP_REMOVED lines=17> */
.L_x_5673:
[----:B------:R-:W-:Y:S02]  /*1b960*/  IMAD.MOV.U32 R13, RZ, RZ, R4 ;  /* 0x000000ffff0d7224 */ /* 0x000fe400078e0004 */
[----:B------:R-:W-:-:S07]  /*1b970*/  IMAD.MOV.U32 R5, RZ, RZ, R14 ;  /* 0x000000ffff057224 */ /* 0x000fce00078e000e */
[----:B------:R-:W-:Y:S05]  /*1b980*/  WARPSYNC.COLLECTIVE R15, `(.L_x_5674) ;  /* 0x000000000f087348 */ /* 0x000fea0003c00000 */
[----:B------:R0:W1:Y:S02]  /*1b990*/  SHFL.IDX P6, R14, R13, R12, R11 ;  /* 0x0000000c0d0e7389 */ /* 0x00006400000c000b */
[----:B01----:R-:W-:Y:S01]  /*1b9a0*/  ENDCOLLECTIVE ;  /* 0x000000000000791b */ /* 0x003fe20003800000 */
.L_x_5674:
[----:B------:R-:W-:Y:S01]  /*1b9b0*/  IMAD.MOV.U32 R3, RZ, RZ, R14 ;  /* 0x000000ffff037224 */ /* 0x000fe200078e000e */
[----:B------:R-:W-:Y:S06]  /*1b9c0*/  BRA `(.L_x_5675) ;  /* 0xffffffac00247947 */ /* 0x000fec000383ffff */
.L_x_5557:
[----:B0-----:R0:W3:Y:S02]  /*1b9d0*/  SYNCS.PHASECHK.TRANS64.TRYWAIT P0, [R18+URZ+0x36820], R0 ;  /* 0x03682000120075a7 */ /* 0x0010e4000800017f */
[----:B---3--:R-:W-:Y:S05]  /*1b9e0*/  @!P0 NANOSLEEP.SYNCS 0x989680 ;  /* 0x009896800000895d */ /* 0x008fea0003900000 */
[----:B------:R-:W3:Y:S02]  /*1b9f0*/  @!P0 SYNCS.PHASECHK.TRANS64 P0, [R18+URZ+0x36820], R0 ;  /* 0x03682000120085a7 */ /* 0x000ee4000800007f */
[----:B---3--:R-:W-:Y:S05]  /*1ba00*/  @!P0 BRA `(.L_x_5557) ;  /* 0xfffffffc00f08947 */ /* 0x008fea000383ffff */
[----:B------:R-:W-:Y:S05]  /*1ba10*/  BRA `(.L_x_5676) ;  /* 0xffffffac00a87947 */ /* 0x000fea000383ffff */
.L_x_5566:
[----:B-1----:R1:W2:Y:S02]  /*1ba20*/  SYNCS.PHASECHK.TRANS64.TRYWAIT P0, [R3+URZ+0x36840], R2 ;  /* 0x03684002030075a7 */ /* 0x0022a4000800017f */
[----:B--2---:R-:W-:Y:S05]  /*1ba30*/  @!P0 NANOSLEEP.SYNCS 0x989680 ;  /* 0x009896800000895d */ /* 0x004fea0003900000 */
[----:B------:R-:W2:Y:S02]  /*1ba40*/  @!P0 SYNCS.PHASECHK.TRANS64 P0, [R3+URZ+0x36840], R2 ;  /* 0x03684002030085a7 */ /* 0x000ea4000800007f */
[----:B--2---:R-:W-:Y:S05]  /*1ba50*/  @!P0 BRA `(.L_x_5566) ;  /* 0xfffffffc00f08947 */ /* 0x004fea000383ffff */
[----:B------:R-:W-:Y:S05]  /*1ba60*/  BRA `(.L_x_5677) ;  /* 0xffffffb000887947 */ /* 0x000fea000383ffff */
.L_x_5573:
[----:B-1----:R1:W2:Y:S02]  /*1ba70*/  SYNCS.PHASECHK.TRANS64.TRYWAIT P0, [R3+URZ+0x60], R2 ;  /* 0x00006002030075a7 */ /* 0x0022a4000800017f */
[----:B--2---:R-:W-:Y:S05]  /*1ba80*/  @!P0 NANOSLEEP.SYNCS 0x989680 ;  /* 0x009896800000895d */ /* 0x004fea0003900000 */
[----:B------:R-:W2:Y:S02]  /*1ba90*/  @!P0 SYNCS.PHASECHK.TRANS64 P0, [R3+URZ+0x60], R2 ;  /* 0x00006002030085a7 */ /* 0x000ea4000800007f */
[----:B--2---:R-:W-:Y:S05]  /*1baa0*/  @!P0 BRA `(.L_x_5573) ;  /* 0xfffffffc00f08947 */ /* 0x004fea000383ffff */
[----:B------:R-:W-:Y:S05]  /*1bab0*/  BRA `(.L_x_5678) ;  /* 0xffffffb4009c7947 */ /* 0x000fea000383ffff */
.L_x_5583:
[----:B-1----:R1:W2:Y:S02]  /*1bac0*/  SYNCS.PHASECHK.TRANS64.TRYWAIT P0, [R3+URZ+0x36840], R2 ;  /* 0x03684002030075a7 */ /* 0x0022a4000800017f */
[----:B--2---:R-:W-:Y:S05]  /*1bad0*/  @!P0 NANOSLEEP.SYNCS 0x989680 ;  /* 0x009896800000895d */ /* 0x004fea0003900000 */
[----:B------:R-:W2:Y:S02]  /*1bae0*/  @!P0 SYNCS.PHASECHK.TRANS64 P0, [R3+URZ+0x36840], R2 ;  /* 0x03684002030085a7 */ /* 0x000ea4000800007f */
[----:B--2---:R-:W-:Y:S05]  /*1baf0*/  @!P0 BRA `(.L_x_5583) ;  /* 0xfffffffc00f08947 */ /* 0x004fea000383ffff */
[----:B------:R-:W-:Y:S05]  /*1bb00*/  BRA `(.L_x_5679) ;  /* 0xffffffbc006c7947 */ /* 0x000fea000383ffff */
.L_x_5590:
[----:B0-----:R0:W1:Y:S02]  /*1bb10*/  SYNCS.PHASECHK.TRANS64.TRYWAIT P0, [R2+URZ+0x60], R3 ;  /* 0x00006003020075a7 */ /* 0x001064000800017f */
[----:B-1----:R-:W-:Y:S05]  /*1bb20*/  @!P0 NANOSLEEP.SYNCS 0x989680 ;  /* 0x009896800000895d */ /* 0x002fea0003900000 */
[----:B------:R-:W1:Y:S02]  /*1bb30*/  @!P0 SYNCS.PHASECHK.TRANS64 P0, [R2+URZ+0x60], R3 ;  /* 0x00006003020085a7 */ /* 0x000e64000800007f */
[----:B-1----:R-:W-:Y:S05]  /*1bb40*/  @!P0 BRA `(.L_x_5590) ;  /* 0xfffffffc00f08947 */ /* 0x002fea000383ffff */
[----:B------:R-:W-:Y:S05]  /*1bb50*/  BRA `(.L_x_5680) ;  /* 0xffffffc000807947 */ /* 0x000fea000383ffff */
.L_x_5600:
[----:B--2---:R2:W3:Y:S02]  /*1bb60*/  SYNCS.PHASECHK.TRANS64.TRYWAIT P0, [R2+URZ+0x36840], R3 ;  /* 0x03684003020075a7 */ /* 0x0044e4000800017f */
[----:B---3--:R-:W-:Y:S05]  /*1bb70*/  @!P0 NANOSLEEP.SYNCS 0x989680 ;  /* 0x009896800000895d */ /* 0x008fea0003900000 */
[----:B------:R-:W3:Y:S02]  /*1bb80*/  @!P0 SYNCS.PHASECHK.TRANS64 P0, [R2+URZ+0x36840], R3 ;  /* 0x03684003020085a7 */ /* 0x000ee4000800007f */
[----:B---3--:R-:W-:Y:S05]  /*1bb90*/  @!P0 BRA `(.L_x_5600) ;  /* 0xfffffffc00f08947 */ /* 0x008fea000383ffff */
[----:B------:R-:W-:Y:S05]  /*1bba0*/  BRA `(.L_x_5681) ;  /* 0xffffffc800207947 */ /* 0x000fea000383ffff */
.L_x_5607:
[----:B0-----:R0:W1:Y:S02]  /*1bbb0*/  SYNCS.PHASECHK.TRANS64.TRYWAIT P0, [R2+URZ+0x60], R5 ;  /* 0x00006005020075a7 */ /* 0x001064000800017f */
[----:B-1----:R-:W-:Y:S05]  /*1bbc0*/  @!P0 NANOSLEEP.SYNCS 0x989680 ;  /* 0x009896800000895d */ /* 0x002fea0003900000 */
[----:B------:R-:W1:Y:S02]  /*1bbd0*/  @!P0 SYNCS.PHASECHK.TRANS64 P0, [R2+URZ+0x60], R5 ;  /* 0x00006005020085a7 */ /* 0x000e64000800007f */
[----:B-1----:R-:W-:Y:S05]  /*1bbe0*/  @!P0 BRA `(.L_x_5607) ;  /* 0xfffffffc00f08947 */ /* 0x002fea000383ffff */
[----:B------:R-:W-:Y:S05]  /*1bbf0*/  BRA `(.L_x_5682) ;  /* 0xffffffcc00347947 */ /* 0x000fea000383ffff */
.L_x_5619:
[----:B--2---:R2:W3:Y:S02]  /*1bc00*/  SYNCS.PHASECHK.TRANS64.TRYWAIT P0, [R0+URZ+0x36860], R2 ;  /* 0x03686002000075a7 */ /* 0x0044e4000800017f */
[----:B---3--:R-:W-:Y:S05]  /*1bc10*/  @!P0 NANOSLEEP.SYNCS 0x989680 ;  /* 0x009896800000895d */ /* 0x008fea0003900000 */
[----:B------:R-:W3:Y:S02]  /*1bc20*/  @!P0 SYNCS.PHASECHK.TRANS64 P0, [R0+URZ+0x36860], R2 ;  /* 0x03686002000085a7 */ /* 0x000ee4000800007f */
[----:B---3--:R-:W-:Y:S05]  /*1bc30*/  @!P0 BRA `(.L_x_5619) ;  /* 0xfffffffc00f08947 */ /* 0x008fea000383ffff */
[----:B------:R-:W-:Y:S05]  /*1bc40*/  BRA `(.L_x_5683) ;  /* 0xffffffd000c07947 */ /* 0x000fea000383ffff */
.L_x_5627:
        /* <DEDUP_REMOVED lines=9> */
.L_x_5685:
[----:B------:R-:W-:Y:S05]  /*1bce0*/  BSYNC B0 ;  /* 0x0000000000007941 */ /* 0x000fea0003800000 */
.L_x_5684:
        /* <DEDUP_REMOVED lines=9> */
.L_x_5686:
        /* <DEDUP_REMOVED lines=26> */
.L_x_5687:
        /* <DEDUP_REMOVED lines=8> */
.L_x_5688:
        /* <DEDUP_REMOVED lines=8> */
.L_x_5689:
        /* <DEDUP_REMOVED lines=8> */
.L_x_5690:
        /* <DEDUP_REMOVED lines=8> */
.L_x_5691:
        /* <DEDUP_REMOVED lines=9> */
.L_x_5692:
[----:B------:R-:W-:Y:S01]  /*1c1b0*/  IMAD.MOV.U32 R9, RZ, RZ, R14 ;  /* 0x000000ffff097224 */ /* 0x000fe200078e000e */
[----:B------:R-:W-:Y:S06]  /*1c1c0*/  BRA `(.L_x_5693) ;  /* 0xffffffd400707947 */ /* 0x000fec000383ffff */
.L_x_5630:
        /* <DEDUP_REMOVED lines=8> */
.L_x_5695:
[----:B------:R-:W-:Y:S05]  /*1c250*/  BSYNC B0 ;  /* 0x0000000000007941 */ /* 0x000fea0003800000 */
.L_x_5694:
        /* <DEDUP_REMOVED lines=10> */
.L_x_5696:
        /* <DEDUP_REMOVED lines=8> */
.L_x_5697:
        /* <DEDUP_REMOVED lines=8> */
.L_x_5698:
        /* <DEDUP_REMOVED lines=8> */
.L_x_5699:
        /* <DEDUP_REMOVED lines=9> */
.L_x_5700:
[----:B------:R-:W-:Y:S01]  /*1c510*/  IMAD.MOV.U32 R9, RZ, RZ, R14 ;  /* 0x000000ffff097224 */ /* 0x000fe200078e000e */
[----:B------:R-:W-:Y:S06]  /*1c520*/  BRA `(.L_x_5701) ;  /* 0xffffffd400487947 */ /* 0x000fec000383ffff */
.L_x_5632:
[----:B------:R-:W-:Y:S01]  /*1c530*/  BSSY B0, `(.L_x_5702) ;  /* 0x0000006000007945 */ /* 0x000fe20003800000 */
[----:B------:R-:W-:Y:S01]  /*1c540*/  PLOP3.LUT P6, PT, P6, PT, PT, 0x8, 0x0 ;  /* 0x000000000000781c */ /* 0x000fe200037ce170 */
[----:B------:R-:W-:-:S12]  /*1c550*/  IMAD.MOV.U32 R15, RZ, RZ, -0x1 ;  /* 0xffffffffff0f7424 */ /* 0x000fd800078e00ff */
[----:B0-----:R-:W-:Y:S05]  /*1c560*/  WARPSYNC.COLLECTIVE R15, `(.L_x_5703) ;  /* 0x000000000f087348 */ /* 0x001fea0003c00000 */
[----:B------:R-:W-:Y:S01]  /*1c570*/  VOTE.ANY R14, PT, P6 ;  /* 0x00000000000e7806 */ /* 0x000fe200030e0100 */
[----:B0-----:R-:W-:Y:S06]  /*1c580*/  ENDCOLLECTIVE ;  /* 0x000000000000791b */ /* 0x001fec0003800000 */
.L_x_5703:
[----:B------:R-:W-:Y:S05]  /*1c590*/  BSYNC B0 ;  /* 0x0000000000007941 */ /* 0x000fea0003800000 */
.L_x_5702:
        /* <DEDUP_REMOVED lines=10> */
.L_x_5704:
[----:B------:R-:W-:Y:S02]  /*1c640*/  IMAD.MOV.U32 R13, RZ, RZ, R7 ;  /* 0x000000ffff0d7224 */ /* 0x000fe400078e0007 */
[----:B------:R-:W-:-:S07]  /*1c650*/  IMAD.MOV.U32 R0, RZ, RZ, R14 ;  /* 0x000000ffff007224 */ /* 0x000fce00078e000e */
[----:B------:R-:W-:Y:S05]  /*1c660*/  WARPSYNC.COLLECTIVE R15, `(.L_x_5705) ;  /* 0x000000000f087348 */ /* 0x000fea0003c00000 */
[----:B------:R0:W1:Y:S02]  /*1c670*/  SHFL.IDX P6, R14, R13, R12, R11 ;  /* 0x0000000c0d0e7389 */ /* 0x00006400000c000b */
[----:B01----:R-:W-:Y:S01]  /*1c680*/  ENDCOLLECTIVE ;  /* 0x000000000000791b */ /* 0x003fe20003800000 */
.L_x_5705:
[----:B------:R-:W-:Y:S02]  /*1c690*/  IMAD.MOV.U32 R7, RZ, RZ, R14 ;  /* 0x000000ffff077224 */ /* 0x000fe400078e000e */
[----:B------:R-:W-:-:S05]  /*1c6a0*/  IMAD.IADD R6, R10, 0x1, R16 ;  /* 0x000000010a067824 */ /* 0x000fca00078e0210 */
[----:B------:R0:W-:Y:S01]  /*1c6b0*/  STL [R1+0xc], R6 ;  /* 0x00000c0601007387 */ /* 0x0001e20000100800 */
[----:B------:R-:W-:Y:S05]  /*1c6c0*/  BRA `(.L_x_5706) ;  /* 0xffffffd400287947 */ /* 0x000fea000383ffff */
.L_x_5634:
        /* <DEDUP_REMOVED lines=8> */
.L_x_5708:
[----:B------:R-:W-:Y:S05]  /*1c750*/  BSYNC B0 ;  /* 0x0000000000007941 */ /* 0x000fea0003800000 */
.L_x_5707:
[----:B------:R-:W-:Y:S01]  /*1c760*/  IMAD.MOV.U32 R2, RZ, RZ, R14 ;  /* 0x000000ffff027224 */ /* 0x000fe200078e000e */
[----:B------:R-:W-:Y:S06]  /*1c770*/  BRA `(.L_x_5709) ;  /* 0xffffffd400147947 */ /* 0x000fec000383ffff */
.L_x_5640:
[----:B0-----:R0:W1:Y:S02]  /*1c780*/  SYNCS.PHASECHK.TRANS64.TRYWAIT P0, [R0+URZ+0x36820], R3 ;  /* 0x03682003000075a7 */ /* 0x001064000800017f */
[----:B-1----:R-:W-:Y:S05]  /*1c790*/  @!P0 NANOSLEEP.SYNCS 0x989680 ;  /* 0x009896800000895d */ /* 0x002fea0003900000 */
[----:B------:R-:W1:Y:S02]  /*1c7a0*/  @!P0 SYNCS.PHASECHK.TRANS64 P0, [R0+URZ+0x36820], R3 ;  /* 0x03682003000085a7 */ /* 0x000e64000800007f */
[----:B-1----:R-:W-:Y:S05]  /*1c7b0*/  @!P0 BRA `(.L_x_5640) ;  /* 0xfffffffc00f08947 */ /* 0x002fea000383ffff */
[----:B------:R-:W-:Y:S05]  /*1c7c0*/  BRA `(.L_x_5710) ;  /* 0xffffffdc00b87947 */ /* 0x000fea000383ffff */
.L_x_5641:
        /* <DEDUP_REMOVED lines=11> */
.L_x_5712:
[----:B------:R-:W-:Y:S05]  /*1c880*/  BSYNC B0 ;  /* 0x0000000000007941 */ /* 0x000fea0003800000 */
.L_x_5711:
[----:B------:R-:W-:Y:S05]  /*1c890*/  BRA `(.L_x_5713) ;  /* 0xffffffdc00a07947 */ /* 0x000fea000383ffff */
.L_x_5644:
[----:B------:R-:W-:Y:S01]  /*1c8a0*/  BSSY B1, `(.L_x_5714) ;  /* 0x0000006000017945 */ /* 0x000fe20003800000 */
[----:B------:R-:W-:-:S07]  /*1c8b0*/  IMAD.MOV.U32 R15, RZ, RZ, -0x1 ;  /* 0xffffffffff0f7424 */ /* 0x000fce00078e00ff */
[----:B01----:R-:W-:Y:S05]  /*1c8c0*/  WARPSYNC.COLLECTIVE R15, `(.L_x_5715) ;  /* 0x000000000f0c7348 */ /* 0x003fea0003c00000 */
[----:B------:R-:W-:Y:S02]  /*1c8d0*/  ELECT P6, UR62, PT ;  /* 0x00000000003e782f */ /* 0x000fe400038c0000 */
[----:B------:R-:W-:Y:S01]  /*1c8e0*/  MOV R14, UR62 ;  /* 0x0000003e000e7c02 */ /* 0x000fe20008000f00 */
[----:B01----:R-:W-:Y:S10]  /*1c8f0*/  ENDCOLLECTIVE ;  /* 0x000000000000791b */ /* 0x003ff40003800000 */
.L_x_5715:
[----:B------:R-:W-:Y:S05]  /*1c900*/  BSYNC B1 ;  /* 0x0000000000017941 */ /* 0x000fea0003800000 */
.L_x_5714:
[----:B------:R-:W-:Y:S05]  /*1c910*/  BRA `(.L_x_5716) ;  /* 0xffffffdc00987947 */ /* 0x000fea000383ffff */
.L_x_5646:
[----:B0-----:R0:W1:Y:S02]  /*1c920*/  SYNCS.PHASECHK.TRANS64.TRYWAIT P0, [R6+URZ], R5 ;  /* 0x00000005060075a7 */ /* 0x001064000800017f */
[----:B-1----:R-:W-:Y:S05]  /*1c930*/  @!P0 NANOSLEEP.SYNCS 0x989680 ;  /* 0x009896800000895d */ /* 0x002fea0003900000 */
[----:B------:R-:W1:Y:S02]  /*1c940*/  @!P0 SYNCS.PHASECHK.TRANS64 P0, [R6+URZ], R5 ;  /* 0x00000005060085a7 */ /* 0x000e64000800007f */
[----:B-1----:R-:W-:Y:S05]  /*1c950*/  @!P0 BRA `(.L_x_5646) ;  /* 0xfffffffc00f08947 */ /* 0x002fea000383ffff */
[----:B------:R-:W-:Y:S05]  /*1c960*/  BRA `(.L_x_5717) ;  /* 0xffffffdc00d87947 */ /* 0x000fea000383ffff */
.L_x_5647:
[----:B-1----:R1:W2:Y:S02]  /*1c970*/  SYNCS.PHASECHK.TRANS64.TRYWAIT P0, [R7+URZ], R2 ;  /* 0x00000002070075a7 */ /* 0x0022a4000800017f */
[----:B--2---:R-:W-:Y:S05]  /*1c980*/  @!P0 NANOSLEEP.SYNCS 0x989680 ;  /* 0x009896800000895d */ /* 0x004fea0003900000 */
[----:B------:R-:W2:Y:S02]  /*1c990*/  @!P0 SYNCS.PHASECHK.TRANS64 P0, [R7+URZ], R2 ;  /* 0x00000002070085a7 */ /* 0x000ea4000800007f */
[----:B--2---:R-:W-:Y:S05]  /*1c9a0*/  @!P0 BRA `(.L_x_5647) ;  /* 0xfffffffc00f08947 */ /* 0x004fea000383ffff */
[----:B------:R-:W-:Y:S05]  /*1c9b0*/  BRA `(.L_x_5718) ;  /* 0xffffffdc00cc7947 */ /* 0x000fea000383ffff */
.L_x_5649:
[----:B--2---:R2:W3:Y:S02]  /*1c9c0*/  SYNCS.PHASECHK.TRANS64.TRYWAIT P0, [R4+URZ], R5 ;  /* 0x00000005040075a7 */ /* 0x0044e4000800017f */
[----:B---3--:R-:W-:Y:S05]  /*1c9d0*/  @!P0 NANOSLEEP.SYNCS 0x989680 ;  /* 0x009896800000895d */ /* 0x008fea0003900000 */
[----:B------:R-:W3:Y:S02]  /*1c9e0*/  @!P0 SYNCS.PHASECHK.TRANS64 P0, [R4+URZ], R5 ;  /* 0x00000005040085a7 */ /* 0x000ee4000800007f */
[----:B---3--:R-:W-:Y:S05]  /*1c9f0*/  @!P0 BRA `(.L_x_5649) ;  /* 0xfffffffc00f08947 */ /* 0x008fea000383ffff */
[----:B------:R-:W-:Y:S05]  /*1ca00*/  BRA `(.L_x_5719) ;  /* 0xffffffdc00d07947 */ /* 0x000fea000383ffff */
.L_x_5720:
        /* <DEDUP_REMOVED lines=15> */
.L_x_14855:


//--------------------- .text._ZN7cutlass13device_kernelIN5flash11enable_sm90INS1_16FlashAttnFwdSm90INS1_25CollectiveMainloopFwdSm90ILi2EN4cute5tupleIJNS5_1CILi1EEES8_S8_EEENS6_IJNS7_ILi128EEENS7_ILi112EEENS7_ILi192EEEEEELi192ENS_10bfloat16_tEfNS_4arch4Sm90ELb1ELb0ELb0ELb1ELb0ELb1ELb0ELb1ELb1ELb1ELb1ELb0EEENS1_21CollectiveEpilogueFwdINS6_IJSA_SC_SB_EEES9_SE_SG_Li256ELb1ELb1ELb1ELb0EEENS1_36VarlenDynamicPersistentTileSchedulerILi128ELi112ELi256ELi128ELb1ELb1ELb1ELb1ELb1ELb1EEEEEEEEEvNT_6ParamsE --------------------------
	.section	.text._ZN7cutlass13device_kernelIN5flash11enable_sm90INS1_16FlashAttnFwdSm90INS1_25CollectiveMainloopFwdSm90ILi2EN4cute5tupleIJNS5_1CILi1EEES8_S8_EEENS6_IJNS7_ILi128EEENS7_ILi112EEENS7_ILi192EEEEEELi192ENS_10bfloat16_tEfNS_4arch4Sm90ELb1ELb0ELb0ELb1ELb0ELb1ELb0ELb1ELb1ELb1ELb1ELb0EEENS1_21CollectiveEpilogueFwdINS6_IJSA_SC_SB_EEES9_SE_SG_Li256ELb1ELb1ELb1ELb0EEENS1_36VarlenDynamicPersistentTileSchedulerILi128ELi112ELi256ELi128ELb1ELb1ELb1ELb1ELb1ELb1EEEEEEEEEvNT_6ParamsE,"ax",@progbits
	.align	128
.text._ZN7cutlass13device_kernelIN5flash11enable_sm90INS1_16FlashAttnFwdSm90INS1_25CollectiveMainloopFwdSm90ILi2EN4cute5tupleIJNS5_1CILi1EEES8_S8_EEENS6_IJNS7_ILi128EEENS7_ILi112EEENS7_ILi192EEEEEELi192ENS_10bfloat16_tEfNS_4arch4Sm90ELb1ELb0ELb0ELb1ELb0ELb1ELb0ELb1ELb1ELb1ELb1ELb0EEENS1_21CollectiveEpilogueFwdINS6_IJSA_SC_SB_EEES9_SE_SG_Li256ELb1ELb1ELb1ELb0EEENS1_36VarlenDynamicPersistentTileSchedulerILi128ELi112ELi256ELi128ELb1ELb1ELb1ELb1ELb1ELb1EEEEEEEEEvNT_6ParamsE:
        .type           _ZN7cutlass13device_kernelIN5flash11enable_sm90INS1_16FlashAttnFwdSm90INS1_25CollectiveMainloopFwdSm90ILi2EN4cute5tupleIJNS5_1CILi1EEES8_S8_EEENS6_IJNS7_ILi128EEENS7_ILi112EEENS7_ILi192EEEEEELi192ENS_10bfloat16_tEfNS_4arch4Sm90ELb1ELb0ELb0ELb1ELb0ELb1ELb0ELb1ELb1ELb1ELb1ELb0EEENS1_21CollectiveEpilogueFwdINS6_IJSA_SC_SB_EEES9_SE_SG_Li256ELb1ELb1ELb1ELb0EEENS1_36VarlenDynamicPersistentTileSchedulerILi128ELi112ELi256ELi128ELb1ELb1ELb1ELb1ELb1ELb1EEEEEEEEEvNT_6ParamsE,@function
        .size           _ZN7cutlass13device_kernelIN5flash11enable_sm90INS1_16FlashAttnFwdSm90INS1_25CollectiveMainloopFwdSm90ILi2EN4cute5tupleIJNS5_1CILi1EEES8_S8_EEENS6_IJNS7_ILi128EEENS7_ILi112EEENS7_ILi192EEEEEELi192ENS_10bfloat16_tEfNS_4arch4Sm90ELb1ELb0ELb0ELb1ELb0ELb1ELb0ELb1ELb1ELb1ELb1ELb0EEENS1_21CollectiveEpilogueFwdINS6_IJSA_SC_SB_EEES9_SE_SG_Li256ELb1ELb1ELb1ELb0EEENS1_36VarlenDynamicPersistentTileSchedulerILi128ELi112ELi256ELi128ELb1ELb1ELb1ELb1ELb1ELb1EEEEEEEEEvNT_6ParamsE,(.L_x_14856 - _ZN7cutlass13device_kernelIN5flash11enable_sm90INS1_16FlashAttnFwdSm90INS1_25CollectiveMainloopFwdSm90ILi2EN4cute5tupleIJNS5_1CILi1EEES8_S8_EEENS6_IJNS7_ILi128EEENS7_ILi112EEENS7_ILi192EEEEEELi192ENS_10bfloat16_tEfNS_4arch4Sm90ELb1ELb0ELb0ELb1ELb0ELb1ELb0ELb1ELb1ELb1ELb1ELb0EEENS1_21CollectiveEpilogueFwdINS6_IJSA_SC_SB_EEES9_SE_SG_Li256ELb1ELb1ELb1ELb0EEENS1_36VarlenDynamicPersistentTileSchedulerILi128ELi112ELi256ELi128ELb1ELb1ELb1ELb1ELb1ELb1EEEEEEEEEvNT_6ParamsE)
        .other          _ZN7cutlass13device_kernelIN5flash11enable_sm90INS1_16FlashAttnFwdSm90INS1_25CollectiveMainloopFwdSm90ILi2EN4cute5tupleIJNS5_1CILi1EEES8_S8_EEENS6_IJNS7_ILi128EEENS7_ILi112EEENS7_ILi192EEEEEELi192ENS_10bfloat16_tEfNS_4arch4Sm90ELb1ELb0ELb0ELb1ELb0ELb1ELb0ELb1ELb1ELb1ELb1ELb0EEENS1_21CollectiveEpilogueFwdINS6_IJSA_SC_SB_EEES9_SE_SG_Li256ELb1ELb1ELb1ELb0EEENS1_36VarlenDynamicPersistentTileSchedulerILi128ELi112ELi256ELi128ELb1ELb1ELb1ELb1ELb1ELb1EEEEEEEEEvNT_6ParamsE,@"STO_CUDA_ENTRY STV_DEFAULT"
_ZN7cutlass13device_kernelIN5flash11enable_sm90INS1_16FlashAttnFwdSm90INS1_25CollectiveMainloopFwdSm90ILi2EN4cute5tupleIJNS5_1CILi1EEES8_S8_EEENS6_IJNS7_ILi128EEENS7_ILi112EEENS7_ILi192EEEEEELi192ENS_10bfloat16_tEfNS_4arch4Sm90ELb1ELb0ELb0ELb1ELb0ELb1ELb0ELb1ELb1ELb1ELb1ELb0EEENS1_21CollectiveEpilogueFwdINS6_IJSA_SC_SB_EEES9_SE_SG_Li256ELb1ELb1ELb1ELb0EEENS1_36VarlenDynamicPersistentTileSchedulerILi128ELi112ELi256ELi128ELb1ELb1ELb1ELb1ELb1ELb1EEEEEEEEEvNT_6ParamsE:
        /* <DEDUP_REMOVED lines=24> */
.L_x_5722:
[----:B------:R-:W-:Y:S05]  /*0180*/  BSYNC B0 ;  /* 0x0000000000007941 */ /* 0x000fea0003800000 */
.L_x_5721:
        /* <DEDUP_REMOVED lines=41> */
.L_x_5723:
        /* <DEDUP_REMOVED lines=22> */
.L_x_5724:
        /* <DEDUP_REMOVED lines=18> */
.L_x_5725:
        /* <DEDUP_REMOVED lines=22> */
.L_x_5726:
        /* <DEDUP_REMOVED lines=22> */
.L_x_5727:
        /* <DEDUP_REMOVED lines=10> */
.L_x_5730:
        /* <DEDUP_REMOVED lines=21> */
[----:B------:R-:W-:Y:S01]  /*0b50*/  SHF.R.S32.HI R3, RZ, 0x1f, R6 ;  /* 0x0000001fff037819 */ /* 0x000fe20000011406 */
[----:B------:R-:W-:-:S03]  /*0b60*/  IMAD.MOV.U32 R205, RZ, RZ, RZ ;  /* 0x000000ffffcd7224 */ /* 0x000fc600078e00ff */
[----:B0-----:R-:W-:-:S04]  /*0b70*/  LEA.HI R2, R3, R6, RZ, 0x4 ;  /* 0x0000000603027211 */ /* 0x001fc800078f20ff */
        /* <DEDUP_REMOVED lines=14> */
[----:B------:R0:W-:Y:S03]  /*0c60*/  STL [R1+0x6c], R21 ;  /* 0x00006c1501007387 */ /* 0x0001e60000100800 */
[CC--:B------:R-:W-:Y:S02]  /*0c70*/  LEA.HI R12, R9.reuse, R21.reuse, RZ, 0x2 ;  /* 0x00000015090c7211 */ /* 0x0c0fe400078f10ff */
[----:B------:R-:W-:Y:S02]  /*0c80*/  LEA.HI R9, R9, R21, RZ, 0x5 ;  /* 0x0000001509097211 */ /* 0x000fe400078f28ff */
[--C-:B------:R-:W-:Y:S02]  /*0c90*/  SHF.R.S32.HI R8, RZ, 0x2, R12.reuse ;  /* 0x00000002ff087819 */ /* 0x100fe4000001140c */
[----:B------:R-:W-:-:S02]  /*0ca0*/  SHF.R.S32.HI R5, RZ, 0x1f, R12 ;  /* 0x0000001fff057819 */ /* 0x000fc4000001140c */
[----:B------:R-:W-:Y:S02]  /*0cb0*/  LOP3.LUT R12, R12, 0x7ffffffc, RZ, 0xc0, !PT ;  /* 0x7ffffffc0c0c7812 */ /* 0x000fe400078ec0ff */
[----:B------:R-:W-:-:S03]  /*0cc0*/  LEA.HI R5, R5, R8, RZ, 0x3 ;  /* 0x0000000805057211 */ /* 0x000fc600078f18ff */
[----:B------:R-:W-:Y:S01]  /*0cd0*/  IMAD.IADD R12, R21, 0x1, -R12 ;  /* 0x00000001150c7824 */ /* 0x000fe200078e0a0c */
[----:B------:R-:W-:Y:S02]  /*0ce0*/  LOP3.LUT R11, R5, 0xfffffff8, RZ, 0xc0, !PT ;  /* 0xfffffff8050b7812 */ /* 0x000fe400078ec0ff */
[----:B------:R-:W-:Y:S01]  /*0cf0*/  SHF.R.S32.HI R5, RZ, 0x7, R0 ;  /* 0x00000007ff057819 */ /* 0x000fe20000011400 */
[----:B------:R-:W-:Y:S02]  /*0d00*/  IMAD.SHL.U32 R225, R12, 0x2, RZ ;  /* 0x000000020ce17824 */ /* 0x000fe400078e00ff */
[----:B------:R-:W-:Y:S01]  /*0d10*/  IMAD.IADD R11, R8, 0x1, -R11 ;  /* 0x00000001080b7824 */ /* 0x000fe200078e0a0b */
[----:B------:R-:W-:Y:S01]  /*0d20*/  LEA.HI R8, R3, R6, RZ, 0x2 ;  /* 0x0000000603087211 */ /* 0x000fe200078f10ff */
[C---:B------:R-:W-:Y:S01]  /*0d30*/  VIADD R29, R225.reuse, 0x10 ;  /* 0x00000010e11d7836 */ /* 0x040fe20000000000 */
[----:B------:R-:W-:Y:S01]  /*0d40*/  LOP3.LUT R3, R2, 0x3fffff0, RZ, 0xc0, !PT ;  /* 0x03fffff002037812 */ /* 0x000fe200078ec0ff */
[C---:B------:R-:W-:Y:S01]  /*0d50*/  VIADD R26, R225.reuse, 0x28 ;  /* 0x00000028e11a7836 */ /* 0x040fe20000000000 */
[----:B------:R-:W-:Y:S01]  /*0d60*/  LEA.HI R0, R0, R5, RZ, 0x1 ;  /* 0x0000000500007211 */ /* 0x000fe200078f08ff */
[C---:B------:R-:W-:Y:S01]  /*0d70*/  VIADD R30, R225.reuse, 0x8 ;  /* 0x00000008e11e7836 */ /* 0x040fe20000000000 */
[----:B------:R-:W-:Y:S01]  /*0d80*/  SHF.R.S32.HI R2, RZ, 0x5, R9 ;  /* 0x00000005ff027819 */ /* 0x000fe20000011409 */
[----:B------:R-:W-:Y:S01]  /*0d90*/  IMAD.IADD R3, R6, 0x1, -R3 ;  /* 0x0000000106037824 */ /* 0x000fe200078e0a03 */
[----:B------:R-:W-:Y:S01]  /*0da0*/  LOP3.LUT R0, R0, 0x3fffffe, RZ, 0xc0, !PT ;  /* 0x03fffffe00007812 */ /* 0x000fe200078ec0ff */
[----:B0-----:R-:W-:Y:S01]  /*0db0*/  VIADD R21, R225, 0x40 ;  /* 0x00000040e1157836 */ /* 0x001fe20000000000 */
[----:B------:R-:W-:Y:S01]  /*0dc0*/  SHF.R.S32.HI R204, RZ, 0x2, R8 ;  /* 0x00000002ffcc7819 */ /* 0x000fe20000011408 */
[----:B------:R-:W-:Y:S01]  /*0dd0*/  IMAD R10, R4, 0x10, R3 ;  /* 0x00000010040a7824 */ /* 0x000fe200078e0203 */
[----:B------:R-:W-:Y:S01]  /*0de0*/  LOP3.LUT R9, R8, 0xfffffffc, RZ, 0xc0, !PT ;  /* 0xfffffffc08097812 */ /* 0x000fe200078ec0ff */
[----:B------:R-:W-:Y:S01]  /*0df0*/  IMAD.IADD R0, R5, 0x1, -R0 ;  /* 0x0000000105007824 */ /* 0x000fe200078e0a00 */
[----:B------:R-:W-:Y:S01]  /*0e00*/  SHF.R.S32.HI R3, RZ, 0x1f, R8 ;  /* 0x0000001fff037819 */ /* 0x000fe20000011408 */
[----:B------:R-:W-:-:S02]  /*0e10*/  IMAD R11, R2, 0x10, R11 ;  /* 0x00000010020b7824 */ /* 0x000fc400078e020b */
[----:B------:R-:W-:Y:S01]  /*0e20*/  VIADD R234, R204, 0x40 ;  /* 0x00000040ccea7836 */ /* 0x000fe20000000000 */
[----:B------:R-:W-:Y:S01]  /*0e30*/  LEA.HI R3, R3, R204, RZ, 0x3 ;  /* 0x000000cc03037211 */ /* 0x000fe200078f18ff */
[----:B------:R-:W-:Y:S02]  /*0e40*/  IMAD R20, R0, 0x40, R11 ;  /* 0x0000004000147824 */ /* 0x000fe400078e020b */
[----:B------:R-:W-:Y:S01]  /*0e50*/  IMAD.U32 R0, RZ, RZ, UR5 ;  /* 0x00000005ff007e24 */ /* 0x000fe2000f8e00ff */
[----:B------:R-:W-:Y:S01]  /*0e60*/  LOP3.LUT R3, R3, 0xfffffff8, RZ, 0xc0, !PT ;  /* 0xfffffff803037812 */ /* 0x000fe200078ec0ff */
[----:B------:R-:W-:Y:S01]  /*0e70*/  IMAD.IADD R6, R6, 0x1, -R9 ;  /* 0x0000000106067824 */ /* 0x000fe200078e0a09 */
[----:B------:R-:W-:Y:S01]  /*0e80*/  STL [R1+0x70], R20 ;  /* 0x0000701401007387 */ /* 0x000fe20000100800 */
[----:B------:R-:W-:Y:S02]  /*0e90*/  IMAD.SHL.U32 R215, R234, 0x40, RZ ;  /* 0x00000040ead77824 */ /* 0x000fe400078e00ff */
[----:B------:R-:W-:Y:S01]  /*0ea0*/  IMAD R2, R10, 0x8, R7 ;  /* 0x000000080a027824 */ /* 0x000fe200078e0207 */
[----:B------:R0:W-:Y:S01]  /*0eb0*/  STL [R1+0x4c], R0 ;  /* 0x00004c0001007387 */ /* 0x0001e20000100800 */
[----:B------:R-:W-:Y:S01]  /*0ec0*/  IMAD.U32 R5, RZ, RZ, UR4 ;  /* 0x00000004ff057e24 */ /* 0x000fe2000f8e00ff */
[----:B------:R-:W-:Y:S01]  /*0ed0*/  SHF.R.S32.HI R7, RZ, 0x1f, R234 ;  /* 0x0000001fff077819 */ /* 0x000fe200000114ea */
[----:B------:R-:W-:Y:S01]  /*0ee0*/  IMAD.IADD R3, R204, 0x1, -R3 ;  /* 0x00000001cc037824 */ /* 0x000fe200078e0a03 */
[----:B------:R-:W-:Y:S01]  /*0ef0*/  LOP3.LUT R215, R215, 0x1c0, RZ, 0xc0, !PT ;  /* 0x000001c0d7d77812 */ /* 0x000fe200078ec0ff */
[----:B------:R-:W-:Y:S01]  /*0f00*/  IMAD.MOV.U32 R9, RZ, RZ, R13 ;  /* 0x000000ffff097224 */ /* 0x000fe200078e000d */
[----:B------:R1:W-:Y:S01]  /*0f10*/  STL [R1+0x50], R5 ;  /* 0x0000500501007387 */ /* 0x0003e20000100800 */
[----:B------:R-:W-:Y:S01]  /*0f20*/  LEA.HI R7, R7, R234, RZ, 0x3 ;  /* 0x000000ea07077211 */ /* 0x000fe200078f18ff */
[----:B------:R-:W-:Y:S01]  /*0f30*/  IMAD.SHL.U32 R3, R3, 0x40, RZ ;  /* 0x0000004003037824 */ /* 0x000fe200078e00ff */
[C---:B0-----:R-:W-:Y:S01]  /*0f40*/  LEA.HI R0, R6.reuse, R6, RZ, 0x1 ;  /* 0x0000000606007211 */ /* 0x041fe200078f08ff */
[----:B------:R-:W-:-:S02]  /*0f50*/  IMAD.SHL.U32 R18, R6, 0x8, RZ ;  /* 0x0000000806127824 */ /* 0x000fc400078e00ff */
[----:B------:R-:W-:Y:S01]  /*0f60*/  IMAD.SHL.U32 R7, R7, 0x40, RZ ;  /* 0x0000004007077824 */ /* 0x000fe200078e00ff */
[----:B------:R-:W-:Y:S01]  /*0f70*/  LOP3.LUT R216, R3, 0x1c0, RZ, 0xc0, !PT ;  /* 0x000001c003d87812 */ /* 0x000fe200078ec0ff */
[----:B------:R-:W-:Y:S01]  /*0f80*/  IMAD.SHL.U32 R22, R6, 0x4, RZ ;  /* 0x0000000406167824 */ /* 0x000fe200078e00ff */
[----:B-1----:R-:W-:Y:S01]  /*0f90*/  LOP3.LUT R5, R0, 0x1ffffffe, RZ, 0xc0, !PT ;  /* 0x1ffffffe00057812 */ /* 0x002fe200078ec0ff */
[----:B------:R-:W-:Y:S01]  /*0fa0*/  VIADD R27, R225, 0x20 ;  /* 0x00000020e11b7836 */ /* 0x000fe20000000000 */
[----:B------:R-:W-:Y:S01]  /*0fb0*/  SHF.R.U32.HI R0, RZ, 0x3, R215 ;  /* 0x00000003ff007819 */ /* 0x000fe200000116d7 */
[----:B------:R-:W-:Y:S01]  /*0fc0*/  IMAD.SHL.U32 R0, R2, 0x8, RZ ;  /* 0x0000000802007824 */ /* 0x000fe200078e00ff */
[----:B------:R-:W-:Y:S01]  /*0fd0*/  SHF.R.S32.HI R2, RZ, 0x1f, R29 ;  /* 0x0000001fff027819 */ /* 0x000fe2000001141d */
[----:B------:R-:W-:Y:S01]  /*0fe0*/  IMAD.IADD R5, R6, 0x1, -R5 ;  /* 0x0000000106057824 */ /* 0x000fe200078e0a05 */
[----:B------:R-:W-:Y:S01]  /*0ff0*/  LOP3.LUT R219, R7, 0xfffffe00, RZ, 0xc0, !PT ;  /* 0xfffffe0007db7812 */ /* 0x000fe200078ec0ff */
[C---:B------:R-:W-:Y:S01]  /*1000*/  VIADD R13, R225.reuse, 0x58 ;  /* 0x00000058e10d7836 */ /* 0x040fe20000000000 */
[----:B------:R0:W-:Y:S01]  /*1010*/  STL [R1+0x74], R0 ;  /* 0x0000740001007387 */ /* 0x0001e20000100800 */
[----:B------:R-:W-:Y:S01]  /*1020*/  IMAD.MOV.U32 R10, RZ, RZ, R14 ;  /* 0x000000ffff0a7224 */ /* 0x000fe200078e000e */
[----:B------:R-:W-:Y:S01]  /*1030*/  SHF.R.S32.HI R2, RZ, 0x1f, R26 ;  /* 0x0000001fff027819 */ /* 0x000fe2000001141a */
[C---:B------:R-:W-:Y:S01]  /*1040*/  VIADD R24, R225.reuse, 0x38 ;  /* 0x00000038e1187836 */ /* 0x040fe20000000000 */
[----:B------:R-:W-:Y:S01]  /*1050*/  SHF.R.S32.HI R7, RZ, 0x1f, R30 ;  /* 0x0000001fff077819 */ /* 0x000fe2000001141e */
[C---:B------:R-:W-:Y:S01]  /*1060*/  VIADD R6, R225.reuse, 0x70 ;  /* 0x00000070e1067836 */ /* 0x040fe20000000000 */
[----:B------:R-:W-:Y:S01]  /*1070*/  SHF.R.S32.HI R2, RZ, 0x1f, R21 ;  /* 0x0000001fff027819 */ /* 0x000fe20000011415 */
[----:B------:R-:W-:Y:S01]  /*1080*/  IMAD.MOV.U32 R11, RZ, RZ, R15 ;  /* 0x000000ffff0b7224 */ /* 0x000fe200078e000f */
[----:B------:R-:W-:Y:S01]  /*1090*/  SHF.R.S32.HI R7, RZ, 0x1f, R27 ;  /* 0x0000001fff077819 */ /* 0x000fe2000001141b */
        /* <DEDUP_REMOVED lines=11> */
[----:B------:R-:W-:Y:S01]  /*1150*/  SHF.R.U32.HI R217, RZ, 0x3, R216 ;  /* 0x00000003ffd97819 */ /* 0x000fe200000116d8 */
        /* <DEDUP_REMOVED lines=17> */
[C---:B------:R-:W-:Y:S02]  /*1270*/  IMAD.IADD R206, R22.reuse, 0x1, R211 ;  /* 0x0000000116ce7824 */ /* 0x040fe400078e02d3 */
[----:B------:R-:W-:Y:S02]  /*1280*/  IMAD.IADD R207, R22, 0x1, R210 ;  /* 0x0000000116cf7824 */ /* 0x000fe400078e02d2 */
[----:B------:R-:W-:Y:S02]  /*1290*/  VIADD R235, R225, 0x98 ;  /* 0x00000098e1eb7836 */ /* 0x000fe40000000000 */
[----:B------:R-:W-:-:S07]  /*12a0*/  IMAD R227, R5, 0x8, R20 ;  /* 0x0000000805e37824 */ /* 0x000fce00078e0214 */
.L_x_5962:
[----:B0-----:R-:W0:Y:S01]  /*12b0*/  LDC.64 R230, c[0x0][0xc88] ;  /* 0x00032200ffe67b82 */ /* 0x001e220000000a00 */
[----:B------:R-:W-:Y:S01]  /*12c0*/  ULDC.64 UR4, c[0x0][0xa28] ;  /* 0x00028a0000047ab9 */ /* 0x000fe20000000a00 */
[----:B------:R-:W-:Y:S01]  /*12d0*/  ULDC.64 UR8, c[0x0][0xa18] ;  /* 0x0002860000087ab9 */ /* 0x000fe20000000a00 */
[----:B------:R-:W-:Y:S01]  /*12e0*/  ULDC.64 UR6, c[0x0][0xa08] ;  /* 0x0002820000067ab9 */ /* 0x000fe20000000a00 */
[----:B0-----:R-:W-:-:S06]  /*12f0*/  IMAD.WIDE R230, R11, 0x4, R230 ;  /* 0x000000040be67825 */ /* 0x001fcc00078e02e6 */
[----:B--2---:R-:W2:Y:S01]  /*1300*/  LDG.E R230, desc[UR60][R230.64] ;  /* 0x0000003ce6e67981 */ /* 0x004ea2000c1e1900 */
        /* <DEDUP_REMOVED lines=8> */
[----:B--2-4-:R-:W-:Y:S01]  /*1390*/  SHF.R.S32.HI R0, RZ, 0x1f, R230 ;  /* 0x0000001fff007819 */ /* 0x014fe200000114e6 */
[C---:B------:R-:W-:Y:S02]  /*13a0*/  IMAD.SHL.U32 R231, R230.reuse, 0x4, RZ ;  /* 0x00000004e6e77824 */ /* 0x040fe400078e00ff */
[C---:B---3--:R-:W-:Y:S02]  /*13b0*/  @P2 LEA R2, P3, R230.reuse, UR4, 0x2 ;  /* 0x00000004e6022c11 */ /* 0x048fe4000f8610ff */
[C-C-:B------:R-:W-:Y:S01]  /*13c0*/  SHF.L.U64.HI R232, R230.reuse, 0x2, R0.reuse ;  /* 0x00000002e6e87819 */ /* 0x140fe20000010200 */
[----:B------:R0:W-:Y:S01]  /*13d0*/  STL [R1+0x68], R0 ;  /* 0x0000680001007387 */ /* 0x0001e20000100800 */
[----:B------:R-:W-:Y:S01]  /*13e0*/  @P2 LEA.HI.X R3, R230, UR5, R0, 0x2, P3 ;  /* 0x00000005e6032c11 */ /* 0x000fe200098f1400 */
[----:B------:R-:W-:Y:S01]  /*13f0*/  ULDC UR4, c[0x0][0x288] ;  /* 0x0000a20000047ab9 */ /* 0x000fe20000000800 */
[----:B------:R-:W-:-:S03]  /*1400*/  IADD3 R6, P4, R231, UR6, RZ ;  /* 0x00000006e7067c10 */ /* 0x000fc6000ff9e0ff */
[----:B------:R1:W5:Y:S01]  /*1410*/  @P2 LDG.E R8, desc[UR60][R2.64] ;  /* 0x0000003c02082981 */ /* 0x000362000c1e1900 */
[----:B------:R-:W-:Y:S01]  /*1420*/  @P1 IADD3 R4, P2, R231, UR8, RZ ;  /* 0x00000008e7041c10 */ /* 0x000fe2000ff5e0ff */
        /* <DEDUP_REMOVED lines=19> */
[----:B------:R-:W-:Y:S02]  /*1560*/  LEA.HI R229, R0, R3, RZ, 0x10 ;  /* 0x0000000300e57211 */ /* 0x000fe400078f80ff */
        /* <DEDUP_REMOVED lines=11> */
.L_x_5732:
[----:B------:R-:W-:Y:S02]  /*1620*/  IMAD.U32 R2, RZ, RZ, UR5 ;  /* 0x00000005ff027e24 */ /* 0x000fe4000f8e00ff */
[----:B------:R-:W-:Y:S01]  /*1630*/  IMAD.U32 R25, RZ, RZ, UR4 ;  /* 0x00000004ff197e24 */ /* 0x000fe2000f8e00ff */
[----:B------:R-:W-:Y:S06]  /*1640*/  @!P2 BRA `(.L_x_5733) ;  /* 0x000000000010a947 */ /* 0x000fec0003800000 */
[----:B------:R-:W-:-:S04]  /*1650*/  IADD3 R4, P0, R231, UR8, RZ ;  /* 0x00000008e7047c10 */ /* 0x000fc8000ff1e0ff */
[----:B------:R-:W-:-:S05]  /*1660*/  IADD3.X R5, R232, UR9, RZ, P0, !PT ;  /* 0x00000009e8057c10 */ /* 0x000fca00087fe4ff */
[----:B------:R0:W5:Y:S01]  /*1670*/  LDG.E R25, desc[UR60][R4.64] ;  /* 0x0000003c04197981 */ /* 0x000162000c1e1900 */
[----:B------:R-:W-:Y:S05]  /*1680*/  BRA `(.L_x_5734) ;  /* 0x0000000000107947 */ /* 0x000fea0003800000 */
.L_x_5733:
[----:B------:R-:W-:Y:S05]  /*1690*/  @!P0 BRA `(.L_x_5734) ;  /* 0x00000000000c8947 */ /* 0x000fea0003800000 */
[----:B------:R-:W2:Y:S04]  /*16a0*/  LDG.E R0, desc[UR60][R6.64] ;  /* 0x0000003c06007981 */ /* 0x000ea8000c1e1900 */
[----:B------:R-:W2:Y:S02]  /*16b0*/  LDG.E R25, desc[UR60][R6.64+0x4] ;  /* 0x0000043c06197981 */ /* 0x000ea4000c1e1900 */
[----:B--2---:R-:W-:-:S07]  /*16c0*/  IMAD.IADD R25, R25, 0x1, -R0 ;  /* 0x0000000119197824 */ /* 0x004fce00078e0a00 */
.L_x_5734:
[----:B------:R-:W-:Y:S01]  /*16d0*/  ULDC.64 UR4, c[0x0][0xa10] ;  /* 0x0002840000047ab9 */ /* 0x000fe20000000a00 */
[----:B------:R-:W1:Y:S01]  /*16e0*/  LDC R10, c[0x0][0x448] ;  /* 0x00011200ff0a7b82 */ /* 0x000e620000000800 */
[----:B------:R-:W-:-:S04]  /*16f0*/  ISETP.NE.U32.AND P0, PT, RZ, UR4, PT ;  /* 0x00000004ff007c0c */ /* 0x000fc8000bf05070 */
        /* <DEDUP_REMOVED lines=9> */
[----:B------:R-:W-:-:S04]  /*1790*/  @P1 IADD3 R6, P2, R231, UR4, RZ ;  /* 0x00000004e7061c10 */ /* 0x000fc8000ff5e0ff */
[----:B------:R-:W-:-:S05]  /*17a0*/  @P1 IADD3.X R7, R232, UR5, RZ, P2, !PT ;  /* 0x00000005e8071c10 */ /* 0x000fca00097fe4ff */
[----:B------:R3:W5:Y:S01]  /*17b0*/  @P1 LDG.E R146, desc[UR60][R6.64] ;  /* 0x0000003c06921981 */ /* 0x000762000c1e1900 */
[----:B-1----:R-:W-:Y:S01]  /*17c0*/  ISETP.NE.AND P1, PT, R10, 0x1, PT ;  /* 0x000000010a00780c */ /* 0x002fe20003f25270 */
[----:B------:R-:W-:Y:S01]  /*17d0*/  IMAD.SHL.U32 R223, R9, 0x80, RZ ;  /* 0x0000008009df7824 */ /* 0x000fe200078e00ff */
[----:B------:R-:W-:Y:S01]  /*17e0*/  BSSY B0, `(.L_x_5735) ;  /* 0x0000037000007945 */ /* 0x000fe20003800000 */
[----:B------:R-:W-:Y:S01]  /*17f0*/  IMAD.IADD R9, R25, 0x1, -R8 ;  /* 0x0000000119097824 */ /* 0x000fe200078e0a08 */
[----:B------:R-:W-:Y:S01]  /*1800*/  LOP3.LUT R236, R229, 0xff, RZ, 0xc0, !PT ;  /* 0x000000ffe5ec7812 */ /* 0x000fe200078ec0ff */
[----:B0-----:R-:W-:Y:S01]  /*1810*/  VIADD R4, R223, 0x7f ;  /* 0x0000007fdf047836 */ /* 0x001fe20000000000 */
[----:B------:R-:W-:Y:S01]  /*1820*/  SHF.R.U32.HI R229, RZ, 0x10, R229 ;  /* 0x00000010ffe57819 */ /* 0x000fe200000116e5 */
[----:B---3--:R-:W-:-:S06]  /*1830*/  IMAD.MOV.U32 R6, RZ, RZ, RZ ;  /* 0x000000ffff067224 */ /* 0x008fcc00078e00ff */
[----:B------:R-:W0:Y:S08]  /*1840*/  @P1 LDC R11, c[0x0][0x44c] ;  /* 0x00011300ff0b1b82 */ /* 0x000e300000000800 */
[----:B------:R-:W1:Y:S01]  /*1850*/  @P1 LDC R5, c[0x0][0x450] ;  /* 0x00011400ff051b82 */ /* 0x000e620000000800 */
[----:B--2---:R-:W-:Y:S02]  /*1860*/  @P0 IMAD.IADD R2, R3, 0x1, -R0 ;  /* 0x0000000103020824 */ /* 0x004fe400078e0a00 */
[----:B0-----:R-:W-:-:S04]  /*1870*/  @P1 IMAD.HI.U32 R0, R4, R11, RZ ;  /* 0x0000000b04001227 */ /* 0x001fc800078e00ff */
[----:B------:R-:W-:Y:S01]  /*1880*/  IMAD.IADD R226, R9, 0x1, R2 ;  /* 0x0000000109e27824 */ /* 0x000fe200078e0202 */
[----:B-1----:R-:W-:-:S03]  /*1890*/  @P1 SHF.R.U32.HI R4, RZ, R5, R0 ;  /* 0x00000005ff041219 */ /* 0x002fc60000011600 */
[C---:B------:R-:W-:Y:S01]  /*18a0*/  VIADD R5, R226.reuse, 0x6f ;  /* 0x0000006fe2057836 */ /* 0x040fe20000000000 */
[----:B------:R-:W-:-:S05]  /*18b0*/  IADD3 R150, R226, 0x70, -R224 ;  /* 0x00000070e2967810 */ /* 0x000fca0007ffe8e0 */
[----:B------:R-:W-:Y:S02]  /*18c0*/  IMAD.IADD R7, R150, 0x1, R4 ;  /* 0x0000000196077824 */ /* 0x000fe400078e0204 */
[----:B------:R-:W-:Y:S02]  /*18d0*/  IMAD.MOV.U32 R4, RZ, RZ, RZ ;  /* 0x000000ffff047224 */ /* 0x000fe400078e00ff */
[----:B------:R-:W-:-:S04]  /*18e0*/  IMAD.HI R6, R7, -0x6db6db6d, R6 ;  /* 0x9249249307067827 */ /* 0x000fc800078e0206 */
[----:B------:R-:W-:Y:S01]  /*18f0*/  IMAD.HI R4, R5, -0x6db6db6d, R4 ;  /* 0x9249249305047827 */ /* 0x000fe200078e0204 */
[----:B------:R-:W-:-:S04]  /*1900*/  SHF.R.U32.HI R3, RZ, 0x1f, R6 ;  /* 0x0000001fff037819 */ /* 0x000fc80000011606 */
[----:B------:R-:W-:Y:S02]  /*1910*/  SHF.R.U32.HI R151, RZ, 0x1f, R4 ;  /* 0x0000001fff977819 */ /* 0x000fe40000011604 */
[----:B------:R-:W-:Y:S01]  /*1920*/  LEA.HI.SX32 R6, R6, R3, 0x1a ;  /* 0x0000000306067211 */ /* 0x000fe200078fd2ff */
[----:B------:R-:W-:Y:S01]  /*1930*/  IMAD.MOV.U32 R3, RZ, RZ, RZ ;  /* 0x000000ffff037224 */ /* 0x000fe200078e00ff */
[----:B------:R-:W-:-:S04]  /*1940*/  LEA.HI.SX32 R151, R4, R151, 0x1a ;  /* 0x0000009704977211 */ /* 0x000fc800078fd2ff */
[----:B------:R-:W-:-:S04]  /*1950*/  VIMNMX R10, R151, R6, PT ;  /* 0x00000006970a7248 */ /* 0x000fc80003fe0100 */
[----:B------:R-:W-:-:S13]  /*1960*/  ISETP.GE.AND P0, PT, R10, 0x1, PT ;  /* 0x000000010a00780c */ /* 0x000fda0003f06270 */
[----:B------:R-:W-:Y:S05]  /*1970*/  @!P0 BRA `(.L_x_5736) ;  /* 0x0000000000748947 */ /* 0x000fea0003800000 */
[----:B------:R-:W-:Y:S01]  /*1980*/  ISETP.NE.AND P0, PT, R229, RZ, PT ;  /* 0x000000ffe500720c */ /* 0x000fe20003f05270 */
[----:B------:R-:W-:-:S03]  /*1990*/  ULDC UR4, c[0x0][0x9f0] ;  /* 0x00027c0000047ab9 */ /* 0x000fc60000000800 */
[----:B------:R-:W-:-:S04]  /*19a0*/  SEL R11, R229, UR4, P0 ;  /* 0x00000004e50b7c07 */ /* 0x000fc80008000000 */
[-C--:B------:R-:W-:Y:S02]  /*19b0*/  IABS R6, R11.reuse ;  /* 0x0000000b00067213 */ /* 0x080fe40000000000 */
[----:B------:R-:W-:Y:S02]  /*19c0*/  IADD3 R0, R11, -0x1, R10 ;  /* 0xffffffff0b007810 */ /* 0x000fe40007ffe00a */
[----:B------:R-:W0:Y:S01]  /*19d0*/  I2F.RP R3, R6 ;  /* 0x0000000600037306 */ /* 0x000e220000209400 */
[-C--:B------:R-:W-:Y:S02]  /*19e0*/  IABS R12, R11.reuse ;  /* 0x0000000b000c7213 */ /* 0x080fe40000000000 */
        /* <DEDUP_REMOVED lines=22> */
.L_x_5736:
[----:B------:R-:W-:Y:S05]  /*1b50*/  BSYNC B0 ;  /* 0x0000000000007941 */ /* 0x000fea0003800000 */
.L_x_5735:
        /* <DEDUP_REMOVED lines=38> */
.L_x_5739:
[----:B------:R-:W-:Y:S05]  /*1dc0*/  BSYNC B6 ;  /* 0x0000000000067941 */ /* 0x000fea0003800000 */
.L_x_5738:
        /* <DEDUP_REMOVED lines=20> */
.L_x_5741:
[----:B------:R-:W-:Y:S05]  /*1f10*/  BSYNC B6 ;  /* 0x0000000000067941 */ /* 0x000fea0003800000 */
.L_x_5740:
[----:B------:R-:W-:Y:S01]  /*1f20*/  ULDC.64 UR4, c[0x0][0x9f8] ;  /* 0x00027e0000047ab9 */ /* 0x000fe20000000a00 */
[----:B------:R-:W-:Y:S01]  /*1f30*/  IMAD.MOV.U32 R6, RZ, RZ, R230 ;  /* 0x000000ffff067224 */ /* 0x000fe200078e00e6 */
[----:B------:R-:W-:Y:S01]  /*1f40*/  ISETP.NE.U32.AND P0, PT, RZ, UR4, PT ;  /* 0x00000004ff007c0c */ /* 0x000fe2000bf05070 */
[----:B------:R-:W2:Y:S01]  /*1f50*/  LDL.LU R20, [R1+0x10] ;  /* 0x0000100001147983 */ /* 0x000ea20000300800 */
[----:B------:R-:W-:Y:S01]  /*1f60*/  ULDC UR6, c[0x0][0x2f4] ;  /* 0x0000bd0000067ab9 */ /* 0x000fe20000000800 */
[----:B------:R-:W0:Y:S01]  /*1f70*/  LDC.64 R110, c[0x0][0x300] ;  /* 0x0000c000ff6e7b82 */ /* 0x000e220000000a00 */
[----:B------:R-:W-:Y:S01]  /*1f80*/  ISETP.NE.AND.EX P0, PT, RZ, UR5, PT, P0 ;  /* 0x00000005ff007c0c */ /* 0x000fe2000bf05300 */
[----:B------:R-:W1:Y:S01]  /*1f90*/  S2R R3, SR_TID.X ;  /* 0x0000000000037919 */ /* 0x000e620000002100 */
[----:B------:R-:W-:Y:S02]  /*1fa0*/  VIADD R0, R18, 0x60 ;  /* 0x0000006012007836 */ /* 0x000fe40000000000 */
[----:B------:R-:W-:Y:S01]  /*1fb0*/  IMAD.IADD R121, R26, 0x1, R25 ;  /* 0x000000011a797824 */ /* 0x000fe200078e0219 */
[----:B------:R-:W-:Y:S01]  /*1fc0*/  SHF.R.S32.HI R19, RZ, 0x1f, R18 ;  /* 0x0000001fff137819 */ /* 0x000fe20000011412 */
[----:B------:R-:W-:Y:S01]  /*1fd0*/  ULDC.64 UR8, c[0x0][0xa08] ;  /* 0x0002820000087ab9 */ /* 0x000fe20000000a00 */
[----:B------:R-:W3:Y:S06]  /*1fe0*/  LDC.64 R104, c[0x0][0x3f8] ;  /* 0x0000fe00ff687b82 */ /* 0x000eec0000000a00 */
[----:B------:R-:W-:-:S02]  /*1ff0*/  @P0 IADD3 R4, P1, R231, UR4, RZ ;  /* 0x00000004e7040c10 */ /* 0x000fc4000ff3e0ff */
[----:B------:R-:W4:Y:S02]  /*2000*/  LDC.64 R98, c[0x0][0x408] ;  /* 0x00010200ff627b82 */ /* 0x000f240000000a00 */
[----:B------:R-:W-:Y:S01]  /*2010*/  @P0 IADD3.X R5, R232, UR5, RZ, P1, !PT ;  /* 0x00000005e8050c10 */ /* 0x000fe20008ffe4ff */
[----:B------:R-:W-:-:S04]  /*2020*/  ULDC.64 UR4, c[0x0][0x330] ;  /* 0x0000cc0000047ab9 */ /* 0x000fc80000000a00 */
[----:B------:R1:W2:Y:S01]  /*2030*/  @P0 LDG.E R6, desc[UR60][R4.64] ;  /* 0x0000003c04060981 */ /* 0x0002a2000c1e1900 */
[----:B------:R-:W-:Y:S01]  /*2040*/  ISETP.GE.AND P1, PT, R206, UR6, PT ;  /* 0x00000006ce007c0c */ /* 0x000fe2000bf26270 */
[----:B------:R-:W-:Y:S01]  /*2050*/  IMAD.WIDE.U32 R112, R228, UR4, R18 ;  /* 0x00000004e4707c25 */ /* 0x000fe2000f8e0012 */
[----:B------:R-:W-:Y:S01]  /*2060*/  ISETP.GE.AND P0, PT, R18, UR6, PT ;  /* 0x0000000612007c0c */ /* 0x000fe2000bf06270 */
[----:B------:R-:W0:Y:S01]  /*2070*/  LDC R15, c[0x0][0x3f4] ;  /* 0x0000fd00ff0f7b82 */ /* 0x000e220000000800 */
[----:B------:R-:W-:Y:S01]  /*2080*/  SEL R7, RZ, 0xffffffff, P1 ;  /* 0xffffffffff077807 */ /* 0x000fe20000800000 */
[----:B------:R-:W-:Y:S01]  /*2090*/  IMAD R113, R228, UR5, R113 ;  /* 0x00000005e4717c24 */ /* 0x000fe2000f8e0271 */
[----:B------:R-:W-:Y:S01]  /*20a0*/  ISETP.GE.AND P1, PT, R0, UR6, PT ;  /* 0x0000000600007c0c */ /* 0x000fe2000bf26270 */
[----:B------:R-:W-:Y:S01]  /*20b0*/  ULDC.64 UR4, c[0x0][0x308] ;  /* 0x0000c20000047ab9 */ /* 0x000fe20000000a00 */
[----:B------:R-:W-:Y:S01]  /*20c0*/  SHF.R.S32.HI R13, RZ, 0x1f, R121 ;  /* 0x0000001fff0d7819 */ /* 0x000fe20000011479 */
[----:B-1----:R-:W-:Y:S01]  /*20d0*/  IMAD.SHL.U32 R4, R7, 0x2, RZ ;  /* 0x0000000207047824 */ /* 0x002fe200078e00ff */
[----:B------:R-:W-:Y:S01]  /*20e0*/  SEL R5, RZ, 0x8, P1 ;  /* 0x00000008ff057807 */ /* 0x000fe20000800000 */
[----:B------:R-:W-:Y:S01]  /*20f0*/  VIADD R8, R3, 0xffffff80 ;  /* 0xffffff8003087836 */ /* 0x000fe20000000000 */
[----:B------:R-:W-:Y:S01]  /*2100*/  SEL R3, RZ, 0x1, P0 ;  /* 0x00000001ff037807 */ /* 0x000fe20000000000 */
[----:B---3--:R-:W-:Y:S01]  /*2110*/  IMAD.WIDE.U32 R106, R204, R104, R18 ;  /* 0x00000068cc6a7225 */ /* 0x008fe200078e0012 */
[----:B------:R-:W-:Y:S01]  /*2120*/  ISETP.GE.AND P0, PT, R207, UR6, PT ;  /* 0x00000006cf007c0c */ /* 0x000fe2000bf06270 */
[----:B------:R-:W1:Y:S01]  /*2130*/  S2R R152, SR_TID.X ;  /* 0x0000000000987919 */ /* 0x000e620000002100 */
[----:B------:R-:W-:Y:S01]  /*2140*/  LOP3.LUT R3, R4, 0x2, R3, 0xe2, !PT ;  /* 0x0000000204037812 */ /* 0x000fe200078ee203 */
[----:B----4-:R-:W-:Y:S01]  /*2150*/  IMAD.WIDE.U32 R100, R204, R98, R18 ;  /* 0x00000062cc647225 */ /* 0x010fe200078e0012 */
[----:B------:R-:W-:-:S02]  /*2160*/  SEL R4, RZ, 0x4, P0 ;  /* 0x00000004ff047807 */ /* 0x000fc40000000000 */
[----:B------:R-:W-:Y:S01]  /*2170*/  SHF.R.S32.HI R7, RZ, 0x1f, R8 ;  /* 0x0000001fff077819 */ /* 0x000fe20000011408 */
[----:B------:R-:W-:Y:S01]  /*2180*/  IMAD R29, R105, 0x70, RZ ;  /* 0x00000070691d7824 */ /* 0x000fe200078e02ff */
[----:B------:R-:W-:Y:S01]  /*2190*/  LOP3.LUT R27, R5, R3, R4, 0xfe, !PT ;  /* 0x00000003051b7212 */ /* 0x000fe200078efe04 */
[----:B------:R-:W-:Y:S01]  /*21a0*/  VIADD R3, R18, 0x80 ;  /* 0x0000008012037836 */ /* 0x000fe20000000000 */
[----:B------:R-:W-:Y:S01]  /*21b0*/  LEA.HI R9, R7, R8, RZ, 0x2 ;  /* 0x0000000807097211 */ /* 0x000fe200078f10ff */
[-C--:B0-----:R-:W-:Y:S01]  /*21c0*/  IMAD R8, R13, R110.reuse, RZ ;  /* 0x0000006e0d087224 */ /* 0x081fe200078e02ff */
[----:B------:R-:W-:Y:S01]  /*21d0*/  SHF.R.S32.HI R148, RZ, 0x1f, R204 ;  /* 0x0000001fff947819 */ /* 0x000fe200000114cc */
[----:B------:R-:W-:Y:S01]  /*21e0*/  IMAD.WIDE.U32 R4, R121, R110, RZ ;  /* 0x0000006e79047225 */ /* 0x000fe200078e00ff */
[----:B------:R-:W-:Y:S02]  /*21f0*/  ISETP.GE.AND P0, PT, R3, UR6, PT ;  /* 0x0000000603007c0c */ /* 0x000fe4000bf06270 */
[----:B------:R-:W-:Y:S01]  /*2200*/  SHF.R.S32.HI R9, RZ, 0x1f, R9 ;  /* 0x0000001fff097819 */ /* 0x000fe20000011409 */
[----:B------:R-:W-:Y:S01]  /*2210*/  IMAD R7, R121, R111, R8 ;  /* 0x0000006f79077224 */ /* 0x000fe200078e0208 */
[----:B------:R-:W-:Y:S01]  /*2220*/  SEL R8, RZ, 0x10, P0 ;  /* 0x00000010ff087807 */ /* 0x000fe20000000000 */
[----:B------:R-:W-:Y:S01]  /*2230*/  IMAD R133, R111, 0x70, RZ ;  /* 0x000000706f857824 */ /* 0x000fe200078e02ff */
[----:B------:R-:W-:Y:S01]  /*2240*/  ISETP.NE.U32.AND P0, PT, RZ, UR8, PT ;  /* 0x00000008ff007c0c */ /* 0x000fe2000bf05070 */
[----:B------:R-:W-:Y:S01]  /*2250*/  IMAD.IADD R5, R5, 0x1, R7 ;  /* 0x0000000105057824 */ /* 0x000fe200078e0207 */
[----:B------:R-:W-:Y:S01]  /*2260*/  LEA.HI R9, R9, R204, RZ, 0x3 ;  /* 0x000000cc09097211 */ /* 0x000fe200078f18ff */
[----:B------:R-:W-:Y:S01]  /*2270*/  IMAD.SHL.U32 R137, R110, 0x40, RZ ;  /* 0x000000406e897824 */ /* 0x000fe200078e00ff */
[----:B------:R-:W-:Y:S01]  /*2280*/  ISETP.NE.AND.EX P0, PT, RZ, UR9, PT, P0 ;  /* 0x00000009ff007c0c */ /* 0x000fe2000bf05300 */
[----:B------:R-:W-:Y:S01]  /*2290*/  IMAD.WIDE.U32 R4, R228, UR4, R4 ;  /* 0x00000004e4047c25 */ /* 0x000fe2000f8e0004 */
[----:B------:R-:W-:-:S02]  /*22a0*/  LOP3.LUT R9, R9, 0xfffffff8, RZ, 0xc0, !PT ;  /* 0xfffffff809097812 */ /* 0x000fc400078ec0ff */
[----:B------:R-:W-:Y:S01]  /*22b0*/  LOP3.LUT R27, R27, R8, RZ, 0xfc, !PT ;  /* 0x000000081b1b7212 */ /* 0x000fe200078efcff */
[----:B------:R-:W-:Y:S01]  /*22c0*/  IMAD R5, R228, UR5, R5 ;  /* 0x00000005e4057c24 */ /* 0x000fe2000f8e0205 */
[----:B------:R-:W-:Y:S01]  /*22d0*/  ULDC.64 UR4, c[0x0][0x310] ;  /* 0x0000c40000047ab9 */ /* 0x000fe20000000a00 */
[----:B------:R-:W-:Y:S01]  /*22e0*/  IMAD.IADD R132, R204, 0x1, -R9 ;  /* 0x00000001cc847824 */ /* 0x000fe200078e0a09 */
[--C-:B------:R-:W-:Y:S01]  /*22f0*/  SHF.R.S32.HI R23, RZ, 0x1f, R22.reuse ;  /* 0x0000001fff177819 */ /* 0x100fe20000011416 */
[----:B------:R-:W-:Y:S01]  /*2300*/  IMAD R135, R99, 0x70, RZ ;  /* 0x0000007063877824 */ /* 0x000fe200078e02ff */
[----:B------:R-:W-:Y:S01]  /*2310*/  ISETP.GE.AND P2, PT, R207, R15, PT ;  /* 0x0000000fcf00720c */ /* 0x000fe20003f46270 */
[----:B------:R-:W-:Y:S01]  /*2320*/  IMAD.SHL.U32 R124, R15, 0x2, RZ ;  /* 0x000000020f7c7824 */ /* 0x000fe200078e00ff */
[----:B------:R-:W-:Y:S01]  /*2330*/  LOP3.LUT P1, RZ, R132, 0x4, RZ, 0xc0, !PT ;  /* 0x0000000484ff7812 */ /* 0x000fe2000782c0ff */
[----:B------:R-:W-:Y:S01]  /*2340*/  IMAD.WIDE.U32 R108, R204, R104, R22 ;  /* 0x00000068cc6c7225 */ /* 0x000fe200078e0016 */
[----:B------:R-:W-:-:S02]  /*2350*/  SHF.R.U32.HI R28, RZ, 0x3, R215 ;  /* 0x00000003ff1c7819 */ /* 0x000fc400000116d7 */
[C---:B------:R-:W-:Y:S01]  /*2360*/  IADD3 R120, P3, R204.reuse, R121, RZ ;  /* 0x00000079cc787210 */ /* 0x040fe20007f7e0ff */
[----:B------:R-:W-:Y:S01]  /*2370*/  IMAD.WIDE.U32 R102, R204, R98, R22 ;  /* 0x00000062cc667225 */ /* 0x000fe200078e0016 */
[----:B------:R-:W-:Y:S02]  /*2380*/  SHF.L.U64.HI R136, R110, 0x6, R111 ;  /* 0x000000066e887819 */ /* 0x000fe4000001026f */
[----:B------:R-:W-:Y:S01]  /*2390*/  SHF.R.S32.HI R149, RZ, 0x1f, R234 ;  /* 0x0000001fff957819 */ /* 0x000fe200000114ea */
[----:B------:R-:W-:Y:S01]  /*23a0*/  IMAD.X R121, R13, 0x1, R148, P3 ;  /* 0x000000010d797824 */ /* 0x000fe200018e0694 */
[----:B-1----:R-:W-:Y:S02]  /*23b0*/  LEA.HI R152, R152, 0x8, RZ, 0x19 ;  /* 0x0000000898987811 */ /* 0x002fe400078fc8ff */
[----:B--2---:R-:W-:-:S04]  /*23c0*/  LOP3.LUT R20, R20, 0xfffffffb, RZ, 0xc0, !PT ;  /* 0xfffffffb14147812 */ /* 0x004fc800078ec0ff */
[----:B------:R-:W-:Y:S02]  /*23d0*/  @P1 LOP3.LUT R20, R20, 0x4, RZ, 0xfc, !PT ;  /* 0x0000000414141812 */ /* 0x000fe400078efcff */
[----:B------:R-:W-:Y:S02]  /*23e0*/  ISETP.GE.AND P1, PT, R206, R15, PT ;  /* 0x0000000fce00720c */ /* 0x000fe40003f26270 */
[----:B------:R-:W-:-:S04]  /*23f0*/  LOP3.LUT R20, R20, 0xfffffffe, RZ, 0xc0, !PT ;  /* 0xfffffffe14147812 */ /* 0x000fc800078ec0ff */
[----:B------:R-:W-:-:S05]  /*2400*/  @P2 LOP3.LUT R20, R20, 0x1, RZ, 0xfc, !PT ;  /* 0x0000000114142812 */ /* 0x000fca00078efcff */
[----:B------:R0:W-:Y:S01]  /*2410*/  STL [R1+0x10], R20 ;  /* 0x0000101401007387 */ /* 0x0001e20000100800 */
[----:B------:R-:W-:Y:S02]  /*2420*/  SHF.R.S32.HI R7, RZ, 0x1f, R6 ;  /* 0x0000001fff077819 */ /* 0x000fe40000011406 */
[----:B------:R-:W-:Y:S01]  /*2430*/  SEL R37, R6, RZ, !P0 ;  /* 0x000000ff06257207 */ /* 0x000fe20004000000 */
[----:B------:R-:W-:Y:S01]  /*2440*/  IMAD R6, R148, R104, RZ ;  /* 0x0000006894067224 */ /* 0x000fe200078e02ff */
[----:B------:R-:W-:-:S03]  /*2450*/  SEL R8, R7, RZ, !P0 ;  /* 0x000000ff07087207 */ /* 0x000fc60004000000 */
[----:B------:R-:W-:-:S04]  /*2460*/  IMAD.WIDE.U32 R114, R37, UR4, R4 ;  /* 0x0000000425727c25 */ /* 0x000fc8000f8e0004 */
[----:B------:R-:W-:Y:S02]  /*2470*/  IMAD R10, R8, UR4, RZ ;  /* 0x00000004080a7c24 */ /* 0x000fe4000f8e02ff */
[----:B------:R-:W-:Y:S02]  /*2480*/  IMAD R9, R204, R105, R6 ;  /* 0x00000069cc097224 */ /* 0x000fe400078e0206 */
[----:B------:R-:W-:Y:S01]  /*2490*/  IMAD R11, R37, UR5, R10 ;  /* 0x00000005250b7c24 */ /* 0x000fe2000f8e020a */
[----:B------:R-:W-:Y:S01]  /*24a0*/  ULDC.64 UR4, c[0x0][0x338] ;  /* 0x0000ce0000047ab9 */ /* 0x000fe20000000a00 */
[-C--:B------:R-:W-:Y:S02]  /*24b0*/  IMAD R4, R148, R110.reuse, RZ ;  /* 0x0000006e94047224 */ /* 0x080fe400078e02ff */
[----:B------:R-:W-:-:S04]  /*24c0*/  IMAD.WIDE.U32 R6, R204, R110, R18 ;  /* 0x0000006ecc067225 */ /* 0x000fc800078e0012 */
[----:B------:R-:W-:Y:S01]  /*24d0*/  IMAD R10, R204, R111, R4 ;  /* 0x0000006fcc0a7224 */ /* 0x000fe200078e0204 */
[----:B------:R-:W-:Y:S01]  /*24e0*/  IADD3 R4, P0, R114, R6, RZ ;  /* 0x0000000672047210 */ /* 0x000fe20007f1e0ff */
[----:B------:R-:W-:Y:S02]  /*24f0*/  IMAD.IADD R5, R115, 0x1, R11 ;  /* 0x0000000173057824 */ /* 0x000fe400078e020b */
[----:B------:R-:W-:Y:S02]  /*2500*/  IMAD R8, R8, UR4, RZ ;  /* 0x0000000408087c24 */ /* 0x000fe4000f8e02ff */
[----:B------:R-:W-:Y:S01]  /*2510*/  IMAD.IADD R109, R109, 0x1, R9 ;  /* 0x000000016d6d7824 */ /* 0x000fe200078e0209 */
[----:B------:R-:W-:Y:S01]  /*2520*/  IADD3.X R6, R5, R7, R10, P0, !PT ;  /* 0x0000000705067210 */ /* 0x000fe200007fe40a */
[----:B------:R-:W-:Y:S01]  /*2530*/  IMAD R7, R148, R98, RZ ;  /* 0x0000006294077224 */ /* 0x000fe200078e02ff */
[----:B------:R-:W-:Y:S01]  /*2540*/  ISETP.GE.AND P0, PT, R18, R15, PT ;  /* 0x0000000f1200720c */ /* 0x000fe20003f06270 */
[----:B------:R-:W-:Y:S01]  /*2550*/  IMAD.IADD R107, R9, 0x1, R107 ;  /* 0x00000001096b7824 */ /* 0x000fe200078e026b */
[C---:B------:R-:W-:Y:S01]  /*2560*/  SEL R9, R15.reuse, RZ, P1 ;  /* 0x000000ff0f097207 */ /* 0x040fe20000800000 */
[----:B------:R-:W-:Y:S01]  /*2570*/  IMAD R11, R204, R99, R7 ;  /* 0x00000063cc0b7224 */ /* 0x000fe200078e0207 */
[----:B------:R-:W-:Y:S01]  /*2580*/  SEL R7, R15, RZ, P0 ;  /* 0x000000ff0f077207 */ /* 0x000fe20000000000 */
[----:B------:R-:W-:-:S04]  /*2590*/  IMAD.WIDE.U32 R112, R37, UR4, R112 ;  /* 0x0000000425707c25 */ /* 0x000fc8000f8e0070 */
[----:B------:R-:W-:Y:S01]  /*25a0*/  IMAD R37, R37, UR5, R8 ;  /* 0x0000000525257c24 */ /* 0x000fe2000f8e0208 */
[----:B------:R-:W-:Y:S01]  /*25b0*/  SEL R8, R15, RZ, P2 ;  /* 0x000000ff0f087207 */ /* 0x000fe20001000000 */
[----:B------:R-:W-:Y:S02]  /*25c0*/  IMAD.IADD R7, R18, 0x1, R7 ;  /* 0x0000000112077824 */ /* 0x000fe400078e0207 */
[----:B------:R-:W-:Y:S02]  /*25d0*/  IMAD.IADD R9, R206, 0x1, R9 ;  /* 0x00000001ce097824 */ /* 0x000fe400078e0209 */
[----:B------:R-:W-:Y:S01]  /*25e0*/  IMAD.IADD R12, R207, 0x1, R8 ;  /* 0x00000001cf0c7824 */ /* 0x000fe200078e0208 */
[----:B------:R-:W-:Y:S01]  /*25f0*/  SHF.R.S32.HI R8, RZ, 0x1f, R7 ;  /* 0x0000001fff087819 */ /* 0x000fe20000011407 */
[----:B------:R-:W-:Y:S01]  /*2600*/  IMAD.IADD R103, R103, 0x1, R11 ;  /* 0x0000000167677824 */ /* 0x000fe200078e020b */
[----:B------:R-:W-:Y:S01]  /*2610*/  SHF.R.S32.HI R10, RZ, 0x1f, R9 ;  /* 0x0000001fff0a7819 */ /* 0x000fe20000011409 */
[----:B------:R-:W-:Y:S01]  /*2620*/  IMAD.IADD R101, R11, 0x1, R101 ;  /* 0x000000010b657824 */ /* 0x000fe200078e0265 */
[-C--:B0-----:R-:W-:Y:S01]  /*2630*/  LEA.HI R20, R8, R7.reuse, RZ, 0x3 ;  /* 0x0000000708147211 */ /* 0x081fe200078f18ff */
[----:B-----5:R-:W-:Y:S01]  /*2640*/  IMAD.WIDE.U32 R108, R146, R104, R108 ;  /* 0x00000068926c7225 */ /* 0x020fe200078e006c */
[----:B------:R-:W-:-:S02]  /*2650*/  LEA.HI R7, R8, R7, RZ, 0x6 ;  /* 0x0000000708077211 */ /* 0x000fc400078f30ff */
[-C--:B------:R-:W-:Y:S01]  /*2660*/  LEA.HI R8, R10, R9.reuse, RZ, 0x6 ;  /* 0x000000090a087211 */ /* 0x080fe200078f30ff */
[----:B------:R-:W-:Y:S01]  /*2670*/  IMAD.WIDE.U32 R106, R146, R104, R106 ;  /* 0x00000068926a7225 */ /* 0x000fe200078e006a */
[----:B------:R-:W-:Y:S02]  /*2680*/  LEA.HI R21, R10, R9, RZ, 0x3 ;  /* 0x000000090a157211 */ /* 0x000fe400078f18ff */
[----:B------:R-:W-:Y:S01]  /*2690*/  SHF.R.S32.HI R7, RZ, 0x6, R7 ;  /* 0x00000006ff077819 */ /* 0x000fe20000011407 */
[-C--:B------:R-:W-:Y:S01]  /*26a0*/  IMAD.WIDE.U32 R102, R146, R98.reuse, R102 ;  /* 0x0000006292667225 */ /* 0x080fe200078e0066 */
[----:B------:R-:W-:Y:S02]  /*26b0*/  SHF.R.S32.HI R9, RZ, 0x6, R8 ;  /* 0x00000006ff097819 */ /* 0x000fe40000011408 */
[C---:B------:R-:W-:Y:S01]  /*26c0*/  LOP3.LUT R8, R216.reuse, 0x38, R20, 0xf8, !PT ;  /* 0x00000038d8087812 */ /* 0x040fe200078ef814 */
[C---:B------:R-:W-:Y:S01]  /*26d0*/  IMAD R144, R7.reuse, 0x1c00, R218 ;  /* 0x00001c0007907824 */ /* 0x040fe200078e02da */
[----:B------:R-:W-:Y:S01]  /*26e0*/  LOP3.LUT R10, R216, 0x38, R21, 0xf8, !PT ;  /* 0x00000038d80a7812 */ /* 0x000fe200078ef815 */
[--C-:B------:R-:W-:Y:S01]  /*26f0*/  IMAD R142, R7, 0x1c00, R219.reuse ;  /* 0x00001c00078e7824 */ /* 0x100fe200078e02db */
[----:B------:R-:W-:Y:S01]  /*2700*/  SHF.R.S32.HI R25, RZ, 0x1f, R12 ;  /* 0x0000001fff197819 */ /* 0x000fe2000001140c */
[C---:B------:R-:W-:Y:S01]  /*2710*/  IMAD R143, R9.reuse, 0x1c00, R218 ;  /* 0x00001c00098f7824 */ /* 0x040fe200078e02da */
[-C--:B------:R-:W-:Y:S01]  /*2720*/  LOP3.LUT R7, R8, R217.reuse, RZ, 0x3c, !PT ;  /* 0x000000d908077212 */ /* 0x080fe200078e3cff */
[----:B------:R-:W-:Y:S01]  /*2730*/  IMAD R140, R9, 0x1c00, R219 ;  /* 0x00001c00098c7824 */ /* 0x000fe200078e02db */
[----:B------:R-:W-:Y:S01]  /*2740*/  LOP3.LUT R10, R10, R217, RZ, 0x3c, !PT ;  /* 0x000000d90a0a7212 */ /* 0x000fe200078e3cff */
[----:B------:R-:W-:Y:S01]  /*2750*/  IMAD.WIDE.U32 R100, R146, R98, R100 ;  /* 0x0000006292647225 */ /* 0x000fe200078e0064 */
[----:B------:R-:W-:-:S02]  /*2760*/  LEA.HI R26, R25, R12, RZ, 0x3 ;  /* 0x0000000c191a7211 */ /* 0x000fc400078f18ff */
[----:B------:R-:W-:Y:S01]  /*2770*/  LEA.HI R12, R25, R12, RZ, 0x6 ;  /* 0x0000000c190c7211 */ /* 0x000fe200078f30ff */
[----:B------:R-:W-:Y:S01]  /*2780*/  IMAD.IADD R144, R144, 0x1, R7 ;  /* 0x0000000190907824 */ /* 0x000fe200078e0207 */
[----:B------:R-:W-:Y:S01]  /*2790*/  LOP3.LUT R7, R215, 0x38, R21, 0xf8, !PT ;  /* 0x00000038d7077812 */ /* 0x000fe200078ef815 */
[----:B------:R-:W-:Y:S01]  /*27a0*/  IMAD.IADD R143, R143, 0x1, R10 ;  /* 0x000000018f8f7824 */ /* 0x000fe200078e020a */
[----:B------:R-:W-:Y:S01]  /*27b0*/  SHF.R.S32.HI R12, RZ, 0x6, R12 ;  /* 0x00000006ff0c7819 */ /* 0x000fe2000001140c */
[----:B------:R-:W-:Y:S01]  /*27c0*/  IMAD.WIDE.U32 R110, R110, 0x70, RZ ;  /* 0x000000706e6e7825 */ /* 0x000fe200078e00ff */
[----:B------:R-:W-:Y:S02]  /*27d0*/  LOP3.LUT R10, R215, 0x38, R26, 0xf8, !PT ;  /* 0x00000038d70a7812 */ /* 0x000fe400078ef81a */
[-C--:B------:R-:W-:Y:S01]  /*27e0*/  LOP3.LUT R7, R7, R28.reuse, RZ, 0x3c, !PT ;  /* 0x0000001c07077212 */ /* 0x080fe200078e3cff */
[----:B------:R-:W-:Y:S01]  /*27f0*/  IMAD R139, R12, 0x1c00, R219 ;  /* 0x00001c000c8b7824 */ /* 0x000fe200078e02db */
[----:B------:R-:W-:Y:S01]  /*2800*/  LOP3.LUT R10, R10, R28, RZ, 0x3c, !PT ;  /* 0x0000001c0a0a7212 */ /* 0x000fe200078e3cff */
[----:B------:R-:W-:Y:S01]  /*2810*/  IMAD R141, R12, 0x1c00, R218 ;  /* 0x00001c000c8d7824 */ /* 0x000fe200078e02da */
[----:B------:R-:W-:Y:S01]  /*2820*/  SHF.R.S32.HI R9, RZ, 0x1f, R146 ;  /* 0x0000001fff097819 */ /* 0x000fe20000011492 */
[----:B------:R-:W-:Y:S01]  /*2830*/  IMAD.IADD R140, R140, 0x1, R7 ;  /* 0x000000018c8c7824 */ /* 0x000fe200078e0207 */
[C---:B------:R-:W-:Y:S01]  /*2840*/  LOP3.LUT R8, R216.reuse, 0x38, R26, 0xf8, !PT ;  /* 0x00000038d8087812 */ /* 0x040fe200078ef81a */
[----:B------:R-:W-:Y:S01]  /*2850*/  IMAD.IADD R139, R139, 0x1, R10 ;  /* 0x000000018b8b7824 */ /* 0x000fe200078e020a */
[----:B------:R-:W-:Y:S01]  /*2860*/  LOP3.LUT R11, R215, 0x38, R20, 0xf8, !PT ;  /* 0x00000038d70b7812 */ /* 0x000fe200078ef814 */
[C---:B------:R-:W-:Y:S01]  /*2870*/  IMAD R7, R9.reuse, R104, RZ ;  /* 0x0000006809077224 */ /* 0x040fe200078e02ff */
[----:B------:R-:W-:Y:S01]  /*2880*/  LOP3.LUT R12, R216, 0x18, R18, 0xf8, !PT ;  /* 0x00000018d80c7812 */ /* 0x000fe200078ef812 */
[----:B------:R-:W-:Y:S01]  /*2890*/  IMAD R10, R9, R98, RZ ;  /* 0x00000062090a7224 */ /* 0x000fe200078e02ff */
[----:B------:R-:W-:Y:S01]  /*28a0*/  LOP3.LUT R8, R8, R217, RZ, 0x3c, !PT ;  /* 0x000000d908087212 */ /* 0x000fe200078e3cff */
[----:B------:R-:W-:Y:S01]  /*28b0*/  VIADD R9, R18, 0xa0 ;  /* 0x000000a012097836 */ /* 0x000fe20000000000 */
[----:B------:R-:W-:Y:S01]  /*28c0*/  LOP3.LUT R11, R11, R28, RZ, 0x3c, !PT ;  /* 0x0000001c0b0b7212 */ /* 0x000fe200078e3cff */
[----:B------:R-:W-:Y:S01]  /*28d0*/  IMAD R31, R146, R105, R7 ;  /* 0x00000069921f7224 */ /* 0x000fe200078e0207 */
[----:B------:R-:W-:Y:S01]  /*28e0*/  LOP3.LUT R25, R12, R217, RZ, 0x3c, !PT ;  /* 0x000000d90c197212 */ /* 0x000fe200078e3cff */
[----:B------:R-:W-:Y:S01]  /*28f0*/  IMAD.IADD R141, R141, 0x1, R8 ;  /* 0x000000018d8d7824 */ /* 0x000fe200078e0208 */
[----:B------:R-:W-:Y:S01]  /*2900*/  ISETP.GE.AND P2, PT, R9, UR6, PT ;  /* 0x0000000609007c0c */ /* 0x000fe2000bf46270 */
[----:B------:R-:W-:Y:S01]  /*2910*/  IMAD.IADD R142, R142, 0x1, R11 ;  /* 0x000000018e8e7824 */ /* 0x000fe200078e020b */
[C---:B------:R-:W-:Y:S01]  /*2920*/  SHF.L.U64.HI R7, R104.reuse, 0x6, R105 ;  /* 0x0000000668077819 */ /* 0x040fe20000010269 */
[----:B------:R-:W-:Y:S01]  /*2930*/  IMAD.SHL.U32 R8, R104, 0x40, RZ ;  /* 0x0000004068087824 */ /* 0x000fe200078e00ff */
[----:B------:R-:W-:Y:S01]  /*2940*/  SEL R28, RZ, 0x20, P2 ;  /* 0x00000020ff1c7807 */ /* 0x000fe20001000000 */
[----:B------:R-:W-:Y:S01]  /*2950*/  IMAD R33, R146, R99, R10 ;  /* 0x0000006392217224 */ /* 0x000fe200078e020a */
[----:B------:R-:W-:Y:S01]  /*2960*/  SHF.L.U64.HI R10, R98, 0x6, R99 ;  /* 0x00000006620a7819 */ /* 0x000fe20000010263 */
[----:B------:R-:W-:Y:S01]  /*2970*/  IMAD.IADD R138, R218, 0x1, R25 ;  /* 0x00000001da8a7824 */ /* 0x000fe200078e0219 */
[----:B------:R-:W-:Y:S01]  /*2980*/  SHF.R.S32.HI R117, RZ, 0x3, R20 ;  /* 0x00000003ff757819 */ /* 0x000fe20000011414 */
[----:B------:R-:W-:Y:S01]  /*2990*/  IMAD.WIDE.U32 R104, R104, 0x70, RZ ;  /* 0x0000007068687825 */ /* 0x000fe200078e00ff */
[----:B------:R-:W-:-:S02]  /*29a0*/  SHF.R.S32.HI R116, RZ, 0x3, R21 ;  /* 0x00000003ff747819 */ /* 0x000fc40000011415 */
[----:B------:R-:W-:Y:S01]  /*29b0*/  SHF.R.S32.HI R25, RZ, 0x3, R26 ;  /* 0x00000003ff197819 */ /* 0x000fe2000001141a */
[C---:B------:R-:W-:Y:S01]  /*29c0*/  IMAD.SHL.U32 R11, R98.reuse, 0x40, RZ ;  /* 0x00000040620b7824 */ /* 0x040fe200078e00ff */
[----:B------:R-:W-:Y:S01]  /*29d0*/  LOP3.LUT R35, R27, R28, RZ, 0xfc, !PT ;  /* 0x0000001c1b237212 */ /* 0x000fe200078efcff */
[----:B------:R-:W-:Y:S01]  /*29e0*/  IMAD.WIDE.U32 R98, R98, 0x70, RZ ;  /* 0x0000007062627825 */ /* 0x000fe200078e00ff */
[----:B------:R-:W-:Y:S02]  /*29f0*/  LOP3.LUT R20, R20, 0xfffffff8, RZ, 0xc0, !PT ;  /* 0xfffffff814147812 */ /* 0x000fe400078ec0ff */
[----:B------:R-:W-:Y:S01]  /*2a00*/  LOP3.LUT R21, R21, 0xfffffff8, RZ, 0xc0, !PT ;  /* 0xfffffff815157812 */ /* 0x000fe200078ec0ff */
[----:B------:R-:W-:Y:S01]  /*2a10*/  IMAD.IADD R12, R109, 0x1, R31 ;  /* 0x000000016d0c7824 */ /* 0x000fe200078e021f */
        /* <DEDUP_REMOVED lines=12> */
[----:B------:R-:W-:Y:S01]  /*2ae0*/  SHF.R.S32.HI R28, RZ, 0x1f, R20 ;  /* 0x0000001fff1c7819 */ /* 0x000fe20000011414 */
[----:B------:R-:W-:Y:S01]  /*2af0*/  IMAD.IADD R36, R113, 0x1, R37 ;  /* 0x0000000171247824 */ /* 0x000fe200078e0225 */
[----:B------:R-:W-:-:S02]  /*2b00*/  SHF.R.S32.HI R29, RZ, 0x1f, R21 ;  /* 0x0000001fff1d7819 */ /* 0x000fc40000011415 */
[----:B------:R-:W-:Y:S02]  /*2b10*/  SHF.R.S32.HI R30, RZ, 0x1f, R26 ;  /* 0x0000001fff1e7819 */ /* 0x000fe4000001141a */
[----:B------:R-:W-:-:S07]  /*2b20*/  LOP3.LUT R35, R35, 0x20, RZ, 0xc0, !PT ;  /* 0x0000002023237812 */ /* 0x000fce00078ec0ff */
.L_x_5841:
[----:B-12---:R-:W2:Y:S01]  /*2b30*/  LDL.LU R41, [R1+0x10] ;  /* 0x0000100001297983 */ /* 0x006ea20000300800 */
[----:B-----5:R-:W-:Y:S01]  /*2b40*/  VIADD R49, R24, 0xffffffff ;  /* 0xffffffff18317836 */ /* 0x020fe20000000000 */
[----:B------:R-:W0:Y:S01]  /*2b50*/  LDC.64 R122, c[0x0][0x2e8] ;  /* 0x0000ba00ff7a7b82 */ /* 0x000e220000000a00 */
        /* <DEDUP_REMOVED lines=14> */
[----:B------:R-:W-:Y:S02]  /*2c40*/  ISETP.GT.AND P3, PT, R49, R125, PT ;  /* 0x0000007d3100720c */ /* 0x000fe40003f64270 */
[----:B0-----:R-:W-:-:S02]  /*2c50*/  LEA R44, P2, R24, R122, 0x1 ;  /* 0x0000007a182c7211 */ /* 0x001fc400078408ff */
[----:B------:R-:W-:Y:S02]  /*2c60*/  LEA R46, P4, R39, R122, 0x1 ;  /* 0x0000007a272e7211 */ /* 0x000fe400078808ff */
[-C--:B------:R-:W-:Y:S01]  /*2c70*/  LEA.HI.X R45, R24, R123.reuse, R38, 0x1, P2 ;  /* 0x0000007b182d7211 */ /* 0x080fe200010f0c26 */
[----:B------:R-:W-:Y:S01]  /*2c80*/  IMAD.MOV.U32 R24, RZ, RZ, R49 ;  /* 0x000000ffff187224 */ /* 0x000fe200078e0031 */
[----:B-1----:R-:W-:Y:S02]  /*2c90*/  ISETP.GE.AND P2, PT, R119, 0x1, PT ;  /* 0x000000017700780c */ /* 0x002fe40003f46270 */
[----:B------:R-:W-:Y:S01]  /*2ca0*/  LEA.HI.X R47, R39, R123, R40, 0x1, P4 ;  /* 0x0000007b272f7211 */ /* 0x000fe200020f0c28 */
[C---:B------:R-:W-:Y:S02]  /*2cb0*/  VIADD R39, R37.reuse, 0x20 ;  /* 0x0000002025277836 */ /* 0x040fe40000000000 */
[C---:B------:R-:W-:Y:S02]  /*2cc0*/  @P5 VIADD R39, R37.reuse, 0xffffffe0 ;  /* 0xffffffe025275836 */ /* 0x040fe40000000000 */
[----:B------:R-:W-:-:S02]  /*2cd0*/  IMAD R37, R37, 0x2, R118 ;  /* 0x0000000225257824 */ /* 0x000fc400078e0276 */
        /* <DEDUP_REMOVED lines=8> */
[-C--:B------:R-:W-:Y:S02]  /*2d60*/  IMAD R43, R135, R49.reuse, RZ ;  /* 0x00000031872b7224 */ /* 0x080fe400078e02ff */
[----:B0-----:R-:W-:Y:S02]  /*2d70*/  IMAD R41, R42, R104, R39 ;  /* 0x000000682a297224 */ /* 0x001fe400078e0227 */
        /* <DEDUP_REMOVED lines=64> */
.L_x_5746:
[----:B------:R-:W-:Y:S05]  /*3180*/  BSYNC B1 ;  /* 0x0000000000017941 */ /* 0x000fea0003800000 */
.L_x_5745:
        /* <DEDUP_REMOVED lines=56> */
.L_x_5748:
[----:B------:R-:W-:Y:S05]  /*3510*/  BSYNC B1 ;  /* 0x0000000000017941 */ /* 0x000fea0003800000 */
.L_x_5747:
[----:B01----:R-:W2:Y:S01]  /*3520*/  LDL R40, [R1+0x4c] ;  /* 0x00004c0001287983 */ /* 0x003ea20000100800 */
        /* <DEDUP_REMOVED lines=82> */
[----:B------:R-:W-:Y:S06]  /*3a50*/  @!P2 BRA `(.L_x_5749) ;  /* 0x000000000004a947 */ /* 0x000fec0003800000 */
[----:B------:R-:W-:Y:S01]  /*3a60*/  BPT.TRAP 0x1 ;  /* 0x000000040000795c */ /* 0x000fe20000300000 */
.L_x_5749:
[----:B------:R-:W-:Y:S01]  /*3a70*/  IMAD R96, R17, 0x8, R16 ;  /* 0x0000000811607824 */ /* 0x000fe200078e0210 */
[----:B------:R-:W-:Y:S01]  /*3a80*/  SHF.L.U32 R97, R209, 0x1f, RZ ;  /* 0x0000001fd1617819 */ /* 0x000fe200000006ff */
[----:B------:R-:W-:Y:S03]  /*3a90*/  BSSY B1, `(.L_x_5750) ;  /* 0x0000003000017945 */ /* 0x000fe60003800000 */
[----:B------:R-:W0:Y:S02]  /*3aa0*/  SYNCS.PHASECHK.TRANS64.TRYWAIT P5, [R96+URZ+0x36890], R97 ;  /* 0x03689061600075a7 */ /* 0x000e2400080a017f */
[----:B0-----:R-:W-:Y:S05]  /*3ab0*/  @!P5 BRA `(.L_x_5751) ;  /* 0x000002c80004d947 */ /* 0x001fea0003800000 */
.L_x_6137:
[----:B------:R-:W-:Y:S05]  /*3ac0*/  BSYNC B1 ;  /* 0x0000000000017941 */ /* 0x000fea0003800000 */
.L_x_5750:
        /* <DEDUP_REMOVED lines=55> */
.L_x_5757:
[----:B------:R-:W-:Y:S05]  /*3e40*/  BSYNC B3 ;  /* 0x0000000000037941 */ /* 0x000fea0003800000 */
.L_x_5756:
[----:B--2---:R1:W-:Y:S02]  /*3e50*/  STG.E.128 desc[UR60][R46.64], R40 ;  /* 0x000000282e007986 */ /* 0x0043e4000c101d3c */
.L_x_5755:
[----:B------:R-:W-:Y:S05]  /*3e60*/  BSYNC B2 ;  /* 0x0000000000027941 */ /* 0x000fea0003800000 */
.L_x_5754:
        /* <DEDUP_REMOVED lines=10> */
[C---:B------:R-:W-:Y:S02]  /*3f10*/  PRMT R91, R167.reuse, 0x5410, R91 ;  /* 0x00005410a75b7816 */ /* 0x040fe4000000005b */
[----:B------:R-:W-:Y:S02]  /*3f20*/  PRMT R88, R167, 0x5432, R88 ;  /* 0x00005432a7587816 */ /* 0x000fe40000000058 */
[----:B------:R-:W-:Y:S02]  /*3f30*/  SHF.R.U32.HI R92, RZ, 0x10, R93 ;  /* 0x00000010ff5c7819 */ /* 0x000fe4000001165d */
[----:B------:R-:W-:-:S02]  /*3f40*/  LOP3.LUT R122, R41, 0xffff0000, RZ, 0xc0, !PT ;  /* 0xffff0000297a7812 */ /* 0x000fc400078ec0ff */
[C---:B------:R-:W-:Y:S01]  /*3f50*/  LOP3.LUT R93, R91.reuse, 0xffff0000, RZ, 0xc0, !PT ;  /* 0xffff00005b5d7812 */ /* 0x040fe200078ec0ff */
[----:B------:R-:W-:Y:S01]  /*3f60*/  IMAD.U32 R91, R91, 0x10000, RZ ;  /* 0x000100005b5b7824 */ /* 0x000fe200078e00ff */
[C---:B------:R-:W-:Y:S01]  /*3f70*/  LOP3.LUT R90, R88.reuse, 0xffff0000, RZ, 0xc0, !PT ;  /* 0xffff0000585a7812 */ /* 0x040fe200078ec0ff */
[----:B------:R-:W-:Y:S01]  /*3f80*/  IMAD.U32 R88, R88, 0x10000, RZ ;  /* 0x0001000058587824 */ /* 0x000fe200078e00ff */
[----:B------:R-:W-:Y:S01]  /*3f90*/  SHF.R.U32.HI R94, RZ, 0x10, R95 ;  /* 0x00000010ff5e7819 */ /* 0x000fe2000001165f */
        /* <DEDUP_REMOVED lines=36> */
.L_x_5761:
[----:B------:R-:W-:Y:S05]  /*41e0*/  BSYNC B3 ;  /* 0x0000000000037941 */ /* 0x000fea0003800000 */
.L_x_5760:
[----:B--2---:R2:W-:Y:S02]  /*41f0*/  STG.E.128 desc[UR60][R46.64+0x40], R40 ;  /* 0x000040282e007986 */ /* 0x0045e4000c101d3c */
.L_x_5759:
[----:B------:R-:W-:Y:S05]  /*4200*/  BSYNC B2 ;  /* 0x0000000000027941 */ /* 0x000fea0003800000 */
.L_x_5758:
        /* <DEDUP_REMOVED lines=25> */
[C---:B------:R-:W-:Y:S02]  /*43a0*/  PRMT R41, R166.reuse, 0x5432, R88 ;  /* 0x00005432a6297816 */ /* 0x040fe40000000058 */
        /* <DEDUP_REMOVED lines=29> */
.L_x_5765:
[----:B------:R-:W-:Y:S05]  /*4580*/  BSYNC B3 ;  /* 0x0000000000037941 */ /* 0x000fea0003800000 */
.L_x_5764:
[----:B--2---:R3:W-:Y:S02]  /*4590*/  STG.E.128 desc[UR60][R46.64+0x80], R40 ;  /* 0x000080282e007986 */ /* 0x0047e4000c101d3c */
.L_x_5763:
[----:B------:R-:W-:Y:S05]  /*45a0*/  BSYNC B2 ;  /* 0x0000000000027941 */ /* 0x000fea0003800000 */
.L_x_5762:
        /* <DEDUP_REMOVED lines=9> */
[----:B------:R-:W-:Y:S02]  /*4640*/  SHF.R.U32.HI R80, RZ, 0x10, R81 ;  /* 0x00000010ff507819 */ /* 0x000fe40000011651 */
[----:B------:R-:W-:Y:S02]  /*4650*/  PRMT R84, R169, 0x5432, R84 ;  /* 0x00005432a9547816 */ /* 0x000fe40000000054 */
[----:B------:R-:W-:Y:S02]  /*4660*/  PRMT R81, R164, 0x5410, R85 ;  /* 0x00005410a4517816 */ /* 0x000fe40000000055 */
[----:B------:R-:W-:-:S02]  /*4670*/  SHF.R.U32.HI R82, RZ, 0x10, R83 ;  /* 0x00000010ff527819 */ /* 0x000fc40000011653 */
[C---:B--2---:R-:W-:Y:S01]  /*4680*/  LOP3.LUT R86, R41.reuse, 0xffff0000, RZ, 0xc0, !PT ;  /* 0xffff000029567812 */ /* 0x044fe200078ec0ff */
[----:B------:R-:W-:Y:S01]  /*4690*/  IMAD.U32 R41, R41, 0x10000, RZ ;  /* 0x0001000029297824 */ /* 0x000fe200078e00ff */
[----:B------:R-:W-:Y:S02]  /*46a0*/  LOP3.LUT R85, R84, 0xffff0000, RZ, 0xc0, !PT ;  /* 0xffff000054557812 */ /* 0x000fe400078ec0ff */
[C---:B------:R-:W-:Y:S01]  /*46b0*/  LOP3.LUT R83, R81.reuse, 0xffff0000, RZ, 0xc0, !PT ;  /* 0xffff000051537812 */ /* 0x040fe200078ec0ff */
[----:B------:R-:W-:Y:S01]  /*46c0*/  IMAD.U32 R81, R81, 0x10000, RZ ;  /* 0x0001000051517824 */ /* 0x000fe200078e00ff */
[----:B------:R-:W-:Y:S01]  /*46d0*/  PRMT R82, R170, 0x5432, R82 ;  /* 0x00005432aa527816 */ /* 0x000fe20000000052 */
[----:B------:R-:W-:Y:S01]  /*46e0*/  FMUL.FTZ R87, R86, R85 ;  /* 0x0000005556577220 */ /* 0x000fe20000410000 */
[----:B------:R-:W-:Y:S01]  /*46f0*/  PRMT R80, R164, 0x5432, R80 ;  /* 0x00005432a4507816 */ /* 0x000fe20000000050 */
[-C--:B------:R-:W-:Y:S01]  /*4700*/  FMUL.FTZ R86, R86, R83.reuse ;  /* 0x0000005356567220 */ /* 0x080fe20000410000 */
[C---:B------:R-:W-:Y:S01]  /*4710*/  LOP3.LUT R88, R42.reuse, 0xffff0000, RZ, 0xc0, !PT ;  /* 0xffff00002a587812 */ /* 0x040fe200078ec0ff */
[----:B------:R-:W-:Y:S01]  /*4720*/  FFMA.FTZ R83, R41, R83, -R87 ;  /* 0x0000005329537223 */ /* 0x000fe20000010857 */
[----:B------:R-:W-:-:S02]  /*4730*/  IMAD.U32 R42, R42, 0x10000, RZ ;  /* 0x000100002a2a7824 */ /* 0x000fc400078e00ff */
[----:B------:R-:W-:Y:S01]  /*4740*/  FFMA.FTZ R41, R41, R85, R86 ;  /* 0x0000005529297223 */ /* 0x000fe20000010056 */
[C---:B------:R-:W-:Y:S01]  /*4750*/  IMAD.U32 R85, R82.reuse, 0x10000, RZ ;  /* 0x0001000052557824 */ /* 0x040fe200078e00ff */
[----:B------:R-:W-:Y:S01]  /*4760*/  LOP3.LUT R82, R82, 0xffff0000, RZ, 0xc0, !PT ;  /* 0xffff000052527812 */ /* 0x000fe200078ec0ff */
[C---:B------:R-:W-:Y:S01]  /*4770*/  IMAD.U32 R86, R80.reuse, 0x10000, RZ ;  /* 0x0001000050567824 */ /* 0x040fe200078e00ff */
[----:B------:R-:W-:Y:S01]  /*4780*/  LOP3.LUT R80, R80, 0xffff0000, RZ, 0xc0, !PT ;  /* 0xffff000050507812 */ /* 0x000fe200078ec0ff */
[C---:B------:R-:W-:Y:S01]  /*4790*/  FMUL.FTZ R87, R88.reuse, R85 ;  /* 0x0000005558577220 */ /* 0x040fe20000410000 */
[----:B------:R-:W-:Y:S01]  /*47a0*/  F2FP.BF16.F32.PACK_AB R41, R41, R83 ;  /* 0x000000532929723e */ /* 0x000fe200000010ff */
[-C--:B------:R-:W-:Y:S02]  /*47b0*/  FMUL.FTZ R88, R88, R86.reuse ;  /* 0x0000005658587220 */ /* 0x080fe40000410000 */
[----:B------:R-:W-:Y:S01]  /*47c0*/  FFMA.FTZ R87, R42, R86, -R87 ;  /* 0x000000562a577223 */ /* 0x000fe20000010857 */
[----:B------:R-:W-:-:S02]  /*47d0*/  IMAD.U32 R86, R84, 0x10000, RZ ;  /* 0x0001000054567824 */ /* 0x000fc400078e00ff */
        /* <DEDUP_REMOVED lines=10> */
[C---:B------:R-:W-:Y:S01]  /*4880*/  FMUL.FTZ R80, R40.reuse, R86 ;  /* 0x0000005628507220 */ /* 0x040fe20000410000 */
[----:B------:R-:W-:-:S03]  /*4890*/  FMUL.FTZ R40, R40, R81 ;  /* 0x0000005128287220 */ /* 0x000fc60000410000 */
[----:B------:R-:W-:Y:S01]  /*48a0*/  F2FP.BF16.F32.PACK_AB R42, R42, R84 ;  /* 0x000000542a2a723e */ /* 0x000fe200000010ff */
[C---:B------:R-:W-:Y:S01]  /*48b0*/  FFMA.FTZ R80, R85.reuse, R81, -R80 ;  /* 0x0000005155507223 */ /* 0x040fe20000010850 */
[----:B------:R-:W-:-:S03]  /*48c0*/  FFMA.FTZ R40, R85, R86, R40 ;  /* 0x0000005655287223 */ /* 0x000fc60000010028 */
[----:B------:R-:W-:Y:S02]  /*48d0*/  IMAD.MOV.U32 R43, RZ, RZ, R42 ;  /* 0x000000ffff2b7224 */ /* 0x000fe400078e002a */
[----:B------:R-:W-:Y:S01]  /*48e0*/  F2FP.BF16.F32.PACK_AB R40, R40, R80 ;  /* 0x000000502828723e */ /* 0x000fe200000010ff */
[----:B------:R-:W-:-:S07]  /*48f0*/  IMAD.MOV.U32 R42, RZ, RZ, R87 ;  /* 0x000000ffff2a7224 */ /* 0x000fce00078e0057 */
.L_x_5769:
[----:B------:R-:W-:Y:S05]  /*4900*/  BSYNC B3 ;  /* 0x0000000000037941 */ /* 0x000fea0003800000 */
.L_x_5768:
[----:B--2---:R4:W-:Y:S02]  /*4910*/  STG.E.128 desc[UR60][R46.64+0xc0], R40 ;  /* 0x0000c0282e007986 */ /* 0x0049e4000c101d3c */
.L_x_5767:
[----:B------:R-:W-:Y:S05]  /*4920*/  BSYNC B2 ;  /* 0x0000000000027941 */ /* 0x000fea0003800000 */
.L_x_5766:
        /* <DEDUP_REMOVED lines=53> */
.L_x_5773:
[----:B------:R-:W-:Y:S05]  /*4c80*/  BSYNC B3 ;  /* 0x0000000000037941 */ /* 0x000fea0003800000 */
.L_x_5772:
[----:B--2---:R1:W-:Y:S02]  /*4c90*/  STG.E.128 desc[UR60][R46.64+0x100], R40 ;  /* 0x000100282e007986 */ /* 0x0043e4000c101d3c */
.L_x_5771:
[----:B------:R-:W-:Y:S05]  /*4ca0*/  BSYNC B2 ;  /* 0x0000000000027941 */ /* 0x000fea0003800000 */
.L_x_5770:
        /* <DEDUP_REMOVED lines=52> */
.L_x_5775:
[----:B------:R-:W-:Y:S05]  /*4ff0*/  BSYNC B2 ;  /* 0x0000000000027941 */ /* 0x000fea0003800000 */
.L_x_5774:
[----:B--2---:R1:W-:Y:S02]  /*5000*/  STG.E.128 desc[UR60][R46.64+0x140], R40 ;  /* 0x000140282e007986 */ /* 0x0043e4000c101d3c */
.L_x_5753:
[----:B------:R-:W-:Y:S05]  /*5010*/  BSYNC B1 ;  /* 0x0000000000017941 */ /* 0x000fea0003800000 */
.L_x_5752:
        /* <DEDUP_REMOVED lines=19> */
[----:B------:R-:W-:Y:S01]  /*5150*/  LOP3.LUT R41, R47, 0xffff0000, RZ, 0xc0, !PT ;  /* 0xffff00002f297812 */ /* 0x000fe200078ec0ff */
        /* <DEDUP_REMOVED lines=10> */
[----:B------:R-:W-:Y:S01]  /*5200*/  FFMA.FTZ R77, R71, R41, R77 ;  /* 0x00000029474d7223 */ /* 0x000fe2000001004d */
[C---:B------:R-:W-:Y:S01]  /*5210*/  FMUL.FTZ R78, R42.reuse, R74 ;  /* 0x0000004a2a4e7220 */ /* 0x040fe20000410000 */
[-C--:B------:R-:W-:Y:S01]  /*5220*/  FMUL.FTZ R41, R42, R75.reuse ;  /* 0x0000004b2a297220 */ /* 0x080fe20000410000 */
[----:B------:R-:W-:Y:S01]  /*5230*/  LOP3.LUT R42, R161, 0xffff0000, RZ, 0xc0, !PT ;  /* 0xffff0000a12a7812 */ /* 0x000fe200078ec0ff */
[----:B------:R-:W-:Y:S01]  /*5240*/  IMAD.U32 R46, R46, 0x10000, RZ ;  /* 0x000100002e2e7824 */ /* 0x000fe200078e00ff */
[----:B------:R-:W-:Y:S01]  /*5250*/  LOP3.LUT R68, R68, 0xffff0000, RZ, 0xc0, !PT ;  /* 0xffff000044447812 */ /* 0x000fe200078ec0ff */
[----:B------:R-:W-:Y:S01]  /*5260*/  FFMA.FTZ R76, R71, R72, -R76 ;  /* 0x00000048474c7223 */ /* 0x000fe2000001084c */
[C---:B------:R-:W-:Y:S01]  /*5270*/  FFMA.FTZ R78, R70.reuse, R75, -R78 ;  /* 0x0000004b464e7223 */ /* 0x040fe2000001084e */
[----:B------:R-:W-:Y:S01]  /*5280*/  FFMA.FTZ R41, R70, R74, R41 ;  /* 0x0000004a46297223 */ /* 0x000fe20000010029 */
[----:B------:R-:W-:Y:S01]  /*5290*/  FMUL.FTZ R70, R69, R42 ;  /* 0x0000002a45467220 */ /* 0x000fe20000410000 */
[----:B------:R-:W-:Y:S01]  /*52a0*/  FMUL.FTZ R72, R40, R47 ;  /* 0x0000002f28487220 */ /* 0x000fe20000410000 */
[----:B------:R-:W-:-:S02]  /*52b0*/  IMAD.U32 R43, R43, 0x10000, RZ ;  /* 0x000100002b2b7824 */ /* 0x000fc400078e00ff */
[----:B------:R-:W-:Y:S01]  /*52c0*/  FMUL.FTZ R69, R69, R68 ;  /* 0x0000004445457220 */ /* 0x000fe20000410000 */
[-C--:B------:R-:W-:Y:S01]  /*52d0*/  FMUL.FTZ R40, R40, R46.reuse ;  /* 0x0000002e28287220 */ /* 0x080fe20000410000 */
[----:B------:R-:W-:Y:S01]  /*52e0*/  FFMA.FTZ R72, R73, R46, -R72 ;  /* 0x0000002e49487223 */ /* 0x000fe20000010848 */
[C---:B------:R-:W-:Y:S01]  /*52f0*/  FFMA.FTZ R70, R43.reuse, R68, -R70 ;  /* 0x000000442b467223 */ /* 0x040fe20000010846 */
[----:B------:R-:W-:Y:S01]  /*5300*/  FFMA.FTZ R69, R43, R42, R69 ;  /* 0x0000002a2b457223 */ /* 0x000fe20000010045 */
[----:B------:R-:W-:Y:S01]  /*5310*/  FFMA.FTZ R47, R73, R47, R40 ;  /* 0x0000002f492f7223 */ /* 0x000fe20000010028 */
[----:B------:R-:W-:Y:S02]  /*5320*/  F2FP.BF16.F32.PACK_AB R76, R77, R76 ;  /* 0x0000004c4d4c723e */ /* 0x000fe400000010ff */
[----:B------:R-:W-:Y:S02]  /*5330*/  F2FP.BF16.F32.PACK_AB R42, R41, R78 ;  /* 0x0000004e292a723e */ /* 0x000fe400000010ff */
[----:B------:R-:W-:Y:S01]  /*5340*/  F2FP.BF16.F32.PACK_AB R43, R69, R70 ;  /* 0x00000046452b723e */ /* 0x000fe200000010ff */
[----:B------:R-:W-:Y:S01]  /*5350*/  IMAD.MOV.U32 R41, RZ, RZ, R76 ;  /* 0x000000ffff297224 */ /* 0x000fe200078e004c */
[----:B------:R-:W-:-:S07]  /*5360*/  F2FP.BF16.F32.PACK_AB R40, R47, R72 ;  /* 0x000000482f28723e */ /* 0x000fce00000010ff */
.L_x_5780:
[----:B------:R-:W-:Y:S05]  /*5370*/  BSYNC B2 ;  /* 0x0000000000027941 */ /* 0x000fea0003800000 */
.L_x_5779:
[----:B--2---:R1:W-:Y:S02]  /*5380*/  STG.E.128 desc[UR60][R44.64], R40 ;  /* 0x000000282c007986 */ /* 0x0043e4000c101d3c */
.L_x_5778:
[----:B------:R-:W-:Y:S05]  /*5390*/  BSYNC B1 ;  /* 0x0000000000017941 */ /* 0x000fea0003800000 */
.L_x_5777:
        /* <DEDUP_REMOVED lines=28> */
[----:B------:R-:W-:Y:S01]  /*5560*/  FMUL.FTZ R71, R67, R70 ;  /* 0x0000004643477220 */ /* 0x000fe20000410000 */
[----:B------:R-:W-:Y:S01]  /*5570*/  LOP3.LUT R156, R156, 0xffff0000, RZ, 0xc0, !PT ;  /* 0xffff00009c9c7812 */ /* 0x000fe200078ec0ff */
[----:B------:R-:W-:Y:S01]  /*5580*/  IMAD.U32 R66, R66, 0x10000, RZ ;  /* 0x0001000042427824 */ /* 0x000fe200078e00ff */
[C---:B------:R-:W-:Y:S01]  /*5590*/  LOP3.LUT R67, R40.reuse, 0xffff0000, RZ, 0xc0, !PT ;  /* 0xffff000028437812 */ /* 0x040fe200078ec0ff */
[----:B------:R-:W-:-:S02]  /*55a0*/  IMAD.U32 R41, R40, 0x10000, RZ ;  /* 0x0001000028297824 */ /* 0x000fc400078e00ff */
[----:B------:R-:W-:Y:S01]  /*55b0*/  FFMA.FTZ R40, R69, R70, -R74 ;  /* 0x0000004645287223 */ /* 0x000fe2000001084a */
[----:B------:R-:W-:Y:S02]  /*55c0*/  IMAD.U32 R64, R64, 0x10000, RZ ;  /* 0x0001000040407824 */ /* 0x000fe400078e00ff */
[C---:B------:R-:W-:Y:S01]  /*55d0*/  FFMA.FTZ R68, R46.reuse, R68, -R73 ;  /* 0x000000442e447223 */ /* 0x040fe20000010849 */
[----:B------:R-:W-:Y:S01]  /*55e0*/  FFMA.FTZ R47, R46, R65, R47 ;  /* 0x000000412e2f7223 */ /* 0x000fe2000001002f */
[CC--:B------:R-:W-:Y:S01]  /*55f0*/  FMUL.FTZ R46, R42.reuse, R157.reuse ;  /* 0x0000009d2a2e7220 */ /* 0x0c0fe20000410000 */
[----:B------:R-:W-:Y:S01]  /*5600*/  FMUL.FTZ R70, R42, R156 ;  /* 0x0000009c2a467220 */ /* 0x000fe20000410000 */
[----:B------:R-:W-:Y:S01]  /*5610*/  FMUL.FTZ R42, R67, R66 ;  /* 0x00000042432a7220 */ /* 0x000fe20000410000 */
[----:B------:R-:W-:Y:S02]  /*5620*/  IMAD.U32 R43, R43, 0x10000, RZ ;  /* 0x000100002b2b7824 */ /* 0x000fe400078e00ff */
        /* <DEDUP_REMOVED lines=8> */
[----:B------:R-:W-:Y:S01]  /*56b0*/  F2FP.BF16.F32.PACK_AB R40, R67, R42 ;  /* 0x0000002a4328723e */ /* 0x000fe200000010ff */
[----:B------:R-:W-:Y:S01]  /*56c0*/  IMAD.MOV.U32 R42, RZ, RZ, R68 ;  /* 0x000000ffff2a7224 */ /* 0x000fe200078e0044 */
[----:B------:R-:W-:-:S07]  /*56d0*/  F2FP.BF16.F32.PACK_AB R43, R43, R46 ;  /* 0x0000002e2b2b723e */ /* 0x000fce00000010ff */
.L_x_5784:
[----:B------:R-:W-:Y:S05]  /*56e0*/  BSYNC B2 ;  /* 0x0000000000027941 */ /* 0x000fea0003800000 */
.L_x_5783:
[----:B--2---:R1:W-:Y:S02]  /*56f0*/  STG.E.128 desc[UR60][R44.64+0x40], R40 ;  /* 0x000040282c007986 */ /* 0x0043e4000c101d3c */
.L_x_5782:
[----:B------:R-:W-:Y:S05]  /*5700*/  BSYNC B1 ;  /* 0x0000000000017941 */ /* 0x000fea0003800000 */
.L_x_5781:
        /* <DEDUP_REMOVED lines=11> */
[----:B------:R-:W-:Y:S02]  /*57c0*/  PRMT R47, R155, 0x5432, R64 ;  /* 0x000054329b2f7816 */ /* 0x000fe40000000040 */
[C---:B------:R-:W-:Y:S02]  /*57d0*/  PRMT R64, R154.reuse, 0x5410, R65 ;  /* 0x000054109a407816 */ /* 0x040fe40000000041 */
[----:B------:R-:W-:-:S02]  /*57e0*/  PRMT R154, R154, 0x5432, R61 ;  /* 0x000054329a9a7816 */ /* 0x000fc4000000003d */
[----:B------:R-:W-:Y:S01]  /*57f0*/  SHF.R.U32.HI R62, RZ, 0x10, R63 ;  /* 0x00000010ff3e7819 */ /* 0x000fe2000001163f */
[----:B------:R-:W-:Y:S01]  /*5800*/  IMAD.U32 R65, R64, 0x10000, RZ ;  /* 0x0001000040417824 */ /* 0x000fe200078e00ff */
[----:B------:R-:W-:Y:S02]  /*5810*/  LOP3.LUT R61, R41, 0xffff0000, RZ, 0xc0, !PT ;  /* 0xffff0000293d7812 */ /* 0x000fe400078ec0ff */
[C---:B------:R-:W-:Y:S01]  /*5820*/  LOP3.LUT R66, R154.reuse, 0xffff0000, RZ, 0xc0, !PT ;  /* 0xffff00009a427812 */ /* 0x040fe200078ec0ff */
[----:B------:R-:W-:Y:S01]  /*5830*/  IMAD.U32 R154, R154, 0x10000, RZ ;  /* 0x000100009a9a7824 */ /* 0x000fe200078e00ff */
[----:B------:R-:W-:Y:S01]  /*5840*/  PRMT R155, R155, 0x5410, R62 ;  /* 0x000054109b9b7816 */ /* 0x000fe2000000003e */
[----:B------:R-:W-:Y:S01]  /*5850*/  IMAD.U32 R62, R41, 0x10000, RZ ;  /* 0x00010000293e7824 */ /* 0x000fe200078e00ff */
[----:B------:R-:W-:Y:S01]  /*5860*/  LOP3.LUT R63, R47, 0xffff0000, RZ, 0xc0, !PT ;  /* 0xffff00002f3f7812 */ /* 0x000fe200078ec0ff */
[----:B------:R-:W-:Y:S01]  /*5870*/  FMUL.FTZ R69, R61, R66 ;  /* 0x000000423d457220 */ /* 0x000fe20000410000 */
[----:B------:R-:W-:Y:S01]  /*5880*/  LOP3.LUT R60, R42, 0xffff0000, RZ, 0xc0, !PT ;  /* 0xffff00002a3c7812 */ /* 0x000fe200078ec0ff */
[----:B------:R-:W-:Y:S01]  /*5890*/  IMAD.U32 R67, R155, 0x10000, RZ ;  /* 0x000100009b437824 */ /* 0x000fe200078e00ff */
[----:B------:R-:W-:Y:S01]  /*58a0*/  LOP3.LUT R42, R43, 0xffff0000, RZ, 0xc0, !PT ;  /* 0xffff00002b2a7812 */ /* 0x000fe200078ec0ff */
[-C--:B------:R-:W-:Y:S01]  /*58b0*/  FMUL.FTZ R71, R61, R63.reuse ;  /* 0x0000003f3d477220 */ /* 0x080fe20000410000 */
[C---:B------:R-:W-:Y:S01]  /*58c0*/  IMAD.U32 R41, R40.reuse, 0x10000, RZ ;  /* 0x0001000028297824 */ /* 0x040fe200078e00ff */
        /* <DEDUP_REMOVED lines=24> */
.L_x_5788:
[----:B------:R-:W-:Y:S05]  /*5a50*/  BSYNC B2 ;  /* 0x0000000000027941 */ /* 0x000fea0003800000 */
.L_x_5787:
[----:B--2---:R1:W-:Y:S02]  /*5a60*/  STG.E.128 desc[UR60][R44.64+0x80], R40 ;  /* 0x000080282c007986 */ /* 0x0043e4000c101d3c */
.L_x_5786:
[----:B------:R-:W-:Y:S05]  /*5a70*/  BSYNC B1 ;  /* 0x0000000000017941 */ /* 0x000fea0003800000 */
.L_x_5785:
        /* <DEDUP_REMOVED lines=52> */
.L_x_5792:
[----:B------:R-:W-:Y:S05]  /*5dc0*/  BSYNC B2 ;  /* 0x0000000000027941 */ /* 0x000fea0003800000 */
.L_x_5791:
[----:B--2---:R1:W-:Y:S02]  /*5dd0*/  STG.E.128 desc[UR60][R44.64+0xc0], R40 ;  /* 0x0000c0282c007986 */ /* 0x0043e4000c101d3c */
.L_x_5790:
[----:B------:R-:W-:Y:S05]  /*5de0*/  BSYNC B1 ;  /* 0x0000000000017941 */ /* 0x000fea0003800000 */
.L_x_5789:
        /* <DEDUP_REMOVED lines=33> */
[----:B------:R-:W-:Y:S01]  /*6000*/  IMAD.U32 R54, R54, 0x10000, RZ ;  /* 0x0001000036367824 */ /* 0x000fe200078e00ff */
[----:B------:R-:W-:Y:S01]  /*6010*/  LOP3.LUT R131, R131, 0xffff0000, RZ, 0xc0, !PT ;  /* 0xffff000083837812 */ /* 0x000fe200078ec0ff */
[C---:B------:R-:W-:Y:S01]  /*6020*/  FFMA.FTZ R61, R42.reuse, R55, -R61 ;  /* 0x000000372a3d7223 */ /* 0x040fe2000001083d */
[----:B------:R-:W-:Y:S01]  /*6030*/  FFMA.FTZ R58, R42, R58, R43 ;  /* 0x0000003a2a3a7223 */ /* 0x000fe2000001002b */
[----:B------:R-:W-:Y:S01]  /*6040*/  FFMA.FTZ R63, R46, R56, -R63 ;  /* 0x000000382e3f7223 */ /* 0x000fe2000001083f */
[----:B------:R-:W-:Y:S01]  /*6050*/  FMUL.FTZ R42, R40, R57 ;  /* 0x00000039282a7220 */ /* 0x000fe20000410000 */
[----:B------:R-:W-:Y:S01]  /*6060*/  FFMA.FTZ R46, R46, R59, R47 ;  /* 0x0000003b2e2e7223 */ /* 0x000fe2000001002f */
        /* <DEDUP_REMOVED lines=13> */
.L_x_5796:
[----:B------:R-:W-:Y:S05]  /*6140*/  BSYNC B2 ;  /* 0x0000000000027941 */ /* 0x000fea0003800000 */
.L_x_5795:
[----:B--2---:R1:W-:Y:S02]  /*6150*/  STG.E.128 desc[UR60][R44.64+0x100], R40 ;  /* 0x000100282c007986 */ /* 0x0043e4000c101d3c */
.L_x_5794:
[----:B------:R-:W-:Y:S05]  /*6160*/  BSYNC B1 ;  /* 0x0000000000017941 */ /* 0x000fea0003800000 */
.L_x_5793:
        /* <DEDUP_REMOVED lines=52> */
.L_x_5798:
[----:B------:R-:W-:Y:S05]  /*64b0*/  BSYNC B1 ;  /* 0x0000000000017941 */ /* 0x000fea0003800000 */
.L_x_5797:
[----:B--2---:R1:W-:Y:S01]  /*64c0*/  STG.E.128 desc[UR60][R44.64+0x140], R40 ;  /* 0x000140282c007986 */ /* 0x0043e2000c101d3c */
[----:B------:R-:W-:Y:S05]  /*64d0*/  BRA `(.L_x_5776) ;  /* 0x0000004000487947 */ /* 0x000fea0003800000 */
.L_x_5744:
        /* <DEDUP_REMOVED lines=47> */
.L_x_5800:
[----:B------:R-:W-:Y:S05]  /*67d0*/  BSYNC B1 ;  /* 0x0000000000017941 */ /* 0x000fea0003800000 */
.L_x_5799:
        /* <DEDUP_REMOVED lines=47> */
.L_x_5802:
[----:B------:R-:W-:Y:S05]  /*6ad0*/  BSYNC B1 ;  /* 0x0000000000017941 */ /* 0x000fea0003800000 */
.L_x_5801:
[----:B0-----:R-:W2:Y:S01]  /*6ae0*/  LDL R88, [R1+0x4c] ;  /* 0x00004c0001587983 */ /* 0x001ea20000100800 */
        /* <DEDUP_REMOVED lines=19> */
[----:B------:R-:W-:-:S05]  /*6c20*/  IMAD.MOV.U32 R91, RZ, RZ, R61 ;  /* 0x000000ffff5b7224 */ /* 0x000fca00078e003d */
[----:B------:R-:W-:Y:S02]  /*6c30*/  PRMT R167, R91, 0x7610, R167 ;  /* 0x000076105ba77816 */ /* 0x000fe400000000a7 */
        /* <DEDUP_REMOVED lines=19> */
[----:B------:R-:W-:Y:S02]  /*6d70*/  IMAD.MOV.U32 R88, RZ, RZ, R62 ;  /* 0x000000ffff587224 */ /* 0x000fe400078e003e */
[----:B------:R-:W-:Y:S01]  /*6d80*/  IMAD.MOV.U32 R90, RZ, RZ, R60 ;  /* 0x000000ffff5a7224 */ /* 0x000fe200078e003c */
[----:B------:R-:W-:Y:S01]  /*6d90*/  PRMT R166, R89, 0x7610, R166 ;  /* 0x0000761059a67816 */ /* 0x000fe200000000a6 */
[----:B-----5:R-:W-:-:S03]  /*6da0*/  IMAD.MOV.U32 R89, RZ, RZ, R66 ;  /* 0x000000ffff597224 */ /* 0x020fc600078e0042 */
        /* <DEDUP_REMOVED lines=38> */
.L_x_5803:
        /* <DEDUP_REMOVED lines=8> */
.L_x_6138:
[----:B------:R-:W-:Y:S05]  /*7090*/  BSYNC B1 ;  /* 0x0000000000017941 */ /* 0x000fea0003800000 */
.L_x_5804:
        /* <DEDUP_REMOVED lines=42> */
[----:B0-----:R-:W-:Y:S01]  /*7340*/  IMAD.U32 R167, R93, 0x10000, RZ ;  /* 0x000100005da77824 */ /* 0x001fe200078e00ff */
[----:B------:R-:W-:Y:S01]  /*7350*/  SHF.R.U32.HI R51, RZ, 0x10, R51 ;  /* 0x00000010ff337819 */ /* 0x000fe20000011633 */
[----:B------:R-:W-:Y:S01]  /*7360*/  IMAD.U32 R163, R49, 0x10000, RZ ;  /* 0x0001000031a37824 */ /* 0x000fe200078e00ff */
[----:B------:R-:W-:Y:S01]  /*7370*/  PRMT R63, R166, 0x5410, R63 ;  /* 0x00005410a63f7816 */ /* 0x000fe2000000003f */
[----:B------:R-:W-:Y:S01]  /*7380*/  IMAD.U32 R166, R50, 0x10000, RZ ;  /* 0x0001000032a67824 */ /* 0x000fe200078e00ff */
[----:B------:R-:W-:-:S02]  /*7390*/  PRMT R51, R164, 0x5410, R51 ;  /* 0x00005410a4337816 */ /* 0x000fc40000000033 */
        /* <DEDUP_REMOVED lines=29> */
[C---:B------:R-:W-:Y:S02]  /*7570*/  FMUL.FTZ R91, R95.reuse, R63 ;  /* 0x0000003f5f5b7220 */ /* 0x040fe40000410000 */
        /* <DEDUP_REMOVED lines=46> */
.L_x_5811:
[----:B------:R-:W-:Y:S05]  /*7860*/  BSYNC B3 ;  /* 0x0000000000037941 */ /* 0x000fea0003800000 */
.L_x_5810:
        /* <DEDUP_REMOVED lines=12> */
.L_x_5809:
[----:B------:R-:W-:Y:S05]  /*7930*/  BSYNC B2 ;  /* 0x0000000000027941 */ /* 0x000fea0003800000 */
.L_x_5808:
        /* <DEDUP_REMOVED lines=116> */
.L_x_5815:
[----:B------:R-:W-:Y:S05]  /*8080*/  BSYNC B3 ;  /* 0x0000000000037941 */ /* 0x000fea0003800000 */
.L_x_5814:
        /* <DEDUP_REMOVED lines=12> */
.L_x_5813:
[----:B------:R-:W-:Y:S05]  /*8150*/  BSYNC B2 ;  /* 0x0000000000027941 */ /* 0x000fea0003800000 */
.L_x_5812:
        /* <DEDUP_REMOVED lines=52> */
[C---:B------:R-:W-:Y:S01]  /*84a0*/  IMAD.U32 R63, R47.reuse, 0x10000, RZ ;  /* 0x000100002f3f7824 */ /* 0x040fe200078e00ff */
        /* <DEDUP_REMOVED lines=9> */
[C---:B------:R-:W-:Y:S01]  /*8540*/  PRMT R52, R172.reuse, 0x5410, R52 ;  /* 0x00005410ac347816 */ /* 0x040fe20000000034 */
        /* <DEDUP_REMOVED lines=56> */
.L_x_5817:
[----:B------:R-:W-:Y:S05]  /*88d0*/  BSYNC B2 ;  /* 0x0000000000027941 */ /* 0x000fea0003800000 */
.L_x_5816:
        /* <DEDUP_REMOVED lines=10> */
.L_x_5807:
[----:B------:R-:W-:Y:S05]  /*8980*/  BSYNC B1 ;  /* 0x0000000000017941 */ /* 0x000fea0003800000 */
.L_x_5806:
        /* <DEDUP_REMOVED lines=81> */
[C---:B------:R-:W-:Y:S01]  /*8ea0*/  FFMA.FTZ R72, R62.reuse, R57, -R72 ;  /* 0x000000393e487223 */ /* 0x040fe20000010848 */
        /* <DEDUP_REMOVED lines=50> */
.L_x_5821:
[----:B------:R-:W-:Y:S05]  /*91d0*/  BSYNC B2 ;  /* 0x0000000000027941 */ /* 0x000fea0003800000 */
.L_x_5820:
[----:B0-----:R0:W-:Y:S04]  /*91e0*/  STG.E.128 desc[UR60][R48.64], R40 ;  /* 0x0000002830007986 */ /* 0x0011e8000c101d3c */
[----:B--2---:R0:W-:Y:S02]  /*91f0*/  @!P3 STG.E.128 desc[UR60][R50.64], R44 ;  /* 0x0000002c3200b986 */ /* 0x0041e4000c101d3c */
.L_x_5819:
[----:B------:R-:W-:Y:S05]  /*9200*/  BSYNC B1 ;  /* 0x0000000000017941 */ /* 0x000fea0003800000 */
.L_x_5818:
        /* <DEDUP_REMOVED lines=47> */
[----:B------:R-:W-:Y:S01]  /*9500*/  SHF.R.U64 R56, R82, 0x10, R83 ;  /* 0x0000001052387819 */ /* 0x000fe20000001253 */
[----:B------:R-:W-:Y:S01]  /*9510*/  IMAD.U32 R74, R68, 0x10000, RZ ;  /* 0x00010000444a7824 */ /* 0x000fe200078e00ff */
[----:B------:R-:W-:Y:S01]  /*9520*/  SHF.R.U64 R54, R70, 0x10, R71 ;  /* 0x0000001046367819 */ /* 0x000fe20000001247 */
[----:B------:R-:W-:Y:S01]  /*9530*/  IMAD.U32 R72, R80, 0x10000, RZ ;  /* 0x0001000050487824 */ /* 0x000fe200078e00ff */
[----:B------:R-:W-:-:S02]  /*9540*/  SHF.R.U32.HI R82, RZ, 0x10, R83 ;  /* 0x00000010ff527819 */ /* 0x000fc40000011653 */
[----:B------:R-:W-:Y:S01]  /*9550*/  SHF.R.U32.HI R70, RZ, 0x10, R71 ;  /* 0x00000010ff467819 */ /* 0x000fe20000011647 */
[----:B------:R-:W-:Y:S01]  /*9560*/  FMUL.FTZ R84, R59, R72 ;  /* 0x000000483b547220 */ /* 0x000fe20000410000 */
[----:B------:R-:W-:Y:S02]  /*9570*/  PRMT R162, R162, 0x5410, R55 ;  /* 0x00005410a2a27816 */ /* 0x000fe40000000037 */
[----:B------:R-:W-:Y:S01]  /*9580*/  LOP3.LUT R60, R45, 0xffff0000, RZ, 0xc0, !PT ;  /* 0xffff00002d3c7812 */ /* 0x000fe200078ec0ff */
[-C--:B------:R-:W-:Y:S01]  /*9590*/  FFMA.FTZ R84, R57, R74.reuse, -R84 ;  /* 0x0000004a39547223 */ /* 0x080fe20000010854 */
[----:B------:R-:W-:Y:S01]  /*95a0*/  LOP3.LUT R55, R80, 0xffff0000, RZ, 0xc0, !PT ;  /* 0xffff000050377812 */ /* 0x000fe200078ec0ff */
[----:B------:R-:W-:Y:S01]  /*95b0*/  FMUL.FTZ R80, R59, R74 ;  /* 0x0000004a3b507220 */ /* 0x000fe20000410000 */
[----:B------:R-:W-:Y:S01]  /*95c0*/  PRMT R82, R161, 0x5432, R82 ;  /* 0x00005432a1527816 */ /* 0x000fe20000000052 */
[----:B------:R-:W-:Y:S01]  /*95d0*/  IMAD.U32 R45, R44, 0x10000, RZ ;  /* 0x000100002c2d7824 */ /* 0x000fe200078e00ff */
[----:B------:R-:W-:Y:S01]  /*95e0*/  PRMT R70, R159, 0x5432, R70 ;  /* 0x000054329f467816 */ /* 0x000fe20000000046 */
[----:B------:R-:W-:Y:S01]  /*95f0*/  FMUL.FTZ R73, R60, R55 ;  /* 0x000000373c497220 */ /* 0x000fe20000410000 */
[----:B------:R-:W-:Y:S01]  /*9600*/  LOP3.LUT R58, R41, 0xffff0000, RZ, 0xc0, !PT ;  /* 0xffff0000293a7812 */ /* 0x000fe200078ec0ff */
[----:B------:R-:W-:Y:S01]  /*9610*/  IMAD.U32 R59, R82, 0x10000, RZ ;  /* 0x00010000523b7824 */ /* 0x000fe200078e00ff */
[----:B------:R-:W-:Y:S01]  /*9620*/  LOP3.LUT R71, R68, 0xffff0000, RZ, 0xc0, !PT ;  /* 0xffff000044477812 */ /* 0x000fe200078ec0ff */
[----:B------:R-:W-:-:S02]  /*9630*/  IMAD.U32 R68, R70, 0x10000, RZ ;  /* 0x0001000046447824 */ /* 0x000fc400078e00ff */
[----:B------:R-:W-:Y:S01]  /*9640*/  FFMA.FTZ R80, R57, R72, R80 ;  /* 0x0000004839507223 */ /* 0x000fe20000010050 */
[----:B------:R-:W-:Y:S01]  /*9650*/  LOP3.LUT R47, R47, 0xffff0000, RZ, 0xc0, !PT ;  /* 0xffff00002f2f7812 */ /* 0x000fe200078ec0ff */
[----:B------:R-:W-:Y:S02]  /*9660*/  IMAD.U32 R41, R40, 0x10000, RZ ;  /* 0x0001000028297824 */ /* 0x000fe400078e00ff */
[-C--:B------:R-:W-:Y:S01]  /*9670*/  FMUL.FTZ R75, R60, R71.reuse ;  /* 0x000000473c4b7220 */ /* 0x080fe20000410000 */
[----:B------:R-:W-:Y:S01]  /*9680*/  FFMA.FTZ R57, R58, R71, -R73 ;  /* 0x000000473a397223 */ /* 0x000fe20000010849 */
        /* <DEDUP_REMOVED lines=8> */
[----:B------:R-:W-:Y:S01]  /*9710*/  FFMA.FTZ R59, R62, R59, R60 ;  /* 0x0000003b3e3b7223 */ /* 0x000fe2000001003c */
[----:B------:R-:W-:Y:S01]  /*9720*/  FMUL.FTZ R68, R47, R82 ;  /* 0x000000522f447220 */ /* 0x000fe20000410000 */
[----:B------:R-:W-:Y:S01]  /*9730*/  IMAD.U32 R60, R162, 0x10000, RZ ;  /* 0x00010000a23c7824 */ /* 0x000fe200078e00ff */
[----:B------:R-:W-:Y:S01]  /*9740*/  LOP3.LUT R44, R44, 0xffff0000, RZ, 0xc0, !PT ;  /* 0xffff00002c2c7812 */ /* 0x000fe200078ec0ff */
[----:B------:R-:W-:-:S02]  /*9750*/  IMAD.U32 R62, R53, 0x10000, RZ ;  /* 0x00010000353e7824 */ /* 0x000fc400078e00ff */
[-C--:B------:R-:W-:Y:S01]  /*9760*/  FMUL.FTZ R72, R47, R70.reuse ;  /* 0x000000462f487220 */ /* 0x080fe20000410000 */
[----:B------:R-:W-:Y:S01]  /*9770*/  LOP3.LUT R63, R162, 0xffff0000, RZ, 0xc0, !PT ;  /* 0xffff0000a23f7812 */ /* 0x000fe200078ec0ff */
[----:B------:R-:W-:Y:S01]  /*9780*/  FFMA.FTZ R47, R43, R70, -R68 ;  /* 0x000000462b2f7223 */ /* 0x000fe20000010844 */
[C---:B------:R-:W-:Y:S01]  /*9790*/  FMUL.FTZ R68, R45.reuse, R60 ;  /* 0x0000003c2d447220 */ /* 0x040fe20000410000 */
[----:B------:R-:W-:Y:S01]  /*97a0*/  LOP3.LUT R40, R40, 0xffff0000, RZ, 0xc0, !PT ;  /* 0xffff000028287812 */ /* 0x000fe200078ec0ff */
[----:B------:R-:W-:Y:S01]  /*97b0*/  FMUL.FTZ R45, R45, R62 ;  /* 0x0000003e2d2d7220 */ /* 0x000fe20000410000 */
[----:B------:R-:W-:Y:S01]  /*97c0*/  LOP3.LUT R53, R53, 0xffff0000, RZ, 0xc0, !PT ;  /* 0xffff000035357812 */ /* 0x000fe200078ec0ff */
[----:B------:R-:W-:Y:S01]  /*97d0*/  FFMA.FTZ R82, R43, R82, R72 ;  /* 0x000000522b527223 */ /* 0x000fe20000010048 */
[----:B------:R-:W-:Y:S01]  /*97e0*/  PRMT R56, R161, 0x5410, R56 ;  /* 0x00005410a1387816 */ /* 0x000fe20000000038 */
[----:B------:R-:W-:Y:S01]  /*97f0*/  FMUL.FTZ R43, R44, R63 ;  /* 0x0000003f2c2b7220 */ /* 0x000fe20000410000 */
[----:B------:R-:W-:Y:S01]  /*9800*/  PRMT R54, R159, 0x5410, R54 ;  /* 0x000054109f367816 */ /* 0x000fe20000000036 */
[C---:B------:R-:W-:Y:S01]  /*9810*/  FFMA.FTZ R62, R41.reuse, R62, -R68 ;  /* 0x0000003e293e7223 */ /* 0x040fe20000010844 */
[----:B------:R-:W-:Y:S01]  /*9820*/  FFMA.FTZ R41, R41, R60, R45 ;  /* 0x0000003c29297223 */ /* 0x000fe2000001002d */
[----:B------:R-:W-:Y:S01]  /*9830*/  LOP3.LUT R46, R46, 0xffff0000, RZ, 0xc0, !PT ;  /* 0xffff00002e2e7812 */ /* 0x000fe200078ec0ff */
[-C--:B------:R-:W-:Y:S01]  /*9840*/  FMUL.FTZ R71, R44, R53.reuse ;  /* 0x000000352c477220 */ /* 0x080fe20000410000 */
[----:B------:R-:W-:Y:S01]  /*9850*/  FFMA.FTZ R43, R40, R53, -R43 ;  /* 0x00000035282b7223 */ /* 0x000fe2000001082b */
[C---:B------:R-:W-:Y:S01]  /*9860*/  LOP3.LUT R45, R56.reuse, 0xffff0000, RZ, 0xc0, !PT ;  /* 0xffff0000382d7812 */ /* 0x040fe200078ec0ff */
[----:B------:R-:W-:Y:S01]  /*9870*/  IMAD.U32 R60, R56, 0x10000, RZ ;  /* 0x00010000383c7824 */ /* 0x000fe200078e00ff */
[C---:B------:R-:W-:Y:S01]  /*9880*/  LOP3.LUT R53, R54.reuse, 0xffff0000, RZ, 0xc0, !PT ;  /* 0xffff000036357812 */ /* 0x040fe200078ec0ff */
[----:B------:R-:W-:-:S02]  /*9890*/  IMAD.U32 R44, R54, 0x10000, RZ ;  /* 0x00010000362c7824 */ /* 0x000fc400078e00ff */
[----:B------:R-:W-:Y:S01]  /*98a0*/  FFMA.FTZ R40, R40, R63, R71 ;  /* 0x0000003f28287223 */ /* 0x000fe20000010047 */
[----:B------:R-:W-:Y:S01]  /*98b0*/  LOP3.LUT R42, R42, 0xffff0000, RZ, 0xc0, !PT ;  /* 0xffff00002a2a7812 */ /* 0x000fe200078ec0ff */
[C---:B------:R-:W-:Y:S01]  /*98c0*/  FMUL.FTZ R54, R69.reuse, R60 ;  /* 0x0000003c45367220 */ /* 0x040fe20000410000 */
[C---:B------:R-:W-:Y:S01]  /*98d0*/  FMUL.FTZ R63, R46.reuse, R45 ;  /* 0x0000002d2e3f7220 */ /* 0x040fe20000410000 */
[----:B------:R-:W-:Y:S01]  /*98e0*/  FMUL.FTZ R69, R69, R44 ;  /* 0x0000002c45457220 */ /* 0x000fe20000410000 */
[-C--:B------:R-:W-:Y:S01]  /*98f0*/  FMUL.FTZ R46, R46, R53.reuse ;  /* 0x000000352e2e7220 */ /* 0x080fe20000410000 */
[----:B------:R-:W-:Y:S01]  /*9900*/  F2FP.BF16.F32.PACK_AB R47, R47, R58 ;  /* 0x0000003a2f2f723e */ /* 0x000fe200000010ff */
        /* <DEDUP_REMOVED lines=15> */
.L_x_5825:
[----:B------:R-:W-:Y:S05]  /*9a00*/  BSYNC B2 ;  /* 0x0000000000027941 */ /* 0x000fea0003800000 */
.L_x_5824:
[----:B0-----:R4:W-:Y:S04]  /*9a10*/  STG.E.128 desc[UR60][R48.64], R40 ;  /* 0x0000002830007986 */ /* 0x0019e8000c101d3c */
[----:B--2---:R4:W-:Y:S02]  /*9a20*/  @!P3 STG.E.128 desc[UR60][R50.64], R44 ;  /* 0x0000002c3200b986 */ /* 0x0049e4000c101d3c */
.L_x_5823:
[----:B------:R-:W-:Y:S05]  /*9a30*/  BSYNC B1 ;  /* 0x0000000000017941 */ /* 0x000fea0003800000 */
.L_x_5822:
[----:B------:R-:W-:-:S13]  /*9a40*/  ISETP.NE.AND P3, PT, R32, RZ, PT ;  /* 0x000000ff2000720c */ /* 0x000fda0003f65270 */
[----:B------:R-:W-:Y:S05]  /*9a50*/  @!P3 BRA `(.L_x_5776) ;  /* 0x0000000800e8b947 */ /* 0x000fea0003800000 */
[----:B0---4-:R-:W2:Y:S01]  /*9a60*/  LDL R40, [R1+0x10] ;  /* 0x0000100001287983 */ /* 0x011ea20000100800 */
[----:B------:R-:W-:Y:S01]  /*9a70*/  SHF.R.U32.HI R43, RZ, 0x3, R215 ;  /* 0x00000003ff2b7819 */ /* 0x000fe200000116d7 */
[----:B------:R-:W-:Y:S01]  /*9a80*/  BSSY B1, `(.L_x_5826) ;  /* 0x0000075000017945 */ /* 0x000fe20003800000 */
[----:B------:R-:W-:-:S04]  /*9a90*/  IADD3 R42, P3, P4, R114, R126, R26 ;  /* 0x0000007e722a7210 */ /* 0x000fc80007c7e01a */
[----:B---3--:R-:W-:Y:S02]  /*9aa0*/  IADD3.X R45, R5, R52, R30, P3, P4 ;  /* 0x00000034052d7210 */ /* 0x008fe40001fe841e */
[----:B------:R-:W-:-:S04]  /*9ab0*/  LEA R48, P3, R42, R122, 0x1 ;  /* 0x0000007a2a307211 */ /* 0x000fc800078608ff */
[----:B------:R-:W-:Y:S02]  /*9ac0*/  LEA.HI.X R49, R42, R123, R45, 0x1, P3 ;  /* 0x0000007b2a317211 */ /* 0x000fe400018f0c2d */
[----:B------:R-:W-:Y:S02]  /*9ad0*/  ISETP.GE.AND P3, PT, R207, R119, PT ;  /* 0x00000077cf00720c */ /* 0x000fe40003f66270 */
[----:B--2---:R-:W-:-:S04]  /*9ae0*/  LOP3.LUT P5, RZ, R40, 0x1, RZ, 0xc0, !PT ;  /* 0x0000000128ff7812 */ /* 0x004fc800078ac0ff */
[----:B------:R-:W-:-:S04]  /*9af0*/  SEL R147, R124, R147, !P5 ;  /* 0x000000937c937207 */ /* 0x000fc80006800000 */
[----:B------:R-:W-:-:S04]  /*9b00*/  SHF.R.S32.HI R40, RZ, 0x1f, R147 ;  /* 0x0000001fff287819 */ /* 0x000fc80000011493 */
        /* <DEDUP_REMOVED lines=20> */
[----:B0-----:R-:W-:Y:S01]  /*9c50*/  IMAD.U32 R60, R41, 0x10000, RZ ;  /* 0x00010000293c7824 */ /* 0x001fe200078e00ff */
[--C-:B------:R-:W-:Y:S01]  /*9c60*/  SHF.R.U64 R68, R64, 0x10, R65.reuse ;  /* 0x0000001040447819 */ /* 0x100fe20000001241 */
[----:B------:R-:W-:Y:S01]  /*9c70*/  IMAD.U32 R62, R47, 0x10000, RZ ;  /* 0x000100002f3e7824 */ /* 0x000fe200078e00ff */
[----:B------:R-:W-:Y:S01]  /*9c80*/  SHF.R.U32.HI R64, RZ, 0x10, R65 ;  /* 0x00000010ff407819 */ /* 0x000fe20000011641 */
[----:B------:R-:W-:Y:S01]  /*9c90*/  IMAD.U32 R56, R43, 0x10000, RZ ;  /* 0x000100002b387824 */ /* 0x000fe200078e00ff */
[----:B------:R-:W-:Y:S02]  /*9ca0*/  PRMT R65, R157, 0x5432, R76 ;  /* 0x000054329d417816 */ /* 0x000fe4000000004c */
[----:B------:R-:W-:-:S02]  /*9cb0*/  PRMT R57, R155, 0x5410, R68 ;  /* 0x000054109b397816 */ /* 0x000fc40000000044 */
[----:B------:R-:W-:Y:S01]  /*9cc0*/  SHF.R.U64 R55, R66, 0x10, R67 ;  /* 0x0000001042377819 */ /* 0x000fe20000001243 */
[----:B------:R-:W-:Y:S01]  /*9cd0*/  IMAD.U32 R66, R65, 0x10000, RZ ;  /* 0x0001000041427824 */ /* 0x000fe200078e00ff */
[--C-:B------:R-:W-:Y:S02]  /*9ce0*/  SHF.R.U64 R59, R78, 0x10, R79.reuse ;  /* 0x000000104e3b7819 */ /* 0x100fe4000000124f */
[----:B------:R-:W-:Y:S02]  /*9cf0*/  PRMT R155, R155, 0x5432, R64 ;  /* 0x000054329b9b7816 */ /* 0x000fe40000000040 */
[----:B------:R-:W-:Y:S02]  /*9d00*/  PRMT R157, R157, 0x5410, R58 ;  /* 0x000054109d9d7816 */ /* 0x000fe4000000003a */
[----:B------:R-:W-:Y:S01]  /*9d10*/  SHF.R.U32.HI R79, RZ, 0x10, R79 ;  /* 0x00000010ff4f7819 */ /* 0x000fe2000001164f */
[----:B------:R-:W-:Y:S01]  /*9d20*/  IMAD.U32 R64, R155, 0x10000, RZ ;  /* 0x000100009b407824 */ /* 0x000fe200078e00ff */
[----:B------:R-:W-:Y:S01]  /*9d30*/  PRMT R58, R156, 0x5410, R59 ;  /* 0x000054109c3a7816 */ /* 0x000fe2000000003b */
[C---:B------:R-:W-:Y:S01]  /*9d40*/  FMUL.FTZ R59, R63.reuse, R66 ;  /* 0x000000423f3b7220 */ /* 0x040fe20000410000 */
[----:B------:R-:W-:Y:S01]  /*9d50*/  SHF.R.U32.HI R67, RZ, 0x10, R67 ;  /* 0x00000010ff437819 */ /* 0x000fe20000011643 */
[-C--:B------:R-:W-:Y:S01]  /*9d60*/  FMUL.FTZ R63, R63, R64.reuse ;  /* 0x000000403f3f7220 */ /* 0x080fe20000410000 */
[----:B------:R-:W-:Y:S01]  /*9d70*/  LOP3.LUT R61, R45, 0xffff0000, RZ, 0xc0, !PT ;  /* 0xffff00002d3d7812 */ /* 0x000fe200078ec0ff */
[C---:B------:R-:W-:Y:S01]  /*9d80*/  FFMA.FTZ R59, R60.reuse, R64, -R59 ;  /* 0x000000403c3b7223 */ /* 0x040fe2000001083b */
[----:B------:R-:W-:Y:S01]  /*9d90*/  LOP3.LUT R65, R65, 0xffff0000, RZ, 0xc0, !PT ;  /* 0xffff000041417812 */ /* 0x000fe200078ec0ff */
[----:B------:R-:W-:Y:S01]  /*9da0*/  FFMA.FTZ R60, R60, R66, R63 ;  /* 0x000000423c3c7223 */ /* 0x000fe2000001003f */
[----:B------:R-:W-:Y:S01]  /*9db0*/  PRMT R55, R154, 0x5410, R55 ;  /* 0x000054109a377816 */ /* 0x000fe20000000037 */
[----:B------:R-:W-:Y:S01]  /*9dc0*/  IMAD.U32 R45, R44, 0x10000, RZ ;  /* 0x000100002c2d7824 */ /* 0x000fe200078e00ff */
[----:B------:R-:W-:Y:S01]  /*9dd0*/  PRMT R79, R156, 0x5432, R79 ;  /* 0x000054329c4f7816 */ /* 0x000fe2000000004f */
[----:B------:R-:W-:Y:S01]  /*9de0*/  FMUL.FTZ R69, R61, R65 ;  /* 0x000000413d457220 */ /* 0x000fe20000410000 */
[----:B------:R-:W-:Y:S01]  /*9df0*/  PRMT R154, R154, 0x5432, R67 ;  /* 0x000054329a9a7816 */ /* 0x000fe20000000043 */
[----:B------:R-:W-:Y:S01]  /*9e00*/  IMAD.U32 R66, R157, 0x10000, RZ ;  /* 0x000100009d427824 */ /* 0x000fe200078e00ff */
        /* <DEDUP_REMOVED lines=9> */
[----:B------:R-:W-:Y:S01]  /*9ea0*/  FMUL.FTZ R62, R62, R63 ;  /* 0x0000003f3e3e7220 */ /* 0x000fe20000410000 */
[----:B------:R-:W-:Y:S01]  /*9eb0*/  LOP3.LUT R53, R43, 0xffff0000, RZ, 0xc0, !PT ;  /* 0xffff00002b357812 */ /* 0x000fe200078ec0ff */
[----:B------:R-:W-:Y:S01]  /*9ec0*/  FFMA.FTZ R61, R54, R65, R61 ;  /* 0x00000041363d7223 */ /* 0x000fe2000001003d */
[----:B------:R-:W-:Y:S01]  /*9ed0*/  LOP3.LUT R154, R154, 0xffff0000, RZ, 0xc0, !PT ;  /* 0xffff00009a9a7812 */ /* 0x000fe200078ec0ff */
[C---:B------:R-:W-:Y:S01]  /*9ee0*/  FFMA.FTZ R54, R56.reuse, R63, -R69 ;  /* 0x0000003f38367223 */ /* 0x040fe20000010845 */
[----:B------:R-:W-:Y:S01]  /*9ef0*/  FMUL.FTZ R70, R47, R68 ;  /* 0x000000442f467220 */ /* 0x000fe20000410000 */
[----:B------:R-:W-:Y:S01]  /*9f00*/  FFMA.FTZ R56, R56, R67, R62 ;  /* 0x0000004338387223 */ /* 0x000fe2000001003e */
[----:B------:R-:W-:Y:S01]  /*9f10*/  IMAD.U32 R62, R57, 0x10000, RZ ;  /* 0x00010000393e7824 */ /* 0x000fe200078e00ff */
[----:B------:R-:W-:Y:S01]  /*9f20*/  LOP3.LUT R44, R44, 0xffff0000, RZ, 0xc0, !PT ;  /* 0xffff00002c2c7812 */ /* 0x000fe200078ec0ff */
[-C--:B------:R-:W-:Y:S01]  /*9f30*/  FFMA.FTZ R63, R53, R154.reuse, -R70 ;  /* 0x0000009a353f7223 */ /* 0x080fe20000010846 */
[----:B------:R-:W-:Y:S01]  /*9f40*/  FMUL.FTZ R72, R47, R154 ;  /* 0x0000009a2f487220 */ /* 0x000fe20000410000 */
[----:B------:R-:W-:Y:S01]  /*9f50*/  LOP3.LUT R157, R157, 0xffff0000, RZ, 0xc0, !PT ;  /* 0xffff00009d9d7812 */ /* 0x000fe200078ec0ff */
[----:B------:R-:W-:Y:S01]  /*9f60*/  FMUL.FTZ R70, R45, R66 ;  /* 0x000000422d467220 */ /* 0x000fe20000410000 */
[----:B------:R-:W-:Y:S01]  /*9f70*/  LOP3.LUT R57, R57, 0xffff0000, RZ, 0xc0, !PT ;  /* 0xffff000039397812 */ /* 0x000fe200078ec0ff */
[----:B------:R-:W-:-:S02]  /*9f80*/  IMAD.U32 R41, R40, 0x10000, RZ ;  /* 0x0001000028297824 */ /* 0x000fc400078e00ff */
[----:B------:R-:W-:Y:S01]  /*9f90*/  FMUL.FTZ R45, R45, R62 ;  /* 0x0000003e2d2d7220 */ /* 0x000fe20000410000 */
[----:B------:R-:W-:Y:S01]  /*9fa0*/  LOP3.LUT R40, R40, 0xffff0000, RZ, 0xc0, !PT ;  /* 0xffff000028287812 */ /* 0x000fe200078ec0ff */
[----:B------:R-:W-:Y:S01]  /*9fb0*/  FFMA.FTZ R65, R53, R68, R72 ;  /* 0x0000004435417223 */ /* 0x000fe20000010048 */
[C---:B------:R-:W-:Y:S01]  /*9fc0*/  IMAD.U32 R43, R42.reuse, 0x10000, RZ ;  /* 0x000100002a2b7824 */ /* 0x040fe200078e00ff */
        /* <DEDUP_REMOVED lines=32> */
.L_x_5827:
[----:B------:R-:W-:Y:S05]  /*a1d0*/  BSYNC B1 ;  /* 0x0000000000017941 */ /* 0x000fea0003800000 */
.L_x_5826:
        /* <DEDUP_REMOVED lines=10> */
.L_x_5743:
[----:B------:R-:W2:Y:S02]  /*a280*/  LDL R40, [R1+0x4c] ;  /* 0x00004c0001287983 */ /* 0x000ea40000100800 */
[----:B--2---:R-:W-:-:S13]  /*a290*/  R2UR UR4, R40 ;  /* 0x00000000280472ca */ /* 0x004fda00000e0000 */
[----:B------:R-:W-:-:S06]  /*a2a0*/  UISETP.NE.AND UP0, UPT, UR4, 0x3, UPT ;  /* 0x000000030400788c */ /* 0x000fcc000bf05270 */
[----:B------:R-:W-:-:S13]  /*a2b0*/  PLOP3.LUT P2, PT, PT, PT, UP0, 0x80, 0x0 ;  /* 0x000000000000781c */ /* 0x000fda0003f4f008 */
[----:B------:R-:W-:Y:S05]  /*a2c0*/  @!P2 BRA `(.L_x_5828) ;  /* 0x000000000004a947 */ /* 0x000fea0003800000 */
[----:B------:R-:W-:Y:S01]  /*a2d0*/  BPT.TRAP 0x1 ;  /* 0x000000040000795c */ /* 0x000fe20000300000 */
.L_x_5828:
[----:B------:R-:W-:Y:S01]  /*a2e0*/  IMAD R96, R17, 0x8, R16 ;  /* 0x0000000811607824 */ /* 0x000fe200078e0210 */
[----:B------:R-:W-:Y:S01]  /*a2f0*/  SHF.L.U32 R97, R209, 0x1f, RZ ;  /* 0x0000001fd1617819 */ /* 0x000fe200000006ff */
[----:B------:R-:W-:Y:S01]  /*a300*/  IMAD R39, R24, -0x70, R2 ;  /* 0xffffff9018277824 */ /* 0x000fe200078e0202 */
[----:B------:R-:W-:Y:S02]  /*a310*/  BSSY B1, `(.L_x_5829) ;  /* 0x0000004000017945 */ /* 0x000fe40003800000 */
[----:B------:R-:W1:Y:S02]  /*a320*/  SYNCS.PHASECHK.TRANS64.TRYWAIT P3, [R96+URZ+0x36890], R97 ;  /* 0x03689061600075a7 */ /* 0x000e64000806017f */
[----:B------:R-:W-:Y:S01]  /*a330*/  VIMNMX R39, R39, 0x70, PT ;  /* 0x0000007027277848 */ /* 0x000fe20003fe0100 */
[----:B-1----:R-:W-:Y:S06]  /*a340*/  @!P3 BRA `(.L_x_5830) ;  /* 0x000002600008b947 */ /* 0x002fec0003800000 */
.L_x_6139:
[----:B------:R-:W-:Y:S05]  /*a350*/  BSYNC B1 ;  /* 0x0000000000017941 */ /* 0x000fea0003800000 */
.L_x_5829:
        /* <DEDUP_REMOVED lines=21> */
.L_x_5832:
[----:B------:R-:W-:Y:S05]  /*a4b0*/  BSYNC B1 ;  /* 0x0000000000017941 */ /* 0x000fea0003800000 */
.L_x_5831:
        /* <DEDUP_REMOVED lines=20> */
.L_x_5776:
[----:B------:R-:W-:Y:S05]  /*a600*/  BSYNC B0 ;  /* 0x0000000000007941 */ /* 0x000fea0003800000 */
.L_x_5742:
        /* <DEDUP_REMOVED lines=17> */
.L_x_5834:
[----:B------:R-:W-:Y:S05]  /*a720*/  BSYNC B0 ;  /* 0x0000000000007941 */ /* 0x000fea0003800000 */
.L_x_5833:
[----:B------:R-:W1:Y:S01]  /*a730*/  SYNCS.PHASECHK.TRANS64.TRYWAIT P2, [R96+URZ+0x368b0], R97 ;  /* 0x0368b061600075a7 */ /* 0x000e62000804017f */
[----:B------:R-:W-:Y:S01]  /*a740*/  ULDC.64 UR4, c[0x0][0x318] ;  /* 0x0000c60000047ab9 */ /* 0x000fe20000000a00 */
[----:B------:R-:W-:Y:S01]  /*a750*/  ULDC.64 UR6, c[0x0][0x328] ;  /* 0x0000ca0000067ab9 */ /* 0x000fe20000000a00 */
[----:B0-----:R-:W-:Y:S01]  /*a760*/  IMAD.U32 R40, RZ, RZ, UR4 ;  /* 0x00000004ff287e24 */ /* 0x001fe2000f8e00ff */
[----:B------:R-:W-:Y:S01]  /*a770*/  BSSY B0, `(.L_x_5835) ;  /* 0x0000009000007945 */ /* 0x000fe20003800000 */
[----:B------:R-:W-:Y:S02]  /*a780*/  IMAD.U32 R42, RZ, RZ, UR6 ;  /* 0x00000006ff2a7e24 */ /* 0x000fe4000f8e00ff */
[----:B------:R-:W-:Y:S01]  /*a790*/  IMAD.U32 R41, RZ, RZ, UR7 ;  /* 0x00000007ff297e24 */ /* 0x000fe2000f8e00ff */
[----:B------:R0:W-:Y:S04]  /*a7a0*/  STL [R1+0x40], R40 ;  /* 0x0000402801007387 */ /* 0x0001e80000100800 */
[----:B------:R2:W-:Y:S01]  /*a7b0*/  STL [R1+0x48], R42 ;  /* 0x0000482a01007387 */ /* 0x0005e20000100800 */
[----:B0-----:R-:W-:-:S05]  /*a7c0*/  IMAD.U32 R40, RZ, RZ, UR5 ;  /* 0x00000005ff287e24 */ /* 0x001fca000f8e00ff */
[----:B------:R2:W-:Y:S04]  /*a7d0*/  STL [R1+0x14], R40 ;  /* 0x0000142801007387 */ /* 0x0005e80000100800 */
[----:B------:R2:W-:Y:S02]  /*a7e0*/  STL [R1+0x44], R41 ;  /* 0x0000442901007387 */ /* 0x0005e40000100800 */
[----:B-12---:R-:W-:Y:S05]  /*a7f0*/  @!P2 BRA `(.L_x_5836) ;  /* 0x0000025800f0a947 */ /* 0x006fea0003800000 */
.L_x_6140:
[----:B------:R-:W-:Y:S05]  /*a800*/  BSYNC B0 ;  /* 0x0000000000007941 */ /* 0x000fea0003800000 */
.L_x_5835:
[----:B------:R1:W5:Y:S04]  /*a810*/  LDL R51, [R1+0x48] ;  /* 0x0000480001337983 */ /* 0x0003680000100800 */
[----:B------:R1:W5:Y:S04]  /*a820*/  LDL R50, [R1+0x44] ;  /* 0x0000440001327983 */ /* 0x0003680000100800 */
[----:B------:R1:W5:Y:S04]  /*a830*/  LDL R49, [R1+0x40] ;  /* 0x0000400001317983 */ /* 0x0003680000100800 */
[----:B------:R1:W5:Y:S01]  /*a840*/  LDL R48, [R1+0x14] ;  /* 0x0000140001307983 */ /* 0x0003620000100800 */
[----:B------:R-:W-:Y:S01]  /*a850*/  ISETP.GE.AND P2, PT, R204, R39, PT ;  /* 0x00000027cc00720c */ /* 0x000fe20003f46270 */
[----:B------:R-:W-:Y:S01]  /*a860*/  BSSY B0, `(.L_x_5837) ;  /* 0x0000022000007945 */ /* 0x000fe20003800000 */
[----:B------:R-:W-:-:S11]  /*a870*/  IMAD.WIDE R44, R24, 0x70, R120 ;  /* 0x00000070182c7825 */ /* 0x000fd600078e0278 */
[----:B-1----:R-:W-:Y:S05]  /*a880*/  @P2 BRA `(.L_x_5838) ;  /* 0x00000000007c2947 */ /* 0x002fea0003800000 */
[----:B-----5:R-:W-:Y:S01]  /*a890*/  R2UR UR7, R51 ;  /* 0x00000000330772ca */ /* 0x020fe200000e0000 */
[----:B------:R-:W-:Y:S01]  /*a8a0*/  IMAD.MOV.U32 R40, RZ, RZ, R112 ;  /* 0x000000ffff287224 */ /* 0x000fe200078e0070 */
        /* <DEDUP_REMOVED lines=12> */
[----:B------:R-:W1:Y:S04]  /*a970*/  @!P2 LDS.128 R40, [R37] ;  /* 0x000000002528a984 */ /* 0x000e680000000c00 */
[----:B-1----:R-:W-:Y:S01]  /*a980*/  @!P2 STG.E.128 desc[UR60][R46.64], R40 ;  /* 0x000000282e00a986 */ /* 0x002fe2000c101d3c */
[----:B------:R-:W-:-:S13]  /*a990*/  ISETP.GE.AND P2, PT, R206, UR4, PT ;  /* 0x00000004ce007c0c */ /* 0x000fda000bf46270 */
[----:B------:R-:W1:Y:S04]  /*a9a0*/  @!P2 LDS.128 R40, [R38] ;  /* 0x000000002628a984 */ /* 0x000e680000000c00 */
[----:B-1----:R-:W-:Y:S01]  /*a9b0*/  @!P2 STG.E.128 desc[UR60][R46.64+0x40], R40 ;  /* 0x000040282e00a986 */ /* 0x002fe2000c101d3c */
[----:B------:R-:W-:-:S13]  /*a9c0*/  ISETP.GE.AND P2, PT, R207, UR4, PT ;  /* 0x00000004cf007c0c */ /* 0x000fda000bf46270 */
[----:B------:R-:W1:Y:S04]  /*a9d0*/  @!P2 LDS.128 R40, [R37+0x3800] ;  /* 0x003800002528a984 */ /* 0x000e680000000c00 */
        /* <DEDUP_REMOVED lines=9> */
[----:B-1----:R1:W-:Y:S02]  /*aa70*/  @!P2 STG.E.128 desc[UR60][R46.64+0x140], R40 ;  /* 0x000140282e00a986 */ /* 0x0023e4000c101d3c */
.L_x_5838:
[----:B------:R-:W-:Y:S05]  /*aa80*/  BSYNC B0 ;  /* 0x0000000000007941 */ /* 0x000fea0003800000 */
.L_x_5837:
[----:B------:R-:W-:Y:S01]  /*aa90*/  ISETP.GE.AND P2, PT, R234, R39, PT ;  /* 0x00000027ea00720c */ /* 0x000fe20003f46270 */
[----:B------:R-:W-:-:S12]  /*aaa0*/  BSSY B0, `(.L_x_5839) ;  /* 0x0000023000007945 */ /* 0x000fd80003800000 */
[----:B------:R-:W-:Y:S05]  /*aab0*/  @P2 BRA `(.L_x_5840) ;  /* 0x0000000000842947 */ /* 0x000fea0003800000 */
[----:B-----5:R-:W-:Y:S01]  /*aac0*/  R2UR UR7, R51 ;  /* 0x00000000330772ca */ /* 0x020fe200000e0000 */
[----:B-1----:R-:W-:Y:S01]  /*aad0*/  IMAD.MOV.U32 R40, RZ, RZ, R112 ;  /* 0x000000ffff287224 */ /* 0x002fe200078e0070 */
        /* <DEDUP_REMOVED lines=31> */
.L_x_5840:
[----:B------:R-:W-:Y:S05]  /*acd0*/  BSYNC B0 ;  /* 0x0000000000007941 */ /* 0x000fea0003800000 */
.L_x_5839:
[----:B------:R-:W3:Y:S01]  /*ace0*/  LDL R37, [R1+0x10] ;  /* 0x0000100001257983 */ /* 0x000ee20000100800 */
        /* <DEDUP_REMOVED lines=13> */
[----:B------:R-:W-:Y:S02]  /*adc0*/  SEL R38, RZ, 0x1, P3 ;  /* 0x00000001ff267807 */ /* 0x000fe40001800000 */
[----:B------:R-:W-:Y:S02]  /*add0*/  SEL R17, R17, RZ, P3 ;  /* 0x000000ff11117207 */ /* 0x000fe40001800000 */
[----:B------:R-:W-:Y:S02]  /*ade0*/  LOP3.LUT R209, R209, R38, RZ, 0x3c, !PT ;  /* 0x00000026d1d17212 */ /* 0x000fe400078e3cff */
[----:B---3--:R-:W-:-:S13]  /*adf0*/  LOP3.LUT P4, RZ, R37, 0x2, RZ, 0xc0, !PT ;  /* 0x0000000225ff7812 */ /* 0x008fda000788c0ff */
[----:B0-----:R-:W-:Y:S05]  /*ae00*/  @P4 BRA `(.L_x_5841) ;  /* 0xffffff7c00484947 */ /* 0x001fea000383ffff */
.L_x_5737:
[----:B------:R-:W0:Y:S01]  /*ae10*/  LDC R0, c[0x0][0x448] ;  /* 0x00011200ff007b82 */ /* 0x000e220000000800 */
[----:B------:R-:W-:Y:S01]  /*ae20*/  VIADD R3, R223, 0x7f ;  /* 0x0000007fdf037836 */ /* 0x000fe20000000000 */
[----:B------:R-:W-:Y:S01]  /*ae30*/  BSSY B0, `(.L_x_5842) ;  /* 0x0000011000007945 */ /* 0x000fe20003800000 */
[----:B------:R-:W-:Y:S01]  /*ae40*/  IMAD.MOV.U32 R2, RZ, RZ, RZ ;  /* 0x000000ffff027224 */ /* 0x000fe200078e00ff */
[----:B0-----:R-:W-:-:S13]  /*ae50*/  ISETP.NE.AND P0, PT, R0, 0x1, PT ;  /* 0x000000010000780c */ /* 0x001fda0003f05270 */
[----:B------:R-:W0:Y:S08]  /*ae60*/  @P0 LDC R0, c[0x0][0x44c] ;  /* 0x00011300ff000b82 */ /* 0x000e300000000800 */
[----:B------:R-:W3:Y:S01]  /*ae70*/  @P0 LDC R5, c[0x0][0x450] ;  /* 0x00011400ff050b82 */ /* 0x000ee20000000800 */
[----:B0-----:R-:W-:-:S05]  /*ae80*/  @P0 IMAD.HI.U32 R0, R3, R0, RZ ;  /* 0x0000000003000227 */ /* 0x001fca00078e00ff */
[----:B---3--:R-:W-:-:S05]  /*ae90*/  @P0 SHF.R.U32.HI R3, RZ, R5, R0 ;  /* 0x00000005ff030219 */ /* 0x008fca0000011600 */
[----:B------:R-:W-:-:S04]  /*aea0*/  IMAD.IADD R3, R150, 0x1, R3 ;  /* 0x0000000196037824 */ /* 0x000fc800078e0203 */
[----:B------:R-:W-:-:S05]  /*aeb0*/  IMAD.HI R2, R3, -0x6db6db6d, R2 ;  /* 0x9249249303027827 */ /* 0x000fca00078e0202 */
[----:B------:R-:W-:-:S04]  /*aec0*/  SHF.R.U32.HI R3, RZ, 0x1f, R2 ;  /* 0x0000001fff037819 */ /* 0x000fc80000011602 */
[----:B------:R-:W-:Y:S01]  /*aed0*/  LEA.HI.SX32 R2, R2, R3, 0x1a ;  /* 0x0000000302027211 */ /* 0x000fe200078fd2ff */
[----:B------:R-:W-:-:S03]  /*aee0*/  IMAD.MOV.U32 R3, RZ, RZ, RZ ;  /* 0x000000ffff037224 */ /* 0x000fc600078e00ff */
[----:B------:R-:W-:-:S04]  /*aef0*/  VIMNMX R151, R151, R2, PT ;  /* 0x0000000297977248 */ /* 0x000fc80003fe0100 */
[----:B------:R-:W-:Y:S01]  /*af00*/  ISETP.GE.AND P0, PT, R151, 0x1, PT ;  /* 0x000000019700780c */ /* 0x000fe20003f06270 */
[----:B------:R-:W-:-:S12]  /*af10*/  @P2 BRA `(.L_x_5843) ;  /* 0x0000000000082947 */ /* 0x000fd80003800000 */
[----:B------:R-:W0:Y:S02]  /*af20*/  FENCE.VIEW.ASYNC.G ;  /* 0x00000000000073c6 */ /* 0x000e240000000100 */
[----:B0-----:R-:W-:Y:S06]  /*af30*/  BAR.ARV 0xc, 0x180 ;  /* 0x0306000000007b1d */ /* 0x001fec0000002000 */
.L_x_5843:
[----:B------:R-:W-:Y:S05]  /*af40*/  BSYNC B0 ;  /* 0x0000000000007941 */ /* 0x000fea0003800000 */
.L_x_5842:
[----:B------:R-:W-:Y:S04]  /*af50*/  BSSY B0, `(.L_x_5844) ;  /* 0x000001f000007945 */ /* 0x000fe80003800000 */
[----:B------:R-:W-:Y:S05]  /*af60*/  @!P0 BRA `(.L_x_5845) ;  /* 0x0000000000748947 */ /* 0x000fea0003800000 */
[----:B------:R-:W-:Y:S01]  /*af70*/  ISETP.NE.AND P0, PT, R229, RZ, PT ;  /* 0x000000ffe500720c */ /* 0x000fe20003f05270 */
[----:B------:R-:W-:-:S03]  /*af80*/  ULDC UR4, c[0x0][0x9f0] ;  /* 0x00027c0000047ab9 */ /* 0x000fc60000000800 */
        /* <DEDUP_REMOVED lines=10> */
[----:B------:R0:W3:Y:S01]  /*b030*/  F2I.FTZ.U32.TRUNC.NTZ R3, R2 ;  /* 0x0000000200037305 */ /* 0x0000e2000021f000 */
[----:B------:R-:W-:Y:S01]  /*b040*/  ISETP.GE.AND P2, PT, R0, RZ, PT ;  /* 0x000000ff0000720c */ /* 0x000fe20003f46270 */
[----:B0-----:R-:W-:Y:S02]  /*b050*/  IMAD.MOV.U32 R2, RZ, RZ, RZ ;  /* 0x000000ffff027224 */ /* 0x001fe400078e00ff */
[----:B---3--:R-:W-:-:S04]  /*b060*/  IMAD.MOV R8, RZ, RZ, -R3 ;  /* 0x000000ffff087224 */ /* 0x008fc800078e0a03 */
        /* <DEDUP_REMOVED lines=13> */
.L_x_5845:
[----:B------:R-:W-:Y:S05]  /*b140*/  BSYNC B0 ;  /* 0x0000000000007941 */ /* 0x000fea0003800000 */
.L_x_5844:
[-C--:B------:R-:W-:Y:S01]  /*b150*/  IMAD R222, R236, R3.reuse, RZ ;  /* 0x00000003ecde7224 */ /* 0x080fe200078e02ff */
[----:B------:R-:W-:Y:S01]  /*b160*/  PLOP3.LUT P0, PT, PT, PT, PT, 0x80, 0x0 ;  /* 0x000000000000781c */ /* 0x000fe20003f0f070 */
[----:B------:R-:W-:Y:S01]  /*b170*/  IMAD.MOV.U32 R6, RZ, RZ, RZ ;  /* 0x000000ffff067224 */ /* 0x000fe200078e00ff */
[----:B------:R-:W-:Y:S02]  /*b180*/  CS2R R118, SRZ ;  /* 0x0000000000767805 */ /* 0x000fe4000001ff00 */
[----:B------:R-:W-:Y:S02]  /*b190*/  CS2R R116, SRZ ;  /* 0x0000000000747805 */ /* 0x000fe4000001ff00 */
[----:B------:R-:W-:Y:S01]  /*b1a0*/  VIADDMNMX R2, R222, R3, R151, PT ;  /* 0x00000003de027246 */ /* 0x000fe20003800197 */
[----:B------:R-:W-:Y:S01]  /*b1b0*/  IMAD.MOV.U32 R3, RZ, RZ, RZ ;  /* 0x000000ffff037224 */ /* 0x000fe200078e00ff */
        /* <DEDUP_REMOVED lines=33> */
[----:B-----5:R-:W-:Y:S02]  /*b3d0*/  CS2R R50, SRZ ;  /* 0x0000000000327805 */ /* 0x020fe4000001ff00 */
[----:B------:R-:W-:Y:S02]  /*b3e0*/  CS2R R48, SRZ ;  /* 0x0000000000307805 */ /* 0x000fe4000001ff00 */
[----:B-1----:R-:W-:Y:S02]  /*b3f0*/  CS2R R46, SRZ ;  /* 0x00000000002e7805 */ /* 0x002fe4000001ff00 */
[----:B--2---:R-:W-:Y:S02]  /*b400*/  CS2R R44, SRZ ;  /* 0x00000000002c7805 */ /* 0x004fe4000001ff00 */
        /* <DEDUP_REMOVED lines=44> */
.L_x_5847:
        /* <DEDUP_REMOVED lines=12> */
.L_x_5851:
[----:B-1----:R1:W2:Y:S02]  /*b790*/  SYNCS.PHASECHK.TRANS64.TRYWAIT P0, [R16+URZ+0x36800], R3 ;  /* 0x03680003100075a7 */ /* 0x0022a4000800017f */
[----:B--2---:R-:W-:Y:S05]  /*b7a0*/  @!P0 NANOSLEEP.SYNCS 0x989680 ;  /* 0x009896800000895d */ /* 0x004fea0003900000 */
[----:B------:R-:W2:Y:S02]  /*b7b0*/  @!P0 SYNCS.PHASECHK.TRANS64 P0, [R16+URZ+0x36800], R3 ;  /* 0x03680003100085a7 */ /* 0x000ea4000800007f */
[----:B--2---:R-:W-:Y:S05]  /*b7c0*/  @!P0 BRA `(.L_x_5851) ;  /* 0xfffffffc00f08947 */ /* 0x004fea000383ffff */
.L_x_5850:
[----:B------:R-:W-:Y:S05]  /*b7d0*/  BSYNC B0 ;  /* 0x0000000000007941 */ /* 0x000fea0003800000 */
.L_x_5849:
[----:B------:R-:W-:Y:S05]  /*b7e0*/  BRA `(.L_x_5852) ;  /* 0x0000007400fc7947 */ /* 0x000fea0003800000 */
.L_x_5848:
[----:B------:R-:W2:Y:S01]  /*b7f0*/  LDL R0, [R1+0x50] ;  /* 0x0000500001007983 */ /* 0x000ea20000100800 */
[----:B------:R-:W-:Y:S01]  /*b800*/  ULDC.64 UR6, c[0x0][0x408] ;  /* 0x0001020000067ab9 */ /* 0x000fe20000000a00 */
[----:B--2---:R-:W-:Y:S02]  /*b810*/  R2UR UR4, R0 ;  /* 0x00000000000472ca */ /* 0x004fe400000e0000 */
[----:B------:R-:W-:-:S05]  /*b820*/  SHF.R.S32.HI R0, RZ, 0x1f, R146 ;  /* 0x0000001fff007819 */ /* 0x000fca0000011492 */
        /* <DEDUP_REMOVED lines=28> */
.L_x_5853:
[----:B------:R-:W-:Y:S01]  /*b9f0*/  ULDC.U8 UR4, c[0x0][0x410] ;  /* 0x0001040000047ab9 */ /* 0x000fe20000000000 */
[----:B------:R-:W-:Y:S01]  /*ba00*/  BSSY B0, `(.L_x_5854) ;  /* 0x0000755000007945 */ /* 0x000fe20003800000 */
[----:B------:R-:W-:Y:S01]  /*ba10*/  ISETP.NE.AND P0, PT, RZ, UR4, PT ;  /* 0x00000004ff007c0c */ /* 0x000fe2000bf05270 */
[----:B------:R-:W-:-:S12]  /*ba20*/  IMAD.IADD R64, R204, 0x1, R223 ;  /* 0x00000001cc407824 */ /* 0x000fd800078e02df */
[----:B------:R-:W-:Y:S05]  /*ba30*/  @!P0 BRA `(.L_x_5855) ;  /* 0x0000003800a88947 */ /* 0x000fea0003800000 */
[----:B------:R-:W0:Y:S01]  /*ba40*/  LDC R21, c[0x0][0x448] ;  /* 0x00011200ff157b82 */ /* 0x000e220000000800 */
[----:B------:R-:W-:Y:S01]  /*ba50*/  LEA.HI R38, R38, R73, RZ, 0x2 ;  /* 0x0000004926267211 */ /* 0x000fe200078f10ff */
[----:B------:R-:W-:Y:S01]  /*ba60*/  ULDC.64 UR4, c[0x0][0x3f8] ;  /* 0x0000fe0000047ab9 */ /* 0x000fe20000000a00 */
[----:B------:R-:W-:Y:S01]  /*ba70*/  ULDC.64 UR6, c[0x0][0x408] ;  /* 0x0001020000067ab9 */ /* 0x000fe20000000a00 */
[----:B------:R-:W-:Y:S01]  /*ba80*/  IMAD.MOV.U32 R6, RZ, RZ, R24 ;  /* 0x000000ffff067224 */ /* 0x000fe200078e0018 */
[----:B------:R-:W-:Y:S01]  /*ba90*/  LOP3.LUT R4, R38, 0xfffffffc, RZ, 0xc0, !PT ;  /* 0xfffffffc26047812 */ /* 0x000fe200078ec0ff */
[----:B------:R-:W-:Y:S01]  /*baa0*/  IMAD.MOV.U32 R7, RZ, RZ, R27 ;  /* 0x000000ffff077224 */ /* 0x000fe200078e001b */
[----:B------:R-:W-:Y:S01]  /*bab0*/  SHF.R.S32.HI R79, RZ, 0x1f, R212 ;  /* 0x0000001fff4f7819 */ /* 0x000fe200000114d4 */
[----:B------:R-:W-:Y:S01]  /*bac0*/  IMAD.MOV.U32 R8, RZ, RZ, R146 ;  /* 0x000000ffff087224 */ /* 0x000fe200078e0092 */
[----:B------:R-:W-:Y:S01]  /*bad0*/  SHF.R.S32.HI R77, RZ, 0x1f, R210 ;  /* 0x0000001fff4d7819 */ /* 0x000fe200000114d2 */
[----:B------:R-:W-:Y:S01]  /*bae0*/  IMAD.IADD R3, R73, 0x1, -R4 ;  /* 0x0000000149037824 */ /* 0x000fe200078e0a04 */
[----:B------:R-:W-:Y:S01]  /*baf0*/  SHF.R.S32.HI R76, RZ, 0x1f, R211 ;  /* 0x0000001fff4c7819 */ /* 0x000fe200000114d3 */
[----:B------:R-:W-:Y:S01]  /*bb00*/  IMAD.MOV.U32 R9, RZ, RZ, R29 ;  /* 0x000000ffff097224 */ /* 0x000fe200078e001d */
[----:B------:R-:W-:Y:S01]  /*bb10*/  SHF.R.S32.HI R78, RZ, 0x1f, R213 ;  /* 0x0000001fff4e7819 */ /* 0x000fe200000114d5 */
[----:B------:R-:W-:Y:S01]  /*bb20*/  IMAD R3, R3, 0x40, R64 ;  /* 0x0000004003037824 */ /* 0x000fe200078e0240 */
        /* <DEDUP_REMOVED lines=26> */
.L_x_6146:
        /* <DEDUP_REMOVED lines=19> */
[----:B------:R-:W-:Y:S02]  /*be00*/  ISETP.GE.AND P2, PT, R211, UR4, PT ;  /* 0x00000004d3007c0c */ /* 0x000fe4000bf46270 */
[----:B------:R-:W-:Y:S02]  /*be10*/  ISETP.GE.AND P1, PT, R212, UR4, PT ;  /* 0x00000004d4007c0c */ /* 0x000fe4000bf26270 */
[----:B------:R-:W-:Y:S02]  /*be20*/  ISETP.GE.AND P0, PT, R210, UR4, PT ;  /* 0x00000004d2007c0c */ /* 0x000fe4000bf06270 */
[----:B------:R-:W-:-:S05]  /*be30*/  ISETP.GE.AND P4, PT, R22, UR4, PT ;  /* 0x0000000416007c0c */ /* 0x000fca000bf86270 */
[C---:B------:R-:W-:Y:S01]  /*be40*/  @!P3 IMAD.SHL.U32 R31, R213.reuse, 0x2, RZ ;  /* 0x00000002d51fb824 */ /* 0x040fe200078e00ff */
[----:B------:R-:W-:Y:S01]  /*be50*/  @!P3 SHF.L.U64.HI R20, R213, 0x1, R78 ;  /* 0x00000001d514b819 */ /* 0x000fe2000001024e */
[C---:B------:R-:W-:Y:S01]  /*be60*/  @!P2 IMAD.SHL.U32 R27, R211.reuse, 0x2, RZ ;  /* 0x00000002d31ba824 */ /* 0x040fe200078e00ff */
[----:B------:R-:W-:Y:S01]  /*be70*/  @!P2 SHF.L.U64.HI R10, R211, 0x1, R76 ;  /* 0x00000001d30aa819 */ /* 0x000fe2000001024c */
[----:B------:R-:W-:Y:S01]  /*be80*/  @!P1 IMAD.SHL.U32 R21, R212, 0x2, RZ ;  /* 0x00000002d4159824 */ /* 0x000fe200078e00ff */
[-C--:B--2---:R-:W-:Y:S02]  /*be90*/  @!P3 IADD3 R32, P6, R6, R31.reuse, RZ ;  /* 0x0000001f0620b210 */ /* 0x084fe40007fde0ff */
[----:B----4-:R-:W-:Y:S02]  /*bea0*/  @!P3 IADD3 R30, P5, R14, R31, RZ ;  /* 0x0000001f0e1eb210 */ /* 0x010fe40007fbe0ff */
[----:B------:R-:W-:Y:S01]  /*beb0*/  @!P1 SHF.L.U64.HI R12, R212, 0x1, R79 ;  /* 0x00000001d40c9819 */ /* 0x000fe2000001024f */
[--C-:B-1----:R-:W-:Y:S01]  /*bec0*/  @!P3 IMAD.X R33, R5, 0x1, R20.reuse, P6 ;  /* 0x000000010521b824 */ /* 0x102fe200030e0614 */
[-C--:B------:R-:W-:Y:S01]  /*bed0*/  @!P2 IADD3 R28, P6, R6, R27.reuse, RZ ;  /* 0x0000001b061ca210 */ /* 0x080fe20007fde0ff */
[----:B---3--:R-:W-:Y:S01]  /*bee0*/  @!P3 IMAD.X R31, R7, 0x1, R20, P5 ;  /* 0x00000001071fb824 */ /* 0x008fe200028e0614 */
[----:B------:R-:W-:Y:S01]  /*bef0*/  @!P2 IADD3 R26, P5, R14, R27, RZ ;  /* 0x0000001b0e1aa210 */ /* 0x000fe20007fbe0ff */
[----:B------:R-:W-:-:S02]  /*bf00*/  @!P0 IMAD.SHL.U32 R11, R210, 0x2, RZ ;  /* 0x00000002d20b8824 */ /* 0x000fc400078e00ff */
[--C-:B------:R-:W-:Y:S01]  /*bf10*/  @!P2 IMAD.X R29, R5, 0x1, R10.reuse, P6 ;  /* 0x00000001051da824 */ /* 0x100fe200030e060a */
[-C--:B------:R-:W-:Y:S01]  /*bf20*/  @!P1 IADD3 R24, P6, R6, R21.reuse, RZ ;  /* 0x0000001506189210 */ /* 0x080fe20007fde0ff */
[----:B------:R-:W-:Y:S01]  /*bf30*/  @!P2 IMAD.X R27, R7, 0x1, R10, P5 ;  /* 0x00000001071ba824 */ /* 0x000fe200028e060a */
[----:B------:R-:W-:Y:S01]  /*bf40*/  ISETP.GE.AND P5, PT, R214, UR4, PT ;  /* 0x00000004d6007c0c */ /* 0x000fe2000bfa6270 */
[----:B------:R-:W-:Y:S02]  /*bf50*/  @!P4 IMAD.MOV.U32 R8, RZ, RZ, R6 ;  /* 0x000000ffff08c224 */ /* 0x000fe400078e0006 */
[----:B------:R-:W-:Y:S01]  /*bf60*/  @!P1 IMAD.X R25, R5, 0x1, R12, P6 ;  /* 0x0000000105199824 */ /* 0x000fe200030e060c */
[----:B------:R-:W-:Y:S01]  /*bf70*/  @!P1 IADD3 R20, P6, R14, R21, RZ ;  /* 0x000000150e149210 */ /* 0x000fe20007fde0ff */
[----:B------:R-:W-:Y:S01]  /*bf80*/  @!P4 IMAD.MOV.U32 R9, RZ, RZ, R5 ;  /* 0x000000ffff09c224 */ /* 0x000fe200078e0005 */
[----:B------:R-:W-:-:S03]  /*bf90*/  @!P0 SHF.L.U64.HI R10, R210, 0x1, R77 ;  /* 0x00000001d20a8819 */ /* 0x000fc6000001024d */
[----:B------:R-:W-:Y:S01]  /*bfa0*/  @!P1 IMAD.X R21, R7, 0x1, R12, P6 ;  /* 0x0000000107159824 */ /* 0x000fe200030e060c */
[----:B------:R-:W-:Y:S01]  /*bfb0*/  @!P0 IADD3 R12, P6, R6, R11, RZ ;  /* 0x0000000b060c8210 */ /* 0x000fe20007fde0ff */
[----:B------:R-:W-:Y:S01]  /*bfc0*/  @!P4 IMAD.WIDE R8, R22, 0x2, R8 ;  /* 0x000000021608c825 */ /* 0x000fe200078e0208 */
[----:B------:R-:W-:-:S03]  /*bfd0*/  CS2R R60, SRZ ;  /* 0x00000000003c7805 */ /* 0x000fc6000001ff00 */
[----:B------:R-:W-:Y:S01]  /*bfe0*/  @!P4 IMAD.MOV.U32 R15, RZ, RZ, R7 ;  /* 0x000000ffff0fc224 */ /* 0x000fe200078e0007 */
[----:B------:R1:W5:Y:S01]  /*bff0*/  @!P4 LD.E.64 R58, desc[UR60][R8.64] ;  /* 0x0000003c083ac980 */ /* 0x000362000c101b00 */
[----:B------:R-:W-:Y:S02]  /*c000*/  @!P0 IMAD.X R13, R5, 0x1, R10, P6 ;  /* 0x00000001050d8824 */ /* 0x000fe400030e060a */
[----:B------:R-:W-:-:S04]  /*c010*/  @!P4 IMAD.WIDE R34, R22, 0x2, R14 ;  /* 0x000000021622c825 */ /* 0x000fc800078e020e */
[----:B------:R-:W-:Y:S01]  /*c020*/  @!P5 IMAD.SHL.U32 R15, R214, 0x2, RZ ;  /* 0x00000002d60fd824 */ /* 0x000fe200078e00ff */
[----:B------:R2:W5:Y:S01]  /*c030*/  @!P4 LD.E.64 R60, desc[UR60][R34.64] ;  /* 0x0000003c223cc980 */ /* 0x000562000c101b00 */
[----:B-1----:R-:W-:Y:S02]  /*c040*/  SHF.R.S32.HI R9, RZ, 0x1f, R214 ;  /* 0x0000001fff097819 */ /* 0x002fe400000114d6 */
[----:B------:R-:W-:Y:S02]  /*c050*/  @!P0 IADD3 R8, P6, R14, R11, RZ ;  /* 0x0000000b0e088210 */ /* 0x000fe40007fde0ff */
[----:B------:R-:W-:-:S03]  /*c060*/  @!P5 SHF.L.U64.HI R36, R214, 0x1, R9 ;  /* 0x00000001d624d819 */ /* 0x000fc60000010209 */
[----:B------:R-:W-:Y:S01]  /*c070*/  @!P0 IMAD.X R9, R7, 0x1, R10, P6 ;  /* 0x0000000107098824 */ /* 0x000fe200030e060a */
[-C--:B------:R-:W-:Y:S02]  /*c080*/  @!P5 IADD3 R10, P4, R6, R15.reuse, RZ ;  /* 0x0000000f060ad210 */ /* 0x080fe40007f9e0ff */
[----:B------:R-:W-:Y:S02]  /*c090*/  @!P5 IADD3 R14, P6, R14, R15, RZ ;  /* 0x0000000f0e0ed210 */ /* 0x000fe40007fde0ff */
[----:B------:R-:W-:Y:S02]  /*c0a0*/  CS2R R54, SRZ ;  /* 0x0000000000367805 */ /* 0x000fe4000001ff00 */
[----:B------:R-:W-:Y:S01]  /*c0b0*/  CS2R R56, SRZ ;  /* 0x0000000000387805 */ /* 0x000fe2000001ff00 */
[--C-:B------:R-:W-:Y:S01]  /*c0c0*/  @!P5 IMAD.X R11, R5, 0x1, R36.reuse, P4 ;  /* 0x00000001050bd824 */ /* 0x100fe200020e0624 */
[----:B------:R-:W-:Y:S01]  /*c0d0*/  CS2R R50, SRZ ;  /* 0x0000000000327805 */ /* 0x000fe2000001ff00 */
[----:B------:R-:W-:Y:S01]  /*c0e0*/  @!P5 IMAD.X R15, R7, 0x1, R36, P6 ;  /* 0x00000001070fd824 */ /* 0x000fe200030e0624 */
[----:B------:R-:W-:-:S02]  /*c0f0*/  CS2R R52, SRZ ;  /* 0x0000000000347805 */ /* 0x000fc4000001ff00 */
[----:B------:R-:W-:Y:S02]  /*c100*/  CS2R R46, SRZ ;  /* 0x00000000002e7805 */ /* 0x000fe4000001ff00 */
[----:B------:R-:W-:Y:S02]  /*c110*/  CS2R R48, SRZ ;  /* 0x0000000000307805 */ /* 0x000fe4000001ff00 */
[----:B------:R-:W-:Y:S02]  /*c120*/  CS2R R42, SRZ ;  /* 0x00000000002a7805 */ /* 0x000fe4000001ff00 */
[----:B------:R-:W-:Y:S02]  /*c130*/  CS2R R44, SRZ ;  /* 0x00000000002c7805 */ /* 0x000fe4000001ff00 */
[----:B------:R-:W-:Y:S02]  /*c140*/  CS2R R36, SRZ ;  /* 0x0000000000247805 */ /* 0x000fe4000001ff00 */
[----:B--2---:R-:W-:Y:S01]  /*c150*/  CS2R R34, SRZ ;  /* 0x0000000000227805 */ /* 0x004fe2000001ff00 */
        /* <DEDUP_REMOVED lines=10> */
.L_x_5858:
[----:B------:R-:W-:Y:S05]  /*c200*/  BSYNC B1 ;  /* 0x0000000000017941 */ /* 0x000fea0003800000 */
.L_x_5857:
[----:B-1---5:R-:W-:Y:S01]  /*c210*/  IMAD.MOV.U32 R5, RZ, RZ, R36 ;  /* 0x000000ffff057224 */ /* 0x022fe200078e0024 */
[----:B------:R-:W-:Y:S01]  /*c220*/  UMOV UR4, 0xffffffff ;  /* 0xffffffff00047882 */ /* 0x000fe20000000000 */
[----:B--2---:R-:W-:Y:S01]  /*c230*/  IMAD.MOV.U32 R6, RZ, RZ, R37 ;  /* 0x000000ffff067224 */ /* 0x004fe200078e0025 */
[----:B------:R-:W-:Y:S01]  /*c240*/  CS2R R26, SRZ ;  /* 0x00000000001a7805 */ /* 0x000fe2000001ff00 */
        /* <DEDUP_REMOVED lines=47> */
[----:B0-----:R-:W0:Y:S04]  /*c540*/  SHFL.IDX PT, R0, R0, 0x1, 0x1c1f ;  /* 0x003c1f0000007f89 */ /* 0x001e2800000e0000 */
[----:B------:R1:W2:Y:S04]  /*c550*/  SHFL.IDX PT, R65, R4, 0x1, 0x1c1f ;  /* 0x003c1f0004417f89 */ /* 0x0002a800000e0000 */
[----:B------:R-:W3:Y:S04]  /*c560*/  SHFL.IDX PT, R63, R63, 0x1, 0x1c1f ;  /* 0x003c1f003f3f7f89 */ /* 0x000ee800000e0000 */
[----:B------:R1:W0:Y:S02]  /*c570*/  SHFL.IDX PT, R62, R3, 0x1, 0x1c1f ;  /* 0x003c1f00033e7f89 */ /* 0x00022400000e0000 */
.L_x_6152:
[----:B-1----:R-:W-:Y:S01]  /*c580*/  SHF.R.S32.HI R3, RZ, 0x1f, R38 ;  /* 0x0000001fff037819 */ /* 0x002fe20000011426 */
[----:B------:R-:W-:Y:S01]  /*c590*/  BSSY B1, `(.L_x_5860) ;  /* 0x000005b000017945 */ /* 0x000fe20003800000 */
[----:B------:R-:W-:Y:S02]  /*c5a0*/  LOP3.LUT R4, R216, 0x18, R18, 0xf8, !PT ;  /* 0x00000018d8047812 */ /* 0x000fe400078ef812 */
[----:B------:R-:W-:Y:S02]  /*c5b0*/  CS2R R38, SRZ ;  /* 0x0000000000267805 */ /* 0x000fe4000001ff00 */
[----:B------:R-:W-:Y:S02]  /*c5c0*/  LEA.HI R3, R3, R204, RZ, 0x3 ;  /* 0x000000cc03037211 */ /* 0x000fe400078f18ff */
[----:B------:R-:W-:Y:S02]  /*c5d0*/  CS2R R8, SRZ ;  /* 0x0000000000087805 */ /* 0x000fe4000001ff00 */
[----:B------:R-:W-:-:S02]  /*c5e0*/  CS2R R12, SRZ ;  /* 0x00000000000c7805 */ /* 0x000fc4000001ff00 */
[----:B------:R-:W-:Y:S02]  /*c5f0*/  CS2R R20, SRZ ;  /* 0x0000000000147805 */ /* 0x000fe4000001ff00 */
[----:B------:R-:W-:Y:S01]  /*c600*/  LOP3.LUT R5, R3, 0xfffffff8, RZ, 0xc0, !PT ;  /* 0xfffffff803057812 */ /* 0x000fe200078ec0ff */
[----:B------:R-:W-:Y:S01]  /*c610*/  VIADD R3, R64, 0x40 ;  /* 0x0000004040037836 */ /* 0x000fe20000000000 */
[----:B------:R-:W-:Y:S02]  /*c620*/  CS2R R28, SRZ ;  /* 0x00000000001c7805 */ /* 0x000fe4000001ff00 */
[----:B------:R-:W-:Y:S02]  /*c630*/  CS2R R32, SRZ ;  /* 0x0000000000207805 */ /* 0x000fe4000001ff00 */
[----:B------:R-:W-:Y:S01]  /*c640*/  CS2R R40, SRZ ;  /* 0x0000000000287805 */ /* 0x000fe2000001ff00 */
[----:B------:R-:W-:Y:S01]  /*c650*/  IMAD.IADD R5, R204, 0x1, -R5 ;  /* 0x00000001cc057824 */ /* 0x000fe200078e0a05 */
[----:B------:R-:W-:-:S02]  /*c660*/  ISETP.GE.AND P1, PT, R3, R66, PT ;  /* 0x000000420300720c */ /* 0x000fc40003f26270 */
[----:B------:R-:W-:Y:S02]  /*c670*/  CS2R R30, SRZ ;  /* 0x00000000001e7805 */ /* 0x000fe4000001ff00 */
[----:B------:R-:W-:Y:S02]  /*c680*/  LOP3.LUT R3, R4, R217, RZ, 0x3c, !PT ;  /* 0x000000d904037212 */ /* 0x000fe400078e3cff */
[----:B------:R-:W-:Y:S02]  /*c690*/  CS2R R24, SRZ ;  /* 0x0000000000187805 */ /* 0x000fe4000001ff00 */
[----:B------:R-:W-:Y:S02]  /*c6a0*/  LOP3.LUT P0, RZ, R5, 0x4, RZ, 0xc0, !PT ;  /* 0x0000000405ff7812 */ /* 0x000fe4000780c0ff */
[----:B----4-:R-:W-:Y:S02]  /*c6b0*/  CS2R R14, SRZ ;  /* 0x00000000000e7805 */ /* 0x010fe4000001ff00 */
[----:B------:R-:W-:Y:S01]  /*c6c0*/  CS2R R10, SRZ ;  /* 0x00000000000a7805 */ /* 0x000fe2000001ff00 */
[----:B------:R-:W-:-:S04]  /*c6d0*/  IMAD.IADD R3, R218, 0x1, R3 ;  /* 0x00000001da037824 */ /* 0x000fc800078e0203 */
[----:B------:R-:W-:Y:S01]  /*c6e0*/  IMAD R3, R3, 0x2, R16 ;  /* 0x0000000203037824 */ /* 0x000fe200078e0210 */
        /* <DEDUP_REMOVED lines=8> */
[----:B------:R-:W-:-:S03]  /*c770*/  SHF.R.S32.HI R33, RZ, 0x1f, R214 ;  /* 0x0000001fff217819 */ /* 0x000fc600000114d6 */
[C---:B------:R-:W-:Y:S01]  /*c780*/  @!P4 IMAD.SHL.U32 R24, R213.reuse, 0x2, RZ ;  /* 0x00000002d518c824 */ /* 0x040fe200078e00ff */
[----:B------:R-:W-:-:S03]  /*c790*/  @!P4 SHF.L.U64.HI R78, R213, 0x1, R78 ;  /* 0x00000001d54ec819 */ /* 0x000fc6000001024e */
[C---:B------:R-:W-:Y:S01]  /*c7a0*/  @!P3 IMAD.SHL.U32 R14, R211.reuse, 0x2, RZ ;  /* 0x00000002d30eb824 */ /* 0x040fe200078e00ff */
[----:B------:R-:W-:Y:S01]  /*c7b0*/  @!P3 SHF.L.U64.HI R76, R211, 0x1, R76 ;  /* 0x00000001d34cb819 */ /* 0x000fe2000001024c */
[----:B------:R-:W-:Y:S01]  /*c7c0*/  @!P2 IMAD.SHL.U32 R10, R212, 0x2, RZ ;  /* 0x00000002d40aa824 */ /* 0x000fe200078e00ff */
[CC--:B--2---:R-:W-:Y:S01]  /*c7d0*/  @!P4 IADD3 R28, P5, R65.reuse, R24.reuse, RZ ;  /* 0x00000018411cc210 */ /* 0x0c4fe20007fbe0ff */
[----:B------:R-:W-:Y:S01]  /*c7e0*/  @!P1 IMAD.SHL.U32 R4, R210, 0x2, RZ ;  /* 0x00000002d2049824 */ /* 0x000fe200078e00ff */
[----:B0-----:R-:W-:Y:S02]  /*c7f0*/  @!P4 IADD3 R24, P6, R62, R24, RZ ;  /* 0x000000183e18c210 */ /* 0x001fe40007fde0ff */
[----:B------:R-:W-:Y:S01]  /*c800*/  @!P2 SHF.L.U64.HI R79, R212, 0x1, R79 ;  /* 0x00000001d44fa819 */ /* 0x000fe2000001024f */
[--C-:B------:R-:W-:Y:S01]  /*c810*/  @!P4 IMAD.X R29, R0, 0x1, R78.reuse, P5 ;  /* 0x00000001001dc824 */ /* 0x100fe200028e064e */
[-C--:B------:R-:W-:Y:S01]  /*c820*/  @!P3 IADD3 R20, P5, R65, R14.reuse, RZ ;  /* 0x0000000e4114b210 */ /* 0x080fe20007fbe0ff */
[----:B---3--:R-:W-:Y:S01]  /*c830*/  @!P4 IMAD.X R25, R63, 0x1, R78, P6 ;  /* 0x000000013f19c824 */ /* 0x008fe200030e064e */
        /* <DEDUP_REMOVED lines=14> */
[----:B------:R-:W-:Y:S02]  /*c920*/  @!P6 IMAD.MOV.U32 R26, RZ, RZ, R65 ;  /* 0x000000ffff1ae224 */ /* 0x000fe400078e0041 */
[----:B------:R-:W-:Y:S02]  /*c930*/  @!P6 IMAD.MOV.U32 R27, RZ, RZ, R0 ;  /* 0x000000ffff1be224 */ /* 0x000fe400078e0000 */
[----:B------:R-:W-:Y:S02]  /*c940*/  @!P6 IMAD.MOV.U32 R6, RZ, RZ, R62 ;  /* 0x000000ffff06e224 */ /* 0x000fe400078e003e */
[----:B------:R-:W-:Y:S02]  /*c950*/  @!P6 IMAD.MOV.U32 R7, RZ, RZ, R63 ;  /* 0x000000ffff07e224 */ /* 0x000fe400078e003f */
[----:B------:R-:W-:-:S04]  /*c960*/  @!P6 IMAD.WIDE R26, R22, 0x2, R26 ;  /* 0x00000002161ae825 */ /* 0x000fc800078e021a */
[----:B------:R-:W-:Y:S01]  /*c970*/  @!P6 IMAD.WIDE R6, R22, 0x2, R6 ;  /* 0x000000021606e825 */ /* 0x000fe200078e0206 */
[----:B------:R-:W5:Y:S03]  /*c980*/  @!P6 LD.E.64 R38, desc[UR60][R26.64] ;  /* 0x0000003c1a26e980 */ /* 0x000f66000c101b00 */
[C---:B------:R-:W-:Y:S01]  /*c990*/  @!P5 IMAD.SHL.U32 R31, R214.reuse, 0x2, RZ ;  /* 0x00000002d61fd824 */ /* 0x040fe200078e00ff */
[----:B------:R0:W5:Y:S01]  /*c9a0*/  @!P6 LD.E.64 R40, desc[UR60][R6.64] ;  /* 0x0000003c0628e980 */ /* 0x000162000c101b00 */
[----:B------:R-:W-:-:S03]  /*c9b0*/  @!P5 SHF.L.U64.HI R30, R214, 0x1, R33 ;  /* 0x00000001d61ed819 */ /* 0x000fc60000010221 */
[----:B0-----:R-:W-:Y:S02]  /*c9c0*/  @!P5 IADD3 R6, P6, R65, R31, RZ ;  /* 0x0000001f4106d210 */ /* 0x001fe40007fde0ff */
[----:B------:R-:W-:-:S03]  /*c9d0*/  CS2R R26, SRZ ;  /* 0x00000000001a7805 */ /* 0x000fc6000001ff00 */
[--C-:B------:R-:W-:Y:S01]  /*c9e0*/  @!P5 IMAD.X R7, R0, 0x1, R30.reuse, P6 ;  /* 0x000000010007d824 */ /* 0x100fe200030e061e */
[----:B------:R-:W-:Y:S02]  /*c9f0*/  @!P5 IADD3 R62, P6, R62, R31, RZ ;  /* 0x0000001f3e3ed210 */ /* 0x000fe40007fde0ff */
[----:B------:R0:W5:Y:S01]  /*ca00*/  @!P4 LD.E.64 R26, desc[UR60][R28.64] ;  /* 0x0000003c1c1ac980 */ /* 0x000162000c101b00 */
[----:B------:R-:W-:Y:S02]  /*ca10*/  CS2R R32, SRZ ;  /* 0x0000000000207805 */ /* 0x000fe4000001ff00 */
[----:B------:R-:W-:Y:S01]  /*ca20*/  @!P5 IMAD.X R63, R63, 0x1, R30, P6 ;  /* 0x000000013f3fd824 */ /* 0x000fe200030e061e */
[----:B------:R-:W-:-:S03]  /*ca30*/  CS2R R30, SRZ ;  /* 0x00000000001e7805 */ /* 0x000fc6000001ff00 */
[----:B------:R1:W5:Y:S01]  /*ca40*/  @!P4 LD.E.64 R32, desc[UR60][R24.64] ;  /* 0x0000003c1820c980 */ /* 0x000362000c101b00 */
[----:B0-----:R-:W-:-:S03]  /*ca50*/  CS2R R28, SRZ ;  /* 0x00000000001c7805 */ /* 0x001fc6000001ff00 */
[----:B------:R0:W5:Y:S04]  /*ca60*/  @!P3 LD.E.64 R30, desc[UR60][R20.64] ;  /* 0x0000003c141eb980 */ /* 0x000168000c101b00 */
[----:B------:R2:W5:Y:S01]  /*ca70*/  @!P3 LD.E.64 R28, desc[UR60][R14.64] ;  /* 0x0000003c0e1cb980 */ /* 0x000562000c101b00 */
[----:B-1----:R-:W-:Y:S02]  /*ca80*/  CS2R R24, SRZ ;  /* 0x0000000000187805 */ /* 0x002fe4000001ff00 */
[----:B0-----:R-:W-:-:S04]  /*ca90*/  CS2R R20, SRZ ;  /* 0x0000000000147805 */ /* 0x001fc8000001ff00 */
[----:B------:R0:W5:Y:S01]  /*caa0*/  @!P2 LD.E.64 R24, desc[UR60][R12.64] ;  /* 0x0000003c0c18a980 */ /* 0x000162000c101b00 */
[----:B--2---:R-:W-:-:S03]  /*cab0*/  CS2R R14, SRZ ;  /* 0x00000000000e7805 */ /* 0x004fc6000001ff00 */
[----:B------:R1:W5:Y:S04]  /*cac0*/  @!P2 LD.E.64 R20, desc[UR60][R10.64] ;  /* 0x0000003c0a14a980 */ /* 0x000368000c101b00 */
[----:B------:R2:W5:Y:S01]  /*cad0*/  @!P1 LD.E.64 R14, desc[UR60][R8.64] ;  /* 0x0000003c080e9980 */ /* 0x000562000c101b00 */
[----:B0-----:R-:W-:Y:S02]  /*cae0*/  CS2R R12, SRZ ;  /* 0x00000000000c7805 */ /* 0x001fe4000001ff00 */
[----:B-1----:R-:W-:-:S04]  /*caf0*/  CS2R R10, SRZ ;  /* 0x00000000000a7805 */ /* 0x002fc8000001ff00 */
[----:B------:R1:W5:Y:S01]  /*cb00*/  @!P1 LD.E.64 R12, desc[UR60][R4.64] ;  /* 0x0000003c040c9980 */ /* 0x000362000c101b00 */
[----:B--2---:R-:W-:-:S03]  /*cb10*/  CS2R R8, SRZ ;  /* 0x0000000000087805 */ /* 0x004fc6000001ff00 */
[----:B------:R1:W5:Y:S04]  /*cb20*/  @!P5 LD.E.64 R10, desc[UR60][R6.64] ;  /* 0x0000003c060ad980 */ /* 0x000368000c101b00 */
[----:B------:R1:W5:Y:S02]  /*cb30*/  @!P5 LD.E.64 R8, desc[UR60][R62.64] ;  /* 0x0000003c3e08d980 */ /* 0x000364000c101b00 */
.L_x_5861:
[----:B------:R-:W-:Y:S05]  /*cb40*/  BSYNC B1 ;  /* 0x0000000000017941 */ /* 0x000fea0003800000 */
.L_x_5860:
[----:B-1----:R-:W-:Y:S01]  /*cb50*/  LEA.HI R4, R233, R233, RZ, 0x1 ;  /* 0x000000e9e9047211 */ /* 0x002fe200078f08ff */
[----:B-----5:R-:W-:Y:S01]  /*cb60*/  IMAD.MOV.U32 R5, RZ, RZ, R26 ;  /* 0x000000ffff057224 */ /* 0x020fe200078e001a */
[----:B------:R-:W-:Y:S01]  /*cb70*/  BSSY B1, `(.L_x_5862) ;  /* 0x0000038000017945 */ /* 0x000fe20003800000 */
[C---:B------:R-:W-:Y:S01]  /*cb80*/  VIADD R6, R3.reuse, 0x15400 ;  /* 0x0001540003067836 */ /* 0x040fe20000000000 */
[----:B------:R-:W-:Y:S01]  /*cb90*/  LOP3.LUT R4, R4, 0xfffffffe, RZ, 0xc0, !PT ;  /* 0xfffffffe04047812 */ /* 0x000fe200078ec0ff */
[----:B0-----:R-:W-:Y:S01]  /*cba0*/  VIADD R0, R3, 0x15440 ;  /* 0x0001544003007836 */ /* 0x001fe20000000000 */
[----:B------:R-:W-:Y:S01]  /*cbb0*/  PRMT R96, R5, 0x7610, R96 ;  /* 0x0000761005607816 */ /* 0x000fe20000000060 */
[----:B------:R-:W-:Y:S02]  /*cbc0*/  IMAD.MOV.U32 R5, RZ, RZ, R27 ;  /* 0x000000ffff057224 */ /* 0x000fe400078e001b */
[----:B------:R-:W-:Y:S02]  /*cbd0*/  IMAD.IADD R4, R233, 0x1, -R4 ;  /* 0x00000001e9047824 */ /* 0x000fe400078e0a04 */
[----:B------:R-:W-:Y:S01]  /*cbe0*/  @P0 VIADD R0, R6, 0xffffffc0 ;  /* 0xffffffc006000836 */ /* 0x000fe20000000000 */
[----:B------:R-:W-:Y:S01]  /*cbf0*/  PRMT R97, R5, 0x7610, R97 ;  /* 0x0000761005617816 */ /* 0x000fe20000000061 */
[----:B------:R-:W-:Y:S01]  /*cc00*/  IMAD.MOV.U32 R6, RZ, RZ, R38 ;  /* 0x000000ffff067224 */ /* 0x000fe200078e0026 */
[----:B------:R-:W-:Y:S01]  /*cc10*/  SHF.L.U32 R5, R4, 0x1f, RZ ;  /* 0x0000001f04057819 */ /* 0x000fe200000006ff */
[----:B------:R-:W-:-:S02]  /*cc20*/  IMAD.MOV.U32 R7, RZ, RZ, R39 ;  /* 0x000000ffff077224 */ /* 0x000fc400078e0027 */
[----:B------:R-:W-:Y:S01]  /*cc30*/  IMAD.MOV.U32 R4, RZ, RZ, R13 ;  /* 0x000000ffff047224 */ /* 0x000fe200078e000d */
[----:B------:R-:W0:Y:S01]  /*cc40*/  SYNCS.PHASECHK.TRANS64.TRYWAIT P0, [R16+URZ+0x36800], R5 ;  /* 0x03680005100075a7 */ /* 0x000e22000800017f */
[----:B------:R-:W-:Y:S01]  /*cc50*/  PRMT R100, R6, 0x7610, R100 ;  /* 0x0000761006647816 */ /* 0x000fe20000000064 */
[----:B------:R-:W-:Y:S01]  /*cc60*/  IMAD.MOV.U32 R6, RZ, RZ, R8 ;  /* 0x000000ffff067224 */ /* 0x000fe200078e0008 */
[----:B------:R-:W-:Y:S01]  /*cc70*/  PRMT R101, R7, 0x7610, R101 ;  /* 0x0000761007657816 */ /* 0x000fe20000000065 */
        /* <DEDUP_REMOVED lines=29> */
[----:B------:R-:W-:Y:S01]  /*ce50*/  VIADDMNMX R63, R66, -R223, 0x80, PT ;  /* 0x00000080423f7446 */ /* 0x000fe200038009df */
[----:B--2---:R-:W-:Y:S01]  /*ce60*/  IMAD.MOV.U32 R65, RZ, RZ, R15 ;  /* 0x000000ffff417224 */ /* 0x004fe200078e000f */
        /* <DEDUP_REMOVED lines=8> */
.L_x_6153:
[----:B------:R-:W-:Y:S05]  /*cef0*/  BSYNC B1 ;  /* 0x0000000000017941 */ /* 0x000fea0003800000 */
.L_x_5862:
[----:B------:R-:W-:Y:S01]  /*cf00*/  BSSY B1, `(.L_x_5864) ;  /* 0x000012f000017945 */ /* 0x000fe20003800000 */
[----:B------:R-:W-:Y:S02]  /*cf10*/  PRMT R65, R4, 0x7610, R65 ;  /* 0x0000761004417816 */ /* 0x000fe40000000041 */
[----:B------:R-:W-:Y:S01]  /*cf20*/  PRMT R66, R6, 0x7610, R66 ;  /* 0x0000761006427816 */ /* 0x000fe20000000042 */
[----:B------:R-:W-:Y:S06]  /*cf30*/  @P1 BRA `(.L_x_5865) ;  /* 0x0000001000ac1947 */ /* 0x000fec0003800000 */
[----:B0-----:R-:W0:Y:S01]  /*cf40*/  LDC R5, c[0x0][0x3f4] ;  /* 0x0000fd00ff057b82 */ /* 0x001e220000000800 */
        /* <DEDUP_REMOVED lines=54> */
.L_x_5867:
[----:B------:R-:W-:Y:S05]  /*d2b0*/  BSYNC B2 ;  /* 0x0000000000027941 */ /* 0x000fea0003800000 */
.L_x_5866:
[----:B------:R-:W-:Y:S04]  /*d2c0*/  BSSY B2, `(.L_x_5868) ;  /* 0x0000030000027945 */ /* 0x000fe80003800000 */
[----:B------:R-:W-:Y:S05]  /*d2d0*/  @P1 BRA `(.L_x_5869) ;  /* 0x0000000000b81947 */ /* 0x000fea0003800000 */
[----:B0-----:R-:W0:Y:S01]  /*d2e0*/  LDS.128 R4, [R0] ;  /* 0x0000000000047984 */ /* 0x001e220000000c00 */
        /* <DEDUP_REMOVED lines=20> */
[C---:B------:R-:W-:Y:S01]  /*d430*/  FFMA.FTZ R109, R54.reuse, R59, R108 ;  /* 0x0000003b366d7223 */ /* 0x040fe2000001006c */
[-C--:B------:R-:W-:Y:S01]  /*d440*/  FMUL.FTZ R59, R57, R105.reuse ;  /* 0x00000069393b7220 */ /* 0x080fe20000410000 */
        /* <DEDUP_REMOVED lines=22> */
[----:B------:R1:W-:Y:S02]  /*d5b0*/  STS.128 [R0], R4 ;  /* 0x0000000400007388 */ /* 0x0003e40000000c00 */
.L_x_5869:
[----:B------:R-:W-:Y:S05]  /*d5c0*/  BSYNC B2 ;  /* 0x0000000000027941 */ /* 0x000fea0003800000 */
.L_x_5868:
[----:B------:R-:W-:Y:S04]  /*d5d0*/  BSSY B2, `(.L_x_5870) ;  /* 0x0000030000027945 */ /* 0x000fe80003800000 */
[----:B------:R-:W-:Y:S05]  /*d5e0*/  @P2 BRA `(.L_x_5871) ;  /* 0x0000000000b82947 */ /* 0x000fea0003800000 */
[----:B01----:R-:W0:Y:S01]  /*d5f0*/  LDS.128 R4, [R3+0x19400] ;  /* 0x0194000003047984 */ /* 0x003e220000000c00 */
        /* <DEDUP_REMOVED lines=45> */
.L_x_5871:
[----:B------:R-:W-:Y:S05]  /*d8d0*/  BSYNC B2 ;  /* 0x0000000000027941 */ /* 0x000fea0003800000 */
.L_x_5870:
[----:B------:R-:W-:Y:S04]  /*d8e0*/  BSSY B2, `(.L_x_5872) ;  /* 0x0000030000027945 */ /* 0x000fe80003800000 */
        /* <DEDUP_REMOVED lines=47> */
.L_x_5873:
[----:B------:R-:W-:Y:S05]  /*dbe0*/  BSYNC B2 ;  /* 0x0000000000027941 */ /* 0x000fea0003800000 */
.L_x_5872:
        /* <DEDUP_REMOVED lines=48> */
.L_x_5875:
[----:B------:R-:W-:Y:S05]  /*def0*/  BSYNC B2 ;  /* 0x0000000000027941 */ /* 0x000fea0003800000 */
.L_x_5874:
[----:B------:R-:W-:Y:S05]  /*df00*/  @P5 BRA `(.L_x_5865) ;  /* 0x0000000000b85947 */ /* 0x000fea0003800000 */
[----:B01234-:R-:W0:Y:S01]  /*df10*/  LDS.128 R4, [R0+0x8000] ;  /* 0x0080000000047984 */ /* 0x01fe220000000c00 */
        /* <DEDUP_REMOVED lines=45> */
.L_x_5865:
[----:B------:R-:W-:Y:S05]  /*e1f0*/  BSYNC B1 ;  /* 0x0000000000017941 */ /* 0x000fea0003800000 */
.L_x_5864:
        /* <DEDUP_REMOVED lines=57> */
.L_x_5878:
[----:B------:R-:W-:Y:S05]  /*e590*/  BSYNC B1 ;  /* 0x0000000000017941 */ /* 0x000fea0003800000 */
.L_x_5877:
        /* <DEDUP_REMOVED lines=48> */
.L_x_5880:
[----:B------:R-:W-:Y:S05]  /*e8a0*/  BSYNC B1 ;  /* 0x0000000000017941 */ /* 0x000fea0003800000 */
.L_x_5879:
        /* <DEDUP_REMOVED lines=48> */
.L_x_5882:
[----:B------:R-:W-:Y:S05]  /*ebb0*/  BSYNC B1 ;  /* 0x0000000000017941 */ /* 0x000fea0003800000 */
.L_x_5881:
        /* <DEDUP_REMOVED lines=48> */
.L_x_5884:
[----:B------:R-:W-:Y:S05]  /*eec0*/  BSYNC B1 ;  /* 0x0000000000017941 */ /* 0x000fea0003800000 */
.L_x_5883:
        /* <DEDUP_REMOVED lines=48> */
.L_x_5886:
[----:B------:R-:W-:Y:S05]  /*f1d0*/  BSYNC B1 ;  /* 0x0000000000017941 */ /* 0x000fea0003800000 */
.L_x_5885:
        /* <DEDUP_REMOVED lines=48> */
.L_x_5855:
        /* <DEDUP_REMOVED lines=8> */
[----:B------:R-:W-:Y:S02]  /*f560*/  IMAD.MOV.U32 R7, RZ, RZ, R29 ;  /* 0x000000ffff077224 */ /* 0x000fe400078e001d */
[----:B------:R-:W-:Y:S01]  /*f570*/  IMAD.IADD R73, R73, 0x1, -R38 ;  /* 0x0000000149497824 */ /* 0x000fe200078e0a26 */
[----:B------:R-:W-:-:S03]  /*f580*/  LEA.HI R69, R21, R206, RZ, 0x3 ;  /* 0x000000ce15457211 */ /* 0x000fc600078f18ff */
[----:B------:R-:W-:Y:S01]  /*f590*/  IMAD R3, R73, 0x40, R64 ;  /* 0x0000004049037824 */ /* 0x000fe200078e0240 */
        /* <DEDUP_REMOVED lines=33> */
.L_x_6159:
        /* <DEDUP_REMOVED lines=37> */
[----:B------:R-:W-:Y:S01]  /*fa00*/  CS2R R38, SRZ ;  /* 0x0000000000267805 */ /* 0x000fe2000001ff00 */
[--C-:B----4-:R-:W-:Y:S01]  /*fa10*/  @!P2 IMAD.WIDE R10, R25, 0x2, R14.reuse ;  /* 0x00000002190aa825 */ /* 0x110fe200078e020e */
[----:B------:R-:W-:Y:S01]  /*fa20*/  CS2R R24, SRZ ;  /* 0x0000000000187805 */ /* 0x000fe2000001ff00 */
[----:B------:R0:W5:Y:S02]  /*fa30*/  @!P1 LD.E.128 R28, desc[UR60][R4.64] ;  /* 0x0000003c041c9980 */ /* 0x000164000c101d00 */
[--C-:B------:R-:W-:Y:S02]  /*fa40*/  @!P1 IMAD.WIDE R8, R13, 0x2, R14.reuse ;  /* 0x000000020d089825 */ /* 0x100fe400078e020e */
[----:B------:R0:W5:Y:S02]  /*fa50*/  @!P2 LD.E.128 R36, desc[UR60][R10.64] ;  /* 0x0000003c0a24a980 */ /* 0x000164000c101d00 */
[----:B------:R-:W-:-:S02]  /*fa60*/  @!P0 IMAD.WIDE R14, R18, 0x2, R14 ;  /* 0x00000002120e8825 */ /* 0x000fc400078e020e */
[----:B------:R0:W5:Y:S04]  /*fa70*/  @!P1 LD.E.128 R40, desc[UR60][R8.64] ;  /* 0x0000003c08289980 */ /* 0x000168000c101d00 */
[----:B------:R0:W5:Y:S04]  /*fa80*/  @!P0 LD.E.128 R44, desc[UR60][R14.64] ;  /* 0x0000003c0e2c8980 */ /* 0x000168000c101d00 */
[----:B------:R0:W5:Y:S02]  /*fa90*/  @!P2 LD.E.128 R24, desc[UR60][R6.64] ;  /* 0x0000003c0618a980 */ /* 0x000164000c101d00 */
.L_x_5889:
[----:B------:R-:W-:Y:S05]  /*faa0*/  BSYNC B1 ;  /* 0x0000000000017941 */ /* 0x000fea0003800000 */
.L_x_5888:
        /* <DEDUP_REMOVED lines=55> */
.L_x_6165:
        /* <DEDUP_REMOVED lines=45> */
.L_x_5892:
[----:B------:R-:W-:Y:S05]  /*100f0*/  BSYNC B1 ;  /* 0x0000000000017941 */ /* 0x000fea0003800000 */
.L_x_5891:
[----:B----4-:R-:W-:Y:S01]  /*10100*/  LEA.HI R60, R233, R233, RZ, 0x1 ;  /* 0x000000e9e93c7211 */ /* 0x010fe200078f08ff */
[----:B-----5:R-:W-:Y:S01]  /*10110*/  IMAD.MOV.U32 R61, RZ, RZ, R4 ;  /* 0x000000ffff3d7224 */ /* 0x020fe200078e0004 */
[----:B--2---:R-:W-:Y:S01]  /*10120*/  VIADDMNMX R71, R75, -R223, 0x80, PT ;  /* 0x000000804b477446 */ /* 0x004fe200038009df */
[----:B-1----:R-:W-:Y:S01]  /*10130*/  IMAD.MOV.U32 R62, RZ, RZ, R5 ;  /* 0x000000ffff3e7224 */ /* 0x002fe200078e0005 */
[----:B------:R-:W-:Y:S01]  /*10140*/  LOP3.LUT R60, R60, 0xfffffffe, RZ, 0xc0, !PT ;  /* 0xfffffffe3c3c7812 */ /* 0x000fe200078ec0ff */
[----:B0-----:R-:W-:Y:S01]  /*10150*/  IMAD.MOV.U32 R63, RZ, RZ, R7 ;  /* 0x000000ffff3f7224 */ /* 0x001fe200078e0007 */
        /* <DEDUP_REMOVED lines=17> */
[----:B---3--:R-:W-:Y:S01]  /*10270*/  PRMT R70, R62, 0x7610, R70 ;  /* 0x000076103e467816 */ /* 0x008fe20000000046 */
        /* <DEDUP_REMOVED lines=22> */
[----:B------:R-:W-:Y:S01]  /*103e0*/  IMAD.MOV.U32 R64, RZ, RZ, R57 ;  /* 0x000000ffff407224 */ /* 0x000fe200078e0039 */
        /* <DEDUP_REMOVED lines=8> */
.L_x_6166:
[----:B------:R-:W-:Y:S05]  /*10470*/  BSYNC B1 ;  /* 0x0000000000017941 */ /* 0x000fea0003800000 */
.L_x_5893:
        /* <DEDUP_REMOVED lines=24> */
[--C-:B------:R-:W-:Y:S02]  /*10600*/  SHF.R.U64 R121, R34, 0x10, R35.reuse ;  /* 0x0000001022797819 */ /* 0x100fe40000001223 */
[----:B------:R-:W-:Y:S02]  /*10610*/  IADD3 R65, R60, R65, R218 ;  /* 0x000000413c417210 */ /* 0x000fe40007ffe0da */
[----:B------:R-:W0:Y:S01]  /*10620*/  LDS.128 R60, [R82+0x15400] ;  /* 0x01540000523c7984 */ /* 0x000e220000000c00 */
[----:B------:R-:W-:Y:S02]  /*10630*/  SHF.R.U32.HI R120, RZ, 0x10, R35 ;  /* 0x00000010ff787819 */ /* 0x000fe40000011623 */
[----:B------:R-:W-:Y:S01]  /*10640*/  IMAD R83, R65, 0x2, R16 ;  /* 0x0000000241537824 */ /* 0x000fe200078e0210 */
[----:B------:R-:W-:-:S02]  /*10650*/  PRMT R118, R118, 0x5410, R119 ;  /* 0x0000541076767816 */ /* 0x000fc40000000077 */
[----:B------:R-:W-:Y:S02]  /*10660*/  SHF.R.U32.HI R117, RZ, 0x10, R45 ;  /* 0x00000010ff757819 */ /* 0x000fe4000001162d */
[----:B------:R-:W1:Y:S01]  /*10670*/  LDS.128 R64, [R83+0x15400] ;  /* 0x0154000053407984 */ /* 0x000e620000000c00 */
[----:B------:R-:W-:Y:S01]  /*10680*/  PRMT R34, R78, 0x5432, R123 ;  /* 0x000054324e227816 */ /* 0x000fe2000000007b */
[----:B------:R-:W-:Y:S01]  /*10690*/  IMAD.U32 R126, R118, 0x10000, RZ ;  /* 0x00010000767e7824 */ /* 0x000fe200078e00ff */
[--C-:B------:R-:W-:Y:S02]  /*106a0*/  SHF.R.U64 R45, R46, 0x10, R47.reuse ;  /* 0x000000102e2d7819 */ /* 0x100fe4000000122f */
[----:B------:R-:W-:Y:S01]  /*106b0*/  SHF.R.U32.HI R116, RZ, 0x10, R47 ;  /* 0x00000010ff747819 */ /* 0x000fe2000001162f */
[----:B------:R-:W-:Y:S01]  /*106c0*/  IMAD.U32 R125, R34, 0x10000, RZ ;  /* 0x00010000227d7824 */ /* 0x000fe200078e00ff */
[----:B------:R-:W-:Y:S02]  /*106d0*/  SHF.R.U32.HI R32, RZ, 0x10, R33 ;  /* 0x00000010ff207819 */ /* 0x000fe40000011621 */
[----:B------:R-:W-:-:S02]  /*106e0*/  PRMT R35, R81, 0x5432, R120 ;  /* 0x0000543251237816 */ /* 0x000fc40000000078 */
[----:B------:R-:W-:Y:S02]  /*106f0*/  PRMT R46, R74, 0x5432, R117 ;  /* 0x000054324a2e7816 */ /* 0x000fe40000000075 */
[----:B------:R-:W-:Y:S02]  /*10700*/  PRMT R44, R76, 0x5432, R45 ;  /* 0x000054324c2c7816 */ /* 0x000fe4000000002d */
[----:B------:R-:W-:Y:S01]  /*10710*/  PRMT R45, R77, 0x5432, R116 ;  /* 0x000054324d2d7816 */ /* 0x000fe20000000074 */
[----:B------:R-:W-:Y:S01]  /*10720*/  IMAD.U32 R127, R46, 0x10000, RZ ;  /* 0x000100002e7f7824 */ /* 0x000fe200078e00ff */
[----:B------:R-:W-:Y:S02]  /*10730*/  PRMT R33, R79, 0x5432, R32 ;  /* 0x000054324f217816 */ /* 0x000fe40000000020 */
[----:B------:R-:W-:Y:S02]  /*10740*/  PRMT R32, R80, 0x5432, R121 ;  /* 0x0000543250207816 */ /* 0x000fe40000000079 */
        /* <DEDUP_REMOVED lines=11> */
[----:B------:R-:W-:Y:S01]  /*10800*/  IMAD.U32 R123, R65, 0x10000, RZ ;  /* 0x00010000417b7824 */ /* 0x000fe200078e00ff */
[----:B------:R-:W-:Y:S01]  /*10810*/  LOP3.LUT R63, R66, 0xffff0000, RZ, 0xc0, !PT ;  /* 0xffff0000423f7812 */ /* 0x000fe200078ec0ff */
[C---:B------:R-:W-:Y:S01]  /*10820*/  FMUL.FTZ R128, R120.reuse, R126 ;  /* 0x0000007e78807220 */ /* 0x040fe20000410000 */
[----:B------:R-:W-:Y:S01]  /*10830*/  FMUL.FTZ R130, R120, R125 ;  /* 0x0000007d78827220 */ /* 0x000fe20000410000 */
[----:B------:R-:W-:Y:S01]  /*10840*/  IMAD.U32 R64, R66, 0x10000, RZ ;  /* 0x0001000042407824 */ /* 0x000fe200078e00ff */
[C---:B------:R-:W-:Y:S01]  /*10850*/  LOP3.LUT R66, R67.reuse, 0xffff0000, RZ, 0xc0, !PT ;  /* 0xffff000043427812 */ /* 0x040fe200078ec0ff */
[----:B------:R-:W-:-:S02]  /*10860*/  IMAD.U32 R124, R67, 0x10000, RZ ;  /* 0x00010000437c7824 */ /* 0x000fc400078e00ff */
[----:B------:R-:W-:Y:S01]  /*10870*/  FFMA.FTZ R67, R119, R125, -R128 ;  /* 0x0000007d77437223 */ /* 0x000fe20000010880 */
[----:B------:R-:W-:Y:S02]  /*10880*/  IMAD.U32 R120, R33, 0x10000, RZ ;  /* 0x0001000021787824 */ /* 0x000fe400078e00ff */
[----:B------:R-:W-:Y:S01]  /*10890*/  FMUL.FTZ R129, R123, R127 ;  /* 0x0000007f7b817220 */ /* 0x000fe20000410000 */
[----:B------:R-:W-:Y:S01]  /*108a0*/  FFMA.FTZ R119, R119, R126, R130 ;  /* 0x0000007e77777223 */ /* 0x000fe20000010082 */
[----:B------:R-:W-:Y:S01]  /*108b0*/  IMAD.U32 R128, R45, 0x10000, RZ ;  /* 0x000100002d807824 */ /* 0x000fe200078e00ff */
[----:B------:R-:W-:Y:S01]  /*108c0*/  LOP3.LUT R126, R118, 0xffff0000, RZ, 0xc0, !PT ;  /* 0xffff0000767e7812 */ /* 0x000fe200078ec0ff */
[----:B------:R-:W-:Y:S02]  /*108d0*/  IMAD.U32 R125, R35, 0x10000, RZ ;  /* 0x00010000237d7824 */ /* 0x000fe400078e00ff */
[-C--:B------:R-:W-:Y:S01]  /*108e0*/  FMUL.FTZ R123, R123, R120.reuse ;  /* 0x000000787b7b7220 */ /* 0x080fe20000410000 */
[----:B------:R-:W-:Y:S01]  /*108f0*/  FFMA.FTZ R120, R122, R120, -R129 ;  /* 0x000000787a787223 */ /* 0x000fe20000010881 */
[C---:B------:R-:W-:Y:S01]  /*10900*/  FMUL.FTZ R130, R124.reuse, R128 ;  /* 0x000000807c827220 */ /* 0x040fe20000410000 */
[----:B------:R-:W-:Y:S01]  /*10910*/  FMUL.FTZ R129, R124, R125 ;  /* 0x0000007d7c817220 */ /* 0x000fe20000410000 */
[C---:B------:R-:W-:Y:S01]  /*10920*/  FMUL.FTZ R124, R117.reuse, R126 ;  /* 0x0000007e757c7220 */ /* 0x040fe20000410000 */
[----:B------:R-:W-:Y:S01]  /*10930*/  FFMA.FTZ R122, R122, R127, R123 ;  /* 0x0000007f7a7a7223 */ /* 0x000fe2000001007b */
[----:B------:R-:W-:Y:S01]  /*10940*/  LOP3.LUT R123, R46, 0xffff0000, RZ, 0xc0, !PT ;  /* 0xffff00002e7b7812 */ /* 0x000fe200078ec0ff */
[-C--:B------:R-:W-:Y:S01]  /*10950*/  FMUL.FTZ R46, R117, R34.reuse ;  /* 0x00000022752e7220 */ /* 0x080fe20000410000 */
[----:B------:R-:W-:Y:S01]  /*10960*/  FFMA.FTZ R34, R47, R34, -R124 ;  /* 0x000000222f227223 */ /* 0x000fe2000001087c */
[----:B------:R-:W-:Y:S01]  /*10970*/  IMAD.U32 R124, R44, 0x10000, RZ ;  /* 0x000100002c7c7824 */ /* 0x000fe200078e00ff */
[----:B------:R-:W-:Y:S01]  /*10980*/  LOP3.LUT R65, R65, 0xffff0000, RZ, 0xc0, !PT ;  /* 0xffff000041417812 */ /* 0x000fe200078ec0ff */
[----:B------:R-:W-:-:S02]  /*10990*/  IMAD.U32 R117, R32, 0x10000, RZ ;  /* 0x0001000020757824 */ /* 0x000fc400078e00ff */
[----:B------:R-:W-:Y:S01]  /*109a0*/  FFMA.FTZ R46, R47, R126, R46 ;  /* 0x0000007e2f2e7223 */ /* 0x000fe2000001002e */
[-C--:B------:R-:W-:Y:S01]  /*109b0*/  FMUL.FTZ R126, R64, R124.reuse ;  /* 0x0000007c407e7220 */ /* 0x080fe20000410000 */
[----:B------:R-:W-:Y:S01]  /*109c0*/  LOP3.LUT R44, R44, 0xffff0000, RZ, 0xc0, !PT ;  /* 0xffff00002c2c7812 */ /* 0x000fe200078ec0ff */
[----:B------:R-:W-:Y:S01]  /*109d0*/  FMUL.FTZ R64, R64, R117 ;  /* 0x0000007540407220 */ /* 0x000fe20000410000 */
[----:B------:R-:W-:Y:S01]  /*109e0*/  LOP3.LUT R45, R45, 0xffff0000, RZ, 0xc0, !PT ;  /* 0xffff00002d2d7812 */ /* 0x000fe200078ec0ff */
[----:B------:R-:W-:Y:S01]  /*109f0*/  FFMA.FTZ R118, R121, R125, -R130 ;  /* 0x0000007d79767223 */ /* 0x000fe20000010882 */
[----:B------:R-:W-:Y:S01]  /*10a00*/  LOP3.LUT R33, R33, 0xffff0000, RZ, 0xc0, !PT ;  /* 0xffff000021217812 */ /* 0x000fe200078ec0ff */
[C---:B------:R-:W-:Y:S01]  /*10a10*/  FFMA.FTZ R126, R61.reuse, R117, -R126 ;  /* 0x000000753d7e7223 */ /* 0x040fe2000001087e */
[----:B------:R-:W-:Y:S01]  /*10a20*/  LOP3.LUT R32, R32, 0xffff0000, RZ, 0xc0, !PT ;  /* 0xffff000020207812 */ /* 0x000fe200078ec0ff */
[----:B------:R-:W-:Y:S01]  /*10a30*/  FFMA.FTZ R64, R61, R124, R64 ;  /* 0x0000007c3d407223 */ /* 0x000fe20000010040 */
[----:B------:R-:W-:Y:S01]  /*10a40*/  LOP3.LUT R35, R35, 0xffff0000, RZ, 0xc0, !PT ;  /* 0xffff000023237812 */ /* 0x000fe200078ec0ff */
[----:B------:R-:W-:Y:S01]  /*10a50*/  FFMA.FTZ R121, R121, R128, R129 ;  /* 0x0000008079797223 */ /* 0x000fe20000010081 */
[----:B------:R-:W-:Y:S01]  /*10a60*/  FMUL.FTZ R125, R65, R123 ;  /* 0x0000007b417d7220 */ /* 0x000fe20000410000 */
[----:B------:R-:W-:Y:S01]  /*10a70*/  FMUL.FTZ R47, R63, R44 ;  /* 0x0000002c3f2f7220 */ /* 0x000fe20000410000 */
[C---:B------:R-:W-:Y:S01]  /*10a80*/  FMUL.FTZ R61, R66.reuse, R45 ;  /* 0x0000002d423d7220 */ /* 0x040fe20000410000 */
        /* <DEDUP_REMOVED lines=16> */
[----:B------:R1:W-:Y:S01]  /*10b90*/  STS.128 [R82+0x15400], R32 ;  /* 0x0154002052007388 */ /* 0x0003e20000000c00 */
[----:B------:R-:W-:-:S05]  /*10ba0*/  F2FP.BF16.F32.PACK_AB R47, R66, R121 ;  /* 0x00000079422f723e */ /* 0x000fca00000010ff */
[----:B------:R1:W-:Y:S02]  /*10bb0*/  STS.128 [R83+0x15400], R44 ;  /* 0x0154002c53007388 */ /* 0x0003e40000000c00 */
.L_x_5898:
[----:B------:R-:W-:Y:S05]  /*10bc0*/  BSYNC B2 ;  /* 0x0000000000027941 */ /* 0x000fea0003800000 */
.L_x_5897:
[----:B------:R-:W-:Y:S04]  /*10bd0*/  BSSY B2, `(.L_x_5899) ;  /* 0x0000071000027945 */ /* 0x000fe80003800000 */
[----:B------:R-:W-:Y:S05]  /*10be0*/  @P1 BRA `(.L_x_5900) ;  /* 0x0000000400bc1947 */ /* 0x000fea0003800000 */
[----:B-1----:R-:W2:Y:S01]  /*10bf0*/  LDL R32, [R1+0x50] ;  /* 0x0000500001207983 */ /* 0x002ea20000100800 */
        /* <DEDUP_REMOVED lines=9> */
[----:B------:R-:W-:Y:S02]  /*10c90*/  SHF.R.U32.HI R31, RZ, 0x10, R31 ;  /* 0x00000010ff1f7819 */ /* 0x000fe4000001161f */
[----:B------:R-:W-:Y:S02]  /*10ca0*/  SHF.R.U32.HI R41, RZ, 0x10, R41 ;  /* 0x00000010ff297819 */ /* 0x000fe40000011629 */
[----:B------:R-:W-:Y:S02]  /*10cb0*/  PRMT R109, R109, 0x5410, R30 ;  /* 0x000054106d6d7816 */ /* 0x000fe4000000001e */
[----:B------:R-:W-:-:S02]  /*10cc0*/  PRMT R115, R115, 0x5410, R64 ;  /* 0x0000541073737816 */ /* 0x000fc40000000040 */
[----:B------:R-:W-:Y:S01]  /*10cd0*/  SHF.R.U64 R28, R42, 0x10, R43 ;  /* 0x000000102a1c7819 */ /* 0x000fe2000000122b */
[----:B------:R-:W-:Y:S01]  /*10ce0*/  IMAD.U32 R64, R109, 0x10000, RZ ;  /* 0x000100006d407824 */ /* 0x000fe200078e00ff */
[----:B------:R-:W-:Y:S02]  /*10cf0*/  PRMT R112, R112, 0x5410, R31 ;  /* 0x0000541070707816 */ /* 0x000fe4000000001f */
[----:B------:R-:W-:Y:S02]  /*10d00*/  PRMT R110, R110, 0x5410, R41 ;  /* 0x000054106e6e7816 */ /* 0x000fe40000000029 */
[----:B------:R-:W-:Y:S02]  /*10d10*/  SHF.R.U32.HI R29, RZ, 0x10, R29 ;  /* 0x00000010ff1d7819 */ /* 0x000fe4000001161d */
[----:B------:R-:W-:Y:S01]  /*10d20*/  SHF.R.U32.HI R43, RZ, 0x10, R43 ;  /* 0x00000010ff2b7819 */ /* 0x000fe2000001162b */
[----:B------:R-:W-:Y:S01]  /*10d30*/  IMAD.U32 R65, R110, 0x10000, RZ ;  /* 0x000100006e417824 */ /* 0x000fe200078e00ff */
[----:B------:R-:W-:-:S02]  /*10d40*/  PRMT R114, R114, 0x5410, R29 ;  /* 0x0000541072727816 */ /* 0x000fc4000000001d */
[----:B------:R-:W-:Y:S02]  /*10d50*/  PRMT R108, R108, 0x5410, R43 ;  /* 0x000054106c6c7816 */ /* 0x000fe4000000002b */
[----:B------:R-:W-:Y:S02]  /*10d60*/  PRMT R111, R111, 0x5410, R28 ;  /* 0x000054106f6f7816 */ /* 0x000fe4000000001c */
[----:B------:R-:W-:Y:S02]  /*10d70*/  PRMT R113, R113, 0x5410, R62 ;  /* 0x0000541071717816 */ /* 0x000fe4000000003e */
[----:B------:R-:W-:Y:S02]  /*10d80*/  LOP3.LUT R109, R109, 0xffff0000, RZ, 0xc0, !PT ;  /* 0xffff00006d6d7812 */ /* 0x000fe400078ec0ff */
[----:B------:R-:W-:Y:S02]  /*10d90*/  LOP3.LUT R110, R110, 0xffff0000, RZ, 0xc0, !PT ;  /* 0xffff00006e6e7812 */ /* 0x000fe400078ec0ff */
[----:B--2---:R-:W-:-:S02]  /*10da0*/  R2UR UR4, R32 ;  /* 0x00000000200472ca */ /* 0x004fc400000e0000 */
        /* <DEDUP_REMOVED lines=15> */
[----:B------:R-:W-:Y:S01]  /*10ea0*/  IMAD.U32 R32, R115, 0x10000, RZ ;  /* 0x0001000073207824 */ /* 0x000fe200078e00ff */
[C---:B------:R-:W-:Y:S01]  /*10eb0*/  LOP3.LUT R28, R34.reuse, 0xffff0000, RZ, 0xc0, !PT ;  /* 0xffff0000221c7812 */ /* 0x040fe200078ec0ff */
[----:B------:R-:W-:Y:S01]  /*10ec0*/  IMAD.U32 R29, R34, 0x10000, RZ ;  /* 0x00010000221d7824 */ /* 0x000fe200078e00ff */
[C---:B------:R-:W-:Y:S01]  /*10ed0*/  LOP3.LUT R34, R35.reuse, 0xffff0000, RZ, 0xc0, !PT ;  /* 0xffff000023227812 */ /* 0x040fe200078ec0ff */
[----:B------:R-:W-:Y:S01]  /*10ee0*/  IMAD.U32 R43, R35, 0x10000, RZ ;  /* 0x00010000232b7824 */ /* 0x000fe200078e00ff */
[----:B------:R-:W-:Y:S01]  /*10ef0*/  LOP3.LUT R115, R115, 0xffff0000, RZ, 0xc0, !PT ;  /* 0xffff000073737812 */ /* 0x000fe200078ec0ff */
[----:B-1----:R-:W-:Y:S01]  /*10f00*/  IMAD.U32 R31, R44, 0x10000, RZ ;  /* 0x000100002c1f7824 */ /* 0x002fe200078e00ff */
[C---:B------:R-:W-:Y:S01]  /*10f10*/  LOP3.LUT R30, R46.reuse, 0xffff0000, RZ, 0xc0, !PT ;  /* 0xffff00002e1e7812 */ /* 0x040fe200078ec0ff */
[----:B------:R-:W-:Y:S01]  /*10f20*/  IMAD.U32 R62, R46, 0x10000, RZ ;  /* 0x000100002e3e7824 */ /* 0x000fe200078e00ff */
[----:B------:R-:W-:Y:S01]  /*10f30*/  LOP3.LUT R46, R47, 0xffff0000, RZ, 0xc0, !PT ;  /* 0xffff00002f2e7812 */ /* 0x000fe200078ec0ff */
[C---:B------:R-:W-:Y:S01]  /*10f40*/  FMUL.FTZ R66, R31.reuse, R64 ;  /* 0x000000401f427220 */ /* 0x040fe20000410000 */
[----:B------:R-:W-:Y:S01]  /*10f50*/  FMUL.FTZ R82, R31, R32 ;  /* 0x000000201f527220 */ /* 0x000fe20000410000 */
[----:B------:R-:W-:Y:S01]  /*10f60*/  IMAD.U32 R35, R45, 0x10000, RZ ;  /* 0x000100002d237824 */ /* 0x000fe200078e00ff */
[----:B------:R-:W-:Y:S01]  /*10f70*/  LOP3.LUT R44, R44, 0xffff0000, RZ, 0xc0, !PT ;  /* 0xffff00002c2c7812 */ /* 0x000fe200078ec0ff */
[----:B------:R-:W-:-:S02]  /*10f80*/  IMAD.U32 R63, R47, 0x10000, RZ ;  /* 0x000100002f3f7824 */ /* 0x000fc400078e00ff */
[C---:B------:R-:W-:Y:S01]  /*10f90*/  FFMA.FTZ R31, R41.reuse, R32, -R66 ;  /* 0x00000020291f7223 */ /* 0x040fe20000010842 */
[----:B------:R-:W-:Y:S02]  /*10fa0*/  IMAD.U32 R47, R114, 0x10000, RZ ;  /* 0x00010000722f7824 */ /* 0x000fe400078e00ff */
[----:B------:R-:W-:Y:S01]  /*10fb0*/  FFMA.FTZ R32, R41, R64, R82 ;  /* 0x0000004029207223 */ /* 0x000fe20000010052 */
[----:B------:R-:W-:Y:S02]  /*10fc0*/  IMAD.U32 R66, R108, 0x10000, RZ ;  /* 0x000100006c427824 */ /* 0x000fe400078e00ff */
[C---:B------:R-:W-:Y:S01]  /*10fd0*/  FMUL.FTZ R67, R35.reuse, R65 ;  /* 0x0000004123437220 */ /* 0x040fe20000410000 */
[----:B------:R-:W-:Y:S02]  /*10fe0*/  IMAD.U32 R64, R112, 0x10000, RZ ;  /* 0x0001000070407824 */ /* 0x000fe400078e00ff */
[----:B------:R-:W-:Y:S01]  /*10ff0*/  FMUL.FTZ R41, R35, R47 ;  /* 0x0000002f23297220 */ /* 0x000fe20000410000 */
[----:B------:R-:W-:-:S02]  /*11000*/  IMAD.U32 R42, R33, 0x10000, RZ ;  /* 0x00010000212a7824 */ /* 0x000fc400078e00ff */
[C---:B------:R-:W-:Y:S01]  /*11010*/  FMUL.FTZ R82, R63.reuse, R66 ;  /* 0x000000423f527220 */ /* 0x040fe20000410000 */
[-C--:B------:R-:W-:Y:S01]  /*11020*/  FMUL.FTZ R63, R63, R64.reuse ;  /* 0x000000403f3f7220 */ /* 0x080fe20000410000 */
[----:B------:R-:W-:Y:S01]  /*11030*/  LOP3.LUT R45, R45, 0xffff0000, RZ, 0xc0, !PT ;  /* 0xffff00002d2d7812 */ /* 0x000fe200078ec0ff */
[C---:B------:R-:W-:Y:S01]  /*11040*/  FFMA.FTZ R35, R42.reuse, R47, -R67 ;  /* 0x0000002f2a237223 */ /* 0x040fe20000010843 */
[----:B------:R-:W-:Y:S01]  /*11050*/  FFMA.FTZ R42, R42, R65, R41 ;  /* 0x000000412a2a7223 */ /* 0x000fe20000010029 */
[C---:B------:R-:W-:Y:S01]  /*11060*/  FFMA.FTZ R41, R43.reuse, R64, -R82 ;  /* 0x000000402b297223 */ /* 0x040fe20000010852 */
[----:B------:R-:W-:Y:S01]  /*11070*/  FFMA.FTZ R63, R43, R66, R63 ;  /* 0x000000422b3f7223 */ /* 0x000fe2000001003f */
[C---:B------:R-:W-:Y:S01]  /*11080*/  FMUL.FTZ R43, R44.reuse, R109 ;  /* 0x0000006d2c2b7220 */ /* 0x040fe20000410000 */
[----:B------:R-:W-:Y:S01]  /*11090*/  FMUL.FTZ R47, R44, R115 ;  /* 0x000000732c2f7220 */ /* 0x000fe20000410000 */
[----:B------:R-:W-:Y:S01]  /*110a0*/  LOP3.LUT R114, R114, 0xffff0000, RZ, 0xc0, !PT ;  /* 0xffff000072727812 */ /* 0x000fe200078ec0ff */
[----:B------:R-:W-:-:S02]  /*110b0*/  IMAD.U32 R44, R111, 0x10000, RZ ;  /* 0x000100006f2c7824 */ /* 0x000fc400078e00ff */
[C---:B------:R-:W-:Y:S01]  /*110c0*/  FFMA.FTZ R64, R40.reuse, R115, -R43 ;  /* 0x0000007328407223 */ /* 0x040fe2000001082b */
[----:B------:R-:W-:Y:S01]  /*110d0*/  FFMA.FTZ R47, R40, R109, R47 ;  /* 0x0000006d282f7223 */ /* 0x000fe2000001002f */
[----:B------:R-:W-:Y:S01]  /*110e0*/  LOP3.LUT R33, R33, 0xffff0000, RZ, 0xc0, !PT ;  /* 0xffff000021217812 */ /* 0x000fe200078ec0ff */
[----:B------:R-:W-:Y:S02]  /*110f0*/  IMAD.U32 R43, R113, 0x10000, RZ ;  /* 0x00010000712b7824 */ /* 0x000fe400078e00ff */
[C---:B------:R-:W-:Y:S01]  /*11100*/  FMUL.FTZ R66, R45.reuse, R110 ;  /* 0x0000006e2d427220 */ /* 0x040fe20000410000 */
[C---:B------:R-:W-:Y:S01]  /*11110*/  FMUL.FTZ R40, R62.reuse, R44 ;  /* 0x0000002c3e287220 */ /* 0x040fe20000410000 */
[-C--:B------:R-:W-:Y:S01]  /*11120*/  FMUL.FTZ R45, R45, R114.reuse ;  /* 0x000000722d2d7220 */ /* 0x080fe20000410000 */
[-C--:B------:R-:W-:Y:S01]  /*11130*/  FMUL.FTZ R62, R62, R43.reuse ;  /* 0x0000002b3e3e7220 */ /* 0x080fe20000410000 */
[----:B------:R-:W-:Y:S01]  /*11140*/  FFMA.FTZ R66, R33, R114, -R66 ;  /* 0x0000007221427223 */ /* 0x000fe20000010842 */
[----:B------:R-:W-:Y:S01]  /*11150*/  FFMA.FTZ R40, R29, R43, -R40 ;  /* 0x0000002b1d287223 */ /* 0x000fe20000010828 */
        /* <DEDUP_REMOVED lines=8> */
[----:B------:R-:W-:Y:S01]  /*111e0*/  F2FP.BF16.F32.PACK_AB R32, R47, R32 ;  /* 0x000000202f20723e */ /* 0x000fe200000010ff */
        /* <DEDUP_REMOVED lines=13> */
[----:B------:R-:W-:-:S05]  /*112c0*/  F2FP.BF16.F32.PACK_AB R35, R46, R63 ;  /* 0x0000003f2e23723e */ /* 0x000fca00000010ff */
[----:B------:R2:W-:Y:S02]  /*112d0*/  STS.128 [R61+0x15400], R32 ;  /* 0x015400203d007388 */ /* 0x0005e40000000c00 */
.L_x_5900:
[----:B------:R-:W-:Y:S05]  /*112e0*/  BSYNC B2 ;  /* 0x0000000000027941 */ /* 0x000fea0003800000 */
.L_x_5899:
[----:B------:R-:W-:Y:S05]  /*112f0*/  @P2 BRA `(.L_x_5896) ;  /* 0x0000000400bc2947 */ /* 0x000fea0003800000 */
[----:B--2---:R-:W2:Y:S01]  /*11300*/  LDL R28, [R1+0x50] ;  /* 0x00005000011c7983 */ /* 0x004ea20000100800 */
[----:B------:R-:W-:Y:S02]  /*11310*/  LEA.HI R75, R75, R20, RZ, 0x1d ;  /* 0x000000144b4b7211 */ /* 0x000fe400078fe8ff */
[----:B------:R-:W-:Y:S02]  /*11320*/  LEA.HI R29, R0, R207, RZ, 0x6 ;  /* 0x000000cf001d7211 */ /* 0x000fe400078f30ff */
[----:B------:R-:W-:Y:S02]  /*11330*/  LOP3.LUT R30, R216, 0x38, R3, 0xf8, !PT ;  /* 0x00000038d81e7812 */ /* 0x000fe400078ef803 */
[----:B-1----:R-:W-:Y:S01]  /*11340*/  SHF.R.U64 R45, R24, 0x10, R25 ;  /* 0x00000010182d7819 */ /* 0x002fe20000001219 */
[----:B------:R-:W-:Y:S01]  /*11350*/  IMAD.SHL.U32 R31, R29, 0x80, RZ ;  /* 0x000000801d1f7824 */ /* 0x000fe200078e00ff */
[----:B------:R-:W-:Y:S02]  /*11360*/  LOP3.LUT R30, R30, R217, RZ, 0x3c, !PT ;  /* 0x000000d91e1e7212 */ /* 0x000fe400078e3cff */
[----:B------:R-:W-:-:S02]  /*11370*/  SHF.R.U64 R43, R26, 0x10, R27 ;  /* 0x000000101a2b7819 */ /* 0x000fc4000000121b */
[----:B------:R-:W-:Y:S02]  /*11380*/  LOP3.LUT R31, R31, 0xffffe000, RZ, 0xc0, !PT ;  /* 0xffffe0001f1f7812 */ /* 0x000fe400078ec0ff */
[----:B------:R-:W-:Y:S02]  /*11390*/  SHF.R.U32.HI R24, RZ, 0x10, R25 ;  /* 0x00000010ff187819 */ /* 0x000fe40000011619 */
[----:B------:R-:W-:Y:S02]  /*113a0*/  IADD3 R30, R30, R31, R218 ;  /* 0x0000001f1e1e7210 */ /* 0x000fe40007ffe0da */
[----:B------:R-:W-:Y:S02]  /*113b0*/  SHF.R.U32.HI R26, RZ, 0x10, R27 ;  /* 0x00000010ff1a7819 */ /* 0x000fe4000001161b */
[----:B------:R-:W-:Y:S02]  /*113c0*/  SHF.R.U64 R27, R36, 0x10, R37 ;  /* 0x00000010241b7819 */ /* 0x000fe40000001225 */
[----:B------:R-:W-:-:S02]  /*113d0*/  SHF.R.U64 R25, R38, 0x10, R39 ;  /* 0x0000001026197819 */ /* 0x000fc40000001227 */
[----:B------:R-:W-:Y:S02]  /*113e0*/  SHF.R.U32.HI R36, RZ, 0x10, R37 ;  /* 0x00000010ff247819 */ /* 0x000fe40000011625 */
[----:B------:R-:W-:Y:S02]  /*113f0*/  PRMT R97, R97, 0x5410, R24 ;  /* 0x0000541061617816 */ /* 0x000fe40000000018 */
[----:B------:R-:W-:Y:S02]  /*11400*/  PRMT R92, R92, 0x5410, R27 ;  /* 0x000054105c5c7816 */ /* 0x000fe4000000001b */
[----:B------:R-:W-:Y:S02]  /*11410*/  PRMT R94, R94, 0x5410, R25 ;  /* 0x000054105e5e7816 */ /* 0x000fe40000000019 */
[----:B------:R-:W-:Y:S02]  /*11420*/  PRMT R99, R99, 0x5410, R26 ;  /* 0x0000541063637816 */ /* 0x000fe4000000001a */
[----:B------:R-:W-:-:S02]  /*11430*/  PRMT R96, R96, 0x5410, R45 ;  /* 0x0000541060607816 */ /* 0x000fc4000000002d */
[----:B------:R-:W-:Y:S02]  /*11440*/  PRMT R93, R93, 0x5410, R36 ;  /* 0x000054105d5d7816 */ /* 0x000fe40000000024 */
[----:B------:R-:W-:Y:S01]  /*11450*/  PRMT R98, R98, 0x5410, R43 ;  /* 0x0000541062627816 */ /* 0x000fe2000000002b */
[----:B------:R-:W-:Y:S01]  /*11460*/  IMAD.U32 R43, R92, 0x10000, RZ ;  /* 0x000100005c2b7824 */ /* 0x000fe200078e00ff */
[----:B------:R-:W-:Y:S01]  /*11470*/  SHF.R.U32.HI R38, RZ, 0x10, R39 ;  /* 0x00000010ff267819 */ /* 0x000fe20000011627 */
[----:B------:R-:W-:Y:S01]  /*11480*/  IMAD.U32 R42, R96, 0x10000, RZ ;  /* 0x00010000602a7824 */ /* 0x000fe200078e00ff */
[----:B------:R-:W-:Y:S01]  /*11490*/  LOP3.LUT R92, R92, 0xffff0000, RZ, 0xc0, !PT ;  /* 0xffff00005c5c7812 */ /* 0x000fe200078ec0ff */
[----:B------:R-:W-:Y:S01]  /*114a0*/  IMAD.U32 R44, R93, 0x10000, RZ ;  /* 0x000100005d2c7824 */ /* 0x000fe200078e00ff */
        /* <DEDUP_REMOVED lines=48> */
[----:B------:R-:W-:Y:S01]  /*117b0*/  FFMA.FTZ R96, R25, R96, -R24 ;  /* 0x0000006019607223 */ /* 0x000fe20000010818 */
[----:B------:R-:W-:Y:S01]  /*117c0*/  IMAD.U32 R24, R98, 0x10000, RZ ;  /* 0x0001000062187824 */ /* 0x000fe200078e00ff */
[----:B------:R-:W-:Y:S01]  /*117d0*/  LOP3.LUT R97, R97, 0xffff0000, RZ, 0xc0, !PT ;  /* 0xffff000061617812 */ /* 0x000fe200078ec0ff */
[----:B------:R-:W-:Y:S01]  /*117e0*/  FMUL.FTZ R44, R38, R26 ;  /* 0x0000001a262c7220 */ /* 0x000fe20000410000 */
[----:B------:R-:W-:Y:S01]  /*117f0*/  LOP3.LUT R94, R94, 0xffff0000, RZ, 0xc0, !PT ;  /* 0xffff00005e5e7812 */ /* 0x000fe200078ec0ff */
[----:B------:R-:W-:Y:S01]  /*11800*/  FMUL.FTZ R38, R38, R24 ;  /* 0x0000001826267220 */ /* 0x000fe20000410000 */
[----:B------:R-:W-:Y:S01]  /*11810*/  LOP3.LUT R35, R35, 0xffff0000, RZ, 0xc0, !PT ;  /* 0xffff000023237812 */ /* 0x000fe200078ec0ff */
[----:B------:R-:W-:Y:S01]  /*11820*/  FFMA.FTZ R43, R36, R42, R43 ;  /* 0x0000002a242b7223 */ /* 0x000fe2000001002b */
[----:B------:R-:W-:Y:S01]  /*11830*/  LOP3.LUT R98, R98, 0xffff0000, RZ, 0xc0, !PT ;  /* 0xffff000062627812 */ /* 0x000fe200078ec0ff */
[----:B------:R-:W-:Y:S01]  /*11840*/  FFMA.FTZ R44, R27, R24, -R44 ;  /* 0x000000181b2c7223 */ /* 0x000fe2000001082c */
[----:B------:R-:W-:Y:S01]  /*11850*/  LOP3.LUT R95, R95, 0xffff0000, RZ, 0xc0, !PT ;  /* 0xffff00005f5f7812 */ /* 0x000fe200078ec0ff */
[----:B------:R-:W-:Y:S01]  /*11860*/  FMUL.FTZ R31, R33, R93 ;  /* 0x0000005d211f7220 */ /* 0x000fe20000410000 */
[----:B------:R-:W-:Y:S01]  /*11870*/  LOP3.LUT R99, R99, 0xffff0000, RZ, 0xc0, !PT ;  /* 0xffff000063637812 */ /* 0x000fe200078ec0ff */
[----:B------:R-:W-:Y:S01]  /*11880*/  FMUL.FTZ R42, R33, R97 ;  /* 0x00000061212a7220 */ /* 0x000fe20000410000 */
[----:B------:R-:W-:Y:S01]  /*11890*/  FFMA.FTZ R32, R25, R92, R32 ;  /* 0x0000005c19207223 */ /* 0x000fe20000010020 */
[C---:B------:R-:W-:Y:S01]  /*118a0*/  FMUL.FTZ R24, R34.reuse, R94 ;  /* 0x0000005e22187220 */ /* 0x040fe20000410000 */
[----:B------:R-:W-:Y:S01]  /*118b0*/  FFMA.FTZ R38, R27, R26, R38 ;  /* 0x0000001a1b267223 */ /* 0x000fe20000010026 */
[-C--:B------:R-:W-:Y:S01]  /*118c0*/  FMUL.FTZ R25, R34, R98.reuse ;  /* 0x0000006222197220 */ /* 0x080fe20000410000 */
[C---:B------:R-:W-:Y:S01]  /*118d0*/  FMUL.FTZ R33, R35.reuse, R95 ;  /* 0x0000005f23217220 */ /* 0x040fe20000410000 */
[----:B------:R-:W-:Y:S01]  /*118e0*/  FMUL.FTZ R26, R35, R99 ;  /* 0x00000063231a7220 */ /* 0x000fe20000410000 */
[----:B------:R-:W-:Y:S01]  /*118f0*/  FFMA.FTZ R36, R28, R97, -R31 ;  /* 0x000000611c247223 */ /* 0x000fe2000001081f */
[C---:B------:R-:W-:Y:S01]  /*11900*/  FFMA.FTZ R27, R29.reuse, R98, -R24 ;  /* 0x000000621d1b7223 */ /* 0x040fe20000010818 */
[----:B------:R-:W-:Y:S01]  /*11910*/  FFMA.FTZ R31, R29, R94, R25 ;  /* 0x0000005e1d1f7223 */ /* 0x000fe20000010019 */
        /* <DEDUP_REMOVED lines=13> */
.L_x_5896:
[----:B------:R-:W-:Y:S05]  /*119f0*/  BSYNC B1 ;  /* 0x0000000000017941 */ /* 0x000fea0003800000 */
.L_x_5895:
        /* <DEDUP_REMOVED lines=10> */
[----:B------:R-:W-:Y:S02]  /*11aa0*/  LEA.HI R73, R33, R73, RZ, 0x1d ;  /* 0x0000004921497211 */ /* 0x000fe400078fe8ff */
[----:B-----5:R-:W-:Y:S02]  /*11ab0*/  R2UR UR4, R46 ;  /* 0x000000002e0472ca */ /* 0x020fe400000e0000 */
[----:B---3--:R-:W-:Y:S01]  /*11ac0*/  SHF.R.S32.HI R26, RZ, 0x1f, R73 ;  /* 0x0000001fff1a7819 */ /* 0x008fe20000011449 */
        /* <DEDUP_REMOVED lines=20> */
[----:B------:R-:W-:Y:S01]  /*11c10*/  PRMT R102, R102, 0x5410, R5 ;  /* 0x0000541066667816 */ /* 0x000fe20000000005 */
[----:B------:R-:W-:Y:S01]  /*11c20*/  IMAD.U32 R40, R100, 0x10000, RZ ;  /* 0x0001000064287824 */ /* 0x000fe200078e00ff */
[----:B------:R-:W-:Y:S01]  /*11c30*/  PRMT R103, R103, 0x5410, R6 ;  /* 0x0000541067677816 */ /* 0x000fe20000000006 */
[----:B------:R-:W-:Y:S01]  /*11c40*/  IMAD.U32 R41, R101, 0x10000, RZ ;  /* 0x0001000065297824 */ /* 0x000fe200078e00ff */
[----:B------:R-:W-:Y:S02]  /*11c50*/  PRMT R104, R104, 0x5410, R39 ;  /* 0x0000541068687816 */ /* 0x000fe40000000027 */
[----:B------:R-:W-:Y:S02]  /*11c60*/  SHF.R.U32.HI R48, RZ, 0x10, R49 ;  /* 0x00000010ff307819 */ /* 0x000fe40000011631 */
[----:B------:R-:W-:Y:S01]  /*11c70*/  SHF.R.U64 R37, R50, 0x10, R51 ;  /* 0x0000001032257819 */ /* 0x000fe20000001233 */
[----:B------:R-:W-:Y:S01]  /*11c80*/  IMAD.U32 R39, R104, 0x10000, RZ ;  /* 0x0001000068277824 */ /* 0x000fe200078e00ff */
[----:B------:R-:W-:-:S02]  /*11c90*/  PRMT R105, R105, 0x5410, R48 ;  /* 0x0000541069697816 */ /* 0x000fc40000000030 */
[----:B------:R-:W-:Y:S02]  /*11ca0*/  SHF.R.U32.HI R50, RZ, 0x10, R51 ;  /* 0x00000010ff327819 */ /* 0x000fe40000011633 */
[----:B------:R-:W-:Y:S02]  /*11cb0*/  LOP3.LUT R100, R100, 0xffff0000, RZ, 0xc0, !PT ;  /* 0xffff000064647812 */ /* 0x000fe400078ec0ff */
[----:B------:R-:W-:Y:S02]  /*11cc0*/  PRMT R107, R107, 0x5410, R50 ;  /* 0x000054106b6b7816 */ /* 0x000fe40000000032 */
[----:B------:R-:W-:Y:S02]  /*11cd0*/  LOP3.LUT R104, R104, 0xffff0000, RZ, 0xc0, !PT ;  /* 0xffff000068687812 */ /* 0x000fe400078ec0ff */
[----:B------:R-:W-:Y:S02]  /*11ce0*/  LOP3.LUT R101, R101, 0xffff0000, RZ, 0xc0, !PT ;  /* 0xffff000065657812 */ /* 0x000fe400078ec0ff */
[----:B------:R-:W-:Y:S01]  /*11cf0*/  PRMT R106, R106, 0x5410, R37 ;  /* 0x000054106a6a7816 */ /* 0x000fe20000000025 */
        /* <DEDUP_REMOVED lines=24> */
[----:B------:R-:W-:Y:S01]  /*11e80*/  FFMA.FTZ R49, R6, R41, R49 ;  /* 0x0000002906317223 */ /* 0x000fe20000010031 */
[-C--:B------:R-:W-:Y:S01]  /*11e90*/  FMUL.FTZ R38, R38, R4.reuse ;  /* 0x0000000426267220 */ /* 0x080fe20000410000 */
[----:B------:R-:W-:Y:S01]  /*11ea0*/  FFMA.FTZ R47, R6, R27, -R47 ;  /* 0x0000001b062f7223 */ /* 0x000fe2000001082f */
[C---:B------:R-:W-:Y:S01]  /*11eb0*/  FFMA.FTZ R41, R35.reuse, R4, -R36 ;  /* 0x0000000423297223 */ /* 0x040fe20000010824 */
[C---:B------:R-:W-:Y:S01]  /*11ec0*/  FMUL.FTZ R4, R28.reuse, R100 ;  /* 0x000000641c047220 */ /* 0x040fe20000410000 */
[----:B------:R-:W-:Y:S01]  /*11ed0*/  FFMA.FTZ R35, R35, R39, R38 ;  /* 0x0000002723237223 */ /* 0x000fe20000010026 */
[----:B------:R-:W-:Y:S01]  /*11ee0*/  FMUL.FTZ R28, R28, R104 ;  /* 0x000000681c1c7220 */ /* 0x000fe20000410000 */
[----:B------:R-:W-:-:S02]  /*11ef0*/  IMAD.U32 R37, R30, 0x10000, RZ ;  /* 0x000100001e257824 */ /* 0x000fc400078e00ff */
[----:B------:R-:W-:Y:S01]  /*11f00*/  FFMA.FTZ R104, R5, R104, -R4 ;  /* 0x0000006805687223 */ /* 0x000fe20000010804 */
[----:B------:R-:W-:Y:S02]  /*11f10*/  IMAD.U32 R6, R102, 0x10000, RZ ;  /* 0x0001000066067824 */ /* 0x000fe400078e00ff */
[C---:B------:R-:W-:Y:S01]  /*11f20*/  FMUL.FTZ R27, R29.reuse, R101 ;  /* 0x000000651d1b7220 */ /* 0x040fe20000410000 */
[-C--:B------:R-:W-:Y:S01]  /*11f30*/  FMUL.FTZ R38, R29, R105.reuse ;  /* 0x000000691d267220 */ /* 0x080fe20000410000 */
[----:B------:R-:W-:Y:S01]  /*11f40*/  IMAD.U32 R4, R106, 0x10000, RZ ;  /* 0x000100006a047824 */ /* 0x000fe200078e00ff */
[----:B------:R-:W-:Y:S01]  /*11f50*/  LOP3.LUT R30, R30, 0xffff0000, RZ, 0xc0, !PT ;  /* 0xffff00001e1e7812 */ /* 0x000fe200078ec0ff */
[----:B------:R-:W-:Y:S01]  /*11f60*/  FMUL.FTZ R40, R37, R6 ;  /* 0x0000000625287220 */ /* 0x000fe20000410000 */
[----:B------:R-:W-:Y:S01]  /*11f70*/  LOP3.LUT R106, R106, 0xffff0000, RZ, 0xc0, !PT ;  /* 0xffff00006a6a7812 */ /* 0x000fe200078ec0ff */
[C---:B------:R-:W-:Y:S01]  /*11f80*/  FFMA.FTZ R36, R24.reuse, R105, -R27 ;  /* 0x0000006918247223 */ /* 0x040fe2000001081b */
[----:B------:R-:W-:Y:S01]  /*11f90*/  LOP3.LUT R31, R31, 0xffff0000, RZ, 0xc0, !PT ;  /* 0xffff00001f1f7812 */ /* 0x000fe200078ec0ff */
[----:B------:R-:W-:Y:S01]  /*11fa0*/  FFMA.FTZ R38, R24, R101, R38 ;  /* 0x0000006518267223 */ /* 0x000fe20000010026 */
[----:B------:R-:W-:Y:S01]  /*11fb0*/  LOP3.LUT R102, R102, 0xffff0000, RZ, 0xc0, !PT ;  /* 0xffff000066667812 */ /* 0x000fe200078ec0ff */
[----:B------:R-:W-:Y:S01]  /*11fc0*/  FMUL.FTZ R24, R37, R4 ;  /* 0x0000000425187220 */ /* 0x000fe20000410000 */
[----:B------:R-:W-:Y:S01]  /*11fd0*/  LOP3.LUT R103, R103, 0xffff0000, RZ, 0xc0, !PT ;  /* 0xffff000067677812 */ /* 0x000fe200078ec0ff */
[----:B------:R-:W-:Y:S01]  /*11fe0*/  FFMA.FTZ R28, R5, R100, R28 ;  /* 0x00000064051c7223 */ /* 0x000fe2000001001c */
[----:B------:R-:W-:Y:S01]  /*11ff0*/  LOP3.LUT R107, R107, 0xffff0000, RZ, 0xc0, !PT ;  /* 0xffff00006b6b7812 */ /* 0x000fe200078ec0ff */
[C---:B------:R-:W-:Y:S01]  /*12000*/  FFMA.FTZ R40, R7.reuse, R4, -R40 ;  /* 0x0000000407287223 */ /* 0x040fe20000010828 */
[C---:B------:R-:W-:Y:S01]  /*12010*/  FMUL.FTZ R5, R30.reuse, R106 ;  /* 0x0000006a1e057220 */ /* 0x040fe20000410000 */
[----:B------:R-:W-:Y:S01]  /*12020*/  FFMA.FTZ R7, R7, R6, R24 ;  /* 0x0000000607077223 */ /* 0x000fe20000010018 */
[-C--:B------:R-:W-:Y:S01]  /*12030*/  FMUL.FTZ R4, R30, R102.reuse ;  /* 0x000000661e047220 */ /* 0x080fe20000410000 */
[C---:B------:R-:W-:Y:S01]  /*12040*/  FMUL.FTZ R29, R31.reuse, R103 ;  /* 0x000000671f1d7220 */ /* 0x040fe20000410000 */
[-C--:B------:R-:W-:Y:S01]  /*12050*/  FMUL.FTZ R6, R31, R107.reuse ;  /* 0x0000006b1f067220 */ /* 0x080fe20000410000 */
        /* <DEDUP_REMOVED lines=14> */
.L_x_5902:
[----:B------:R-:W-:Y:S05]  /*12140*/  BSYNC B1 ;  /* 0x0000000000017941 */ /* 0x000fea0003800000 */
.L_x_5901:
        /* <DEDUP_REMOVED lines=16> */
[----:B---3--:R-:W-:-:S02]  /*12250*/  IADD3 R25, R4, R5, R219 ;  /* 0x0000000504197210 */ /* 0x008fc40007ffe0db */
[----:B------:R-:W-:Y:S02]  /*12260*/  IADD3 R6, R69, R6, R219 ;  /* 0x0000000645067210 */ /* 0x000fe40007ffe0db */
[----:B------:R-:W-:Y:S01]  /*12270*/  SHF.R.U64 R35, R52, 0x10, R53 ;  /* 0x0000001034237819 */ /* 0x000fe20000001235 */
[----:B------:R-:W-:Y:S01]  /*12280*/  IMAD R28, R25, 0x2, R16 ;  /* 0x00000002191c7824 */ /* 0x000fe200078e0210 */
[----:B------:R-:W-:Y:S02]  /*12290*/  LEA R21, R6, UR4, 0x1 ;  /* 0x0000000406157c11 */ /* 0x000fe4000f8e08ff */
[--C-:B------:R-:W-:Y:S02]  /*122a0*/  SHF.R.U64 R29, R8, 0x10, R9.reuse ;  /* 0x00000010081d7819 */ /* 0x100fe40000001209 */
        /* <DEDUP_REMOVED lines=9> */
[----:B------:R-:W-:Y:S02]  /*12340*/  SHF.R.U64 R9, R10, 0x10, R11 ;  /* 0x000000100a097819 */ /* 0x000fe4000000120b */
        /* <DEDUP_REMOVED lines=18> */
[----:B------:R-:W-:Y:S02]  /*12470*/  IMAD.U32 R9, R5, 0x10000, RZ ;  /* 0x0001000005097824 */ /* 0x000fe400078e00ff */
[C---:B------:R-:W-:Y:S01]  /*12480*/  FFMA.FTZ R37, R8.reuse, R34, -R37 ;  /* 0x0000002208257223 */ /* 0x040fe20000010825 */
[----:B------:R-:W-:Y:S01]  /*12490*/  FFMA.FTZ R39, R8, R35, R39 ;  /* 0x0000002308277223 */ /* 0x000fe20000010027 */
[----:B------:R-:W-:Y:S02]  /*124a0*/  IMAD.U32 R32, R27, 0x10000, RZ ;  /* 0x000100001b207824 */ /* 0x000fe400078e00ff */
[----:B------:R-:W-:Y:S01]  /*124b0*/  FMUL.FTZ R30, R30, R29 ;  /* 0x0000001d1e1e7220 */ /* 0x000fe20000410000 */
[----:B------:R-:W-:-:S02]  /*124c0*/  IMAD.U32 R34, R87, 0x10000, RZ ;  /* 0x0001000057227824 */ /* 0x000fc400078e00ff */
[----:B------:R-:W-:Y:S01]  /*124d0*/  FFMA.FTZ R38, R9, R29, -R38 ;  /* 0x0000001d09267223 */ /* 0x000fe20000010826 */
[----:B------:R-:W-:Y:S01]  /*124e0*/  IMAD.U32 R8, R91, 0x10000, RZ ;  /* 0x000100005b087824 */ /* 0x000fe200078e00ff */
[----:B------:R-:W-:Y:S01]  /*124f0*/  LOP3.LUT R29, R84, 0xffff0000, RZ, 0xc0, !PT ;  /* 0xffff0000541d7812 */ /* 0x000fe200078ec0ff */
[----:B------:R-:W-:Y:S02]  /*12500*/  IMAD.U32 R11, R7, 0x10000, RZ ;  /* 0x00010000070b7824 */ /* 0x000fe400078e00ff */
[C---:B------:R-:W-:Y:S01]  /*12510*/  FMUL.FTZ R40, R32.reuse, R34 ;  /* 0x0000002220287220 */ /* 0x040fe20000410000 */
        /* <DEDUP_REMOVED lines=51> */
.L_x_5904:
[----:B------:R-:W-:Y:S05]  /*12850*/  BSYNC B1 ;  /* 0x0000000000017941 */ /* 0x000fea0003800000 */
.L_x_5903:
[----:B------:R-:W-:Y:S05]  /*12860*/  @P2 BRA `(.L_x_5876) ;  /* 0x0000000400b82947 */ /* 0x000fea0003800000 */
[----:B------:R-:W-:Y:S02]  /*12870*/  LEA.HI R20, R33, R20, RZ, 0x1d ;  /* 0x0000001421147211 */ /* 0x000fe400078fe8ff */
[----:B------:R-:W-:Y:S02]  /*12880*/  LEA.HI R0, R0, R207, RZ, 0x6 ;  /* 0x000000cf00007211 */ /* 0x000fe400078f30ff */
[----:B-12---:R-:W-:Y:S02]  /*12890*/  LOP3.LUT R5, R215, 0x38, R3, 0xf8, !PT ;  /* 0x00000038d7057812 */ /* 0x006fe400078ef803 */
[----:B------:R-:W-:Y:S01]  /*128a0*/  SHF.R.S32.HI R3, RZ, 0x1f, R20 ;  /* 0x0000001fff037819 */ /* 0x000fe20000011414 */
[----:B------:R-:W-:Y:S01]  /*128b0*/  IMAD.SHL.U32 R4, R0, 0x80, RZ ;  /* 0x0000008000047824 */ /* 0x000fe200078e00ff */
[----:B-----5:R-:W-:Y:S01]  /*128c0*/  R2UR UR4, R46 ;  /* 0x000000002e0472ca */ /* 0x020fe200000e0000 */
[----:B------:R-:W-:Y:S01]  /*128d0*/  IMAD.SHL.U32 R0, R20, 0x8, RZ ;  /* 0x0000000814007824 */ /* 0x000fe200078e00ff */
[----:B------:R-:W-:-:S02]  /*128e0*/  LEA.HI R3, R3, R20, RZ, 0x3 ;  /* 0x0000001403037211 */ /* 0x000fc400078f18ff */
[-C--:B------:R-:W-:Y:S02]  /*128f0*/  LOP3.LUT R5, R5, R44.reuse, RZ, 0x3c, !PT ;  /* 0x0000002c05057212 */ /* 0x080fe400078e3cff */
[----:B------:R-:W-:Y:S01]  /*12900*/  LOP3.LUT R0, R215, 0x38, R0, 0xf8, !PT ;  /* 0x00000038d7007812 */ /* 0x000fe200078ef800 */
[----:B------:R-:W-:Y:S01]  /*12910*/  IMAD.SHL.U32 R3, R3, 0x400, RZ ;  /* 0x0000040003037824 */ /* 0x000fe200078e00ff */
[----:B------:R-:W-:Y:S02]  /*12920*/  LOP3.LUT R4, R4, 0xffffe000, RZ, 0xc0, !PT ;  /* 0xffffe00004047812 */ /* 0x000fe400078ec0ff */
[----:B------:R-:W-:Y:S02]  /*12930*/  LOP3.LUT R0, R0, R44, RZ, 0x3c, !PT ;  /* 0x0000002c00007212 */ /* 0x000fe400078e3cff */
[----:B------:R-:W-:Y:S02]  /*12940*/  LOP3.LUT R3, R3, 0x7fffe000, RZ, 0xc0, !PT ;  /* 0x7fffe00003037812 */ /* 0x000fe400078ec0ff */
[----:B------:R-:W-:-:S02]  /*12950*/  IADD3 R4, R5, R4, R219 ;  /* 0x0000000405047210 */ /* 0x000fc40007ffe0db */
[----:B------:R-:W-:Y:S02]  /*12960*/  IADD3 R3, R0, R3, R219 ;  /* 0x0000000300037210 */ /* 0x000fe40007ffe0db */
[----:B---3--:R-:W-:Y:S02]  /*12970*/  LEA R30, R4, UR4, 0x1 ;  /* 0x00000004041e7c11 */ /* 0x008fe4000f8e08ff */
[----:B------:R-:W-:Y:S01]  /*12980*/  SHF.R.U64 R25, R12, 0x10, R13 ;  /* 0x000000100c197819 */ /* 0x000fe2000000120d */
[----:B------:R-:W-:Y:S01]  /*12990*/  IMAD R3, R3, 0x2, R16 ;  /* 0x0000000203037824 */ /* 0x000fe200078e0210 */
[----:B------:R-:W-:Y:S01]  /*129a0*/  SHF.R.U64 R29, R56, 0x10, R57 ;  /* 0x00000010381d7819 */ /* 0x000fe20000001239 */
[----:B------:R-:W1:Y:S01]  /*129b0*/  LDS.128 R4, [R30] ;  /* 0x000000001e047984 */ /* 0x000e620000000c00 */
[----:B------:R-:W-:Y:S02]  /*129c0*/  PRMT R70, R70, 0x5410, R25 ;  /* 0x0000541046467816 */ /* 0x000fe40000000019 */
[----:B------:R-:W-:Y:S01]  /*129d0*/  SHF.R.U32.HI R21, RZ, 0x10, R13 ;  /* 0x00000010ff157819 */ /* 0x000fe2000001160d */
[----:B------:R-:W2:Y:S01]  /*129e0*/  LDS.128 R8, [R3+0x15400] ;  /* 0x0154000003087984 */ /* 0x000ea20000000c00 */
[----:B------:R-:W-:Y:S01]  /*129f0*/  SHF.R.U64 R13, R14, 0x10, R15 ;  /* 0x000000100e0d7819 */ /* 0x000fe2000000120f */
[----:B------:R-:W-:Y:S01]  /*12a00*/  IMAD.U32 R26, R70, 0x10000, RZ ;  /* 0x00010000461a7824 */ /* 0x000fe200078e00ff */
[----:B------:R-:W-:-:S02]  /*12a10*/  PRMT R78, R78, 0x5410, R29 ;  /* 0x000054104e4e7816 */ /* 0x000fc4000000001d */
[----:B------:R-:W-:Y:S02]  /*12a20*/  SHF.R.U32.HI R56, RZ, 0x10, R57 ;  /* 0x00000010ff387819 */ /* 0x000fe40000011639 */
[----:B------:R-:W-:Y:S01]  /*12a30*/  SHF.R.U64 R27, R58, 0x10, R59 ;  /* 0x000000103a1b7819 */ /* 0x000fe2000000123b */
[----:B------:R-:W-:Y:S01]  /*12a40*/  IMAD.U32 R25, R78, 0x10000, RZ ;  /* 0x000100004e197824 */ /* 0x000fe200078e00ff */
[----:B------:R-:W-:Y:S02]  /*12a50*/  SHF.R.U32.HI R14, RZ, 0x10, R15 ;  /* 0x00000010ff0e7819 */ /* 0x000fe4000001160f */
[----:B------:R-:W-:Y:S02]  /*12a60*/  PRMT R74, R74, 0x5410, R21 ;  /* 0x000054104a4a7816 */ /* 0x000fe40000000015 */
[----:B------:R-:W-:Y:S02]  /*12a70*/  PRMT R79, R79, 0x5410, R56 ;  /* 0x000054104f4f7816 */ /* 0x000fe40000000038 */
[----:B------:R-:W-:Y:S01]  /*12a80*/  PRMT R80, R80, 0x5410, R27 ;  /* 0x0000541050507816 */ /* 0x000fe2000000001b */
[----:B------:R-:W-:Y:S01]  /*12a90*/  IMAD.U32 R29, R74, 0x10000, RZ ;  /* 0x000100004a1d7824 */ /* 0x000fe200078e00ff */
[----:B------:R-:W-:-:S02]  /*12aa0*/  SHF.R.U32.HI R58, RZ, 0x10, R59 ;  /* 0x00000010ff3a7819 */ /* 0x000fc4000001163b */
[----:B------:R-:W-:Y:S02]  /*12ab0*/  PRMT R77, R77, 0x5410, R14 ;  /* 0x000054104d4d7816 */ /* 0x000fe4000000000e */
[----:B------:R-:W-:Y:S02]  /*12ac0*/  PRMT R81, R81, 0x5410, R58 ;  /* 0x0000541051517816 */ /* 0x000fe4000000003a */
[----:B------:R-:W-:Y:S01]  /*12ad0*/  PRMT R76, R76, 0x5410, R13 ;  /* 0x000054104c4c7816 */ /* 0x000fe2000000000d */
[----:B------:R-:W-:Y:S01]  /*12ae0*/  IMAD.U32 R31, R77, 0x10000, RZ ;  /* 0x000100004d1f7824 */ /* 0x000fe200078e00ff */
[----:B------:R-:W-:Y:S01]  /*12af0*/  LOP3.LUT R74, R74, 0xffff0000, RZ, 0xc0, !PT ;  /* 0xffff00004a4a7812 */ /* 0x000fe200078ec0ff */
[C---:B-1----:R-:W-:Y:S01]  /*12b00*/  IMAD.U32 R0, R4.reuse, 0x10000, RZ ;  /* 0x0001000004007824 */ /* 0x042fe200078e00ff */
        /* <DEDUP_REMOVED lines=10> */
[----:B------:R-:W-:Y:S01]  /*12bb0*/  FFMA.FTZ R28, R0, R25, -R27 ;  /* 0x00000019001c7223 */ /* 0x000fe2000001081b */
[C---:B------:R-:W-:Y:S01]  /*12bc0*/  FMUL.FTZ R27, R20.reuse, R29 ;  /* 0x0000001d141b7220 */ /* 0x040fe20000410000 */
[----:B------:R-:W-:Y:S02]  /*12bd0*/  IMAD.U32 R24, R11, 0x10000, RZ ;  /* 0x000100000b187824 */ /* 0x000fe400078e00ff */
[-C--:B------:R-:W-:Y:S01]  /*12be0*/  FMUL.FTZ R35, R20, R15.reuse ;  /* 0x0000000f14237220 */ /* 0x080fe20000410000 */
[----:B------:R-:W-:Y:S02]  /*12bf0*/  IMAD.U32 R14, R7, 0x10000, RZ ;  /* 0x00010000070e7824 */ /* 0x000fe400078e00ff */
[----:B------:R-:W-:Y:S01]  /*12c00*/  FFMA.FTZ R20, R12, R15, -R27 ;  /* 0x0000000f0c147223 */ /* 0x000fe2000001081b */
[----:B------:R-:W-:Y:S02]  /*12c10*/  IMAD.U32 R25, R81, 0x10000, RZ ;  /* 0x0001000051197824 */ /* 0x000fe400078e00ff */
[----:B------:R-:W-:Y:S01]  /*12c20*/  FMUL.FTZ R15, R24, R31 ;  /* 0x0000001f180f7220 */ /* 0x000fe20000410000 */
[----:B------:R-:W-:Y:S01]  /*12c30*/  FFMA.FTZ R33, R0, R26, R33 ;  /* 0x0000001a00217223 */ /* 0x000fe20000010021 */
[----:B------:R-:W-:Y:S01]  /*12c40*/  LOP3.LUT R27, R70, 0xffff0000, RZ, 0xc0, !PT ;  /* 0xffff0000461b7812 */ /* 0x000fe200078ec0ff */
[-C--:B------:R-:W-:Y:S01]  /*12c50*/  FMUL.FTZ R24, R24, R25.reuse ;  /* 0x0000001918187220 */ /* 0x080fe20000410000 */
[----:B------:R-:W-:Y:S01]  /*12c60*/  FFMA.FTZ R26, R14, R25, -R15 ;  /* 0x000000190e1a7223 */ /* 0x000fe2000001080f */
[----:B------:R-:W-:Y:S01]  /*12c70*/  LOP3.LUT R15, R78, 0xffff0000, RZ, 0xc0, !PT ;  /* 0xffff00004e0f7812 */ /* 0x000fe200078ec0ff */
[----:B------:R-:W-:Y:S01]  /*12c80*/  FFMA.FTZ R35, R12, R29, R35 ;  /* 0x0000001d0c237223 */ /* 0x000fe20000010023 */
[----:B------:R-:W-:Y:S01]  /*12c90*/  LOP3.LUT R0, R79, 0xffff0000, RZ, 0xc0, !PT ;  /* 0xffff00004f007812 */ /* 0x000fe200078ec0ff */
[----:B------:R-:W-:Y:S01]  /*12ca0*/  FMUL.FTZ R25, R8, R27 ;  /* 0x0000001b08197220 */ /* 0x000fe20000410000 */
[----:B------:R-:W-:-:S02]  /*12cb0*/  IMAD.U32 R21, R10, 0x10000, RZ ;  /* 0x000100000a157824 */ /* 0x000fc400078e00ff */
[----:B------:R-:W-:Y:S01]  /*12cc0*/  FMUL.FTZ R29, R8, R15 ;  /* 0x0000000f081d7220 */ /* 0x000fe20000410000 */
[----:B------:R-:W-:Y:S02]  /*12cd0*/  IMAD.U32 R12, R76, 0x10000, RZ ;  /* 0x000100004c0c7824 */ /* 0x000fe400078e00ff */
[----:B------:R-:W-:Y:S01]  /*12ce0*/  FFMA.FTZ R31, R14, R31, R24 ;  /* 0x0000001f0e1f7223 */ /* 0x000fe20000010018 */
[C---:B------:R-:W-:Y:S01]  /*12cf0*/  FMUL.FTZ R24, R9.reuse, R74 ;  /* 0x0000004a09187220 */ /* 0x040fe20000410000 */
[----:B------:R-:W-:Y:S01]  /*12d00*/  FFMA.FTZ R25, R4, R15, -R25 ;  /* 0x0000000f04197223 */ /* 0x000fe20000010819 */
[----:B------:R-:W-:Y:S02]  /*12d10*/  IMAD.U32 R8, R80, 0x10000, RZ ;  /* 0x0001000050087824 */ /* 0x000fe400078e00ff */
[----:B------:R-:W-:Y:S01]  /*12d20*/  FMUL.FTZ R9, R9, R0 ;  /* 0x0000000009097220 */ /* 0x000fe20000410000 */
[----:B------:R-:W-:Y:S01]  /*12d30*/  FFMA.FTZ R14, R4, R27, R29 ;  /* 0x0000001b040e7223 */ /* 0x000fe2000001001d */
[----:B------:R-:W-:-:S02]  /*12d40*/  IMAD.U32 R13, R6, 0x10000, RZ ;  /* 0x00010000060d7824 */ /* 0x000fc400078e00ff */
        /* <DEDUP_REMOVED lines=8> */
[----:B------:R-:W-:Y:S02]  /*12dd0*/  LOP3.LUT R11, R11, 0xffff0000, RZ, 0xc0, !PT ;  /* 0xffff00000b0b7812 */ /* 0x000fe400078ec0ff */
        /* <DEDUP_REMOVED lines=23> */
.L_x_5876:
[----:B------:R-:W-:Y:S05]  /*12f50*/  BSYNC B0 ;  /* 0x0000000000007941 */ /* 0x000fea0003800000 */
.L_x_5854:
        /* <DEDUP_REMOVED lines=8> */
.L_x_5852:
[----:B0--3--:R-:W3:Y:S02]  /*12fe0*/  LDL R0, [R1+0x4c] ;  /* 0x00004c0001007983 */ /* 0x009ee40000100800 */
[----:B---3--:R-:W-:-:S13]  /*12ff0*/  R2UR UR4, R0 ;  /* 0x00000000000472ca */ /* 0x008fda00000e0000 */
[----:B------:R-:W-:-:S05]  /*13000*/  IMAD.U32 R0, RZ, RZ, UR4 ;  /* 0x00000004ff007e24 */ /* 0x000fca000f8e00ff */
[----:B------:R-:W-:-:S13]  /*13010*/  ISETP.NE.AND P0, PT, R0, 0x3, PT ;  /* 0x000000030000780c */ /* 0x000fda0003f05270 */
[----:B------:R-:W-:Y:S05]  /*13020*/  @!P0 BRA `(.L_x_5905) ;  /* 0x0000000000048947 */ /* 0x000fea0003800000 */
[----:B------:R-:W-:Y:S01]  /*13030*/  BPT.TRAP 0x1 ;  /* 0x000000040000795c */ /* 0x000fe20000300000 */
.L_x_5905:
[----:B-12-4-:R-:W-:Y:S01]  /*13040*/  IMAD R3, R205, 0x8, R16 ;  /* 0x00000008cd037824 */ /* 0x016fe200078e0210 */
[----:B------:R-:W-:-:S04]  /*13050*/  SHF.L.U32 R0, R208, 0x1f, RZ ;  /* 0x0000001fd0007819 */ /* 0x000fc800000006ff */
[----:B------:R0:W1:Y:S01]  /*13060*/  SYNCS.PHASECHK.TRANS64.TRYWAIT P2, [R3+URZ+0x36830], R0 ;  /* 0x03683000030075a7 */ /* 0x000062000804017f */
[----:B------:R-:W-:Y:S05]  /*13070*/  @!P0 BRA `(.L_x_5906) ;  /* 0x0000000000048947 */ /* 0x000fea0003800000 */
[----:B------:R-:W-:Y:S01]  /*13080*/  BPT.TRAP 0x1 ;  /* 0x000000040000795c */ /* 0x000fe20000300000 */
.L_x_5906:
[----:B------:R-:W2:Y:S02]  /*13090*/  S2R R4, SR_TID.X ;  /* 0x0000000000047919 */ /* 0x000ea40000002100 */
[----:B--2---:R-:W-:-:S04]  /*130a0*/  LOP3.LUT R4, R4, 0x7f, RZ, 0xc0, !PT ;  /* 0x0000007f04047812 */ /* 0x004fc800078ec0ff */
[----:B------:R-:W-:Y:S01]  /*130b0*/  ISETP.NE.AND P1, PT, R4, RZ, PT ;  /* 0x000000ff0400720c */ /* 0x000fe20003f25270 */
[----:B-1----:R-:W-:-:S12]  /*130c0*/  @P2 BRA `(.L_x_5907) ;  /* 0x0000000000082947 */ /* 0x002fd80003800000 */
[----:B------:R-:W1:Y:S02]  /*130d0*/  SYNCS.PHASECHK.TRANS64.TRYWAIT P2, [R3+URZ+0x36830], R0 ;  /* 0x03683000030075a7 */ /* 0x000e64000804017f */
[----:B-1----:R-:W-:Y:S05]  /*130e0*/  @!P2 BRA `(.L_x_5908) ;  /* 0x000001d800c0a947 */ /* 0x002fea0003800000 */
.L_x_5907:
        /* <DEDUP_REMOVED lines=11> */
[----:B------:R-:W-:Y:S01]  /*131a0*/  UMOV UR5, UR17 ;  /* 0x0000001100057c82 */ /* 0x000fe20008000000 */
[----:B------:R-:W-:Y:S01]  /*131b0*/  R2UR UR7, R7 ;  /* 0x00000000070772ca */ /* 0x000fe200000e0000 */
[----:B------:R-:W-:Y:S01]  /*131c0*/  IMAD.MOV.U32 R7, RZ, RZ, 0x40000040 ;  /* 0x40000040ff077424 */ /* 0x000fe200078e00ff */
[----:B------:R-:W-:Y:S01]  /*131d0*/  LOP3.LUT R220, R0, 0x10000, RZ, 0xfc, !PT ;  /* 0x0001000000dc7812 */ /* 0x000fe200078efcff */
[----:B------:R-:W-:Y:S01]  /*131e0*/  ULOP3.LUT UR20, UR20, 0x10000, URZ, 0xfc, !UPT ;  /* 0x0001000014147892 */ /* 0x000fe2000f8efc3f */
[----:B------:R-:W-:Y:S01]  /*131f0*/  IMAD.U32 R13, RZ, RZ, UR9 ;  /* 0x00000009ff0d7e24 */ /* 0x000fe2000f8e00ff */
[----:B------:R-:W-:Y:S01]  /*13200*/  UMOV UR13, UR17 ;  /* 0x00000011000d7c82 */ /* 0x000fe20008000000 */
[----:B------:R-:W-:Y:S01]  /*13210*/  IMAD.MOV.U32 R9, RZ, RZ, 0x40000040 ;  /* 0x40000040ff097424 */ /* 0x000fe200078e00ff */
[----:B------:R-:W-:Y:S01]  /*13220*/  UMOV UR25, 0x40000040 ;  /* 0x4000004000197882 */ /* 0x000fe20000000000 */
[----:B------:R-:W-:Y:S01]  /*13230*/  IMAD R4, R205, 0xa80, R220 ;  /* 0x00000a80cd047824 */ /* 0x000fe200078e02dc */
[----:B------:R-:W-:Y:S01]  /*13240*/  UMOV UR23, UR25 ;  /* 0x0000001900177c82 */ /* 0x000fe20008000000 */
[----:B------:R-:W-:Y:S01]  /*13250*/  UMOV UR8, UR20 ;  /* 0x0000001400087c82 */ /* 0x000fe20008000000 */
[----:B------:R-:W-:Y:S01]  /*13260*/  R2UR UR15, R9 ;  /* 0x00000000090f72ca */ /* 0x000fe200000e0000 */
[C---:B------:R-:W-:Y:S01]  /*13270*/  VIADD R6, R4.reuse, 0x80 ;  /* 0x0000008004067836 */ /* 0x040fe20000000000 */
[----:B------:R-:W-:Y:S01]  /*13280*/  R2UR UR10, R4 ;  /* 0x00000000040a72ca */ /* 0x000fe200000e0000 */
[----:B------:R-:W-:Y:S01]  /*13290*/  UMOV UR16, UR8 ;  /* 0x0000000800107c82 */ /* 0x000fe20008000000 */
[----:B------:R-:W-:Y:S01]  /*132a0*/  IMAD.U32 R12, RZ, RZ, UR8 ;  /* 0x00000008ff0c7e24 */ /* 0x000fe2000f8e00ff */
[----:B------:R-:W-:Y:S01]  /*132b0*/  UMOV UR4, UR16 ;  /* 0x0000001000047c82 */ /* 0x000fe20008000000 */
[----:B------:R-:W-:Y:S01]  /*132c0*/  R2UR UR6, R6 ;  /* 0x00000000060672ca */ /* 0x000fe200000e0000 */
[C---:B------:R-:W-:Y:S01]  /*132d0*/  VIADD R6, R4.reuse, 0x100 ;  /* 0x0000010004067836 */ /* 0x040fe20000000000 */
[----:B------:R-:W-:Y:S01]  /*132e0*/  UMOV UR12, UR16 ;  /* 0x00000010000c7c82 */ /* 0x000fe20008000000 */
[C---:B------:R-:W-:Y:S01]  /*132f0*/  VIADD R8, R4.reuse, 0x200 ;  /* 0x0000020004087836 */ /* 0x040fe20000000000 */
[----:B------:R0:W-:Y:S01]  /*13300*/  STL.64 [R1+0x38], R12 ;  /* 0x0000380c01007387 */ /* 0x0001e20000100a00 */
[----:B------:R-:W-:Y:S01]  /*13310*/  IMAD.MOV.U32 R9, RZ, RZ, 0x40000040 ;  /* 0x40000040ff097424 */ /* 0x000fe200078e00ff */
[----:B------:R-:W-:Y:S01]  /*13320*/  UIADD3 UR52, UR20, 0x406, URZ ;  /* 0x0000040614347890 */ /* 0x000fe2000fffe03f */
[----:B------:R-:W-:Y:S01]  /*13330*/  VIADD R10, R4, 0xa04 ;  /* 0x00000a04040a7836 */ /* 0x000fe20000000000 */
[----:B------:R-:W-:Y:S01]  /*13340*/  R2UR UR14, R8 ;  /* 0x00000000080e72ca */ /* 0x000fe200000e0000 */
[----:B------:R-:W-:Y:S01]  /*13350*/  HGMMA.64x16x16.F32.BF16 R72, gdesc[UR8], RZ, !UPT, gsb0 ;  /* 0x00200000084879f0 */ /* 0x000fe2000c0018ff */
[----:B------:R-:W-:Y:S01]  /*13360*/  UMOV UR8, UR16 ;  /* 0x0000001000087c82 */ /* 0x000fe20008000000 */
[----:B------:R-:W-:Y:S01]  /*13370*/  UMOV UR9, UR17 ;  /* 0x0000001100097c82 */ /* 0x000fe20008000000 */
[----:B------:R-:W-:Y:S01]  /*13380*/  VIADD R8, R4, 0x300 ;  /* 0x0000030004087836 */ /* 0x000fe20000000000 */
[----:B------:R-:W-:Y:S01]  /*13390*/  R2UR UR19, R9 ;  /* 0x00000000091372ca */ /* 0x000fe200000e0000 */
[----:B------:R-:W-:Y:S01]  /*133a0*/  IMAD.MOV.U32 R9, RZ, RZ, 0x40000040 ;  /* 0x40000040ff097424 */ /* 0x000fe200078e00ff */
[----:B------:R-:W-:Y:S01]  /*133b0*/  UMOV UR53, 0x40000040 ;  /* 0x4000004000357882 */ /* 0x000fe20000000000 */
[----:B0-----:R-:W-:Y:S01]  /*133c0*/  IMAD.U32 R13, RZ, RZ, UR25 ;  /* 0x00000019ff0d7e24 */ /* 0x001fe2000f8e00ff */
[----:B------:R-:W-:Y:S01]  /*133d0*/  R2UR UR18, R8 ;  /* 0x00000000081272ca */ /* 0x000fe200000e0000 */
[----:B------:R-:W-:Y:S01]  /*133e0*/  VIADD R8, R4, 0x202 ;  /* 0x0000020204087836 */ /* 0x000fe20000000000 */
[----:B------:R-:W-:Y:S01]  /*133f0*/  UIADD3 UR48, UR20, 0x800, URZ ;  /* 0x0000080014307890 */ /* 0x000fe2000fffe03f */
[----:B------:R-:W-:Y:S01]  /*13400*/  IMAD.MOV.U32 R11, RZ, RZ, 0x40000040 ;  /* 0x40000040ff0b7424 */ /* 0x000fe200078e00ff */
[----:B------:R-:W-:Y:S01]  /*13410*/  UMOV UR49, 0x40000040 ;  /* 0x4000004000317882 */ /* 0x000fe20000000000 */
[----:B------:R-:W-:Y:S01]  /*13420*/  UIADD3 UR44, UR20, 0x802, URZ ;  /* 0x00000802142c7890 */ /* 0x000fe2000fffe03f */
[----:B------:R-:W0:Y:S01]  /*13430*/  LDC R0, c[0x0][0x448] ;  /* 0x00011200ff007b82 */ /* 0x000e220000000800 */
[----:B------:R-:W-:Y:S01]  /*13440*/  UMOV UR45, 0x40000040 ;  /* 0x40000040002d7882 */ /* 0x000fe20000000000 */
[----:B------:R-:W-:Y:S01]  /*13450*/  UIADD3 UR40, UR20, 0x804, URZ ;  /* 0x0000080414287890 */ /* 0x000fe2000fffe03f */
[----:B------:R-:W-:Y:S01]  /*13460*/  @!P1 VIADD R3, R3, 0x36840 ;  /* 0x0003684003039836 */ /* 0x000fe20000000000 */
[----:B------:R-:W-:Y:S01]  /*13470*/  UMOV UR41, 0x40000040 ;  /* 0x4000004000297882 */ /* 0x000fe20000000000 */
[----:B------:R-:W-:Y:S01]  /*13480*/  UIADD3 UR36, UR20, 0x806, URZ ;  /* 0x0000080614247890 */ /* 0x000fe2000fffe03f */
[----:B------:R-:W-:Y:S01]  /*13490*/  BSSY B0, `(.L_x_5909) ;  /* 0x0000a04000007945 */ /* 0x000fe20003800000 */
        /* <DEDUP_REMOVED lines=12> */
[----:B0-----:R-:W-:-:S13]  /*13560*/  ISETP.NE.AND P2, PT, R0, 0x1, PT ;  /* 0x000000010000780c */ /* 0x001fda0003f45270 */
[----:B------:R-:W0:Y:S01]  /*13570*/  @P2 LDC R5, c[0x0][0x44c] ;  /* 0x00011300ff052b82 */ /* 0x000e220000000800 */
        /* <DEDUP_REMOVED lines=29> */
[----:B------:R-:W-:Y:S02]  /*13750*/  UMOV UR9, UR23 ;  /* 0x0000001700097c82 */ /* 0x000fe40008000000 */
[----:B------:R-:W-:Y:S02]  /*13760*/  WARPGROUP.DEPBAR.LE gsb0, 0x0 ;  /* 0x00008000000079c5 */ /* 0x000fe40000010000 */
[----:B-----5:R-:W-:-:S06]  /*13770*/  WARPGROUP.ARRIVE ;  /* 0x00000000000079c5 */ /* 0x020fcc0000000000 */
[----:B------:R-:W-:Y:S01]  /*13780*/  HGMMA.64x16x16.F32.BF16 R40, gdesc[UR12], RZ, !UPT, gsb0 ;  /* 0x002000000c2879f0 */ /* 0x000fe2000c0018ff */
[----:B------:R-:W-:Y:S02]  /*13790*/  UMOV UR13, UR23 ;  /* 0x00000017000d7c82 */ /* 0x000fe40008000000 */
[----:B------:R-:W-:Y:S02]  /*137a0*/  WARPGROUP.DEPBAR.LE gsb0, 0x0 ;  /* 0x00008000000079c5 */ /* 0x000fe40000010000 */
[----:B------:R-:W-:-:S06]  /*137b0*/  WARPGROUP.ARRIVE ;  /* 0x00000000000079c5 */ /* 0x000fcc0000000000 */
[----:B------:R-:W-:Y:S01]  /*137c0*/  HGMMA.64x16x16.F32.BF16 R32, gdesc[UR4], RZ, !UPT, gsb0 ;  /* 0x00200000042079f0 */ /* 0x000fe2000c0018ff */
        /* <DEDUP_REMOVED lines=12> */
[----:B------:R-:W-:Y:S01]  /*13890*/  VIADD R6, R4, 0x182 ;  /* 0x0000018204067836 */ /* 0x000fe20000000000 */
[----:B------:R-:W-:Y:S01]  /*138a0*/  UMOV UR12, UR22 ;  /* 0x00000016000c7c82 */ /* 0x000fe20008000000 */
[----:B------:R-:W-:-:S02]  /*138b0*/  IMAD.MOV.U32 R7, RZ, RZ, 0x40000040 ;  /* 0x40000040ff077424 */ /* 0x000fc400078e00ff */
[----:B------:R-:W-:Y:S01]  /*138c0*/  IMAD.U32 R12, RZ, RZ, UR24 ;  /* 0x00000018ff0c7e24 */ /* 0x000fe2000f8e00ff */
[----:B------:R-:W-:Y:S01]  /*138d0*/  R2UR UR14, R6 ;  /* 0x00000000060e72ca */ /* 0x000fe200000e0000 */
[----:B------:R-:W-:Y:S01]  /*138e0*/  VIADD R6, R4, 0x282 ;  /* 0x0000028204067836 */ /* 0x000fe20000000000 */
[----:B------:R-:W-:Y:S01]  /*138f0*/  R2UR UR15, R7 ;  /* 0x00000000070f72ca */ /* 0x000fe200000e0000 */
[----:B------:R-:W-:Y:S01]  /*13900*/  IMAD.MOV.U32 R7, RZ, RZ, 0x40000040 ;  /* 0x40000040ff077424 */ /* 0x000fe200078e00ff */
[----:B------:R1:W-:Y:S01]  /*13910*/  STL.64 [R1+0x30], R12 ;  /* 0x0000300c01007387 */ /* 0x0003e20000100a00 */
        /* <DEDUP_REMOVED lines=17> */
[----:B-1----:R-:W-:Y:S01]  /*13a30*/  IMAD.U32 R13, RZ, RZ, UR25 ;  /* 0x00000019ff0d7e24 */ /* 0x002fe2000f8e00ff */
        /* <DEDUP_REMOVED lines=113> */
[----:B------:R-:W-:Y:S01]  /*14150*/  UMOV UR12, UR24 ;  /* 0x00000018000c7c82 */ /* 0x000fe20008000000 */
[----:B------:R-:W-:Y:S01]  /*14160*/  UMOV UR13, UR25 ;  /* 0x00000019000d7c82 */ /* 0x000fe20008000000 */
[----:B------:R-:W-:Y:S01]  /*14170*/  UMOV UR4, UR12 ;  /* 0x0000000c00047c82 */ /* 0x000fe20008000000 */
[----:B------:R-:W-:Y:S01]  /*14180*/  UMOV UR5, UR13 ;  /* 0x0000000d00057c82 */ /* 0x000fe20008000000 */
        /* <DEDUP_REMOVED lines=182> */
[----:B------:R1:W-:Y:S01]  /*14cf0*/  STL.64 [R1], R12 ;  /* 0x0000000c01007387 */ /* 0x0003e20000100a00 */
        /* <DEDUP_REMOVED lines=255> */
[----:B------:R-:W-:Y:S02]  /*15cf0*/  R2UR UR11, R9 ;  /* 0x00000000090b72ca */ /* 0x000fe400000e0000 */
[----:B------:R-:W2:Y:S01]  /*15d00*/  @P2 LDC R9, c[0x0][0x450] ;  /* 0x00011400ff092b82 */ /* 0x000ea20000000800 */
        /* <DEDUP_REMOVED lines=36> */
[----:B------:R-:W-:-:S04]  /*15f50*/  IMAD.IADD R10, R227, 0x1, R223 ;  /* 0x00000001e30a7824 */ /* 0x000fc800078e02df */
[----:B0-----:R-:W-:-:S05]  /*15f60*/  @P2 IMAD.HI.U32 R0, R10, R5, RZ ;  /* 0x000000050a002227 */ /* 0x001fca00078e00ff */
[----:B--2---:R-:W-:Y:S01]  /*15f70*/  @P2 SHF.R.U32.HI R10, RZ, R9, R0 ;  /* 0x00000009ff0a2219 */ /* 0x004fe20000011600 */
[----:B------:R-:W-:-:S04]  /*15f80*/  IMAD R0, R2, -0x70, RZ ;  /* 0xffffff9002007824 */ /* 0x000fc800078e02ff */
[----:B------:R-:W0:Y:S01]  /*15f90*/  SHFL.IDX PT, R9, R10, 0x1, 0x1c1f ;  /* 0x003c1f000a097f89 */ /* 0x000e2200000e0000 */
[----:B------:R-:W-:-:S04]  /*15fa0*/  IADD3 R5, -R225, 0x71, R0 ;  /* 0x00000071e1057810 */ /* 0x000fc80007ffe100 */
[----:B------:R-:W-:Y:S01]  /*15fb0*/  IADD3 R81, -R224, R5, R226 ;  /* 0x00000005e0517210 */ /* 0x000fe20007ffe1e2 */
[----:B------:R-:W-:Y:S01]  /*15fc0*/  IMAD.MOV.U32 R5, RZ, RZ, 0x40000040 ;  /* 0x40000040ff057424 */ /* 0x000fe200078e00ff */
        /* <DEDUP_REMOVED lines=39> */
[----:B------:R-:W-:Y:S02]  /*16240*/  IMAD R6, R2, -0x70, R226 ;  /* 0xffffff9002067824 */ /* 0x000fe400078e02e2 */
[----:B------:R-:W-:-:S03]  /*16250*/  IMAD.MOV.U32 R7, RZ, RZ, 0x40000040 ;  /* 0x40000040ff077424 */ /* 0x000fc600078e00ff */
[----:B-1----:R-:W-:Y:S01]  /*16260*/  IADD3 R12, -R225, 0x70, R6 ;  /* 0x00000070e10c7810 */ /* 0x002fe20007ffe106 */
[C---:B------:R-:W-:Y:S01]  /*16270*/  VIADD R6, R4.reuse, 0x906 ;  /* 0x0000090604067836 */ /* 0x040fe20000000000 */
[----:B------:R-:W-:Y:S01]  /*16280*/  R2UR UR11, R7 ;  /* 0x00000000070b72ca */ /* 0x000fe200000e0000 */
[----:B------:R-:W-:Y:S01]  /*16290*/  VIADD R4, R4, 0xa06 ;  /* 0x00000a0604047836 */ /* 0x000fe20000000000 */
[----:B0-----:R-:W-:Y:S01]  /*162a0*/  VIADDMNMX R0, R9, R81, R12, PT ;  /* 0x0000005109007246 */ /* 0x001fe2000380010c */
[----:B------:R-:W-:Y:S01]  /*162b0*/  IMAD.MOV.U32 R9, RZ, RZ, 0x40000040 ;  /* 0x40000040ff097424 */ /* 0x000fe200078e00ff */
[----:B------:R-:W-:Y:S02]  /*162c0*/  R2UR UR10, R6 ;  /* 0x00000000060a72ca */ /* 0x000fe400000e0000 */
[C---:B------:R-:W-:Y:S02]  /*162d0*/  ISETP.GT.AND P3, PT, R0.reuse, RZ, PT ;  /* 0x000000ff0000720c */ /* 0x040fe40003f64270 */
[----:B------:R-:W-:-:S02]  /*162e0*/  ISETP.GT.AND P4, PT, R0, 0x1, PT ;  /* 0x000000010000780c */ /* 0x000fc40003f84270 */
[----:B------:R-:W-:Y:S02]  /*162f0*/  ISETP.GT.AND P5, PT, R0, 0x8, PT ;  /* 0x000000080000780c */ /* 0x000fe40003fa4270 */
[----:B------:R-:W-:Y:S02]  /*16300*/  FSEL R83, R74, -INF , P3 ;  /* 0xff8000004a537808 */ /* 0x000fe40001800000 */
[----:B------:R-:W-:Y:S02]  /*16310*/  FSEL R95, R75, -INF , P4 ;  /* 0xff8000004b5f7808 */ /* 0x000fe40002000000 */
[----:B------:R-:W-:Y:S02]  /*16320*/  ISETP.GT.AND P3, PT, R0, 0x9, PT ;  /* 0x000000090000780c */ /* 0x000fe40003f64270 */
[----:B------:R-:W-:Y:S02]  /*16330*/  FSEL R87, R78, -INF , P5 ;  /* 0xff8000004e577808 */ /* 0x000fe40002800000 */
[----:B------:R-:W-:-:S02]  /*16340*/  FMNMX.FTZ R6, R83, R95, !PT ;  /* 0x0000005f53067209 */ /* 0x000fc40007810000 */
[C---:B------:R-:W-:Y:S02]  /*16350*/  ISETP.GT.AND P4, PT, R0.reuse, 0x10, PT ;  /* 0x000000100000780c */ /* 0x040fe40003f84270 */
[----:B------:R-:W-:Y:S02]  /*16360*/  FSEL R91, R79, -INF , P3 ;  /* 0xff8000004f5b7808 */ /* 0x000fe40001800000 */
[----:B------:R-:W-:Y:S02]  /*16370*/  FMNMX.FTZ R6, R87, R6, !PT ;  /* 0x0000000657067209 */ /* 0x000fe40007810000 */
[----:B------:R-:W-:Y:S02]  /*16380*/  ISETP.GT.AND P3, PT, R0, 0x11, PT ;  /* 0x000000110000780c */ /* 0x000fe40003f64270 */
[----:B------:R-:W-:Y:S02]  /*16390*/  FSEL R93, R66, -INF , P4 ;  /* 0xff800000425d7808 */ /* 0x000fe40002000000 */
[----:B------:R-:W-:-:S02]  /*163a0*/  FMNMX.FTZ R6, R91, R6, !PT ;  /* 0x000000065b067209 */ /* 0x000fc40007810000 */
[C---:B------:R-:W-:Y:S02]  /*163b0*/  ISETP.GT.AND P4, PT, R0.reuse, 0x18, PT ;  /* 0x000000180000780c */ /* 0x040fe40003f84270 */
[----:B------:R-:W-:Y:S02]  /*163c0*/  FSEL R89, R67, -INF , P3 ;  /* 0xff80000043597808 */ /* 0x000fe40001800000 */
[----:B------:R-:W-:Y:S01]  /*163d0*/  FMNMX.FTZ R6, R93, R6, !PT ;  /* 0x000000065d067209 */ /* 0x000fe20007810000 */
[----:B------:R-:W-:Y:S02]  /*163e0*/  WARPGROUP.DEPBAR.LE gsb0, 0x0 ;  /* 0x00008000000079c5 */ /* 0x000fe40000010000 */
[----:B------:R-:W-:Y:S01]  /*163f0*/  WARPGROUP.ARRIVE ;  /* 0x00000000000079c5 */ /* 0x000fe20000000000 */
[----:B------:R-:W-:Y:S02]  /*16400*/  ISETP.GT.AND P3, PT, R0, 0x19, PT ;  /* 0x000000190000780c */ /* 0x000fe40003f64270 */
[----:B------:R-:W-:-:S02]  /*16410*/  FSEL R85, R70, -INF , P4 ;  /* 0xff80000046557808 */ /* 0x000fc40002000000 */
[----:B------:R-:W-:Y:S01]  /*16420*/  FMNMX.FTZ R6, R89, R6, !PT ;  /* 0x0000000659067209 */ /* 0x000fe20007810000 */
[----:B------:R-:W-:Y:S01]  /*16430*/  HGMMA.64x16x16.F32.BF16 R48, gdesc[UR4], R48, gsb0 ;  /* 0x00200000043079f0 */ /* 0x000fe20008001830 */
[----:B------:R-:W-:Y:S01]  /*16440*/  R2UR UR6, R8 ;  /* 0x00000000080672ca */ /* 0x000fe200000e0000 */
[----:B------:R-:W-:Y:S01]  /*16450*/  UMOV UR4, UR36 ;  /* 0x0000002400047c82 */ /* 0x000fe20008000000 */
[----:B------:R-:W-:Y:S01]  /*16460*/  R2UR UR7, R9 ;  /* 0x00000000090772ca */ /* 0x000fe200000e0000 */
[----:B------:R-:W-:Y:S01]  /*16470*/  UMOV UR5, UR37 ;  /* 0x0000002500057c82 */ /* 0x000fe20008000000 */
        /* <DEDUP_REMOVED lines=24> */
[C---:B------:R-:W-:Y:S02]  /*16600*/  ISETP.GT.AND P3, PT, R0.reuse, 0x39, PT ;  /* 0x000000390000780c */ /* 0x040fe40003f64270 */
[----:B------:R-:W-:Y:S02]  /*16610*/  FMNMX.FTZ R6, R51, R6, !PT ;  /* 0x0000000633067209 */ /* 0x000fe40007810000 */
[----:B------:R-:W-:Y:S02]  /*16620*/  FSEL R55, R55, -INF , P3 ;  /* 0xff80000037377808 */ /* 0x000fe40001800000 */
[----:B------:R-:W-:Y:S01]  /*16630*/  ISETP.GT.AND P3, PT, R0, 0x41, PT ;  /* 0x000000410000780c */ /* 0x000fe20003f64270 */
[----:B------:R-:W-:Y:S02]  /*16640*/  WARPGROUP.DEPBAR.LE gsb0, 0x0 ;  /* 0x00008000000079c5 */ /* 0x000fe40000010000 */
[----:B------:R-:W-:Y:S01]  /*16650*/  WARPGROUP.ARRIVE ;  /* 0x00000000000079c5 */ /* 0x000fe20000000000 */
[----:B------:R-:W-:-:S02]  /*16660*/  FSEL R59, R43, -INF , P3 ;  /* 0xff8000002b3b7808 */ /* 0x000fc40001800000 */
        /* <DEDUP_REMOVED lines=14> */
[----:B------:R-:W-:Y:S01]  /*16750*/  FMNMX.FTZ R6, R59, R6, !PT ;  /* 0x000000063b067209 */ /* 0x000fe20007810000 */
[----:B------:R-:W0:Y:S01]  /*16760*/  @P2 LDC R46, c[0x0][0x450] ;  /* 0x00011400ff2e2b82 */ /* 0x000e220000000800 */
[----:B------:R-:W-:-:S02]  /*16770*/  ISETP.GT.AND P4, PT, R0, 0x50, PT ;  /* 0x000000500000780c */ /* 0x000fc40003f84270 */
[----:B------:R-:W-:Y:S02]  /*16780*/  FSEL R47, R47, -INF , P3 ;  /* 0xff8000002f2f7808 */ /* 0x000fe40001800000 */
[----:B------:R-:W-:Y:S02]  /*16790*/  FMNMX.FTZ R6, R21, R6, !PT ;  /* 0x0000000615067209 */ /* 0x000fe40007810000 */
[----:B------:R-:W-:Y:S02]  /*167a0*/  ISETP.GT.AND P3, PT, R0, 0x51, PT ;  /* 0x000000510000780c */ /* 0x000fe40003f64270 */
[----:B------:R-:W-:Y:S01]  /*167b0*/  FMNMX.FTZ R6, R47, R6, !PT ;  /* 0x000000062f067209 */ /* 0x000fe20007810000 */
[----:B------:R-:W-:Y:S02]  /*167c0*/  WARPGROUP.DEPBAR.LE gsb0, 0x0 ;  /* 0x00008000000079c5 */ /* 0x000fe40000010000 */
[----:B------:R-:W-:Y:S01]  /*167d0*/  WARPGROUP.ARRIVE ;  /* 0x00000000000079c5 */ /* 0x000fe20000000000 */
[----:B------:R-:W-:-:S02]  /*167e0*/  FSEL R43, R34, -INF , P4 ;  /* 0xff800000222b7808 */ /* 0x000fc40002000000 */
[C---:B------:R-:W-:Y:S01]  /*167f0*/  ISETP.GT.AND P4, PT, R0.reuse, 0x58, PT ;  /* 0x000000580000780c */ /* 0x040fe20003f84270 */
[----:B------:R-:W1:Y:S01]  /*16800*/  SHFL.IDX PT, R34, R10, RZ, 0x1c1f ;  /* 0x001c1fff0a227589 */ /* 0x000e6200000e0000 */
[----:B------:R-:W-:Y:S01]  /*16810*/  FSEL R35, R35, -INF , P3 ;  /* 0xff80000023237808 */ /* 0x000fe20001800000 */
[----:B------:R-:W-:Y:S01]  /*16820*/  HGMMA.64x16x16.F32.BF16 R24, gdesc[UR4], R24, gsb0 ;  /* 0x00200000041879f0 */ /* 0x000fe20008001818 */
[----:B------:R-:W-:Y:S01]  /*16830*/  FMNMX.FTZ R6, R43, R6, !PT ;  /* 0x000000062b067209 */ /* 0x000fe20007810000 */
[----:B------:R-:W-:Y:S01]  /*16840*/  ULDC UR4, c[0x0][0x988] ;  /* 0x0002620000047ab9 */ /* 0x000fe20000000800 */
[----:B------:R-:W-:Y:S02]  /*16850*/  ISETP.GT.AND P3, PT, R0, 0x59, PT ;  /* 0x000000590000780c */ /* 0x000fe40003f64270 */
[----:B------:R-:W-:Y:S02]  /*16860*/  FSEL R13, R38, -INF , P4 ;  /* 0xff800000260d7808 */ /* 0x000fe40002000000 */
[----:B------:R-:W-:-:S02]  /*16870*/  FMNMX.FTZ R6, R35, R6, !PT ;  /* 0x0000000623067209 */ /* 0x000fc40007810000 */
[C---:B------:R-:W-:Y:S02]  /*16880*/  ISETP.GT.AND P4, PT, R0.reuse, 0x60, PT ;  /* 0x000000600000780c */ /* 0x040fe40003f84270 */
[----:B------:R-:W-:Y:S02]  /*16890*/  FSEL R39, R39, -INF , P3 ;  /* 0xff80000027277808 */ /* 0x000fe40001800000 */
[----:B------:R-:W-:Y:S02]  /*168a0*/  FMNMX.FTZ R6, R13, R6, !PT ;  /* 0x000000060d067209 */ /* 0x000fe40007810000 */
[----:B------:R-:W-:Y:S02]  /*168b0*/  ISETP.GT.AND P3, PT, R0, 0x61, PT ;  /* 0x000000610000780c */ /* 0x000fe40003f64270 */
[----:B------:R-:W-:Y:S02]  /*168c0*/  FMNMX.FTZ R6, R39, R6, !PT ;  /* 0x0000000627067209 */ /* 0x000fe40007810000 */
[----:B-1----:R-:W-:-:S04]  /*168d0*/  VIADDMNMX R34, R34, R81, R12, PT ;  /* 0x0000005122227246 */ /* 0x002fc8000380010c */
[----:B------:R-:W-:Y:S01]  /*168e0*/  ISETP.GT.AND P5, PT, R34, 0x8, PT ;  /* 0x000000082200780c */ /* 0x000fe20003fa4270 */
[----:B------:R-:W-:Y:S02]  /*168f0*/  WARPGROUP.DEPBAR.LE gsb0, 0x0 ;  /* 0x00008000000079c5 */ /* 0x000fe40000010000 */
[----:B------:R-:W-:Y:S02]  /*16900*/  FSEL R15, R26, -INF , P4 ;  /* 0xff8000001a0f7808 */ /* 0x000fe40002000000 */
[C---:B------:R-:W-:Y:S02]  /*16910*/  ISETP.GT.AND P4, PT, R0.reuse, 0x68, PT ;  /* 0x000000680000780c */ /* 0x040fe40003f84270 */
[----:B------:R-:W-:Y:S02]  /*16920*/  FSEL R27, R27, -INF , P3 ;  /* 0xff8000001b1b7808 */ /* 0x000fe40001800000 */
[----:B------:R-:W-:Y:S02]  /*16930*/  FMNMX.FTZ R6, R15, R6, !PT ;  /* 0x000000060f067209 */ /* 0x000fe40007810000 */
[----:B------:R-:W-:Y:S01]  /*16940*/  ISETP.GT.AND P3, PT, R0, 0x69, PT ;  /* 0x000000690000780c */ /* 0x000fe20003f64270 */
[----:B------:R-:W-:Y:S01]  /*16950*/  IMAD.U32 R0, RZ, RZ, UR4 ;  /* 0x00000004ff007e24 */ /* 0x000fe2000f8e00ff */
[----:B------:R-:W-:-:S02]  /*16960*/  FSEL R11, R30, -INF , P4 ;  /* 0xff8000001e0b7808 */ /* 0x000fc40002000000 */
[----:B------:R-:W-:Y:S02]  /*16970*/  FMNMX.FTZ R6, R27, R6, !PT ;  /* 0x000000061b067209 */ /* 0x000fe40007810000 */
[----:B------:R-:W-:Y:S02]  /*16980*/  FSEL R31, R31, -INF , P3 ;  /* 0xff8000001f1f7808 */ /* 0x000fe40001800000 */
[----:B------:R-:W-:Y:S02]  /*16990*/  FMNMX.FTZ R6, R11, R6, !PT ;  /* 0x000000060b067209 */ /* 0x000fe40007810000 */
[----:B------:R-:W-:Y:S02]  /*169a0*/  ISETP.GT.AND P4, PT, R34, 0x1, PT ;  /* 0x000000012200780c */ /* 0x000fe40003f84270 */
[----:B------:R-:W-:-:S05]  /*169b0*/  FMNMX.FTZ R6, R31, R6, !PT ;  /* 0x000000061f067209 */ /* 0x000fca0007810000 */
[----:B------:R-:W1:Y:S02]  /*169c0*/  SHFL.BFLY PT, R97, R6, 0x2, 0x1f ;  /* 0x0c401f0006617f89 */ /* 0x000e6400000e0000 */
[----:B-1----:R-:W-:Y:S02]  /*169d0*/  FMNMX.FTZ R97, R6, R97, !PT ;  /* 0x0000006106617209 */ /* 0x002fe40007810000 */
[----:B------:R-:W-:Y:S02]  /*169e0*/  FSEL R6, R73, -INF , P4 ;  /* 0xff80000049067808 */ /* 0x000fe40002000000 */
[----:B------:R-:W-:Y:S01]  /*169f0*/  FSEL R73, R76, -INF , P5 ;  /* 0xff8000004c497808 */ /* 0x000fe20002800000 */
[----:B------:R-:W1:Y:S01]  /*16a00*/  SHFL.BFLY PT, R4, R97, 0x1, 0x1f ;  /* 0x0c201f0061047f89 */ /* 0x000e6200000e0000 */
        /* <DEDUP_REMOVED lines=8> */
[----:B-1----:R-:W-:Y:S02]  /*16a90*/  FMNMX.FTZ R4, R97, R4, !PT ;  /* 0x0000000461047209 */ /* 0x002fe40007810000 */
[----:B------:R-:W-:Y:S02]  /*16aa0*/  CS2R R96, SRZ ;  /* 0x0000000000607805 */ /* 0x000fe4000001ff00 */
[----:B------:R-:W-:Y:S02]  /*16ab0*/  ISETP.GT.AND P4, PT, R34, 0x31, PT ;  /* 0x000000312200780c */ /* 0x000fe40003f84270 */
[C---:B------:R-:W-:Y:S01]  /*16ac0*/  FSETP.NEU.FTZ.AND P3, PT, R4.reuse, -INF , PT ;  /* 0xff8000000400780b */ /* 0x040fe20003f7d000 */
[----:B------:R-:W-:Y:S01]  /*16ad0*/  FMUL.FTZ R14, R4, R0 ;  /* 0x00000000040e7220 */ /* 0x000fe20000410000 */
[----:B------:R-:W-:-:S02]  /*16ae0*/  FSEL R49, R49, -INF , P4 ;  /* 0xff80000031317808 */ /* 0x000fc40002000000 */
[----:B------:R-:W-:Y:S02]  /*16af0*/  ISETP.GT.AND P4, PT, R34, 0x39, PT ;  /* 0x000000392200780c */ /* 0x000fe40003f84270 */
[----:B------:R-:W-:Y:S02]  /*16b00*/  FSEL R14, R14, RZ, P3 ;  /* 0x000000ff0e0e7208 */ /* 0x000fe40001800000 */
[----:B------:R-:W-:Y:S02]  /*16b10*/  ISETP.GT.AND P3, PT, R34, RZ, PT ;  /* 0x000000ff2200720c */ /* 0x000fe40003f64270 */
[----:B------:R-:W-:Y:S01]  /*16b20*/  FSEL R53, R53, -INF , P4 ;  /* 0xff80000035357808 */ /* 0x000fe20002000000 */
[-CC-:B------:R-:W-:Y:S01]  /*16b30*/  FFMA.FTZ R201, R83, R0.reuse, -R14.reuse ;  /* 0x0000000053c97223 */ /* 0x180fe2000001080e */
[----:B------:R-:W-:Y:S01]  /*16b40*/  FSEL R81, R72, -INF , P3 ;  /* 0xff80000048517808 */ /* 0x000fe20001800000 */
[-CC-:B------:R-:W-:Y:S01]  /*16b50*/  FFMA.FTZ R203, R87, R0.reuse, -R14.reuse ;  /* 0x0000000057cb7223 */ /* 0x180fe2000001080e */
[C---:B------:R-:W-:Y:S01]  /*16b60*/  ISETP.GT.AND P3, PT, R34.reuse, 0x9, PT ;  /* 0x000000092200780c */ /* 0x040fe20003f64270 */
[--C-:B------:R-:W-:Y:S01]  /*16b70*/  FFMA.FTZ R20, R91, R0, -R14.reuse ;  /* 0x000000005b147223 */ /* 0x100fe2000001080e */
[----:B------:R-:W-:Y:S01]  /*16b80*/  FMNMX.FTZ R10, R81, R6, !PT ;  /* 0x00000006510a7209 */ /* 0x000fe20007810000 */
[-CC-:B------:R-:W-:Y:S01]  /*16b90*/  FFMA.FTZ R197, R93, R0.reuse, -R14.reuse ;  /* 0x000000005dc57223 */ /* 0x180fe2000001080e */
[----:B------:R-:W-:Y:S01]  /*16ba0*/  FSEL R77, R77, -INF , P3 ;  /* 0xff8000004d4d7808 */ /* 0x000fe20001800000 */
        /* <DEDUP_REMOVED lines=16> */
[--C-:B------:R-:W-:Y:S01]  /*16cb0*/  FFMA.FTZ R189, R7, R0, -R14.reuse ;  /* 0x0000000007bd7223 */ /* 0x100fe2000001080e */
[----:B------:R-:W-:Y:S01]  /*16cc0*/  ISETP.GT.AND P3, PT, R34, 0x20, PT ;  /* 0x000000202200780c */ /* 0x000fe20003f64270 */
[----:B------:R1:W-:Y:S01]  /*16cd0*/  MUFU.EX2 R10, R20 ;  /* 0x00000014000a7308 */ /* 0x0003e20000000800 */
[----:B------:R-:W-:Y:S01]  /*16ce0*/  FMNMX.FTZ R12, R87, R12, !PT ;  /* 0x0000000c570c7209 */ /* 0x000fe20007810000 */
[-CC-:B------:R-:W-:Y:S01]  /*16cf0*/  FFMA.FTZ R185, R9, R0.reuse, -R14.reuse ;  /* 0x0000000009b97223 */ /* 0x180fe2000001080e */
[----:B------:R-:W-:Y:S01]  /*16d00*/  FSEL R91, R56, -INF , P3 ;  /* 0xff800000385b7808 */ /* 0x000fe20001800000 */
[--C-:B------:R-:W-:Y:S01]  /*16d10*/  FFMA.FTZ R179, R11, R0, -R14.reuse ;  /* 0x000000000bb37223 */ /* 0x100fe2000001080e */
[----:B------:R-:W-:Y:S01]  /*16d20*/  FMNMX.FTZ R12, R69, R12, !PT ;  /* 0x0000000c450c7209 */ /* 0x000fe20007810000 */
[--C-:B------:R-:W-:Y:S01]  /*16d30*/  FFMA.FTZ R183, R13, R0, -R14.reuse ;  /* 0x000000000db77223 */ /* 0x100fe2000001080e */
[----:B------:R-:W-:Y:S01]  /*16d40*/  ISETP.GT.AND P3, PT, R34, 0x28, PT ;  /* 0x000000282200780c */ /* 0x000fe20003f64270 */
[----:B------:R-:W-:Y:S01]  /*16d50*/  MUFU.EX2 R201, R201 ;  /* 0x000000c900c97308 */ /* 0x000fe20000000800 */
[----:B------:R-:W-:Y:S01]  /*16d60*/  FMNMX.FTZ R12, R91, R12, !PT ;  /* 0x0000000c5b0c7209 */ /* 0x000fe20007810000 */
[-CC-:B------:R-:W-:Y:S01]  /*16d70*/  FFMA.FTZ R177, R15, R0.reuse, -R14.reuse ;  /* 0x000000000fb17223 */ /* 0x180fe2000001080e */
[----:B------:R-:W-:Y:S01]  /*16d80*/  FSEL R93, R60, -INF , P3 ;  /* 0xff8000003c5d7808 */ /* 0x000fe20001800000 */
[--C-:B------:R-:W-:Y:S01]  /*16d90*/  FFMA.FTZ R187, R21, R0, -R14.reuse ;  /* 0x0000000015bb7223 */ /* 0x100fe2000001080e */
[----:B-1----:R-:W-:Y:S01]  /*16da0*/  FMNMX.FTZ R20, R57, R12, !PT ;  /* 0x0000000c39147209 */ /* 0x002fe20007810000 */
[--C-:B------:R-:W-:Y:S01]  /*16db0*/  FFMA.FTZ R27, R27, R0, -R14.reuse ;  /* 0x000000001b1b7223 */ /* 0x100fe2000001080e */
[----:B------:R-:W-:Y:S01]  /*16dc0*/  ISETP.GT.AND P3, PT, R34, 0x30, PT ;  /* 0x000000302200780c */ /* 0x000fe20003f64270 */
[----:B------:R1:W-:Y:S01]  /*16dd0*/  MUFU.EX2 R12, R26 ;  /* 0x0000001a000c7308 */ /* 0x0003e20000000800 */
[----:B------:R-:W-:Y:S01]  /*16de0*/  FMNMX.FTZ R20, R93, R20, !PT ;  /* 0x000000145d147209 */ /* 0x000fe20007810000 */
[----:B------:R-:W-:Y:S01]  /*16df0*/  FFMA.FTZ R181, R43, R0, -R14 ;  /* 0x000000002bb57223 */ /* 0x000fe2000001080e */
[----:B------:R-:W-:-:S02]  /*16e00*/  FSEL R89, R48, -INF , P3 ;  /* 0xff80000030597808 */ /* 0x000fc40001800000 */
[----:B------:R-:W-:Y:S02]  /*16e10*/  FMNMX.FTZ R20, R61, R20, !PT ;  /* 0x000000143d147209 */ /* 0x000fe40007810000 */
[----:B------:R-:W-:Y:S01]  /*16e20*/  ISETP.GT.AND P3, PT, R34, 0x38, PT ;  /* 0x000000382200780c */ /* 0x000fe20003f64270 */
[----:B------:R-:W2:Y:S01]  /*16e30*/  MUFU.EX2 R8, R8 ;  /* 0x0000000800087308 */ /* 0x000ea20000000800 */
[----:B------:R-:W-:Y:S02]  /*16e40*/  FMNMX.FTZ R20, R89, R20, !PT ;  /* 0x0000001459147209 */ /* 0x000fe40007810000 */
[----:B------:R-:W-:Y:S02]  /*16e50*/  FSEL R85, R52, -INF , P3 ;  /* 0xff80000034557808 */ /* 0x000fe40001800000 */
[----:B-1----:R-:W-:Y:S02]  /*16e60*/  FMNMX.FTZ R26, R49, R20, !PT ;  /* 0x00000014311a7209 */ /* 0x002fe40007810000 */
[----:B------:R-:W-:Y:S01]  /*16e70*/  ISETP.GT.AND P3, PT, R34, 0x40, PT ;  /* 0x000000402200780c */ /* 0x000fe20003f64270 */
[----:B------:R1:W-:Y:S01]  /*16e80*/  MUFU.EX2 R20, R30 ;  /* 0x0000001e00147308 */ /* 0x0003e20000000800 */
[----:B------:R-:W-:-:S02]  /*16e90*/  FMNMX.FTZ R26, R85, R26, !PT ;  /* 0x0000001a551a7209 */ /* 0x000fc40007810000 */
[----:B------:R-:W-:Y:S02]  /*16ea0*/  ISETP.GT.AND P4, PT, R34, 0x41, PT ;  /* 0x000000412200780c */ /* 0x000fe40003f84270 */
[----:B------:R-:W-:Y:S02]  /*16eb0*/  FSEL R79, R40, -INF , P3 ;  /* 0xff800000284f7808 */ /* 0x000fe40001800000 */
[----:B------:R-:W-:Y:S01]  /*16ec0*/  FMNMX.FTZ R26, R53, R26, !PT ;  /* 0x0000001a351a7209 */ /* 0x000fe20007810000 */
[----:B------:R-:W3:Y:S01]  /*16ed0*/  MUFU.EX2 R203, R203 ;  /* 0x000000cb00cb7308 */ /* 0x000ee20000000800 */
[----:B------:R-:W-:Y:S02]  /*16ee0*/  ISETP.GT.AND P3, PT, R34, 0x48, PT ;  /* 0x000000482200780c */ /* 0x000fe40003f64270 */
[----:B------:R-:W-:Y:S02]  /*16ef0*/  FSEL R75, R41, -INF , P4 ;  /* 0xff800000294b7808 */ /* 0x000fe40002000000 */
[----:B------:R-:W-:-:S02]  /*16f00*/  FMNMX.FTZ R26, R79, R26, !PT ;  /* 0x0000001a4f1a7209 */ /* 0x000fc40007810000 */
[----:B------:R-:W-:Y:S01]  /*16f10*/  ISETP.GT.AND P4, PT, R34, 0x49, PT ;  /* 0x000000492200780c */ /* 0x000fe20003f84270 */
[----:B------:R-:W4:Y:S01]  /*16f20*/  MUFU.EX2 R197, R197 ;  /* 0x000000c500c57308 */ /* 0x000f220000000800 */
[----:B------:R-:W-:Y:S02]  /*16f30*/  FSEL R41, R44, -INF , P3 ;  /* 0xff8000002c297808 */ /* 0x000fe40001800000 */
[----:B-1----:R-:W-:Y:S01]  /*16f40*/  FMNMX.FTZ R30, R75, R26, !PT ;  /* 0x0000001a4b1e7209 */ /* 0x002fe20007810000 */
[----:B------:R-:W1:Y:S01]  /*16f50*/  @P2 LDC R44, c[0x0][0x44c] ;  /* 0x00011300ff2c2b82 */ /* 0x000e620000000800 */
[----:B------:R-:W-:Y:S02]  /*16f60*/  FSEL R45, R45, -INF , P4 ;  /* 0xff8000002d2d7808 */ /* 0x000fe40002000000 */
[----:B------:R-:W-:Y:S01]  /*16f70*/  ISETP.GT.AND P3, PT, R34, 0x50, PT ;  /* 0x000000502200780c */ /* 0x000fe20003f64270 */
[----:B------:R-:W4:Y:S01]  /*16f80*/  MUFU.EX2 R199, R199 ;  /* 0x000000c700c77308 */ /* 0x000f220000000800 */
[----:B------:R-:W-:-:S02]  /*16f90*/  FMNMX.FTZ R30, R41, R30, !PT ;  /* 0x0000001e291e7209 */ /* 0x000fc40007810000 */
[----:B------:R-:W-:Y:S02]  /*16fa0*/  ISETP.GT.AND P4, PT, R34, 0x51, PT ;  /* 0x000000512200780c */ /* 0x000fe40003f84270 */
[----:B------:R-:W-:Y:S02]  /*16fb0*/  FSEL R71, R32, -INF , P3 ;  /* 0xff80000020477808 */ /* 0x000fe40001800000 */
[----:B------:R-:W-:Y:S01]  /*16fc0*/  FMNMX.FTZ R30, R45, R30, !PT ;  /* 0x0000001e2d1e7209 */ /* 0x000fe20007810000 */
[----:B------:R0:W-:Y:S01]  /*16fd0*/  MUFU.EX2 R26, R38 ;  /* 0x00000026001a7308 */ /* 0x0001e20000000800 */
[----:B------:R-:W-:Y:S02]  /*16fe0*/  ISETP.GT.AND P3, PT, R34, 0x58, PT ;  /* 0x000000582200780c */ /* 0x000fe40003f64270 */
[----:B------:R-:W-:Y:S02]  /*16ff0*/  FSEL R33, R33, -INF , P4 ;  /* 0xff80000021217808 */ /* 0x000fe40002000000 */
[----:B------:R-:W-:-:S02]  /*17000*/  FMNMX.FTZ R30, R71, R30, !PT ;  /* 0x0000001e471e7209 */ /* 0x000fc40007810000 */
[----:B------:R-:W-:Y:S01]  /*17010*/  ISETP.GT.AND P4, PT, R34, 0x59, PT ;  /* 0x000000592200780c */ /* 0x000fe20003f84270 */
[----:B------:R-:W-:Y:S01]  /*17020*/  MUFU.EX2 R193, R193 ;  /* 0x000000c100c17308 */ /* 0x000fe20000000800 */
[----:B------:R-:W-:Y:S01]  /*17030*/  FSEL R67, R36, -INF , P3 ;  /* 0xff80000024437808 */ /* 0x000fe20001800000 */
[--C-:B------:R-:W-:Y:S01]  /*17040*/  FFMA.FTZ R36, R63, R0, -R14.reuse ;  /* 0x000000003f247223 */ /* 0x100fe2000001080e */
[----:B------:R-:W-:Y:S01]  /*17050*/  FMNMX.FTZ R32, R33, R30, !PT ;  /* 0x0000001e21207209 */ /* 0x000fe20007810000 */
[----:B0-----:R-:W-:Y:S01]  /*17060*/  FFMA.FTZ R38, R39, R0, -R14 ;  /* 0x0000000027267223 */ /* 0x001fe2000001080e */
[----:B------:R-:W-:Y:S01]  /*17070*/  FSEL R37, R37, -INF , P4 ;  /* 0xff80000025257808 */ /* 0x000fe20002000000 */
[----:B-1----:R-:W-:Y:S01]  /*17080*/  @P2 IMAD.HI.U32 R39, R223, R44, RZ ;  /* 0x0000002cdf272227 */ /* 0x002fe200078e00ff */
[----:B------:R-:W-:Y:S01]  /*17090*/  ISETP.GT.AND P3, PT, R34, 0x60, PT ;  /* 0x000000602200780c */ /* 0x000fe20003f64270 */
[----:B------:R0:W-:Y:S01]  /*170a0*/  MUFU.EX2 R30, R36 ;  /* 0x00000024001e7308 */ /* 0x0001e20000000800 */
[----:B------:R-:W-:-:S02]  /*170b0*/  FMNMX.FTZ R32, R67, R32, !PT ;  /* 0x0000002043207209 */ /* 0x000fc40007810000 */
[----:B------:R-:W-:Y:S02]  /*170c0*/  ISETP.GT.AND P4, PT, R34, 0x61, PT ;  /* 0x000000612200780c */ /* 0x000fe40003f84270 */
[----:B------:R-:W-:Y:S01]  /*170d0*/  FSEL R63, R24, -INF , P3 ;  /* 0xff800000183f7808 */ /* 0x000fe20001800000 */
[----:B------:R-:W-:Y:S01]  /*170e0*/  FFMA.FTZ R24, R51, R0, -R14 ;  /* 0x0000000033187223 */ /* 0x000fe2000001080e */
[----:B------:R-:W-:Y:S01]  /*170f0*/  FMNMX.FTZ R32, R37, R32, !PT ;  /* 0x0000002025207209 */ /* 0x000fe20007810000 */
[----:B------:R-:W-:Y:S01]  /*17100*/  MUFU.EX2 R195, R195 ;  /* 0x000000c300c37308 */ /* 0x000fe20000000800 */
[----:B------:R-:W-:Y:S02]  /*17110*/  ISETP.GT.AND P3, PT, R34, 0x68, PT ;  /* 0x000000682200780c */ /* 0x000fe40003f64270 */
[----:B------:R-:W-:Y:S02]  /*17120*/  CS2R R50, SRZ ;  /* 0x0000000000327805 */ /* 0x000fe4000001ff00 */
[----:B------:R-:W-:-:S02]  /*17130*/  FSEL R25, R25, -INF , P4 ;  /* 0xff80000019197808 */ /* 0x000fc40002000000 */
[----:B------:R-:W-:Y:S02]  /*17140*/  FMNMX.FTZ R32, R63, R32, !PT ;  /* 0x000000203f207209 */ /* 0x000fe40007810000 */
[----:B------:R-:W-:Y:S01]  /*17150*/  ISETP.GT.AND P4, PT, R34, 0x69, PT ;  /* 0x000000692200780c */ /* 0x000fe20003f84270 */
[--C-:B------:R-:W-:Y:S01]  /*17160*/  FFMA.FTZ R34, R47, R0, -R14.reuse ;  /* 0x000000002f227223 */ /* 0x100fe2000001080e */
[----:B------:R-:W-:Y:S01]  /*17170*/  FSEL R95, R28, -INF , P3 ;  /* 0xff8000001c5f7808 */ /* 0x000fe20001800000 */
[----:B------:R-:W-:Y:S01]  /*17180*/  IMAD.MOV.U32 R47, RZ, RZ, R223 ;  /* 0x000000ffff2f7224 */ /* 0x000fe200078e00df */
[----:B------:R-:W-:Y:S01]  /*17190*/  FMNMX.FTZ R32, R25, R32, !PT ;  /* 0x0000002019207209 */ /* 0x000fe20007810000 */
[----:B------:R-:W-:Y:S01]  /*171a0*/  MUFU.EX2 R189, R189 ;  /* 0x000000bd00bd7308 */ /* 0x000fe20000000800 */
[----:B------:R-:W-:Y:S01]  /*171b0*/  FSEL R29, R29, -INF , P4 ;  /* 0xff8000001d1d7808 */ /* 0x000fe20002000000 */
[----:B------:R-:W-:Y:S01]  /*171c0*/  FFMA.FTZ R28, R55, R0, -R14 ;  /* 0x00000000371c7223 */ /* 0x000fe2000001080e */
[----:B------:R-:W-:-:S02]  /*171d0*/  FMNMX.FTZ R32, R95, R32, !PT ;  /* 0x000000205f207209 */ /* 0x000fc40007810000 */
[----:B------:R-:W-:Y:S02]  /*171e0*/  CS2R R54, SRZ ;  /* 0x0000000000367805 */ /* 0x000fe4000001ff00 */
[----:B------:R-:W-:Y:S02]  /*171f0*/  @P2 SHF.R.U32.HI R47, RZ, R46, R39 ;  /* 0x0000002eff2f2219 */ /* 0x000fe40000011627 */
[----:B------:R-:W-:Y:S01]  /*17200*/  FMNMX.FTZ R5, R29, R32, !PT ;  /* 0x000000201d057209 */ /* 0x000fe20007810000 */
[----:B------:R-:W-:Y:S01]  /*17210*/  MUFU.EX2 R24, R24 ;  /* 0x0000001800187308 */ /* 0x000fe20000000800 */
[--C-:B------:R-:W-:Y:S01]  /*17220*/  FFMA.FTZ R32, R59, R0, -R14.reuse ;  /* 0x000000003b207223 */ /* 0x100fe2000001080e */
[----:B------:R-:W-:Y:S02]  /*17230*/  CS2R R58, SRZ ;  /* 0x00000000003a7805 */ /* 0x000fe4000001ff00 */
[----:B0-----:R-:W0:Y:S04]  /*17240*/  SHFL.BFLY PT, R36, R5, 0x2, 0x1f ;  /* 0x0c401f0005247f89 */ /* 0x001e2800000e0000 */
        /* <DEDUP_REMOVED lines=11> */
[----:B0-----:R-:W-:-:S04]  /*17300*/  FMNMX.FTZ R5, R7, R40, !PT ;  /* 0x0000002807057209 */ /* 0x001fc80007810000 */
[C---:B------:R-:W-:Y:S01]  /*17310*/  FSETP.NEU.FTZ.AND P3, PT, R5.reuse, -INF , PT ;  /* 0xff8000000500780b */ /* 0x040fe20003f7d000 */
[----:B------:R-:W-:Y:S02]  /*17320*/  FMUL.FTZ R42, R5, R0 ;  /* 0x00000000052a7220 */ /* 0x000fe40000410000 */
[----:B------:R0:W-:Y:S03]  /*17330*/  MUFU.EX2 R40, R27 ;  /* 0x0000001b00287308 */ /* 0x0001e60000000800 */
[----:B------:R-:W-:-:S05]  /*17340*/  FSEL R42, R42, RZ, P3 ;  /* 0x000000ff2a2a7208 */ /* 0x000fca0001800000 */
[-CC-:B------:R-:W-:Y:S01]  /*17350*/  FFMA.FTZ R200, R81, R0.reuse, -R42.reuse ;  /* 0x0000000051c87223 */ /* 0x180fe2000001082a */
[-CC-:B------:R-:W-:Y:S01]  /*17360*/  FFMA.FTZ R9, R6, R0.reuse, -R42.reuse ;  /* 0x0000000006097223 */ /* 0x180fe2000001082a */
[-C--:B------:R-:W-:Y:S01]  /*17370*/  FFMA.FTZ R202, R73, R0.reuse, -R42 ;  /* 0x0000000049ca7223 */ /* 0x080fe2000001082a */
[----:B--2---:R-:W-:Y:S01]  /*17380*/  FADD.FTZ R6, R201, R8 ;  /* 0x00000008c9067221 */ /* 0x004fe20000010000 */
[-CC-:B------:R-:W-:Y:S01]  /*17390*/  FFMA.FTZ R11, R77, R0.reuse, -R42.reuse ;  /* 0x000000004d0b7223 */ /* 0x180fe2000001082a */
[-C--:B------:R-:W-:Y:S01]  /*173a0*/  FFMA.FTZ R196, R83, R0.reuse, -R42 ;  /* 0x0000000053c47223 */ /* 0x080fe2000001082a */
[----:B------:R-:W-:Y:S01]  /*173b0*/  MUFU.EX2 R200, R200 ;  /* 0x000000c800c87308 */ /* 0x000fe20000000800 */
[----:B---3--:R-:W-:Y:S01]  /*173c0*/  FADD.FTZ R7, R203, R6 ;  /* 0x00000006cb077221 */ /* 0x008fe20000010000 */
[-CC-:B------:R-:W-:Y:S01]  /*173d0*/  FFMA.FTZ R13, R65, R0.reuse, -R42.reuse ;  /* 0x00000000410d7223 */ /* 0x180fe2000001082a */
[-CC-:B------:R-:W-:Y:S01]  /*173e0*/  FFMA.FTZ R198, R87, R0.reuse, -R42.reuse ;  /* 0x0000000057c67223 */ /* 0x180fe2000001082a */
[-CC-:B------:R-:W-:Y:S01]  /*173f0*/  FFMA.FTZ R15, R69, R0.reuse, -R42.reuse ;  /* 0x00000000450f7223 */ /* 0x180fe2000001082a */
[----:B------:R-:W-:Y:S01]  /*17400*/  FADD.FTZ R6, R10, R7 ;  /* 0x000000070a067221 */ /* 0x000fe20000010000 */
[-CC-:B------:R-:W-:Y:S01]  /*17410*/  FFMA.FTZ R192, R91, R0.reuse, -R42.reuse ;  /* 0x000000005bc07223 */ /* 0x180fe2000001082a */
[-C--:B------:R-:W-:Y:S01]  /*17420*/  FFMA.FTZ R21, R57, R0.reuse, -R42 ;  /* 0x0000000039157223 */ /* 0x080fe2000001082a */
[----:B------:R-:W1:Y:S01]  /*17430*/  MUFU.EX2 R9, R9 ;  /* 0x0000000900097308 */ /* 0x000e620000000800 */
[----:B----4-:R-:W-:Y:S01]  /*17440*/  FADD.FTZ R7, R197, R6 ;  /* 0x00000006c5077221 */ /* 0x010fe20000010000 */
[-CC-:B------:R-:W-:Y:S01]  /*17450*/  FFMA.FTZ R194, R93, R0.reuse, -R42.reuse ;  /* 0x000000005dc27223 */ /* 0x180fe2000001082a */
[-CC-:B0-----:R-:W-:Y:S01]  /*17460*/  FFMA.FTZ R27, R61, R0.reuse, -R42.reuse ;  /* 0x000000003d1b7223 */ /* 0x181fe2000001082a */
[-CC-:B------:R-:W-:Y:S01]  /*17470*/  FFMA.FTZ R188, R89, R0.reuse, -R42.reuse ;  /* 0x0000000059bc7223 */ /* 0x180fe2000001082a */
[----:B------:R-:W-:Y:S01]  /*17480*/  FADD.FTZ R6, R12, R7 ;  /* 0x000000070c067221 */ /* 0x000fe20000010000 */
[-CC-:B------:R-:W-:Y:S01]  /*17490*/  FFMA.FTZ R186, R41, R0.reuse, -R42.reuse ;  /* 0x0000000029ba7223 */ /* 0x180fe2000001082a */
[-C--:B------:R-:W-:Y:S01]  /*174a0*/  FFMA.FTZ R31, R49, R0.reuse, -R42 ;  /* 0x00000000311f7223 */ /* 0x080fe2000001082a */
[----:B------:R-:W0:Y:S01]  /*174b0*/  MUFU.EX2 R202, R202 ;  /* 0x000000ca00ca7308 */ /* 0x000e220000000800 */
[----:B------:R-:W-:Y:S01]  /*174c0*/  FADD.FTZ R39, R199, R6 ;  /* 0x00000006c7277221 */ /* 0x000fe20000010000 */
[----:B------:R-:W-:Y:S01]  /*174d0*/  @!P1 PRMT R6, RZ, 0x654, R3 ;  /* 0x00000654ff069816 */ /* 0x000fe20000000003 */
[-CC-:B------:R-:W-:Y:S01]  /*174e0*/  FFMA.FTZ R190, R85, R0.reuse, -R42.reuse ;  /* 0x0000000055be7223 */ /* 0x180fe2000001082a */
[-CC-:B------:R-:W-:Y:S01]  /*174f0*/  FFMA.FTZ R35, R53, R0.reuse, -R42.reuse ;  /* 0x0000000035237223 */ /* 0x180fe2000001082a */
[----:B------:R-:W-:Y:S01]  /*17500*/  FADD.FTZ R46, R20, R39 ;  /* 0x00000027142e7221 */ /* 0x000fe20000010000 */
[----:B------:R2:W-:Y:S01]  /*17510*/  @!P1 SYNCS.ARRIVE.TRANS64.RED.A1T0 RZ, [R6+URZ], RZ ;  /* 0x000000ff06ff99a7 */ /* 0x0005e2000810043f */
[-C--:B------:R-:W-:Y:S01]  /*17520*/  FFMA.FTZ R184, R79, R0.reuse, -R42 ;  /* 0x000000004fb87223 */ /* 0x080fe2000001082a */
[----:B------:R-:W3:Y:S01]  /*17530*/  MUFU.EX2 R11, R11 ;  /* 0x0000000b000b7308 */ /* 0x000ee20000000800 */
[----:B-1----:R-:W-:Y:S01]  /*17540*/  FADD.FTZ R7, R200, R9 ;  /* 0x00000009c8077221 */ /* 0x002fe20000010000 */
[----:B------:R-:W-:Y:S01]  /*17550*/  FADD.FTZ R43, R193, R46 ;  /* 0x0000002ec12b7221 */ /* 0x000fe20000010000 */
[-CC-:B------:R-:W-:Y:S01]  /*17560*/  FFMA.FTZ R75, R75, R0.reuse, -R42.reuse ;  /* 0x000000004b4b7223 */ /* 0x180fe2000001082a */
[-CC-:B------:R-:W-:Y:S01]  /*17570*/  FFMA.FTZ R45, R45, R0.reuse, -R42.reuse ;  /* 0x000000002d2d7223 */ /* 0x180fe2000001082a */
[----:B------:R-:W-:Y:S01]  /*17580*/  FFMA.FTZ R71, R71, R0, -R42 ;  /* 0x0000000047477223 */ /* 0x000fe2000001082a */
[----:B------:R-:W-:Y:S01]  /*17590*/  FADD.FTZ R46, R26, R43 ;  /* 0x0000002b1a2e7221 */ /* 0x000fe20000010000 */
[----:B--2---:R-:W-:Y:S01]  /*175a0*/  IMAD.MOV.U32 R6, RZ, RZ, RZ ;  /* 0x000000ffff067224 */ /* 0x004fe200078e00ff */
[----:B------:R-:W1:Y:S01]  /*175b0*/  MUFU.EX2 R196, R196 ;  /* 0x000000c400c47308 */ /* 0x000e620000000800 */
[----:B0-----:R-:W-:Y:S01]  /*175c0*/  FADD.FTZ R44, R202, R7 ;  /* 0x00000007ca2c7221 */ /* 0x001fe20000010000 */
[----:B------:R-:W-:Y:S01]  /*175d0*/  IADD3 R7, R47, R226, -R224 ;  /* 0x000000e22f077210 */ /* 0x000fe20007ffe8e0 */
[----:B------:R-:W-:Y:S01]  /*175e0*/  FADD.FTZ R41, R195, R46 ;  /* 0x0000002ec3297221 */ /* 0x000fe20000010000 */
[-CC-:B------:R-:W-:Y:S01]  /*175f0*/  FFMA.FTZ R33, R33, R0.reuse, -R42.reuse ;  /* 0x0000000021217223 */ /* 0x180fe2000001082a */
[-CC-:B------:R-:W-:Y:S01]  /*17600*/  FFMA.FTZ R67, R67, R0.reuse, -R42.reuse ;  /* 0x0000000043437223 */ /* 0x180fe2000001082a */
[----:B------:R-:W-:Y:S01]  /*17610*/  FFMA.FTZ R37, R37, R0, -R42 ;  /* 0x0000000025257223 */ /* 0x000fe2000001082a */
[----:B------:R-:W-:Y:S01]  /*17620*/  FADD.FTZ R46, R30, R41 ;  /* 0x000000291e2e7221 */ /* 0x000fe20000010000 */
[----:B------:R-:W0:Y:S01]  /*17630*/  MUFU.EX2 R13, R13 ;  /* 0x0000000d000d7308 */ /* 0x000e220000000800 */
[----:B---3--:R-:W-:Y:S01]  /*17640*/  FADD.FTZ R39, R11, R44 ;  /* 0x0000002c0b277221 */ /* 0x008fe20000010000 */
[----:B------:R-:W-:-:S04]  /*17650*/  IMAD.HI R221, R7, -0x6db6db6d, R6 ;  /* 0x9249249307dd7827 */ /* 0x000fc800078e0206 */
[----:B------:R-:W-:Y:S01]  /*17660*/  FADD.FTZ R41, R189, R46 ;  /* 0x0000002ebd297221 */ /* 0x000fe20000010000 */
[-CC-:B------:R-:W-:Y:S01]  /*17670*/  FFMA.FTZ R63, R63, R0.reuse, -R42.reuse ;  /* 0x000000003f3f7223 */ /* 0x180fe2000001082a */
[-CC-:B------:R-:W-:Y:S01]  /*17680*/  FFMA.FTZ R25, R25, R0.reuse, -R42.reuse ;  /* 0x0000000019197223 */ /* 0x180fe2000001082a */
[-CC-:B------:R-:W-:Y:S01]  /*17690*/  FFMA.FTZ R95, R95, R0.reuse, -R42.reuse ;  /* 0x000000005f5f7223 */ /* 0x180fe2000001082a */
[----:B------:R-:W-:Y:S01]  /*176a0*/  FFMA.FTZ R29, R29, R0, -R42 ;  /* 0x000000001d1d7223 */ /* 0x000fe2000001082a */
[----:B------:R-:W2:Y:S01]  /*176b0*/  MUFU.EX2 R198, R198 ;  /* 0x000000c600c67308 */ /* 0x000ea20000000800 */
[----:B-1----:R-:W-:Y:S01]  /*176c0*/  FADD.FTZ R44, R196, R39 ;  /* 0x00000027c42c7221 */ /* 0x002fe20000010000 */
[----:B------:R-:W-:Y:S02]  /*176d0*/  F2FP.BF16.F32.PACK_AB R201, R8, R201 ;  /* 0x000000c908c9723e */ /* 0x000fe400000010ff */
[----:B------:R-:W-:Y:S02]  /*176e0*/  CS2R R92, SRZ ;  /* 0x00000000005c7805 */ /* 0x000fe4000001ff00 */
[----:B------:R-:W-:Y:S01]  /*176f0*/  F2FP.BF16.F32.PACK_AB R203, R10, R203 ;  /* 0x000000cb0acb723e */ /* 0x000fe200000010ff */
[----:B------:R-:W-:Y:S01]  /*17700*/  VIADD R10, R2, 0xfffffffe ;  /* 0xfffffffe020a7836 */ /* 0x000fe20000000000 */
[----:B------:R-:W-:Y:S01]  /*17710*/  F2FP.BF16.F32.PACK_AB R200, R9, R200 ;  /* 0x000000c809c8723e */ /* 0x000fe200000010ff */
[----:B------:R-:W-:Y:S01]  /*17720*/  IMAD.MOV.U32 R2, RZ, RZ, 0x3f800000 ;  /* 0x3f800000ff027424 */ /* 0x000fe200078e00ff */
[----:B------:R-:W1:Y:S01]  /*17730*/  MUFU.EX2 R15, R15 ;  /* 0x0000000f000f7308 */ /* 0x000e620000000800 */
[----:B0-----:R-:W-:Y:S01]  /*17740*/  FADD.FTZ R39, R13, R44 ;  /* 0x0000002c0d277221 */ /* 0x001fe20000010000 */
[----:B------:R-:W-:-:S02]  /*17750*/  F2FP.BF16.F32.PACK_AB R193, R26, R193 ;  /* 0x000000c11ac1723e */ /* 0x000fc400000010ff */
[----:B------:R-:W-:Y:S02]  /*17760*/  CS2R R90, SRZ ;  /* 0x00000000005a7805 */ /* 0x000fe4000001ff00 */
[----:B------:R-:W-:Y:S02]  /*17770*/  F2FP.BF16.F32.PACK_AB R195, R30, R195 ;  /* 0x000000c31ec3723e */ /* 0x000fe400000010ff */
[----:B------:R-:W-:Y:S02]  /*17780*/  CS2R R88, SRZ ;  /* 0x0000000000587805 */ /* 0x000fe4000001ff00 */
[----:B------:R-:W-:Y:S02]  /*17790*/  F2FP.BF16.F32.PACK_AB R189, R24, R189 ;  /* 0x000000bd18bd723e */ /* 0x000fe400000010ff */
[----:B------:R-:W-:Y:S01]  /*177a0*/  CS2R R86, SRZ ;  /* 0x0000000000567805 */ /* 0x000fe2000001ff00 */
[----:B------:R-:W0:Y:S01]  /*177b0*/  MUFU.EX2 R192, R192 ;  /* 0x000000c000c07308 */ /* 0x000e220000000800 */
[----:B--2---:R-:W-:Y:S01]  /*177c0*/  FADD.FTZ R44, R198, R39 ;  /* 0x00000027c62c7221 */ /* 0x004fe20000010000 */
[----:B------:R-:W-:-:S02]  /*177d0*/  F2FP.BF16.F32.PACK_AB R197, R12, R197 ;  /* 0x000000c50cc5723e */ /* 0x000fc400000010ff */
[----:B------:R-:W-:Y:S02]  /*177e0*/  CS2R R84, SRZ ;  /* 0x0000000000547805 */ /* 0x000fe4000001ff00 */
[----:B------:R-:W-:Y:S02]  /*177f0*/  F2FP.BF16.F32.PACK_AB R199, R20, R199 ;  /* 0x000000c714c7723e */ /* 0x000fe400000010ff */
[----:B------:R-:W-:Y:S02]  /*17800*/  CS2R R82, SRZ ;  /* 0x0000000000527805 */ /* 0x000fe4000001ff00 */
[----:B------:R-:W-:Y:S02]  /*17810*/  F2FP.BF16.F32.PACK_AB R202, R11, R202 ;  /* 0x000000ca0bca723e */ /* 0x000fe400000010ff */
[----:B------:R-:W-:Y:S01]  /*17820*/  CS2R R80, SRZ ;  /* 0x0000000000507805 */ /* 0x000fe2000001ff00 */
[----:B------:R-:W2:Y:S01]  /*17830*/  MUFU.EX2 R21, R21 ;  /* 0x0000001500157308 */ /* 0x000ea20000000800 */
[----:B-1----:R-:W-:Y:S01]  /*17840*/  FADD.FTZ R39, R15, R44 ;  /* 0x0000002c0f277221 */ /* 0x002fe20000010000 */
[----:B------:R-:W-:Y:S01]  /*17850*/  FADD.FTZ R44, R24, R41 ;  /* 0x00000029182c7221 */ /* 0x000fe20000010000 */
[----:B------:R-:W-:-:S02]  /*17860*/  F2FP.BF16.F32.PACK_AB R196, R13, R196 ;  /* 0x000000c40dc4723e */ /* 0x000fc400000010ff */
[----:B------:R-:W-:Y:S02]  /*17870*/  CS2R R78, SRZ ;  /* 0x00000000004e7805 */ /* 0x000fe4000001ff00 */
[----:B------:R-:W-:Y:S01]  /*17880*/  F2FP.BF16.F32.PACK_AB R198, R15, R198 ;  /* 0x000000c60fc6723e */ /* 0x000fe200000010ff */
[----:B------:R-:W-:Y:S01]  /*17890*/  FADD.FTZ R41, R191, R44 ;  /* 0x0000002cbf297221 */ /* 0x000fe20000010000 */
[----:B------:R-:W-:Y:S01]  /*178a0*/  F2FP.BF16.F32.PACK_AB R191, R28, R191 ;  /* 0x000000bf1cbf723e */ /* 0x000fe200000010ff */
[----:B------:R-:W1:Y:S01]  /*178b0*/  MUFU.EX2 R194, R194 ;  /* 0x000000c200c27308 */ /* 0x000e620000000800 */
[----:B0-----:R-:W-:Y:S01]  /*178c0*/  FADD.FTZ R6, R192, R39 ;  /* 0x00000027c0067221 */ /* 0x001fe20000010000 */
[----:B------:R-:W-:Y:S01]  /*178d0*/  FADD.FTZ R44, R28, R41 ;  /* 0x000000291c2c7221 */ /* 0x000fe20000010000 */
[----:B------:R-:W-:Y:S02]  /*178e0*/  CS2R R76, SRZ ;  /* 0x00000000004c7805 */ /* 0x000fe4000001ff00 */
[----:B------:R-:W-:-:S02]  /*178f0*/  CS2R R72, SRZ ;  /* 0x0000000000487805 */ /* 0x000fc4000001ff00 */
[----:B------:R-:W-:Y:S01]  /*17900*/  CS2R R68, SRZ ;  /* 0x0000000000447805 */ /* 0x000fe2000001ff00 */
[----:B------:R-:W-:Y:S01]  /*17910*/  FADD.FTZ R41, R185, R44 ;  /* 0x0000002cb9297221 */ /* 0x000fe20000010000 */
[----:B------:R-:W-:Y:S01]  /*17920*/  SHF.R.U32.HI R44, RZ, 0x1f, R221 ;  /* 0x0000001fff2c7819 */ /* 0x000fe200000116dd */
[----:B------:R-:W0:Y:S01]  /*17930*/  MUFU.EX2 R27, R27 ;  /* 0x0000001b001b7308 */ /* 0x000e220000000800 */
[----:B--2---:R-:W-:Y:S01]  /*17940*/  FADD.FTZ R39, R21, R6 ;  /* 0x0000000615277221 */ /* 0x004fe20000010000 */
[C---:B------:R-:W-:Y:S01]  /*17950*/  FADD.FTZ R42, R32.reuse, R41 ;  /* 0x00000029202a7221 */ /* 0x040fe20000010000 */
[----:B------:R-:W-:Y:S02]  /*17960*/  LEA.HI.SX32 R221, R221, R44, 0x1a ;  /* 0x0000002cdddd7211 */ /* 0x000fe400078fd2ff */
[----:B------:R-:W-:Y:S02]  /*17970*/  CS2R R64, SRZ ;  /* 0x0000000000407805 */ /* 0x000fe4000001ff00 */
[----:B------:R-:W-:Y:S01]  /*17980*/  F2FP.BF16.F32.PACK_AB R185, R32, R185 ;  /* 0x000000b920b9723e */ /* 0x000fe200000010ff */
[----:B------:R-:W-:Y:S01]  /*17990*/  FADD.FTZ R41, R187, R42 ;  /* 0x0000002abb297221 */ /* 0x000fe20000010000 */
[----:B------:R-:W-:Y:S01]  /*179a0*/  VIMNMX R221, R222, R221, !PT ;  /* 0x000000dddedd7248 */ /* 0x000fe20007fe0100 */
[----:B------:R-:W2:Y:S01]  /*179b0*/  MUFU.EX2 R188, R188 ;  /* 0x000000bc00bc7308 */ /* 0x000ea20000000800 */
[----:B-1----:R-:W-:Y:S01]  /*179c0*/  FADD.FTZ R6, R194, R39 ;  /* 0x00000027c2067221 */ /* 0x002fe20000010000 */
[----:B------:R-:W-:Y:S01]  /*179d0*/  FADD.FTZ R8, R34, R41 ;  /* 0x0000002922087221 */ /* 0x000fe20000010000 */
[----:B------:R-:W-:-:S02]  /*179e0*/  ISETP.GE.AND P3, PT, R10, R221, PT ;  /* 0x000000dd0a00720c */ /* 0x000fc40003f66270 */
[----:B------:R-:W-:Y:S02]  /*179f0*/  CS2R R60, SRZ ;  /* 0x00000000003c7805 */ /* 0x000fe4000001ff00 */
[----:B------:R-:W-:Y:S02]  /*17a00*/  F2FP.BF16.F32.PACK_AB R187, R34, R187 ;  /* 0x000000bb22bb723e */ /* 0x000fe400000010ff */
[----:B------:R-:W-:Y:S02]  /*17a10*/  CS2R R56, SRZ ;  /* 0x0000000000387805 */ /* 0x000fe4000001ff00 */
[----:B------:R-:W-:Y:S01]  /*17a20*/  F2FP.BF16.F32.PACK_AB R192, R21, R192 ;  /* 0x000000c015c0723e */ /* 0x000fe200000010ff */
[----:B------:R-:W1:Y:S01]  /*17a30*/  MUFU.EX2 R31, R31 ;  /* 0x0000001f001f7308 */ /* 0x000e620000000800 */
[C---:B0-----:R-:W-:Y:S01]  /*17a40*/  FADD.FTZ R39, R27.reuse, R6 ;  /* 0x000000061b277221 */ /* 0x041fe20000010000 */
[----:B------:R-:W-:Y:S02]  /*17a50*/  F2FP.BF16.F32.PACK_AB R194, R27, R194 ;  /* 0x000000c21bc2723e */ /* 0x000fe400000010ff */
[----:B------:R-:W-:-:S02]  /*17a60*/  CS2R R52, SRZ ;  /* 0x0000000000347805 */ /* 0x000fc4000001ff00 */
[----:B------:R-:W-:Y:S02]  /*17a70*/  CS2R R48, SRZ ;  /* 0x0000000000307805 */ /* 0x000fe4000001ff00 */
[----:B------:R-:W-:Y:S02]  /*17a80*/  CS2R R46, SRZ ;  /* 0x00000000002e7805 */ /* 0x000fe4000001ff00 */
[----:B------:R-:W-:Y:S02]  /*17a90*/  CS2R R42, SRZ ;  /* 0x00000000002a7805 */ /* 0x000fe4000001ff00 */
[----:B------:R-:W-:Y:S01]  /*17aa0*/  CS2R R26, SRZ ;  /* 0x00000000001a7805 */ /* 0x000fe2000001ff00 */
[----:B------:R-:W0:Y:S01]  /*17ab0*/  MUFU.EX2 R190, R190 ;  /* 0x000000be00be7308 */ /* 0x000e220000000800 */
[----:B--2---:R-:W-:-:S07]  /*17ac0*/  FADD.FTZ R6, R188, R39 ;  /* 0x00000027bc067221 */ /* 0x004fce0000010000 */
[----:B------:R-:W2:Y:S01]  /*17ad0*/  MUFU.EX2 R35, R35 ;  /* 0x0000002300237308 */ /* 0x000ea20000000800 */
[C---:B-1----:R-:W-:Y:S01]  /*17ae0*/  FADD.FTZ R39, R31.reuse, R6 ;  /* 0x000000061f277221 */ /* 0x042fe20000010000 */
[----:B------:R-:W-:Y:S02]  /*17af0*/  F2FP.BF16.F32.PACK_AB R188, R31, R188 ;  /* 0x000000bc1fbc723e */ /* 0x000fe400000010ff */
[----:B------:R-:W-:-:S04]  /*17b00*/  CS2R R30, SRZ ;  /* 0x00000000001e7805 */ /* 0x000fc8000001ff00 */
[----:B------:R-:W-:Y:S01]  /*17b10*/  MUFU.EX2 R184, R184 ;  /* 0x000000b800b87308 */ /* 0x000fe20000000800 */
[----:B0-----:R-:W-:Y:S01]  /*17b20*/  FADD.FTZ R6, R190, R39 ;  /* 0x00000027be067221 */ /* 0x001fe20000010000 */
[----:B------:R-:W-:-:S06]  /*17b30*/  FADD.FTZ R39, R181, R8 ;  /* 0x00000008b5277221 */ /* 0x000fcc0000010000 */
[----:B------:R0:W-:Y:S01]  /*17b40*/  MUFU.EX2 R3, R75 ;  /* 0x0000004b00037308 */ /* 0x0001e20000000800 */
[----:B--2---:R-:W-:-:S07]  /*17b50*/  F2FP.BF16.F32.PACK_AB R190, R35, R190 ;  /* 0x000000be23be723e */ /* 0x004fce00000010ff */
[----:B------:R-:W1:Y:S01]  /*17b60*/  MUFU.EX2 R36, R36 ;  /* 0x0000002400247308 */ /* 0x000e620000000800 */
[----:B0-----:R-:W-:-:S07]  /*17b70*/  CS2R R74, SRZ ;  /* 0x00000000004a7805 */ /* 0x001fce000001ff00 */
[----:B------:R-:W-:Y:S08]  /*17b80*/  MUFU.EX2 R186, R186 ;  /* 0x000000ba00ba7308 */ /* 0x000ff00000000800 */
[----:B------:R-:W0:Y:S01]  /*17b90*/  MUFU.EX2 R183, R183 ;  /* 0x000000b700b77308 */ /* 0x000e220000000800 */
[C---:B-1----:R-:W-:Y:S01]  /*17ba0*/  FADD.FTZ R8, R36.reuse, R39 ;  /* 0x0000002724087221 */ /* 0x042fe20000010000 */
[----:B------:R-:W-:-:S06]  /*17bb0*/  F2FP.BF16.F32.PACK_AB R181, R36, R181 ;  /* 0x000000b524b5723e */ /* 0x000fcc00000010ff */
[----:B------:R1:W2:Y:S08]  /*17bc0*/  MUFU.EX2 R7, R45 ;  /* 0x0000002d00077308 */ /* 0x0002b00000000800 */
[----:B------:R3:W-:Y:S01]  /*17bd0*/  MUFU.EX2 R180, R33 ;  /* 0x0000002100b47308 */ /* 0x0007e20000000800 */
[----:B0-----:R-:W-:Y:S01]  /*17be0*/  FADD.FTZ R39, R183, R8 ;  /* 0x00000008b7277221 */ /* 0x001fe20000010000 */
[----:B-1----:R-:W-:-:S06]  /*17bf0*/  CS2R R44, SRZ ;  /* 0x00000000002c7805 */ /* 0x002fcc000001ff00 */
[----:B------:R-:W0:Y:S01]  /*17c00*/  MUFU.EX2 R38, R38 ;  /* 0x0000002600267308 */ /* 0x000e220000000800 */
[----:B---3--:R-:W-:Y:S01]  /*17c10*/  FADD.FTZ R33, R35, R6 ;  /* 0x0000000623217221 */ /* 0x008fe20000010000 */
[----:B------:R-:W-:-:S03]  /*17c20*/  CS2R R34, SRZ ;  /* 0x0000000000227805 */ /* 0x000fc6000001ff00 */
[----:B------:R-:W-:Y:S01]  /*17c30*/  FADD.FTZ R6, R184, R33 ;  /* 0x00000021b8067221 */ /* 0x000fe20000010000 */
[C---:B------:R-:W-:Y:S02]  /*17c40*/  F2FP.BF16.F32.PACK_AB R184, R3.reuse, R184 ;  /* 0x000000b803b8723e */ /* 0x040fe400000010ff */
[----:B------:R-:W1:Y:S01]  /*17c50*/  MUFU.EX2 R71, R71 ;  /* 0x0000004700477308 */ /* 0x000e620000000800 */
[----:B------:R-:W-:Y:S01]  /*17c60*/  FADD.FTZ R33, R3, R6 ;  /* 0x0000000603217221 */ /* 0x000fe20000010000 */
[----:B------:R-:W-:-:S03]  /*17c70*/  IMAD.MOV.U32 R3, RZ, RZ, 0x3f800000 ;  /* 0x3f800000ff037424 */ /* 0x000fc600078e00ff */
[----:B------:R-:W-:Y:S01]  /*17c80*/  FADD.FTZ R6, R186, R33 ;  /* 0x00000021ba067221 */ /* 0x000fe20000010000 */
[C---:B--2---:R-:W-:Y:S02]  /*17c90*/  F2FP.BF16.F32.PACK_AB R186, R7.reuse, R186 ;  /* 0x000000ba07ba723e */ /* 0x044fe400000010ff */
[----:B------:R-:W2:Y:S01]  /*17ca0*/  MUFU.EX2 R177, R177 ;  /* 0x000000b100b17308 */ /* 0x000ea20000000800 */
[----:B------:R-:W-:Y:S01]  /*17cb0*/  FADD.FTZ R6, R7, R6 ;  /* 0x0000000607067221 */ /* 0x000fe20000010000 */
[C---:B0-----:R-:W-:Y:S01]  /*17cc0*/  FADD.FTZ R8, R38.reuse, R39 ;  /* 0x0000002726087221 */ /* 0x041fe20000010000 */
[----:B------:R-:W-:Y:S02]  /*17cd0*/  F2FP.BF16.F32.PACK_AB R183, R38, R183 ;  /* 0x000000b726b7723e */ /* 0x000fe400000010ff */
[----:B------:R-:W-:-:S03]  /*17ce0*/  CS2R R38, SRZ ;  /* 0x0000000000267805 */ /* 0x000fc6000001ff00 */
[----:B------:R-:W-:Y:S01]  /*17cf0*/  MUFU.EX2 R67, R67 ;  /* 0x0000004300437308 */ /* 0x000fe20000000800 */
[----:B-1----:R-:W-:-:S04]  /*17d00*/  FADD.FTZ R33, R71, R6 ;  /* 0x0000000647217221 */ /* 0x002fc80000010000 */
[C---:B------:R-:W-:Y:S01]  /*17d10*/  FADD.FTZ R6, R180.reuse, R33 ;  /* 0x00000021b4067221 */ /* 0x040fe20000010000 */
[----:B------:R-:W-:Y:S02]  /*17d20*/  F2FP.BF16.F32.PACK_AB R180, R180, R71 ;  /* 0x00000047b4b4723e */ /* 0x000fe400000010ff */
[----:B------:R-:W-:Y:S01]  /*17d30*/  CS2R R70, SRZ ;  /* 0x0000000000467805 */ /* 0x000fe2000001ff00 */
[----:B------:R-:W0:Y:S08]  /*17d40*/  MUFU.EX2 R179, R179 ;  /* 0x000000b300b37308 */ /* 0x000e300000000800 */
[----:B------:R2:W1:Y:S08]  /*17d50*/  MUFU.EX2 R182, R37 ;  /* 0x0000002500b67308 */ /* 0x0004700000000800 */
[----:B------:R-:W3:Y:S01]  /*17d60*/  MUFU.EX2 R63, R63 ;  /* 0x0000003f003f7308 */ /* 0x000ee20000000800 */
[----:B--2---:R-:W-:Y:S01]  /*17d70*/  FADD.FTZ R37, R177, R8 ;  /* 0x00000008b1257221 */ /* 0x004fe20000010000 */
[----:B------:R-:W-:-:S03]  /*17d80*/  F2FP.BF16.F32.PACK_AB R177, R40, R177 ;  /* 0x000000b128b1723e */ /* 0x000fc600000010ff */
[----:B------:R-:W-:Y:S01]  /*17d90*/  FADD.FTZ R8, R40, R37 ;  /* 0x0000002528087221 */ /* 0x000fe20000010000 */
[----:B------:R-:W-:Y:S02]  /*17da0*/  CS2R R40, SRZ ;  /* 0x0000000000287805 */ /* 0x000fe4000001ff00 */
[----:B------:R-:W-:Y:S01]  /*17db0*/  CS2R R36, SRZ ;  /* 0x0000000000247805 */ /* 0x000fe2000001ff00 */
[----:B------:R2:W4:Y:S01]  /*17dc0*/  MUFU.EX2 R176, R25 ;  /* 0x0000001900b07308 */ /* 0x0005220000000800 */
[----:B0-----:R-:W-:-:S07]  /*17dd0*/  FADD.FTZ R33, R179, R8 ;  /* 0x00000008b3217221 */ /* 0x001fce0000010000 */
[----:B------:R-:W0:Y:S01]  /*17de0*/  MUFU.EX2 R95, R95 ;  /* 0x0000005f005f7308 */ /* 0x000e220000000800 */
[----:B--2---:R-:W-:-:S04]  /*17df0*/  FADD.FTZ R25, R67, R6 ;  /* 0x0000000643197221 */ /* 0x004fc80000010000 */
[C---:B-1----:R-:W-:Y:S01]  /*17e00*/  FADD.FTZ R8, R182.reuse, R25 ;  /* 0x00000019b6087221 */ /* 0x042fe20000010000 */
[----:B------:R-:W-:Y:S02]  /*17e10*/  F2FP.BF16.F32.PACK_AB R182, R182, R67 ;  /* 0x00000043b6b6723e */ /* 0x000fe400000010ff */
[----:B------:R-:W-:Y:S01]  /*17e20*/  CS2R R66, SRZ ;  /* 0x0000000000427805 */ /* 0x000fe2000001ff00 */
[----:B------:R1:W2:Y:S01]  /*17e30*/  MUFU.EX2 R178, R29 ;  /* 0x0000001d00b27308 */ /* 0x0002a20000000800 */
[----:B---3--:R-:W-:Y:S01]  /*17e40*/  FADD.FTZ R9, R63, R8 ;  /* 0x000000083f097221 */ /* 0x008fe20000010000 */
[----:B------:R-:W-:-:S03]  /*17e50*/  CS2R R24, SRZ ;  /* 0x0000000000187805 */ /* 0x000fc6000001ff00 */
[C---:B----4-:R-:W-:Y:S01]  /*17e60*/  FADD.FTZ R8, R176.reuse, R9 ;  /* 0x00000009b0087221 */ /* 0x050fe20000010000 */
[----:B------:R-:W-:Y:S02]  /*17e70*/  F2FP.BF16.F32.PACK_AB R176, R176, R63 ;  /* 0x0000003fb0b0723e */ /* 0x000fe400000010ff */
[----:B------:R-:W-:Y:S01]  /*17e80*/  CS2R R62, SRZ ;  /* 0x00000000003e7805 */ /* 0x000fe2000001ff00 */
[----:B------:R-:W3:Y:S01]  /*17e90*/  MUFU.EX2 R14, R14 ;  /* 0x0000000e000e7308 */ /* 0x000ee20000000800 */
[----:B0-----:R-:W-:Y:S01]  /*17ea0*/  FADD.FTZ R7, R95, R8 ;  /* 0x000000085f077221 */ /* 0x001fe20000010000 */
[----:B-1----:R-:W-:-:S03]  /*17eb0*/  CS2R R28, SRZ ;  /* 0x00000000001c7805 */ /* 0x002fc6000001ff00 */
[C---:B--2---:R-:W-:Y:S01]  /*17ec0*/  FADD.FTZ R7, R178.reuse, R7 ;  /* 0x00000007b2077221 */ /* 0x044fe20000010000 */
[----:B------:R-:W-:Y:S02]  /*17ed0*/  F2FP.BF16.F32.PACK_AB R178, R178, R95 ;  /* 0x0000005fb2b2723e */ /* 0x000fe400000010ff */
[----:B------:R-:W-:Y:S01]  /*17ee0*/  CS2R R94, SRZ ;  /* 0x00000000005e7805 */ /* 0x000fe2000001ff00 */
[C---:B---3--:R-:W-:Y:S01]  /*17ef0*/  FADD.FTZ R6, R14.reuse, R33 ;  /* 0x000000210e067221 */ /* 0x048fe20000010000 */
[----:B------:R-:W-:Y:S02]  /*17f00*/  F2FP.BF16.F32.PACK_AB R179, R14, R179 ;  /* 0x000000b30eb3723e */ /* 0x000fe400000010ff */
        /* <DEDUP_REMOVED lines=9> */
.L_x_5921:
[----:B------:R-:W-:-:S05]  /*17fa0*/  VIADD R0, R12, 0x1 ;  /* 0x000000010c007836 */ /* 0x000fca0000000000 */
[----:B------:R-:W-:-:S04]  /*17fb0*/  ISETP.NE.AND P3, PT, R0, 0x2, PT ;  /* 0x000000020000780c */ /* 0x000fc80003f65270 */
[----:B------:R-:W-:Y:S02]  /*17fc0*/  SEL R208, RZ, 0x1, P3 ;  /* 0x00000001ffd07807 */ /* 0x000fe40001800000 */
[----:B------:R-:W-:Y:S02]  /*17fd0*/  SEL R205, R0, RZ, P3 ;  /* 0x000000ff00cd7207 */ /* 0x000fe40001800000 */
[----:B------:R-:W-:Y:S01]  /*17fe0*/  LOP3.LUT R208, R11, R208, RZ, 0x3c, !PT ;  /* 0x000000d00bd07212 */ /* 0x000fe200078e3cff */
[----:B------:R-:W-:Y:S06]  /*17ff0*/  @!P0 BRA `(.L_x_5911) ;  /* 0x0000000000048947 */ /* 0x000fec0003800000 */
[----:B------:R-:W-:Y:S01]  /*18000*/  BPT.TRAP 0x1 ;  /* 0x000000040000795c */ /* 0x000fe20000300000 */
.L_x_5911:
[----:B------:R-:W-:Y:S01]  /*18010*/  IMAD R13, R205, 0x8, R16 ;  /* 0x00000008cd0d7824 */ /* 0x000fe200078e0210 */
[----:B------:R-:W-:-:S04]  /*18020*/  SHF.L.U32 R4, R208, 0x1f, RZ ;  /* 0x0000001fd0047819 */ /* 0x000fc800000006ff */
[----:B------:R0:W1:Y:S01]  /*18030*/  SYNCS.PHASECHK.TRANS64.TRYWAIT P3, [R13+URZ+0x36830], R4 ;  /* 0x036830040d0075a7 */ /* 0x000062000806017f */
[----:B------:R-:W-:Y:S05]  /*18040*/  @!P0 BRA `(.L_x_5912) ;  /* 0x0000000000048947 */ /* 0x000fea0003800000 */
[----:B------:R-:W-:Y:S01]  /*18050*/  BPT.TRAP 0x1 ;  /* 0x000000040000795c */ /* 0x000fe20000300000 */
.L_x_5912:
[----:B------:R-:W-:Y:S01]  /*18060*/  IMAD R0, R205, 0xa80, R220 ;  /* 0x00000a80cd007824 */ /* 0x000fe200078e02dc */
[----:B------:R-:W-:Y:S03]  /*18070*/  BSSY B2, `(.L_x_5913) ;  /* 0x0000006000027945 */ /* 0x000fe60003800000 */
[C---:B------:R-:W-:Y:S02]  /*18080*/  VIADD R20, R0.reuse, 0x80 ;  /* 0x0000008000147836 */ /* 0x040fe40000000000 */
[----:B------:R-:W-:Y:S01]  /*18090*/  VIADD R120, R0, 0x100 ;  /* 0x0000010000787836 */ /* 0x000fe20000000000 */
[----:B-1----:R-:W-:Y:S06]  /*180a0*/  @P3 BRA `(.L_x_5914) ;  /* 0x0000000000083947 */ /* 0x002fec0003800000 */
[----:B------:R-:W1:Y:S02]  /*180b0*/  SYNCS.PHASECHK.TRANS64.TRYWAIT P3, [R13+URZ+0x36830], R4 ;  /* 0x036830040d0075a7 */ /* 0x000e64000806017f */
[----:B-1----:R-:W-:Y:S05]  /*180c0*/  @!P3 BRA `(.L_x_5915) ;  /* 0x0000018800dcb947 */ /* 0x002fea0003800000 */
.L_x_5914:
[----:B------:R-:W-:Y:S05]  /*180d0*/  BSYNC B2 ;  /* 0x0000000000027941 */ /* 0x000fea0003800000 */
.L_x_5913:
[----:B------:R-:W2:Y:S04]  /*180e0*/  LDL.64 R14, [R1+0x30] ;  /* 0x00003000010e7983 */ /* 0x000ea80000100a00 */
[----:B------:R-:W3:Y:S01]  /*180f0*/  LDL.64 R122, [R1+0x38] ;  /* 0x00003800017a7983 */ /* 0x000ee20000100a00 */
[----:B------:R-:W-:Y:S01]  /*18100*/  WARPGROUP.ARRIVE ;  /* 0x00000000000079c5 */ /* 0x000fe20000000000 */
[----:B------:R-:W-:Y:S01]  /*18110*/  IMAD.MOV.U32 R21, RZ, RZ, 0x40000040 ;  /* 0x40000040ff157424 */ /* 0x000fe200078e00ff */
[----:B------:R-:W-:-:S04]  /*18120*/  R2UR UR6, R20 ;  /* 0x00000000140672ca */ /* 0x000fc800000e0000 */
[C---:B------:R-:W-:Y:S01]  /*18130*/  R2UR UR7, R21.reuse ;  /* 0x00000000150772ca */ /* 0x040fe200000e0000 */
[----:B------:R-:W-:Y:S01]  /*18140*/  IMAD.MOV.U32 R20, RZ, RZ, R120 ;  /* 0x000000ffff147224 */ /* 0x000fe200078e0078 */
[----:B------:R-:W-:-:S04]  /*18150*/  R2UR UR19, R21 ;  /* 0x00000000151372ca */ /* 0x000fc800000e0000 */
[----:B------:R-:W-:Y:S01]  /*18160*/  R2UR UR18, R20 ;  /* 0x00000000141272ca */ /* 0x000fe200000e0000 */
[----:B------:R-:W-:Y:S01]  /*18170*/  VIADD R20, R0, 0x200 ;  /* 0x0000020000147836 */ /* 0x000fe20000000000 */
[----:B------:R-:W-:-:S04]  /*18180*/  R2UR UR15, R21 ;  /* 0x00000000150f72ca */ /* 0x000fc800000e0000 */
[----:B------:R-:W-:Y:S02]  /*18190*/  R2UR UR14, R20 ;  /* 0x00000000140e72ca */ /* 0x000fe400000e0000 */
[----:B--2---:R-:W-:Y:S01]  /*181a0*/  R2UR UR42, R14 ;  /* 0x000000000e2a72ca */ /* 0x004fe200000e0000 */
[----:B------:R-:W-:Y:S01]  /*181b0*/  IMAD.MOV.U32 R14, RZ, RZ, R0 ;  /* 0x000000ffff0e7224 */ /* 0x000fe200078e0000 */
[----:B------:R-:W-:Y:S01]  /*181c0*/  R2UR UR43, R15 ;  /* 0x000000000f2b72ca */ /* 0x000fe200000e0000 */
[----:B------:R-:W-:Y:S01]  /*181d0*/  IMAD.MOV.U32 R15, RZ, RZ, 0x40000040 ;  /* 0x40000040ff0f7424 */ /* 0x000fe200078e00ff */
[----:B---3--:R-:W-:Y:S02]  /*181e0*/  R2UR UR28, R122 ;  /* 0x000000007a1c72ca */ /* 0x008fe400000e0000 */
[----:B------:R-:W-:Y:S02]  /*181f0*/  R2UR UR29, R123 ;  /* 0x000000007b1d72ca */ /* 0x000fe400000e0000 */
[----:B------:R-:W-:Y:S01]  /*18200*/  R2UR UR26, R14 ;  /* 0x000000000e1a72ca */ /* 0x000fe200000e0000 */
[----:B------:R-:W2:Y:S01]  /*18210*/  LDL.64 R122, [R1+0x28] ;  /* 0x00002800017a7983 */ /* 0x000ea20000100a00 */
[----:B------:R-:W-:-:S07]  /*18220*/  R2UR UR27, R15 ;  /* 0x000000000f1b72ca */ /* 0x000fce00000e0000 */
[----:B------:R-:W-:Y:S02]  /*18230*/  UMOV UR24, UR28 ;  /* 0x0000001c00187c82 */ /* 0x000fe40008000000 */
[----:B------:R-:W-:-:S04]  /*18240*/  UMOV UR25, UR29 ;  /* 0x0000001d00197c82 */ /* 0x000fc80008000000 */
        /* <DEDUP_REMOVED lines=18> */
[----:B------:R-:W-:Y:S01]  /*18370*/  HGMMA.64x16x16.F32.BF16 R144, gdesc[UR20], RZ, !UPT, gsb0 ;  /* 0x00200000149079f0 */ /* 0x000fe2000c0018ff */
[----:B------:R-:W-:Y:S01]  /*18380*/  UMOV UR12, UR28 ;  /* 0x0000001c000c7c82 */ /* 0x000fe20008000000 */
[----:B------:R-:W-:Y:S01]  /*18390*/  UMOV UR13, UR29 ;  /* 0x0000001d000d7c82 */ /* 0x000fe20008000000 */
[----:B------:R-:W-:Y:S01]  /*183a0*/  VIADD R120, R0, 0x280 ;  /* 0x0000028000787836 */ /* 0x000fe20000000000 */
[----:B------:R-:W-:Y:S02]  /*183b0*/  WARPGROUP.DEPBAR.LE gsb0, 0x0 ;  /* 0x00008000000079c5 */ /* 0x000fe40000010000 */
[----:B------:R-:W-:-:S06]  /*183c0*/  WARPGROUP.ARRIVE ;  /* 0x00000000000079c5 */ /* 0x000fcc0000000000 */
[----:B------:R-:W-:Y:S01]  /*183d0*/  HGMMA.64x16x16.F32.BF16 R136, gdesc[UR12], RZ, !UPT, gsb0 ;  /* 0x002000000c8879f0 */ /* 0x000fe2000c0018ff */
[----:B------:R-:W-:Y:S01]  /*183e0*/  IMAD.MOV.U32 R121, RZ, RZ, 0x40000040 ;  /* 0x40000040ff797424 */ /* 0x000fe200078e00ff */
[----:B------:R-:W-:-:S04]  /*183f0*/  R2UR UR10, R120 ;  /* 0x00000000780a72ca */ /* 0x000fc800000e0000 */
[----:B------:R-:W-:Y:S01]  /*18400*/  R2UR UR11, R121 ;  /* 0x00000000790b72ca */ /* 0x000fe200000e0000 */
[----:B------:R-:W-:Y:S01]  /*18410*/  UMOV UR8, UR28 ;  /* 0x0000001c00087c82 */ /* 0x000fe20008000000 */
[----:B------:R-:W-:Y:S01]  /*18420*/  UMOV UR9, UR29 ;  /* 0x0000001d00097c82 */ /* 0x000fe20008000000 */
[----:B------:R-:W-:Y:S02]  /*18430*/  WARPGROUP.DEPBAR.LE gsb0, 0x0 ;  /* 0x00008000000079c5 */ /* 0x000fe40000010000 */
[----:B------:R-:W-:-:S08]  /*18440*/  WARPGROUP.ARRIVE ;  /* 0x00000000000079c5 */ /* 0x000fd00000000000 */
[----:B------:R-:W-:Y:S01]  /*18450*/  HGMMA.64x16x16.F32.BF16 R128, gdesc[UR8], RZ, !UPT, gsb0 ;  /* 0x00200000088079f0 */ /* 0x000fe2000c0018ff */
[C---:B------:R-:W-:Y:S02]  /*18460*/  VIADD R14, R0.reuse, 0x300 ;  /* 0x00000300000e7836 */ /* 0x040fe40000000000 */
[----:B------:R-:W-:Y:S02]  /*18470*/  VIADD R120, R0, 0x182 ;  /* 0x0000018200787836 */ /* 0x000fe40000000000 */
[----:B------:R-:W-:Y:S01]  /*18480*/  IMAD.MOV.U32 R121, RZ, RZ, 0x40000040 ;  /* 0x40000040ff797424 */ /* 0x000fe200078e00ff */
[----:B------:R-:W-:Y:S02]  /*18490*/  R2UR UR58, R14 ;  /* 0x000000000e3a72ca */ /* 0x000fe400000e0000 */
[----:B------:R-:W-:Y:S02]  /*184a0*/  R2UR UR59, R15 ;  /* 0x000000000f3b72ca */ /* 0x000fe400000e0000 */
[----:B------:R-:W-:Y:S01]  /*184b0*/  R2UR UR26, R120 ;  /* 0x00000000781a72ca */ /* 0x000fe200000e0000 */
[----:B------:R-:W-:Y:S01]  /*184c0*/  VIADD R120, R0, 0x302 ;  /* 0x0000030200787836 */ /* 0x000fe20000000000 */
[----:B------:R-:W-:Y:S01]  /*184d0*/  R2UR UR27, R121 ;  /* 0x00000000791b72ca */ /* 0x000fe200000e0000 */
[----:B------:R-:W-:Y:S01]  /*184e0*/  IMAD.MOV.U32 R121, RZ, RZ, 0x40000040 ;  /* 0x40000040ff797424 */ /* 0x000fe200078e00ff */
[----:B--2---:R-:W-:-:S02]  /*184f0*/  R2UR UR38, R122 ;  /* 0x000000007a2672ca */ /* 0x004fc400000e0000 */
[----:B------:R-:W-:Y:S02]  /*18500*/  R2UR UR46, R120 ;  /* 0x00000000782e72ca */ /* 0x000fe400000e0000 */
[----:B------:R-:W-:Y:S02]  /*18510*/  R2UR UR47, R121 ;  /* 0x00000000792f72ca */ /* 0x000fe400000e0000 */
[----:B------:R-:W-:Y:S01]  /*18520*/  R2UR UR39, R123 ;  /* 0x000000007b2772ca */ /* 0x000fe200000e0000 */
[----:B------:R-:W-:Y:S01]  /*18530*/  UMOV UR56, UR28 ;  /* 0x0000001c00387c82 */ /* 0x000fe20008000000 */
[----:B------:R-:W-:Y:S01]  /*18540*/  UMOV UR57, UR29 ;  /* 0x0000001d00397c82 */ /* 0x000fe20008000000 */
[----:B------:R-:W-:Y:S02]  /*18550*/  WARPGROUP.DEPBAR.LE gsb0, 0x0 ;  /* 0x00008000000079c5 */ /* 0x000fe40000010000 */
[----:B------:R-:W-:-:S06]  /*18560*/  WARPGROUP.ARRIVE ;  /* 0x00000000000079c5 */ /* 0x000fcc0000000000 */
[----:B------:R-:W-:Y:S01]  /*18570*/  HGMMA.64x16x16.F32.BF16 R120, gdesc[UR56], RZ, !UPT, gsb0 ;  /* 0x00200000387879f0 */ /* 0x000fe2000c0018ff */
        /* <DEDUP_REMOVED lines=27> */
[----:B------:R-:W-:Y:S01]  /*18730*/  UMOV UR24, UR42 ;  /* 0x0000002a00187c82 */ /* 0x000fe20008000000 */
[----:B------:R-:W-:Y:S01]  /*18740*/  UMOV UR25, UR43 ;  /* 0x0000002b00197c82 */ /* 0x000fe20008000000 */
[----:B------:R-:W-:Y:S01]  /*18750*/  VIADD R14, R0, 0x202 ;  /* 0x00000202000e7836 */ /* 0x000fe20000000000 */
[----:B------:R-:W-:Y:S02]  /*18760*/  WARPGROUP.DEPBAR.LE gsb0, 0x0 ;  /* 0x00008000000079c5 */ /* 0x000fe40000010000 */
[----:B------:R-:W-:-:S06]  /*18770*/  WARPGROUP.ARRIVE ;  /* 0x00000000000079c5 */ /* 0x000fcc0000000000 */
[----:B------:R-:W-:Y:S01]  /*18780*/  HGMMA.64x16x16.F32.BF16 R144, gdesc[UR24], R144, gsb0 ;  /* 0x00200000189079f0 */ /* 0x000fe20008001890 */
[----:B------:R-:W-:Y:S01]  /*18790*/  IMAD.MOV.U32 R15, RZ, RZ, 0x40000040 ;  /* 0x40000040ff0f7424 */ /* 0x000fe200078e00ff */
[----:B------:R-:W-:-:S04]  /*187a0*/  R2UR UR22, R14 ;  /* 0x000000000e1672ca */ /* 0x000fc800000e0000 */
        /* <DEDUP_REMOVED lines=12> */
[----:B------:R-:W-:Y:S01]  /*18870*/  MOV R5, UR45 ;  /* 0x0000002d00057c02 */ /* 0x000fe20008000f00 */
[----:B------:R-:W-:Y:S02]  /*18880*/  WARPGROUP.DEPBAR.LE gsb0, 0x0 ;  /* 0x00008000000079c5 */ /* 0x000fe40000010000 */
[----:B------:R-:W-:Y:S01]  /*18890*/  WARPGROUP.ARRIVE ;  /* 0x00000000000079c5 */ /* 0x000fe20000000000 */
[----:B01----:R-:W-:Y:S01]  /*188a0*/  MOV R4, UR44 ;  /* 0x0000002c00047c02 */ /* 0x003fe20008000f00 */
[----:B------:R-:W-:Y:S01]  /*188b0*/  VIADD R14, R0, 0x4 ;  /* 0x00000004000e7836 */ /* 0x000fe20000000000 */
[----:B------:R-:W-:Y:S01]  /*188c0*/  UMOV UR12, UR38 ;  /* 0x00000026000c7c82 */ /* 0x000fe20008000000 */
[----:B------:R-:W-:Y:S01]  /*188d0*/  IMAD.MOV.U32 R15, RZ, RZ, 0x40000040 ;  /* 0x40000040ff0f7424 */ /* 0x000fe200078e00ff */
[----:B------:R-:W-:-:S02]  /*188e0*/  UMOV UR13, UR39 ;  /* 0x00000027000d7c82 */ /* 0x000fc40008000000 */
[----:B------:R-:W-:Y:S01]  /*188f0*/  HGMMA.64x16x16.F32.BF16 R128, gdesc[UR16], R128, gsb0 ;  /* 0x00200000108079f0 */ /* 0x000fe20008001880 */
[----:B------:R-:W-:Y:S01]  /*18900*/  UMOV UR44, UR42 ;  /* 0x0000002a002c7c82 */ /* 0x000fe20008000000 */
[----:B------:R-:W-:Y:S01]  /*18910*/  UMOV UR45, UR43 ;  /* 0x0000002b002d7c82 */ /* 0x000fe20008000000 */
[----:B------:R-:W-:Y:S01]  /*18920*/  UMOV UR8, UR38 ;  /* 0x0000002600087c82 */ /* 0x000fe20008000000 */
[----:B------:R-:W-:Y:S01]  /*18930*/  UMOV UR9, UR39 ;  /* 0x0000002700097c82 */ /* 0x000fe20008000000 */
[----:B------:R-:W2:Y:S01]  /*18940*/  LDL.64 R20, [R1+0x20] ;  /* 0x0000200001147983 */ /* 0x000ea20000100a00 */
[----:B------:R-:W-:Y:S02]  /*18950*/  WARPGROUP.DEPBAR.LE gsb0, 0x0 ;  /* 0x00008000000079c5 */ /* 0x000fe40000010000 */
        /* <DEDUP_REMOVED lines=178> */
[----:B------:R-:W-:-:S09]  /*19480*/  UMOV UR17, UR39 ;  /* 0x0000002700117c82 */ /* 0x000fd20008000000 */
        /* <DEDUP_REMOVED lines=152> */
[----:B------:R-:W-:Y:S01]  /*19e10*/  R2UR UR45, R5 ;  /* 0x00000000052d72ca */ /* 0x000fe200000e0000 */
[----:B------:R-:W-:Y:S01]  /*19e20*/  IMAD.MOV.U32 R5, RZ, RZ, 0x40000040 ;  /* 0x40000040ff057424 */ /* 0x000fe200078e00ff */
[----:B------:R-:W-:Y:S01]  /*19e30*/  R2UR UR44, R4 ;  /* 0x00000000042c72ca */ /* 0x000fe200000e0000 */
[----:B------:R-:W-:-:S03]  /*19e40*/  VIADD R4, R0, 0x406 ;  /* 0x0000040600047836 */ /* 0x000fc60000000000 */
        /* <DEDUP_REMOVED lines=395> */
.L_x_5916:
[----:B------:R-:W-:Y:S01]  /*1b700*/  SHF.L.U32 R0, R11, 0x1f, RZ ;  /* 0x0000001f0b007819 */ /* 0x000fe200000006ff */
[----:B------:R-:W-:-:S04]  /*1b710*/  IMAD R11, R12, 0x8, R16 ;  /* 0x000000080c0b7824 */ /* 0x000fc800078e0210 */
[----:B------:R0:W1:Y:S01]  /*1b720*/  SYNCS.PHASECHK.TRANS64.TRYWAIT P3, [R11+URZ+0x36850], R0 ;  /* 0x036850000b0075a7 */ /* 0x000062000806017f */
[----:B------:R-:W-:Y:S05]  /*1b730*/  @!P0 BRA `(.L_x_5917) ;  /* 0x0000000000048947 */ /* 0x000fea0003800000 */
[----:B------:R-:W-:Y:S01]  /*1b740*/  BPT.TRAP 0x1 ;  /* 0x000000040000795c */ /* 0x000fe20000300000 */
.L_x_5917:
[----:B------:R-:W-:Y:S04]  /*1b750*/  BSSY B2, `(.L_x_5918) ;  /* 0x0000004000027945 */ /* 0x000fe80003800000 */
[----:B-1----:R-:W-:Y:S05]  /*1b760*/  @P3 BRA `(.L_x_5919) ;  /* 0x0000000000083947 */ /* 0x002fea0003800000 */
[----:B------:R-:W1:Y:S02]  /*1b770*/  SYNCS.PHASECHK.TRANS64.TRYWAIT P3, [R11+URZ+0x36850], R0 ;  /* 0x036850000b0075a7 */ /* 0x000e64000806017f */
[----:B-1----:R-:W-:Y:S05]  /*1b780*/  @!P3 BRA `(.L_x_5920) ;  /* 0x000001540040b947 */ /* 0x002fea0003800000 */
.L_x_5919:
[----:B------:R-:W-:Y:S05]  /*1b790*/  BSYNC B2 ;  /* 0x0000000000027941 */ /* 0x000fea0003800000 */
.L_x_5918:
        /* <DEDUP_REMOVED lines=9> */
[----:B------:R-:W-:Y:S01]  /*1b830*/  LOP3.LUT R0, R0, 0x3fff, RZ, 0xc0, !PT ;  /* 0x00003fff00007812 */ /* 0x000fe200078ec0ff */
[----:B------:R-:W0:Y:S01]  /*1b840*/  @P2 LDC R3, c[0x0][0x450] ;  /* 0x00011400ff032b82 */ /* 0x000e220000000800 */
[----:B------:R-:W-:-:S02]  /*1b850*/  @!P1 PRMT R13, RZ, 0x654, R13 ;  /* 0x00000654ff0d9816 */ /* 0x000fc4000000000d */
[----:B------:R-:W-:Y:S02]  /*1b860*/  LOP3.LUT R0, R0, 0x3800000, RZ, 0xfc, !PT ;  /* 0x0380000000007812 */ /* 0x000fe400078efcff */
[----:B------:R-:W-:-:S03]  /*1b870*/  @!P1 PRMT R11, RZ, 0x654, R11 ;  /* 0x00000654ff0b9816 */ /* 0x000fc6000000000b */
[----:B------:R-:W-:Y:S02]  /*1b880*/  IMAD R2, R12, 0xa80, R0 ;  /* 0x00000a800c027824 */ /* 0x000fe400078e0200 */
[----:B------:R-:W-:Y:S02]  /*1b890*/  IMAD.IADD R0, R227, 0x1, R223 ;  /* 0x00000001e3007824 */ /* 0x000fe400078e02df */
[C---:B------:R-:W-:Y:S01]  /*1b8a0*/  VIADD R4, R2.reuse, 0x80 ;  /* 0x0000008002047836 */ /* 0x040fe20000000000 */
[----:B------:R-:W-:-:S13]  /*1b8b0*/  R2UR UR6, R2 ;  /* 0x00000000020672ca */ /* 0x000fda00000e0000 */
        /* <DEDUP_REMOVED lines=16> */
[----:B------:R-:W1:Y:S01]  /*1b9c0*/  @P2 LDC R4, c[0x0][0x44c] ;  /* 0x00011300ff042b82 */ /* 0x000e620000000800 */
[----:B------:R-:W-:Y:S01]  /*1b9d0*/  R2UR UR7, R5 ;  /* 0x00000000050772ca */ /* 0x000fe200000e0000 */
[----:B------:R-:W-:Y:S02]  /*1b9e0*/  IMAD.MOV.U32 R5, RZ, RZ, 0x40000040 ;  /* 0x40000040ff057424 */ /* 0x000fe400078e00ff */
[----:B-1----:R-:W-:-:S05]  /*1b9f0*/  @P2 IMAD.HI.U32 R4, R0, R4, RZ ;  /* 0x0000000400042227 */ /* 0x002fca00078e00ff */
[----:B0-----:R-:W-:Y:S01]  /*1ba00*/  @P2 SHF.R.U32.HI R0, RZ, R3, R4 ;  /* 0x00000003ff002219 */ /* 0x001fe20000011604 */
[----:B------:R-:W-:Y:S02]  /*1ba10*/  VIADD R4, R2, 0x200 ;  /* 0x0000020002047836 */ /* 0x000fe40000000000 */
[----:B------:R-:W-:Y:S02]  /*1ba20*/  IMAD R3, R10, -0x70, RZ ;  /* 0xffffff900a037824 */ /* 0x000fe400078e02ff */
[----:B------:R-:W-:Y:S03]  /*1ba30*/  SHFL.IDX PT, R12, R0, 0x1, 0x1c1f ;  /* 0x003c1f00000c7f89 */ /* 0x000fe600000e0000 */
[----:B------:R-:W-:-:S04]  /*1ba40*/  IADD3 R3, -R225, 0x1, R3 ;  /* 0x00000001e1037810 */ /* 0x000fc80007ffe103 */
[----:B------:R-:W-:Y:S01]  /*1ba50*/  IADD3 R3, -R224, R3, R226 ;  /* 0x00000003e0037210 */ /* 0x000fe20007ffe1e2 */
[----:B------:R-:W-:Y:S02]  /*1ba60*/  WARPGROUP.DEPBAR.LE gsb0, 0x0 ;  /* 0x00008000000079c5 */ /* 0x000fe40000010000 */
[----:B------:R-:W-:-:S06]  /*1ba70*/  WARPGROUP.ARRIVE ;  /* 0x00000000000079c5 */ /* 0x000fcc0000000000 */
[----:B------:R-:W-:Y:S01]  /*1ba80*/  HGMMA.64x192x16.F32.BF16 R24, R188, gdesc[UR4].tnspB, R24, gsb0 ;  /* 0x42e00004bc187df0 */ /* 0x000fe20008001818 */
[----:B------:R-:W-:Y:S02]  /*1ba90*/  R2UR UR6, R4 ;  /* 0x00000000040672ca */ /* 0x000fe400000e0000 */
[----:B------:R0:W1:Y:S01]  /*1baa0*/  SHFL.IDX PT, R4, R0, RZ, 0x1c1f ;  /* 0x001c1fff00047589 */ /* 0x00006200000e0000 */
[----:B------:R-:W-:Y:S01]  /*1bab0*/  R2UR UR7, R5 ;  /* 0x00000000050772ca */ /* 0x000fe200000e0000 */
[----:B0-----:R-:W-:Y:S02]  /*1bac0*/  IMAD.U32 R0, RZ, RZ, UR4 ;  /* 0x00000004ff007e24 */ /* 0x001fe4000f8e00ff */
[----:B-1----:R-:W-:-:S05]  /*1bad0*/  IMAD.IADD R4, R3, 0x1, R4 ;  /* 0x0000000103047824 */ /* 0x002fca00078e0204 */
        /* <DEDUP_REMOVED lines=81> */
[----:B------:R-:W-:Y:S02]  /*1bff0*/  FSEL R125, R125, -INF , P5 ;  /* 0xff8000007d7d7808 */ /* 0x000fe40002800000 */
[----:B------:R-:W-:-:S04]  /*1c000*/  FMNMX.FTZ R5, R124, R5, !PT ;  /* 0x000000057c057209 */ /* 0x000fc80007810000 */
[----:B------:R-:W-:Y:S01]  /*1c010*/  FMNMX.FTZ R14, R125, R5, !PT ;  /* 0x000000057d0e7209 */ /* 0x000fe20007810000 */
[----:B------:R-:W-:-:S04]  /*1c020*/  IMAD.MOV.U32 R5, RZ, RZ, 0x40000040 ;  /* 0x40000040ff057424 */ /* 0x000fc800078e00ff */
[----:B------:R-:W0:Y:S01]  /*1c030*/  SHFL.BFLY PT, R4, R14, 0x2, 0x1f ;  /* 0x0c401f000e047f89 */ /* 0x000e2200000e0000 */
[----:B------:R-:W-:Y:S02]  /*1c040*/  WARPGROUP.DEPBAR.LE gsb0, 0x0 ;  /* 0x00008000000079c5 */ /* 0x000fe40000010000 */
[----:B------:R-:W-:-:S06]  /*1c050*/  WARPGROUP.ARRIVE ;  /* 0x00000000000079c5 */ /* 0x000fcc0000000000 */
[----:B------:R-:W-:Y:S01]  /*1c060*/  HGMMA.64x192x16.F32.BF16 R24, R184, gdesc[UR4].tnspB, R24, gsb0 ;  /* 0x42e00004b8187df0 */ /* 0x000fe20008001818 */
[----:B------:R-:W-:Y:S02]  /*1c070*/  R2UR UR7, R5 ;  /* 0x00000000050772ca */ /* 0x000fe400000e0000 */
[----:B0-----:R-:W-:Y:S01]  /*1c080*/  FMNMX.FTZ R14, R14, R4, !PT ;  /* 0x000000040e0e7209 */ /* 0x001fe20007810000 */
[----:B------:R-:W-:-:S04]  /*1c090*/  VIADD R4, R2, 0x280 ;  /* 0x0000028002047836 */ /* 0x000fc80000000000 */
[----:B------:R-:W0:Y:S01]  /*1c0a0*/  SHFL.BFLY PT, R15, R14, 0x1, 0x1f ;  /* 0x0c201f000e0f7f89 */ /* 0x000e2200000e0000 */
[----:B------:R-:W-:Y:S01]  /*1c0b0*/  R2UR UR6, R4 ;  /* 0x00000000040672ca */ /* 0x000fe200000e0000 */
[----:B------:R-:W-:-:S05]  /*1c0c0*/  IMAD.IADD R4, R3, 0x1, R12 ;  /* 0x0000000103047824 */ /* 0x000fca00078e020c */
        /* <DEDUP_REMOVED lines=8> */
[----:B------:R-:W-:Y:S02]  /*1c150*/  FSEL R175, R175, -INF , P5 ;  /* 0xff800000afaf7808 */ /* 0x000fe40002800000 */
[----:B0-----:R-:W-:Y:S02]  /*1c160*/  FMNMX.FTZ R5, R14, R15, !PT ;  /* 0x0000000f0e057209 */ /* 0x001fe40007810000 */
[C---:B------:R-:W-:Y:S02]  /*1c170*/  ISETP.GT.AND P4, PT, R4.reuse, 0x10, PT ;  /* 0x000000100400780c */ /* 0x040fe40003f84270 */
[C---:B------:R-:W-:Y:S01]  /*1c180*/  FSETP.NEU.FTZ.AND P3, PT, R5.reuse, -INF , PT ;  /* 0xff8000000500780b */ /* 0x040fe20003f7d000 */
[----:B------:R-:W-:Y:S01]  /*1c190*/  FMUL.FTZ R14, R5, R0 ;  /* 0x00000000050e7220 */ /* 0x000fe20000410000 */
[----:B------:R-:W-:-:S02]  /*1c1a0*/  ISETP.GT.AND P5, PT, R4, 0x11, PT ;  /* 0x000000110400780c */ /* 0x000fc40003fa4270 */
[----:B------:R-:W-:Y:S02]  /*1c1b0*/  FSEL R162, R162, -INF , P4 ;  /* 0xff800000a2a27808 */ /* 0x000fe40002000000 */
[----:B------:R-:W-:Y:S02]  /*1c1c0*/  FSEL R3, R14, RZ, P3 ;  /* 0x000000ff0e037208 */ /* 0x000fe40001800000 */
[----:B------:R-:W-:Y:S02]  /*1c1d0*/  FMNMX.FTZ R14, R171, R12, !PT ;  /* 0x0000000cab0e7209 */ /* 0x000fe40007810000 */
        /* <DEDUP_REMOVED lines=17> */
[-CC-:B------:R-:W-:Y:S01]  /*1c2f0*/  FFMA.FTZ R202, R172, R0.reuse, -R3.reuse ;  /* 0x00000000acca7223 */ /* 0x180fe20000010803 */
[----:B------:R-:W-:Y:S01]  /*1c300*/  ISETP.GT.AND P4, PT, R4, 0x20, PT ;  /* 0x000000200400780c */ /* 0x000fe20003f84270 */
[-CC-:B------:R-:W-:Y:S01]  /*1c310*/  FFMA.FTZ R173, R173, R0.reuse, -R3.reuse ;  /* 0x00000000adad7223 */ /* 0x180fe20000010803 */
[----:B------:R-:W-:Y:S01]  /*1c320*/  FMNMX.FTZ R15, R166, R15, !PT ;  /* 0x0000000fa60f7209 */ /* 0x000fe20007810000 */
[-CC-:B------:R-:W-:Y:S01]  /*1c330*/  FFMA.FTZ R161, R161, R0.reuse, -R3.reuse ;  /* 0x00000000a1a17223 */ /* 0x180fe20000010803 */
[----:B------:R-:W-:Y:S01]  /*1c340*/  ISETP.GT.AND P5, PT, R4, 0x21, PT ;  /* 0x000000210400780c */ /* 0x000fe20003fa4270 */
[-CC-:B------:R-:W-:Y:S01]  /*1c350*/  FFMA.FTZ R198, R164, R0.reuse, -R3.reuse ;  /* 0x00000000a4c67223 */ /* 0x180fe20000010803 */
[----:B------:R-:W-:Y:S01]  /*1c360*/  FSEL R154, R154, -INF , P4 ;  /* 0xff8000009a9a7808 */ /* 0x000fe20002000000 */
        /* <DEDUP_REMOVED lines=10> */
[----:B------:R-:W-:Y:S01]  /*1c410*/  FFMA.FTZ R125, R125, R0, -R3 ;  /* 0x000000007d7d7223 */ /* 0x000fe20000010803 */
[----:B------:R-:W-:Y:S01]  /*1c420*/  FSEL R158, R158, -INF , P4 ;  /* 0xff8000009e9e7808 */ /* 0x000fe20002000000 */
[----:B------:R-:W-:Y:S01]  /*1c430*/  MUFU.EX2 R200, R200 ;  /* 0x000000c800c87308 */ /* 0x000fe20000000800 */
[----:B------:R-:W-:-:S02]  /*1c440*/  FMNMX.FTZ R20, R155, R15, !PT ;  /* 0x0000000f9b147209 */ /* 0x000fc40007810000 */
[----:B------:R-:W-:Y:S02]  /*1c450*/  FSEL R159, R159, -INF , P5 ;  /* 0xff8000009f9f7808 */ /* 0x000fe40002800000 */
[----:B------:R-:W-:Y:S02]  /*1c460*/  ISETP.GT.AND P4, PT, R4, 0x30, PT ;  /* 0x000000300400780c */ /* 0x000fe40003f84270 */
[----:B------:R-:W-:Y:S01]  /*1c470*/  FMNMX.FTZ R20, R158, R20, !PT ;  /* 0x000000149e147209 */ /* 0x000fe20007810000 */
[----:B------:R-:W-:Y:S01]  /*1c480*/  MUFU.EX2 R12, R169 ;  /* 0x000000a9000c7308 */ /* 0x000fe20000000800 */
[----:B------:R-:W-:Y:S02]  /*1c490*/  ISETP.GT.AND P5, PT, R4, 0x31, PT ;  /* 0x000000310400780c */ /* 0x000fe40003fa4270 */
[----:B------:R-:W-:Y:S02]  /*1c4a0*/  FSEL R146, R146, -INF , P4 ;  /* 0xff80000092927808 */ /* 0x000fe40002000000 */
[----:B------:R-:W-:-:S02]  /*1c4b0*/  FMNMX.FTZ R20, R159, R20, !PT ;  /* 0x000000149f147209 */ /* 0x000fc40007810000 */
[----:B------:R-:W-:Y:S01]  /*1c4c0*/  ISETP.GT.AND P4, PT, R4, 0x38, PT ;  /* 0x000000380400780c */ /* 0x000fe20003f84270 */
[----:B------:R-:W-:Y:S01]  /*1c4d0*/  MUFU.EX2 R202, R202 ;  /* 0x000000ca00ca7308 */ /* 0x000fe20000000800 */
[----:B------:R-:W-:Y:S02]  /*1c4e0*/  FSEL R147, R147, -INF , P5 ;  /* 0xff80000093937808 */ /* 0x000fe40002800000 */
[----:B------:R-:W-:Y:S02]  /*1c4f0*/  FMNMX.FTZ R20, R146, R20, !PT ;  /* 0x0000001492147209 */ /* 0x000fe40007810000 */
[----:B------:R-:W-:Y:S02]  /*1c500*/  ISETP.GT.AND P5, PT, R4, 0x39, PT ;  /* 0x000000390400780c */ /* 0x000fe40003fa4270 */
        /* <DEDUP_REMOVED lines=18> */
[C---:B------:R-:W-:Y:S02]  /*1c630*/  ISETP.GT.AND P4, PT, R4.reuse, 0x50, PT ;  /* 0x000000500400780c */ /* 0x040fe40003f84270 */
[----:B------:R-:W-:Y:S02]  /*1c640*/  FSEL R143, R143, -INF , P5 ;  /* 0xff8000008f8f7808 */ /* 0x000fe40002800000 */
[----:B------:R-:W-:Y:S01]  /*1c650*/  ISETP.GT.AND P5, PT, R4, 0x51, PT ;  /* 0x000000510400780c */ /* 0x000fe20003fa4270 */
[----:B------:R0:W-:Y:S08]  /*1c660*/  MUFU.EX2 R21, R153 ;  /* 0x0000009900157308 */ /* 0x0001f00000000800 */
[----:B------:R-:W-:Y:S01]  /*1c670*/  MUFU.EX2 R20, R165 ;  /* 0x000000a500147308 */ /* 0x000fe20000000800 */
[----:B0-----:R-:W-:-:S02]  /*1c680*/  FMNMX.FTZ R153, R142, R152, !PT ;  /* 0x000000988e997209 */ /* 0x001fc40007810000 */
[----:B------:R-:W-:Y:S02]  /*1c690*/  FSEL R152, R130, -INF , P4 ;  /* 0xff80000082987808 */ /* 0x000fe40002000000 */
[----:B------:R-:W-:Y:S02]  /*1c6a0*/  FMNMX.FTZ R130, R143, R153, !PT ;  /* 0x000000998f827209 */ /* 0x000fe40007810000 */
[----:B------:R-:W-:Y:S01]  /*1c6b0*/  ISETP.GT.AND P4, PT, R4, 0x58, PT ;  /* 0x000000580400780c */ /* 0x000fe20003f84270 */
[----:B------:R-:W-:Y:S01]  /*1c6c0*/  MUFU.EX2 R192, R192 ;  /* 0x000000c000c07308 */ /* 0x000fe20000000800 */
[----:B------:R-:W-:Y:S02]  /*1c6d0*/  FSEL R153, R131, -INF , P5 ;  /* 0xff80000083997808 */ /* 0x000fe40002800000 */
[----:B------:R-:W-:Y:S02]  /*1c6e0*/  FMNMX.FTZ R130, R152, R130, !PT ;  /* 0x0000008298827209 */ /* 0x000fe40007810000 */
[----:B------:R-:W-:-:S02]  /*1c6f0*/  ISETP.GT.AND P5, PT, R4, 0x59, PT ;  /* 0x000000590400780c */ /* 0x000fc40003fa4270 */
[----:B------:R-:W-:Y:S01]  /*1c700*/  FSEL R156, R134, -INF , P4 ;  /* 0xff800000869c7808 */ /* 0x000fe20002000000 */
[----:B------:R-:W-:Y:S01]  /*1c710*/  FFMA.FTZ R134, R141, R0, -R3 ;  /* 0x000000008d867223 */ /* 0x000fe20000010803 */
[----:B------:R-:W-:Y:S01]  /*1c720*/  FMNMX.FTZ R131, R153, R130, !PT ;  /* 0x0000008299837209 */ /* 0x000fe20007810000 */
[----:B------:R-:W-:Y:S01]  /*1c730*/  MUFU.EX2 R194, R194 ;  /* 0x000000c200c27308 */ /* 0x000fe20000000800 */
[----:B------:R-:W-:Y:S02]  /*1c740*/  FSEL R135, R135, -INF , P5 ;  /* 0xff80000087877808 */ /* 0x000fe40002800000 */
[----:B------:R-:W-:Y:S02]  /*1c750*/  ISETP.GT.AND P4, PT, R4, 0x60, PT ;  /* 0x000000600400780c */ /* 0x000fe40003f84270 */
[----:B------:R-:W-:Y:S02]  /*1c760*/  FMNMX.FTZ R131, R156, R131, !PT ;  /* 0x000000839c837209 */ /* 0x000fe40007810000 */
[----:B------:R-:W-:Y:S01]  /*1c770*/  ISETP.GT.AND P5, PT, R4, 0x61, PT ;  /* 0x000000610400780c */ /* 0x000fe20003fa4270 */
[----:B------:R0:W-:Y:S01]  /*1c780*/  MUFU.EX2 R130, R157 ;  /* 0x0000009d00827308 */ /* 0x0001e20000000800 */
[----:B------:R-:W-:-:S02]  /*1c790*/  FMNMX.FTZ R131, R135, R131, !PT ;  /* 0x0000008387837209 */ /* 0x000fc40007810000 */
[----:B------:R-:W-:Y:S02]  /*1c7a0*/  FSEL R144, R123, -INF , P5 ;  /* 0xff8000007b907808 */ /* 0x000fe40002800000 */
[----:B------:R-:W-:-:S03]  /*1c7b0*/  ISETP.GT.AND P5, PT, R4, 0x69, PT ;  /* 0x000000690400780c */ /* 0x000fc60003fa4270 */
[----:B------:R-:W-:Y:S01]  /*1c7c0*/  MUFU.EX2 R188, R188 ;  /* 0x000000bc00bc7308 */ /* 0x000fe20000000800 */
[----:B0-----:R-:W-:Y:S02]  /*1c7d0*/  FSEL R157, R122, -INF , P4 ;  /* 0xff8000007a9d7808 */ /* 0x001fe40002000000 */
[----:B------:R-:W-:Y:S02]  /*1c7e0*/  ISETP.GT.AND P4, PT, R4, 0x68, PT ;  /* 0x000000680400780c */ /* 0x000fe40003f84270 */
[----:B------:R-:W-:Y:S02]  /*1c7f0*/  FMNMX.FTZ R131, R157, R131, !PT ;  /* 0x000000839d837209 */ /* 0x000fe40007810000 */
[----:B------:R-:W-:Y:S01]  /*1c800*/  FSEL R160, R126, -INF , P4 ;  /* 0xff8000007ea07808 */ /* 0x000fe20002000000 */
[----:B------:R-:W-:Y:S01]  /*1c810*/  FFMA.FTZ R126, R145, R0, -R3 ;  /* 0x00000000917e7223 */ /* 0x000fe20000010803 */
[----:B------:R-:W-:Y:S01]  /*1c820*/  FMNMX.FTZ R131, R144, R131, !PT ;  /* 0x0000008390837209 */ /* 0x000fe20007810000 */
[----:B------:R-:W-:Y:S01]  /*1c830*/  MUFU.EX2 R190, R190 ;  /* 0x000000be00be7308 */ /* 0x000fe20000000800 */
[----:B------:R-:W-:Y:S01]  /*1c840*/  FSEL R145, R127, -INF , P5 ;  /* 0xff8000007f917808 */ /* 0x000fe20002800000 */
[----:B------:R-:W-:-:S02]  /*1c850*/  WARPGROUP.DEPBAR.LE gsb0, 0x0 ;  /* 0x00008000000079c5 */ /* 0x000fc40000010000 */
[----:B------:R-:W-:Y:S01]  /*1c860*/  WARPGROUP.ARRIVE ;  /* 0x00000000000079c5 */ /* 0x000fe20000000000 */
[----:B------:R-:W-:Y:S01]  /*1c870*/  FMNMX.FTZ R4, R160, R131, !PT ;  /* 0x00000083a0047209 */ /* 0x000fe20007810000 */
[-CC-:B------:R-:W-:Y:S01]  /*1c880*/  FFMA.FTZ R127, R149, R0.reuse, -R3.reuse ;  /* 0x00000000957f7223 */ /* 0x180fe20000010803 */
[-CC-:B------:R-:W-:Y:S01]  /*1c890*/  FFMA.FTZ R184, R136, R0.reuse, -R3.reuse ;  /* 0x0000000088b87223 */ /* 0x180fe20000010803 */
[--C-:B------:R-:W-:Y:S01]  /*1c8a0*/  FFMA.FTZ R131, R137, R0, -R3.reuse ;  /* 0x0000000089837223 */ /* 0x100fe20000010803 */
[----:B------:R-:W-:Y:S01]  /*1c8b0*/  FMNMX.FTZ R4, R145, R4, !PT ;  /* 0x0000000491047209 */ /* 0x000fe20007810000 */
[----:B------:R-:W-:Y:S01]  /*1c8c0*/  HGMMA.64x192x16.F32.BF16 R24, R180, gdesc[UR4].tnspB, R24, gsb0 ;  /* 0x42e00004b4187df0 */ /* 0x000fe20008001818 */
[----:B------:R-:W-:Y:S01]  /*1c8d0*/  FFMA.FTZ R186, R140, R0, -R3 ;  /* 0x000000008cba7223 */ /* 0x000fe20000010803 */
[----:B------:R-:W-:Y:S02]  /*1c8e0*/  MUFU.EX2 R126, R126 ;  /* 0x0000007e007e7308 */ /* 0x000fe40000000800 */
[----:B------:R-:W0:Y:S06]  /*1c8f0*/  SHFL.BFLY PT, R122, R4, 0x2, 0x1f ;  /* 0x0c401f00047a7f89 */ /* 0x000e2c00000e0000 */
[----:B------:R-:W-:Y:S08]  /*1c900*/  MUFU.EX2 R127, R127 ;  /* 0x0000007f007f7308 */ /* 0x000ff00000000800 */
[----:B------:R-:W-:Y:S08]  /*1c910*/  MUFU.EX2 R184, R184 ;  /* 0x000000b800b87308 */ /* 0x000ff00000000800 */
[----:B------:R-:W-:Y:S01]  /*1c920*/  MUFU.EX2 R131, R131 ;  /* 0x0000008300837308 */ /* 0x000fe20000000800 */
[----:B0-----:R-:W-:-:S05]  /*1c930*/  FMNMX.FTZ R4, R4, R122, !PT ;  /* 0x0000007a04047209 */ /* 0x001fca0007810000 */
[----:B------:R-:W0:Y:S02]  /*1c940*/  SHFL.BFLY PT, R122, R4, 0x1, 0x1f ;  /* 0x0c201f00047a7f89 */ /* 0x000e2400000e0000 */
[----:B------:R-:W-:Y:S08]  /*1c950*/  MUFU.EX2 R186, R186 ;  /* 0x000000ba00ba7308 */ /* 0x000ff00000000800 */
[----:B------:R-:W-:Y:S08]  /*1c960*/  MUFU.EX2 R134, R134 ;  /* 0x0000008600867308 */ /* 0x000ff00000000800 */
[----:B------:R-:W-:Y:S01]  /*1c970*/  MUFU.EX2 R120, R120 ;  /* 0x0000007800787308 */ /* 0x000fe20000000800 */
[----:B0-----:R-:W-:Y:S01]  /*1c980*/  FMNMX.FTZ R4, R4, R122, !PT ;  /* 0x0000007a04047209 */ /* 0x001fe20007810000 */
[----:B------:R-:W-:-:S06]  /*1c990*/  VIADD R122, R2, 0x300 ;  /* 0x00000300027a7836 */ /* 0x000fcc0000000000 */
[----:B------:R-:W-:Y:S01]  /*1c9a0*/  MUFU.EX2 R121, R121 ;  /* 0x0000007900797308 */ /* 0x000fe20000000800 */
[----:B------:R-:W-:Y:S02]  /*1c9b0*/  FSETP.NEU.FTZ.AND P4, PT, R4, -INF , PT ;  /* 0xff8000000400780b */ /* 0x000fe40003f9d000 */
[----:B------:R-:W-:Y:S02]  /*1c9c0*/  R2UR UR6, R122 ;  /* 0x000000007a0672ca */ /* 0x000fe400000e0000 */
[----:B------:R-:W-:-:S03]  /*1c9d0*/  FSEL R123, R4, RZ, P4 ;  /* 0x000000ff047b7208 */ /* 0x000fc60002000000 */
[----:B------:R-:W-:Y:S02]  /*1c9e0*/  MUFU.EX2 R124, R124 ;  /* 0x0000007c007c7308 */ /* 0x000fe40000000800 */
[----:B------:R-:W-:Y:S01]  /*1c9f0*/  FADD.FTZ R8, -R123, R8 ;  /* 0x000000087b087221 */ /* 0x000fe20000010100 */
[----:B------:R-:W-:-:S03]  /*1ca00*/  IMAD.MOV.U32 R123, RZ, RZ, 0x40000040 ;  /* 0x40000040ff7b7424 */ /* 0x000fc600078e00ff */
[-C--:B------:R-:W-:Y:S02]  /*1ca10*/  FMUL.FTZ R8, R8, R0.reuse ;  /* 0x0000000008087220 */ /* 0x080fe40000410000 */
[----:B------:R-:W-:Y:S01]  /*1ca20*/  MUFU.EX2 R125, R125 ;  /* 0x0000007d007d7308 */ /* 0x000fe20000000800 */
[----:B------:R-:W-:Y:S01]  /*1ca30*/  R2UR UR7, R123 ;  /* 0x000000007b0772ca */ /* 0x000fe200000e0000 */
[----:B------:R-:W-:Y:S02]  /*1ca40*/  WARPGROUP.DEPBAR.LE gsb0, 0x0 ;  /* 0x00008000000079c5 */ /* 0x000fe40000010000 */
[----:B------:R-:W-:Y:S01]  /*1ca50*/  WARPGROUP.ARRIVE ;  /* 0x00000000000079c5 */ /* 0x000fe20000000000 */
[-CC-:B------:R-:W-:Y:S01]  /*1ca60*/  FFMA.FTZ R180, R128, R0.reuse, -R3.reuse ;  /* 0x0000000080b47223 */ /* 0x180fe20000010803 */
[-CC-:B------:R-:W-:Y:S01]  /*1ca70*/  FFMA.FTZ R128, R129, R0.reuse, -R3.reuse ;  /* 0x0000000081807223 */ /* 0x180fe20000010803 */
[-CC-:B------:R-:W-:Y:S01]  /*1ca80*/  FFMA.FTZ R129, R133, R0.reuse, -R3.reuse ;  /* 0x0000000085817223 */ /* 0x180fe20000010803 */
[-C--:B------:R-:W-:Y:S01]  /*1ca90*/  FFMA.FTZ R182, R132, R0.reuse, -R3 ;  /* 0x0000000084b67223 */ /* 0x080fe20000010803 */
[----:B------:R-:W-:-:S05]  /*1caa0*/  FMUL.FTZ R133, R4, R0 ;  /* 0x0000000004857220 */ /* 0x000fca0000410000 */
[----:B------:R-:W-:Y:S01]  /*1cab0*/  HGMMA.64x192x16.F32.BF16 R24, R176, gdesc[UR4].tnspB, R24, gsb0 ;  /* 0x42e00004b0187df0 */ /* 0x000fe20008001818 */
[----:B------:R-:W-:Y:S01]  /*1cac0*/  FSEL R3, R5, RZ, P3 ;  /* 0x000000ff05037208 */ /* 0x000fe20001800000 */
[----:B------:R-:W-:Y:S01]  /*1cad0*/  MUFU.EX2 R180, R180 ;  /* 0x000000b400b47308 */ /* 0x000fe20000000800 */
[C---:B------:R-:W-:Y:S01]  /*1cae0*/  ISETP.GT.AND P3, PT, R10.reuse, R221, PT ;  /* 0x000000dd0a00720c */ /* 0x040fe20003f64270 */
[----:B------:R-:W-:Y:S01]  /*1caf0*/  VIADD R10, R10, 0xffffffff ;  /* 0xffffffff0a0a7836 */ /* 0x000fe20000000000 */
[----:B------:R-:W-:Y:S01]  /*1cb00*/  FSEL R133, R133, RZ, P4 ;  /* 0x000000ff85857208 */ /* 0x000fe20002000000 */
[----:B------:R-:W-:-:S04]  /*1cb10*/  FADD.FTZ R3, -R3, R9 ;  /* 0x0000000903037221 */ /* 0x000fc80000010100 */
[-CC-:B------:R-:W-:Y:S01]  /*1cb20*/  FFMA.FTZ R201, R170, R0.reuse, -R133.reuse ;  /* 0x00000000aac97223 */ /* 0x180fe20000010885 */
[-C--:B------:R-:W-:Y:S01]  /*1cb30*/  FMUL.FTZ R3, R3, R0.reuse ;  /* 0x0000000003037220 */ /* 0x080fe20000410000 */
        /* <DEDUP_REMOVED lines=19> */
[----:B------:R1:W2:Y:S01]  /*1cc70*/  MUFU.EX2 R3, R8 ;  /* 0x0000000800037308 */ /* 0x0002a20000000800 */
[----:B0-----:R-:W-:Y:S01]  /*1cc80*/  FFMA.FTZ R7, R2, R7, R200 ;  /* 0x0000000702077223 */ /* 0x001fe200000100c8 */
[-CC-:B------:R-:W-:Y:S01]  /*1cc90*/  FFMA.FTZ R181, R152, R0.reuse, -R133.reuse ;  /* 0x0000000098b57223 */ /* 0x180fe20000010885 */
[-CC-:B------:R-:W-:Y:S01]  /*1cca0*/  FFMA.FTZ R183, R156, R0.reuse, -R133.reuse ;  /* 0x000000009cb77223 */ /* 0x180fe20000010885 */
[-C--:B------:R-:W-:Y:S01]  /*1ccb0*/  FFMA.FTZ R135, R135, R0.reuse, -R133 ;  /* 0x0000000087877223 */ /* 0x080fe20000010885 */
[----:B------:R-:W-:Y:S01]  /*1ccc0*/  FADD.FTZ R7, R12, R7 ;  /* 0x000000070c077221 */ /* 0x000fe20000010000 */
[-CC-:B------:R-:W-:Y:S01]  /*1ccd0*/  FFMA.FTZ R157, R157, R0.reuse, -R133.reuse ;  /* 0x000000009d9d7223 */ /* 0x180fe20000010885 */
[-C--:B------:R-:W-:Y:S01]  /*1cce0*/  FFMA.FTZ R144, R144, R0.reuse, -R133 ;  /* 0x0000000090907223 */ /* 0x080fe20000010885 */
[----:B------:R-:W0:Y:S01]  /*1ccf0*/  MUFU.EX2 R132, R132 ;  /* 0x0000008400847308 */ /* 0x000e220000000800 */
[----:B------:R-:W-:Y:S01]  /*1cd00*/  FADD.FTZ R7, R202, R7 ;  /* 0x00000007ca077221 */ /* 0x000fe20000010000 */
[-CC-:B-1----:R-:W-:Y:S01]  /*1cd10*/  FFMA.FTZ R8, R151, R0.reuse, -R133.reuse ;  /* 0x0000000097087223 */ /* 0x182fe20000010885 */
[----:B------:R-:W-:Y:S01]  /*1cd20*/  FFMA.FTZ R160, R160, R0, -R133 ;  /* 0x00000000a0a07223 */ /* 0x000fe20000010885 */
[----:B------:R-:W-:Y:S01]  /*1cd30*/  F2FP.BF16.F32.PACK_AB R200, R12, R200 ;  /* 0x000000c80cc8723e */ /* 0x000fe200000010ff */
[C---:B------:R-:W-:Y:S01]  /*1cd40*/  FADD.FTZ R7, R14.reuse, R7 ;  /* 0x000000070e077221 */ /* 0x040fe20000010000 */
[----:B------:R-:W-:Y:S01]  /*1cd50*/  F2FP.BF16.F32.PACK_AB R202, R14, R202 ;  /* 0x000000ca0eca723e */ /* 0x000fe200000010ff */
[----:B------:R-:W-:Y:S01]  /*1cd60*/  IMAD.MOV.U32 R12, RZ, RZ, R205 ;  /* 0x000000ffff0c7224 */ /* 0x000fe200078e00cd */
[----:B------:R-:W1:Y:S01]  /*1cd70*/  MUFU.EX2 R203, R203 ;  /* 0x000000cb00cb7308 */ /* 0x000e620000000800 */
[----:B--2---:R-:W-:-:S07]  /*1cd80*/  FFMA.FTZ R6, R3, R6, R201 ;  /* 0x0000000603067223 */ /* 0x004fce00000100c9 */
[----:B------:R-:W2:Y:S01]  /*1cd90*/  MUFU.EX2 R136, R136 ;  /* 0x0000008800887308 */ /* 0x000ea20000000800 */
[C---:B0-----:R-:W-:Y:S01]  /*1cda0*/  FADD.FTZ R6, R132.reuse, R6 ;  /* 0x0000000684067221 */ /* 0x041fe20000010000 */
[----:B------:R-:W-:-:S06]  /*1cdb0*/  F2FP.BF16.F32.PACK_AB R201, R132, R201 ;  /* 0x000000c984c9723e */ /* 0x000fcc00000010ff */
[----:B------:R-:W0:Y:S08]  /*1cdc0*/  MUFU.EX2 R197, R197 ;  /* 0x000000c500c57308 */ /* 0x000e300000000800 */
[----:B------:R-:W3:Y:S08]  /*1cdd0*/  MUFU.EX2 R141, R141 ;  /* 0x0000008d008d7308 */ /* 0x000ef00000000800 */
[----:B------:R-:W4:Y:S08]  /*1cde0*/  MUFU.EX2 R199, R199 ;  /* 0x000000c700c77308 */ /* 0x000f300000000800 */
[----:B------:R-:W5:Y:S08]  /*1cdf0*/  MUFU.EX2 R137, R137 ;  /* 0x0000008900897308 */ /* 0x000f700000000800 */
        /* <DEDUP_REMOVED lines=20> */
[----:B------:R1:W-:Y:S03]  /*1cf40*/  @!P1 SYNCS.ARRIVE.TRANS64.RED.A1T0 RZ, [R11+URZ], RZ ;  /* 0x000000ff0bff99a7 */ /* 0x0003e6000810043f */
[----:B------:R-:W5:Y:S01]  /*1cf50*/  MUFU.EX2 R6, R139 ;  /* 0x0000008b00067308 */ /* 0x000f620000000800 */
[C---:B--2---:R-:W-:Y:S01]  /*1cf60*/  F2FP.BF16.F32.PACK_AB R203, R136.reuse, R203 ;  /* 0x000000cb88cb723e */ /* 0x044fe200000010ff */
[----:B------:R-:W-:-:S04]  /*1cf70*/  FADD.FTZ R13, R136, R13 ;  /* 0x0000000d880d7221 */ /* 0x000fc80000010000 */
[----:B0-----:R-:W-:Y:S01]  /*1cf80*/  FADD.FTZ R13, R197, R13 ;  /* 0x0000000dc50d7221 */ /* 0x001fe20000010000 */
[----:B-1----:R-:W-:Y:S01]  /*1cf90*/  FADD.FTZ R11, R196, R7 ;  /* 0x00000007c40b7221 */ /* 0x002fe20000010000 */
[----:B------:R-:W-:Y:S01]  /*1cfa0*/  FFMA.FTZ R7, R143, R0, -R133 ;  /* 0x000000008f077223 */ /* 0x000fe20000010885 */
[----:B------:R-:W-:Y:S01]  /*1cfb0*/  MUFU.EX2 R135, R135 ;  /* 0x0000008700877308 */ /* 0x000fe20000000800 */
[----:B---3--:R-:W-:Y:S01]  /*1cfc0*/  FADD.FTZ R13, R141, R13 ;  /* 0x0000000d8d0d7221 */ /* 0x008fe20000010000 */
[C---:B------:R-:W-:Y:S01]  /*1cfd0*/  FADD.FTZ R11, R15.reuse, R11 ;  /* 0x0000000b0f0b7221 */ /* 0x040fe20000010000 */
[----:B------:R-:W-:Y:S02]  /*1cfe0*/  F2FP.BF16.F32.PACK_AB R196, R15, R196 ;  /* 0x000000c40fc4723e */ /* 0x000fe400000010ff */
[----:B----4-:R-:W-:Y:S01]  /*1cff0*/  FADD.FTZ R13, R199, R13 ;  /* 0x0000000dc70d7221 */ /* 0x010fe20000010000 */
[----:B------:R-:W-:Y:S01]  /*1d000*/  FADD.FTZ R122, R198, R11 ;  /* 0x0000000bc67a7221 */ /* 0x000fe20000010000 */
[-C--:B------:R-:W-:Y:S01]  /*1d010*/  FFMA.FTZ R11, R153, R0.reuse, -R133 ;  /* 0x00000000990b7223 */ /* 0x080fe20000010885 */
[----:B------:R-:W0:Y:S01]  /*1d020*/  MUFU.EX2 R7, R7 ;  /* 0x0000000700077308 */ /* 0x000e220000000800 */
[----:B-----5:R-:W-:Y:S01]  /*1d030*/  FADD.FTZ R13, R137, R13 ;  /* 0x0000000d890d7221 */ /* 0x020fe20000010000 */
[----:B------:R-:W-:Y:S01]  /*1d040*/  FADD.FTZ R122, R20, R122 ;  /* 0x0000007a147a7221 */ /* 0x000fe20000010000 */
[----:B------:R-:W-:Y:S01]  /*1d050*/  FFMA.FTZ R133, R145, R0, -R133 ;  /* 0x0000000091857223 */ /* 0x000fe20000010885 */
[----:B------:R-:W-:Y:S01]  /*1d060*/  F2FP.BF16.F32.PACK_AB R197, R141, R197 ;  /* 0x000000c58dc5723e */ /* 0x000fe200000010ff */
[----:B------:R-:W-:Y:S01]  /*1d070*/  FADD.FTZ R13, R193, R13 ;  /* 0x0000000dc10d7221 */ /* 0x000fe20000010000 */
[----:B------:R-:W-:Y:S01]  /*1d080*/  FADD.FTZ R122, R192, R122 ;  /* 0x0000007ac07a7221 */ /* 0x000fe20000010000 */
[----:B------:R-:W-:Y:S01]  /*1d090*/  F2FP.BF16.F32.PACK_AB R198, R20, R198 ;  /* 0x000000c614c6723e */ /* 0x000fe200000010ff */
[----:B------:R-:W1:Y:S01]  /*1d0a0*/  MUFU.EX2 R11, R11 ;  /* 0x0000000b000b7308 */ /* 0x000e620000000800 */
[----:B------:R-:W-:Y:S01]  /*1d0b0*/  FADD.FTZ R13, R140, R13 ;  /* 0x0000000d8c0d7221 */ /* 0x000fe20000010000 */
[----:B------:R-:W-:Y:S01]  /*1d0c0*/  FADD.FTZ R122, R21, R122 ;  /* 0x0000007a157a7221 */ /* 0x000fe20000010000 */
[----:B------:R-:W-:-:S02]  /*1d0d0*/  F2FP.BF16.F32.PACK_AB R199, R137, R199 ;  /* 0x000000c789c7723e */ /* 0x000fc400000010ff */
[----:B------:R-:W-:Y:S01]  /*1d0e0*/  FADD.FTZ R13, R195, R13 ;  /* 0x0000000dc30d7221 */ /* 0x000fe20000010000 */
[----:B------:R-:W-:Y:S01]  /*1d0f0*/  FADD.FTZ R122, R194, R122 ;  /* 0x0000007ac27a7221 */ /* 0x000fe20000010000 */
[----:B------:R-:W-:Y:S01]  /*1d100*/  F2FP.BF16.F32.PACK_AB R192, R21, R192 ;  /* 0x000000c015c0723e */ /* 0x000fe200000010ff */
[----:B------:R-:W2:Y:S01]  /*1d110*/  MUFU.EX2 R157, R157 ;  /* 0x0000009d009d7308 */ /* 0x000ea20000000800 */
[----:B------:R-:W-:Y:S01]  /*1d120*/  FADD.FTZ R13, R148, R13 ;  /* 0x0000000d940d7221 */ /* 0x000fe20000010000 */
[----:B------:R-:W-:Y:S01]  /*1d130*/  FADD.FTZ R122, R130, R122 ;  /* 0x0000007a827a7221 */ /* 0x000fe20000010000 */
[----:B------:R-:W-:Y:S02]  /*1d140*/  F2FP.BF16.F32.PACK_AB R193, R140, R193 ;  /* 0x000000c18cc1723e */ /* 0x000fe400000010ff */
[----:B------:R-:W-:Y:S01]  /*1d150*/  FADD.FTZ R13, R189, R13 ;  /* 0x0000000dbd0d7221 */ /* 0x000fe20000010000 */
[----:B------:R-:W-:Y:S01]  /*1d160*/  FADD.FTZ R122, R188, R122 ;  /* 0x0000007abc7a7221 */ /* 0x000fe20000010000 */
[C---:B------:R-:W-:Y:S01]  /*1d170*/  F2FP.BF16.F32.PACK_AB R189, R9.reuse, R189 ;  /* 0x000000bd09bd723e */ /* 0x040fe200000010ff */
[----:B------:R-:W3:Y:S01]  /*1d180*/  MUFU.EX2 R144, R144 ;  /* 0x0000009000907308 */ /* 0x000ee20000000800 */
[----:B------:R-:W-:Y:S01]  /*1d190*/  FADD.FTZ R13, R9, R13 ;  /* 0x0000000d090d7221 */ /* 0x000fe20000010000 */
[----:B------:R-:W-:Y:S01]  /*1d1a0*/  FADD.FTZ R122, R126, R122 ;  /* 0x0000007a7e7a7221 */ /* 0x000fe20000010000 */
[----:B------:R-:W-:Y:S01]  /*1d1b0*/  F2FP.BF16.F32.PACK_AB R194, R130, R194 ;  /* 0x000000c282c2723e */ /* 0x000fe200000010ff */
[----:B------:R-:W-:-:S02]  /*1d1c0*/  IMAD.MOV.U32 R9, RZ, RZ, R5 ;  /* 0x000000ffff097224 */ /* 0x000fc400078e0005 */
[----:B------:R-:W-:Y:S01]  /*1d1d0*/  FADD.FTZ R13, R191, R13 ;  /* 0x0000000dbf0d7221 */ /* 0x000fe20000010000 */
[----:B------:R-:W-:Y:S01]  /*1d1e0*/  FADD.FTZ R122, R190, R122 ;  /* 0x0000007abe7a7221 */ /* 0x000fe20000010000 */
[C---:B------:R-:W-:Y:S01]  /*1d1f0*/  F2FP.BF16.F32.PACK_AB R191, R8.reuse, R191 ;  /* 0x000000bf08bf723e */ /* 0x040fe200000010ff */
[----:B------:R-:W4:Y:S01]  /*1d200*/  MUFU.EX2 R160, R160 ;  /* 0x000000a000a07308 */ /* 0x000f220000000800 */
[----:B------:R-:W-:Y:S01]  /*1d210*/  FADD.FTZ R13, R8, R13 ;  /* 0x0000000d080d7221 */ /* 0x000fe20000010000 */
[----:B------:R-:W-:Y:S01]  /*1d220*/  FADD.FTZ R122, R127, R122 ;  /* 0x0000007a7f7a7221 */ /* 0x000fe20000010000 */
[----:B------:R-:W-:Y:S01]  /*1d230*/  F2FP.BF16.F32.PACK_AB R195, R148, R195 ;  /* 0x000000c394c3723e */ /* 0x000fe200000010ff */
[----:B------:R-:W-:Y:S02]  /*1d240*/  IMAD.MOV.U32 R8, RZ, RZ, R4 ;  /* 0x000000ffff087224 */ /* 0x000fe400078e0004 */
[----:B------:R-:W-:Y:S01]  /*1d250*/  FADD.FTZ R13, R185, R13 ;  /* 0x0000000db90d7221 */ /* 0x000fe20000010000 */
[----:B------:R-:W-:Y:S01]  /*1d260*/  FADD.FTZ R122, R184, R122 ;  /* 0x0000007ab87a7221 */ /* 0x000fe20000010000 */
[C---:B------:R-:W-:Y:S01]  /*1d270*/  F2FP.BF16.F32.PACK_AB R185, R6.reuse, R185 ;  /* 0x000000b906b9723e */ /* 0x040fe200000010ff */
[----:B------:R-:W5:Y:S01]  /*1d280*/  MUFU.EX2 R133, R133 ;  /* 0x0000008500857308 */ /* 0x000f620000000800 */
[----:B------:R-:W-:Y:S01]  /*1d290*/  FADD.FTZ R13, R6, R13 ;  /* 0x0000000d060d7221 */ /* 0x000fe20000010000 */
[----:B------:R-:W-:Y:S01]  /*1d2a0*/  FADD.FTZ R122, R131, R122 ;  /* 0x0000007a837a7221 */ /* 0x000fe20000010000 */
[----:B------:R-:W-:-:S02]  /*1d2b0*/  F2FP.BF16.F32.PACK_AB R188, R126, R188 ;  /* 0x000000bc7ebc723e */ /* 0x000fc400000010ff */
[----:B------:R-:W-:Y:S01]  /*1d2c0*/  FADD.FTZ R13, R187, R13 ;  /* 0x0000000dbb0d7221 */ /* 0x000fe20000010000 */
[----:B------:R-:W-:Y:S01]  /*1d2d0*/  FADD.FTZ R122, R186, R122 ;  /* 0x0000007aba7a7221 */ /* 0x000fe20000010000 */
[C---:B0-----:R-:W-:Y:S02]  /*1d2e0*/  F2FP.BF16.F32.PACK_AB R187, R7.reuse, R187 ;  /* 0x000000bb07bb723e */ /* 0x041fe400000010ff */
[----:B------:R-:W-:Y:S01]  /*1d2f0*/  FADD.FTZ R13, R7, R13 ;  /* 0x0000000d070d7221 */ /* 0x000fe20000010000 */
[----:B------:R-:W-:Y:S01]  /*1d300*/  FADD.FTZ R122, R134, R122 ;  /* 0x0000007a867a7221 */ /* 0x000fe20000010000 */
[----:B------:R-:W-:Y:S02]  /*1d310*/  F2FP.BF16.F32.PACK_AB R190, R127, R190 ;  /* 0x000000be7fbe723e */ /* 0x000fe400000010ff */
[----:B------:R-:W-:Y:S01]  /*1d320*/  FADD.FTZ R13, R181, R13 ;  /* 0x0000000db50d7221 */ /* 0x000fe20000010000 */
[----:B------:R-:W-:Y:S01]  /*1d330*/  FADD.FTZ R122, R180, R122 ;  /* 0x0000007ab47a7221 */ /* 0x000fe20000010000 */
[----:B-1----:R-:W-:-:S02]  /*1d340*/  F2FP.BF16.F32.PACK_AB R181, R11, R181 ;  /* 0x000000b50bb5723e */ /* 0x002fc400000010ff */
[----:B------:R-:W-:Y:S01]  /*1d350*/  FADD.FTZ R13, R11, R13 ;  /* 0x0000000d0b0d7221 */ /* 0x000fe20000010000 */
[----:B------:R-:W-:Y:S01]  /*1d360*/  FADD.FTZ R122, R128, R122 ;  /* 0x0000007a807a7221 */ /* 0x000fe20000010000 */
[----:B------:R-:W-:Y:S01]  /*1d370*/  F2FP.BF16.F32.PACK_AB R184, R131, R184 ;  /* 0x000000b883b8723e */ /* 0x000fe200000010ff */
[----:B------:R-:W-:Y:S02]  /*1d380*/  IMAD.MOV.U32 R11, RZ, RZ, R208 ;  /* 0x000000ffff0b7224 */ /* 0x000fe400078e00d0 */
[----:B------:R-:W-:Y:S01]  /*1d390*/  FADD.FTZ R13, R183, R13 ;  /* 0x0000000db70d7221 */ /* 0x000fe20000010000 */
[----:B------:R-:W-:Y:S01]  /*1d3a0*/  FADD.FTZ R122, R182, R122 ;  /* 0x0000007ab67a7221 */ /* 0x000fe20000010000 */
[----:B------:R-:W-:Y:S02]  /*1d3b0*/  F2FP.BF16.F32.PACK_AB R186, R134, R186 ;  /* 0x000000ba86ba723e */ /* 0x000fe400000010ff */
[----:B------:R-:W-:Y:S01]  /*1d3c0*/  FADD.FTZ R13, R135, R13 ;  /* 0x0000000d870d7221 */ /* 0x000fe20000010000 */
[----:B------:R-:W-:Y:S01]  /*1d3d0*/  FADD.FTZ R122, R129, R122 ;  /* 0x0000007a817a7221 */ /* 0x000fe20000010000 */
[----:B------:R-:W-:-:S02]  /*1d3e0*/  F2FP.BF16.F32.PACK_AB R180, R128, R180 ;  /* 0x000000b480b4723e */ /* 0x000fc400000010ff */
[----:B--2---:R-:W-:Y:S01]  /*1d3f0*/  FADD.FTZ R13, R157, R13 ;  /* 0x0000000d9d0d7221 */ /* 0x004fe20000010000 */
[----:B------:R-:W-:Y:S01]  /*1d400*/  FADD.FTZ R122, R120, R122 ;  /* 0x0000007a787a7221 */ /* 0x000fe20000010000 */
[----:B------:R-:W-:Y:S02]  /*1d410*/  F2FP.BF16.F32.PACK_AB R182, R129, R182 ;  /* 0x000000b681b6723e */ /* 0x000fe400000010ff */
[----:B---3--:R-:W-:Y:S01]  /*1d420*/  FADD.FTZ R13, R144, R13 ;  /* 0x0000000d900d7221 */ /* 0x008fe20000010000 */
[----:B------:R-:W-:Y:S01]  /*1d430*/  FADD.FTZ R122, R121, R122 ;  /* 0x0000007a797a7221 */ /* 0x000fe20000010000 */
[----:B------:R-:W-:Y:S02]  /*1d440*/  F2FP.BF16.F32.PACK_AB R183, R135, R183 ;  /* 0x000000b787b7723e */ /* 0x000fe400000010ff */
[----:B----4-:R-:W-:Y:S01]  /*1d450*/  FADD.FTZ R13, R160, R13 ;  /* 0x0000000da00d7221 */ /* 0x010fe20000010000 */
[----:B------:R-:W-:Y:S01]  /*1d460*/  FADD.FTZ R122, R124, R122 ;  /* 0x0000007a7c7a7221 */ /* 0x000fe20000010000 */
[----:B------:R-:W-:-:S02]  /*1d470*/  F2FP.BF16.F32.PACK_AB R177, R144, R157 ;  /* 0x0000009d90b1723e */ /* 0x000fc400000010ff */
[----:B-----5:R-:W-:Y:S01]  /*1d480*/  FADD.FTZ R6, R133, R13 ;  /* 0x0000000d85067221 */ /* 0x020fe20000010000 */
[----:B------:R-:W-:Y:S01]  /*1d490*/  FADD.FTZ R7, R125, R122 ;  /* 0x0000007a7d077221 */ /* 0x000fe20000010000 */
[----:B------:R-:W-:Y:S01]  /*1d4a0*/  F2FP.BF16.F32.PACK_AB R179, R133, R160 ;  /* 0x000000a085b3723e */ /* 0x000fe200000010ff */
[----:B------:R-:W-:Y:S06]  /*1d4b0*/  @P3 BRA `(.L_x_5921) ;  /* 0xffffffa800b83947 */ /* 0x000fec000383ffff */
[----:B------:R-:W-:Y:S05]  /*1d4c0*/  BSYNC B1 ;  /* 0x0000000000017941 */ /* 0x000fea0003800000 */
.L_x_5910:
[----:B------:R-:W-:Y:S05]  /*1d4d0*/  BSYNC B0 ;  /* 0x0000000000007941 */ /* 0x000fea0003800000 */
.L_x_5909:
[----:B------:R-:W-:Y:S01]  /*1d4e0*/  ISETP.GE.AND P2, PT, R10, R222, PT ;  /* 0x000000de0a00720c */ /* 0x000fe20003f46270 */
[----:B------:R-:W-:-:S12]  /*1d4f0*/  BSSY B0, `(.L_x_5922) ;  /* 0x00004d8000007945 */ /* 0x000fd80003800000 */
[----:B------:R-:W-:Y:S05]  /*1d500*/  @!P2 BRA `(.L_x_5923) ;  /* 0x0000004c0058a947 */ /* 0x000fea0003800000 */
[----:B------:R-:W-:Y:S02]  /*1d510*/  IMAD.MOV.U32 R8, RZ, RZ, R4 ;  /* 0x000000ffff087224 */ /* 0x000fe400078e0004 */
[----:B------:R-:W-:Y:S02]  /*1d520*/  IMAD.MOV.U32 R9, RZ, RZ, R5 ;  /* 0x000000ffff097224 */ /* 0x000fe400078e0005 */
[----:B------:R-:W-:Y:S02]  /*1d530*/  IMAD.MOV.U32 R11, RZ, RZ, R208 ;  /* 0x000000ffff0b7224 */ /* 0x000fe400078e00d0 */
[----:B------:R-:W-:-:S07]  /*1d540*/  IMAD.MOV.U32 R12, RZ, RZ, R205 ;  /* 0x000000ffff0c7224 */ /* 0x000fce00078e00cd */
.L_x_5934:
        /* <DEDUP_REMOVED lines=8> */
.L_x_5924:
[----:B------:R-:W-:Y:S01]  /*1d5d0*/  IMAD R4, R205, 0x8, R16 ;  /* 0x00000008cd047824 */ /* 0x000fe200078e0210 */
[----:B------:R-:W-:-:S04]  /*1d5e0*/  SHF.L.U32 R5, R208, 0x1f, RZ ;  /* 0x0000001fd0057819 */ /* 0x000fc800000006ff */
[----:B------:R0:W1:Y:S01]  /*1d5f0*/  SYNCS.PHASECHK.TRANS64.TRYWAIT P2, [R4+URZ+0x36830], R5 ;  /* 0x03683005040075a7 */ /* 0x000062000804017f */
[----:B------:R-:W-:Y:S05]  /*1d600*/  @!P0 BRA `(.L_x_5925) ;  /* 0x0000000000048947 */ /* 0x000fea0003800000 */
[----:B------:R-:W-:Y:S01]  /*1d610*/  BPT.TRAP 0x1 ;  /* 0x000000040000795c */ /* 0x000fe20000300000 */
.L_x_5925:
[----:B------:R-:W-:Y:S01]  /*1d620*/  IMAD R0, R205, 0xa80, R220 ;  /* 0x00000a80cd007824 */ /* 0x000fe200078e02dc */
[----:B------:R-:W-:Y:S03]  /*1d630*/  BSSY B1, `(.L_x_5926) ;  /* 0x0000006000017945 */ /* 0x000fe60003800000 */
[C---:B------:R-:W-:Y:S02]  /*1d640*/  VIADD R20, R0.reuse, 0x80 ;  /* 0x0000008000147836 */ /* 0x040fe40000000000 */
[----:B------:R-:W-:Y:S01]  /*1d650*/  VIADD R120, R0, 0x100 ;  /* 0x0000010000787836 */ /* 0x000fe20000000000 */
[----:B-1----:R-:W-:Y:S06]  /*1d660*/  @P2 BRA `(.L_x_5927) ;  /* 0x0000000000082947 */ /* 0x002fec0003800000 */
[----:B------:R-:W1:Y:S02]  /*1d670*/  SYNCS.PHASECHK.TRANS64.TRYWAIT P2, [R4+URZ+0x36830], R5 ;  /* 0x03683005040075a7 */ /* 0x000e64000804017f */
[----:B-1----:R-:W-:Y:S05]  /*1d680*/  @!P2 BRA `(.L_x_5928) ;  /* 0x000001340094a947 */ /* 0x002fea0003800000 */
.L_x_5927:
[----:B------:R-:W-:Y:S05]  /*1d690*/  BSYNC B1 ;  /* 0x0000000000017941 */ /* 0x000fea0003800000 */
.L_x_5926:
        /* <DEDUP_REMOVED lines=121> */
[----:B01----:R-:W-:Y:S01]  /*1de30*/  MOV R5, UR45 ;  /* 0x0000002d00057c02 */ /* 0x003fe20008000f00 */
[----:B------:R-:W-:Y:S02]  /*1de40*/  WARPGROUP.DEPBAR.LE gsb0, 0x0 ;  /* 0x00008000000079c5 */ /* 0x000fe40000010000 */
[----:B------:R-:W-:Y:S01]  /*1de50*/  WARPGROUP.ARRIVE ;  /* 0x00000000000079c5 */ /* 0x000fe20000000000 */
[----:B------:R-:W-:Y:S01]  /*1de60*/  MOV R4, UR44 ;  /* 0x0000002c00047c02 */ /* 0x000fe20008000f00 */
        /* <DEDUP_REMOVED lines=741> */
.L_x_5929:
[----:B------:R-:W-:Y:S01]  /*20cc0*/  SHF.L.U32 R0, R11, 0x1f, RZ ;  /* 0x0000001f0b007819 */ /* 0x000fe200000006ff */
[----:B------:R-:W-:-:S04]  /*20cd0*/  IMAD R11, R12, 0x8, R16 ;  /* 0x000000080c0b7824 */ /* 0x000fc800078e0210 */
[----:B------:R0:W1:Y:S01]  /*20ce0*/  SYNCS.PHASECHK.TRANS64.TRYWAIT P2, [R11+URZ+0x36850], R0 ;  /* 0x036850000b0075a7 */ /* 0x000062000804017f */
[----:B------:R-:W-:Y:S05]  /*20cf0*/  @!P0 BRA `(.L_x_5930) ;  /* 0x0000000000048947 */ /* 0x000fea0003800000 */
[----:B------:R-:W-:Y:S01]  /*20d00*/  BPT.TRAP 0x1 ;  /* 0x000000040000795c */ /* 0x000fe20000300000 */
.L_x_5930:
[----:B------:R-:W-:Y:S04]  /*20d10*/  BSSY B1, `(.L_x_5931) ;  /* 0x0000004000017945 */ /* 0x000fe80003800000 */
[----:B-1----:R-:W-:Y:S05]  /*20d20*/  @P2 BRA `(.L_x_5932) ;  /* 0x0000000000082947 */ /* 0x002fea0003800000 */
[----:B------:R-:W1:Y:S02]  /*20d30*/  SYNCS.PHASECHK.TRANS64.TRYWAIT P2, [R11+URZ+0x36850], R0 ;  /* 0x036850000b0075a7 */ /* 0x000e64000804017f */
[----:B-1----:R-:W-:Y:S05]  /*20d40*/  @!P2 BRA `(.L_x_5933) ;  /* 0x000000fc00f8a947 */ /* 0x002fea0003800000 */
.L_x_5932:
[----:B------:R-:W-:Y:S05]  /*20d50*/  BSYNC B1 ;  /* 0x0000000000017941 */ /* 0x000fea0003800000 */
.L_x_5931:
[----:B01----:R-:W-:Y:S01]  /*20d60*/  VIADD R0, R16, 0x400 ;  /* 0x0000040010007836 */ /* 0x003fe20000000000 */
[----:B------:R-:W-:Y:S01]  /*20d70*/  WARPGROUP.ARRIVE ;  /* 0x00000000000079c5 */ /* 0x000fe20000000000 */
[----:B------:R-:W-:Y:S01]  /*20d80*/  IMAD.MOV.U32 R15, RZ, RZ, 0x40000040 ;  /* 0x40000040ff0f7424 */ /* 0x000fe200078e00ff */
[----:B------:R-:W-:Y:S01]  /*20d90*/  FMNMX.FTZ R4, R170, R8, !PT ;  /* 0x00000008aa047209 */ /* 0x000fe20007810000 */
[----:B------:R-:W-:Y:S01]  /*20da0*/  IMAD.MOV.U32 R3, RZ, RZ, 0x40000040 ;  /* 0x40000040ff037424 */ /* 0x000fe200078e00ff */
[----:B------:R-:W-:Y:S01]  /*20db0*/  SHF.R.U32.HI R0, RZ, 0x4, R0 ;  /* 0x00000004ff007819 */ /* 0x000fe20000011600 */
[----:B------:R-:W-:Y:S01]  /*20dc0*/  ULDC UR4, c[0x0][0x988] ;  /* 0x0002620000047ab9 */ /* 0x000fe20000000800 */
[----:B------:R-:W-:Y:S01]  /*20dd0*/  R2UR UR7, R15 ;  /* 0x000000000f0772ca */ /* 0x000fe200000e0000 */
[----:B------:R-:W-:Y:S01]  /*20de0*/  @!P1 IMAD R13, R13, 0x8, R16 ;  /* 0x000000080d0d9824 */ /* 0x000fe200078e0210 */
[----:B------:R-:W-:Y:S01]  /*20df0*/  LOP3.LUT R0, R0, 0x3fff, RZ, 0xc0, !PT ;  /* 0x00003fff00007812 */ /* 0x000fe200078ec0ff */
[----:B------:R-:W-:Y:S01]  /*20e00*/  @!P1 VIADD R11, R11, 0x36860 ;  /* 0x000368600b0b9836 */ /* 0x000fe20000000000 */
[----:B------:R-:W-:Y:S01]  /*20e10*/  FMNMX.FTZ R4, R171, R4, !PT ;  /* 0x00000004ab047209 */ /* 0x000fe20007810000 */
[----:B------:R-:W-:Y:S01]  /*20e20*/  @!P1 VIADD R13, R13, 0x36840 ;  /* 0x000368400d0d9836 */ /* 0x000fe20000000000 */
[----:B------:R-:W-:-:S02]  /*20e30*/  LOP3.LUT R0, R0, 0x3800000, RZ, 0xfc, !PT ;  /* 0x0380000000007812 */ /* 0x000fc400078efcff */
[----:B------:R-:W-:Y:S02]  /*20e40*/  FMNMX.FTZ R4, R174, R4, !PT ;  /* 0x00000004ae047209 */ /* 0x000fe40007810000 */
[----:B------:R-:W-:Y:S01]  /*20e50*/  @!P1 PRMT R11, RZ, 0x654, R11 ;  /* 0x00000654ff0b9816 */ /* 0x000fe2000000000b */
[----:B------:R-:W-:Y:S01]  /*20e60*/  IMAD R14, R12, 0xa80, R0 ;  /* 0x00000a800c0e7824 */ /* 0x000fe200078e0200 */
[----:B------:R-:W-:Y:S02]  /*20e70*/  FMNMX.FTZ R0, R168, R9, !PT ;  /* 0x00000009a8007209 */ /* 0x000fe40007810000 */
[----:B------:R-:W-:Y:S01]  /*20e80*/  FMNMX.FTZ R4, R175, R4, !PT ;  /* 0x00000004af047209 */ /* 0x000fe20007810000 */
[C---:B------:R-:W-:Y:S01]  /*20e90*/  VIADD R2, R14.reuse, 0x80 ;  /* 0x000000800e027836 */ /* 0x040fe20000000000 */
[----:B------:R-:W-:Y:S02]  /*20ea0*/  R2UR UR6, R14 ;  /* 0x000000000e0672ca */ /* 0x000fe400000e0000 */
[----:B------:R-:W-:-:S02]  /*20eb0*/  FMNMX.FTZ R0, R169, R0, !PT ;  /* 0x00000000a9007209 */ /* 0x000fc40007810000 */
        /* <DEDUP_REMOVED lines=55> */
[----:B------:R-:W-:-:S04]  /*21230*/  FMNMX.FTZ R0, R124, R0, !PT ;  /* 0x000000007c007209 */ /* 0x000fc80007810000 */
[----:B------:R-:W-:-:S05]  /*21240*/  FMNMX.FTZ R5, R125, R0, !PT ;  /* 0x000000007d057209 */ /* 0x000fca0007810000 */
[----:B------:R-:W0:Y:S02]  /*21250*/  SHFL.BFLY PT, R0, R5, 0x2, 0x1f ;  /* 0x0c401f0005007f89 */ /* 0x000e2400000e0000 */
[----:B0-----:R-:W-:-:S05]  /*21260*/  FMNMX.FTZ R5, R5, R0, !PT ;  /* 0x0000000005057209 */ /* 0x001fca0007810000 */
[----:B------:R-:W0:Y:S02]  /*21270*/  SHFL.BFLY PT, R0, R5, 0x1, 0x1f ;  /* 0x0c201f0005007f89 */ /* 0x000e2400000e0000 */
[----:B0-----:R-:W-:Y:S01]  /*21280*/  FMNMX.FTZ R5, R5, R0, !PT ;  /* 0x0000000005057209 */ /* 0x001fe20007810000 */
[----:B------:R-:W-:Y:S01]  /*21290*/  IMAD.U32 R0, RZ, RZ, UR4 ;  /* 0x00000004ff007e24 */ /* 0x000fe2000f8e00ff */
        /* <DEDUP_REMOVED lines=25> */
[----:B------:R-:W-:Y:S01]  /*21430*/  FADD.FTZ R2, -R5, R9 ;  /* 0x0000000905027221 */ /* 0x000fe20000010100 */
[----:B------:R-:W-:Y:S01]  /*21440*/  R2UR UR7, R3 ;  /* 0x00000000030772ca */ /* 0x000fe200000e0000 */
[----:B------:R-:W0:Y:S01]  /*21450*/  SHFL.BFLY PT, R9, R4, 0x2, 0x1f ;  /* 0x0c401f0004097f89 */ /* 0x000e2200000e0000 */
[-C--:B------:R-:W-:Y:S01]  /*21460*/  FMUL.FTZ R3, R5, R0.reuse ;  /* 0x0000000005037220 */ /* 0x080fe20000410000 */
[----:B------:R-:W-:-:S03]  /*21470*/  FMUL.FTZ R2, R2, R0 ;  /* 0x0000000002027220 */ /* 0x000fc60000410000 */
        /* <DEDUP_REMOVED lines=19> */
[----:B0-----:R-:W-:Y:S01]  /*215b0*/  FMNMX.FTZ R4, R4, R9, !PT ;  /* 0x0000000904047209 */ /* 0x001fe20007810000 */
[----:B------:R-:W-:-:S06]  /*215c0*/  FFMA.FTZ R9, R120, R0, -R3 ;  /* 0x0000000078097223 */ /* 0x000fcc0000010803 */
[----:B------:R-:W0:Y:S08]  /*215d0*/  MUFU.EX2 R200, R200 ;  /* 0x000000c800c87308 */ /* 0x000e300000000800 */
[----:B------:R-:W1:Y:S08]  /*215e0*/  MUFU.EX2 R21, R21 ;  /* 0x0000001500157308 */ /* 0x000e700000000800 */
[----:B------:R-:W2:Y:S01]  /*215f0*/  MUFU.EX2 R202, R202 ;  /* 0x000000ca00ca7308 */ /* 0x000ea20000000800 */
[----:B0-----:R-:W-:-:S07]  /*21600*/  FFMA.FTZ R7, R2, R7, R200 ;  /* 0x0000000702077223 */ /* 0x001fce00000100c8 */
[----:B------:R-:W0:Y:S01]  /*21610*/  MUFU.EX2 R168, R168 ;  /* 0x000000a800a87308 */ /* 0x000e220000000800 */
[C---:B-1----:R-:W-:Y:S01]  /*21620*/  FADD.FTZ R7, R21.reuse, R7 ;  /* 0x0000000715077221 */ /* 0x042fe20000010000 */
[----:B------:R-:W-:-:S06]  /*21630*/  F2FP.BF16.F32.PACK_AB R200, R21, R200 ;  /* 0x000000c815c8723e */ /* 0x000fcc00000010ff */
[----:B------:R-:W-:Y:S01]  /*21640*/  MUFU.EX2 R196, R196 ;  /* 0x000000c400c47308 */ /* 0x000fe20000000800 */
[----:B--2---:R-:W-:-:S07]  /*21650*/  FADD.FTZ R7, R202, R7 ;  /* 0x00000007ca077221 */ /* 0x004fce0000010000 */
        /* <DEDUP_REMOVED lines=20> */
[----:B------:R-:W-:Y:S01]  /*217a0*/  FFMA.FTZ R186, R140, R0, -R3 ;  /* 0x000000008cba7223 */ /* 0x000fe20000010803 */
[----:B------:R-:W0:Y:S02]  /*217b0*/  SHFL.BFLY PT, R137, R4, 0x1, 0x1f ;  /* 0x0c201f0004897f89 */ /* 0x000e2400000e0000 */
[----:B------:R-:W-:Y:S01]  /*217c0*/  HGMMA.64x192x16.F32.BF16 R24, R180, gdesc[UR4].tnspB, R24, gsb0 ;  /* 0x42e00004b4187df0 */ /* 0x000fe20008001818 */
[----:B------:R-:W-:Y:S08]  /*217d0*/  MUFU.EX2 R184, R184 ;  /* 0x000000b800b87308 */ /* 0x000ff00000000800 */
[----:B------:R-:W-:Y:S08]  /*217e0*/  MUFU.EX2 R136, R136 ;  /* 0x0000008800887308 */ /* 0x000ff00000000800 */
[----:B------:R-:W-:Y:S01]  /*217f0*/  MUFU.EX2 R186, R186 ;  /* 0x000000ba00ba7308 */ /* 0x000fe20000000800 */
[----:B0-----:R-:W-:-:S05]  /*21800*/  FMNMX.FTZ R4, R4, R137, !PT ;  /* 0x0000008904047209 */ /* 0x001fca0007810000 */
[----:B------:R-:W-:-:S04]  /*21810*/  FADD.FTZ R120, -R4, R8 ;  /* 0x0000000804787221 */ /* 0x000fc80000010100 */
[-C--:B------:R-:W-:Y:S01]  /*21820*/  FMUL.FTZ R120, R120, R0.reuse ;  /* 0x0000000078787220 */ /* 0x080fe20000410000 */
[----:B------:R-:W-:Y:S02]  /*21830*/  WARPGROUP.DEPBAR.LE gsb0, 0x0 ;  /* 0x00008000000079c5 */ /* 0x000fe40000010000 */
[-CC-:B------:R-:W-:Y:S01]  /*21840*/  FFMA.FTZ R180, R128, R0.reuse, -R3.reuse ;  /* 0x0000000080b47223 */ /* 0x180fe20000010803 */
[-CC-:B------:R-:W-:Y:S01]  /*21850*/  FFMA.FTZ R128, R129, R0.reuse, -R3.reuse ;  /* 0x0000000081807223 */ /* 0x180fe20000010803 */
[-CC-:B------:R-:W-:Y:S01]  /*21860*/  FFMA.FTZ R182, R132, R0.reuse, -R3.reuse ;  /* 0x0000000084b67223 */ /* 0x180fe20000010803 */
[-CC-:B------:R-:W-:Y:S01]  /*21870*/  FFMA.FTZ R129, R133, R0.reuse, -R3.reuse ;  /* 0x0000000085817223 */ /* 0x180fe20000010803 */
[-CC-:B------:R-:W-:Y:S01]  /*21880*/  FFMA.FTZ R132, R121, R0.reuse, -R3.reuse ;  /* 0x0000000079847223 */ /* 0x180fe20000010803 */
[-C--:B------:R-:W-:Y:S01]  /*21890*/  FFMA.FTZ R3, R125, R0.reuse, -R3 ;  /* 0x000000007d037223 */ /* 0x080fe20000010803 */
[----:B------:R-:W-:Y:S01]  /*218a0*/  IMAD.MOV.U32 R121, RZ, RZ, 0x40000040 ;  /* 0x40000040ff797424 */ /* 0x000fe200078e00ff */
[----:B------:R-:W-:Y:S01]  /*218b0*/  WARPGROUP.ARRIVE ;  /* 0x00000000000079c5 */ /* 0x000fe20000000000 */
[-C--:B------:R-:W-:Y:S01]  /*218c0*/  FMUL.FTZ R125, R4, R0.reuse ;  /* 0x00000000047d7220 */ /* 0x080fe20000410000 */
[----:B------:R-:W-:Y:S02]  /*218d0*/  MUFU.EX2 R8, R3 ;  /* 0x0000000300087308 */ /* 0x000fe40000000800 */
[----:B------:R-:W-:Y:S01]  /*218e0*/  R2UR UR7, R121 ;  /* 0x00000000790772ca */ /* 0x000fe200000e0000 */
        /* <DEDUP_REMOVED lines=14> */
[----:B0-----:R-:W-:-:S02]  /*219d0*/  VIADD R120, R14, 0x300 ;  /* 0x000003000e787836 */ /* 0x001fc40000000000 */
[-CC-:B------:R-:W-:Y:S01]  /*219e0*/  FFMA.FTZ R189, R146, R0.reuse, -R125.reuse ;  /* 0x0000000092bd7223 */ /* 0x180fe2000001087d */
[-CC-:B------:R-:W-:Y:S01]  /*219f0*/  FFMA.FTZ R14, R147, R0.reuse, -R125.reuse ;  /* 0x00000000930e7223 */ /* 0x180fe2000001087d */
[-CC-:B------:R-:W-:Y:S01]  /*21a00*/  FFMA.FTZ R191, R150, R0.reuse, -R125.reuse ;  /* 0x0000000096bf7223 */ /* 0x180fe2000001087d */
[-CC-:B------:R-:W-:Y:S01]  /*21a10*/  FFMA.FTZ R151, R151, R0.reuse, -R125.reuse ;  /* 0x0000000097977223 */ /* 0x180fe2000001087d */
[----:B------:R-:W-:Y:S01]  /*21a20*/  R2UR UR6, R120 ;  /* 0x00000000780672ca */ /* 0x000fe200000e0000 */
[-C--:B------:R-:W-:Y:S01]  /*21a30*/  FFMA.FTZ R185, R138, R0.reuse, -R125 ;  /* 0x000000008ab97223 */ /* 0x080fe2000001087d */
[----:B------:R-:W0:Y:S01]  /*21a40*/  MUFU.EX2 R133, R133 ;  /* 0x0000008500857308 */ /* 0x000e220000000800 */
[----:B------:R-:W-:Y:S01]  /*21a50*/  @!P1 PRMT R120, RZ, 0x654, R13 ;  /* 0x00000654ff789816 */ /* 0x000fe2000000000d */
[-CC-:B------:R-:W-:Y:S01]  /*21a60*/  FFMA.FTZ R139, R139, R0.reuse, -R125.reuse ;  /* 0x000000008b8b7223 */ /* 0x180fe2000001087d */
[-CC-:B------:R-:W-:Y:S01]  /*21a70*/  FFMA.FTZ R187, R142, R0.reuse, -R125.reuse ;  /* 0x000000008ebb7223 */ /* 0x180fe2000001087d */
[-CC-:B------:R-:W-:Y:S01]  /*21a80*/  FFMA.FTZ R181, R130, R0.reuse, -R125.reuse ;  /* 0x0000000082b57223 */ /* 0x180fe2000001087d */
[-CC-:B------:R-:W-:Y:S01]  /*21a90*/  FFMA.FTZ R183, R134, R0.reuse, -R125.reuse ;  /* 0x0000000086b77223 */ /* 0x180fe2000001087d */
[-CC-:B------:R-:W-:Y:S01]  /*21aa0*/  FFMA.FTZ R135, R135, R0.reuse, -R125.reuse ;  /* 0x0000000087877223 */ /* 0x180fe2000001087d */
[----:B------:R-:W-:Y:S01]  /*21ab0*/  FFMA.FTZ R122, R122, R0, -R125 ;  /* 0x000000007a7a7223 */ /* 0x000fe2000001087d */
[----:B------:R-:W-:Y:S01]  /*21ac0*/  MUFU.EX2 R203, R203 ;  /* 0x000000cb00cb7308 */ /* 0x000fe20000000800 */
[----:B-1----:R-:W-:Y:S01]  /*21ad0*/  FFMA.FTZ R6, R3, R6, R201 ;  /* 0x0000000603067223 */ /* 0x002fe200000100c9 */
[-CC-:B------:R-:W-:Y:S01]  /*21ae0*/  FFMA.FTZ R123, R123, R0.reuse, -R125.reuse ;  /* 0x000000007b7b7223 */ /* 0x180fe2000001087d */
[----:B------:R-:W-:Y:S01]  /*21af0*/  HGMMA.64x192x16.F32.BF16 R24, R176, gdesc[UR4].tnspB, R24, gsb0 ;  /* 0x42e00004b0187df0 */ /* 0x000fe20008001818 */
[----:B------:R-:W-:-:S04]  /*21b00*/  FFMA.FTZ R126, R126, R0, -R125 ;  /* 0x000000007e7e7223 */ /* 0x000fc8000001087d */
        /* <DEDUP_REMOVED lines=28> */
[----:B------:R-:W-:-:S02]  /*21cd0*/  WARPGROUP.DEPBAR.LE gsb0, 0x0 ;  /* 0x00008000000079c5 */ /* 0x000fc40000010000 */
[----:B------:R2:W-:Y:S01]  /*21ce0*/  @!P1 SYNCS.ARRIVE.TRANS64.RED.A1T0 RZ, [R120+URZ], RZ ;  /* 0x000000ff78ff99a7 */ /* 0x0005e2000810043f */
[----:B0-----:R-:W-:Y:S02]  /*21cf0*/  F2FP.BF16.F32.PACK_AB R176, R132, R9 ;  /* 0x0000000984b0723e */ /* 0x001fe400000010ff */
[----:B------:R-:W-:Y:S02]  /*21d00*/  F2FP.BF16.F32.PACK_AB R178, R8, R124 ;  /* 0x0000007c08b2723e */ /* 0x000fe400000010ff */
[----:B-1----:R-:W-:Y:S01]  /*21d10*/  F2FP.BF16.F32.PACK_AB R177, R123, R122 ;  /* 0x0000007a7bb1723e */ /* 0x002fe200000010ff */
[----:B--2---:R-:W-:Y:S01]  /*21d20*/  FADD.FTZ R120, R203, R6 ;  /* 0x00000006cb787221 */ /* 0x004fe20000010000 */
[----:B------:R0:W-:Y:S01]  /*21d30*/  @!P1 SYNCS.ARRIVE.TRANS64.RED.A1T0 RZ, [R11+URZ], RZ ;  /* 0x000000ff0bff99a7 */ /* 0x0001e2000810043f */
[----:B------:R-:W1:Y:S01]  /*21d40*/  MUFU.EX2 R6, R139 ;  /* 0x0000008b00067308 */ /* 0x000e620000000800 */
[C---:B------:R-:W-:Y:S01]  /*21d50*/  F2FP.BF16.F32.PACK_AB R203, R137.reuse, R203 ;  /* 0x000000cb89cb723e */ /* 0x040fe200000010ff */
[----:B------:R-:W-:-:S04]  /*21d60*/  FADD.FTZ R120, R137, R120 ;  /* 0x0000007889787221 */ /* 0x000fc80000010000 */
[----:B------:R-:W-:Y:S01]  /*21d70*/  FADD.FTZ R120, R197, R120 ;  /* 0x00000078c5787221 */ /* 0x000fe20000010000 */
[----:B0-----:R-:W-:Y:S01]  /*21d80*/  FADD.FTZ R11, R196, R7 ;  /* 0x00000007c40b7221 */ /* 0x001fe20000010000 */
[----:B------:R-:W-:Y:S01]  /*21d90*/  FFMA.FTZ R7, R143, R0, -R125 ;  /* 0x000000008f077223 */ /* 0x000fe2000001087d */
[C---:B------:R-:W-:Y:S01]  /*21da0*/  F2FP.BF16.F32.PACK_AB R196, R160.reuse, R196 ;  /* 0x000000c4a0c4723e */ /* 0x040fe200000010ff */
[C---:B------:R-:W-:Y:S01]  /*21db0*/  FADD.FTZ R120, R145.reuse, R120 ;  /* 0x0000007891787221 */ /* 0x040fe20000010000 */
[----:B------:R-:W-:Y:S01]  /*21dc0*/  FADD.FTZ R11, R160, R11 ;  /* 0x0000000ba00b7221 */ /* 0x000fe20000010000 */
[----:B------:R-:W-:Y:S02]  /*21dd0*/  F2FP.BF16.F32.PACK_AB R197, R145, R197 ;  /* 0x000000c591c5723e */ /* 0x000fe400000010ff */
[----:B------:R-:W-:Y:S01]  /*21de0*/  FADD.FTZ R120, R199, R120 ;  /* 0x00000078c7787221 */ /* 0x000fe20000010000 */
[----:B------:R-:W-:Y:S01]  /*21df0*/  FADD.FTZ R121, R198, R11 ;  /* 0x0000000bc6797221 */ /* 0x000fe20000010000 */
[----:B------:R-:W0:Y:S01]  /*21e00*/  MUFU.EX2 R7, R7 ;  /* 0x0000000700077308 */ /* 0x000e220000000800 */
[-C--:B------:R-:W-:Y:S01]  /*21e10*/  FFMA.FTZ R11, R131, R0.reuse, -R125 ;  /* 0x00000000830b7223 */ /* 0x080fe2000001087d */
[----:B------:R-:W-:Y:S01]  /*21e20*/  FADD.FTZ R120, R140, R120 ;  /* 0x000000788c787221 */ /* 0x000fe20000010000 */
[C---:B------:R-:W-:Y:S01]  /*21e30*/  FADD.FTZ R121, R12.reuse, R121 ;  /* 0x000000790c797221 */ /* 0x040fe20000010000 */
[----:B------:R-:W-:Y:S01]  /*21e40*/  FFMA.FTZ R125, R127, R0, -R125 ;  /* 0x000000007f7d7223 */ /* 0x000fe2000001087d */
[----:B------:R-:W-:Y:S01]  /*21e50*/  F2FP.BF16.F32.PACK_AB R198, R12, R198 ;  /* 0x000000c60cc6723e */ /* 0x000fe200000010ff */
[----:B------:R-:W-:Y:S01]  /*21e60*/  FADD.FTZ R120, R193, R120 ;  /* 0x00000078c1787221 */ /* 0x000fe20000010000 */
[----:B------:R-:W-:Y:S01]  /*21e70*/  FADD.FTZ R121, R192, R121 ;  /* 0x00000079c0797221 */ /* 0x000fe20000010000 */
[----:B------:R-:W2:Y:S01]  /*21e80*/  MUFU.EX2 R11, R11 ;  /* 0x0000000b000b7308 */ /* 0x000ea20000000800 */
[----:B------:R-:W-:Y:S01]  /*21e90*/  F2FP.BF16.F32.PACK_AB R199, R140, R199 ;  /* 0x000000c78cc7723e */ /* 0x000fe200000010ff */
[----:B------:R-:W-:Y:S01]  /*21ea0*/  FADD.FTZ R120, R141, R120 ;  /* 0x000000788d787221 */ /* 0x000fe20000010000 */
[C---:B------:R-:W-:Y:S01]  /*21eb0*/  FADD.FTZ R121, R153.reuse, R121 ;  /* 0x0000007999797221 */ /* 0x040fe20000010000 */
[----:B------:R-:W-:Y:S01]  /*21ec0*/  F2FP.BF16.F32.PACK_AB R192, R153, R192 ;  /* 0x000000c099c0723e */ /* 0x000fe200000010ff */
[----:B------:R-:W-:-:S02]  /*21ed0*/  IMAD.MOV.U32 R12, RZ, RZ, R205 ;  /* 0x000000ffff0c7224 */ /* 0x000fc400078e00cd */
[----:B------:R-:W-:Y:S01]  /*21ee0*/  FADD.FTZ R120, R195, R120 ;  /* 0x00000078c3787221 */ /* 0x000fe20000010000 */
[----:B------:R-:W-:Y:S01]  /*21ef0*/  FADD.FTZ R121, R194, R121 ;  /* 0x00000079c2797221 */ /* 0x000fe20000010000 */
[----:B------:R-:W3:Y:S01]  /*21f00*/  MUFU.EX2 R125, R125 ;  /* 0x0000007d007d7308 */ /* 0x000ee20000000800 */
[----:B------:R-:W-:Y:S01]  /*21f10*/  F2FP.BF16.F32.PACK_AB R193, R141, R193 ;  /* 0x000000c18dc1723e */ /* 0x000fe200000010ff */
        /* <DEDUP_REMOVED lines=11> */
[----:B------:R-:W-:Y:S02]  /*21fd0*/  F2FP.BF16.F32.PACK_AB R189, R14, R189 ;  /* 0x000000bd0ebd723e */ /* 0x000fe400000010ff */
[----:B------:R-:W-:Y:S01]  /*21fe0*/  FADD.FTZ R120, R13, R120 ;  /* 0x000000780d787221 */ /* 0x000fe20000010000 */
[C---:B------:R-:W-:Y:S01]  /*21ff0*/  FADD.FTZ R121, R144.reuse, R121 ;  /* 0x0000007990797221 */ /* 0x040fe20000010000 */
[----:B------:R-:W-:-:S02]  /*22000*/  F2FP.BF16.F32.PACK_AB R190, R144, R190 ;  /* 0x000000be90be723e */ /* 0x000fc400000010ff */
[----:B------:R-:W-:Y:S01]  /*22010*/  FADD.FTZ R120, R185, R120 ;  /* 0x00000078b9787221 */ /* 0x000fe20000010000 */
[----:B------:R-:W-:Y:S01]  /*22020*/  FADD.FTZ R121, R184, R121 ;  /* 0x00000079b8797221 */ /* 0x000fe20000010000 */
[C---:B-1----:R-:W-:Y:S02]  /*22030*/  F2FP.BF16.F32.PACK_AB R185, R6.reuse, R185 ;  /* 0x000000b906b9723e */ /* 0x042fe400000010ff */
[----:B------:R-:W-:Y:S01]  /*22040*/  FADD.FTZ R120, R6, R120 ;  /* 0x0000007806787221 */ /* 0x000fe20000010000 */
[----:B------:R-:W-:Y:S01]  /*22050*/  FADD.FTZ R121, R136, R121 ;  /* 0x0000007988797221 */ /* 0x000fe20000010000 */
[----:B------:R-:W-:Y:S02]  /*22060*/  F2FP.BF16.F32.PACK_AB R191, R13, R191 ;  /* 0x000000bf0dbf723e */ /* 0x000fe400000010ff */
[----:B------:R-:W-:Y:S01]  /*22070*/  FADD.FTZ R120, R187, R120 ;  /* 0x00000078bb787221 */ /* 0x000fe20000010000 */
[----:B------:R-:W-:Y:S01]  /*22080*/  FADD.FTZ R121, R186, R121 ;  /* 0x00000079ba797221 */ /* 0x000fe20000010000 */
[----:B0-----:R-:W-:-:S02]  /*22090*/  F2FP.BF16.F32.PACK_AB R187, R7, R187 ;  /* 0x000000bb07bb723e */ /* 0x001fc400000010ff */
[----:B------:R-:W-:Y:S01]  /*220a0*/  FADD.FTZ R120, R7, R120 ;  /* 0x0000007807787221 */ /* 0x000fe20000010000 */
[----:B------:R-:W-:Y:S01]  /*220b0*/  FADD.FTZ R121, R20, R121 ;  /* 0x0000007914797221 */ /* 0x000fe20000010000 */
[----:B------:R-:W-:Y:S02]  /*220c0*/  F2FP.BF16.F32.PACK_AB R184, R136, R184 ;  /* 0x000000b888b8723e */ /* 0x000fe400000010ff */
[----:B------:R-:W-:Y:S01]  /*220d0*/  FADD.FTZ R120, R181, R120 ;  /* 0x00000078b5787221 */ /* 0x000fe20000010000 */
[----:B------:R-:W-:Y:S01]  /*220e0*/  FADD.FTZ R121, R180, R121 ;  /* 0x00000079b4797221 */ /* 0x000fe20000010000 */
[C---:B--2---:R-:W-:Y:S02]  /*220f0*/  F2FP.BF16.F32.PACK_AB R181, R11.reuse, R181 ;  /* 0x000000b50bb5723e */ /* 0x044fe400000010ff */
[----:B------:R-:W-:Y:S01]  /*22100*/  FADD.FTZ R120, R11, R120 ;  /* 0x000000780b787221 */ /* 0x000fe20000010000 */
[----:B------:R-:W-:Y:S01]  /*22110*/  FADD.FTZ R121, R128, R121 ;  /* 0x0000007980797221 */ /* 0x000fe20000010000 */
[----:B------:R-:W-:Y:S01]  /*22120*/  F2FP.BF16.F32.PACK_AB R186, R20, R186 ;  /* 0x000000ba14ba723e */ /* 0x000fe200000010ff */
[----:B------:R-:W-:-:S02]  /*22130*/  IMAD.MOV.U32 R11, RZ, RZ, R208 ;  /* 0x000000ffff0b7224 */ /* 0x000fc400078e00d0 */
[----:B------:R-:W-:Y:S01]  /*22140*/  FADD.FTZ R120, R183, R120 ;  /* 0x00000078b7787221 */ /* 0x000fe20000010000 */
[----:B------:R-:W-:Y:S01]  /*22150*/  FADD.FTZ R121, R182, R121 ;  /* 0x00000079b6797221 */ /* 0x000fe20000010000 */
[----:B------:R-:W-:Y:S02]  /*22160*/  F2FP.BF16.F32.PACK_AB R180, R128, R180 ;  /* 0x000000b480b4723e */ /* 0x000fe400000010ff */
[----:B------:R-:W-:Y:S01]  /*22170*/  FADD.FTZ R120, R135, R120 ;  /* 0x0000007887787221 */ /* 0x000fe20000010000 */
[C---:B------:R-:W-:Y:S01]  /*22180*/  FADD.FTZ R121, R129.reuse, R121 ;  /* 0x0000007981797221 */ /* 0x040fe20000010000 */
[----:B------:R-:W-:Y:S02]  /*22190*/  F2FP.BF16.F32.PACK_AB R182, R129, R182 ;  /* 0x000000b681b6723e */ /* 0x000fe400000010ff */
[----:B------:R-:W-:Y:S01]  /*221a0*/  FADD.FTZ R120, R122, R120 ;  /* 0x000000787a787221 */ /* 0x000fe20000010000 */
[----:B------:R-:W-:Y:S01]  /*221b0*/  FADD.FTZ R121, R9, R121 ;  /* 0x0000007909797221 */ /* 0x000fe20000010000 */
[----:B------:R-:W-:Y:S01]  /*221c0*/  F2FP.BF16.F32.PACK_AB R183, R135, R183 ;  /* 0x000000b787b7723e */ /* 0x000fe200000010ff */
[----:B------:R-:W-:-:S02]  /*221d0*/  IMAD.MOV.U32 R9, RZ, RZ, R5 ;  /* 0x000000ffff097224 */ /* 0x000fc400078e0005 */
[----:B------:R-:W-:Y:S01]  /*221e0*/  FADD.FTZ R120, R123, R120 ;  /* 0x000000787b787221 */ /* 0x000fe20000010000 */
[----:B------:R-:W-:Y:S01]  /*221f0*/  FADD.FTZ R121, R132, R121 ;  /* 0x0000007984797221 */ /* 0x000fe20000010000 */
[----:B---3--:R-:W-:Y:S02]  /*22200*/  F2FP.BF16.F32.PACK_AB R179, R125, R126 ;  /* 0x0000007e7db3723e */ /* 0x008fe400000010ff */
[----:B------:R-:W-:Y:S01]  /*22210*/  FADD.FTZ R120, R126, R120 ;  /* 0x000000787e787221 */ /* 0x000fe20000010000 */
[----:B------:R-:W-:-:S03]  /*22220*/  FADD.FTZ R121, R124, R121 ;  /* 0x000000797c797221 */ /* 0x000fc60000010000 */
[----:B------:R-:W-:Y:S01]  /*22230*/  FADD.FTZ R6, R125, R120 ;  /* 0x000000787d067221 */ /* 0x000fe20000010000 */
[----:B------:R-:W-:Y:S01]  /*22240*/  FADD.FTZ R7, R8, R121 ;  /* 0x0000007908077221 */ /* 0x000fe20000010000 */
[----:B------:R-:W-:Y:S01]  /*22250*/  IMAD.MOV.U32 R8, RZ, RZ, R4 ;  /* 0x000000ffff087224 */ /* 0x000fe200078e0004 */
[----:B------:R-:W-:Y:S06]  /*22260*/  @P2 BRA `(.L_x_5934) ;  /* 0xffffffb000b82947 */ /* 0x000fec000383ffff */
.L_x_5923:
[----:B------:R-:W-:Y:S05]  /*22270*/  BSYNC B0 ;  /* 0x0000000000007941 */ /* 0x000fea0003800000 */
.L_x_5922:
        /* <DEDUP_REMOVED lines=99> */
.L_x_5935:
[----:B------:R-:W-:Y:S01]  /*228b0*/  IMAD R8, R205, 0x8, R16 ;  /* 0x00000008cd087824 */ /* 0x000fe200078e0210 */
[----:B------:R-:W-:-:S04]  /*228c0*/  SHF.L.U32 R3, R208, 0x1f, RZ ;  /* 0x0000001fd0037819 */ /* 0x000fc800000006ff */
[----:B------:R0:W1:Y:S01]  /*228d0*/  SYNCS.PHASECHK.TRANS64.TRYWAIT P2, [R8+URZ+0x36850], R3 ;  /* 0x03685003080075a7 */ /* 0x000062000804017f */
[----:B------:R-:W-:Y:S05]  /*228e0*/  @!P0 BRA `(.L_x_5936) ;  /* 0x0000000000048947 */ /* 0x000fea0003800000 */
[----:B------:R-:W-:Y:S01]  /*228f0*/  BPT.TRAP 0x1 ;  /* 0x000000040000795c */ /* 0x000fe20000300000 */
.L_x_5936:
        /* <DEDUP_REMOVED lines=9> */
.L_x_5938:
[----:B------:R-:W-:Y:S05]  /*22990*/  BSYNC B0 ;  /* 0x0000000000007941 */ /* 0x000fea0003800000 */
.L_x_5937:
        /* <DEDUP_REMOVED lines=9> */
[----:B------:R-:W-:-:S02]  /*22a30*/  VIADD R205, R205, 0x1 ;  /* 0x00000001cdcd7836 */ /* 0x000fc40000000000 */
[----:B------:R-:W-:-:S03]  /*22a40*/  VIADD R233, R233, 0x1 ;  /* 0x00000001e9e97836 */ /* 0x000fc60000000000 */
[----:B------:R-:W-:-:S04]  /*22a50*/  ISETP.NE.AND P2, PT, R205, 0x2, PT ;  /* 0x00000002cd00780c */ /* 0x000fc80003f45270 */
[----:B------:R-:W-:Y:S01]  /*22a60*/  SEL R205, R205, RZ, P2 ;  /* 0x000000ffcdcd7207 */ /* 0x000fe20001000000 */
        /* <DEDUP_REMOVED lines=41> */
[----:B------:R-:W-:-:S02]  /*22d00*/  IMAD.MOV.U32 R7, RZ, RZ, RZ ;  /* 0x000000ffff077224 */ /* 0x000fc400078e00ff */
[----:B-1----:R-:W-:Y:S01]  /*22d10*/  FADD.FTZ R9, R3, R6 ;  /* 0x0000000603097221 */ /* 0x002fe20000010000 */
[----:B------:R-:W-:Y:S01]  /*22d20*/  IMAD.MOV.U32 R6, RZ, RZ, -0x800000 ;  /* 0xff800000ff067424 */ /* 0x000fe200078e00ff */
[----:B------:R-:W0:Y:S04]  /*22d30*/  SHFL.BFLY PT, R3, R2, 0x1, 0x1f ;  /* 0x0c201f0002037f89 */ /* 0x000e2800000e0000 */
[----:B------:R-:W1:Y:S01]  /*22d40*/  SHFL.BFLY PT, R10, R9, 0x1, 0x1f ;  /* 0x0c201f00090a7f89 */ /* 0x000e6200000e0000 */
[----:B0-----:R-:W-:Y:S01]  /*22d50*/  FADD.FTZ R13, R2, R3 ;  /* 0x00000003020d7221 */ /* 0x001fe20000010000 */
[----:B------:R-:W-:Y:S01]  /*22d60*/  IMAD.MOV.U32 R2, RZ, RZ, RZ ;  /* 0x000000ffff027224 */ /* 0x000fe200078e00ff */
[----:B------:R-:W-:Y:S01]  /*22d70*/  SEL R3, RZ, 0x1, P2 ;  /* 0x00000001ff037807 */ /* 0x000fe20001000000 */
[----:B-1----:R-:W-:-:S02]  /*22d80*/  FADD.FTZ R14, R9, R10 ;  /* 0x0000000a090e7221 */ /* 0x002fc40000010000 */
[----:B------:R-:W-:Y:S02]  /*22d90*/  FSETP.NE.FTZ.AND P0, PT, R13, RZ, PT ;  /* 0x000000ff0d00720b */ /* 0x000fe40003f15000 */
        /* <DEDUP_REMOVED lines=115> */
.L_x_5846:
        /* <DEDUP_REMOVED lines=13> */
[----:B------:R-:W4:Y:S01]  /*235a0*/  LDL.LU R144, [R1+0x68] ;  /* 0x0000680001907983 */ /* 0x000f220000300800 */
[----:B------:R-:W-:Y:S02]  /*235b0*/  MOV R140, R16 ;  /* 0x00000010008c7202 */ /* 0x000fe40000000f00 */
[----:B---3--:R-:W-:Y:S01]  /*235c0*/  MOV R141, R7 ;  /* 0x00000007008d7202 */ /* 0x008fe20000000f00 */
[----:B------:R-:W-:Y:S02]  /*235d0*/  BAR.SYNC.DEFER_BLOCKING 0x1, 0x100 ;  /* 0x0044000000007b1d */ /* 0x000fe40000010000 */
[----:B--2---:R-:W-:-:S03]  /*235e0*/  IMAD.WIDE R12, R0, 0x2, R140 ;  /* 0x00000002000c7825 */ /* 0x004fc600078e028c */
[C---:B------:R-:W-:Y:S02]  /*235f0*/  IADD3 R86, P2, R12.reuse, 0x20, RZ ;  /* 0x000000200c567810 */ /* 0x040fe40007f5e0ff */
[C---:B------:R-:W-:Y:S02]  /*23600*/  IADD3 R90, P6, R12.reuse, 0x60, RZ ;  /* 0x000000600c5a7810 */ /* 0x040fe40007fde0ff */
[----:B------:R-:W-:Y:S02]  /*23610*/  IADD3 R92, P5, R12, 0x4000, RZ ;  /* 0x000040000c5c7810 */ /* 0x000fe40007fbe0ff */
[----:B------:R-:W-:Y:S02]  /*23620*/  LOP3.LUT R98, R86, 0x380, RZ, 0xc0, !PT ;  /* 0x0000038056627812 */ /* 0x000fe400078ec0ff */
[----:B------:R-:W-:Y:S02]  /*23630*/  LOP3.LUT R94, R90, 0x380, RZ, 0xc0, !PT ;  /* 0x000003805a5e7812 */ /* 0x000fe400078ec0ff */
[----:B------:R-:W-:-:S02]  /*23640*/  LOP3.LUT R96, R92, 0x380, RZ, 0xc0, !PT ;  /* 0x000003805c607812 */ /* 0x000fc400078ec0ff */
[----:B------:R-:W-:Y:S01]  /*23650*/  SHF.R.U64 R98, R98, 0x3, RZ ;  /* 0x0000000362627819 */ /* 0x000fe200000012ff */
[----:B------:R-:W-:Y:S01]  /*23660*/  IMAD.X R87, RZ, RZ, R13, P2 ;  /* 0x000000ffff577224 */ /* 0x000fe200010e060d */
[C---:B-1----:R-:W-:Y:S02]  /*23670*/  IADD3 R8, P0, R12.reuse, 0x4020, RZ ;  /* 0x000040200c087810 */ /* 0x042fe40007f1e0ff */
[----:B------:R-:W-:Y:S02]  /*23680*/  IADD3 R15, P4, R12, 0x4040, RZ ;  /* 0x000040400c0f7810 */ /* 0x000fe40007f9e0ff */
[----:B------:R-:W-:Y:S02]  /*23690*/  SHF.R.U64 R94, R94, 0x3, RZ ;  /* 0x000000035e5e7819 */ /* 0x000fe400000012ff */
[C---:B------:R-:W-:Y:S02]  /*236a0*/  IADD3 R88, P1, R12.reuse, 0x40, RZ ;  /* 0x000000400c587810 */ /* 0x040fe40007f3e0ff */
[----:B------:R-:W-:-:S02]  /*236b0*/  IADD3 R84, P3, R12, 0x4060, RZ ;  /* 0x000040600c547810 */ /* 0x000fc40007f7e0ff */
[----:B------:R-:W-:Y:S02]  /*236c0*/  SHF.R.U64 R96, R96, 0x3, RZ ;  /* 0x0000000360607819 */ /* 0x000fe400000012ff */
[C---:B------:R-:W-:Y:S02]  /*236d0*/  LOP3.LUT R85, R12.reuse, 0x380, RZ, 0xc0, !PT ;  /* 0x000003800c557812 */ /* 0x040fe400078ec0ff */
[----:B------:R-:W-:Y:S02]  /*236e0*/  IADD3 R14, P2, R12, 0x8000, RZ ;  /* 0x000080000c0e7810 */ /* 0x000fe40007f5e0ff */
[----:B------:R-:W-:Y:S02]  /*236f0*/  LOP3.LUT R86, R98, R86, RZ, 0x3c, !PT ;  /* 0x0000005662567212 */ /* 0x000fe400078e3cff */
[----:B------:R-:W-:Y:S02]  /*23700*/  LOP3.LUT R90, R94, R90, RZ, 0x3c, !PT ;  /* 0x0000005a5e5a7212 */ /* 0x000fe400078e3cff */
[----:B------:R-:W-:-:S02]  /*23710*/  LOP3.LUT R107, R8, 0x380, RZ, 0xc0, !PT ;  /* 0x00000380086b7812 */ /* 0x000fc400078ec0ff */
[----:B------:R-:W-:Y:S02]  /*23720*/  LOP3.LUT R98, R15, 0x380, RZ, 0xc0, !PT ;  /* 0x000003800f627812 */ /* 0x000fe400078ec0ff */
[----:B------:R-:W-:Y:S02]  /*23730*/  LOP3.LUT R100, R88, 0x380, RZ, 0xc0, !PT ;  /* 0x0000038058647812 */ /* 0x000fe400078ec0ff */
[----:B------:R-:W-:Y:S02]  /*23740*/  LOP3.LUT R92, R96, R92, RZ, 0x3c, !PT ;  /* 0x0000005c605c7212 */ /* 0x000fe400078e3cff */
[----:B------:R-:W-:Y:S02]  /*23750*/  LOP3.LUT R94, R84, 0x380, RZ, 0xc0, !PT ;  /* 0x00000380545e7812 */ /* 0x000fe400078ec0ff */
[----:B------:R-:W-:Y:S02]  /*23760*/  SHF.R.U64 R85, R85, 0x3, RZ ;  /* 0x0000000355557819 */ /* 0x000fe400000012ff */
[----:B------:R-:W-:Y:S01]  /*23770*/  LOP3.LUT R96, R14, 0x380, RZ, 0xc0, !PT ;  /* 0x000003800e607812 */ /* 0x000fe200078ec0ff */
[--C-:B------:R-:W-:Y:S01]  /*23780*/  IMAD.X R89, RZ, RZ, R13.reuse, P1 ;  /* 0x000000ffff597224 */ /* 0x100fe200008e060d */
[----:B------:R-:W-:Y:S01]  /*23790*/  SHF.R.U64 R107, R107, 0x3, RZ ;  /* 0x000000036b6b7819 */ /* 0x000fe200000012ff */
[--C-:B------:R-:W-:Y:S01]  /*237a0*/  IMAD.X R91, RZ, RZ, R13.reuse, P6 ;  /* 0x000000ffff5b7224 */ /* 0x100fe200030e060d */
[----:B------:R-:W-:Y:S01]  /*237b0*/  SHF.R.U64 R98, R98, 0x3, RZ ;  /* 0x0000000362627819 */ /* 0x000fe200000012ff */
[----:B------:R-:W-:Y:S01]  /*237c0*/  IMAD.X R93, RZ, RZ, R13, P5 ;  /* 0x000000ffff5d7224 */ /* 0x000fe200028e060d */
[----:B------:R-:W-:-:S02]  /*237d0*/  IADD3 R0, P1, R12, 0x8020, RZ ;  /* 0x000080200c007810 */ /* 0x000fc40007f3e0ff */
[C---:B------:R-:W-:Y:S02]  /*237e0*/  IADD3 R2, P6, R12.reuse, 0x8040, RZ ;  /* 0x000080400c027810 */ /* 0x040fe40007fde0ff */
[----:B------:R-:W-:Y:S02]  /*237f0*/  IADD3 R7, P5, R12, 0x8060, RZ ;  /* 0x000080600c077810 */ /* 0x000fe40007fbe0ff */
[----:B------:R-:W-:Y:S02]  /*23800*/  SHF.R.U64 R100, R100, 0x3, RZ ;  /* 0x0000000364647819 */ /* 0x000fe400000012ff */
[----:B------:R-:W-:Y:S02]  /*23810*/  SHF.R.U64 R143, R94, 0x3, RZ ;  /* 0x000000035e8f7819 */ /* 0x000fe400000012ff */
[----:B------:R-:W-:Y:S02]  /*23820*/  LOP3.LUT R12, R85, R12, RZ, 0x3c, !PT ;  /* 0x0000000c550c7212 */ /* 0x000fe400078e3cff */
[----:B------:R-:W-:-:S02]  /*23830*/  SHF.R.U64 R145, R96, 0x3, RZ ;  /* 0x0000000360917819 */ /* 0x000fc400000012ff */
[----:B------:R-:W-:Y:S02]  /*23840*/  LOP3.LUT R94, R107, R8, RZ, 0x3c, !PT ;  /* 0x000000086b5e7212 */ /* 0x000fe400078e3cff */
[----:B------:R-:W-:Y:S01]  /*23850*/  LOP3.LUT R96, R98, R15, RZ, 0x3c, !PT ;  /* 0x0000000f62607212 */ /* 0x000fe200078e3cff */
[--C-:B------:R-:W-:Y:S01]  /*23860*/  IMAD.X R95, RZ, RZ, R13.reuse, P0 ;  /* 0x000000ffff5f7224 */ /* 0x100fe200000e060d */
[----:B------:R-:W-:Y:S01]  /*23870*/  LOP3.LUT R88, R100, R88, RZ, 0x3c, !PT ;  /* 0x0000005864587212 */ /* 0x000fe200078e3cff */
[--C-:B------:R-:W-:Y:S01]  /*23880*/  IMAD.X R97, RZ, RZ, R13.reuse, P4 ;  /* 0x000000ffff617224 */ /* 0x100fe200020e060d */
[----:B------:R-:W-:Y:S01]  /*23890*/  LOP3.LUT R98, R143, R84, RZ, 0x3c, !PT ;  /* 0x000000548f627212 */ /* 0x000fe200078e3cff */
[--C-:B------:R-:W-:Y:S01]  /*238a0*/  IMAD.X R99, RZ, RZ, R13.reuse, P3 ;  /* 0x000000ffff637224 */ /* 0x100fe200018e060d */
[----:B------:R-:W-:Y:S01]  /*238b0*/  LOP3.LUT R8, R7, 0x380, RZ, 0xc0, !PT ;  /* 0x0000038007087812 */ /* 0x000fe200078ec0ff */
[--C-:B------:R-:W-:Y:S01]  /*238c0*/  IMAD.X R101, RZ, RZ, R13.reuse, P2 ;  /* 0x000000ffff657224 */ /* 0x100fe200010e060d */
[----:B------:R-:W-:Y:S01]  /*238d0*/  LOP3.LUT R100, R145, R14, RZ, 0x3c, !PT ;  /* 0x0000000e91647212 */ /* 0x000fe200078e3cff */
[--C-:B------:R-:W-:Y:S01]  /*238e0*/  IMAD.X R103, RZ, RZ, R13.reuse, P1 ;  /* 0x000000ffff677224 */ /* 0x100fe200008e060d */
[----:B------:R-:W-:Y:S01]  /*238f0*/  MOV R143, R12 ;  /* 0x0000000c008f7202 */ /* 0x000fe20000000f00 */
[--C-:B------:R-:W-:Y:S01]  /*23900*/  IMAD.X R105, RZ, RZ, R13.reuse, P6 ;  /* 0x000000ffff697224 */ /* 0x100fe200030e060d */
[----:B------:R-:W-:Y:S01]  /*23910*/  LOP3.LUT R107, R0, 0x380, RZ, 0xc0, !PT ;  /* 0x00000380006b7812 */ /* 0x000fe200078ec0ff */
[----:B------:R-:W-:Y:S01]  /*23920*/  IMAD.X R85, RZ, RZ, R13, P5 ;  /* 0x000000ffff557224 */ /* 0x000fe200028e060d */
[----:B------:R-:W-:-:S02]  /*23930*/  F2FP.BF16.F32.PACK_AB R12, R25, R24 ;  /* 0x00000018190c723e */ /* 0x000fc400000010ff */
[----:B------:R-:W-:Y:S02]  /*23940*/  F2FP.BF16.F32.PACK_AB R13, R27, R26 ;  /* 0x0000001a1b0d723e */ /* 0x000fe400000010ff */
[----:B------:R-:W-:Y:S02]  /*23950*/  F2FP.BF16.F32.PACK_AB R14, R29, R28 ;  /* 0x0000001c1d0e723e */ /* 0x000fe400000010ff */
[----:B------:R-:W-:Y:S02]  /*23960*/  F2FP.BF16.F32.PACK_AB R15, R31, R30 ;  /* 0x0000001e1f0f723e */ /* 0x000fe400000010ff */
[----:B------:R-:W-:Y:S02]  /*23970*/  SHF.R.U64 R8, R8, 0x3, RZ ;  /* 0x0000000308087819 */ /* 0x000fe400000012ff */
[----:B------:R-:W-:Y:S01]  /*23980*/  SHF.R.U64 R107, R107, 0x3, RZ ;  /* 0x000000036b6b7819 */ /* 0x000fe200000012ff */
[----:B------:R1:W-:Y:S01]  /*23990*/  STSM.16.M88.4 [R143], R12 ;  /* 0x0000000c8f007844 */ /* 0x0003e20000000200 */
[----:B------:R-:W-:-:S02]  /*239a0*/  LOP3.LUT R84, R8, R7, RZ, 0x3c, !PT ;  /* 0x0000000708547212 */ /* 0x000fc400078e3cff */
[----:B------:R-:W-:Y:S02]  /*239b0*/  LOP3.LUT R102, R107, R0, RZ, 0x3c, !PT ;  /* 0x000000006b667212 */ /* 0x000fe400078e3cff */
[----:B------:R-:W-:Y:S02]  /*239c0*/  MOV R86, R86 ;  /* 0x0000005600567202 */ /* 0x000fe40000000f00 */
[----:B------:R-:W-:Y:S02]  /*239d0*/  MOV R8, R92 ;  /* 0x0000005c00087202 */ /* 0x000fe40000000f00 */
[----:B------:R-:W-:Y:S02]  /*239e0*/  MOV R106, R94 ;  /* 0x0000005e006a7202 */ /* 0x000fe40000000f00 */
[----:B------:R-:W-:Y:S02]  /*239f0*/  MOV R107, R96 ;  /* 0x00000060006b7202 */ /* 0x000fe40000000f00 */
[----:B------:R-:W-:-:S02]  /*23a00*/  MOV R142, R98 ;  /* 0x00000062008e7202 */ /* 0x000fc40000000f00 */
[----:B-1----:R-:W-:Y:S02]  /*23a10*/  MOV R12, R88 ;  /* 0x00000058000c7202 */ /* 0x002fe40000000f00 */
        /* <DEDUP_REMOVED lines=11> */
[----:B------:R-:W-:Y:S02]  /*23ad0*/  F2FP.BF16.F32.PACK_AB R98, R53, R52 ;  /* 0x000000343562723e */ /* 0x000fe400000010ff */
        /* <DEDUP_REMOVED lines=8> */
[----:B------:R-:W-:Y:S02]  /*23b60*/  F2FP.BF16.F32.PACK_AB R84, R65, R64 ;  /* 0x000000404154723e */ /* 0x000fe400000010ff */
[----:B------:R-:W-:Y:S02]  /*23b70*/  F2FP.BF16.F32.PACK_AB R85, R67, R66 ;  /* 0x000000424355723e */ /* 0x000fe400000010ff */
[----:B------:R-:W-:-:S02]  /*23b80*/  F2FP.BF16.F32.PACK_AB R87, R71, R70 ;  /* 0x000000464757723e */ /* 0x000fc400000010ff */
[----:B-1----:R-:W-:Y:S02]  /*23b90*/  F2FP.BF16.F32.PACK_AB R86, R69, R68 ;  /* 0x000000444556723e */ /* 0x002fe400000010ff */
[----:B--2---:R-:W-:Y:S02]  /*23ba0*/  F2FP.BF16.F32.PACK_AB R12, R57, R56 ;  /* 0x00000038390c723e */ /* 0x004fe400000010ff */
[----:B------:R-:W-:Y:S02]  /*23bb0*/  SHF.R.U64 R145, R145, 0x3, RZ ;  /* 0x0000000391917819 */ /* 0x000fe400000012ff */
[----:B---3--:R-:W-:Y:S02]  /*23bc0*/  F2FP.BF16.F32.PACK_AB R13, R59, R58 ;  /* 0x0000003a3b0d723e */ /* 0x008fe400000010ff */
        /* <DEDUP_REMOVED lines=26> */
[----:B-1----:R-:W1:Y:S01]  /*23d70*/  LDC.64 R90, c[0x0][0xba8] ;  /* 0x0002ea00ff5a7b82 */ /* 0x002e620000000a00 */
[----:B------:R-:W-:-:S02]  /*23d80*/  F2FP.BF16.F32.PACK_AB R106, R109, R108 ;  /* 0x0000006c6d6a723e */ /* 0x000fc400000010ff */
[----:B------:R-:W-:Y:S02]  /*23d90*/  F2FP.BF16.F32.PACK_AB R107, R111, R110 ;  /* 0x0000006e6f6b723e */ /* 0x000fe400000010ff */
[----:B------:R-:W-:Y:S02]  /*23da0*/  F2FP.BF16.F32.PACK_AB R12, R113, R112 ;  /* 0x00000070710c723e */ /* 0x000fe400000010ff */
[----:B--2---:R-:W-:Y:S01]  /*23db0*/  F2FP.BF16.F32.PACK_AB R100, R123, R122 ;  /* 0x0000007a7b64723e */ /* 0x004fe200000010ff */
[----:B------:R-:W2:Y:S01]  /*23dc0*/  LDC R92, c[0x0][0xbe8] ;  /* 0x0002fa00ff5c7b82 */ /* 0x000ea20000000800 */
[----:B------:R-:W-:Y:S02]  /*23dd0*/  F2FP.BF16.F32.PACK_AB R13, R115, R114 ;  /* 0x00000072730d723e */ /* 0x000fe400000010ff */
[----:B------:R-:W-:Y:S02]  /*23de0*/  F2FP.BF16.F32.PACK_AB R14, R117, R116 ;  /* 0x00000074750e723e */ /* 0x000fe400000010ff */
[----:B------:R-:W-:Y:S01]  /*23df0*/  F2FP.BF16.F32.PACK_AB R15, R119, R118 ;  /* 0x00000076770f723e */ /* 0x000fe200000010ff */
[----:B------:R3:W-:Y:S04]  /*23e00*/  STSM.16.M88.4 [R0], R100 ;  /* 0x0000006400007844 */ /* 0x0007e80000000200 */
[----:B------:R0:W-:Y:S04]  /*23e10*/  STSM.16.M88.4 [R2], R104 ;  /* 0x0000006802007844 */ /* 0x0001e80000000200 */
[----:B------:R4:W-:Y:S01]  /*23e20*/  STSM.16.M88.4 [R7], R12 ;  /* 0x0000000c07007844 */ /* 0x0009e20000000200 */
[----:B------:R-:W-:Y:S01]  /*23e30*/  BAR.SYNC.DEFER_BLOCKING 0x1, 0x100 ;  /* 0x0044000000007b1d */ /* 0x000fe20000010000 */
[----:B------:R-:W-:-:S04]  /*23e40*/  ISETP.NE.U32.AND P0, PT, RZ, UR6, PT ;  /* 0x00000006ff007c0c */ /* 0x000fc8000bf05070 */
[----:B------:R-:W-:Y:S02]  /*23e50*/  ISETP.NE.AND.EX P0, PT, RZ, UR7, PT, P0 ;  /* 0x00000007ff007c0c */ /* 0x000fe4000bf05300 */
[----:B------:R-:W-:Y:S01]  /*23e60*/  IADD3 R84, P1, R231, UR6, RZ ;  /* 0x00000006e7547c10 */ /* 0x000fe2000ff3e0ff */
[----:B---3--:R-:W-:-:S03]  /*23e70*/  IMAD.MOV.U32 R0, RZ, RZ, RZ ;  /* 0x000000ffff007224 */ /* 0x008fc600078e00ff */
[----:B------:R-:W-:-:S07]  /*23e80*/  IADD3.X R85, R232, UR7, RZ, P1, !PT ;  /* 0x00000007e8557c10 */ /* 0x000fce0008ffe4ff */
[----:B------:R-:W3:Y:S01]  /*23e90*/  @P0 LDG.E R0, desc[UR60][R84.64] ;  /* 0x0000003c54000981 */ /* 0x000ee2000c1e1900 */
[----:B------:R-:W-:-:S04]  /*23ea0*/  ISETP.NE.U32.AND P1, PT, RZ, UR4, PT ;  /* 0x00000004ff007c0c */ /* 0x000fc8000bf25070 */
[----:B------:R-:W-:Y:S01]  /*23eb0*/  ISETP.NE.AND.EX P1, PT, RZ, UR5, PT, P1 ;  /* 0x00000005ff007c0c */ /* 0x000fe2000bf25310 */
[----:B0-----:R-:W-:-:S12]  /*23ec0*/  IMAD.MOV.U32 R2, RZ, RZ, 0x9b8 ;  /* 0x000009b8ff027424 */ /* 0x001fd800078e00ff */
[----:B----4-:R-:W-:Y:S01]  /*23ed0*/  @P1 IADD3 R12, P2, R231, UR4, RZ ;  /* 0x00000004e70c1c10 */ /* 0x010fe2000ff5e0ff */
        /* <DEDUP_REMOVED lines=9> */
[----:B------:R-:W4:Y:S08]  /*23f70*/  LDC.64 R14, c[0x0][R2+0x220] ;  /* 0x00008800020e7b82 */ /* 0x000f300000000a00 */
[----:B------:R-:W1:Y:S01]  /*23f80*/  LDC.64 R86, c[0x0][R2+0x218] ;  /* 0x0000860002567b82 */ /* 0x000e620000000a00 */
[----:B--2---:R-:W-:-:S07]  /*23f90*/  ISETP.NE.AND P4, PT, R92, 0x1, PT ;  /* 0x000000015c00780c */ /* 0x004fce0003f85270 */
[----:B------:R-:W2:Y:S01]  /*23fa0*/  LDC.64 R88, c[0x0][R2+0x228] ;  /* 0x00008a0002587b82 */ /* 0x000ea20000000a00 */
[----:B------:R-:W-:-:S07]  /*23fb0*/  ISETP.NE.U32.AND P2, PT, RZ, UR6, PT ;  /* 0x00000006ff007c0c */ /* 0x000fce000bf45070 */
[----:B0-----:R0:W0:Y:S01]  /*23fc0*/  LDC.64 R12, c[0x0][R2+0x210] ;  /* 0x00008400020c7b82 */ /* 0x0010220000000a00 */
[----:B------:R-:W-:-:S07]  /*23fd0*/  ISETP.NE.AND.EX P2, PT, RZ, UR7, PT, P2 ;  /* 0x00000007ff007c0c */ /* 0x000fce000bf45320 */
[----:B------:R-:W2:Y:S01]  /*23fe0*/  @P4 LDC R94, c[0x0][0xbec] ;  /* 0x0002fb00ff5e4b82 */ /* 0x000ea20000000800 */
[----:B------:R-:W-:-:S07]  /*23ff0*/  SEL R230, R230, RZ, !P2 ;  /* 0x000000ffe6e67207 */ /* 0x000fce0005000000 */
[----:B------:R-:W0:Y:S01]  /*24000*/  @P4 LDC R101, c[0x0][0xbf0] ;  /* 0x0002fc00ff654b82 */ /* 0x000e220000000800 */
[----:B------:R-:W-:Y:S01]  /*24010*/  SEL R7, R144, RZ, !P2 ;  /* 0x000000ff90077207 */ /* 0x000fe20005000000 */
[----:B----4-:R-:W-:-:S06]  /*24020*/  IMAD R8, R15, R230, RZ ;  /* 0x000000e60f087224 */ /* 0x010fcc00078e02ff */
[----:B-1----:R-:W1:Y:S01]  /*24030*/  @!P3 LDC R90, c[0x0][0xb50] ;  /* 0x0002d400ff5abb82 */ /* 0x002e620000000800 */
[C---:B------:R-:W-:Y:S02]  /*24040*/  IMAD R99, R14.reuse, R7, R8 ;  /* 0x000000070e637224 */ /* 0x040fe400078e0208 */
[----:B------:R-:W-:Y:S02]  /*24050*/  IMAD.IADD R7, R227, 0x1, R223 ;  /* 0x00000001e3077824 */ /* 0x000fe400078e02df */
[----:B------:R-:W-:Y:S01]  /*24060*/  IMAD.WIDE.U32 R14, R14, R230, RZ ;  /* 0x000000e60e0e7225 */ /* 0x000fe200078e00ff */
[----:B------:R-:W-:Y:S02]  /*24070*/  SEL R95, R236, RZ, P3 ;  /* 0x000000ffec5f7207 */ /* 0x000fe40001800000 */
[----:B------:R-:W4:Y:S01]  /*24080*/  @!P3 LDC R91, c[0x0][0xb54] ;  /* 0x0002d500ff5bbb82 */ /* 0x000f220000000800 */
[----:B--2---:R-:W-:-:S04]  /*24090*/  @P4 IMAD.HI.U32 R8, R7, R94, RZ ;  /* 0x0000005e07084227 */ /* 0x004fc800078e00ff */
[-C--:B------:R-:W-:Y:S02]  /*240a0*/  IMAD R97, R87, R228.reuse, RZ ;  /* 0x000000e457617224 */ /* 0x080fe400078e02ff */
[----:B------:R-:W-:-:S04]  /*240b0*/  IMAD.WIDE.U32 R86, R86, R228, RZ ;  /* 0x000000e456567225 */ /* 0x000fc800078e00ff */
[----:B------:R-:W-:Y:S02]  /*240c0*/  IMAD.IADD R99, R15, 0x1, R99 ;  /* 0x000000010f637824 */ /* 0x000fe400078e0263 */
[----:B------:R-:W-:Y:S01]  /*240d0*/  IMAD.MOV.U32 R15, RZ, RZ, R7 ;  /* 0x000000ffff0f7224 */ /* 0x000fe200078e0007 */
[----:B0-----:R-:W-:Y:S01]  /*240e0*/  @P4 SHF.R.U32.HI R15, RZ, R101, R8 ;  /* 0x00000065ff0f4219 */ /* 0x001fe20000011608 */
[----:B------:R-:W-:Y:S02]  /*240f0*/  IMAD.IADD R87, R87, 0x1, R97 ;  /* 0x0000000157577824 */ /* 0x000fe400078e0261 */
[-C--:B------:R-:W-:Y:S02]  /*24100*/  IMAD R97, R89, R95.reuse, RZ ;  /* 0x0000005f59617224 */ /* 0x080fe400078e02ff */
[----:B------:R-:W-:Y:S01]  /*24110*/  IMAD.WIDE.U32 R88, R88, R95, RZ ;  /* 0x0000005f58587225 */ /* 0x000fe200078e00ff */
[----:B------:R-:W-:-:S03]  /*24120*/  SHF.R.S32.HI R8, RZ, 0x1f, R15 ;  /* 0x0000001fff087819 */ /* 0x000fc6000001140f */
[----:B------:R-:W-:Y:S01]  /*24130*/  IMAD.IADD R97, R89, 0x1, R97 ;  /* 0x0000000159617824 */ /* 0x000fe200078e0261 */
[--C-:B---3--:R-:W-:Y:S02]  /*24140*/  IADD3 R14, P2, P5, R14, R86, R0.reuse ;  /* 0x000000560e0e7210 */ /* 0x108fe40007d5e000 */
[----:B------:R-:W-:Y:S01]  /*24150*/  SHF.R.S32.HI R2, RZ, 0x1f, R0 ;  /* 0x0000001fff027819 */ /* 0x000fe20000011400 */
[----:B------:R-:W-:-:S03]  /*24160*/  IMAD.MOV R86, RZ, RZ, -R15 ;  /* 0x000000ffff567224 */ /* 0x000fc600078e0a0f */
        /* <DEDUP_REMOVED lines=8> */
[----:B-1----:R-:W-:-:S03]  /*241f0*/  LEA R90, P2, R88, R90, 0x2 ;  /* 0x0000005a585a7211 */ /* 0x002fc600078410ff */
[----:B------:R-:W-:-:S05]  /*24200*/  IMAD.IADD R8, R89, 0x1, R87 ;  /* 0x0000000159087824 */ /* 0x000fca00078e0257 */
[----:B----4-:R-:W-:Y:S01]  /*24210*/  LEA.HI.X R91, R88, R91, R8, 0x2, P2 ;  /* 0x0000005b585b7211 */ /* 0x010fe200010f1408 */
[----:B------:R-:W-:Y:S06]  /*24220*/  @P1 BRA `(.L_x_5942) ;  /* 0x0000000000101947 */ /* 0x000fec0003800000 */
[----:B------:R-:W-:Y:S05]  /*24230*/  @!P0 BRA `(.L_x_5942) ;  /* 0x00000000000c8947 */ /* 0x000fea0003800000 */
[----:B------:R-:W2:Y:S04]  /*24240*/  LDG.E R8, desc[UR60][R84.64] ;  /* 0x0000003c54087981 */ /* 0x000ea8000c1e1900 */
[----:B-----5:R-:W2:Y:S02]  /*24250*/  LDG.E R93, desc[UR60][R84.64+0x4] ;  /* 0x0000043c545d7981 */ /* 0x020ea4000c1e1900 */
[----:B--2---:R-:W-:-:S07]  /*24260*/  IMAD.IADD R93, R93, 0x1, -R8 ;  /* 0x000000015d5d7824 */ /* 0x004fce00078e0a08 */
.L_x_5942:
        /* <DEDUP_REMOVED lines=27> */
[----:B------:R-:W-:Y:S02]  /*24420*/  IMAD R21, R2, UR4, RZ ;  /* 0x0000000402157c24 */ /* 0x000fe4000f8e02ff */
[----:B------:R-:W-:-:S04]  /*24430*/  IMAD.WIDE R140, R5, 0x2, R140 ;  /* 0x00000002058c7825 */ /* 0x000fc800078e028c */
[----:B------:R-:W-:Y:S01]  /*24440*/  IMAD R21, R0, UR5, R21 ;  /* 0x0000000500157c24 */ /* 0x000fe2000f8e0215 */
[----:B------:R-:W-:Y:S01]  /*24450*/  IADD3 R13, P3, R140, 0x1000, RZ ;  /* 0x000010008c0d7810 */ /* 0x000fe20007f7e0ff */
[----:B------:R-:W-:Y:S01]  /*24460*/  IMAD.WIDE.U32 R64, R0, UR4, RZ ;  /* 0x0000000400407c25 */ /* 0x000fe2000f8e00ff */
[C---:B------:R-:W-:Y:S01]  /*24470*/  IADD3 R25, P2, R140.reuse, 0x2000, RZ ;  /* 0x000020008c197810 */ /* 0x040fe20007f5e0ff */
[----:B------:R-:W-:Y:S01]  /*24480*/  ULDC.64 UR4, c[0x0][0xae8] ;  /* 0x0002ba0000047ab9 */ /* 0x000fe20000000a00 */
[C---:B------:R-:W-:Y:S01]  /*24490*/  IADD3 R29, P6, R140.reuse, 0x3000, RZ ;  /* 0x000030008c1d7810 */ /* 0x040fe20007fde0ff */
[----:B------:R-:W-:Y:S01]  /*244a0*/  IMAD R0, R67, 0x20, R20 ;  /* 0x0000002043007824 */ /* 0x000fe200078e0214 */
[C---:B------:R-:W-:Y:S01]  /*244b0*/  IADD3 R33, P5, R140.reuse, 0x4000, RZ ;  /* 0x000040008c217810 */ /* 0x040fe20007fbe0ff */
[----:B------:R-:W-:Y:S01]  /*244c0*/  IMAD.IADD R65, R65, 0x1, R21 ;  /* 0x0000000141417824 */ /* 0x000fe200078e0215 */
        /* <DEDUP_REMOVED lines=27> */
[C---:B------:R-:W-:Y:S01]  /*24680*/  IADD3 R41, P0, R140.reuse, 0x6000, RZ ;  /* 0x000060008c297810 */ /* 0x040fe20007f1e0ff */
[----:B------:R-:W-:Y:S01]  /*24690*/  IMAD R67, R67, UR4, RZ ;  /* 0x0000000443437c24 */ /* 0x000fe2000f8e02ff */
[C---:B------:R-:W-:Y:S01]  /*246a0*/  IADD3 R45, P3, R140.reuse, 0x7000, RZ ;  /* 0x000070008c2d7810 */ /* 0x040fe20007f7e0ff */
[----:B------:R-:W-:Y:S01]  /*246b0*/  IMAD.X R37, RZ, RZ, R141, P1 ;  /* 0x000000ffff257224 */ /* 0x000fe200008e068d */
[C---:B------:R-:W-:Y:S01]  /*246c0*/  IADD3 R49, P2, R140.reuse, 0x8000, RZ ;  /* 0x000080008c317810 */ /* 0x040fe20007f5e0ff */
[----:B------:R-:W5:Y:S01]  /*246d0*/  LD.E.128 R12, desc[UR60][R12.64] ;  /* 0x0000003c0c0c7980 */ /* 0x000f62000c101d00 */
[----:B------:R-:W-:-:S02]  /*246e0*/  IADD3 R53, P6, R140, 0x9000, RZ ;  /* 0x000090008c357810 */ /* 0x000fc40007fde0ff */
[C---:B------:R-:W-:Y:S01]  /*246f0*/  IADD3 R57, P5, R140.reuse, 0xa000, RZ ;  /* 0x0000a0008c397810 */ /* 0x040fe20007fbe0ff */
[----:B------:R-:W5:Y:S01]  /*24700*/  LD.E.128 R24, desc[UR60][R24.64] ;  /* 0x0000003c18187980 */ /* 0x000f62000c101d00 */
[----:B--2---:R-:W-:Y:S02]  /*24710*/  @P4 SHF.R.U32.HI R21, RZ, R71, R0 ;  /* 0x00000047ff154219 */ /* 0x004fe40000011600 */
[----:B------:R-:W-:Y:S01]  /*24720*/  IADD3 R5, P1, R140, 0xb000, RZ ;  /* 0x0000b0008c057810 */ /* 0x000fe20007f3e0ff */
[C---:B------:R-:W-:Y:S01]  /*24730*/  IMAD R67, R230.reuse, UR5, R67 ;  /* 0x00000005e6437c24 */ /* 0x040fe2000f8e0243 */
[----:B------:R-:W-:Y:S01]  /*24740*/  LOP3.LUT R40, R41, 0x380, RZ, 0xc0, !PT ;  /* 0x0000038029287812 */ /* 0x000fe200078ec0ff */
[----:B------:R-:W-:Y:S01]  /*24750*/  IMAD.WIDE.U32 R230, R230, UR4, R64 ;  /* 0x00000004e6e67c25 */ /* 0x000fe2000f8e0040 */
[----:B------:R-:W-:Y:S01]  /*24760*/  LOP3.LUT R44, R45, 0x380, RZ, 0xc0, !PT ;  /* 0x000003802d2c7812 */ /* 0x000fe200078ec0ff */
[----:B------:R-:W-:Y:S01]  /*24770*/  ULDC.64 UR4, c[0x0][0xae0] ;  /* 0x0002b80000047ab9 */ /* 0x000fe20000000a00 */
[----:B------:R-:W-:Y:S01]  /*24780*/  LOP3.LUT R48, R49, 0x380, RZ, 0xc0, !PT ;  /* 0x0000038031307812 */ /* 0x000fe200078ec0ff */
[----:B------:R-:W-:Y:S01]  /*24790*/  IMAD.MOV R65, RZ, RZ, -R21 ;  /* 0x000000ffff417224 */ /* 0x000fe200078e0a15 */
[----:B------:R-:W-:Y:S01]  /*247a0*/  LOP3.LUT R52, R53, 0x380, RZ, 0xc0, !PT ;  /* 0x0000038035347812 */ /* 0x000fe200078ec0ff */
[----:B------:R-:W-:Y:S01]  /*247b0*/  IMAD.X R61, RZ, RZ, R141, P1 ;  /* 0x000000ffff3d7224 */ /* 0x000fe200008e068d */
[----:B------:R-:W-:Y:S01]  /*247c0*/  LOP3.LUT R56, R57, 0x380, RZ, 0xc0, !PT ;  /* 0x0000038039387812 */ /* 0x000fe200078ec0ff */
[----:B------:R-:W5:Y:S01]  /*247d0*/  LD.E.128 R28, desc[UR60][R28.64] ;  /* 0x0000003c1c1c7980 */ /* 0x000f62000c101d00 */
[----:B------:R-:W-:-:S02]  /*247e0*/  SHF.R.S32.HI R0, RZ, 0x1f, R21 ;  /* 0x0000001fff007819 */ /* 0x000fc40000011415 */
[----:B------:R-:W-:Y:S02]  /*247f0*/  LOP3.LUT R4, R5, 0x380, RZ, 0xc0, !PT ;  /* 0x0000038005047812 */ /* 0x000fe400078ec0ff */
[----:B------:R-:W-:Y:S01]  /*24800*/  LOP3.LUT R7, R140, 0x380, RZ, 0xc0, !PT ;  /* 0x000003808c077812 */ /* 0x000fe200078ec0ff */
[----:B------:R-:W-:Y:S01]  /*24810*/  IMAD.IADD R231, R231, 0x1, R67 ;  /* 0x00000001e7e77824 */ /* 0x000fe200078e0243 */
[----:B------:R-:W-:Y:S01]  /*24820*/  SHF.R.U64 R40, R40, 0x3, RZ ;  /* 0x0000000328287819 */ /* 0x000fe200000012ff */
        /* <DEDUP_REMOVED lines=8> */
[----:B------:R-:W-:Y:S02]  /*248b0*/  SHF.R.U64 R4, R4, 0x3, RZ ;  /* 0x0000000304047819 */ /* 0x000fe400000012ff */
[----:B------:R-:W-:Y:S01]  /*248c0*/  SHF.R.U64 R7, R7, 0x3, RZ ;  /* 0x0000000307077819 */ /* 0x000fe200000012ff */
[----:B------:R-:W-:Y:S01]  /*248d0*/  IMAD.WIDE.U32 R230, R21, UR4, R230 ;  /* 0x0000000415e67c25 */ /* 0x000fe2000f8e00e6 */
[----:B------:R-:W-:Y:S02]  /*248e0*/  LOP3.LUT R40, R40, R41, RZ, 0x3c, !PT ;  /* 0x0000002928287212 */ /* 0x000fe400078e3cff */
        /* <DEDUP_REMOVED lines=11> */
[----:B------:R-:W-:Y:S01]  /*249a0*/  IMAD R21, R21, UR5, R0 ;  /* 0x0000000515157c24 */ /* 0x000fe2000f8e0200 */
[----:B------:R-:W-:Y:S01]  /*249b0*/  SHF.R.S32.HI R0, RZ, 0x1f, R65 ;  /* 0x0000001fff007819 */ /* 0x000fe20000011441 */
[----:B------:R-:W-:Y:S01]  /*249c0*/  ULDC.64 UR4, c[0x0][0xad8] ;  /* 0x0002b60000047ab9 */ /* 0x000fe20000000a00 */
[----:B------:R-:W5:Y:S01]  /*249d0*/  LD.E.128 R40, desc[UR60][R40.64] ;  /* 0x0000003c28287980 */ /* 0x000f62000c101d00 */
[----:B------:R-:W-:-:S02]  /*249e0*/  IMAD.IADD R231, R231, 0x1, R21 ;  /* 0x00000001e7e77824 */ /* 0x000fc400078e0215 */
[----:B------:R-:W-:Y:S01]  /*249f0*/  IMAD R0, R0, UR4, RZ ;  /* 0x0000000400007c24 */ /* 0x000fe2000f8e02ff */
[----:B------:R0:W5:Y:S01]  /*24a00*/  LD.E.128 R4, desc[UR60][R140.64] ;  /* 0x0000003c8c047980 */ /* 0x000162000c101d00 */
[----:B------:R-:W-:-:S03]  /*24a10*/  IMAD.IADD R223, R20, 0x1, R223 ;  /* 0x0000000114df7824 */ /* 0x000fc600078e02df */
[----:B------:R-:W5:Y:S04]  /*24a20*/  LD.E.128 R44, desc[UR60][R44.64] ;  /* 0x0000003c2c2c7980 */ /* 0x000f68000c101d00 */
[----:B------:R-:W5:Y:S04]  /*24a30*/  LD.E.128 R48, desc[UR60][R48.64] ;  /* 0x0000003c30307980 */ /* 0x000f68000c101d00 */
[----:B------:R-:W5:Y:S04]  /*24a40*/  LD.E.128 R52, desc[UR60][R52.64] ;  /* 0x0000003c34347980 */ /* 0x000f68000c101d00 */
[----:B------:R-:W5:Y:S04]  /*24a50*/  LD.E.128 R56, desc[UR60][R56.64] ;  /* 0x0000003c38387980 */ /* 0x000f68000c101d00 */
[----:B------:R-:W5:Y:S01]  /*24a60*/  LD.E.128 R60, desc[UR60][R60.64] ;  /* 0x0000003c3c3c7980 */ /* 0x000f62000c101d00 */
[C---:B------:R-:W-:Y:S01]  /*24a70*/  IMAD R69, R65.reuse, UR5, R0 ;  /* 0x0000000541457c24 */ /* 0x040fe2000f8e0200 */
[----:B------:R-:W-:Y:S01]  /*24a80*/  @!PT LDS RZ, [RZ] ;  /* 0x00000000fffff984 */ /* 0x000fe20000000800 */
[----:B------:R-:W-:Y:S01]  /*24a90*/  @!PT LDS RZ, [RZ] ;  /* 0x00000000fffff984 */ /* 0x000fe20000000800 */
[----:B------:R-:W-:Y:S01]  /*24aa0*/  @!PT LDS RZ, [RZ] ;  /* 0x00000000fffff984 */ /* 0x000fe20000000800 */
[----:B------:R-:W-:Y:S01]  /*24ab0*/  @!PT LDS RZ, [RZ] ;  /* 0x00000000fffff984 */ /* 0x000fe20000000800 */
[----:B------:R1:W-:Y:S06]  /*24ac0*/  MEMBAR.ALL.CTA ;  /* 0x0000000000007992 */ /* 0x0003ec0000008000 */
[----:B-1----:R-:W1:Y:S01]  /*24ad0*/  FENCE.VIEW.ASYNC.S ;  /* 0x00000000000073c6 */ /* 0x002e620000000000 */
[----:B------:R-:W-:Y:S01]  /*24ae0*/  IMAD.WIDE.U32 R20, R65, UR4, R230 ;  /* 0x0000000441147c25 */ /* 0x000fe2000f8e00e6 */
[----:B------:R-:W-:-:S03]  /*24af0*/  ULDC.64 UR4, c[0x0][0xa80] ;  /* 0x0002a00000047ab9 */ /* 0x000fc60000000a00 */
[----:B------:R-:W-:Y:S01]  /*24b00*/  IMAD.IADD R21, R21, 0x1, R69 ;  /* 0x0000000115157824 */ /* 0x000fe200078e0245 */
[----:B------:R-:W-:Y:S01]  /*24b10*/  LEA R2, P2, R20, UR4, 0x1 ;  /* 0x0000000414027c11 */ /* 0x000fe2000f8408ff */
[----:B------:R-:W-:-:S03]  /*24b20*/  VIADD R0, R16, 0x36820 ;  /* 0x0003682010007836 */ /* 0x000fc60000000000 */
[----:B------:R-:W-:Y:S02]  /*24b30*/  LEA.HI.X R68, R20, UR5, R21, 0x1, P2 ;  /* 0x0000000514447c11 */ /* 0x000fe400090f0c15 */
[CC--:B------:R-:W-:Y:S02]  /*24b40*/  ISETP.GE.AND P2, PT, R223.reuse, R8.reuse, PT ;  /* 0x00000008df00720c */ /* 0x0c0fe40003f46270 */
[----:B------:R-:W-:Y:S01]  /*24b50*/  PRMT R0, RZ, 0x654, R0 ;  /* 0x00000654ff007816 */ /* 0x000fe20000000000 */
[C---:B------:R-:W-:Y:S02]  /*24b60*/  VIADD R65, R223.reuse, 0x20 ;  /* 0x00000020df417836 */ /* 0x040fe40000000000 */
[----:B------:R-:W-:Y:S02]  /*24b70*/  VIADD R67, R223, 0x40 ;  /* 0x00000040df437836 */ /* 0x000fe40000000000 */
[C---:B------:R-:W-:Y:S02]  /*24b80*/  VIADD R71, R3.reuse, 0x80 ;  /* 0x0000008003477836 */ /* 0x040fe40000000000 */
[----:B------:R-:W-:Y:S01]  /*24b90*/  VIADD R73, R3, 0x40 ;  /* 0x0000004003497836 */ /* 0x000fe20000000000 */
[----:B-1----:R0:W1:Y:S01]  /*24ba0*/  SHFL.IDX PT, R66, R2, RZ, 0x181f ;  /* 0x00181fff02427589 */ /* 0x00206200000e0000 */
[----:B------:R-:W-:Y:S01]  /*24bb0*/  BSSY B1, `(.L_x_5944) ;  /* 0x0000016000017945 */ /* 0x000fe20003800000 */
[----:B------:R2:W-:Y:S01]  /*24bc0*/  SYNCS.ARRIVE.TRANS64.RED.A1T0 RZ, [R0+URZ], RZ ;  /* 0x000000ff00ff79a7 */ /* 0x0005e2000810043f */
[----:B------:R-:W-:-:S02]  /*24bd0*/  ISETP.GE.AND P1, PT, R65, R8, PT ;  /* 0x000000084100720c */ /* 0x000fc40003f26270 */
[----:B------:R-:W-:Y:S02]  /*24be0*/  ISETP.GE.AND P0, PT, R67, R8, PT ;  /* 0x000000084300720c */ /* 0x000fe40003f06270 */
[----:B------:R-:W-:Y:S01]  /*24bf0*/  SHF.R.S32.HI R69, RZ, 0x1f, R3 ;  /* 0x0000001fff457819 */ /* 0x000fe20000011403 */
[----:B--2---:R0:W2:Y:S01]  /*24c00*/  SHFL.IDX PT, R0, R68, RZ, 0x181f ;  /* 0x00181fff44007589 */ /* 0x0040a200000e0000 */
[----:B------:R-:W-:Y:S02]  /*24c10*/  SHF.R.S32.HI R70, RZ, 0x1f, R73 ;  /* 0x0000001fff467819 */ /* 0x000fe40000011449 */
[----:B------:R-:W-:Y:S01]  /*24c20*/  SHF.R.S32.HI R72, RZ, 0x1f, R71 ;  /* 0x0000001fff487819 */ /* 0x000fe20000011447 */
[----:B------:R-:W-:Y:S06]  /*24c30*/  @P2 BRA `(.L_x_5945) ;  /* 0x0000000000342947 */ /* 0x000fec0003800000 */
        /* <DEDUP_REMOVED lines=13> */
.L_x_5945:
[----:B------:R-:W-:Y:S05]  /*24d10*/  BSYNC B1 ;  /* 0x0000000000017941 */ /* 0x000fea0003800000 */
.L_x_5944:
[----:B--2---:R2:W4:Y:S01]  /*24d20*/  SHFL.IDX PT, R0, R68, 0x1, 0x181f ;  /* 0x00381f0044007f89 */ /* 0x00452200000e0000 */
[----:B------:R-:W-:Y:S03]  /*24d30*/  BSSY B1, `(.L_x_5946) ;  /* 0x0000010000017945 */ /* 0x000fe60003800000 */
[----:B---3--:R2:W3:Y:S01]  /*24d40*/  SHFL.IDX PT, R20, R2, 0x1, 0x181f ;  /* 0x00381f0002147f89 */ /* 0x0084e200000e0000 */
[----:B------:R-:W-:Y:S05]  /*24d50*/  @P1 BRA `(.L_x_5947) ;  /* 0x0000000000341947 */ /* 0x000fea0003800000 */
[----:B------:R-:W-:Y:S02]  /*24d60*/  ULDC UR4, c[0x0][0xac8] ;  /* 0x0002b20000047ab9 */ /* 0x000fe40000000800 */
[----:B------:R-:W-:Y:S02]  /*24d70*/  ISETP.GE.AND P4, PT, R3, UR4, PT ;  /* 0x0000000403007c0c */ /* 0x000fe4000bf86270 */
[----:B------:R-:W-:Y:S02]  /*24d80*/  ISETP.GE.AND P5, PT, R73, UR4, PT ;  /* 0x0000000449007c0c */ /* 0x000fe4000bfa6270 */
[----:B------:R-:W-:-:S09]  /*24d90*/  ISETP.GE.AND P6, PT, R71, UR4, PT ;  /* 0x0000000447007c0c */ /* 0x000fd2000bfc6270 */
[-C--:B---3-5:R-:W-:Y:S02]  /*24da0*/  @!P4 LEA R4, P1, R3, R20.reuse, 0x1 ;  /* 0x000000140304c211 */ /* 0x0a8fe400078208ff */
        /* <DEDUP_REMOVED lines=8> */
.L_x_5947:
[----:B------:R-:W-:Y:S05]  /*24e30*/  BSYNC B1 ;  /* 0x0000000000017941 */ /* 0x000fea0003800000 */
.L_x_5946:
[----:B----4-:R4:W0:Y:S01]  /*24e40*/  SHFL.IDX PT, R0, R68, 0x2, 0x181f ;  /* 0x00581f0044007f89 */ /* 0x01082200000e0000 */
[----:B------:R-:W-:Y:S03]  /*24e50*/  BSSY B1, `(.L_x_5948) ;  /* 0x0000010000017945 */ /* 0x000fe60003800000 */
[----:B---3-5:R4:W3:Y:S01]  /*24e60*/  SHFL.IDX PT, R12, R2, 0x2, 0x181f ;  /* 0x00581f00020c7f89 */ /* 0x0288e200000e0000 */
        /* <DEDUP_REMOVED lines=14> */
.L_x_5949:
[----:B------:R-:W-:Y:S05]  /*24f50*/  BSYNC B1 ;  /* 0x0000000000017941 */ /* 0x000fea0003800000 */
.L_x_5948:
[----:B0-----:R-:W-:Y:S01]  /*24f60*/  VIADD R5, R223, 0x60 ;  /* 0x00000060df057836 */ /* 0x001fe20000000000 */
[----:B--2-4-:R-:W0:Y:S04]  /*24f70*/  SHFL.IDX PT, R68, R68, 0x3, 0x181f ;  /* 0x00781f0044447f89 */ /* 0x014e2800000e0000 */
[----:B------:R-:W-:Y:S01]  /*24f80*/  ISETP.GE.AND P0, PT, R5, R8, PT ;  /* 0x000000080500720c */ /* 0x000fe20003f06270 */
[----:B------:R2:W4:-:S12]  /*24f90*/  SHFL.IDX PT, R0, R2, 0x3, 0x181f ;  /* 0x00781f0002007f89 */ /* 0x00051800000e0000 */
[----:B--2---:R-:W-:Y:S05]  /*24fa0*/  @P0 BRA `(.L_x_5950) ;  /* 0x0000002000800947 */ /* 0x004fea0003800000 */
[----:B------:R-:W-:Y:S02]  /*24fb0*/  ULDC UR4, c[0x0][0xac8] ;  /* 0x0002b20000047ab9 */ /* 0x000fe40000000800 */
[----:B------:R-:W-:Y:S02]  /*24fc0*/  ISETP.GE.AND P2, PT, R3, UR4, PT ;  /* 0x0000000403007c0c */ /* 0x000fe4000bf46270 */
[----:B------:R-:W-:-:S11]  /*24fd0*/  ISETP.GE.AND P3, PT, R73, UR4, PT ;  /* 0x0000000449007c0c */ /* 0x000fd6000bf66270 */
[-C--:B----4-:R-:W-:Y:S02]  /*24fe0*/  @!P2 LEA R2, P0, R3, R0.reuse, 0x1 ;  /* 0x000000000302a211 */ /* 0x090fe400078008ff */
[----:B------:R-:W-:Y:S02]  /*24ff0*/  @!P3 LEA R4, P1, R73, R0, 0x1 ;  /* 0x000000004904b211 */ /* 0x000fe400078208ff */
[-C--:B0-----:R-:W-:Y:S02]  /*25000*/  @!P2 LEA.HI.X R3, R3, R68.reuse, R69, 0x1, P0 ;  /* 0x000000440303a211 */ /* 0x081fe400000f0c45 */
        /* <DEDUP_REMOVED lines=9> */
.L_x_5943:
        /* <DEDUP_REMOVED lines=11> */
[----:B------:R-:W-:-:S02]  /*25150*/  VIADD R89, R225, 0x88 ;  /* 0x00000088e1597836 */ /* 0x000fc40000000000 */
        /* <DEDUP_REMOVED lines=10> */
[----:B0-----:R-:W-:Y:S01]  /*25200*/  @P4 IMAD.HI.U32 R6, R7, R6, RZ ;  /* 0x0000000607064227 */ /* 0x001fe200078e00ff */
[----:B------:R-:W-:-:S03]  /*25210*/  SHF.R.S32.HI R94, RZ, 0x1f, R94 ;  /* 0x0000001fff5e7819 */ /* 0x000fc6000001145e */
[C---:B------:R-:W-:Y:S02]  /*25220*/  IMAD R15, R230.reuse, UR5, R13 ;  /* 0x00000005e60f7c24 */ /* 0x040fe4000f8e020d */
[----:B------:R-:W-:Y:S01]  /*25230*/  IMAD.WIDE.U32 R2, R230, UR4, R2 ;  /* 0x00000004e6027c25 */ /* 0x000fe2000f8e0002 */
[----:B------:R-:W-:-:S03]  /*25240*/  ULDC.64 UR4, c[0x0][0xb48] ;  /* 0x0002d20000047ab9 */ /* 0x000fc60000000a00 */
[----:B------:R-:W-:Y:S01]  /*25250*/  IMAD.MOV.U32 R13, RZ, RZ, R7 ;  /* 0x000000ffff0d7224 */ /* 0x000fe200078e0007 */
[----:B-1----:R-:W-:Y:S01]  /*25260*/  @P4 SHF.R.U32.HI R13, RZ, R87, R6 ;  /* 0x00000057ff0d4219 */ /* 0x002fe20000011606 */
        /* <DEDUP_REMOVED lines=21> */
[C---:B------:R-:W-:Y:S01]  /*253c0*/  VIADD R98, R225.reuse, 0x68 ;  /* 0x00000068e1627836 */ /* 0x040fe20000000000 */
        /* <DEDUP_REMOVED lines=46> */
[----:B------:R-:W-:Y:S01]  /*256b0*/  VIADD R153, R225, 0x8 ;  /* 0x00000008e1997836 */ /* 0x000fe20000000000 */
[----:B012---:R-:W-:Y:S06]  /*256c0*/  @P0 BRA `(.L_x_5952) ;  /* 0x0000000400a40947 */ /* 0x007fec0003800000 */
[----:B------:R-:W-:Y:S02]  /*256d0*/  ULDC UR4, c[0x0][0xac8] ;  /* 0x0002b20000047ab9 */ /* 0x000fe40000000800 */
[----:B------:R-:W-:Y:S02]  /*256e0*/  ISETP.GE.AND P4, PT, R153, UR4, PT ;  /* 0x0000000499007c0c */ /* 0x000fe4000bf86270 */
[----:B------:R-:W-:Y:S02]  /*256f0*/  ISETP.GE.AND P3, PT, R151, UR4, PT ;  /* 0x0000000497007c0c */ /* 0x000fe4000bf66270 */
[----:B------:R-:W-:Y:S02]  /*25700*/  ISETP.GE.AND P5, PT, R225, UR4, PT ;  /* 0x00000004e1007c0c */ /* 0x000fe4000bfa6270 */
[----:B------:R-:W-:Y:S02]  /*25710*/  ISETP.GE.AND P0, PT, R149, UR4, PT ;  /* 0x0000000495007c0c */ /* 0x000fe4000bf06270 */
[----:B------:R-:W-:-:S05]  /*25720*/  ISETP.GE.AND P1, PT, R147, UR4, PT ;  /* 0x0000000493007c0c */ /* 0x000fca000bf26270 */
[-C--:B------:R-:W-:Y:S02]  /*25730*/  @!P4 LEA R6, P2, R153, R2.reuse, 0x2 ;  /* 0x000000029906c211 */ /* 0x080fe400078410ff */
[----:B------:R-:W-:Y:S02]  /*25740*/  @!P3 LEA R12, P6, R151, R2, 0x2 ;  /* 0x00000002970cb211 */ /* 0x000fe400078c10ff */
[-C--:B------:R-:W-:Y:S01]  /*25750*/  @!P4 LEA.HI.X R7, R153, R3.reuse, R154, 0x2, P2 ;  /* 0x000000039907c211 */ /* 0x080fe200010f149a */
        /* <DEDUP_REMOVED lines=8> */
[----:B0-----:R-:W-:Y:S01]  /*257e0*/  VIADD R25, R225, 0xa0 ;  /* 0x000000a0e1197836 */ /* 0x001fe20000000000 */
[----:B------:R-:W-:Y:S02]  /*257f0*/  SHF.R.S32.HI R24, RZ, 0x1f, R235 ;  /* 0x0000001fff187819 */ /* 0x000fe400000114eb */
[-C--:B-1----:R-:W-:Y:S01]  /*25800*/  @!P0 LEA R6, P6, R149, R2.reuse, 0x2 ;  /* 0x0000000295068211 */ /* 0x082fe200078c10ff */
[----:B------:R-:W-:Y:S01]  /*25810*/  VIADD R29, R225, 0xb8 ;  /* 0x000000b8e11d7836 */ /* 0x000fe20000000000 */
[-C--:B--2---:R-:W-:Y:S01]  /*25820*/  @!P1 LEA R12, P5, R147, R2.reuse, 0x2 ;  /* 0x00000002930c9211 */ /* 0x084fe200078a10ff */
[----:B------:R-:W-:Y:S01]  /*25830*/  VIADD R33, R225, 0xa8 ;  /* 0x000000a8e1217836 */ /* 0x000fe20000000000 */
[----:B------:R-:W-:Y:S02]  /*25840*/  @!P0 LEA.HI.X R7, R149, R3, R150, 0x2, P6 ;  /* 0x0000000395078211 */ /* 0x000fe400030f1496 */
[----:B------:R-:W-:-:S02]  /*25850*/  @!P2 LEA R14, P6, R145, R2, 0x2 ;  /* 0x00000002910ea211 */ /* 0x000fc400078c10ff */
[-C--:B------:R-:W-:Y:S01]  /*25860*/  @!P1 LEA.HI.X R13, R147, R3.reuse, R148, 0x2, P5 ;  /* 0x00000003930d9211 */ /* 0x080fe200028f1494 */
[----:B------:R0:W-:Y:S01]  /*25870*/  @!P0 ST.E.64 desc[UR60][R6.64], R36 ;  /* 0x0000002406008985 */ /* 0x0001e2000c101b3c */
[----:B------:R-:W-:Y:S02]  /*25880*/  ISETP.GE.AND P5, PT, R107, UR4, PT ;  /* 0x000000046b007c0c */ /* 0x000fe4000bfa6270 */
[----:B------:R-:W-:Y:S01]  /*25890*/  @!P2 LEA.HI.X R15, R145, R3, R146, 0x2, P6 ;  /* 0x00000003910fa211 */ /* 0x000fe200030f1492 */
[----:B------:R1:W-:Y:S01]  /*258a0*/  @!P1 ST.E.64 desc[UR60][R12.64], R40 ;  /* 0x000000280c009985 */ /* 0x0003e2000c101b3c */
[----:B------:R-:W-:Y:S02]  /*258b0*/  ISETP.GE.AND P0, PT, R105, UR4, PT ;  /* 0x0000000469007c0c */ /* 0x000fe4000bf06270 */
[----:B------:R-:W-:Y:S01]  /*258c0*/  ISETP.GE.AND P1, PT, R103, UR4, PT ;  /* 0x0000000467007c0c */ /* 0x000fe2000bf26270 */
[----:B------:R2:W-:Y:S01]  /*258d0*/  @!P2 ST.E.64 desc[UR60][R14.64], R44 ;  /* 0x0000002c0e00a985 */ /* 0x0005e2000c101b3c */
[-C--:B0-----:R-:W-:Y:S01]  /*258e0*/  @!P3 LEA R6, P6, R143, R2.reuse, 0x2 ;  /* 0x000000028f06b211 */ /* 0x081fe200078c10ff */
[----:B------:R-:W-:Y:S01]  /*258f0*/  VIADD R37, R225, 0xb0 ;  /* 0x000000b0e1257836 */ /* 0x000fe20000000000 */
[----:B-1----:R-:W-:-:S02]  /*25900*/  @!P4 LEA R12, P2, R141, R2, 0x2 ;  /* 0x000000028d0cc211 */ /* 0x002fc400078410ff */
        /* <DEDUP_REMOVED lines=15> */
[-C--:B------:R-:W-:Y:S02]  /*25a00*/  @!P1 LEA.HI.X R13, R103, R3.reuse, R104, 0x2, P3 ;  /* 0x00000003670d9211 */ /* 0x080fe400018f1468 */
[----:B------:R-:W-:-:S02]  /*25a10*/  @!P2 LEA.HI.X R15, R101, R3, R102, 0x2, P6 ;  /* 0x00000003650fa211 */ /* 0x000fc400030f1466 */
[----:B------:R-:W-:Y:S01]  /*25a20*/  ISETP.GE.AND P3, PT, R95, UR4, PT ;  /* 0x000000045f007c0c */ /* 0x000fe2000bf66270 */
        /* <DEDUP_REMOVED lines=10> */
[CC--:B--2---:R-:W-:Y:S01]  /*25ad0*/  @!P3 LEA R14, P6, R95.reuse, R2.reuse, 0x2 ;  /* 0x000000025f0eb211 */ /* 0x0c4fe200078c10ff */
[----:B------:R1:W-:Y:S03]  /*25ae0*/  @!P4 ST.E.64 desc[UR60][R12.64], R76 ;  /* 0x0000004c0c00c985 */ /* 0x0003e6000c101b3c */
[----:B------:R-:W-:Y:S02]  /*25af0*/  @!P3 LEA.HI.X R15, R95, R3, R96, 0x2, P6 ;  /* 0x000000035f0fb211 */ /* 0x000fe400030f1460 */
[----:B0-----:R-:W-:-:S03]  /*25b00*/  @!P2 LEA R6, P4, R93, R2, 0x2 ;  /* 0x000000025d06a211 */ /* 0x001fc600078810ff */
[----:B------:R0:W-:Y:S01]  /*25b10*/  @!P3 ST.E.64 desc[UR60][R14.64], R80 ;  /* 0x000000500e00b985 */ /* 0x0001e2000c101b3c */
[----:B------:R-:W-:Y:S02]  /*25b20*/  ISETP.GE.AND P3, PT, R235, UR4, PT ;  /* 0x00000004eb007c0c */ /* 0x000fe4000bf66270 */
[-C--:B------:R-:W-:Y:S02]  /*25b30*/  @!P2 LEA.HI.X R7, R93, R3.reuse, R94, 0x2, P4 ;  /* 0x000000035d07a211 */ /* 0x080fe400020f145e */
[----:B------:R-:W-:Y:S02]  /*25b40*/  ISETP.GE.AND P4, PT, R25, UR4, PT ;  /* 0x0000000419007c0c */ /* 0x000fe4000bf86270 */
[C---:B-1----:R-:W-:Y:S01]  /*25b50*/  @!P0 LEA R12, P5, R90.reuse, R2, 0x2 ;  /* 0x000000025a0c8211 */ /* 0x042fe200078a10ff */
[----:B------:R1:W-:Y:S01]  /*25b60*/  @!P2 ST.E.64 desc[UR60][R6.64], R4 ;  /* 0x000000040600a985 */ /* 0x0003e2000c101b3c */
[----:B------:R-:W-:Y:S02]  /*25b70*/  ISETP.GE.AND P2, PT, R237, UR4, PT ;  /* 0x00000004ed007c0c */ /* 0x000fe4000bf46270 */
[----:B------:R-:W-:-:S02]  /*25b80*/  @!P0 LEA.HI.X R13, R90, R3, R91, 0x2, P5 ;  /* 0x000000035a0d8211 */ /* 0x000fc400028f145b */
[----:B0-----:R-:W-:-:S03]  /*25b90*/  @!P1 LEA R14, P6, R88, R2, 0x2 ;  /* 0x00000002580e9211 */ /* 0x001fc600078c10ff */
[----:B------:R0:W-:Y:S01]  /*25ba0*/  @!P0 ST.E.64 desc[UR60][R12.64], R20 ;  /* 0x000000140c008985 */ /* 0x0001e2000c101b3c */
[----:B------:R-:W-:Y:S02]  /*25bb0*/  ISETP.GE.AND P0, PT, R37, UR4, PT ;  /* 0x0000000425007c0c */ /* 0x000fe4000bf06270 */
[----:B------:R-:W-:Y:S02]  /*25bc0*/  @!P1 LEA.HI.X R15, R88, R3, R89, 0x2, P6 ;  /* 0x00000003580f9211 */ /* 0x000fe400030f1459 */
[----:B-1----:R-:W-:-:S03]  /*25bd0*/  SHF.R.S32.HI R4, RZ, 0x1f, R25 ;  /* 0x0000001fff047819 */ /* 0x002fc60000011419 */
[----:B------:R1:W-:Y:S01]  /*25be0*/  @!P1 ST.E.64 desc[UR60][R14.64], R120 ;  /* 0x000000780e009985 */ /* 0x0003e2000c101b3c */
[----:B------:R-:W-:Y:S02]  /*25bf0*/  ISETP.GE.AND P1, PT, R33, UR4, PT ;  /* 0x0000000421007c0c */ /* 0x000fe4000bf26270 */
[----:B------:R-:W-:Y:S02]  /*25c00*/  SHF.R.S32.HI R5, RZ, 0x1f, R37 ;  /* 0x0000001fff057819 */ /* 0x000fe40000011425 */
[----:B0-----:R-:W-:-:S04]  /*25c10*/  @!P4 LEA R12, P5, R25, R2, 0x2 ;  /* 0x00000002190cc211 */ /* 0x001fc800078a10ff */
[-C--:B------:R-:W-:Y:S02]  /*25c20*/  @!P4 LEA.HI.X R13, R25, R3.reuse, R4, 0x2, P5 ;  /* 0x00000003190dc211 */ /* 0x080fe400028f1404 */
[----:B------:R-:W-:Y:S02]  /*25c30*/  ISETP.GE.AND P5, PT, R29, UR4, PT ;  /* 0x000000041d007c0c */ /* 0x000fe4000bfa6270 */
[CC--:B-1----:R-:W-:Y:S02]  /*25c40*/  @!P3 LEA R14, P6, R235.reuse, R2.reuse, 0x2 ;  /* 0x00000002eb0eb211 */ /* 0x0c2fe400078c10ff */
[----:B------:R-:W-:Y:S02]  /*25c50*/  SHF.R.S32.HI R4, RZ, 0x1f, R33 ;  /* 0x0000001fff047819 */ /* 0x000fe40000011421 */
[----:B------:R-:W-:Y:S02]  /*25c60*/  @!P3 LEA.HI.X R15, R235, R3, R24, 0x2, P6 ;  /* 0x00000003eb0fb211 */ /* 0x000fe400030f1418 */
[----:B------:R-:W-:-:S02]  /*25c70*/  @!P2 LEA R20, P6, R237, R2, 0x2 ;  /* 0x00000002ed14a211 */ /* 0x000fc400078c10ff */
[----:B------:R-:W-:Y:S02]  /*25c80*/  SHF.R.S32.HI R24, RZ, 0x1f, R29 ;  /* 0x0000001fff187819 */ /* 0x000fe4000001141d */
[----:B------:R-:W-:Y:S02]  /*25c90*/  @!P2 LEA.HI.X R21, R237, R3, R86, 0x2, P6 ;  /* 0x00000003ed15a211 */ /* 0x000fe400030f1456 */
[----:B------:R-:W-:-:S03]  /*25ca0*/  @!P1 LEA R6, P6, R33, R2, 0x2 ;  /* 0x0000000221069211 */ /* 0x000fc600078c10ff */
[----:B------:R0:W-:Y:S01]  /*25cb0*/  @!P2 ST.E.64 desc[UR60][R20.64], R122 ;  /* 0x0000007a1400a985 */ /* 0x0001e2000c101b3c */
[-C--:B------:R-:W-:Y:S02]  /*25cc0*/  @!P1 LEA.HI.X R7, R33, R3.reuse, R4, 0x2, P6 ;  /* 0x0000000321079211 */ /* 0x080fe400030f1404 */
[CC--:B------:R-:W-:Y:S01]  /*25cd0*/  @!P0 LEA R4, P6, R37.reuse, R2.reuse, 0x2 ;  /* 0x0000000225048211 */ /* 0x0c0fe200078c10ff */
[----:B------:R0:W-:Y:S03]  /*25ce0*/  @!P3 ST.E.64 desc[UR60][R14.64], R124 ;  /* 0x0000007c0e00b985 */ /* 0x0001e6000c101b3c */
[----:B------:R-:W-:Y:S01]  /*25cf0*/  @!P0 LEA.HI.X R5, R37, R3, R5, 0x2, P6 ;  /* 0x0000000325058211 */ /* 0x000fe200030f1405 */
[----:B------:R0:W-:Y:S01]  /*25d00*/  @!P4 ST.E.64 desc[UR60][R12.64], R126 ;  /* 0x0000007e0c00c985 */ /* 0x0001e2000c101b3c */
[----:B------:R-:W-:-:S03]  /*25d10*/  @!P5 LEA R2, P6, R29, R2, 0x2 ;  /* 0x000000021d02d211 */ /* 0x000fc600078c10ff */
[----:B------:R0:W-:Y:S01]  /*25d20*/  @!P1 ST.E.64 desc[UR60][R6.64], R108 ;  /* 0x0000006c06009985 */ /* 0x0001e2000c101b3c */
[----:B------:R-:W-:-:S03]  /*25d30*/  @!P5 LEA.HI.X R3, R29, R3, R24, 0x2, P6 ;  /* 0x000000031d03d211 */ /* 0x000fc600030f1418 */
[----:B------:R0:W-:Y:S04]  /*25d40*/  @!P0 ST.E.64 desc[UR60][R4.64], R112 ;  /* 0x0000007004008985 */ /* 0x0001e8000c101b3c */
[----:B------:R0:W-:Y:S02]  /*25d50*/  @!P5 ST.E.64 desc[UR60][R2.64], R116 ;  /* 0x000000740200d985 */ /* 0x0001e4000c101b3c */
.L_x_5952:
[----:B------:R-:W-:Y:S05]  /*25d60*/  BSYNC B1 ;  /* 0x0000000000017941 */ /* 0x000fea0003800000 */
.L_x_5951:
[----:B------:R-:W-:Y:S01]  /*25d70*/  ISETP.GE.AND P0, PT, R84, R8, PT ;  /* 0x000000085400720c */ /* 0x000fe20003f06270 */
[----:B0-----:R0:W1:Y:S04]  /*25d80*/  SHFL.IDX PT, R3, R85, 0x1, 0x1c1f ;  /* 0x003c1f0055037f89 */ /* 0x00106800000e0000 */
[----:B------:R0:W2:Y:S08]  /*25d90*/  SHFL.IDX PT, R2, R0, 0x1, 0x1c1f ;  /* 0x003c1f0000027f89 */ /* 0x0000b000000e0000 */
[----:B0-----:R-:W-:Y:S05]  /*25da0*/  @P0 BRA `(.L_x_5950) ;  /* 0x0000001400000947 */ /* 0x001fea0003800000 */
[----:B------:R-:W-:Y:S01]  /*25db0*/  ULDC UR4, c[0x0][0xac8] ;  /* 0x0002b20000047ab9 */ /* 0x000fe20000000800 */
[----:B------:R-:W-:Y:S01]  /*25dc0*/  VIADD R29, R225, 0xb0 ;  /* 0x000000b0e11d7836 */ /* 0x000fe20000000000 */
[----:B------:R-:W-:Y:S02]  /*25dd0*/  ISETP.GE.AND P1, PT, R153, UR4, PT ;  /* 0x0000000499007c0c */ /* 0x000fe4000bf26270 */
[----:B------:R-:W-:Y:S02]  /*25de0*/  ISETP.GE.AND P0, PT, R151, UR4, PT ;  /* 0x0000000497007c0c */ /* 0x000fe4000bf06270 */
[----:B------:R-:W-:Y:S02]  /*25df0*/  ISETP.GE.AND P2, PT, R225, UR4, PT ;  /* 0x00000004e1007c0c */ /* 0x000fe4000bf46270 */
[----:B------:R-:W-:Y:S02]  /*25e00*/  ISETP.GE.AND P3, PT, R149, UR4, PT ;  /* 0x0000000495007c0c */ /* 0x000fe4000bf66270 */
[----:B------:R-:W-:-:S02]  /*25e10*/  ISETP.GE.AND P4, PT, R147, UR4, PT ;  /* 0x0000000493007c0c */ /* 0x000fc4000bf86270 */
[----:B------:R-:W-:-:S03]  /*25e20*/  SHF.R.S32.HI R8, RZ, 0x1f, R235 ;  /* 0x0000001fff087819 */ /* 0x000fc600000114eb */
[-C--:B--2---:R-:W-:Y:S02]  /*25e30*/  @!P1 LEA R6, P5, R153, R2.reuse, 0x2 ;  /* 0x0000000299069211 */ /* 0x084fe400078a10ff */
[-C--:B------:R-:W-:Y:S02]  /*25e40*/  @!P0 LEA R12, P6, R151, R2.reuse, 0x2 ;  /* 0x00000002970c8211 */ /* 0x080fe400078c10ff */
[-C--:B-1----:R-:W-:Y:S01]  /*25e50*/  @!P1 LEA.HI.X R7, R153, R3.reuse, R154, 0x2, P5 ;  /* 0x0000000399079211 */ /* 0x082fe200028f149a */
        /* <DEDUP_REMOVED lines=21> */
[-C--:B------:R-:W-:Y:S02]  /*25fb0*/  @!P0 LEA R4, P6, R143, R2.reuse, 0x2 ;  /* 0x000000028f048211 */ /* 0x080fe400078c10ff */
[----:B-1----:R-:W-:Y:S02]  /*25fc0*/  @!P1 LEA R6, P5, R141, R2, 0x2 ;  /* 0x000000028d069211 */ /* 0x002fe400078a10ff */
[----:B------:R-:W-:-:S02]  /*25fd0*/  @!P0 LEA.HI.X R5, R143, R3, R144, 0x2, P6 ;  /* 0x000000038f058211 */ /* 0x000fc400030f1490 */
[-C--:B--2---:R-:W-:Y:S02]  /*25fe0*/  @!P2 LEA R12, P6, R107, R2.reuse, 0x2 ;  /* 0x000000026b0ca211 */ /* 0x084fe400078c10ff */
        /* <DEDUP_REMOVED lines=11> */
[----:B----4-:R-:W-:Y:S01]  /*260a0*/  @!P5 LEA R24, P6, R101, R2, 0x2 ;  /* 0x000000026518d211 */ /* 0x010fe200078c10ff */
[----:B------:R3:W-:Y:S01]  /*260b0*/  @!P3 ST.E.64 desc[UR60][R14.64], R62 ;  /* 0x0000003e0e00b985 */ /* 0x0007e2000c101b3c */
[-C--:B------:R-:W-:Y:S02]  /*260c0*/  @!P4 LEA.HI.X R21, R103, R3.reuse, R104, 0x2, P0 ;  /* 0x000000036715c211 */ /* 0x080fe400000f1468 */
[----:B------:R-:W-:Y:S02]  /*260d0*/  @!P5 LEA.HI.X R25, R101, R3, R102, 0x2, P6 ;  /* 0x000000036519d211 */ /* 0x000fe400030f1466 */
[----:B------:R-:W-:Y:S01]  /*260e0*/  ISETP.GE.AND P0, PT, R95, UR4, PT ;  /* 0x000000045f007c0c */ /* 0x000fe2000bf06270 */
[----:B------:R-:W-:Y:S01]  /*260f0*/  @!P4 ST.E.64 desc[UR60][R20.64], R66 ;  /* 0x000000421400c985 */ /* 0x000fe2000c101b3c */
[----:B------:R-:W-:-:S02]  /*26100*/  ISETP.GE.AND P3, PT, R93, UR4, PT ;  /* 0x000000045d007c0c */ /* 0x000fc4000bf66270 */
[-C--:B-1----:R-:W-:Y:S01]  /*26110*/  @!P2 LEA R4, P6, R99, R2.reuse, 0x2 ;  /* 0x000000026304a211 */ /* 0x082fe200078c10ff */
[----:B------:R1:W-:Y:S01]  /*26120*/  @!P5 ST.E.64 desc[UR60][R24.64], R70 ;  /* 0x000000461800d985 */ /* 0x0003e2000c101b3c */
[----:B------:R-:W-:Y:S02]  /*26130*/  ISETP.GE.AND P4, PT, R90, UR4, PT ;  /* 0x000000045a007c0c */ /* 0x000fe4000bf86270 */
[-C--:B--2---:R-:W-:Y:S02]  /*26140*/  @!P1 LEA R6, P5, R97, R2.reuse, 0x2 ;  /* 0x0000000261069211 */ /* 0x084fe400078a10ff */
[-C--:B------:R-:W-:Y:S02]  /*26150*/  @!P2 LEA.HI.X R5, R99, R3.reuse, R100, 0x2, P6 ;  /* 0x000000036305a211 */ /* 0x080fe400030f1464 */
[----:B------:R-:W-:Y:S02]  /*26160*/  @!P1 LEA.HI.X R7, R97, R3, R98, 0x2, P5 ;  /* 0x0000000361079211 */ /* 0x000fe400028f1462 */
[----:B0-----:R-:W-:Y:S01]  /*26170*/  @!P0 LEA R12, P6, R95, R2, 0x2 ;  /* 0x000000025f0c8211 */ /* 0x001fe200078c10ff */
[----:B------:R0:W-:Y:S01]  /*26180*/  @!P2 ST.E.64 desc[UR60][R4.64], R74 ;  /* 0x0000004a0400a985 */ /* 0x0001e2000c101b3c */
[----:B------:R-:W-:-:S02]  /*26190*/  ISETP.GE.AND P2, PT, R88, UR4, PT ;  /* 0x0000000458007c0c */ /* 0x000fc4000bf46270 */
[-C--:B------:R-:W-:Y:S01]  /*261a0*/  @!P0 LEA.HI.X R13, R95, R3.reuse, R96, 0x2, P6 ;  /* 0x000000035f0d8211 */ /* 0x080fe200030f1460 */
[----:B------:R2:W-:Y:S01]  /*261b0*/  @!P1 ST.E.64 desc[UR60][R6.64], R78 ;  /* 0x0000004e06009985 */ /* 0x0005e2000c101b3c */
[-C--:B---3--:R-:W-:Y:S01]  /*261c0*/  @!P3 LEA R14, P1, R93, R2.reuse, 0x2 ;  /* 0x000000025d0eb211 */ /* 0x088fe200078210ff */
[----:B-1----:R-:W-:Y:S01]  /*261d0*/  VIADD R25, R225, 0xa8 ;  /* 0x000000a8e1197836 */ /* 0x002fe20000000000 */
[C---:B------:R-:W-:Y:S01]  /*261e0*/  @!P4 LEA R20, P5, R90.reuse, R2, 0x2 ;  /* 0x000000025a14c211 */ /* 0x040fe200078a10ff */
        /* <DEDUP_REMOVED lines=11> */
[-C--:B--2---:R-:W-:Y:S02]  /*262a0*/  @!P1 LEA R6, P6, R237, R2.reuse, 0x2 ;  /* 0x00000002ed069211 */ /* 0x084fe400078c10ff */
[----:B------:R-:W-:Y:S01]  /*262b0*/  SHF.R.S32.HI R0, RZ, 0x1f, R27 ;  /* 0x0000001fff007819 */ /* 0x000fe2000001141b */
[----:B------:R4:W-:Y:S01]  /*262c0*/  @!P2 ST.E.64 desc[UR60][R4.64], R132 ;  /* 0x000000840400a985 */ /* 0x0009e2000c101b3c */
[----:B-1----:R-:W-:-:S02]  /*262d0*/  @!P0 LEA R12, P5, R235, R2, 0x2 ;  /* 0x00000002eb0c8211 */ /* 0x002fc400078a10ff */
[-C--:B------:R-:W-:Y:S02]  /*262e0*/  @!P1 LEA.HI.X R7, R237, R3.reuse, R86, 0x2, P6 ;  /* 0x00000003ed079211 */ /* 0x080fe400030f1456 */
[----:B------:R-:W-:Y:S02]  /*262f0*/  ISETP.GE.AND P6, PT, R29, UR4, PT ;  /* 0x000000041d007c0c */ /* 0x000fe4000bfc6270 */
[----:B------:R-:W-:Y:S01]  /*26300*/  @!P0 LEA.HI.X R13, R235, R3, R8, 0x2, P5 ;  /* 0x00000003eb0d8211 */ /* 0x000fe200028f1408 */
[----:B------:R4:W-:Y:S01]  /*26310*/  @!P1 ST.E.64 desc[UR60][R6.64], R134 ;  /* 0x0000008606009985 */ /* 0x0009e2000c101b3c */
[----:B---3--:R-:W-:-:S03]  /*26320*/  @!P4 LEA R14, P5, R27, R2, 0x2 ;  /* 0x000000021b0ec211 */ /* 0x008fc600078a10ff */
[----:B------:R4:W-:Y:S01]  /*26330*/  @!P0 ST.E.64 desc[UR60][R12.64], R136 ;  /* 0x000000880c008985 */ /* 0x0009e2000c101b3c */
[-C--:B------:R-:W-:Y:S01]  /*26340*/  @!P4 LEA.HI.X R15, R27, R3.reuse, R0, 0x2, P5 ;  /* 0x000000031b0fc211 */ /* 0x080fe200028f1400 */
[----:B------:R-:W-:Y:S01]  /*26350*/  VIADD R27, R225, 0xb8 ;  /* 0x000000b8e11b7836 */ /* 0x000fe20000000000 */
[----:B------:R-:W-:Y:S02]  /*26360*/  SHF.R.S32.HI R0, RZ, 0x1f, R25 ;  /* 0x0000001fff007819 */ /* 0x000fe40000011419 */
[----:B0-----:R-:W-:Y:S01]  /*26370*/  @!P3 LEA R20, P5, R25, R2, 0x2 ;  /* 0x000000021914b211 */ /* 0x001fe200078a10ff */
[----:B------:R4:W-:Y:S01]  /*26380*/  @!P4 ST.E.64 desc[UR60][R14.64], R138 ;  /* 0x0000008a0e00c985 */ /* 0x0009e2000c101b3c */
[----:B------:R-:W-:Y:S02]  /*26390*/  ISETP.GE.AND P0, PT, R27, UR4, PT ;  /* 0x000000041b007c0c */ /* 0x000fe4000bf06270 */
[----:B------:R-:W-:Y:S02]  /*263a0*/  @!P3 LEA.HI.X R21, R25, R3, R0, 0x2, P5 ;  /* 0x000000031915b211 */ /* 0x000fe400028f1400 */
[----:B------:R-:W-:-:S02]  /*263b0*/  SHF.R.S32.HI R0, RZ, 0x1f, R29 ;  /* 0x0000001fff007819 */ /* 0x000fc4000001141d */
[C---:B------:R-:W-:Y:S01]  /*263c0*/  @!P6 LEA R24, P5, R29.reuse, R2, 0x2 ;  /* 0x000000021d18e211 */ /* 0x040fe200078a10ff */
[----:B------:R4:W-:Y:S03]  /*263d0*/  @!P3 ST.E.64 desc[UR60][R20.64], R110 ;  /* 0x0000006e1400b985 */ /* 0x0009e6000c101b3c */
[----:B------:R-:W-:-:S05]  /*263e0*/  @!P6 LEA.HI.X R25, R29, R3, R0, 0x2, P5 ;  /* 0x000000031d19e211 */ /* 0x000fca00028f1400 */
[----:B------:R4:W-:Y:S01]  /*263f0*/  @!P6 ST.E.64 desc[UR60][R24.64], R114 ;  /* 0x000000721800e985 */ /* 0x0009e2000c101b3c */
[----:B------:R-:W-:Y:S05]  /*26400*/  @P0 BRA `(.L_x_5950) ;  /* 0x0000000c00680947 */ /* 0x000fea0003800000 */
[----:B------:R-:W-:Y:S02]  /*26410*/  LEA R2, P0, R27, R2, 0x2 ;  /* 0x000000021b027211 */ /* 0x000fe400078010ff */
[----:B------:R-:W-:-:S04]  /*26420*/  SHF.R.S32.HI R0, RZ, 0x1f, R27 ;  /* 0x0000001fff007819 */ /* 0x000fc8000001141b */
[----:B------:R-:W-:-:S05]  /*26430*/  LEA.HI.X R3, R27, R3, R0, 0x2, P0 ;  /* 0x000000031b037211 */ /* 0x000fca00000f1400 */
[----:B------:R0:W-:Y:S01]  /*26440*/  ST.E.64 desc[UR60][R2.64], R118 ;  /* 0x0000007602007985 */ /* 0x0001e2000c101b3c */
[----:B------:R-:W-:Y:S05]  /*26450*/  BRA `(.L_x_5950) ;  /* 0x0000000c00547947 */ /* 0x000fea0003800000 */
.L_x_5941:
        /* <DEDUP_REMOVED lines=26> */
.L_x_5953:
[----:B------:R-:W2:Y:S01]  /*26600*/  LDL.LU R2, [R1+0x68] ;  /* 0x0000680001027983 */ /* 0x000ea20000300800 */
[----:B------:R-:W-:Y:S01]  /*26610*/  BSSY B1, `(.L_x_5954) ;  /* 0x0000035000017945 */ /* 0x000fe20003800000 */
[----:B------:R-:W-:Y:S02]  /*26620*/  SEL R33, R230, RZ, !P0 ;  /* 0x000000ffe6217207 */ /* 0x000fe40004000000 */
[----:B-----5:R-:W-:Y:S02]  /*26630*/  SHF.R.S32.HI R26, RZ, 0x1f, R25 ;  /* 0x0000001fff1a7819 */ /* 0x020fe40000011419 */
[----:B--2---:R-:W-:Y:S01]  /*26640*/  SEL R28, R2, RZ, !P0 ;  /* 0x000000ff021c7207 */ /* 0x004fe20004000000 */
        /* <DEDUP_REMOVED lines=15> */
[----:B-1----:R-:W1:Y:S08]  /*26740*/  @P1 LDC R8, c[0x0][0xbec] ;  /* 0x0002fb00ff081b82 */ /* 0x002e700000000800 */
[----:B------:R-:W0:Y:S08]  /*26750*/  LDC.64 R4, c[0x0][R24+0x210] ;  /* 0x0000840018047b82 */ /* 0x000e300000000a00 */
[----:B------:R-:W5:Y:S01]  /*26760*/  @P1 LDC R31, c[0x0][0xbf0] ;  /* 0x0002fc00ff1f1b82 */ /* 0x000f620000000800 */
[----:B-1----:R-:W-:-:S07]  /*26770*/  @P1 IMAD.HI.U32 R8, R35, R8, RZ ;  /* 0x0000000823081227 */ /* 0x002fce00078e00ff */
[----:B--2---:R-:W1:Y:S01]  /*26780*/  @!P0 LDC R2, c[0x0][0xb50] ;  /* 0x0002d400ff028b82 */ /* 0x004e620000000800 */
        /* <DEDUP_REMOVED lines=10> */
[----:B------:R-:W-:Y:S02]  /*26830*/  IMAD.MOV R12, RZ, RZ, -R27 ;  /* 0x000000ffff0c7224 */ /* 0x000fe400078e0a1b */
[----:B------:R-:W-:Y:S02]  /*26840*/  IMAD.IADD R31, R21, 0x1, R31 ;  /* 0x00000001151f7824 */ /* 0x000fe400078e021f */
[----:B------:R-:W-:-:S04]  /*26850*/  IMAD.WIDE.U32 R6, R14, R13, RZ ;  /* 0x0000000d0e067225 */ /* 0x000fc800078e00ff */
[----:B------:R-:W-:Y:S02]  /*26860*/  IMAD R15, R15, R13, RZ ;  /* 0x0000000d0f0f7224 */ /* 0x000fe400078e02ff */
[----:B------:R-:W-:Y:S01]  /*26870*/  IMAD R13, R37, R12, R35 ;  /* 0x0000000c250d7224 */ /* 0x000fe200078e0223 */
[----:B------:R-:W-:Y:S01]  /*26880*/  IADD3.X R12, R31, R29, R26, P1, P3 ;  /* 0x0000001d1f0c7210 */ /* 0x000fe20000fe641a */
[----:B------:R-:W-:Y:S01]  /*26890*/  IMAD.IADD R15, R7, 0x1, R15 ;  /* 0x00000001070f7824 */ /* 0x000fe200078e020f */
[----:B------:R-:W-:Y:S01]  /*268a0*/  IADD3 R6, P0, P1, R27, R8, R6 ;  /* 0x000000081b067210 */ /* 0x000fe2000791e006 */
[----:B0-----:R-:W-:Y:S01]  /*268b0*/  IMAD R5, R5, R13, RZ ;  /* 0x0000000d05057224 */ /* 0x001fe200078e02ff */
[----:B------:R-:W-:-:S04]  /*268c0*/  SHF.R.S32.HI R27, RZ, 0x1f, R27 ;  /* 0x0000001fff1b7819 */ /* 0x000fc8000001141b */
[----:B------:R-:W-:Y:S02]  /*268d0*/  IADD3.X R7, R27, R12, R15, P0, P1 ;  /* 0x0000000c1b077210 */ /* 0x000fe400007e240f */
[----:B------:R-:W-:-:S05]  /*268e0*/  SHF.R.S32.HI R15, RZ, 0x1f, R13 ;  /* 0x0000001fff0f7819 */ /* 0x000fca000001140d */
[C---:B------:R-:W-:Y:S02]  /*268f0*/  IMAD R15, R4.reuse, R15, R5 ;  /* 0x0000000f040f7224 */ /* 0x040fe400078e0205 */
[----:B------:R-:W-:-:S04]  /*26900*/  IMAD.WIDE.U32 R4, R4, R13, R6 ;  /* 0x0000000d04047225 */ /* 0x000fc800078e0006 */
[----:B------:R-:W-:Y:S01]  /*26910*/  IMAD.IADD R5, R5, 0x1, R15 ;  /* 0x0000000105057824 */ /* 0x000fe200078e020f */
[----:B-1----:R-:W-:-:S04]  /*26920*/  LEA R2, P0, R4, R2, 0x2 ;  /* 0x0000000204027211 */ /* 0x002fc800078010ff */
[----:B--2---:R-:W-:Y:S01]  /*26930*/  LEA.HI.X R3, R4, R3, R5, 0x2, P0 ;  /* 0x0000000304037211 */ /* 0x004fe200000f1405 */
[----:B------:R-:W-:-:S05]  /*26940*/  IMAD.MOV.U32 R5, RZ, RZ, -0x800000 ;  /* 0xff800000ff057424 */ /* 0x000fca00078e00ff */
[----:B------:R2:W-:Y:S03]  /*26950*/  STG.E desc[UR60][R2.64], R5 ;  /* 0x0000000502007986 */ /* 0x0005e6000c10193c */
.L_x_5955:
[----:B------:R-:W-:Y:S05]  /*26960*/  BSYNC B1 ;  /* 0x0000000000017941 */ /* 0x000fea0003800000 */
.L_x_5954:
        /* <DEDUP_REMOVED lines=23> */
[----:B-1----:R-:W-:Y:S02]  /*26ae0*/  IMAD.IADD R8, R223, 0x1, R4 ;  /* 0x00000001df087824 */ /* 0x002fe400078e0204 */
        /* <DEDUP_REMOVED lines=33> */
[----:B------:R1:W2:Y:S01]  /*26d00*/  SHFL.IDX PT, R2, R4, RZ, 0x181f ;  /* 0x00181fff04027589 */ /* 0x0002a200000e0000 */
[----:B------:R-:W-:Y:S01]  /*26d10*/  VIADD R15, R21, 0x80 ;  /* 0x00000080150f7836 */ /* 0x000fe20000000000 */
[----:B------:R-:W-:Y:S02]  /*26d20*/  SHF.R.S32.HI R14, RZ, 0x1f, R21 ;  /* 0x0000001fff0e7819 */ /* 0x000fe40000011415 */
[----:B------:R1:W3:Y:S01]  /*26d30*/  SHFL.IDX PT, R0, R5, RZ, 0x181f ;  /* 0x00181fff05007589 */ /* 0x0002e200000e0000 */
[----:B------:R-:W-:Y:S02]  /*26d40*/  SHF.R.S32.HI R6, RZ, 0x1f, R7 ;  /* 0x0000001fff067819 */ /* 0x000fe40000011407 */
[----:B------:R-:W-:Y:S01]  /*26d50*/  SHF.R.S32.HI R12, RZ, 0x1f, R15 ;  /* 0x0000001fff0c7819 */ /* 0x000fe2000001140f */
[----:B------:R-:W-:Y:S06]  /*26d60*/  @P2 BRA `(.L_x_5957) ;  /* 0x0000000000342947 */ /* 0x000fec0003800000 */
[----:B------:R-:W-:Y:S02]  /*26d70*/  ULDC UR4, c[0x0][0xac8] ;  /* 0x0002b20000047ab9 */ /* 0x000fe40000000800 */
[----:B------:R-:W-:Y:S02]  /*26d80*/  ISETP.GE.AND P4, PT, R21, UR4, PT ;  /* 0x0000000415007c0c */ /* 0x000fe4000bf86270 */
[----:B------:R-:W-:Y:S02]  /*26d90*/  ISETP.GE.AND P3, PT, R7, UR4, PT ;  /* 0x0000000407007c0c */ /* 0x000fe4000bf66270 */
[----:B------:R-:W-:-:S09]  /*26da0*/  ISETP.GE.AND P2, PT, R15, UR4, PT ;  /* 0x000000040f007c0c */ /* 0x000fd2000bf46270 */
[-C--:B--2---:R-:W-:Y:S02]  /*26db0*/  @!P4 LEA R24, P6, R21, R2.reuse, 0x1 ;  /* 0x000000021518c211 */ /* 0x084fe400078c08ff */
[----:B------:R-:W-:Y:S02]  /*26dc0*/  @!P3 LEA R26, P5, R7, R2, 0x1 ;  /* 0x00000002071ab211 */ /* 0x000fe400078a08ff */
[----:B---3--:R-:W-:Y:S02]  /*26dd0*/  @!P4 LEA.HI.X R25, R21, R0, R14, 0x1, P6 ;  /* 0x000000001519c211 */ /* 0x008fe400030f0c0e */
[----:B------:R-:W-:Y:S02]  /*26de0*/  @!P2 LEA R2, P6, R15, R2, 0x1 ;  /* 0x000000020f02a211 */ /* 0x000fe400078c08ff */
[-C--:B------:R-:W-:Y:S01]  /*26df0*/  @!P3 LEA.HI.X R27, R7, R0.reuse, R6, 0x1, P5 ;  /* 0x00000000071bb211 */ /* 0x080fe200028f0c06 */
[----:B------:R4:W-:Y:S01]  /*26e00*/  @!P4 ST.E.128 desc[UR60][R24.64], RZ ;  /* 0x000000ff1800c985 */ /* 0x0009e2000c101d3c */
[----:B------:R-:W-:-:S03]  /*26e10*/  @!P2 LEA.HI.X R3, R15, R0, R12, 0x1, P6 ;  /* 0x000000000f03a211 */ /* 0x000fc600030f0c0c */
[----:B------:R4:W-:Y:S04]  /*26e20*/  @!P3 ST.E.128 desc[UR60][R26.64], RZ ;  /* 0x000000ff1a00b985 */ /* 0x0009e8000c101d3c */
[----:B------:R4:W-:Y:S02]  /*26e30*/  @!P2 ST.E.128 desc[UR60][R2.64], RZ ;  /* 0x000000ff0200a985 */ /* 0x0009e4000c101d3c */
.L_x_5957:
[----:B------:R-:W-:Y:S05]  /*26e40*/  BSYNC B1 ;  /* 0x0000000000017941 */ /* 0x000fea0003800000 */
.L_x_5956:
[----:B---3--:R3:W0:Y:S01]  /*26e50*/  SHFL.IDX PT, R0, R5, 0x1, 0x181f ;  /* 0x00381f0005007f89 */ /* 0x00862200000e0000 */
[----:B------:R-:W-:Y:S03]  /*26e60*/  BSSY B1, `(.L_x_5958) ;  /* 0x0000010000017945 */ /* 0x000fe60003800000 */
[----:B--2-4-:R3:W2:Y:S01]  /*26e70*/  SHFL.IDX PT, R2, R4, 0x1, 0x181f ;  /* 0x00381f0004027f89 */ /* 0x0146a200000e0000 */
[----:B------:R-:W-:Y:S05]  /*26e80*/  @P0 BRA `(.L_x_5959) ;  /* 0x0000000000340947 */ /* 0x000fea0003800000 */
[----:B------:R-:W-:Y:S02]  /*26e90*/  ULDC UR4, c[0x0][0xac8] ;  /* 0x0002b20000047ab9 */ /* 0x000fe40000000800 */
        /* <DEDUP_REMOVED lines=12> */
.L_x_5959:
[----:B------:R-:W-:Y:S05]  /*26f60*/  BSYNC B1 ;  /* 0x0000000000017941 */ /* 0x000fea0003800000 */
.L_x_5958:
[----:B0-----:R0:W0:Y:S01]  /*26f70*/  SHFL.IDX PT, R0, R5, 0x2, 0x181f ;  /* 0x00581f0005007f89 */ /* 0x00102200000e0000 */
[----:B------:R-:W-:Y:S03]  /*26f80*/  BSSY B1, `(.L_x_5960) ;  /* 0x0000010000017945 */ /* 0x000fe60003800000 */
[----:B--2-4-:R2:W4:Y:S01]  /*26f90*/  SHFL.IDX PT, R2, R4, 0x2, 0x181f ;  /* 0x00581f0004027f89 */ /* 0x01452200000e0000 */
        /* <DEDUP_REMOVED lines=14> */
.L_x_5961:
[----:B------:R-:W-:Y:S05]  /*27080*/  BSYNC B1 ;  /* 0x0000000000017941 */ /* 0x000fea0003800000 */
.L_x_5960:
[----:B0-----:R-:W-:Y:S01]  /*27090*/  VIADD R0, R8, 0x60 ;  /* 0x0000006008007836 */ /* 0x001fe20000000000 */
[----:B-1-3--:R-:W0:Y:S04]  /*270a0*/  SHFL.IDX PT, R5, R5, 0x3, 0x181f ;  /* 0x00781f0005057f89 */ /* 0x00ae2800000e0000 */
[----:B------:R-:W-:Y:S01]  /*270b0*/  ISETP.GE.AND P0, PT, R0, R13, PT ;  /* 0x0000000d0000720c */ /* 0x000fe20003f06270 */
[----:B----4-:R1:W3:-:S12]  /*270c0*/  SHFL.IDX PT, R2, R4, 0x3, 0x181f ;  /* 0x00781f0004027f89 */ /* 0x0102d800000e0000 */
[----:B-1----:R-:W-:Y:S05]  /*270d0*/  @P0 BRA `(.L_x_5950) ;  /* 0x0000000000340947 */ /* 0x002fea0003800000 */
        /* <DEDUP_REMOVED lines=13> */
.L_x_5950:
[----:B------:R-:W-:Y:S05]  /*271b0*/  BSYNC B0 ;  /* 0x0000000000007941 */ /* 0x000fea0003800000 */
.L_x_5940:
[----:B------:R-:W-:Y:S02]  /*271c0*/  ULDC UR4, c[0x0][0xc3c] ;  /* 0x00030f0000047ab9 */ /* 0x000fe40000000800 */
[----:B-1----:R-:W-:-:S13]  /*271d0*/  ISETP.GE.AND P0, PT, R11, UR4, PT ;  /* 0x000000040b007c0c */ /* 0x002fda000bf06270 */
[----:B------:R-:W-:Y:S05]  /*271e0*/  @!P0 BRA `(.L_x_5962) ;  /* 0xfffffda000308947 */ /* 0x000fea000383ffff */
[----:B------:R-:W-:Y:S05]  /*271f0*/  BRA `(.L_x_5731) ;  /* 0x00000090002c7947 */ /* 0x000fea0003800000 */
.L_x_5729:
        /* <DEDUP_REMOVED lines=20> */
.L_x_5963:
        /* <DEDUP_REMOVED lines=43> */
.L_x_5967:
        /* <DEDUP_REMOVED lines=39> */
.L_x_5965:
        /* <DEDUP_REMOVED lines=12> */
.L_x_5968:
        /* <DEDUP_REMOVED lines=63> */
.L_x_5969:
        /* <DEDUP_REMOVED lines=61> */
.L_x_5970:
[----:B01----:R-:W-:-:S05]  /*280e0*/  LOP3.LUT R3, RZ, R2, RZ, 0x33, !PT ;  /* 0x00000002ff037212 */ /* 0x003fca00078e33ff */
[----:B------:R-:W-:-:S05]  /*280f0*/  IMAD.IADD R2, R4, 0x1, R3 ;  /* 0x0000000104027824 */ /* 0x000fca00078e0203 */
[----:B------:R1:W-:Y:S01]  /*28100*/  STL [R1+0x4], R2 ;  /* 0x0000040201007387 */ /* 0x0003e20000100800 */
[----:B------:R-:W-:Y:S05]  /*28110*/  BRA `(.L_x_5971) ;  /* 0x0000000000107947 */ /* 0x000fea0003800000 */
.L_x_5966:
[----:B------:R-:W-:Y:S01]  /*28120*/  IMAD.U32 R2, RZ, RZ, UR6 ;  /* 0x00000006ff027e24 */ /* 0x000fe2000f8e00ff */
[----:B------:R0:W-:Y:S04]  /*28130*/  STL [R1+0x4], RZ ;  /* 0x000004ff01007387 */ /* 0x0001e80000100800 */
[----:B------:R0:W-:Y:S04]  /*28140*/  STL [R1+0x8], RZ ;  /* 0x000008ff01007387 */ /* 0x0001e80000100800 */
[----:B------:R0:W-:Y:S02]  /*28150*/  STL [R1], R2 ;  /* 0x0000000201007387 */ /* 0x0001e40000100800 */
.L_x_5971:
        /* <DEDUP_REMOVED lines=10> */
.L_x_5964:
        /* <DEDUP_REMOVED lines=10> */
[----:B------:R-:W4:Y:S01]  /*282a0*/  S2UR UR5, SR_CgaCtaId ;  /* 0x00000000000579c3 */ /* 0x000f220000008800 */
[----:B------:R-:W-:Y:S01]  /*282b0*/  LOP3.LUT R5, R6, 0x7f, RZ, 0xc0, !PT ;  /* 0x0000007f06057812 */ /* 0x000fe200078ec0ff */
[----:B------:R-:W-:Y:S01]  /*282c0*/  UMOV UR4, 0x400 ;  /* 0x0000040000047882 */ /* 0x000fe20000000000 */
[----:B------:R-:W-:Y:S01]  /*282d0*/  BSSY B8, `(.L_x_5972) ;  /* 0x00007c3000087945 */ /* 0x000fe20003800000 */
[----:B------:R-:W-:Y:S01]  /*282e0*/  IMAD.MOV.U32 R19, RZ, RZ, RZ ;  /* 0x000000ffff137224 */ /* 0x000fe200078e00ff */
[C---:B------:R-:W-:Y:S01]  /*282f0*/  ISETP.NE.AND P1, PT, R5.reuse, RZ, PT ;  /* 0x000000ff0500720c */ /* 0x040fe20003f25270 */
[----:B01----:R-:W-:Y:S01]  /*28300*/  IMAD.SHL.U32 R2, R5, 0x8, RZ ;  /* 0x0000000805027824 */ /* 0x003fe200078e00ff */
[----:B------:R-:W-:Y:S01]  /*28310*/  ULDC.64 UR36, c[0x0][0x198] ;  /* 0x0000660000247ab9 */ /* 0x000fe20000000a00 */
        /* <DEDUP_REMOVED lines=21> */
[----:B------:R-:W-:Y:S02]  /*28470*/  IMAD R2, R3, 0x2, R18 ;  /* 0x0000000203027824 */ /* 0x000fe400078e0212 */
[----:B------:R-:W-:-:S03]  /*28480*/  IMAD.MOV.U32 R3, RZ, RZ, 0x1 ;  /* 0x00000001ff037424 */ /* 0x000fc600078e00ff */
[----:B------:R0:W-:Y:S01]  /*28490*/  STL [R1+0x30], R2 ;  /* 0x0000300201007387 */ /* 0x0001e20000100800 */
[----:B------:R-:W-:-:S03]  /*284a0*/  @P0 LOP3.LUT R4, R4, 0x8, RZ, 0xfc, !PT ;  /* 0x0000000804040812 */ /* 0x000fc600078efcff */
[----:B------:R-:W-:Y:S04]  /*284b0*/  STL [R1+0x64], RZ ;  /* 0x000064ff01007387 */ /* 0x000fe80000100800 */
[----:B------:R-:W-:Y:S01]  /*284c0*/  STL [R1+0x10], R4 ;  /* 0x0000100401007387 */ /* 0x000fe20000100800 */
[----:B0-----:R-:W-:-:S05]  /*284d0*/  IMAD.MOV.U32 R2, RZ, RZ, 0x1 ;  /* 0x00000001ff027424 */ /* 0x001fca00078e00ff */
[----:B------:R0:W-:Y:S04]  /*284e0*/  STL [R1+0x24], R2 ;  /* 0x0000240201007387 */ /* 0x0001e80000100800 */
[----:B------:R1:W-:Y:S04]  /*284f0*/  STL [R1+0x20], RZ ;  /* 0x000020ff01007387 */ /* 0x0003e80000100800 */
[----:B------:R1:W-:Y:S01]  /*28500*/  STL [R1+0x18], R3 ;  /* 0x0000180301007387 */ /* 0x0003e20000100800 */
[C---:B0-----:R-:W-:Y:S02]  /*28510*/  LOP3.LUT R2, R0.reuse, 0x40, RZ, 0xfc, !PT ;  /* 0x0000004000027812 */ /* 0x041fe400078efcff */
[----:B------:R-:W-:-:S07]  /*28520*/  LOP3.LUT R0, R0, 0x80, RZ, 0xfc, !PT ;  /* 0x0000008000007812 */ /* 0x000fce00078efcff */
.L_x_6126:
[----:B------:R-:W2:Y:S01]  /*28530*/  LDL R0, [R1+0xc] ;  /* 0x00000c0001007983 */ /* 0x000ea20000100800 */
[----:B-1----:R-:W2:Y:S01]  /*28540*/  LDC.64 R2, c[0x0][0xc88] ;  /* 0x00032200ff027b82 */ /* 0x002ea20000000a00 */
[----:B------:R-:W-:Y:S05]  /*28550*/  YIELD ;  /* 0x0000000000007946 */ /* 0x000fea0003800000 */
[----:B------:R-:W-:Y:S01]  /*28560*/  ULDC.64 UR4, c[0x0][0xa28] ;  /* 0x00028a0000047ab9 */ /* 0x000fe20000000a00 */
[----:B------:R-:W-:Y:S01]  /*28570*/  ULDC.64 UR10, c[0x0][0xa18] ;  /* 0x00028600000a7ab9 */ /* 0x000fe20000000a00 */
[----:B------:R-:W-:Y:S01]  /*28580*/  ISETP.NE.U32.AND P0, PT, RZ, UR4, PT ;  /* 0x00000004ff007c0c */ /* 0x000fe2000bf05070 */
[----:B------:R-:W-:Y:S01]  /*28590*/  ULDC.64 UR6, c[0x0][0xa08] ;  /* 0x0002820000067ab9 */ /* 0x000fe20000000a00 */
[----:B--2---:R-:W-:Y:S01]  /*285a0*/  IMAD.WIDE R2, R0, 0x4, R2 ;  /* 0x0000000400027825 */ /* 0x004fe200078e0202 */
[----:B------:R-:W-:-:S04]  /*285b0*/  ULDC.64 UR8, c[0x0][0xa10] ;  /* 0x0002840000087ab9 */ /* 0x000fc80000000a00 */
[----:B0-----:R-:W2:Y:S01]  /*285c0*/  LDG.E R4, desc[UR60][R2.64] ;  /* 0x0000003c02047981 */ /* 0x001ea2000c1e1900 */
[----:B------:R-:W-:Y:S01]  /*285d0*/  ISETP.NE.AND.EX P0, PT, RZ, UR5, PT, P0 ;  /* 0x00000005ff007c0c */ /* 0x000fe2000bf05300 */
[----:B------:R-:W-:Y:S01]  /*285e0*/  IMAD.MOV.U32 R0, RZ, RZ, RZ ;  /* 0x000000ffff007224 */ /* 0x000fe200078e00ff */
[----:B------:R-:W-:-:S04]  /*285f0*/  ISETP.NE.U32.AND P3, PT, RZ, UR10, PT ;  /* 0x0000000aff007c0c */ /* 0x000fc8000bf65070 */
[----:B------:R-:W-:Y:S01]  /*28600*/  ISETP.NE.AND.EX P3, PT, RZ, UR11, PT, P3 ;  /* 0x0000000bff007c0c */ /* 0x000fe2000bf65330 */
[----:B------:R-:W-:Y:S01]  /*28610*/  IMAD.MOV.U32 R12, RZ, RZ, RZ ;  /* 0x000000ffff0c7224 */ /* 0x000fe200078e00ff */
[----:B--2---:R-:W-:Y:S01]  /*28620*/  SHF.R.S32.HI R5, RZ, 0x1f, R4 ;  /* 0x0000001fff057819 */ /* 0x004fe20000011404 */
[----:B------:R-:W-:-:S04]  /*28630*/  IMAD.SHL.U32 R15, R4, 0x4, RZ ;  /* 0x00000004040f7824 */ /* 0x000fc800078e00ff */
        /* <DEDUP_REMOVED lines=45> */
[----:B------:R-:W2:Y:S04]  /*28910*/  LDG.E R12, desc[UR60][R2.64] ;  /* 0x0000003c020c7981 */ /* 0x000ea8000c1e1900 */
[----:B------:R-:W2:Y:S02]  /*28920*/  LDG.E R2, desc[UR60][R2.64+0x4] ;  /* 0x0000043c02027981 */ /* 0x000ea4000c1e1900 */
[----:B--2--5:R-:W-:-:S05]  /*28930*/  IMAD.IADD R13, R2, 0x1, -R12 ;  /* 0x00000001020d7824 */ /* 0x024fca00078e0a0c */
[----:B------:R0:W-:Y:S02]  /*28940*/  STL [R1+0x50], R13 ;  /* 0x0000500d01007387 */ /* 0x0001e40000100800 */
.L_x_5973:
        /* <DEDUP_REMOVED lines=14> */
[----:B-1----:R-:W-:-:S04]  /*28a30*/  IADD3 R2, P1, R15, UR4, RZ ;  /* 0x000000040f027c10 */ /* 0x002fc8000ff3e0ff */
[----:B------:R-:W-:-:S05]  /*28a40*/  IADD3.X R3, R14, UR5, RZ, P1, !PT ;  /* 0x000000050e037c10 */ /* 0x000fca0008ffe4ff */
[----:B------:R2:W5:Y:S01]  /*28a50*/  LDG.E R8, desc[UR60][R2.64] ;  /* 0x0000003c02087981 */ /* 0x000562000c1e1900 */
[----:B------:R-:W-:Y:S05]  /*28a60*/  BRA `(.L_x_5975) ;  /* 0x0000000000107947 */ /* 0x000fea0003800000 */
.L_x_5974:
[----:B------:R-:W-:Y:S05]  /*28a70*/  @!P2 BRA `(.L_x_5975) ;  /* 0x00000000000ca947 */ /* 0x000fea0003800000 */
[----:B------:R-:W2:Y:S04]  /*28a80*/  LDG.E R8, desc[UR60][R6.64] ;  /* 0x0000003c06087981 */ /* 0x000ea8000c1e1900 */
[----:B------:R-:W2:Y:S02]  /*28a90*/  LDG.E R6, desc[UR60][R6.64+0x4] ;  /* 0x0000043c06067981 */ /* 0x000ea4000c1e1900 */
[----:B--2---:R-:W-:-:S07]  /*28aa0*/  IMAD.IADD R8, R6, 0x1, -R8 ;  /* 0x0000000106087824 */ /* 0x004fce00078e0a08 */
.L_x_5975:
[----:B-12---:R-:W2:Y:S01]  /*28ab0*/  @P0 LDG.E R2, desc[UR60][R4.64] ;  /* 0x0000003c04020981 */ /* 0x006ea2000c1e1900 */
[----:B------:R-:W1:Y:S03]  /*28ac0*/  LDC R3, c[0x0][0x448] ;  /* 0x00011200ff037b82 */ /* 0x000e660000000800 */
[----:B------:R-:W3:Y:S04]  /*28ad0*/  LDL R6, [R1+0x4] ;  /* 0x0000040001067983 */ /* 0x000ee80000100800 */
[----:B------:R4:W2:Y:S01]  /*28ae0*/  @P0 LDG.E R4, desc[UR60][R4.64+0x4] ;  /* 0x0000043c04040981 */ /* 0x0008a2000c1e1900 */
[----:B-1----:R-:W-:-:S13]  /*28af0*/  ISETP.NE.AND P1, PT, R3, 0x1, PT ;  /* 0x000000010300780c */ /* 0x002fda0003f25270 */
[----:B------:R-:W1:Y:S08]  /*28b00*/  @P1 LDC R3, c[0x0][0x44c] ;  /* 0x00011300ff031b82 */ /* 0x000e700000000800 */
[----:B----4-:R-:W4:Y:S01]  /*28b10*/  @P1 LDC R5, c[0x0][0x450] ;  /* 0x00011400ff051b82 */ /* 0x010f220000000800 */
[----:B-----5:R-:W-:Y:S01]  /*28b20*/  IMAD.IADD R7, R8, 0x1, -R0 ;  /* 0x0000000108077824 */ /* 0x020fe200078e0a00 */
[----:B------:R-:W-:-:S05]  /*28b30*/  LOP3.LUT R11, R17, 0xff, RZ, 0xc0, !PT ;  /* 0x000000ff110b7812 */ /* 0x000fca00078ec0ff */
[----:B------:R0:W-:Y:S01]  /*28b40*/  STL [R1+0x60], R11 ;  /* 0x0000600b01007387 */ /* 0x0001e20000100800 */
[----:B------:R-:W-:Y:S01]  /*28b50*/  BSSY B0, `(.L_x_5976) ;  /* 0x0000034000007945 */ /* 0x000fe20003800000 */
[----:B------:R-:W-:Y:S01]  /*28b60*/  SHF.R.U32.HI R17, RZ, 0x10, R17 ;  /* 0x00000010ff117819 */ /* 0x000fe20000011611 */
[----:B--2---:R-:W-:Y:S02]  /*28b70*/  @P0 IMAD.IADD R9, R4, 0x1, -R2 ;  /* 0x0000000104090824 */ /* 0x004fe400078e0a02 */
[----:B---3--:R-:W-:-:S04]  /*28b80*/  IMAD.SHL.U32 R2, R6, 0x80, RZ ;  /* 0x0000008006027824 */ /* 0x008fc800078e00ff */
[----:B------:R-:W-:-:S04]  /*28b90*/  VIADD R2, R2, 0x7f ;  /* 0x0000007f02027836 */ /* 0x000fc80000000000 */
[----:B-1----:R-:W-:-:S04]  /*28ba0*/  @P1 IMAD.HI.U32 R0, R2, R3, RZ ;  /* 0x0000000302001227 */ /* 0x002fc800078e00ff */
[----:B------:R-:W-:Y:S01]  /*28bb0*/  IMAD.MOV.U32 R4, RZ, RZ, R2 ;  /* 0x000000ffff047224 */ /* 0x000fe200078e0002 */
[----:B----4-:R-:W-:Y:S01]  /*28bc0*/  @P1 SHF.R.U32.HI R4, RZ, R5, R0 ;  /* 0x00000005ff041219 */ /* 0x010fe20000011600 */
[----:B------:R-:W-:Y:S02]  /*28bd0*/  IMAD.IADD R0, R7, 0x1, R9 ;  /* 0x0000000107007824 */ /* 0x000fe400078e0209 */
[----:B------:R-:W-:Y:S02]  /*28be0*/  IMAD.MOV.U32 R2, RZ, RZ, RZ ;  /* 0x000000ffff027224 */ /* 0x000fe400078e00ff */
[C---:B------:R-:W-:Y:S01]  /*28bf0*/  VIADD R3, R0.reuse, 0x6f ;  /* 0x0000006f00037836 */ /* 0x040fe20000000000 */
[----:B------:R-:W-:-:S03]  /*28c00*/  IADD3 R21, R0, 0x70, -R13 ;  /* 0x0000007000157810 */ /* 0x000fc60007ffe80d */
[----:B------:R-:W-:-:S04]  /*28c10*/  IMAD.HI R5, R3, -0x6db6db6d, R2 ;  /* 0x9249249303057827 */ /* 0x000fc800078e0202 */
[----:B------:R-:W-:-:S04]  /*28c20*/  IMAD.IADD R3, R21, 0x1, R4 ;  /* 0x0000000115037824 */ /* 0x000fc800078e0204 */
[----:B------:R-:W-:Y:S01]  /*28c30*/  IMAD.HI R2, R3, -0x6db6db6d, R2 ;  /* 0x9249249303027827 */ /* 0x000fe200078e0202 */
[----:B------:R-:W-:-:S04]  /*28c40*/  SHF.R.U32.HI R20, RZ, 0x1f, R5 ;  /* 0x0000001fff147819 */ /* 0x000fc80000011605 */
[----:B------:R-:W-:Y:S02]  /*28c50*/  SHF.R.U32.HI R6, RZ, 0x1f, R2 ;  /* 0x0000001fff067819 */ /* 0x000fe40000011602 */
[----:B------:R-:W-:Y:S02]  /*28c60*/  LEA.HI.SX32 R20, R5, R20, 0x1a ;  /* 0x0000001405147211 */ /* 0x000fe400078fd2ff */
[----:B------:R-:W-:-:S04]  /*28c70*/  LEA.HI.SX32 R6, R2, R6, 0x1a ;  /* 0x0000000602067211 */ /* 0x000fc800078fd2ff */
[----:B------:R-:W-:-:S04]  /*28c80*/  VIMNMX R6, R20, R6, PT ;  /* 0x0000000614067248 */ /* 0x000fc80003fe0100 */
[----:B------:R-:W-:Y:S01]  /*28c90*/  ISETP.GE.AND P1, PT, R6, 0x1, PT ;  /* 0x000000010600780c */ /* 0x000fe20003f26270 */
[----:B------:R-:W-:-:S12]  /*28ca0*/  IMAD.MOV.U32 R0, RZ, RZ, RZ ;  /* 0x000000ffff007224 */ /* 0x000fd800078e00ff */
        /* <DEDUP_REMOVED lines=30> */
.L_x_5977:
[----:B------:R-:W-:Y:S05]  /*28e90*/  BSYNC B0 ;  /* 0x0000000000007941 */ /* 0x000fea0003800000 */
.L_x_5976:
        /* <DEDUP_REMOVED lines=8> */
[----:B------:R-:W-:Y:S02]  /*28f20*/  ISETP.GT.AND P1, PT, R2, R0, PT ;  /* 0x000000000200720c */ /* 0x000fe40003f24270 */
[----:B------:R-:W-:-:S05]  /*28f30*/  SHF.R.U32.HI R4, RZ, 0x4, R0 ;  /* 0x00000004ff047819 */ /* 0x000fca0000011600 */
[----:B------:R-:W-:-:S04]  /*28f40*/  IMAD.WIDE.U32 R4, R4, 0x24924925, RZ ;  /* 0x2492492504047825 */ /* 0x000fc800078e00ff */
[----:B------:R-:W-:Y:S02]  /*28f50*/  IMAD.MOV.U32 R9, RZ, RZ, R5 ;  /* 0x000000ffff097224 */ /* 0x000fe400078e0005 */
[----:B------:R-:W-:Y:S02]  /*28f60*/  @P1 VIADD R3, R2, 0x6f ;  /* 0x0000006f02031836 */ /* 0x000fe40000000000 */
[----:B------:R-:W-:Y:S02]  /*28f70*/  @P1 IMAD.MOV.U32 R2, RZ, RZ, RZ ;  /* 0x000000ffff021224 */ /* 0x000fe400078e00ff */
[----:B------:R-:W-:Y:S02]  /*28f80*/  IMAD.MOV.U32 R7, RZ, RZ, R9 ;  /* 0x000000ffff077224 */ /* 0x000fe400078e0009 */
        /* <DEDUP_REMOVED lines=12> */
.L_x_6169:
[----:B-1----:R-:W-:Y:S02]  /*29050*/  ISETP.NE.AND P0, PT, R14, RZ, PT ;  /* 0x000000ff0e00720c */ /* 0x002fe40003f05270 */
[----:B------:R-:W-:-:S11]  /*29060*/  PLOP3.LUT P2, PT, PT, PT, PT, 0x8, 0x0 ;  /* 0x000000000000781c */ /* 0x000fd60003f4e170 */
[----:B------:R-:W-:Y:S05]  /*29070*/  @P0 BRA `(.L_x_5981) ;  /* 0x00000000000c0947 */ /* 0x000fea0003800000 */
[----:B------:R-:W-:-:S03]  /*29080*/  UMOV UR4, 0xffffffff ;  /* 0xffffffff00047882 */ /* 0x000fc60000000000 */
[----:B------:R-:W-:Y:S05]  /*29090*/  BRA.DIV UR4, `(.L_x_5982) ;  /* 0x0000007e04807947 */ /* 0x000fea000b800000 */
[----:B------:R-:W-:-:S13]  /*290a0*/  ELECT P2, URZ, PT ;  /* 0x00000000003f782f */ /* 0x000fda0003840000 */
.L_x_5981:
        /* <DEDUP_REMOVED lines=9> */
.L_x_6172:
[----:B------:R-:W-:Y:S05]  /*29140*/  BSYNC B1 ;  /* 0x0000000000017941 */ /* 0x000fea0003800000 */
.L_x_5983:
        /* <DEDUP_REMOVED lines=12> */
.L_x_6173:
[----:B------:R-:W-:Y:S05]  /*29210*/  BSYNC B2 ;  /* 0x0000000000027941 */ /* 0x000fea0003800000 */
.L_x_5987:
        /* <DEDUP_REMOVED lines=8> */
.L_x_5990:
[----:B------:R-:W-:Y:S05]  /*292a0*/  BSYNC B2 ;  /* 0x0000000000027941 */ /* 0x000fea0003800000 */
.L_x_5989:
        /* <DEDUP_REMOVED lines=10> */
[----:B--2---:R-:W-:-:S02]  /*29350*/  IMAD R6, R2, 0xa800, R18 ;  /* 0x0000a80002067824 */ /* 0x004fc400078e0212 */
[----:B------:R-:W-:Y:S02]  /*29360*/  VIADD R2, R5, 0x36890 ;  /* 0x0003689005027836 */ /* 0x000fe40000000000 */
[----:B------:R-:W-:-:S07]  /*29370*/  VIADD R4, R6, 0x21400 ;  /* 0x0002140006047836 */ /* 0x000fce0000000000 */
.L_x_5991:
        /* <DEDUP_REMOVED lines=16> */
.L_x_5992:
        /* <DEDUP_REMOVED lines=16> */
.L_x_5993:
        /* <DEDUP_REMOVED lines=13> */
.L_x_6174:
[----:B------:R-:W-:Y:S05]  /*29650*/  BSYNC B2 ;  /* 0x0000000000027941 */ /* 0x000fea0003800000 */
.L_x_5994:
        /* <DEDUP_REMOVED lines=10> */
.L_x_5997:
[----:B------:R-:W-:Y:S05]  /*29700*/  BSYNC B2 ;  /* 0x0000000000027941 */ /* 0x000fea0003800000 */
.L_x_5996:
        /* <DEDUP_REMOVED lines=8> */
.L_x_5998:
        /* <DEDUP_REMOVED lines=15> */
.L_x_5999:
        /* <DEDUP_REMOVED lines=15> */
.L_x_6000:
        /* <DEDUP_REMOVED lines=10> */
.L_x_5986:
[----:B------:R-:W-:Y:S05]  /*29a10*/  BSYNC B1 ;  /* 0x0000000000017941 */ /* 0x000fea0003800000 */
.L_x_5985:
        /* <DEDUP_REMOVED lines=13> */
.L_x_6017:
        /* <DEDUP_REMOVED lines=13> */
.L_x_6175:
[----:B------:R-:W-:Y:S05]  /*29bc0*/  BSYNC B2 ;  /* 0x0000000000027941 */ /* 0x000fea0003800000 */
.L_x_6003:
        /* <DEDUP_REMOVED lines=8> */
.L_x_6006:
[----:B------:R-:W-:Y:S05]  /*29c50*/  BSYNC B2 ;  /* 0x0000000000027941 */ /* 0x000fea0003800000 */
.L_x_6005:
        /* <DEDUP_REMOVED lines=12> */
.L_x_6007:
        /* <DEDUP_REMOVED lines=16> */
.L_x_6008:
        /* <DEDUP_REMOVED lines=16> */
.L_x_6009:
        /* <DEDUP_REMOVED lines=13> */
.L_x_6176:
[----:B------:R-:W-:Y:S05]  /*29ff0*/  BSYNC B2 ;  /* 0x0000000000027941 */ /* 0x000fea0003800000 */
.L_x_6010:
        /* <DEDUP_REMOVED lines=10> */
.L_x_6013:
[----:B------:R-:W-:Y:S05]  /*2a0a0*/  BSYNC B2 ;  /* 0x0000000000027941 */ /* 0x000fea0003800000 */
.L_x_6012:
        /* <DEDUP_REMOVED lines=8> */
.L_x_6014:
        /* <DEDUP_REMOVED lines=15> */
.L_x_6015:
        /* <DEDUP_REMOVED lines=15> */
.L_x_6016:
        /* <DEDUP_REMOVED lines=10> */
.L_x_6002:
[----:B------:R-:W-:Y:S05]  /*2a3b0*/  BSYNC B1 ;  /* 0x0000000000017941 */ /* 0x000fea0003800000 */
.L_x_6001:
        /* <DEDUP_REMOVED lines=12> */
.L_x_5979:
[----:B------:R-:W-:Y:S05]  /*2a480*/  BSYNC B0 ;  /* 0x0000000000007941 */ /* 0x000fea0003800000 */
.L_x_5978:
        /* <DEDUP_REMOVED lines=12> */
[----:B-1----:R-:W-:Y:S01]  /*2a550*/  @P0 SHF.R.U32.HI R0, RZ, R3, R2 ;  /* 0x00000003ff000219 */ /* 0x002fe20000011602 */
[----:B------:R-:W-:-:S04]  /*2a560*/  IMAD.MOV.U32 R2, RZ, RZ, RZ ;  /* 0x000000ffff027224 */ /* 0x000fc800078e00ff */
[----:B------:R-:W-:-:S04]  /*2a570*/  IMAD.IADD R3, R21, 0x1, R0 ;  /* 0x0000000115037824 */ /* 0x000fc800078e0200 */
[----:B------:R-:W-:-:S05]  /*2a580*/  IMAD.HI R2, R3, -0x6db6db6d, R2 ;  /* 0x9249249303027827 */ /* 0x000fca00078e0202 */
        /* <DEDUP_REMOVED lines=34> */
.L_x_6019:
[----:B------:R-:W-:Y:S05]  /*2a7b0*/  BSYNC B0 ;  /* 0x0000000000007941 */ /* 0x000fea0003800000 */
.L_x_6018:
        /* <DEDUP_REMOVED lines=14> */
[----:B------:R-:W-:Y:S02]  /*2a8a0*/  VOTEU.ANY UR4, UPT, PT ;  /* 0x0000000000047886 */ /* 0x000fe400038e0100 */
[----:B------:R-:W0:Y:S08]  /*2a8b0*/  FLO.U32 R0, UR4 ;  /* 0x0000000400007d00 */ /* 0x000e3000080e0000 */
[----:B------:R-:W1:Y:S01]  /*2a8c0*/  POPC R4, UR4 ;  /* 0x0000000400047d09 */ /* 0x000e620008000000 */
[----:B0-----:R-:W-:-:S02]  /*2a8d0*/  ISETP.EQ.U32.AND P0, PT, R0, R3, PT ;  /* 0x000000030000720c */ /* 0x001fc40003f02070 */
[----:B------:R-:W1:Y:S11]  /*2a8e0*/  LDC.64 R2, c[0x0][0xc60] ;  /* 0x00031800ff027b82 */ /* 0x000e760000000a00 */
        /* <DEDUP_REMOVED lines=8> */
.L_x_6021:
        /* <DEDUP_REMOVED lines=20> */
.L_x_6024:
[----:B------:R-:W-:Y:S05]  /*2aab0*/  BSYNC B6 ;  /* 0x0000000000067941 */ /* 0x000fea0003800000 */
.L_x_6023:
        /* <DEDUP_REMOVED lines=20> */
.L_x_6027:
        /* <DEDUP_REMOVED lines=15> */
.L_x_6026:
[----:B------:R-:W-:Y:S05]  /*2acf0*/  BSYNC B6 ;  /* 0x0000000000067941 */ /* 0x000fea0003800000 */
.L_x_6025:
        /* <DEDUP_REMOVED lines=25> */
.L_x_6179:
        /* <DEDUP_REMOVED lines=11> */
.L_x_6182:
        /* <DEDUP_REMOVED lines=24> */
.L_x_6031:
[----:B-1----:R-:W2:Y:S01]  /*2b0c0*/  LDL R2, [R1+0x18] ;  /* 0x0000180001027983 */ /* 0x002ea20000100800 */
[----:B0-----:R-:W-:Y:S01]  /*2b0d0*/  IMAD R0, R19, 0x8, R18 ;  /* 0x0000000813007824 */ /* 0x001fe200078e0212 */
[----:B--2---:R-:W-:-:S04]  /*2b0e0*/  SHF.L.U32 R2, R2, 0x1f, RZ ;  /* 0x0000001f02027819 */ /* 0x004fc800000006ff */
[----:B------:R-:W0:Y:S02]  /*2b0f0*/  SYNCS.PHASECHK.TRANS64.TRYWAIT P0, [R0+URZ+0x36840], R2 ;  /* 0x03684002000075a7 */ /* 0x000e24000800017f */
[----:B0-----:R-:W-:Y:S05]  /*2b100*/  @!P0 BRA `(.L_x_6032) ;  /* 0x0000006000408947 */ /* 0x001fea0003800000 */
.L_x_6183:
        /* <DEDUP_REMOVED lines=10> */
.L_x_6033:
        /* <DEDUP_REMOVED lines=34> */
.L_x_6029:
        /* <DEDUP_REMOVED lines=40> */
.L_x_6035:
[----:B------:R-:W-:Y:S05]  /*2b650*/  BSYNC B6 ;  /* 0x0000000000067941 */ /* 0x000fea0003800000 */
.L_x_6034:
        /* <DEDUP_REMOVED lines=63> */
[----:B------:R-:W-:-:S05]  /*2ba50*/  SHF.R.U32.HI R11, RZ, 0x3, R11 ;  /* 0x00000003ff0b7819 */ /* 0x000fca000001160b */
[----:B------:R-:W-:-:S04]  /*2ba60*/  IMAD R0, R10, 0x80, R11 ;  /* 0x000000800a007824 */ /* 0x000fc800078e020b */
[----:B------:R-:W-:Y:S02]  /*2ba70*/  VIADD R5, R0, 0x10 ;  /* 0x0000001000057836 */ /* 0x000fe40000000000 */
[----:B--2---:R-:W-:Y:S02]  /*2ba80*/  IMAD R2, R6, R7, RZ ;  /* 0x0000000706027224 */ /* 0x004fe400078e02ff */
        /* <DEDUP_REMOVED lines=74> */
[----:B------:R1:W2:Y:S04]  /*2bf30*/  SHFL.IDX PT, R5, R3, 0x7, 0x181f ;  /* 0x00f81f0003057f89 */ /* 0x0002a800000e0000 */
[----:B------:R1:W-:Y:S04]  /*2bf40*/  @!P2 LDGSTS.E.BYPASS.LTC128B.128 [R9+0x18400], desc[UR60][R6.64], !P3 ;  /* 0x184000000609afae */ /* 0x0003e8000d901d7c */
[----:B------:R1:W-:Y:S04]  /*2bf50*/  @!P2 LDGSTS.E.BYPASS.LTC128B.128 [R9+0x1c400], desc[UR60][R6.64+0x80], !P0 ;  /* 0x1c4000800609afae */ /* 0x0003e8000c101d7c */
[----:B------:R1:W-:Y:S04]  /*2bf60*/  @!P2 LDGSTS.E.BYPASS.LTC128B.128 [R9+0x20400], desc[UR60][R6.64+0x100], !P1 ;  /* 0x204001000609afae */ /* 0x0003e8000c901d7c */
[----:B------:R1:W3:Y:S02]  /*2bf70*/  SHFL.IDX PT, R3, R4, 0x7, 0x181f ;  /* 0x00f81f0004037f89 */ /* 0x0002e400000e0000 */
.L_x_6200:
[----:B------:R-:W-:Y:S01]  /*2bf80*/  VIADD R0, R0, 0x70 ;  /* 0x0000007000007836 */ /* 0x000fe20000000000 */
[----:B------:R-:W-:Y:S04]  /*2bf90*/  BSSY B0, `(.L_x_6037) ;  /* 0x000000c000007945 */ /* 0x000fe80003800000 */
[----:B------:R-:W-:-:S13]  /*2bfa0*/  ISETP.GE.AND P2, PT, R0, R2, PT ;  /* 0x000000020000720c */ /* 0x000fda0003f46270 */
[----:B------:R-:W-:Y:S05]  /*2bfb0*/  @P2 BRA `(.L_x_6038) ;  /* 0x0000000000242947 */ /* 0x000fea0003800000 */
[----:B-1----:R-:W4:Y:S01]  /*2bfc0*/  LDL R4, [R1+0x30] ;  /* 0x0000300001047983 */ /* 0x002f220000100800 */
[----:B---3--:R-:W-:-:S05]  /*2bfd0*/  LEA R2, P2, R8, R3, 0x1 ;  /* 0x0000000308027211 */ /* 0x008fca00078408ff */
[----:B--2---:R-:W-:-:S05]  /*2bfe0*/  IMAD.X R3, RZ, RZ, R5, P2 ;  /* 0x000000ffff037224 */ /* 0x004fca00010e0605 */
[----:B------:R-:W-:Y:S01]  /*2bff0*/  @!PT LDS RZ, [RZ] ;  /* 0x00000000fffff984 */ /* 0x000fe20000000800 */
[----:B------:R-:W-:Y:S01]  /*2c000*/  @!PT LDS RZ, [RZ] ;  /* 0x00000000fffff984 */ /* 0x000fe20000000800 */
[----:B------:R-:W-:Y:S01]  /*2c010*/  @!PT LDS RZ, [RZ] ;  /* 0x00000000fffff984 */ /* 0x000fe20000000800 */
[----:B----4-:R4:W-:Y:S04]  /*2c020*/  LDGSTS.E.BYPASS.LTC128B.128 [R4+0x18c00], desc[UR60][R2.64], !P3 ;  /* 0x18c0000002047fae */ /* 0x0109e8000d901d7c */
[----:B------:R4:W-:Y:S04]  /*2c030*/  LDGSTS.E.BYPASS.LTC128B.128 [R4+0x1cc00], desc[UR60][R2.64+0x80], !P0 ;  /* 0x1cc0008002047fae */ /* 0x0009e8000c101d7c */
[----:B------:R4:W-:Y:S02]  /*2c040*/  LDGSTS.E.BYPASS.LTC128B.128 [R4+0x20c00], desc[UR60][R2.64+0x100], !P1 ;  /* 0x20c0010002047fae */ /* 0x0009e4000c901d7c */
.L_x_6038:
[----:B------:R-:W-:Y:S05]  /*2c050*/  BSYNC B0 ;  /* 0x0000000000007941 */ /* 0x000fea0003800000 */
.L_x_6037:
[----:B------:R-:W-:Y:S01]  /*2c060*/  NOP ;  /* 0x0000000000007918 */ /* 0x000fe20000000000 */
[----:B------:R-:W-:-:S13]  /*2c070*/  PLOP3.LUT P0, PT, PT, PT, PT, 0x80, 0x0 ;  /* 0x000000000000781c */ /* 0x000fda0003f0f070 */
.L_x_6039:
        /* <DEDUP_REMOVED lines=18> */
.L_x_6201:
[----:B------:R-:W-:Y:S05]  /*2c1a0*/  BSYNC B0 ;  /* 0x0000000000007941 */ /* 0x000fea0003800000 */
.L_x_6040:
[----:B------:R-:W4:Y:S04]  /*2c1b0*/  LDL R2, [R1+0x48] ;  /* 0x0000480001027983 */ /* 0x000f280000100800 */
[----:B-1-3--:R-:W3:Y:S01]  /*2c1c0*/  LDL R3, [R1+0x34] ;  /* 0x0000340001037983 */ /* 0x00aee20000100800 */
[----:B------:R-:W-:Y:S01]  /*2c1d0*/  BSSY B0, `(.L_x_6042) ;  /* 0x0000249000007945 */ /* 0x000fe20003800000 */
[----:B----4-:R-:W-:-:S05]  /*2c1e0*/  VIADD R0, R2, 0xfffffffe ;  /* 0xfffffffe02007836 */ /* 0x010fca0000000000 */
[----:B---3--:R-:W-:-:S13]  /*2c1f0*/  ISETP.GE.AND P0, PT, R0, R3, PT ;  /* 0x000000030000720c */ /* 0x008fda0003f06270 */
[----:B------:R-:W-:Y:S05]  /*2c200*/  @!P0 BRA `(.L_x_6043) ;  /* 0x0000002400148947 */ /* 0x000fea0003800000 */
[----:B------:R-:W3:Y:S04]  /*2c210*/  LDL.LU R2, [R1+0x60] ;  /* 0x0000600001027983 */ /* 0x000ee80000300800 */
[----:B--2---:R-:W2:Y:S04]  /*2c220*/  LDL.LU R5, [R1+0x44] ;  /* 0x0000440001057983 */ /* 0x004ea80000300800 */
[----:B------:R-:W0:Y:S01]  /*2c230*/  LDL.LU R4, [R1+0x40] ;  /* 0x0000400001047983 */ /* 0x000e220000300800 */
[----:B------:R-:W-:Y:S01]  /*2c240*/  BSSY B2, `(.L_x_6044) ;  /* 0x00000c7000027945 */ /* 0x000fe20003800000 */
[----:B---3--:R-:W-:-:S04]  /*2c250*/  VIADD R2, R2, 0x1 ;  /* 0x0000000102027836 */ /* 0x008fc80000000000 */
[----:B--2---:R-:W-:-:S05]  /*2c260*/  IMAD R2, R2, R5, RZ ;  /* 0x0000000502027224 */ /* 0x004fca00078e02ff */
[----:B0-----:R-:W-:Y:S02]  /*2c270*/  VIMNMX R6, R4, R2, PT ;  /* 0x0000000204067248 */ /* 0x001fe40003fe0100 */
        /* <DEDUP_REMOVED lines=41> */
.L_x_6048:
[----:B------:R-:W-:Y:S01]  /*2c510*/  IMAD R3, R8, 0x8, R18 ;  /* 0x0000000808037824 */ /* 0x000fe200078e0212 */
[----:B------:R-:W-:Y:S01]  /*2c520*/  SHF.L.U32 R2, R10, 0x1f, RZ ;  /* 0x0000001f0a027819 */ /* 0x000fe200000006ff */
[----:B------:R-:W-:Y:S03]  /*2c530*/  BSSY B3, `(.L_x_6049) ;  /* 0x0000003000037945 */ /* 0x000fe60003800000 */
[----:B------:R-:W1:Y:S02]  /*2c540*/  SYNCS.PHASECHK.TRANS64.TRYWAIT P0, [R3+URZ+0x36840], R2 ;  /* 0x03684002030075a7 */ /* 0x000e64000800017f */
[----:B-1----:R-:W-:Y:S05]  /*2c550*/  @!P0 BRA `(.L_x_6050) ;  /* 0x0000005800388947 */ /* 0x002fea0003800000 */
.L_x_6202:
[----:B------:R-:W-:Y:S05]  /*2c560*/  BSYNC B3 ;  /* 0x0000000000037941 */ /* 0x000fea0003800000 */
.L_x_6049:
        /* <DEDUP_REMOVED lines=11> */
.L_x_6052:
[----:B------:R-:W-:Y:S05]  /*2c620*/  BSYNC B3 ;  /* 0x0000000000037941 */ /* 0x000fea0003800000 */
.L_x_6051:
        /* <DEDUP_REMOVED lines=12> */
.L_x_6053:
        /* <DEDUP_REMOVED lines=16> */
.L_x_6054:
        /* <DEDUP_REMOVED lines=16> */
.L_x_6055:
        /* <DEDUP_REMOVED lines=16> */
.L_x_6203:
[----:B------:R-:W-:Y:S05]  /*2c9f0*/  BSYNC B3 ;  /* 0x0000000000037941 */ /* 0x000fea0003800000 */
.L_x_6056:
        /* <DEDUP_REMOVED lines=10> */
.L_x_6058:
[----:B------:R-:W2:Y:S01]  /*2caa0*/  LDL R3, [R1+0x10] ;  /* 0x0000100001037983 */ /* 0x000ea20000100800 */
[----:B------:R-:W-:Y:S01]  /*2cab0*/  BSSY B3, `(.L_x_6059) ;  /* 0x0000004000037945 */ /* 0x000fe20003800000 */
[----:B--2---:R-:W-:-:S13]  /*2cac0*/  LOP3.LUT P0, RZ, R3, 0x8, RZ, 0xc0, !PT ;  /* 0x0000000803ff7812 */ /* 0x004fda000780c0ff */
[----:B------:R-:W-:Y:S05]  /*2cad0*/  @P0 BRA `(.L_x_6060) ;  /* 0x0000000000040947 */ /* 0x000fea0003800000 */
[----:B------:R-:W-:Y:S01]  /*2cae0*/  BPT.TRAP 0x1 ;  /* 0x000000040000795c */ /* 0x000fe20000300000 */
.L_x_6060:
[----:B------:R-:W-:Y:S05]  /*2caf0*/  BSYNC B3 ;  /* 0x0000000000037941 */ /* 0x000fea0003800000 */
.L_x_6059:
        /* <DEDUP_REMOVED lines=12> */
.L_x_6061:
        /* <DEDUP_REMOVED lines=15> */
.L_x_6062:
        /* <DEDUP_REMOVED lines=15> */
.L_x_6063:
        /* <DEDUP_REMOVED lines=12> */
.L_x_6047:
[----:B------:R-:W-:Y:S05]  /*2ce60*/  BSYNC B1 ;  /* 0x0000000000017941 */ /* 0x000fea0003800000 */
.L_x_6046:
[----:B0-----:R-:W2:Y:S01]  /*2ce70*/  LDL.LU R0, [R1+0x48] ;  /* 0x0000480001007983 */ /* 0x001ea20000300800 */
[----:B------:R-:W-:-:S03]  /*2ce80*/  IMAD.MOV.U32 R19, RZ, RZ, R8 ;  /* 0x000000ffff137224 */ /* 0x000fc600078e0008 */
[----:B------:R0:W-:Y:S02]  /*2ce90*/  STL [R1+0x18], R10 ;  /* 0x0000180a01007387 */ /* 0x0001e40000100800 */
[----:B0-2---:R-:W-:-:S07]  /*2cea0*/  VIADD R0, R0, 0xfffffffd ;  /* 0xfffffffd00007836 */ /* 0x005fce0000000000 */
.L_x_6045:
[----:B------:R-:W-:Y:S05]  /*2ceb0*/  BSYNC B2 ;  /* 0x0000000000027941 */ /* 0x000fea0003800000 */
.L_x_6044:
[----:B------:R-:W-:Y:S01]  /*2cec0*/  VIADD R9, R9, 0xfffffffe ;  /* 0xfffffffe09097836 */ /* 0x000fe20000000000 */
[----:B------:R-:W-:-:S04]  /*2ced0*/  LOP3.LUT R6, RZ, R6, RZ, 0x33, !PT ;  /* 0x00000006ff067212 */ /* 0x000fc800078e33ff */
[----:B------:R-:W-:-:S13]  /*2cee0*/  ISETP.NE.AND P0, PT, R9, R6, PT ;  /* 0x000000060900720c */ /* 0x000fda0003f05270 */
[----:B------:R-:W-:Y:S05]  /*2cef0*/  @!P0 BRA `(.L_x_6043) ;  /* 0x0000001400d88947 */ /* 0x000fea0003800000 */
[----:B------:R-:W-:-:S07]  /*2cf00*/  IMAD.MOV.U32 R9, RZ, RZ, R17 ;  /* 0x000000ffff097224 */ /* 0x000fce00078e0011 */
.L_x_6100:
        /* <DEDUP_REMOVED lines=35> */
.L_x_6066:
[----:B------:R-:W-:Y:S01]  /*2d140*/  IMAD R3, R4, 0x8, R18 ;  /* 0x0000000804037824 */ /* 0x000fe200078e0212 */
[----:B------:R-:W-:Y:S01]  /*2d150*/  SHF.L.U32 R2, R5, 0x1f, RZ ;  /* 0x0000001f05027819 */ /* 0x000fe200000006ff */
[----:B------:R-:W-:Y:S03]  /*2d160*/  BSSY B2, `(.L_x_6067) ;  /* 0x0000003000027945 */ /* 0x000fe60003800000 */
[----:B------:R-:W1:Y:S02]  /*2d170*/  SYNCS.PHASECHK.TRANS64.TRYWAIT P0, [R3+URZ+0x36840], R2 ;  /* 0x03684002030075a7 */ /* 0x000e64000800017f */
[----:B-1----:R-:W-:Y:S05]  /*2d180*/  @!P0 BRA `(.L_x_6068) ;  /* 0x0000004c00548947 */ /* 0x002fea0003800000 */
.L_x_6204:
[----:B------:R-:W-:Y:S05]  /*2d190*/  BSYNC B2 ;  /* 0x0000000000027941 */ /* 0x000fea0003800000 */
.L_x_6067:
        /* <DEDUP_REMOVED lines=11> */
.L_x_6070:
[----:B------:R-:W-:Y:S05]  /*2d250*/  BSYNC B2 ;  /* 0x0000000000027941 */ /* 0x000fea0003800000 */
.L_x_6069:
        /* <DEDUP_REMOVED lines=12> */
.L_x_6071:
        /* <DEDUP_REMOVED lines=16> */
.L_x_6072:
        /* <DEDUP_REMOVED lines=16> */
.L_x_6073:
        /* <DEDUP_REMOVED lines=16> */
.L_x_6205:
[----:B------:R-:W-:Y:S05]  /*2d620*/  BSYNC B2 ;  /* 0x0000000000027941 */ /* 0x000fea0003800000 */
.L_x_6074:
        /* <DEDUP_REMOVED lines=10> */
.L_x_6076:
[----:B------:R-:W2:Y:S01]  /*2d6d0*/  LDL R3, [R1+0x10] ;  /* 0x0000100001037983 */ /* 0x000ea20000100800 */
[----:B------:R-:W-:Y:S01]  /*2d6e0*/  BSSY B2, `(.L_x_6077) ;  /* 0x0000004000027945 */ /* 0x000fe20003800000 */
[----:B--2---:R-:W-:-:S13]  /*2d6f0*/  LOP3.LUT P0, RZ, R3, 0x8, RZ, 0xc0, !PT ;  /* 0x0000000803ff7812 */ /* 0x004fda000780c0ff */
[----:B------:R-:W-:Y:S05]  /*2d700*/  @P0 BRA `(.L_x_6078) ;  /* 0x0000000000040947 */ /* 0x000fea0003800000 */
[----:B------:R-:W-:Y:S01]  /*2d710*/  BPT.TRAP 0x1 ;  /* 0x000000040000795c */ /* 0x000fe20000300000 */
.L_x_6078:
[----:B------:R-:W-:Y:S05]  /*2d720*/  BSYNC B2 ;  /* 0x0000000000027941 */ /* 0x000fea0003800000 */
.L_x_6077:
        /* <DEDUP_REMOVED lines=12> */
.L_x_6079:
        /* <DEDUP_REMOVED lines=15> */
.L_x_6080:
        /* <DEDUP_REMOVED lines=15> */
.L_x_6081:
        /* <DEDUP_REMOVED lines=12> */
.L_x_6065:
[----:B------:R-:W-:Y:S05]  /*2da90*/  BSYNC B1 ;  /* 0x0000000000017941 */ /* 0x000fea0003800000 */
.L_x_6064:
        /* <DEDUP_REMOVED lines=35> */
.L_x_6084:
[----:B------:R-:W-:Y:S01]  /*2dcd0*/  IMAD R3, R19, 0x8, R18 ;  /* 0x0000000813037824 */ /* 0x000fe200078e0212 */
[----:B------:R-:W-:Y:S01]  /*2dce0*/  SHF.L.U32 R2, R10, 0x1f, RZ ;  /* 0x0000001f0a027819 */ /* 0x000fe200000006ff */
[----:B------:R-:W-:Y:S03]  /*2dcf0*/  BSSY B2, `(.L_x_6085) ;  /* 0x0000003000027945 */ /* 0x000fe60003800000 */
[----:B------:R-:W2:Y:S02]  /*2dd00*/  SYNCS.PHASECHK.TRANS64.TRYWAIT P0, [R3+URZ+0x36840], R2 ;  /* 0x03684002030075a7 */ /* 0x000ea4000800017f */
[----:B--2---:R-:W-:Y:S05]  /*2dd10*/  @!P0 BRA `(.L_x_6086) ;  /* 0x0000004000988947 */ /* 0x004fea0003800000 */
.L_x_6206:
[----:B------:R-:W-:Y:S05]  /*2dd20*/  BSYNC B2 ;  /* 0x0000000000027941 */ /* 0x000fea0003800000 */
.L_x_6085:
        /* <DEDUP_REMOVED lines=11> */
.L_x_6088:
[----:B------:R-:W-:Y:S05]  /*2dde0*/  BSYNC B2 ;  /* 0x0000000000027941 */ /* 0x000fea0003800000 */
.L_x_6087:
        /* <DEDUP_REMOVED lines=12> */
.L_x_6089:
        /* <DEDUP_REMOVED lines=16> */
.L_x_6090:
        /* <DEDUP_REMOVED lines=16> */
.L_x_6091:
        /* <DEDUP_REMOVED lines=15> */
.L_x_6207:
[----:B------:R-:W-:Y:S05]  /*2e1a0*/  BSYNC B2 ;  /* 0x0000000000027941 */ /* 0x000fea0003800000 */
.L_x_6092:
        /* <DEDUP_REMOVED lines=10> */
.L_x_6094:
[----:B------:R-:W2:Y:S01]  /*2e250*/  LDL R3, [R1+0x10] ;  /* 0x0000100001037983 */ /* 0x000ea20000100800 */
[----:B------:R-:W-:Y:S01]  /*2e260*/  BSSY B2, `(.L_x_6095) ;  /* 0x0000004000027945 */ /* 0x000fe20003800000 */
[----:B--2---:R-:W-:-:S13]  /*2e270*/  LOP3.LUT P0, RZ, R3, 0x8, RZ, 0xc0, !PT ;  /* 0x0000000803ff7812 */ /* 0x004fda000780c0ff */
[----:B------:R-:W-:Y:S05]  /*2e280*/  @P0 BRA `(.L_x_6096) ;  /* 0x0000000000040947 */ /* 0x000fea0003800000 */
[----:B------:R-:W-:Y:S01]  /*2e290*/  BPT.TRAP 0x1 ;  /* 0x000000040000795c */ /* 0x000fe20000300000 */
.L_x_6096:
[----:B------:R-:W-:Y:S05]  /*2e2a0*/  BSYNC B2 ;  /* 0x0000000000027941 */ /* 0x000fea0003800000 */
.L_x_6095:
        /* <DEDUP_REMOVED lines=12> */
.L_x_6097:
        /* <DEDUP_REMOVED lines=15> */
.L_x_6098:
        /* <DEDUP_REMOVED lines=15> */
.L_x_6099:
        /* <DEDUP_REMOVED lines=12> */
.L_x_6083:
[----:B------:R-:W-:Y:S05]  /*2e610*/  BSYNC B1 ;  /* 0x0000000000017941 */ /* 0x000fea0003800000 */
.L_x_6082:
[----:B------:R-:W2:Y:S01]  /*2e620*/  LDL R2, [R1+0x34] ;  /* 0x0000340001027983 */ /* 0x000ea20000100800 */
[----:B------:R-:W-:Y:S01]  /*2e630*/  VIADD R0, R0, 0xfffffffe ;  /* 0xfffffffe00007836 */ /* 0x000fe20000000000 */
[----:B--2---:R-:W-:-:S13]  /*2e640*/  ISETP.GT.AND P0, PT, R6, R2, PT ;  /* 0x000000020600720c */ /* 0x004fda0003f04270 */
[----:B------:R-:W-:Y:S05]  /*2e650*/  @P0 BRA `(.L_x_6100) ;  /* 0xffffffe8002c0947 */ /* 0x000fea000383ffff */
.L_x_6043:
[----:B------:R-:W-:Y:S05]  /*2e660*/  BSYNC B0 ;  /* 0x0000000000007941 */ /* 0x000fea0003800000 */
.L_x_6042:
[----:B------:R-:W3:Y:S01]  /*2e670*/  S2R R2, SR_TID.X ;  /* 0x0000000000027919 */ /* 0x000ee20000002100 */
[----:B------:R-:W-:Y:S01]  /*2e680*/  BSSY B0, `(.L_x_6101) ;  /* 0x0000011000007945 */ /* 0x000fe20003800000 */
[----:B---3--:R-:W-:-:S04]  /*2e690*/  LOP3.LUT R2, R2, 0x7f, RZ, 0xc0, !PT ;  /* 0x0000007f02027812 */ /* 0x008fc800078ec0ff */
[----:B------:R-:W-:-:S13]  /*2e6a0*/  ISETP.NE.AND P0, PT, R2, RZ, PT ;  /* 0x000000ff0200720c */ /* 0x000fda0003f05270 */
[----:B------:R-:W-:Y:S05]  /*2e6b0*/  @P0 BRA `(.L_x_6102) ;  /* 0x0000000000340947 */ /* 0x000fea0003800000 */
[----:B------:R-:W3:Y:S01]  /*2e6c0*/  S2R R2, SR_LANEID ;  /* 0x0000000000027919 */ /* 0x000ee20000000000 */
[----:B------:R-:W-:Y:S01]  /*2e6d0*/  VOTEU.ANY UR4, UPT, PT ;  /* 0x0000000000047886 */ /* 0x000fe200038e0100 */
[----:B--2---:R-:W2:Y:S01]  /*2e6e0*/  LDC.64 R4, c[0x0][0xc60] ;  /* 0x00031800ff047b82 */ /* 0x004ea20000000a00 */
[----:B------:R-:W3:Y:S02]  /*2e6f0*/  FLO.U32 R0, UR4 ;  /* 0x0000000400007d00 */ /* 0x000ee400080e0000 */
[----:B---3--:R-:W-:-:S06]  /*2e700*/  ISETP.EQ.U32.AND P0, PT, R0, R2, PT ;  /* 0x000000020000720c */ /* 0x008fcc0003f02070 */
[----:B------:R-:W2:Y:S07]  /*2e710*/  POPC R2, UR4 ;  /* 0x0000000400027d09 */ /* 0x000eae0008000000 */
[----:B--2---:R-:W2:Y:S04]  /*2e720*/  @P0 ATOMG.E.ADD.STRONG.GPU PT, R2, desc[UR60][R4.64], R2 ;  /* 0x00000002040209a8 */ /* 0x004ea800081ee1fc */
[----:B--2---:R2:W3:Y:S02]  /*2e730*/  SHFL.IDX PT, R2, R2, R0, 0x1f ;  /* 0x00001f0002027589 */ /* 0x0044e400000e0000 */
[----:B--2---:R-:W2:Y:S02]  /*2e740*/  S2R R0, SR_LTMASK ;  /* 0x0000000000007919 */ /* 0x004ea40000003900 */
[----:B--2---:R-:W-:-:S06]  /*2e750*/  LOP3.LUT R0, R0, UR4, RZ, 0xc0, !PT ;  /* 0x0000000400007c12 */ /* 0x004fcc000f8ec0ff */
[----:B------:R-:W3:Y:S02]  /*2e760*/  POPC R0, R0 ;  /* 0x0000000000007309 */ /* 0x000ee40000000000 */
[----:B---3--:R-:W-:-:S05]  /*2e770*/  IADD3 R0, R2, UR39, R0 ;  /* 0x0000002702007c10 */ /* 0x008fca000fffe000 */
[----:B------:R3:W-:Y:S02]  /*2e780*/  STL [R1], R0 ;  /* 0x0000000001007387 */ /* 0x0007e40000100800 */
.L_x_6102:
[----:B------:R-:W-:Y:S05]  /*2e790*/  BSYNC B0 ;  /* 0x0000000000007941 */ /* 0x000fea0003800000 */
.L_x_6101:
[----:B---3--:R-:W3:Y:S01]  /*2e7a0*/  LDL R0, [R1+0x10] ;  /* 0x0000100001007983 */ /* 0x008ee20000100800 */
[----:B------:R-:W-:Y:S01]  /*2e7b0*/  BSSY B0, `(.L_x_6103) ;  /* 0x000004e000007945 */ /* 0x000fe20003800000 */
[----:B---3--:R-:W-:-:S13]  /*2e7c0*/  LOP3.LUT P0, RZ, R0, 0x4, RZ, 0xc0, !PT ;  /* 0x0000000400ff7812 */ /* 0x008fda000780c0ff */
[----:B------:R-:W-:Y:S05]  /*2e7d0*/  @!P0 BRA `(.L_x_6104) ;  /* 0x00000004002c8947 */ /* 0x000fea0003800000 */
[----:B------:R-:W3:Y:S01]  /*2e7e0*/  LDL R2, [R1+0x18] ;  /* 0x0000180001027983 */ /* 0x000ee20000100800 */
[----:B------:R-:W-:Y:S01]  /*2e7f0*/  IMAD R0, R19, 0x8, R18 ;  /* 0x0000000813007824 */ /* 0x000fe200078e0212 */
[----:B------:R-:W-:Y:S01]  /*2e800*/  BSSY B1, `(.L_x_6105) ;  /* 0x0000004000017945 */ /* 0x000fe20003800000 */
[----:B---3--:R-:W-:-:S04]  /*2e810*/  SHF.L.U32 R2, R2, 0x1f, RZ ;  /* 0x0000001f02027819 */ /* 0x008fc800000006ff */
[----:B------:R-:W3:Y:S02]  /*2e820*/  SYNCS.PHASECHK.TRANS64.TRYWAIT P0, [R0+URZ+0x36860], R2 ;  /* 0x03686002000075a7 */ /* 0x000ee4000800017f */
[----:B---3--:R-:W-:Y:S05]  /*2e830*/  @!P0 BRA `(.L_x_6106) ;  /* 0x0000003400f88947 */ /* 0x008fea0003800000 */
.L_x_6208:
[----:B------:R-:W-:Y:S05]  /*2e840*/  BSYNC B1 ;  /* 0x0000000000017941 */ /* 0x000fea0003800000 */
.L_x_6105:
[----:B------:R-:W4:Y:S01]  /*2e850*/  S2R R3, SR_TID.X ;  /* 0x0000000000037919 */ /* 0x000f220000002100 */
[----:B------:R-:W-:-:S04]  /*2e860*/  UPRMT UR4, UR38, 0x9910, URZ ;  /* 0x0000991026047896 */ /* 0x000fc8000800003f */
[----:B------:R-:W-:Y:S01]  /*2e870*/  UISETP.NE.AND UP0, UPT, UR4, 0x2, UPT ;  /* 0x000000020400788c */ /* 0x000fe2000bf05270 */
[----:B----4-:R-:W-:-:S04]  /*2e880*/  LOP3.LUT R3, R3, 0x7f, RZ, 0xc0, !PT ;  /* 0x0000007f03037812 */ /* 0x010fc800078ec0ff */
[----:B------:R-:W-:-:S13]  /*2e890*/  ISETP.NE.AND P0, PT, R3, RZ, PT ;  /* 0x000000ff0300720c */ /* 0x000fda0003f05270 */
[----:B---3--:R-:W-:-:S04]  /*2e8a0*/  @!P0 IMAD.MOV.U32 R2, RZ, RZ, 0xa800 ;  /* 0x0000a800ff028424 */ /* 0x008fc800078e00ff */
[----:B------:R3:W-:Y:S01]  /*2e8b0*/  @!P0 SYNCS.ARRIVE.TRANS64 RZ, [R0+URZ+0x36850], R2 ;  /* 0x0368500200ff89a7 */ /* 0x0007e2000800003f */
[----:B------:R-:W-:-:S13]  /*2e8c0*/  PLOP3.LUT P0, PT, PT, PT, UP0, 0x80, 0x0 ;  /* 0x000000000000781c */ /* 0x000fda0003f0f008 */
[----:B---3--:R-:W-:Y:S05]  /*2e8d0*/  @P0 BRA `(.L_x_6107) ;  /* 0x0000000000040947 */ /* 0x008fea0003800000 */
[----:B------:R-:W-:Y:S01]  /*2e8e0*/  BPT.TRAP 0x1 ;  /* 0x000000040000795c */ /* 0x000fe20000300000 */
.L_x_6107:
[----:B------:R-:W3:Y:S01]  /*2e8f0*/  LDL R2, [R1+0x10] ;  /* 0x0000100001027983 */ /* 0x000ee20000100800 */
[----:B------:R-:W-:Y:S01]  /*2e900*/  BSSY B1, `(.L_x_6108) ;  /* 0x0000004000017945 */ /* 0x000fe20003800000 */
[----:B---3--:R-:W-:-:S13]  /*2e910*/  LOP3.LUT P0, RZ, R2, 0x8, RZ, 0xc0, !PT ;  /* 0x0000000802ff7812 */ /* 0x008fda000780c0ff */
[----:B------:R-:W-:Y:S05]  /*2e920*/  @P0 BRA `(.L_x_6109) ;  /* 0x0000000000040947 */ /* 0x000fea0003800000 */
[----:B------:R-:W-:Y:S01]  /*2e930*/  BPT.TRAP 0x1 ;  /* 0x000000040000795c */ /* 0x000fe20000300000 */
.L_x_6109:
[----:B------:R-:W-:Y:S05]  /*2e940*/  BSYNC B1 ;  /* 0x0000000000017941 */ /* 0x000fea0003800000 */
.L_x_6108:
[----:B------:R-:W3:Y:S04]  /*2e950*/  LDL.LU R3, [R1+0x1c] ;  /* 0x00001c0001037983 */ /* 0x000ee80000300800 */
[----:B------:R-:W3:Y:S01]  /*2e960*/  LDL.LU R2, [R1+0x8] ;  /* 0x0000080001027983 */ /* 0x000ee20000300800 */
        /* <DEDUP_REMOVED lines=10> */
.L_x_6110:
        /* <DEDUP_REMOVED lines=10> */
[----:B------:R-:W-:Y:S01]  /*2eab0*/  PLOP3.LUT P0, PT, PT, PT, PT, 0x80, 0x0 ;  /* 0x000000000000781c */ /* 0x000fe20003f0f070 */
[----:B------:R-:W-:Y:S01]  /*2eac0*/  VIADD R4, R2, 0x3c00 ;  /* 0x00003c0002047836 */ /* 0x000fe20000000000 */
[----:B------:R-:W-:Y:S01]  /*2ead0*/  UMOV UR6, 0x0 ;  /* 0x0000000000067882 */ /* 0x000fe20000000000 */
[----:B------:R-:W-:Y:S01]  /*2eae0*/  UMOV UR7, 0x14f00000 ;  /* 0x14f0000000077882 */ /* 0x000fe20000000000 */
[----:B------:R-:W-:-:S09]  /*2eaf0*/  UMOV UR10, 0x40 ;  /* 0x00000040000a7882 */ /* 0x000fd20000000000 */
.L_x_6111:
        /* <DEDUP_REMOVED lines=15> */
.L_x_6112:
        /* <DEDUP_REMOVED lines=10> */
.L_x_6104:
[----:B------:R-:W-:Y:S05]  /*2ec90*/  BSYNC B0 ;  /* 0x0000000000007941 */ /* 0x000fea0003800000 */
.L_x_6103:
[----:B------:R-:W3:Y:S01]  /*2eca0*/  LDL.LU R4, [R1+0x18] ;  /* 0x0000180001047983 */ /* 0x000ee20000300800 */
[----:B------:R-:W-:-:S05]  /*2ecb0*/  VIADD R19, R19, 0x1 ;  /* 0x0000000113137836 */ /* 0x000fca0000000000 */
[----:B------:R-:W-:-:S04]  /*2ecc0*/  ISETP.NE.AND P0, PT, R19, 0x2, PT ;  /* 0x000000021300780c */ /* 0x000fc80003f05270 */
[----:B------:R-:W-:Y:S02]  /*2ecd0*/  SEL R0, RZ, 0x1, P0 ;  /* 0x00000001ff007807 */ /* 0x000fe40000000000 */
[----:B------:R-:W-:Y:S02]  /*2ece0*/  SEL R19, R19, RZ, P0 ;  /* 0x000000ff13137207 */ /* 0x000fe40000000000 */
[----:B---3--:R-:W-:-:S05]  /*2ecf0*/  LOP3.LUT R4, R4, R0, RZ, 0x3c, !PT ;  /* 0x0000000004047212 */ /* 0x008fca00078e3cff */
[----:B------:R3:W-:Y:S02]  /*2ed00*/  STL [R1+0x18], R4 ;  /* 0x0000180401007387 */ /* 0x0007e40000100800 */
.L_x_6022:
[----:B------:R-:W-:Y:S05]  /*2ed10*/  BSYNC B7 ;  /* 0x0000000000077941 */ /* 0x000fea0003800000 */
.L_x_6020:
[----:B0-----:R-:W4:Y:S02]  /*2ed20*/  LDL R10, [R1+0x10] ;  /* 0x00001000010a7983 */ /* 0x001f240000100800 */
[----:B----4-:R-:W-:-:S13]  /*2ed30*/  LOP3.LUT P0, RZ, R10, 0x10, RZ, 0xc0, !PT ;  /* 0x000000100aff7812 */ /* 0x010fda000780c0ff */
[----:B------:R-:W-:Y:S05]  /*2ed40*/  @!P0 BRA `(.L_x_6113) ;  /* 0x00000000002c8947 */ /* 0x000fea0003800000 */
[----:B------:R-:W-:Y:S05]  /*2ed50*/  WARPSYNC.ALL ;  /* 0x0000000000007948 */ /* 0x000fea0003800000 */
[----:B------:R-:W0:Y:S08]  /*2ed60*/  S2UR UR5, SR_CgaCtaId ;  /* 0x00000000000579c3 */ /* 0x000e300000008800 */
[----:B------:R-:W-:Y:S06]  /*2ed70*/  BAR.SYNC.DEFER_BLOCKING 0x5, 0x180 ;  /* 0x0146000000007b1d */ /* 0x000fec0000010000 */
[----:B------:R-:W-:-:S02]  /*2ed80*/  UMOV UR4, 0x400 ;  /* 0x0000040000047882 */ /* 0x000fc40000000000 */
[----:B0-----:R-:W-:-:S06]  /*2ed90*/  ULEA UR4, UR5, UR4, 0x18 ;  /* 0x0000000405047291 */ /* 0x001fcc000f8ec03f */
[----:B------:R-:W-:-:S05]  /*2eda0*/  IMAD.U32 R18, RZ, RZ, UR4 ;  /* 0x00000004ff127e24 */ /* 0x000fca000f8e00ff */
[----:B-123--:R-:W0:Y:S04]  /*2edb0*/  LDS.128 R4, [R18+0x368d0] ;  /* 0x0368d00012047984 */ /* 0x00ee280000000c00 */
[----:B0-----:R0:W-:Y:S04]  /*2edc0*/  STL.64 [R1], R4 ;  /* 0x0000000401007387 */ /* 0x0011e80000100a00 */
[----:B------:R0:W-:Y:S01]  /*2edd0*/  STL.64 [R1+0x8], R6 ;  /* 0x0000080601007387 */ /* 0x0001e20000100a00 */
[----:B------:R-:W-:Y:S06]  /*2ede0*/  BAR.ARV 0x4, 0x180 ;  /* 0x0106000000007b1d */ /* 0x000fec0000002000 */
[----:B------:R-:W-:Y:S05]  /*2edf0*/  BRA `(.L_x_6114) ;  /* 0x0000001000307947 */ /* 0x000fea0003800000 */
.L_x_6113:
[----:B------:R-:W4:Y:S01]  /*2ee00*/  LDL R16, [R1+0x2c] ;  /* 0x00002c0001107983 */ /* 0x000f220000100800 */
[----:B------:R-:W-:Y:S01]  /*2ee10*/  UMOV UR4, 0xffffffff ;  /* 0xffffffff00047882 */ /* 0x000fe20000000000 */
[----:B----4-:R-:W-:Y:S02]  /*2ee20*/  ISETP.NE.AND P5, PT, R16, 0x1f, PT ;  /* 0x0000001f1000780c */ /* 0x010fe40003fa5270 */
        /* <DEDUP_REMOVED lines=8> */
[----:B------:R-:W0:Y:S08]  /*2eeb0*/  @!P0 LDC.64 R2, c[0x0][0xc80] ;  /* 0x00032000ff028b82 */ /* 0x000e300000000a00 */
[----:B-1----:R-:W1:Y:S01]  /*2eec0*/  @!P0 LDC.64 R6, c[0x0][0xc78] ;  /* 0x00031e00ff068b82 */ /* 0x002e620000000a00 */
[----:B0-----:R-:W-:-:S05]  /*2eed0*/  @!P0 IMAD.WIDE R2, R0, 0x4, R2 ;  /* 0x0000000400028825 */ /* 0x001fca00078e0202 */
[----:B------:R1:W4:Y:S02]  /*2eee0*/  @!P0 LDG.E R8, desc[UR60][R2.64] ;  /* 0x0000003c02088981 */ /* 0x000324000c1e1900 */
[----:B-1----:R-:W-:-:S06]  /*2eef0*/  @!P0 IMAD.WIDE R2, R0, 0x4, R6 ;  /* 0x0000000400028825 */ /* 0x002fcc00078e0206 */
[----:B------:R-:W5:Y:S01]  /*2ef00*/  @!P0 LDG.E R2, desc[UR60][R2.64] ;  /* 0x0000003c02028981 */ /* 0x000f62000c1e1900 */
[----:B---3--:R-:W-:Y:S01]  /*2ef10*/  IMAD.MOV.U32 R4, RZ, RZ, RZ ;  /* 0x000000ffff047224 */ /* 0x008fe200078e00ff */
[C---:B------:R-:W-:Y:S01]  /*2ef20*/  ISETP.GE.U32.AND P1, PT, R16.reuse, 0x4, PT ;  /* 0x000000041000780c */ /* 0x040fe20003f26070 */
[----:B------:R-:W-:Y:S01]  /*2ef30*/  IMAD.MOV.U32 R6, RZ, RZ, RZ ;  /* 0x000000ffff067224 */ /* 0x000fe200078e00ff */
[C---:B------:R-:W-:Y:S01]  /*2ef40*/  ISETP.GE.U32.AND P2, PT, R16.reuse, 0x8, PT ;  /* 0x000000081000780c */ /* 0x040fe20003f46070 */
[----:B--2---:R-:W-:Y:S01]  /*2ef50*/  SHFL.IDX PT, R5, R10, RZ, 0x1f ;  /* 0x00001fff0a057589 */ /* 0x004fe200000e0000 */
[----:B------:R-:W-:-:S03]  /*2ef60*/  ISETP.GE.U32.AND P3, PT, R16, 0x10, PT ;  /* 0x000000101000780c */ /* 0x000fc60003f66070 */
[----:B------:R-:W-:Y:S01]  /*2ef70*/  SHFL.IDX PT, R0, R10, 0x1, 0x1f ;  /* 0x00201f000a007f89 */ /* 0x000fe200000e0000 */
[----:B----4-:R-:W-:Y:S02]  /*2ef80*/  @!P0 IMAD.MOV.U32 R4, RZ, RZ, R8 ;  /* 0x000000ffff048224 */ /* 0x010fe400078e0008 */
[----:B------:R-:W-:Y:S02]  /*2ef90*/  IMAD.MOV.U32 R8, RZ, RZ, RZ ;  /* 0x000000ffff087224 */ /* 0x000fe400078e00ff */
[----:B-----5:R-:W-:Y:S01]  /*2efa0*/  @!P0 IMAD.MOV.U32 R6, RZ, RZ, R2 ;  /* 0x000000ffff068224 */ /* 0x020fe200078e0002 */
        /* <DEDUP_REMOVED lines=18> */
.L_x_6218:
[----:B------:R-:W-:Y:S02]  /*2f0d0*/  ULDC UR4, c[0x0][0xc38] ;  /* 0x00030e0000047ab9 */ /* 0x000fe40000000800 */
[----:B------:R-:W-:-:S04]  /*2f0e0*/  IMAD.U32 R2, RZ, RZ, UR4 ;  /* 0x00000004ff027e24 */ /* 0x000fc8000f8e00ff */
[----:B-1----:R-:W-:-:S04]  /*2f0f0*/  IMAD R9, R9, R2, RZ ;  /* 0x0000000209097224 */ /* 0x002fc800078e02ff */
[----:B------:R-:W-:-:S05]  /*2f100*/  IMAD.IADD R0, R0, 0x1, R9 ;  /* 0x0000000100007824 */ /* 0x000fca00078e0209 */
[----:B------:R-:W-:-:S13]  /*2f110*/  ISETP.GT.AND P4, PT, R0, R5, PT ;  /* 0x000000050000720c */ /* 0x000fda0003f84270 */
[----:B------:R-:W-:Y:S05]  /*2f120*/  @P4 BRA `(.L_x_6116) ;  /* 0x0000000000b04947 */ /* 0x000fea0003800000 */
.L_x_6119:
        /* <DEDUP_REMOVED lines=38> */
.L_x_6226:
[----:B------:R-:W-:Y:S02]  /*2f390*/  ULDC UR4, c[0x0][0xc38] ;  /* 0x00030e0000047ab9 */ /* 0x000fe40000000800 */
[----:B------:R-:W-:-:S04]  /*2f3a0*/  IMAD.U32 R2, RZ, RZ, UR4 ;  /* 0x00000004ff027e24 */ /* 0x000fc8000f8e00ff */
[----:B-1----:R-:W-:-:S04]  /*2f3b0*/  IMAD R9, R9, R2, RZ ;  /* 0x0000000209097224 */ /* 0x002fc800078e02ff */
[----:B------:R-:W-:-:S05]  /*2f3c0*/  IMAD.IADD R0, R9, 0x1, R0 ;  /* 0x0000000109007824 */ /* 0x000fca00078e0200 */
[----:B------:R-:W-:-:S13]  /*2f3d0*/  ISETP.GT.AND P4, PT, R0, R5, PT ;  /* 0x000000050000720c */ /* 0x000fda0003f84270 */
[----:B------:R-:W-:Y:S05]  /*2f3e0*/  @!P4 BRA `(.L_x_6119) ;  /* 0xfffffffc0050c947 */ /* 0x000fea000383ffff */
.L_x_6116:
        /* <DEDUP_REMOVED lines=12> */
.L_x_6231:
[----:B------:R-:W-:-:S13]  /*2f4b0*/  ISETP.NE.AND P0, PT, R0, RZ, PT ;  /* 0x000000ff0000720c */ /* 0x000fda0003f05270 */
[----:B------:R-:W-:Y:S05]  /*2f4c0*/  @!P0 BRA `(.L_x_6121) ;  /* 0x0000000000148947 */ /* 0x000fea0003800000 */
[----:B------:R-:W-:Y:S01]  /*2f4d0*/  UMOV UR4, 0xffffffff ;  /* 0xffffffff00047882 */ /* 0x000fe20000000000 */
[----:B-1----:R-:W-:Y:S02]  /*2f4e0*/  VIADD R3, R3, 0xffffffff ;  /* 0xffffffff03037836 */ /* 0x002fe40000000000 */
[----:B------:R-:W-:Y:S05]  /*2f4f0*/  BRA.DIV UR4, `(.L_x_6122) ;  /* 0x0000003604847947 */ /* 0x000fea000b800000 */
[----:B------:R1:W2:Y:S02]  /*2f500*/  SHFL.IDX PT, R3, R7, R3, 0x1f ;  /* 0x00001f0307037589 */ /* 0x0002a400000e0000 */
.L_x_6234:
[----:B--2---:R-:W-:-:S07]  /*2f510*/  IMAD.MOV.U32 R8, RZ, RZ, R3 ;  /* 0x000000ffff087224 */ /* 0x004fce00078e0003 */
.L_x_6121:
        /* <DEDUP_REMOVED lines=62> */
.L_x_6123:
[----:B-1----:R-:W2:Y:S01]  /*2f900*/  LDL R3, [R1+0xc] ;  /* 0x00000c0001037983 */ /* 0x002ea20000100800 */
[----:B0-----:R-:W2:Y:S02]  /*2f910*/  LDC.64 R6, c[0x0][0xc90] ;  /* 0x00032400ff067b82 */ /* 0x001ea40000000a00 */
        /* <DEDUP_REMOVED lines=61> */
.L_x_6124:
[----:B------:R-:W-:-:S05]  /*2fcf0*/  LOP3.LUT R0, RZ, R0, RZ, 0x33, !PT ;  /* 0x00000000ff007212 */ /* 0x000fca00078e33ff */
[----:B------:R-:W-:-:S05]  /*2fd00*/  IMAD.IADD R0, R4, 0x1, R0 ;  /* 0x0000000104007824 */ /* 0x000fca00078e0200 */
[----:B------:R2:W-:Y:S01]  /*2fd10*/  STL [R1+0x4], R0 ;  /* 0x0000040001007387 */ /* 0x0005e20000100800 */
[----:B------:R-:W-:Y:S05]  /*2fd20*/  BRA `(.L_x_6125) ;  /* 0x0000000000287947 */ /* 0x000fea0003800000 */
.L_x_6117:
        /* <DEDUP_REMOVED lines=10> */
.L_x_6125:
        /* <DEDUP_REMOVED lines=15> */
.L_x_6114:
[----:B------:R-:W2:Y:S01]  /*2fec0*/  LDL R0, [R1+0xc] ;  /* 0x00000c0001007983 */ /* 0x000ea20000100800 */
[----:B------:R-:W-:Y:S02]  /*2fed0*/  ULDC UR4, c[0x0][0xc3c] ;  /* 0x00030f0000047ab9 */ /* 0x000fe40000000800 */
[----:B--2---:R-:W-:-:S13]  /*2fee0*/  ISETP.GE.AND P0, PT, R0, UR4, PT ;  /* 0x0000000400007c0c */ /* 0x004fda000bf06270 */
[----:B------:R-:W-:Y:S05]  /*2fef0*/  @!P0 BRA `(.L_x_6126) ;  /* 0xffffff84008c8947 */ /* 0x000fea000383ffff */
[----:B------:R-:W-:Y:S05]  /*2ff00*/  BSYNC B8 ;  /* 0x0000000000087941 */ /* 0x000fea0003800000 */
.L_x_5972:
        /* <DEDUP_REMOVED lines=12> */
.L_x_6235:
[----:B------:R-:W-:Y:S05]  /*2ffd0*/  BSYNC B0 ;  /* 0x0000000000007941 */ /* 0x000fea0003800000 */
.L_x_6127:
[----:B------:R-:W-:-:S03]  /*2ffe0*/  UMOV UR4, 0xffffffff ;  /* 0xffffffff00047882 */ /* 0x000fc60000000000 */
[----:B------:R-:W-:Y:S05]  /*2fff0*/  BRA.DIV UR4, `(.L_x_6129) ;  /* 0x0000002e04047947 */ /* 0x000fea000b800000 */
[----:B------:R-:W1:Y:S02]  /*30000*/  S2R R2, SR_TID.X ;  /* 0x0000000000027919 */ /* 0x000e640000002100 */
[----:B-1----:R-:W-:-:S04]  /*30010*/  SHF.R.U32.HI R2, RZ, 0x5, R2 ;  /* 0x00000005ff027819 */ /* 0x002fc80000011602 */
[----:B------:R-:W-:-:S05]  /*30020*/  LOP3.LUT R2, R2, 0x3, RZ, 0xc0, !PT ;  /* 0x0000000302027812 */ /* 0x000fca00078ec0ff */
[----:B------:R1:W2:Y:S02]  /*30030*/  SHFL.IDX PT, R14, R2, RZ, 0x1f ;  /* 0x00001fff020e7589 */ /* 0x0002a400000e0000 */
.L_x_6238:
[----:B--2---:R-:W-:-:S13]  /*30040*/  ISETP.NE.AND P0, PT, R14, RZ, PT ;  /* 0x000000ff0e00720c */ /* 0x004fda0003f05270 */
[----:B------:R-:W-:Y:S05]  /*30050*/  @P0 BRA `(.L_x_5731) ;  /* 0x0000000000940947 */ /* 0x000fea0003800000 */
[----:B------:R-:W-:-:S03]  /*30060*/  UMOV UR4, 0xffffffff ;  /* 0xffffffff00047882 */ /* 0x000fc60000000000 */
[----:B------:R-:W-:Y:S05]  /*30070*/  BRA.DIV UR4, `(.L_x_6130) ;  /* 0x0000002e04187947 */ /* 0x000fea000b800000 */
[----:B------:R-:W-:-:S13]  /*30080*/  ELECT P6, URZ, PT ;  /* 0x00000000003f782f */ /* 0x000fda00038c0000 */
.L_x_6241:
        /* <DEDUP_REMOVED lines=8> */
.L_x_6131:
        /* <DEDUP_REMOVED lines=13> */
.L_x_6242:
[----:B------:R-:W1:Y:S02]  /*301e0*/  SYNCS.PHASECHK.TRANS64.TRYWAIT P0, [R7+URZ], R2 ;  /* 0x00000002070075a7 */ /* 0x000e64000800017f */
[----:B-1----:R-:W-:Y:S05]  /*301f0*/  @!P0 BRA `(.L_x_6133) ;  /* 0x0000002800ec8947 */ /* 0x002fea0003800000 */
.L_x_6243:
[----:B------:R-:W-:Y:S05]  /*30200*/  @!P2 BRA `(.L_x_6134) ;  /* 0x000000000004a947 */ /* 0x000fea0003800000 */
[----:B------:R-:W-:Y:S01]  /*30210*/  BPT.TRAP 0x1 ;  /* 0x000000040000795c */ /* 0x000fe20000300000 */
.L_x_6134:
[----:B------:R-:W-:-:S04]  /*30220*/  VIADD R0, R0, 0x36860 ;  /* 0x0003686000007836 */ /* 0x000fc80000000000 */
[----:B------:R-:W-:-:S04]  /*30230*/  IMAD R4, R19, 0x8, R0 ;  /* 0x0000000813047824 */ /* 0x000fc800078e0200 */
[----:B------:R-:W2:Y:S02]  /*30240*/  SYNCS.PHASECHK.TRANS64.TRYWAIT P0, [R4+URZ], R5 ;  /* 0x00000005040075a7 */ /* 0x000ea4000800017f */
[----:B--2---:R-:W-:Y:S05]  /*30250*/  @!P0 BRA `(.L_x_6135) ;  /* 0x0000002800e88947 */ /* 0x004fea0003800000 */
.L_x_6244:
[----:B------:R-:W-:-:S07]  /*30260*/  IMAD R3, R3, 0x8, R0 ;  /* 0x0000000803037824 */ /* 0x000fce00078e0200 */
.L_x_6136:
[----:B---3--:R3:W4:Y:S02]  /*30270*/  SYNCS.PHASECHK.TRANS64.TRYWAIT P0, [R3+URZ], R2 ;  /* 0x00000002030075a7 */ /* 0x008724000800017f */
[----:B----4-:R-:W-:Y:S05]  /*30280*/  @!P0 NANOSLEEP.SYNCS 0x989680 ;  /* 0x009896800000895d */ /* 0x010fea0003900000 */
[----:B------:R-:W4:Y:S02]  /*30290*/  @!P0 SYNCS.PHASECHK.TRANS64 P0, [R3+URZ], R2 ;  /* 0x00000002030085a7 */ /* 0x000f24000800007f */
[----:B----4-:R-:W-:Y:S05]  /*302a0*/  @!P0 BRA `(.L_x_6136) ;  /* 0xfffffffc00f08947 */ /* 0x010fea000383ffff */
.L_x_5731:
[----:B------:R-:W-:Y:S05]  /*302b0*/  BSYNC B9 ;  /* 0x0000000000097941 */ /* 0x000fea0003800000 */
.L_x_5728:
[----:B------:R-:W-:Y:S05]  /*302c0*/  EXIT ;  /* 0x000000000000794d */ /* 0x000fea0003800000 */
.L_x_5751:
[----:B0-----:R0:W1:Y:S02]  /*302d0*/  SYNCS.PHASECHK.TRANS64.TRYWAIT P5, [R96+URZ+0x36890], R97 ;  /* 0x03689061600075a7 */ /* 0x00106400080a017f */
[----:B-1----:R-:W-:Y:S05]  /*302e0*/  @!P5 NANOSLEEP.SYNCS 0x989680 ;  /* 0x009896800000d95d */ /* 0x002fea0003900000 */
[----:B------:R-:W1:Y:S02]  /*302f0*/  @!P5 SYNCS.PHASECHK.TRANS64 P5, [R96+URZ+0x36890], R97 ;  /* 0x036890616000d5a7 */ /* 0x000e6400080a007f */
[----:B-1----:R-:W-:Y:S05]  /*30300*/  @!P5 BRA `(.L_x_5751) ;  /* 0xfffffffc00f0d947 */ /* 0x002fea000383ffff */
[----:B------:R-:W-:Y:S05]  /*30310*/  BRA `(.L_x_6137) ;  /* 0xfffffd3400e87947 */ /* 0x000fea000383ffff */
.L_x_5805:
[----:B-1----:R1:W3:Y:S02]  /*30320*/  SYNCS.PHASECHK.TRANS64.TRYWAIT P5, [R96+URZ+0x36890], R97 ;  /* 0x03689061600075a7 */ /* 0x0022e400080a017f */
[----:B---3--:R-:W-:Y:S05]  /*30330*/  @!P5 NANOSLEEP.SYNCS 0x989680 ;  /* 0x009896800000d95d */ /* 0x008fea0003900000 */
[----:B------:R-:W3:Y:S02]  /*30340*/  @!P5 SYNCS.PHASECHK.TRANS64 P5, [R96+URZ+0x36890], R97 ;  /* 0x036890616000d5a7 */ /* 0x000ee400080a007f */
[----:B---3--:R-:W-:Y:S05]  /*30350*/  @!P5 BRA `(.L_x_5805) ;  /* 0xfffffffc00f0d947 */ /* 0x008fea000383ffff */
[----:B------:R-:W-:Y:S05]  /*30360*/  BRA `(.L_x_6138) ;  /* 0xfffffd6c00487947 */ /* 0x000fea000383ffff */
.L_x_5830:
[----:B-1----:R1:W2:Y:S02]  /*30370*/  SYNCS.PHASECHK.TRANS64.TRYWAIT P3, [R96+URZ+0x36890], R97 ;  /* 0x03689061600075a7 */ /* 0x0022a4000806017f */
[----:B--2---:R-:W-:Y:S05]  /*30380*/  @!P3 NANOSLEEP.SYNCS 0x989680 ;  /* 0x009896800000b95d */ /* 0x004fea0003900000 */
[----:B------:R-:W2:Y:S02]  /*30390*/  @!P3 SYNCS.PHASECHK.TRANS64 P3, [R96+URZ+0x36890], R97 ;  /* 0x036890616000b5a7 */ /* 0x000ea4000806007f */
[----:B--2---:R-:W-:Y:S05]  /*303a0*/  @!P3 BRA `(.L_x_5830) ;  /* 0xfffffffc00f0b947 */ /* 0x004fea000383ffff */
[----:B------:R-:W-:Y:S05]  /*303b0*/  BRA `(.L_x_6139) ;  /* 0xfffffd9c00e47947 */ /* 0x000fea000383ffff */
.L_x_5836:
[----:B0-----:R0:W1:Y:S02]  /*303c0*/  SYNCS.PHASECHK.TRANS64.TRYWAIT P2, [R96+URZ+0x368b0], R97 ;  /* 0x0368b061600075a7 */ /* 0x001064000804017f */
[----:B-1----:R-:W-:Y:S05]  /*303d0*/  @!P2 NANOSLEEP.SYNCS 0x989680 ;  /* 0x009896800000a95d */ /* 0x002fea0003900000 */
[----:B------:R-:W1:Y:S02]  /*303e0*/  @!P2 SYNCS.PHASECHK.TRANS64 P2, [R96+URZ+0x368b0], R97 ;  /* 0x0368b0616000a5a7 */ /* 0x000e64000804007f */
[----:B-1----:R-:W-:Y:S05]  /*303f0*/  @!P2 BRA `(.L_x_5836) ;  /* 0xfffffffc00f0a947 */ /* 0x002fea000383ffff */
[----:B------:R-:W-:Y:S05]  /*30400*/  BRA `(.L_x_6140) ;  /* 0xfffffda000fc7947 */ /* 0x000fea000383ffff */
.L_x_5856:
        /* <DEDUP_REMOVED lines=8> */
.L_x_6142:
[----:B------:R-:W-:Y:S05]  /*30490*/  BSYNC B1 ;  /* 0x0000000000017941 */ /* 0x000fea0003800000 */
.L_x_6141:
        /* <DEDUP_REMOVED lines=8> */
.L_x_6143:
[----:B------:R-:W-:Y:S02]  /*30520*/  IMAD.MOV.U32 R13, RZ, RZ, R63 ;  /* 0x000000ffff0d7224 */ /* 0x000fe400078e003f */
[----:B------:R-:W-:-:S07]  /*30530*/  IMAD.MOV.U32 R6, RZ, RZ, R14 ;  /* 0x000000ffff067224 */ /* 0x000fce00078e000e */
[----:B------:R-:W-:Y:S05]  /*30540*/  WARPSYNC.COLLECTIVE R15, `(.L_x_6144) ;  /* 0x000000000f087348 */ /* 0x000fea0003c00000 */
[----:B------:R0:W1:Y:S02]  /*30550*/  SHFL.IDX P6, R14, R13, R12, R11 ;  /* 0x0000000c0d0e7389 */ /* 0x00006400000c000b */
[----:B01----:R-:W-:Y:S01]  /*30560*/  ENDCOLLECTIVE ;  /* 0x000000000000791b */ /* 0x003fe20003800000 */
.L_x_6144:
[----:B------:R-:W-:Y:S02]  /*30570*/  IMAD.MOV.U32 R13, RZ, RZ, R3 ;  /* 0x000000ffff0d7224 */ /* 0x000fe400078e0003 */
[----:B------:R-:W-:-:S07]  /*30580*/  IMAD.MOV.U32 R7, RZ, RZ, R14 ;  /* 0x000000ffff077224 */ /* 0x000fce00078e000e */
[----:B------:R-:W-:Y:S05]  /*30590*/  WARPSYNC.COLLECTIVE R15, `(.L_x_6145) ;  /* 0x000000000f087348 */ /* 0x000fea0003c00000 */
[----:B------:R0:W1:Y:S02]  /*305a0*/  SHFL.IDX P6, R14, R13, R12, R11 ;  /* 0x0000000c0d0e7389 */ /* 0x00006400000c000b */
[----:B01----:R-:W-:Y:S01]  /*305b0*/  ENDCOLLECTIVE ;  /* 0x000000000000791b */ /* 0x003fe20003800000 */
.L_x_6145:
[----:B------:R-:W-:Y:S05]  /*305c0*/  BRA `(.L_x_6146) ;  /* 0xfffffdb400c07947 */ /* 0x000fea000383ffff */
.L_x_5859:
        /* <DEDUP_REMOVED lines=8> */
.L_x_6148:
[----:B------:R-:W-:Y:S05]  /*30650*/  BSYNC B1 ;  /* 0x0000000000017941 */ /* 0x000fea0003800000 */
.L_x_6147:
        /* <DEDUP_REMOVED lines=8> */
.L_x_6149:
[----:B------:R-:W-:Y:S02]  /*306e0*/  IMAD.MOV.U32 R13, RZ, RZ, R63 ;  /* 0x000000ffff0d7224 */ /* 0x000fe400078e003f */
[----:B------:R-:W-:-:S07]  /*306f0*/  IMAD.MOV.U32 R65, RZ, RZ, R14 ;  /* 0x000000ffff417224 */ /* 0x000fce00078e000e */
[----:B------:R-:W-:Y:S05]  /*30700*/  WARPSYNC.COLLECTIVE R15, `(.L_x_6150) ;  /* 0x000000000f087348 */ /* 0x000fea0003c00000 */
[----:B------:R0:W1:Y:S02]  /*30710*/  SHFL.IDX P6, R14, R13, R12, R11 ;  /* 0x0000000c0d0e7389 */ /* 0x00006400000c000b */
[----:B01----:R-:W-:Y:S01]  /*30720*/  ENDCOLLECTIVE ;  /* 0x000000000000791b */ /* 0x003fe20003800000 */
.L_x_6150:
[----:B------:R-:W-:Y:S02]  /*30730*/  IMAD.MOV.U32 R13, RZ, RZ, R3 ;  /* 0x000000ffff0d7224 */ /* 0x000fe400078e0003 */
[----:B------:R-:W-:-:S07]  /*30740*/  IMAD.MOV.U32 R63, RZ, RZ, R14 ;  /* 0x000000ffff3f7224 */ /* 0x000fce00078e000e */
[----:B------:R-:W-:Y:S05]  /*30750*/  WARPSYNC.COLLECTIVE R15, `(.L_x_6151) ;  /* 0x000000000f087348 */ /* 0x000fea0003c00000 */
[----:B------:R0:W1:Y:S02]  /*30760*/  SHFL.IDX P6, R14, R13, R12, R11 ;  /* 0x0000000c0d0e7389 */ /* 0x00006400000c000b */
[----:B01----:R-:W-:Y:S01]  /*30770*/  ENDCOLLECTIVE ;  /* 0x000000000000791b */ /* 0x003fe20003800000 */
.L_x_6151:
[----:B------:R-:W-:Y:S01]  /*30780*/  IMAD.MOV.U32 R62, RZ, RZ, R14 ;  /* 0x000000ffff3e7224 */ /* 0x000fe200078e000e */
[----:B------:R-:W-:Y:S06]  /*30790*/  BRA `(.L_x_6152) ;  /* 0xfffffdbc00787947 */ /* 0x000fec000383ffff */
.L_x_5863:
[----:B0-----:R0:W1:Y:S02]  /*307a0*/  SYNCS.PHASECHK.TRANS64.TRYWAIT P0, [R16+URZ+0x36800], R5 ;  /* 0x03680005100075a7 */ /* 0x001064000800017f */
[----:B-1----:R-:W-:Y:S05]  /*307b0*/  @!P0 NANOSLEEP.SYNCS 0x989680 ;  /* 0x009896800000895d */ /* 0x002fea0003900000 */
[----:B------:R-:W1:Y:S02]  /*307c0*/  @!P0 SYNCS.PHASECHK.TRANS64 P0, [R16+URZ+0x36800], R5 ;  /* 0x03680005100085a7 */ /* 0x000e64000800007f */
[----:B-1----:R-:W-:Y:S05]  /*307d0*/  @!P0 BRA `(.L_x_5863) ;  /* 0xfffffffc00f08947 */ /* 0x002fea000383ffff */
[----:B------:R-:W-:Y:S05]  /*307e0*/  BRA `(.L_x_6153) ;  /* 0xfffffdc400c07947 */ /* 0x000fea000383ffff */
.L_x_5887:
        /* <DEDUP_REMOVED lines=8> */
.L_x_6155:
[----:B------:R-:W-:Y:S05]  /*30870*/  BSYNC B1 ;  /* 0x0000000000017941 */ /* 0x000fea0003800000 */
.L_x_6154:
        /* <DEDUP_REMOVED lines=8> */
.L_x_6156:
[----:B------:R-:W-:Y:S02]  /*30900*/  IMAD.MOV.U32 R9, RZ, RZ, R5 ;  /* 0x000000ffff097224 */ /* 0x000fe400078e0005 */
[----:B------:R-:W-:Y:S02]  /*30910*/  IMAD.MOV.U32 R13, RZ, RZ, R71 ;  /* 0x000000ffff0d7224 */ /* 0x000fe400078e0047 */
[----:B------:R-:W-:-:S07]  /*30920*/  IMAD.MOV.U32 R4, RZ, RZ, R14 ;  /* 0x000000ffff047224 */ /* 0x000fce00078e000e */
[----:B------:R-:W-:Y:S05]  /*30930*/  WARPSYNC.COLLECTIVE R15, `(.L_x_6157) ;  /* 0x000000000f087348 */ /* 0x000fea0003c00000 */
[----:B------:R0:W1:Y:S02]  /*30940*/  SHFL.IDX P6, R14, R13, R12, R11 ;  /* 0x0000000c0d0e7389 */ /* 0x00006400000c000b */
[----:B01----:R-:W-:Y:S01]  /*30950*/  ENDCOLLECTIVE ;  /* 0x000000000000791b */ /* 0x003fe20003800000 */
.L_x_6157:
[----:B------:R-:W-:Y:S02]  /*30960*/  IMAD.MOV.U32 R8, RZ, RZ, R4 ;  /* 0x000000ffff087224 */ /* 0x000fe400078e0004 */
[----:B------:R-:W-:Y:S02]  /*30970*/  IMAD.MOV.U32 R13, RZ, RZ, R70 ;  /* 0x000000ffff0d7224 */ /* 0x000fe400078e0046 */
[----:B------:R-:W-:-:S07]  /*30980*/  IMAD.MOV.U32 R7, RZ, RZ, R14 ;  /* 0x000000ffff077224 */ /* 0x000fce00078e000e */
[----:B------:R-:W-:Y:S05]  /*30990*/  WARPSYNC.COLLECTIVE R15, `(.L_x_6158) ;  /* 0x000000000f087348 */ /* 0x000fea0003c00000 */
[----:B------:R0:W1:Y:S02]  /*309a0*/  SHFL.IDX P6, R14, R13, R12, R11 ;  /* 0x0000000c0d0e7389 */ /* 0x00006400000c000b */
[----:B01----:R-:W-:Y:S01]  /*309b0*/  ENDCOLLECTIVE ;  /* 0x000000000000791b */ /* 0x003fe20003800000 */
.L_x_6158:
[----:B------:R-:W-:Y:S05]  /*309c0*/  BRA `(.L_x_6159) ;  /* 0xfffffdec00787947 */ /* 0x000fea000383ffff */
.L_x_5890:
        /* <DEDUP_REMOVED lines=8> */
.L_x_6161:
[----:B------:R-:W-:Y:S05]  /*30a50*/  BSYNC B1 ;  /* 0x0000000000017941 */ /* 0x000fea0003800000 */
.L_x_6160:
        /* <DEDUP_REMOVED lines=8> */
.L_x_6162:
[----:B------:R-:W-:Y:S02]  /*30ae0*/  IMAD.MOV.U32 R13, RZ, RZ, R71 ;  /* 0x000000ffff0d7224 */ /* 0x000fe400078e0047 */
[----:B------:R-:W-:-:S07]  /*30af0*/  IMAD.MOV.U32 R62, RZ, RZ, R14 ;  /* 0x000000ffff3e7224 */ /* 0x000fce00078e000e */
[----:B------:R-:W-:Y:S05]  /*30b00*/  WARPSYNC.COLLECTIVE R15, `(.L_x_6163) ;  /* 0x000000000f087348 */ /* 0x000fea0003c00000 */
[----:B------:R0:W1:Y:S02]  /*30b10*/  SHFL.IDX P6, R14, R13, R12, R11 ;  /* 0x0000000c0d0e7389 */ /* 0x00006400000c000b */
[----:B01----:R-:W-:Y:S01]  /*30b20*/  ENDCOLLECTIVE ;  /* 0x000000000000791b */ /* 0x003fe20003800000 */
.L_x_6163:
[----:B------:R-:W-:Y:S02]  /*30b30*/  IMAD.MOV.U32 R13, RZ, RZ, R70 ;  /* 0x000000ffff0d7224 */ /* 0x000fe400078e0046 */
[----:B------:R-:W-:-:S07]  /*30b40*/  IMAD.MOV.U32 R71, RZ, RZ, R14 ;  /* 0x000000ffff477224 */ /* 0x000fce00078e000e */
[----:B------:R-:W-:Y:S05]  /*30b50*/  WARPSYNC.COLLECTIVE R15, `(.L_x_6164) ;  /* 0x000000000f087348 */ /* 0x000fea0003c00000 */
[----:B------:R0:W1:Y:S02]  /*30b60*/  SHFL.IDX P6, R14, R13, R12, R11 ;  /* 0x0000000c0d0e7389 */ /* 0x00006400000c000b */
[----:B01----:R-:W-:Y:S01]  /*30b70*/  ENDCOLLECTIVE ;  /* 0x000000000000791b */ /* 0x003fe20003800000 */
.L_x_6164:
[----:B------:R-:W-:Y:S01]  /*30b80*/  IMAD.MOV.U32 R70, RZ, RZ, R14 ;  /* 0x000000ffff467224 */ /* 0x000fe200078e000e */
[----:B------:R-:W-:Y:S06]  /*30b90*/  BRA `(.L_x_6165) ;  /* 0xfffffdf000a07947 */ /* 0x000fec000383ffff */
.L_x_5894:
[----:B0-----:R0:W1:Y:S02]  /*30ba0*/  SYNCS.PHASECHK.TRANS64.TRYWAIT P0, [R16+URZ+0x36800], R61 ;  /* 0x0368003d100075a7 */ /* 0x001064000800017f */
[----:B-1----:R-:W-:Y:S05]  /*30bb0*/  @!P0 NANOSLEEP.SYNCS 0x989680 ;  /* 0x009896800000895d */ /* 0x002fea0003900000 */
[----:B------:R-:W1:Y:S02]  /*30bc0*/  @!P0 SYNCS.PHASECHK.TRANS64 P0, [R16+URZ+0x36800], R61 ;  /* 0x0368003d100085a7 */ /* 0x000e64000800007f */
[----:B-1----:R-:W-:Y:S05]  /*30bd0*/  @!P0 BRA `(.L_x_5894) ;  /* 0xfffffffc00f08947 */ /* 0x002fea000383ffff */
[----:B------:R-:W-:Y:S05]  /*30be0*/  BRA `(.L_x_6166) ;  /* 0xfffffdf800207947 */ /* 0x000fea000383ffff */
.L_x_5908:
[----:B-1----:R1:W2:Y:S02]  /*30bf0*/  SYNCS.PHASECHK.TRANS64.TRYWAIT P2, [R3+URZ+0x36830], R0 ;  /* 0x03683000030075a7 */ /* 0x0022a4000804017f */
[----:B--2---:R-:W-:Y:S05]  /*30c00*/  @!P2 NANOSLEEP.SYNCS 0x989680 ;  /* 0x009896800000a95d */ /* 0x004fea0003900000 */
[----:B------:R-:W2:Y:S02]  /*30c10*/  @!P2 SYNCS.PHASECHK.TRANS64 P2, [R3+URZ+0x36830], R0 ;  /* 0x036830000300a5a7 */ /* 0x000ea4000804007f */
[----:B--2---:R-:W-:Y:S05]  /*30c20*/  @!P2 BRA `(.L_x_5908) ;  /* 0xfffffffc00f0a947 */ /* 0x004fea000383ffff */
[----:B------:R-:W-:Y:S05]  /*30c30*/  BRA `(.L_x_5907) ;  /* 0xfffffe24002c7947 */ /* 0x000fea000383ffff */
.L_x_5915:
[----:B-1----:R1:W2:Y:S02]  /*30c40*/  SYNCS.PHASECHK.TRANS64.TRYWAIT P3, [R13+URZ+0x36830], R4 ;  /* 0x036830040d0075a7 */ /* 0x0022a4000806017f */
[----:B--2---:R-:W-:Y:S05]  /*30c50*/  @!P3 NANOSLEEP.SYNCS 0x989680 ;  /* 0x009896800000b95d */ /* 0x004fea0003900000 */
[----:B------:R-:W2:Y:S02]  /*30c60*/  @!P3 SYNCS.PHASECHK.TRANS64 P3, [R13+URZ+0x36830], R4 ;  /* 0x036830040d00b5a7 */ /* 0x000ea4000806007f */
[----:B--2---:R-:W-:Y:S05]  /*30c70*/  @!P3 BRA `(.L_x_5915) ;  /* 0xfffffffc00f0b947 */ /* 0x004fea000383ffff */
[----:B------:R-:W-:Y:S05]  /*30c80*/  BRA `(.L_x_5914) ;  /* 0xfffffe7400107947 */ /* 0x000fea000383ffff */
.L_x_5920:
[----:B-1----:R1:W2:Y:S02]  /*30c90*/  SYNCS.PHASECHK.TRANS64.TRYWAIT P3, [R11+URZ+0x36850], R0 ;  /* 0x036850000b0075a7 */ /* 0x0022a4000806017f */
[----:B--2---:R-:W-:Y:S05]  /*30ca0*/  @!P3 NANOSLEEP.SYNCS 0x989680 ;  /* 0x009896800000b95d */ /* 0x004fea0003900000 */
[----:B------:R-:W2:Y:S02]  /*30cb0*/  @!P3 SYNCS.PHASECHK.TRANS64 P3, [R11+URZ+0x36850], R0 ;  /* 0x036850000b00b5a7 */ /* 0x000ea4000806007f */
[----:B--2---:R-:W-:Y:S05]  /*30cc0*/  @!P3 BRA `(.L_x_5920) ;  /* 0xfffffffc00f0b947 */ /* 0x004fea000383ffff */
[----:B------:R-:W-:Y:S05]  /*30cd0*/  BRA `(.L_x_5919) ;  /* 0xfffffea800ac7947 */ /* 0x000fea000383ffff */
.L_x_5928:
[----:B-1----:R1:W2:Y:S02]  /*30ce0*/  SYNCS.PHASECHK.TRANS64.TRYWAIT P2, [R4+URZ+0x36830], R5 ;  /* 0x03683005040075a7 */ /* 0x0022a4000804017f */
[----:B--2---:R-:W-:Y:S05]  /*30cf0*/  @!P2 NANOSLEEP.SYNCS 0x989680 ;  /* 0x009896800000a95d */ /* 0x004fea0003900000 */
[----:B------:R-:W2:Y:S02]  /*30d00*/  @!P2 SYNCS.PHASECHK.TRANS64 P2, [R4+URZ+0x36830], R5 ;  /* 0x036830050400a5a7 */ /* 0x000ea4000804007f */
[----:B--2---:R-:W-:Y:S05]  /*30d10*/  @!P2 BRA `(.L_x_5928) ;  /* 0xfffffffc00f0a947 */ /* 0x004fea000383ffff */
[----:B------:R-:W-:Y:S05]  /*30d20*/  BRA `(.L_x_5927) ;  /* 0xfffffec800587947 */ /* 0x000fea000383ffff */
.L_x_5933:
[----:B-1----:R1:W2:Y:S02]  /*30d30*/  SYNCS.PHASECHK.TRANS64.TRYWAIT P2, [R11+URZ+0x36850], R0 ;  /* 0x036850000b0075a7 */ /* 0x0022a4000804017f */
[----:B--2---:R-:W-:Y:S05]  /*30d40*/  @!P2 NANOSLEEP.SYNCS 0x989680 ;  /* 0x009896800000a95d */ /* 0x004fea0003900000 */
[----:B------:R-:W2:Y:S02]  /*30d50*/  @!P2 SYNCS.PHASECHK.TRANS64 P2, [R11+URZ+0x36850], R0 ;  /* 0x036850000b00a5a7 */ /* 0x000ea4000804007f */
[----:B--2---:R-:W-:Y:S05]  /*30d60*/  @!P2 BRA `(.L_x_5933) ;  /* 0xfffffffc00f0a947 */ /* 0x004fea000383ffff */
[----:B------:R-:W-:Y:S05]  /*30d70*/  BRA `(.L_x_5932) ;  /* 0xfffffefc00f47947 */ /* 0x000fea000383ffff */
.L_x_5939:
[----:B-1----:R1:W2:Y:S02]  /*30d80*/  SYNCS.PHASECHK.TRANS64.TRYWAIT P0, [R8+URZ+0x36850], R3 ;  /* 0x03685003080075a7 */ /* 0x0022a4000800017f */
[----:B--2---:R-:W-:Y:S05]  /*30d90*/  @!P0 NANOSLEEP.SYNCS 0x989680 ;  /* 0x009896800000895d */ /* 0x004fea0003900000 */
[----:B------:R-:W2:Y:S02]  /*30da0*/  @!P0 SYNCS.PHASECHK.TRANS64 P0, [R8+URZ+0x36850], R3 ;  /* 0x03685003080085a7 */ /* 0x000ea4000800007f */
[----:B--2---:R-:W-:Y:S05]  /*30db0*/  @!P0 BRA `(.L_x_5939) ;  /* 0xfffffffc00f08947 */ /* 0x004fea000383ffff */
[----:B------:R-:W-:Y:S05]  /*30dc0*/  BRA `(.L_x_5938) ;  /* 0xffffff1800f07947 */ /* 0x000fea000383ffff */
.L_x_5980:
        /* <DEDUP_REMOVED lines=11> */
.L_x_6168:
[----:B------:R-:W-:Y:S05]  /*30e80*/  BSYNC B1 ;  /* 0x0000000000017941 */ /* 0x000fea0003800000 */
.L_x_6167:
[----:B------:R-:W-:Y:S05]  /*30e90*/  BRA `(.L_x_6169) ;  /* 0xffffff80006c7947 */ /* 0x000fea000383ffff */
.L_x_5982:
[----:B------:R-:W-:Y:S01]  /*30ea0*/  BSSY B1, `(.L_x_6170) ;  /* 0x0000006000017945 */ /* 0x000fe20003800000 */
[----:B------:R-:W-:-:S07]  /*30eb0*/  IMAD.MOV.U32 R15, RZ, RZ, -0x1 ;  /* 0xffffffffff0f7424 */ /* 0x000fce00078e00ff */
[----:B0-----:R-:W-:Y:S05]  /*30ec0*/  WARPSYNC.COLLECTIVE R15, `(.L_x_6171) ;  /* 0x000000000f0c7348 */ /* 0x001fea0003c00000 */
[----:B------:R-:W-:Y:S02]  /*30ed0*/  ELECT P6, UR62, PT ;  /* 0x00000000003e782f */ /* 0x000fe400038c0000 */
[----:B------:R-:W-:Y:S01]  /*30ee0*/  MOV R14, UR62 ;  /* 0x0000003e000e7c02 */ /* 0x000fe20008000f00 */
[----:B0-----:R-:W-:Y:S10]  /*30ef0*/  ENDCOLLECTIVE ;  /* 0x000000000000791b */ /* 0x001ff40003800000 */
.L_x_6171:
[----:B------:R-:W-:Y:S05]  /*30f00*/  BSYNC B1 ;  /* 0x0000000000017941 */ /* 0x000fea0003800000 */
.L_x_6170:
[----:B------:R-:W-:Y:S01]  /*30f10*/  PLOP3.LUT P2, PT, P6, PT, PT, 0x80, 0x0 ;  /* 0x000000000000781c */ /* 0x000fe2000374f070 */
[----:B------:R-:W-:-:S12]  /*30f20*/  BRA `(.L_x_5981) ;  /* 0xffffff8000607947 */ /* 0x000fd8000383ffff */
.L_x_5984:
[----:B0-----:R0:W1:Y:S02]  /*30f30*/  SYNCS.PHASECHK.TRANS64.TRYWAIT P0, [R18+URZ+0x36820], R2 ;  /* 0x03682002120075a7 */ /* 0x001064000800017f */
[----:B-1----:R-:W-:Y:S05]  /*30f40*/  @!P0 NANOSLEEP.SYNCS 0x989680 ;  /* 0x009896800000895d */ /* 0x002fea0003900000 */
[----:B------:R-:W1:Y:S02]  /*30f50*/  @!P0 SYNCS.PHASECHK.TRANS64 P0, [R18+URZ+0x36820], R2 ;  /* 0x03682002120085a7 */ /* 0x000e64000800007f */
[----:B-1----:R-:W-:Y:S05]  /*30f60*/  @!P0 BRA `(.L_x_5984) ;  /* 0xfffffffc00f08947 */ /* 0x002fea000383ffff */
[----:B------:R-:W-:Y:S05]  /*30f70*/  BRA `(.L_x_6172) ;  /* 0xffffff8000707947 */ /* 0x000fea000383ffff */
.L_x_5988:
[----:B-1----:R1:W2:Y:S02]  /*30f80*/  SYNCS.PHASECHK.TRANS64.TRYWAIT P0, [R5+URZ+0x368a0], R8 ;  /* 0x0368a008050075a7 */ /* 0x0022a4000800017f */
[----:B--2---:R-:W-:Y:S05]  /*30f90*/  @!P0 NANOSLEEP.SYNCS 0x989680 ;  /* 0x009896800000895d */ /* 0x004fea0003900000 */
[----:B------:R-:W2:Y:S02]  /*30fa0*/  @!P0 SYNCS.PHASECHK.TRANS64 P0, [R5+URZ+0x368a0], R8 ;  /* 0x0368a008050085a7 */ /* 0x000ea4000800007f */
[----:B--2---:R-:W-:Y:S05]  /*30fb0*/  @!P0 BRA `(.L_x_5988) ;  /* 0xfffffffc00f08947 */ /* 0x004fea000383ffff */
[----:B------:R-:W-:Y:S05]  /*30fc0*/  BRA `(.L_x_6173) ;  /* 0xffffff8000907947 */ /* 0x000fea000383ffff */
.L_x_5995:
[----:B0-----:R0:W2:Y:S02]  /*30fd0*/  SYNCS.PHASECHK.TRANS64.TRYWAIT P0, [R5+URZ+0x368c0], R8 ;  /* 0x0368c008050075a7 */ /* 0x0010a4000800017f */
[----:B--2---:R-:W-:Y:S05]  /*30fe0*/  @!P0 NANOSLEEP.SYNCS 0x989680 ;  /* 0x009896800000895d */ /* 0x004fea0003900000 */
[----:B------:R-:W2:Y:S02]  /*30ff0*/  @!P0 SYNCS.PHASECHK.TRANS64 P0, [R5+URZ+0x368c0], R8 ;  /* 0x0368c008050085a7 */ /* 0x000ea4000800007f */
[----:B--2---:R-:W-:Y:S05]  /*31000*/  @!P0 BRA `(.L_x_5995) ;  /* 0xfffffffc00f08947 */ /* 0x004fea000383ffff */
[----:B------:R-:W-:Y:S05]  /*31010*/  BRA `(.L_x_6174) ;  /* 0xffffff84008c7947 */ /* 0x000fea000383ffff */
.L_x_6004:
[----:B0-----:R0:W1:Y:S02]  /*31020*/  SYNCS.PHASECHK.TRANS64.TRYWAIT P0, [R6+URZ+0x368a0], R5 ;  /* 0x0368a005060075a7 */ /* 0x001064000800017f */
[----:B-1----:R-:W-:Y:S05]  /*31030*/  @!P0 NANOSLEEP.SYNCS 0x989680 ;  /* 0x009896800000895d */ /* 0x002fea0003900000 */
[----:B------:R-:W1:Y:S02]  /*31040*/  @!P0 SYNCS.PHASECHK.TRANS64 P0, [R6+URZ+0x368a0], R5 ;  /* 0x0368a005060085a7 */ /* 0x000e64000800007f */
[----:B-1----:R-:W-:Y:S05]  /*31050*/  @!P0 BRA `(.L_x_6004) ;  /* 0xfffffffc00f08947 */ /* 0x002fea000383ffff */
[----:B------:R-:W-:Y:S05]  /*31060*/  BRA `(.L_x_6175) ;  /* 0xffffff8800d47947 */ /* 0x000fea000383ffff */
.L_x_6011:
[----:B-1----:R1:W2:Y:S02]  /*31070*/  SYNCS.PHASECHK.TRANS64.TRYWAIT P0, [R6+URZ+0x368c0], R5 ;  /* 0x0368c005060075a7 */ /* 0x0022a4000800017f */
[----:B--2---:R-:W-:Y:S05]  /*31080*/  @!P0 NANOSLEEP.SYNCS 0x989680 ;  /* 0x009896800000895d */ /* 0x004fea0003900000 */
[----:B------:R-:W2:Y:S02]  /*31090*/  @!P0 SYNCS.PHASECHK.TRANS64 P0, [R6+URZ+0x368c0], R5 ;  /* 0x0368c005060085a7 */ /* 0x000ea4000800007f */
[----:B--2---:R-:W-:Y:S05]  /*310a0*/  @!P0 BRA `(.L_x_6011) ;  /* 0xfffffffc00f08947 */ /* 0x004fea000383ffff */
[----:B------:R-:W-:Y:S05]  /*310b0*/  BRA `(.L_x_6176) ;  /* 0xffffff8c00cc7947 */ /* 0x000fea000383ffff */
.L_x_6028:
        /* <DEDUP_REMOVED lines=11> */
.L_x_6178:
[----:B------:R-:W-:Y:S05]  /*31170*/  BSYNC B0 ;  /* 0x0000000000007941 */ /* 0x000fea0003800000 */
.L_x_6177:
[----:B------:R-:W-:Y:S05]  /*31180*/  BRA `(.L_x_6179) ;  /* 0xffffff9c00407947 */ /* 0x000fea000383ffff */
.L_x_6030:
[----:B------:R-:W-:Y:S01]  /*31190*/  BSSY B0, `(.L_x_6180) ;  /* 0x0000006000007945 */ /* 0x000fe20003800000 */
[----:B------:R-:W-:-:S07]  /*311a0*/  IMAD.MOV.U32 R15, RZ, RZ, -0x1 ;  /* 0xffffffffff0f7424 */ /* 0x000fce00078e00ff */
[----:B0-----:R-:W-:Y:S05]  /*311b0*/  WARPSYNC.COLLECTIVE R15, `(.L_x_6181) ;  /* 0x000000000f0c7348 */ /* 0x001fea0003c00000 */
[----:B------:R-:W-:Y:S02]  /*311c0*/  ELECT P6, UR62, PT ;  /* 0x00000000003e782f */ /* 0x000fe400038c0000 */
[----:B------:R-:W-:Y:S01]  /*311d0*/  MOV R14, UR62 ;  /* 0x0000003e000e7c02 */ /* 0x000fe20008000f00 */
[----:B0-----:R-:W-:Y:S10]  /*311e0*/  ENDCOLLECTIVE ;  /* 0x000000000000791b */ /* 0x001ff40003800000 */
.L_x_6181:
[----:B------:R-:W-:Y:S05]  /*311f0*/  BSYNC B0 ;  /* 0x0000000000007941 */ /* 0x000fea0003800000 */
.L_x_6180:
[----:B------:R-:W-:Y:S05]  /*31200*/  BRA `(.L_x_6182) ;  /* 0xffffff9c004c7947 */ /* 0x000fea000383ffff */
.L_x_6032:
[----:B0-----:R0:W1:Y:S02]  /*31210*/  SYNCS.PHASECHK.TRANS64.TRYWAIT P0, [R0+URZ+0x36840], R2 ;  /* 0x03684002000075a7 */ /* 0x001064000800017f */
[----:B-1----:R-:W-:Y:S05]  /*31220*/  @!P0 NANOSLEEP.SYNCS 0x989680 ;  /* 0x009896800000895d */ /* 0x002fea0003900000 */
[----:B------:R-:W1:Y:S02]  /*31230*/  @!P0 SYNCS.PHASECHK.TRANS64 P0, [R0+URZ+0x36840], R2 ;  /* 0x03684002000085a7 */ /* 0x000e64000800007f */
[----:B-1----:R-:W-:Y:S05]  /*31240*/  @!P0 BRA `(.L_x_6032) ;  /* 0xfffffffc00f08947 */ /* 0x002fea000383ffff */
[----:B------:R-:W-:Y:S05]  /*31250*/  BRA `(.L_x_6183) ;  /* 0xffffff9c00ac7947 */ /* 0x000fea000383ffff */
.L_x_6036:
        /* <DEDUP_REMOVED lines=9> */
.L_x_6184:
[----:B------:R-:W-:Y:S02]  /*312f0*/  IMAD.MOV.U32 R13, RZ, RZ, R4 ;  /* 0x000000ffff0d7224 */ /* 0x000fe400078e0004 */
[----:B------:R-:W-:-:S07]  /*31300*/  IMAD.MOV.U32 R6, RZ, RZ, R14 ;  /* 0x000000ffff067224 */ /* 0x000fce00078e000e */
[----:B------:R-:W-:Y:S05]  /*31310*/  WARPSYNC.COLLECTIVE R15, `(.L_x_6185) ;  /* 0x000000000f087348 */ /* 0x000fea0003c00000 */
[----:B------:R0:W1:Y:S02]  /*31320*/  SHFL.IDX P6, R14, R13, R12, R11 ;  /* 0x0000000c0d0e7389 */ /* 0x00006400000c000b */
[----:B01----:R-:W-:Y:S01]  /*31330*/  ENDCOLLECTIVE ;  /* 0x000000000000791b */ /* 0x003fe20003800000 */
.L_x_6185:
[----:B------:R-:W-:-:S04]  /*31340*/  LOP3.LUT R5, R5, 0x7f, RZ, 0xc0, !PT ;  /* 0x0000007f05057812 */ /* 0x000fc800078ec0ff */
[----:B------:R-:W-:Y:S01]  /*31350*/  SHF.R.U32.HI R0, RZ, 0x3, R5 ;  /* 0x00000003ff007819 */ /* 0x000fe20000011605 */
[----:B------:R-:W-:Y:S02]  /*31360*/  IMAD R2, R9, R7, RZ ;  /* 0x0000000709027224 */ /* 0x000fe400078e02ff */
[----:B------:R0:W5:Y:S02]  /*31370*/  LDL R9, [R1+0x30] ;  /* 0x0000300001097983 */ /* 0x0001640000100800 */
[----:B------:R-:W-:Y:S02]  /*31380*/  IMAD R0, R10, 0x80, R0 ;  /* 0x000000800a007824 */ /* 0x000fe400078e0200 */
        /* <DEDUP_REMOVED lines=8> */
.L_x_6186:
        /* <DEDUP_REMOVED lines=17> */
.L_x_6187:
[----:B------:R-:W-:Y:S02]  /*31520*/  IMAD.MOV.U32 R13, RZ, RZ, R3 ;  /* 0x000000ffff0d7224 */ /* 0x000fe400078e0003 */
[----:B------:R-:W-:Y:S02]  /*31530*/  IMAD.MOV.U32 R12, RZ, RZ, 0x2 ;  /* 0x00000002ff0c7424 */ /* 0x000fe400078e00ff */
[----:B------:R-:W-:-:S07]  /*31540*/  IMAD.MOV.U32 R5, RZ, RZ, R14 ;  /* 0x000000ffff057224 */ /* 0x000fce00078e000e */
[----:B------:R-:W-:Y:S05]  /*31550*/  WARPSYNC.COLLECTIVE R15, `(.L_x_6188) ;  /* 0x000000000f087348 */ /* 0x000fea0003c00000 */
[----:B------:R0:W1:Y:S02]  /*31560*/  SHFL.IDX P6, R14, R13, R12, R11 ;  /* 0x0000000c0d0e7389 */ /* 0x00006400000c000b */
[----:B01----:R-:W-:Y:S01]  /*31570*/  ENDCOLLECTIVE ;  /* 0x000000000000791b */ /* 0x003fe20003800000 */
.L_x_6188:
        /* <DEDUP_REMOVED lines=17> */
.L_x_6189:
[----:B------:R-:W-:Y:S02]  /*31690*/  IMAD.MOV.U32 R13, RZ, RZ, R3 ;  /* 0x000000ffff0d7224 */ /* 0x000fe400078e0003 */
[----:B------:R-:W-:Y:S02]  /*316a0*/  IMAD.MOV.U32 R12, RZ, RZ, 0x3 ;  /* 0x00000003ff0c7424 */ /* 0x000fe400078e00ff */
[----:B------:R-:W-:-:S07]  /*316b0*/  IMAD.MOV.U32 R5, RZ, RZ, R14 ;  /* 0x000000ffff057224 */ /* 0x000fce00078e000e */
[----:B------:R-:W-:Y:S05]  /*316c0*/  WARPSYNC.COLLECTIVE R15, `(.L_x_6190) ;  /* 0x000000000f087348 */ /* 0x000fea0003c00000 */
[----:B------:R0:W1:Y:S02]  /*316d0*/  SHFL.IDX P6, R14, R13, R12, R11 ;  /* 0x0000000c0d0e7389 */ /* 0x00006400000c000b */
[----:B01----:R-:W-:Y:S01]  /*316e0*/  ENDCOLLECTIVE ;  /* 0x000000000000791b */ /* 0x003fe20003800000 */
.L_x_6190:
        /* <DEDUP_REMOVED lines=17> */
.L_x_6191:
[----:B------:R-:W-:Y:S02]  /*31800*/  IMAD.MOV.U32 R13, RZ, RZ, R3 ;  /* 0x000000ffff0d7224 */ /* 0x000fe400078e0003 */
[----:B------:R-:W-:Y:S02]  /*31810*/  IMAD.MOV.U32 R12, RZ, RZ, 0x4 ;  /* 0x00000004ff0c7424 */ /* 0x000fe400078e00ff */
[----:B------:R-:W-:-:S07]  /*31820*/  IMAD.MOV.U32 R5, RZ, RZ, R14 ;  /* 0x000000ffff057224 */ /* 0x000fce00078e000e */
[----:B------:R-:W-:Y:S05]  /*31830*/  WARPSYNC.COLLECTIVE R15, `(.L_x_6192) ;  /* 0x000000000f087348 */ /* 0x000fea0003c00000 */
[----:B------:R0:W1:Y:S02]  /*31840*/  SHFL.IDX P6, R14, R13, R12, R11 ;  /* 0x0000000c0d0e7389 */ /* 0x00006400000c000b */
[----:B01----:R-:W-:Y:S01]  /*31850*/  ENDCOLLECTIVE ;  /* 0x000000000000791b */ /* 0x003fe20003800000 */
.L_x_6192:
        /* <DEDUP_REMOVED lines=17> */
.L_x_6193:
[----:B------:R-:W-:Y:S02]  /*31970*/  IMAD.MOV.U32 R13, RZ, RZ, R3 ;  /* 0x000000ffff0d7224 */ /* 0x000fe400078e0003 */
[----:B------:R-:W-:Y:S02]  /*31980*/  IMAD.MOV.U32 R12, RZ, RZ, 0x5 ;  /* 0x00000005ff0c7424 */ /* 0x000fe400078e00ff */
[----:B------:R-:W-:-:S07]  /*31990*/  IMAD.MOV.U32 R5, RZ, RZ, R14 ;  /* 0x000000ffff057224 */ /* 0x000fce00078e000e */
[----:B------:R-:W-:Y:S05]  /*319a0*/  WARPSYNC.COLLECTIVE R15, `(.L_x_6194) ;  /* 0x000000000f087348 */ /* 0x000fea0003c00000 */
[----:B------:R0:W1:Y:S02]  /*319b0*/  SHFL.IDX P6, R14, R13, R12, R11 ;  /* 0x0000000c0d0e7389 */ /* 0x00006400000c000b */
[----:B01----:R-:W-:Y:S01]  /*319c0*/  ENDCOLLECTIVE ;  /* 0x000000000000791b */ /* 0x003fe20003800000 */
.L_x_6194:
        /* <DEDUP_REMOVED lines=17> */
.L_x_6195:
[----:B------:R-:W-:Y:S02]  /*31ae0*/  IMAD.MOV.U32 R13, RZ, RZ, R3 ;  /* 0x000000ffff0d7224 */ /* 0x000fe400078e0003 */
[----:B------:R-:W-:Y:S02]  /*31af0*/  IMAD.MOV.U32 R12, RZ, RZ, 0x6 ;  /* 0x00000006ff0c7424 */ /* 0x000fe400078e00ff */
[----:B------:R-:W-:-:S07]  /*31b00*/  IMAD.MOV.U32 R5, RZ, RZ, R14 ;  /* 0x000000ffff057224 */ /* 0x000fce00078e000e */
[----:B------:R-:W-:Y:S05]  /*31b10*/  WARPSYNC.COLLECTIVE R15, `(.L_x_6196) ;  /* 0x000000000f087348 */ /* 0x000fea0003c00000 */
[----:B------:R0:W1:Y:S02]  /*31b20*/  SHFL.IDX P6, R14, R13, R12, R11 ;  /* 0x0000000c0d0e7389 */ /* 0x00006400000c000b */
[----:B01----:R-:W-:Y:S01]  /*31b30*/  ENDCOLLECTIVE ;  /* 0x000000000000791b */ /* 0x003fe20003800000 */
.L_x_6196:
        /* <DEDUP_REMOVED lines=17> */
.L_x_6197:
[----:B------:R-:W-:Y:S02]  /*31c50*/  IMAD.MOV.U32 R13, RZ, RZ, R3 ;  /* 0x000000ffff0d7224 */ /* 0x000fe400078e0003 */
[----:B------:R-:W-:Y:S02]  /*31c60*/  IMAD.MOV.U32 R12, RZ, RZ, 0x7 ;  /* 0x00000007ff0c7424 */ /* 0x000fe400078e00ff */
[----:B------:R-:W-:-:S07]  /*31c70*/  IMAD.MOV.U32 R5, RZ, RZ, R14 ;  /* 0x000000ffff057224 */ /* 0x000fce00078e000e */
[----:B------:R-:W-:Y:S05]  /*31c80*/  WARPSYNC.COLLECTIVE R15, `(.L_x_6198) ;  /* 0x000000000f087348 */ /* 0x000fea0003c00000 */
[----:B------:R0:W1:Y:S02]  /*31c90*/  SHFL.IDX P6, R14, R13, R12, R11 ;  /* 0x0000000c0d0e7389 */ /* 0x00006400000c000b */
[----:B01----:R-:W-:Y:S01]  /*31ca0*/  ENDCOLLECTIVE ;  /* 0x000000000000791b */ /* 0x003fe20003800000 */
.L_x_6198:
        /* <DEDUP_REMOVED lines=14> */
.L_x_6199:
[----:B------:R-:W-:Y:S01]  /*31d90*/  @!PT LDS RZ, [RZ] ;  /* 0x00000000fffff984 */ /* 0x000fe20000000800 */
[----:B------:R-:W-:Y:S01]  /*31da0*/  @!PT LDS RZ, [RZ] ;  /* 0x00000000fffff984 */ /* 0x000fe20000000800 */
[----:B------:R-:W-:Y:S01]  /*31db0*/  @!PT LDS RZ, [RZ] ;  /* 0x00000000fffff984 */ /* 0x000fe20000000800 */
[----:B------:R0:W-:Y:S01]  /*31dc0*/  @!P2 LDGSTS.E.BYPASS.LTC128B.128 [R9+0x20400], desc[UR60][R6.64+0x100], !P1 ;  /* 0x204001000609afae */ /* 0x0001e2000c901d7c */
[----:B------:R-:W-:Y:S01]  /*31dd0*/  IMAD.MOV.U32 R3, RZ, RZ, R14 ;  /* 0x000000ffff037224 */ /* 0x000fe200078e000e */
[----:B------:R-:W-:Y:S06]  /*31de0*/  BRA `(.L_x_6200) ;  /* 0xffffffa000647947 */ /* 0x000fec000383ffff */
.L_x_6041:
[----:B----4-:R4:W0:Y:S02]  /*31df0*/  SYNCS.PHASECHK.TRANS64.TRYWAIT P0, [R18+URZ+0x36820], R0 ;  /* 0x03682000120075a7 */ /* 0x010824000800017f */
[----:B0-----:R-:W-:Y:S05]  /*31e00*/  @!P0 NANOSLEEP.SYNCS 0x989680 ;  /* 0x009896800000895d */ /* 0x001fea0003900000 */
[----:B------:R-:W0:Y:S02]  /*31e10*/  @!P0 SYNCS.PHASECHK.TRANS64 P0, [R18+URZ+0x36820], R0 ;  /* 0x03682000120085a7 */ /* 0x000e24000800007f */
[----:B0-----:R-:W-:Y:S05]  /*31e20*/  @!P0 BRA `(.L_x_6041) ;  /* 0xfffffffc00f08947 */ /* 0x001fea000383ffff */
[----:B------:R-:W-:Y:S05]  /*31e30*/  BRA `(.L_x_6201) ;  /* 0xffffffa000d87947 */ /* 0x000fea000383ffff */
.L_x_6050:
[----:B-1----:R1:W2:Y:S02]  /*31e40*/  SYNCS.PHASECHK.TRANS64.TRYWAIT P0, [R3+URZ+0x36840], R2 ;  /* 0x03684002030075a7 */ /* 0x0022a4000800017f */
[----:B--2---:R-:W-:Y:S05]  /*31e50*/  @!P0 NANOSLEEP.SYNCS 0x989680 ;  /* 0x009896800000895d */ /* 0x004fea0003900000 */
[----:B------:R-:W2:Y:S02]  /*31e60*/  @!P0 SYNCS.PHASECHK.TRANS64 P0, [R3+URZ+0x36840], R2 ;  /* 0x03684002030085a7 */ /* 0x000ea4000800007f */
[----:B--2---:R-:W-:Y:S05]  /*31e70*/  @!P0 BRA `(.L_x_6050) ;  /* 0xfffffffc00f08947 */ /* 0x004fea000383ffff */
[----:B------:R-:W-:Y:S05]  /*31e80*/  BRA `(.L_x_6202) ;  /* 0xffffffa400b47947 */ /* 0x000fea000383ffff */
.L_x_6057:
[----:B0-----:R0:W1:Y:S02]  /*31e90*/  SYNCS.PHASECHK.TRANS64.TRYWAIT P0, [R2+URZ+0x36860], R3 ;  /* 0x03686003020075a7 */ /* 0x001064000800017f */
[----:B-1----:R-:W-:Y:S05]  /*31ea0*/  @!P0 NANOSLEEP.SYNCS 0x989680 ;  /* 0x009896800000895d */ /* 0x002fea0003900000 */
[----:B------:R-:W1:Y:S02]  /*31eb0*/  @!P0 SYNCS.PHASECHK.TRANS64 P0, [R2+URZ+0x36860], R3 ;  /* 0x03686003020085a7 */ /* 0x000e64000800007f */
[----:B-1----:R-:W-:Y:S05]  /*31ec0*/  @!P0 BRA `(.L_x_6057) ;  /* 0xfffffffc00f08947 */ /* 0x002fea000383ffff */
[----:B------:R-:W-:Y:S05]  /*31ed0*/  BRA `(.L_x_6203) ;  /* 0xffffffa800c47947 */ /* 0x000fea000383ffff */
.L_x_6068:
[----:B-1----:R1:W2:Y:S02]  /*31ee0*/  SYNCS.PHASECHK.TRANS64.TRYWAIT P0, [R3+URZ+0x36840], R2 ;  /* 0x03684002030075a7 */ /* 0x0022a4000800017f */
[----:B--2---:R-:W-:Y:S05]  /*31ef0*/  @!P0 NANOSLEEP.SYNCS 0x989680 ;  /* 0x009896800000895d */ /* 0x004fea0003900000 */
[----:B------:R-:W2:Y:S02]  /*31f00*/  @!P0 SYNCS.PHASECHK.TRANS64 P0, [R3+URZ+0x36840], R2 ;  /* 0x03684002030085a7 */ /* 0x000ea4000800007f */
[----:B--2---:R-:W-:Y:S05]  /*31f10*/  @!P0 BRA `(.L_x_6068) ;  /* 0xfffffffc00f08947 */ /* 0x004fea000383ffff */
[----:B------:R-:W-:Y:S05]  /*31f20*/  BRA `(.L_x_6204) ;  /* 0xffffffb000987947 */ /* 0x000fea000383ffff */
.L_x_6075:
[----:B0-----:R0:W1:Y:S02]  /*31f30*/  SYNCS.PHASECHK.TRANS64.TRYWAIT P0, [R2+URZ+0x36860], R3 ;  /* 0x03686003020075a7 */ /* 0x001064000800017f */
[----:B-1----:R-:W-:Y:S05]  /*31f40*/  @!P0 NANOSLEEP.SYNCS 0x989680 ;  /* 0x009896800000895d */ /* 0x002fea0003900000 */
[----:B------:R-:W1:Y:S02]  /*31f50*/  @!P0 SYNCS.PHASECHK.TRANS64 P0, [R2+URZ+0x36860], R3 ;  /* 0x03686003020085a7 */ /* 0x000e64000800007f */
[----:B-1----:R-:W-:Y:S05]  /*31f60*/  @!P0 BRA `(.L_x_6075) ;  /* 0xfffffffc00f08947 */ /* 0x002fea000383ffff */
[----:B------:R-:W-:Y:S05]  /*31f70*/  BRA `(.L_x_6205) ;  /* 0xffffffb400a87947 */ /* 0x000fea000383ffff */
.L_x_6086:
[----:B--2---:R2:W3:Y:S02]  /*31f80*/  SYNCS.PHASECHK.TRANS64.TRYWAIT P0, [R3+URZ+0x36840], R2 ;  /* 0x03684002030075a7 */ /* 0x0044e4000800017f */
[----:B---3--:R-:W-:Y:S05]  /*31f90*/  @!P0 NANOSLEEP.SYNCS 0x989680 ;  /* 0x009896800000895d */ /* 0x008fea0003900000 */
[----:B------:R-:W3:Y:S02]  /*31fa0*/  @!P0 SYNCS.PHASECHK.TRANS64 P0, [R3+URZ+0x36840], R2 ;  /* 0x03684002030085a7 */ /* 0x000ee4000800007f */
[----:B---3--:R-:W-:Y:S05]  /*31fb0*/  @!P0 BRA `(.L_x_6086) ;  /* 0xfffffffc00f08947 */ /* 0x008fea000383ffff */
[----:B------:R-:W-:Y:S05]  /*31fc0*/  BRA `(.L_x_6206) ;  /* 0xffffffbc00547947 */ /* 0x000fea000383ffff */
.L_x_6093:
[----:B0-----:R0:W1:Y:S02]  /*31fd0*/  SYNCS.PHASECHK.TRANS64.TRYWAIT P0, [R2+URZ+0x36860], R5 ;  /* 0x03686005020075a7 */ /* 0x001064000800017f */
[----:B-1----:R-:W-:Y:S05]  /*31fe0*/  @!P0 NANOSLEEP.SYNCS 0x989680 ;  /* 0x009896800000895d */ /* 0x002fea0003900000 */
[----:B------:R-:W1:Y:S02]  /*31ff0*/  @!P0 SYNCS.PHASECHK.TRANS64 P0, [R2+URZ+0x36860], R5 ;  /* 0x03686005020085a7 */ /* 0x000e64000800007f */
[----:B-1----:R-:W-:Y:S05]  /*32000*/  @!P0 BRA `(.L_x_6093) ;  /* 0xfffffffc00f08947 */ /* 0x002fea000383ffff */
[----:B------:R-:W-:Y:S05]  /*32010*/  BRA `(.L_x_6207) ;  /* 0xffffffc000607947 */ /* 0x000fea000383ffff */
.L_x_6106:
[----:B---3--:R3:W4:Y:S02]  /*32020*/  SYNCS.PHASECHK.TRANS64.TRYWAIT P0, [R0+URZ+0x36860], R2 ;  /* 0x03686002000075a7 */ /* 0x008724000800017f */
[----:B----4-:R-:W-:Y:S05]  /*32030*/  @!P0 NANOSLEEP.SYNCS 0x989680 ;  /* 0x009896800000895d */ /* 0x010fea0003900000 */
[----:B------:R-:W4:Y:S02]  /*32040*/  @!P0 SYNCS.PHASECHK.TRANS64 P0, [R0+URZ+0x36860], R2 ;  /* 0x03686002000085a7 */ /* 0x000f24000800007f */
[----:B----4-:R-:W-:Y:S05]  /*32050*/  @!P0 BRA `(.L_x_6106) ;  /* 0xfffffffc00f08947 */ /* 0x010fea000383ffff */
[----:B------:R-:W-:Y:S05]  /*32060*/  BRA `(.L_x_6208) ;  /* 0xffffffc400f47947 */ /* 0x000fea000383ffff */
.L_x_6115:
[----:B------:R-:W4:Y:S01]  /*32070*/  LDL R0, [R1] ;  /* 0x0000000001007983 */ /* 0x000f220000100800 */
[----:B------:R-:W-:Y:S01]  /*32080*/  BSSY B0, `(.L_x_6209) ;  /* 0x0000008000007945 */ /* 0x000fe20003800000 */
[----:B------:R-:W-:Y:S02]  /*32090*/  IMAD.MOV.U32 R12, RZ, RZ, RZ ;  /* 0x000000ffff0c7224 */ /* 0x000fe400078e00ff */
[----:B------:R-:W-:Y:S02]  /*320a0*/  IMAD.MOV.U32 R11, RZ, RZ, 0x1f ;  /* 0x0000001fff0b7424 */ /* 0x000fe400078e00ff */
[----:B------:R-:W-:Y:S02]  /*320b0*/  IMAD.MOV.U32 R15, RZ, RZ, -0x1 ;  /* 0xffffffffff0f7424 */ /* 0x000fe400078e00ff */
[----:B----4-:R-:W-:-:S07]  /*320c0*/  IMAD.MOV.U32 R13, RZ, RZ, R0 ;  /* 0x000000ffff0d7224 */ /* 0x010fce00078e0000 */
[----:B-123--:R-:W-:Y:S05]  /*320d0*/  WARPSYNC.COLLECTIVE R15, `(.L_x_6210) ;  /* 0x000000000f087348 */ /* 0x00efea0003c00000 */
[----:B------:R0:W4:Y:S02]  /*320e0*/  SHFL.IDX P6, R14, R13, R12, R11 ;  /* 0x0000000c0d0e7389 */ /* 0x00012400000c000b */
[----:B01234-:R-:W-:Y:S01]  /*320f0*/  ENDCOLLECTIVE ;  /* 0x000000000000791b */ /* 0x01ffe20003800000 */
.L_x_6210:
[----:B------:R-:W-:Y:S05]  /*32100*/  BSYNC B0 ;  /* 0x0000000000007941 */ /* 0x000fea0003800000 */
.L_x_6209:
        /* <DEDUP_REMOVED lines=10> */
.L_x_6211:
        /* <DEDUP_REMOVED lines=24> */
.L_x_6212:
        /* <DEDUP_REMOVED lines=9> */
.L_x_6213:
        /* <DEDUP_REMOVED lines=8> */
.L_x_6214:
        /* <DEDUP_REMOVED lines=8> */
.L_x_6215:
        /* <DEDUP_REMOVED lines=8> */
.L_x_6216:
        /* <DEDUP_REMOVED lines=9> */
.L_x_6217:
[----:B------:R-:W-:Y:S01]  /*325d0*/  IMAD.MOV.U32 R9, RZ, RZ, R14 ;  /* 0x000000ffff097224 */ /* 0x000fe200078e000e */
[----:B------:R-:W-:Y:S06]  /*325e0*/  BRA `(.L_x_6218) ;  /* 0xffffffc800b87947 */ /* 0x000fec000383ffff */
.L_x_6118:
        /* <DEDUP_REMOVED lines=8> */
.L_x_6220:
[----:B------:R-:W-:Y:S05]  /*32670*/  BSYNC B0 ;  /* 0x0000000000007941 */ /* 0x000fea0003800000 */
.L_x_6219:
        /* <DEDUP_REMOVED lines=12> */
.L_x_6221:
        /* <DEDUP_REMOVED lines=8> */
.L_x_6222:
        /* <DEDUP_REMOVED lines=8> */
.L_x_6223:
        /* <DEDUP_REMOVED lines=8> */
.L_x_6224:
        /* <DEDUP_REMOVED lines=9> */
.L_x_6225:
[----:B------:R-:W-:Y:S01]  /*32950*/  IMAD.MOV.U32 R9, RZ, RZ, R14 ;  /* 0x000000ffff097224 */ /* 0x000fe200078e000e */
[----:B------:R-:W-:Y:S06]  /*32960*/  BRA `(.L_x_6226) ;  /* 0xffffffc800887947 */ /* 0x000fec000383ffff */
.L_x_6120:
[----:B------:R-:W-:Y:S01]  /*32970*/  BSSY B0, `(.L_x_6227) ;  /* 0x0000006000007945 */ /* 0x000fe20003800000 */
[----:B------:R-:W-:Y:S01]  /*32980*/  PLOP3.LUT P6, PT, P6, PT, PT, 0x8, 0x0 ;  /* 0x000000000000781c */ /* 0x000fe200037ce170 */
[----:B------:R-:W-:-:S12]  /*32990*/  IMAD.MOV.U32 R15, RZ, RZ, -0x1 ;  /* 0xffffffffff0f7424 */ /* 0x000fd800078e00ff */
[----:B0-----:R-:W-:Y:S05]  /*329a0*/  WARPSYNC.COLLECTIVE R15, `(.L_x_6228) ;  /* 0x000000000f087348 */ /* 0x001fea0003c00000 */
[----:B------:R-:W-:Y:S01]  /*329b0*/  VOTE.ANY R14, PT, P6 ;  /* 0x00000000000e7806 */ /* 0x000fe200030e0100 */
[----:B0-----:R-:W-:Y:S06]  /*329c0*/  ENDCOLLECTIVE ;  /* 0x000000000000791b */ /* 0x001fec0003800000 */
.L_x_6228:
[----:B------:R-:W-:Y:S05]  /*329d0*/  BSYNC B0 ;  /* 0x0000000000007941 */ /* 0x000fea0003800000 */
.L_x_6227:
        /* <DEDUP_REMOVED lines=10> */
.L_x_6229:
[----:B------:R-:W-:Y:S02]  /*32a80*/  IMAD.MOV.U32 R13, RZ, RZ, R6 ;  /* 0x000000ffff0d7224 */ /* 0x000fe400078e0006 */
[----:B------:R-:W-:-:S07]  /*32a90*/  IMAD.MOV.U32 R4, RZ, RZ, R14 ;  /* 0x000000ffff047224 */ /* 0x000fce00078e000e */
[----:B------:R-:W-:Y:S05]  /*32aa0*/  WARPSYNC.COLLECTIVE R15, `(.L_x_6230) ;  /* 0x000000000f087348 */ /* 0x000fea0003c00000 */
[----:B------:R0:W1:Y:S02]  /*32ab0*/  SHFL.IDX P6, R14, R13, R12, R11 ;  /* 0x0000000c0d0e7389 */ /* 0x00006400000c000b */
[----:B01----:R-:W-:Y:S01]  /*32ac0*/  ENDCOLLECTIVE ;  /* 0x000000000000791b */ /* 0x003fe20003800000 */
.L_x_6230:
[----:B------:R-:W-:Y:S02]  /*32ad0*/  IMAD.MOV.U32 R6, RZ, RZ, R14 ;  /* 0x000000ffff067224 */ /* 0x000fe400078e000e */
[----:B------:R-:W-:-:S05]  /*32ae0*/  IMAD.IADD R10, R3, 0x1, R10 ;  /* 0x00000001030a7824 */ /* 0x000fca00078e020a */
[----:B------:R0:W-:Y:S01]  /*32af0*/  STL [R1+0xc], R10 ;  /* 0x00000c0a01007387 */ /* 0x0001e20000100800 */
[----:B------:R-:W-:Y:S05]  /*32b00*/  BRA `(.L_x_6231) ;  /* 0xffffffc800687947 */ /* 0x000fea000383ffff */
.L_x_6122:
        /* <DEDUP_REMOVED lines=8> */
.L_x_6233:
[----:B------:R-:W-:Y:S05]  /*32b90*/  BSYNC B0 ;  /* 0x0000000000007941 */ /* 0x000fea0003800000 */
.L_x_6232:
[----:B------:R-:W-:Y:S01]  /*32ba0*/  IMAD.MOV.U32 R3, RZ, RZ, R14 ;  /* 0x000000ffff037224 */ /* 0x000fe200078e000e */
[----:B------:R-:W-:Y:S06]  /*32bb0*/  BRA `(.L_x_6234) ;  /* 0xffffffc800547947 */ /* 0x000fec000383ffff */
.L_x_6128:
[----:B0-----:R0:W1:Y:S02]  /*32bc0*/  SYNCS.PHASECHK.TRANS64.TRYWAIT P0, [R0+URZ+0x36820], R3 ;  /* 0x03682003000075a7 */ /* 0x001064000800017f */
[----:B-1----:R-:W-:Y:S05]  /*32bd0*/  @!P0 NANOSLEEP.SYNCS 0x989680 ;  /* 0x009896800000895d */ /* 0x002fea0003900000 */
[----:B------:R-:W1:Y:S02]  /*32be0*/  @!P0 SYNCS.PHASECHK.TRANS64 P0, [R0+URZ+0x36820], R3 ;  /* 0x03682003000085a7 */ /* 0x000e64000800007f */
[----:B-1----:R-:W-:Y:S05]  /*32bf0*/  @!P0 BRA `(.L_x_6128) ;  /* 0xfffffffc00f08947 */ /* 0x002fea000383ffff */
[----:B------:R-:W-:Y:S05]  /*32c00*/  BRA `(.L_x_6235) ;  /* 0xffffffd000f07947 */ /* 0x000fea000383ffff */
.L_x_6129:
        /* <DEDUP_REMOVED lines=11> */
.L_x_6237:
[----:B------:R-:W-:Y:S05]  /*32cc0*/  BSYNC B0 ;  /* 0x0000000000007941 */ /* 0x000fea0003800000 */
.L_x_6236:
[----:B------:R-:W-:Y:S05]  /*32cd0*/  BRA `(.L_x_6238) ;  /* 0xffffffd000d87947 */ /* 0x000fea000383ffff */
.L_x_6130:
[----:B------:R-:W-:Y:S01]  /*32ce0*/  BSSY B0, `(.L_x_6239) ;  /* 0x0000006000007945 */ /* 0x000fe20003800000 */
[----:B------:R-:W-:-:S07]  /*32cf0*/  IMAD.MOV.U32 R15, RZ, RZ, -0x1 ;  /* 0xffffffffff0f7424 */ /* 0x000fce00078e00ff */
[----:B01----:R-:W-:Y:S05]  /*32d00*/  WARPSYNC.COLLECTIVE R15, `(.L_x_6240) ;  /* 0x000000000f0c7348 */ /* 0x003fea0003c00000 */
[----:B------:R-:W-:Y:S02]  /*32d10*/  ELECT P6, UR62, PT ;  /* 0x00000000003e782f */ /* 0x000fe400038c0000 */
[----:B------:R-:W-:Y:S01]  /*32d20*/  MOV R14, UR62 ;  /* 0x0000003e000e7c02 */ /* 0x000fe20008000f00 */
[----:B01----:R-:W-:Y:S10]  /*32d30*/  ENDCOLLECTIVE ;  /* 0x000000000000791b */ /* 0x003ff40003800000 */
.L_x_6240:
[----:B------:R-:W-:Y:S05]  /*32d40*/  BSYNC B0 ;  /* 0x0000000000007941 */ /* 0x000fea0003800000 */
.L_x_6239:
[----:B------:R-:W-:Y:S05]  /*32d50*/  BRA `(.L_x_6241) ;  /* 0xffffffd000cc7947 */ /* 0x000fea000383ffff */
.L_x_6132:
[----:B0-----:R0:W1:Y:S02]  /*32d60*/  SYNCS.PHASECHK.TRANS64.TRYWAIT P0, [R6+URZ], R5 ;  /* 0x00000005060075a7 */ /* 0x001064000800017f */
[----:B-1----:R-:W-:Y:S05]  /*32d70*/  @!P0 NANOSLEEP.SYNCS 0x989680 ;  /* 0x009896800000895d */ /* 0x002fea0003900000 */
[----:B------:R-:W1:Y:S02]  /*32d80*/  @!P0 SYNCS.PHASECHK.TRANS64 P0, [R6+URZ], R5 ;  /* 0x00000005060085a7 */ /* 0x000e64000800007f */
[----:B-1----:R-:W-:Y:S05]  /*32d90*/  @!P0 BRA `(.L_x_6132) ;  /* 0xfffffffc00f08947 */ /* 0x002fea000383ffff */
[----:B------:R-:W-:Y:S05]  /*32da0*/  BRA `(.L_x_6242) ;  /* 0xffffffd4000c7947 */ /* 0x000fea000383ffff */
.L_x_6133:
[----:B-1----:R1:W2:Y:S02]  /*32db0*/  SYNCS.PHASECHK.TRANS64.TRYWAIT P0, [R7+URZ], R2 ;  /* 0x00000002070075a7 */ /* 0x0022a4000800017f */
[----:B--2---:R-:W-:Y:S05]  /*32dc0*/  @!P0 NANOSLEEP.SYNCS 0x989680 ;  /* 0x009896800000895d */ /* 0x004fea0003900000 */
[----:B------:R-:W2:Y:S02]  /*32dd0*/  @!P0 SYNCS.PHASECHK.TRANS64 P0, [R7+URZ], R2 ;  /* 0x00000002070085a7 */ /* 0x000ea4000800007f */
[----:B--2---:R-:W-:Y:S05]  /*32de0*/  @!P0 BRA `(.L_x_6133) ;  /* 0xfffffffc00f08947 */ /* 0x004fea000383ffff */
[----:B------:R-:W-:Y:S05]  /*32df0*/  BRA `(.L_x_6243) ;  /* 0xffffffd400007947 */ /* 0x000fea000383ffff */
.L_x_6135:
[----:B--2---:R2:W3:Y:S02]  /*32e00*/  SYNCS.PHASECHK.TRANS64.TRYWAIT P0, [R4+URZ], R5 ;  /* 0x00000005040075a7 */ /* 0x0044e4000800017f */
[----:B---3--:R-:W-:Y:S05]  /*32e10*/  @!P0 NANOSLEEP.SYNCS 0x989680 ;  /* 0x009896800000895d */ /* 0x008fea0003900000 */
[----:B------:R-:W3:Y:S02]  /*32e20*/  @!P0 SYNCS.PHASECHK.TRANS64 P0, [R4+URZ], R5 ;  /* 0x00000005040085a7 */ /* 0x000ee4000800007f */
[----:B---3--:R-:W-:Y:S05]  /*32e30*/  @!P0 BRA `(.L_x_6135) ;  /* 0xfffffffc00f08947 */ /* 0x008fea000383ffff */
[----:B------:R-:W-:Y:S05]  /*32e40*/  BRA `(.L_x_6244) ;  /* 0xffffffd400047947 */ /* 0x000fea000383ffff */
.L_x_6245:
        /* <DEDUP_REMOVED lines=11> */
.L_x_14856:


//--------------------- .text._ZN7cutlass13device_kernelIN5flash11enable_sm90INS1_16FlashAttnFwdSm90INS1_25CollectiveMainloopFwdSm90ILi2EN4cute5tupleIJNS5_1CILi1EEES8_S8_EEENS6_IJNS7_ILi128EEENS7_ILi176EEESA_EEELi128ENS_10bfloat16_tEfNS_4arch4Sm90ELb0ELb0ELb0ELb0ELb0ELb0ELb0ELb1ELb1ELb1ELb1ELb0EEENS1_21CollectiveEpilogueFwdINS6_IJSA_SA_SB_EEES9_SD_SF_Li256ELb0ELb1ELb1ELb0EEENS1_19SingleTileSchedulerILb0ELb1ELb1ELi128EEEEEEEEEvNT_6ParamsE --------------------------
	.section	.text._ZN7cutlass13device_kernelIN5flash11enable_sm90INS1_16FlashAttnFwdSm90INS1_25CollectiveMainloopFwdSm90ILi2EN4cute5tupleIJNS5_1CILi1EEES8_S8_EEENS6_IJNS7_ILi128EEENS7_ILi176EEESA_EEELi128ENS_10bfloat16_tEfNS_4arch4Sm90ELb0ELb0ELb0ELb0ELb0ELb0ELb0ELb1ELb1ELb1ELb1ELb0EEENS1_21CollectiveEpilogueFwdINS6_IJSA_SA_SB_EEES9_SD_SF_Li256ELb0ELb1ELb1ELb0EEENS1_19SingleTileSchedulerILb0ELb1ELb1ELi128EEEEEEEEEvNT_6ParamsE,"ax",@progbits
	.align	128
.text._ZN7cutlass13device_kernelIN5flash11enable_sm90INS1_16FlashAttnFwdSm90INS1_25CollectiveMainloopFwdSm90ILi2EN4cute5tupleIJNS5_1CILi1EEES8_S8_EEENS6_IJNS7_ILi128EEENS7_ILi176EEESA_EEELi128ENS_10bfloat16_tEfNS_4arch4Sm90ELb0ELb0ELb0ELb0ELb0ELb0ELb0ELb1ELb1ELb1ELb1ELb0EEENS1_21CollectiveEpilogueFwdINS6_IJSA_SA_SB_EEES9_SD_SF_Li256ELb0ELb1ELb1ELb0EEENS1_19SingleTileSchedulerILb0ELb1ELb1ELi128EEEEEEEEEvNT_6ParamsE:
        .type           _ZN7cutlass13device_kernelIN5flash11enable_sm90INS1_16FlashAttnFwdSm90INS1_25CollectiveMainloopFwdSm90ILi2EN4cute5tupleIJNS5_1CILi1EEES8_S8_EEENS6_IJNS7_ILi128EEENS7_ILi176EEESA_EEELi128ENS_10bfloat16_tEfNS_4arch4Sm90ELb0ELb0ELb0ELb0ELb0ELb0ELb0ELb1ELb1ELb1ELb1ELb0EEENS1_21CollectiveEpilogueFwdINS6_IJSA_SA_SB_EEES9_SD_SF_Li256ELb0ELb1ELb1ELb0EEENS1_19SingleTileSchedulerILb0ELb1ELb1ELi128EEEEEEEEEvNT_6ParamsE,@function
        .size           _ZN7cutlass13device_kernelIN5flash11enable_sm90INS1_16FlashAttnFwdSm90INS1_25CollectiveMainloopFwdSm90ILi2EN4cute5tupleIJNS5_1CILi1EEES8_S8_EEENS6_IJNS7_ILi128EEENS7_ILi176EEESA_EEELi128ENS_10bfloat16_tEfNS_4arch4Sm90ELb0ELb0ELb0ELb0ELb0ELb0ELb0ELb1ELb1ELb1ELb1ELb0EEENS1_21CollectiveEpilogueFwdINS6_IJSA_SA_SB_EEES9_SD_SF_Li256ELb0ELb1ELb1ELb0EEENS1_19SingleTileSchedulerILb0ELb1ELb1ELi128EEEEEEEEEvNT_6ParamsE,(.L_x_14857 - _ZN7cutlass13device_kernelIN5flash11enable_sm90INS1_16FlashAttnFwdSm90INS1_25CollectiveMainloopFwdSm90ILi2EN4cute5tupleIJNS5_1CILi1EEES8_S8_EEENS6_IJNS7_ILi128EEENS7_ILi176EEESA_EEELi128ENS_10bfloat16_tEfNS_4arch4Sm90ELb0ELb0ELb0ELb0ELb0ELb0ELb0ELb1ELb1ELb1ELb1ELb0EEENS1_21CollectiveEpilogueFwdINS6_IJSA_SA_SB_EEES9_SD_SF_Li256ELb0ELb1ELb1ELb0EEENS1_19SingleTileSchedulerILb0ELb1ELb1ELi128EEEEEEEEEvNT_6ParamsE)
        .other          _ZN7cutlass13device_kernelIN5flash11enable_sm90INS1_16FlashAttnFwdSm90INS1_25CollectiveMainloopFwdSm90ILi2EN4cute5tupleIJNS5_1CILi1EEES8_S8_EEENS6_IJNS7_ILi128EEENS7_ILi176EEESA_EEELi128ENS_10bfloat16_tEfNS_4arch4Sm90ELb0ELb0ELb0ELb0ELb0ELb0ELb0ELb1ELb1ELb1ELb1ELb0EEENS1_21CollectiveEpilogueFwdINS6_IJSA_SA_SB_EEES9_SD_SF_Li256ELb0ELb1ELb1ELb0EEENS1_19SingleTileSchedulerILb0ELb1ELb1ELi128EEEEEEEEEvNT_6ParamsE,@"STO_CUDA_ENTRY STV_DEFAULT"
_ZN7cutlass13device_kernelIN5flash11enable_sm90INS1_16FlashAttnFwdSm90INS1_25CollectiveMainloopFwdSm90ILi2EN4cute5tupleIJNS5_1CILi1EEES8_S8_EEENS6_IJNS7_ILi128EEENS7_ILi176EEESA_EEELi128ENS_10bfloat16_tEfNS_4arch4Sm90ELb0ELb0ELb0ELb0ELb0ELb0ELb0ELb1ELb1ELb1ELb1ELb0EEENS1_21CollectiveEpilogueFwdINS6_IJSA_SA_SB_EEES9_SD_SF_Li256ELb0ELb1ELb1ELb0EEENS1_19SingleTileSchedulerILb0ELb1ELb1ELi128EEEEEEEEEvNT_6ParamsE:
[----:B------:R-:W0:Y:S02]  /*0000*/  LDC R1, c[0x0][0x28] ;  /* 0x00000a00ff017b82 */ /* 0x000e240000000800 */
[----:B0-----:R-:W-:Y:S01]  /*0010*/  VIADD R1, R1, 0xfffffff0 ;  /* 0xfffffff001017836 */ /* 0x001fe20000000000 */
[----:B------:R-:W0:Y:S01]  /*0020*/  S2R R3, SR_TID.X ;  /* 0x0000000000037919 */ /* 0x000e220000002100 */
[----:B------:R-:W-:Y:S01]  /*0030*/  ELECT P0, URZ, PT ;  /* 0x00000000003f782f */ /* 0x000fe20003800000 */
[----:B------:R-:W-:Y:S01]  /*0040*/  BSSY B0, `(.L_x_6246) ;  /* 0x000000e000007945 */ /* 0x000fe20003800000 */
[--C-:B0-----:R-:W-:Y:S02]  /*0050*/  SHF.R.U32.HI R0, RZ, 0x5, R3.reuse ;  /* 0x00000005ff007819 */ /* 0x101fe40000011603 */
[----:B------:R-:W-:-:S03]  /*0060*/  SHF.R.U32.HI R22, RZ, 0x7, R3 ;  /* 0x00000007ff167819 */ /* 0x000fc60000011603 */
        /* <DEDUP_REMOVED lines=11> */
.L_x_6247:
[----:B------:R-:W-:Y:S05]  /*0120*/  BSYNC B0 ;  /* 0x0000000000007941 */ /* 0x000fea0003800000 */
.L_x_6246:
        /* <DEDUP_REMOVED lines=41> */
.L_x_6248:
        /* <DEDUP_REMOVED lines=22> */
.L_x_6249:
        /* <DEDUP_REMOVED lines=18> */
.L_x_6250:
        /* <DEDUP_REMOVED lines=22> */
.L_x_6251:
        /* <DEDUP_REMOVED lines=22> */
.L_x_6252:
        /* <DEDUP_REMOVED lines=9> */
.L_x_6255:
[----:B------:R-:W-:-:S08]  /*0990*/  NOP ;  /* 0x0000000000007918 */ /* 0x000fd00000000000 */
[----:B------:R-:W1:Y:S02]  /*09a0*/  USETMAXREG.TRY_ALLOC.CTAPOOL UP0, 0xf0 ;  /* 0x000000f0000079c8 */ /* 0x000e640008000600 */
[----:B-1----:R-:W-:-:S13]  /*09b0*/  PLOP3.LUT P0, PT, PT, PT, UP0, 0x80, 0x0 ;  /* 0x000000000000781c */ /* 0x002fda0003f0f008 */
[----:B------:R-:W-:Y:S05]  /*09c0*/  @!P0 BRA `(.L_x_6255) ;  /* 0xfffffffc00f08947 */ /* 0x000fea000383ffff */
[----:B------:R-:W1:Y:S01]  /*09d0*/  S2R R6, SR_TID.X ;  /* 0x0000000000067919 */ /* 0x000e620000002100 */
[----:B------:R-:W2:Y:S01]  /*09e0*/  S2UR UR6, SR_CTAID.Y ;  /* 0x00000000000679c3 */ /* 0x000ea20000002600 */
[----:B------:R-:W-:Y:S02]  /*09f0*/  ULDC UR7, c[0x0][0xc50] ;  /* 0x0003140000077ab9 */ /* 0x000fe40000000800 */
[----:B------:R-:W-:-:S05]  /*0a00*/  UISETP.NE.AND UP0, UPT, UR7, 0x1, UPT ;  /* 0x000000010700788c */ /* 0x000fca000bf05270 */
[----:B------:R-:W3:Y:S06]  /*0a10*/  S2UR UR8, SR_CTAID.Z ;  /* 0x00000000000879c3 */ /* 0x000eec0000002700 */
[----:B------:R-:W-:Y:S01]  /*0a20*/  @UP0 ULDC UR4, c[0x0][0xc54] ;  /* 0x0003150000040ab9 */ /* 0x000fe20000000800 */
[----:B------:R-:W-:Y:S01]  /*0a30*/  @UP0 ULDC UR9, c[0x0][0xc58] ;  /* 0x0003160000090ab9 */ /* 0x000fe20000000800 */
[----:B--2---:R-:W-:Y:S02]  /*0a40*/  UIMAD.WIDE.U32 UR4, UR6, UR4, URZ ;  /* 0x00000004060472a5 */ /* 0x004fe4000f8e003f */
[----:B------:R-:W-:-:S02]  /*0a50*/  UMOV UR10, UR6 ;  /* 0x00000006000a7c82 */ /* 0x000fc40008000000 */
[----:B------:R-:W-:Y:S01]  /*0a60*/  @UP0 USHF.R.U32.HI UR10, URZ, UR9, UR5 ;  /* 0x000000093f0a0299 */ /* 0x000fe20008011605 */
[----:B-1----:R-:W-:-:S03]  /*0a70*/  LOP3.LUT R0, R6, 0xffffff80, RZ, 0xc0, !PT ;  /* 0xffffff8006007812 */ /* 0x002fc600078ec0ff */
[----:B------:R-:W-:Y:S02]  /*0a80*/  UIADD3 UR4, -UR10, URZ, URZ ;  /* 0x0000003f0a047290 */ /* 0x000fe4000fffe13f */
[----:B------:R-:W-:Y:S01]  /*0a90*/  IMAD.U32 R19, RZ, RZ, UR10 ;  /* 0x0000000aff137e24 */ /* 0x000fe2000f8e00ff */
[----:B------:R-:W-:Y:S06]  /*0aa0*/  BAR.ARV 0x8, 0x180 ;  /* 0x0206000000007b1d */ /* 0x000fec0000002000 */
[----:B------:R-:W-:Y:S01]  /*0ab0*/  ISETP.NE.AND P0, PT, R0, 0x80, PT ;  /* 0x000000800000780c */ /* 0x000fe20003f05270 */
[----:B------:R-:W-:-:S12]  /*0ac0*/  UIMAD UR7, UR7, UR4, UR6 ;  /* 0x00000004070772a4 */ /* 0x000fd8000f8e0206 */
[----:B------:R-:W-:Y:S06]  /*0ad0*/  @!P0 BAR.ARV 0x9, 0x100 ;  /* 0x0244000000008b1d */ /* 0x000fec0000002000 */
[----:B---3--:R-:W-:-:S13]  /*0ae0*/  ISETP.LE.AND P0, PT, RZ, UR8, PT ;  /* 0x00000008ff007c0c */ /* 0x008fda000bf03270 */
        /* <DEDUP_REMOVED lines=8> */
[----:B------:R-:W-:-:S04]  /*0b70*/  UIMAD UR36, UR36, UR4, URZ ;  /* 0x00000004242472a4 */ /* 0x000fc8000f8e023f */
[----:B------:R-:W-:Y:S02]  /*0b80*/  UISETP.GE.AND UP0, UPT, UR36, 0x1, UPT ;  /* 0x000000012400788c */ /* 0x000fe4000bf06270 */
[----:B------:R-:W-:-:S04]  /*0b90*/  UIADD3 UR4, UR36, 0xaf, URZ ;  /* 0x000000af24047890 */ /* 0x000fc8000fffe03f */
[----:B------:R-:W-:Y:S01]  /*0ba0*/  PLOP3.LUT P0, PT, PT, PT, UP0, 0x80, 0x0 ;  /* 0x000000000000781c */ /* 0x000fe20003f0f008 */
[----:B------:R-:W-:-:S04]  /*0bb0*/  UIMAD.WIDE UR4, UR4, 0x2e8ba2e9, URZ ;  /* 0x2e8ba2e9040478a5 */ /* 0x000fc8000f8e023f */
        /* <DEDUP_REMOVED lines=40> */
.L_x_6257:
[----:B------:R-:W-:Y:S01]  /*0e40*/  UIMAD UR5, UR9, UR4, URZ ;  /* 0x00000004090572a4 */ /* 0x000fe2000f8e023f */
[----:B------:R-:W-:Y:S01]  /*0e50*/  IMAD.U32 R0, RZ, RZ, UR6 ;  /* 0x00000006ff007e24 */ /* 0x000fe2000f8e00ff */
[----:B------:R-:W-:Y:S01]  /*0e60*/  PLOP3.LUT P0, PT, PT, PT, PT, 0x80, 0x0 ;  /* 0x000000000000781c */ /* 0x000fe20003f0f070 */
[----:B------:R-:W-:Y:S01]  /*0e70*/  IMAD.U32 R3, RZ, RZ, UR4 ;  /* 0x00000004ff037e24 */ /* 0x000fe2000f8e00ff */
[----:B------:R-:W-:Y:S01]  /*0e80*/  CS2R R86, SRZ ;  /* 0x0000000000567805 */ /* 0x000fe2000001ff00 */
[----:B------:R-:W-:Y:S01]  /*0e90*/  VIADD R23, R6, 0xffffff80 ;  /* 0xffffff8006177836 */ /* 0x000fe20000000000 */
[----:B------:R-:W-:Y:S01]  /*0ea0*/  CS2R R60, SRZ ;  /* 0x00000000003c7805 */ /* 0x000fe2000001ff00 */
[----:B------:R-:W-:Y:S01]  /*0eb0*/  IMAD.U32 R17, RZ, RZ, UR5 ;  /* 0x00000005ff117e24 */ /* 0x000fe2000f8e00ff */
[----:B------:R-:W-:Y:S01]  /*0ec0*/  VIADDMNMX R0, R3, UR5, R0, PT ;  /* 0x0000000503007c46 */ /* 0x000fe2000b800100 */
[----:B------:R-:W-:Y:S01]  /*0ed0*/  IMAD.MOV.U32 R16, RZ, RZ, RZ ;  /* 0x000000ffff107224 */ /* 0x000fe200078e00ff */
[----:B------:R-:W-:-:S02]  /*0ee0*/  CS2R R54, SRZ ;  /* 0x0000000000367805 */ /* 0x000fc4000001ff00 */
[----:B------:R-:W-:Y:S02]  /*0ef0*/  CS2R R48, SRZ ;  /* 0x0000000000307805 */ /* 0x000fe4000001ff00 */
[----:B------:R-:W-:Y:S01]  /*0f00*/  R2UR UR52, R0 ;  /* 0x00000000003472ca */ /* 0x000fe200000e0000 */
        /* <DEDUP_REMOVED lines=10> */
[----:B0-----:R-:W-:-:S02]  /*0fb0*/  CS2R R2, SRZ ;  /* 0x0000000000027805 */ /* 0x001fc4000001ff00 */
[----:B------:R-:W-:Y:S01]  /*0fc0*/  CS2R R38, SRZ ;  /* 0x0000000000267805 */ /* 0x000fe2000001ff00 */
[----:B------:R-:W-:Y:S01]  /*0fd0*/  UISETP.GT.AND UP0, UPT, UR52, UR5, UPT ;  /* 0x000000053400728c */ /* 0x000fe2000bf04270 */
[----:B------:R-:W-:Y:S02]  /*0fe0*/  CS2R R96, SRZ ;  /* 0x0000000000607805 */ /* 0x000fe4000001ff00 */
[----:B------:R-:W-:Y:S02]  /*0ff0*/  CS2R R46, SRZ ;  /* 0x00000000002e7805 */ /* 0x000fe4000001ff00 */
[----:B------:R-:W-:Y:S02]  /*1000*/  CS2R R44, SRZ ;  /* 0x00000000002c7805 */ /* 0x000fe4000001ff00 */
[----:B------:R-:W-:Y:S02]  /*1010*/  CS2R R34, SRZ ;  /* 0x0000000000227805 */ /* 0x000fe4000001ff00 */
[----:B------:R-:W-:-:S02]  /*1020*/  CS2R R28, SRZ ;  /* 0x00000000001c7805 */ /* 0x000fc4000001ff00 */
[----:B------:R-:W-:Y:S02]  /*1030*/  PLOP3.LUT P1, PT, PT, PT, UP0, 0x80, 0x0 ;  /* 0x000000000000781c */ /* 0x000fe40003f2f008 */
        /* <DEDUP_REMOVED lines=25> */
[----:B------:R-:W-:Y:S02]  /*11d0*/  ULEA.HI UR4, UR7, UR7, URZ, 0x1 ;  /* 0x0000000707047291 */ /* 0x000fe4000f8f083f */
[----:B------:R-:W-:Y:S02]  /*11e0*/  IMAD.U32 R18, RZ, RZ, UR7 ;  /* 0x00000007ff127e24 */ /* 0x000fe4000f8e00ff */
        /* <DEDUP_REMOVED lines=22> */
.L_x_6259:
[----:B------:R-:W-:Y:S02]  /*1350*/  R2UR UR4, R16 ;  /* 0x00000000100472ca */ /* 0x000fe400000e0000 */
[----:B------:R-:W-:-:S11]  /*1360*/  SHF.L.U32 R0, RZ, 0x1f, RZ ;  /* 0x0000001fff007819 */ /* 0x000fd600000006ff */
[----:B------:R-:W0:Y:S02]  /*1370*/  SYNCS.PHASECHK.TRANS64.TRYWAIT P0, [UR4+0x34800], R0 ;  /* 0x03480000ff0075a7 */ /* 0x000e240008000144 */
[----:B0-----:R-:W-:Y:S05]  /*1380*/  @!P0 BRA `(.L_x_6260) ;  /* 0x000000f800588947 */ /* 0x001fea0003800000 */
.L_x_6364:
[----:B------:R-:W2:Y:S02]  /*1390*/  LDL R2, [R1+0x8] ;  /* 0x0000080001027983 */ /* 0x000ea40000100800 */
[----:B--2---:R-:W-:-:S13]  /*13a0*/  R2UR UR4, R2 ;  /* 0x00000000020472ca */ /* 0x004fda00000e0000 */
[----:B------:R-:W-:-:S06]  /*13b0*/  ULOP3.LUT UR4, UR4, 0x1, URZ, 0xfc, !UPT ;  /* 0x0000000104047892 */ /* 0x000fcc000f8efc3f */
[----:B------:R-:W-:-:S05]  /*13c0*/  IMAD.U32 R2, RZ, RZ, UR4 ;  /* 0x00000004ff027e24 */ /* 0x000fca000f8e00ff */
[----:B------:R-:W-:-:S13]  /*13d0*/  ISETP.NE.AND P0, PT, R2, 0x3, PT ;  /* 0x000000030200780c */ /* 0x000fda0003f05270 */
[----:B------:R-:W-:Y:S05]  /*13e0*/  @!P0 BRA `(.L_x_6261) ;  /* 0x0000000000048947 */ /* 0x000fea0003800000 */
[----:B------:R-:W-:Y:S01]  /*13f0*/  BPT.TRAP 0x1 ;  /* 0x000000040000795c */ /* 0x000fe20000300000 */
.L_x_6261:
[----:B------:R-:W-:-:S13]  /*1400*/  R2UR UR4, R16 ;  /* 0x00000000100472ca */ /* 0x000fda00000e0000 */
[----:B------:R1:W2:Y:S01]  /*1410*/  SYNCS.PHASECHK.TRANS64.TRYWAIT P2, [UR4+0x34830], R0 ;  /* 0x03483000ff0075a7 */ /* 0x0002a20008040144 */
[----:B------:R-:W-:Y:S05]  /*1420*/  @!P0 BRA `(.L_x_6262) ;  /* 0x0000000000048947 */ /* 0x000fea0003800000 */
[----:B------:R-:W-:Y:S01]  /*1430*/  BPT.TRAP 0x1 ;  /* 0x000000040000795c */ /* 0x000fe20000300000 */
.L_x_6262:
[----:B------:R-:W3:Y:S02]  /*1440*/  S2R R2, SR_TID.X ;  /* 0x0000000000027919 */ /* 0x000ee40000002100 */
[----:B---3--:R-:W-:-:S04]  /*1450*/  LOP3.LUT R2, R2, 0x7f, RZ, 0xc0, !PT ;  /* 0x0000007f02027812 */ /* 0x008fc800078ec0ff */
[----:B------:R-:W-:Y:S01]  /*1460*/  ISETP.NE.AND P1, PT, R2, RZ, PT ;  /* 0x000000ff0200720c */ /* 0x000fe20003f25270 */
[----:B------:R-:W-:Y:S01]  /*1470*/  IMAD.U32 R2, RZ, RZ, UR37 ;  /* 0x00000025ff027e24 */ /* 0x000fe2000f8e00ff */
[----:B--2---:R-:W-:Y:S11]  /*1480*/  @P2 BRA `(.L_x_6263) ;  /* 0x00000000000c2947 */ /* 0x004ff60003800000 */
[----:B------:R-:W-:-:S13]  /*1490*/  R2UR UR4, R16 ;  /* 0x00000000100472ca */ /* 0x000fda00000e0000 */
[----:B------:R-:W2:Y:S02]  /*14a0*/  SYNCS.PHASECHK.TRANS64.TRYWAIT P2, [UR4+0x34830], R0 ;  /* 0x03483000ff0075a7 */ /* 0x000ea40008040144 */
[----:B--2---:R-:W-:Y:S05]  /*14b0*/  @!P2 BRA `(.L_x_6264) ;  /* 0x000000f80028a947 */ /* 0x004fea0003800000 */
.L_x_6263:
[----:B------:R-:W-:Y:S05]  /*14c0*/  WARPSYNC.ALL ;  /* 0x0000000000007948 */ /* 0x000fea0003800000 */
[----:B01----:R-:W-:Y:S01]  /*14d0*/  IMAD.MOV.U32 R0, RZ, RZ, RZ ;  /* 0x000000ffff007224 */ /* 0x003fe200078e00ff */
        /* <DEDUP_REMOVED lines=25> */
[----:B------:R-:W-:Y:S01]  /*1670*/  LOP3.LUT R80, R80, 0xffffff80, RZ, 0xc0, !PT ;  /* 0xffffff8050507812 */ /* 0x000fe200078ec0ff */
[----:B------:R-:W-:Y:S01]  /*1680*/  UMOV UR29, UR33 ;  /* 0x00000021001d7c82 */ /* 0x000fe20008000000 */
[----:B------:R-:W-:Y:S01]  /*1690*/  UMOV UR31, 0x40000040 ;  /* 0x40000040001f7882 */ /* 0x000fe20000000000 */
[----:B------:R-:W-:Y:S01]  /*16a0*/  ULOP3.LUT UR60, UR4, 0x10000, URZ, 0xfc, !UPT ;  /* 0x00010000043c7892 */ /* 0x000fe2000f8efc3f */
[----:B------:R-:W-:Y:S01]  /*16b0*/  IMAD.MOV.U32 R4, RZ, RZ, -0x2 ;  /* 0xfffffffeff047424 */ /* 0x000fe200078e00ff */
[----:B------:R-:W-:Y:S01]  /*16c0*/  UMOV UR35, 0x40000040 ;  /* 0x4000004000237882 */ /* 0x000fe20000000000 */
[----:B------:R-:W-:Y:S01]  /*16d0*/  IMAD.IADD R80, R23, 0x1, -R80 ;  /* 0x0000000117507824 */ /* 0x000fe200078e0a50 */
[----:B------:R-:W-:Y:S01]  /*16e0*/  UIADD3 UR14, UR60, 0x80, URZ ;  /* 0x000000803c0e7890 */ /* 0x000fe2000fffe03f */
[----:B------:R-:W-:Y:S01]  /*16f0*/  P2R R11, PR, RZ, 0x2 ;  /* 0x00000002ff0b7803 */ /* 0x000fe20000000000 */
[----:B------:R-:W-:Y:S01]  /*1700*/  UIADD3 UR18, UR60, 0x180, URZ ;  /* 0x000001803c127890 */ /* 0x000fe2000fffe03f */
[----:B------:R-:W-:Y:S01]  /*1710*/  P2R R9, PR, RZ, 0x1 ;  /* 0x00000001ff097803 */ /* 0x000fe20000000000 */
        /* <DEDUP_REMOVED lines=8> */
[----:B------:R-:W-:Y:S01]  /*17a0*/  SHF.R.S32.HI R5, RZ, 0x1f, R80 ;  /* 0x0000001fff057819 */ /* 0x000fe20000011450 */
[----:B------:R-:W-:Y:S01]  /*17b0*/  UIADD3 UR7, UR60, 0x2, URZ ;  /* 0x000000023c077890 */ /* 0x000fe2000fffe03f */
[--C-:B------:R-:W-:Y:S01]  /*17c0*/  IMAD.MOV.U32 R85, RZ, RZ, R87.reuse ;  /* 0x000000ffff557224 */ /* 0x100fe200078e0057 */
[----:B------:R-:W-:Y:S01]  /*17d0*/  UIADD3 UR24, UR6, 0x404, URZ ;  /* 0x0000040406187890 */ /* 0x000fe2000fffe03f */
[----:B------:R-:W-:Y:S01]  /*17e0*/  LEA.HI R5, R5, R80, RZ, 0x2 ;  /* 0x0000005005057211 */ /* 0x000fe200078f10ff */
[----:B------:R-:W-:Y:S01]  /*17f0*/  UIADD3 UR26, UR60, 0x584, URZ ;  /* 0x000005843c1a7890 */ /* 0x000fe2000fffe03f */
[--C-:B------:R-:W-:Y:S01]  /*1800*/  IMAD.MOV.U32 R83, RZ, RZ, R87.reuse ;  /* 0x000000ffff537224 */ /* 0x100fe200078e0057 */
[----:B------:R-:W-:Y:S01]  /*1810*/  UIADD3 UR32, UR6, 0x406, URZ ;  /* 0x0000040606207890 */ /* 0x000fe2000fffe03f */
[----:B------:R-:W-:Y:S01]  /*1820*/  LOP3.LUT R5, R5, 0x7ffffffc, RZ, 0xc0, !PT ;  /* 0x7ffffffc05057812 */ /* 0x000fe200078ec0ff */
[----:B------:R-:W-:Y:S01]  /*1830*/  UIADD3 UR30, UR60, 0x586, URZ ;  /* 0x000005863c1e7890 */ /* 0x000fe2000fffe03f */
[----:B------:R-:W-:Y:S01]  /*1840*/  IMAD.MOV.U32 R81, RZ, RZ, R87 ;  /* 0x000000ffff517224 */ /* 0x000fe200078e0057 */
[----:B------:R-:W-:-:S02]  /*1850*/  UIADD3 UR34, UR60, 0x786, URZ ;  /* 0x000007863c227890 */ /* 0x000fc4000fffe03f */
[----:B------:R-:W-:Y:S01]  /*1860*/  IMAD.IADD R5, R80, 0x1, -R5 ;  /* 0x0000000150057824 */ /* 0x000fe200078e0a05 */
[----:B------:R-:W-:Y:S01]  /*1870*/  UMOV UR28, UR32 ;  /* 0x00000020001c7c82 */ /* 0x000fe20008000000 */
[----:B------:R-:W-:Y:S02]  /*1880*/  UIADD3 UR38, UR60, 0x806, URZ ;  /* 0x000008063c267890 */ /* 0x000fe4000fffe03f */
[----:B------:R-:W-:Y:S01]  /*1890*/  IMAD R5, R5, R4, 0xb0 ;  /* 0x000000b005057424 */ /* 0x000fe200078e0204 */
[----:B------:R-:W-:Y:S01]  /*18a0*/  UMOV UR37, UR33 ;  /* 0x0000002100257c82 */ /* 0x000fe20008000000 */
[----:B------:R-:W-:Y:S01]  /*18b0*/  UMOV UR39, 0x40000040 ;  /* 0x4000004000277882 */ /* 0x000fe20000000000 */
[----:B------:R-:W-:Y:S01]  /*18c0*/  UIADD3 UR42, UR60, 0x886, URZ ;  /* 0x000008863c2a7890 */ /* 0x000fe2000fffe03f */
[----:B------:R-:W-:Y:S01]  /*18d0*/  VIADD R5, R5, UR36 ;  /* 0x0000002405057c36 */ /* 0x000fe20008000000 */
[----:B------:R-:W-:Y:S01]  /*18e0*/  UMOV UR36, UR32 ;  /* 0x0000002000247c82 */ /* 0x000fe20008000000 */
[----:B------:R-:W-:Y:S01]  /*18f0*/  UMOV UR40, UR32 ;  /* 0x0000002000287c82 */ /* 0x000fe20008000000 */
[----:B------:R-:W-:Y:S01]  /*1900*/  UMOV UR41, UR33 ;  /* 0x0000002100297c82 */ /* 0x000fe20008000000 */
[----:B------:R-:W-:Y:S01]  /*1910*/  UMOV UR43, 0x40000040 ;  /* 0x40000040002b7882 */ /* 0x000fe20000000000 */
[----:B------:R-:W-:Y:S01]  /*1920*/  UIADD3 UR46, UR60, 0x906, URZ ;  /* 0x000009063c2e7890 */ /* 0x000fe2000fffe03f */
[----:B------:R-:W-:Y:S01]  /*1930*/  IMAD.U32 R4, RZ, RZ, UR52 ;  /* 0x00000034ff047e24 */ /* 0x000fe2000f8e00ff */
[----:B------:R-:W-:Y:S01]  /*1940*/  UMOV UR44, UR32 ;  /* 0x00000020002c7c82 */ /* 0x000fe20008000000 */
[----:B------:R-:W-:Y:S01]  /*1950*/  UMOV UR45, UR33 ;  /* 0x00000021002d7c82 */ /* 0x000fe20008000000 */
[----:B------:R-:W-:Y:S01]  /*1960*/  UMOV UR47, 0x40000040 ;  /* 0x40000040002f7882 */ /* 0x000fe20000000000 */
[----:B------:R-:W-:Y:S01]  /*1970*/  UIADD3 UR50, UR60, 0x986, URZ ;  /* 0x000009863c327890 */ /* 0x000fe2000fffe03f */
[----:B------:R-:W-:Y:S01]  /*1980*/  IMAD R7, R4, -0xb0, R5 ;  /* 0xffffff5004077824 */ /* 0x000fe200078e0205 */
[----:B------:R-:W-:Y:S01]  /*1990*/  UMOV UR48, UR32 ;  /* 0x0000002000307c82 */ /* 0x000fe20008000000 */
[----:B------:R-:W-:Y:S01]  /*19a0*/  UMOV UR49, UR33 ;  /* 0x0000002100317c82 */ /* 0x000fe20008000000 */
[----:B------:R-:W-:Y:S01]  /*19b0*/  UMOV UR51, 0x40000040 ;  /* 0x4000004000337882 */ /* 0x000fe20000000000 */
[----:B------:R-:W-:Y:S01]  /*19c0*/  UIADD3 UR52, UR52, -0x2, URZ ;  /* 0xfffffffe34347890 */ /* 0x000fe2000fffe03f */
[----:B------:R-:W-:-:S02]  /*19d0*/  ISETP.GT.AND P2, PT, R7, RZ, PT ;  /* 0x000000ff0700720c */ /* 0x000fc40003f44270 */
[C---:B------:R-:W-:Y:S02]  /*19e0*/  ISETP.GT.AND P3, PT, R7.reuse, 0x1, PT ;  /* 0x000000010700780c */ /* 0x040fe40003f64270 */
[C---:B------:R-:W-:Y:S02]  /*19f0*/  ISETP.GT.AND P4, PT, R7.reuse, 0x8, PT ;  /* 0x000000080700780c */ /* 0x040fe40003f84270 */
[C---:B------:R-:W-:Y:S02]  /*1a00*/  ISETP.GT.AND P5, PT, R7.reuse, 0x9, PT ;  /* 0x000000090700780c */ /* 0x040fe40003fa4270 */
[C---:B------:R-:W-:Y:S01]  /*1a10*/  ISETP.GT.AND P6, PT, R7.reuse, 0x61, PT ;  /* 0x000000610700780c */ /* 0x040fe20003fc4270 */
[----:B------:R-:W-:Y:S02]  /*1a20*/  WARPGROUP.DEPBAR.LE gsb0, 0x0 ;  /* 0x00008000000079c5 */ /* 0x000fe40000010000 */
[----:B------:R-:W-:Y:S01]  /*1a30*/  WARPGROUP.ARRIVE ;  /* 0x00000000000079c5 */ /* 0x000fe20000000000 */
[----:B------:R-:W-:-:S02]  /*1a40*/  ISETP.GT.AND P1, PT, R7, 0x89, PT ;  /* 0x000000890700780c */ /* 0x000fc40003f24270 */
[----:B------:R-:W-:-:S03]  /*1a50*/  ISETP.GT.AND P0, PT, R7, 0x90, PT ;  /* 0x000000900700780c */ /* 0x000fc60003f04270 */
        /* <DEDUP_REMOVED lines=483> */
[----:B------:R-:W-:Y:S02]  /*3890*/  FSEL R114, R114, -INF , P2 ;  /* 0xff80000072727808 */ /* 0x000fe40001000000 */
[----:B------:R-:W-:Y:S02]  /*38a0*/  FSEL R154, R117, -INF , P5 ;  /* 0xff800000759a7808 */ /* 0x000fe40002800000 */
[----:B------:R-:W-:-:S02]  /*38b0*/  ISETP.GT.AND P2, PT, R7, 0x10, PT ;  /* 0x000000100700780c */ /* 0x000fc40003f44270 */
[----:B------:R-:W-:Y:S02]  /*38c0*/  FMNMX.FTZ R5, R152, R5, !PT ;  /* 0x0000000598057209 */ /* 0x000fe40007810000 */
[----:B------:R-:W-:Y:S02]  /*38d0*/  FSEL R115, R115, -INF , P3 ;  /* 0xff80000073737808 */ /* 0x000fe40001800000 */
[C---:B------:R-:W-:Y:S02]  /*38e0*/  ISETP.GT.AND P3, PT, R7.reuse, 0x11, PT ;  /* 0x000000110700780c */ /* 0x040fe40003f64270 */
[----:B------:R-:W-:Y:S02]  /*38f0*/  FMNMX.FTZ R5, R154, R5, !PT ;  /* 0x000000059a057209 */ /* 0x000fe40007810000 */
        /* <DEDUP_REMOVED lines=17> */
[----:B------:R-:W-:Y:S02]  /*3a10*/  FSEL R162, R109, -INF , P5 ;  /* 0xff8000006da27808 */ /* 0x000fe40002800000 */
[----:B------:R-:W-:Y:S02]  /*3a20*/  ISETP.GT.AND P2, PT, R7, 0x20, PT ;  /* 0x000000200700780c */ /* 0x000fe40003f44270 */
[----:B------:R-:W-:Y:S02]  /*3a30*/  FMNMX.FTZ R5, R160, R5, !PT ;  /* 0x00000005a0057209 */ /* 0x000fe40007810000 */
[----:B------:R-:W-:Y:S02]  /*3a40*/  FSEL R8, R107, -INF , P3 ;  /* 0xff8000006b087808 */ /* 0x000fe40001800000 */
[----:B------:R-:W-:-:S02]  /*3a50*/  ISETP.GT.AND P3, PT, R7, 0x21, PT ;  /* 0x000000210700780c */ /* 0x000fc40003f64270 */
[----:B------:R-:W-:Y:S02]  /*3a60*/  FMNMX.FTZ R5, R162, R5, !PT ;  /* 0x00000005a2057209 */ /* 0x000fe40007810000 */
[----:B------:R-:W-:Y:S02]  /*3a70*/  FSEL R110, R110, -INF , P4 ;  /* 0xff8000006e6e7808 */ /* 0x000fe40002000000 */
[----:B------:R-:W-:Y:S02]  /*3a80*/  ISETP.GT.AND P4, PT, R7, 0x28, PT ;  /* 0x000000280700780c */ /* 0x000fe40003f84270 */
        /* <DEDUP_REMOVED lines=8> */
[----:B------:R-:W-:Y:S01]  /*3b10*/  FSEL R168, R100, -INF , P4 ;  /* 0xff80000064a87808 */ /* 0x000fe20002000000 */
[----:B------:R-:W-:Y:S01]  /*3b20*/  UIADD3 UR30, UR60, 0xa06, URZ ;  /* 0x00000a063c1e7890 */ /* 0x000fe2000fffe03f */
[----:B------:R-:W-:Y:S01]  /*3b30*/  FMNMX.FTZ R5, R166, R5, !PT ;  /* 0x00000005a6057209 */ /* 0x000fe20007810000 */
[----:B------:R-:W-:Y:S01]  /*3b40*/  UMOV UR28, UR32 ;  /* 0x00000020001c7c82 */ /* 0x000fe20008000000 */
[----:B------:R-:W-:Y:S01]  /*3b50*/  FSEL R98, R98, -INF , P2 ;  /* 0xff80000062627808 */ /* 0x000fe20001000000 */
[----:B------:R-:W-:Y:S01]  /*3b60*/  UMOV UR29, UR33 ;  /* 0x00000021001d7c82 */ /* 0x000fe20008000000 */
[----:B------:R-:W-:Y:S01]  /*3b70*/  FSEL R170, R101, -INF , P5 ;  /* 0xff80000065aa7808 */ /* 0x000fe20002800000 */
[----:B------:R-:W-:Y:S01]  /*3b80*/  UMOV UR31, 0x40000040 ;  /* 0x40000040001f7882 */ /* 0x000fe20000000000 */
        /* <DEDUP_REMOVED lines=18> */
[----:B------:R-:W-:Y:S02]  /*3cb0*/  FSEL R144, R93, -INF , P5 ;  /* 0xff8000005d907808 */ /* 0x000fe40002800000 */
[----:B------:R-:W-:Y:S02]  /*3cc0*/  ISETP.GT.AND P2, PT, R7, 0x40, PT ;  /* 0x000000400700780c */ /* 0x000fe40003f44270 */
[----:B------:R-:W-:Y:S02]  /*3cd0*/  FMNMX.FTZ R5, R190, R5, !PT ;  /* 0x00000005be057209 */ /* 0x000fe40007810000 */
[----:B------:R-:W-:-:S02]  /*3ce0*/  FSEL R80, R91, -INF , P3 ;  /* 0xff8000005b507808 */ /* 0x000fc40001800000 */
[C---:B------:R-:W-:Y:S02]  /*3cf0*/  ISETP.GT.AND P3, PT, R7.reuse, 0x41, PT ;  /* 0x000000410700780c */ /* 0x040fe40003f64270 */
[----:B------:R-:W-:Y:S02]  /*3d00*/  FMNMX.FTZ R5, R144, R5, !PT ;  /* 0x0000000590057209 */ /* 0x000fe40007810000 */
[----:B------:R-:W-:Y:S02]  /*3d10*/  FSEL R94, R94, -INF , P4 ;  /* 0xff8000005e5e7808 */ /* 0x000fe40002000000 */
[----:B------:R-:W-:Y:S02]  /*3d20*/  ISETP.GT.AND P4, PT, R7, 0x48, PT ;  /* 0x000000480700780c */ /* 0x000fe40003f84270 */
[----:B------:R-:W-:Y:S02]  /*3d30*/  FSEL R82, R95, -INF , P5 ;  /* 0xff8000005f527808 */ /* 0x000fe40002800000 */
[----:B------:R-:W-:Y:S01]  /*3d40*/  ISETP.GT.AND P5, PT, R7, 0x49, PT ;  /* 0x000000490700780c */ /* 0x000fe20003fa4270 */
[----:B------:R-:W-:-:S02]  /*3d50*/  WARPGROUP.DEPBAR.LE gsb0, 0x0 ;  /* 0x00008000000079c5 */ /* 0x000fc40000010000 */
[----:B------:R-:W-:Y:S01]  /*3d60*/  WARPGROUP.ARRIVE ;  /* 0x00000000000079c5 */ /* 0x000fe20000000000 */
[----:B------:R-:W-:Y:S02]  /*3d70*/  FSEL R192, R72, -INF , P2 ;  /* 0xff80000048c07808 */ /* 0x000fe40001000000 */
[----:B------:R-:W-:Y:S01]  /*3d80*/  FSEL R146, R73, -INF , P3 ;  /* 0xff80000049927808 */ /* 0x000fe20001800000 */
[----:B------:R-:W-:Y:S01]  /*3d90*/  IMAD.MOV.U32 R73, RZ, RZ, R87 ;  /* 0x000000ffff497224 */ /* 0x000fe200078e0057 */
[----:B------:R-:W-:Y:S01]  /*3da0*/  FMNMX.FTZ R5, R192, R5, !PT ;  /* 0x00000005c0057209 */ /* 0x000fe20007810000 */
[----:B------:R-:W-:Y:S01]  /*3db0*/  HGMMA.64x16x16.F32.BF16 R64, gdesc[UR36], R64, gsb0 ;  /* 0x00200000244079f0 */ /* 0x000fe20008001840 */
[----:B------:R-:W-:Y:S02]  /*3dc0*/  FSEL R142, R76, -INF , P4 ;  /* 0xff8000004c8e7808 */ /* 0x000fe40002000000 */
[----:B------:R-:W-:Y:S02]  /*3dd0*/  FMNMX.FTZ R5, R146, R5, !PT ;  /* 0x0000000592057209 */ /* 0x000fe40007810000 */
[----:B------:R-:W-:-:S02]  /*3de0*/  FSEL R74, R74, -INF , P2 ;  /* 0xff8000004a4a7808 */ /* 0x000fc40001000000 */
[----:B------:R-:W-:Y:S01]  /*3df0*/  FSEL R108, R77, -INF , P5 ;  /* 0xff8000004d6c7808 */ /* 0x000fe20002800000 */
[--C-:B------:R-:W-:Y:S01]  /*3e00*/  IMAD.MOV.U32 R77, RZ, RZ, R87.reuse ;  /* 0x000000ffff4d7224 */ /* 0x100fe200078e0057 */
[----:B------:R-:W-:Y:S02]  /*3e10*/  ISETP.GT.AND P2, PT, R7, 0x50, PT ;  /* 0x000000500700780c */ /* 0x000fe40003f44270 */
[----:B------:R-:W-:Y:S02]  /*3e20*/  FMNMX.FTZ R5, R142, R5, !PT ;  /* 0x000000058e057209 */ /* 0x000fe40007810000 */
[----:B------:R-:W-:Y:S01]  /*3e30*/  FSEL R72, R75, -INF , P3 ;  /* 0xff8000004b487808 */ /* 0x000fe20001800000 */
[----:B------:R-:W-:Y:S01]  /*3e40*/  IMAD.MOV.U32 R75, RZ, RZ, R87 ;  /* 0x000000ffff4b7224 */ /* 0x000fe200078e0057 */
[----:B------:R-:W-:Y:S02]  /*3e50*/  ISETP.GT.AND P3, PT, R7, 0x51, PT ;  /* 0x000000510700780c */ /* 0x000fe40003f64270 */
[----:B------:R-:W-:-:S02]  /*3e60*/  FMNMX.FTZ R5, R108, R5, !PT ;  /* 0x000000056c057209 */ /* 0x000fc40007810000 */
[----:B------:R-:W-:Y:S02]  /*3e70*/  FSEL R78, R78, -INF , P4 ;  /* 0xff8000004e4e7808 */ /* 0x000fe40002000000 */
[----:B------:R-:W-:Y:S02]  /*3e80*/  ISETP.GT.AND P4, PT, R7, 0x58, PT ;  /* 0x000000580700780c */ /* 0x000fe40003f84270 */
[----:B------:R-:W-:Y:S01]  /*3e90*/  FSEL R76, R79, -INF , P5 ;  /* 0xff8000004f4c7808 */ /* 0x000fe20002800000 */
[----:B------:R-:W-:Y:S01]  /*3ea0*/  IMAD.MOV.U32 R79, RZ, RZ, R87 ;  /* 0x000000ffff4f7224 */ /* 0x000fe200078e0057 */
[----:B------:R-:W-:Y:S01]  /*3eb0*/  ISETP.GT.AND P5, PT, R7, 0x59, PT ;  /* 0x000000590700780c */ /* 0x000fe20003fa4270 */
[----:B------:R-:W-:Y:S02]  /*3ec0*/  WARPGROUP.DEPBAR.LE gsb0, 0x0 ;  /* 0x00008000000079c5 */ /* 0x000fe40000010000 */
[----:B------:R-:W-:Y:S01]  /*3ed0*/  WARPGROUP.ARRIVE ;  /* 0x00000000000079c5 */ /* 0x000fe20000000000 */
[----:B------:R-:W-:-:S02]  /*3ee0*/  FSEL R140, R64, -INF , P2 ;  /* 0xff800000408c7808 */ /* 0x000fc40001000000 */
[----:B------:R-:W-:Y:S01]  /*3ef0*/  FSEL R124, R65, -INF , P3 ;  /* 0xff800000417c7808 */ /* 0x000fe20001800000 */
[--C-:B------:R-:W-:Y:S01]  /*3f00*/  IMAD.MOV.U32 R65, RZ, RZ, R87.reuse ;  /* 0x000000ffff417224 */ /* 0x100fe200078e0057 */
[----:B------:R-:W-:Y:S01]  /*3f10*/  FMNMX.FTZ R5, R140, R5, !PT ;  /* 0x000000058c057209 */ /* 0x000fe20007810000 */
[----:B------:R-:W-:Y:S01]  /*3f20*/  HGMMA.64x16x16.F32.BF16 R56, gdesc[UR40], R56, gsb0 ;  /* 0x00200000283879f0 */ /* 0x000fe20008001838 */
[----:B------:R-:W-:Y:S02]  /*3f30*/  FSEL R122, R68, -INF , P4 ;  /* 0xff800000447a7808 */ /* 0x000fe40002000000 */
[----:B------:R-:W-:Y:S02]  /*3f40*/  FMNMX.FTZ R5, R124, R5, !PT ;  /* 0x000000057c057209 */ /* 0x000fe40007810000 */
[----:B------:R-:W-:Y:S02]  /*3f50*/  FSEL R66, R66, -INF , P2 ;  /* 0xff80000042427808 */ /* 0x000fe40001000000 */
[----:B------:R-:W-:Y:S01]  /*3f60*/  FSEL R112, R69, -INF , P5 ;  /* 0xff80000045707808 */ /* 0x000fe20002800000 */
[----:B------:R-:W-:Y:S01]  /*3f70*/  IMAD.MOV.U32 R69, RZ, RZ, R87 ;  /* 0x000000ffff457224 */ /* 0x000fe200078e0057 */
[----:B------:R-:W-:-:S02]  /*3f80*/  ISETP.GT.AND P2, PT, R7, 0x60, PT ;  /* 0x000000600700780c */ /* 0x000fc40003f44270 */
[----:B------:R-:W-:Y:S02]  /*3f90*/  FMNMX.FTZ R5, R122, R5, !PT ;  /* 0x000000057a057209 */ /* 0x000fe40007810000 */
[----:B------:R-:W-:Y:S01]  /*3fa0*/  FSEL R68, R71, -INF , P5 ;  /* 0xff80000047447808 */ /* 0x000fe20002800000 */
[----:B------:R-:W-:Y:S01]  /*3fb0*/  IMAD.MOV.U32 R71, RZ, RZ, R87 ;  /* 0x000000ffff477224 */ /* 0x000fe200078e0057 */
[----:B------:R-:W-:Y:S02]  /*3fc0*/  FMNMX.FTZ R5, R112, R5, !PT ;  /* 0x0000000570057209 */ /* 0x000fe40007810000 */
[C---:B------:R-:W-:Y:S02]  /*3fd0*/  ISETP.GT.AND P5, PT, R7.reuse, 0x68, PT ;  /* 0x000000680700780c */ /* 0x040fe40003fa4270 */
[----:B------:R-:W-:Y:S02]  /*3fe0*/  FSEL R70, R70, -INF , P4 ;  /* 0xff80000046467808 */ /* 0x000fe40002000000 */
[----:B------:R-:W-:-:S02]  /*3ff0*/  ISETP.GT.AND P4, PT, R7, 0x69, PT ;  /* 0x000000690700780c */ /* 0x000fc40003f84270 */
[----:B------:R-:W-:Y:S01]  /*4000*/  FSEL R64, R67, -INF , P3 ;  /* 0xff80000043407808 */ /* 0x000fe20001800000 */
[----:B------:R-:W-:Y:S01]  /*4010*/  IMAD.MOV.U32 R67, RZ, RZ, R87 ;  /* 0x000000ffff437224 */ /* 0x000fe200078e0057 */
        /* <DEDUP_REMOVED lines=15> */
[----:B------:R-:W-:Y:S01]  /*4110*/  ISETP.GT.AND P5, PT, R7, 0x79, PT ;  /* 0x000000790700780c */ /* 0x000fe20003fa4270 */
[----:B------:R-:W-:Y:S02]  /*4120*/  WARPGROUP.DEPBAR.LE gsb0, 0x0 ;  /* 0x00008000000079c5 */ /* 0x000fe40000010000 */
[----:B------:R-:W-:Y:S01]  /*4130*/  WARPGROUP.ARRIVE ;  /* 0x00000000000079c5 */ /* 0x000fe20000000000 */
[----:B------:R-:W-:Y:S02]  /*4140*/  FSEL R86, R48, -INF , P3 ;  /* 0xff80000030567808 */ /* 0x000fe40001800000 */
[----:B------:R-:W-:Y:S02]  /*4150*/  FSEL R48, R59, -INF , P6 ;  /* 0xff8000003b307808 */ /* 0x000fe40003000000 */
[----:B------:R-:W-:Y:S01]  /*4160*/  ISETP.GT.AND P6, PT, R7, 0x78, PT ;  /* 0x000000780700780c */ /* 0x000fe20003fc4270 */
[----:B------:R-:W-:Y:S01]  /*4170*/  HGMMA.64x16x16.F32.BF16 R40, gdesc[UR48], R40, gsb0 ;  /* 0x00200000302879f0 */ /* 0x000fe20008001828 */
[----:B------:R-:W-:-:S02]  /*4180*/  FSEL R56, R49, -INF , P2 ;  /* 0xff80000031387808 */ /* 0x000fc40001000000 */
[----:B------:R-:W-:Y:S02]  /*4190*/  FMNMX.FTZ R5, R86, R5, !PT ;  /* 0x0000000556057209 */ /* 0x000fe40007810000 */
[----:B------:R-:W-:Y:S02]  /*41a0*/  FSEL R10, R52, -INF , P6 ;  /* 0xff800000340a7808 */ /* 0x000fe40003000000 */
[----:B------:R-:W-:Y:S02]  /*41b0*/  FMNMX.FTZ R5, R56, R5, !PT ;  /* 0x0000000538057209 */ /* 0x000fe40007810000 */
[----:B------:R-:W-:Y:S01]  /*41c0*/  FSEL R52, R63, -INF , P4 ;  /* 0xff8000003f347808 */ /* 0x000fe20002000000 */
[----:B------:R-:W-:Y:S01]  /*41d0*/  IMAD.MOV.U32 R63, RZ, RZ, R87 ;  /* 0x000000ffff3f7224 */ /* 0x000fe200078e0057 */
[----:B------:R-:W-:Y:S02]  /*41e0*/  ISETP.GT.AND P4, PT, R7, 0x80, PT ;  /* 0x000000800700780c */ /* 0x000fe40003f84270 */
[----:B------:R-:W-:-:S02]  /*41f0*/  FSEL R60, R53, -INF , P5 ;  /* 0xff800000353c7808 */ /* 0x000fc40002800000 */
[----:B------:R-:W-:Y:S02]  /*4200*/  FMNMX.FTZ R5, R10, R5, !PT ;  /* 0x000000050a057209 */ /* 0x000fe40007810000 */
[----:B------:R-:W-:Y:S02]  /*4210*/  FSEL R50, R50, -INF , P3 ;  /* 0xff80000032327808 */ /* 0x000fe40001800000 */
[C---:B------:R-:W-:Y:S02]  /*4220*/  ISETP.GT.AND P3, PT, R7.reuse, 0x81, PT ;  /* 0x000000810700780c */ /* 0x040fe40003f64270 */
[----:B------:R-:W-:Y:S02]  /*4230*/  FMNMX.FTZ R5, R60, R5, !PT ;  /* 0x000000053c057209 */ /* 0x000fe40007810000 */
[----:B------:R-:W-:Y:S02]  /*4240*/  FSEL R54, R54, -INF , P6 ;  /* 0xff80000036367808 */ /* 0x000fe40003000000 */
[----:B------:R-:W-:Y:S01]  /*4250*/  ISETP.GT.AND P6, PT, R7, 0xa9, PT ;  /* 0x000000a90700780c */ /* 0x000fe20003fc4270 */
[----:B------:R-:W-:-:S02]  /*4260*/  WARPGROUP.DEPBAR.LE gsb0, 0x0 ;  /* 0x00008000000079c5 */ /* 0x000fc40000010000 */
[----:B------:R-:W-:Y:S01]  /*4270*/  WARPGROUP.ARRIVE ;  /* 0x00000000000079c5 */ /* 0x000fe20000000000 */
[----:B------:R-:W-:Y:S02]  /*4280*/  FSEL R84, R40, -INF , P4 ;  /* 0xff80000028547808 */ /* 0x000fe40002000000 */
[----:B------:R-:W-:Y:S02]  /*4290*/  FSEL R40, R51, -INF , P2 ;  /* 0xff80000033287808 */ /* 0x000fe40001000000 */
[----:B------:R-:W-:Y:S01]  /*42a0*/  ISETP.GT.AND P2, PT, R7, 0x88, PT ;  /* 0x000000880700780c */ /* 0x000fe20003f44270 */
        /* <DEDUP_REMOVED lines=9> */
[----:B------:R-:W-:Y:S02]  /*4340*/  FSEL R116, R45, -INF , P1 ;  /* 0xff8000002d747808 */ /* 0x000fe40000800000 */
[----:B------:R-:W-:Y:S02]  /*4350*/  FMNMX.FTZ R5, R96, R5, !PT ;  /* 0x0000000560057209 */ /* 0x000fe40007810000 */
[----:B------:R-:W-:Y:S02]  /*4360*/  ISETP.GT.AND P1, PT, R7, 0x91, PT ;  /* 0x000000910700780c */ /* 0x000fe40003f24270 */
[----:B------:R-:W-:-:S02]  /*4370*/  FMNMX.FTZ R5, R116, R5, !PT ;  /* 0x0000000574057209 */ /* 0x000fc40007810000 */
[----:B------:R-:W-:Y:S02]  /*4380*/  FSEL R46, R46, -INF , P2 ;  /* 0xff8000002e2e7808 */ /* 0x000fe40001000000 */
[C---:B------:R-:W-:Y:S02]  /*4390*/  ISETP.GT.AND P2, PT, R7.reuse, 0x99, PT ;  /* 0x000000990700780c */ /* 0x040fe40003f44270 */
[----:B------:R-:W-:Y:S02]  /*43a0*/  FSEL R42, R42, -INF , P4 ;  /* 0xff8000002a2a7808 */ /* 0x000fe40002000000 */
[----:B------:R-:W-:Y:S02]  /*43b0*/  ISETP.GT.AND P4, PT, R7, 0xa1, PT ;  /* 0x000000a10700780c */ /* 0x000fe40003f84270 */
[----:B------:R-:W-:Y:S02]  /*43c0*/  FSEL R44, R55, -INF , P5 ;  /* 0xff800000372c7808 */ /* 0x000fe40002800000 */
[----:B------:R-:W-:-:S02]  /*43d0*/  ISETP.GT.AND P5, PT, R7, 0xa8, PT ;  /* 0x000000a80700780c */ /* 0x000fc40003fa4270 */
[----:B------:R-:W-:Y:S02]  /*43e0*/  P2R R21, PR, RZ, 0x4 ;  /* 0x00000004ff157803 */ /* 0x000fe40000000000 */
[----:B------:R-:W-:Y:S01]  /*43f0*/  P2R R41, PR, RZ, 0x2 ;  /* 0x00000002ff297803 */ /* 0x000fe20000000000 */
[----:B------:R-:W-:Y:S02]  /*4400*/  WARPGROUP.DEPBAR.LE gsb0, 0x0 ;  /* 0x00008000000079c5 */ /* 0x000fe40000010000 */
[----:B------:R-:W-:Y:S01]  /*4410*/  WARPGROUP.ARRIVE ;  /* 0x00000000000079c5 */ /* 0x000fe20000000000 */
[----:B------:R-:W-:Y:S02]  /*4420*/  FSEL R126, R32, -INF , P0 ;  /* 0xff800000207e7808 */ /* 0x000fe40000000000 */
[----:B------:R-:W-:Y:S02]  /*4430*/  ISETP.GT.AND P0, PT, R7, 0x98, PT ;  /* 0x000000980700780c */ /* 0x000fe40003f04270 */
[----:B------:R-:W-:Y:S01]  /*4440*/  FSEL R128, R33, -INF , P1 ;  /* 0xff80000021807808 */ /* 0x000fe20000800000 */
[----:B------:R-:W-:Y:S01]  /*4450*/  HGMMA.64x16x16.F32.BF16 R24, gdesc[UR28], R24, gsb0 ;  /* 0x002000001c1879f0 */ /* 0x000fe20008001818 */
[----:B------:R-:W-:-:S02]  /*4460*/  FMNMX.FTZ R5, R126, R5, !PT ;  /* 0x000000057e057209 */ /* 0x000fc40007810000 */
[----:B------:R-:W-:Y:S02]  /*4470*/  FSEL R36, R36, -INF , P0 ;  /* 0xff80000024247808 */ /* 0x000fe40000000000 */
[----:B------:R-:W-:Y:S02]  /*4480*/  FMNMX.FTZ R5, R128, R5, !PT ;  /* 0x0000000580057209 */ /* 0x000fe40007810000 */
[----:B------:R-:W-:Y:S02]  /*4490*/  FSEL R32, R43, -INF , P3 ;  /* 0xff8000002b207808 */ /* 0x000fe40001800000 */
[----:B------:R-:W-:Y:S02]  /*44a0*/  FSEL R130, R37, -INF , P2 ;  /* 0xff80000025827808 */ /* 0x000fe40001000000 */
[----:B------:R-:W-:Y:S02]  /*44b0*/  FMNMX.FTZ R5, R36, R5, !PT ;  /* 0x0000000524057209 */ /* 0x000fe40007810000 */
[----:B------:R-:W-:-:S02]  /*44c0*/  ISETP.GT.AND P3, PT, R7, 0xa0, PT ;  /* 0x000000a00700780c */ /* 0x000fc40003f64270 */
[----:B------:R-:W-:Y:S02]  /*44d0*/  FMNMX.FTZ R5, R130, R5, !PT ;  /* 0x0000000582057209 */ /* 0x000fe40007810000 */
[----:B------:R-:W-:Y:S02]  /*44e0*/  P2R R33, PR, RZ, 0x1 ;  /* 0x00000001ff217803 */ /* 0x000fe40000000000 */
[C---:B------:R-:W-:Y:S02]  /*44f0*/  ISETP.GT.AND P0, PT, R7.reuse, 0x89, PT ;  /* 0x000000890700780c */ /* 0x040fe40003f04270 */
[----:B------:R-:W-:-:S04]  /*4500*/  ISETP.GT.AND P1, PT, R7, 0x90, PT ;  /* 0x000000900700780c */ /* 0x000fc80003f24270 */
[----:B------:R-:W-:Y:S02]  /*4510*/  FSEL R34, R34, -INF , P1 ;  /* 0xff80000022227808 */ /* 0x000fe40000800000 */
[----:B------:R-:W-:Y:S01]  /*4520*/  ISETP.NE.AND P1, PT, R41, RZ, PT ;  /* 0x000000ff2900720c */ /* 0x000fe20003f25270 */
[----:B------:R-:W-:Y:S02]  /*4530*/  WARPGROUP.DEPBAR.LE gsb0, 0x0 ;  /* 0x00008000000079c5 */ /* 0x000fe40000010000 */
[----:B------:R-:W-:Y:S02]  /*4540*/  FSEL R132, R24, -INF , P3 ;  /* 0xff80000018847808 */ /* 0x000fe40001800000 */
[----:B------:R-:W-:Y:S02]  /*4550*/  FSEL R136, R25, -INF , P4 ;  /* 0xff80000019887808 */ /* 0x000fe40002000000 */
[----:B------:R-:W-:Y:S02]  /*4560*/  FMNMX.FTZ R5, R132, R5, !PT ;  /* 0x0000000584057209 */ /* 0x000fe40007810000 */
[----:B------:R-:W-:-:S02]  /*4570*/  FSEL R134, R28, -INF , P5 ;  /* 0xff8000001c867808 */ /* 0x000fc40002800000 */
[----:B------:R-:W-:Y:S02]  /*4580*/  FMNMX.FTZ R5, R136, R5, !PT ;  /* 0x0000000588057209 */ /* 0x000fe40007810000 */
[----:B------:R-:W-:Y:S02]  /*4590*/  FSEL R138, R29, -INF , P6 ;  /* 0xff8000001d8a7808 */ /* 0x000fe40003000000 */
[----:B------:R-:W-:Y:S02]  /*45a0*/  FMNMX.FTZ R5, R134, R5, !PT ;  /* 0x0000000586057209 */ /* 0x000fe40007810000 */
[----:B------:R-:W-:Y:S02]  /*45b0*/  FSEL R24, R47, -INF , P0 ;  /* 0xff8000002f187808 */ /* 0x000fe40000000000 */
[----:B------:R-:W-:Y:S01]  /*45c0*/  FMNMX.FTZ R13, R138, R5, !PT ;  /* 0x000000058a0d7209 */ /* 0x000fe20007810000 */
[----:B------:R-:W-:Y:S01]  /*45d0*/  IMAD.U32 R5, RZ, RZ, UR6 ;  /* 0x00000006ff057e24 */ /* 0x000fe2000f8e00ff */
[----:B------:R-:W-:-:S02]  /*45e0*/  ISETP.NE.AND P0, PT, R33, RZ, PT ;  /* 0x000000ff2100720c */ /* 0x000fc40003f05270 */
[----:B------:R-:W-:Y:S01]  /*45f0*/  FSEL R28, R35, -INF , P1 ;  /* 0xff800000231c7808 */ /* 0x000fe20000800000 */
[----:B------:R-:W0:Y:S01]  /*4600*/  SHFL.BFLY PT, R4, R13, 0x2, 0x1f ;  /* 0x0c401f000d047f89 */ /* 0x000e2200000e0000 */
[----:B------:R-:W-:Y:S02]  /*4610*/  FSEL R38, R38, -INF , P0 ;  /* 0xff80000026267808 */ /* 0x000fe40000000000 */
[----:B------:R-:W-:Y:S02]  /*4620*/  FSEL R26, R26, -INF , P3 ;  /* 0xff8000001a1a7808 */ /* 0x000fe40001800000 */
[----:B------:R-:W-:Y:S02]  /*4630*/  FSEL R30, R30, -INF , P5 ;  /* 0xff8000001e1e7808 */ /* 0x000fe40002800000 */
[----:B------:R-:W-:Y:S02]  /*4640*/  ISETP.NE.AND P0, PT, R9, RZ, PT ;  /* 0x000000ff0900720c */ /* 0x000fe40003f05270 */
[----:B------:R-:W-:-:S02]  /*4650*/  ISETP.NE.AND P1, PT, R11, RZ, PT ;  /* 0x000000ff0b00720c */ /* 0x000fc40003f25270 */
[----:B------:R-:W-:Y:S02]  /*4660*/  R2UR UR6, R17 ;  /* 0x00000000110672ca */ /* 0x000fe400000e0000 */
[----:B0-----:R-:W-:-:S11]  /*4670*/  FMNMX.FTZ R15, R13, R4, !PT ;  /* 0x000000040d0f7209 */ /* 0x001fd60007810000 */
[----:B------:R-:W-:-:S03]  /*4680*/  UISETP.GE.AND UP0, UPT, UR52, UR6, UPT ;  /* 0x000000063400728c */ /* 0x000fc6000bf06270 */
[----:B------:R-:W-:Y:S01]  /*4690*/  UMOV UR6, URZ ;  /* 0x0000003f00067c82 */ /* 0x000fe20008000000 */
[----:B------:R-:W0:Y:S02]  /*46a0*/  SHFL.BFLY PT, R4, R15, 0x1, 0x1f ;  /* 0x0c201f000f047f89 */ /* 0x000e2400000e0000 */
[----:B0-----:R-:W-:-:S04]  /*46b0*/  FMNMX.FTZ R4, R15, R4, !PT ;  /* 0x000000040f047209 */ /* 0x001fc80007810000 */
[C---:B------:R-:W-:Y:S01]  /*46c0*/  FSETP.NEU.FTZ.AND P2, PT, R4.reuse, -INF , PT ;  /* 0xff8000000400780b */ /* 0x040fe20003f5d000 */
[----:B------:R-:W-:-:S05]  /*46d0*/  FMUL.FTZ R23, R4, R5 ;  /* 0x0000000504177220 */ /* 0x000fca0000410000 */
[----:B------:R-:W-:Y:S02]  /*46e0*/  FSEL R23, R23, RZ, P2 ;  /* 0x000000ff17177208 */ /* 0x000fe40001000000 */
[----:B------:R-:W-:Y:S02]  /*46f0*/  ISETP.NE.AND P2, PT, R21, RZ, PT ;  /* 0x000000ff1500720c */ /* 0x000fe40003f45270 */
        /* <DEDUP_REMOVED lines=31> */
[----:B------:R-:W1:Y:S01]  /*48f0*/  MUFU.EX2 R178, R178 ;  /* 0x000000b200b27308 */ /* 0x000e620000000800 */
[----:B------:R-:W-:Y:S01]  /*4900*/  FMNMX.FTZ R29, R14, R25, !PT ;  /* 0x000000190e1d7209 */ /* 0x000fe20007810000 */
[-CC-:B------:R-:W-:Y:S01]  /*4910*/  FFMA.FTZ R174, R174, R5.reuse, -R23.reuse ;  /* 0x00000005aeae7223 */ /* 0x180fe20000010817 */
[-CC-:B------:R-:W-:Y:S01]  /*4920*/  FFMA.FTZ R190, R190, R5.reuse, -R23.reuse ;  /* 0x00000005bebe7223 */ /* 0x180fe20000010817 */
[--C-:B------:R-:W-:Y:S01]  /*4930*/  FFMA.FTZ R144, R144, R5, -R23.reuse ;  /* 0x0000000590907223 */ /* 0x100fe20000010817 */
[----:B------:R-:W-:Y:S01]  /*4940*/  FMNMX.FTZ R29, R102, R29, !PT ;  /* 0x0000001d661d7209 */ /* 0x000fe20007810000 */
[-CC-:B------:R-:W-:Y:S01]  /*4950*/  FFMA.FTZ R192, R192, R5.reuse, -R23.reuse ;  /* 0x00000005c0c07223 */ /* 0x180fe20000010817 */
[----:B------:R-:W-:Y:S01]  /*4960*/  FFMA.FTZ R146, R146, R5, -R23 ;  /* 0x0000000592927223 */ /* 0x000fe20000010817 */
[----:B------:R-:W2:Y:S01]  /*4970*/  MUFU.EX2 R9, R9 ;  /* 0x0000000900097308 */ /* 0x000ea20000000800 */
[----:B------:R-:W-:Y:S01]  /*4980*/  FMNMX.FTZ R29, R20, R29, !PT ;  /* 0x0000001d141d7209 */ /* 0x000fe20007810000 */
[----:B0-----:R-:W-:Y:S01]  /*4990*/  FADD.FTZ R57, R176, R7 ;  /* 0x00000007b0397221 */ /* 0x001fe20000010000 */
        /* <DEDUP_REMOVED lines=13> */
[----:B------:R-:W3:Y:S01]  /*4a70*/  MUFU.EX2 R11, R11 ;  /* 0x0000000b000b7308 */ /* 0x000ee20000000800 */
[----:B------:R-:W-:Y:S01]  /*4a80*/  FMNMX.FTZ R33, R82, R33, !PT ;  /* 0x0000002152217209 */ /* 0x000fe20007810000 */
[-CC-:B------:R-:W-:Y:S01]  /*4a90*/  FFMA.FTZ R202, R100, R5.reuse, -R23.reuse ;  /* 0x0000000564ca7223 */ /* 0x180fe20000010817 */
[-CC-:B------:R-:W-:Y:S01]  /*4aa0*/  FFMA.FTZ R208, R84, R5.reuse, -R23.reuse ;  /* 0x0000000554d07223 */ /* 0x180fe20000010817 */
[--C-:B------:R-:W-:Y:S01]  /*4ab0*/  FFMA.FTZ R210, R96, R5, -R23.reuse ;  /* 0x0000000560d27223 */ /* 0x100fe20000010817 */
[----:B------:R-:W-:Y:S01]  /*4ac0*/  FMNMX.FTZ R33, R74, R33, !PT ;  /* 0x000000214a217209 */ /* 0x000fe20007810000 */
[--C-:B------:R-:W-:Y:S01]  /*4ad0*/  FFMA.FTZ R212, R126, R5, -R23.reuse ;  /* 0x000000057ed47223 */ /* 0x100fe20000010817 */
[----:B------:R-:W-:Y:S01]  /*4ae0*/  F2FP.BF16.F32.PACK_AB R176, R7, R176 ;  /* 0x000000b007b0723e */ /* 0x000fe200000010ff */
[----:B------:R-:W4:Y:S01]  /*4af0*/  MUFU.EX2 R182, R182 ;  /* 0x000000b600b67308 */ /* 0x000f220000000800 */
[----:B------:R-:W-:Y:S01]  /*4b00*/  FMNMX.FTZ R35, R72, R33, !PT ;  /* 0x0000002148237209 */ /* 0x000fe20007810000 */
[-CC-:B------:R-:W-:Y:S01]  /*4b10*/  FFMA.FTZ R51, R130, R5.reuse, -R23.reuse ;  /* 0x0000000582337223 */ /* 0x180fe20000010817 */
[-CC-:B------:R-:W-:Y:S01]  /*4b20*/  FFMA.FTZ R216, R132, R5.reuse, -R23.reuse ;  /* 0x0000000584d87223 */ /* 0x180fe20000010817 */
[--C-:B------:R-:W-:Y:S01]  /*4b30*/  FFMA.FTZ R136, R136, R5, -R23.reuse ;  /* 0x0000000588887223 */ /* 0x100fe20000010817 */
[----:B------:R-:W-:Y:S01]  /*4b40*/  FMNMX.FTZ R35, R78, R35, !PT ;  /* 0x000000234e237209 */ /* 0x000fe20007810000 */
[----:B------:R-:W-:Y:S01]  /*4b50*/  FFMA.FTZ R218, R134, R5, -R23 ;  /* 0x0000000586da7223 */ /* 0x000fe20000010817 */
[----:B------:R-:W-:Y:S01]  /*4b60*/  IMAD.MOV.U32 R84, RZ, RZ, R87 ;  /* 0x000000ffff547224 */ /* 0x000fe200078e0057 */
[----:B------:R-:W5:Y:S01]  /*4b70*/  MUFU.EX2 R13, R13 ;  /* 0x0000000d000d7308 */ /* 0x000f620000000800 */
[----:B------:R-:W-:-:S04]  /*4b80*/  FMNMX.FTZ R35, R76, R35, !PT ;  /* 0x000000234c237209 */ /* 0x000fc80007810000 */
[----:B------:R-:W-:-:S03]  /*4b90*/  FMNMX.FTZ R35, R66, R35, !PT ;  /* 0x0000002342237209 */ /* 0x000fc60007810000 */
[----:B------:R-:W5:Y:S01]  /*4ba0*/  MUFU.EX2 R184, R184 ;  /* 0x000000b800b87308 */ /* 0x000f620000000800 */
[----:B------:R-:W-:-:S04]  /*4bb0*/  FMNMX.FTZ R37, R64, R35, !PT ;  /* 0x0000002340257209 */ /* 0x000fc80007810000 */
[----:B------:R-:W-:-:S03]  /*4bc0*/  FMNMX.FTZ R37, R70, R37, !PT ;  /* 0x0000002546257209 */ /* 0x000fc60007810000 */
[----:B------:R-:W5:Y:S01]  /*4bd0*/  MUFU.EX2 R15, R15 ;  /* 0x0000000f000f7308 */ /* 0x000f620000000800 */
        /* <DEDUP_REMOVED lines=31> */
[----:B------:R-:W-:-:S04]  /*4dd0*/  FFMA.FTZ R45, R88, R5, -R23 ;  /* 0x00000005582d7223 */ /* 0x000fc80000010817 */
[----:B------:R-:W1:Y:S02]  /*4de0*/  SHFL.BFLY PT, R49, R10, 0x2, 0x1f ;  /* 0x0c401f000a317f89 */ /* 0x000e6400000e0000 */
[----:B------:R-:W-:Y:S08]  /*4df0*/  MUFU.EX2 R196, R196 ;  /* 0x000000c400c47308 */ /* 0x000ff00000000800 */
[----:B------:R-:W-:Y:S08]  /*4e00*/  MUFU.EX2 R37, R124 ;  /* 0x0000007c00257308 */ /* 0x000ff00000000800 */
[----:B------:R-:W-:Y:S01]  /*4e10*/  MUFU.EX2 R198, R198 ;  /* 0x000000c600c67308 */ /* 0x000fe20000000800 */
[----:B-1----:R-:W-:Y:S01]  /*4e20*/  FMNMX.FTZ R53, R10, R49, !PT ;  /* 0x000000310a357209 */ /* 0x002fe20007810000 */
[----:B------:R-:W-:-:S06]  /*4e30*/  FFMA.FTZ R49, R128, R5, -R23 ;  /* 0x0000000580317223 */ /* 0x000fcc0000010817 */
[----:B------:R-:W-:Y:S01]  /*4e40*/  MUFU.EX2 R41, R112 ;  /* 0x0000007000297308 */ /* 0x000fe20000000800 */
[----:B------:R-:W1:Y:S07]  /*4e50*/  SHFL.BFLY PT, R10, R53, 0x1, 0x1f ;  /* 0x0c201f00350a7f89 */ /* 0x000e6e00000e0000 */
[----:B------:R-:W-:Y:S08]  /*4e60*/  MUFU.EX2 R200, R200 ;  /* 0x000000c800c87308 */ /* 0x000ff00000000800 */
[----:B------:R-:W-:Y:S08]  /*4e70*/  MUFU.EX2 R43, R104 ;  /* 0x00000068002b7308 */ /* 0x000ff00000000800 */
[----:B------:R-:W-:Y:S01]  /*4e80*/  MUFU.EX2 R202, R202 ;  /* 0x000000ca00ca7308 */ /* 0x000fe20000000800 */
[----:B-1----:R-:W-:-:S04]  /*4e90*/  FMNMX.FTZ R10, R53, R10, !PT ;  /* 0x0000000a350a7209 */ /* 0x002fc80007810000 */
[C---:B------:R-:W-:Y:S01]  /*4ea0*/  FSETP.NEU.FTZ.AND P2, PT, R10.reuse, -INF , PT ;  /* 0xff8000000a00780b */ /* 0x040fe20003f5d000 */
[----:B------:R-:W-:Y:S02]  /*4eb0*/  FMUL.FTZ R36, R10, R5 ;  /* 0x000000050a247220 */ /* 0x000fe40000410000 */
[----:B------:R-:W-:Y:S03]  /*4ec0*/  MUFU.EX2 R39, R47 ;  /* 0x0000002f00277308 */ /* 0x000fe60000000800 */
[----:B------:R-:W-:Y:S02]  /*4ed0*/  FSEL R55, R36, RZ, P2 ;  /* 0x000000ff24377208 */ /* 0x000fe40001000000 */
[----:B------:R-:W-:-:S03]  /*4ee0*/  PLOP3.LUT P2, PT, PT, PT, UP0, 0x80, 0x0 ;  /* 0x000000000000781c */ /* 0x000fc60003f4f008 */
[----:B------:R-:W-:Y:S01]  /*4ef0*/  MUFU.EX2 R204, R204 ;  /* 0x000000cc00cc7308 */ /* 0x000fe20000000800 */
[-C--:B------:R-:W-:Y:S01]  /*4f00*/  FFMA.FTZ R197, R66, R5.reuse, -R55 ;  /* 0x0000000542c57223 */ /* 0x080fe20000010837 */
[----:B------:R-:W-:Y:S01]  /*4f10*/  FADD.FTZ R66, R178, R57 ;  /* 0x00000039b2427221 */ /* 0x000fe20000010000 */
[-CC-:B------:R-:W-:Y:S01]  /*4f20*/  FFMA.FTZ R177, R114, R5.reuse, -R55.reuse ;  /* 0x0000000572b17223 */ /* 0x180fe20000010837 */
[-CC-:B------:R-:W-:Y:S01]  /*4f30*/  FFMA.FTZ R36, R115, R5.reuse, -R55.reuse ;  /* 0x0000000573247223 */ /* 0x180fe20000010837 */
[-CC-:B------:R-:W-:Y:S01]  /*4f40*/  FFMA.FTZ R179, R118, R5.reuse, -R55.reuse ;  /* 0x0000000576b37223 */ /* 0x180fe20000010837 */
[----:B--2---:R-:W-:Y:S01]  /*4f50*/  FADD.FTZ R57, R9, R66 ;  /* 0x0000004209397221 */ /* 0x004fe20000010000 */
[-CC-:B------:R-:W-:Y:S01]  /*4f60*/  FFMA.FTZ R6, R6, R5.reuse, -R55.reuse ;  /* 0x0000000506067223 */ /* 0x180fe20000010837 */
[-C--:B------:R-:W-:Y:S01]  /*4f70*/  FFMA.FTZ R181, R106, R5.reuse, -R55 ;  /* 0x000000056ab57223 */ /* 0x080fe20000010837 */
[----:B------:R-:W-:Y:S01]  /*4f80*/  MUFU.EX2 R177, R177 ;  /* 0x000000b100b17308 */ /* 0x000fe20000000800 */
[----:B0-----:R-:W-:Y:S01]  /*4f90*/  FADD.FTZ R66, R180, R57 ;  /* 0x00000039b4427221 */ /* 0x001fe20000010000 */
[-CC-:B------:R-:W-:Y:S01]  /*4fa0*/  FFMA.FTZ R8, R8, R5.reuse, -R55.reuse ;  /* 0x0000000508087223 */ /* 0x180fe20000010837 */
[-CC-:B------:R-:W-:Y:S01]  /*4fb0*/  FFMA.FTZ R183, R110, R5.reuse, -R55.reuse ;  /* 0x000000056eb77223 */ /* 0x180fe20000010837 */
[-CC-:B------:R-:W-:Y:S01]  /*4fc0*/  FFMA.FTZ R201, R58, R5.reuse, -R55.reuse ;  /* 0x000000053ac97223 */ /* 0x180fe20000010837 */
[----:B---3--:R-:W-:Y:S01]  /*4fd0*/  FADD.FTZ R57, R11, R66 ;  /* 0x000000420b397221 */ /* 0x008fe20000010000 */
[-CC-:B------:R-:W-:Y:S01]  /*4fe0*/  FFMA.FTZ R66, R68, R5.reuse, -R55.reuse ;  /* 0x0000000544427223 */ /* 0x180fe20000010837 */
[-C--:B------:R-:W-:Y:S01]  /*4ff0*/  FFMA.FTZ R12, R12, R5.reuse, -R55 ;  /* 0x000000050c0c7223 */ /* 0x080fe20000010837 */
[----:B------:R-:W0:Y:S01]  /*5000*/  MUFU.EX2 R36, R36 ;  /* 0x0000002400247308 */ /* 0x000e220000000800 */
[----:B----4-:R-:W-:Y:S01]  /*5010*/  FADD.FTZ R68, R182, R57 ;  /* 0x00000039b6447221 */ /* 0x010fe20000010000 */
[-CC-:B------:R-:W-:Y:S01]  /*5020*/  FFMA.FTZ R185, R98, R5.reuse, -R55.reuse ;  /* 0x0000000562b97223 */ /* 0x180fe20000010837 */
[-CC-:B------:R-:W-:Y:S01]  /*5030*/  FFMA.FTZ R14, R14, R5.reuse, -R55.reuse ;  /* 0x000000050e0e7223 */ /* 0x180fe20000010837 */
[-CC-:B------:R-:W-:Y:S01]  /*5040*/  FFMA.FTZ R187, R102, R5.reuse, -R55.reuse ;  /* 0x0000000566bb7223 */ /* 0x180fe20000010837 */
[----:B-----5:R-:W-:Y:S01]  /*5050*/  FADD.FTZ R57, R13, R68 ;  /* 0x000000440d397221 */ /* 0x020fe20000010000 */
        /* <DEDUP_REMOVED lines=11> */
[----:B0-----:R-:W-:Y:S01]  /*5110*/  FADD.FTZ R58, R177, R36 ;  /* 0x00000024b13a7221 */ /* 0x001fe20000010000 */
[----:B------:R-:W-:Y:S01]  /*5120*/  FADD.FTZ R68, R186, R59 ;  /* 0x0000003bba447221 */ /* 0x000fe20000010000 */
[-CC-:B------:R-:W-:Y:S01]  /*5130*/  FFMA.FTZ R72, R72, R5.reuse, -R55.reuse ;  /* 0x0000000548487223 */ /* 0x180fe20000010837 */
[-CC-:B------:R-:W-:Y:S01]  /*5140*/  FFMA.FTZ R195, R78, R5.reuse, -R55.reuse ;  /* 0x000000054ec37223 */ /* 0x180fe20000010837 */
[-CC-:B------:R-:W-:Y:S01]  /*5150*/  FFMA.FTZ R74, R76, R5.reuse, -R55.reuse ;  /* 0x000000054c4a7223 */ /* 0x180fe20000010837 */
[----:B------:R-:W-:Y:S01]  /*5160*/  FADD.FTZ R59, R21, R68 ;  /* 0x00000044153b7221 */ /* 0x000fe20000010000 */
[-C--:B------:R-:W-:Y:S01]  /*5170*/  FFMA.FTZ R64, R64, R5.reuse, -R55 ;  /* 0x0000000540407223 */ /* 0x080fe20000010837 */
[----:B------:R-:W0:Y:S01]  /*5180*/  MUFU.EX2 R181, R181 ;  /* 0x000000b500b57308 */ /* 0x000e220000000800 */
        /* <DEDUP_REMOVED lines=8> */
[----:B--2---:R-:W-:Y:S01]  /*5210*/  FADD.FTZ R58, R6, R57 ;  /* 0x00000039063a7221 */ /* 0x004fe20000010000 */
[----:B------:R-:W-:Y:S01]  /*5220*/  FADD.FTZ R62, R190, R59 ;  /* 0x0000003bbe3e7221 */ /* 0x000fe20000010000 */
[-C--:B------:R-:W-:Y:S01]  /*5230*/  FFMA.FTZ R32, R32, R5.reuse, -R55 ;  /* 0x0000000520207223 */ /* 0x080fe20000010837 */
[-C--:B------:R-:W-:Y:S01]  /*5240*/  FFMA.FTZ R47, R116, R5.reuse, -R23 ;  /* 0x00000005742f7223 */ /* 0x080fe20000010817 */
[-CC-:B------:R-:W-:Y:S01]  /*5250*/  FFMA.FTZ R40, R40, R5.reuse, -R55.reuse ;  /* 0x0000000528287223 */ /* 0x180fe20000010837 */
[----:B------:R-:W-:Y:S01]  /*5260*/  FADD.FTZ R61, R29, R62 ;  /* 0x0000003e1d3d7221 */ /* 0x000fe20000010000 */
[----:B------:R-:W-:Y:S01]  /*5270*/  IMAD.U32 R62, RZ, RZ, UR53 ;  /* 0x00000035ff3e7e24 */ /* 0x000fe2000f8e00ff */
[----:B------:R-:W2:Y:S01]  /*5280*/  MUFU.EX2 R183, R183 ;  /* 0x000000b700b77308 */ /* 0x000ea20000000800 */
[----:B0-----:R-:W-:Y:S01]  /*5290*/  FADD.FTZ R57, R181, R58 ;  /* 0x0000003ab5397221 */ /* 0x001fe20000010000 */
[----:B------:R-:W-:Y:S01]  /*52a0*/  F2FP.BF16.F32.PACK_AB R178, R9, R178 ;  /* 0x000000b209b2723e */ /* 0x000fe200000010ff */
[-CC-:B------:R-:W-:Y:S01]  /*52b0*/  FFMA.FTZ R54, R54, R5.reuse, -R55.reuse ;  /* 0x0000000536367223 */ /* 0x180fe20000010837 */
[-CC-:B------:R-:W-:Y:S01]  /*52c0*/  FFMA.FTZ R24, R24, R5.reuse, -R55.reuse ;  /* 0x0000000518187223 */ /* 0x180fe20000010837 */
[-CC-:B------:R-:W-:Y:S01]  /*52d0*/  FFMA.FTZ R42, R42, R5.reuse, -R55.reuse ;  /* 0x000000052a2a7223 */ /* 0x180fe20000010837 */
[-CC-:B------:R-:W-:Y:S01]  /*52e0*/  FFMA.FTZ R46, R46, R5.reuse, -R55.reuse ;  /* 0x000000052e2e7223 */ /* 0x180fe20000010837 */
[-C--:B------:R-:W-:Y:S01]  /*52f0*/  FFMA.FTZ R34, R34, R5.reuse, -R55 ;  /* 0x0000000522227223 */ /* 0x080fe20000010837 */
[----:B------:R-:W0:Y:S01]  /*5300*/  MUFU.EX2 R12, R12 ;  /* 0x0000000c000c7308 */ /* 0x000e220000000800 */
[----:B-1----:R-:W-:Y:S01]  /*5310*/  FADD.FTZ R58, R8, R57 ;  /* 0x00000039083a7221 */ /* 0x002fe20000010000 */
[-CC-:B------:R-:W-:Y:S01]  /*5320*/  FFMA.FTZ R28, R28, R5.reuse, -R55.reuse ;  /* 0x000000051c1c7223 */ /* 0x180fe20000010837 */
[-CC-:B------:R-:W-:Y:S01]  /*5330*/  FFMA.FTZ R38, R38, R5.reuse, -R55.reuse ;  /* 0x0000000526267223 */ /* 0x180fe20000010837 */
[-CC-:B------:R-:W-:Y:S01]  /*5340*/  FFMA.FTZ R92, R92, R5.reuse, -R55.reuse ;  /* 0x000000055c5c7223 */ /* 0x180fe20000010837 */
[-CC-:B------:R-:W-:Y:S01]  /*5350*/  FFMA.FTZ R26, R26, R5.reuse, -R55.reuse ;  /* 0x000000051a1a7223 */ /* 0x180fe20000010837 */
[--C-:B------:R-:W-:Y:S01]  /*5360*/  FFMA.FTZ R86, R86, R5, -R55.reuse ;  /* 0x0000000556567223 */ /* 0x100fe20000010837 */
[----:B------:R-:W-:Y:S01]  /*5370*/  F2FP.BF16.F32.PACK_AB R179, R6, R179 ;  /* 0x000000b306b3723e */ /* 0x000fe200000010ff */
[----:B------:R-:W1:Y:S01]  /*5380*/  MUFU.EX2 R185, R185 ;  /* 0x000000b900b97308 */ /* 0x000e620000000800 */
[----:B--2---:R-:W-:Y:S01]  /*5390*/  FADD.FTZ R57, R183, R58 ;  /* 0x0000003ab7397221 */ /* 0x004fe20000010000 */
[-C--:B------:R-:W-:Y:S01]  /*53a0*/  FFMA.FTZ R30, R30, R5.reuse, -R55 ;  /* 0x000000051e1e7223 */ /* 0x080fe20000010837 */
[----:B------:R-:W-:Y:S01]  /*53b0*/  FFMA.FTZ R23, R138, R5, -R23 ;  /* 0x000000058a177223 */ /* 0x000fe20000010817 */
[----:B------:R-:W-:Y:S01]  /*53c0*/  F2FP.BF16.F32.PACK_AB R181, R8, R181 ;  /* 0x000000b508b5723e */ /* 0x000fe200000010ff */
[--C-:B------:R-:W-:Y:S01]  /*53d0*/  IMAD.MOV.U32 R82, RZ, RZ, R87.reuse ;  /* 0x000000ffff527224 */ /* 0x100fe200078e0057 */
[----:B------:R-:W-:Y:S01]  /*53e0*/  F2FP.BF16.F32.PACK_AB R188, R25, R188 ;  /* 0x000000bc19bc723e */ /* 0x000fe200000010ff */
[----:B------:R-:W-:Y:S01]  /*53f0*/  IMAD.MOV.U32 R78, RZ, RZ, R87 ;  /* 0x000000ffff4e7224 */ /* 0x000fe200078e0057 */
[----:B------:R-:W2:Y:S01]  /*5400*/  MUFU.EX2 R14, R14 ;  /* 0x0000000e000e7308 */ /* 0x000ea20000000800 */
[----:B0-----:R-:W-:Y:S01]  /*5410*/  FADD.FTZ R58, R12, R57 ;  /* 0x000000390c3a7221 */ /* 0x001fe20000010000 */
[-C--:B------:R-:W-:Y:S01]  /*5420*/  FFMA.FTZ R57, R50, R5.reuse, -R55 ;  /* 0x0000000532397223 */ /* 0x080fe20000010837 */
[----:B------:R-:W-:Y:S01]  /*5430*/  FADD.FTZ R50, R192, R61 ;  /* 0x0000003dc0327221 */ /* 0x000fe20000010000 */
[----:B------:R-:W-:Y:S01]  /*5440*/  FFMA.FTZ R55, R56, R5, -R55 ;  /* 0x0000000538377223 */ /* 0x000fe20000010837 */
[----:B------:R-:W-:Y:S01]  /*5450*/  F2FP.BF16.F32.PACK_AB R183, R12, R183 ;  /* 0x000000b70cb7723e */ /* 0x000fe200000010ff */
[----:B------:R-:W-:-:S02]  /*5460*/  IMAD.U32 R12, RZ, RZ, UR6 ;  /* 0x00000006ff0c7e24 */ /* 0x000fc4000f8e00ff */
[----:B------:R-:W-:Y:S01]  /*5470*/  FADD.FTZ R61, R33, R50 ;  /* 0x00000032213d7221 */ /* 0x000fe20000010000 */
[----:B------:R-:W0:Y:S01]  /*5480*/  MUFU.EX2 R187, R187 ;  /* 0x000000bb00bb7308 */ /* 0x000e220000000800 */
[----:B-1----:R-:W-:Y:S01]  /*5490*/  FADD.FTZ R59, R185, R58 ;  /* 0x0000003ab93b7221 */ /* 0x002fe20000010000 */
[----:B------:R-:W-:Y:S02]  /*54a0*/  @!P1 VIADD R50, R62, 0x34840 ;  /* 0x000348403e329836 */ /* 0x000fe40000000000 */
[----:B------:R-:W-:Y:S01]  /*54b0*/  FADD.FTZ R62, R194, R61 ;  /* 0x0000003dc23e7221 */ /* 0x000fe20000010000 */
[----:B------:R-:W-:Y:S01]  /*54c0*/  F2FP.BF16.F32.PACK_AB R190, R29, R190 ;  /* 0x000000be1dbe723e */ /* 0x000fe200000010ff */
[----:B------:R-:W-:Y:S01]  /*54d0*/  IMAD.MOV.U32 R76, RZ, RZ, R87 ;  /* 0x000000ffff4c7224 */ /* 0x000fe200078e0057 */
[----:B------:R-:W-:Y:S01]  /*54e0*/  F2FP.BF16.F32.PACK_AB R192, R33, R192 ;  /* 0x000000c021c0723e */ /* 0x000fe200000010ff */
[C---:B------:R-:W-:Y:S01]  /*54f0*/  FADD.FTZ R61, R35.reuse, R62 ;  /* 0x0000003e233d7221 */ /* 0x040fe20000010000 */
[----:B------:R-:W1:Y:S01]  /*5500*/  MUFU.EX2 R20, R20 ;  /* 0x0000001400147308 */ /* 0x000e620000000800 */
[----:B--2---:R-:W-:Y:S01]  /*5510*/  FADD.FTZ R58, R14, R59 ;  /* 0x0000003b0e3a7221 */ /* 0x004fe20000010000 */
[----:B------:R-:W-:Y:S01]  /*5520*/  @!P1 PRMT R50, RZ, 0x654, R50 ;  /* 0x00000654ff329816 */ /* 0x000fe20000000032 */
[--C-:B------:R-:W-:Y:S01]  /*5530*/  IMAD.MOV.U32 R70, RZ, RZ, R87.reuse ;  /* 0x000000ffff467224 */ /* 0x100fe200078e0057 */
[----:B------:R-:W-:Y:S01]  /*5540*/  F2FP.BF16.F32.PACK_AB R194, R35, R194 ;  /* 0x000000c223c2723e */ /* 0x000fe200000010ff */
[--C-:B------:R-:W-:Y:S01]  /*5550*/  IMAD.MOV.U32 R68, RZ, RZ, R87.reuse ;  /* 0x000000ffff447224 */ /* 0x100fe200078e0057 */
[----:B------:R2:W-:Y:S01]  /*5560*/  @!P1 SYNCS.ARRIVE.TRANS64.RED.A1T0 RZ, [R50+URZ], RZ ;  /* 0x000000ff32ff99a7 */ /* 0x0005e2000810043f */
[----:B------:R-:W-:Y:S01]  /*5570*/  F2FP.BF16.F32.PACK_AB R177, R36, R177 ;  /* 0x000000b124b1723e */ /* 0x000fe200000010ff */
[----:B------:R-:W3:Y:S01]  /*5580*/  MUFU.EX2 R189, R189 ;  /* 0x000000bd00bd7308 */ /* 0x000ee20000000800 */
[----:B0-----:R-:W-:Y:S01]  /*5590*/  FADD.FTZ R59, R187, R58 ;  /* 0x0000003abb3b7221 */ /* 0x001fe20000010000 */
[----:B------:R-:W-:Y:S01]  /*55a0*/  F2FP.BF16.F32.PACK_AB R180, R11, R180 ;  /* 0x000000b40bb4723e */ /* 0x000fe200000010ff */
[--C-:B------:R-:W-:Y:S01]  /*55b0*/  IMAD.MOV.U32 R62, RZ, RZ, R87.reuse ;  /* 0x000000ffff3e7224 */ /* 0x100fe200078e0057 */
[----:B------:R-:W-:Y:S01]  /*55c0*/  F2FP.BF16.F32.PACK_AB R182, R13, R182 ;  /* 0x000000b60db6723e */ /* 0x000fe200000010ff */
[--C-:B------:R-:W-:Y:S01]  /*55d0*/  IMAD.MOV.U32 R56, RZ, RZ, R87.reuse ;  /* 0x000000ffff387224 */ /* 0x100fe200078e0057 */
[----:B------:R-:W-:Y:S01]  /*55e0*/  F2FP.BF16.F32.PACK_AB R184, R15, R184 ;  /* 0x000000b80fb8723e */ /* 0x000fe200000010ff */
[----:B------:R-:W-:Y:S01]  /*55f0*/  IMAD.MOV.U32 R36, RZ, RZ, R87 ;  /* 0x000000ffff247224 */ /* 0x000fe200078e0057 */
[----:B------:R-:W2:Y:S01]  /*5600*/  MUFU.EX2 R60, R60 ;  /* 0x0000003c003c7308 */ /* 0x000ea20000000800 */
[----:B-1----:R-:W-:Y:S01]  /*5610*/  FADD.FTZ R58, R20, R59 ;  /* 0x0000003b143a7221 */ /* 0x002fe20000010000 */
[----:B------:R-:W-:Y:S01]  /*5620*/  F2FP.BF16.F32.PACK_AB R186, R21, R186 ;  /* 0x000000ba15ba723e */ /* 0x000fe200000010ff */
[--C-:B------:R-:W-:Y:S01]  /*5630*/  IMAD.MOV.U32 R35, RZ, RZ, R87.reuse ;  /* 0x000000ffff237224 */ /* 0x100fe200078e0057 */
[----:B------:R-:W-:Y:S01]  /*5640*/  F2FP.BF16.F32.PACK_AB R185, R14, R185 ;  /* 0x000000b90eb9723e */ /* 0x000fe200000010ff */
[--C-:B------:R-:W-:Y:S01]  /*5650*/  IMAD.MOV.U32 R33, RZ, RZ, R87.reuse ;  /* 0x000000ffff217224 */ /* 0x100fe200078e0057 */
[----:B------:R-:W-:Y:S01]  /*5660*/  F2FP.BF16.F32.PACK_AB R187, R20, R187 ;  /* 0x000000bb14bb723e */ /* 0x000fe200000010ff */
[----:B------:R-:W-:Y:S01]  /*5670*/  IMAD.MOV.U32 R29, RZ, RZ, R87 ;  /* 0x000000ffff1d7224 */ /* 0x000fe200078e0057 */
[----:B------:R-:W0:Y:S01]  /*5680*/  MUFU.EX2 R191, R191 ;  /* 0x000000bf00bf7308 */ /* 0x000e220000000800 */
[----:B---3--:R-:W-:Y:S01]  /*5690*/  FADD.FTZ R59, R189, R58 ;  /* 0x0000003abd3b7221 */ /* 0x008fe20000010000 */
[----:B------:R-:W-:Y:S01]  /*56a0*/  FADD.FTZ R58, R196, R61 ;  /* 0x0000003dc43a7221 */ /* 0x000fe20000010000 */
[----:B------:R-:W-:Y:S01]  /*56b0*/  F2FP.BF16.F32.PACK_AB R196, R37, R196 ;  /* 0x000000c425c4723e */ /* 0x000fe200000010ff */
[----:B------:R-:W-:-:S02]  /*56c0*/  IMAD.MOV.U32 R25, RZ, RZ, R87 ;  /* 0x000000ffff197224 */ /* 0x000fc400078e0057 */
        /* <DEDUP_REMOVED lines=14> */
[----:B------:R-:W-:Y:S01]  /*57b0*/  FADD.FTZ R61, R43, R58 ;  /* 0x0000003a2b3d7221 */ /* 0x000fe20000010000 */
[----:B------:R-:W-:Y:S01]  /*57c0*/  IMAD.MOV.U32 R58, RZ, RZ, R87 ;  /* 0x000000ffff3a7224 */ /* 0x000fe200078e0057 */
        /* <DEDUP_REMOVED lines=10> */
[----:B------:R-:W-:-:S05]  /*5870*/  IMAD.MOV.U32 R72, RZ, RZ, R87 ;  /* 0x000000ffff487224 */ /* 0x000fca00078e0057 */
[----:B------:R-:W-:Y:S01]  /*5880*/  MUFU.EX2 R197, R197 ;  /* 0x000000c500c57308 */ /* 0x000fe20000000800 */
[----:B-1----:R-:W-:Y:S01]  /*5890*/  FADD.FTZ R59, R195, R50 ;  /* 0x00000032c33b7221 */ /* 0x002fe20000010000 */
[----:B------:R-:W-:Y:S01]  /*58a0*/  FADD.FTZ R50, R202, R61 ;  /* 0x0000003dca327221 */ /* 0x000fe20000010000 */
[----:B------:R-:W-:-:S03]  /*58b0*/  F2FP.BF16.F32.PACK_AB R202, R39, R202 ;  /* 0x000000ca27ca723e */ /* 0x000fc600000010ff */
[----:B------:R-:W-:Y:S01]  /*58c0*/  FADD.FTZ R61, R39, R50 ;  /* 0x00000032273d7221 */ /* 0x000fe20000010000 */
[----:B------:R-:W-:Y:S01]  /*58d0*/  IMAD.MOV.U32 R39, RZ, RZ, R87 ;  /* 0x000000ffff277224 */ /* 0x000fe200078e0057 */
[----:B------:R-:W-:Y:S01]  /*58e0*/  MUFU.EX2 R64, R64 ;  /* 0x0000004000407308 */ /* 0x000fe20000000800 */
[----:B--2---:R-:W-:Y:S01]  /*58f0*/  F2FP.BF16.F32.PACK_AB R195, R74, R195 ;  /* 0x000000c34ac3723e */ /* 0x004fe200000010ff */
[----:B------:R-:W-:Y:S01]  /*5900*/  FADD.FTZ R50, R204, R61 ;  /* 0x0000003dcc327221 */ /* 0x000fe20000010000 */
[----:B------:R-:W-:-:S05]  /*5910*/  IMAD.MOV.U32 R61, RZ, RZ, R87 ;  /* 0x000000ffff3d7224 */ /* 0x000fca00078e0057 */
[----:B------:R-:W0:Y:S08]  /*5920*/  MUFU.EX2 R27, R27 ;  /* 0x0000001b001b7308 */ /* 0x000e300000000800 */
[----:B------:R-:W1:Y:S08]  /*5930*/  MUFU.EX2 R199, R199 ;  /* 0x000000c700c77308 */ /* 0x000e700000000800 */
[----:B------:R-:W2:Y:S01]  /*5940*/  MUFU.EX2 R206, R206 ;  /* 0x000000ce00ce7308 */ /* 0x000ea20000000800 */
[----:B0-----:R-:W-:-:S07]  /*5950*/  F2FP.BF16.F32.PACK_AB R204, R27, R204 ;  /* 0x000000cc1bcc723e */ /* 0x001fce00000010ff */
[----:B------:R-:W0:Y:S08]  /*5960*/  MUFU.EX2 R66, R66 ;  /* 0x0000004200427308 */ /* 0x000e300000000800 */
[----:B------:R3:W-:Y:S08]  /*5970*/  MUFU.EX2 R207, R44 ;  /* 0x0000002c00cf7308 */ /* 0x0007f00000000800 */
[----:B------:R-:W4:Y:S01]  /*5980*/  MUFU.EX2 R31, R31 ;  /* 0x0000001f001f7308 */ /* 0x000f220000000800 */
[----:B---3--:R-:W-:Y:S01]  /*5990*/  FADD.FTZ R44, R74, R59 ;  /* 0x0000003b4a2c7221 */ /* 0x008fe20000010000 */
[----:B------:R-:W-:-:S03]  /*59a0*/  IMAD.MOV.U32 R74, RZ, RZ, R87 ;  /* 0x000000ffff4a7224 */ /* 0x000fc600078e0057 */
[----:B------:R-:W-:Y:S01]  /*59b0*/  FADD.FTZ R59, R197, R44 ;  /* 0x0000002cc53b7221 */ /* 0x000fe20000010000 */
[C---:B------:R-:W-:Y:S02]  /*59c0*/  F2FP.BF16.F32.PACK_AB R197, R64.reuse, R197 ;  /* 0x000000c540c5723e */ /* 0x040fe400000010ff */
[----:B------:R-:W-:Y:S01]  /*59d0*/  MUFU.EX2 R201, R201 ;  /* 0x000000c900c97308 */ /* 0x000fe20000000800 */
[----:B------:R-:W-:Y:S01]  /*59e0*/  FADD.FTZ R44, R64, R59 ;  /* 0x0000003b402c7221 */ /* 0x000fe20000010000 */
[----:B------:R-:W-:Y:S01]  /*59f0*/  FADD.FTZ R59, R27, R50 ;  /* 0x000000321b3b7221 */ /* 0x000fe20000010000 */
[----:B------:R-:W-:Y:S02]  /*5a00*/  IMAD.MOV.U32 R64, RZ, RZ, R87 ;  /* 0x000000ffff407224 */ /* 0x000fe400078e0057 */
[----:B-1----:R-:W-:Y:S01]  /*5a10*/  FADD.FTZ R7, R199, R44 ;  /* 0x0000002cc7077221 */ /* 0x002fe20000010000 */
[----:B--2---:R-:W-:Y:S01]  /*5a20*/  FADD.FTZ R44, R206, R59 ;  /* 0x0000003bce2c7221 */ /* 0x004fe20000010000 */
[----:B0-----:R-:W-:Y:S01]  /*5a30*/  F2FP.BF16.F32.PACK_AB R199, R66, R199 ;  /* 0x000000c742c7723e */ /* 0x001fe200000010ff */
[----:B------:R-:W0:Y:S01]  /*5a40*/  MUFU.EX2 R208, R208 ;  /* 0x000000d000d07308 */ /* 0x000e220000000800 */
[C---:B----4-:R-:W-:Y:S01]  /*5a50*/  F2FP.BF16.F32.PACK_AB R206, R31.reuse, R206 ;  /* 0x000000ce1fce723e */ /* 0x050fe200000010ff */
[----:B------:R-:W-:Y:S01]  /*5a60*/  FADD.FTZ R9, R31, R44 ;  /* 0x0000002c1f097221 */ /* 0x000fe20000010000 */
[----:B------:R-:W-:-:S02]  /*5a70*/  IMAD.MOV.U32 R59, RZ, RZ, R87 ;  /* 0x000000ffff3b7224 */ /* 0x000fc400078e0057 */
[--C-:B------:R-:W-:Y:S02]  /*5a80*/  IMAD.MOV.U32 R50, RZ, RZ, R87.reuse ;  /* 0x000000ffff327224 */ /* 0x100fe400078e0057 */
[--C-:B------:R-:W-:Y:S01]  /*5a90*/  IMAD.MOV.U32 R31, RZ, RZ, R87.reuse ;  /* 0x000000ffff1f7224 */ /* 0x100fe200078e0057 */
[----:B------:R-:W-:Y:S01]  /*5aa0*/  MUFU.EX2 R48, R48 ;  /* 0x0000003000307308 */ /* 0x000fe20000000800 */
[----:B------:R-:W-:-:S07]  /*5ab0*/  IMAD.MOV.U32 R27, RZ, RZ, R87 ;  /* 0x000000ffff1b7224 */ /* 0x000fce00078e0057 */
[----:B------:R-:W1:Y:S01]  /*5ac0*/  MUFU.EX2 R45, R45 ;  /* 0x0000002d002d7308 */ /* 0x000e620000000800 */
[----:B0-----:R-:W-:-:S07]  /*5ad0*/  FADD.FTZ R44, R208, R9 ;  /* 0x00000009d02c7221 */ /* 0x001fce0000010000 */
[----:B------:R-:W0:Y:S08]  /*5ae0*/  MUFU.EX2 R203, R203 ;  /* 0x000000cb00cb7308 */ /* 0x000e300000000800 */
[----:B------:R-:W2:Y:S01]  /*5af0*/  MUFU.EX2 R210, R210 ;  /* 0x000000d200d27308 */ /* 0x000ea20000000800 */
[C---:B-1----:R-:W-:Y:S01]  /*5b00*/  FADD.FTZ R9, R45.reuse, R44 ;  /* 0x0000002c2d097221 */ /* 0x042fe20000010000 */
[----:B------:R-:W-:Y:S01]  /*5b10*/  F2FP.BF16.F32.PACK_AB R208, R45, R208 ;  /* 0x000000d02dd0723e */ /* 0x000fe200000010ff */
[----:B------:R-:W-:-:S02]  /*5b20*/  IMAD.MOV.U32 R45, RZ, RZ, R87 ;  /* 0x000000ffff2d7224 */ /* 0x000fc400078e0057 */
[----:B------:R-:W-:-:S03]  /*5b30*/  IMAD.MOV.U32 R44, RZ, RZ, R87 ;  /* 0x000000ffff2c7224 */ /* 0x000fc600078e0057 */
[----:B------:R-:W1:Y:S08]  /*5b40*/  MUFU.EX2 R52, R52 ;  /* 0x0000003400347308 */ /* 0x000e700000000800 */
        /* <DEDUP_REMOVED lines=8> */
[----:B------:R-:W-:-:S03]  /*5bd0*/  IMAD.MOV.U32 R48, RZ, RZ, R87 ;  /* 0x000000ffff307224 */ /* 0x000fc600078e0057 */
[----:B0-----:R-:W-:Y:S01]  /*5be0*/  FADD.FTZ R7, R203, R32 ;  /* 0x00000020cb077221 */ /* 0x001fe20000010000 */
[----:B--2---:R-:W-:Y:S01]  /*5bf0*/  FADD.FTZ R32, R210, R9 ;  /* 0x00000009d2207221 */ /* 0x004fe20000010000 */
[----:B-1----:R-:W-:Y:S01]  /*5c00*/  F2FP.BF16.F32.PACK_AB R203, R52, R203 ;  /* 0x000000cb34cb723e */ /* 0x002fe200000010ff */
[----:B------:R-:W-:Y:S01]  /*5c10*/  MUFU.EX2 R212, R212 ;  /* 0x000000d400d47308 */ /* 0x000fe20000000800 */
[C---:B----4-:R-:W-:Y:S01]  /*5c20*/  F2FP.BF16.F32.PACK_AB R210, R47.reuse, R210 ;  /* 0x000000d22fd2723e */ /* 0x050fe200000010ff */
[----:B------:R-:W-:Y:S01]  /*5c30*/  FADD.FTZ R9, R47, R32 ;  /* 0x000000202f097221 */ /* 0x000fe20000010000 */
[--C-:B------:R-:W-:Y:S02]  /*5c40*/  IMAD.MOV.U32 R47, RZ, RZ, R87.reuse ;  /* 0x000000ffff2f7224 */ /* 0x100fe400078e0057 */
[----:B------:R-:W-:-:S03]  /*5c50*/  IMAD.MOV.U32 R32, RZ, RZ, R87 ;  /* 0x000000ffff207224 */ /* 0x000fc600078e0057 */
[----:B------:R-:W0:Y:S08]  /*5c60*/  MUFU.EX2 R40, R40 ;  /* 0x0000002800287308 */ /* 0x000e300000000800 */
[----:B------:R-:W1:Y:S08]  /*5c70*/  MUFU.EX2 R49, R49 ;  /* 0x0000003100317308 */ /* 0x000e700000000800 */
[----:B------:R-:W2:Y:S01]  /*5c80*/  MUFU.EX2 R54, R54 ;  /* 0x0000003600367308 */ /* 0x000ea20000000800 */
[----:B0-----:R-:W-:-:S07]  /*5c90*/  F2FP.BF16.F32.PACK_AB R205, R40, R57 ;  /* 0x0000003928cd723e */ /* 0x001fce00000010ff */
[----:B------:R0:W-:Y:S08]  /*5ca0*/  MUFU.EX2 R211, R24 ;  /* 0x0000001800d37308 */ /* 0x0001f00000000800 */
[----:B------:R-:W3:Y:S01]  /*5cb0*/  MUFU.EX2 R42, R42 ;  /* 0x0000002a002a7308 */ /* 0x000ee20000000800 */
[----:B0-----:R-:W-:Y:S01]  /*5cc0*/  FADD.FTZ R24, R52, R7 ;  /* 0x0000000734187221 */ /* 0x001fe20000010000 */
[----:B------:R-:W-:-:S03]  /*5cd0*/  IMAD.MOV.U32 R52, RZ, RZ, R87 ;  /* 0x000000ffff347224 */ /* 0x000fc600078e0057 */
[----:B------:R-:W-:Y:S01]  /*5ce0*/  FADD.FTZ R7, R57, R24 ;  /* 0x0000001839077221 */ /* 0x000fe20000010000 */
[----:B------:R-:W-:Y:S01]  /*5cf0*/  FADD.FTZ R24, R212, R9 ;  /* 0x00000009d4187221 */ /* 0x000fe20000010000 */
[C---:B-1----:R-:W-:Y:S01]  /*5d00*/  F2FP.BF16.F32.PACK_AB R212, R49.reuse, R212 ;  /* 0x000000d431d4723e */ /* 0x042fe200000010ff */
[----:B------:R-:W0:Y:S01]  /*5d10*/  MUFU.EX2 R46, R46 ;  /* 0x0000002e002e7308 */ /* 0x000e220000000800 */
[----:B------:R-:W-:Y:S01]  /*5d20*/  FADD.FTZ R7, R40, R7 ;  /* 0x0000000728077221 */ /* 0x000fe20000010000 */
[----:B------:R-:W-:Y:S01]  /*5d30*/  FADD.FTZ R9, R49, R24 ;  /* 0x0000001831097221 */ /* 0x000fe20000010000 */
[----:B------:R-:W-:Y:S02]  /*5d40*/  IMAD.MOV.U32 R57, RZ, RZ, R87 ;  /* 0x000000ffff397224 */ /* 0x000fe400078e0057 */
[----:B--2---:R-:W-:Y:S01]  /*5d50*/  FADD.FTZ R24, R54, R7 ;  /* 0x0000000736187221 */ /* 0x004fe20000010000 */
[--C-:B------:R-:W-:Y:S02]  /*5d60*/  IMAD.MOV.U32 R49, RZ, RZ, R87.reuse ;  /* 0x000000ffff317224 */ /* 0x100fe400078e0057 */
[----:B------:R-:W1:Y:S01]  /*5d70*/  MUFU.EX2 R34, R34 ;  /* 0x0000002200227308 */ /* 0x000e620000000800 */
[C---:B------:R-:W-:Y:S01]  /*5d80*/  FADD.FTZ R7, R207.reuse, R24 ;  /* 0x00000018cf077221 */ /* 0x040fe20000010000 */
[----:B------:R-:W-:Y:S01]  /*5d90*/  F2FP.BF16.F32.PACK_AB R207, R207, R54 ;  /* 0x00000036cfcf723e */ /* 0x000fe200000010ff */
[----:B------:R-:W-:-:S02]  /*5da0*/  IMAD.MOV.U32 R54, RZ, RZ, R87 ;  /* 0x000000ffff367224 */ /* 0x000fc400078e0057 */
[----:B---3--:R-:W-:Y:S01]  /*5db0*/  FADD.FTZ R24, R42, R7 ;  /* 0x000000072a187221 */ /* 0x008fe20000010000 */
[--C-:B------:R-:W-:Y:S02]  /*5dc0*/  IMAD.MOV.U32 R40, RZ, RZ, R87.reuse ;  /* 0x000000ffff287224 */ /* 0x100fe400078e0057 */
[----:B------:R-:W2:Y:S01]  /*5dd0*/  MUFU.EX2 R213, R28 ;  /* 0x0000001c00d57308 */ /* 0x000ea20000000800 */
[C---:B------:R-:W-:Y:S01]  /*5de0*/  FADD.FTZ R7, R209.reuse, R24 ;  /* 0x00000018d1077221 */ /* 0x040fe20000010000 */
[----:B------:R-:W-:Y:S01]  /*5df0*/  F2FP.BF16.F32.PACK_AB R209, R209, R42 ;  /* 0x0000002ad1d1723e */ /* 0x000fe200000010ff */
[----:B------:R-:W-:Y:S02]  /*5e00*/  IMAD.MOV.U32 R42, RZ, RZ, R87 ;  /* 0x000000ffff2a7224 */ /* 0x000fe400078e0057 */
[----:B0-----:R-:W-:-:S03]  /*5e10*/  FADD.FTZ R24, R46, R7 ;  /* 0x000000072e187221 */ /* 0x001fc60000010000 */
[----:B------:R-:W0:Y:S01]  /*5e20*/  MUFU.EX2 R214, R214 ;  /* 0x000000d600d67308 */ /* 0x000e220000000800 */
[C---:B------:R-:W-:Y:S01]  /*5e30*/  FADD.FTZ R7, R211.reuse, R24 ;  /* 0x00000018d3077221 */ /* 0x040fe20000010000 */
[----:B------:R-:W-:Y:S01]  /*5e40*/  F2FP.BF16.F32.PACK_AB R211, R211, R46 ;  /* 0x0000002ed3d3723e */ /* 0x000fe200000010ff */
[----:B------:R-:W-:Y:S02]  /*5e50*/  IMAD.MOV.U32 R46, RZ, RZ, R87 ;  /* 0x000000ffff2e7224 */ /* 0x000fe400078e0057 */
[----:B-1----:R-:W-:Y:S01]  /*5e60*/  FADD.FTZ R6, R34, R7 ;  /* 0x0000000722067221 */ /* 0x002fe20000010000 */
[--C-:B------:R-:W-:Y:S02]  /*5e70*/  IMAD.MOV.U32 R24, RZ, RZ, R87.reuse ;  /* 0x000000ffff187224 */ /* 0x100fe400078e0057 */
        /* <DEDUP_REMOVED lines=18> */
[----:B------:R1:W3:Y:S01]  /*5fa0*/  MUFU.EX2 R217, R86 ;  /* 0x0000005600d97308 */ /* 0x0002e20000000800 */
[----:B--2---:R-:W-:-:S07]  /*5fb0*/  FADD.FTZ R6, R26, R7 ;  /* 0x000000071a067221 */ /* 0x004fce0000010000 */
[----:B------:R-:W2:Y:S01]  /*5fc0*/  MUFU.EX2 R218, R218 ;  /* 0x000000da00da7308 */ /* 0x000ea20000000800 */
[C---:B0-----:R-:W-:Y:S01]  /*5fd0*/  FADD.FTZ R9, R53.reuse, R28 ;  /* 0x0000001c35097221 */ /* 0x041fe20000010000 */
[----:B------:R-:W-:Y:S01]  /*5fe0*/  F2FP.BF16.F32.PACK_AB R216, R53, R216 ;  /* 0x000000d835d8723e */ /* 0x000fe200000010ff */
[--C-:B-1----:R-:W-:Y:S02]  /*5ff0*/  IMAD.MOV.U32 R86, RZ, RZ, R87.reuse ;  /* 0x000000ffff567224 */ /* 0x102fe400078e0057 */
[----:B------:R-:W-:-:S03]  /*6000*/  IMAD.MOV.U32 R53, RZ, RZ, R87 ;  /* 0x000000ffff357224 */ /* 0x000fc600078e0057 */
[----:B------:R-:W0:Y:S01]  /*6010*/  MUFU.EX2 R30, R30 ;  /* 0x0000001e001e7308 */ /* 0x000e220000000800 */
[C---:B---3--:R-:W-:Y:S01]  /*6020*/  FADD.FTZ R7, R217.reuse, R6 ;  /* 0x00000006d9077221 */ /* 0x048fe20000010000 */
[----:B------:R-:W-:Y:S01]  /*6030*/  F2FP.BF16.F32.PACK_AB R217, R217, R26 ;  /* 0x0000001ad9d9723e */ /* 0x000fe200000010ff */
[----:B------:R-:W-:-:S05]  /*6040*/  IMAD.MOV.U32 R26, RZ, RZ, R87 ;  /* 0x000000ffff1a7224 */ /* 0x000fca00078e0057 */
[----:B------:R-:W1:Y:S01]  /*6050*/  MUFU.EX2 R23, R23 ;  /* 0x0000001700177308 */ /* 0x000e620000000800 */
[----:B--2---:R-:W-:-:S07]  /*6060*/  FADD.FTZ R28, R218, R9 ;  /* 0x00000009da1c7221 */ /* 0x004fce0000010000 */
[----:B------:R-:W2:Y:S01]  /*6070*/  MUFU.EX2 R55, R55 ;  /* 0x0000003700377308 */ /* 0x000ea20000000800 */
[----:B0-----:R-:W-:Y:S01]  /*6080*/  FADD.FTZ R8, R30, R7 ;  /* 0x000000071e087221 */ /* 0x001fe20000010000 */
[C---:B-1----:R-:W-:Y:S01]  /*6090*/  FADD.FTZ R9, R23.reuse, R28 ;  /* 0x0000001c17097221 */ /* 0x042fe20000010000 */
[----:B------:R-:W-:Y:S01]  /*60a0*/  F2FP.BF16.F32.PACK_AB R218, R23, R218 ;  /* 0x000000da17da723e */ /* 0x000fe200000010ff */
[--C-:B------:R-:W-:Y:S02]  /*60b0*/  IMAD.MOV.U32 R28, RZ, RZ, R87.reuse ;  /* 0x000000ffff1c7224 */ /* 0x100fe400078e0057 */
[C---:B--2---:R-:W-:Y:S01]  /*60c0*/  FADD.FTZ R8, R55.reuse, R8 ;  /* 0x0000000837087221 */ /* 0x044fe20000010000 */
[----:B------:R-:W-:Y:S01]  /*60d0*/  F2FP.BF16.F32.PACK_AB R219, R55, R30 ;  /* 0x0000001e37db723e */ /* 0x000fe200000010ff */
[--C-:B------:R-:W-:Y:S02]  /*60e0*/  IMAD.MOV.U32 R55, RZ, RZ, R87.reuse ;  /* 0x000000ffff377224 */ /* 0x100fe400078e0057 */
[----:B------:R-:W-:Y:S01]  /*60f0*/  IMAD.MOV.U32 R30, RZ, RZ, R87 ;  /* 0x000000ffff1e7224 */ /* 0x000fe200078e0057 */
[----:B------:R-:W-:Y:S06]  /*6100*/  @!P2 BRA `(.L_x_6265) ;  /* 0x0000004c0034a947 */ /* 0x000fec0003800000 */
[----:B------:R-:W-:Y:S01]  /*6110*/  UMOV UR6, URZ ;  /* 0x0000003f00067c82 */ /* 0x000fe20008000000 */
[----:B------:R-:W-:Y:S01]  /*6120*/  IMAD.U32 R14, RZ, RZ, UR52 ;  /* 0x00000034ff0e7e24 */ /* 0x000fe2000f8e00ff */
[----:B------:R-:W-:Y:S01]  /*6130*/  CS2R R86, SRZ ;  /* 0x0000000000567805 */ /* 0x000fe2000001ff00 */
[----:B------:R-:W-:Y:S01]  /*6140*/  IMAD.MOV.U32 R7, RZ, RZ, R10 ;  /* 0x000000ffff077224 */ /* 0x000fe200078e000a */
[----:B------:R-:W-:Y:S01]  /*6150*/  CS2R R84, SRZ ;  /* 0x0000000000547805 */ /* 0x000fe2000001ff00 */
[----:B------:R-:W-:Y:S01]  /*6160*/  IMAD.MOV.U32 R11, RZ, RZ, R4 ;  /* 0x000000ffff0b7224 */ /* 0x000fe200078e0004 */
        /* <DEDUP_REMOVED lines=30> */
[----:B------:R-:W-:Y:S01]  /*6350*/  IMAD.U32 R13, RZ, RZ, UR6 ;  /* 0x00000006ff0d7e24 */ /* 0x000fe2000f8e00ff */
[----:B------:R-:W-:-:S06]  /*6360*/  UMOV UR61, URZ ;  /* 0x0000003f003d7c82 */ /* 0x000fcc0008000000 */
.L_x_6274:
[----:B------:R-:W-:Y:S01]  /*6370*/  R2UR UR11, R18 ;  /* 0x00000000120b72ca */ /* 0x000fe200000e0000 */
[----:B------:R-:W-:Y:S01]  /*6380*/  UIADD3 UR6, UR61, 0x1, URZ ;  /* 0x000000013d067890 */ /* 0x000fe2000fffe03f */
[----:B------:R-:W-:-:S03]  /*6390*/  R2UR UR10, R13 ;  /* 0x000000000d0a72ca */ /* 0x000fc600000e0000 */
[----:B------:R-:W-:-:S04]  /*63a0*/  UISETP.NE.AND UP0, UPT, UR6, 0x2, UPT ;  /* 0x000000020600788c */ /* 0x000fc8000bf05270 */
[----:B------:R-:W-:Y:S02]  /*63b0*/  USEL UR7, URZ, 0x1, UP0 ;  /* 0x000000013f077887 */ /* 0x000fe40008000000 */
[----:B------:R-:W-:Y:S02]  /*63c0*/  USEL UR6, UR6, URZ, UP0 ;  /* 0x0000003f06067287 */ /* 0x000fe40008000000 */
[----:B------:R-:W-:Y:S02]  /*63d0*/  ISETP.NE.AND P3, PT, RZ, UR11, PT ;  /* 0x0000000bff007c0c */ /* 0x000fe4000bf65270 */
[----:B------:R-:W-:Y:S02]  /*63e0*/  ULOP3.LUT UR7, UR10, UR7, URZ, 0x3c, !UPT ;  /* 0x000000070a077292 */ /* 0x000fe4000f8e3c3f */
[----:B------:R-:W-:-:S04]  /*63f0*/  IMAD.U32 R0, RZ, RZ, UR6 ;  /* 0x00000006ff007e24 */ /* 0x000fc8000f8e00ff */
[----:B------:R-:W-:-:S05]  /*6400*/  IMAD.U32 R12, RZ, RZ, UR7 ;  /* 0x00000007ff0c7e24 */ /* 0x000fca000f8e00ff */
[----:B------:R-:W-:Y:S05]  /*6410*/  @P3 BRA `(.L_x_6266) ;  /* 0x0000000000343947 */ /* 0x000fea0003800000 */
[----:B------:R-:W-:Y:S05]  /*6420*/  @!P0 BRA `(.L_x_6267) ;  /* 0x0000000000048947 */ /* 0x000fea0003800000 */
[----:B------:R-:W-:Y:S01]  /*6430*/  BPT.TRAP 0x1 ;  /* 0x000000040000795c */ /* 0x000fe20000300000 */
.L_x_6267:
        /* <DEDUP_REMOVED lines=8> */
.L_x_6268:
[----:B-1----:R-:W-:Y:S05]  /*64c0*/  @P2 BRA `(.L_x_6266) ;  /* 0x0000000000082947 */ /* 0x002fea0003800000 */
[----:B------:R-:W1:Y:S02]  /*64d0*/  SYNCS.PHASECHK.TRANS64.TRYWAIT P2, [R5+URZ+0x34830], R4 ;  /* 0x03483004050075a7 */ /* 0x000e64000804017f */
[----:B-1----:R-:W-:Y:S05]  /*64e0*/  @!P2 BRA `(.L_x_6269) ;  /* 0x000000a80038a947 */ /* 0x002fea0003800000 */
.L_x_6266:
[----:B01----:R-:W-:Y:S01]  /*64f0*/  VIADD R4, R22, 0x8 ;  /* 0x0000000816047836 */ /* 0x003fe20000000000 */
[----:B------:R-:W-:Y:S01]  /*6500*/  R2UR UR30, R0 ;  /* 0x00000000001e72ca */ /* 0x000fe200000e0000 */
[----:B------:R-:W-:Y:S01]  /*6510*/  UMOV UR31, 0x40000040 ;  /* 0x40000040001f7882 */ /* 0x000fe20000000000 */
[C---:B------:R-:W-:Y:S01]  /*6520*/  R2UR UR28, R2.reuse ;  /* 0x00000000021c72ca */ /* 0x040fe200000e0000 */
[----:B------:R-:W-:Y:S01]  /*6530*/  UMOV UR51, 0x40000040 ;  /* 0x4000004000337882 */ /* 0x000fe20000000000 */
[----:B------:R0:W-:Y:S01]  /*6540*/  BAR.SYNC.DEFER_BLOCKING R4, 0x100 ;  /* 0x000400040000751d */ /* 0x0001e20000010000 */
[C---:B------:R-:W-:Y:S02]  /*6550*/  R2UR UR29, R3.reuse ;  /* 0x00000000031d72ca */ /* 0x040fe400000e0000 */
[C---:B------:R-:W-:Y:S02]  /*6560*/  R2UR UR48, R2.reuse ;  /* 0x00000000023072ca */ /* 0x040fe400000e0000 */
[C---:B------:R-:W-:Y:S01]  /*6570*/  R2UR UR49, R3.reuse ;  /* 0x00000000033172ca */ /* 0x040fe200000e0000 */
[----:B------:R-:W-:Y:S01]  /*6580*/  UMOV UR55, 0x40000040 ;  /* 0x4000004000377882 */ /* 0x000fe20000000000 */
[C---:B------:R-:W-:Y:S01]  /*6590*/  R2UR UR52, R2.reuse ;  /* 0x00000000023472ca */ /* 0x040fe200000e0000 */
[----:B------:R-:W-:Y:S01]  /*65a0*/  UMOV UR39, 0x40000040 ;  /* 0x4000004000277882 */ /* 0x000fe20000000000 */
[----:B------:R-:W-:Y:S01]  /*65b0*/  UIMAD UR30, UR30, 0xb00, UR60 ;  /* 0x00000b001e1e78a4 */ /* 0x000fe2000f8e023c */
[C---:B------:R-:W-:Y:S01]  /*65c0*/  R2UR UR53, R3.reuse ;  /* 0x00000000033572ca */ /* 0x040fe200000e0000 */
[----:B------:R-:W-:Y:S01]  /*65d0*/  UMOV UR43, 0x40000040 ;  /* 0x40000040002b7882 */ /* 0x000fe20000000000 */
[C---:B------:R-:W-:Y:S01]  /*65e0*/  R2UR UR36, R2.reuse ;  /* 0x00000000022472ca */ /* 0x040fe200000e0000 */
[----:B------:R-:W-:Y:S01]  /*65f0*/  UIADD3 UR50, UR30, 0x80, URZ ;  /* 0x000000801e327890 */ /* 0x000fe2000fffe03f */
[C---:B------:R-:W-:Y:S01]  /*6600*/  R2UR UR37, R3.reuse ;  /* 0x00000000032572ca */ /* 0x040fe200000e0000 */
[----:B------:R-:W-:Y:S01]  /*6610*/  UIADD3 UR54, UR30, 0x100, URZ ;  /* 0x000001001e367890 */ /* 0x000fe2000fffe03f */
[C---:B------:R-:W-:Y:S01]  /*6620*/  R2UR UR40, R2.reuse ;  /* 0x00000000022872ca */ /* 0x040fe200000e0000 */
[----:B------:R-:W-:Y:S01]  /*6630*/  UIADD3 UR38, UR30, 0x180, URZ ;  /* 0x000001801e267890 */ /* 0x000fe2000fffe03f */
[C---:B------:R-:W-:Y:S01]  /*6640*/  R2UR UR41, R3.reuse ;  /* 0x00000000032972ca */ /* 0x040fe200000e0000 */
[----:B------:R-:W-:Y:S01]  /*6650*/  UIADD3 UR42, UR30, 0x200, URZ ;  /* 0x000002001e2a7890 */ /* 0x000fe2000fffe03f */
[----:B------:R-:W-:Y:S01]  /*6660*/  R2UR UR44, R2 ;  /* 0x00000000022c72ca */ /* 0x000fe200000e0000 */
[----:B------:R-:W-:Y:S01]  /*6670*/  UIADD3 UR46, UR30, 0x280, URZ ;  /* 0x000002801e2e7890 */ /* 0x000fe2000fffe03f */
[----:B------:R-:W-:Y:S01]  /*6680*/  R2UR UR45, R3 ;  /* 0x00000000032d72ca */ /* 0x000fe200000e0000 */
[----:B------:R-:W-:Y:S01]  /*6690*/  UMOV UR47, 0x40000040 ;  /* 0x40000040002f7882 */ /* 0x000fe20000000000 */
[----:B------:R-:W-:Y:S01]  /*66a0*/  WARPGROUP.ARRIVE ;  /* 0x00000000000079c5 */ /* 0x000fe20000000000 */
[----:B------:R-:W-:Y:S01]  /*66b0*/  UIADD3 UR6, UR30, 0x2, URZ ;  /* 0x000000021e067890 */ /* 0x000fe2000fffe03f */
[----:B------:R-:W-:Y:S01]  /*66c0*/  MOV R5, UR33 ;  /* 0x0000002100057c02 */ /* 0x000fe20008000f00 */
[----:B------:R-:W-:Y:S01]  /*66d0*/  UMOV UR7, 0x40000040 ;  /* 0x4000004000077882 */ /* 0x000fe20000000000 */
[----:B------:R-:W-:Y:S01]  /*66e0*/  UIADD3 UR10, UR30, 0x82, URZ ;  /* 0x000000821e0a7890 */ /* 0x000fe2000fffe03f */
[----:B------:R-:W-:Y:S01]  /*66f0*/  MOV R6, UR32 ;  /* 0x0000002000067c02 */ /* 0x000fe20008000f00 */
[----:B------:R-:W-:Y:S01]  /*6700*/  HGMMA.64x16x16.F32.BF16 R168, gdesc[UR28], RZ, !UPT, gsb0 ;  /* 0x002000001ca879f0 */ /* 0x000fe2000c0018ff */
[----:B------:R-:W-:Y:S01]  /*6710*/  UMOV UR32, UR4 ;  /* 0x0000000400207c82 */ /* 0x000fe20008000000 */
[----:B------:R-:W-:Y:S01]  /*6720*/  UMOV UR33, UR5 ;  /* 0x0000000500217c82 */ /* 0x000fe20008000000 */
[----:B------:R-:W-:Y:S01]  /*6730*/  UMOV UR35, 0x40000040 ;  /* 0x4000004000237882 */ /* 0x000fe20000000000 */
[----:B------:R-:W-:Y:S01]  /*6740*/  UIADD3 UR11, UR30, 0x102, URZ ;  /* 0x000001021e0b7890 */ /* 0x000fe2000fffe03f */
[----:B------:R-:W-:Y:S01]  /*6750*/  UMOV UR34, UR10 ;  /* 0x0000000a00227c82 */ /* 0x000fe20008000000 */
[----:B------:R-:W-:Y:S01]  /*6760*/  UIADD3 UR58, UR30, 0x402, URZ ;  /* 0x000004021e3a7890 */ /* 0x000fe2000fffe03f */
[----:B------:R-:W-:Y:S01]  /*6770*/  UMOV UR56, UR4 ;  /* 0x0000000400387c82 */ /* 0x000fe20008000000 */
[----:B------:R-:W-:Y:S01]  /*6780*/  UMOV UR57, UR5 ;  /* 0x0000000500397c82 */ /* 0x000fe20008000000 */
[----:B------:R-:W-:Y:S01]  /*6790*/  UMOV UR59, 0x40000040 ;  /* 0x40000040003b7882 */ /* 0x000fe20000000000 */
[----:B------:R-:W-:-:S02]  /*67a0*/  UIADD3 UR10, UR30, 0x502, URZ ;  /* 0x000005021e0a7890 */ /* 0x000fc4000fffe03f */
[----:B------:R-:W-:Y:S01]  /*67b0*/  UIADD3 UR14, UR30, 0x6, URZ ;  /* 0x000000061e0e7890 */ /* 0x000fe2000fffe03f */
[----:B------:R-:W-:Y:S01]  /*67c0*/  UMOV UR15, 0x40000040 ;  /* 0x40000040000f7882 */ /* 0x000fe20000000000 */
[----:B------:R-:W-:Y:S01]  /*67d0*/  UIADD3 UR18, UR30, 0x580, URZ ;  /* 0x000005801e127890 */ /* 0x000fe2000fffe03f */
[----:B------:R-:W-:Y:S01]  /*67e0*/  UMOV UR19, 0x40000040 ;  /* 0x4000004000137882 */ /* 0x000fe20000000000 */
[----:B------:R-:W-:Y:S01]  /*67f0*/  UIADD3 UR22, UR30, 0x582, URZ ;  /* 0x000005821e167890 */ /* 0x000fe2000fffe03f */
[----:B------:R-:W-:Y:S01]  /*6800*/  UMOV UR23, 0x40000040 ;  /* 0x4000004000177882 */ /* 0x000fe20000000000 */
[----:B------:R-:W-:Y:S01]  /*6810*/  UIADD3 UR26, UR30, 0x584, URZ ;  /* 0x000005841e1a7890 */ /* 0x000fe2000fffe03f */
[----:B------:R-:W-:Y:S01]  /*6820*/  UMOV UR27, 0x40000040 ;  /* 0x40000040001b7882 */ /* 0x000fe20000000000 */
        /* <DEDUP_REMOVED lines=140> */
[----:B------:R-:W-:-:S05]  /*70f0*/  UIADD3 UR7, UR30, 0x104, URZ ;  /* 0x000001041e077890 */ /* 0x000fca000fffe03f */
        /* <DEDUP_REMOVED lines=293> */
[----:B------:R-:W-:Y:S01]  /*8350*/  UIADD3 UR34, UR30, 0x586, URZ ;  /* 0x000005861e227890 */ /* 0x000fe2000fffe03f */
[----:B------:R-:W-:Y:S01]  /*8360*/  R2UR UR32, R6 ;  /* 0x00000000062072ca */ /* 0x000fe200000e0000 */
[----:B------:R-:W-:-:S10]  /*8370*/  UMOV UR35, 0x40000040 ;  /* 0x4000004000237882 */ /* 0x000fd40000000000 */
[----:B------:R-:W-:Y:S02]  /*8380*/  UMOV UR29, UR33 ;  /* 0x00000021001d7c82 */ /* 0x000fe40008000000 */
        /* <DEDUP_REMOVED lines=62> */
[----:B------:R-:W-:-:S07]  /*8770*/  UIADD3 UR6, UR30, 0x986, URZ ;  /* 0x000009861e067890 */ /* 0x000fce000fffe03f */
        /* <DEDUP_REMOVED lines=40> */
[----:B0-----:R-:W-:Y:S05]  /*8a00*/  @P3 BRA `(.L_x_6270) ;  /* 0x0000000000343947 */ /* 0x001fea0003800000 */
[----:B------:R-:W-:Y:S05]  /*8a10*/  @!P0 BRA `(.L_x_6271) ;  /* 0x0000000000048947 */ /* 0x000fea0003800000 */
[----:B------:R-:W-:Y:S01]  /*8a20*/  BPT.TRAP 0x1 ;  /* 0x000000040000795c */ /* 0x000fe20000300000 */
.L_x_6271:
        /* <DEDUP_REMOVED lines=8> */
.L_x_6272:
[----:B-1----:R-:W-:Y:S05]  /*8ab0*/  @P2 BRA `(.L_x_6270) ;  /* 0x0000000000082947 */ /* 0x002fea0003800000 */
[----:B------:R-:W1:Y:S02]  /*8ac0*/  SYNCS.PHASECHK.TRANS64.TRYWAIT P2, [UR6+0x34850], R4 ;  /* 0x03485004ff0075a7 */ /* 0x000e640008040146 */
[----:B-1----:R-:W-:Y:S05]  /*8ad0*/  @!P2 BRA `(.L_x_6273) ;  /* 0x0000008000d0a947 */ /* 0x002fea0003800000 */
.L_x_6270:
[----:B------:R-:W-:Y:S01]  /*8ae0*/  R2UR UR14, R16 ;  /* 0x00000000100e72ca */ /* 0x000fe200000e0000 */
[----:B------:R-:W-:Y:S01]  /*8af0*/  WARPGROUP.ARRIVE ;  /* 0x00000000000079c5 */ /* 0x000fe20000000000 */
[----:B------:R-:W-:Y:S01]  /*8b00*/  UMOV UR7, 0x40000040 ;  /* 0x4000004000077882 */ /* 0x000fe20000000000 */
[----:B------:R-:W-:Y:S01]  /*8b10*/  UMOV UR11, 0x40000040 ;  /* 0x40000040000b7882 */ /* 0x000fe20000000000 */
[----:B01----:R-:W-:-:S04]  /*8b20*/  FMNMX.FTZ R4, R168, R11, !PT ;  /* 0x0000000ba8047209 */ /* 0x003fc80007810000 */
[----:B------:R-:W-:-:S04]  /*8b30*/  FMNMX.FTZ R5, R169, R4, !PT ;  /* 0x00000004a9057209 */ /* 0x000fc80007810000 */
        /* <DEDUP_REMOVED lines=10> */
[----:B------:R-:W-:Y:S01]  /*8be0*/  FMNMX.FTZ R5, R165, R4, !PT ;  /* 0x00000004a5057209 */ /* 0x000fe20007810000 */
[----:B------:R-:W-:-:S03]  /*8bf0*/  UIADD3 UR10, UR6, 0x80, URZ ;  /* 0x00000080060a7890 */ /* 0x000fc6000fffe03f */
[----:B------:R-:W-:Y:S02]  /*8c00*/  FMNMX.FTZ R4, R152, R5, !PT ;  /* 0x0000000598047209 */ /* 0x000fe40007810000 */
[----:B------:R-:W-:Y:S01]  /*8c10*/  HGMMA.64x128x16.F32.BF16 R24, R176, gdesc[UR4].tnspB, R24, gsb0 ;  /* 0x41e00004b0187df0 */ /* 0x000fe20008001818 */
        /* <DEDUP_REMOVED lines=37> */
[----:B------:R-:W-:Y:S02]  /*8e70*/  WARPGROUP.ARRIVE ;  /* 0x00000000000079c5 */ /* 0x000fe40000000000 */
[----:B------:R-:W0:Y:S04]  /*8e80*/  SHFL.BFLY PT, R5, R10, 0x2, 0x1f ;  /* 0x0c401f000a057f89 */ /* 0x000e2800000e0000 */
[----:B------:R-:W-:Y:S01]  /*8e90*/  HGMMA.64x128x16.F32.BF16 R24, R180, gdesc[UR8].tnspB, R24, gsb0 ;  /* 0x41e00008b4187df0 */ /* 0x000fe20008001818 */
[----:B------:R-:W-:Y:S01]  /*8ea0*/  UIADD3 UR10, UR6, 0x100, URZ ;  /* 0x00000100060a7890 */ /* 0x000fe2000fffe03f */
[----:B------:R-:W-:Y:S01]  /*8eb0*/  UMOV UR11, 0x40000040 ;  /* 0x40000040000b7882 */ /* 0x000fe20000000000 */
[----:B0-----:R-:W-:-:S02]  /*8ec0*/  FMNMX.FTZ R13, R10, R5, !PT ;  /* 0x000000050a0d7209 */ /* 0x001fc40007810000 */
[----:B------:R-:W0:Y:S01]  /*8ed0*/  LDC R5, c[0x0][0x988] ;  /* 0x00026200ff057b82 */ /* 0x000e220000000800 */
[----:B------:R-:W-:Y:S02]  /*8ee0*/  FMNMX.FTZ R10, R170, R7, !PT ;  /* 0x00000007aa0a7209 */ /* 0x000fe40007810000 */
[----:B------:R-:W1:Y:S02]  /*8ef0*/  SHFL.BFLY PT, R4, R13, 0x1, 0x1f ;  /* 0x0c201f000d047f89 */ /* 0x000e6400000e0000 */
[----:B-1----:R-:W-:Y:S02]  /*8f00*/  FMNMX.FTZ R4, R13, R4, !PT ;  /* 0x000000040d047209 */ /* 0x002fe40007810000 */
[----:B------:R-:W-:-:S03]  /*8f10*/  FMNMX.FTZ R13, R171, R10, !PT ;  /* 0x0000000aab0d7209 */ /* 0x000fc60007810000 */
[----:B0-----:R-:W-:Y:S01]  /*8f20*/  FMUL.FTZ R220, R4, R5 ;  /* 0x0000000504dc7220 */ /* 0x001fe20000410000 */
[----:B------:R-:W-:Y:S01]  /*8f30*/  FMNMX.FTZ R10, R174, R13, !PT ;  /* 0x0000000dae0a7209 */ /* 0x000fe20007810000 */
[----:B------:R-:W-:Y:S02]  /*8f40*/  FADD.FTZ R6, -R4, R11 ;  /* 0x0000000b04067221 */ /* 0x000fe40000010100 */
        /* <DEDUP_REMOVED lines=32> */
[-C--:B------:R-:W-:Y:S01]  /*9150*/  FFMA.FTZ R92, R92, R5.reuse, -R220 ;  /* 0x000000055c5c7223 */ /* 0x080fe200000108dc */
[----:B------:R-:W-:Y:S01]  /*9160*/  FMNMX.FTZ R149, R159, R10, !PT ;  /* 0x0000000a9f957209 */ /* 0x000fe20007810000 */
[----:B------:R-:W-:Y:S01]  /*9170*/  FMUL.FTZ R6, R6, R5 ;  /* 0x0000000506067220 */ /* 0x000fe20000410000 */
[----:B------:R-:W-:Y:S02]  /*9180*/  MUFU.EX2 R11, R11 ;  /* 0x0000000b000b7308 */ /* 0x000fe40000000800 */
[----:B------:R-:W-:-:S04]  /*9190*/  FMNMX.FTZ R10, R146, R149, !PT ;  /* 0x00000095920a7209 */ /* 0x000fc80007810000 */
[----:B------:R-:W-:Y:S02]  /*91a0*/  FMNMX.FTZ R149, R147, R10, !PT ;  /* 0x0000000a93957209 */ /* 0x000fe40007810000 */
[----:B------:R-:W0:Y:S02]  /*91b0*/  MUFU.EX2 R6, R6 ;  /* 0x0000000600067308 */ /* 0x000e240000000800 */
[----:B------:R-:W-:-:S04]  /*91c0*/  FMNMX.FTZ R10, R150, R149, !PT ;  /* 0x00000095960a7209 */ /* 0x000fc80007810000 */
[----:B------:R-:W-:Y:S02]  /*91d0*/  FMNMX.FTZ R149, R151, R10, !PT ;  /* 0x0000000a97957209 */ /* 0x000fe40007810000 */
[----:B------:R-:W1:Y:S02]  /*91e0*/  MUFU.EX2 R176, R176 ;  /* 0x000000b000b07308 */ /* 0x000e640000000800 */
[----:B------:R-:W-:-:S04]  /*91f0*/  FMNMX.FTZ R10, R138, R149, !PT ;  /* 0x000000958a0a7209 */ /* 0x000fc80007810000 */
[----:B------:R-:W-:Y:S02]  /*9200*/  FMNMX.FTZ R149, R139, R10, !PT ;  /* 0x0000000a8b957209 */ /* 0x000fe40007810000 */
[----:B------:R-:W-:Y:S01]  /*9210*/  MUFU.EX2 R178, R178 ;  /* 0x000000b200b27308 */ /* 0x000fe20000000800 */
[----:B0-----:R-:W-:Y:S01]  /*9220*/  FFMA.FTZ R9, R6, R9, R11 ;  /* 0x0000000906097223 */ /* 0x001fe2000001000b */
[----:B------:R-:W-:-:S04]  /*9230*/  FMNMX.FTZ R10, R142, R149, !PT ;  /* 0x000000958e0a7209 */ /* 0x000fc80007810000 */
[----:B------:R-:W-:Y:S02]  /*9240*/  FMNMX.FTZ R149, R143, R10, !PT ;  /* 0x0000000a8f957209 */ /* 0x000fe40007810000 */
[----:B------:R-:W-:Y:S01]  /*9250*/  MUFU.EX2 R169, R169 ;  /* 0x000000a900a97308 */ /* 0x000fe20000000800 */
[----:B-1----:R-:W-:Y:S01]  /*9260*/  FADD.FTZ R9, R176, R9 ;  /* 0x00000009b0097221 */ /* 0x002fe20000010000 */
[----:B------:R-:W-:Y:S02]  /*9270*/  FMNMX.FTZ R10, R130, R149, !PT ;  /* 0x00000095820a7209 */ /* 0x000fe40007810000 */
[----:B------:R-:W-:Y:S02]  /*9280*/  F2FP.BF16.F32.PACK_AB R176, R176, R11 ;  /* 0x0000000bb0b0723e */ /* 0x000fe400000010ff */
[----:B------:R-:W-:Y:S02]  /*9290*/  FMNMX.FTZ R149, R131, R10, !PT ;  /* 0x0000000a83957209 */ /* 0x000fe40007810000 */
[----:B------:R-:W-:Y:S02]  /*92a0*/  MUFU.EX2 R161, R161 ;  /* 0x000000a100a17308 */ /* 0x000fe40000000800 */
[----:B------:R-:W-:Y:S01]  /*92b0*/  FMNMX.FTZ R10, R134, R149, !PT ;  /* 0x00000095860a7209 */ /* 0x000fe20007810000 */
[----:B------:R-:W-:-:S03]  /*92c0*/  FFMA.FTZ R149, R129, R5, -R220 ;  /* 0x0000000581957223 */ /* 0x000fc600000108dc */
[----:B------:R-:W-:Y:S02]  /*92d0*/  FMNMX.FTZ R129, R135, R10, !PT ;  /* 0x0000000a87817209 */ /* 0x000fe40007810000 */
[----:B------:R-:W-:Y:S01]  /*92e0*/  MUFU.EX2 R15, R15 ;  /* 0x0000000f000f7308 */ /* 0x000fe20000000800 */
[----:B------:R-:W-:Y:S02]  /*92f0*/  WARPGROUP.DEPBAR.LE gsb0, 0x0 ;  /* 0x00008000000079c5 */ /* 0x000fe40000010000 */
[----:B------:R-:W-:Y:S01]  /*9300*/  WARPGROUP.ARRIVE ;  /* 0x00000000000079c5 */ /* 0x000fe20000000000 */
[----:B------:R-:W-:Y:S01]  /*9310*/  FMNMX.FTZ R10, R122, R129, !PT ;  /* 0x000000817a0a7209 */ /* 0x000fe20007810000 */
[-CC-:B------:R-:W-:Y:S01]  /*9320*/  FFMA.FTZ R180, R160, R5.reuse, -R220.reuse ;  /* 0x00000005a0b47223 */ /* 0x180fe200000108dc */
[--C-:B------:R-:W-:Y:S02]  /*9330*/  FFMA.FTZ R182, R164, R5, -R220.reuse ;  /* 0x00000005a4b67223 */ /* 0x100fe400000108dc */
[----:B------:R-:W-:Y:S01]  /*9340*/  MUFU.EX2 R21, R21 ;  /* 0x0000001500157308 */ /* 0x000fe20000000800 */
[----:B------:R-:W-:Y:S01]  /*9350*/  FMNMX.FTZ R129, R123, R10, !PT ;  /* 0x0000000a7b817209 */ /* 0x000fe20007810000 */
[----:B------:R-:W-:Y:S01]  /*9360*/  HGMMA.64x128x16.F32.BF16 R24, R184, gdesc[UR8].tnspB, R24, gsb0 ;  /* 0x41e00008b8187df0 */ /* 0x000fe20008001818 */
[----:B------:R-:W-:Y:S01]  /*9370*/  UIADD3 UR10, UR6, 0x180, URZ ;  /* 0x00000180060a7890 */ /* 0x000fe2000fffe03f */
[----:B------:R-:W-:Y:S01]  /*9380*/  UMOV UR11, 0x40000040 ;  /* 0x40000040000b7882 */ /* 0x000fe20000000000 */
[----:B------:R-:W-:Y:S01]  /*9390*/  FMNMX.FTZ R10, R126, R129, !PT ;  /* 0x000000817e0a7209 */ /* 0x000fe20007810000 */
[----:B------:R-:W-:-:S02]  /*93a0*/  FFMA.FTZ R129, R133, R5, -R220 ;  /* 0x0000000585817223 */ /* 0x000fc400000108dc */
        /* <DEDUP_REMOVED lines=37> */
[----:B------:R-:W-:-:S05]  /*9600*/  @!P1 LEA R133, R0, UR14, 0x3 ;  /* 0x0000000e00859c11 */ /* 0x000fca000f8e18ff */
[----:B------:R-:W-:Y:S01]  /*9610*/  MUFU.EX2 R97, R97 ;  /* 0x0000006100617308 */ /* 0x000fe20000000800 */
[----:B------:R-:W-:Y:S01]  /*9620*/  FADD.FTZ R100, -R10, R7 ;  /* 0x000000070a647221 */ /* 0x000fe20000010100 */
[----:B------:R-:W-:Y:S01]  /*9630*/  @!P1 VIADD R133, R133, 0x34840 ;  /* 0x0003484085859836 */ /* 0x000fe20000000000 */
[----:B------:R-:W-:Y:S02]  /*9640*/  WARPGROUP.DEPBAR.LE gsb0, 0x0 ;  /* 0x00008000000079c5 */ /* 0x000fe40000010000 */
[----:B------:R-:W-:Y:S01]  /*9650*/  WARPGROUP.ARRIVE ;  /* 0x00000000000079c5 */ /* 0x000fe20000000000 */
[-CC-:B------:R-:W-:Y:S01]  /*9660*/  FFMA.FTZ R184, R152, R5.reuse, -R220.reuse ;  /* 0x0000000598b87223 */ /* 0x180fe200000108dc */
[----:B------:R-:W-:Y:S01]  /*9670*/  FFMA.FTZ R186, R156, R5, -R220 ;  /* 0x000000059cba7223 */ /* 0x000fe200000108dc */
[----:B------:R-:W-:Y:S01]  /*9680*/  @!P1 PRMT R133, RZ, 0x654, R133 ;  /* 0x00000654ff859816 */ /* 0x000fe20000000085 */
[----:B------:R-:W-:Y:S02]  /*9690*/  MUFU.EX2 R96, R96 ;  /* 0x0000006000607308 */ /* 0x000fe40000000800 */
[----:B------:R-:W-:Y:S01]  /*96a0*/  HGMMA.64x128x16.F32.BF16 R24, R188, gdesc[UR8].tnspB, R24, gsb0 ;  /* 0x41e00008bc187df0 */ /* 0x000fe20008001818 */
[----:B------:R-:W-:Y:S01]  /*96b0*/  UIADD3 UR10, UR6, 0x200, URZ ;  /* 0x00000200060a7890 */ /* 0x000fe2000fffe03f */
[----:B------:R-:W-:-:S04]  /*96c0*/  UMOV UR11, 0x40000040 ;  /* 0x40000040000b7882 */ /* 0x000fc80000000000 */
        /* <DEDUP_REMOVED lines=10> */
[----:B------:R-:W-:Y:S01]  /*9770*/  HGMMA.64x128x16.F32.BF16 R24, R192, gdesc[UR8].tnspB, R24, gsb0 ;  /* 0x41e00008c0187df0 */ /* 0x000fe20008001818 */
[----:B------:R-:W-:Y:S01]  /*9780*/  UIADD3 UR10, UR6, 0x280, URZ ;  /* 0x00000280060a7890 */ /* 0x000fe2000fffe03f */
[----:B------:R-:W-:Y:S01]  /*9790*/  MUFU.EX2 R188, R188 ;  /* 0x000000bc00bc7308 */ /* 0x000fe20000000800 */
[----:B------:R-:W-:-:S07]  /*97a0*/  UMOV UR11, 0x40000040 ;  /* 0x40000040000b7882 */ /* 0x000fce0000000000 */
[----:B------:R-:W-:Y:S01]  /*97b0*/  MUFU.EX2 R190, R190 ;  /* 0x000000be00be7308 */ /* 0x000fe20000000800 */
[----:B------:R-:W-:Y:S02]  /*97c0*/  WARPGROUP.DEPBAR.LE gsb0, 0x0 ;  /* 0x00008000000079c5 */ /* 0x000fe40000010000 */
        /* <DEDUP_REMOVED lines=33> */
[----:B------:R-:W-:Y:S01]  /*99e0*/  UMOV UR11, 0x40000040 ;  /* 0x40000040000b7882 */ /* 0x000fe20000000000 */
[----:B------:R-:W-:-:S06]  /*99f0*/  UIADD3 UR6, UR6, 0x500, URZ ;  /* 0x0000050006067890 */ /* 0x000fcc000fffe03f */
[----:B------:R-:W-:Y:S01]  /*9a00*/  MUFU.EX2 R206, R206 ;  /* 0x000000ce00ce7308 */ /* 0x000fe20000000800 */
[----:B------:R-:W-:Y:S02]  /*9a10*/  WARPGROUP.DEPBAR.LE gsb0, 0x0 ;  /* 0x00008000000079c5 */ /* 0x000fe40000010000 */
[----:B------:R-:W-:Y:S01]  /*9a20*/  WARPGROUP.ARRIVE ;  /* 0x00000000000079c5 */ /* 0x000fe20000000000 */
[-CC-:B------:R-:W-:Y:S01]  /*9a30*/  FFMA.FTZ R208, R104, R5.reuse, -R220.reuse ;  /* 0x0000000568d07223 */ /* 0x180fe200000108dc */
[-C--:B------:R-:W-:Y:S01]  /*9a40*/  FMUL.FTZ R104, R10, R5.reuse ;  /* 0x000000050a687220 */ /* 0x080fe20000410000 */
[-CC-:B------:R-:W-:Y:S01]  /*9a50*/  FFMA.FTZ R210, R108, R5.reuse, -R220.reuse ;  /* 0x000000056cd27223 */ /* 0x180fe200000108dc */
[-C--:B------:R-:W-:Y:S01]  /*9a60*/  FFMA.FTZ R220, R93, R5.reuse, -R220 ;  /* 0x000000055ddc7223 */ /* 0x080fe200000108dc */
[-C--:B------:R-:W-:Y:S01]  /*9a70*/  FMUL.FTZ R93, R100, R5.reuse ;  /* 0x00000005645d7220 */ /* 0x080fe20000410000 */
[----:B------:R-:W-:Y:S01]  /*9a80*/  HGMMA.64x128x16.F32.BF16 R24, R212, gdesc[UR8].tnspB, R24, gsb0 ;  /* 0x41e00008d4187df0 */ /* 0x000fe20008001818 */
[-CC-:B------:R-:W-:Y:S01]  /*9a90*/  FFMA.FTZ R100, R170, R5.reuse, -R104.reuse ;  /* 0x00000005aa647223 */ /* 0x180fe20000010868 */
[-CC-:B------:R-:W-:Y:S01]  /*9aa0*/  FFMA.FTZ R177, R171, R5.reuse, -R104.reuse ;  /* 0x00000005abb17223 */ /* 0x180fe20000010868 */
[-CC-:B------:R-:W-:Y:S01]  /*9ab0*/  FFMA.FTZ R179, R174, R5.reuse, -R104.reuse ;  /* 0x00000005aeb37223 */ /* 0x180fe20000010868 */
[-CC-:B------:R-:W-:Y:S01]  /*9ac0*/  FFMA.FTZ R197, R130, R5.reuse, -R104.reuse ;  /* 0x0000000582c57223 */ /* 0x180fe20000010868 */
[----:B------:R-:W-:Y:S01]  /*9ad0*/  MUFU.EX2 R93, R93 ;  /* 0x0000005d005d7308 */ /* 0x000fe20000000800 */
[-CC-:B------:R-:W-:Y:S01]  /*9ae0*/  FFMA.FTZ R130, R131, R5.reuse, -R104.reuse ;  /* 0x0000000583827223 */ /* 0x180fe20000010868 */
[-CC-:B------:R-:W-:Y:S01]  /*9af0*/  FFMA.FTZ R108, R175, R5.reuse, -R104.reuse ;  /* 0x00000005af6c7223 */ /* 0x180fe20000010868 */
[----:B------:R-:W-:Y:S01]  /*9b00*/  IADD3 R131, -R22, 0xb, RZ ;  /* 0x0000000b16837810 */ /* 0x000fe20007ffe1ff */
        /* <DEDUP_REMOVED lines=21> */
[----:B0-----:R-:W-:Y:S01]  /*9c60*/  FFMA.FTZ R8, R93, R8, R100 ;  /* 0x000000085d087223 */ /* 0x001fe20000010064 */
        /* <DEDUP_REMOVED lines=32> */
[----:B------:R-:W-:Y:S02]  /*9e70*/  F2FP.BF16.F32.PACK_AB R212, R97, R20 ;  /* 0x0000001461d4723e */ /* 0x000fe400000010ff */
[----:B------:R-:W-:Y:S02]  /*9e80*/  F2FP.BF16.F32.PACK_AB R214, R101, R96 ;  /* 0x0000006065d6723e */ /* 0x000fe400000010ff */
[----:B------:R-:W-:Y:S01]  /*9e90*/  MUFU.EX2 R136, R136 ;  /* 0x0000008800887308 */ /* 0x000fe20000000800 */
[----:B------:R-:W-:Y:S01]  /*9ea0*/  HGMMA.64x128x16.F32.BF16 R24, R216, gdesc[UR4].tnspB, R24, gsb0 ;  /* 0x41e00004d8187df0 */ /* 0x000fe20008001818 */
[----:B------:R-:W-:Y:S01]  /*9eb0*/  R2UR UR6, R14 ;  /* 0x000000000e0672ca */ /* 0x000fe200000e0000 */
[----:B-1----:R-:W-:Y:S01]  /*9ec0*/  FADD.FTZ R14, R177, R8 ;  /* 0x00000008b10e7221 */ /* 0x002fe20000010000 */
[----:B------:R-:W-:Y:S01]  /*9ed0*/  FFMA.FTZ R8, R123, R5, -R104 ;  /* 0x000000057b087223 */ /* 0x000fe20000010868 */
[----:B------:R-:W-:-:S02]  /*9ee0*/  F2FP.BF16.F32.PACK_AB R177, R177, R100 ;  /* 0x00000064b1b1723e */ /* 0x000fc400000010ff */
[----:B------:R-:W-:Y:S01]  /*9ef0*/  R2UR UR7, R17 ;  /* 0x00000000110772ca */ /* 0x000fe200000e0000 */
[----:B------:R-:W-:Y:S08]  /*9f00*/  MUFU.EX2 R195, R195 ;  /* 0x000000c300c37308 */ /* 0x000ff00000000800 */
[----:B------:R-:W-:Y:S04]  /*9f10*/  MUFU.EX2 R138, R138 ;  /* 0x0000008a008a7308 */ /* 0x000fe80000000800 */
[----:B------:R-:W-:Y:S01]  /*9f20*/  UISETP.GT.AND UP0, UPT, UR6, UR7, UPT ;  /* 0x000000070600728c */ /* 0x000fe2000bf04270 */
[----:B------:R-:W-:Y:S01]  /*9f30*/  R2UR UR7, R12 ;  /* 0x000000000c0772ca */ /* 0x000fe200000e0000 */
[----:B------:R-:W-:-:S02]  /*9f40*/  UIADD3 UR6, UR6, -0x1, URZ ;  /* 0xffffffff06067890 */ /* 0x000fc4000fffe03f */
[----:B------:R-:W-:Y:S02]  /*9f50*/  MUFU.EX2 R197, R197 ;  /* 0x000000c500c57308 */ /* 0x000fe40000000800 */
[----:B------:R-:W-:-:S06]  /*9f60*/  PLOP3.LUT P2, PT, PT, PT, UP0, 0x80, 0x0 ;  /* 0x000000000000781c */ /* 0x000fcc0003f4f008 */
        /* <DEDUP_REMOVED lines=13> */
[----:B------:R-:W0:Y:S01]  /*a040*/  MUFU.EX2 R111, R111 ;  /* 0x0000006f006f7308 */ /* 0x000e220000000800 */
[----:B------:R-:W-:-:S02]  /*a050*/  WARPGROUP.DEPBAR.LE gsb0, 0x0 ;  /* 0x00008000000079c5 */ /* 0x000fc40000010000 */
[----:B------:R1:W-:Y:S06]  /*a060*/  BAR.ARV R131, 0x100 ;  /* 0x000400830000751d */ /* 0x0003ec0000002000 */
[----:B------:R2:W-:Y:S01]  /*a070*/  @!P1 SYNCS.ARRIVE.TRANS64.RED.A1T0 RZ, [R133+URZ], RZ ;  /* 0x000000ff85ff99a7 */ /* 0x0005e2000810043f */
[----:B------:R-:W-:Y:S01]  /*a080*/  MUFU.EX2 R99, R99 ;  /* 0x0000006300637308 */ /* 0x000fe20000000800 */
[----:B0-----:R-:W-:Y:S01]  /*a090*/  F2FP.BF16.F32.PACK_AB R211, R111, R110 ;  /* 0x0000006e6fd3723e */ /* 0x001fe200000010ff */
[----:B------:R-:W-:Y:S01]  /*a0a0*/  FMUL.FTZ R24, R24, R6 ;  /* 0x0000000618187220 */ /* 0x000fe20000410000 */
[----:B------:R-:W-:Y:S01]  /*a0b0*/  F2FP.BF16.F32.PACK_AB R216, R89, R88 ;  /* 0x0000005859d8723e */ /* 0x000fe200000010ff */
[-C--:B------:R-:W-:Y:S01]  /*a0c0*/  FMUL.FTZ R25, R25, R6.reuse ;  /* 0x0000000619197220 */ /* 0x080fe20000410000 */
[-C--:B------:R-:W-:Y:S01]  /*a0d0*/  FMUL.FTZ R28, R28, R6.reuse ;  /* 0x000000061c1c7220 */ /* 0x080fe20000410000 */
[-C--:B------:R-:W-:Y:S01]  /*a0e0*/  FMUL.FTZ R29, R29, R6.reuse ;  /* 0x000000061d1d7220 */ /* 0x080fe20000410000 */
[----:B--2---:R-:W-:Y:S01]  /*a0f0*/  IMAD.U32 R133, RZ, RZ, UR61 ;  /* 0x0000003dff857e24 */ /* 0x004fe2000f8e00ff */
[----:B------:R-:W-:Y:S01]  /*a100*/  MUFU.EX2 R103, R103 ;  /* 0x0000006700677308 */ /* 0x000fe20000000800 */
[----:B------:R-:W-:Y:S01]  /*a110*/  R2UR UR61, R0 ;  /* 0x00000000003d72ca */ /* 0x000fe200000e0000 */
[-C--:B------:R-:W-:Y:S01]  /*a120*/  FMUL.FTZ R32, R32, R6.reuse ;  /* 0x0000000620207220 */ /* 0x080fe20000410000 */
[-C--:B------:R-:W-:Y:S01]  /*a130*/  FMUL.FTZ R33, R33, R6.reuse ;  /* 0x0000000621217220 */ /* 0x080fe20000410000 */
[----:B------:R-:W-:Y:S01]  /*a140*/  @!P1 LEA R122, R133, UR14, 0x3 ;  /* 0x0000000e857a9c11 */ /* 0x000fe2000f8e18ff */
[-C--:B------:R-:W-:Y:S01]  /*a150*/  FMUL.FTZ R36, R36, R6.reuse ;  /* 0x0000000624247220 */ /* 0x080fe20000410000 */
[-C--:B------:R-:W-:Y:S01]  /*a160*/  FMUL.FTZ R37, R37, R6.reuse ;  /* 0x0000000625257220 */ /* 0x080fe20000410000 */
[----:B------:R-:W-:Y:S01]  /*a170*/  FMUL.FTZ R40, R40, R6 ;  /* 0x0000000628287220 */ /* 0x000fe20000410000 */
[----:B------:R-:W-:Y:S01]  /*a180*/  MUFU.EX2 R90, R90 ;  /* 0x0000005a005a7308 */ /* 0x000fe20000000800 */
[----:B-1----:R-:W-:-:S02]  /*a190*/  @!P1 VIADD R131, R122, 0x34860 ;  /* 0x000348607a839836 */ /* 0x002fc40000000000 */
[----:B------:R-:W-:Y:S01]  /*a1a0*/  FADD.FTZ R122, R178, R9 ;  /* 0x00000009b27a7221 */ /* 0x000fe20000010000 */
[----:B------:R-:W-:Y:S01]  /*a1b0*/  FADD.FTZ R9, R179, R14 ;  /* 0x0000000eb3097221 */ /* 0x000fe20000010000 */
[C---:B------:R-:W-:Y:S01]  /*a1c0*/  F2FP.BF16.F32.PACK_AB R179, R108.reuse, R179 ;  /* 0x000000b36cb3723e */ /* 0x040fe200000010ff */
[----:B------:R-:W-:Y:S01]  /*a1d0*/  FMUL.FTZ R41, R41, R6 ;  /* 0x0000000629297220 */ /* 0x000fe20000410000 */
[----:B------:R-:W-:Y:S01]  /*a1e0*/  FADD.FTZ R123, R169, R122 ;  /* 0x0000007aa97b7221 */ /* 0x000fe20000010000 */
[----:B------:R-:W-:Y:S01]  /*a1f0*/  FADD.FTZ R14, R108, R9 ;  /* 0x000000096c0e7221 */ /* 0x000fe20000010000 */
[----:B------:R-:W-:Y:S01]  /*a200*/  MUFU.EX2 R91, R91 ;  /* 0x0000005b005b7308 */ /* 0x000fe20000000800 */
[----:B------:R-:W-:Y:S01]  /*a210*/  @!P1 PRMT R131, RZ, 0x654, R131 ;  /* 0x00000654ff839816 */ /* 0x000fe20000000083 */
[----:B------:R-:W-:Y:S01]  /*a220*/  FADD.FTZ R122, R180, R123 ;  /* 0x0000007bb47a7221 */ /* 0x000fe20000010000 */
[----:B------:R-:W-:Y:S01]  /*a230*/  FADD.FTZ R9, R181, R14 ;  /* 0x0000000eb5097221 */ /* 0x000fe20000010000 */
[----:B------:R-:W-:Y:S01]  /*a240*/  FFMA.FTZ R14, R127, R5, -R104 ;  /* 0x000000057f0e7223 */ /* 0x000fe20000010868 */
[C---:B------:R-:W-:Y:S01]  /*a250*/  F2FP.BF16.F32.PACK_AB R181, R112.reuse, R181 ;  /* 0x000000b570b5723e */ /* 0x040fe200000010ff */
[----:B------:R-:W-:Y:S01]  /*a260*/  FADD.FTZ R123, R161, R122 ;  /* 0x0000007aa17b7221 */ /* 0x000fe20000010000 */
[----:B------:R-:W-:Y:S01]  /*a270*/  FADD.FTZ R122, R112, R9 ;  /* 0x00000009707a7221 */ /* 0x000fe20000010000 */
[----:B------:R-:W-:Y:S01]  /*a280*/  MUFU.EX2 R94, R94 ;  /* 0x0000005e005e7308 */ /* 0x000fe20000000800 */
[----:B------:R0:W-:Y:S01]  /*a290*/  @!P1 SYNCS.ARRIVE.TRANS64.RED.A1T0 RZ, [R131+URZ], RZ ;  /* 0x000000ff83ff99a7 */ /* 0x0001e2000810043f */
[----:B------:R-:W-:Y:S01]  /*a2a0*/  FADD.FTZ R114, R182, R123 ;  /* 0x0000007bb6727221 */ /* 0x000fe20000010000 */
[----:B------:R-:W-:Y:S01]  /*a2b0*/  FADD.FTZ R9, R183, R122 ;  /* 0x0000007ab7097221 */ /* 0x000fe20000010000 */
[C---:B------:R-:W-:Y:S01]  /*a2c0*/  F2FP.BF16.F32.PACK_AB R182, R15.reuse, R182 ;  /* 0x000000b60fb6723e */ /* 0x040fe200000010ff */
[----:B------:R-:W-:Y:S01]  /*a2d0*/  FMUL.FTZ R44, R44, R6 ;  /* 0x000000062c2c7220 */ /* 0x000fe20000410000 */
[----:B------:R-:W-:Y:S01]  /*a2e0*/  FADD.FTZ R123, R15, R114 ;  /* 0x000000720f7b7221 */ /* 0x000fe20000010000 */
[----:B------:R-:W-:Y:S01]  /*a2f0*/  FADD.FTZ R114, R116, R9 ;  /* 0x0000000974727221 */ /* 0x000fe20000010000 */
[----:B------:R-:W-:Y:S01]  /*a300*/  MUFU.EX2 R14, R14 ;  /* 0x0000000e000e7308 */ /* 0x000fe20000000800 */
[----:B------:R-:W-:Y:S01]  /*a310*/  F2FP.BF16.F32.PACK_AB R178, R169, R178 ;  /* 0x000000b2a9b2723e */ /* 0x000fe200000010ff */
[----:B------:R-:W-:Y:S01]  /*a320*/  FADD.FTZ R118, R184, R123 ;  /* 0x0000007bb8767221 */ /* 0x000fe20000010000 */
[----:B------:R-:W-:Y:S01]  /*a330*/  FADD.FTZ R9, R185, R114 ;  /* 0x00000072b9097221 */ /* 0x000fe20000010000 */
[----:B------:R-:W-:Y:S01]  /*a340*/  F2FP.BF16.F32.PACK_AB R180, R161, R180 ;  /* 0x000000b4a1b4723e */ /* 0x000fe200000010ff */
[----:B------:R-:W-:Y:S01]  /*a350*/  FMUL.FTZ R45, R45, R6 ;  /* 0x000000062d2d7220 */ /* 0x000fe20000410000 */
[----:B------:R-:W-:Y:S01]  /*a360*/  FADD.FTZ R123, R21, R118 ;  /* 0x00000076157b7221 */ /* 0x000fe20000010000 */
[----:B------:R-:W-:Y:S01]  /*a370*/  FADD.FTZ R106, R120, R9 ;  /* 0x00000009786a7221 */ /* 0x000fe20000010000 */
[-C--:B------:R-:W-:Y:S01]  /*a380*/  FFMA.FTZ R9, R98, R5.reuse, -R104 ;  /* 0x0000000562097223 */ /* 0x080fe20000010868 */
[----:B------:R-:W1:Y:S01]  /*a390*/  MUFU.EX2 R7, R220 ;  /* 0x000000dc00077308 */ /* 0x000e620000000800 */
[----:B------:R-:W-:Y:S01]  /*a3a0*/  FADD.FTZ R114, R186, R123 ;  /* 0x0000007bba727221 */ /* 0x000fe20000010000 */
[----:B------:R-:W-:Y:S01]  /*a3b0*/  FADD.FTZ R123, R187, R106 ;  /* 0x0000006abb7b7221 */ /* 0x000fe20000010000 */
[----:B------:R-:W-:Y:S01]  /*a3c0*/  FFMA.FTZ R106, R102, R5, -R104 ;  /* 0x00000005666a7223 */ /* 0x000fe20000010868 */
[C---:B------:R-:W-:Y:S01]  /*a3d0*/  F2FP.BF16.F32.PACK_AB R186, R13.reuse, R186 ;  /* 0x000000ba0dba723e */ /* 0x040fe200000010ff */
[----:B------:R-:W-:Y:S01]  /*a3e0*/  FADD.FTZ R127, R13, R114 ;  /* 0x000000720d7f7221 */ /* 0x000fe20000010000 */
[----:B------:R-:W-:Y:S01]  /*a3f0*/  FADD.FTZ R114, R124, R123 ;  /* 0x0000007b7c727221 */ /* 0x000fe20000010000 */
[----:B------:R-:W-:Y:S01]  /*a400*/  F2FP.BF16.F32.PACK_AB R183, R116, R183 ;  /* 0x000000b774b7723e */ /* 0x000fe200000010ff */
[----:B------:R2:W3:Y:S01]  /*a410*/  MUFU.EX2 R98, R115 ;  /* 0x0000007300627308 */ /* 0x0004e20000000800 */
[----:B------:R-:W-:Y:S01]  /*a420*/  FADD.FTZ R118, R188, R127 ;  /* 0x0000007fbc767221 */ /* 0x000fe20000010000 */
[----:B------:R-:W-:Y:S01]  /*a430*/  FADD.FTZ R123, R189, R114 ;  /* 0x00000072bd7b7221 */ /* 0x000fe20000010000 */
[----:B------:R-:W-:Y:S01]  /*a440*/  F2FP.BF16.F32.PACK_AB R184, R21, R184 ;  /* 0x000000b815b8723e */ /* 0x000fe200000010ff */
[----:B------:R-:W-:Y:S01]  /*a450*/  FMUL.FTZ R48, R48, R6 ;  /* 0x0000000630307220 */ /* 0x000fe20000410000 */
[----:B------:R-:W-:Y:S01]  /*a460*/  FADD.FTZ R127, R23, R118 ;  /* 0x00000076177f7221 */ /* 0x000fe20000010000 */
[----:B------:R-:W-:Y:S01]  /*a470*/  FADD.FTZ R102, R128, R123 ;  /* 0x0000007b80667221 */ /* 0x000fe20000010000 */
[----:B------:R-:W-:Y:S01]  /*a480*/  F2FP.BF16.F32.PACK_AB R185, R120, R185 ;  /* 0x000000b978b9723e */ /* 0x000fe200000010ff */
[----:B------:R4:W-:Y:S01]  /*a490*/  MUFU.EX2 R112, R9 ;  /* 0x0000000900707308 */ /* 0x0009e20000000800 */
[----:B------:R-:W-:Y:S01]  /*a4a0*/  FADD.FTZ R114, R190, R127 ;  /* 0x0000007fbe727221 */ /* 0x000fe20000010000 */
[----:B--2---:R-:W-:Y:S01]  /*a4b0*/  FADD.FTZ R115, R191, R102 ;  /* 0x00000066bf737221 */ /* 0x004fe20000010000 */
[----:B-1----:R-:W-:Y:S01]  /*a4c0*/  F2FP.BF16.F32.PACK_AB R218, R7, R92 ;  /* 0x0000005c07da723e */ /* 0x002fe200000010ff */
[----:B------:R-:W-:Y:S01]  /*a4d0*/  FMUL.FTZ R49, R49, R6 ;  /* 0x0000000631317220 */ /* 0x000fe20000410000 */
[----:B------:R-:W-:Y:S01]  /*a4e0*/  FADD.FTZ R123, R145, R114 ;  /* 0x00000072917b7221 */ /* 0x000fe20000010000 */
[----:B------:R-:W-:Y:S01]  /*a4f0*/  FADD.FTZ R114, R132, R115 ;  /* 0x0000007384727221 */ /* 0x000fe20000010000 */
[----:B------:R-:W-:Y:S01]  /*a500*/  F2FP.BF16.F32.PACK_AB R187, R124, R187 ;  /* 0x000000bb7cbb723e */ /* 0x000fe200000010ff */
[----:B------:R-:W1:Y:S01]  /*a510*/  MUFU.EX2 R102, R119 ;  /* 0x0000007700667308 */ /* 0x000e620000000800 */
[----:B------:R-:W-:Y:S01]  /*a520*/  FADD.FTZ R104, R192, R123 ;  /* 0x0000007bc0687221 */ /* 0x000fe20000010000 */
[----:B------:R-:W-:Y:S01]  /*a530*/  FADD.FTZ R11, R193, R114 ;  /* 0x00000072c10b7221 */ /* 0x000fe20000010000 */
[----:B------:R-:W-:Y:S01]  /*a540*/  F2FP.BF16.F32.PACK_AB R188, R23, R188 ;  /* 0x000000bc17bc723e */ /* 0x000fe200000010ff */
[----:B------:R-:W-:Y:S01]  /*a550*/  FMUL.FTZ R52, R52, R6 ;  /* 0x0000000634347220 */ /* 0x000fe20000410000 */
[----:B------:R-:W-:Y:S01]  /*a560*/  FADD.FTZ R115, R137, R104 ;  /* 0x0000006889737221 */ /* 0x000fe20000010000 */
[----:B------:R-:W-:Y:S01]  /*a570*/  FADD.FTZ R104, R136, R11 ;  /* 0x0000000b88687221 */ /* 0x000fe20000010000 */
[----:B------:R-:W-:Y:S01]  /*a580*/  F2FP.BF16.F32.PACK_AB R189, R128, R189 ;  /* 0x000000bd80bd723e */ /* 0x000fe200000010ff */
[----:B------:R-:W-:Y:S01]  /*a590*/  MUFU.EX2 R95, R95 ;  /* 0x0000005f005f7308 */ /* 0x000fe20000000800 */
[----:B------:R-:W-:Y:S01]  /*a5a0*/  FADD.FTZ R114, R194, R115 ;  /* 0x00000073c2727221 */ /* 0x000fe20000010000 */
[----:B------:R-:W-:Y:S01]  /*a5b0*/  FADD.FTZ R11, R195, R104 ;  /* 0x00000068c30b7221 */ /* 0x000fe20000010000 */
[----:B------:R-:W-:Y:S01]  /*a5c0*/  F2FP.BF16.F32.PACK_AB R190, R145, R190 ;  /* 0x000000be91be723e */ /* 0x000fe200000010ff */
[----:B------:R-:W-:Y:S01]  /*a5d0*/  FMUL.FTZ R53, R53, R6 ;  /* 0x0000000635357220 */ /* 0x000fe20000410000 */
[----:B------:R-:W-:Y:S01]  /*a5e0*/  FADD.FTZ R115, R141, R114 ;  /* 0x000000728d737221 */ /* 0x000fe20000010000 */
[----:B------:R-:W-:Y:S01]  /*a5f0*/  FADD.FTZ R104, R138, R11 ;  /* 0x0000000b8a687221 */ /* 0x000fe20000010000 */
[----:B------:R-:W-:Y:S01]  /*a600*/  F2FP.BF16.F32.PACK_AB R191, R132, R191 ;  /* 0x000000bf84bf723e */ /* 0x000fe200000010ff */
[----:B------:R2:W5:Y:S01]  /*a610*/  MUFU.EX2 R114, R106 ;  /* 0x0000006a00727308 */ /* 0x0005620000000800 */
[----:B------:R-:W-:Y:S01]  /*a620*/  FADD.FTZ R108, R196, R115 ;  /* 0x00000073c46c7221 */ /* 0x000fe20000010000 */
[----:B------:R-:W-:Y:S01]  /*a630*/  FADD.FTZ R11, R197, R104 ;  /* 0x00000068c50b7221 */ /* 0x000fe20000010000 */
[----:B------:R-:W-:Y:S01]  /*a640*/  F2FP.BF16.F32.PACK_AB R192, R137, R192 ;  /* 0x000000c089c0723e */ /* 0x000fe200000010ff */
[-C--:B------:R-:W-:Y:S01]  /*a650*/  FMUL.FTZ R56, R56, R6.reuse ;  /* 0x0000000638387220 */ /* 0x080fe20000410000 */
[----:B------:R-:W-:Y:S01]  /*a660*/  FADD.FTZ R15, R149, R108 ;  /* 0x0000006c950f7221 */ /* 0x000fe20000010000 */
[----:B------:R-:W-:Y:S01]  /*a670*/  FADD.FTZ R104, R130, R11 ;  /* 0x0000000b82687221 */ /* 0x000fe20000010000 */
[----:B------:R-:W-:Y:S01]  /*a680*/  F2FP.BF16.F32.PACK_AB R193, R136, R193 ;  /* 0x000000c188c1723e */ /* 0x000fe200000010ff */
[----:B------:R-:W-:Y:S01]  /*a690*/  FMUL.FTZ R57, R57, R6 ;  /* 0x0000000639397220 */ /* 0x000fe20000410000 */
[----:B------:R-:W-:Y:S01]  /*a6a0*/  FADD.FTZ R108, R198, R15 ;  /* 0x0000000fc66c7221 */ /* 0x000fe20000010000 */
[----:B------:R-:W-:Y:S01]  /*a6b0*/  FADD.FTZ R11, R199, R104 ;  /* 0x00000068c70b7221 */ /* 0x000fe20000010000 */
[----:B------:R-:W-:Y:S01]  /*a6c0*/  F2FP.BF16.F32.PACK_AB R194, R141, R194 ;  /* 0x000000c28dc2723e */ /* 0x000fe200000010ff */
[-C--:B------:R-:W-:Y:S01]  /*a6d0*/  FMUL.FTZ R60, R60, R6.reuse ;  /* 0x000000063c3c7220 */ /* 0x080fe20000410000 */
        /* <DEDUP_REMOVED lines=18> */
[----:B------:R-:W-:Y:S01]  /*a800*/  IMAD.U32 R14, RZ, RZ, UR6 ;  /* 0x00000006ff0e7e24 */ /* 0x000fe2000f8e00ff */
[----:B------:R-:W-:Y:S01]  /*a810*/  F2FP.BF16.F32.PACK_AB R197, R130, R197 ;  /* 0x000000c582c5723e */ /* 0x000fe200000010ff */
[----:B------:R-:W-:Y:S01]  /*a820*/  FADD.FTZ R108, R204, R13 ;  /* 0x0000000dcc6c7221 */ /* 0x000fe20000010000 */
[----:B----4-:R-:W-:Y:S01]  /*a830*/  FADD.FTZ R9, R205, R104 ;  /* 0x00000068cd097221 */ /* 0x010fe20000010000 */
[----:B------:R-:W-:Y:S01]  /*a840*/  IMAD.U32 R13, RZ, RZ, UR7 ;  /* 0x00000007ff0d7e24 */ /* 0x000fe2000f8e00ff */
[----:B------:R-:W-:Y:S01]  /*a850*/  F2FP.BF16.F32.PACK_AB R198, R129, R198 ;  /* 0x000000c681c6723e */ /* 0x000fe200000010ff */
[----:B------:R-:W-:Y:S01]  /*a860*/  FADD.FTZ R11, R113, R108 ;  /* 0x0000006c710b7221 */ /* 0x000fe20000010000 */
[----:B---3--:R-:W-:Y:S01]  /*a870*/  FADD.FTZ R104, R98, R9 ;  /* 0x0000000962687221 */ /* 0x008fe20000010000 */
[----:B------:R-:W-:Y:S01]  /*a880*/  F2FP.BF16.F32.PACK_AB R199, R134, R199 ;  /* 0x000000c786c7723e */ /* 0x000fe200000010ff */
[----:B------:R-:W-:Y:S01]  /*a890*/  FMUL.FTZ R69, R69, R6 ;  /* 0x0000000645457220 */ /* 0x000fe20000410000 */
[----:B------:R-:W-:Y:S01]  /*a8a0*/  FADD.FTZ R108, R206, R11 ;  /* 0x0000000bce6c7221 */ /* 0x000fe20000010000 */
[----:B------:R-:W-:Y:S01]  /*a8b0*/  FADD.FTZ R9, R207, R104 ;  /* 0x00000068cf097221 */ /* 0x000fe20000010000 */
[----:B------:R-:W-:Y:S01]  /*a8c0*/  F2FP.BF16.F32.PACK_AB R200, R121, R200 ;  /* 0x000000c879c8723e */ /* 0x000fe200000010ff */
[----:B------:R-:W-:Y:S01]  /*a8d0*/  FMUL.FTZ R72, R72, R6 ;  /* 0x0000000648487220 */ /* 0x000fe20000410000 */
[----:B------:R-:W-:Y:S01]  /*a8e0*/  FADD.FTZ R11, R117, R108 ;  /* 0x0000006c750b7221 */ /* 0x000fe20000010000 */
[----:B-1----:R-:W-:Y:S01]  /*a8f0*/  FADD.FTZ R104, R102, R9 ;  /* 0x0000000966687221 */ /* 0x002fe20000010000 */
[----:B------:R-:W-:Y:S01]  /*a900*/  F2FP.BF16.F32.PACK_AB R202, R125, R202 ;  /* 0x000000ca7dca723e */ /* 0x000fe200000010ff */
[----:B------:R-:W-:Y:S01]  /*a910*/  FMUL.FTZ R73, R73, R6 ;  /* 0x0000000649497220 */ /* 0x000fe20000410000 */
[----:B--2---:R-:W-:Y:S01]  /*a920*/  FADD.FTZ R106, R208, R11 ;  /* 0x0000000bd06a7221 */ /* 0x004fe20000010000 */
        /* <DEDUP_REMOVED lines=24> */
[----:B-----5:R-:W-:Y:S01]  /*aab0*/  FADD.FTZ R9, R114, R9 ;  /* 0x0000000972097221 */ /* 0x020fe20000010000 */
        /* <DEDUP_REMOVED lines=11> */
[C---:B------:R-:W-:Y:S01]  /*ab70*/  FADD.FTZ R9, R91.reuse, R9 ;  /* 0x000000095b097221 */ /* 0x040fe20000010000 */
        /* <DEDUP_REMOVED lines=35> */
[----:B------:R-:W-:-:S02]  /*adb0*/  IMAD.MOV.U32 R7, RZ, RZ, R10 ;  /* 0x000000ffff077224 */ /* 0x000fc400078e000a */
[----:B------:R-:W-:Y:S01]  /*adc0*/  IMAD.MOV.U32 R11, RZ, RZ, R4 ;  /* 0x000000ffff0b7224 */ /* 0x000fe200078e0004 */
[----:B0-----:R-:W-:Y:S06]  /*add0*/  @P2 BRA `(.L_x_6274) ;  /* 0xffffffb400642947 */ /* 0x001fec000383ffff */
.L_x_6265:
[----:B------:R-:W-:Y:S06]  /*ade0*/  BAR.ARV 0x8, 0x180 ;  /* 0x0206000000007b1d */ /* 0x000fec0000002000 */
[----:B------:R-:W-:Y:S05]  /*adf0*/  @!P0 BRA `(.L_x_6275) ;  /* 0x0000000000048947 */ /* 0x000fea0003800000 */
[----:B------:R-:W-:Y:S01]  /*ae00*/  BPT.TRAP 0x1 ;  /* 0x000000040000795c */ /* 0x000fe20000300000 */
.L_x_6275:
        /* <DEDUP_REMOVED lines=8> */
.L_x_6276:
[----:B-1----:R-:W-:Y:S05]  /*ae90*/  @P2 BRA `(.L_x_6277) ;  /* 0x0000000000082947 */ /* 0x002fea0003800000 */
[----:B------:R-:W1:Y:S02]  /*aea0*/  SYNCS.PHASECHK.TRANS64.TRYWAIT P0, [R11+URZ+0x34850], R2 ;  /* 0x034850020b0075a7 */ /* 0x000e64000800017f */
[----:B-1----:R-:W-:Y:S05]  /*aeb0*/  @!P0 BRA `(.L_x_6278) ;  /* 0x0000005c00f08947 */ /* 0x002fea0003800000 */
.L_x_6277:
[----:B------:R-:W-:Y:S01]  /*aec0*/  R2UR UR4, R16 ;  /* 0x00000000100472ca */ /* 0x000fe200000e0000 */
[----:B------:R-:W-:Y:S01]  /*aed0*/  WARPGROUP.ARRIVE ;  /* 0x00000000000079c5 */ /* 0x000fe20000000000 */
[----:B------:R-:W-:Y:S01]  /*aee0*/  R2UR UR5, R0 ;  /* 0x00000000000572ca */ /* 0x000fe200000e0000 */
[----:B------:R-:W-:Y:S01]  /*aef0*/  UMOV UR7, 0x40000040 ;  /* 0x4000004000077882 */ /* 0x000fe20000000000 */
[----:B------:R-:W2:Y:S01]  /*af00*/  SHFL.BFLY PT, R0, R9, 0x2, 0x1f ;  /* 0x0c401f0009007f89 */ /* 0x000ea200000e0000 */
[----:B------:R-:W-:Y:S02]  /*af10*/  IMAD.MOV.U32 R17, RZ, RZ, RZ ;  /* 0x000000ffff117224 */ /* 0x000fe400078e00ff */
[----:B------:R-:W-:Y:S01]  /*af20*/  IMAD.MOV.U32 R16, RZ, RZ, -0x800000 ;  /* 0xff800000ff107424 */ /* 0x000fe200078e00ff */
[----:B------:R-:W0:Y:S05]  /*af30*/  SHFL.BFLY PT, R3, R8, 0x2, 0x1f ;  /* 0x0c401f0008037f89 */ /* 0x000e2a00000e0000 */
[----:B------:R-:W-:-:S04]  /*af40*/  UIADD3 UR4, UR4, 0x400, URZ ;  /* 0x0000040004047890 */ /* 0x000fc8000fffe03f */
[----:B------:R-:W-:-:S04]  /*af50*/  USHF.R.U32.HI UR4, URZ, 0x4, UR4 ;  /* 0x000000043f047899 */ /* 0x000fc80008011604 */
[----:B------:R-:W-:-:S04]  /*af60*/  ULOP3.LUT UR4, UR4, 0x3fff, URZ, 0xc0, !UPT ;  /* 0x00003fff04047892 */ /* 0x000fc8000f8ec03f */
[----:B------:R-:W-:Y:S01]  /*af70*/  ULOP3.LUT UR4, UR4, 0x5800000, URZ, 0xfc, !UPT ;  /* 0x0580000004047892 */ /* 0x000fe2000f8efc3f */
[----:B--2---:R-:W-:-:S03]  /*af80*/  FADD.FTZ R0, R0, R9 ;  /* 0x0000000900007221 */ /* 0x004fc60000010000 */
[----:B------:R-:W-:Y:S01]  /*af90*/  UIMAD UR4, UR5, 0xb00, UR4 ;  /* 0x00000b00050478a4 */ /* 0x000fe2000f8e0204 */
[----:B------:R-:W-:Y:S02]  /*afa0*/  @!P1 VIADD R9, R11, 0x34860 ;  /* 0x000348600b099836 */ /* 0x000fe40000000000 */
[----:B01----:R-:W-:Y:S01]  /*afb0*/  FADD.FTZ R2, R3, R8 ;  /* 0x0000000803027221 */ /* 0x003fe20000010000 */
[----:B------:R-:W-:Y:S01]  /*afc0*/  IMAD.MOV.U32 R8, RZ, RZ, RZ ;  /* 0x000000ffff087224 */ /* 0x000fe200078e00ff */
[----:B------:R-:W0:Y:S01]  /*afd0*/  SHFL.BFLY PT, R3, R0, 0x1, 0x1f ;  /* 0x0c201f0000037f89 */ /* 0x000e2200000e0000 */
[----:B------:R-:W-:Y:S01]  /*afe0*/  @!P1 PRMT R9, RZ, 0x654, R9 ;  /* 0x00000654ff099816 */ /* 0x000fe20000000009 */
[----:B------:R-:W-:Y:S02]  /*aff0*/  UMOV UR6, UR4 ;  /* 0x0000000400067c82 */ /* 0x000fe40008000000 */
[----:B------:R-:W-:Y:S01]  /*b000*/  HGMMA.64x128x16.F32.BF16 R24, R176, gdesc[UR4].tnspB, R24, gsb0 ;  /* 0x41e00004b0187df0 */ /* 0x000fe20008001818 */
[----:B------:R-:W-:Y:S01]  /*b010*/  UIADD3 UR6, UR4, 0x80, URZ ;  /* 0x0000008004067890 */ /* 0x000fe2000fffe03f */
[----:B------:R-:W1:Y:S01]  /*b020*/  SHFL.BFLY PT, R7, R2, 0x1, 0x1f ;  /* 0x0c201f0002077f89 */ /* 0x000e6200000e0000 */
[----:B------:R-:W-:Y:S01]  /*b030*/  UMOV UR7, 0x40000040 ;  /* 0x4000004000077882 */ /* 0x000fe20000000000 */
[----:B0-----:R-:W-:Y:S01]  /*b040*/  FADD.FTZ R12, R0, R3 ;  /* 0x00000003000c7221 */ /* 0x001fe20000010000 */
[----:B------:R-:W-:-:S04]  /*b050*/  IMAD.MOV.U32 R0, RZ, RZ, -0x800000 ;  /* 0xff800000ff007424 */ /* 0x000fc800078e00ff */
[----:B------:R-:W-:Y:S01]  /*b060*/  FSETP.NE.FTZ.AND P0, PT, R12, RZ, PT ;  /* 0x000000ff0c00720b */ /* 0x000fe20003f15000 */
[----:B-1----:R-:W-:-:S05]  /*b070*/  FADD.FTZ R13, R2, R7 ;  /* 0x00000007020d7221 */ /* 0x002fca0000010000 */
        /* <DEDUP_REMOVED lines=14> */
[----:B------:R-:W-:Y:S01]  /*b160*/  HGMMA.64x128x16.F32.BF16 R24, R180, gdesc[UR4].tnspB, R24, gsb0 ;  /* 0x41e00004b4187df0 */ /* 0x000fe20008001818 */
[----:B------:R-:W-:Y:S01]  /*b170*/  UIADD3 UR6, UR4, 0x100, URZ ;  /* 0x0000010004067890 */ /* 0x000fe2000fffe03f */
[----:B------:R-:W-:Y:S01]  /*b180*/  UMOV UR7, 0x40000040 ;  /* 0x4000004000077882 */ /* 0x000fe20000000000 */
[----:B------:R-:W-:Y:S02]  /*b190*/  WARPGROUP.DEPBAR.LE gsb0, 0x0 ;  /* 0x00008000000079c5 */ /* 0x000fe40000010000 */
[----:B------:R-:W-:-:S07]  /*b1a0*/  WARPGROUP.ARRIVE ;  /* 0x00000000000079c5 */ /* 0x000fce0000000000 */
        /* <DEDUP_REMOVED lines=33> */
[----:B------:R-:W-:Y:S01]  /*b3c0*/  UIADD3 UR4, UR4, 0x500, URZ ;  /* 0x0000050004047890 */ /* 0x000fe2000fffe03f */
[----:B------:R-:W-:Y:S02]  /*b3d0*/  WARPGROUP.DEPBAR.LE gsb0, 0x0 ;  /* 0x00008000000079c5 */ /* 0x000fe40000010000 */
[----:B------:R-:W-:-:S06]  /*b3e0*/  WARPGROUP.ARRIVE ;  /* 0x00000000000079c5 */ /* 0x000fcc0000000000 */
[----:B------:R-:W-:Y:S01]  /*b3f0*/  HGMMA.64x128x16.F32.BF16 R24, R212, gdesc[UR4].tnspB, R24, gsb0 ;  /* 0x41e00004d4187df0 */ /* 0x000fe20008001818 */
[----:B------:R-:W-:Y:S01]  /*b400*/  UMOV UR6, UR4 ;  /* 0x0000000400067c82 */ /* 0x000fe20008000000 */
[----:B------:R-:W-:Y:S01]  /*b410*/  UMOV UR7, 0x40000040 ;  /* 0x4000004000077882 */ /* 0x000fe20000000000 */
[----:B------:R-:W-:Y:S02]  /*b420*/  WARPGROUP.DEPBAR.LE gsb0, 0x0 ;  /* 0x00008000000079c5 */ /* 0x000fe40000010000 */
[----:B------:R-:W-:-:S07]  /*b430*/  WARPGROUP.ARRIVE ;  /* 0x00000000000079c5 */ /* 0x000fce0000000000 */
[----:B------:R-:W-:Y:S03]  /*b440*/  HGMMA.64x128x16.F32.BF16 R24, R216, gdesc[UR4].tnspB, R24, gsb0 ;  /* 0x41e00004d8187df0 */ /* 0x000fe60008001818 */
[----:B------:R-:W-:Y:S02]  /*b450*/  WARPGROUP.DEPBAR.LE gsb0, 0x0 ;  /* 0x00008000000079c5 */ /* 0x000fe40000010000 */
        /* <DEDUP_REMOVED lines=65> */
.L_x_6258:
        /* <DEDUP_REMOVED lines=10> */
[----:B------:R-:W4:Y:S01]  /*b910*/  LDC.64 R68, c[0x0][0xbd8] ;  /* 0x0002f600ff447b82 */ /* 0x000f220000000a00 */
[----:B------:R-:W-:Y:S02]  /*b920*/  UIMAD.WIDE.U32 UR4, UR13, UR8, URZ ;  /* 0x000000080d0472a5 */ /* 0x000fe4000f8e003f */
[----:B------:R-:W-:-:S04]  /*b930*/  UIMAD UR6, UR7, UR8, URZ ;  /* 0x00000008070672a4 */ /* 0x000fc8000f8e023f */
[----:B------:R-:W-:Y:S01]  /*b940*/  UIMAD UR6, UR13, UR9, UR6 ;  /* 0x000000090d0672a4 */ /* 0x000fe2000f8e0206 */
[----:B-1----:R-:W-:Y:S01]  /*b950*/  ISETP.NE.AND P0, PT, R71, 0x1, PT ;  /* 0x000000014700780c */ /* 0x002fe20003f05270 */
[----:B------:R-:W1:Y:S01]  /*b960*/  S2UR UR11, SR_CTAID.Y ;  /* 0x00000000000b79c3 */ /* 0x000e620000002600 */
[----:B------:R-:W-:Y:S01]  /*b970*/  ULDC.64 UR8, c[0x0][0xb38] ;  /* 0x0002ce0000087ab9 */ /* 0x000fe20000000a00 */
[----:B------:R-:W-:Y:S02]  /*b980*/  UIADD3 UR6, UR5, UR6, URZ ;  /* 0x0000000605067290 */ /* 0x000fe4000fffe03f */
[----:B------:R-:W-:Y:S01]  /*b990*/  UIMAD UR7, UR7, UR8, URZ ;  /* 0x00000008070772a4 */ /* 0x000fe2000f8e023f */
[----:B0-----:R-:W-:Y:S01]  /*b9a0*/  VIADD R59, R17, 0xffffff80 ;  /* 0xffffff80113b7836 */ /* 0x001fe20000000000 */
[----:B---3--:R-:W-:Y:S02]  /*b9b0*/  USHF.R.S32.HI UR10, URZ, 0x1f, UR12 ;  /* 0x0000001f3f0a7899 */ /* 0x008fe4000801140c */
[----:B------:R-:W1:Y:S02]  /*b9c0*/  LDC R75, c[0x0][0xc50] ;  /* 0x00031400ff4b7b82 */ /* 0x000e640000000800 */
[----:B------:R-:W-:-:S04]  /*b9d0*/  SHF.R.S32.HI R22, RZ, 0x1f, R59 ;  /* 0x0000001fff167819 */ /* 0x000fc8000001143b */
[CC--:B------:R-:W-:Y:S02]  /*b9e0*/  LEA.HI R17, R22.reuse, R59.reuse, RZ, 0x7 ;  /* 0x0000003b16117211 */ /* 0x0c0fe400078f38ff */
[----:B------:R-:W0:Y:S01]  /*b9f0*/  LDC.64 R72, c[0x0][0xb40] ;  /* 0x0002d000ff487b82 */ /* 0x000e220000000a00 */
[----:B------:R-:W-:Y:S02]  /*ba00*/  LEA.HI R22, R22, R59, RZ, 0x2 ;  /* 0x0000003b16167211 */ /* 0x000fe400078f10ff */
[----:B------:R-:W-:Y:S02]  /*ba10*/  LOP3.LUT R18, R17, 0xffffff80, RZ, 0xc0, !PT ;  /* 0xffffff8011127812 */ /* 0x000fe400078ec0ff */
[----:B------:R-:W-:Y:S02]  /*ba20*/  SHF.R.S32.HI R58, RZ, 0x7, R17 ;  /* 0x00000007ff3a7819 */ /* 0x000fe40000011411 */
[----:B------:R-:W-:Y:S01]  /*ba30*/  LOP3.LUT R22, R22, 0xfffffffc, RZ, 0xc0, !PT ;  /* 0xfffffffc16167812 */ /* 0x000fe200078ec0ff */
[----:B------:R-:W-:Y:S01]  /*ba40*/  IMAD.IADD R70, R59, 0x1, -R18 ;  /* 0x000000013b467824 */ /* 0x000fe200078e0a12 */
[----:B------:R-:W-:Y:S01]  /*ba50*/  LEA.HI R17, R17, R58, RZ, 0x1 ;  /* 0x0000003a11117211 */ /* 0x000fe200078f08ff */
[----:B------:R-:W3:Y:S02]  /*ba60*/  @P0 LDC R67, c[0x0][0xbf0] ;  /* 0x0002fc00ff430b82 */ /* 0x000ee40000000800 */
[----:B------:R-:W-:Y:S01]  /*ba70*/  IMAD.IADD R22, R59, 0x1, -R22 ;  /* 0x000000013b167824 */ /* 0x000fe200078e0a16 */
[----:B------:R-:W-:-:S02]  /*ba80*/  SHF.R.S32.HI R63, RZ, 0x1f, R70 ;  /* 0x0000001fff3f7819 */ /* 0x000fc40000011446 */
[----:B------:R-:W-:Y:S02]  /*ba90*/  LOP3.LUT R17, R17, 0x3fffffe, RZ, 0xc0, !PT ;  /* 0x03fffffe11117812 */ /* 0x000fe400078ec0ff */
[----:B------:R-:W-:Y:S01]  /*baa0*/  LEA.HI R77, R63, R70, RZ, 0x2 ;  /* 0x000000463f4d7211 */ /* 0x000fe200078f10ff */
[----:B------:R-:W5:Y:S02]  /*bab0*/  @P0 LDC R79, c[0x0][0xbec] ;  /* 0x0002fb00ff4f0b82 */ /* 0x000f640000000800 */
[----:B------:R-:W-:Y:S01]  /*bac0*/  IMAD.IADD R17, R58, 0x1, -R17 ;  /* 0x000000013a117824 */ /* 0x000fe200078e0a11 */
[--C-:B------:R-:W-:Y:S02]  /*bad0*/  SHF.R.S32.HI R18, RZ, 0x2, R77.reuse ;  /* 0x00000002ff127819 */ /* 0x100fe4000001144d */
[----:B------:R-:W-:Y:S01]  /*bae0*/  SHF.R.S32.HI R23, RZ, 0x1f, R77 ;  /* 0x0000001fff177819 */ /* 0x000fe2000001144d */
[----:B0-----:R-:W-:Y:S01]  /*baf0*/  IMAD R66, R72, UR10, RZ ;  /* 0x0000000a48427c24 */ /* 0x001fe2000f8e02ff */
[----:B------:R-:W-:Y:S01]  /*bb00*/  LEA.HI R58, R22, R22, RZ, 0x1 ;  /* 0x00000016163a7211 */ /* 0x000fe200078f08ff */
[----:B------:R-:W0:Y:S01]  /*bb10*/  @P0 LDC R74, c[0x0][0xbf0] ;  /* 0x0002fc00ff4a0b82 */ /* 0x000e220000000800 */
[----:B------:R-:W-:-:S02]  /*bb20*/  LEA.HI R23, R23, R18, RZ, 0x3 ;  /* 0x0000001217177211 */ /* 0x000fc400078f18ff */
[----:B------:R-:W-:Y:S02]  /*bb30*/  LOP3.LUT R59, R58, 0x1ffffffe, RZ, 0xc0, !PT ;  /* 0x1ffffffe3a3b7812 */ /* 0x000fe400078ec0ff */
[----:B------:R-:W-:Y:S02]  /*bb40*/  LOP3.LUT R23, R23, 0xfffffff8, RZ, 0xc0, !PT ;  /* 0xfffffff817177812 */ /* 0x000fe400078ec0ff */
[----:B------:R-:W-:Y:S01]  /*bb50*/  LOP3.LUT R77, R77, 0x7ffffffc, RZ, 0xc0, !PT ;  /* 0x7ffffffc4d4d7812 */ /* 0x000fe200078ec0ff */
[----:B------:R-:W-:Y:S02]  /*bb60*/  IMAD.IADD R58, R22, 0x1, -R59 ;  /* 0x00000001163a7824 */ /* 0x000fe400078e0a3b */
[----:B------:R-:W-:Y:S01]  /*bb70*/  IMAD.IADD R23, R18, 0x1, -R23 ;  /* 0x0000000112177824 */ /* 0x000fe200078e0a17 */
[----:B------:R-:W-:Y:S01]  /*bb80*/  LEA.HI R18, R63, R70, RZ, 0x5 ;  /* 0x000000463f127211 */ /* 0x000fe200078f28ff */
[----:B------:R-:W-:Y:S01]  /*bb90*/  IMAD.U32 R22, RZ, RZ, UR4 ;  /* 0x00000004ff167e24 */ /* 0x000fe2000f8e00ff */
[----:B------:R-:W1:Y:S02]  /*bba0*/  @P0 LDC R63, c[0x0][0xbec] ;  /* 0x0002fb00ff3f0b82 */ /* 0x000e640000000800 */
[----:B------:R-:W-:-:S05]  /*bbb0*/  SHF.R.S32.HI R18, RZ, 0x5, R18 ;  /* 0x00000005ff127819 */ /* 0x000fca0000011412 */
[----:B------:R-:W-:Y:S02]  /*bbc0*/  IMAD R18, R18, 0x10, R23 ;  /* 0x0000001012127824 */ /* 0x000fe400078e0217 */
[----:B------:R-:W-:Y:S01]  /*bbd0*/  IMAD.U32 R23, RZ, RZ, UR5 ;  /* 0x00000005ff177e24 */ /* 0x000fe2000f8e00ff */
[----:B------:R-:W-:Y:S01]  /*bbe0*/  UIMAD.WIDE.U32 UR4, UR13, UR8, URZ ;  /* 0x000000080d0472a5 */ /* 0x000fe2000f8e003f */
[----:B------:R-:W-:Y:S02]  /*bbf0*/  IMAD R17, R17, 0x40, R18 ;  /* 0x0000004011117824 */ /* 0x000fe400078e0212 */
[----:B----4-:R-:W-:Y:S02]  /*bc00*/  IMAD R18, R68, UR10, RZ ;  /* 0x0000000a44127c24 */ /* 0x010fe4000f8e02ff */
[----:B------:R-:W-:Y:S01]  /*bc10*/  IMAD.U32 R23, RZ, RZ, UR6 ;  /* 0x00000006ff177e24 */ /* 0x000fe2000f8e00ff */
[----:B------:R-:W-:Y:S01]  /*bc20*/  UIMAD UR6, UR13, UR9, UR7 ;  /* 0x000000090d0672a4 */ /* 0x000fe2000f8e0207 */
[----:B------:R-:W-:-:S02]  /*bc30*/  IMAD R58, R58, 0x8, R17 ;  /* 0x000000083a3a7824 */ /* 0x000fc400078e0211 */
[----:B------:R-:W-:Y:S01]  /*bc40*/  IMAD R65, R69, UR12, R18 ;  /* 0x0000000c45417c24 */ /* 0x000fe2000f8e0212 */
[----:B------:R-:W-:Y:S01]  /*bc50*/  UIADD3 UR6, UR5, UR6, URZ ;  /* 0x0000000605067290 */ /* 0x000fe2000fffe03f */
[----:B--2---:R-:W-:Y:S01]  /*bc60*/  IMAD R18, R64, 0x80, R58 ;  /* 0x0000008040127824 */ /* 0x004fe200078e023a */
[----:B------:R-:W-:Y:S01]  /*bc70*/  ULDC.64 UR8, c[0x0][0xb28] ;  /* 0x0002ca0000087ab9 */ /* 0x000fe20000000a00 */
[----:B------:R-:W-:-:S04]  /*bc80*/  IMAD.WIDE.U32 R22, R68, UR12, R22 ;  /* 0x0000000c44167c25 */ /* 0x000fc8000f8e0016 */
[----:B------:R-:W-:Y:S02]  /*bc90*/  IMAD R68, RZ, RZ, -UR13 ;  /* 0x8000000dff447e24 */ /* 0x000fe4000f8e02ff */
[----:B-1----:R-:W-:-:S04]  /*bca0*/  @P0 IMAD.HI.U32 R62, R18, R63, RZ ;  /* 0x0000003f123e0227 */ /* 0x002fc800078e00ff */
[----:B------:R-:W-:Y:S02]  /*bcb0*/  IMAD.U32 R59, RZ, RZ, UR5 ;  /* 0x00000005ff3b7e24 */ /* 0x000fe4000f8e00ff */
[----:B------:R-:W-:Y:S02]  /*bcc0*/  IMAD R75, R75, R68, UR11 ;  /* 0x0000000b4b4b7e24 */ /* 0x000fe4000f8e0244 */
[----:B------:R-:W-:Y:S01]  /*bcd0*/  IMAD.U32 R58, RZ, RZ, UR4 ;  /* 0x00000004ff3a7e24 */ /* 0x000fe2000f8e00ff */
[----:B------:R-:W-:Y:S01]  /*bce0*/  ULDC.64 UR4, c[0x0][0xbe0] ;  /* 0x0002f80000047ab9 */ /* 0x000fe20000000a00 */
[----:B------:R-:W-:Y:S01]  /*bcf0*/  IMAD.U32 R59, RZ, RZ, UR6 ;  /* 0x00000006ff3b7e24 */ /* 0x000fe2000f8e00ff */
[----:B------:R-:W-:Y:S01]  /*bd00*/  ULDC.64 UR6, c[0x0][0xb48] ;  /* 0x0002d20000067ab9 */ /* 0x000fe20000000a00 */
[----:B------:R-:W-:Y:S01]  /*bd10*/  IMAD.MOV.U32 R63, RZ, RZ, R18 ;  /* 0x000000ffff3f7224 */ /* 0x000fe200078e0012 */
[----:B---3--:R-:W-:Y:S01]  /*bd20*/  @P0 SHF.R.U32.HI R63, RZ, R67, R62 ;  /* 0x00000043ff3f0219 */ /* 0x008fe2000001163e */
[----:B------:R-:W-:Y:S01]  /*bd30*/  IMAD R67, R73, UR12, R66 ;  /* 0x0000000c49437c24 */ /* 0x000fe2000f8e0242 */
[----:B------:R-:W-:Y:S01]  /*bd40*/  SHF.R.S32.HI R66, RZ, 0x1f, R75 ;  /* 0x0000001fff427819 */ /* 0x000fe2000001144b */
[----:B------:R-:W-:-:S04]  /*bd50*/  IMAD.WIDE.U32 R58, R72, UR12, R58 ;  /* 0x0000000c483a7c25 */ /* 0x000fc8000f8e003a */
[----:B------:R-:W-:Y:S02]  /*bd60*/  IMAD.IADD R23, R23, 0x1, R65 ;  /* 0x0000000117177824 */ /* 0x000fe400078e0241 */
[----:B-----5:R-:W-:-:S04]  /*bd70*/  @P0 IMAD.HI.U32 R79, R18, R79, RZ ;  /* 0x0000004f124f0227 */ /* 0x020fc800078e00ff */
[----:B------:R-:W-:Y:S02]  /*bd80*/  IMAD.IADD R59, R59, 0x1, R67 ;  /* 0x000000013b3b7824 */ /* 0x000fe400078e0243 */
[----:B------:R-:W-:Y:S02]  /*bd90*/  IMAD R67, R66, UR6, RZ ;  /* 0x0000000642437c24 */ /* 0x000fe4000f8e02ff */
[----:B------:R-:W-:-:S04]  /*bda0*/  IMAD.WIDE.U32 R22, R75, UR4, R22 ;  /* 0x000000044b167c25 */ /* 0x000fc8000f8e0016 */
[----:B------:R-:W-:Y:S01]  /*bdb0*/  IMAD.MOV.U32 R65, RZ, RZ, R18 ;  /* 0x000000ffff417224 */ /* 0x000fe200078e0012 */
[----:B0-----:R-:W-:Y:S01]  /*bdc0*/  @P0 SHF.R.U32.HI R65, RZ, R74, R79 ;  /* 0x0000004aff410219 */ /* 0x001fe2000001164f */
[----:B------:R-:W-:Y:S01]  /*bdd0*/  IMAD R62, R66, UR4, RZ ;  /* 0x00000004423e7c24 */ /* 0x000fe2000f8e02ff */
[----:B------:R-:W-:Y:S01]  /*bde0*/  BAR.SYNC.DEFER_BLOCKING 0x1, 0x100 ;  /* 0x0044000000007b1d */ /* 0x000fe20000010000 */
[C---:B------:R-:W-:Y:S01]  /*bdf0*/  IMAD R69, R75.reuse, UR7, R67 ;  /* 0x000000074b457c24 */ /* 0x040fe2000f8e0243 */
[--C-:B------:R-:W-:Y:S01]  /*be00*/  SHF.R.S32.HI R67, RZ, 0x1f, R63.reuse ;  /* 0x0000001fff437819 */ /* 0x100fe2000001143f */
[----:B------:R-:W-:Y:S01]  /*be10*/  IMAD R66, R75, UR5, R62 ;  /* 0x000000054b427c24 */ /* 0x000fe2000f8e023e */
[----:B------:R-:W-:Y:S01]  /*be20*/  IADD3 R22, P0, R63, R22, RZ ;  /* 0x000000163f167210 */ /* 0x000fe20007f1e0ff */
[----:B------:R-:W-:Y:S01]  /*be30*/  IMAD.MOV R63, RZ, RZ, -R63 ;  /* 0x000000ffff3f7224 */ /* 0x000fe200078e0a3f */
        /* <DEDUP_REMOVED lines=30> */
[----:B0-----:R-:W-:Y:S01]  /*c020*/  ULEA UR4, UR5, UR4, 0x18 ;  /* 0x0000000405047291 */ /* 0x001fe2000f8ec03f */
[----:B------:R-:W-:Y:S01]  /*c030*/  IMAD R17, R64, 0x80, R17 ;  /* 0x0000008040117824 */ /* 0x000fe200078e0211 */
[----:B------:R-:W-:Y:S01]  /*c040*/  LEA.HI.X R63, R22, UR7, R63, 0x2, P0 ;  /* 0x00000007163f7c11 */ /* 0x000fe200080f143f */
[----:B------:R-:W-:Y:S01]  /*c050*/  IMAD R18, R71, UR6, RZ ;  /* 0x0000000647127c24 */ /* 0x000fe2000f8e02ff */
[----:B------:R-:W-:Y:S01]  /*c060*/  LEA.HI.X R76, R58, UR9, R23, 0x2, P1 ;  /* 0x000000093a4c7c11 */ /* 0x000fe200088f1417 */
[----:B------:R-:W-:Y:S01]  /*c070*/  SHFL.IDX PT, R22, R62, RZ, 0x1c1f ;  /* 0x001c1fff3e167589 */ /* 0x000fe200000e0000 */
[C---:B------:R-:W-:Y:S01]  /*c080*/  LOP3.LUT P0, RZ, R70.reuse, 0x3, RZ, 0xc0, !PT ;  /* 0x0000000346ff7812 */ /* 0x040fe2000780c0ff */
[C---:B------:R-:W-:Y:S01]  /*c090*/  VIADD R69, R17.reuse, 0x8 ;  /* 0x0000000811457836 */ /* 0x040fe20000000000 */
[----:B------:R-:W-:Y:S01]  /*c0a0*/  UIADD3 UR4, UR4, 0x34820, URZ ;  /* 0x0003482004047890 */ /* 0x000fe2000fffe03f */
[----:B------:R-:W0:Y:S01]  /*c0b0*/  SHFL.IDX PT, R23, R63, RZ, 0x1c1f ;  /* 0x001c1fff3f177589 */ /* 0x000e2200000e0000 */
[-C--:B------:R-:W-:Y:S01]  /*c0c0*/  ISETP.GE.OR P1, PT, R17, R18.reuse, P0 ;  /* 0x000000121100720c */ /* 0x080fe20000726670 */
[----:B------:R-:W-:Y:S01]  /*c0d0*/  IMAD.IADD R71, R70, 0x1, -R77 ;  /* 0x0000000146477824 */ /* 0x000fe200078e0a4d */
[-C--:B------:R-:W-:Y:S01]  /*c0e0*/  ISETP.GE.OR P0, PT, R69, R18.reuse, P0 ;  /* 0x000000124500720c */ /* 0x080fe20000706670 */
[----:B------:R-:W-:Y:S01]  /*c0f0*/  SHFL.IDX PT, R58, R62, 0x1, 0x1c1f ;  /* 0x003c1f003e3a7f89 */ /* 0x000fe200000e0000 */
[----:B------:R-:W-:Y:S01]  /*c100*/  ISETP.GE.AND P2, PT, R17, R18, PT ;  /* 0x000000121100720c */ /* 0x000fe20003f46270 */
[----:B------:R-:W-:Y:S01]  /*c110*/  UPRMT UR4, URZ, 0x654, UR4 ;  /* 0x000006543f047896 */ /* 0x000fe20008000004 */
[----:B------:R-:W-:Y:S01]  /*c120*/  IMAD.SHL.U32 R71, R71, 0x2, RZ ;  /* 0x0000000247477824 */ /* 0x000fe200078e00ff */
[----:B------:R-:W1:Y:S04]  /*c130*/  SHFL.IDX PT, R59, R63, 0x1, 0x1c1f ;  /* 0x003c1f003f3b7f89 */ /* 0x000e6800000e0000 */
        /* <DEDUP_REMOVED lines=12> */
[----:B------:R-:W-:Y:S01]  /*c200*/  VIADD R62, R71, 0x28 ;  /* 0x00000028473e7836 */ /* 0x000fe20000000000 */
[----:B------:R-:W-:Y:S01]  /*c210*/  ISETP.GE.AND P0, PT, R58, UR4, PT ;  /* 0x000000043a007c0c */ /* 0x000fe2000bf06270 */
[----:B------:R-:W-:Y:S01]  /*c220*/  ULDC.64 UR6, c[0x0][0x208] ;  /* 0x0000820000067ab9 */ /* 0x000fe20000000a00 */
[----:B------:R-:W-:Y:S01]  /*c230*/  ISETP.GE.AND P1, PT, R59, UR4, PT ;  /* 0x000000043b007c0c */ /* 0x000fe2000bf26270 */
[----:B------:R-:W-:-:S02]  /*c240*/  VIADD R63, R71, 0x30 ;  /* 0x00000030473f7836 */ /* 0x000fc40000000000 */
[C---:B------:R-:W-:Y:S02]  /*c250*/  VIADD R64, R71.reuse, 0x38 ;  /* 0x0000003847407836 */ /* 0x040fe40000000000 */
[----:B------:R-:W-:Y:S01]  /*c260*/  VIADD R65, R71, 0x40 ;  /* 0x0000004047417836 */ /* 0x000fe20000000000 */
[----:B------:R-:W-:Y:S01]  /*c270*/  ISETP.GE.AND P4, PT, R63, UR4, PT ;  /* 0x000000043f007c0c */ /* 0x000fe2000bf86270 */
[C-C-:B---34-:R-:W-:Y:S01]  /*c280*/  @!P2 IMAD.WIDE R16, R71.reuse, 0x4, R66.reuse ;  /* 0x000000044710a825 */ /* 0x158fe200078e0242 */
[----:B------:R-:W-:Y:S02]  /*c290*/  ISETP.GE.AND P5, PT, R64, UR4, PT ;  /* 0x0000000440007c0c */ /* 0x000fe4000bfa6270 */
[----:B------:R-:W-:Y:S01]  /*c2a0*/  @!P3 LEA.HI R0, R0, R0, RZ, 0x1 ;  /* 0x000000000000b211 */ /* 0x000fe200078f08ff */
[----:B------:R-:W-:Y:S01]  /*c2b0*/  VIADD R68, R71, 0x50 ;  /* 0x0000005047447836 */ /* 0x000fe20000000000 */
        /* <DEDUP_REMOVED lines=17> */
[----:B------:R-:W-:-:S04]  /*c3d0*/  @!P2 LEA.HI R0, R0, R0, RZ, 0x1 ;  /* 0x000000000000a211 */ /* 0x000fc800078f08ff */
[----:B------:R0:W-:Y:S01]  /*c3e0*/  @!P0 ST.E.64 desc[UR6][R16.64], R90 ;  /* 0x0000005a10008985 */ /* 0x0001e2000c101b06 */
[----:B------:R-:W-:Y:S02]  /*c3f0*/  @!P3 LEA.HI R62, R62, R62, RZ, 0x1 ;  /* 0x0000003e3e3eb211 */ /* 0x000fe400078f08ff */
[----:B-1----:R-:W-:Y:S02]  /*c400*/  @!P1 LOP3.LUT R23, R59, 0xfffffffe, RZ, 0xc0, !PT ;  /* 0xfffffffe3b179812 */ /* 0x002fe400078ec0ff */
[----:B------:R-:W-:Y:S02]  /*c410*/  @!P2 LOP3.LUT R59, R0, 0xfffffffe, RZ, 0xc0, !PT ;  /* 0xfffffffe003ba812 */ /* 0x000fe400078ec0ff */
[----:B------:R-:W-:Y:S01]  /*c420*/  @!P3 LOP3.LUT R63, R62, 0xfffffffe, RZ, 0xc0, !PT ;  /* 0xfffffffe3e3fb812 */ /* 0x000fe200078ec0ff */
[--C-:B------:R-:W-:Y:S01]  /*c430*/  @!P1 IMAD.WIDE R22, R23, 0x4, R66.reuse ;  /* 0x0000000417169825 */ /* 0x100fe200078e0242 */
[----:B------:R-:W-:Y:S02]  /*c440*/  @!P6 LEA.HI R0, R65, R65, RZ, 0x1 ;  /* 0x000000414100e211 */ /* 0x000fe400078f08ff */
[----:B------:R-:W-:Y:S01]  /*c450*/  @!P4 LOP3.LUT R65, R58, 0xfffffffe, RZ, 0xc0, !PT ;  /* 0xfffffffe3a41c812 */ /* 0x000fe200078ec0ff */
[--C-:B------:R-:W-:Y:S01]  /*c460*/  @!P2 IMAD.WIDE R58, R59, 0x4, R66.reuse ;  /* 0x000000043b3aa825 */ /* 0x100fe200078e0242 */
[----:B------:R-:W-:Y:S01]  /*c470*/  @!P6 LOP3.LUT R75, R0, 0xfffffffe, RZ, 0xc0, !PT ;  /* 0xfffffffe004be812 */ /* 0x000fe200078ec0ff */
[----:B------:R1:W-:Y:S01]  /*c480*/  @!P1 ST.E.64 desc[UR6][R22.64], R94 ;  /* 0x0000005e16009985 */ /* 0x0003e2000c101b06 */
[----:B------:R-:W-:Y:S01]  /*c490*/  ISETP.GE.AND P1, PT, R68, UR4, PT ;  /* 0x0000000444007c0c */ /* 0x000fe2000bf26270 */
[----:B0-----:R-:W-:-:S02]  /*c4a0*/  @!P3 IMAD.WIDE R16, R63, 0x4, R66 ;  /* 0x000000043f10b825 */ /* 0x001fc400078e0242 */
[----:B------:R0:W-:Y:S01]  /*c4b0*/  @!P2 ST.E.64 desc[UR6][R58.64], R36 ;  /* 0x000000243a00a985 */ /* 0x0001e2000c101b06 */
[----:B------:R-:W-:Y:S01]  /*c4c0*/  ISETP.GE.AND P2, PT, R70, UR4, PT ;  /* 0x0000000446007c0c */ /* 0x000fe2000bf46270 */
[----:B------:R-:W-:Y:S02]  /*c4d0*/  VIADD R0, R71, 0x48 ;  /* 0x0000004847007836 */ /* 0x000fe40000000000 */
[--C-:B------:R-:W-:Y:S01]  /*c4e0*/  @!P5 IMAD.WIDE R62, R73, 0x4, R66.reuse ;  /* 0x00000004493ed825 */ /* 0x100fe200078e0242 */
[----:B------:R2:W-:Y:S01]  /*c4f0*/  @!P3 ST.E.64 desc[UR6][R16.64], R32 ;  /* 0x000000201000b985 */ /* 0x0005e2000c101b06 */
[----:B------:R-:W-:Y:S02]  /*c500*/  ISETP.GE.AND P3, PT, R72, UR4, PT ;  /* 0x0000000448007c0c */ /* 0x000fe4000bf66270 */
[----:B------:R-:W-:Y:S01]  /*c510*/  ISETP.GE.AND P0, PT, R0, UR4, PT ;  /* 0x0000000400007c0c */ /* 0x000fe2000bf06270 */
[----:B-1----:R-:W-:Y:S01]  /*c520*/  @!P4 IMAD.WIDE R22, R65, 0x4, R66 ;  /* 0x000000044116c825 */ /* 0x002fe200078e0242 */
[----:B------:R-:W-:-:S03]  /*c530*/  @!P1 LEA.HI R68, R68, R68, RZ, 0x1 ;  /* 0x0000004444449211 */ /* 0x000fc600078f08ff */
[----:B------:R-:W-:Y:S01]  /*c540*/  @!P6 IMAD.WIDE R64, R75, 0x4, R66 ;  /* 0x000000044b40e825 */ /* 0x000fe200078e0242 */
[----:B------:R1:W-:Y:S01]  /*c550*/  @!P4 ST.E.64 desc[UR6][R22.64], R28 ;  /* 0x0000001c1600c985 */ /* 0x0003e2000c101b06 */
[----:B------:R-:W-:Y:S02]  /*c560*/  @!P2 LEA.HI R70, R70, R70, RZ, 0x1 ;  /* 0x000000464646a211 */ /* 0x000fe400078f08ff */
[C---:B0-----:R-:W-:Y:S01]  /*c570*/  VIADD R36, R71.reuse, 0x68 ;  /* 0x0000006847247836 */ /* 0x041fe20000000000 */
[----:B------:R0:W-:Y:S01]  /*c580*/  @!P5 ST.E.64 desc[UR6][R62.64], R44 ;  /* 0x0000002c3e00d985 */ /* 0x0001e2000c101b06 */
[C---:B--2---:R-:W-:Y:S02]  /*c590*/  VIADD R17, R71.reuse, 0x78 ;  /* 0x0000007847117836 */ /* 0x044fe40000000000 */
[----:B------:R-:W-:Y:S01]  /*c5a0*/  @!P0 LEA.HI R0, R0, R0, RZ, 0x1 ;  /* 0x0000000000008211 */ /* 0x000fe200078f08ff */
[----:B------:R-:W-:Y:S01]  /*c5b0*/  VIADD R37, R71, 0x70 ;  /* 0x0000007047257836 */ /* 0x000fe20000000000 */
[----:B------:R2:W-:Y:S01]  /*c5c0*/  @!P6 ST.E.64 desc[UR6][R64.64], R96 ;  /* 0x000000604000e985 */ /* 0x0005e2000c101b06 */
[----:B------:R-:W-:-:S02]  /*c5d0*/  ISETP.GE.AND P4, PT, R36, UR4, PT ;  /* 0x0000000424007c0c */ /* 0x000fc4000bf86270 */
[----:B------:R-:W-:Y:S02]  /*c5e0*/  ISETP.GE.AND P6, PT, R17, UR4, PT ;  /* 0x0000000411007c0c */ /* 0x000fe4000bfc6270 */
[----:B------:R-:W-:Y:S02]  /*c5f0*/  ISETP.GE.AND P5, PT, R37, UR4, PT ;  /* 0x0000000425007c0c */ /* 0x000fe4000bfa6270 */
[----:B------:R-:W-:Y:S02]  /*c600*/  @!P3 LEA.HI R72, R72, R72, RZ, 0x1 ;  /* 0x000000484848b211 */ /* 0x000fe400078f08ff */
[----:B-1----:R-:W-:Y:S02]  /*c610*/  @!P1 LOP3.LUT R23, R68, 0xfffffffe, RZ, 0xc0, !PT ;  /* 0xfffffffe44179812 */ /* 0x002fe400078ec0ff */
[----:B------:R-:W-:Y:S02]  /*c620*/  @!P2 LOP3.LUT R29, R70, 0xfffffffe, RZ, 0xc0, !PT ;  /* 0xfffffffe461da812 */ /* 0x000fe400078ec0ff */
[----:B------:R-:W-:-:S02]  /*c630*/  @!P3 LOP3.LUT R33, R72, 0xfffffffe, RZ, 0xc0, !PT ;  /* 0xfffffffe4821b812 */ /* 0x000fc400078ec0ff */
[----:B------:R-:W-:Y:S01]  /*c640*/  @!P4 LEA.HI R36, R36, R36, RZ, 0x1 ;  /* 0x000000242424c211 */ /* 0x000fe200078f08ff */
[--C-:B------:R-:W-:Y:S01]  /*c650*/  @!P2 IMAD.WIDE R28, R29, 0x4, R66.reuse ;  /* 0x000000041d1ca825 */ /* 0x100fe200078e0242 */
[----:B------:R-:W-:Y:S02]  /*c660*/  @!P6 LEA.HI R22, R17, R17, RZ, 0x1 ;  /* 0x000000111116e211 */ /* 0x000fe400078f08ff */
[----:B------:R-:W-:Y:S01]  /*c670*/  @!P5 LEA.HI R16, R37, R37, RZ, 0x1 ;  /* 0x000000252510d211 */ /* 0x000fe200078f08ff */
[--C-:B------:R-:W-:Y:S01]  /*c680*/  @!P3 IMAD.WIDE R32, R33, 0x4, R66.reuse ;  /* 0x000000042120b825 */ /* 0x100fe200078e0242 */
[----:B------:R-:W-:Y:S02]  /*c690*/  @!P0 LOP3.LUT R17, R0, 0xfffffffe, RZ, 0xc0, !PT ;  /* 0xfffffffe00118812 */ /* 0x000fe400078ec0ff */
[----:B------:R-:W-:Y:S02]  /*c6a0*/  @!P4 LOP3.LUT R37, R36, 0xfffffffe, RZ, 0xc0, !PT ;  /* 0xfffffffe2425c812 */ /* 0x000fe400078ec0ff */
[----:B0-----:R-:W-:Y:S01]  /*c6b0*/  @!P5 LOP3.LUT R45, R16, 0xfffffffe, RZ, 0xc0, !PT ;  /* 0xfffffffe102dd812 */ /* 0x001fe200078ec0ff */
[----:B------:R-:W-:Y:S01]  /*c6c0*/  @!P0 IMAD.WIDE R16, R17, 0x4, R66 ;  /* 0x0000000411108825 */ /* 0x000fe200078e0242 */
[----:B------:R-:W-:-:S03]  /*c6d0*/  @!P6 LOP3.LUT R59, R22, 0xfffffffe, RZ, 0xc0, !PT ;  /* 0xfffffffe163be812 */ /* 0x000fc600078ec0ff */
        /* <DEDUP_REMOVED lines=9> */
[----:B------:R2:W-:Y:S04]  /*c770*/  @!P5 ST.E.64 desc[UR6][R44.64], R48 ;  /* 0x000000302c00d985 */ /* 0x0005e8000c101b06 */
[----:B------:R2:W-:Y:S02]  /*c780*/  @!P6 ST.E.64 desc[UR6][R58.64], R60 ;  /* 0x0000003c3a00e985 */ /* 0x0005e4000c101b06 */
.L_x_6281:
[----:B------:R-:W-:Y:S05]  /*c790*/  BSYNC B0 ;  /* 0x0000000000007941 */ /* 0x000fea0003800000 */
.L_x_6280:
[----:B------:R-:W-:Y:S01]  /*c7a0*/  ISETP.GE.AND P0, PT, R69, R18, PT ;  /* 0x000000124500720c */ /* 0x000fe20003f06270 */
[----:B--2---:R0:W1:Y:S04]  /*c7b0*/  SHFL.IDX PT, R23, R76, 0x1, 0x1c1f ;  /* 0x003c1f004c177f89 */ /* 0x00406800000e0000 */
[----:B------:R0:W2:Y:S08]  /*c7c0*/  SHFL.IDX PT, R22, R74, 0x1, 0x1c1f ;  /* 0x003c1f004a167f89 */ /* 0x0000b000000e0000 */
[----:B0-----:R-:W-:Y:S05]  /*c7d0*/  @P0 BRA `(.L_x_6256) ;  /* 0x00000044003c0947 */ /* 0x001fea0003800000 */
[----:B------:R-:W-:Y:S01]  /*c7e0*/  ULDC UR4, c[0x0][0xac8] ;  /* 0x0002b20000047ab9 */ /* 0x000fe20000000800 */
[C---:B------:R-:W-:Y:S01]  /*c7f0*/  VIADD R0, R71.reuse, 0x8 ;  /* 0x0000000847007836 */ /* 0x040fe20000000000 */
[C---:B------:R-:W-:Y:S01]  /*c800*/  ISETP.GE.AND P0, PT, R71.reuse, UR4, PT ;  /* 0x0000000447007c0c */ /* 0x040fe2000bf06270 */
[C---:B------:R-:W-:Y:S01]  /*c810*/  VIADD R4, R71.reuse, 0x10 ;  /* 0x0000001047047836 */ /* 0x040fe20000000000 */
[----:B------:R-:W-:Y:S01]  /*c820*/  ULDC.64 UR6, c[0x0][0x208] ;  /* 0x0000820000067ab9 */ /* 0x000fe20000000a00 */
[C---:B------:R-:W-:Y:S01]  /*c830*/  VIADD R6, R71.reuse, 0x18 ;  /* 0x0000001847067836 */ /* 0x040fe20000000000 */
[----:B------:R-:W-:Y:S01]  /*c840*/  ISETP.GE.AND P5, PT, R0, UR4, PT ;  /* 0x0000000400007c0c */ /* 0x000fe2000bfa6270 */
[C---:B------:R-:W-:Y:S01]  /*c850*/  VIADD R13, R71.reuse, 0x28 ;  /* 0x00000028470d7836 */ /* 0x040fe20000000000 */
[----:B------:R-:W-:Y:S01]  /*c860*/  ISETP.GE.AND P6, PT, R4, UR4, PT ;  /* 0x0000000404007c0c */ /* 0x000fe2000bfc6270 */
[C---:B------:R-:W-:Y:S02]  /*c870*/  VIADD R12, R71.reuse, 0x20 ;  /* 0x00000020470c7836 */ /* 0x040fe40000000000 */
[----:B------:R-:W-:Y:S01]  /*c880*/  VIADD R17, R71, 0x38 ;  /* 0x0000003847117836 */ /* 0x000fe20000000000 */
[----:B------:R-:W-:Y:S01]  /*c890*/  ISETP.GE.AND P3, PT, R13, UR4, PT ;  /* 0x000000040d007c0c */ /* 0x000fe2000bf66270 */
[C---:B------:R-:W-:Y:S01]  /*c8a0*/  VIADD R16, R71.reuse, 0x30 ;  /* 0x0000003047107836 */ /* 0x040fe20000000000 */
[----:B------:R-:W-:Y:S01]  /*c8b0*/  ISETP.GE.AND P4, PT, R12, UR4, PT ;  /* 0x000000040c007c0c */ /* 0x000fe2000bf86270 */
[----:B-12---:R-:W-:Y:S01]  /*c8c0*/  @!P0 IMAD.WIDE R2, R71, 0x4, R22 ;  /* 0x0000000447028825 */ /* 0x006fe200078e0216 */
[----:B------:R-:W-:-:S02]  /*c8d0*/  ISETP.GE.AND P1, PT, R17, UR4, PT ;  /* 0x0000000411007c0c */ /* 0x000fc4000bf26270 */
[----:B------:R-:W-:Y:S01]  /*c8e0*/  ISETP.GE.AND P2, PT, R16, UR4, PT ;  /* 0x0000000410007c0c */ /* 0x000fe2000bf46270 */
[C---:B------:R-:W-:Y:S01]  /*c8f0*/  VIADD R24, R71.reuse, 0x40 ;  /* 0x0000004047187836 */ /* 0x040fe20000000000 */
[----:B------:R0:W-:Y:S01]  /*c900*/  @!P0 ST.E.64 desc[UR6][R2.64], R52 ;  /* 0x0000003402008985 */ /* 0x0001e2000c101b06 */
[----:B------:R-:W-:Y:S01]  /*c910*/  ISETP.GE.AND P0, PT, R6, UR4, PT ;  /* 0x0000000406007c0c */ /* 0x000fe2000bf06270 */
[C---:B------:R-:W-:Y:S01]  /*c920*/  VIADD R28, R71.reuse, 0x48 ;  /* 0x00000048471c7836 */ /* 0x040fe20000000000 */
[----:B------:R-:W-:Y:S01]  /*c930*/  @!P5 LEA.HI R0, R0, R0, RZ, 0x1 ;  /* 0x000000000000d211 */ /* 0x000fe200078f08ff */
[----:B------:R-:W-:Y:S01]  /*c940*/  VIADD R32, R71, 0x70 ;  /* 0x0000007047207836 */ /* 0x000fe20000000000 */
[----:B------:R-:W-:Y:S02]  /*c950*/  @!P6 LEA.HI R4, R4, R4, RZ, 0x1 ;  /* 0x000000040404e211 */ /* 0x000fe400078f08ff */
[----:B------:R-:W-:Y:S02]  /*c960*/  @!P5 LOP3.LUT R5, R0, 0xfffffffe, RZ, 0xc0, !PT ;  /* 0xfffffffe0005d812 */ /* 0x000fe400078ec0ff */
[----:B------:R-:W-:-:S02]  /*c970*/  @!P6 LOP3.LUT R7, R4, 0xfffffffe, RZ, 0xc0, !PT ;  /* 0xfffffffe0407e812 */ /* 0x000fc400078ec0ff */
[----:B------:R-:W-:Y:S02]  /*c980*/  @!P3 LEA.HI R0, R13, R13, RZ, 0x1 ;  /* 0x0000000d0d00b211 */ /* 0x000fe400078f08ff */
[----:B------:R-:W-:Y:S01]  /*c990*/  @!P4 LEA.HI R12, R12, R12, RZ, 0x1 ;  /* 0x0000000c0c0cc211 */ /* 0x000fe200078f08ff */
[--C-:B0-----:R-:W-:Y:S01]  /*c9a0*/  @!P5 IMAD.WIDE R2, R5, 0x4, R22.reuse ;  /* 0x000000040502d825 */ /* 0x101fe200078e0216 */
[----:B------:R-:W-:Y:S02]  /*c9b0*/  @!P0 LEA.HI R6, R6, R6, RZ, 0x1 ;  /* 0x0000000606068211 */ /* 0x000fe400078f08ff */
[----:B------:R-:W-:Y:S01]  /*c9c0*/  @!P1 LEA.HI R18, R17, R17, RZ, 0x1 ;  /* 0x0000001111129211 */ /* 0x000fe200078f08ff */
[----:B------:R-:W-:Y:S01]  /*c9d0*/  @!P6 IMAD.WIDE R4, R7, 0x4, R22 ;  /* 0x000000040704e825 */ /* 0x000fe200078e0216 */
[----:B------:R-:W-:Y:S01]  /*c9e0*/  @!P0 LOP3.LUT R7, R6, 0xfffffffe, RZ, 0xc0, !PT ;  /* 0xfffffffe06078812 */ /* 0x000fe200078ec0ff */
[----:B------:R0:W-:Y:S01]  /*c9f0*/  @!P5 ST.E.64 desc[UR6][R2.64], R40 ;  /* 0x000000280200d985 */ /* 0x0001e2000c101b06 */
[----:B------:R-:W-:-:S02]  /*ca00*/  ISETP.GE.AND P5, PT, R24, UR4, PT ;  /* 0x0000000418007c0c */ /* 0x000fc4000bfa6270 */
[----:B------:R-:W-:Y:S01]  /*ca10*/  @!P2 LEA.HI R16, R16, R16, RZ, 0x1 ;  /* 0x000000101010a211 */ /* 0x000fe200078f08ff */
[----:B------:R1:W-:Y:S01]  /*ca20*/  @!P6 ST.E.64 desc[UR6][R4.64], R56 ;  /* 0x000000380400e985 */ /* 0x0003e2000c101b06 */
[----:B------:R-:W-:Y:S01]  /*ca30*/  @!P3 LOP3.LUT R17, R0, 0xfffffffe, RZ, 0xc0, !PT ;  /* 0xfffffffe0011b812 */ /* 0x000fe200078ec0ff */
[----:B------:R-:W-:Y:S01]  /*ca40*/  VIADD R0, R71, 0x50 ;  /* 0x0000005047007836 */ /* 0x000fe20000000000 */
[----:B------:R-:W-:Y:S02]  /*ca50*/  @!P4 LOP3.LUT R13, R12, 0xfffffffe, RZ, 0xc0, !PT ;  /* 0xfffffffe0c0dc812 */ /* 0x000fe400078ec0ff */
[----:B------:R-:W-:Y:S02]  /*ca60*/  @!P2 LOP3.LUT R25, R16, 0xfffffffe, RZ, 0xc0, !PT ;  /* 0xfffffffe1019a812 */ /* 0x000fe400078ec0ff */
[----:B------:R-:W-:Y:S02]  /*ca70*/  ISETP.GE.AND P6, PT, R28, UR4, PT ;  /* 0x000000041c007c0c */ /* 0x000fe4000bfc6270 */
[----:B------:R-:W-:Y:S01]  /*ca80*/  @!P1 LOP3.LUT R29, R18, 0xfffffffe, RZ, 0xc0, !PT ;  /* 0xfffffffe121d9812 */ /* 0x000fe200078ec0ff */
[----:B0-----:R-:W-:Y:S01]  /*ca90*/  @!P0 IMAD.WIDE R2, R7, 0x4, R22 ;  /* 0x0000000407028825 */ /* 0x001fe200078e0216 */
[----:B------:R-:W-:-:S03]  /*caa0*/  @!P5 LEA.HI R24, R24, R24, RZ, 0x1 ;  /* 0x000000181818d211 */ /* 0x000fc600078f08ff */
[--C-:B-1----:R-:W-:Y:S01]  /*cab0*/  @!P4 IMAD.WIDE R4, R13, 0x4, R22.reuse ;  /* 0x000000040d04c825 */ /* 0x102fe200078e0216 */
[----:B------:R0:W-:Y:S01]  /*cac0*/  @!P0 ST.E.64 desc[UR6][R2.64], R10 ;  /* 0x0000000a02008985 */ /* 0x0001e2000c101b06 */
[----:B------:R-:W-:Y:S02]  /*cad0*/  ISETP.GE.AND P0, PT, R0, UR4, PT ;  /* 0x0000000400007c0c */ /* 0x000fe4000bf06270 */
[--C-:B------:R-:W-:Y:S01]  /*cae0*/  @!P3 IMAD.WIDE R6, R17, 0x4, R22.reuse ;  /* 0x000000041106b825 */ /* 0x100fe200078e0216 */
[----:B------:R1:W-:Y:S01]  /*caf0*/  @!P4 ST.E.64 desc[UR6][R4.64], R20 ;  /* 0x000000140400c985 */ /* 0x0003e2000c101b06 */
[----:B------:R-:W-:Y:S02]  /*cb00*/  @!P6 LEA.HI R28, R28, R28, RZ, 0x1 ;  /* 0x0000001c1c1ce211 */ /* 0x000fe400078f08ff */
[----:B------:R-:W-:Y:S01]  /*cb10*/  @!P2 IMAD.WIDE R12, R25, 0x4, R22 ;  /* 0x00000004190ca825 */ /* 0x000fe200078e0216 */
[----:B------:R2:W-:Y:S01]  /*cb20*/  @!P3 ST.E.64 desc[UR6][R6.64], R30 ;  /* 0x0000001e0600b985 */ /* 0x0005e2000c101b06 */
[----:B------:R-:W-:-:S02]  /*cb30*/  ISETP.GE.AND P4, PT, R32, UR4, PT ;  /* 0x0000000420007c0c */ /* 0x000fc4000bf86270 */
[--C-:B------:R-:W-:Y:S01]  /*cb40*/  @!P1 IMAD.WIDE R16, R29, 0x4, R22.reuse ;  /* 0x000000041d109825 */ /* 0x100fe200078e0216 */
[----:B------:R-:W-:Y:S01]  /*cb50*/  @!P2 ST.E.64 desc[UR6][R12.64], R34 ;  /* 0x000000220c00a985 */ /* 0x000fe2000c101b06 */
[----:B0-----:R-:W-:Y:S02]  /*cb60*/  @!P5 LOP3.LUT R3, R24, 0xfffffffe, RZ, 0xc0, !PT ;  /* 0xfffffffe1803d812 */ /* 0x001fe400078ec0ff */
[C---:B------:R-:W-:Y:S01]  /*cb70*/  VIADD R18, R71.reuse, 0x58 ;  /* 0x0000005847127836 */ /* 0x040fe20000000000 */
[----:B------:R-:W-:Y:S01]  /*cb80*/  @!P1 ST.E.64 desc[UR6][R16.64], R46 ;  /* 0x0000002e10009985 */ /* 0x000fe2000c101b06 */
[C---:B------:R-:W-:Y:S01]  /*cb90*/  VIADD R25, R71.reuse, 0x60 ;  /* 0x0000006047197836 */ /* 0x040fe20000000000 */
[----:B------:R-:W-:Y:S01]  /*cba0*/  @!P0 LEA.HI R0, R0, R0, RZ, 0x1 ;  /* 0x0000000000008211 */ /* 0x000fe200078f08ff */
[----:B------:R-:W-:Y:S01]  /*cbb0*/  VIADD R29, R71, 0x68 ;  /* 0x00000068471d7836 */ /* 0x000fe20000000000 */
[----:B------:R-:W-:Y:S01]  /*cbc0*/  ISETP.GE.AND P1, PT, R18, UR4, PT ;  /* 0x0000000412007c0c */ /* 0x000fe2000bf26270 */
[----:B------:R-:W-:Y:S01]  /*cbd0*/  @!P5 IMAD.WIDE R2, R3, 0x4, R22 ;  /* 0x000000040302d825 */ /* 0x000fe200078e0216 */
[----:B------:R-:W-:-:S02]  /*cbe0*/  ISETP.GE.AND P2, PT, R25, UR4, PT ;  /* 0x0000000419007c0c */ /* 0x000fc4000bf46270 */
[----:B------:R-:W-:Y:S01]  /*cbf0*/  ISETP.GE.AND P3, PT, R29, UR4, PT ;  /* 0x000000041d007c0c */ /* 0x000fe2000bf66270 */
[----:B------:R-:W-:Y:S01]  /*cc00*/  VIADD R71, R71, 0x78 ;  /* 0x0000007847477836 */ /* 0x000fe20000000000 */
[----:B-1----:R-:W-:Y:S01]  /*cc10*/  @!P6 LOP3.LUT R5, R28, 0xfffffffe, RZ, 0xc0, !PT ;  /* 0xfffffffe1c05e812 */ /* 0x002fe200078ec0ff */
[----:B------:R0:W-:Y:S01]  /*cc20*/  @!P5 ST.E.64 desc[UR6][R2.64], R38 ;  /* 0x000000260200d985 */ /* 0x0001e2000c101b06 */
[----:B--2---:R-:W-:Y:S02]  /*cc30*/  @!P0 LOP3.LUT R7, R0, 0xfffffffe, RZ, 0xc0, !PT ;  /* 0xfffffffe00078812 */ /* 0x004fe400078ec0ff */
[----:B------:R-:W-:Y:S01]  /*cc40*/  @!P4 LEA.HI R32, R32, R32, RZ, 0x1 ;  /* 0x000000202020c211 */ /* 0x000fe200078f08ff */
[----:B------:R-:W-:Y:S02]  /*cc50*/  @!P6 IMAD.WIDE R4, R5, 0x4, R22 ;  /* 0x000000040504e825 */ /* 0x000fe400078e0216 */
[----:B------:R-:W-:Y:S02]  /*cc60*/  @!P1 LEA.HI R18, R18, R18, RZ, 0x1 ;  /* 0x0000001212129211 */ /* 0x000fe400078f08ff */
[----:B------:R-:W-:Y:S01]  /*cc70*/  @!P2 LEA.HI R25, R25, R25, RZ, 0x1 ;  /* 0x000000191919a211 */ /* 0x000fe200078f08ff */
[----:B------:R1:W-:Y:S01]  /*cc80*/  @!P6 ST.E.64 desc[UR6][R4.64], R50 ;  /* 0x000000320400e985 */ /* 0x0003e2000c101b06 */
[----:B------:R-:W-:-:S02]  /*cc90*/  @!P3 LEA.HI R29, R29, R29, RZ, 0x1 ;  /* 0x0000001d1d1db211 */ /* 0x000fc400078f08ff */
[----:B------:R-:W-:Y:S01]  /*cca0*/  @!P1 LOP3.LUT R11, R18, 0xfffffffe, RZ, 0xc0, !PT ;  /* 0xfffffffe120b9812 */ /* 0x000fe200078ec0ff */
[--C-:B0-----:R-:W-:Y:S01]  /*ccb0*/  @!P0 IMAD.WIDE R2, R7, 0x4, R22.reuse ;  /* 0x0000000407028825 */ /* 0x101fe200078e0216 */
[----:B------:R-:W-:Y:S02]  /*ccc0*/  @!P2 LOP3.LUT R25, R25, 0xfffffffe, RZ, 0xc0, !PT ;  /* 0xfffffffe1919a812 */ /* 0x000fe400078ec0ff */
[----:B------:R-:W-:Y:S02]  /*ccd0*/  @!P3 LOP3.LUT R29, R29, 0xfffffffe, RZ, 0xc0, !PT ;  /* 0xfffffffe1d1db812 */ /* 0x000fe400078ec0ff */
[----:B------:R0:W-:Y:S01]  /*cce0*/  @!P0 ST.E.64 desc[UR6][R2.64], R8 ;  /* 0x0000000802008985 */ /* 0x0001e2000c101b06 */
[----:B------:R-:W-:Y:S01]  /*ccf0*/  ISETP.GE.AND P0, PT, R71, UR4, PT ;  /* 0x0000000447007c0c */ /* 0x000fe2000bf06270 */
        /* <DEDUP_REMOVED lines=12> */
[----:B0-----:R-:W-:-:S05]  /*cdc0*/  LOP3.LUT R3, R71, 0xfffffffe, RZ, 0xc0, !PT ;  /* 0xfffffffe47037812 */ /* 0x001fca00078ec0ff */
[----:B------:R-:W-:-:S05]  /*cdd0*/  IMAD.WIDE R2, R3, 0x4, R22 ;  /* 0x0000000403027825 */ /* 0x000fca00078e0216 */
[----:B------:R0:W-:Y:S01]  /*cde0*/  ST.E.64 desc[UR4][R2.64], R86 ;  /* 0x0000005602007985 */ /* 0x0001e2000c101b04 */
[----:B------:R-:W-:Y:S05]  /*cdf0*/  BRA `(.L_x_6256) ;  /* 0x0000003c00b47947 */ /* 0x000fea0003800000 */
.L_x_6279:
        /* <DEDUP_REMOVED lines=62> */
.L_x_6254:
        /* <DEDUP_REMOVED lines=18> */
.L_x_6282:
[----:B------:R-:W-:Y:S01]  /*d300*/  ULDC UR7, c[0x0][0xc50] ;  /* 0x0003140000077ab9 */ /* 0x000fe20000000800 */
[----:B------:R-:W-:Y:S01]  /*d310*/  UMOV UR36, UR6 ;  /* 0x0000000600247c82 */ /* 0x000fe20008000000 */
[----:B------:R-:W-:-:S11]  /*d320*/  UISETP.NE.AND UP0, UPT, UR7, 0x1, UPT ;  /* 0x000000010700788c */ /* 0x000fd6000bf05270 */
[----:B------:R-:W-:Y:S01]  /*d330*/  @UP0 ULDC UR4, c[0x0][0xc54] ;  /* 0x0003150000040ab9 */ /* 0x000fe20000000800 */
[----:B------:R-:W-:Y:S01]  /*d340*/  @UP0 ULDC UR8, c[0x0][0xc58] ;  /* 0x0003160000080ab9 */ /* 0x000fe20000000800 */
[----:B------:R-:W-:-:S04]  /*d350*/  UIMAD.WIDE.U32 UR4, UR6, UR4, URZ ;  /* 0x00000004060472a5 */ /* 0x000fc8000f8e003f */
[----:B------:R-:W-:-:S12]  /*d360*/  @UP0 USHF.R.U32.HI UR36, URZ, UR8, UR5 ;  /* 0x000000083f240299 */ /* 0x000fd80008011605 */
.L_x_6283:
        /* <DEDUP_REMOVED lines=59> */
.L_x_6285:
        /* <DEDUP_REMOVED lines=32> */
.L_x_6286:
        /* <DEDUP_REMOVED lines=20> */
.L_x_6288:
        /* <DEDUP_REMOVED lines=15> */
.L_x_6287:
        /* <DEDUP_REMOVED lines=22> */
.L_x_6366:
        /* <DEDUP_REMOVED lines=8> */
.L_x_6369:
        /* <DEDUP_REMOVED lines=22> */
.L_x_6292:
[----:B-1----:R-:W-:Y:S01]  /*de90*/  IMAD.MOV.U32 R0, RZ, RZ, 0x1 ;  /* 0x00000001ff007424 */ /* 0x002fe200078e00ff */
[----:B------:R-:W1:Y:S04]  /*dea0*/  S2R R9, SR_TID.X ;  /* 0x0000000000097919 */ /* 0x000e680000002100 */
[----:B------:R-:W-:-:S04]  /*deb0*/  SHF.L.U32 R0, R0, 0x1f, RZ ;  /* 0x0000001f00007819 */ /* 0x000fc800000006ff */
[----:B------:R-:W3:Y:S01]  /*dec0*/  SYNCS.PHASECHK.TRANS64.TRYWAIT P0, [UR38+0x34840], R0 ;  /* 0x03484000ff0075a7 */ /* 0x000ee20008000166 */
[----:B-1----:R-:W-:-:S04]  /*ded0*/  LOP3.LUT R2, R9, 0x7f, RZ, 0xc0, !PT ;  /* 0x0000007f09027812 */ /* 0x002fc800078ec0ff */
[----:B------:R-:W-:Y:S01]  /*dee0*/  ISETP.NE.AND P1, PT, R2, RZ, PT ;  /* 0x000000ff0200720c */ /* 0x000fe20003f25270 */
[----:B---3--:R-:W-:-:S12]  /*def0*/  @!P0 BRA `(.L_x_6293) ;  /* 0x0000003000348947 */ /* 0x008fd80003800000 */
.L_x_6370:
[----:B------:R-:W-:Y:S05]  /*df00*/  @P1 BRA `(.L_x_6294) ;  /* 0x0000000000181947 */ /* 0x000fea0003800000 */
[----:B------:R-:W3:Y:S01]  /*df10*/  S2R R2, SR_TID.X ;  /* 0x0000000000027919 */ /* 0x000ee20000002100 */
[----:B-1----:R-:W-:-:S04]  /*df20*/  IMAD.MOV.U32 R0, RZ, RZ, 0xb000 ;  /* 0x0000b000ff007424 */ /* 0x002fc800078e00ff */
[----:B------:R4:W-:Y:S01]  /*df30*/  SYNCS.ARRIVE.TRANS64 RZ, [UR38+0x34830], R0 ;  /* 0x03483000ffff79a7 */ /* 0x0009e20008000026 */
[----:B---3--:R-:W-:-:S13]  /*df40*/  LOP3.LUT P0, RZ, R2, 0x1f, RZ, 0xc0, !PT ;  /* 0x0000001f02ff7812 */ /* 0x008fda000780c0ff */
[----:B----4-:R-:W-:Y:S05]  /*df50*/  @!P0 BRA `(.L_x_6294) ;  /* 0x0000000000048947 */ /* 0x010fea0003800000 */
[----:B------:R-:W-:Y:S01]  /*df60*/  BPT.TRAP 0x1 ;  /* 0x000000040000795c */ /* 0x000fe20000300000 */
.L_x_6294:
        /* <DEDUP_REMOVED lines=10> */
[----:B------:R-:W-:Y:S01]  /*e010*/  UIMAD UR11, UR11, 0xb0, URZ ;  /* 0x000000b00b0b78a4 */ /* 0x000fe2000f8e023f */
        /* <DEDUP_REMOVED lines=9> */
[----:B------:R3:W-:Y:S01]  /*e0b0*/  UTMALDG.4D [UR8], [UR4], desc[UR6] ;  /* 0x00000608040075b4 */ /* 0x0007e20008019000 */
[----:B------:R-:W-:Y:S01]  /*e0c0*/  @P0 LOP3.LUT R17, R17, 0x2, RZ, 0xfc, !PT ;  /* 0x0000000211110812 */ /* 0x000fe200078efcff */
[----:B------:R3:W-:Y:S02]  /*e0d0*/  UTMALDG.4D [UR16], [UR4], desc[UR6] ;  /* 0x00000610040075b4 */ /* 0x0007e40008019000 */
[----:B---3--:R-:W-:-:S04]  /*e0e0*/  NOP ;  /* 0x0000000000007918 */ /* 0x008fc80000000000 */
.L_x_6290:
        /* <DEDUP_REMOVED lines=22> */
.L_x_6295:
[----:B------:R-:W3:Y:S01]  /*e250*/  LDC R6, c[0x0][0x448] ;  /* 0x00011200ff067b82 */ /* 0x000ee20000000800 */
[----:B------:R-:W4:Y:S01]  /*e260*/  S2R R14, SR_TID.X ;  /* 0x00000000000e7919 */ /* 0x000f220000002100 */
[----:B------:R-:W-:Y:S01]  /*e270*/  USHF.R.S32.HI UR6, URZ, 0x1f, UR36 ;  /* 0x0000001f3f067899 */ /* 0x000fe20008011424 */
[----:B------:R-:W-:Y:S01]  /*e280*/  ULDC.64 UR8, c[0x0][0x2d8] ;  /* 0x0000b60000087ab9 */ /* 0x000fe20000000a00 */
[----:B------:R-:W5:Y:S02]  /*e290*/  S2R R15, SR_CTAID.Z ;  /* 0x00000000000f7919 */ /* 0x000f640000002700 */
[----:B------:R-:W-:Y:S02]  /*e2a0*/  UIMAD UR6, UR6, UR8, URZ ;  /* 0x00000008060672a4 */ /* 0x000fe4000f8e023f */
[----:B-1----:R-:W1:Y:S01]  /*e2b0*/  LDC.64 R2, c[0x0][0x2e0] ;  /* 0x0000b800ff027b82 */ /* 0x002e620000000a00 */
[----:B------:R-:W1:Y:S01]  /*e2c0*/  S2R R12, SR_CTAID.X ;  /* 0x00000000000c7919 */ /* 0x000e620000002500 */
        /* <DEDUP_REMOVED lines=11> */
[-C--:B-1----:R-:W-:Y:S02]  /*e380*/  IMAD R4, R11, R2.reuse, RZ ;  /* 0x000000020b047224 */ /* 0x082fe400078e02ff */
[----:B------:R-:W-:Y:S02]  /*e390*/  IMAD R0, R12, 0x80, R0 ;  /* 0x000000800c007824 */ /* 0x000fe400078e0200 */
[C---:B------:R-:W-:Y:S02]  /*e3a0*/  IMAD R5, R15.reuse, R3, R4 ;  /* 0x000000030f057224 */ /* 0x040fe400078e0204 */
[----:B------:R-:W-:Y:S02]  /*e3b0*/  IMAD.MOV.U32 R4, RZ, RZ, R0 ;  /* 0x000000ffff047224 */ /* 0x000fe400078e0000 */
[----:B------:R-:W-:Y:S01]  /*e3c0*/  IMAD.WIDE.U32 R2, R15, R2, UR4 ;  /* 0x000000040f027e25 */ /* 0x000fe2000f8e0002 */
[----:B------:R-:W-:-:S03]  /*e3d0*/  ULDC.64 UR4, c[0x0][0x2d0] ;  /* 0x0000b40000047ab9 */ /* 0x000fc60000000a00 */
[----:B------:R-:W-:Y:S02]  /*e3e0*/  IMAD.IADD R3, R3, 0x1, R5 ;  /* 0x0000000103037824 */ /* 0x000fe400078e0205 */
[----:B--2---:R-:W-:-:S05]  /*e3f0*/  @P0 IMAD.HI.U32 R10, R0, R9, RZ ;  /* 0x00000009000a0227 */ /* 0x004fca00078e00ff */
        /* <DEDUP_REMOVED lines=24> */
[----:B------:R-:W-:Y:S01]  /*e580*/  ISETP.GE.AND P0, PT, R2, UR4, PT ;  /* 0x0000000402007c0c */ /* 0x000fe2000bf06270 */
[----:B------:R-:W-:Y:S01]  /*e590*/  IMAD.SHL.U32 R2, R13, 0x8, RZ ;  /* 0x000000080d027824 */ /* 0x000fe200078e00ff */
        /* <DEDUP_REMOVED lines=20> */
[----:B------:R1:W-:Y:S01]  /*e6e0*/  @!P2 LDGSTS.E.BYPASS.LTC128B.128 [R21+0x1a400], desc[UR6][R2.64+0x80], !P0 ;  /* 0x1a4000800215afae */ /* 0x0003e2000c101d46 */
[----:B------:R-:W-:Y:S01]  /*e6f0*/  ISETP.GE.AND P2, PT, R5, R6, PT ;  /* 0x000000060500720c */ /* 0x000fe20003f46270 */
[----:B------:R-:W-:Y:S02]  /*e700*/  IMAD.MOV.U32 R5, RZ, RZ, R4 ;  /* 0x000000ffff057224 */ /* 0x000fe400078e0004 */
[----:B-1----:R-:W1:Y:S01]  /*e710*/  SHFL.IDX PT, R2, R7, 0x2, 0x181f ;  /* 0x00581f0007027f89 */ /* 0x002e6200000e0000 */
[----:B0-----:R-:W-:-:S09]  /*e720*/  IMAD.MOV.U32 R4, RZ, RZ, R14 ;  /* 0x000000ffff047224 */ /* 0x001fd200078e000e */
[----:B------:R-:W-:Y:S01]  /*e730*/  @!P2 LEA R20, R9, UR38, 0x1 ;  /* 0x000000260914ac11 */ /* 0x000fe2000f8e08ff */
[----:B------:R-:W-:Y:S01]  /*e740*/  VIADD R3, R8, 0x20 ;  /* 0x0000002008037836 */ /* 0x000fe20000000000 */
[----:B------:R-:W0:Y:S01]  /*e750*/  SHFL.IDX PT, R14, R0, 0x2, 0x181f ;  /* 0x00581f00000e7f89 */ /* 0x000e2200000e0000 */
[----:B------:R-:W-:-:S05]  /*e760*/  @!P2 IMAD.WIDE.U32 R4, R10, 0x2, R4 ;  /* 0x000000020a04a825 */ /* 0x000fca00078e0004 */
[----:B------:R-:W-:Y:S04]  /*e770*/  @!P2 LDGSTS.E.BYPASS.LTC128B.128 [R20+0x16c00], desc[UR6][R4.64], !P1 ;  /* 0x16c000000414afae */ /* 0x000fe8000c901d46 */
[----:B------:R2:W-:Y:S01]  /*e780*/  @!P2 LDGSTS.E.BYPASS.LTC128B.128 [R20+0x1ac00], desc[UR6][R4.64+0x80], !P0 ;  /* 0x1ac000800414afae */ /* 0x0005e2000c101d46 */
[----:B------:R-:W-:Y:S01]  /*e790*/  ISETP.GE.AND P2, PT, R3, R6, PT ;  /* 0x000000060300720c */ /* 0x000fe20003f46270 */
[----:B-1----:R-:W-:Y:S02]  /*e7a0*/  IMAD.MOV.U32 R3, RZ, RZ, R2 ;  /* 0x000000ffff037224 */ /* 0x002fe400078e0002 */
[----:B--2---:R-:W1:Y:S01]  /*e7b0*/  SHFL.IDX PT, R4, R7, 0x3, 0x181f ;  /* 0x00781f0007047f89 */ /* 0x004e6200000e0000 */
[----:B------:R-:W-:-:S09]  /*e7c0*/  VIADD R5, R8, 0x30 ;  /* 0x0000003008057836 */ /* 0x000fd20000000000 */
[----:B------:R-:W-:Y:S01]  /*e7d0*/  @!P2 LEA R21, R9, UR38, 0x1 ;  /* 0x000000260915ac11 */ /* 0x000fe2000f8e08ff */
[----:B0-----:R-:W-:Y:S02]  /*e7e0*/  IMAD.MOV.U32 R2, RZ, RZ, R14 ;  /* 0x000000ffff027224 */ /* 0x001fe400078e000e */
[----:B------:R-:W0:Y:S02]  /*e7f0*/  SHFL.IDX PT, R14, R0, 0x3, 0x181f ;  /* 0x00781f00000e7f89 */ /* 0x000e2400000e0000 */
[----:B------:R-:W-:-:S05]  /*e800*/  @!P2 IMAD.WIDE.U32 R2, R10, 0x2, R2 ;  /* 0x000000020a02a825 */ /* 0x000fca00078e0002 */
[----:B------:R-:W-:Y:S04]  /*e810*/  @!P2 LDGSTS.E.BYPASS.LTC128B.128 [R21+0x17400], desc[UR6][R2.64], !P1 ;  /* 0x174000000215afae */ /* 0x000fe8000c901d46 */
[----:B------:R2:W-:Y:S01]  /*e820*/  @!P2 LDGSTS.E.BYPASS.LTC128B.128 [R21+0x1b400], desc[UR6][R2.64+0x80], !P0 ;  /* 0x1b4000800215afae */ /* 0x0005e2000c101d46 */
[----:B------:R-:W-:Y:S01]  /*e830*/  ISETP.GE.AND P2, PT, R5, R6, PT ;  /* 0x000000060500720c */ /* 0x000fe20003f46270 */
[----:B-1----:R-:W-:Y:S02]  /*e840*/  IMAD.MOV.U32 R5, RZ, RZ, R4 ;  /* 0x000000ffff057224 */ /* 0x002fe400078e0004 */
[----:B--2---:R-:W1:Y:S01]  /*e850*/  SHFL.IDX PT, R2, R7, 0x4, 0x181f ;  /* 0x00981f0007027f89 */ /* 0x004e6200000e0000 */
        /* <DEDUP_REMOVED lines=29> */
[----:B--2---:R1:W2:Y:S01]  /*ea30*/  SHFL.IDX PT, R20, R7, 0x7, 0x181f ;  /* 0x00f81f0007147f89 */ /* 0x0042a200000e0000 */
[----:B0-----:R-:W-:-:S09]  /*ea40*/  IMAD.MOV.U32 R2, RZ, RZ, R14 ;  /* 0x000000ffff027224 */ /* 0x001fd200078e000e */
[----:B------:R-:W-:Y:S01]  /*ea50*/  @!P2 LEA R21, R9, UR38, 0x1 ;  /* 0x000000260915ac11 */ /* 0x000fe2000f8e08ff */
[----:B------:R1:W0:Y:S01]  /*ea60*/  SHFL.IDX PT, R14, R0, 0x7, 0x181f ;  /* 0x00f81f00000e7f89 */ /* 0x00022200000e0000 */
[----:B------:R-:W-:-:S05]  /*ea70*/  @!P2 IMAD.WIDE.U32 R2, R10, 0x2, R2 ;  /* 0x000000020a02a825 */ /* 0x000fca00078e0002 */
[----:B------:R1:W-:Y:S04]  /*ea80*/  @!P2 LDGSTS.E.BYPASS.LTC128B.128 [R21+0x19400], desc[UR6][R2.64], !P1 ;  /* 0x194000000215afae */ /* 0x0003e8000c901d46 */
[----:B------:R1:W-:Y:S02]  /*ea90*/  @!P2 LDGSTS.E.BYPASS.LTC128B.128 [R21+0x1d400], desc[UR6][R2.64+0x80], !P0 ;  /* 0x1d4000800215afae */ /* 0x0003e4000c101d46 */
.L_x_6387:
[----:B-1----:R-:W-:Y:S01]  /*eaa0*/  VIADD R3, R8, 0x70 ;  /* 0x0000007008037836 */ /* 0x002fe20000000000 */
[----:B------:R-:W-:Y:S01]  /*eab0*/  BSSY B0, `(.L_x_6297) ;  /* 0x000000d000007945 */ /* 0x000fe20003800000 */
[----:B0-----:R-:W-:-:S03]  /*eac0*/  IMAD.MOV.U32 R2, RZ, RZ, R14 ;  /* 0x000000ffff027224 */ /* 0x001fc600078e000e */
[----:B------:R-:W-:Y:S01]  /*ead0*/  ISETP.GE.AND P2, PT, R3, R6, PT ;  /* 0x000000060300720c */ /* 0x000fe20003f46270 */
[----:B--2---:R-:W-:-:S12]  /*eae0*/  IMAD.MOV.U32 R3, RZ, RZ, R20 ;  /* 0x000000ffff037224 */ /* 0x004fd800078e0014 */
        /* <DEDUP_REMOVED lines=8> */
[----:B------:R0:W-:Y:S02]  /*eb70*/  LDGSTS.E.BYPASS.LTC128B.128 [R9+0x1dc00], desc[UR4][R2.64+0x80], !P0 ;  /* 0x1dc0008002097fae */ /* 0x0001e4000c101d44 */
.L_x_6298:
[----:B------:R-:W-:Y:S05]  /*eb80*/  BSYNC B0 ;  /* 0x0000000000007941 */ /* 0x000fea0003800000 */
.L_x_6297:
[----:B------:R-:W-:Y:S01]  /*eb90*/  NOP ;  /* 0x0000000000007918 */ /* 0x000fe20000000000 */
[----:B------:R-:W-:Y:S01]  /*eba0*/  SYNCS.ARRIVE.TRANS64.RED.A0T1 RZ, [UR38+0x34800], RZ ;  /* 0x034800ffffff79a7 */ /* 0x000fe20008200426 */
[----:B------:R-:W-:Y:S01]  /*ebb0*/  IMAD.MOV.U32 R0, RZ, RZ, 0x1 ;  /* 0x00000001ff007424 */ /* 0x000fe200078e00ff */
[----:B------:R-:W-:Y:S04]  /*ebc0*/  ARRIVES.LDGSTSBAR.64.TRANSCNT [UR38+0x34800] ;  /* 0x03480000ff0079b0 */ /* 0x000fe80008000aa6 */
[----:B------:R-:W-:Y:S01]  /*ebd0*/  SHF.L.U32 R0, R0, 0x1f, RZ ;  /* 0x0000001f00007819 */ /* 0x000fe200000006ff */
[----:B------:R-:W-:Y:S01]  /*ebe0*/  NOP ;  /* 0x0000000000007918 */ /* 0x000fe20000000000 */
[----:B0-----:R-:W2:Y:S01]  /*ebf0*/  LDL.LU R3, [R1+0x4] ;  /* 0x0000040001037983 */ /* 0x001ea20000300800 */
[----:B------:R-:W-:Y:S01]  /*ec00*/  SYNCS.ARRIVE.TRANS64.A1T0 RZ, [UR38+0x34800], RZ ;  /* 0x034800ffffff79a7 */ /* 0x000fe20008100026 */
[----:B------:R-:W0:Y:S01]  /*ec10*/  SYNCS.PHASECHK.TRANS64.TRYWAIT P0, [UR38+0x34820], R0 ;  /* 0x03482000ff0075a7 */ /* 0x000e220008000166 */
[----:B--2---:R-:W-:-:S05]  /*ec20*/  VIADD R6, R3, 0xfffffffe ;  /* 0xfffffffe03067836 */ /* 0x004fca0000000000 */
[----:B------:R-:W-:Y:S01]  /*ec30*/  ISETP.GE.AND P1, PT, R6, UR39, PT ;  /* 0x0000002706007c0c */ /* 0x000fe2000bf26270 */
[----:B0-----:R-:W-:-:S12]  /*ec40*/  @!P0 BRA `(.L_x_6299) ;  /* 0x0000002c009c8947 */ /* 0x001fd80003800000 */
.L_x_6388:
[----:B------:R-:W-:Y:S02]  /*ec50*/  IMAD.MOV.U32 R10, RZ, RZ, 0x1 ;  /* 0x00000001ff0a7424 */ /* 0x000fe400078e00ff */
[----:B0-----:R-:W-:Y:S01]  /*ec60*/  IMAD.MOV.U32 R0, RZ, RZ, RZ ;  /* 0x000000ffff007224 */ /* 0x001fe200078e00ff */
        /* <DEDUP_REMOVED lines=26> */
.L_x_6332:
        /* <DEDUP_REMOVED lines=28> */
.L_x_6304:
[----:B------:R-:W1:Y:S01]  /*efd0*/  S2R R2, SR_TID.X ;  /* 0x0000000000027919 */ /* 0x000e620000002100 */
[----:B------:R-:W-:Y:S01]  /*efe0*/  BSSY B2, `(.L_x_6305) ;  /* 0x0000006000027945 */ /* 0x000fe20003800000 */
[----:B-1----:R-:W-:Y:S02]  /*eff0*/  LOP3.LUT R3, R2, 0x7f, RZ, 0xc0, !PT ;  /* 0x0000007f02037812 */ /* 0x002fe400078ec0ff */
[----:B------:R-:W-:Y:S02]  /*f000*/  SHF.L.U32 R2, R7, 0x1f, RZ ;  /* 0x0000001f07027819 */ /* 0x000fe400000006ff */
[----:B------:R-:W-:Y:S02]  /*f010*/  ISETP.NE.AND P2, PT, R3, RZ, PT ;  /* 0x000000ff0300720c */ /* 0x000fe40003f45270 */
[----:B------:R-:W1:Y:S02]  /*f020*/  SYNCS.PHASECHK.TRANS64.TRYWAIT P0, [UR38+0x34848], R2 ;  /* 0x03484802ff0075a7 */ /* 0x000e640008000166 */
[----:B-1----:R-:W-:Y:S09]  /*f030*/  @!P0 BRA `(.L_x_6306) ;  /* 0x0000002800b88947 */ /* 0x002ff20003800000 */
.L_x_6389:
[----:B------:R-:W-:Y:S05]  /*f040*/  BSYNC B2 ;  /* 0x0000000000027941 */ /* 0x000fea0003800000 */
.L_x_6305:
[----:B------:R-:W-:Y:S04]  /*f050*/  BSSY B2, `(.L_x_6307) ;  /* 0x0000007000027945 */ /* 0x000fe80003800000 */
[----:B------:R-:W-:Y:S05]  /*f060*/  @P2 BRA `(.L_x_6308) ;  /* 0x0000000000142947 */ /* 0x000fea0003800000 */
[----:B------:R-:W-:Y:S01]  /*f070*/  ISETP.NE.AND P0, PT, R9, RZ, PT ;  /* 0x000000ff0900720c */ /* 0x000fe20003f05270 */
[----:B-1----:R-:W-:-:S04]  /*f080*/  IMAD.MOV.U32 R3, RZ, RZ, 0xb000 ;  /* 0x0000b000ff037424 */ /* 0x002fc800078e00ff */
[----:B------:R2:W-:Y:S08]  /*f090*/  SYNCS.ARRIVE.TRANS64 RZ, [UR38+0x34838], R3 ;  /* 0x03483803ffff79a7 */ /* 0x0005f00008000026 */
[----:B--2---:R-:W-:Y:S05]  /*f0a0*/  @!P0 BRA `(.L_x_6308) ;  /* 0x0000000000048947 */ /* 0x004fea0003800000 */
[----:B------:R-:W-:Y:S01]  /*f0b0*/  BPT.TRAP 0x1 ;  /* 0x000000040000795c */ /* 0x000fe20000300000 */
.L_x_6308:
[----:B------:R-:W-:Y:S05]  /*f0c0*/  BSYNC B2 ;  /* 0x0000000000027941 */ /* 0x000fea0003800000 */
.L_x_6307:
        /* <DEDUP_REMOVED lines=11> */
.L_x_6309:
        /* <DEDUP_REMOVED lines=13> */
.L_x_6310:
        /* <DEDUP_REMOVED lines=12> */
.L_x_6390:
[----:B------:R-:W-:Y:S05]  /*f310*/  BSYNC B2 ;  /* 0x0000000000027941 */ /* 0x000fea0003800000 */
.L_x_6311:
        /* <DEDUP_REMOVED lines=9> */
.L_x_6314:
[----:B------:R-:W-:Y:S05]  /*f3b0*/  BSYNC B2 ;  /* 0x0000000000027941 */ /* 0x000fea0003800000 */
.L_x_6313:
        /* <DEDUP_REMOVED lines=10> */
.L_x_6315:
        /* <DEDUP_REMOVED lines=13> */
.L_x_6316:
        /* <DEDUP_REMOVED lines=10> */
.L_x_6303:
[----:B------:R-:W-:Y:S05]  /*f5d0*/  BSYNC B1 ;  /* 0x0000000000017941 */ /* 0x000fea0003800000 */
.L_x_6302:
        /* <DEDUP_REMOVED lines=27> */
.L_x_6319:
[----:B------:R-:W1:Y:S01]  /*f790*/  S2R R2, SR_TID.X ;  /* 0x0000000000027919 */ /* 0x000e620000002100 */
[----:B------:R-:W-:Y:S01]  /*f7a0*/  BSSY B2, `(.L_x_6320) ;  /* 0x0000006000027945 */ /* 0x000fe20003800000 */
[----:B-1----:R-:W-:Y:S02]  /*f7b0*/  LOP3.LUT R3, R2, 0x7f, RZ, 0xc0, !PT ;  /* 0x0000007f02037812 */ /* 0x002fe400078ec0ff */
[----:B------:R-:W-:Y:S02]  /*f7c0*/  SHF.L.U32 R2, R10, 0x1f, RZ ;  /* 0x0000001f0a027819 */ /* 0x000fe400000006ff */
[----:B------:R-:W-:Y:S02]  /*f7d0*/  ISETP.NE.AND P2, PT, R3, RZ, PT ;  /* 0x000000ff0300720c */ /* 0x000fe40003f45270 */
[----:B------:R-:W1:Y:S02]  /*f7e0*/  SYNCS.PHASECHK.TRANS64.TRYWAIT P0, [UR38+0x34840], R2 ;  /* 0x03484002ff0075a7 */ /* 0x000e640008000166 */
[----:B-1----:R-:W-:Y:S09]  /*f7f0*/  @!P0 BRA `(.L_x_6321) ;  /* 0x0000002000f88947 */ /* 0x002ff20003800000 */
.L_x_6391:
[----:B------:R-:W-:Y:S05]  /*f800*/  BSYNC B2 ;  /* 0x0000000000027941 */ /* 0x000fea0003800000 */
.L_x_6320:
[----:B------:R-:W-:Y:S04]  /*f810*/  BSSY B2, `(.L_x_6322) ;  /* 0x0000007000027945 */ /* 0x000fe80003800000 */
[----:B------:R-:W-:Y:S05]  /*f820*/  @P2 BRA `(.L_x_6323) ;  /* 0x0000000000142947 */ /* 0x000fea0003800000 */
[----:B------:R-:W-:Y:S01]  /*f830*/  ISETP.NE.AND P0, PT, R9, RZ, PT ;  /* 0x000000ff0900720c */ /* 0x000fe20003f05270 */
[----:B-1----:R-:W-:-:S04]  /*f840*/  IMAD.MOV.U32 R2, RZ, RZ, 0xb000 ;  /* 0x0000b000ff027424 */ /* 0x002fc800078e00ff */
[----:B------:R2:W-:Y:S08]  /*f850*/  SYNCS.ARRIVE.TRANS64 RZ, [UR38+0x34830], R2 ;  /* 0x03483002ffff79a7 */ /* 0x0005f00008000026 */
[----:B--2---:R-:W-:Y:S05]  /*f860*/  @!P0 BRA `(.L_x_6323) ;  /* 0x0000000000048947 */ /* 0x004fea0003800000 */
[----:B------:R-:W-:Y:S01]  /*f870*/  BPT.TRAP 0x1 ;  /* 0x000000040000795c */ /* 0x000fe20000300000 */
.L_x_6323:
[----:B------:R-:W-:Y:S05]  /*f880*/  BSYNC B2 ;  /* 0x0000000000027941 */ /* 0x000fea0003800000 */
.L_x_6322:
        /* <DEDUP_REMOVED lines=11> */
.L_x_6324:
        /* <DEDUP_REMOVED lines=14> */
.L_x_6325:
        /* <DEDUP_REMOVED lines=12> */
.L_x_6392:
[----:B------:R-:W-:Y:S05]  /*fae0*/  BSYNC B2 ;  /* 0x0000000000027941 */ /* 0x000fea0003800000 */
.L_x_6326:
        /* <DEDUP_REMOVED lines=9> */
.L_x_6329:
[----:B------:R-:W-:Y:S05]  /*fb80*/  BSYNC B2 ;  /* 0x0000000000027941 */ /* 0x000fea0003800000 */
.L_x_6328:
        /* <DEDUP_REMOVED lines=10> */
.L_x_6330:
        /* <DEDUP_REMOVED lines=13> */
.L_x_6331:
        /* <DEDUP_REMOVED lines=10> */
.L_x_6318:
[----:B------:R-:W-:Y:S05]  /*fda0*/  BSYNC B1 ;  /* 0x0000000000017941 */ /* 0x000fea0003800000 */
.L_x_6317:
[----:B------:R-:W-:Y:S02]  /*fdb0*/  VIADD R6, R6, 0xfffffffe ;  /* 0xfffffffe06067836 */ /* 0x000fe40000000000 */
[----:B------:R-:W-:Y:S01]  /*fdc0*/  IMAD.MOV.U32 R7, RZ, RZ, R10 ;  /* 0x000000ffff077224 */ /* 0x000fe200078e000a */
[----:B------:R-:W-:Y:S06]  /*fdd0*/  @P1 BRA `(.L_x_6332) ;  /* 0xfffffff0000c1947 */ /* 0x000fec000383ffff */
[----:B------:R-:W-:Y:S05]  /*fde0*/  BSYNC B0 ;  /* 0x0000000000007941 */ /* 0x000fea0003800000 */
.L_x_6301:
        /* <DEDUP_REMOVED lines=29> */
.L_x_6334:
[----:B------:R-:W1:Y:S01]  /*ffc0*/  S2R R2, SR_TID.X ;  /* 0x0000000000027919 */ /* 0x000e620000002100 */
[----:B------:R-:W-:Y:S01]  /*ffd0*/  BSSY B1, `(.L_x_6335) ;  /* 0x0000006000017945 */ /* 0x000fe20003800000 */
[----:B-1----:R-:W-:Y:S02]  /*ffe0*/  LOP3.LUT R3, R2, 0x7f, RZ, 0xc0, !PT ;  /* 0x0000007f02037812 */ /* 0x002fe400078ec0ff */
[----:B------:R-:W-:Y:S02]  /*fff0*/  SHF.L.U32 R2, R10, 0x1f, RZ ;  /* 0x0000001f0a027819 */ /* 0x000fe400000006ff */
[----:B------:R-:W-:Y:S02]  /*10000*/  ISETP.NE.AND P1, PT, R3, RZ, PT ;  /* 0x000000ff0300720c */ /* 0x000fe40003f25270 */
[----:B------:R-:W1:Y:S02]  /*10010*/  SYNCS.PHASECHK.TRANS64.TRYWAIT P0, [UR38+0x34848], R2 ;  /* 0x03484802ff0075a7 */ /* 0x000e640008000166 */
[----:B-1----:R-:W-:Y:S09]  /*10020*/  @!P0 BRA `(.L_x_6336) ;  /* 0x0000001c001c8947 */ /* 0x002ff20003800000 */
.L_x_6393:
[----:B------:R-:W-:Y:S05]  /*10030*/  BSYNC B1 ;  /* 0x0000000000017941 */ /* 0x000fea0003800000 */
.L_x_6335:
[----:B------:R-:W-:Y:S04]  /*10040*/  BSSY B1, `(.L_x_6337) ;  /* 0x0000007000017945 */ /* 0x000fe80003800000 */
[----:B------:R-:W-:Y:S05]  /*10050*/  @P1 BRA `(.L_x_6338) ;  /* 0x0000000000141947 */ /* 0x000fea0003800000 */
[----:B------:R-:W-:Y:S01]  /*10060*/  ISETP.NE.AND P0, PT, R9, RZ, PT ;  /* 0x000000ff0900720c */ /* 0x000fe20003f05270 */
[----:B-1----:R-:W-:-:S04]  /*10070*/  IMAD.MOV.U32 R3, RZ, RZ, 0xb000 ;  /* 0x0000b000ff037424 */ /* 0x002fc800078e00ff */
[----:B------:R2:W-:Y:S08]  /*10080*/  SYNCS.ARRIVE.TRANS64 RZ, [UR38+0x34838], R3 ;  /* 0x03483803ffff79a7 */ /* 0x0005f00008000026 */
[----:B--2---:R-:W-:Y:S05]  /*10090*/  @!P0 BRA `(.L_x_6338) ;  /* 0x0000000000048947 */ /* 0x004fea0003800000 */
[----:B------:R-:W-:Y:S01]  /*100a0*/  BPT.TRAP 0x1 ;  /* 0x000000040000795c */ /* 0x000fe20000300000 */
.L_x_6338:
[----:B------:R-:W-:Y:S05]  /*100b0*/  BSYNC B1 ;  /* 0x0000000000017941 */ /* 0x000fea0003800000 */
.L_x_6337:
        /* <DEDUP_REMOVED lines=11> */
.L_x_6339:
        /* <DEDUP_REMOVED lines=14> */
.L_x_6340:
        /* <DEDUP_REMOVED lines=11> */
.L_x_6394:
[----:B------:R-:W-:Y:S05]  /*10300*/  BSYNC B1 ;  /* 0x0000000000017941 */ /* 0x000fea0003800000 */
.L_x_6341:
        /* <DEDUP_REMOVED lines=9> */
.L_x_6344:
[----:B------:R-:W-:Y:S05]  /*103a0*/  BSYNC B1 ;  /* 0x0000000000017941 */ /* 0x000fea0003800000 */
.L_x_6343:
        /* <DEDUP_REMOVED lines=10> */
.L_x_6345:
        /* <DEDUP_REMOVED lines=13> */
.L_x_6346:
        /* <DEDUP_REMOVED lines=10> */
.L_x_6333:
[----:B------:R-:W-:Y:S05]  /*105c0*/  BSYNC B0 ;  /* 0x0000000000007941 */ /* 0x000fea0003800000 */
.L_x_6300:
        /* <DEDUP_REMOVED lines=11> */
.L_x_6395:
[----:B------:R-:W-:Y:S05]  /*10680*/  BSYNC B1 ;  /* 0x0000000000017941 */ /* 0x000fea0003800000 */
.L_x_6349:
        /* <DEDUP_REMOVED lines=8> */
.L_x_6352:
[----:B------:R-:W-:Y:S05]  /*10710*/  BSYNC B1 ;  /* 0x0000000000017941 */ /* 0x000fea0003800000 */
.L_x_6351:
        /* <DEDUP_REMOVED lines=13> */
.L_x_6353:
        /* <DEDUP_REMOVED lines=13> */
.L_x_6354:
        /* <DEDUP_REMOVED lines=8> */
.L_x_6348:
[----:B------:R-:W-:Y:S05]  /*10940*/  BSYNC B0 ;  /* 0x0000000000007941 */ /* 0x000fea0003800000 */
.L_x_6347:
[----:B------:R-:W-:-:S05]  /*10950*/  VIADD R0, R0, 0x1 ;  /* 0x0000000100007836 */ /* 0x000fca0000000000 */
[----:B------:R-:W-:-:S04]  /*10960*/  ISETP.NE.AND P0, PT, R0, 0x2, PT ;  /* 0x000000020000780c */ /* 0x000fc80003f05270 */
[----:B0-----:R-:W-:Y:S02]  /*10970*/  SEL R3, RZ, 0x1, P0 ;  /* 0x00000001ff037807 */ /* 0x001fe40000000000 */
[----:B------:R-:W-:Y:S02]  /*10980*/  SEL R0, R0, RZ, P0 ;  /* 0x000000ff00007207 */ /* 0x000fe40000000000 */
[----:B------:R-:W-:Y:S01]  /*10990*/  LOP3.LUT R10, R10, R3, RZ, 0x3c, !PT ;  /* 0x000000030a0a7212 */ /* 0x000fe200078e3cff */
[----:B------:R-:W-:-:S07]  /*109a0*/  IMAD.MOV.U32 R3, RZ, RZ, RZ ;  /* 0x000000ffff037224 */ /* 0x000fce00078e00ff */
.L_x_6284:
[----:B------:R-:W0:Y:S01]  /*109b0*/  S2R R5, SR_CgaCtaId ;  /* 0x0000000000057919 */ /* 0x000e220000008800 */
[----:B------:R-:W-:Y:S02]  /*109c0*/  MOV R2, 0x400 ;  /* 0x0000040000027802 */ /* 0x000fe40000000f00 */
[----:B------:R-:W-:Y:S02]  /*109d0*/  SHF.L.U32 R3, R3, 0x1f, RZ ;  /* 0x0000001f03037819 */ /* 0x000fe400000006ff */
[----:B0-----:R-:W-:-:S04]  /*109e0*/  LEA R2, R5, R2, 0x18 ;  /* 0x0000000205027211 */ /* 0x001fc800078ec0ff */
[----:B------:R-:W0:Y:S02]  /*109f0*/  SYNCS.PHASECHK.TRANS64.TRYWAIT P0, [R2+URZ+0x34820], R3 ;  /* 0x03482003020075a7 */ /* 0x000e24000800017f */
[----:B0-----:R-:W-:Y:S05]  /*10a00*/  @!P0 BRA `(.L_x_6355) ;  /* 0x0000001000e88947 */ /* 0x001fea0003800000 */
.L_x_6396:
[----:B------:R-:W-:-:S03]  /*10a10*/  UMOV UR4, 0xffffffff ;  /* 0xffffffff00047882 */ /* 0x000fc60000000000 */
[----:B------:R-:W-:Y:S05]  /*10a20*/  BRA.DIV UR4, `(.L_x_6356) ;  /* 0x0000001204f47947 */ /* 0x000fea000b800000 */
[----:B0-----:R-:W0:Y:S02]  /*10a30*/  S2R R3, SR_TID.X ;  /* 0x0000000000037919 */ /* 0x001e240000002100 */
[----:B0-----:R-:W-:-:S04]  /*10a40*/  SHF.R.U32.HI R3, RZ, 0x5, R3 ;  /* 0x00000005ff037819 */ /* 0x001fc80000011603 */
[----:B------:R-:W-:-:S05]  /*10a50*/  LOP3.LUT R3, R3, 0x3, RZ, 0xc0, !PT ;  /* 0x0000000303037812 */ /* 0x000fca00078ec0ff */
[----:B------:R0:W1:Y:S02]  /*10a60*/  SHFL.IDX PT, R14, R3, RZ, 0x1f ;  /* 0x00001fff030e7589 */ /* 0x00006400000e0000 */
.L_x_6399:
[----:B-1----:R-:W-:-:S13]  /*10a70*/  ISETP.NE.AND P0, PT, R14, RZ, PT ;  /* 0x000000ff0e00720c */ /* 0x002fda0003f05270 */
[----:B------:R-:W-:Y:S05]  /*10a80*/  @P0 BRA `(.L_x_6256) ;  /* 0x0000000000900947 */ /* 0x000fea0003800000 */
[----:B------:R-:W-:-:S03]  /*10a90*/  UMOV UR4, 0xffffffff ;  /* 0xffffffff00047882 */ /* 0x000fc60000000000 */
[----:B------:R-:W-:Y:S05]  /*10aa0*/  BRA.DIV UR4, `(.L_x_6357) ;  /* 0x0000001604087947 */ /* 0x000fea000b800000 */
[----:B------:R-:W-:-:S13]  /*10ab0*/  ELECT P6, URZ, PT ;  /* 0x00000000003f782f */ /* 0x000fda00038c0000 */
.L_x_6402:
        /* <DEDUP_REMOVED lines=8> */
.L_x_6358:
        /* <DEDUP_REMOVED lines=12> */
.L_x_6403:
[----:B------:R-:W1:Y:S02]  /*10c00*/  SYNCS.PHASECHK.TRANS64.TRYWAIT P0, [R8+URZ], R5 ;  /* 0x00000005080075a7 */ /* 0x000e64000800017f */
[----:B-1----:R-:W-:Y:S05]  /*10c10*/  @!P0 BRA `(.L_x_6360) ;  /* 0x0000001000e08947 */ /* 0x002fea0003800000 */
.L_x_6404:
[----:B------:R-:W-:Y:S05]  /*10c20*/  @!P2 BRA `(.L_x_6361) ;  /* 0x000000000004a947 */ /* 0x000fea0003800000 */
[----:B------:R-:W-:Y:S01]  /*10c30*/  BPT.TRAP 0x1 ;  /* 0x000000040000795c */ /* 0x000fe20000300000 */
.L_x_6361:
[----:B------:R-:W-:-:S04]  /*10c40*/  VIADD R3, R2, 0x34860 ;  /* 0x0003486002037836 */ /* 0x000fc80000000000 */
[----:B0-----:R-:W-:-:S04]  /*10c50*/  IMAD R7, R0, 0x8, R3 ;  /* 0x0000000800077824 */ /* 0x001fc800078e0203 */
[----:B------:R-:W0:Y:S02]  /*10c60*/  SYNCS.PHASECHK.TRANS64.TRYWAIT P0, [R7+URZ], R4 ;  /* 0x00000004070075a7 */ /* 0x000e24000800017f */
[----:B0-----:R-:W-:Y:S05]  /*10c70*/  @!P0 BRA `(.L_x_6362) ;  /* 0x0000001000dc8947 */ /* 0x001fea0003800000 */
.L_x_6405:
[----:B------:R-:W-:-:S07]  /*10c80*/  IMAD R6, R6, 0x8, R3 ;  /* 0x0000000806067824 */ /* 0x000fce00078e0203 */
.L_x_6363:
[----:B--2---:R2:W3:Y:S02]  /*10c90*/  SYNCS.PHASECHK.TRANS64.TRYWAIT P0, [R6+URZ], R5 ;  /* 0x00000005060075a7 */ /* 0x0044e4000800017f */
[----:B---3--:R-:W-:Y:S05]  /*10ca0*/  @!P0 NANOSLEEP.SYNCS 0x989680 ;  /* 0x009896800000895d */ /* 0x008fea0003900000 */
[----:B------:R-:W3:Y:S02]  /*10cb0*/  @!P0 SYNCS.PHASECHK.TRANS64 P0, [R6+URZ], R5 ;  /* 0x00000005060085a7 */ /* 0x000ee4000800007f */
[----:B---3--:R-:W-:Y:S05]  /*10cc0*/  @!P0 BRA `(.L_x_6363) ;  /* 0xfffffffc00f08947 */ /* 0x008fea000383ffff */
.L_x_6256:
[----:B------:R-:W-:Y:S05]  /*10cd0*/  BSYNC B6 ;  /* 0x0000000000067941 */ /* 0x000fea0003800000 */
.L_x_6253:
[----:B------:R-:W-:Y:S05]  /*10ce0*/  EXIT ;  /* 0x000000000000794d */ /* 0x000fea0003800000 */
.L_x_6260:
[----:B------:R-:W-:-:S13]  /*10cf0*/  R2UR UR4, R16 ;  /* 0x00000000100472ca */ /* 0x000fda00000e0000 */
[----:B0-----:R-:W-:-:S04]  /*10d00*/  IMAD.U32 R3, RZ, RZ, UR4 ;  /* 0x00000004ff037e24 */ /* 0x001fc8000f8e00ff */
[----:B------:R0:W1:Y:S03]  /*10d10*/  SYNCS.PHASECHK.TRANS64.TRYWAIT P0, [R3+URZ+0x34800], R0 ;  /* 0x03480000030075a7 */ /* 0x000066000800017f */
[----:B-1----:R-:W-:Y:S05]  /*10d20*/  @!P0 NANOSLEEP.SYNCS 0x989680 ;  /* 0x009896800000895d */ /* 0x002fea0003900000 */
[----:B------:R-:W1:Y:S02]  /*10d30*/  @!P0 SYNCS.PHASECHK.TRANS64 P0, [R3+URZ+0x34800], R0 ;  /* 0x03480000030085a7 */ /* 0x000e64000800007f */
[----:B-1----:R-:W-:Y:S05]  /*10d40*/  @!P0 BRA `(.L_x_6260) ;  /* 0xfffffffc00e88947 */ /* 0x002fea000383ffff */
[----:B------:R-:W-:Y:S05]  /*10d50*/  BRA `(.L_x_6364) ;  /* 0xffffff04008c7947 */ /* 0x000fea000383ffff */
.L_x_6264:
[----:B------:R-:W-:-:S13]  /*10d60*/  R2UR UR4, R16 ;  /* 0x00000000100472ca */ /* 0x000fda00000e0000 */
[----:B0-----:R-:W-:-:S04]  /*10d70*/  IMAD.U32 R3, RZ, RZ, UR4 ;  /* 0x00000004ff037e24 */ /* 0x001fc8000f8e00ff */
[----:B------:R0:W2:Y:S03]  /*10d80*/  SYNCS.PHASECHK.TRANS64.TRYWAIT P2, [R3+URZ+0x34830], R0 ;  /* 0x03483000030075a7 */ /* 0x0000a6000804017f */
[----:B--2---:R-:W-:Y:S05]  /*10d90*/  @!P2 NANOSLEEP.SYNCS 0x989680 ;  /* 0x009896800000a95d */ /* 0x004fea0003900000 */
[----:B------:R-:W2:Y:S02]  /*10da0*/  @!P2 SYNCS.PHASECHK.TRANS64 P2, [R3+URZ+0x34830], R0 ;  /* 0x034830000300a5a7 */ /* 0x000ea4000804007f */
[----:B--2---:R-:W-:Y:S05]  /*10db0*/  @!P2 BRA `(.L_x_6264) ;  /* 0xfffffffc00e8a947 */ /* 0x004fea000383ffff */
[----:B------:R-:W-:Y:S05]  /*10dc0*/  BRA `(.L_x_6263) ;  /* 0xffffff0400bc7947 */ /* 0x000fea000383ffff */
.L_x_6269:
[----:B-1----:R1:W2:Y:S02]  /*10dd0*/  SYNCS.PHASECHK.TRANS64.TRYWAIT P2, [R5+URZ+0x34830], R4 ;  /* 0x03483004050075a7 */ /* 0x0022a4000804017f */
[----:B--2---:R-:W-:Y:S05]  /*10de0*/  @!P2 NANOSLEEP.SYNCS 0x989680 ;  /* 0x009896800000a95d */ /* 0x004fea0003900000 */
[----:B------:R-:W2:Y:S02]  /*10df0*/  @!P2 SYNCS.PHASECHK.TRANS64 P2, [R5+URZ+0x34830], R4 ;  /* 0x034830040500a5a7 */ /* 0x000ea4000804007f */
[----:B--2---:R-:W-:Y:S05]  /*10e00*/  @!P2 BRA `(.L_x_6269) ;  /* 0xfffffffc00f0a947 */ /* 0x004fea000383ffff */
[----:B------:R-:W-:Y:S05]  /*10e10*/  BRA `(.L_x_6266) ;  /* 0xffffff5400b47947 */ /* 0x000fea000383ffff */
.L_x_6273:
[----:B-1----:R-:W-:-:S04]  /*10e20*/  IMAD.U32 R5, RZ, RZ, UR6 ;  /* 0x00000006ff057e24 */ /* 0x002fc8000f8e00ff */
[----:B------:R1:W2:Y:S03]  /*10e30*/  SYNCS.PHASECHK.TRANS64.TRYWAIT P2, [R5+URZ+0x34850], R4 ;  /* 0x03485004050075a7 */ /* 0x0002a6000804017f */
[----:B--2---:R-:W-:Y:S05]  /*10e40*/  @!P2 NANOSLEEP.SYNCS 0x989680 ;  /* 0x009896800000a95d */ /* 0x004fea0003900000 */
[----:B------:R-:W2:Y:S02]  /*10e50*/  @!P2 SYNCS.PHASECHK.TRANS64 P2, [R5+URZ+0x34850], R4 ;  /* 0x034850040500a5a7 */ /* 0x000ea4000804007f */
[----:B--2---:R-:W-:Y:S05]  /*10e60*/  @!P2 BRA `(.L_x_6273) ;  /* 0xfffffffc00eca947 */ /* 0x004fea000383ffff */
[----:B------:R-:W-:Y:S05]  /*10e70*/  BRA `(.L_x_6270) ;  /* 0xffffff7c00187947 */ /* 0x000fea000383ffff */
.L_x_6278:
[----:B-1----:R1:W2:Y:S02]  /*10e80*/  SYNCS.PHASECHK.TRANS64.TRYWAIT P0, [R11+URZ+0x34850], R2 ;  /* 0x034850020b0075a7 */ /* 0x0022a4000800017f */
[----:B--2---:R-:W-:Y:S05]  /*10e90*/  @!P0 NANOSLEEP.SYNCS 0x989680 ;  /* 0x009896800000895d */ /* 0x004fea0003900000 */
[----:B------:R-:W2:Y:S02]  /*10ea0*/  @!P0 SYNCS.PHASECHK.TRANS64 P0, [R11+URZ+0x34850], R2 ;  /* 0x034850020b0085a7 */ /* 0x000ea4000800007f */
[----:B--2---:R-:W-:Y:S05]  /*10eb0*/  @!P0 BRA `(.L_x_6278) ;  /* 0xfffffffc00f08947 */ /* 0x004fea000383ffff */
[----:B------:R-:W-:Y:S05]  /*10ec0*/  BRA `(.L_x_6277) ;  /* 0xffffff9c00fc7947 */ /* 0x000fea000383ffff */
.L_x_6289:
[----:B------:R-:W-:Y:S02]  /*10ed0*/  IMAD.MOV.U32 R13, RZ, RZ, R0 ;  /* 0x000000ffff0d7224 */ /* 0x000fe400078e0000 */
[----:B------:R-:W-:Y:S02]  /*10ee0*/  IMAD.MOV.U32 R12, RZ, RZ, RZ ;  /* 0x000000ffff0c7224 */ /* 0x000fe400078e00ff */
[----:B------:R-:W-:Y:S02]  /*10ef0*/  IMAD.MOV.U32 R11, RZ, RZ, 0x1f ;  /* 0x0000001fff0b7424 */ /* 0x000fe400078e00ff */
[----:B------:R-:W-:-:S07]  /*10f00*/  IMAD.MOV.U32 R15, RZ, RZ, -0x1 ;  /* 0xffffffffff0f7424 */ /* 0x000fce00078e00ff */
[----:B0-----:R-:W-:Y:S05]  /*10f10*/  WARPSYNC.COLLECTIVE R15, `(.L_x_6365) ;  /* 0x000000000f087348 */ /* 0x001fea0003c00000 */
[----:B------:R1:W2:Y:S02]  /*10f20*/  SHFL.IDX P6, R14, R13, R12, R11 ;  /* 0x0000000c0d0e7389 */ /* 0x0002a400000c000b */
[----:B012---:R-:W-:Y:S01]  /*10f30*/  ENDCOLLECTIVE ;  /* 0x000000000000791b */ /* 0x007fe20003800000 */
.L_x_6365:
[----:B------:R-:W-:Y:S05]  /*10f40*/  BRA `(.L_x_6366) ;  /* 0xffffffcc00587947 */ /* 0x000fea000383ffff */
.L_x_6291:
[----:B------:R-:W-:Y:S01]  /*10f50*/  BSSY B0, `(.L_x_6367) ;  /* 0x0000006000007945 */ /* 0x000fe20003800000 */
[----:B------:R-:W-:-:S07]  /*10f60*/  IMAD.MOV.U32 R15, RZ, RZ, -0x1 ;  /* 0xffffffffff0f7424 */ /* 0x000fce00078e00ff */
[----:B01----:R-:W-:Y:S05]  /*10f70*/  WARPSYNC.COLLECTIVE R15, `(.L_x_6368) ;  /* 0x000000000f0c7348 */ /* 0x003fea0003c00000 */
[----:B------:R-:W-:Y:S02]  /*10f80*/  ELECT P6, UR62, PT ;  /* 0x00000000003e782f */ /* 0x000fe400038c0000 */
[----:B------:R-:W-:Y:S01]  /*10f90*/  MOV R14, UR62 ;  /* 0x0000003e000e7c02 */ /* 0x000fe20008000f00 */
[----:B01----:R-:W-:Y:S10]  /*10fa0*/  ENDCOLLECTIVE ;  /* 0x000000000000791b */ /* 0x003ff40003800000 */
.L_x_6368:
[----:B------:R-:W-:Y:S05]  /*10fb0*/  BSYNC B0 ;  /* 0x0000000000007941 */ /* 0x000fea0003800000 */
.L_x_6367:
[----:B------:R-:W-:Y:S05]  /*10fc0*/  BRA `(.L_x_6369) ;  /* 0xffffffcc00587947 */ /* 0x000fea000383ffff */
.L_x_6293:
[----:B-1----:R-:W-:-:S04]  /*10fd0*/  IMAD.U32 R3, RZ, RZ, UR38 ;  /* 0x00000026ff037e24 */ /* 0x002fc8000f8e00ff */
[----:B------:R1:W3:Y:S03]  /*10fe0*/  SYNCS.PHASECHK.TRANS64.TRYWAIT P0, [R3+URZ+0x34840], R0 ;  /* 0x03484000030075a7 */ /* 0x0002e6000800017f */
[----:B---3--:R-:W-:Y:S05]  /*10ff0*/  @!P0 NANOSLEEP.SYNCS 0x989680 ;  /* 0x009896800000895d */ /* 0x008fea0003900000 */
[----:B------:R-:W3:Y:S02]  /*11000*/  @!P0 SYNCS.PHASECHK.TRANS64 P0, [R3+URZ+0x34840], R0 ;  /* 0x03484000030085a7 */ /* 0x000ee4000800007f */
[----:B---3--:R-:W-:Y:S05]  /*11010*/  @!P0 BRA `(.L_x_6293) ;  /* 0xfffffffc00ec8947 */ /* 0x008fea000383ffff */
[----:B------:R-:W-:Y:S05]  /*11020*/  BRA `(.L_x_6370) ;  /* 0xffffffcc00b47947 */ /* 0x000fea000383ffff */
.L_x_6296:
        /* <DEDUP_REMOVED lines=9> */
.L_x_6371:
[----:B------:R-:W-:Y:S02]  /*110c0*/  IMAD.MOV.U32 R13, RZ, RZ, R0 ;  /* 0x000000ffff0d7224 */ /* 0x000fe400078e0000 */
[----:B------:R-:W-:-:S07]  /*110d0*/  IMAD.MOV.U32 R2, RZ, RZ, R14 ;  /* 0x000000ffff027224 */ /* 0x000fce00078e000e */
[----:B------:R-:W-:Y:S05]  /*110e0*/  WARPSYNC.COLLECTIVE R15, `(.L_x_6372) ;  /* 0x000000000f087348 */ /* 0x000fea0003c00000 */
[----:B------:R0:W1:Y:S02]  /*110f0*/  SHFL.IDX P6, R14, R13, R12, R11 ;  /* 0x0000000c0d0e7389 */ /* 0x00006400000c000b */
[----:B01----:R-:W-:Y:S01]  /*11100*/  ENDCOLLECTIVE ;  /* 0x000000000000791b */ /* 0x003fe20003800000 */
.L_x_6372:
        /* <DEDUP_REMOVED lines=14> */
[----:B------:R0:W-:Y:S01]  /*111f0*/  @!P2 LDGSTS.E.BYPASS.LTC128B.128 [R21+0x1a400], desc[UR6][R2.64+0x80], !P0 ;  /* 0x1a4000800215afae */ /* 0x0001e2000c101d46 */
[----:B------:R-:W-:-:S13]  /*11200*/  ISETP.GE.AND P2, PT, R5, R6, PT ;  /* 0x000000060500720c */ /* 0x000fda0003f46270 */
[----:B0-----:R-:W-:Y:S05]  /*11210*/  WARPSYNC.COLLECTIVE R15, `(.L_x_6373) ;  /* 0x000000000f087348 */ /* 0x001fea0003c00000 */
[----:B------:R1:W2:Y:S02]  /*11220*/  SHFL.IDX P6, R14, R13, R12, R11 ;  /* 0x0000000c0d0e7389 */ /* 0x0002a400000c000b */
[----:B012---:R-:W-:Y:S01]  /*11230*/  ENDCOLLECTIVE ;  /* 0x000000000000791b */ /* 0x007fe20003800000 */
.L_x_6373:
[----:B------:R-:W-:Y:S01]  /*11240*/  VIADD R3, R8, 0x20 ;  /* 0x0000002008037836 */ /* 0x000fe20000000000 */
[----:B------:R-:W-:Y:S01]  /*11250*/  @!P2 LEA R20, R9, UR38, 0x1 ;  /* 0x000000260914ac11 */ /* 0x000fe2000f8e08ff */
[----:B------:R-:W-:Y:S02]  /*11260*/  IMAD.MOV.U32 R13, RZ, RZ, R0 ;  /* 0x000000ffff0d7224 */ /* 0x000fe400078e0000 */
[----:B------:R-:W-:-:S07]  /*11270*/  IMAD.MOV.U32 R4, RZ, RZ, R14 ;  /* 0x000000ffff047224 */ /* 0x000fce00078e000e */
[----:B------:R-:W-:Y:S05]  /*11280*/  WARPSYNC.COLLECTIVE R15, `(.L_x_6374) ;  /* 0x000000000f087348 */ /* 0x000fea0003c00000 */
[----:B------:R0:W1:Y:S02]  /*11290*/  SHFL.IDX P6, R14, R13, R12, R11 ;  /* 0x0000000c0d0e7389 */ /* 0x00006400000c000b */
[----:B01----:R-:W-:Y:S01]  /*112a0*/  ENDCOLLECTIVE ;  /* 0x000000000000791b */ /* 0x003fe20003800000 */
.L_x_6374:
        /* <DEDUP_REMOVED lines=15> */
.L_x_6375:
[----:B------:R-:W-:Y:S01]  /*113a0*/  VIADD R5, R8, 0x30 ;  /* 0x0000003008057836 */ /* 0x000fe20000000000 */
[----:B------:R-:W-:Y:S01]  /*113b0*/  @!P2 LEA R21, R9, UR38, 0x1 ;  /* 0x000000260915ac11 */ /* 0x000fe2000f8e08ff */
[----:B------:R-:W-:Y:S02]  /*113c0*/  IMAD.MOV.U32 R13, RZ, RZ, R0 ;  /* 0x000000ffff0d7224 */ /* 0x000fe400078e0000 */
[----:B------:R-:W-:-:S07]  /*113d0*/  IMAD.MOV.U32 R2, RZ, RZ, R14 ;  /* 0x000000ffff027224 */ /* 0x000fce00078e000e */
[----:B------:R-:W-:Y:S05]  /*113e0*/  WARPSYNC.COLLECTIVE R15, `(.L_x_6376) ;  /* 0x000000000f087348 */ /* 0x000fea0003c00000 */
[----:B------:R0:W1:Y:S02]  /*113f0*/  SHFL.IDX P6, R14, R13, R12, R11 ;  /* 0x0000000c0d0e7389 */ /* 0x00006400000c000b */
[----:B01----:R-:W-:Y:S01]  /*11400*/  ENDCOLLECTIVE ;  /* 0x000000000000791b */ /* 0x003fe20003800000 */
.L_x_6376:
        /* <DEDUP_REMOVED lines=15> */
.L_x_6377:
[----:B------:R-:W-:Y:S01]  /*11500*/  VIADD R3, R8, 0x40 ;  /* 0x0000004008037836 */ /* 0x000fe20000000000 */
[----:B------:R-:W-:Y:S01]  /*11510*/  @!P2 LEA R20, R9, UR38, 0x1 ;  /* 0x000000260914ac11 */ /* 0x000fe2000f8e08ff */
[----:B------:R-:W-:Y:S02]  /*11520*/  IMAD.MOV.U32 R13, RZ, RZ, R0 ;  /* 0x000000ffff0d7224 */ /* 0x000fe400078e0000 */
[----:B------:R-:W-:-:S07]  /*11530*/  IMAD.MOV.U32 R4, RZ, RZ, R14 ;  /* 0x000000ffff047224 */ /* 0x000fce00078e000e */
[----:B------:R-:W-:Y:S05]  /*11540*/  WARPSYNC.COLLECTIVE R15, `(.L_x_6378) ;  /* 0x000000000f087348 */ /* 0x000fea0003c00000 */
[----:B------:R0:W1:Y:S02]  /*11550*/  SHFL.IDX P6, R14, R13, R12, R11 ;  /* 0x0000000c0d0e7389 */ /* 0x00006400000c000b */
[----:B01----:R-:W-:Y:S01]  /*11560*/  ENDCOLLECTIVE ;  /* 0x000000000000791b */ /* 0x003fe20003800000 */
.L_x_6378:
        /* <DEDUP_REMOVED lines=15> */
.L_x_6379:
[----:B------:R-:W-:Y:S01]  /*11660*/  VIADD R5, R8, 0x50 ;  /* 0x0000005008057836 */ /* 0x000fe20000000000 */
[----:B------:R-:W-:Y:S01]  /*11670*/  @!P2 LEA R21, R9, UR38, 0x1 ;  /* 0x000000260915ac11 */ /* 0x000fe2000f8e08ff */
[----:B------:R-:W-:Y:S02]  /*11680*/  IMAD.MOV.U32 R13, RZ, RZ, R0 ;  /* 0x000000ffff0d7224 */ /* 0x000fe400078e0000 */
[----:B------:R-:W-:-:S07]  /*11690*/  IMAD.MOV.U32 R2, RZ, RZ, R14 ;  /* 0x000000ffff027224 */ /* 0x000fce00078e000e */
[----:B------:R-:W-:Y:S05]  /*116a0*/  WARPSYNC.COLLECTIVE R15, `(.L_x_6380) ;  /* 0x000000000f087348 */ /* 0x000fea0003c00000 */
[----:B------:R0:W1:Y:S02]  /*116b0*/  SHFL.IDX P6, R14, R13, R12, R11 ;  /* 0x0000000c0d0e7389 */ /* 0x00006400000c000b */
[----:B01----:R-:W-:Y:S01]  /*116c0*/  ENDCOLLECTIVE ;  /* 0x000000000000791b */ /* 0x003fe20003800000 */
.L_x_6380:
        /* <DEDUP_REMOVED lines=15> */
.L_x_6381:
[----:B------:R-:W-:Y:S01]  /*117c0*/  VIADD R3, R8, 0x60 ;  /* 0x0000006008037836 */ /* 0x000fe20000000000 */
[----:B------:R-:W-:Y:S01]  /*117d0*/  @!P2 LEA R20, R9, UR38, 0x1 ;  /* 0x000000260914ac11 */ /* 0x000fe2000f8e08ff */
[----:B------:R-:W-:Y:S02]  /*117e0*/  IMAD.MOV.U32 R13, RZ, RZ, R0 ;  /* 0x000000ffff0d7224 */ /* 0x000fe400078e0000 */
[----:B------:R-:W-:-:S07]  /*117f0*/  IMAD.MOV.U32 R4, RZ, RZ, R14 ;  /* 0x000000ffff047224 */ /* 0x000fce00078e000e */
[----:B------:R-:W-:Y:S05]  /*11800*/  WARPSYNC.COLLECTIVE R15, `(.L_x_6382) ;  /* 0x000000000f087348 */ /* 0x000fea0003c00000 */
[----:B------:R0:W1:Y:S02]  /*11810*/  SHFL.IDX P6, R14, R13, R12, R11 ;  /* 0x0000000c0d0e7389 */ /* 0x00006400000c000b */
[----:B01----:R-:W-:Y:S01]  /*11820*/  ENDCOLLECTIVE ;  /* 0x000000000000791b */ /* 0x003fe20003800000 */
.L_x_6382:
        /* <DEDUP_REMOVED lines=15> */
.L_x_6383:
[----:B------:R-:W-:Y:S01]  /*11920*/  @!P2 LEA R21, R9, UR38, 0x1 ;  /* 0x000000260915ac11 */ /* 0x000fe2000f8e08ff */
[----:B------:R-:W-:Y:S02]  /*11930*/  IMAD.MOV.U32 R13, RZ, RZ, R0 ;  /* 0x000000ffff0d7224 */ /* 0x000fe400078e0000 */
[----:B------:R-:W-:-:S07]  /*11940*/  IMAD.MOV.U32 R2, RZ, RZ, R14 ;  /* 0x000000ffff027224 */ /* 0x000fce00078e000e */
[----:B------:R-:W-:Y:S05]  /*11950*/  WARPSYNC.COLLECTIVE R15, `(.L_x_6384) ;  /* 0x000000000f087348 */ /* 0x000fea0003c00000 */
[----:B------:R0:W1:Y:S02]  /*11960*/  SHFL.IDX P6, R14, R13, R12, R11 ;  /* 0x0000000c0d0e7389 */ /* 0x00006400000c000b */
[----:B01----:R-:W-:Y:S01]  /*11970*/  ENDCOLLECTIVE ;  /* 0x000000000000791b */ /* 0x003fe20003800000 */
.L_x_6384:
        /* <DEDUP_REMOVED lines=10> */
[----:B------:R0:W-:Y:S02]  /*11a20*/  @!P2 LDGSTS.E.BYPASS.LTC128B.128 [R21+0x1d400], desc[UR4][R2.64+0x80], !P0 ;  /* 0x1d4000800215afae */ /* 0x0001e4000c101d44 */
[----:B0-----:R-:W-:Y:S05]  /*11a30*/  WARPSYNC.COLLECTIVE R15, `(.L_x_6385) ;  /* 0x000000000f087348 */ /* 0x001fea0003c00000 */
[----:B------:R1:W2:Y:S02]  /*11a40*/  SHFL.IDX P6, R14, R13, R12, R11 ;  /* 0x0000000c0d0e7389 */ /* 0x0002a400000c000b */
[----:B012---:R-:W-:Y:S01]  /*11a50*/  ENDCOLLECTIVE ;  /* 0x000000000000791b */ /* 0x007fe20003800000 */
.L_x_6385:
[----:B------:R-:W-:Y:S02]  /*11a60*/  IMAD.MOV.U32 R13, RZ, RZ, R0 ;  /* 0x000000ffff0d7224 */ /* 0x000fe400078e0000 */
[----:B------:R-:W-:-:S07]  /*11a70*/  IMAD.MOV.U32 R20, RZ, RZ, R14 ;  /* 0x000000ffff147224 */ /* 0x000fce00078e000e */
[----:B------:R-:W-:Y:S05]  /*11a80*/  WARPSYNC.COLLECTIVE R15, `(.L_x_6386) ;  /* 0x000000000f087348 */ /* 0x000fea0003c00000 */
[----:B------:R0:W1:Y:S02]  /*11a90*/  SHFL.IDX P6, R14, R13, R12, R11 ;  /* 0x0000000c0d0e7389 */ /* 0x00006400000c000b */
[----:B01----:R-:W-:Y:S01]  /*11aa0*/  ENDCOLLECTIVE ;  /* 0x000000000000791b */ /* 0x003fe20003800000 */
.L_x_6386:
[----:B------:R-:W-:Y:S05]  /*11ab0*/  BRA `(.L_x_6387) ;  /* 0xffffffcc00f87947 */ /* 0x000fea000383ffff */
.L_x_6299:
[----:B0-----:R-:W-:-:S04]  /*11ac0*/  IMAD.U32 R3, RZ, RZ, UR38 ;  /* 0x00000026ff037e24 */ /* 0x001fc8000f8e00ff */
[----:B------:R0:W1:Y:S03]  /*11ad0*/  SYNCS.PHASECHK.TRANS64.TRYWAIT P0, [R3+URZ+0x34820], R0 ;  /* 0x03482000030075a7 */ /* 0x000066000800017f */
[----:B-1----:R-:W-:Y:S05]  /*11ae0*/  @!P0 NANOSLEEP.SYNCS 0x989680 ;  /* 0x009896800000895d */ /* 0x002fea0003900000 */
[----:B------:R-:W1:Y:S02]  /*11af0*/  @!P0 SYNCS.PHASECHK.TRANS64 P0, [R3+URZ+0x34820], R0 ;  /* 0x03482000030085a7 */ /* 0x000e64000800007f */
[----:B-1----:R-:W-:Y:S05]  /*11b00*/  @!P0 BRA `(.L_x_6299) ;  /* 0xfffffffc00ec8947 */ /* 0x002fea000383ffff */
[----:B------:R-:W-:Y:S05]  /*11b10*/  BRA `(.L_x_6388) ;  /* 0xffffffd0004c7947 */ /* 0x000fea000383ffff */
.L_x_6306:
[----:B-1----:R-:W-:-:S04]  /*11b20*/  IMAD.U32 R3, RZ, RZ, UR38 ;  /* 0x00000026ff037e24 */ /* 0x002fc8000f8e00ff */
[----:B------:R1:W2:Y:S03]  /*11b30*/  SYNCS.PHASECHK.TRANS64.TRYWAIT P0, [R3+URZ+0x34848], R2 ;  /* 0x03484802030075a7 */ /* 0x0002a6000800017f */
[----:B--2---:R-:W-:Y:S05]  /*11b40*/  @!P0 NANOSLEEP.SYNCS 0x989680 ;  /* 0x009896800000895d */ /* 0x004fea0003900000 */
[----:B------:R-:W2:Y:S02]  /*11b50*/  @!P0 SYNCS.PHASECHK.TRANS64 P0, [R3+URZ+0x34848], R2 ;  /* 0x03484802030085a7 */ /* 0x000ea4000800007f */
[----:B--2---:R-:W-:Y:S05]  /*11b60*/  @!P0 BRA `(.L_x_6306) ;  /* 0xfffffffc00ec8947 */ /* 0x004fea000383ffff */
[----:B------:R-:W-:Y:S05]  /*11b70*/  BRA `(.L_x_6389) ;  /* 0xffffffd400307947 */ /* 0x000fea000383ffff */
.L_x_6312:
[----:B0-----:R-:W-:-:S04]  /*11b80*/  IMAD.U32 R3, RZ, RZ, UR38 ;  /* 0x00000026ff037e24 */ /* 0x001fc8000f8e00ff */
[----:B------:R0:W1:Y:S03]  /*11b90*/  SYNCS.PHASECHK.TRANS64.TRYWAIT P0, [R3+URZ+0x34860], R2 ;  /* 0x03486002030075a7 */ /* 0x000066000800017f */
[----:B-1----:R-:W-:Y:S05]  /*11ba0*/  @!P0 NANOSLEEP.SYNCS 0x989680 ;  /* 0x009896800000895d */ /* 0x002fea0003900000 */
[----:B------:R-:W1:Y:S02]  /*11bb0*/  @!P0 SYNCS.PHASECHK.TRANS64 P0, [R3+URZ+0x34860], R2 ;  /* 0x03486002030085a7 */ /* 0x000e64000800007f */
[----:B-1----:R-:W-:Y:S05]  /*11bc0*/  @!P0 BRA `(.L_x_6312) ;  /* 0xfffffffc00ec8947 */ /* 0x002fea000383ffff */
[----:B------:R-:W-:Y:S05]  /*11bd0*/  BRA `(.L_x_6390) ;  /* 0xffffffd400cc7947 */ /* 0x000fea000383ffff */
.L_x_6321:
[----:B-1----:R-:W-:-:S04]  /*11be0*/  IMAD.U32 R3, RZ, RZ, UR38 ;  /* 0x00000026ff037e24 */ /* 0x002fc8000f8e00ff */
[----:B------:R1:W2:Y:S03]  /*11bf0*/  SYNCS.PHASECHK.TRANS64.TRYWAIT P0, [R3+URZ+0x34840], R2 ;  /* 0x03484002030075a7 */ /* 0x0002a6000800017f */
[----:B--2---:R-:W-:Y:S05]  /*11c00*/  @!P0 NANOSLEEP.SYNCS 0x989680 ;  /* 0x009896800000895d */ /* 0x004fea0003900000 */
[----:B------:R-:W2:Y:S02]  /*11c10*/  @!P0 SYNCS.PHASECHK.TRANS64 P0, [R3+URZ+0x34840], R2 ;  /* 0x03484002030085a7 */ /* 0x000ea4000800007f */
[----:B--2---:R-:W-:Y:S05]  /*11c20*/  @!P0 BRA `(.L_x_6321) ;  /* 0xfffffffc00ec8947 */ /* 0x004fea000383ffff */
[----:B------:R-:W-:Y:S05]  /*11c30*/  BRA `(.L_x_6391) ;  /* 0xffffffd800f07947 */ /* 0x000fea000383ffff */
.L_x_6327:
[----:B0-----:R-:W-:-:S04]  /*11c40*/  IMAD.U32 R3, RZ, RZ, UR38 ;  /* 0x00000026ff037e24 */ /* 0x001fc8000f8e00ff */
[----:B------:R0:W1:Y:S03]  /*11c50*/  SYNCS.PHASECHK.TRANS64.TRYWAIT P0, [R3+URZ+0x34868], R2 ;  /* 0x03486802030075a7 */ /* 0x000066000800017f */
[----:B-1----:R-:W-:Y:S05]  /*11c60*/  @!P0 NANOSLEEP.SYNCS 0x989680 ;  /* 0x009896800000895d */ /* 0x002fea0003900000 */
[----:B------:R-:W1:Y:S02]  /*11c70*/  @!P0 SYNCS.PHASECHK.TRANS64 P0, [R3+URZ+0x34868], R2 ;  /* 0x03486802030085a7 */ /* 0x000e64000800007f */
[----:B-1----:R-:W-:Y:S05]  /*11c80*/  @!P0 BRA `(.L_x_6327) ;  /* 0xfffffffc00ec8947 */ /* 0x002fea000383ffff */
[----:B------:R-:W-:Y:S05]  /*11c90*/  BRA `(.L_x_6392) ;  /* 0xffffffdc00907947 */ /* 0x000fea000383ffff */
.L_x_6336:
[----:B-1----:R-:W-:-:S04]  /*11ca0*/  IMAD.U32 R3, RZ, RZ, UR38 ;  /* 0x00000026ff037e24 */ /* 0x002fc8000f8e00ff */
[----:B------:R1:W2:Y:S03]  /*11cb0*/  SYNCS.PHASECHK.TRANS64.TRYWAIT P0, [R3+URZ+0x34848], R2 ;  /* 0x03484802030075a7 */ /* 0x0002a6000800017f */
[----:B--2---:R-:W-:Y:S05]  /*11cc0*/  @!P0 NANOSLEEP.SYNCS 0x989680 ;  /* 0x009896800000895d */ /* 0x004fea0003900000 */
[----:B------:R-:W2:Y:S02]  /*11cd0*/  @!P0 SYNCS.PHASECHK.TRANS64 P0, [R3+URZ+0x34848], R2 ;  /* 0x03484802030085a7 */ /* 0x000ea4000800007f */
[----:B--2---:R-:W-:Y:S05]  /*11ce0*/  @!P0 BRA `(.L_x_6336) ;  /* 0xfffffffc00ec8947 */ /* 0x004fea000383ffff */
[----:B------:R-:W-:Y:S05]  /*11cf0*/  BRA `(.L_x_6393) ;  /* 0xffffffe000cc7947 */ /* 0x000fea000383ffff */
.L_x_6342:
[----:B0-----:R-:W-:-:S04]  /*11d00*/  IMAD.U32 R3, RZ, RZ, UR38 ;  /* 0x00000026ff037e24 */ /* 0x001fc8000f8e00ff */
[----:B------:R0:W1:Y:S03]  /*11d10*/  SYNCS.PHASECHK.TRANS64.TRYWAIT P0, [R3+URZ+0x34860], R2 ;  /* 0x03486002030075a7 */ /* 0x000066000800017f */
[----:B-1----:R-:W-:Y:S05]  /*11d20*/  @!P0 NANOSLEEP.SYNCS 0x989680 ;  /* 0x009896800000895d */ /* 0x002fea0003900000 */
[----:B------:R-:W1:Y:S02]  /*11d30*/  @!P0 SYNCS.PHASECHK.TRANS64 P0, [R3+URZ+0x34860], R2 ;  /* 0x03486002030085a7 */ /* 0x000e64000800007f */
[----:B-1----:R-:W-:Y:S05]  /*11d40*/  @!P0 BRA `(.L_x_6342) ;  /* 0xfffffffc00ec8947 */ /* 0x002fea000383ffff */
[----:B------:R-:W-:Y:S05]  /*11d50*/  BRA `(.L_x_6394) ;  /* 0xffffffe400687947 */ /* 0x000fea000383ffff */
.L_x_6350:
[----:B0-----:R0:W1:Y:S02]  /*11d60*/  SYNCS.PHASECHK.TRANS64.TRYWAIT P0, [R3+URZ+0x34860], R2 ;  /* 0x03486002030075a7 */ /* 0x001064000800017f */
[----:B-1----:R-:W-:Y:S05]  /*11d70*/  @!P0 NANOSLEEP.SYNCS 0x989680 ;  /* 0x009896800000895d */ /* 0x002fea0003900000 */
[----:B------:R-:W1:Y:S02]  /*11d80*/  @!P0 SYNCS.PHASECHK.TRANS64 P0, [R3+URZ+0x34860], R2 ;  /* 0x03486002030085a7 */ /* 0x000e64000800007f */
[----:B-1----:R-:W-:Y:S05]  /*11d90*/  @!P0 BRA `(.L_x_6350) ;  /* 0xfffffffc00f08947 */ /* 0x002fea000383ffff */
[----:B------:R-:W-:Y:S05]  /*11da0*/  BRA `(.L_x_6395) ;  /* 0xffffffe800347947 */ /* 0x000fea000383ffff */
.L_x_6355:
[----:B0-----:R0:W1:Y:S02]  /*11db0*/  SYNCS.PHASECHK.TRANS64.TRYWAIT P0, [R2+URZ+0x34820], R3 ;  /* 0x03482003020075a7 */ /* 0x001064000800017f */
[----:B-1----:R-:W-:Y:S05]  /*11dc0*/  @!P0 NANOSLEEP.SYNCS 0x989680 ;  /* 0x009896800000895d */ /* 0x002fea0003900000 */
[----:B------:R-:W1:Y:S02]  /*11dd0*/  @!P0 SYNCS.PHASECHK.TRANS64 P0, [R2+URZ+0x34820], R3 ;  /* 0x03482003020085a7 */ /* 0x000e64000800007f */
[----:B-1----:R-:W-:Y:S05]  /*11de0*/  @!P0 BRA `(.L_x_6355) ;  /* 0xfffffffc00f08947 */ /* 0x002fea000383ffff */
[----:B------:R-:W-:Y:S05]  /*11df0*/  BRA `(.L_x_6396) ;  /* 0xffffffec00047947 */ /* 0x000fea000383ffff */
.L_x_6356:
        /* <DEDUP_REMOVED lines=11> */
.L_x_6398:
[----:B------:R-:W-:Y:S05]  /*11eb0*/  BSYNC B0 ;  /* 0x0000000000007941 */ /* 0x000fea0003800000 */
.L_x_6397:
[----:B------:R-:W-:Y:S05]  /*11ec0*/  BRA `(.L_x_6399) ;  /* 0xffffffe800e87947 */ /* 0x000fea000383ffff */
.L_x_6357:
[----:B------:R-:W-:Y:S01]  /*11ed0*/  BSSY B0, `(.L_x_6400) ;  /* 0x0000006000007945 */ /* 0x000fe20003800000 */
[----:B------:R-:W-:-:S07]  /*11ee0*/  IMAD.MOV.U32 R15, RZ, RZ, -0x1 ;  /* 0xffffffffff0f7424 */ /* 0x000fce00078e00ff */
[----:B0-----:R-:W-:Y:S05]  /*11ef0*/  WARPSYNC.COLLECTIVE R15, `(.L_x_6401) ;  /* 0x000000000f0c7348 */ /* 0x001fea0003c00000 */
[----:B------:R-:W-:Y:S02]  /*11f00*/  ELECT P6, UR62, PT ;  /* 0x00000000003e782f */ /* 0x000fe400038c0000 */
[----:B------:R-:W-:Y:S01]  /*11f10*/  MOV R14, UR62 ;  /* 0x0000003e000e7c02 */ /* 0x000fe20008000f00 */
[----:B0-----:R-:W-:Y:S10]  /*11f20*/  ENDCOLLECTIVE ;  /* 0x000000000000791b */ /* 0x001ff40003800000 */
.L_x_6401:
[----:B------:R-:W-:Y:S05]  /*11f30*/  BSYNC B0 ;  /* 0x0000000000007941 */ /* 0x000fea0003800000 */
.L_x_6400:
[----:B------:R-:W-:Y:S05]  /*11f40*/  BRA `(.L_x_6402) ;  /* 0xffffffe800dc7947 */ /* 0x000fea000383ffff */
.L_x_6359:
[----:B0-----:R0:W1:Y:S02]  /*11f50*/  SYNCS.PHASECHK.TRANS64.TRYWAIT P0, [R7+URZ], R4 ;  /* 0x00000004070075a7 */ /* 0x001064000800017f */
[----:B-1----:R-:W-:Y:S05]  /*11f60*/  @!P0 NANOSLEEP.SYNCS 0x989680 ;  /* 0x009896800000895d */ /* 0x002fea0003900000 */
[----:B------:R-:W1:Y:S02]  /*11f70*/  @!P0 SYNCS.PHASECHK.TRANS64 P0, [R7+URZ], R4 ;  /* 0x00000004070085a7 */ /* 0x000e64000800007f */
[----:B-1----:R-:W-:Y:S05]  /*11f80*/  @!P0 BRA `(.L_x_6359) ;  /* 0xfffffffc00f08947 */ /* 0x002fea000383ffff */
[----:B------:R-:W-:Y:S05]  /*11f90*/  BRA `(.L_x_6403) ;  /* 0xffffffec00187947 */ /* 0x000fea000383ffff */
.L_x_6360:
[----:B-1----:R1:W2:Y:S02]  /*11fa0*/  SYNCS.PHASECHK.TRANS64.TRYWAIT P0, [R8+URZ], R5 ;  /* 0x00000005080075a7 */ /* 0x0022a4000800017f */
[----:B--2---:R-:W-:Y:S05]  /*11fb0*/  @!P0 NANOSLEEP.SYNCS 0x989680 ;  /* 0x009896800000895d */ /* 0x004fea0003900000 */
[----:B------:R-:W2:Y:S02]  /*11fc0*/  @!P0 SYNCS.PHASECHK.TRANS64 P0, [R8+URZ], R5 ;  /* 0x00000005080085a7 */ /* 0x000ea4000800007f */
[----:B--2---:R-:W-:Y:S05]  /*11fd0*/  @!P0 BRA `(.L_x_6360) ;  /* 0xfffffffc00f08947 */ /* 0x004fea000383ffff */
[----:B------:R-:W-:Y:S05]  /*11fe0*/  BRA `(.L_x_6404) ;  /* 0xffffffec000c7947 */ /* 0x000fea000383ffff */
.L_x_6362:
[----:B0-----:R0:W2:Y:S02]  /*11ff0*/  SYNCS.PHASECHK.TRANS64.TRYWAIT P0, [R7+URZ], R4 ;  /* 0x00000004070075a7 */ /* 0x0010a4000800017f */
[----:B--2---:R-:W-:Y:S05]  /*12000*/  @!P0 NANOSLEEP.SYNCS 0x989680 ;  /* 0x009896800000895d */ /* 0x004fea0003900000 */
[----:B------:R-:W2:Y:S02]  /*12010*/  @!P0 SYNCS.PHASECHK.TRANS64 P0, [R7+URZ], R4 ;  /* 0x00000004070085a7 */ /* 0x000ea4000800007f */
[----:B--2---:R-:W-:Y:S05]  /*12020*/  @!P0 BRA `(.L_x_6362) ;  /* 0xfffffffc00f08947 */ /* 0x004fea000383ffff */
[----:B------:R-:W-:Y:S05]  /*12030*/  BRA `(.L_x_6405) ;  /* 0xffffffec00107947 */ /* 0x000fea000383ffff */
.L_x_6406:
        /* <DEDUP_REMOVED lines=12> */
.L_x_14857:


//--------------------- .text._ZN7cutlass13device_kernelIN5flash11enable_sm90INS1_16FlashAttnFwdSm90INS1_25CollectiveMainloopFwdSm90ILi2EN4cute5tupleIJNS5_1CILi1EEES8_S8_EEENS6_IJNS7_ILi128EEENS7_ILi176EEESA_EEELi128ENS_10bfloat16_tEfNS_4arch4Sm90ELb0ELb0ELb0ELb1ELb0ELb0ELb0ELb1ELb1ELb1ELb1ELb0EEENS1_21CollectiveEpilogueFwdINS6_IJSA_SA_SB_EEES9_SD_SF_Li256ELb1ELb1ELb1ELb0EEENS1_36VarlenDynamicPersistentTileSchedulerILi128ELi176ELi256ELi128ELb1ELb1ELb1ELb0ELb1ELb1EEEEEEEEEvNT_6ParamsE --------------------------
	.section	.text._ZN7cutlass13device_kernelIN5flash11enable_sm90INS1_16FlashAttnFwdSm90INS1_25CollectiveMainloopFwdSm90ILi2EN4cute5tupleIJNS5_1CILi1EEES8_S8_EEENS6_IJNS7_ILi128EEENS7_ILi176EEESA_EEELi128ENS_10bfloat16_tEfNS_4arch4Sm90ELb0ELb0ELb0ELb1ELb0ELb0ELb0ELb1ELb1ELb1ELb1ELb0EEENS1_21CollectiveEpilogueFwdINS6_IJSA_SA_SB_EEES9_SD_SF_Li256ELb1ELb1ELb1ELb0EEENS1_36VarlenDynamicPersistentTileSchedulerILi128ELi176ELi256ELi128ELb1ELb1ELb1ELb0ELb1ELb1EEEEEEEEEvNT_6ParamsE,"ax",@progbits
	.align	128
.text._ZN7cutlass13device_kernelIN5flash11enable_sm90INS1_16FlashAttnFwdSm90INS1_25CollectiveMainloopFwdSm90ILi2EN4cute5tupleIJNS5_1CILi1EEES8_S8_EEENS6_IJNS7_ILi128EEENS7_ILi176EEESA_EEELi128ENS_10bfloat16_tEfNS_4arch4Sm90ELb0ELb0ELb0ELb1ELb0ELb0ELb0ELb1ELb1ELb1ELb1ELb0EEENS1_21CollectiveEpilogueFwdINS6_IJSA_SA_SB_EEES9_SD_SF_Li256ELb1ELb1ELb1ELb0EEENS1_36VarlenDynamicPersistentTileSchedulerILi128ELi176ELi256ELi128ELb1ELb1ELb1ELb0ELb1ELb1EEEEEEEEEvNT_6ParamsE:
        .type           _ZN7cutlass13device_kernelIN5flash11enable_sm90INS1_16FlashAttnFwdSm90INS1_25CollectiveMainloopFwdSm90ILi2EN4cute5tupleIJNS5_1CILi1EEES8_S8_EEENS6_IJNS7_ILi128EEENS7_ILi176EEESA_EEELi128ENS_10bfloat16_tEfNS_4arch4Sm90ELb0ELb0ELb0ELb1ELb0ELb0ELb0ELb1ELb1ELb1ELb1ELb0EEENS1_21CollectiveEpilogueFwdINS6_IJSA_SA_SB_EEES9_SD_SF_Li256ELb1ELb1ELb1ELb0EEENS1_36VarlenDynamicPersistentTileSchedulerILi128ELi176ELi256ELi128ELb1ELb1ELb1ELb0ELb1ELb1EEEEEEEEEvNT_6ParamsE,@function
        .size           _ZN7cutlass13device_kernelIN5flash11enable_sm90INS1_16FlashAttnFwdSm90INS1_25CollectiveMainloopFwdSm90ILi2EN4cute5tupleIJNS5_1CILi1EEES8_S8_EEENS6_IJNS7_ILi128EEENS7_ILi176EEESA_EEELi128ENS_10bfloat16_tEfNS_4arch4Sm90ELb0ELb0ELb0ELb1ELb0ELb0ELb0ELb1ELb1ELb1ELb1ELb0EEENS1_21CollectiveEpilogueFwdINS6_IJSA_SA_SB_EEES9_SD_SF_Li256ELb1ELb1ELb1ELb0EEENS1_36VarlenDynamicPersistentTileSchedulerILi128ELi176ELi256ELi128ELb1ELb1ELb1ELb0ELb1ELb1EEEEEEEEEvNT_6ParamsE,(.L_x_14858 - _ZN7cutlass13device_kernelIN5flash11enable_sm90INS1_16FlashAttnFwdSm90INS1_25CollectiveMainloopFwdSm90ILi2EN4cute5tupleIJNS5_1CILi1EEES8_S8_EEENS6_IJNS7_ILi128EEENS7_ILi176EEESA_EEELi128ENS_10bfloat16_tEfNS_4arch4Sm90ELb0ELb0ELb0ELb1ELb0ELb0ELb0ELb1ELb1ELb1ELb1ELb0EEENS1_21CollectiveEpilogueFwdINS6_IJSA_SA_SB_EEES9_SD_SF_Li256ELb1ELb1ELb1ELb0EEENS1_36VarlenDynamicPersistentTileSchedulerILi128ELi176ELi256ELi128ELb1ELb1ELb1ELb0ELb1ELb1EEEEEEEEEvNT_6ParamsE)
        .other          _ZN7cutlass13device_kernelIN5flash11enable_sm90INS1_16FlashAttnFwdSm90INS1_25CollectiveMainloopFwdSm90ILi2EN4cute5tupleIJNS5_1CILi1EEES8_S8_EEENS6_IJNS7_ILi128EEENS7_ILi176EEESA_EEELi128ENS_10bfloat16_tEfNS_4arch4Sm90ELb0ELb0ELb0ELb1ELb0ELb0ELb0ELb1ELb1ELb1ELb1ELb0EEENS1_21CollectiveEpilogueFwdINS6_IJSA_SA_SB_EEES9_SD_SF_Li256ELb1ELb1ELb1ELb0EEENS1_36VarlenDynamicPersistentTileSchedulerILi128ELi176ELi256ELi128ELb1ELb1ELb1ELb0ELb1ELb1EEEEEEEEEvNT_6ParamsE,@"STO_CUDA_ENTRY STV_DEFAULT"
_ZN7cutlass13device_kernelIN5flash11enable_sm90INS1_16FlashAttnFwdSm90INS1_25CollectiveMainloopFwdSm90ILi2EN4cute5tupleIJNS5_1CILi1EEES8_S8_EEENS6_IJNS7_ILi128EEENS7_ILi176EEESA_EEELi128ENS_10bfloat16_tEfNS_4arch4Sm90ELb0ELb0ELb0ELb1ELb0ELb0ELb0ELb1ELb1ELb1ELb1ELb0EEENS1_21CollectiveEpilogueFwdINS6_IJSA_SA_SB_EEES9_SD_SF_Li256ELb1ELb1ELb1ELb0EEENS1_36VarlenDynamicPersistentTileSchedulerILi128ELi176ELi256ELi128ELb1ELb1ELb1ELb0ELb1ELb1EEEEEEEEEvNT_6ParamsE:
        /* <DEDUP_REMOVED lines=18> */
.L_x_6408:
[----:B------:R-:W-:Y:S05]  /*0120*/  BSYNC B0 ;  /* 0x0000000000007941 */ /* 0x000fea0003800000 */
.L_x_6407:
        /* <DEDUP_REMOVED lines=41> */
.L_x_6409:
        /* <DEDUP_REMOVED lines=22> */
.L_x_6410:
        /* <DEDUP_REMOVED lines=18> */
.L_x_6411:
        /* <DEDUP_REMOVED lines=22> */
.L_x_6412:
        /* <DEDUP_REMOVED lines=22> */
.L_x_6413:
        /* <DEDUP_REMOVED lines=8> */
.L_x_6415:
[----:B------:R-:W-:-:S08]  /*0980*/  NOP ;  /* 0x0000000000007918 */ /* 0x000fd00000000000 */
[----:B------:R-:W1:Y:S02]  /*0990*/  USETMAXREG.TRY_ALLOC.CTAPOOL UP0, 0xf0 ;  /* 0x000000f0000079c8 */ /* 0x000e640008000600 */
[----:B-1----:R-:W-:-:S13]  /*09a0*/  PLOP3.LUT P0, PT, PT, PT, UP0, 0x80, 0x0 ;  /* 0x000000000000781c */ /* 0x002fda0003f0f008 */
[----:B------:R-:W-:Y:S05]  /*09b0*/  @!P0 BRA `(.L_x_6415) ;  /* 0xfffffffc00f08947 */ /* 0x000fea000383ffff */
[----:B0-----:R-:W0:Y:S01]  /*09c0*/  S2R R2, SR_TID.X ;  /* 0x0000000000027919 */ /* 0x001e220000002100 */
[----:B------:R-:W1:Y:S01]  /*09d0*/  S2UR UR5, SR_CgaCtaId ;  /* 0x00000000000579c3 */ /* 0x000e620000008800 */
[----:B------:R-:W-:-:S07]  /*09e0*/  UMOV UR4, 0x400 ;  /* 0x0000040000047882 */ /* 0x000fce0000000000 */
[----:B------:R-:W-:Y:S06]  /*09f0*/  BAR.ARV 0x8, 0x180 ;  /* 0x0206000000007b1d */ /* 0x000fec0000002000 */
[----:B-1----:R-:W-:Y:S01]  /*0a00*/  ULEA UR4, UR5, UR4, 0x18 ;  /* 0x0000000405047291 */ /* 0x002fe2000f8ec03f */
[----:B0-----:R-:W-:-:S04]  /*0a10*/  LOP3.LUT R0, R2, 0xffffff80, RZ, 0xc0, !PT ;  /* 0xffffff8002007812 */ /* 0x001fc800078ec0ff */
[----:B------:R-:W-:-:S13]  /*0a20*/  ISETP.NE.AND P0, PT, R0, 0x80, PT ;  /* 0x000000800000780c */ /* 0x000fda0003f05270 */
[----:B------:R-:W-:Y:S08]  /*0a30*/  @!P0 BAR.ARV 0x9, 0x100 ;  /* 0x0244000000008b1d */ /* 0x000ff00000002000 */
[----:B------:R-:W-:Y:S06]  /*0a40*/  BAR.SYNC.DEFER_BLOCKING 0x5, 0x180 ;  /* 0x0146000000007b1d */ /* 0x000fec0000010000 */
[----:B------:R-:W0:Y:S01]  /*0a50*/  LDS.128 R12, [UR4+0x348d0] ;  /* 0x0348d004ff0c7984 */ /* 0x000e220008000c00 */
[----:B------:R-:W-:Y:S01]  /*0a60*/  ULDC UR4, c[0x0][0xc3c] ;  /* 0x00030f0000047ab9 */ /* 0x000fe20000000800 */
[----:B------:R-:W-:Y:S06]  /*0a70*/  BAR.ARV 0x4, 0x180 ;  /* 0x0106000000007b1d */ /* 0x000fec0000002000 */
[----:B0-----:R-:W-:-:S13]  /*0a80*/  ISETP.GE.AND P0, PT, R15, UR4, PT ;  /* 0x000000040f007c0c */ /* 0x001fda000bf06270 */
[----:B------:R-:W-:Y:S05]  /*0a90*/  @P0 EXIT ;  /* 0x000000000000094d */ /* 0x000fea0003800000 */
[----:B------:R-:W2:Y:S01]  /*0aa0*/  LDL R3, [R1+0x6c] ;  /* 0x00006c0001037983 */ /* 0x000ea20000100800 */
[----:B------:R-:W-:Y:S01]  /*0ab0*/  VIADD R16, R2, 0xffffff80 ;  /* 0xffffff8002107836 */ /* 0x000fe20000000000 */
[----:B------:R-:W-:Y:S02]  /*0ac0*/  R2UR UR6, R13 ;  /* 0x000000000d0672ca */ /* 0x000fe400000e0000 */
[----:B------:R-:W-:Y:S02]  /*0ad0*/  R2UR UR5, R14 ;  /* 0x000000000e0572ca */ /* 0x000fe400000e0000 */
[----:B------:R-:W-:-:S04]  /*0ae0*/  SHF.R.S32.HI R0, RZ, 0x1f, R16 ;  /* 0x0000001fff007819 */ /* 0x000fc80000011410 */
[CC--:B------:R-:W-:Y:S02]  /*0af0*/  LEA.HI R2, R0.reuse, R16.reuse, RZ, 0x7 ;  /* 0x0000001000027211 */ /* 0x0c0fe400078f38ff */
[CC--:B------:R-:W-:Y:S02]  /*0b00*/  LEA.HI R4, R0.reuse, R16.reuse, RZ, 0x5 ;  /* 0x0000001000047211 */ /* 0x0c0fe400078f28ff */
[----:B------:R-:W-:Y:S02]  /*0b10*/  LEA.HI R11, R0, R16, RZ, 0x2 ;  /* 0x00000010000b7211 */ /* 0x000fe400078f10ff */
[----:B------:R-:W-:Y:S01]  /*0b20*/  SHF.R.S32.HI R17, RZ, 0x7, R2 ;  /* 0x00000007ff117819 */ /* 0x000fe20000011402 */
[----:B------:R-:W-:Y:S01]  /*0b30*/  IMAD.SHL.U32 R5, R4, 0x20, RZ ;  /* 0x0000002004057824 */ /* 0x000fe200078e00ff */
[----:B------:R-:W-:-:S04]  /*0b40*/  LOP3.LUT R11, R11, 0xfffffffc, RZ, 0xc0, !PT ;  /* 0xfffffffc0b0b7812 */ /* 0x000fc800078ec0ff */
[----:B------:R-:W-:Y:S01]  /*0b50*/  LOP3.LUT R5, R5, 0xfffffc00, RZ, 0xc0, !PT ;  /* 0xfffffc0005057812 */ /* 0x000fe200078ec0ff */
[----:B------:R-:W-:Y:S01]  /*0b60*/  IMAD.IADD R11, R16, 0x1, -R11 ;  /* 0x00000001100b7824 */ /* 0x000fe200078e0a0b */
[----:B--2---:R-:W-:Y:S02]  /*0b70*/  R2UR UR4, R3 ;  /* 0x00000000030472ca */ /* 0x004fe400000e0000 */
[C---:B------:R-:W-:Y:S02]  /*0b80*/  LOP3.LUT R3, R2.reuse, 0xffffff80, RZ, 0xc0, !PT ;  /* 0xffffff8002037812 */ /* 0x040fe400078ec0ff */
[----:B------:R-:W-:-:S03]  /*0b90*/  LEA.HI R2, R2, R17, RZ, 0x1 ;  /* 0x0000001102027211 */ /* 0x000fc600078f08ff */
[----:B------:R-:W-:Y:S01]  /*0ba0*/  IMAD.IADD R12, R16, 0x1, -R3 ;  /* 0x00000001100c7824 */ /* 0x000fe200078e0a03 */
[CC--:B------:R-:W-:Y:S02]  /*0bb0*/  LEA.HI R3, R0.reuse, R16.reuse, RZ, 0x4 ;  /* 0x0000001000037211 */ /* 0x0c0fe400078f20ff */
[----:B------:R-:W-:Y:S02]  /*0bc0*/  LEA.HI R0, R0, R16, RZ, 0x3 ;  /* 0x0000001000007211 */ /* 0x000fe400078f18ff */
[----:B------:R-:W-:Y:S01]  /*0bd0*/  SHF.R.S32.HI R7, RZ, 0x1f, R12 ;  /* 0x0000001fff077819 */ /* 0x000fe2000001140c */
[----:B------:R-:W-:Y:S01]  /*0be0*/  ULOP3.LUT UR4, UR4, 0x1, URZ, 0xfc, !UPT ;  /* 0x0000000104047892 */ /* 0x000fe2000f8efc3f */
[----:B------:R-:W-:Y:S02]  /*0bf0*/  LOP3.LUT R4, R3, 0x3fffff0, RZ, 0xc0, !PT ;  /* 0x03fffff003047812 */ /* 0x000fe400078ec0ff */
[----:B------:R-:W-:Y:S02]  /*0c00*/  LEA.HI R8, R7, R12, RZ, 0x2 ;  /* 0x0000000c07087211 */ /* 0x000fe400078f10ff */
[----:B------:R-:W-:Y:S01]  /*0c10*/  LOP3.LUT R23, R0, 0xfffffff8, RZ, 0xc0, !PT ;  /* 0xfffffff800177812 */ /* 0x000fe200078ec0ff */
[----:B------:R-:W-:Y:S01]  /*0c20*/  IMAD.IADD R4, R16, 0x1, -R4 ;  /* 0x0000000110047824 */ /* 0x000fe200078e0a04 */
[----:B------:R-:W-:-:S02]  /*0c30*/  SHF.R.S32.HI R9, RZ, 0x2, R8 ;  /* 0x00000002ff097819 */ /* 0x000fc40000011408 */
[----:B------:R-:W-:Y:S01]  /*0c40*/  SHF.R.S32.HI R6, RZ, 0x1f, R8 ;  /* 0x0000001fff067819 */ /* 0x000fe20000011408 */
[----:B------:R-:W-:Y:S01]  /*0c50*/  IMAD R4, R4, 0x40, R5 ;  /* 0x0000004004047824 */ /* 0x000fe200078e0205 */
[----:B------:R-:W-:Y:S01]  /*0c60*/  LOP3.LUT R8, R8, 0x7ffffffc, RZ, 0xc0, !PT ;  /* 0x7ffffffc08087812 */ /* 0x000fe200078ec0ff */
[----:B------:R-:W-:Y:S01]  /*0c70*/  IMAD.IADD R23, R16, 0x1, -R23 ;  /* 0x0000000110177824 */ /* 0x000fe200078e0a17 */
[----:B------:R-:W-:Y:S01]  /*0c80*/  LEA.HI R6, R6, R9, RZ, 0x3 ;  /* 0x0000000906067211 */ /* 0x000fe200078f18ff */
[----:B------:R-:W-:Y:S01]  /*0c90*/  IMAD.MOV.U32 R16, RZ, RZ, RZ ;  /* 0x000000ffff107224 */ /* 0x000fe200078e00ff */
[----:B------:R-:W-:Y:S01]  /*0ca0*/  LOP3.LUT R2, R2, 0x3fffffe, RZ, 0xc0, !PT ;  /* 0x03fffffe02027812 */ /* 0x000fe200078ec0ff */
[----:B------:R-:W-:Y:S01]  /*0cb0*/  IMAD.IADD R8, R12, 0x1, -R8 ;  /* 0x000000010c087824 */ /* 0x000fe200078e0a08 */
[----:B------:R-:W-:Y:S02]  /*0cc0*/  LOP3.LUT R10, R6, 0xfffffff8, RZ, 0xc0, !PT ;  /* 0xfffffff8060a7812 */ /* 0x000fe400078ec0ff */
[----:B------:R-:W-:Y:S01]  /*0cd0*/  SHF.R.S32.HI R6, RZ, 0x4, R3 ;  /* 0x00000004ff067819 */ /* 0x000fe20000011403 */
[----:B------:R-:W-:Y:S01]  /*0ce0*/  IMAD.IADD R2, R17, 0x1, -R2 ;  /* 0x0000000111027824 */ /* 0x000fe200078e0a02 */
[----:B------:R-:W-:Y:S01]  /*0cf0*/  LEA.HI R7, R7, R12, RZ, 0x5 ;  /* 0x0000000c07077211 */ /* 0x000fe200078f28ff */
[----:B------:R-:W-:Y:S01]  /*0d00*/  IMAD.SHL.U32 R17, R23, 0x8, RZ ;  /* 0x0000000817117824 */ /* 0x000fe200078e00ff */
[----:B------:R-:W-:Y:S01]  /*0d10*/  LEA.HI R3, R3, R6, RZ, 0x1 ;  /* 0x0000000603037211 */ /* 0x000fe200078f08ff */
[----:B------:R-:W-:Y:S01]  /*0d20*/  IMAD.IADD R10, R9, 0x1, -R10 ;  /* 0x00000001090a7824 */ /* 0x000fe200078e0a0a */
[----:B------:R-:W-:Y:S01]  /*0d30*/  SHF.R.S32.HI R7, RZ, 0x5, R7 ;  /* 0x00000005ff077819 */ /* 0x000fe20000011407 */
[----:B------:R-:W-:Y:S01]  /*0d40*/  VIADD R22, R17, 0x40 ;  /* 0x0000004011167836 */ /* 0x000fe20000000000 */
[----:B------:R-:W-:-:S02]  /*0d50*/  LOP3.LUT R3, R3, 0x1ffffffe, RZ, 0xc0, !PT ;  /* 0x1ffffffe03037812 */ /* 0x000fc400078ec0ff */
[----:B------:R-:W-:Y:S01]  /*0d60*/  LEA.HI R5, R11, R11, RZ, 0x1 ;  /* 0x0000000b0b057211 */ /* 0x000fe200078f08ff */
[----:B------:R-:W-:Y:S02]  /*0d70*/  IMAD R7, R7, 0x10, R10 ;  /* 0x0000001007077824 */ /* 0x000fe400078e020a */
[----:B------:R-:W-:Y:S01]  /*0d80*/  IMAD.IADD R3, R6, 0x1, -R3 ;  /* 0x0000000106037824 */ /* 0x000fe200078e0a03 */
[----:B------:R-:W-:Y:S01]  /*0d90*/  LOP3.LUT R6, R5, 0x1ffffffe, RZ, 0xc0, !PT ;  /* 0x1ffffffe05067812 */ /* 0x000fe200078ec0ff */
[----:B------:R-:W-:Y:S02]  /*0da0*/  IMAD R5, R2, 0x40, R7 ;  /* 0x0000004002057824 */ /* 0x000fe400078e0207 */
[----:B------:R-:W-:Y:S01]  /*0db0*/  IMAD R3, R3, 0x8, R4 ;  /* 0x0000000803037824 */ /* 0x000fe200078e0204 */
[----:B------:R-:W-:Y:S01]  /*0dc0*/  SHF.R.S32.HI R4, RZ, 0x1f, R17 ;  /* 0x0000001fff047819 */ /* 0x000fe20000011411 */
[----:B------:R-:W-:Y:S02]  /*0dd0*/  IMAD.IADD R6, R11, 0x1, -R6 ;  /* 0x000000010b067824 */ /* 0x000fe400078e0a06 */
[----:B------:R-:W-:Y:S01]  /*0de0*/  IMAD.U32 R2, RZ, RZ, UR4 ;  /* 0x00000004ff027e24 */ /* 0x000fe2000f8e00ff */
[----:B------:R0:W-:Y:S01]  /*0df0*/  STL [R1+0x64], R3 ;  /* 0x0000640301007387 */ /* 0x0001e20000100800 */
[----:B------:R-:W-:-:S03]  /*0e00*/  IMAD.MOV.U32 R7, RZ, RZ, R15 ;  /* 0x000000ffff077224 */ /* 0x000fc600078e000f */
[----:B------:R-:W-:Y:S04]  /*0e10*/  STL [R1+0x5c], R5 ;  /* 0x00005c0501007387 */ /* 0x000fe80000100800 */
[----:B------:R-:W-:Y:S01]  /*0e20*/  STL [R1+0x10], RZ ;  /* 0x000010ff01007387 */ /* 0x000fe20000100800 */
[----:B0-----:R-:W-:Y:S01]  /*0e30*/  IMAD.SHL.U32 R3, R8, 0x2, RZ ;  /* 0x0000000208037824 */ /* 0x001fe200078e00ff */
[----:B------:R-:W-:Y:S02]  /*0e40*/  SHF.R.S32.HI R8, RZ, 0x3, R0 ;  /* 0x00000003ff087819 */ /* 0x000fe40000011400 */
[----:B------:R-:W-:Y:S01]  /*0e50*/  STL [R1+0x68], R2 ;  /* 0x0000680201007387 */ /* 0x000fe20000100800 */
[----:B------:R-:W-:Y:S01]  /*0e60*/  SHF.R.S32.HI R0, RZ, 0x1f, R22 ;  /* 0x0000001fff007819 */ /* 0x000fe20000011416 */
[----:B------:R-:W-:-:S02]  /*0e70*/  VIADD R237, R3, 0x8 ;  /* 0x0000000803ed7836 */ /* 0x000fc40000000000 */
        /* <DEDUP_REMOVED lines=12> */
[----:B------:R-:W-:Y:S01]  /*0f40*/  IMAD R0, R6, 0x8, R5 ;  /* 0x0000000806007824 */ /* 0x000fe200078e0205 */
[----:B------:R-:W-:Y:S01]  /*0f50*/  SHF.R.S32.HI R4, RZ, 0x1f, R236 ;  /* 0x0000001fff047819 */ /* 0x000fe200000114ec */
[----:B------:R-:W-:-:S02]  /*0f60*/  VIADD R233, R3, 0x28 ;  /* 0x0000002803e97836 */ /* 0x000fc40000000000 */
[C---:B------:R-:W-:Y:S01]  /*0f70*/  VIADD R232, R3.reuse, 0x30 ;  /* 0x0000003003e87836 */ /* 0x040fe20000000000 */
[----:B------:R1:W-:Y:S01]  /*0f80*/  STL [R1+0x60], R0 ;  /* 0x0000600001007387 */ /* 0x0003e20000100800 */
[C---:B------:R-:W-:Y:S01]  /*0f90*/  VIADD R230, R3.reuse, 0x40 ;  /* 0x0000004003e67836 */ /* 0x040fe20000000000 */
[----:B------:R-:W-:Y:S01]  /*0fa0*/  SHF.R.S32.HI R4, RZ, 0x1f, R233 ;  /* 0x0000001fff047819 */ /* 0x000fe200000114e9 */
[C---:B------:R-:W-:Y:S02]  /*0fb0*/  VIADD R229, R3.reuse, 0x48 ;  /* 0x0000004803e57836 */ /* 0x040fe40000000000 */
[C---:B------:R-:W-:Y:S01]  /*0fc0*/  VIADD R227, R3.reuse, 0x58 ;  /* 0x0000005803e37836 */ /* 0x040fe20000000000 */
[----:B------:R-:W-:Y:S01]  /*0fd0*/  SHF.R.S32.HI R4, RZ, 0x1f, R230 ;  /* 0x0000001fff047819 */ /* 0x000fe200000114e6 */
[C---:B------:R-:W-:Y:S02]  /*0fe0*/  VIADD R226, R3.reuse, 0x60 ;  /* 0x0000006003e27836 */ /* 0x040fe40000000000 */
[C---:B------:R-:W-:Y:S01]  /*0ff0*/  VIADD R224, R3.reuse, 0x70 ;  /* 0x0000007003e07836 */ /* 0x040fe20000000000 */
[----:B------:R-:W-:Y:S01]  /*1000*/  SHF.R.S32.HI R4, RZ, 0x1f, R227 ;  /* 0x0000001fff047819 */ /* 0x000fe200000114e3 */
[----:B------:R-:W-:Y:S01]  /*1010*/  VIADD R223, R3, 0x78 ;  /* 0x0000007803df7836 */ /* 0x000fe20000000000 */
[----:B0-----:R-:W-:Y:S01]  /*1020*/  SHF.R.S32.HI R3, RZ, 0x1f, R235 ;  /* 0x0000001fff037819 */ /* 0x001fe200000114eb */
[----:B------:R-:W-:Y:S01]  /*1030*/  IMAD.MOV.U32 R2, RZ, RZ, RZ ;  /* 0x000000ffff027224 */ /* 0x000fe200078e00ff */
[----:B------:R-:W-:-:S02]  /*1040*/  SHF.R.S32.HI R3, RZ, 0x1f, R232 ;  /* 0x0000001fff037819 */ /* 0x000fc400000114e8 */
[----:B------:R-:W-:Y:S02]  /*1050*/  SHF.R.S32.HI R3, RZ, 0x1f, R229 ;  /* 0x0000001fff037819 */ /* 0x000fe400000114e5 */
[----:B------:R-:W-:Y:S02]  /*1060*/  SHF.R.S32.HI R3, RZ, 0x1f, R226 ;  /* 0x0000001fff037819 */ /* 0x000fe400000114e2 */
[----:B------:R-:W-:Y:S02]  /*1070*/  SHF.R.S32.HI R4, RZ, 0x1f, R224 ;  /* 0x0000001fff047819 */ /* 0x000fe400000114e0 */
[----:B-1----:R-:W-:-:S07]  /*1080*/  SHF.R.S32.HI R3, RZ, 0x1f, R223 ;  /* 0x0000001fff037819 */ /* 0x002fce00000114df */
.L_x_6462:
[----:B0123--:R-:W0:Y:S01]  /*1090*/  LDC.64 R4, c[0x0][0xc88] ;  /* 0x00032200ff047b82 */ /* 0x00fe220000000a00 */
[----:B------:R-:W-:Y:S01]  /*10a0*/  ULDC.64 UR12, c[0x0][0x208] ;  /* 0x00008200000c7ab9 */ /* 0x000fe20000000a00 */
[----:B------:R-:W-:Y:S01]  /*10b0*/  ULDC.64 UR8, c[0x0][0xa28] ;  /* 0x00028a0000087ab9 */ /* 0x000fe20000000a00 */
[----:B------:R-:W-:Y:S01]  /*10c0*/  ULDC.64 UR10, c[0x0][0xa20] ;  /* 0x00028800000a7ab9 */ /* 0x000fe20000000a00 */
[----:B0-----:R-:W-:-:S06]  /*10d0*/  IMAD.WIDE R4, R7, 0x4, R4 ;  /* 0x0000000407047825 */ /* 0x001fcc00078e0204 */
        /* <DEDUP_REMOVED lines=14> */
[----:B------:R-:W-:Y:S01]  /*11c0*/  IMAD.U32 R4, RZ, RZ, UR8 ;  /* 0x00000008ff047e24 */ /* 0x000fe2000f8e00ff */
[----:B------:R-:W-:Y:S02]  /*11d0*/  STL [R1+0xc], R0 ;  /* 0x00000c0001007387 */ /* 0x000fe40000100800 */
[----:B------:R-:W-:Y:S01]  /*11e0*/  @UP1 ULEA.HI.X UR11, UR4, UR11, UR7, 0x2, UP0 ;  /* 0x0000000b040b1291 */ /* 0x000fe200080f1407 */
[----:B------:R-:W-:Y:S01]  /*11f0*/  IMAD.U32 R5, RZ, RZ, UR9 ;  /* 0x00000009ff057e24 */ /* 0x000fe2000f8e00ff */
[----:B------:R0:W-:Y:S01]  /*1200*/  STL [R1+0x14], R3 ;  /* 0x0000140301007387 */ /* 0x0001e20000100800 */
[----:B------:R-:W-:Y:S01]  /*1210*/  IMAD.U32 R6, RZ, RZ, UR10 ;  /* 0x0000000aff067e24 */ /* 0x000fe2000f8e00ff */
[----:B------:R-:W-:Y:S01]  /*1220*/  ULDC.64 UR8, c[0x0][0x418] ;  /* 0x0001060000087ab9 */ /* 0x000fe20000000a00 */
[----:B------:R-:W-:Y:S01]  /*1230*/  ULDC UR4, c[0x0][0x424] ;  /* 0x0001090000047ab9 */ /* 0x000fe20000000800 */
[----:B------:R-:W-:Y:S01]  /*1240*/  IMAD.U32 R7, RZ, RZ, UR11 ;  /* 0x0000000bff077e24 */ /* 0x000fe2000f8e00ff */
[----:B------:R-:W2:Y:S01]  /*1250*/  @P0 LDG.E R4, desc[UR12][R4.64] ;  /* 0x0000000c04040981 */ /* 0x000ea2000c1e1900 */
[----:B------:R-:W-:-:S03]  /*1260*/  ULDC UR7, c[0x0][0x2f0] ;  /* 0x0000bc0000077ab9 */ /* 0x000fc60000000800 */
[----:B------:R-:W3:Y:S01]  /*1270*/  @P1 LDG.E R6, desc[UR12][R6.64] ;  /* 0x0000000c06061981 */ /* 0x000ee2000c1e1900 */
[----:B0-----:R-:W-:Y:S01]  /*1280*/  IMAD.U32 R3, RZ, RZ, UR6 ;  /* 0x00000006ff037e24 */ /* 0x001fe2000f8e00ff */
[----:B------:R-:W-:Y:S02]  /*1290*/  UISETP.NE.U32.AND UP0, UPT, UR8, URZ, UPT ;  /* 0x0000003f0800728c */ /* 0x000fe4000bf05070 */
[----:B------:R-:W-:Y:S02]  /*12a0*/  ULOP3.LUT UR6, UR5, 0xffff, URZ, 0xc0, !UPT ;  /* 0x0000ffff05067892 */ /* 0x000fe4000f8ec03f */
[----:B------:R0:W-:Y:S01]  /*12b0*/  STL [R1], R3 ;  /* 0x0000000301007387 */ /* 0x0001e20000100800 */
[----:B------:R-:W-:Y:S01]  /*12c0*/  UISETP.NE.AND.EX UP0, UPT, UR9, URZ, UPT, UP0 ;  /* 0x0000003f0900728c */ /* 0x000fe2000bf05300 */
[----:B------:R-:W-:Y:S02]  /*12d0*/  UMOV UR48, URZ ;  /* 0x0000003f00307c82 */ /* 0x000fe40008000000 */
[----:B------:R-:W-:Y:S01]  /*12e0*/  IMAD.U32 R222, RZ, RZ, UR6 ;  /* 0x00000006ffde7e24 */ /* 0x000fe2000f8e00ff */
[----:B------:R-:W-:-:S02]  /*12f0*/  USEL UR4, UR4, 0x1, UP0 ;  /* 0x0000000104047887 */ /* 0x000fc40008000000 */
[----:B------:R-:W-:Y:S02]  /*1300*/  ULOP3.LUT UR6, UR5, 0xff0000, URZ, 0xc0, !UPT ;  /* 0x00ff000005067892 */ /* 0x000fe4000f8ec03f */
[----:B------:R-:W-:Y:S02]  /*1310*/  UIMAD UR4, UR4, UR7, URZ ;  /* 0x00000007040472a4 */ /* 0x000fe4000f8e023f */
[----:B------:R-:W-:Y:S01]  /*1320*/  ULOP3.LUT UR7, UR5, 0xff000000, URZ, 0xc0, !UPT ;  /* 0xff00000005077892 */ /* 0x000fe2000f8ec03f */
[----:B--2---:R-:W-:-:S04]  /*1330*/  @P0 R2UR UR48, R4 ;  /* 0x00000000043002ca */ /* 0x004fc800000e0000 */
        /* <DEDUP_REMOVED lines=17> */
.L_x_6416:
        /* <DEDUP_REMOVED lines=52> */
.L_x_6417:
[----:B------:R-:W-:Y:S01]  /*1790*/  R2UR UR5, R221 ;  /* 0x00000000dd0572ca */ /* 0x000fe200000e0000 */
[----:B------:R-:W-:Y:S01]  /*17a0*/  IMAD.U32 R0, RZ, RZ, UR9 ;  /* 0x00000009ff007e24 */ /* 0x000fe2000f8e00ff */
[----:B------:R-:W-:Y:S01]  /*17b0*/  PLOP3.LUT P0, PT, PT, PT, PT, 0x80, 0x0 ;  /* 0x000000000000781c */ /* 0x000fe20003f0f070 */
[----:B------:R-:W-:Y:S01]  /*17c0*/  IMAD.U32 R3, RZ, RZ, UR4 ;  /* 0x00000004ff037e24 */ /* 0x000fe2000f8e00ff */
        /* <DEDUP_REMOVED lines=9> */
[----:B------:R-:W-:Y:S01]  /*1860*/  UIMAD UR5, UR5, UR4, URZ ;  /* 0x00000004050572a4 */ /* 0x000fe2000f8e023f */
[----:B------:R-:W-:-:S02]  /*1870*/  CS2R R68, SRZ ;  /* 0x0000000000447805 */ /* 0x000fc4000001ff00 */
[----:B------:R-:W-:Y:S02]  /*1880*/  CS2R R66, SRZ ;  /* 0x0000000000427805 */ /* 0x000fe4000001ff00 */
[----:B------:R-:W-:Y:S02]  /*1890*/  CS2R R64, SRZ ;  /* 0x0000000000407805 */ /* 0x000fe4000001ff00 */
[----:B------:R-:W-:Y:S02]  /*18a0*/  CS2R R62, SRZ ;  /* 0x00000000003e7805 */ /* 0x000fe4000001ff00 */
[----:B------:R-:W-:Y:S02]  /*18b0*/  CS2R R60, SRZ ;  /* 0x00000000003c7805 */ /* 0x000fe4000001ff00 */
[----:B------:R-:W-:Y:S01]  /*18c0*/  VIADDMNMX R3, R3, UR5, R0, PT ;  /* 0x0000000503037c46 */ /* 0x000fe2000b800100 */
[----:B------:R-:W-:Y:S01]  /*18d0*/  IMAD.U32 R18, RZ, RZ, UR5 ;  /* 0x00000005ff127e24 */ /* 0x000fe2000f8e00ff */
[----:B------:R-:W-:Y:S01]  /*18e0*/  CS2R R58, SRZ ;  /* 0x00000000003a7805 */ /* 0x000fe2000001ff00 */
[----:B------:R-:W-:Y:S01]  /*18f0*/  IMAD.MOV.U32 R0, RZ, RZ, RZ ;  /* 0x000000ffff007224 */ /* 0x000fe200078e00ff */
[----:B------:R-:W-:Y:S01]  /*1900*/  R2UR UR49, R3 ;  /* 0x00000000033172ca */ /* 0x000fe200000e0000 */
        /* <DEDUP_REMOVED lines=19> */
[----:B------:R-:W-:-:S11]  /*1a40*/  CS2R R20, SRZ ;  /* 0x0000000000147805 */ /* 0x000fd6000001ff00 */
[----:B------:R-:W-:Y:S05]  /*1a50*/  @!P1 BRA `(.L_x_6418) ;  /* 0x000000a800fc9947 */ /* 0x000fea0003800000 */
        /* <DEDUP_REMOVED lines=37> */
.L_x_6419:
[----:B------:R-:W2:Y:S04]  /*1cb0*/  LDL R20, [R1+0x10] ;  /* 0x0000100001147983 */ /* 0x000ea80000100800 */
[----:B------:R-:W3:Y:S01]  /*1cc0*/  LDL R21, [R1+0x68] ;  /* 0x0000680001157983 */ /* 0x000ee20000100800 */
[----:B------:R-:W0:Y:S01]  /*1cd0*/  S2UR UR5, SR_CgaCtaId ;  /* 0x00000000000579c3 */ /* 0x000e220000008800 */
[----:B------:R-:W-:Y:S02]  /*1ce0*/  UMOV UR4, 0x400 ;  /* 0x0000040000047882 */ /* 0x000fe40000000000 */
[----:B0-----:R-:W-:Y:S01]  /*1cf0*/  ULEA UR4, UR5, UR4, 0x18 ;  /* 0x0000000405047291 */ /* 0x001fe2000f8ec03f */
[----:B------:R-:W-:Y:S01]  /*1d00*/  BSSY B0, `(.L_x_6420) ;  /* 0x000000b000007945 */ /* 0x000fe20003800000 */
[----:B--2---:R-:W-:-:S04]  /*1d10*/  LEA.HI R0, R20, R20, RZ, 0x1 ;  /* 0x0000001414007211 */ /* 0x004fc800078f08ff */
[----:B------:R-:W-:-:S05]  /*1d20*/  LOP3.LUT R0, R0, 0xfffffffe, RZ, 0xc0, !PT ;  /* 0xfffffffe00007812 */ /* 0x000fca00078ec0ff */
[----:B------:R-:W-:Y:S02]  /*1d30*/  IMAD.IADD R3, R20, 0x1, -R0 ;  /* 0x0000000114037824 */ /* 0x000fe400078e0a00 */
[----:B------:R-:W-:-:S03]  /*1d40*/  IMAD.U32 R0, RZ, RZ, UR4 ;  /* 0x00000004ff007e24 */ /* 0x000fc6000f8e00ff */
[----:B------:R-:W-:-:S04]  /*1d50*/  SHF.L.U32 R3, R3, 0x1f, RZ ;  /* 0x0000001f03037819 */ /* 0x000fc800000006ff */
[----:B------:R-:W0:Y:S01]  /*1d60*/  SYNCS.PHASECHK.TRANS64.TRYWAIT P1, [R0+URZ+0x34800], R3 ;  /* 0x03480003000075a7 */ /* 0x000e22000802017f */
[----:B---3--:R-:W-:-:S13]  /*1d70*/  R2UR UR6, R21 ;  /* 0x00000000150672ca */ /* 0x008fda00000e0000 */
[----:B------:R-:W-:-:S05]  /*1d80*/  IMAD.U32 R4, RZ, RZ, UR6 ;  /* 0x00000006ff047e24 */ /* 0x000fca000f8e00ff */
[----:B------:R-:W-:Y:S01]  /*1d90*/  ISETP.NE.AND P0, PT, R4, 0x3, PT ;  /* 0x000000030400780c */ /* 0x000fe20003f05270 */
[----:B0-----:R-:W-:-:S12]  /*1da0*/  @!P1 BRA `(.L_x_6421) ;  /* 0x0000014000a09947 */ /* 0x001fd80003800000 */
.L_x_6582:
[----:B------:R-:W-:Y:S05]  /*1db0*/  BSYNC B0 ;  /* 0x0000000000007941 */ /* 0x000fea0003800000 */
.L_x_6420:
[----:B------:R-:W-:Y:S05]  /*1dc0*/  @!P0 BRA `(.L_x_6422) ;  /* 0x0000000000048947 */ /* 0x000fea0003800000 */
[----:B------:R-:W-:Y:S01]  /*1dd0*/  BPT.TRAP 0x1 ;  /* 0x000000040000795c */ /* 0x000fe20000300000 */
.L_x_6422:
[----:B------:R-:W-:Y:S01]  /*1de0*/  IMAD R11, R2, 0x8, R0 ;  /* 0x00000008020b7824 */ /* 0x000fe200078e0200 */
[----:B------:R-:W-:-:S04]  /*1df0*/  SHF.L.U32 R4, R16, 0x1f, RZ ;  /* 0x0000001f10047819 */ /* 0x000fc800000006ff */
[----:B------:R1:W2:Y:S01]  /*1e00*/  SYNCS.PHASECHK.TRANS64.TRYWAIT P2, [R11+URZ+0x34830], R4 ;  /* 0x034830040b0075a7 */ /* 0x0002a2000804017f */
[----:B------:R-:W-:Y:S05]  /*1e10*/  @!P0 BRA `(.L_x_6423) ;  /* 0x0000000000048947 */ /* 0x000fea0003800000 */
[----:B------:R-:W-:Y:S01]  /*1e20*/  BPT.TRAP 0x1 ;  /* 0x000000040000795c */ /* 0x000fe20000300000 */
.L_x_6423:
[----:B0-----:R-:W0:Y:S01]  /*1e30*/  S2R R3, SR_TID.X ;  /* 0x0000000000037919 */ /* 0x001e220000002100 */
[----:B------:R-:W-:Y:S01]  /*1e40*/  IMAD.MOV.U32 R87, RZ, RZ, RZ ;  /* 0x000000ffff577224 */ /* 0x000fe200078e00ff */
[----:B0-----:R-:W-:Y:S01]  /*1e50*/  LOP3.LUT P1, RZ, R3, 0x7f, RZ, 0xc0, !PT ;  /* 0x0000007f03ff7812 */ /* 0x001fe2000782c0ff */
[----:B--2---:R-:W-:-:S12]  /*1e60*/  @P2 BRA `(.L_x_6424) ;  /* 0x0000000000082947 */ /* 0x004fd80003800000 */
[----:B------:R-:W0:Y:S02]  /*1e70*/  SYNCS.PHASECHK.TRANS64.TRYWAIT P2, [R11+URZ+0x34830], R4 ;  /* 0x034830040b0075a7 */ /* 0x000e24000804017f */
[----:B0-----:R-:W-:Y:S05]  /*1e80*/  @!P2 BRA `(.L_x_6425) ;  /* 0x00000140007ca947 */ /* 0x001fea0003800000 */
.L_x_6424:
[----:B------:R-:W-:Y:S05]  /*1e90*/  WARPSYNC.ALL ;  /* 0x0000000000007948 */ /* 0x000fea0003800000 */
[----:B------:R-:W-:Y:S01]  /*1ea0*/  R2UR UR4, R0 ;  /* 0x00000000000472ca */ /* 0x000fe200000e0000 */
[----:B------:R-:W2:Y:S01]  /*1eb0*/  LDL R10, [R1+0x4] ;  /* 0x00000400010a7983 */ /* 0x000ea20000100800 */
[----:B------:R-:W-:Y:S01]  /*1ec0*/  R2UR UR6, R2 ;  /* 0x00000000020672ca */ /* 0x000fe200000e0000 */
[----:B------:R-:W-:Y:S01]  /*1ed0*/  WARPGROUP.ARRIVE ;  /* 0x00000000000079c5 */ /* 0x000fe20000000000 */
        /* <DEDUP_REMOVED lines=9> */
[----:B------:R-:W-:Y:S01]  /*1f70*/  UIADD3 UR4, UR4, 0x1e400, URZ ;  /* 0x0001e40004047890 */ /* 0x000fe2000fffe03f */
[----:B------:R-:W-:Y:S01]  /*1f80*/  IMAD.U32 R12, RZ, RZ, UR48 ;  /* 0x00000030ff0c7e24 */ /* 0x000fe2000f8e00ff */
[----:B------:R-:W-:Y:S01]  /*1f90*/  UMOV UR41, 0x40000040 ;  /* 0x4000004000297882 */ /* 0x000fe20000000000 */
[----:B------:R-:W-:Y:S01]  /*1fa0*/  UMOV UR43, 0x40000040 ;  /* 0x40000040002b7882 */ /* 0x000fe20000000000 */
[----:B------:R-:W-:Y:S01]  /*1fb0*/  USHF.R.U32.HI UR4, URZ, 0x4, UR4 ;  /* 0x000000043f047899 */ /* 0x000fe20008011604 */
[----:B------:R-:W-:Y:S01]  /*1fc0*/  IMAD.U32 R9, RZ, RZ, UR41 ;  /* 0x00000029ff097e24 */ /* 0x000fe2000f8e00ff */
[----:B------:R-:W-:Y:S01]  /*1fd0*/  UMOV UR47, 0x40000040 ;  /* 0x40000040002f7882 */ /* 0x000fe20000000000 */
[----:B------:R-:W-:Y:S01]  /*1fe0*/  IMAD.U32 R21, RZ, RZ, UR49 ;  /* 0x00000031ff157e24 */ /* 0x000fe2000f8e00ff */
[----:B------:R-:W-:Y:S01]  /*1ff0*/  ULOP3.LUT UR4, UR4, 0x3fff, URZ, 0xc0, !UPT ;  /* 0x00003fff04047892 */ /* 0x000fe2000f8ec03f */
[----:B------:R-:W-:Y:S01]  /*2000*/  P2R R15, PR, RZ, 0x2 ;  /* 0x00000002ff0f7803 */ /* 0x000fe20000000000 */
[----:B------:R-:W-:Y:S01]  /*2010*/  UIADD3 UR61, UR49, -0x2, URZ ;  /* 0xfffffffe313d7890 */ /* 0x000fe2000fffe03f */
[----:B------:R-:W-:Y:S01]  /*2020*/  P2R R13, PR, RZ, 0x1 ;  /* 0x00000001ff0d7803 */ /* 0x000fe20000000000 */
[----:B------:R-:W-:Y:S01]  /*2030*/  ULOP3.LUT UR5, UR4, 0x10000, URZ, 0xfc, !UPT ;  /* 0x0001000004057892 */ /* 0x000fe2000f8efc3f */
[----:B------:R-:W-:Y:S01]  /*2040*/  R2UR UR50, R18 ;  /* 0x00000000123272ca */ /* 0x000fe200000e0000 */
[----:B------:R-:W-:Y:S01]  /*2050*/  ULOP3.LUT UR4, UR36, 0x10000, URZ, 0xfc, !UPT ;  /* 0x0001000024047892 */ /* 0x000fe2000f8efc3f */
[----:B------:R-:W-:Y:S01]  /*2060*/  IMAD.MOV.U32 R86, RZ, RZ, R87 ;  /* 0x000000ffff567224 */ /* 0x000fe200078e0057 */
[----:B------:R-:W-:-:S02]  /*2070*/  UIMAD UR6, UR6, 0xb00, UR5 ;  /* 0x00000b00060678a4 */ /* 0x000fc4000f8e0205 */
[----:B------:R-:W-:Y:S01]  /*2080*/  IMAD.U32 R3, RZ, RZ, UR5 ;  /* 0x00000005ff037e24 */ /* 0x000fe2000f8e00ff */
[----:B------:R-:W-:Y:S01]  /*2090*/  UMOV UR5, 0x40000040 ;  /* 0x4000004000057882 */ /* 0x000fe20000000000 */
[----:B------:R-:W-:Y:S01]  /*20a0*/  UIADD3 UR18, UR6, 0x80, URZ ;  /* 0x0000008006127890 */ /* 0x000fe2000fffe03f */
[----:B------:R-:W-:Y:S01]  /*20b0*/  UMOV UR16, UR4 ;  /* 0x0000000400107c82 */ /* 0x000fe20008000000 */
[----:B------:R-:W-:Y:S01]  /*20c0*/  UMOV UR17, UR5 ;  /* 0x0000000500117c82 */ /* 0x000fe20008000000 */
[----:B------:R-:W-:Y:S02]  /*20d0*/  UIADD3 UR10, UR6, 0x100, URZ ;  /* 0x00000100060a7890 */ /* 0x000fe4000fffe03f */
[----:B------:R-:W-:Y:S01]  /*20e0*/  HGMMA.64x16x16.F32.BF16 R112, gdesc[UR4], RZ, !UPT, gsb0 ;  /* 0x00200000047079f0 */ /* 0x000fe2000c0018ff */
[----:B------:R-:W-:Y:S01]  /*20f0*/  UMOV UR8, UR4 ;  /* 0x0000000400087c82 */ /* 0x000fe20008000000 */
[----:B------:R-:W-:Y:S01]  /*2100*/  UMOV UR9, UR5 ;  /* 0x0000000500097c82 */ /* 0x000fe20008000000 */
[----:B------:R-:W-:Y:S01]  /*2110*/  UIADD3 UR14, UR6, 0x180, URZ ;  /* 0x00000180060e7890 */ /* 0x000fe2000fffe03f */
        /* <DEDUP_REMOVED lines=17> */
[----:B------:R-:W-:-:S02]  /*2230*/  UIADD3 UR7, UR4, 0x2, URZ ;  /* 0x0000000204077890 */ /* 0x000fc4000fffe03f */
[----:B------:R-:W-:Y:S02]  /*2240*/  UIADD3 UR46, UR6, 0x684, URZ ;  /* 0x00000684062e7890 */ /* 0x000fe4000fffe03f */
[----:B------:R-:W-:-:S03]  /*2250*/  UISETP.GE.AND UP0, UPT, UR61, UR50, UPT ;  /* 0x000000323d00728c */ /* 0x000fc6000bf06270 */
[----:B------:R-:W-:Y:S01]  /*2260*/  UMOV UR40, UR7 ;  /* 0x0000000700287c82 */ /* 0x000fe20008000000 */
[----:B------:R-:W-:Y:S01]  /*2270*/  UIADD3 UR7, UR4, 0x4, URZ ;  /* 0x0000000404077890 */ /* 0x000fe2000fffe03f */
[----:B------:R-:W-:Y:S01]  /*2280*/  IMAD.U32 R8, RZ, RZ, UR40 ;  /* 0x00000028ff087e24 */ /* 0x000fe2000f8e00ff */
        /* <DEDUP_REMOVED lines=26> */
[----:B------:R-:W-:Y:S01]  /*2430*/  UIADD3 UR18, UR6, 0x82, URZ ;  /* 0x0000008206127890 */ /* 0x000fe2000fffe03f */
[----:B------:R-:W-:Y:S01]  /*2440*/  UMOV UR16, UR40 ;  /* 0x0000002800107c82 */ /* 0x000fe20008000000 */
[----:B------:R-:W-:Y:S01]  /*2450*/  UMOV UR17, UR41 ;  /* 0x0000002900117c82 */ /* 0x000fe20008000000 */
[----:B------:R-:W-:Y:S01]  /*2460*/  UMOV UR19, 0x40000040 ;  /* 0x4000004000137882 */ /* 0x000fe20000000000 */
[----:B--2---:R-:W-:-:S05]  /*2470*/  IADD3 R12, R12, 0xb0, -R10 ;  /* 0x000000b00c0c7810 */ /* 0x004fca0007ffe80a */
        /* <DEDUP_REMOVED lines=82> */
[----:B------:R-:W-:Y:S01]  /*29a0*/  UMOV UR40, UR16 ;  /* 0x0000001000287c82 */ /* 0x000fe20008000000 */
[----:B------:R-:W-:Y:S01]  /*29b0*/  UMOV UR41, UR17 ;  /* 0x0000001100297c82 */ /* 0x000fe20008000000 */
[----:B------:R-:W-:Y:S01]  /*29c0*/  IMAD.U32 R6, RZ, RZ, UR16 ;  /* 0x00000010ff067e24 */ /* 0x000fe2000f8e00ff */
[----:B------:R-:W-:Y:S01]  /*29d0*/  UMOV UR12, UR40 ;  /* 0x00000028000c7c82 */ /* 0x000fe20008000000 */
[----:B------:R-:W-:Y:S01]  /*29e0*/  IMAD.U32 R7, RZ, RZ, UR17 ;  /* 0x00000011ff077e24 */ /* 0x000fe2000f8e00ff */
[----:B------:R-:W-:Y:S01]  /*29f0*/  UMOV UR13, UR41 ;  /* 0x00000029000d7c82 */ /* 0x000fe20008000000 */
        /* <DEDUP_REMOVED lines=79> */
[----:B01----:R-:W-:Y:S01]  /*2ef0*/  IMAD.U32 R4, RZ, RZ, UR16 ;  /* 0x00000010ff047e24 */ /* 0x003fe2000f8e00ff */
        /* <DEDUP_REMOVED lines=373> */
[----:B------:R-:W-:Y:S02]  /*4650*/  FSEL R101, R101, -INF , P5 ;  /* 0xff80000065657808 */ /* 0x000fe40002800000 */
[----:B------:R-:W-:-:S02]  /*4660*/  ISETP.GT.AND P2, PT, R12, 0x30, PT ;  /* 0x000000300c00780c */ /* 0x000fc40003f44270 */
[----:B------:R-:W-:Y:S02]  /*4670*/  FMNMX.FTZ R10, R100, R21, !PT ;  /* 0x00000015640a7209 */ /* 0x000fe40007810000 */
[----:B------:R-:W-:Y:S02]  /*4680*/  FSEL R99, R99, -INF , P3 ;  /* 0xff80000063637808 */ /* 0x000fe40001800000 */
        /* <DEDUP_REMOVED lines=63> */
[----:B------:R-:W-:Y:S02]  /*4a80*/  FMNMX.FTZ R21, R69, R10, !PT ;  /* 0x0000000a45157209 */ /* 0x000fe40007810000 */
        /* <DEDUP_REMOVED lines=17> */
[----:B------:R-:W-:Y:S02]  /*4ba0*/  FSEL R58, R58, -INF , P2 ;  /* 0xff8000003a3a7808 */ /* 0x000fe40001000000 */
[----:B------:R-:W-:Y:S02]  /*4bb0*/  ISETP.GT.AND P2, PT, R12, 0x71, PT ;  /* 0x000000710c00780c */ /* 0x000fe40003f44270 */
[----:B------:R-:W-:Y:S02]  /*4bc0*/  FMNMX.FTZ R21, R61, R10, !PT ;  /* 0x0000000a3d157209 */ /* 0x000fe40007810000 */
[----:B------:R-:W-:-:S02]  /*4bd0*/  FSEL R59, R59, -INF , P6 ;  /* 0xff8000003b3b7808 */ /* 0x000fc40003000000 */
[----:B------:R-:W-:Y:S02]  /*4be0*/  ISETP.GT.AND P6, PT, R12, 0x78, PT ;  /* 0x000000780c00780c */ /* 0x000fe40003fc4270 */
        /* <DEDUP_REMOVED lines=10> */
[----:B------:R-:W-:Y:S01]  /*4c90*/  UMOV UR22, UR7 ;  /* 0x0000000700167c82 */ /* 0x000fe20008000000 */
[----:B------:R-:W-:Y:S01]  /*4ca0*/  UMOV UR23, 0x40000040 ;  /* 0x4000004000177882 */ /* 0x000fe20000000000 */
[----:B------:R-:W-:Y:S02]  /*4cb0*/  FSEL R52, R52, -INF , P6 ;  /* 0xff80000034347808 */ /* 0x000fe40003000000 */
[----:B------:R-:W-:Y:S02]  /*4cc0*/  FMNMX.FTZ R21, R49, R10, !PT ;  /* 0x0000000a31157209 */ /* 0x000fe40007810000 */
[----:B------:R-:W-:-:S02]  /*4cd0*/  FSEL R53, R53, -INF , P5 ;  /* 0xff80000035357808 */ /* 0x000fc40002800000 */
[----:B------:R-:W-:Y:S02]  /*4ce0*/  FMNMX.FTZ R10, R52, R21, !PT ;  /* 0x00000015340a7209 */ /* 0x000fe40007810000 */
[----:B------:R-:W-:Y:S02]  /*4cf0*/  FSEL R50, R50, -INF , P3 ;  /* 0xff80000032327808 */ /* 0x000fe40001800000 */
[C---:B------:R-:W-:Y:S02]  /*4d00*/  ISETP.GT.AND P3, PT, R12.reuse, 0x81, PT ;  /* 0x000000810c00780c */ /* 0x040fe40003f64270 */
[----:B------:R-:W-:Y:S02]  /*4d10*/  FMNMX.FTZ R21, R53, R10, !PT ;  /* 0x0000000a35157209 */ /* 0x000fe40007810000 */
[----:B------:R-:W-:Y:S02]  /*4d20*/  FSEL R51, R51, -INF , P2 ;  /* 0xff80000033337808 */ /* 0x000fe40001000000 */
[----:B------:R-:W-:-:S02]  /*4d30*/  ISETP.GT.AND P2, PT, R12, 0x88, PT ;  /* 0x000000880c00780c */ /* 0x000fc40003f44270 */
        /* <DEDUP_REMOVED lines=15> */
[----:B------:R-:W-:-:S02]  /*4e30*/  FMNMX.FTZ R21, R44, R21, !PT ;  /* 0x000000152c157209 */ /* 0x000fc40007810000 */
[----:B------:R-:W-:Y:S02]  /*4e40*/  ISETP.GT.AND P1, PT, R12, 0x91, PT ;  /* 0x000000910c00780c */ /* 0x000fe40003f24270 */
[----:B------:R-:W-:Y:S02]  /*4e50*/  FMNMX.FTZ R21, R20, R21, !PT ;  /* 0x0000001514157209 */ /* 0x000fe40007810000 */
[----:B------:R-:W-:Y:S02]  /*4e60*/  FSEL R46, R46, -INF , P2 ;  /* 0xff8000002e2e7808 */ /* 0x000fe40001000000 */
[C---:B------:R-:W-:Y:S02]  /*4e70*/  ISETP.GT.AND P2, PT, R12.reuse, 0x99, PT ;  /* 0x000000990c00780c */ /* 0x040fe40003f44270 */
[----:B------:R-:W-:Y:S02]  /*4e80*/  FSEL R43, R43, -INF , P3 ;  /* 0xff8000002b2b7808 */ /* 0x000fe40001800000 */
[----:B------:R-:W-:-:S02]  /*4e90*/  ISETP.GT.AND P3, PT, R12, 0xa0, PT ;  /* 0x000000a00c00780c */ /* 0x000fc40003f64270 */
[----:B------:R-:W-:Y:S02]  /*4ea0*/  FSEL R42, R42, -INF , P4 ;  /* 0xff8000002a2a7808 */ /* 0x000fe40002000000 */
[----:B------:R-:W-:Y:S02]  /*4eb0*/  ISETP.GT.AND P4, PT, R12, 0xa1, PT ;  /* 0x000000a10c00780c */ /* 0x000fe40003f84270 */
[----:B------:R-:W-:Y:S01]  /*4ec0*/  P2R R45, PR, RZ, 0x2 ;  /* 0x00000002ff2d7803 */ /* 0x000fe20000000000 */
[----:B------:R-:W-:Y:S02]  /*4ed0*/  WARPGROUP.DEPBAR.LE gsb0, 0x0 ;  /* 0x00008000000079c5 */ /* 0x000fe40000010000 */
[----:B------:R-:W-:Y:S01]  /*4ee0*/  WARPGROUP.ARRIVE ;  /* 0x00000000000079c5 */ /* 0x000fe20000000000 */
[----:B------:R-:W-:Y:S02]  /*4ef0*/  FSEL R32, R32, -INF , P0 ;  /* 0xff80000020207808 */ /* 0x000fe40000000000 */
[----:B------:R-:W-:-:S02]  /*4f00*/  ISETP.GT.AND P0, PT, R12, 0x98, PT ;  /* 0x000000980c00780c */ /* 0x000fc40003f04270 */
[----:B------:R-:W-:Y:S01]  /*4f10*/  FSEL R80, R33, -INF , P1 ;  /* 0xff80000021507808 */ /* 0x000fe20000800000 */
[----:B------:R-:W-:Y:S01]  /*4f20*/  HGMMA.64x16x16.F32.BF16 R24, gdesc[UR20], R24, gsb0 ;  /* 0x00200000141879f0 */ /* 0x000fe20008001818 */
[----:B------:R-:W-:Y:S02]  /*4f30*/  FMNMX.FTZ R21, R32, R21, !PT ;  /* 0x0000001520157209 */ /* 0x000fe40007810000 */
[----:B------:R-:W-:Y:S02]  /*4f40*/  FSEL R81, R36, -INF , P0 ;  /* 0xff80000024517808 */ /* 0x000fe40000000000 */
[----:B------:R-:W-:Y:S02]  /*4f50*/  FMNMX.FTZ R10, R80, R21, !PT ;  /* 0x00000015500a7209 */ /* 0x000fe40007810000 */
[----:B------:R-:W-:Y:S02]  /*4f60*/  FSEL R84, R37, -INF , P2 ;  /* 0xff80000025547808 */ /* 0x000fe40001000000 */
[----:B------:R-:W-:-:S02]  /*4f70*/  FMNMX.FTZ R21, R81, R10, !PT ;  /* 0x0000000a51157209 */ /* 0x000fc40007810000 */
[----:B------:R-:W-:Y:S02]  /*4f80*/  P2R R33, PR, RZ, 0x4 ;  /* 0x00000004ff217803 */ /* 0x000fe40000000000 */
[----:B------:R-:W-:Y:S02]  /*4f90*/  FMNMX.FTZ R21, R84, R21, !PT ;  /* 0x0000001554157209 */ /* 0x000fe40007810000 */
[----:B------:R-:W-:Y:S02]  /*4fa0*/  P2R R41, PR, RZ, 0x1 ;  /* 0x00000001ff297803 */ /* 0x000fe40000000000 */
[C---:B------:R-:W-:Y:S02]  /*4fb0*/  ISETP.GT.AND P0, PT, R12.reuse, 0x89, PT ;  /* 0x000000890c00780c */ /* 0x040fe40003f04270 */
[----:B------:R-:W-:Y:S02]  /*4fc0*/  ISETP.GT.AND P1, PT, R12, 0x90, PT ;  /* 0x000000900c00780c */ /* 0x000fe40003f24270 */
[----:B------:R-:W-:-:S02]  /*4fd0*/  FSEL R47, R47, -INF , P0 ;  /* 0xff8000002f2f7808 */ /* 0x000fc40000000000 */
[----:B------:R-:W-:Y:S02]  /*4fe0*/  ISETP.NE.AND P0, PT, R41, RZ, PT ;  /* 0x000000ff2900720c */ /* 0x000fe40003f05270 */
[----:B------:R-:W-:Y:S02]  /*4ff0*/  FSEL R34, R34, -INF , P1 ;  /* 0xff80000022227808 */ /* 0x000fe40000800000 */
[----:B------:R-:W-:Y:S02]  /*5000*/  ISETP.NE.AND P1, PT, R45, RZ, PT ;  /* 0x000000ff2d00720c */ /* 0x000fe40003f25270 */
[----:B------:R-:W-:Y:S02]  /*5010*/  FSEL R38, R38, -INF , P0 ;  /* 0xff80000026267808 */ /* 0x000fe40000000000 */
[----:B------:R-:W-:Y:S02]  /*5020*/  FSEL R35, R35, -INF , P1 ;  /* 0xff80000023237808 */ /* 0x000fe40000800000 */
[----:B------:R-:W-:-:S02]  /*5030*/  ISETP.NE.AND P0, PT, R13, RZ, PT ;  /* 0x000000ff0d00720c */ /* 0x000fc40003f05270 */
[----:B------:R-:W-:-:S13]  /*5040*/  ISETP.NE.AND P1, PT, R15, RZ, PT ;  /* 0x000000ff0f00720c */ /* 0x000fda0003f25270 */
[----:B------:R-:W-:Y:S01]  /*5050*/  @!P1 VIADD R11, R11, 0x34840 ;  /* 0x000348400b0b9836 */ /* 0x000fe20000000000 */
[----:B------:R-:W-:Y:S02]  /*5060*/  WARPGROUP.DEPBAR.LE gsb0, 0x0 ;  /* 0x00008000000079c5 */ /* 0x000fe40000010000 */
[----:B------:R-:W-:Y:S02]  /*5070*/  FSEL R36, R24, -INF , P3 ;  /* 0xff80000018247808 */ /* 0x000fe40001800000 */
        /* <DEDUP_REMOVED lines=9> */
[----:B------:R-:W-:Y:S01]  /*5110*/  @!P1 PRMT R11, RZ, 0x654, R11 ;  /* 0x00000654ff0b9816 */ /* 0x000fe2000000000b */
[----:B------:R-:W0:Y:S03]  /*5120*/  SHFL.BFLY PT, R10, R21, 0x2, 0x1f ;  /* 0x0c401f00150a7f89 */ /* 0x000e2600000e0000 */
[----:B------:R1:W-:Y:S01]  /*5130*/  @!P1 SYNCS.ARRIVE.TRANS64.RED.A1T0 RZ, [R11+URZ], RZ ;  /* 0x000000ff0bff99a7 */ /* 0x0003e2000810043f */
[----:B0-----:R-:W-:-:S05]  /*5140*/  FMNMX.FTZ R25, R21, R10, !PT ;  /* 0x0000000a15197209 */ /* 0x001fca0007810000 */
[----:B------:R-:W0:Y:S02]  /*5150*/  SHFL.BFLY PT, R10, R25, 0x1, 0x1f ;  /* 0x0c201f00190a7f89 */ /* 0x000e2400000e0000 */
[----:B0-----:R-:W-:-:S04]  /*5160*/  FMNMX.FTZ R10, R25, R10, !PT ;  /* 0x0000000a190a7209 */ /* 0x001fc80007810000 */
[C---:B------:R-:W-:Y:S01]  /*5170*/  FSETP.NEU.FTZ.AND P2, PT, R10.reuse, -INF , PT ;  /* 0xff8000000a00780b */ /* 0x040fe20003f5d000 */
[----:B------:R-:W-:-:S05]  /*5180*/  FMUL.FTZ R83, R10, UR11 ;  /* 0x0000000b0a537c20 */ /* 0x000fca0008410000 */
[----:B------:R-:W-:Y:S02]  /*5190*/  FSEL R83, R83, RZ, P2 ;  /* 0x000000ff53537208 */ /* 0x000fe40001000000 */
[----:B------:R-:W-:Y:S02]  /*51a0*/  ISETP.NE.AND P2, PT, R33, RZ, PT ;  /* 0x000000ff2100720c */ /* 0x000fe40003f45270 */
[----:B------:R-:W-:Y:S01]  /*51b0*/  FMNMX.FTZ R33, R114, R115, !PT ;  /* 0x0000007372217209 */ /* 0x000fe20007810000 */
[--C-:B------:R-:W-:Y:S01]  /*51c0*/  FFMA.FTZ R200, R56, UR11, -R83.reuse ;  /* 0x0000000b38c87c23 */ /* 0x100fe20008010853 */
[--C-:B------:R-:W-:Y:S01]  /*51d0*/  FFMA.FTZ R56, R61, UR11, -R83.reuse ;  /* 0x0000000b3d387c23 */ /* 0x100fe20008010853 */
        /* <DEDUP_REMOVED lines=18> */
[----:B------:R-:W0:Y:S01]  /*5300*/  MUFU.EX2 R13, R13 ;  /* 0x0000000d000d7308 */ /* 0x000e220000000800 */
[--C-:B------:R-:W-:Y:S01]  /*5310*/  FFMA.FTZ R25, R109, UR11, -R83.reuse ;  /* 0x0000000b6d197c23 */ /* 0x100fe20008010853 */
[--C-:B------:R-:W-:Y:S01]  /*5320*/  FFMA.FTZ R27, R49, UR11, -R83.reuse ;  /* 0x0000000b311b7c23 */ /* 0x100fe20008010853 */
[----:B------:R-:W-:Y:S01]  /*5330*/  FMNMX.FTZ R37, R111, R12, !PT ;  /* 0x0000000c6f257209 */ /* 0x000fe20007810000 */
[--C-:B------:R-:W-:Y:S01]  /*5340*/  FFMA.FTZ R49, R14, UR11, -R83.reuse ;  /* 0x0000000b0e317c23 */ /* 0x100fe20008010853 */
[--C-:B------:R-:W-:Y:S01]  /*5350*/  FFMA.FTZ R184, R96, UR11, -R83.reuse ;  /* 0x0000000b60b87c23 */ /* 0x100fe20008010853 */
[--C-:B------:R-:W-:Y:S01]  /*5360*/  FFMA.FTZ R29, R97, UR11, -R83.reuse ;  /* 0x0000000b611d7c23 */ /* 0x100fe20008010853 */
[----:B------:R-:W-:Y:S01]  /*5370*/  FMNMX.FTZ R12, R98, R37, !PT ;  /* 0x00000025620c7209 */ /* 0x000fe20007810000 */
[----:B------:R-:W2:Y:S01]  /*5380*/  MUFU.EX2 R178, R178 ;  /* 0x000000b200b27308 */ /* 0x000ea20000000800 */
[--C-:B------:R-:W-:Y:S01]  /*5390*/  FFMA.FTZ R214, R81, UR11, -R83.reuse ;  /* 0x0000000b51d67c23 */ /* 0x100fe20008010853 */
[--C-:B------:R-:W-:Y:S01]  /*53a0*/  FFMA.FTZ R186, R100, UR11, -R83.reuse ;  /* 0x0000000b64ba7c23 */ /* 0x100fe20008010853 */
[----:B------:R-:W-:Y:S01]  /*53b0*/  FMNMX.FTZ R41, R99, R12, !PT ;  /* 0x0000000c63297209 */ /* 0x000fe20007810000 */
[--C-:B------:R-:W-:Y:S01]  /*53c0*/  FFMA.FTZ R33, R101, UR11, -R83.reuse ;  /* 0x0000000b65217c23 */ /* 0x100fe20008010853 */
[--C-:B------:R-:W-:Y:S01]  /*53d0*/  FFMA.FTZ R188, R88, UR11, -R83.reuse ;  /* 0x0000000b58bc7c23 */ /* 0x100fe20008010853 */
[--C-:B------:R-:W-:Y:S01]  /*53e0*/  FFMA.FTZ R37, R89, UR11, -R83.reuse ;  /* 0x0000000b59257c23 */ /* 0x100fe20008010853 */
[----:B------:R-:W-:Y:S01]  /*53f0*/  FMNMX.FTZ R12, R102, R41, !PT ;  /* 0x00000029660c7209 */ /* 0x000fe20007810000 */
[----:B------:R-:W3:Y:S01]  /*5400*/  MUFU.EX2 R15, R15 ;  /* 0x0000000f000f7308 */ /* 0x000ee20000000800 */
[--C-:B------:R-:W-:Y:S01]  /*5410*/  FFMA.FTZ R192, R72, UR11, -R83.reuse ;  /* 0x0000000b48c07c23 */ /* 0x100fe20008010853 */
[--C-:B------:R-:W-:Y:S01]  /*5420*/  FFMA.FTZ R194, R76, UR11, -R83.reuse ;  /* 0x0000000b4cc27c23 */ /* 0x100fe20008010853 */
[----:B------:R-:W-:Y:S01]  /*5430*/  FMNMX.FTZ R41, R103, R12, !PT ;  /* 0x0000000c67297209 */ /* 0x000fe20007810000 */
[--C-:B------:R-:W-:Y:S01]  /*5440*/  FFMA.FTZ R196, R64, UR11, -R83.reuse ;  /* 0x0000000b40c47c23 */ /* 0x100fe20008010853 */
[--C-:B------:R-:W-:Y:S01]  /*5450*/  FFMA.FTZ R65, R65, UR11, -R83.reuse ;  /* 0x0000000b41417c23 */ /* 0x100fe20008010853 */
[--C-:B------:R-:W-:Y:S01]  /*5460*/  FFMA.FTZ R198, R68, UR11, -R83.reuse ;  /* 0x0000000b44c67c23 */ /* 0x100fe20008010853 */
[----:B------:R-:W-:Y:S01]  /*5470*/  FMNMX.FTZ R12, R90, R41, !PT ;  /* 0x000000295a0c7209 */ /* 0x000fe20007810000 */
[----:B------:R-:W4:Y:S01]  /*5480*/  MUFU.EX2 R180, R180 ;  /* 0x000000b400b47308 */ /* 0x000f220000000800 */
[--C-:B------:R-:W-:Y:S01]  /*5490*/  FFMA.FTZ R41, R93, UR11, -R83.reuse ;  /* 0x0000000b5d297c23 */ /* 0x100fe20008010853 */
[--C-:B------:R-:W-:Y:S01]  /*54a0*/  FFMA.FTZ R69, R69, UR11, -R83.reuse ;  /* 0x0000000b45457c23 */ /* 0x100fe20008010853 */
[----:B------:R-:W-:Y:S01]  /*54b0*/  FMNMX.FTZ R45, R91, R12, !PT ;  /* 0x0000000c5b2d7209 */ /* 0x000fe20007810000 */
[--C-:B------:R-:W-:Y:S01]  /*54c0*/  FFMA.FTZ R57, R57, UR11, -R83.reuse ;  /* 0x0000000b39397c23 */ /* 0x100fe20008010853 */
[--C-:B------:R-:W-:Y:S01]  /*54d0*/  FFMA.FTZ R208, R40, UR11, -R83.reuse ;  /* 0x0000000b28d07c23 */ /* 0x100fe20008010853 */
[--C-:B------:R-:W-:Y:S01]  /*54e0*/  FFMA.FTZ R210, R44, UR11, -R83.reuse ;  /* 0x0000000b2cd27c23 */ /* 0x100fe20008010853 */
[----:B------:R-:W-:Y:S01]  /*54f0*/  FMNMX.FTZ R12, R94, R45, !PT ;  /* 0x0000002d5e0c7209 */ /* 0x000fe20007810000 */
[----:B------:R-:W5:Y:S01]  /*5500*/  MUFU.EX2 R21, R21 ;  /* 0x0000001500157308 */ /* 0x000f620000000800 */
[--C-:B------:R-:W-:Y:S01]  /*5510*/  FFMA.FTZ R212, R32, UR11, -R83.reuse ;  /* 0x0000000b20d47c23 */ /* 0x100fe20008010853 */
[--C-:B------:R-:W-:Y:S01]  /*5520*/  FFMA.FTZ R216, R36, UR11, -R83.reuse ;  /* 0x0000000b24d87c23 */ /* 0x100fe20008010853 */
[----:B------:R-:W-:Y:S01]  /*5530*/  FMNMX.FTZ R45, R95, R12, !PT ;  /* 0x0000000c5f2d7209 */ /* 0x000fe20007810000 */
[--C-:B------:R-:W-:Y:S01]  /*5540*/  FFMA.FTZ R81, R82, UR11, -R83.reuse ;  /* 0x0000000b52517c23 */ /* 0x100fe20008010853 */
[----:B------:R-:W-:Y:S01]  /*5550*/  FFMA.FTZ R218, R28, UR11, -R83 ;  /* 0x0000000b1cda7c23 */ /* 0x000fe20008010853 */
[----:B------:R-:W-:Y:S01]  /*5560*/  IMAD.MOV.U32 R82, RZ, RZ, R87 ;  /* 0x000000ffff527224 */ /* 0x000fe200078e0057 */
[----:B------:R-:W-:Y:S01]  /*5570*/  FMNMX.FTZ R12, R74, R45, !PT ;  /* 0x0000002d4a0c7209 */ /* 0x000fe20007810000 */
[----:B------:R-:W-:Y:S01]  /*5580*/  FFMA.FTZ R45, R73, UR11, -R83 ;  /* 0x0000000b492d7c23 */ /* 0x000fe20008010853 */
[----:B------:R-:W1:Y:S01]  /*5590*/  MUFU.EX2 R182, R182 ;  /* 0x000000b600b67308 */ /* 0x000e620000000800 */
[--C-:B------:R-:W-:Y:S01]  /*55a0*/  IMAD.MOV.U32 R76, RZ, RZ, R87.reuse ;  /* 0x000000ffff4c7224 */ /* 0x100fe200078e0057 */
[----:B------:R-:W-:Y:S01]  /*55b0*/  FMNMX.FTZ R73, R75, R12, !PT ;  /* 0x0000000c4b497209 */ /* 0x000fe20007810000 */
[----:B------:R-:W-:-:S03]  /*55c0*/  IMAD.MOV.U32 R72, RZ, RZ, R87 ;  /* 0x000000ffff487224 */ /* 0x000fc600078e0057 */
[----:B------:R-:W-:Y:S02]  /*55d0*/  FMNMX.FTZ R12, R78, R73, !PT ;  /* 0x000000494e0c7209 */ /* 0x000fe40007810000 */
[----:B------:R-:W1:Y:S02]  /*55e0*/  MUFU.EX2 R25, R25 ;  /* 0x0000001900197308 */ /* 0x000e640000000800 */
[----:B------:R-:W-:-:S04]  /*55f0*/  FMNMX.FTZ R73, R79, R12, !PT ;  /* 0x0000000c4f497209 */ /* 0x000fc80007810000 */
[----:B------:R-:W-:Y:S01]  /*5600*/  FMNMX.FTZ R12, R66, R73, !PT ;  /* 0x00000049420c7209 */ /* 0x000fe20007810000 */
[----:B------:R-:W-:Y:S01]  /*5610*/  FFMA.FTZ R73, R77, UR11, -R83 ;  /* 0x0000000b4d497c23 */ /* 0x000fe20008010853 */
[----:B------:R-:W1:Y:S02]  /*5620*/  MUFU.EX2 R184, R184 ;  /* 0x000000b800b87308 */ /* 0x000e640000000800 */
[----:B------:R-:W-:-:S04]  /*5630*/  FMNMX.FTZ R77, R67, R12, !PT ;  /* 0x0000000c434d7209 */ /* 0x000fc80007810000 */
[----:B------:R-:W-:Y:S02]  /*5640*/  FMNMX.FTZ R12, R70, R77, !PT ;  /* 0x0000004d460c7209 */ /* 0x000fe40007810000 */
[----:B------:R-:W1:Y:S02]  /*5650*/  MUFU.EX2 R29, R29 ;  /* 0x0000001d001d7308 */ /* 0x000e640000000800 */
        /* <DEDUP_REMOVED lines=21> */
[----:B------:R-:W-:Y:S01]  /*57b0*/  MUFU.EX2 R192, R192 ;  /* 0x000000c000c07308 */ /* 0x000fe20000000800 */
[----:B------:R-:W-:Y:S01]  /*57c0*/  IMAD.MOV.U32 R84, RZ, RZ, R87 ;  /* 0x000000ffff547224 */ /* 0x000fe200078e0057 */
[----:B------:R-:W-:Y:S02]  /*57d0*/  FMNMX.FTZ R61, R35, R12, !PT ;  /* 0x0000000c233d7209 */ /* 0x000fe40007810000 */
[----:B------:R-:W-:Y:S02]  /*57e0*/  FSEL R12, R39, -INF , P2 ;  /* 0xff800000270c7808 */ /* 0x000fe40001000000 */
[----:B------:R-:W-:Y:S02]  /*57f0*/  FMNMX.FTZ R61, R38, R61, !PT ;  /* 0x0000003d263d7209 */ /* 0x000fe40007810000 */
[----:B------:R0:W-:Y:S02]  /*5800*/  MUFU.EX2 R39, R56 ;  /* 0x0000003800277308 */ /* 0x0001e40000000800 */
[----:B------:R-:W-:-:S04]  /*5810*/  FMNMX.FTZ R61, R12, R61, !PT ;  /* 0x0000003d0c3d7209 */ /* 0x000fc80007810000 */
[----:B------:R-:W-:Y:S02]  /*5820*/  FMNMX.FTZ R61, R26, R61, !PT ;  /* 0x0000003d1a3d7209 */ /* 0x000fe40007810000 */
[----:B------:R-:W-:Y:S01]  /*5830*/  MUFU.EX2 R45, R45 ;  /* 0x0000002d002d7308 */ /* 0x000fe20000000800 */
[----:B0-----:R-:W-:Y:S01]  /*5840*/  FSEL R56, R31, -INF , P6 ;  /* 0xff8000001f387808 */ /* 0x001fe20003000000 */
[--C-:B------:R-:W-:Y:S01]  /*5850*/  FFMA.FTZ R31, R53, UR11, -R83.reuse ;  /* 0x0000000b351f7c23 */ /* 0x100fe20008010853 */
[----:B------:R-:W-:Y:S01]  /*5860*/  FMNMX.FTZ R61, R48, R61, !PT ;  /* 0x0000003d303d7209 */ /* 0x000fe20007810000 */
[----:B------:R-:W-:-:S03]  /*5870*/  FFMA.FTZ R53, R20, UR11, -R83 ;  /* 0x0000000b14357c23 */ /* 0x000fc60008010853 */
        /* <DEDUP_REMOVED lines=8> */
[--C-:B------:R-:W-:Y:S01]  /*5900*/  FFMA.FTZ R61, R80, UR11, -R83.reuse ;  /* 0x0000000b503d7c23 */ /* 0x100fe20008010853 */
[----:B------:R-:W-:-:S05]  /*5910*/  FFMA.FTZ R83, R24, UR11, -R83 ;  /* 0x0000000b18537c23 */ /* 0x000fca0008010853 */
[----:B------:R-:W-:Y:S01]  /*5920*/  MUFU.EX2 R198, R198 ;  /* 0x000000c600c67308 */ /* 0x000fe20000000800 */
[----:B------:R-:W-:Y:S01]  /*5930*/  IMAD.MOV.U32 R80, RZ, RZ, R87 ;  /* 0x000000ffff507224 */ /* 0x000fe200078e0057 */
[----:B------:R-:W0:Y:S06]  /*5940*/  SHFL.BFLY PT, R85, R52, 0x1, 0x1f ;  /* 0x0c201f0034557f89 */ /* 0x000e2c00000e0000 */
[----:B------:R-:W-:Y:S08]  /*5950*/  MUFU.EX2 R69, R69 ;  /* 0x0000004500457308 */ /* 0x000ff00000000800 */
[----:B------:R-:W-:Y:S08]  /*5960*/  MUFU.EX2 R200, R200 ;  /* 0x000000c800c87308 */ /* 0x000ff00000000800 */
[----:B------:R-:W-:Y:S01]  /*5970*/  MUFU.EX2 R57, R57 ;  /* 0x0000003900397308 */ /* 0x000fe20000000800 */
[----:B0-----:R-:W-:-:S04]  /*5980*/  FMNMX.FTZ R92, R52, R85, !PT ;  /* 0x00000055345c7209 */ /* 0x001fc80007810000 */
[C---:B------:R-:W-:Y:S01]  /*5990*/  FSETP.NEU.FTZ.AND P2, PT, R92.reuse, -INF , PT ;  /* 0xff8000005c00780b */ /* 0x040fe20003f5d000 */
[----:B------:R-:W-:Y:S02]  /*59a0*/  FMUL.FTZ R85, R92, UR11 ;  /* 0x0000000b5c557c20 */ /* 0x000fe40008410000 */
[----:B------:R-:W-:Y:S03]  /*59b0*/  MUFU.EX2 R202, R202 ;  /* 0x000000ca00ca7308 */ /* 0x000fe60000000800 */
[----:B------:R-:W-:Y:S02]  /*59c0*/  FSEL R85, R85, RZ, P2 ;  /* 0x000000ff55557208 */ /* 0x000fe40001000000 */
[----:B------:R-:W-:-:S03]  /*59d0*/  PLOP3.LUT P2, PT, PT, PT, UP0, 0x80, 0x0 ;  /* 0x000000000000781c */ /* 0x000fc60003f4f008 */
[----:B------:R-:W-:Y:S01]  /*59e0*/  MUFU.EX2 R204, R204 ;  /* 0x000000cc00cc7308 */ /* 0x000fe20000000800 */
[----:B------:R-:W-:Y:S01]  /*59f0*/  FFMA.FTZ R60, R75, UR11, -R85 ;  /* 0x0000000b4b3c7c23 */ /* 0x000fe20008010855 */
[----:B------:R-:W-:Y:S01]  /*5a00*/  FADD.FTZ R75, R176, R13 ;  /* 0x0000000db04b7221 */ /* 0x000fe20000010000 */
[--C-:B------:R-:W-:Y:S01]  /*5a10*/  FFMA.FTZ R197, R66, UR11, -R85.reuse ;  /* 0x0000000b42c57c23 */ /* 0x100fe20008010855 */
[--C-:B------:R-:W-:Y:S01]  /*5a20*/  FFMA.FTZ R177, R114, UR11, -R85.reuse ;  /* 0x0000000b72b17c23 */ /* 0x100fe20008010855 */
[----:B------:R-:W-:Y:S01]  /*5a30*/  FFMA.FTZ R20, R115, UR11, -R85 ;  /* 0x0000000b73147c23 */ /* 0x000fe20008010855 */
[----:B--2---:R-:W-:Y:S01]  /*5a40*/  FADD.FTZ R14, R178, R75 ;  /* 0x0000004bb20e7221 */ /* 0x004fe20000010000 */
[--C-:B------:R-:W-:Y:S01]  /*5a50*/  FFMA.FTZ R66, R67, UR11, -R85.reuse ;  /* 0x0000000b43427c23 */ /* 0x100fe20008010855 */
[--C-:B------:R-:W-:Y:S01]  /*5a60*/  FFMA.FTZ R179, R118, UR11, -R85.reuse ;  /* 0x0000000b76b37c23 */ /* 0x100fe20008010855 */
[--C-:B------:R-:W-:Y:S01]  /*5a70*/  FFMA.FTZ R24, R119, UR11, -R85.reuse ;  /* 0x0000000b77187c23 */ /* 0x100fe20008010855 */
[----:B---3--:R-:W-:Y:S01]  /*5a80*/  FADD.FTZ R67, R15, R14 ;  /* 0x0000000e0f437221 */ /* 0x008fe20000010000 */
[----:B------:R-:W-:Y:S01]  /*5a90*/  MUFU.EX2 R177, R177 ;  /* 0x000000b100b17308 */ /* 0x000fe20000000800 */
[--C-:B------:R-:W-:Y:S01]  /*5aa0*/  FFMA.FTZ R181, R106, UR11, -R85.reuse ;  /* 0x0000000b6ab57c23 */ /* 0x100fe20008010855 */
[----:B------:R-:W-:Y:S01]  /*5ab0*/  FFMA.FTZ R28, R107, UR11, -R85 ;  /* 0x0000000b6b1c7c23 */ /* 0x000fe20008010855 */
[----:B----4-:R-:W-:Y:S01]  /*5ac0*/  FADD.FTZ R14, R180, R67 ;  /* 0x00000043b40e7221 */ /* 0x010fe20000010000 */
[--C-:B------:R-:W-:Y:S01]  /*5ad0*/  FFMA.FTZ R183, R110, UR11, -R85.reuse ;  /* 0x0000000b6eb77c23 */ /* 0x100fe20008010855 */
[--C-:B------:R-:W-:Y:S01]  /*5ae0*/  FFMA.FTZ R201, R58, UR11, -R85.reuse ;  /* 0x0000000b3ac97c23 */ /* 0x100fe20008010855 */
[--C-:B------:R-:W-:Y:S01]  /*5af0*/  FFMA.FTZ R32, R111, UR11, -R85.reuse ;  /* 0x0000000b6f207c23 */ /* 0x100fe20008010855 */
[----:B-----5:R-:W-:Y:S01]  /*5b00*/  FADD.FTZ R67, R21, R14 ;  /* 0x0000000e15437221 */ /* 0x020fe20000010000 */
[----:B------:R-:W0:Y:S01]  /*5b10*/  MUFU.EX2 R20, R20 ;  /* 0x0000001400147308 */ /* 0x000e220000000800 */
[--C-:B------:R-:W-:Y:S01]  /*5b20*/  FFMA.FTZ R185, R98, UR11, -R85.reuse ;  /* 0x0000000b62b97c23 */ /* 0x100fe20008010855 */
[----:B------:R-:W-:Y:S01]  /*5b30*/  FFMA.FTZ R199, R70, UR11, -R85 ;  /* 0x0000000b46c77c23 */ /* 0x000fe20008010855 */
[----:B-1----:R-:W-:Y:S01]  /*5b40*/  FADD.FTZ R14, R182, R67 ;  /* 0x00000043b60e7221 */ /* 0x002fe20000010000 */
[--C-:B------:R-:W-:Y:S01]  /*5b50*/  FFMA.FTZ R36, R99, UR11, -R85.reuse ;  /* 0x0000000b63247c23 */ /* 0x100fe20008010855 */
[--C-:B------:R-:W-:Y:S01]  /*5b60*/  FFMA.FTZ R187, R102, UR11, -R85.reuse ;  /* 0x0000000b66bb7c23 */ /* 0x100fe20008010855 */
[--C-:B------:R-:W-:Y:S01]  /*5b70*/  FFMA.FTZ R203, R62, UR11, -R85.reuse ;  /* 0x0000000b3ecb7c23 */ /* 0x100fe20008010855 */
[----:B------:R-:W-:Y:S01]  /*5b80*/  FADD.FTZ R67, R25, R14 ;  /* 0x0000000e19437221 */ /* 0x000fe20000010000 */
[----:B------:R-:W1:Y:S01]  /*5b90*/  MUFU.EX2 R179, R179 ;  /* 0x000000b300b37308 */ /* 0x000e620000000800 */
        /* <DEDUP_REMOVED lines=8> */
[----:B0-----:R-:W-:Y:S01]  /*5c20*/  FADD.FTZ R14, R177, R20 ;  /* 0x00000014b10e7221 */ /* 0x001fe20000010000 */
[----:B------:R-:W-:Y:S01]  /*5c30*/  FFMA.FTZ R58, R59, UR11, -R85 ;  /* 0x0000000b3b3a7c23 */ /* 0x000fe20008010855 */
[----:B------:R-:W-:Y:S01]  /*5c40*/  FADD.FTZ R70, R186, R67 ;  /* 0x00000043ba467221 */ /* 0x000fe20000010000 */
[--C-:B------:R-:W-:Y:S01]  /*5c50*/  FFMA.FTZ R52, R95, UR11, -R85.reuse ;  /* 0x0000000b5f347c23 */ /* 0x100fe20008010855 */
[--C-:B------:R-:W-:Y:S01]  /*5c60*/  FFMA.FTZ R193, R74, UR11, -R85.reuse ;  /* 0x0000000b4ac17c23 */ /* 0x100fe20008010855 */
[--C-:B------:R-:W-:Y:S01]  /*5c70*/  FFMA.FTZ R195, R78, UR11, -R85.reuse ;  /* 0x0000000b4ec37c23 */ /* 0x100fe20008010855 */
[----:B------:R-:W-:Y:S01]  /*5c80*/  FADD.FTZ R67, R33, R70 ;  /* 0x0000004621437221 */ /* 0x000fe20000010000 */
[----:B------:R-:W0:Y:S01]  /*5c90*/  MUFU.EX2 R181, R181 ;  /* 0x000000b500b57308 */ /* 0x000e220000000800 */
[----:B-1----:R-:W-:Y:S01]  /*5ca0*/  FADD.FTZ R59, R179, R14 ;  /* 0x0000000eb33b7221 */ /* 0x002fe20000010000 */
[----:B------:R-:W-:Y:S01]  /*5cb0*/  FFMA.FTZ R64, R79, UR11, -R85 ;  /* 0x0000000b4f407c23 */ /* 0x000fe20008010855 */
[----:B------:R-:W-:Y:S01]  /*5cc0*/  FADD.FTZ R62, R188, R67 ;  /* 0x00000043bc3e7221 */ /* 0x000fe20000010000 */
[--C-:B------:R-:W-:Y:S01]  /*5cd0*/  FFMA.FTZ R207, R54, UR11, -R85.reuse ;  /* 0x0000000b36cf7c23 */ /* 0x100fe20008010855 */
[--C-:B------:R-:W-:Y:S01]  /*5ce0*/  FFMA.FTZ R68, R71, UR11, -R85.reuse ;  /* 0x0000000b47447c23 */ /* 0x100fe20008010855 */
[----:B------:R-:W-:Y:S01]  /*5cf0*/  FFMA.FTZ R211, R46, UR11, -R85 ;  /* 0x0000000b2ed37c23 */ /* 0x000fe20008010855 */
[----:B------:R-:W-:Y:S01]  /*5d00*/  FADD.FTZ R67, R37, R62 ;  /* 0x0000003e25437221 */ /* 0x000fe20000010000 */
[----:B------:R-:W1:Y:S01]  /*5d10*/  MUFU.EX2 R28, R28 ;  /* 0x0000001c001c7308 */ /* 0x000e620000000800 */
[----:B--2---:R-:W-:Y:S01]  /*5d20*/  FADD.FTZ R14, R24, R59 ;  /* 0x0000003b180e7221 */ /* 0x004fe20000010000 */
[----:B------:R-:W-:Y:S01]  /*5d30*/  FFMA.FTZ R62, R63, UR11, -R85 ;  /* 0x0000000b3f3e7c23 */ /* 0x000fe20008010855 */
[----:B------:R-:W-:Y:S01]  /*5d40*/  FADD.FTZ R70, R190, R67 ;  /* 0x00000043be467221 */ /* 0x000fe20000010000 */
[----:B------:R-:W-:Y:S01]  /*5d50*/  F2FP.BF16.F32.PACK_AB R176, R13, R176 ;  /* 0x000000b00db0723e */ /* 0x000fe200000010ff */
        /* <DEDUP_REMOVED lines=9> */
[----:B------:R-:W-:Y:S01]  /*5df0*/  F2FP.BF16.F32.PACK_AB R178, R15, R178 ;  /* 0x000000b20fb2723e */ /* 0x000fe200000010ff */
[----:B------:R-:W-:Y:S01]  /*5e00*/  FFMA.FTZ R35, R35, UR11, -R85 ;  /* 0x0000000b23237c23 */ /* 0x000fe20008010855 */
[----:B------:R-:W0:Y:S01]  /*5e10*/  MUFU.EX2 R32, R32 ;  /* 0x0000002000207308 */ /* 0x000e220000000800 */
[----:B-1----:R-:W-:Y:S01]  /*5e20*/  FADD.FTZ R14, R28, R59 ;  /* 0x0000003b1c0e7221 */ /* 0x002fe20000010000 */
[--C-:B------:R-:W-:Y:S01]  /*5e30*/  FFMA.FTZ R38, R38, UR11, -R85.reuse ;  /* 0x0000000b26267c23 */ /* 0x100fe20008010855 */
[--C-:B------:R-:W-:Y:S01]  /*5e40*/  FFMA.FTZ R48, R48, UR11, -R85.reuse ;  /* 0x0000000b30307c23 */ /* 0x100fe20008010855 */
[----:B------:R-:W-:Y:S01]  /*5e50*/  F2FP.BF16.F32.PACK_AB R177, R20, R177 ;  /* 0x000000b114b1723e */ /* 0x000fe200000010ff */
[--C-:B------:R-:W-:Y:S01]  /*5e60*/  FFMA.FTZ R30, R30, UR11, -R85.reuse ;  /* 0x0000000b1e1e7c23 */ /* 0x100fe20008010855 */
[----:B------:R-:W-:Y:S01]  /*5e70*/  FFMA.FTZ R56, R56, UR11, -R85 ;  /* 0x0000000b38387c23 */ /* 0x000fe20008010855 */
[----:B------:R-:W-:Y:S01]  /*5e80*/  F2FP.BF16.F32.PACK_AB R182, R25, R182 ;  /* 0x000000b619b6723e */ /* 0x000fe200000010ff */
[----:B------:R-:W1:Y:S01]  /*5e90*/  MUFU.EX2 R185, R185 ;  /* 0x000000b900b97308 */ /* 0x000e620000000800 */
[----:B--2---:R-:W-:Y:S01]  /*5ea0*/  FADD.FTZ R59, R183, R14 ;  /* 0x0000000eb73b7221 */ /* 0x004fe20000010000 */
[----:B------:R-:W-:Y:S01]  /*5eb0*/  F2FP.BF16.F32.PACK_AB R184, R29, R184 ;  /* 0x000000b81db8723e */ /* 0x000fe200000010ff */
[--C-:B------:R-:W-:Y:S01]  /*5ec0*/  IMAD.MOV.U32 R79, RZ, RZ, R87.reuse ;  /* 0x000000ffff4f7224 */ /* 0x100fe200078e0057 */
[----:B------:R-:W-:Y:S01]  /*5ed0*/  F2FP.BF16.F32.PACK_AB R186, R33, R186 ;  /* 0x000000ba21ba723e */ /* 0x000fe200000010ff */
[--C-:B------:R-:W-:Y:S01]  /*5ee0*/  IMAD.MOV.U32 R78, RZ, RZ, R87.reuse ;  /* 0x000000ffff4e7224 */ /* 0x100fe200078e0057 */
[----:B------:R-:W-:Y:S01]  /*5ef0*/  F2FP.BF16.F32.PACK_AB R188, R37, R188 ;  /* 0x000000bc25bc723e */ /* 0x000fe200000010ff */
[----:B------:R-:W-:Y:S01]  /*5f00*/  IMAD.MOV.U32 R75, RZ, RZ, R87 ;  /* 0x000000ffff4b7224 */ /* 0x000fe200078e0057 */
[----:B------:R-:W2:Y:S01]  /*5f10*/  MUFU.EX2 R36, R36 ;  /* 0x0000002400247308 */ /* 0x000ea20000000800 */
[----:B0-----:R-:W-:Y:S01]  /*5f20*/  FADD.FTZ R14, R32, R59 ;  /* 0x0000003b200e7221 */ /* 0x001fe20000010000 */
[----:B------:R-:W-:Y:S01]  /*5f30*/  F2FP.BF16.F32.PACK_AB R190, R41, R190 ;  /* 0x000000be29be723e */ /* 0x000fe200000010ff */
[--C-:B------:R-:W-:Y:S01]  /*5f40*/  IMAD.MOV.U32 R74, RZ, RZ, R87.reuse ;  /* 0x000000ffff4a7224 */ /* 0x100fe200078e0057 */
[----:B------:R-:W-:Y:S01]  /*5f50*/  F2FP.BF16.F32.PACK_AB R192, R45, R192 ;  /* 0x000000c02dc0723e */ /* 0x000fe200000010ff */
[--C-:B------:R-:W-:Y:S01]  /*5f60*/  IMAD.MOV.U32 R71, RZ, RZ, R87.reuse ;  /* 0x000000ffff477224 */ /* 0x100fe200078e0057 */
[----:B------:R-:W-:Y:S01]  /*5f70*/  F2FP.BF16.F32.PACK_AB R179, R24, R179 ;  /* 0x000000b318b3723e */ /* 0x000fe200000010ff */
[--C-:B------:R-:W-:Y:S01]  /*5f80*/  IMAD.MOV.U32 R67, RZ, RZ, R87.reuse ;  /* 0x000000ffff437224 */ /* 0x100fe200078e0057 */
[----:B------:R-:W0:Y:S01]  /*5f90*/  MUFU.EX2 R187, R187 ;  /* 0x000000bb00bb7308 */ /* 0x000e220000000800 */
[----:B-1----:R-:W-:Y:S01]  /*5fa0*/  FADD.FTZ R59, R185, R14 ;  /* 0x0000000eb93b7221 */ /* 0x002fe20000010000 */
[----:B------:R-:W-:Y:S01]  /*5fb0*/  F2FP.BF16.F32.PACK_AB R181, R28, R181 ;  /* 0x000000b51cb5723e */ /* 0x000fe200000010ff */
[--C-:B------:R-:W-:Y:S01]  /*5fc0*/  IMAD.MOV.U32 R63, RZ, RZ, R87.reuse ;  /* 0x000000ffff3f7224 */ /* 0x100fe200078e0057 */
[----:B------:R-:W-:Y:S01]  /*5fd0*/  F2FP.BF16.F32.PACK_AB R183, R32, R183 ;  /* 0x000000b720b7723e */ /* 0x000fe200000010ff */
[--C-:B------:R-:W-:Y:S01]  /*5fe0*/  IMAD.MOV.U32 R41, RZ, RZ, R87.reuse ;  /* 0x000000ffff297224 */ /* 0x100fe200078e0057 */
[----:B------:R-:W-:Y:S01]  /*5ff0*/  F2FP.BF16.F32.PACK_AB R180, R21, R180 ;  /* 0x000000b415b4723e */ /* 0x000fe200000010ff */
[----:B------:R-:W-:Y:S01]  /*6000*/  IMAD.MOV.U32 R37, RZ, RZ, R87 ;  /* 0x000000ffff257224 */ /* 0x000fe200078e0057 */
[----:B------:R-:W1:Y:S01]  /*6010*/  MUFU.EX2 R40, R40 ;  /* 0x0000002800287308 */ /* 0x000e620000000800 */
[C---:B--2---:R-:W-:Y:S01]  /*6020*/  FADD.FTZ R14, R36.reuse, R59 ;  /* 0x0000003b240e7221 */ /* 0x044fe20000010000 */
[----:B------:R-:W-:Y:S01]  /*6030*/  FADD.FTZ R59, R45, R50 ;  /* 0x000000322d3b7221 */ /* 0x000fe20000010000 */
[----:B------:R-:W-:Y:S01]  /*6040*/  FFMA.FTZ R50, R51, UR11, -R85 ;  /* 0x0000000b33327c23 */ /* 0x000fe20008010855 */
[----:B------:R-:W-:Y:S01]  /*6050*/  F2FP.BF16.F32.PACK_AB R185, R36, R185 ;  /* 0x000000b924b9723e */ /* 0x000fe200000010ff */
[----:B------:R-:W-:-:S02]  /*6060*/  IMAD.MOV.U32 R45, RZ, RZ, R87 ;  /* 0x000000ffff2d7224 */ /* 0x000fc400078e0057 */
[----:B------:R-:W-:Y:S01]  /*6070*/  FADD.FTZ R70, R194, R59 ;  /* 0x0000003bc2467221 */ /* 0x000fe20000010000 */
[----:B------:R-:W-:Y:S01]  /*6080*/  F2FP.BF16.F32.PACK_AB R194, R73, R194 ;  /* 0x000000c249c2723e */ /* 0x000fe200000010ff */
[----:B------:R-:W2:Y:S01]  /*6090*/  MUFU.EX2 R189, R189 ;  /* 0x000000bd00bd7308 */ /* 0x000ea20000000800 */
[----:B0-----:R-:W-:Y:S01]  /*60a0*/  FADD.FTZ R51, R187, R14 ;  /* 0x0000000ebb337221 */ /* 0x001fe20000010000 */
[--C-:B------:R-:W-:Y:S02]  /*60b0*/  IMAD.MOV.U32 R36, RZ, RZ, R87.reuse ;  /* 0x000000ffff247224 */ /* 0x100fe400078e0057 */
[--C-:B------:R-:W-:Y:S02]  /*60c0*/  IMAD.MOV.U32 R33, RZ, RZ, R87.reuse ;  /* 0x000000ffff217224 */ /* 0x100fe400078e0057 */
[----:B------:R-:W-:Y:S02]  /*60d0*/  IMAD.MOV.U32 R32, RZ, RZ, R87 ;  /* 0x000000ffff207224 */ /* 0x000fe400078e0057 */
[----:B------:R-:W0:Y:S01]  /*60e0*/  MUFU.EX2 R44, R44 ;  /* 0x0000002c002c7308 */ /* 0x000e220000000800 */
[C---:B-1----:R-:W-:Y:S01]  /*60f0*/  FADD.FTZ R14, R40.reuse, R51 ;  /* 0x00000033280e7221 */ /* 0x042fe20000010000 */
[----:B------:R-:W-:Y:S01]  /*6100*/  FADD.FTZ R51, R73, R70 ;  /* 0x0000004649337221 */ /* 0x000fe20000010000 */
[----:B------:R-:W-:Y:S01]  /*6110*/  F2FP.BF16.F32.PACK_AB R187, R40, R187 ;  /* 0x000000bb28bb723e */ /* 0x000fe200000010ff */
[----:B------:R-:W-:-:S02]  /*6120*/  IMAD.MOV.U32 R73, RZ, RZ, R87 ;  /* 0x000000ffff497224 */ /* 0x000fc400078e0057 */
[----:B------:R-:W-:Y:S01]  /*6130*/  FADD.FTZ R54, R196, R51 ;  /* 0x00000033c4367221 */ /* 0x000fe20000010000 */
[----:B------:R-:W-:Y:S01]  /*6140*/  F2FP.BF16.F32.PACK_AB R196, R65, R196 ;  /* 0x000000c441c4723e */ /* 0x000fe200000010ff */
[----:B------:R-:W1:Y:S01]  /*6150*/  MUFU.EX2 R191, R191 ;  /* 0x000000bf00bf7308 */ /* 0x000e620000000800 */
[----:B--2---:R-:W-:Y:S01]  /*6160*/  FADD.FTZ R11, R189, R14 ;  /* 0x0000000ebd0b7221 */ /* 0x004fe20000010000 */
[----:B------:R-:W-:Y:S01]  /*6170*/  FADD.FTZ R51, R65, R54 ;  /* 0x0000003641337221 */ /* 0x000fe20000010000 */
[--C-:B------:R-:W-:Y:S02]  /*6180*/  IMAD.MOV.U32 R70, RZ, RZ, R87.reuse ;  /* 0x000000ffff467224 */ /* 0x100fe400078e0057 */
[----:B------:R-:W-:Y:S02]  /*6190*/  IMAD.MOV.U32 R65, RZ, RZ, R87 ;  /* 0x000000ffff417224 */ /* 0x000fe400078e0057 */
[----:B------:R-:W-:Y:S01]  /*61a0*/  FADD.FTZ R54, R198, R51 ;  /* 0x00000033c6367221 */ /* 0x000fe20000010000 */
[C---:B------:R-:W-:Y:S01]  /*61b0*/  F2FP.BF16.F32.PACK_AB R198, R69.reuse, R198 ;  /* 0x000000c645c6723e */ /* 0x040fe200000010ff */
[----:B------:R-:W2:Y:S01]  /*61c0*/  MUFU.EX2 R52, R52 ;  /* 0x0000003400347308 */ /* 0x000ea20000000800 */
[C---:B0-----:R-:W-:Y:S01]  /*61d0*/  FADD.FTZ R14, R44.reuse, R11 ;  /* 0x0000000b2c0e7221 */ /* 0x041fe20000010000 */
[----:B------:R-:W-:Y:S01]  /*61e0*/  FADD.FTZ R51, R69, R54 ;  /* 0x0000003645337221 */ /* 0x000fe20000010000 */
[----:B------:R-:W-:Y:S01]  /*61f0*/  F2FP.BF16.F32.PACK_AB R189, R44, R189 ;  /* 0x000000bd2cbd723e */ /* 0x000fe200000010ff */
[----:B------:R-:W-:-:S02]  /*6200*/  IMAD.MOV.U32 R69, RZ, RZ, R87 ;  /* 0x000000ffff457224 */ /* 0x000fc400078e0057 */
[----:B------:R-:W-:Y:S01]  /*6210*/  FADD.FTZ R46, R200, R51 ;  /* 0x00000033c82e7221 */ /* 0x000fe20000010000 */
[----:B------:R-:W-:Y:S01]  /*6220*/  F2FP.BF16.F32.PACK_AB R200, R57, R200 ;  /* 0x000000c839c8723e */ /* 0x000fe200000010ff */
[----:B------:R-:W0:Y:S01]  /*6230*/  MUFU.EX2 R193, R193 ;  /* 0x000000c100c17308 */ /* 0x000e220000000800 */
[----:B-1----:R-:W-:Y:S01]  /*6240*/  FADD.FTZ R11, R191, R14 ;  /* 0x0000000ebf0b7221 */ /* 0x002fe20000010000 */
[----:B------:R-:W-:Y:S01]  /*6250*/  FADD.FTZ R59, R57, R46 ;  /* 0x0000002e393b7221 */ /* 0x000fe20000010000 */
[----:B------:R-:W-:Y:S01]  /*6260*/  FFMA.FTZ R46, R26, UR11, -R85 ;  /* 0x0000000b1a2e7c23 */ /* 0x000fe20008010855 */
[----:B------:R-:W-:Y:S02]  /*6270*/  IMAD.MOV.U32 R57, RZ, RZ, R87 ;  /* 0x000000ffff397224 */ /* 0x000fe400078e0057 */
[----:B------:R-:W-:Y:S01]  /*6280*/  FADD.FTZ R54, R202, R59 ;  /* 0x0000003bca367221 */ /* 0x000fe20000010000 */
[----:B------:R-:W-:Y:S01]  /*6290*/  F2FP.BF16.F32.PACK_AB R202, R39, R202 ;  /* 0x000000ca27ca723e */ /* 0x000fe200000010ff */
        /* <DEDUP_REMOVED lines=9> */
[--C-:B------:R-:W-:Y:S02]  /*6330*/  IMAD.MOV.U32 R29, RZ, RZ, R87.reuse ;  /* 0x000000ffff1d7224 */ /* 0x100fe400078e0057 */
[----:B------:R-:W-:Y:S02]  /*6340*/  IMAD.MOV.U32 R28, RZ, RZ, R87 ;  /* 0x000000ffff1c7224 */ /* 0x000fe400078e0057 */
[----:B------:R-:W0:Y:S01]  /*6350*/  MUFU.EX2 R64, R64 ;  /* 0x0000004000407308 */ /* 0x000e220000000800 */
[----:B-1----:R-:W-:Y:S01]  /*6360*/  FADD.FTZ R14, R60, R11 ;  /* 0x0000000b3c0e7221 */ /* 0x002fe20000010000 */
[----:B------:R-:W-:Y:S01]  /*6370*/  FFMA.FTZ R11, R12, UR11, -R85 ;  /* 0x0000000b0c0b7c23 */ /* 0x000fe20008010855 */
[----:B------:R-:W-:Y:S01]  /*6380*/  F2FP.BF16.F32.PACK_AB R193, R60, R193 ;  /* 0x000000c13cc1723e */ /* 0x000fe200000010ff */
[----:B------:R-:W-:-:S02]  /*6390*/  IMAD.MOV.U32 R85, RZ, RZ, R87 ;  /* 0x000000ffff557224 */ /* 0x000fc400078e0057 */
[--C-:B------:R-:W-:Y:S02]  /*63a0*/  IMAD.MOV.U32 R60, RZ, RZ, R87.reuse ;  /* 0x000000ffff3c7224 */ /* 0x100fe400078e0057 */
[----:B------:R-:W1:Y:S01]  /*63b0*/  MUFU.EX2 R197, R197 ;  /* 0x000000c500c57308 */ /* 0x000e620000000800 */
[----:B--2---:R-:W-:Y:S01]  /*63c0*/  FADD.FTZ R51, R195, R14 ;  /* 0x0000000ec3337221 */ /* 0x004fe20000010000 */
[--C-:B------:R-:W-:Y:S02]  /*63d0*/  IMAD.MOV.U32 R25, RZ, RZ, R87.reuse ;  /* 0x000000ffff197224 */ /* 0x100fe400078e0057 */
[----:B------:R-:W-:-:S04]  /*63e0*/  IMAD.MOV.U32 R24, RZ, RZ, R87 ;  /* 0x000000ffff187224 */ /* 0x000fc800078e0057 */
        /* <DEDUP_REMOVED lines=14> */
[----:B------:R-:W-:Y:S01]  /*64d0*/  F2FP.BF16.F32.PACK_AB R199, R68, R199 ;  /* 0x000000c744c7723e */ /* 0x000fe200000010ff */
[----:B------:R-:W-:-:S05]  /*64e0*/  IMAD.MOV.U32 R68, RZ, RZ, R87 ;  /* 0x000000ffff447224 */ /* 0x000fca00078e0057 */
        /* <DEDUP_REMOVED lines=12> */
[----:B------:R-:W-:Y:S01]  /*65b0*/  MUFU.EX2 R27, R27 ;  /* 0x0000001b001b7308 */ /* 0x000fe20000000800 */
[----:B0-----:R-:W-:-:S07]  /*65c0*/  FADD.FTZ R13, R205, R14 ;  /* 0x0000000ecd0d7221 */ /* 0x001fce0000010000 */
[----:B------:R-:W0:Y:S01]  /*65d0*/  MUFU.EX2 R207, R207 ;  /* 0x000000cf00cf7308 */ /* 0x000e220000000800 */
[C---:B-1----:R-:W-:Y:S01]  /*65e0*/  FADD.FTZ R14, R50.reuse, R13 ;  /* 0x0000000d320e7221 */ /* 0x042fe20000010000 */
[----:B------:R-:W-:Y:S01]  /*65f0*/  F2FP.BF16.F32.PACK_AB R205, R50, R205 ;  /* 0x000000cd32cd723e */ /* 0x000fe200000010ff */
[----:B------:R-:W-:-:S05]  /*6600*/  IMAD.MOV.U32 R50, RZ, RZ, R87 ;  /* 0x000000ffff327224 */ /* 0x000fca00078e0057 */
[----:B------:R-:W-:Y:S08]  /*6610*/  MUFU.EX2 R206, R206 ;  /* 0x000000ce00ce7308 */ /* 0x000ff00000000800 */
[----:B------:R1:W2:Y:S01]  /*6620*/  MUFU.EX2 R42, R55 ;  /* 0x00000037002a7308 */ /* 0x0002a20000000800 */
[----:B0-----:R-:W-:-:S07]  /*6630*/  FADD.FTZ R13, R207, R14 ;  /* 0x0000000ecf0d7221 */ /* 0x001fce0000010000 */
[----:B------:R-:W0:Y:S01]  /*6640*/  MUFU.EX2 R31, R31 ;  /* 0x0000001f001f7308 */ /* 0x000e220000000800 */
[----:B-1----:R-:W-:Y:S01]  /*6650*/  FADD.FTZ R55, R39, R54 ;  /* 0x0000003627377221 */ /* 0x002fe20000010000 */
[----:B------:R-:W-:-:S03]  /*6660*/  IMAD.MOV.U32 R39, RZ, RZ, R87 ;  /* 0x000000ffff277224 */ /* 0x000fc600078e0057 */
[----:B------:R-:W-:Y:S01]  /*6670*/  FADD.FTZ R26, R204, R55 ;  /* 0x00000037cc1a7221 */ /* 0x000fe20000010000 */
[C---:B------:R-:W-:Y:S01]  /*6680*/  F2FP.BF16.F32.PACK_AB R204, R27.reuse, R204 ;  /* 0x000000cc1bcc723e */ /* 0x040fe200000010ff */
[----:B------:R-:W-:Y:S01]  /*6690*/  IMAD.MOV.U32 R55, RZ, RZ, R87 ;  /* 0x000000ffff377224 */ /* 0x000fe200078e0057 */
[----:B------:R-:W1:Y:S01]  /*66a0*/  MUFU.EX2 R209, R209 ;  /* 0x000000d100d17308 */ /* 0x000e620000000800 */
[----:B------:R-:W-:Y:S01]  /*66b0*/  FADD.FTZ R51, R27, R26 ;  /* 0x0000001a1b337221 */ /* 0x000fe20000010000 */
[C---:B--2---:R-:W-:Y:S01]  /*66c0*/  FADD.FTZ R14, R42.reuse, R13 ;  /* 0x0000000d2a0e7221 */ /* 0x044fe20000010000 */
[----:B------:R-:W-:Y:S01]  /*66d0*/  F2FP.BF16.F32.PACK_AB R207, R42, R207 ;  /* 0x000000cf2acf723e */ /* 0x000fe200000010ff */
[----:B------:R-:W-:Y:S02]  /*66e0*/  IMAD.MOV.U32 R42, RZ, RZ, R87 ;  /* 0x000000ffff2a7224 */ /* 0x000fe400078e0057 */
[----:B------:R-:W-:Y:S01]  /*66f0*/  FADD.FTZ R54, R206, R51 ;  /* 0x00000033ce367221 */ /* 0x000fe20000010000 */
[--C-:B------:R-:W-:Y:S01]  /*6700*/  IMAD.MOV.U32 R51, RZ, RZ, R87.reuse ;  /* 0x000000ffff337224 */ /* 0x100fe200078e0057 */
[----:B------:R-:W2:Y:S02]  /*6710*/  MUFU.EX2 R208, R208 ;  /* 0x000000d000d07308 */ /* 0x000ea40000000800 */
[C---:B0-----:R-:W-:Y:S01]  /*6720*/  FADD.FTZ R15, R31.reuse, R54 ;  /* 0x000000361f0f7221 */ /* 0x041fe20000010000 */
[----:B------:R-:W-:Y:S01]  /*6730*/  F2FP.BF16.F32.PACK_AB R206, R31, R206 ;  /* 0x000000ce1fce723e */ /* 0x000fe200000010ff */
[----:B------:R-:W-:-:S02]  /*6740*/  IMAD.MOV.U32 R31, RZ, RZ, R87 ;  /* 0x000000ffff1f7224 */ /* 0x000fc400078e0057 */
[----:B------:R-:W-:Y:S02]  /*6750*/  IMAD.MOV.U32 R27, RZ, RZ, R87 ;  /* 0x000000ffff1b7224 */ /* 0x000fe400078e0057 */
[----:B------:R0:W3:Y:S01]  /*6760*/  MUFU.EX2 R12, R43 ;  /* 0x0000002b000c7308 */ /* 0x0000e20000000800 */
[----:B-1----:R-:W-:-:S07]  /*6770*/  FADD.FTZ R13, R209, R14 ;  /* 0x0000000ed10d7221 */ /* 0x002fce0000010000 */
[----:B------:R-:W1:Y:S01]  /*6780*/  MUFU.EX2 R49, R49 ;  /* 0x0000003100317308 */ /* 0x000e620000000800 */
[----:B--2---:R-:W-:Y:S01]  /*6790*/  FADD.FTZ R54, R208, R15 ;  /* 0x0000000fd0367221 */ /* 0x004fe20000010000 */
[----:B0-----:R-:W-:-:S06]  /*67a0*/  IMAD.MOV.U32 R43, RZ, RZ, R87 ;  /* 0x000000ffff2b7224 */ /* 0x001fcc00078e0057 */
[----:B------:R-:W0:Y:S01]  /*67b0*/  MUFU.EX2 R211, R211 ;  /* 0x000000d300d37308 */ /* 0x000e220000000800 */
[C---:B---3--:R-:W-:Y:S01]  /*67c0*/  FADD.FTZ R14, R12.reuse, R13 ;  /* 0x0000000d0c0e7221 */ /* 0x048fe20000010000 */
[----:B------:R-:W-:-:S06]  /*67d0*/  F2FP.BF16.F32.PACK_AB R209, R12, R209 ;  /* 0x000000d10cd1723e */ /* 0x000fcc00000010ff */
[----:B------:R-:W2:Y:S01]  /*67e0*/  MUFU.EX2 R210, R210 ;  /* 0x000000d200d27308 */ /* 0x000ea20000000800 */
[C---:B-1----:R-:W-:Y:S01]  /*67f0*/  FADD.FTZ R15, R49.reuse, R54 ;  /* 0x00000036310f7221 */ /* 0x042fe20000010000 */
[----:B------:R-:W-:Y:S01]  /*6800*/  F2FP.BF16.F32.PACK_AB R208, R49, R208 ;  /* 0x000000d031d0723e */ /* 0x000fe200000010ff */
[----:B------:R-:W-:-:S05]  /*6810*/  IMAD.MOV.U32 R49, RZ, RZ, R87 ;  /* 0x000000ffff317224 */ /* 0x000fca00078e0057 */
[----:B------:R1:W3:Y:S01]  /*6820*/  MUFU.EX2 R26, R47 ;  /* 0x0000002f001a7308 */ /* 0x0002e20000000800 */
[----:B0-----:R-:W-:-:S07]  /*6830*/  FADD.FTZ R13, R211, R14 ;  /* 0x0000000ed30d7221 */ /* 0x001fce0000010000 */
[----:B------:R-:W0:Y:S01]  /*6840*/  MUFU.EX2 R53, R53 ;  /* 0x0000003500357308 */ /* 0x000e220000000800 */
[----:B--2---:R-:W-:Y:S01]  /*6850*/  FADD.FTZ R54, R210, R15 ;  /* 0x0000000fd2367221 */ /* 0x004fe20000010000 */
[----:B-1----:R-:W-:-:S06]  /*6860*/  IMAD.MOV.U32 R47, RZ, RZ, R87 ;  /* 0x000000ffff2f7224 */ /* 0x002fcc00078e0057 */
[----:B------:R-:W1:Y:S01]  /*6870*/  MUFU.EX2 R34, R34 ;  /* 0x0000002200227308 */ /* 0x000e620000000800 */
[C---:B---3--:R-:W-:Y:S01]  /*6880*/  FADD.FTZ R13, R26.reuse, R13 ;  /* 0x0000000d1a0d7221 */ /* 0x048fe20000010000 */
        /* <DEDUP_REMOVED lines=16> */
[C---:B-1----:R-:W-:Y:S01]  /*6990*/  FADD.FTZ R15, R61.reuse, R54 ;  /* 0x000000363d0f7221 */ /* 0x042fe20000010000 */
[----:B------:R-:W-:Y:S01]  /*69a0*/  F2FP.BF16.F32.PACK_AB R212, R61, R212 ;  /* 0x000000d43dd4723e */ /* 0x000fe200000010ff */
[----:B------:R-:W-:-:S05]  /*69b0*/  IMAD.MOV.U32 R61, RZ, RZ, R87 ;  /* 0x000000ffff3d7224 */ /* 0x000fca00078e0057 */
        /* <DEDUP_REMOVED lines=12> */
[----:B------:R2:W3:Y:S01]  /*6a80*/  MUFU.EX2 R217, R48 ;  /* 0x0000003000d97308 */ /* 0x0004e20000000800 */
[----:B0-----:R-:W-:-:S07]  /*6a90*/  FADD.FTZ R20, R46, R13 ;  /* 0x0000000d2e147221 */ /* 0x001fce0000010000 */
[----:B------:R-:W0:Y:S01]  /*6aa0*/  MUFU.EX2 R81, R81 ;  /* 0x0000005100517308 */ /* 0x000e220000000800 */
[----:B-1----:R-:W-:Y:S01]  /*6ab0*/  FADD.FTZ R54, R216, R15 ;  /* 0x0000000fd8367221 */ /* 0x002fe20000010000 */
[----:B--2---:R-:W-:-:S06]  /*6ac0*/  IMAD.MOV.U32 R48, RZ, RZ, R87 ;  /* 0x000000ffff307224 */ /* 0x004fcc00078e0057 */
[----:B------:R-:W1:Y:S01]  /*6ad0*/  MUFU.EX2 R30, R30 ;  /* 0x0000001e001e7308 */ /* 0x000e620000000800 */
[C---:B---3--:R-:W-:Y:S01]  /*6ae0*/  FADD.FTZ R13, R217.reuse, R20 ;  /* 0x00000014d90d7221 */ /* 0x048fe20000010000 */
[----:B------:R-:W-:Y:S01]  /*6af0*/  F2FP.BF16.F32.PACK_AB R217, R217, R46 ;  /* 0x0000002ed9d9723e */ /* 0x000fe200000010ff */
[----:B------:R-:W-:-:S05]  /*6b00*/  IMAD.MOV.U32 R46, RZ, RZ, R87 ;  /* 0x000000ffff2e7224 */ /* 0x000fca00078e0057 */
[----:B------:R-:W2:Y:S01]  /*6b10*/  MUFU.EX2 R218, R218 ;  /* 0x000000da00da7308 */ /* 0x000ea20000000800 */
[C---:B0-----:R-:W-:Y:S01]  /*6b20*/  FADD.FTZ R15, R81.reuse, R54 ;  /* 0x00000036510f7221 */ /* 0x041fe20000010000 */
[----:B------:R-:W-:Y:S01]  /*6b30*/  F2FP.BF16.F32.PACK_AB R216, R81, R216 ;  /* 0x000000d851d8723e */ /* 0x000fe200000010ff */
[--C-:B------:R-:W-:Y:S02]  /*6b40*/  IMAD.MOV.U32 R81, RZ, RZ, R87.reuse ;  /* 0x000000ffff517224 */ /* 0x100fe400078e0057 */
[----:B------:R-:W-:-:S03]  /*6b50*/  IMAD.MOV.U32 R54, RZ, RZ, R87 ;  /* 0x000000ffff367224 */ /* 0x000fc600078e0057 */
[----:B------:R0:W3:Y:S01]  /*6b60*/  MUFU.EX2 R219, R56 ;  /* 0x0000003800db7308 */ /* 0x0000e20000000800 */
[----:B-1----:R-:W-:-:S07]  /*6b70*/  FADD.FTZ R12, R30, R13 ;  /* 0x0000000d1e0c7221 */ /* 0x002fce0000010000 */
[----:B------:R-:W1:Y:S01]  /*6b80*/  MUFU.EX2 R83, R83 ;  /* 0x0000005300537308 */ /* 0x000e620000000800 */
[----:B--2---:R-:W-:Y:S01]  /*6b90*/  FADD.FTZ R14, R218, R15 ;  /* 0x0000000fda0e7221 */ /* 0x004fe20000010000 */
[--C-:B0-----:R-:W-:Y:S02]  /*6ba0*/  IMAD.MOV.U32 R56, RZ, RZ, R87.reuse ;  /* 0x000000ffff387224 */ /* 0x101fe400078e0057 */
[C---:B---3--:R-:W-:Y:S01]  /*6bb0*/  FADD.FTZ R13, R219.reuse, R12 ;  /* 0x0000000cdb0d7221 */ /* 0x048fe20000010000 */
[----:B------:R-:W-:Y:S01]  /*6bc0*/  F2FP.BF16.F32.PACK_AB R219, R219, R30 ;  /* 0x0000001edbdb723e */ /* 0x000fe200000010ff */
[--C-:B------:R-:W-:Y:S02]  /*6bd0*/  IMAD.MOV.U32 R30, RZ, RZ, R87.reuse ;  /* 0x000000ffff1e7224 */ /* 0x100fe400078e0057 */
[C---:B-1----:R-:W-:Y:S01]  /*6be0*/  FADD.FTZ R14, R83.reuse, R14 ;  /* 0x0000000e530e7221 */ /* 0x042fe20000010000 */
        /* <DEDUP_REMOVED lines=38> */
[----:B------:R-:W-:-:S07]  /*6e50*/  CS2R R24, SRZ ;  /* 0x0000000000187805 */ /* 0x000fce000001ff00 */
.L_x_6435:
[----:B------:R-:W-:Y:S01]  /*6e60*/  R2UR UR10, R19 ;  /* 0x00000000130a72ca */ /* 0x000fe200000e0000 */
[----:B------:R-:W-:-:S04]  /*6e70*/  UIADD3 UR6, UR60, 0x1, URZ ;  /* 0x000000013c067890 */ /* 0x000fc8000fffe03f */
[----:B------:R-:W-:-:S04]  /*6e80*/  UISETP.NE.AND UP0, UPT, UR6, 0x2, UPT ;  /* 0x000000020600788c */ /* 0x000fc8000bf05270 */
[----:B------:R-:W-:Y:S02]  /*6e90*/  USEL UR7, URZ, 0x1, UP0 ;  /* 0x000000013f077887 */ /* 0x000fe40008000000 */
[----:B------:R-:W-:Y:S02]  /*6ea0*/  USEL UR6, UR6, URZ, UP0 ;  /* 0x0000003f06067287 */ /* 0x000fe40008000000 */
[----:B------:R-:W-:Y:S02]  /*6eb0*/  ISETP.NE.AND P3, PT, RZ, UR10, PT ;  /* 0x0000000aff007c0c */ /* 0x000fe4000bf65270 */
[----:B------:R-:W-:Y:S02]  /*6ec0*/  LOP3.LUT R16, R15, UR7, RZ, 0x3c, !PT ;  /* 0x000000070f107c12 */ /* 0x000fe4000f8e3cff */
[----:B------:R-:W-:-:S09]  /*6ed0*/  IMAD.U32 R2, RZ, RZ, UR6 ;  /* 0x00000006ff027e24 */ /* 0x000fd2000f8e00ff */
[----:B------:R-:W-:Y:S05]  /*6ee0*/  @P3 BRA `(.L_x_6427) ;  /* 0x0000000000343947 */ /* 0x000fea0003800000 */
[----:B------:R-:W-:Y:S05]  /*6ef0*/  @!P0 BRA `(.L_x_6428) ;  /* 0x0000000000048947 */ /* 0x000fea0003800000 */
[----:B------:R-:W-:Y:S01]  /*6f00*/  BPT.TRAP 0x1 ;  /* 0x000000040000795c */ /* 0x000fe20000300000 */
.L_x_6428:
[----:B------:R-:W0:Y:S01]  /*6f10*/  S2UR UR7, SR_CgaCtaId ;  /* 0x00000000000779c3 */ /* 0x000e220000008800 */
[----:B------:R-:W-:Y:S01]  /*6f20*/  UMOV UR6, 0x400 ;  /* 0x0000040000067882 */ /* 0x000fe20000000000 */
[----:B------:R-:W-:Y:S01]  /*6f30*/  SHF.L.U32 R21, R16, 0x1f, RZ ;  /* 0x0000001f10157819 */ /* 0x000fe200000006ff */
[----:B0-----:R-:W-:-:S06]  /*6f40*/  ULEA UR6, UR7, UR6, 0x18 ;  /* 0x0000000607067291 */ /* 0x001fcc000f8ec03f */
[----:B------:R-:W-:-:S04]  /*6f50*/  LEA R0, R2, UR6, 0x3 ;  /* 0x0000000602007c11 */ /* 0x000fc8000f8e18ff */
[----:B------:R0:W1:Y:S01]  /*6f60*/  SYNCS.PHASECHK.TRANS64.TRYWAIT P2, [R0+URZ+0x34830], R21 ;  /* 0x03483015000075a7 */ /* 0x000062000804017f */
[----:B------:R-:W-:Y:S05]  /*6f70*/  @!P0 BRA `(.L_x_6429) ;  /* 0x0000000000048947 */ /* 0x000fea0003800000 */
[----:B------:R-:W-:Y:S01]  /*6f80*/  BPT.TRAP 0x1 ;  /* 0x000000040000795c */ /* 0x000fe20000300000 */
.L_x_6429:
[----:B-1----:R-:W-:Y:S05]  /*6f90*/  @P2 BRA `(.L_x_6427) ;  /* 0x0000000000082947 */ /* 0x002fea0003800000 */
[----:B------:R-:W1:Y:S02]  /*6fa0*/  SYNCS.PHASECHK.TRANS64.TRYWAIT P2, [R0+URZ+0x34830], R21 ;  /* 0x03483015000075a7 */ /* 0x000e64000804017f */
[----:B-1----:R-:W-:Y:S05]  /*6fb0*/  @!P2 BRA `(.L_x_6430) ;  /* 0x000000f00044a947 */ /* 0x002fea0003800000 */
.L_x_6427:
[----:B------:R-:W2:Y:S01]  /*6fc0*/  S2R R10, SR_TID.X ;  /* 0x00000000000a7919 */ /* 0x000ea20000002100 */
[----:B------:R-:W-:Y:S01]  /*6fd0*/  R2UR UR7, R3 ;  /* 0x00000000030772ca */ /* 0x000fe200000e0000 */
[----:B------:R-:W-:Y:S01]  /*6fe0*/  UMOV UR24, UR4 ;  /* 0x0000000400187c82 */ /* 0x000fe20008000000 */
[----:B------:R-:W-:Y:S01]  /*6ff0*/  R2UR UR6, R2 ;  /* 0x00000000020672ca */ /* 0x000fe200000e0000 */
[----:B------:R-:W-:Y:S01]  /*7000*/  UMOV UR25, UR5 ;  /* 0x0000000500197c82 */ /* 0x000fe20008000000 */
[----:B------:R-:W-:Y:S01]  /*7010*/  UMOV UR27, 0x40000040 ;  /* 0x40000040001b7882 */ /* 0x000fe20000000000 */
[----:B------:R-:W-:Y:S01]  /*7020*/  UMOV UR28, UR4 ;  /* 0x00000004001c7c82 */ /* 0x000fe20008000000 */
        /* <DEDUP_REMOVED lines=9> */
[----:B------:R-:W-:Y:S01]  /*70c0*/  UIMAD UR6, UR6, 0xb00, UR7 ;  /* 0x00000b00060678a4 */ /* 0x000fe2000f8e0207 */
[----:B------:R-:W-:Y:S01]  /*70d0*/  R2UR UR18, R8 ;  /* 0x00000000081272ca */ /* 0x000fe200000e0000 */
[----:B------:R-:W-:Y:S01]  /*70e0*/  UMOV UR41, UR5 ;  /* 0x0000000500297c82 */ /* 0x000fe20008000000 */
[----:B------:R-:W-:Y:S01]  /*70f0*/  UMOV UR7, 0x40000040 ;  /* 0x4000004000077882 */ /* 0x000fe20000000000 */
[----:B------:R-:W-:Y:S01]  /*7100*/  UIADD3 UR26, UR6, 0x80, URZ ;  /* 0x00000080061a7890 */ /* 0x000fe2000fffe03f */
[----:B------:R-:W-:Y:S01]  /*7110*/  R2UR UR19, R9 ;  /* 0x00000000091372ca */ /* 0x000fe200000e0000 */
[----:B------:R-:W-:Y:S01]  /*7120*/  UIADD3 UR30, UR6, 0x100, URZ ;  /* 0x00000100061e7890 */ /* 0x000fe2000fffe03f */
[----:B------:R-:W-:Y:S01]  /*7130*/  R2UR UR14, R6 ;  /* 0x00000000060e72ca */ /* 0x000fe200000e0000 */
[----:B------:R-:W-:Y:S01]  /*7140*/  UIADD3 UR34, UR6, 0x180, URZ ;  /* 0x0000018006227890 */ /* 0x000fe2000fffe03f */
[----:B------:R-:W-:Y:S01]  /*7150*/  R2UR UR15, R7 ;  /* 0x00000000070f72ca */ /* 0x000fe200000e0000 */
[----:B------:R-:W-:Y:S01]  /*7160*/  UIADD3 UR38, UR6, 0x200, URZ ;  /* 0x0000020006267890 */ /* 0x000fe2000fffe03f */
[----:B------:R-:W-:Y:S01]  /*7170*/  R2UR UR11, R5 ;  /* 0x00000000050b72ca */ /* 0x000fe200000e0000 */
[----:B------:R-:W-:Y:S01]  /*7180*/  UIADD3 UR42, UR6, 0x280, URZ ;  /* 0x00000280062a7890 */ /* 0x000fe2000fffe03f */
[----:B------:R-:W-:Y:S01]  /*7190*/  UMOV UR43, 0x40000040 ;  /* 0x40000040002b7882 */ /* 0x000fe20000000000 */
[----:B------:R-:W-:Y:S01]  /*71a0*/  UIADD3 UR46, UR6, 0x300, URZ ;  /* 0x00000300062e7890 */ /* 0x000fe2000fffe03f */
[----:B--2---:R-:W-:Y:S01]  /*71b0*/  SHF.R.U32.HI R10, RZ, 0x7, R10 ;  /* 0x00000007ff0a7819 */ /* 0x004fe2000001160a */
[----:B------:R-:W-:Y:S01]  /*71c0*/  UMOV UR44, UR4 ;  /* 0x00000004002c7c82 */ /* 0x000fe20008000000 */
[----:B------:R-:W-:Y:S01]  /*71d0*/  UMOV UR45, UR5 ;  /* 0x00000005002d7c82 */ /* 0x000fe20008000000 */
[----:B------:R-:W-:Y:S01]  /*71e0*/  UMOV UR47, 0x40000040 ;  /* 0x40000040002f7882 */ /* 0x000fe20000000000 */
[----:B------:R-:W-:Y:S01]  /*71f0*/  UIADD3 UR50, UR6, 0x400, URZ ;  /* 0x0000040006327890 */ /* 0x000fe2000fffe03f */
[----:B01----:R-:W-:Y:S01]  /*7200*/  VIADD R0, R10, 0x8 ;  /* 0x000000080a007836 */ /* 0x003fe20000000000 */
[----:B------:R-:W-:Y:S01]  /*7210*/  UMOV UR48, UR4 ;  /* 0x0000000400307c82 */ /* 0x000fe20008000000 */
[----:B------:R-:W-:Y:S01]  /*7220*/  UMOV UR49, UR5 ;  /* 0x0000000500317c82 */ /* 0x000fe20008000000 */
[----:B------:R-:W-:Y:S01]  /*7230*/  UMOV UR51, 0x40000040 ;  /* 0x4000004000337882 */ /* 0x000fe20000000000 */
[----:B------:R-:W-:Y:S01]  /*7240*/  UIADD3 UR54, UR6, 0x480, URZ ;  /* 0x0000048006367890 */ /* 0x000fe2000fffe03f */
[----:B------:R0:W-:Y:S01]  /*7250*/  BAR.SYNC.DEFER_BLOCKING R0, 0x100 ;  /* 0x000400000000751d */ /* 0x0001e20000010000 */
[----:B------:R-:W-:-:S02]  /*7260*/  UIADD3 UR58, UR6, 0x500, URZ ;  /* 0x00000500063a7890 */ /* 0x000fc4000fffe03f */
[----:B------:R-:W-:Y:S02]  /*7270*/  UIADD3 UR10, UR6, 0x82, URZ ;  /* 0x00000082060a7890 */ /* 0x000fe4000fffe03f */
[----:B------:R-:W-:Y:S01]  /*7280*/  UIADD3 UR22, UR6, 0x586, URZ ;  /* 0x0000058606167890 */ /* 0x000fe2000fffe03f */
[----:B------:R-:W-:Y:S01]  /*7290*/  UMOV UR52, UR4 ;  /* 0x0000000400347c82 */ /* 0x000fe20008000000 */
[----:B------:R-:W-:Y:S01]  /*72a0*/  UMOV UR53, UR5 ;  /* 0x0000000500357c82 */ /* 0x000fe20008000000 */
[----:B------:R-:W-:Y:S01]  /*72b0*/  UMOV UR55, 0x40000040 ;  /* 0x4000004000377882 */ /* 0x000fe20000000000 */
[----:B------:R-:W-:Y:S01]  /*72c0*/  UMOV UR56, UR4 ;  /* 0x0000000400387c82 */ /* 0x000fe20008000000 */
[----:B------:R-:W-:Y:S01]  /*72d0*/  UMOV UR57, UR5 ;  /* 0x0000000500397c82 */ /* 0x000fe20008000000 */
[----:B------:R-:W-:Y:S01]  /*72e0*/  UMOV UR59, 0x40000040 ;  /* 0x40000040003b7882 */ /* 0x000fe20000000000 */
[----:B------:R-:W-:Y:S01]  /*72f0*/  UMOV UR23, 0x40000040 ;  /* 0x4000004000177882 */ /* 0x000fe20000000000 */
[----:B------:R-:W-:-:S06]  /*7300*/  WARPGROUP.ARRIVE ;  /* 0x00000000000079c5 */ /* 0x000fcc0000000000 */
[----:B------:R-:W-:Y:S01]  /*7310*/  HGMMA.64x16x16.F32.BF16 R168, gdesc[UR4], RZ, !UPT, gsb0 ;  /* 0x0020000004a879f0 */ /* 0x000fe2000c0018ff */
[----:B------:R-:W-:Y:S02]  /*7320*/  UIADD3 UR7, UR6, 0x380, URZ ;  /* 0x0000038006077890 */ /* 0x000fe4000fffe03f */
        /* <DEDUP_REMOVED lines=64> */
[----:B------:R-:W-:Y:S01]  /*7730*/  R2UR UR10, R4 ;  /* 0x00000000040a72ca */ /* 0x000fe200000e0000 */
        /* <DEDUP_REMOVED lines=495> */
.L_x_6432:
[----:B------:R-:W0:Y:S01]  /*9630*/  S2UR UR7, SR_CgaCtaId ;  /* 0x00000000000779c3 */ /* 0x000e220000008800 */
[----:B------:R-:W-:Y:S01]  /*9640*/  UMOV UR6, 0x400 ;  /* 0x0000040000067882 */ /* 0x000fe20000000000 */
[----:B------:R-:W-:Y:S01]  /*9650*/  SHF.L.U32 R0, R15, 0x1f, RZ ;  /* 0x0000001f0f007819 */ /* 0x000fe200000006ff */
[----:B0-----:R-:W-:-:S04]  /*9660*/  ULEA UR6, UR7, UR6, 0x18 ;  /* 0x0000000607067291 */ /* 0x001fc8000f8ec03f */
[----:B------:R-:W-:-:S09]  /*9670*/  ULEA UR6, UR60, UR6, 0x3 ;  /* 0x000000063c067291 */ /* 0x000fd2000f8e183f */
[----:B------:R0:W1:Y:S01]  /*9680*/  SYNCS.PHASECHK.TRANS64.TRYWAIT P2, [UR6+0x34850], R0 ;  /* 0x03485000ff0075a7 */ /* 0x0000620008040146 */
[----:B------:R-:W-:Y:S05]  /*9690*/  @!P0 BRA `(.L_x_6433) ;  /* 0x0000000000048947 */ /* 0x000fea0003800000 */
[----:B------:R-:W-:Y:S01]  /*96a0*/  BPT.TRAP 0x1 ;  /* 0x000000040000795c */ /* 0x000fe20000300000 */
.L_x_6433:
[----:B-1----:R-:W-:Y:S05]  /*96b0*/  @P2 BRA `(.L_x_6431) ;  /* 0x0000000000082947 */ /* 0x002fea0003800000 */
[----:B------:R-:W1:Y:S02]  /*96c0*/  SYNCS.PHASECHK.TRANS64.TRYWAIT P2, [UR6+0x34850], R0 ;  /* 0x03485000ff0075a7 */ /* 0x000e640008040146 */
[----:B-1----:R-:W-:Y:S05]  /*96d0*/  @!P2 BRA `(.L_x_6434) ;  /* 0x000000c80090a947 */ /* 0x002fea0003800000 */
.L_x_6431:
[----:B------:R-:W2:Y:S01]  /*96e0*/  S2UR UR7, SR_CgaCtaId ;  /* 0x00000000000779c3 */ /* 0x000ea20000008800 */
[----:B------:R-:W-:Y:S01]  /*96f0*/  UMOV UR6, 0x400 ;  /* 0x0000040000067882 */ /* 0x000fe20000000000 */
[----:B------:R-:W-:Y:S01]  /*9700*/  WARPGROUP.ARRIVE ;  /* 0x00000000000079c5 */ /* 0x000fe20000000000 */
[----:B-1----:R-:W-:Y:S01]  /*9710*/  FMNMX.FTZ R10, R168, R12, !PT ;  /* 0x0000000ca80a7209 */ /* 0x002fe20007810000 */
[----:B------:R-:W-:Y:S01]  /*9720*/  ULDC UR11, c[0x0][0x988] ;  /* 0x00026200000b7ab9 */ /* 0x000fe20000000800 */
[----:B------:R-:W-:Y:S02]  /*9730*/  R2UR UR14, R18 ;  /* 0x00000000120e72ca */ /* 0x000fe400000e0000 */
[----:B------:R-:W-:-:S04]  /*9740*/  FMNMX.FTZ R10, R169, R10, !PT ;  /* 0x0000000aa90a7209 */ /* 0x000fc80007810000 */
[----:B------:R-:W-:-:S04]  /*9750*/  FMNMX.FTZ R10, R172, R10, !PT ;  /* 0x0000000aac0a7209 */ /* 0x000fc80007810000 */
[----:B------:R-:W-:-:S03]  /*9760*/  FMNMX.FTZ R10, R173, R10, !PT ;  /* 0x0000000aad0a7209 */ /* 0x000fc60007810000 */
[----:B------:R-:W-:Y:S01]  /*9770*/  UISETP.GT.AND UP0, UPT, UR61, UR14, UPT ;  /* 0x0000000e3d00728c */ /* 0x000fe2000bf04270 */
[----:B------:R-:W-:Y:S01]  /*9780*/  FMNMX.FTZ R10, R160, R10, !PT ;  /* 0x0000000aa00a7209 */ /* 0x000fe20007810000 */
[----:B------:R-:W-:-:S03]  /*9790*/  UIADD3 UR61, UR61, -0x1, URZ ;  /* 0xffffffff3d3d7890 */ /* 0x000fc6000fffe03f */
[----:B------:R-:W-:Y:S01]  /*97a0*/  FMNMX.FTZ R10, R161, R10, !PT ;  /* 0x0000000aa10a7209 */ /* 0x000fe20007810000 */
[----:B--2---:R-:W-:Y:S01]  /*97b0*/  ULEA UR6, UR7, UR6, 0x18 ;  /* 0x0000000607067291 */ /* 0x004fe2000f8ec03f */
[----:B------:R-:W-:Y:S02]  /*97c0*/  PLOP3.LUT P2, PT, PT, PT, UP0, 0x80, 0x0 ;  /* 0x000000000000781c */ /* 0x000fe40003f4f008 */
[----:B------:R-:W-:Y:S01]  /*97d0*/  UMOV UR7, 0x40000040 ;  /* 0x4000004000077882 */ /* 0x000fe20000000000 */
[----:B------:R-:W-:Y:S02]  /*97e0*/  FMNMX.FTZ R10, R164, R10, !PT ;  /* 0x0000000aa40a7209 */ /* 0x000fe40007810000 */
[----:B0-----:R-:W-:Y:S02]  /*97f0*/  IMAD.U32 R0, RZ, RZ, UR6 ;  /* 0x00000006ff007e24 */ /* 0x001fe4000f8e00ff */
[----:B------:R-:W-:-:S03]  /*9800*/  FMNMX.FTZ R10, R165, R10, !PT ;  /* 0x0000000aa50a7209 */ /* 0x000fc60007810000 */
[----:B------:R-:W-:Y:S02]  /*9810*/  R2UR UR6, R0 ;  /* 0x00000000000672ca */ /* 0x000fe400000e0000 */
[----:B------:R-:W-:-:S04]  /*9820*/  FMNMX.FTZ R10, R152, R10, !PT ;  /* 0x0000000a980a7209 */ /* 0x000fc80007810000 */
[----:B------:R-:W-:-:S04]  /*9830*/  FMNMX.FTZ R10, R153, R10, !PT ;  /* 0x0000000a990a7209 */ /* 0x000fc80007810000 */
[----:B------:R-:W-:-:S03]  /*9840*/  FMNMX.FTZ R10, R156, R10, !PT ;  /* 0x0000000a9c0a7209 */ /* 0x000fc60007810000 */
[----:B------:R-:W-:Y:S01]  /*9850*/  UIADD3 UR6, UR6, 0x400, URZ ;  /* 0x0000040006067890 */ /* 0x000fe2000fffe03f */
[----:B------:R-:W-:-:S03]  /*9860*/  FMNMX.FTZ R10, R157, R10, !PT ;  /* 0x0000000a9d0a7209 */ /* 0x000fc60007810000 */
[----:B------:R-:W-:Y:S01]  /*9870*/  USHF.R.U32.HI UR6, URZ, 0x4, UR6 ;  /* 0x000000043f067899 */ /* 0x000fe20008011606 */
[----:B------:R-:W-:-:S03]  /*9880*/  FMNMX.FTZ R10, R144, R10, !PT ;  /* 0x0000000a900a7209 */ /* 0x000fc60007810000 */
[----:B------:R-:W-:Y:S01]  /*9890*/  ULOP3.LUT UR6, UR6, 0x3fff, URZ, 0xc0, !UPT ;  /* 0x00003fff06067892 */ /* 0x000fe2000f8ec03f */
[----:B------:R-:W-:-:S03]  /*98a0*/  FMNMX.FTZ R10, R145, R10, !PT ;  /* 0x0000000a910a7209 */ /* 0x000fc60007810000 */
[----:B------:R-:W-:Y:S01]  /*98b0*/  ULOP3.LUT UR6, UR6, 0x5800000, URZ, 0xfc, !UPT ;  /* 0x0580000006067892 */ /* 0x000fe2000f8efc3f */
[----:B------:R-:W-:-:S03]  /*98c0*/  FMNMX.FTZ R10, R148, R10, !PT ;  /* 0x0000000a940a7209 */ /* 0x000fc60007810000 */
[----:B------:R-:W-:Y:S01]  /*98d0*/  UIMAD UR10, UR60, 0xb00, UR6 ;  /* 0x00000b003c0a78a4 */ /* 0x000fe2000f8e0206 */
[----:B------:R-:W-:-:S04]  /*98e0*/  FMNMX.FTZ R10, R149, R10, !PT ;  /* 0x0000000a950a7209 */ /* 0x000fc80007810000 */
[----:B------:R-:W-:Y:S02]  /*98f0*/  FMNMX.FTZ R10, R136, R10, !PT ;  /* 0x0000000a880a7209 */ /* 0x000fe40007810000 */
[----:B------:R-:W-:Y:S02]  /*9900*/  UMOV UR6, UR10 ;  /* 0x0000000a00067c82 */ /* 0x000fe40008000000 */
[----:B------:R-:W-:Y:S01]  /*9910*/  HGMMA.64x128x16.F32.BF16 R24, R176, gdesc[UR4].tnspB, R24, gsb0 ;  /* 0x41e00004b0187df0 */ /* 0x000fe20008001818 */
        /* <DEDUP_REMOVED lines=31> */
[----:B------:R-:W0:Y:S01]  /*9b10*/  SHFL.BFLY PT, R15, R10, 0x1, 0x1f ;  /* 0x0c201f000a0f7f89 */ /* 0x000e2200000e0000 */
[----:B------:R-:W-:Y:S02]  /*9b20*/  WARPGROUP.DEPBAR.LE gsb0, 0x0 ;  /* 0x00008000000079c5 */ /* 0x000fe40000010000 */
[----:B------:R-:W-:-:S06]  /*9b30*/  WARPGROUP.ARRIVE ;  /* 0x00000000000079c5 */ /* 0x000fcc0000000000 */
[----:B------:R-:W-:Y:S01]  /*9b40*/  HGMMA.64x128x16.F32.BF16 R24, R180, gdesc[UR4].tnspB, R24, gsb0 ;  /* 0x41e00004b4187df0 */ /* 0x000fe20008001818 */
[----:B------:R-:W-:Y:S01]  /*9b50*/  UIADD3 UR6, UR10, 0x100, URZ ;  /* 0x000001000a067890 */ /* 0x000fe2000fffe03f */
[----:B------:R-:W-:Y:S01]  /*9b60*/  UMOV UR7, 0x40000040 ;  /* 0x4000004000077882 */ /* 0x000fe20000000000 */
[----:B0-----:R-:W-:-:S05]  /*9b70*/  FMNMX.FTZ R10, R10, R15, !PT ;  /* 0x0000000f0a0a7209 */ /* 0x001fca0007810000 */
[C---:B------:R-:W-:Y:S01]  /*9b80*/  FMUL.FTZ R15, R10.reuse, UR11 ;  /* 0x0000000b0a0f7c20 */ /* 0x040fe20008410000 */
[----:B------:R-:W-:-:S03]  /*9b90*/  FADD.FTZ R12, -R10, R12 ;  /* 0x0000000c0a0c7221 */ /* 0x000fc60000010100 */
        /* <DEDUP_REMOVED lines=14> */
[----:B------:R-:W-:Y:S01]  /*9c80*/  FMUL.FTZ R12, R12, UR11 ;  /* 0x0000000b0c0c7c20 */ /* 0x000fe20008410000 */
[----:B------:R-:W-:Y:S08]  /*9c90*/  MUFU.EX2 R176, R176 ;  /* 0x000000b000b07308 */ /* 0x000ff00000000800 */
[----:B------:R-:W0:Y:S08]  /*9ca0*/  MUFU.EX2 R12, R12 ;  /* 0x0000000c000c7308 */ /* 0x000e300000000800 */
[----:B------:R-:W1:Y:S08]  /*9cb0*/  MUFU.EX2 R20, R20 ;  /* 0x0000001400147308 */ /* 0x000e700000000800 */
[----:B------:R-:W2:Y:S08]  /*9cc0*/  MUFU.EX2 R178, R178 ;  /* 0x000000b200b27308 */ /* 0x000eb00000000800 */
[----:B------:R-:W3:Y:S08]  /*9cd0*/  MUFU.EX2 R168, R168 ;  /* 0x000000a800a87308 */ /* 0x000ef00000000800 */
        /* <DEDUP_REMOVED lines=12> */
[----:B------:R-:W-:Y:S02]  /*9da0*/  FFMA.FTZ R160, R165, UR11, -R15 ;  /* 0x0000000ba5a07c23 */ /* 0x000fe4000801080f */
[----:B------:R-:W-:Y:S01]  /*9db0*/  MUFU.EX2 R89, R89 ;  /* 0x0000005900597308 */ /* 0x000fe20000000800 */
[----:B------:R-:W-:Y:S01]  /*9dc0*/  HGMMA.64x128x16.F32.BF16 R24, R184, gdesc[UR4].tnspB, R24, gsb0 ;  /* 0x41e00004b8187df0 */ /* 0x000fe20008001818 */
[----:B------:R-:W-:Y:S01]  /*9dd0*/  UIADD3 UR6, UR10, 0x180, URZ ;  /* 0x000001800a067890 */ /* 0x000fe2000fffe03f */
[----:B------:R-:W-:-:S05]  /*9de0*/  UMOV UR7, 0x40000040 ;  /* 0x4000004000077882 */ /* 0x000fca0000000000 */
[----:B------:R-:W-:Y:S08]  /*9df0*/  MUFU.EX2 R180, R180 ;  /* 0x000000b400b47308 */ /* 0x000ff00000000800 */
[----:B------:R-:W-:Y:S08]  /*9e00*/  MUFU.EX2 R182, R182 ;  /* 0x000000b600b67308 */ /* 0x000ff00000000800 */
[----:B------:R-:W-:Y:S01]  /*9e10*/  MUFU.EX2 R160, R160 ;  /* 0x000000a000a07308 */ /* 0x000fe20000000800 */
[----:B------:R-:W-:-:S02]  /*9e20*/  WARPGROUP.DEPBAR.LE gsb0, 0x0 ;  /* 0x00008000000079c5 */ /* 0x000fc40000010000 */
[----:B------:R-:W-:Y:S01]  /*9e30*/  WARPGROUP.ARRIVE ;  /* 0x00000000000079c5 */ /* 0x000fe20000000000 */
[--C-:B------:R-:W-:Y:S01]  /*9e40*/  FFMA.FTZ R184, R152, UR11, -R15.reuse ;  /* 0x0000000b98b87c23 */ /* 0x100fe2000801080f */
[----:B------:R-:W-:Y:S01]  /*9e50*/  FMNMX.FTZ R152, R170, R11, !PT ;  /* 0x0000000baa987209 */ /* 0x000fe20007810000 */
[----:B------:R-:W-:-:S03]  /*9e60*/  FFMA.FTZ R186, R156, UR11, -R15 ;  /* 0x0000000b9cba7c23 */ /* 0x000fc6000801080f */
[----:B------:R-:W-:Y:S01]  /*9e70*/  HGMMA.64x128x16.F32.BF16 R24, R188, gdesc[UR4].tnspB, R24, gsb0 ;  /* 0x41e00004bc187df0 */ /* 0x000fe20008001818 */
[----:B------:R-:W-:Y:S01]  /*9e80*/  UIADD3 UR6, UR10, 0x200, URZ ;  /* 0x000002000a067890 */ /* 0x000fe2000fffe03f */
[----:B------:R-:W-:Y:S01]  /*9e90*/  FMNMX.FTZ R152, R171, R152, !PT ;  /* 0x00000098ab987209 */ /* 0x000fe20007810000 */
[----:B------:R-:W-:Y:S01]  /*9ea0*/  UMOV UR7, 0x40000040 ;  /* 0x4000004000077882 */ /* 0x000fe20000000000 */
        /* <DEDUP_REMOVED lines=44> */
[----:B------:R-:W-:Y:S01]  /*a170*/  HGMMA.64x128x16.F32.BF16 R24, R192, gdesc[UR4].tnspB, R24, gsb0 ;  /* 0x41e00004c0187df0 */ /* 0x000fe20008001818 */
[----:B------:R-:W-:Y:S01]  /*a180*/  UIADD3 UR6, UR10, 0x280, URZ ;  /* 0x000002800a067890 */ /* 0x000fe2000fffe03f */
[----:B------:R-:W-:Y:S01]  /*a190*/  FFMA.FTZ R145, R149, UR11, -R15 ;  /* 0x0000000b95917c23 */ /* 0x000fe2000801080f */
[----:B------:R-:W-:Y:S01]  /*a1a0*/  UMOV UR7, 0x40000040 ;  /* 0x4000004000077882 */ /* 0x000fe20000000000 */
[----:B------:R-:W-:Y:S01]  /*a1b0*/  FMNMX.FTZ R156, R102, R156, !PT ;  /* 0x0000009c669c7209 */ /* 0x000fe20007810000 */
[----:B------:R-:W-:Y:S03]  /*a1c0*/  MUFU.EX2 R188, R188 ;  /* 0x000000bc00bc7308 */ /* 0x000fe60000000800 */
[----:B------:R-:W-:-:S04]  /*a1d0*/  FMNMX.FTZ R156, R103, R156, !PT ;  /* 0x0000009c679c7209 */ /* 0x000fc80007810000 */
[----:B------:R-:W-:Y:S01]  /*a1e0*/  FMNMX.FTZ R156, R90, R156, !PT ;  /* 0x0000009c5a9c7209 */ /* 0x000fe20007810000 */
        /* <DEDUP_REMOVED lines=9> */
[----:B------:R-:W-:Y:S01]  /*a280*/  @!P1 IMAD R141, R2, 0x8, R0 ;  /* 0x00000008028d9824 */ /* 0x000fe200078e0200 */
[----:B------:R-:W-:Y:S01]  /*a290*/  HGMMA.64x128x16.F32.BF16 R24, R196, gdesc[UR4].tnspB, R24, gsb0 ;  /* 0x41e00004c4187df0 */ /* 0x000fe20008001818 */
[----:B------:R-:W-:Y:S01]  /*a2a0*/  UIADD3 UR6, UR10, 0x300, URZ ;  /* 0x000003000a067890 */ /* 0x000fe2000fffe03f */
[----:B------:R-:W-:Y:S01]  /*a2b0*/  MUFU.EX2 R192, R192 ;  /* 0x000000c000c07308 */ /* 0x000fe20000000800 */
[----:B------:R-:W-:Y:S01]  /*a2c0*/  UMOV UR7, 0x40000040 ;  /* 0x4000004000077882 */ /* 0x000fe20000000000 */
[----:B------:R-:W-:-:S05]  /*a2d0*/  @!P1 VIADD R141, R141, 0x34840 ;  /* 0x000348408d8d9836 */ /* 0x000fca0000000000 */
[----:B------:R-:W-:Y:S01]  /*a2e0*/  @!P1 PRMT R141, RZ, 0x654, R141 ;  /* 0x00000654ff8d9816 */ /* 0x000fe2000000008d */
[----:B------:R-:W-:Y:S08]  /*a2f0*/  MUFU.EX2 R136, R136 ;  /* 0x0000008800887308 */ /* 0x000ff00000000800 */
[----:B------:R-:W-:Y:S08]  /*a300*/  MUFU.EX2 R194, R194 ;  /* 0x000000c200c27308 */ /* 0x000ff00000000800 */
[----:B------:R-:W-:Y:S01]  /*a310*/  MUFU.EX2 R137, R137 ;  /* 0x0000008900897308 */ /* 0x000fe20000000800 */
[----:B------:R-:W-:-:S02]  /*a320*/  WARPGROUP.DEPBAR.LE gsb0, 0x0 ;  /* 0x00008000000079c5 */ /* 0x000fc40000010000 */
[----:B------:R-:W-:-:S06]  /*a330*/  WARPGROUP.ARRIVE ;  /* 0x00000000000079c5 */ /* 0x000fcc0000000000 */
[----:B------:R-:W4:Y:S01]  /*a340*/  S2R R199, SR_TID.X ;  /* 0x0000000000c77919 */ /* 0x000f220000002100 */
[--C-:B------:R-:W-:Y:S01]  /*a350*/  FFMA.FTZ R196, R128, UR11, -R15.reuse ;  /* 0x0000000b80c47c23 */ /* 0x100fe2000801080f */
[--C-:B------:R-:W-:Y:S01]  /*a360*/  FFMA.FTZ R198, R132, UR11, -R15.reuse ;  /* 0x0000000b84c67c23 */ /* 0x100fe2000801080f */
[----:B------:R-:W-:Y:S01]  /*a370*/  FFMA.FTZ R128, R133, UR11, -R15 ;  /* 0x0000000b85807c23 */ /* 0x000fe2000801080f */
[----:B------:R-:W-:Y:S01]  /*a380*/  HGMMA.64x128x16.F32.BF16 R24, R200, gdesc[UR4].tnspB, R24, gsb0 ;  /* 0x41e00004c8187df0 */ /* 0x000fe20008001818 */
[----:B------:R-:W-:Y:S02]  /*a390*/  UIADD3 UR6, UR10, 0x380, URZ ;  /* 0x000003800a067890 */ /* 0x000fe4000fffe03f */
[----:B------:R-:W-:Y:S01]  /*a3a0*/  MUFU.EX2 R196, R196 ;  /* 0x000000c400c47308 */ /* 0x000fe20000000800 */
[----:B------:R-:W-:-:S07]  /*a3b0*/  UMOV UR7, 0x40000040 ;  /* 0x4000004000077882 */ /* 0x000fce0000000000 */
[----:B------:R-:W-:Y:S08]  /*a3c0*/  MUFU.EX2 R198, R198 ;  /* 0x000000c600c67308 */ /* 0x000ff00000000800 */
[----:B------:R-:W-:Y:S01]  /*a3d0*/  MUFU.EX2 R128, R128 ;  /* 0x0000008000807308 */ /* 0x000fe20000000800 */
[----:B----4-:R-:W-:Y:S01]  /*a3e0*/  SHF.R.U32.HI R169, RZ, 0x7, R199 ;  /* 0x00000007ffa97819 */ /* 0x010fe200000116c7 */
[----:B------:R-:W-:-:S02]  /*a3f0*/  WARPGROUP.DEPBAR.LE gsb0, 0x0 ;  /* 0x00008000000079c5 */ /* 0x000fc40000010000 */
[----:B------:R-:W-:Y:S01]  /*a400*/  WARPGROUP.ARRIVE ;  /* 0x00000000000079c5 */ /* 0x000fe20000000000 */
[--C-:B------:R-:W-:Y:S01]  /*a410*/  FFMA.FTZ R200, R120, UR11, -R15.reuse ;  /* 0x0000000b78c87c23 */ /* 0x100fe2000801080f */
[--C-:B------:R-:W-:Y:S01]  /*a420*/  FFMA.FTZ R120, R121, UR11, -R15.reuse ;  /* 0x0000000b79787c23 */ /* 0x100fe2000801080f */
[--C-:B------:R-:W-:Y:S01]  /*a430*/  FFMA.FTZ R202, R124, UR11, -R15.reuse ;  /* 0x0000000b7cca7c23 */ /* 0x100fe2000801080f */
[----:B------:R-:W-:Y:S02]  /*a440*/  FFMA.FTZ R121, R125, UR11, -R15 ;  /* 0x0000000b7d797c23 */ /* 0x000fe4000801080f */
[----:B------:R-:W-:Y:S01]  /*a450*/  HGMMA.64x128x16.F32.BF16 R24, R204, gdesc[UR4].tnspB, R24, gsb0 ;  /* 0x41e00004cc187df0 */ /* 0x000fe20008001818 */
        /* <DEDUP_REMOVED lines=9> */
[--C-:B------:R-:W-:Y:S01]  /*a4f0*/  FFMA.FTZ R112, R113, UR11, -R15.reuse ;  /* 0x0000000b71707c23 */ /* 0x100fe2000801080f */
[----:B------:R-:W-:Y:S01]  /*a500*/  FMNMX.FTZ R113, R91, R156, !PT ;  /* 0x0000009c5b717209 */ /* 0x000fe20007810000 */
[--C-:B------:R-:W-:Y:S02]  /*a510*/  FFMA.FTZ R206, R116, UR11, -R15.reuse ;  /* 0x0000000b74ce7c23 */ /* 0x100fe4000801080f */
[----:B------:R-:W-:Y:S01]  /*a520*/  HGMMA.64x128x16.F32.BF16 R24, R208, gdesc[UR4].tnspB, R24, gsb0 ;  /* 0x41e00004d0187df0 */ /* 0x000fe20008001818 */
[----:B------:R-:W-:Y:S01]  /*a530*/  UIADD3 UR6, UR10, 0x480, URZ ;  /* 0x000004800a067890 */ /* 0x000fe2000fffe03f */
[----:B------:R-:W-:Y:S01]  /*a540*/  FMNMX.FTZ R116, R94, R113, !PT ;  /* 0x000000715e747209 */ /* 0x000fe20007810000 */
[----:B------:R-:W-:Y:S01]  /*a550*/  UMOV UR7, 0x40000040 ;  /* 0x4000004000077882 */ /* 0x000fe20000000000 */
[----:B------:R-:W-:Y:S01]  /*a560*/  FFMA.FTZ R113, R117, UR11, -R15 ;  /* 0x0000000b75717c23 */ /* 0x000fe2000801080f */
[----:B------:R-:W-:Y:S01]  /*a570*/  MUFU.EX2 R204, R204 ;  /* 0x000000cc00cc7308 */ /* 0x000fe20000000800 */
[----:B------:R-:W-:-:S05]  /*a580*/  FMNMX.FTZ R116, R95, R116, !PT ;  /* 0x000000745f747209 */ /* 0x000fca0007810000 */
[----:B------:R-:W4:Y:S02]  /*a590*/  SHFL.BFLY PT, R117, R116, 0x2, 0x1f ;  /* 0x0c401f0074757f89 */ /* 0x000f2400000e0000 */
[----:B------:R-:W-:Y:S08]  /*a5a0*/  MUFU.EX2 R112, R112 ;  /* 0x0000007000707308 */ /* 0x000ff00000000800 */
[----:B------:R-:W-:Y:S08]  /*a5b0*/  MUFU.EX2 R206, R206 ;  /* 0x000000ce00ce7308 */ /* 0x000ff00000000800 */
[----:B------:R-:W-:Y:S01]  /*a5c0*/  MUFU.EX2 R113, R113 ;  /* 0x0000007100717308 */ /* 0x000fe20000000800 */
[----:B----4-:R-:W-:Y:S01]  /*a5d0*/  FMNMX.FTZ R116, R116, R117, !PT ;  /* 0x0000007574747209 */ /* 0x010fe20007810000 */
[----:B------:R-:W-:Y:S01]  /*a5e0*/  FFMA.FTZ R117, R92, UR11, -R15 ;  /* 0x0000000b5c757c23 */ /* 0x000fe2000801080f */
[----:B------:R-:W-:-:S02]  /*a5f0*/  WARPGROUP.DEPBAR.LE gsb0, 0x0 ;  /* 0x00008000000079c5 */ /* 0x000fc40000010000 */
[----:B------:R-:W-:Y:S01]  /*a600*/  WARPGROUP.ARRIVE ;  /* 0x00000000000079c5 */ /* 0x000fe20000000000 */
[--C-:B------:R-:W-:Y:S01]  /*a610*/  FFMA.FTZ R210, R108, UR11, -R15.reuse ;  /* 0x0000000b6cd27c23 */ /* 0x100fe2000801080f */
[--C-:B------:R-:W-:Y:S01]  /*a620*/  FFMA.FTZ R208, R104, UR11, -R15.reuse ;  /* 0x0000000b68d07c23 */ /* 0x100fe2000801080f */
[----:B------:R-:W4:Y:S01]  /*a630*/  SHFL.BFLY PT, R108, R116, 0x1, 0x1f ;  /* 0x0c201f00746c7f89 */ /* 0x000f2200000e0000 */
[--C-:B------:R-:W-:Y:S01]  /*a640*/  FFMA.FTZ R104, R105, UR11, -R15.reuse ;  /* 0x0000000b69687c23 */ /* 0x100fe2000801080f */
[----:B------:R-:W-:Y:S01]  /*a650*/  FFMA.FTZ R105, R109, UR11, -R15 ;  /* 0x0000000b6d697c23 */ /* 0x000fe2000801080f */
[----:B------:R-:W-:Y:S01]  /*a660*/  HGMMA.64x128x16.F32.BF16 R24, R212, gdesc[UR4].tnspB, R24, gsb0 ;  /* 0x41e00004d4187df0 */ /* 0x000fe20008001818 */
[----:B------:R-:W-:Y:S01]  /*a670*/  UIADD3 UR6, UR10, 0x500, URZ ;  /* 0x000005000a067890 */ /* 0x000fe2000fffe03f */
[----:B------:R-:W-:Y:S01]  /*a680*/  MUFU.EX2 R208, R208 ;  /* 0x000000d000d07308 */ /* 0x000fe20000000800 */
[----:B------:R-:W-:-:S07]  /*a690*/  UMOV UR7, 0x40000040 ;  /* 0x4000004000077882 */ /* 0x000fce0000000000 */
[----:B------:R-:W-:Y:S08]  /*a6a0*/  MUFU.EX2 R104, R104 ;  /* 0x0000006800687308 */ /* 0x000ff00000000800 */
[----:B------:R-:W-:Y:S01]  /*a6b0*/  MUFU.EX2 R210, R210 ;  /* 0x000000d200d27308 */ /* 0x000fe20000000800 */
[----:B----4-:R-:W-:Y:S01]  /*a6c0*/  FMNMX.FTZ R92, R116, R108, !PT ;  /* 0x0000006c745c7209 */ /* 0x010fe20007810000 */
[----:B------:R-:W-:-:S04]  /*a6d0*/  FFMA.FTZ R116, R93, UR11, -R15 ;  /* 0x0000000b5d747c23 */ /* 0x000fc8000801080f */
[C---:B------:R-:W-:Y:S01]  /*a6e0*/  FADD.FTZ R15, -R92.reuse, R11 ;  /* 0x0000000b5c0f7221 */ /* 0x040fe20000010100 */
[----:B------:R-:W-:Y:S01]  /*a6f0*/  FMUL.FTZ R93, R92, UR11 ;  /* 0x0000000b5c5d7c20 */ /* 0x000fe20008410000 */
[----:B------:R4:W-:Y:S02]  /*a700*/  MUFU.EX2 R11, R116 ;  /* 0x00000074000b7308 */ /* 0x0009e40000000800 */
[----:B------:R-:W-:Y:S01]  /*a710*/  FMUL.FTZ R15, R15, UR11 ;  /* 0x0000000b0f0f7c20 */ /* 0x000fe20008410000 */
[--C-:B------:R-:W-:Y:S01]  /*a720*/  FFMA.FTZ R177, R170, UR11, -R93.reuse ;  /* 0x0000000baab17c23 */ /* 0x100fe2000801085d */
[--C-:B------:R-:W-:Y:S01]  /*a730*/  FFMA.FTZ R109, R171, UR11, -R93.reuse ;  /* 0x0000000bab6d7c23 */ /* 0x100fe2000801085d */
[--C-:B------:R-:W-:Y:S01]  /*a740*/  FFMA.FTZ R179, R174, UR11, -R93.reuse ;  /* 0x0000000baeb37c23 */ /* 0x100fe2000801085d */
[--C-:B------:R-:W-:Y:S01]  /*a750*/  FFMA.FTZ R197, R130, UR11, -R93.reuse ;  /* 0x0000000b82c57c23 */ /* 0x100fe2000801085d */
[--C-:B------:R-:W-:Y:S01]  /*a760*/  FFMA.FTZ R130, R131, UR11, -R93.reuse ;  /* 0x0000000b83827c23 */ /* 0x100fe2000801085d */
[----:B------:R-:W-:Y:S01]  /*a770*/  MUFU.EX2 R15, R15 ;  /* 0x0000000f000f7308 */ /* 0x000fe20000000800 */
[--C-:B----4-:R-:W-:Y:S01]  /*a780*/  FFMA.FTZ R116, R175, UR11, -R93.reuse ;  /* 0x0000000baf747c23 */ /* 0x110fe2000801085d */
[--C-:B------:R-:W-:Y:S01]  /*a790*/  FFMA.FTZ R131, R134, UR11, -R93.reuse ;  /* 0x0000000b86837c23 */ /* 0x100fe2000801085d */
[----:B------:R-:W-:Y:S01]  /*a7a0*/  IADD3 R134, -R169, 0xb, RZ ;  /* 0x0000000ba9867810 */ /* 0x000fe20007ffe1ff */
[--C-:B------:R-:W-:Y:S01]  /*a7b0*/  FFMA.FTZ R181, R162, UR11, -R93.reuse ;  /* 0x0000000ba2b57c23 */ /* 0x100fe2000801085d */
[--C-:B------:R-:W-:Y:S01]  /*a7c0*/  FFMA.FTZ R199, R135, UR11, -R93.reuse ;  /* 0x0000000b87c77c23 */ /* 0x100fe2000801085d */
[----:B0-----:R-:W-:Y:S01]  /*a7d0*/  FFMA.FTZ R135, R12, R14, R176 ;  /* 0x0000000e0c877223 */ /* 0x001fe200000100b0 */
[--C-:B------:R-:W-:Y:S01]  /*a7e0*/  FFMA.FTZ R201, R122, UR11, -R93.reuse ;  /* 0x0000000b7ac97c23 */ /* 0x100fe2000801085d */
[----:B------:R-:W0:Y:S01]  /*a7f0*/  MUFU.EX2 R177, R177 ;  /* 0x000000b100b17308 */ /* 0x000e220000000800 */
[----:B------:R-:W-:Y:S01]  /*a800*/  FFMA.FTZ R183, R166, UR11, -R93 ;  /* 0x0000000ba6b77c23 */ /* 0x000fe2000801085d */
[----:B-1----:R-:W-:Y:S01]  /*a810*/  FADD.FTZ R135, R20, R135 ;  /* 0x0000008714877221 */ /* 0x002fe20000010000 */
[--C-:B------:R-:W-:Y:S01]  /*a820*/  FFMA.FTZ R124, R167, UR11, -R93.reuse ;  /* 0x0000000ba77c7c23 */ /* 0x100fe2000801085d */
[--C-:B------:R-:W-:Y:S01]  /*a830*/  FFMA.FTZ R185, R154, UR11, -R93.reuse ;  /* 0x0000000b9ab97c23 */ /* 0x100fe2000801085d */
[----:B------:R-:W-:Y:S01]  /*a840*/  FFMA.FTZ R125, R155, UR11, -R93 ;  /* 0x0000000b9b7d7c23 */ /* 0x000fe2000801085d */
[----:B--2---:R-:W-:Y:S01]  /*a850*/  FADD.FTZ R135, R178, R135 ;  /* 0x00000087b2877221 */ /* 0x004fe20000010000 */
[--C-:B------:R-:W-:Y:S01]  /*a860*/  FFMA.FTZ R203, R126, UR11, -R93.reuse ;  /* 0x0000000b7ecb7c23 */ /* 0x100fe2000801085d */
[----:B------:R-:W1:Y:S01]  /*a870*/  MUFU.EX2 R109, R109 ;  /* 0x0000006d006d7308 */ /* 0x000e620000000800 */
[----:B------:R-:W-:Y:S01]  /*a880*/  FFMA.FTZ R187, R158, UR11, -R93 ;  /* 0x0000000b9ebb7c23 */ /* 0x000fe2000801085d */
[----:B---3--:R-:W-:Y:S01]  /*a890*/  FADD.FTZ R135, R168, R135 ;  /* 0x00000087a8877221 */ /* 0x008fe20000010000 */
[--C-:B------:R-:W-:Y:S01]  /*a8a0*/  FFMA.FTZ R132, R159, UR11, -R93.reuse ;  /* 0x0000000b9f847c23 */ /* 0x100fe2000801085d */
[--C-:B------:R-:W-:Y:S01]  /*a8b0*/  FFMA.FTZ R189, R146, UR11, -R93.reuse ;  /* 0x0000000b92bd7c23 */ /* 0x100fe2000801085d */
[--C-:B------:R-:W-:Y:S01]  /*a8c0*/  FFMA.FTZ R205, R114, UR11, -R93.reuse ;  /* 0x0000000b72cd7c23 */ /* 0x100fe2000801085d */
[--C-:B------:R-:W-:Y:S01]  /*a8d0*/  FFMA.FTZ R133, R147, UR11, -R93.reuse ;  /* 0x0000000b93857c23 */ /* 0x100fe2000801085d */
[----:B------:R-:W-:Y:S01]  /*a8e0*/  FFMA.FTZ R207, R118, UR11, -R93 ;  /* 0x0000000b76cf7c23 */ /* 0x000fe2000801085d */
[----:B------:R-:W2:Y:S01]  /*a8f0*/  MUFU.EX2 R179, R179 ;  /* 0x000000b300b37308 */ /* 0x000ea20000000800 */
[----:B0-----:R-:W-:Y:S01]  /*a900*/  FFMA.FTZ R14, R15, R13, R177 ;  /* 0x0000000d0f0e7223 */ /* 0x001fe200000100b1 */
[--C-:B------:R-:W-:Y:S01]  /*a910*/  FFMA.FTZ R13, R123, UR11, -R93.reuse ;  /* 0x0000000b7b0d7c23 */ /* 0x100fe2000801085d */
[--C-:B------:R-:W-:Y:S01]  /*a920*/  FFMA.FTZ R209, R106, UR11, -R93.reuse ;  /* 0x0000000b6ad17c23 */ /* 0x100fe2000801085d */
[--C-:B------:R-:W-:Y:S01]  /*a930*/  FFMA.FTZ R191, R150, UR11, -R93.reuse ;  /* 0x0000000b96bf7c23 */ /* 0x100fe2000801085d */
[--C-:B------:R-:W-:Y:S01]  /*a940*/  FFMA.FTZ R140, R151, UR11, -R93.reuse ;  /* 0x0000000b978c7c23 */ /* 0x100fe2000801085d */
[--C-:B------:R-:W-:Y:S01]  /*a950*/  FFMA.FTZ R193, R138, UR11, -R93.reuse ;  /* 0x0000000b8ac17c23 */ /* 0x100fe2000801085d */
[--C-:B------:R-:W-:Y:S01]  /*a960*/  FFMA.FTZ R211, R110, UR11, -R93.reuse ;  /* 0x0000000b6ed37c23 */ /* 0x100fe2000801085d */
[----:B------:R-:W0:Y:S01]  /*a970*/  MUFU.EX2 R116, R116 ;  /* 0x0000007400747308 */ /* 0x000e220000000800 */
[----:B-1----:R-:W-:Y:S01]  /*a980*/  FADD.FTZ R14, R109, R14 ;  /* 0x0000000e6d0e7221 */ /* 0x002fe20000010000 */
[--C-:B------:R-:W-:Y:S01]  /*a990*/  FFMA.FTZ R138, R139, UR11, -R93.reuse ;  /* 0x0000000b8b8a7c23 */ /* 0x100fe2000801085d */
[--C-:B------:R-:W-:Y:S01]  /*a9a0*/  FFMA.FTZ R195, R142, UR11, -R93.reuse ;  /* 0x0000000b8ec37c23 */ /* 0x100fe2000801085d */
[--C-:B------:R-:W-:Y:S01]  /*a9b0*/  FFMA.FTZ R115, R115, UR11, -R93.reuse ;  /* 0x0000000b73737c23 */ /* 0x100fe2000801085d */
[--C-:B------:R-:W-:Y:S01]  /*a9c0*/  FFMA.FTZ R139, R143, UR11, -R93.reuse ;  /* 0x0000000b8f8b7c23 */ /* 0x100fe2000801085d */
[--C-:B------:R-:W-:Y:S01]  /*a9d0*/  FFMA.FTZ R119, R119, UR11, -R93.reuse ;  /* 0x0000000b77777c23 */ /* 0x100fe2000801085d */
[--C-:B------:R-:W-:Y:S01]  /*a9e0*/  FFMA.FTZ R111, R111, UR11, -R93.reuse ;  /* 0x0000000b6f6f7c23 */ /* 0x100fe2000801085d */
[----:B------:R1:W-:Y:S01]  /*a9f0*/  MUFU.EX2 R108, R117 ;  /* 0x00000075006c7308 */ /* 0x0003e20000000800 */
[----:B--2---:R-:W-:Y:S01]  /*aa00*/  FADD.FTZ R123, R179, R14 ;  /* 0x0000000eb37b7221 */ /* 0x004fe20000010000 */
[--C-:B------:R-:W-:Y:S01]  /*aa10*/  FFMA.FTZ R102, R102, UR11, -R93.reuse ;  /* 0x0000000b66667c23 */ /* 0x100fe2000801085d */
[--C-:B------:R-:W-:Y:S01]  /*aa20*/  FFMA.FTZ R103, R103, UR11, -R93.reuse ;  /* 0x0000000b67677c23 */ /* 0x100fe2000801085d */
[--C-:B------:R-:W-:Y:S01]  /*aa30*/  FFMA.FTZ R91, R91, UR11, -R93.reuse ;  /* 0x0000000b5b5b7c23 */ /* 0x100fe2000801085d */
[----:B------:R-:W-:Y:S01]  /*aa40*/  FFMA.FTZ R94, R94, UR11, -R93 ;  /* 0x0000000b5e5e7c23 */ /* 0x000fe2000801085d */
[----:B------:R-:W-:-:S02]  /*aa50*/  F2FP.BF16.F32.PACK_AB R176, R20, R176 ;  /* 0x000000b014b0723e */ /* 0x000fc400000010ff */
[----:B------:R-:W2:Y:S01]  /*aa60*/  MUFU.EX2 R181, R181 ;  /* 0x000000b500b57308 */ /* 0x000ea20000000800 */
[----:B-1----:R-:W-:Y:S01]  /*aa70*/  FFMA.FTZ R117, R163, UR11, -R93 ;  /* 0x0000000ba3757c23 */ /* 0x002fe2000801085d */
[C---:B0-----:R-:W-:Y:S01]  /*aa80*/  FADD.FTZ R14, R116.reuse, R123 ;  /* 0x0000007b740e7221 */ /* 0x041fe20000010000 */
[----:B------:R-:W-:Y:S02]  /*aa90*/  F2FP.BF16.F32.PACK_AB R179, R116, R179 ;  /* 0x000000b374b3723e */ /* 0x000fe400000010ff */
[----:B------:R-:W-:Y:S02]  /*aaa0*/  F2FP.BF16.F32.PACK_AB R178, R168, R178 ;  /* 0x000000b2a8b2723e */ /* 0x000fe400000010ff */
[----:B------:R-:W-:Y:S01]  /*aab0*/  F2FP.BF16.F32.PACK_AB R177, R109, R177 ;  /* 0x000000b16db1723e */ /* 0x000fe200000010ff */
[----:B------:R-:W0:Y:S08]  /*aac0*/  MUFU.EX2 R117, R117 ;  /* 0x0000007500757308 */ /* 0x000e300000000800 */
[----:B------:R-:W1:Y:S01]  /*aad0*/  MUFU.EX2 R183, R183 ;  /* 0x000000b700b77308 */ /* 0x000e620000000800 */
[----:B--2---:R-:W-:Y:S01]  /*aae0*/  FADD.FTZ R126, R181, R14 ;  /* 0x0000000eb57e7221 */ /* 0x004fe20000010000 */
[----:B------:R-:W-:-:S06]  /*aaf0*/  FFMA.FTZ R14, R127, UR11, -R93 ;  /* 0x0000000b7f0e7c23 */ /* 0x000fcc000801085d */
        /* <DEDUP_REMOVED lines=10> */
[----:B------:R-:W-:-:S06]  /*aba0*/  FFMA.FTZ R114, R107, UR11, -R93 ;  /* 0x0000000b6b727c23 */ /* 0x000fcc000801085d */
[----:B------:R-:W0:Y:S01]  /*abb0*/  MUFU.EX2 R132, R132 ;  /* 0x0000008400847308 */ /* 0x000e220000000800 */
[C---:B-1----:R-:W-:Y:S01]  /*abc0*/  FADD.FTZ R106, R125.reuse, R106 ;  /* 0x0000006a7d6a7221 */ /* 0x042fe20000010000 */
[----:B------:R-:W-:Y:S02]  /*abd0*/  WARPGROUP.DEPBAR.LE gsb0, 0x0 ;  /* 0x00008000000079c5 */ /* 0x000fe40000010000 */
[----:B------:R-:W-:Y:S01]  /*abe0*/  WARPGROUP.ARRIVE ;  /* 0x00000000000079c5 */ /* 0x000fe20000000000 */
[----:B------:R-:W-:Y:S02]  /*abf0*/  F2FP.BF16.F32.PACK_AB R185, R125, R185 ;  /* 0x000000b97db9723e */ /* 0x000fe400000010ff */
[----:B------:R-:W-:Y:S01]  /*ac00*/  F2FP.BF16.F32.PACK_AB R212, R97, R96 ;  /* 0x0000006061d4723e */ /* 0x000fe200000010ff */
[----:B------:R-:W1:Y:S01]  /*ac10*/  MUFU.EX2 R189, R189 ;  /* 0x000000bd00bd7308 */ /* 0x000e620000000800 */
[----:B--2---:R-:W-:Y:S01]  /*ac20*/  FADD.FTZ R127, R187, R106 ;  /* 0x0000006abb7f7221 */ /* 0x004fe20000010000 */
[----:B------:R-:W-:Y:S01]  /*ac30*/  HGMMA.64x128x16.F32.BF16 R24, R216, gdesc[UR4].tnspB, R24, gsb0 ;  /* 0x41e00004d8187df0 */ /* 0x000fe20008001818 */
[--C-:B------:R-:W-:Y:S01]  /*ac40*/  FFMA.FTZ R106, R99, UR11, -R93.reuse ;  /* 0x0000000b636a7c23 */ /* 0x100fe2000801085d */
[----:B------:R-:W-:Y:S01]  /*ac50*/  FFMA.FTZ R99, R90, UR11, -R93 ;  /* 0x0000000b5a637c23 */ /* 0x000fe2000801085d */
[----:B------:R-:W-:-:S03]  /*ac60*/  F2FP.BF16.F32.PACK_AB R214, R101, R100 ;  /* 0x0000006465d6723e */ /* 0x000fc600000010ff */
        /* <DEDUP_REMOVED lines=8> */
[----:B------:R-:W2:Y:S08]  /*acf0*/  MUFU.EX2 R193, R193 ;  /* 0x000000c100c17308 */ /* 0x000eb00000000800 */
        /* <DEDUP_REMOVED lines=12> */
[----:B------:R-:W-:Y:S01]  /*adc0*/  MUFU.EX2 R207, R207 ;  /* 0x000000cf00cf7308 */ /* 0x000fe20000000800 */
[----:B------:R-:W-:-:S02]  /*add0*/  WARPGROUP.DEPBAR.LE gsb0, 0x0 ;  /* 0x00008000000079c5 */ /* 0x000fc40000010000 */
[----:B------:R0:W-:Y:S06]  /*ade0*/  BAR.ARV R134, 0x100 ;  /* 0x000400860000751d */ /* 0x0001ec0000002000 */
[----:B------:R1:W-:Y:S01]  /*adf0*/  @!P1 SYNCS.ARRIVE.TRANS64.RED.A1T0 RZ, [R141+URZ], RZ ;  /* 0x000000ff8dff99a7 */ /* 0x0003e2000810043f */
[----:B------:R-:W-:Y:S01]  /*ae00*/  MUFU.EX2 R209, R209 ;  /* 0x000000d100d17308 */ /* 0x000fe20000000800 */
[----:B------:R-:W-:Y:S01]  /*ae10*/  F2FP.BF16.F32.PACK_AB R218, R11, R108 ;  /* 0x0000006c0bda723e */ /* 0x000fe200000010ff */
[-C--:B------:R-:W-:Y:S01]  /*ae20*/  FMUL.FTZ R24, R24, R12.reuse ;  /* 0x0000000c18187220 */ /* 0x080fe20000410000 */
[-C--:B------:R-:W-:Y:S01]  /*ae30*/  FMUL.FTZ R25, R25, R12.reuse ;  /* 0x0000000c19197220 */ /* 0x080fe20000410000 */
[-C--:B------:R-:W-:Y:S01]  /*ae40*/  FMUL.FTZ R28, R28, R12.reuse ;  /* 0x0000000c1c1c7220 */ /* 0x080fe20000410000 */
[-C--:B------:R-:W-:Y:S01]  /*ae50*/  FMUL.FTZ R29, R29, R12.reuse ;  /* 0x0000000c1d1d7220 */ /* 0x080fe20000410000 */
[-C--:B------:R-:W-:Y:S01]  /*ae60*/  FMUL.FTZ R32, R32, R12.reuse ;  /* 0x0000000c20207220 */ /* 0x080fe20000410000 */
[----:B-1----:R-:W-:Y:S01]  /*ae70*/  IMAD.U32 R141, RZ, RZ, UR60 ;  /* 0x0000003cff8d7e24 */ /* 0x002fe2000f8e00ff */
[----:B------:R-:W-:Y:S01]  /*ae80*/  MUFU.EX2 R211, R211 ;  /* 0x000000d300d37308 */ /* 0x000fe20000000800 */
[----:B------:R-:W-:Y:S01]  /*ae90*/  R2UR UR60, R2 ;  /* 0x00000000023c72ca */ /* 0x000fe200000e0000 */
[----:B------:R-:W-:Y:S01]  /*aea0*/  FMUL.FTZ R33, R33, R12 ;  /* 0x0000000c21217220 */ /* 0x000fe20000410000 */
[----:B------:R-:W-:-:S02]  /*aeb0*/  @!P1 IMAD R122, R141, 0x8, R0 ;  /* 0x000000088d7a9824 */ /* 0x000fc400078e0200 */
[-C--:B------:R-:W-:Y:S01]  /*aec0*/  FMUL.FTZ R36, R36, R12.reuse ;  /* 0x0000000c24247220 */ /* 0x080fe20000410000 */
[-C--:B------:R-:W-:Y:S01]  /*aed0*/  FMUL.FTZ R37, R37, R12.reuse ;  /* 0x0000000c25257220 */ /* 0x080fe20000410000 */
[-C--:B------:R-:W-:Y:S01]  /*aee0*/  FMUL.FTZ R40, R40, R12.reuse ;  /* 0x0000000c28287220 */ /* 0x080fe20000410000 */
[----:B------:R-:W-:Y:S01]  /*aef0*/  @!P1 VIADD R122, R122, 0x34860 ;  /* 0x000348607a7a9836 */ /* 0x000fe20000000000 */
[----:B------:R-:W-:Y:S01]  /*af00*/  MUFU.EX2 R105, R105 ;  /* 0x0000006900697308 */ /* 0x000fe20000000800 */
[-C--:B------:R-:W-:Y:S01]  /*af10*/  FMUL.FTZ R41, R41, R12.reuse ;  /* 0x0000000c29297220 */ /* 0x080fe20000410000 */
[-C--:B------:R-:W-:Y:S01]  /*af20*/  FMUL.FTZ R44, R44, R12.reuse ;  /* 0x0000000c2c2c7220 */ /* 0x080fe20000410000 */
[-C--:B------:R-:W-:Y:S01]  /*af30*/  FMUL.FTZ R45, R45, R12.reuse ;  /* 0x0000000c2d2d7220 */ /* 0x080fe20000410000 */
[----:B------:R-:W-:Y:S01]  /*af40*/  @!P1 PRMT R122, RZ, 0x654, R122 ;  /* 0x00000654ff7a9816 */ /* 0x000fe2000000007a */
[-C--:B------:R-:W-:Y:S01]  /*af50*/  FMUL.FTZ R48, R48, R12.reuse ;  /* 0x0000000c30307220 */ /* 0x080fe20000410000 */
[-C--:B------:R-:W-:Y:S01]  /*af60*/  FMUL.FTZ R49, R49, R12.reuse ;  /* 0x0000000c31317220 */ /* 0x080fe20000410000 */
[-C--:B------:R-:W-:Y:S01]  /*af70*/  FMUL.FTZ R52, R52, R12.reuse ;  /* 0x0000000c34347220 */ /* 0x080fe20000410000 */
[----:B------:R1:W-:Y:S01]  /*af80*/  @!P1 SYNCS.ARRIVE.TRANS64.RED.A1T0 RZ, [R122+URZ], RZ ;  /* 0x000000ff7aff99a7 */ /* 0x0003e2000810043f */
[----:B------:R-:W-:Y:S01]  /*af90*/  MUFU.EX2 R106, R106 ;  /* 0x0000006a006a7308 */ /* 0x000fe20000000800 */
[-C--:B------:R-:W-:Y:S01]  /*afa0*/  FMUL.FTZ R53, R53, R12.reuse ;  /* 0x0000000c35357220 */ /* 0x080fe20000410000 */
[-C--:B------:R-:W-:Y:S01]  /*afb0*/  FMUL.FTZ R56, R56, R12.reuse ;  /* 0x0000000c38387220 */ /* 0x080fe20000410000 */
[-C--:B------:R-:W-:Y:S01]  /*afc0*/  FMUL.FTZ R57, R57, R12.reuse ;  /* 0x0000000c39397220 */ /* 0x080fe20000410000 */
[-C--:B------:R-:W-:Y:S01]  /*afd0*/  FMUL.FTZ R60, R60, R12.reuse ;  /* 0x0000000c3c3c7220 */ /* 0x080fe20000410000 */
[-C--:B------:R-:W-:Y:S01]  /*afe0*/  FMUL.FTZ R61, R61, R12.reuse ;  /* 0x0000000c3d3d7220 */ /* 0x080fe20000410000 */
[----:B------:R-:W-:Y:S01]  /*aff0*/  FMUL.FTZ R64, R64, R12 ;  /* 0x0000000c40407220 */ /* 0x000fe20000410000 */
[----:B-1----:R-:W-:Y:S01]  /*b000*/  FADD.FTZ R122, R180, R135 ;  /* 0x00000087b47a7221 */ /* 0x002fe20000010000 */
[----:B------:R-:W-:Y:S01]  /*b010*/  F2FP.BF16.F32.PACK_AB R180, R21, R180 ;  /* 0x000000b415b4723e */ /* 0x000fe200000010ff */
[----:B------:R-:W-:Y:S01]  /*b020*/  MUFU.EX2 R102, R102 ;  /* 0x0000006600667308 */ /* 0x000fe20000000800 */
[-C--:B------:R-:W-:Y:S01]  /*b030*/  FMUL.FTZ R65, R65, R12.reuse ;  /* 0x0000000c41417220 */ /* 0x080fe20000410000 */
[----:B------:R-:W-:Y:S01]  /*b040*/  FADD.FTZ R123, R21, R122 ;  /* 0x0000007a157b7221 */ /* 0x000fe20000010000 */
[-C--:B------:R-:W-:Y:S01]  /*b050*/  FMUL.FTZ R68, R68, R12.reuse ;  /* 0x0000000c44447220 */ /* 0x080fe20000410000 */
[-C--:B------:R-:W-:Y:S01]  /*b060*/  FMUL.FTZ R69, R69, R12.reuse ;  /* 0x0000000c45457220 */ /* 0x080fe20000410000 */
[-C--:B------:R-:W-:Y:S01]  /*b070*/  FMUL.FTZ R72, R72, R12.reuse ;  /* 0x0000000c48487220 */ /* 0x080fe20000410000 */
[----:B------:R-:W-:Y:S01]  /*b080*/  FADD.FTZ R123, R182, R123 ;  /* 0x0000007bb67b7221 */ /* 0x000fe20000010000 */
[-C--:B------:R-:W-:Y:S01]  /*b090*/  FMUL.FTZ R73, R73, R12.reuse ;  /* 0x0000000c49497220 */ /* 0x080fe20000410000 */
        /* <DEDUP_REMOVED lines=9> */
[----:B------:R-:W-:Y:S01]  /*b130*/  FMUL.FTZ R85, R85, R12 ;  /* 0x0000000c55557220 */ /* 0x000fe20000410000 */
[----:B------:R-:W-:Y:S01]  /*b140*/  FADD.FTZ R107, R153, R118 ;  /* 0x00000076996b7221 */ /* 0x000fe20000010000 */
[-C--:B------:R-:W-:Y:S01]  /*b150*/  FMUL.FTZ R26, R26, R15.reuse ;  /* 0x0000000f1a1a7220 */ /* 0x080fe20000410000 */
[-C--:B------:R-:W-:Y:S01]  /*b160*/  FMUL.FTZ R27, R27, R15.reuse ;  /* 0x0000000f1b1b7220 */ /* 0x080fe20000410000 */
[-C--:B------:R-:W-:Y:S01]  /*b170*/  FMUL.FTZ R30, R30, R15.reuse ;  /* 0x0000000f1e1e7220 */ /* 0x080fe20000410000 */
[----:B------:R-:W-:Y:S01]  /*b180*/  FADD.FTZ R123, R186, R107 ;  /* 0x0000006bba7b7221 */ /* 0x000fe20000010000 */
[--C-:B------:R-:W-:Y:S01]  /*b190*/  FFMA.FTZ R107, R98, UR11, -R93.reuse ;  /* 0x0000000b626b7c23 */ /* 0x100fe2000801085d */
[----:B------:R-:W-:Y:S01]  /*b1a0*/  FFMA.FTZ R93, R95, UR11, -R93 ;  /* 0x0000000b5f5d7c23 */ /* 0x000fe2000801085d */
[----:B------:R0:W1:Y:S01]  /*b1b0*/  MUFU.EX2 R98, R115 ;  /* 0x0000007300627308 */ /* 0x0000620000000800 */
[----:B------:R-:W-:Y:S01]  /*b1c0*/  FADD.FTZ R123, R152, R123 ;  /* 0x0000007b987b7221 */ /* 0x000fe20000010000 */
[-C--:B------:R-:W-:Y:S01]  /*b1d0*/  FMUL.FTZ R31, R31, R15.reuse ;  /* 0x0000000f1f1f7220 */ /* 0x080fe20000410000 */
[-C--:B------:R-:W-:Y:S01]  /*b1e0*/  FMUL.FTZ R34, R34, R15.reuse ;  /* 0x0000000f22227220 */ /* 0x080fe20000410000 */
[-C--:B------:R-:W-:Y:S01]  /*b1f0*/  FMUL.FTZ R35, R35, R15.reuse ;  /* 0x0000000f23237220 */ /* 0x080fe20000410000 */
[----:B------:R-:W-:Y:S01]  /*b200*/  FADD.FTZ R123, R188, R123 ;  /* 0x0000007bbc7b7221 */ /* 0x000fe20000010000 */
[-C--:B------:R-:W-:Y:S01]  /*b210*/  FMUL.FTZ R38, R38, R15.reuse ;  /* 0x0000000f26267220 */ /* 0x080fe20000410000 */
[-C--:B------:R-:W-:Y:S01]  /*b220*/  FMUL.FTZ R39, R39, R15.reuse ;  /* 0x0000000f27277220 */ /* 0x080fe20000410000 */
[----:B------:R-:W-:Y:S01]  /*b230*/  MUFU.EX2 R107, R107 ;  /* 0x0000006b006b7308 */ /* 0x000fe20000000800 */
[----:B------:R-:W-:Y:S01]  /*b240*/  FADD.FTZ R123, R144, R123 ;  /* 0x0000007b907b7221 */ /* 0x000fe20000010000 */
[----:B0-----:R-:W-:Y:S01]  /*b250*/  FADD.FTZ R115, R191, R110 ;  /* 0x0000006ebf737221 */ /* 0x001fe20000010000 */
[-C--:B------:R-:W-:Y:S01]  /*b260*/  FMUL.FTZ R42, R42, R15.reuse ;  /* 0x0000000f2a2a7220 */ /* 0x080fe20000410000 */
[-C--:B------:R-:W-:Y:S01]  /*b270*/  FMUL.FTZ R43, R43, R15.reuse ;  /* 0x0000000f2b2b7220 */ /* 0x080fe20000410000 */
[----:B------:R-:W-:Y:S01]  /*b280*/  FADD.FTZ R90, R190, R123 ;  /* 0x0000007bbe5a7221 */ /* 0x000fe20000010000 */
[----:B------:R-:W-:Y:S01]  /*b290*/  FADD.FTZ R110, R140, R115 ;  /* 0x000000738c6e7221 */ /* 0x000fe20000010000 */
[-C--:B------:R-:W-:Y:S01]  /*b2a0*/  FMUL.FTZ R46, R46, R15.reuse ;  /* 0x0000000f2e2e7220 */ /* 0x080fe20000410000 */
[----:B------:R-:W-:Y:S01]  /*b2b0*/  MUFU.EX2 R91, R91 ;  /* 0x0000005b005b7308 */ /* 0x000fe20000000800 */
[----:B------:R-:W-:Y:S01]  /*b2c0*/  FADD.FTZ R123, R145, R90 ;  /* 0x0000005a917b7221 */ /* 0x000fe20000010000 */
[----:B--2---:R-:W-:Y:S01]  /*b2d0*/  FADD.FTZ R95, R193, R110 ;  /* 0x0000006ec15f7221 */ /* 0x004fe20000010000 */
[-C--:B------:R-:W-:Y:S01]  /*b2e0*/  FMUL.FTZ R47, R47, R15.reuse ;  /* 0x0000000f2f2f7220 */ /* 0x080fe20000410000 */
[-C--:B------:R-:W-:Y:S01]  /*b2f0*/  FMUL.FTZ R50, R50, R15.reuse ;  /* 0x0000000f32327220 */ /* 0x080fe20000410000 */
[----:B------:R-:W-:Y:S01]  /*b300*/  FADD.FTZ R123, R192, R123 ;  /* 0x0000007bc07b7221 */ /* 0x000fe20000010000 */
[----:B---3--:R-:W-:Y:S01]  /*b310*/  FADD.FTZ R20, R138, R95 ;  /* 0x0000005f8a147221 */ /* 0x008fe20000010000 */
[-C--:B------:R-:W-:Y:S01]  /*b320*/  FMUL.FTZ R51, R51, R15.reuse ;  /* 0x0000000f33337220 */ /* 0x080fe20000410000 */
[----:B------:R-:W0:Y:S01]  /*b330*/  MUFU.EX2 R90, R119 ;  /* 0x00000077005a7308 */ /* 0x000e220000000800 */
[----:B------:R-:W-:Y:S01]  /*b340*/  FADD.FTZ R123, R136, R123 ;  /* 0x0000007b887b7221 */ /* 0x000fe20000010000 */
[----:B----4-:R-:W-:Y:S01]  /*b350*/  FADD.FTZ R116, R195, R20 ;  /* 0x00000014c3747221 */ /* 0x010fe20000010000 */
[-C--:B------:R-:W-:Y:S01]  /*b360*/  FMUL.FTZ R54, R54, R15.reuse ;  /* 0x0000000f36367220 */ /* 0x080fe20000410000 */
[-C--:B------:R-:W-:Y:S01]  /*b370*/  FMUL.FTZ R55, R55, R15.reuse ;  /* 0x0000000f37377220 */ /* 0x080fe20000410000 */
[----:B------:R-:W-:Y:S01]  /*b380*/  FADD.FTZ R110, R194, R123 ;  /* 0x0000007bc26e7221 */ /* 0x000fe20000010000 */
[----:B-----5:R-:W-:Y:S01]  /*b390*/  FADD.FTZ R116, R139, R116 ;  /* 0x000000748b747221 */ /* 0x020fe20000010000 */
[-C--:B------:R-:W-:Y:S01]  /*b3a0*/  FMUL.FTZ R58, R58, R15.reuse ;  /* 0x0000000f3a3a7220 */ /* 0x080fe20000410000 */
[----:B------:R2:W3:Y:S01]  /*b3b0*/  MUFU.EX2 R20, R114 ;  /* 0x0000007200147308 */ /* 0x0004e20000000800 */
[----:B------:R-:W-:Y:S01]  /*b3c0*/  FADD.FTZ R21, R137, R110 ;  /* 0x0000006e89157221 */ /* 0x000fe20000010000 */
[-C--:B------:R-:W-:Y:S01]  /*b3d0*/  FMUL.FTZ R59, R59, R15.reuse ;  /* 0x0000000f3b3b7220 */ /* 0x080fe20000410000 */
[-C--:B------:R-:W-:Y:S01]  /*b3e0*/  FMUL.FTZ R62, R62, R15.reuse ;  /* 0x0000000f3e3e7220 */ /* 0x080fe20000410000 */
[-C--:B------:R-:W-:Y:S01]  /*b3f0*/  FMUL.FTZ R63, R63, R15.reuse ;  /* 0x0000000f3f3f7220 */ /* 0x080fe20000410000 */
[----:B------:R-:W-:Y:S01]  /*b400*/  FADD.FTZ R110, R196, R21 ;  /* 0x00000015c46e7221 */ /* 0x000fe20000010000 */
[----:B------:R-:W-:Y:S01]  /*b410*/  FADD.FTZ R21, R197, R116 ;  /* 0x00000074c5157221 */ /* 0x000fe20000010000 */
[-C--:B------:R-:W-:Y:S01]  /*b420*/  FMUL.FTZ R66, R66, R15.reuse ;  /* 0x0000000f42427220 */ /* 0x080fe20000410000 */
[----:B------:R-:W-:Y:S01]  /*b430*/  MUFU.EX2 R219, R94 ;  /* 0x0000005e00db7308 */ /* 0x000fe20000000800 */
[----:B------:R-:W-:Y:S01]  /*b440*/  FADD.FTZ R95, R129, R110 ;  /* 0x0000006e815f7221 */ /* 0x000fe20000010000 */
[----:B------:R-:W-:Y:S01]  /*b450*/  FADD.FTZ R110, R130, R21 ;  /* 0x00000015826e7221 */ /* 0x000fe20000010000 */
[-C--:B------:R-:W-:Y:S01]  /*b460*/  FMUL.FTZ R67, R67, R15.reuse ;  /* 0x0000000f43437220 */ /* 0x080fe20000410000 */
[-C--:B------:R-:W-:Y:S01]  /*b470*/  FMUL.FTZ R70, R70, R15.reuse ;  /* 0x0000000f46467220 */ /* 0x080fe20000410000 */
[----:B------:R-:W-:Y:S01]  /*b480*/  FADD.FTZ R95, R198, R95 ;  /* 0x0000005fc65f7221 */ /* 0x000fe20000010000 */
[----:B--2---:R-:W-:Y:S01]  /*b490*/  FADD.FTZ R114, R131, R110 ;  /* 0x0000006e83727221 */ /* 0x004fe20000010000 */
[-C--:B------:R-:W-:Y:S01]  /*b4a0*/  FMUL.FTZ R71, R71, R15.reuse ;  /* 0x0000000f47477220 */ /* 0x080fe20000410000 */
[----:B------:R-:W2:Y:S01]  /*b4b0*/  MUFU.EX2 R110, R111 ;  /* 0x0000006f006e7308 */ /* 0x000ea20000000800 */
[----:B------:R-:W-:Y:S01]  /*b4c0*/  FADD.FTZ R95, R128, R95 ;  /* 0x0000005f805f7221 */ /* 0x000fe20000010000 */
[----:B------:R-:W-:Y:S01]  /*b4d0*/  FADD.FTZ R114, R199, R114 ;  /* 0x00000072c7727221 */ /* 0x000fe20000010000 */
[-C--:B------:R-:W-:Y:S01]  /*b4e0*/  FMUL.FTZ R74, R74, R15.reuse ;  /* 0x0000000f4a4a7220 */ /* 0x080fe20000410000 */
[----:B------:R-:W-:Y:S01]  /*b4f0*/  FMUL.FTZ R75, R75, R15 ;  /* 0x0000000f4b4b7220 */ /* 0x000fe20000410000 */
[----:B------:R-:W-:Y:S01]  /*b500*/  FADD.FTZ R95, R200, R95 ;  /* 0x0000005fc85f7221 */ /* 0x000fe20000010000 */
[----:B------:R-:W-:Y:S01]  /*b510*/  FADD.FTZ R114, R201, R114 ;  /* 0x00000072c9727221 */ /* 0x000fe20000010000 */
[C---:B------:R-:W-:Y:S01]  /*b520*/  F2FP.BF16.F32.PACK_AB R201, R13.reuse, R201 ;  /* 0x000000c90dc9723e */ /* 0x040fe200000010ff */
[----:B------:R-:W4:Y:S01]  /*b530*/  MUFU.EX2 R93, R93 ;  /* 0x0000005d005d7308 */ /* 0x000f220000000800 */
[----:B------:R-:W-:Y:S01]  /*b540*/  FADD.FTZ R95, R120, R95 ;  /* 0x0000005f785f7221 */ /* 0x000fe20000010000 */
[----:B------:R-:W-:Y:S01]  /*b550*/  FADD.FTZ R114, R13, R114 ;  /* 0x000000720d727221 */ /* 0x000fe20000010000 */
[-C--:B------:R-:W-:Y:S01]  /*b560*/  FMUL.FTZ R78, R78, R15.reuse ;  /* 0x0000000f4e4e7220 */ /* 0x080fe20000410000 */
[----:B------:R-:W-:Y:S01]  /*b570*/  FMUL.FTZ R79, R79, R15 ;  /* 0x0000000f4f4f7220 */ /* 0x000fe20000410000 */
[----:B------:R-:W-:Y:S01]  /*b580*/  FADD.FTZ R116, R202, R95 ;  /* 0x0000005fca747221 */ /* 0x000fe20000010000 */
[----:B------:R-:W-:Y:S01]  /*b590*/  FADD.FTZ R21, R203, R114 ;  /* 0x00000072cb157221 */ /* 0x000fe20000010000 */
[----:B------:R-:W-:Y:S01]  /*b5a0*/  F2FP.BF16.F32.PACK_AB R203, R14, R203 ;  /* 0x000000cb0ecb723e */ /* 0x000fe200000010ff */
[-C--:B------:R-:W-:Y:S01]  /*b5b0*/  FMUL.FTZ R82, R82, R15.reuse ;  /* 0x0000000f52527220 */ /* 0x080fe20000410000 */
[----:B------:R-:W-:Y:S01]  /*b5c0*/  FADD.FTZ R95, R121, R116 ;  /* 0x00000074795f7221 */ /* 0x000fe20000010000 */
[----:B------:R-:W-:Y:S01]  /*b5d0*/  FADD.FTZ R114, R14, R21 ;  /* 0x000000150e727221 */ /* 0x000fe20000010000 */
[-C--:B------:R-:W-:Y:S01]  /*b5e0*/  FMUL.FTZ R83, R83, R15.reuse ;  /* 0x0000000f53537220 */ /* 0x080fe20000410000 */
[----:B------:R-:W-:Y:S01]  /*b5f0*/  FMUL.FTZ R86, R86, R15 ;  /* 0x0000000f56567220 */ /* 0x000fe20000410000 */
[----:B------:R-:W-:Y:S01]  /*b600*/  FADD.FTZ R95, R204, R95 ;  /* 0x0000005fcc5f7221 */ /* 0x000fe20000010000 */
[----:B------:R-:W-:Y:S01]  /*b610*/  FADD.FTZ R21, R205, R114 ;  /* 0x00000072cd157221 */ /* 0x000fe20000010000 */
[----:B-1----:R-:W-:Y:S01]  /*b620*/  F2FP.BF16.F32.PACK_AB R205, R98, R205 ;  /* 0x000000cd62cd723e */ /* 0x002fe200000010ff */
[----:B------:R-:W-:Y:S01]  /*b630*/  FMUL.FTZ R87, R87, R15 ;  /* 0x0000000f57577220 */ /* 0x000fe20000410000 */
[----:B------:R-:W-:Y:S01]  /*b640*/  FADD.FTZ R95, R112, R95 ;  /* 0x0000005f705f7221 */ /* 0x000fe20000010000 */
[----:B------:R-:W-:Y:S01]  /*b650*/  FADD.FTZ R114, R98, R21 ;  /* 0x0000001562727221 */ /* 0x000fe20000010000 */
[----:B------:R-:W-:Y:S01]  /*b660*/  F2FP.BF16.F32.PACK_AB R182, R160, R182 ;  /* 0x000000b6a0b6723e */ /* 0x000fe200000010ff */
[----:B------:R-:W-:-:S02]  /*b670*/  IMAD.MOV.U32 R15, RZ, RZ, R16 ;  /* 0x000000ffff0f7224 */ /* 0x000fc400078e0010 */
[----:B------:R-:W-:Y:S01]  /*b680*/  FADD.FTZ R116, R206, R95 ;  /* 0x0000005fce747221 */ /* 0x000fe20000010000 */
[----:B------:R-:W-:Y:S01]  /*b690*/  FADD.FTZ R21, R207, R114 ;  /* 0x00000072cf157221 */ /* 0x000fe20000010000 */
[----:B------:R-:W-:Y:S01]  /*b6a0*/  F2FP.BF16.F32.PACK_AB R184, R153, R184 ;  /* 0x000000b899b8723e */ /* 0x000fe200000010ff */
[----:B------:R-:W-:Y:S02]  /*b6b0*/  IMAD.MOV.U32 R12, RZ, RZ, R10 ;  /* 0x000000ffff0c7224 */ /* 0x000fe400078e000a */
[----:B------:R-:W-:Y:S01]  /*b6c0*/  FADD.FTZ R95, R113, R116 ;  /* 0x00000074715f7221 */ /* 0x000fe20000010000 */
[----:B0-----:R-:W-:Y:S01]  /*b6d0*/  FADD.FTZ R114, R90, R21 ;  /* 0x000000155a727221 */ /* 0x001fe20000010000 */
[----:B------:R-:W-:Y:S02]  /*b6e0*/  F2FP.BF16.F32.PACK_AB R186, R152, R186 ;  /* 0x000000ba98ba723e */ /* 0x000fe400000010ff */
[----:B------:R-:W-:Y:S01]  /*b6f0*/  FADD.FTZ R95, R208, R95 ;  /* 0x0000005fd05f7221 */ /* 0x000fe20000010000 */
[----:B------:R-:W-:Y:S01]  /*b700*/  FADD.FTZ R21, R209, R114 ;  /* 0x00000072d1157221 */ /* 0x000fe20000010000 */
[----:B---3--:R-:W-:-:S02]  /*b710*/  F2FP.BF16.F32.PACK_AB R209, R20, R209 ;  /* 0x000000d114d1723e */ /* 0x008fc400000010ff */
[----:B------:R-:W-:Y:S01]  /*b720*/  FADD.FTZ R95, R104, R95 ;  /* 0x0000005f685f7221 */ /* 0x000fe20000010000 */
[----:B------:R-:W-:Y:S01]  /*b730*/  FADD.FTZ R114, R20, R21 ;  /* 0x0000001514727221 */ /* 0x000fe20000010000 */
[----:B------:R-:W-:Y:S02]  /*b740*/  F2FP.BF16.F32.PACK_AB R188, R144, R188 ;  /* 0x000000bc90bc723e */ /* 0x000fe400000010ff */
[----:B------:R-:W-:Y:S01]  /*b750*/  FADD.FTZ R116, R210, R95 ;  /* 0x0000005fd2747221 */ /* 0x000fe20000010000 */
[----:B------:R-:W-:Y:S01]  /*b760*/  FADD.FTZ R13, R211, R114 ;  /* 0x00000072d30d7221 */ /* 0x000fe20000010000 */
[----:B------:R-:W-:Y:S02]  /*b770*/  F2FP.BF16.F32.PACK_AB R190, R145, R190 ;  /* 0x000000be91be723e */ /* 0x000fe400000010ff */
[----:B------:R-:W-:Y:S01]  /*b780*/  FADD.FTZ R21, R105, R116 ;  /* 0x0000007469157221 */ /* 0x000fe20000010000 */
[----:B--2---:R-:W-:Y:S01]  /*b790*/  FADD.FTZ R14, R110, R13 ;  /* 0x0000000d6e0e7221 */ /* 0x004fe20000010000 */
        /* <DEDUP_REMOVED lines=23> */
[----:B------:R-:W-:Y:S01]  /*b910*/  F2FP.BF16.F32.PACK_AB R199, R199, R131 ;  /* 0x00000083c7c7723e */ /* 0x000fe200000010ff */
[----:B----4-:R-:W-:Y:S01]  /*b920*/  FADD.FTZ R13, R93, R20 ;  /* 0x000000145d0d7221 */ /* 0x010fe20000010000 */
[----:B------:R-:W-:Y:S01]  /*b930*/  F2FP.BF16.F32.PACK_AB R200, R120, R200 ;  /* 0x000000c878c8723e */ /* 0x000fe200000010ff */
[----:B------:R-:W-:Y:S01]  /*b940*/  IMAD.MOV.U32 R11, RZ, RZ, R92 ;  /* 0x000000ffff0b7224 */ /* 0x000fe200078e005c */
        /* <DEDUP_REMOVED lines=12> */
[----:B------:R-:W-:Y:S06]  /*ba10*/  @P2 BRA `(.L_x_6435) ;  /* 0xffffffb400102947 */ /* 0x000fec000383ffff */
.L_x_6426:
[----:B------:R-:W-:Y:S06]  /*ba20*/  BAR.ARV 0x8, 0x180 ;  /* 0x0206000000007b1d */ /* 0x000fec0000002000 */
[----:B------:R-:W-:Y:S05]  /*ba30*/  @!P0 BRA `(.L_x_6436) ;  /* 0x0000000000048947 */ /* 0x000fea0003800000 */
[----:B------:R-:W-:Y:S01]  /*ba40*/  BPT.TRAP 0x1 ;  /* 0x000000040000795c */ /* 0x000fe20000300000 */
.L_x_6436:
[----:B------:R-:W-:Y:S01]  /*ba50*/  IMAD R8, R2, 0x8, R0 ;  /* 0x0000000802087824 */ /* 0x000fe200078e0200 */
[----:B------:R-:W-:-:S04]  /*ba60*/  SHF.L.U32 R3, R16, 0x1f, RZ ;  /* 0x0000001f10037819 */ /* 0x000fc800000006ff */
[----:B------:R0:W1:Y:S01]  /*ba70*/  SYNCS.PHASECHK.TRANS64.TRYWAIT P2, [R8+URZ+0x34850], R3 ;  /* 0x03485003080075a7 */ /* 0x000062000804017f */
[----:B------:R-:W-:Y:S05]  /*ba80*/  @!P0 BRA `(.L_x_6437) ;  /* 0x0000000000048947 */ /* 0x000fea0003800000 */
[----:B------:R-:W-:Y:S01]  /*ba90*/  BPT.TRAP 0x1 ;  /* 0x000000040000795c */ /* 0x000fe20000300000 */
.L_x_6437:
[----:B-1----:R-:W-:Y:S05]  /*baa0*/  @P2 BRA `(.L_x_6438) ;  /* 0x0000000000082947 */ /* 0x002fea0003800000 */
[----:B------:R-:W1:Y:S02]  /*bab0*/  SYNCS.PHASECHK.TRANS64.TRYWAIT P0, [R8+URZ+0x34850], R3 ;  /* 0x03485003080075a7 */ /* 0x000e64000800017f */
[----:B-1----:R-:W-:Y:S05]  /*bac0*/  @!P0 BRA `(.L_x_6439) ;  /* 0x000000a400ac8947 */ /* 0x002fea0003800000 */
.L_x_6438:
[----:B------:R-:W-:Y:S05]  /*bad0*/  WARPSYNC.ALL ;  /* 0x0000000000007948 */ /* 0x000fea0003800000 */
[----:B------:R-:W-:Y:S01]  /*bae0*/  VIADD R0, R0, 0x400 ;  /* 0x0000040000007836 */ /* 0x000fe20000000000 */
[----:B------:R-:W2:Y:S01]  /*baf0*/  LDL.LU R15, [R1+0x10] ;  /* 0x00001000010f7983 */ /* 0x000ea20000300800 */
[----:B------:R-:W-:Y:S01]  /*bb00*/  WARPGROUP.ARRIVE ;  /* 0x00000000000079c5 */ /* 0x000fe20000000000 */
[----:B------:R-:W-:Y:S02]  /*bb10*/  IMAD.MOV.U32 R7, RZ, RZ, 0x40000040 ;  /* 0x40000040ff077424 */ /* 0x000fe400078e00ff */
[----:B------:R-:W-:Y:S01]  /*bb20*/  SHF.R.U32.HI R0, RZ, 0x4, R0 ;  /* 0x00000004ff007819 */ /* 0x000fe20000011600 */
[----:B01----:R-:W0:Y:S01]  /*bb30*/  SHFL.BFLY PT, R3, R14, 0x2, 0x1f ;  /* 0x0c401f000e037f89 */ /* 0x003e2200000e0000 */
[----:B------:R-:W-:-:S02]  /*bb40*/  @!P1 VIADD R8, R8, 0x34860 ;  /* 0x0003486008089836 */ /* 0x000fc40000000000 */
[----:B------:R-:W-:Y:S01]  /*bb50*/  LOP3.LUT R0, R0, 0x3fff, RZ, 0xc0, !PT ;  /* 0x00003fff00007812 */ /* 0x000fe200078ec0ff */
[----:B------:R-:W-:Y:S02]  /*bb60*/  VIADD R9, R2, 0x1 ;  /* 0x0000000102097836 */ /* 0x000fe40000000000 */
[----:B------:R-:W-:Y:S02]  /*bb70*/  @!P1 PRMT R8, RZ, 0x654, R8 ;  /* 0x00000654ff089816 */ /* 0x000fe40000000008 */
[----:B------:R-:W-:Y:S02]  /*bb80*/  LOP3.LUT R5, R0, 0x5800000, RZ, 0xfc, !PT ;  /* 0x0580000000057812 */ /* 0x000fe400078efcff */
[----:B------:R-:W1:Y:S01]  /*bb90*/  SHFL.BFLY PT, R0, R13, 0x2, 0x1f ;  /* 0x0c401f000d007f89 */ /* 0x000e6200000e0000 */
[----:B------:R-:W-:Y:S02]  /*bba0*/  ISETP.NE.AND P2, PT, R9, 0x2, PT ;  /* 0x000000020900780c */ /* 0x000fe40003f45270 */
[----:B------:R-:W-:-:S02]  /*bbb0*/  IMAD R4, R2, 0xb00, R5 ;  /* 0x00000b0002047824 */ /* 0x000fc400078e0205 */
[----:B------:R-:W-:Y:S02]  /*bbc0*/  IMAD.MOV.U32 R5, RZ, RZ, 0x40000040 ;  /* 0x40000040ff057424 */ /* 0x000fe400078e00ff */
[C---:B------:R-:W-:Y:S01]  /*bbd0*/  VIADD R6, R4.reuse, 0x80 ;  /* 0x0000008004067836 */ /* 0x040fe20000000000 */
[----:B------:R-:W-:Y:S01]  /*bbe0*/  R2UR UR6, R4 ;  /* 0x00000000040672ca */ /* 0x000fe200000e0000 */
[----:B------:R-:W-:Y:S01]  /*bbf0*/  IMAD.MOV.U32 R2, RZ, RZ, RZ ;  /* 0x000000ffff027224 */ /* 0x000fe200078e00ff */
[----:B------:R-:W-:Y:S01]  /*bc00*/  R2UR UR7, R5 ;  /* 0x00000000050772ca */ /* 0x000fe200000e0000 */
[----:B------:R-:W-:Y:S02]  /*bc10*/  IMAD.MOV.U32 R5, RZ, RZ, 0x40000040 ;  /* 0x40000040ff057424 */ /* 0x000fe400078e00ff */
[----:B0-----:R-:W-:Y:S01]  /*bc20*/  FADD.FTZ R3, R3, R14 ;  /* 0x0000000e03037221 */ /* 0x001fe20000010000 */
[----:B------:R-:W-:-:S09]  /*bc30*/  IMAD.U32 R14, RZ, RZ, UR11 ;  /* 0x0000000bff0e7e24 */ /* 0x000fd2000f8e00ff */
[----:B------:R-:W-:Y:S01]  /*bc40*/  HGMMA.64x128x16.F32.BF16 R24, R176, gdesc[UR4].tnspB, R24, gsb0 ;  /* 0x41e00004b0187df0 */ /* 0x000fe20008001818 */
[----:B------:R-:W-:Y:S01]  /*bc50*/  R2UR UR6, R6 ;  /* 0x00000000060672ca */ /* 0x000fe200000e0000 */
[----:B------:R-:W-:Y:S01]  /*bc60*/  VIADD R6, R4, 0x100 ;  /* 0x0000010004067836 */ /* 0x000fe20000000000 */
[----:B------:R-:W-:Y:S01]  /*bc70*/  R2UR UR7, R7 ;  /* 0x00000000070772ca */ /* 0x000fe200000e0000 */
[----:B------:R-:W-:Y:S01]  /*bc80*/  IMAD.MOV.U32 R7, RZ, RZ, 0x40000040 ;  /* 0x40000040ff077424 */ /* 0x000fe200078e00ff */
[----:B------:R-:W-:Y:S02]  /*bc90*/  WARPGROUP.DEPBAR.LE gsb0, 0x0 ;  /* 0x00008000000079c5 */ /* 0x000fe40000010000 */
[----:B------:R-:W-:-:S09]  /*bca0*/  WARPGROUP.ARRIVE ;  /* 0x00000000000079c5 */ /* 0x000fd20000000000 */
[----:B------:R-:W-:Y:S01]  /*bcb0*/  HGMMA.64x128x16.F32.BF16 R24, R180, gdesc[UR4].tnspB, R24, gsb0 ;  /* 0x41e00004b4187df0 */ /* 0x000fe20008001818 */
[----:B------:R-:W-:Y:S01]  /*bcc0*/  R2UR UR6, R6 ;  /* 0x00000000060672ca */ /* 0x000fe200000e0000 */
[----:B------:R-:W-:Y:S01]  /*bcd0*/  VIADD R6, R4, 0x180 ;  /* 0x0000018004067836 */ /* 0x000fe20000000000 */
[----:B------:R-:W-:Y:S01]  /*bce0*/  R2UR UR7, R7 ;  /* 0x00000000070772ca */ /* 0x000fe200000e0000 */
[----:B------:R-:W-:Y:S02]  /*bcf0*/  IMAD.MOV.U32 R7, RZ, RZ, 0x40000040 ;  /* 0x40000040ff077424 */ /* 0x000fe400078e00ff */
[----:B--2---:R-:W-:-:S05]  /*bd00*/  VIADD R15, R15, 0x1 ;  /* 0x000000010f0f7836 */ /* 0x004fca0000000000 */
[----:B------:R-:W-:Y:S01]  /*bd10*/  STL [R1+0x10], R15 ;  /* 0x0000100f01007387 */ /* 0x000fe20000100800 */
[----:B------:R-:W-:Y:S02]  /*bd20*/  WARPGROUP.DEPBAR.LE gsb0, 0x0 ;  /* 0x00008000000079c5 */ /* 0x000fe40000010000 */
[----:B------:R-:W-:-:S06]  /*bd30*/  WARPGROUP.ARRIVE ;  /* 0x00000000000079c5 */ /* 0x000fcc0000000000 */
        /* <DEDUP_REMOVED lines=37> */
[C---:B------:R-:W-:Y:S01]  /*bf90*/  VIADD R6, R4.reuse, 0x480 ;  /* 0x0000048004067836 */ /* 0x040fe20000000000 */
[----:B------:R-:W-:Y:S01]  /*bfa0*/  R2UR UR7, R7 ;  /* 0x00000000070772ca */ /* 0x000fe200000e0000 */
[----:B------:R-:W-:Y:S02]  /*bfb0*/  IMAD.MOV.U32 R7, RZ, RZ, 0x40000040 ;  /* 0x40000040ff077424 */ /* 0x000fe400078e00ff */
[----:B------:R-:W-:Y:S01]  /*bfc0*/  VIADD R4, R4, 0x500 ;  /* 0x0000050004047836 */ /* 0x000fe20000000000 */
[----:B------:R-:W-:Y:S02]  /*bfd0*/  WARPGROUP.DEPBAR.LE gsb0, 0x0 ;  /* 0x00008000000079c5 */ /* 0x000fe40000010000 */
[----:B------:R-:W-:-:S07]  /*bfe0*/  WARPGROUP.ARRIVE ;  /* 0x00000000000079c5 */ /* 0x000fce0000000000 */
[----:B------:R-:W-:Y:S01]  /*bff0*/  HGMMA.64x128x16.F32.BF16 R24, R208, gdesc[UR4].tnspB, R24, gsb0 ;  /* 0x41e00004d0187df0 */ /* 0x000fe20008001818 */
[----:B------:R-:W-:Y:S02]  /*c000*/  R2UR UR6, R6 ;  /* 0x00000000060672ca */ /* 0x000fe400000e0000 */
[----:B------:R-:W-:Y:S01]  /*c010*/  R2UR UR7, R7 ;  /* 0x00000000070772ca */ /* 0x000fe200000e0000 */
[----:B------:R-:W-:Y:S02]  /*c020*/  WARPGROUP.DEPBAR.LE gsb0, 0x0 ;  /* 0x00008000000079c5 */ /* 0x000fe40000010000 */
[----:B------:R-:W-:-:S10]  /*c030*/  WARPGROUP.ARRIVE ;  /* 0x00000000000079c5 */ /* 0x000fd40000000000 */
[----:B------:R-:W-:Y:S01]  /*c040*/  HGMMA.64x128x16.F32.BF16 R24, R212, gdesc[UR4].tnspB, R24, gsb0 ;  /* 0x41e00004d4187df0 */ /* 0x000fe20008001818 */
[----:B------:R-:W-:Y:S01]  /*c050*/  R2UR UR6, R4 ;  /* 0x00000000040672ca */ /* 0x000fe200000e0000 */
[----:B-1----:R-:W-:Y:S01]  /*c060*/  FADD.FTZ R4, R0, R13 ;  /* 0x0000000d00047221 */ /* 0x002fe20000010000 */
[----:B------:R-:W-:Y:S01]  /*c070*/  R2UR UR7, R5 ;  /* 0x00000000050772ca */ /* 0x000fe200000e0000 */
[----:B------:R-:W0:Y:S04]  /*c080*/  SHFL.BFLY PT, R0, R3, 0x1, 0x1f ;  /* 0x0c201f0003007f89 */ /* 0x000e2800000e0000 */
[----:B------:R-:W1:Y:S01]  /*c090*/  SHFL.BFLY PT, R5, R4, 0x1, 0x1f ;  /* 0x0c201f0004057f89 */ /* 0x000e6200000e0000 */
[----:B0-----:R-:W-:Y:S01]  /*c0a0*/  FADD.FTZ R11, R3, R0 ;  /* 0x00000000030b7221 */ /* 0x001fe20000010000 */
[----:B------:R-:W-:Y:S01]  /*c0b0*/  SEL R3, RZ, 0x1, P2 ;  /* 0x00000001ff037807 */ /* 0x000fe20001000000 */
[----:B------:R-:W-:-:S02]  /*c0c0*/  IMAD.MOV.U32 R0, RZ, RZ, -0x800000 ;  /* 0xff800000ff007424 */ /* 0x000fc400078e00ff */
[----:B-1----:R-:W-:Y:S01]  /*c0d0*/  FADD.FTZ R12, R4, R5 ;  /* 0x00000005040c7221 */ /* 0x002fe20000010000 */
        /* <DEDUP_REMOVED lines=19> */
[----:B------:R-:W-:Y:S03]  /*c210*/  HGMMA.64x128x16.F32.BF16 R24, R216, gdesc[UR4].tnspB, R24, gsb0 ;  /* 0x41e00004d8187df0 */ /* 0x000fe60008001818 */
        /* <DEDUP_REMOVED lines=66> */
[----:B-1----:R-:W-:-:S07]  /*c640*/  SEL R2, R9, RZ, P2 ;  /* 0x000000ff09027207 */ /* 0x002fce0001000000 */
.L_x_6418:
[----:B------:R-:W0:Y:S01]  /*c650*/  S2R R5, SR_CgaCtaId ;  /* 0x0000000000057919 */ /* 0x000e220000008800 */
[----:B------:R-:W-:Y:S01]  /*c660*/  MOV R18, 0x400 ;  /* 0x0000040000127802 */ /* 0x000fe20000000f00 */
[----:B------:R-:W-:Y:S01]  /*c670*/  BSSY B0, `(.L_x_6440) ;  /* 0x0000343000007945 */ /* 0x000fe20003800000 */
[----:B------:R-:W-:Y:S02]  /*c680*/  BAR.SYNC.DEFER_BLOCKING 0x5, 0x180 ;  /* 0x0146000000007b1d */ /* 0x000fe40000010000 */
[----:B0-----:R-:W-:-:S05]  /*c690*/  LEA R18, R5, R18, 0x18 ;  /* 0x0000001205127211 */ /* 0x001fca00078ec0ff */
[----:B------:R-:W0:Y:S02]  /*c6a0*/  LDS.128 R4, [R18+0x348d0] ;  /* 0x0348d00012047984 */ /* 0x000e240000000c00 */
[----:B0-----:R-:W-:Y:S02]  /*c6b0*/  R2UR UR6, R5 ;  /* 0x00000000050672ca */ /* 0x001fe400000e0000 */
[----:B------:R-:W-:Y:S01]  /*c6c0*/  R2UR UR5, R6 ;  /* 0x00000000060572ca */ /* 0x000fe200000e0000 */
[----:B------:R-:W-:Y:S06]  /*c6d0*/  BAR.ARV 0x4, 0x180 ;  /* 0x0106000000007b1d */ /* 0x000fec0000002000 */
[----:B------:R-:W-:Y:S08]  /*c6e0*/  @P0 BRA `(.L_x_6441) ;  /* 0x0000002400540947 */ /* 0x000ff00003800000 */
[----:B------:R-:W2:Y:S01]  /*c6f0*/  LDL.LU R10, [R1+0xc] ;  /* 0x00000c00010a7983 */ /* 0x000ea20000300800 */
[----:B------:R-:W-:-:S03]  /*c700*/  ULDC.64 UR10, c[0x0][0xc00] ;  /* 0x00030000000a7ab9 */ /* 0x000fc60000000a00 */
[----:B------:R-:W3:Y:S04]  /*c710*/  LDL.LU R9, [R1+0x14] ;  /* 0x0000140001097983 */ /* 0x000ee80000300800 */
[----:B------:R-:W4:Y:S04]  /*c720*/  LDL R8, [R1+0x64] ;  /* 0x0000640001087983 */ /* 0x000f280000100800 */
[----:B------:R-:W4:Y:S01]  /*c730*/  LDL R104, [R1] ;  /* 0x0000000001687983 */ /* 0x000f220000100800 */
[----:B------:R-:W-:Y:S01]  /*c740*/  ULDC.64 UR20, c[0x0][0x208] ;  /* 0x0000820000147ab9 */ /* 0x000fe20000000a00 */
[----:B------:R-:W-:-:S02]  /*c750*/  R2UR UR17, R220 ;  /* 0x00000000dc1172ca */ /* 0x000fc400000e0000 */
[----:B------:R-:W4:Y:S01]  /*c760*/  LDL R106, [R1+0x60] ;  /* 0x00006000016a7983 */ /* 0x000f220000100800 */
[----:B------:R-:W-:Y:S02]  /*c770*/  R2UR UR15, R221 ;  /* 0x00000000dd0f72ca */ /* 0x000fe400000e0000 */
[----:B------:R-:W-:Y:S01]  /*c780*/  R2UR UR19, R222 ;  /* 0x00000000de1372ca */ /* 0x000fe200000e0000 */
[----:B------:R-:W-:Y:S01]  /*c790*/  BAR.SYNC.DEFER_BLOCKING 0x1, 0x100 ;  /* 0x0044000000007b1d */ /* 0x000fe20000010000 */
[----:B--2---:R-:W-:Y:S02]  /*c7a0*/  R2UR UR14, R10 ;  /* 0x000000000a0e72ca */ /* 0x004fe400000e0000 */
[----:B---3--:R-:W-:-:S03]  /*c7b0*/  R2UR UR13, R9 ;  /* 0x00000000090d72ca */ /* 0x008fc600000e0000 */
[----:B------:R-:W0:Y:S01]  /*c7c0*/  S2R R9, SR_SWINHI ;  /* 0x0000000000097919 */ /* 0x000e220000002f00 */
[----:B------:R-:W-:Y:S01]  /*c7d0*/  UMOV UR18, 0x9b8 ;  /* 0x000009b800127882 */ /* 0x000fe20000000000 */
[----:B----4-:R-:W-:Y:S02]  /*c7e0*/  R2UR UR16, R104 ;  /* 0x00000000681072ca */ /* 0x010fe400000e0000 */
[----:B------:R-:W-:Y:S02]  /*c7f0*/  MOV R4, R18 ;  /* 0x0000001200047202 */ /* 0x000fe40000000f00 */
[----:B0-----:R-:W-:-:S03]  /*c800*/  MOV R5, R9 ;  /* 0x0000000900057202 */ /* 0x001fc60000000f00 */
[----:B------:R-:W-:-:S03]  /*c810*/  IMAD.WIDE R8, R8, 0x2, R4 ;  /* 0x0000000208087825 */ /* 0x000fc600078e0204 */
[C---:B------:R-:W-:Y:S02]  /*c820*/  LOP3.LUT R11, R8.reuse, 0x380, RZ, 0xc0, !PT ;  /* 0x00000380080b7812 */ /* 0x040fe400078ec0ff */
[C---:B------:R-:W-:Y:S02]  /*c830*/  IADD3 R19, P6, R8.reuse, 0x20, RZ ;  /* 0x0000002008137810 */ /* 0x040fe40007fde0ff */
[----:B------:R-:W-:Y:S02]  /*c840*/  SHF.R.U64 R11, R11, 0x3, RZ ;  /* 0x000000030b0b7819 */ /* 0x000fe400000012ff */
[C---:B------:R-:W-:Y:S02]  /*c850*/  IADD3 R12, P4, R8.reuse, 0x60, RZ ;  /* 0x00000060080c7810 */ /* 0x040fe40007f9e0ff */
[----:B------:R-:W-:Y:S02]  /*c860*/  LOP3.LUT R6, R19, 0x380, RZ, 0xc0, !PT ;  /* 0x0000038013067812 */ /* 0x000fe400078ec0ff */
[----:B------:R-:W-:-:S02]  /*c870*/  IADD3 R35, P5, R8, 0x40, RZ ;  /* 0x0000004008237810 */ /* 0x000fc40007fbe0ff */
[C---:B------:R-:W-:Y:S02]  /*c880*/  IADD3 R99, P3, R8.reuse, 0x4000, RZ ;  /* 0x0000400008637810 */ /* 0x040fe40007f7e0ff */
[C---:B------:R-:W-:Y:S02]  /*c890*/  IADD3 R101, P2, R8.reuse, 0x4020, RZ ;  /* 0x0000402008657810 */ /* 0x040fe40007f5e0ff */
[C---:B------:R-:W-:Y:S02]  /*c8a0*/  IADD3 R103, P1, R8.reuse, 0x4040, RZ ;  /* 0x0000404008677810 */ /* 0x040fe40007f3e0ff */
[----:B------:R-:W-:Y:S02]  /*c8b0*/  IADD3 R105, P0, R8, 0x4060, RZ ;  /* 0x0000406008697810 */ /* 0x000fe40007f1e0ff */
[----:B------:R-:W-:Y:S02]  /*c8c0*/  LOP3.LUT R8, R11, R8, RZ, 0x3c, !PT ;  /* 0x000000080b087212 */ /* 0x000fe400078e3cff */
[----:B------:R-:W-:-:S02]  /*c8d0*/  LOP3.LUT R11, R12, 0x380, RZ, 0xc0, !PT ;  /* 0x000003800c0b7812 */ /* 0x000fc400078ec0ff */
[----:B------:R-:W-:Y:S02]  /*c8e0*/  SHF.R.U64 R6, R6, 0x3, RZ ;  /* 0x0000000306067819 */ /* 0x000fe400000012ff */
[----:B------:R-:W-:Y:S02]  /*c8f0*/  SHF.R.U64 R11, R11, 0x3, RZ ;  /* 0x000000030b0b7819 */ /* 0x000fe400000012ff */
[----:B------:R-:W-:Y:S02]  /*c900*/  LOP3.LUT R32, R6, R19, RZ, 0x3c, !PT ;  /* 0x0000001306207212 */ /* 0x000fe400078e3cff */
[----:B------:R-:W-:Y:S02]  /*c910*/  LOP3.LUT R14, R99, 0x380, RZ, 0xc0, !PT ;  /* 0x00000380630e7812 */ /* 0x000fe400078ec0ff */
[----:B------:R-:W-:Y:S02]  /*c920*/  LOP3.LUT R6, R101, 0x380, RZ, 0xc0, !PT ;  /* 0x0000038065067812 */ /* 0x000fe400078ec0ff */
[----:B------:R-:W-:-:S02]  /*c930*/  LOP3.LUT R10, R35, 0x380, RZ, 0xc0, !PT ;  /* 0x00000380230a7812 */ /* 0x000fc400078ec0ff */
[----:B------:R-:W-:Y:S02]  /*c940*/  LOP3.LUT R28, R11, R12, RZ, 0x3c, !PT ;  /* 0x0000000c0b1c7212 */ /* 0x000fe400078e3cff */
[----:B------:R-:W-:Y:S02]  /*c950*/  SHF.R.U64 R14, R14, 0x3, RZ ;  /* 0x000000030e0e7819 */ /* 0x000fe400000012ff */
[----:B------:R-:W-:Y:S02]  /*c960*/  LOP3.LUT R12, R103, 0x380, RZ, 0xc0, !PT ;  /* 0x00000380670c7812 */ /* 0x000fe400078ec0ff */
[----:B------:R-:W-:Y:S02]  /*c970*/  SHF.R.U64 R6, R6, 0x3, RZ ;  /* 0x0000000306067819 */ /* 0x000fe400000012ff */
[----:B------:R-:W-:Y:S02]  /*c980*/  SHF.R.U64 R10, R10, 0x3, RZ ;  /* 0x000000030a0a7819 */ /* 0x000fe400000012ff */
[----:B------:R-:W-:Y:S01]  /*c990*/  LOP3.LUT R34, R105, 0x380, RZ, 0xc0, !PT ;  /* 0x0000038069227812 */ /* 0x000fe200078ec0ff */
[--C-:B------:R-:W-:Y:S01]  /*c9a0*/  IMAD.X R27, RZ, RZ, R9.reuse, P3 ;  /* 0x000000ffff1b7224 */ /* 0x100fe200018e0609 */
[----:B------:R-:W-:Y:S01]  /*c9b0*/  LOP3.LUT R26, R14, R99, RZ, 0x3c, !PT ;  /* 0x000000630e1a7212 */ /* 0x000fe200078e3cff */
[--C-:B------:R-:W-:Y:S01]  /*c9c0*/  IMAD.X R25, RZ, RZ, R9.reuse, P2 ;  /* 0x000000ffff197224 */ /* 0x100fe200010e0609 */
[----:B------:R-:W-:Y:S01]  /*c9d0*/  SHF.R.U64 R12, R12, 0x3, RZ ;  /* 0x000000030c0c7819 */ /* 0x000fe200000012ff */
[--C-:B------:R-:W-:Y:S01]  /*c9e0*/  IMAD.X R33, RZ, RZ, R9.reuse, P6 ;  /* 0x000000ffff217224 */ /* 0x100fe200030e0609 */
[----:B------:R-:W-:Y:S01]  /*c9f0*/  LOP3.LUT R24, R6, R101, RZ, 0x3c, !PT ;  /* 0x0000006506187212 */ /* 0x000fe200078e3cff */
[--C-:B------:R-:W-:Y:S01]  /*ca00*/  IMAD.X R31, RZ, RZ, R9.reuse, P5 ;  /* 0x000000ffff1f7224 */ /* 0x100fe200028e0609 */
[----:B------:R-:W-:Y:S01]  /*ca10*/  LOP3.LUT R30, R10, R35, RZ, 0x3c, !PT ;  /* 0x000000230a1e7212 */ /* 0x000fe200078e3cff */
[--C-:B------:R-:W-:Y:S01]  /*ca20*/  IMAD.X R29, RZ, RZ, R9.reuse, P4 ;  /* 0x000000ffff1d7224 */ /* 0x100fe200020e0609 */
[----:B------:R-:W-:Y:S01]  /*ca30*/  SHF.R.U64 R34, R34, 0x3, RZ ;  /* 0x0000000322227819 */ /* 0x000fe200000012ff */
[--C-:B------:R-:W-:Y:S01]  /*ca40*/  IMAD.X R15, RZ, RZ, R9.reuse, P1 ;  /* 0x000000ffff0f7224 */ /* 0x100fe200008e0609 */
[----:B------:R-:W-:Y:S01]  /*ca50*/  MOV R19, R8 ;  /* 0x0000000800137202 */ /* 0x000fe20000000f00 */
        /* <DEDUP_REMOVED lines=10> */
[----:B------:R-:W-:Y:S02]  /*cb00*/  MOV R101, R30 ;  /* 0x0000001e00657202 */ /* 0x000fe40000000f00 */
[----:B------:R-:W-:Y:S02]  /*cb10*/  MOV R100, R28 ;  /* 0x0000001c00647202 */ /* 0x000fe40000000f00 */
        /* <DEDUP_REMOVED lines=8> */
[----:B------:R0:W-:Y:S01]  /*cba0*/  STSM.16.M88.4 [R19], R8 ;  /* 0x0000000813007844 */ /* 0x0001e20000000200 */
[----:B------:R-:W-:-:S02]  /*cbb0*/  F2FP.BF16.F32.PACK_AB R32, R49, R48 ;  /* 0x000000303120723e */ /* 0x000fc400000010ff */
[----:B------:R-:W-:Y:S02]  /*cbc0*/  F2FP.BF16.F32.PACK_AB R33, R51, R50 ;  /* 0x000000323321723e */ /* 0x000fe400000010ff */
[----:B------:R-:W-:Y:S02]  /*cbd0*/  F2FP.BF16.F32.PACK_AB R34, R53, R52 ;  /* 0x000000343522723e */ /* 0x000fe400000010ff */
[----:B------:R-:W-:Y:S01]  /*cbe0*/  F2FP.BF16.F32.PACK_AB R35, R55, R54 ;  /* 0x000000363723723e */ /* 0x000fe200000010ff */
[----:B------:R1:W-:Y:S01]  /*cbf0*/  STSM.16.M88.4 [R102], R24 ;  /* 0x0000001866007844 */ /* 0x0003e20000000200 */
[----:B------:R-:W-:Y:S02]  /*cc00*/  MOV R6, R14 ;  /* 0x0000000e00067202 */ /* 0x000fe40000000f00 */
[----:B------:R-:W-:Y:S01]  /*cc10*/  F2FP.BF16.F32.PACK_AB R14, R69, R68 ;  /* 0x00000044450e723e */ /* 0x000fe200000010ff */
[----:B------:R2:W-:Y:S01]  /*cc20*/  STSM.16.M88.4 [R101], R28 ;  /* 0x0000001c65007844 */ /* 0x0005e20000000200 */
[----:B------:R-:W-:-:S02]  /*cc30*/  F2FP.BF16.F32.PACK_AB R15, R71, R70 ;  /* 0x00000046470f723e */ /* 0x000fc400000010ff */
[----:B0-----:R-:W-:Y:S02]  /*cc40*/  MOV R19, R12 ;  /* 0x0000000c00137202 */ /* 0x001fe40000000f00 */
[----:B------:R-:W-:Y:S02]  /*cc50*/  F2FP.BF16.F32.PACK_AB R8, R57, R56 ;  /* 0x000000383908723e */ /* 0x000fe400000010ff */
[----:B------:R-:W-:Y:S02]  /*cc60*/  F2FP.BF16.F32.PACK_AB R9, R59, R58 ;  /* 0x0000003a3b09723e */ /* 0x000fe400000010ff */
[----:B------:R-:W-:Y:S02]  /*cc70*/  F2FP.BF16.F32.PACK_AB R10, R61, R60 ;  /* 0x0000003c3d0a723e */ /* 0x000fe400000010ff */
[----:B------:R-:W-:Y:S02]  /*cc80*/  F2FP.BF16.F32.PACK_AB R11, R63, R62 ;  /* 0x0000003e3f0b723e */ /* 0x000fe400000010ff */
[----:B------:R-:W-:-:S02]  /*cc90*/  F2FP.BF16.F32.PACK_AB R12, R65, R64 ;  /* 0x00000040410c723e */ /* 0x000fc400000010ff */
[----:B------:R-:W-:Y:S02]  /*cca0*/  F2FP.BF16.F32.PACK_AB R13, R67, R66 ;  /* 0x00000042430d723e */ /* 0x000fe400000010ff */
[----:B-1----:R-:W-:Y:S02]  /*ccb0*/  F2FP.BF16.F32.PACK_AB R24, R73, R72 ;  /* 0x000000484918723e */ /* 0x002fe400000010ff */
[----:B------:R-:W-:Y:S02]  /*ccc0*/  F2FP.BF16.F32.PACK_AB R25, R75, R74 ;  /* 0x0000004a4b19723e */ /* 0x000fe400000010ff */
[----:B------:R-:W-:Y:S02]  /*ccd0*/  F2FP.BF16.F32.PACK_AB R26, R77, R76 ;  /* 0x0000004c4d1a723e */ /* 0x000fe400000010ff */
[----:B------:R-:W-:Y:S01]  /*cce0*/  F2FP.BF16.F32.PACK_AB R27, R79, R78 ;  /* 0x0000004e4f1b723e */ /* 0x000fe200000010ff */
[----:B------:R0:W-:Y:S01]  /*ccf0*/  STSM.16.M88.4 [R100], R32 ;  /* 0x0000002064007844 */ /* 0x0001e20000000200 */
[----:B--2---:R-:W-:-:S02]  /*cd00*/  F2FP.BF16.F32.PACK_AB R28, R81, R80 ;  /* 0x00000050511c723e */ /* 0x004fc400000010ff */
[----:B------:R-:W-:Y:S02]  /*cd10*/  F2FP.BF16.F32.PACK_AB R29, R83, R82 ;  /* 0x00000052531d723e */ /* 0x000fe400000010ff */
[----:B------:R-:W-:Y:S02]  /*cd20*/  F2FP.BF16.F32.PACK_AB R30, R85, R84 ;  /* 0x00000054551e723e */ /* 0x000fe400000010ff */
[----:B------:R-:W-:Y:S01]  /*cd30*/  F2FP.BF16.F32.PACK_AB R31, R87, R86 ;  /* 0x00000056571f723e */ /* 0x000fe200000010ff */
[----:B------:R-:W-:Y:S04]  /*cd40*/  STSM.16.M88.4 [R99], R8 ;  /* 0x0000000863007844 */ /* 0x000fe80000000200 */
[----:B------:R-:W-:Y:S04]  /*cd50*/  STSM.16.M88.4 [R98], R12 ;  /* 0x0000000c62007844 */ /* 0x000fe80000000200 */
[----:B------:R-:W-:Y:S04]  /*cd60*/  STSM.16.M88.4 [R6], R24 ;  /* 0x0000001806007844 */ /* 0x000fe80000000200 */
        /* <DEDUP_REMOVED lines=8> */
[----:B0-----:R-:W-:Y:S01]  /*cdf0*/  IMAD.U32 R32, RZ, RZ, UR7 ;  /* 0x00000007ff207e24 */ /* 0x001fe2000f8e00ff */
[----:B-1----:R-:W0:Y:S03]  /*ce00*/  LDC R19, c[0x0][0xbe8] ;  /* 0x0002fa00ff137b82 */ /* 0x002e260000000800 */
[----:B------:R-:W-:Y:S01]  /*ce10*/  IMAD.U32 R33, RZ, RZ, UR8 ;  /* 0x00000008ff217e24 */ /* 0x000fe2000f8e00ff */
[----:B------:R-:W-:-:S04]  /*ce20*/  ULDC.64 UR8, c[0x0][0xc08] ;  /* 0x0003020000087ab9 */ /* 0x000fc80000000a00 */
        /* <DEDUP_REMOVED lines=12> */
[----:B------:R-:W-:-:S04]  /*cef0*/  USEL UR4, UR17, UR4, UP0 ;  /* 0x0000000411047287 */ /* 0x000fc80008000000 */
[----:B------:R-:W-:Y:S02]  /*cf00*/  UISETP.GT.AND UP1, UPT, UR4, 0x1, UPT ;  /* 0x000000010400788c */ /* 0x000fe4000bf24270 */
[----:B------:R-:W1:Y:S02]  /*cf10*/  @P1 LDC R13, c[0x0][0xbf0] ;  /* 0x0002fc00ff0d1b82 */ /* 0x000e640000000800 */
[----:B------:R-:W-:Y:S02]  /*cf20*/  USEL UR18, UR18, 0x978, UP1 ;  /* 0x0000097812127887 */ /* 0x000fe40008800000 */
[----:B------:R-:W-:Y:S01]  /*cf30*/  UISETP.NE.U32.AND UP0, UPT, UR10, URZ, UPT ;  /* 0x0000003f0a00728c */ /* 0x000fe2000bf05070 */
[----:B------:R-:W-:-:S03]  /*cf40*/  IMAD.U32 R15, RZ, RZ, UR16 ;  /* 0x00000010ff0f7e24 */ /* 0x000fc6000f8e00ff */
[----:B------:R-:W-:Y:S01]  /*cf50*/  UISETP.NE.AND.EX UP0, UPT, UR11, URZ, UPT, UP0 ;  /* 0x0000003f0b00728c */ /* 0x000fe2000bf05300 */
[----:B------:R-:W-:Y:S01]  /*cf60*/  IMAD.U32 R8, RZ, RZ, UR8 ;  /* 0x00000008ff087e24 */ /* 0x000fe2000f8e00ff */
[----:B------:R-:W-:Y:S01]  /*cf70*/  UMOV UR4, URZ ;  /* 0x0000003f00047c82 */ /* 0x000fe20008000000 */
[----:B------:R-:W-:Y:S01]  /*cf80*/  IMAD.U32 R9, RZ, RZ, UR9 ;  /* 0x00000009ff097e24 */ /* 0x000fe2000f8e00ff */
[----:B------:R-:W-:Y:S01]  /*cf90*/  USEL UR7, UR14, URZ, !UP0 ;  /* 0x0000003f0e077287 */ /* 0x000fe2000c000000 */
[----:B------:R-:W-:Y:S01]  /*cfa0*/  IMAD R15, R15, 0x80, R106 ;  /* 0x000000800f0f7824 */ /* 0x000fe200078e026a */
[----:B------:R-:W-:Y:S01]  /*cfb0*/  ULDC.64 UR10, c[0x0][UR18+0x220] ;  /* 0x00008800120a7abb */ /* 0x000fe20008000a00 */
[----:B------:R-:W-:Y:S01]  /*cfc0*/  USEL UR16, UR15, URZ, UP1 ;  /* 0x0000003f0f107287 */ /* 0x000fe20008800000 */
[----:B------:R0:W5:Y:S01]  /*cfd0*/  @P4 LDG.E R6, desc[UR20][R8.64] ;  /* 0x0000001408064981 */ /* 0x000162000c1e1900 */
[----:B------:R-:W-:Y:S01]  /*cfe0*/  USEL UR17, UR13, URZ, !UP0 ;  /* 0x0000003f0d117287 */ /* 0x000fe2000c000000 */
[----:B------:R-:W-:Y:S01]  /*cff0*/  ULDC.64 UR8, c[0x0][UR18+0x218] ;  /* 0x0000860012087abb */ /* 0x000fe20008000a00 */
[----:B------:R-:W-:Y:S01]  /*d000*/  UIMAD UR11, UR11, UR7, URZ ;  /* 0x000000070b0b72a4 */ /* 0x000fe2000f8e023f */
[----:B------:R-:W-:Y:S01]  /*d010*/  ULDC.64 UR12, c[0x0][UR18+0x228] ;  /* 0x00008a00120c7abb */ /* 0x000fe20008000a00 */
[----:B------:R-:W-:Y:S01]  /*d020*/  UIMAD.WIDE.U32 UR14, UR8, UR19, URZ ;  /* 0x00000013080e72a5 */ /* 0x000fe2000f8e003f */
[----:B0-----:R-:W-:Y:S01]  /*d030*/  @P1 IMAD.HI.U32 R8, R15, R10, RZ ;  /* 0x0000000a0f081227 */ /* 0x001fe200078e00ff */
[----:B------:R-:W-:-:S02]  /*d040*/  UIMAD UR19, UR9, UR19, URZ ;  /* 0x00000013091372a4 */ /* 0x000fc4000f8e023f */
[----:B------:R-:W-:Y:S01]  /*d050*/  UIMAD.WIDE.U32 UR20, UR12, UR16, URZ ;  /* 0x000000100c1472a5 */ /* 0x000fe2000f8e003f */
[----:B------:R-:W-:Y:S01]  /*d060*/  IMAD.MOV.U32 R11, RZ, RZ, R15 ;  /* 0x000000ffff0b7224 */ /* 0x000fe200078e000f */
[----:B------:R-:W-:Y:S01]  /*d070*/  UIMAD.WIDE.U32 UR8, UR10, UR7, URZ ;  /* 0x000000070a0872a5 */ /* 0x000fe2000f8e003f */
[----:B-1----:R-:W-:Y:S01]  /*d080*/  @P1 SHF.R.U32.HI R11, RZ, R13, R8 ;  /* 0x0000000dff0b1219 */ /* 0x002fe20000011608 */
[----:B------:R-:W-:Y:S02]  /*d090*/  UIMAD UR12, UR13, UR16, URZ ;  /* 0x000000100d0c72a4 */ /* 0x000fe4000f8e023f */
[----:B------:R-:W-:Y:S02]  /*d0a0*/  UIMAD UR11, UR10, UR17, UR11 ;  /* 0x000000110a0b72a4 */ /* 0x000fe4000f8e020b */
[----:B------:R-:W-:Y:S02]  /*d0b0*/  UIADD3 UR12, UR21, UR12, URZ ;  /* 0x0000000c150c7290 */ /* 0x000fe4000fffe03f */
[----:B------:R-:W-:Y:S01]  /*d0c0*/  UIADD3 UR10, UR9, UR11, URZ ;  /* 0x0000000b090a7290 */ /* 0x000fe2000fffe03f */
[----:B------:R-:W-:Y:S01]  /*d0d0*/  IMAD.MOV R10, RZ, RZ, -R11 ;  /* 0x000000ffff0a7224 */ /* 0x000fe200078e0a0b */
[----:B------:R-:W-:Y:S01]  /*d0e0*/  UIADD3 UR19, UR15, UR19, URZ ;  /* 0x000000130f137290 */ /* 0x000fe2000fffe03f */
[----:B------:R-:W-:-:S02]  /*d0f0*/  IMAD.U32 R8, RZ, RZ, UR20 ;  /* 0x00000014ff087e24 */ /* 0x000fc4000f8e00ff */
[----:B------:R-:W-:Y:S01]  /*d100*/  IMAD.U32 R9, RZ, RZ, UR21 ;  /* 0x00000015ff097e24 */ /* 0x000fe2000f8e00ff */
[----:B------:R-:W-:Y:S01]  /*d110*/  SHF.R.S32.HI R9, RZ, 0x1f, R11 ;  /* 0x0000001fff097819 */ /* 0x000fe2000001140b */
[----:B------:R-:W-:Y:S02]  /*d120*/  IMAD R13, R19, R10, R15 ;  /* 0x0000000a130d7224 */ /* 0x000fe400078e020f */
[----:B------:R-:W-:Y:S01]  /*d130*/  IMAD.U32 R12, RZ, RZ, UR12 ;  /* 0x0000000cff0c7e24 */ /* 0x000fe2000f8e00ff */
[----:B------:R-:W-:Y:S01]  /*d140*/  ULDC.64 UR12, c[0x0][0xba8] ;  /* 0x0002ea00000c7ab9 */ /* 0x000fe20000000a00 */
[----:B------:R-:W-:Y:S01]  /*d150*/  @!UP1 ULDC UR12, c[0x0][0xb50] ;  /* 0x0002d400000c9ab9 */ /* 0x000fe20000000800 */
[----:B------:R-:W-:Y:S01]  /*d160*/  SHF.R.S32.HI R10, RZ, 0x1f, R13 ;  /* 0x0000001fff0a7819 */ /* 0x000fe2000001140d */
[----:B------:R-:W-:Y:S01]  /*d170*/  @!UP1 ULDC UR13, c[0x0][0xb54] ;  /* 0x0002d500000d9ab9 */ /* 0x000fe20000000800 */
[----:B--2---:R-:W-:-:S13]  /*d180*/  @P0 R2UR UR4, R34 ;  /* 0x00000000220402ca */ /* 0x004fda00000e0000 */
[----:B------:R-:W-:Y:S02]  /*d190*/  UIADD3 UR14, UP0, UP2, UR8, UR14, UR4 ;  /* 0x0000000e080e7290 */ /* 0x000fe4000fa1e004 */
[----:B------:R-:W-:-:S04]  /*d1a0*/  USHF.R.S32.HI UR11, URZ, 0x1f, UR4 ;  /* 0x0000001f3f0b7899 */ /* 0x000fc80008011404 */
[----:B------:R-:W-:Y:S01]  /*d1b0*/  UIADD3.X UR10, UR10, UR19, UR11, UP0, UP2 ;  /* 0x000000130a0a7290 */ /* 0x000fe200087e440b */
[----:B------:R-:W-:Y:S01]  /*d1c0*/  IADD3 R8, P2, P3, R11, UR14, R8 ;  /* 0x0000000e0b087c10 */ /* 0x000fe2000fb5e008 */
[----:B------:R-:W-:Y:S02]  /*d1d0*/  ULDC.64 UR8, c[0x0][UR18+0x210] ;  /* 0x0000840012087abb */ /* 0x000fe40008000a00 */
[----:B------:R-:W-:Y:S02]  /*d1e0*/  IMAD R11, R13, UR9, RZ ;  /* 0x000000090d0b7c24 */ /* 0x000fe4000f8e02ff */
[----:B------:R-:W-:Y:S02]  /*d1f0*/  IADD3.X R9, R9, UR10, R12, P2, P3 ;  /* 0x0000000a09097c10 */ /* 0x000fe400097e640c */
[----:B------:R-:W-:Y:S02]  /*d200*/  IMAD R11, R10, UR8, R11 ;  /* 0x000000080a0b7c24 */ /* 0x000fe4000f8e020b */
        /* <DEDUP_REMOVED lines=10> */
.L_x_6442:
[----:B------:R-:W2:Y:S01]  /*d2b0*/  LDL R24, [R1+0x5c] ;  /* 0x00005c0001187983 */ /* 0x000ea20000100800 */
[----:B------:R-:W0:Y:S01]  /*d2c0*/  S2R R10, SR_TID.X ;  /* 0x00000000000a7919 */ /* 0x000e220000002100 */
[----:B------:R-:W-:Y:S02]  /*d2d0*/  R2UR UR8, R104 ;  /* 0x00000000680872ca */ /* 0x000fe400000e0000 */
[----:B------:R-:W-:Y:S04]  /*d2e0*/  SHFL.IDX PT, R8, R12, RZ, 0x1c1f ;  /* 0x001c1fff0c087589 */ /* 0x000fe800000e0000 */
[----:B------:R-:W1:Y:S01]  /*d2f0*/  SHFL.IDX PT, R9, R13, RZ, 0x1c1f ;  /* 0x001c1fff0d097589 */ /* 0x000e6200000e0000 */
[----:B0-----:R-:W-:-:S05]  /*d300*/  VIADD R25, R10, 0xffffff80 ;  /* 0xffffff800a197836 */ /* 0x001fca0000000000 */
[----:B------:R-:W-:-:S04]  /*d310*/  SHF.R.S32.HI R14, RZ, 0x1f, R25 ;  /* 0x0000001fff0e7819 */ /* 0x000fc80000011419 */
[----:B------:R-:W-:-:S04]  /*d320*/  LEA.HI R14, R14, R25, RZ, 0x7 ;  /* 0x000000190e0e7211 */ /* 0x000fc800078f38ff */
[----:B------:R-:W-:Y:S01]  /*d330*/  LOP3.LUT R14, R14, 0xffffff80, RZ, 0xc0, !PT ;  /* 0xffffff800e0e7812 */ /* 0x000fe200078ec0ff */
[----:B------:R-:W-:Y:S04]  /*d340*/  SHFL.IDX PT, R10, R12, 0x1, 0x1c1f ;  /* 0x003c1f000c0a7f89 */ /* 0x000fe800000e0000 */
[----:B------:R-:W-:Y:S02]  /*d350*/  IMAD.IADD R14, R25, 0x1, -R14 ;  /* 0x00000001190e7824 */ /* 0x000fe400078e0a0e */
[----:B------:R-:W-:Y:S01]  /*d360*/  IMAD.U32 R25, RZ, RZ, UR8 ;  /* 0x00000008ff197e24 */ /* 0x000fe2000f8e00ff */
[----:B------:R-:W0:Y:S01]  /*d370*/  SHFL.IDX PT, R11, R13, 0x1, 0x1c1f ;  /* 0x003c1f000d0b7f89 */ /* 0x000e2200000e0000 */
[----:B-----5:R-:W-:Y:S01]  /*d380*/  IMAD R6, R6, R19, RZ ;  /* 0x0000001306067224 */ /* 0x020fe200078e02ff */
[----:B------:R-:W-:Y:S01]  /*d390*/  LOP3.LUT P0, RZ, R14, 0x3, RZ, 0xc0, !PT ;  /* 0x000000030eff7812 */ /* 0x000fe2000780c0ff */
[----:B------:R-:W-:Y:S01]  /*d3a0*/  ULDC.64 UR8, c[0x0][0x208] ;  /* 0x0000820000087ab9 */ /* 0x000fe20000000a00 */
[----:B--2---:R-:W-:-:S04]  /*d3b0*/  IMAD R25, R25, 0x80, R24 ;  /* 0x0000008019197824 */ /* 0x004fc800078e0218 */
[C---:B------:R-:W-:Y:S01]  /*d3c0*/  VIADD R27, R25.reuse, 0x8 ;  /* 0x00000008191b7836 */ /* 0x040fe20000000000 */
[----:B------:R-:W-:-:S04]  /*d3d0*/  ISETP.GE.OR P2, PT, R25, R6, P0 ;  /* 0x000000061900720c */ /* 0x000fc80000746670 */
[----:B------:R-:W-:-:S09]  /*d3e0*/  ISETP.GE.OR P0, PT, R27, R6, P0 ;  /* 0x000000061b00720c */ /* 0x000fd20000706670 */
[----:B-1----:R1:W-:Y:S04]  /*d3f0*/  @!P2 ST.E desc[UR8][R8.64], R3 ;  /* 0x000000030800a985 */ /* 0x0023e8000c101908 */
[----:B0-----:R1:W-:Y:S01]  /*d400*/  @!P0 ST.E desc[UR8][R10.64], R0 ;  /* 0x000000000a008985 */ /* 0x0013e2000c101908 */
[----:B------:R-:W-:-:S13]  /*d410*/  PLOP3.LUT P0, PT, PT, PT, UP1, 0x80, 0x0 ;  /* 0x000000000000781c */ /* 0x000fda0003f0f018 */
[----:B-1----:R-:W-:Y:S05]  /*d420*/  @P0 BRA `(.L_x_6443) ;  /* 0x0000000800cc0947 */ /* 0x002fea0003800000 */
[----:B------:R-:W0:Y:S01]  /*d430*/  S2R R14, SR_TID.X ;  /* 0x00000000000e7919 */ /* 0x000e220000002100 */
[----:B------:R-:W1:Y:S01]  /*d440*/  @P1 LDC R20, c[0x0][0xbec] ;  /* 0x0002fb00ff141b82 */ /* 0x000e620000000800 */
[----:B------:R-:W-:Y:S01]  /*d450*/  ULDC.64 UR8, c[0x0][0x208] ;  /* 0x0000820000087ab9 */ /* 0x000fe20000000a00 */
[----:B------:R-:W-:Y:S01]  /*d460*/  R2UR UR14, R104 ;  /* 0x00000000680e72ca */ /* 0x000fe200000e0000 */
[----:B------:R-:W-:Y:S01]  /*d470*/  ULDC.64 UR12, c[0x0][0xaa0] ;  /* 0x0002a800000c7ab9 */ /* 0x000fe20000000a00 */
[----:B------:R-:W-:Y:S01]  /*d480*/  R2UR UR15, R222 ;  /* 0x00000000de0f72ca */ /* 0x000fe200000e0000 */
[----:B0-----:R-:W-:-:S05]  /*d490*/  VIADD R14, R14, 0xffffff80 ;  /* 0xffffff800e0e7836 */ /* 0x001fca0000000000 */
[----:B------:R-:W-:-:S04]  /*d4a0*/  SHF.R.S32.HI R98, RZ, 0x1f, R14 ;  /* 0x0000001fff627819 */ /* 0x000fc8000001140e */
[----:B------:R-:W-:-:S04]  /*d4b0*/  LEA.HI R98, R98, R14, RZ, 0x3 ;  /* 0x0000000e62627211 */ /* 0x000fc800078f18ff */
[----:B------:R-:W-:-:S05]  /*d4c0*/  SHF.R.S32.HI R98, RZ, 0x3, R98 ;  /* 0x00000003ff627819 */ /* 0x000fca0000011462 */
        /* <DEDUP_REMOVED lines=8> */
[C---:B------:R-:W-:Y:S02]  /*d550*/  IADD3 R37, P2, R4.reuse, 0x5000, RZ ;  /* 0x0000500004257810 */ /* 0x040fe40007f5e0ff */
[C---:B------:R-:W-:Y:S02]  /*d560*/  IADD3 R41, P0, R4.reuse, 0x6000, RZ ;  /* 0x0000600004297810 */ /* 0x040fe40007f1e0ff */
[----:B------:R-:W-:Y:S02]  /*d570*/  LOP3.LUT R9, R4, 0x380, RZ, 0xc0, !PT ;  /* 0x0000038004097812 */ /* 0x000fe400078ec0ff */
[----:B------:R-:W-:Y:S01]  /*d580*/  LOP3.LUT R12, R12, R13, RZ, 0x3c, !PT ;  /* 0x0000000d0c0c7212 */ /* 0x000fe200078e3cff */
[----:B------:R-:W-:Y:S01]  /*d590*/  IMAD.X R13, RZ, RZ, R5, P6 ;  /* 0x000000ffff0d7224 */ /* 0x000fe200030e0605 */
[----:B------:R-:W-:Y:S02]  /*d5a0*/  LOP3.LUT R24, R25, 0x380, RZ, 0xc0, !PT ;  /* 0x0000038019187812 */ /* 0x000fe400078ec0ff */
[----:B------:R-:W-:-:S02]  /*d5b0*/  LOP3.LUT R28, R29, 0x380, RZ, 0xc0, !PT ;  /* 0x000003801d1c7812 */ /* 0x000fc400078ec0ff */
[----:B------:R-:W-:Y:S01]  /*d5c0*/  LOP3.LUT R32, R33, 0x380, RZ, 0xc0, !PT ;  /* 0x0000038021207812 */ /* 0x000fe200078ec0ff */
[----:B------:R-:W-:Y:S01]  /*d5d0*/  UIMAD UR10, UR11, UR12, URZ ;  /* 0x0000000c0b0a72a4 */ /* 0x000fe2000f8e023f */
[----:B------:R-:W-:Y:S01]  /*d5e0*/  LOP3.LUT R36, R37, 0x380, RZ, 0xc0, !PT ;  /* 0x0000038025247812 */ /* 0x000fe200078ec0ff */
[----:B------:R-:W5:Y:S01]  /*d5f0*/  LD.E.128 R12, desc[UR8][R12.64] ;  /* 0x000000080c0c7980 */ /* 0x000f62000c101d00 */
[----:B------:R-:W-:Y:S02]  /*d600*/  LOP3.LUT R40, R41, 0x380, RZ, 0xc0, !PT ;  /* 0x0000038029287812 */ /* 0x000fe400078ec0ff */
[----:B------:R-:W-:Y:S02]  /*d610*/  IADD3 R3, P6, R4, 0x7000, RZ ;  /* 0x0000700004037810 */ /* 0x000fe40007fde0ff */
[----:B------:R-:W-:Y:S02]  /*d620*/  SHF.R.U64 R9, R9, 0x3, RZ ;  /* 0x0000000309097819 */ /* 0x000fe400000012ff */
[----:B------:R-:W-:Y:S01]  /*d630*/  SHF.R.U64 R24, R24, 0x3, RZ ;  /* 0x0000000318187819 */ /* 0x000fe200000012ff */
[----:B------:R-:W-:Y:S01]  /*d640*/  IMAD.X R45, RZ, RZ, R5, P6 ;  /* 0x000000ffff2d7224 */ /* 0x000fe200030e0605 */
[----:B------:R-:W-:-:S02]  /*d650*/  SHF.R.U64 R28, R28, 0x3, RZ ;  /* 0x000000031c1c7819 */ /* 0x000fc400000012ff */
[----:B------:R-:W-:Y:S02]  /*d660*/  SHF.R.U64 R32, R32, 0x3, RZ ;  /* 0x0000000320207819 */ /* 0x000fe400000012ff */
[----:B------:R-:W-:Y:S02]  /*d670*/  SHF.R.U64 R36, R36, 0x3, RZ ;  /* 0x0000000324247819 */ /* 0x000fe400000012ff */
[----:B------:R-:W-:Y:S02]  /*d680*/  SHF.R.U64 R40, R40, 0x3, RZ ;  /* 0x0000000328287819 */ /* 0x000fe400000012ff */
[----:B------:R-:W-:Y:S02]  /*d690*/  LOP3.LUT R0, R3, 0x380, RZ, 0xc0, !PT ;  /* 0x0000038003007812 */ /* 0x000fe400078ec0ff */
        /* <DEDUP_REMOVED lines=11> */
[----:B------:R-:W-:Y:S01]  /*d750*/  SHF.R.U64 R0, R0, 0x3, RZ ;  /* 0x0000000300007819 */ /* 0x000fe200000012ff */
[----:B------:R0:W5:Y:S03]  /*d760*/  LD.E.128 R8, desc[UR8][R4.64] ;  /* 0x0000000804087980 */ /* 0x000166000c101d00 */
[----:B------:R-:W-:Y:S01]  /*d770*/  LOP3.LUT R44, R0, R3, RZ, 0x3c, !PT ;  /* 0x00000003002c7212 */ /* 0x000fe200078e3cff */
[----:B------:R-:W5:Y:S01]  /*d780*/  LD.E.128 R24, desc[UR8][R24.64] ;  /* 0x0000000818187980 */ /* 0x000f62000c101d00 */
[----:B------:R-:W-:-:S03]  /*d790*/  UIMAD UR10, UR4, UR13, UR10 ;  /* 0x0000000d040a72a4 */ /* 0x000fc6000f8e020a */
[----:B------:R-:W5:Y:S01]  /*d7a0*/  LD.E.128 R28, desc[UR8][R28.64] ;  /* 0x000000081c1c7980 */ /* 0x000f62000c101d00 */
[----:B0-----:R-:W0:Y:S03]  /*d7b0*/  @P1 LDC R5, c[0x0][0xbf0] ;  /* 0x0002fc00ff051b82 */ /* 0x001e260000000800 */
[----:B------:R-:W5:Y:S01]  /*d7c0*/  LD.E.128 R32, desc[UR8][R32.64] ;  /* 0x0000000820207980 */ /* 0x000f62000c101d00 */
[----:B------:R-:W-:-:S03]  /*d7d0*/  IMAD R0, R23, 0x20, R98 ;  /* 0x0000002017007824 */ /* 0x000fc600078e0262 */
[----:B------:R-:W5:Y:S01]  /*d7e0*/  LD.E.128 R36, desc[UR8][R36.64] ;  /* 0x0000000824247980 */ /* 0x000f62000c101d00 */
[----:B------:R-:W-:-:S03]  /*d7f0*/  IMAD.U32 R21, RZ, RZ, UR14 ;  /* 0x0000000eff157e24 */ /* 0x000fc6000f8e00ff */
[----:B------:R-:W5:Y:S04]  /*d800*/  LD.E.128 R40, desc[UR8][R40.64] ;  /* 0x0000000828287980 */ /* 0x000f68000c101d00 */
[----:B------:R-:W5:Y:S01]  /*d810*/  LD.E.128 R44, desc[UR8][R44.64] ;  /* 0x000000082c2c7980 */ /* 0x000f62000c101d00 */
[----:B------:R-:W-:Y:S01]  /*d820*/  UIMAD.WIDE.U32 UR8, UR4, UR12, URZ ;  /* 0x0000000c040872a5 */ /* 0x000fe2000f8e003f */
[----:B------:R-:W-:Y:S01]  /*d830*/  IMAD R21, R21, 0x80, R0 ;  /* 0x0000008015157824 */ /* 0x000fe200078e0200 */
        /* <DEDUP_REMOVED lines=8> */
[----:B------:R-:W-:-:S02]  /*d8c0*/  ULDC.64 UR12, c[0x0][0xaf0] ;  /* 0x0002bc00000c7ab9 */ /* 0x000fc40000000a00 */
[----:B------:R-:W-:Y:S02]  /*d8d0*/  ULDC.64 UR10, c[0x0][0xae8] ;  /* 0x0002ba00000a7ab9 */ /* 0x000fe40000000a00 */
[----:B------:R-:W-:Y:S01]  /*d8e0*/  UIMAD.WIDE.U32 UR8, UR15, UR10, UR8 ;  /* 0x0000000a0f0872a5 */ /* 0x000fe2000f8e0008 */
[----:B-1----:R-:W-:Y:S01]  /*d8f0*/  @P1 IMAD.HI.U32 R0, R21, R20, RZ ;  /* 0x0000001415001227 */ /* 0x002fe200078e00ff */
[----:B------:R-:W-:Y:S02]  /*d900*/  UIMAD UR4, UR4, UR12, URZ ;  /* 0x0000000c040472a4 */ /* 0x000fe4000f8e023f */
[----:B------:R-:W-:Y:S01]  /*d910*/  UIMAD UR9, UR15, UR11, UR9 ;  /* 0x0000000b0f0972a4 */ /* 0x000fe2000f8e0209 */
[----:B------:R-:W-:Y:S01]  /*d920*/  IMAD.MOV.U32 R3, RZ, RZ, R21 ;  /* 0x000000ffff037224 */ /* 0x000fe200078e0015 */
[----:B0-----:R-:W-:Y:S01]  /*d930*/  @P1 SHF.R.U32.HI R3, RZ, R5, R0 ;  /* 0x00000005ff031219 */ /* 0x001fe20000011600 */
        /* <DEDUP_REMOVED lines=18> */
[----:B------:R-:W-:Y:S02]  /*da60*/  IMAD R49, R49, 0x80, R98 ;  /* 0x0000008031317824 */ /* 0x000fe400078e0262 */
[C---:B------:R-:W-:Y:S02]  /*da70*/  IMAD R21, R19.reuse, UR9, R0 ;  /* 0x0000000913157c24 */ /* 0x040fe4000f8e0200 */
[----:B------:R-:W-:Y:S01]  /*da80*/  IMAD.WIDE.U32 R4, R19, UR8, R4 ;  /* 0x0000000813047c25 */ /* 0x000fe2000f8e0004 */
[----:B------:R-:W-:Y:S01]  /*da90*/  ISETP.GE.AND P2, PT, R49, R6, PT ;  /* 0x000000063100720c */ /* 0x000fe20003f46270 */
[----:B------:R-:W-:-:S02]  /*daa0*/  ULDC.64 UR8, c[0x0][0xa80] ;  /* 0x0002a00000087ab9 */ /* 0x000fc40000000a00 */
[----:B------:R-:W-:Y:S02]  /*dab0*/  VIADD R3, R49, 0x20 ;  /* 0x0000002031037836 */ /* 0x000fe40000000000 */
[----:B------:R-:W-:Y:S01]  /*dac0*/  VIADD R18, R18, 0x34820 ;  /* 0x0003482012127836 */ /* 0x000fe20000000000 */
[C---:B------:R-:W-:Y:S01]  /*dad0*/  LEA R0, P3, R4.reuse, UR8, 0x1 ;  /* 0x0000000804007c11 */ /* 0x040fe2000f8608ff */
[----:B------:R-:W-:Y:S01]  /*dae0*/  IMAD.IADD R5, R5, 0x1, R21 ;  /* 0x0000000105057824 */ /* 0x000fe200078e0215 */
[-C--:B------:R-:W-:Y:S01]  /*daf0*/  ISETP.GE.AND P0, PT, R3, R6.reuse, PT ;  /* 0x000000060300720c */ /* 0x080fe20003f06270 */
[----:B------:R-:W-:Y:S01]  /*db00*/  VIADD R3, R49, 0x40 ;  /* 0x0000004031037836 */ /* 0x000fe20000000000 */
[----:B------:R-:W-:Y:S02]  /*db10*/  PRMT R18, RZ, 0x654, R18 ;  /* 0x00000654ff127816 */ /* 0x000fe40000000012 */
[----:B------:R-:W-:Y:S01]  /*db20*/  LEA.HI.X R20, R4, UR9, R5, 0x1, P3 ;  /* 0x0000000904147c11 */ /* 0x000fe200098f0c05 */
[----:B------:R-:W-:Y:S01]  /*db30*/  BSSY B1, `(.L_x_6444) ;  /* 0x0000012000017945 */ /* 0x000fe20003800000 */
[----:B------:R-:W-:Y:S01]  /*db40*/  ISETP.GE.AND P1, PT, R3, R6, PT ;  /* 0x000000060300720c */ /* 0x000fe20003f26270 */
[----:B--2---:R0:W-:Y:S02]  /*db50*/  SYNCS.ARRIVE.TRANS64.RED.A1T0 RZ, [R18+URZ], RZ ;  /* 0x000000ff12ff79a7 */ /* 0x0041e4000810043f */
[----:B------:R1:W2:Y:S01]  /*db60*/  SHFL.IDX PT, R3, R20, RZ, 0x181f ;  /* 0x00181fff14037589 */ /* 0x0002a200000e0000 */
[----:B------:R-:W-:-:S02]  /*db70*/  SHF.R.S32.HI R48, RZ, 0x1f, R22 ;  /* 0x0000001fff307819 */ /* 0x000fc40000011416 */
[----:B------:R-:W-:Y:S01]  /*db80*/  SHF.R.S32.HI R50, RZ, 0x1f, R17 ;  /* 0x0000001fff327819 */ /* 0x000fe20000011411 */
[----:B0-----:R1:W0:Y:S01]  /*db90*/  SHFL.IDX PT, R18, R0, RZ, 0x181f ;  /* 0x00181fff00127589 */ /* 0x00122200000e0000 */
[----:B------:R-:W-:Y:S05]  /*dba0*/  @P2 BRA `(.L_x_6445) ;  /* 0x0000000000282947 */ /* 0x000fea0003800000 */
[----:B------:R-:W-:Y:S01]  /*dbb0*/  ULDC UR4, c[0x0][0xac8] ;  /* 0x0002b20000047ab9 */ /* 0x000fe20000000800 */
[----:B------:R-:W-:Y:S01]  /*dbc0*/  ULDC.64 UR8, c[0x0][0x208] ;  /* 0x0000820000087ab9 */ /* 0x000fe20000000a00 */
[----:B------:R-:W-:Y:S02]  /*dbd0*/  ISETP.GE.AND P2, PT, R17, UR4, PT ;  /* 0x0000000411007c0c */ /* 0x000fe4000bf46270 */
[----:B------:R-:W-:-:S11]  /*dbe0*/  ISETP.GE.AND P3, PT, R22, UR4, PT ;  /* 0x0000000416007c0c */ /* 0x000fd6000bf66270 */
[CC--:B0-----:R-:W-:Y:S02]  /*dbf0*/  @!P2 LEA R4, P4, R17.reuse, R18.reuse, 0x1 ;  /* 0x000000121104a211 */ /* 0x0c1fe400078808ff */
[C---:B------:R-:W-:Y:S02]  /*dc00*/  @!P3 LEA R18, P5, R22.reuse, R18, 0x1 ;  /* 0x000000121612b211 */ /* 0x040fe400078a08ff */
[-C--:B--2---:R-:W-:Y:S02]  /*dc10*/  @!P2 LEA.HI.X R5, R17, R3.reuse, R50, 0x1, P4 ;  /* 0x000000031105a211 */ /* 0x084fe400020f0c32 */
[----:B------:R-:W-:-:S03]  /*dc20*/  @!P3 LEA.HI.X R19, R22, R3, R48, 0x1, P5 ;  /* 0x000000031613b211 */ /* 0x000fc600028f0c30 */
[----:B-----5:R3:W-:Y:S04]  /*dc30*/  @!P2 ST.E.128 desc[UR8][R4.64], R8 ;  /* 0x000000080400a985 */ /* 0x0207e8000c101d08 */
[----:B------:R3:W-:Y:S02]  /*dc40*/  @!P3 ST.E.128 desc[UR8][R18.64], R32 ;  /* 0x000000201200b985 */ /* 0x0007e4000c101d08 */
.L_x_6445:
[----:B------:R-:W-:Y:S05]  /*dc50*/  BSYNC B1 ;  /* 0x0000000000017941 */ /* 0x000fea0003800000 */
.L_x_6444:
[----:B--2---:R2:W4:Y:S01]  /*dc60*/  SHFL.IDX PT, R3, R20, 0x1, 0x181f ;  /* 0x00381f0014037f89 */ /* 0x00452200000e0000 */
[----:B------:R-:W-:Y:S03]  /*dc70*/  BSSY B1, `(.L_x_6446) ;  /* 0x000000d000017945 */ /* 0x000fe60003800000 */
[----:B---3-5:R2:W3:Y:S01]  /*dc80*/  SHFL.IDX PT, R8, R0, 0x1, 0x181f ;  /* 0x00381f0000087f89 */ /* 0x0284e200000e0000 */
[----:B------:R-:W-:Y:S05]  /*dc90*/  @P0 BRA `(.L_x_6447) ;  /* 0x0000000000280947 */ /* 0x000fea0003800000 */
[----:B------:R-:W-:Y:S01]  /*dca0*/  ULDC UR4, c[0x0][0xac8] ;  /* 0x0002b20000047ab9 */ /* 0x000fe20000000800 */
[----:B------:R-:W-:Y:S01]  /*dcb0*/  ULDC.64 UR8, c[0x0][0x208] ;  /* 0x0000820000087ab9 */ /* 0x000fe20000000a00 */
[----:B------:R-:W-:Y:S02]  /*dcc0*/  ISETP.GE.AND P3, PT, R17, UR4, PT ;  /* 0x0000000411007c0c */ /* 0x000fe4000bf66270 */
[----:B------:R-:W-:-:S11]  /*dcd0*/  ISETP.GE.AND P4, PT, R22, UR4, PT ;  /* 0x0000000416007c0c */ /* 0x000fd6000bf86270 */
[CC--:B---3--:R-:W-:Y:S02]  /*dce0*/  @!P3 LEA R4, P0, R17.reuse, R8.reuse, 0x1 ;  /* 0x000000081104b211 */ /* 0x0c8fe400078008ff */
[C---:B------:R-:W-:Y:S02]  /*dcf0*/  @!P4 LEA R8, P2, R22.reuse, R8, 0x1 ;  /* 0x000000081608c211 */ /* 0x040fe400078408ff */
[-C--:B----4-:R-:W-:Y:S02]  /*dd00*/  @!P3 LEA.HI.X R5, R17, R3.reuse, R50, 0x1, P0 ;  /* 0x000000031105b211 */ /* 0x090fe400000f0c32 */
[----:B------:R-:W-:-:S03]  /*dd10*/  @!P4 LEA.HI.X R9, R22, R3, R48, 0x1, P2 ;  /* 0x000000031609c211 */ /* 0x000fc600010f0c30 */
[----:B------:R3:W-:Y:S04]  /*dd20*/  @!P3 ST.E.128 desc[UR8][R4.64], R12 ;  /* 0x0000000c0400b985 */ /* 0x0007e8000c101d08 */
[----:B------:R3:W-:Y:S02]  /*dd30*/  @!P4 ST.E.128 desc[UR8][R8.64], R36 ;  /* 0x000000240800c985 */ /* 0x0007e4000c101d08 */
.L_x_6447:
[----:B------:R-:W-:Y:S05]  /*dd40*/  BSYNC B1 ;  /* 0x0000000000017941 */ /* 0x000fea0003800000 */
.L_x_6446:
[----:B----4-:R4:W0:Y:S01]  /*dd50*/  SHFL.IDX PT, R3, R20, 0x2, 0x181f ;  /* 0x00581f0014037f89 */ /* 0x01082200000e0000 */
[----:B------:R-:W-:Y:S03]  /*dd60*/  BSSY B1, `(.L_x_6448) ;  /* 0x000000d000017945 */ /* 0x000fe60003800000 */
[----:B---3--:R4:W3:Y:S01]  /*dd70*/  SHFL.IDX PT, R8, R0, 0x2, 0x181f ;  /* 0x00581f0000087f89 */ /* 0x0088e200000e0000 */
        /* <DEDUP_REMOVED lines=8> */
[----:B------:R-:W-:-:S03]  /*de00*/  @!P3 LEA.HI.X R9, R22, R3, R48, 0x1, P1 ;  /* 0x000000031609b211 */ /* 0x000fc600008f0c30 */
[----:B------:R0:W-:Y:S04]  /*de10*/  @!P2 ST.E.128 desc[UR8][R4.64], R24 ;  /* 0x000000180400a985 */ /* 0x0001e8000c101d08 */
[----:B------:R0:W-:Y:S02]  /*de20*/  @!P3 ST.E.128 desc[UR8][R8.64], R40 ;  /* 0x000000280800b985 */ /* 0x0001e4000c101d08 */
.L_x_6449:
[----:B------:R-:W-:Y:S05]  /*de30*/  BSYNC B1 ;  /* 0x0000000000017941 */ /* 0x000fea0003800000 */
.L_x_6448:
[----:B0-----:R-:W-:Y:S01]  /*de40*/  VIADD R3, R49, 0x60 ;  /* 0x0000006031037836 */ /* 0x001fe20000000000 */
[----:B-12-4-:R-:W4:Y:S04]  /*de50*/  SHFL.IDX PT, R20, R20, 0x3, 0x181f ;  /* 0x00781f0014147f89 */ /* 0x016f2800000e0000 */
[----:B------:R-:W-:Y:S01]  /*de60*/  ISETP.GE.AND P0, PT, R3, R6, PT ;  /* 0x000000060300720c */ /* 0x000fe20003f06270 */
[----:B------:R-:W0:-:S12]  /*de70*/  SHFL.IDX PT, R0, R0, 0x3, 0x181f ;  /* 0x00781f0000007f89 */ /* 0x000e1800000e0000 */
[----:B------:R-:W-:Y:S05]  /*de80*/  @P0 BRA `(.L_x_6450) ;  /* 0x0000001c00040947 */ /* 0x000fea0003800000 */
[----:B------:R-:W-:Y:S01]  /*de90*/  ULDC UR4, c[0x0][0xac8] ;  /* 0x0002b20000047ab9 */ /* 0x000fe20000000800 */
[----:B------:R-:W-:Y:S01]  /*dea0*/  ULDC.64 UR8, c[0x0][0x208] ;  /* 0x0000820000087ab9 */ /* 0x000fe20000000a00 */
[----:B------:R-:W-:-:S13]  /*deb0*/  ISETP.GE.AND P1, PT, R17, UR4, PT ;  /* 0x0000000411007c0c */ /* 0x000fda000bf26270 */
[----:B0-----:R-:W-:-:S04]  /*dec0*/  @!P1 LEA R4, P0, R17, R0, 0x1 ;  /* 0x0000000011049211 */ /* 0x001fc800078008ff */
[----:B----4-:R-:W-:Y:S02]  /*ded0*/  @!P1 LEA.HI.X R5, R17, R20, R50, 0x1, P0 ;  /* 0x0000001411059211 */ /* 0x010fe400000f0c32 */
[----:B------:R-:W-:-:S03]  /*dee0*/  ISETP.GE.AND P0, PT, R22, UR4, PT ;  /* 0x0000000416007c0c */ /* 0x000fc6000bf06270 */
[----:B------:R0:W-:Y:S10]  /*def0*/  @!P1 ST.E.128 desc[UR8][R4.64], R28 ;  /* 0x0000001c04009985 */ /* 0x0001f4000c101d08 */
[----:B------:R-:W-:Y:S05]  /*df00*/  @P0 BRA `(.L_x_6450) ;  /* 0x0000001800e40947 */ /* 0x000fea0003800000 */
[----:B0-----:R-:W-:Y:S01]  /*df10*/  LEA R4, P0, R22, R0, 0x1 ;  /* 0x0000000016047211 */ /* 0x001fe200078008ff */
[----:B------:R-:W-:-:S03]  /*df20*/  ULDC.64 UR8, c[0x0][0x208] ;  /* 0x0000820000087ab9 */ /* 0x000fc60000000a00 */
[----:B------:R-:W-:-:S05]  /*df30*/  LEA.HI.X R5, R22, R20, R48, 0x1, P0 ;  /* 0x0000001416057211 */ /* 0x000fca00000f0c30 */
[----:B------:R0:W-:Y:S01]  /*df40*/  ST.E.128 desc[UR8][R4.64], R44 ;  /* 0x0000002c04007985 */ /* 0x0001e2000c101d08 */
[----:B------:R-:W-:Y:S05]  /*df50*/  BRA `(.L_x_6450) ;  /* 0x0000001800d07947 */ /* 0x000fea0003800000 */
.L_x_6443:
[----:B------:R0:W5:Y:S01]  /*df60*/  LDL R103, [R1+0x4] ;  /* 0x0000040001677983 */ /* 0x0001620000100800 */
[----:B------:R-:W-:Y:S01]  /*df70*/  ULDC.64 UR12, c[0x0][0xb08] ;  /* 0x0002c200000c7ab9 */ /* 0x000fe20000000a00 */
[----:B------:R-:W-:Y:S01]  /*df80*/  R2UR UR15, R222 ;  /* 0x00000000de0f72ca */ /* 0x000fe200000e0000 */
[----:B------:R-:W-:Y:S01]  /*df90*/  UIMAD UR10, UR11, UR12, URZ ;  /* 0x0000000c0b0a72a4 */ /* 0x000fe2000f8e023f */
[----:B------:R-:W1:Y:S01]  /*dfa0*/  @P1 LDC R0, c[0x0][0xbec] ;  /* 0x0002fb00ff001b82 */ /* 0x000e620000000800 */
[----:B------:R-:W-:Y:S01]  /*dfb0*/  UIMAD.WIDE.U32 UR8, UR4, UR12, URZ ;  /* 0x0000000c040872a5 */ /* 0x000fe2000f8e003f */
[----:B------:R-:W-:Y:S01]  /*dfc0*/  R2UR UR14, R221 ;  /* 0x00000000dd0e72ca */ /* 0x000fe200000e0000 */
[----:B------:R-:W-:Y:S01]  /*dfd0*/  UIMAD UR10, UR4, UR13, UR10 ;  /* 0x0000000d040a72a4 */ /* 0x000fe2000f8e020a */
[----:B------:R-:W-:Y:S01]  /*dfe0*/  IMAD.MOV.U32 R3, RZ, RZ, R15 ;  /* 0x000000ffff037224 */ /* 0x000fe200078e000f */
[----:B------:R-:W-:Y:S01]  /*dff0*/  USHF.R.S32.HI UR4, URZ, 0x1f, UR7 ;  /* 0x0000001f3f047899 */ /* 0x000fe20008011407 */
[----:B------:R-:W-:Y:S01]  /*e000*/  ISETP.GE.AND P0, PT, R25, R6, PT ;  /* 0x000000061900720c */ /* 0x000fe20003f06270 */
[----:B------:R-:W-:Y:S01]  /*e010*/  UIADD3 UR9, UR9, UR10, URZ ;  /* 0x0000000a09097290 */ /* 0x000fe2000fffe03f */
[----:B------:R-:W2:Y:S01]  /*e020*/  @P1 LDC R5, c[0x0][0xbf0] ;  /* 0x0002fc00ff051b82 */ /* 0x000ea20000000800 */
[----:B------:R-:W-:Y:S01]  /*e030*/  VIADD R18, R18, 0x34820 ;  /* 0x0003482012127836 */ /* 0x000fe20000000000 */
[----:B------:R-:W-:Y:S01]  /*e040*/  ULDC.64 UR10, c[0x0][0xb38] ;  /* 0x0002ce00000a7ab9 */ /* 0x000fe20000000a00 */
[----:B------:R-:W-:Y:S01]  /*e050*/  BSSY B1, `(.L_x_6451) ;  /* 0x0000076000017945 */ /* 0x000fe20003800000 */
[----:B------:R-:W-:Y:S01]  /*e060*/  UIMAD.WIDE.U32 UR8, UR15, UR10, UR8 ;  /* 0x0000000a0f0872a5 */ /* 0x000fe2000f8e0008 */
[----:B------:R-:W-:-:S02]  /*e070*/  SHF.R.S32.HI R24, RZ, 0x1f, R223 ;  /* 0x0000001fff187819 */ /* 0x000fc400000114df */
[----:B------:R-:W-:Y:S01]  /*e080*/  PRMT R18, RZ, 0x654, R18 ;  /* 0x00000654ff127816 */ /* 0x000fe20000000012 */
[----:B------:R-:W-:Y:S01]  /*e090*/  UIMAD UR9, UR15, UR11, UR9 ;  /* 0x0000000b0f0972a4 */ /* 0x000fe2000f8e0209 */
[----:B------:R-:W-:Y:S02]  /*e0a0*/  SHF.R.S32.HI R26, RZ, 0x1f, R224 ;  /* 0x0000001fff1a7819 */ /* 0x000fe400000114e0 */
[----:B------:R-:W-:Y:S01]  /*e0b0*/  ULDC.64 UR10, c[0x0][0xb40] ;  /* 0x0002d000000a7ab9 */ /* 0x000fe20000000a00 */
[----:B------:R0:W-:Y:S01]  /*e0c0*/  SYNCS.ARRIVE.TRANS64.RED.A1T0 RZ, [R18+URZ], RZ ;  /* 0x000000ff12ff79a7 */ /* 0x0001e2000810043f */
[----:B------:R-:W-:Y:S01]  /*e0d0*/  UIMAD UR4, UR4, UR10, URZ ;  /* 0x0000000a040472a4 */ /* 0x000fe2000f8e023f */
[----:B------:R-:W-:Y:S01]  /*e0e0*/  SHF.R.S32.HI R28, RZ, 0x1f, R225 ;  /* 0x0000001fff1c7819 */ /* 0x000fe200000114e1 */
[----:B------:R-:W-:Y:S01]  /*e0f0*/  UIMAD.WIDE.U32 UR8, UR7, UR10, UR8 ;  /* 0x0000000a070872a5 */ /* 0x000fe2000f8e0008 */
[----:B-1----:R-:W-:Y:S01]  /*e100*/  @P1 IMAD.HI.U32 R0, R15, R0, RZ ;  /* 0x000000000f001227 */ /* 0x002fe200078e00ff */
[----:B------:R-:W-:Y:S01]  /*e110*/  UIMAD UR4, UR7, UR11, UR4 ;  /* 0x0000000b070472a4 */ /* 0x000fe2000f8e0204 */
[----:B------:R-:W-:-:S02]  /*e120*/  SHF.R.S32.HI R29, RZ, 0x1f, R226 ;  /* 0x0000001fff1d7819 */ /* 0x000fc400000114e2 */
[----:B------:R-:W-:Y:S01]  /*e130*/  ULDC.64 UR10, c[0x0][0xb48] ;  /* 0x0002d200000a7ab9 */ /* 0x000fe20000000a00 */
[----:B------:R-:W-:Y:S01]  /*e140*/  UIADD3 UR9, UR9, UR4, URZ ;  /* 0x0000000409097290 */ /* 0x000fe2000fffe03f */
[----:B------:R-:W-:Y:S02]  /*e150*/  SHF.R.S32.HI R30, RZ, 0x1f, R227 ;  /* 0x0000001fff1e7819 */ /* 0x000fe400000114e3 */
[----:B--2---:R-:W-:Y:S01]  /*e160*/  @P1 SHF.R.U32.HI R3, RZ, R5, R0 ;  /* 0x00000005ff031219 */ /* 0x004fe20000011600 */
[----:B------:R-:W-:Y:S01]  /*e170*/  UIMAD.WIDE.U32 UR8, UR14, UR10, UR8 ;  /* 0x0000000a0e0872a5 */ /* 0x000fe2000f8e0008 */
[----:B------:R-:W-:Y:S02]  /*e180*/  SHF.R.S32.HI R31, RZ, 0x1f, R228 ;  /* 0x0000001fff1f7819 */ /* 0x000fe400000114e4 */
[--C-:B------:R-:W-:Y:S01]  /*e190*/  SHF.R.S32.HI R0, RZ, 0x1f, R3.reuse ;  /* 0x0000001fff007819 */ /* 0x100fe20000011403 */
[----:B------:R-:W-:Y:S01]  /*e1a0*/  IMAD.MOV R4, RZ, RZ, -R3 ;  /* 0x000000ffff047224 */ /* 0x000fe200078e0a03 */
[----:B------:R-:W-:-:S02]  /*e1b0*/  UIMAD UR4, UR14, UR11, UR9 ;  /* 0x0000000b0e0472a4 */ /* 0x000fc4000f8e0209 */
        /* <DEDUP_REMOVED lines=23> */
[----:B------:R-:W-:-:S03]  /*e330*/  ULDC.64 UR8, c[0x0][0xb00] ;  /* 0x0002c00000087ab9 */ /* 0x000fc60000000a00 */
[----:B------:R-:W-:Y:S01]  /*e340*/  IMAD.IADD R3, R5, 0x1, R3 ;  /* 0x0000000105037824 */ /* 0x000fe200078e0203 */
[----:B------:R-:W-:-:S04]  /*e350*/  LEA R0, P1, R4, UR8, 0x2 ;  /* 0x0000000804007c11 */ /* 0x000fc8000f8210ff */
[----:B------:R-:W-:Y:S01]  /*e360*/  LEA.HI.X R3, R4, UR9, R3, 0x2, P1 ;  /* 0x0000000904037c11 */ /* 0x000fe200088f1403 */
[----:B------:R0:W1:Y:S04]  /*e370*/  SHFL.IDX PT, R8, R0, RZ, 0x1c1f ;  /* 0x001c1fff00087589 */ /* 0x00006800000e0000 */
[----:B------:R0:W2:Y:S01]  /*e380*/  SHFL.IDX PT, R9, R3, RZ, 0x1c1f ;  /* 0x001c1fff03097589 */ /* 0x0000a200000e0000 */
[----:B------:R-:W-:Y:S05]  /*e390*/  @P0 BRA `(.L_x_6452) ;  /* 0x0000000400040947 */ /* 0x000fea0003800000 */
[----:B------:R-:W-:Y:S01]  /*e3a0*/  ULDC UR4, c[0x0][0xac8] ;  /* 0x0002b20000047ab9 */ /* 0x000fe20000000800 */
[----:B------:R-:W-:Y:S01]  /*e3b0*/  ULDC.64 UR8, c[0x0][0x208] ;  /* 0x0000820000087ab9 */ /* 0x000fe20000000a00 */
[----:B-----5:R-:W-:Y:S02]  /*e3c0*/  ISETP.GE.AND P3, PT, R103, UR4, PT ;  /* 0x0000000467007c0c */ /* 0x020fe4000bf66270 */
[----:B------:R-:W-:Y:S02]  /*e3d0*/  ISETP.GE.AND P2, PT, R237, UR4, PT ;  /* 0x00000004ed007c0c */ /* 0x000fe4000bf46270 */
[----:B------:R-:W-:Y:S02]  /*e3e0*/  ISETP.GE.AND P1, PT, R236, UR4, PT ;  /* 0x00000004ec007c0c */ /* 0x000fe4000bf26270 */
[----:B------:R-:W-:Y:S02]  /*e3f0*/  ISETP.GE.AND P0, PT, R235, UR4, PT ;  /* 0x00000004eb007c0c */ /* 0x000fe4000bf06270 */
[----:B------:R-:W-:-:S05]  /*e400*/  ISETP.GE.AND P4, PT, R233, UR4, PT ;  /* 0x00000004e9007c0c */ /* 0x000fca000bf86270 */
[----:B-12---:R-:W-:Y:S02]  /*e410*/  @!P3 IMAD.WIDE R4, R103, 0x4, R8 ;  /* 0x000000046704b825 */ /* 0x006fe400078e0208 */
[CC--:B------:R-:W-:Y:S02]  /*e420*/  @!P2 LEA R10, P6, R237.reuse, R8.reuse, 0x2 ;  /* 0x00000008ed0aa211 */ /* 0x0c0fe400078c10ff */
[-C--:B------:R-:W-:Y:S01]  /*e430*/  @!P1 LEA R12, P5, R236, R8.reuse, 0x2 ;  /* 0x00000008ec0c9211 */ /* 0x080fe200078a10ff */
[----:B------:R1:W-:Y:S01]  /*e440*/  @!P3 ST.E.64 desc[UR8][R4.64], R20 ;  /* 0x000000140400b985 */ /* 0x0003e2000c101b08 */
[----:B------:R-:W-:Y:S02]  /*e450*/  ISETP.GE.AND P3, PT, R234, UR4, PT ;  /* 0x00000004ea007c0c */ /* 0x000fe4000bf66270 */
        /* <DEDUP_REMOVED lines=8> */
[-C--:B-1----:R-:W-:Y:S01]  /*e4e0*/  @!P3 LEA R4, P6, R234, R8.reuse, 0x2 ;  /* 0x00000008ea04b211 */ /* 0x082fe200078c10ff */
[----:B------:R1:W-:Y:S01]  /*e4f0*/  @!P0 ST.E.64 desc[UR8][R14.64], R36 ;  /* 0x000000240e008985 */ /* 0x0003e2000c101b08 */
[----:B0-----:R-:W-:-:S02]  /*e500*/  @!P4 LEA R18, P0, R233, R8, 0x2 ;  /* 0x00000008e912c211 */ /* 0x001fc400078010ff */
[----:B------:R-:W-:Y:S02]  /*e510*/  ISETP.GE.AND P1, PT, R230, UR4, PT ;  /* 0x00000004e6007c0c */ /* 0x000fe4000bf26270 */
[-C--:B------:R-:W-:Y:S02]  /*e520*/  @!P4 LEA.HI.X R19, R233, R9.reuse, R98, 0x2, P0 ;  /* 0x00000009e913c211 */ /* 0x080fe400000f1462 */
[----:B------:R-:W-:Y:S02]  /*e530*/  @!P3 LEA.HI.X R5, R234, R9, R99, 0x2, P6 ;  /* 0x00000009ea05b211 */ /* 0x000fe400030f1463 */
[----:B------:R-:W-:Y:S02]  /*e540*/  ISETP.GE.AND P0, PT, R229, UR4, PT ;  /* 0x00000004e5007c0c */ /* 0x000fe4000bf06270 */
[----:B------:R-:W-:Y:S01]  /*e550*/  @!P5 LEA R20, P6, R232, R8, 0x2 ;  /* 0x00000008e814d211 */ /* 0x000fe200078c10ff */
[----:B------:R0:W-:Y:S01]  /*e560*/  @!P3 ST.E.64 desc[UR8][R4.64], R40 ;  /* 0x000000280400b985 */ /* 0x0001e2000c101b08 */
[----:B------:R-:W-:-:S02]  /*e570*/  ISETP.GE.AND P3, PT, R228, UR4, PT ;  /* 0x00000004e4007c0c */ /* 0x000fc4000bf66270 */
[----:B------:R-:W-:Y:S01]  /*e580*/  @!P5 LEA.HI.X R21, R232, R9, R35, 0x2, P6 ;  /* 0x00000009e815d211 */ /* 0x000fe200030f1423 */
[----:B------:R4:W-:Y:S01]  /*e590*/  @!P4 ST.E.64 desc[UR8][R18.64], R44 ;  /* 0x0000002c1200c985 */ /* 0x0009e2000c101b08 */
[----:B--2---:R-:W-:-:S03]  /*e5a0*/  @!P2 LEA R10, P4, R231, R8, 0x2 ;  /* 0x00000008e70aa211 */ /* 0x004fc600078810ff */
[----:B------:R-:W-:Y:S01]  /*e5b0*/  @!P5 ST.E.64 desc[UR8][R20.64], R48 ;  /* 0x000000301400d985 */ /* 0x000fe2000c101b08 */
[CC--:B---3--:R-:W-:Y:S02]  /*e5c0*/  @!P1 LEA R12, P5, R230.reuse, R8.reuse, 0x2 ;  /* 0x00000008e60c9211 */ /* 0x0c8fe400078a10ff */
[-C--:B------:R-:W-:Y:S02]  /*e5d0*/  @!P2 LEA.HI.X R11, R231, R9.reuse, R34, 0x2, P4 ;  /* 0x00000009e70ba211 */ /* 0x080fe400020f1422 */
[----:B-1----:R-:W-:Y:S02]  /*e5e0*/  @!P0 LEA R14, P6, R229, R8, 0x2 ;  /* 0x00000008e50e8211 */ /* 0x002fe400078c10ff */
[----:B------:R-:W-:Y:S01]  /*e5f0*/  ISETP.GE.AND P4, PT, R227, UR4, PT ;  /* 0x00000004e3007c0c */ /* 0x000fe2000bf86270 */
[----:B------:R1:W-:Y:S01]  /*e600*/  @!P2 ST.E.64 desc[UR8][R10.64], R52 ;  /* 0x000000340a00a985 */ /* 0x0003e2000c101b08 */
[-C--:B------:R-:W-:Y:S02]  /*e610*/  @!P1 LEA.HI.X R13, R230, R9.reuse, R33, 0x2, P5 ;  /* 0x00000009e60d9211 */ /* 0x080fe400028f1421 */
[----:B------:R-:W-:-:S02]  /*e620*/  @!P0 LEA.HI.X R15, R229, R9, R32, 0x2, P6 ;  /* 0x00000009e50f8211 */ /* 0x000fc400030f1420 */
[----:B------:R-:W-:Y:S01]  /*e630*/  ISETP.GE.AND P2, PT, R226, UR4, PT ;  /* 0x00000004e2007c0c */ /* 0x000fe2000bf46270 */
[----:B------:R2:W-:Y:S01]  /*e640*/  @!P1 ST.E.64 desc[UR8][R12.64], R56 ;  /* 0x000000380c009985 */ /* 0x0005e2000c101b08 */
[----:B0-----:R-:W-:Y:S02]  /*e650*/  @!P3 LEA R4, P5, R228, R8, 0x2 ;  /* 0x00000008e404b211 */ /* 0x001fe400078a10ff */
[----:B------:R-:W-:Y:S01]  /*e660*/  ISETP.GE.AND P1, PT, R225, UR4, PT ;  /* 0x00000004e1007c0c */ /* 0x000fe2000bf26270 */
[----:B------:R0:W-:Y:S01]  /*e670*/  @!P0 ST.E.64 desc[UR8][R14.64], R60 ;  /* 0x0000003c0e008985 */ /* 0x0001e2000c101b08 */
[----:B------:R-:W-:Y:S02]  /*e680*/  ISETP.GE.AND P0, PT, R224, UR4, PT ;  /* 0x00000004e0007c0c */ /* 0x000fe4000bf06270 */
[----:B------:R-:W-:Y:S02]  /*e690*/  @!P3 LEA.HI.X R5, R228, R9, R31, 0x2, P5 ;  /* 0x00000009e405b211 */ /* 0x000fe400028f141f */
[----:B------:R-:W-:-:S02]  /*e6a0*/  ISETP.GE.AND P5, PT, R223, UR4, PT ;  /* 0x00000004df007c0c */ /* 0x000fc4000bfa6270 */
[CC--:B----4-:R-:W-:Y:S01]  /*e6b0*/  @!P4 LEA R18, P6, R227.reuse, R8.reuse, 0x2 ;  /* 0x00000008e312c211 */ /* 0x0d0fe200078c10ff */
[----:B------:R3:W-:Y:S01]  /*e6c0*/  @!P3 ST.E.64 desc[UR8][R4.64], R64 ;  /* 0x000000400400b985 */ /* 0x0007e2000c101b08 */
[CC--:B-1----:R-:W-:Y:S02]  /*e6d0*/  @!P2 LEA R10, P3, R226.reuse, R8.reuse, 0x2 ;  /* 0x00000008e20aa211 */ /* 0x0c2fe400078610ff */
[-C--:B------:R-:W-:Y:S02]  /*e6e0*/  @!P4 LEA.HI.X R19, R227, R9.reuse, R30, 0x2, P6 ;  /* 0x00000009e313c211 */ /* 0x080fe400030f141e */
[-C--:B--2---:R-:W-:Y:S02]  /*e6f0*/  @!P1 LEA R12, P6, R225, R8.reuse, 0x2 ;  /* 0x00000008e10c9211 */ /* 0x084fe400078c10ff */
[----:B------:R-:W-:Y:S01]  /*e700*/  @!P2 LEA.HI.X R11, R226, R9, R29, 0x2, P3 ;  /* 0x00000009e20ba211 */ /* 0x000fe200018f141d */
[----:B------:R3:W-:Y:S01]  /*e710*/  @!P4 ST.E.64 desc[UR8][R18.64], R68 ;  /* 0x000000441200c985 */ /* 0x0007e2000c101b08 */
[----:B0-----:R-:W-:-:S02]  /*e720*/  @!P0 LEA R14, P4, R224, R8, 0x2 ;  /* 0x00000008e00e8211 */ /* 0x001fc400078810ff */
        /* <DEDUP_REMOVED lines=8> */
.L_x_6452:
[----:B------:R-:W-:Y:S05]  /*e7b0*/  BSYNC B1 ;  /* 0x0000000000017941 */ /* 0x000fea0003800000 */
.L_x_6451:
        /* <DEDUP_REMOVED lines=8> */
[----:B-----5:R-:W-:Y:S02]  /*e840*/  ISETP.GE.AND P2, PT, R103, UR4, PT ;  /* 0x0000000467007c0c */ /* 0x020fe4000bf46270 */
[----:B------:R-:W-:Y:S02]  /*e850*/  ISETP.GE.AND P4, PT, R234, UR4, PT ;  /* 0x00000004ea007c0c */ /* 0x000fe4000bf86270 */
[----:B------:R-:W-:-:S05]  /*e860*/  ISETP.GE.AND P3, PT, R235, UR4, PT ;  /* 0x00000004eb007c0c */ /* 0x000fca000bf66270 */
[CC--:B-1----:R-:W-:Y:S02]  /*e870*/  @!P1 LEA R10, P5, R237.reuse, R8.reuse, 0x2 ;  /* 0x00000008ed0a9211 */ /* 0x0c2fe400078a10ff */
[CC--:B------:R-:W-:Y:S02]  /*e880*/  @!P0 LEA R12, P6, R236.reuse, R8.reuse, 0x2 ;  /* 0x00000008ec0c8211 */ /* 0x0c0fe400078c10ff */
[-C--:B---3--:R-:W-:Y:S01]  /*e890*/  @!P1 LEA.HI.X R11, R237, R9.reuse, R102, 0x2, P5 ;  /* 0x00000009ed0b9211 */ /* 0x088fe200028f1466 */
[----:B------:R-:W-:Y:S01]  /*e8a0*/  @!P2 IMAD.WIDE R4, R103, 0x4, R8 ;  /* 0x000000046704a825 */ /* 0x000fe200078e0208 */
[----:B------:R-:W-:Y:S02]  /*e8b0*/  ISETP.GE.AND P5, PT, R233, UR4, PT ;  /* 0x00000004e9007c0c */ /* 0x000fe4000bfa6270 */
[----:B------:R-:W-:Y:S02]  /*e8c0*/  @!P0 LEA.HI.X R13, R236, R9, R101, 0x2, P6 ;  /* 0x00000009ec0d8211 */ /* 0x000fe400030f1465 */
[----:B------:R1:W-:Y:S01]  /*e8d0*/  @!P2 ST.E.64 desc[UR8][R4.64], R92 ;  /* 0x0000005c0400a985 */ /* 0x0003e2000c101b08 */
[----:B0-----:R-:W-:-:S02]  /*e8e0*/  @!P4 LEA R18, P2, R234, R8, 0x2 ;  /* 0x00000008ea12c211 */ /* 0x001fc400078410ff */
[----:B------:R-:W-:Y:S01]  /*e8f0*/  @!P3 LEA R14, P6, R235, R8, 0x2 ;  /* 0x00000008eb0eb211 */ /* 0x000fe200078c10ff */
[----:B------:R-:W-:Y:S01]  /*e900*/  @!P1 ST.E.64 desc[UR8][R10.64], R94 ;  /* 0x0000005e0a009985 */ /* 0x000fe2000c101b08 */
[----:B------:R-:W-:Y:S02]  /*e910*/  ISETP.GE.AND P1, PT, R231, UR4, PT ;  /* 0x00000004e7007c0c */ /* 0x000fe4000bf26270 */
[-C--:B------:R-:W-:Y:S01]  /*e920*/  @!P4 LEA.HI.X R19, R234, R9.reuse, R99, 0x2, P2 ;  /* 0x00000009ea13c211 */ /* 0x080fe200010f1463 */
[----:B------:R0:W-:Y:S01]  /*e930*/  @!P0 ST.E.64 desc[UR8][R12.64], R96 ;  /* 0x000000600c008985 */ /* 0x0001e2000c101b08 */
[----:B------:R-:W-:Y:S02]  /*e940*/  ISETP.GE.AND P0, PT, R232, UR4, PT ;  /* 0x00000004e8007c0c */ /* 0x000fe4000bf06270 */
[----:B------:R-:W-:Y:S02]  /*e950*/  ISETP.GE.AND P2, PT, R230, UR4, PT ;  /* 0x00000004e6007c0c */ /* 0x000fe4000bf46270 */
[----:B------:R-:W-:-:S02]  /*e960*/  @!P3 LEA.HI.X R15, R235, R9, R100, 0x2, P6 ;  /* 0x00000009eb0fb211 */ /* 0x000fc400030f1464 */
[----:B------:R-:W-:-:S03]  /*e970*/  @!P5 LEA R20, P6, R233, R8, 0x2 ;  /* 0x00000008e914d211 */ /* 0x000fc600078c10ff */
[----:B------:R2:W-:Y:S01]  /*e980*/  @!P3 ST.E.64 desc[UR8][R14.64], R38 ;  /* 0x000000260e00b985 */ /* 0x0005e2000c101b08 */
[-C--:B------:R-:W-:Y:S02]  /*e990*/  @!P5 LEA.HI.X R21, R233, R9.reuse, R98, 0x2, P6 ;  /* 0x00000009e915d211 */ /* 0x080fe400030f1462 */
[----:B------:R-:W-:Y:S01]  /*e9a0*/  ISETP.GE.AND P3, PT, R229, UR4, PT ;  /* 0x00000004e5007c0c */ /* 0x000fe2000bf66270 */
[----:B------:R3:W-:Y:S01]  /*e9b0*/  @!P4 ST.E.64 desc[UR8][R18.64], R42 ;  /* 0x0000002a1200c985 */ /* 0x0007e2000c101b08 */
[-C--:B-1----:R-:W-:Y:S02]  /*e9c0*/  @!P0 LEA R4, P4, R232, R8.reuse, 0x2 ;  /* 0x00000008e8048211 */ /* 0x082fe400078810ff */
[-C--:B0-----:R-:W-:Y:S01]  /*e9d0*/  @!P2 LEA R12, P6, R230, R8.reuse, 0x2 ;  /* 0x00000008e60ca211 */ /* 0x081fe200078c10ff */
[----:B------:R-:W-:Y:S01]  /*e9e0*/  @!P5 ST.E.64 desc[UR8][R20.64], R46 ;  /* 0x0000002e1400d985 */ /* 0x000fe2000c101b08 */
[----:B------:R-:W-:Y:S02]  /*e9f0*/  @!P1 LEA R10, P5, R231, R8, 0x2 ;  /* 0x00000008e70a9211 */ /* 0x000fe400078a10ff */
[----:B------:R-:W-:-:S02]  /*ea00*/  @!P0 LEA.HI.X R5, R232, R9, R35, 0x2, P4 ;  /* 0x00000009e8058211 */ /* 0x000fc400020f1423 */
[----:B------:R-:W-:Y:S02]  /*ea10*/  ISETP.GE.AND P4, PT, R228, UR4, PT ;  /* 0x00000004e4007c0c */ /* 0x000fe4000bf86270 */
[-C--:B------:R-:W-:Y:S01]  /*ea20*/  @!P1 LEA.HI.X R11, R231, R9.reuse, R34, 0x2, P5 ;  /* 0x00000009e70b9211 */ /* 0x080fe200028f1422 */
[----:B------:R-:W-:Y:S01]  /*ea30*/  @!P0 ST.E.64 desc[UR8][R4.64], R50 ;  /* 0x0000003204008985 */ /* 0x000fe2000c101b08 */
[----:B------:R-:W-:Y:S02]  /*ea40*/  @!P2 LEA.HI.X R13, R230, R9, R33, 0x2, P6 ;  /* 0x00000009e60da211 */ /* 0x000fe400030f1421 */
[----:B------:R-:W-:Y:S01]  /*ea50*/  ISETP.GE.AND P0, PT, R225, UR4, PT ;  /* 0x00000004e1007c0c */ /* 0x000fe2000bf06270 */
[----:B------:R0:W-:Y:S01]  /*ea60*/  @!P1 ST.E.64 desc[UR8][R10.64], R54 ;  /* 0x000000360a009985 */ /* 0x0001e2000c101b08 */
[----:B------:R-:W-:Y:S02]  /*ea70*/  ISETP.GE.AND P1, PT, R226, UR4, PT ;  /* 0x00000004e2007c0c */ /* 0x000fe4000bf26270 */
[----:B--2---:R-:W-:Y:S01]  /*ea80*/  @!P3 LEA R14, P5, R229, R8, 0x2 ;  /* 0x00000008e50eb211 */ /* 0x004fe200078a10ff */
[----:B------:R1:W-:Y:S01]  /*ea90*/  @!P2 ST.E.64 desc[UR8][R12.64], R58 ;  /* 0x0000003a0c00a985 */ /* 0x0003e2000c101b08 */
[----:B------:R-:W-:-:S02]  /*eaa0*/  ISETP.GE.AND P2, PT, R227, UR4, PT ;  /* 0x00000004e3007c0c */ /* 0x000fc4000bf46270 */
[CC--:B---3--:R-:W-:Y:S02]  /*eab0*/  @!P4 LEA R18, P6, R228.reuse, R8.reuse, 0x2 ;  /* 0x00000008e412c211 */ /* 0x0c8fe400078c10ff */
[-C--:B------:R-:W-:Y:S02]  /*eac0*/  @!P3 LEA.HI.X R15, R229, R9.reuse, R32, 0x2, P5 ;  /* 0x00000009e50fb211 */ /* 0x080fe400028f1420 */
[----:B------:R-:W-:Y:S02]  /*ead0*/  @!P4 LEA.HI.X R19, R228, R9, R31, 0x2, P6 ;  /* 0x00000009e413c211 */ /* 0x000fe400030f141f */
[----:B------:R-:W-:Y:S01]  /*eae0*/  ISETP.GE.AND P5, PT, R224, UR4, PT ;  /* 0x00000004e0007c0c */ /* 0x000fe2000bfa6270 */
[----:B------:R2:W-:Y:S01]  /*eaf0*/  @!P3 ST.E.64 desc[UR8][R14.64], R62 ;  /* 0x0000003e0e00b985 */ /* 0x0005e2000c101b08 */
[----:B0-----:R-:W-:-:S03]  /*eb00*/  @!P1 LEA R10, P6, R226, R8, 0x2 ;  /* 0x00000008e20a9211 */ /* 0x001fc600078c10ff */
[-C--:B------:R-:W-:Y:S01]  /*eb10*/  @!P2 LEA R4, P3, R227, R8.reuse, 0x2 ;  /* 0x00000008e304a211 */ /* 0x080fe200078610ff */
[----:B------:R2:W-:Y:S01]  /*eb20*/  @!P4 ST.E.64 desc[UR8][R18.64], R66 ;  /* 0x000000421200c985 */ /* 0x0005e2000c101b08 */
[-C--:B-1----:R-:W-:Y:S02]  /*eb30*/  @!P0 LEA R12, P4, R225, R8.reuse, 0x2 ;  /* 0x00000008e10c8211 */ /* 0x082fe400078810ff */
[-C--:B------:R-:W-:Y:S02]  /*eb40*/  @!P2 LEA.HI.X R5, R227, R9.reuse, R30, 0x2, P3 ;  /* 0x00000009e305a211 */ /* 0x080fe400018f141e */
[-C--:B------:R-:W-:Y:S02]  /*eb50*/  @!P1 LEA.HI.X R11, R226, R9.reuse, R29, 0x2, P6 ;  /* 0x00000009e20b9211 */ /* 0x080fe400030f141d */
[----:B------:R-:W-:Y:S01]  /*eb60*/  @!P0 LEA.HI.X R13, R225, R9, R28, 0x2, P4 ;  /* 0x00000009e10d8211 */ /* 0x000fe200020f141c */
[----:B------:R2:W-:Y:S01]  /*eb70*/  @!P2 ST.E.64 desc[UR8][R4.64], R70 ;  /* 0x000000460400a985 */ /* 0x0005e2000c101b08 */
[----:B------:R-:W-:-:S03]  /*eb80*/  @!P5 LEA R20, P3, R224, R8, 0x2 ;  /* 0x00000008e014d211 */ /* 0x000fc600078610ff */
[----:B------:R2:W-:Y:S01]  /*eb90*/  @!P1 ST.E.64 desc[UR8][R10.64], R74 ;  /* 0x0000004a0a009985 */ /* 0x0005e2000c101b08 */
[----:B------:R-:W-:-:S03]  /*eba0*/  @!P5 LEA.HI.X R21, R224, R9, R26, 0x2, P3 ;  /* 0x00000009e015d211 */ /* 0x000fc600018f141a */
[----:B------:R2:W-:Y:S01]  /*ebb0*/  @!P0 ST.E.64 desc[UR8][R12.64], R78 ;  /* 0x0000004e0c008985 */ /* 0x0005e2000c101b08 */
[----:B------:R-:W-:-:S03]  /*ebc0*/  ISETP.GE.AND P0, PT, R223, UR4, PT ;  /* 0x00000004df007c0c */ /* 0x000fc6000bf06270 */
[----:B------:R2:W-:Y:S10]  /*ebd0*/  @!P5 ST.E.64 desc[UR8][R20.64], R82 ;  /* 0x000000521400d985 */ /* 0x0005f4000c101b08 */
[----:B------:R-:W-:Y:S05]  /*ebe0*/  @P0 BRA `(.L_x_6450) ;  /* 0x0000000c00ac0947 */ /* 0x000fea0003800000 */
[----:B--2---:R-:W-:Y:S01]  /*ebf0*/  LEA R4, P0, R223, R8, 0x2 ;  /* 0x00000008df047211 */ /* 0x004fe200078010ff */
[----:B------:R-:W-:-:S03]  /*ec00*/  ULDC.64 UR8, c[0x0][0x208] ;  /* 0x0000820000087ab9 */ /* 0x000fc60000000a00 */
[----:B------:R-:W-:-:S05]  /*ec10*/  LEA.HI.X R5, R223, R9, R24, 0x2, P0 ;  /* 0x00000009df057211 */ /* 0x000fca00000f1418 */
[----:B------:R0:W-:Y:S01]  /*ec20*/  ST.E.64 desc[UR8][R4.64], R86 ;  /* 0x0000005604007985 */ /* 0x0001e2000c101b08 */
[----:B------:R-:W-:Y:S05]  /*ec30*/  BRA `(.L_x_6450) ;  /* 0x0000000c00987947 */ /* 0x000fea0003800000 */
.L_x_6441:
        /* <DEDUP_REMOVED lines=41> */
.L_x_6453:
[----:B------:R-:W-:Y:S01]  /*eed0*/  R2UR UR7, R11 ;  /* 0x000000000b0772ca */ /* 0x000fe200000e0000 */
[----:B------:R-:W-:Y:S01]  /*eee0*/  BSSY B1, `(.L_x_6454) ;  /* 0x0000040000017945 */ /* 0x000fe20003800000 */
[----:B------:R-:W-:-:S11]  /*eef0*/  R2UR UR8, R10 ;  /* 0x000000000a0872ca */ /* 0x000fd600000e0000 */
[----:B------:R-:W-:Y:S02]  /*ef00*/  USEL UR7, UR7, URZ, !UP0 ;  /* 0x0000003f07077287 */ /* 0x000fe4000c000000 */
[----:B------:R-:W-:Y:S01]  /*ef10*/  USEL UR20, UR8, URZ, !UP0 ;  /* 0x0000003f08147287 */ /* 0x000fe2000c000000 */
[----:B------:R-:W-:Y:S11]  /*ef20*/  @P0 BRA `(.L_x_6455) ;  /* 0x0000000000ec0947 */ /* 0x000ff60003800000 */
[----:B------:R-:W2:Y:S01]  /*ef30*/  LDL R3, [R1] ;  /* 0x0000000001037983 */ /* 0x000ea20000100800 */
[----:B------:R-:W0:Y:S02]  /*ef40*/  LDC R11, c[0x0][0xbe8] ;  /* 0x0002fa00ff0b7b82 */ /* 0x000e240000000800 */
[----:B0----5:R-:W-:Y:S01]  /*ef50*/  IMAD R4, R0, R11, RZ ;  /* 0x0000000b00047224 */ /* 0x021fe200078e02ff */
[----:B--2---:R-:W-:-:S13]  /*ef60*/  R2UR UR8, R3 ;  /* 0x00000000030872ca */ /* 0x004fda00000e0000 */
[----:B------:R-:W-:-:S04]  /*ef70*/  IMAD.U32 R3, RZ, RZ, UR8 ;  /* 0x00000008ff037e24 */ /* 0x000fc8000f8e00ff */
[----:B------:R-:W-:-:S04]  /*ef80*/  IMAD R3, R3, 0x80, R6 ;  /* 0x0000008003037824 */ /* 0x000fc800078e0206 */
[----:B------:R-:W-:-:S05]  /*ef90*/  VIADD R6, R3, 0xffffff80 ;  /* 0xffffff8003067836 */ /* 0x000fca0000000000 */
[----:B------:R-:W-:-:S13]  /*efa0*/  ISETP.GE.AND P0, PT, R6, R4, PT ;  /* 0x000000040600720c */ /* 0x000fda0003f06270 */
[----:B------:R-:W-:Y:S05]  /*efb0*/  @P0 BRA `(.L_x_6455) ;  /* 0x0000000000c80947 */ /* 0x000fea0003800000 */
[----:B------:R-:W-:Y:S01]  /*efc0*/  ISETP.NE.AND P0, PT, R11, 0x1, PT ;  /* 0x000000010b00780c */ /* 0x000fe20003f05270 */
[----:B------:R-:W-:Y:S01]  /*efd0*/  UMOV UR17, 0x9b8 ;  /* 0x000009b800117882 */ /* 0x000fe20000000000 */
[----:B------:R-:W-:Y:S01]  /*efe0*/  R2UR UR9, R220 ;  /* 0x00000000dc0972ca */ /* 0x000fe200000e0000 */
[----:B------:R-:W-:Y:S01]  /*eff0*/  ULDC.64 UR24, c[0x0][0x208] ;  /* 0x0000820000187ab9 */ /* 0x000fe20000000a00 */
[----:B------:R-:W-:Y:S02]  /*f000*/  R2UR UR8, R221 ;  /* 0x00000000dd0872ca */ /* 0x000fe400000e0000 */
        /* <DEDUP_REMOVED lines=12> */
[----:B------:R-:W-:Y:S02]  /*f0d0*/  UIMAD.WIDE.U32 UR22, UR12, UR16, URZ ;  /* 0x000000100c1672a5 */ /* 0x000fe4000f8e003f */
[----:B------:R-:W-:Y:S01]  /*f0e0*/  UIMAD UR18, UR9, UR18, URZ ;  /* 0x00000012091272a4 */ /* 0x000fe2000f8e023f */
[----:B------:R-:W-:Y:S01]  /*f0f0*/  IMAD.MOV.U32 R3, RZ, RZ, R6 ;  /* 0x000000ffff037224 */ /* 0x000fe200078e0006 */
[----:B------:R-:W-:-:S02]  /*f100*/  UIMAD UR12, UR13, UR16, URZ ;  /* 0x000000100d0c72a4 */ /* 0x000fc4000f8e023f */
[----:B------:R-:W-:Y:S01]  /*f110*/  UIMAD.WIDE.U32 UR8, UR10, UR7, URZ ;  /* 0x000000070a0872a5 */ /* 0x000fe2000f8e003f */
[----:B-1----:R-:W-:Y:S01]  /*f120*/  @P0 SHF.R.U32.HI R3, RZ, R5, R4 ;  /* 0x00000005ff030219 */ /* 0x002fe20000011604 */
[----:B------:R-:W-:Y:S01]  /*f130*/  UIMAD UR11, UR10, UR20, UR11 ;  /* 0x000000140a0b72a4 */ /* 0x000fe2000f8e020b */
[----:B------:R-:W-:Y:S01]  /*f140*/  IMAD.U32 R4, RZ, RZ, UR22 ;  /* 0x00000016ff047e24 */ /* 0x000fe2000f8e00ff */
[----:B------:R-:W-:Y:S02]  /*f150*/  UIADD3 UR12, UR23, UR12, URZ ;  /* 0x0000000c170c7290 */ /* 0x000fe4000fffe03f */
[----:B------:R-:W-:Y:S01]  /*f160*/  IMAD.U32 R5, RZ, RZ, UR23 ;  /* 0x00000017ff057e24 */ /* 0x000fe2000f8e00ff */
[----:B------:R-:W-:Y:S01]  /*f170*/  UIADD3 UR18, UR15, UR18, URZ ;  /* 0x000000120f127290 */ /* 0x000fe2000fffe03f */
[--C-:B------:R-:W-:Y:S01]  /*f180*/  IMAD.MOV R9, RZ, RZ, -R3.reuse ;  /* 0x000000ffff097224 */ /* 0x100fe200078e0a03 */
[----:B------:R-:W-:Y:S01]  /*f190*/  UIADD3 UR14, UP1, UP2, UR8, UR14, UR4 ;  /* 0x0000000e080e7290 */ /* 0x000fe2000fa3e004 */
[----:B------:R-:W-:Y:S01]  /*f1a0*/  SHF.R.S32.HI R5, RZ, 0x1f, R3 ;  /* 0x0000001fff057819 */ /* 0x000fe20000011403 */
[----:B------:R-:W-:Y:S01]  /*f1b0*/  UIADD3 UR10, UR9, UR11, URZ ;  /* 0x0000000b090a7290 */ /* 0x000fe2000fffe03f */
[----:B------:R-:W-:-:S02]  /*f1c0*/  IMAD R9, R11, R9, R6 ;  /* 0x000000090b097224 */ /* 0x000fc400078e0206 */
[----:B------:R-:W-:Y:S01]  /*f1d0*/  IMAD.U32 R8, RZ, RZ, UR12 ;  /* 0x0000000cff087e24 */ /* 0x000fe2000f8e00ff */
[----:B------:R-:W-:Y:S01]  /*f1e0*/  UIADD3.X UR10, UR10, UR18, UR19, UP1, UP2 ;  /* 0x000000120a0a7290 */ /* 0x000fe20008fe4413 */
[----:B------:R-:W-:Y:S01]  /*f1f0*/  IADD3 R4, P0, P1, R3, UR14, R4 ;  /* 0x0000000e03047c10 */ /* 0x000fe2000f91e004 */
[----:B------:R-:W-:Y:S01]  /*f200*/  ULDC.64 UR8, c[0x0][UR17+0x210] ;  /* 0x0000840011087abb */ /* 0x000fe20008000a00 */
[----:B------:R-:W-:Y:S01]  /*f210*/  SHF.R.S32.HI R3, RZ, 0x1f, R9 ;  /* 0x0000001fff037819 */ /* 0x000fe20000011409 */
        /* <DEDUP_REMOVED lines=12> */
.L_x_6455:
[----:B------:R-:W-:Y:S05]  /*f2e0*/  BSYNC B1 ;  /* 0x0000000000017941 */ /* 0x000fea0003800000 */
.L_x_6454:
[----:B------:R-:W-:-:S13]  /*f2f0*/  R2UR UR8, R220 ;  /* 0x00000000dc0872ca */ /* 0x000fda00000e0000 */
[----:B------:R-:W-:-:S06]  /*f300*/  UISETP.GT.AND UP0, UPT, UR8, 0x1, UPT ;  /* 0x000000010800788c */ /* 0x000fcc000bf04270 */
[----:B------:R-:W-:-:S13]  /*f310*/  PLOP3.LUT P0, PT, PT, PT, UP0, 0x80, 0x0 ;  /* 0x000000000000781c */ /* 0x000fda0003f0f008 */
[----:B------:R-:W-:Y:S05]  /*f320*/  @P0 BRA `(.L_x_6450) ;  /* 0x0000000400dc0947 */ /* 0x000fea0003800000 */
[----:B0-----:R-:W2:Y:S01]  /*f330*/  LDL.LU R3, [R1] ;  /* 0x0000000001037983 */ /* 0x001ea20000300800 */
[----:B------:R-:W0:Y:S01]  /*f340*/  LDC R13, c[0x0][0xbe8] ;  /* 0x0002fa00ff0d7b82 */ /* 0x000e220000000800 */
[----:B------:R-:W-:Y:S01]  /*f350*/  ULDC.64 UR12, c[0x0][0xaa0] ;  /* 0x0002a800000c7ab9 */ /* 0x000fe20000000a00 */
[----:B------:R-:W-:Y:S01]  /*f360*/  SHF.R.S32.HI R10, RZ, 0x1f, R12 ;  /* 0x0000001fff0a7819 */ /* 0x000fe2000001140c */
[----:B------:R-:W-:Y:S01]  /*f370*/  UIMAD UR10, UR19, UR12, URZ ;  /* 0x0000000c130a72a4 */ /* 0x000fe2000f8e023f */
[----:B------:R-:W-:Y:S01]  /*f380*/  R2UR UR15, R222 ;  /* 0x00000000de0f72ca */ /* 0x000fe200000e0000 */
[----:B------:R-:W-:Y:S01]  /*f390*/  UIMAD.WIDE.U32 UR8, UR4, UR12, URZ ;  /* 0x0000000c040872a5 */ /* 0x000fe2000f8e003f */
[----:B------:R-:W-:Y:S01]  /*f3a0*/  LEA.HI R10, R10, R12, RZ, 0x3 ;  /* 0x0000000c0a0a7211 */ /* 0x000fe200078f18ff */
[----:B------:R-:W-:Y:S01]  /*f3b0*/  UIMAD UR10, UR4, UR13, UR10 ;  /* 0x0000000d040a72a4 */ /* 0x000fe2000f8e020a */
[----:B------:R-:W-:Y:S01]  /*f3c0*/  BSSY B1, `(.L_x_6456) ;  /* 0x0000040000017945 */ /* 0x000fe20003800000 */
[----:B------:R-:W-:-:S02]  /*f3d0*/  SHF.R.S32.HI R12, RZ, 0x1f, R22 ;  /* 0x0000001fff0c7819 */ /* 0x000fc40000011416 */
[----:B------:R-:W-:Y:S01]  /*f3e0*/  SHF.R.S32.HI R10, RZ, 0x3, R10 ;  /* 0x00000003ff0a7819 */ /* 0x000fe2000001140a */
[----:B------:R-:W-:Y:S01]  /*f3f0*/  UIADD3 UR9, UR9, UR10, URZ ;  /* 0x0000000a09097290 */ /* 0x000fe2000fffe03f */
[----:B------:R-:W-:Y:S02]  /*f400*/  SHF.R.S32.HI R14, RZ, 0x1f, R17 ;  /* 0x0000001fff0e7819 */ /* 0x000fe40000011411 */
[----:B------:R-:W-:Y:S02]  /*f410*/  ULDC.64 UR10, c[0x0][0xae8] ;  /* 0x0002ba00000a7ab9 */ /* 0x000fe40000000a00 */
[----:B------:R-:W-:-:S04]  /*f420*/  UIMAD.WIDE.U32 UR8, UR15, UR10, UR8 ;  /* 0x0000000a0f0872a5 */ /* 0x000fc8000f8e0008 */
[----:B------:R-:W-:Y:S01]  /*f430*/  UIMAD UR9, UR15, UR11, UR9 ;  /* 0x0000000b0f0972a4 */ /* 0x000fe2000f8e0209 */
[----:B0-----:R-:W-:Y:S02]  /*f440*/  ISETP.NE.AND P0, PT, R13, 0x1, PT ;  /* 0x000000010d00780c */ /* 0x001fe40003f05270 */
[----:B------:R-:W-:Y:S02]  /*f450*/  ULDC.64 UR10, c[0x0][0xaf0] ;  /* 0x0002bc00000a7ab9 */ /* 0x000fe40000000a00 */
[----:B------:R-:W-:Y:S02]  /*f460*/  UIMAD UR4, UR20, UR10, URZ ;  /* 0x0000000a140472a4 */ /* 0x000fe4000f8e023f */
[----:B------:R-:W-:Y:S02]  /*f470*/  UIMAD.WIDE.U32 UR8, UR7, UR10, UR8 ;  /* 0x0000000a070872a5 */ /* 0x000fe4000f8e0008 */
[----:B------:R-:W-:-:S03]  /*f480*/  UIMAD UR4, UR7, UR11, UR4 ;  /* 0x0000000b070472a4 */ /* 0x000fc6000f8e0204 */
[----:B------:R-:W-:Y:S01]  /*f490*/  ULDC.64 UR10, c[0x0][0xae0] ;  /* 0x0002b800000a7ab9 */ /* 0x000fe20000000a00 */
[----:B------:R-:W-:Y:S01]  /*f4a0*/  UIADD3 UR4, UR9, UR4, URZ ;  /* 0x0000000409047290 */ /* 0x000fe2000fffe03f */
[----:B------:R-:W0:Y:S08]  /*f4b0*/  @P0 LDC R5, c[0x0][0xbec] ;  /* 0x0002fb00ff050b82 */ /* 0x000e300000000800 */
[----:B------:R-:W1:Y:S01]  /*f4c0*/  @P0 LDC R9, c[0x0][0xbf0] ;  /* 0x0002fc00ff090b82 */ /* 0x000e620000000800 */
[----:B--2---:R-:W-:Y:S01]  /*f4d0*/  R2UR UR14, R3 ;  /* 0x00000000030e72ca */ /* 0x004fe200000e0000 */
[----:B------:R-:W-:-:S12]  /*f4e0*/  IMAD R3, R23, 0x20, R10 ;  /* 0x0000002017037824 */ /* 0x000fd800078e020a */
[----:B------:R-:W-:-:S04]  /*f4f0*/  IMAD.U32 R8, RZ, RZ, UR14 ;  /* 0x0000000eff087e24 */ /* 0x000fc8000f8e00ff */
[----:B------:R-:W-:-:S04]  /*f500*/  IMAD R8, R8, 0x80, R3 ;  /* 0x0000008008087824 */ /* 0x000fc800078e0203 */
[----:B0-----:R-:W-:-:S04]  /*f510*/  @P0 IMAD.HI.U32 R4, R8, R5, RZ ;  /* 0x0000000508040227 */ /* 0x001fc800078e00ff */
[----:B------:R-:W-:Y:S01]  /*f520*/  IMAD.MOV.U32 R3, RZ, RZ, R8 ;  /* 0x000000ffff037224 */ /* 0x000fe200078e0008 */
[----:B-1----:R-:W-:Y:S01]  /*f530*/  @P0 SHF.R.U32.HI R3, RZ, R9, R4 ;  /* 0x00000009ff030219 */ /* 0x002fe20000011604 */
[----:B------:R-:W-:Y:S02]  /*f540*/  IMAD.U32 R5, RZ, RZ, UR9 ;  /* 0x00000009ff057e24 */ /* 0x000fe4000f8e00ff */
[----:B------:R-:W-:Y:S01]  /*f550*/  IMAD.U32 R5, RZ, RZ, UR4 ;  /* 0x00000004ff057e24 */ /* 0x000fe2000f8e00ff */
        /* <DEDUP_REMOVED lines=11> */
[----:B------:R-:W-:Y:S02]  /*f610*/  IMAD R6, R3, UR8, RZ ;  /* 0x0000000803067c24 */ /* 0x000fe4000f8e02ff */
[----:B------:R-:W-:Y:S02]  /*f620*/  IMAD R8, R8, 0x80, R10 ;  /* 0x0000008008087824 */ /* 0x000fe400078e020a */
[----:B-----5:R-:W-:Y:S02]  /*f630*/  IMAD R13, R0, R13, RZ ;  /* 0x0000000d000d7224 */ /* 0x020fe400078e02ff */
[----:B------:R-:W-:-:S02]  /*f640*/  IMAD R3, R9, UR9, R6 ;  /* 0x0000000909037c24 */ /* 0x000fc4000f8e0206 */
[----:B------:R-:W-:Y:S01]  /*f650*/  IMAD.WIDE.U32 R4, R9, UR8, R4 ;  /* 0x0000000809047c25 */ /* 0x000fe2000f8e0004 */
[C---:B------:R-:W-:Y:S01]  /*f660*/  ISETP.GE.AND P2, PT, R8.reuse, R13, PT ;  /* 0x0000000d0800720c */ /* 0x040fe20003f46270 */
[----:B------:R-:W-:Y:S02]  /*f670*/  ULDC.64 UR8, c[0x0][0xa80] ;  /* 0x0002a00000087ab9 */ /* 0x000fe40000000a00 */
[----:B------:R-:W-:Y:S01]  /*f680*/  VIADD R0, R8, 0x20 ;  /* 0x0000002008007836 */ /* 0x000fe20000000000 */
[----:B------:R-:W-:Y:S01]  /*f690*/  LEA R6, P3, R4, UR8, 0x1 ;  /* 0x0000000804067c11 */ /* 0x000fe2000f8608ff */
[----:B------:R-:W-:-:S03]  /*f6a0*/  IMAD.IADD R3, R5, 0x1, R3 ;  /* 0x0000000105037824 */ /* 0x000fc600078e0203 */
[-C--:B------:R-:W-:Y:S01]  /*f6b0*/  ISETP.GE.AND P1, PT, R0, R13.reuse, PT ;  /* 0x0000000d0000720c */ /* 0x080fe20003f26270 */
[----:B------:R-:W-:Y:S01]  /*f6c0*/  VIADD R0, R8, 0x40 ;  /* 0x0000004008007836 */ /* 0x000fe20000000000 */
[----:B------:R-:W-:Y:S02]  /*f6d0*/  LEA.HI.X R3, R4, UR9, R3, 0x1, P3 ;  /* 0x0000000904037c11 */ /* 0x000fe400098f0c03 */
[----:B------:R0:W1:Y:S02]  /*f6e0*/  SHFL.IDX PT, R4, R6, RZ, 0x181f ;  /* 0x00181fff06047589 */ /* 0x00006400000e0000 */
[----:B------:R-:W-:Y:S02]  /*f6f0*/  ISETP.GE.AND P0, PT, R0, R13, PT ;  /* 0x0000000d0000720c */ /* 0x000fe40003f06270 */
[----:B------:R0:W2:Y:S01]  /*f700*/  SHFL.IDX PT, R0, R3, RZ, 0x181f ;  /* 0x00181fff03007589 */ /* 0x0000a200000e0000 */
[----:B------:R-:W-:Y:S10]  /*f710*/  @P2 BRA `(.L_x_6457) ;  /* 0x0000000000282947 */ /* 0x000ff40003800000 */
[----:B------:R-:W-:Y:S01]  /*f720*/  ULDC UR4, c[0x0][0xac8] ;  /* 0x0002b20000047ab9 */ /* 0x000fe20000000800 */
[----:B------:R-:W-:Y:S01]  /*f730*/  ULDC.64 UR8, c[0x0][0x208] ;  /* 0x0000820000087ab9 */ /* 0x000fe20000000a00 */
[----:B------:R-:W-:Y:S02]  /*f740*/  ISETP.GE.AND P4, PT, R17, UR4, PT ;  /* 0x0000000411007c0c */ /* 0x000fe4000bf86270 */
[----:B------:R-:W-:-:S11]  /*f750*/  ISETP.GE.AND P5, PT, R22, UR4, PT ;  /* 0x0000000416007c0c */ /* 0x000fd6000bfa6270 */
[CC--:B-1----:R-:W-:Y:S02]  /*f760*/  @!P4 LEA R10, P2, R17.reuse, R4.reuse, 0x1 ;  /* 0x00000004110ac211 */ /* 0x0c2fe400078408ff */
[C---:B------:R-:W-:Y:S02]  /*f770*/  @!P5 LEA R4, P3, R22.reuse, R4, 0x1 ;  /* 0x000000041604d211 */ /* 0x040fe400078608ff */
[-C--:B--2---:R-:W-:Y:S02]  /*f780*/  @!P4 LEA.HI.X R11, R17, R0.reuse, R14, 0x1, P2 ;  /* 0x00000000110bc211 */ /* 0x084fe400010f0c0e */
[----:B------:R-:W-:-:S03]  /*f790*/  @!P5 LEA.HI.X R5, R22, R0, R12, 0x1, P3 ;  /* 0x000000001605d211 */ /* 0x000fc600018f0c0c */
[----:B------:R3:W-:Y:S04]  /*f7a0*/  @!P4 ST.E.128 desc[UR8][R10.64], RZ ;  /* 0x000000ff0a00c985 */ /* 0x0007e8000c101d08 */
[----:B------:R3:W-:Y:S02]  /*f7b0*/  @!P5 ST.E.128 desc[UR8][R4.64], RZ ;  /* 0x000000ff0400d985 */ /* 0x0007e4000c101d08 */
.L_x_6457:
[----:B------:R-:W-:Y:S05]  /*f7c0*/  BSYNC B1 ;  /* 0x0000000000017941 */ /* 0x000fea0003800000 */
.L_x_6456:
[----:B--2---:R2:W4:Y:S01]  /*f7d0*/  SHFL.IDX PT, R0, R3, 0x1, 0x181f ;  /* 0x00381f0003007f89 */ /* 0x00452200000e0000 */
[----:B------:R-:W-:Y:S03]  /*f7e0*/  BSSY B1, `(.L_x_6458) ;  /* 0x000000d000017945 */ /* 0x000fe60003800000 */
[----:B-1-3--:R2:W1:Y:S01]  /*f7f0*/  SHFL.IDX PT, R4, R6, 0x1, 0x181f ;  /* 0x00381f0006047f89 */ /* 0x00a46200000e0000 */
[----:B------:R-:W-:Y:S05]  /*f800*/  @P1 BRA `(.L_x_6459) ;  /* 0x0000000000281947 */ /* 0x000fea0003800000 */
[----:B------:R-:W-:Y:S01]  /*f810*/  ULDC UR4, c[0x0][0xac8] ;  /* 0x0002b20000047ab9 */ /* 0x000fe20000000800 */
[----:B------:R-:W-:Y:S01]  /*f820*/  ULDC.64 UR8, c[0x0][0x208] ;  /* 0x0000820000087ab9 */ /* 0x000fe20000000a00 */
[----:B------:R-:W-:Y:S02]  /*f830*/  ISETP.GE.AND P3, PT, R17, UR4, PT ;  /* 0x0000000411007c0c */ /* 0x000fe4000bf66270 */
[----:B------:R-:W-:-:S11]  /*f840*/  ISETP.GE.AND P4, PT, R22, UR4, PT ;  /* 0x0000000416007c0c */ /* 0x000fd6000bf86270 */
[CC--:B-1----:R-:W-:Y:S02]  /*f850*/  @!P3 LEA R10, P1, R17.reuse, R4.reuse, 0x1 ;  /* 0x00000004110ab211 */ /* 0x0c2fe400078208ff */
[C---:B------:R-:W-:Y:S02]  /*f860*/  @!P4 LEA R4, P2, R22.reuse, R4, 0x1 ;  /* 0x000000041604c211 */ /* 0x040fe400078408ff */
[-C--:B----4-:R-:W-:Y:S02]  /*f870*/  @!P3 LEA.HI.X R11, R17, R0.reuse, R14, 0x1, P1 ;  /* 0x00000000110bb211 */ /* 0x090fe400008f0c0e */
[----:B------:R-:W-:-:S03]  /*f880*/  @!P4 LEA.HI.X R5, R22, R0, R12, 0x1, P2 ;  /* 0x000000001605c211 */ /* 0x000fc600010f0c0c */
[----:B------:R3:W-:Y:S04]  /*f890*/  @!P3 ST.E.128 desc[UR8][R10.64], RZ ;  /* 0x000000ff0a00b985 */ /* 0x0007e8000c101d08 */
[----:B------:R3:W-:Y:S02]  /*f8a0*/  @!P4 ST.E.128 desc[UR8][R4.64], RZ ;  /* 0x000000ff0400c985 */ /* 0x0007e4000c101d08 */
.L_x_6459:
[----:B------:R-:W-:Y:S05]  /*f8b0*/  BSYNC B1 ;  /* 0x0000000000017941 */ /* 0x000fea0003800000 */
.L_x_6458:
[----:B----4-:R4:W0:Y:S01]  /*f8c0*/  SHFL.IDX PT, R0, R3, 0x2, 0x181f ;  /* 0x00581f0003007f89 */ /* 0x01082200000e0000 */
        /* <DEDUP_REMOVED lines=9> */
[-C--:B0-----:R-:W-:Y:S02]  /*f960*/  @!P2 LEA.HI.X R11, R17, R0.reuse, R14, 0x1, P0 ;  /* 0x00000000110ba211 */ /* 0x081fe400000f0c0e */
[----:B------:R-:W-:-:S03]  /*f970*/  @!P3 LEA.HI.X R5, R22, R0, R12, 0x1, P1 ;  /* 0x000000001605b211 */ /* 0x000fc600008f0c0c */
[----:B------:R3:W-:Y:S04]  /*f980*/  @!P2 ST.E.128 desc[UR8][R10.64], RZ ;  /* 0x000000ff0a00a985 */ /* 0x0007e8000c101d08 */
[----:B------:R3:W-:Y:S02]  /*f990*/  @!P3 ST.E.128 desc[UR8][R4.64], RZ ;  /* 0x000000ff0400b985 */ /* 0x0007e4000c101d08 */
.L_x_6461:
[----:B------:R-:W-:Y:S05]  /*f9a0*/  BSYNC B1 ;  /* 0x0000000000017941 */ /* 0x000fea0003800000 */
.L_x_6460:
        /* <DEDUP_REMOVED lines=8> */
[----:B------:R-:W-:-:S11]  /*fa30*/  ISETP.GE.AND P3, PT, R22, UR4, PT ;  /* 0x0000000416007c0c */ /* 0x000fd6000bf66270 */
[CC--:B---3--:R-:W-:Y:S02]  /*fa40*/  @!P2 LEA R8, P0, R17.reuse, R4.reuse, 0x1 ;  /* 0x000000041108a211 */ /* 0x0c8fe400078008ff */
[C---:B------:R-:W-:Y:S02]  /*fa50*/  @!P3 LEA R4, P1, R22.reuse, R4, 0x1 ;  /* 0x000000041604b211 */ /* 0x040fe400078208ff */
[-C--:B--2---:R-:W-:Y:S02]  /*fa60*/  @!P2 LEA.HI.X R9, R17, R3.reuse, R14, 0x1, P0 ;  /* 0x000000031109a211 */ /* 0x084fe400000f0c0e */
[----:B------:R-:W-:-:S03]  /*fa70*/  @!P3 LEA.HI.X R5, R22, R3, R12, 0x1, P1 ;  /* 0x000000031605b211 */ /* 0x000fc600008f0c0c */
[----:B------:R1:W-:Y:S04]  /*fa80*/  @!P2 ST.E.128 desc[UR8][R8.64], RZ ;  /* 0x000000ff0800a985 */ /* 0x0003e8000c101d08 */
[----:B------:R1:W-:Y:S02]  /*fa90*/  @!P3 ST.E.128 desc[UR8][R4.64], RZ ;  /* 0x000000ff0400b985 */ /* 0x0003e4000c101d08 */
.L_x_6450:
[----:B------:R-:W-:Y:S05]  /*faa0*/  BSYNC B0 ;  /* 0x0000000000007941 */ /* 0x000fea0003800000 */
.L_x_6440:
[----:B------:R-:W-:Y:S02]  /*fab0*/  ULDC UR4, c[0x0][0xc3c] ;  /* 0x00030f0000047ab9 */ /* 0x000fe40000000800 */
[----:B------:R-:W-:-:S13]  /*fac0*/  ISETP.GE.AND P0, PT, R7, UR4, PT ;  /* 0x0000000407007c0c */ /* 0x000fda000bf06270 */
[----:B------:R-:W-:Y:S05]  /*fad0*/  @!P0 BRA `(.L_x_6462) ;  /* 0xffffff14006c8947 */ /* 0x000fea000383ffff */
[----:B------:R-:W-:Y:S05]  /*fae0*/  EXIT ;  /* 0x000000000000794d */ /* 0x000fea0003800000 */
.L_x_6414:
        /* <DEDUP_REMOVED lines=20> */
.L_x_6463:
        /* <DEDUP_REMOVED lines=45> */
.L_x_6467:
        /* <DEDUP_REMOVED lines=39> */
.L_x_6465:
        /* <DEDUP_REMOVED lines=20> */
.L_x_6468:
        /* <DEDUP_REMOVED lines=54> */
.L_x_6466:
[----:B------:R-:W-:Y:S01]  /*10610*/  IMAD.U32 R2, RZ, RZ, UR6 ;  /* 0x00000006ff027e24 */ /* 0x000fe2000f8e00ff */
[----:B------:R0:W-:Y:S04]  /*10620*/  STL [R1+0x4], RZ ;  /* 0x000004ff01007387 */ /* 0x0001e80000100800 */
[----:B------:R0:W-:Y:S04]  /*10630*/  STL [R1+0x8], RZ ;  /* 0x000008ff01007387 */ /* 0x0001e80000100800 */
[----:B------:R0:W-:Y:S02]  /*10640*/  STL [R1], R2 ;  /* 0x0000000201007387 */ /* 0x0001e40000100800 */
.L_x_6469:
        /* <DEDUP_REMOVED lines=10> */
.L_x_6464:
        /* <DEDUP_REMOVED lines=23> */
[----:B------:R-:W-:Y:S02]  /*10860*/  SHF.R.U32.HI R4, RZ, 0x3, R4 ;  /* 0x00000003ff047819 */ /* 0x000fe40000011604 */
[----:B------:R-:W-:Y:S02]  /*10870*/  LOP3.LUT R0, R0, 0x40, RZ, 0xfc, !PT ;  /* 0x0000004000007812 */ /* 0x000fe400078efcff */
[----:B------:R-:W-:Y:S01]  /*10880*/  LOP3.LUT R3, R3, 0x200, R2, 0xf8, !PT ;  /* 0x0000020003037812 */ /* 0x000fe200078ef802 */
[----:B------:R-:W-:-:S04]  /*10890*/  IMAD.SHL.U32 R2, R5, 0x10, RZ ;  /* 0x0000001005027824 */ /* 0x000fc800078e00ff */
[----:B------:R-:W-:Y:S01]  /*108a0*/  IMAD R3, R3, 0x2, R18 ;  /* 0x0000000203037824 */ /* 0x000fe200078e0212 */
[----:B------:R-:W-:Y:S01]  /*108b0*/  LOP3.LUT R4, R4, 0x70, R2, 0xf8, !PT ;  /* 0x0000007004047812 */ /* 0x000fe200078ef802 */
[----:B------:R-:W-:-:S03]  /*108c0*/  IMAD.MOV.U32 R2, RZ, RZ, 0x1 ;  /* 0x00000001ff027424 */ /* 0x000fc600078e00ff */
[----:B------:R0:W-:Y:S04]  /*108d0*/  STL [R1+0x28], R3 ;  /* 0x0000280301007387 */ /* 0x0001e80000100800 */
[----:B------:R0:W-:Y:S04]  /*108e0*/  STL [R1+0x14], R2 ;  /* 0x0000140201007387 */ /* 0x0001e80000100800 */
[----:B------:R0:W-:Y:S02]  /*108f0*/  STL [R1+0x48], RZ ;  /* 0x000048ff01007387 */ /* 0x0001e40000100800 */
.L_x_6569:
[----:B--2---:R-:W2:Y:S01]  /*10900*/  LDL R0, [R1+0xc] ;  /* 0x00000c0001007983 */ /* 0x004ea20000100800 */
[----:B0-----:R-:W2:Y:S01]  /*10910*/  LDC.64 R2, c[0x0][0xc88] ;  /* 0x00032200ff027b82 */ /* 0x001ea20000000a00 */
        /* <DEDUP_REMOVED lines=57> */
.L_x_6471:
        /* <DEDUP_REMOVED lines=19> */
.L_x_6472:
[----:B------:R-:W-:Y:S05]  /*10de0*/  @!P0 BRA `(.L_x_6473) ;  /* 0x0000000000108947 */ /* 0x000fea0003800000 */
[----:B------:R-:W-:Y:S02]  /*10df0*/  ULDC.64 UR4, c[0x0][0x208] ;  /* 0x0000820000047ab9 */ /* 0x000fe40000000a00 */
[----:B------:R-:W2:Y:S04]  /*10e00*/  LDG.E R6, desc[UR4][R4.64] ;  /* 0x0000000404067981 */ /* 0x000ea8000c1e1900 */
[----:B------:R-:W2:Y:S02]  /*10e10*/  LDG.E R4, desc[UR4][R4.64+0x4] ;  /* 0x0000040404047981 */ /* 0x000ea4000c1e1900 */
[----:B--2---:R-:W-:-:S07]  /*10e20*/  IMAD.IADD R6, R4, 0x1, -R6 ;  /* 0x0000000104067824 */ /* 0x004fce00078e0a06 */
.L_x_6473:
        /* <DEDUP_REMOVED lines=45> */
.L_x_6475:
[----:B------:R-:W-:Y:S05]  /*11100*/  BSYNC B0 ;  /* 0x0000000000007941 */ /* 0x000fea0003800000 */
.L_x_6474:
        /* <DEDUP_REMOVED lines=14> */
[----:B------:R-:W5:Y:S01]  /*111f0*/  LDC.64 R2, c[0x0][0xc60] ;  /* 0x00031800ff027b82 */ /* 0x000f620000000a00 */
[----:B------:R-:W4:Y:S01]  /*11200*/  FLO.U32 R0, UR4 ;  /* 0x0000000400007d00 */ /* 0x000f2200080e0000 */
[----:B------:R-:W-:Y:S01]  /*11210*/  ULDC.64 UR6, c[0x0][0x208] ;  /* 0x0000820000067ab9 */ /* 0x000fe20000000a00 */
[----:B----4-:R-:W-:-:S06]  /*11220*/  ISETP.EQ.U32.AND P0, PT, R0, R5, PT ;  /* 0x000000050000720c */ /* 0x010fcc0003f02070 */
[----:B------:R-:W5:Y:S07]  /*11230*/  POPC R5, UR4 ;  /* 0x0000000400057d09 */ /* 0x000f6e0008000000 */
        /* <DEDUP_REMOVED lines=8> */
.L_x_6477:
        /* <DEDUP_REMOVED lines=20> */
.L_x_6480:
[----:B------:R-:W-:Y:S05]  /*11400*/  BSYNC B6 ;  /* 0x0000000000067941 */ /* 0x000fea0003800000 */
.L_x_6479:
        /* <DEDUP_REMOVED lines=20> */
.L_x_6483:
        /* <DEDUP_REMOVED lines=16> */
.L_x_6482:
[----:B------:R-:W-:Y:S05]  /*11650*/  BSYNC B6 ;  /* 0x0000000000067941 */ /* 0x000fea0003800000 */
.L_x_6481:
        /* <DEDUP_REMOVED lines=25> */
.L_x_6585:
[----:B--2---:R-:W2:Y:S01]  /*117f0*/  LDL.LU R4, [R1+0x1c] ;  /* 0x00001c0001047983 */ /* 0x004ea20000300800 */
[----:B------:R-:W-:Y:S02]  /*11800*/  PLOP3.LUT P1, PT, PT, PT, PT, 0x8, 0x0 ;  /* 0x000000000000781c */ /* 0x000fe40003f2e170 */
[----:B---3--:R-:W-:Y:S01]  /*11810*/  ISETP.NE.AND P0, PT, R14, RZ, PT ;  /* 0x000000ff0e00720c */ /* 0x008fe20003f05270 */
        /* <DEDUP_REMOVED lines=8> */
.L_x_6588:
        /* <DEDUP_REMOVED lines=8> */
[----:B---3--:R-:W-:Y:S01]  /*11920*/  IMAD.MOV.U32 R0, RZ, RZ, R9 ;  /* 0x000000ffff007224 */ /* 0x008fe200078e0009 */
        /* <DEDUP_REMOVED lines=16> */
.L_x_6487:
[----:B--2---:R-:W2:Y:S01]  /*11a30*/  LDL R2, [R1+0x14] ;  /* 0x0000140001027983 */ /* 0x004ea20000100800 */
[----:B---3--:R-:W-:Y:S01]  /*11a40*/  IMAD R0, R19, 0x8, R18 ;  /* 0x0000000813007824 */ /* 0x008fe200078e0212 */
[----:B--2---:R-:W-:-:S04]  /*11a50*/  SHF.L.U32 R2, R2, 0x1f, RZ ;  /* 0x0000001f02027819 */ /* 0x004fc800000006ff */
[----:B------:R-:W2:Y:S02]  /*11a60*/  SYNCS.PHASECHK.TRANS64.TRYWAIT P0, [R0+URZ+0x34840], R2 ;  /* 0x03484002000075a7 */ /* 0x000ea4000800017f */
[----:B--2---:R-:W-:Y:S05]  /*11a70*/  @!P0 BRA `(.L_x_6488) ;  /* 0x0000004800288947 */ /* 0x004fea0003800000 */
.L_x_6589:
        /* <DEDUP_REMOVED lines=11> */
.L_x_6489:
[----:B------:R-:W3:Y:S04]  /*11b30*/  LDL R4, [R1+0x8] ;  /* 0x0000080001047983 */ /* 0x000ee80000100800 */
[----:B------:R-:W4:Y:S04]  /*11b40*/  LDL R3, [R1+0x18] ;  /* 0x0000180001037983 */ /* 0x000f280000100800 */
[----:B--2---:R-:W2:Y:S01]  /*11b50*/  LDL.LU R2, [R1+0x1c] ;  /* 0x00001c0001027983 */ /* 0x004ea20000300800 */
[----:B------:R-:W-:Y:S01]  /*11b60*/  R2UR UR9, R0 ;  /* 0x00000000000972ca */ /* 0x000fe200000e0000 */
[----:B------:R-:W-:Y:S01]  /*11b70*/  IMAD R0, R19, 0xb000, R18 ;  /* 0x0000b00013007824 */ /* 0x000fe200078e0212 */
[----:B------:R-:W-:Y:S01]  /*11b80*/  PLOP3.LUT P0, PT, PT, PT, PT, 0x80, 0x0 ;  /* 0x000000000000781c */ /* 0x000fe20003f0f070 */
[----:B------:R-:W-:Y:S01]  /*11b90*/  UIADD3 UR4, UP0, UR36, 0x370, URZ ;  /* 0x0000037024047890 */ /* 0x000fe2000ff1e03f */
[----:B------:R-:W-:Y:S01]  /*11ba0*/  R2UR UR12, R16 ;  /* 0x00000000100c72ca */ /* 0x000fe200000e0000 */
[----:B------:R-:W-:Y:S01]  /*11bb0*/  UMOV UR10, URZ ;  /* 0x0000003f000a7c82 */ /* 0x000fe20008000000 */
[----:B------:R-:W-:Y:S01]  /*11bc0*/  R2UR UR6, R0 ;  /* 0x00000000000672ca */ /* 0x000fe200000e0000 */
[----:B------:R-:W-:Y:S01]  /*11bd0*/  UMOV UR7, 0x14f00000 ;  /* 0x14f0000000077882 */ /* 0x000fe20000000000 */
[----:B-----5:R-:W-:Y:S01]  /*11be0*/  R2UR UR13, R17 ;  /* 0x00000000110d72ca */ /* 0x020fe200000e0000 */
[----:B------:R-:W-:-:S04]  /*11bf0*/  UMOV UR15, 0x40 ;  /* 0x00000040000f7882 */ /* 0x000fc80000000000 */
[----:B------:R-:W-:-:S06]  /*11c00*/  UIADD3 UR9, UR9, 0x34830, URZ ;  /* 0x0003483009097890 */ /* 0x000fcc000fffe03f */
[----:B------:R-:W-:Y:S02]  /*11c10*/  UIADD3 UR8, UR6, 0x1e400, URZ ;  /* 0x0001e40006087890 */ /* 0x000fe4000fffe03f */
[----:B------:R-:W-:-:S03]  /*11c20*/  UIADD3 UR14, UR6, 0x23c00, URZ ;  /* 0x00023c00060e7890 */ /* 0x000fc6000fffe03f */
        /* <DEDUP_REMOVED lines=9> */
[----:B---3--:R-:W-:Y:S01]  /*11cc0*/  UMOV UR8, UR14 ;  /* 0x0000000e00087c82 */ /* 0x008fe20008000000 */
[----:B------:R-:W-:Y:S02]  /*11cd0*/  UMOV UR10, UR15 ;  /* 0x0000000f000a7c82 */ /* 0x000fe40008000000 */
[----:B------:R2:W-:Y:S02]  /*11ce0*/  UTMALDG.4D [UR8], [UR4], desc[UR6] ;  /* 0x00000608040075b4 */ /* 0x0005e40008019000 */
[----:B--2---:R-:W-:Y:S01]  /*11cf0*/  NOP ;  /* 0x0000000000007918 */ /* 0x004fe20000000000 */
.L_x_6485:
[----:B------:R-:W2:Y:S04]  /*11d00*/  LDL.LU R3, [R1+0x34] ;  /* 0x0000340001037983 */ /* 0x000ea80000300800 */
[----:B------:R-:W4:Y:S04]  /*11d10*/  LDL.LU R5, [R1+0x2c] ;  /* 0x00002c0001057983 */ /* 0x000f280000300800 */
        /* <DEDUP_REMOVED lines=11> */
[----:B----4-:R-:W-:-:S03]  /*11dd0*/  SEL R5, R5, RZ, !P0 ;  /* 0x000000ff05057207 */ /* 0x010fc60004000000 */
        /* <DEDUP_REMOVED lines=26> */
.L_x_6491:
[----:B------:R-:W-:Y:S05]  /*11f80*/  BSYNC B6 ;  /* 0x0000000000067941 */ /* 0x000fea0003800000 */
.L_x_6490:
[----:B--2---:R-:W2:Y:S01]  /*11f90*/  LDL.LU R0, [R1+0x3c] ;  /* 0x00003c0001007983 */ /* 0x004ea20000300800 */
[----:B------:R-:W3:Y:S01]  /*11fa0*/  LDC R8, c[0x0][0x448] ;  /* 0x00011200ff087b82 */ /* 0x000ee20000000800 */
[----:B------:R-:W-:Y:S01]  /*11fb0*/  ULDC.64 UR4, c[0x0][0x2d8] ;  /* 0x0000b60000047ab9 */ /* 0x000fe20000000a00 */
[----:B------:R-:W-:Y:S01]  /*11fc0*/  ULDC.64 UR6, c[0x0][0x280] ;  /* 0x0000a00000067ab9 */ /* 0x000fe20000000a00 */
[----:B------:R-:W4:Y:S04]  /*11fd0*/  LDL.LU R4, [R1+0x34] ;  /* 0x0000340001047983 */ /* 0x000f280000300800 */
[----:B------:R-:W4:Y:S04]  /*11fe0*/  LDL.LU.64 R2, [R1+0x50] ;  /* 0x0000500001027983 */ /* 0x000f280000300a00 */
[----:B------:R-:W2:Y:S04]  /*11ff0*/  LDL.LU R6, [R1+0x2c] ;  /* 0x00002c0001067983 */ /* 0x000ea80000300800 */
[----:B------:R-:W2:Y:S01]  /*12000*/  LDL.LU R5, [R1+0x4] ;  /* 0x0000040001057983 */ /* 0x000ea20000300800 */
[----:B---3--:R-:W-:Y:S01]  /*12010*/  ISETP.NE.AND P0, PT, R8, 0x1, PT ;  /* 0x000000010800780c */ /* 0x008fe20003f05270 */
[----:B------:R-:W3:-:S12]  /*12020*/  S2R R9, SR_TID.X ;  /* 0x0000000000097919 */ /* 0x000ed80000002100 */
[----:B------:R-:W0:Y:S01]  /*12030*/  @P0 LDC R7, c[0x0][0x450] ;  /* 0x00011400ff070b82 */ /* 0x000e220000000800 */
[----:B---3--:R-:W-:-:S05]  /*12040*/  IMAD.SHL.U32 R9, R9, 0x8, RZ ;  /* 0x0000000809097824 */ /* 0x008fca00078e00ff */
[----:B------:R-:W-:-:S04]  /*12050*/  LOP3.LUT R9, R9, 0x38, RZ, 0xc0, !PT ;  /* 0x0000003809097812 */ /* 0x000fc800078ec0ff */
[----:B------:R-:W-:Y:S01]  /*12060*/  LOP3.LUT R9, R9, 0x40, RZ, 0xfc, !PT ;  /* 0x0000004009097812 */ /* 0x000fe200078efcff */
[----:B----4-:R-:W-:Y:S02]  /*12070*/  IMAD.MOV.U32 R3, RZ, RZ, R4 ;  /* 0x000000ffff037224 */ /* 0x010fe400078e0004 */
[----:B------:R-:W3:Y:S01]  /*12080*/  S2R R4, SR_TID.X ;  /* 0x0000000000047919 */ /* 0x000ee20000002100 */
[----:B------:R-:W-:-:S04]  /*12090*/  IMAD.WIDE.U32 R2, R16, UR4, R2 ;  /* 0x0000000410027c25 */ /* 0x000fc8000f8e0002 */
[----:B------:R-:W-:Y:S01]  /*120a0*/  IMAD R3, R16, UR5, R3 ;  /* 0x0000000510037c24 */ /* 0x000fe2000f8e0203 */
[----:B------:R-:W-:Y:S02]  /*120b0*/  ULDC.64 UR4, c[0x0][0x2e0] ;  /* 0x0000b80000047ab9 */ /* 0x000fe40000000a00 */
[----:B--2---:R-:W-:Y:S02]  /*120c0*/  IMAD R0, R0, UR4, RZ ;  /* 0x0000000400007c24 */ /* 0x004fe4000f8e02ff */
[----:B------:R-:W-:-:S04]  /*120d0*/  IMAD.WIDE.U32 R2, R6, UR4, R2 ;  /* 0x0000000406027c25 */ /* 0x000fc8000f8e0002 */
[----:B------:R-:W-:Y:S01]  /*120e0*/  IMAD R0, R6, UR5, R0 ;  /* 0x0000000506007c24 */ /* 0x000fe2000f8e0200 */
[----:B------:R-:W-:Y:S01]  /*120f0*/  ULDC.64 UR4, c[0x0][0x2d0] ;  /* 0x0000b40000047ab9 */ /* 0x000fe20000000a00 */
[C---:B---3--:R-:W-:Y:S01]  /*12100*/  LOP3.LUT R6, R4.reuse, 0x7f, RZ, 0xc0, !PT ;  /* 0x0000007f04067812 */ /* 0x048fe200078ec0ff */
[----:B------:R-:W-:-:S03]  /*12110*/  IMAD.SHL.U32 R4, R4, 0x10, RZ ;  /* 0x0000001004047824 */ /* 0x000fc600078e00ff */
[----:B------:R-:W-:-:S04]  /*12120*/  SHF.R.U32.HI R6, RZ, 0x3, R6 ;  /* 0x00000003ff067819 */ /* 0x000fc80000011606 */
[----:B------:R-:W-:Y:S02]  /*12130*/  LOP3.LUT R4, R6, 0x70, R4, 0xf8, !PT ;  /* 0x0000007006047812 */ /* 0x000fe400078ef804 */
[----:B------:R-:W2:Y:S01]  /*12140*/  @P0 LDC R6, c[0x0][0x44c] ;  /* 0x00011300ff060b82 */ /* 0x000ea20000000800 */
[----:B------:R-:W-:Y:S02]  /*12150*/  IMAD.SHL.U32 R5, R5, 0x80, RZ ;  /* 0x0000008005057824 */ /* 0x000fe400078e00ff */
[----:B------:R-:W-:-:S03]  /*12160*/  IMAD.IADD R3, R3, 0x1, R0 ;  /* 0x0000000103037824 */ /* 0x000fc600078e0200 */
[----:B------:R-:W-:-:S05]  /*12170*/  LOP3.LUT R0, R4, R5, RZ, 0xfc, !PT ;  /* 0x0000000504007212 */ /* 0x000fca00078efcff */
[----:B------:R-:W-:Y:S02]  /*12180*/  IMAD.MOV.U32 R4, RZ, RZ, R0 ;  /* 0x000000ffff047224 */ /* 0x000fe400078e0000 */
[----:B--2---:R-:W-:-:S05]  /*12190*/  @P0 IMAD.HI.U32 R6, R0, R6, RZ ;  /* 0x0000000600060227 */ /* 0x004fca00078e00ff */
        /* <DEDUP_REMOVED lines=18> */
[----:B------:R-:W-:-:S05]  /*122c0*/  IMAD.IADD R0, R3, 0x1, R0 ;  /* 0x0000000103007824 */ /* 0x000fca00078e0200 */
[----:B------:R-:W-:Y:S01]  /*122d0*/  LEA.HI.X R3, R2, UR7, R0, 0x1, P2 ;  /* 0x0000000702037c11 */ /* 0x000fe200090f0c00 */
[----:B-1----:R-:W-:-:S05]  /*122e0*/  IMAD.SHL.U32 R10, R7, 0x8, RZ ;  /* 0x00000008070a7824 */ /* 0x002fca00078e00ff */
[----:B------:R-:W-:-:S04]  /*122f0*/  LOP3.LUT R10, R10, 0x38, RZ, 0xc0, !PT ;  /* 0x000000380a0a7812 */ /* 0x000fc800078ec0ff */
[----:B------:R-:W-:Y:S01]  /*12300*/  ISETP.GE.AND P0, PT, R10, UR4, PT ;  /* 0x000000040a007c0c */ /* 0x000fe2000bf06270 */
[----:B------:R-:W-:-:S03]  /*12310*/  UMOV UR4, 0xffffffff ;  /* 0xffffffff00047882 */ /* 0x000fc60000000000 */
[----:B0-----:R-:W-:Y:S09]  /*12320*/  BRA.DIV UR4, `(.L_x_6492) ;  /* 0x0000004204107947 */ /* 0x001ff2000b800000 */
[----:B------:R-:W0:Y:S02]  /*12330*/  S2R R6, SR_TID.X ;  /* 0x0000000000067919 */ /* 0x000e240000002100 */
[----:B0-----:R-:W-:-:S04]  /*12340*/  LOP3.LUT R6, R6, 0x7f, RZ, 0xc0, !PT ;  /* 0x0000007f06067812 */ /* 0x001fc800078ec0ff */
[----:B------:R-:W-:Y:S02]  /*12350*/  SHF.R.U32.HI R7, RZ, 0x3, R6 ;  /* 0x00000003ff077819 */ /* 0x000fe40000011606 */
[----:B------:R-:W2:Y:S01]  /*12360*/  LDL.LU R6, [R1+0x44] ;  /* 0x0000440001067983 */ /* 0x000ea20000300800 */
[----:B------:R-:W-:Y:S02]  /*12370*/  ULDC.64 UR4, c[0x0][0x208] ;  /* 0x0000820000047ab9 */ /* 0x000fe40000000a00 */
[----:B------:R-:W-:Y:S02]  /*12380*/  IMAD.IADD R0, R7, 0x1, R5 ;  /* 0x0000000107007824 */ /* 0x000fe400078e0205 */
[----:B------:R-:W0:Y:S02]  /*12390*/  SHFL.IDX PT, R7, R4, RZ, 0x181f ;  /* 0x00181fff04077589 */ /* 0x000e2400000e0000 */
[----:B------:R-:W-:Y:S02]  /*123a0*/  VIADD R5, R0, 0x10 ;  /* 0x0000001000057836 */ /* 0x000fe40000000000 */
[----:B--2---:R-:W-:-:S02]  /*123b0*/  IMAD R2, R6, R8, RZ ;  /* 0x0000000806027224 */ /* 0x004fc400078e02ff */
[----:B------:R-:W1:Y:S03]  /*123c0*/  SHFL.IDX PT, R6, R3, RZ, 0x181f ;  /* 0x00181fff03067589 */ /* 0x000e6600000e0000 */
[-C--:B------:R-:W-:Y:S01]  /*123d0*/  ISETP.GE.AND P4, PT, R0, R2.reuse, PT ;  /* 0x000000020000720c */ /* 0x080fe20003f86270 */
[----:B------:R-:W-:Y:S01]  /*123e0*/  SHFL.IDX PT, R8, R3, 0x1, 0x181f ;  /* 0x00381f0003087f89 */ /* 0x000fe200000e0000 */
[----:B------:R-:W-:-:S03]  /*123f0*/  ISETP.GE.AND P2, PT, R5, R2, PT ;  /* 0x000000020500720c */ /* 0x000fc60003f46270 */
[----:B------:R-:W2:Y:S08]  /*12400*/  SHFL.IDX PT, R5, R4, 0x1, 0x181f ;  /* 0x00381f0004057f89 */ /* 0x000eb000000e0000 */
[----:B0-----:R-:W-:-:S05]  /*12410*/  @!P4 LEA R7, P3, R10, R7, 0x1 ;  /* 0x000000070a07c211 */ /* 0x001fca00078608ff */
[----:B-1----:R-:W-:-:S05]  /*12420*/  @!P4 IMAD.X R6, RZ, RZ, R6, P3 ;  /* 0x000000ffff06c224 */ /* 0x002fca00018e0606 */
[----:B------:R-:W-:-:S04]  /*12430*/  @!P4 LOP3.LUT R7, R7, R6, RZ, 0x3c, !PT ;  /* 0x000000060707c212 */ /* 0x000fc800078e3cff */
[----:B------:R-:W-:-:S04]  /*12440*/  @!P4 LOP3.LUT R6, R7, R6, RZ, 0x3c, !PT ;  /* 0x000000060706c212 */ /* 0x000fc800078e3cff */
[----:B------:R-:W-:-:S05]  /*12450*/  @!P4 LOP3.LUT R7, R7, R6, RZ, 0x3c, !PT ;  /* 0x000000060707c212 */ /* 0x000fca00078e3cff */
[----:B-----5:R-:W-:Y:S04]  /*12460*/  @!P4 LDGSTS.E.BYPASS.LTC128B.128 [R9+0x16400], desc[UR4][R6.64], !P0 ;  /* 0x164000000609cfae */ /* 0x020fe8000c101d44 */
[----:B------:R2:W-:Y:S02]  /*12470*/  @!P4 LDGSTS.E.BYPASS.LTC128B.128 [R9+0x1a400], desc[UR4][R6.64+0x80], !P1 ;  /* 0x1a4000800609cfae */ /* 0x0005e4000c901d44 */
[----:B--2---:R-:W-:Y:S01]  /*12480*/  @!P2 LEA R7, P3, R10, R5, 0x1 ;  /* 0x000000050a07a211 */ /* 0x004fe200078608ff */
[----:B------:R-:W-:-:S04]  /*12490*/  VIADD R5, R0, 0x20 ;  /* 0x0000002000057836 */ /* 0x000fc80000000000 */
[----:B------:R-:W-:-:S05]  /*124a0*/  @!P2 IMAD.X R6, RZ, RZ, R8, P3 ;  /* 0x000000ffff06a224 */ /* 0x000fca00018e0608 */
[----:B------:R-:W-:-:S04]  /*124b0*/  @!P2 LOP3.LUT R7, R7, R6, RZ, 0x3c, !PT ;  /* 0x000000060707a212 */ /* 0x000fc800078e3cff */
[----:B------:R-:W-:-:S04]  /*124c0*/  @!P2 LOP3.LUT R6, R7, R6, RZ, 0x3c, !PT ;  /* 0x000000060706a212 */ /* 0x000fc800078e3cff */
[----:B------:R-:W-:-:S05]  /*124d0*/  @!P2 LOP3.LUT R7, R7, R6, RZ, 0x3c, !PT ;  /* 0x000000060707a212 */ /* 0x000fca00078e3cff */
        /* <DEDUP_REMOVED lines=52> */
[----:B------:R0:W2:Y:S02]  /*12820*/  SHFL.IDX PT, R3, R4, 0x7, 0x181f ;  /* 0x00f81f0004037f89 */ /* 0x0000a400000e0000 */
.L_x_6606:
        /* <DEDUP_REMOVED lines=11> */
[----:B------:R3:W-:Y:S02]  /*128e0*/  LDGSTS.E.BYPASS.LTC128B.128 [R9+0x1dc00], desc[UR4][R2.64+0x80], !P1 ;  /* 0x1dc0008002097fae */ /* 0x0007e4000c901d44 */
.L_x_6494:
[----:B------:R-:W-:Y:S05]  /*128f0*/  BSYNC B0 ;  /* 0x0000000000007941 */ /* 0x000fea0003800000 */
.L_x_6493:
[----:B------:R-:W-:Y:S01]  /*12900*/  NOP ;  /* 0x0000000000007918 */ /* 0x000fe20000000000 */
[----:B------:R-:W-:Y:S01]  /*12910*/  PLOP3.LUT P0, PT, PT, PT, PT, 0x80, 0x0 ;  /* 0x000000000000781c */ /* 0x000fe20003f0f070 */
[----:B0-----:R-:W-:-:S12]  /*12920*/  VIADD R6, R18, 0x34800 ;  /* 0x0003480012067836 */ /* 0x001fd80000000000 */
.L_x_6495:
        /* <DEDUP_REMOVED lines=18> */
.L_x_6607:
[----:B------:R-:W-:Y:S05]  /*12a50*/  BSYNC B0 ;  /* 0x0000000000007941 */ /* 0x000fea0003800000 */
.L_x_6496:
        /* <DEDUP_REMOVED lines=55> */
.L_x_6504:
[----:B------:R-:W-:Y:S01]  /*12dd0*/  IMAD R3, R8, 0x8, R18 ;  /* 0x0000000808037824 */ /* 0x000fe200078e0212 */
[----:B------:R-:W-:Y:S01]  /*12de0*/  SHF.L.U32 R2, R11, 0x1f, RZ ;  /* 0x0000001f0b027819 */ /* 0x000fe200000006ff */
[----:B------:R-:W-:Y:S03]  /*12df0*/  BSSY B3, `(.L_x_6505) ;  /* 0x0000003000037945 */ /* 0x000fe60003800000 */
[----:B------:R-:W1:Y:S02]  /*12e00*/  SYNCS.PHASECHK.TRANS64.TRYWAIT P0, [R3+URZ+0x34840], R2 ;  /* 0x03484002030075a7 */ /* 0x000e64000800017f */
[----:B-1----:R-:W-:Y:S05]  /*12e10*/  @!P0 BRA `(.L_x_6506) ;  /* 0x00000040003c8947 */ /* 0x002fea0003800000 */
.L_x_6608:
[----:B------:R-:W-:Y:S05]  /*12e20*/  BSYNC B3 ;  /* 0x0000000000037941 */ /* 0x000fea0003800000 */
.L_x_6505:
        /* <DEDUP_REMOVED lines=12> */
.L_x_6508:
[----:B------:R-:W-:Y:S05]  /*12ef0*/  BSYNC B3 ;  /* 0x0000000000037941 */ /* 0x000fea0003800000 */
.L_x_6507:
        /* <DEDUP_REMOVED lines=12> */
.L_x_6509:
        /* <DEDUP_REMOVED lines=16> */
.L_x_6510:
        /* <DEDUP_REMOVED lines=16> */
.L_x_6609:
[----:B------:R-:W-:Y:S05]  /*131c0*/  BSYNC B3 ;  /* 0x0000000000037941 */ /* 0x000fea0003800000 */
.L_x_6511:
        /* <DEDUP_REMOVED lines=12> */
.L_x_6514:
[----:B------:R-:W-:Y:S05]  /*13290*/  BSYNC B3 ;  /* 0x0000000000037941 */ /* 0x000fea0003800000 */
.L_x_6513:
[----:B------:R-:W2:Y:S04]  /*132a0*/  LDL R5, [R1+0x18] ;  /* 0x0000180001057983 */ /* 0x000ea80000100800 */
[----:B0-----:R-:W2:Y:S01]  /*132b0*/  LDL.LU R2, [R1+0x8] ;  /* 0x0000080001027983 */ /* 0x001ea20000300800 */
[----:B------:R-:W-:Y:S01]  /*132c0*/  R2UR UR10, R14 ;  /* 0x000000000e0a72ca */ /* 0x000fe200000e0000 */
[C-C-:B------:R-:W-:Y:S01]  /*132d0*/  IMAD R3, R19.reuse, 0x8, R18.reuse ;  /* 0x0000000813037824 */ /* 0x140fe200078e0212 */
        /* <DEDUP_REMOVED lines=9> */
.L_x_6515:
        /* <DEDUP_REMOVED lines=15> */
.L_x_6516:
        /* <DEDUP_REMOVED lines=12> */
.L_x_6503:
[----:B------:R-:W-:Y:S05]  /*13520*/  BSYNC B1 ;  /* 0x0000000000017941 */ /* 0x000fea0003800000 */
.L_x_6502:
[----:B0-----:R-:W2:Y:S01]  /*13530*/  LDL.LU R0, [R1+0x30] ;  /* 0x0000300001007983 */ /* 0x001ea20000300800 */
[----:B------:R-:W-:-:S03]  /*13540*/  IMAD.MOV.U32 R19, RZ, RZ, R8 ;  /* 0x000000ffff137224 */ /* 0x000fc600078e0008 */
[----:B------:R0:W-:Y:S02]  /*13550*/  STL [R1+0x14], R11 ;  /* 0x0000140b01007387 */ /* 0x0001e40000100800 */
[----:B0-2---:R-:W-:-:S07]  /*13560*/  VIADD R0, R0, 0xfffffffd ;  /* 0xfffffffd00007836 */ /* 0x005fce0000000000 */
.L_x_6501:
[----:B------:R-:W-:Y:S05]  /*13570*/  BSYNC B2 ;  /* 0x0000000000027941 */ /* 0x000fea0003800000 */
.L_x_6500:
[----:B------:R-:W-:Y:S01]  /*13580*/  VIADD R10, R10, 0xfffffffe ;  /* 0xfffffffe0a0a7836 */ /* 0x000fe20000000000 */
[----:B------:R-:W-:-:S04]  /*13590*/  LOP3.LUT R7, RZ, R7, RZ, 0x33, !PT ;  /* 0x00000007ff077212 */ /* 0x000fc800078e33ff */
[----:B------:R-:W-:-:S13]  /*135a0*/  ISETP.NE.AND P0, PT, R10, R7, PT ;  /* 0x000000070a00720c */ /* 0x000fda0003f05270 */
[----:B------:R-:W-:Y:S05]  /*135b0*/  @!P0 BRA `(.L_x_6499) ;  /* 0x0000001000d48947 */ /* 0x000fea0003800000 */
[----:B------:R-:W-:-:S07]  /*135c0*/  IMAD.MOV.U32 R9, RZ, RZ, R17 ;  /* 0x000000ffff097224 */ /* 0x000fce00078e0011 */
.L_x_6547:
        /* <DEDUP_REMOVED lines=36> */
.L_x_6519:
[----:B------:R-:W-:Y:S01]  /*13810*/  IMAD R3, R4, 0x8, R18 ;  /* 0x0000000804037824 */ /* 0x000fe200078e0212 */
[----:B------:R-:W-:Y:S01]  /*13820*/  SHF.L.U32 R2, R5, 0x1f, RZ ;  /* 0x0000001f05027819 */ /* 0x000fe200000006ff */
[----:B------:R-:W-:Y:S03]  /*13830*/  BSSY B2, `(.L_x_6520) ;  /* 0x0000003000027945 */ /* 0x000fe60003800000 */
[----:B------:R-:W1:Y:S02]  /*13840*/  SYNCS.PHASECHK.TRANS64.TRYWAIT P0, [R3+URZ+0x34840], R2 ;  /* 0x03484002030075a7 */ /* 0x000e64000800017f */
[----:B-1----:R-:W-:Y:S05]  /*13850*/  @!P0 BRA `(.L_x_6521) ;  /* 0x0000003400d48947 */ /* 0x002fea0003800000 */
.L_x_6610:
[----:B------:R-:W-:Y:S05]  /*13860*/  BSYNC B2 ;  /* 0x0000000000027941 */ /* 0x000fea0003800000 */
.L_x_6520:
        /* <DEDUP_REMOVED lines=12> */
.L_x_6523:
[----:B------:R-:W-:Y:S05]  /*13930*/  BSYNC B2 ;  /* 0x0000000000027941 */ /* 0x000fea0003800000 */
.L_x_6522:
[----:B------:R-:W2:Y:S01]  /*13940*/  LDL R8, [R1+0x18] ;  /* 0x0000180001087983 */ /* 0x000ea20000100800 */
[----:B------:R-:W-:Y:S01]  /*13950*/  IMAD.MOV.U32 R12, RZ, RZ, RZ ;  /* 0x000000ffff0c7224 */ /* 0x000fe200078e00ff */
[----:B------:R-:W-:Y:S01]  /*13960*/  UIADD3 UR4, UP0, UR36, 0x370, URZ ;  /* 0x0000037024047890 */ /* 0x000fe2000ff1e03f */
[----:B-1----:R-:W-:Y:S01]  /*13970*/  IMAD R2, R4, 0xb000, R18 ;  /* 0x0000b00004027824 */ /* 0x002fe200078e0212 */
        /* <DEDUP_REMOVED lines=8> */
.L_x_6524:
        /* <DEDUP_REMOVED lines=16> */
.L_x_6525:
        /* <DEDUP_REMOVED lines=16> */
.L_x_6611:
[----:B------:R-:W-:Y:S05]  /*13c00*/  BSYNC B2 ;  /* 0x0000000000027941 */ /* 0x000fea0003800000 */
.L_x_6526:
        /* <DEDUP_REMOVED lines=11> */
.L_x_6529:
[----:B------:R-:W-:Y:S05]  /*13cc0*/  BSYNC B2 ;  /* 0x0000000000027941 */ /* 0x000fea0003800000 */
.L_x_6528:
        /* <DEDUP_REMOVED lines=12> */
.L_x_6530:
        /* <DEDUP_REMOVED lines=15> */
.L_x_6531:
        /* <DEDUP_REMOVED lines=12> */
.L_x_6518:
[----:B------:R-:W-:Y:S05]  /*13f40*/  BSYNC B1 ;  /* 0x0000000000017941 */ /* 0x000fea0003800000 */
.L_x_6517:
        /* <DEDUP_REMOVED lines=36> */
.L_x_6534:
[----:B------:R-:W-:Y:S01]  /*14190*/  IMAD R2, R19, 0x8, R18 ;  /* 0x0000000813027824 */ /* 0x000fe200078e0212 */
[----:B------:R-:W-:Y:S01]  /*141a0*/  SHF.L.U32 R3, R12, 0x1f, RZ ;  /* 0x0000001f0c037819 */ /* 0x000fe200000006ff */
[----:B------:R-:W-:Y:S03]  /*141b0*/  BSSY B2, `(.L_x_6535) ;  /* 0x0000003000027945 */ /* 0x000fe60003800000 */
[----:B------:R-:W2:Y:S02]  /*141c0*/  SYNCS.PHASECHK.TRANS64.TRYWAIT P0, [R2+URZ+0x34840], R3 ;  /* 0x03484003020075a7 */ /* 0x000ea4000800017f */
[----:B--2---:R-:W-:Y:S05]  /*141d0*/  @!P0 BRA `(.L_x_6536) ;  /* 0x0000002c009c8947 */ /* 0x004fea0003800000 */
.L_x_6612:
[----:B------:R-:W-:Y:S05]  /*141e0*/  BSYNC B2 ;  /* 0x0000000000027941 */ /* 0x000fea0003800000 */
.L_x_6535:
        /* <DEDUP_REMOVED lines=12> */
.L_x_6538:
[----:B------:R-:W-:Y:S05]  /*142b0*/  BSYNC B2 ;  /* 0x0000000000027941 */ /* 0x000fea0003800000 */
.L_x_6537:
[----:B------:R-:W3:Y:S01]  /*142c0*/  LDL R10, [R1+0x18] ;  /* 0x00001800010a7983 */ /* 0x000ee20000100800 */
[----:B0-----:R-:W-:Y:S01]  /*142d0*/  IMAD.MOV.U32 R12, RZ, RZ, RZ ;  /* 0x000000ffff0c7224 */ /* 0x001fe200078e00ff */
[----:B------:R-:W-:Y:S01]  /*142e0*/  UIADD3 UR4, UP0, UR36, 0x370, URZ ;  /* 0x0000037024047890 */ /* 0x000fe2000ff1e03f */
[C---:B--2---:R-:W-:Y:S01]  /*142f0*/  IMAD R3, R19.reuse, 0x8, R6 ;  /* 0x0000000813037824 */ /* 0x044fe200078e0206 */
        /* <DEDUP_REMOVED lines=8> */
[----:B---3--:R-:W-:-:S09]  /*14380*/  IMAD R10, R8, 0xb0, R10 ;  /* 0x000000b0080a7824 */ /* 0x008fd200078e020a */
.L_x_6539:
        /* <DEDUP_REMOVED lines=16> */
.L_x_6540:
        /* <DEDUP_REMOVED lines=15> */
.L_x_6613:
[----:B------:R-:W-:Y:S05]  /*14580*/  BSYNC B2 ;  /* 0x0000000000027941 */ /* 0x000fea0003800000 */
.L_x_6541:
        /* <DEDUP_REMOVED lines=11> */
.L_x_6544:
[----:B------:R-:W-:Y:S05]  /*14640*/  BSYNC B2 ;  /* 0x0000000000027941 */ /* 0x000fea0003800000 */
.L_x_6543:
        /* <DEDUP_REMOVED lines=12> */
.L_x_6545:
        /* <DEDUP_REMOVED lines=15> */
.L_x_6546:
        /* <DEDUP_REMOVED lines=12> */
.L_x_6533:
[----:B------:R-:W-:Y:S05]  /*148c0*/  BSYNC B1 ;  /* 0x0000000000017941 */ /* 0x000fea0003800000 */
.L_x_6532:
[----:B------:R-:W2:Y:S01]  /*148d0*/  LDL R2, [R1+0x24] ;  /* 0x0000240001027983 */ /* 0x000ea20000100800 */
[----:B------:R-:W-:Y:S01]  /*148e0*/  VIADD R0, R0, 0xfffffffe ;  /* 0xfffffffe00007836 */ /* 0x000fe20000000000 */
[----:B--2---:R-:W-:-:S13]  /*148f0*/  ISETP.GT.AND P0, PT, R7, R2, PT ;  /* 0x000000020700720c */ /* 0x004fda0003f04270 */
[----:B------:R-:W-:Y:S05]  /*14900*/  @P0 BRA `(.L_x_6547) ;  /* 0xffffffec00300947 */ /* 0x000fea000383ffff */
.L_x_6499:
[----:B------:R-:W-:Y:S05]  /*14910*/  BSYNC B0 ;  /* 0x0000000000007941 */ /* 0x000fea0003800000 */
.L_x_6498:
        /* <DEDUP_REMOVED lines=9> */
[----:B------:R-:W-:-:S07]  /*149b0*/  ULDC.64 UR6, c[0x0][0x208] ;  /* 0x0000820000067ab9 */ /* 0x000fce0000000a00 */
[----:B------:R-:W1:Y:S01]  /*149c0*/  POPC R2, UR4 ;  /* 0x0000000400027d09 */ /* 0x000e620008000000 */
[----:B--2---:R-:W-:-:S13]  /*149d0*/  ISETP.EQ.U32.AND P0, PT, R0, R3, PT ;  /* 0x000000030000720c */ /* 0x004fda0003f02070 */
[----:B-1----:R-:W2:Y:S01]  /*149e0*/  @P0 ATOMG.E.ADD.STRONG.GPU PT, R5, desc[UR6][R4.64], R2 ;  /* 0x00000002040509a8 */ /* 0x002ea200081ee1c6 */
[----:B------:R-:W1:Y:S02]  /*149f0*/  S2R R3, SR_LTMASK ;  /* 0x0000000000037919 */ /* 0x000e640000003900 */
[----:B-1----:R-:W-:-:S06]  /*14a00*/  LOP3.LUT R3, R3, UR4, RZ, 0xc0, !PT ;  /* 0x0000000403037c12 */ /* 0x002fcc000f8ec0ff */
[----:B------:R-:W1:Y:S01]  /*14a10*/  POPC R3, R3 ;  /* 0x0000000300037309 */ /* 0x000e620000000000 */
[----:B--2---:R-:W1:Y:S02]  /*14a20*/  SHFL.IDX PT, R0, R5, R0, 0x1f ;  /* 0x00001f0005007589 */ /* 0x004e6400000e0000 */
[----:B-1----:R-:W-:-:S05]  /*14a30*/  IADD3 R0, R0, UR38, R3 ;  /* 0x0000002600007c10 */ /* 0x002fca000fffe003 */
[----:B------:R2:W-:Y:S02]  /*14a40*/  STL [R1], R0 ;  /* 0x0000000001007387 */ /* 0x0005e40000100800 */
.L_x_6549:
[----:B------:R-:W-:Y:S05]  /*14a50*/  BSYNC B0 ;  /* 0x0000000000007941 */ /* 0x000fea0003800000 */
.L_x_6548:
        /* <DEDUP_REMOVED lines=11> */
.L_x_6614:
[----:B------:R-:W-:Y:S05]  /*14b10*/  BSYNC B1 ;  /* 0x0000000000017941 */ /* 0x000fea0003800000 */
.L_x_6552:
        /* <DEDUP_REMOVED lines=9> */
.L_x_6555:
[----:B------:R-:W-:Y:S05]  /*14bb0*/  BSYNC B1 ;  /* 0x0000000000017941 */ /* 0x000fea0003800000 */
.L_x_6554:
        /* <DEDUP_REMOVED lines=12> */
.L_x_6556:
        /* <DEDUP_REMOVED lines=15> */
.L_x_6557:
        /* <DEDUP_REMOVED lines=10> */
.L_x_6551:
[----:B------:R-:W-:Y:S05]  /*14e10*/  BSYNC B0 ;  /* 0x0000000000007941 */ /* 0x000fea0003800000 */
.L_x_6550:
[----:B------:R-:W2:Y:S01]  /*14e20*/  LDL.LU R4, [R1+0x14] ;  /* 0x0000140001047983 */ /* 0x000ea20000300800 */
[----:B------:R-:W-:-:S05]  /*14e30*/  VIADD R19, R19, 0x1 ;  /* 0x0000000113137836 */ /* 0x000fca0000000000 */
[----:B------:R-:W-:-:S04]  /*14e40*/  ISETP.NE.AND P0, PT, R19, 0x2, PT ;  /* 0x000000021300780c */ /* 0x000fc80003f05270 */
[----:B------:R-:W-:Y:S02]  /*14e50*/  SEL R0, RZ, 0x1, P0 ;  /* 0x00000001ff007807 */ /* 0x000fe40000000000 */
[----:B------:R-:W-:Y:S02]  /*14e60*/  SEL R19, R19, RZ, P0 ;  /* 0x000000ff13137207 */ /* 0x000fe40000000000 */
[----:B--2---:R-:W-:-:S05]  /*14e70*/  LOP3.LUT R4, R4, R0, RZ, 0x3c, !PT ;  /* 0x0000000004047212 */ /* 0x004fca00078e3cff */
[----:B------:R2:W-:Y:S02]  /*14e80*/  STL [R1+0x14], R4 ;  /* 0x0000140401007387 */ /* 0x0005e40000100800 */
.L_x_6478:
[----:B------:R-:W-:Y:S05]  /*14e90*/  BSYNC B7 ;  /* 0x0000000000077941 */ /* 0x000fea0003800000 */
.L_x_6476:
[----:B----4-:R-:W4:Y:S02]  /*14ea0*/  LDL R0, [R1+0x1c] ;  /* 0x00001c0001007983 */ /* 0x010f240000100800 */
[----:B----4-:R-:W-:-:S13]  /*14eb0*/  LOP3.LUT P0, RZ, R0, 0x2, RZ, 0xc0, !PT ;  /* 0x0000000200ff7812 */ /* 0x010fda000780c0ff */
        /* <DEDUP_REMOVED lines=12> */
.L_x_6558:
[----:B------:R-:W4:Y:S01]  /*14f80*/  S2R R0, SR_TID.X ;  /* 0x0000000000007919 */ /* 0x000f220000002100 */
[----:B------:R-:W-:Y:S01]  /*14f90*/  UMOV UR4, 0xffffffff ;  /* 0xffffffff00047882 */ /* 0x000fe20000000000 */
[----:B----4-:R-:W-:-:S04]  /*14fa0*/  LOP3.LUT R16, R0, 0x1f, RZ, 0xc0, !PT ;  /* 0x0000001f00107812 */ /* 0x010fc800078ec0ff */
[----:B------:R-:W-:Y:S01]  /*14fb0*/  ISETP.NE.AND P0, PT, R16, 0x1f, PT ;  /* 0x0000001f1000780c */ /* 0x000fe20003f05270 */
[----:B------:R-:W-:-:S12]  /*14fc0*/  BRA.DIV UR4, `(.L_x_6560) ;  /* 0x00000022045c7947 */ /* 0x000fd8000b800000 */
[----:B------:R-:W1:Y:S01]  /*14fd0*/  LDL.LU R3, [R1] ;  /* 0x0000000001037983 */ /* 0x000e620000300800 */
[----:B------:R-:W-:-:S03]  /*14fe0*/  ULDC UR4, c[0x0][0xc3c] ;  /* 0x00030f0000047ab9 */ /* 0x000fc60000000800 */
[----:B--23--:R-:W2:Y:S01]  /*14ff0*/  LDL R4, [R1+0xc] ;  /* 0x00000c0001047983 */ /* 0x00cea20000100800 */
[----:B------:R-:W-:Y:S01]  /*15000*/  ULDC.64 UR6, c[0x0][0x208] ;  /* 0x0000820000067ab9 */ /* 0x000fe20000000a00 */
[----:B-1----:R-:W-:Y:S02]  /*15010*/  IMAD.MOV.U32 R10, RZ, RZ, R3 ;  /* 0x000000ffff0a7224 */ /* 0x002fe400078e0003 */
[----:B--2---:R-:W-:-:S05]  /*15020*/  IMAD.IADD R0, R4, 0x1, R16 ;  /* 0x0000000104007824 */ /* 0x004fca00078e0210 */
[----:B------:R-:W-:-:S13]  /*15030*/  ISETP.GE.OR P1, PT, R0, UR4, !P0 ;  /* 0x0000000400007c0c */ /* 0x000fda000c726670 */
[----:B------:R-:W1:Y:S08]  /*15040*/  @!P1 LDC.64 R2, c[0x0][0xc80] ;  /* 0x00032000ff029b82 */ /* 0x000e700000000a00 */
[----:B------:R-:W2:Y:S01]  /*15050*/  @!P1 LDC.64 R4, c[0x0][0xc78] ;  /* 0x00031e00ff049b82 */ /* 0x000ea20000000a00 */
[----:B-1----:R-:W-:-:S05]  /*15060*/  @!P1 IMAD.WIDE R2, R0, 0x4, R2 ;  /* 0x0000000400029825 */ /* 0x002fca00078e0202 */
[----:B------:R2:W3:Y:S02]  /*15070*/  @!P1 LDG.E R6, desc[UR6][R2.64] ;  /* 0x0000000602069981 */ /* 0x0004e4000c1e1900 */
[----:B--2---:R-:W-:-:S06]  /*15080*/  @!P1 IMAD.WIDE R2, R0, 0x4, R4 ;  /* 0x0000000400029825 */ /* 0x004fcc00078e0204 */
[----:B------:R-:W2:Y:S01]  /*15090*/  @!P1 LDG.E R2, desc[UR6][R2.64] ;  /* 0x0000000602029981 */ /* 0x000ea2000c1e1900 */
[----:B------:R-:W-:Y:S01]  /*150a0*/  IMAD.MOV.U32 R5, RZ, RZ, RZ ;  /* 0x000000ffff057224 */ /* 0x000fe200078e00ff */
[C---:B------:R-:W-:Y:S02]  /*150b0*/  ISETP.GE.U32.AND P2, PT, R16.reuse, 0x2, PT ;  /* 0x000000021000780c */ /* 0x040fe40003f46070 */
[C---:B------:R-:W-:Y:S01]  /*150c0*/  ISETP.GE.U32.AND P3, PT, R16.reuse, 0x4, PT ;  /* 0x000000041000780c */ /* 0x040fe20003f66070 */
[----:B------:R-:W-:Y:S01]  /*150d0*/  SHFL.IDX PT, R0, R10, RZ, 0x1f ;  /* 0x00001fff0a007589 */ /* 0x000fe200000e0000 */
[C---:B------:R-:W-:Y:S02]  /*150e0*/  ISETP.GE.U32.AND P4, PT, R16.reuse, 0x8, PT ;  /* 0x000000081000780c */ /* 0x040fe40003f86070 */
[----:B------:R-:W-:Y:S01]  /*150f0*/  ISETP.GE.U32.AND P5, PT, R16, 0x10, PT ;  /* 0x000000101000780c */ /* 0x000fe20003fa6070 */
[----:B------:R-:W-:Y:S01]  /*15100*/  SHFL.IDX PT, R8, R10, 0x1, 0x1f ;  /* 0x00201f000a087f89 */ /* 0x000fe200000e0000 */
[----:B---3--:R-:W-:Y:S01]  /*15110*/  @!P1 IMAD.MOV.U32 R5, RZ, RZ, R6 ;  /* 0x000000ffff059224 */ /* 0x008fe200078e0006 */
[----:B------:R-:W-:-:S02]  /*15120*/  CS2R R6, SRZ ;  /* 0x0000000000067805 */ /* 0x000fc4000001ff00 */
        /* <DEDUP_REMOVED lines=19> */
.L_x_6624:
[----:B------:R-:W-:Y:S02]  /*15260*/  ULDC UR4, c[0x0][0xc38] ;  /* 0x00030e0000047ab9 */ /* 0x000fe40000000800 */
[----:B------:R-:W-:-:S04]  /*15270*/  IMAD.U32 R3, RZ, RZ, UR4 ;  /* 0x00000004ff037e24 */ /* 0x000fc8000f8e00ff */
[----:B--2---:R-:W-:-:S04]  /*15280*/  IMAD R9, R9, R3, RZ ;  /* 0x0000000309097224 */ /* 0x004fc800078e02ff */
[----:B------:R-:W-:-:S05]  /*15290*/  IMAD.IADD R4, R8, 0x1, R9 ;  /* 0x0000000108047824 */ /* 0x000fca00078e0209 */
[----:B------:R-:W-:-:S13]  /*152a0*/  ISETP.GT.AND P6, PT, R4, R0, PT ;  /* 0x000000000400720c */ /* 0x000fda0003fc4270 */
[----:B------:R-:W-:Y:S05]  /*152b0*/  @P6 BRA `(.L_x_6561) ;  /* 0x0000000000b06947 */ /* 0x000fea0003800000 */
.L_x_6564:
[----:B-1----:R-:W2:Y:S01]  /*152c0*/  LDL.LU R2, [R1+0xc] ;  /* 0x00000c0001027983 */ /* 0x002ea20000300800 */
[----:B------:R-:W1:Y:S01]  /*152d0*/  LDC R3, c[0x0][0xc3c] ;  /* 0x00030f00ff037b82 */ /* 0x000e620000000800 */
        /* <DEDUP_REMOVED lines=36> */
.L_x_6632:
[----:B------:R-:W-:Y:S02]  /*15520*/  ULDC UR4, c[0x0][0xc38] ;  /* 0x00030e0000047ab9 */ /* 0x000fe40000000800 */
[----:B------:R-:W-:-:S04]  /*15530*/  IMAD.U32 R3, RZ, RZ, UR4 ;  /* 0x00000004ff037e24 */ /* 0x000fc8000f8e00ff */
[----:B--2---:R-:W-:-:S04]  /*15540*/  IMAD R9, R9, R3, RZ ;  /* 0x0000000309097224 */ /* 0x004fc800078e02ff */
[----:B------:R-:W-:-:S05]  /*15550*/  IMAD.IADD R4, R9, 0x1, R4 ;  /* 0x0000000109047824 */ /* 0x000fca00078e0204 */
[----:B------:R-:W-:-:S13]  /*15560*/  ISETP.GT.AND P6, PT, R4, R0, PT ;  /* 0x000000000400720c */ /* 0x000fda0003fc4270 */
[----:B------:R-:W-:Y:S05]  /*15570*/  @!P6 BRA `(.L_x_6564) ;  /* 0xfffffffc0050e947 */ /* 0x000fea000383ffff */
.L_x_6561:
        /* <DEDUP_REMOVED lines=9> */
.L_x_6637:
[----:B------:R-:W-:-:S13]  /*15610*/  ISETP.NE.AND P0, PT, R8, RZ, PT ;  /* 0x000000ff0800720c */ /* 0x000fda0003f05270 */
[----:B------:R-:W-:Y:S05]  /*15620*/  @!P0 BRA `(.L_x_6566) ;  /* 0x0000000000148947 */ /* 0x000fea0003800000 */
[----:B------:R-:W-:Y:S01]  /*15630*/  UMOV UR4, 0xffffffff ;  /* 0xffffffff00047882 */ /* 0x000fe20000000000 */
[----:B0-----:R-:W-:Y:S02]  /*15640*/  VIADD R12, R4, 0xffffffff ;  /* 0xffffffff040c7836 */ /* 0x001fe40000000000 */
[----:B------:R-:W-:Y:S05]  /*15650*/  BRA.DIV UR4, `(.L_x_6567) ;  /* 0x00000026044c7947 */ /* 0x000fea000b800000 */
[----:B-1----:R0:W1:Y:S02]  /*15660*/  SHFL.IDX PT, R2, R2, R12, 0x1f ;  /* 0x00001f0c02027589 */ /* 0x00206400000e0000 */
.L_x_6640:
[----:B-1----:R-:W-:-:S07]  /*15670*/  IMAD.MOV.U32 R6, RZ, RZ, R2 ;  /* 0x000000ffff067224 */ /* 0x002fce00078e0002 */
.L_x_6566:
        /* <DEDUP_REMOVED lines=56> */
[----:B-----5:R-:W-:Y:S02]  /*15a00*/  IMAD.IADD R10, R4, 0x1, R10 ;  /* 0x00000001040a7824 */ /* 0x020fe400078e020a */
[----:B--2---:R-:W-:Y:S02]  /*15a10*/  IMAD.IADD R4, R0, 0x1, -R5 ;  /* 0x0000000100047824 */ /* 0x004fe400078e0a05 */
[----:B------:R-:W-:-:S05]  /*15a20*/  IMAD R0, R3, 0x10000, R2 ;  /* 0x0001000003007824 */ /* 0x000fca00078e0202 */
[----:B------:R1:W-:Y:S04]  /*15a30*/  STL [R1+0x8], R0 ;  /* 0x0000080001007387 */ /* 0x0003e80000100800 */
[----:B------:R1:W-:Y:S04]  /*15a40*/  STL [R1+0xc], R10 ;  /* 0x00000c0a01007387 */ /* 0x0003e80000100800 */
[----:B------:R1:W-:Y:S01]  /*15a50*/  STL [R1+0x4], R4 ;  /* 0x0000040401007387 */ /* 0x0003e20000100800 */
[----:B------:R-:W-:Y:S05]  /*15a60*/  BRA `(.L_x_6568) ;  /* 0x0000000000287947 */ /* 0x000fea0003800000 */
.L_x_6562:
        /* <DEDUP_REMOVED lines=10> */
.L_x_6568:
[----:B--2---:R-:W2:Y:S04]  /*15b10*/  LDL R3, [R1+0x8] ;  /* 0x0000080001037983 */ /* 0x004ea80000100800 */
[----:B------:R-:W3:Y:S04]  /*15b20*/  LDL R2, [R1+0xc] ;  /* 0x00000c0001027983 */ /* 0x000ee80000100800 */
[----:B-1----:R-:W4:Y:S04]  /*15b30*/  LDL R4, [R1] ;  /* 0x0000000001047983 */ /* 0x002f280000100800 */
[----:B------:R-:W4:Y:S01]  /*15b40*/  LDL R5, [R1+0x4] ;  /* 0x0000040001057983 */ /* 0x000f220000100800 */
[----:B------:R-:W-:Y:S05]  /*15b50*/  WARPSYNC.ALL ;  /* 0x0000000000007948 */ /* 0x000fea0003800000 */
[----:B------:R-:W1:Y:S02]  /*15b60*/  S2R R0, SR_TID.X ;  /* 0x0000000000007919 */ /* 0x000e640000002100 */
[----:B-1----:R-:W-:Y:S01]  /*15b70*/  LOP3.LUT R0, R0, 0x1f, RZ, 0xc0, !PT ;  /* 0x0000001f00007812 */ /* 0x002fe200078ec0ff */
[----:B------:R-:W-:Y:S03]  /*15b80*/  BAR.SYNC.DEFER_BLOCKING 0x4, 0x180 ;  /* 0x0106000000007b1d */ /* 0x000fe60000010000 */
[----:B------:R-:W-:-:S13]  /*15b90*/  ISETP.NE.AND P0, PT, R0, RZ, PT ;  /* 0x000000ff0000720c */ /* 0x000fda0003f05270 */
[----:B------:R-:W-:Y:S01]  /*15ba0*/  @!P0 MOV R0, 0x400 ;  /* 0x0000040000008802 */ /* 0x000fe20000000f00 */
[----:B--2---:R-:W-:Y:S02]  /*15bb0*/  IMAD.MOV.U32 R6, RZ, RZ, R3 ;  /* 0x000000ffff067224 */ /* 0x004fe400078e0003 */
[----:B------:R-:W1:Y:S01]  /*15bc0*/  @!P0 S2R R3, SR_CgaCtaId ;  /* 0x0000000000038919 */ /* 0x000e620000008800 */
[----:B---3--:R-:W-:Y:S01]  /*15bd0*/  IMAD.MOV.U32 R7, RZ, RZ, R2 ;  /* 0x000000ffff077224 */ /* 0x008fe200078e0002 */
[----:B-1----:R-:W-:-:S05]  /*15be0*/  @!P0 LEA R18, R3, R0, 0x18 ;  /* 0x0000000003128211 */ /* 0x002fca00078ec0ff */
[----:B----4-:R2:W-:Y:S01]  /*15bf0*/  @!P0 STS.128 [R18+0x348d0], R4 ;  /* 0x0348d00412008388 */ /* 0x0105e20000000c00 */
[----:B------:R-:W-:Y:S06]  /*15c00*/  BAR.ARV 0x5, 0x180 ;  /* 0x0146000000007b1d */ /* 0x000fec0000002000 */
.L_x_6559:
[----:B------:R-:W3:Y:S01]  /*15c10*/  LDL R0, [R1+0xc] ;  /* 0x00000c0001007983 */ /* 0x000ee20000100800 */
[----:B------:R-:W-:Y:S02]  /*15c20*/  ULDC UR4, c[0x0][0xc3c] ;  /* 0x00030f0000047ab9 */ /* 0x000fe40000000800 */
[----:B---3--:R-:W-:-:S13]  /*15c30*/  ISETP.GE.AND P0, PT, R0, UR4, PT ;  /* 0x0000000400007c0c */ /* 0x008fda000bf06270 */
[----:B------:R-:W-:Y:S05]  /*15c40*/  @!P0 BRA `(.L_x_6569) ;  /* 0xffffffac002c8947 */ /* 0x000fea000383ffff */
[----:B------:R-:W-:Y:S05]  /*15c50*/  BSYNC B8 ;  /* 0x0000000000087941 */ /* 0x000fea0003800000 */
.L_x_6470:
[----:B-1----:R-:W3:Y:S01]  /*15c60*/  LDL.LU R0, [R1+0x48] ;  /* 0x0000480001007983 */ /* 0x002ee20000300800 */
[----:B------:R-:W-:Y:S01]  /*15c70*/  BSSY B0, `(.L_x_6570) ;  /* 0x000000b000007945 */ /* 0x000fe20003800000 */
[----:B--2---:R-:W1:Y:S01]  /*15c80*/  S2R R5, SR_CgaCtaId ;  /* 0x0000000000057919 */ /* 0x004e620000008800 */
        /* <DEDUP_REMOVED lines=9> */
.L_x_6641:
[----:B------:R-:W-:Y:S05]  /*15d20*/  BSYNC B0 ;  /* 0x0000000000007941 */ /* 0x000fea0003800000 */
.L_x_6570:
[----:B------:R-:W-:-:S03]  /*15d30*/  UMOV UR4, 0xffffffff ;  /* 0xffffffff00047882 */ /* 0x000fc60000000000 */
[----:B------:R-:W-:Y:S05]  /*15d40*/  BRA.DIV UR4, `(.L_x_6572) ;  /* 0x0000001e04cc7947 */ /* 0x000fea000b800000 */
[----:B------:R-:W1:Y:S02]  /*15d50*/  S2R R2, SR_TID.X ;  /* 0x0000000000027919 */ /* 0x000e640000002100 */
[----:B-1----:R-:W-:-:S04]  /*15d60*/  SHF.R.U32.HI R2, RZ, 0x5, R2 ;  /* 0x00000005ff027819 */ /* 0x002fc80000011602 */
[----:B------:R-:W-:-:S05]  /*15d70*/  LOP3.LUT R2, R2, 0x3, RZ, 0xc0, !PT ;  /* 0x0000000302027812 */ /* 0x000fca00078ec0ff */
[----:B------:R1:W2:Y:S02]  /*15d80*/  SHFL.IDX PT, R14, R2, RZ, 0x1f ;  /* 0x00001fff020e7589 */ /* 0x0002a400000e0000 */
.L_x_6644:
[----:B--2---:R-:W-:Y:S01]  /*15d90*/  ISETP.NE.AND P0, PT, R14, RZ, PT ;  /* 0x000000ff0e00720c */ /* 0x004fe20003f05270 */
[----:B------:R-:W-:-:S12]  /*15da0*/  BSSY B0, `(.L_x_6573) ;  /* 0x0000027000007945 */ /* 0x000fd80003800000 */
[----:B------:R-:W-:Y:S05]  /*15db0*/  @P0 BRA `(.L_x_6574) ;  /* 0x0000000000940947 */ /* 0x000fea0003800000 */
[----:B------:R-:W-:-:S03]  /*15dc0*/  UMOV UR4, 0xffffffff ;  /* 0xffffffff00047882 */ /* 0x000fc60000000000 */
[----:B------:R-:W-:Y:S05]  /*15dd0*/  BRA.DIV UR4, `(.L_x_6575) ;  /* 0x0000001e04dc7947 */ /* 0x000fea000b800000 */
[----:B------:R-:W-:-:S13]  /*15de0*/  ELECT P6, URZ, PT ;  /* 0x00000000003f782f */ /* 0x000fda00038c0000 */
.L_x_6647:
        /* <DEDUP_REMOVED lines=8> */
.L_x_6576:
        /* <DEDUP_REMOVED lines=13> */
.L_x_6648:
[----:B------:R-:W1:Y:S02]  /*15f40*/  SYNCS.PHASECHK.TRANS64.TRYWAIT P0, [R7+URZ], R2 ;  /* 0x00000002070075a7 */ /* 0x000e64000800017f */
[----:B-1----:R-:W-:Y:S05]  /*15f50*/  @!P0 BRA `(.L_x_6578) ;  /* 0x0000001c00b08947 */ /* 0x002fea0003800000 */
.L_x_6649:
[----:B------:R-:W-:Y:S05]  /*15f60*/  @!P2 BRA `(.L_x_6579) ;  /* 0x000000000004a947 */ /* 0x000fea0003800000 */
[----:B------:R-:W-:Y:S01]  /*15f70*/  BPT.TRAP 0x1 ;  /* 0x000000040000795c */ /* 0x000fe20000300000 */
.L_x_6579:
[----:B------:R-:W-:-:S04]  /*15f80*/  VIADD R0, R0, 0x34860 ;  /* 0x0003486000007836 */ /* 0x000fc80000000000 */
[----:B------:R-:W-:-:S04]  /*15f90*/  IMAD R4, R19, 0x8, R0 ;  /* 0x0000000813047824 */ /* 0x000fc800078e0200 */
[----:B------:R-:W2:Y:S02]  /*15fa0*/  SYNCS.PHASECHK.TRANS64.TRYWAIT P0, [R4+URZ], R5 ;  /* 0x00000005040075a7 */ /* 0x000ea4000800017f */
[----:B--2---:R-:W-:Y:S05]  /*15fb0*/  @!P0 BRA `(.L_x_6580) ;  /* 0x0000001c00ac8947 */ /* 0x004fea0003800000 */
.L_x_6650:
[----:B------:R-:W-:-:S07]  /*15fc0*/  IMAD R3, R3, 0x8, R0 ;  /* 0x0000000803037824 */ /* 0x000fce00078e0200 */
.L_x_6581:
[----:B---3--:R3:W4:Y:S02]  /*15fd0*/  SYNCS.PHASECHK.TRANS64.TRYWAIT P0, [R3+URZ], R2 ;  /* 0x00000002030075a7 */ /* 0x008724000800017f */
[----:B----4-:R-:W-:Y:S05]  /*15fe0*/  @!P0 NANOSLEEP.SYNCS 0x989680 ;  /* 0x009896800000895d */ /* 0x010fea0003900000 */
[----:B------:R-:W4:Y:S02]  /*15ff0*/  @!P0 SYNCS.PHASECHK.TRANS64 P0, [R3+URZ], R2 ;  /* 0x00000002030085a7 */ /* 0x000f24000800007f */
[----:B----4-:R-:W-:Y:S05]  /*16000*/  @!P0 BRA `(.L_x_6581) ;  /* 0xfffffffc00f08947 */ /* 0x010fea000383ffff */
.L_x_6574:
[----:B------:R-:W-:Y:S05]  /*16010*/  BSYNC B0 ;  /* 0x0000000000007941 */ /* 0x000fea0003800000 */
.L_x_6573:
[----:B------:R-:W-:Y:S05]  /*16020*/  EXIT ;  /* 0x000000000000794d */ /* 0x000fea0003800000 */
.L_x_6421:
[----:B0-----:R0:W1:Y:S02]  /*16030*/  SYNCS.PHASECHK.TRANS64.TRYWAIT P1, [R0+URZ+0x34800], R3 ;  /* 0x03480003000075a7 */ /* 0x001064000802017f */
[----:B-1----:R-:W-:Y:S05]  /*16040*/  @!P1 NANOSLEEP.SYNCS 0x989680 ;  /* 0x009896800000995d */ /* 0x002fea0003900000 */
[----:B------:R-:W1:Y:S02]  /*16050*/  @!P1 SYNCS.PHASECHK.TRANS64 P1, [R0+URZ+0x34800], R3 ;  /* 0x03480003000095a7 */ /* 0x000e64000802007f */
[----:B-1----:R-:W-:Y:S05]  /*16060*/  @!P1 BRA `(.L_x_6421) ;  /* 0xfffffffc00f09947 */ /* 0x002fea000383ffff */
[----:B------:R-:W-:Y:S05]  /*16070*/  BRA `(.L_x_6582) ;  /* 0xfffffebc004c7947 */ /* 0x000fea000383ffff */
.L_x_6425:
[----:B0-----:R0:W2:Y:S02]  /*16080*/  SYNCS.PHASECHK.TRANS64.TRYWAIT P2, [R11+URZ+0x34830], R4 ;  /* 0x034830040b0075a7 */ /* 0x0010a4000804017f */
[----:B--2---:R-:W-:Y:S05]  /*16090*/  @!P2 NANOSLEEP.SYNCS 0x989680 ;  /* 0x009896800000a95d */ /* 0x004fea0003900000 */
[----:B------:R-:W2:Y:S02]  /*160a0*/  @!P2 SYNCS.PHASECHK.TRANS64 P2, [R11+URZ+0x34830], R4 ;  /* 0x034830040b00a5a7 */ /* 0x000ea4000804007f */
[----:B--2---:R-:W-:Y:S05]  /*160b0*/  @!P2 BRA `(.L_x_6425) ;  /* 0xfffffffc00f0a947 */ /* 0x004fea000383ffff */
[----:B------:R-:W-:Y:S05]  /*160c0*/  BRA `(.L_x_6424) ;  /* 0xfffffebc00707947 */ /* 0x000fea000383ffff */
.L_x_6430:
[----:B-1----:R1:W2:Y:S02]  /*160d0*/  SYNCS.PHASECHK.TRANS64.TRYWAIT P2, [R0+URZ+0x34830], R21 ;  /* 0x03483015000075a7 */ /* 0x0022a4000804017f */
[----:B--2---:R-:W-:Y:S05]  /*160e0*/  @!P2 NANOSLEEP.SYNCS 0x989680 ;  /* 0x009896800000a95d */ /* 0x004fea0003900000 */
[----:B------:R-:W2:Y:S02]  /*160f0*/  @!P2 SYNCS.PHASECHK.TRANS64 P2, [R0+URZ+0x34830], R21 ;  /* 0x034830150000a5a7 */ /* 0x000ea4000804007f */
[----:B--2---:R-:W-:Y:S05]  /*16100*/  @!P2 BRA `(.L_x_6430) ;  /* 0xfffffffc00f0a947 */ /* 0x004fea000383ffff */
[----:B------:R-:W-:Y:S05]  /*16110*/  BRA `(.L_x_6427) ;  /* 0xffffff0c00a87947 */ /* 0x000fea000383ffff */
.L_x_6434:
[----:B-1----:R-:W-:-:S04]  /*16120*/  IMAD.U32 R10, RZ, RZ, UR6 ;  /* 0x00000006ff0a7e24 */ /* 0x002fc8000f8e00ff */
[----:B------:R1:W2:Y:S03]  /*16130*/  SYNCS.PHASECHK.TRANS64.TRYWAIT P2, [R10+URZ+0x34850], R0 ;  /* 0x034850000a0075a7 */ /* 0x0002a6000804017f */
[----:B--2---:R-:W-:Y:S05]  /*16140*/  @!P2 NANOSLEEP.SYNCS 0x989680 ;  /* 0x009896800000a95d */ /* 0x004fea0003900000 */
[----:B------:R-:W2:Y:S02]  /*16150*/  @!P2 SYNCS.PHASECHK.TRANS64 P2, [R10+URZ+0x34850], R0 ;  /* 0x034850000a00a5a7 */ /* 0x000ea4000804007f */
[----:B--2---:R-:W-:Y:S05]  /*16160*/  @!P2 BRA `(.L_x_6434) ;  /* 0xfffffffc00eca947 */ /* 0x004fea000383ffff */
[----:B------:R-:W-:Y:S05]  /*16170*/  BRA `(.L_x_6431) ;  /* 0xffffff3400587947 */ /* 0x000fea000383ffff */
.L_x_6439:
[----:B-1----:R1:W2:Y:S02]  /*16180*/  SYNCS.PHASECHK.TRANS64.TRYWAIT P0, [R8+URZ+0x34850], R3 ;  /* 0x03485003080075a7 */ /* 0x0022a4000800017f */
[----:B--2---:R-:W-:Y:S05]  /*16190*/  @!P0 NANOSLEEP.SYNCS 0x989680 ;  /* 0x009896800000895d */ /* 0x004fea0003900000 */
[----:B------:R-:W2:Y:S02]  /*161a0*/  @!P0 SYNCS.PHASECHK.TRANS64 P0, [R8+URZ+0x34850], R3 ;  /* 0x03485003080085a7 */ /* 0x000ea4000800007f */
[----:B--2---:R-:W-:Y:S05]  /*161b0*/  @!P0 BRA `(.L_x_6439) ;  /* 0xfffffffc00f08947 */ /* 0x004fea000383ffff */
[----:B------:R-:W-:Y:S05]  /*161c0*/  BRA `(.L_x_6438) ;  /* 0xffffff5800407947 */ /* 0x000fea000383ffff */
.L_x_6484:
        /* <DEDUP_REMOVED lines=11> */
.L_x_6584:
[----:B------:R-:W-:Y:S05]  /*16280*/  BSYNC B0 ;  /* 0x0000000000007941 */ /* 0x000fea0003800000 */
.L_x_6583:
[----:B------:R-:W-:Y:S05]  /*16290*/  BRA `(.L_x_6585) ;  /* 0xffffffb400547947 */ /* 0x000fea000383ffff */
.L_x_6486:
[----:B------:R-:W-:Y:S01]  /*162a0*/  BSSY B0, `(.L_x_6586) ;  /* 0x0000006000007945 */ /* 0x000fe20003800000 */
[----:B------:R-:W-:-:S07]  /*162b0*/  IMAD.MOV.U32 R15, RZ, RZ, -0x1 ;  /* 0xffffffffff0f7424 */ /* 0x000fce00078e00ff */
[----:B01-3--:R-:W-:Y:S05]  /*162c0*/  WARPSYNC.COLLECTIVE R15, `(.L_x_6587) ;  /* 0x000000000f0c7348 */ /* 0x00bfea0003c00000 */
[----:B------:R-:W-:Y:S02]  /*162d0*/  ELECT P6, UR62, PT ;  /* 0x00000000003e782f */ /* 0x000fe400038c0000 */
[----:B------:R-:W-:Y:S01]  /*162e0*/  MOV R14, UR62 ;  /* 0x0000003e000e7c02 */ /* 0x000fe20008000f00 */
[----:B01-3--:R-:W-:Y:S10]  /*162f0*/  ENDCOLLECTIVE ;  /* 0x000000000000791b */ /* 0x00bff40003800000 */
.L_x_6587:
[----:B------:R-:W-:Y:S05]  /*16300*/  BSYNC B0 ;  /* 0x0000000000007941 */ /* 0x000fea0003800000 */
.L_x_6586:
[----:B------:R-:W-:Y:S05]  /*16310*/  BRA `(.L_x_6588) ;  /* 0xffffffb400607947 */ /* 0x000fea000383ffff */
.L_x_6488:
[----:B--2---:R2:W3:Y:S02]  /*16320*/  SYNCS.PHASECHK.TRANS64.TRYWAIT P0, [R0+URZ+0x34840], R2 ;  /* 0x03484002000075a7 */ /* 0x0044e4000800017f */
[----:B---3--:R-:W-:Y:S05]  /*16330*/  @!P0 NANOSLEEP.SYNCS 0x989680 ;  /* 0x009896800000895d */ /* 0x008fea0003900000 */
[----:B------:R-:W3:Y:S02]  /*16340*/  @!P0 SYNCS.PHASECHK.TRANS64 P0, [R0+URZ+0x34840], R2 ;  /* 0x03484002000085a7 */ /* 0x000ee4000800007f */
[----:B---3--:R-:W-:Y:S05]  /*16350*/  @!P0 BRA `(.L_x_6488) ;  /* 0xfffffffc00f08947 */ /* 0x008fea000383ffff */
[----:B------:R-:W-:Y:S05]  /*16360*/  BRA `(.L_x_6589) ;  /* 0xffffffb400c47947 */ /* 0x000fea000383ffff */
.L_x_6492:
[----:B------:R-:W2:Y:S01]  /*16370*/  LDL.LU R11, [R1+0x44] ;  /* 0x00004400010b7983 */ /* 0x000ea20000300800 */
[----:B------:R-:W-:Y:S01]  /*16380*/  IMAD.MOV.U32 R13, RZ, RZ, R3 ;  /* 0x000000ffff0d7224 */ /* 0x000fe200078e0003 */
[----:B------:R-:W-:Y:S01]  /*16390*/  LOP3.LUT R7, R7, 0x7f, RZ, 0xc0, !PT ;  /* 0x0000007f07077812 */ /* 0x000fe200078ec0ff */
[----:B------:R-:W-:Y:S02]  /*163a0*/  IMAD.MOV.U32 R12, RZ, RZ, RZ ;  /* 0x000000ffff0c7224 */ /* 0x000fe400078e00ff */
[----:B------:R-:W-:Y:S01]  /*163b0*/  IMAD.MOV.U32 R15, RZ, RZ, -0x1 ;  /* 0xffffffffff0f7424 */ /* 0x000fe200078e00ff */
        /* <DEDUP_REMOVED lines=9> */
.L_x_6590:
[----:B------:R-:W-:Y:S02]  /*16450*/  IMAD.MOV.U32 R13, RZ, RZ, R4 ;  /* 0x000000ffff0d7224 */ /* 0x000fe400078e0004 */
[----:B------:R-:W-:-:S07]  /*16460*/  IMAD.MOV.U32 R6, RZ, RZ, R14 ;  /* 0x000000ffff067224 */ /* 0x000fce00078e000e */
[----:B------:R-:W-:Y:S05]  /*16470*/  WARPSYNC.COLLECTIVE R15, `(.L_x_6591) ;  /* 0x000000000f087348 */ /* 0x000fea0003c00000 */
[----:B------:R0:W1:Y:S02]  /*16480*/  SHFL.IDX P6, R14, R13, R12, R11 ;  /* 0x0000000c0d0e7389 */ /* 0x00006400000c000b */
[----:B01----:R-:W-:Y:S01]  /*16490*/  ENDCOLLECTIVE ;  /* 0x000000000000791b */ /* 0x003fe20003800000 */
.L_x_6591:
        /* <DEDUP_REMOVED lines=18> */
.L_x_6592:
[----:B------:R-:W-:Y:S02]  /*165c0*/  IMAD.MOV.U32 R13, RZ, RZ, R4 ;  /* 0x000000ffff0d7224 */ /* 0x000fe400078e0004 */
[----:B------:R-:W-:-:S07]  /*165d0*/  IMAD.MOV.U32 R8, RZ, RZ, R14 ;  /* 0x000000ffff087224 */ /* 0x000fce00078e000e */
[----:B------:R-:W-:Y:S05]  /*165e0*/  WARPSYNC.COLLECTIVE R15, `(.L_x_6593) ;  /* 0x000000000f087348 */ /* 0x000fea0003c00000 */
[----:B------:R0:W1:Y:S02]  /*165f0*/  SHFL.IDX P6, R14, R13, R12, R11 ;  /* 0x0000000c0d0e7389 */ /* 0x00006400000c000b */
[----:B01----:R-:W-:Y:S01]  /*16600*/  ENDCOLLECTIVE ;  /* 0x000000000000791b */ /* 0x003fe20003800000 */
.L_x_6593:
[----:B------:R-:W-:Y:S01]  /*16610*/  ULDC.64 UR4, c[0x0][0x208] ;  /* 0x0000820000047ab9 */ /* 0x000fe20000000a00 */
[----:B------:R-:W-:Y:S02]  /*16620*/  IMAD.MOV.U32 R13, RZ, RZ, R3 ;  /* 0x000000ffff0d7224 */ /* 0x000fe400078e0003 */
[----:B------:R-:W-:Y:S02]  /*16630*/  IMAD.MOV.U32 R12, RZ, RZ, 0x2 ;  /* 0x00000002ff0c7424 */ /* 0x000fe400078e00ff */
[----:B------:R-:W-:-:S05]  /*16640*/  IMAD.MOV.U32 R5, RZ, RZ, R14 ;  /* 0x000000ffff057224 */ /* 0x000fca00078e000e */
[----:B------:R-:W-:Y:S01]  /*16650*/  @!P2 LEA R7, P3, R10, R5, 0x1 ;  /* 0x000000050a07a211 */ /* 0x000fe200078608ff */
[----:B------:R-:W-:-:S04]  /*16660*/  VIADD R5, R0, 0x20 ;  /* 0x0000002000057836 */ /* 0x000fc80000000000 */
        /* <DEDUP_REMOVED lines=13> */
.L_x_6594:
[----:B------:R-:W-:Y:S02]  /*16740*/  IMAD.MOV.U32 R13, RZ, RZ, R4 ;  /* 0x000000ffff0d7224 */ /* 0x000fe400078e0004 */
[----:B------:R-:W-:-:S07]  /*16750*/  IMAD.MOV.U32 R6, RZ, RZ, R14 ;  /* 0x000000ffff067224 */ /* 0x000fce00078e000e */
[----:B------:R-:W-:Y:S05]  /*16760*/  WARPSYNC.COLLECTIVE R15, `(.L_x_6595) ;  /* 0x000000000f087348 */ /* 0x000fea0003c00000 */
[----:B------:R0:W1:Y:S02]  /*16770*/  SHFL.IDX P6, R14, R13, R12, R11 ;  /* 0x0000000c0d0e7389 */ /* 0x00006400000c000b */
[----:B01----:R-:W-:Y:S01]  /*16780*/  ENDCOLLECTIVE ;  /* 0x000000000000791b */ /* 0x003fe20003800000 */
.L_x_6595:
        /* <DEDUP_REMOVED lines=18> */
.L_x_6596:
[----:B------:R-:W-:Y:S02]  /*168b0*/  IMAD.MOV.U32 R13, RZ, RZ, R4 ;  /* 0x000000ffff0d7224 */ /* 0x000fe400078e0004 */
[----:B------:R-:W-:-:S07]  /*168c0*/  IMAD.MOV.U32 R6, RZ, RZ, R14 ;  /* 0x000000ffff067224 */ /* 0x000fce00078e000e */
[----:B------:R-:W-:Y:S05]  /*168d0*/  WARPSYNC.COLLECTIVE R15, `(.L_x_6597) ;  /* 0x000000000f087348 */ /* 0x000fea0003c00000 */
[----:B------:R0:W1:Y:S02]  /*168e0*/  SHFL.IDX P6, R14, R13, R12, R11 ;  /* 0x0000000c0d0e7389 */ /* 0x00006400000c000b */
[----:B01----:R-:W-:Y:S01]  /*168f0*/  ENDCOLLECTIVE ;  /* 0x000000000000791b */ /* 0x003fe20003800000 */
.L_x_6597:
        /* <DEDUP_REMOVED lines=18> */
.L_x_6598:
[----:B------:R-:W-:Y:S02]  /*16a20*/  IMAD.MOV.U32 R13, RZ, RZ, R4 ;  /* 0x000000ffff0d7224 */ /* 0x000fe400078e0004 */
[----:B------:R-:W-:-:S07]  /*16a30*/  IMAD.MOV.U32 R6, RZ, RZ, R14 ;  /* 0x000000ffff067224 */ /* 0x000fce00078e000e */
[----:B------:R-:W-:Y:S05]  /*16a40*/  WARPSYNC.COLLECTIVE R15, `(.L_x_6599) ;  /* 0x000000000f087348 */ /* 0x000fea0003c00000 */
[----:B------:R0:W1:Y:S02]  /*16a50*/  SHFL.IDX P6, R14, R13, R12, R11 ;  /* 0x0000000c0d0e7389 */ /* 0x00006400000c000b */
[----:B01----:R-:W-:Y:S01]  /*16a60*/  ENDCOLLECTIVE ;  /* 0x000000000000791b */ /* 0x003fe20003800000 */
.L_x_6599:
        /* <DEDUP_REMOVED lines=18> */
.L_x_6600:
[----:B------:R-:W-:Y:S02]  /*16b90*/  IMAD.MOV.U32 R13, RZ, RZ, R4 ;  /* 0x000000ffff0d7224 */ /* 0x000fe400078e0004 */
[----:B------:R-:W-:-:S07]  /*16ba0*/  IMAD.MOV.U32 R6, RZ, RZ, R14 ;  /* 0x000000ffff067224 */ /* 0x000fce00078e000e */
[----:B------:R-:W-:Y:S05]  /*16bb0*/  WARPSYNC.COLLECTIVE R15, `(.L_x_6601) ;  /* 0x000000000f087348 */ /* 0x000fea0003c00000 */
[----:B------:R0:W1:Y:S02]  /*16bc0*/  SHFL.IDX P6, R14, R13, R12, R11 ;  /* 0x0000000c0d0e7389 */ /* 0x00006400000c000b */
[----:B01----:R-:W-:Y:S01]  /*16bd0*/  ENDCOLLECTIVE ;  /* 0x000000000000791b */ /* 0x003fe20003800000 */
.L_x_6601:
        /* <DEDUP_REMOVED lines=16> */
.L_x_6602:
[----:B------:R-:W-:-:S05]  /*16ce0*/  VIADD R7, R0, 0x60 ;  /* 0x0000006000077836 */ /* 0x000fca0000000000 */
[----:B------:R-:W-:Y:S01]  /*16cf0*/  ISETP.GE.AND P2, PT, R7, R2, PT ;  /* 0x000000020700720c */ /* 0x000fe20003f46270 */
[----:B------:R-:W-:Y:S02]  /*16d00*/  IMAD.MOV.U32 R13, RZ, RZ, R4 ;  /* 0x000000ffff0d7224 */ /* 0x000fe400078e0004 */
[----:B------:R-:W-:-:S10]  /*16d10*/  IMAD.MOV.U32 R6, RZ, RZ, R14 ;  /* 0x000000ffff067224 */ /* 0x000fd400078e000e */
[----:B------:R-:W-:Y:S05]  /*16d20*/  WARPSYNC.COLLECTIVE R15, `(.L_x_6603) ;  /* 0x000000000f087348 */ /* 0x000fea0003c00000 */
[----:B------:R0:W1:Y:S02]  /*16d30*/  SHFL.IDX P6, R14, R13, R12, R11 ;  /* 0x0000000c0d0e7389 */ /* 0x00006400000c000b */
[----:B01----:R-:W-:Y:S01]  /*16d40*/  ENDCOLLECTIVE ;  /* 0x000000000000791b */ /* 0x003fe20003800000 */
.L_x_6603:
        /* <DEDUP_REMOVED lines=16> */
.L_x_6604:
[----:B------:R-:W-:Y:S02]  /*16e50*/  IMAD.MOV.U32 R13, RZ, RZ, R4 ;  /* 0x000000ffff0d7224 */ /* 0x000fe400078e0004 */
[----:B------:R-:W-:-:S07]  /*16e60*/  IMAD.MOV.U32 R5, RZ, RZ, R14 ;  /* 0x000000ffff057224 */ /* 0x000fce00078e000e */
[----:B------:R-:W-:Y:S05]  /*16e70*/  WARPSYNC.COLLECTIVE R15, `(.L_x_6605) ;  /* 0x000000000f087348 */ /* 0x000fea0003c00000 */
[----:B------:R0:W1:Y:S02]  /*16e80*/  SHFL.IDX P6, R14, R13, R12, R11 ;  /* 0x0000000c0d0e7389 */ /* 0x00006400000c000b */
[----:B01----:R-:W-:Y:S01]  /*16e90*/  ENDCOLLECTIVE ;  /* 0x000000000000791b */ /* 0x003fe20003800000 */
.L_x_6605:
[----:B------:R-:W-:Y:S01]  /*16ea0*/  IMAD.MOV.U32 R3, RZ, RZ, R14 ;  /* 0x000000ffff037224 */ /* 0x000fe200078e000e */
[----:B------:R-:W-:Y:S06]  /*16eb0*/  BRA `(.L_x_6606) ;  /* 0xffffffb8005c7947 */ /* 0x000fec000383ffff */
.L_x_6497:
[----:B0-----:R0:W3:Y:S02]  /*16ec0*/  SYNCS.PHASECHK.TRANS64.TRYWAIT P0, [R18+URZ+0x34820], R0 ;  /* 0x03482000120075a7 */ /* 0x0010e4000800017f */
[----:B---3--:R-:W-:Y:S05]  /*16ed0*/  @!P0 NANOSLEEP.SYNCS 0x989680 ;  /* 0x009896800000895d */ /* 0x008fea0003900000 */
[----:B------:R-:W3:Y:S02]  /*16ee0*/  @!P0 SYNCS.PHASECHK.TRANS64 P0, [R18+URZ+0x34820], R0 ;  /* 0x03482000120085a7 */ /* 0x000ee4000800007f */
[----:B---3--:R-:W-:Y:S05]  /*16ef0*/  @!P0 BRA `(.L_x_6497) ;  /* 0xfffffffc00f08947 */ /* 0x008fea000383ffff */
[----:B------:R-:W-:Y:S05]  /*16f00*/  BRA `(.L_x_6607) ;  /* 0xffffffb800d07947 */ /* 0x000fea000383ffff */
.L_x_6506:
[----:B-1----:R1:W2:Y:S02]  /*16f10*/  SYNCS.PHASECHK.TRANS64.TRYWAIT P0, [R3+URZ+0x34840], R2 ;  /* 0x03484002030075a7 */ /* 0x0022a4000800017f */
[----:B--2---:R-:W-:Y:S05]  /*16f20*/  @!P0 NANOSLEEP.SYNCS 0x989680 ;  /* 0x009896800000895d */ /* 0x004fea0003900000 */
[----:B------:R-:W2:Y:S02]  /*16f30*/  @!P0 SYNCS.PHASECHK.TRANS64 P0, [R3+URZ+0x34840], R2 ;  /* 0x03484002030085a7 */ /* 0x000ea4000800007f */
[----:B--2---:R-:W-:Y:S05]  /*16f40*/  @!P0 BRA `(.L_x_6506) ;  /* 0xfffffffc00f08947 */ /* 0x004fea000383ffff */
[----:B------:R-:W-:Y:S05]  /*16f50*/  BRA `(.L_x_6608) ;  /* 0xffffffbc00b07947 */ /* 0x000fea000383ffff */
.L_x_6512:
[----:B0-----:R0:W1:Y:S02]  /*16f60*/  SYNCS.PHASECHK.TRANS64.TRYWAIT P0, [R3+URZ+0x60], R2 ;  /* 0x00006002030075a7 */ /* 0x001064000800017f */
[----:B-1----:R-:W-:Y:S05]  /*16f70*/  @!P0 NANOSLEEP.SYNCS 0x989680 ;  /* 0x009896800000895d */ /* 0x002fea0003900000 */
[----:B------:R-:W1:Y:S02]  /*16f80*/  @!P0 SYNCS.PHASECHK.TRANS64 P0, [R3+URZ+0x60], R2 ;  /* 0x00006002030085a7 */ /* 0x000e64000800007f */
[----:B-1----:R-:W-:Y:S05]  /*16f90*/  @!P0 BRA `(.L_x_6512) ;  /* 0xfffffffc00f08947 */ /* 0x002fea000383ffff */
[----:B------:R-:W-:Y:S05]  /*16fa0*/  BRA `(.L_x_6609) ;  /* 0xffffffc000847947 */ /* 0x000fea000383ffff */
.L_x_6521:
[----:B-1----:R1:W2:Y:S02]  /*16fb0*/  SYNCS.PHASECHK.TRANS64.TRYWAIT P0, [R3+URZ+0x34840], R2 ;  /* 0x03484002030075a7 */ /* 0x0022a4000800017f */
[----:B--2---:R-:W-:Y:S05]  /*16fc0*/  @!P0 NANOSLEEP.SYNCS 0x989680 ;  /* 0x009896800000895d */ /* 0x004fea0003900000 */
[----:B------:R-:W2:Y:S02]  /*16fd0*/  @!P0 SYNCS.PHASECHK.TRANS64 P0, [R3+URZ+0x34840], R2 ;  /* 0x03484002030085a7 */ /* 0x000ea4000800007f */
[----:B--2---:R-:W-:Y:S05]  /*16fe0*/  @!P0 BRA `(.L_x_6521) ;  /* 0xfffffffc00f08947 */ /* 0x004fea000383ffff */
[----:B------:R-:W-:Y:S05]  /*16ff0*/  BRA `(.L_x_6610) ;  /* 0xffffffc800187947 */ /* 0x000fea000383ffff */
.L_x_6527:
[----:B0-----:R0:W1:Y:S02]  /*17000*/  SYNCS.PHASECHK.TRANS64.TRYWAIT P0, [R2+URZ+0x60], R3 ;  /* 0x00006003020075a7 */ /* 0x001064000800017f */
[----:B-1----:R-:W-:Y:S05]  /*17010*/  @!P0 NANOSLEEP.SYNCS 0x989680 ;  /* 0x009896800000895d */ /* 0x002fea0003900000 */
[----:B------:R-:W1:Y:S02]  /*17020*/  @!P0 SYNCS.PHASECHK.TRANS64 P0, [R2+URZ+0x60], R3 ;  /* 0x00006003020085a7 */ /* 0x000e64000800007f */
[----:B-1----:R-:W-:Y:S05]  /*17030*/  @!P0 BRA `(.L_x_6527) ;  /* 0xfffffffc00f08947 */ /* 0x002fea000383ffff */
[----:B------:R-:W-:Y:S05]  /*17040*/  BRA `(.L_x_6611) ;  /* 0xffffffc800ec7947 */ /* 0x000fea000383ffff */
.L_x_6536:
[----:B--2---:R2:W3:Y:S02]  /*17050*/  SYNCS.PHASECHK.TRANS64.TRYWAIT P0, [R2+URZ+0x34840], R3 ;  /* 0x03484003020075a7 */ /* 0x0044e4000800017f */
[----:B---3--:R-:W-:Y:S05]  /*17060*/  @!P0 NANOSLEEP.SYNCS 0x989680 ;  /* 0x009896800000895d */ /* 0x008fea0003900000 */
[----:B------:R-:W3:Y:S02]  /*17070*/  @!P0 SYNCS.PHASECHK.TRANS64 P0, [R2+URZ+0x34840], R3 ;  /* 0x03484003020085a7 */ /* 0x000ee4000800007f */
[----:B---3--:R-:W-:Y:S05]  /*17080*/  @!P0 BRA `(.L_x_6536) ;  /* 0xfffffffc00f08947 */ /* 0x008fea000383ffff */
[----:B------:R-:W-:Y:S05]  /*17090*/  BRA `(.L_x_6612) ;  /* 0xffffffd000507947 */ /* 0x000fea000383ffff */
.L_x_6542:
[----:B0-----:R0:W1:Y:S02]  /*170a0*/  SYNCS.PHASECHK.TRANS64.TRYWAIT P0, [R2+URZ+0x60], R5 ;  /* 0x00006005020075a7 */ /* 0x001064000800017f */
[----:B-1----:R-:W-:Y:S05]  /*170b0*/  @!P0 NANOSLEEP.SYNCS 0x989680 ;  /* 0x009896800000895d */ /* 0x002fea0003900000 */
[----:B------:R-:W1:Y:S02]  /*170c0*/  @!P0 SYNCS.PHASECHK.TRANS64 P0, [R2+URZ+0x60], R5 ;  /* 0x00006005020085a7 */ /* 0x000e64000800007f */
[----:B-1----:R-:W-:Y:S05]  /*170d0*/  @!P0 BRA `(.L_x_6542) ;  /* 0xfffffffc00f08947 */ /* 0x002fea000383ffff */
[----:B------:R-:W-:Y:S05]  /*170e0*/  BRA `(.L_x_6613) ;  /* 0xffffffd400247947 */ /* 0x000fea000383ffff */
.L_x_6553:
[----:B--2---:R2:W3:Y:S02]  /*170f0*/  SYNCS.PHASECHK.TRANS64.TRYWAIT P0, [R0+URZ+0x34860], R2 ;  /* 0x03486002000075a7 */ /* 0x0044e4000800017f */
[----:B---3--:R-:W-:Y:S05]  /*17100*/  @!P0 NANOSLEEP.SYNCS 0x989680 ;  /* 0x009896800000895d */ /* 0x008fea0003900000 */
[----:B------:R-:W3:Y:S02]  /*17110*/  @!P0 SYNCS.PHASECHK.TRANS64 P0, [R0+URZ+0x34860], R2 ;  /* 0x03486002000085a7 */ /* 0x000ee4000800007f */
[----:B---3--:R-:W-:Y:S05]  /*17120*/  @!P0 BRA `(.L_x_6553) ;  /* 0xfffffffc00f08947 */ /* 0x008fea000383ffff */
[----:B------:R-:W-:Y:S05]  /*17130*/  BRA `(.L_x_6614) ;  /* 0xffffffd800747947 */ /* 0x000fea000383ffff */
.L_x_6560:
        /* <DEDUP_REMOVED lines=9> */
.L_x_6616:
[----:B------:R-:W-:Y:S05]  /*171d0*/  BSYNC B0 ;  /* 0x0000000000007941 */ /* 0x000fea0003800000 */
.L_x_6615:
        /* <DEDUP_REMOVED lines=9> */
.L_x_6617:
        /* <DEDUP_REMOVED lines=26> */
.L_x_6618:
        /* <DEDUP_REMOVED lines=8> */
.L_x_6619:
        /* <DEDUP_REMOVED lines=8> */
.L_x_6620:
        /* <DEDUP_REMOVED lines=8> */
.L_x_6621:
        /* <DEDUP_REMOVED lines=8> */
.L_x_6622:
        /* <DEDUP_REMOVED lines=9> */
.L_x_6623:
[----:B------:R-:W-:Y:S01]  /*176a0*/  IMAD.MOV.U32 R9, RZ, RZ, R14 ;  /* 0x000000ffff097224 */ /* 0x000fe200078e000e */
[----:B------:R-:W-:Y:S06]  /*176b0*/  BRA `(.L_x_6624) ;  /* 0xffffffd800e87947 */ /* 0x000fec000383ffff */
.L_x_6563:
        /* <DEDUP_REMOVED lines=8> */
.L_x_6626:
[----:B------:R-:W-:Y:S05]  /*17740*/  BSYNC B0 ;  /* 0x0000000000007941 */ /* 0x000fea0003800000 */
.L_x_6625:
        /* <DEDUP_REMOVED lines=10> */
.L_x_6627:
        /* <DEDUP_REMOVED lines=8> */
.L_x_6628:
        /* <DEDUP_REMOVED lines=8> */
.L_x_6629:
        /* <DEDUP_REMOVED lines=8> */
.L_x_6630:
        /* <DEDUP_REMOVED lines=9> */
.L_x_6631:
[----:B------:R-:W-:Y:S01]  /*17a00*/  IMAD.MOV.U32 R9, RZ, RZ, R14 ;  /* 0x000000ffff097224 */ /* 0x000fe200078e000e */
[----:B------:R-:W-:Y:S06]  /*17a10*/  BRA `(.L_x_6632) ;  /* 0xffffffd800c07947 */ /* 0x000fec000383ffff */
.L_x_6565:
[----:B------:R-:W-:Y:S01]  /*17a20*/  BSSY B0, `(.L_x_6633) ;  /* 0x0000006000007945 */ /* 0x000fe20003800000 */
[----:B------:R-:W-:Y:S01]  /*17a30*/  PLOP3.LUT P6, PT, P6, PT, PT, 0x8, 0x0 ;  /* 0x000000000000781c */ /* 0x000fe200037ce170 */
[----:B------:R-:W-:-:S12]  /*17a40*/  IMAD.MOV.U32 R15, RZ, RZ, -0x1 ;  /* 0xffffffffff0f7424 */ /* 0x000fd800078e00ff */
[----:B01----:R-:W-:Y:S05]  /*17a50*/  WARPSYNC.COLLECTIVE R15, `(.L_x_6634) ;  /* 0x000000000f087348 */ /* 0x003fea0003c00000 */
[----:B------:R-:W-:Y:S01]  /*17a60*/  VOTE.ANY R14, PT, P6 ;  /* 0x00000000000e7806 */ /* 0x000fe200030e0100 */
[----:B01----:R-:W-:Y:S06]  /*17a70*/  ENDCOLLECTIVE ;  /* 0x000000000000791b */ /* 0x003fec0003800000 */
.L_x_6634:
[----:B------:R-:W-:Y:S05]  /*17a80*/  BSYNC B0 ;  /* 0x0000000000007941 */ /* 0x000fea0003800000 */
.L_x_6633:
        /* <DEDUP_REMOVED lines=9> */
.L_x_6635:
[----:B------:R-:W-:Y:S02]  /*17b20*/  IMAD.MOV.U32 R13, RZ, RZ, R7 ;  /* 0x000000ffff0d7224 */ /* 0x000fe400078e0007 */
[----:B------:R-:W-:-:S07]  /*17b30*/  IMAD.MOV.U32 R5, RZ, RZ, R14 ;  /* 0x000000ffff057224 */ /* 0x000fce00078e000e */
[----:B------:R-:W-:Y:S05]  /*17b40*/  WARPSYNC.COLLECTIVE R15, `(.L_x_6636) ;  /* 0x000000000f087348 */ /* 0x000fea0003c00000 */
[----:B------:R0:W1:Y:S02]  /*17b50*/  SHFL.IDX P6, R14, R13, R12, R11 ;  /* 0x0000000c0d0e7389 */ /* 0x00006400000c000b */
[----:B01----:R-:W-:Y:S01]  /*17b60*/  ENDCOLLECTIVE ;  /* 0x000000000000791b */ /* 0x003fe20003800000 */
.L_x_6636:
[----:B------:R-:W-:Y:S01]  /*17b70*/  IMAD.MOV.U32 R7, RZ, RZ, R14 ;  /* 0x000000ffff077224 */ /* 0x000fe200078e000e */
[----:B------:R-:W-:Y:S06]  /*17b80*/  BRA `(.L_x_6637) ;  /* 0xffffffd800a07947 */ /* 0x000fec000383ffff */
.L_x_6567:
[----:B------:R-:W-:Y:S01]  /*17b90*/  BSSY B0, `(.L_x_6638) ;  /* 0x0000007000007945 */ /* 0x000fe20003800000 */
[----:B------:R-:W-:Y:S02]  /*17ba0*/  IMAD.MOV.U32 R13, RZ, RZ, R2 ;  /* 0x000000ffff0d7224 */ /* 0x000fe400078e0002 */
[----:B------:R-:W-:Y:S02]  /*17bb0*/  IMAD.MOV.U32 R11, RZ, RZ, 0x1f ;  /* 0x0000001fff0b7424 */ /* 0x000fe400078e00ff */
[----:B------:R-:W-:-:S07]  /*17bc0*/  IMAD.MOV.U32 R15, RZ, RZ, -0x1 ;  /* 0xffffffffff0f7424 */ /* 0x000fce00078e00ff */
[----:B-1234-:R-:W-:Y:S05]  /*17bd0*/  WARPSYNC.COLLECTIVE R15, `(.L_x_6639) ;  /* 0x000000000f087348 */ /* 0x01efea0003c00000 */
[----:B------:R0:W0:Y:S02]  /*17be0*/  SHFL.IDX P6, R14, R13, R12, R11 ;  /* 0x0000000c0d0e7389 */ /* 0x00002400000c000b */
[----:B01234-:R-:W-:Y:S01]  /*17bf0*/  ENDCOLLECTIVE ;  /* 0x000000000000791b */ /* 0x01ffe20003800000 */
.L_x_6639:
[----:B------:R-:W-:Y:S05]  /*17c00*/  BSYNC B0 ;  /* 0x0000000000007941 */ /* 0x000fea0003800000 */
.L_x_6638:
[----:B------:R-:W-:Y:S01]  /*17c10*/  IMAD.MOV.U32 R2, RZ, RZ, R14 ;  /* 0x000000ffff027224 */ /* 0x000fe200078e000e */
[----:B------:R-:W-:Y:S06]  /*17c20*/  BRA `(.L_x_6640) ;  /* 0xffffffd800907947 */ /* 0x000fec000383ffff */
.L_x_6571:
[----:B0-----:R0:W1:Y:S02]  /*17c30*/  SYNCS.PHASECHK.TRANS64.TRYWAIT P0, [R0+URZ+0x34820], R3 ;  /* 0x03482003000075a7 */ /* 0x001064000800017f */
[----:B-1----:R-:W-:Y:S05]  /*17c40*/  @!P0 NANOSLEEP.SYNCS 0x989680 ;  /* 0x009896800000895d */ /* 0x002fea0003900000 */
[----:B------:R-:W1:Y:S02]  /*17c50*/  @!P0 SYNCS.PHASECHK.TRANS64 P0, [R0+URZ+0x34820], R3 ;  /* 0x03482003000085a7 */ /* 0x000e64000800007f */
[----:B-1----:R-:W-:Y:S05]  /*17c60*/  @!P0 BRA `(.L_x_6571) ;  /* 0xfffffffc00f08947 */ /* 0x002fea000383ffff */
[----:B------:R-:W-:Y:S05]  /*17c70*/  BRA `(.L_x_6641) ;  /* 0xffffffe000287947 */ /* 0x000fea000383ffff */
.L_x_6572:
        /* <DEDUP_REMOVED lines=11> */
.L_x_6643:
[----:B------:R-:W-:Y:S05]  /*17d30*/  BSYNC B0 ;  /* 0x0000000000007941 */ /* 0x000fea0003800000 */
.L_x_6642:
[----:B------:R-:W-:Y:S05]  /*17d40*/  BRA `(.L_x_6644) ;  /* 0xffffffe000107947 */ /* 0x000fea000383ffff */
.L_x_6575:
[----:B------:R-:W-:Y:S01]  /*17d50*/  BSSY B1, `(.L_x_6645) ;  /* 0x0000006000017945 */ /* 0x000fe20003800000 */
[----:B------:R-:W-:-:S07]  /*17d60*/  IMAD.MOV.U32 R15, RZ, RZ, -0x1 ;  /* 0xffffffffff0f7424 */ /* 0x000fce00078e00ff */
[----:B01----:R-:W-:Y:S05]  /*17d70*/  WARPSYNC.COLLECTIVE R15, `(.L_x_6646) ;  /* 0x000000000f0c7348 */ /* 0x003fea0003c00000 */
[----:B------:R-:W-:Y:S02]  /*17d80*/  ELECT P6, UR62, PT ;  /* 0x00000000003e782f */ /* 0x000fe400038c0000 */
[----:B------:R-:W-:Y:S01]  /*17d90*/  MOV R14, UR62 ;  /* 0x0000003e000e7c02 */ /* 0x000fe20008000f00 */
[----:B01----:R-:W-:Y:S10]  /*17da0*/  ENDCOLLECTIVE ;  /* 0x000000000000791b */ /* 0x003ff40003800000 */
.L_x_6646:
[----:B------:R-:W-:Y:S05]  /*17db0*/  BSYNC B1 ;  /* 0x0000000000017941 */ /* 0x000fea0003800000 */
.L_x_6645:
[----:B------:R-:W-:Y:S05]  /*17dc0*/  BRA `(.L_x_6647) ;  /* 0xffffffe000087947 */ /* 0x000fea000383ffff */
.L_x_6577:
[----:B0-----:R0:W1:Y:S02]  /*17dd0*/  SYNCS.PHASECHK.TRANS64.TRYWAIT P0, [R6+URZ], R5 ;  /* 0x00000005060075a7 */ /* 0x001064000800017f */
[----:B-1----:R-:W-:Y:S05]  /*17de0*/  @!P0 NANOSLEEP.SYNCS 0x989680 ;  /* 0x009896800000895d */ /* 0x002fea0003900000 */
[----:B------:R-:W1:Y:S02]  /*17df0*/  @!P0 SYNCS.PHASECHK.TRANS64 P0, [R6+URZ], R5 ;  /* 0x00000005060085a7 */ /* 0x000e64000800007f */
[----:B-1----:R-:W-:Y:S05]  /*17e00*/  @!P0 BRA `(.L_x_6577) ;  /* 0xfffffffc00f08947 */ /* 0x002fea000383ffff */
[----:B------:R-:W-:Y:S05]  /*17e10*/  BRA `(.L_x_6648) ;  /* 0xffffffe000487947 */ /* 0x000fea000383ffff */
.L_x_6578:
[----:B-1----:R1:W2:Y:S02]  /*17e20*/  SYNCS.PHASECHK.TRANS64.TRYWAIT P0, [R7+URZ], R2 ;  /* 0x00000002070075a7 */ /* 0x0022a4000800017f */
[----:B--2---:R-:W-:Y:S05]  /*17e30*/  @!P0 NANOSLEEP.SYNCS 0x989680 ;  /* 0x009896800000895d */ /* 0x004fea0003900000 */
[----:B------:R-:W2:Y:S02]  /*17e40*/  @!P0 SYNCS.PHASECHK.TRANS64 P0, [R7+URZ], R2 ;  /* 0x00000002070085a7 */ /* 0x000ea4000800007f */
[----:B--2---:R-:W-:Y:S05]  /*17e50*/  @!P0 BRA `(.L_x_6578) ;  /* 0xfffffffc00f08947 */ /* 0x004fea000383ffff */
[----:B------:R-:W-:Y:S05]  /*17e60*/  BRA `(.L_x_6649) ;  /* 0xffffffe0003c7947 */ /* 0x000fea000383ffff */
.L_x_6580:
[----:B--2---:R2:W3:Y:S02]  /*17e70*/  SYNCS.PHASECHK.TRANS64.TRYWAIT P0, [R4+URZ], R5 ;  /* 0x00000005040075a7 */ /* 0x0044e4000800017f */
[----:B---3--:R-:W-:Y:S05]  /*17e80*/  @!P0 NANOSLEEP.SYNCS 0x989680 ;  /* 0x009896800000895d */ /* 0x008fea0003900000 */
[----:B------:R-:W3:Y:S02]  /*17e90*/  @!P0 SYNCS.PHASECHK.TRANS64 P0, [R4+URZ], R5 ;  /* 0x00000005040085a7 */ /* 0x000ee4000800007f */
[----:B---3--:R-:W-:Y:S05]  /*17ea0*/  @!P0 BRA `(.L_x_6580) ;  /* 0xfffffffc00f08947 */ /* 0x008fea000383ffff */
[----:B------:R-:W-:Y:S05]  /*17eb0*/  BRA `(.L_x_6650) ;  /* 0xffffffe000407947 */ /* 0x000fea000383ffff */
.L_x_6651:
        /* <DEDUP_REMOVED lines=12> */
.L_x_14858:


//--------------------- .text._ZN7cutlass13device_kernelIN5flash11enable_sm90INS1_16FlashAttnFwdSm90INS1_25CollectiveMainloopFwdSm90ILi2EN4cute5tupleIJNS5_1CILi1EEES8_S8_EEENS6_IJNS7_ILi128EEENS7_ILi176EEESA_EEELi128ENS_10bfloat16_tEfNS_4arch4Sm90ELb0ELb0ELb0ELb1ELb0ELb1ELb0ELb1ELb1ELb1ELb1ELb0EEENS1_21CollectiveEpilogueFwdINS6_IJSA_SA_SB_EEES9_SD_SF_Li256ELb1ELb1ELb1ELb0EEENS1_36VarlenDynamicPersistentTileSchedulerILi128ELi176ELi256ELi128ELb1ELb1ELb1ELb0ELb1ELb1EEEEEEEEEvNT_6ParamsE --------------------------
	.section	.text._ZN7cutlass13device_kernelIN5flash11enable_sm90INS1_16FlashAttnFwdSm90INS1_25CollectiveMainloopFwdSm90ILi2EN4cute5tupleIJNS5_1CILi1EEES8_S8_EEENS6_IJNS7_ILi128EEENS7_ILi176EEESA_EEELi128ENS_10bfloat16_tEfNS_4arch4Sm90ELb0ELb0ELb0ELb1ELb0ELb1ELb0ELb1ELb1ELb1ELb1ELb0EEENS1_21CollectiveEpilogueFwdINS6_IJSA_SA_SB_EEES9_SD_SF_Li256ELb1ELb1ELb1ELb0EEENS1_36VarlenDynamicPersistentTileSchedulerILi128ELi176ELi256ELi128ELb1ELb1ELb1ELb0ELb1ELb1EEEEEEEEEvNT_6ParamsE,"ax",@progbits
	.align	128
.text._ZN7cutlass13device_kernelIN5flash11enable_sm90INS1_16FlashAttnFwdSm90INS1_25CollectiveMainloopFwdSm90ILi2EN4cute5tupleIJNS5_1CILi1EEES8_S8_EEENS6_IJNS7_ILi128EEENS7_ILi176EEESA_EEELi128ENS_10bfloat16_tEfNS_4arch4Sm90ELb0ELb0ELb0ELb1ELb0ELb1ELb0ELb1ELb1ELb1ELb1ELb0EEENS1_21CollectiveEpilogueFwdINS6_IJSA_SA_SB_EEES9_SD_SF_Li256ELb1ELb1ELb1ELb0EEENS1_36VarlenDynamicPersistentTileSchedulerILi128ELi176ELi256ELi128ELb1ELb1ELb1ELb0ELb1ELb1EEEEEEEEEvNT_6ParamsE:
        .type           _ZN7cutlass13device_kernelIN5flash11enable_sm90INS1_16FlashAttnFwdSm90INS1_25CollectiveMainloopFwdSm90ILi2EN4cute5tupleIJNS5_1CILi1EEES8_S8_EEENS6_IJNS7_ILi128EEENS7_ILi176EEESA_EEELi128ENS_10bfloat16_tEfNS_4arch4Sm90ELb0ELb0ELb0ELb1ELb0ELb1ELb0ELb1ELb1ELb1ELb1ELb0EEENS1_21CollectiveEpilogueFwdINS6_IJSA_SA_SB_EEES9_SD_SF_Li256ELb1ELb1ELb1ELb0EEENS1_36VarlenDynamicPersistentTileSchedulerILi128ELi176ELi256ELi128ELb1ELb1ELb1ELb0ELb1ELb1EEEEEEEEEvNT_6ParamsE,@function
        .size           _ZN7cutlass13device_kernelIN5flash11enable_sm90INS1_16FlashAttnFwdSm90INS1_25CollectiveMainloopFwdSm90ILi2EN4cute5tupleIJNS5_1CILi1EEES8_S8_EEENS6_IJNS7_ILi128EEENS7_ILi176EEESA_EEELi128ENS_10bfloat16_tEfNS_4arch4Sm90ELb0ELb0ELb0ELb1ELb0ELb1ELb0ELb1ELb1ELb1ELb1ELb0EEENS1_21CollectiveEpilogueFwdINS6_IJSA_SA_SB_EEES9_SD_SF_Li256ELb1ELb1ELb1ELb0EEENS1_36VarlenDynamicPersistentTileSchedulerILi128ELi176ELi256ELi128ELb1ELb1ELb1ELb0ELb1ELb1EEEEEEEEEvNT_6ParamsE,(.L_x_14859 - _ZN7cutlass13device_kernelIN5flash11enable_sm90INS1_16FlashAttnFwdSm90INS1_25CollectiveMainloopFwdSm90ILi2EN4cute5tupleIJNS5_1CILi1EEES8_S8_EEENS6_IJNS7_ILi128EEENS7_ILi176EEESA_EEELi128ENS_10bfloat16_tEfNS_4arch4Sm90ELb0ELb0ELb0ELb1ELb0ELb1ELb0ELb1ELb1ELb1ELb1ELb0EEENS1_21CollectiveEpilogueFwdINS6_IJSA_SA_SB_EEES9_SD_SF_Li256ELb1ELb1ELb1ELb0EEENS1_36VarlenDynamicPersistentTileSchedulerILi128ELi176ELi256ELi128ELb1ELb1ELb1ELb0ELb1ELb1EEEEEEEEEvNT_6ParamsE)
        .other          _ZN7cutlass13device_kernelIN5flash11enable_sm90INS1_16FlashAttnFwdSm90INS1_25CollectiveMainloopFwdSm90ILi2EN4cute5tupleIJNS5_1CILi1EEES8_S8_EEENS6_IJNS7_ILi128EEENS7_ILi176EEESA_EEELi128ENS_10bfloat16_tEfNS_4arch4Sm90ELb0ELb0ELb0ELb1ELb0ELb1ELb0ELb1ELb1ELb1ELb1ELb0EEENS1_21CollectiveEpilogueFwdINS6_IJSA_SA_SB_EEES9_SD_SF_Li256ELb1ELb1ELb1ELb0EEENS1_36VarlenDynamicPersistentTileSchedulerILi128ELi176ELi256ELi128ELb1ELb1ELb1ELb0ELb1ELb1EEEEEEEEEvNT_6ParamsE,@"STO_CUDA_ENTRY STV_DEFAULT"
_ZN7cutlass13device_kernelIN5flash11enable_sm90INS1_16FlashAttnFwdSm90INS1_25CollectiveMainloopFwdSm90ILi2EN4cute5tupleIJNS5_1CILi1EEES8_S8_EEENS6_IJNS7_ILi128EEENS7_ILi176EEESA_EEELi128ENS_10bfloat16_tEfNS_4arch4Sm90ELb0ELb0ELb0ELb1ELb0ELb1ELb0ELb1ELb1ELb1ELb1ELb0EEENS1_21CollectiveEpilogueFwdINS6_IJSA_SA_SB_EEES9_SD_SF_Li256ELb1ELb1ELb1ELb0EEENS1_36VarlenDynamicPersistentTileSchedulerILi128ELi176ELi256ELi128ELb1ELb1ELb1ELb0ELb1ELb1EEEEEEEEEvNT_6ParamsE:
        /* <DEDUP_REMOVED lines=24> */
.L_x_6653:
[----:B------:R-:W-:Y:S05]  /*0180*/  BSYNC B0 ;  /* 0x0000000000007941 */ /* 0x000fea0003800000 */
.L_x_6652:
        /* <DEDUP_REMOVED lines=41> */
.L_x_6654:
        /* <DEDUP_REMOVED lines=22> */
.L_x_6655:
        /* <DEDUP_REMOVED lines=18> */
.L_x_6656:
        /* <DEDUP_REMOVED lines=22> */
.L_x_6657:
        /* <DEDUP_REMOVED lines=22> */
.L_x_6658:
[----:B------:R-:W-:Y:S01]  /*0960*/  PLOP3.LUT P0, PT, PT, PT, UP0, 0x80, 0x0 ;  /* 0x000000000000781c */ /* 0x000fe20003f0f008 */
[----:B------:R-:W-:Y:S01]  /*0970*/  UMOV UR60, 0x1 ;  /* 0x00000001003c7882 */ /* 0x000fe20000000000 */
[----:B------:R-:W-:Y:S01]  /*0980*/  NOP ;  /* 0x0000000000007918 */ /* 0x000fe20000000000 */
[----:B------:R-:W-:Y:S01]  /*0990*/  USEL UR60, UR60, 0x2, !UP0 ;  /* 0x000000023c3c7887 */ /* 0x000fe2000c000000 */
[----:B------:R-:W-:Y:S01]  /*09a0*/  BSSY B9, `(.L_x_6659) ;  /* 0x00027a7000097945 */ /* 0x000fe20003800000 */
[----:B012-4-:R-:W-:Y:S08]  /*09b0*/  BAR.SYNC.DEFER_BLOCKING 0x0 ;  /* 0x0000000000007b1d */ /* 0x017ff00000010000 */
[----:B------:R-:W-:Y:S05]  /*09c0*/  @!P0 BRA `(.L_x_6660) ;  /* 0x000001fc00a88947 */ /* 0x000fea0003800000 */
.L_x_6661:
[----:B------:R-:W-:-:S08]  /*09d0*/  NOP ;  /* 0x0000000000007918 */ /* 0x000fd00000000000 */
[----:B------:R-:W0:Y:S02]  /*09e0*/  USETMAXREG.TRY_ALLOC.CTAPOOL UP0, 0xf0 ;  /* 0x000000f0000079c8 */ /* 0x000e240008000600 */
[----:B0-----:R-:W-:-:S13]  /*09f0*/  PLOP3.LUT P0, PT, PT, PT, UP0, 0x80, 0x0 ;  /* 0x000000000000781c */ /* 0x001fda0003f0f008 */
[----:B------:R-:W-:Y:S05]  /*0a00*/  @!P0 BRA `(.L_x_6661) ;  /* 0xfffffffc00f08947 */ /* 0x000fea000383ffff */
[----:B------:R-:W2:Y:S01]  /*0a10*/  LDL.LU R0, [R1] ;  /* 0x0000000001007983 */ /* 0x000ea20000300800 */
[----:B------:R-:W-:Y:S01]  /*0a20*/  SHF.R.U32.HI R2, RZ, 0x7, R6 ;  /* 0x00000007ff027819 */ /* 0x000fe20000011606 */
[----:B------:R-:W0:Y:S01]  /*0a30*/  S2UR UR5, SR_CgaCtaId ;  /* 0x00000000000579c3 */ /* 0x000e220000008800 */
[----:B------:R-:W-:-:S07]  /*0a40*/  UMOV UR4, 0x400 ;  /* 0x0000040000047882 */ /* 0x000fce0000000000 */
[----:B------:R-:W-:Y:S06]  /*0a50*/  BAR.ARV 0x8, 0x180 ;  /* 0x0206000000007b1d */ /* 0x000fec0000002000 */
[----:B------:R-:W-:-:S13]  /*0a60*/  ISETP.NE.AND P0, PT, R2, 0x1, PT ;  /* 0x000000010200780c */ /* 0x000fda0003f05270 */
[----:B------:R-:W-:Y:S06]  /*0a70*/  @!P0 BAR.ARV 0x9, 0x100 ;  /* 0x0244000000008b1d */ /* 0x000fec0000002000 */
[----:B0-----:R-:W-:Y:S02]  /*0a80*/  ULEA UR4, UR5, UR4, 0x18 ;  /* 0x0000000405047291 */ /* 0x001fe4000f8ec03f */
[----:B------:R-:W-:Y:S04]  /*0a90*/  BAR.SYNC.DEFER_BLOCKING 0x5, 0x180 ;  /* 0x0146000000007b1d */ /* 0x000fe80000010000 */
[----:B------:R-:W-:-:S02]  /*0aa0*/  IMAD.U32 R2, RZ, RZ, UR4 ;  /* 0x00000004ff027e24 */ /* 0x000fc4000f8e00ff */
[----:B------:R-:W-:-:S03]  /*0ab0*/  ULDC UR4, c[0x0][0xc3c] ;  /* 0x00030f0000047ab9 */ /* 0x000fc60000000800 */
[----:B------:R-:W0:Y:S01]  /*0ac0*/  LDS.128 R148, [R2+0x348d0] ;  /* 0x0348d00002947984 */ /* 0x000e220000000c00 */
[----:B------:R-:W-:Y:S06]  /*0ad0*/  BAR.ARV 0x4, 0x180 ;  /* 0x0106000000007b1d */ /* 0x000fec0000002000 */
[----:B--2---:R-:W-:-:S04]  /*0ae0*/  LOP3.LUT R0, R0, 0xffffffdf, RZ, 0xc0, !PT ;  /* 0xffffffdf00007812 */ /* 0x004fc800078ec0ff */
[----:B------:R-:W-:Y:S02]  /*0af0*/  @P0 LOP3.LUT R0, R0, 0x20, RZ, 0xfc, !PT ;  /* 0x0000002000000812 */ /* 0x000fe400078efcff */
[----:B0-----:R-:W-:-:S03]  /*0b00*/  ISETP.GE.AND P0, PT, R151, UR4, PT ;  /* 0x0000000497007c0c */ /* 0x001fc6000bf06270 */
[----:B------:R0:W-:Y:S10]  /*0b10*/  STL [R1], R0 ;  /* 0x0000000001007387 */ /* 0x0001f40000100800 */
[----:B0-----:R-:W-:Y:S05]  /*0b20*/  @P0 BRA `(.L_x_6662) ;  /* 0x0000027800380947 */ /* 0x001fea0003800000 */
[----:B------:R-:W-:Y:S01]  /*0b30*/  VIADD R13, R6, 0xffffff80 ;  /* 0xffffff80060d7836 */ /* 0x000fe20000000000 */
[----:B------:R-:W-:Y:S01]  /*0b40*/  R2UR UR4, R2 ;  /* 0x00000000020472ca */ /* 0x000fe200000e0000 */
[----:B------:R-:W-:Y:S01]  /*0b50*/  ULOP3.LUT UR5, UR60, 0x1, URZ, 0xfc, !UPT ;  /* 0x000000013c057892 */ /* 0x000fe2000f8efc3f */
[----:B------:R-:W-:Y:S01]  /*0b60*/  IMAD.MOV.U32 R23, RZ, RZ, RZ ;  /* 0x000000ffff177224 */ /* 0x000fe200078e00ff */
[----:B------:R-:W-:Y:S02]  /*0b70*/  CS2R R222, SRZ ;  /* 0x0000000000de7805 */ /* 0x000fe4000001ff00 */
[----:B------:R-:W-:Y:S01]  /*0b80*/  SHF.R.S32.HI R0, RZ, 0x1f, R13 ;  /* 0x0000001fff007819 */ /* 0x000fe2000001140d */
[----:B------:R-:W-:-:S03]  /*0b90*/  IMAD.MOV.U32 R229, RZ, RZ, RZ ;  /* 0x000000ffffe57224 */ /* 0x000fc600078e00ff */
[CC--:B------:R-:W-:Y:S02]  /*0ba0*/  LEA.HI R3, R0.reuse, R13.reuse, RZ, 0x7 ;  /* 0x0000000d00037211 */ /* 0x0c0fe400078f38ff */
[CC--:B------:R-:W-:Y:S02]  /*0bb0*/  LEA.HI R5, R0.reuse, R13.reuse, RZ, 0x5 ;  /* 0x0000000d00057211 */ /* 0x0c0fe400078f28ff */
[----:B------:R-:W-:Y:S01]  /*0bc0*/  LOP3.LUT R4, R3, 0xffffff80, RZ, 0xc0, !PT ;  /* 0xffffff8003047812 */ /* 0x000fe200078ec0ff */
[----:B------:R-:W-:Y:S01]  /*0bd0*/  UIADD3 UR4, UR4, 0x16400, URZ ;  /* 0x0001640004047890 */ /* 0x000fe2000fffe03f */
[----:B------:R-:W-:Y:S01]  /*0be0*/  SHF.R.S32.HI R14, RZ, 0x7, R3 ;  /* 0x00000007ff0e7819 */ /* 0x000fe20000011403 */
[----:B------:R-:W-:Y:S01]  /*0bf0*/  IMAD.SHL.U32 R6, R5, 0x20, RZ ;  /* 0x0000002005067824 */ /* 0x000fe200078e00ff */
[CC--:B------:R-:W-:Y:S01]  /*0c00*/  LEA.HI R12, R0.reuse, R13.reuse, RZ, 0x2 ;  /* 0x0000000d000c7211 */ /* 0x0c0fe200078f10ff */
[----:B------:R-:W-:Y:S01]  /*0c10*/  IMAD.IADD R21, R13, 0x1, -R4 ;  /* 0x000000010d157824 */ /* 0x000fe200078e0a04 */
[----:B------:R-:W-:-:S02]  /*0c20*/  LEA.HI R4, R0, R13, RZ, 0x4 ;  /* 0x0000000d00047211 */ /* 0x000fc400078f20ff */
[----:B------:R-:W-:Y:S02]  /*0c30*/  LOP3.LUT R6, R6, 0xfffffc00, RZ, 0xc0, !PT ;  /* 0xfffffc0006067812 */ /* 0x000fe400078ec0ff */
[----:B------:R-:W-:Y:S02]  /*0c40*/  SHF.R.S32.HI R8, RZ, 0x1f, R21 ;  /* 0x0000001fff087819 */ /* 0x000fe40000011415 */
[----:B------:R-:W-:Y:S02]  /*0c50*/  LOP3.LUT R5, R4, 0x3fffff0, RZ, 0xc0, !PT ;  /* 0x03fffff004057812 */ /* 0x000fe400078ec0ff */
[CC--:B------:R-:W-:Y:S02]  /*0c60*/  LEA.HI R9, R8.reuse, R21.reuse, RZ, 0x2 ;  /* 0x0000001508097211 */ /* 0x0c0fe400078f10ff */
[----:B------:R-:W-:Y:S01]  /*0c70*/  LEA.HI R8, R8, R21, RZ, 0x5 ;  /* 0x0000001508087211 */ /* 0x000fe200078f28ff */
[----:B------:R-:W-:Y:S01]  /*0c80*/  IMAD.IADD R5, R13, 0x1, -R5 ;  /* 0x000000010d057824 */ /* 0x000fe200078e0a05 */
[----:B------:R-:W-:-:S02]  /*0c90*/  SHF.R.S32.HI R10, RZ, 0x2, R9 ;  /* 0x00000002ff0a7819 */ /* 0x000fc40000011409 */
[----:B------:R-:W-:Y:S02]  /*0ca0*/  SHF.R.S32.HI R7, RZ, 0x1f, R9 ;  /* 0x0000001fff077819 */ /* 0x000fe40000011409 */
[----:B------:R-:W-:Y:S02]  /*0cb0*/  LEA.HI R3, R3, R14, RZ, 0x1 ;  /* 0x0000000e03037211 */ /* 0x000fe400078f08ff */
[----:B------:R-:W-:Y:S02]  /*0cc0*/  LEA.HI R7, R7, R10, RZ, 0x3 ;  /* 0x0000000a07077211 */ /* 0x000fe400078f18ff */
[----:B------:R-:W-:Y:S02]  /*0cd0*/  SHF.R.S32.HI R8, RZ, 0x5, R8 ;  /* 0x00000005ff087819 */ /* 0x000fe40000011408 */
[----:B------:R-:W-:Y:S01]  /*0ce0*/  LOP3.LUT R11, R7, 0xfffffff8, RZ, 0xc0, !PT ;  /* 0xfffffff8070b7812 */ /* 0x000fe200078ec0ff */
[----:B------:R-:W-:Y:S01]  /*0cf0*/  IMAD R7, R5, 0x40, R6 ;  /* 0x0000004005077824 */ /* 0x000fe200078e0206 */
[----:B------:R-:W-:-:S02]  /*0d00*/  SHF.R.S32.HI R5, RZ, 0x4, R4 ;  /* 0x00000004ff057819 */ /* 0x000fc40000011404 */
[----:B------:R-:W-:Y:S01]  /*0d10*/  LOP3.LUT R3, R3, 0x3fffffe, RZ, 0xc0, !PT ;  /* 0x03fffffe03037812 */ /* 0x000fe200078ec0ff */
[----:B------:R-:W-:Y:S01]  /*0d20*/  IMAD.IADD R11, R10, 0x1, -R11 ;  /* 0x000000010a0b7824 */ /* 0x000fe200078e0a0b */
[----:B------:R-:W-:Y:S02]  /*0d30*/  LEA.HI R4, R4, R5, RZ, 0x1 ;  /* 0x0000000504047211 */ /* 0x000fe400078f08ff */
[----:B------:R-:W-:Y:S01]  /*0d40*/  LOP3.LUT R12, R12, 0xfffffffc, RZ, 0xc0, !PT ;  /* 0xfffffffc0c0c7812 */ /* 0x000fe200078ec0ff */
[----:B------:R-:W-:Y:S01]  /*0d50*/  IMAD R8, R8, 0x10, R11 ;  /* 0x0000001008087824 */ /* 0x000fe200078e020b */
[----:B------:R-:W-:Y:S01]  /*0d60*/  LOP3.LUT R4, R4, 0x1ffffffe, RZ, 0xc0, !PT ;  /* 0x1ffffffe04047812 */ /* 0x000fe200078ec0ff */
[----:B------:R-:W-:Y:S01]  /*0d70*/  IMAD.IADD R3, R14, 0x1, -R3 ;  /* 0x000000010e037824 */ /* 0x000fe200078e0a03 */
[----:B------:R-:W-:Y:S01]  /*0d80*/  LEA.HI R22, R0, R13, RZ, 0x3 ;  /* 0x0000000d00167211 */ /* 0x000fe200078f18ff */
[----:B------:R-:W-:Y:S01]  /*0d90*/  IMAD.IADD R12, R13, 0x1, -R12 ;  /* 0x000000010d0c7824 */ /* 0x000fe200078e0a0c */
[----:B------:R-:W-:Y:S01]  /*0da0*/  LOP3.LUT R9, R9, 0x7ffffffc, RZ, 0xc0, !PT ;  /* 0x7ffffffc09097812 */ /* 0x000fe200078ec0ff */
[----:B------:R-:W-:-:S02]  /*0db0*/  IMAD.IADD R4, R5, 0x1, -R4 ;  /* 0x0000000105047824 */ /* 0x000fc400078e0a04 */
[----:B------:R-:W-:Y:S01]  /*0dc0*/  IMAD R15, R3, 0x40, R8 ;  /* 0x00000040030f7824 */ /* 0x000fe200078e0208 */
[----:B------:R-:W-:Y:S01]  /*0dd0*/  LEA.HI R6, R12, R12, RZ, 0x1 ;  /* 0x0000000c0c067211 */ /* 0x000fe200078f08ff */
[----:B------:R-:W-:Y:S01]  /*0de0*/  IMAD.U32 R3, RZ, RZ, UR5 ;  /* 0x00000005ff037e24 */ /* 0x000fe2000f8e00ff */
[----:B------:R-:W-:Y:S01]  /*0df0*/  LEA.HI R3, R0, R13, RZ, 0x6 ;  /* 0x0000000d00037211 */ /* 0x000fe200078f30ff */
[----:B------:R-:W-:Y:S01]  /*0e00*/  IMAD R4, R4, 0x8, R7 ;  /* 0x0000000804047824 */ /* 0x000fe200078e0207 */
[----:B------:R-:W-:Y:S01]  /*0e10*/  LOP3.LUT R0, R22, 0xfffffff8, RZ, 0xc0, !PT ;  /* 0xfffffff816007812 */ /* 0x000fe200078ec0ff */
[----:B------:R-:W-:Y:S01]  /*0e20*/  IMAD.IADD R9, R21, 0x1, -R9 ;  /* 0x0000000115097824 */ /* 0x000fe200078e0a09 */
[----:B------:R-:W-:Y:S01]  /*0e30*/  SHF.R.S32.HI R22, RZ, 0x3, R22 ;  /* 0x00000003ff167819 */ /* 0x000fe20000011416 */
[----:B------:R-:W-:Y:S01]  /*0e40*/  IMAD.SHL.U32 R3, R3, 0x8, RZ ;  /* 0x0000000803037824 */ /* 0x000fe200078e00ff */
[----:B------:R0:W-:Y:S01]  /*0e50*/  STL [R1+0x90], R4 ;  /* 0x0000900401007387 */ /* 0x0001e20000100800 */
[----:B------:R-:W-:Y:S01]  /*0e60*/  IMAD.IADD R18, R13, 0x1, -R0 ;  /* 0x000000010d127824 */ /* 0x000fe200078e0a00 */
[----:B------:R-:W-:Y:S01]  /*0e70*/  LOP3.LUT R5, R6, 0x1ffffffe, RZ, 0xc0, !PT ;  /* 0x1ffffffe06057812 */ /* 0x000fe200078ec0ff */
[C---:B------:R-:W-:Y:S01]  /*0e80*/  VIADD R29, R22.reuse, 0x20 ;  /* 0x00000020161d7836 */ /* 0x040fe20000000000 */
[----:B------:R-:W-:Y:S01]  /*0e90*/  LOP3.LUT R20, R3, 0xfffffe00, RZ, 0xc0, !PT ;  /* 0xfffffe0003147812 */ /* 0x000fe200078ec0ff */
[----:B------:R-:W-:Y:S01]  /*0ea0*/  VIADD R28, R22, 0x40 ;  /* 0x00000040161c7836 */ /* 0x000fe20000000000 */
[----:B------:R-:W-:Y:S01]  /*0eb0*/  STL [R1+0x88], R15 ;  /* 0x0000880f01007387 */ /* 0x000fe20000100800 */
[----:B------:R-:W-:-:S02]  /*0ec0*/  IMAD.U32 R0, RZ, RZ, UR4 ;  /* 0x00000004ff007e24 */ /* 0x000fc4000f8e00ff */
[C---:B------:R-:W-:Y:S01]  /*0ed0*/  VIADD R27, R22.reuse, 0x60 ;  /* 0x00000060161b7836 */ /* 0x040fe20000000000 */
[----:B------:R-:W-:Y:S01]  /*0ee0*/  STL [R1+0x68], RZ ;  /* 0x000068ff01007387 */ /* 0x000fe20000100800 */
[C---:B0-----:R-:W-:Y:S01]  /*0ef0*/  IMAD.SHL.U32 R4, R22.reuse, 0x40, RZ ;  /* 0x0000004016047824 */ /* 0x041fe200078e00ff */
[----:B------:R-:W-:Y:S01]  /*0f00*/  SHF.R.S32.HI R7, RZ, 0x1f, R28 ;  /* 0x0000001fff077819 */ /* 0x000fe2000001141c */
[C---:B------:R-:W-:Y:S01]  /*0f10*/  VIADD R26, R22.reuse, 0x80 ;  /* 0x00000080161a7836 */ /* 0x040fe20000000000 */
[----:B------:R0:W-:Y:S01]  /*0f20*/  STL [R1+0x78], R0 ;  /* 0x0000780001007387 */ /* 0x0001e20000100800 */
[----:B------:R-:W-:Y:S01]  /*0f30*/  VIADD R25, R22, 0xa0 ;  /* 0x000000a016197836 */ /* 0x000fe20000000000 */
[----:B------:R-:W-:Y:S01]  /*0f40*/  LOP3.LUT R3, R4, 0x1c0, RZ, 0xc0, !PT ;  /* 0x000001c004037812 */ /* 0x000fe200078ec0ff */
[----:B------:R-:W-:Y:S01]  /*0f50*/  IMAD.SHL.U32 R16, R18, 0x8, RZ ;  /* 0x0000000812107824 */ /* 0x000fe200078e00ff */
[----:B------:R-:W-:Y:S01]  /*0f60*/  SHF.R.S32.HI R4, RZ, 0x1f, R29 ;  /* 0x0000001fff047819 */ /* 0x000fe2000001141d */
[----:B------:R-:W-:Y:S01]  /*0f70*/  IMAD.IADD R5, R12, 0x1, -R5 ;  /* 0x000000010c057824 */ /* 0x000fe200078e0a05 */
[----:B------:R-:W-:Y:S01]  /*0f80*/  SHF.R.S32.HI R10, RZ, 0x1f, R27 ;  /* 0x0000001fff0a7819 */ /* 0x000fe2000001141b */
[----:B------:R-:W-:Y:S01]  /*0f90*/  IMAD.SHL.U32 R6, R28, 0x40, RZ ;  /* 0x000000401c067824 */ /* 0x000fe200078e00ff */
[----:B------:R-:W-:Y:S01]  /*0fa0*/  SHF.R.S32.HI R12, RZ, 0x1f, R26 ;  /* 0x0000001fff0c7819 */ /* 0x000fe2000001141a */
[----:B------:R-:W-:Y:S01]  /*0fb0*/  IMAD.SHL.U32 R8, R27, 0x40, RZ ;  /* 0x000000401b087824 */ /* 0x000fe200078e00ff */
[----:B0-----:R-:W-:Y:S01]  /*0fc0*/  SHF.R.S32.HI R0, RZ, 0x1f, R22 ;  /* 0x0000001fff007819 */ /* 0x001fe20000011416 */
[----:B------:R-:W-:Y:S01]  /*0fd0*/  IMAD.SHL.U32 R0, R29, 0x40, RZ ;  /* 0x000000401d007824 */ /* 0x000fe200078e00ff */
[----:B------:R-:W-:Y:S01]  /*0fe0*/  LEA.HI R4, R4, R29, RZ, 0x3 ;  /* 0x0000001d04047211 */ /* 0x000fe200078f18ff */
[----:B------:R-:W-:Y:S01]  /*0ff0*/  IMAD.SHL.U32 R11, R26, 0x40, RZ ;  /* 0x000000401a0b7824 */ /* 0x000fe200078e00ff */
[----:B------:R-:W-:Y:S01]  /*1000*/  SHF.R.S32.HI R14, RZ, 0x1f, R25 ;  /* 0x0000001fff0e7819 */ /* 0x000fe20000011419 */
[----:B------:R-:W-:Y:S01]  /*1010*/  IMAD.SHL.U32 R13, R25, 0x40, RZ ;  /* 0x00000040190d7824 */ /* 0x000fe200078e00ff */
[----:B------:R-:W-:Y:S01]  /*1020*/  SHF.R.U32.HI R24, RZ, 0x3, R3 ;  /* 0x00000003ff187819 */ /* 0x000fe20000011603 */
[----:B------:R-:W-:Y:S01]  /*1030*/  IMAD.SHL.U32 R4, R4, 0x40, RZ ;  /* 0x0000004004047824 */ /* 0x000fe200078e00ff */
[----:B------:R-:W-:Y:S01]  /*1040*/  LEA.HI R7, R7, R28, RZ, 0x3 ;  /* 0x0000001c07077211 */ /* 0x000fe200078f18ff */
[----:B------:R-:W-:Y:S01]  /*1050*/  IMAD.SHL.U32 R18, R18, 0x4, RZ ;  /* 0x0000000412127824 */ /* 0x000fe200078e00ff */
[----:B------:R-:W-:Y:S01]  /*1060*/  LOP3.LUT R3, R3, 0x38, R16, 0xf8, !PT ;  /* 0x0000003803037812 */ /* 0x000fe200078ef810 */
[----:B------:R-:W-:Y:S01]  /*1070*/  VIADD R221, R16, 0x40 ;  /* 0x0000004010dd7836 */ /* 0x000fe20000000000 */
[----:B------:R-:W-:Y:S01]  /*1080*/  LEA.HI R10, R10, R27, RZ, 0x3 ;  /* 0x0000001b0a0a7211 */ /* 0x000fe200078f18ff */
[----:B------:R-:W-:Y:S01]  /*1090*/  IMAD.SHL.U32 R7, R7, 0x40, RZ ;  /* 0x0000004007077824 */ /* 0x000fe200078e00ff */
[----:B------:R-:W-:Y:S01]  /*10a0*/  LEA.HI R12, R12, R26, RZ, 0x3 ;  /* 0x0000001a0c0c7211 */ /* 0x000fe200078f18ff */
[----:B------:R-:W-:Y:S01]  /*10b0*/  VIADD R220, R18, 0x20 ;  /* 0x0000002012dc7836 */ /* 0x000fe20000000000 */
[----:B------:R-:W-:Y:S01]  /*10c0*/  LEA.HI R14, R14, R25, RZ, 0x3 ;  /* 0x000000190e0e7211 */ /* 0x000fe200078f18ff */
[----:B------:R-:W-:Y:S01]  /*10d0*/  IMAD.SHL.U32 R10, R10, 0x40, RZ ;  /* 0x000000400a0a7824 */ /* 0x000fe200078e00ff */
[----:B------:R-:W-:Y:S01]  /*10e0*/  LOP3.LUT R0, R0, 0x1c0, RZ, 0xc0, !PT ;  /* 0x000001c000007812 */ /* 0x000fe200078ec0ff */
[----:B------:R-:W-:Y:S01]  /*10f0*/  IMAD.SHL.U32 R12, R12, 0x40, RZ ;  /* 0x000000400c0c7824 */ /* 0x000fe200078e00ff */
[----:B------:R-:W-:Y:S01]  /*1100*/  LOP3.LUT R3, R20, R3, R24, 0xf6, !PT ;  /* 0x0000000314037212 */ /* 0x000fe200078ef618 */
[----:B------:R-:W-:Y:S01]  /*1110*/  IMAD.SHL.U32 R14, R14, 0x40, RZ ;  /* 0x000000400e0e7824 */ /* 0x000fe200078e00ff */
[----:B------:R-:W-:-:S02]  /*1120*/  LOP3.LUT R6, R6, 0x1c0, RZ, 0xc0, !PT ;  /* 0x000001c006067812 */ /* 0x000fc400078ec0ff */
[----:B------:R-:W-:Y:S01]  /*1130*/  LOP3.LUT R8, R8, 0x1c0, RZ, 0xc0, !PT ;  /* 0x000001c008087812 */ /* 0x000fe200078ec0ff */
[----:B------:R0:W-:Y:S01]  /*1140*/  STL [R1+0x38], R3 ;  /* 0x0000380301007387 */ /* 0x0001e20000100800 */
[----:B------:R-:W-:Y:S02]  /*1150*/  SHF.R.U32.HI R20, RZ, 0x3, R0 ;  /* 0x00000003ff147819 */ /* 0x000fe40000011600 */
[----:B------:R-:W-:Y:S02]  /*1160*/  LOP3.LUT R25, R11, 0x1c0, RZ, 0xc0, !PT ;  /* 0x000001c00b197812 */ /* 0x000fe400078ec0ff */
[----:B------:R-:W-:Y:S02]  /*1170*/  LOP3.LUT R0, R0, 0x38, R16, 0xf8, !PT ;  /* 0x0000003800007812 */ /* 0x000fe400078ef810 */
[----:B------:R-:W-:Y:S02]  /*1180*/  LOP3.LUT R4, R4, 0xfffffe00, RZ, 0xc0, !PT ;  /* 0xfffffe0004047812 */ /* 0x000fe400078ec0ff */
[----:B------:R-:W-:-:S02]  /*1190*/  LOP3.LUT R11, R13, 0x1c0, RZ, 0xc0, !PT ;  /* 0x000001c00d0b7812 */ /* 0x000fc400078ec0ff */
[----:B------:R-:W-:Y:S01]  /*11a0*/  LOP3.LUT R7, R7, 0xfffffe00, RZ, 0xc0, !PT ;  /* 0xfffffe0007077812 */ /* 0x000fe200078ec0ff */
[----:B------:R-:W-:Y:S01]  /*11b0*/  STL [R1+0x44], R4 ;  /* 0x0000440401007387 */ /* 0x000fe20000100800 */
[----:B------:R-:W-:Y:S02]  /*11c0*/  SHF.R.U32.HI R13, RZ, 0x3, R6 ;  /* 0x00000003ff0d7819 */ /* 0x000fe40000011606 */
[----:B0-----:R-:W-:Y:S01]  /*11d0*/  LOP3.LUT R3, R6, 0x38, R16, 0xf8, !PT ;  /* 0x0000003806037812 */ /* 0x001fe200078ef810 */
[----:B------:R0:W-:Y:S01]  /*11e0*/  STL [R1+0x40], R7 ;  /* 0x0000400701007387 */ /* 0x0001e20000100800 */
[----:B------:R-:W-:Y:S02]  /*11f0*/  SHF.R.U32.HI R11, RZ, 0x3, R8 ;  /* 0x00000003ff0b7819 */ /* 0x000fe40000011608 */
[----:B------:R-:W-:Y:S02]  /*1200*/  LOP3.LUT R6, R8, 0x38, R16, 0xf8, !PT ;  /* 0x0000003808067812 */ /* 0x000fe400078ef810 */
[----:B------:R-:W-:-:S02]  /*1210*/  LOP3.LUT R8, R10, 0xfffffe00, RZ, 0xc0, !PT ;  /* 0xfffffe000a087812 */ /* 0x000fc400078ec0ff */
[----:B------:R-:W-:Y:S02]  /*1220*/  LOP3.LUT R12, R12, 0xfffffe00, RZ, 0xc0, !PT ;  /* 0xfffffe000c0c7812 */ /* 0x000fe400078ec0ff */
[----:B------:R-:W-:Y:S02]  /*1230*/  LOP3.LUT R0, R4, R0, R20, 0xf6, !PT ;  /* 0x0000000004007212 */ /* 0x000fe400078ef614 */
[----:B------:R-:W-:Y:S01]  /*1240*/  LOP3.LUT R10, R14, 0xfffffe00, RZ, 0xc0, !PT ;  /* 0xfffffe000e0a7812 */ /* 0x000fe200078ec0ff */
[----:B------:R-:W-:Y:S01]  /*1250*/  STL [R1+0x54], R12 ;  /* 0x0000540c01007387 */ /* 0x000fe20000100800 */
[----:B------:R-:W-:Y:S01]  /*1260*/  LOP3.LUT R3, R7, R3, R13, 0xf6, !PT ;  /* 0x0000000307037212 */ /* 0x000fe200078ef60d */
[----:B0-----:R-:W-:Y:S01]  /*1270*/  IMAD.SHL.U32 R7, R9, 0x2, RZ ;  /* 0x0000000209077824 */ /* 0x001fe200078e00ff */
[----:B------:R-:W-:Y:S01]  /*1280*/  LEA R0, R0, UR4, 0x1 ;  /* 0x0000000400007c11 */ /* 0x000fe2000f8e08ff */
[----:B------:R-:W-:Y:S01]  /*1290*/  STL [R1+0x50], R10 ;  /* 0x0000500a01007387 */ /* 0x000fe20000100800 */
[----:B------:R-:W-:-:S02]  /*12a0*/  LOP3.LUT R6, R8, R6, R11, 0xf6, !PT ;  /* 0x0000000608067212 */ /* 0x000fc400078ef60b */
[----:B------:R-:W-:Y:S01]  /*12b0*/  LEA R4, R3, UR4, 0x1 ;  /* 0x0000000403047c11 */ /* 0x000fe2000f8e08ff */
[----:B------:R-:W-:Y:S01]  /*12c0*/  STL [R1+0x3c], R8 ;  /* 0x00003c0801007387 */ /* 0x000fe20000100800 */
[----:B------:R-:W-:Y:S02]  /*12d0*/  LEA R3, R6, UR4, 0x1 ;  /* 0x0000000406037c11 */ /* 0x000fe4000f8e08ff */
[----:B------:R-:W-:Y:S01]  /*12e0*/  SHF.R.S32.HI R17, RZ, 0x1f, R16 ;  /* 0x0000001fff117819 */ /* 0x000fe20000011410 */
[----:B------:R-:W-:Y:S04]  /*12f0*/  STL [R1+0x34], R7 ;  /* 0x0000340701007387 */ /* 0x000fe80000100800 */
[----:B------:R0:W-:Y:S04]  /*1300*/  STL [R1+0x84], R0 ;  /* 0x0000840001007387 */ /* 0x0001e80000100800 */
[----:B------:R1:W-:Y:S01]  /*1310*/  STL [R1+0x80], R4 ;  /* 0x0000800401007387 */ /* 0x0003e20000100800 */
[----:B0-----:R-:W-:-:S05]  /*1320*/  IMAD R0, R5, 0x8, R15 ;  /* 0x0000000805007824 */ /* 0x001fca00078e020f */
[----:B------:R1:W-:Y:S04]  /*1330*/  STL [R1+0x8c], R0 ;  /* 0x00008c0001007387 */ /* 0x0003e80000100800 */
[----:B------:R1:W-:Y:S02]  /*1340*/  STL [R1+0x7c], R3 ;  /* 0x00007c0301007387 */ /* 0x0003e40000100800 */
.L_x_6893:
[----:B0123--:R-:W0:Y:S01]  /*1350*/  LDC.64 R4, c[0x0][0xc88] ;  /* 0x00032200ff047b82 */ /* 0x00fe220000000a00 */
[----:B------:R-:W-:Y:S01]  /*1360*/  ULDC.64 UR4, c[0x0][0x208] ;  /* 0x0000820000047ab9 */ /* 0x000fe20000000a00 */
[----:B0-----:R-:W-:-:S05]  /*1370*/  IMAD.WIDE R4, R151, 0x4, R4 ;  /* 0x0000000497047825 */ /* 0x001fca00078e0204 */
[----:B------:R-:W2:Y:S01]  /*1380*/  LDG.E R31, desc[UR4][R4.64] ;  /* 0x00000004041f7981 */ /* 0x000ea2000c1e1900 */
[----:B------:R-:W-:Y:S05]  /*1390*/  YIELD ;  /* 0x0000000000007946 */ /* 0x000fea0003800000 */
[----:B------:R-:W-:Y:S01]  /*13a0*/  ULDC.64 UR4, c[0x0][0xa28] ;  /* 0x00028a0000047ab9 */ /* 0x000fe20000000a00 */
[----:B------:R-:W-:Y:S01]  /*13b0*/  ULDC.64 UR8, c[0x0][0xa18] ;  /* 0x0002860000087ab9 */ /* 0x000fe20000000a00 */
[----:B------:R-:W-:Y:S01]  /*13c0*/  ISETP.NE.U32.AND P1, PT, RZ, UR4, PT ;  /* 0x00000004ff007c0c */ /* 0x000fe2000bf25070 */
[----:B------:R-:W-:Y:S01]  /*13d0*/  ULDC.64 UR6, c[0x0][0xa08] ;  /* 0x0002820000067ab9 */ /* 0x000fe20000000a00 */
[----:B------:R-:W-:Y:S01]  /*13e0*/  IMAD.MOV.U32 R11, RZ, RZ, RZ ;  /* 0x000000ffff0b7224 */ /* 0x000fe200078e00ff */
[----:B------:R-:W-:Y:S01]  /*13f0*/  ISETP.NE.U32.AND P0, PT, RZ, UR6, PT ;  /* 0x00000006ff007c0c */ /* 0x000fe2000bf05070 */
[----:B------:R-:W-:Y:S01]  /*1400*/  ULDC.64 UR10, c[0x0][0x208] ;  /* 0x00008200000a7ab9 */ /* 0x000fe20000000a00 */
[----:B------:R-:W-:Y:S01]  /*1410*/  ISETP.NE.AND.EX P1, PT, RZ, UR5, PT, P1 ;  /* 0x00000005ff007c0c */ /* 0x000fe2000bf25310 */
[----:B------:R-:W-:Y:S01]  /*1420*/  IMAD.MOV.U32 R27, RZ, RZ, RZ ;  /* 0x000000ffff1b7224 */ /* 0x000fe200078e00ff */
[----:B------:R-:W-:-:S02]  /*1430*/  ISETP.NE.AND.EX P0, PT, RZ, UR7, PT, P0 ;  /* 0x00000007ff007c0c */ /* 0x000fc4000bf05300 */
[----:B--2---:R-:W-:Y:S01]  /*1440*/  SHF.R.S32.HI R0, RZ, 0x1f, R31 ;  /* 0x0000001fff007819 */ /* 0x004fe2000001141f */
[----:B------:R-:W-:-:S08]  /*1450*/  IMAD.SHL.U32 R32, R31, 0x4, RZ ;  /* 0x000000041f207824 */ /* 0x000fd000078e00ff */
[C---:B------:R-:W-:Y:S01]  /*1460*/  @P1 LEA R6, P2, R31.reuse, UR4, 0x2 ;  /* 0x000000041f061c11 */ /* 0x040fe2000f8410ff */
[----:B------:R0:W-:Y:S01]  /*1470*/  STL [R1+0x5c], R31 ;  /* 0x00005c1f01007387 */ /* 0x0001e20000100800 */
[C-C-:B------:R-:W-:Y:S02]  /*1480*/  SHF.L.U64.HI R28, R31.reuse, 0x2, R0.reuse ;  /* 0x000000021f1c7819 */ /* 0x140fe40000010200 */
[----:B------:R-:W-:Y:S01]  /*1490*/  @P1 LEA.HI.X R7, R31, UR5, R0, 0x2, P2 ;  /* 0x000000051f071c11 */ /* 0x000fe200090f1400 */
[----:B------:R-:W-:Y:S01]  /*14a0*/  ULDC UR4, c[0x0][0x288] ;  /* 0x0000a20000047ab9 */ /* 0x000fe20000000800 */
[----:B------:R-:W-:Y:S01]  /*14b0*/  ISETP.NE.U32.AND P2, PT, RZ, UR8, PT ;  /* 0x00000008ff007c0c */ /* 0x000fe2000bf45070 */
[----:B------:R-:W-:Y:S01]  /*14c0*/  IMAD.U32 R161, RZ, RZ, UR4 ;  /* 0x00000004ffa17e24 */ /* 0x000fe2000f8e00ff */
[----:B------:R-:W-:Y:S01]  /*14d0*/  ULDC.64 UR4, c[0x0][0x418] ;  /* 0x0001060000047ab9 */ /* 0x000fe20000000a00 */
[----:B------:R0:W-:Y:S01]  /*14e0*/  STL [R1+0x70], R0 ;  /* 0x0000700001007387 */ /* 0x0001e20000100800 */
[----:B------:R-:W-:Y:S01]  /*14f0*/  ISETP.NE.AND.EX P2, PT, RZ, UR9, PT, P2 ;  /* 0x00000009ff007c0c */ /* 0x000fe2000bf45320 */
[----:B------:R-:W-:Y:S01]  /*1500*/  UISETP.NE.U32.AND UP0, UPT, UR4, URZ, UPT ;  /* 0x0000003f0400728c */ /* 0x000fe2000bf05070 */
[----:B----4-:R-:W-:Y:S01]  /*1510*/  IADD3 R8, P3, R32, UR6, RZ ;  /* 0x0000000620087c10 */ /* 0x010fe2000ff7e0ff */
[----:B------:R0:W-:Y:S01]  /*1520*/  STL [R1+0x64], R32 ;  /* 0x0000642001007387 */ /* 0x0001e20000100800 */
[----:B------:R-:W-:Y:S01]  /*1530*/  ULDC UR4, c[0x0][0x424] ;  /* 0x0001090000047ab9 */ /* 0x000fe20000000800 */
[----:B------:R-:W-:Y:S01]  /*1540*/  UISETP.NE.AND.EX UP0, UPT, UR5, URZ, UPT, UP0 ;  /* 0x0000003f0500728c */ /* 0x000fe2000bf05300 */
[----:B------:R-:W-:Y:S01]  /*1550*/  IADD3.X R9, R28, UR7, RZ, P3, !PT ;  /* 0x000000071c097c10 */ /* 0x000fe20009ffe4ff */
[----:B------:R0:W5:Y:S01]  /*1560*/  @P1 LDG.E R11, desc[UR10][R6.64] ;  /* 0x0000000a060b1981 */ /* 0x000162000c1e1900 */
[----:B------:R-:W-:Y:S01]  /*1570*/  ULDC UR5, c[0x0][0x2f0] ;  /* 0x0000bc0000057ab9 */ /* 0x000fe20000000800 */
[----:B------:R-:W-:-:S02]  /*1580*/  USEL UR4, UR4, 0x1, UP0 ;  /* 0x0000000104047887 */ /* 0x000fc40008000000 */
[----:B------:R0:W5:Y:S02]  /*1590*/  @P0 LDG.E R27, desc[UR10][R8.64] ;  /* 0x0000000a081b0981 */ /* 0x000164000c1e1900 */
[----:B------:R-:W-:Y:S01]  /*15a0*/  @P2 IADD3 R4, P1, R32, UR8, RZ ;  /* 0x0000000820042c10 */ /* 0x000fe2000ff3e0ff */
[----:B------:R-:W-:-:S03]  /*15b0*/  UIMAD UR4, UR4, UR5, URZ ;  /* 0x00000005040472a4 */ /* 0x000fc6000f8e023f */
[----:B------:R-:W-:Y:S01]  /*15c0*/  @P2 IADD3.X R5, R28, UR9, RZ, P1, !PT ;  /* 0x000000091c052c10 */ /* 0x000fe20008ffe4ff */
[----:B------:R-:W-:Y:S02]  /*15d0*/  ULDC UR5, c[0x0][0x348] ;  /* 0x0000d20000057ab9 */ /* 0x000fe40000000800 */
[----:B------:R-:W-:Y:S02]  /*15e0*/  IMAD.U32 R25, RZ, RZ, UR5 ;  /* 0x00000005ff197e24 */ /* 0x000fe4000f8e00ff */
[----:B------:R0:W5:Y:S01]  /*15f0*/  @P2 LDG.E R161, desc[UR10][R4.64] ;  /* 0x0000000a04a12981 */ /* 0x000162000c1e1900 */
[----:B------:R-:W-:Y:S01]  /*1600*/  IMAD.U32 R26, RZ, RZ, UR4 ;  /* 0x00000004ff1a7e24 */ /* 0x000fe2000f8e00ff */
[----:B------:R-:W-:Y:S06]  /*1610*/  @P2 BRA `(.L_x_6663) ;  /* 0x0000000000282947 */ /* 0x000fec0003800000 */
[----:B------:R-:W-:Y:S02]  /*1620*/  ULDC.64 UR4, c[0x0][0xa00] ;  /* 0x0002800000047ab9 */ /* 0x000fe40000000a00 */
[----:B------:R-:W-:-:S04]  /*1630*/  ISETP.NE.U32.AND P1, PT, RZ, UR4, PT ;  /* 0x00000004ff007c0c */ /* 0x000fc8000bf25070 */
[----:B------:R-:W-:-:S13]  /*1640*/  ISETP.NE.AND.EX P1, PT, RZ, UR5, PT, P1 ;  /* 0x00000005ff007c0c */ /* 0x000fda000bf25310 */
[----:B------:R-:W-:Y:S05]  /*1650*/  @!P1 BRA `(.L_x_6663) ;  /* 0x0000000000189947 */ /* 0x000fea0003800000 */
[----:B0-----:R-:W0:Y:S01]  /*1660*/  LDC.64 R4, c[0x0][0xa00] ;  /* 0x00028000ff047b82 */ /* 0x001e220000000a00 */
[----:B------:R-:W-:Y:S01]  /*1670*/  ULDC.64 UR4, c[0x0][0x208] ;  /* 0x0000820000047ab9 */ /* 0x000fe20000000a00 */
[----:B0-----:R-:W-:-:S05]  /*1680*/  IMAD.WIDE R4, R31, 0x4, R4 ;  /* 0x000000041f047825 */ /* 0x001fca00078e0204 */
[----:B-----5:R-:W2:Y:S04]  /*1690*/  LDG.E R161, desc[UR4][R4.64] ;  /* 0x0000000404a17981 */ /* 0x020ea8000c1e1900 */
[----:B------:R-:W2:Y:S02]  /*16a0*/  LDG.E R0, desc[UR4][R4.64+0x4] ;  /* 0x0000040404007981 */ /* 0x000ea4000c1e1900 */
[----:B--2---:R-:W-:-:S07]  /*16b0*/  IMAD.IADD R161, R0, 0x1, -R161 ;  /* 0x0000000100a17824 */ /* 0x004fce00078e0aa1 */
.L_x_6663:
[C---:B------:R-:W-:Y:S01]  /*16c0*/  LOP3.LUT R30, R150.reuse, 0xffff, RZ, 0xc0, !PT ;  /* 0x0000ffff961e7812 */ /* 0x040fe200078ec0ff */
[----:B------:R-:W-:Y:S01]  /*16d0*/  ULDC.64 UR4, c[0x0][0xa20] ;  /* 0x0002880000047ab9 */ /* 0x000fe20000000a00 */
[----:B------:R1:W-:Y:S01]  /*16e0*/  STL [R1+0x6c], R149 ;  /* 0x00006c9501007387 */ /* 0x0003e20000100800 */
[----:B------:R-:W-:Y:S02]  /*16f0*/  ISETP.NE.U32.AND P1, PT, RZ, UR4, PT ;  /* 0x00000004ff007c0c */ /* 0x000fe4000bf25070 */
[C---:B------:R-:W-:Y:S01]  /*1700*/  LOP3.LUT R3, R150.reuse, 0xff000000, RZ, 0xc0, !PT ;  /* 0xff00000096037812 */ /* 0x040fe200078ec0ff */
[----:B------:R1:W-:Y:S01]  /*1710*/  STL [R1+0x58], R30 ;  /* 0x0000581e01007387 */ /* 0x0003e20000100800 */
[----:B------:R-:W-:Y:S02]  /*1720*/  ISETP.NE.AND.EX P1, PT, RZ, UR5, PT, P1 ;  /* 0x00000005ff007c0c */ /* 0x000fe4000bf25310 */
[----:B0-----:R-:W-:Y:S02]  /*1730*/  LOP3.LUT R0, R150, 0xff0000, RZ, 0xc0, !PT ;  /* 0x00ff000096007812 */ /* 0x001fe400078ec0ff */
[----:B------:R-:W-:-:S04]  /*1740*/  SHF.R.U32.HI R3, RZ, 0x8, R3 ;  /* 0x00000008ff037819 */ /* 0x000fc80000011603 */
[----:B------:R-:W-:-:S05]  /*1750*/  LEA.HI R10, R0, R3, RZ, 0x10 ;  /* 0x00000003000a7211 */ /* 0x000fca00078f80ff */
[----:B-1----:R-:W-:Y:S05]  /*1760*/  @!P1 BRA `(.L_x_6664) ;  /* 0x0000000000149947 */ /* 0x002fea0003800000 */
[----:B------:R-:W-:Y:S01]  /*1770*/  IADD3 R4, P0, R32, UR4, RZ ;  /* 0x0000000420047c10 */ /* 0x000fe2000ff1e0ff */
[----:B------:R-:W-:-:S03]  /*1780*/  ULDC.64 UR6, c[0x0][0x208] ;  /* 0x0000820000067ab9 */ /* 0x000fc60000000a00 */
[----:B------:R-:W-:-:S05]  /*1790*/  IADD3.X R5, R28, UR5, RZ, P0, !PT ;  /* 0x000000051c057c10 */ /* 0x000fca00087fe4ff */
[----:B------:R0:W5:Y:S01]  /*17a0*/  LDG.E R26, desc[UR6][R4.64] ;  /* 0x00000006041a7981 */ /* 0x000162000c1e1900 */
[----:B------:R-:W-:Y:S05]  /*17b0*/  BRA `(.L_x_6665) ;  /* 0x0000000000147947 */ /* 0x000fea0003800000 */
.L_x_6664:
[----:B------:R-:W-:Y:S05]  /*17c0*/  @!P0 BRA `(.L_x_6665) ;  /* 0x0000000000108947 */ /* 0x000fea0003800000 */
[----:B------:R-:W-:Y:S02]  /*17d0*/  ULDC.64 UR4, c[0x0][0x208] ;  /* 0x0000820000047ab9 */ /* 0x000fe40000000a00 */
[----:B------:R-:W2:Y:S04]  /*17e0*/  LDG.E R3, desc[UR4][R8.64] ;  /* 0x0000000408037981 */ /* 0x000ea8000c1e1900 */
[----:B------:R-:W2:Y:S02]  /*17f0*/  LDG.E R26, desc[UR4][R8.64+0x4] ;  /* 0x00000404081a7981 */ /* 0x000ea4000c1e1900 */
[----:B--2---:R-:W-:-:S07]  /*1800*/  IMAD.IADD R26, R26, 0x1, -R3 ;  /* 0x000000011a1a7824 */ /* 0x004fce00078e0a03 */
.L_x_6665:
[----:B------:R-:W-:Y:S01]  /*1810*/  ULDC.64 UR4, c[0x0][0xa10] ;  /* 0x0002840000047ab9 */ /* 0x000fe20000000a00 */
[----:B------:R-:W2:Y:S01]  /*1820*/  LDL.LU R29, [R1] ;  /* 0x00000000011d7983 */ /* 0x000ea20000300800 */
        /* <DEDUP_REMOVED lines=8> */
[----:B------:R-:W3:Y:S01]  /*18b0*/  @P0 LDG.E R3, desc[UR6][R4.64+0x4] ;  /* 0x0000040604030981 */ /* 0x000ee2000c1e1900 */
[----:B------:R-:W-:Y:S01]  /*18c0*/  ISETP.NE.U32.AND P1, PT, RZ, UR4, PT ;  /* 0x00000004ff007c0c */ /* 0x000fe2000bf25070 */
[----:B------:R-:W-:Y:S01]  /*18d0*/  IMAD.MOV.U32 R147, RZ, RZ, R26 ;  /* 0x000000ffff937224 */ /* 0x000fe200078e001a */
[----:B------:R-:W-:Y:S02]  /*18e0*/  LOP3.LUT R13, R10, 0xff, RZ, 0xc0, !PT ;  /* 0x000000ff0a0d7812 */ /* 0x000fe400078ec0ff */
[----:B------:R-:W-:Y:S02]  /*18f0*/  ISETP.NE.AND.EX P1, PT, RZ, UR5, PT, P1 ;  /* 0x00000005ff007c0c */ /* 0x000fe4000bf25310 */
[----:B------:R-:W-:Y:S01]  /*1900*/  SHF.R.U32.HI R8, RZ, 0x10, R10 ;  /* 0x00000010ff087819 */ /* 0x000fe2000001160a */
[----:B------:R0:W-:Y:S01]  /*1910*/  STL [R1+0x74], R13 ;  /* 0x0000740d01007387 */ /* 0x0001e20000100800 */
[----:B------:R-:W-:Y:S09]  /*1920*/  BSSY B0, `(.L_x_6666) ;  /* 0x000002e000007945 */ /* 0x000ff20003800000 */
[----:B------:R-:W-:-:S04]  /*1930*/  @P1 IADD3 R6, P2, R32, UR4, RZ ;  /* 0x0000000420061c10 */ /* 0x000fc8000ff5e0ff */
[----:B------:R-:W-:-:S05]  /*1940*/  @P1 IADD3.X R7, R28, UR5, RZ, P2, !PT ;  /* 0x000000051c071c10 */ /* 0x000fca00097fe4ff */
[----:B------:R0:W5:Y:S01]  /*1950*/  @P1 LDG.E R147, desc[UR6][R6.64] ;  /* 0x0000000606931981 */ /* 0x000162000c1e1900 */
[----:B--2---:R-:W-:Y:S01]  /*1960*/  LOP3.LUT R29, R29, 0xffffffbf, RZ, 0xc0, !PT ;  /* 0xffffffbf1d1d7812 */ /* 0x004fe200078ec0ff */
[----:B---3--:R-:W-:-:S04]  /*1970*/  @P0 IMAD.IADD R25, R3, 0x1, -R0 ;  /* 0x0000000103190824 */ /* 0x008fc800078e0a00 */
[----:B------:R-:W-:-:S04]  /*1980*/  IMAD.IADD R162, R12, 0x1, R25 ;  /* 0x000000010ca27824 */ /* 0x000fc800078e0219 */
[C---:B------:R-:W-:Y:S01]  /*1990*/  VIADD R0, R162.reuse, 0xaf ;  /* 0x000000afa2007836 */ /* 0x040fe20000000000 */
[----:B------:R-:W-:-:S03]  /*19a0*/  ISETP.GE.AND P3, PT, R162, 0x1, PT ;  /* 0x00000001a200780c */ /* 0x000fc60003f66270 */
[----:B------:R-:W-:-:S05]  /*19b0*/  IMAD.HI R0, R0, 0x2e8ba2e9, RZ ;  /* 0x2e8ba2e900007827 */ /* 0x000fca00078e02ff */
[----:B------:R-:W-:-:S04]  /*19c0*/  SHF.R.U32.HI R3, RZ, 0x1f, R0 ;  /* 0x0000001fff037819 */ /* 0x000fc80000011600 */
[----:B------:R-:W-:Y:S01]  /*19d0*/  LEA.HI.SX32 R160, R0, R3, 0x1b ;  /* 0x0000000300a07211 */ /* 0x000fe200078fdaff */
[----:B------:R-:W-:Y:S01]  /*19e0*/  IMAD.MOV.U32 R3, RZ, RZ, RZ ;  /* 0x000000ffff037224 */ /* 0x000fe200078e00ff */
[----:B------:R-:W-:-:S05]  /*19f0*/  @P3 LOP3.LUT R29, R29, 0x40, RZ, 0xfc, !PT ;  /* 0x000000401d1d3812 */ /* 0x000fca00078efcff */
[----:B------:R0:W-:Y:S04]  /*1a00*/  STL [R1], R29 ;  /* 0x0000001d01007387 */ /* 0x0001e80000100800 */
[----:B------:R0:W-:Y:S01]  /*1a10*/  STL [R1+0x60], R8 ;  /* 0x0000600801007387 */ /* 0x0001e20000100800 */
[----:B------:R-:W-:Y:S05]  /*1a20*/  @!P3 BRA `(.L_x_6667) ;  /* 0x000000000074b947 */ /* 0x000fea0003800000 */
[----:B------:R-:W-:Y:S01]  /*1a30*/  ISETP.NE.AND P0, PT, R8, RZ, PT ;  /* 0x000000ff0800720c */ /* 0x000fe20003f05270 */
[----:B------:R-:W-:-:S03]  /*1a40*/  ULDC UR4, c[0x0][0x9f0] ;  /* 0x00027c0000047ab9 */ /* 0x000fc60000000800 */
[----:B------:R-:W-:-:S04]  /*1a50*/  SEL R9, R8, UR4, P0 ;  /* 0x0000000408097c07 */ /* 0x000fc80008000000 */
[-C--:B0-----:R-:W-:Y:S02]  /*1a60*/  IABS R6, R9.reuse ;  /* 0x0000000900067213 */ /* 0x081fe40000000000 */
        /* <DEDUP_REMOVED lines=25> */
.L_x_6667:
[----:B------:R-:W-:Y:S05]  /*1c00*/  BSYNC B0 ;  /* 0x0000000000007941 */ /* 0x000fea0003800000 */
.L_x_6666:
[----:B------:R-:W-:-:S05]  /*1c10*/  IMAD R0, R13, R3, RZ ;  /* 0x000000030d007224 */ /* 0x000fca00078e02ff */
        /* <DEDUP_REMOVED lines=12> */
[----:B------:R-:W-:Y:S02]  /*1ce0*/  @P0 LEA.HI.SX32 R24, R0, R3, 0x1b ;  /* 0x0000000300180211 */ /* 0x000fe400078fdaff */
[----:B------:R-:W-:Y:S02]  /*1cf0*/  PLOP3.LUT P0, PT, PT, PT, PT, 0x80, 0x0 ;  /* 0x000000000000781c */ /* 0x000fe40003f0f070 */
        /* <DEDUP_REMOVED lines=14> */
[----:B0-----:R-:W-:Y:S02]  /*1de0*/  IMAD.U32 R6, RZ, RZ, UR4 ;  /* 0x00000004ff067e24 */ /* 0x001fe4000f8e00ff */
[----:B------:R-:W-:-:S02]  /*1df0*/  IMAD.U32 R7, RZ, RZ, UR5 ;  /* 0x00000005ff077e24 */ /* 0x000fc4000f8e00ff */
[----:B------:R-:W-:Y:S02]  /*1e00*/  IMAD.U32 R11, RZ, RZ, UR7 ;  /* 0x00000007ff0b7e24 */ /* 0x000fe4000f8e00ff */
[----:B------:R-:W-:Y:S02]  /*1e10*/  IMAD.MOV.U32 R8, RZ, RZ, 0x70 ;  /* 0x00000070ff087424 */ /* 0x000fe400078e00ff */
[----:B------:R-:W-:Y:S02]  /*1e20*/  IMAD.MOV.U32 R12, RZ, RZ, 0x1 ;  /* 0x00000001ff0c7424 */ /* 0x000fe400078e00ff */
[----:B-1----:R-:W-:-:S07]  /*1e30*/  IMAD.MOV.U32 R13, RZ, RZ, RZ ;  /* 0x000000ffff0d7224 */ /* 0x002fce00078e00ff */
[----:B------:R-:W-:-:S07]  /*1e40*/  LEPC R20, `(.L_x_6670) ;  /* 0x000000001014794e */ /* 0x000fce0000000000 */
[----:B--2--5:R-:W-:Y:S05]  /*1e50*/  CALL.ABS.NOINC R14 ;  /* 0x000000000e007343 */ /* 0x024fea0003c00000 */
.L_x_6670:
[----:B------:R-:W-:Y:S05]  /*1e60*/  BSYNC B6 ;  /* 0x0000000000067941 */ /* 0x000fea0003800000 */
.L_x_6669:
        /* <DEDUP_REMOVED lines=20> */
.L_x_6672:
[----:B------:R-:W-:Y:S05]  /*1fb0*/  BSYNC B6 ;  /* 0x0000000000067941 */ /* 0x000fea0003800000 */
.L_x_6671:
[----:B------:R-:W-:Y:S01]  /*1fc0*/  ULDC.64 UR4, c[0x0][0x9f8] ;  /* 0x00027e0000047ab9 */ /* 0x000fe20000000a00 */
[----:B------:R-:W-:Y:S01]  /*1fd0*/  IMAD.MOV.U32 R0, RZ, RZ, R31 ;  /* 0x000000ffff007224 */ /* 0x000fe200078e001f */
[----:B------:R-:W-:Y:S01]  /*1fe0*/  ISETP.NE.U32.AND P0, PT, RZ, UR4, PT ;  /* 0x00000004ff007c0c */ /* 0x000fe2000bf05070 */
[----:B------:R-:W-:Y:S01]  /*1ff0*/  ULDC.64 UR6, c[0x0][0x208] ;  /* 0x0000820000067ab9 */ /* 0x000fe20000000a00 */
[----:B0-----:R-:W0:Y:S08]  /*2000*/  LDC R13, c[0x0][0x3f4] ;  /* 0x0000fd00ff0d7b82 */ /* 0x001e300000000800 */
[----:B------:R-:W1:Y:S01]  /*2010*/  LDC.64 R42, c[0x0][0x300] ;  /* 0x0000c000ff2a7b82 */ /* 0x000e620000000a00 */
[----:B------:R-:W-:Y:S01]  /*2020*/  ISETP.NE.AND.EX P0, PT, RZ, UR5, PT, P0 ;  /* 0x00000005ff007c0c */ /* 0x000fe2000bf05300 */
[----:B------:R-:W-:Y:S01]  /*2030*/  IMAD.IADD R119, R27, 0x1, R26 ;  /* 0x000000011b777824 */ /* 0x000fe200078e021a */
[----:B------:R-:W-:Y:S01]  /*2040*/  LOP3.LUT R29, R29, 0xfffffffe, RZ, 0xc0, !PT ;  /* 0xfffffffe1d1d7812 */ /* 0x000fe200078ec0ff */
[----:B------:R-:W2:Y:S04]  /*2050*/  LDL R26, [R1+0x40] ;  /* 0x00004000011a7983 */ /* 0x000ea80000100800 */
[----:B------:R-:W3:Y:S01]  /*2060*/  LDL R27, [R1+0x44] ;  /* 0x00004400011b7983 */ /* 0x000ee20000100800 */
[----:B------:R-:W4:Y:S03]  /*2070*/  LDC.64 R108, c[0x0][0x3f8] ;  /* 0x0000fe00ff6c7b82 */ /* 0x000f260000000a00 */
[----:B------:R-:W3:Y:S02]  /*2080*/  LDL R14, [R1+0x3c] ;  /* 0x00003c00010e7983 */ /* 0x000ee40000100800 */
[----:B------:R-:W-:Y:S01]  /*2090*/  @P0 IADD3 R4, P1, R32, UR4, RZ ;  /* 0x0000000420040c10 */ /* 0x000fe2000ff3e0ff */
[----:B------:R-:W4:Y:S02]  /*20a0*/  S2R R20, SR_TID.X ;  /* 0x0000000000147919 */ /* 0x000f240000002100 */
[----:B------:R-:W4:Y:S01]  /*20b0*/  LDC.64 R114, c[0x0][0x408] ;  /* 0x00010200ff727b82 */ /* 0x000f220000000a00 */
[----:B------:R-:W-:Y:S01]  /*20c0*/  @P0 IADD3.X R5, R28, UR5, RZ, P1, !PT ;  /* 0x000000051c050c10 */ /* 0x000fe20008ffe4ff */
[----:B------:R-:W-:-:S04]  /*20d0*/  ULDC.64 UR4, c[0x0][0xa08] ;  /* 0x0002820000047ab9 */ /* 0x000fc80000000a00 */
[----:B------:R4:W2:Y:S01]  /*20e0*/  @P0 LDG.E R0, desc[UR6][R4.64] ;  /* 0x0000000604000981 */ /* 0x0008a2000c1e1900 */
[----:B0-----:R-:W-:Y:S01]  /*20f0*/  ISETP.GE.AND P2, PT, R16, R13, PT ;  /* 0x0000000d1000720c */ /* 0x001fe20003f46270 */
[-C--:B-1----:R-:W-:Y:S01]  /*2100*/  IMAD.WIDE.U32 R6, R119, R42.reuse, RZ ;  /* 0x0000002a77067225 */ /* 0x082fe200078e00ff */
[----:B------:R-:W-:Y:S02]  /*2110*/  SHF.R.S32.HI R21, RZ, 0x1f, R119 ;  /* 0x0000001fff157819 */ /* 0x000fe40000011477 */
[----:B------:R-:W-:Y:S02]  /*2120*/  ISETP.NE.U32.AND P0, PT, RZ, UR4, PT ;  /* 0x00000004ff007c0c */ /* 0x000fe4000bf05070 */
[----:B------:R-:W-:Y:S01]  /*2130*/  SHF.R.S32.HI R10, RZ, 0x1f, R22 ;  /* 0x0000001fff0a7819 */ /* 0x000fe20000011416 */
[----:B------:R-:W-:Y:S01]  /*2140*/  IMAD R8, R21, R42, RZ ;  /* 0x0000002a15087224 */ /* 0x000fe200078e02ff */
[----:B------:R-:W-:Y:S01]  /*2150*/  ISETP.NE.AND.EX P0, PT, RZ, UR5, PT, P0 ;  /* 0x00000005ff007c0c */ /* 0x000fe2000bf05300 */
[----:B------:R-:W-:Y:S01]  /*2160*/  ULDC.64 UR4, c[0x0][0x308] ;  /* 0x0000c20000047ab9 */ /* 0x000fe20000000a00 */
[----:B------:R-:W-:Y:S01]  /*2170*/  SHF.R.S32.HI R19, RZ, 0x1f, R18 ;  /* 0x0000001fff137819 */ /* 0x000fe20000011412 */
[----:B------:R-:W-:-:S02]  /*2180*/  IMAD R3, R119, R43, R8 ;  /* 0x0000002b77037224 */ /* 0x000fc400078e0208 */
[----:B------:R-:W-:Y:S02]  /*2190*/  @P2 LOP3.LUT R29, R29, 0x1, RZ, 0xfc, !PT ;  /* 0x000000011d1d2812 */ /* 0x000fe400078efcff */
[----:B------:R-:W-:Y:S01]  /*21a0*/  IMAD.IADD R7, R7, 0x1, R3 ;  /* 0x0000000107077824 */ /* 0x000fe200078e0203 */
[----:B----4-:R-:W-:Y:S02]  /*21b0*/  SHF.R.U32.HI R20, RZ, 0x7, R20 ;  /* 0x00000007ff147819 */ /* 0x010fe40000011614 */
[----:B------:R0:W-:Y:S01]  /*21c0*/  STL [R1], R29 ;  /* 0x0000001d01007387 */ /* 0x0001e20000100800 */
[----:B------:R-:W-:Y:S01]  /*21d0*/  IMAD.WIDE.U32 R4, R30, UR4, R6 ;  /* 0x000000041e047c25 */ /* 0x000fe2000f8e0006 */
[----:B------:R-:W-:Y:S02]  /*21e0*/  ISETP.NE.AND P6, PT, R20, 0x1, PT ;  /* 0x000000011400780c */ /* 0x000fe40003fc5270 */
[----:B------:R-:W4:Y:S01]  /*21f0*/  LDL R8, [R1+0x54] ;  /* 0x0000540001087983 */ /* 0x000f220000100800 */
[----:B------:R-:W-:Y:S01]  /*2200*/  IMAD R5, R30, UR5, R5 ;  /* 0x000000051e057c24 */ /* 0x000fe2000f8e0205 */
[----:B------:R-:W-:Y:S01]  /*2210*/  ULDC.64 UR4, c[0x0][0x310] ;  /* 0x0000c40000047ab9 */ /* 0x000fe20000000a00 */
[C---:B------:R-:W-:Y:S01]  /*2220*/  VIADD R11, R22.reuse, 0x40 ;  /* 0x00000040160b7836 */ /* 0x040fe20000000000 */
[----:B------:R-:W4:Y:S01]  /*2230*/  LDL R12, [R1+0x50] ;  /* 0x00005000010c7983 */ /* 0x000f220000100800 */
[----:B------:R-:W-:-:S02]  /*2240*/  VIADD R28, R22, 0x20 ;  /* 0x00000020161c7836 */ /* 0x000fc40000000000 */
[----:B------:R-:W-:Y:S02]  /*2250*/  IMAD.SHL.U32 R11, R11, 0x40, RZ ;  /* 0x000000400b0b7824 */ /* 0x000fe400078e00ff */
[----:B------:R-:W-:Y:S02]  /*2260*/  IMAD.SHL.U32 R28, R28, 0x40, RZ ;  /* 0x000000401c1c7824 */ /* 0x000fe400078e00ff */
[-C--:B------:R-:W-:Y:S01]  /*2270*/  IMAD.WIDE.U32 R110, R22, R114.reuse, R18 ;  /* 0x00000072166e7225 */ /* 0x080fe200078e0012 */
[----:B------:R-:W-:Y:S02]  /*2280*/  LOP3.LUT R11, R11, 0x1c0, RZ, 0xc0, !PT ;  /* 0x000001c00b0b7812 */ /* 0x000fe400078ec0ff */
[----:B------:R-:W-:Y:S01]  /*2290*/  LOP3.LUT R28, R28, 0x1c0, RZ, 0xc0, !PT ;  /* 0x000001c01c1c7812 */ /* 0x000fe200078ec0ff */
[----:B------:R-:W-:Y:S01]  /*22a0*/  IMAD.WIDE.U32 R112, R22, R114, R16 ;  /* 0x0000007216707225 */ /* 0x000fe200078e0010 */
[----:B------:R-:W-:-:S03]  /*22b0*/  SHF.L.U64.HI R117, R42, 0x5, R43 ;  /* 0x000000052a757819 */ /* 0x000fc6000001022b */
[----:B------:R-:W-:Y:S02]  /*22c0*/  IMAD.SHL.U32 R116, R42, 0x20, RZ ;  /* 0x000000202a747824 */ /* 0x000fe400078e00ff */
[C---:B0-----:R-:W-:Y:S02]  /*22d0*/  VIADD R29, R22.reuse, 0xa0 ;  /* 0x000000a0161d7836 */ /* 0x041fe40000000000 */
[----:B------:R-:W-:-:S04]  /*22e0*/  IMAD.WIDE.U32 R158, R22, R42, R116 ;  /* 0x0000002a169e7225 */ /* 0x000fc800078e0074 */
[----:B------:R-:W-:Y:S01]  /*22f0*/  IMAD.SHL.U32 R29, R29, 0x40, RZ ;  /* 0x000000401d1d7824 */ /* 0x000fe200078e00ff */
[----:B------:R-:W-:Y:S01]  /*2300*/  IADD3 R125, P1, R116, R158, RZ ;  /* 0x0000009e747d7210 */ /* 0x000fe20007f3e0ff */
[----:B------:R-:W-:-:S03]  /*2310*/  IMAD.WIDE.U32 R104, R22, R108, R18 ;  /* 0x0000006c16687225 */ /* 0x000fc600078e0012 */
[----:B------:R-:W-:Y:S01]  /*2320*/  LOP3.LUT R29, R29, 0x1c0, RZ, 0xc0, !PT ;  /* 0x000001c01d1d7812 */ /* 0x000fe200078ec0ff */
[----:B------:R-:W-:-:S04]  /*2330*/  IMAD.WIDE.U32 R106, R22, R108, R16 ;  /* 0x0000006c166a7225 */ /* 0x000fc800078e0010 */
[----:B------:R-:W-:Y:S01]  /*2340*/  IMAD.WIDE.U32 R120, R22, R42, R16 ;  /* 0x0000002a16787225 */ /* 0x000fe200078e0010 */
[----:B------:R-:W-:-:S03]  /*2350*/  SHF.R.U32.HI R164, RZ, 0x3, R29 ;  /* 0x00000003ffa47819 */ /* 0x000fc6000001161d */
[----:B------:R-:W-:Y:S01]  /*2360*/  VIADD R163, R20, 0x8 ;  /* 0x0000000814a37836 */ /* 0x000fe20000000000 */
[C-C-:B------:R-:W-:Y:S01]  /*2370*/  SHF.L.U64.HI R35, R114.reuse, 0x5, R115.reuse ;  /* 0x0000000572237819 */ /* 0x140fe20000010273 */
[C---:B------:R-:W-:Y:S01]  /*2380*/  IMAD.SHL.U32 R32, R114.reuse, 0x20, RZ ;  /* 0x0000002072207824 */ /* 0x040fe200078e00ff */
[C-C-:B------:R-:W-:Y:S01]  /*2390*/  SHF.L.U64.HI R34, R114.reuse, 0x6, R115.reuse ;  /* 0x0000000672227819 */ /* 0x140fe20000010273 */
[C---:B------:R-:W-:Y:S01]  /*23a0*/  IMAD.SHL.U32 R31, R114.reuse, 0x40, RZ ;  /* 0x00000040721f7824 */ /* 0x040fe200078e00ff */
[----:B------:R-:W-:Y:S01]  /*23b0*/  SHF.L.U64.HI R33, R114, 0x7, R115 ;  /* 0x0000000772217819 */ /* 0x000fe20000010273 */
[----:B------:R-:W-:Y:S01]  /*23c0*/  IMAD R135, R109, 0xb0, RZ ;  /* 0x000000b06d877824 */ /* 0x000fe200078e02ff */
[--C-:B------:R-:W-:Y:S01]  /*23d0*/  SHF.L.U64.HI R140, R42, 0x6, R43.reuse ;  /* 0x000000062a8c7819 */ /* 0x100fe2000001022b */
[----:B------:R-:W-:Y:S01]  /*23e0*/  IMAD.SHL.U32 R38, R108, 0x20, RZ ;  /* 0x000000206c267824 */ /* 0x000fe200078e00ff */
[----:B------:R-:W-:Y:S01]  /*23f0*/  SHF.L.U64.HI R131, R42, 0x7, R43 ;  /* 0x000000072a837819 */ /* 0x000fe2000001022b */
[C---:B------:R-:W-:Y:S01]  /*2400*/  IMAD.SHL.U32 R37, R108.reuse, 0x40, RZ ;  /* 0x000000406c257824 */ /* 0x040fe200078e00ff */
[C-C-:B------:R-:W-:Y:S01]  /*2410*/  SHF.L.U64.HI R41, R108.reuse, 0x5, R109.reuse ;  /* 0x000000056c297819 */ /* 0x140fe2000001026d */
[C---:B------:R-:W-:Y:S01]  /*2420*/  IMAD.SHL.U32 R36, R108.reuse, 0x80, RZ ;  /* 0x000000806c247824 */ /* 0x040fe200078e00ff */
[--C-:B------:R-:W-:Y:S01]  /*2430*/  SHF.L.U64.HI R40, R108, 0x6, R109.reuse ;  /* 0x000000066c287819 */ /* 0x100fe2000001026d */
[----:B------:R-:W-:Y:S01]  /*2440*/  IMAD.WIDE.U32 R156, R42, 0xb0, RZ ;  /* 0x000000b02a9c7825 */ /* 0x000fe200078e00ff */
[----:B------:R-:W-:-:S02]  /*2450*/  SHF.L.U64.HI R39, R108, 0x7, R109 ;  /* 0x000000076c277819 */ /* 0x000fc4000001026d */
[----:B--2---:R-:W-:Y:S02]  /*2460*/  SHF.R.S32.HI R3, RZ, 0x1f, R0 ;  /* 0x0000001fff037819 */ /* 0x004fe40000011400 */
[----:B------:R-:W-:Y:S02]  /*2470*/  SEL R103, R0, RZ, !P0 ;  /* 0x000000ff00677207 */ /* 0x000fe40004000000 */
[----:B------:R-:W-:-:S03]  /*2480*/  SEL R6, R3, RZ, !P0 ;  /* 0x000000ff03067207 */ /* 0x000fc60004000000 */
[----:B------:R-:W-:-:S04]  /*2490*/  IMAD.WIDE.U32 R100, R103, UR4, R4 ;  /* 0x0000000467647c25 */ /* 0x000fc8000f8e0004 */
[----:B------:R-:W-:-:S04]  /*24a0*/  IMAD R0, R6, UR4, RZ ;  /* 0x0000000406007c24 */ /* 0x000fc8000f8e02ff */
[----:B------:R-:W-:Y:S01]  /*24b0*/  IMAD R15, R103, UR5, R0 ;  /* 0x00000005670f7c24 */ /* 0x000fe2000f8e0200 */
[----:B------:R-:W-:Y:S05]  /*24c0*/  @!P6 WARPSYNC.ALL ;  /* 0x000000000000e948 */ /* 0x000fea0003800000 */
[----:B------:R-:W-:Y:S01]  /*24d0*/  ULDC.64 UR4, c[0x0][0x330] ;  /* 0x0000cc0000047ab9 */ /* 0x000fe20000000a00 */
[----:B------:R-:W-:Y:S02]  /*24e0*/  IMAD R0, R10, R108, RZ ;  /* 0x0000006c0a007224 */ /* 0x000fe400078e02ff */
[----:B------:R-:W-:Y:S01]  /*24f0*/  IMAD.WIDE.U32 R4, R30, UR4, R16 ;  /* 0x000000041e047c25 */ /* 0x000fe2000f8e0010 */
[----:B------:R-:W-:-:S03]  /*2500*/  SEL R3, R13, RZ, P2 ;  /* 0x000000ff0d037207 */ /* 0x000fc60001000000 */
[----:B------:R-:W-:Y:S01]  /*2510*/  IMAD R5, R30, UR5, R5 ;  /* 0x000000051e057c24 */ /* 0x000fe2000f8e0205 */
[----:B------:R-:W-:Y:S01]  /*2520*/  ULDC.64 UR4, c[0x0][0x338] ;  /* 0x0000ce0000047ab9 */ /* 0x000fe20000000a00 */
[----:B------:R-:W0:Y:S01]  /*2530*/  S2R R30, SR_TID.X ;  /* 0x00000000001e7919 */ /* 0x000e220000002100 */
[----:B------:R-:W-:Y:S02]  /*2540*/  IMAD R7, R22, R109, R0 ;  /* 0x0000006d16077224 */ /* 0x000fe400078e0200 */
[----:B------:R-:W-:Y:S02]  /*2550*/  IMAD R0, R6, UR4, RZ ;  /* 0x0000000406007c24 */ /* 0x000fe4000f8e02ff */
[----:B------:R-:W-:Y:S02]  /*2560*/  IMAD.IADD R3, R16, 0x1, R3 ;  /* 0x0000000110037824 */ /* 0x000fe400078e0203 */
[----:B------:R-:W-:-:S03]  /*2570*/  IMAD R45, R103, UR5, R0 ;  /* 0x00000005672d7c24 */ /* 0x000fc6000f8e0200 */
[----:B------:R-:W-:-:S04]  /*2580*/  SHF.R.S32.HI R0, RZ, 0x1f, R3 ;  /* 0x0000001fff007819 */ /* 0x000fc80000011403 */
[CC--:B------:R-:W-:Y:S02]  /*2590*/  LEA.HI R9, R0.reuse, R3.reuse, RZ, 0x3 ;  /* 0x0000000300097211 */ /* 0x0c0fe400078f18ff */
[----:B------:R-:W-:Y:S01]  /*25a0*/  LEA.HI R0, R0, R3, RZ, 0x6 ;  /* 0x0000000300007211 */ /* 0x000fe200078f30ff */
[----:B------:R-:W-:Y:S01]  /*25b0*/  IMAD.WIDE.U32 R102, R103, UR4, R4 ;  /* 0x0000000467667c25 */ /* 0x000fe2000f8e0004 */
[----:B------:R-:W-:Y:S01]  /*25c0*/  IADD3 R118, P0, R22, R119, RZ ;  /* 0x0000007716767210 */ /* 0x000fe20007f1e0ff */
[----:B------:R-:W-:Y:S01]  /*25d0*/  ULDC UR4, c[0x0][0x2f4] ;  /* 0x0000bd0000047ab9 */ /* 0x000fe20000000800 */
[----:B------:R-:W-:Y:S01]  /*25e0*/  SHF.R.S32.HI R3, RZ, 0x6, R0 ;  /* 0x00000006ff037819 */ /* 0x000fe20000011400 */
[----:B------:R-:W-:Y:S01]  /*25f0*/  IMAD R4, R10, R114, RZ ;  /* 0x000000720a047224 */ /* 0x000fe200078e02ff */
[----:B------:R-:W-:-:S03]  /*2600*/  LOP3.LUT R0, R28, 0x38, R9, 0xf8, !PT ;  /* 0x000000381c007812 */ /* 0x000fc600078ef809 */
[----:B------:R-:W-:Y:S02]  /*2610*/  IMAD R144, R3, 0x2c00, R26 ;  /* 0x00002c0003907824 */ /* 0x000fe400078e021a */
[C---:B------:R-:W-:Y:S01]  /*2620*/  IMAD R5, R22.reuse, R115, R4 ;  /* 0x0000007316057224 */ /* 0x040fe200078e0204 */
[----:B------:R-:W-:Y:S01]  /*2630*/  LOP3.LUT R4, R11, 0x38, R9, 0xf8, !PT ;  /* 0x000000380b047812 */ /* 0x000fe200078ef809 */
[C---:B------:R-:W-:Y:S02]  /*2640*/  VIADD R26, R22.reuse, 0x80 ;  /* 0x00000080161a7836 */ /* 0x040fe40000000000 */
[C---:B------:R-:W-:Y:S02]  /*2650*/  VIADD R11, R22.reuse, 0x40 ;  /* 0x00000040160b7836 */ /* 0x040fe40000000000 */
[----:B------:R-:W-:Y:S02]  /*2660*/  VIADD R28, R22, 0x20 ;  /* 0x00000020161c7836 */ /* 0x000fe40000000000 */
[----:B------:R-:W-:-:S02]  /*2670*/  IMAD.SHL.U32 R26, R26, 0x40, RZ ;  /* 0x000000401a1a7824 */ /* 0x000fc400078e00ff */
[----:B------:R-:W-:Y:S02]  /*2680*/  IMAD.SHL.U32 R11, R11, 0x40, RZ ;  /* 0x000000400b0b7824 */ /* 0x000fe400078e00ff */
[----:B---3--:R-:W-:Y:S02]  /*2690*/  IMAD R145, R3, 0x2c00, R27 ;  /* 0x00002c0003917824 */ /* 0x008fe400078e021b */
[----:B------:R-:W-:Y:S02]  /*26a0*/  IMAD.SHL.U32 R28, R28, 0x40, RZ ;  /* 0x000000401c1c7824 */ /* 0x000fe400078e00ff */
[----:B------:R-:W-:Y:S01]  /*26b0*/  VIADD R27, R22, 0x60 ;  /* 0x00000060161b7836 */ /* 0x000fe20000000000 */
[----:B------:R-:W-:Y:S01]  /*26c0*/  LOP3.LUT R26, R26, 0x1c0, RZ, 0xc0, !PT ;  /* 0x000001c01a1a7812 */ /* 0x000fe200078ec0ff */
[----:B0-----:R-:W-:Y:S01]  /*26d0*/  VIADD R30, R30, 0xffffff80 ;  /* 0xffffff801e1e7836 */ /* 0x001fe20000000000 */
[----:B------:R-:W-:Y:S01]  /*26e0*/  LOP3.LUT R11, R11, 0x1c0, RZ, 0xc0, !PT ;  /* 0x000001c00b0b7812 */ /* 0x000fe200078ec0ff */
[----:B------:R-:W-:Y:S01]  /*26f0*/  IMAD.SHL.U32 R27, R27, 0x40, RZ ;  /* 0x000000401b1b7824 */ /* 0x000fe200078e00ff */
[----:B------:R-:W-:-:S02]  /*2700*/  LOP3.LUT R28, R28, 0x1c0, RZ, 0xc0, !PT ;  /* 0x000001c01c1c7812 */ /* 0x000fc400078ec0ff */
[----:B------:R-:W-:Y:S02]  /*2710*/  SHF.R.U32.HI R165, RZ, 0x3, R26 ;  /* 0x00000003ffa57819 */ /* 0x000fe4000001161a */
[----:B------:R-:W-:Y:S02]  /*2720*/  LOP3.LUT R6, R26, 0x38, R9, 0xf8, !PT ;  /* 0x000000381a067812 */ /* 0x000fe400078ef809 */
[----:B------:R-:W-:Y:S02]  /*2730*/  SHF.R.S32.HI R26, RZ, 0x1f, R30 ;  /* 0x0000001fff1a7819 */ /* 0x000fe4000001141e */
[----:B------:R-:W-:Y:S02]  /*2740*/  SHF.R.U32.HI R11, RZ, 0x3, R11 ;  /* 0x00000003ff0b7819 */ /* 0x000fe4000001160b */
[----:B------:R-:W-:Y:S02]  /*2750*/  SHF.R.U32.HI R28, RZ, 0x3, R28 ;  /* 0x00000003ff1c7819 */ /* 0x000fe4000001161c */
[----:B------:R-:W-:Y:S01]  /*2760*/  LOP3.LUT R27, R27, 0x1c0, RZ, 0xc0, !PT ;  /* 0x000001c01b1b7812 */ /* 0x000fe200078ec0ff */
[----:B------:R-:W-:Y:S01]  /*2770*/  IMAD.IADD R111, R111, 0x1, R5 ;  /* 0x000000016f6f7824 */ /* 0x000fe200078e0205 */
[----:B------:R-:W-:Y:S01]  /*2780*/  LEA.HI R26, R26, R30, RZ, 0x6 ;  /* 0x0000001e1a1a7211 */ /* 0x000fe200078f30ff */
[----:B------:R-:W-:Y:S01]  /*2790*/  IMAD.IADD R113, R5, 0x1, R113 ;  /* 0x0000000105717824 */ /* 0x000fe200078e0271 */
[----:B------:R-:W-:Y:S01]  /*27a0*/  LOP3.LUT R5, R4, R11, RZ, 0x3c, !PT ;  /* 0x0000000b04057212 */ /* 0x000fe200078e3cff */
[----:B----4-:R-:W-:Y:S01]  /*27b0*/  IMAD R142, R3, 0x2c00, R8 ;  /* 0x00002c00038e7824 */ /* 0x010fe200078e0208 */
[----:B------:R-:W-:Y:S01]  /*27c0*/  LOP3.LUT R0, R0, R28, RZ, 0x3c, !PT ;  /* 0x0000001c00007212 */ /* 0x000fe200078e3cff */
[C---:B------:R-:W-:Y:S01]  /*27d0*/  IMAD.SHL.U32 R8, R22.reuse, 0x40, RZ ;  /* 0x0000004016087824 */ /* 0x040fe200078e00ff */
[----:B------:R-:W-:Y:S01]  /*27e0*/  LOP3.LUT R4, R27, 0x38, R9, 0xf8, !PT ;  /* 0x000000381b047812 */ /* 0x000fe200078ef809 */
[----:B------:R-:W-:-:S02]  /*27f0*/  VIADD R27, R22, 0x60 ;  /* 0x00000060161b7836 */ /* 0x000fc40000000000 */
[----:B------:R-:W-:Y:S01]  /*2800*/  IMAD.SHL.U32 R26, R26, 0x8, RZ ;  /* 0x000000081a1a7824 */ /* 0x000fe200078e00ff */
[----:B------:R-:W-:Y:S01]  /*2810*/  LOP3.LUT R8, R8, 0x1c0, RZ, 0xc0, !PT ;  /* 0x000001c008087812 */ /* 0x000fe200078ec0ff */
[----:B------:R-:W-:Y:S01]  /*2820*/  IMAD.IADD R145, R145, 0x1, R0 ;  /* 0x0000000191917824 */ /* 0x000fe200078e0200 */
[----:B------:R-:W-:Y:S01]  /*2830*/  LOP3.LUT R0, R9, 0x38, RZ, 0xc0, !PT ;  /* 0x0000003809007812 */ /* 0x000fe200078ec0ff */
[----:B------:R-:W-:Y:S02]  /*2840*/  IMAD.SHL.U32 R27, R27, 0x40, RZ ;  /* 0x000000401b1b7824 */ /* 0x000fe400078e00ff */
[----:B------:R-:W-:Y:S01]  /*2850*/  IMAD.SHL.U32 R28, R22, 0x40, RZ ;  /* 0x00000040161c7824 */ /* 0x000fe200078e00ff */
[----:B------:R-:W-:Y:S02]  /*2860*/  LOP3.LUT R26, R26, 0xfffffe00, RZ, 0xc0, !PT ;  /* 0xfffffe001a1a7812 */ /* 0x000fe400078ec0ff */
[----:B-----5:R-:W-:Y:S02]  /*2870*/  SHF.R.S32.HI R11, RZ, 0x1f, R147 ;  /* 0x0000001fff0b7819 */ /* 0x020fe40000011493 */
[----:B------:R-:W-:-:S02]  /*2880*/  LOP3.LUT R27, R27, 0x1c0, RZ, 0xc0, !PT ;  /* 0x000001c01b1b7812 */ /* 0x000fc400078ec0ff */
[----:B------:R-:W-:Y:S02]  /*2890*/  LOP3.LUT R0, R0, 0x1c0, R28, 0xf8, !PT ;  /* 0x000001c000007812 */ /* 0x000fe400078ef81c */
[----:B------:R-:W-:Y:S01]  /*28a0*/  SHF.R.U32.HI R8, RZ, 0x3, R8 ;  /* 0x00000003ff087819 */ /* 0x000fe20000011608 */
[C---:B------:R-:W-:Y:S01]  /*28b0*/  IMAD R146, R3.reuse, 0x2c00, R26 ;  /* 0x00002c0003927824 */ /* 0x040fe200078e021a */
[----:B------:R-:W-:Y:S01]  /*28c0*/  SHF.R.U32.HI R27, RZ, 0x3, R27 ;  /* 0x00000003ff1b7819 */ /* 0x000fe2000001161b */
[C---:B------:R-:W-:Y:S02]  /*28d0*/  IMAD R143, R3.reuse, 0x2c00, R14 ;  /* 0x00002c00038f7824 */ /* 0x040fe400078e020e */
[----:B------:R-:W-:Y:S01]  /*28e0*/  IMAD R141, R3, 0x2c00, R12 ;  /* 0x00002c00038d7824 */ /* 0x000fe200078e020c */
[----:B------:R-:W-:Y:S01]  /*28f0*/  LOP3.LUT R3, R0, R8, RZ, 0x3c, !PT ;  /* 0x0000000800037212 */ /* 0x000fe200078e3cff */
[----:B------:R-:W-:Y:S01]  /*2900*/  IMAD R0, R11, R108, RZ ;  /* 0x0000006c0b007224 */ /* 0x000fe200078e02ff */
[----:B------:R-:W-:-:S03]  /*2910*/  LOP3.LUT R4, R4, R27, RZ, 0x3c, !PT ;  /* 0x0000001b04047212 */ /* 0x000fc600078e3cff */
[----:B------:R-:W-:Y:S02]  /*2920*/  IMAD R27, R147, R109, R0 ;  /* 0x0000006d931b7224 */ /* 0x000fe400078e0200 */
[----:B------:R-:W-:Y:S02]  /*2930*/  IMAD R0, R11, R114, RZ ;  /* 0x000000720b007224 */ /* 0x000fe400078e02ff */
[----:B------:R-:W-:Y:S01]  /*2940*/  IMAD.IADD R144, R144, 0x1, R5 ;  /* 0x0000000190907824 */ /* 0x000fe200078e0205 */
[----:B------:R-:W-:Y:S01]  /*2950*/  LOP3.LUT R5, R6, R165, RZ, 0x3c, !PT ;  /* 0x000000a506057212 */ /* 0x000fe200078e3cff */
[----:B------:R-:W-:Y:S02]  /*2960*/  IMAD.IADD R146, R146, 0x1, R3 ;  /* 0x0000000192927824 */ /* 0x000fe400078e0203 */
[----:B------:R-:W-:Y:S02]  /*2970*/  IMAD R3, R147, R115, R0 ;  /* 0x0000007393037224 */ /* 0x000fe400078e0200 */
[----:B------:R-:W-:-:S02]  /*2980*/  IMAD R0, R10, R42, RZ ;  /* 0x0000002a0a007224 */ /* 0x000fc400078e02ff */
[----:B------:R-:W-:Y:S02]  /*2990*/  IMAD.IADD R142, R142, 0x1, R5 ;  /* 0x000000018e8e7824 */ /* 0x000fe400078e0205 */
[----:B------:R-:W-:Y:S02]  /*29a0*/  IMAD R5, R22, R43, R0 ;  /* 0x0000002b16057224 */ /* 0x000fe400078e0200 */
[----:B------:R-:W-:Y:S02]  /*29b0*/  IMAD.X R119, R10, 0x1, R21, P0 ;  /* 0x000000010a777824 */ /* 0x000fe400000e0615 */
[----:B------:R-:W-:Y:S01]  /*29c0*/  IMAD.IADD R123, R5, 0x1, R159 ;  /* 0x00000001057b7824 */ /* 0x000fe200078e029f */
[----:B------:R-:W-:-:S03]  /*29d0*/  IADD3 R127, P0, R125, R116, RZ ;  /* 0x000000747d7f7210 */ /* 0x000fc60007f1e0ff */
[----:B------:R-:W-:Y:S01]  /*29e0*/  IMAD.X R124, R123, 0x1, R117, P1 ;  /* 0x000000017b7c7824 */ /* 0x000fe200008e0675 */
[----:B------:R-:W-:Y:S01]  /*29f0*/  IADD3 R130, P1, R127, R116, RZ ;  /* 0x000000747f827210 */ /* 0x000fe20007f3e0ff */
[----:B------:R-:W-:Y:S02]  /*2a00*/  IMAD.IADD R105, R105, 0x1, R7 ;  /* 0x0000000169697824 */ /* 0x000fe400078e0207 */
[----:B------:R-:W-:Y:S01]  /*2a10*/  IMAD.IADD R107, R7, 0x1, R107 ;  /* 0x00000001076b7824 */ /* 0x000fe200078e026b */
[----:B------:R-:W-:Y:S01]  /*2a20*/  LOP3.LUT R7, R29, 0x38, R9, 0xf8, !PT ;  /* 0x000000381d077812 */ /* 0x000fe200078ef809 */
[C---:B------:R-:W-:Y:S02]  /*2a30*/  VIADD R8, R22.reuse, 0x20 ;  /* 0x0000002016087836 */ /* 0x040fe40000000000 */
[C---:B------:R-:W-:Y:S02]  /*2a40*/  VIADD R14, R22.reuse, 0x60 ;  /* 0x00000060160e7836 */ /* 0x040fe40000000000 */
[----:B------:R-:W-:-:S02]  /*2a50*/  VIADD R12, R22, 0x80 ;  /* 0x00000080160c7836 */ /* 0x000fc40000000000 */
[----:B------:R-:W-:Y:S01]  /*2a60*/  IMAD.X R126, R124, 0x1, R117, P0 ;  /* 0x000000017c7e7824 */ /* 0x000fe200000e0675 */
[----:B------:R-:W-:Y:S01]  /*2a70*/  IADD3 R20, P0, R100, R120, RZ ;  /* 0x0000007864147210 */ /* 0x000fe20007f1e0ff */
[----:B------:R-:W-:Y:S01]  /*2a80*/  IMAD.IADD R122, R121, 0x1, R5 ;  /* 0x00000001797a7824 */ /* 0x000fe200078e0205 */
[----:B------:R-:W-:Y:S01]  /*2a90*/  LOP3.LUT R6, R7, R164, RZ, 0x3c, !PT ;  /* 0x000000a407067212 */ /* 0x000fe200078e3cff */
[----:B------:R-:W-:Y:S01]  /*2aa0*/  IMAD.IADD R15, R101, 0x1, R15 ;  /* 0x00000001650f7824 */ /* 0x000fe200078e020f */
[----:B------:R-:W-:Y:S01]  /*2ab0*/  SHF.R.S32.HI R153, RZ, 0x1f, R8 ;  /* 0x0000001fff997819 */ /* 0x000fe20000011408 */
[----:B------:R-:W-:Y:S01]  /*2ac0*/  IMAD.X R128, R126, 0x1, R117, P1 ;  /* 0x000000017e807824 */ /* 0x000fe200008e0675 */
[----:B------:R-:W-:Y:S01]  /*2ad0*/  SHF.R.S32.HI R151, RZ, 0x1f, R14 ;  /* 0x0000001fff977819 */ /* 0x000fe2000001140e */
[----:B------:R-:W-:Y:S01]  /*2ae0*/  IMAD R7, R115, 0xb0, RZ ;  /* 0x000000b073077824 */ /* 0x000fe200078e02ff */
[----:B------:R-:W-:Y:S01]  /*2af0*/  SHF.R.S32.HI R150, RZ, 0x1f, R12 ;  /* 0x0000001fff967819 */ /* 0x000fe2000001140c */
[----:B------:R-:W-:Y:S01]  /*2b00*/  IMAD.SHL.U32 R30, R114, 0x80, RZ ;  /* 0x00000080721e7824 */ /* 0x000fe200078e00ff */
[----:B------:R-:W-:Y:S01]  /*2b10*/  IADD3 R14, P1, R100, 0x40, RZ ;  /* 0x00000040640e7810 */ /* 0x000fe20007f3e0ff */
[----:B------:R-:W-:Y:S01]  /*2b20*/  IMAD.WIDE.U32 R110, R147, R114, R110 ;  /* 0x00000072936e7225 */ /* 0x000fe200078e006e */
[----:B------:R-:W-:-:S02]  /*2b30*/  IADD3 R133, P2, R130, R116, RZ ;  /* 0x0000007482857210 */ /* 0x000fc40007f5e0ff */
[----:B------:R-:W-:Y:S01]  /*2b40*/  IADD3 R12, P3, R20, 0x40, RZ ;  /* 0x00000040140c7810 */ /* 0x000fe20007f7e0ff */
[----:B------:R-:W-:Y:S01]  /*2b50*/  IMAD.WIDE.U32 R112, R147, R114, R112 ;  /* 0x0000007293707225 */ /* 0x000fe200078e0070 */
[----:B------:R-:W-:-:S03]  /*2b60*/  LOP3.LUT R21, R9, 0xfffffff8, RZ, 0xc0, !PT ;  /* 0xfffffff809157812 */ /* 0x000fc600078ec0ff */
[C---:B------:R-:W-:Y:S02]  /*2b70*/  VIADD R26, R22.reuse, 0x40 ;  /* 0x00000040161a7836 */ /* 0x040fe40000000000 */
[----:B------:R-:W-:Y:S02]  /*2b80*/  VIADD R8, R22, 0xa0 ;  /* 0x000000a016087836 */ /* 0x000fe40000000000 */
[----:B------:R-:W-:Y:S02]  /*2b90*/  IMAD R29, R43, 0xb0, RZ ;  /* 0x000000b02b1d7824 */ /* 0x000fe400078e02ff */
[----:B------:R-:W-:-:S04]  /*2ba0*/  IMAD.WIDE.U32 R104, R147, R108, R104 ;  /* 0x0000006c93687225 */ /* 0x000fc800078e0068 */
[----:B------:R-:W-:-:S04]  /*2bb0*/  IMAD.WIDE.U32 R106, R147, R108, R106 ;  /* 0x0000006c936a7225 */ /* 0x000fc800078e006a */
[----:B------:R-:W-:-:S04]  /*2bc0*/  IMAD.WIDE.U32 R114, R114, 0xb0, RZ ;  /* 0x000000b072727825 */ /* 0x000fc800078e00ff */
[----:B------:R-:W-:Y:S02]  /*2bd0*/  IMAD.SHL.U32 R43, R13, 0x2, RZ ;  /* 0x000000020d2b7824 */ /* 0x000fe400078e00ff */
[----:B------:R-:W-:Y:S01]  /*2be0*/  IMAD.WIDE.U32 R108, R108, 0xb0, RZ ;  /* 0x000000b06c6c7825 */ /* 0x000fe200078e00ff */
[----:B------:R-:W-:-:S03]  /*2bf0*/  SHF.R.S32.HI R152, RZ, 0x1f, R26 ;  /* 0x0000001fff987819 */ /* 0x000fc6000001141a */
[----:B------:R-:W-:Y:S01]  /*2c00*/  IMAD.X R13, R122, 0x1, R15, P0 ;  /* 0x000000017a0d7824 */ /* 0x000fe200000e060f */
[----:B------:R-:W-:Y:S01]  /*2c10*/  SHF.R.S32.HI R148, RZ, 0x1f, R8 ;  /* 0x0000001fff947819 */ /* 0x000fe20000011408 */
[----:B------:R-:W-:Y:S01]  /*2c20*/  IMAD.IADD R141, R141, 0x1, R6 ;  /* 0x000000018d8d7824 */ /* 0x000fe200078e0206 */
[----:B------:R-:W-:Y:S01]  /*2c30*/  ISETP.GE.AND P0, PT, R16, UR4, PT ;  /* 0x0000000410007c0c */ /* 0x000fe2000bf06270 */
[----:B------:R-:W-:Y:S01]  /*2c40*/  IMAD.IADD R134, R115, 0x1, R7 ;  /* 0x0000000173867824 */ /* 0x000fe200078e0207 */
[----:B------:R-:W-:Y:S01]  /*2c50*/  SHF.R.S32.HI R9, RZ, 0x3, R9 ;  /* 0x00000003ff097819 */ /* 0x000fe20000011409 */
[----:B------:R-:W-:Y:S01]  /*2c60*/  IMAD.IADD R28, R105, 0x1, R27 ;  /* 0x00000001691c7824 */ /* 0x000fe200078e021b */
[----:B------:R-:W-:Y:S01]  /*2c70*/  SHF.R.S32.HI R8, RZ, 0x1f, R21 ;  /* 0x0000001fff087819 */ /* 0x000fe20000011415 */
[----:B------:R-:W-:Y:S01]  /*2c80*/  IMAD.X R11, RZ, RZ, R15, P1 ;  /* 0x000000ffff0b7224 */ /* 0x000fe200008e060f */
[----:B------:R-:W-:Y:S01]  /*2c90*/  ISETP.GE.AND P1, PT, R221, UR4, PT ;  /* 0x00000004dd007c0c */ /* 0x000fe2000bf26270 */
[----:B------:R-:W-:-:S02]  /*2ca0*/  IMAD.IADD R143, R143, 0x1, R4 ;  /* 0x000000018f8f7824 */ /* 0x000fc400078e0204 */
[----:B------:R-:W-:Y:S02]  /*2cb0*/  IMAD.IADD R29, R157, 0x1, R29 ;  /* 0x000000019d1d7824 */ /* 0x000fe400078e021d */
[----:B------:R-:W-:Y:S02]  /*2cc0*/  IMAD.IADD R135, R109, 0x1, R135 ;  /* 0x000000016d877824 */ /* 0x000fe400078e0287 */
[----:B------:R-:W-:Y:S02]  /*2cd0*/  IMAD.IADD R27, R27, 0x1, R107 ;  /* 0x000000011b1b7824 */ /* 0x000fe400078e026b */
[----:B------:R-:W-:Y:S02]  /*2ce0*/  IMAD.IADD R26, R111, 0x1, R3 ;  /* 0x000000016f1a7824 */ /* 0x000fe400078e0203 */
[----:B------:R-:W-:Y:S02]  /*2cf0*/  IMAD.IADD R10, R3, 0x1, R113 ;  /* 0x00000001030a7824 */ /* 0x000fe400078e0271 */
[----:B------:R-:W-:-:S02]  /*2d00*/  IMAD.X R132, R128, 0x1, R117, P2 ;  /* 0x0000000180847824 */ /* 0x000fc400010e0675 */
[----:B------:R-:W-:Y:S02]  /*2d10*/  IMAD.X R7, RZ, RZ, R13, P3 ;  /* 0x000000ffff077224 */ /* 0x000fe400018e060d */
[----:B------:R-:W-:Y:S01]  /*2d20*/  IMAD.IADD R6, R103, 0x1, R45 ;  /* 0x0000000167067824 */ /* 0x000fe200078e022d */
[----:B------:R-:W-:Y:S06]  /*2d30*/  @!P6 BAR.SYNC.DEFER_BLOCKING 0x9, 0x100 ;  /* 0x024400000000eb1d */ /* 0x000fec0000010000 */
.L_x_6796:
[----:B--2---:R-:W2:Y:S01]  /*2d40*/  LDL R0, [R1+0x38] ;  /* 0x0000380001007983 */ /* 0x004ea20000100800 */
[----:B0-----:R-:W0:Y:S03]  /*2d50*/  LDC R92, c[0x0][0x3f4] ;  /* 0x0000fd00ff5c7b82 */ /* 0x001e260000000800 */
[----:B---34-:R-:W3:Y:S01]  /*2d60*/  LDL.LU R51, [R1] ;  /* 0x0000000001337983 */ /* 0x018ee20000300800 */
[----:B------:R-:W-:Y:S01]  /*2d70*/  VIADD R24, R24, 0xffffffff ;  /* 0xffffffff18187836 */ /* 0x000fe20000000000 */
[----:B------:R-:W-:Y:S05]  /*2d80*/  YIELD ;  /* 0x0000000000007946 */ /* 0x000fea0003800000 */
[----:B------:R-:W-:Y:S01]  /*2d90*/  ISETP.GT.AND P3, PT, R24, R129, PT ;  /* 0x000000811800720c */ /* 0x000fe20003f64270 */
[----:B------:R-:W-:Y:S01]  /*2da0*/  BSSY B0, `(.L_x_6673) ;  /* 0x000092b000007945 */ /* 0x000fe20003800000 */
[----:B0-----:R-:W-:Y:S01]  /*2db0*/  ISETP.GE.AND P2, PT, R92, 0x1, PT ;  /* 0x000000015c00780c */ /* 0x001fe20003f46270 */
[----:B--2---:R-:W-:Y:S01]  /*2dc0*/  IMAD R5, R23, 0x5800, R0 ;  /* 0x0000580017057824 */ /* 0x004fe200078e0200 */
[----:B---3--:R-:W-:-:S03]  /*2dd0*/  LOP3.LUT R51, R51, 0xffffffef, RZ, 0xc0, !PT ;  /* 0xffffffef33337812 */ /* 0x008fc600078ec0ff */
[----:B------:R-:W-:-:S06]  /*2de0*/  IMAD R5, R5, 0x2, R2 ;  /* 0x0000000205057824 */ /* 0x000fcc00078e0202 */
[----:B------:R-:W-:-:S05]  /*2df0*/  @P3 LOP3.LUT R51, R51, 0x10, RZ, 0xfc, !PT ;  /* 0x0000001033333812 */ /* 0x000fca00078efcff */
[----:B------:R0:W-:Y:S01]  /*2e00*/  STL [R1], R51 ;  /* 0x0000003301007387 */ /* 0x0001e20000100800 */
[----:B------:R-:W-:Y:S05]  /*2e10*/  @!P2 BRA `(.L_x_6674) ;  /* 0x00000088002ca947 */ /* 0x000fea0003800000 */
[----:B------:R-:W-:Y:S01]  /*2e20*/  ULDC.U8 UR4, c[0x0][0x410] ;  /* 0x0001040000047ab9 */ /* 0x000fe20000000000 */
[----:B------:R-:W-:Y:S01]  /*2e30*/  SHF.R.S32.HI R3, RZ, 0x1f, R24 ;  /* 0x0000001fff037819 */ /* 0x000fe20000011418 */
[-C--:B------:R-:W-:Y:S01]  /*2e40*/  IMAD R4, R135, R24.reuse, RZ ;  /* 0x0000001887047224 */ /* 0x080fe200078e02ff */
[----:B------:R-:W-:Y:S01]  /*2e50*/  ISETP.NE.AND P2, PT, RZ, UR4, PT ;  /* 0x00000004ff007c0c */ /* 0x000fe2000bf45270 */
[-C--:B------:R-:W-:Y:S02]  /*2e60*/  IMAD R0, R29, R24.reuse, RZ ;  /* 0x000000181d007224 */ /* 0x080fe400078e02ff */
[----:B------:R-:W-:Y:S02]  /*2e70*/  IMAD R44, R134, R24, RZ ;  /* 0x00000018862c7224 */ /* 0x000fe400078e02ff */
[C---:B------:R-:W-:Y:S02]  /*2e80*/  IMAD R45, R3.reuse, R108, R4 ;  /* 0x0000006c032d7224 */ /* 0x040fe400078e0204 */
[----:B------:R-:W-:-:S02]  /*2e90*/  IMAD R93, R3, R156, R0 ;  /* 0x0000009c035d7224 */ /* 0x000fc400078e0200 */
[----:B------:R-:W-:Y:S02]  /*2ea0*/  IMAD R4, R24, -0xb0, R25 ;  /* 0xffffff5018047824 */ /* 0x000fe400078e0219 */
[----:B------:R-:W-:Y:S02]  /*2eb0*/  IMAD R3, R3, R114, R44 ;  /* 0x0000007203037224 */ /* 0x000fe400078e022c */
[----:B------:R-:W-:Y:S01]  /*2ec0*/  IMAD.WIDE.U32 R136, R156, R24, RZ ;  /* 0x000000189c887225 */ /* 0x000fe200078e00ff */
[----:B------:R-:W-:-:S03]  /*2ed0*/  VIMNMX R4, R4, 0xb0, PT ;  /* 0x000000b004047848 */ /* 0x000fc60003fe0100 */
[----:B------:R-:W-:-:S04]  /*2ee0*/  IMAD.WIDE.U32 R96, R108, R24, RZ ;  /* 0x000000186c607225 */ /* 0x000fc800078e00ff */
[----:B------:R-:W-:-:S04]  /*2ef0*/  IMAD.WIDE.U32 R94, R114, R24, RZ ;  /* 0x00000018725e7225 */ /* 0x000fc800078e00ff */
[----:B------:R-:W-:Y:S02]  /*2f00*/  IMAD.IADD R93, R137, 0x1, R93 ;  /* 0x00000001895d7824 */ /* 0x000fe400078e025d */
        /* <DEDUP_REMOVED lines=9> */
[----:B------:R-:W-:-:S03]  /*2fa0*/  CS2R R138, SRZ ;  /* 0x00000000008a7805 */ /* 0x000fc6000001ff00 */
[----:B------:R-:W-:Y:S05]  /*2fb0*/  @P3 BRA `(.L_x_6677) ;  /* 0x0000000000543947 */ /* 0x000fea0003800000 */
[----:B------:R-:W-:Y:S01]  /*2fc0*/  IADD3 R45, P2, R104, R96, RZ ;  /* 0x00000060682d7210 */ /* 0x000fe20007f5e0ff */
[----:B------:R-:W-:Y:S01]  /*2fd0*/  ULDC.64 UR4, c[0x0][0x3e8] ;  /* 0x0000fa0000047ab9 */ /* 0x000fe20000000a00 */
[----:B------:R-:W-:Y:S02]  /*2fe0*/  CS2R R98, SRZ ;  /* 0x0000000000627805 */ /* 0x000fe4000001ff00 */
[----:B------:R-:W-:Y:S01]  /*2ff0*/  CS2R R138, SRZ ;  /* 0x00000000008a7805 */ /* 0x000fe2000001ff00 */
[----:B------:R-:W-:Y:S01]  /*3000*/  ULDC.64 UR6, c[0x0][0x208] ;  /* 0x0000820000067ab9 */ /* 0x000fe20000000a00 */
        /* <DEDUP_REMOVED lines=16> */
.L_x_6677:
[----:B------:R-:W-:Y:S05]  /*3110*/  BSYNC B1 ;  /* 0x0000000000017941 */ /* 0x000fea0003800000 */
.L_x_6676:
[----:B------:R-:W-:Y:S01]  /*3120*/  VIADD R48, R22, 0x20 ;  /* 0x0000002016307836 */ /* 0x000fe20000000000 */
[----:B------:R-:W-:Y:S01]  /*3130*/  BSSY B1, `(.L_x_6678) ;  /* 0x0000029000017945 */ /* 0x000fe20003800000 */
[----:B-1---5:R-:W-:Y:S01]  /*3140*/  IMAD.MOV.U32 R44, RZ, RZ, R88 ;  /* 0x000000ffff2c7224 */ /* 0x022fe200078e0058 */
[----:B------:R-:W-:Y:S01]  /*3150*/  CS2R R84, SRZ ;  /* 0x0000000000547805 */ /* 0x000fe2000001ff00 */
[----:B------:R-:W-:Y:S01]  /*3160*/  IMAD.MOV.U32 R45, RZ, RZ, R89 ;  /* 0x000000ffff2d7224 */ /* 0x000fe200078e0059 */
[----:B------:R-:W-:Y:S01]  /*3170*/  ISETP.GE.AND P4, PT, R48, R4, PT ;  /* 0x000000043000720c */ /* 0x000fe20003f86270 */
        /* <DEDUP_REMOVED lines=10> */
[----:B------:R-:W-:Y:S02]  /*3220*/  CS2R R86, SRZ ;  /* 0x0000000000567805 */ /* 0x000fe4000001ff00 */
[----:B------:R-:W-:Y:S01]  /*3230*/  PRMT R203, R47, 0x7610, R203 ;  /* 0x000076102fcb7816 */ /* 0x000fe200000000cb */
[----:B------:R-:W-:Y:S02]  /*3240*/  IMAD.MOV.U32 R49, RZ, RZ, R138 ;  /* 0x000000ffff317224 */ /* 0x000fe400078e008a */
[----:B------:R-:W-:Y:S01]  /*3250*/  IMAD.MOV.U32 R50, RZ, RZ, R139 ;  /* 0x000000ffff327224 */ /* 0x000fe200078e008b */
        /* <DEDUP_REMOVED lines=22> */
.L_x_6679:
[----:B------:R-:W-:Y:S05]  /*33c0*/  BSYNC B1 ;  /* 0x0000000000017941 */ /* 0x000fea0003800000 */
.L_x_6678:
[----:B------:R-:W-:Y:S01]  /*33d0*/  VIADD R48, R22, 0x40 ;  /* 0x0000004016307836 */ /* 0x000fe20000000000 */
[----:B0-----:R-:W-:Y:S01]  /*33e0*/  LOP3.LUT R51, R51, 0xfffffffb, RZ, 0xc0, !PT ;  /* 0xfffffffb33337812 */ /* 0x001fe200078ec0ff */
[----:B-1---5:R-:W-:Y:S01]  /*33f0*/  IMAD.MOV.U32 R44, RZ, RZ, R80 ;  /* 0x000000ffff2c7224 */ /* 0x022fe200078e0050 */
[----:B------:R-:W-:Y:S01]  /*3400*/  BSSY B1, `(.L_x_6680) ;  /* 0x000002e000017945 */ /* 0x000fe20003800000 */
        /* <DEDUP_REMOVED lines=13> */
[----:B------:R-:W-:Y:S02]  /*34e0*/  PRMT R166, R166, 0x5410, R45 ;  /* 0x00005410a6a67816 */ /* 0x000fe4000000002d */
[----:B------:R-:W-:Y:S02]  /*34f0*/  CS2R R76, SRZ ;  /* 0x00000000004c7805 */ /* 0x000fe4000001ff00 */
[----:B------:R-:W-:-:S02]  /*3500*/  @P2 LOP3.LUT R51, R51, 0x4, RZ, 0xfc, !PT ;  /* 0x0000000433332812 */ /* 0x000fc400078efcff */
[----:B------:R-:W-:Y:S02]  /*3510*/  CS2R R74, SRZ ;  /* 0x00000000004a7805 */ /* 0x000fe4000001ff00 */
[----:B------:R-:W-:Y:S02]  /*3520*/  PRMT R154, R154, 0x5410, R46 ;  /* 0x000054109a9a7816 */ /* 0x000fe4000000002e */
[----:B------:R-:W-:Y:S02]  /*3530*/  CS2R R78, SRZ ;  /* 0x00000000004e7805 */ /* 0x000fe4000001ff00 */
[----:B------:R-:W-:Y:S01]  /*3540*/  PRMT R187, R47, 0x7610, R187 ;  /* 0x000076102fbb7816 */ /* 0x000fe200000000bb */
[----:B------:R0:W-:Y:S01]  /*3550*/  STL [R1], R51 ;  /* 0x0000003301007387 */ /* 0x0001e20000100800 */
        /* <DEDUP_REMOVED lines=24> */
.L_x_6681:
[----:B------:R-:W-:Y:S05]  /*36e0*/  BSYNC B1 ;  /* 0x0000000000017941 */ /* 0x000fea0003800000 */
.L_x_6680:
[----:B------:R-:W-:Y:S01]  /*36f0*/  VIADD R174, R22, 0x60 ;  /* 0x0000006016ae7836 */ /* 0x000fe20000000000 */
[----:B------:R-:W-:Y:S01]  /*3700*/  BSSY B1, `(.L_x_6682) ;  /* 0x000003f000017945 */ /* 0x000fe20003800000 */
[----:B------:R-:W-:Y:S01]  /*3710*/  IMAD.MOV.U32 R173, RZ, RZ, R51 ;  /* 0x000000ffffad7224 */ /* 0x000fe200078e0033 */
[----:B------:R-:W-:Y:S01]  /*3720*/  PRMT R204, R49, 0x7610, R204 ;  /* 0x0000761031cc7816 */ /* 0x000fe200000000cc */
[----:B-1---5:R-:W-:Y:S01]  /*3730*/  IMAD.MOV.U32 R44, RZ, RZ, R72 ;  /* 0x000000ffff2c7224 */ /* 0x022fe200078e0048 */
[----:B------:R-:W-:Y:S01]  /*3740*/  ISETP.GE.AND P2, PT, R174, R4, PT ;  /* 0x00000004ae00720c */ /* 0x000fe20003f46270 */
[----:B------:R-:W-:Y:S01]  /*3750*/  IMAD.MOV.U32 R45, RZ, RZ, R73 ;  /* 0x000000ffff2d7224 */ /* 0x000fe200078e0049 */
[----:B------:R-:W-:Y:S01]  /*3760*/  LOP3.LUT R173, R173, 0xfffffff7, RZ, 0xc0, !PT ;  /* 0xfffffff7adad7812 */ /* 0x000fe200078ec0ff */
        /* <DEDUP_REMOVED lines=11> */
[----:B------:R-:W-:Y:S02]  /*3820*/  @P2 LOP3.LUT R173, R173, 0x8, RZ, 0xfc, !PT ;  /* 0x00000008adad2812 */ /* 0x000fe400078efcff */
[----:B------:R-:W-:Y:S02]  /*3830*/  CS2R R70, SRZ ;  /* 0x0000000000467805 */ /* 0x000fe4000001ff00 */
[----:B------:R-:W-:-:S02]  /*3840*/  PRMT R166, R46, 0x7610, R166 ;  /* 0x000076102ea67816 */ /* 0x000fc400000000a6 */
[----:B------:R-:W-:Y:S02]  /*3850*/  CS2R R48, SRZ ;  /* 0x0000000000307805 */ /* 0x000fe4000001ff00 */
[----:B------:R-:W-:Y:S01]  /*3860*/  PRMT R167, R47, 0x7610, R167 ;  /* 0x000076102fa77816 */ /* 0x000fe200000000a7 */
[----:B------:R1:W-:Y:S01]  /*3870*/  STL [R1], R173 ;  /* 0x000000ad01007387 */ /* 0x0003e20000100800 */
[----:B------:R-:W-:Y:S02]  /*3880*/  CS2R R56, SRZ ;  /* 0x0000000000387805 */ /* 0x000fe4000001ff00 */
[----:B------:R-:W-:Y:S02]  /*3890*/  CS2R R60, SRZ ;  /* 0x00000000003c7805 */ /* 0x000fe4000001ff00 */
[----:B------:R-:W-:Y:S02]  /*38a0*/  CS2R R58, SRZ ;  /* 0x00000000003a7805 */ /* 0x000fe4000001ff00 */
[----:B------:R-:W-:-:S02]  /*38b0*/  CS2R R62, SRZ ;  /* 0x00000000003e7805 */ /* 0x000fc4000001ff00 */
[----:B------:R-:W-:Y:S02]  /*38c0*/  CS2R R52, SRZ ;  /* 0x0000000000347805 */ /* 0x000fe4000001ff00 */
[----:B0-----:R-:W-:Y:S02]  /*38d0*/  CS2R R50, SRZ ;  /* 0x0000000000327805 */ /* 0x001fe4000001ff00 */
[----:B------:R-:W-:Y:S01]  /*38e0*/  CS2R R54, SRZ ;  /* 0x0000000000367805 */ /* 0x000fe2000001ff00 */
[----:B-1----:R-:W-:Y:S06]  /*38f0*/  @P2 BRA `(.L_x_6683) ;  /* 0x00000000007c2947 */ /* 0x002fec0003800000 */
[----:B------:R-:W0:Y:S01]  /*3900*/  LDC.64 R44, c[0x0][0x3f8] ;  /* 0x0000fe00ff2c7b82 */ /* 0x000e220000000a00 */
[----:B------:R-:W-:Y:S01]  /*3910*/  IMAD.MOV.U32 R46, RZ, RZ, R96 ;  /* 0x000000ffff2e7224 */ /* 0x000fe200078e0060 */
[----:B------:R-:W-:Y:S01]  /*3920*/  ULDC.64 UR4, c[0x0][0x3e8] ;  /* 0x0000fa0000047ab9 */ /* 0x000fe20000000a00 */
[----:B------:R-:W-:Y:S01]  /*3930*/  IMAD.MOV.U32 R47, RZ, RZ, R0 ;  /* 0x000000ffff2f7224 */ /* 0x000fe200078e0000 */
[----:B------:R-:W-:Y:S02]  /*3940*/  CS2R R68, SRZ ;  /* 0x0000000000447805 */ /* 0x000fe4000001ff00 */
[----:B------:R-:W-:Y:S01]  /*3950*/  CS2R R70, SRZ ;  /* 0x0000000000467805 */ /* 0x000fe2000001ff00 */
[----:B------:R-:W-:Y:S01]  /*3960*/  ULDC.64 UR6, c[0x0][0x208] ;  /* 0x0000820000067ab9 */ /* 0x000fe20000000a00 */
[----:B0-----:R-:W-:-:S04]  /*3970*/  IMAD.WIDE.U32 R46, R44, 0x60, R46 ;  /* 0x000000602c2e7825 */ /* 0x001fc800078e002e */
[----:B------:R-:W-:Y:S01]  /*3980*/  IMAD R45, R45, 0x60, RZ ;  /* 0x000000602d2d7824 */ /* 0x000fe200078e02ff */
[----:B------:R-:W-:Y:S01]  /*3990*/  IADD3 R64, P2, R104, R46, RZ ;  /* 0x0000002e68407210 */ /* 0x000fe20007f5e0ff */
[----:B------:R-:W-:-:S03]  /*39a0*/  IMAD.MOV.U32 R46, RZ, RZ, R94 ;  /* 0x000000ffff2e7224 */ /* 0x000fc600078e005e */
[----:B------:R-:W-:Y:S01]  /*39b0*/  IADD3.X R65, R28, R47, R45, P2, !PT ;  /* 0x0000002f1c417210 */ /* 0x000fe200017fe42d */
[----:B------:R-:W-:Y:S01]  /*39c0*/  IMAD.MOV.U32 R47, RZ, RZ, R3 ;  /* 0x000000ffff2f7224 */ /* 0x000fe200078e0003 */
[----:B------:R-:W0:Y:S02]  /*39d0*/  LDC.64 R44, c[0x0][0x408] ;  /* 0x00010200ff2c7b82 */ /* 0x000e240000000a00 */
[----:B0-----:R-:W-:-:S04]  /*39e0*/  IMAD.WIDE.U32 R46, R44, 0x60, R46 ;  /* 0x000000602c2e7825 */ /* 0x001fc800078e002e */
[----:B------:R-:W-:Y:S01]  /*39f0*/  IMAD R67, R45, 0x60, RZ ;  /* 0x000000602d437824 */ /* 0x000fe200078e02ff */
[----:B------:R-:W-:-:S04]  /*3a00*/  IADD3 R45, P2, R110, R46, RZ ;  /* 0x0000002e6e2d7210 */ /* 0x000fc80007f5e0ff */
[----:B------:R-:W-:Y:S02]  /*3a10*/  IADD3.X R66, R26, R47, R67, P2, !PT ;  /* 0x0000002f1a427210 */ /* 0x000fe400017fe443 */
        /* <DEDUP_REMOVED lines=13> */
.L_x_6683:
[----:B------:R-:W-:Y:S05]  /*3af0*/  BSYNC B1 ;  /* 0x0000000000017941 */ /* 0x000fea0003800000 */
.L_x_6682:
[----:B0-----:R-:W-:Y:S01]  /*3b00*/  VIADD R45, R22, 0x80 ;  /* 0x00000080162d7836 */ /* 0x001fe20000000000 */
[----:B------:R-:W-:Y:S01]  /*3b10*/  BSSY B1, `(.L_x_6684) ;  /* 0x000001c000017945 */ /* 0x000fe20003800000 */
[----:B------:R-:W-:-:S03]  /*3b20*/  IMAD.MOV.U32 R44, RZ, RZ, R173 ;  /* 0x000000ffff2c7224 */ /* 0x000fc600078e00ad */
[----:B------:R-:W-:Y:S02]  /*3b30*/  ISETP.GE.AND P2, PT, R45, R4, PT ;  /* 0x000000042d00720c */ /* 0x000fe40003f46270 */
[----:B------:R-:W-:-:S11]  /*3b40*/  LOP3.LUT R44, R44, 0xfffffffd, RZ, 0xc0, !PT ;  /* 0xfffffffd2c2c7812 */ /* 0x000fd600078ec0ff */
[----:B------:R-:W-:-:S05]  /*3b50*/  @P2 LOP3.LUT R44, R44, 0x2, RZ, 0xfc, !PT ;  /* 0x000000022c2c2812 */ /* 0x000fca00078efcff */
[----:B------:R0:W-:Y:S01]  /*3b60*/  STL [R1], R44 ;  /* 0x0000002c01007387 */ /* 0x0001e20000100800 */
[----:B------:R-:W-:Y:S05]  /*3b70*/  @P2 BRA `(.L_x_6685) ;  /* 0x0000000000542947 */ /* 0x000fea0003800000 */
[----:B0-----:R-:W-:Y:S01]  /*3b80*/  IADD3 R44, P2, P5, R104, R36, R96 ;  /* 0x00000024682c7210 */ /* 0x001fe20007d5e060 */
        /* <DEDUP_REMOVED lines=20> */
.L_x_6685:
[----:B------:R-:W-:Y:S05]  /*3cd0*/  BSYNC B1 ;  /* 0x0000000000017941 */ /* 0x000fea0003800000 */
.L_x_6684:
[----:B01----:R-:W-:Y:S01]  /*3ce0*/  VIADD R44, R22, 0xa0 ;  /* 0x000000a0162c7836 */ /* 0x003fe20000000000 */
[----:B------:R-:W-:Y:S04]  /*3cf0*/  BSSY B1, `(.L_x_6686) ;  /* 0x0000020000017945 */ /* 0x000fe80003800000 */
[----:B------:R-:W-:-:S13]  /*3d00*/  ISETP.GE.AND P5, PT, R44, R4, PT ;  /* 0x000000042c00720c */ /* 0x000fda0003fa6270 */
[----:B------:R-:W-:Y:S05]  /*3d10*/  @P5 BRA `(.L_x_6687) ;  /* 0x0000000000745947 */ /* 0x000fea0003800000 */
        /* <DEDUP_REMOVED lines=9> */
[----:B------:R-:W-:-:S04]  /*3db0*/  IADD3 R0, P2, R104, R96, RZ ;  /* 0x0000006068007210 */ /* 0x000fc80007f5e0ff */
[----:B------:R-:W-:Y:S02]  /*3dc0*/  IADD3.X R97, R28, R97, R45, P2, !PT ;  /* 0x000000611c617210 */ /* 0x000fe400017fe42d */
        /* <DEDUP_REMOVED lines=18> */
.L_x_6687:
[----:B------:R-:W-:Y:S05]  /*3ef0*/  BSYNC B1 ;  /* 0x0000000000017941 */ /* 0x000fea0003800000 */
.L_x_6686:
[----:B------:R-:W-:Y:S01]  /*3f00*/  IMAD.MOV.U32 R0, RZ, RZ, R78 ;  /* 0x000000ffff007224 */ /* 0x000fe200078e004e */
[----:B------:R-:W-:Y:S01]  /*3f10*/  ULOP3.LUT UR4, UR60, 0x1, URZ, 0xfc, !UPT ;  /* 0x000000013c047892 */ /* 0x000fe2000f8efc3f */
[----:B------:R-:W-:Y:S02]  /*3f20*/  IMAD.MOV.U32 R3, RZ, RZ, R79 ;  /* 0x000000ffff037224 */ /* 0x000fe400078e004f */
[----:B0----5:R-:W-:Y:S01]  /*3f30*/  IMAD.MOV.U32 R44, RZ, RZ, R64 ;  /* 0x000000ffff2c7224 */ /* 0x021fe200078e0040 */
[----:B------:R-:W-:Y:S01]  /*3f40*/  PRMT R200, R0, 0x7610, R200 ;  /* 0x0000761000c87816 */ /* 0x000fe200000000c8 */
[----:B------:R-:W-:Y:S01]  /*3f50*/  IMAD.MOV.U32 R0, RZ, RZ, R67 ;  /* 0x000000ffff007224 */ /* 0x000fe200078e0043 */
[----:B------:R-:W-:Y:S01]  /*3f60*/  PRMT R201, R3, 0x7610, R201 ;  /* 0x0000761003c97816 */ /* 0x000fe200000000c9 */
[----:B------:R-:W-:Y:S01]  /*3f70*/  IMAD.MOV.U32 R3, RZ, RZ, R68 ;  /* 0x000000ffff037224 */ /* 0x000fe200078e0044 */
[----:B------:R-:W-:Y:S01]  /*3f80*/  UISETP.NE.AND UP0, UPT, UR4, 0x3, UPT ;  /* 0x000000030400788c */ /* 0x000fe2000bf05270 */
[----:B------:R-:W-:Y:S01]  /*3f90*/  IMAD.MOV.U32 R45, RZ, RZ, R65 ;  /* 0x000000ffff2d7224 */ /* 0x000fe200078e0041 */
[----:B------:R-:W-:Y:S01]  /*3fa0*/  PRMT R195, R0, 0x7610, R195 ;  /* 0x0000761000c37816 */ /* 0x000fe200000000c3 */
[----:B------:R-:W-:Y:S01]  /*3fb0*/  IMAD.MOV.U32 R0, RZ, RZ, R57 ;  /* 0x000000ffff007224 */ /* 0x000fe200078e0039 */
[----:B------:R-:W-:Y:S01]  /*3fc0*/  PRMT R196, R3, 0x7610, R196 ;  /* 0x0000761003c47816 */ /* 0x000fe200000000c4 */
[----:B------:R-:W-:Y:S01]  /*3fd0*/  IMAD.MOV.U32 R3, RZ, RZ, R56 ;  /* 0x000000ffff037224 */ /* 0x000fe200078e0038 */
[----:B------:R-:W-:-:S02]  /*3fe0*/  PLOP3.LUT P2, PT, PT, PT, UP0, 0x80, 0x0 ;  /* 0x000000000000781c */ /* 0x000fc40003f4f008 */
        /* <DEDUP_REMOVED lines=30> */
[----:B------:R-:W-:Y:S01]  /*41d0*/  IMAD.MOV.U32 R0, RZ, RZ, R51 ;  /* 0x000000ffff007224 */ /* 0x000fe200078e0033 */
[----:B------:R-:W-:Y:S01]  /*41e0*/  PRMT R173, R3, 0x7610, R173 ;  /* 0x0000761003ad7816 */ /* 0x000fe200000000ad */
[----:B------:R-:W-:Y:S01]  /*41f0*/  IMAD.MOV.U32 R3, RZ, RZ, R50 ;  /* 0x000000ffff037224 */ /* 0x000fe200078e0032 */
[----:B------:R-:W-:Y:S02]  /*4200*/  PRMT R199, R44, 0x7610, R199 ;  /* 0x000076102cc77816 */ /* 0x000fe400000000c7 */
        /* <DEDUP_REMOVED lines=8> */
.L_x_6688:
[----:B------:R-:W-:Y:S01]  /*4290*/  IMAD R3, R23, 0x8, R2 ;  /* 0x0000000817037824 */ /* 0x000fe200078e0202 */
[----:B------:R-:W-:Y:S01]  /*42a0*/  SHF.L.U32 R0, R223, 0x1f, RZ ;  /* 0x0000001fdf007819 */ /* 0x000fe200000006ff */
[----:B------:R-:W-:Y:S03]  /*42b0*/  BSSY B1, `(.L_x_6689) ;  /* 0x0000003000017945 */ /* 0x000fe60003800000 */
[----:B------:R-:W0:Y:S02]  /*42c0*/  SYNCS.PHASECHK.TRANS64.TRYWAIT P6, [R3+URZ+0x34890], R0 ;  /* 0x03489000030075a7 */ /* 0x000e2400080c017f */
[----:B0-----:R-:W-:Y:S05]  /*42d0*/  @!P6 BRA `(.L_x_6690) ;  /* 0x000002400054e947 */ /* 0x001fea0003800000 */
.L_x_7053:
[----:B------:R-:W-:Y:S05]  /*42e0*/  BSYNC B1 ;  /* 0x0000000000017941 */ /* 0x000fea0003800000 */
.L_x_6689:
[----:B------:R-:W-:Y:S04]  /*42f0*/  BSSY B1, `(.L_x_6691) ;  /* 0x000007a000017945 */ /* 0x000fe80003800000 */
[----:B------:R-:W-:Y:S05]  /*4300*/  @P3 BRA `(.L_x_6692) ;  /* 0x0000000400e03947 */ /* 0x000fea0003800000 */
[----:B------:R-:W-:Y:S01]  /*4310*/  IADD3 R177, P3, R120, R136, RZ ;  /* 0x0000008878b17210 */ /* 0x000fe20007f7e0ff */
[----:B------:R-:W-:Y:S04]  /*4320*/  BSSY B2, `(.L_x_6693) ;  /* 0x000003c000027945 */ /* 0x000fe80003800000 */
[----:B------:R-:W-:Y:S01]  /*4330*/  IMAD.X R178, R93, 0x1, R122, P3 ;  /* 0x000000015db27824 */ /* 0x000fe200018e067a */
[----:B------:R-:W-:Y:S07]  /*4340*/  @P0 BRA `(.L_x_6694) ;  /* 0x0000000000e40947 */ /* 0x000fee0003800000 */
        /* <DEDUP_REMOVED lines=10> */
[----:B------:R-:W-:Y:S01]  /*43f0*/  PRMT R95, R182, 0x5410, R95 ;  /* 0x00005410b65f7816 */ /* 0x000fe2000000005f */
[C---:B--2---:R-:W-:Y:S01]  /*4400*/  IMAD.U32 R182, R45.reuse, 0x10000, RZ ;  /* 0x000100002db67824 */ /* 0x044fe200078e00ff */
[----:B------:R-:W-:Y:S02]  /*4410*/  LOP3.LUT R186, R45, 0xffff0000, RZ, 0xc0, !PT ;  /* 0xffff00002dba7812 */ /* 0x000fe400078ec0ff */
[----:B------:R-:W-:Y:S02]  /*4420*/  LOP3.LUT R139, R99, 0xffff0000, RZ, 0xc0, !PT ;  /* 0xffff0000638b7812 */ /* 0x000fe400078ec0ff */
[C---:B------:R-:W-:Y:S01]  /*4430*/  LOP3.LUT R45, R94.reuse, 0xffff0000, RZ, 0xc0, !PT ;  /* 0xffff00005e2d7812 */ /* 0x040fe200078ec0ff */
[----:B------:R-:W-:Y:S01]  /*4440*/  IMAD.U32 R94, R94, 0x10000, RZ ;  /* 0x000100005e5e7824 */ /* 0x000fe200078e00ff */
[----:B------:R-:W-:Y:S01]  /*4450*/  PRMT R138, R171, 0x5432, R98 ;  /* 0x00005432ab8a7816 */ /* 0x000fe20000000062 */
[C---:B------:R-:W-:Y:S02]  /*4460*/  FMUL.FTZ R181, R186.reuse, R139 ;  /* 0x0000008bbab57220 */ /* 0x040fe40000410000 */
[----:B------:R-:W-:-:S02]  /*4470*/  FMUL.FTZ R186, R186, R45 ;  /* 0x0000002dbaba7220 */ /* 0x000fc40000410000 */
[----:B------:R-:W-:Y:S01]  /*4480*/  FFMA.FTZ R98, R182, R45, -R181 ;  /* 0x0000002db6627223 */ /* 0x000fe200000108b5 */
[----:B------:R-:W-:Y:S02]  /*4490*/  IMAD.U32 R181, R138, 0x10000, RZ ;  /* 0x000100008ab57824 */ /* 0x000fe400078e00ff */
[----:B------:R-:W-:Y:S01]  /*44a0*/  FFMA.FTZ R45, R182, R139, R186 ;  /* 0x0000008bb62d7223 */ /* 0x000fe200000100ba */
[C---:B------:R-:W-:Y:S01]  /*44b0*/  LOP3.LUT R182, R46.reuse, 0xffff0000, RZ, 0xc0, !PT ;  /* 0xffff00002eb67812 */ /* 0x040fe200078ec0ff */
[C---:B------:R-:W-:Y:S01]  /*44c0*/  IMAD.U32 R139, R95.reuse, 0x10000, RZ ;  /* 0x000100005f8b7824 */ /* 0x040fe200078e00ff */
[----:B------:R-:W-:Y:S01]  /*44d0*/  LOP3.LUT R95, R95, 0xffff0000, RZ, 0xc0, !PT ;  /* 0xffff00005f5f7812 */ /* 0x000fe200078ec0ff */
[----:B------:R-:W-:Y:S01]  /*44e0*/  IMAD.U32 R46, R46, 0x10000, RZ ;  /* 0x000100002e2e7824 */ /* 0x000fe200078e00ff */
[----:B------:R-:W-:Y:S01]  /*44f0*/  F2FP.BF16.F32.PACK_AB R45, R45, R98 ;  /* 0x000000622d2d723e */ /* 0x000fe200000010ff */
[C---:B------:R-:W-:Y:S01]  /*4500*/  FMUL.FTZ R183, R182.reuse, R139 ;  /* 0x0000008bb6b77220 */ /* 0x040fe20000410000 */
[----:B------:R-:W-:Y:S01]  /*4510*/  FMUL.FTZ R182, R182, R181 ;  /* 0x000000b5b6b67220 */ /* 0x000fe20000410000 */
[----:B------:R-:W-:-:S02]  /*4520*/  IMAD.U32 R186, R47, 0x10000, RZ ;  /* 0x000100002fba7824 */ /* 0x000fc400078e00ff */
[C---:B------:R-:W-:Y:S01]  /*4530*/  FFMA.FTZ R183, R46.reuse, R181, -R183 ;  /* 0x000000b52eb77223 */ /* 0x040fe200000108b7 */
[----:B------:R-:W-:Y:S01]  /*4540*/  FFMA.FTZ R182, R46, R139, R182 ;  /* 0x0000008b2eb67223 */ /* 0x000fe200000100b6 */
[----:B------:R-:W-:Y:S02]  /*4550*/  LOP3.LUT R46, R47, 0xffff0000, RZ, 0xc0, !PT ;  /* 0xffff00002f2e7812 */ /* 0x000fe400078ec0ff */
[----:B------:R-:W-:Y:S01]  /*4560*/  LOP3.LUT R47, R138, 0xffff0000, RZ, 0xc0, !PT ;  /* 0xffff00008a2f7812 */ /* 0x000fe200078ec0ff */
[----:B------:R-:W-:Y:S02]  /*4570*/  IMAD.U32 R138, R99, 0x10000, RZ ;  /* 0x00010000638a7824 */ /* 0x000fe400078e00ff */
[C---:B------:R-:W-:Y:S02]  /*4580*/  FMUL.FTZ R139, R46.reuse, R95 ;  /* 0x0000005f2e8b7220 */ /* 0x040fe40000410000 */
[-C--:B------:R-:W-:Y:S02]  /*4590*/  FMUL.FTZ R46, R46, R47.reuse ;  /* 0x0000002f2e2e7220 */ /* 0x080fe40000410000 */
[----:B------:R-:W-:Y:S01]  /*45a0*/  FFMA.FTZ R139, R186, R47, -R139 ;  /* 0x0000002fba8b7223 */ /* 0x000fe2000001088b */
[----:B------:R-:W-:Y:S01]  /*45b0*/  LOP3.LUT R47, R44, 0xffff0000, RZ, 0xc0, !PT ;  /* 0xffff00002c2f7812 */ /* 0x000fe200078ec0ff */
        /* <DEDUP_REMOVED lines=8> */
[----:B------:R-:W-:Y:S01]  /*4640*/  F2FP.BF16.F32.PACK_AB R44, R47, R44 ;  /* 0x0000002c2f2c723e */ /* 0x000fe200000010ff */
[----:B------:R-:W-:-:S07]  /*4650*/  IMAD.MOV.U32 R47, RZ, RZ, R139 ;  /* 0x000000ffff2f7224 */ /* 0x000fce00078e008b */
.L_x_6696:
[----:B------:R-:W-:Y:S05]  /*4660*/  BSYNC B3 ;  /* 0x0000000000037941 */ /* 0x000fea0003800000 */
.L_x_6695:
[----:B------:R-:W-:Y:S01]  /*4670*/  IADD3 R95, P3, R177, R100, RZ ;  /* 0x00000064b15f7210 */ /* 0x000fe20007f7e0ff */
[----:B------:R-:W-:Y:S01]  /*4680*/  ULDC.64 UR4, c[0x0][0x2e8] ;  /* 0x0000ba0000047ab9 */ /* 0x000fe20000000a00 */
[----:B------:R-:W-:-:S03]  /*4690*/  ULDC.64 UR6, c[0x0][0x208] ;  /* 0x0000820000067ab9 */ /* 0x000fc60000000a00 */
[----:B------:R-:W-:Y:S01]  /*46a0*/  IMAD.X R98, R178, 0x1, R15, P3 ;  /* 0x00000001b2627824 */ /* 0x000fe200018e060f */
[----:B------:R-:W-:-:S04]  /*46b0*/  LEA R94, P3, R95, UR4, 0x1 ;  /* 0x000000045f5e7c11 */ /* 0x000fc8000f8608ff */
[----:B------:R-:W-:-:S05]  /*46c0*/  LEA.HI.X R95, R95, UR5, R98, 0x1, P3 ;  /* 0x000000055f5f7c11 */ /* 0x000fca00098f0c62 */
[----:B--2---:R1:W-:Y:S04]  /*46d0*/  STG.E.128 desc[UR6][R94.64], R44 ;  /* 0x0000002c5e007986 */ /* 0x0043e8000c101d06 */
.L_x_6694:
[----:B------:R-:W-:Y:S05]  /*46e0*/  BSYNC B2 ;  /* 0x0000000000027941 */ /* 0x000fea0003800000 */
.L_x_6693:
[----:B------:R-:W-:Y:S05]  /*46f0*/  @P1 BRA `(.L_x_6692) ;  /* 0x0000000000e41947 */ /* 0x000fea0003800000 */
[----:B-1----:R1:W2:Y:S01]  /*4700*/  LDS.128 R44, [R5+0x23c00] ;  /* 0x023c0000052c7984 */ /* 0x0022a20000000c00 */
[----:B------:R-:W-:Y:S01]  /*4710*/  IADD3 R177, P3, R177, R14, RZ ;  /* 0x0000000eb1b17210 */ /* 0x000fe20007f7e0ff */
[----:B------:R-:W-:Y:S04]  /*4720*/  BSSY B2, `(.L_x_6697) ;  /* 0x0000031000027945 */ /* 0x000fe80003800000 */
[----:B------:R-:W-:Y:S01]  /*4730*/  IMAD.X R178, R178, 0x1, R11, P3 ;  /* 0x00000001b2b27824 */ /* 0x000fe200018e060b */
[----:B------:R-:W-:-:S13]  /*4740*/  ISETP.GE.AND P3, PT, R220, R92, PT ;  /* 0x0000005cdc00720c */ /* 0x000fda0003f66270 */
        /* <DEDUP_REMOVED lines=46> */
.L_x_6698:
[----:B------:R-:W-:Y:S05]  /*4a30*/  BSYNC B2 ;  /* 0x0000000000027941 */ /* 0x000fea0003800000 */
.L_x_6697:
[----:B------:R-:W-:Y:S01]  /*4a40*/  ULDC.64 UR4, c[0x0][0x2e8] ;  /* 0x0000ba0000047ab9 */ /* 0x000fe20000000a00 */
[----:B------:R-:W-:Y:S01]  /*4a50*/  ULDC.64 UR6, c[0x0][0x208] ;  /* 0x0000820000067ab9 */ /* 0x000fe20000000a00 */
[----:B------:R-:W-:-:S04]  /*4a60*/  LEA R88, P3, R177, UR4, 0x1 ;  /* 0x00000004b1587c11 */ /* 0x000fc8000f8608ff */
[----:B------:R-:W-:-:S05]  /*4a70*/  LEA.HI.X R89, R177, UR5, R178, 0x1, P3 ;  /* 0x00000005b1597c11 */ /* 0x000fca00098f0cb2 */
[----:B--2---:R2:W-:Y:S04]  /*4a80*/  STG.E.128 desc[UR6][R88.64], R44 ;  /* 0x0000002c58007986 */ /* 0x0045e8000c101d06 */
.L_x_6692:
[----:B------:R-:W-:Y:S05]  /*4a90*/  BSYNC B1 ;  /* 0x0000000000017941 */ /* 0x000fea0003800000 */
.L_x_6691:
[----:B------:R-:W-:Y:S04]  /*4aa0*/  BSSY B1, `(.L_x_6699) ;  /* 0x000007a000017945 */ /* 0x000fe80003800000 */
[----:B------:R-:W-:Y:S05]  /*4ab0*/  @P4 BRA `(.L_x_6700) ;  /* 0x0000000400e04947 */ /* 0x000fea0003800000 */
[----:B--2---:R-:W-:Y:S01]  /*4ac0*/  IADD3 R89, P3, P4, R158, R136, R16 ;  /* 0x000000889e597210 */ /* 0x004fe20007c7e010 */
[----:B------:R-:W-:Y:S03]  /*4ad0*/  BSSY B2, `(.L_x_6701) ;  /* 0x000003c000027945 */ /* 0x000fe60003800000 */
[----:B------:R-:W-:Y:S01]  /*4ae0*/  IADD3.X R88, R123, R93, R17, P3, P4 ;  /* 0x0000005d7b587210 */ /* 0x000fe20001fe8411 */
[----:B------:R-:W-:Y:S08]  /*4af0*/  @P0 BRA `(.L_x_6702) ;  /* 0x0000000000e40947 */ /* 0x000ff00003800000 */
        /* <DEDUP_REMOVED lines=51> */
.L_x_6704:
[----:B------:R-:W-:Y:S05]  /*4e30*/  BSYNC B3 ;  /* 0x0000000000037941 */ /* 0x000fea0003800000 */
.L_x_6703:
[----:B------:R-:W-:Y:S01]  /*4e40*/  ULDC.64 UR4, c[0x0][0x2e8] ;  /* 0x0000ba0000047ab9 */ /* 0x000fe20000000a00 */
[----:B------:R-:W-:Y:S01]  /*4e50*/  ULDC.64 UR6, c[0x0][0x208] ;  /* 0x0000820000067ab9 */ /* 0x000fe20000000a00 */
[----:B------:R-:W-:-:S04]  /*4e60*/  LEA R84, P3, R90, UR4, 0x1 ;  /* 0x000000045a547c11 */ /* 0x000fc8000f8608ff */
[----:B------:R-:W-:-:S05]  /*4e70*/  LEA.HI.X R85, R90, UR5, R91, 0x1, P3 ;  /* 0x000000055a557c11 */ /* 0x000fca00098f0c5b */
[----:B--2---:R2:W-:Y:S04]  /*4e80*/  STG.E.128 desc[UR6][R84.64], R44 ;  /* 0x0000002c54007986 */ /* 0x0045e8000c101d06 */
.L_x_6702:
[----:B------:R-:W-:Y:S05]  /*4e90*/  BSYNC B2 ;  /* 0x0000000000027941 */ /* 0x000fea0003800000 */
.L_x_6701:
[----:B------:R-:W-:Y:S05]  /*4ea0*/  @P1 BRA `(.L_x_6700) ;  /* 0x0000000000e41947 */ /* 0x000fea0003800000 */
[----:B-12---:R1:W2:Y:S01]  /*4eb0*/  LDS.128 R44, [R5+0x24c00] ;  /* 0x024c0000052c7984 */ /* 0x0062a20000000c00 */
[----:B------:R-:W-:Y:S01]  /*4ec0*/  IADD3 R89, P3, R89, R14, RZ ;  /* 0x0000000e59597210 */ /* 0x000fe20007f7e0ff */
[----:B------:R-:W-:Y:S04]  /*4ed0*/  BSSY B2, `(.L_x_6705) ;  /* 0x0000031000027945 */ /* 0x000fe80003800000 */
[----:B------:R-:W-:Y:S01]  /*4ee0*/  IMAD.X R88, R88, 0x1, R11, P3 ;  /* 0x0000000158587824 */ /* 0x000fe200018e060b */
[----:B------:R-:W-:-:S13]  /*4ef0*/  ISETP.GE.AND P3, PT, R220, R92, PT ;  /* 0x0000005cdc00720c */ /* 0x000fda0003f66270 */
[----:B-1----:R-:W-:Y:S05]  /*4f00*/  @P3 BRA `(.L_x_6706) ;  /* 0x0000000000b43947 */ /* 0x002fea0003800000 */
[----:B------:R-:W-:Y:S02]  /*4f10*/  SHF.R.U64 R85, R82, 0x10, R83 ;  /* 0x0000001052557819 */ /* 0x000fe40000001253 */
[----:B------:R-:W-:Y:S02]  /*4f20*/  SHF.R.U64 R84, R80, 0x10, R81 ;  /* 0x0000001050547819 */ /* 0x000fe40000001251 */
        /* <DEDUP_REMOVED lines=13> */
[C---:B------:R-:W-:Y:S01]  /*5000*/  FFMA.FTZ R86, R45.reuse, R85, -R86 ;  /* 0x000000552d567223 */ /* 0x040fe20000010856 */
[----:B------:R-:W-:Y:S01]  /*5010*/  PRMT R172, R172, 0x5410, R81 ;  /* 0x00005410acac7816 */ /* 0x000fe20000000051 */
[----:B------:R-:W-:Y:S01]  /*5020*/  FFMA.FTZ R45, R45, R87, R80 ;  /* 0x000000572d2d7223 */ /* 0x000fe20000010050 */
[----:B------:R-:W-:Y:S01]  /*5030*/  LOP3.LUT R80, R46, 0xffff0000, RZ, 0xc0, !PT ;  /* 0xffff00002e507812 */ /* 0x000fe200078ec0ff */
[C---:B------:R-:W-:Y:S01]  /*5040*/  IMAD.U32 R87, R187.reuse, 0x10000, RZ ;  /* 0x00010000bb577824 */ /* 0x040fe200078e00ff */
[----:B------:R-:W-:Y:S01]  /*5050*/  LOP3.LUT R187, R187, 0xffff0000, RZ, 0xc0, !PT ;  /* 0xffff0000bbbb7812 */ /* 0x000fe200078ec0ff */
[C---:B------:R-:W-:Y:S01]  /*5060*/  IMAD.U32 R81, R172.reuse, 0x10000, RZ ;  /* 0x00010000ac517824 */ /* 0x040fe200078e00ff */
[----:B------:R-:W-:Y:S01]  /*5070*/  LOP3.LUT R172, R172, 0xffff0000, RZ, 0xc0, !PT ;  /* 0xffff0000acac7812 */ /* 0x000fe200078ec0ff */
[----:B------:R-:W-:Y:S01]  /*5080*/  IMAD.U32 R83, R46, 0x10000, RZ ;  /* 0x000100002e537824 */ /* 0x000fe200078e00ff */
[C---:B------:R-:W-:Y:S01]  /*5090*/  LOP3.LUT R46, R47.reuse, 0xffff0000, RZ, 0xc0, !PT ;  /* 0xffff00002f2e7812 */ /* 0x040fe200078ec0ff */
[----:B------:R-:W-:-:S02]  /*50a0*/  IMAD.U32 R85, R47, 0x10000, RZ ;  /* 0x000100002f557824 */ /* 0x000fc400078e00ff */
[----:B------:R-:W-:Y:S01]  /*50b0*/  FMUL.FTZ R90, R80, R87 ;  /* 0x00000057505a7220 */ /* 0x000fe20000410000 */
[----:B------:R-:W-:Y:S02]  /*50c0*/  IMAD.U32 R47, R44, 0x10000, RZ ;  /* 0x000100002c2f7824 */ /* 0x000fe400078e00ff */
[-C--:B------:R-:W-:Y:S01]  /*50d0*/  FMUL.FTZ R80, R80, R81.reuse ;  /* 0x0000005150507220 */ /* 0x080fe20000410000 */
[----:B------:R-:W-:Y:S01]  /*50e0*/  LOP3.LUT R44, R44, 0xffff0000, RZ, 0xc0, !PT ;  /* 0xffff00002c2c7812 */ /* 0x000fe200078ec0ff */
[C---:B------:R-:W-:Y:S01]  /*50f0*/  FFMA.FTZ R90, R83.reuse, R81, -R90 ;  /* 0x00000051535a7223 */ /* 0x040fe2000001085a */
[C---:B------:R-:W-:Y:S01]  /*5100*/  FMUL.FTZ R94, R46.reuse, R172 ;  /* 0x000000ac2e5e7220 */ /* 0x040fe20000410000 */
[----:B------:R-:W-:Y:S01]  /*5110*/  FFMA.FTZ R83, R83, R87, R80 ;  /* 0x0000005753537223 */ /* 0x000fe20000010050 */
[-C--:B------:R-:W-:Y:S01]  /*5120*/  FMUL.FTZ R80, R46, R187.reuse ;  /* 0x000000bb2e507220 */ /* 0x080fe20000410000 */
[C---:B------:R-:W-:Y:S01]  /*5130*/  FMUL.FTZ R46, R44.reuse, R82 ;  /* 0x000000522c2e7220 */ /* 0x040fe20000410000 */
[----:B------:R-:W-:Y:S01]  /*5140*/  FMUL.FTZ R81, R44, R84 ;  /* 0x000000542c517220 */ /* 0x000fe20000410000 */
[----:B------:R-:W-:Y:S01]  /*5150*/  F2FP.BF16.F32.PACK_AB R45, R45, R86 ;  /* 0x000000562d2d723e */ /* 0x000fe200000010ff */
[----:B------:R-:W-:Y:S01]  /*5160*/  FFMA.FTZ R80, R85, R172, -R80 ;  /* 0x000000ac55507223 */ /* 0x000fe20000010850 */
[C---:B------:R-:W-:Y:S01]  /*5170*/  FFMA.FTZ R46, R47.reuse, R84, -R46 ;  /* 0x000000542f2e7223 */ /* 0x040fe2000001082e */
[----:B------:R-:W-:Y:S01]  /*5180*/  FFMA.FTZ R81, R47, R82, R81 ;  /* 0x000000522f517223 */ /* 0x000fe20000010051 */
[----:B------:R-:W-:Y:S01]  /*5190*/  FFMA.FTZ R85, R85, R187, R94 ;  /* 0x000000bb55557223 */ /* 0x000fe2000001005e */
[----:B------:R-:W-:-:S03]  /*51a0*/  F2FP.BF16.F32.PACK_AB R90, R83, R90 ;  /* 0x0000005a535a723e */ /* 0x000fc600000010ff */
[----:B------:R-:W-:Y:S02]  /*51b0*/  F2FP.BF16.F32.PACK_AB R44, R81, R46 ;  /* 0x0000002e512c723e */ /* 0x000fe400000010ff */
[----:B------:R-:W-:Y:S01]  /*51c0*/  F2FP.BF16.F32.PACK_AB R47, R85, R80 ;  /* 0x00000050552f723e */ /* 0x000fe200000010ff */
[----:B------:R-:W-:-:S07]  /*51d0*/  IMAD.MOV.U32 R46, RZ, RZ, R90 ;  /* 0x000000ffff2e7224 */ /* 0x000fce00078e005a */
.L_x_6706:
[----:B------:R-:W-:Y:S05]  /*51e0*/  BSYNC B2 ;  /* 0x0000000000027941 */ /* 0x000fea0003800000 */
.L_x_6705:
[----:B------:R-:W-:Y:S01]  /*51f0*/  ULDC.64 UR4, c[0x0][0x2e8] ;  /* 0x0000ba0000047ab9 */ /* 0x000fe20000000a00 */
[----:B------:R-:W-:Y:S01]  /*5200*/  ULDC.64 UR6, c[0x0][0x208] ;  /* 0x0000820000067ab9 */ /* 0x000fe20000000a00 */
[----:B------:R-:W-:-:S04]  /*5210*/  LEA R80, P3, R89, UR4, 0x1 ;  /* 0x0000000459507c11 */ /* 0x000fc8000f8608ff */
[----:B------:R-:W-:-:S05]  /*5220*/  LEA.HI.X R81, R89, UR5, R88, 0x1, P3 ;  /* 0x0000000559517c11 */ /* 0x000fca00098f0c58 */
[----:B--2---:R3:W-:Y:S04]  /*5230*/  STG.E.128 desc[UR6][R80.64], R44 ;  /* 0x0000002c50007986 */ /* 0x0047e8000c101d06 */
.L_x_6700:
[----:B------:R-:W-:Y:S05]  /*5240*/  BSYNC B1 ;  /* 0x0000000000017941 */ /* 0x000fea0003800000 */
.L_x_6699:
[----:B--2---:R-:W2:Y:S01]  /*5250*/  LDL R89, [R1] ;  /* 0x0000000001597983 */ /* 0x004ea20000100800 */
[----:B------:R-:W-:Y:S01]  /*5260*/  BSSY B1, `(.L_x_6707) ;  /* 0x000007a000017945 */ /* 0x000fe20003800000 */
[----:B--2---:R-:W-:-:S13]  /*5270*/  LOP3.LUT P3, RZ, R89, 0x4, RZ, 0xc0, !PT ;  /* 0x0000000459ff7812 */ /* 0x004fda000786c0ff */
[----:B------:R-:W-:Y:S05]  /*5280*/  @P3 BRA `(.L_x_6708) ;  /* 0x0000000400dc3947 */ /* 0x000fea0003800000 */
[----:B---3--:R-:W-:Y:S01]  /*5290*/  IADD3 R81, P3, P4, R125, R136, R16 ;  /* 0x000000887d517210 */ /* 0x008fe20007c7e010 */
        /* <DEDUP_REMOVED lines=24> */
[C---:B------:R-:W-:Y:S01]  /*5420*/  LOP3.LUT R87, R171.reuse, 0xffff0000, RZ, 0xc0, !PT ;  /* 0xffff0000ab577812 */ /* 0x040fe200078ec0ff */
[----:B------:R-:W-:Y:S01]  /*5430*/  IMAD.U32 R171, R171, 0x10000, RZ ;  /* 0x00010000abab7824 */ /* 0x000fe200078e00ff */
[----:B------:R-:W-:Y:S01]  /*5440*/  LOP3.LUT R46, R46, 0xffff0000, RZ, 0xc0, !PT ;  /* 0xffff00002e2e7812 */ /* 0x000fe200078ec0ff */
[----:B------:R-:W-:Y:S01]  /*5450*/  FMUL.FTZ R77, R45, R88 ;  /* 0x000000582d4d7220 */ /* 0x000fe20000410000 */
[----:B------:R-:W-:Y:S01]  /*5460*/  LOP3.LUT R78, R47, 0xffff0000, RZ, 0xc0, !PT ;  /* 0xffff00002f4e7812 */ /* 0x000fe200078ec0ff */
[-C--:B------:R-:W-:Y:S01]  /*5470*/  FMUL.FTZ R45, R45, R87.reuse ;  /* 0x000000572d2d7220 */ /* 0x080fe20000410000 */
[----:B------:R-:W-:Y:S01]  /*5480*/  LOP3.LUT R201, R201, 0xffff0000, RZ, 0xc0, !PT ;  /* 0xffff0000c9c97812 */ /* 0x000fe200078ec0ff */
[----:B------:R-:W-:Y:S01]  /*5490*/  FMUL.FTZ R90, R46, R84 ;  /* 0x000000542e5a7220 */ /* 0x000fe20000410000 */
[----:B------:R-:W-:Y:S01]  /*54a0*/  FFMA.FTZ R77, R86, R87, -R77 ;  /* 0x00000057564d7223 */ /* 0x000fe2000001084d */
[----:B------:R-:W-:Y:S01]  /*54b0*/  FMUL.FTZ R46, R46, R85 ;  /* 0x000000552e2e7220 */ /* 0x000fe20000410000 */
[----:B------:R-:W-:Y:S01]  /*54c0*/  LOP3.LUT R44, R44, 0xffff0000, RZ, 0xc0, !PT ;  /* 0xffff00002c2c7812 */ /* 0x000fe200078ec0ff */
[----:B------:R-:W-:Y:S01]  /*54d0*/  FFMA.FTZ R86, R86, R88, R45 ;  /* 0x0000005856567223 */ /* 0x000fe2000001002d */
[----:B------:R-:W-:Y:S01]  /*54e0*/  LOP3.LUT R170, R170, 0xffff0000, RZ, 0xc0, !PT ;  /* 0xffff0000aaaa7812 */ /* 0x000fe200078ec0ff */
[----:B------:R-:W-:-:S02]  /*54f0*/  IMAD.U32 R45, R200, 0x10000, RZ ;  /* 0x00010000c82d7824 */ /* 0x000fc400078e00ff */
[C---:B------:R-:W-:Y:S01]  /*5500*/  FFMA.FTZ R90, R79.reuse, R85, -R90 ;  /* 0x000000554f5a7223 */ /* 0x040fe2000001085a */
[----:B------:R-:W-:Y:S01]  /*5510*/  FFMA.FTZ R79, R79, R84, R46 ;  /* 0x000000544f4f7223 */ /* 0x000fe2000001002e */
[----:B------:R-:W-:Y:S02]  /*5520*/  IMAD.U32 R47, R47, 0x10000, RZ ;  /* 0x000100002f2f7824 */ /* 0x000fe400078e00ff */
        /* <DEDUP_REMOVED lines=11> */
[----:B------:R-:W-:-:S07]  /*55e0*/  F2FP.BF16.F32.PACK_AB R44, R44, R85 ;  /* 0x000000552c2c723e */ /* 0x000fce00000010ff */
.L_x_6712:
[----:B------:R-:W-:Y:S05]  /*55f0*/  BSYNC B3 ;  /* 0x0000000000037941 */ /* 0x000fea0003800000 */
.L_x_6711:
[----:B------:R-:W-:Y:S01]  /*5600*/  ULDC.64 UR4, c[0x0][0x2e8] ;  /* 0x0000ba0000047ab9 */ /* 0x000fe20000000a00 */
[----:B------:R-:W-:Y:S01]  /*5610*/  ULDC.64 UR6, c[0x0][0x208] ;  /* 0x0000820000067ab9 */ /* 0x000fe20000000a00 */
[----:B------:R-:W-:-:S04]  /*5620*/  LEA R76, P3, R82, UR4, 0x1 ;  /* 0x00000004524c7c11 */ /* 0x000fc8000f8608ff */
[----:B------:R-:W-:-:S05]  /*5630*/  LEA.HI.X R77, R82, UR5, R83, 0x1, P3 ;  /* 0x00000005524d7c11 */ /* 0x000fca00098f0c53 */
[----:B--2---:R2:W-:Y:S04]  /*5640*/  STG.E.128 desc[UR6][R76.64], R44 ;  /* 0x0000002c4c007986 */ /* 0x0045e8000c101d06 */
.L_x_6710:
[----:B------:R-:W-:Y:S05]  /*5650*/  BSYNC B2 ;  /* 0x0000000000027941 */ /* 0x000fea0003800000 */
.L_x_6709:
        /* <DEDUP_REMOVED lines=8> */
[----:B------:R-:W-:Y:S01]  /*56e0*/  SHF.R.U64 R76, R72, 0x10, R73 ;  /* 0x00000010484c7819 */ /* 0x000fe20000001249 */
[----:B--2---:R-:W-:Y:S01]  /*56f0*/  IMAD.U32 R72, R46, 0x10000, RZ ;  /* 0x000100002e487824 */ /* 0x004fe200078e00ff */
[----:B------:R-:W-:Y:S01]  /*5700*/  PRMT R166, R166, 0x5410, R77 ;  /* 0x00005410a6a67816 */ /* 0x000fe2000000004d */
[----:B------:R-:W-:Y:S01]  /*5710*/  IMAD.U32 R77, R45, 0x10000, RZ ;  /* 0x000100002d4d7824 */ /* 0x000fe200078e00ff */
[----:B------:R-:W-:Y:S02]  /*5720*/  SHF.R.U32.HI R74, RZ, 0x10, R75 ;  /* 0x00000010ff4a7819 */ /* 0x000fe4000001164b */
[----:B------:R-:W-:Y:S02]  /*5730*/  PRMT R155, R155, 0x5410, R76 ;  /* 0x000054109b9b7816 */ /* 0x000fe4000000004c */
[----:B------:R-:W-:-:S02]  /*5740*/  SHF.R.U32.HI R79, RZ, 0x10, R73 ;  /* 0x00000010ff4f7819 */ /* 0x000fc40000011649 */
[----:B------:R-:W-:Y:S01]  /*5750*/  LOP3.LUT R75, R45, 0xffff0000, RZ, 0xc0, !PT ;  /* 0xffff00002d4b7812 */ /* 0x000fe200078ec0ff */
[----:B------:R-:W-:Y:S01]  /*5760*/  IMAD.U32 R45, R44, 0x10000, RZ ;  /* 0x000100002c2d7824 */ /* 0x000fe200078e00ff */
[C---:B------:R-:W-:Y:S01]  /*5770*/  LOP3.LUT R82, R166.reuse, 0xffff0000, RZ, 0xc0, !PT ;  /* 0xffff0000a6527812 */ /* 0x040fe200078ec0ff */
[----:B------:R-:W-:Y:S01]  /*5780*/  IMAD.U32 R166, R166, 0x10000, RZ ;  /* 0x00010000a6a67824 */ /* 0x000fe200078e00ff */
[----:B------:R-:W-:Y:S02]  /*5790*/  PRMT R167, R167, 0x5410, R74 ;  /* 0x00005410a7a77816 */ /* 0x000fe4000000004a */
[----:B------:R-:W-:Y:S01]  /*57a0*/  LOP3.LUT R76, R155, 0xffff0000, RZ, 0xc0, !PT ;  /* 0xffff00009b4c7812 */ /* 0x000fe200078ec0ff */
[----:B------:R-:W-:Y:S01]  /*57b0*/  FMUL.FTZ R84, R75, R82 ;  /* 0x000000524b547220 */ /* 0x000fe20000410000 */
[----:B------:R-:W-:Y:S01]  /*57c0*/  PRMT R154, R154, 0x5410, R79 ;  /* 0x000054109a9a7816 */ /* 0x000fe2000000004f */
[----:B------:R-:W-:Y:S01]  /*57d0*/  IMAD.U32 R74, R167, 0x10000, RZ ;  /* 0x00010000a74a7824 */ /* 0x000fe200078e00ff */
[----:B------:R-:W-:Y:S01]  /*57e0*/  LOP3.LUT R73, R46, 0xffff0000, RZ, 0xc0, !PT ;  /* 0xffff00002e497812 */ /* 0x000fe200078ec0ff */
[----:B------:R-:W-:Y:S01]  /*57f0*/  FMUL.FTZ R79, R75, R76 ;  /* 0x0000004c4b4f7220 */ /* 0x000fe20000410000 */
[----:B------:R-:W-:Y:S01]  /*5800*/  LOP3.LUT R75, R44, 0xffff0000, RZ, 0xc0, !PT ;  /* 0xffff00002c4b7812 */ /* 0x000fe200078ec0ff */
[----:B------:R-:W-:-:S02]  /*5810*/  IMAD.U32 R78, R154, 0x10000, RZ ;  /* 0x000100009a4e7824 */ /* 0x000fc400078e00ff */
[----:B------:R-:W-:Y:S01]  /*5820*/  FFMA.FTZ R44, R77, R76, -R84 ;  /* 0x0000004c4d2c7223 */ /* 0x000fe20000010854 */
[----:B------:R-:W-:Y:S01]  /*5830*/  FMUL.FTZ R83, R73, R74 ;  /* 0x0000004a49537220 */ /* 0x000fe20000410000 */
[----:B------:R-:W-:Y:S01]  /*5840*/  FFMA.FTZ R77, R77, R82, R79 ;  /* 0x000000524d4d7223 */ /* 0x000fe2000001004f */
[----:B------:R-:W-:Y:S01]  /*5850*/  LOP3.LUT R46, R47, 0xffff0000, RZ, 0xc0, !PT ;  /* 0xffff00002f2e7812 */ /* 0x000fe200078ec0ff */
[-C--:B------:R-:W-:Y:S01]  /*5860*/  FMUL.FTZ R79, R73, R78.reuse ;  /* 0x0000004e494f7220 */ /* 0x080fe20000410000 */
[----:B------:R-:W-:Y:S01]  /*5870*/  LOP3.LUT R167, R167, 0xffff0000, RZ, 0xc0, !PT ;  /* 0xffff0000a7a77812 */ /* 0x000fe200078ec0ff */
[----:B------:R-:W-:Y:S01]  /*5880*/  FFMA.FTZ R73, R72, R78, -R83 ;  /* 0x0000004e48497223 */ /* 0x000fe20000010853 */
[----:B------:R-:W-:Y:S01]  /*5890*/  LOP3.LUT R154, R154, 0xffff0000, RZ, 0xc0, !PT ;  /* 0xffff00009a9a7812 */ /* 0x000fe200078ec0ff */
[----:B------:R-:W-:Y:S02]  /*58a0*/  IMAD.U32 R76, R155, 0x10000, RZ ;  /* 0x000100009b4c7824 */ /* 0x000fe400078e00ff */
[----:B------:R-:W-:Y:S01]  /*58b0*/  FFMA.FTZ R72, R72, R74, R79 ;  /* 0x0000004a48487223 */ /* 0x000fe2000001004f */
[----:B------:R-:W-:Y:S01]  /*58c0*/  FMUL.FTZ R74, R46, R167 ;  /* 0x000000a72e4a7220 */ /* 0x000fe20000410000 */
[----:B------:R-:W-:-:S02]  /*58d0*/  IMAD.U32 R47, R47, 0x10000, RZ ;  /* 0x000100002f2f7824 */ /* 0x000fc400078e00ff */
[----:B------:R-:W-:Y:S01]  /*58e0*/  FMUL.FTZ R78, R46, R154 ;  /* 0x0000009a2e4e7220 */ /* 0x000fe20000410000 */
        /* <DEDUP_REMOVED lines=11> */
.L_x_6714:
[----:B------:R-:W-:Y:S05]  /*59a0*/  BSYNC B2 ;  /* 0x0000000000027941 */ /* 0x000fea0003800000 */
.L_x_6713:
[----:B------:R-:W-:Y:S01]  /*59b0*/  ULDC.64 UR4, c[0x0][0x2e8] ;  /* 0x0000ba0000047ab9 */ /* 0x000fe20000000a00 */
[----:B------:R-:W-:Y:S01]  /*59c0*/  ULDC.64 UR6, c[0x0][0x208] ;  /* 0x0000820000067ab9 */ /* 0x000fe20000000a00 */
[----:B------:R-:W-:-:S04]  /*59d0*/  LEA R72, P3, R81, UR4, 0x1 ;  /* 0x0000000451487c11 */ /* 0x000fc8000f8608ff */
[----:B------:R-:W-:-:S05]  /*59e0*/  LEA.HI.X R73, R81, UR5, R80, 0x1, P3 ;  /* 0x0000000551497c11 */ /* 0x000fca00098f0c50 */
[----:B--2---:R4:W-:Y:S04]  /*59f0*/  STG.E.128 desc[UR6][R72.64], R44 ;  /* 0x0000002c48007986 */ /* 0x0049e8000c101d06 */
.L_x_6708:
[----:B------:R-:W-:Y:S05]  /*5a00*/  BSYNC B1 ;  /* 0x0000000000017941 */ /* 0x000fea0003800000 */
.L_x_6707:
[----:B------:R-:W-:Y:S01]  /*5a10*/  LOP3.LUT P3, RZ, R89, 0x8, RZ, 0xc0, !PT ;  /* 0x0000000859ff7812 */ /* 0x000fe2000786c0ff */
[----:B------:R-:W-:-:S12]  /*5a20*/  BSSY B1, `(.L_x_6715) ;  /* 0x000007b000017945 */ /* 0x000fd80003800000 */
[----:B------:R-:W-:Y:S05]  /*5a30*/  @P3 BRA `(.L_x_6716) ;  /* 0x0000000400e43947 */ /* 0x000fea0003800000 */
[----:B----4-:R-:W-:Y:S01]  /*5a40*/  IADD3 R73, P3, P4, R127, R136, R16 ;  /* 0x000000887f497210 */ /* 0x010fe20007c7e010 */
[----:B------:R-:W-:Y:S03]  /*5a50*/  BSSY B2, `(.L_x_6717) ;  /* 0x000003c000027945 */ /* 0x000fe60003800000 */
[----:B------:R-:W-:Y:S01]  /*5a60*/  IADD3.X R72, R126, R93, R17, P3, P4 ;  /* 0x0000005d7e487210 */ /* 0x000fe20001fe8411 */
[----:B------:R-:W-:Y:S08]  /*5a70*/  @P0 BRA `(.L_x_6718) ;  /* 0x0000000000e40947 */ /* 0x000ff00003800000 */
[----:B-123--:R1:W2:Y:S01]  /*5a80*/  LDS.128 R44, [R5+0x21400] ;  /* 0x02140000052c7984 */ /* 0x00e2a20000000c00 */
        /* <DEDUP_REMOVED lines=9> */
[----:B------:R-:W-:Y:S02]  /*5b20*/  SHF.R.U32.HI R70, RZ, 0x10, R71 ;  /* 0x00000010ff467819 */ /* 0x000fe40000011647 */
[----:B------:R-:W-:Y:S01]  /*5b30*/  PRMT R198, R198, 0x5410, R69 ;  /* 0x00005410c6c67816 */ /* 0x000fe20000000045 */
[----:B------:R-:W-:Y:S01]  /*5b40*/  IMAD.U32 R69, R45, 0x10000, RZ ;  /* 0x000100002d457824 */ /* 0x000fe200078e00ff */
        /* <DEDUP_REMOVED lines=18> */
[----:B------:R-:W-:-:S02]  /*5c70*/  IMAD.U32 R198, R198, 0x10000, RZ ;  /* 0x00010000c6c67824 */ /* 0x000fc400078e00ff */
[C---:B------:R-:W-:Y:S01]  /*5c80*/  FFMA.FTZ R80, R69.reuse, R76, -R80 ;  /* 0x0000004c45507223 */ /* 0x040fe20000010850 */
[----:B------:R-:W-:Y:S02]  /*5c90*/  IMAD.U32 R196, R196, 0x10000, RZ ;  /* 0x00010000c4c47824 */ /* 0x000fe400078e00ff */
[----:B------:R-:W-:Y:S01]  /*5ca0*/  FFMA.FTZ R81, R69, R78, R81 ;  /* 0x0000004e45517223 */ /* 0x000fe20000010051 */
[----:B------:R-:W-:Y:S01]  /*5cb0*/  FFMA.FTZ R83, R68, R77, -R83 ;  /* 0x0000004d44537223 */ /* 0x000fe20000010853 */
[C---:B------:R-:W-:Y:S01]  /*5cc0*/  FMUL.FTZ R70, R46.reuse, R199 ;  /* 0x000000c72e467220 */ /* 0x040fe20000410000 */
[----:B------:R-:W-:Y:S01]  /*5cd0*/  FMUL.FTZ R76, R46, R197 ;  /* 0x000000c52e4c7220 */ /* 0x000fe20000410000 */
[----:B------:R-:W-:Y:S02]  /*5ce0*/  IMAD.U32 R47, R47, 0x10000, RZ ;  /* 0x000100002f2f7824 */ /* 0x000fe400078e00ff */
        /* <DEDUP_REMOVED lines=12> */
.L_x_6720:
[----:B------:R-:W-:Y:S05]  /*5db0*/  BSYNC B3 ;  /* 0x0000000000037941 */ /* 0x000fea0003800000 */
.L_x_6719:
[----:B------:R-:W-:Y:S01]  /*5dc0*/  ULDC.64 UR4, c[0x0][0x2e8] ;  /* 0x0000ba0000047ab9 */ /* 0x000fe20000000a00 */
[----:B------:R-:W-:Y:S01]  /*5dd0*/  ULDC.64 UR6, c[0x0][0x208] ;  /* 0x0000820000067ab9 */ /* 0x000fe20000000a00 */
[----:B------:R-:W-:-:S04]  /*5de0*/  LEA R68, P3, R74, UR4, 0x1 ;  /* 0x000000044a447c11 */ /* 0x000fc8000f8608ff */
[----:B------:R-:W-:-:S05]  /*5df0*/  LEA.HI.X R69, R74, UR5, R75, 0x1, P3 ;  /* 0x000000054a457c11 */ /* 0x000fca00098f0c4b */
[----:B--2---:R4:W-:Y:S04]  /*5e00*/  STG.E.128 desc[UR6][R68.64], R44 ;  /* 0x0000002c44007986 */ /* 0x0049e8000c101d06 */
.L_x_6718:
[----:B------:R-:W-:Y:S05]  /*5e10*/  BSYNC B2 ;  /* 0x0000000000027941 */ /* 0x000fea0003800000 */
.L_x_6717:
[----:B------:R-:W-:Y:S05]  /*5e20*/  @P1 BRA `(.L_x_6716) ;  /* 0x0000000000e81947 */ /* 0x000fea0003800000 */
[----:B-1234-:R1:W2:Y:S01]  /*5e30*/  LDS.128 R44, [R5+0x26c00] ;  /* 0x026c0000052c7984 */ /* 0x01e2a20000000c00 */
[----:B------:R-:W-:Y:S01]  /*5e40*/  IADD3 R73, P3, R73, R14, RZ ;  /* 0x0000000e49497210 */ /* 0x000fe20007f7e0ff */
[----:B------:R-:W-:Y:S04]  /*5e50*/  BSSY B2, `(.L_x_6721) ;  /* 0x0000032000027945 */ /* 0x000fe80003800000 */
[----:B------:R-:W-:Y:S01]  /*5e60*/  IMAD.X R72, R72, 0x1, R11, P3 ;  /* 0x0000000148487824 */ /* 0x000fe200018e060b */
[----:B------:R-:W-:-:S13]  /*5e70*/  ISETP.GE.AND P3, PT, R220, R92, PT ;  /* 0x0000005cdc00720c */ /* 0x000fda0003f66270 */
[----:B-1----:R-:W-:Y:S05]  /*5e80*/  @P3 BRA `(.L_x_6722) ;  /* 0x0000000000b83947 */ /* 0x002fea0003800000 */
[----:B------:R-:W-:Y:S02]  /*5e90*/  SHF.R.U32.HI R68, RZ, 0x10, R67 ;  /* 0x00000010ff447819 */ /* 0x000fe40000011643 */
[----:B------:R-:W-:Y:S02]  /*5ea0*/  SHF.R.U32.HI R70, RZ, 0x10, R65 ;  /* 0x00000010ff467819 */ /* 0x000fe40000011641 */
[----:B------:R-:W-:Y:S01]  /*5eb0*/  SHF.R.U64 R69, R66, 0x10, R67 ;  /* 0x0000001042457819 */ /* 0x000fe20000001243 */
[----:B--2---:R-:W-:Y:S01]  /*5ec0*/  IMAD.U32 R66, R47, 0x10000, RZ ;  /* 0x000100002f427824 */ /* 0x004fe200078e00ff */
[----:B------:R-:W-:Y:S01]  /*5ed0*/  SHF.R.U64 R71, R64, 0x10, R65 ;  /* 0x0000001040477819 */ /* 0x000fe20000001241 */
[----:B------:R-:W-:Y:S01]  /*5ee0*/  IMAD.U32 R64, R46, 0x10000, RZ ;  /* 0x000100002e407824 */ /* 0x000fe200078e00ff */
[----:B------:R-:W-:Y:S02]  /*5ef0*/  PRMT R195, R195, 0x5410, R68 ;  /* 0x00005410c3c37816 */ /* 0x000fe40000000044 */
[----:B------:R-:W-:-:S02]  /*5f00*/  PRMT R193, R193, 0x5410, R70 ;  /* 0x00005410c1c17816 */ /* 0x000fc40000000046 */
[----:B------:R-:W-:Y:S02]  /*5f10*/  PRMT R194, R194, 0x5410, R69 ;  /* 0x00005410c2c27816 */ /* 0x000fe40000000045 */
[----:B------:R-:W-:Y:S01]  /*5f20*/  LOP3.LUT R65, R46, 0xffff0000, RZ, 0xc0, !PT ;  /* 0xffff00002e417812 */ /* 0x000fe200078ec0ff */
[----:B------:R-:W-:Y:S01]  /*5f30*/  IMAD.U32 R69, R193, 0x10000, RZ ;  /* 0x00010000c1457824 */ /* 0x000fe200078e00ff */
[----:B------:R-:W-:Y:S01]  /*5f40*/  LOP3.LUT R67, R47, 0xffff0000, RZ, 0xc0, !PT ;  /* 0xffff00002f437812 */ /* 0x000fe200078ec0ff */
[----:B------:R-:W-:Y:S01]  /*5f50*/  IMAD.U32 R46, R45, 0x10000, RZ ;  /* 0x000100002d2e7824 */ /* 0x000fe200078e00ff */
[----:B------:R-:W-:Y:S01]  /*5f60*/  PRMT R192, R192, 0x5410, R71 ;  /* 0x00005410c0c07816 */ /* 0x000fe20000000047 */
[----:B------:R-:W-:Y:S01]  /*5f70*/  IMAD.U32 R71, R195, 0x10000, RZ ;  /* 0x00010000c3477824 */ /* 0x000fe200078e00ff */
[----:B------:R-:W-:Y:S01]  /*5f80*/  LOP3.LUT R47, R45, 0xffff0000, RZ, 0xc0, !PT ;  /* 0xffff00002d2f7812 */ /* 0x000fe200078ec0ff */
[----:B------:R-:W-:Y:S01]  /*5f90*/  IMAD.U32 R45, R44, 0x10000, RZ ;  /* 0x000100002c2d7824 */ /* 0x000fe200078e00ff */
[----:B------:R-:W-:Y:S01]  /*5fa0*/  LOP3.LUT R70, R194, 0xffff0000, RZ, 0xc0, !PT ;  /* 0xffff0000c2467812 */ /* 0x000fe200078ec0ff */
[C---:B------:R-:W-:Y:S01]  /*5fb0*/  FMUL.FTZ R77, R65.reuse, R71 ;  /* 0x00000047414d7220 */ /* 0x040fe20000410000 */
[----:B------:R-:W-:Y:S01]  /*5fc0*/  LOP3.LUT R68, R192, 0xffff0000, RZ, 0xc0, !PT ;  /* 0xffff0000c0447812 */ /* 0x000fe200078ec0ff */
[-C--:B------:R-:W-:Y:S01]  /*5fd0*/  FMUL.FTZ R65, R65, R69.reuse ;  /* 0x0000004541417220 */ /* 0x080fe20000410000 */
[----:B------:R-:W-:Y:S01]  /*5fe0*/  LOP3.LUT R195, R195, 0xffff0000, RZ, 0xc0, !PT ;  /* 0xffff0000c3c37812 */ /* 0x000fe200078ec0ff */
[----:B------:R-:W-:Y:S01]  /*5ff0*/  FMUL.FTZ R75, R47, R70 ;  /* 0x000000462f4b7220 */ /* 0x000fe20000410000 */
[----:B------:R-:W-:Y:S01]  /*6000*/  LOP3.LUT R193, R193, 0xffff0000, RZ, 0xc0, !PT ;  /* 0xffff0000c1c17812 */ /* 0x000fe200078ec0ff */
[----:B------:R-:W-:Y:S01]  /*6010*/  FFMA.FTZ R77, R64, R69, -R77 ;  /* 0x00000045404d7223 */ /* 0x000fe2000001084d */
[-C--:B------:R-:W-:Y:S01]  /*6020*/  FMUL.FTZ R47, R47, R68.reuse ;  /* 0x000000442f2f7220 */ /* 0x080fe20000410000 */
[----:B------:R-:W-:Y:S01]  /*6030*/  LOP3.LUT R44, R44, 0xffff0000, RZ, 0xc0, !PT ;  /* 0xffff00002c2c7812 */ /* 0x000fe200078ec0ff */
[----:B------:R-:W-:Y:S01]  /*6040*/  FFMA.FTZ R75, R46, R68, -R75 ;  /* 0x000000442e4b7223 */ /* 0x000fe2000001084b */
[----:B------:R-:W-:Y:S01]  /*6050*/  FFMA.FTZ R64, R64, R71, R65 ;  /* 0x0000004740407223 */ /* 0x000fe20000010041 */
[----:B------:R-:W-:-:S02]  /*6060*/  IMAD.U32 R194, R194, 0x10000, RZ ;  /* 0x00010000c2c27824 */ /* 0x000fc400078e00ff */
[C---:B------:R-:W-:Y:S01]  /*6070*/  FMUL.FTZ R65, R67.reuse, R195 ;  /* 0x000000c343417220 */ /* 0x040fe20000410000 */
[----:B------:R-:W-:Y:S02]  /*6080*/  IMAD.U32 R192, R192, 0x10000, RZ ;  /* 0x00010000c0c07824 */ /* 0x000fe400078e00ff */
[-C--:B------:R-:W-:Y:S01]  /*6090*/  FMUL.FTZ R68, R67, R193.reuse ;  /* 0x000000c143447220 */ /* 0x080fe20000410000 */
        /* <DEDUP_REMOVED lines=13> */
.L_x_6722:
[----:B------:R-:W-:Y:S05]  /*6170*/  BSYNC B2 ;  /* 0x0000000000027941 */ /* 0x000fea0003800000 */
.L_x_6721:
[----:B------:R-:W-:Y:S01]  /*6180*/  ULDC.64 UR4, c[0x0][0x2e8] ;  /* 0x0000ba0000047ab9 */ /* 0x000fe20000000a00 */
[----:B------:R-:W-:Y:S01]  /*6190*/  ULDC.64 UR6, c[0x0][0x208] ;  /* 0x0000820000067ab9 */ /* 0x000fe20000000a00 */
[----:B------:R-:W-:-:S04]  /*61a0*/  LEA R64, P3, R73, UR4, 0x1 ;  /* 0x0000000449407c11 */ /* 0x000fc8000f8608ff */
[----:B------:R-:W-:-:S05]  /*61b0*/  LEA.HI.X R65, R73, UR5, R72, 0x1, P3 ;  /* 0x0000000549417c11 */ /* 0x000fca00098f0c48 */
[----:B--2---:R1:W-:Y:S04]  /*61c0*/  STG.E.128 desc[UR6][R64.64], R44 ;  /* 0x0000002c40007986 */ /* 0x0043e8000c101d06 */
.L_x_6716:
[----:B------:R-:W-:Y:S05]  /*61d0*/  BSYNC B1 ;  /* 0x0000000000017941 */ /* 0x000fea0003800000 */
.L_x_6715:
[----:B------:R-:W-:Y:S01]  /*61e0*/  LOP3.LUT P3, RZ, R89, 0x2, RZ, 0xc0, !PT ;  /* 0x0000000259ff7812 */ /* 0x000fe2000786c0ff */
[----:B------:R-:W-:-:S12]  /*61f0*/  BSSY B1, `(.L_x_6723) ;  /* 0x000007c000017945 */ /* 0x000fd80003800000 */
[----:B------:R-:W-:Y:S05]  /*6200*/  @P3 BRA `(.L_x_6724) ;  /* 0x0000000400e83947 */ /* 0x000fea0003800000 */
[----:B-1----:R-:W-:Y:S01]  /*6210*/  IADD3 R65, P3, P4, R130, R136, R16 ;  /* 0x0000008882417210 */ /* 0x002fe20007c7e010 */
[----:B------:R-:W-:Y:S03]  /*6220*/  BSSY B2, `(.L_x_6725) ;  /* 0x000003d000027945 */ /* 0x000fe60003800000 */
[----:B------:R-:W-:Y:S01]  /*6230*/  IADD3.X R64, R128, R93, R17, P3, P4 ;  /* 0x0000005d80407210 */ /* 0x000fe20001fe8411 */
[----:B------:R-:W-:Y:S08]  /*6240*/  @P0 BRA `(.L_x_6726) ;  /* 0x0000000000e80947 */ /* 0x000ff00003800000 */
[----:B--234-:R1:W2:Y:S01]  /*6250*/  LDS.128 R44, [R5+0x22400] ;  /* 0x02240000052c7984 */ /* 0x01c2a20000000c00 */
        /* <DEDUP_REMOVED lines=51> */
.L_x_6728:
[----:B------:R-:W-:Y:S05]  /*6590*/  BSYNC B3 ;  /* 0x0000000000037941 */ /* 0x000fea0003800000 */
.L_x_6727:
[----:B------:R-:W-:Y:S01]  /*65a0*/  ULDC.64 UR4, c[0x0][0x2e8] ;  /* 0x0000ba0000047ab9 */ /* 0x000fe20000000a00 */
[----:B------:R-:W-:Y:S01]  /*65b0*/  ULDC.64 UR6, c[0x0][0x208] ;  /* 0x0000820000067ab9 */ /* 0x000fe20000000a00 */
[----:B------:R-:W-:-:S04]  /*65c0*/  LEA R60, P3, R66, UR4, 0x1 ;  /* 0x00000004423c7c11 */ /* 0x000fc8000f8608ff */
[----:B------:R-:W-:-:S05]  /*65d0*/  LEA.HI.X R61, R66, UR5, R67, 0x1, P3 ;  /* 0x00000005423d7c11 */ /* 0x000fca00098f0c43 */
[----:B--2---:R1:W-:Y:S04]  /*65e0*/  STG.E.128 desc[UR6][R60.64], R44 ;  /* 0x0000002c3c007986 */ /* 0x0043e8000c101d06 */
.L_x_6726:
[----:B------:R-:W-:Y:S05]  /*65f0*/  BSYNC B2 ;  /* 0x0000000000027941 */ /* 0x000fea0003800000 */
.L_x_6725:
        /* <DEDUP_REMOVED lines=15> */
[----:B------:R-:W-:Y:S01]  /*66f0*/  PRMT R184, R184, 0x5410, R61 ;  /* 0x00005410b8b87816 */ /* 0x000fe2000000003d */
[----:B------:R-:W-:Y:S01]  /*6700*/  IMAD.U32 R63, R185, 0x10000, RZ ;  /* 0x00010000b93f7824 */ /* 0x000fe200078e00ff */
[----:B------:R-:W-:Y:S01]  /*6710*/  LOP3.LUT R57, R46, 0xffff0000, RZ, 0xc0, !PT ;  /* 0xffff00002e397812 */ /* 0x000fe200078ec0ff */
[----:B------:R-:W-:Y:S01]  /*6720*/  IMAD.U32 R61, R180, 0x10000, RZ ;  /* 0x00010000b43d7824 */ /* 0x000fe200078e00ff */
[----:B------:R-:W-:Y:S01]  /*6730*/  LOP3.LUT R59, R47, 0xffff0000, RZ, 0xc0, !PT ;  /* 0xffff00002f3b7812 */ /* 0x000fe200078ec0ff */
[----:B------:R-:W-:Y:S01]  /*6740*/  IMAD.U32 R46, R45, 0x10000, RZ ;  /* 0x000100002d2e7824 */ /* 0x000fe200078e00ff */
[----:B------:R-:W-:Y:S01]  /*6750*/  PRMT R179, R179, 0x5410, R62 ;  /* 0x00005410b3b37816 */ /* 0x000fe2000000003e */
[----:B------:R-:W-:Y:S01]  /*6760*/  FMUL.FTZ R67, R57, R63 ;  /* 0x0000003f39437220 */ /* 0x000fe20000410000 */
[----:B------:R-:W-:Y:S01]  /*6770*/  LOP3.LUT R47, R45, 0xffff0000, RZ, 0xc0, !PT ;  /* 0xffff00002d2f7812 */ /* 0x000fe200078ec0ff */
[-C--:B------:R-:W-:Y:S01]  /*6780*/  FMUL.FTZ R57, R57, R61.reuse ;  /* 0x0000003d39397220 */ /* 0x080fe20000410000 */
[----:B------:R-:W-:Y:S01]  /*6790*/  LOP3.LUT R62, R184, 0xffff0000, RZ, 0xc0, !PT ;  /* 0xffff0000b83e7812 */ /* 0x000fe200078ec0ff */
[----:B------:R-:W-:Y:S01]  /*67a0*/  IMAD.U32 R45, R44, 0x10000, RZ ;  /* 0x000100002c2d7824 */ /* 0x000fe200078e00ff */
[----:B------:R-:W-:Y:S01]  /*67b0*/  LOP3.LUT R60, R179, 0xffff0000, RZ, 0xc0, !PT ;  /* 0xffff0000b33c7812 */ /* 0x000fe200078ec0ff */
[----:B------:R-:W-:Y:S01]  /*67c0*/  FFMA.FTZ R67, R56, R61, -R67 ;  /* 0x0000003d38437223 */ /* 0x000fe20000010843 */
[----:B------:R-:W-:Y:S01]  /*67d0*/  LOP3.LUT R185, R185, 0xffff0000, RZ, 0xc0, !PT ;  /* 0xffff0000b9b97812 */ /* 0x000fe200078ec0ff */
[C---:B------:R-:W-:Y:S01]  /*67e0*/  FMUL.FTZ R65, R47.reuse, R62 ;  /* 0x0000003e2f417220 */ /* 0x040fe20000410000 */
[----:B------:R-:W-:Y:S01]  /*67f0*/  LOP3.LUT R180, R180, 0xffff0000, RZ, 0xc0, !PT ;  /* 0xffff0000b4b47812 */ /* 0x000fe200078ec0ff */
[-C--:B------:R-:W-:Y:S01]  /*6800*/  FMUL.FTZ R47, R47, R60.reuse ;  /* 0x0000003c2f2f7220 */ /* 0x080fe20000410000 */
[----:B------:R-:W-:Y:S01]  /*6810*/  LOP3.LUT R44, R44, 0xffff0000, RZ, 0xc0, !PT ;  /* 0xffff00002c2c7812 */ /* 0x000fe200078ec0ff */
[----:B------:R-:W-:Y:S01]  /*6820*/  FFMA.FTZ R65, R46, R60, -R65 ;  /* 0x0000003c2e417223 */ /* 0x000fe20000010841 */
[----:B------:R-:W-:Y:S01]  /*6830*/  FFMA.FTZ R56, R56, R63, R57 ;  /* 0x0000003f38387223 */ /* 0x000fe20000010039 */
[----:B------:R-:W-:-:S02]  /*6840*/  IMAD.U32 R184, R184, 0x10000, RZ ;  /* 0x00010000b8b87824 */ /* 0x000fc400078e00ff */
[----:B------:R-:W-:Y:S01]  /*6850*/  FMUL.FTZ R57, R59, R185 ;  /* 0x000000b93b397220 */ /* 0x000fe20000410000 */
[----:B------:R-:W-:Y:S02]  /*6860*/  IMAD.U32 R179, R179, 0x10000, RZ ;  /* 0x00010000b3b37824 */ /* 0x000fe400078e00ff */
[----:B------:R-:W-:Y:S01]  /*6870*/  FMUL.FTZ R60, R59, R180 ;  /* 0x000000b43b3c7220 */ /* 0x000fe20000410000 */
        /* <DEDUP_REMOVED lines=13> */
.L_x_6730:
[----:B------:R-:W-:Y:S05]  /*6950*/  BSYNC B2 ;  /* 0x0000000000027941 */ /* 0x000fea0003800000 */
.L_x_6729:
[----:B------:R-:W-:Y:S01]  /*6960*/  ULDC.64 UR4, c[0x0][0x2e8] ;  /* 0x0000ba0000047ab9 */ /* 0x000fe20000000a00 */
[----:B------:R-:W-:Y:S01]  /*6970*/  ULDC.64 UR6, c[0x0][0x208] ;  /* 0x0000820000067ab9 */ /* 0x000fe20000000a00 */
[----:B------:R-:W-:-:S04]  /*6980*/  LEA R56, P3, R66, UR4, 0x1 ;  /* 0x0000000442387c11 */ /* 0x000fc8000f8608ff */
[----:B------:R-:W-:-:S05]  /*6990*/  LEA.HI.X R57, R66, UR5, R69, 0x1, P3 ;  /* 0x0000000542397c11 */ /* 0x000fca00098f0c45 */
[----:B--2---:R1:W-:Y:S04]  /*69a0*/  STG.E.128 desc[UR6][R56.64], R44 ;  /* 0x0000002c38007986 */ /* 0x0043e8000c101d06 */
.L_x_6724:
[----:B------:R-:W-:Y:S05]  /*69b0*/  BSYNC B1 ;  /* 0x0000000000017941 */ /* 0x000fea0003800000 */
.L_x_6723:
[----:B------:R-:W-:Y:S05]  /*69c0*/  @P5 BRA `(.L_x_6731) ;  /* 0x0000005400a05947 */ /* 0x000fea0003800000 */
[----:B------:R-:W-:Y:S01]  /*69d0*/  IADD3 R137, P3, P4, R133, R136, R16 ;  /* 0x0000008885897210 */ /* 0x000fe20007c7e010 */
[----:B------:R-:W-:Y:S03]  /*69e0*/  BSSY B1, `(.L_x_6732) ;  /* 0x000003d000017945 */ /* 0x000fe60003800000 */
[----:B------:R-:W-:Y:S01]  /*69f0*/  IADD3.X R62, R132, R93, R17, P3, P4 ;  /* 0x0000005d843e7210 */ /* 0x000fe20001fe8411 */
[----:B------:R-:W-:Y:S08]  /*6a00*/  @P0 BRA `(.L_x_6733) ;  /* 0x0000000000e80947 */ /* 0x000ff00003800000 */
[----:B-1234-:R1:W2:Y:S01]  /*6a10*/  LDS.128 R44, [R5+0x23400] ;  /* 0x02340000052c7984 */ /* 0x01e2a20000000c00 */
[----:B------:R-:W-:Y:S01]  /*6a20*/  IADD3 R60, P3, R137, R100, RZ ;  /* 0x00000064893c7210 */ /* 0x000fe20007f7e0ff */
[----:B------:R-:W-:Y:S04]  /*6a30*/  BSSY B2, `(.L_x_6734) ;  /* 0x0000032000027945 */ /* 0x000fe80003800000 */
[----:B------:R-:W-:Y:S01]  /*6a40*/  IMAD.X R65, R62, 0x1, R15, P3 ;  /* 0x000000013e417824 */ /* 0x000fe200018e060f */
[----:B------:R-:W-:-:S13]  /*6a50*/  ISETP.GE.AND P3, PT, R18, R92, PT ;  /* 0x0000005c1200720c */ /* 0x000fda0003f66270 */
        /* <DEDUP_REMOVED lines=47> */
.L_x_6735:
[----:B------:R-:W-:Y:S05]  /*6d50*/  BSYNC B2 ;  /* 0x0000000000027941 */ /* 0x000fea0003800000 */
.L_x_6734:
[----:B------:R-:W-:Y:S01]  /*6d60*/  ULDC.64 UR4, c[0x0][0x2e8] ;  /* 0x0000ba0000047ab9 */ /* 0x000fe20000000a00 */
[----:B------:R-:W-:Y:S01]  /*6d70*/  ULDC.64 UR6, c[0x0][0x208] ;  /* 0x0000820000067ab9 */ /* 0x000fe20000000a00 */
[----:B------:R-:W-:-:S04]  /*6d80*/  LEA R52, P3, R60, UR4, 0x1 ;  /* 0x000000043c347c11 */ /* 0x000fc8000f8608ff */
[----:B------:R-:W-:-:S05]  /*6d90*/  LEA.HI.X R53, R60, UR5, R65, 0x1, P3 ;  /* 0x000000053c357c11 */ /* 0x000fca00098f0c41 */
[----:B--2---:R1:W-:Y:S04]  /*6da0*/  STG.E.128 desc[UR6][R52.64], R44 ;  /* 0x0000002c34007986 */ /* 0x0043e8000c101d06 */
.L_x_6733:
[----:B------:R-:W-:Y:S05]  /*6db0*/  BSYNC B1 ;  /* 0x0000000000017941 */ /* 0x000fea0003800000 */
.L_x_6732:
[----:B------:R-:W-:Y:S05]  /*6dc0*/  @P1 BRA `(.L_x_6731) ;  /* 0x0000005000a01947 */ /* 0x000fea0003800000 */
        /* <DEDUP_REMOVED lines=52> */
.L_x_6737:
[----:B------:R-:W-:Y:S05]  /*7110*/  BSYNC B1 ;  /* 0x0000000000017941 */ /* 0x000fea0003800000 */
.L_x_6736:
[----:B------:R-:W-:Y:S01]  /*7120*/  ULDC.64 UR4, c[0x0][0x2e8] ;  /* 0x0000ba0000047ab9 */ /* 0x000fe20000000a00 */
[----:B------:R-:W-:Y:S01]  /*7130*/  ULDC.64 UR6, c[0x0][0x208] ;  /* 0x0000820000067ab9 */ /* 0x000fe20000000a00 */
[----:B------:R-:W-:-:S04]  /*7140*/  LEA R48, P3, R56, UR4, 0x1 ;  /* 0x0000000438307c11 */ /* 0x000fc8000f8608ff */
[----:B------:R-:W-:-:S05]  /*7150*/  LEA.HI.X R49, R56, UR5, R61, 0x1, P3 ;  /* 0x0000000538317c11 */ /* 0x000fca00098f0c3d */
[----:B--2---:R1:W-:Y:S01]  /*7160*/  STG.E.128 desc[UR6][R48.64], R44 ;  /* 0x0000002c30007986 */ /* 0x0043e2000c101d06 */
[----:B------:R-:W-:Y:S05]  /*7170*/  BRA `(.L_x_6731) ;  /* 0x0000004c00b47947 */ /* 0x000fea0003800000 */
.L_x_6675:
[----:B------:R-:W-:Y:S01]  /*7180*/  VIADD R44, R22, 0x20 ;  /* 0x00000020162c7836 */ /* 0x000fe20000000000 */
[----:B------:R-:W-:-:S04]  /*7190*/  ULDC.64 UR4, c[0x0][0x208] ;  /* 0x0000820000047ab9 */ /* 0x000fc80000000a00 */
[----:B------:R-:W-:Y:S01]  /*71a0*/  ISETP.GE.AND P4, PT, R44, R4, PT ;  /* 0x000000042c00720c */ /* 0x000fe20003f86270 */
[----:B------:R-:W-:-:S03]  /*71b0*/  VIADD R44, R22, 0x40 ;  /* 0x00000040162c7836 */ /* 0x000fc60000000000 */
[----:B------:R-:W-:-:S13]  /*71c0*/  ISETP.GE.OR P4, PT, R16, R92, P4 ;  /* 0x0000005c1000720c */ /* 0x000fda0002786670 */
[----:B------:R-:W-:Y:S01]  /*71d0*/  @!P4 IADD3 R58, P2, P3, R106, R96, R38 ;  /* 0x000000606a3ac210 */ /* 0x000fe20007b5e026 */
[----:B------:R-:W1:Y:S03]  /*71e0*/  @!P4 LDC.64 R62, c[0x0][0x400] ;  /* 0x00010000ff3ecb82 */ /* 0x000e660000000a00 */
[----:B------:R-:W-:Y:S02]  /*71f0*/  @!P4 IADD3.X R59, R27, R0, R41, P2, P3 ;  /* 0x000000001b3bc210 */ /* 0x000fe400017e6429 */
[----:B------:R-:W-:-:S04]  /*7200*/  @!P4 IADD3 R56, P2, P3, R112, R94, R32 ;  /* 0x0000005e7038c210 */ /* 0x000fc80007b5e020 */
[----:B------:R-:W-:Y:S02]  /*7210*/  @!P4 IADD3.X R57, R10, R3, R35, P2, P3 ;  /* 0x000000030a39c210 */ /* 0x000fe400017e6423 */
[----:B------:R-:W-:Y:S01]  /*7220*/  ISETP.GE.AND P3, PT, R44, R4, PT ;  /* 0x000000042c00720c */ /* 0x000fe20003f66270 */
[----:B------:R-:W-:-:S03]  /*7230*/  VIADD R44, R22, 0x80 ;  /* 0x00000080162c7836 */ /* 0x000fc60000000000 */
[----:B------:R-:W-:-:S13]  /*7240*/  ISETP.GE.OR P3, PT, R16, R92, P3 ;  /* 0x0000005c1000720c */ /* 0x000fda0001f66670 */
[----:B------:R-:W-:Y:S01]  /*7250*/  @!P3 IADD3 R50, P2, P5, R106, R37, R96 ;  /* 0x000000256a32b210 */ /* 0x000fe20007d5e060 */
[----:B------:R-:W2:Y:S03]  /*7260*/  @!P3 LDC.64 R68, c[0x0][0x3e8] ;  /* 0x0000fa00ff44bb82 */ /* 0x000ea60000000a00 */
[----:B0-----:R-:W-:Y:S02]  /*7270*/  @!P3 IADD3.X R51, R27, R40, R0, P2, P5 ;  /* 0x000000281b33b210 */ /* 0x001fe400017ea400 */
[----:B------:R-:W-:-:S03]  /*7280*/  @!P3 IADD3 R48, P2, P5, R112, R31, R94 ;  /* 0x0000001f7030b210 */ /* 0x000fc60007d5e05e */
[----:B------:R-:W0:Y:S01]  /*7290*/  @!P3 LDC.64 R70, c[0x0][0x400] ;  /* 0x00010000ff46bb82 */ /* 0x000e220000000a00 */
[----:B------:R-:W-:Y:S02]  /*72a0*/  @!P3 IADD3.X R49, R10, R34, R3, P2, P5 ;  /* 0x000000220a31b210 */ /* 0x000fe400017ea403 */
[----:B------:R-:W-:-:S04]  /*72b0*/  ISETP.GE.AND P2, PT, R44, R4, PT ;  /* 0x000000042c00720c */ /* 0x000fc80003f46270 */
[----:B------:R-:W-:-:S13]  /*72c0*/  ISETP.GE.OR P2, PT, R16, R92, P2 ;  /* 0x0000005c1000720c */ /* 0x000fda0001746670 */
[----:B------:R-:W-:Y:S01]  /*72d0*/  @!P2 IADD3 R46, P5, P6, R106, R36, R96 ;  /* 0x000000246a2ea210 */ /* 0x000fe20007ebe060 */
[----:B------:R-:W3:Y:S03]  /*72e0*/  @!P2 LDC.64 R76, c[0x0][0x3e8] ;  /* 0x0000fa00ff4cab82 */ /* 0x000ee60000000a00 */
[----:B------:R-:W-:Y:S02]  /*72f0*/  @!P2 IADD3.X R47, R27, R39, R0, P5, P6 ;  /* 0x000000271b2fa210 */ /* 0x000fe40002fec400 */
[----:B------:R-:W-:-:S03]  /*7300*/  @!P2 IADD3 R44, P5, P6, R112, R30, R94 ;  /* 0x0000001e702ca210 */ /* 0x000fc60007ebe05e */
[----:B------:R-:W4:Y:S01]  /*7310*/  @!P2 LDC.64 R78, c[0x0][0x400] ;  /* 0x00010000ff4eab82 */ /* 0x000f220000000a00 */
[----:B------:R-:W-:Y:S02]  /*7320*/  @!P2 IADD3.X R45, R10, R33, R3, P5, P6 ;  /* 0x000000210a2da210 */ /* 0x000fe40002fec403 */
[----:B------:R-:W-:-:S04]  /*7330*/  ISETP.GE.AND P5, PT, R22, R4, PT ;  /* 0x000000041600720c */ /* 0x000fc80003fa6270 */
[----:B------:R-:W-:-:S13]  /*7340*/  ISETP.GE.OR P5, PT, R16, R92, P5 ;  /* 0x0000005c1000720c */ /* 0x000fda0002fa6670 */
[----:B------:R-:W1:Y:S01]  /*7350*/  @!P5 LDC.64 R52, c[0x0][0x3e8] ;  /* 0x0000fa00ff34db82 */ /* 0x000e620000000a00 */
[----:B------:R-:W-:-:S05]  /*7360*/  @!P5 IADD3 R54, P6, R106, R96, RZ ;  /* 0x000000606a36d210 */ /* 0x000fca0007fde0ff */
[----:B------:R-:W-:Y:S01]  /*7370*/  @!P5 IMAD.X R55, R0, 0x1, R27, P6 ;  /* 0x000000010037d824 */ /* 0x000fe200030e061b */
[----:B-1----:R-:W-:-:S04]  /*7380*/  @!P5 LEA R52, P6, R54, R52, 0x1 ;  /* 0x000000343634d211 */ /* 0x002fc800078c08ff */
[----:B------:R-:W-:Y:S02]  /*7390*/  @!P5 LEA.HI.X R53, R54, R53, R55, 0x1, P6 ;  /* 0x000000353635d211 */ /* 0x000fe400030f0c37 */
[----:B------:R-:W1:Y:S01]  /*73a0*/  @!P5 LDC.64 R54, c[0x0][0x400] ;  /* 0x00010000ff36db82 */ /* 0x000e620000000a00 */
[----:B------:R-:W-:-:S05]  /*73b0*/  @!P5 IADD3 R60, P6, R112, R94, RZ ;  /* 0x0000005e703cd210 */ /* 0x000fca0007fde0ff */
[----:B------:R-:W-:Y:S01]  /*73c0*/  @!P5 IMAD.X R61, R3, 0x1, R10, P6 ;  /* 0x00000001033dd824 */ /* 0x000fe200030e060a */
[----:B-1----:R-:W-:-:S04]  /*73d0*/  @!P5 LEA R54, P6, R60, R54, 0x1 ;  /* 0x000000363c36d211 */ /* 0x002fc800078c08ff */
[----:B------:R-:W-:Y:S02]  /*73e0*/  @!P5 LEA.HI.X R55, R60, R55, R61, 0x1, P6 ;  /* 0x000000373c37d211 */ /* 0x000fe400030f0c3d */
[----:B------:R-:W1:Y:S02]  /*73f0*/  @!P4 LDC.64 R60, c[0x0][0x3e8] ;  /* 0x0000fa00ff3ccb82 */ /* 0x000e640000000a00 */
[----:B-1----:R-:W-:-:S04]  /*7400*/  @!P4 LEA R60, P6, R58, R60, 0x1 ;  /* 0x0000003c3a3cc211 */ /* 0x002fc800078c08ff */
[----:B------:R-:W-:Y:S02]  /*7410*/  @!P4 LEA.HI.X R61, R58, R61, R59, 0x1, P6 ;  /* 0x0000003d3a3dc211 */ /* 0x000fe400030f0c3b */
[----:B------:R-:W-:-:S04]  /*7420*/  @!P4 LEA R62, P6, R56, R62, 0x1 ;  /* 0x0000003e383ec211 */ /* 0x000fc800078c08ff */
[----:B------:R-:W-:Y:S02]  /*7430*/  @!P4 LEA.HI.X R63, R56, R63, R57, 0x1, P6 ;  /* 0x0000003f383fc211 */ /* 0x000fe400030f0c39 */
[----:B--2---:R-:W-:-:S04]  /*7440*/  @!P3 LEA R68, P6, R50, R68, 0x1 ;  /* 0x000000443244b211 */ /* 0x004fc800078c08ff */
[----:B------:R-:W-:Y:S02]  /*7450*/  @!P3 LEA.HI.X R69, R50, R69, R51, 0x1, P6 ;  /* 0x000000453245b211 */ /* 0x000fe400030f0c33 */
[----:B------:R-:W-:Y:S02]  /*7460*/  CS2R R50, SRZ ;  /* 0x0000000000327805 */ /* 0x000fe4000001ff00 */
[----:B0-----:R-:W-:-:S04]  /*7470*/  @!P3 LEA R70, P6, R48, R70, 0x1 ;  /* 0x000000463046b211 */ /* 0x001fc800078c08ff */
[----:B------:R-:W-:Y:S02]  /*7480*/  @!P3 LEA.HI.X R71, R48, R71, R49, 0x1, P6 ;  /* 0x000000473047b211 */ /* 0x000fe400030f0c31 */
[----:B------:R-:W-:Y:S02]  /*7490*/  CS2R R48, SRZ ;  /* 0x0000000000307805 */ /* 0x000fe4000001ff00 */
[----:B---3--:R-:W-:-:S04]  /*74a0*/  @!P2 LEA R76, P6, R46, R76, 0x1 ;  /* 0x0000004c2e4ca211 */ /* 0x008fc800078c08ff */
[----:B------:R-:W-:Y:S02]  /*74b0*/  @!P2 LEA.HI.X R77, R46, R77, R47, 0x1, P6 ;  /* 0x0000004d2e4da211 */ /* 0x000fe400030f0c2f */
[----:B------:R-:W-:Y:S02]  /*74c0*/  CS2R R46, SRZ ;  /* 0x00000000002e7805 */ /* 0x000fe4000001ff00 */
[C---:B----4-:R-:W-:Y:S01]  /*74d0*/  @!P2 LEA R78, P6, R44.reuse, R78, 0x1 ;  /* 0x0000004e2c4ea211 */ /* 0x050fe200078c08ff */
[----:B------:R0:W5:Y:S03]  /*74e0*/  @!P5 LDG.E.128 R48, desc[UR4][R54.64] ;  /* 0x000000043630d981 */ /* 0x000166000c1e1d00 */
[----:B------:R-:W-:Y:S02]  /*74f0*/  @!P2 LEA.HI.X R79, R44, R79, R45, 0x1, P6 ;  /* 0x0000004f2c4fa211 */ /* 0x000fe400030f0c2d */
[----:B------:R-:W-:-:S02]  /*7500*/  CS2R R44, SRZ ;  /* 0x00000000002c7805 */ /* 0x000fc4000001ff00 */
[----:B------:R-:W-:Y:S02]  /*7510*/  CS2R R58, SRZ ;  /* 0x00000000003a7805 */ /* 0x000fe4000001ff00 */
[----:B------:R-:W-:Y:S02]  /*7520*/  CS2R R56, SRZ ;  /* 0x0000000000387805 */ /* 0x000fe4000001ff00 */
[----:B------:R1:W5:Y:S01]  /*7530*/  @!P5 LDG.E.128 R44, desc[UR4][R52.64] ;  /* 0x00000004342cd981 */ /* 0x000362000c1e1d00 */
[----:B0-----:R-:W-:Y:S02]  /*7540*/  CS2R R54, SRZ ;  /* 0x0000000000367805 */ /* 0x001fe4000001ff00 */
[----:B------:R-:W-:Y:S02]  /*7550*/  CS2R R66, SRZ ;  /* 0x0000000000427805 */ /* 0x000fe4000001ff00 */
[----:B------:R-:W-:Y:S01]  /*7560*/  CS2R R64, SRZ ;  /* 0x0000000000407805 */ /* 0x000fe2000001ff00 */
[----:B------:R0:W5:Y:S01]  /*7570*/  @!P4 LDG.E.128 R56, desc[UR4][R62.64] ;  /* 0x000000043e38c981 */ /* 0x000162000c1e1d00 */
[----:B------:R-:W-:-:S04]  /*7580*/  VIADD R81, R22, 0x60 ;  /* 0x0000006016517836 */ /* 0x000fc80000000000 */
[----:B------:R-:W5:Y:S01]  /*7590*/  @!P3 LDG.E.128 R64, desc[UR4][R70.64] ;  /* 0x000000044640b981 */ /* 0x000f62000c1e1d00 */
[----:B-1----:R-:W-:Y:S02]  /*75a0*/  CS2R R52, SRZ ;  /* 0x0000000000347805 */ /* 0x002fe4000001ff00 */
[----:B0-----:R-:W-:-:S04]  /*75b0*/  CS2R R62, SRZ ;  /* 0x00000000003e7805 */ /* 0x001fc8000001ff00 */
[----:B------:R0:W5:Y:S02]  /*75c0*/  @!P4 LDG.E.128 R52, desc[UR4][R60.64] ;  /* 0x000000043c34c981 */ /* 0x000164000c1e1d00 */
[----:B0-----:R-:W-:-:S06]  /*75d0*/  CS2R R60, SRZ ;  /* 0x00000000003c7805 */ /* 0x001fcc000001ff00 */
[----:B------:R0:W5:Y:S01]  /*75e0*/  @!P3 LDG.E.128 R60, desc[UR4][R68.64] ;  /* 0x00000004443cb981 */ /* 0x000162000c1e1d00 */
[----:B------:R-:W-:-:S04]  /*75f0*/  ISETP.GE.AND P3, PT, R81, R4, PT ;  /* 0x000000045100720c */ /* 0x000fc80003f66270 */
[----:B------:R-:W-:Y:S02]  /*7600*/  ISETP.GE.OR P3, PT, R16, R92, P3 ;  /* 0x0000005c1000720c */ /* 0x000fe40001f66670 */
[----:B------:R-:W-:Y:S02]  /*7610*/  CS2R R70, SRZ ;  /* 0x0000000000467805 */ /* 0x000fe4000001ff00 */
[----:B------:R-:W-:Y:S02]  /*7620*/  CS2R R74, SRZ ;  /* 0x00000000004a7805 */ /* 0x000fe4000001ff00 */
[----:B------:R-:W-:Y:S02]  /*7630*/  CS2R R72, SRZ ;  /* 0x0000000000487805 */ /* 0x000fe4000001ff00 */
[----:B0-----:R-:W-:Y:S01]  /*7640*/  CS2R R68, SRZ ;  /* 0x0000000000447805 */ /* 0x001fe2000001ff00 */
[----:B------:R-:W-:Y:S01]  /*7650*/  VIADD R80, R22, 0xa0 ;  /* 0x000000a016507836 */ /* 0x000fe20000000000 */
[----:B------:R-:W-:Y:S02]  /*7660*/  BSSY B1, `(.L_x_6738) ;  /* 0x0000025000017945 */ /* 0x000fe40003800000 */
[----:B------:R0:W5:Y:S04]  /*7670*/  @!P2 LDG.E.128 R72, desc[UR4][R78.64] ;  /* 0x000000044e48a981 */ /* 0x000168000c1e1d00 */
[----:B------:R1:W5:Y:S01]  /*7680*/  @!P2 LDG.E.128 R68, desc[UR4][R76.64] ;  /* 0x000000044c44a981 */ /* 0x000362000c1e1d00 */
[----:B------:R-:W-:-:S02]  /*7690*/  ISETP.GE.AND P2, PT, R80, R4, PT ;  /* 0x000000045000720c */ /* 0x000fc40003f46270 */
[----:B------:R-:W-:Y:S02]  /*76a0*/  CS2R R90, SRZ ;  /* 0x00000000005a7805 */ /* 0x000fe4000001ff00 */
[----:B------:R-:W-:Y:S02]  /*76b0*/  CS2R R82, SRZ ;  /* 0x0000000000527805 */ /* 0x000fe4000001ff00 */
[----:B------:R-:W-:Y:S02]  /*76c0*/  CS2R R80, SRZ ;  /* 0x0000000000507805 */ /* 0x000fe4000001ff00 */
[----:B------:R-:W-:Y:S02]  /*76d0*/  ISETP.GE.OR P2, PT, R16, R92, P2 ;  /* 0x0000005c1000720c */ /* 0x000fe40001746670 */
[----:B0-----:R-:W-:Y:S02]  /*76e0*/  CS2R R78, SRZ ;  /* 0x00000000004e7805 */ /* 0x001fe4000001ff00 */
[----:B------:R-:W-:-:S02]  /*76f0*/  CS2R R86, SRZ ;  /* 0x0000000000567805 */ /* 0x000fc4000001ff00 */
[----:B------:R-:W-:Y:S02]  /*7700*/  CS2R R84, SRZ ;  /* 0x0000000000547805 */ /* 0x000fe4000001ff00 */
[----:B------:R-:W-:Y:S02]  /*7710*/  CS2R R88, SRZ ;  /* 0x0000000000587805 */ /* 0x000fe4000001ff00 */
[----:B-1----:R-:W-:Y:S01]  /*7720*/  CS2R R76, SRZ ;  /* 0x00000000004c7805 */ /* 0x002fe2000001ff00 */
[----:B------:R-:W-:Y:S06]  /*7730*/  @P3 BRA `(.L_x_6739) ;  /* 0x00000000005c3947 */ /* 0x000fec0003800000 */
[----:B------:R-:W0:Y:S01]  /*7740*/  LDC.64 R76, c[0x0][0x3f8] ;  /* 0x0000fe00ff4c7b82 */ /* 0x000e220000000a00 */
[----:B------:R-:W-:Y:S01]  /*7750*/  IMAD.MOV.U32 R78, RZ, RZ, R96 ;  /* 0x000000ffff4e7224 */ /* 0x000fe200078e0060 */
[----:B------:R-:W-:Y:S01]  /*7760*/  ULDC.64 UR4, c[0x0][0x3e8] ;  /* 0x0000fa0000047ab9 */ /* 0x000fe20000000a00 */
[----:B------:R-:W-:Y:S01]  /*7770*/  IMAD.MOV.U32 R79, RZ, RZ, R0 ;  /* 0x000000ffff4f7224 */ /* 0x000fe200078e0000 */
        /* <DEDUP_REMOVED lines=17> */
[----:B------:R-:W5:Y:S04]  /*7890*/  LDG.E.128 R76, desc[UR6][R76.64] ;  /* 0x000000064c4c7981 */ /* 0x000f68000c1e1d00 */
[----:B------:R-:W5:Y:S03]  /*78a0*/  LDG.E.128 R88, desc[UR6][R88.64] ;  /* 0x0000000658587981 */ /* 0x000f66000c1e1d00 */
.L_x_6739:
[----:B------:R-:W-:Y:S05]  /*78b0*/  BSYNC B1 ;  /* 0x0000000000017941 */ /* 0x000fea0003800000 */
.L_x_6738:
[----:B------:R-:W-:Y:S01]  /*78c0*/  BSSY B1, `(.L_x_6740) ;  /* 0x0000018000017945 */ /* 0x000fe20003800000 */
[----:B------:R-:W-:-:S03]  /*78d0*/  ISETP.GE.AND P3, PT, R16, R92, PT ;  /* 0x0000005c1000720c */ /* 0x000fc60003f66270 */
[----:B------:R-:W-:Y:S10]  /*78e0*/  @P2 BRA `(.L_x_6741) ;  /* 0x0000000000542947 */ /* 0x000ff40003800000 */
[----:B------:R-:W0:Y:S01]  /*78f0*/  LDC.64 R80, c[0x0][0x3f8] ;  /* 0x0000fe00ff507b82 */ /* 0x000e220000000a00 */
[----:B------:R-:W-:Y:S01]  /*7900*/  IMAD.MOV.U32 R97, RZ, RZ, R0 ;  /* 0x000000ffff617224 */ /* 0x000fe200078e0000 */
[----:B------:R-:W-:Y:S01]  /*7910*/  ULDC.64 UR4, c[0x0][0x3e8] ;  /* 0x0000fa0000047ab9 */ /* 0x000fe20000000a00 */
[----:B------:R-:W-:Y:S01]  /*7920*/  IMAD.MOV.U32 R95, RZ, RZ, R3 ;  /* 0x000000ffff5f7224 */ /* 0x000fe200078e0003 */
        /* <DEDUP_REMOVED lines=13> */
[----:B------:R-:W-:-:S03]  /*7a00*/  LEA R84, P2, R0, UR4, 0x1 ;  /* 0x0000000400547c11 */ /* 0x000fc6000f8408ff */
[----:B------:R-:W5:Y:S01]  /*7a10*/  LDG.E.128 R80, desc[UR6][R80.64] ;  /* 0x0000000650507981 */ /* 0x000f62000c1e1d00 */
[----:B------:R-:W-:-:S06]  /*7a20*/  LEA.HI.X R85, R0, UR5, R95, 0x1, P2 ;  /* 0x0000000500557c11 */ /* 0x000fcc00090f0c5f */
[----:B------:R-:W5:Y:S03]  /*7a30*/  LDG.E.128 R84, desc[UR6][R84.64] ;  /* 0x0000000654547981 */ /* 0x000f66000c1e1d00 */
.L_x_6741:
[----:B------:R-:W-:Y:S05]  /*7a40*/  BSYNC B1 ;  /* 0x0000000000017941 */ /* 0x000fea0003800000 */
.L_x_6740:
[----:B-----5:R-:W-:Y:S01]  /*7a50*/  IMAD.MOV.U32 R0, RZ, RZ, R78 ;  /* 0x000000ffff007224 */ /* 0x020fe200078e004e */
[----:B------:R-:W-:Y:S01]  /*7a60*/  ULOP3.LUT UR4, UR60, 0x1, URZ, 0xfc, !UPT ;  /* 0x000000013c047892 */ /* 0x000fe2000f8efc3f */
[----:B------:R-:W-:Y:S02]  /*7a70*/  IMAD.MOV.U32 R3, RZ, RZ, R79 ;  /* 0x000000ffff037224 */ /* 0x000fe400078e004f */
[----:B------:R-:W-:Y:S01]  /*7a80*/  IMAD.MOV.U32 R92, RZ, RZ, R76 ;  /* 0x000000ffff5c7224 */ /* 0x000fe200078e004c */
[----:B------:R-:W-:Y:S01]  /*7a90*/  UISETP.NE.AND UP0, UPT, UR4, 0x3, UPT ;  /* 0x000000030400788c */ /* 0x000fe2000bf05270 */
[----:B------:R-:W-:Y:S01]  /*7aa0*/  IMAD.MOV.U32 R94, RZ, RZ, R77 ;  /* 0x000000ffff5e7224 */ /* 0x000fe200078e004d */
[----:B------:R-:W-:Y:S01]  /*7ab0*/  PRMT R175, R0, 0x5410, R3 ;  /* 0x0000541000af7816 */ /* 0x000fe20000000003 */
[----:B------:R-:W-:Y:S02]  /*7ac0*/  IMAD.MOV.U32 R0, RZ, RZ, R90 ;  /* 0x000000ffff007224 */ /* 0x000fe400078e005a */
[----:B------:R-:W-:Y:S01]  /*7ad0*/  IMAD.MOV.U32 R3, RZ, RZ, R91 ;  /* 0x000000ffff037224 */ /* 0x000fe200078e005b */
[----:B------:R-:W-:Y:S01]  /*7ae0*/  PRMT R176, R92, 0x5410, R94 ;  /* 0x000054105cb07816 */ /* 0x000fe2000000005e */
[----:B------:R-:W-:Y:S01]  /*7af0*/  IMAD.MOV.U32 R92, RZ, RZ, R88 ;  /* 0x000000ffff5c7224 */ /* 0x000fe200078e0058 */
[----:B------:R-:W-:Y:S01]  /*7b00*/  PLOP3.LUT P2, PT, PT, PT, UP0, 0x80, 0x0 ;  /* 0x000000000000781c */ /* 0x000fe20003f4f008 */
        /* <DEDUP_REMOVED lines=71> */
.L_x_6742:
        /* <DEDUP_REMOVED lines=8> */
.L_x_7054:
[----:B------:R-:W-:Y:S05]  /*8000*/  BSYNC B1 ;  /* 0x0000000000017941 */ /* 0x000fea0003800000 */
.L_x_6743:
[----:B------:R-:W-:Y:S01]  /*8010*/  ISETP.GE.OR P4, PT, R22, R4, P0 ;  /* 0x000000041600720c */ /* 0x000fe20000786670 */
[----:B------:R-:W-:Y:S01]  /*8020*/  BSSY B1, `(.L_x_6745) ;  /* 0x0000095000017945 */ /* 0x000fe20003800000 */
[----:B0-----:R-:W-:-:S11]  /*8030*/  IMAD.IADD R155, R154, 0x1, -R43 ;  /* 0x000000019a9b7824 */ /* 0x001fd600078e0a2b */
[----:B------:R-:W-:Y:S05]  /*8040*/  @P4 BRA `(.L_x_6746) ;  /* 0x0000000800484947 */ /* 0x000fea0003800000 */
[----:B------:R-:W3:Y:S01]  /*8050*/  LDL R92, [R1] ;  /* 0x00000000015c7983 */ /* 0x000ee20000100800 */
[----:B------:R-:W-:Y:S01]  /*8060*/  IMAD.SHL.U32 R94, R22, 0x40, RZ ;  /* 0x00000040165e7824 */ /* 0x000fe200078e00ff */
[----:B------:R-:W-:Y:S01]  /*8070*/  BSSY B2, `(.L_x_6747) ;  /* 0x000007c000027945 */ /* 0x000fe20003800000 */
[----:B------:R-:W0:Y:S03]  /*8080*/  S2R R96, SR_TID.X ;  /* 0x0000000000607919 */ /* 0x000e260000002100 */
[----:B------:R-:W-:-:S04]  /*8090*/  LOP3.LUT R94, R94, 0x1c0, RZ, 0xc0, !PT ;  /* 0x000001c05e5e7812 */ /* 0x000fc800078ec0ff */
[----:B------:R-:W-:Y:S01]  /*80a0*/  SHF.R.U32.HI R94, RZ, 0x3, R94 ;  /* 0x00000003ff5e7819 */ /* 0x000fe2000001165e */
[----:B0-----:R-:W-:-:S05]  /*80b0*/  VIADD R96, R96, 0xffffff80 ;  /* 0xffffff8060607836 */ /* 0x001fca0000000000 */
[----:B------:R-:W-:-:S04]  /*80c0*/  SHF.R.S32.HI R95, RZ, 0x1f, R96 ;  /* 0x0000001fff5f7819 */ /* 0x000fc80000011460 */
[----:B------:R-:W-:Y:S01]  /*80d0*/  LEA.HI R95, R95, R96, RZ, 0x6 ;  /* 0x000000605f5f7211 */ /* 0x000fe200078f30ff */
[----:B------:R-:W-:-:S04]  /*80e0*/  IMAD.SHL.U32 R96, R22, 0x40, RZ ;  /* 0x0000004016607824 */ /* 0x000fc800078e00ff */
[----:B------:R-:W-:-:S05]  /*80f0*/  IMAD.SHL.U32 R95, R95, 0x8, RZ ;  /* 0x000000085f5f7824 */ /* 0x000fca00078e00ff */
[----:B------:R-:W-:Y:S02]  /*8100*/  LOP3.LUT R95, R95, 0xfffffe00, RZ, 0xc0, !PT ;  /* 0xfffffe005f5f7812 */ /* 0x000fe400078ec0ff */
[----:B---3--:R-:W-:-:S04]  /*8110*/  LOP3.LUT P5, RZ, R92, 0x1, RZ, 0xc0, !PT ;  /* 0x000000015cff7812 */ /* 0x008fc800078ac0ff */
[----:B------:R-:W-:-:S04]  /*8120*/  SEL R92, R43, R155, !P5 ;  /* 0x0000009b2b5c7207 */ /* 0x000fc80006800000 */
        /* <DEDUP_REMOVED lines=17> */
[----:B------:R-:W3:Y:S01]  /*8240*/  LDS.128 R92, [R92+0x1e400] ;  /* 0x01e400005c5c7984 */ /* 0x000ee20000000c00 */
        /* <DEDUP_REMOVED lines=8> */
[----:B------:R-:W-:Y:S02]  /*82d0*/  SHF.R.U64 R49, R50, 0x10, R51 ;  /* 0x0000001032317819 */ /* 0x000fe40000001233 */
[----:B------:R-:W-:Y:S02]  /*82e0*/  PRMT R50, R179, 0x5432, R46 ;  /* 0x00005432b3327816 */ /* 0x000fe4000000002e */
[----:B------:R-:W-:Y:S02]  /*82f0*/  SHF.R.U32.HI R47, RZ, 0x10, R47 ;  /* 0x00000010ff2f7819 */ /* 0x000fe4000001162f */
[----:B------:R-:W-:Y:S01]  /*8300*/  PRMT R46, R180, 0x5410, R177 ;  /* 0x00005410b42e7816 */ /* 0x000fe200000000b1 */
[----:B------:R-:W-:Y:S01]  /*8310*/  IMAD.U32 R177, R45, 0x10000, RZ ;  /* 0x000100002db17824 */ /* 0x000fe200078e00ff */
[----:B------:R-:W-:-:S02]  /*8320*/  SHF.R.U32.HI R51, RZ, 0x10, R51 ;  /* 0x00000010ff337819 */ /* 0x000fc40000011633 */
[----:B------:R-:W-:Y:S01]  /*8330*/  PRMT R47, R181, 0x5410, R47 ;  /* 0x00005410b52f7816 */ /* 0x000fe2000000002f */
[----:B0-----:R-:W-:Y:S01]  /*8340*/  IMAD.U32 R181, R97, 0x10000, RZ ;  /* 0x0001000061b57824 */ /* 0x001fe200078e00ff */
[----:B------:R-:W-:Y:S01]  /*8350*/  PRMT R48, R178, 0x5432, R48 ;  /* 0x00005432b2307816 */ /* 0x000fe20000000030 */
[----:B------:R-:W-:Y:S01]  /*8360*/  IMAD.U32 R180, R46, 0x10000, RZ ;  /* 0x000100002eb47824 */ /* 0x000fe200078e00ff */
[----:B------:R-:W-:Y:S01]  /*8370*/  PRMT R49, R179, 0x5410, R49 ;  /* 0x00005410b3317816 */ /* 0x000fe20000000031 */
[----:B---3--:R-:W-:Y:S01]  /*8380*/  IMAD.U32 R179, R93, 0x10000, RZ ;  /* 0x000100005db37824 */ /* 0x008fe200078e00ff */
[----:B------:R-:W-:Y:S01]  /*8390*/  PRMT R51, R178, 0x5410, R51 ;  /* 0x00005410b2337816 */ /* 0x000fe20000000033 */
[-C--:B------:R-:W-:Y:S01]  /*83a0*/  FMUL.FTZ R178, R181, R180.reuse ;  /* 0x000000b4b5b27220 */ /* 0x080fe20000410000 */
        /* <DEDUP_REMOVED lines=72> */
.L_x_6748:
[----:B------:R-:W-:Y:S05]  /*8830*/  BSYNC B2 ;  /* 0x0000000000027941 */ /* 0x000fea0003800000 */
.L_x_6747:
[----:B------:R-:W-:Y:S01]  /*8840*/  SHF.R.S32.HI R44, RZ, 0x1f, R22 ;  /* 0x0000001fff2c7819 */ /* 0x000fe20000011416 */
[----:B------:R-:W-:Y:S01]  /*8850*/  ULDC.64 UR4, c[0x0][0x2e8] ;  /* 0x0000ba0000047ab9 */ /* 0x000fe20000000a00 */
[----:B------:R-:W-:Y:S01]  /*8860*/  ISETP.GE.AND P4, PT, R174, R154, PT ;  /* 0x0000009aae00720c */ /* 0x000fe20003f86270 */
[----:B------:R-:W-:Y:S02]  /*8870*/  ULDC.64 UR6, c[0x0][0x208] ;  /* 0x0000820000067ab9 */ /* 0x000fe40000000a00 */
[-C--:B--2---:R-:W-:Y:S02]  /*8880*/  IMAD R46, R44, R138.reuse, RZ ;  /* 0x0000008a2c2e7224 */ /* 0x084fe400078e02ff */
[----:B------:R-:W-:-:S04]  /*8890*/  IMAD.WIDE.U32 R44, R22, R138, R136 ;  /* 0x0000008a162c7225 */ /* 0x000fc800078e0088 */
[----:B------:R-:W-:-:S04]  /*88a0*/  IMAD R46, R22, R139, R46 ;  /* 0x0000008b162e7224 */ /* 0x000fc800078e022e */
[----:B------:R-:W-:Y:S01]  /*88b0*/  IMAD.IADD R45, R46, 0x1, R45 ;  /* 0x000000012e2d7824 */ /* 0x000fe200078e022d */
[--C-:B------:R-:W-:Y:S02]  /*88c0*/  @!P4 SHF.R.S32.HI R47, RZ, 0x1f, R174.reuse ;  /* 0x0000001fff2fc819 */ /* 0x100fe400000114ae */
[----:B------:R-:W-:-:S04]  /*88d0*/  @!P4 IADD3 R174, P5, P6, R100, R44, R174 ;  /* 0x0000002c64aec210 */ /* 0x000fc80007ebe0ae */
[----:B------:R-:W-:Y:S02]  /*88e0*/  @!P4 IADD3.X R47, R15, R45, R47, P5, P6 ;  /* 0x0000002d0f2fc210 */ /* 0x000fe40002fec42f */
[----:B------:R-:W-:-:S04]  /*88f0*/  IADD3 R46, P5, P6, R100, R44, R21 ;  /* 0x0000002c642e7210 */ /* 0x000fc80007ebe015 */
[----:B------:R-:W-:Y:S02]  /*8900*/  IADD3.X R45, R15, R45, R8, P5, P6 ;  /* 0x0000002d0f2d7210 */ /* 0x000fe40002fec408 */
[----:B------:R-:W-:-:S04]  /*8910*/  LEA R44, P5, R46, UR4, 0x1 ;  /* 0x000000042e2c7c11 */ /* 0x000fc8000f8a08ff */
[----:B------:R-:W-:Y:S02]  /*8920*/  LEA.HI.X R45, R46, UR5, R45, 0x1, P5 ;  /* 0x000000052e2d7c11 */ /* 0x000fe4000a8f0c2d */
[----:B------:R-:W-:-:S03]  /*8930*/  @!P4 LEA R46, P5, R174, UR4, 0x1 ;  /* 0x00000004ae2ecc11 */ /* 0x000fc6000f8a08ff */
[----:B---3--:R3:W-:Y:S01]  /*8940*/  STG.E.128 desc[UR6][R44.64], R92 ;  /* 0x0000005c2c007986 */ /* 0x0087e2000c101d06 */
[----:B------:R-:W-:-:S05]  /*8950*/  @!P4 LEA.HI.X R47, R174, UR5, R47, 0x1, P5 ;  /* 0x00000005ae2fcc11 */ /* 0x000fca000a8f0c2f */
[----:B0-----:R3:W-:Y:S04]  /*8960*/  @!P4 STG.E.128 desc[UR6][R46.64], R96 ;  /* 0x000000602e00c986 */ /* 0x0017e8000c101d06 */
.L_x_6746:
[----:B------:R-:W-:Y:S05]  /*8970*/  BSYNC B1 ;  /* 0x0000000000017941 */ /* 0x000fea0003800000 */
.L_x_6745:
[----:B---3--:R-:W-:Y:S01]  /*8980*/  VIADD R46, R22, 0x20 ;  /* 0x00000020162e7836 */ /* 0x008fe20000000000 */
[----:B------:R-:W-:Y:S04]  /*8990*/  BSSY B1, `(.L_x_6749) ;  /* 0x0000090000017945 */ /* 0x000fe80003800000 */
[----:B------:R-:W-:-:S13]  /*89a0*/  ISETP.GE.OR P4, PT, R46, R4, P0 ;  /* 0x000000042e00720c */ /* 0x000fda0000786670 */
[----:B------:R-:W-:Y:S05]  /*89b0*/  @P4 BRA `(.L_x_6750) ;  /* 0x0000000800344947 */ /* 0x000fea0003800000 */
[----:B------:R-:W3:Y:S04]  /*89c0*/  LDL R44, [R1] ;  /* 0x00000000012c7983 */ /* 0x000ee80000100800 */
[----:B------:R-:W4:Y:S01]  /*89d0*/  LDL R47, [R1+0x44] ;  /* 0x00004400012f7983 */ /* 0x000f220000100800 */
[----:B--2---:R-:W-:Y:S01]  /*89e0*/  IMAD.WIDE.U32 R92, R46, R138, R136 ;  /* 0x0000008a2e5c7225 */ /* 0x004fe200078e0088 */
[----:B------:R-:W-:Y:S03]  /*89f0*/  BSSY B2, `(.L_x_6751) ;  /* 0x000007d000027945 */ /* 0x000fe60003800000 */
[----:B------:R-:W-:Y:S01]  /*8a00*/  VIADD R48, R22, 0x20 ;  /* 0x0000002016307836 */ /* 0x000fe20000000000 */
[----:B------:R-:W-:-:S03]  /*8a10*/  IADD3 R94, P4, P5, R100, R92, R21 ;  /* 0x0000005c645e7210 */ /* 0x000fc60007d9e015 */
[----:B------:R-:W-:-:S05]  /*8a20*/  IMAD.SHL.U32 R48, R48, 0x40, RZ ;  /* 0x0000004030307824 */ /* 0x000fca00078e00ff */
[----:B------:R-:W-:Y:S02]  /*8a30*/  LOP3.LUT R48, R48, 0x1c0, RZ, 0xc0, !PT ;  /* 0x000001c030307812 */ /* 0x000fe400078ec0ff */
[----:B---3--:R-:W-:Y:S01]  /*8a40*/  LOP3.LUT P6, RZ, R44, 0x1, RZ, 0xc0, !PT ;  /* 0x000000012cff7812 */ /* 0x008fe200078cc0ff */
[----:B------:R-:W-:-:S04]  /*8a50*/  IMAD R44, R153, R138, RZ ;  /* 0x0000008a992c7224 */ /* 0x000fc800078e02ff */
[----:B------:R-:W-:Y:S01]  /*8a60*/  IMAD R45, R46, R139, R44 ;  /* 0x0000008b2e2d7224 */ /* 0x000fe200078e022c */
[----:B------:R-:W-:Y:S01]  /*8a70*/  SEL R44, R43, R155, !P6 ;  /* 0x0000009b2b2c7207 */ /* 0x000fe20007000000 */
[----:B------:R-:W-:Y:S02]  /*8a80*/  VIADD R46, R22, 0x20 ;  /* 0x00000020162e7836 */ /* 0x000fe40000000000 */
[----:B------:R-:W-:Y:S01]  /*8a90*/  IMAD.IADD R96, R93, 0x1, R45 ;  /* 0x000000015d607824 */ /* 0x000fe200078e022d */
[----:B------:R-:W-:Y:S01]  /*8aa0*/  SHF.R.S32.HI R45, RZ, 0x1f, R44 ;  /* 0x0000001fff2d7819 */ /* 0x000fe2000001142c */
[----:B------:R-:W-:-:S03]  /*8ab0*/  IMAD.SHL.U32 R46, R46, 0x40, RZ ;  /* 0x000000402e2e7824 */ /* 0x000fc600078e00ff */
[----:B------:R-:W-:Y:S02]  /*8ac0*/  LEA.HI R45, R45, R44, RZ, 0x4 ;  /* 0x0000002c2d2d7211 */ /* 0x000fe400078f20ff */
[----:B------:R-:W-:Y:S02]  /*8ad0*/  LOP3.LUT R46, R46, 0x1c0, RZ, 0xc0, !PT ;  /* 0x000001c02e2e7812 */ /* 0x000fe400078ec0ff */
[----:B------:R-:W-:Y:S02]  /*8ae0*/  LEA.HI.SX32 R97, R45, R9, 0x1c ;  /* 0x000000092d617211 */ /* 0x000fe400078fe2ff */
[----:B------:R-:W-:Y:S02]  /*8af0*/  SHF.R.U32.HI R46, RZ, 0x3, R46 ;  /* 0x00000003ff2e7819 */ /* 0x000fe4000001162e */
[----:B------:R-:W-:Y:S02]  /*8b00*/  SHF.R.S32.HI R45, RZ, 0x1f, R97 ;  /* 0x0000001fff2d7819 */ /* 0x000fe40000011461 */
[----:B------:R-:W-:-:S02]  /*8b10*/  IADD3.X R95, R15, R96, R8, P4, P5 ;  /* 0x000000600f5f7210 */ /* 0x000fc400027ea408 */
[----:B------:R-:W-:Y:S01]  /*8b20*/  LEA.HI R45, R45, R97, RZ, 0x3 ;  /* 0x000000612d2d7211 */ /* 0x000fe200078f18ff */
[----:B------:R-:W-:-:S03]  /*8b30*/  IMAD.SHL.U32 R97, R97, 0x8, RZ ;  /* 0x0000000861617824 */ /* 0x000fc600078e00ff */
[----:B------:R-:W-:Y:S02]  /*8b40*/  SHF.R.S32.HI R45, RZ, 0x3, R45 ;  /* 0x00000003ff2d7819 */ /* 0x000fe4000001142d */
[----:B------:R-:W-:-:S03]  /*8b50*/  LOP3.LUT R44, R48, 0x38, R97, 0xf8, !PT ;  /* 0x00000038302c7812 */ /* 0x000fc600078ef861 */
[----:B----4-:R-:W-:Y:S01]  /*8b60*/  IMAD R45, R45, 0x2c00, R47 ;  /* 0x00002c002d2d7824 */ /* 0x010fe200078e022f */
        /* <DEDUP_REMOVED lines=12> */
[----:B------:R-:W-:Y:S02]  /*8c30*/  SHF.R.U64 R53, R54, 0x10, R55 ;  /* 0x0000001036357819 */ /* 0x000fe40000001237 */
[--C-:B------:R-:W-:Y:S02]  /*8c40*/  SHF.R.U64 R54, R56, 0x10, R57.reuse ;  /* 0x0000001038367819 */ /* 0x100fe40000001239 */
[----:B------:R-:W-:Y:S02]  /*8c50*/  SHF.R.U32.HI R57, RZ, 0x10, R57 ;  /* 0x00000010ff397819 */ /* 0x000fe40000011639 */
[----:B------:R-:W-:-:S02]  /*8c60*/  SHF.R.U32.HI R99, RZ, 0x10, R55 ;  /* 0x00000010ff637819 */ /* 0x000fc40000011637 */
[----:B------:R-:W-:Y:S02]  /*8c70*/  PRMT R55, R188, 0x5410, R53 ;  /* 0x00005410bc377816 */ /* 0x000fe40000000035 */
[----:B------:R-:W-:Y:S01]  /*8c80*/  PRMT R53, R190, 0x5410, R57 ;  /* 0x00005410be357816 */ /* 0x000fe20000000039 */
[----:B--2---:R-:W-:Y:S01]  /*8c90*/  IMAD.U32 R57, R45, 0x10000, RZ ;  /* 0x000100002d397824 */ /* 0x004fe200078e00ff */
[----:B------:R-:W-:Y:S02]  /*8ca0*/  PRMT R52, R189, 0x5432, R52 ;  /* 0x00005432bd347816 */ /* 0x000fe40000000034 */
[--C-:B------:R-:W-:Y:S01]  /*8cb0*/  SHF.R.U64 R56, R58, 0x10, R59.reuse ;  /* 0x000000103a387819 */ /* 0x100fe2000000123b */
[----:B------:R-:W-:Y:S01]  /*8cc0*/  IMAD.U32 R174, R53, 0x10000, RZ ;  /* 0x0001000035ae7824 */ /* 0x000fe200078e00ff */
[----:B------:R-:W-:Y:S01]  /*8cd0*/  SHF.R.U32.HI R58, RZ, 0x10, R59 ;  /* 0x00000010ff3a7819 */ /* 0x000fe2000001163b */
[----:B------:R-:W-:Y:S01]  /*8ce0*/  IMAD.U32 R59, R52, 0x10000, RZ ;  /* 0x00010000343b7824 */ /* 0x000fe200078e00ff */
[----:B------:R-:W-:Y:S01]  /*8cf0*/  LOP3.LUT R49, R49, 0xffff0000, RZ, 0xc0, !PT ;  /* 0xffff000031317812 */ /* 0x000fe200078ec0ff */
[----:B------:R-:W-:Y:S01]  /*8d00*/  FMUL.FTZ R178, R177, R174 ;  /* 0x000000aeb1b27220 */ /* 0x000fe20000410000 */
[----:B------:R-:W-:Y:S01]  /*8d10*/  PRMT R99, R189, 0x5410, R99 ;  /* 0x00005410bd637816 */ /* 0x000fe20000000063 */
[-C--:B------:R-:W-:Y:S01]  /*8d20*/  FMUL.FTZ R177, R177, R59.reuse ;  /* 0x0000003bb1b17220 */ /* 0x080fe20000410000 */
[----:B------:R-:W-:Y:S01]  /*8d30*/  PRMT R98, R188, 0x5432, R98 ;  /* 0x00005432bc627816 */ /* 0x000fe20000000062 */
[----:B------:R-:W-:-:S02]  /*8d40*/  FFMA.FTZ R59, R57, R59, -R178 ;  /* 0x0000003b393b7223 */ /* 0x000fc400000108b2 */
[----:B------:R-:W-:Y:S01]  /*8d50*/  FFMA.FTZ R57, R57, R174, R177 ;  /* 0x000000ae39397223 */ /* 0x000fe200000100b1 */
[----:B------:R-:W-:Y:S02]  /*8d60*/  LOP3.LUT R174, R53, 0xffff0000, RZ, 0xc0, !PT ;  /* 0xffff000035ae7812 */ /* 0x000fe400078ec0ff */
[----:B------:R-:W-:Y:S02]  /*8d70*/  LOP3.LUT R177, R52, 0xffff0000, RZ, 0xc0, !PT ;  /* 0xffff000034b17812 */ /* 0x000fe400078ec0ff */
[----:B------:R-:W-:Y:S01]  /*8d80*/  LOP3.LUT R52, R45, 0xffff0000, RZ, 0xc0, !PT ;  /* 0xffff00002d347812 */ /* 0x000fe200078ec0ff */
[C---:B------:R-:W-:Y:S02]  /*8d90*/  FMUL.FTZ R53, R49.reuse, R174 ;  /* 0x000000ae31357220 */ /* 0x040fe40000410000 */
[-C--:B------:R-:W-:Y:S01]  /*8da0*/  FMUL.FTZ R45, R49, R177.reuse ;  /* 0x000000b1312d7220 */ /* 0x080fe20000410000 */
[----:B------:R-:W-:Y:S01]  /*8db0*/  PRMT R49, R192, 0x5432, R54 ;  /* 0x00005432c0317816 */ /* 0x000fe20000000036 */
[----:B------:R-:W-:Y:S01]  /*8dc0*/  FFMA.FTZ R53, R52, R177, -R53 ;  /* 0x000000b134357223 */ /* 0x000fe20000010835 */
[----:B------:R-:W-:-:S02]  /*8dd0*/  IMAD.U32 R177, R51, 0x10000, RZ ;  /* 0x0001000033b17824 */ /* 0x000fc400078e00ff */
[----:B------:R-:W-:Y:S01]  /*8de0*/  FFMA.FTZ R52, R52, R174, R45 ;  /* 0x000000ae34347223 */ /* 0x000fe2000001002d */
[----:B------:R-:W-:Y:S01]  /*8df0*/  PRMT R45, R191, 0x5432, R58 ;  /* 0x00005432bf2d7816 */ /* 0x000fe2000000003a */
[----:B------:R-:W-:Y:S01]  /*8e00*/  IMAD.U32 R58, R99, 0x10000, RZ ;  /* 0x00010000633a7824 */ /* 0x000fe200078e00ff */
[----:B------:R-:W-:Y:S01]  /*8e10*/  PRMT R54, R190, 0x5432, R56 ;  /* 0x00005432be367816 */ /* 0x000fe20000000038 */
[----:B------:R-:W-:Y:S01]  /*8e20*/  IMAD.U32 R56, R47, 0x10000, RZ ;  /* 0x000100002f387824 */ /* 0x000fe200078e00ff */
[----:B------:R-:W-:Y:S01]  /*8e30*/  LOP3.LUT R51, R51, 0xffff0000, RZ, 0xc0, !PT ;  /* 0xffff000033337812 */ /* 0x000fe200078ec0ff */
[----:B------:R-:W-:Y:S01]  /*8e40*/  IMAD.U32 R174, R45, 0x10000, RZ ;  /* 0x000100002dae7824 */ /* 0x000fe200078e00ff */
[----:B------:R-:W-:Y:S02]  /*8e50*/  F2FP.BF16.F32.PACK_AB R53, R53, R59 ;  /* 0x0000003b3535723e */ /* 0x000fe400000010ff */
[----:B------:R-:W-:Y:S01]  /*8e60*/  F2FP.BF16.F32.PACK_AB R52, R52, R57 ;  /* 0x000000393434723e */ /* 0x000fe200000010ff */
[C---:B------:R-:W-:Y:S01]  /*8e70*/  FMUL.FTZ R178, R177.reuse, R174 ;  /* 0x000000aeb1b27220 */ /* 0x040fe20000410000 */
[----:B------:R-:W-:-:S03]  /*8e80*/  FMUL.FTZ R177, R177, R58 ;  /* 0x0000003ab1b17220 */ /* 0x000fc60000410000 */
[C---:B------:R-:W-:Y:S01]  /*8e90*/  FFMA.FTZ R58, R56.reuse, R58, -R178 ;  /* 0x0000003a383a7223 */ /* 0x040fe200000108b2 */
[----:B------:R-:W-:Y:S01]  /*8ea0*/  FFMA.FTZ R56, R56, R174, R177 ;  /* 0x000000ae38387223 */ /* 0x000fe200000100b1 */
[----:B------:R-:W-:Y:S01]  /*8eb0*/  LOP3.LUT R174, R99, 0xffff0000, RZ, 0xc0, !PT ;  /* 0xffff000063ae7812 */ /* 0x000fe200078ec0ff */
[C---:B------:R-:W-:Y:S01]  /*8ec0*/  IMAD.U32 R177, R98.reuse, 0x10000, RZ ;  /* 0x0001000062b17824 */ /* 0x040fe200078e00ff */
[----:B------:R-:W-:Y:S02]  /*8ed0*/  LOP3.LUT R99, R45, 0xffff0000, RZ, 0xc0, !PT ;  /* 0xffff00002d637812 */ /* 0x000fe400078ec0ff */
[----:B------:R-:W-:Y:S02]  /*8ee0*/  LOP3.LUT R45, R47, 0xffff0000, RZ, 0xc0, !PT ;  /* 0xffff00002f2d7812 */ /* 0x000fe400078ec0ff */
        /* <DEDUP_REMOVED lines=9> */
[----:B------:R-:W-:Y:S01]  /*8f80*/  IMAD.U32 R51, R44, 0x10000, RZ ;  /* 0x000100002c337824 */ /* 0x000fe200078e00ff */
[----:B------:R-:W-:Y:S01]  /*8f90*/  F2FP.BF16.F32.PACK_AB R56, R45, R56 ;  /* 0x000000382d38723e */ /* 0x000fe200000010ff */
[C---:B------:R-:W-:Y:S01]  /*8fa0*/  FMUL.FTZ R178, R174.reuse, R99 ;  /* 0x00000063aeb27220 */ /* 0x040fe20000410000 */
[----:B------:R-:W-:Y:S01]  /*8fb0*/  FMUL.FTZ R174, R174, R177 ;  /* 0x000000b1aeae7220 */ /* 0x000fe20000410000 */
[----:B------:R-:W-:Y:S01]  /*8fc0*/  F2FP.BF16.F32.PACK_AB R47, R47, R58 ;  /* 0x0000003a2f2f723e */ /* 0x000fe200000010ff */
[----:B------:R-:W-:-:S02]  /*8fd0*/  IMAD.MOV.U32 R45, RZ, RZ, R53 ;  /* 0x000000ffff2d7224 */ /* 0x000fc400078e0035 */
[C---:B------:R-:W-:Y:S01]  /*8fe0*/  FFMA.FTZ R178, R51.reuse, R177, -R178 ;  /* 0x000000b133b27223 */ /* 0x040fe200000108b2 */
        /* <DEDUP_REMOVED lines=20> */
[----:B------:R-:W-:Y:S01]  /*9130*/  F2FP.BF16.F32.PACK_AB R44, R44, R178 ;  /* 0x000000b22c2c723e */ /* 0x000fe200000010ff */
[----:B------:R-:W-:Y:S02]  /*9140*/  IMAD.MOV.U32 R51, RZ, RZ, R56 ;  /* 0x000000ffff337224 */ /* 0x000fe400078e0038 */
[C---:B------:R-:W-:Y:S01]  /*9150*/  FFMA.FTZ R49, R46.reuse, R55, -R49 ;  /* 0x000000372e317223 */ /* 0x040fe20000010831 */
[----:B------:R-:W-:Y:S01]  /*9160*/  FFMA.FTZ R50, R46, R54, R50 ;  /* 0x000000362e327223 */ /* 0x000fe20000010032 */
[----:B------:R-:W-:-:S03]  /*9170*/  F2FP.BF16.F32.PACK_AB R48, R48, R174 ;  /* 0x000000ae3030723e */ /* 0x000fc600000010ff */
[----:B------:R-:W-:Y:S01]  /*9180*/  F2FP.BF16.F32.PACK_AB R99, R49, R99 ;  /* 0x000000633163723e */ /* 0x000fe200000010ff */
[----:B------:R-:W-:Y:S01]  /*9190*/  IMAD.MOV.U32 R49, RZ, RZ, R52 ;  /* 0x000000ffff317224 */ /* 0x000fe200078e0034 */
[----:B------:R-:W-:-:S03]  /*91a0*/  F2FP.BF16.F32.PACK_AB R50, R50, R177 ;  /* 0x000000b13232723e */ /* 0x000fc600000010ff */
[----:B------:R-:W-:-:S07]  /*91b0*/  IMAD.MOV.U32 R46, RZ, RZ, R99 ;  /* 0x000000ffff2e7224 */ /* 0x000fce00078e0063 */
.L_x_6752:
[----:B------:R-:W-:Y:S05]  /*91c0*/  BSYNC B2 ;  /* 0x0000000000027941 */ /* 0x000fea0003800000 */
.L_x_6751:
[----:B------:R-:W-:Y:S01]  /*91d0*/  ISETP.GE.AND P4, PT, R97, R154, PT ;  /* 0x0000009a6100720c */ /* 0x000fe20003f86270 */
[----:B------:R-:W-:Y:S01]  /*91e0*/  ULDC.64 UR4, c[0x0][0x2e8] ;  /* 0x0000ba0000047ab9 */ /* 0x000fe20000000a00 */
[----:B------:R-:W-:-:S11]  /*91f0*/  ULDC.64 UR6, c[0x0][0x208] ;  /* 0x0000820000067ab9 */ /* 0x000fd60000000a00 */
[--C-:B------:R-:W-:Y:S02]  /*9200*/  @!P4 SHF.R.S32.HI R52, RZ, 0x1f, R97.reuse ;  /* 0x0000001fff34c819 */ /* 0x100fe40000011461 */
[----:B------:R-:W-:-:S04]  /*9210*/  @!P4 IADD3 R92, P5, P6, R100, R92, R97 ;  /* 0x0000005c645cc210 */ /* 0x000fc80007ebe061 */
[----:B------:R-:W-:Y:S02]  /*9220*/  @!P4 IADD3.X R96, R15, R96, R52, P5, P6 ;  /* 0x000000600f60c210 */ /* 0x000fe40002fec434 */
[----:B------:R-:W-:-:S04]  /*9230*/  LEA R52, P5, R94, UR4, 0x1 ;  /* 0x000000045e347c11 */ /* 0x000fc8000f8a08ff */
[----:B------:R-:W-:Y:S02]  /*9240*/  LEA.HI.X R53, R94, UR5, R95, 0x1, P5 ;  /* 0x000000055e357c11 */ /* 0x000fe4000a8f0c5f */
[----:B------:R-:W-:-:S03]  /*9250*/  @!P4 LEA R54, P5, R92, UR4, 0x1 ;  /* 0x000000045c36cc11 */ /* 0x000fc6000f8a08ff */
[----:B--2---:R3:W-:Y:S01]  /*9260*/  STG.E.128 desc[UR6][R52.64], R44 ;  /* 0x0000002c34007986 */ /* 0x0047e2000c101d06 */
[----:B------:R-:W-:-:S05]  /*9270*/  @!P4 LEA.HI.X R55, R92, UR5, R96, 0x1, P5 ;  /* 0x000000055c37cc11 */ /* 0x000fca000a8f0c60 */
[----:B0-----:R3:W-:Y:S04]  /*9280*/  @!P4 STG.E.128 desc[UR6][R54.64], R48 ;  /* 0x000000303600c986 */ /* 0x0017e8000c101d06 */
.L_x_6750:
[----:B------:R-:W-:Y:S05]  /*9290*/  BSYNC B1 ;  /* 0x0000000000017941 */ /* 0x000fea0003800000 */
.L_x_6749:
        /* <DEDUP_REMOVED lines=9> */
[----:B------:R-:W-:Y:S01]  /*9330*/  IADD3 R54, P4, P5, R100, R52, R21 ;  /* 0x0000003464367210 */ /* 0x000fe20007d9e015 */
[----:B------:R-:W-:-:S02]  /*9340*/  VIADD R48, R22, 0x40 ;  /* 0x0000004016307836 */ /* 0x000fc40000000000 */
[----:B------:R-:W-:Y:S02]  /*9350*/  IMAD.SHL.U32 R46, R46, 0x40, RZ ;  /* 0x000000402e2e7824 */ /* 0x000fe400078e00ff */
[----:B------:R-:W-:-:S03]  /*9360*/  IMAD.SHL.U32 R48, R48, 0x40, RZ ;  /* 0x0000004030307824 */ /* 0x000fc600078e00ff */
[----:B------:R-:W-:Y:S02]  /*9370*/  LOP3.LUT R46, R46, 0x1c0, RZ, 0xc0, !PT ;  /* 0x000001c02e2e7812 */ /* 0x000fe400078ec0ff */
[----:B------:R-:W-:Y:S02]  /*9380*/  LOP3.LUT R48, R48, 0x1c0, RZ, 0xc0, !PT ;  /* 0x000001c030307812 */ /* 0x000fe400078ec0ff */
[----:B------:R-:W-:Y:S02]  /*9390*/  SHF.R.U32.HI R46, RZ, 0x3, R46 ;  /* 0x00000003ff2e7819 */ /* 0x000fe4000001162e */
[----:B---3--:R-:W-:Y:S01]  /*93a0*/  LOP3.LUT P6, RZ, R44, 0x1, RZ, 0xc0, !PT ;  /* 0x000000012cff7812 */ /* 0x008fe200078cc0ff */
[----:B------:R-:W-:-:S04]  /*93b0*/  IMAD R44, R152, R138, RZ ;  /* 0x0000008a982c7224 */ /* 0x000fc800078e02ff */
[----:B------:R-:W-:Y:S01]  /*93c0*/  IMAD R45, R45, R139, R44 ;  /* 0x0000008b2d2d7224 */ /* 0x000fe200078e022c */
[----:B------:R-:W-:-:S03]  /*93d0*/  SEL R44, R43, R155, !P6 ;  /* 0x0000009b2b2c7207 */ /* 0x000fc60007000000 */
[----:B------:R-:W-:Y:S01]  /*93e0*/  IMAD.IADD R56, R53, 0x1, R45 ;  /* 0x0000000135387824 */ /* 0x000fe200078e022d */
[----:B------:R-:W-:-:S04]  /*93f0*/  SHF.R.S32.HI R45, RZ, 0x1f, R44 ;  /* 0x0000001fff2d7819 */ /* 0x000fc8000001142c */
[----:B------:R-:W-:Y:S02]  /*9400*/  LEA.HI R44, R45, R44, RZ, 0x4 ;  /* 0x0000002c2d2c7211 */ /* 0x000fe400078f20ff */
[----:B------:R-:W-:Y:S02]  /*9410*/  IADD3.X R55, R15, R56, R8, P4, P5 ;  /* 0x000000380f377210 */ /* 0x000fe400027ea408 */
[----:B------:R-:W-:-:S04]  /*9420*/  LEA.HI.SX32 R44, R44, R9, 0x1c ;  /* 0x000000092c2c7211 */ /* 0x000fc800078fe2ff */
[----:B------:R-:W-:Y:S01]  /*9430*/  SHF.R.S32.HI R45, RZ, 0x1f, R44 ;  /* 0x0000001fff2d7819 */ /* 0x000fe2000001142c */
[----:B------:R-:W-:-:S03]  /*9440*/  IMAD.SHL.U32 R57, R44, 0x8, RZ ;  /* 0x000000082c397824 */ /* 0x000fc600078e00ff */
[----:B------:R-:W-:Y:S02]  /*9450*/  LEA.HI R45, R45, R44, RZ, 0x3 ;  /* 0x0000002c2d2d7211 */ /* 0x000fe400078f18ff */
[----:B------:R-:W-:Y:S02]  /*9460*/  LOP3.LUT R44, R48, 0x38, R57, 0xf8, !PT ;  /* 0x00000038302c7812 */ /* 0x000fe400078ef839 */
[----:B------:R-:W-:Y:S02]  /*9470*/  SHF.R.S32.HI R45, RZ, 0x3, R45 ;  /* 0x00000003ff2d7819 */ /* 0x000fe4000001142d */
[----:B------:R-:W-:-:S03]  /*9480*/  LOP3.LUT R44, R44, R46, RZ, 0x3c, !PT ;  /* 0x0000002e2c2c7212 */ /* 0x000fc600078e3cff */
[----:B----4-:R-:W-:-:S04]  /*9490*/  IMAD R45, R45, 0x2c00, R47 ;  /* 0x00002c002d2d7824 */ /* 0x010fc800078e022f */
        /* <DEDUP_REMOVED lines=18> */
[----:B------:R-:W-:Y:S01]  /*95c0*/  IMAD.U32 R59, R187, 0x10000, RZ ;  /* 0x00010000bb3b7824 */ /* 0x000fe200078e00ff */
[----:B------:R-:W-:-:S02]  /*95d0*/  LOP3.LUT R45, R45, 0xffff0000, RZ, 0xc0, !PT ;  /* 0xffff00002d2d7812 */ /* 0x000fc400078ec0ff */
[----:B------:R-:W-:Y:S01]  /*95e0*/  SHF.R.U64 R60, R60, 0x10, R61 ;  /* 0x000000103c3c7819 */ /* 0x000fe2000000123d */
[C---:B------:R-:W-:Y:S01]  /*95f0*/  FMUL.FTZ R95, R94.reuse, R59 ;  /* 0x0000003b5e5f7220 */ /* 0x040fe20000410000 */
[-C--:B------:R-:W-:Y:S01]  /*9600*/  FMUL.FTZ R94, R94, R93.reuse ;  /* 0x0000005d5e5e7220 */ /* 0x080fe20000410000 */
[----:B------:R-:W-:Y:S02]  /*9610*/  LOP3.LUT R61, R51, 0xffff0000, RZ, 0xc0, !PT ;  /* 0xffff0000333d7812 */ /* 0x000fe400078ec0ff */
[C---:B------:R-:W-:Y:S01]  /*9620*/  FFMA.FTZ R93, R92.reuse, R93, -R95 ;  /* 0x0000005d5c5d7223 */ /* 0x040fe2000001085f */
[----:B------:R-:W-:Y:S01]  /*9630*/  FFMA.FTZ R92, R92, R59, R94 ;  /* 0x0000003b5c5c7223 */ /* 0x000fe2000001005e */
[----:B------:R-:W-:Y:S02]  /*9640*/  LOP3.LUT R59, R187, 0xffff0000, RZ, 0xc0, !PT ;  /* 0xffff0000bb3b7812 */ /* 0x000fe400078ec0ff */
[----:B------:R-:W-:Y:S02]  /*9650*/  SHF.R.U64 R64, R64, 0x10, R65 ;  /* 0x0000001040407819 */ /* 0x000fe40000001241 */
[----:B------:R-:W-:Y:S01]  /*9660*/  PRMT R60, R184, 0x5432, R60 ;  /* 0x00005432b83c7816 */ /* 0x000fe2000000003c */
[C---:B------:R-:W-:Y:S01]  /*9670*/  FMUL.FTZ R94, R49.reuse, R59 ;  /* 0x0000003b315e7220 */ /* 0x040fe20000410000 */
[----:B------:R-:W-:Y:S01]  /*9680*/  FMUL.FTZ R49, R49, R58 ;  /* 0x0000003a31317220 */ /* 0x000fe20000410000 */
[----:B------:R-:W-:-:S02]  /*9690*/  PRMT R64, R185, 0x5432, R64 ;  /* 0x00005432b9407816 */ /* 0x000fc40000000040 */
        /* <DEDUP_REMOVED lines=13> */
[----:B------:R-:W-:Y:S01]  /*9770*/  SHF.R.U64 R66, R66, 0x10, R67 ;  /* 0x0000001042427819 */ /* 0x000fe20000001243 */
[C---:B------:R-:W-:Y:S01]  /*9780*/  FMUL.FTZ R51, R61.reuse, R49 ;  /* 0x000000313d337220 */ /* 0x040fe20000410000 */
[-C--:B------:R-:W-:Y:S01]  /*9790*/  FMUL.FTZ R98, R98, R96.reuse ;  /* 0x0000006062627220 */ /* 0x080fe20000410000 */
[-C--:B------:R-:W-:Y:S01]  /*97a0*/  FMUL.FTZ R61, R61, R59.reuse ;  /* 0x0000003b3d3d7220 */ /* 0x080fe20000410000 */
[C---:B------:R-:W-:Y:S01]  /*97b0*/  FFMA.FTZ R97, R94.reuse, R96, -R97 ;  /* 0x000000605e617223 */ /* 0x040fe20000010861 */
[C---:B------:R-:W-:Y:S01]  /*97c0*/  FFMA.FTZ R51, R47.reuse, R59, -R51 ;  /* 0x0000003b2f337223 */ /* 0x040fe20000010833 */
[----:B------:R-:W-:Y:S01]  /*97d0*/  FFMA.FTZ R98, R94, R95, R98 ;  /* 0x0000005f5e627223 */ /* 0x000fe20000010062 */
[----:B------:R-:W-:Y:S01]  /*97e0*/  FFMA.FTZ R61, R47, R49, R61 ;  /* 0x000000312f3d7223 */ /* 0x000fe2000001003d */
        /* <DEDUP_REMOVED lines=14> */
[----:B------:R-:W-:Y:S02]  /*98d0*/  SHF.R.U64 R63, R62, 0x10, R63 ;  /* 0x000000103e3f7819 */ /* 0x000fe4000000123f */
[----:B------:R-:W-:Y:S01]  /*98e0*/  PRMT R185, R185, 0x5410, R66 ;  /* 0x00005410b9b97816 */ /* 0x000fe20000000042 */
[----:B------:R-:W-:Y:S01]  /*98f0*/  FFMA.FTZ R49, R44, R64, R48 ;  /* 0x000000402c317223 */ /* 0x000fe20000010030 */
[----:B------:R-:W-:Y:S01]  /*9900*/  PRMT R184, R184, 0x5410, R63 ;  /* 0x00005410b8b87816 */ /* 0x000fe2000000003f */
[----:B------:R-:W-:-:S02]  /*9910*/  IMAD.U32 R48, R50, 0x10000, RZ ;  /* 0x0001000032307824 */ /* 0x000fc400078e00ff */
[----:B------:R-:W-:Y:S01]  /*9920*/  FFMA.FTZ R47, R44, R60, -R47 ;  /* 0x0000003c2c2f7223 */ /* 0x000fe2000001082f */
[C---:B------:R-:W-:Y:S01]  /*9930*/  IMAD.U32 R59, R185.reuse, 0x10000, RZ ;  /* 0x00010000b93b7824 */ /* 0x040fe200078e00ff */
[----:B------:R-:W-:Y:S01]  /*9940*/  LOP3.LUT R50, R50, 0xffff0000, RZ, 0xc0, !PT ;  /* 0xffff000032327812 */ /* 0x000fe200078ec0ff */
[----:B------:R-:W-:Y:S01]  /*9950*/  IMAD.U32 R44, R46, 0x10000, RZ ;  /* 0x000100002e2c7824 */ /* 0x000fe200078e00ff */
[----:B------:R-:W-:Y:S01]  /*9960*/  LOP3.LUT R63, R185, 0xffff0000, RZ, 0xc0, !PT ;  /* 0xffff0000b93f7812 */ /* 0x000fe200078ec0ff */
[----:B------:R-:W-:Y:S02]  /*9970*/  IMAD.U32 R95, R184, 0x10000, RZ ;  /* 0x00010000b85f7824 */ /* 0x000fe400078e00ff */
[----:B------:R-:W-:Y:S01]  /*9980*/  FMUL.FTZ R99, R48, R59 ;  /* 0x0000003b30637220 */ /* 0x000fe20000410000 */
[----:B------:R-:W-:Y:S01]  /*9990*/  LOP3.LUT R67, R184, 0xffff0000, RZ, 0xc0, !PT ;  /* 0xffff0000b8437812 */ /* 0x000fe200078ec0ff */
[-C--:B------:R-:W-:Y:S02]  /*99a0*/  FMUL.FTZ R48, R48, R95.reuse ;  /* 0x0000005f30307220 */ /* 0x080fe40000410000 */
[----:B------:R-:W-:Y:S01]  /*99b0*/  FFMA.FTZ R60, R44, R95, -R99 ;  /* 0x0000005f2c3c7223 */ /* 0x000fe20000010863 */
[----:B------:R-:W-:Y:S01]  /*99c0*/  LOP3.LUT R46, R46, 0xffff0000, RZ, 0xc0, !PT ;  /* 0xffff00002e2e7812 */ /* 0x000fe200078ec0ff */
        /* <DEDUP_REMOVED lines=18> */
.L_x_6756:
[----:B------:R-:W-:Y:S05]  /*9af0*/  BSYNC B2 ;  /* 0x0000000000027941 */ /* 0x000fea0003800000 */
.L_x_6755:
        /* <DEDUP_REMOVED lines=9> */
[----:B0-----:R0:W-:Y:S01]  /*9b90*/  STG.E.128 desc[UR6][R52.64], R44 ;  /* 0x0000002c34007986 */ /* 0x0011e2000c101d06 */
[----:B------:R-:W-:-:S05]  /*9ba0*/  @!P4 LEA.HI.X R55, R57, UR5, R56, 0x1, P5 ;  /* 0x000000053937cc11 */ /* 0x000fca000a8f0c38 */
[----:B--2---:R0:W-:Y:S04]  /*9bb0*/  @!P4 STG.E.128 desc[UR6][R54.64], R48 ;  /* 0x000000303600c986 */ /* 0x0041e8000c101d06 */
.L_x_6754:
[----:B------:R-:W-:Y:S05]  /*9bc0*/  BSYNC B1 ;  /* 0x0000000000017941 */ /* 0x000fea0003800000 */
.L_x_6753:
[----:B0-----:R-:W-:Y:S01]  /*9bd0*/  VIADD R45, R22, 0x60 ;  /* 0x00000060162d7836 */ /* 0x001fe20000000000 */
        /* <DEDUP_REMOVED lines=47> */
[----:B------:R-:W-:Y:S02]  /*9ed0*/  PRMT R77, R176, 0x5432, R77 ;  /* 0x00005432b04d7816 */ /* 0x000fe4000000004d */
[----:B------:R-:W-:-:S02]  /*9ee0*/  PRMT R88, R183, 0x5432, R88 ;  /* 0x00005432b7587816 */ /* 0x000fc40000000058 */
[--C-:B------:R-:W-:Y:S01]  /*9ef0*/  SHF.R.U64 R61, R90, 0x10, R91.reuse ;  /* 0x000000105a3d7819 */ /* 0x100fe2000000125b */
[----:B------:R-:W-:Y:S01]  /*9f00*/  IMAD.U32 R93, R77, 0x10000, RZ ;  /* 0x000100004d5d7824 */ /* 0x000fe200078e00ff */
[----:B------:R-:W-:Y:S01]  /*9f10*/  SHF.R.U32.HI R91, RZ, 0x10, R91 ;  /* 0x00000010ff5b7819 */ /* 0x000fe2000001165b */
[----:B------:R-:W-:Y:S01]  /*9f20*/  IMAD.U32 R89, R88, 0x10000, RZ ;  /* 0x0001000058597824 */ /* 0x000fe200078e00ff */
[--C-:B------:R-:W-:Y:S01]  /*9f30*/  SHF.R.U64 R58, R78, 0x10, R79.reuse ;  /* 0x000000104e3a7819 */ /* 0x100fe2000000124f */
[C---:B------:R-:W-:Y:S01]  /*9f40*/  FMUL.FTZ R97, R64.reuse, R93 ;  /* 0x0000005d40617220 */ /* 0x040fe20000410000 */
[----:B------:R-:W-:Y:S01]  /*9f50*/  SHF.R.U32.HI R78, RZ, 0x10, R79 ;  /* 0x00000010ff4e7819 */ /* 0x000fe2000001164f */
[----:B------:R-:W-:Y:S01]  /*9f60*/  FMUL.FTZ R95, R64, R89 ;  /* 0x00000059405f7220 */ /* 0x000fe20000410000 */
[----:B------:R-:W-:Y:S01]  /*9f70*/  LOP3.LUT R65, R49, 0xffff0000, RZ, 0xc0, !PT ;  /* 0xffff000031417812 */ /* 0x000fe200078ec0ff */
[----:B------:R-:W-:Y:S01]  /*9f80*/  IMAD.U32 R79, R51, 0x10000, RZ ;  /* 0x00010000334f7824 */ /* 0x000fe200078e00ff */
[----:B------:R-:W-:Y:S01]  /*9f90*/  LOP3.LUT R90, R88, 0xffff0000, RZ, 0xc0, !PT ;  /* 0xffff0000585a7812 */ /* 0x000fe200078ec0ff */
[----:B------:R-:W-:Y:S01]  /*9fa0*/  IMAD.U32 R49, R48, 0x10000, RZ ;  /* 0x0001000030317824 */ /* 0x000fe200078e00ff */
[----:B------:R-:W-:-:S02]  /*9fb0*/  PRMT R91, R182, 0x5432, R91 ;  /* 0x00005432b65b7816 */ /* 0x000fc4000000005b */
[----:B------:R-:W-:Y:S01]  /*9fc0*/  LOP3.LUT R64, R77, 0xffff0000, RZ, 0xc0, !PT ;  /* 0xffff00004d407812 */ /* 0x000fe200078ec0ff */
[----:B------:R-:W-:Y:S01]  /*9fd0*/  FMUL.FTZ R88, R65, R90 ;  /* 0x0000005a41587220 */ /* 0x000fe20000410000 */
[----:B------:R-:W-:Y:S01]  /*9fe0*/  LOP3.LUT R63, R45, 0xffff0000, RZ, 0xc0, !PT ;  /* 0xffff00002d3f7812 */ /* 0x000fe200078ec0ff */
[----:B------:R-:W-:Y:S01]  /*9ff0*/  IMAD.U32 R94, R91, 0x10000, RZ ;  /* 0x000100005b5e7824 */ /* 0x000fe200078e00ff */
[----:B------:R-:W-:Y:S01]  /*a000*/  PRMT R78, R175, 0x5432, R78 ;  /* 0x00005432af4e7816 */ /* 0x000fe2000000004e */
[-C--:B------:R-:W-:Y:S01]  /*a010*/  FMUL.FTZ R96, R65, R64.reuse ;  /* 0x0000004041607220 */ /* 0x080fe20000410000 */
[----:B------:R-:W-:Y:S01]  /*a020*/  PRMT R183, R183, 0x5410, R60 ;  /* 0x00005410b7b77816 */ /* 0x000fe2000000003c */
[----:B------:R-:W-:Y:S01]  /*a030*/  FFMA.FTZ R65, R63, R64, -R88 ;  /* 0x000000403f417223 */ /* 0x000fe20000010858 */
[----:B------:R-:W-:Y:S01]  /*a040*/  FMUL.FTZ R64, R79, R94 ;  /* 0x0000005e4f407220 */ /* 0x000fe20000410000 */
[----:B------:R-:W-:Y:S01]  /*a050*/  IMAD.U32 R92, R78, 0x10000, RZ ;  /* 0x000100004e5c7824 */ /* 0x000fe200078e00ff */
[----:B------:R-:W-:Y:S01]  /*a060*/  LOP3.LUT R51, R51, 0xffff0000, RZ, 0xc0, !PT ;  /* 0xffff000033337812 */ /* 0x000fe200078ec0ff */
[----:B------:R-:W-:Y:S01]  /*a070*/  FFMA.FTZ R63, R63, R90, R96 ;  /* 0x0000005a3f3f7223 */ /* 0x000fe20000010060 */
[----:B------:R-:W-:Y:S01]  /*a080*/  PRMT R59, R176, 0x5410, R59 ;  /* 0x00005410b03b7816 */ /* 0x000fe2000000003b */
[-C--:B------:R-:W-:Y:S01]  /*a090*/  FMUL.FTZ R79, R79, R92.reuse ;  /* 0x0000005c4f4f7220 */ /* 0x080fe20000410000 */
[----:B------:R-:W-:Y:S01]  /*a0a0*/  LOP3.LUT R88, R91, 0xffff0000, RZ, 0xc0, !PT ;  /* 0xffff00005b587812 */ /* 0x000fe200078ec0ff */
[----:B------:R-:W-:Y:S01]  /*a0b0*/  FFMA.FTZ R64, R67, R92, -R64 ;  /* 0x0000005c43407223 */ /* 0x000fe20000010840 */
[----:B------:R-:W-:Y:S01]  /*a0c0*/  IMAD.U32 R92, R183, 0x10000, RZ ;  /* 0x00010000b75c7824 */ /* 0x000fe200078e00ff */
[----:B------:R-:W-:Y:S01]  /*a0d0*/  LOP3.LUT R48, R48, 0xffff0000, RZ, 0xc0, !PT ;  /* 0xffff000030307812 */ /* 0x000fe200078ec0ff */
[----:B------:R-:W-:Y:S01]  /*a0e0*/  FFMA.FTZ R67, R67, R94, R79 ;  /* 0x0000005e43437223 */ /* 0x000fe2000001004f */
[----:B------:R-:W-:Y:S01]  /*a0f0*/  LOP3.LUT R78, R78, 0xffff0000, RZ, 0xc0, !PT ;  /* 0xffff00004e4e7812 */ /* 0x000fe200078ec0ff */
[----:B------:R-:W-:Y:S01]  /*a100*/  FMUL.FTZ R94, R51, R88 ;  /* 0x00000058335e7220 */ /* 0x000fe20000410000 */
[----:B------:R-:W-:Y:S01]  /*a110*/  LOP3.LUT R183, R183, 0xffff0000, RZ, 0xc0, !PT ;  /* 0xffff0000b7b77812 */ /* 0x000fe200078ec0ff */
[----:B------:R-:W-:Y:S01]  /*a120*/  IMAD.U32 R90, R59, 0x10000, RZ ;  /* 0x000100003b5a7824 */ /* 0x000fe200078e00ff */
[----:B------:R-:W-:Y:S01]  /*a130*/  LOP3.LUT R47, R47, 0xffff0000, RZ, 0xc0, !PT ;  /* 0xffff00002f2f7812 */ /* 0x000fe200078ec0ff */
[C---:B------:R-:W-:Y:S01]  /*a140*/  IMAD.U32 R45, R44.reuse, 0x10000, RZ ;  /* 0x000100002c2d7824 */ /* 0x040fe200078e00ff */
[----:B------:R-:W-:Y:S01]  /*a150*/  LOP3.LUT R59, R59, 0xffff0000, RZ, 0xc0, !PT ;  /* 0xffff00003b3b7812 */ /* 0x000fe200078ec0ff */
[-C--:B------:R-:W-:Y:S01]  /*a160*/  FMUL.FTZ R96, R51, R78.reuse ;  /* 0x0000004e33607220 */ /* 0x080fe20000410000 */
[----:B------:R-:W-:Y:S01]  /*a170*/  LOP3.LUT R44, R44, 0xffff0000, RZ, 0xc0, !PT ;  /* 0xffff00002c2c7812 */ /* 0x000fe200078ec0ff */
[----:B------:R-:W-:Y:S01]  /*a180*/  FMUL.FTZ R77, R48, R183 ;  /* 0x000000b7304d7220 */ /* 0x000fe20000410000 */
[----:B------:R-:W-:Y:S01]  /*a190*/  PRMT R61, R182, 0x5410, R61 ;  /* 0x00005410b63d7816 */ /* 0x000fe2000000003d */
[----:B------:R-:W-:Y:S01]  /*a1a0*/  FFMA.FTZ R51, R47, R78, -R94 ;  /* 0x0000004e2f337223 */ /* 0x000fe2000001085e */
[----:B------:R-:W-:Y:S01]  /*a1b0*/  FMUL.FTZ R94, R49, R92 ;  /* 0x0000005c315e7220 */ /* 0x000fe20000410000 */
[----:B------:R-:W-:Y:S01]  /*a1c0*/  PRMT R58, R175, 0x5410, R58 ;  /* 0x00005410af3a7816 */ /* 0x000fe2000000003a */
[----:B------:R-:W-:Y:S01]  /*a1d0*/  FMUL.FTZ R49, R49, R90 ;  /* 0x0000005a31317220 */ /* 0x000fe20000410000 */
[-C--:B------:R-:W-:Y:S01]  /*a1e0*/  FMUL.FTZ R79, R48, R59.reuse ;  /* 0x0000003b304f7220 */ /* 0x080fe20000410000 */
[----:B------:R-:W-:Y:S01]  /*a1f0*/  LOP3.LUT R76, R46, 0xffff0000, RZ, 0xc0, !PT ;  /* 0xffff00002e4c7812 */ /* 0x000fe200078ec0ff */
[----:B------:R-:W-:Y:S01]  /*a200*/  FFMA.FTZ R48, R44, R59, -R77 ;  /* 0x0000003b2c307223 */ /* 0x000fe2000001084d */
[----:B------:R-:W-:-:S02]  /*a210*/  IMAD.U32 R46, R50, 0x10000, RZ ;  /* 0x00010000322e7824 */ /* 0x000fc400078e00ff */
[----:B------:R-:W-:Y:S01]  /*a220*/  FFMA.FTZ R78, R47, R88, R96 ;  /* 0x000000582f4e7223 */ /* 0x000fe20000010060 */
[----:B------:R-:W-:Y:S01]  /*a230*/  IMAD.U32 R77, R61, 0x10000, RZ ;  /* 0x000100003d4d7824 */ /* 0x000fe200078e00ff */
[----:B------:R-:W-:Y:S01]  /*a240*/  LOP3.LUT R50, R50, 0xffff0000, RZ, 0xc0, !PT ;  /* 0xffff000032327812 */ /* 0x000fe200078ec0ff */
[----:B------:R-:W-:Y:S01]  /*a250*/  FFMA.FTZ R47, R45, R90, -R94 ;  /* 0x0000005a2d2f7223 */ /* 0x000fe2000001085e */
[----:B------:R-:W-:Y:S01]  /*a260*/  LOP3.LUT R61, R61, 0xffff0000, RZ, 0xc0, !PT ;  /* 0xffff00003d3d7812 */ /* 0x000fe200078ec0ff */
[----:B------:R-:W-:Y:S01]  /*a270*/  FFMA.FTZ R45, R45, R92, R49 ;  /* 0x0000005c2d2d7223 */ /* 0x000fe20000010031 */
[C---:B------:R-:W-:Y:S01]  /*a280*/  LOP3.LUT R59, R58.reuse, 0xffff0000, RZ, 0xc0, !PT ;  /* 0xffff00003a3b7812 */ /* 0x040fe200078ec0ff */
[----:B------:R-:W-:Y:S02]  /*a290*/  IMAD.U32 R49, R58, 0x10000, RZ ;  /* 0x000100003a317824 */ /* 0x000fe400078e00ff */
[C---:B------:R-:W-:Y:S01]  /*a2a0*/  FFMA.FTZ R60, R62.reuse, R93, -R95 ;  /* 0x0000005d3e3c7223 */ /* 0x040fe2000001085f */
[----:B------:R-:W-:Y:S01]  /*a2b0*/  FFMA.FTZ R62, R62, R89, R97 ;  /* 0x000000593e3e7223 */ /* 0x000fe20000010061 */
        /* <DEDUP_REMOVED lines=21> */
[----:B------:R-:W-:Y:S02]  /*a410*/  IMAD.MOV.U32 R50, RZ, RZ, R66 ;  /* 0x000000ffff327224 */ /* 0x000fe400078e0042 */
[----:B------:R-:W-:-:S07]  /*a420*/  IMAD.MOV.U32 R51, RZ, RZ, R67 ;  /* 0x000000ffff337224 */ /* 0x000fce00078e0043 */
.L_x_6760:
[----:B------:R-:W-:Y:S05]  /*a430*/  BSYNC B2 ;  /* 0x0000000000027941 */ /* 0x000fea0003800000 */
.L_x_6759:
        /* <DEDUP_REMOVED lines=12> */
.L_x_6758:
[----:B------:R-:W-:Y:S05]  /*a500*/  BSYNC B1 ;  /* 0x0000000000017941 */ /* 0x000fea0003800000 */
.L_x_6757:
        /* <DEDUP_REMOVED lines=38> */
[----:B------:R-:W-:Y:S01]  /*a770*/  SHF.R.U32.HI R70, RZ, 0x10, R73 ;  /* 0x00000010ff467819 */ /* 0x000fe20000011649 */
[----:B0-----:R-:W-:Y:S01]  /*a780*/  IMAD.U32 R62, R45, 0x10000, RZ ;  /* 0x000100002d3e7824 */ /* 0x001fe200078e00ff */
[--C-:B------:R-:W-:Y:S01]  /*a790*/  SHF.R.U64 R78, R68, 0x10, R69.reuse ;  /* 0x00000010444e7819 */ /* 0x100fe20000001245 */
[----:B------:R-:W-:Y:S01]  /*a7a0*/  IMAD.U32 R68, R51, 0x10000, RZ ;  /* 0x0001000033447824 */ /* 0x000fe200078e00ff */
[----:B------:R-:W-:Y:S01]  /*a7b0*/  SHF.R.U32.HI R76, RZ, 0x10, R69 ;  /* 0x00000010ff4c7819 */ /* 0x000fe20000011645 */
[----:B------:R-:W-:Y:S01]  /*a7c0*/  IMAD.U32 R66, R47, 0x10000, RZ ;  /* 0x000100002f427824 */ /* 0x000fe200078e00ff */
[----:B------:R-:W-:Y:S01]  /*a7d0*/  PRMT R70, R173, 0x5432, R70 ;  /* 0x00005432ad467816 */ /* 0x000fe20000000046 */
[----:B------:R-:W-:Y:S01]  /*a7e0*/  IMAD.U32 R58, R44, 0x10000, RZ ;  /* 0x000100002c3a7824 */ /* 0x000fe200078e00ff */
[----:B------:R-:W-:-:S02]  /*a7f0*/  PRMT R67, R171, 0x5410, R78 ;  /* 0x00005410ab437816 */ /* 0x000fc4000000004e */
[----:B------:R-:W-:Y:S01]  /*a800*/  SHF.R.U32.HI R69, RZ, 0x10, R71 ;  /* 0x00000010ff457819 */ /* 0x000fe20000011647 */
[----:B------:R-:W-:Y:S01]  /*a810*/  IMAD.U32 R71, R70, 0x10000, RZ ;  /* 0x0001000046477824 */ /* 0x000fe200078e00ff */
[----:B------:R-:W-:Y:S02]  /*a820*/  SHF.R.U64 R60, R72, 0x10, R73 ;  /* 0x00000010483c7819 */ /* 0x000fe40000001249 */
[----:B------:R-:W-:Y:S02]  /*a830*/  PRMT R171, R171, 0x5432, R76 ;  /* 0x00005432abab7816 */ /* 0x000fe4000000004c */
[--C-:B------:R-:W-:Y:S02]  /*a840*/  SHF.R.U64 R73, R74, 0x10, R75.reuse ;  /* 0x000000104a497819 */ /* 0x100fe4000000124b */
[----:B------:R-:W-:Y:S02]  /*a850*/  SHF.R.U32.HI R75, RZ, 0x10, R75 ;  /* 0x00000010ff4b7819 */ /* 0x000fe4000001164b */
[----:B------:R-:W-:-:S02]  /*a860*/  LOP3.LUT R65, R51, 0xffff0000, RZ, 0xc0, !PT ;  /* 0xffff000033417812 */ /* 0x000fc400078ec0ff */
[C---:B------:R-:W-:Y:S02]  /*a870*/  PRMT R51, R170.reuse, 0x5410, R77 ;  /* 0x00005410aa337816 */ /* 0x040fe4000000004d */
[----:B------:R-:W-:Y:S01]  /*a880*/  PRMT R170, R170, 0x5432, R69 ;  /* 0x00005432aaaa7816 */ /* 0x000fe20000000045 */
[----:B------:R-:W-:Y:S01]  /*a890*/  IMAD.U32 R69, R171, 0x10000, RZ ;  /* 0x00010000ab457824 */ /* 0x000fe200078e00ff */
[----:B------:R-:W-:Y:S02]  /*a8a0*/  PRMT R173, R173, 0x5410, R60 ;  /* 0x00005410adad7816 */ /* 0x000fe4000000003c */
[----:B------:R-:W-:Y:S01]  /*a8b0*/  PRMT R60, R172, 0x5410, R73 ;  /* 0x00005410ac3c7816 */ /* 0x000fe20000000049 */
[----:B------:R-:W-:Y:S01]  /*a8c0*/  FMUL.FTZ R73, R61, R71 ;  /* 0x000000473d497220 */ /* 0x000fe20000410000 */
[----:B------:R-:W-:Y:S01]  /*a8d0*/  LOP3.LUT R64, R49, 0xffff0000, RZ, 0xc0, !PT ;  /* 0xffff000031407812 */ /* 0x000fe200078ec0ff */
[----:B------:R-:W-:Y:S01]  /*a8e0*/  IMAD.U32 R49, R48, 0x10000, RZ ;  /* 0x0001000030317824 */ /* 0x000fe200078e00ff */
[----:B------:R-:W-:Y:S01]  /*a8f0*/  PRMT R172, R172, 0x5432, R75 ;  /* 0x00005432acac7816 */ /* 0x000fe2000000004b */
[-C--:B------:R-:W-:Y:S01]  /*a900*/  FMUL.FTZ R75, R61, R69.reuse ;  /* 0x000000453d4b7220 */ /* 0x080fe20000410000 */
[----:B------:R-:W-:Y:S01]  /*a910*/  LOP3.LUT R70, R70, 0xffff0000, RZ, 0xc0, !PT ;  /* 0xffff000046467812 */ /* 0x000fe200078ec0ff */
[----:B------:R-:W-:Y:S01]  /*a920*/  FFMA.FTZ R61, R62, R69, -R73 ;  /* 0x000000453e3d7223 */ /* 0x000fe20000010849 */
[----:B------:R-:W-:Y:S01]  /*a930*/  LOP3.LUT R171, R171, 0xffff0000, RZ, 0xc0, !PT ;  /* 0xffff0000abab7812 */ /* 0x000fe200078ec0ff */
[----:B------:R-:W-:Y:S01]  /*a940*/  IMAD.U32 R73, R172, 0x10000, RZ ;  /* 0x00010000ac497824 */ /* 0x000fe200078e00ff */
[----:B------:R-:W-:Y:S01]  /*a950*/  LOP3.LUT R63, R45, 0xffff0000, RZ, 0xc0, !PT ;  /* 0xffff00002d3f7812 */ /* 0x000fe200078ec0ff */
[----:B------:R-:W-:Y:S01]  /*a960*/  FMUL.FTZ R72, R64, R70 ;  /* 0x0000004640487220 */ /* 0x000fe20000410000 */
[----:B------:R-:W-:-:S02]  /*a970*/  IMAD.U32 R69, R170, 0x10000, RZ ;  /* 0x00010000aa457824 */ /* 0x000fc400078e00ff */
[----:B------:R-:W-:Y:S01]  /*a980*/  FFMA.FTZ R62, R62, R71, R75 ;  /* 0x000000473e3e7223 */ /* 0x000fe2000001004b */
[-C--:B------:R-:W-:Y:S01]  /*a990*/  FMUL.FTZ R74, R64, R171.reuse ;  /* 0x000000ab404a7220 */ /* 0x080fe20000410000 */
[----:B------:R-:W-:Y:S01]  /*a9a0*/  FFMA.FTZ R64, R63, R171, -R72 ;  /* 0x000000ab3f407223 */ /* 0x000fe20000010848 */
[----:B------:R-:W-:Y:S01]  /*a9b0*/  FMUL.FTZ R71, R68, R73 ;  /* 0x0000004944477220 */ /* 0x000fe20000410000 */
[----:B------:R-:W-:Y:S01]  /*a9c0*/  LOP3.LUT R172, R172, 0xffff0000, RZ, 0xc0, !PT ;  /* 0xffff0000acac7812 */ /* 0x000fe200078ec0ff */
[-C--:B------:R-:W-:Y:S01]  /*a9d0*/  FMUL.FTZ R72, R68, R69.reuse ;  /* 0x0000004544487220 */ /* 0x080fe20000410000 */
[----:B------:R-:W-:Y:S01]  /*a9e0*/  LOP3.LUT R59, R47, 0xffff0000, RZ, 0xc0, !PT ;  /* 0xffff00002f3b7812 */ /* 0x000fe200078ec0ff */
[----:B------:R-:W-:Y:S01]  /*a9f0*/  FFMA.FTZ R63, R63, R70, R74 ;  /* 0x000000463f3f7223 */ /* 0x000fe2000001004a */
[----:B------:R-:W-:Y:S01]  /*aa00*/  FFMA.FTZ R68, R66, R69, -R71 ;  /* 0x0000004542447223 */ /* 0x000fe20000010847 */
[----:B------:R-:W-:Y:S01]  /*aa10*/  LOP3.LUT R170, R170, 0xffff0000, RZ, 0xc0, !PT ;  /* 0xffff0000aaaa7812 */ /* 0x000fe200078ec0ff */
[----:B------:R-:W-:Y:S01]  /*aa20*/  FFMA.FTZ R72, R66, R73, R72 ;  /* 0x0000004942487223 */ /* 0x000fe20000010048 */
[----:B------:R-:W-:Y:S01]  /*aa30*/  FMUL.FTZ R70, R65, R172 ;  /* 0x000000ac41467220 */ /* 0x000fe20000410000 */
[----:B------:R-:W-:Y:S01]  /*aa40*/  IMAD.U32 R69, R173, 0x10000, RZ ;  /* 0x00010000ad457824 */ /* 0x000fe200078e00ff */
[----:B------:R-:W-:Y:S01]  /*aa50*/  LOP3.LUT R48, R48, 0xffff0000, RZ, 0xc0, !PT ;  /* 0xffff000030307812 */ /* 0x000fe200078ec0ff */
[----:B------:R-:W-:Y:S01]  /*aa60*/  IMAD.U32 R66, R67, 0x10000, RZ ;  /* 0x0001000043427824 */ /* 0x000fe200078e00ff */
[----:B------:R-:W-:Y:S01]  /*aa70*/  LOP3.LUT R173, R173, 0xffff0000, RZ, 0xc0, !PT ;  /* 0xffff0000adad7812 */ /* 0x000fe200078ec0ff */
[-C--:B------:R-:W-:Y:S01]  /*aa80*/  FMUL.FTZ R74, R65, R170.reuse ;  /* 0x000000aa414a7220 */ /* 0x080fe20000410000 */
[----:B------:R-:W-:Y:S01]  /*aa90*/  FFMA.FTZ R71, R59, R170, -R70 ;  /* 0x000000aa3b477223 */ /* 0x000fe20000010846 */
[----:B------:R-:W-:Y:S01]  /*aaa0*/  LOP3.LUT R44, R44, 0xffff0000, RZ, 0xc0, !PT ;  /* 0xffff00002c2c7812 */ /* 0x000fe200078ec0ff */
[----:B------:R-:W-:Y:S01]  /*aab0*/  FMUL.FTZ R65, R49, R69 ;  /* 0x0000004531417220 */ /* 0x000fe20000410000 */
[----:B------:R-:W-:Y:S01]  /*aac0*/  LOP3.LUT R67, R67, 0xffff0000, RZ, 0xc0, !PT ;  /* 0xffff000043437812 */ /* 0x000fe200078ec0ff */
[-C--:B------:R-:W-:Y:S01]  /*aad0*/  FMUL.FTZ R70, R49, R66.reuse ;  /* 0x0000004231467220 */ /* 0x080fe20000410000 */
[----:B------:R-:W-:Y:S01]  /*aae0*/  FMUL.FTZ R49, R48, R173 ;  /* 0x000000ad30317220 */ /* 0x000fe20000410000 */
[----:B------:R-:W-:Y:S01]  /*aaf0*/  FFMA.FTZ R65, R58, R66, -R65 ;  /* 0x000000423a417223 */ /* 0x000fe20000010841 */
[----:B------:R-:W-:-:S02]  /*ab00*/  IMAD.U32 R45, R46, 0x10000, RZ ;  /* 0x000100002e2d7824 */ /* 0x000fc400078e00ff */
[----:B------:R-:W-:Y:S01]  /*ab10*/  FFMA.FTZ R70, R58, R69, R70 ;  /* 0x000000453a467223 */ /* 0x000fe20000010046 */
[----:B------:R-:W-:Y:S01]  /*ab20*/  LOP3.LUT R47, R46, 0xffff0000, RZ, 0xc0, !PT ;  /* 0xffff00002e2f7812 */ /* 0x000fe200078ec0ff */
[----:B------:R-:W-:Y:S01]  /*ab30*/  FFMA.FTZ R73, R59, R172, R74 ;  /* 0x000000ac3b497223 */ /* 0x000fe2000001004a */
[-C--:B------:R-:W-:Y:S01]  /*ab40*/  FFMA.FTZ R58, R44, R67.reuse, -R49 ;  /* 0x000000432c3a7223 */ /* 0x080fe20000010831 */
[----:B------:R-:W-:Y:S02]  /*ab50*/  IMAD.U32 R46, R50, 0x10000, RZ ;  /* 0x00010000322e7824 */ /* 0x000fe400078e00ff */
[----:B------:R-:W-:Y:S01]  /*ab60*/  FMUL.FTZ R59, R48, R67 ;  /* 0x00000043303b7220 */ /* 0x000fe20000410000 */
[----:B------:R-:W-:Y:S01]  /*ab70*/  IMAD.U32 R49, R60, 0x10000, RZ ;  /* 0x000100003c317824 */ /* 0x000fe200078e00ff */
[----:B------:R-:W-:Y:S01]  /*ab80*/  LOP3.LUT R50, R50, 0xffff0000, RZ, 0xc0, !PT ;  /* 0xffff000032327812 */ /* 0x000fe200078ec0ff */
[C---:B------:R-:W-:Y:S01]  /*ab90*/  IMAD.U32 R48, R51.reuse, 0x10000, RZ ;  /* 0x0001000033307824 */ /* 0x040fe200078e00ff */
[----:B------:R-:W-:Y:S01]  /*aba0*/  LOP3.LUT R60, R60, 0xffff0000, RZ, 0xc0, !PT ;  /* 0xffff00003c3c7812 */ /* 0x000fe200078ec0ff */
[----:B------:R-:W-:Y:S01]  /*abb0*/  FFMA.FTZ R59, R44, R173, R59 ;  /* 0x000000ad2c3b7223 */ /* 0x000fe2000001003b */
[----:B------:R-:W-:Y:S01]  /*abc0*/  LOP3.LUT R51, R51, 0xffff0000, RZ, 0xc0, !PT ;  /* 0xffff000033337812 */ /* 0x000fe200078ec0ff */
[C---:B------:R-:W-:Y:S01]  /*abd0*/  FMUL.FTZ R44, R46.reuse, R49 ;  /* 0x000000312e2c7220 */ /* 0x040fe20000410000 */
[----:B------:R-:W-:Y:S01]  /*abe0*/  FMUL.FTZ R46, R46, R48 ;  /* 0x000000302e2e7220 */ /* 0x000fe20000410000 */
[C---:B------:R-:W-:Y:S01]  /*abf0*/  FMUL.FTZ R66, R50.reuse, R60 ;  /* 0x0000003c32427220 */ /* 0x040fe20000410000 */
[----:B------:R-:W-:Y:S01]  /*ac00*/  F2FP.BF16.F32.PACK_AB R72, R73, R72 ;  /* 0x000000484948723e */ /* 0x000fe200000010ff */
[-C--:B------:R-:W-:Y:S01]  /*ac10*/  FMUL.FTZ R67, R50, R51.reuse ;  /* 0x0000003332437220 */ /* 0x080fe20000410000 */
[----:B------:R-:W-:Y:S01]  /*ac20*/  FFMA.FTZ R44, R45, R48, -R44 ;  /* 0x000000302d2c7223 */ /* 0x000fe2000001082c */
[----:B------:R-:W-:Y:S01]  /*ac30*/  FFMA.FTZ R51, R47, R51, -R66 ;  /* 0x000000332f337223 */ /* 0x000fe20000010842 */
[----:B------:R-:W-:Y:S01]  /*ac40*/  FFMA.FTZ R46, R45, R49, R46 ;  /* 0x000000312d2e7223 */ /* 0x000fe2000001002e */
[----:B------:R-:W-:Y:S01]  /*ac50*/  FFMA.FTZ R67, R47, R60, R67 ;  /* 0x0000003c2f437223 */ /* 0x000fe20000010043 */
[----:B------:R-:W-:-:S02]  /*ac60*/  F2FP.BF16.F32.PACK_AB R58, R58, R65 ;  /* 0x000000413a3a723e */ /* 0x000fc400000010ff */
        /* <DEDUP_REMOVED lines=10> */
.L_x_6764:
[----:B------:R-:W-:Y:S05]  /*ad10*/  BSYNC B2 ;  /* 0x0000000000027941 */ /* 0x000fea0003800000 */
.L_x_6763:
        /* <DEDUP_REMOVED lines=12> */
.L_x_6762:
[----:B------:R-:W-:Y:S05]  /*ade0*/  BSYNC B1 ;  /* 0x0000000000017941 */ /* 0x000fea0003800000 */
.L_x_6761:
[----:B0-----:R-:W-:Y:S02]  /*adf0*/  VIADD R45, R22, 0xa0 ;  /* 0x000000a0162d7836 */ /* 0x001fe40000000000 */
[-C--:B--2---:R-:W-:Y:S02]  /*ae00*/  IMAD R44, R148, R138.reuse, RZ ;  /* 0x0000008a942c7224 */ /* 0x084fe400078e02ff */
[C---:B------:R-:W-:Y:S01]  /*ae10*/  IMAD.WIDE.U32 R136, R45.reuse, R138, R136 ;  /* 0x0000008a2d887225 */ /* 0x040fe200078e0088 */
[----:B------:R-:W-:-:S03]  /*ae20*/  ISETP.GE.OR P4, PT, R45, R4, P0 ;  /* 0x000000042d00720c */ /* 0x000fc60000786670 */
[----:B------:R-:W-:-:S10]  /*ae30*/  IMAD R139, R45, R139, R44 ;  /* 0x0000008b2d8b7224 */ /* 0x000fd400078e022c */
[----:B------:R-:W-:Y:S05]  /*ae40*/  @P4 BRA `(.L_x_6731) ;  /* 0x0000001000804947 */ /* 0x000fea0003800000 */
[----:B------:R-:W2:Y:S01]  /*ae50*/  LDL R45, [R1] ;  /* 0x00000000012d7983 */ /* 0x000ea20000100800 */
[----:B------:R-:W0:Y:S03]  /*ae60*/  LDC.64 R52, c[0x0][0x2e8] ;  /* 0x0000ba00ff347b82 */ /* 0x000e260000000a00 */
[----:B------:R-:W3:Y:S01]  /*ae70*/  LDL R46, [R1+0x50] ;  /* 0x00005000012e7983 */ /* 0x000ee20000100800 */
[----:B------:R-:W-:Y:S01]  /*ae80*/  IMAD.IADD R56, R137, 0x1, R139 ;  /* 0x0000000189387824 */ /* 0x000fe200078e028b */
[----:B------:R-:W-:Y:S01]  /*ae90*/  IADD3 R44, P4, P5, R100, R136, R21 ;  /* 0x00000088642c7210 */ /* 0x000fe20007d9e015 */
[----:B------:R-:W-:Y:S01]  /*aea0*/  VIADD R47, R22, 0xa0 ;  /* 0x000000a0162f7836 */ /* 0x000fe20000000000 */
[----:B------:R-:W-:Y:S03]  /*aeb0*/  BSSY B1, `(.L_x_6765) ;  /* 0x0000075000017945 */ /* 0x000fe60003800000 */
[----:B------:R-:W-:-:S05]  /*aec0*/  IMAD.SHL.U32 R47, R47, 0x40, RZ ;  /* 0x000000402f2f7824 */ /* 0x000fca00078e00ff */
[----:B------:R-:W-:Y:S02]  /*aed0*/  LOP3.LUT R47, R47, 0x1c0, RZ, 0xc0, !PT ;  /* 0x000001c02f2f7812 */ /* 0x000fe400078ec0ff */
[----:B--2---:R-:W-:Y:S02]  /*aee0*/  LOP3.LUT P6, RZ, R45, 0x1, RZ, 0xc0, !PT ;  /* 0x000000012dff7812 */ /* 0x004fe400078cc0ff */
[----:B------:R-:W-:Y:S02]  /*aef0*/  IADD3.X R45, R15, R56, R8, P4, P5 ;  /* 0x000000380f2d7210 */ /* 0x000fe400027ea408 */
[C---:B0-----:R-:W-:Y:S02]  /*af00*/  LEA R54, P4, R44.reuse, R52, 0x1 ;  /* 0x000000342c367211 */ /* 0x041fe400078808ff */
[----:B------:R-:W-:Y:S02]  /*af10*/  SEL R155, R43, R155, !P6 ;  /* 0x0000009b2b9b7207 */ /* 0x000fe40007000000 */
[----:B------:R-:W-:-:S02]  /*af20*/  LEA.HI.X R55, R44, R53, R45, 0x1, P4 ;  /* 0x000000352c377211 */ /* 0x000fc400020f0c2d */
[----:B------:R-:W-:-:S04]  /*af30*/  SHF.R.S32.HI R44, RZ, 0x1f, R155 ;  /* 0x0000001fff2c7819 */ /* 0x000fc8000001149b */
[----:B------:R-:W-:-:S04]  /*af40*/  LEA.HI R44, R44, R155, RZ, 0x4 ;  /* 0x0000009b2c2c7211 */ /* 0x000fc800078f20ff */
[----:B------:R-:W-:-:S04]  /*af50*/  LEA.HI.SX32 R44, R44, R9, 0x1c ;  /* 0x000000092c2c7211 */ /* 0x000fc800078fe2ff */
[----:B------:R-:W-:Y:S01]  /*af60*/  SHF.R.S32.HI R45, RZ, 0x1f, R44 ;  /* 0x0000001fff2d7819 */ /* 0x000fe2000001142c */
[----:B------:R-:W-:-:S03]  /*af70*/  IMAD.SHL.U32 R57, R44, 0x8, RZ ;  /* 0x000000082c397824 */ /* 0x000fc600078e00ff */
[----:B------:R-:W-:-:S04]  /*af80*/  LEA.HI R45, R45, R44, RZ, 0x3 ;  /* 0x0000002c2d2d7211 */ /* 0x000fc800078f18ff */
[----:B------:R-:W-:Y:S02]  /*af90*/  SHF.R.S32.HI R44, RZ, 0x3, R45 ;  /* 0x00000003ff2c7819 */ /* 0x000fe4000001142d */
[----:B------:R-:W-:-:S03]  /*afa0*/  LOP3.LUT R45, R47, 0x38, R57, 0xf8, !PT ;  /* 0x000000382f2d7812 */ /* 0x000fc600078ef839 */
[----:B---3--:R-:W-:Y:S01]  /*afb0*/  IMAD R44, R44, 0x2c00, R46 ;  /* 0x00002c002c2c7824 */ /* 0x008fe200078e022e */
        /* <DEDUP_REMOVED lines=13> */
[----:B------:R-:W-:Y:S01]  /*b090*/  SHF.R.U32.HI R81, RZ, 0x10, R81 ;  /* 0x00000010ff517819 */ /* 0x000fe20000011651 */
[----:B------:R-:W-:Y:S01]  /*b0a0*/  IMAD.U32 R65, R51, 0x10000, RZ ;  /* 0x0001000033417824 */ /* 0x000fe200078e00ff */
[----:B------:R-:W-:Y:S01]  /*b0b0*/  PRMT R66, R168, 0x5432, R67 ;  /* 0x00005432a8427816 */ /* 0x000fe20000000043 */
[----:B------:R-:W-:Y:S01]  /*b0c0*/  IMAD.U32 R61, R47, 0x10000, RZ ;  /* 0x000100002f3d7824 */ /* 0x000fe200078e00ff */
[----:B------:R-:W-:Y:S01]  /*b0d0*/  PRMT R69, R166, 0x5432, R69 ;  /* 0x00005432a6457816 */ /* 0x000fe20000000045 */
[----:B------:R-:W-:Y:S01]  /*b0e0*/  IMAD.U32 R58, R44, 0x10000, RZ ;  /* 0x000100002c3a7824 */ /* 0x000fe200078e00ff */
[----:B------:R-:W-:-:S02]  /*b0f0*/  SHF.R.U64 R68, R82, 0x10, R83 ;  /* 0x0000001052447819 */ /* 0x000fc40000001253 */
[----:B------:R-:W-:Y:S01]  /*b100*/  PRMT R168, R168, 0x5410, R81 ;  /* 0x00005410a8a87816 */ /* 0x000fe20000000051 */
[----:B------:R-:W-:Y:S01]  /*b110*/  IMAD.U32 R70, R69, 0x10000, RZ ;  /* 0x0001000045467824 */ /* 0x000fe200078e00ff */
[----:B------:R-:W-:Y:S02]  /*b120*/  SHF.R.U64 R71, R84, 0x10, R85 ;  /* 0x0000001054477819 */ /* 0x000fe40000001255 */
[--C-:B------:R-:W-:Y:S02]  /*b130*/  SHF.R.U64 R72, R86, 0x10, R87.reuse ;  /* 0x0000001056487819 */ /* 0x100fe40000001257 */
[----:B------:R-:W-:Y:S02]  /*b140*/  SHF.R.U32.HI R86, RZ, 0x10, R87 ;  /* 0x00000010ff567819 */ /* 0x000fe40000011657 */
[----:B------:R-:W-:Y:S01]  /*b150*/  PRMT R67, R169, 0x5432, R68 ;  /* 0x00005432a9437816 */ /* 0x000fe20000000044 */
[----:B------:R-:W-:Y:S01]  /*b160*/  IMAD.U32 R68, R168, 0x10000, RZ ;  /* 0x00010000a8447824 */ /* 0x000fe200078e00ff */
[----:B------:R-:W-:-:S02]  /*b170*/  SHF.R.U32.HI R82, RZ, 0x10, R83 ;  /* 0x00000010ff527819 */ /* 0x000fc40000011653 */
[----:B------:R-:W-:Y:S01]  /*b180*/  PRMT R166, R166, 0x5410, R71 ;  /* 0x00005410a6a67816 */ /* 0x000fe20000000047 */
[----:B------:R-:W-:Y:S01]  /*b190*/  FMUL.FTZ R74, R63, R68 ;  /* 0x000000443f4a7220 */ /* 0x000fe20000410000 */
[----:B------:R-:W-:Y:S01]  /*b1a0*/  PRMT R71, R167, 0x5432, R72 ;  /* 0x00005432a7477816 */ /* 0x000fe20000000048 */
[-C--:B------:R-:W-:Y:S01]  /*b1b0*/  FMUL.FTZ R72, R63, R70.reuse ;  /* 0x000000463f487220 */ /* 0x080fe20000410000 */
[----:B------:R-:W-:Y:S01]  /*b1c0*/  PRMT R167, R167, 0x5410, R86 ;  /* 0x00005410a7a77816 */ /* 0x000fe20000000056 */
[----:B------:R-:W-:Y:S01]  /*b1d0*/  FFMA.FTZ R74, R59, R70, R74 ;  /* 0x000000463b4a7223 */ /* 0x000fe2000001004a */
[----:B------:R-:W-:Y:S01]  /*b1e0*/  PRMT R169, R169, 0x5410, R82 ;  /* 0x00005410a9a97816 */ /* 0x000fe20000000052 */
[----:B------:R-:W-:Y:S01]  /*b1f0*/  FFMA.FTZ R73, R59, R68, -R72 ;  /* 0x000000443b497223 */ /* 0x000fe20000010848 */
[----:B------:R-:W-:Y:S01]  /*b200*/  LOP3.LUT R64, R49, 0xffff0000, RZ, 0xc0, !PT ;  /* 0xffff000031407812 */ /* 0x000fe200078ec0ff */
[----:B------:R-:W-:Y:S01]  /*b210*/  IMAD.U32 R72, R167, 0x10000, RZ ;  /* 0x00010000a7487824 */ /* 0x000fe200078e00ff */
[----:B------:R-:W-:Y:S01]  /*b220*/  LOP3.LUT R69, R69, 0xffff0000, RZ, 0xc0, !PT ;  /* 0xffff000045457812 */ /* 0x000fe200078ec0ff */
[----:B------:R-:W-:Y:S01]  /*b230*/  IMAD.U32 R68, R169, 0x10000, RZ ;  /* 0x00010000a9447824 */ /* 0x000fe200078e00ff */
[----:B------:R-:W-:Y:S01]  /*b240*/  LOP3.LUT R63, R168, 0xffff0000, RZ, 0xc0, !PT ;  /* 0xffff0000a83f7812 */ /* 0x000fe200078ec0ff */
[----:B------:R-:W-:Y:S01]  /*b250*/  FMUL.FTZ R70, R65, R72 ;  /* 0x0000004841467220 */ /* 0x000fe20000410000 */
[----:B------:R-:W-:Y:S01]  /*b260*/  LOP3.LUT R60, R45, 0xffff0000, RZ, 0xc0, !PT ;  /* 0xffff00002d3c7812 */ /* 0x000fe200078ec0ff */
[C---:B------:R-:W-:Y:S01]  /*b270*/  FMUL.FTZ R75, R64.reuse, R69 ;  /* 0x00000045404b7220 */ /* 0x040fe20000410000 */
[----:B------:R-:W-:Y:S01]  /*b280*/  LOP3.LUT R51, R51, 0xffff0000, RZ, 0xc0, !PT ;  /* 0xffff000033337812 */ /* 0x000fe200078ec0ff */
[-C--:B------:R-:W-:Y:S01]  /*b290*/  FMUL.FTZ R59, R64, R63.reuse ;  /* 0x0000003f403b7220 */ /* 0x080fe20000410000 */
[----:B------:R-:W-:Y:S01]  /*b2a0*/  LOP3.LUT R167, R167, 0xffff0000, RZ, 0xc0, !PT ;  /* 0xffff0000a7a77812 */ /* 0x000fe200078ec0ff */
[----:B------:R-:W-:Y:S01]  /*b2b0*/  FMUL.FTZ R65, R65, R68 ;  /* 0x0000004441417220 */ /* 0x000fe20000410000 */
[----:B------:R-:W-:Y:S01]  /*b2c0*/  LOP3.LUT R169, R169, 0xffff0000, RZ, 0xc0, !PT ;  /* 0xffff0000a9a97812 */ /* 0x000fe200078ec0ff */
[C---:B------:R-:W-:Y:S01]  /*b2d0*/  FFMA.FTZ R64, R60.reuse, R63, -R75 ;  /* 0x0000003f3c407223 */ /* 0x040fe2000001084b */
[----:B------:R-:W-:Y:S01]  /*b2e0*/  FFMA.FTZ R69, R60, R69, R59 ;  /* 0x000000453c457223 */ /* 0x000fe2000001003b */
[----:B------:R-:W-:-:S02]  /*b2f0*/  IMAD.U32 R49, R48, 0x10000, RZ ;  /* 0x0001000030317824 */ /* 0x000fc400078e00ff */
[C---:B------:R-:W-:Y:S01]  /*b300*/  FFMA.FTZ R70, R61.reuse, R68, -R70 ;  /* 0x000000443d467223 */ /* 0x040fe20000010846 */
[----:B------:R-:W-:Y:S02]  /*b310*/  IMAD.U32 R60, R166, 0x10000, RZ ;  /* 0x00010000a63c7824 */ /* 0x000fe400078e00ff */
[----:B------:R-:W-:Y:S01]  /*b320*/  FFMA.FTZ R65, R61, R72, R65 ;  /* 0x000000483d417223 */ /* 0x000fe20000010041 */
[----:B------:R-:W-:Y:S01]  /*b330*/  IMAD.U32 R59, R66, 0x10000, RZ ;  /* 0x00010000423b7824 */ /* 0x000fe200078e00ff */
[----:B------:R-:W-:Y:S01]  /*b340*/  LOP3.LUT R62, R47, 0xffff0000, RZ, 0xc0, !PT ;  /* 0xffff00002f3e7812 */ /* 0x000fe200078ec0ff */
[C---:B------:R-:W-:Y:S01]  /*b350*/  FMUL.FTZ R61, R51.reuse, R167 ;  /* 0x000000a7333d7220 */ /* 0x040fe20000410000 */
[----:B------:R-:W-:Y:S01]  /*b360*/  FMUL.FTZ R63, R51, R169 ;  /* 0x000000a9333f7220 */ /* 0x000fe20000410000 */
[----:B------:R-:W-:Y:S01]  /*b370*/  LOP3.LUT R48, R48, 0xffff0000, RZ, 0xc0, !PT ;  /* 0xffff000030307812 */ /* 0x000fe200078ec0ff */
[C---:B------:R-:W-:Y:S01]  /*b380*/  FMUL.FTZ R51, R49.reuse, R60 ;  /* 0x0000003c31337220 */ /* 0x040fe20000410000 */
[----:B------:R-:W-:Y:S01]  /*b390*/  LOP3.LUT R166, R166, 0xffff0000, RZ, 0xc0, !PT ;  /* 0xffff0000a6a67812 */ /* 0x000fe200078ec0ff */
        /* <DEDUP_REMOVED lines=8> */
[----:B------:R-:W-:-:S02]  /*b420*/  IMAD.U32 R47, R50, 0x10000, RZ ;  /* 0x00010000322f7824 */ /* 0x000fc400078e00ff */
[-C--:B------:R-:W-:Y:S01]  /*b430*/  FMUL.FTZ R60, R48, R66.reuse ;  /* 0x00000042303c7220 */ /* 0x080fe20000410000 */
[----:B------:R-:W-:Y:S01]  /*b440*/  IMAD.U32 R49, R71, 0x10000, RZ ;  /* 0x0001000047317824 */ /* 0x000fe200078e00ff */
[----:B------:R-:W-:Y:S01]  /*b450*/  LOP3.LUT R50, R50, 0xffff0000, RZ, 0xc0, !PT ;  /* 0xffff000032327812 */ /* 0x000fe200078ec0ff */
[----:B------:R-:W-:Y:S01]  /*b460*/  IMAD.U32 R48, R67, 0x10000, RZ ;  /* 0x0001000043307824 */ /* 0x000fe200078e00ff */
[----:B------:R-:W-:Y:S01]  /*b470*/  LOP3.LUT R71, R71, 0xffff0000, RZ, 0xc0, !PT ;  /* 0xffff000047477812 */ /* 0x000fe200078ec0ff */
[----:B------:R-:W-:Y:S01]  /*b480*/  FFMA.FTZ R62, R45, R66, -R62 ;  /* 0x000000422d3e7223 */ /* 0x000fe2000001083e */
[----:B------:R-:W-:Y:S01]  /*b490*/  LOP3.LUT R67, R67, 0xffff0000, RZ, 0xc0, !PT ;  /* 0xffff000043437812 */ /* 0x000fe200078ec0ff */
[C---:B------:R-:W-:Y:S02]  /*b4a0*/  IMAD.U32 R44, R46.reuse, 0x10000, RZ ;  /* 0x000100002e2c7824 */ /* 0x040fe400078e00ff */
[----:B------:R-:W-:Y:S01]  /*b4b0*/  FFMA.FTZ R45, R45, R166, R60 ;  /* 0x000000a62d2d7223 */ /* 0x000fe2000001003c */
[----:B------:R-:W-:Y:S01]  /*b4c0*/  LOP3.LUT R46, R46, 0xffff0000, RZ, 0xc0, !PT ;  /* 0xffff00002e2e7812 */ /* 0x000fe200078ec0ff */
[C---:B------:R-:W-:Y:S01]  /*b4d0*/  FMUL.FTZ R59, R47.reuse, R49 ;  /* 0x000000312f3b7220 */ /* 0x040fe20000410000 */
[-C--:B------:R-:W-:Y:S01]  /*b4e0*/  FMUL.FTZ R60, R47, R48.reuse ;  /* 0x000000302f3c7220 */ /* 0x080fe20000410000 */
[C---:B------:R-:W-:Y:S01]  /*b4f0*/  FMUL.FTZ R47, R50.reuse, R71 ;  /* 0x00000047322f7220 */ /* 0x040fe20000410000 */
[----:B------:R-:W-:Y:S01]  /*b500*/  FMUL.FTZ R50, R50, R67 ;  /* 0x0000004332327220 */ /* 0x000fe20000410000 */
[C---:B------:R-:W-:Y:S01]  /*b510*/  FFMA.FTZ R59, R44.reuse, R48, -R59 ;  /* 0x000000302c3b7223 */ /* 0x040fe2000001083b */
[----:B------:R-:W-:Y:S01]  /*b520*/  FFMA.FTZ R60, R44, R49, R60 ;  /* 0x000000312c3c7223 */ /* 0x000fe2000001003c */
[----:B------:R-:W-:Y:S01]  /*b530*/  FFMA.FTZ R44, R46, R67, -R47 ;  /* 0x000000432e2c7223 */ /* 0x000fe2000001082f */
        /* <DEDUP_REMOVED lines=12> */
.L_x_6766:
[----:B------:R-:W-:Y:S05]  /*b600*/  BSYNC B1 ;  /* 0x0000000000017941 */ /* 0x000fea0003800000 */
.L_x_6765:
[----:B------:R-:W-:Y:S01]  /*b610*/  ISETP.GE.AND P3, PT, R57, R154, PT ;  /* 0x0000009a3900720c */ /* 0x000fe20003f66270 */
[----:B------:R-:W-:Y:S02]  /*b620*/  ULDC.64 UR4, c[0x0][0x208] ;  /* 0x0000820000047ab9 */ /* 0x000fe40000000a00 */
[----:B0-----:R0:W-:Y:S10]  /*b630*/  STG.E.128 desc[UR4][R54.64], R44 ;  /* 0x0000002c36007986 */ /* 0x0011f4000c101d04 */
[----:B------:R-:W-:Y:S05]  /*b640*/  @P3 BRA `(.L_x_6731) ;  /* 0x0000000800803947 */ /* 0x000fea0003800000 */
[--C-:B0-----:R-:W-:Y:S01]  /*b650*/  SHF.R.S32.HI R44, RZ, 0x1f, R57.reuse ;  /* 0x0000001fff2c7819 */ /* 0x101fe20000011439 */
[----:B------:R-:W-:Y:S01]  /*b660*/  ULDC.64 UR4, c[0x0][0x208] ;  /* 0x0000820000047ab9 */ /* 0x000fe20000000a00 */
[----:B------:R-:W-:-:S04]  /*b670*/  IADD3 R57, P3, P4, R100, R136, R57 ;  /* 0x0000008864397210 */ /* 0x000fc80007c7e039 */
[----:B------:R-:W-:Y:S02]  /*b680*/  IADD3.X R56, R15, R56, R44, P3, P4 ;  /* 0x000000380f387210 */ /* 0x000fe40001fe842c */
[----:B------:R-:W-:-:S04]  /*b690*/  LEA R52, P3, R57, R52, 0x1 ;  /* 0x0000003439347211 */ /* 0x000fc800078608ff */
[----:B------:R-:W-:-:S05]  /*b6a0*/  LEA.HI.X R53, R57, R53, R56, 0x1, P3 ;  /* 0x0000003539357211 */ /* 0x000fca00018f0c38 */
[----:B--2---:R0:W-:Y:S01]  /*b6b0*/  STG.E.128 desc[UR4][R52.64], R48 ;  /* 0x0000003034007986 */ /* 0x0041e2000c101d04 */
[----:B------:R-:W-:Y:S05]  /*b6c0*/  BRA `(.L_x_6731) ;  /* 0x0000000800607947 */ /* 0x000fea0003800000 */
.L_x_6674:
[----:B------:R-:W-:-:S04]  /*b6d0*/  ULOP3.LUT UR4, UR60, 0x1, URZ, 0xfc, !UPT ;  /* 0x000000013c047892 */ /* 0x000fc8000f8efc3f */
[----:B------:R-:W-:-:S06]  /*b6e0*/  UISETP.NE.AND UP0, UPT, UR4, 0x3, UPT ;  /* 0x000000030400788c */ /* 0x000fcc000bf05270 */
[----:B------:R-:W-:-:S13]  /*b6f0*/  PLOP3.LUT P2, PT, PT, PT, UP0, 0x80, 0x0 ;  /* 0x000000000000781c */ /* 0x000fda0003f4f008 */
[----:B------:R-:W-:Y:S05]  /*b700*/  @!P2 BRA `(.L_x_6767) ;  /* 0x000000000004a947 */ /* 0x000fea0003800000 */
[----:B------:R-:W-:Y:S01]  /*b710*/  BPT.TRAP 0x1 ;  /* 0x000000040000795c */ /* 0x000fe20000300000 */
.L_x_6767:
[----:B------:R-:W-:Y:S01]  /*b720*/  SHF.R.S32.HI R3, RZ, 0x1f, R24 ;  /* 0x0000001fff037819 */ /* 0x000fe20000011418 */
[----:B------:R-:W-:Y:S01]  /*b730*/  IMAD R0, R29, R24, RZ ;  /* 0x000000181d007224 */ /* 0x000fe200078e02ff */
[----:B------:R-:W-:Y:S01]  /*b740*/  BSSY B1, `(.L_x_6768) ;  /* 0x000000a000017945 */ /* 0x000fe20003800000 */
[----:B------:R-:W-:Y:S02]  /*b750*/  IMAD R4, R24, -0xb0, R25 ;  /* 0xffffff5018047824 */ /* 0x000fe400078e0219 */
[----:B------:R-:W-:Y:S01]  /*b760*/  IMAD R45, R3, R156, R0 ;  /* 0x0000009c032d7224 */ /* 0x000fe200078e0200 */
[----:B------:R-:W-:Y:S01]  /*b770*/  SHF.L.U32 R0, R223, 0x1f, RZ ;  /* 0x0000001fdf007819 */ /* 0x000fe200000006ff */
[----:B------:R-:W-:Y:S01]  /*b780*/  IMAD R3, R23, 0x8, R2 ;  /* 0x0000000817037824 */ /* 0x000fe200078e0202 */
[----:B------:R-:W-:Y:S01]  /*b790*/  VIMNMX R4, R4, 0xb0, PT ;  /* 0x000000b004047848 */ /* 0x000fe20003fe0100 */
[----:B------:R-:W-:Y:S02]  /*b7a0*/  IMAD.WIDE.U32 R52, R156, R24, RZ ;  /* 0x000000189c347225 */ /* 0x000fe400078e00ff */
[----:B------:R-:W1:Y:S02]  /*b7b0*/  SYNCS.PHASECHK.TRANS64.TRYWAIT P3, [R3+URZ+0x34890], R0 ;  /* 0x03489000030075a7 */ /* 0x000e64000806017f */
[----:B------:R-:W-:Y:S01]  /*b7c0*/  IMAD.IADD R58, R45, 0x1, R53 ;  /* 0x000000012d3a7824 */ /* 0x000fe200078e0235 */
[----:B-1----:R-:W-:Y:S06]  /*b7d0*/  @!P3 BRA `(.L_x_6769) ;  /* 0x000001cc003cb947 */ /* 0x002fec0003800000 */
.L_x_7055:
[----:B------:R-:W-:Y:S05]  /*b7e0*/  BSYNC B1 ;  /* 0x0000000000017941 */ /* 0x000fea0003800000 */
.L_x_6768:
[----:B------:R-:W-:Y:S01]  /*b7f0*/  ISETP.GE.AND P3, PT, R22, R4, PT ;  /* 0x000000041600720c */ /* 0x000fe20003f66270 */
[----:B------:R-:W-:-:S12]  /*b800*/  BSSY B1, `(.L_x_6770) ;  /* 0x0000011000017945 */ /* 0x000fd80003800000 */
[----:B------:R-:W-:Y:S05]  /*b810*/  @P3 BRA `(.L_x_6771) ;  /* 0x00000000003c3947 */ /* 0x000fea0003800000 */
[----:B------:R-:W2:Y:S01]  /*b820*/  @!P0 LDC.64 R54, c[0x0][0x2e8] ;  /* 0x0000ba00ff368b82 */ /* 0x000ea20000000a00 */
[----:B------:R-:W-:Y:S01]  /*b830*/  @!P0 IADD3 R46, P3, R20, R52, RZ ;  /* 0x00000034142e8210 */ /* 0x000fe20007f7e0ff */
[----:B0-----:R-:W-:Y:S01]  /*b840*/  @!P1 LDS.128 R48, [R5+0x23c00] ;  /* 0x023c000005309984 */ /* 0x001fe20000000c00 */
[----:B------:R-:W-:-:S03]  /*b850*/  ULDC.64 UR4, c[0x0][0x208] ;  /* 0x0000820000047ab9 */ /* 0x000fc60000000a00 */
[----:B------:R-:W-:Y:S01]  /*b860*/  @!P0 IMAD.X R47, R58, 0x1, R13, P3 ;  /* 0x000000013a2f8824 */ /* 0x000fe200018e060d */
[----:B------:R-:W-:Y:S01]  /*b870*/  @!P1 IADD3 R44, P3, R12, R52, RZ ;  /* 0x000000340c2c9210 */ /* 0x000fe20007f7e0ff */
[----:B------:R-:W0:Y:S04]  /*b880*/  @!P1 LDC.64 R56, c[0x0][0x2e8] ;  /* 0x0000ba00ff389b82 */ /* 0x000e280000000a00 */
[----:B------:R-:W-:Y:S01]  /*b890*/  @!P1 IMAD.X R45, R58, 0x1, R7, P3 ;  /* 0x000000013a2d9824 */ /* 0x000fe200018e0607 */
[----:B--2---:R-:W-:-:S04]  /*b8a0*/  @!P0 LEA R54, P3, R46, R54, 0x1 ;  /* 0x000000362e368211 */ /* 0x004fc800078608ff */
[----:B------:R-:W-:Y:S02]  /*b8b0*/  @!P0 LEA.HI.X R55, R46, R55, R47, 0x1, P3 ;  /* 0x000000372e378211 */ /* 0x000fe400018f0c2f */
[----:B0-----:R-:W-:-:S04]  /*b8c0*/  @!P1 LEA R56, P3, R44, R56, 0x1 ;  /* 0x000000382c389211 */ /* 0x001fc800078608ff */
[----:B------:R-:W-:Y:S02]  /*b8d0*/  @!P1 LEA.HI.X R57, R44, R57, R45, 0x1, P3 ;  /* 0x000000392c399211 */ /* 0x000fe400018f0c2d */
[----:B------:R-:W0:Y:S04]  /*b8e0*/  @!P0 LDS.128 R44, [R5+0x1e400] ;  /* 0x01e40000052c8984 */ /* 0x000e280000000c00 */
[----:B0-----:R2:W-:Y:S04]  /*b8f0*/  @!P0 STG.E.128 desc[UR4][R54.64], R44 ;  /* 0x0000002c36008986 */ /* 0x0015e8000c101d04 */
[----:B------:R2:W-:Y:S02]  /*b900*/  @!P1 STG.E.128 desc[UR4][R56.64], R48 ;  /* 0x0000003038009986 */ /* 0x0005e4000c101d04 */
.L_x_6771:
[----:B------:R-:W-:Y:S05]  /*b910*/  BSYNC B1 ;  /* 0x0000000000017941 */ /* 0x000fea0003800000 */
.L_x_6770:
[----:B--2---:R-:W-:Y:S01]  /*b920*/  VIADD R44, R22, 0x20 ;  /* 0x00000020162c7836 */ /* 0x004fe20000000000 */
[----:B------:R-:W-:Y:S04]  /*b930*/  BSSY B1, `(.L_x_6772) ;  /* 0x0000014000017945 */ /* 0x000fe80003800000 */
[----:B------:R-:W-:-:S13]  /*b940*/  ISETP.GE.AND P3, PT, R44, R4, PT ;  /* 0x000000042c00720c */ /* 0x000fda0003f66270 */
[----:B------:R-:W-:Y:S05]  /*b950*/  @P3 BRA `(.L_x_6773) ;  /* 0x0000000000443947 */ /* 0x000fea0003800000 */
[----:B------:R-:W2:Y:S01]  /*b960*/  @!P0 LDC.64 R54, c[0x0][0x2e8] ;  /* 0x0000ba00ff368b82 */ /* 0x000ea20000000a00 */
[----:B------:R-:W-:Y:S01]  /*b970*/  IADD3 R45, P3, R116, R52, RZ ;  /* 0x00000034742d7210 */ /* 0x000fe20007f7e0ff */
[----:B------:R-:W-:-:S04]  /*b980*/  ULDC.64 UR4, c[0x0][0x208] ;  /* 0x0000820000047ab9 */ /* 0x000fc80000000a00 */
[----:B------:R-:W-:Y:S01]  /*b990*/  IMAD.X R48, R58, 0x1, R117, P3 ;  /* 0x000000013a307824 */ /* 0x000fe200018e0675 */
[C---:B------:R-:W-:Y:S01]  /*b9a0*/  @!P0 IADD3 R46, P3, R45.reuse, R20, RZ ;  /* 0x000000142d2e8210 */ /* 0x040fe20007f7e0ff */
[----:B------:R-:W3:Y:S04]  /*b9b0*/  @!P1 LDC.64 R56, c[0x0][0x2e8] ;  /* 0x0000ba00ff389b82 */ /* 0x000ee80000000a00 */
[----:B------:R-:W-:Y:S01]  /*b9c0*/  @!P0 IMAD.X R47, R48, 0x1, R13, P3 ;  /* 0x00000001302f8824 */ /* 0x000fe200018e060d */
[----:B------:R-:W-:-:S05]  /*b9d0*/  @!P1 IADD3 R44, P3, R45, R12, RZ ;  /* 0x0000000c2d2c9210 */ /* 0x000fca0007f7e0ff */
[----:B------:R-:W-:Y:S02]  /*b9e0*/  @!P1 IMAD.X R45, R48, 0x1, R7, P3 ;  /* 0x00000001302d9824 */ /* 0x000fe400018e0607 */
[----:B0-----:R-:W-:Y:S01]  /*b9f0*/  @!P1 LDS.128 R48, [R5+0x24c00] ;  /* 0x024c000005309984 */ /* 0x001fe20000000c00 */
[----:B--2---:R-:W-:-:S04]  /*ba00*/  @!P0 LEA R54, P3, R46, R54, 0x1 ;  /* 0x000000362e368211 */ /* 0x004fc800078608ff */
[----:B------:R-:W-:Y:S02]  /*ba10*/  @!P0 LEA.HI.X R55, R46, R55, R47, 0x1, P3 ;  /* 0x000000372e378211 */ /* 0x000fe400018f0c2f */
[----:B---3--:R-:W-:-:S04]  /*ba20*/  @!P1 LEA R56, P3, R44, R56, 0x1 ;  /* 0x000000382c389211 */ /* 0x008fc800078608ff */
[----:B------:R-:W-:Y:S02]  /*ba30*/  @!P1 LEA.HI.X R57, R44, R57, R45, 0x1, P3 ;  /* 0x000000392c399211 */ /* 0x000fe400018f0c2d */
[----:B------:R-:W0:Y:S04]  /*ba40*/  @!P0 LDS.128 R44, [R5+0x1f400] ;  /* 0x01f40000052c8984 */ /* 0x000e280000000c00 */
[----:B0-----:R2:W-:Y:S04]  /*ba50*/  @!P0 STG.E.128 desc[UR4][R54.64], R44 ;  /* 0x0000002c36008986 */ /* 0x0015e8000c101d04 */
[----:B------:R2:W-:Y:S02]  /*ba60*/  @!P1 STG.E.128 desc[UR4][R56.64], R48 ;  /* 0x0000003038009986 */ /* 0x0005e4000c101d04 */
.L_x_6773:
[----:B------:R-:W-:Y:S05]  /*ba70*/  BSYNC B1 ;  /* 0x0000000000017941 */ /* 0x000fea0003800000 */
.L_x_6772:
[----:B--2---:R-:W-:Y:S01]  /*ba80*/  VIADD R44, R22, 0x40 ;  /* 0x00000040162c7836 */ /* 0x004fe20000000000 */
[----:B------:R-:W-:Y:S04]  /*ba90*/  BSSY B1, `(.L_x_6774) ;  /* 0x0000014000017945 */ /* 0x000fe80003800000 */
[----:B------:R-:W-:-:S13]  /*baa0*/  ISETP.GE.AND P3, PT, R44, R4, PT ;  /* 0x000000042c00720c */ /* 0x000fda0003f66270 */
[----:B------:R-:W-:Y:S05]  /*bab0*/  @P3 BRA `(.L_x_6775) ;  /* 0x0000000000443947 */ /* 0x000fea0003800000 */
[----:B------:R-:W2:Y:S01]  /*bac0*/  @!P0 LDC.64 R54, c[0x0][0x2e8] ;  /* 0x0000ba00ff368b82 */ /* 0x000ea20000000a00 */
[----:B------:R-:W-:Y:S01]  /*bad0*/  LEA R45, P3, R42, R52, 0x6 ;  /* 0x000000342a2d7211 */ /* 0x000fe200078630ff */
        /* <DEDUP_REMOVED lines=15> */
.L_x_6775:
[----:B------:R-:W-:Y:S05]  /*bbd0*/  BSYNC B1 ;  /* 0x0000000000017941 */ /* 0x000fea0003800000 */
.L_x_6774:
[----:B--2---:R-:W-:Y:S01]  /*bbe0*/  VIADD R44, R22, 0x60 ;  /* 0x00000060162c7836 */ /* 0x004fe20000000000 */
[----:B------:R-:W-:Y:S04]  /*bbf0*/  BSSY B1, `(.L_x_6776) ;  /* 0x0000018000017945 */ /* 0x000fe80003800000 */
[----:B------:R-:W-:-:S13]  /*bc00*/  ISETP.GE.AND P3, PT, R44, R4, PT ;  /* 0x000000042c00720c */ /* 0x000fda0003f66270 */
[----:B------:R-:W-:Y:S05]  /*bc10*/  @P3 BRA `(.L_x_6777) ;  /* 0x0000000000543947 */ /* 0x000fea0003800000 */
[----:B------:R-:W2:Y:S01]  /*bc20*/  LDC.64 R44, c[0x0][0x300] ;  /* 0x0000c000ff2c7b82 */ /* 0x000ea20000000a00 */
[----:B------:R-:W-:Y:S01]  /*bc30*/  IMAD.MOV.U32 R46, RZ, RZ, R52 ;  /* 0x000000ffff2e7224 */ /* 0x000fe200078e0034 */
[----:B------:R-:W-:Y:S01]  /*bc40*/  ULDC.64 UR4, c[0x0][0x208] ;  /* 0x0000820000047ab9 */ /* 0x000fe20000000a00 */
[----:B------:R-:W-:-:S05]  /*bc50*/  IMAD.MOV.U32 R47, RZ, RZ, R58 ;  /* 0x000000ffff2f7224 */ /* 0x000fca00078e003a */
[----:B------:R-:W3:Y:S08]  /*bc60*/  @!P0 LDC.64 R54, c[0x0][0x2e8] ;  /* 0x0000ba00ff368b82 */ /* 0x000ef00000000a00 */
[----:B------:R-:W4:Y:S01]  /*bc70*/  @!P1 LDC.64 R56, c[0x0][0x2e8] ;  /* 0x0000ba00ff389b82 */ /* 0x000f220000000a00 */
[----:B--2---:R-:W-:-:S04]  /*bc80*/  IMAD.WIDE.U32 R46, R44, 0x60, R46 ;  /* 0x000000602c2e7825 */ /* 0x004fc800078e002e */
[----:B------:R-:W-:-:S04]  /*bc90*/  IMAD R45, R45, 0x60, RZ ;  /* 0x000000602d2d7824 */ /* 0x000fc800078e02ff */
[----:B------:R-:W-:Y:S01]  /*bca0*/  IMAD.IADD R44, R47, 0x1, R45 ;  /* 0x000000012f2c7824 */ /* 0x000fe200078e022d */
[----:B------:R-:W-:-:S05]  /*bcb0*/  @!P0 IADD3 R45, P3, R20, R46, RZ ;  /* 0x0000002e142d8210 */ /* 0x000fca0007f7e0ff */
[----:B------:R-:W-:Y:S01]  /*bcc0*/  @!P0 IMAD.X R48, R44, 0x1, R13, P3 ;  /* 0x000000012c308824 */ /* 0x000fe200018e060d */
[----:B------:R-:W-:-:S05]  /*bcd0*/  @!P1 IADD3 R46, P3, R12, R46, RZ ;  /* 0x0000002e0c2e9210 */ /* 0x000fca0007f7e0ff */
[----:B------:R-:W-:Y:S01]  /*bce0*/  @!P1 IMAD.X R44, R44, 0x1, R7, P3 ;  /* 0x000000012c2c9824 */ /* 0x000fe200018e0607 */
[----:B---3--:R-:W-:-:S04]  /*bcf0*/  @!P0 LEA R54, P3, R45, R54, 0x1 ;  /* 0x000000362d368211 */ /* 0x008fc800078608ff */
[----:B------:R-:W-:Y:S02]  /*bd00*/  @!P0 LEA.HI.X R55, R45, R55, R48, 0x1, P3 ;  /* 0x000000372d378211 */ /* 0x000fe400018f0c30 */
[C---:B----4-:R-:W-:Y:S01]  /*bd10*/  @!P1 LEA R56, P3, R46.reuse, R56, 0x1 ;  /* 0x000000382e389211 */ /* 0x050fe200078608ff */
[----:B0-----:R-:W-:Y:S03]  /*bd20*/  @!P1 LDS.128 R48, [R5+0x26c00] ;  /* 0x026c000005309984 */ /* 0x001fe60000000c00 */
[----:B------:R-:W-:Y:S02]  /*bd30*/  @!P1 LEA.HI.X R57, R46, R57, R44, 0x1, P3 ;  /* 0x000000392e399211 */ /* 0x000fe400018f0c2c */
[----:B------:R-:W0:Y:S04]  /*bd40*/  @!P0 LDS.128 R44, [R5+0x21400] ;  /* 0x02140000052c8984 */ /* 0x000e280000000c00 */
[----:B0-----:R2:W-:Y:S04]  /*bd50*/  @!P0 STG.E.128 desc[UR4][R54.64], R44 ;  /* 0x0000002c36008986 */ /* 0x0015e8000c101d04 */
[----:B------:R2:W-:Y:S02]  /*bd60*/  @!P1 STG.E.128 desc[UR4][R56.64], R48 ;  /* 0x0000003038009986 */ /* 0x0005e4000c101d04 */
.L_x_6777:
[----:B------:R-:W-:Y:S05]  /*bd70*/  BSYNC B1 ;  /* 0x0000000000017941 */ /* 0x000fea0003800000 */
.L_x_6776:
        /* <DEDUP_REMOVED lines=21> */
.L_x_6779:
[----:B------:R-:W-:Y:S05]  /*bed0*/  BSYNC B1 ;  /* 0x0000000000017941 */ /* 0x000fea0003800000 */
.L_x_6778:
[----:B--2---:R-:W-:-:S05]  /*bee0*/  VIADD R44, R22, 0xa0 ;  /* 0x000000a0162c7836 */ /* 0x004fca0000000000 */
[----:B------:R-:W-:-:S13]  /*bef0*/  ISETP.GE.AND P3, PT, R44, R4, PT ;  /* 0x000000042c00720c */ /* 0x000fda0003f66270 */
[----:B------:R-:W-:Y:S05]  /*bf00*/  @P3 BRA `(.L_x_6731) ;  /* 0x0000000000503947 */ /* 0x000fea0003800000 */
[----:B------:R-:W2:Y:S01]  /*bf10*/  LDC.64 R44, c[0x0][0x300] ;  /* 0x0000c000ff2c7b82 */ /* 0x000ea20000000a00 */
[----:B------:R-:W-:Y:S01]  /*bf20*/  IMAD.MOV.U32 R53, RZ, RZ, R58 ;  /* 0x000000ffff357224 */ /* 0x000fe200078e003a */
[----:B------:R-:W-:-:S06]  /*bf30*/  ULDC.64 UR4, c[0x0][0x208] ;  /* 0x0000820000047ab9 */ /* 0x000fcc0000000a00 */
[----:B------:R-:W3:Y:S01]  /*bf40*/  @!P1 LDC.64 R54, c[0x0][0x2e8] ;  /* 0x0000ba00ff369b82 */ /* 0x000ee20000000a00 */
[----:B--2---:R-:W-:-:S04]  /*bf50*/  IMAD.WIDE.U32 R52, R44, 0xa0, R52 ;  /* 0x000000a02c347825 */ /* 0x004fc800078e0034 */
[----:B------:R-:W-:Y:S01]  /*bf60*/  IMAD R45, R45, 0xa0, RZ ;  /* 0x000000a02d2d7824 */ /* 0x000fe200078e02ff */
[----:B------:R-:W-:-:S03]  /*bf70*/  @!P0 IADD3 R46, P3, R20, R52, RZ ;  /* 0x00000034142e8210 */ /* 0x000fc60007f7e0ff */
[----:B------:R-:W-:-:S04]  /*bf80*/  IMAD.IADD R48, R53, 0x1, R45 ;  /* 0x0000000135307824 */ /* 0x000fc800078e022d */
[----:B------:R-:W-:Y:S01]  /*bf90*/  @!P0 IMAD.X R47, R48, 0x1, R13, P3 ;  /* 0x00000001302f8824 */ /* 0x000fe200018e060d */
[----:B------:R-:W-:Y:S02]  /*bfa0*/  @!P1 IADD3 R44, P3, R12, R52, RZ ;  /* 0x000000340c2c9210 */ /* 0x000fe40007f7e0ff */
[----:B------:R-:W2:Y:S03]  /*bfb0*/  @!P0 LDC.64 R52, c[0x0][0x2e8] ;  /* 0x0000ba00ff348b82 */ /* 0x000ea60000000a00 */
        /* <DEDUP_REMOVED lines=9> */
.L_x_6731:
[----:B------:R-:W-:Y:S05]  /*c050*/  BSYNC B0 ;  /* 0x0000000000007941 */ /* 0x000fea0003800000 */
.L_x_6673:
        /* <DEDUP_REMOVED lines=17> */
.L_x_6781:
[----:B------:R-:W-:Y:S05]  /*c170*/  BSYNC B0 ;  /* 0x0000000000007941 */ /* 0x000fea0003800000 */
.L_x_6780:
[----:B------:R-:W1:Y:S01]  /*c180*/  SYNCS.PHASECHK.TRANS64.TRYWAIT P2, [R3+URZ+0x348b0], R0 ;  /* 0x0348b000030075a7 */ /* 0x000e62000804017f */
[----:B------:R-:W-:Y:S01]  /*c190*/  ULDC UR61, c[0x0][0x2f4] ;  /* 0x0000bd00003d7ab9 */ /* 0x000fe20000000800 */
[----:B------:R-:W-:Y:S01]  /*c1a0*/  ULDC.64 UR38, c[0x0][0x328] ;  /* 0x0000ca0000267ab9 */ /* 0x000fe20000000a00 */
[----:B------:R-:W-:Y:S01]  /*c1b0*/  ULDC.64 UR36, c[0x0][0x318] ;  /* 0x0000c60000247ab9 */ /* 0x000fe20000000a00 */
[----:B------:R-:W-:Y:S01]  /*c1c0*/  BSSY B0, `(.L_x_6782) ;  /* 0x0000003000007945 */ /* 0x000fe20003800000 */
[----:B------:R-:W-:-:S03]  /*c1d0*/  IMAD.WIDE R48, R24, 0xb0, R118 ;  /* 0x000000b018307825 */ /* 0x000fc600078e0276 */
[----:B-1----:R-:W-:Y:S05]  /*c1e0*/  @!P2 BRA `(.L_x_6783) ;  /* 0x000001c000cca947 */ /* 0x002fea0003800000 */
.L_x_7056:
[----:B------:R-:W-:Y:S05]  /*c1f0*/  BSYNC B0 ;  /* 0x0000000000007941 */ /* 0x000fea0003800000 */
.L_x_6782:
[----:B------:R-:W-:Y:S01]  /*c200*/  ISETP.GE.AND P2, PT, R22, R4, PT ;  /* 0x000000041600720c */ /* 0x000fe20003f46270 */
[----:B------:R-:W-:-:S12]  /*c210*/  BSSY B0, `(.L_x_6784) ;  /* 0x0000011000007945 */ /* 0x000fd80003800000 */
[----:B------:R-:W-:Y:S05]  /*c220*/  @P2 BRA `(.L_x_6785) ;  /* 0x00000000003c2947 */ /* 0x000fea0003800000 */
[----:B------:R-:W-:Y:S01]  /*c230*/  IMAD R47, R49, UR38, RZ ;  /* 0x00000026312f7c24 */ /* 0x000fe2000f8e02ff */
[----:B------:R-:W-:Y:S01]  /*c240*/  ULDC.64 UR4, c[0x0][0x208] ;  /* 0x0000820000047ab9 */ /* 0x000fe20000000a00 */
        /* <DEDUP_REMOVED lines=8> */
[----:B------:R-:W0:Y:S04]  /*c2d0*/  @!P2 LDS.128 R44, [R5+0x400] ;  /* 0x00040000052ca984 */ /* 0x000e280000000c00 */
[----:B0-----:R-:W-:Y:S01]  /*c2e0*/  @!P2 STG.E.128 desc[UR4][R50.64], R44 ;  /* 0x0000002c3200a986 */ /* 0x001fe2000c101d04 */
[----:B------:R-:W-:-:S13]  /*c2f0*/  ISETP.GE.AND P2, PT, R221, UR61, PT ;  /* 0x0000003ddd007c0c */ /* 0x000fda000bf46270 */
[----:B------:R-:W0:Y:S04]  /*c300*/  @!P2 LDS.128 R44, [R5+0x5c00] ;  /* 0x005c0000052ca984 */ /* 0x000e280000000c00 */
[----:B0-----:R2:W-:Y:S02]  /*c310*/  @!P2 STG.E.128 desc[UR4][R50.64+0x80], R44 ;  /* 0x0000802c3200a986 */ /* 0x0015e4000c101d04 */
.L_x_6785:
[----:B------:R-:W-:Y:S05]  /*c320*/  BSYNC B0 ;  /* 0x0000000000007941 */ /* 0x000fea0003800000 */
.L_x_6784:
[----:B-1----:R-:W-:Y:S01]  /*c330*/  VIADD R0, R22, 0x20 ;  /* 0x0000002016007836 */ /* 0x002fe20000000000 */
[----:B------:R-:W-:Y:S04]  /*c340*/  BSSY B0, `(.L_x_6786) ;  /* 0x0000014000007945 */ /* 0x000fe80003800000 */
[----:B------:R-:W-:-:S13]  /*c350*/  ISETP.GE.AND P2, PT, R0, R4, PT ;  /* 0x000000040000720c */ /* 0x000fda0003f46270 */
[----:B------:R-:W-:Y:S05]  /*c360*/  @P2 BRA `(.L_x_6787) ;  /* 0x0000000000442947 */ /* 0x000fea0003800000 */
[----:B--2---:R-:W-:Y:S01]  /*c370*/  IADD3 R47, P2, R48, 0x20, RZ ;  /* 0x00000020302f7810 */ /* 0x004fe20007f5e0ff */
[----:B0-----:R-:W-:Y:S01]  /*c380*/  IMAD.MOV.U32 R44, RZ, RZ, R102 ;  /* 0x000000ffff2c7224 */ /* 0x001fe200078e0066 */
[----:B------:R-:W-:Y:S01]  /*c390*/  ULDC.64 UR4, c[0x0][0x208] ;  /* 0x0000820000047ab9 */ /* 0x000fe20000000a00 */
[----:B------:R-:W-:Y:S02]  /*c3a0*/  IMAD.MOV.U32 R45, RZ, RZ, R6 ;  /* 0x000000ffff2d7224 */ /* 0x000fe400078e0006 */
[----:B------:R-:W-:Y:S02]  /*c3b0*/  IMAD.X R0, RZ, RZ, R49, P2 ;  /* 0x000000ffff007224 */ /* 0x000fe400010e0631 */
[----:B------:R-:W-:-:S04]  /*c3c0*/  IMAD.WIDE.U32 R44, R47, UR38, R44 ;  /* 0x000000262f2c7c25 */ /* 0x000fc8000f8e002c */
[----:B------:R-:W-:Y:S01]  /*c3d0*/  IMAD R0, R0, UR38, RZ ;  /* 0x0000002600007c24 */ /* 0x000fe2000f8e02ff */
[----:B------:R-:W-:-:S03]  /*c3e0*/  LEA R50, P2, R44, UR36, 0x1 ;  /* 0x000000242c327c11 */ /* 0x000fc6000f8408ff */
[----:B------:R-:W-:-:S04]  /*c3f0*/  IMAD R47, R47, UR39, R0 ;  /* 0x000000272f2f7c24 */ /* 0x000fc8000f8e0200 */
[----:B------:R-:W-:-:S05]  /*c400*/  IMAD.IADD R45, R45, 0x1, R47 ;  /* 0x000000012d2d7824 */ /* 0x000fca00078e022f */
[----:B------:R-:W-:Y:S02]  /*c410*/  LEA.HI.X R51, R44, UR37, R45, 0x1, P2 ;  /* 0x000000252c337c11 */ /* 0x000fe400090f0c2d */
[----:B------:R-:W-:-:S13]  /*c420*/  ISETP.GE.AND P2, PT, R16, UR61, PT ;  /* 0x0000003d10007c0c */ /* 0x000fda000bf46270 */
[----:B------:R-:W0:Y:S04]  /*c430*/  @!P2 LDS.128 R44, [R5+0x1400] ;  /* 0x00140000052ca984 */ /* 0x000e280000000c00 */
[----:B0-----:R-:W-:Y:S01]  /*c440*/  @!P2 STG.E.128 desc[UR4][R50.64], R44 ;  /* 0x0000002c3200a986 */ /* 0x001fe2000c101d04 */
[----:B------:R-:W-:-:S13]  /*c450*/  ISETP.GE.AND P2, PT, R221, UR61, PT ;  /* 0x0000003ddd007c0c */ /* 0x000fda000bf46270 */
[----:B------:R-:W0:Y:S04]  /*c460*/  @!P2 LDS.128 R44, [R5+0x6c00] ;  /* 0x006c0000052ca984 */ /* 0x000e280000000c00 */
[----:B0-----:R1:W-:Y:S02]  /*c470*/  @!P2 STG.E.128 desc[UR4][R50.64+0x80], R44 ;  /* 0x0000802c3200a986 */ /* 0x0013e4000c101d04 */
.L_x_6787:
[----:B------:R-:W-:Y:S05]  /*c480*/  BSYNC B0 ;  /* 0x0000000000007941 */ /* 0x000fea0003800000 */
.L_x_6786:
[----:B------:R-:W-:Y:S01]  /*c490*/  VIADD R0, R22, 0x40 ;  /* 0x0000004016007836 */ /* 0x000fe20000000000 */
[----:B------:R-:W-:Y:S04]  /*c4a0*/  BSSY B0, `(.L_x_6788) ;  /* 0x0000014000007945 */ /* 0x000fe80003800000 */
[----:B------:R-:W-:-:S13]  /*c4b0*/  ISETP.GE.AND P2, PT, R0, R4, PT ;  /* 0x000000040000720c */ /* 0x000fda0003f46270 */
[----:B------:R-:W-:Y:S05]  /*c4c0*/  @P2 BRA `(.L_x_6789) ;  /* 0x0000000000442947 */ /* 0x000fea0003800000 */
[----:B-12---:R-:W-:Y:S01]  /*c4d0*/  IADD3 R47, P2, R48, 0x40, RZ ;  /* 0x00000040302f7810 */ /* 0x006fe20007f5e0ff */
        /* <DEDUP_REMOVED lines=16> */
.L_x_6789:
[----:B------:R-:W-:Y:S05]  /*c5e0*/  BSYNC B0 ;  /* 0x0000000000007941 */ /* 0x000fea0003800000 */
.L_x_6788:
[----:B------:R-:W-:Y:S01]  /*c5f0*/  VIADD R0, R22, 0x60 ;  /* 0x0000006016007836 */ /* 0x000fe20000000000 */
[----:B------:R-:W-:Y:S04]  /*c600*/  BSSY B0, `(.L_x_6790) ;  /* 0x0000014000007945 */ /* 0x000fe80003800000 */
[----:B------:R-:W-:-:S13]  /*c610*/  ISETP.GE.AND P2, PT, R0, R4, PT ;  /* 0x000000040000720c */ /* 0x000fda0003f46270 */
[----:B------:R-:W-:Y:S05]  /*c620*/  @P2 BRA `(.L_x_6791) ;  /* 0x0000000000442947 */ /* 0x000fea0003800000 */
[----:B-123--:R-:W-:Y:S01]  /*c630*/  IADD3 R47, P2, R48, 0x60, RZ ;  /* 0x00000060302f7810 */ /* 0x00efe20007f5e0ff */
        /* <DEDUP_REMOVED lines=16> */
.L_x_6791:
[----:B------:R-:W-:Y:S05]  /*c740*/  BSYNC B0 ;  /* 0x0000000000007941 */ /* 0x000fea0003800000 */
.L_x_6790:
[----:B------:R-:W-:Y:S01]  /*c750*/  VIADD R0, R22, 0x80 ;  /* 0x0000008016007836 */ /* 0x000fe20000000000 */
[----:B------:R-:W-:Y:S04]  /*c760*/  BSSY B0, `(.L_x_6792) ;  /* 0x0000014000007945 */ /* 0x000fe80003800000 */
[----:B------:R-:W-:-:S13]  /*c770*/  ISETP.GE.AND P2, PT, R0, R4, PT ;  /* 0x000000040000720c */ /* 0x000fda0003f46270 */
[----:B------:R-:W-:Y:S05]  /*c780*/  @P2 BRA `(.L_x_6793) ;  /* 0x0000000000442947 */ /* 0x000fea0003800000 */
[----:B-1234-:R-:W-:Y:S01]  /*c790*/  IADD3 R47, P2, R48, 0x80, RZ ;  /* 0x00000080302f7810 */ /* 0x01efe20007f5e0ff */
        /* <DEDUP_REMOVED lines=16> */
.L_x_6793:
[----:B------:R-:W-:Y:S05]  /*c8a0*/  BSYNC B0 ;  /* 0x0000000000007941 */ /* 0x000fea0003800000 */
.L_x_6792:
[----:B------:R-:W-:Y:S01]  /*c8b0*/  VIADD R0, R22, 0xa0 ;  /* 0x000000a016007836 */ /* 0x000fe20000000000 */
[----:B------:R-:W-:Y:S04]  /*c8c0*/  BSSY B0, `(.L_x_6794) ;  /* 0x0000014000007945 */ /* 0x000fe80003800000 */
[----:B------:R-:W-:-:S13]  /*c8d0*/  ISETP.GE.AND P2, PT, R0, R4, PT ;  /* 0x000000040000720c */ /* 0x000fda0003f46270 */
[----:B------:R-:W-:Y:S05]  /*c8e0*/  @P2 BRA `(.L_x_6795) ;  /* 0x0000000000442947 */ /* 0x000fea0003800000 */
[----:B01234-:R-:W-:Y:S01]  /*c8f0*/  IADD3 R47, P2, R48, 0xa0, RZ ;  /* 0x000000a0302f7810 */ /* 0x01ffe20007f5e0ff */
[----:B------:R-:W-:Y:S01]  /*c900*/  IMAD.MOV.U32 R44, RZ, RZ, R102 ;  /* 0x000000ffff2c7224 */ /* 0x000fe200078e0066 */
[----:B------:R-:W-:Y:S01]  /*c910*/  ULDC.64 UR4, c[0x0][0x208] ;  /* 0x0000820000047ab9 */ /* 0x000fe20000000a00 */
        /* <DEDUP_REMOVED lines=14> */
.L_x_6795:
[----:B------:R-:W-:Y:S05]  /*ca00*/  BSYNC B0 ;  /* 0x0000000000007941 */ /* 0x000fea0003800000 */
.L_x_6794:
[----:B------:R-:W5:Y:S01]  /*ca10*/  LDL R0, [R1] ;  /* 0x0000000001007983 */ /* 0x000f620000100800 */
[----:B------:R-:W-:Y:S02]  /*ca20*/  VIADD R23, R23, 0x1 ;  /* 0x0000000117177836 */ /* 0x000fe40000000000 */
[----:B------:R-:W-:Y:S01]  /*ca30*/  @!P3 VIADD R3, R3, 0x348c0 ;  /* 0x000348c00303b836 */ /* 0x000fe20000000000 */
        /* <DEDUP_REMOVED lines=11> */
[----:B-----5:R-:W-:Y:S02]  /*caf0*/  LOP3.LUT P4, RZ, R0, 0x10, RZ, 0xc0, !PT ;  /* 0x0000001000ff7812 */ /* 0x020fe4000788c0ff */
[----:B------:R-:W-:-:S04]  /*cb00*/  SEL R0, RZ, 0x1, P2 ;  /* 0x00000001ff007807 */ /* 0x000fc80001000000 */
[----:B------:R-:W-:-:S07]  /*cb10*/  LOP3.LUT R223, R223, R0, RZ, 0x3c, !PT ;  /* 0x00000000dfdf7212 */ /* 0x000fce00078e3cff */
[----:B-1----:R-:W-:Y:S05]  /*cb20*/  @P4 BRA `(.L_x_6796) ;  /* 0xffffff6000844947 */ /* 0x002fea000383ffff */
[----:B------:R-:W1:Y:S01]  /*cb30*/  S2R R4, SR_TID.X ;  /* 0x0000000000047919 */ /* 0x000e620000002100 */
[----:B------:R-:W-:Y:S02]  /*cb40*/  PLOP3.LUT P0, PT, PT, PT, PT, 0x8, 0x0 ;  /* 0x000000000000781c */ /* 0x000fe40003f0e170 */
[----:B-1----:R-:W-:-:S04]  /*cb50*/  SHF.R.U32.HI R4, RZ, 0x7, R4 ;  /* 0x00000007ff047819 */ /* 0x002fc80000011604 */
[----:B------:R-:W-:-:S13]  /*cb60*/  ISETP.NE.AND P4, PT, R4, 0x1, PT ;  /* 0x000000010400780c */ /* 0x000fda0003f85270 */
[----:B------:R-:W-:Y:S06]  /*cb70*/  @!P4 BAR.ARV 0x9, 0x100 ;  /* 0x024400000000cb1d */ /* 0x000fec0000002000 */
.L_x_6668:
[----:B------:R-:W-:Y:S01]  /*cb80*/  IMAD.MOV.U32 R3, RZ, RZ, RZ ;  /* 0x000000ffff037224 */ /* 0x000fe200078e00ff */
[----:B------:R-:W-:Y:S06]  /*cb90*/  @P0 BRA `(.L_x_6797) ;  /* 0x00000000000c0947 */ /* 0x000fec0003800000 */
[----:B------:R-:W1:Y:S01]  /*cba0*/  FENCE.VIEW.ASYNC.G ;  /* 0x00000000000073c6 */ /* 0x000e620000000100 */
[----:B------:R-:W-:Y:S05]  /*cbb0*/  WARPSYNC.ALL ;  /* 0x0000000000007948 */ /* 0x000fea0003800000 */
[----:B-1----:R-:W-:Y:S06]  /*cbc0*/  BAR.ARV 0xc, 0x180 ;  /* 0x0306000000007b1d */ /* 0x002fec0000002000 */
.L_x_6797:
[----:B------:R-:W2:Y:S01]  /*cbd0*/  LDL R0, [R1] ;  /* 0x0000000001007983 */ /* 0x000ea20000100800 */
[----:B------:R-:W-:Y:S01]  /*cbe0*/  BSSY B0, `(.L_x_6798) ;  /* 0x0000021000007945 */ /* 0x000fe20003800000 */
[----:B--2---:R-:W-:-:S13]  /*cbf0*/  LOP3.LUT P0, RZ, R0, 0x40, RZ, 0xc0, !PT ;  /* 0x0000004000ff7812 */ /* 0x004fda000780c0ff */
[----:B------:R-:W-:Y:S05]  /*cc00*/  @!P0 BRA `(.L_x_6799) ;  /* 0x0000000000788947 */ /* 0x000fea0003800000 */
[----:B------:R-:W2:Y:S01]  /*cc10*/  LDL R0, [R1+0x60] ;  /* 0x0000600001007983 */ /* 0x000ea20000100800 */
[----:B------:R-:W-:Y:S01]  /*cc20*/  ULDC UR4, c[0x0][0x9f0] ;  /* 0x00027c0000047ab9 */ /* 0x000fe20000000800 */
[----:B--2---:R-:W-:-:S04]  /*cc30*/  ISETP.NE.AND P0, PT, R0, RZ, PT ;  /* 0x000000ff0000720c */ /* 0x004fc80003f05270 */
        /* <DEDUP_REMOVED lines=27> */
.L_x_6799:
[----:B------:R-:W-:Y:S05]  /*cdf0*/  BSYNC B0 ;  /* 0x0000000000007941 */ /* 0x000fea0003800000 */
.L_x_6798:
        /* <DEDUP_REMOVED lines=20> */
[----:B0--34-:R-:W-:Y:S02]  /*cf40*/  CS2R R50, SRZ ;  /* 0x0000000000327805 */ /* 0x019fe4000001ff00 */
        /* <DEDUP_REMOVED lines=13> */
[----:B--2---:R-:W-:Y:S02]  /*d020*/  IMAD R4, R0, R3, RZ ;  /* 0x0000000300047224 */ /* 0x004fe400078e02ff */
[----:B------:R-:W-:-:S03]  /*d030*/  IMAD.MOV.U32 R0, RZ, RZ, RZ ;  /* 0x000000ffff007224 */ /* 0x000fc600078e00ff */
[----:B------:R0:W-:Y:S01]  /*d040*/  STL [R1+0x4], R4 ;  /* 0x0000040401007387 */ /* 0x0001e20000100800 */
[----:B------:R-:W-:Y:S01]  /*d050*/  VIADDMNMX R160, R4, R3, R160, PT ;  /* 0x0000000304a07246 */ /* 0x000fe200038001a0 */
[----:B------:R-:W-:-:S03]  /*d060*/  IMAD.MOV.U32 R3, RZ, RZ, RZ ;  /* 0x000000ffff037224 */ /* 0x000fc600078e00ff */
[----:B------:R-:W-:-:S13]  /*d070*/  ISETP.GT.AND P1, PT, R160, R4, PT ;  /* 0x00000004a000720c */ /* 0x000fda0003f24270 */
[----:B0-----:R-:W-:Y:S05]  /*d080*/  @!P1 BRA `(.L_x_6800) ;  /* 0x0000010000fc9947 */ /* 0x001fea0003800000 */
[----:B------:R-:W-:-:S03]  /*d090*/  UMOV UR4, 0xffffffff ;  /* 0xffffffff00047882 */ /* 0x000fc60000000000 */
[----:B------:R-:W-:Y:S05]  /*d0a0*/  BRA.DIV UR4, `(.L_x_6801) ;  /* 0x000001b604307947 */ /* 0x000fea000b800000 */
[----:B------:R-:W0:Y:S02]  /*d0b0*/  S2R R3, SR_TID.X ;  /* 0x0000000000037919 */ /* 0x000e240000002100 */
[----:B0-----:R-:W-:-:S05]  /*d0c0*/  VIADD R3, R3, 0xffffff80 ;  /* 0xffffff8003037836 */ /* 0x001fca0000000000 */
[----:B------:R-:W-:-:S04]  /*d0d0*/  SHF.R.S32.HI R0, RZ, 0x1f, R3 ;  /* 0x0000001fff007819 */ /* 0x000fc80000011403 */
[----:B------:R-:W-:-:S04]  /*d0e0*/  LEA.HI R0, R0, R3, RZ, 0x7 ;  /* 0x0000000300007211 */ /* 0x000fc800078f38ff */
[----:B------:R-:W-:-:S06]  /*d0f0*/  SHF.R.S32.HI R0, RZ, 0x7, R0 ;  /* 0x00000007ff007819 */ /* 0x000fcc0000011400 */
[----:B------:R-:W0:Y:S04]  /*d100*/  SHFL.IDX PT, R0, R0, RZ, 0x1f ;  /* 0x00001fff00007589 */ /* 0x000e2800000e0000 */
[----:B0-----:R1:W-:Y:S02]  /*d110*/  STL [R1+0x18], R0 ;  /* 0x0000180001007387 */ /* 0x0013e40000100800 */
.L_x_7059:
[----:B-1----:R-:W2:Y:S04]  /*d120*/  LDL R0, [R1+0x78] ;  /* 0x0000780001007983 */ /* 0x002ea80000100800 */
[----:B------:R-:W3:Y:S01]  /*d130*/  LDL R3, [R1+0x18] ;  /* 0x0000180001037983 */ /* 0x000ee20000100800 */
[----:B--2---:R-:W-:Y:S02]  /*d140*/  R2UR UR4, R0 ;  /* 0x00000000000472ca */ /* 0x004fe400000e0000 */
[----:B---3--:R-:W-:-:S04]  /*d150*/  LEA.HI R0, R3, R3, RZ, 0x1 ;  /* 0x0000000303007211 */ /* 0x008fc800078f08ff */
[----:B------:R-:W-:-:S07]  /*d160*/  LOP3.LUT R0, R0, 0x1e, RZ, 0xc0, !PT ;  /* 0x0000001e00007812 */ /* 0x000fce00078ec0ff */
[----:B------:R-:W-:Y:S01]  /*d170*/  ULOP3.LUT UP0, URZ, UR4, 0x9f, URZ, 0xc0, !UPT ;  /* 0x0000009f043f7892 */ /* 0x000fe2000f80c03f */
[----:B------:R-:W-:-:S05]  /*d180*/  IMAD.IADD R0, R3, 0x1, -R0 ;  /* 0x0000000103007824 */ /* 0x000fca00078e0a00 */
[----:B------:R-:W-:Y:S02]  /*d190*/  PLOP3.LUT P0, PT, PT, PT, UP0, 0x80, 0x0 ;  /* 0x000000000000781c */ /* 0x000fe40003f0f008 */
[----:B------:R-:W-:-:S04]  /*d1a0*/  LEA R0, R0, UR4, 0xd ;  /* 0x0000000400007c11 */ /* 0x000fc8000f8e68ff */
[----:B------:R-:W-:-:S04]  /*d1b0*/  SHF.R.U32.HI R0, RZ, 0x4, R0 ;  /* 0x00000004ff007819 */ /* 0x000fc80000011600 */
[----:B------:R-:W-:-:S03]  /*d1c0*/  LOP3.LUT R28, R0, 0x3fff, RZ, 0xc0, !PT ;  /* 0x00003fff001c7812 */ /* 0x000fc600078ec0ff */
[----:B------:R-:W-:Y:S05]  /*d1d0*/  @!P0 BRA `(.L_x_6802) ;  /* 0x0000000000408947 */ /* 0x000fea0003800000 */
[----:B------:R-:W-:Y:S01]  /*d1e0*/  MOV R0, 0x0 ;  /* 0x0000000000007802 */ /* 0x000fe20000000f00 */
[----:B------:R-:W-:Y:S01]  /*d1f0*/  ULDC.64 UR4, c[0x4][0x1b8] ;  /* 0x01006e0000047ab9 */ /* 0x000fe20000000a00 */
[----:B------:R-:W-:Y:S01]  /*d200*/  ULDC.64 UR6, c[0x4][0x1c0] ;  /* 0x0100700000067ab9 */ /* 0x000fe20000000a00 */
[----:B------:R-:W-:Y:S01]  /*d210*/  IMAD.U32 R4, RZ, RZ, UR4 ;  /* 0x00000004ff047e24 */ /* 0x000fe2000f8e00ff */
[----:B0-----:R0:W1:Y:S01]  /*d220*/  LDC.64 R14, c[0x4][R0] ;  /* 0x01000000000e7b82 */ /* 0x0010620000000a00 */
        /* <DEDUP_REMOVED lines=11> */
.L_x_6802:
        /* <DEDUP_REMOVED lines=8> */
[----:B------:R1:W2:Y:S03]  /*d360*/  SYNCS.PHASECHK.TRANS64.TRYWAIT P0, [R2+URZ+0x34800], R3 ;  /* 0x03480003020075a7 */ /* 0x0002a6000800017f */
[----:B--2---:R-:W-:Y:S05]  /*d370*/  @!P0 NANOSLEEP.SYNCS 0x989680 ;  /* 0x009896800000895d */ /* 0x004fea0003900000 */
[----:B------:R-:W2:Y:S01]  /*d380*/  @!P0 SYNCS.PHASECHK.TRANS64 P0, [R2+URZ+0x34800], R3 ;  /* 0x03480003020085a7 */ /* 0x000ea2000800007f */
[----:B------:R-:W-:Y:S04]  /*d390*/  BSSY B0, `(.L_x_6804) ;  /* 0x0000006000007945 */ /* 0x000fe80003800000 */
[----:B--2---:R-:W-:Y:S05]  /*d3a0*/  @P0 BRA `(.L_x_6805) ;  /* 0x0000000000100947 */ /* 0x004fea0003800000 */
.L_x_6806:
[----:B--2---:R2:W3:Y:S02]  /*d3b0*/  SYNCS.PHASECHK.TRANS64.TRYWAIT P0, [R2+URZ+0x34800], R3 ;  /* 0x03480003020075a7 */ /* 0x0044e4000800017f */
[----:B---3--:R-:W-:Y:S05]  /*d3c0*/  @!P0 NANOSLEEP.SYNCS 0x989680 ;  /* 0x009896800000895d */ /* 0x008fea0003900000 */
[----:B------:R-:W3:Y:S02]  /*d3d0*/  @!P0 SYNCS.PHASECHK.TRANS64 P0, [R2+URZ+0x34800], R3 ;  /* 0x03480003020085a7 */ /* 0x000ee4000800007f */
[----:B---3--:R-:W-:Y:S05]  /*d3e0*/  @!P0 BRA `(.L_x_6806) ;  /* 0xfffffffc00f08947 */ /* 0x008fea000383ffff */
.L_x_6805:
[----:B------:R-:W-:Y:S05]  /*d3f0*/  BSYNC B0 ;  /* 0x0000000000007941 */ /* 0x000fea0003800000 */
.L_x_6804:
[----:B------:R-:W-:Y:S05]  /*d400*/  BRA `(.L_x_6807) ;  /* 0x0000003c002c7947 */ /* 0x000fea0003800000 */
.L_x_6803:
[----:B------:R-:W2:Y:S01]  /*d410*/  LDL R29, [R1+0x78] ;  /* 0x00007800011d7983 */ /* 0x000ea20000100800 */
[----:B-----5:R-:W-:Y:S01]  /*d420*/  SHF.R.S32.HI R0, RZ, 0x1f, R147 ;  /* 0x0000001fff007819 */ /* 0x020fe20000011493 */
[----:B------:R-:W-:Y:S01]  /*d430*/  ULDC.64 UR4, c[0x0][0x3f8] ;  /* 0x0000fe0000047ab9 */ /* 0x000fe20000000a00 */
[----:B------:R-:W-:Y:S01]  /*d440*/  ULDC.64 UR6, c[0x0][0x408] ;  /* 0x0001020000067ab9 */ /* 0x000fe20000000a00 */
[----:B------:R-:W-:-:S04]  /*d450*/  IMAD.WIDE.U32 R4, R147, UR4, RZ ;  /* 0x0000000493047c25 */ /* 0x000fc8000f8e00ff */
[C---:B------:R-:W-:Y:S02]  /*d460*/  IMAD R6, R0.reuse, UR4, RZ ;  /* 0x0000000400067c24 */ /* 0x040fe4000f8e02ff */
[----:B------:R-:W-:Y:S02]  /*d470*/  IMAD R0, R0, UR6, RZ ;  /* 0x0000000600007c24 */ /* 0x000fe4000f8e02ff */
[C---:B------:R-:W-:Y:S01]  /*d480*/  IMAD R25, R147.reuse, UR5, R6 ;  /* 0x0000000593197c24 */ /* 0x040fe2000f8e0206 */
[----:B------:R-:W-:Y:S01]  /*d490*/  ULDC.64 UR4, c[0x0][0x3e8] ;  /* 0x0000fa0000047ab9 */ /* 0x000fe20000000a00 */
[C---:B------:R-:W-:Y:S01]  /*d4a0*/  IMAD R27, R147.reuse, UR7, R0 ;  /* 0x00000007931b7c24 */ /* 0x040fe2000f8e0200 */
[----:B------:R-:W-:Y:S01]  /*d4b0*/  LEA R24, P0, R4, UR4, 0x1 ;  /* 0x0000000404187c11 */ /* 0x000fe2000f8008ff */
[----:B------:R-:W-:Y:S01]  /*d4c0*/  IMAD.WIDE.U32 R6, R147, UR6, RZ ;  /* 0x0000000693067c25 */ /* 0x000fe2000f8e00ff */
[----:B------:R-:W-:-:S03]  /*d4d0*/  ULDC.64 UR6, c[0x0][0x400] ;  /* 0x0001000000067ab9 */ /* 0x000fc60000000a00 */
[----:B------:R-:W-:Y:S01]  /*d4e0*/  IMAD.IADD R25, R25, 0x1, R5 ;  /* 0x0000000119197824 */ /* 0x000fe200078e0205 */
[----:B------:R-:W-:Y:S01]  /*d4f0*/  LEA R26, P1, R6, UR6, 0x1 ;  /* 0x00000006061a7c11 */ /* 0x000fe2000f8208ff */
[----:B------:R-:W-:-:S03]  /*d500*/  IMAD.IADD R27, R27, 0x1, R7 ;  /* 0x000000011b1b7824 */ /* 0x000fc600078e0207 */
[----:B------:R-:W-:Y:S02]  /*d510*/  LEA.HI.X R25, R4, UR5, R25, 0x1, P0 ;  /* 0x0000000504197c11 */ /* 0x000fe400080f0c19 */
[----:B------:R-:W-:Y:S02]  /*d520*/  LEA.HI.X R27, R6, UR7, R27, 0x1, P1 ;  /* 0x00000007061b7c11 */ /* 0x000fe400088f0c1b */
[----:B--2---:R-:W-:-:S13]  /*d530*/  R2UR UR8, R29 ;  /* 0x000000001d0872ca */ /* 0x004fda00000e0000 */
[----:B------:R-:W-:-:S06]  /*d540*/  ULOP3.LUT UP0, URZ, UR8, 0x3ff, URZ, 0xc0, !UPT ;  /* 0x000003ff083f7892 */ /* 0x000fcc000f80c03f */
[----:B------:R-:W-:-:S13]  /*d550*/  PLOP3.LUT P2, PT, PT, PT, UP0, 0x80, 0x0 ;  /* 0x000000000000781c */ /* 0x000fda0003f4f008 */
        /* <DEDUP_REMOVED lines=17> */
.L_x_6808:
[----:B------:R-:W2:Y:S01]  /*d670*/  LDL R20, [R1+0x38] ;  /* 0x0000380001147983 */ /* 0x000ea20000100800 */
[----:B------:R-:W-:Y:S01]  /*d680*/  ULDC.U8 UR4, c[0x0][0x410] ;  /* 0x0001040000047ab9 */ /* 0x000fe20000000000 */
[----:B------:R-:W-:Y:S01]  /*d690*/  R2UR UR5, R29 ;  /* 0x000000001d0572ca */ /* 0x000fe200000e0000 */
[----:B------:R-:W-:Y:S01]  /*d6a0*/  BSSY B0, `(.L_x_6809) ;  /* 0x0000399000007945 */ /* 0x000fe20003800000 */
[----:B------:R-:W-:Y:S01]  /*d6b0*/  ISETP.NE.AND P0, PT, RZ, UR4, PT ;  /* 0x00000004ff007c0c */ /* 0x000fe2000bf05270 */
[----:B------:R-:W-:-:S10]  /*d6c0*/  IMAD R5, R149, 0x80, R22 ;  /* 0x0000008095057824 */ /* 0x000fd400078e0216 */
[----:B--2---:R-:W-:Y:S02]  /*d6d0*/  LEA R21, R20, UR5, 0x1 ;  /* 0x0000000514157c11 */ /* 0x004fe4000f8e08ff */
[----:B------:R-:W-:Y:S05]  /*d6e0*/  @!P0 BRA `(.L_x_6810) ;  /* 0x0000001800ac8947 */ /* 0x000fea0003800000 */
[----:B------:R-:W-:-:S03]  /*d6f0*/  UMOV UR4, 0xffffffff ;  /* 0xffffffff00047882 */ /* 0x000fc60000000000 */
[----:B------:R-:W-:Y:S05]  /*d700*/  BRA.DIV UR4, `(.L_x_6811) ;  /* 0x000001ae04d87947 */ /* 0x000fea000b800000 */
[----:B------:R1:W2:Y:S04]  /*d710*/  SHFL.IDX PT, R0, R25, RZ, 0x181f ;  /* 0x00181fff19007589 */ /* 0x0002a800000e0000 */
[----:B------:R1:W3:Y:S04]  /*d720*/  SHFL.IDX PT, R3, R24, RZ, 0x181f ;  /* 0x00181fff18037589 */ /* 0x0002e800000e0000 */
[----:B------:R1:W4:Y:S04]  /*d730*/  SHFL.IDX PT, R4, R27, RZ, 0x181f ;  /* 0x00181fff1b047589 */ /* 0x00032800000e0000 */
[----:B0-----:R1:W0:Y:S02]  /*d740*/  SHFL.IDX PT, R14, R26, RZ, 0x181f ;  /* 0x00181fff1a0e7589 */ /* 0x00122400000e0000 */
.L_x_7065:
[----:B------:R-:W5:Y:S01]  /*d750*/  LDL R7, [R1+0x68] ;  /* 0x0000680001077983 */ /* 0x000f620000100800 */
[----:B------:R-:W-:Y:S01]  /*d760*/  ULDC UR4, c[0x0][0x448] ;  /* 0x0001120000047ab9 */ /* 0x000fe20000000800 */
[----:B------:R-:W-:Y:S01]  /*d770*/  BSSY B1, `(.L_x_6812) ;  /* 0x0000026000017945 */ /* 0x000fe20003800000 */
[----:B------:R-:W-:Y:S01]  /*d780*/  IMAD R20, R161, UR4, RZ ;  /* 0x00000004a1147c24 */ /* 0x000fe2000f8e02ff */
[----:B------:R-:W-:Y:S02]  /*d790*/  CS2R R8, SRZ ;  /* 0x0000000000087805 */ /* 0x000fe4000001ff00 */
[----:B------:R-:W-:Y:S02]  /*d7a0*/  CS2R R10, SRZ ;  /* 0x00000000000a7805 */ /* 0x000fe4000001ff00 */
[----:B------:R-:W-:Y:S02]  /*d7b0*/  CS2R R12, SRZ ;  /* 0x00000000000c7805 */ /* 0x000fe4000001ff00 */
[----:B------:R-:W-:-:S02]  /*d7c0*/  ISETP.GE.AND P0, PT, R5, R20, PT ;  /* 0x000000140500720c */ /* 0x000fc40003f06270 */
[----:B-----5:R-:W-:-:S04]  /*d7d0*/  LEA.HI R6, R7, R7, RZ, 0x1 ;  /* 0x0000000707067211 */ /* 0x020fc800078f08ff */
[----:B------:R-:W-:-:S05]  /*d7e0*/  LOP3.LUT R6, R6, 0xfffffffe, RZ, 0xc0, !PT ;  /* 0xfffffffe06067812 */ /* 0x000fca00078ec0ff */
[----:B------:R-:W-:Y:S01]  /*d7f0*/  IMAD.IADD R5, R7, 0x1, -R6 ;  /* 0x0000000107057824 */ /* 0x000fe200078e0a06 */
[----:B------:R-:W-:-:S04]  /*d800*/  CS2R R6, SRZ ;  /* 0x0000000000067805 */ /* 0x000fc8000001ff00 */
[----:B------:R-:W-:Y:S01]  /*d810*/  SHF.L.U32 R5, R5, 0x1f, RZ ;  /* 0x0000001f05057819 */ /* 0x000fe200000006ff */
[----:B------:R-:W-:Y:S06]  /*d820*/  @P0 BRA `(.L_x_6813) ;  /* 0x0000000000680947 */ /* 0x000fec0003800000 */
[----:B------:R-:W-:Y:S01]  /*d830*/  ULDC UR4, c[0x0][0x3f4] ;  /* 0x0000fd0000047ab9 */ /* 0x000fe20000000800 */
[----:B------:R-:W-:Y:S01]  /*d840*/  IMAD.SHL.U32 R30, R220, 0x2, RZ ;  /* 0x00000002dc1e7824 */ /* 0x000fe200078e00ff */
[----:B------:R-:W-:Y:S02]  /*d850*/  ISETP.GE.AND P4, PT, R18, UR4, PT ;  /* 0x0000000412007c0c */ /* 0x000fe4000bf86270 */
[----:B------:R-:W-:Y:S02]  /*d860*/  CS2R R12, SRZ ;  /* 0x00000000000c7805 */ /* 0x000fe4000001ff00 */
[----:B------:R-:W-:Y:S02]  /*d870*/  ISETP.GE.AND P5, PT, R220, UR4, PT ;  /* 0x00000004dc007c0c */ /* 0x000fe4000bfa6270 */
[----:B------:R-:W-:Y:S01]  /*d880*/  SHF.R.S32.HI R9, RZ, 0x1f, R220 ;  /* 0x0000001fff097819 */ /* 0x000fe200000114dc */
[----:B------:R-:W-:Y:S01]  /*d890*/  ULDC.64 UR6, c[0x0][0x208] ;  /* 0x0000820000067ab9 */ /* 0x000fe20000000a00 */
[----:B------:R-:W-:-:S02]  /*d8a0*/  SHF.R.S32.HI R7, RZ, 0x1f, R18 ;  /* 0x0000001fff077819 */ /* 0x000fc40000011412 */
[----:B------:R-:W-:-:S03]  /*d8b0*/  SHF.L.U64.HI R9, R220, 0x1, R9 ;  /* 0x00000001dc097819 */ /* 0x000fc60000010209 */
[----:B------:R-:W-:-:S04]  /*d8c0*/  @!P4 IMAD.SHL.U32 R15, R18, 0x2, RZ ;  /* 0x00000002120fc824 */ /* 0x000fc800078e00ff */
[CC--:B-1-3--:R-:W-:Y:S02]  /*d8d0*/  @!P5 IADD3 R26, P2, R3.reuse, R30.reuse, RZ ;  /* 0x0000001e031ad210 */ /* 0x0cafe40007f5e0ff */
[----:B0-----:R-:W-:Y:S02]  /*d8e0*/  @!P5 IADD3 R30, P3, R14, R30, RZ ;  /* 0x0000001e0e1ed210 */ /* 0x001fe40007f7e0ff */
[-C--:B------:R-:W-:Y:S01]  /*d8f0*/  @!P4 IADD3 R24, P0, R3, R15.reuse, RZ ;  /* 0x0000000f0318c210 */ /* 0x080fe20007f1e0ff */
[--C-:B--2---:R-:W-:Y:S01]  /*d900*/  @!P5 IMAD.X R27, R0, 0x1, R9.reuse, P2 ;  /* 0x00000001001bd824 */ /* 0x104fe200010e0609 */
[----:B------:R-:W-:Y:S01]  /*d910*/  @!P4 IADD3 R14, P1, R14, R15, RZ ;  /* 0x0000000f0e0ec210 */ /* 0x000fe20007f3e0ff */
[----:B----4-:R-:W-:Y:S01]  /*d920*/  @!P5 IMAD.X R31, R4, 0x1, R9, P3 ;  /* 0x00000001041fd824 */ /* 0x010fe200018e0609 */
[----:B------:R-:W-:Y:S02]  /*d930*/  @!P4 SHF.L.U64.HI R3, R18, 0x1, R7 ;  /* 0x000000011203c819 */ /* 0x000fe40000010207 */
[----:B------:R-:W-:-:S02]  /*d940*/  CS2R R8, SRZ ;  /* 0x0000000000087805 */ /* 0x000fc4000001ff00 */
[----:B------:R-:W-:Y:S02]  /*d950*/  CS2R R10, SRZ ;  /* 0x00000000000a7805 */ /* 0x000fe4000001ff00 */
[----:B------:R-:W-:Y:S01]  /*d960*/  CS2R R6, SRZ ;  /* 0x0000000000067805 */ /* 0x000fe2000001ff00 */
[----:B------:R0:W5:Y:S01]  /*d970*/  @!P5 LD.E.64 R12, desc[UR6][R26.64] ;  /* 0x000000061a0cd980 */ /* 0x000162000c101b00 */
[--C-:B------:R-:W-:Y:S02]  /*d980*/  @!P4 IMAD.X R25, R0, 0x1, R3.reuse, P0 ;  /* 0x000000010019c824 */ /* 0x100fe400000e0603 */
[----:B------:R-:W-:Y:S01]  /*d990*/  @!P4 IMAD.X R15, R4, 0x1, R3, P1 ;  /* 0x00000001040fc824 */ /* 0x000fe200008e0603 */
[----:B------:R0:W5:Y:S04]  /*d9a0*/  @!P5 LD.E.64 R8, desc[UR6][R30.64] ;  /* 0x000000061e08d980 */ /* 0x000168000c101b00 */
[----:B------:R0:W5:Y:S04]  /*d9b0*/  @!P4 LD.E.64 R10, desc[UR6][R24.64] ;  /* 0x00000006180ac980 */ /* 0x000168000c101b00 */
[----:B------:R0:W5:Y:S02]  /*d9c0*/  @!P4 LD.E.64 R6, desc[UR6][R14.64] ;  /* 0x000000060e06c980 */ /* 0x000164000c101b00 */
.L_x_6813:
[----:B------:R-:W-:Y:S05]  /*d9d0*/  BSYNC B1 ;  /* 0x0000000000017941 */ /* 0x000fea0003800000 */
.L_x_6812:
[----:B------:R-:W4:Y:S01]  /*d9e0*/  SYNCS.PHASECHK.TRANS64.TRYWAIT P0, [R2+URZ+0x34800], R5 ;  /* 0x03480005020075a7 */ /* 0x000f22000800017f */
[----:B--2---:R-:W-:Y:S01]  /*d9f0*/  IMAD R0, R149, -0x80, R20 ;  /* 0xffffff8095007824 */ /* 0x004fe200078e0214 */
[--C-:B0----5:R-:W-:Y:S01]  /*da00*/  SHF.R.U32.HI R30, RZ, 0x10, R11.reuse ;  /* 0x00000010ff1e7819 */ /* 0x121fe2000001160b */
[----:B---3--:R-:W-:Y:S01]  /*da10*/  IMAD.MOV.U32 R3, RZ, RZ, R10 ;  /* 0x000000ffff037224 */ /* 0x008fe200078e000a */
[--C-:B------:R-:W-:Y:S01]  /*da20*/  SHF.R.U64 R10, R10, 0x10, R11.reuse ;  /* 0x000000100a0a7819 */ /* 0x100fe2000000120b */
[----:B------:R-:W-:Y:S01]  /*da30*/  IMAD.MOV.U32 R15, RZ, RZ, R11 ;  /* 0x000000ffff0f7224 */ /* 0x000fe200078e000b */
[--C-:B------:R-:W-:Y:S01]  /*da40*/  SHF.R.U64 R29, R12, 0x10, R13.reuse ;  /* 0x000000100c1d7819 */ /* 0x100fe2000000120d */
[----:B------:R-:W-:Y:S01]  /*da50*/  IMAD.MOV.U32 R20, RZ, RZ, R12 ;  /* 0x000000ffff147224 */ /* 0x000fe200078e000c */
[--C-:B-1----:R-:W-:Y:S01]  /*da60*/  SHF.R.U32.HI R27, RZ, 0x10, R13.reuse ;  /* 0x00000010ff1b7819 */ /* 0x102fe2000001160d */
[----:B------:R-:W-:Y:S01]  /*da70*/  IMAD.MOV.U32 R24, RZ, RZ, R13 ;  /* 0x000000ffff187224 */ /* 0x000fe200078e000d */
[----:B------:R-:W-:Y:S01]  /*da80*/  VIMNMX R11, R0, 0x80, PT ;  /* 0x00000080000b7848 */ /* 0x000fe20003fe0100 */
[----:B------:R-:W-:Y:S01]  /*da90*/  BSSY B1, `(.L_x_6814) ;  /* 0x000000f000017945 */ /* 0x000fe20003800000 */
[----:B------:R-:W-:Y:S01]  /*daa0*/  IMAD.MOV.U32 R13, RZ, RZ, R6 ;  /* 0x000000ffff0d7224 */ /* 0x000fe200078e0006 */
[--C-:B------:R-:W-:Y:S01]  /*dab0*/  SHF.R.U64 R26, R6, 0x10, R7.reuse ;  /* 0x00000010061a7819 */ /* 0x100fe20000001207 */
[--C-:B------:R-:W-:Y:S01]  /*dac0*/  IMAD.MOV.U32 R14, RZ, RZ, R7.reuse ;  /* 0x000000ffff0e7224 */ /* 0x100fe200078e0007 */
[----:B------:R-:W-:Y:S01]  /*dad0*/  SHF.R.U32.HI R25, RZ, 0x10, R7 ;  /* 0x00000010ff197819 */ /* 0x000fe20000011607 */
[--C-:B------:R-:W-:Y:S01]  /*dae0*/  IMAD.MOV.U32 R6, RZ, RZ, R9.reuse ;  /* 0x000000ffff067224 */ /* 0x100fe200078e0009 */
[----:B------:R-:W-:Y:S01]  /*daf0*/  SHF.R.U64 R7, R8, 0x10, R9 ;  /* 0x0000001008077819 */ /* 0x000fe20000001209 */
[----:B----4-:R-:W-:Y:S01]  /*db00*/  IMAD.MOV.U32 R4, RZ, RZ, R8 ;  /* 0x000000ffff047224 */ /* 0x010fe200078e0008 */
[----:B------:R-:W-:-:S02]  /*db10*/  PRMT R10, R3, 0x5410, R10 ;  /* 0x00005410030a7816 */ /* 0x000fc4000000000a */
[----:B------:R-:W-:Y:S02]  /*db20*/  ISETP.GE.AND P1, PT, R22, R11, PT ;  /* 0x0000000b1600720c */ /* 0x000fe40003f26270 */
[----:B------:R-:W-:Y:S02]  /*db30*/  SHF.R.U32.HI R9, RZ, 0x10, R9 ;  /* 0x00000010ff097819 */ /* 0x000fe40000011609 */
[----:B------:R-:W-:Y:S02]  /*db40*/  PRMT R12, R15, 0x5410, R30 ;  /* 0x000054100f0c7816 */ /* 0x000fe4000000001e */
[----:B------:R-:W-:Y:S02]  /*db50*/  PRMT R0, R20, 0x5410, R29 ;  /* 0x0000541014007816 */ /* 0x000fe4000000001d */
[----:B------:R-:W-:Y:S01]  /*db60*/  PRMT R3, R24, 0x5410, R27 ;  /* 0x0000541018037816 */ /* 0x000fe2000000001b */
[----:B------:R-:W-:Y:S06]  /*db70*/  @!P0 BRA `(.L_x_6815) ;  /* 0x000001ac002c8947 */ /* 0x000fec0003800000 */
.L_x_7066:
[----:B------:R-:W-:Y:S05]  /*db80*/  BSYNC B1 ;  /* 0x0000000000017941 */ /* 0x000fea0003800000 */
.L_x_6814:
[----:B------:R-:W-:Y:S01]  /*db90*/  BSSY B1, `(.L_x_6816) ;  /* 0x0000059000017945 */ /* 0x000fe20003800000 */
[----:B------:R-:W-:Y:S02]  /*dba0*/  PRMT R13, R13, 0x5410, R26 ;  /* 0x000054100d0d7816 */ /* 0x000fe4000000001a */
[----:B------:R-:W-:Y:S02]  /*dbb0*/  PRMT R14, R14, 0x5410, R25 ;  /* 0x000054100e0e7816 */ /* 0x000fe40000000019 */
[----:B------:R-:W-:Y:S02]  /*dbc0*/  PRMT R8, R4, 0x5410, R7 ;  /* 0x0000541004087816 */ /* 0x000fe40000000007 */
[----:B------:R-:W-:Y:S01]  /*dbd0*/  PRMT R9, R6, 0x5410, R9 ;  /* 0x0000541006097816 */ /* 0x000fe20000000009 */
[----:B------:R-:W-:Y:S06]  /*dbe0*/  @P1 BRA `(.L_x_6817) ;  /* 0x00000004004c1947 */ /* 0x000fec0003800000 */
[----:B0-----:R-:W0:Y:S01]  /*dbf0*/  LDC R5, c[0x0][0x3f4] ;  /* 0x0000fd00ff057b82 */ /* 0x001e220000000800 */
[----:B------:R-:W-:Y:S01]  /*dc00*/  BSSY B2, `(.L_x_6818) ;  /* 0x000002a000027945 */ /* 0x000fe20003800000 */
[-C--:B0-----:R-:W-:Y:S02]  /*dc10*/  ISETP.GE.AND P0, PT, R18, R5.reuse, PT ;  /* 0x000000051200720c */ /* 0x081fe40003f06270 */
[----:B------:R-:W-:-:S11]  /*dc20*/  ISETP.GE.AND P1, PT, R220, R5, PT ;  /* 0x00000005dc00720c */ /* 0x000fd60003f26270 */
[----:B------:R-:W-:Y:S05]  /*dc30*/  @P0 BRA `(.L_x_6819) ;  /* 0x0000000000980947 */ /* 0x000fea0003800000 */
[----:B------:R-:W0:Y:S01]  /*dc40*/  LDS.128 R4, [R21] ;  /* 0x0000000015047984 */ /* 0x000e220000000c00 */
        /* <DEDUP_REMOVED lines=15> */
[----:B------:R-:W-:Y:S01]  /*dd40*/  FFMA.FTZ R29, R15, R29, R4 ;  /* 0x0000001d0f1d7223 */ /* 0x000fe20000010004 */
[----:B------:R-:W-:Y:S01]  /*dd50*/  LOP3.LUT R7, R7, 0xffff0000, RZ, 0xc0, !PT ;  /* 0xffff000007077812 */ /* 0x000fe200078ec0ff */
[-C--:B------:R-:W-:Y:S01]  /*dd60*/  FMUL.FTZ R33, R5, R27.reuse ;  /* 0x0000001b05217220 */ /* 0x080fe20000410000 */
        /* <DEDUP_REMOVED lines=19> */
.L_x_6819:
[----:B------:R-:W-:Y:S05]  /*dea0*/  BSYNC B2 ;  /* 0x0000000000027941 */ /* 0x000fea0003800000 */
.L_x_6818:
[----:B------:R-:W-:Y:S05]  /*deb0*/  @P1 BRA `(.L_x_6817) ;  /* 0x0000000000981947 */ /* 0x000fea0003800000 */
[----:B0-----:R-:W0:Y:S01]  /*dec0*/  LDS.128 R4, [R21+0x4000] ;  /* 0x0040000015047984 */ /* 0x001e220000000c00 */
        /* <DEDUP_REMOVED lines=37> */
.L_x_6817:
[----:B------:R-:W-:Y:S05]  /*e120*/  BSYNC B1 ;  /* 0x0000000000017941 */ /* 0x000fea0003800000 */
.L_x_6816:
[----:B01----:R-:W-:Y:S01]  /*e130*/  VIADD R4, R22, 0x20 ;  /* 0x0000002016047836 */ /* 0x003fe20000000000 */
[----:B------:R-:W-:Y:S04]  /*e140*/  BSSY B1, `(.L_x_6820) ;  /* 0x0000056000017945 */ /* 0x000fe80003800000 */
[----:B------:R-:W-:-:S13]  /*e150*/  ISETP.GE.AND P0, PT, R4, R11, PT ;  /* 0x0000000b0400720c */ /* 0x000fda0003f06270 */
[----:B------:R-:W-:Y:S05]  /*e160*/  @P0 BRA `(.L_x_6821) ;  /* 0x00000004004c0947 */ /* 0x000fea0003800000 */
[----:B------:R-:W0:Y:S01]  /*e170*/  LDC R5, c[0x0][0x3f4] ;  /* 0x0000fd00ff057b82 */ /* 0x000e220000000800 */
[----:B------:R-:W-:Y:S01]  /*e180*/  BSSY B2, `(.L_x_6822) ;  /* 0x000002a000027945 */ /* 0x000fe20003800000 */
[-C--:B0-----:R-:W-:Y:S02]  /*e190*/  ISETP.GE.AND P0, PT, R18, R5.reuse, PT ;  /* 0x000000051200720c */ /* 0x081fe40003f06270 */
[----:B------:R-:W-:-:S11]  /*e1a0*/  ISETP.GE.AND P1, PT, R220, R5, PT ;  /* 0x00000005dc00720c */ /* 0x000fd60003f26270 */
[----:B------:R-:W-:Y:S05]  /*e1b0*/  @P0 BRA `(.L_x_6823) ;  /* 0x0000000000980947 */ /* 0x000fea0003800000 */
[----:B------:R-:W0:Y:S01]  /*e1c0*/  LDS.128 R4, [R21+0x1000] ;  /* 0x0010000015047984 */ /* 0x000e220000000c00 */
        /* <DEDUP_REMOVED lines=37> */
.L_x_6823:
[----:B------:R-:W-:Y:S05]  /*e420*/  BSYNC B2 ;  /* 0x0000000000027941 */ /* 0x000fea0003800000 */
.L_x_6822:
[----:B------:R-:W-:Y:S05]  /*e430*/  @P1 BRA `(.L_x_6821) ;  /* 0x0000000000981947 */ /* 0x000fea0003800000 */
[----:B0-----:R-:W0:Y:S01]  /*e440*/  LDS.128 R4, [R21+0x5000] ;  /* 0x0050000015047984 */ /* 0x001e220000000c00 */
        /* <DEDUP_REMOVED lines=37> */
.L_x_6821:
[----:B------:R-:W-:Y:S05]  /*e6a0*/  BSYNC B1 ;  /* 0x0000000000017941 */ /* 0x000fea0003800000 */
.L_x_6820:
        /* <DEDUP_REMOVED lines=47> */
.L_x_6827:
[----:B------:R-:W-:Y:S05]  /*e9a0*/  BSYNC B2 ;  /* 0x0000000000027941 */ /* 0x000fea0003800000 */
.L_x_6826:
        /* <DEDUP_REMOVED lines=39> */
.L_x_6825:
[----:B------:R-:W-:Y:S05]  /*ec20*/  BSYNC B1 ;  /* 0x0000000000017941 */ /* 0x000fea0003800000 */
.L_x_6824:
[----:B01----:R-:W-:-:S05]  /*ec30*/  VIADD R4, R22, 0x60 ;  /* 0x0000006016047836 */ /* 0x003fca0000000000 */
        /* <DEDUP_REMOVED lines=23> */
[----:B------:R-:W-:Y:S01]  /*edb0*/  FMUL.FTZ R20, R27, R5 ;  /* 0x000000051b147220 */ /* 0x000fe20000410000 */
[----:B------:R-:W-:Y:S01]  /*edc0*/  FFMA.FTZ R11, R29, R11, R24 ;  /* 0x0000000b1d0b7223 */ /* 0x000fe20000010018 */
[-C--:B------:R-:W-:Y:S01]  /*edd0*/  FFMA.FTZ R5, R27, R15.reuse, -R26 ;  /* 0x0000000f1b057223 */ /* 0x080fe2000001081a */
[----:B------:R-:W-:Y:S01]  /*ede0*/  LOP3.LUT R7, R7, 0xffff0000, RZ, 0xc0, !PT ;  /* 0xffff000007077812 */ /* 0x000fe200078ec0ff */
[C---:B------:R-:W-:Y:S01]  /*edf0*/  IMAD.U32 R26, R14.reuse, 0x10000, RZ ;  /* 0x000100000e1a7824 */ /* 0x040fe200078e00ff */
[----:B------:R-:W-:Y:S01]  /*ee00*/  LOP3.LUT R29, R14, 0xffff0000, RZ, 0xc0, !PT ;  /* 0xffff00000e1d7812 */ /* 0x000fe200078ec0ff */
[C---:B------:R-:W-:Y:S01]  /*ee10*/  IMAD.U32 R24, R12.reuse, 0x10000, RZ ;  /* 0x000100000c187824 */ /* 0x040fe200078e00ff */
[----:B------:R-:W-:Y:S01]  /*ee20*/  LOP3.LUT R27, R12, 0xffff0000, RZ, 0xc0, !PT ;  /* 0xffff00000c1b7812 */ /* 0x000fe200078ec0ff */
[----:B------:R-:W-:Y:S01]  /*ee30*/  FFMA.FTZ R20, R31, R15, R20 ;  /* 0x0000000f1f147223 */ /* 0x000fe20000010014 */
[-C--:B------:R-:W-:Y:S01]  /*ee40*/  FMUL.FTZ R15, R26, R6.reuse ;  /* 0x000000061a0f7220 */ /* 0x080fe20000410000 */
[C---:B------:R-:W-:Y:S01]  /*ee50*/  FMUL.FTZ R25, R24.reuse, R6 ;  /* 0x0000000618197220 */ /* 0x040fe20000410000 */
[-C--:B------:R-:W-:Y:S01]  /*ee60*/  FMUL.FTZ R12, R29, R7.reuse ;  /* 0x000000071d0c7220 */ /* 0x080fe20000410000 */
[C---:B------:R-:W-:Y:S01]  /*ee70*/  FMUL.FTZ R14, R27.reuse, R7 ;  /* 0x000000071b0e7220 */ /* 0x040fe20000410000 */
[-C--:B------:R-:W-:Y:S01]  /*ee80*/  FFMA.FTZ R6, R24, R10.reuse, -R15 ;  /* 0x0000000a18067223 */ /* 0x080fe2000001080f */
[----:B------:R-:W-:Y:S01]  /*ee90*/  FFMA.FTZ R25, R26, R10, R25 ;  /* 0x0000000a1a197223 */ /* 0x000fe20000010019 */
[-C--:B------:R-:W-:Y:S01]  /*eea0*/  FFMA.FTZ R7, R27, R13.reuse, -R12 ;  /* 0x0000000d1b077223 */ /* 0x080fe2000001080c */
[----:B------:R-:W-:Y:S01]  /*eeb0*/  FFMA.FTZ R14, R29, R13, R14 ;  /* 0x0000000d1d0e7223 */ /* 0x000fe2000001000e */
[----:B------:R-:W-:-:S02]  /*eec0*/  F2FP.BF16.F32.PACK_AB R4, R11, R4 ;  /* 0x000000040b04723e */ /* 0x000fc400000010ff */
[----:B------:R-:W-:Y:S02]  /*eed0*/  F2FP.BF16.F32.PACK_AB R5, R20, R5 ;  /* 0x000000051405723e */ /* 0x000fe400000010ff */
[----:B------:R-:W-:Y:S02]  /*eee0*/  F2FP.BF16.F32.PACK_AB R6, R25, R6 ;  /* 0x000000061906723e */ /* 0x000fe400000010ff */
[----:B------:R-:W-:-:S05]  /*eef0*/  F2FP.BF16.F32.PACK_AB R7, R14, R7 ;  /* 0x000000070e07723e */ /* 0x000fca00000010ff */
[----:B------:R0:W-:Y:S02]  /*ef00*/  STS.128 [R21+0x3000], R4 ;  /* 0x0030000415007388 */ /* 0x0001e40000000c00 */
.L_x_6830:
[----:B------:R-:W-:Y:S05]  /*ef10*/  BSYNC B1 ;  /* 0x0000000000017941 */ /* 0x000fea0003800000 */
.L_x_6829:
        /* <DEDUP_REMOVED lines=40> */
.L_x_6810:
[----:B------:R-:W-:-:S03]  /*f1a0*/  UMOV UR4, 0xffffffff ;  /* 0xffffffff00047882 */ /* 0x000fc60000000000 */
[----:B------:R-:W-:Y:S05]  /*f1b0*/  BRA.DIV UR4, `(.L_x_6831) ;  /* 0x0000019604b07947 */ /* 0x000fea000b800000 */
[----:B------:R1:W2:Y:S04]  /*f1c0*/  SHFL.IDX PT, R0, R25, RZ, 0x181f ;  /* 0x00181fff19007589 */ /* 0x0002a800000e0000 */
[----:B------:R1:W3:Y:S04]  /*f1d0*/  SHFL.IDX PT, R3, R24, RZ, 0x181f ;  /* 0x00181fff18037589 */ /* 0x0002e800000e0000 */
[----:B------:R1:W4:Y:S04]  /*f1e0*/  SHFL.IDX PT, R20, R27, RZ, 0x181f ;  /* 0x00181fff1b147589 */ /* 0x00032800000e0000 */
[----:B0-----:R1:W0:Y:S02]  /*f1f0*/  SHFL.IDX PT, R14, R26, RZ, 0x181f ;  /* 0x00181fff1a0e7589 */ /* 0x00122400000e0000 */
.L_x_7072:
[----:B------:R-:W5:Y:S01]  /*f200*/  LDL R6, [R1+0x68] ;  /* 0x0000680001067983 */ /* 0x000f620000100800 */
[----:B------:R-:W-:Y:S01]  /*f210*/  ULDC UR4, c[0x0][0x448] ;  /* 0x0001120000047ab9 */ /* 0x000fe20000000800 */
[----:B------:R-:W0:Y:S01]  /*f220*/  LDC R13, c[0x0][0x3f4] ;  /* 0x0000fd00ff0d7b82 */ /* 0x000e220000000800 */
[----:B------:R-:W-:Y:S01]  /*f230*/  IMAD R12, R161, UR4, RZ ;  /* 0x00000004a10c7c24 */ /* 0x000fe2000f8e02ff */
[----:B------:R-:W-:Y:S01]  /*f240*/  BSSY B1, `(.L_x_6832) ;  /* 0x0000018000017945 */ /* 0x000fe20003800000 */
[----:B------:R-:W-:Y:S02]  /*f250*/  CS2R R8, SRZ ;  /* 0x0000000000087805 */ /* 0x000fe4000001ff00 */
[----:B------:R-:W-:Y:S02]  /*f260*/  CS2R R10, SRZ ;  /* 0x00000000000a7805 */ /* 0x000fe4000001ff00 */
[----:B------:R-:W-:Y:S02]  /*f270*/  ISETP.GE.AND P0, PT, R5, R12, PT ;  /* 0x0000000c0500720c */ /* 0x000fe40003f06270 */
[----:B-----5:R-:W-:-:S04]  /*f280*/  LEA.HI R4, R6, R6, RZ, 0x1 ;  /* 0x0000000606047211 */ /* 0x020fc800078f08ff */
[----:B------:R-:W-:-:S05]  /*f290*/  LOP3.LUT R4, R4, 0xfffffffe, RZ, 0xc0, !PT ;  /* 0xfffffffe04047812 */ /* 0x000fca00078ec0ff */
[----:B-1----:R-:W-:Y:S01]  /*f2a0*/  IMAD.IADD R27, R6, 0x1, -R4 ;  /* 0x00000001061b7824 */ /* 0x002fe200078e0a04 */
[----:B------:R-:W-:Y:S02]  /*f2b0*/  CS2R R4, SRZ ;  /* 0x0000000000047805 */ /* 0x000fe4000001ff00 */
[----:B------:R-:W-:Y:S02]  /*f2c0*/  CS2R R6, SRZ ;  /* 0x0000000000067805 */ /* 0x000fe4000001ff00 */
[----:B------:R-:W-:Y:S01]  /*f2d0*/  SHF.L.U32 R27, R27, 0x1f, RZ ;  /* 0x0000001f1b1b7819 */ /* 0x000fe200000006ff */
[----:B0-----:R-:W-:Y:S06]  /*f2e0*/  @P0 BRA `(.L_x_6833) ;  /* 0x0000000000340947 */ /* 0x001fec0003800000 */
[----:B------:R-:W-:Y:S01]  /*f2f0*/  ULDC UR4, c[0x0][0x3f4] ;  /* 0x0000fd0000047ab9 */ /* 0x000fe20000000800 */
[C---:B------:R-:W-:Y:S01]  /*f300*/  IMAD.SHL.U32 R15, R16.reuse, 0x2, RZ ;  /* 0x00000002100f7824 */ /* 0x040fe200078e00ff */
[C---:B------:R-:W-:Y:S02]  /*f310*/  ISETP.GE.AND P2, PT, R16.reuse, UR4, PT ;  /* 0x0000000410007c0c */ /* 0x040fe4000bf46270 */
[----:B------:R-:W-:Y:S02]  /*f320*/  SHF.L.U64.HI R5, R16, 0x1, R17 ;  /* 0x0000000110057819 */ /* 0x000fe40000010211 */
[-C--:B---3--:R-:W-:Y:S02]  /*f330*/  IADD3 R24, P0, R3, R15.reuse, RZ ;  /* 0x0000000f03187210 */ /* 0x088fe40007f1e0ff */
[----:B------:R-:W-:-:S03]  /*f340*/  IADD3 R14, P1, R14, R15, RZ ;  /* 0x0000000f0e0e7210 */ /* 0x000fc60007f3e0ff */
[--C-:B--2---:R-:W-:Y:S02]  /*f350*/  IMAD.X R25, R0, 0x1, R5.reuse, P0 ;  /* 0x0000000100197824 */ /* 0x104fe400000e0605 */
[----:B----4-:R-:W-:Y:S01]  /*f360*/  IMAD.X R15, R20, 0x1, R5, P1 ;  /* 0x00000001140f7824 */ /* 0x010fe200008e0605 */
[----:B------:R-:W-:Y:S01]  /*f370*/  CS2R R4, SRZ ;  /* 0x0000000000047805 */ /* 0x000fe2000001ff00 */
[----:B------:R-:W-:Y:S06]  /*f380*/  @P2 BRA `(.L_x_6833) ;  /* 0x00000000000c2947 */ /* 0x000fec0003800000 */
[----:B------:R-:W-:Y:S02]  /*f390*/  ULDC.64 UR4, c[0x0][0x208] ;  /* 0x0000820000047ab9 */ /* 0x000fe40000000a00 */
[----:B------:R0:W5:Y:S04]  /*f3a0*/  LD.E.128 R4, desc[UR4][R24.64] ;  /* 0x0000000418047980 */ /* 0x000168000c101d00 */
[----:B------:R0:W5:Y:S02]  /*f3b0*/  LD.E.128 R8, desc[UR4][R14.64] ;  /* 0x000000040e087980 */ /* 0x000164000c101d00 */
.L_x_6833:
[----:B------:R-:W-:Y:S05]  /*f3c0*/  BSYNC B1 ;  /* 0x0000000000017941 */ /* 0x000fea0003800000 */
.L_x_6832:
[----:B------:R-:W1:Y:S01]  /*f3d0*/  SYNCS.PHASECHK.TRANS64.TRYWAIT P4, [R2+URZ+0x34800], R27 ;  /* 0x0348001b020075a7 */ /* 0x000e62000808017f */
[----:B--2---:R-:W-:Y:S01]  /*f3e0*/  IMAD R0, R149, -0x80, R12 ;  /* 0xffffff8095007824 */ /* 0x004fe200078e020c */
[--C-:B-----5:R-:W-:Y:S01]  /*f3f0*/  SHF.R.U64 R31, R6, 0x10, R7.reuse ;  /* 0x00000010061f7819 */ /* 0x120fe20000001207 */
[----:B---3--:R-:W-:Y:S01]  /*f400*/  IMAD.MOV.U32 R3, RZ, RZ, R4 ;  /* 0x000000ffff037224 */ /* 0x008fe200078e0004 */
[--C-:B------:R-:W-:Y:S01]  /*f410*/  SHF.R.U32.HI R29, RZ, 0x10, R7.reuse ;  /* 0x00000010ff1d7819 */ /* 0x100fe20000011607 */
[----:B0-----:R-:W-:Y:S01]  /*f420*/  IMAD.MOV.U32 R14, RZ, RZ, R7 ;  /* 0x000000ffff0e7224 */ /* 0x001fe200078e0007 */
[----:B------:R-:W-:Y:S01]  /*f430*/  SHF.R.U64 R26, R4, 0x10, R5 ;  /* 0x00000010041a7819 */ /* 0x000fe20000001205 */
[----:B------:R-:W-:Y:S01]  /*f440*/  IMAD.MOV.U32 R15, RZ, RZ, R8 ;  /* 0x000000ffff0f7224 */ /* 0x000fe200078e0008 */
[----:B------:R-:W-:Y:S01]  /*f450*/  SHF.R.U64 R8, R8, 0x10, R9 ;  /* 0x0000001008087819 */ /* 0x000fe20000001209 */
[----:B------:R-:W-:Y:S01]  /*f460*/  IMAD.MOV.U32 R12, RZ, RZ, R5 ;  /* 0x000000ffff0c7224 */ /* 0x000fe200078e0005 */
[--C-:B------:R-:W-:Y:S01]  /*f470*/  SHF.R.U32.HI R7, RZ, 0x10, R9.reuse ;  /* 0x00000010ff077819 */ /* 0x100fe20000011609 */
[----:B----4-:R-:W-:Y:S01]  /*f480*/  IMAD.MOV.U32 R20, RZ, RZ, R9 ;  /* 0x000000ffff147224 */ /* 0x010fe200078e0009 */
[----:B------:R-:W-:Y:S01]  /*f490*/  SHF.R.U32.HI R33, RZ, 0x10, R5 ;  /* 0x00000010ff217819 */ /* 0x000fe20000011605 */
[----:B------:R-:W-:Y:S01]  /*f4a0*/  VIADD R34, R22, 0x20 ;  /* 0x0000002016227836 */ /* 0x000fe20000000000 */
[----:B------:R-:W-:Y:S01]  /*f4b0*/  ISETP.GE.AND P0, PT, R16, R13, PT ;  /* 0x0000000d1000720c */ /* 0x000fe20003f06270 */
[----:B------:R-:W-:Y:S01]  /*f4c0*/  VIADD R32, R22, 0x40 ;  /* 0x0000004016207836 */ /* 0x000fe20000000000 */
[----:B------:R-:W-:Y:S01]  /*f4d0*/  VIMNMX R9, R0, 0x80, PT ;  /* 0x0000008000097848 */ /* 0x000fe20003fe0100 */
[----:B------:R-:W-:Y:S01]  /*f4e0*/  IMAD.MOV.U32 R4, RZ, RZ, R6 ;  /* 0x000000ffff047224 */ /* 0x000fe200078e0006 */
[--C-:B------:R-:W-:Y:S01]  /*f4f0*/  SHF.R.U64 R5, R10, 0x10, R11.reuse ;  /* 0x000000100a057819 */ /* 0x100fe2000000120b */
[----:B------:R-:W-:Y:S01]  /*f500*/  IMAD.MOV.U32 R24, RZ, RZ, R10 ;  /* 0x000000ffff187224 */ /* 0x000fe200078e000a */
[--C-:B------:R-:W-:Y:S01]  /*f510*/  SHF.R.U32.HI R6, RZ, 0x10, R11.reuse ;  /* 0x00000010ff067819 */ /* 0x100fe2000001160b */
[----:B------:R-:W-:Y:S01]  /*f520*/  IMAD.MOV.U32 R25, RZ, RZ, R11 ;  /* 0x000000ffff197224 */ /* 0x000fe200078e000b */
[----:B------:R-:W-:Y:S01]  /*f530*/  BSSY B1, `(.L_x_6834) ;  /* 0x000000f000017945 */ /* 0x000fe20003800000 */
[----:B------:R-:W-:Y:S01]  /*f540*/  VIADD R30, R22, 0x60 ;  /* 0x00000060161e7836 */ /* 0x000fe20000000000 */
[----:B------:R-:W-:-:S02]  /*f550*/  PRMT R0, R3, 0x5410, R26 ;  /* 0x0000541003007816 */ /* 0x000fc4000000001a */
[-C--:B------:R-:W-:Y:S02]  /*f560*/  ISETP.GE.OR P3, PT, R22, R9.reuse, P0 ;  /* 0x000000091600720c */ /* 0x080fe40000766670 */
[-C--:B------:R-:W-:Y:S02]  /*f570*/  ISETP.GE.OR P2, PT, R34, R9.reuse, P0 ;  /* 0x000000092200720c */ /* 0x080fe40000746670 */
[-C--:B------:R-:W-:Y:S02]  /*f580*/  ISETP.GE.OR P1, PT, R32, R9.reuse, P0 ;  /* 0x000000092000720c */ /* 0x080fe40000726670 */
[----:B------:R-:W-:Y:S02]  /*f590*/  PRMT R3, R12, 0x5410, R33 ;  /* 0x000054100c037816 */ /* 0x000fe40000000021 */
[----:B------:R-:W-:Y:S02]  /*f5a0*/  ISETP.GE.OR P0, PT, R30, R9, P0 ;  /* 0x000000091e00720c */ /* 0x000fe40000706670 */
[----:B------:R-:W-:-:S02]  /*f5b0*/  PRMT R12, R4, 0x5410, R31 ;  /* 0x00005410040c7816 */ /* 0x000fc4000000001f */
[----:B------:R-:W-:Y:S02]  /*f5c0*/  PRMT R14, R14, 0x5410, R29 ;  /* 0x000054100e0e7816 */ /* 0x000fe4000000001d */
[----:B------:R-:W-:Y:S02]  /*f5d0*/  PRMT R15, R15, 0x5410, R8 ;  /* 0x000054100f0f7816 */ /* 0x000fe40000000008 */
[----:B------:R-:W-:Y:S02]  /*f5e0*/  PRMT R20, R20, 0x5410, R7 ;  /* 0x0000541014147816 */ /* 0x000fe40000000007 */
[----:B------:R-:W-:Y:S02]  /*f5f0*/  PRMT R24, R24, 0x5410, R5 ;  /* 0x0000541018187816 */ /* 0x000fe40000000005 */
[----:B------:R-:W-:Y:S01]  /*f600*/  PRMT R25, R25, 0x5410, R6 ;  /* 0x0000541019197816 */ /* 0x000fe20000000006 */
[----:B-1----:R-:W-:Y:S06]  /*f610*/  @!P4 BRA `(.L_x_6835) ;  /* 0x000001940008c947 */ /* 0x002fec0003800000 */
.L_x_7073:
[----:B------:R-:W-:Y:S05]  /*f620*/  BSYNC B1 ;  /* 0x0000000000017941 */ /* 0x000fea0003800000 */
.L_x_6834:
[----:B------:R-:W-:Y:S04]  /*f630*/  BSSY B1, `(.L_x_6836) ;  /* 0x0000069000017945 */ /* 0x000fe80003800000 */
[----:B------:R-:W-:Y:S05]  /*f640*/  @P3 BRA `(.L_x_6837) ;  /* 0x00000004009c3947 */ /* 0x000fea0003800000 */
[----:B------:R-:W1:Y:S01]  /*f650*/  S2R R5, SR_TID.X ;  /* 0x0000000000057919 */ /* 0x000e620000002100 */
[----:B------:R-:W-:Y:S01]  /*f660*/  IMAD.SHL.U32 R6, R22, 0x40, RZ ;  /* 0x0000004016067824 */ /* 0x000fe200078e00ff */
[C---:B------:R-:W-:Y:S01]  /*f670*/  LOP3.LUT R39, R15.reuse, 0xffff0000, RZ, 0xc0, !PT ;  /* 0xffff00000f277812 */ /* 0x040fe200078ec0ff */
[----:B------:R-:W-:Y:S01]  /*f680*/  IMAD.U32 R38, R15, 0x10000, RZ ;  /* 0x000100000f267824 */ /* 0x000fe200078e00ff */
[----:B------:R-:W2:Y:S01]  /*f690*/  S2R R8, SR_TID.X ;  /* 0x0000000000087919 */ /* 0x000ea20000002100 */
[C---:B------:R-:W-:Y:S01]  /*f6a0*/  IMAD.U32 R36, R0.reuse, 0x10000, RZ ;  /* 0x0001000000247824 */ /* 0x040fe200078e00ff */
[----:B------:R-:W-:Y:S01]  /*f6b0*/  LOP3.LUT R37, R0, 0xffff0000, RZ, 0xc0, !PT ;  /* 0xffff000000257812 */ /* 0x000fe200078ec0ff */
[----:B-1----:R-:W-:Y:S02]  /*f6c0*/  VIADD R5, R5, 0xffffff80 ;  /* 0xffffff8005057836 */ /* 0x002fe40000000000 */
[----:B--2---:R-:W-:-:S03]  /*f6d0*/  VIADD R8, R8, 0xffffff80 ;  /* 0xffffff8008087836 */ /* 0x004fc60000000000 */
[----:B------:R-:W-:-:S04]  /*f6e0*/  SHF.R.S32.HI R4, RZ, 0x1f, R5 ;  /* 0x0000001fff047819 */ /* 0x000fc80000011405 */
[----:B------:R-:W-:-:S04]  /*f6f0*/  LEA.HI R4, R4, R5, RZ, 0x3 ;  /* 0x0000000504047211 */ /* 0x000fc800078f18ff */
[----:B------:R-:W-:-:S05]  /*f700*/  LOP3.LUT R4, R4, 0xfffffff8, RZ, 0xc0, !PT ;  /* 0xfffffff804047812 */ /* 0x000fca00078ec0ff */
[----:B------:R-:W-:-:S05]  /*f710*/  IMAD.IADD R4, R5, 0x1, -R4 ;  /* 0x0000000105047824 */ /* 0x000fca00078e0a04 */
[----:B------:R-:W-:-:S04]  /*f720*/  LEA.HI R4, R13, R4, RZ, 0x1d ;  /* 0x000000040d047211 */ /* 0x000fc800078fe8ff */
[----:B------:R-:W-:Y:S01]  /*f730*/  SHF.R.S32.HI R7, RZ, 0x1f, R4 ;  /* 0x0000001fff077819 */ /* 0x000fe20000011404 */
[----:B------:R-:W-:-:S03]  /*f740*/  IMAD.SHL.U32 R5, R4, 0x8, RZ ;  /* 0x0000000804057824 */ /* 0x000fc600078e00ff */
[----:B------:R-:W-:Y:S02]  /*f750*/  LEA.HI R7, R7, R4, RZ, 0x3 ;  /* 0x0000000407077211 */ /* 0x000fe400078f18ff */
[----:B------:R-:W-:-:S03]  /*f760*/  LOP3.LUT R5, R5, 0x38, RZ, 0xc0, !PT ;  /* 0x0000003805057812 */ /* 0x000fc600078ec0ff */
[----:B------:R-:W-:Y:S01]  /*f770*/  IMAD.SHL.U32 R7, R7, 0x400, RZ ;  /* 0x0000040007077824 */ /* 0x000fe200078e00ff */
[----:B------:R-:W-:Y:S02]  /*f780*/  LOP3.LUT R5, R5, 0x1c0, R6, 0xf8, !PT ;  /* 0x000001c005057812 */ /* 0x000fe400078ef806 */
[----:B------:R-:W-:Y:S02]  /*f790*/  SHF.R.S32.HI R6, RZ, 0x1f, R8 ;  /* 0x0000001fff067819 */ /* 0x000fe40000011408 */
[----:B------:R-:W-:Y:S02]  /*f7a0*/  LOP3.LUT R7, R7, 0x7fffe000, RZ, 0xc0, !PT ;  /* 0x7fffe00007077812 */ /* 0x000fe400078ec0ff */
[----:B------:R-:W-:Y:S01]  /*f7b0*/  LEA.HI R6, R6, R8, RZ, 0x6 ;  /* 0x0000000806067211 */ /* 0x000fe200078f30ff */
[----:B------:R-:W-:-:S04]  /*f7c0*/  IMAD.SHL.U32 R8, R22, 0x40, RZ ;  /* 0x0000004016087824 */ /* 0x000fc800078e00ff */
[----:B------:R-:W-:Y:S01]  /*f7d0*/  IMAD.SHL.U32 R6, R6, 0x8, RZ ;  /* 0x0000000806067824 */ /* 0x000fe200078e00ff */
[----:B------:R-:W-:-:S04]  /*f7e0*/  LOP3.LUT R8, R8, 0x1c0, RZ, 0xc0, !PT ;  /* 0x000001c008087812 */ /* 0x000fc800078ec0ff */
[----:B------:R-:W-:Y:S02]  /*f7f0*/  SHF.R.U32.HI R8, RZ, 0x3, R8 ;  /* 0x00000003ff087819 */ /* 0x000fe40000011608 */
[----:B------:R-:W-:Y:S02]  /*f800*/  LOP3.LUT R6, R6, 0xfffffe00, RZ, 0xc0, !PT ;  /* 0xfffffe0006067812 */ /* 0x000fe400078ec0ff */
[----:B------:R-:W-:-:S04]  /*f810*/  LOP3.LUT R4, R5, R8, RZ, 0x3c, !PT ;  /* 0x0000000805047212 */ /* 0x000fc800078e3cff */
        /* <DEDUP_REMOVED lines=21> */
[----:B------:R-:W-:Y:S02]  /*f970*/  IMAD.U32 R36, R20, 0x10000, RZ ;  /* 0x0001000014247824 */ /* 0x000fe400078e00ff */
[----:B------:R-:W-:Y:S01]  /*f980*/  FFMA.FTZ R38, R27, R38, R32 ;  /* 0x000000261b267223 */ /* 0x000fe20000010020 */
[----:B------:R-:W-:Y:S02]  /*f990*/  IMAD.U32 R32, R3, 0x10000, RZ ;  /* 0x0001000003207824 */ /* 0x000fe400078e00ff */
[-C--:B------:R-:W-:Y:S01]  /*f9a0*/  FMUL.FTZ R27, R8, R37.reuse ;  /* 0x00000025081b7220 */ /* 0x080fe20000410000 */
[C---:B------:R-:W-:Y:S01]  /*f9b0*/  FMUL.FTZ R8, R33.reuse, R36 ;  /* 0x0000002421087220 */ /* 0x040fe20000410000 */
[----:B------:R-:W-:Y:S01]  /*f9c0*/  FFMA.FTZ R41, R4, R37, -R41 ;  /* 0x0000002504297223 */ /* 0x000fe20000010829 */
[----:B------:R-:W-:Y:S01]  /*f9d0*/  FMUL.FTZ R33, R33, R32 ;  /* 0x0000002021217220 */ /* 0x000fe20000410000 */
[----:B------:R-:W-:-:S02]  /*f9e0*/  IMAD.U32 R37, R24, 0x10000, RZ ;  /* 0x0001000018257824 */ /* 0x000fc400078e00ff */
[----:B------:R-:W-:Y:S01]  /*f9f0*/  FFMA.FTZ R39, R4, R39, R27 ;  /* 0x0000002704277223 */ /* 0x000fe2000001001b */
[----:B------:R-:W-:Y:S01]  /*fa00*/  LOP3.LUT R10, R10, 0xffff0000, RZ, 0xc0, !PT ;  /* 0xffff00000a0a7812 */ /* 0x000fe200078ec0ff */
[C---:B------:R-:W-:Y:S01]  /*fa10*/  FFMA.FTZ R36, R29.reuse, R36, R33 ;  /* 0x000000241d247223 */ /* 0x040fe20000010021 */
        /* <DEDUP_REMOVED lines=9> */
[----:B------:R-:W-:Y:S01]  /*fab0*/  FMUL.FTZ R27, R10, R33 ;  /* 0x000000210a1b7220 */ /* 0x000fe20000410000 */
[----:B------:R-:W-:Y:S02]  /*fac0*/  IMAD.U32 R4, R14, 0x10000, RZ ;  /* 0x000100000e047824 */ /* 0x000fe400078e00ff */
[-C--:B------:R-:W-:Y:S01]  /*fad0*/  FMUL.FTZ R10, R10, R29.reuse ;  /* 0x0000001d0a0a7220 */ /* 0x080fe20000410000 */
[----:B------:R-:W-:Y:S01]  /*fae0*/  FMUL.FTZ R8, R35, R32 ;  /* 0x0000002023087220 */ /* 0x000fe20000410000 */
[----:B------:R-:W-:Y:S01]  /*faf0*/  FFMA.FTZ R34, R6, R29, -R27 ;  /* 0x0000001d06227223 */ /* 0x000fe2000001081b */
[----:B------:R-:W-:Y:S01]  /*fb00*/  FFMA.FTZ R45, R30, R37, R45 ;  /* 0x000000251e2d7223 */ /* 0x000fe2000001002d */
        /* <DEDUP_REMOVED lines=27> */
.L_x_6837:
[----:B------:R-:W-:Y:S05]  /*fcc0*/  BSYNC B1 ;  /* 0x0000000000017941 */ /* 0x000fea0003800000 */
.L_x_6836:
[----:B------:R-:W-:Y:S04]  /*fcd0*/  BSSY B1, `(.L_x_6838) ;  /* 0x0000067000017945 */ /* 0x000fe80003800000 */
[----:B------:R-:W-:Y:S05]  /*fce0*/  @P2 BRA `(.L_x_6839) ;  /* 0x0000000400942947 */ /* 0x000fea0003800000 */
[----:B-1----:R-:W2:Y:S04]  /*fcf0*/  LDL R6, [R1+0x44] ;  /* 0x0000440001067983 */ /* 0x002ea80000100800 */
[----:B------:R-:W3:Y:S01]  /*fd00*/  LDL R46, [R1+0x84] ;  /* 0x00008400012e7983 */ /* 0x000ee20000100800 */
[----:B------:R-:W1:Y:S01]  /*fd10*/  S2R R5, SR_TID.X ;  /* 0x0000000000057919 */ /* 0x000e620000002100 */
[C---:B------:R-:W-:Y:S02]  /*fd20*/  VIADD R8, R22.reuse, 0x20 ;  /* 0x0000002016087836 */ /* 0x040fe40000000000 */
[----:B------:R-:W-:Y:S02]  /*fd30*/  VIADD R9, R22, 0x20 ;  /* 0x0000002016097836 */ /* 0x000fe40000000000 */
[----:B-1----:R-:W-:-:S05]  /*fd40*/  VIADD R5, R5, 0xffffff80 ;  /* 0xffffff8005057836 */ /* 0x002fca0000000000 */
[----:B------:R-:W-:-:S04]  /*fd50*/  SHF.R.S32.HI R4, RZ, 0x1f, R5 ;  /* 0x0000001fff047819 */ /* 0x000fc80000011405 */
[----:B------:R-:W-:-:S04]  /*fd60*/  LEA.HI R4, R4, R5, RZ, 0x3 ;  /* 0x0000000504047211 */ /* 0x000fc800078f18ff */
[----:B------:R-:W-:-:S05]  /*fd70*/  LOP3.LUT R4, R4, 0xfffffff8, RZ, 0xc0, !PT ;  /* 0xfffffff804047812 */ /* 0x000fca00078ec0ff */
[----:B------:R-:W-:-:S05]  /*fd80*/  IMAD.IADD R4, R5, 0x1, -R4 ;  /* 0x0000000105047824 */ /* 0x000fca00078e0a04 */
[----:B------:R-:W-:Y:S01]  /*fd90*/  LEA.HI R4, R13, R4, RZ, 0x1d ;  /* 0x000000040d047211 */ /* 0x000fe200078fe8ff */
[----:B------:R-:W-:Y:S02]  /*fda0*/  IMAD.SHL.U32 R8, R8, 0x40, RZ ;  /* 0x0000004008087824 */ /* 0x000fe400078e00ff */
[----:B------:R-:W-:Y:S01]  /*fdb0*/  IMAD.SHL.U32 R9, R9, 0x40, RZ ;  /* 0x0000004009097824 */ /* 0x000fe200078e00ff */
[----:B------:R-:W-:Y:S01]  /*fdc0*/  SHF.R.S32.HI R7, RZ, 0x1f, R4 ;  /* 0x0000001fff077819 */ /* 0x000fe20000011404 */
[----:B------:R-:W-:Y:S01]  /*fdd0*/  IMAD.SHL.U32 R5, R4, 0x8, RZ ;  /* 0x0000000804057824 */ /* 0x000fe200078e00ff */
[----:B------:R-:W-:Y:S02]  /*fde0*/  LOP3.LUT R8, R8, 0x1c0, RZ, 0xc0, !PT ;  /* 0x000001c008087812 */ /* 0x000fe400078ec0ff */
[----:B------:R-:W-:Y:S02]  /*fdf0*/  LEA.HI R7, R7, R4, RZ, 0x3 ;  /* 0x0000000407077211 */ /* 0x000fe400078f18ff */
[----:B------:R-:W-:-:S02]  /*fe00*/  LOP3.LUT R9, R9, 0x1c0, RZ, 0xc0, !PT ;  /* 0x000001c009097812 */ /* 0x000fc400078ec0ff */
[----:B------:R-:W-:Y:S01]  /*fe10*/  SHF.R.U32.HI R8, RZ, 0x3, R8 ;  /* 0x00000003ff087819 */ /* 0x000fe20000011608 */
[----:B------:R-:W-:Y:S01]  /*fe20*/  IMAD.SHL.U32 R7, R7, 0x400, RZ ;  /* 0x0000040007077824 */ /* 0x000fe200078e00ff */
[----:B------:R-:W-:-:S04]  /*fe30*/  LOP3.LUT R4, R9, 0x38, R5, 0xf8, !PT ;  /* 0x0000003809047812 */ /* 0x000fc800078ef805 */
[----:B------:R-:W-:Y:S02]  /*fe40*/  LOP3.LUT R4, R4, R8, RZ, 0x3c, !PT ;  /* 0x0000000804047212 */ /* 0x000fe400078e3cff */
[----:B------:R-:W-:Y:S01]  /*fe50*/  LOP3.LUT R7, R7, 0x7fffe000, RZ, 0xc0, !PT ;  /* 0x7fffe00007077812 */ /* 0x000fe200078ec0ff */
[C---:B------:R-:W-:Y:S02]  /*fe60*/  IMAD.U32 R38, R15.reuse, 0x10000, RZ ;  /* 0x000100000f267824 */ /* 0x040fe400078e00ff */
[----:B------:R-:W-:Y:S01]  /*fe70*/  IMAD.U32 R36, R0, 0x10000, RZ ;  /* 0x0001000000247824 */ /* 0x000fe200078e00ff */
[----:B------:R-:W-:Y:S01]  /*fe80*/  LOP3.LUT R40, R15, 0xffff0000, RZ, 0xc0, !PT ;  /* 0xffff00000f287812 */ /* 0x000fe200078ec0ff */
[----:B------:R-:W-:Y:S02]  /*fe90*/  IMAD.U32 R43, R20, 0x10000, RZ ;  /* 0x00010000142b7824 */ /* 0x000fe400078e00ff */
[----:B------:R-:W-:Y:S02]  /*fea0*/  IMAD.U32 R41, R3, 0x10000, RZ ;  /* 0x0001000003297824 */ /* 0x000fe400078e00ff */
[C---:B------:R-:W-:Y:S01]  /*feb0*/  IMAD.U32 R45, R24.reuse, 0x10000, RZ ;  /* 0x00010000182d7824 */ /* 0x040fe200078e00ff */
[----:B------:R-:W-:Y:S01]  /*fec0*/  LOP3.LUT R42, R24, 0xffff0000, RZ, 0xc0, !PT ;  /* 0xffff0000182a7812 */ /* 0x000fe200078ec0ff */
[----:B------:R-:W-:Y:S01]  /*fed0*/  IMAD.U32 R44, R25, 0x10000, RZ ;  /* 0x00010000192c7824 */ /* 0x000fe200078e00ff */
[----:B--2---:R-:W-:-:S02]  /*fee0*/  IADD3 R9, R4, R7, R6 ;  /* 0x0000000704097210 */ /* 0x004fc40007ffe006 */
[----:B---3--:R-:W1:Y:S03]  /*fef0*/  LDS.128 R4, [R46] ;  /* 0x000000002e047984 */ /* 0x008e660000000c00 */
[----:B------:R-:W-:-:S05]  /*ff00*/  IMAD R21, R9, 0x2, R2 ;  /* 0x0000000209157824 */ /* 0x000fca00078e0202 */
[----:B------:R-:W2:Y:S01]  /*ff10*/  LDS.128 R8, [R21+0x16400] ;  /* 0x0164000015087984 */ /* 0x000ea20000000c00 */
[----:B-1----:R-:W-:Y:S02]  /*ff20*/  IMAD.U32 R26, R4, 0x10000, RZ ;  /* 0x00010000041a7824 */ /* 0x002fe400078e00ff */
[C---:B--2---:R-:W-:Y:S01]  /*ff30*/  IMAD.U32 R31, R8.reuse, 0x10000, RZ ;  /* 0x00010000081f7824 */ /* 0x044fe200078e00ff */
[----:B------:R-:W-:-:S03]  /*ff40*/  LOP3.LUT R8, R8, 0xffff0000, RZ, 0xc0, !PT ;  /* 0xffff000008087812 */ /* 0x000fc600078ec0ff */
[-C--:B------:R-:W-:Y:S01]  /*ff50*/  FMUL.FTZ R35, R38, R31.reuse ;  /* 0x0000001f26237220 */ /* 0x080fe20000410000 */
[----:B------:R-:W-:-:S03]  /*ff60*/  FMUL.FTZ R31, R36, R31 ;  /* 0x0000001f241f7220 */ /* 0x000fc60000410000 */
[----:B------:R-:W-:Y:S01]  /*ff70*/  FFMA.FTZ R35, R36, R26, -R35 ;  /* 0x0000001a24237223 */ /* 0x000fe20000010823 */
[----:B------:R-:W-:Y:S01]  /*ff80*/  LOP3.LUT R36, R0, 0xffff0000, RZ, 0xc0, !PT ;  /* 0xffff000000247812 */ /* 0x000fe200078ec0ff */
[-C--:B------:R-:W-:Y:S01]  /*ff90*/  FMUL.FTZ R37, R40, R8.reuse ;  /* 0x0000000828257220 */ /* 0x080fe20000410000 */
[----:B------:R-:W-:Y:S01]  /*ffa0*/  LOP3.LUT R4, R4, 0xffff0000, RZ, 0xc0, !PT ;  /* 0xffff000004047812 */ /* 0x000fe200078ec0ff */
[----:B------:R-:W-:Y:S02]  /*ffb0*/  IMAD.U32 R32, R9, 0x10000, RZ ;  /* 0x0001000009207824 */ /* 0x000fe400078e00ff */
[----:B------:R-:W-:Y:S01]  /*ffc0*/  FMUL.FTZ R39, R36, R8 ;  /* 0x0000000824277220 */ /* 0x000fe20000410000 */
[----:B------:R-:W-:Y:S02]  /*ffd0*/  IMAD.U32 R33, R10, 0x10000, RZ ;  /* 0x000100000a217824 */ /* 0x000fe400078e00ff */
[----:B------:R-:W-:Y:S01]  /*ffe0*/  FFMA.FTZ R8, R36, R4, -R37 ;  /* 0x0000000424087223 */ /* 0x000fe20000010825 */
[----:B------:R-:W-:Y:S01]  /*fff0*/  FFMA.FTZ R31, R38, R26, R31 ;  /* 0x0000001a261f7223 */ /* 0x000fe2000001001f */
[-C--:B------:R-:W-:Y:S01]  /*10000*/  FMUL.FTZ R36, R43, R32.reuse ;  /* 0x000000202b247220 */ /* 0x080fe20000410000 */
[----:B0-----:R-:W-:Y:S01]  /*10010*/  IMAD.U32 R27, R5, 0x10000, RZ ;  /* 0x00010000051b7824 */ /* 0x001fe200078e00ff */
[----:B------:R-:W-:Y:S01]  /*10020*/  LOP3.LUT R10, R10, 0xffff0000, RZ, 0xc0, !PT ;  /* 0xffff00000a0a7812 */ /* 0x000fe200078ec0ff */
[----:B------:R-:W-:Y:S01]  /*10030*/  FMUL.FTZ R32, R41, R32 ;  /* 0x0000002029207220 */ /* 0x000fe20000410000 */
[----:B------:R-:W-:Y:S01]  /*10040*/  FFMA.FTZ R26, R40, R4, R39 ;  /* 0x00000004281a7223 */ /* 0x000fe20000010027 */
[----:B------:R-:W-:-:S02]  /*10050*/  IMAD.U32 R37, R12, 0x10000, RZ ;  /* 0x000100000c257824 */ /* 0x000fc400078e00ff */
[----:B------:R-:W-:Y:S01]  /*10060*/  FMUL.FTZ R4, R45, R33 ;  /* 0x000000212d047220 */ /* 0x000fe20000410000 */
[----:B------:R-:W-:Y:S01]  /*10070*/  IMAD.U32 R29, R6, 0x10000, RZ ;  /* 0x00010000061d7824 */ /* 0x000fe200078e00ff */
[----:B------:R-:W-:Y:S01]  /*10080*/  LOP3.LUT R40, R12, 0xffff0000, RZ, 0xc0, !PT ;  /* 0xffff00000c287812 */ /* 0x000fe200078ec0ff */
[-C--:B------:R-:W-:Y:S01]  /*10090*/  FFMA.FTZ R36, R41, R27.reuse, -R36 ;  /* 0x0000001b29247223 */ /* 0x080fe20000010824 */
[----:B------:R-:W-:Y:S01]  /*100a0*/  LOP3.LUT R6, R6, 0xffff0000, RZ, 0xc0, !PT ;  /* 0xffff000006067812 */ /* 0x000fe200078ec0ff */
[----:B------:R-:W-:Y:S01]  /*100b0*/  FFMA.FTZ R32, R43, R27, R32 ;  /* 0x0000001b2b207223 */ /* 0x000fe20000010020 */
[----:B------:R-:W-:Y:S01]  /*100c0*/  FMUL.FTZ R38, R37, R33 ;  /* 0x0000002125267220 */ /* 0x000fe20000410000 */
[----:B------:R-:W-:Y:S02]  /*100d0*/  IMAD.U32 R34, R11, 0x10000, RZ ;  /* 0x000100000b227824 */ /* 0x000fe400078e00ff */
[----:B------:R-:W-:Y:S01]  /*100e0*/  FFMA.FTZ R27, R37, R29, -R4 ;  /* 0x0000001d251b7223 */ /* 0x000fe20000010804 */
[----:B------:R-:W-:Y:S01]  /*100f0*/  FMUL.FTZ R33, R42, R10 ;  /* 0x0000000a2a217220 */ /* 0x000fe20000410000 */
[----:B------:R-:W-:-:S02]  /*10100*/  IMAD.U32 R4, R14, 0x10000, RZ ;  /* 0x000100000e047824 */ /* 0x000fc400078e00ff */
[----:B------:R-:W-:Y:S01]  /*10110*/  FMUL.FTZ R37, R40, R10 ;  /* 0x0000000a28257220 */ /* 0x000fe20000410000 */
[----:B------:R-:W-:Y:S01]  /*10120*/  FFMA.FTZ R10, R45, R29, R38 ;  /* 0x0000001d2d0a7223 */ /* 0x000fe20000010026 */
[----:B------:R-:W-:Y:S01]  /*10130*/  IMAD.U32 R30, R7, 0x10000, RZ ;  /* 0x00010000071e7824 */ /* 0x000fe200078e00ff */
[----:B------:R-:W-:Y:S01]  /*10140*/  LOP3.LUT R9, R9, 0xffff0000, RZ, 0xc0, !PT ;  /* 0xffff000009097812 */ /* 0x000fe200078ec0ff */
[----:B------:R-:W-:Y:S01]  /*10150*/  FMUL.FTZ R29, R44, R34 ;  /* 0x000000222c1d7220 */ /* 0x000fe20000410000 */
[----:B------:R-:W-:Y:S01]  /*10160*/  FFMA.FTZ R38, R40, R6, -R33 ;  /* 0x0000000628267223 */ /* 0x000fe20000010821 */
[----:B------:R-:W-:Y:S01]  /*10170*/  LOP3.LUT R43, R20, 0xffff0000, RZ, 0xc0, !PT ;  /* 0xffff0000142b7812 */ /* 0x000fe200078ec0ff */
[----:B------:R-:W-:Y:S01]  /*10180*/  FMUL.FTZ R33, R4, R34 ;  /* 0x0000002204217220 */ /* 0x000fe20000410000 */
[----:B------:R-:W-:Y:S02]  /*10190*/  LOP3.LUT R11, R11, 0xffff0000, RZ, 0xc0, !PT ;  /* 0xffff00000b0b7812 */ /* 0x000fe400078ec0ff */
[----:B------:R-:W-:-:S02]  /*101a0*/  LOP3.LUT R39, R3, 0xffff0000, RZ, 0xc0, !PT ;  /* 0xffff000003277812 */ /* 0x000fc400078ec0ff */
[----:B------:R-:W-:Y:S02]  /*101b0*/  LOP3.LUT R45, R25, 0xffff0000, RZ, 0xc0, !PT ;  /* 0xffff0000192d7812 */ /* 0x000fe400078ec0ff */
[----:B------:R-:W-:Y:S01]  /*101c0*/  LOP3.LUT R41, R14, 0xffff0000, RZ, 0xc0, !PT ;  /* 0xffff00000e297812 */ /* 0x000fe200078ec0ff */
[----:B------:R-:W-:Y:S01]  /*101d0*/  FFMA.FTZ R29, R4, R30, -R29 ;  /* 0x0000001e041d7223 */ /* 0x000fe2000001081d */
[----:B------:R-:W-:Y:S01]  /*101e0*/  LOP3.LUT R5, R5, 0xffff0000, RZ, 0xc0, !PT ;  /* 0xffff000005057812 */ /* 0x000fe200078ec0ff */
[----:B------:R-:W-:Y:S01]  /*101f0*/  FFMA.FTZ R37, R42, R6, R37 ;  /* 0x000000062a257223 */ /* 0x000fe20000010025 */
[----:B------:R-:W-:Y:S01]  /*10200*/  LOP3.LUT R7, R7, 0xffff0000, RZ, 0xc0, !PT ;  /* 0xffff000007077812 */ /* 0x000fe200078ec0ff */
[----:B------:R-:W-:Y:S01]  /*10210*/  FFMA.FTZ R33, R44, R30, R33 ;  /* 0x0000001e2c217223 */ /* 0x000fe20000010021 */
[-C--:B------:R-:W-:Y:S01]  /*10220*/  FMUL.FTZ R4, R43, R9.reuse ;  /* 0x000000092b047220 */ /* 0x080fe20000410000 */
[----:B------:R-:W-:Y:S01]  /*10230*/  FMUL.FTZ R6, R39, R9 ;  /* 0x0000000927067220 */ /* 0x000fe20000410000 */
[-C--:B------:R-:W-:Y:S01]  /*10240*/  FMUL.FTZ R30, R45, R11.reuse ;  /* 0x0000000b2d1e7220 */ /* 0x080fe20000410000 */
[----:B------:R-:W-:Y:S01]  /*10250*/  FMUL.FTZ R34, R41, R11 ;  /* 0x0000000b29227220 */ /* 0x000fe20000410000 */
[-C--:B------:R-:W-:Y:S01]  /*10260*/  FFMA.FTZ R9, R39, R5.reuse, -R4 ;  /* 0x0000000527097223 */ /* 0x080fe20000010804 */
[----:B------:R-:W-:Y:S01]  /*10270*/  FFMA.FTZ R11, R43, R5, R6 ;  /* 0x000000052b0b7223 */ /* 0x000fe20000010006 */
[-C--:B------:R-:W-:Y:S01]  /*10280*/  FFMA.FTZ R30, R41, R7.reuse, -R30 ;  /* 0x00000007291e7223 */ /* 0x080fe2000001081e */
        /* <DEDUP_REMOVED lines=11> */
.L_x_6839:
[----:B------:R-:W-:Y:S05]  /*10340*/  BSYNC B1 ;  /* 0x0000000000017941 */ /* 0x000fea0003800000 */
.L_x_6838:
[----:B------:R-:W-:Y:S04]  /*10350*/  BSSY B1, `(.L_x_6840) ;  /* 0x0000067000017945 */ /* 0x000fe80003800000 */
[----:B------:R-:W-:Y:S05]  /*10360*/  @P1 BRA `(.L_x_6841) ;  /* 0x0000000400941947 */ /* 0x000fea0003800000 */
[----:B-12---:R-:W2:Y:S04]  /*10370*/  LDL R6, [R1+0x40] ;  /* 0x0000400001067983 */ /* 0x006ea80000100800 */
        /* <DEDUP_REMOVED lines=100> */
.L_x_6841:
[----:B------:R-:W-:Y:S05]  /*109c0*/  BSYNC B1 ;  /* 0x0000000000017941 */ /* 0x000fea0003800000 */
.L_x_6840:
[----:B------:R-:W-:Y:S05]  /*109d0*/  @P0 BRA `(.L_x_6828) ;  /* 0x0000000400940947 */ /* 0x000fea0003800000 */
[----:B-123--:R-:W1:Y:S01]  /*109e0*/  S2R R5, SR_TID.X ;  /* 0x0000000000057919 */ /* 0x00ee620000002100 */
[----:B------:R-:W2:Y:S01]  /*109f0*/  LDL R42, [R1+0x7c] ;  /* 0x00007c00012a7983 */ /* 0x000ea20000100800 */
[----:B-1----:R-:W-:-:S05]  /*10a00*/  VIADD R5, R5, 0xffffff80 ;  /* 0xffffff8005057836 */ /* 0x002fca0000000000 */
[----:B------:R-:W-:-:S04]  /*10a10*/  SHF.R.S32.HI R4, RZ, 0x1f, R5 ;  /* 0x0000001fff047819 */ /* 0x000fc80000011405 */
[----:B------:R-:W-:-:S04]  /*10a20*/  LEA.HI R4, R4, R5, RZ, 0x3 ;  /* 0x0000000504047211 */ /* 0x000fc800078f18ff */
[----:B------:R-:W-:-:S05]  /*10a30*/  LOP3.LUT R4, R4, 0xfffffff8, RZ, 0xc0, !PT ;  /* 0xfffffff804047812 */ /* 0x000fca00078ec0ff */
[----:B------:R-:W-:Y:S02]  /*10a40*/  IMAD.IADD R4, R5, 0x1, -R4 ;  /* 0x0000000105047824 */ /* 0x000fe400078e0a04 */
[----:B------:R-:W3:Y:S01]  /*10a50*/  LDL R5, [R1+0x3c] ;  /* 0x00003c0001057983 */ /* 0x000ee20000100800 */
[C---:B------:R-:W-:Y:S02]  /*10a60*/  VIADD R7, R22.reuse, 0x60 ;  /* 0x0000006016077836 */ /* 0x040fe40000000000 */
[----:B------:R-:W-:Y:S01]  /*10a70*/  LEA.HI R13, R13, R4, RZ, 0x1d ;  /* 0x000000040d0d7211 */ /* 0x000fe200078fe8ff */
[----:B------:R-:W-:Y:S02]  /*10a80*/  VIADD R8, R22, 0x60 ;  /* 0x0000006016087836 */ /* 0x000fe40000000000 */
[----:B------:R-:W-:Y:S01]  /*10a90*/  IMAD.SHL.U32 R7, R7, 0x40, RZ ;  /* 0x0000004007077824 */ /* 0x000fe200078e00ff */
[----:B------:R-:W-:Y:S01]  /*10aa0*/  SHF.R.S32.HI R6, RZ, 0x1f, R13 ;  /* 0x0000001fff067819 */ /* 0x000fe2000001140d */
[----:B------:R-:W-:-:S02]  /*10ab0*/  IMAD.SHL.U32 R8, R8, 0x40, RZ ;  /* 0x0000004008087824 */ /* 0x000fc400078e00ff */
[----:B------:R-:W-:Y:S01]  /*10ac0*/  IMAD.SHL.U32 R4, R13, 0x8, RZ ;  /* 0x000000080d047824 */ /* 0x000fe200078e00ff */
[----:B------:R-:W-:Y:S02]  /*10ad0*/  LEA.HI R6, R6, R13, RZ, 0x3 ;  /* 0x0000000d06067211 */ /* 0x000fe400078f18ff */
[----:B------:R-:W-:Y:S02]  /*10ae0*/  LOP3.LUT R8, R8, 0x1c0, RZ, 0xc0, !PT ;  /* 0x000001c008087812 */ /* 0x000fe400078ec0ff */
[----:B------:R-:W-:Y:S01]  /*10af0*/  LOP3.LUT R7, R7, 0x1c0, RZ, 0xc0, !PT ;  /* 0x000001c007077812 */ /* 0x000fe200078ec0ff */
[----:B------:R-:W-:Y:S01]  /*10b00*/  IMAD.SHL.U32 R6, R6, 0x400, RZ ;  /* 0x0000040006067824 */ /* 0x000fe200078e00ff */
[----:B------:R-:W-:Y:S02]  /*10b10*/  LOP3.LUT R4, R8, 0x38, R4, 0xf8, !PT ;  /* 0x0000003808047812 */ /* 0x000fe400078ef804 */
[----:B------:R-:W-:Y:S02]  /*10b20*/  SHF.R.U32.HI R7, RZ, 0x3, R7 ;  /* 0x00000003ff077819 */ /* 0x000fe40000011607 */
[----:B------:R-:W-:-:S02]  /*10b30*/  LOP3.LUT R9, R6, 0x7fffe000, RZ, 0xc0, !PT ;  /* 0x7fffe00006097812 */ /* 0x000fc400078ec0ff */
[----:B------:R-:W-:Y:S01]  /*10b40*/  LOP3.LUT R4, R4, R7, RZ, 0x3c, !PT ;  /* 0x0000000704047212 */ /* 0x000fe200078e3cff */
[C---:B------:R-:W-:Y:S01]  /*10b50*/  IMAD.U32 R37, R15.reuse, 0x10000, RZ ;  /* 0x000100000f257824 */ /* 0x040fe200078e00ff */
[----:B------:R-:W-:Y:S01]  /*10b60*/  LOP3.LUT R38, R15, 0xffff0000, RZ, 0xc0, !PT ;  /* 0xffff00000f267812 */ /* 0x000fe200078ec0ff */
[C---:B------:R-:W-:Y:S01]  /*10b70*/  IMAD.U32 R35, R0.reuse, 0x10000, RZ ;  /* 0x0001000000237824 */ /* 0x040fe200078e00ff */
[----:B------:R-:W-:Y:S01]  /*10b80*/  LOP3.LUT R0, R0, 0xffff0000, RZ, 0xc0, !PT ;  /* 0xffff000000007812 */ /* 0x000fe200078ec0ff */
[C---:B------:R-:W-:Y:S01]  /*10b90*/  IMAD.U32 R43, R24.reuse, 0x10000, RZ ;  /* 0x00010000182b7824 */ /* 0x040fe200078e00ff */
[----:B------:R-:W-:Y:S01]  /*10ba0*/  LOP3.LUT R24, R24, 0xffff0000, RZ, 0xc0, !PT ;  /* 0xffff000018187812 */ /* 0x000fe200078ec0ff */
[----:B------:R-:W-:Y:S02]  /*10bb0*/  IMAD.U32 R45, R25, 0x10000, RZ ;  /* 0x00010000192d7824 */ /* 0x000fe400078e00ff */
[----:B------:R-:W-:Y:S02]  /*10bc0*/  IMAD.U32 R41, R14, 0x10000, RZ ;  /* 0x000100000e297824 */ /* 0x000fe400078e00ff */
[C---:B------:R-:W-:Y:S01]  /*10bd0*/  IMAD.U32 R36, R3.reuse, 0x10000, RZ ;  /* 0x0001000003247824 */ /* 0x040fe200078e00ff */
[----:B------:R-:W-:Y:S01]  /*10be0*/  LOP3.LUT R3, R3, 0xffff0000, RZ, 0xc0, !PT ;  /* 0xffff000003037812 */ /* 0x000fe200078ec0ff */
[----:B------:R-:W-:Y:S01]  /*10bf0*/  IMAD.U32 R40, R20, 0x10000, RZ ;  /* 0x0001000014287824 */ /* 0x000fe200078e00ff */
[----:B---3--:R-:W-:-:S02]  /*10c00*/  IADD3 R9, R4, R9, R5 ;  /* 0x0000000904097210 */ /* 0x008fc40007ffe005 */
[----:B--2---:R-:W1:Y:S03]  /*10c10*/  LDS.128 R4, [R42] ;  /* 0x000000002a047984 */ /* 0x004e660000000c00 */
[----:B------:R-:W-:-:S05]  /*10c20*/  IMAD R13, R9, 0x2, R2 ;  /* 0x00000002090d7824 */ /* 0x000fca00078e0202 */
[----:B------:R-:W2:Y:S01]  /*10c30*/  LDS.128 R8, [R13+0x16400] ;  /* 0x016400000d087984 */ /* 0x000ea20000000c00 */
[C---:B-1----:R-:W-:Y:S01]  /*10c40*/  IMAD.U32 R21, R4.reuse, 0x10000, RZ ;  /* 0x0001000004157824 */ /* 0x042fe200078e00ff */
[----:B------:R-:W-:Y:S01]  /*10c50*/  LOP3.LUT R4, R4, 0xffff0000, RZ, 0xc0, !PT ;  /* 0xffff000004047812 */ /* 0x000fe200078ec0ff */
[C---:B--2---:R-:W-:Y:S01]  /*10c60*/  IMAD.U32 R30, R8.reuse, 0x10000, RZ ;  /* 0x00010000081e7824 */ /* 0x044fe200078e00ff */
[----:B------:R-:W-:-:S03]  /*10c70*/  LOP3.LUT R8, R8, 0xffff0000, RZ, 0xc0, !PT ;  /* 0xffff000008087812 */ /* 0x000fc600078ec0ff */
[-C--:B------:R-:W-:Y:S01]  /*10c80*/  FMUL.FTZ R34, R37, R30.reuse ;  /* 0x0000001e25227220 */ /* 0x080fe20000410000 */
[C---:B------:R-:W-:Y:S01]  /*10c90*/  FMUL.FTZ R30, R35.reuse, R30 ;  /* 0x0000001e231e7220 */ /* 0x040fe20000410000 */
[-C--:B------:R-:W-:Y:S01]  /*10ca0*/  FMUL.FTZ R15, R38, R8.reuse ;  /* 0x00000008260f7220 */ /* 0x080fe20000410000 */
[----:B------:R-:W-:Y:S02]  /*10cb0*/  IMAD.U32 R32, R10, 0x10000, RZ ;  /* 0x000100000a207824 */ /* 0x000fe400078e00ff */
[-C--:B------:R-:W-:Y:S01]  /*10cc0*/  FFMA.FTZ R34, R35, R21.reuse, -R34 ;  /* 0x0000001523227223 */ /* 0x080fe20000010822 */
[----:B------:R-:W-:Y:S01]  /*10cd0*/  FFMA.FTZ R30, R37, R21, R30 ;  /* 0x00000015251e7223 */ /* 0x000fe2000001001e */
[----:B------:R-:W-:Y:S02]  /*10ce0*/  IMAD.U32 R37, R12, 0x10000, RZ ;  /* 0x000100000c257824 */ /* 0x000fe400078e00ff */
[C---:B------:R-:W-:Y:S01]  /*10cf0*/  FMUL.FTZ R21, R0.reuse, R8 ;  /* 0x0000000800157220 */ /* 0x040fe20000410000 */
[----:B------:R-:W-:Y:S01]  /*10d00*/  FFMA.FTZ R15, R0, R4, -R15 ;  /* 0x00000004000f7223 */ /* 0x000fe2000001080f */
[----:B0-----:R-:W-:Y:S01]  /*10d10*/  IMAD.U32 R27, R6, 0x10000, RZ ;  /* 0x00010000061b7824 */ /* 0x001fe200078e00ff */
[----:B------:R-:W-:Y:S01]  /*10d20*/  LOP3.LUT R10, R10, 0xffff0000, RZ, 0xc0, !PT ;  /* 0xffff00000a0a7812 */ /* 0x000fe200078ec0ff */
[-C--:B------:R-:W-:Y:S01]  /*10d30*/  FMUL.FTZ R0, R43, R32.reuse ;  /* 0x000000202b007220 */ /* 0x080fe20000410000 */
[----:B------:R-:W-:Y:S01]  /*10d40*/  LOP3.LUT R12, R12, 0xffff0000, RZ, 0xc0, !PT ;  /* 0xffff00000c0c7812 */ /* 0x000fe200078ec0ff */
[----:B------:R-:W-:Y:S01]  /*10d50*/  FMUL.FTZ R32, R37, R32 ;  /* 0x0000002025207220 */ /* 0x000fe20000410000 */
[----:B------:R-:W-:-:S02]  /*10d60*/  IMAD.U32 R33, R11, 0x10000, RZ ;  /* 0x000100000b217824 */ /* 0x000fc400078e00ff */
[-C--:B------:R-:W-:Y:S01]  /*10d70*/  FFMA.FTZ R8, R37, R27.reuse, -R0 ;  /* 0x0000001b25087223 */ /* 0x080fe20000010800 */
[----:B------:R-:W-:Y:S01]  /*10d80*/  LOP3.LUT R6, R6, 0xffff0000, RZ, 0xc0, !PT ;  /* 0xffff000006067812 */ /* 0x000fe200078ec0ff */
[-C--:B------:R-:W-:Y:S01]  /*10d90*/  FMUL.FTZ R37, R24, R10.reuse ;  /* 0x0000000a18257220 */ /* 0x080fe20000410000 */
[----:B------:R-:W-:Y:S01]  /*10da0*/  FMUL.FTZ R39, R12, R10 ;  /* 0x0000000a0c277220 */ /* 0x000fe20000410000 */
[----:B------:R-:W-:Y:S02]  /*10db0*/  IMAD.U32 R31, R9, 0x10000, RZ ;  /* 0x00010000091f7824 */ /* 0x000fe400078e00ff */
[----:B------:R-:W-:Y:S01]  /*10dc0*/  FFMA.FTZ R21, R38, R4, R21 ;  /* 0x0000000426157223 */ /* 0x000fe20000010015 */
[----:B------:R-:W-:Y:S01]  /*10dd0*/  FFMA.FTZ R10, R43, R27, R32 ;  /* 0x0000001b2b0a7223 */ /* 0x000fe20000010020 */
[----:B------:R-:W-:Y:S01]  /*10de0*/  IMAD.U32 R29, R7, 0x10000, RZ ;  /* 0x00010000071d7824 */ /* 0x000fe200078e00ff */
[----:B------:R-:W-:Y:S01]  /*10df0*/  LOP3.LUT R9, R9, 0xffff0000, RZ, 0xc0, !PT ;  /* 0xffff000009097812 */ /* 0x000fe200078ec0ff */
[-C--:B------:R-:W-:Y:S01]  /*10e00*/  FMUL.FTZ R0, R45, R33.reuse ;  /* 0x000000212d007220 */ /* 0x080fe20000410000 */
[----:B------:R-:W-:Y:S01]  /*10e10*/  FMUL.FTZ R4, R41, R33 ;  /* 0x0000002129047220 */ /* 0x000fe20000410000 */
[----:B------:R-:W-:-:S02]  /*10e20*/  LOP3.LUT R27, R20, 0xffff0000, RZ, 0xc0, !PT ;  /* 0xffff0000141b7812 */ /* 0x000fc400078ec0ff */
[----:B------:R-:W-:Y:S02]  /*10e30*/  LOP3.LUT R11, R11, 0xffff0000, RZ, 0xc0, !PT ;  /* 0xffff00000b0b7812 */ /* 0x000fe400078ec0ff */
[----:B------:R-:W-:Y:S01]  /*10e40*/  LOP3.LUT R33, R25, 0xffff0000, RZ, 0xc0, !PT ;  /* 0xffff000019217812 */ /* 0x000fe200078ec0ff */
[C---:B------:R-:W-:Y:S01]  /*10e50*/  IMAD.U32 R26, R5.reuse, 0x10000, RZ ;  /* 0x00010000051a7824 */ /* 0x040fe200078e00ff */
[----:B------:R-:W-:Y:S01]  /*10e60*/  LOP3.LUT R25, R14, 0xffff0000, RZ, 0xc0, !PT ;  /* 0xffff00000e197812 */ /* 0x000fe200078ec0ff */
[-C--:B------:R-:W-:Y:S01]  /*10e70*/  FFMA.FTZ R39, R24, R6.reuse, R39 ;  /* 0x0000000618277223 */ /* 0x080fe20000010027 */
[----:B------:R-:W-:Y:S01]  /*10e80*/  LOP3.LUT R5, R5, 0xffff0000, RZ, 0xc0, !PT ;  /* 0xffff000005057812 */ /* 0x000fe200078ec0ff */
[----:B------:R-:W-:Y:S01]  /*10e90*/  FFMA.FTZ R24, R41, R29, -R0 ;  /* 0x0000001d29187223 */ /* 0x000fe20000010800 */
[----:B------:R-:W-:Y:S01]  /*10ea0*/  LOP3.LUT R7, R7, 0xffff0000, RZ, 0xc0, !PT ;  /* 0xffff000007077812 */ /* 0x000fe200078ec0ff */
[----:B------:R-:W-:Y:S01]  /*10eb0*/  FFMA.FTZ R37, R12, R6, -R37 ;  /* 0x000000060c257223 */ /* 0x000fe20000010825 */
[----:B------:R-:W-:Y:S01]  /*10ec0*/  FMUL.FTZ R0, R27, R9 ;  /* 0x000000091b007220 */ /* 0x000fe20000410000 */
[----:B------:R-:W-:Y:S01]  /*10ed0*/  FMUL.FTZ R35, R40, R31 ;  /* 0x0000001f28237220 */ /* 0x000fe20000410000 */
[----:B------:R-:W-:Y:S01]  /*10ee0*/  FFMA.FTZ R29, R45, R29, R4 ;  /* 0x0000001d2d1d7223 */ /* 0x000fe20000010004 */
[----:B------:R-:W-:Y:S01]  /*10ef0*/  FMUL.FTZ R6, R33, R11 ;  /* 0x0000000b21067220 */ /* 0x000fe20000410000 */
[C---:B------:R-:W-:Y:S01]  /*10f00*/  FMUL.FTZ R31, R36.reuse, R31 ;  /* 0x0000001f241f7220 */ /* 0x040fe20000410000 */
[----:B------:R-:W-:Y:S01]  /*10f10*/  FMUL.FTZ R4, R3, R9 ;  /* 0x0000000903047220 */ /* 0x000fe20000410000 */
[----:B------:R-:W-:Y:S01]  /*10f20*/  FMUL.FTZ R14, R25, R11 ;  /* 0x0000000b190e7220 */ /* 0x000fe20000410000 */
[----:B------:R-:W-:Y:S01]  /*10f30*/  FFMA.FTZ R0, R3, R5, -R0 ;  /* 0x0000000503007223 */ /* 0x000fe20000010800 */
[-C--:B------:R-:W-:Y:S01]  /*10f40*/  FFMA.FTZ R35, R36, R26.reuse, -R35 ;  /* 0x0000001a24237223 */ /* 0x080fe20000010823 */
        /* <DEDUP_REMOVED lines=14> */
.L_x_6828:
[----:B------:R-:W-:Y:S05]  /*11030*/  BSYNC B0 ;  /* 0x0000000000007941 */ /* 0x000fea0003800000 */
.L_x_6809:
        /* <DEDUP_REMOVED lines=8> */
.L_x_6807:
[----:B------:R-:W-:-:S06]  /*110c0*/  ULOP3.LUT UR4, UR60, 0x1, URZ, 0xfc, !UPT ;  /* 0x000000013c047892 */ /* 0x000fcc000f8efc3f */
[----:B------:R-:W-:-:S05]  /*110d0*/  IMAD.U32 R0, RZ, RZ, UR4 ;  /* 0x00000004ff007e24 */ /* 0x000fca000f8e00ff */
[----:B------:R-:W-:-:S13]  /*110e0*/  ISETP.NE.AND P0, PT, R0, 0x3, PT ;  /* 0x000000030000780c */ /* 0x000fda0003f05270 */
[----:B------:R-:W-:Y:S05]  /*110f0*/  @!P0 BRA `(.L_x_6842) ;  /* 0x0000000000048947 */ /* 0x000fea0003800000 */
[----:B------:R-:W-:Y:S01]  /*11100*/  BPT.TRAP 0x1 ;  /* 0x000000040000795c */ /* 0x000fe20000300000 */
.L_x_6842:
[----:B------:R-:W-:Y:S01]  /*11110*/  IMAD R0, R222, 0x8, R2 ;  /* 0x00000008de007824 */ /* 0x000fe200078e0202 */
[----:B-12---:R-:W-:-:S04]  /*11120*/  SHF.L.U32 R3, R229, 0x1f, RZ ;  /* 0x0000001fe5037819 */ /* 0x006fc800000006ff */
[----:B------:R1:W2:Y:S01]  /*11130*/  SYNCS.PHASECHK.TRANS64.TRYWAIT P2, [R0+URZ+0x34830], R3 ;  /* 0x03483003000075a7 */ /* 0x0002a2000804017f */
[----:B------:R-:W-:Y:S05]  /*11140*/  @!P0 BRA `(.L_x_6843) ;  /* 0x0000000000048947 */ /* 0x000fea0003800000 */
[----:B------:R-:W-:Y:S01]  /*11150*/  BPT.TRAP 0x1 ;  /* 0x000000040000795c */ /* 0x000fe20000300000 */
.L_x_6843:
[----:B0--34-:R-:W0:Y:S01]  /*11160*/  S2R R4, SR_TID.X ;  /* 0x0000000000047919 */ /* 0x019e220000002100 */
[----:B------:R-:W-:Y:S01]  /*11170*/  IMAD.MOV.U32 R87, RZ, RZ, RZ ;  /* 0x000000ffff577224 */ /* 0x000fe200078e00ff */
[----:B0-----:R-:W-:-:S04]  /*11180*/  LOP3.LUT R4, R4, 0x7f, RZ, 0xc0, !PT ;  /* 0x0000007f04047812 */ /* 0x001fc800078ec0ff */
[----:B------:R-:W-:Y:S01]  /*11190*/  ISETP.NE.AND P1, PT, R4, RZ, PT ;  /* 0x000000ff0400720c */ /* 0x000fe20003f25270 */
[----:B--2---:R-:W-:-:S12]  /*111a0*/  @P2 BRA `(.L_x_6844) ;  /* 0x0000000000082947 */ /* 0x004fd80003800000 */
[----:B------:R-:W0:Y:S02]  /*111b0*/  SYNCS.PHASECHK.TRANS64.TRYWAIT P2, [R0+URZ+0x34830], R3 ;  /* 0x03483003000075a7 */ /* 0x000e24000804017f */
[----:B0-----:R-:W-:Y:S05]  /*111c0*/  @!P2 BRA `(.L_x_6845) ;  /* 0x000001780030a947 */ /* 0x001fea0003800000 */
.L_x_6844:
        /* <DEDUP_REMOVED lines=9> */
[----:B------:R-:W-:Y:S01]  /*11260*/  IMAD.MOV.U32 R25, RZ, RZ, 0x40000040 ;  /* 0x40000040ff197424 */ /* 0x000fe200078e00ff */
[----:B------:R-:W-:Y:S01]  /*11270*/  LOP3.LUT R3, R3, 0x3fff, RZ, 0xc0, !PT ;  /* 0x00003fff03037812 */ /* 0x000fe200078ec0ff */
[----:B------:R-:W-:Y:S01]  /*11280*/  IMAD.MOV.U32 R27, RZ, RZ, 0x40000040 ;  /* 0x40000040ff1b7424 */ /* 0x000fe200078e00ff */
[----:B------:R-:W-:Y:S01]  /*11290*/  R2UR UR15, R21 ;  /* 0x00000000150f72ca */ /* 0x000fe200000e0000 */
[----:B------:R-:W-:Y:S01]  /*112a0*/  IMAD.U32 R29, RZ, RZ, UR9 ;  /* 0x00000009ff1d7e24 */ /* 0x000fe2000f8e00ff */
[----:B------:R-:W-:Y:S01]  /*112b0*/  LOP3.LUT R4, R3, 0x10000, RZ, 0xfc, !PT ;  /* 0x0001000003047812 */ /* 0x000fe200078efcff */
[----:B------:R-:W-:Y:S01]  /*112c0*/  ULOP3.LUT UR56, UR56, 0x10000, URZ, 0xfc, !UPT ;  /* 0x0001000038387892 */ /* 0x000fe2000f8efc3f */
[----:B------:R-:W-:Y:S01]  /*112d0*/  MOV R11, UR37 ;  /* 0x00000025000b7c02 */ /* 0x000fe20008000f00 */
[----:B------:R-:W-:Y:S01]  /*112e0*/  UMOV UR37, UR9 ;  /* 0x0000000900257c82 */ /* 0x000fe20008000000 */
[----:B------:R-:W-:Y:S01]  /*112f0*/  MOV R13, UR36 ;  /* 0x00000024000d7c02 */ /* 0x000fe20008000f00 */
[----:B------:R0:W-:Y:S01]  /*11300*/  STL [R1+0x1c], R4 ;  /* 0x00001c0401007387 */ /* 0x0001e20000100800 */
[----:B------:R-:W-:Y:S01]  /*11310*/  UMOV UR13, UR37 ;  /* 0x00000025000d7c82 */ /* 0x000fe20008000000 */
[----:B------:R-:W-:Y:S01]  /*11320*/  R2UR UR23, R25 ;  /* 0x00000000191772ca */ /* 0x000fe200000e0000 */
[----:B------:R-:W-:Y:S01]  /*11330*/  UMOV UR8, UR56 ;  /* 0x0000003800087c82 */ /* 0x000fe20008000000 */
[----:B------:R-:W-:Y:S01]  /*11340*/  UMOV UR21, UR37 ;  /* 0x0000002500157c82 */ /* 0x000fe20008000000 */
[----:B------:R-:W-:Y:S01]  /*11350*/  UMOV UR36, UR8 ;  /* 0x0000000800247c82 */ /* 0x000fe20008000000 */
[----:B------:R-:W-:Y:S01]  /*11360*/  R2UR UR55, R27 ;  /* 0x000000001b3772ca */ /* 0x000fe200000e0000 */
[----:B------:R-:W-:Y:S01]  /*11370*/  UMOV UR12, UR36 ;  /* 0x00000024000c7c82 */ /* 0x000fe20008000000 */
[----:B------:R-:W-:Y:S01]  /*11380*/  UMOV UR20, UR36 ;  /* 0x0000002400147c82 */ /* 0x000fe20008000000 */
[----:B------:R-:W-:Y:S01]  /*11390*/  UMOV UR52, UR36 ;  /* 0x0000002400347c82 */ /* 0x000fe20008000000 */
[----:B0-----:R-:W-:Y:S01]  /*113a0*/  IMAD R4, R222, 0xb00, R4 ;  /* 0x00000b00de047824 */ /* 0x001fe200078e0204 */
[----:B------:R-:W-:Y:S01]  /*113b0*/  UMOV UR53, UR37 ;  /* 0x0000002500357c82 */ /* 0x000fe20008000000 */
[----:B------:R-:W-:Y:S01]  /*113c0*/  R2UR UR35, R21 ;  /* 0x00000000152372ca */ /* 0x000fe200000e0000 */
[----:B------:R-:W-:Y:S01]  /*113d0*/  UMOV UR32, UR36 ;  /* 0x0000002400207c82 */ /* 0x000fe20008000000 */
[C---:B------:R-:W-:Y:S01]  /*113e0*/  VIADD R20, R4.reuse, 0x80 ;  /* 0x0000008004147836 */ /* 0x040fe20000000000 */
[C---:B------:R-:W-:Y:S01]  /*113f0*/  R2UR UR10, R4.reuse ;  /* 0x00000000040a72ca */ /* 0x040fe200000e0000 */
[C---:B------:R-:W-:Y:S01]  /*11400*/  VIADD R24, R4.reuse, 0x100 ;  /* 0x0000010004187836 */ /* 0x040fe20000000000 */
[----:B------:R-:W-:Y:S01]  /*11410*/  UMOV UR33, UR37 ;  /* 0x0000002500217c82 */ /* 0x000fe20008000000 */
[----:B------:R-:W-:Y:S01]  /*11420*/  VIADD R26, R4, 0x180 ;  /* 0x00000180041a7836 */ /* 0x000fe20000000000 */
[----:B------:R-:W-:Y:S01]  /*11430*/  R2UR UR14, R20 ;  /* 0x00000000140e72ca */ /* 0x000fe200000e0000 */
[----:B------:R-:W-:Y:S01]  /*11440*/  VIADD R20, R4, 0x200 ;  /* 0x0000020004147836 */ /* 0x000fe20000000000 */
[----:B------:R-:W-:Y:S01]  /*11450*/  R2UR UR22, R24 ;  /* 0x00000000181672ca */ /* 0x000fe200000e0000 */
[----:B------:R-:W-:Y:S01]  /*11460*/  VIADD R24, R4, 0x280 ;  /* 0x0000028004187836 */ /* 0x000fe20000000000 */
[----:B------:R-:W-:Y:S01]  /*11470*/  R2UR UR54, R26 ;  /* 0x000000001a3672ca */ /* 0x000fe200000e0000 */
[----:B------:R-:W-:Y:S01]  /*11480*/  UMOV UR28, UR36 ;  /* 0x00000024001c7c82 */ /* 0x000fe20008000000 */
[----:B------:R-:W-:Y:S01]  /*11490*/  R2UR UR34, R20 ;  /* 0x00000000142272ca */ /* 0x000fe200000e0000 */
[----:B------:R-:W-:Y:S01]  /*114a0*/  UMOV UR29, UR37 ;  /* 0x00000025001d7c82 */ /* 0x000fe20008000000 */
[----:B------:R-:W-:Y:S01]  /*114b0*/  R2UR UR30, R24 ;  /* 0x00000000181e72ca */ /* 0x000fe200000e0000 */
[----:B------:R-:W-:Y:S01]  /*114c0*/  HGMMA.64x16x16.F32.BF16 R112, gdesc[UR8], RZ, !UPT, gsb0 ;  /* 0x00200000087079f0 */ /* 0x000fe2000c0018ff */
[----:B------:R-:W-:Y:S01]  /*114d0*/  R2UR UR31, R25 ;  /* 0x00000000191f72ca */ /* 0x000fe200000e0000 */
[C---:B------:R-:W-:Y:S01]  /*114e0*/  VIADD R26, R4.reuse, 0x300 ;  /* 0x00000300041a7836 */ /* 0x040fe20000000000 */
[----:B------:R-:W-:Y:S01]  /*114f0*/  R2UR UR47, R27 ;  /* 0x000000001b2f72ca */ /* 0x000fe200000e0000 */
[----:B------:R-:W-:Y:S01]  /*11500*/  UMOV UR44, UR36 ;  /* 0x00000024002c7c82 */ /* 0x000fe20008000000 */
[----:B------:R-:W-:Y:S01]  /*11510*/  UMOV UR45, UR37 ;  /* 0x00000025002d7c82 */ /* 0x000fe20008000000 */
[----:B------:R-:W-:Y:S01]  /*11520*/  VIADD R20, R4, 0x380 ;  /* 0x0000038004147836 */ /* 0x000fe20000000000 */
[----:B------:R-:W-:Y:S01]  /*11530*/  R2UR UR46, R26 ;  /* 0x000000001a2e72ca */ /* 0x000fe200000e0000 */
[----:B------:R-:W-:Y:S01]  /*11540*/  UMOV UR24, UR36 ;  /* 0x0000002400187c82 */ /* 0x000fe20008000000 */
[----:B------:R-:W-:Y:S01]  /*11550*/  R2UR UR27, R21 ;  /* 0x00000000151b72ca */ /* 0x000fe200000e0000 */
[----:B------:R-:W-:Y:S01]  /*11560*/  UMOV UR25, UR37 ;  /* 0x0000002500197c82 */ /* 0x000fe20008000000 */
        /* <DEDUP_REMOVED lines=13> */
[----:B------:R-:W-:Y:S01]  /*11640*/  IMAD.MOV.U32 R25, RZ, RZ, 0x40000040 ;  /* 0x40000040ff197424 */ /* 0x000fe200078e00ff */
[----:B------:R-:W-:Y:S01]  /*11650*/  UMOV UR40, UR36 ;  /* 0x0000002400287c82 */ /* 0x000fe20008000000 */
[----:B------:R-:W-:Y:S01]  /*11660*/  VIADD R26, R4, 0x82 ;  /* 0x00000082041a7836 */ /* 0x000fe20000000000 */
[----:B------:R-:W-:Y:S01]  /*11670*/  R2UR UR42, R24 ;  /* 0x00000000182a72ca */ /* 0x000fe200000e0000 */
[----:B------:R-:W-:Y:S01]  /*11680*/  VIADD R24, R4, 0x102 ;  /* 0x0000010204187836 */ /* 0x000fe20000000000 */
[----:B------:R-:W-:Y:S01]  /*11690*/  R2UR UR51, R25 ;  /* 0x00000000193372ca */ /* 0x000fe200000e0000 */
[----:B------:R-:W-:Y:S01]  /*116a0*/  IMAD.MOV.U32 R25, RZ, RZ, 0x40000040 ;  /* 0x40000040ff197424 */ /* 0x000fe200078e00ff */
[----:B------:R-:W-:Y:S01]  /*116b0*/  R2UR UR10, R26 ;  /* 0x000000001a0a72ca */ /* 0x000fe200000e0000 */
[----:B------:R-:W-:Y:S01]  /*116c0*/  IMAD.U32 R28, RZ, RZ, UR8 ;  /* 0x00000008ff1c7e24 */ /* 0x000fe2000f8e00ff */
[----:B------:R-:W-:Y:S01]  /*116d0*/  R2UR UR50, R24 ;  /* 0x00000000183272ca */ /* 0x000fe200000e0000 */
[C---:B------:R-:W-:Y:S01]  /*116e0*/  VIADD R24, R4.reuse, 0x202 ;  /* 0x0000020204187836 */ /* 0x040fe20000000000 */
[----:B------:R-:W-:Y:S01]  /*116f0*/  UMOV UR41, UR37 ;  /* 0x0000002500297c82 */ /* 0x000fe20008000000 */
[----:B------:R-:W-:Y:S01]  /*11700*/  IMAD.MOV.U32 R27, RZ, RZ, 0x40000040 ;  /* 0x40000040ff1b7424 */ /* 0x000fe200078e00ff */
[----:B------:R0:W-:Y:S01]  /*11710*/  STL.64 [R1+0x10], R28 ;  /* 0x0000101c01007387 */ /* 0x0001e20000100a00 */
[----:B------:R-:W-:Y:S01]  /*11720*/  VIADD R20, R4, 0x2 ;  /* 0x0000000204147836 */ /* 0x000fe20000000000 */
[----:B------:R-:W-:Y:S01]  /*11730*/  MOV R7, UR39 ;  /* 0x0000002700077c02 */ /* 0x000fe20008000f00 */
[----:B------:R-:W-:Y:S01]  /*11740*/  IMAD.MOV.U32 R21, RZ, RZ, 0x40000040 ;  /* 0x40000040ff157424 */ /* 0x000fe200078e00ff */
[----:B------:R-:W-:Y:S01]  /*11750*/  R2UR UR11, R27 ;  /* 0x000000001b0b72ca */ /* 0x000fe200000e0000 */
[----:B------:R-:W-:Y:S01]  /*11760*/  UIADD3 UR8, UR56, 0x2, URZ ;  /* 0x0000000238087890 */ /* 0x000fe2000fffe03f */
[----:B------:R-:W-:Y:S01]  /*11770*/  MOV R9, UR38 ;  /* 0x0000002600097c02 */ /* 0x000fe20008000f00 */
[----:B------:R-:W-:Y:S01]  /*11780*/  UMOV UR37, 0x40000040 ;  /* 0x4000004000257882 */ /* 0x000fe20000000000 */
[----:B------:R-:W-:Y:S01]  /*11790*/  R2UR UR38, R20 ;  /* 0x00000000142672ca */ /* 0x000fe200000e0000 */
[C---:B------:R-:W-:Y:S01]  /*117a0*/  VIADD R20, R4.reuse, 0x182 ;  /* 0x0000018204147836 */ /* 0x040fe20000000000 */
[----:B------:R-:W-:Y:S01]  /*117b0*/  R2UR UR39, R21 ;  /* 0x00000000152772ca */ /* 0x000fe200000e0000 */
[----:B------:R-:W-:Y:S01]  /*117c0*/  IMAD.MOV.U32 R21, RZ, RZ, 0x40000040 ;  /* 0x40000040ff157424 */ /* 0x000fe200078e00ff */
[----:B------:R-:W-:Y:S01]  /*117d0*/  UMOV UR36, UR8 ;  /* 0x0000000800247c82 */ /* 0x000fe20008000000 */
[----:B------:R-:W-:Y:S01]  /*117e0*/  VIADD R6, R4, 0x482 ;  /* 0x0000048204067836 */ /* 0x000fe20000000000 */
[----:B------:R-:W2:Y:S01]  /*117f0*/  LDL R3, [R1+0x34] ;  /* 0x0000340001037983 */ /* 0x000ea20000100800 */
[----:B------:R-:W-:-:S02]  /*11800*/  WARPGROUP.DEPBAR.LE gsb0, 0x0 ;  /* 0x00008000000079c5 */ /* 0x000fc40000010000 */
[----:B------:R-:W-:Y:S01]  /*11810*/  WARPGROUP.ARRIVE ;  /* 0x00000000000079c5 */ /* 0x000fe20000000000 */
[C---:B------:R-:W-:Y:S01]  /*11820*/  VIADD R8, R4.reuse, 0x502 ;  /* 0x0000050204087836 */ /* 0x040fe20000000000 */
[----:B------:R-:W-:Y:S01]  /*11830*/  P2R R12, PR, RZ, 0x2 ;  /* 0x00000002ff0c7803 */ /* 0x000fe20000000000 */
[----:B------:R-:W-:Y:S01]  /*11840*/  VIADD R10, R4, 0x4 ;  /* 0x00000004040a7836 */ /* 0x000fe20000000000 */
[----:B------:R-:W-:Y:S02]  /*11850*/  P2R R14, PR, RZ, 0x1 ;  /* 0x00000001ff0e7803 */ /* 0x000fe40000000000 */
[----:B------:R-:W-:Y:S01]  /*11860*/  HGMMA.64x16x16.F32.BF16 R104, gdesc[UR12], RZ, !UPT, gsb0 ;  /* 0x002000000c6879f0 */ /* 0x000fe2000c0018ff */
[----:B------:R-:W-:Y:S01]  /*11870*/  R2UR UR14, R20 ;  /* 0x00000000140e72ca */ /* 0x000fe200000e0000 */
[----:B------:R-:W-:Y:S01]  /*11880*/  VIADD R20, R4, 0x282 ;  /* 0x0000028204147836 */ /* 0x000fe20000000000 */
[----:B------:R-:W-:Y:S01]  /*11890*/  R2UR UR15, R21 ;  /* 0x00000000150f72ca */ /* 0x000fe200000e0000 */
[----:B------:R-:W-:Y:S01]  /*118a0*/  IMAD.MOV.U32 R21, RZ, RZ, 0x40000040 ;  /* 0x40000040ff157424 */ /* 0x000fe200078e00ff */
[----:B------:R-:W-:-:S02]  /*118b0*/  WARPGROUP.DEPBAR.LE gsb0, 0x0 ;  /* 0x00008000000079c5 */ /* 0x000fc40000010000 */
[----:B------:R-:W-:-:S06]  /*118c0*/  WARPGROUP.ARRIVE ;  /* 0x00000000000079c5 */ /* 0x000fcc0000000000 */
[----:B------:R-:W-:Y:S01]  /*118d0*/  HGMMA.64x16x16.F32.BF16 R96, gdesc[UR20], RZ, !UPT, gsb0 ;  /* 0x00200000146079f0 */ /* 0x000fe2000c0018ff */
[----:B------:R-:W-:Y:S01]  /*118e0*/  R2UR UR22, R24 ;  /* 0x00000000181672ca */ /* 0x000fe200000e0000 */
[----:B------:R-:W-:Y:S01]  /*118f0*/  VIADD R24, R4, 0x302 ;  /* 0x0000030204187836 */ /* 0x000fe20000000000 */
[----:B------:R-:W-:Y:S01]  /*11900*/  R2UR UR23, R25 ;  /* 0x00000000191772ca */ /* 0x000fe200000e0000 */
[----:B------:R-:W-:Y:S01]  /*11910*/  IMAD.MOV.U32 R25, RZ, RZ, 0x40000040 ;  /* 0x40000040ff197424 */ /* 0x000fe200078e00ff */
[----:B------:R-:W-:Y:S02]  /*11920*/  WARPGROUP.DEPBAR.LE gsb0, 0x0 ;  /* 0x00008000000079c5 */ /* 0x000fe40000010000 */
[----:B------:R-:W-:-:S06]  /*11930*/  WARPGROUP.ARRIVE ;  /* 0x00000000000079c5 */ /* 0x000fcc0000000000 */
[----:B------:R-:W-:Y:S03]  /*11940*/  HGMMA.64x16x16.F32.BF16 R88, gdesc[UR52], RZ, !UPT, gsb0 ;  /* 0x00200000345879f0 */ /* 0x000fe6000c0018ff */
[----:B------:R-:W-:Y:S02]  /*11950*/  WARPGROUP.DEPBAR.LE gsb0, 0x0 ;  /* 0x00008000000079c5 */ /* 0x000fe40000010000 */
        /* <DEDUP_REMOVED lines=19> */
[----:B------:R-:W-:Y:S01]  /*11a90*/  UMOV UR44, UR36 ;  /* 0x00000024002c7c82 */ /* 0x000fe20008000000 */
[----:B------:R-:W-:Y:S01]  /*11aa0*/  UMOV UR45, UR37 ;  /* 0x00000025002d7c82 */ /* 0x000fe20008000000 */
[----:B------:R-:W-:Y:S02]  /*11ab0*/  R2UR UR26, R20 ;  /* 0x00000000141a72ca */ /* 0x000fe400000e0000 */
[----:B------:R-:W-:Y:S01]  /*11ac0*/  R2UR UR27, R21 ;  /* 0x00000000151b72ca */ /* 0x000fe200000e0000 */
[----:B------:R-:W-:Y:S02]  /*11ad0*/  WARPGROUP.DEPBAR.LE gsb0, 0x0 ;  /* 0x00008000000079c5 */ /* 0x000fe40000010000 */
[----:B------:R-:W-:Y:S01]  /*11ae0*/  WARPGROUP.ARRIVE ;  /* 0x00000000000079c5 */ /* 0x000fe20000000000 */
[----:B------:R-:W-:Y:S01]  /*11af0*/  UMOV UR8, UR44 ;  /* 0x0000002c00087c82 */ /* 0x000fe20008000000 */
[----:B------:R-:W-:Y:S01]  /*11b00*/  UMOV UR9, UR45 ;  /* 0x0000002d00097c82 */ /* 0x000fe20008000000 */
[----:B------:R-:W-:Y:S01]  /*11b10*/  UMOV UR48, UR44 ;  /* 0x0000002c00307c82 */ /* 0x000fe20008000000 */
[----:B------:R-:W-:Y:S01]  /*11b20*/  UMOV UR49, UR45 ;  /* 0x0000002d00317c82 */ /* 0x000fe20008000000 */
[----:B------:R-:W-:Y:S01]  /*11b30*/  UMOV UR12, UR44 ;  /* 0x0000002c000c7c82 */ /* 0x000fe20008000000 */
[----:B------:R-:W-:Y:S01]  /*11b40*/  HGMMA.64x16x16.F32.BF16 R40, gdesc[UR16], RZ, !UPT, gsb0 ;  /* 0x00200000102879f0 */ /* 0x000fe2000c0018ff */
[----:B------:R-:W-:Y:S01]  /*11b50*/  R2UR UR18, R24 ;  /* 0x00000000181272ca */ /* 0x000fe200000e0000 */
[----:B------:R-:W-:Y:S01]  /*11b60*/  UMOV UR13, UR45 ;  /* 0x0000002d000d7c82 */ /* 0x000fe20008000000 */
[----:B------:R-:W-:Y:S01]  /*11b70*/  R2UR UR19, R25 ;  /* 0x00000000191372ca */ /* 0x000fe200000e0000 */
        /* <DEDUP_REMOVED lines=8> */
[----:B------:R-:W-:Y:S01]  /*11c00*/  R2UR UR46, R8 ;  /* 0x00000000082e72ca */ /* 0x000fe200000e0000 */
[----:B------:R-:W-:Y:S01]  /*11c10*/  IMAD.U32 R21, RZ, RZ, UR37 ;  /* 0x00000025ff157e24 */ /* 0x000fe2000f8e00ff */
[----:B------:R-:W-:Y:S01]  /*11c20*/  R2UR UR54, R10 ;  /* 0x000000000a3672ca */ /* 0x000fe200000e0000 */
[----:B------:R-:W-:Y:S01]  /*11c30*/  UMOV UR53, 0x40000040 ;  /* 0x4000004000357882 */ /* 0x000fe20000000000 */
[----:B------:R-:W-:-:S02]  /*11c40*/  VIADD R80, R4, 0x886 ;  /* 0x0000088604507836 */ /* 0x000fc40000000000 */
[----:B------:R-:W-:Y:S01]  /*11c50*/  IMAD.MOV.U32 R81, RZ, RZ, 0x40000040 ;  /* 0x40000040ff517424 */ /* 0x000fe200078e00ff */
[----:B--2---:R-:W-:Y:S01]  /*11c60*/  IADD3 R3, R162, 0xb0, -R3 ;  /* 0x000000b0a2037810 */ /* 0x004fe20007ffe803 */
[----:B------:R-:W-:Y:S01]  /*11c70*/  IMAD.U32 R20, RZ, RZ, UR36 ;  /* 0x00000024ff147e24 */ /* 0x000fe2000f8e00ff */
[----:B------:R-:W-:Y:S02]  /*11c80*/  WARPGROUP.DEPBAR.LE gsb0, 0x0 ;  /* 0x00008000000079c5 */ /* 0x000fe40000010000 */
[----:B------:R-:W-:-:S06]  /*11c90*/  WARPGROUP.ARRIVE ;  /* 0x00000000000079c5 */ /* 0x000fcc0000000000 */
[----:B------:R-:W-:Y:S03]  /*11ca0*/  HGMMA.64x16x16.F32.BF16 R32, gdesc[UR4], RZ, !UPT, gsb0 ;  /* 0x00200000042079f0 */ /* 0x000fe6000c0018ff */
[----:B------:R-:W-:Y:S02]  /*11cb0*/  WARPGROUP.DEPBAR.LE gsb0, 0x0 ;  /* 0x00008000000079c5 */ /* 0x000fe40000010000 */
[----:B0-----:R-:W-:-:S06]  /*11cc0*/  WARPGROUP.ARRIVE ;  /* 0x00000000000079c5 */ /* 0x001fcc0000000000 */
        /* <DEDUP_REMOVED lines=27> */
[----:B------:R-:W-:Y:S01]  /*11e80*/  R2UR UR39, R7 ;  /* 0x00000000072772ca */ /* 0x000fe200000e0000 */
[----:B------:R-:W-:Y:S01]  /*11e90*/  IMAD.MOV.U32 R7, RZ, RZ, 0x40000040 ;  /* 0x40000040ff077424 */ /* 0x000fe200078e00ff */
        /* <DEDUP_REMOVED lines=10> */
[----:B------:R-:W-:Y:S01]  /*11f40*/  R2UR UR38, R9 ;  /* 0x00000000092672ca */ /* 0x000fe200000e0000 */
[----:B------:R-:W-:-:S05]  /*11f50*/  IMAD.MOV.U32 R9, RZ, RZ, 0x40000040 ;  /* 0x40000040ff097424 */ /* 0x000fca00078e00ff */
[----:B------:R-:W-:Y:S01]  /*11f60*/  R2UR UR47, R9 ;  /* 0x00000000092f72ca */ /* 0x000fe200000e0000 */
[----:B------:R-:W-:Y:S02]  /*11f70*/  WARPGROUP.DEPBAR.LE gsb0, 0x0 ;  /* 0x00008000000079c5 */ /* 0x000fe40000010000 */
[----:B------:R-:W-:-:S10]  /*11f80*/  WARPGROUP.ARRIVE ;  /* 0x00000000000079c5 */ /* 0x000fd40000000000 */
[----:B------:R-:W-:Y:S01]  /*11f90*/  HGMMA.64x16x16.F32.BF16 R24, gdesc[UR44], R24, gsb0 ;  /* 0x002000002c1879f0 */ /* 0x000fe20008001818 */
[----:B------:R-:W-:Y:S01]  /*11fa0*/  R2UR UR37, R11 ;  /* 0x000000000b2572ca */ /* 0x000fe200000e0000 */
[----:B------:R-:W-:Y:S01]  /*11fb0*/  IMAD.MOV.U32 R11, RZ, RZ, 0x40000040 ;  /* 0x40000040ff0b7424 */ /* 0x000fe200078e00ff */
[----:B------:R-:W-:-:S04]  /*11fc0*/  UIADD3 UR4, UR56, 0x4, URZ ;  /* 0x0000000438047890 */ /* 0x000fc8000fffe03f */
[----:B------:R-:W-:-:S03]  /*11fd0*/  R2UR UR55, R11 ;  /* 0x000000000b3772ca */ /* 0x000fc600000e0000 */
        /* <DEDUP_REMOVED lines=10> */
[----:B------:R-:W-:Y:S01]  /*12080*/  UMOV UR4, UR40 ;  /* 0x0000002800047c82 */ /* 0x000fe20008000000 */
        /* <DEDUP_REMOVED lines=87> */
[----:B------:R-:W-:Y:S01]  /*12600*/  UIADD3 UR4, UR56, 0x6, URZ ;  /* 0x0000000638047890 */ /* 0x000fe2000fffe03f */
[----:B------:R-:W-:-:S06]  /*12610*/  UMOV UR49, 0x40000040 ;  /* 0x4000004000317882 */ /* 0x000fcc0000000000 */
        /* <DEDUP_REMOVED lines=305> */
[----:B------:R-:W-:Y:S01]  /*13930*/  UMOV UR5, 0x40000040 ;  /* 0x4000004000057882 */ /* 0x000fe20000000000 */
        /* <DEDUP_REMOVED lines=64> */
[C---:B------:R-:W-:Y:S01]  /*13d40*/  VIADD R6, R4.reuse, 0x984 ;  /* 0x0000098404067836 */ /* 0x040fe20000000000 */
[----:B------:R-:W-:Y:S01]  /*13d50*/  UMOV UR8, UR4 ;  /* 0x0000000400087c82 */ /* 0x000fe20008000000 */
[----:B------:R-:W-:Y:S01]  /*13d60*/  IMAD.MOV.U32 R7, RZ, RZ, 0x40000040 ;  /* 0x40000040ff077424 */ /* 0x000fe200078e00ff */
[----:B------:R-:W-:Y:S01]  /*13d70*/  UMOV UR9, UR5 ;  /* 0x0000000500097c82 */ /* 0x000fe20008000000 */
        /* <DEDUP_REMOVED lines=8> */
[----:B------:R-:W-:Y:S01]  /*13e00*/  UIADD3 UR20, UR56, 0x406, URZ ;  /* 0x0000040638147890 */ /* 0x000fe2000fffe03f */
[----:B------:R-:W-:Y:S01]  /*13e10*/  UMOV UR21, 0x40000040 ;  /* 0x4000004000157882 */ /* 0x000fe20000000000 */
[----:B------:R-:W-:Y:S01]  /*13e20*/  IMAD R3, R160, -0xb0, R3 ;  /* 0xffffff50a0037824 */ /* 0x000fe200078e0203 */
[----:B------:R-:W-:Y:S01]  /*13e30*/  R2UR UR36, R13 ;  /* 0x000000000d2472ca */ /* 0x000fe200000e0000 */
[----:B------:R0:W-:Y:S01]  /*13e40*/  STL.64 [R1+0x8], R20 ;  /* 0x0000081401007387 */ /* 0x0001e20000100a00 */
[----:B------:R-:W-:Y:S01]  /*13e50*/  IMAD.MOV.U32 R5, RZ, RZ, 0x40000040 ;  /* 0x40000040ff057424 */ /* 0x000fe200078e00ff */
[----:B------:R-:W-:Y:S01]  /*13e60*/  ULDC UR6, c[0x0][0x988] ;  /* 0x0002620000067ab9 */ /* 0x000fe20000000800 */
[----:B------:R-:W-:-:S02]  /*13e70*/  WARPGROUP.DEPBAR.LE gsb0, 0x0 ;  /* 0x00008000000079c5 */ /* 0x000fc40000010000 */
[----:B------:R-:W-:Y:S01]  /*13e80*/  WARPGROUP.ARRIVE ;  /* 0x00000000000079c5 */ /* 0x000fe20000000000 */
[----:B------:R-:W-:Y:S02]  /*13e90*/  R2UR UR14, R8 ;  /* 0x00000000080e72ca */ /* 0x000fe400000e0000 */
[----:B------:R-:W-:Y:S01]  /*13ea0*/  R2UR UR15, R9 ;  /* 0x00000000090f72ca */ /* 0x000fe200000e0000 */
[----:B------:R-:W-:Y:S02]  /*13eb0*/  VIADD R6, R4, 0xa84 ;  /* 0x00000a8404067836 */ /* 0x000fe40000000000 */
[----:B------:R-:W-:Y:S01]  /*13ec0*/  IMAD.MOV.U32 R7, RZ, RZ, 0x40000040 ;  /* 0x40000040ff077424 */ /* 0x000fe200078e00ff */
[----:B------:R-:W-:Y:S01]  /*13ed0*/  HGMMA.64x16x16.F32.BF16 R40, gdesc[UR8], R40, gsb0 ;  /* 0x00200000082879f0 */ /* 0x000fe20008001828 */
[----:B------:R-:W-:Y:S01]  /*13ee0*/  ISETP.GT.AND P2, PT, R3, RZ, PT ;  /* 0x000000ff0300720c */ /* 0x000fe20003f44270 */
[----:B------:R-:W2:Y:S01]  /*13ef0*/  LDL R120, [R1+0x4] ;  /* 0x0000040001787983 */ /* 0x000ea20000100800 */
        /* <DEDUP_REMOVED lines=72> */
[C---:B------:R-:W-:Y:S02]  /*14380*/  ISETP.GT.AND P3, PT, R3.reuse, 0x1, PT ;  /* 0x000000010300780c */ /* 0x040fe40003f64270 */
[----:B------:R-:W-:Y:S02]  /*14390*/  ISETP.GT.AND P4, PT, R3, 0x8, PT ;  /* 0x000000080300780c */ /* 0x000fe40003f84270 */
[----:B------:R-:W-:Y:S02]  /*143a0*/  FSEL R11, R112, -INF , P2 ;  /* 0xff800000700b7808 */ /* 0x000fe40001000000 */
[----:B------:R-:W-:-:S02]  /*143b0*/  FSEL R113, R113, -INF , P3 ;  /* 0xff80000071717808 */ /* 0x000fc40001800000 */
[----:B------:R-:W-:Y:S02]  /*143c0*/  ISETP.GT.AND P5, PT, R3, 0x9, PT ;  /* 0x000000090300780c */ /* 0x000fe40003fa4270 */
[----:B------:R-:W-:Y:S02]  /*143d0*/  FSEL R15, R116, -INF , P4 ;  /* 0xff800000740f7808 */ /* 0x000fe40002000000 */
[----:B------:R-:W-:Y:S01]  /*143e0*/  FMNMX.FTZ R6, R11, R113, !PT ;  /* 0x000000710b067209 */ /* 0x000fe20007810000 */
[----:B------:R-:W-:Y:S02]  /*143f0*/  WARPGROUP.DEPBAR.LE gsb0, 0x0 ;  /* 0x00008000000079c5 */ /* 0x000fe40000010000 */
[----:B------:R-:W-:-:S06]  /*14400*/  WARPGROUP.ARRIVE ;  /* 0x00000000000079c5 */ /* 0x000fcc0000000000 */
[----:B------:R-:W-:Y:S01]  /*14410*/  HGMMA.64x16x16.F32.BF16 R40, gdesc[UR12], R40, gsb0 ;  /* 0x002000000c2879f0 */ /* 0x000fe20008001828 */
[----:B------:R-:W-:Y:S02]  /*14420*/  FSEL R7, R114, -INF , P2 ;  /* 0xff80000072077808 */ /* 0x000fe40001000000 */
[----:B------:R-:W-:Y:S02]  /*14430*/  FSEL R117, R117, -INF , P5 ;  /* 0xff80000075757808 */ /* 0x000fe40002800000 */
[----:B------:R-:W-:Y:S02]  /*14440*/  ISETP.GT.AND P2, PT, R3, 0x10, PT ;  /* 0x000000100300780c */ /* 0x000fe40003f44270 */
[----:B------:R-:W-:Y:S02]  /*14450*/  FMNMX.FTZ R6, R15, R6, !PT ;  /* 0x000000060f067209 */ /* 0x000fe40007810000 */
[----:B------:R-:W-:Y:S02]  /*14460*/  FSEL R115, R115, -INF , P3 ;  /* 0xff80000073737808 */ /* 0x000fe40001800000 */
[----:B------:R-:W-:-:S02]  /*14470*/  ISETP.GT.AND P3, PT, R3, 0x11, PT ;  /* 0x000000110300780c */ /* 0x000fc40003f64270 */
[----:B------:R-:W-:Y:S02]  /*14480*/  FSEL R83, R104, -INF , P2 ;  /* 0xff80000068537808 */ /* 0x000fe40001000000 */
[----:B------:R-:W-:Y:S02]  /*14490*/  FMNMX.FTZ R6, R117, R6, !PT ;  /* 0x0000000675067209 */ /* 0x000fe40007810000 */
[----:B------:R-:W-:Y:S02]  /*144a0*/  FSEL R13, R118, -INF , P4 ;  /* 0xff800000760d7808 */ /* 0x000fe40002000000 */
[----:B------:R-:W-:Y:S02]  /*144b0*/  ISETP.GT.AND P4, PT, R3, 0x18, PT ;  /* 0x000000180300780c */ /* 0x000fe40003f84270 */
[----:B------:R-:W-:Y:S02]  /*144c0*/  FSEL R121, R105, -INF , P3 ;  /* 0xff80000069797808 */ /* 0x000fe40001800000 */
[----:B------:R-:W-:-:S02]  /*144d0*/  FMNMX.FTZ R6, R83, R6, !PT ;  /* 0x0000000653067209 */ /* 0x000fc40007810000 */
[----:B------:R-:W-:Y:S02]  /*144e0*/  FSEL R119, R119, -INF , P5 ;  /* 0xff80000077777808 */ /* 0x000fe40002800000 */
[----:B------:R-:W-:Y:S02]  /*144f0*/  ISETP.GT.AND P5, PT, R3, 0x19, PT ;  /* 0x000000190300780c */ /* 0x000fe40003fa4270 */
[----:B------:R-:W-:Y:S02]  /*14500*/  FSEL R123, R108, -INF , P4 ;  /* 0xff8000006c7b7808 */ /* 0x000fe40002000000 */
[----:B------:R-:W-:Y:S02]  /*14510*/  FMNMX.FTZ R6, R121, R6, !PT ;  /* 0x0000000679067209 */ /* 0x000fe40007810000 */
[----:B0-----:R-:W-:Y:S02]  /*14520*/  FSEL R21, R106, -INF , P2 ;  /* 0xff8000006a157808 */ /* 0x001fe40001000000 */
[----:B------:R-:W-:-:S02]  /*14530*/  FSEL R109, R109, -INF , P5 ;  /* 0xff8000006d6d7808 */ /* 0x000fc40002800000 */
[----:B------:R-:W-:Y:S02]  /*14540*/  ISETP.GT.AND P2, PT, R3, 0x20, PT ;  /* 0x000000200300780c */ /* 0x000fe40003f44270 */
[----:B------:R-:W-:Y:S01]  /*14550*/  FMNMX.FTZ R6, R123, R6, !PT ;  /* 0x000000067b067209 */ /* 0x000fe20007810000 */
[----:B------:R-:W-:Y:S01]  /*14560*/  VIADD R8, R4, 0xa06 ;  /* 0x00000a0604087836 */ /* 0x000fe20000000000 */
[----:B------:R-:W-:Y:S01]  /*14570*/  FSEL R107, R107, -INF , P3 ;  /* 0xff8000006b6b7808 */ /* 0x000fe20001800000 */
[----:B------:R-:W-:Y:S01]  /*14580*/  IMAD.MOV.U32 R9, RZ, RZ, 0x40000040 ;  /* 0x40000040ff097424 */ /* 0x000fe200078e00ff */
[----:B------:R-:W-:Y:S02]  /*14590*/  ISETP.GT.AND P3, PT, R3, 0x21, PT ;  /* 0x000000210300780c */ /* 0x000fe40003f64270 */
[----:B------:R-:W-:Y:S02]  /*145a0*/  FSEL R125, R96, -INF , P2 ;  /* 0xff800000607d7808 */ /* 0x000fe40001000000 */
[----:B------:R-:W-:-:S02]  /*145b0*/  FMNMX.FTZ R6, R109, R6, !PT ;  /* 0x000000066d067209 */ /* 0x000fc40007810000 */
[----:B------:R-:W-:Y:S02]  /*145c0*/  FSEL R85, R110, -INF , P4 ;  /* 0xff8000006e557808 */ /* 0x000fe40002000000 */
[----:B------:R-:W-:Y:S02]  /*145d0*/  ISETP.GT.AND P4, PT, R3, 0x28, PT ;  /* 0x000000280300780c */ /* 0x000fe40003f84270 */
[----:B------:R-:W-:Y:S02]  /*145e0*/  FSEL R127, R97, -INF , P3 ;  /* 0xff800000617f7808 */ /* 0x000fe40001800000 */
[----:B------:R-:W-:Y:S02]  /*145f0*/  FMNMX.FTZ R6, R125, R6, !PT ;  /* 0x000000067d067209 */ /* 0x000fe40007810000 */
[----:B------:R-:W-:Y:S02]  /*14600*/  R2UR UR22, R8 ;  /* 0x00000000081672ca */ /* 0x000fe400000e0000 */
[----:B------:R-:W-:-:S02]  /*14610*/  R2UR UR23, R9 ;  /* 0x00000000091772ca */ /* 0x000fc400000e0000 */
[----:B------:R-:W-:Y:S02]  /*14620*/  FSEL R111, R111, -INF , P5 ;  /* 0xff8000006f6f7808 */ /* 0x000fe40002800000 */
[----:B------:R-:W-:Y:S02]  /*14630*/  ISETP.GT.AND P5, PT, R3, 0x29, PT ;  /* 0x000000290300780c */ /* 0x000fe40003fa4270 */
[----:B------:R-:W-:Y:S02]  /*14640*/  FSEL R129, R100, -INF , P4 ;  /* 0xff80000064817808 */ /* 0x000fe40002000000 */
[----:B------:R-:W-:Y:S01]  /*14650*/  FMNMX.FTZ R6, R127, R6, !PT ;  /* 0x000000067f067209 */ /* 0x000fe20007810000 */
[----:B------:R-:W-:Y:S02]  /*14660*/  WARPGROUP.DEPBAR.LE gsb0, 0x0 ;  /* 0x00008000000079c5 */ /* 0x000fe40000010000 */
[----:B------:R-:W-:Y:S01]  /*14670*/  FSEL R105, R98, -INF , P2 ;  /* 0xff80000062697808 */ /* 0x000fe20001000000 */
[----:B------:R-:W-:Y:S01]  /*14680*/  WARPGROUP.ARRIVE ;  /* 0x00000000000079c5 */ /* 0x000fe20000000000 */
[----:B------:R-:W-:-:S02]  /*14690*/  FSEL R131, R101, -INF , P5 ;  /* 0xff80000065837808 */ /* 0x000fc40002800000 */
[----:B------:R-:W-:Y:S02]  /*146a0*/  ISETP.GT.AND P2, PT, R3, 0x30, PT ;  /* 0x000000300300780c */ /* 0x000fe40003f44270 */
[----:B------:R-:W-:Y:S01]  /*146b0*/  FMNMX.FTZ R6, R129, R6, !PT ;  /* 0x0000000681067209 */ /* 0x000fe20007810000 */
[----:B------:R-:W-:Y:S01]  /*146c0*/  HGMMA.64x16x16.F32.BF16 R32, gdesc[UR20], R32, gsb0 ;  /* 0x00200000142079f0 */ /* 0x000fe20008001820 */
        /* <DEDUP_REMOVED lines=8> */
[----:B------:R-:W-:Y:S02]  /*14750*/  FSEL R103, R103, -INF , P5 ;  /* 0xff80000067677808 */ /* 0x000fe40002800000 */
[----:B------:R-:W-:-:S02]  /*14760*/  ISETP.GT.AND P5, PT, R3, 0x39, PT ;  /* 0x000000390300780c */ /* 0x000fc40003fa4270 */
[----:B------:R-:W-:Y:S02]  /*14770*/  FSEL R137, R92, -INF , P4 ;  /* 0xff8000005c897808 */ /* 0x000fe40002000000 */
[----:B------:R-:W-:Y:S02]  /*14780*/  FMNMX.FTZ R6, R135, R6, !PT ;  /* 0x0000000687067209 */ /* 0x000fe40007810000 */
[----:B------:R-:W-:Y:S02]  /*14790*/  FSEL R101, R90, -INF , P2 ;  /* 0xff8000005a657808 */ /* 0x000fe40001000000 */
[----:B------:R-:W-:Y:S02]  /*147a0*/  FSEL R93, R93, -INF , P5 ;  /* 0xff8000005d5d7808 */ /* 0x000fe40002800000 */
[----:B------:R-:W-:Y:S02]  /*147b0*/  ISETP.GT.AND P2, PT, R3, 0x40, PT ;  /* 0x000000400300780c */ /* 0x000fe40003f44270 */
        /* <DEDUP_REMOVED lines=14> */
[----:B------:R-:W-:Y:S02]  /*148a0*/  FSEL R145, R77, -INF , P5 ;  /* 0xff8000004d917808 */ /* 0x000fe40002800000 */
[----:B------:R-:W-:Y:S02]  /*148b0*/  ISETP.GT.AND P2, PT, R3, 0x50, PT ;  /* 0x000000500300780c */ /* 0x000fe40003f44270 */
[----:B------:R-:W-:Y:S02]  /*148c0*/  FMNMX.FTZ R6, R143, R6, !PT ;  /* 0x000000068f067209 */ /* 0x000fe40007810000 */
[----:B------:R-:W-:Y:S02]  /*148d0*/  FSEL R75, R75, -INF , P3 ;  /* 0xff8000004b4b7808 */ /* 0x000fe40001800000 */
[----:B------:R-:W-:-:S02]  /*148e0*/  ISETP.GT.AND P3, PT, R3, 0x51, PT ;  /* 0x000000510300780c */ /* 0x000fc40003f64270 */
[----:B-----5:R-:W-:Y:S02]  /*148f0*/  FSEL R147, R64, -INF , P2 ;  /* 0xff80000040937808 */ /* 0x020fe40001000000 */
        /* <DEDUP_REMOVED lines=8> */
[----:B------:R-:W-:Y:S01]  /*14980*/  FMNMX.FTZ R6, R149, R6, !PT ;  /* 0x0000000695067209 */ /* 0x000fe20007810000 */
[----:B------:R-:W-:Y:S01]  /*14990*/  VIADD R4, R4, 0xa86 ;  /* 0x00000a8604047836 */ /* 0x000fe20000000000 */
[----:B------:R-:W-:Y:S02]  /*149a0*/  FSEL R71, R71, -INF , P5 ;  /* 0xff80000047477808 */ /* 0x000fe40002800000 */
[----:B------:R-:W-:-:S02]  /*149b0*/  FSEL R153, R69, -INF , P5 ;  /* 0xff80000045997808 */ /* 0x000fc40002800000 */
[----:B------:R-:W-:Y:S02]  /*149c0*/  ISETP.GT.AND P5, PT, R3, 0x60, PT ;  /* 0x000000600300780c */ /* 0x000fe40003fa4270 */
[----:B------:R-:W-:Y:S02]  /*149d0*/  FMNMX.FTZ R6, R151, R6, !PT ;  /* 0x0000000697067209 */ /* 0x000fe40007810000 */
[----:B------:R-:W-:Y:S02]  /*149e0*/  FSEL R65, R70, -INF , P4 ;  /* 0xff80000046417808 */ /* 0x000fe40002000000 */
[----:B------:R-:W-:Y:S02]  /*149f0*/  R2UR UR22, R4 ;  /* 0x00000000041672ca */ /* 0x000fe400000e0000 */
[----:B------:R-:W-:Y:S02]  /*14a00*/  R2UR UR23, R5 ;  /* 0x00000000051772ca */ /* 0x000fe400000e0000 */
[----:B------:R-:W-:-:S02]  /*14a10*/  ISETP.GT.AND P4, PT, R3, 0x61, PT ;  /* 0x000000610300780c */ /* 0x000fc40003f84270 */
[----:B------:R-:W-:Y:S02]  /*14a20*/  FSEL R161, R56, -INF , P5 ;  /* 0xff80000038a17808 */ /* 0x000fe40002800000 */
[----:B------:R-:W-:Y:S02]  /*14a30*/  FMNMX.FTZ R6, R153, R6, !PT ;  /* 0x0000000699067209 */ /* 0x000fe40007810000 */
[----:B------:R-:W-:Y:S01]  /*14a40*/  FSEL R67, R67, -INF , P3 ;  /* 0xff80000043437808 */ /* 0x000fe20001800000 */
[----:B------:R-:W-:Y:S02]  /*14a50*/  WARPGROUP.DEPBAR.LE gsb0, 0x0 ;  /* 0x00008000000079c5 */ /* 0x000fe40000010000 */
[----:B------:R-:W-:Y:S02]  /*14a60*/  ISETP.GT.AND P3, PT, R3, 0x68, PT ;  /* 0x000000680300780c */ /* 0x000fe40003f64270 */
[----:B------:R-:W-:Y:S02]  /*14a70*/  FSEL R159, R57, -INF , P4 ;  /* 0xff800000399f7808 */ /* 0x000fe40002000000 */
[----:B------:R-:W-:Y:S01]  /*14a80*/  FMNMX.FTZ R6, R161, R6, !PT ;  /* 0x00000006a1067209 */ /* 0x000fe20007810000 */
[----:B------:R-:W-:Y:S01]  /*14a90*/  WARPGROUP.ARRIVE ;  /* 0x00000000000079c5 */ /* 0x000fe20000000000 */
[----:B------:R-:W-:-:S02]  /*14aa0*/  FSEL R77, R66, -INF , P2 ;  /* 0xff800000424d7808 */ /* 0x000fc40001000000 */
[----:B------:R-:W-:Y:S02]  /*14ab0*/  ISETP.GT.AND P2, PT, R3, 0x69, PT ;  /* 0x000000690300780c */ /* 0x000fe40003f44270 */
[----:B------:R-:W-:Y:S01]  /*14ac0*/  FSEL R167, R60, -INF , P3 ;  /* 0xff8000003ca77808 */ /* 0x000fe20001800000 */
[----:B------:R-:W-:Y:S01]  /*14ad0*/  HGMMA.64x16x16.F32.BF16 R24, gdesc[UR20], R24, gsb0 ;  /* 0x00200000141879f0 */ /* 0x000fe20008001818 */
        /* <DEDUP_REMOVED lines=48> */
[----:B------:R-:W-:Y:S02]  /*14de0*/  FMNMX.FTZ R6, R189, R6, !PT ;  /* 0x00000006bd067209 */ /* 0x000fe40007810000 */
[----:B------:R-:W-:Y:S01]  /*14df0*/  ISETP.GT.AND P3, PT, R3, 0xa0, PT ;  /* 0x000000a00300780c */ /* 0x000fe20003f64270 */
[----:B------:R-:W-:Y:S02]  /*14e00*/  WARPGROUP.DEPBAR.LE gsb0, 0x0 ;  /* 0x00008000000079c5 */ /* 0x000fe40000010000 */
[----:B------:R-:W-:Y:S02]  /*14e10*/  FSEL R43, R43, -INF , P4 ;  /* 0xff8000002b2b7808 */ /* 0x000fe40002000000 */
[----:B------:R-:W-:-:S02]  /*14e20*/  FSEL R187, R24, -INF , P3 ;  /* 0xff80000018bb7808 */ /* 0x000fc40001800000 */
[----:B------:R-:W-:Y:S02]  /*14e30*/  FMNMX.FTZ R6, R193, R6, !PT ;  /* 0x00000006c1067209 */ /* 0x000fe40007810000 */
[----:B------:R-:W-:Y:S02]  /*14e40*/  ISETP.GT.AND P4, PT, R3, 0xa1, PT ;  /* 0x000000a10300780c */ /* 0x000fe40003f84270 */
[----:B------:R-:W-:Y:S02]  /*14e50*/  FSEL R41, R42, -INF , P5 ;  /* 0xff8000002a297808 */ /* 0x000fe40002800000 */
[----:B------:R-:W-:Y:S02]  /*14e60*/  FSEL R191, R25, -INF , P4 ;  /* 0xff80000019bf7808 */ /* 0x000fe40002000000 */
[----:B------:R-:W-:Y:S02]  /*14e70*/  FMNMX.FTZ R6, R187, R6, !PT ;  /* 0x00000006bb067209 */ /* 0x000fe40007810000 */
[----:B------:R-:W-:-:S02]  /*14e80*/  ISETP.GT.AND P5, PT, R3, 0xa8, PT ;  /* 0x000000a80300780c */ /* 0x000fc40003fa4270 */
[----:B------:R-:W-:Y:S02]  /*14e90*/  FMNMX.FTZ R6, R191, R6, !PT ;  /* 0x00000006bf067209 */ /* 0x000fe40007810000 */
[----:B------:R-:W-:Y:S02]  /*14ea0*/  FSEL R185, R28, -INF , P5 ;  /* 0xff8000001cb97808 */ /* 0x000fe40002800000 */
[----:B------:R-:W-:Y:S02]  /*14eb0*/  ISETP.GT.AND P6, PT, R3, 0xa9, PT ;  /* 0x000000a90300780c */ /* 0x000fe40003fc4270 */
[----:B------:R-:W-:Y:S02]  /*14ec0*/  FMNMX.FTZ R6, R185, R6, !PT ;  /* 0x00000006b9067209 */ /* 0x000fe40007810000 */
[----:B------:R-:W-:-:S04]  /*14ed0*/  FSEL R183, R29, -INF , P6 ;  /* 0xff8000001db77808 */ /* 0x000fc80003000000 */
[----:B------:R-:W-:-:S05]  /*14ee0*/  FMNMX.FTZ R6, R183, R6, !PT ;  /* 0x00000006b7067209 */ /* 0x000fca0007810000 */
        /* <DEDUP_REMOVED lines=28> */
[----:B------:R-:W0:Y:S03]  /*150b0*/  SHFL.BFLY PT, R9, R8, 0x1, 0x1f ;  /* 0x0c201f0008097f89 */ /* 0x000e2600000e0000 */
[----:B------:R-:W-:-:S04]  /*150c0*/  FMNMX.FTZ R6, R63, R6, !PT ;  /* 0x000000063f067209 */ /* 0x000fc80007810000 */
[----:B------:R-:W-:-:S04]  /*150d0*/  FMNMX.FTZ R6, R49, R6, !PT ;  /* 0x0000000631067209 */ /* 0x000fc80007810000 */
[----:B------:R-:W-:-:S04]  /*150e0*/  FMNMX.FTZ R6, R51, R6, !PT ;  /* 0x0000000633067209 */ /* 0x000fc80007810000 */
[----:B------:R-:W-:-:S04]  /*150f0*/  FMNMX.FTZ R6, R53, R6, !PT ;  /* 0x0000000635067209 */ /* 0x000fc80007810000 */
[----:B------:R-:W-:-:S04]  /*15100*/  FMNMX.FTZ R6, R55, R6, !PT ;  /* 0x0000000637067209 */ /* 0x000fc80007810000 */
[----:B------:R-:W-:Y:S01]  /*15110*/  FMNMX.FTZ R6, R41, R6, !PT ;  /* 0x0000000629067209 */ /* 0x000fe20007810000 */
[----:B------:R-:W-:Y:S01]  /*15120*/  IMAD.U32 R10, RZ, RZ, UR6 ;  /* 0x00000006ff0a7e24 */ /* 0x000fe2000f8e00ff */
[----:B0-----:R-:W-:Y:S02]  /*15130*/  FMNMX.FTZ R9, R8, R9, !PT ;  /* 0x0000000908097209 */ /* 0x001fe40007810000 */
[----:B------:R-:W-:Y:S02]  /*15140*/  FMNMX.FTZ R6, R43, R6, !PT ;  /* 0x000000062b067209 */ /* 0x000fe40007810000 */
[----:B------:R-:W-:Y:S02]  /*15150*/  P2R R32, PR, RZ, 0x2 ;  /* 0x00000002ff207803 */ /* 0x000fe40000000000 */
[----:B------:R-:W-:Y:S02]  /*15160*/  ISETP.GT.AND P1, PT, R3, 0x90, PT ;  /* 0x000000900300780c */ /* 0x000fe40003f24270 */
[----:B------:R-:W-:Y:S01]  /*15170*/  FMNMX.FTZ R6, R45, R6, !PT ;  /* 0x000000062d067209 */ /* 0x000fe20007810000 */
[----:B------:R-:W-:Y:S01]  /*15180*/  FMUL.FTZ R4, R9, R10 ;  /* 0x0000000a09047220 */ /* 0x000fe20000410000 */
[----:B------:R-:W-:-:S02]  /*15190*/  P2R R20, PR, RZ, 0x1 ;  /* 0x00000001ff147803 */ /* 0x000fc40000000000 */
[----:B------:R-:W-:Y:S02]  /*151a0*/  FSETP.NEU.FTZ.AND P0, PT, R9, -INF , PT ;  /* 0xff8000000900780b */ /* 0x000fe40003f1d000 */
[----:B------:R-:W-:Y:S02]  /*151b0*/  FSEL R3, R34, -INF , P1 ;  /* 0xff80000022037808 */ /* 0x000fe40000800000 */
[----:B------:R-:W-:Y:S02]  /*151c0*/  ISETP.NE.AND P1, PT, R32, RZ, PT ;  /* 0x000000ff2000720c */ /* 0x000fe40003f25270 */
[----:B------:R-:W-:Y:S02]  /*151d0*/  FMNMX.FTZ R6, R47, R6, !PT ;  /* 0x000000062f067209 */ /* 0x000fe40007810000 */
[----:B------:R-:W-:Y:S02]  /*151e0*/  FSEL R4, R4, RZ, P0 ;  /* 0x000000ff04047208 */ /* 0x000fe40000000000 */
[----:B------:R-:W-:-:S02]  /*151f0*/  ISETP.NE.AND P0, PT, R20, RZ, PT ;  /* 0x000000ff1400720c */ /* 0x000fc40003f05270 */
[----:B------:R-:W-:Y:S02]  /*15200*/  FSEL R35, R35, -INF , P1 ;  /* 0xff80000023237808 */ /* 0x000fe40000800000 */
[----:B------:R-:W-:Y:S02]  /*15210*/  FMNMX.FTZ R6, R3, R6, !PT ;  /* 0x0000000603067209 */ /* 0x000fe40007810000 */
[----:B------:R-:W-:Y:S02]  /*15220*/  FSEL R25, R38, -INF , P0 ;  /* 0xff80000026197808 */ /* 0x000fe40000000000 */
[----:B------:R-:W-:Y:S02]  /*15230*/  FMNMX.FTZ R6, R35, R6, !PT ;  /* 0x0000000623067209 */ /* 0x000fe40007810000 */
[----:B------:R-:W-:Y:S02]  /*15240*/  FSEL R39, R39, -INF , P2 ;  /* 0xff80000027277808 */ /* 0x000fe40001000000 */
[----:B------:R-:W-:Y:S01]  /*15250*/  FMNMX.FTZ R6, R25, R6, !PT ;  /* 0x0000000619067209 */ /* 0x000fe20007810000 */
[----:B------:R-:W-:Y:S01]  /*15260*/  FFMA.FTZ R186, R129, R10, -R4 ;  /* 0x0000000a81ba7223 */ /* 0x000fe20000010804 */
[----:B------:R-:W-:-:S02]  /*15270*/  FSEL R129, R26, -INF , P3 ;  /* 0xff8000001a817808 */ /* 0x000fc40001800000 */
[----:B------:R-:W-:Y:S01]  /*15280*/  FMNMX.FTZ R6, R39, R6, !PT ;  /* 0x0000000627067209 */ /* 0x000fe20007810000 */
[--C-:B------:R-:W-:Y:S01]  /*15290*/  FFMA.FTZ R61, R131, R10, -R4.reuse ;  /* 0x0000000a833d7223 */ /* 0x100fe20000010804 */
[----:B------:R-:W-:Y:S02]  /*152a0*/  FSEL R131, R27, -INF , P4 ;  /* 0xff8000001b837808 */ /* 0x000fe40002000000 */
[----:B------:R-:W-:Y:S01]  /*152b0*/  FMNMX.FTZ R6, R129, R6, !PT ;  /* 0x0000000681067209 */ /* 0x000fe20007810000 */
[--C-:B------:R-:W-:Y:S01]  /*152c0*/  FFMA.FTZ R188, R133, R10, -R4.reuse ;  /* 0x0000000a85bc7223 */ /* 0x100fe20000010804 */
[----:B------:R-:W-:Y:S02]  /*152d0*/  FSEL R133, R30, -INF , P5 ;  /* 0xff8000001e857808 */ /* 0x000fe40002800000 */
[----:B------:R-:W-:Y:S01]  /*152e0*/  FMNMX.FTZ R6, R131, R6, !PT ;  /* 0x0000000683067209 */ /* 0x000fe20007810000 */
[----:B------:R-:W-:Y:S01]  /*152f0*/  FFMA.FTZ R190, R137, R10, -R4 ;  /* 0x0000000a89be7223 */ /* 0x000fe20000010804 */
[----:B------:R-:W-:-:S02]  /*15300*/  FSEL R137, R31, -INF , P6 ;  /* 0xff8000001f897808 */ /* 0x000fc40003000000 */
[----:B------:R-:W-:-:S04]  /*15310*/  FMNMX.FTZ R6, R133, R6, !PT ;  /* 0x0000000685067209 */ /* 0x000fc80007810000 */
[----:B------:R-:W-:Y:S01]  /*15320*/  FMNMX.FTZ R6, R137, R6, !PT ;  /* 0x0000000689067209 */ /* 0x000fe20007810000 */
[----:B------:R-:W-:-:S04]  /*15330*/  FFMA.FTZ R69, R135, R10, -R4 ;  /* 0x0000000a87457223 */ /* 0x000fc80000010804 */
[----:B------:R-:W0:Y:S01]  /*15340*/  SHFL.BFLY PT, R135, R6, 0x2, 0x1f ;  /* 0x0c401f0006877f89 */ /* 0x000e2200000e0000 */
[-CC-:B------:R-:W-:Y:S01]  /*15350*/  FFMA.FTZ R180, R83, R10.reuse, -R4.reuse ;  /* 0x0000000a53b47223 */ /* 0x180fe20000010804 */
[-CC-:B------:R-:W-:Y:S01]  /*15360*/  FFMA.FTZ R83, R93, R10.reuse, -R4.reuse ;  /* 0x0000000a5d537223 */ /* 0x180fe20000010804 */
[----:B------:R-:W-:Y:S01]  /*15370*/  FFMA.FTZ R93, R141, R10, -R4 ;  /* 0x0000000a8d5d7223 */ /* 0x000fe20000010804 */
[----:B0-----:R-:W-:-:S05]  /*15380*/  FMNMX.FTZ R8, R6, R135, !PT ;  /* 0x0000008706087209 */ /* 0x001fca0007810000 */
[----:B------:R-:W0:Y:S01]  /*15390*/  SHFL.BFLY PT, R141, R8, 0x1, 0x1f ;  /* 0x0c201f00088d7f89 */ /* 0x000e2200000e0000 */
[-CC-:B------:R-:W-:Y:S01]  /*153a0*/  FFMA.FTZ R176, R11, R10.reuse, -R4.reuse ;  /* 0x0000000a0bb07223 */ /* 0x180fe20000010804 */
[-CC-:B------:R-:W-:Y:S01]  /*153b0*/  FFMA.FTZ R11, R113, R10.reuse, -R4.reuse ;  /* 0x0000000a710b7223 */ /* 0x180fe20000010804 */
[-CC-:B------:R-:W-:Y:S01]  /*153c0*/  FFMA.FTZ R178, R15, R10.reuse, -R4.reuse ;  /* 0x0000000a0fb27223 */ /* 0x180fe20000010804 */
[----:B------:R-:W-:-:S03]  /*153d0*/  FFMA.FTZ R15, R117, R10, -R4 ;  /* 0x0000000a750f7223 */ /* 0x000fc60000010804 */
[----:B------:R-:W-:Y:S01]  /*153e0*/  MUFU.EX2 R176, R176 ;  /* 0x000000b000b07308 */ /* 0x000fe20000000800 */
[----:B------:R-:W-:-:S07]  /*153f0*/  ISETP.NE.AND P0, PT, R14, RZ, PT ;  /* 0x000000ff0e00720c */ /* 0x000fce0003f05270 */
[----:B------:R-:W1:Y:S01]  /*15400*/  MUFU.EX2 R11, R11 ;  /* 0x0000000b000b7308 */ /* 0x000e620000000800 */
[----:B0-----:R-:W-:-:S07]  /*15410*/  FMNMX.FTZ R92, R8, R141, !PT ;  /* 0x0000008d085c7209 */ /* 0x001fce0007810000 */
[----:B------:R-:W0:Y:S01]  /*15420*/  MUFU.EX2 R178, R178 ;  /* 0x000000b200b27308 */ /* 0x000e220000000800 */
[C---:B------:R-:W-:Y:S01]  /*15430*/  FSETP.NEU.FTZ.AND P2, PT, R92.reuse, -INF , PT ;  /* 0xff8000005c00780b */ /* 0x040fe20003f5d000 */
[-C--:B------:R-:W-:Y:S01]  /*15440*/  FMUL.FTZ R14, R92, R10.reuse ;  /* 0x0000000a5c0e7220 */ /* 0x080fe20000410000 */
[----:B------:R-:W-:-:S05]  /*15450*/  FFMA.FTZ R29, R121, R10, -R4 ;  /* 0x0000000a791d7223 */ /* 0x000fca0000010804 */
[----:B------:R-:W3:Y:S01]  /*15460*/  MUFU.EX2 R15, R15 ;  /* 0x0000000f000f7308 */ /* 0x000ee20000000800 */
[----:B------:R-:W-:Y:S01]  /*15470*/  FSEL R14, R14, RZ, P2 ;  /* 0x000000ff0e0e7208 */ /* 0x000fe20001000000 */
[-CC-:B------:R-:W-:Y:S01]  /*15480*/  FFMA.FTZ R182, R123, R10.reuse, -R4.reuse ;  /* 0x0000000a7bb67223 */ /* 0x180fe20000010804 */
[-CC-:B------:R-:W-:Y:S01]  /*15490*/  FFMA.FTZ R37, R127, R10.reuse, -R4.reuse ;  /* 0x0000000a7f257223 */ /* 0x180fe20000010804 */
[----:B------:R-:W-:-:S04]  /*154a0*/  FFMA.FTZ R127, R177, R10, -R4 ;  /* 0x0000000ab17f7223 */ /* 0x000fc80000010804 */
[----:B------:R-:W4:Y:S01]  /*154b0*/  MUFU.EX2 R180, R180 ;  /* 0x000000b400b47308 */ /* 0x000f220000000800 */
[-C--:B------:R-:W-:Y:S01]  /*154c0*/  FFMA.FTZ R177, R7, R10.reuse, -R14 ;  /* 0x0000000a07b17223 */ /* 0x080fe2000001080e */
[----:B-1----:R-:W-:Y:S01]  /*154d0*/  FADD.FTZ R7, R176, R11 ;  /* 0x0000000bb0077221 */ /* 0x002fe20000010000 */
[----:B------:R-:W-:-:S05]  /*154e0*/  FFMA.FTZ R33, R109, R10, -R4 ;  /* 0x0000000a6d217223 */ /* 0x000fca0000010804 */
[----:B------:R-:W1:Y:S01]  /*154f0*/  MUFU.EX2 R29, R29 ;  /* 0x0000001d001d7308 */ /* 0x000e620000000800 */
[----:B0-----:R-:W-:Y:S01]  /*15500*/  FADD.FTZ R36, R178, R7 ;  /* 0x00000007b2247221 */ /* 0x001fe20000010000 */
[-CC-:B------:R-:W-:Y:S01]  /*15510*/  FFMA.FTZ R184, R125, R10.reuse, -R4.reuse ;  /* 0x0000000a7db87223 */ /* 0x180fe20000010804 */
[-CC-:B------:R-:W-:Y:S01]  /*15520*/  FFMA.FTZ R192, R139, R10.reuse, -R4.reuse ;  /* 0x0000000a8bc07223 */ /* 0x180fe20000010804 */
[-CC-:B------:R-:W-:Y:S01]  /*15530*/  FFMA.FTZ R194, R143, R10.reuse, -R4.reuse ;  /* 0x0000000a8fc27223 */ /* 0x180fe20000010804 */
[----:B------:R-:W-:-:S03]  /*15540*/  FFMA.FTZ R109, R145, R10, -R4 ;  /* 0x0000000a916d7223 */ /* 0x000fc60000010804 */
        /* <DEDUP_REMOVED lines=24> */
[----:B------:R-:W2:Y:S01]  /*156d0*/  MUFU.EX2 R33, R33 ;  /* 0x0000002100217308 */ /* 0x000ea20000000800 */
[-C--:B------:R-:W-:Y:S01]  /*156e0*/  FFMA.FTZ R4, R115, R10.reuse, -R14 ;  /* 0x0000000a73047223 */ /* 0x080fe2000001080e */
[----:B---3--:R-:W-:Y:S01]  /*156f0*/  FADD.FTZ R7, R15, R36 ;  /* 0x000000240f077221 */ /* 0x008fe20000010000 */
[----:B------:R-:W-:-:S03]  /*15700*/  FFMA.FTZ R179, R13, R10, -R14 ;  /* 0x0000000a0db37223 */ /* 0x000fc6000001080e */
[----:B----4-:R-:W-:Y:S02]  /*15710*/  FADD.FTZ R36, R180, R7 ;  /* 0x00000007b4247221 */ /* 0x010fe40000010000 */
[----:B------:R-:W3:Y:S01]  /*15720*/  MUFU.EX2 R184, R184 ;  /* 0x000000b800b87308 */ /* 0x000ee20000000800 */
[----:B------:R-:W-:Y:S01]  /*15730*/  FFMA.FTZ R6, R119, R10, -R14 ;  /* 0x0000000a77067223 */ /* 0x000fe2000001080e */
[----:B-1----:R-:W-:-:S06]  /*15740*/  FADD.FTZ R7, R29, R36 ;  /* 0x000000241d077221 */ /* 0x002fcc0000010000 */
[----:B------:R-:W-:Y:S01]  /*15750*/  MUFU.EX2 R177, R177 ;  /* 0x000000b100b17308 */ /* 0x000fe20000000800 */
[----:B------:R-:W-:-:S07]  /*15760*/  FFMA.FTZ R181, R21, R10, -R14 ;  /* 0x0000000a15b57223 */ /* 0x000fce000001080e */
[----:B------:R-:W1:Y:S01]  /*15770*/  MUFU.EX2 R4, R4 ;  /* 0x0000000400047308 */ /* 0x000e620000000800 */
[----:B0-----:R-:W-:-:S07]  /*15780*/  FADD.FTZ R38, R182, R7 ;  /* 0x00000007b6267221 */ /* 0x001fce0000010000 */
[----:B------:R-:W0:Y:S01]  /*15790*/  MUFU.EX2 R37, R37 ;  /* 0x0000002500257308 */ /* 0x000e220000000800 */
[----:B------:R-:W-:-:S07]  /*157a0*/  FFMA.FTZ R8, R107, R10, -R14 ;  /* 0x0000000a6b087223 */ /* 0x000fce000001080e */
[----:B------:R-:W4:Y:S01]  /*157b0*/  MUFU.EX2 R179, R179 ;  /* 0x000000b300b37308 */ /* 0x000f220000000800 */
[----:B--2---:R-:W-:-:S07]  /*157c0*/  FADD.FTZ R7, R33, R38 ;  /* 0x0000002621077221 */ /* 0x004fce0000010000 */
[----:B------:R-:W2:Y:S01]  /*157d0*/  MUFU.EX2 R186, R186 ;  /* 0x000000ba00ba7308 */ /* 0x000ea20000000800 */
[----:B------:R-:W-:-:S07]  /*157e0*/  FFMA.FTZ R183, R85, R10, -R14 ;  /* 0x0000000a55b77223 */ /* 0x000fce000001080e */
[----:B------:R-:W2:Y:S01]  /*157f0*/  MUFU.EX2 R6, R6 ;  /* 0x0000000600067308 */ /* 0x000ea20000000800 */
[----:B---3--:R-:W-:-:S07]  /*15800*/  FADD.FTZ R38, R184, R7 ;  /* 0x00000007b8267221 */ /* 0x008fce0000010000 */
[----:B------:R-:W3:Y:S01]  /*15810*/  MUFU.EX2 R61, R61 ;  /* 0x0000003d003d7308 */ /* 0x000ee20000000800 */
[----:B------:R-:W-:Y:S01]  /*15820*/  ISETP.NE.AND P1, PT, R12, RZ, PT ;  /* 0x000000ff0c00720c */ /* 0x000fe20003f25270 */
[----:B-1----:R-:W-:-:S06]  /*15830*/  FADD.FTZ R40, R177, R4 ;  /* 0x00000004b1287221 */ /* 0x002fcc0000010000 */
[----:B------:R-:W1:Y:S01]  /*15840*/  MUFU.EX2 R181, R181 ;  /* 0x000000b500b57308 */ /* 0x000e620000000800 */
[----:B------:R-:W-:Y:S01]  /*15850*/  FFMA.FTZ R12, R111, R10, -R14 ;  /* 0x0000000a6f0c7223 */ /* 0x000fe2000001080e */
[----:B0-----:R-:W-:-:S06]  /*15860*/  FADD.FTZ R7, R37, R38 ;  /* 0x0000002625077221 */ /* 0x001fcc0000010000 */
[----:B------:R-:W0:Y:S01]  /*15870*/  MUFU.EX2 R188, R188 ;  /* 0x000000bc00bc7308 */ /* 0x000e220000000800 */
[----:B------:R-:W-:Y:S01]  /*15880*/  FFMA.FTZ R201, R5, R10, -R14 ;  /* 0x0000000a05c97223 */ /* 0x000fe2000001080e */
[----:B----4-:R-:W-:-:S06]  /*15890*/  FADD.FTZ R5, R179, R40 ;  /* 0x00000028b3057221 */ /* 0x010fcc0000010000 */
[----:B------:R-:W4:Y:S01]  /*158a0*/  MUFU.EX2 R8, R8 ;  /* 0x0000000800087308 */ /* 0x000f220000000800 */
[----:B------:R-:W-:Y:S01]  /*158b0*/  FFMA.FTZ R185, R105, R10, -R14 ;  /* 0x0000000a69b97223 */ /* 0x000fe2000001080e */
[----:B--2---:R-:W-:-:S06]  /*158c0*/  FADD.FTZ R42, R186, R7 ;  /* 0x00000007ba2a7221 */ /* 0x004fcc0000010000 */
[----:B------:R-:W2:Y:S01]  /*158d0*/  MUFU.EX2 R69, R69 ;  /* 0x0000004500457308 */ /* 0x000ea20000000800 */
[----:B------:R-:W-:Y:S01]  /*158e0*/  FADD.FTZ R40, R6, R5 ;  /* 0x0000000506287221 */ /* 0x000fe20000010000 */
[----:B------:R-:W-:-:S06]  /*158f0*/  FFMA.FTZ R20, R99, R10, -R14 ;  /* 0x0000000a63147223 */ /* 0x000fcc000001080e */
[----:B------:R-:W2:Y:S01]  /*15900*/  MUFU.EX2 R183, R183 ;  /* 0x000000b700b77308 */ /* 0x000ea20000000800 */
[----:B---3--:R-:W-:-:S07]  /*15910*/  FADD.FTZ R7, R61, R42 ;  /* 0x0000002a3d077221 */ /* 0x008fce0000010000 */
[----:B------:R-:W3:Y:S01]  /*15920*/  MUFU.EX2 R190, R190 ;  /* 0x000000be00be7308 */ /* 0x000ee20000000800 */
[----:B-1----:R-:W-:Y:S01]  /*15930*/  FADD.FTZ R5, R181, R40 ;  /* 0x00000028b5057221 */ /* 0x002fe20000010000 */
[----:B------:R-:W-:-:S06]  /*15940*/  FFMA.FTZ R187, R97, R10, -R14 ;  /* 0x0000000a61bb7223 */ /* 0x000fcc000001080e */
[----:B------:R-:W1:Y:S01]  /*15950*/  MUFU.EX2 R12, R12 ;  /* 0x0000000c000c7308 */ /* 0x000e620000000800 */
[----:B0-----:R-:W-:-:S07]  /*15960*/  FADD.FTZ R40, R188, R7 ;  /* 0x00000007bc287221 */ /* 0x001fce0000010000 */
[----:B------:R-:W0:Y:S01]  /*15970*/  MUFU.EX2 R83, R83 ;  /* 0x0000005300537308 */ /* 0x000e220000000800 */
[----:B----4-:R-:W-:Y:S01]  /*15980*/  FADD.FTZ R42, R8, R5 ;  /* 0x00000005082a7221 */ /* 0x010fe20000010000 */
[----:B------:R-:W-:-:S06]  /*15990*/  FFMA.FTZ R24, R103, R10, -R14 ;  /* 0x0000000a67187223 */ /* 0x000fcc000001080e */
[----:B------:R-:W4:Y:S01]  /*159a0*/  MUFU.EX2 R185, R185 ;  /* 0x000000b900b97308 */ /* 0x000f220000000800 */
[----:B--2---:R-:W-:-:S07]  /*159b0*/  FADD.FTZ R7, R69, R40 ;  /* 0x0000002845077221 */ /* 0x004fce0000010000 */
        /* <DEDUP_REMOVED lines=11> */
[----:B----4-:R-:W-:-:S07]  /*15a70*/  FADD.FTZ R5, R185, R42 ;  /* 0x0000002ab9057221 */ /* 0x010fce0000010000 */
[----:B------:R-:W4:Y:S01]  /*15a80*/  MUFU.EX2 R24, R24 ;  /* 0x0000001800187308 */ /* 0x000f220000000800 */
[----:B--2---:R-:W-:Y:S01]  /*15a90*/  FADD.FTZ R44, R192, R7 ;  /* 0x00000007c02c7221 */ /* 0x004fe20000010000 */
[----:B------:R-:W-:-:S06]  /*15aa0*/  FADD.FTZ R42, R20, R5 ;  /* 0x00000005142a7221 */ /* 0x000fcc0000010000 */
[----:B------:R-:W2:Y:S01]  /*15ab0*/  MUFU.EX2 R189, R189 ;  /* 0x000000bd00bd7308 */ /* 0x000ea20000000800 */
[----:B------:R-:W-:Y:S01]  /*15ac0*/  FFMA.FTZ R28, R95, R10, -R14 ;  /* 0x0000000a5f1c7223 */ /* 0x000fe2000001080e */
[----:B---3--:R-:W-:-:S06]  /*15ad0*/  FADD.FTZ R5, R93, R44 ;  /* 0x0000002c5d057221 */ /* 0x008fcc0000010000 */
[----:B------:R3:W-:Y:S01]  /*15ae0*/  MUFU.EX2 R141, R191 ;  /* 0x000000bf008d7308 */ /* 0x0007e20000000800 */
[----:B------:R-:W-:Y:S02]  /*15af0*/  @!P1 VIADD R0, R0, 0x34840 ;  /* 0x0003484000009836 */ /* 0x000fe40000000000 */
[----:B-1----:R-:W-:Y:S01]  /*15b00*/  FADD.FTZ R7, R187, R42 ;  /* 0x0000002abb077221 */ /* 0x002fe20000010000 */
[----:B---3--:R-:W-:-:S04]  /*15b10*/  FFMA.FTZ R191, R89, R10, -R14 ;  /* 0x0000000a59bf7223 */ /* 0x008fc8000001080e */
[----:B------:R-:W1:Y:S01]  /*15b20*/  MUFU.EX2 R26, R26 ;  /* 0x0000001a001a7308 */ /* 0x000e620000000800 */
[-C--:B------:R-:W-:Y:S01]  /*15b30*/  FFMA.FTZ R193, R81, R10.reuse, -R14 ;  /* 0x0000000a51c17223 */ /* 0x080fe2000001080e */
[----:B0-----:R-:W-:Y:S01]  /*15b40*/  FADD.FTZ R44, R194, R5 ;  /* 0x00000005c22c7221 */ /* 0x001fe20000010000 */
[----:B------:R-:W-:Y:S01]  /*15b50*/  @!P1 PRMT R5, RZ, 0x654, R0 ;  /* 0x00000654ff059816 */ /* 0x000fe20000000000 */
[----:B----4-:R-:W-:Y:S01]  /*15b60*/  FADD.FTZ R42, R24, R7 ;  /* 0x00000007182a7221 */ /* 0x010fe20000010000 */
[-C--:B------:R-:W-:Y:S02]  /*15b70*/  FFMA.FTZ R30, R75, R10.reuse, -R14 ;  /* 0x0000000a4b1e7223 */ /* 0x080fe4000001080e */
[----:B------:R2:W-:Y:S01]  /*15b80*/  @!P1 SYNCS.ARRIVE.TRANS64.RED.A1T0 RZ, [R5+URZ], RZ ;  /* 0x000000ff05ff99a7 */ /* 0x0005e2000810043f */
[----:B------:R-:W0:Y:S08]  /*15b90*/  MUFU.EX2 R191, R191 ;  /* 0x000000bf00bf7308 */ /* 0x000e300000000800 */
[----:B------:R-:W3:Y:S01]  /*15ba0*/  MUFU.EX2 R109, R109 ;  /* 0x0000006d006d7308 */ /* 0x000ee20000000800 */
[----:B--2---:R-:W-:Y:S01]  /*15bb0*/  FADD.FTZ R5, R189, R42 ;  /* 0x0000002abd057221 */ /* 0x004fe20000010000 */
[----:B------:R-:W-:-:S06]  /*15bc0*/  FFMA.FTZ R195, R73, R10, -R14 ;  /* 0x0000000a49c37223 */ /* 0x000fcc000001080e */
[----:B------:R-:W2:Y:S08]  /*15bd0*/  MUFU.EX2 R28, R28 ;  /* 0x0000001c001c7308 */ /* 0x000eb00000000800 */
[----:B------:R-:W4:Y:S01]  /*15be0*/  MUFU.EX2 R196, R196 ;  /* 0x000000c400c47308 */ /* 0x000f220000000800 */
[----:B-1----:R-:W-:Y:S01]  /*15bf0*/  FADD.FTZ R46, R26, R5 ;  /* 0x000000051a2e7221 */ /* 0x002fe20000010000 */
[----:B------:R-:W-:-:S06]  /*15c00*/  FFMA.FTZ R32, R79, R10, -R14 ;  /* 0x0000000a4f207223 */ /* 0x000fcc000001080e */
[----:B------:R-:W1:Y:S08]  /*15c10*/  MUFU.EX2 R193, R193 ;  /* 0x000000c100c17308 */ /* 0x000e700000000800 */
[----:B------:R-:W1:Y:S01]  /*15c20*/  MUFU.EX2 R113, R113 ;  /* 0x0000007100717308 */ /* 0x000e620000000800 */
[----:B0-----:R-:W-:Y:S01]  /*15c30*/  FADD.FTZ R5, R191, R46 ;  /* 0x0000002ebf057221 */ /* 0x001fe20000010000 */
[----:B------:R-:W-:-:S06]  /*15c40*/  FFMA.FTZ R197, R77, R10, -R14 ;  /* 0x0000000a4dc57223 */ /* 0x000fcc000001080e */
[----:B------:R-:W0:Y:S01]  /*15c50*/  MUFU.EX2 R30, R30 ;  /* 0x0000001e001e7308 */ /* 0x000e220000000800 */
[----:B---3--:R-:W-:-:S07]  /*15c60*/  FADD.FTZ R7, R109, R44 ;  /* 0x0000002c6d077221 */ /* 0x008fce0000010000 */
[----:B------:R-:W3:Y:S01]  /*15c70*/  MUFU.EX2 R198, R198 ;  /* 0x000000c600c67308 */ /* 0x000ee20000000800 */
[----:B--2---:R-:W-:Y:S01]  /*15c80*/  FADD.FTZ R48, R28, R5 ;  /* 0x000000051c307221 */ /* 0x004fe20000010000 */
[----:B------:R-:W-:-:S06]  /*15c90*/  FFMA.FTZ R34, R67, R10, -R14 ;  /* 0x0000000a43227223 */ /* 0x000fcc000001080e */
[----:B------:R-:W2:Y:S01]  /*15ca0*/  MUFU.EX2 R195, R195 ;  /* 0x000000c300c37308 */ /* 0x000ea20000000800 */
[----:B----4-:R-:W-:-:S07]  /*15cb0*/  FADD.FTZ R44, R196, R7 ;  /* 0x00000007c42c7221 */ /* 0x010fce0000010000 */
[----:B------:R-:W4:Y:S01]  /*15cc0*/  MUFU.EX2 R117, R117 ;  /* 0x0000007500757308 */ /* 0x000f220000000800 */
[----:B-1----:R-:W-:Y:S01]  /*15cd0*/  FADD.FTZ R5, R193, R48 ;  /* 0x00000030c1057221 */ /* 0x002fe20000010000 */
[----:B------:R-:W-:-:S06]  /*15ce0*/  FFMA.FTZ R199, R65, R10, -R14 ;  /* 0x0000000a41c77223 */ /* 0x000fcc000001080e */
[----:B------:R-:W1:Y:S01]  /*15cf0*/  MUFU.EX2 R32, R32 ;  /* 0x0000002000207308 */ /* 0x000e620000000800 */
[----:B------:R-:W-:-:S07]  /*15d00*/  FADD.FTZ R7, R113, R44 ;  /* 0x0000002c71077221 */ /* 0x000fce0000010000 */
[----:B------:R-:W1:Y:S01]  /*15d10*/  MUFU.EX2 R200, R200 ;  /* 0x000000c800c87308 */ /* 0x000e620000000800 */
[----:B0-----:R-:W-:Y:S01]  /*15d20*/  FADD.FTZ R48, R30, R5 ;  /* 0x000000051e307221 */ /* 0x001fe20000010000 */
[----:B------:R-:W-:-:S06]  /*15d30*/  FFMA.FTZ R36, R71, R10, -R14 ;  /* 0x0000000a47247223 */ /* 0x000fcc000001080e */
[----:B------:R-:W0:Y:S01]  /*15d40*/  MUFU.EX2 R197, R197 ;  /* 0x000000c500c57308 */ /* 0x000e220000000800 */
[----:B---3--:R-:W-:-:S07]  /*15d50*/  FADD.FTZ R46, R198, R7 ;  /* 0x00000007c62e7221 */ /* 0x008fce0000010000 */
[----:B------:R-:W3:Y:S01]  /*15d60*/  MUFU.EX2 R121, R121 ;  /* 0x0000007900797308 */ /* 0x000ee20000000800 */
[----:B--2---:R-:W-:Y:S01]  /*15d70*/  FADD.FTZ R5, R195, R48 ;  /* 0x00000030c3057221 */ /* 0x004fe20000010000 */
[----:B----4-:R-:W-:-:S06]  /*15d80*/  FADD.FTZ R7, R117, R46 ;  /* 0x0000002e75077221 */ /* 0x010fcc0000010000 */
[----:B------:R-:W2:Y:S08]  /*15d90*/  MUFU.EX2 R34, R34 ;  /* 0x0000002200227308 */ /* 0x000eb00000000800 */
        /* <DEDUP_REMOVED lines=11> */
[-CC-:B------:R-:W-:Y:S01]  /*15e50*/  FFMA.FTZ R40, R63, R10.reuse, -R14.reuse ;  /* 0x0000000a3f287223 */ /* 0x180fe2000001080e */
[-CC-:B------:R-:W-:Y:S01]  /*15e60*/  FFMA.FTZ R205, R49, R10.reuse, -R14.reuse ;  /* 0x0000000a31cd7223 */ /* 0x180fe2000001080e */
[-CC-:B------:R-:W-:Y:S01]  /*15e70*/  FFMA.FTZ R51, R51, R10.reuse, -R14.reuse ;  /* 0x0000000a33337223 */ /* 0x180fe2000001080e */
[----:B------:R-:W-:-:S04]  /*15e80*/  FFMA.FTZ R207, R53, R10, -R14 ;  /* 0x0000000a35cf7223 */ /* 0x000fc8000001080e */
[----:B------:R-:W3:Y:S01]  /*15e90*/  MUFU.EX2 R201, R201 ;  /* 0x000000c900c97308 */ /* 0x000ee20000000800 */
[-CC-:B------:R-:W-:Y:S01]  /*15ea0*/  FFMA.FTZ R42, R55, R10.reuse, -R14.reuse ;  /* 0x0000000a372a7223 */ /* 0x180fe2000001080e */
[-CC-:B------:R-:W-:Y:S01]  /*15eb0*/  FFMA.FTZ R209, R41, R10.reuse, -R14.reuse ;  /* 0x0000000a29d17223 */ /* 0x180fe2000001080e */
[-CC-:B------:R-:W-:Y:S01]  /*15ec0*/  FFMA.FTZ R44, R43, R10.reuse, -R14.reuse ;  /* 0x0000000a2b2c7223 */ /* 0x180fe2000001080e */
[-CC-:B------:R-:W-:Y:S01]  /*15ed0*/  FFMA.FTZ R211, R45, R10.reuse, -R14.reuse ;  /* 0x0000000a2dd37223 */ /* 0x180fe2000001080e */
[----:B------:R-:W-:-:S03]  /*15ee0*/  FFMA.FTZ R46, R47, R10, -R14 ;  /* 0x0000000a2f2e7223 */ /* 0x000fc6000001080e */
        /* <DEDUP_REMOVED lines=9> */
[----:B------:R-:W-:Y:S01]  /*15f80*/  FFMA.FTZ R137, R137, R10, -R14 ;  /* 0x0000000a89897223 */ /* 0x000fe2000001080e */
[----:B--2---:R-:W-:Y:S01]  /*15f90*/  FADD.FTZ R14, R34, R5 ;  /* 0x00000005220e7221 */ /* 0x004fe20000010000 */
[----:B----4-:R-:W-:-:S05]  /*15fa0*/  FADD.FTZ R50, R202, R7 ;  /* 0x00000007ca327221 */ /* 0x010fca0000010000 */
[----:B------:R-:W2:Y:S01]  /*15fb0*/  MUFU.EX2 R206, R206 ;  /* 0x000000ce00ce7308 */ /* 0x000ea20000000800 */
[----:B-1----:R-:W-:Y:S01]  /*15fc0*/  FADD.FTZ R5, R199, R14 ;  /* 0x0000000ec7057221 */ /* 0x002fe20000010000 */
[----:B------:R-:W-:-:S06]  /*15fd0*/  FADD.FTZ R7, R123, R50 ;  /* 0x000000327b077221 */ /* 0x000fcc0000010000 */
[----:B------:R-:W1:Y:S01]  /*15fe0*/  MUFU.EX2 R203, R203 ;  /* 0x000000cb00cb7308 */ /* 0x000e620000000800 */
[----:B0-----:R-:W-:Y:S01]  /*15ff0*/  FADD.FTZ R14, R36, R5 ;  /* 0x00000005240e7221 */ /* 0x001fe20000010000 */
[----:B---3--:R-:W-:-:S06]  /*16000*/  FADD.FTZ R48, R204, R7 ;  /* 0x00000007cc307221 */ /* 0x008fcc0000010000 */
[----:B------:R-:W0:Y:S01]  /*16010*/  MUFU.EX2 R31, R31 ;  /* 0x0000001f001f7308 */ /* 0x000e220000000800 */
[----:B------:R-:W-:Y:S01]  /*16020*/  FADD.FTZ R5, R201, R14 ;  /* 0x0000000ec9057221 */ /* 0x000fe20000010000 */
[----:B------:R-:W-:-:S06]  /*16030*/  FADD.FTZ R7, R27, R48 ;  /* 0x000000301b077221 */ /* 0x000fcc0000010000 */
[----:B------:R-:W3:Y:S08]  /*16040*/  MUFU.EX2 R40, R40 ;  /* 0x0000002800287308 */ /* 0x000ef00000000800 */
[----:B------:R-:W4:Y:S01]  /*16050*/  MUFU.EX2 R208, R208 ;  /* 0x000000d000d07308 */ /* 0x000f220000000800 */
[----:B------:R-:W-:Y:S01]  /*16060*/  FADD.FTZ R14, R38, R5 ;  /* 0x00000005260e7221 */ /* 0x000fe20000010000 */
[----:B--2---:R-:W-:-:S06]  /*16070*/  FADD.FTZ R48, R206, R7 ;  /* 0x00000007ce307221 */ /* 0x004fcc0000010000 */
[----:B------:R-:W2:Y:S08]  /*16080*/  MUFU.EX2 R205, R205 ;  /* 0x000000cd00cd7308 */ /* 0x000eb00000000800 */
[----:B------:R-:W2:Y:S01]  /*16090*/  MUFU.EX2 R125, R125 ;  /* 0x0000007d007d7308 */ /* 0x000ea20000000800 */
[----:B-1----:R-:W-:Y:S01]  /*160a0*/  FADD.FTZ R5, R203, R14 ;  /* 0x0000000ecb057221 */ /* 0x002fe20000010000 */
[----:B0-----:R-:W-:-:S06]  /*160b0*/  FADD.FTZ R7, R31, R48 ;  /* 0x000000301f077221 */ /* 0x001fcc0000010000 */
[----:B------:R-:W0:Y:S08]  /*160c0*/  MUFU.EX2 R0, R51 ;  /* 0x0000003300007308 */ /* 0x000e300000000800 */
[----:B------:R-:W1:Y:S01]  /*160d0*/  MUFU.EX2 R210, R210 ;  /* 0x000000d200d27308 */ /* 0x000e620000000800 */
[----:B---3--:R-:W-:Y:S01]  /*160e0*/  FADD.FTZ R14, R40, R5 ;  /* 0x00000005280e7221 */ /* 0x008fe20000010000 */
[----:B----4-:R-:W-:-:S06]  /*160f0*/  FADD.FTZ R48, R208, R7 ;  /* 0x00000007d0307221 */ /* 0x010fcc0000010000 */
[----:B------:R-:W3:Y:S08]  /*16100*/  MUFU.EX2 R207, R207 ;  /* 0x000000cf00cf7308 */ /* 0x000ef00000000800 */
[----:B------:R-:W4:Y:S01]  /*16110*/  MUFU.EX2 R127, R127 ;  /* 0x0000007f007f7308 */ /* 0x000f220000000800 */
[----:B--2---:R-:W-:Y:S01]  /*16120*/  FADD.FTZ R5, R205, R14 ;  /* 0x0000000ecd057221 */ /* 0x004fe20000010000 */
[----:B------:R-:W-:-:S06]  /*16130*/  FADD.FTZ R7, R125, R48 ;  /* 0x000000307d077221 */ /* 0x000fcc0000010000 */
[----:B------:R-:W2:Y:S08]  /*16140*/  MUFU.EX2 R42, R42 ;  /* 0x0000002a002a7308 */ /* 0x000eb00000000800 */
[----:B------:R-:W2:Y:S01]  /*16150*/  MUFU.EX2 R212, R212 ;  /* 0x000000d400d47308 */ /* 0x000ea20000000800 */
[----:B0-----:R-:W-:Y:S01]  /*16160*/  FADD.FTZ R14, R0, R5 ;  /* 0x00000005000e7221 */ /* 0x001fe20000010000 */
[----:B-1----:R-:W-:-:S06]  /*16170*/  FADD.FTZ R50, R210, R7 ;  /* 0x00000007d2327221 */ /* 0x002fcc0000010000 */
        /* <DEDUP_REMOVED lines=16> */
[----:B------:R-:W3:Y:S01]  /*16280*/  MUFU.EX2 R3, R3 ;  /* 0x0000000300037308 */ /* 0x000ee20000000800 */
[----:B--2---:R-:W-:Y:S01]  /*16290*/  FADD.FTZ R5, R211, R14 ;  /* 0x0000000ed3057221 */ /* 0x004fe20000010000 */
[----:B------:R-:W-:-:S06]  /*162a0*/  FADD.FTZ R7, R139, R52 ;  /* 0x000000348b077221 */ /* 0x000fcc0000010000 */
[----:B------:R-:W2:Y:S01]  /*162b0*/  MUFU.EX2 R48, R35 ;  /* 0x0000002300307308 */ /* 0x000ea20000000800 */
[----:B0-----:R-:W-:Y:S01]  /*162c0*/  FADD.FTZ R54, R46, R5 ;  /* 0x000000052e367221 */ /* 0x001fe20000010000 */
[----:B-1----:R-:W-:-:S06]  /*162d0*/  FADD.FTZ R52, R216, R7 ;  /* 0x00000007d8347221 */ /* 0x002fcc0000010000 */
[----:B------:R-:W0:Y:S01]  /*162e0*/  MUFU.EX2 R25, R25 ;  /* 0x0000001900197308 */ /* 0x000e220000000800 */
[----:B---3--:R-:W-:-:S07]  /*162f0*/  FADD.FTZ R5, R3, R54 ;  /* 0x0000003603057221 */ /* 0x008fce0000010000 */
[----:B------:R-:W1:Y:S01]  /*16300*/  MUFU.EX2 R50, R39 ;  /* 0x0000002700327308 */ /* 0x000e620000000800 */
[----:B------:R-:W-:Y:S01]  /*16310*/  FADD.FTZ R7, R141, R52 ;  /* 0x000000348d077221 */ /* 0x000fe20000010000 */
[----:B------:R-:W-:Y:S01]  /*16320*/  F2FP.BF16.F32.PACK_AB R177, R4, R177 ;  /* 0x000000b104b1723e */ /* 0x000fe200000010ff */
[----:B--2---:R-:W-:-:S05]  /*16330*/  FADD.FTZ R4, R48, R5 ;  /* 0x0000000530047221 */ /* 0x004fca0000010000 */
[----:B------:R-:W2:Y:S01]  /*16340*/  MUFU.EX2 R129, R129 ;  /* 0x0000008100817308 */ /* 0x000ea20000000800 */
[----:B------:R-:W-:Y:S01]  /*16350*/  F2FP.BF16.F32.PACK_AB R213, R48, R3 ;  /* 0x0000000330d5723e */ /* 0x000fe200000010ff */
[----:B0-----:R-:W-:Y:S01]  /*16360*/  FADD.FTZ R5, R25, R4 ;  /* 0x0000000419057221 */ /* 0x001fe20000010000 */
[----:B------:R-:W-:-:S05]  /*16370*/  VIADD R3, R160, 0xfffffffe ;  /* 0xfffffffea0037836 */ /* 0x000fca0000000000 */
[----:B------:R-:W0:Y:S01]  /*16380*/  MUFU.EX2 R52, R131 ;  /* 0x0000008300347308 */ /* 0x000e220000000800 */
[----:B------:R-:W-:Y:S01]  /*16390*/  F2FP.BF16.F32.PACK_AB R179, R6, R179 ;  /* 0x000000b306b3723e */ /* 0x000fe200000010ff */
[----:B-1----:R-:W-:-:S06]  /*163a0*/  FADD.FTZ R6, R50, R5 ;  /* 0x0000000532067221 */ /* 0x002fcc0000010000 */
[----:B------:R-:W1:Y:S01]  /*163b0*/  MUFU.EX2 R218, R218 ;  /* 0x000000da00da7308 */ /* 0x000e620000000800 */
[----:B------:R-:W-:-:S07]  /*163c0*/  ISETP.GE.AND P2, PT, R3, R120, PT ;  /* 0x000000780300720c */ /* 0x000fce0003f46270 */
[----:B------:R-:W3:Y:S01]  /*163d0*/  MUFU.EX2 R133, R133 ;  /* 0x0000008500857308 */ /* 0x000ee20000000800 */
[----:B--2---:R-:W-:-:S07]  /*163e0*/  FADD.FTZ R5, R129, R6 ;  /* 0x0000000681057221 */ /* 0x004fce0000010000 */
[----:B------:R-:W2:Y:S08]  /*163f0*/  MUFU.EX2 R143, R143 ;  /* 0x0000008f008f7308 */ /* 0x000eb00000000800 */
[----:B------:R-:W4:Y:S01]  /*16400*/  MUFU.EX2 R4, R137 ;  /* 0x0000008900047308 */ /* 0x000f220000000800 */
[----:B------:R-:W-:Y:S01]  /*16410*/  F2FP.BF16.F32.PACK_AB R205, R0, R205 ;  /* 0x000000cd00cd723e */ /* 0x000fe200000010ff */
[----:B0-----:R-:W-:Y:S01]  /*16420*/  FADD.FTZ R0, R52, R5 ;  /* 0x0000000534007221 */ /* 0x001fe20000010000 */
[----:B-1----:R-:W-:Y:S01]  /*16430*/  FADD.FTZ R14, R218, R7 ;  /* 0x00000007da0e7221 */ /* 0x002fe20000010000 */
[----:B------:R-:W-:-:S02]  /*16440*/  IMAD.U32 R236, RZ, RZ, UR52 ;  /* 0x00000034ffec7e24 */ /* 0x000fc4000f8e00ff */
[----:B---3--:R-:W-:Y:S01]  /*16450*/  FADD.FTZ R5, R133, R0 ;  /* 0x0000000085057221 */ /* 0x008fe20000010000 */
[----:B------:R-:W-:Y:S02]  /*16460*/  IMAD.U32 R237, RZ, RZ, UR53 ;  /* 0x00000035ffed7e24 */ /* 0x000fe4000f8e00ff */
[----:B------:R-:W-:Y:S02]  /*16470*/  IMAD.U32 R234, RZ, RZ, UR48 ;  /* 0x00000030ffea7e24 */ /* 0x000fe4000f8e00ff */
[----:B------:R-:W-:Y:S02]  /*16480*/  IMAD.U32 R235, RZ, RZ, UR49 ;  /* 0x00000031ffeb7e24 */ /* 0x000fe4000f8e00ff */
[----:B------:R-:W-:Y:S02]  /*16490*/  IMAD.U32 R232, RZ, RZ, UR44 ;  /* 0x0000002cffe87e24 */ /* 0x000fe4000f8e00ff */
[----:B------:R-:W-:Y:S02]  /*164a0*/  IMAD.U32 R233, RZ, RZ, UR45 ;  /* 0x0000002dffe97e24 */ /* 0x000fe4000f8e00ff */
[----:B------:R-:W-:-:S02]  /*164b0*/  IMAD.U32 R230, RZ, RZ, UR40 ;  /* 0x00000028ffe67e24 */ /* 0x000fc4000f8e00ff */
[----:B------:R-:W-:Y:S01]  /*164c0*/  IMAD.U32 R231, RZ, RZ, UR41 ;  /* 0x00000029ffe77e24 */ /* 0x000fe2000f8e00ff */
[----:B------:R-:W-:Y:S01]  /*164d0*/  F2FP.BF16.F32.PACK_AB R180, R29, R180 ;  /* 0x000000b41db4723e */ /* 0x000fe200000010ff */
[----:B--2---:R-:W-:Y:S01]  /*164e0*/  FADD.FTZ R14, R143, R14 ;  /* 0x0000000e8f0e7221 */ /* 0x004fe20000010000 */
[----:B------:R-:W-:Y:S01]  /*164f0*/  F2FP.BF16.F32.PACK_AB R182, R33, R182 ;  /* 0x000000b621b6723e */ /* 0x000fe200000010ff */
[----:B----4-:R-:W-:Y:S01]  /*16500*/  FADD.FTZ R0, R4, R5 ;  /* 0x0000000504007221 */ /* 0x010fe20000010000 */
        /* <DEDUP_REMOVED lines=137> */
[----:B------:R-:W-:-:S07]  /*16da0*/  CS2R R24, SRZ ;  /* 0x0000000000187805 */ /* 0x000fce000001ff00 */
.L_x_6856:
[----:B------:R-:W2:Y:S01]  /*16db0*/  LDL R8, [R1+0x18] ;  /* 0x0000180001087983 */ /* 0x000ea20000100800 */
[----:B------:R-:W-:Y:S01]  /*16dc0*/  VIADD R222, R7, 0x1 ;  /* 0x0000000107de7836 */ /* 0x000fe20000000000 */
[----:B------:R-:W-:Y:S05]  /*16dd0*/  YIELD ;  /* 0x0000000000007946 */ /* 0x000fea0003800000 */
[----:B------:R-:W-:-:S04]  /*16de0*/  ISETP.NE.AND P3, PT, R222, 0x2, PT ;  /* 0x00000002de00780c */ /* 0x000fc80003f65270 */
[----:B------:R-:W-:Y:S02]  /*16df0*/  SEL R229, RZ, 0x1, P3 ;  /* 0x00000001ffe57807 */ /* 0x000fe40001800000 */
[----:B------:R-:W-:Y:S02]  /*16e00*/  SEL R222, R222, RZ, P3 ;  /* 0x000000ffdede7207 */ /* 0x000fe40001800000 */
[----:B------:R-:W-:Y:S02]  /*16e10*/  LOP3.LUT R229, R6, R229, RZ, 0x3c, !PT ;  /* 0x000000e506e57212 */ /* 0x000fe400078e3cff */
[----:B--2---:R-:W-:-:S13]  /*16e20*/  ISETP.NE.AND P2, PT, R8, RZ, PT ;  /* 0x000000ff0800720c */ /* 0x004fda0003f45270 */
[----:B------:R-:W-:Y:S05]  /*16e30*/  @P2 BRA `(.L_x_6847) ;  /* 0x0000000000302947 */ /* 0x000fea0003800000 */
[----:B------:R-:W-:Y:S05]  /*16e40*/  @!P0 BRA `(.L_x_6848) ;  /* 0x0000000000048947 */ /* 0x000fea0003800000 */
[----:B------:R-:W-:Y:S01]  /*16e50*/  BPT.TRAP 0x1 ;  /* 0x000000040000795c */ /* 0x000fe20000300000 */
.L_x_6848:
[----:B------:R-:W-:Y:S01]  /*16e60*/  IMAD R8, R222, 0x8, R2 ;  /* 0x00000008de087824 */ /* 0x000fe200078e0202 */
[----:B------:R-:W-:-:S04]  /*16e70*/  SHF.L.U32 R9, R229, 0x1f, RZ ;  /* 0x0000001fe5097819 */ /* 0x000fc800000006ff */
[----:B------:R0:W1:Y:S01]  /*16e80*/  SYNCS.PHASECHK.TRANS64.TRYWAIT P3, [R8+URZ+0x34830], R9 ;  /* 0x03483009080075a7 */ /* 0x000062000806017f */
[----:B------:R-:W-:Y:S05]  /*16e90*/  @!P0 BRA `(.L_x_6849) ;  /* 0x0000000000048947 */ /* 0x000fea0003800000 */
[----:B------:R-:W-:Y:S01]  /*16ea0*/  BPT.TRAP 0x1 ;  /* 0x000000040000795c */ /* 0x000fe20000300000 */
.L_x_6849:
[----:B------:R-:W-:Y:S04]  /*16eb0*/  BSSY B0, `(.L_x_6847) ;  /* 0x0000004000007945 */ /* 0x000fe80003800000 */
[----:B-1----:R-:W-:Y:S05]  /*16ec0*/  @P3 BRA `(.L_x_6850) ;  /* 0x0000000000083947 */ /* 0x002fea0003800000 */
[----:B------:R-:W1:Y:S02]  /*16ed0*/  SYNCS.PHASECHK.TRANS64.TRYWAIT P3, [R8+URZ+0x34830], R9 ;  /* 0x03483009080075a7 */ /* 0x000e64000806017f */
[----:B-1----:R-:W-:Y:S05]  /*16ee0*/  @!P3 BRA `(.L_x_6851) ;  /* 0x0000011800fcb947 */ /* 0x002fea0003800000 */
.L_x_6850:
[----:B------:R-:W-:Y:S05]  /*16ef0*/  BSYNC B0 ;  /* 0x0000000000007941 */ /* 0x000fea0003800000 */
.L_x_6847:
[----:B01----:R-:W2:Y:S04]  /*16f00*/  LDL R8, [R1+0x1c] ;  /* 0x00001c0001087983 */ /* 0x003ea80000100800 */
[----:B------:R-:W3:Y:S01]  /*16f10*/  LDL.64 R20, [R1+0x10] ;  /* 0x0000100001147983 */ /* 0x000ee20000100a00 */
[----:B------:R-:W0:Y:S01]  /*16f20*/  S2R R10, SR_TID.X ;  /* 0x00000000000a7919 */ /* 0x000e220000002100 */
[----:B------:R-:W-:Y:S05]  /*16f30*/  WARPSYNC.ALL ;  /* 0x0000000000007948 */ /* 0x000fea0003800000 */
[----:B------:R-:W-:Y:S01]  /*16f40*/  IMAD.MOV.U32 R11, RZ, RZ, 0x40000040 ;  /* 0x40000040ff0b7424 */ /* 0x000fe200078e00ff */
[----:B------:R-:W4:Y:S01]  /*16f50*/  LDL.64 R92, [R1+0x8] ;  /* 0x00000800015c7983 */ /* 0x000f220000100a00 */
[----:B0-----:R-:W-:-:S05]  /*16f60*/  SHF.R.U32.HI R10, RZ, 0x7, R10 ;  /* 0x00000007ff0a7819 */ /* 0x001fca000001160a */
[----:B------:R-:W-:-:S05]  /*16f70*/  VIADD R90, R10, 0x8 ;  /* 0x000000080a5a7836 */ /* 0x000fca0000000000 */
[----:B------:R0:W-:Y:S01]  /*16f80*/  BAR.SYNC.DEFER_BLOCKING R90, 0x100 ;  /* 0x0004005a0000751d */ /* 0x0001e20000010000 */
[----:B------:R-:W-:-:S05]  /*16f90*/  R2UR UR55, R11 ;  /* 0x000000000b3772ca */ /* 0x000fca00000e0000 */
[----:B------:R-:W-:Y:S01]  /*16fa0*/  WARPGROUP.ARRIVE ;  /* 0x00000000000079c5 */ /* 0x000fe20000000000 */
[----:B------:R-:W-:Y:S02]  /*16fb0*/  IMAD.MOV.U32 R13, RZ, RZ, 0x40000040 ;  /* 0x40000040ff0d7424 */ /* 0x000fe400078e00ff */
[----:B------:R-:W-:-:S03]  /*16fc0*/  IMAD.MOV.U32 R9, RZ, RZ, 0x40000040 ;  /* 0x40000040ff097424 */ /* 0x000fc600078e00ff */
[----:B------:R-:W-:Y:S02]  /*16fd0*/  R2UR UR59, R13 ;  /* 0x000000000d3b72ca */ /* 0x000fe400000e0000 */
[----:B------:R-:W-:-:S11]  /*16fe0*/  R2UR UR7, R9 ;  /* 0x00000000090772ca */ /* 0x000fd600000e0000 */
[----:B------:R-:W-:Y:S02]  /*16ff0*/  MOV R11, UR59 ;  /* 0x0000003b000b7c02 */ /* 0x000fe40008000f00 */
[----:B------:R-:W-:Y:S01]  /*17000*/  UMOV UR59, UR7 ;  /* 0x00000007003b7c82 */ /* 0x000fe20008000000 */
[----:B------:R-:W-:Y:S02]  /*17010*/  MOV R227, UR38 ;  /* 0x0000002600e37c02 */ /* 0x000fe40008000f00 */
[C---:B------:R-:W-:Y:S02]  /*17020*/  R2UR UR7, R9.reuse ;  /* 0x00000000090772ca */ /* 0x040fe400000e0000 */
[C---:B------:R-:W-:Y:S02]  /*17030*/  R2UR UR19, R9.reuse ;  /* 0x00000000091372ca */ /* 0x040fe400000e0000 */
[C---:B------:R-:W-:Y:S02]  /*17040*/  R2UR UR31, R9.reuse ;  /* 0x00000000091f72ca */ /* 0x040fe400000e0000 */
[----:B------:R-:W-:Y:S01]  /*17050*/  R2UR UR43, R9 ;  /* 0x00000000092b72ca */ /* 0x000fe200000e0000 */
[----:B--2---:R-:W-:Y:S01]  /*17060*/  IMAD R10, R222, 0xb00, R8 ;  /* 0x00000b00de0a7824 */ /* 0x004fe200078e0208 */
[----:B---3--:R-:W-:-:S02]  /*17070*/  R2UR UR22, R20 ;  /* 0x00000000141672ca */ /* 0x008fc400000e0000 */
[----:B------:R-:W-:Y:S02]  /*17080*/  R2UR UR23, R21 ;  /* 0x00000000151772ca */ /* 0x000fe400000e0000 */
[----:B------:R-:W-:-:S09]  /*17090*/  R2UR UR54, R10 ;  /* 0x000000000a3672ca */ /* 0x000fd200000e0000 */
[----:B------:R-:W-:Y:S02]  /*170a0*/  UMOV UR52, UR22 ;  /* 0x0000001600347c82 */ /* 0x000fe40008000000 */
[----:B------:R-:W-:Y:S02]  /*170b0*/  UMOV UR53, UR23 ;  /* 0x0000001700357c82 */ /* 0x000fe40008000000 */
[----:B------:R-:W-:Y:S01]  /*170c0*/  HGMMA.64x16x16.F32.BF16 R168, gdesc[UR52], RZ, !UPT, gsb0 ;  /* 0x0020000034a879f0 */ /* 0x000fe2000c0018ff */
[C---:B------:R-:W-:Y:S02]  /*170d0*/  VIADD R12, R10.reuse, 0x100 ;  /* 0x000001000a0c7836 */ /* 0x040fe40000000000 */
[----:B------:R-:W-:-:S03]  /*170e0*/  VIADD R8, R10, 0x80 ;  /* 0x000000800a087836 */ /* 0x000fc60000000000 */
[----:B------:R-:W-:Y:S02]  /*170f0*/  R2UR UR58, R12 ;  /* 0x000000000c3a72ca */ /* 0x000fe400000e0000 */
[----:B------:R-:W-:Y:S01]  /*17100*/  R2UR UR6, R8 ;  /* 0x00000000080672ca */ /* 0x000fe200000e0000 */
[----:B------:R-:W-:Y:S01]  /*17110*/  UMOV UR56, UR22 ;  /* 0x0000001600387c82 */ /* 0x000fe20008000000 */
[----:B------:R-:W-:-:S09]  /*17120*/  UMOV UR57, UR23 ;  /* 0x0000001700397c82 */ /* 0x000fd20008000000 */
[----:B0-----:R-:W-:Y:S02]  /*17130*/  MOV R90, UR58 ;  /* 0x0000003a005a7c02 */ /* 0x001fe40008000f00 */
[----:B------:R-:W-:Y:S01]  /*17140*/  UMOV UR58, UR6 ;  /* 0x00000006003a7c82 */ /* 0x000fe20008000000 */
[----:B------:R-:W-:Y:S02]  /*17150*/  WARPGROUP.DEPBAR.LE gsb0, 0x0 ;  /* 0x00008000000079c5 */ /* 0x000fe40000010000 */
[----:B------:R-:W-:-:S06]  /*17160*/  WARPGROUP.ARRIVE ;  /* 0x00000000000079c5 */ /* 0x000fcc0000000000 */
[----:B------:R-:W-:Y:S01]  /*17170*/  HGMMA.64x16x16.F32.BF16 R160, gdesc[UR56], RZ, !UPT, gsb0 ;  /* 0x0020000038a079f0 */ /* 0x000fe2000c0018ff */
[----:B------:R-:W-:Y:S02]  /*17180*/  R2UR UR59, R11 ;  /* 0x000000000b3b72ca */ /* 0x000fe400000e0000 */
[----:B------:R-:W-:Y:S01]  /*17190*/  R2UR UR58, R90 ;  /* 0x000000005a3a72ca */ /* 0x000fe200000e0000 */
[----:B------:R-:W-:Y:S01]  /*171a0*/  UMOV UR56, UR22 ;  /* 0x0000001600387c82 */ /* 0x000fe20008000000 */
[----:B------:R-:W-:Y:S01]  /*171b0*/  UMOV UR57, UR23 ;  /* 0x0000001700397c82 */ /* 0x000fe20008000000 */
[----:B------:R-:W-:-:S05]  /*171c0*/  VIADD R8, R10, 0x180 ;  /* 0x000001800a087836 */ /* 0x000fca0000000000 */
[----:B------:R-:W-:Y:S01]  /*171d0*/  R2UR UR6, R8 ;  /* 0x00000000080672ca */ /* 0x000fe200000e0000 */
[----:B------:R-:W-:-:S05]  /*171e0*/  VIADD R8, R10, 0x300 ;  /* 0x000003000a087836 */ /* 0x000fca0000000000 */
[----:B------:R-:W-:Y:S01]  /*171f0*/  R2UR UR18, R8 ;  /* 0x00000000081272ca */ /* 0x000fe200000e0000 */
[----:B------:R-:W-:Y:S01]  /*17200*/  VIADD R8, R10, 0x480 ;  /* 0x000004800a087836 */ /* 0x000fe20000000000 */
[----:B------:R-:W-:Y:S02]  /*17210*/  WARPGROUP.DEPBAR.LE gsb0, 0x0 ;  /* 0x00008000000079c5 */ /* 0x000fe40000010000 */
[----:B------:R-:W-:-:S06]  /*17220*/  WARPGROUP.ARRIVE ;  /* 0x00000000000079c5 */ /* 0x000fcc0000000000 */
[----:B------:R-:W-:Y:S01]  /*17230*/  HGMMA.64x16x16.F32.BF16 R152, gdesc[UR56], RZ, !UPT, gsb0 ;  /* 0x00200000389879f0 */ /* 0x000fe2000c0018ff */
[----:B------:R-:W-:Y:S01]  /*17240*/  R2UR UR30, R8 ;  /* 0x00000000081e72ca */ /* 0x000fe200000e0000 */
[C---:B------:R-:W-:Y:S02]  /*17250*/  VIADD R12, R10.reuse, 0x280 ;  /* 0x000002800a0c7836 */ /* 0x040fe40000000000 */
[----:B------:R-:W-:-:S03]  /*17260*/  VIADD R8, R10, 0x2 ;  /* 0x000000020a087836 */ /* 0x000fc60000000000 */
        /* <DEDUP_REMOVED lines=10> */
[----:B------:R-:W-:-:S02]  /*17310*/  R2UR UR59, R9 ;  /* 0x00000000093b72ca */ /* 0x000fc400000e0000 */
[----:B------:R-:W-:Y:S01]  /*17320*/  R2UR UR34, R12 ;  /* 0x000000000c2272ca */ /* 0x000fe200000e0000 */
[----:B------:R-:W-:Y:S01]  /*17330*/  VIADD R12, R10, 0x102 ;  /* 0x000001020a0c7836 */ /* 0x000fe20000000000 */
[----:B------:R-:W-:-:S04]  /*17340*/  R2UR UR58, R8 ;  /* 0x00000000083a72ca */ /* 0x000fc800000e0000 */
[----:B------:R-:W-:Y:S01]  /*17350*/  R2UR UR50, R12 ;  /* 0x000000000c3272ca */ /* 0x000fe200000e0000 */
[----:B------:R-:W-:Y:S01]  /*17360*/  VIADD R12, R10, 0x202 ;  /* 0x000002020a0c7836 */ /* 0x000fe20000000000 */
[----:B------:R-:W-:Y:S01]  /*17370*/  MOV R20, UR4 ;  /* 0x0000000400147c02 */ /* 0x000fe20008000f00 */
[----:B------:R-:W-:Y:S01]  /*17380*/  UMOV UR56, UR22 ;  /* 0x0000001600387c82 */ /* 0x000fe20008000000 */
[----:B------:R-:W-:Y:S01]  /*17390*/  UMOV UR57, UR23 ;  /* 0x0000001700397c82 */ /* 0x000fe20008000000 */
[----:B------:R-:W-:Y:S02]  /*173a0*/  MOV R11, UR59 ;  /* 0x0000003b000b7c02 */ /* 0x000fe40008000f00 */
[----:B------:R-:W-:Y:S01]  /*173b0*/  R2UR UR4, R12 ;  /* 0x000000000c0472ca */ /* 0x000fe200000e0000 */
[----:B------:R-:W-:Y:S01]  /*173c0*/  UMOV UR59, UR7 ;  /* 0x00000007003b7c82 */ /* 0x000fe20008000000 */
[----:B------:R-:W-:Y:S01]  /*173d0*/  MOV R12, UR58 ;  /* 0x0000003a000c7c02 */ /* 0x000fe20008000f00 */
[----:B------:R-:W-:Y:S01]  /*173e0*/  UMOV UR58, UR6 ;  /* 0x00000006003a7c82 */ /* 0x000fe20008000000 */
[----:B------:R-:W-:-:S02]  /*173f0*/  WARPGROUP.DEPBAR.LE gsb0, 0x0 ;  /* 0x00008000000079c5 */ /* 0x000fc40000010000 */
        /* <DEDUP_REMOVED lines=10> */
[----:B------:R-:W-:Y:S01]  /*174a0*/  HGMMA.64x16x16.F32.BF16 R136, gdesc[UR8], RZ, !UPT, gsb0 ;  /* 0x00200000088879f0 */ /* 0x000fe2000c0018ff */
        /* <DEDUP_REMOVED lines=8> */
[----:B------:R-:W-:Y:S02]  /*17530*/  WARPGROUP.DEPBAR.LE gsb0, 0x0 ;  /* 0x00008000000079c5 */ /* 0x000fe40000010000 */
[----:B------:R-:W-:-:S06]  /*17540*/  WARPGROUP.ARRIVE ;  /* 0x00000000000079c5 */ /* 0x000fcc0000000000 */
[----:B------:R-:W-:Y:S01]  /*17550*/  HGMMA.64x16x16.F32.BF16 R120, gdesc[UR16], RZ, !UPT, gsb0 ;  /* 0x00200000107879f0 */ /* 0x000fe2000c0018ff */
[----:B------:R-:W-:Y:S02]  /*17560*/  MOV R228, UR39 ;  /* 0x0000002700e47c02 */ /* 0x000fe40008000f00 */
[----:B------:R-:W-:Y:S02]  /*17570*/  R2UR UR39, R13 ;  /* 0x000000000d2772ca */ /* 0x000fe400000e0000 */
[----:B------:R-:W-:Y:S01]  /*17580*/  MOV R226, UR37 ;  /* 0x0000002500e27c02 */ /* 0x000fe20008000f00 */
[----:B------:R-:W-:Y:S01]  /*17590*/  UMOV UR37, UR23 ;  /* 0x0000001700257c82 */ /* 0x000fe20008000000 */
[----:B------:R-:W-:Y:S01]  /*175a0*/  MOV R15, UR36 ;  /* 0x00000024000f7c02 */ /* 0x000fe20008000f00 */
[----:B------:R-:W-:Y:S01]  /*175b0*/  UMOV UR36, UR22 ;  /* 0x0000001600247c82 */ /* 0x000fe20008000000 */
[----:B------:R-:W-:Y:S02]  /*175c0*/  WARPGROUP.DEPBAR.LE gsb0, 0x0 ;  /* 0x00008000000079c5 */ /* 0x000fe40000010000 */
[----:B------:R-:W-:-:S06]  /*175d0*/  WARPGROUP.ARRIVE ;  /* 0x00000000000079c5 */ /* 0x000fcc0000000000 */
[----:B------:R-:W-:Y:S01]  /*175e0*/  HGMMA.64x16x16.F32.BF16 R112, gdesc[UR36], RZ, !UPT, gsb0 ;  /* 0x00200000247079f0 */ /* 0x000fe2000c0018ff */
[----:B------:R-:W-:Y:S01]  /*175f0*/  VIADD R88, R10, 0x400 ;  /* 0x000004000a587836 */ /* 0x000fe20000000000 */
[----:B------:R-:W-:-:S04]  /*17600*/  R2UR UR27, R89 ;  /* 0x00000000591b72ca */ /* 0x000fc800000e0000 */
        /* <DEDUP_REMOVED lines=9> */
[----:B------:R-:W-:Y:S01]  /*176a0*/  R2UR UR47, R89 ;  /* 0x00000000592f72ca */ /* 0x000fe200000e0000 */
[----:B------:R-:W-:-:S03]  /*176b0*/  IMAD.MOV.U32 R89, RZ, RZ, 0x40000040 ;  /* 0x40000040ff597424 */ /* 0x000fc600078e00ff */
[----:B------:R-:W-:Y:S01]  /*176c0*/  R2UR UR46, R88 ;  /* 0x00000000582e72ca */ /* 0x000fe200000e0000 */
[----:B------:R-:W-:Y:S01]  /*176d0*/  VIADD R88, R10, 0x302 ;  /* 0x000003020a587836 */ /* 0x000fe20000000000 */
[----:B------:R-:W-:Y:S02]  /*176e0*/  WARPGROUP.DEPBAR.LE gsb0, 0x0 ;  /* 0x00008000000079c5 */ /* 0x000fe40000010000 */
[----:B------:R-:W-:-:S06]  /*176f0*/  WARPGROUP.ARRIVE ;  /* 0x00000000000079c5 */ /* 0x000fcc0000000000 */
[----:B------:R-:W-:Y:S01]  /*17700*/  HGMMA.64x16x16.F32.BF16 R96, gdesc[UR28], RZ, !UPT, gsb0 ;  /* 0x002000001c6079f0 */ /* 0x000fe2000c0018ff */
[----:B------:R-:W-:Y:S01]  /*17710*/  R2UR UR6, R88 ;  /* 0x00000000580672ca */ /* 0x000fe200000e0000 */
[----:B------:R-:W-:Y:S01]  /*17720*/  VIADD R88, R10, 0x402 ;  /* 0x000004020a587836 */ /* 0x000fe20000000000 */
[----:B------:R-:W-:Y:S01]  /*17730*/  R2UR UR7, R89 ;  /* 0x00000000590772ca */ /* 0x000fe200000e0000 */
[----:B------:R-:W-:Y:S01]  /*17740*/  IMAD.MOV.U32 R89, RZ, RZ, 0x40000040 ;  /* 0x40000040ff597424 */ /* 0x000fe200078e00ff */
[----:B------:R-:W-:Y:S02]  /*17750*/  R2UR UR35, R13 ;  /* 0x000000000d2372ca */ /* 0x000fe400000e0000 */
[----:B------:R-:W-:Y:S01]  /*17760*/  R2UR UR14, R88 ;  /* 0x00000000580e72ca */ /* 0x000fe200000e0000 */
[----:B------:R-:W-:Y:S01]  /*17770*/  VIADD R88, R10, 0x502 ;  /* 0x000005020a587836 */ /* 0x000fe20000000000 */
[----:B------:R-:W-:Y:S01]  /*17780*/  R2UR UR15, R89 ;  /* 0x00000000590f72ca */ /* 0x000fe200000e0000 */
[----:B------:R-:W-:Y:S01]  /*17790*/  IMAD.MOV.U32 R89, RZ, RZ, 0x40000040 ;  /* 0x40000040ff597424 */ /* 0x000fe200078e00ff */
[----:B------:R-:W-:-:S02]  /*177a0*/  MOV R225, UR21 ;  /* 0x0000001500e17c02 */ /* 0x000fc40008000f00 */
[----:B------:R-:W-:Y:S02]  /*177b0*/  MOV R224, UR20 ;  /* 0x0000001400e07c02 */ /* 0x000fe40008000f00 */
[----:B----4-:R-:W-:Y:S02]  /*177c0*/  R2UR UR20, R92 ;  /* 0x000000005c1472ca */ /* 0x010fe400000e0000 */
[----:B------:R-:W-:Y:S02]  /*177d0*/  R2UR UR21, R93 ;  /* 0x000000005d1572ca */ /* 0x000fe400000e0000 */
[----:B------:R-:W-:Y:S02]  /*177e0*/  R2UR UR38, R88 ;  /* 0x00000000582672ca */ /* 0x000fe400000e0000 */
[----:B------:R-:W-:Y:S01]  /*177f0*/  R2UR UR39, R89 ;  /* 0x00000000592772ca */ /* 0x000fe200000e0000 */
[----:B------:R-:W-:Y:S01]  /*17800*/  UMOV UR32, UR22 ;  /* 0x0000001600207c82 */ /* 0x000fe20008000000 */
[----:B------:R-:W-:Y:S01]  /*17810*/  UMOV UR33, UR23 ;  /* 0x0000001700217c82 */ /* 0x000fe20008000000 */
[----:B------:R-:W-:-:S02]  /*17820*/  WARPGROUP.DEPBAR.LE gsb0, 0x0 ;  /* 0x00008000000079c5 */ /* 0x000fc40000010000 */
[----:B------:R-:W-:-:S06]  /*17830*/  WARPGROUP.ARRIVE ;  /* 0x00000000000079c5 */ /* 0x000fcc0000000000 */
[----:B------:R-:W-:Y:S01]  /*17840*/  HGMMA.64x16x16.F32.BF16 R88, gdesc[UR32], RZ, !UPT, gsb0 ;  /* 0x00200000205879f0 */ /* 0x000fe2000c0018ff */
        /* <DEDUP_REMOVED lines=18> */
[----:B------:R-:W-:Y:S01]  /*17970*/  IMAD.MOV.U32 R13, RZ, RZ, 0x40000040 ;  /* 0x40000040ff0d7424 */ /* 0x000fe200078e00ff */
[----:B------:R-:W-:Y:S02]  /*17980*/  WARPGROUP.DEPBAR.LE gsb0, 0x0 ;  /* 0x00008000000079c5 */ /* 0x000fe40000010000 */
[----:B------:R-:W-:-:S06]  /*17990*/  WARPGROUP.ARRIVE ;  /* 0x00000000000079c5 */ /* 0x000fcc0000000000 */
[----:B------:R-:W-:Y:S01]  /*179a0*/  HGMMA.64x16x16.F32.BF16 R144, gdesc[UR52], R144, gsb0 ;  /* 0x00200000349079f0 */ /* 0x000fe20008001890 */
[----:B------:R-:W-:Y:S02]  /*179b0*/  MOV R21, UR5 ;  /* 0x0000000500157c02 */ /* 0x000fe40008000f00 */
[----:B------:R-:W-:Y:S01]  /*179c0*/  R2UR UR5, R13 ;  /* 0x000000000d0572ca */ /* 0x000fe200000e0000 */
[----:B------:R-:W-:Y:S01]  /*179d0*/  UMOV UR58, UR4 ;  /* 0x00000004003a7c82 */ /* 0x000fe20008000000 */
[----:B------:R-:W-:Y:S01]  /*179e0*/  UMOV UR56, UR20 ;  /* 0x0000001400387c82 */ /* 0x000fe20008000000 */
[----:B------:R-:W-:-:S10]  /*179f0*/  UMOV UR57, UR21 ;  /* 0x0000001500397c82 */ /* 0x000fd40008000000 */
[----:B------:R-:W-:Y:S01]  /*17a00*/  UMOV UR59, UR5 ;  /* 0x00000005003b7c82 */ /* 0x000fe20008000000 */
        /* <DEDUP_REMOVED lines=45> */
[----:B------:R-:W-:Y:S02]  /*17ce0*/  R2UR UR4, R236 ;  /* 0x00000000ec0472ca */ /* 0x000fe400000e0000 */
        /* <DEDUP_REMOVED lines=79> */
[----:B------:R-:W-:Y:S02]  /*181e0*/  WARPGROUP.DEPBAR.LE gsb0, 0x0 ;  /* 0x00008000000079c5 */ /* 0x000fe40000010000 */
[----:B------:R-:W-:-:S06]  /*181f0*/  WARPGROUP.ARRIVE ;  /* 0x00000000000079c5 */ /* 0x000fcc0000000000 */
[----:B------:R-:W-:Y:S01]  /*18200*/  HGMMA.64x16x16.F32.BF16 R104, gdesc[UR56], R104, gsb0 ;  /* 0x00200000386879f0 */ /* 0x000fe20008001868 */
[----:B------:R-:W-:Y:S01]  /*18210*/  R2UR UR6, R8 ;  /* 0x00000000080672ca */ /* 0x000fe200000e0000 */
[----:B------:R-:W-:Y:S01]  /*18220*/  VIADD R8, R10, 0x504 ;  /* 0x000005040a087836 */ /* 0x000fe20000000000 */
[----:B------:R-:W-:Y:S01]  /*18230*/  R2UR UR7, R9 ;  /* 0x00000000090772ca */ /* 0x000fe200000e0000 */
[----:B------:R-:W-:-:S03]  /*18240*/  IMAD.MOV.U32 R9, RZ, RZ, 0x40000040 ;  /* 0x40000040ff097424 */ /* 0x000fc600078e00ff */
[----:B------:R-:W-:Y:S02]  /*18250*/  R2UR UR10, R8 ;  /* 0x00000000080a72ca */ /* 0x000fe400000e0000 */
[----:B------:R-:W-:Y:S01]  /*18260*/  R2UR UR11, R9 ;  /* 0x00000000090b72ca */ /* 0x000fe200000e0000 */
[----:B------:R-:W-:Y:S01]  /*18270*/  UMOV UR8, UR4 ;  /* 0x0000000400087c82 */ /* 0x000fe20008000000 */
[----:B------:R-:W-:-:S09]  /*18280*/  UMOV UR9, UR5 ;  /* 0x0000000500097c82 */ /* 0x000fd20008000000 */
[----:B------:R-:W-:Y:S01]  /*18290*/  MOV R8, UR10 ;  /* 0x0000000a00087c02 */ /* 0x000fe20008000f00 */
[----:B------:R-:W-:Y:S01]  /*182a0*/  UMOV UR10, UR6 ;  /* 0x00000006000a7c82 */ /* 0x000fe20008000000 */
[----:B------:R-:W-:Y:S01]  /*182b0*/  MOV R9, UR11 ;  /* 0x0000000b00097c02 */ /* 0x000fe20008000f00 */
        /* <DEDUP_REMOVED lines=107> */
[----:B------:R-:W-:Y:S02]  /*18970*/  VIADD R8, R10, 0x680 ;  /* 0x000006800a087836 */ /* 0x000fe40000000000 */
[----:B------:R-:W-:-:S03]  /*18980*/  IMAD.MOV.U32 R9, RZ, RZ, 0x40000040 ;  /* 0x40000040ff097424 */ /* 0x000fc600078e00ff */
[----:B------:R-:W-:Y:S01]  /*18990*/  R2UR UR10, R8 ;  /* 0x00000000080a72ca */ /* 0x000fe200000e0000 */
[----:B------:R-:W-:Y:S02]  /*189a0*/  WARPGROUP.DEPBAR.LE gsb0, 0x0 ;  /* 0x00008000000079c5 */ /* 0x000fe40000010000 */
[----:B------:R-:W-:-:S06]  /*189b0*/  WARPGROUP.ARRIVE ;  /* 0x00000000000079c5 */ /* 0x000fcc0000000000 */
[----:B------:R-:W-:Y:S01]  /*189c0*/  HGMMA.64x16x16.F32.BF16 R88, gdesc[UR20], R88, gsb0 ;  /* 0x00200000145879f0 */ /* 0x000fe20008001858 */
[----:B------:R-:W-:Y:S01]  /*189d0*/  R2UR UR11, R9 ;  /* 0x00000000090b72ca */ /* 0x000fe200000e0000 */
[----:B------:R-:W-:Y:S02]  /*189e0*/  VIADD R8, R10, 0x700 ;  /* 0x000007000a087836 */ /* 0x000fe40000000000 */
[----:B------:R-:W-:-:S03]  /*189f0*/  IMAD.MOV.U32 R9, RZ, RZ, 0x40000040 ;  /* 0x40000040ff097424 */ /* 0x000fc600078e00ff */
[----:B------:R-:W-:Y:S01]  /*18a00*/  R2UR UR14, R8 ;  /* 0x00000000080e72ca */ /* 0x000fe200000e0000 */
[C---:B------:R-:W-:Y:S01]  /*18a10*/  VIADD R8, R10.reuse, 0x780 ;  /* 0x000007800a087836 */ /* 0x040fe20000000000 */
[----:B------:R-:W-:Y:S01]  /*18a20*/  R2UR UR15, R9 ;  /* 0x00000000090f72ca */ /* 0x000fe200000e0000 */
[----:B------:R-:W-:Y:S02]  /*18a30*/  IMAD.MOV.U32 R9, RZ, RZ, 0x40000040 ;  /* 0x40000040ff097424 */ /* 0x000fe400078e00ff */
[----:B------:R-:W-:Y:S01]  /*18a40*/  VIADD R12, R10, 0x580 ;  /* 0x000005800a0c7836 */ /* 0x000fe20000000000 */
[----:B------:R-:W-:Y:S01]  /*18a50*/  R2UR UR18, R8 ;  /* 0x00000000081272ca */ /* 0x000fe200000e0000 */
[----:B------:R-:W-:Y:S01]  /*18a60*/  IMAD.MOV.U32 R13, RZ, RZ, 0x40000040 ;  /* 0x40000040ff0d7424 */ /* 0x000fe200078e00ff */
[----:B------:R-:W-:Y:S01]  /*18a70*/  R2UR UR19, R9 ;  /* 0x00000000091372ca */ /* 0x000fe200000e0000 */
[----:B------:R-:W-:Y:S01]  /*18a80*/  VIADD R8, R10, 0x800 ;  /* 0x000008000a087836 */ /* 0x000fe20000000000 */
[----:B------:R-:W-:Y:S01]  /*18a90*/  R2UR UR4, R232 ;  /* 0x00000000e80472ca */ /* 0x000fe200000e0000 */
[----:B------:R-:W-:Y:S01]  /*18aa0*/  IMAD.MOV.U32 R9, RZ, RZ, 0x40000040 ;  /* 0x40000040ff097424 */ /* 0x000fe200078e00ff */
[----:B------:R-:W-:-:S02]  /*18ab0*/  R2UR UR5, R233 ;  /* 0x00000000e90572ca */ /* 0x000fc400000e0000 */
[----:B------:R-:W-:Y:S02]  /*18ac0*/  R2UR UR58, R12 ;  /* 0x000000000c3a72ca */ /* 0x000fe400000e0000 */
[----:B------:R-:W-:Y:S02]  /*18ad0*/  R2UR UR59, R13 ;  /* 0x000000000d3b72ca */ /* 0x000fe400000e0000 */
        /* <DEDUP_REMOVED lines=13> */
[----:B------:R-:W-:Y:S01]  /*18bb0*/  IMAD.MOV.U32 R9, RZ, RZ, 0x40000040 ;  /* 0x40000040ff097424 */ /* 0x000fe200078e00ff */
[----:B------:R-:W-:-:S02]  /*18bc0*/  WARPGROUP.DEPBAR.LE gsb0, 0x0 ;  /* 0x00008000000079c5 */ /* 0x000fc40000010000 */
        /* <DEDUP_REMOVED lines=23> */
[C---:B------:R-:W-:Y:S01]  /*18d40*/  VIADD R8, R10.reuse, 0x702 ;  /* 0x000007020a087836 */ /* 0x040fe20000000000 */
[----:B------:R-:W-:Y:S01]  /*18d50*/  R2UR UR21, R9 ;  /* 0x00000000091572ca */ /* 0x000fe200000e0000 */
[----:B------:R-:W-:Y:S02]  /*18d60*/  IMAD.MOV.U32 R9, RZ, RZ, 0x40000040 ;  /* 0x40000040ff097424 */ /* 0x000fe400078e00ff */
[----:B------:R-:W-:Y:S02]  /*18d70*/  VIADD R12, R10, 0x600 ;  /* 0x000006000a0c7836 */ /* 0x000fe40000000000 */
[----:B------:R-:W-:Y:S01]  /*18d80*/  IMAD.MOV.U32 R13, RZ, RZ, 0x40000040 ;  /* 0x40000040ff0d7424 */ /* 0x000fe200078e00ff */
[----:B------:R-:W-:Y:S02]  /*18d90*/  R2UR UR58, R8 ;  /* 0x00000000083a72ca */ /* 0x000fe400000e0000 */
[----:B------:R-:W-:-:S02]  /*18da0*/  R2UR UR59, R9 ;  /* 0x00000000093b72ca */ /* 0x000fc400000e0000 */
[----:B------:R-:W-:Y:S02]  /*18db0*/  R2UR UR6, R12 ;  /* 0x000000000c0672ca */ /* 0x000fe400000e0000 */
[----:B------:R-:W-:Y:S01]  /*18dc0*/  R2UR UR7, R13 ;  /* 0x000000000d0772ca */ /* 0x000fe200000e0000 */
[----:B------:R-:W-:Y:S01]  /*18dd0*/  UMOV UR56, UR4 ;  /* 0x0000000400387c82 */ /* 0x000fe20008000000 */
[----:B------:R-:W-:Y:S01]  /*18de0*/  UMOV UR57, UR5 ;  /* 0x0000000500397c82 */ /* 0x000fe20008000000 */
[----:B------:R-:W-:Y:S02]  /*18df0*/  WARPGROUP.DEPBAR.LE gsb0, 0x0 ;  /* 0x00008000000079c5 */ /* 0x000fe40000010000 */
[----:B------:R-:W-:-:S04]  /*18e00*/  WARPGROUP.ARRIVE ;  /* 0x00000000000079c5 */ /* 0x000fc80000000000 */
[----:B------:R-:W-:Y:S02]  /*18e10*/  MOV R8, UR59 ;  /* 0x0000003b00087c02 */ /* 0x000fe40008000f00 */
[----:B------:R-:W-:Y:S01]  /*18e20*/  MOV R9, UR58 ;  /* 0x0000003a00097c02 */ /* 0x000fe20008000f00 */
[----:B------:R-:W-:Y:S01]  /*18e30*/  UMOV UR58, UR6 ;  /* 0x00000006003a7c82 */ /* 0x000fe20008000000 */
[----:B------:R-:W-:Y:S02]  /*18e40*/  UMOV UR59, UR7 ;  /* 0x00000007003b7c82 */ /* 0x000fe40008000000 */
        /* <DEDUP_REMOVED lines=239> */
[----:B------:R-:W-:Y:S01]  /*19d40*/  R2UR UR23, R9 ;  /* 0x00000000091772ca */ /* 0x000fe200000e0000 */
[----:B------:R-:W-:-:S02]  /*19d50*/  WARPGROUP.DEPBAR.LE gsb0, 0x0 ;  /* 0x00008000000079c5 */ /* 0x000fc40000010000 */
        /* <DEDUP_REMOVED lines=93> */
[----:B------:R-:W-:Y:S02]  /*1a330*/  R2UR UR38, R227 ;  /* 0x00000000e32672ca */ /* 0x000fe400000e0000 */
[----:B------:R-:W-:Y:S02]  /*1a340*/  R2UR UR37, R226 ;  /* 0x00000000e22572ca */ /* 0x000fe400000e0000 */
[----:B------:R-:W-:Y:S01]  /*1a350*/  R2UR UR36, R15 ;  /* 0x000000000f2472ca */ /* 0x000fe200000e0000 */
[----:B------:R-:W-:Y:S02]  /*1a360*/  WARPGROUP.DEPBAR.LE gsb0, 0x0 ;  /* 0x00008000000079c5 */ /* 0x000fe40000010000 */
[----:B------:R-:W-:-:S12]  /*1a370*/  @P2 BRA `(.L_x_6852) ;  /* 0x0000000000282947 */ /* 0x000fd80003800000 */
[----:B------:R-:W-:Y:S05]  /*1a380*/  @!P0 BRA `(.L_x_6853) ;  /* 0x0000000000048947 */ /* 0x000fea0003800000 */
[----:B------:R-:W-:Y:S01]  /*1a390*/  BPT.TRAP 0x1 ;  /* 0x000000040000795c */ /* 0x000fe20000300000 */
.L_x_6853:
[----:B------:R-:W-:Y:S01]  /*1a3a0*/  SHF.L.U32 R6, R6, 0x1f, RZ ;  /* 0x0000001f06067819 */ /* 0x000fe200000006ff */
[----:B------:R-:W-:-:S04]  /*1a3b0*/  IMAD R8, R7, 0x8, R2 ;  /* 0x0000000807087824 */ /* 0x000fc800078e0202 */
[----:B------:R0:W1:Y:S01]  /*1a3c0*/  SYNCS.PHASECHK.TRANS64.TRYWAIT P2, [R8+URZ+0x34850], R6 ;  /* 0x03485006080075a7 */ /* 0x000062000804017f */
[----:B------:R-:W-:Y:S05]  /*1a3d0*/  @!P0 BRA `(.L_x_6854) ;  /* 0x0000000000048947 */ /* 0x000fea0003800000 */
[----:B------:R-:W-:Y:S01]  /*1a3e0*/  BPT.TRAP 0x1 ;  /* 0x000000040000795c */ /* 0x000fe20000300000 */
.L_x_6854:
[----:B-1----:R-:W-:Y:S05]  /*1a3f0*/  @P2 BRA `(.L_x_6852) ;  /* 0x0000000000082947 */ /* 0x002fea0003800000 */
[----:B------:R-:W1:Y:S02]  /*1a400*/  SYNCS.PHASECHK.TRANS64.TRYWAIT P2, [R8+URZ+0x34850], R6 ;  /* 0x03485006080075a7 */ /* 0x000e64000804017f */
[----:B-1----:R-:W-:Y:S05]  /*1a410*/  @!P2 BRA `(.L_x_6855) ;  /* 0x000000e400c4a947 */ /* 0x002fea0003800000 */
.L_x_6852:
[----:B01----:R-:W-:Y:S01]  /*1a420*/  VIADD R6, R2, 0x400 ;  /* 0x0000040002067836 */ /* 0x003fe20000000000 */
[----:B------:R-:W-:Y:S05]  /*1a430*/  WARPSYNC.ALL ;  /* 0x0000000000007948 */ /* 0x000fea0003800000 */
[----:B------:R-:W-:Y:S01]  /*1a440*/  SHF.R.U32.HI R6, RZ, 0x4, R6 ;  /* 0x00000004ff067819 */ /* 0x000fe20000011606 */
[----:B------:R-:W-:Y:S01]  /*1a450*/  IMAD.MOV.U32 R9, RZ, RZ, 0x40000040 ;  /* 0x40000040ff097424 */ /* 0x000fe200078e00ff */
[----:B------:R-:W-:Y:S01]  /*1a460*/  WARPGROUP.ARRIVE ;  /* 0x00000000000079c5 */ /* 0x000fe20000000000 */
[----:B------:R-:W-:Y:S01]  /*1a470*/  IMAD.MOV.U32 R11, RZ, RZ, 0x40000040 ;  /* 0x40000040ff0b7424 */ /* 0x000fe200078e00ff */
[----:B------:R-:W-:Y:S01]  /*1a480*/  LOP3.LUT R6, R6, 0x3fff, RZ, 0xc0, !PT ;  /* 0x00003fff06067812 */ /* 0x000fe200078ec0ff */
[----:B------:R-:W-:Y:S01]  /*1a490*/  IMAD.MOV.U32 R21, RZ, RZ, 0x40000040 ;  /* 0x40000040ff157424 */ /* 0x000fe200078e00ff */
[----:B------:R-:W-:Y:S01]  /*1a4a0*/  R2UR UR7, R9 ;  /* 0x00000000090772ca */ /* 0x000fe200000e0000 */
[----:B------:R-:W-:Y:S01]  /*1a4b0*/  ULDC UR8, c[0x0][0x988] ;  /* 0x0002620000087ab9 */ /* 0x000fe20000000800 */
[----:B------:R-:W-:Y:S01]  /*1a4c0*/  LOP3.LUT R6, R6, 0x5800000, RZ, 0xfc, !PT ;  /* 0x0580000006067812 */ /* 0x000fe200078efcff */
[----:B------:R-:W0:Y:S01]  /*1a4d0*/  S2R R224, SR_TID.X ;  /* 0x0000000000e07919 */ /* 0x000e220000002100 */
[----:B------:R-:W-:-:S03]  /*1a4e0*/  FMNMX.FTZ R15, R170, R4, !PT ;  /* 0x00000004aa0f7209 */ /* 0x000fc60007810000 */
[----:B------:R-:W-:Y:S01]  /*1a4f0*/  IMAD R8, R7, 0xb00, R6 ;  /* 0x00000b0007087824 */ /* 0x000fe200078e0206 */
[----:B------:R-:W-:Y:S02]  /*1a500*/  FMNMX.FTZ R6, R168, R5, !PT ;  /* 0x00000005a8067209 */ /* 0x000fe40007810000 */
[----:B------:R-:W-:Y:S01]  /*1a510*/  FMNMX.FTZ R15, R171, R15, !PT ;  /* 0x0000000fab0f7209 */ /* 0x000fe20007810000 */
[C---:B------:R-:W-:Y:S01]  /*1a520*/  VIADD R10, R8.reuse, 0x80 ;  /* 0x00000080080a7836 */ /* 0x040fe20000000000 */
[C---:B------:R-:W-:Y:S01]  /*1a530*/  R2UR UR6, R8.reuse ;  /* 0x00000000080672ca */ /* 0x040fe200000e0000 */
[----:B------:R-:W-:Y:S01]  /*1a540*/  VIADD R20, R8, 0x300 ;  /* 0x0000030008147836 */ /* 0x000fe20000000000 */
[----:B------:R-:W-:Y:S02]  /*1a550*/  FMNMX.FTZ R6, R169, R6, !PT ;  /* 0x00000006a9067209 */ /* 0x000fe40007810000 */
[----:B------:R-:W-:Y:S02]  /*1a560*/  FMNMX.FTZ R15, R174, R15, !PT ;  /* 0x0000000fae0f7209 */ /* 0x000fe40007810000 */
[----:B------:R-:W-:-:S04]  /*1a570*/  FMNMX.FTZ R6, R172, R6, !PT ;  /* 0x00000006ac067209 */ /* 0x000fc80007810000 */
[----:B------:R-:W-:-:S03]  /*1a580*/  FMNMX.FTZ R6, R173, R6, !PT ;  /* 0x00000006ad067209 */ /* 0x000fc60007810000 */
[----:B------:R-:W-:Y:S01]  /*1a590*/  HGMMA.64x128x16.F32.BF16 R24, R176, gdesc[UR4].tnspB, R24, gsb0 ;  /* 0x41e00004b0187df0 */ /* 0x000fe20008001818 */
[----:B------:R-:W-:Y:S01]  /*1a5a0*/  R2UR UR6, R10 ;  /* 0x000000000a0672ca */ /* 0x000fe200000e0000 */
[----:B------:R-:W-:Y:S01]  /*1a5b0*/  VIADD R10, R8, 0x100 ;  /* 0x00000100080a7836 */ /* 0x000fe20000000000 */
[----:B------:R-:W-:Y:S01]  /*1a5c0*/  R2UR UR7, R11 ;  /* 0x000000000b0772ca */ /* 0x000fe200000e0000 */
[----:B------:R-:W-:Y:S01]  /*1a5d0*/  IMAD.MOV.U32 R11, RZ, RZ, 0x40000040 ;  /* 0x40000040ff0b7424 */ /* 0x000fe200078e00ff */
[----:B------:R-:W-:-:S04]  /*1a5e0*/  FMNMX.FTZ R6, R160, R6, !PT ;  /* 0x00000006a0067209 */ /* 0x000fc80007810000 */
[----:B------:R-:W-:Y:S02]  /*1a5f0*/  FMNMX.FTZ R6, R161, R6, !PT ;  /* 0x00000006a1067209 */ /* 0x000fe40007810000 */
[----:B0-----:R-:W-:Y:S02]  /*1a600*/  SHF.R.U32.HI R224, RZ, 0x7, R224 ;  /* 0x00000007ffe07819 */ /* 0x001fe400000116e0 */
        /* <DEDUP_REMOVED lines=37> */
[----:B------:R-:W-:Y:S01]  /*1a860*/  HGMMA.64x128x16.F32.BF16 R24, R180, gdesc[UR4].tnspB, R24, gsb0 ;  /* 0x41e00004b4187df0 */ /* 0x000fe20008001818 */
[----:B------:R-:W-:Y:S01]  /*1a870*/  R2UR UR6, R10 ;  /* 0x000000000a0672ca */ /* 0x000fe200000e0000 */
[----:B------:R-:W-:Y:S01]  /*1a880*/  VIADD R10, R8, 0x180 ;  /* 0x00000180080a7836 */ /* 0x000fe20000000000 */
[----:B------:R-:W-:Y:S01]  /*1a890*/  R2UR UR7, R11 ;  /* 0x000000000b0772ca */ /* 0x000fe200000e0000 */
[----:B------:R-:W-:Y:S01]  /*1a8a0*/  IMAD.MOV.U32 R11, RZ, RZ, 0x40000040 ;  /* 0x40000040ff0b7424 */ /* 0x000fe200078e00ff */
        /* <DEDUP_REMOVED lines=26> */
[----:B------:R-:W-:Y:S01]  /*1aa50*/  IMAD.U32 R10, RZ, RZ, UR8 ;  /* 0x00000008ff0a7e24 */ /* 0x000fe2000f8e00ff */
[----:B------:R-:W-:-:S03]  /*1aa60*/  R2UR UR7, R11 ;  /* 0x000000000b0772ca */ /* 0x000fc600000e0000 */
        /* <DEDUP_REMOVED lines=44> */
[----:B------:R-:W-:-:S03]  /*1ad30*/  FFMA.FTZ R194, R140, R10, -R11 ;  /* 0x0000000a8cc27223 */ /* 0x000fc6000001080b */
[----:B------:R-:W-:Y:S01]  /*1ad40*/  MUFU.EX2 R190, R190 ;  /* 0x000000be00be7308 */ /* 0x000fe20000000800 */
[----:B------:R-:W-:Y:S01]  /*1ad50*/  HGMMA.64x128x16.F32.BF16 R24, R196, gdesc[UR4].tnspB, R24, gsb0 ;  /* 0x41e00004c4187df0 */ /* 0x000fe20008001818 */
[----:B------:R-:W-:Y:S02]  /*1ad60*/  R2UR UR6, R20 ;  /* 0x00000000140672ca */ /* 0x000fe400000e0000 */
[----:B------:R-:W-:Y:S02]  /*1ad70*/  R2UR UR7, R21 ;  /* 0x00000000150772ca */ /* 0x000fe400000e0000 */
        /* <DEDUP_REMOVED lines=16> */
[----:B------:R-:W-:Y:S01]  /*1ae80*/  VIADD R20, R8, 0x380 ;  /* 0x0000038008147836 */ /* 0x000fe20000000000 */
[----:B------:R-:W-:Y:S02]  /*1ae90*/  MUFU.EX2 R96, R96 ;  /* 0x0000006000607308 */ /* 0x000fe40000000800 */
[----:B------:R-:W-:-:S04]  /*1aea0*/  FMNMX.FTZ R21, R150, R21, !PT ;  /* 0x0000001596157209 */ /* 0x000fc80007810000 */
[----:B------:R-:W-:Y:S01]  /*1aeb0*/  FMNMX.FTZ R136, R151, R21, !PT ;  /* 0x0000001597887209 */ /* 0x000fe20007810000 */
[----:B------:R-:W-:Y:S01]  /*1aec0*/  IMAD.MOV.U32 R21, RZ, RZ, 0x40000040 ;  /* 0x40000040ff157424 */ /* 0x000fe200078e00ff */
[----:B------:R-:W-:Y:S02]  /*1aed0*/  MUFU.EX2 R97, R97 ;  /* 0x0000006100617308 */ /* 0x000fe40000000800 */
[----:B------:R-:W-:-:S04]  /*1aee0*/  FMNMX.FTZ R136, R138, R136, !PT ;  /* 0x000000888a887209 */ /* 0x000fc80007810000 */
[----:B------:R-:W-:Y:S02]  /*1aef0*/  FMNMX.FTZ R136, R139, R136, !PT ;  /* 0x000000888b887209 */ /* 0x000fe40007810000 */
[----:B------:R-:W-:Y:S02]  /*1af00*/  MUFU.EX2 R100, R100 ;  /* 0x0000006400647308 */ /* 0x000fe40000000800 */
[----:B------:R-:W-:-:S06]  /*1af10*/  FMNMX.FTZ R136, R142, R136, !PT ;  /* 0x000000888e887209 */ /* 0x000fcc0007810000 */
[----:B------:R-:W-:Y:S01]  /*1af20*/  MUFU.EX2 R101, R101 ;  /* 0x0000006500657308 */ /* 0x000fe20000000800 */
[----:B------:R-:W-:Y:S02]  /*1af30*/  WARPGROUP.DEPBAR.LE gsb0, 0x0 ;  /* 0x00008000000079c5 */ /* 0x000fe40000010000 */
[----:B------:R-:W-:Y:S01]  /*1af40*/  WARPGROUP.ARRIVE ;  /* 0x00000000000079c5 */ /* 0x000fe20000000000 */
[-CC-:B------:R-:W-:Y:S01]  /*1af50*/  FFMA.FTZ R196, R128, R10.reuse, -R11.reuse ;  /* 0x0000000a80c47223 */ /* 0x180fe2000001080b */
[-CC-:B------:R-:W-:Y:S01]  /*1af60*/  FFMA.FTZ R128, R129, R10.reuse, -R11.reuse ;  /* 0x0000000a81807223 */ /* 0x180fe2000001080b */
[----:B------:R-:W-:-:S03]  /*1af70*/  FFMA.FTZ R198, R132, R10, -R11 ;  /* 0x0000000a84c67223 */ /* 0x000fc6000001080b */
[----:B------:R-:W-:Y:S01]  /*1af80*/  HGMMA.64x128x16.F32.BF16 R24, R200, gdesc[UR4].tnspB, R24, gsb0 ;  /* 0x41e00004c8187df0 */ /* 0x000fe20008001818 */
[----:B------:R-:W-:Y:S01]  /*1af90*/  R2UR UR6, R20 ;  /* 0x00000000140672ca */ /* 0x000fe200000e0000 */
[----:B------:R-:W-:Y:S01]  /*1afa0*/  MUFU.EX2 R196, R196 ;  /* 0x000000c400c47308 */ /* 0x000fe20000000800 */
[----:B------:R-:W-:Y:S02]  /*1afb0*/  R2UR UR7, R21 ;  /* 0x00000000150772ca */ /* 0x000fe400000e0000 */
        /* <DEDUP_REMOVED lines=25> */
[-CC-:B------:R-:W-:Y:S01]  /*1b150*/  FFMA.FTZ R200, R120, R10.reuse, -R11.reuse ;  /* 0x0000000a78c87223 */ /* 0x180fe2000001080b */
[----:B------:R-:W-:Y:S01]  /*1b160*/  FMNMX.FTZ R120, R99, R129, !PT ;  /* 0x0000008163787209 */ /* 0x000fe20007810000 */
[-CC-:B------:R-:W-:Y:S01]  /*1b170*/  FFMA.FTZ R202, R124, R10.reuse, -R11.reuse ;  /* 0x0000000a7cca7223 */ /* 0x180fe2000001080b */
[----:B------:R-:W-:Y:S02]  /*1b180*/  FFMA.FTZ R124, R125, R10, -R11 ;  /* 0x0000000a7d7c7223 */ /* 0x000fe4000001080b */
[----:B------:R-:W-:Y:S01]  /*1b190*/  HGMMA.64x128x16.F32.BF16 R24, R204, gdesc[UR4].tnspB, R24, gsb0 ;  /* 0x41e00004cc187df0 */ /* 0x000fe20008001818 */
[----:B------:R-:W-:Y:S01]  /*1b1a0*/  FMNMX.FTZ R120, R102, R120, !PT ;  /* 0x0000007866787209 */ /* 0x000fe20007810000 */
[----:B------:R-:W-:Y:S03]  /*1b1b0*/  MUFU.EX2 R200, R200 ;  /* 0x000000c800c87308 */ /* 0x000fe60000000800 */
[----:B------:R-:W-:-:S04]  /*1b1c0*/  FMNMX.FTZ R125, R103, R120, !PT ;  /* 0x00000078677d7209 */ /* 0x000fc80007810000 */
[----:B------:R-:W-:Y:S01]  /*1b1d0*/  FMNMX.FTZ R125, R90, R125, !PT ;  /* 0x0000007d5a7d7209 */ /* 0x000fe20007810000 */
[----:B------:R1:W-:Y:S03]  /*1b1e0*/  MUFU.EX2 R120, R113 ;  /* 0x0000007100787308 */ /* 0x0003e60000000800 */
[----:B------:R-:W-:-:S05]  /*1b1f0*/  FMNMX.FTZ R125, R91, R125, !PT ;  /* 0x0000007d5b7d7209 */ /* 0x000fca0007810000 */
[----:B------:R-:W-:Y:S01]  /*1b200*/  MUFU.EX2 R202, R202 ;  /* 0x000000ca00ca7308 */ /* 0x000fe20000000800 */
[----:B-1----:R-:W-:-:S05]  /*1b210*/  IMAD.MOV.U32 R113, RZ, RZ, 0x40000040 ;  /* 0x40000040ff717424 */ /* 0x002fca00078e00ff */
[----:B------:R-:W-:Y:S02]  /*1b220*/  R2UR UR7, R113 ;  /* 0x00000000710772ca */ /* 0x000fe400000e0000 */
[----:B------:R-:W-:Y:S01]  /*1b230*/  FMNMX.FTZ R113, R94, R125, !PT ;  /* 0x0000007d5e717209 */ /* 0x000fe20007810000 */
[----:B------:R-:W-:Y:S03]  /*1b240*/  MUFU.EX2 R124, R124 ;  /* 0x0000007c007c7308 */ /* 0x000fe60000000800 */
[----:B------:R-:W-:Y:S01]  /*1b250*/  FMNMX.FTZ R113, R95, R113, !PT ;  /* 0x000000715f717209 */ /* 0x000fe20007810000 */
[----:B------:R-:W-:Y:S02]  /*1b260*/  WARPGROUP.DEPBAR.LE gsb0, 0x0 ;  /* 0x00008000000079c5 */ /* 0x000fe40000010000 */
[-CC-:B------:R-:W-:Y:S01]  /*1b270*/  FFMA.FTZ R204, R112, R10.reuse, -R11.reuse ;  /* 0x0000000a70cc7223 */ /* 0x180fe2000001080b */
[----:B------:R-:W-:Y:S01]  /*1b280*/  VIADD R112, R8, 0x400 ;  /* 0x0000040008707836 */ /* 0x000fe20000000000 */
[----:B------:R-:W-:Y:S01]  /*1b290*/  WARPGROUP.ARRIVE ;  /* 0x00000000000079c5 */ /* 0x000fe20000000000 */
[----:B------:R-:W-:-:S02]  /*1b2a0*/  FFMA.FTZ R206, R116, R10, -R11 ;  /* 0x0000000a74ce7223 */ /* 0x000fc4000001080b */
[----:B------:R-:W1:Y:S01]  /*1b2b0*/  SHFL.BFLY PT, R116, R113, 0x2, 0x1f ;  /* 0x0c401f0071747f89 */ /* 0x000e6200000e0000 */
[----:B------:R-:W-:Y:S01]  /*1b2c0*/  R2UR UR6, R112 ;  /* 0x00000000700672ca */ /* 0x000fe200000e0000 */
[----:B------:R-:W-:Y:S01]  /*1b2d0*/  FFMA.FTZ R112, R117, R10, -R11 ;  /* 0x0000000a75707223 */ /* 0x000fe2000001080b */
[----:B------:R-:W-:Y:S08]  /*1b2e0*/  MUFU.EX2 R204, R204 ;  /* 0x000000cc00cc7308 */ /* 0x000ff00000000800 */
[----:B------:R-:W-:Y:S03]  /*1b2f0*/  MUFU.EX2 R206, R206 ;  /* 0x000000ce00ce7308 */ /* 0x000fe60000000800 */
[----:B------:R-:W-:Y:S05]  /*1b300*/  HGMMA.64x128x16.F32.BF16 R24, R208, gdesc[UR4].tnspB, R24, gsb0 ;  /* 0x41e00004d0187df0 */ /* 0x000fea0008001818 */
[----:B------:R-:W-:Y:S01]  /*1b310*/  MUFU.EX2 R112, R112 ;  /* 0x0000007000707308 */ /* 0x000fe20000000800 */
[----:B-1----:R-:W-:-:S05]  /*1b320*/  FMNMX.FTZ R113, R113, R116, !PT ;  /* 0x0000007471717209 */ /* 0x002fca0007810000 */
[----:B------:R-:W1:Y:S01]  /*1b330*/  SHFL.BFLY PT, R116, R113, 0x1, 0x1f ;  /* 0x0c201f0071747f89 */ /* 0x000e6200000e0000 */
[----:B------:R-:W-:Y:S02]  /*1b340*/  WARPGROUP.DEPBAR.LE gsb0, 0x0 ;  /* 0x00008000000079c5 */ /* 0x000fe40000010000 */
[-CC-:B------:R-:W-:Y:S01]  /*1b350*/  FFMA.FTZ R210, R108, R10.reuse, -R11.reuse ;  /* 0x0000000a6cd27223 */ /* 0x180fe2000001080b */
[-CC-:B------:R-:W-:Y:S01]  /*1b360*/  FFMA.FTZ R108, R88, R10.reuse, -R11.reuse ;  /* 0x0000000a586c7223 */ /* 0x180fe2000001080b */
[-CC-:B------:R-:W-:Y:S01]  /*1b370*/  FFMA.FTZ R88, R92, R10.reuse, -R11.reuse ;  /* 0x0000000a5c587223 */ /* 0x180fe2000001080b */
[--C-:B------:R-:W-:Y:S01]  /*1b380*/  FFMA.FTZ R208, R104, R10, -R11.reuse ;  /* 0x0000000a68d07223 */ /* 0x100fe2000001080b */
[----:B-1----:R-:W-:Y:S01]  /*1b390*/  FMNMX.FTZ R92, R113, R116, !PT ;  /* 0x00000074715c7209 */ /* 0x002fe20007810000 */
[-CC-:B------:R-:W-:Y:S01]  /*1b3a0*/  FFMA.FTZ R104, R105, R10.reuse, -R11.reuse ;  /* 0x0000000a69687223 */ /* 0x180fe2000001080b */
[-CC-:B------:R-:W-:Y:S01]  /*1b3b0*/  FFMA.FTZ R105, R109, R10.reuse, -R11.reuse ;  /* 0x0000000a6d697223 */ /* 0x180fe2000001080b */
[-CC-:B------:R-:W-:Y:S01]  /*1b3c0*/  FFMA.FTZ R109, R89, R10.reuse, -R11.reuse ;  /* 0x0000000a596d7223 */ /* 0x180fe2000001080b */
[----:B------:R1:W-:Y:S01]  /*1b3d0*/  MUFU.EX2 R113, R88 ;  /* 0x0000005800717308 */ /* 0x0003e20000000800 */
[-C--:B------:R-:W-:Y:S01]  /*1b3e0*/  FFMA.FTZ R11, R93, R10.reuse, -R11 ;  /* 0x0000000a5d0b7223 */ /* 0x080fe2000001080b */
[----:B------:R-:W-:Y:S01]  /*1b3f0*/  IMAD.MOV.U32 R89, RZ, RZ, 0x40000040 ;  /* 0x40000040ff597424 */ /* 0x000fe200078e00ff */
[----:B------:R-:W-:Y:S01]  /*1b400*/  WARPGROUP.ARRIVE ;  /* 0x00000000000079c5 */ /* 0x000fe20000000000 */
[----:B------:R-:W-:-:S03]  /*1b410*/  FMUL.FTZ R93, R92, R10 ;  /* 0x0000000a5c5d7220 */ /* 0x000fc60000410000 */
[----:B------:R-:W-:Y:S01]  /*1b420*/  R2UR UR7, R89 ;  /* 0x00000000590772ca */ /* 0x000fe200000e0000 */
[-CC-:B------:R-:W-:Y:S01]  /*1b430*/  FFMA.FTZ R199, R134, R10.reuse, -R93.reuse ;  /* 0x0000000a86c77223 */ /* 0x180fe2000001085d */
[----:B-1----:R-:W-:Y:S01]  /*1b440*/  FADD.FTZ R88, -R92, R4 ;  /* 0x000000045c587221 */ /* 0x002fe20000010100 */
[----:B------:R-:W2:Y:S01]  /*1b450*/  LDL R134, [R1+0x4] ;  /* 0x0000040001867983 */ /* 0x000ea20000100800 */
[----:B------:R1:W-:Y:S01]  /*1b460*/  MUFU.EX2 R4, R11 ;  /* 0x0000000b00047308 */ /* 0x0003e20000000800 */
[----:B------:R-:W-:Y:S02]  /*1b470*/  IMAD.MOV.U32 R89, RZ, RZ, 0x40000040 ;  /* 0x40000040ff597424 */ /* 0x000fe400078e00ff */
[-CC-:B------:R-:W-:Y:S01]  /*1b480*/  FFMA.FTZ R177, R170, R10.reuse, -R93.reuse ;  /* 0x0000000aaab17223 */ /* 0x180fe2000001085d */
[-CC-:B------:R-:W-:Y:S01]  /*1b490*/  FFMA.FTZ R116, R171, R10.reuse, -R93.reuse ;  /* 0x0000000aab747223 */ /* 0x180fe2000001085d */
[-CC-:B------:R-:W-:Y:S01]  /*1b4a0*/  FFMA.FTZ R179, R174, R10.reuse, -R93.reuse ;  /* 0x0000000aaeb37223 */ /* 0x180fe2000001085d */
[-CC-:B------:R-:W-:Y:S01]  /*1b4b0*/  FFMA.FTZ R117, R175, R10.reuse, -R93.reuse ;  /* 0x0000000aaf757223 */ /* 0x180fe2000001085d */
[-CC-:B------:R-:W-:Y:S01]  /*1b4c0*/  FFMA.FTZ R181, R162, R10.reuse, -R93.reuse ;  /* 0x0000000aa2b57223 */ /* 0x180fe2000001085d */
[-C--:B------:R-:W-:Y:S01]  /*1b4d0*/  FFMA.FTZ R125, R163, R10.reuse, -R93 ;  /* 0x0000000aa37d7223 */ /* 0x080fe2000001085d */
[----:B------:R-:W-:Y:S01]  /*1b4e0*/  MUFU.EX2 R177, R177 ;  /* 0x000000b100b17308 */ /* 0x000fe20000000800 */
[----:B-1----:R-:W-:Y:S01]  /*1b4f0*/  FMUL.FTZ R11, R88, R10 ;  /* 0x0000000a580b7220 */ /* 0x002fe20000410000 */
[----:B------:R-:W-:-:S02]  /*1b500*/  VIADD R88, R8, 0x480 ;  /* 0x0000048008587836 */ /* 0x000fc40000000000 */
[-CC-:B------:R-:W-:Y:S01]  /*1b510*/  FFMA.FTZ R137, R139, R10.reuse, -R93.reuse ;  /* 0x0000000a8b897223 */ /* 0x180fe2000001085d */
[-CC-:B------:R-:W-:Y:S01]  /*1b520*/  FFMA.FTZ R183, R166, R10.reuse, -R93.reuse ;  /* 0x0000000aa6b77223 */ /* 0x180fe2000001085d */
[-CC-:B------:R-:W-:Y:S01]  /*1b530*/  FFMA.FTZ R141, R167, R10.reuse, -R93.reuse ;  /* 0x0000000aa78d7223 */ /* 0x180fe2000001085d */
[-CC-:B------:R-:W-:Y:S01]  /*1b540*/  FFMA.FTZ R201, R122, R10.reuse, -R93.reuse ;  /* 0x0000000a7ac97223 */ /* 0x180fe2000001085d */
[----:B------:R-:W-:Y:S01]  /*1b550*/  R2UR UR6, R88 ;  /* 0x00000000580672ca */ /* 0x000fe200000e0000 */
[----:B------:R-:W-:Y:S01]  /*1b560*/  VIADD R88, R8, 0x500 ;  /* 0x0000050008587836 */ /* 0x000fe20000000000 */
[----:B------:R-:W1:Y:S01]  /*1b570*/  MUFU.EX2 R11, R11 ;  /* 0x0000000b000b7308 */ /* 0x000e620000000800 */
        /* <DEDUP_REMOVED lines=10> */
[----:B------:R-:W-:Y:S01]  /*1b620*/  HGMMA.64x128x16.F32.BF16 R24, R212, gdesc[UR4].tnspB, R24, gsb0 ;  /* 0x41e00004d4187df0 */ /* 0x000fe20008001818 */
[----:B------:R-:W-:Y:S01]  /*1b630*/  R2UR UR6, R88 ;  /* 0x00000000580672ca */ /* 0x000fe200000e0000 */
[-CC-:B------:R-:W-:Y:S01]  /*1b640*/  FFMA.FTZ R209, R106, R10.reuse, -R93.reuse ;  /* 0x0000000a6ad17223 */ /* 0x180fe2000001085d */
[----:B------:R-:W-:Y:S01]  /*1b650*/  R2UR UR7, R89 ;  /* 0x00000000590772ca */ /* 0x000fe200000e0000 */
[----:B------:R-:W-:Y:S01]  /*1b660*/  FFMA.FTZ R193, R138, R10, -R93 ;  /* 0x0000000a8ac17223 */ /* 0x000fe2000001085d */
[----:B------:R-:W4:Y:S01]  /*1b670*/  MUFU.EX2 R179, R179 ;  /* 0x000000b300b37308 */ /* 0x000f220000000800 */
[----:B0-----:R-:W-:Y:S01]  /*1b680*/  FFMA.FTZ R131, R5, R14, R176 ;  /* 0x0000000e05837223 */ /* 0x001fe200000100b0 */
[----:B-1----:R-:W-:Y:S01]  /*1b690*/  FFMA.FTZ R139, R11, R0, R177 ;  /* 0x000000000b8b7223 */ /* 0x002fe200000100b1 */
[----:B------:R-:W-:Y:S01]  /*1b6a0*/  IADD3 R89, -R224, 0xb, RZ ;  /* 0x0000000be0597810 */ /* 0x000fe20007ffe1ff */
[-CC-:B------:R-:W-:Y:S01]  /*1b6b0*/  FFMA.FTZ R195, R142, R10.reuse, -R93.reuse ;  /* 0x0000000a8ec37223 */ /* 0x180fe2000001085d */
[-CC-:B------:R-:W-:Y:S01]  /*1b6c0*/  FFMA.FTZ R211, R110, R10.reuse, -R93.reuse ;  /* 0x0000000a6ed37223 */ /* 0x180fe2000001085d */
[-CC-:B------:R-:W-:Y:S01]  /*1b6d0*/  FFMA.FTZ R197, R130, R10.reuse, -R93.reuse ;  /* 0x0000000a82c57223 */ /* 0x180fe2000001085d */
[-C--:B------:R-:W-:Y:S01]  /*1b6e0*/  FFMA.FTZ R135, R135, R10.reuse, -R93 ;  /* 0x0000000a87877223 */ /* 0x080fe2000001085d */
[----:B------:R-:W0:Y:S01]  /*1b6f0*/  MUFU.EX2 R117, R117 ;  /* 0x0000007500757308 */ /* 0x000e220000000800 */
[----:B------:R-:W-:Y:S01]  /*1b700*/  FADD.FTZ R131, R6, R131 ;  /* 0x0000008306837221 */ /* 0x000fe20000010000 */
[----:B---3--:R-:W-:Y:S01]  /*1b710*/  FADD.FTZ R14, R116, R139 ;  /* 0x0000008b740e7221 */ /* 0x008fe20000010000 */
[----:B------:R-:W-:Y:S01]  /*1b720*/  FFMA.FTZ R138, R143, R10, -R93 ;  /* 0x0000000a8f8a7223 */ /* 0x000fe2000001085d */
[----:B------:R-:W-:-:S04]  /*1b730*/  @!P1 IMAD R88, R222, 0x8, R2 ;  /* 0x00000008de589824 */ /* 0x000fc800078e0202 */
[----:B------:R-:W1:Y:S01]  /*1b740*/  MUFU.EX2 R181, R181 ;  /* 0x000000b500b57308 */ /* 0x000e620000000800 */
[----:B------:R-:W-:Y:S01]  /*1b750*/  FADD.FTZ R122, R178, R131 ;  /* 0x00000083b27a7221 */ /* 0x000fe20000010000 */
[----:B----4-:R-:W-:Y:S01]  /*1b760*/  FADD.FTZ R14, R179, R14 ;  /* 0x0000000eb30e7221 */ /* 0x010fe20000010000 */
[----:B------:R-:W-:-:S05]  /*1b770*/  @!P1 VIADD R88, R88, 0x34840 ;  /* 0x0003484058589836 */ /* 0x000fca0000000000 */
[----:B------:R-:W3:Y:S01]  /*1b780*/  MUFU.EX2 R125, R125 ;  /* 0x0000007d007d7308 */ /* 0x000ee20000000800 */
[----:B0-----:R-:W-:-:S07]  /*1b790*/  FADD.FTZ R14, R117, R14 ;  /* 0x0000000e750e7221 */ /* 0x001fce0000010000 */
[----:B------:R-:W0:Y:S08]  /*1b7a0*/  MUFU.EX2 R183, R183 ;  /* 0x000000b700b77308 */ /* 0x000e300000000800 */
        /* <DEDUP_REMOVED lines=12> */
[----:B------:R-:W-:Y:S01]  /*1b870*/  MUFU.EX2 R208, R208 ;  /* 0x000000d000d07308 */ /* 0x000fe20000000800 */
[----:B------:R-:W-:-:S02]  /*1b880*/  WARPGROUP.DEPBAR.LE gsb0, 0x0 ;  /* 0x00008000000079c5 */ /* 0x000fc40000010000 */
[----:B------:R-:W-:-:S05]  /*1b890*/  WARPGROUP.ARRIVE ;  /* 0x00000000000079c5 */ /* 0x000fca0000000000 */
[----:B------:R-:W5:Y:S01]  /*1b8a0*/  MUFU.EX2 R193, R193 ;  /* 0x000000c100c17308 */ /* 0x000f620000000800 */
[----:B------:R-:W-:Y:S01]  /*1b8b0*/  HGMMA.64x128x16.F32.BF16 R24, R216, gdesc[UR4].tnspB, R24, gsb0 ;  /* 0x41e00004d8187df0 */ /* 0x000fe20008001818 */
[----:B-1----:R-:W-:-:S06]  /*1b8c0*/  FADD.FTZ R14, R181, R14 ;  /* 0x0000000eb50e7221 */ /* 0x002fcc0000010000 */
[----:B------:R-:W1:Y:S08]  /*1b8d0*/  MUFU.EX2 R195, R195 ;  /* 0x000000c300c37308 */ /* 0x000e700000000800 */
[----:B------:R-:W1:Y:S08]  /*1b8e0*/  MUFU.EX2 R138, R138 ;  /* 0x0000008a008a7308 */ /* 0x000e700000000800 */
[----:B------:R-:W1:Y:S01]  /*1b8f0*/  MUFU.EX2 R197, R197 ;  /* 0x000000c500c57308 */ /* 0x000e620000000800 */
[----:B------:R-:W-:Y:S01]  /*1b900*/  @!P1 IMAD R0, R7, 0x8, R2 ;  /* 0x0000000807009824 */ /* 0x000fe200078e0202 */
[----:B------:R-:W-:-:S02]  /*1b910*/  F2FP.BF16.F32.PACK_AB R178, R13, R178 ;  /* 0x000000b20db2723e */ /* 0x000fc400000010ff */
[----:B------:R-:W-:Y:S01]  /*1b920*/  @!P1 PRMT R130, RZ, 0x654, R88 ;  /* 0x00000654ff829816 */ /* 0x000fe20000000058 */
[----:B------:R-:W-:-:S03]  /*1b930*/  @!P1 VIADD R0, R0, 0x34860 ;  /* 0x0003486000009836 */ /* 0x000fc60000000000 */
[----:B------:R-:W1:Y:S01]  /*1b940*/  MUFU.EX2 R88, R135 ;  /* 0x0000008700587308 */ /* 0x000e620000000800 */
[-CC-:B------:R-:W-:Y:S01]  /*1b950*/  FFMA.FTZ R123, R123, R10.reuse, -R93.reuse ;  /* 0x0000000a7b7b7223 */ /* 0x180fe2000001085d */
[----:B------:R-:W-:Y:S01]  /*1b960*/  @!P1 PRMT R7, RZ, 0x654, R0 ;  /* 0x00000654ff079816 */ /* 0x000fe20000000000 */
[----:B------:R-:W-:-:S05]  /*1b970*/  FFMA.FTZ R203, R126, R10, -R93 ;  /* 0x0000000a7ecb7223 */ /* 0x000fca000001085d */
[----:B------:R-:W1:Y:S01]  /*1b980*/  MUFU.EX2 R201, R201 ;  /* 0x000000c900c97308 */ /* 0x000e620000000800 */
[----:B------:R-:W-:-:S07]  /*1b990*/  FFMA.FTZ R205, R114, R10, -R93 ;  /* 0x0000000a72cd7223 */ /* 0x000fce000001085d */
[----:B------:R-:W1:Y:S08]  /*1b9a0*/  MUFU.EX2 R0, R123 ;  /* 0x0000007b00007308 */ /* 0x000e700000000800 */
[----:B------:R-:W1:Y:S08]  /*1b9b0*/  MUFU.EX2 R203, R203 ;  /* 0x000000cb00cb7308 */ /* 0x000e700000000800 */
[----:B------:R-:W-:Y:S08]  /*1b9c0*/  MUFU.EX2 R104, R104 ;  /* 0x0000006800687308 */ /* 0x000ff00000000800 */
[----:B------:R-:W-:Y:S08]  /*1b9d0*/  MUFU.EX2 R210, R210 ;  /* 0x000000d200d27308 */ /* 0x000ff00000000800 */
[----:B------:R-:W-:Y:S08]  /*1b9e0*/  MUFU.EX2 R105, R105 ;  /* 0x0000006900697308 */ /* 0x000ff00000000800 */
[----:B------:R-:W-:Y:S08]  /*1b9f0*/  MUFU.EX2 R108, R108 ;  /* 0x0000006c006c7308 */ /* 0x000ff00000000800 */
[----:B------:R-:W-:Y:S01]  /*1ba00*/  MUFU.EX2 R109, R109 ;  /* 0x0000006d006d7308 */ /* 0x000fe20000000800 */
[----:B------:R-:W-:-:S02]  /*1ba10*/  WARPGROUP.DEPBAR.LE gsb0, 0x0 ;  /* 0x00008000000079c5 */ /* 0x000fc40000010000 */
[----:B------:R3:W-:Y:S06]  /*1ba20*/  BAR.ARV R89, 0x100 ;  /* 0x000400590000751d */ /* 0x0007ec0000002000 */
[----:B------:R-:W-:Y:S01]  /*1ba30*/  @!P1 SYNCS.ARRIVE.TRANS64.RED.A1T0 RZ, [R130+URZ], RZ ;  /* 0x000000ff82ff99a7 */ /* 0x000fe2000810043f */
[----:B---3--:R-:W-:-:S04]  /*1ba40*/  FADD.FTZ R89, R13, R122 ;  /* 0x0000007a0d597221 */ /* 0x008fc80000010000 */
[----:B------:R-:W-:Y:S01]  /*1ba50*/  FADD.FTZ R89, R180, R89 ;  /* 0x00000059b4597221 */ /* 0x000fe20000010000 */
[----:B------:R-:W-:Y:S01]  /*1ba60*/  FADD.FTZ R122, R125, R14 ;  /* 0x0000000e7d7a7221 */ /* 0x000fe20000010000 */
[----:B------:R3:W-:Y:S02]  /*1ba70*/  @!P1 SYNCS.ARRIVE.TRANS64.RED.A1T0 RZ, [R7+URZ], RZ ;  /* 0x000000ff07ff99a7 */ /* 0x0007e4000810043f */
[----:B------:R-:W-:Y:S01]  /*1ba80*/  FADD.FTZ R89, R12, R89 ;  /* 0x000000590c597221 */ /* 0x000fe20000010000 */
[----:B0-----:R-:W-:-:S03]  /*1ba90*/  FADD.FTZ R122, R183, R122 ;  /* 0x0000007ab77a7221 */ /* 0x001fc60000010000 */
[----:B------:R-:W-:Y:S01]  /*1baa0*/  FADD.FTZ R89, R182, R89 ;  /* 0x00000059b6597221 */ /* 0x000fe20000010000 */
[----:B------:R-:W-:Y:S01]  /*1bab0*/  FFMA.FTZ R14, R115, R10, -R93 ;  /* 0x0000000a730e7223 */ /* 0x000fe2000001085d */
[----:B----4-:R-:W-:Y:S02]  /*1bac0*/  FADD.FTZ R122, R141, R122 ;  /* 0x0000007a8d7a7221 */ /* 0x010fe40000010000 */
[----:B------:R-:W-:Y:S02]  /*1bad0*/  FADD.FTZ R115, R160, R89 ;  /* 0x00000059a0737221 */ /* 0x000fe40000010000 */
[----:B-----5:R-:W-:Y:S02]  /*1bae0*/  FADD.FTZ R122, R185, R122 ;  /* 0x0000007ab97a7221 */ /* 0x020fe40000010000 */
[----:B------:R-:W-:Y:S02]  /*1baf0*/  FADD.FTZ R115, R184, R115 ;  /* 0x00000073b8737221 */ /* 0x000fe40000010000 */
[----:B------:R-:W-:-:S02]  /*1bb00*/  FADD.FTZ R122, R129, R122 ;  /* 0x0000007a817a7221 */ /* 0x000fc40000010000 */
[----:B------:R-:W-:Y:S01]  /*1bb10*/  FADD.FTZ R115, R152, R115 ;  /* 0x0000007398737221 */ /* 0x000fe20000010000 */
[----:B------:R-:W-:-:S03]  /*1bb20*/  FFMA.FTZ R89, R119, R10, -R93 ;  /* 0x0000000a77597223 */ /* 0x000fc6000001085d */
        /* <DEDUP_REMOVED lines=17> */
[----:B-1----:R-:W-:Y:S01]  /*1bc40*/  FADD.FTZ R13, R195, R106 ;  /* 0x0000006ac30d7221 */ /* 0x002fe20000010000 */
[----:B------:R-:W-:Y:S02]  /*1bc50*/  F2FP.BF16.F32.PACK_AB R180, R12, R180 ;  /* 0x000000b40cb4723e */ /* 0x000fe400000010ff */
[----:B------:R-:W-:Y:S01]  /*1bc60*/  FADD.FTZ R115, R136, R115 ;  /* 0x0000007388737221 */ /* 0x000fe20000010000 */
[----:B------:R-:W-:-:S03]  /*1bc70*/  FADD.FTZ R12, R138, R13 ;  /* 0x0000000d8a0c7221 */ /* 0x000fc60000010000 */
[----:B------:R-:W-:Y:S01]  /*1bc80*/  FADD.FTZ R115, R196, R115 ;  /* 0x00000073c4737221 */ /* 0x000fe20000010000 */
[----:B------:R-:W-:Y:S01]  /*1bc90*/  FADD.FTZ R13, R197, R12 ;  /* 0x0000000cc50d7221 */ /* 0x000fe20000010000 */
[----:B---3--:R-:W-:Y:S02]  /*1bca0*/  FFMA.FTZ R7, R127, R10, -R93 ;  /* 0x0000000a7f077223 */ /* 0x008fe4000001085d */
[----:B------:R-:W-:Y:S01]  /*1bcb0*/  FADD.FTZ R115, R128, R115 ;  /* 0x0000007380737221 */ /* 0x000fe20000010000 */
[----:B------:R-:W-:-:S03]  /*1bcc0*/  FADD.FTZ R12, R8, R13 ;  /* 0x0000000d080c7221 */ /* 0x000fc60000010000 */
[----:B------:R-:W-:Y:S01]  /*1bcd0*/  FADD.FTZ R106, R198, R115 ;  /* 0x00000073c66a7221 */ /* 0x000fe20000010000 */
[----:B------:R-:W-:Y:S01]  /*1bce0*/  FADD.FTZ R13, R199, R12 ;  /* 0x0000000cc70d7221 */ /* 0x000fe20000010000 */
[----:B------:R-:W-:Y:S01]  /*1bcf0*/  F2FP.BF16.F32.PACK_AB R186, R15, R186 ;  /* 0x000000ba0fba723e */ /* 0x000fe200000010ff */
[----:B------:R-:W0:Y:S01]  /*1bd00*/  MUFU.EX2 R7, R7 ;  /* 0x0000000700077308 */ /* 0x000e220000000800 */
[----:B------:R-:W-:Y:S01]  /*1bd10*/  FADD.FTZ R15, R21, R106 ;  /* 0x0000006a150f7221 */ /* 0x000fe20000010000 */
[----:B------:R-:W-:Y:S01]  /*1bd20*/  FADD.FTZ R12, R88, R13 ;  /* 0x0000000d580c7221 */ /* 0x000fe20000010000 */
[----:B------:R-:W-:Y:S02]  /*1bd30*/  FFMA.FTZ R207, R118, R10, -R93 ;  /* 0x0000000a76cf7223 */ /* 0x000fe4000001085d */
[----:B------:R-:W-:Y:S01]  /*1bd40*/  FADD.FTZ R106, R200, R15 ;  /* 0x0000000fc86a7221 */ /* 0x000fe20000010000 */
[----:B------:R-:W-:Y:S02]  /*1bd50*/  FADD.FTZ R13, R201, R12 ;  /* 0x0000000cc90d7221 */ /* 0x000fe40000010000 */
[----:B------:R-:W1:Y:S01]  /*1bd60*/  MUFU.EX2 R205, R205 ;  /* 0x000000cd00cd7308 */ /* 0x000e620000000800 */
[----:B------:R-:W-:Y:S01]  /*1bd70*/  FADD.FTZ R15, R121, R106 ;  /* 0x0000006a790f7221 */ /* 0x000fe20000010000 */
[----:B------:R-:W-:-:S06]  /*1bd80*/  FADD.FTZ R12, R0, R13 ;  /* 0x0000000d000c7221 */ /* 0x000fcc0000010000 */
[----:B------:R-:W3:Y:S01]  /*1bd90*/  MUFU.EX2 R14, R14 ;  /* 0x0000000e000e7308 */ /* 0x000ee20000000800 */
[----:B------:R-:W-:Y:S01]  /*1bda0*/  FADD.FTZ R15, R202, R15 ;  /* 0x0000000fca0f7221 */ /* 0x000fe20000010000 */
[----:B------:R-:W-:-:S06]  /*1bdb0*/  FADD.FTZ R12, R203, R12 ;  /* 0x0000000ccb0c7221 */ /* 0x000fcc0000010000 */
[----:B------:R-:W4:Y:S01]  /*1bdc0*/  MUFU.EX2 R207, R207 ;  /* 0x000000cf00cf7308 */ /* 0x000f220000000800 */
[----:B------:R-:W-:Y:S01]  /*1bdd0*/  FADD.FTZ R15, R124, R15 ;  /* 0x0000000f7c0f7221 */ /* 0x000fe20000010000 */
[----:B0-----:R-:W-:Y:S01]  /*1bde0*/  FADD.FTZ R12, R7, R12 ;  /* 0x0000000c070c7221 */ /* 0x001fe20000010000 */
[----:B------:R-:W-:-:S05]  /*1bdf0*/  FFMA.FTZ R107, R107, R10, -R93 ;  /* 0x0000000a6b6b7223 */ /* 0x000fca000001085d */
[----:B------:R-:W0:Y:S01]  /*1be00*/  MUFU.EX2 R89, R89 ;  /* 0x0000005900597308 */ /* 0x000e220000000800 */
[----:B------:R-:W-:Y:S01]  /*1be10*/  FADD.FTZ R15, R204, R15 ;  /* 0x0000000fcc0f7221 */ /* 0x000fe20000010000 */
[----:B-1----:R-:W-:Y:S01]  /*1be20*/  FADD.FTZ R13, R205, R12 ;  /* 0x0000000ccd0d7221 */ /* 0x002fe20000010000 */
[----:B------:R-:W-:-:S05]  /*1be30*/  F2FP.BF16.F32.PACK_AB R176, R6, R176 ;  /* 0x000000b006b0723e */ /* 0x000fca00000010ff */
[----:B------:R-:W1:Y:S01]  /*1be40*/  MUFU.EX2 R209, R209 ;  /* 0x000000d100d17308 */ /* 0x000e620000000800 */
[----:B------:R-:W-:Y:S01]  /*1be50*/  FADD.FTZ R15, R120, R15 ;  /* 0x0000000f780f7221 */ /* 0x000fe20000010000 */
[----:B---3--:R-:W-:Y:S01]  /*1be60*/  FADD.FTZ R12, R14, R13 ;  /* 0x0000000d0e0c7221 */ /* 0x008fe20000010000 */
[----:B------:R-:W-:-:S05]  /*1be70*/  FFMA.FTZ R111, R111, R10, -R93 ;  /* 0x0000000a6f6f7223 */ /* 0x000fca000001085d */
[----:B------:R-:W3:Y:S01]  /*1be80*/  MUFU.EX2 R6, R107 ;  /* 0x0000006b00067308 */ /* 0x000ee20000000800 */
[----:B------:R-:W-:Y:S01]  /*1be90*/  FADD.FTZ R15, R206, R15 ;  /* 0x0000000fce0f7221 */ /* 0x000fe20000010000 */
[----:B----4-:R-:W-:Y:S01]  /*1bea0*/  FADD.FTZ R12, R207, R12 ;  /* 0x0000000ccf0c7221 */ /* 0x010fe20000010000 */
[----:B------:R-:W-:-:S05]  /*1beb0*/  FFMA.FTZ R98, R98, R10, -R93 ;  /* 0x0000000a62627223 */ /* 0x000fca000001085d */
[----:B------:R-:W4:Y:S01]  /*1bec0*/  MUFU.EX2 R211, R211 ;  /* 0x000000d300d37308 */ /* 0x000f220000000800 */
[----:B------:R-:W-:Y:S01]  /*1bed0*/  FADD.FTZ R15, R112, R15 ;  /* 0x0000000f700f7221 */ /* 0x000fe20000010000 */
[----:B0-----:R-:W-:Y:S01]  /*1bee0*/  FADD.FTZ R12, R89, R12 ;  /* 0x0000000c590c7221 */ /* 0x001fe20000010000 */
[----:B------:R-:W-:-:S05]  /*1bef0*/  FFMA.FTZ R99, R99, R10, -R93 ;  /* 0x0000000a63637223 */ /* 0x000fca000001085d */
[----:B------:R-:W0:Y:S01]  /*1bf00*/  MUFU.EX2 R111, R111 ;  /* 0x0000006f006f7308 */ /* 0x000e220000000800 */
[----:B------:R-:W-:Y:S01]  /*1bf10*/  FADD.FTZ R15, R208, R15 ;  /* 0x0000000fd00f7221 */ /* 0x000fe20000010000 */
[----:B-1----:R-:W-:Y:S01]  /*1bf20*/  FADD.FTZ R13, R209, R12 ;  /* 0x0000000cd10d7221 */ /* 0x002fe20000010000 */
[----:B------:R-:W-:Y:S01]  /*1bf30*/  FFMA.FTZ R102, R102, R10, -R93 ;  /* 0x0000000a66667223 */ /* 0x000fe2000001085d */
[----:B------:R-:W-:-:S04]  /*1bf40*/  F2FP.BF16.F32.PACK_AB R201, R0, R201 ;  /* 0x000000c900c9723e */ /* 0x000fc800000010ff */
[----:B------:R-:W1:Y:S01]  /*1bf50*/  MUFU.EX2 R98, R98 ;  /* 0x0000006200627308 */ /* 0x000e620000000800 */
[----:B------:R-:W-:Y:S01]  /*1bf60*/  FADD.FTZ R15, R104, R15 ;  /* 0x0000000f680f7221 */ /* 0x000fe20000010000 */
[----:B---3--:R-:W-:Y:S01]  /*1bf70*/  FADD.FTZ R0, R6, R13 ;  /* 0x0000000d06007221 */ /* 0x008fe20000010000 */
[----:B------:R-:W-:Y:S01]  /*1bf80*/  FFMA.FTZ R103, R103, R10, -R93 ;  /* 0x0000000a67677223 */ /* 0x000fe2000001085d */
[----:B------:R-:W-:-:S04]  /*1bf90*/  F2FP.BF16.F32.PACK_AB R197, R8, R197 ;  /* 0x000000c508c5723e */ /* 0x000fc800000010ff */
[----:B------:R-:W3:Y:S01]  /*1bfa0*/  MUFU.EX2 R99, R99 ;  /* 0x0000006300637308 */ /* 0x000ee20000000800 */
[----:B------:R-:W-:Y:S01]  /*1bfb0*/  FADD.FTZ R8, R210, R15 ;  /* 0x0000000fd2087221 */ /* 0x000fe20000010000 */
[----:B----4-:R-:W-:Y:S01]  /*1bfc0*/  FADD.FTZ R0, R211, R0 ;  /* 0x00000000d3007221 */ /* 0x010fe20000010000 */
[----:B------:R-:W-:Y:S01]  /*1bfd0*/  FFMA.FTZ R90, R90, R10, -R93 ;  /* 0x0000000a5a5a7223 */ /* 0x000fe2000001085d */
[----:B------:R-:W-:-:S04]  /*1bfe0*/  F2FP.BF16.F32.PACK_AB R203, R7, R203 ;  /* 0x000000cb07cb723e */ /* 0x000fc800000010ff */
[----:B------:R-:W4:Y:S01]  /*1bff0*/  MUFU.EX2 R102, R102 ;  /* 0x0000006600667308 */ /* 0x000f220000000800 */
[----:B------:R-:W-:Y:S01]  /*1c000*/  FADD.FTZ R7, R105, R8 ;  /* 0x0000000869077221 */ /* 0x000fe20000010000 */
[----:B0-----:R-:W-:Y:S01]  /*1c010*/  FADD.FTZ R13, R111, R0 ;  /* 0x000000006f0d7221 */ /* 0x001fe20000010000 */
[----:B------:R-:W-:-:S05]  /*1c020*/  FFMA.FTZ R91, R91, R10, -R93 ;  /* 0x0000000a5b5b7223 */ /* 0x000fca000001085d */
[----:B------:R-:W0:Y:S01]  /*1c030*/  MUFU.EX2 R103, R103 ;  /* 0x0000006700677308 */ /* 0x000e220000000800 */
[----:B------:R-:W-:Y:S01]  /*1c040*/  FADD.FTZ R0, R96, R7 ;  /* 0x0000000760007221 */ /* 0x000fe20000010000 */
[----:B-1----:R-:W-:Y:S01]  /*1c050*/  FADD.FTZ R8, R98, R13 ;  /* 0x0000000d62087221 */ /* 0x002fe20000010000 */
[----:B------:R-:W-:-:S05]  /*1c060*/  FFMA.FTZ R94, R94, R10, -R93 ;  /* 0x0000000a5e5e7223 */ /* 0x000fca000001085d */
[----:B------:R-:W1:Y:S01]  /*1c070*/  MUFU.EX2 R90, R90 ;  /* 0x0000005a005a7308 */ /* 0x000e620000000800 */
[----:B------:R-:W-:Y:S01]  /*1c080*/  FADD.FTZ R7, R97, R0 ;  /* 0x0000000061077221 */ /* 0x000fe20000010000 */
[----:B---3--:R-:W-:Y:S01]  /*1c090*/  FADD.FTZ R13, R99, R8 ;  /* 0x00000008630d7221 */ /* 0x008fe20000010000 */
[----:B------:R-:W-:Y:S01]  /*1c0a0*/  FFMA.FTZ R93, R95, R10, -R93 ;  /* 0x0000000a5f5d7223 */ /* 0x000fe2000001085d */
[----:B------:R-:W-:-:S04]  /*1c0b0*/  F2FP.BF16.F32.PACK_AB R209, R6, R209 ;  /* 0x000000d106d1723e */ /* 0x000fc800000010ff */
[----:B------:R-:W3:Y:S01]  /*1c0c0*/  MUFU.EX2 R91, R91 ;  /* 0x0000005b005b7308 */ /* 0x000ee20000000800 */
[----:B------:R-:W-:Y:S01]  /*1c0d0*/  FADD.FTZ R0, R100, R7 ;  /* 0x0000000764007221 */ /* 0x000fe20000010000 */
[----:B----4-:R-:W-:-:S06]  /*1c0e0*/  FADD.FTZ R6, R102, R13 ;  /* 0x0000000d66067221 */ /* 0x010fcc0000010000 */
[----:B------:R-:W4:Y:S01]  /*1c0f0*/  MUFU.EX2 R94, R94 ;  /* 0x0000005e005e7308 */ /* 0x000f220000000800 */
[----:B------:R-:W-:Y:S01]  /*1c100*/  FADD.FTZ R7, R101, R0 ;  /* 0x0000000065077221 */ /* 0x000fe20000010000 */
[----:B0-----:R-:W-:Y:S01]  /*1c110*/  FADD.FTZ R13, R103, R6 ;  /* 0x00000006670d7221 */ /* 0x001fe20000010000 */
[----:B--2---:R-:W-:-:S05]  /*1c120*/  ISETP.GT.AND P2, PT, R3, R134, PT ;  /* 0x000000860300720c */ /* 0x004fca0003f44270 */
[----:B------:R-:W0:Y:S01]  /*1c130*/  MUFU.EX2 R93, R93 ;  /* 0x0000005d005d7308 */ /* 0x000e220000000800 */
[----:B------:R-:W-:Y:S01]  /*1c140*/  FADD.FTZ R0, R108, R7 ;  /* 0x000000076c007221 */ /* 0x000fe20000010000 */
[----:B-1----:R-:W-:-:S03]  /*1c150*/  FADD.FTZ R13, R90, R13 ;  /* 0x0000000d5a0d7221 */ /* 0x002fc60000010000 */
[----:B------:R-:W-:Y:S01]  /*1c160*/  FADD.FTZ R0, R109, R0 ;  /* 0x000000006d007221 */ /* 0x000fe20000010000 */
[----:B---3--:R-:W-:-:S03]  /*1c170*/  FADD.FTZ R13, R91, R13 ;  /* 0x0000000d5b0d7221 */ /* 0x008fc60000010000 */
[----:B------:R-:W-:Y:S01]  /*1c180*/  FADD.FTZ R7, R113, R0 ;  /* 0x0000000071077221 */ /* 0x000fe20000010000 */
[----:B----4-:R-:W-:Y:S01]  /*1c190*/  FADD.FTZ R13, R94, R13 ;  /* 0x0000000d5e0d7221 */ /* 0x010fe20000010000 */
[----:B------:R-:W-:Y:S01]  /*1c1a0*/  F2FP.BF16.F32.PACK_AB R205, R14, R205 ;  /* 0x000000cd0ecd723e */ /* 0x000fe200000010ff */
[----:B------:R-:W-:Y:S01]  /*1c1b0*/  FMUL.FTZ R24, R24, R5 ;  /* 0x0000000518187220 */ /* 0x000fe20000410000 */
[C---:B------:R-:W-:Y:S01]  /*1c1c0*/  FADD.FTZ R14, R4.reuse, R7 ;  /* 0x00000007040e7221 */ /* 0x040fe20000010000 */
[----:B------:R-:W-:Y:S01]  /*1c1d0*/  F2FP.BF16.F32.PACK_AB R218, R4, R113 ;  /* 0x0000007104da723e */ /* 0x000fe200000010ff */
        /* <DEDUP_REMOVED lines=31> */
[----:B------:R-:W-:Y:S01]  /*1c3d0*/  F2FP.BF16.F32.PACK_AB R177, R116, R177 ;  /* 0x000000b174b1723e */ /* 0x000fe200000010ff */
[----:B0-----:R-:W-:Y:S01]  /*1c3e0*/  FADD.FTZ R0, R93, R13 ;  /* 0x0000000d5d007221 */ /* 0x001fe20000010000 */
[----:B------:R-:W-:Y:S01]  /*1c3f0*/  F2FP.BF16.F32.PACK_AB R179, R117, R179 ;  /* 0x000000b375b3723e */ /* 0x000fe200000010ff */
[----:B------:R-:W-:Y:S01]  /*1c400*/  VIADD R3, R3, 0xffffffff ;  /* 0xffffffff03037836 */ /* 0x000fe20000000000 */
[----:B------:R-:W-:Y:S01]  /*1c410*/  F2FP.BF16.F32.PACK_AB R181, R125, R181 ;  /* 0x000000b57db5723e */ /* 0x000fe200000010ff */
[-C--:B------:R-:W-:Y:S01]  /*1c420*/  FMUL.FTZ R26, R26, R11.reuse ;  /* 0x0000000b1a1a7220 */ /* 0x080fe20000410000 */
[----:B------:R-:W-:Y:S01]  /*1c430*/  F2FP.BF16.F32.PACK_AB R182, R160, R182 ;  /* 0x000000b6a0b6723e */ /* 0x000fe200000010ff */
[----:B------:R-:W-:Y:S01]  /*1c440*/  FMUL.FTZ R27, R27, R11 ;  /* 0x0000000b1b1b7220 */ /* 0x000fe20000410000 */
[----:B------:R-:W-:Y:S01]  /*1c450*/  F2FP.BF16.F32.PACK_AB R183, R141, R183 ;  /* 0x000000b78db7723e */ /* 0x000fe200000010ff */
[-C--:B------:R-:W-:Y:S01]  /*1c460*/  FMUL.FTZ R30, R30, R11.reuse ;  /* 0x0000000b1e1e7220 */ /* 0x080fe20000410000 */
[----:B------:R-:W-:Y:S01]  /*1c470*/  F2FP.BF16.F32.PACK_AB R184, R152, R184 ;  /* 0x000000b898b8723e */ /* 0x000fe200000010ff */
[----:B------:R-:W-:Y:S01]  /*1c480*/  FMUL.FTZ R31, R31, R11 ;  /* 0x0000000b1f1f7220 */ /* 0x000fe20000410000 */
[----:B------:R-:W-:Y:S01]  /*1c490*/  F2FP.BF16.F32.PACK_AB R185, R129, R185 ;  /* 0x000000b981b9723e */ /* 0x000fe200000010ff */
[----:B------:R-:W-:Y:S01]  /*1c4a0*/  FMUL.FTZ R34, R34, R11 ;  /* 0x0000000b22227220 */ /* 0x000fe20000410000 */
        /* <DEDUP_REMOVED lines=54> */
[----:B------:R-:W-:-:S02]  /*1c810*/  IMAD.MOV.U32 R6, RZ, RZ, R229 ;  /* 0x000000ffff067224 */ /* 0x000fc400078e00e5 */
[----:B------:R-:W-:Y:S02]  /*1c820*/  IMAD.MOV.U32 R7, RZ, RZ, R222 ;  /* 0x000000ffff077224 */ /* 0x000fe400078e00de */
[----:B------:R-:W-:Y:S02]  /*1c830*/  IMAD.MOV.U32 R4, RZ, RZ, R92 ;  /* 0x000000ffff047224 */ /* 0x000fe400078e005c */
[----:B------:R-:W-:Y:S01]  /*1c840*/  IMAD.MOV.U32 R5, RZ, RZ, R9 ;  /* 0x000000ffff057224 */ /* 0x000fe200078e0009 */
[----:B------:R-:W-:Y:S06]  /*1c850*/  @P2 BRA `(.L_x_6856) ;  /* 0xffffffa400542947 */ /* 0x000fec000383ffff */
.L_x_6846:
[----:B------:R-:W-:Y:S05]  /*1c860*/  WARPSYNC.ALL ;  /* 0x0000000000007948 */ /* 0x000fea0003800000 */
[----:B------:R-:W-:Y:S06]  /*1c870*/  BAR.ARV 0x8, 0x180 ;  /* 0x0206000000007b1d */ /* 0x000fec0000002000 */
[----:B------:R-:W-:Y:S05]  /*1c880*/  @!P0 BRA `(.L_x_6857) ;  /* 0x0000000000048947 */ /* 0x000fea0003800000 */
[----:B------:R-:W-:Y:S01]  /*1c890*/  BPT.TRAP 0x1 ;  /* 0x000000040000795c */ /* 0x000fe20000300000 */
.L_x_6857:
[----:B------:R-:W-:Y:S01]  /*1c8a0*/  IMAD R12, R222, 0x8, R2 ;  /* 0x00000008de0c7824 */ /* 0x000fe200078e0202 */
[----:B------:R-:W-:-:S04]  /*1c8b0*/  SHF.L.U32 R3, R229, 0x1f, RZ ;  /* 0x0000001fe5037819 */ /* 0x000fc800000006ff */
[----:B------:R0:W1:Y:S01]  /*1c8c0*/  SYNCS.PHASECHK.TRANS64.TRYWAIT P2, [R12+URZ+0x34850], R3 ;  /* 0x034850030c0075a7 */ /* 0x000062000804017f */
[----:B------:R-:W-:Y:S05]  /*1c8d0*/  @!P0 BRA `(.L_x_6858) ;  /* 0x0000000000048947 */ /* 0x000fea0003800000 */
[----:B------:R-:W-:Y:S01]  /*1c8e0*/  BPT.TRAP 0x1 ;  /* 0x000000040000795c */ /* 0x000fe20000300000 */
.L_x_6858:
[----:B------:R-:W-:-:S05]  /*1c8f0*/  VIADD R2, R2, 0x400 ;  /* 0x0000040002027836 */ /* 0x000fca0000000000 */
[----:B------:R-:W-:-:S04]  /*1c900*/  SHF.R.U32.HI R2, RZ, 0x4, R2 ;  /* 0x00000004ff027819 */ /* 0x000fc80000011602 */
[----:B------:R-:W-:-:S04]  /*1c910*/  LOP3.LUT R2, R2, 0x3fff, RZ, 0xc0, !PT ;  /* 0x00003fff02027812 */ /* 0x000fc800078ec0ff */
[----:B------:R-:W-:Y:S01]  /*1c920*/  LOP3.LUT R5, R2, 0x5800000, RZ, 0xfc, !PT ;  /* 0x0580000002057812 */ /* 0x000fe200078efcff */
[----:B-1----:R-:W-:Y:S06]  /*1c930*/  @P2 BRA `(.L_x_6859) ;  /* 0x0000000000082947 */ /* 0x002fec0003800000 */
[----:B------:R-:W1:Y:S02]  /*1c940*/  SYNCS.PHASECHK.TRANS64.TRYWAIT P0, [R12+URZ+0x34850], R3 ;  /* 0x034850030c0075a7 */ /* 0x000e64000800017f */
[----:B-1----:R-:W-:Y:S05]  /*1c950*/  @!P0 BRA `(.L_x_6860) ;  /* 0x000000c000888947 */ /* 0x002fea0003800000 */
.L_x_6859:
[----:B------:R-:W-:Y:S01]  /*1c960*/  IMAD R2, R222, 0xb00, R5 ;  /* 0x00000b00de027824 */ /* 0x000fe200078e0205 */
[----:B------:R-:W2:Y:S01]  /*1c970*/  LDL.LU R94, [R1+0x68] ;  /* 0x00006800015e7983 */ /* 0x000ea20000300800 */
[----:B01----:R-:W-:Y:S01]  /*1c980*/  IMAD.MOV.U32 R3, RZ, RZ, 0x40000040 ;  /* 0x40000040ff037424 */ /* 0x003fe200078e00ff */
[----:B------:R-:W-:Y:S05]  /*1c990*/  WARPSYNC.ALL ;  /* 0x0000000000007948 */ /* 0x000fea0003800000 */
[C---:B------:R-:W-:Y:S01]  /*1c9a0*/  R2UR UR6, R2.reuse ;  /* 0x00000000020672ca */ /* 0x040fe200000e0000 */
[----:B------:R-:W-:Y:S01]  /*1c9b0*/  WARPGROUP.ARRIVE ;  /* 0x00000000000079c5 */ /* 0x000fe20000000000 */
[----:B------:R-:W-:Y:S01]  /*1c9c0*/  R2UR UR7, R3 ;  /* 0x00000000030772ca */ /* 0x000fe200000e0000 */
[----:B------:R-:W-:-:S02]  /*1c9d0*/  VIADD R4, R2, 0x80 ;  /* 0x0000008002047836 */ /* 0x000fc40000000000 */
[----:B------:R-:W-:Y:S02]  /*1c9e0*/  IMAD.MOV.U32 R5, RZ, RZ, 0x40000040 ;  /* 0x40000040ff057424 */ /* 0x000fe400078e00ff */
[----:B------:R-:W-:Y:S02]  /*1c9f0*/  IMAD.MOV.U32 R3, RZ, RZ, 0x40000040 ;  /* 0x40000040ff037424 */ /* 0x000fe400078e00ff */
[----:B------:R-:W-:Y:S02]  /*1ca00*/  @!P1 VIADD R12, R12, 0x34860 ;  /* 0x000348600c0c9836 */ /* 0x000fe40000000000 */
[----:B------:R-:W-:Y:S02]  /*1ca10*/  IMAD.MOV.U32 R7, RZ, RZ, RZ ;  /* 0x000000ffff077224 */ /* 0x000fe400078e00ff */
[----:B------:R-:W-:Y:S01]  /*1ca20*/  VIADD R222, R222, 0x1 ;  /* 0x00000001dede7836 */ /* 0x000fe20000000000 */
[----:B------:R-:W-:Y:S01]  /*1ca30*/  @!P1 PRMT R12, RZ, 0x654, R12 ;  /* 0x00000654ff0c9816 */ /* 0x000fe2000000000c */
[----:B------:R-:W-:Y:S01]  /*1ca40*/  HGMMA.64x128x16.F32.BF16 R24, R176, gdesc[UR4].tnspB, R24, gsb0 ;  /* 0x41e00004b0187df0 */ /* 0x000fe20008001818 */
[----:B------:R-:W-:Y:S01]  /*1ca50*/  R2UR UR6, R4 ;  /* 0x00000000040672ca */ /* 0x000fe200000e0000 */
[----:B------:R-:W-:Y:S01]  /*1ca60*/  VIADD R4, R2, 0x100 ;  /* 0x0000010002047836 */ /* 0x000fe20000000000 */
[----:B------:R-:W-:Y:S01]  /*1ca70*/  R2UR UR7, R5 ;  /* 0x00000000050772ca */ /* 0x000fe200000e0000 */
[----:B------:R-:W-:Y:S01]  /*1ca80*/  IMAD.MOV.U32 R5, RZ, RZ, 0x40000040 ;  /* 0x40000040ff057424 */ /* 0x000fe200078e00ff */
[----:B------:R-:W-:-:S04]  /*1ca90*/  ISETP.NE.AND P2, PT, R222, 0x2, PT ;  /* 0x00000002de00780c */ /* 0x000fc80003f45270 */
[----:B------:R-:W-:Y:S01]  /*1caa0*/  SEL R222, R222, RZ, P2 ;  /* 0x000000ffdede7207 */ /* 0x000fe20001000000 */
[----:B------:R-:W-:Y:S02]  /*1cab0*/  WARPGROUP.DEPBAR.LE gsb0, 0x0 ;  /* 0x00008000000079c5 */ /* 0x000fe40000010000 */
[----:B------:R-:W-:-:S06]  /*1cac0*/  WARPGROUP.ARRIVE ;  /* 0x00000000000079c5 */ /* 0x000fcc0000000000 */
        /* <DEDUP_REMOVED lines=54> */
[----:B------:R-:W-:Y:S02]  /*1ce30*/  R2UR UR7, R5 ;  /* 0x00000000050772ca */ /* 0x000fe400000e0000 */
[----:B------:R-:W0:Y:S02]  /*1ce40*/  SHFL.BFLY PT, R5, R0, 0x2, 0x1f ;  /* 0x0c401f0000057f89 */ /* 0x000e2400000e0000 */
[----:B0-----:R-:W-:Y:S01]  /*1ce50*/  FADD.FTZ R5, R5, R0 ;  /* 0x0000000005057221 */ /* 0x001fe20000010000 */
[----:B------:R-:W-:-:S04]  /*1ce60*/  SEL R0, RZ, 0x1, P2 ;  /* 0x00000001ff007807 */ /* 0x000fc80001000000 */
[----:B------:R-:W0:Y:S01]  /*1ce70*/  SHFL.BFLY PT, R4, R5, 0x1, 0x1f ;  /* 0x0c201f0005047f89 */ /* 0x000e2200000e0000 */
[----:B------:R-:W-:Y:S01]  /*1ce80*/  LOP3.LUT R229, R229, R0, RZ, 0x3c, !PT ;  /* 0x00000000e5e57212 */ /* 0x000fe200078e3cff */
[----:B------:R-:W-:Y:S02]  /*1ce90*/  IMAD.MOV.U32 R0, RZ, RZ, -0x800000 ;  /* 0xff800000ff007424 */ /* 0x000fe400078e00ff */
[----:B0-----:R-:W-:-:S05]  /*1cea0*/  FADD.FTZ R15, R5, R4 ;  /* 0x00000004050f7221 */ /* 0x001fca0000010000 */
[----:B------:R-:W-:-:S13]  /*1ceb0*/  FSETP.NE.FTZ.AND P3, PT, R15, RZ, PT ;  /* 0x000000ff0f00720b */ /* 0x000fda0003f75000 */
[----:B------:R-:W0:Y:S08]  /*1cec0*/  @P3 MUFU.LG2 R8, R15 ;  /* 0x0000000f00083308 */ /* 0x000e300000000c00 */
[----:B------:R-:W-:Y:S01]  /*1ced0*/  @P3 MUFU.RCP R7, R15 ;  /* 0x0000000f00073308 */ /* 0x000fe20000001000 */
[----:B0-----:R-:W-:Y:S01]  /*1cee0*/  @P3 FMUL.FTZ R11, R8, 0.69314718246459960938 ;  /* 0x3f317218080b3820 */ /* 0x001fe20000410000 */
[----:B------:R-:W-:-:S02]  /*1cef0*/  WARPGROUP.DEPBAR.LE gsb0, 0x0 ;  /* 0x00008000000079c5 */ /* 0x000fc40000010000 */
[----:B------:R-:W-:-:S06]  /*1cf00*/  WARPGROUP.ARRIVE ;  /* 0x00000000000079c5 */ /* 0x000fcc0000000000 */
[----:B------:R-:W-:Y:S01]  /*1cf10*/  HGMMA.64x128x16.F32.BF16 R24, R212, gdesc[UR4].tnspB, R24, gsb0 ;  /* 0x41e00004d4187df0 */ /* 0x000fe20008001818 */
[----:B------:R-:W-:Y:S02]  /*1cf20*/  R2UR UR6, R2 ;  /* 0x00000000020672ca */ /* 0x000fe400000e0000 */
[----:B------:R-:W-:Y:S02]  /*1cf30*/  R2UR UR7, R3 ;  /* 0x00000000030772ca */ /* 0x000fe400000e0000 */
[----:B------:R-:W0:Y:S02]  /*1cf40*/  SHFL.BFLY PT, R3, R14, 0x2, 0x1f ;  /* 0x0c401f000e037f89 */ /* 0x000e2400000e0000 */
[----:B0-----:R-:W-:-:S05]  /*1cf50*/  FADD.FTZ R3, R3, R14 ;  /* 0x0000000e03037221 */ /* 0x001fca0000010000 */
[----:B------:R-:W0:Y:S02]  /*1cf60*/  SHFL.BFLY PT, R2, R3, 0x1, 0x1f ;  /* 0x0c201f0003027f89 */ /* 0x000e2400000e0000 */
[----:B0-----:R-:W-:Y:S01]  /*1cf70*/  FADD.FTZ R13, R3, R2 ;  /* 0x00000002030d7221 */ /* 0x001fe20000010000 */
[----:B------:R-:W-:Y:S02]  /*1cf80*/  IMAD.MOV.U32 R2, RZ, RZ, RZ ;  /* 0x000000ffff027224 */ /* 0x000fe400078e00ff */
[----:B------:R-:W-:Y:S02]  /*1cf90*/  IMAD.MOV.U32 R3, RZ, RZ, -0x800000 ;  /* 0xff800000ff037424 */ /* 0x000fe400078e00ff */
[----:B------:R-:W-:-:S13]  /*1cfa0*/  FSETP.NE.FTZ.AND P0, PT, R13, RZ, PT ;  /* 0x000000ff0d00720b */ /* 0x000fda0003f15000 */
[----:B------:R-:W0:Y:S01]  /*1cfb0*/  @P0 MUFU.LG2 R6, R13 ;  /* 0x0000000d00060308 */ /* 0x000e220000000c00 */
[C---:B------:R-:W-:Y:S01]  /*1cfc0*/  @P0 FMUL.FTZ R4, R10.reuse, 0.69314718246459960938 ;  /* 0x3f3172180a040820 */ /* 0x040fe20000410000 */
[----:B------:R-:W-:-:S04]  /*1cfd0*/  @P3 FMUL.FTZ R10, R10, 0.69314718246459960938 ;  /* 0x3f3172180a0a3820 */ /* 0x000fc80000410000 */
[----:B------:R-:W-:Y:S02]  /*1cfe0*/  @P3 FFMA.FTZ R0, R10, R92, R11 ;  /* 0x0000005c0a003223 */ /* 0x000fe4000001000b */
[----:B------:R-:W1:Y:S01]  /*1cff0*/  @P0 MUFU.RCP R2, R13 ;  /* 0x0000000d00020308 */ /* 0x000e620000001000 */
[----:B0-----:R-:W-:-:S04]  /*1d000*/  @P0 FMUL.FTZ R5, R6, 0.69314718246459960938 ;  /* 0x3f31721806050820 */ /* 0x001fc80000410000 */
[----:B------:R-:W-:Y:S01]  /*1d010*/  @P0 FFMA.FTZ R3, R4, R9, R5 ;  /* 0x0000000904030223 */ /* 0x000fe20000010005 */
[----:B------:R-:W-:Y:S01]  /*1d020*/  PLOP3.LUT P0, PT, PT, PT, PT, 0x8, 0x0 ;  /* 0x000000000000781c */ /* 0x000fe20003f0e170 */
[----:B------:R-:W-:Y:S02]  /*1d030*/  WARPGROUP.DEPBAR.LE gsb0, 0x0 ;  /* 0x00008000000079c5 */ /* 0x000fe40000010000 */
[----:B------:R-:W-:-:S06]  /*1d040*/  WARPGROUP.ARRIVE ;  /* 0x00000000000079c5 */ /* 0x000fcc0000000000 */
[----:B------:R-:W-:Y:S03]  /*1d050*/  HGMMA.64x128x16.F32.BF16 R24, R216, gdesc[UR4].tnspB, R24, gsb0 ;  /* 0x41e00004d8187df0 */ /* 0x000fe60008001818 */
        /* <DEDUP_REMOVED lines=66> */
.L_x_6800:
[----:B------:R-:W-:Y:S05]  /*1d480*/  WARPSYNC.ALL ;  /* 0x0000000000007948 */ /* 0x000fea0003800000 */
        /* <DEDUP_REMOVED lines=10> */
[----:B------:R-:W-:-:S03]  /*1d530*/  ULDC UR4, c[0x0][0xad4] ;  /* 0x0002b50000047ab9 */ /* 0x000fc60000000800 */
[----:B------:R-:W3:Y:S01]  /*1d540*/  LDL.LU R96, [R1+0x60] ;  /* 0x0000600001607983 */ /* 0x000ee20000300800 */
[----:B------:R-:W4:Y:S03]  /*1d550*/  S2R R5, SR_SWINHI ;  /* 0x0000000000057919 */ /* 0x000f260000002f00 */
[----:B------:R-:W3:Y:S04]  /*1d560*/  LDL.LU R107, [R1+0x64] ;  /* 0x00006400016b7983 */ /* 0x000ee80000300800 */
[----:B------:R-:W3:Y:S01]  /*1d570*/  LDL R106, [R1+0x5c] ;  /* 0x00005c00016a7983 */ /* 0x000ee20000100800 */
[----:B------:R-:W-:Y:S02]  /*1d580*/  MOV R94, R2 ;  /* 0x00000002005e7202 */ /* 0x000fe40000000f00 */
[----:B----4-:R-:W-:-:S03]  /*1d590*/  MOV R95, R5 ;  /* 0x00000005005f7202 */ /* 0x010fc60000000f00 */
[----:B--2---:R-:W-:-:S03]  /*1d5a0*/  IMAD.WIDE R8, R4, 0x2, R94 ;  /* 0x0000000204087825 */ /* 0x004fc600078e025e */
[----:B------:R-:W-:-:S04]  /*1d5b0*/  IADD3 R105, P5, R8, 0x4060, RZ ;  /* 0x0000406008697810 */ /* 0x000fc80007fbe0ff */
[----:B------:R-:W-:-:S04]  /*1d5c0*/  LOP3.LUT R10, R105, 0x380, RZ, 0xc0, !PT ;  /* 0x00000380690a7812 */ /* 0x000fc800078ec0ff */
[----:B------:R-:W-:-:S04]  /*1d5d0*/  SHF.R.U64 R10, R10, 0x3, RZ ;  /* 0x000000030a0a7819 */ /* 0x000fc800000012ff */
[----:B------:R-:W-:Y:S02]  /*1d5e0*/  LOP3.LUT R26, R10, R105, RZ, 0x3c, !PT ;  /* 0x000000690a1a7212 */ /* 0x000fe400078e3cff */
[----:B------:R-:W2:Y:S01]  /*1d5f0*/  LDL R105, [R1+0x70] ;  /* 0x0000700001697983 */ /* 0x000ea20000100800 */
[C---:B------:R-:W-:Y:S02]  /*1d600*/  IADD3 R103, P4, R8.reuse, 0x4040, RZ ;  /* 0x0000404008677810 */ /* 0x040fe40007f9e0ff */
[----:B------:R-:W-:Y:S02]  /*1d610*/  IADD3 R97, P0, R8, 0x60, RZ ;  /* 0x0000006008617810 */ /* 0x000fe40007f1e0ff */
[----:B------:R-:W-:-:S03]  /*1d620*/  LOP3.LUT R6, R103, 0x380, RZ, 0xc0, !PT ;  /* 0x0000038067067812 */ /* 0x000fc600078ec0ff */
[--C-:B------:R-:W-:Y:S01]  /*1d630*/  IMAD.X R5, RZ, RZ, R9.reuse, P0 ;  /* 0x000000ffff057224 */ /* 0x100fe200000e0609 */
[----:B------:R-:W-:Y:S02]  /*1d640*/  SHF.R.U64 R6, R6, 0x3, RZ ;  /* 0x0000000306067819 */ /* 0x000fe400000012ff */
[----:B---3--:R-:W-:Y:S02]  /*1d650*/  ISETP.NE.AND P0, PT, R96, RZ, PT ;  /* 0x000000ff6000720c */ /* 0x008fe40003f05270 */
[----:B------:R-:W-:Y:S02]  /*1d660*/  IADD3 R101, P3, R8, 0x4020, RZ ;  /* 0x0000402008657810 */ /* 0x000fe40007f7e0ff */
[----:B------:R-:W-:Y:S02]  /*1d670*/  LOP3.LUT R24, R6, R103, RZ, 0x3c, !PT ;  /* 0x0000006706187212 */ /* 0x000fe400078e3cff */
[----:B------:R-:W-:Y:S01]  /*1d680*/  SEL R103, R96, UR4, P0 ;  /* 0x0000000460677c07 */ /* 0x000fe20008000000 */
[----:B------:R-:W-:Y:S05]  /*1d690*/  WARPSYNC.ALL ;  /* 0x0000000000007948 */ /* 0x000fea0003800000 */
[----:B------:R-:W-:Y:S01]  /*1d6a0*/  LOP3.LUT R4, R101, 0x380, RZ, 0xc0, !PT ;  /* 0x0000038065047812 */ /* 0x000fe200078ec0ff */
[----:B------:R-:W-:Y:S01]  /*1d6b0*/  IMAD.X R27, RZ, RZ, R9, P5 ;  /* 0x000000ffff1b7224 */ /* 0x000fe200028e0609 */
[----:B------:R-:W-:-:S02]  /*1d6c0*/  IADD3 R99, P2, R8, 0x4000, RZ ;  /* 0x0000400008637810 */ /* 0x000fc40007f5e0ff */
[C---:B------:R-:W-:Y:S02]  /*1d6d0*/  IADD3 R11, P1, R8.reuse, 0x20, RZ ;  /* 0x00000020080b7810 */ /* 0x040fe40007f3e0ff */
[----:B------:R-:W-:Y:S02]  /*1d6e0*/  LOP3.LUT R7, R8, 0x380, RZ, 0xc0, !PT ;  /* 0x0000038008077812 */ /* 0x000fe400078ec0ff */
[----:B------:R-:W-:Y:S01]  /*1d6f0*/  LOP3.LUT R10, R97, 0x380, RZ, 0xc0, !PT ;  /* 0x00000380610a7812 */ /* 0x000fe200078ec0ff */
[--C-:B------:R-:W-:Y:S01]  /*1d700*/  IMAD.X R25, RZ, RZ, R9.reuse, P4 ;  /* 0x000000ffff197224 */ /* 0x100fe200020e0609 */
[----:B------:R-:W-:Y:S01]  /*1d710*/  SHF.R.U64 R4, R4, 0x3, RZ ;  /* 0x0000000304047819 */ /* 0x000fe200000012ff */
[----:B------:R-:W-:Y:S01]  /*1d720*/  IMAD.X R29, RZ, RZ, R9, P3 ;  /* 0x000000ffff1d7224 */ /* 0x000fe200018e0609 */
[----:B------:R-:W-:Y:S01]  /*1d730*/  IADD3 R31, P5, R8, 0x40, RZ ;  /* 0x00000040081f7810 */ /* 0x000fe20007fbe0ff */
[----:B------:R-:W-:Y:S01]  /*1d740*/  ULDC.64 UR6, c[0x0][0xc08] ;  /* 0x0003020000067ab9 */ /* 0x000fe20000000a00 */
[----:B------:R-:W-:Y:S01]  /*1d750*/  LOP3.LUT R28, R4, R101, RZ, 0x3c, !PT ;  /* 0x00000065041c7212 */ /* 0x000fe200078e3cff */
[----:B------:R-:W-:Y:S01]  /*1d760*/  ULDC.64 UR4, c[0x0][0xc00] ;  /* 0x0003000000047ab9 */ /* 0x000fe20000000a00 */
[----:B------:R-:W-:-:S02]  /*1d770*/  LOP3.LUT R12, R99, 0x380, RZ, 0xc0, !PT ;  /* 0x00000380630c7812 */ /* 0x000fc400078ec0ff */
[----:B------:R-:W-:Y:S02]  /*1d780*/  LOP3.LUT R4, R11, 0x380, RZ, 0xc0, !PT ;  /* 0x000003800b047812 */ /* 0x000fe400078ec0ff */
[----:B------:R-:W-:Y:S02]  /*1d790*/  SHF.R.U64 R7, R7, 0x3, RZ ;  /* 0x0000000307077819 */ /* 0x000fe400000012ff */
[----:B------:R-:W-:Y:S02]  /*1d7a0*/  LOP3.LUT R6, R31, 0x380, RZ, 0xc0, !PT ;  /* 0x000003801f067812 */ /* 0x000fe400078ec0ff */
[----:B------:R-:W-:Y:S02]  /*1d7b0*/  SHF.R.U64 R12, R12, 0x3, RZ ;  /* 0x000000030c0c7819 */ /* 0x000fe400000012ff */
[----:B------:R-:W-:Y:S02]  /*1d7c0*/  SHF.R.U64 R4, R4, 0x3, RZ ;  /* 0x0000000304047819 */ /* 0x000fe400000012ff */
[----:B------:R-:W-:-:S02]  /*1d7d0*/  LOP3.LUT R8, R7, R8, RZ, 0x3c, !PT ;  /* 0x0000000807087212 */ /* 0x000fc400078e3cff */
[----:B------:R-:W-:Y:S02]  /*1d7e0*/  SHF.R.U64 R10, R10, 0x3, RZ ;  /* 0x000000030a0a7819 */ /* 0x000fe400000012ff */
[----:B------:R-:W-:Y:S01]  /*1d7f0*/  SHF.R.U64 R6, R6, 0x3, RZ ;  /* 0x0000000306067819 */ /* 0x000fe200000012ff */
[--C-:B------:R-:W-:Y:S01]  /*1d800*/  IMAD.X R7, RZ, RZ, R9.reuse, P5 ;  /* 0x000000ffff077224 */ /* 0x100fe200028e0609 */
[----:B------:R-:W-:Y:S01]  /*1d810*/  LOP3.LUT R14, R12, R99, RZ, 0x3c, !PT ;  /* 0x000000630c0e7212 */ /* 0x000fe200078e3cff */
[--C-:B------:R-:W-:Y:S01]  /*1d820*/  IMAD.X R15, RZ, RZ, R9.reuse, P2 ;  /* 0x000000ffff0f7224 */ /* 0x100fe200010e0609 */
[----:B------:R-:W-:Y:S01]  /*1d830*/  LOP3.LUT R12, R4, R11, RZ, 0x3c, !PT ;  /* 0x0000000b040c7212 */ /* 0x000fe200078e3cff */
[----:B------:R-:W-:Y:S01]  /*1d840*/  IMAD.X R13, RZ, RZ, R9, P1 ;  /* 0x000000ffff0d7224 */ /* 0x000fe200008e0609 */
[----:B------:R-:W-:Y:S02]  /*1d850*/  LOP3.LUT R4, R10, R97, RZ, 0x3c, !PT ;  /* 0x000000610a047212 */ /* 0x000fe400078e3cff */
[----:B------:R-:W-:-:S02]  /*1d860*/  LOP3.LUT R6, R6, R31, RZ, 0x3c, !PT ;  /* 0x0000001f06067212 */ /* 0x000fc400078e3cff */
[----:B------:R-:W-:Y:S02]  /*1d870*/  MOV R30, R8 ;  /* 0x00000008001e7202 */ /* 0x000fe40000000f00 */
[----:B------:R-:W-:Y:S02]  /*1d880*/  F2FP.BF16.F32.PACK_AB R8, R21, R20 ;  /* 0x000000141508723e */ /* 0x000fe400000010ff */
[----:B------:R-:W-:Y:S02]  /*1d890*/  F2FP.BF16.F32.PACK_AB R9, R91, R90 ;  /* 0x0000005a5b09723e */ /* 0x000fe400000010ff */
[----:B------:R-:W-:Y:S02]  /*1d8a0*/  F2FP.BF16.F32.PACK_AB R10, R89, R88 ;  /* 0x00000058590a723e */ /* 0x000fe400000010ff */
[----:B------:R-:W-:Y:S01]  /*1d8b0*/  F2FP.BF16.F32.PACK_AB R11, R93, R92 ;  /* 0x0000005c5d0b723e */ /* 0x000fe200000010ff */
[----:B------:R-:W-:Y:S01]  /*1d8c0*/  BAR.SYNC.DEFER_BLOCKING 0x1, 0x100 ;  /* 0x0044000000007b1d */ /* 0x000fe20000010000 */
[----:B------:R-:W-:-:S02]  /*1d8d0*/  MOV R97, R4 ;  /* 0x0000000400617202 */ /* 0x000fc40000000f00 */
[----:B------:R-:W-:Y:S02]  /*1d8e0*/  MOV R98, R6 ;  /* 0x0000000600627202 */ /* 0x000fe40000000f00 */
[----:B------:R-:W-:Y:S02]  /*1d8f0*/  MOV R99, R12 ;  /* 0x0000000c00637202 */ /* 0x000fe40000000f00 */
[----:B------:R-:W-:Y:S02]  /*1d900*/  F2FP.BF16.F32.PACK_AB R4, R33, R32 ;  /* 0x000000202104723e */ /* 0x000fe400000010ff */
[----:B------:R-:W-:Y:S02]  /*1d910*/  F2FP.BF16.F32.PACK_AB R5, R35, R34 ;  /* 0x000000222305723e */ /* 0x000fe400000010ff */
[----:B------:R-:W-:Y:S02]  /*1d920*/  F2FP.BF16.F32.PACK_AB R6, R37, R36 ;  /* 0x000000242506723e */ /* 0x000fe400000010ff */
[----:B------:R-:W-:-:S02]  /*1d930*/  F2FP.BF16.F32.PACK_AB R7, R39, R38 ;  /* 0x000000262707723e */ /* 0x000fc400000010ff */
[----:B------:R-:W-:Y:S02]  /*1d940*/  MOV R96, R14 ;  /* 0x0000000e00607202 */ /* 0x000fe40000000f00 */
[----:B------:R-:W-:Y:S02]  /*1d950*/  MOV R100, R26 ;  /* 0x0000001a00647202 */ /* 0x000fe40000000f00 */
[----:B------:R-:W-:Y:S02]  /*1d960*/  MOV R101, R24 ;  /* 0x0000001800657202 */ /* 0x000fe40000000f00 */
[----:B------:R-:W-:Y:S01]  /*1d970*/  F2FP.BF16.F32.PACK_AB R12, R49, R48 ;  /* 0x00000030310c723e */ /* 0x000fe200000010ff */
[----:B------:R3:W-:Y:S01]  /*1d980*/  STSM.16.M88.4 [R30], R8 ;  /* 0x000000081e007844 */ /* 0x0007e20000000200 */
[----:B------:R-:W-:Y:S02]  /*1d990*/  F2FP.BF16.F32.PACK_AB R13, R51, R50 ;  /* 0x00000032330d723e */ /* 0x000fe400000010ff */
[----:B------:R-:W-:-:S02]  /*1d9a0*/  F2FP.BF16.F32.PACK_AB R14, R53, R52 ;  /* 0x00000034350e723e */ /* 0x000fc400000010ff */
[----:B------:R-:W-:Y:S01]  /*1d9b0*/  F2FP.BF16.F32.PACK_AB R15, R55, R54 ;  /* 0x00000036370f723e */ /* 0x000fe200000010ff */
[----:B------:R4:W-:Y:S01]  /*1d9c0*/  STSM.16.M88.4 [R99], R4 ;  /* 0x0000000463007844 */ /* 0x0009e20000000200 */
[----:B------:R-:W-:Y:S02]  /*1d9d0*/  F2FP.BF16.F32.PACK_AB R24, R57, R56 ;  /* 0x000000383918723e */ /* 0x000fe400000010ff */
[----:B------:R-:W-:Y:S02]  /*1d9e0*/  F2FP.BF16.F32.PACK_AB R25, R59, R58 ;  /* 0x0000003a3b19723e */ /* 0x000fe400000010ff */
[----:B------:R-:W-:Y:S02]  /*1d9f0*/  F2FP.BF16.F32.PACK_AB R26, R61, R60 ;  /* 0x0000003c3d1a723e */ /* 0x000fe400000010ff */
[----:B------:R-:W-:Y:S02]  /*1da00*/  F2FP.BF16.F32.PACK_AB R27, R63, R62 ;  /* 0x0000003e3f1b723e */ /* 0x000fe400000010ff */
[----:B---3--:R-:W-:-:S02]  /*1da10*/  F2FP.BF16.F32.PACK_AB R8, R41, R40 ;  /* 0x000000282908723e */ /* 0x008fc400000010ff */
[----:B------:R-:W-:Y:S02]  /*1da20*/  F2FP.BF16.F32.PACK_AB R9, R43, R42 ;  /* 0x0000002a2b09723e */ /* 0x000fe400000010ff */
[----:B------:R-:W-:Y:S02]  /*1da30*/  F2FP.BF16.F32.PACK_AB R10, R45, R44 ;  /* 0x0000002c2d0a723e */ /* 0x000fe400000010ff */
[----:B------:R-:W-:Y:S02]  /*1da40*/  F2FP.BF16.F32.PACK_AB R11, R47, R46 ;  /* 0x0000002e2f0b723e */ /* 0x000fe400000010ff */
[----:B------:R-:W-:Y:S02]  /*1da50*/  MOV R102, R28 ;  /* 0x0000001c00667202 */ /* 0x000fe40000000f00 */
[----:B------:R-:W-:Y:S02]  /*1da60*/  F2FP.BF16.F32.PACK_AB R28, R65, R64 ;  /* 0x00000040411c723e */ /* 0x000fe400000010ff */
[----:B------:R-:W-:-:S02]  /*1da70*/  F2FP.BF16.F32.PACK_AB R29, R67, R66 ;  /* 0x00000042431d723e */ /* 0x000fc400000010ff */
[----:B------:R-:W-:Y:S02]  /*1da80*/  F2FP.BF16.F32.PACK_AB R30, R69, R68 ;  /* 0x00000044451e723e */ /* 0x000fe400000010ff */
[----:B------:R-:W-:Y:S01]  /*1da90*/  F2FP.BF16.F32.PACK_AB R31, R71, R70 ;  /* 0x00000046471f723e */ /* 0x000fe200000010ff */
[----:B------:R-:W-:Y:S01]  /*1daa0*/  STSM.16.M88.4 [R98], R8 ;  /* 0x0000000862007844 */ /* 0x000fe20000000200 */
[----:B----4-:R-:W-:Y:S02]  /*1dab0*/  F2FP.BF16.F32.PACK_AB R4, R73, R72 ;  /* 0x000000484904723e */ /* 0x010fe400000010ff */
[----:B------:R-:W-:Y:S02]  /*1dac0*/  F2FP.BF16.F32.PACK_AB R5, R75, R74 ;  /* 0x0000004a4b05723e */ /* 0x000fe400000010ff */
[----:B------:R-:W-:Y:S02]  /*1dad0*/  F2FP.BF16.F32.PACK_AB R6, R77, R76 ;  /* 0x0000004c4d06723e */ /* 0x000fe400000010ff */
[----:B------:R-:W-:Y:S01]  /*1dae0*/  F2FP.BF16.F32.PACK_AB R7, R79, R78 ;  /* 0x0000004e4f07723e */ /* 0x000fe200000010ff */
[----:B------:R-:W-:Y:S04]  /*1daf0*/  STSM.16.M88.4 [R97], R12 ;  /* 0x0000000c61007844 */ /* 0x000fe80000000200 */
[----:B------:R-:W-:Y:S01]  /*1db00*/  STSM.16.M88.4 [R96], R24 ;  /* 0x0000001860007844 */ /* 0x000fe20000000200 */
[----:B------:R-:W-:-:S03]  /*1db10*/  ISETP.GT.AND P2, PT, R103, 0x1, PT ;  /* 0x000000016700780c */ /* 0x000fc60003f44270 */
[----:B------:R-:W-:Y:S04]  /*1db20*/  STSM.16.M88.4 [R102], R28 ;  /* 0x0000001c66007844 */ /* 0x000fe80000000200 */
[----:B------:R3:W-:Y:S02]  /*1db30*/  STSM.16.M88.4 [R101], R4 ;  /* 0x0000000465007844 */ /* 0x0007e40000000200 */
[----:B---3--:R-:W-:-:S05]  /*1db40*/  IMAD.MOV.U32 R6, RZ, RZ, 0x9b8 ;  /* 0x000009b8ff067424 */ /* 0x008fca00078e00ff */
[----:B------:R-:W-:-:S04]  /*1db50*/  SEL R6, R6, 0x978, P2 ;  /* 0x0000097806067807 */ /* 0x000fc80001000000 */
[----:B------:R3:W4:Y:S08]  /*1db60*/  LDC.64 R26, c[0x0][R6+0x220] ;  /* 0x00008800061a7b82 */ /* 0x0007300000000a00 */
[----:B------:R3:W0:Y:S08]  /*1db70*/  LDC.64 R24, c[0x0][R6+0x218] ;  /* 0x0000860006187b82 */ /* 0x0006300000000a00 */
[----:B------:R3:W0:Y:S01]  /*1db80*/  LDC.64 R14, c[0x0][R6+0x228] ;  /* 0x00008a00060e7b82 */ /* 0x0006220000000a00 */
[----:B------:R-:W-:-:S02]  /*1db90*/  F2FP.BF16.F32.PACK_AB R8, R81, R80 ;  /* 0x000000505108723e */ /* 0x000fc400000010ff */
[----:B------:R-:W-:Y:S02]  /*1dba0*/  F2FP.BF16.F32.PACK_AB R9, R83, R82 ;  /* 0x000000525309723e */ /* 0x000fe400000010ff */
[----:B------:R-:W-:Y:S02]  /*1dbb0*/  F2FP.BF16.F32.PACK_AB R10, R85, R84 ;  /* 0x00000054550a723e */ /* 0x000fe400000010ff */
[----:B------:R-:W-:Y:S02]  /*1dbc0*/  F2FP.BF16.F32.PACK_AB R11, R87, R86 ;  /* 0x00000056570b723e */ /* 0x000fe400000010ff */
[----:B------:R-:W-:-:S03]  /*1dbd0*/  ISETP.NE.U32.AND P3, PT, RZ, UR6, PT ;  /* 0x00000006ff007c0c */ /* 0x000fc6000bf65070 */
[----:B------:R1:W-:Y:S01]  /*1dbe0*/  STSM.16.M88.4 [R100], R8 ;  /* 0x0000000864007844 */ /* 0x0003e20000000200 */
[----:B------:R-:W-:Y:S01]  /*1dbf0*/  BAR.SYNC.DEFER_BLOCKING 0x1, 0x100 ;  /* 0x0044000000007b1d */ /* 0x000fe20000010000 */
[----:B------:R-:W-:Y:S02]  /*1dc00*/  ISETP.NE.AND.EX P3, PT, RZ, UR7, PT, P3 ;  /* 0x00000007ff007c0c */ /* 0x000fe4000bf65330 */
[----:B------:R-:W-:Y:S02]  /*1dc10*/  ISETP.NE.U32.AND P0, PT, RZ, UR4, PT ;  /* 0x00000004ff007c0c */ /* 0x000fe4000bf05070 */
[----:B------:R-:W-:-:S03]  /*1dc20*/  IADD3 R98, P1, R107, UR4, RZ ;  /* 0x000000046b627c10 */ /* 0x000fc6000ff3e0ff */
[----:B-1----:R-:W1:Y:S01]  /*1dc30*/  LDC R8, c[0x0][0xbe8] ;  /* 0x0002fa00ff087b82 */ /* 0x002e620000000800 */
[----:B------:R-:W-:Y:S01]  /*1dc40*/  ISETP.NE.AND.EX P0, PT, RZ, UR5, PT, P0 ;  /* 0x00000005ff007c0c */ /* 0x000fe2000bf05300 */
[----:B------:R-:W-:Y:S01]  /*1dc50*/  IMAD.MOV.U32 R12, RZ, RZ, RZ ;  /* 0x000000ffff0c7224 */ /* 0x000fe200078e00ff */
[----:B------:R-:W-:Y:S01]  /*1dc60*/  ULDC.64 UR8, c[0x0][0x208] ;  /* 0x0000820000087ab9 */ /* 0x000fe20000000a00 */
[----:B--2---:R-:W-:-:S04]  /*1dc70*/  SHF.L.U64.HI R104, R106, 0x2, R105 ;  /* 0x000000026a687819 */ /* 0x004fc80000010269 */
[C---:B------:R-:W-:Y:S02]  /*1dc80*/  IADD3.X R99, R104.reuse, UR5, RZ, P1, !PT ;  /* 0x0000000568637c10 */ /* 0x040fe40008ffe4ff */
[----:B------:R-:W-:Y:S01]  /*1dc90*/  @P3 IADD3 R96, P1, R107, UR6, RZ ;  /* 0x000000066b603c10 */ /* 0x000fe2000ff3e0ff */
[----:B------:R-:W-:Y:S02]  /*1dca0*/  ULDC UR6, c[0x0][0xa88] ;  /* 0x0002a20000067ab9 */ /* 0x000fe40000000800 */
[----:B------:R-:W-:Y:S01]  /*1dcb0*/  IMAD.U32 R13, RZ, RZ, UR6 ;  /* 0x00000006ff0d7e24 */ /* 0x000fe2000f8e00ff */
[----:B------:R-:W-:Y:S01]  /*1dcc0*/  @P3 IADD3.X R97, R104, UR7, RZ, P1, !PT ;  /* 0x0000000768613c10 */ /* 0x000fe20008ffe4ff */
[----:B------:R3:W5:Y:S01]  /*1dcd0*/  @P0 LDG.E R12, desc[UR8][R98.64] ;  /* 0x00000008620c0981 */ /* 0x000762000c1e1900 */
[----:B-1----:R-:W-:-:S03]  /*1dce0*/  ISETP.NE.AND P1, PT, R8, 0x1, PT ;  /* 0x000000010800780c */ /* 0x002fc60003f25270 */
[----:B------:R3:W5:Y:S01]  /*1dcf0*/  @P3 LDG.E R13, desc[UR8][R96.64] ;  /* 0x00000008600d3981 */ /* 0x000762000c1e1900 */
[----:B0---4-:R-:W-:Y:S09]  /*1dd00*/  @P3 BRA `(.L_x_6863) ;  /* 0x0000000000143947 */ /* 0x011ff20003800000 */
[----:B------:R-:W-:Y:S05]  /*1dd10*/  @!P0 BRA `(.L_x_6863) ;  /* 0x0000000000108947 */ /* 0x000fea0003800000 */
[----:B------:R-:W-:Y:S02]  /*1dd20*/  ULDC.64 UR6, c[0x0][0x208] ;  /* 0x0000820000067ab9 */ /* 0x000fe40000000a00 */
[----:B------:R-:W2:Y:S04]  /*1dd30*/  LDG.E R4, desc[UR6][R98.64] ;  /* 0x0000000662047981 */ /* 0x000ea8000c1e1900 */
[----:B-----5:R-:W2:Y:S02]  /*1dd40*/  LDG.E R13, desc[UR6][R98.64+0x4] ;  /* 0x00000406620d7981 */ /* 0x020ea4000c1e1900 */
[----:B--2---:R-:W-:-:S07]  /*1dd50*/  IMAD.IADD R13, R13, 0x1, -R4 ;  /* 0x000000010d0d7824 */ /* 0x004fce00078e0a04 */
.L_x_6863:
[----:B---3--:R-:W2:Y:S04]  /*1dd60*/  LDL R98, [R1+0x58] ;  /* 0x0000580001627983 */ /* 0x008ea80000100800 */
[----:B------:R-:W3:Y:S04]  /*1dd70*/  LDL R30, [R1+0x8c] ;  /* 0x00008c00011e7983 */ /* 0x000ee80000100800 */
[----:B------:R-:W3:Y:S04]  /*1dd80*/  LDL R99, [R1+0x6c] ;  /* 0x00006c0001637983 */ /* 0x000ee80000100800 */
[----:B------:R-:W4:Y:S01]  /*1dd90*/  LDL R96, [R1+0x74] ;  /* 0x0000740001607983 */ /* 0x000f220000100800 */
[----:B------:R-:W0:Y:S03]  /*1dda0*/  LDC.64 R6, c[0x0][R6+0x210] ;  /* 0x0000840006067b82 */ /* 0x000e260000000a00 */
[----:B------:R-:W4:Y:S01]  /*1ddb0*/  LDL R101, [R1+0x88] ;  /* 0x0000880001657983 */ /* 0x000f220000100800 */
[----:B------:R-:W-:-:S04]  /*1ddc0*/  ISETP.NE.U32.AND P0, PT, RZ, UR4, PT ;  /* 0x00000004ff007c0c */ /* 0x000fc8000bf05070 */
[----:B------:R-:W1:Y:S01]  /*1ddd0*/  @P1 LDC R28, c[0x0][0xbec] ;  /* 0x0002fb00ff1c1b82 */ /* 0x000e620000000800 */
[----:B------:R-:W-:-:S04]  /*1dde0*/  ISETP.NE.AND.EX P0, PT, RZ, UR5, PT, P0 ;  /* 0x00000005ff007c0c */ /* 0x000fc8000bf05300 */
[----:B------:R-:W-:-:S03]  /*1ddf0*/  SEL R10, R106, RZ, !P0 ;  /* 0x000000ff6a0a7207 */ /* 0x000fc60004000000 */
[----:B------:R-:W0:Y:S01]  /*1de00*/  @P1 LDC R31, c[0x0][0xbf0] ;  /* 0x0002fc00ff1f1b82 */ /* 0x000e220000000800 */
[----:B------:R-:W-:Y:S01]  /*1de10*/  SEL R9, R105, RZ, !P0 ;  /* 0x000000ff69097207 */ /* 0x000fe20004000000 */
[----:B------:R-:W-:-:S06]  /*1de20*/  IMAD R11, R27, R10, RZ ;  /* 0x0000000a1b0b7224 */ /* 0x000fcc00078e02ff */
[----:B------:R-:W1:Y:S01]  /*1de30*/  LDC.64 R4, c[0x0][0xba8] ;  /* 0x0002ea00ff047b82 */ /* 0x000e620000000a00 */
[----:B------:R-:W0:Y:S01]  /*1de40*/  S2R R102, SR_TID.X ;  /* 0x0000000000667919 */ /* 0x000e220000002100 */
[C---:B------:R-:W-:Y:S02]  /*1de50*/  IMAD R29, R26.reuse, R9, R11 ;  /* 0x000000091a1d7224 */ /* 0x040fe400078e020b */
[----:B------:R-:W-:-:S04]  /*1de60*/  IMAD.WIDE.U32 R26, R26, R10, RZ ;  /* 0x0000000a1a1a7225 */ /* 0x000fc800078e00ff */
[----:B------:R-:W-:Y:S01]  /*1de70*/  IMAD.IADD R29, R27, 0x1, R29 ;  /* 0x000000011b1d7824 */ /* 0x000fe200078e021d */
[----:B-1----:R-:W1:Y:S08]  /*1de80*/  @!P2 LDC R4, c[0x0][0xb50] ;  /* 0x0002d400ff04ab82 */ /* 0x002e700000000800 */
[----:B------:R-:W1:Y:S01]  /*1de90*/  @!P2 LDC R5, c[0x0][0xb54] ;  /* 0x0002d500ff05ab82 */ /* 0x000e620000000800 */
[----:B0-----:R-:W-:-:S05]  /*1dea0*/  VIADD R102, R102, 0xffffff80 ;  /* 0xffffff8066667836 */ /* 0x001fca0000000000 */
[----:B------:R-:W-:-:S04]  /*1deb0*/  SHF.R.S32.HI R100, RZ, 0x1f, R102 ;  /* 0x0000001fff647819 */ /* 0x000fc80000011466 */
[----:B------:R-:W-:-:S04]  /*1dec0*/  LEA.HI R100, R100, R102, RZ, 0x7 ;  /* 0x0000006664647211 */ /* 0x000fc800078f38ff */
[----:B------:R-:W-:-:S05]  /*1ded0*/  LOP3.LUT R100, R100, 0xffffff80, RZ, 0xc0, !PT ;  /* 0xffffff8064647812 */ /* 0x000fca00078ec0ff */
[----:B------:R-:W-:Y:S01]  /*1dee0*/  IMAD.IADD R100, R102, 0x1, -R100 ;  /* 0x0000000166647824 */ /* 0x000fe200078e0a64 */
[----:B------:R-:W-:Y:S01]  /*1def0*/  ULDC.64 UR6, c[0x0][0x208] ;  /* 0x0000820000067ab9 */ /* 0x000fe20000000a00 */
[-C--:B--2---:R-:W-:Y:S02]  /*1df00*/  IMAD R11, R25, R98.reuse, RZ ;  /* 0x00000062190b7224 */ /* 0x084fe400078e02ff */
[----:B------:R-:W-:-:S04]  /*1df10*/  IMAD.WIDE.U32 R24, R24, R98, RZ ;  /* 0x0000006218187225 */ /* 0x000fc800078e00ff */
[----:B---3--:R-:W-:Y:S01]  /*1df20*/  IMAD R97, R99, 0x80, R30 ;  /* 0x0000008063617824 */ /* 0x008fe200078e021e */
[----:B-----5:R-:W-:-:S03]  /*1df30*/  IADD3 R26, P0, P3, R26, R24, R12 ;  /* 0x000000181a1a7210 */ /* 0x020fc60007b1e00c */
[----:B------:R-:W-:Y:S01]  /*1df40*/  @P1 IMAD.HI.U32 R24, R97, R28, RZ ;  /* 0x0000001c61181227 */ /* 0x000fe200078e00ff */
[----:B----4-:R-:W-:-:S03]  /*1df50*/  SEL R9, R96, RZ, P2 ;  /* 0x000000ff60097207 */ /* 0x010fc60001000000 */
[----:B------:R-:W-:Y:S02]  /*1df60*/  IMAD.IADD R30, R25, 0x1, R11 ;  /* 0x00000001191e7824 */ /* 0x000fe400078e020b */
[----:B------:R-:W-:Y:S01]  /*1df70*/  IMAD.MOV.U32 R25, RZ, RZ, R97 ;  /* 0x000000ffff197224 */ /* 0x000fe200078e0061 */
[----:B------:R-:W-:Y:S01]  /*1df80*/  @P1 SHF.R.U32.HI R25, RZ, R31, R24 ;  /* 0x0000001fff191219 */ /* 0x000fe20000011618 */
[-C--:B------:R-:W-:Y:S02]  /*1df90*/  IMAD R27, R15, R9.reuse, RZ ;  /* 0x000000090f1b7224 */ /* 0x080fe400078e02ff */
[----:B------:R-:W-:Y:S01]  /*1dfa0*/  IMAD.WIDE.U32 R14, R14, R9, RZ ;  /* 0x000000090e0e7225 */ /* 0x000fe200078e00ff */
[----:B------:R-:W-:-:S03]  /*1dfb0*/  SHF.R.S32.HI R11, RZ, 0x1f, R12 ;  /* 0x0000001fff0b7819 */ /* 0x000fc6000001140c */
[----:B------:R-:W-:Y:S01]  /*1dfc0*/  IMAD.MOV R9, RZ, RZ, -R25 ;  /* 0x000000ffff097224 */ /* 0x000fe200078e0a19 */
[----:B------:R-:W-:Y:S01]  /*1dfd0*/  IADD3.X R24, R29, R30, R11, P0, P3 ;  /* 0x0000001e1d187210 */ /* 0x000fe200007e640b */
[----:B------:R-:W-:Y:S02]  /*1dfe0*/  IMAD.IADD R27, R15, 0x1, R27 ;  /* 0x000000010f1b7824 */ /* 0x000fe400078e021b */
[----:B------:R-:W-:Y:S01]  /*1dff0*/  IMAD R9, R8, R9, R97 ;  /* 0x0000000908097224 */ /* 0x000fe200078e0261 */
[----:B------:R-:W-:Y:S02]  /*1e000*/  IADD3 R14, P0, P3, R25, R26, R14 ;  /* 0x0000001a190e7210 */ /* 0x000fe40007b1e00e */
[----:B------:R-:W-:Y:S01]  /*1e010*/  SHF.R.S32.HI R15, RZ, 0x1f, R25 ;  /* 0x0000001fff0f7819 */ /* 0x000fe20000011419 */
[----:B------:R-:W-:Y:S01]  /*1e020*/  IMAD R7, R7, R9, RZ ;  /* 0x0000000907077224 */ /* 0x000fe200078e02ff */
[----:B------:R-:W-:Y:S02]  /*1e030*/  SHF.R.S32.HI R25, RZ, 0x1f, R9 ;  /* 0x0000001fff197819 */ /* 0x000fe40000011409 */
[----:B------:R-:W-:-:S03]  /*1e040*/  IADD3.X R15, R15, R24, R27, P0, P3 ;  /* 0x000000180f0f7210 */ /* 0x000fc600007e641b */
[C---:B------:R-:W-:Y:S02]  /*1e050*/  IMAD R25, R6.reuse, R25, R7 ;  /* 0x0000001906197224 */ /* 0x040fe400078e0207 */
[----:B------:R-:W-:-:S04]  /*1e060*/  IMAD.WIDE.U32 R6, R6, R9, R14 ;  /* 0x0000000906067225 */ /* 0x000fc800078e000e */
[----:B------:R-:W-:Y:S01]  /*1e070*/  IMAD.IADD R7, R7, 0x1, R25 ;  /* 0x0000000107077824 */ /* 0x000fe200078e0219 */
[----:B-1----:R-:W-:-:S04]  /*1e080*/  LEA R24, P0, R6, R4, 0x2 ;  /* 0x0000000406187211 */ /* 0x002fc800078010ff */
[----:B------:R-:W-:Y:S01]  /*1e090*/  LEA.HI.X R7, R6, R5, R7, 0x2, P0 ;  /* 0x0000000506077211 */ /* 0x000fe200000f1407 */
[----:B------:R-:W-:Y:S01]  /*1e0a0*/  SHFL.IDX PT, R4, R24, RZ, 0x1c1f ;  /* 0x001c1fff18047589 */ /* 0x000fe200000e0000 */
[----:B------:R-:W-:-:S03]  /*1e0b0*/  IMAD R26, R99, 0x80, R101 ;  /* 0x00000080631a7824 */ /* 0x000fc600078e0265 */
[----:B------:R-:W0:Y:S04]  /*1e0c0*/  SHFL.IDX PT, R5, R7, RZ, 0x1c1f ;  /* 0x001c1fff07057589 */ /* 0x000e2800000e0000 */
[----:B------:R-:W-:Y:S04]  /*1e0d0*/  SHFL.IDX PT, R14, R24, 0x1, 0x1c1f ;  /* 0x003c1f00180e7f89 */ /* 0x000fe800000e0000 */
[----:B------:R-:W1:Y:S01]  /*1e0e0*/  SHFL.IDX PT, R15, R7, 0x1, 0x1c1f ;  /* 0x003c1f00070f7f89 */ /* 0x000e6200000e0000 */
[----:B------:R-:W-:Y:S01]  /*1e0f0*/  IMAD R9, R13, R8, RZ ;  /* 0x000000080d097224 */ /* 0x000fe200078e02ff */
[----:B------:R-:W-:Y:S01]  /*1e100*/  LOP3.LUT P0, RZ, R100, 0x3, RZ, 0xc0, !PT ;  /* 0x0000000364ff7812 */ /* 0x000fe2000780c0ff */
[----:B------:R-:W-:-:S03]  /*1e110*/  VIADD R6, R26, 0x8 ;  /* 0x000000081a067836 */ /* 0x000fc60000000000 */
[-C--:B------:R-:W-:Y:S02]  /*1e120*/  ISETP.GE.OR P3, PT, R26, R9.reuse, P0 ;  /* 0x000000091a00720c */ /* 0x080fe40000766670 */
[----:B------:R-:W-:-:S11]  /*1e130*/  ISETP.GE.OR P0, PT, R6, R9, P0 ;  /* 0x000000090600720c */ /* 0x000fd60000706670 */
[----:B0-----:R0:W-:Y:S04]  /*1e140*/  @!P3 ST.E desc[UR6][R4.64], R3 ;  /* 0x000000030400b985 */ /* 0x0011e8000c101906 */
[----:B-1----:R0:W-:Y:S01]  /*1e150*/  @!P0 ST.E desc[UR6][R14.64], R0 ;  /* 0x000000000e008985 */ /* 0x0021e2000c101906 */
[----:B------:R-:W-:Y:S05]  /*1e160*/  @P2 BRA `(.L_x_6864) ;  /* 0x0000000800d42947 */ /* 0x000fea0003800000 */
[----:B------:R-:W-:Y:S01]  /*1e170*/  IMAD.SHL.U32 R100, R22, 0x40, RZ ;  /* 0x0000004016647824 */ /* 0x000fe200078e00ff */
[----:B------:R-:W-:Y:S01]  /*1e180*/  ULDC.64 UR4, c[0x0][0x208] ;  /* 0x0000820000047ab9 */ /* 0x000fe20000000a00 */
[----:B------:R-:W1:Y:S02]  /*1e190*/  @P1 LDC R21, c[0x0][0xbf0] ;  /* 0x0002fc00ff151b82 */ /* 0x000e640000000800 */
[----:B0-----:R-:W-:Y:S02]  /*1e1a0*/  IMAD.IADD R3, R16, 0x1, R100 ;  /* 0x0000000110037824 */ /* 0x001fe400078e0264 */
[----:B------:R-:W0:Y:S02]  /*1e1b0*/  S2R R100, SR_TID.X ;  /* 0x0000000000647919 */ /* 0x000e240000002100 */
[----:B------:R-:W-:-:S03]  /*1e1c0*/  IMAD.WIDE R94, R3, 0x2, R94 ;  /* 0x00000002035e7825 */ /* 0x000fc600078e025e */
[C---:B------:R-:W-:Y:S02]  /*1e1d0*/  IADD3 R25, P5, R94.reuse, 0x1000, RZ ;  /* 0x000010005e197810 */ /* 0x040fe40007fbe0ff */
[----:B------:R-:W-:Y:S02]  /*1e1e0*/  IADD3 R29, P0, R94, 0x2000, RZ ;  /* 0x000020005e1d7810 */ /* 0x000fe40007f1e0ff */
[----:B------:R-:W-:Y:S02]  /*1e1f0*/  LOP3.LUT R24, R25, 0x380, RZ, 0xc0, !PT ;  /* 0x0000038019187812 */ /* 0x000fe400078ec0ff */
[----:B------:R-:W-:Y:S02]  /*1e200*/  LOP3.LUT R28, R29, 0x380, RZ, 0xc0, !PT ;  /* 0x000003801d1c7812 */ /* 0x000fe400078ec0ff */
[----:B------:R-:W-:Y:S02]  /*1e210*/  SHF.R.U64 R24, R24, 0x3, RZ ;  /* 0x0000000318187819 */ /* 0x000fe400000012ff */
[----:B------:R-:W-:-:S02]  /*1e220*/  SHF.R.U64 R28, R28, 0x3, RZ ;  /* 0x000000031c1c7819 */ /* 0x000fc400000012ff */
[----:B------:R-:W-:Y:S01]  /*1e230*/  LOP3.LUT R24, R24, R25, RZ, 0x3c, !PT ;  /* 0x0000001918187212 */ /* 0x000fe200078e3cff */
[--C-:B------:R-:W-:Y:S01]  /*1e240*/  IMAD.X R25, RZ, RZ, R95.reuse, P5 ;  /* 0x000000ffff197224 */ /* 0x100fe200028e065f */
[----:B------:R-:W-:Y:S01]  /*1e250*/  LOP3.LUT R28, R28, R29, RZ, 0x3c, !PT ;  /* 0x0000001d1c1c7212 */ /* 0x000fe200078e3cff */
[----:B------:R-:W-:Y:S01]  /*1e260*/  IMAD.X R29, RZ, RZ, R95, P0 ;  /* 0x000000ffff1d7224 */ /* 0x000fe200000e065f */
[C---:B------:R-:W-:Y:S02]  /*1e270*/  IADD3 R33, P2, R94.reuse, 0x3000, RZ ;  /* 0x000030005e217810 */ /* 0x040fe40007f5e0ff */
[C---:B------:R-:W-:Y:S01]  /*1e280*/  IADD3 R37, P3, R94.reuse, 0x4000, RZ ;  /* 0x000040005e257810 */ /* 0x040fe20007f7e0ff */
[----:B------:R-:W5:Y:S01]  /*1e290*/  LD.E.128 R24, desc[UR4][R24.64] ;  /* 0x0000000418187980 */ /* 0x000f62000c101d00 */
[C---:B------:R-:W-:Y:S02]  /*1e2a0*/  IADD3 R41, P4, R94.reuse, 0x5000, RZ ;  /* 0x000050005e297810 */ /* 0x040fe40007f9e0ff */
[C---:B------:R-:W-:Y:S01]  /*1e2b0*/  IADD3 R45, P5, R94.reuse, 0x6000, RZ ;  /* 0x000060005e2d7810 */ /* 0x040fe20007fbe0ff */
[----:B------:R-:W5:Y:S01]  /*1e2c0*/  LD.E.128 R28, desc[UR4][R28.64] ;  /* 0x000000041c1c7980 */ /* 0x000f62000c101d00 */
[----:B------:R-:W-:-:S02]  /*1e2d0*/  IADD3 R3, P0, R94, 0x7000, RZ ;  /* 0x000070005e037810 */ /* 0x000fc40007f1e0ff */
[----:B------:R-:W-:Y:S02]  /*1e2e0*/  LOP3.LUT R32, R33, 0x380, RZ, 0xc0, !PT ;  /* 0x0000038021207812 */ /* 0x000fe400078ec0ff */
[----:B------:R-:W-:Y:S01]  /*1e2f0*/  LOP3.LUT R36, R37, 0x380, RZ, 0xc0, !PT ;  /* 0x0000038025247812 */ /* 0x000fe200078ec0ff */
[----:B0-----:R-:W-:Y:S01]  /*1e300*/  VIADD R100, R100, 0xffffff80 ;  /* 0xffffff8064647836 */ /* 0x001fe20000000000 */
[----:B------:R-:W-:Y:S01]  /*1e310*/  LOP3.LUT R40, R41, 0x380, RZ, 0xc0, !PT ;  /* 0x0000038029287812 */ /* 0x000fe200078ec0ff */
[----:B------:R-:W-:Y:S01]  /*1e320*/  IMAD.X R49, RZ, RZ, R95, P0 ;  /* 0x000000ffff317224 */ /* 0x000fe200000e065f */
[----:B------:R-:W-:Y:S02]  /*1e330*/  LOP3.LUT R44, R45, 0x380, RZ, 0xc0, !PT ;  /* 0x000003802d2c7812 */ /* 0x000fe400078ec0ff */
[----:B------:R-:W-:Y:S02]  /*1e340*/  LOP3.LUT R0, R3, 0x380, RZ, 0xc0, !PT ;  /* 0x0000038003007812 */ /* 0x000fe400078ec0ff */
[----:B------:R-:W-:-:S02]  /*1e350*/  LOP3.LUT R5, R94, 0x380, RZ, 0xc0, !PT ;  /* 0x000003805e057812 */ /* 0x000fc400078ec0ff */
[----:B------:R-:W-:Y:S02]  /*1e360*/  SHF.R.U64 R32, R32, 0x3, RZ ;  /* 0x0000000320207819 */ /* 0x000fe400000012ff */
[----:B------:R-:W-:Y:S02]  /*1e370*/  SHF.R.U64 R36, R36, 0x3, RZ ;  /* 0x0000000324247819 */ /* 0x000fe400000012ff */
[----:B------:R-:W-:Y:S02]  /*1e380*/  SHF.R.U64 R40, R40, 0x3, RZ ;  /* 0x0000000328287819 */ /* 0x000fe400000012ff */
[----:B------:R-:W-:Y:S02]  /*1e390*/  SHF.R.U64 R44, R44, 0x3, RZ ;  /* 0x000000032c2c7819 */ /* 0x000fe400000012ff */
[----:B------:R-:W-:Y:S02]  /*1e3a0*/  SHF.R.U64 R0, R0, 0x3, RZ ;  /* 0x0000000300007819 */ /* 0x000fe400000012ff */
[----:B------:R-:W-:-:S02]  /*1e3b0*/  SHF.R.U64 R5, R5, 0x3, RZ ;  /* 0x0000000305057819 */ /* 0x000fc400000012ff */
        /* <DEDUP_REMOVED lines=10> */
[----:B------:R-:W-:Y:S01]  /*1e460*/  SHF.R.S32.HI R14, RZ, 0x1f, R100 ;  /* 0x0000001fff0e7819 */ /* 0x000fe20000011464 */
[----:B------:R-:W0:Y:S01]  /*1e470*/  @P1 LDC R3, c[0x0][0xbec] ;  /* 0x0002fb00ff031b82 */ /* 0x000e220000000800 */
[----:B------:R-:W-:Y:S01]  /*1e480*/  LOP3.LUT R94, R5, R94, RZ, 0x3c, !PT ;  /* 0x0000005e055e7212 */ /* 0x000fe200078e3cff */
[----:B------:R-:W5:Y:S01]  /*1e490*/  LD.E.128 R36, desc[UR4][R36.64] ;  /* 0x0000000424247980 */ /* 0x000f62000c101d00 */
[----:B------:R-:W-:-:S03]  /*1e4a0*/  LEA.HI R14, R14, R100, RZ, 0x3 ;  /* 0x000000640e0e7211 */ /* 0x000fc600078f18ff */
[----:B------:R2:W5:Y:S01]  /*1e4b0*/  LD.E.128 R4, desc[UR4][R94.64] ;  /* 0x000000045e047980 */ /* 0x000562000c101d00 */
[----:B------:R-:W-:-:S03]  /*1e4c0*/  LOP3.LUT R14, R14, 0xfffffff8, RZ, 0xc0, !PT ;  /* 0xfffffff80e0e7812 */ /* 0x000fc600078ec0ff */
[----:B------:R-:W5:Y:S04]  /*1e4d0*/  LD.E.128 R40, desc[UR4][R40.64] ;  /* 0x0000000428287980 */ /* 0x000f68000c101d00 */
[----:B------:R-:W5:Y:S04]  /*1e4e0*/  LD.E.128 R44, desc[UR4][R44.64] ;  /* 0x000000042c2c7980 */ /* 0x000f68000c101d00 */
[----:B------:R-:W5:Y:S01]  /*1e4f0*/  LD.E.128 R48, desc[UR4][R48.64] ;  /* 0x0000000430307980 */ /* 0x000f62000c101d00 */
[----:B------:R-:W-:Y:S02]  /*1e500*/  ULDC.64 UR4, c[0x0][0xaa0] ;  /* 0x0002a80000047ab9 */ /* 0x000fe40000000a00 */
[----:B------:R-:W-:Y:S01]  /*1e510*/  IMAD R11, R11, UR4, RZ ;  /* 0x000000040b0b7c24 */ /* 0x000fe2000f8e02ff */
[----:B------:R-:W-:Y:S01]  /*1e520*/  @!PT LDS RZ, [RZ] ;  /* 0x00000000fffff984 */ /* 0x000fe20000000800 */
[----:B------:R-:W-:Y:S01]  /*1e530*/  @!PT LDS RZ, [RZ] ;  /* 0x00000000fffff984 */ /* 0x000fe20000000800 */
[----:B------:R-:W-:Y:S01]  /*1e540*/  @!PT LDS RZ, [RZ] ;  /* 0x00000000fffff984 */ /* 0x000fe20000000800 */
[----:B------:R-:W-:Y:S01]  /*1e550*/  @!PT LDS RZ, [RZ] ;  /* 0x00000000fffff984 */ /* 0x000fe20000000800 */
[----:B------:R3:W-:Y:S06]  /*1e560*/  MEMBAR.ALL.CTA ;  /* 0x0000000000007992 */ /* 0x0007ec0000008000 */
[----:B---3--:R-:W3:Y:S01]  /*1e570*/  FENCE.VIEW.ASYNC.S ;  /* 0x00000000000073c6 */ /* 0x008ee20000000000 */
[----:B------:R-:W-:-:S02]  /*1e580*/  IMAD.IADD R14, R100, 0x1, -R14 ;  /* 0x00000001640e7824 */ /* 0x000fc400078e0a0e */
[C---:B------:R-:W-:Y:S02]  /*1e590*/  IMAD R11, R12.reuse, UR5, R11 ;  /* 0x000000050c0b7c24 */ /* 0x040fe4000f8e020b */
[----:B------:R-:W-:Y:S01]  /*1e5a0*/  IMAD.WIDE.U32 R12, R12, UR4, RZ ;  /* 0x000000040c0c7c25 */ /* 0x000fe2000f8e00ff */
[----:B------:R-:W-:-:S03]  /*1e5b0*/  ULDC.64 UR4, c[0x0][0xae8] ;  /* 0x0002ba0000047ab9 */ /* 0x000fc60000000a00 */
[----:B------:R-:W-:Y:S02]  /*1e5c0*/  IMAD R0, R14, 0x20, R22 ;  /* 0x000000200e007824 */ /* 0x000fe400078e0216 */
[----:B------:R-:W-:Y:S02]  /*1e5d0*/  IMAD.IADD R13, R13, 0x1, R11 ;  /* 0x000000010d0d7824 */ /* 0x000fe400078e020b */
[----:B------:R-:W-:Y:S02]  /*1e5e0*/  IMAD R14, R99, 0x80, R0 ;  /* 0x00000080630e7824 */ /* 0x000fe400078e0200 */
[----:B------:R-:W-:Y:S01]  /*1e5f0*/  IMAD.WIDE.U32 R12, R98, UR4, R12 ;  /* 0x00000004620c7c25 */ /* 0x000fe2000f8e000c */
[----:B------:R-:W-:-:S03]  /*1e600*/  SHF.R.S32.HI R11, RZ, 0x1f, R10 ;  /* 0x0000001fff0b7819 */ /* 0x000fc6000001140a */
[----:B0-----:R-:W-:-:S04]  /*1e610*/  @P1 IMAD.HI.U32 R0, R14, R3, RZ ;  /* 0x000000030e001227 */ /* 0x001fc800078e00ff */
[----:B------:R-:W-:Y:S01]  /*1e620*/  IMAD R13, R98, UR5, R13 ;  /* 0x00000005620d7c24 */ /* 0x000fe2000f8e020d */
[----:B------:R-:W-:Y:S01]  /*1e630*/  ULDC.64 UR4, c[0x0][0xaf0] ;  /* 0x0002bc0000047ab9 */ /* 0x000fe20000000a00 */
[----:B------:R-:W-:Y:S01]  /*1e640*/  IMAD.MOV.U32 R3, RZ, RZ, R14 ;  /* 0x000000ffff037224 */ /* 0x000fe200078e000e */
[----:B-1----:R-:W-:Y:S01]  /*1e650*/  @P1 SHF.R.U32.HI R3, RZ, R21, R0 ;  /* 0x00000015ff031219 */ /* 0x002fe20000011600 */
[----:B------:R-:W-:-:S03]  /*1e660*/  IMAD R11, R11, UR4, RZ ;  /* 0x000000040b0b7c24 */ /* 0x000fc6000f8e02ff */
[----:B------:R-:W-:Y:S01]  /*1e670*/  SHF.R.S32.HI R0, RZ, 0x1f, R3 ;  /* 0x0000001fff007819 */ /* 0x000fe20000011403 */
[C---:B------:R-:W-:Y:S02]  /*1e680*/  IMAD R15, R10.reuse, UR5, R11 ;  /* 0x000000050a0f7c24 */ /* 0x040fe4000f8e020b */
[----:B------:R-:W-:Y:S01]  /*1e690*/  IMAD.WIDE.U32 R10, R10, UR4, R12 ;  /* 0x000000040a0a7c25 */ /* 0x000fe2000f8e000c */
[----:B------:R-:W-:-:S03]  /*1e6a0*/  ULDC.64 UR4, c[0x0][0xae0] ;  /* 0x0002b80000047ab9 */ /* 0x000fc60000000a00 */
[----:B------:R-:W-:Y:S02]  /*1e6b0*/  IMAD.MOV R13, RZ, RZ, -R3 ;  /* 0x000000ffff0d7224 */ /* 0x000fe400078e0a03 */
[----:B------:R-:W-:Y:S02]  /*1e6c0*/  IMAD R12, R0, UR4, RZ ;  /* 0x00000004000c7c24 */ /* 0x000fe4000f8e02ff */
[----:B------:R-:W-:Y:S02]  /*1e6d0*/  IMAD.IADD R11, R11, 0x1, R15 ;  /* 0x000000010b0b7824 */ /* 0x000fe400078e020f */
[----:B------:R-:W-:Y:S02]  /*1e6e0*/  VIADD R0, R2, 0x34820 ;  /* 0x0003482002007836 */ /* 0x000fe40000000000 */
[----:B------:R-:W-:Y:S02]  /*1e6f0*/  IMAD R13, R8, R13, R14 ;  /* 0x0000000d080d7224 */ /* 0x000fe400078e020e */
[C---:B------:R-:W-:Y:S01]  /*1e700*/  IMAD R15, R3.reuse, UR5, R12 ;  /* 0x00000005030f7c24 */ /* 0x040fe2000f8e020c */
[----:B------:R-:W-:Y:S01]  /*1e710*/  PRMT R0, RZ, 0x654, R0 ;  /* 0x00000654ff007816 */ /* 0x000fe20000000000 */
[----:B------:R-:W-:Y:S01]  /*1e720*/  IMAD.WIDE.U32 R10, R3, UR4, R10 ;  /* 0x00000004030a7c25 */ /* 0x000fe2000f8e000a */
[----:B------:R-:W-:Y:S01]  /*1e730*/  SHF.R.S32.HI R3, RZ, 0x1f, R13 ;  /* 0x0000001fff037819 */ /* 0x000fe2000001140d */
[----:B------:R-:W-:Y:S01]  /*1e740*/  ULDC.64 UR4, c[0x0][0xad8] ;  /* 0x0002b60000047ab9 */ /* 0x000fe20000000a00 */
[----:B---3--:R0:W-:Y:S01]  /*1e750*/  SYNCS.ARRIVE.TRANS64.RED.A1T0 RZ, [R0+URZ], RZ ;  /* 0x000000ff00ff79a7 */ /* 0x0081e2000810043f */
[----:B------:R-:W-:-:S02]  /*1e760*/  IMAD.IADD R11, R11, 0x1, R15 ;  /* 0x000000010b0b7824 */ /* 0x000fc400078e020f */
[----:B------:R-:W-:-:S04]  /*1e770*/  IMAD.WIDE.U32 R10, R13, UR4, R10 ;  /* 0x000000040d0a7c25 */ /* 0x000fc8000f8e000a */
[----:B0-----:R-:W-:-:S04]  /*1e780*/  IMAD R0, R3, UR4, RZ ;  /* 0x0000000403007c24 */ /* 0x001fc8000f8e02ff */
[----:B------:R-:W-:Y:S01]  /*1e790*/  IMAD R13, R13, UR5, R0 ;  /* 0x000000050d0d7c24 */ /* 0x000fe2000f8e0200 */
[----:B------:R-:W-:Y:S02]  /*1e7a0*/  ULDC.64 UR4, c[0x0][0xa80] ;  /* 0x0002a00000047ab9 */ /* 0x000fe40000000a00 */
[----:B------:R-:W-:Y:S01]  /*1e7b0*/  LEA R3, P0, R10, UR4, 0x1 ;  /* 0x000000040a037c11 */ /* 0x000fe2000f8008ff */
[----:B------:R-:W-:Y:S01]  /*1e7c0*/  IMAD.IADD R11, R11, 0x1, R13 ;  /* 0x000000010b0b7824 */ /* 0x000fe200078e020d */
[----:B------:R-:W-:Y:S01]  /*1e7d0*/  UMOV UR4, 0xffffffff ;  /* 0xffffffff00047882 */ /* 0x000fe20000000000 */
[----:B------:R-:W-:-:S03]  /*1e7e0*/  IMAD R20, R99, 0x80, R22 ;  /* 0x0000008063147824 */ /* 0x000fc600078e0216 */
[----:B------:R-:W-:Y:S02]  /*1e7f0*/  LEA.HI.X R8, R10, UR5, R11, 0x1, P0 ;  /* 0x000000050a087c11 */ /* 0x000fe400080f0c0b */
[----:B------:R-:W-:Y:S01]  /*1e800*/  SHF.R.S32.HI R21, RZ, 0x1f, R221 ;  /* 0x0000001fff157819 */ /* 0x000fe200000114dd */
[----:B--2---:R-:W-:Y:S06]  /*1e810*/  BRA.DIV UR4, `(.L_x_6865) ;  /* 0x000000a204ec7947 */ /* 0x004fec000b800000 */
[----:B------:R0:W1:Y:S04]  /*1e820*/  SHFL.IDX PT, R0, R8, RZ, 0x181f ;  /* 0x00181fff08007589 */ /* 0x00006800000e0000 */
[----:B------:R0:W2:Y:S02]  /*1e830*/  SHFL.IDX PT, R14, R3, RZ, 0x181f ;  /* 0x00181fff030e7589 */ /* 0x0000a400000e0000 */
.L_x_7076:
[----:B------:R-:W-:Y:S01]  /*1e840*/  ISETP.GE.AND P0, PT, R20, R9, PT ;  /* 0x000000091400720c */ /* 0x000fe20003f06270 */
[----:B------:R-:W-:-:S12]  /*1e850*/  BSSY B1, `(.L_x_6866) ;  /* 0x000000c000017945 */ /* 0x000fd80003800000 */
[----:B------:R-:W-:Y:S05]  /*1e860*/  @P0 BRA `(.L_x_6867) ;  /* 0x0000000000280947 */ /* 0x000fea0003800000 */
[----:B------:R-:W-:Y:S01]  /*1e870*/  ULDC UR4, c[0x0][0xac8] ;  /* 0x0002b20000047ab9 */ /* 0x000fe20000000800 */
[----:B------:R-:W-:Y:S01]  /*1e880*/  ULDC.64 UR6, c[0x0][0x208] ;  /* 0x0000820000067ab9 */ /* 0x000fe20000000a00 */
[----:B------:R-:W-:Y:S02]  /*1e890*/  ISETP.GE.AND P0, PT, R16, UR4, PT ;  /* 0x0000000410007c0c */ /* 0x000fe4000bf06270 */
[----:B------:R-:W-:-:S11]  /*1e8a0*/  ISETP.GE.AND P1, PT, R221, UR4, PT ;  /* 0x00000004dd007c0c */ /* 0x000fd6000bf26270 */
[CC--:B--2---:R-:W-:Y:S02]  /*1e8b0*/  @!P0 LEA R10, P2, R16.reuse, R14.reuse, 0x1 ;  /* 0x0000000e100a8211 */ /* 0x0c4fe400078408ff */
[C---:B------:R-:W-:Y:S02]  /*1e8c0*/  @!P1 LEA R14, P3, R221.reuse, R14, 0x1 ;  /* 0x0000000edd0e9211 */ /* 0x040fe400078608ff */
[-C--:B-1----:R-:W-:Y:S02]  /*1e8d0*/  @!P0 LEA.HI.X R11, R16, R0.reuse, R17, 0x1, P2 ;  /* 0x00000000100b8211 */ /* 0x082fe400010f0c11 */
[----:B------:R-:W-:-:S03]  /*1e8e0*/  @!P1 LEA.HI.X R15, R221, R0, R21, 0x1, P3 ;  /* 0x00000000dd0f9211 */ /* 0x000fc600018f0c15 */
[----:B-----5:R3:W-:Y:S04]  /*1e8f0*/  @!P0 ST.E.128 desc[UR6][R10.64], R4 ;  /* 0x000000040a008985 */ /* 0x0207e8000c101d06 */
[----:B------:R3:W-:Y:S02]  /*1e900*/  @!P1 ST.E.128 desc[UR6][R14.64], R36 ;  /* 0x000000240e009985 */ /* 0x0007e4000c101d06 */
.L_x_6867:
[----:B------:R-:W-:Y:S05]  /*1e910*/  BSYNC B1 ;  /* 0x0000000000017941 */ /* 0x000fea0003800000 */
.L_x_6866:
[----:B------:R-:W-:-:S03]  /*1e920*/  UMOV UR4, 0xffffffff ;  /* 0xffffffff00047882 */ /* 0x000fc60000000000 */
[----:B------:R-:W-:Y:S05]  /*1e930*/  BRA.DIV UR4, `(.L_x_6868) ;  /* 0x000000a204d87947 */ /* 0x000fea000b800000 */
[----:B-1----:R1:W4:Y:S04]  /*1e940*/  SHFL.IDX PT, R0, R8, 0x1, 0x181f ;  /* 0x00381f0008007f89 */ /* 0x00232800000e0000 */
[----:B--23--:R1:W2:Y:S02]  /*1e950*/  SHFL.IDX PT, R14, R3, 0x1, 0x181f ;  /* 0x00381f00030e7f89 */ /* 0x00c2a400000e0000 */
.L_x_7080:
[----:B-----5:R-:W-:Y:S01]  /*1e960*/  VIADD R4, R20, 0x20 ;  /* 0x0000002014047836 */ /* 0x020fe20000000000 */
[----:B------:R-:W-:Y:S04]  /*1e970*/  BSSY B1, `(.L_x_6869) ;  /* 0x000000d000017945 */ /* 0x000fe80003800000 */
[----:B------:R-:W-:-:S13]  /*1e980*/  ISETP.GE.AND P0, PT, R4, R9, PT ;  /* 0x000000090400720c */ /* 0x000fda0003f06270 */
[----:B------:R-:W-:Y:S05]  /*1e990*/  @P0 BRA `(.L_x_6870) ;  /* 0x0000000000280947 */ /* 0x000fea0003800000 */
[----:B------:R-:W-:Y:S01]  /*1e9a0*/  ULDC UR4, c[0x0][0xac8] ;  /* 0x0002b20000047ab9 */ /* 0x000fe20000000800 */
[----:B------:R-:W-:Y:S01]  /*1e9b0*/  ULDC.64 UR6, c[0x0][0x208] ;  /* 0x0000820000067ab9 */ /* 0x000fe20000000a00 */
[----:B------:R-:W-:Y:S02]  /*1e9c0*/  ISETP.GE.AND P2, PT, R16, UR4, PT ;  /* 0x0000000410007c0c */ /* 0x000fe4000bf46270 */
[----:B------:R-:W-:-:S11]  /*1e9d0*/  ISETP.GE.AND P3, PT, R221, UR4, PT ;  /* 0x00000004dd007c0c */ /* 0x000fd6000bf66270 */
[CC--:B--2---:R-:W-:Y:S02]  /*1e9e0*/  @!P2 LEA R4, P0, R16.reuse, R14.reuse, 0x1 ;  /* 0x0000000e1004a211 */ /* 0x0c4fe400078008ff */
[C---:B------:R-:W-:Y:S02]  /*1e9f0*/  @!P3 LEA R14, P1, R221.reuse, R14, 0x1 ;  /* 0x0000000edd0eb211 */ /* 0x040fe400078208ff */
[-C--:B----4-:R-:W-:Y:S02]  /*1ea00*/  @!P2 LEA.HI.X R5, R16, R0.reuse, R17, 0x1, P0 ;  /* 0x000000001005a211 */ /* 0x090fe400000f0c11 */
[----:B------:R-:W-:-:S03]  /*1ea10*/  @!P3 LEA.HI.X R15, R221, R0, R21, 0x1, P1 ;  /* 0x00000000dd0fb211 */ /* 0x000fc600008f0c15 */
[----:B------:R3:W-:Y:S04]  /*1ea20*/  @!P2 ST.E.128 desc[UR6][R4.64], R24 ;  /* 0x000000180400a985 */ /* 0x0007e8000c101d06 */
[----:B------:R3:W-:Y:S02]  /*1ea30*/  @!P3 ST.E.128 desc[UR6][R14.64], R40 ;  /* 0x000000280e00b985 */ /* 0x0007e4000c101d06 */
.L_x_6870:
[----:B------:R-:W-:Y:S05]  /*1ea40*/  BSYNC B1 ;  /* 0x0000000000017941 */ /* 0x000fea0003800000 */
.L_x_6869:
[----:B------:R-:W-:-:S03]  /*1ea50*/  UMOV UR4, 0xffffffff ;  /* 0xffffffff00047882 */ /* 0x000fc60000000000 */
[----:B------:R-:W-:Y:S05]  /*1ea60*/  BRA.DIV UR4, `(.L_x_6871) ;  /* 0x000000a204d47947 */ /* 0x000fea000b800000 */
[----:B----4-:R4:W0:Y:S04]  /*1ea70*/  SHFL.IDX PT, R0, R8, 0x2, 0x181f ;  /* 0x00581f0008007f89 */ /* 0x01082800000e0000 */
[----:B--23--:R4:W2:Y:S02]  /*1ea80*/  SHFL.IDX PT, R14, R3, 0x2, 0x181f ;  /* 0x00581f00030e7f89 */ /* 0x00c8a400000e0000 */
.L_x_7084:
[----:B------:R-:W-:Y:S01]  /*1ea90*/  VIADD R4, R20, 0x40 ;  /* 0x0000004014047836 */ /* 0x000fe20000000000 */
        /* <DEDUP_REMOVED lines=9> */
[-C--:B0-----:R-:W-:Y:S02]  /*1eb30*/  @!P2 LEA.HI.X R5, R16, R0.reuse, R17, 0x1, P0 ;  /* 0x000000001005a211 */ /* 0x081fe400000f0c11 */
[----:B------:R-:W-:-:S03]  /*1eb40*/  @!P3 LEA.HI.X R15, R221, R0, R21, 0x1, P1 ;  /* 0x00000000dd0fb211 */ /* 0x000fc600008f0c15 */
[----:B------:R3:W-:Y:S04]  /*1eb50*/  @!P2 ST.E.128 desc[UR6][R4.64], R28 ;  /* 0x0000001c0400a985 */ /* 0x0007e8000c101d06 */
[----:B------:R3:W-:Y:S02]  /*1eb60*/  @!P3 ST.E.128 desc[UR6][R14.64], R44 ;  /* 0x0000002c0e00b985 */ /* 0x0007e4000c101d06 */
.L_x_6873:
[----:B------:R-:W-:Y:S05]  /*1eb70*/  BSYNC B1 ;  /* 0x0000000000017941 */ /* 0x000fea0003800000 */
.L_x_6872:
[----:B------:R-:W-:-:S03]  /*1eb80*/  UMOV UR4, 0xffffffff ;  /* 0xffffffff00047882 */ /* 0x000fc60000000000 */
[----:B------:R-:W-:Y:S05]  /*1eb90*/  BRA.DIV UR4, `(.L_x_6874) ;  /* 0x000000a204d07947 */ /* 0x000fea000b800000 */
[----:B0-----:R0:W0:Y:S04]  /*1eba0*/  SHFL.IDX PT, R0, R8, 0x3, 0x181f ;  /* 0x00781f0008007f89 */ /* 0x00102800000e0000 */
[----:B--23--:R2:W3:Y:S02]  /*1ebb0*/  SHFL.IDX PT, R14, R3, 0x3, 0x181f ;  /* 0x00781f00030e7f89 */ /* 0x00c4e400000e0000 */
.L_x_7088:
[----:B------:R-:W-:-:S05]  /*1ebc0*/  VIADD R4, R20, 0x60 ;  /* 0x0000006014047836 */ /* 0x000fca0000000000 */
[----:B------:R-:W-:-:S13]  /*1ebd0*/  ISETP.GE.AND P0, PT, R4, R9, PT ;  /* 0x000000090400720c */ /* 0x000fda0003f06270 */
[----:B------:R-:W-:Y:S05]  /*1ebe0*/  @P0 BRA `(.L_x_6875) ;  /* 0x0000001c000c0947 */ /* 0x000fea0003800000 */
[----:B------:R-:W-:Y:S01]  /*1ebf0*/  ULDC UR4, c[0x0][0xac8] ;  /* 0x0002b20000047ab9 */ /* 0x000fe20000000800 */
[----:B------:R-:W-:Y:S01]  /*1ec00*/  ULDC.64 UR6, c[0x0][0x208] ;  /* 0x0000820000067ab9 */ /* 0x000fe20000000a00 */
[----:B------:R-:W-:-:S13]  /*1ec10*/  ISETP.GE.AND P1, PT, R16, UR4, PT ;  /* 0x0000000410007c0c */ /* 0x000fda000bf26270 */
[----:B---3--:R-:W-:-:S04]  /*1ec20*/  @!P1 LEA R4, P0, R16, R14, 0x1 ;  /* 0x0000000e10049211 */ /* 0x008fc800078008ff */
[----:B0-----:R-:W-:Y:S02]  /*1ec30*/  @!P1 LEA.HI.X R5, R16, R0, R17, 0x1, P0 ;  /* 0x0000000010059211 */ /* 0x001fe400000f0c11 */
[----:B------:R-:W-:-:S03]  /*1ec40*/  ISETP.GE.AND P0, PT, R221, UR4, PT ;  /* 0x00000004dd007c0c */ /* 0x000fc6000bf06270 */
[----:B------:R0:W-:Y:S10]  /*1ec50*/  @!P1 ST.E.128 desc[UR6][R4.64], R32 ;  /* 0x0000002004009985 */ /* 0x0001f4000c101d06 */
[----:B------:R-:W-:Y:S05]  /*1ec60*/  @P0 BRA `(.L_x_6875) ;  /* 0x0000001800ec0947 */ /* 0x000fea0003800000 */
[----:B------:R-:W-:Y:S01]  /*1ec70*/  LEA R14, P0, R221, R14, 0x1 ;  /* 0x0000000edd0e7211 */ /* 0x000fe200078008ff */
[----:B------:R-:W-:-:S03]  /*1ec80*/  ULDC.64 UR4, c[0x0][0x208] ;  /* 0x0000820000047ab9 */ /* 0x000fc60000000a00 */
[----:B------:R-:W-:-:S05]  /*1ec90*/  LEA.HI.X R15, R221, R0, R21, 0x1, P0 ;  /* 0x00000000dd0f7211 */ /* 0x000fca00000f0c15 */
[----:B------:R3:W-:Y:S01]  /*1eca0*/  ST.E.128 desc[UR4][R14.64], R48 ;  /* 0x000000300e007985 */ /* 0x0007e2000c101d04 */
[----:B------:R-:W-:Y:S05]  /*1ecb0*/  BRA `(.L_x_6875) ;  /* 0x0000001800d87947 */ /* 0x000fea0003800000 */
.L_x_6864:
[----:B------:R-:W2:Y:S01]  /*1ecc0*/  LDL R120, [R1+0x34] ;  /* 0x0000340001787983 */ /* 0x000ea20000100800 */
[----:B0-----:R-:W0:Y:S01]  /*1ecd0*/  @P1 LDC R0, c[0x0][0xbec] ;  /* 0x0002fb00ff001b82 */ /* 0x001e220000000800 */
[----:B------:R-:W-:Y:S01]  /*1ece0*/  ULDC.64 UR4, c[0x0][0xb08] ;  /* 0x0002c20000047ab9 */ /* 0x000fe20000000a00 */
[----:B------:R-:W-:Y:S01]  /*1ecf0*/  SHF.R.S32.HI R3, RZ, 0x1f, R10 ;  /* 0x0000001fff037819 */ /* 0x000fe2000001140a */
[----:B------:R-:W-:Y:S01]  /*1ed00*/  IMAD R11, R11, UR4, RZ ;  /* 0x000000040b0b7c24 */ /* 0x000fe2000f8e02ff */
[----:B------:R-:W-:Y:S01]  /*1ed10*/  ULDC.64 UR6, c[0x0][0xb30] ;  /* 0x0002cc0000067ab9 */ /* 0x000fe20000000a00 */
[----:B------:R-:W-:-:S03]  /*1ed20*/  IMAD.WIDE.U32 R4, R12, UR4, RZ ;  /* 0x000000040c047c25 */ /* 0x000fc6000f8e00ff */
[----:B------:R-:W1:Y:S01]  /*1ed30*/  @P1 LDC R13, c[0x0][0xbf0] ;  /* 0x0002fc00ff0d1b82 */ /* 0x000e620000000800 */
[----:B------:R-:W-:Y:S01]  /*1ed40*/  IMAD R11, R12, UR5, R11 ;  /* 0x000000050c0b7c24 */ /* 0x000fe2000f8e020b */
[----:B------:R-:W-:-:S03]  /*1ed50*/  ULDC.64 UR4, c[0x0][0xb38] ;  /* 0x0002ce0000047ab9 */ /* 0x000fc60000000a00 */
[----:B------:R-:W-:Y:S02]  /*1ed60*/  IMAD.IADD R5, R5, 0x1, R11 ;  /* 0x0000000105057824 */ /* 0x000fe400078e020b */
[----:B------:R-:W-:-:S04]  /*1ed70*/  IMAD.WIDE.U32 R4, R98, UR4, R4 ;  /* 0x0000000462047c25 */ /* 0x000fc8000f8e0004 */
[----:B------:R-:W-:Y:S01]  /*1ed80*/  IMAD R5, R98, UR5, R5 ;  /* 0x0000000562057c24 */ /* 0x000fe2000f8e0205 */
[----:B------:R-:W-:Y:S02]  /*1ed90*/  ULDC.64 UR4, c[0x0][0xb40] ;  /* 0x0002d00000047ab9 */ /* 0x000fe40000000a00 */
[----:B------:R-:W-:Y:S02]  /*1eda0*/  IMAD R3, R3, UR4, RZ ;  /* 0x0000000403037c24 */ /* 0x000fe4000f8e02ff */
[----:B0-----:R-:W-:-:S04]  /*1edb0*/  @P1 IMAD.HI.U32 R0, R97, R0, RZ ;  /* 0x0000000061001227 */ /* 0x001fc800078e00ff */
[C---:B------:R-:W-:Y:S02]  /*1edc0*/  IMAD R7, R10.reuse, UR5, R3 ;  /* 0x000000050a077c24 */ /* 0x040fe4000f8e0203 */
[----:B------:R-:W-:Y:S01]  /*1edd0*/  IMAD.WIDE.U32 R10, R10, UR4, R4 ;  /* 0x000000040a0a7c25 */ /* 0x000fe2000f8e0004 */
[----:B------:R-:W-:-:S03]  /*1ede0*/  ULDC.64 UR4, c[0x0][0xb48] ;  /* 0x0002d20000047ab9 */ /* 0x000fc60000000a00 */
[----:B------:R-:W-:Y:S01]  /*1edf0*/  IMAD.MOV.U32 R3, RZ, RZ, R97 ;  /* 0x000000ffff037224 */ /* 0x000fe200078e0061 */
[----:B-1----:R-:W-:Y:S01]  /*1ee00*/  @P1 SHF.R.U32.HI R3, RZ, R13, R0 ;  /* 0x0000000dff031219 */ /* 0x002fe20000011600 */
[----:B------:R-:W-:-:S03]  /*1ee10*/  IMAD.IADD R11, R11, 0x1, R7 ;  /* 0x000000010b0b7824 */ /* 0x000fc600078e0207 */
[--C-:B------:R-:W-:Y:S01]  /*1ee20*/  SHF.R.S32.HI R0, RZ, 0x1f, R3.reuse ;  /* 0x0000001fff007819 */ /* 0x100fe20000011403 */
[----:B------:R-:W-:Y:S02]  /*1ee30*/  IMAD.MOV R7, RZ, RZ, -R3 ;  /* 0x000000ffff077224 */ /* 0x000fe400078e0a03 */
[----:B------:R-:W-:-:S04]  /*1ee40*/  IMAD.WIDE.U32 R4, R96, UR4, R10 ;  /* 0x0000000460047c25 */ /* 0x000fc8000f8e000a */
        /* <DEDUP_REMOVED lines=9> */
[----:B------:R-:W-:Y:S02]  /*1eee0*/  VIADD R8, R2, 0x34820 ;  /* 0x0003482002087836 */ /* 0x000fe40000000000 */
[C---:B------:R-:W-:Y:S02]  /*1eef0*/  IMAD R3, R7.reuse, UR5, R0 ;  /* 0x0000000507037c24 */ /* 0x040fe4000f8e0200 */
[----:B------:R-:W-:Y:S01]  /*1ef00*/  IMAD.WIDE.U32 R4, R7, UR4, R4 ;  /* 0x0000000407047c25 */ /* 0x000fe2000f8e0004 */
[----:B------:R-:W-:Y:S01]  /*1ef10*/  ULDC.64 UR4, c[0x0][0xb00] ;  /* 0x0002c00000047ab9 */ /* 0x000fe20000000a00 */
[----:B------:R-:W-:-:S02]  /*1ef20*/  PRMT R8, RZ, 0x654, R8 ;  /* 0x00000654ff087816 */ /* 0x000fc40000000008 */
[----:B------:R-:W-:Y:S01]  /*1ef30*/  IMAD.IADD R3, R5, 0x1, R3 ;  /* 0x0000000105037824 */ /* 0x000fe200078e0203 */
[C---:B------:R-:W-:Y:S01]  /*1ef40*/  LEA R0, P0, R4.reuse, UR4, 0x2 ;  /* 0x0000000404007c11 */ /* 0x040fe2000f8010ff */
[----:B------:R-:W-:Y:S01]  /*1ef50*/  UMOV UR4, 0xffffffff ;  /* 0xffffffff00047882 */ /* 0x000fe20000000000 */
[----:B------:R0:W-:Y:S02]  /*1ef60*/  SYNCS.ARRIVE.TRANS64.RED.A1T0 RZ, [R8+URZ], RZ ;  /* 0x000000ff08ff79a7 */ /* 0x0001e4000810043f */
[----:B------:R-:W-:Y:S01]  /*1ef70*/  LEA.HI.X R4, R4, UR5, R3, 0x2, P0 ;  /* 0x0000000504047c11 */ /* 0x000fe200080f1403 */
[C---:B--2---:R-:W-:Y:S02]  /*1ef80*/  VIADD R30, R120.reuse, 0x20 ;  /* 0x00000020781e7836 */ /* 0x044fe40000000000 */
        /* <DEDUP_REMOVED lines=25> */
[----:B0-----:R-:W-:Y:S02]  /*1f120*/  SHF.R.S32.HI R8, RZ, 0x1f, R7 ;  /* 0x0000001fff087819 */ /* 0x001fe40000011407 */
[----:B------:R-:W-:-:S02]  /*1f130*/  SHF.R.S32.HI R116, RZ, 0x1f, R115 ;  /* 0x0000001fff747819 */ /* 0x000fc40000011473 */
[----:B------:R-:W-:Y:S02]  /*1f140*/  SHF.R.S32.HI R118, RZ, 0x1f, R117 ;  /* 0x0000001fff767819 */ /* 0x000fe40000011475 */
[----:B------:R-:W-:Y:S01]  /*1f150*/  SHF.R.S32.HI R119, RZ, 0x1f, R104 ;  /* 0x0000001fff777819 */ /* 0x000fe20000011468 */
[----:B------:R-:W-:Y:S06]  /*1f160*/  BRA.DIV UR4, `(.L_x_6876) ;  /* 0x0000009e04a47947 */ /* 0x000fec000b800000 */
[----:B------:R0:W1:Y:S04]  /*1f170*/  SHFL.IDX PT, R3, R4, RZ, 0x1c1f ;  /* 0x001c1fff04037589 */ /* 0x00006800000e0000 */
[----:B------:R0:W2:Y:S02]  /*1f180*/  SHFL.IDX PT, R14, R0, RZ, 0x1c1f ;  /* 0x001c1fff000e7589 */ /* 0x0000a400000e0000 */
.L_x_7091:
[----:B------:R-:W-:Y:S01]  /*1f190*/  ISETP.GE.AND P0, PT, R26, R9, PT ;  /* 0x000000091a00720c */ /* 0x000fe20003f06270 */
[----:B------:R-:W-:-:S12]  /*1f1a0*/  BSSY B1, `(.L_x_6877) ;  /* 0x0000044000017945 */ /* 0x000fd80003800000 */
[----:B------:R-:W-:Y:S05]  /*1f1b0*/  @P0 BRA `(.L_x_6878) ;  /* 0x0000000400080947 */ /* 0x000fea0003800000 */
[----:B------:R-:W-:Y:S01]  /*1f1c0*/  ULDC UR4, c[0x0][0xac8] ;  /* 0x0002b20000047ab9 */ /* 0x000fe20000000800 */
[----:B------:R-:W-:Y:S01]  /*1f1d0*/  ULDC.64 UR6, c[0x0][0x208] ;  /* 0x0000820000067ab9 */ /* 0x000fe20000000a00 */
[----:B------:R-:W-:Y:S02]  /*1f1e0*/  ISETP.GE.AND P0, PT, R120, UR4, PT ;  /* 0x0000000478007c0c */ /* 0x000fe4000bf06270 */
[----:B------:R-:W-:Y:S02]  /*1f1f0*/  ISETP.GE.AND P2, PT, R7, UR4, PT ;  /* 0x0000000407007c0c */ /* 0x000fe4000bf46270 */
[----:B------:R-:W-:Y:S02]  /*1f200*/  ISETP.GE.AND P3, PT, R115, UR4, PT ;  /* 0x0000000473007c0c */ /* 0x000fe4000bf66270 */
[----:B------:R-:W-:-:S07]  /*1f210*/  ISETP.GE.AND P1, PT, R117, UR4, PT ;  /* 0x0000000475007c0c */ /* 0x000fce000bf26270 */
[----:B-1----:R-:W-:Y:S02]  /*1f220*/  @!P0 IMAD.MOV.U32 R15, RZ, RZ, R3 ;  /* 0x000000ffff0f8224 */ /* 0x002fe400078e0003 */
[----:B--2---:R-:W-:Y:S01]  /*1f230*/  @!P2 LEA R10, P4, R7, R14, 0x2 ;  /* 0x0000000e070aa211 */ /* 0x004fe200078810ff */
[----:B------:R-:W-:-:S03]  /*1f240*/  @!P0 IMAD.WIDE R12, R120, 0x4, R14 ;  /* 0x00000004780c8825 */ /* 0x000fc600078e020e */
[-C--:B------:R-:W-:Y:S02]  /*1f250*/  @!P2 LEA.HI.X R11, R7, R3.reuse, R8, 0x2, P4 ;  /* 0x00000003070ba211 */ /* 0x080fe400020f1408 */
[-C--:B------:R-:W-:Y:S01]  /*1f260*/  @!P3 LEA R24, P4, R115, R14.reuse, 0x2 ;  /* 0x0000000e7318b211 */ /* 0x080fe200078810ff */
[----:B------:R1:W-:Y:S01]  /*1f270*/  @!P0 ST.E.64 desc[UR6][R12.64], R20 ;  /* 0x000000140c008985 */ /* 0x0003e2000c101b06 */
[----:B------:R-:W-:Y:S02]  /*1f280*/  ISETP.GE.AND P0, PT, R30, UR4, PT ;  /* 0x000000041e007c0c */ /* 0x000fe4000bf06270 */
[----:B------:R-:W-:Y:S01]  /*1f290*/  @!P1 LEA R26, P5, R117, R14, 0x2 ;  /* 0x0000000e751a9211 */ /* 0x000fe200078a10ff */
[----:B------:R2:W-:Y:S01]  /*1f2a0*/  @!P2 ST.E.64 desc[UR6][R10.64], R88 ;  /* 0x000000580a00a985 */ /* 0x0005e2000c101b06 */
[----:B------:R-:W-:Y:S02]  /*1f2b0*/  ISETP.GE.AND P2, PT, R94, UR4, PT ;  /* 0x000000045e007c0c */ /* 0x000fe4000bf46270 */
[----:B------:R-:W-:-:S02]  /*1f2c0*/  @!P3 LEA.HI.X R25, R115, R3, R116, 0x2, P4 ;  /* 0x000000037319b211 */ /* 0x000fc400020f1474 */
[----:B------:R-:W-:Y:S02]  /*1f2d0*/  @!P1 LEA.HI.X R27, R117, R3, R118, 0x2, P5 ;  /* 0x00000003751b9211 */ /* 0x000fe400028f1476 */
[----:B------:R-:W-:Y:S01]  /*1f2e0*/  ISETP.GE.AND P4, PT, R96, UR4, PT ;  /* 0x0000000460007c0c */ /* 0x000fe2000bf86270 */
[----:B------:R3:W-:Y:S02]  /*1f2f0*/  @!P3 ST.E.64 desc[UR6][R24.64], R32 ;  /* 0x000000201800b985 */ /* 0x0007e4000c101b06 */
[-C--:B------:R-:W-:Y:S02]  /*1f300*/  @!P0 LEA R28, P3, R30, R14.reuse, 0x2 ;  /* 0x0000000e1e1c8211 */ /* 0x080fe400078610ff */
[----:B------:R4:W-:Y:S01]  /*1f310*/  @!P1 ST.E.64 desc[UR6][R26.64], R36 ;  /* 0x000000241a009985 */ /* 0x0009e2000c101b06 */
[----:B------:R-:W-:Y:S02]  /*1f320*/  ISETP.GE.AND P1, PT, R98, UR4, PT ;  /* 0x0000000462007c0c */ /* 0x000fe4000bf26270 */
[----:B-1----:R-:W-:-:S02]  /*1f330*/  @!P2 LEA R12, P5, R94, R14, 0x2 ;  /* 0x0000000e5e0ca211 */ /* 0x002fc400078a10ff */
[-C--:B------:R-:W-:Y:S02]  /*1f340*/  @!P0 LEA.HI.X R29, R30, R3.reuse, R31, 0x2, P3 ;  /* 0x000000031e1d8211 */ /* 0x080fe400018f141f */
[----:B------:R-:W-:Y:S02]  /*1f350*/  @!P2 LEA.HI.X R13, R94, R3, R95, 0x2, P5 ;  /* 0x000000035e0da211 */ /* 0x000fe400028f145f */
[----:B------:R-:W-:Y:S01]  /*1f360*/  ISETP.GE.AND P3, PT, R100, UR4, PT ;  /* 0x0000000464007c0c */ /* 0x000fe2000bf66270 */
[----:B------:R-:W-:Y:S01]  /*1f370*/  @!P0 ST.E.64 desc[UR6][R28.64], R40 ;  /* 0x000000281c008985 */ /* 0x000fe2000c101b06 */
[----:B--2---:R-:W-:-:S03]  /*1f380*/  @!P4 LEA R10, P0, R96, R14, 0x2 ;  /* 0x0000000e600ac211 */ /* 0x004fc600078010ff */
[----:B------:R1:W-:Y:S01]  /*1f390*/  @!P2 ST.E.64 desc[UR6][R12.64], R44 ;  /* 0x0000002c0c00a985 */ /* 0x0003e2000c101b06 */
[-C--:B------:R-:W-:Y:S02]  /*1f3a0*/  @!P1 LEA R20, P5, R98, R14.reuse, 0x2 ;  /* 0x0000000e62149211 */ /* 0x080fe400078a10ff */
[----:B------:R-:W-:Y:S02]  /*1f3b0*/  ISETP.GE.AND P2, PT, R102, UR4, PT ;  /* 0x0000000466007c0c */ /* 0x000fe4000bf46270 */
[-C--:B------:R-:W-:Y:S02]  /*1f3c0*/  @!P4 LEA.HI.X R11, R96, R3.reuse, R97, 0x2, P0 ;  /* 0x00000003600bc211 */ /* 0x080fe400000f1461 */
[----:B------:R-:W-:Y:S02]  /*1f3d0*/  ISETP.GE.AND P0, PT, R104, UR4, PT ;  /* 0x0000000468007c0c */ /* 0x000fe4000bf06270 */
[----:B------:R-:W-:Y:S01]  /*1f3e0*/  @!P1 LEA.HI.X R21, R98, R3, R99, 0x2, P5 ;  /* 0x0000000362159211 */ /* 0x000fe200028f1463 */
[----:B------:R2:W-:Y:S01]  /*1f3f0*/  @!P4 ST.E.64 desc[UR6][R10.64], R48 ;  /* 0x000000300a00c985 */ /* 0x0005e2000c101b06 */
[----:B---3--:R-:W-:-:S03]  /*1f400*/  @!P3 LEA R24, P5, R100, R14, 0x2 ;  /* 0x0000000e6418b211 */ /* 0x008fc600078a10ff */
[----:B------:R3:W-:Y:S01]  /*1f410*/  @!P1 ST.E.64 desc[UR6][R20.64], R52 ;  /* 0x0000003414009985 */ /* 0x0007e2000c101b06 */
[----:B------:R-:W-:Y:S02]  /*1f420*/  ISETP.GE.AND P1, PT, R105, UR4, PT ;  /* 0x0000000469007c0c */ /* 0x000fe4000bf26270 */
[-C--:B------:R-:W-:Y:S02]  /*1f430*/  @!P3 LEA.HI.X R25, R100, R3.reuse, R101, 0x2, P5 ;  /* 0x000000036419b211 */ /* 0x080fe400028f1465 */
[-C--:B----4-:R-:W-:Y:S02]  /*1f440*/  @!P2 LEA R26, P4, R102, R14.reuse, 0x2 ;  /* 0x0000000e661aa211 */ /* 0x090fe400078810ff */
[----:B-1----:R-:W-:Y:S01]  /*1f450*/  @!P0 LEA R12, P5, R104, R14, 0x2 ;  /* 0x0000000e680c8211 */ /* 0x002fe200078a10ff */
[----:B------:R1:W-:Y:S01]  /*1f460*/  @!P3 ST.E.64 desc[UR6][R24.64], R56 ;  /* 0x000000381800b985 */ /* 0x0003e2000c101b06 */
[----:B------:R-:W-:Y:S02]  /*1f470*/  @!P2 LEA.HI.X R27, R102, R3, R103, 0x2, P4 ;  /* 0x00000003661ba211 */ /* 0x000fe400020f1467 */
[----:B------:R-:W-:-:S02]  /*1f480*/  ISETP.GE.AND P3, PT, R107, UR4, PT ;  /* 0x000000046b007c0c */ /* 0x000fc4000bf66270 */
[-C--:B------:R-:W-:Y:S01]  /*1f490*/  @!P0 LEA.HI.X R13, R104, R3.reuse, R119, 0x2, P5 ;  /* 0x00000003680d8211 */ /* 0x080fe200028f1477 */
[----:B------:R4:W-:Y:S01]  /*1f4a0*/  @!P2 ST.E.64 desc[UR6][R26.64], R60 ;  /* 0x0000003c1a00a985 */ /* 0x0009e2000c101b06 */
[----:B------:R-:W-:Y:S02]  /*1f4b0*/  ISETP.GE.AND P4, PT, R109, UR4, PT ;  /* 0x000000046d007c0c */ /* 0x000fe4000bf86270 */
[----:B--2---:R-:W-:Y:S01]  /*1f4c0*/  @!P1 LEA R10, P5, R105, R14, 0x2 ;  /* 0x0000000e690a9211 */ /* 0x004fe200078a10ff */
[----:B------:R2:W-:Y:S01]  /*1f4d0*/  @!P0 ST.E.64 desc[UR6][R12.64], R64 ;  /* 0x000000400c008985 */ /* 0x0005e2000c101b06 */
[----:B------:R-:W-:Y:S02]  /*1f4e0*/  ISETP.GE.AND P2, PT, R111, UR4, PT ;  /* 0x000000046f007c0c */ /* 0x000fe4000bf46270 */
[----:B------:R-:W-:Y:S02]  /*1f4f0*/  ISETP.GE.AND P0, PT, R113, UR4, PT ;  /* 0x0000000471007c0c */ /* 0x000fe4000bf06270 */
[----:B------:R-:W-:-:S02]  /*1f500*/  @!P1 LEA.HI.X R11, R105, R3, R106, 0x2, P5 ;  /* 0x00000003690b9211 */ /* 0x000fc400028f146a */
[----:B---3--:R-:W-:-:S03]  /*1f510*/  @!P3 LEA R20, P5, R107, R14, 0x2 ;  /* 0x0000000e6b14b211 */ /* 0x008fc600078a10ff */
[----:B------:R2:W-:Y:S01]  /*1f520*/  @!P1 ST.E.64 desc[UR6][R10.64], R68 ;  /* 0x000000440a009985 */ /* 0x0005e2000c101b06 */
[-C--:B-1----:R-:W-:Y:S02]  /*1f530*/  @!P4 LEA R24, P1, R109, R14.reuse, 0x2 ;  /* 0x0000000e6d18c211 */ /* 0x082fe400078210ff */
[-C--:B------:R-:W-:Y:S02]  /*1f540*/  @!P3 LEA.HI.X R21, R107, R3.reuse, R108, 0x2, P5 ;  /* 0x000000036b15b211 */ /* 0x080fe400028f146c */
[-C--:B----4-:R-:W-:Y:S02]  /*1f550*/  @!P2 LEA R26, P5, R111, R14.reuse, 0x2 ;  /* 0x0000000e6f1aa211 */ /* 0x090fe400078a10ff */
[-C--:B------:R-:W-:Y:S01]  /*1f560*/  @!P4 LEA.HI.X R25, R109, R3.reuse, R110, 0x2, P1 ;  /* 0x000000036d19c211 */ /* 0x080fe200008f146e */
[----:B------:R2:W-:Y:S01]  /*1f570*/  @!P3 ST.E.64 desc[UR6][R20.64], R72 ;  /* 0x000000481400b985 */ /* 0x0005e2000c101b06 */
[----:B------:R-:W-:Y:S02]  /*1f580*/  @!P0 LEA R14, P1, R113, R14, 0x2 ;  /* 0x0000000e710e8211 */ /* 0x000fe400078210ff */
[-C--:B------:R-:W-:Y:S01]  /*1f590*/  @!P2 LEA.HI.X R27, R111, R3.reuse, R112, 0x2, P5 ;  /* 0x000000036f1ba211 */ /* 0x080fe200028f1470 */
[----:B------:R2:W-:Y:S01]  /*1f5a0*/  @!P4 ST.E.64 desc[UR6][R24.64], R76 ;  /* 0x0000004c1800c985 */ /* 0x0005e2000c101b06 */
[----:B------:R-:W-:-:S03]  /*1f5b0*/  @!P0 LEA.HI.X R15, R113, R3, R114, 0x2, P1 ;  /* 0x00000003710f8211 */ /* 0x000fc600008f1472 */
[----:B------:R2:W-:Y:S04]  /*1f5c0*/  @!P2 ST.E.64 desc[UR6][R26.64], R80 ;  /* 0x000000501a00a985 */ /* 0x0005e8000c101b06 */
[----:B------:R2:W-:Y:S02]  /*1f5d0*/  @!P0 ST.E.64 desc[UR6][R14.64], R84 ;  /* 0x000000540e008985 */ /* 0x0005e4000c101b06 */
.L_x_6878:
[----:B------:R-:W-:Y:S05]  /*1f5e0*/  BSYNC B1 ;  /* 0x0000000000017941 */ /* 0x000fea0003800000 */
.L_x_6877:
[----:B------:R-:W-:-:S03]  /*1f5f0*/  UMOV UR4, 0xffffffff ;  /* 0xffffffff00047882 */ /* 0x000fc60000000000 */
[----:B------:R-:W-:Y:S05]  /*1f600*/  BRA.DIV UR4, `(.L_x_6879) ;  /* 0x0000009a04b07947 */ /* 0x000fea000b800000 */
[----:B-1----:R1:W3:Y:S04]  /*1f610*/  SHFL.IDX PT, R3, R4, 0x1, 0x1c1f ;  /* 0x003c1f0004037f89 */ /* 0x0022e800000e0000 */
[----:B--2---:R1:W2:Y:S02]  /*1f620*/  SHFL.IDX PT, R14, R0, 0x1, 0x1c1f ;  /* 0x003c1f00000e7f89 */ /* 0x0042a400000e0000 */
.L_x_7095:
[----:B------:R-:W-:-:S13]  /*1f630*/  ISETP.GE.AND P0, PT, R6, R9, PT ;  /* 0x000000090600720c */ /* 0x000fda0003f06270 */
        /* <DEDUP_REMOVED lines=8> */
[----:B---3--:R-:W-:Y:S02]  /*1f6c0*/  @!P5 IMAD.MOV.U32 R15, RZ, RZ, R3 ;  /* 0x000000ffff0fd224 */ /* 0x008fe400078e0003 */
[----:B--2---:R-:W-:Y:S01]  /*1f6d0*/  @!P0 LEA R6, P2, R7, R14, 0x2 ;  /* 0x0000000e07068211 */ /* 0x004fe200078410ff */
[----:B01----:R-:W-:-:S03]  /*1f6e0*/  @!P5 IMAD.WIDE R4, R120, 0x4, R14 ;  /* 0x000000047804d825 */ /* 0x003fc600078e020e */
[----:B------:R-:W-:Y:S02]  /*1f6f0*/  @!P0 LEA.HI.X R7, R7, R3, R8, 0x2, P2 ;  /* 0x0000000307078211 */ /* 0x000fe400010f1408 */
[----:B------:R-:W-:Y:S01]  /*1f700*/  ISETP.GE.AND P2, PT, R94, UR4, PT ;  /* 0x000000045e007c0c */ /* 0x000fe2000bf46270 */
[----:B------:R0:W-:Y:S01]  /*1f710*/  @!P5 ST.E.64 desc[UR6][R4.64], R90 ;  /* 0x0000005a0400d985 */ /* 0x0001e2000c101b06 */
[----:B------:R-:W-:-:S03]  /*1f720*/  @!P1 LEA R8, P5, R115, R14, 0x2 ;  /* 0x0000000e73089211 */ /* 0x000fc600078a10ff */
[----:B------:R1:W-:Y:S01]  /*1f730*/  @!P0 ST.E.64 desc[UR6][R6.64], R92 ;  /* 0x0000005c06008985 */ /* 0x0003e2000c101b06 */
[-C--:B------:R-:W-:Y:S02]  /*1f740*/  @!P3 LEA R10, P0, R117, R14.reuse, 0x2 ;  /* 0x0000000e750ab211 */ /* 0x080fe400078010ff */
[-C--:B------:R-:W-:Y:S02]  /*1f750*/  @!P1 LEA.HI.X R9, R115, R3.reuse, R116, 0x2, P5 ;  /* 0x0000000373099211 */ /* 0x080fe400028f1474 */
[-C--:B------:R-:W-:Y:S02]  /*1f760*/  @!P3 LEA.HI.X R11, R117, R3.reuse, R118, 0x2, P0 ;  /* 0x00000003750bb211 */ /* 0x080fe400000f1476 */
[----:B------:R-:W-:Y:S01]  /*1f770*/  ISETP.GE.AND P0, PT, R96, UR4, PT ;  /* 0x0000000460007c0c */ /* 0x000fe2000bf06270 */
[----:B------:R2:W-:Y:S01]  /*1f780*/  @!P1 ST.E.64 desc[UR6][R8.64], R34 ;  /* 0x0000002208009985 */ /* 0x0005e2000c101b06 */
[----:B------:R-:W-:Y:S02]  /*1f790*/  @!P4 LEA R12, P5, R30, R14, 0x2 ;  /* 0x0000000e1e0cc211 */ /* 0x000fe400078a10ff */
[----:B------:R-:W-:Y:S01]  /*1f7a0*/  ISETP.GE.AND P1, PT, R98, UR4, PT ;  /* 0x0000000462007c0c */ /* 0x000fe2000bf26270 */
[----:B------:R3:W-:Y:S01]  /*1f7b0*/  @!P3 ST.E.64 desc[UR6][R10.64], R38 ;  /* 0x000000260a00b985 */ /* 0x0007e2000c101b06 */
[----:B------:R-:W-:-:S02]  /*1f7c0*/  @!P4 LEA.HI.X R13, R30, R3, R31, 0x2, P5 ;  /* 0x000000031e0dc211 */ /* 0x000fc400028f141f */
[-C--:B0-----:R-:W-:Y:S02]  /*1f7d0*/  @!P2 LEA R4, P5, R94, R14.reuse, 0x2 ;  /* 0x0000000e5e04a211 */ /* 0x081fe400078a10ff */
[----:B------:R-:W-:Y:S01]  /*1f7e0*/  ISETP.GE.AND P3, PT, R100, UR4, PT ;  /* 0x0000000464007c0c */ /* 0x000fe2000bf66270 */
[----:B------:R0:W-:Y:S01]  /*1f7f0*/  @!P4 ST.E.64 desc[UR6][R12.64], R42 ;  /* 0x0000002a0c00c985 */ /* 0x0001e2000c101b06 */
[-C--:B------:R-:W-:Y:S02]  /*1f800*/  @!P2 LEA.HI.X R5, R94, R3.reuse, R95, 0x2, P5 ;  /* 0x000000035e05a211 */ /* 0x080fe400028f145f */
[----:B-1----:R-:W-:Y:S02]  /*1f810*/  @!P0 LEA R6, P5, R96, R14, 0x2 ;  /* 0x0000000e60068211 */ /* 0x002fe400078a10ff */
[----:B------:R-:W-:Y:S01]  /*1f820*/  ISETP.GE.AND P4, PT, R102, UR4, PT ;  /* 0x0000000466007c0c */ /* 0x000fe2000bf86270 */
[----:B------:R1:W-:Y:S01]  /*1f830*/  @!P2 ST.E.64 desc[UR6][R4.64], R46 ;  /* 0x0000002e0400a985 */ /* 0x0003e2000c101b06 */
[----:B------:R-:W-:-:S02]  /*1f840*/  @!P0 LEA.HI.X R7, R96, R3, R97, 0x2, P5 ;  /* 0x0000000360078211 */ /* 0x000fc400028f1461 */
[-C--:B------:R-:W-:Y:S02]  /*1f850*/  @!P1 LEA R20, P5, R98, R14.reuse, 0x2 ;  /* 0x0000000e62149211 */ /* 0x080fe400078a10ff */
[----:B------:R-:W-:Y:S01]  /*1f860*/  ISETP.GE.AND P2, PT, R104, UR4, PT ;  /* 0x0000000468007c0c */ /* 0x000fe2000bf46270 */
[----:B------:R4:W-:Y:S01]  /*1f870*/  @!P0 ST.E.64 desc[UR6][R6.64], R50 ;  /* 0x0000003206008985 */ /* 0x0009e2000c101b06 */
[-C--:B------:R-:W-:Y:S02]  /*1f880*/  @!P1 LEA.HI.X R21, R98, R3.reuse, R99, 0x2, P5 ;  /* 0x0000000362159211 */ /* 0x080fe400028f1463 */
[C---:B--2---:R-:W-:Y:S02]  /*1f890*/  @!P3 LEA R8, P5, R100.reuse, R14, 0x2 ;  /* 0x0000000e6408b211 */ /* 0x044fe400078a10ff */
[----:B------:R-:W-:Y:S01]  /*1f8a0*/  ISETP.GE.AND P0, PT, R105, UR4, PT ;  /* 0x0000000469007c0c */ /* 0x000fe2000bf06270 */
[----:B------:R2:W-:Y:S01]  /*1f8b0*/  @!P1 ST.E.64 desc[UR6][R20.64], R54 ;  /* 0x0000003614009985 */ /* 0x0005e2000c101b06 */
[----:B------:R-:W-:-:S02]  /*1f8c0*/  @!P3 LEA.HI.X R9, R100, R3, R101, 0x2, P5 ;  /* 0x000000036409b211 */ /* 0x000fc400028f1465 */
[CC--:B---3--:R-:W-:Y:S02]  /*1f8d0*/  @!P4 LEA R10, P5, R102.reuse, R14.reuse, 0x2 ;  /* 0x0000000e660ac211 */ /* 0x0c8fe400078a10ff */
[----:B------:R-:W-:Y:S01]  /*1f8e0*/  ISETP.GE.AND P1, PT, R107, UR4, PT ;  /* 0x000000046b007c0c */ /* 0x000fe2000bf26270 */
[----:B------:R3:W-:Y:S01]  /*1f8f0*/  @!P3 ST.E.64 desc[UR6][R8.64], R58 ;  /* 0x0000003a0800b985 */ /* 0x0007e2000c101b06 */
[----:B------:R-:W-:Y:S02]  /*1f900*/  @!P4 LEA.HI.X R11, R102, R3, R103, 0x2, P5 ;  /* 0x00000003660bc211 */ /* 0x000fe400028f1467 */
[----:B------:R-:W-:Y:S02]  /*1f910*/  ISETP.GE.AND P3, PT, R109, UR4, PT ;  /* 0x000000046d007c0c */ /* 0x000fe4000bf66270 */
[-C--:B0-----:R-:W-:Y:S01]  /*1f920*/  @!P2 LEA R12, P5, R104, R14.reuse, 0x2 ;  /* 0x0000000e680ca211 */ /* 0x081fe200078a10ff */
[----:B------:R0:W-:Y:S01]  /*1f930*/  @!P4 ST.E.64 desc[UR6][R10.64], R62 ;  /* 0x0000003e0a00c985 */ /* 0x0001e2000c101b06 */
[----:B-1----:R-:W-:-:S02]  /*1f940*/  @!P0 LEA R4, P4, R105, R14, 0x2 ;  /* 0x0000000e69048211 */ /* 0x002fc400078810ff */
[-C--:B------:R-:W-:Y:S02]  /*1f950*/  @!P2 LEA.HI.X R13, R104, R3.reuse, R119, 0x2, P5 ;  /* 0x00000003680da211 */ /* 0x080fe400028f1477 */
[----:B------:R-:W-:Y:S02]  /*1f960*/  ISETP.GE.AND P5, PT, R111, UR4, PT ;  /* 0x000000046f007c0c */ /* 0x000fe4000bfa6270 */
[----:B------:R-:W-:Y:S01]  /*1f970*/  @!P0 LEA.HI.X R5, R105, R3, R106, 0x2, P4 ;  /* 0x0000000369058211 */ /* 0x000fe200020f146a */
[----:B------:R0:W-:Y:S01]  /*1f980*/  @!P2 ST.E.64 desc[UR6][R12.64], R66 ;  /* 0x000000420c00a985 */ /* 0x0001e2000c101b06 */
[----:B----4-:R-:W-:-:S03]  /*1f990*/  @!P1 LEA R6, P4, R107, R14, 0x2 ;  /* 0x0000000e6b069211 */ /* 0x010fc600078810ff */
[----:B------:R0:W-:Y:S01]  /*1f9a0*/  @!P0 ST.E.64 desc[UR6][R4.64], R70 ;  /* 0x0000004604008985 */ /* 0x0001e2000c101b06 */
[-C--:B------:R-:W-:Y:S02]  /*1f9b0*/  @!P1 LEA.HI.X R7, R107, R3.reuse, R108, 0x2, P4 ;  /* 0x000000036b079211 */ /* 0x080fe400020f146c */
[-C--:B--2---:R-:W-:Y:S02]  /*1f9c0*/  @!P3 LEA R20, P4, R109, R14.reuse, 0x2 ;  /* 0x0000000e6d14b211 */ /* 0x084fe400078810ff */
[----:B------:R-:W-:Y:S01]  /*1f9d0*/  ISETP.GE.AND P0, PT, R113, UR4, PT ;  /* 0x0000000471007c0c */ /* 0x000fe2000bf06270 */
[----:B------:R0:W-:Y:S01]  /*1f9e0*/  @!P1 ST.E.64 desc[UR6][R6.64], R74 ;  /* 0x0000004a06009985 */ /* 0x0001e2000c101b06 */
[----:B------:R-:W-:Y:S02]  /*1f9f0*/  @!P3 LEA.HI.X R21, R109, R3, R110, 0x2, P4 ;  /* 0x000000036d15b211 */ /* 0x000fe400020f146e */
[----:B---3--:R-:W-:-:S03]  /*1fa00*/  @!P5 LEA R8, P4, R111, R14, 0x2 ;  /* 0x0000000e6f08d211 */ /* 0x008fc600078810ff */
[----:B------:R0:W-:Y:S01]  /*1fa10*/  @!P3 ST.E.64 desc[UR6][R20.64], R78 ;  /* 0x0000004e1400b985 */ /* 0x0001e2000c101b06 */
[----:B------:R-:W-:-:S05]  /*1fa20*/  @!P5 LEA.HI.X R9, R111, R3, R112, 0x2, P4 ;  /* 0x000000036f09d211 */ /* 0x000fca00020f1470 */
[----:B------:R0:W-:Y:S01]  /*1fa30*/  @!P5 ST.E.64 desc[UR6][R8.64], R82 ;  /* 0x000000520800d985 */ /* 0x0001e2000c101b06 */
[----:B------:R-:W-:Y:S05]  /*1fa40*/  @P0 BRA `(.L_x_6875) ;  /* 0x0000000c00740947 */ /* 0x000fea0003800000 */
[----:B------:R-:W-:Y:S01]  /*1fa50*/  LEA R14, P0, R113, R14, 0x2 ;  /* 0x0000000e710e7211 */ /* 0x000fe200078010ff */
[----:B------:R-:W-:-:S03]  /*1fa60*/  ULDC.64 UR4, c[0x0][0x208] ;  /* 0x0000820000047ab9 */ /* 0x000fc60000000a00 */
[----:B------:R-:W-:-:S05]  /*1fa70*/  LEA.HI.X R15, R113, R3, R114, 0x2, P0 ;  /* 0x00000003710f7211 */ /* 0x000fca00000f1472 */
[----:B------:R1:W-:Y:S01]  /*1fa80*/  ST.E.64 desc[UR4][R14.64], R86 ;  /* 0x000000560e007985 */ /* 0x0003e2000c101b04 */
[----:B------:R-:W-:Y:S05]  /*1fa90*/  BRA `(.L_x_6875) ;  /* 0x0000000c00607947 */ /* 0x000fea0003800000 */
.L_x_6862:
[----:B------:R-:W2:Y:S01]  /*1faa0*/  LDL.LU R6, [R1+0x64] ;  /* 0x0000640001067983 */ /* 0x000ea20000300800 */
[----:B------:R-:W-:Y:S01]  /*1fab0*/  ULDC.64 UR6, c[0x0][0xc08] ;  /* 0x0003020000067ab9 */ /* 0x000fe20000000a00 */
[----:B------:R-:W-:Y:S02]  /*1fac0*/  ULDC.64 UR4, c[0x0][0xc00] ;  /* 0x0003000000047ab9 */ /* 0x000fe40000000a00 */
[----:B------:R-:W3:Y:S04]  /*1fad0*/  LDL R10, [R1+0x5c] ;  /* 0x00005c00010a7983 */ /* 0x000ee80000100800 */
[----:B------:R-:W3:Y:S04]  /*1fae0*/  LDL R9, [R1+0x70] ;  /* 0x0000700001097983 */ /* 0x000ee80000100800 */
[----:B------:R-:W4:Y:S01]  /*1faf0*/  LDL R8, [R1+0x60] ;  /* 0x0000600001087983 */ /* 0x000f220000100800 */
[----:B------:R-:W-:Y:S01]  /*1fb00*/  ISETP.NE.U32.AND P1, PT, RZ, UR6, PT ;  /* 0x00000006ff007c0c */ /* 0x000fe2000bf25070 */
[----:B------:R-:W-:Y:S01]  /*1fb10*/  IMAD.MOV.U32 R3, RZ, RZ, RZ ;  /* 0x000000ffff037224 */ /* 0x000fe200078e00ff */
[----:B------:R-:W-:Y:S01]  /*1fb20*/  ISETP.NE.U32.AND P0, PT, RZ, UR4, PT ;  /* 0x00000004ff007c0c */ /* 0x000fe2000bf05070 */
[----:B------:R-:W-:Y:S01]  /*1fb30*/  ULDC.64 UR8, c[0x0][0x208] ;  /* 0x0000820000087ab9 */ /* 0x000fe20000000a00 */
[----:B------:R-:W-:Y:S01]  /*1fb40*/  ISETP.NE.AND.EX P1, PT, RZ, UR7, PT, P1 ;  /* 0x00000007ff007c0c */ /* 0x000fe2000bf25310 */
[----:B------:R-:W0:Y:S01]  /*1fb50*/  S2R R28, SR_TID.X ;  /* 0x00000000001c7919 */ /* 0x000e220000002100 */
[----:B------:R-:W-:Y:S01]  /*1fb60*/  ISETP.NE.AND.EX P0, PT, RZ, UR5, PT, P0 ;  /* 0x00000005ff007c0c */ /* 0x000fe2000bf05300 */
[----:B0-----:R-:W-:-:S05]  /*1fb70*/  VIADD R28, R28, 0xffffff80 ;  /* 0xffffff801c1c7836 */ /* 0x001fca0000000000 */
[----:B------:R-:W-:Y:S02]  /*1fb80*/  ISETP.GT.AND P3, PT, R28, 0x7f, PT ;  /* 0x0000007f1c00780c */ /* 0x000fe40003f64270 */
[----:B--2---:R-:W-:Y:S02]  /*1fb90*/  IADD3 R4, P2, R6, UR4, RZ ;  /* 0x0000000406047c10 */ /* 0x004fe4000ff5e0ff */
[----:B---3--:R-:W-:-:S04]  /*1fba0*/  SHF.L.U64.HI R0, R10, 0x2, R9 ;  /* 0x000000020a007819 */ /* 0x008fc80000010209 */
[----:B------:R-:W-:Y:S02]  /*1fbb0*/  IADD3.X R5, R0, UR5, RZ, P2, !PT ;  /* 0x0000000500057c10 */ /* 0x000fe400097fe4ff */
[----:B------:R-:W-:Y:S01]  /*1fbc0*/  @P1 IADD3 R6, P2, R6, UR6, RZ ;  /* 0x0000000606061c10 */ /* 0x000fe2000ff5e0ff */
[----:B------:R-:W-:Y:S02]  /*1fbd0*/  ULDC UR4, c[0x0][0xa88] ;  /* 0x0002a20000047ab9 */ /* 0x000fe40000000800 */
[----:B------:R0:W5:Y:S01]  /*1fbe0*/  @P0 LDG.E R3, desc[UR8][R4.64] ;  /* 0x0000000804030981 */ /* 0x000162000c1e1900 */
[----:B------:R-:W-:Y:S01]  /*1fbf0*/  @P1 IADD3.X R7, R0, UR7, RZ, P2, !PT ;  /* 0x0000000700071c10 */ /* 0x000fe200097fe4ff */
[----:B------:R-:W-:Y:S01]  /*1fc00*/  IMAD.U32 R20, RZ, RZ, UR4 ;  /* 0x00000004ff147e24 */ /* 0x000fe2000f8e00ff */
[----:B----4-:R-:W-:-:S05]  /*1fc10*/  ISETP.NE.AND P2, PT, R8, RZ, PT ;  /* 0x000000ff0800720c */ /* 0x010fca0003f45270 */
[----:B------:R0:W5:Y:S08]  /*1fc20*/  @P1 LDG.E R20, desc[UR8][R6.64] ;  /* 0x0000000806141981 */ /* 0x000170000c1e1900 */
[----:B------:R-:W2:Y:S02]  /*1fc30*/  @!P2 LDC R8, c[0x0][0xad4] ;  /* 0x0002b500ff08ab82 */ /* 0x000ea40000000800 */
        /* <DEDUP_REMOVED lines=8> */
.L_x_6880:
[----:B------:R-:W-:Y:S01]  /*1fcc0*/  BSSY B1, `(.L_x_6881) ;  /* 0x000003b000017945 */ /* 0x000fe20003800000 */
[----:B------:R-:W-:Y:S02]  /*1fcd0*/  SEL R27, R10, RZ, !P0 ;  /* 0x000000ff0a1b7207 */ /* 0x000fe40004000000 */
[----:B------:R-:W-:Y:S02]  /*1fce0*/  SEL R26, R9, RZ, !P0 ;  /* 0x000000ff091a7207 */ /* 0x000fe40004000000 */
[----:B-----5:R-:W-:Y:S01]  /*1fcf0*/  SHF.R.S32.HI R24, RZ, 0x1f, R3 ;  /* 0x0000001fff187819 */ /* 0x020fe20000011403 */
[----:B------:R-:W-:Y:S06]  /*1fd00*/  @P3 BRA `(.L_x_6882) ;  /* 0x0000000000d83947 */ /* 0x000fec0003800000 */
[----:B0-----:R-:W2:Y:S01]  /*1fd10*/  LDL R4, [R1+0x6c] ;  /* 0x00006c0001047983 */ /* 0x001ea20000100800 */
[----:B------:R-:W0:Y:S01]  /*1fd20*/  LDC R33, c[0x0][0xbe8] ;  /* 0x0002fa00ff217b82 */ /* 0x000e220000000800 */
[----:B------:R-:W2:Y:S02]  /*1fd30*/  S2R R0, SR_TID.X ;  /* 0x0000000000007919 */ /* 0x000ea40000002100 */
[----:B--2---:R-:W-:Y:S02]  /*1fd40*/  IMAD R0, R4, 0x80, R0 ;  /* 0x0000008004007824 */ /* 0x004fe400078e0200 */
[----:B0-----:R-:W-:Y:S02]  /*1fd50*/  IMAD R4, R20, R33, RZ ;  /* 0x0000002114047224 */ /* 0x001fe400078e02ff */
[----:B------:R-:W-:-:S05]  /*1fd60*/  VIADD R29, R0, 0xffffff80 ;  /* 0xffffff80001d7836 */ /* 0x000fca0000000000 */
        /* <DEDUP_REMOVED lines=11> */
[----:B------:R-:W4:Y:S08]  /*1fe20*/  LDC.64 R6, c[0x0][R14+0x220] ;  /* 0x000088000e067b82 */ /* 0x000f300000000a00 */
[----:B------:R-:W2:Y:S08]  /*1fe30*/  LDC.64 R4, c[0x0][R14+0x218] ;  /* 0x000086000e047b82 */ /* 0x000eb00000000a00 */
[----:B------:R-:W5:Y:S08]  /*1fe40*/  LDC.64 R8, c[0x0][R14+0x228] ;  /* 0x00008a000e087b82 */ /* 0x000f700000000a00 */
[----:B------:R-:W1:Y:S08]  /*1fe50*/  @P1 LDC R0, c[0x0][0xbec] ;  /* 0x0002fb00ff001b82 */ /* 0x000e700000000800 */
[----:B------:R-:W5:Y:S08]  /*1fe60*/  LDC.64 R10, c[0x0][R14+0x210] ;  /* 0x000084000e0a7b82 */ /* 0x000f700000000a00 */
[----:B------:R-:W5:Y:S01]  /*1fe70*/  @P1 LDC R25, c[0x0][0xbf0] ;  /* 0x0002fc00ff191b82 */ /* 0x000f620000000800 */
[----:B-1----:R-:W-:-:S07]  /*1fe80*/  @P1 IMAD.HI.U32 R0, R29, R0, RZ ;  /* 0x000000001d001227 */ /* 0x002fce00078e00ff */
[----:B0-----:R-:W0:Y:S01]  /*1fe90*/  @!P0 LDC R30, c[0x0][0xb50] ;  /* 0x0002d400ff1e8b82 */ /* 0x001e220000000800 */
[----:B----4-:R-:W-:-:S07]  /*1fea0*/  IMAD R7, R7, R27, RZ ;  /* 0x0000001b07077224 */ /* 0x010fce00078e02ff */
[----:B------:R-:W1:Y:S01]  /*1feb0*/  @!P0 LDC R31, c[0x0][0xb54] ;  /* 0x0002d500ff1f8b82 */ /* 0x000e620000000800 */
[----:B-----5:R-:W-:Y:S01]  /*1fec0*/  @P1 SHF.R.U32.HI R15, RZ, R25, R0 ;  /* 0x00000019ff0f1219 */ /* 0x020fe20000011600 */
        /* <DEDUP_REMOVED lines=15> */
[----:B------:R-:W-:Y:S01]  /*1ffc0*/  IMAD R0, R11, R7, RZ ;  /* 0x000000070b007224 */ /* 0x000fe200078e02ff */
[----:B------:R-:W-:-:S04]  /*1ffd0*/  SHF.R.S32.HI R15, RZ, 0x1f, R15 ;  /* 0x0000001fff0f7819 */ /* 0x000fc8000001140f */
[----:B------:R-:W-:Y:S02]  /*1ffe0*/  IADD3.X R5, R15, R6, R9, P0, P1 ;  /* 0x000000060f057210 */ /* 0x000fe400007e2409 */
[----:B------:R-:W-:Y:S01]  /*1fff0*/  SHF.R.S32.HI R9, RZ, 0x1f, R7 ;  /* 0x0000001fff097819 */ /* 0x000fe20000011407 */
[----:B------:R-:W-:-:S04]  /*20000*/  IMAD.WIDE.U32 R4, R10, R7, R4 ;  /* 0x000000070a047225 */ /* 0x000fc800078e0004 */
[----:B------:R-:W-:Y:S01]  /*20010*/  IMAD R9, R10, R9, R0 ;  /* 0x000000090a097224 */ /* 0x000fe200078e0200 */
[----:B0-----:R-:W-:-:S03]  /*20020*/  LEA R6, P0, R4, R30, 0x2 ;  /* 0x0000001e04067211 */ /* 0x001fc600078010ff */
[----:B------:R-:W-:Y:S02]  /*20030*/  IMAD.IADD R0, R5, 0x1, R9 ;  /* 0x0000000105007824 */ /* 0x000fe400078e0209 */
[----:B------:R-:W-:-:S03]  /*20040*/  IMAD.MOV.U32 R5, RZ, RZ, -0x800000 ;  /* 0xff800000ff057424 */ /* 0x000fc600078e00ff */
[----:B-1----:R-:W-:-:S05]  /*20050*/  LEA.HI.X R7, R4, R31, R0, 0x2, P0 ;  /* 0x0000001f04077211 */ /* 0x002fca00000f1400 */
[----:B------:R2:W-:Y:S02]  /*20060*/  STG.E desc[UR4][R6.64], R5 ;  /* 0x0000000506007986 */ /* 0x0005e4000c101904 */
.L_x_6882:
[----:B------:R-:W-:Y:S05]  /*20070*/  BSYNC B1 ;  /* 0x0000000000017941 */ /* 0x000fea0003800000 */
.L_x_6881:
[----:B------:R-:W-:Y:S05]  /*20080*/  @P2 BRA `(.L_x_6875) ;  /* 0x0000000400e42947 */ /* 0x000fea0003800000 */
[----:B------:R-:W3:Y:S01]  /*20090*/  LDL.LU R12, [R1+0x58] ;  /* 0x00005800010c7983 */ /* 0x000ee20000300800 */
[----:B------:R-:W4:Y:S01]  /*200a0*/  LDC R21, c[0x0][0xbe8] ;  /* 0x0002fa00ff157b82 */ /* 0x000f220000000800 */
[----:B0-2---:R-:W-:Y:S01]  /*200b0*/  SHF.R.S32.HI R6, RZ, 0x1f, R28 ;  /* 0x0000001fff067819 */ /* 0x005fe2000001141c */
[----:B------:R-:W-:Y:S01]  /*200c0*/  ULDC.64 UR4, c[0x0][0xaa0] ;  /* 0x0002a80000047ab9 */ /* 0x000fe20000000a00 */
[----:B------:R-:W2:Y:S01]  /*200d0*/  LDL.LU R10, [R1+0x6c] ;  /* 0x00006c00010a7983 */ /* 0x000ea20000300800 */
[----:B------:R-:W-:Y:S01]  /*200e0*/  IMAD R0, R24, UR4, RZ ;  /* 0x0000000418007c24 */ /* 0x000fe2000f8e02ff */
[----:B------:R-:W-:Y:S01]  /*200f0*/  LEA.HI R6, R6, R28, RZ, 0x3 ;  /* 0x0000001c06067211 */ /* 0x000fe200078f18ff */
[C---:B------:R-:W-:Y:S01]  /*20100*/  IMAD.WIDE.U32 R4, R3.reuse, UR4, RZ ;  /* 0x0000000403047c25 */ /* 0x040fe2000f8e00ff */
[----:B------:R-:W-:Y:S02]  /*20110*/  ULDC.64 UR6, c[0x0][0xaf0] ;  /* 0x0002bc0000067ab9 */ /* 0x000fe40000000a00 */
[----:B------:R-:W-:Y:S01]  /*20120*/  LOP3.LUT R6, R6, 0xfffffff8, RZ, 0xc0, !PT ;  /* 0xfffffff806067812 */ /* 0x000fe200078ec0ff */
[----:B------:R-:W-:Y:S01]  /*20130*/  IMAD R7, R3, UR5, R0 ;  /* 0x0000000503077c24 */ /* 0x000fe2000f8e0200 */
[----:B------:R-:W-:-:S03]  /*20140*/  ULDC.64 UR4, c[0x0][0xae8] ;  /* 0x0002ba0000047ab9 */ /* 0x000fc60000000a00 */
[----:B------:R-:W-:Y:S02]  /*20150*/  IMAD.IADD R6, R28, 0x1, -R6 ;  /* 0x000000011c067824 */ /* 0x000fe400078e0a06 */
[----:B------:R-:W-:Y:S02]  /*20160*/  IMAD.IADD R5, R5, 0x1, R7 ;  /* 0x0000000105057824 */ /* 0x000fe400078e0207 */
[----:B------:R-:W-:Y:S02]  /*20170*/  IMAD R0, R6, 0x20, R22 ;  /* 0x0000002006007824 */ /* 0x000fe400078e0216 */
[----:B------:R-:W-:Y:S01]  /*20180*/  IMAD R6, R26, UR6, RZ ;  /* 0x000000061a067c24 */ /* 0x000fe2000f8e02ff */
[----:B----4-:R-:W-:-:S13]  /*20190*/  ISETP.NE.AND P0, PT, R21, 0x1, PT ;  /* 0x000000011500780c */ /* 0x010fda0003f05270 */
[----:B------:R-:W0:Y:S08]  /*201a0*/  @P0 LDC R9, c[0x0][0xbec] ;  /* 0x0002fb00ff090b82 */ /* 0x000e300000000800 */
[----:B------:R-:W4:Y:S01]  /*201b0*/  @P0 LDC R11, c[0x0][0xbf0] ;  /* 0x0002fc00ff0b0b82 */ /* 0x000f220000000800 */
[----:B---3--:R-:W-:-:S04]  /*201c0*/  IMAD.WIDE.U32 R4, R12, UR4, R4 ;  /* 0x000000040c047c25 */ /* 0x008fc8000f8e0004 */
[----:B--2---:R-:W-:Y:S02]  /*201d0*/  IMAD R8, R10, 0x80, R0 ;  /* 0x000000800a087824 */ /* 0x004fe400078e0200 */
[----:B------:R-:W-:Y:S01]  /*201e0*/  IMAD R5, R12, UR5, R5 ;  /* 0x000000050c057c24 */ /* 0x000fe2000f8e0205 */
[----:B------:R-:W-:Y:S01]  /*201f0*/  ULDC.64 UR4, c[0x0][0xae0] ;  /* 0x0002b80000047ab9 */ /* 0x000fe20000000a00 */
[----:B0-----:R-:W-:-:S04]  /*20200*/  @P0 IMAD.HI.U32 R0, R8, R9, RZ ;  /* 0x0000000908000227 */ /* 0x001fc800078e00ff */
[----:B------:R-:W-:Y:S01]  /*20210*/  IMAD.MOV.U32 R3, RZ, RZ, R8 ;  /* 0x000000ffff037224 */ /* 0x000fe200078e0008 */
[----:B----4-:R-:W-:Y:S01]  /*20220*/  @P0 SHF.R.U32.HI R3, RZ, R11, R0 ;  /* 0x0000000bff030219 */ /* 0x010fe20000011600 */
[C---:B------:R-:W-:Y:S02]  /*20230*/  IMAD R9, R27.reuse, UR7, R6 ;  /* 0x000000071b097c24 */ /* 0x040fe4000f8e0206 */
[----:B------:R-:W-:Y:S01]  /*20240*/  IMAD.WIDE.U32 R4, R27, UR6, R4 ;  /* 0x000000061b047c25 */ /* 0x000fe2000f8e0004 */
[----:B------:R-:W-:-:S03]  /*20250*/  SHF.R.S32.HI R0, RZ, 0x1f, R3 ;  /* 0x0000001fff007819 */ /* 0x000fc60000011403 */
        /* <DEDUP_REMOVED lines=8> */
[----:B------:R-:W-:Y:S02]  /*202e0*/  IMAD R0, R0, UR4, RZ ;  /* 0x0000000400007c24 */ /* 0x000fe4000f8e02ff */
[----:B------:R-:W-:Y:S02]  /*202f0*/  IMAD.IADD R5, R5, 0x1, R9 ;  /* 0x0000000105057824 */ /* 0x000fe400078e0209 */
[C---:B------:R-:W-:Y:S02]  /*20300*/  IMAD R3, R7.reuse, UR5, R0 ;  /* 0x0000000507037c24 */ /* 0x040fe4000f8e0200 */
[----:B------:R-:W-:Y:S01]  /*20310*/  IMAD.WIDE.U32 R4, R7, UR4, R4 ;  /* 0x0000000407047c25 */ /* 0x000fe2000f8e0004 */
[----:B------:R-:W-:Y:S01]  /*20320*/  ULDC.64 UR4, c[0x0][0xa80] ;  /* 0x0002a00000047ab9 */ /* 0x000fe20000000a00 */
[----:B------:R-:W-:Y:S02]  /*20330*/  SHF.R.S32.HI R7, RZ, 0x1f, R221 ;  /* 0x0000001fff077819 */ /* 0x000fe400000114dd */
[----:B------:R-:W-:Y:S01]  /*20340*/  IMAD.IADD R5, R5, 0x1, R3 ;  /* 0x0000000105057824 */ /* 0x000fe200078e0203 */
[----:B------:R-:W-:Y:S01]  /*20350*/  LEA R3, P0, R4, UR4, 0x1 ;  /* 0x0000000404037c11 */ /* 0x000fe2000f8008ff */
[----:B------:R-:W-:Y:S01]  /*20360*/  UMOV UR4, 0xffffffff ;  /* 0xffffffff00047882 */ /* 0x000fe20000000000 */
[----:B------:R-:W-:-:S02]  /*20370*/  IMAD R6, R10, 0x80, R22 ;  /* 0x000000800a067824 */ /* 0x000fc400078e0216 */
[----:B------:R-:W-:Y:S01]  /*20380*/  LEA.HI.X R4, R4, UR5, R5, 0x1, P0 ;  /* 0x0000000504047c11 */ /* 0x000fe200080f0c05 */
[----:B------:R-:W-:Y:S08]  /*20390*/  BRA.DIV UR4, `(.L_x_6883) ;  /* 0x0000008e04947947 */ /* 0x000ff0000b800000 */
[----:B------:R0:W2:Y:S04]  /*203a0*/  SHFL.IDX PT, R0, R4, RZ, 0x181f ;  /* 0x00181fff04007589 */ /* 0x0000a800000e0000 */
[----:B------:R0:W3:Y:S02]  /*203b0*/  SHFL.IDX PT, R14, R3, RZ, 0x181f ;  /* 0x00181fff030e7589 */ /* 0x0000e400000e0000 */
.L_x_7098:
[----:B------:R-:W-:Y:S01]  /*203c0*/  IMAD R20, R20, R21, RZ ;  /* 0x0000001514147224 */ /* 0x000fe200078e02ff */
[----:B------:R-:W-:Y:S04]  /*203d0*/  BSSY B1, `(.L_x_6884) ;  /* 0x000000d000017945 */ /* 0x000fe80003800000 */
[----:B------:R-:W-:-:S13]  /*203e0*/  ISETP.GE.AND P0, PT, R6, R20, PT ;  /* 0x000000140600720c */ /* 0x000fda0003f06270 */
[----:B------:R-:W-:Y:S05]  /*203f0*/  @P0 BRA `(.L_x_6885) ;  /* 0x0000000000280947 */ /* 0x000fea0003800000 */
        /* <DEDUP_REMOVED lines=10> */
.L_x_6885:
[----:B------:R-:W-:Y:S05]  /*204a0*/  BSYNC B1 ;  /* 0x0000000000017941 */ /* 0x000fea0003800000 */
.L_x_6884:
[----:B------:R-:W-:-:S03]  /*204b0*/  UMOV UR4, 0xffffffff ;  /* 0xffffffff00047882 */ /* 0x000fc60000000000 */
[----:B------:R-:W-:Y:S05]  /*204c0*/  BRA.DIV UR4, `(.L_x_6886) ;  /* 0x0000008e047c7947 */ /* 0x000fea000b800000 */
[----:B--2---:R2:W0:Y:S04]  /*204d0*/  SHFL.IDX PT, R0, R4, 0x1, 0x181f ;  /* 0x00381f0004007f89 */ /* 0x00442800000e0000 */
[----:B---34-:R2:W3:Y:S02]  /*204e0*/  SHFL.IDX PT, R14, R3, 0x1, 0x181f ;  /* 0x00381f00030e7f89 */ /* 0x0184e400000e0000 */
.L_x_7102:
        /* <DEDUP_REMOVED lines=12> */
[----:B------:R4:W-:Y:S04]  /*205b0*/  @!P2 ST.E.128 desc[UR6][R8.64], RZ ;  /* 0x000000ff0800a985 */ /* 0x0009e8000c101d06 */
[----:B------:R4:W-:Y:S02]  /*205c0*/  @!P3 ST.E.128 desc[UR6][R14.64], RZ ;  /* 0x000000ff0e00b985 */ /* 0x0009e4000c101d06 */
.L_x_6888:
[----:B------:R-:W-:Y:S05]  /*205d0*/  BSYNC B1 ;  /* 0x0000000000017941 */ /* 0x000fea0003800000 */
.L_x_6887:
[----:B------:R-:W-:-:S03]  /*205e0*/  UMOV UR4, 0xffffffff ;  /* 0xffffffff00047882 */ /* 0x000fc60000000000 */
[----:B------:R-:W-:Y:S05]  /*205f0*/  BRA.DIV UR4, `(.L_x_6889) ;  /* 0x0000008e04787947 */ /* 0x000fea000b800000 */
[----:B0-----:R0:W0:Y:S04]  /*20600*/  SHFL.IDX PT, R0, R4, 0x2, 0x181f ;  /* 0x00581f0004007f89 */ /* 0x00102800000e0000 */
[----:B---34-:R3:W4:Y:S02]  /*20610*/  SHFL.IDX PT, R14, R3, 0x2, 0x181f ;  /* 0x00581f00030e7f89 */ /* 0x01872400000e0000 */
.L_x_7106:
        /* <DEDUP_REMOVED lines=8> */
[CC--:B----4-:R-:W-:Y:S02]  /*206a0*/  @!P2 LEA R8, P0, R16.reuse, R14.reuse, 0x1 ;  /* 0x0000000e1008a211 */ /* 0x0d0fe400078008ff */
[C---:B------:R-:W-:Y:S02]  /*206b0*/  @!P3 LEA R14, P1, R221.reuse, R14, 0x1 ;  /* 0x0000000edd0eb211 */ /* 0x040fe400078208ff */
[-C--:B0-----:R-:W-:Y:S02]  /*206c0*/  @!P2 LEA.HI.X R9, R16, R0.reuse, R17, 0x1, P0 ;  /* 0x000000001009a211 */ /* 0x081fe400000f0c11 */
[----:B------:R-:W-:-:S03]  /*206d0*/  @!P3 LEA.HI.X R15, R221, R0, R7, 0x1, P1 ;  /* 0x00000000dd0fb211 */ /* 0x000fc600008f0c07 */
[----:B------:R0:W-:Y:S04]  /*206e0*/  @!P2 ST.E.128 desc[UR6][R8.64], RZ ;  /* 0x000000ff0800a985 */ /* 0x0001e8000c101d06 */
[----:B------:R0:W-:Y:S02]  /*206f0*/  @!P3 ST.E.128 desc[UR6][R14.64], RZ ;  /* 0x000000ff0e00b985 */ /* 0x0001e4000c101d06 */
.L_x_6891:
[----:B------:R-:W-:Y:S05]  /*20700*/  BSYNC B1 ;  /* 0x0000000000017941 */ /* 0x000fea0003800000 */
.L_x_6890:
[----:B------:R-:W-:-:S03]  /*20710*/  UMOV UR4, 0xffffffff ;  /* 0xffffffff00047882 */ /* 0x000fc60000000000 */
[----:B------:R-:W-:Y:S05]  /*20720*/  BRA.DIV UR4, `(.L_x_6892) ;  /* 0x0000008e04747947 */ /* 0x000fea000b800000 */
[----:B0-----:R0:W0:Y:S04]  /*20730*/  SHFL.IDX PT, R0, R4, 0x3, 0x181f ;  /* 0x00781f0004007f89 */ /* 0x00102800000e0000 */
[----:B----4-:R4:W0:Y:S02]  /*20740*/  SHFL.IDX PT, R14, R3, 0x3, 0x181f ;  /* 0x00781f00030e7f89 */ /* 0x01082400000e0000 */
.L_x_7110:
[----:B--234-:R-:W-:-:S05]  /*20750*/  VIADD R3, R6, 0x60 ;  /* 0x0000006006037836 */ /* 0x01cfca0000000000 */
[----:B------:R-:W-:-:S13]  /*20760*/  ISETP.GE.AND P0, PT, R3, R20, PT ;  /* 0x000000140300720c */ /* 0x000fda0003f06270 */
[----:B------:R-:W-:Y:S05]  /*20770*/  @P0 BRA `(.L_x_6875) ;  /* 0x0000000000280947 */ /* 0x000fea0003800000 */
[----:B------:R-:W-:Y:S01]  /*20780*/  ULDC UR4, c[0x0][0xac8] ;  /* 0x0002b20000047ab9 */ /* 0x000fe20000000800 */
[----:B------:R-:W-:Y:S01]  /*20790*/  ULDC.64 UR6, c[0x0][0x208] ;  /* 0x0000820000067ab9 */ /* 0x000fe20000000a00 */
[----:B------:R-:W-:Y:S02]  /*207a0*/  ISETP.GE.AND P2, PT, R16, UR4, PT ;  /* 0x0000000410007c0c */ /* 0x000fe4000bf46270 */
[----:B------:R-:W-:-:S11]  /*207b0*/  ISETP.GE.AND P3, PT, R221, UR4, PT ;  /* 0x00000004dd007c0c */ /* 0x000fd6000bf66270 */
[CC--:B0-----:R-:W-:Y:S02]  /*207c0*/  @!P2 LEA R4, P0, R16.reuse, R14.reuse, 0x1 ;  /* 0x0000000e1004a211 */ /* 0x0c1fe400078008ff */
[C---:B------:R-:W-:Y:S02]  /*207d0*/  @!P3 LEA R14, P1, R221.reuse, R14, 0x1 ;  /* 0x0000000edd0eb211 */ /* 0x040fe400078208ff */
[-C--:B------:R-:W-:Y:S02]  /*207e0*/  @!P2 LEA.HI.X R5, R16, R0.reuse, R17, 0x1, P0 ;  /* 0x000000001005a211 */ /* 0x080fe400000f0c11 */
[----:B------:R-:W-:-:S03]  /*207f0*/  @!P3 LEA.HI.X R15, R221, R0, R7, 0x1, P1 ;  /* 0x00000000dd0fb211 */ /* 0x000fc600008f0c07 */
[----:B------:R3:W-:Y:S04]  /*20800*/  @!P2 ST.E.128 desc[UR6][R4.64], RZ ;  /* 0x000000ff0400a985 */ /* 0x0007e8000c101d06 */
[----:B------:R3:W-:Y:S02]  /*20810*/  @!P3 ST.E.128 desc[UR6][R14.64], RZ ;  /* 0x000000ff0e00b985 */ /* 0x0007e4000c101d06 */
.L_x_6875:
[----:B------:R-:W-:Y:S05]  /*20820*/  BSYNC B0 ;  /* 0x0000000000007941 */ /* 0x000fea0003800000 */
.L_x_6861:
[----:B------:R-:W-:Y:S02]  /*20830*/  ULDC UR4, c[0x0][0xc3c] ;  /* 0x00030f0000047ab9 */ /* 0x000fe40000000800 */
[----:B-1----:R-:W-:-:S13]  /*20840*/  ISETP.GE.AND P0, PT, R151, UR4, PT ;  /* 0x0000000497007c0c */ /* 0x002fda000bf06270 */
[----:B------:R-:W-:Y:S05]  /*20850*/  @!P0 BRA `(.L_x_6893) ;  /* 0xfffffe0800bc8947 */ /* 0x000fea000383ffff */
[----:B------:R-:W-:Y:S05]  /*20860*/  BRA `(.L_x_6662) ;  /* 0x0000007800e87947 */ /* 0x000fea0003800000 */
.L_x_6660:
[----:B------:R-:W-:-:S08]  /*20870*/  NOP ;  /* 0x0000000000007918 */ /* 0x000fd00000000000 */
[----:B------:R-:W0:-:S00]  /*20880*/  USETMAXREG.DEALLOC.CTAPOOL 0x18 ;  /* 0x00000018000079c8 */ /* 0x000e0000080e0500 */
[----:B0-----:R-:W2:Y:S01]  /*20890*/  LDL.LU R2, [R1] ;  /* 0x0000000001027983 */ /* 0x001ea20000300800 */
[----:B------:R-:W-:Y:S01]  /*208a0*/  LOP3.LUT R0, R0, 0x3, RZ, 0xc0, !PT ;  /* 0x0000000300007812 */ /* 0x000fe200078ec0ff */
[----:B------:R-:W-:-:S05]  /*208b0*/  IMAD.MOV.U32 R7, RZ, RZ, RZ ;  /* 0x000000ffff077224 */ /* 0x000fca00078e00ff */
[----:B------:R-:W0:Y:S02]  /*208c0*/  SHFL.IDX PT, R0, R0, RZ, 0x1f ;  /* 0x00001fff00007589 */ /* 0x000e2400000e0000 */
[----:B0-----:R-:W-:Y:S02]  /*208d0*/  ISETP.NE.AND P0, PT, R0, RZ, PT ;  /* 0x000000ff0000720c */ /* 0x001fe40003f05270 */
[----:B--2---:R-:W-:-:S11]  /*208e0*/  LOP3.LUT R2, R2, 0xffffffef, RZ, 0xc0, !PT ;  /* 0xffffffef02027812 */ /* 0x004fd600078ec0ff */
[----:B------:R-:W-:-:S05]  /*208f0*/  @P0 LOP3.LUT R2, R2, 0x10, RZ, 0xfc, !PT ;  /* 0x0000001002020812 */ /* 0x000fca00078efcff */
[----:B------:R0:W-:Y:S01]  /*20900*/  STL [R1], R2 ;  /* 0x0000000201007387 */ /* 0x0001e20000100800 */
[----:B------:R-:W-:Y:S05]  /*20910*/  @!P0 BRA `(.L_x_6894) ;  /* 0x0000000000248947 */ /* 0x000fea0003800000 */
[----:B------:R-:W1:Y:S08]  /*20920*/  S2UR UR5, SR_CgaCtaId ;  /* 0x00000000000579c3 */ /* 0x000e700000008800 */
[----:B------:R-:W-:Y:S06]  /*20930*/  BAR.SYNC.DEFER_BLOCKING 0x5, 0x180 ;  /* 0x0146000000007b1d */ /* 0x000fec0000010000 */
[----:B------:R-:W-:-:S02]  /*20940*/  UMOV UR4, 0x400 ;  /* 0x0000040000047882 */ /* 0x000fc40000000000 */
[----:B-1----:R-:W-:-:S09]  /*20950*/  ULEA UR4, UR5, UR4, 0x18 ;  /* 0x0000000405047291 */ /* 0x002fd2000f8ec03f */
[----:B------:R-:W1:Y:S04]  /*20960*/  LDS.128 R8, [UR4+0x348d0] ;  /* 0x0348d004ff087984 */ /* 0x000e680008000c00 */
[----:B-1----:R1:W-:Y:S04]  /*20970*/  STL.64 [R1+0x10], R8 ;  /* 0x0000100801007387 */ /* 0x0023e80000100a00 */
[----:B------:R1:W-:Y:S01]  /*20980*/  STL.64 [R1+0x18], R10 ;  /* 0x0000180a01007387 */ /* 0x0003e20000100a00 */
[----:B------:R-:W-:Y:S06]  /*20990*/  BAR.ARV 0x4, 0x180 ;  /* 0x0106000000007b1d */ /* 0x000fec0000002000 */
[----:B------:R-:W-:Y:S05]  /*209a0*/  BRA `(.L_x_6895) ;  /* 0x0000000800ac7947 */ /* 0x000fea0003800000 */
.L_x_6894:
        /* <DEDUP_REMOVED lines=44> */
.L_x_6898:
        /* <DEDUP_REMOVED lines=39> */
.L_x_6896:
        /* <DEDUP_REMOVED lines=20> */
.L_x_6899:
[----:B-1----:R-:W-:Y:S01]  /*21020*/  IMAD R10, R14, UR5, R11 ;  /* 0x000000050e0a7c24 */ /* 0x002fe2000f8e020b */
[----:B------:R-:W1:Y:S01]  /*21030*/  MUFU.RCP R12, R12 ;  /* 0x0000000c000c7308 */ /* 0x000e620000001000 */
[----:B------:R-:W-:Y:S02]  /*21040*/  IMAD R11, R16, R5, RZ ;  /* 0x00000005100b7224 */ /* 0x000fe400078e02ff */
[----:B0-----:R-:W-:Y:S01]  /*21050*/  IMAD.MOV.U32 R2, RZ, RZ, RZ ;  /* 0x000000ffff027224 */ /* 0x001fe200078e00ff */
[----:B------:R0:W-:Y:S03]  /*21060*/  STL [R1+0x10], R10 ;  /* 0x0000100a01007387 */ /* 0x0001e60000100800 */
        /* <DEDUP_REMOVED lines=49> */
.L_x_6897:
[----:B------:R-:W-:Y:S01]  /*21380*/  IMAD.U32 R2, RZ, RZ, UR6 ;  /* 0x00000006ff027e24 */ /* 0x000fe2000f8e00ff */
[----:B------:R0:W-:Y:S04]  /*21390*/  STL [R1+0x14], RZ ;  /* 0x000014ff01007387 */ /* 0x0001e80000100800 */
[----:B------:R0:W-:Y:S04]  /*213a0*/  STL [R1+0x18], RZ ;  /* 0x000018ff01007387 */ /* 0x0001e80000100800 */
[----:B------:R0:W-:Y:S02]  /*213b0*/  STL [R1+0x10], R2 ;  /* 0x0000100201007387 */ /* 0x0001e40000100800 */
.L_x_6900:
[----:B------:R-:W2:Y:S04]  /*213c0*/  LDL R8, [R1+0x10] ;  /* 0x0000100001087983 */ /* 0x000ea80000100800 */
        /* <DEDUP_REMOVED lines=9> */
.L_x_6895:
        /* <DEDUP_REMOVED lines=8> */
[----:B------:R-:W3:Y:S01]  /*214e0*/  LDL.LU R4, [R1] ;  /* 0x0000000001047983 */ /* 0x000ee20000300800 */
[C---:B--2---:R-:W-:Y:S01]  /*214f0*/  IMAD.SHL.U32 R0, R6.reuse, 0x8, RZ ;  /* 0x0000000806007824 */ /* 0x044fe200078e00ff */
[----:B------:R-:W2:Y:S01]  /*21500*/  S2UR UR5, SR_CgaCtaId ;  /* 0x00000000000579c3 */ /* 0x000ea20000008800 */
[----:B------:R-:W-:Y:S01]  /*21510*/  LOP3.LUT R5, R6, 0x7f, RZ, 0xc0, !PT ;  /* 0x0000007f06057812 */ /* 0x000fe200078ec0ff */
[----:B------:R-:W-:Y:S01]  /*21520*/  UMOV UR4, 0x400 ;  /* 0x0000040000047882 */ /* 0x000fe20000000000 */
[----:B------:R-:W-:Y:S01]  /*21530*/  BSSY B8, `(.L_x_6901) ;  /* 0x00006b5000087945 */ /* 0x000fe20003800000 */
[C---:B------:R-:W-:Y:S01]  /*21540*/  LOP3.LUT R3, R0.reuse, 0x1f8, RZ, 0xc0, !PT ;  /* 0x000001f800037812 */ /* 0x040fe200078ec0ff */
[----:B------:R-:W-:Y:S01]  /*21550*/  IMAD.MOV.U32 R19, RZ, RZ, RZ ;  /* 0x000000ffff137224 */ /* 0x000fe200078e00ff */
[C---:B------:R-:W-:Y:S01]  /*21560*/  ISETP.NE.AND P1, PT, R5.reuse, RZ, PT ;  /* 0x000000ff0500720c */ /* 0x040fe20003f25270 */
[----:B0-----:R-:W-:Y:S01]  /*21570*/  IMAD.SHL.U32 R2, R5, 0x8, RZ ;  /* 0x0000000805027824 */ /* 0x001fe200078e00ff */
[----:B------:R-:W-:Y:S01]  /*21580*/  LOP3.LUT R3, R3, 0x38, R6, 0x78, !PT ;  /* 0x0000003803037812 */ /* 0x000fe200078e7806 */
[----:B------:R-:W-:Y:S01]  /*21590*/  ULDC.64 UR38, c[0x0][0x198] ;  /* 0x0000660000267ab9 */ /* 0x000fe20000000a00 */
[----:B------:R-:W-:Y:S01]  /*215a0*/  LOP3.LUT R0, R0, 0x38, RZ, 0xc0, !PT ;  /* 0x0000003800007812 */ /* 0x000fe200078ec0ff */
[----:B------:R-:W-:Y:S01]  /*215b0*/  ULOP3.LUT UR37, UR60, 0x2, URZ, 0xfc, !UPT ;  /* 0x000000023c257892 */ /* 0x000fe2000f8efc3f */
[----:B------:R-:W-:Y:S01]  /*215c0*/  LOP3.LUT R3, R3, 0x200, R2, 0xf8, !PT ;  /* 0x0000020003037812 */ /* 0x000fe200078ef802 */
[----:B------:R-:W-:Y:S01]  /*215d0*/  ULDC UR36, c[0x0][0xc] ;  /* 0x0000030000247ab9 */ /* 0x000fe20000000800 */
[C---:B------:R-:W-:Y:S01]  /*215e0*/  LOP3.LUT P0, R2, R6.reuse, 0x1f, RZ, 0xc0, !PT ;  /* 0x0000001f06027812 */ /* 0x040fe2000780c0ff */
[----:B------:R-:W-:Y:S01]  /*215f0*/  IMAD.SHL.U32 R6, R6, 0x10, RZ ;  /* 0x0000001006067824 */ /* 0x000fe200078e00ff */
[----:B------:R-:W-:-:S03]  /*21600*/  LOP3.LUT R0, R0, 0x40, RZ, 0xfc, !PT ;  /* 0x0000004000007812 */ /* 0x000fc600078efcff */
[----:B------:R0:W-:Y:S01]  /*21610*/  STL [R1+0x2c], R2 ;  /* 0x00002c0201007387 */ /* 0x0001e20000100800 */
[----:B--2---:R-:W-:Y:S01]  /*21620*/  ULEA UR4, UR5, UR4, 0x18 ;  /* 0x0000000405047291 */ /* 0x004fe2000f8ec03f */
[----:B0-----:R-:W-:-:S05]  /*21630*/  SHF.R.U32.HI R2, RZ, 0x3, R5 ;  /* 0x00000003ff027819 */ /* 0x001fca0000011605 */
[----:B------:R-:W-:Y:S01]  /*21640*/  IMAD.U32 R18, RZ, RZ, UR4 ;  /* 0x00000004ff127e24 */ /* 0x000fe2000f8e00ff */
[----:B---3--:R-:W-:-:S04]  /*21650*/  LOP3.LUT R4, R4, 0xfffffffd, RZ, 0xc0, !PT ;  /* 0xfffffffd04047812 */ /* 0x008fc800078ec0ff */
[----:B------:R-:W-:-:S04]  /*21660*/  @P1 LOP3.LUT R4, R4, 0x2, RZ, 0xfc, !PT ;  /* 0x0000000204041812 */ /* 0x000fc800078efcff */
[----:B------:R-:W-:-:S04]  /*21670*/  LOP3.LUT R4, R4, 0xfffffffe, RZ, 0xc0, !PT ;  /* 0xfffffffe04047812 */ /* 0x000fc800078ec0ff */
[----:B------:R-:W-:Y:S02]  /*21680*/  @P0 LOP3.LUT R4, R4, 0x1, RZ, 0xfc, !PT ;  /* 0x0000000104040812 */ /* 0x000fe400078efcff */
[----:B------:R-:W-:Y:S02]  /*21690*/  ISETP.NE.OR P0, PT, R5, RZ, !P0 ;  /* 0x000000ff0500720c */ /* 0x000fe40004705670 */
[----:B------:R-:W-:Y:S01]  /*216a0*/  LOP3.LUT R5, R2, 0x70, R6, 0xf8, !PT ;  /* 0x0000007002057812 */ /* 0x000fe200078ef806 */
[----:B------:R-:W-:Y:S01]  /*216b0*/  IMAD R2, R3, 0x2, R18 ;  /* 0x0000000203027824 */ /* 0x000fe200078e0212 */
[----:B------:R-:W-:-:S04]  /*216c0*/  LOP3.LUT R4, R4, 0xfffffff7, RZ, 0xc0, !PT ;  /* 0xfffffff704047812 */ /* 0x000fc800078ec0ff */
[----:B------:R0:W-:Y:S04]  /*216d0*/  STL [R1+0x34], R2 ;  /* 0x0000340201007387 */ /* 0x0001e80000100800 */
[----:B------:R2:W-:Y:S01]  /*216e0*/  STL [R1+0x5c], RZ ;  /* 0x00005cff01007387 */ /* 0x0005e20000100800 */
[----:B------:R-:W-:Y:S01]  /*216f0*/  @P0 LOP3.LUT R4, R4, 0x8, RZ, 0xfc, !PT ;  /* 0x0000000804040812 */ /* 0x000fe200078efcff */
[----:B0-----:R-:W-:-:S04]  /*21700*/  IMAD.MOV.U32 R2, RZ, RZ, 0x1 ;  /* 0x00000001ff027424 */ /* 0x001fc800078e00ff */
[----:B------:R2:W-:Y:S04]  /*21710*/  STL [R1], R4 ;  /* 0x0000000401007387 */ /* 0x0005e80000100800 */
[----:B------:R2:W-:Y:S04]  /*21720*/  STL [R1+0x24], R2 ;  /* 0x0000240201007387 */ /* 0x0005e80000100800 */
[----:B------:R2:W-:Y:S04]  /*21730*/  STL [R1+0x20], RZ ;  /* 0x000020ff01007387 */ /* 0x0005e80000100800 */
[----:B------:R2:W-:Y:S02]  /*21740*/  STL [R1+0xc], R2 ;  /* 0x00000c0201007387 */ /* 0x0005e40000100800 */
.L_x_7042:
[----:B---3--:R-:W3:Y:S01]  /*21750*/  LDL R0, [R1+0x1c] ;  /* 0x00001c0001007983 */ /* 0x008ee20000100800 */
[----:B--2---:R-:W3:Y:S01]  /*21760*/  LDC.64 R2, c[0x0][0xc88] ;  /* 0x00032200ff027b82 */ /* 0x004ee20000000a00 */
[----:B------:R-:W-:Y:S01]  /*21770*/  ULDC.64 UR4, c[0x0][0x208] ;  /* 0x0000820000047ab9 */ /* 0x000fe20000000a00 */
[----:B---3--:R-:W-:-:S05]  /*21780*/  IMAD.WIDE R2, R0, 0x4, R2 ;  /* 0x0000000400027825 */ /* 0x008fca00078e0202 */
[----:B------:R-:W2:Y:S01]  /*21790*/  LDG.E R15, desc[UR4][R2.64] ;  /* 0x00000004020f7981 */ /* 0x000ea2000c1e1900 */
        /* <DEDUP_REMOVED lines=15> */
[----:B------:R-:W-:Y:S01]  /*21890*/  STL [R1+0x38], R15 ;  /* 0x0000380f01007387 */ /* 0x000fe20000100800 */
[C-C-:B------:R-:W-:Y:S02]  /*218a0*/  SHF.L.U64.HI R13, R15.reuse, 0x2, R4.reuse ;  /* 0x000000020f0d7819 */ /* 0x140fe40000010204 */
[----:B------:R-:W-:Y:S01]  /*218b0*/  @P0 LEA.HI.X R3, R15, UR5, R4, 0x2, P1 ;  /* 0x000000050f030c11 */ /* 0x000fe200088f1404 */
[----:B------:R-:W-:Y:S01]  /*218c0*/  ULDC.64 UR4, c[0x0][0xa00] ;  /* 0x0002800000047ab9 */ /* 0x000fe20000000a00 */
[C---:B-1----:R-:W-:Y:S01]  /*218d0*/  @P3 IADD3 R8, P1, R14.reuse, UR10, RZ ;  /* 0x0000000a0e083c10 */ /* 0x042fe2000ff3e0ff */
[----:B0-----:R0:W-:Y:S03]  /*218e0*/  STL [R1+0x50], R4 ;  /* 0x0000500401007387 */ /* 0x0011e60000100800 */
        /* <DEDUP_REMOVED lines=42> */
.L_x_6902:
        /* <DEDUP_REMOVED lines=19> */
.L_x_6903:
[----:B------:R-:W-:Y:S05]  /*21cc0*/  @!P2 BRA `(.L_x_6904) ;  /* 0x000000000010a947 */ /* 0x000fea0003800000 */
[----:B------:R-:W-:Y:S02]  /*21cd0*/  ULDC.64 UR4, c[0x0][0x208] ;  /* 0x0000820000047ab9 */ /* 0x000fe40000000a00 */
[----:B------:R-:W2:Y:S04]  /*21ce0*/  LDG.E R8, desc[UR4][R6.64] ;  /* 0x0000000406087981 */ /* 0x000ea8000c1e1900 */
[----:B------:R-:W2:Y:S02]  /*21cf0*/  LDG.E R6, desc[UR4][R6.64+0x4] ;  /* 0x0000040406067981 */ /* 0x000ea4000c1e1900 */
[----:B--2---:R-:W-:-:S07]  /*21d00*/  IMAD.IADD R8, R6, 0x1, -R8 ;  /* 0x0000000106087824 */ /* 0x004fce00078e0a08 */
.L_x_6904:
[----:B------:R-:W-:Y:S01]  /*21d10*/  ULDC.64 UR4, c[0x0][0x208] ;  /* 0x0000820000047ab9 */ /* 0x000fe20000000a00 */
[----:B-----5:R-:W-:Y:S01]  /*21d20*/  IMAD.IADD R6, R8, 0x1, -R0 ;  /* 0x0000000108067824 */ /* 0x020fe200078e0a00 */
[----:B0-----:R-:W2:Y:S04]  /*21d30*/  LDL.LU R3, [R1] ;  /* 0x0000000001037983 */ /* 0x001ea80000300800 */
[----:B------:R-:W3:Y:S04]  /*21d40*/  @P0 LDG.E R0, desc[UR4][R4.64] ;  /* 0x0000000404000981 */ /* 0x000ee8000c1e1900 */
[----:B------:R-:W3:Y:S01]  /*21d50*/  @P0 LDG.E R4, desc[UR4][R4.64+0x4] ;  /* 0x0000040404040981 */ /* 0x000ee2000c1e1900 */
        /* <DEDUP_REMOVED lines=15> */
[----:B------:R0:W-:Y:S01]  /*21e50*/  STL [R1], R3 ;  /* 0x0000000301007387 */ /* 0x0001e20000100800 */
        /* <DEDUP_REMOVED lines=30> */
.L_x_6906:
[----:B------:R-:W-:Y:S05]  /*22040*/  BSYNC B0 ;  /* 0x0000000000007941 */ /* 0x000fea0003800000 */
.L_x_6905:
        /* <DEDUP_REMOVED lines=25> */
.L_x_7113:
[----:B-1----:R-:W-:Y:S02]  /*221e0*/  ISETP.NE.AND P0, PT, R14, RZ, PT ;  /* 0x000000ff0e00720c */ /* 0x002fe40003f05270 */
[----:B------:R-:W-:-:S11]  /*221f0*/  PLOP3.LUT P1, PT, PT, PT, PT, 0x8, 0x0 ;  /* 0x000000000000781c */ /* 0x000fd60003f2e170 */
[----:B------:R-:W-:Y:S05]  /*22200*/  @P0 BRA `(.L_x_6910) ;  /* 0x00000000000c0947 */ /* 0x000fea0003800000 */
[----:B------:R-:W-:-:S03]  /*22210*/  UMOV UR4, 0xffffffff ;  /* 0xffffffff00047882 */ /* 0x000fc60000000000 */
[----:B------:R-:W-:Y:S05]  /*22220*/  BRA.DIV UR4, `(.L_x_6911) ;  /* 0x0000007604307947 */ /* 0x000fea000b800000 */
[----:B------:R-:W-:-:S13]  /*22230*/  ELECT P1, URZ, PT ;  /* 0x00000000003f782f */ /* 0x000fda0003820000 */
.L_x_6910:
        /* <DEDUP_REMOVED lines=9> */
.L_x_7116:
[----:B------:R-:W-:Y:S05]  /*222d0*/  BSYNC B1 ;  /* 0x0000000000017941 */ /* 0x000fea0003800000 */
.L_x_6912:
        /* <DEDUP_REMOVED lines=12> */
.L_x_7117:
[----:B------:R-:W-:Y:S05]  /*223a0*/  BSYNC B2 ;  /* 0x0000000000027941 */ /* 0x000fea0003800000 */
.L_x_6916:
[----:B------:R-:W-:Y:S04]  /*223b0*/  BSSY B2, `(.L_x_6918) ;  /* 0x0000008000027945 */ /* 0x000fe80003800000 */
[----:B------:R-:W-:Y:S05]  /*223c0*/  @P4 BRA `(.L_x_6919) ;  /* 0x0000000000184947 */ /* 0x000fea0003800000 */
[----:B0-----:R-:W2:Y:S02]  /*223d0*/  LDL R2, [R1] ;  /* 0x0000000001027983 */ /* 0x001ea40000100800 */
[----:B--2---:R-:W-:Y:S01]  /*223e0*/  LOP3.LUT P0, RZ, R2, 0x1, RZ, 0xc0, !PT ;  /* 0x0000000102ff7812 */ /* 0x004fe2000780c0ff */
[----:B------:R-:W-:-:S04]  /*223f0*/  IMAD.MOV.U32 R2, RZ, RZ, 0xb000 ;  /* 0x0000b000ff027424 */ /* 0x000fc800078e00ff */
[----:B------:R2:W-:Y:S08]  /*22400*/  SYNCS.ARRIVE.TRANS64 RZ, [R5+URZ+0x34890], R2 ;  /* 0x0348900205ff79a7 */ /* 0x0005f0000800003f */
[----:B------:R-:W-:Y:S05]  /*22410*/  @!P0 BRA `(.L_x_6919) ;  /* 0x0000000000048947 */ /* 0x000fea0003800000 */
[----:B------:R-:W-:Y:S01]  /*22420*/  BPT.TRAP 0x1 ;  /* 0x000000040000795c */ /* 0x000fe20000300000 */
.L_x_6919:
[----:B------:R-:W-:Y:S05]  /*22430*/  BSYNC B2 ;  /* 0x0000000000027941 */ /* 0x000fea0003800000 */
.L_x_6918:
        /* <DEDUP_REMOVED lines=13> */
.L_x_6920:
        /* <DEDUP_REMOVED lines=16> */
.L_x_6921:
        /* <DEDUP_REMOVED lines=13> */
.L_x_7118:
[----:B------:R-:W-:Y:S05]  /*226e0*/  BSYNC B2 ;  /* 0x0000000000027941 */ /* 0x000fea0003800000 */
.L_x_6922:
[----:B------:R-:W-:Y:S01]  /*226f0*/  BSSY B2, `(.L_x_6924) ;  /* 0x000000a000027945 */ /* 0x000fe20003800000 */
[----:B------:R-:W-:Y:S02]  /*22700*/  IMAD.MOV.U32 R12, RZ, RZ, 0x0 ;  /* 0x00000000ff0c7424 */ /* 0x000fe400078e00ff */
[----:B------:R-:W-:Y:S01]  /*22710*/  IMAD.MOV.U32 R13, RZ, RZ, 0x12f00000 ;  /* 0x12f00000ff0d7424 */ /* 0x000fe200078e00ff */
[----:B------:R-:W-:Y:S06]  /*22720*/  @P4 BRA `(.L_x_6925) ;  /* 0x0000000000184947 */ /* 0x000fec0003800000 */
[----:B------:R-:W2:Y:S02]  /*22730*/  LDL R2, [R1] ;  /* 0x0000000001027983 */ /* 0x000ea40000100800 */
[----:B--2---:R-:W-:Y:S01]  /*22740*/  LOP3.LUT P0, RZ, R2, 0x1, RZ, 0xc0, !PT ;  /* 0x0000000102ff7812 */ /* 0x004fe2000780c0ff */
[----:B------:R-:W-:-:S04]  /*22750*/  IMAD.MOV.U32 R2, RZ, RZ, 0xb000 ;  /* 0x0000b000ff027424 */ /* 0x000fc800078e00ff */
[----:B------:R2:W-:Y:S08]  /*22760*/  SYNCS.ARRIVE.TRANS64 RZ, [R5+URZ+0x348b0], R2 ;  /* 0x0348b00205ff79a7 */ /* 0x0005f0000800003f */
[----:B------:R-:W-:Y:S05]  /*22770*/  @!P0 BRA `(.L_x_6925) ;  /* 0x0000000000048947 */ /* 0x000fea0003800000 */
[----:B------:R-:W-:Y:S01]  /*22780*/  BPT.TRAP 0x1 ;  /* 0x000000040000795c */ /* 0x000fe20000300000 */
.L_x_6925:
[----:B------:R-:W-:Y:S05]  /*22790*/  BSYNC B2 ;  /* 0x0000000000027941 */ /* 0x000fea0003800000 */
.L_x_6924:
        /* <DEDUP_REMOVED lines=8> */
.L_x_6926:
        /* <DEDUP_REMOVED lines=15> */
.L_x_6927:
        /* <DEDUP_REMOVED lines=10> */
.L_x_6915:
[----:B------:R-:W-:Y:S05]  /*229b0*/  BSYNC B1 ;  /* 0x0000000000017941 */ /* 0x000fea0003800000 */
.L_x_6914:
[----:B------:R-:W0:Y:S04]  /*229c0*/  LDL.LU R7, [R1+0x20] ;  /* 0x0000200001077983 */ /* 0x000e280000300800 */
[----:B------:R-:W2:Y:S01]  /*229d0*/  LDL.LU R4, [R1+0x24] ;  /* 0x0000240001047983 */ /* 0x000ea20000300800 */
[----:B------:R-:W-:Y:S01]  /*229e0*/  PLOP3.LUT P5, PT, PT, PT, PT, 0x8, 0x0 ;  /* 0x000000000000781c */ /* 0x000fe20003fae170 */
[----:B0-----:R-:W-:Y:S02]  /*229f0*/  VIADD R2, R7, 0x1 ;  /* 0x0000000107027836 */ /* 0x001fe40000000000 */
[----:B------:R-:W-:-:S03]  /*22a00*/  VIADD R7, R6, 0xfffffffe ;  /* 0xfffffffe06077836 */ /* 0x000fc60000000000 */
        /* <DEDUP_REMOVED lines=8> */
.L_x_6942:
        /* <DEDUP_REMOVED lines=10> */
.L_x_7119:
[----:B------:R-:W-:Y:S05]  /*22b30*/  BSYNC B2 ;  /* 0x0000000000027941 */ /* 0x000fea0003800000 */
.L_x_6930:
[----:B------:R-:W1:Y:S01]  /*22b40*/  S2R R2, SR_TID.X ;  /* 0x0000000000027919 */ /* 0x000e620000002100 */
[----:B------:R-:W-:Y:S01]  /*22b50*/  BSSY B2, `(.L_x_6932) ;  /* 0x000000a000027945 */ /* 0x000fe20003800000 */
[----:B-1----:R-:W-:-:S04]  /*22b60*/  LOP3.LUT R2, R2, 0x7f, RZ, 0xc0, !PT ;  /* 0x0000007f02027812 */ /* 0x002fc800078ec0ff */
[----:B------:R-:W-:-:S13]  /*22b70*/  ISETP.NE.AND P2, PT, R2, RZ, PT ;  /* 0x000000ff0200720c */ /* 0x000fda0003f45270 */
[----:B------:R-:W-:Y:S05]  /*22b80*/  @P2 BRA `(.L_x_6933) ;  /* 0x0000000000182947 */ /* 0x000fea0003800000 */
[----:B------:R-:W2:Y:S02]  /*22b90*/  LDL R2, [R1] ;  /* 0x0000000001027983 */ /* 0x000ea40000100800 */
[----:B--2---:R-:W-:Y:S01]  /*22ba0*/  LOP3.LUT P0, RZ, R2, 0x1, RZ, 0xc0, !PT ;  /* 0x0000000102ff7812 */ /* 0x004fe2000780c0ff */
[----:B------:R-:W-:-:S04]  /*22bb0*/  IMAD.MOV.U32 R2, RZ, RZ, 0xb000 ;  /* 0x0000b000ff027424 */ /* 0x000fc800078e00ff */
[----:B------:R1:W-:Y:S08]  /*22bc0*/  SYNCS.ARRIVE.TRANS64 RZ, [R6+URZ+0x34890], R2 ;  /* 0x0348900206ff79a7 */ /* 0x0003f0000800003f */
[----:B------:R-:W-:Y:S05]  /*22bd0*/  @!P0 BRA `(.L_x_6933) ;  /* 0x0000000000048947 */ /* 0x000fea0003800000 */
[----:B------:R-:W-:Y:S01]  /*22be0*/  BPT.TRAP 0x1 ;  /* 0x000000040000795c */ /* 0x000fe20000300000 */
.L_x_6933:
[----:B------:R-:W-:Y:S05]  /*22bf0*/  BSYNC B2 ;  /* 0x0000000000027941 */ /* 0x000fea0003800000 */
.L_x_6932:
        /* <DEDUP_REMOVED lines=12> */
.L_x_6934:
        /* <DEDUP_REMOVED lines=16> */
.L_x_6935:
        /* <DEDUP_REMOVED lines=13> */
.L_x_7120:
[----:B------:R-:W-:Y:S05]  /*22e90*/  BSYNC B2 ;  /* 0x0000000000027941 */ /* 0x000fea0003800000 */
.L_x_6936:
        /* <DEDUP_REMOVED lines=10> */
.L_x_6939:
[----:B------:R-:W-:Y:S05]  /*22f40*/  BSYNC B2 ;  /* 0x0000000000027941 */ /* 0x000fea0003800000 */
.L_x_6938:
        /* <DEDUP_REMOVED lines=8> */
.L_x_6940:
        /* <DEDUP_REMOVED lines=15> */
.L_x_6941:
        /* <DEDUP_REMOVED lines=10> */
.L_x_6929:
[----:B------:R-:W-:Y:S05]  /*23160*/  BSYNC B1 ;  /* 0x0000000000017941 */ /* 0x000fea0003800000 */
.L_x_6928:
        /* <DEDUP_REMOVED lines=12> */
.L_x_6908:
[----:B------:R-:W-:Y:S05]  /*23230*/  BSYNC B0 ;  /* 0x0000000000007941 */ /* 0x000fea0003800000 */
.L_x_6907:
[----:B01----:R-:W2:Y:S04]  /*23240*/  LDL R2, [R1] ;  /* 0x0000000001027983 */ /* 0x003ea80000100800 */
        /* <DEDUP_REMOVED lines=36> */
.L_x_6944:
[----:B------:R-:W-:Y:S05]  /*23490*/  BSYNC B0 ;  /* 0x0000000000007941 */ /* 0x000fea0003800000 */
.L_x_6943:
        /* <DEDUP_REMOVED lines=15> */
[----:B------:R-:W-:Y:S01]  /*23590*/  ULDC.64 UR6, c[0x0][0x208] ;  /* 0x0000820000067ab9 */ /* 0x000fe20000000a00 */
[----:B------:R-:W0:Y:S08]  /*235a0*/  FLO.U32 R0, UR4 ;  /* 0x0000000400007d00 */ /* 0x000e3000080e0000 */
[----:B------:R-:W1:Y:S01]  /*235b0*/  POPC R5, UR4 ;  /* 0x0000000400057d09 */ /* 0x000e620008000000 */
[----:B0-----:R-:W-:-:S02]  /*235c0*/  ISETP.EQ.U32.AND P0, PT, R0, R3, PT ;  /* 0x000000030000720c */ /* 0x001fc40003f02070 */
[----:B------:R-:W1:Y:S11]  /*235d0*/  LDC.64 R2, c[0x0][0xc60] ;  /* 0x00031800ff027b82 */ /* 0x000e760000000a00 */
[----:B-1----:R-:W2:Y:S01]  /*235e0*/  @P0 ATOMG.E.ADD.STRONG.GPU PT, R3, desc[UR6][R2.64], R5 ;  /* 0x00000005020309a8 */ /* 0x002ea200081ee1c6 */
[----:B------:R-:W0:Y:S02]  /*235f0*/  S2R R4, SR_LTMASK ;  /* 0x0000000000047919 */ /* 0x000e240000003900 */
[----:B0-----:R-:W-:-:S04]  /*23600*/  LOP3.LUT R4, R4, UR4, RZ, 0xc0, !PT ;  /* 0x0000000404047c12 */ /* 0x001fc8000f8ec0ff */
[----:B------:R-:W0:Y:S01]  /*23610*/  POPC R7, R4 ;  /* 0x0000000400077309 */ /* 0x000e220000000000 */
[----:B--2---:R-:W0:Y:S02]  /*23620*/  SHFL.IDX PT, R0, R3, R0, 0x1f ;  /* 0x00001f0003007589 */ /* 0x004e2400000e0000 */
[----:B0-----:R-:W-:-:S05]  /*23630*/  IADD3 R0, R0, UR36, R7 ;  /* 0x0000002400007c10 */ /* 0x001fca000fffe007 */
[----:B------:R4:W-:Y:S01]  /*23640*/  STL [R1+0x10], R0 ;  /* 0x0000100001007387 */ /* 0x0009e20000100800 */
[----:B------:R-:W-:Y:S05]  /*23650*/  BRA `(.L_x_6947) ;  /* 0x0000003c00187947 */ /* 0x000fea0003800000 */
.L_x_6946:
        /* <DEDUP_REMOVED lines=20> */
.L_x_6949:
[----:B------:R-:W-:Y:S05]  /*237a0*/  BSYNC B6 ;  /* 0x0000000000067941 */ /* 0x000fea0003800000 */
.L_x_6948:
        /* <DEDUP_REMOVED lines=20> */
.L_x_6952:
        /* <DEDUP_REMOVED lines=15> */
.L_x_6951:
[----:B------:R-:W-:Y:S05]  /*239e0*/  BSYNC B6 ;  /* 0x0000000000067941 */ /* 0x000fea0003800000 */
.L_x_6950:
        /* <DEDUP_REMOVED lines=26> */
.L_x_7123:
[----:B0-----:R-:W2:Y:S01]  /*23b90*/  LDL.LU R4, [R1] ;  /* 0x0000000001047983 */ /* 0x001ea20000300800 */
[----:B------:R-:W-:Y:S02]  /*23ba0*/  PLOP3.LUT P1, PT, PT, PT, PT, 0x8, 0x0 ;  /* 0x000000000000781c */ /* 0x000fe40003f2e170 */
[----:B-1----:R-:W-:Y:S01]  /*23bb0*/  ISETP.NE.AND P0, PT, R14, RZ, PT ;  /* 0x000000ff0e00720c */ /* 0x002fe20003f05270 */
[----:B------:R0:W-:Y:S01]  /*23bc0*/  STL [R1+0x4], R0 ;  /* 0x0000040001007387 */ /* 0x0001e20000100800 */
[----:B--2---:R-:W-:-:S09]  /*23bd0*/  LOP3.LUT R4, R4, 0xfffffffb, RZ, 0xc0, !PT ;  /* 0xfffffffb04047812 */ /* 0x004fd200078ec0ff */
[----:B------:R-:W-:-:S05]  /*23be0*/  @P1 LOP3.LUT R4, R4, 0x4, RZ, 0xfc, !PT ;  /* 0x0000000404041812 */ /* 0x000fca00078efcff */
[----:B------:R0:W-:Y:S01]  /*23bf0*/  STL [R1], R4 ;  /* 0x0000000401007387 */ /* 0x0001e20000100800 */
[----:B------:R-:W-:Y:S05]  /*23c00*/  @P0 BRA `(.L_x_6954) ;  /* 0x00000004001c0947 */ /* 0x000fea0003800000 */
[----:B------:R-:W-:-:S03]  /*23c10*/  UMOV UR4, 0xffffffff ;  /* 0xffffffff00047882 */ /* 0x000fc60000000000 */
[----:B------:R-:W-:Y:S05]  /*23c20*/  BRA.DIV UR4, `(.L_x_6955) ;  /* 0x0000005e046c7947 */ /* 0x000fea000b800000 */
[----:B------:R-:W-:-:S13]  /*23c30*/  ELECT P6, URZ, PT ;  /* 0x00000000003f782f */ /* 0x000fda00038c0000 */
.L_x_7126:
        /* <DEDUP_REMOVED lines=25> */
.L_x_6956:
[----:B-1----:R-:W2:Y:S01]  /*23dd0*/  LDL R2, [R1+0xc] ;  /* 0x00000c0001027983 */ /* 0x002ea20000100800 */
[----:B0-----:R-:W-:Y:S01]  /*23de0*/  IMAD R0, R19, 0x8, R18 ;  /* 0x0000000813007824 */ /* 0x001fe200078e0212 */
[----:B--2---:R-:W-:-:S04]  /*23df0*/  SHF.L.U32 R2, R2, 0x1f, RZ ;  /* 0x0000001f02027819 */ /* 0x004fc800000006ff */
[----:B------:R-:W0:Y:S02]  /*23e00*/  SYNCS.PHASECHK.TRANS64.TRYWAIT P0, [R0+URZ+0x34840], R2 ;  /* 0x03484002000075a7 */ /* 0x000e24000800017f */
[----:B0-----:R-:W-:Y:S05]  /*23e10*/  @!P0 BRA `(.L_x_6957) ;  /* 0x0000005c00108947 */ /* 0x001fea0003800000 */
.L_x_7127:
[----:B------:R1:W5:Y:S01]  /*23e20*/  LDL R3, [R1] ;  /* 0x0000000001037983 */ /* 0x0003620000100800 */
        /* <DEDUP_REMOVED lines=9> */
.L_x_6958:
[----:B------:R-:W2:Y:S04]  /*23ec0*/  LDL R4, [R1+0x4] ;  /* 0x0000040001047983 */ /* 0x000ea80000100800 */
[----:B01----:R-:W3:Y:S01]  /*23ed0*/  LDL R2, [R1+0x18] ;  /* 0x0000180001027983 */ /* 0x003ee20000100800 */
        /* <DEDUP_REMOVED lines=9> */
[----:B------:R-:W-:Y:S01]  /*23f70*/  UMOV UR15, 0x40 ;  /* 0x00000040000f7882 */ /* 0x000fe20000000000 */
[----:B------:R-:W-:-:S03]  /*23f80*/  LOP3.LUT R3, R3, 0xfffffffb, RZ, 0xc0, !PT ;  /* 0xfffffffb03037812 */ /* 0x000fc600078ec0ff */
[----:B------:R-:W-:Y:S02]  /*23f90*/  UIADD3 UR9, UR9, 0x34830, URZ ;  /* 0x0003483009097890 */ /* 0x000fe4000fffe03f */
[----:B------:R-:W-:-:S04]  /*23fa0*/  @P0 LOP3.LUT R3, R3, 0x4, RZ, 0xfc, !PT ;  /* 0x0000000403030812 */ /* 0x000fc800078efcff */
[----:B------:R-:W-:Y:S01]  /*23fb0*/  UIADD3 UR8, UR6, 0x1e400, URZ ;  /* 0x0001e40006087890 */ /* 0x000fe2000fffe03f */
[----:B------:R1:W-:Y:S01]  /*23fc0*/  STL [R1], R3 ;  /* 0x0000000301007387 */ /* 0x0003e20000100800 */
[----:B------:R-:W-:-:S03]  /*23fd0*/  UIADD3 UR14, UR6, 0x23c00, URZ ;  /* 0x00023c00060e7890 */ /* 0x000fc6000fffe03f */
[----:B------:R-:W-:Y:S01]  /*23fe0*/  UMOV UR6, 0x0 ;  /* 0x0000000000067882 */ /* 0x000fe20000000000 */
        /* <DEDUP_REMOVED lines=8> */
[----:B-1----:R-:W-:Y:S01]  /*24070*/  NOP ;  /* 0x0000000000007918 */ /* 0x002fe20000000000 */
.L_x_6954:
        /* <DEDUP_REMOVED lines=40> */
.L_x_6960:
[----:B------:R-:W-:Y:S05]  /*24300*/  BSYNC B6 ;  /* 0x0000000000067941 */ /* 0x000fea0003800000 */
.L_x_6959:
        /* <DEDUP_REMOVED lines=14> */
[----:B------:R-:W0:Y:S01]  /*243f0*/  S2R R10, SR_TID.X ;  /* 0x00000000000a7919 */ /* 0x000e220000002100 */
[----:B--2---:R-:W-:-:S02]  /*24400*/  IMAD R0, R0, UR4, RZ ;  /* 0x0000000400007c24 */ /* 0x004fc4000f8e02ff */
[----:B----4-:R-:W-:-:S04]  /*24410*/  IMAD.WIDE.U32 R2, R4, UR4, R2 ;  /* 0x0000000404027c25 */ /* 0x010fc8000f8e0002 */
[----:B------:R-:W-:Y:S01]  /*24420*/  IMAD R0, R4, UR5, R0 ;  /* 0x0000000504007c24 */ /* 0x000fe2000f8e0200 */
[----:B------:R-:W-:Y:S01]  /*24430*/  ULDC.64 UR4, c[0x0][0x2d0] ;  /* 0x0000b40000047ab9 */ /* 0x000fe20000000a00 */
[----:B------:R-:W2:Y:S02]  /*24440*/  S2R R4, SR_TID.X ;  /* 0x0000000000047919 */ /* 0x000ea40000002100 */
[----:B------:R-:W-:Y:S02]  /*24450*/  IMAD.IADD R3, R3, 0x1, R0 ;  /* 0x0000000103037824 */ /* 0x000fe400078e0200 */
[----:B-1----:R-:W-:Y:S02]  /*24460*/  IMAD.SHL.U32 R9, R9, 0x8, RZ ;  /* 0x0000000809097824 */ /* 0x002fe400078e00ff */
[----:B0-----:R-:W-:-:S03]  /*24470*/  IMAD.SHL.U32 R10, R10, 0x8, RZ ;  /* 0x000000080a0a7824 */ /* 0x001fc600078e00ff */
[----:B------:R-:W-:-:S04]  /*24480*/  LOP3.LUT R9, R9, 0x38, RZ, 0xc0, !PT ;  /* 0x0000003809097812 */ /* 0x000fc800078ec0ff */
[----:B------:R-:W-:Y:S02]  /*24490*/  LOP3.LUT R9, R9, 0x40, RZ, 0xfc, !PT ;  /* 0x0000004009097812 */ /* 0x000fe400078efcff */
[----:B------:R-:W-:Y:S02]  /*244a0*/  LOP3.LUT R10, R10, 0x38, RZ, 0xc0, !PT ;  /* 0x000000380a0a7812 */ /* 0x000fe400078ec0ff */
[----:B--2---:R-:W-:-:S04]  /*244b0*/  LOP3.LUT R4, R4, 0x7f, RZ, 0xc0, !PT ;  /* 0x0000007f04047812 */ /* 0x004fc800078ec0ff */
[----:B------:R-:W-:Y:S02]  /*244c0*/  SHF.R.U32.HI R6, RZ, 0x3, R4 ;  /* 0x00000003ff067819 */ /* 0x000fe40000011604 */
[----:B------:R-:W0:Y:S02]  /*244d0*/  S2R R4, SR_TID.X ;  /* 0x0000000000047919 */ /* 0x000e240000002100 */
[----:B0-----:R-:W-:-:S05]  /*244e0*/  IMAD.SHL.U32 R4, R4, 0x10, RZ ;  /* 0x0000001004047824 */ /* 0x001fca00078e00ff */
[----:B------:R-:W-:Y:S02]  /*244f0*/  LOP3.LUT R4, R6, 0x70, R4, 0xf8, !PT ;  /* 0x0000007006047812 */ /* 0x000fe400078ef804 */
[----:B------:R-:W0:Y:S01]  /*24500*/  @P0 LDC R6, c[0x0][0x44c] ;  /* 0x00011300ff060b82 */ /* 0x000e220000000800 */
[----:B---3--:R-:W-:-:S05]  /*24510*/  IMAD.SHL.U32 R5, R5, 0x80, RZ ;  /* 0x0000008005057824 */ /* 0x008fca00078e00ff */
        /* <DEDUP_REMOVED lines=21> */
[----:B------:R0:W5:Y:S01]  /*24670*/  LDL R9, [R1+0x34] ;  /* 0x0000340001097983 */ /* 0x0001620000100800 */
[----:B------:R-:W-:Y:S02]  /*24680*/  LEA.HI.X R3, R2, UR5, R3, 0x1, P0 ;  /* 0x0000000502037c11 */ /* 0x000fe400080f0c03 */
[----:B------:R-:W-:Y:S01]  /*24690*/  ISETP.GE.AND P0, PT, R10, UR4, PT ;  /* 0x000000040a007c0c */ /* 0x000fe2000bf06270 */
[----:B------:R-:W-:-:S03]  /*246a0*/  UMOV UR4, 0xffffffff ;  /* 0xffffffff00047882 */ /* 0x000fc60000000000 */
[----:B------:R-:W-:Y:S09]  /*246b0*/  BRA.DIV UR4, `(.L_x_6961) ;  /* 0x0000005204fc7947 */ /* 0x000ff2000b800000 */
[----:B------:R-:W2:Y:S01]  /*246c0*/  LDL.LU R6, [R1+0x54] ;  /* 0x0000540001067983 */ /* 0x000ea20000300800 */
[----:B------:R-:W1:Y:S02]  /*246d0*/  S2R R7, SR_TID.X ;  /* 0x0000000000077919 */ /* 0x000e640000002100 */
[----:B-1----:R-:W-:-:S04]  /*246e0*/  LOP3.LUT R7, R7, 0x7f, RZ, 0xc0, !PT ;  /* 0x0000007f07077812 */ /* 0x002fc800078ec0ff */
[----:B------:R-:W-:Y:S02]  /*246f0*/  SHF.R.U32.HI R11, RZ, 0x3, R7 ;  /* 0x00000003ff0b7819 */ /* 0x000fe40000011607 */
[----:B------:R-:W1:Y:S03]  /*24700*/  SHFL.IDX PT, R7, R4, RZ, 0x181f ;  /* 0x00181fff04077589 */ /* 0x000e6600000e0000 */
[----:B------:R-:W-:Y:S01]  /*24710*/  IMAD.IADD R0, R11, 0x1, R5 ;  /* 0x000000010b007824 */ /* 0x000fe200078e0205 */
[----:B------:R-:W-:-:S03]  /*24720*/  ULDC.64 UR4, c[0x0][0x208] ;  /* 0x0000820000047ab9 */ /* 0x000fc60000000a00 */
[----:B------:R-:W-:Y:S02]  /*24730*/  VIADD R5, R0, 0x10 ;  /* 0x0000001000057836 */ /* 0x000fe40000000000 */
[----:B--2---:R-:W-:Y:S02]  /*24740*/  IMAD R2, R6, R8, RZ ;  /* 0x0000000806027224 */ /* 0x004fe400078e02ff */
[----:B------:R-:W2:Y:S03]  /*24750*/  SHFL.IDX PT, R6, R3, RZ, 0x181f ;  /* 0x00181fff03067589 */ /* 0x000ea600000e0000 */
[----:B------:R-:W-:-:S13]  /*24760*/  ISETP.GE.AND P2, PT, R0, R2, PT ;  /* 0x000000020000720c */ /* 0x000fda0003f46270 */
[----:B-1----:R-:W-:-:S05]  /*24770*/  @!P2 LEA R7, P3, R10, R7, 0x1 ;  /* 0x000000070a07a211 */ /* 0x002fca00078608ff */
[----:B--2---:R-:W-:-:S05]  /*24780*/  @!P2 IMAD.X R6, RZ, RZ, R6, P3 ;  /* 0x000000ffff06a224 */ /* 0x004fca00018e0606 */
[----:B------:R-:W-:-:S04]  /*24790*/  @!P2 LOP3.LUT R7, R7, R6, RZ, 0x3c, !PT ;  /* 0x000000060707a212 */ /* 0x000fc800078e3cff */
[----:B------:R-:W-:-:S04]  /*247a0*/  @!P2 LOP3.LUT R6, R7, R6, RZ, 0x3c, !PT ;  /* 0x000000060706a212 */ /* 0x000fc800078e3cff */
[----:B------:R-:W-:-:S05]  /*247b0*/  @!P2 LOP3.LUT R7, R7, R6, RZ, 0x3c, !PT ;  /* 0x000000060707a212 */ /* 0x000fca00078e3cff */
[----:B------:R-:W-:Y:S01]  /*247c0*/  @!PT LDS RZ, [RZ] ;  /* 0x00000000fffff984 */ /* 0x000fe20000000800 */
[----:B-----5:R-:W-:Y:S04]  /*247d0*/  @!P2 LDGSTS.E.BYPASS.LTC128B.128 [R9+0x16400], desc[UR4][R6.64], !P0 ;  /* 0x164000000609afae */ /* 0x020fe8000c101d44 */
[----:B------:R1:W-:Y:S01]  /*247e0*/  @!P2 LDGSTS.E.BYPASS.LTC128B.128 [R9+0x1a400], desc[UR4][R6.64+0x80], !P1 ;  /* 0x1a4000800609afae */ /* 0x0003e2000c901d44 */
[----:B------:R-:W-:-:S03]  /*247f0*/  ISETP.GE.AND P2, PT, R5, R2, PT ;  /* 0x000000020500720c */ /* 0x000fc60003f46270 */
[----:B------:R-:W2:Y:S04]  /*24800*/  SHFL.IDX PT, R5, R4, 0x1, 0x181f ;  /* 0x00381f0004057f89 */ /* 0x000ea800000e0000 */
[----:B-1----:R-:W1:Y:S06]  /*24810*/  SHFL.IDX PT, R6, R3, 0x1, 0x181f ;  /* 0x00381f0003067f89 */ /* 0x002e6c00000e0000 */
[----:B--2---:R-:W-:-:S05]  /*24820*/  @!P2 LEA R5, P3, R10, R5, 0x1 ;  /* 0x000000050a05a211 */ /* 0x004fca00078608ff */
[----:B-1----:R-:W-:-:S04]  /*24830*/  @!P2 IMAD.X R6, RZ, RZ, R6, P3 ;  /* 0x000000ffff06a224 */ /* 0x002fc800018e0606 */
[----:B------:R-:W-:Y:S02]  /*24840*/  @!P2 IMAD.MOV.U32 R7, RZ, RZ, R6 ;  /* 0x000000ffff07a224 */ /* 0x000fe400078e0006 */
[----:B------:R-:W-:Y:S02]  /*24850*/  @!P2 IMAD.MOV.U32 R6, RZ, RZ, R5 ;  /* 0x000000ffff06a224 */ /* 0x000fe400078e0005 */
[----:B------:R-:W-:-:S03]  /*24860*/  VIADD R5, R0, 0x20 ;  /* 0x0000002000057836 */ /* 0x000fc60000000000 */
[----:B------:R-:W-:Y:S04]  /*24870*/  @!P2 LDGSTS.E.BYPASS.LTC128B.128 [R9+0x16c00], desc[UR4][R6.64], !P0 ;  /* 0x16c000000609afae */ /* 0x000fe8000c101d44 */
        /* <DEDUP_REMOVED lines=48> */
[----:B------:R1:W2:Y:S04]  /*24b80*/  SHFL.IDX PT, R5, R3, 0x7, 0x181f ;  /* 0x00f81f0003057f89 */ /* 0x0002a800000e0000 */
[----:B------:R1:W-:Y:S04]  /*24b90*/  @!P2 LDGSTS.E.BYPASS.LTC128B.128 [R9+0x19400], desc[UR4][R6.64], !P0 ;  /* 0x194000000609afae */ /* 0x0003e8000c101d44 */
[----:B------:R1:W-:Y:S04]  /*24ba0*/  @!P2 LDGSTS.E.BYPASS.LTC128B.128 [R9+0x1d400], desc[UR4][R6.64+0x80], !P1 ;  /* 0x1d4000800609afae */ /* 0x0003e8000c901d44 */
[----:B------:R1:W3:Y:S02]  /*24bb0*/  SHFL.IDX PT, R3, R4, 0x7, 0x181f ;  /* 0x00f81f0004037f89 */ /* 0x0002e400000e0000 */
.L_x_7144:
[----:B------:R-:W-:Y:S01]  /*24bc0*/  VIADD R0, R0, 0x70 ;  /* 0x0000007000007836 */ /* 0x000fe20000000000 */
[----:B------:R-:W-:Y:S04]  /*24bd0*/  BSSY B0, `(.L_x_6962) ;  /* 0x000000b000007945 */ /* 0x000fe80003800000 */
[----:B------:R-:W-:-:S13]  /*24be0*/  ISETP.GE.AND P2, PT, R0, R2, PT ;  /* 0x000000020000720c */ /* 0x000fda0003f46270 */
[----:B------:R-:W-:Y:S05]  /*24bf0*/  @P2 BRA `(.L_x_6963) ;  /* 0x0000000000202947 */ /* 0x000fea0003800000 */
[----:B---3--:R-:W-:Y:S01]  /*24c00*/  LEA R2, P2, R10, R3, 0x1 ;  /* 0x000000030a027211 */ /* 0x008fe200078408ff */
[----:B------:R-:W-:-:S04]  /*24c10*/  ULDC.64 UR4, c[0x0][0x208] ;  /* 0x0000820000047ab9 */ /* 0x000fc80000000a00 */
[----:B-12---:R-:W-:-:S05]  /*24c20*/  IMAD.X R3, RZ, RZ, R5, P2 ;  /* 0x000000ffff037224 */ /* 0x006fca00010e0605 */
[----:B------:R-:W-:Y:S01]  /*24c30*/  @!PT LDS RZ, [RZ] ;  /* 0x00000000fffff984 */ /* 0x000fe20000000800 */
[----:B------:R-:W-:Y:S01]  /*24c40*/  @!PT LDS RZ, [RZ] ;  /* 0x00000000fffff984 */ /* 0x000fe20000000800 */
[----:B------:R-:W-:Y:S01]  /*24c50*/  @!PT LDS RZ, [RZ] ;  /* 0x00000000fffff984 */ /* 0x000fe20000000800 */
[----:B------:R4:W-:Y:S04]  /*24c60*/  LDGSTS.E.BYPASS.LTC128B.128 [R9+0x19c00], desc[UR4][R2.64], !P0 ;  /* 0x19c0000002097fae */ /* 0x0009e8000c101d44 */
[----:B------:R4:W-:Y:S02]  /*24c70*/  LDGSTS.E.BYPASS.LTC128B.128 [R9+0x1dc00], desc[UR4][R2.64+0x80], !P1 ;  /* 0x1dc0008002097fae */ /* 0x0009e4000c901d44 */
.L_x_6963:
[----:B------:R-:W-:Y:S05]  /*24c80*/  BSYNC B0 ;  /* 0x0000000000007941 */ /* 0x000fea0003800000 */
.L_x_6962:
[----:B------:R-:W-:Y:S01]  /*24c90*/  NOP ;  /* 0x0000000000007918 */ /* 0x000fe20000000000 */
[----:B------:R-:W-:-:S13]  /*24ca0*/  PLOP3.LUT P0, PT, PT, PT, PT, 0x80, 0x0 ;  /* 0x000000000000781c */ /* 0x000fda0003f0f070 */
.L_x_6964:
        /* <DEDUP_REMOVED lines=18> */
.L_x_7145:
[----:B------:R-:W-:Y:S05]  /*24dd0*/  BSYNC B0 ;  /* 0x0000000000007941 */ /* 0x000fea0003800000 */
.L_x_6965:
[----:B-1-3--:R-:W4:Y:S04]  /*24de0*/  LDL R3, [R1+0x40] ;  /* 0x0000400001037983 */ /* 0x00af280000100800 */
[----:B------:R-:W3:Y:S01]  /*24df0*/  LDL R2, [R1+0x30] ;  /* 0x0000300001027983 */ /* 0x000ee20000100800 */
[----:B------:R-:W-:Y:S01]  /*24e00*/  BSSY B0, `(.L_x_6967) ;  /* 0x00001ef000007945 */ /* 0x000fe20003800000 */
[----:B----4-:R-:W-:-:S05]  /*24e10*/  VIADD R0, R3, 0xfffffffe ;  /* 0xfffffffe03007836 */ /* 0x010fca0000000000 */
[----:B---3--:R-:W-:-:S13]  /*24e20*/  ISETP.GE.AND P0, PT, R0, R2, PT ;  /* 0x000000020000720c */ /* 0x008fda0003f06270 */
[----:B------:R-:W-:Y:S05]  /*24e30*/  @!P0 BRA `(.L_x_6968) ;  /* 0x0000001c00ac8947 */ /* 0x000fea0003800000 */
[----:B--2---:R-:W2:Y:S04]  /*24e40*/  LDL.LU R5, [R1+0x58] ;  /* 0x0000580001057983 */ /* 0x004ea80000300800 */
[----:B------:R-:W3:Y:S04]  /*24e50*/  LDL.LU R4, [R1+0x44] ;  /* 0x0000440001047983 */ /* 0x000ee80000300800 */
        /* <DEDUP_REMOVED lines=12> */
[----:B------:R-:W2:Y:S04]  /*24f20*/  LDL R4, [R1] ;  /* 0x0000000001047983 */ /* 0x000ea80000100800 */
        /* <DEDUP_REMOVED lines=34> */
.L_x_6973:
[----:B------:R-:W-:Y:S01]  /*25150*/  IMAD R3, R7, 0x8, R18 ;  /* 0x0000000807037824 */ /* 0x000fe200078e0212 */
[----:B------:R-:W-:Y:S01]  /*25160*/  SHF.L.U32 R2, R10, 0x1f, RZ ;  /* 0x0000001f0a027819 */ /* 0x000fe200000006ff */
[----:B------:R-:W-:Y:S03]  /*25170*/  BSSY B3, `(.L_x_6974) ;  /* 0x0000003000037945 */ /* 0x000fe60003800000 */
[----:B------:R-:W2:Y:S02]  /*25180*/  SYNCS.PHASECHK.TRANS64.TRYWAIT P0, [R3+URZ+0x34840], R2 ;  /* 0x03484002030075a7 */ /* 0x000ea4000800017f */
[----:B--2---:R-:W-:Y:S05]  /*25190*/  @!P0 BRA `(.L_x_6975) ;  /* 0x00000054002c8947 */ /* 0x004fea0003800000 */
.L_x_7146:
[----:B------:R-:W-:Y:S05]  /*251a0*/  BSYNC B3 ;  /* 0x0000000000037941 */ /* 0x000fea0003800000 */
.L_x_6974:
[----:B-1----:R-:W1:Y:S01]  /*251b0*/  S2R R5, SR_TID.X ;  /* 0x0000000000057919 */ /* 0x002e620000002100 */
[----:B------:R-:W-:Y:S01]  /*251c0*/  BSSY B3, `(.L_x_6976) ;  /* 0x000000a000037945 */ /* 0x000fe20003800000 */
[----:B-1----:R-:W-:-:S04]  /*251d0*/  LOP3.LUT R5, R5, 0x7f, RZ, 0xc0, !PT ;  /* 0x0000007f05057812 */ /* 0x002fc800078ec0ff */
[----:B------:R-:W-:-:S13]  /*251e0*/  ISETP.NE.AND P0, PT, R5, RZ, PT ;  /* 0x000000ff0500720c */ /* 0x000fda0003f05270 */
[----:B------:R-:W-:Y:S05]  /*251f0*/  @P0 BRA `(.L_x_6977) ;  /* 0x0000000000180947 */ /* 0x000fea0003800000 */
[----:B------:R-:W3:Y:S01]  /*25200*/  LDL R5, [R1] ;  /* 0x0000000001057983 */ /* 0x000ee20000100800 */
[----:B--2---:R-:W-:-:S04]  /*25210*/  IMAD.MOV.U32 R2, RZ, RZ, 0xb000 ;  /* 0x0000b000ff027424 */ /* 0x004fc800078e00ff */
[----:B------:R1:W-:Y:S01]  /*25220*/  SYNCS.ARRIVE.TRANS64 RZ, [R3+URZ+0x34830], R2 ;  /* 0x0348300203ff79a7 */ /* 0x0003e2000800003f */
[----:B---3--:R-:W-:-:S13]  /*25230*/  LOP3.LUT P1, RZ, R5, 0x1, RZ, 0xc0, !PT ;  /* 0x0000000105ff7812 */ /* 0x008fda000782c0ff */
[----:B-1----:R-:W-:Y:S05]  /*25240*/  @!P1 BRA `(.L_x_6977) ;  /* 0x0000000000049947 */ /* 0x002fea0003800000 */
[----:B------:R-:W-:Y:S01]  /*25250*/  BPT.TRAP 0x1 ;  /* 0x000000040000795c */ /* 0x000fe20000300000 */
.L_x_6977:
[----:B------:R-:W-:Y:S05]  /*25260*/  BSYNC B3 ;  /* 0x0000000000037941 */ /* 0x000fea0003800000 */
.L_x_6976:
[----:B--2---:R-:W2:Y:S01]  /*25270*/  LDL R2, [R1+0x18] ;  /* 0x0000180001027983 */ /* 0x004ea20000100800 */
        /* <DEDUP_REMOVED lines=11> */
.L_x_6978:
        /* <DEDUP_REMOVED lines=16> */
.L_x_6979:
        /* <DEDUP_REMOVED lines=16> */
.L_x_7147:
[----:B------:R-:W-:Y:S05]  /*25530*/  BSYNC B3 ;  /* 0x0000000000037941 */ /* 0x000fea0003800000 */
.L_x_6980:
[----:B------:R-:W2:Y:S01]  /*25540*/  S2R R5, SR_TID.X ;  /* 0x0000000000057919 */ /* 0x000ea20000002100 */
[----:B------:R-:W-:-:S04]  /*25550*/  UPRMT UR4, UR37, 0x9910, URZ ;  /* 0x0000991025047896 */ /* 0x000fc8000800003f */
[----:B------:R-:W-:Y:S01]  /*25560*/  UISETP.NE.AND UP0, UPT, UR4, 0x2, UPT ;  /* 0x000000020400788c */ /* 0x000fe2000bf05270 */
[----:B--2---:R-:W-:-:S04]  /*25570*/  LOP3.LUT R5, R5, 0x7f, RZ, 0xc0, !PT ;  /* 0x0000007f05057812 */ /* 0x004fc800078ec0ff */
[----:B------:R-:W-:-:S13]  /*25580*/  ISETP.NE.AND P0, PT, R5, RZ, PT ;  /* 0x000000ff0500720c */ /* 0x000fda0003f05270 */
[----:B-1----:R-:W-:-:S04]  /*25590*/  @!P0 IMAD.MOV.U32 R3, RZ, RZ, 0xb000 ;  /* 0x0000b000ff038424 */ /* 0x002fc800078e00ff */
[----:B------:R1:W-:Y:S01]  /*255a0*/  @!P0 SYNCS.ARRIVE.TRANS64 RZ, [R2+URZ+0x34850], R3 ;  /* 0x0348500302ff89a7 */ /* 0x0003e2000800003f */
[----:B------:R-:W-:-:S13]  /*255b0*/  PLOP3.LUT P0, PT, PT, PT, UP0, 0x80, 0x0 ;  /* 0x000000000000781c */ /* 0x000fda0003f0f008 */
[----:B-1----:R-:W-:Y:S05]  /*255c0*/  @P0 BRA `(.L_x_6982) ;  /* 0x0000000000040947 */ /* 0x002fea0003800000 */
[----:B------:R-:W-:Y:S01]  /*255d0*/  BPT.TRAP 0x1 ;  /* 0x000000040000795c */ /* 0x000fe20000300000 */
.L_x_6982:
[----:B------:R-:W2:Y:S01]  /*255e0*/  LDL R3, [R1] ;  /* 0x0000000001037983 */ /* 0x000ea20000100800 */
[----:B------:R-:W-:Y:S01]  /*255f0*/  BSSY B3, `(.L_x_6983) ;  /* 0x0000004000037945 */ /* 0x000fe20003800000 */
[----:B--2---:R-:W-:-:S13]  /*25600*/  LOP3.LUT P0, RZ, R3, 0x8, RZ, 0xc0, !PT ;  /* 0x0000000803ff7812 */ /* 0x004fda000780c0ff */
[----:B------:R-:W-:Y:S05]  /*25610*/  @P0 BRA `(.L_x_6984) ;  /* 0x0000000000040947 */ /* 0x000fea0003800000 */
[----:B------:R-:W-:Y:S01]  /*25620*/  BPT.TRAP 0x1 ;  /* 0x000000040000795c */ /* 0x000fe20000300000 */
.L_x_6984:
[----:B------:R-:W-:Y:S05]  /*25630*/  BSYNC B3 ;  /* 0x0000000000037941 */ /* 0x000fea0003800000 */
.L_x_6983:
        /* <DEDUP_REMOVED lines=12> */
.L_x_6985:
        /* <DEDUP_REMOVED lines=12> */
[----:B------:R-:W-:Y:S01]  /*257c0*/  PLOP3.LUT P0, PT, PT, PT, PT, 0x80, 0x0 ;  /* 0x000000000000781c */ /* 0x000fe20003f0f070 */
[----:B------:R-:W-:Y:S01]  /*257d0*/  UMOV UR6, 0x0 ;  /* 0x0000000000067882 */ /* 0x000fe20000000000 */
[----:B------:R-:W-:-:S11]  /*257e0*/  UMOV UR7, 0x14f00000 ;  /* 0x14f0000000077882 */ /* 0x000fd60000000000 */
.L_x_6986:
        /* <DEDUP_REMOVED lines=10> */
[----:B------:R1:W-:Y:S01]  /*25890*/  STL [R1+0x4], R0 ;  /* 0x0000040001007387 */ /* 0x0003e20000100800 */
[----:B------:R-:W-:-:S07]  /*258a0*/  IMAD.MOV.U32 R17, RZ, RZ, R4 ;  /* 0x000000ffff117224 */ /* 0x000fce00078e0004 */
.L_x_6972:
[----:B------:R-:W-:Y:S05]  /*258b0*/  BSYNC B1 ;  /* 0x0000000000017941 */ /* 0x000fea0003800000 */
.L_x_6971:
[----:B-1----:R-:W2:Y:S01]  /*258c0*/  LDL.LU R0, [R1+0x40] ;  /* 0x0000400001007983 */ /* 0x002ea20000300800 */
[----:B------:R-:W-:-:S03]  /*258d0*/  IMAD.MOV.U32 R19, RZ, RZ, R7 ;  /* 0x000000ffff137224 */ /* 0x000fc600078e0007 */
[----:B------:R1:W-:Y:S02]  /*258e0*/  STL [R1+0xc], R10 ;  /* 0x00000c0a01007387 */ /* 0x0003e40000100800 */
[----:B-12---:R-:W-:-:S07]  /*258f0*/  VIADD R0, R0, 0xfffffffd ;  /* 0xfffffffd00007836 */ /* 0x006fce0000000000 */
.L_x_6970:
[----:B------:R-:W-:Y:S05]  /*25900*/  BSYNC B2 ;  /* 0x0000000000027941 */ /* 0x000fea0003800000 */
.L_x_6969:
[----:B------:R-:W-:Y:S01]  /*25910*/  VIADD R9, R9, 0xfffffffe ;  /* 0xfffffffe09097836 */ /* 0x000fe20000000000 */
[----:B------:R-:W-:-:S04]  /*25920*/  LOP3.LUT R6, RZ, R6, RZ, 0x33, !PT ;  /* 0x00000006ff067212 */ /* 0x000fc800078e33ff */
[----:B------:R-:W-:-:S13]  /*25930*/  ISETP.NE.AND P0, PT, R9, R6, PT ;  /* 0x000000060900720c */ /* 0x000fda0003f05270 */
[----:B------:R-:W-:Y:S05]  /*25940*/  @!P0 BRA `(.L_x_6968) ;  /* 0x0000001000e88947 */ /* 0x000fea0003800000 */
[----:B------:R-:W-:-:S07]  /*25950*/  IMAD.MOV.U32 R8, RZ, RZ, R17 ;  /* 0x000000ffff087224 */ /* 0x000fce00078e0011 */
.L_x_7019:
[----:B--2---:R-:W2:Y:S04]  /*25960*/  LDL R3, [R1] ;  /* 0x0000000001037983 */ /* 0x004ea80000100800 */
        /* <DEDUP_REMOVED lines=9> */
[----:B-1----:R-:W-:Y:S05]  /*25a00*/  @!P1 BRA `(.L_x_6988) ;  /* 0x00000008003c9947 */ /* 0x002fea0003800000 */
        /* <DEDUP_REMOVED lines=25> */
.L_x_6989:
[----:B------:R-:W-:Y:S01]  /*25ba0*/  IMAD R3, R4, 0x8, R18 ;  /* 0x0000000804037824 */ /* 0x000fe200078e0212 */
[----:B------:R-:W-:Y:S01]  /*25bb0*/  SHF.L.U32 R2, R5, 0x1f, RZ ;  /* 0x0000001f05027819 */ /* 0x000fe200000006ff */
[----:B------:R-:W-:Y:S03]  /*25bc0*/  BSSY B2, `(.L_x_6990) ;  /* 0x0000003000027945 */ /* 0x000fe60003800000 */
[----:B------:R-:W2:Y:S02]  /*25bd0*/  SYNCS.PHASECHK.TRANS64.TRYWAIT P0, [R3+URZ+0x34840], R2 ;  /* 0x03484002030075a7 */ /* 0x000ea4000800017f */
[----:B--2---:R-:W-:Y:S05]  /*25be0*/  @!P0 BRA `(.L_x_6991) ;  /* 0x0000004800c08947 */ /* 0x004fea0003800000 */
.L_x_7148:
[----:B------:R-:W-:Y:S05]  /*25bf0*/  BSYNC B2 ;  /* 0x0000000000027941 */ /* 0x000fea0003800000 */
.L_x_6990:
[----:B------:R-:W3:Y:S01]  /*25c00*/  S2R R7, SR_TID.X ;  /* 0x0000000000077919 */ /* 0x000ee20000002100 */
[----:B------:R-:W-:Y:S01]  /*25c10*/  BSSY B2, `(.L_x_6992) ;  /* 0x000000a000027945 */ /* 0x000fe20003800000 */
[----:B---3--:R-:W-:-:S04]  /*25c20*/  LOP3.LUT R7, R7, 0x7f, RZ, 0xc0, !PT ;  /* 0x0000007f07077812 */ /* 0x008fc800078ec0ff */
[----:B------:R-:W-:-:S13]  /*25c30*/  ISETP.NE.AND P0, PT, R7, RZ, PT ;  /* 0x000000ff0700720c */ /* 0x000fda0003f05270 */
[----:B------:R-:W-:Y:S05]  /*25c40*/  @P0 BRA `(.L_x_6993) ;  /* 0x0000000000180947 */ /* 0x000fea0003800000 */
[----:B------:R-:W3:Y:S01]  /*25c50*/  LDL R7, [R1] ;  /* 0x0000000001077983 */ /* 0x000ee20000100800 */
[----:B--2---:R-:W-:-:S04]  /*25c60*/  IMAD.MOV.U32 R2, RZ, RZ, 0xb000 ;  /* 0x0000b000ff027424 */ /* 0x004fc800078e00ff */
[----:B------:R4:W-:Y:S01]  /*25c70*/  SYNCS.ARRIVE.TRANS64 RZ, [R3+URZ+0x34830], R2 ;  /* 0x0348300203ff79a7 */ /* 0x0009e2000800003f */
[----:B---3--:R-:W-:-:S13]  /*25c80*/  LOP3.LUT P1, RZ, R7, 0x1, RZ, 0xc0, !PT ;  /* 0x0000000107ff7812 */ /* 0x008fda000782c0ff */
[----:B----4-:R-:W-:Y:S05]  /*25c90*/  @!P1 BRA `(.L_x_6993) ;  /* 0x0000000000049947 */ /* 0x010fea0003800000 */
[----:B------:R-:W-:Y:S01]  /*25ca0*/  BPT.TRAP 0x1 ;  /* 0x000000040000795c */ /* 0x000fe20000300000 */
.L_x_6993:
[----:B------:R-:W-:Y:S05]  /*25cb0*/  BSYNC B2 ;  /* 0x0000000000027941 */ /* 0x000fea0003800000 */
.L_x_6992:
[----:B------:R-:W3:Y:S01]  /*25cc0*/  LDL R7, [R1+0x18] ;  /* 0x0000180001077983 */ /* 0x000ee20000100800 */
[----:B------:R-:W-:Y:S01]  /*25cd0*/  IMAD.MOV.U32 R10, RZ, RZ, RZ ;  /* 0x000000ffff0a7224 */ /* 0x000fe200078e00ff */
[----:B------:R-:W-:Y:S01]  /*25ce0*/  UIADD3 UR4, UP0, UR38, 0x370, URZ ;  /* 0x0000037026047890 */ /* 0x000fe2000ff1e03f */
[----:B--2---:R-:W-:Y:S01]  /*25cf0*/  IMAD R2, R4, 0xb000, R18 ;  /* 0x0000b00004027824 */ /* 0x004fe200078e0212 */
[----:B------:R-:W-:Y:S01]  /*25d00*/  PLOP3.LUT P0, PT, PT, PT, PT, 0x80, 0x0 ;  /* 0x000000000000781c */ /* 0x000fe20003f0f070 */
[----:B------:R-:W-:Y:S01]  /*25d10*/  VIADD R3, R3, 0x34830 ;  /* 0x0003483003037836 */ /* 0x000fe20000000000 */
[----:B------:R-:W-:Y:S01]  /*25d20*/  R2UR UR10, R10 ;  /* 0x000000000a0a72ca */ /* 0x000fe200000e0000 */
[----:B-1----:R-:W-:Y:S01]  /*25d30*/  VIADD R9, R2, 0x1e400 ;  /* 0x0001e40002097836 */ /* 0x002fe20000000000 */
[----:B------:R-:W-:Y:S01]  /*25d40*/  UIADD3.X UR5, URZ, UR39, URZ, UP0, !UPT ;  /* 0x000000273f057290 */ /* 0x000fe200087fe43f */
[----:B------:R-:W-:Y:S01]  /*25d50*/  UMOV UR6, 0x0 ;  /* 0x0000000000067882 */ /* 0x000fe20000000000 */
[----:B------:R-:W-:Y:S01]  /*25d60*/  UMOV UR7, 0x14f00000 ;  /* 0x14f0000000077882 */ /* 0x000fe20000000000 */
[----:B---3--:R-:W-:-:S10]  /*25d70*/  IMAD R7, R6, 0xb0, R7 ;  /* 0x000000b006077824 */ /* 0x008fd400078e0207 */
.L_x_6994:
        /* <DEDUP_REMOVED lines=16> */
.L_x_6995:
        /* <DEDUP_REMOVED lines=16> */
.L_x_7149:
[----:B------:R-:W-:Y:S05]  /*25f80*/  BSYNC B2 ;  /* 0x0000000000027941 */ /* 0x000fea0003800000 */
.L_x_6996:
        /* <DEDUP_REMOVED lines=10> */
.L_x_6998:
[----:B------:R-:W2:Y:S01]  /*26030*/  LDL R3, [R1] ;  /* 0x0000000001037983 */ /* 0x000ea20000100800 */
[----:B------:R-:W-:Y:S01]  /*26040*/  BSSY B2, `(.L_x_6999) ;  /* 0x0000004000027945 */ /* 0x000fe20003800000 */
[----:B--2---:R-:W-:-:S13]  /*26050*/  LOP3.LUT P0, RZ, R3, 0x8, RZ, 0xc0, !PT ;  /* 0x0000000803ff7812 */ /* 0x004fda000780c0ff */
[----:B------:R-:W-:Y:S05]  /*26060*/  @P0 BRA `(.L_x_7000) ;  /* 0x0000000000040947 */ /* 0x000fea0003800000 */
[----:B------:R-:W-:Y:S01]  /*26070*/  BPT.TRAP 0x1 ;  /* 0x000000040000795c */ /* 0x000fe20000300000 */
.L_x_7000:
[----:B------:R-:W-:Y:S05]  /*26080*/  BSYNC B2 ;  /* 0x0000000000027941 */ /* 0x000fea0003800000 */
.L_x_6999:
        /* <DEDUP_REMOVED lines=12> */
.L_x_7001:
        /* <DEDUP_REMOVED lines=15> */
.L_x_7002:
        /* <DEDUP_REMOVED lines=12> */
.L_x_6988:
[----:B------:R-:W-:Y:S05]  /*26300*/  BSYNC B1 ;  /* 0x0000000000017941 */ /* 0x000fea0003800000 */
.L_x_6987:
[----:B------:R-:W2:Y:S01]  /*26310*/  LDL R2, [R1] ;  /* 0x0000000001027983 */ /* 0x000ea20000100800 */
[----:B------:R-:W-:Y:S01]  /*26320*/  VIADD R19, R4, 0x1 ;  /* 0x0000000104137836 */ /* 0x000fe20000000000 */
[----:B------:R-:W-:Y:S01]  /*26330*/  BSSY B1, `(.L_x_7003) ;  /* 0x0000097000017945 */ /* 0x000fe20003800000 */
[----:B-1----:R-:W-:-:S03]  /*26340*/  VIADD R6, R0, 0xffffffff ;  /* 0xffffffff00067836 */ /* 0x002fc60000000000 */
        /* <DEDUP_REMOVED lines=13> */
[----:B------:R-:W3:Y:S01]  /*26420*/  LDC R8, c[0x0][0x43c] ;  /* 0x00010f00ff087b82 */ /* 0x000ee20000000800 */
[----:B------:R-:W-:Y:S02]  /*26430*/  ULDC.64 UR6, c[0x0][0x428] ;  /* 0x00010a0000067ab9 */ /* 0x000fe40000000a00 */
[----:B------:R-:W4:Y:S01]  /*26440*/  LDL R9, [R1+0x8] ;  /* 0x0000080001097983 */ /* 0x000f220000100800 */
[----:B------:R-:W-:Y:S01]  /*26450*/  ULDC.64 UR8, c[0x0][0x208] ;  /* 0x0000820000087ab9 */ /* 0x000fe20000000a00 */
[----:B---3--:R-:W-:-:S13]  /*26460*/  ISETP.NE.AND P0, PT, R8, 0x1, PT ;  /* 0x000000010800780c */ /* 0x008fda0003f05270 */
[----:B------:R-:W3:Y:S02]  /*26470*/  @P0 LDC.64 R2, c[0x0][0x440] ;  /* 0x00011000ff020b82 */ /* 0x000ee40000000a00 */
[----:B---3--:R-:W-:-:S04]  /*26480*/  @P0 IMAD.HI.U32 R7, R6, R2, RZ ;  /* 0x0000000206070227 */ /* 0x008fc800078e00ff */
[----:B------:R-:W-:Y:S01]  /*26490*/  IMAD.MOV.U32 R2, RZ, RZ, R6 ;  /* 0x000000ffff027224 */ /* 0x000fe200078e0006 */
[----:B------:R-:W-:-:S04]  /*264a0*/  @P0 SHF.R.U32.HI R2, RZ, R3, R7 ;  /* 0x00000003ff020219 */ /* 0x000fc80000011607 */
[--C-:B------:R-:W-:Y:S01]  /*264b0*/  SHF.R.S32.HI R3, RZ, 0x1f, R2.reuse ;  /* 0x0000001fff037819 */ /* 0x100fe20000011402 */
[----:B------:R-:W-:-:S04]  /*264c0*/  IMAD.MOV R7, RZ, RZ, -R2 ;  /* 0x000000ffff077224 */ /* 0x000fc800078e0a02 */
[----:B------:R-:W-:Y:S02]  /*264d0*/  IMAD R7, R8, R7, R6 ;  /* 0x0000000708077224 */ /* 0x000fe400078e0206 */
[----:B--2---:R-:W-:-:S04]  /*264e0*/  IMAD R8, R11, UR6, RZ ;  /* 0x000000060b087c24 */ /* 0x004fc8000f8e02ff */
[C---:B----4-:R-:W-:Y:S02]  /*264f0*/  IMAD R8, R9.reuse, UR7, R8 ;  /* 0x0000000709087c24 */ /* 0x050fe4000f8e0208 */
[----:B------:R-:W-:-:S04]  /*26500*/  IMAD.WIDE.U32 R2, R9, UR6, R2 ;  /* 0x0000000609027c25 */ /* 0x000fc8000f8e0002 */
[----:B------:R-:W-:Y:S01]  /*26510*/  IMAD.IADD R3, R8, 0x1, R3 ;  /* 0x0000000108037824 */ /* 0x000fe200078e0203 */
[----:B------:R-:W-:-:S04]  /*26520*/  LEA R8, P0, R2, UR4, 0x2 ;  /* 0x0000000402087c11 */ /* 0x000fc8000f8010ff */
[----:B------:R-:W-:-:S05]  /*26530*/  LEA.HI.X R9, R2, UR5, R3, 0x2, P0 ;  /* 0x0000000502097c11 */ /* 0x000fca00080f1403 */
[----:B------:R2:W5:Y:S04]  /*26540*/  LDG.E R8, desc[UR8][R8.64] ;  /* 0x0000000808087981 */ /* 0x000568000c1e1900 */
.L_x_7005:
[----:B------:R-:W-:Y:S01]  /*26550*/  IMAD R2, R19, 0x8, R18 ;  /* 0x0000000813027824 */ /* 0x000fe200078e0212 */
[----:B------:R-:W-:Y:S01]  /*26560*/  SHF.L.U32 R3, R10, 0x1f, RZ ;  /* 0x0000001f0a037819 */ /* 0x000fe200000006ff */
[----:B------:R-:W-:Y:S03]  /*26570*/  BSSY B2, `(.L_x_7006) ;  /* 0x0000003000027945 */ /* 0x000fe60003800000 */
[----:B------:R-:W3:Y:S02]  /*26580*/  SYNCS.PHASECHK.TRANS64.TRYWAIT P0, [R2+URZ+0x34840], R3 ;  /* 0x03484003020075a7 */ /* 0x000ee4000800017f */
[----:B---3--:R-:W-:Y:S05]  /*26590*/  @!P0 BRA `(.L_x_7007) ;  /* 0x00000040007c8947 */ /* 0x008fea0003800000 */
.L_x_7150:
[----:B------:R-:W-:Y:S05]  /*265a0*/  BSYNC B2 ;  /* 0x0000000000027941 */ /* 0x000fea0003800000 */
.L_x_7006:
[----:B--2---:R-:W2:Y:S01]  /*265b0*/  S2R R9, SR_TID.X ;  /* 0x0000000000097919 */ /* 0x004ea20000002100 */
[----:B------:R-:W-:Y:S01]  /*265c0*/  BSSY B2, `(.L_x_7008) ;  /* 0x000000a000027945 */ /* 0x000fe20003800000 */
[----:B--2---:R-:W-:-:S04]  /*265d0*/  LOP3.LUT R9, R9, 0x7f, RZ, 0xc0, !PT ;  /* 0x0000007f09097812 */ /* 0x004fc800078ec0ff */
[----:B------:R-:W-:-:S13]  /*265e0*/  ISETP.NE.AND P0, PT, R9, RZ, PT ;  /* 0x000000ff0900720c */ /* 0x000fda0003f05270 */
[----:B------:R-:W-:Y:S05]  /*265f0*/  @P0 BRA `(.L_x_7009) ;  /* 0x0000000000180947 */ /* 0x000fea0003800000 */
[----:B------:R-:W2:Y:S01]  /*26600*/  LDL R9, [R1] ;  /* 0x0000000001097983 */ /* 0x000ea20000100800 */
[----:B---3--:R-:W-:-:S04]  /*26610*/  IMAD.MOV.U32 R3, RZ, RZ, 0xb000 ;  /* 0x0000b000ff037424 */ /* 0x008fc800078e00ff */
[----:B------:R4:W-:Y:S01]  /*26620*/  SYNCS.ARRIVE.TRANS64 RZ, [R2+URZ+0x34830], R3 ;  /* 0x0348300302ff79a7 */ /* 0x0009e2000800003f */
[----:B--2---:R-:W-:-:S13]  /*26630*/  LOP3.LUT P1, RZ, R9, 0x1, RZ, 0xc0, !PT ;  /* 0x0000000109ff7812 */ /* 0x004fda000782c0ff */
[----:B----4-:R-:W-:Y:S05]  /*26640*/  @!P1 BRA `(.L_x_7009) ;  /* 0x0000000000049947 */ /* 0x010fea0003800000 */
[----:B------:R-:W-:Y:S01]  /*26650*/  BPT.TRAP 0x1 ;  /* 0x000000040000795c */ /* 0x000fe20000300000 */
.L_x_7009:
[----:B------:R-:W-:Y:S05]  /*26660*/  BSYNC B2 ;  /* 0x0000000000027941 */ /* 0x000fea0003800000 */
.L_x_7008:
[----:B---3--:R-:W2:Y:S01]  /*26670*/  LDL R3, [R1+0x18] ;  /* 0x0000180001037983 */ /* 0x008ea20000100800 */
        /* <DEDUP_REMOVED lines=11> */
.L_x_7010:
        /* <DEDUP_REMOVED lines=16> */
.L_x_7011:
        /* <DEDUP_REMOVED lines=10> */
[----:B------:R-:W-:Y:S01]  /*268d0*/  SHF.L.U32 R5, R5, 0x1f, RZ ;  /* 0x0000001f05057819 */ /* 0x000fe200000006ff */
[----:B------:R-:W-:Y:S01]  /*268e0*/  IMAD R2, R4, 0x8, R18 ;  /* 0x0000000804027824 */ /* 0x000fe200078e0212 */
[----:B------:R-:W-:Y:S03]  /*268f0*/  BSSY B2, `(.L_x_7012) ;  /* 0x0000003000027945 */ /* 0x000fe60003800000 */
[----:B------:R-:W1:Y:S02]  /*26900*/  SYNCS.PHASECHK.TRANS64.TRYWAIT P0, [R2+URZ+0x34860], R5 ;  /* 0x03486005020075a7 */ /* 0x000e64000800017f */
[----:B-1----:R-:W-:Y:S05]  /*26910*/  @!P0 BRA `(.L_x_7013) ;  /* 0x0000003c00b08947 */ /* 0x002fea0003800000 */
.L_x_7151:
[----:B------:R-:W-:Y:S05]  /*26920*/  BSYNC B2 ;  /* 0x0000000000027941 */ /* 0x000fea0003800000 */
.L_x_7012:
[----:B------:R-:W2:Y:S01]  /*26930*/  S2R R3, SR_TID.X ;  /* 0x0000000000037919 */ /* 0x000ea20000002100 */
[----:B------:R-:W-:-:S04]  /*26940*/  UPRMT UR4, UR37, 0x9910, URZ ;  /* 0x0000991025047896 */ /* 0x000fc8000800003f */
[----:B------:R-:W-:Y:S01]  /*26950*/  UISETP.NE.AND UP0, UPT, UR4, 0x2, UPT ;  /* 0x000000020400788c */ /* 0x000fe2000bf05270 */
[----:B--2---:R-:W-:-:S04]  /*26960*/  LOP3.LUT R3, R3, 0x7f, RZ, 0xc0, !PT ;  /* 0x0000007f03037812 */ /* 0x004fc800078ec0ff */
[----:B------:R-:W-:-:S13]  /*26970*/  ISETP.NE.AND P0, PT, R3, RZ, PT ;  /* 0x000000ff0300720c */ /* 0x000fda0003f05270 */
[----:B------:R-:W-:-:S04]  /*26980*/  @!P0 IMAD.MOV.U32 R3, RZ, RZ, 0xb000 ;  /* 0x0000b000ff038424 */ /* 0x000fc800078e00ff */
[----:B------:R2:W-:Y:S01]  /*26990*/  @!P0 SYNCS.ARRIVE.TRANS64 RZ, [R2+URZ+0x34850], R3 ;  /* 0x0348500302ff89a7 */ /* 0x0005e2000800003f */
[----:B------:R-:W-:-:S13]  /*269a0*/  PLOP3.LUT P0, PT, PT, PT, UP0, 0x80, 0x0 ;  /* 0x000000000000781c */ /* 0x000fda0003f0f008 */
[----:B--2---:R-:W-:Y:S05]  /*269b0*/  @P0 BRA `(.L_x_7014) ;  /* 0x0000000000040947 */ /* 0x004fea0003800000 */
[----:B------:R-:W-:Y:S01]  /*269c0*/  BPT.TRAP 0x1 ;  /* 0x000000040000795c */ /* 0x000fe20000300000 */
.L_x_7014:
[----:B------:R-:W2:Y:S01]  /*269d0*/  LDL R3, [R1] ;  /* 0x0000000001037983 */ /* 0x000ea20000100800 */
[----:B------:R-:W-:Y:S01]  /*269e0*/  BSSY B2, `(.L_x_7015) ;  /* 0x0000004000027945 */ /* 0x000fe20003800000 */
[----:B--2---:R-:W-:-:S13]  /*269f0*/  LOP3.LUT P0, RZ, R3, 0x8, RZ, 0xc0, !PT ;  /* 0x0000000803ff7812 */ /* 0x004fda000780c0ff */
[----:B------:R-:W-:Y:S05]  /*26a00*/  @P0 BRA `(.L_x_7016) ;  /* 0x0000000000040947 */ /* 0x000fea0003800000 */
[----:B------:R-:W-:Y:S01]  /*26a10*/  BPT.TRAP 0x1 ;  /* 0x000000040000795c */ /* 0x000fe20000300000 */
.L_x_7016:
[----:B------:R-:W-:Y:S05]  /*26a20*/  BSYNC B2 ;  /* 0x0000000000027941 */ /* 0x000fea0003800000 */
.L_x_7015:
[----:B-1----:R-:W2:Y:S04]  /*26a30*/  LDL R5, [R1+0x18] ;  /* 0x0000180001057983 */ /* 0x002ea80000100800 */
        /* <DEDUP_REMOVED lines=11> */
.L_x_7017:
        /* <DEDUP_REMOVED lines=15> */
.L_x_7018:
        /* <DEDUP_REMOVED lines=12> */
.L_x_7004:
[----:B------:R-:W-:Y:S05]  /*26ca0*/  BSYNC B1 ;  /* 0x0000000000017941 */ /* 0x000fea0003800000 */
.L_x_7003:
[----:B------:R-:W3:Y:S01]  /*26cb0*/  LDL R2, [R1+0x30] ;  /* 0x0000300001027983 */ /* 0x000ee20000100800 */
[----:B------:R-:W-:Y:S01]  /*26cc0*/  VIADD R0, R0, 0xfffffffe ;  /* 0xfffffffe00007836 */ /* 0x000fe20000000000 */
[----:B---3--:R-:W-:-:S13]  /*26cd0*/  ISETP.GT.AND P0, PT, R6, R2, PT ;  /* 0x000000020600720c */ /* 0x008fda0003f04270 */
[----:B------:R-:W-:Y:S05]  /*26ce0*/  @P0 BRA `(.L_x_7019) ;  /* 0xffffffec001c0947 */ /* 0x000fea000383ffff */
.L_x_6968:
[----:B------:R-:W-:Y:S05]  /*26cf0*/  BSYNC B0 ;  /* 0x0000000000007941 */ /* 0x000fea0003800000 */
.L_x_6967:
        /* <DEDUP_REMOVED lines=8> */
[----:B------:R-:W3:Y:S01]  /*26d80*/  FLO.U32 R0, UR4 ;  /* 0x0000000400007d00 */ /* 0x000ee200080e0000 */
[----:B------:R-:W-:Y:S01]  /*26d90*/  ULDC.64 UR6, c[0x0][0x208] ;  /* 0x0000820000067ab9 */ /* 0x000fe20000000a00 */
        /* <DEDUP_REMOVED lines=8> */
[----:B------:R3:W-:Y:S02]  /*26e20*/  STL [R1+0x10], R0 ;  /* 0x0000100001007387 */ /* 0x0007e40000100800 */
.L_x_7021:
[----:B------:R-:W-:Y:S05]  /*26e30*/  BSYNC B0 ;  /* 0x0000000000007941 */ /* 0x000fea0003800000 */
.L_x_7020:
[----:B---3--:R-:W3:Y:S01]  /*26e40*/  LDL R0, [R1] ;  /* 0x0000000001007983 */ /* 0x008ee20000100800 */
        /* <DEDUP_REMOVED lines=9> */
.L_x_7152:
[----:B------:R-:W-:Y:S05]  /*26ee0*/  BSYNC B1 ;  /* 0x0000000000017941 */ /* 0x000fea0003800000 */
.L_x_7024:
        /* <DEDUP_REMOVED lines=10> */
.L_x_7026:
[----:B------:R-:W3:Y:S01]  /*26f90*/  LDL R2, [R1] ;  /* 0x0000000001027983 */ /* 0x000ee20000100800 */
[----:B------:R-:W-:Y:S01]  /*26fa0*/  BSSY B1, `(.L_x_7027) ;  /* 0x0000004000017945 */ /* 0x000fe20003800000 */
[----:B---3--:R-:W-:-:S13]  /*26fb0*/  LOP3.LUT P0, RZ, R2, 0x8, RZ, 0xc0, !PT ;  /* 0x0000000802ff7812 */ /* 0x008fda000780c0ff */
[----:B------:R-:W-:Y:S05]  /*26fc0*/  @P0 BRA `(.L_x_7028) ;  /* 0x0000000000040947 */ /* 0x000fea0003800000 */
[----:B------:R-:W-:Y:S01]  /*26fd0*/  BPT.TRAP 0x1 ;  /* 0x000000040000795c */ /* 0x000fe20000300000 */
.L_x_7028:
[----:B------:R-:W-:Y:S05]  /*26fe0*/  BSYNC B1 ;  /* 0x0000000000017941 */ /* 0x000fea0003800000 */
.L_x_7027:
        /* <DEDUP_REMOVED lines=12> */
.L_x_7029:
        /* <DEDUP_REMOVED lines=15> */
.L_x_7030:
        /* <DEDUP_REMOVED lines=10> */
.L_x_7023:
[----:B------:R-:W-:Y:S05]  /*27240*/  BSYNC B0 ;  /* 0x0000000000007941 */ /* 0x000fea0003800000 */
.L_x_7022:
[----:B------:R-:W3:Y:S01]  /*27250*/  LDL.LU R4, [R1+0xc] ;  /* 0x00000c0001047983 */ /* 0x000ee20000300800 */
[----:B------:R-:W-:-:S05]  /*27260*/  VIADD R19, R19, 0x1 ;  /* 0x0000000113137836 */ /* 0x000fca0000000000 */
[----:B------:R-:W-:-:S04]  /*27270*/  ISETP.NE.AND P0, PT, R19, 0x2, PT ;  /* 0x000000021300780c */ /* 0x000fc80003f05270 */
[----:B------:R-:W-:Y:S02]  /*27280*/  SEL R0, RZ, 0x1, P0 ;  /* 0x00000001ff007807 */ /* 0x000fe40000000000 */
[----:B------:R-:W-:Y:S02]  /*27290*/  SEL R19, R19, RZ, P0 ;  /* 0x000000ff13137207 */ /* 0x000fe40000000000 */
[----:B---3--:R-:W-:-:S05]  /*272a0*/  LOP3.LUT R4, R4, R0, RZ, 0x3c, !PT ;  /* 0x0000000004047212 */ /* 0x008fca00078e3cff */
[----:B------:R3:W-:Y:S02]  /*272b0*/  STL [R1+0xc], R4 ;  /* 0x00000c0401007387 */ /* 0x0007e40000100800 */
.L_x_6947:
[----:B------:R-:W-:Y:S05]  /*272c0*/  BSYNC B7 ;  /* 0x0000000000077941 */ /* 0x000fea0003800000 */
.L_x_6945:
[----:B------:R-:W5:Y:S02]  /*272d0*/  LDL R9, [R1] ;  /* 0x0000000001097983 */ /* 0x000f640000100800 */
        /* <DEDUP_REMOVED lines=8> */
[----:B--23--:R-:W2:Y:S04]  /*27360*/  LDS.128 R4, [R18+0x348d0] ;  /* 0x0348d00012047984 */ /* 0x00cea80000000c00 */
[----:B--2---:R2:W-:Y:S04]  /*27370*/  STL.64 [R1+0x10], R4 ;  /* 0x0000100401007387 */ /* 0x0045e80000100a00 */
[----:B------:R2:W-:Y:S01]  /*27380*/  STL.64 [R1+0x18], R6 ;  /* 0x0000180601007387 */ /* 0x0005e20000100a00 */
[----:B------:R-:W-:Y:S06]  /*27390*/  BAR.ARV 0x4, 0x180 ;  /* 0x0106000000007b1d */ /* 0x000fec0000002000 */
[----:B------:R-:W-:Y:S05]  /*273a0*/  BRA `(.L_x_7032) ;  /* 0x0000000c00247947 */ /* 0x000fea0003800000 */
.L_x_7031:
[----:B------:R-:W5:Y:S01]  /*273b0*/  LDL R17, [R1+0x2c] ;  /* 0x00002c0001117983 */ /* 0x000f620000100800 */
[----:B------:R-:W-:Y:S01]  /*273c0*/  UMOV UR4, 0xffffffff ;  /* 0xffffffff00047882 */ /* 0x000fe20000000000 */
[----:B-----5:R-:W-:Y:S02]  /*273d0*/  ISETP.NE.AND P5, PT, R17, 0x1f, PT ;  /* 0x0000001f1100780c */ /* 0x020fe40003fa5270 */
[----:B------:R-:W-:Y:S11]  /*273e0*/  BRA.DIV UR4, `(.L_x_7033) ;  /* 0x0000003604247947 */ /* 0x000ff6000b800000 */
[----:B------:R-:W4:Y:S01]  /*273f0*/  LDL R3, [R1+0x1c] ;  /* 0x00001c0001037983 */ /* 0x000f220000100800 */
[----:B------:R-:W-:-:S03]  /*27400*/  ULDC UR4, c[0x0][0xc3c] ;  /* 0x00030f0000047ab9 */ /* 0x000fc60000000800 */
[----:B------:R-:W5:Y:S01]  /*27410*/  LDL.LU R2, [R1+0x10] ;  /* 0x0000100001027983 */ /* 0x000f620000300800 */
[----:B------:R-:W-:Y:S01]  /*27420*/  LOP3.LUT P4, RZ, R9, 0x1, RZ, 0xc0, !PT ;  /* 0x0000000109ff7812 */ /* 0x000fe2000788c0ff */
[----:B------:R-:W-:Y:S01]  /*27430*/  ULDC.64 UR6, c[0x0][0x208] ;  /* 0x0000820000067ab9 */ /* 0x000fe20000000a00 */
[----:B----4-:R-:W-:Y:S02]  /*27440*/  IMAD.IADD R0, R3, 0x1, R17 ;  /* 0x0000000103007824 */ /* 0x010fe400078e0211 */
[----:B-----5:R-:W-:-:S03]  /*27450*/  IMAD.MOV.U32 R9, RZ, RZ, R2 ;  /* 0x000000ffff097224 */ /* 0x020fc600078e0002 */
[----:B------:R-:W-:-:S13]  /*27460*/  ISETP.GE.OR P0, PT, R0, UR4, !P5 ;  /* 0x0000000400007c0c */ /* 0x000fda000ef06670 */
[----:B------:R-:W4:Y:S08]  /*27470*/  @!P0 LDC.64 R2, c[0x0][0xc80] ;  /* 0x00032000ff028b82 */ /* 0x000f300000000a00 */
[----:B--2---:R-:W2:Y:S01]  /*27480*/  @!P0 LDC.64 R6, c[0x0][0xc78] ;  /* 0x00031e00ff068b82 */ /* 0x004ea20000000a00 */
[----:B----4-:R-:W-:-:S05]  /*27490*/  @!P0 IMAD.WIDE R2, R0, 0x4, R2 ;  /* 0x0000000400028825 */ /* 0x010fca00078e0202 */
[----:B------:R2:W4:Y:S02]  /*274a0*/  @!P0 LDG.E R8, desc[UR6][R2.64] ;  /* 0x0000000602088981 */ /* 0x000524000c1e1900 */
[----:B--2---:R-:W-:-:S06]  /*274b0*/  @!P0 IMAD.WIDE R2, R0, 0x4, R6 ;  /* 0x0000000400028825 */ /* 0x004fcc00078e0206 */
[----:B------:R-:W2:Y:S01]  /*274c0*/  @!P0 LDG.E R2, desc[UR6][R2.64] ;  /* 0x0000000602028981 */ /* 0x000ea2000c1e1900 */
[----:B---3--:R-:W-:Y:S01]  /*274d0*/  IMAD.MOV.U32 R4, RZ, RZ, RZ ;  /* 0x000000ffff047224 */ /* 0x008fe200078e00ff */
[C---:B------:R-:W-:Y:S01]  /*274e0*/  ISETP.GE.U32.AND P1, PT, R17.reuse, 0x4, PT ;  /* 0x000000041100780c */ /* 0x040fe20003f26070 */
[----:B------:R-:W-:Y:S01]  /*274f0*/  IMAD.MOV.U32 R6, RZ, RZ, RZ ;  /* 0x000000ffff067224 */ /* 0x000fe200078e00ff */
[C---:B------:R-:W-:Y:S01]  /*27500*/  ISETP.GE.U32.AND P2, PT, R17.reuse, 0x8, PT ;  /* 0x000000081100780c */ /* 0x040fe20003f46070 */
[----:B------:R-:W-:Y:S01]  /*27510*/  SHFL.IDX PT, R0, R9, 0x1, 0x1f ;  /* 0x00201f0009007f89 */ /* 0x000fe200000e0000 */
[C---:B------:R-:W-:Y:S01]  /*27520*/  ISETP.GE.U32.AND P3, PT, R17.reuse, 0x10, PT ;  /* 0x000000101100780c */ /* 0x040fe20003f66070 */
[----:B-1----:R-:W-:Y:S02]  /*27530*/  IMAD.MOV.U32 R10, RZ, RZ, RZ ;  /* 0x000000ffff0a7224 */ /* 0x002fe400078e00ff */
[----:B----4-:R-:W-:Y:S02]  /*27540*/  @!P0 IMAD.MOV.U32 R4, RZ, RZ, R8 ;  /* 0x000000ffff048224 */ /* 0x010fe400078e0008 */
[----:B--2---:R-:W-:Y:S01]  /*27550*/  @!P0 IMAD.MOV.U32 R6, RZ, RZ, R2 ;  /* 0x000000ffff068224 */ /* 0x004fe200078e0002 */
[----:B------:R-:W-:-:S03]  /*27560*/  ISETP.GE.U32.AND P0, PT, R17, 0x2, PT ;  /* 0x000000021100780c */ /* 0x000fc60003f06070 */
[----:B------:R-:W-:-:S05]  /*27570*/  IMAD R2, R6, R4, RZ ;  /* 0x0000000406027224 */ /* 0x000fca00078e02ff */
[----:B------:R-:W1:Y:S02]  /*27580*/  SHFL.UP PT, R3, R2, 0x1, RZ ;  /* 0x0420000002037989 */ /* 0x000e6400000e00ff */
[----:B-1----:R-:W-:-:S05]  /*27590*/  SEL R5, R3, RZ, P4 ;  /* 0x000000ff03057207 */ /* 0x002fca0002000000 */
[----:B------:R-:W-:Y:S02]  /*275a0*/  IMAD.IADD R2, R2, 0x1, R5 ;  /* 0x0000000102027824 */ /* 0x000fe400078e0205 */
[----:B------:R-:W-:Y:S04]  /*275b0*/  SHFL.IDX PT, R5, R9, RZ, 0x1f ;  /* 0x00001fff09057589 */ /* 0x000fe800000e0000 */
        /* <DEDUP_REMOVED lines=13> */
.L_x_7162:
[----:B------:R-:W-:Y:S02]  /*27690*/  ULDC UR4, c[0x0][0xc38] ;  /* 0x00030e0000047ab9 */ /* 0x000fe40000000800 */
[----:B------:R-:W-:-:S04]  /*276a0*/  IMAD.U32 R2, RZ, RZ, UR4 ;  /* 0x00000004ff027e24 */ /* 0x000fc8000f8e00ff */
[----:B--2---:R-:W-:-:S04]  /*276b0*/  IMAD R16, R16, R2, RZ ;  /* 0x0000000210107224 */ /* 0x004fc800078e02ff */
[----:B------:R-:W-:-:S05]  /*276c0*/  IMAD.IADD R0, R0, 0x1, R16 ;  /* 0x0000000100007824 */ /* 0x000fca00078e0210 */
[----:B------:R-:W-:-:S13]  /*276d0*/  ISETP.GT.AND P4, PT, R0, R5, PT ;  /* 0x000000050000720c */ /* 0x000fda0003f84270 */
[----:B------:R-:W-:Y:S05]  /*276e0*/  @P4 BRA `(.L_x_7034) ;  /* 0x0000000000b44947 */ /* 0x000fea0003800000 */
.L_x_7037:
[----:B------:R-:W2:Y:S01]  /*276f0*/  LDL.LU R2, [R1+0x1c] ;  /* 0x00001c0001027983 */ /* 0x000ea20000300800 */
[----:B------:R-:W3:Y:S01]  /*27700*/  LDC R3, c[0x0][0xc3c] ;  /* 0x00030f00ff037b82 */ /* 0x000ee20000000800 */
[----:B--2---:R-:W-:-:S05]  /*27710*/  VIADD R2, R2, 0x1f ;  /* 0x0000001f02027836 */ /* 0x004fca0000000000 */
[----:B---3--:R-:W-:-:S13]  /*27720*/  ISETP.GE.AND P4, PT, R2, R3, PT ;  /* 0x000000030200720c */ /* 0x008fda0003f86270 */
[----:B------:R-:W-:Y:S05]  /*27730*/  @P4 BRA `(.L_x_7035) ;  /* 0x0000000400dc4947 */ /* 0x000fea0003800000 */
[----:B------:R-:W2:Y:S01]  /*27740*/  LDL R4, [R1+0x2c] ;  /* 0x00002c0001047983 */ /* 0x000ea20000100800 */
[----:B------:R-:W-:-:S03]  /*27750*/  ULDC.64 UR4, c[0x0][0x208] ;  /* 0x0000820000047ab9 */ /* 0x000fc60000000a00 */
        /* <DEDUP_REMOVED lines=14> */
[----:B------:R-:W2:Y:S02]  /*27840*/  LDL R3, [R1] ;  /* 0x0000000001037983 */ /* 0x000ea40000100800 */
[----:B--2---:R-:W-:Y:S02]  /*27850*/  LOP3.LUT P4, RZ, R3, 0x1, RZ, 0xc0, !PT ;  /* 0x0000000103ff7812 */ /* 0x004fe4000788c0ff */
        /* <DEDUP_REMOVED lines=14> */
[----:B-1----:R-:W-:-:S05]  /*27940*/  IMAD.IADD R7, R2, 0x1, R3 ;  /* 0x0000000102077824 */ /* 0x002fca00078e0203 */
[----:B------:R1:W2:Y:S02]  /*27950*/  SHFL.IDX PT, R16, R7, 0x1f, 0x1f ;  /* 0x03e01f0007107f89 */ /* 0x0002a400000e0000 */
.L_x_7170:
[----:B------:R-:W-:Y:S02]  /*27960*/  ULDC UR4, c[0x0][0xc38] ;  /* 0x00030e0000047ab9 */ /* 0x000fe40000000800 */
[----:B------:R-:W-:-:S04]  /*27970*/  IMAD.U32 R2, RZ, RZ, UR4 ;  /* 0x00000004ff027e24 */ /* 0x000fc8000f8e00ff */
[----:B--2---:R-:W-:-:S04]  /*27980*/  IMAD R16, R16, R2, RZ ;  /* 0x0000000210107224 */ /* 0x004fc800078e02ff */
[----:B------:R-:W-:-:S05]  /*27990*/  IMAD.IADD R0, R16, 0x1, R0 ;  /* 0x0000000110007824 */ /* 0x000fca00078e0200 */
[----:B------:R-:W-:-:S13]  /*279a0*/  ISETP.GT.AND P4, PT, R0, R5, PT ;  /* 0x000000050000720c */ /* 0x000fda0003f84270 */
[----:B------:R-:W-:Y:S05]  /*279b0*/  @!P4 BRA `(.L_x_7037) ;  /* 0xfffffffc004cc947 */ /* 0x000fea000383ffff */
.L_x_7034:
        /* <DEDUP_REMOVED lines=9> */
.L_x_7175:
[----:B------:R-:W-:-:S13]  /*27a50*/  ISETP.NE.AND P0, PT, R3, RZ, PT ;  /* 0x000000ff0300720c */ /* 0x000fda0003f05270 */
[----:B------:R-:W-:Y:S05]  /*27a60*/  @!P0 BRA `(.L_x_7039) ;  /* 0x0000000000148947 */ /* 0x000fea0003800000 */
[----:B------:R-:W-:Y:S01]  /*27a70*/  UMOV UR4, 0xffffffff ;  /* 0xffffffff00047882 */ /* 0x000fe20000000000 */
[----:B------:R-:W-:Y:S02]  /*27a80*/  VIADD R12, R0, 0xffffffff ;  /* 0xffffffff000c7836 */ /* 0x000fe40000000000 */
[----:B------:R-:W-:Y:S05]  /*27a90*/  BRA.DIV UR4, `(.L_x_7040) ;  /* 0x0000003a04147947 */ /* 0x000fea000b800000 */
[----:B-1----:R1:W0:Y:S02]  /*27aa0*/  SHFL.IDX PT, R7, R7, R12, 0x1f ;  /* 0x00001f0c07077589 */ /* 0x00222400000e0000 */
.L_x_7178:
[----:B0-----:R-:W-:-:S07]  /*27ab0*/  IMAD.MOV.U32 R10, RZ, RZ, R7 ;  /* 0x000000ffff0a7224 */ /* 0x001fce00078e0007 */
.L_x_7039:
[----:B------:R-:W5:Y:S01]  /*27ac0*/  LDL.LU R11, [R1+0x1c] ;  /* 0x00001c00010b7983 */ /* 0x000f620000300800 */
[----:B---3--:R-:W-:Y:S01]  /*27ad0*/  IABS R3, R4 ;  /* 0x0000000400037213 */ /* 0x008fe20000000000 */
[----:B------:R-:W-:Y:S02]  /*27ae0*/  IMAD R2, R10, R2, R16 ;  /* 0x000000020a027224 */ /* 0x000fe400078e0210 */
[----:B------:R-:W-:Y:S01]  /*27af0*/  IMAD.MOV.U32 R8, RZ, RZ, RZ ;  /* 0x000000ffff087224 */ /* 0x000fe200078e00ff */
[----:B-1----:R-:W1:Y:S01]  /*27b00*/  I2F.RP R7, R3 ;  /* 0x0000000300077306 */ /* 0x002e620000209400 */
[----:B------:R-:W-:Y:S01]  /*27b10*/  IMAD.IADD R5, R5, 0x1, -R2 ;  /* 0x0000000105057824 */ /* 0x000fe200078e0a02 */
[----:B------:R3:W-:Y:S04]  /*27b20*/  STL [R1+0x10], R2 ;  /* 0x0000100201007387 */ /* 0x0007e80000100800 */
[----:B---3--:R-:W-:-:S02]  /*27b30*/  IABS R2, R5 ;  /* 0x0000000500027213 */ /* 0x008fc40000000000 */
[----:B-1----:R-:W1:Y:S02]  /*27b40*/  MUFU.RCP R7, R7 ;  /* 0x0000000700077308 */ /* 0x002e640000001000 */
[----:B-1----:R-:W-:-:S06]  /*27b50*/  VIADD R7, R7, 0xffffffe ;  /* 0x0ffffffe07077836 */ /* 0x002fcc0000000000 */
[----:B------:R-:W1:Y:S02]  /*27b60*/  F2I.FTZ.U32.TRUNC.NTZ R9, R7 ;  /* 0x0000000700097305 */ /* 0x000e64000021f000 */
[----:B-1----:R-:W-:-:S04]  /*27b70*/  IMAD.MOV R7, RZ, RZ, -R9 ;  /* 0x000000ffff077224 */ /* 0x002fc800078e0a09 */
[----:B------:R-:W-:-:S04]  /*27b80*/  IMAD R7, R7, R3, RZ ;  /* 0x0000000307077224 */ /* 0x000fc800078e02ff */
[----:B------:R-:W-:Y:S01]  /*27b90*/  IMAD.HI.U32 R7, R9, R7, R8 ;  /* 0x0000000709077227 */ /* 0x000fe200078e0008 */
[----:B------:R-:W-:-:S05]  /*27ba0*/  IABS R8, R4 ;  /* 0x0000000400087213 */ /* 0x000fca0000000000 */
[----:B------:R-:W-:Y:S02]  /*27bb0*/  IMAD.MOV R8, RZ, RZ, -R8 ;  /* 0x000000ffff087224 */ /* 0x000fe400078e0a08 */
[----:B------:R-:W-:-:S04]  /*27bc0*/  IMAD.HI.U32 R7, R7, R2, RZ ;  /* 0x0000000207077227 */ /* 0x000fc800078e00ff */
[----:B------:R-:W-:Y:S01]  /*27bd0*/  IMAD R2, R7, R8, R2 ;  /* 0x0000000807027224 */ /* 0x000fe200078e0202 */
[----:B----4-:R-:W-:-:S04]  /*27be0*/  IABS R8, R6 ;  /* 0x0000000600087213 */ /* 0x010fc80000000000 */
[----:B------:R-:W-:-:S13]  /*27bf0*/  ISETP.GT.U32.AND P2, PT, R3, R2, PT ;  /* 0x000000020300720c */ /* 0x000fda0003f44070 */
[----:B------:R-:W-:Y:S02]  /*27c00*/  @!P2 IMAD.IADD R2, R2, 0x1, -R3 ;  /* 0x000000010202a824 */ /* 0x000fe400078e0a03 */
[----:B------:R-:W-:Y:S01]  /*27c10*/  @!P2 VIADD R7, R7, 0x1 ;  /* 0x000000010707a836 */ /* 0x000fe20000000000 */
[----:B------:R-:W-:Y:S02]  /*27c20*/  ISETP.NE.AND P2, PT, R4, RZ, PT ;  /* 0x000000ff0400720c */ /* 0x000fe40003f45270 */
[----:B------:R-:W-:Y:S02]  /*27c30*/  ISETP.GE.U32.AND P0, PT, R2, R3, PT ;  /* 0x000000030200720c */ /* 0x000fe40003f06070 */
[----:B------:R-:W1:Y:S11]  /*27c40*/  I2F.RP R2, R8 ;  /* 0x0000000800027306 */ /* 0x000e760000209400 */
        /* <DEDUP_REMOVED lines=33> */
[----:B--2---:R-:W-:-:S05]  /*27e60*/  IMAD R0, R3, 0x10000, R2 ;  /* 0x0001000003007824 */ /* 0x004fca00078e0202 */
[----:B------:R1:W-:Y:S04]  /*27e70*/  STL [R1+0x18], R0 ;  /* 0x0000180001007387 */ /* 0x0003e80000100800 */
[----:B------:R1:W-:Y:S04]  /*27e80*/  STL [R1+0x1c], R11 ;  /* 0x00001c0b01007387 */ /* 0x0003e80000100800 */
[----:B------:R1:W-:Y:S01]  /*27e90*/  STL [R1+0x14], R4 ;  /* 0x0000140401007387 */ /* 0x0003e20000100800 */
[----:B------:R-:W-:Y:S05]  /*27ea0*/  BRA `(.L_x_7041) ;  /* 0x0000000000287947 */ /* 0x000fea0003800000 */
.L_x_7035:
[----:B------:R-:W-:Y:S01]  /*27eb0*/  UMOV UR4, URZ ;  /* 0x0000003f00047c82 */ /* 0x000fe20008000000 */
[----:B------:R-:W-:Y:S01]  /*27ec0*/  ULDC UR6, c[0x0][0xc3c] ;  /* 0x00030f0000067ab9 */ /* 0x000fe20000000800 */
[----:B------:R-:W-:Y:S01]  /*27ed0*/  UMOV UR5, URZ ;  /* 0x0000003f00057c82 */ /* 0x000fe20008000000 */
[----:B------:R-:W-:Y:S01]  /*27ee0*/  IMAD.U32 R3, RZ, RZ, UR4 ;  /* 0x00000004ff037e24 */ /* 0x000fe2000f8e00ff */
[----:B------:R2:W-:Y:S01]  /*27ef0*/  STL [R1+0x10], R5 ;  /* 0x0000100501007387 */ /* 0x0005e20000100800 */
[----:B------:R-:W-:Y:S02]  /*27f00*/  IMAD.U32 R0, RZ, RZ, UR6 ;  /* 0x00000006ff007e24 */ /* 0x000fe4000f8e00ff */
[----:B------:R-:W-:Y:S01]  /*27f10*/  IMAD.U32 R2, RZ, RZ, UR5 ;  /* 0x00000005ff027e24 */ /* 0x000fe2000f8e00ff */
[----:B------:R2:W-:Y:S04]  /*27f20*/  STL [R1+0x14], R3 ;  /* 0x0000140301007387 */ /* 0x0005e80000100800 */
[----:B------:R2:W-:Y:S04]  /*27f30*/  STL [R1+0x1c], R0 ;  /* 0x00001c0001007387 */ /* 0x0005e80000100800 */
[----:B------:R2:W-:Y:S02]  /*27f40*/  STL [R1+0x18], R2 ;  /* 0x0000180201007387 */ /* 0x0005e40000100800 */
.L_x_7041:
[----:B-12---:R-:W2:Y:S04]  /*27f50*/  LDL R0, [R1+0x2c] ;  /* 0x00002c0001007983 */ /* 0x006ea80000100800 */
[----:B------:R-:W3:Y:S04]  /*27f60*/  LDL R3, [R1+0x18] ;  /* 0x0000180001037983 */ /* 0x000ee80000100800 */
[----:B------:R-:W4:Y:S04]  /*27f70*/  LDL R2, [R1+0x1c] ;  /* 0x00001c0001027983 */ /* 0x000f280000100800 */
[----:B------:R-:W5:Y:S04]  /*27f80*/  LDL R4, [R1+0x10] ;  /* 0x0000100001047983 */ /* 0x000f680000100800 */
[----:B------:R-:W5:Y:S01]  /*27f90*/  LDL R5, [R1+0x14] ;  /* 0x0000140001057983 */ /* 0x000f620000100800 */
[----:B------:R-:W-:Y:S05]  /*27fa0*/  WARPSYNC.ALL ;  /* 0x0000000000007948 */ /* 0x000fea0003800000 */
[----:B------:R-:W-:Y:S01]  /*27fb0*/  BAR.SYNC.DEFER_BLOCKING 0x4, 0x180 ;  /* 0x0106000000007b1d */ /* 0x000fe20000010000 */
[----:B--2---:R-:W-:Y:S01]  /*27fc0*/  ISETP.NE.AND P0, PT, R0, RZ, PT ;  /* 0x000000ff0000720c */ /* 0x004fe20003f05270 */
[----:B---3--:R-:W-:-:S12]  /*27fd0*/  IMAD.MOV.U32 R6, RZ, RZ, R3 ;  /* 0x000000ffff067224 */ /* 0x008fd800078e0003 */
[----:B------:R-:W1:Y:S01]  /*27fe0*/  @!P0 S2R R3, SR_CgaCtaId ;  /* 0x0000000000038919 */ /* 0x000e620000008800 */
[----:B------:R-:W-:Y:S01]  /*27ff0*/  @!P0 MOV R0, 0x400 ;  /* 0x0000040000008802 */ /* 0x000fe20000000f00 */
[----:B----4-:R-:W-:-:S03]  /*28000*/  IMAD.MOV.U32 R7, RZ, RZ, R2 ;  /* 0x000000ffff077224 */ /* 0x010fc600078e0002 */
[----:B-1----:R-:W-:-:S05]  /*28010*/  @!P0 LEA R18, R3, R0, 0x18 ;  /* 0x0000000003128211 */ /* 0x002fca00078ec0ff */
[----:B-----5:R3:W-:Y:S01]  /*28020*/  @!P0 STS.128 [R18+0x348d0], R4 ;  /* 0x0348d00412008388 */ /* 0x0207e20000000c00 */
[----:B------:R-:W-:Y:S06]  /*28030*/  BAR.ARV 0x5, 0x180 ;  /* 0x0146000000007b1d */ /* 0x000fec0000002000 */
.L_x_7032:
[----:B----4-:R-:W4:Y:S01]  /*28040*/  LDL R0, [R1+0x1c] ;  /* 0x00001c0001007983 */ /* 0x010f220000100800 */
[----:B------:R-:W-:Y:S02]  /*28050*/  ULDC UR4, c[0x0][0xc3c] ;  /* 0x00030f0000047ab9 */ /* 0x000fe40000000800 */
[----:B----4-:R-:W-:-:S13]  /*28060*/  ISETP.GE.AND P0, PT, R0, UR4, PT ;  /* 0x0000000400007c0c */ /* 0x010fda000bf06270 */
[----:B------:R-:W-:Y:S05]  /*28070*/  @!P0 BRA `(.L_x_7042) ;  /* 0xffffff9400b48947 */ /* 0x000fea000383ffff */
[----:B------:R-:W-:Y:S05]  /*28080*/  BSYNC B8 ;  /* 0x0000000000087941 */ /* 0x000fea0003800000 */
.L_x_6901:
[----:B--2---:R-:W2:Y:S01]  /*28090*/  LDL.LU R0, [R1+0x5c] ;  /* 0x00005c0001007983 */ /* 0x004ea20000300800 */
[----:B------:R-:W-:Y:S01]  /*280a0*/  BSSY B0, `(.L_x_7043) ;  /* 0x000000b000007945 */ /* 0x000fe20003800000 */
[----:B---3--:R-:W3:Y:S01]  /*280b0*/  S2R R5, SR_CgaCtaId ;  /* 0x0000000000057919 */ /* 0x008ee20000008800 */
[----:B--2---:R-:W-:-:S05]  /*280c0*/  VIADD R0, R0, 0x1 ;  /* 0x0000000100007836 */ /* 0x004fca0000000000 */
[----:B0-----:R-:W-:-:S04]  /*280d0*/  LEA.HI R2, R0, R0, RZ, 0x1 ;  /* 0x0000000000027211 */ /* 0x001fc800078f08ff */
[----:B------:R-:W-:-:S05]  /*280e0*/  LOP3.LUT R3, R2, 0xfffffffe, RZ, 0xc0, !PT ;  /* 0xfffffffe02037812 */ /* 0x000fca00078ec0ff */
[----:B------:R-:W-:Y:S01]  /*280f0*/  IMAD.IADD R3, R0, 0x1, -R3 ;  /* 0x0000000100037824 */ /* 0x000fe200078e0a03 */
[----:B------:R-:W-:-:S04]  /*28100*/  MOV R0, 0x400 ;  /* 0x0000040000007802 */ /* 0x000fc80000000f00 */
[----:B---3--:R-:W-:Y:S02]  /*28110*/  LEA R0, R5, R0, 0x18 ;  /* 0x0000000005007211 */ /* 0x008fe400078ec0ff */
[----:B------:R-:W-:-:S04]  /*28120*/  SHF.L.U32 R3, R3, 0x1f, RZ ;  /* 0x0000001f03037819 */ /* 0x000fc800000006ff */
[----:B------:R-:W0:Y:S02]  /*28130*/  SYNCS.PHASECHK.TRANS64.TRYWAIT P0, [R0+URZ+0x34820], R3 ;  /* 0x03482003000075a7 */ /* 0x000e24000800017f */
[----:B0-----:R-:W-:Y:S05]  /*28140*/  @!P0 BRA `(.L_x_7044) ;  /* 0x0000003000908947 */ /* 0x001fea0003800000 */
.L_x_7179:
[----:B------:R-:W-:Y:S05]  /*28150*/  BSYNC B0 ;  /* 0x0000000000007941 */ /* 0x000fea0003800000 */
.L_x_7043:
[----:B------:R-:W-:-:S03]  /*28160*/  UMOV UR4, 0xffffffff ;  /* 0xffffffff00047882 */ /* 0x000fc60000000000 */
[----:B------:R-:W-:Y:S05]  /*28170*/  BRA.DIV UR4, `(.L_x_7045) ;  /* 0x0000003204987947 */ /* 0x000fea000b800000 */
[----:B------:R-:W2:Y:S02]  /*28180*/  S2R R2, SR_TID.X ;  /* 0x0000000000027919 */ /* 0x000ea40000002100 */
[----:B--2---:R-:W-:-:S04]  /*28190*/  SHF.R.U32.HI R2, RZ, 0x5, R2 ;  /* 0x00000005ff027819 */ /* 0x004fc80000011602 */
[----:B------:R-:W-:-:S05]  /*281a0*/  LOP3.LUT R2, R2, 0x3, RZ, 0xc0, !PT ;  /* 0x0000000302027812 */ /* 0x000fca00078ec0ff */
[----:B------:R2:W3:Y:S02]  /*281b0*/  SHFL.IDX PT, R14, R2, RZ, 0x1f ;  /* 0x00001fff020e7589 */ /* 0x0004e400000e0000 */
.L_x_7182:
[----:B---3--:R-:W-:-:S13]  /*281c0*/  ISETP.NE.AND P0, PT, R14, RZ, PT ;  /* 0x000000ff0e00720c */ /* 0x008fda0003f05270 */
[----:B------:R-:W-:Y:S05]  /*281d0*/  @P0 BRA `(.L_x_6662) ;  /* 0x00000000008c0947 */ /* 0x000fea0003800000 */
[----:B------:R-:W-:-:S03]  /*281e0*/  UMOV UR4, 0xffffffff ;  /* 0xffffffff00047882 */ /* 0x000fc60000000000 */
[----:B------:R-:W-:Y:S05]  /*281f0*/  BRA.DIV UR4, `(.L_x_7046) ;  /* 0x0000003204ac7947 */ /* 0x000fea000b800000 */
[----:B------:R-:W-:-:S13]  /*28200*/  ELECT P6, URZ, PT ;  /* 0x00000000003f782f */ /* 0x000fda00038c0000 */
.L_x_7185:
[----:B------:R-:W-:Y:S05]  /*28210*/  @!P6 BRA `(.L_x_6662) ;  /* 0x00000000007ce947 */ /* 0x000fea0003800000 */
[----:B------:R-:W-:-:S06]  /*28220*/  ULOP3.LUT UR4, UR60, 0x2, URZ, 0xfc, !UPT ;  /* 0x000000023c047892 */ /* 0x000fcc000f8efc3f */
[----:B--2---:R-:W-:-:S05]  /*28230*/  IMAD.U32 R2, RZ, RZ, UR4 ;  /* 0x00000004ff027e24 */ /* 0x004fca000f8e00ff */
[----:B------:R-:W-:-:S13]  /*28240*/  ISETP.NE.AND P2, PT, R2, 0x3, PT ;  /* 0x000000030200780c */ /* 0x000fda0003f45270 */
[----:B------:R-:W-:Y:S05]  /*28250*/  @!P2 BRA `(.L_x_7047) ;  /* 0x000000000004a947 */ /* 0x000fea0003800000 */
[----:B------:R-:W-:Y:S01]  /*28260*/  BPT.TRAP 0x1 ;  /* 0x000000040000795c */ /* 0x000fe20000300000 */
.L_x_7047:
        /* <DEDUP_REMOVED lines=13> */
.L_x_7186:
[----:B------:R-:W2:Y:S02]  /*28340*/  SYNCS.PHASECHK.TRANS64.TRYWAIT P0, [R7+URZ], R2 ;  /* 0x00000002070075a7 */ /* 0x000ea4000800017f */
[----:B--2---:R-:W-:Y:S05]  /*28350*/  @!P0 BRA `(.L_x_7049) ;  /* 0x0000003000888947 */ /* 0x004fea0003800000 */
.L_x_7187:
[----:B------:R-:W-:Y:S05]  /*28360*/  @!P2 BRA `(.L_x_7050) ;  /* 0x000000000004a947 */ /* 0x000fea0003800000 */
[----:B------:R-:W-:Y:S01]  /*28370*/  BPT.TRAP 0x1 ;  /* 0x000000040000795c */ /* 0x000fe20000300000 */
.L_x_7050:
[----:B------:R-:W-:-:S04]  /*28380*/  VIADD R0, R0, 0x34860 ;  /* 0x0003486000007836 */ /* 0x000fc80000000000 */
[----:B------:R-:W-:-:S04]  /*28390*/  IMAD R4, R19, 0x8, R0 ;  /* 0x0000000813047824 */ /* 0x000fc800078e0200 */
[----:B------:R-:W3:Y:S02]  /*283a0*/  SYNCS.PHASECHK.TRANS64.TRYWAIT P0, [R4+URZ], R5 ;  /* 0x00000005040075a7 */ /* 0x000ee4000800017f */
[----:B---3--:R-:W-:Y:S05]  /*283b0*/  @!P0 BRA `(.L_x_7051) ;  /* 0x0000003000848947 */ /* 0x008fea0003800000 */
.L_x_7188:
[----:B------:R-:W-:-:S07]  /*283c0*/  IMAD R3, R3, 0x8, R0 ;  /* 0x0000000803037824 */ /* 0x000fce00078e0200 */
.L_x_7052:
[----:B----4-:R4:W0:Y:S02]  /*283d0*/  SYNCS.PHASECHK.TRANS64.TRYWAIT P0, [R3+URZ], R2 ;  /* 0x00000002030075a7 */ /* 0x010824000800017f */
[----:B0-----:R-:W-:Y:S05]  /*283e0*/  @!P0 NANOSLEEP.SYNCS 0x989680 ;  /* 0x009896800000895d */ /* 0x001fea0003900000 */
[----:B------:R-:W0:Y:S02]  /*283f0*/  @!P0 SYNCS.PHASECHK.TRANS64 P0, [R3+URZ], R2 ;  /* 0x00000002030085a7 */ /* 0x000e24000800007f */
[----:B0-----:R-:W-:Y:S05]  /*28400*/  @!P0 BRA `(.L_x_7052) ;  /* 0xfffffffc00f08947 */ /* 0x001fea000383ffff */
.L_x_6662:
[----:B------:R-:W-:Y:S05]  /*28410*/  BSYNC B9 ;  /* 0x0000000000097941 */ /* 0x000fea0003800000 */
.L_x_6659:
[----:B------:R-:W-:Y:S05]  /*28420*/  EXIT ;  /* 0x000000000000794d */ /* 0x000fea0003800000 */
.L_x_6690:
[----:B0-----:R0:W1:Y:S02]  /*28430*/  SYNCS.PHASECHK.TRANS64.TRYWAIT P6, [R3+URZ+0x34890], R0 ;  /* 0x03489000030075a7 */ /* 0x00106400080c017f */
[----:B-1----:R-:W-:Y:S05]  /*28440*/  @!P6 NANOSLEEP.SYNCS 0x989680 ;  /* 0x009896800000e95d */ /* 0x002fea0003900000 */
[----:B------:R-:W1:Y:S02]  /*28450*/  @!P6 SYNCS.PHASECHK.TRANS64 P6, [R3+URZ+0x34890], R0 ;  /* 0x034890000300e5a7 */ /* 0x000e6400080c007f */
[----:B-1----:R-:W-:Y:S05]  /*28460*/  @!P6 BRA `(.L_x_6690) ;  /* 0xfffffffc00f0e947 */ /* 0x002fea000383ffff */
[----:B------:R-:W-:Y:S05]  /*28470*/  BRA `(.L_x_7053) ;  /* 0xfffffdbc00987947 */ /* 0x000fea000383ffff */
.L_x_6744:
[----:B-1----:R1:W3:Y:S02]  /*28480*/  SYNCS.PHASECHK.TRANS64.TRYWAIT P4, [R3+URZ+0x34890], R0 ;  /* 0x03489000030075a7 */ /* 0x0022e4000808017f */
[----:B---3--:R-:W-:Y:S05]  /*28490*/  @!P4 NANOSLEEP.SYNCS 0x989680 ;  /* 0x009896800000c95d */ /* 0x008fea0003900000 */
[----:B------:R-:W3:Y:S02]  /*284a0*/  @!P4 SYNCS.PHASECHK.TRANS64 P4, [R3+URZ+0x34890], R0 ;  /* 0x034890000300c5a7 */ /* 0x000ee4000808007f */
[----:B---3--:R-:W-:Y:S05]  /*284b0*/  @!P4 BRA `(.L_x_6744) ;  /* 0xfffffffc00f0c947 */ /* 0x008fea000383ffff */
[----:B------:R-:W-:Y:S05]  /*284c0*/  BRA `(.L_x_7054) ;  /* 0xfffffdf800cc7947 */ /* 0x000fea000383ffff */
.L_x_6769:
[----:B-1----:R1:W2:Y:S02]  /*284d0*/  SYNCS.PHASECHK.TRANS64.TRYWAIT P3, [R3+URZ+0x34890], R0 ;  /* 0x03489000030075a7 */ /* 0x0022a4000806017f */
[----:B--2---:R-:W-:Y:S05]  /*284e0*/  @!P3 NANOSLEEP.SYNCS 0x989680 ;  /* 0x009896800000b95d */ /* 0x004fea0003900000 */
[----:B------:R-:W2:Y:S02]  /*284f0*/  @!P3 SYNCS.PHASECHK.TRANS64 P3, [R3+URZ+0x34890], R0 ;  /* 0x034890000300b5a7 */ /* 0x000ea4000806007f */
[----:B--2---:R-:W-:Y:S05]  /*28500*/  @!P3 BRA `(.L_x_6769) ;  /* 0xfffffffc00f0b947 */ /* 0x004fea000383ffff */
[----:B------:R-:W-:Y:S05]  /*28510*/  BRA `(.L_x_7055) ;  /* 0xfffffe3000b07947 */ /* 0x000fea000383ffff */
.L_x_6783:
[----:B-1----:R1:W2:Y:S02]  /*28520*/  SYNCS.PHASECHK.TRANS64.TRYWAIT P2, [R3+URZ+0x348b0], R0 ;  /* 0x0348b000030075a7 */ /* 0x0022a4000804017f */
[----:B--2---:R-:W-:Y:S05]  /*28530*/  @!P2 NANOSLEEP.SYNCS 0x989680 ;  /* 0x009896800000a95d */ /* 0x004fea0003900000 */
[----:B------:R-:W2:Y:S02]  /*28540*/  @!P2 SYNCS.PHASECHK.TRANS64 P2, [R3+URZ+0x348b0], R0 ;  /* 0x0348b0000300a5a7 */ /* 0x000ea4000804007f */
[----:B--2---:R-:W-:Y:S05]  /*28550*/  @!P2 BRA `(.L_x_6783) ;  /* 0xfffffffc00f0a947 */ /* 0x004fea000383ffff */
[----:B------:R-:W-:Y:S05]  /*28560*/  BRA `(.L_x_7056) ;  /* 0xfffffe3c00207947 */ /* 0x000fea000383ffff */
.L_x_6801:
[----:B------:R-:W0:Y:S01]  /*28570*/  S2R R5, SR_TID.X ;  /* 0x0000000000057919 */ /* 0x000e220000002100 */
[----:B------:R-:W-:Y:S01]  /*28580*/  BSSY B0, `(.L_x_7057) ;  /* 0x000000c000007945 */ /* 0x000fe20003800000 */
[----:B------:R-:W-:Y:S02]  /*28590*/  IMAD.MOV.U32 R12, RZ, RZ, RZ ;  /* 0x000000ffff0c7224 */ /* 0x000fe400078e00ff */
[----:B------:R-:W-:Y:S02]  /*285a0*/  IMAD.MOV.U32 R11, RZ, RZ, 0x1f ;  /* 0x0000001fff0b7424 */ /* 0x000fe400078e00ff */
[----:B------:R-:W-:Y:S02]  /*285b0*/  IMAD.MOV.U32 R15, RZ, RZ, -0x1 ;  /* 0xffffffffff0f7424 */ /* 0x000fe400078e00ff */
[----:B0-----:R-:W-:-:S05]  /*285c0*/  VIADD R5, R5, 0xffffff80 ;  /* 0xffffff8005057836 */ /* 0x001fca0000000000 */
[----:B------:R-:W-:-:S04]  /*285d0*/  SHF.R.S32.HI R4, RZ, 0x1f, R5 ;  /* 0x0000001fff047819 */ /* 0x000fc80000011405 */
[----:B------:R-:W-:-:S04]  /*285e0*/  LEA.HI R4, R4, R5, RZ, 0x7 ;  /* 0x0000000504047211 */ /* 0x000fc800078f38ff */
[----:B------:R-:W-:-:S05]  /*285f0*/  SHF.R.S32.HI R4, RZ, 0x7, R4 ;  /* 0x00000007ff047819 */ /* 0x000fca0000011404 */
[----:B------:R-:W-:-:S07]  /*28600*/  IMAD.MOV.U32 R13, RZ, RZ, R4 ;  /* 0x000000ffff0d7224 */ /* 0x000fce00078e0004 */
[----:B-----5:R-:W-:Y:S05]  /*28610*/  WARPSYNC.COLLECTIVE R15, `(.L_x_7058) ;  /* 0x000000000f087348 */ /* 0x020fea0003c00000 */
[----:B------:R0:W1:Y:S02]  /*28620*/  SHFL.IDX P6, R14, R13, R12, R11 ;  /* 0x0000000c0d0e7389 */ /* 0x00006400000c000b */
[----:B01---5:R-:W-:Y:S01]  /*28630*/  ENDCOLLECTIVE ;  /* 0x000000000000791b */ /* 0x023fe20003800000 */
.L_x_7058:
[----:B------:R-:W-:Y:S05]  /*28640*/  BSYNC B0 ;  /* 0x0000000000007941 */ /* 0x000fea0003800000 */
.L_x_7057:
[----:B------:R0:W-:Y:S01]  /*28650*/  STL [R1+0x18], R14 ;  /* 0x0000180e01007387 */ /* 0x0001e20000100800 */
[----:B------:R-:W-:Y:S05]  /*28660*/  BRA `(.L_x_7059) ;  /* 0xfffffe4800ac7947 */ /* 0x000fea000383ffff */
.L_x_6811:
[----:B------:R-:W-:Y:S01]  /*28670*/  BSSY B1, `(.L_x_7060) ;  /* 0x0000008000017945 */ /* 0x000fe20003800000 */
[----:B------:R-:W-:Y:S02]  /*28680*/  IMAD.MOV.U32 R13, RZ, RZ, R25 ;  /* 0x000000ffff0d7224 */ /* 0x000fe400078e0019 */
[----:B------:R-:W-:Y:S02]  /*28690*/  IMAD.MOV.U32 R12, RZ, RZ, RZ ;  /* 0x000000ffff0c7224 */ /* 0x000fe400078e00ff */
[----:B------:R-:W-:Y:S02]  /*286a0*/  IMAD.MOV.U32 R11, RZ, RZ, 0x181f ;  /* 0x0000181fff0b7424 */ /* 0x000fe400078e00ff */
[----:B------:R-:W-:-:S07]  /*286b0*/  IMAD.MOV.U32 R15, RZ, RZ, -0x1 ;  /* 0xffffffffff0f7424 */ /* 0x000fce00078e00ff */
[----:B0-----:R-:W-:Y:S05]  /*286c0*/  WARPSYNC.COLLECTIVE R15, `(.L_x_7061) ;  /* 0x000000000f087348 */ /* 0x001fea0003c00000 */
[----:B0-----:R0:W1:Y:S02]  /*286d0*/  SHFL.IDX P6, R14, R13, R12, R11 ;  /* 0x0000000c0d0e7389 */ /* 0x00106400000c000b */
[----:B01----:R-:W-:Y:S01]  /*286e0*/  ENDCOLLECTIVE ;  /* 0x000000000000791b */ /* 0x003fe20003800000 */
.L_x_7061:
[----:B------:R-:W-:Y:S05]  /*286f0*/  BSYNC B1 ;  /* 0x0000000000017941 */ /* 0x000fea0003800000 */
.L_x_7060:
        /* <DEDUP_REMOVED lines=8> */
.L_x_7062:
[----:B------:R-:W-:Y:S02]  /*28780*/  IMAD.MOV.U32 R13, RZ, RZ, R27 ;  /* 0x000000ffff0d7224 */ /* 0x000fe400078e001b */
[----:B------:R-:W-:-:S07]  /*28790*/  IMAD.MOV.U32 R3, RZ, RZ, R14 ;  /* 0x000000ffff037224 */ /* 0x000fce00078e000e */
[----:B------:R-:W-:Y:S05]  /*287a0*/  WARPSYNC.COLLECTIVE R15, `(.L_x_7063) ;  /* 0x000000000f087348 */ /* 0x000fea0003c00000 */
[----:B------:R0:W1:Y:S02]  /*287b0*/  SHFL.IDX P6, R14, R13, R12, R11 ;  /* 0x0000000c0d0e7389 */ /* 0x00006400000c000b */
[----:B01----:R-:W-:Y:S01]  /*287c0*/  ENDCOLLECTIVE ;  /* 0x000000000000791b */ /* 0x003fe20003800000 */
.L_x_7063:
[----:B------:R-:W-:Y:S02]  /*287d0*/  IMAD.MOV.U32 R13, RZ, RZ, R26 ;  /* 0x000000ffff0d7224 */ /* 0x000fe400078e001a */
[----:B------:R-:W-:-:S07]  /*287e0*/  IMAD.MOV.U32 R4, RZ, RZ, R14 ;  /* 0x000000ffff047224 */ /* 0x000fce00078e000e */
[----:B------:R-:W-:Y:S05]  /*287f0*/  WARPSYNC.COLLECTIVE R15, `(.L_x_7064) ;  /* 0x000000000f087348 */ /* 0x000fea0003c00000 */
[----:B------:R0:W1:Y:S02]  /*28800*/  SHFL.IDX P6, R14, R13, R12, R11 ;  /* 0x0000000c0d0e7389 */ /* 0x00006400000c000b */
[----:B01----:R-:W-:Y:S01]  /*28810*/  ENDCOLLECTIVE ;  /* 0x000000000000791b */ /* 0x003fe20003800000 */
.L_x_7064:
[----:B------:R-:W-:Y:S05]  /*28820*/  BRA `(.L_x_7065) ;  /* 0xfffffe4c00c87947 */ /* 0x000fea000383ffff */
.L_x_6815:
[----:B0-----:R0:W1:Y:S02]  /*28830*/  SYNCS.PHASECHK.TRANS64.TRYWAIT P0, [R2+URZ+0x34800], R5 ;  /* 0x03480005020075a7 */ /* 0x001064000800017f */
[----:B-1----:R-:W-:Y:S05]  /*28840*/  @!P0 NANOSLEEP.SYNCS 0x989680 ;  /* 0x009896800000895d */ /* 0x002fea0003900000 */
[----:B------:R-:W1:Y:S02]  /*28850*/  @!P0 SYNCS.PHASECHK.TRANS64 P0, [R2+URZ+0x34800], R5 ;  /* 0x03480005020085a7 */ /* 0x000e64000800007f */
[----:B-1----:R-:W-:Y:S05]  /*28860*/  @!P0 BRA `(.L_x_6815) ;  /* 0xfffffffc00f08947 */ /* 0x002fea000383ffff */
[----:B------:R-:W-:Y:S05]  /*28870*/  BRA `(.L_x_7066) ;  /* 0xfffffe5000c07947 */ /* 0x000fea000383ffff */
.L_x_6831:
        /* <DEDUP_REMOVED lines=8> */
.L_x_7068:
[----:B------:R-:W-:Y:S05]  /*28900*/  BSYNC B1 ;  /* 0x0000000000017941 */ /* 0x000fea0003800000 */
.L_x_7067:
        /* <DEDUP_REMOVED lines=8> */
.L_x_7069:
[----:B------:R-:W-:Y:S02]  /*28990*/  IMAD.MOV.U32 R13, RZ, RZ, R27 ;  /* 0x000000ffff0d7224 */ /* 0x000fe400078e001b */
[----:B------:R-:W-:-:S07]  /*289a0*/  IMAD.MOV.U32 R3, RZ, RZ, R14 ;  /* 0x000000ffff037224 */ /* 0x000fce00078e000e */
[----:B------:R-:W-:Y:S05]  /*289b0*/  WARPSYNC.COLLECTIVE R15, `(.L_x_7070) ;  /* 0x000000000f087348 */ /* 0x000fea0003c00000 */
[----:B------:R0:W1:Y:S02]  /*289c0*/  SHFL.IDX P6, R14, R13, R12, R11 ;  /* 0x0000000c0d0e7389 */ /* 0x00006400000c000b */
[----:B01----:R-:W-:Y:S01]  /*289d0*/  ENDCOLLECTIVE ;  /* 0x000000000000791b */ /* 0x003fe20003800000 */
.L_x_7070:
[----:B------:R-:W-:Y:S02]  /*289e0*/  IMAD.MOV.U32 R13, RZ, RZ, R26 ;  /* 0x000000ffff0d7224 */ /* 0x000fe400078e001a */
[----:B------:R-:W-:-:S07]  /*289f0*/  IMAD.MOV.U32 R20, RZ, RZ, R14 ;  /* 0x000000ffff147224 */ /* 0x000fce00078e000e */
[----:B------:R-:W-:Y:S05]  /*28a00*/  WARPSYNC.COLLECTIVE R15, `(.L_x_7071) ;  /* 0x000000000f087348 */ /* 0x000fea0003c00000 */
[----:B------:R0:W1:Y:S02]  /*28a10*/  SHFL.IDX P6, R14, R13, R12, R11 ;  /* 0x0000000c0d0e7389 */ /* 0x00006400000c000b */
[----:B01----:R-:W-:Y:S01]  /*28a20*/  ENDCOLLECTIVE ;  /* 0x000000000000791b */ /* 0x003fe20003800000 */
.L_x_7071:
[----:B------:R-:W-:Y:S05]  /*28a30*/  BRA `(.L_x_7072) ;  /* 0xfffffe6400f07947 */ /* 0x000fea000383ffff */
.L_x_6835:
[----:B0-----:R0:W1:Y:S02]  /*28a40*/  SYNCS.PHASECHK.TRANS64.TRYWAIT P4, [R2+URZ+0x34800], R27 ;  /* 0x0348001b020075a7 */ /* 0x001064000808017f */
[----:B-1----:R-:W-:Y:S05]  /*28a50*/  @!P4 NANOSLEEP.SYNCS 0x989680 ;  /* 0x009896800000c95d */ /* 0x002fea0003900000 */
[----:B------:R-:W1:Y:S02]  /*28a60*/  @!P4 SYNCS.PHASECHK.TRANS64 P4, [R2+URZ+0x34800], R27 ;  /* 0x0348001b0200c5a7 */ /* 0x000e64000808007f */
[----:B-1----:R-:W-:Y:S05]  /*28a70*/  @!P4 BRA `(.L_x_6835) ;  /* 0xfffffffc00f0c947 */ /* 0x002fea000383ffff */
[----:B------:R-:W-:Y:S05]  /*28a80*/  BRA `(.L_x_7073) ;  /* 0xfffffe6800e47947 */ /* 0x000fea000383ffff */
.L_x_6845:
[----:B0-----:R0:W2:Y:S02]  /*28a90*/  SYNCS.PHASECHK.TRANS64.TRYWAIT P2, [R0+URZ+0x34830], R3 ;  /* 0x03483003000075a7 */ /* 0x0010a4000804017f */
[----:B--2---:R-:W-:Y:S05]  /*28aa0*/  @!P2 NANOSLEEP.SYNCS 0x989680 ;  /* 0x009896800000a95d */ /* 0x004fea0003900000 */
[----:B------:R-:W2:Y:S02]  /*28ab0*/  @!P2 SYNCS.PHASECHK.TRANS64 P2, [R0+URZ+0x34830], R3 ;  /* 0x034830030000a5a7 */ /* 0x000ea4000804007f */
[----:B--2---:R-:W-:Y:S05]  /*28ac0*/  @!P2 BRA `(.L_x_6845) ;  /* 0xfffffffc00f0a947 */ /* 0x004fea000383ffff */
[----:B------:R-:W-:Y:S05]  /*28ad0*/  BRA `(.L_x_6844) ;  /* 0xfffffe8400bc7947 */ /* 0x000fea000383ffff */
.L_x_6851:
[----:B-1----:R1:W2:Y:S02]  /*28ae0*/  SYNCS.PHASECHK.TRANS64.TRYWAIT P3, [R8+URZ+0x34830], R9 ;  /* 0x03483009080075a7 */ /* 0x0022a4000806017f */
[----:B--2---:R-:W-:Y:S05]  /*28af0*/  @!P3 NANOSLEEP.SYNCS 0x989680 ;  /* 0x009896800000b95d */ /* 0x004fea0003900000 */
[----:B------:R-:W2:Y:S02]  /*28b00*/  @!P3 SYNCS.PHASECHK.TRANS64 P3, [R8+URZ+0x34830], R9 ;  /* 0x034830090800b5a7 */ /* 0x000ea4000806007f */
[----:B--2---:R-:W-:Y:S05]  /*28b10*/  @!P3 BRA `(.L_x_6851) ;  /* 0xfffffffc00f0b947 */ /* 0x004fea000383ffff */
[----:B------:R-:W-:Y:S05]  /*28b20*/  BRA `(.L_x_6850) ;  /* 0xfffffee000f07947 */ /* 0x000fea000383ffff */
.L_x_6855:
[----:B-1----:R1:W2:Y:S02]  /*28b30*/  SYNCS.PHASECHK.TRANS64.TRYWAIT P2, [R8+URZ+0x34850], R6 ;  /* 0x03485006080075a7 */ /* 0x0022a4000804017f */
[----:B--2---:R-:W-:Y:S05]  /*28b40*/  @!P2 NANOSLEEP.SYNCS 0x989680 ;  /* 0x009896800000a95d */ /* 0x004fea0003900000 */
[----:B------:R-:W2:Y:S02]  /*28b50*/  @!P2 SYNCS.PHASECHK.TRANS64 P2, [R8+URZ+0x34850], R6 ;  /* 0x034850060800a5a7 */ /* 0x000ea4000804007f */
[----:B--2---:R-:W-:Y:S05]  /*28b60*/  @!P2 BRA `(.L_x_6855) ;  /* 0xfffffffc00f0a947 */ /* 0x004fea000383ffff */
[----:B------:R-:W-:Y:S05]  /*28b70*/  BRA `(.L_x_6852) ;  /* 0xffffff1800287947 */ /* 0x000fea000383ffff */
.L_x_6860:
[----:B-1----:R1:W2:Y:S02]  /*28b80*/  SYNCS.PHASECHK.TRANS64.TRYWAIT P0, [R12+URZ+0x34850], R3 ;  /* 0x034850030c0075a7 */ /* 0x0022a4000800017f */
[----:B--2---:R-:W-:Y:S05]  /*28b90*/  @!P0 NANOSLEEP.SYNCS 0x989680 ;  /* 0x009896800000895d */ /* 0x004fea0003900000 */
[----:B------:R-:W2:Y:S02]  /*28ba0*/  @!P0 SYNCS.PHASECHK.TRANS64 P0, [R12+URZ+0x34850], R3 ;  /* 0x034850030c0085a7 */ /* 0x000ea4000800007f */
[----:B--2---:R-:W-:Y:S05]  /*28bb0*/  @!P0 BRA `(.L_x_6860) ;  /* 0xfffffffc00f08947 */ /* 0x004fea000383ffff */
[----:B------:R-:W-:Y:S05]  /*28bc0*/  BRA `(.L_x_6859) ;  /* 0xffffff3c00647947 */ /* 0x000fea000383ffff */
.L_x_6865:
[----:B------:R-:W-:Y:S02]  /*28bd0*/  IMAD.MOV.U32 R13, RZ, RZ, R8 ;  /* 0x000000ffff0d7224 */ /* 0x000fe400078e0008 */
[----:B------:R-:W-:Y:S02]  /*28be0*/  IMAD.MOV.U32 R12, RZ, RZ, RZ ;  /* 0x000000ffff0c7224 */ /* 0x000fe400078e00ff */
[----:B------:R-:W-:Y:S02]  /*28bf0*/  IMAD.MOV.U32 R11, RZ, RZ, 0x181f ;  /* 0x0000181fff0b7424 */ /* 0x000fe400078e00ff */
[----:B------:R-:W-:-:S07]  /*28c00*/  IMAD.MOV.U32 R15, RZ, RZ, -0x1 ;  /* 0xffffffffff0f7424 */ /* 0x000fce00078e00ff */
[----:B-----5:R-:W-:Y:S05]  /*28c10*/  WARPSYNC.COLLECTIVE R15, `(.L_x_7074) ;  /* 0x000000000f087348 */ /* 0x020fea0003c00000 */
[----:B------:R0:W1:Y:S02]  /*28c20*/  SHFL.IDX P6, R14, R13, R12, R11 ;  /* 0x0000000c0d0e7389 */ /* 0x00006400000c000b */
[----:B01---5:R-:W-:Y:S01]  /*28c30*/  ENDCOLLECTIVE ;  /* 0x000000000000791b */ /* 0x023fe20003800000 */
.L_x_7074:
[----:B------:R-:W-:Y:S02]  /*28c40*/  IMAD.MOV.U32 R13, RZ, RZ, R3 ;  /* 0x000000ffff0d7224 */ /* 0x000fe400078e0003 */
[----:B------:R-:W-:-:S07]  /*28c50*/  IMAD.MOV.U32 R0, RZ, RZ, R14 ;  /* 0x000000ffff007224 */ /* 0x000fce00078e000e */
[----:B------:R-:W-:Y:S05]  /*28c60*/  WARPSYNC.COLLECTIVE R15, `(.L_x_7075) ;  /* 0x000000000f087348 */ /* 0x000fea0003c00000 */
[----:B------:R0:W1:Y:S02]  /*28c70*/  SHFL.IDX P6, R14, R13, R12, R11 ;  /* 0x0000000c0d0e7389 */ /* 0x00006400000c000b */
[----:B01----:R-:W-:Y:S01]  /*28c80*/  ENDCOLLECTIVE ;  /* 0x000000000000791b */ /* 0x003fe20003800000 */
.L_x_7075:
[----:B------:R-:W-:Y:S05]  /*28c90*/  BRA `(.L_x_7076) ;  /* 0xffffff5800e87947 */ /* 0x000fea000383ffff */
.L_x_6868:
[----:B------:R-:W-:Y:S01]  /*28ca0*/  BSSY B1, `(.L_x_7077) ;  /* 0x0000008000017945 */ /* 0x000fe20003800000 */
[----:B------:R-:W-:Y:S02]  /*28cb0*/  IMAD.MOV.U32 R13, RZ, RZ, R8 ;  /* 0x000000ffff0d7224 */ /* 0x000fe400078e0008 */
[----:B------:R-:W-:Y:S02]  /*28cc0*/  IMAD.MOV.U32 R12, RZ, RZ, 0x1 ;  /* 0x00000001ff0c7424 */ /* 0x000fe400078e00ff */
[----:B---3--:R-:W-:Y:S02]  /*28cd0*/  IMAD.MOV.U32 R11, RZ, RZ, 0x181f ;  /* 0x0000181fff0b7424 */ /* 0x008fe400078e00ff */
[----:B------:R-:W-:-:S07]  /*28ce0*/  IMAD.MOV.U32 R15, RZ, RZ, -0x1 ;  /* 0xffffffffff0f7424 */ /* 0x000fce00078e00ff */
[----:B012--5:R-:W-:Y:S05]  /*28cf0*/  WARPSYNC.COLLECTIVE R15, `(.L_x_7078) ;  /* 0x000000000f087348 */ /* 0x027fea0003c00000 */
[----:B--2---:R2:W3:Y:S02]  /*28d00*/  SHFL.IDX P6, R14, R13, R12, R11 ;  /* 0x0000000c0d0e7389 */ /* 0x0044e400000c000b */
[----:B0123-5:R-:W-:Y:S01]  /*28d10*/  ENDCOLLECTIVE ;  /* 0x000000000000791b */ /* 0x02ffe20003800000 */
.L_x_7078:
[----:B------:R-:W-:Y:S05]  /*28d20*/  BSYNC B1 ;  /* 0x0000000000017941 */ /* 0x000fea0003800000 */
.L_x_7077:
        /* <DEDUP_REMOVED lines=8> */
.L_x_7079:
[----:B------:R-:W-:Y:S05]  /*28db0*/  BRA `(.L_x_7080) ;  /* 0xffffff5800e87947 */ /* 0x000fea000383ffff */
.L_x_6871:
[----:B------:R-:W-:Y:S01]  /*28dc0*/  BSSY B1, `(.L_x_7081) ;  /* 0x0000008000017945 */ /* 0x000fe20003800000 */
[----:B------:R-:W-:Y:S02]  /*28dd0*/  IMAD.MOV.U32 R13, RZ, RZ, R8 ;  /* 0x000000ffff0d7224 */ /* 0x000fe400078e0008 */
[----:B------:R-:W-:Y:S02]  /*28de0*/  IMAD.MOV.U32 R12, RZ, RZ, 0x2 ;  /* 0x00000002ff0c7424 */ /* 0x000fe400078e00ff */
[----:B------:R-:W-:Y:S02]  /*28df0*/  IMAD.MOV.U32 R11, RZ, RZ, 0x181f ;  /* 0x0000181fff0b7424 */ /* 0x000fe400078e00ff */
[----:B---3--:R-:W-:-:S07]  /*28e00*/  IMAD.MOV.U32 R15, RZ, RZ, -0x1 ;  /* 0xffffffffff0f7424 */ /* 0x008fce00078e00ff */
[----:B012-4-:R-:W-:Y:S05]  /*28e10*/  WARPSYNC.COLLECTIVE R15, `(.L_x_7082) ;  /* 0x000000000f087348 */ /* 0x017fea0003c00000 */
[----:B--2---:R2:W3:Y:S02]  /*28e20*/  SHFL.IDX P6, R14, R13, R12, R11 ;  /* 0x0000000c0d0e7389 */ /* 0x0044e400000c000b */
[----:B01234-:R-:W-:Y:S01]  /*28e30*/  ENDCOLLECTIVE ;  /* 0x000000000000791b */ /* 0x01ffe20003800000 */
.L_x_7082:
[----:B------:R-:W-:Y:S05]  /*28e40*/  BSYNC B1 ;  /* 0x0000000000017941 */ /* 0x000fea0003800000 */
.L_x_7081:
        /* <DEDUP_REMOVED lines=8> */
.L_x_7083:
[----:B------:R-:W-:Y:S05]  /*28ed0*/  BRA `(.L_x_7084) ;  /* 0xffffff5800ec7947 */ /* 0x000fea000383ffff */
.L_x_6874:
        /* <DEDUP_REMOVED lines=8> */
.L_x_7086:
[----:B------:R-:W-:Y:S05]  /*28f60*/  BSYNC B1 ;  /* 0x0000000000017941 */ /* 0x000fea0003800000 */
.L_x_7085:
        /* <DEDUP_REMOVED lines=8> */
.L_x_7087:
[----:B------:R-:W-:Y:S05]  /*28ff0*/  BRA `(.L_x_7088) ;  /* 0xffffff5800f07947 */ /* 0x000fea000383ffff */
.L_x_6876:
[----:B------:R-:W-:Y:S02]  /*29000*/  IMAD.MOV.U32 R13, RZ, RZ, R4 ;  /* 0x000000ffff0d7224 */ /* 0x000fe400078e0004 */
[----:B------:R-:W-:Y:S02]  /*29010*/  IMAD.MOV.U32 R12, RZ, RZ, RZ ;  /* 0x000000ffff0c7224 */ /* 0x000fe400078e00ff */
[----:B------:R-:W-:Y:S02]  /*29020*/  IMAD.MOV.U32 R11, RZ, RZ, 0x1c1f ;  /* 0x00001c1fff0b7424 */ /* 0x000fe400078e00ff */
[----:B------:R-:W-:-:S07]  /*29030*/  IMAD.MOV.U32 R15, RZ, RZ, -0x1 ;  /* 0xffffffffff0f7424 */ /* 0x000fce00078e00ff */
[----:B------:R-:W-:Y:S05]  /*29040*/  WARPSYNC.COLLECTIVE R15, `(.L_x_7089) ;  /* 0x000000000f087348 */ /* 0x000fea0003c00000 */
[----:B------:R0:W1:Y:S02]  /*29050*/  SHFL.IDX P6, R14, R13, R12, R11 ;  /* 0x0000000c0d0e7389 */ /* 0x00006400000c000b */
[----:B01----:R-:W-:Y:S01]  /*29060*/  ENDCOLLECTIVE ;  /* 0x000000000000791b */ /* 0x003fe20003800000 */
.L_x_7089:
[----:B------:R-:W-:Y:S02]  /*29070*/  IMAD.MOV.U32 R13, RZ, RZ, R0 ;  /* 0x000000ffff0d7224 */ /* 0x000fe400078e0000 */
[----:B------:R-:W-:-:S07]  /*29080*/  IMAD.MOV.U32 R3, RZ, RZ, R14 ;  /* 0x000000ffff037224 */ /* 0x000fce00078e000e */
[----:B------:R-:W-:Y:S05]  /*29090*/  WARPSYNC.COLLECTIVE R15, `(.L_x_7090) ;  /* 0x000000000f087348 */ /* 0x000fea0003c00000 */
[----:B------:R0:W1:Y:S02]  /*290a0*/  SHFL.IDX P6, R14, R13, R12, R11 ;  /* 0x0000000c0d0e7389 */ /* 0x00006400000c000b */
[----:B01----:R-:W-:Y:S01]  /*290b0*/  ENDCOLLECTIVE ;  /* 0x000000000000791b */ /* 0x003fe20003800000 */
.L_x_7090:
[----:B------:R-:W-:Y:S05]  /*290c0*/  BRA `(.L_x_7091) ;  /* 0xffffff6000307947 */ /* 0x000fea000383ffff */
.L_x_6879:
[----:B------:R-:W-:Y:S01]  /*290d0*/  BSSY B1, `(.L_x_7092) ;  /* 0x0000008000017945 */ /* 0x000fe20003800000 */
[----:B--2---:R-:W-:Y:S02]  /*290e0*/  IMAD.MOV.U32 R13, RZ, RZ, R4 ;  /* 0x000000ffff0d7224 */ /* 0x004fe400078e0004 */
[----:B------:R-:W-:Y:S02]  /*290f0*/  IMAD.MOV.U32 R12, RZ, RZ, 0x1 ;  /* 0x00000001ff0c7424 */ /* 0x000fe400078e00ff */
[----:B------:R-:W-:Y:S02]  /*29100*/  IMAD.MOV.U32 R11, RZ, RZ, 0x1c1f ;  /* 0x00001c1fff0b7424 */ /* 0x000fe400078e00ff */
[----:B------:R-:W-:-:S07]  /*29110*/  IMAD.MOV.U32 R15, RZ, RZ, -0x1 ;  /* 0xffffffffff0f7424 */ /* 0x000fce00078e00ff */
[----:B01----:R-:W-:Y:S05]  /*29120*/  WARPSYNC.COLLECTIVE R15, `(.L_x_7093) ;  /* 0x000000000f087348 */ /* 0x003fea0003c00000 */
[----:B------:R2:W3:Y:S02]  /*29130*/  SHFL.IDX P6, R14, R13, R12, R11 ;  /* 0x0000000c0d0e7389 */ /* 0x0004e400000c000b */
[----:B0123--:R-:W-:Y:S01]  /*29140*/  ENDCOLLECTIVE ;  /* 0x000000000000791b */ /* 0x00ffe20003800000 */
.L_x_7093:
[----:B------:R-:W-:Y:S05]  /*29150*/  BSYNC B1 ;  /* 0x0000000000017941 */ /* 0x000fea0003800000 */
.L_x_7092:
        /* <DEDUP_REMOVED lines=8> */
.L_x_7094:
[----:B------:R-:W-:Y:S05]  /*291e0*/  BRA `(.L_x_7095) ;  /* 0xffffff6400107947 */ /* 0x000fea000383ffff */
.L_x_6883:
[----:B------:R-:W-:Y:S02]  /*291f0*/  IMAD.MOV.U32 R13, RZ, RZ, R4 ;  /* 0x000000ffff0d7224 */ /* 0x000fe400078e0004 */
[----:B------:R-:W-:Y:S02]  /*29200*/  IMAD.MOV.U32 R12, RZ, RZ, RZ ;  /* 0x000000ffff0c7224 */ /* 0x000fe400078e00ff */
[----:B------:R-:W-:Y:S02]  /*29210*/  IMAD.MOV.U32 R11, RZ, RZ, 0x181f ;  /* 0x0000181fff0b7424 */ /* 0x000fe400078e00ff */
[----:B------:R-:W-:-:S07]  /*29220*/  IMAD.MOV.U32 R15, RZ, RZ, -0x1 ;  /* 0xffffffffff0f7424 */ /* 0x000fce00078e00ff */
[----:B-1----:R-:W-:Y:S05]  /*29230*/  WARPSYNC.COLLECTIVE R15, `(.L_x_7096) ;  /* 0x000000000f087348 */ /* 0x002fea0003c00000 */
[----:B------:R0:W2:Y:S02]  /*29240*/  SHFL.IDX P6, R14, R13, R12, R11 ;  /* 0x0000000c0d0e7389 */ /* 0x0000a400000c000b */
[----:B012---:R-:W-:Y:S01]  /*29250*/  ENDCOLLECTIVE ;  /* 0x000000000000791b */ /* 0x007fe20003800000 */
.L_x_7096:
[----:B------:R-:W-:Y:S02]  /*29260*/  IMAD.MOV.U32 R13, RZ, RZ, R3 ;  /* 0x000000ffff0d7224 */ /* 0x000fe400078e0003 */
[----:B------:R-:W-:-:S07]  /*29270*/  IMAD.MOV.U32 R0, RZ, RZ, R14 ;  /* 0x000000ffff007224 */ /* 0x000fce00078e000e */
[----:B------:R-:W-:Y:S05]  /*29280*/  WARPSYNC.COLLECTIVE R15, `(.L_x_7097) ;  /* 0x000000000f087348 */ /* 0x000fea0003c00000 */
[----:B------:R0:W1:Y:S02]  /*29290*/  SHFL.IDX P6, R14, R13, R12, R11 ;  /* 0x0000000c0d0e7389 */ /* 0x00006400000c000b */
[----:B01----:R-:W-:Y:S01]  /*292a0*/  ENDCOLLECTIVE ;  /* 0x000000000000791b */ /* 0x003fe20003800000 */
.L_x_7097:
[----:B------:R-:W-:Y:S05]  /*292b0*/  BRA `(.L_x_7098) ;  /* 0xffffff7000407947 */ /* 0x000fea000383ffff */
.L_x_6886:
[----:B------:R-:W-:Y:S01]  /*292c0*/  BSSY B1, `(.L_x_7099) ;  /* 0x0000008000017945 */ /* 0x000fe20003800000 */
[----:B------:R-:W-:Y:S02]  /*292d0*/  IMAD.MOV.U32 R13, RZ, RZ, R4 ;  /* 0x000000ffff0d7224 */ /* 0x000fe400078e0004 */
[----:B------:R-:W-:Y:S02]  /*292e0*/  IMAD.MOV.U32 R12, RZ, RZ, 0x1 ;  /* 0x00000001ff0c7424 */ /* 0x000fe400078e00ff */
[----:B------:R-:W-:Y:S02]  /*292f0*/  IMAD.MOV.U32 R11, RZ, RZ, 0x181f ;  /* 0x0000181fff0b7424 */ /* 0x000fe400078e00ff */
[----:B----4-:R-:W-:-:S07]  /*29300*/  IMAD.MOV.U32 R15, RZ, RZ, -0x1 ;  /* 0xffffffffff0f7424 */ /* 0x010fce00078e00ff */
[----:B0123--:R-:W-:Y:S05]  /*29310*/  WARPSYNC.COLLECTIVE R15, `(.L_x_7100) ;  /* 0x000000000f087348 */ /* 0x00ffea0003c00000 */
[----:B---3--:R3:W4:Y:S02]  /*29320*/  SHFL.IDX P6, R14, R13, R12, R11 ;  /* 0x0000000c0d0e7389 */ /* 0x00872400000c000b */
[----:B01234-:R-:W-:Y:S01]  /*29330*/  ENDCOLLECTIVE ;  /* 0x000000000000791b */ /* 0x01ffe20003800000 */
.L_x_7100:
[----:B------:R-:W-:Y:S05]  /*29340*/  BSYNC B1 ;  /* 0x0000000000017941 */ /* 0x000fea0003800000 */
.L_x_7099:
        /* <DEDUP_REMOVED lines=8> */
.L_x_7101:
[----:B------:R-:W-:Y:S05]  /*293d0*/  BRA `(.L_x_7102) ;  /* 0xffffff7000447947 */ /* 0x000fea000383ffff */
.L_x_6889:
        /* <DEDUP_REMOVED lines=8> */
.L_x_7104:
[----:B------:R-:W-:Y:S05]  /*29460*/  BSYNC B1 ;  /* 0x0000000000017941 */ /* 0x000fea0003800000 */
.L_x_7103:
        /* <DEDUP_REMOVED lines=8> */
.L_x_7105:
[----:B------:R-:W-:Y:S05]  /*294f0*/  BRA `(.L_x_7106) ;  /* 0xffffff7000487947 */ /* 0x000fea000383ffff */
.L_x_6892:
[----:B------:R-:W-:Y:S01]  /*29500*/  BSSY B1, `(.L_x_7107) ;  /* 0x0000008000017945 */ /* 0x000fe20003800000 */
[----:B------:R-:W-:Y:S02]  /*29510*/  IMAD.MOV.U32 R13, RZ, RZ, R4 ;  /* 0x000000ffff0d7224 */ /* 0x000fe400078e0004 */
[----:B------:R-:W-:Y:S02]  /*29520*/  IMAD.MOV.U32 R12, RZ, RZ, 0x3 ;  /* 0x00000003ff0c7424 */ /* 0x000fe400078e00ff */
[----:B------:R-:W-:Y:S02]  /*29530*/  IMAD.MOV.U32 R11, RZ, RZ, 0x181f ;  /* 0x0000181fff0b7424 */ /* 0x000fe400078e00ff */
[----:B0-----:R-:W-:-:S07]  /*29540*/  IMAD.MOV.U32 R15, RZ, RZ, -0x1 ;  /* 0xffffffffff0f7424 */ /* 0x001fce00078e00ff */
[----:B-1234-:R-:W-:Y:S05]  /*29550*/  WARPSYNC.COLLECTIVE R15, `(.L_x_7108) ;  /* 0x000000000f087348 */ /* 0x01efea0003c00000 */
[----:B----4-:R0:W4:Y:S02]  /*29560*/  SHFL.IDX P6, R14, R13, R12, R11 ;  /* 0x0000000c0d0e7389 */ /* 0x01012400000c000b */
[----:B01234-:R-:W-:Y:S01]  /*29570*/  ENDCOLLECTIVE ;  /* 0x000000000000791b */ /* 0x01ffe20003800000 */
.L_x_7108:
[----:B------:R-:W-:Y:S05]  /*29580*/  BSYNC B1 ;  /* 0x0000000000017941 */ /* 0x000fea0003800000 */
.L_x_7107:
        /* <DEDUP_REMOVED lines=8> */
.L_x_7109:
[----:B------:R-:W-:Y:S05]  /*29610*/  BRA `(.L_x_7110) ;  /* 0xffffff70004c7947 */ /* 0x000fea000383ffff */
.L_x_6909:
        /* <DEDUP_REMOVED lines=11> */
.L_x_7112:
[----:B------:R-:W-:Y:S05]  /*296d0*/  BSYNC B1 ;  /* 0x0000000000017941 */ /* 0x000fea0003800000 */
.L_x_7111:
[----:B------:R-:W-:Y:S05]  /*296e0*/  BRA `(.L_x_7113) ;  /* 0xffffff8800bc7947 */ /* 0x000fea000383ffff */
.L_x_6911:
[----:B------:R-:W-:Y:S01]  /*296f0*/  BSSY B1, `(.L_x_7114) ;  /* 0x0000006000017945 */ /* 0x000fe20003800000 */
[----:B------:R-:W-:-:S07]  /*29700*/  IMAD.MOV.U32 R15, RZ, RZ, -0x1 ;  /* 0xffffffffff0f7424 */ /* 0x000fce00078e00ff */
[----:B0-----:R-:W-:Y:S05]  /*29710*/  WARPSYNC.COLLECTIVE R15, `(.L_x_7115) ;  /* 0x000000000f0c7348 */ /* 0x001fea0003c00000 */
[----:B------:R-:W-:Y:S02]  /*29720*/  ELECT P6, UR62, PT ;  /* 0x00000000003e782f */ /* 0x000fe400038c0000 */
[----:B------:R-:W-:Y:S01]  /*29730*/  MOV R14, UR62 ;  /* 0x0000003e000e7c02 */ /* 0x000fe20008000f00 */
[----:B0-----:R-:W-:Y:S10]  /*29740*/  ENDCOLLECTIVE ;  /* 0x000000000000791b */ /* 0x001ff40003800000 */
.L_x_7115:
[----:B------:R-:W-:Y:S05]  /*29750*/  BSYNC B1 ;  /* 0x0000000000017941 */ /* 0x000fea0003800000 */
.L_x_7114:
[----:B------:R-:W-:Y:S01]  /*29760*/  PLOP3.LUT P1, PT, P6, PT, PT, 0x80, 0x0 ;  /* 0x000000000000781c */ /* 0x000fe2000372f070 */
[----:B------:R-:W-:-:S12]  /*29770*/  BRA `(.L_x_6910) ;  /* 0xffffff8800b07947 */ /* 0x000fd8000383ffff */
.L_x_6913:
[----:B0-----:R0:W1:Y:S02]  /*29780*/  SYNCS.PHASECHK.TRANS64.TRYWAIT P0, [R18+URZ+0x34820], R2 ;  /* 0x03482002120075a7 */ /* 0x001064000800017f */
[----:B-1----:R-:W-:Y:S05]  /*29790*/  @!P0 NANOSLEEP.SYNCS 0x989680 ;  /* 0x009896800000895d */ /* 0x002fea0003900000 */
[----:B------:R-:W1:Y:S02]  /*297a0*/  @!P0 SYNCS.PHASECHK.TRANS64 P0, [R18+URZ+0x34820], R2 ;  /* 0x03482002120085a7 */ /* 0x000e64000800007f */
[----:B-1----:R-:W-:Y:S05]  /*297b0*/  @!P0 BRA `(.L_x_6913) ;  /* 0xfffffffc00f08947 */ /* 0x002fea000383ffff */
[----:B------:R-:W-:Y:S05]  /*297c0*/  BRA `(.L_x_7116) ;  /* 0xffffff8800c07947 */ /* 0x000fea000383ffff */
.L_x_6917:
[----:B-1----:R1:W2:Y:S02]  /*297d0*/  SYNCS.PHASECHK.TRANS64.TRYWAIT P0, [R5+URZ+0x348a0], R8 ;  /* 0x0348a008050075a7 */ /* 0x0022a4000800017f */
[----:B--2---:R-:W-:Y:S05]  /*297e0*/  @!P0 NANOSLEEP.SYNCS 0x989680 ;  /* 0x009896800000895d */ /* 0x004fea0003900000 */
[----:B------:R-:W2:Y:S02]  /*297f0*/  @!P0 SYNCS.PHASECHK.TRANS64 P0, [R5+URZ+0x348a0], R8 ;  /* 0x0348a008050085a7 */ /* 0x000ea4000800007f */
[----:B--2---:R-:W-:Y:S05]  /*29800*/  @!P0 BRA `(.L_x_6917) ;  /* 0xfffffffc00f08947 */ /* 0x004fea000383ffff */
[----:B------:R-:W-:Y:S05]  /*29810*/  BRA `(.L_x_7117) ;  /* 0xffffff8800e07947 */ /* 0x000fea000383ffff */
.L_x_6923:
[----:B0-----:R0:W2:Y:S02]  /*29820*/  SYNCS.PHASECHK.TRANS64.TRYWAIT P0, [R5+URZ+0x348c0], R8 ;  /* 0x0348c008050075a7 */ /* 0x0010a4000800017f */
[----:B--2---:R-:W-:Y:S05]  /*29830*/  @!P0 NANOSLEEP.SYNCS 0x989680 ;  /* 0x009896800000895d */ /* 0x004fea0003900000 */
[----:B------:R-:W2:Y:S02]  /*29840*/  @!P0 SYNCS.PHASECHK.TRANS64 P0, [R5+URZ+0x348c0], R8 ;  /* 0x0348c008050085a7 */ /* 0x000ea4000800007f */
[----:B--2---:R-:W-:Y:S05]  /*29850*/  @!P0 BRA `(.L_x_6923) ;  /* 0xfffffffc00f08947 */ /* 0x004fea000383ffff */
[----:B------:R-:W-:Y:S05]  /*29860*/  BRA `(.L_x_7118) ;  /* 0xffffff8c009c7947 */ /* 0x000fea000383ffff */
.L_x_6931:
[----:B0-----:R0:W1:Y:S02]  /*29870*/  SYNCS.PHASECHK.TRANS64.TRYWAIT P0, [R6+URZ+0x348a0], R5 ;  /* 0x0348a005060075a7 */ /* 0x001064000800017f */
[----:B-1----:R-:W-:Y:S05]  /*29880*/  @!P0 NANOSLEEP.SYNCS 0x989680 ;  /* 0x009896800000895d */ /* 0x002fea0003900000 */
[----:B------:R-:W1:Y:S02]  /*29890*/  @!P0 SYNCS.PHASECHK.TRANS64 P0, [R6+URZ+0x348a0], R5 ;  /* 0x0348a005060085a7 */ /* 0x000e64000800007f */
[----:B-1----:R-:W-:Y:S05]  /*298a0*/  @!P0 BRA `(.L_x_6931) ;  /* 0xfffffffc00f08947 */ /* 0x002fea000383ffff */
[----:B------:R-:W-:Y:S05]  /*298b0*/  BRA `(.L_x_7119) ;  /* 0xffffff90009c7947 */ /* 0x000fea000383ffff */
.L_x_6937:
[----:B-1----:R1:W2:Y:S02]  /*298c0*/  SYNCS.PHASECHK.TRANS64.TRYWAIT P0, [R6+URZ+0x348c0], R5 ;  /* 0x0348c005060075a7 */ /* 0x0022a4000800017f */
[----:B--2---:R-:W-:Y:S05]  /*298d0*/  @!P0 NANOSLEEP.SYNCS 0x989680 ;  /* 0x009896800000895d */ /* 0x004fea0003900000 */
[----:B------:R-:W2:Y:S02]  /*298e0*/  @!P0 SYNCS.PHASECHK.TRANS64 P0, [R6+URZ+0x348c0], R5 ;  /* 0x0348c005060085a7 */ /* 0x000ea4000800007f */
[----:B--2---:R-:W-:Y:S05]  /*298f0*/  @!P0 BRA `(.L_x_6937) ;  /* 0xfffffffc00f08947 */ /* 0x004fea000383ffff */
[----:B------:R-:W-:Y:S05]  /*29900*/  BRA `(.L_x_7120) ;  /* 0xffffff9400607947 */ /* 0x000fea000383ffff */
.L_x_6953:
        /* <DEDUP_REMOVED lines=11> */
.L_x_7122:
[----:B------:R-:W-:Y:S05]  /*299c0*/  BSYNC B0 ;  /* 0x0000000000007941 */ /* 0x000fea0003800000 */
.L_x_7121:
[----:B------:R-:W-:Y:S05]  /*299d0*/  BRA `(.L_x_7123) ;  /* 0xffffffa0006c7947 */ /* 0x000fea000383ffff */
.L_x_6955:
[----:B------:R-:W-:Y:S01]  /*299e0*/  BSSY B0, `(.L_x_7124) ;  /* 0x0000006000007945 */ /* 0x000fe20003800000 */
[----:B------:R-:W-:-:S07]  /*299f0*/  IMAD.MOV.U32 R15, RZ, RZ, -0x1 ;  /* 0xffffffffff0f7424 */ /* 0x000fce00078e00ff */
[----:B0-----:R-:W-:Y:S05]  /*29a00*/  WARPSYNC.COLLECTIVE R15, `(.L_x_7125) ;  /* 0x000000000f0c7348 */ /* 0x001fea0003c00000 */
[----:B------:R-:W-:Y:S02]  /*29a10*/  ELECT P6, UR62, PT ;  /* 0x00000000003e782f */ /* 0x000fe400038c0000 */
[----:B------:R-:W-:Y:S01]  /*29a20*/  MOV R14, UR62 ;  /* 0x0000003e000e7c02 */ /* 0x000fe20008000f00 */
[----:B0-----:R-:W-:Y:S10]  /*29a30*/  ENDCOLLECTIVE ;  /* 0x000000000000791b */ /* 0x001ff40003800000 */
.L_x_7125:
[----:B------:R-:W-:Y:S05]  /*29a40*/  BSYNC B0 ;  /* 0x0000000000007941 */ /* 0x000fea0003800000 */
.L_x_7124:
[----:B------:R-:W-:Y:S05]  /*29a50*/  BRA `(.L_x_7126) ;  /* 0xffffffa000787947 */ /* 0x000fea000383ffff */
.L_x_6957:
[----:B0-----:R0:W1:Y:S02]  /*29a60*/  SYNCS.PHASECHK.TRANS64.TRYWAIT P0, [R0+URZ+0x34840], R2 ;  /* 0x03484002000075a7 */ /* 0x001064000800017f */
[----:B-1----:R-:W-:Y:S05]  /*29a70*/  @!P0 NANOSLEEP.SYNCS 0x989680 ;  /* 0x009896800000895d */ /* 0x002fea0003900000 */
[----:B------:R-:W1:Y:S02]  /*29a80*/  @!P0 SYNCS.PHASECHK.TRANS64 P0, [R0+URZ+0x34840], R2 ;  /* 0x03484002000085a7 */ /* 0x000e64000800007f */
[----:B-1----:R-:W-:Y:S05]  /*29a90*/  @!P0 BRA `(.L_x_6957) ;  /* 0xfffffffc00f08947 */ /* 0x002fea000383ffff */
[----:B------:R-:W-:Y:S05]  /*29aa0*/  BRA `(.L_x_7127) ;  /* 0xffffffa000dc7947 */ /* 0x000fea000383ffff */
.L_x_6961:
[----:B------:R-:W2:Y:S01]  /*29ab0*/  LDL.LU R11, [R1+0x54] ;  /* 0x00005400010b7983 */ /* 0x000ea20000300800 */
[----:B------:R-:W-:Y:S02]  /*29ac0*/  IMAD.MOV.U32 R13, RZ, RZ, R3 ;  /* 0x000000ffff0d7224 */ /* 0x000fe400078e0003 */
[----:B------:R-:W-:Y:S01]  /*29ad0*/  IMAD.MOV.U32 R12, RZ, RZ, RZ ;  /* 0x000000ffff0c7224 */ /* 0x000fe200078e00ff */
[----:B------:R-:W1:Y:S01]  /*29ae0*/  S2R R7, SR_TID.X ;  /* 0x0000000000077919 */ /* 0x000e620000002100 */
[----:B------:R-:W-:Y:S01]  /*29af0*/  IMAD.MOV.U32 R15, RZ, RZ, -0x1 ;  /* 0xffffffffff0f7424 */ /* 0x000fe200078e00ff */
[----:B-1----:R-:W-:-:S04]  /*29b00*/  LOP3.LUT R7, R7, 0x7f, RZ, 0xc0, !PT ;  /* 0x0000007f07077812 */ /* 0x002fc800078ec0ff */
[----:B------:R-:W-:-:S05]  /*29b10*/  SHF.R.U32.HI R0, RZ, 0x3, R7 ;  /* 0x00000003ff007819 */ /* 0x000fca0000011607 */
[----:B------:R-:W-:-:S04]  /*29b20*/  IMAD.IADD R0, R0, 0x1, R5 ;  /* 0x0000000100007824 */ /* 0x000fc800078e0205 */
[----:B------:R-:W-:Y:S02]  /*29b30*/  VIADD R5, R0, 0x10 ;  /* 0x0000001000057836 */ /* 0x000fe40000000000 */
[----:B--2---:R-:W-:Y:S02]  /*29b40*/  IMAD R2, R11, R8, RZ ;  /* 0x000000080b027224 */ /* 0x004fe400078e02ff */
[----:B------:R-:W-:-:S03]  /*29b50*/  IMAD.MOV.U32 R11, RZ, RZ, 0x181f ;  /* 0x0000181fff0b7424 */ /* 0x000fc600078e00ff */
[----:B------:R-:W-:-:S13]  /*29b60*/  ISETP.GE.AND P2, PT, R0, R2, PT ;  /* 0x000000020000720c */ /* 0x000fda0003f46270 */
[----:B0----5:R-:W-:Y:S05]  /*29b70*/  WARPSYNC.COLLECTIVE R15, `(.L_x_7128) ;  /* 0x000000000f087348 */ /* 0x021fea0003c00000 */
[----:B------:R1:W2:Y:S02]  /*29b80*/  SHFL.IDX P6, R14, R13, R12, R11 ;  /* 0x0000000c0d0e7389 */ /* 0x0002a400000c000b */
[----:B012--5:R-:W-:Y:S01]  /*29b90*/  ENDCOLLECTIVE ;  /* 0x000000000000791b */ /* 0x027fe20003800000 */
.L_x_7128:
[----:B------:R-:W-:Y:S02]  /*29ba0*/  IMAD.MOV.U32 R13, RZ, RZ, R4 ;  /* 0x000000ffff0d7224 */ /* 0x000fe400078e0004 */
[----:B------:R-:W-:-:S07]  /*29bb0*/  IMAD.MOV.U32 R6, RZ, RZ, R14 ;  /* 0x000000ffff067224 */ /* 0x000fce00078e000e */
[----:B------:R-:W-:Y:S05]  /*29bc0*/  WARPSYNC.COLLECTIVE R15, `(.L_x_7129) ;  /* 0x000000000f087348 */ /* 0x000fea0003c00000 */
[----:B------:R0:W1:Y:S02]  /*29bd0*/  SHFL.IDX P6, R14, R13, R12, R11 ;  /* 0x0000000c0d0e7389 */ /* 0x00006400000c000b */
[----:B01----:R-:W-:Y:S01]  /*29be0*/  ENDCOLLECTIVE ;  /* 0x000000000000791b */ /* 0x003fe20003800000 */
.L_x_7129:
        /* <DEDUP_REMOVED lines=18> */
.L_x_7130:
[----:B------:R-:W-:Y:S02]  /*29d10*/  IMAD.MOV.U32 R13, RZ, RZ, R4 ;  /* 0x000000ffff0d7224 */ /* 0x000fe400078e0004 */
[----:B------:R-:W-:-:S07]  /*29d20*/  IMAD.MOV.U32 R6, RZ, RZ, R14 ;  /* 0x000000ffff067224 */ /* 0x000fce00078e000e */
[----:B------:R-:W-:Y:S05]  /*29d30*/  WARPSYNC.COLLECTIVE R15, `(.L_x_7131) ;  /* 0x000000000f087348 */ /* 0x000fea0003c00000 */
[----:B------:R0:W1:Y:S02]  /*29d40*/  SHFL.IDX P6, R14, R13, R12, R11 ;  /* 0x0000000c0d0e7389 */ /* 0x00006400000c000b */
[----:B01----:R-:W-:Y:S01]  /*29d50*/  ENDCOLLECTIVE ;  /* 0x000000000000791b */ /* 0x003fe20003800000 */
.L_x_7131:
        /* <DEDUP_REMOVED lines=18> */
.L_x_7132:
[----:B------:R-:W-:Y:S02]  /*29e80*/  IMAD.MOV.U32 R13, RZ, RZ, R4 ;  /* 0x000000ffff0d7224 */ /* 0x000fe400078e0004 */
[----:B------:R-:W-:-:S07]  /*29e90*/  IMAD.MOV.U32 R6, RZ, RZ, R14 ;  /* 0x000000ffff067224 */ /* 0x000fce00078e000e */
[----:B------:R-:W-:Y:S05]  /*29ea0*/  WARPSYNC.COLLECTIVE R15, `(.L_x_7133) ;  /* 0x000000000f087348 */ /* 0x000fea0003c00000 */
[----:B------:R0:W1:Y:S02]  /*29eb0*/  SHFL.IDX P6, R14, R13, R12, R11 ;  /* 0x0000000c0d0e7389 */ /* 0x00006400000c000b */
[----:B01----:R-:W-:Y:S01]  /*29ec0*/  ENDCOLLECTIVE ;  /* 0x000000000000791b */ /* 0x003fe20003800000 */
.L_x_7133:
        /* <DEDUP_REMOVED lines=18> */
.L_x_7134:
[----:B------:R-:W-:Y:S02]  /*29ff0*/  IMAD.MOV.U32 R13, RZ, RZ, R4 ;  /* 0x000000ffff0d7224 */ /* 0x000fe400078e0004 */
[----:B------:R-:W-:-:S07]  /*2a000*/  IMAD.MOV.U32 R6, RZ, RZ, R14 ;  /* 0x000000ffff067224 */ /* 0x000fce00078e000e */
[----:B------:R-:W-:Y:S05]  /*2a010*/  WARPSYNC.COLLECTIVE R15, `(.L_x_7135) ;  /* 0x000000000f087348 */ /* 0x000fea0003c00000 */
[----:B------:R0:W1:Y:S02]  /*2a020*/  SHFL.IDX P6, R14, R13, R12, R11 ;  /* 0x0000000c0d0e7389 */ /* 0x00006400000c000b */
[----:B01----:R-:W-:Y:S01]  /*2a030*/  ENDCOLLECTIVE ;  /* 0x000000000000791b */ /* 0x003fe20003800000 */
.L_x_7135:
        /* <DEDUP_REMOVED lines=18> */
.L_x_7136:
[----:B------:R-:W-:Y:S02]  /*2a160*/  IMAD.MOV.U32 R13, RZ, RZ, R4 ;  /* 0x000000ffff0d7224 */ /* 0x000fe400078e0004 */
[----:B------:R-:W-:-:S07]  /*2a170*/  IMAD.MOV.U32 R6, RZ, RZ, R14 ;  /* 0x000000ffff067224 */ /* 0x000fce00078e000e */
[----:B------:R-:W-:Y:S05]  /*2a180*/  WARPSYNC.COLLECTIVE R15, `(.L_x_7137) ;  /* 0x000000000f087348 */ /* 0x000fea0003c00000 */
[----:B------:R0:W1:Y:S02]  /*2a190*/  SHFL.IDX P6, R14, R13, R12, R11 ;  /* 0x0000000c0d0e7389 */ /* 0x00006400000c000b */
[----:B01----:R-:W-:Y:S01]  /*2a1a0*/  ENDCOLLECTIVE ;  /* 0x000000000000791b */ /* 0x003fe20003800000 */
.L_x_7137:
        /* <DEDUP_REMOVED lines=18> */
.L_x_7138:
[----:B------:R-:W-:Y:S02]  /*2a2d0*/  IMAD.MOV.U32 R13, RZ, RZ, R4 ;  /* 0x000000ffff0d7224 */ /* 0x000fe400078e0004 */
[----:B------:R-:W-:-:S07]  /*2a2e0*/  IMAD.MOV.U32 R6, RZ, RZ, R14 ;  /* 0x000000ffff067224 */ /* 0x000fce00078e000e */
[----:B------:R-:W-:Y:S05]  /*2a2f0*/  WARPSYNC.COLLECTIVE R15, `(.L_x_7139) ;  /* 0x000000000f087348 */ /* 0x000fea0003c00000 */
[----:B------:R0:W1:Y:S02]  /*2a300*/  SHFL.IDX P6, R14, R13, R12, R11 ;  /* 0x0000000c0d0e7389 */ /* 0x00006400000c000b */
[----:B01----:R-:W-:Y:S01]  /*2a310*/  ENDCOLLECTIVE ;  /* 0x000000000000791b */ /* 0x003fe20003800000 */
.L_x_7139:
        /* <DEDUP_REMOVED lines=18> */
.L_x_7140:
[----:B------:R-:W-:Y:S02]  /*2a440*/  IMAD.MOV.U32 R13, RZ, RZ, R4 ;  /* 0x000000ffff0d7224 */ /* 0x000fe400078e0004 */
[----:B------:R-:W-:-:S07]  /*2a450*/  IMAD.MOV.U32 R6, RZ, RZ, R14 ;  /* 0x000000ffff067224 */ /* 0x000fce00078e000e */
[----:B------:R-:W-:Y:S05]  /*2a460*/  WARPSYNC.COLLECTIVE R15, `(.L_x_7141) ;  /* 0x000000000f087348 */ /* 0x000fea0003c00000 */
[----:B------:R0:W1:Y:S02]  /*2a470*/  SHFL.IDX P6, R14, R13, R12, R11 ;  /* 0x0000000c0d0e7389 */ /* 0x00006400000c000b */
[----:B01----:R-:W-:Y:S01]  /*2a480*/  ENDCOLLECTIVE ;  /* 0x000000000000791b */ /* 0x003fe20003800000 */
.L_x_7141:
        /* <DEDUP_REMOVED lines=16> */
.L_x_7142:
[----:B------:R-:W-:Y:S02]  /*2a590*/  IMAD.MOV.U32 R13, RZ, RZ, R4 ;  /* 0x000000ffff0d7224 */ /* 0x000fe400078e0004 */
[----:B------:R-:W-:-:S07]  /*2a5a0*/  IMAD.MOV.U32 R5, RZ, RZ, R14 ;  /* 0x000000ffff057224 */ /* 0x000fce00078e000e */
[----:B------:R-:W-:Y:S05]  /*2a5b0*/  WARPSYNC.COLLECTIVE R15, `(.L_x_7143) ;  /* 0x000000000f087348 */ /* 0x000fea0003c00000 */
[----:B------:R0:W1:Y:S02]  /*2a5c0*/  SHFL.IDX P6, R14, R13, R12, R11 ;  /* 0x0000000c0d0e7389 */ /* 0x00006400000c000b */
[----:B01----:R-:W-:Y:S01]  /*2a5d0*/  ENDCOLLECTIVE ;  /* 0x000000000000791b */ /* 0x003fe20003800000 */
.L_x_7143:
[----:B------:R-:W-:Y:S01]  /*2a5e0*/  IMAD.MOV.U32 R3, RZ, RZ, R14 ;  /* 0x000000ffff037224 */ /* 0x000fe200078e000e */
[----:B------:R-:W-:Y:S06]  /*2a5f0*/  BRA `(.L_x_7144) ;  /* 0xffffffa400707947 */ /* 0x000fec000383ffff */
.L_x_6966:
[----:B----4-:R4:W0:Y:S02]  /*2a600*/  SYNCS.PHASECHK.TRANS64.TRYWAIT P0, [R18+URZ+0x34820], R0 ;  /* 0x03482000120075a7 */ /* 0x010824000800017f */
[----:B0-----:R-:W-:Y:S05]  /*2a610*/  @!P0 NANOSLEEP.SYNCS 0x989680 ;  /* 0x009896800000895d */ /* 0x001fea0003900000 */
[----:B------:R-:W0:Y:S02]  /*2a620*/  @!P0 SYNCS.PHASECHK.TRANS64 P0, [R18+URZ+0x34820], R0 ;  /* 0x03482000120085a7 */ /* 0x000e24000800007f */
[----:B0-----:R-:W-:Y:S05]  /*2a630*/  @!P0 BRA `(.L_x_6966) ;  /* 0xfffffffc00f08947 */ /* 0x001fea000383ffff */
[----:B------:R-:W-:Y:S05]  /*2a640*/  BRA `(.L_x_7145) ;  /* 0xffffffa400e07947 */ /* 0x000fea000383ffff */
.L_x_6975:
[----:B--2---:R2:W3:Y:S02]  /*2a650*/  SYNCS.PHASECHK.TRANS64.TRYWAIT P0, [R3+URZ+0x34840], R2 ;  /* 0x03484002030075a7 */ /* 0x0044e4000800017f */
[----:B---3--:R-:W-:Y:S05]  /*2a660*/  @!P0 NANOSLEEP.SYNCS 0x989680 ;  /* 0x009896800000895d */ /* 0x008fea0003900000 */
[----:B------:R-:W3:Y:S02]  /*2a670*/  @!P0 SYNCS.PHASECHK.TRANS64 P0, [R3+URZ+0x34840], R2 ;  /* 0x03484002030085a7 */ /* 0x000ee4000800007f */
[----:B---3--:R-:W-:Y:S05]  /*2a680*/  @!P0 BRA `(.L_x_6975) ;  /* 0xfffffffc00f08947 */ /* 0x008fea000383ffff */
[----:B------:R-:W-:Y:S05]  /*2a690*/  BRA `(.L_x_7146) ;  /* 0xffffffa800c07947 */ /* 0x000fea000383ffff */
.L_x_6981:
[----:B-1----:R1:W2:Y:S02]  /*2a6a0*/  SYNCS.PHASECHK.TRANS64.TRYWAIT P0, [R2+URZ+0x34860], R3 ;  /* 0x03486003020075a7 */ /* 0x0022a4000800017f */
[----:B--2---:R-:W-:Y:S05]  /*2a6b0*/  @!P0 NANOSLEEP.SYNCS 0x989680 ;  /* 0x009896800000895d */ /* 0x004fea0003900000 */
[----:B------:R-:W2:Y:S02]  /*2a6c0*/  @!P0 SYNCS.PHASECHK.TRANS64 P0, [R2+URZ+0x34860], R3 ;  /* 0x03486003020085a7 */ /* 0x000ea4000800007f */
[----:B--2---:R-:W-:Y:S05]  /*2a6d0*/  @!P0 BRA `(.L_x_6981) ;  /* 0xfffffffc00f08947 */ /* 0x004fea000383ffff */
[----:B------:R-:W-:Y:S05]  /*2a6e0*/  BRA `(.L_x_7147) ;  /* 0xffffffac00907947 */ /* 0x000fea000383ffff */
.L_x_6991:
[----:B--2---:R2:W3:Y:S02]  /*2a6f0*/  SYNCS.PHASECHK.TRANS64.TRYWAIT P0, [R3+URZ+0x34840], R2 ;  /* 0x03484002030075a7 */ /* 0x0044e4000800017f */
[----:B---3--:R-:W-:Y:S05]  /*2a700*/  @!P0 NANOSLEEP.SYNCS 0x989680 ;  /* 0x009896800000895d */ /* 0x008fea0003900000 */
[----:B------:R-:W3:Y:S02]  /*2a710*/  @!P0 SYNCS.PHASECHK.TRANS64 P0, [R3+URZ+0x34840], R2 ;  /* 0x03484002030085a7 */ /* 0x000ee4000800007f */
[----:B---3--:R-:W-:Y:S05]  /*2a720*/  @!P0 BRA `(.L_x_6991) ;  /* 0xfffffffc00f08947 */ /* 0x008fea000383ffff */
[----:B------:R-:W-:Y:S05]  /*2a730*/  BRA `(.L_x_7148) ;  /* 0xffffffb4002c7947 */ /* 0x000fea000383ffff */
.L_x_6997:
[----:B-1----:R1:W2:Y:S02]  /*2a740*/  SYNCS.PHASECHK.TRANS64.TRYWAIT P0, [R2+URZ+0x34860], R3 ;  /* 0x03486003020075a7 */ /* 0x0022a4000800017f */
[----:B--2---:R-:W-:Y:S05]  /*2a750*/  @!P0 NANOSLEEP.SYNCS 0x989680 ;  /* 0x009896800000895d */ /* 0x004fea0003900000 */
[----:B------:R-:W2:Y:S02]  /*2a760*/  @!P0 SYNCS.PHASECHK.TRANS64 P0, [R2+URZ+0x34860], R3 ;  /* 0x03486003020085a7 */ /* 0x000ea4000800007f */
[----:B--2---:R-:W-:Y:S05]  /*2a770*/  @!P0 BRA `(.L_x_6997) ;  /* 0xfffffffc00f08947 */ /* 0x004fea000383ffff */
[----:B------:R-:W-:Y:S05]  /*2a780*/  BRA `(.L_x_7149) ;  /* 0xffffffb400fc7947 */ /* 0x000fea000383ffff */
.L_x_7007:
[----:B---3--:R3:W4:Y:S02]  /*2a790*/  SYNCS.PHASECHK.TRANS64.TRYWAIT P0, [R2+URZ+0x34840], R3 ;  /* 0x03484003020075a7 */ /* 0x008724000800017f */
[----:B----4-:R-:W-:Y:S05]  /*2a7a0*/  @!P0 NANOSLEEP.SYNCS 0x989680 ;  /* 0x009896800000895d */ /* 0x010fea0003900000 */
[----:B------:R-:W4:Y:S02]  /*2a7b0*/  @!P0 SYNCS.PHASECHK.TRANS64 P0, [R2+URZ+0x34840], R3 ;  /* 0x03484003020085a7 */ /* 0x000f24000800007f */
[----:B----4-:R-:W-:Y:S05]  /*2a7c0*/  @!P0 BRA `(.L_x_7007) ;  /* 0xfffffffc00f08947 */ /* 0x010fea000383ffff */
[----:B------:R-:W-:Y:S05]  /*2a7d0*/  BRA `(.L_x_7150) ;  /* 0xffffffbc00707947 */ /* 0x000fea000383ffff */
.L_x_7013:
[----:B-1----:R1:W2:Y:S02]  /*2a7e0*/  SYNCS.PHASECHK.TRANS64.TRYWAIT P0, [R2+URZ+0x34860], R5 ;  /* 0x03486005020075a7 */ /* 0x0022a4000800017f */
[----:B--2---:R-:W-:Y:S05]  /*2a7f0*/  @!P0 NANOSLEEP.SYNCS 0x989680 ;  /* 0x009896800000895d */ /* 0x004fea0003900000 */
[----:B------:R-:W2:Y:S02]  /*2a800*/  @!P0 SYNCS.PHASECHK.TRANS64 P0, [R2+URZ+0x34860], R5 ;  /* 0x03486005020085a7 */ /* 0x000ea4000800007f */
[----:B--2---:R-:W-:Y:S05]  /*2a810*/  @!P0 BRA `(.L_x_7013) ;  /* 0xfffffffc00f08947 */ /* 0x004fea000383ffff */
[----:B------:R-:W-:Y:S05]  /*2a820*/  BRA `(.L_x_7151) ;  /* 0xffffffc0003c7947 */ /* 0x000fea000383ffff */
.L_x_7025:
[----:B---3--:R3:W4:Y:S02]  /*2a830*/  SYNCS.PHASECHK.TRANS64.TRYWAIT P0, [R0+URZ+0x34860], R2 ;  /* 0x03486002000075a7 */ /* 0x008724000800017f */
[----:B----4-:R-:W-:Y:S05]  /*2a840*/  @!P0 NANOSLEEP.SYNCS 0x989680 ;  /* 0x009896800000895d */ /* 0x010fea0003900000 */
[----:B------:R-:W4:Y:S02]  /*2a850*/  @!P0 SYNCS.PHASECHK.TRANS64 P0, [R0+URZ+0x34860], R2 ;  /* 0x03486002000085a7 */ /* 0x000f24000800007f */
[----:B----4-:R-:W-:Y:S05]  /*2a860*/  @!P0 BRA `(.L_x_7025) ;  /* 0xfffffffc00f08947 */ /* 0x010fea000383ffff */
[----:B------:R-:W-:Y:S05]  /*2a870*/  BRA `(.L_x_7152) ;  /* 0xffffffc400987947 */ /* 0x000fea000383ffff */
.L_x_7033:
[----:B----4-:R-:W4:Y:S01]  /*2a880*/  LDL R0, [R1+0x10] ;  /* 0x0000100001007983 */ /* 0x010f220000100800 */
        /* <DEDUP_REMOVED lines=8> */
.L_x_7154:
[----:B------:R-:W-:Y:S05]  /*2a910*/  BSYNC B0 ;  /* 0x0000000000007941 */ /* 0x000fea0003800000 */
.L_x_7153:
        /* <DEDUP_REMOVED lines=10> */
.L_x_7155:
        /* <DEDUP_REMOVED lines=24> */
.L_x_7156:
        /* <DEDUP_REMOVED lines=9> */
.L_x_7157:
        /* <DEDUP_REMOVED lines=8> */
.L_x_7158:
        /* <DEDUP_REMOVED lines=8> */
.L_x_7159:
        /* <DEDUP_REMOVED lines=8> */
.L_x_7160:
        /* <DEDUP_REMOVED lines=9> */
.L_x_7161:
[----:B------:R-:W-:Y:S01]  /*2ade0*/  IMAD.MOV.U32 R16, RZ, RZ, R14 ;  /* 0x000000ffff107224 */ /* 0x000fe200078e000e */
[----:B------:R-:W-:Y:S06]  /*2adf0*/  BRA `(.L_x_7162) ;  /* 0xffffffc800247947 */ /* 0x000fec000383ffff */
.L_x_7036:
        /* <DEDUP_REMOVED lines=8> */
.L_x_7164:
[----:B------:R-:W-:Y:S05]  /*2ae80*/  BSYNC B0 ;  /* 0x0000000000007941 */ /* 0x000fea0003800000 */
.L_x_7163:
[----:B------:R-:W2:Y:S01]  /*2ae90*/  LDL R7, [R1] ;  /* 0x0000000001077983 */ /* 0x000ea20000100800 */
        /* <DEDUP_REMOVED lines=11> */
.L_x_7165:
        /* <DEDUP_REMOVED lines=8> */
.L_x_7166:
        /* <DEDUP_REMOVED lines=8> */
.L_x_7167:
        /* <DEDUP_REMOVED lines=8> */
.L_x_7168:
        /* <DEDUP_REMOVED lines=9> */
.L_x_7169:
[----:B------:R-:W-:Y:S01]  /*2b160*/  IMAD.MOV.U32 R16, RZ, RZ, R14 ;  /* 0x000000ffff107224 */ /* 0x000fe200078e000e */
[----:B------:R-:W-:Y:S06]  /*2b170*/  BRA `(.L_x_7170) ;  /* 0xffffffc400f87947 */ /* 0x000fec000383ffff */
.L_x_7038:
[----:B------:R-:W-:Y:S01]  /*2b180*/  BSSY B0, `(.L_x_7171) ;  /* 0x0000006000007945 */ /* 0x000fe20003800000 */
[----:B------:R-:W-:Y:S01]  /*2b190*/  PLOP3.LUT P6, PT, P6, PT, PT, 0x8, 0x0 ;  /* 0x000000000000781c */ /* 0x000fe200037ce170 */
[----:B------:R-:W-:-:S12]  /*2b1a0*/  IMAD.MOV.U32 R15, RZ, RZ, -0x1 ;  /* 0xffffffffff0f7424 */ /* 0x000fd800078e00ff */
[----:B01----:R-:W-:Y:S05]  /*2b1b0*/  WARPSYNC.COLLECTIVE R15, `(.L_x_7172) ;  /* 0x000000000f087348 */ /* 0x003fea0003c00000 */
[----:B------:R-:W-:Y:S01]  /*2b1c0*/  VOTE.ANY R14, PT, P6 ;  /* 0x00000000000e7806 */ /* 0x000fe200030e0100 */
[----:B01----:R-:W-:Y:S06]  /*2b1d0*/  ENDCOLLECTIVE ;  /* 0x000000000000791b */ /* 0x003fec0003800000 */
.L_x_7172:
[----:B------:R-:W-:Y:S05]  /*2b1e0*/  BSYNC B0 ;  /* 0x0000000000007941 */ /* 0x000fea0003800000 */
.L_x_7171:
        /* <DEDUP_REMOVED lines=9> */
.L_x_7173:
[----:B------:R-:W-:Y:S02]  /*2b280*/  IMAD.MOV.U32 R13, RZ, RZ, R6 ;  /* 0x000000ffff0d7224 */ /* 0x000fe400078e0006 */
[----:B------:R-:W-:-:S07]  /*2b290*/  IMAD.MOV.U32 R4, RZ, RZ, R14 ;  /* 0x000000ffff047224 */ /* 0x000fce00078e000e */
[----:B------:R-:W-:Y:S05]  /*2b2a0*/  WARPSYNC.COLLECTIVE R15, `(.L_x_7174) ;  /* 0x000000000f087348 */ /* 0x000fea0003c00000 */
[----:B------:R0:W1:Y:S02]  /*2b2b0*/  SHFL.IDX P6, R14, R13, R12, R11 ;  /* 0x0000000c0d0e7389 */ /* 0x00006400000c000b */
[----:B01----:R-:W-:Y:S01]  /*2b2c0*/  ENDCOLLECTIVE ;  /* 0x000000000000791b */ /* 0x003fe20003800000 */
.L_x_7174:
[----:B------:R-:W-:Y:S01]  /*2b2d0*/  IMAD.MOV.U32 R6, RZ, RZ, R14 ;  /* 0x000000ffff067224 */ /* 0x000fe200078e000e */
[----:B------:R-:W-:Y:S06]  /*2b2e0*/  BRA `(.L_x_7175) ;  /* 0xffffffc400d87947 */ /* 0x000fec000383ffff */
.L_x_7040:
[----:B------:R-:W-:Y:S01]  /*2b2f0*/  BSSY B0, `(.L_x_7176) ;  /* 0x0000007000007945 */ /* 0x000fe20003800000 */
[----:B------:R-:W-:Y:S02]  /*2b300*/  IMAD.MOV.U32 R13, RZ, RZ, R7 ;  /* 0x000000ffff0d7224 */ /* 0x000fe400078e0007 */
[----:B------:R-:W-:Y:S02]  /*2b310*/  IMAD.MOV.U32 R11, RZ, RZ, 0x1f ;  /* 0x0000001fff0b7424 */ /* 0x000fe400078e00ff */
[----:B------:R-:W-:-:S07]  /*2b320*/  IMAD.MOV.U32 R15, RZ, RZ, -0x1 ;  /* 0xffffffffff0f7424 */ /* 0x000fce00078e00ff */
[----:B01234-:R-:W-:Y:S05]  /*2b330*/  WARPSYNC.COLLECTIVE R15, `(.L_x_7177) ;  /* 0x000000000f087348 */ /* 0x01ffea0003c00000 */
[----:B------:R0:W0:Y:S02]  /*2b340*/  SHFL.IDX P6, R14, R13, R12, R11 ;  /* 0x0000000c0d0e7389 */ /* 0x00002400000c000b */
[----:B01234-:R-:W-:Y:S01]  /*2b350*/  ENDCOLLECTIVE ;  /* 0x000000000000791b */ /* 0x01ffe20003800000 */
.L_x_7177:
[----:B------:R-:W-:Y:S05]  /*2b360*/  BSYNC B0 ;  /* 0x0000000000007941 */ /* 0x000fea0003800000 */
.L_x_7176:
[----:B------:R-:W-:Y:S01]  /*2b370*/  IMAD.MOV.U32 R7, RZ, RZ, R14 ;  /* 0x000000ffff077224 */ /* 0x000fe200078e000e */
[----:B------:R-:W-:Y:S06]  /*2b380*/  BRA `(.L_x_7178) ;  /* 0xffffffc400c87947 */ /* 0x000fec000383ffff */
.L_x_7044:
[----:B0-----:R0:W2:Y:S02]  /*2b390*/  SYNCS.PHASECHK.TRANS64.TRYWAIT P0, [R0+URZ+0x34820], R3 ;  /* 0x03482003000075a7 */ /* 0x0010a4000800017f */
[----:B--2---:R-:W-:Y:S05]  /*2b3a0*/  @!P0 NANOSLEEP.SYNCS 0x989680 ;  /* 0x009896800000895d */ /* 0x004fea0003900000 */
[----:B------:R-:W2:Y:S02]  /*2b3b0*/  @!P0 SYNCS.PHASECHK.TRANS64 P0, [R0+URZ+0x34820], R3 ;  /* 0x03482003000085a7 */ /* 0x000ea4000800007f */
[----:B--2---:R-:W-:Y:S05]  /*2b3c0*/  @!P0 BRA `(.L_x_7044) ;  /* 0xfffffffc00f08947 */ /* 0x004fea000383ffff */
[----:B------:R-:W-:Y:S05]  /*2b3d0*/  BRA `(.L_x_7179) ;  /* 0xffffffcc005c7947 */ /* 0x000fea000383ffff */
.L_x_7045:
[----:B------:R-:W2:Y:S01]  /*2b3e0*/  S2R R2, SR_TID.X ;  /* 0x0000000000027919 */ /* 0x000ea20000002100 */
[----:B------:R-:W-:Y:S01]  /*2b3f0*/  BSSY B0, `(.L_x_7180) ;  /* 0x000000a000007945 */ /* 0x000fe20003800000 */
[----:B------:R-:W-:Y:S02]  /*2b400*/  IMAD.MOV.U32 R12, RZ, RZ, RZ ;  /* 0x000000ffff0c7224 */ /* 0x000fe400078e00ff */
[----:B-1----:R-:W-:Y:S02]  /*2b410*/  IMAD.MOV.U32 R11, RZ, RZ, 0x1f ;  /* 0x0000001fff0b7424 */ /* 0x002fe400078e00ff */
[----:B------:R-:W-:Y:S01]  /*2b420*/  IMAD.MOV.U32 R15, RZ, RZ, -0x1 ;  /* 0xffffffffff0f7424 */ /* 0x000fe200078e00ff */
[----:B--2---:R-:W-:-:S04]  /*2b430*/  SHF.R.U32.HI R2, RZ, 0x5, R2 ;  /* 0x00000005ff027819 */ /* 0x004fc80000011602 */
[----:B------:R-:W-:-:S05]  /*2b440*/  LOP3.LUT R2, R2, 0x3, RZ, 0xc0, !PT ;  /* 0x0000000302027812 */ /* 0x000fca00078ec0ff */
[----:B------:R-:W-:-:S07]  /*2b450*/  IMAD.MOV.U32 R13, RZ, RZ, R2 ;  /* 0x000000ffff0d7224 */ /* 0x000fce00078e0002 */
[----:B0-----:R-:W-:Y:S05]  /*2b460*/  WARPSYNC.COLLECTIVE R15, `(.L_x_7181) ;  /* 0x000000000f087348 */ /* 0x001fea0003c00000 */
[----:B------:R1:W2:Y:S02]  /*2b470*/  SHFL.IDX P6, R14, R13, R12, R11 ;  /* 0x0000000c0d0e7389 */ /* 0x0002a400000c000b */
[----:B012---:R-:W-:Y:S01]  /*2b480*/  ENDCOLLECTIVE ;  /* 0x000000000000791b */ /* 0x007fe20003800000 */
.L_x_7181:
[----:B------:R-:W-:Y:S05]  /*2b490*/  BSYNC B0 ;  /* 0x0000000000007941 */ /* 0x000fea0003800000 */
.L_x_7180:
[----:B------:R-:W-:Y:S05]  /*2b4a0*/  BRA `(.L_x_7182) ;  /* 0xffffffcc00447947 */ /* 0x000fea000383ffff */
.L_x_7046:
[----:B------:R-:W-:Y:S01]  /*2b4b0*/  BSSY B0, `(.L_x_7183) ;  /* 0x0000006000007945 */ /* 0x000fe20003800000 */
[----:B------:R-:W-:-:S07]  /*2b4c0*/  IMAD.MOV.U32 R15, RZ, RZ, -0x1 ;  /* 0xffffffffff0f7424 */ /* 0x000fce00078e00ff */
[----:B012---:R-:W-:Y:S05]  /*2b4d0*/  WARPSYNC.COLLECTIVE R15, `(.L_x_7184) ;  /* 0x000000000f0c7348 */ /* 0x007fea0003c00000 */
[----:B------:R-:W-:Y:S02]  /*2b4e0*/  ELECT P6, UR62, PT ;  /* 0x00000000003e782f */ /* 0x000fe400038c0000 */
[----:B------:R-:W-:Y:S01]  /*2b4f0*/  MOV R14, UR62 ;  /* 0x0000003e000e7c02 */ /* 0x000fe20008000f00 */
[----:B012---:R-:W-:Y:S10]  /*2b500*/  ENDCOLLECTIVE ;  /* 0x000000000000791b */ /* 0x007ff40003800000 */
.L_x_7184:
[----:B------:R-:W-:Y:S05]  /*2b510*/  BSYNC B0 ;  /* 0x0000000000007941 */ /* 0x000fea0003800000 */
.L_x_7183:
[----:B------:R-:W-:Y:S05]  /*2b520*/  BRA `(.L_x_7185) ;  /* 0xffffffcc00387947 */ /* 0x000fea000383ffff */
.L_x_7048:
[----:B0-----:R0:W2:Y:S02]  /*2b530*/  SYNCS.PHASECHK.TRANS64.TRYWAIT P0, [R6+URZ], R5 ;  /* 0x00000005060075a7 */ /* 0x0010a4000800017f */
[----:B--2---:R-:W-:Y:S05]  /*2b540*/  @!P0 NANOSLEEP.SYNCS 0x989680 ;  /* 0x009896800000895d */ /* 0x004fea0003900000 */
[----:B------:R-:W2:Y:S02]  /*2b550*/  @!P0 SYNCS.PHASECHK.TRANS64 P0, [R6+URZ], R5 ;  /* 0x00000005060085a7 */ /* 0x000ea4000800007f */
[----:B--2---:R-:W-:Y:S05]  /*2b560*/  @!P0 BRA `(.L_x_7048) ;  /* 0xfffffffc00f08947 */ /* 0x004fea000383ffff */
[----:B------:R-:W-:Y:S05]  /*2b570*/  BRA `(.L_x_7186) ;  /* 0xffffffcc00707947 */ /* 0x000fea000383ffff */
.L_x_7049:
[----:B--2---:R2:W3:Y:S02]  /*2b580*/  SYNCS.PHASECHK.TRANS64.TRYWAIT P0, [R7+URZ], R2 ;  /* 0x00000002070075a7 */ /* 0x0044e4000800017f */
[----:B---3--:R-:W-:Y:S05]  /*2b590*/  @!P0 NANOSLEEP.SYNCS 0x989680 ;  /* 0x009896800000895d */ /* 0x008fea0003900000 */
[----:B------:R-:W3:Y:S02]  /*2b5a0*/  @!P0 SYNCS.PHASECHK.TRANS64 P0, [R7+URZ], R2 ;  /* 0x00000002070085a7 */ /* 0x000ee4000800007f */
[----:B---3--:R-:W-:Y:S05]  /*2b5b0*/  @!P0 BRA `(.L_x_7049) ;  /* 0xfffffffc00f08947 */ /* 0x008fea000383ffff */
[----:B------:R-:W-:Y:S05]  /*2b5c0*/  BRA `(.L_x_7187) ;  /* 0xffffffcc00647947 */ /* 0x000fea000383ffff */
.L_x_7051:
[----:B---3--:R3:W4:Y:S02]  /*2b5d0*/  SYNCS.PHASECHK.TRANS64.TRYWAIT P0, [R4+URZ], R5 ;  /* 0x00000005040075a7 */ /* 0x008724000800017f */
[----:B----4-:R-:W-:Y:S05]  /*2b5e0*/  @!P0 NANOSLEEP.SYNCS 0x989680 ;  /* 0x009896800000895d */ /* 0x010fea0003900000 */
[----:B------:R-:W4:Y:S02]  /*2b5f0*/  @!P0 SYNCS.PHASECHK.TRANS64 P0, [R4+URZ], R5 ;  /* 0x00000005040085a7 */ /* 0x000f24000800007f */
[----:B----4-:R-:W-:Y:S05]  /*2b600*/  @!P0 BRA `(.L_x_7051) ;  /* 0xfffffffc00f08947 */ /* 0x010fea000383ffff */
[----:B------:R-:W-:Y:S05]  /*2b610*/  BRA `(.L_x_7188) ;  /* 0xffffffcc00687947 */ /* 0x000fea000383ffff */
.L_x_7189:
        /* <DEDUP_REMOVED lines=14> */
.L_x_14859:


//--------------------- .text._ZN7cutlass13device_kernelIN5flash11enable_sm90INS1_16FlashAttnFwdSm90INS1_25CollectiveMainloopFwdSm90ILi2EN4cute5tupleIJNS5_1CILi1EEES8_S8_EEENS6_IJNS7_ILi128EEESA_SA_EEELi128ENS_10bfloat16_tEfNS_4arch4Sm90ELb0ELb1ELb0ELb0ELb0ELb0ELb0ELb1ELb1ELb1ELb1ELb0EEENS1_21CollectiveEpilogueFwdISB_S9_SC_SE_Li256ELb0ELb1ELb1ELb0EEENS1_19SingleTileSchedulerILb0ELb1ELb1ELi128EEEEEEEEEvNT_6ParamsE --------------------------
	.section	.text._ZN7cutlass13device_kernelIN5flash11enable_sm90INS1_16FlashAttnFwdSm90INS1_25CollectiveMainloopFwdSm90ILi2EN4cute5tupleIJNS5_1CILi1EEES8_S8_EEENS6_IJNS7_ILi128EEESA_SA_EEELi128ENS_10bfloat16_tEfNS_4arch4Sm90ELb0ELb1ELb0ELb0ELb0ELb0ELb0ELb1ELb1ELb1ELb1ELb0EEENS1_21CollectiveEpilogueFwdISB_S9_SC_SE_Li256ELb0ELb1ELb1ELb0EEENS1_19SingleTileSchedulerILb0ELb1ELb1ELi128EEEEEEEEEvNT_6ParamsE,"ax",@progbits
	.align	128
.text._ZN7cutlass13device_kernelIN5flash11enable_sm90INS1_16FlashAttnFwdSm90INS1_25CollectiveMainloopFwdSm90ILi2EN4cute5tupleIJNS5_1CILi1EEES8_S8_EEENS6_IJNS7_ILi128EEESA_SA_EEELi128ENS_10bfloat16_tEfNS_4arch4Sm90ELb0ELb1ELb0ELb0ELb0ELb0ELb0ELb1ELb1ELb1ELb1ELb0EEENS1_21CollectiveEpilogueFwdISB_S9_SC_SE_Li256ELb0ELb1ELb1ELb0EEENS1_19SingleTileSchedulerILb0ELb1ELb1ELi128EEEEEEEEEvNT_6ParamsE:
        .type           _ZN7cutlass13device_kernelIN5flash11enable_sm90INS1_16FlashAttnFwdSm90INS1_25CollectiveMainloopFwdSm90ILi2EN4cute5tupleIJNS5_1CILi1EEES8_S8_EEENS6_IJNS7_ILi128EEESA_SA_EEELi128ENS_10bfloat16_tEfNS_4arch4Sm90ELb0ELb1ELb0ELb0ELb0ELb0ELb0ELb1ELb1ELb1ELb1ELb0EEENS1_21CollectiveEpilogueFwdISB_S9_SC_SE_Li256ELb0ELb1ELb1ELb0EEENS1_19SingleTileSchedulerILb0ELb1ELb1ELi128EEEEEEEEEvNT_6ParamsE,@function
        .size           _ZN7cutlass13device_kernelIN5flash11enable_sm90INS1_16FlashAttnFwdSm90INS1_25CollectiveMainloopFwdSm90ILi2EN4cute5tupleIJNS5_1CILi1EEES8_S8_EEENS6_IJNS7_ILi128EEESA_SA_EEELi128ENS_10bfloat16_tEfNS_4arch4Sm90ELb0ELb1ELb0ELb0ELb0ELb0ELb0ELb1ELb1ELb1ELb1ELb0EEENS1_21CollectiveEpilogueFwdISB_S9_SC_SE_Li256ELb0ELb1ELb1ELb0EEENS1_19SingleTileSchedulerILb0ELb1ELb1ELi128EEEEEEEEEvNT_6ParamsE,(.L_x_14860 - _ZN7cutlass13device_kernelIN5flash11enable_sm90INS1_16FlashAttnFwdSm90INS1_25CollectiveMainloopFwdSm90ILi2EN4cute5tupleIJNS5_1CILi1EEES8_S8_EEENS6_IJNS7_ILi128EEESA_SA_EEELi128ENS_10bfloat16_tEfNS_4arch4Sm90ELb0ELb1ELb0ELb0ELb0ELb0ELb0ELb1ELb1ELb1ELb1ELb0EEENS1_21CollectiveEpilogueFwdISB_S9_SC_SE_Li256ELb0ELb1ELb1ELb0EEENS1_19SingleTileSchedulerILb0ELb1ELb1ELi128EEEEEEEEEvNT_6ParamsE)
        .other          _ZN7cutlass13device_kernelIN5flash11enable_sm90INS1_16FlashAttnFwdSm90INS1_25CollectiveMainloopFwdSm90ILi2EN4cute5tupleIJNS5_1CILi1EEES8_S8_EEENS6_IJNS7_ILi128EEESA_SA_EEELi128ENS_10bfloat16_tEfNS_4arch4Sm90ELb0ELb1ELb0ELb0ELb0ELb0ELb0ELb1ELb1ELb1ELb1ELb0EEENS1_21CollectiveEpilogueFwdISB_S9_SC_SE_Li256ELb0ELb1ELb1ELb0EEENS1_19SingleTileSchedulerILb0ELb1ELb1ELi128EEEEEEEEEvNT_6ParamsE,@"STO_CUDA_ENTRY STV_DEFAULT"
_ZN7cutlass13device_kernelIN5flash11enable_sm90INS1_16FlashAttnFwdSm90INS1_25CollectiveMainloopFwdSm90ILi2EN4cute5tupleIJNS5_1CILi1EEES8_S8_EEENS6_IJNS7_ILi128EEESA_SA_EEELi128ENS_10bfloat16_tEfNS_4arch4Sm90ELb0ELb1ELb0ELb0ELb0ELb0ELb0ELb1ELb1ELb1ELb1ELb0EEENS1_21CollectiveEpilogueFwdISB_S9_SC_SE_Li256ELb0ELb1ELb1ELb0EEENS1_19SingleTileSchedulerILb0ELb1ELb1ELi128EEEEEEEEEvNT_6ParamsE:
        /* <DEDUP_REMOVED lines=17> */
.L_x_7191:
[----:B------:R-:W-:Y:S05]  /*0110*/  BSYNC B0 ;  /* 0x0000000000007941 */ /* 0x000fea0003800000 */
.L_x_7190:
[----:B------:R-:W-:Y:S01]  /*0120*/  VOTEU.ANY UP0, P0 ;  /* 0x00000000003f7886 */ /* 0x000fe20000000100 */
[----:B------:R-:W0:Y:S01]  /*0130*/  SHFL.IDX PT, R2, R0, RZ, 0x1f ;  /* 0x00001fff00027589 */ /* 0x000e2200000e0000 */
[----:B------:R-:W-:Y:S01]  /*0140*/  UMOV UR4, 0x80 ;  /* 0x0000008000047882 */ /* 0x000fe20000000000 */
[----:B------:R-:W-:Y:S01]  /*0150*/  UMOV UR7, 0x100 ;  /* 0x0000010000077882 */ /* 0x000fe20000000000 */
[----:B------:R-:W-:Y:S01]  /*0160*/  SHF.R.U32.HI R19, RZ, 0x7, R3 ;  /* 0x00000007ff137819 */ /* 0x000fe20000011603 */
[----:B------:R-:W1:Y:S01]  /*0170*/  @UP0 S2UR UR8, SR_CgaCtaId ;  /* 0x00000000000809c3 */ /* 0x000e620000008800 */
[----:B------:R-:W-:Y:S01]  /*0180*/  @UP0 UMOV UR6, 0x400 ;  /* 0x0000040000060882 */ /* 0x000fe20000000000 */
[----:B------:R-:W-:-:S04]  /*0190*/  @UP0 UIADD3 UR4, -UR4, 0x100000, URZ ;  /* 0x0010000004040890 */ /* 0x000fc8000fffe13f */
[----:B------:R-:W-:Y:S02]  /*01a0*/  @UP0 USHF.L.U32 UR5, UR4, 0xb, URZ ;  /* 0x0000000b04050899 */ /* 0x000fe4000800063f */
[----:B------:R-:W-:Y:S01]  /*01b0*/  @UP0 USHF.L.U32 UR4, UR4, 0x1, URZ ;  /* 0x0000000104040899 */ /* 0x000fe2000800063f */
[----:B------:R-:W-:Y:S01]  /*01c0*/  VOTEU.ANY UP1, P0 ;  /* 0x00000000003f7886 */ /* 0x000fe20000020100 */
[----:B0-----:R-:W-:Y:S02]  /*01d0*/  ISETP.NE.AND P1, PT, R2, RZ, PT ;  /* 0x000000ff0200720c */ /* 0x001fe40003f25270 */
[----:B------:R0:W2:Y:S01]  /*01e0*/  SHFL.IDX PT, R2, R19, RZ, 0x1f ;  /* 0x00001fff13027589 */ /* 0x0000a200000e0000 */
[----:B-1----:R-:W-:Y:S02]  /*01f0*/  @UP0 ULEA UR8, UR8, UR6, 0x18 ;  /* 0x0000000608080291 */ /* 0x002fe4000f8ec03f */
[----:B------:R-:W-:-:S04]  /*0200*/  @UP0 UIADD3 UR6, -UR7, 0x100000, URZ ;  /* 0x0010000007060890 */ /* 0x000fc8000fffe13f */
[----:B------:R-:W-:Y:S02]  /*0210*/  @UP0 USHF.L.U32 UR7, UR6, 0xb, URZ ;  /* 0x0000000b06070899 */ /* 0x000fe4000800063f */
[----:B------:R-:W-:Y:S01]  /*0220*/  @UP0 USHF.L.U32 UR6, UR6, 0x1, URZ ;  /* 0x0000000106060899 */ /* 0x000fe2000800063f */
[----:B------:R-:W-:Y:S01]  /*0230*/  VOTEU.ANY UP0, P0 ;  /* 0x00000000003f7886 */ /* 0x000fe20000000100 */
[----:B------:R-:W1:Y:S04]  /*0240*/  FENCE.VIEW.ASYNC.S ;  /* 0x00000000000073c6 */ /* 0x000e680000000000 */
[----:B-1----:R0:W1:Y:S06]  /*0250*/  @UP0 SYNCS.EXCH.64 URZ, [UR8+0x28800], UR4 ;  /* 0x02880004083f05b2 */ /* 0x00206c0008000100 */
[----:B------:R0:W3:Y:S02]  /*0260*/  @UP1 SYNCS.EXCH.64 URZ, [UR8+0x28820], UR6 ;  /* 0x02882006083f15b2 */ /* 0x0000e40008000100 */
[----:B0-----:R-:W-:Y:S05]  /*0270*/  @P1 BRA `(.L_x_7192) ;  /* 0x0000000000481947 */ /* 0x001fea0003800000 */
[----:B------:R-:W0:Y:S01]  /*0280*/  S2UR UR5, SR_CgaCtaId ;  /* 0x00000000000579c3 */ /* 0x000e220000008800 */
        /* <DEDUP_REMOVED lines=15> */
[----:B------:R0:W0:Y:S01]  /*0380*/  SYNCS.EXCH.64 URZ, [UR8+0x28848], UR6 ;  /* 0x02884806083f75b2 */ /* 0x0000220008000100 */
[----:B------:R-:W-:Y:S01]  /*0390*/  NOP ;  /* 0x0000000000007918 */ /* 0x000fe20000000000 */
.L_x_7192:
[----:B------:R-:W5:Y:S01]  /*03a0*/  SHFL.IDX PT, R3, R0, RZ, 0x1f ;  /* 0x00001fff00037589 */ /* 0x000f6200000e0000 */
[----:B------:R-:W-:Y:S01]  /*03b0*/  NOP ;  /* 0x0000000000007918 */ /* 0x000fe20000000000 */
[----:B-----5:R-:W-:-:S13]  /*03c0*/  ISETP.NE.AND P0, PT, R3, RZ, PT ;  /* 0x000000ff0300720c */ /* 0x020fda0003f05270 */
        /* <DEDUP_REMOVED lines=17> */
[----:B------:R0:W0:Y:S01]  /*04e0*/  SYNCS.EXCH.64 URZ, [UR8+0x28868], UR6 ;  /* 0x02886806083f75b2 */ /* 0x0000220008000100 */
[----:B------:R-:W-:Y:S01]  /*04f0*/  NOP ;  /* 0x0000000000007918 */ /* 0x000fe20000000000 */
.L_x_7193:
[----:B------:R-:W5:Y:S01]  /*0500*/  SHFL.IDX PT, R3, R0, RZ, 0x1f ;  /* 0x00001fff00037589 */ /* 0x000f6200000e0000 */
[----:B------:R-:W-:Y:S01]  /*0510*/  NOP ;  /* 0x0000000000007918 */ /* 0x000fe20000000000 */
[----:B-----5:R-:W-:-:S13]  /*0520*/  ISETP.NE.AND P0, PT, R3, RZ, PT ;  /* 0x000000ff0300720c */ /* 0x020fda0003f05270 */
        /* <DEDUP_REMOVED lines=13> */
[----:B------:R0:W0:Y:S01]  /*0600*/  SYNCS.EXCH.64 URZ, [UR6+0x28888], UR4 ;  /* 0x02888804063f75b2 */ /* 0x0000220008000100 */
[----:B------:R-:W-:Y:S01]  /*0610*/  NOP ;  /* 0x0000000000007918 */ /* 0x000fe20000000000 */
.L_x_7194:
        /* <DEDUP_REMOVED lines=22> */
.L_x_7195:
        /* <DEDUP_REMOVED lines=22> */
.L_x_7196:
[----:B--2---:R-:W-:Y:S01]  /*08e0*/  ISETP.NE.AND P0, PT, R2, RZ, PT ;  /* 0x000000ff0200720c */ /* 0x004fe20003f05270 */
[----:B------:R-:W-:Y:S01]  /*08f0*/  IMAD.MOV.U32 R2, RZ, RZ, 0x1 ;  /* 0x00000001ff027424 */ /* 0x000fe200078e00ff */
[----:B------:R-:W-:Y:S01]  /*0900*/  NOP ;  /* 0x0000000000007918 */ /* 0x000fe20000000000 */
[----:B------:R-:W-:Y:S01]  /*0910*/  ULDC.64 UR44, c[0x0][0x208] ;  /* 0x00008200002c7ab9 */ /* 0x000fe20000000a00 */
[----:B------:R-:W-:Y:S02]  /*0920*/  BSSY B6, `(.L_x_7197) ;  /* 0x0001253000067945 */ /* 0x000fe40003800000 */
[----:B------:R-:W-:-:S05]  /*0930*/  SEL R2, R2, 0x2, !P0 ;  /* 0x0000000202027807 */ /* 0x000fca0004000000 */
[----:B------:R2:W-:Y:S01]  /*0940*/  STL [R1+0x14], R2 ;  /* 0x0000140201007387 */ /* 0x0005e20000100800 */
[----:B01-34-:R-:W-:Y:S06]  /*0950*/  BAR.SYNC.DEFER_BLOCKING 0x0 ;  /* 0x0000000000007b1d */ /* 0x01bfec0000010000 */
[----:B------:R-:W-:Y:S05]  /*0960*/  @!P0 BRA `(.L_x_7198) ;  /* 0x000000e400988947 */ /* 0x000fea0003800000 */
.L_x_7199:
[----:B------:R-:W-:-:S08]  /*0970*/  NOP ;  /* 0x0000000000007918 */ /* 0x000fd00000000000 */
[----:B------:R-:W0:Y:S02]  /*0980*/  USETMAXREG.TRY_ALLOC.CTAPOOL UP0, 0xf0 ;  /* 0x000000f0000079c8 */ /* 0x000e240008000600 */
[----:B0-----:R-:W-:-:S13]  /*0990*/  PLOP3.LUT P0, PT, PT, PT, UP0, 0x80, 0x0 ;  /* 0x000000000000781c */ /* 0x001fda0003f0f008 */
[----:B------:R-:W-:Y:S05]  /*09a0*/  @!P0 BRA `(.L_x_7199) ;  /* 0xfffffffc00f08947 */ /* 0x000fea000383ffff */
[----:B--2---:R-:W0:Y:S01]  /*09b0*/  LDC R2, c[0x0][0xc50] ;  /* 0x00031400ff027b82 */ /* 0x004e220000000800 */
[----:B------:R-:W1:Y:S07]  /*09c0*/  S2R R6, SR_TID.X ;  /* 0x0000000000067919 */ /* 0x000e6e0000002100 */
[----:B------:R-:W2:Y:S08]  /*09d0*/  S2UR UR4, SR_CTAID.Y ;  /* 0x00000000000479c3 */ /* 0x000eb00000002600 */
[----:B------:R-:W3:Y:S08]  /*09e0*/  S2UR UR5, SR_CTAID.Z ;  /* 0x00000000000579c3 */ /* 0x000ef00000002700 */
[----:B------:R-:W-:Y:S06]  /*09f0*/  BAR.ARV 0x8, 0x180 ;  /* 0x0206000000007b1d */ /* 0x000fec0000002000 */
[----:B0-----:R-:W-:Y:S01]  /*0a00*/  ISETP.NE.AND P1, PT, R2, 0x1, PT ;  /* 0x000000010200780c */ /* 0x001fe20003f25270 */
[----:B--2---:R-:W-:Y:S01]  /*0a10*/  IMAD.U32 R18, RZ, RZ, UR4 ;  /* 0x00000004ff127e24 */ /* 0x004fe2000f8e00ff */
[----:B-1----:R-:W-:-:S11]  /*0a20*/  LOP3.LUT R4, R6, 0xffffff80, RZ, 0xc0, !PT ;  /* 0xffffff8006047812 */ /* 0x002fd600078ec0ff */
[----:B------:R-:W0:Y:S01]  /*0a30*/  @P1 LDC R0, c[0x0][0xc54] ;  /* 0x00031500ff001b82 */ /* 0x000e220000000800 */
[----:B------:R-:W-:-:S07]  /*0a40*/  ISETP.NE.AND P0, PT, R4, 0x80, PT ;  /* 0x000000800400780c */ /* 0x000fce0003f05270 */
[----:B------:R-:W1:Y:S08]  /*0a50*/  @P1 LDC R3, c[0x0][0xc58] ;  /* 0x00031600ff031b82 */ /* 0x000e700000000800 */
[----:B------:R-:W-:Y:S06]  /*0a60*/  @!P0 BAR.ARV 0x9, 0x100 ;  /* 0x0244000000008b1d */ /* 0x000fec0000002000 */
[----:B---3--:R-:W-:Y:S01]  /*0a70*/  ISETP.LE.AND P0, PT, RZ, UR5, PT ;  /* 0x00000005ff007c0c */ /* 0x008fe2000bf03270 */
[----:B0-----:R-:W-:-:S05]  /*0a80*/  @P1 IMAD.HI.U32 R0, R0, UR4, RZ ;  /* 0x0000000400001c27 */ /* 0x001fca000f8e00ff */
[----:B-1----:R-:W-:-:S05]  /*0a90*/  @P1 SHF.R.U32.HI R18, RZ, R3, R0 ;  /* 0x00000003ff121219 */ /* 0x002fca0000011600 */
[----:B------:R-:W-:-:S04]  /*0aa0*/  IMAD.MOV R3, RZ, RZ, -R18 ;  /* 0x000000ffff037224 */ /* 0x000fc800078e0a12 */
[----:B------:R-:W-:Y:S01]  /*0ab0*/  IMAD R17, R2, R3, UR4 ;  /* 0x0000000402117e24 */ /* 0x000fe2000f8e0203 */
[----:B------:R-:W-:Y:S06]  /*0ac0*/  @!P0 BRA `(.L_x_7200) ;  /* 0x0000012000e08947 */ /* 0x000fec0003800000 */
[----:B------:R-:W0:Y:S01]  /*0ad0*/  LDC R0, c[0x0][0x448] ;  /* 0x00011200ff007b82 */ /* 0x000e220000000800 */
[----:B------:R-:W1:Y:S01]  /*0ae0*/  S2R R23, SR_CTAID.X ;  /* 0x0000000000177919 */ /* 0x000e620000002500 */
[----:B------:R-:W-:-:S06]  /*0af0*/  VIADD R89, R6, 0xffffff80 ;  /* 0xffffff8006597836 */ /* 0x000fcc0000000000 */
[----:B------:R-:W2:Y:S08]  /*0b00*/  LDC.64 R2, c[0x0][0x418] ;  /* 0x00010600ff027b82 */ /* 0x000eb00000000a00 */
[----:B------:R-:W3:Y:S01]  /*0b10*/  LDC.64 R12, c[0x0][0x9e0] ;  /* 0x00027800ff0c7b82 */ /* 0x000ee20000000a00 */
[----:B0-----:R-:W-:-:S07]  /*0b20*/  ISETP.NE.AND P1, PT, R0, 0x1, PT ;  /* 0x000000010000780c */ /* 0x001fce0003f25270 */
[----:B------:R-:W0:Y:S01]  /*0b30*/  LDC R9, c[0x0][0x288] ;  /* 0x0000a200ff097b82 */ /* 0x000e220000000800 */
[----:B--2---:R-:W-:-:S07]  /*0b40*/  ISETP.NE.U32.AND P0, PT, R2, RZ, PT ;  /* 0x000000ff0200720c */ /* 0x004fce0003f05070 */
[----:B------:R-:W2:Y:S01]  /*0b50*/  LDC R16, c[0x0][0x424] ;  /* 0x00010900ff107b82 */ /* 0x000ea20000000800 */
[----:B-1----:R-:W-:Y:S01]  /*0b60*/  IMAD.SHL.U32 R23, R23, 0x80, RZ ;  /* 0x0000008017177824 */ /* 0x002fe200078e00ff */
[----:B------:R-:W-:-:S03]  /*0b70*/  ISETP.NE.AND.EX P0, PT, R3, RZ, PT, P0 ;  /* 0x000000ff0300720c */ /* 0x000fc60003f05300 */
[----:B------:R-:W-:Y:S01]  /*0b80*/  @P1 VIADD R0, R23, 0x7f ;  /* 0x0000007f17001836 */ /* 0x000fe20000000000 */
[----:B---3--:R-:W-:Y:S02]  /*0b90*/  ISETP.GE.AND P2, PT, R13, 0x1, PT ;  /* 0x000000010d00780c */ /* 0x008fe40003f46270 */
[----:B------:R-:W1:Y:S08]  /*0ba0*/  @P1 LDC R5, c[0x0][0x44c] ;  /* 0x00011300ff051b82 */ /* 0x000e700000000800 */
[----:B------:R-:W3:Y:S01]  /*0bb0*/  @P1 LDC R7, c[0x0][0x450] ;  /* 0x00011400ff071b82 */ /* 0x000ee20000000800 */
[----:B0-----:R-:W-:-:S07]  /*0bc0*/  IADD3 R3, -R9, 0x1, RZ ;  /* 0x0000000109037810 */ /* 0x001fce0007ffe1ff */
[----:B------:R-:W0:Y:S01]  /*0bd0*/  LDC R11, c[0x0][0x2f0] ;  /* 0x0000bc00ff0b7b82 */ /* 0x000e220000000800 */
[----:B--2---:R-:W-:Y:S01]  /*0be0*/  SEL R16, R16, 0x1, P0 ;  /* 0x0000000110107807 */ /* 0x004fe20000000000 */
[----:B-1----:R-:W-:-:S04]  /*0bf0*/  @P1 IMAD.HI.U32 R2, R0, R5, RZ ;  /* 0x0000000500021227 */ /* 0x002fc800078e00ff */
[----:B------:R-:W-:Y:S01]  /*0c00*/  VIADD R0, R23, 0x7f ;  /* 0x0000007f17007836 */ /* 0x000fe20000000000 */
[----:B---3--:R-:W-:Y:S01]  /*0c10*/  @P1 SHF.R.U32.HI R0, RZ, R7, R2 ;  /* 0x00000007ff001219 */ /* 0x008fe20000011602 */
[----:B0-----:R-:W-:-:S04]  /*0c20*/  IMAD R3, R16, R11, R3 ;  /* 0x0000000b10037224 */ /* 0x001fc800078e0203 */
[----:B------:R-:W-:-:S04]  /*0c30*/  IMAD.IADD R3, R3, 0x1, R0 ;  /* 0x0000000103037824 */ /* 0x000fc800078e0200 */
[----:B------:R-:W-:Y:S01]  /*0c40*/  IMAD.IADD R0, R3, 0x1, R12 ;  /* 0x0000000103007824 */ /* 0x000fe200078e020c */
[----:B------:R-:W-:Y:S06]  /*0c50*/  @!P2 BRA `(.L_x_7201) ;  /* 0x000000000040a947 */ /* 0x000fec0003800000 */
[C---:B------:R-:W-:Y:S01]  /*0c60*/  ISETP.GT.AND P0, PT, R3.reuse, RZ, PT ;  /* 0x000000ff0300720c */ /* 0x040fe20003f04270 */
[----:B------:R-:W-:-:S12]  /*0c70*/  VIADD R2, R3, 0xffffffff ;  /* 0xffffffff03027836 */ /* 0x000fd80000000000 */
        /* <DEDUP_REMOVED lines=8> */
.L_x_7202:
[----:B------:R-:W-:-:S13]  /*0d00*/  ISETP.NE.AND P0, PT, R13, 0x1, PT ;  /* 0x000000010d00780c */ /* 0x000fda0003f05270 */
[----:B------:R-:W0:Y:S02]  /*0d10*/  @P0 LDC.64 R4, c[0x0][0x9e8] ;  /* 0x00027a00ff040b82 */ /* 0x000e240000000a00 */
[----:B0-----:R-:W-:-:S05]  /*0d20*/  @P0 IMAD.HI.U32 R4, R2, R4, RZ ;  /* 0x0000000402040227 */ /* 0x001fca00078e00ff */
[----:B------:R-:W-:-:S07]  /*0d30*/  @P0 SHF.R.U32.HI R2, RZ, R5, R4 ;  /* 0x00000005ff020219 */ /* 0x000fce0000011604 */
.L_x_7203:
[----:B------:R-:W-:-:S05]  /*0d40*/  IMAD R3, R2, R13, R13 ;  /* 0x0000000d02037224 */ /* 0x000fca00078e020d */
[----:B------:R-:W-:-:S07]  /*0d50*/  VIMNMX R0, R0, R3, PT ;  /* 0x0000000300007248 */ /* 0x000fce0003fe0100 */
.L_x_7201:
[----:B------:R-:W0:Y:S01]  /*0d60*/  @P1 LDC R4, c[0x0][0x44c] ;  /* 0x00011300ff041b82 */ /* 0x000e220000000800 */
[----:B------:R-:W-:Y:S01]  /*0d70*/  VIADD R2, R0, 0x7f ;  /* 0x0000007f00027836 */ /* 0x000fe20000000000 */
[----:B------:R-:W-:Y:S01]  /*0d80*/  ULDC UR4, c[0x0][0x9dc] ;  /* 0x0002770000047ab9 */ /* 0x000fe20000000800 */
[CC--:B------:R-:W-:Y:S02]  /*0d90*/  IMAD R0, R16.reuse, R11.reuse, 0x7f ;  /* 0x0000007f10007424 */ /* 0x0c0fe400078e020b */
[----:B------:R-:W-:Y:S01]  /*0da0*/  IMAD.MOV.U32 R7, RZ, RZ, R23 ;  /* 0x000000ffff077224 */ /* 0x000fe200078e0017 */
[----:B------:R-:W-:Y:S01]  /*0db0*/  SHF.R.S32.HI R5, RZ, 0x1f, R2 ;  /* 0x0000001fff057819 */ /* 0x000fe20000011402 */
[----:B------:R-:W-:Y:S01]  /*0dc0*/  IMAD R88, R16, R11, -R9 ;  /* 0x0000000b10587224 */ /* 0x000fe200078e0a09 */
[----:B------:R-:W1:Y:S01]  /*0dd0*/  @P1 LDC R15, c[0x0][0x450] ;  /* 0x00011400ff0f1b82 */ /* 0x000e620000000800 */
[----:B------:R-:W-:Y:S02]  /*0de0*/  SHF.R.S32.HI R3, RZ, 0x1f, R0 ;  /* 0x0000001fff037819 */ /* 0x000fe40000011400 */
[----:B------:R-:W-:-:S02]  /*0df0*/  LEA.HI R5, R5, R2, RZ, 0x7 ;  /* 0x0000000205057211 */ /* 0x000fc400078f38ff */
[----:B------:R-:W-:Y:S02]  /*0e00*/  LEA.HI R3, R3, R0, RZ, 0x7 ;  /* 0x0000000003037211 */ /* 0x000fe400078f38ff */
[----:B------:R-:W-:Y:S02]  /*0e10*/  SHF.R.S32.HI R0, RZ, 0x7, R5 ;  /* 0x00000007ff007819 */ /* 0x000fe40000011405 */
[----:B------:R-:W-:-:S04]  /*0e20*/  SHF.R.S32.HI R3, RZ, 0x7, R3 ;  /* 0x00000007ff037819 */ /* 0x000fc80000011403 */
[----:B------:R-:W-:Y:S01]  /*0e30*/  VIMNMX R9, R3, R0, PT ;  /* 0x0000000003097248 */ /* 0x000fe20003fe0100 */
[----:B0-----:R-:W-:-:S05]  /*0e40*/  @P1 IMAD.HI.U32 R4, R23, R4, RZ ;  /* 0x0000000417041227 */ /* 0x001fca00078e00ff */
[----:B-1----:R-:W-:-:S05]  /*0e50*/  @P1 SHF.R.U32.HI R7, RZ, R15, R4 ;  /* 0x0000000fff071219 */ /* 0x002fca0000011604 */
[----:B------:R-:W-:-:S04]  /*0e60*/  IMAD.IADD R2, R88, 0x1, R7 ;  /* 0x0000000158027824 */ /* 0x000fc800078e0207 */
[----:B------:R-:W-:Y:S01]  /*0e70*/  VIADD R0, R2, -UR4 ;  /* 0x8000000402007c36 */ /* 0x000fe20008000000 */
[----:B------:R-:W-:Y:S06]  /*0e80*/  @!P2 BRA `(.L_x_7204) ;  /* 0x00000000003ca947 */ /* 0x000fec0003800000 */
        /* <DEDUP_REMOVED lines=9> */
.L_x_7205:
[----:B------:R-:W-:-:S13]  /*0f20*/  ISETP.NE.AND P0, PT, R13, 0x1, PT ;  /* 0x000000010d00780c */ /* 0x000fda0003f05270 */
[----:B------:R-:W0:Y:S02]  /*0f30*/  @P0 LDC.64 R4, c[0x0][0x9e8] ;  /* 0x00027a00ff040b82 */ /* 0x000e240000000a00 */
[----:B0-----:R-:W-:-:S05]  /*0f40*/  @P0 IMAD.HI.U32 R4, R2, R4, RZ ;  /* 0x0000000402040227 */ /* 0x001fca00078e00ff */
[----:B------:R-:W-:-:S07]  /*0f50*/  @P0 SHF.R.U32.HI R2, RZ, R5, R4 ;  /* 0x00000005ff020219 */ /* 0x000fce0000011604 */
.L_x_7206:
[----:B------:R-:W-:-:S05]  /*0f60*/  IMAD R3, R2, R13, RZ ;  /* 0x0000000d02037224 */ /* 0x000fca00078e02ff */
[----:B------:R-:W-:-:S07]  /*0f70*/  VIMNMX R0, R0, R3, !PT ;  /* 0x0000000300007248 */ /* 0x000fce0007fe0100 */
.L_x_7204:
[----:B------:R-:W-:Y:S01]  /*0f80*/  SHF.R.S32.HI R3, RZ, 0x1f, R0 ;  /* 0x0000001fff037819 */ /* 0x000fe20000011400 */
[----:B------:R-:W-:-:S03]  /*0f90*/  IMAD.MOV.U32 R22, RZ, RZ, RZ ;  /* 0x000000ffff167224 */ /* 0x000fc600078e00ff */
[----:B------:R-:W-:Y:S02]  /*0fa0*/  LEA.HI R3, R3, R0, RZ, 0x7 ;  /* 0x0000000003037211 */ /* 0x000fe400078f38ff */
[----:B------:R-:W-:Y:S02]  /*0fb0*/  SHF.R.U32.HI R0, RZ, 0x10, R17 ;  /* 0x00000010ff007819 */ /* 0x000fe40000011611 */
[----:B------:R-:W-:Y:S02]  /*0fc0*/  SHF.R.S32.HI R3, RZ, 0x7, R3 ;  /* 0x00000007ff037819 */ /* 0x000fe40000011403 */
[----:B------:R-:W-:Y:S02]  /*0fd0*/  ISETP.NE.AND P0, PT, R0, RZ, PT ;  /* 0x000000ff0000720c */ /* 0x000fe40003f05270 */
[----:B------:R-:W-:Y:S02]  /*0fe0*/  VIMNMX R8, RZ, R3, !PT ;  /* 0x00000003ff087248 */ /* 0x000fe40007fe0100 */
[----:B------:R-:W-:-:S02]  /*0ff0*/  LOP3.LUT R17, R17, 0xffff, RZ, 0xc0, !PT ;  /* 0x0000ffff11117812 */ /* 0x000fc400078ec0ff */
[----:B------:R-:W-:-:S07]  /*1000*/  ISETP.GT.AND P1, PT, R9, R8, PT ;  /* 0x000000080900720c */ /* 0x000fce0003f24270 */
[----:B------:R-:W0:Y:S06]  /*1010*/  @!P0 LDC R0, c[0x0][0x9f0] ;  /* 0x00027c00ff008b82 */ /* 0x000e2c0000000800 */
[----:B------:R-:W-:Y:S05]  /*1020*/  @!P1 BRA `(.L_x_7207) ;  /* 0x0000000000709947 */ /* 0x000fea0003800000 */
[-C--:B0-----:R-:W-:Y:S02]  /*1030*/  IABS R6, R0.reuse ;  /* 0x0000000000067213 */ /* 0x081fe40000000000 */
[----:B------:R-:W-:Y:S02]  /*1040*/  IADD3 R2, R0, -0x1, R9 ;  /* 0xffffffff00027810 */ /* 0x000fe40007ffe009 */
[----:B------:R-:W0:Y:S03]  /*1050*/  I2F.RP R4, R6 ;  /* 0x0000000600047306 */ /* 0x000e260000209400 */
[----:B------:R-:W-:Y:S01]  /*1060*/  IMAD.IADD R5, R2, 0x1, -R8 ;  /* 0x0000000102057824 */ /* 0x000fe200078e0a08 */
[----:B------:R-:W-:-:S04]  /*1070*/  IABS R2, R0 ;  /* 0x0000000000027213 */ /* 0x000fc80000000000 */
[----:B------:R-:W-:Y:S02]  /*1080*/  IABS R10, R5 ;  /* 0x00000005000a7213 */ /* 0x000fe40000000000 */
[----:B------:R-:W-:-:S04]  /*1090*/  LOP3.LUT R5, R5, R0, RZ, 0x3c, !PT ;  /* 0x0000000005057212 */ /* 0x000fc800078e3cff */
[----:B------:R-:W-:Y:S01]  /*10a0*/  ISETP.GE.AND P2, PT, R5, RZ, PT ;  /* 0x000000ff0500720c */ /* 0x000fe20003f46270 */
[----:B0-----:R-:W0:Y:S02]  /*10b0*/  MUFU.RCP R4, R4 ;  /* 0x0000000400047308 */ /* 0x001e240000001000 */
[----:B0-----:R-:W-:Y:S02]  /*10c0*/  VIADD R3, R4, 0xffffffe ;  /* 0x0ffffffe04037836 */ /* 0x001fe40000000000 */
[----:B------:R-:W-:Y:S02]  /*10d0*/  IMAD.MOV R4, RZ, RZ, -R2 ;  /* 0x000000ffff047224 */ /* 0x000fe400078e0a02 */
[----:B------:R-:W-:Y:S02]  /*10e0*/  IMAD.MOV.U32 R2, RZ, RZ, RZ ;  /* 0x000000ffff027224 */ /* 0x000fe400078e00ff */
[----:B------:R-:W0:Y:S02]  /*10f0*/  F2I.FTZ.U32.TRUNC.NTZ R3, R3 ;  /* 0x0000000300037305 */ /* 0x000e24000021f000 */
[----:B0-----:R-:W-:-:S04]  /*1100*/  IMAD.MOV R7, RZ, RZ, -R3 ;  /* 0x000000ffff077224 */ /* 0x001fc800078e0a03 */
        /* <DEDUP_REMOVED lines=14> */
.L_x_7207:
[-C--:B------:R-:W-:Y:S01]  /*11f0*/  IMAD R17, R17, R22.reuse, R8 ;  /* 0x0000001611117224 */ /* 0x080fe200078e0208 */
        /* <DEDUP_REMOVED lines=37> */
[----:B------:R-:W-:Y:S01]  /*1450*/  SHF.R.S32.HI R90, RZ, 0x1f, R89 ;  /* 0x0000001fff5a7819 */ /* 0x000fe20000011459 */
[----:B------:R-:W1:Y:S01]  /*1460*/  S2UR UR5, SR_CgaCtaId ;  /* 0x00000000000579c3 */ /* 0x000e620000008800 */
[----:B------:R-:W-:Y:S02]  /*1470*/  UMOV UR36, 0x400 ;  /* 0x0000040000247882 */ /* 0x000fe40000000000 */
[----:B------:R-:W-:-:S04]  /*1480*/  LEA.HI R91, R90, R89, RZ, 0x7 ;  /* 0x000000595a5b7211 */ /* 0x000fc800078f38ff */
[----:B------:R-:W-:-:S05]  /*1490*/  SHF.R.S32.HI R92, RZ, 0x7, R91 ;  /* 0x00000007ff5c7819 */ /* 0x000fca000001145b */
[----:B0-----:R-:W0:Y:S01]  /*14a0*/  SHFL.IDX PT, R0, R92, RZ, 0x1f ;  /* 0x00001fff5c007589 */ /* 0x001e2200000e0000 */
[----:B-1----:R-:W-:-:S04]  /*14b0*/  ULEA UR36, UR5, UR36, 0x18 ;  /* 0x0000002405247291 */ /* 0x002fc8000f8ec03f */
[----:B------:R-:W-:-:S04]  /*14c0*/  UIADD3 UR5, UR36, 0x10400, URZ ;  /* 0x0001040024057890 */ /* 0x000fc8000fffe03f */
[----:B------:R-:W-:Y:S01]  /*14d0*/  ULOP3.LUT UP0, URZ, UR5, 0x3ff, URZ, 0xc0, !UPT ;  /* 0x000003ff053f7892 */ /* 0x000fe2000f80c03f */
[----:B0-----:R-:W-:-:S05]  /*14e0*/  R2UR UR37, R0 ;  /* 0x00000000002572ca */ /* 0x001fca00000e0000 */
        /* <DEDUP_REMOVED lines=24> */
.L_x_7209:
[----:B------:R-:W2:Y:S01]  /*1670*/  LDL.LU R20, [R1+0x14] ;  /* 0x0000140001147983 */ /* 0x000ea20000300800 */
[----:B------:R-:W-:-:S04]  /*1680*/  SHF.L.U32 R2, RZ, 0x1f, RZ ;  /* 0x0000001fff027819 */ /* 0x000fc800000006ff */
[----:B------:R-:W0:Y:S01]  /*1690*/  SYNCS.PHASECHK.TRANS64.TRYWAIT P1, [UR36+0x28800], R2 ;  /* 0x02880002ff0075a7 */ /* 0x000e220008020164 */
[----:B--2---:R-:W-:-:S04]  /*16a0*/  LOP3.LUT R0, R20, 0x1, RZ, 0xfc, !PT ;  /* 0x0000000114007812 */ /* 0x004fc800078efcff */
[----:B------:R-:W-:Y:S01]  /*16b0*/  ISETP.NE.AND P0, PT, R0, 0x3, PT ;  /* 0x000000030000780c */ /* 0x000fe20003f05270 */
[----:B0-----:R-:W-:-:S12]  /*16c0*/  @!P1 BRA `(.L_x_7210) ;  /* 0x0000011400e89947 */ /* 0x001fd80003800000 */
.L_x_7370:
[----:B------:R-:W-:Y:S05]  /*16d0*/  @!P0 BRA `(.L_x_7211) ;  /* 0x0000000000048947 */ /* 0x000fea0003800000 */
[----:B------:R-:W-:Y:S01]  /*16e0*/  BPT.TRAP 0x1 ;  /* 0x000000040000795c */ /* 0x000fe20000300000 */
.L_x_7211:
[----:B------:R1:W2:Y:S01]  /*16f0*/  SYNCS.PHASECHK.TRANS64.TRYWAIT P2, [UR36+0x28830], R2 ;  /* 0x02883002ff0075a7 */ /* 0x0002a20008040164 */
[----:B------:R-:W-:Y:S05]  /*1700*/  @!P0 BRA `(.L_x_7212) ;  /* 0x0000000000048947 */ /* 0x000fea0003800000 */
[----:B------:R-:W-:Y:S01]  /*1710*/  BPT.TRAP 0x1 ;  /* 0x000000040000795c */ /* 0x000fe20000300000 */
.L_x_7212:
        /* <DEDUP_REMOVED lines=8> */
.L_x_7213:
[----:B------:R-:W-:Y:S05]  /*17a0*/  WARPSYNC.ALL ;  /* 0x0000000000007948 */ /* 0x000fea0003800000 */
[----:B------:R-:W-:Y:S01]  /*17b0*/  IMAD.MOV.U32 R7, RZ, RZ, 0x40000040 ;  /* 0x40000040ff077424 */ /* 0x000fe200078e00ff */
[----:B------:R-:W-:Y:S01]  /*17c0*/  UIADD3 UR4, UR36, 0x18400, URZ ;  /* 0x0001840024047890 */ /* 0x000fe2000fffe03f */
[C---:B------:R-:W-:Y:S01]  /*17d0*/  R2UR UR8, R6.reuse ;  /* 0x00000000060872ca */ /* 0x040fe200000e0000 */
[----:B------:R-:W-:Y:S02]  /*17e0*/  WARPGROUP.ARRIVE ;  /* 0x00000000000079c5 */ /* 0x000fe40000000000 */
[----:B------:R-:W-:Y:S01]  /*17f0*/  R2UR UR9, R7 ;  /* 0x00000000070972ca */ /* 0x000fe200000e0000 */
[----:B------:R-:W-:Y:S01]  /*1800*/  USHF.R.U32.HI UR4, URZ, 0x4, UR4 ;  /* 0x000000043f047899 */ /* 0x000fe20008011604 */
[----:B------:R-:W-:Y:S01]  /*1810*/  R2UR UR32, R6 ;  /* 0x00000000062072ca */ /* 0x000fe200000e0000 */
[----:B------:R-:W-:Y:S01]  /*1820*/  UMOV UR11, 0x40000040 ;  /* 0x40000040000b7882 */ /* 0x000fe20000000000 */
[----:B------:R-:W-:Y:S01]  /*1830*/  UMOV UR13, 0x40000040 ;  /* 0x40000040000d7882 */ /* 0x000fe20000000000 */
[----:B------:R-:W-:Y:S01]  /*1840*/  ULOP3.LUT UR4, UR4, 0x3fff, URZ, 0xc0, !UPT ;  /* 0x00003fff04047892 */ /* 0x000fe2000f8ec03f */
[----:B01----:R-:W0:Y:S01]  /*1850*/  LDC R2, c[0x0][0x448] ;  /* 0x00011200ff027b82 */ /* 0x003e220000000800 */
[----:B------:R-:W-:Y:S01]  /*1860*/  UMOV UR15, 0x40000040 ;  /* 0x40000040000f7882 */ /* 0x000fe20000000000 */
[----:B------:R-:W-:Y:S01]  /*1870*/  UMOV UR17, 0x40000040 ;  /* 0x4000004000117882 */ /* 0x000fe20000000000 */
[----:B------:R-:W-:Y:S01]  /*1880*/  ULOP3.LUT UR6, UR4, 0x10000, URZ, 0xfc, !UPT ;  /* 0x0001000004067892 */ /* 0x000fe2000f8efc3f */
[----:B------:R-:W-:Y:S01]  /*1890*/  LOP3.LUT R0, R91, 0xffffff80, RZ, 0xc0, !PT ;  /* 0xffffff805b007812 */ /* 0x000fe200078ec0ff */
[----:B------:R-:W-:Y:S01]  /*18a0*/  UMOV UR19, 0x40000040 ;  /* 0x4000004000137882 */ /* 0x000fe20000000000 */
[----:B------:R-:W-:Y:S01]  /*18b0*/  UMOV UR21, 0x40000040 ;  /* 0x4000004000157882 */ /* 0x000fe20000000000 */
[----:B------:R-:W-:Y:S01]  /*18c0*/  UIADD3 UR14, UR6, 0x4, URZ ;  /* 0x00000004060e7890 */ /* 0x000fe2000fffe03f */
[----:B------:R-:W-:Y:S01]  /*18d0*/  LEA.HI R90, R90, R89, RZ, 0x2 ;  /* 0x000000595a5a7211 */ /* 0x000fe200078f10ff */
[----:B------:R-:W-:Y:S01]  /*18e0*/  UIADD3 UR12, UR32, 0x4, URZ ;  /* 0x00000004200c7890 */ /* 0x000fe2000fffe03f */
[C---:B------:R-:W-:Y:S01]  /*18f0*/  IMAD.IADD R5, R89.reuse, 0x1, -R0 ;  /* 0x0000000159057824 */ /* 0x040fe200078e0a00 */
[----:B------:R-:W-:Y:S01]  /*1900*/  UMOV UR10, UR6 ;  /* 0x00000006000a7c82 */ /* 0x000fe20008000000 */
[----:B------:R-:W-:Y:S01]  /*1910*/  UIADD3 UR16, UR32, 0x6, URZ ;  /* 0x0000000620107890 */ /* 0x000fe2000fffe03f */
[----:B------:R-:W-:Y:S01]  /*1920*/  HGMMA.64x128x16.F32.BF16 R24, gdesc[UR8], RZ, !UPT, gsb0 ;  /* 0x01e00000081879f0 */ /* 0x000fe2000c0018ff */
[----:B------:R-:W-:Y:S01]  /*1930*/  UIADD3 UR8, UR32, 0x2, URZ ;  /* 0x0000000220087890 */ /* 0x000fe2000fffe03f */
[----:B------:R-:W-:Y:S01]  /*1940*/  SHF.R.S32.HI R0, RZ, 0x1f, R5 ;  /* 0x0000001fff007819 */ /* 0x000fe20000011405 */
[----:B------:R-:W-:Y:S01]  /*1950*/  UIADD3 UR10, UR6, 0x2, URZ ;  /* 0x00000002060a7890 */ /* 0x000fe2000fffe03f */
[----:B------:R-:W-:Y:S01]  /*1960*/  LEA.HI R4, R92, R92, RZ, 0x1 ;  /* 0x0000005c5c047211 */ /* 0x000fe200078f08ff */
[----:B------:R-:W-:Y:S01]  /*1970*/  UMOV UR9, 0x40000040 ;  /* 0x4000004000097882 */ /* 0x000fe20000000000 */
[----:B------:R-:W-:Y:S01]  /*1980*/  UMOV UR11, 0x40000040 ;  /* 0x40000040000b7882 */ /* 0x000fe20000000000 */
[----:B------:R-:W-:Y:S01]  /*1990*/  UIADD3 UR18, UR6, 0x6, URZ ;  /* 0x0000000606127890 */ /* 0x000fe2000fffe03f */
[----:B------:R-:W-:Y:S01]  /*19a0*/  LOP3.LUT R90, R90, 0xfffffffc, RZ, 0xc0, !PT ;  /* 0xfffffffc5a5a7812 */ /* 0x000fe200078ec0ff */
[----:B------:R-:W-:Y:S01]  /*19b0*/  UIADD3 UR20, UR32, 0x400, URZ ;  /* 0x0000040020147890 */ /* 0x000fe2000fffe03f */
[-C--:B------:R-:W-:Y:S01]  /*19c0*/  LEA.HI R3, R0, R5.reuse, RZ, 0x5 ;  /* 0x0000000500037211 */ /* 0x080fe200078f28ff */
[----:B------:R-:W-:Y:S01]  /*19d0*/  UIADD3 UR22, UR6, 0x400, URZ ;  /* 0x0000040006167890 */ /* 0x000fe2000fffe03f */
[----:B0-----:R-:W-:Y:S01]  /*19e0*/  ISETP.NE.AND P2, PT, R2, 0x1, PT ;  /* 0x000000010200780c */ /* 0x001fe20003f45270 */
[----:B------:R-:W-:Y:S01]  /*19f0*/  UMOV UR23, 0x40000040 ;  /* 0x4000004000177882 */ /* 0x000fe20000000000 */
[----:B------:R-:W-:Y:S01]  /*1a00*/  UIADD3 UR24, UR32, 0x402, URZ ;  /* 0x0000040220187890 */ /* 0x000fe2000fffe03f */
[----:B------:R-:W-:Y:S01]  /*1a10*/  LEA.HI R2, R0, R5, RZ, 0x2 ;  /* 0x0000000500027211 */ /* 0x000fe200078f10ff */
[----:B------:R-:W-:Y:S01]  /*1a20*/  UIADD3 UR26, UR6, 0x402, URZ ;  /* 0x00000402061a7890 */ /* 0x000fe2000fffe03f */
[----:B------:R-:W-:Y:S01]  /*1a30*/  LOP3.LUT R11, R4, 0x3fffffe, RZ, 0xc0, !PT ;  /* 0x03fffffe040b7812 */ /* 0x000fe200078ec0ff */
[----:B------:R-:W-:Y:S01]  /*1a40*/  UMOV UR25, 0x40000040 ;  /* 0x4000004000197882 */ /* 0x000fe20000000000 */
[----:B------:R-:W-:Y:S01]  /*1a50*/  UMOV UR27, 0x40000040 ;  /* 0x40000040001b7882 */ /* 0x000fe20000000000 */
[----:B------:R-:W-:Y:S01]  /*1a60*/  UIADD3 UR28, UR32, 0x404, URZ ;  /* 0x00000404201c7890 */ /* 0x000fe2000fffe03f */
[--C-:B------:R-:W-:Y:S01]  /*1a70*/  SHF.R.S32.HI R0, RZ, 0x2, R2.reuse ;  /* 0x00000002ff007819 */ /* 0x100fe20000011402 */
[----:B------:R-:W-:Y:S01]  /*1a80*/  UIADD3 UR30, UR6, 0x404, URZ ;  /* 0x00000404061e7890 */ /* 0x000fe2000fffe03f */
[----:B------:R-:W-:Y:S01]  /*1a90*/  SHF.R.S32.HI R9, RZ, 0x1f, R2 ;  /* 0x0000001fff097819 */ /* 0x000fe20000011402 */
[----:B------:R-:W-:Y:S01]  /*1aa0*/  UMOV UR29, 0x40000040 ;  /* 0x40000040001d7882 */ /* 0x000fe20000000000 */
[----:B------:R-:W-:Y:S01]  /*1ab0*/  UMOV UR31, 0x40000040 ;  /* 0x40000040001f7882 */ /* 0x000fe20000000000 */
[----:B------:R-:W-:Y:S01]  /*1ac0*/  UIADD3 UR32, UR32, 0x406, URZ ;  /* 0x0000040620207890 */ /* 0x000fe2000fffe03f */
[----:B------:R-:W0:Y:S01]  /*1ad0*/  @P2 LDC R13, c[0x0][0x44c] ;  /* 0x00011300ff0d2b82 */ /* 0x000e220000000800 */
[----:B------:R-:W-:Y:S01]  /*1ae0*/  UIADD3 UR34, UR6, 0x406, URZ ;  /* 0x0000040606227890 */ /* 0x000fe2000fffe03f */
[----:B------:R-:W-:Y:S01]  /*1af0*/  SHF.R.S32.HI R4, RZ, 0x5, R3 ;  /* 0x00000005ff047819 */ /* 0x000fe20000011403 */
[----:B------:R-:W-:Y:S01]  /*1b00*/  UMOV UR33, 0x40000040 ;  /* 0x4000004000217882 */ /* 0x000fe20000000000 */
[----:B------:R-:W-:Y:S01]  /*1b10*/  UMOV UR35, 0x40000040 ;  /* 0x4000004000237882 */ /* 0x000fe20000000000 */
[----:B------:R-:W-:Y:S01]  /*1b20*/  IMAD.IADD R90, R89, 0x1, -R90 ;  /* 0x00000001595a7824 */ /* 0x000fe200078e0a5a */
[----:B------:R-:W-:Y:S01]  /*1b30*/  LEA.HI R9, R9, R0, RZ, 0x3 ;  /* 0x0000000009097211 */ /* 0x000fe200078f18ff */
[----:B------:R-:W-:Y:S01]  /*1b40*/  IMAD R4, R4, 0x10, R23 ;  /* 0x0000001004047824 */ /* 0x000fe200078e0217 */
[----:B------:R-:W1:Y:S01]  /*1b50*/  @P2 LDC R15, c[0x0][0x450] ;  /* 0x00011400ff0f2b82 */ /* 0x000e620000000800 */
[----:B------:R-:W-:Y:S01]  /*1b60*/  IMAD.IADD R11, R92, 0x1, -R11 ;  /* 0x000000015c0b7824 */ /* 0x000fe200078e0a0b */
[----:B------:R-:W-:Y:S01]  /*1b70*/  LEA.HI R3, R90, R90, RZ, 0x1 ;  /* 0x0000005a5a037211 */ /* 0x000fe200078f08ff */
[----:B------:R-:W-:Y:S01]  /*1b80*/  ULDC UR38, c[0x0][0x2f0] ;  /* 0x0000bc0000267ab9 */ /* 0x000fe20000000800 */
[----:B------:R-:W-:Y:S01]  /*1b90*/  LOP3.LUT R9, R9, 0xfffffff8, RZ, 0xc0, !PT ;  /* 0xfffffff809097812 */ /* 0x000fe200078ec0ff */
[----:B------:R-:W-:Y:S01]  /*1ba0*/  ULDC UR4, c[0x0][0x288] ;  /* 0x0000a20000047ab9 */ /* 0x000fe20000000800 */
[----:B------:R-:W-:Y:S01]  /*1bb0*/  LOP3.LUT R3, R3, 0x1ffffffe, RZ, 0xc0, !PT ;  /* 0x1ffffffe03037812 */ /* 0x000fe200078ec0ff */
[----:B------:R-:W-:Y:S01]  /*1bc0*/  ULDC UR7, c[0x0][0x9dc] ;  /* 0x0002770000077ab9 */ /* 0x000fe20000000800 */
[----:B------:R-:W-:Y:S01]  /*1bd0*/  IADD3 R4, R4, R0, -R9 ;  /* 0x0000000004047210 */ /* 0x000fe20007ffe809 */
[----:B------:R-:W-:Y:S01]  /*1be0*/  IMAD.MOV.U32 R9, RZ, RZ, -0x80 ;  /* 0xffffff80ff097424 */ /* 0x000fe200078e00ff */
[----:B------:R-:W-:Y:S01]  /*1bf0*/  LOP3.LUT R2, R2, 0x7ffffffc, RZ, 0xc0, !PT ;  /* 0x7ffffffc02027812 */ /* 0x000fe200078ec0ff */
[----:B------:R-:W-:Y:S01]  /*1c00*/  IMAD.IADD R3, R90, 0x1, -R3 ;  /* 0x000000015a037824 */ /* 0x000fe200078e0a03 */
[----:B------:R-:W-:Y:S01]  /*1c10*/  ULOP3.LUT UR7, URZ, UR7, URZ, 0x33, !UPT ;  /* 0x000000073f077292 */ /* 0x000fe2000f8e333f */
[----:B------:R-:W-:Y:S01]  /*1c20*/  IMAD R4, R11, 0x40, R4 ;  /* 0x000000400b047824 */ /* 0x000fe200078e0204 */
[C---:B------:R-:W-:Y:S01]  /*1c30*/  LEA R21, R22.reuse, 0xffffff80, 0x7 ;  /* 0xffffff8016157811 */ /* 0x040fe200078e38ff */
[----:B------:R-:W-:-:S02]  /*1c40*/  IMAD R89, R22, R9, 0x80 ;  /* 0x0000008016597424 */ /* 0x000fc400078e0209 */
[----:B------:R-:W-:Y:S02]  /*1c50*/  IMAD R8, R3, 0x8, R4 ;  /* 0x0000000803087824 */ /* 0x000fe400078e0204 */
[----:B------:R-:W-:Y:S02]  /*1c60*/  IMAD.U32 R4, RZ, RZ, UR36 ;  /* 0x00000024ff047e24 */ /* 0x000fe4000f8e00ff */
[----:B0-----:R-:W-:-:S04]  /*1c70*/  @P2 IMAD.HI.U32 R0, R8, R13, RZ ;  /* 0x0000000d08002227 */ /* 0x001fc800078e00ff */
[----:B------:R-:W-:Y:S01]  /*1c80*/  IMAD.MOV.U32 R3, RZ, RZ, R8 ;  /* 0x000000ffff037224 */ /* 0x000fe200078e0008 */
[----:B-1----:R-:W-:Y:S01]  /*1c90*/  @P2 SHF.R.U32.HI R3, RZ, R15, R0 ;  /* 0x0000000fff032219 */ /* 0x002fe20000011600 */
[----:B------:R-:W-:Y:S01]  /*1ca0*/  IMAD.IADD R5, R5, 0x1, -R2 ;  /* 0x0000000105057824 */ /* 0x000fe200078e0a02 */
[----:B------:R-:W0:Y:S01]  /*1cb0*/  LDC.64 R14, c[0x0][0x9e0] ;  /* 0x00027800ff0e7b82 */ /* 0x000e220000000a00 */
[----:B------:R-:W-:Y:S02]  /*1cc0*/  VIADD R2, R89, 0x1 ;  /* 0x0000000159027836 */ /* 0x000fe40000000000 */
[----:B------:R-:W1:Y:S01]  /*1cd0*/  SHFL.IDX PT, R13, R3, RZ, 0x1c1f ;  /* 0x001c1fff030d7589 */ /* 0x000e6200000e0000 */
[----:B------:R-:W-:Y:S02]  /*1ce0*/  @!P1 VIADD R0, R4, 0x28840 ;  /* 0x0002884004009836 */ /* 0x000fe40000000000 */
[----:B------:R-:W-:-:S03]  /*1cf0*/  IMAD R9, R5, -0x2, R2 ;  /* 0xfffffffe05097824 */ /* 0x000fc600078e0202 */
[----:B------:R-:W-:Y:S01]  /*1d00*/  @!P1 PRMT R0, RZ, 0x654, R0 ;  /* 0x00000654ff009816 */ /* 0x000fe20000000000 */
[----:B------:R-:W-:Y:S02]  /*1d10*/  IMAD R2, R16, UR38, R9 ;  /* 0x0000002610027c24 */ /* 0x000fe4000f8e0209 */
[----:B------:R-:W-:-:S04]  /*1d20*/  IMAD.U32 R9, RZ, RZ, UR4 ;  /* 0x00000004ff097e24 */ /* 0x000fc8000f8e00ff */
[----:B------:R-:W-:-:S04]  /*1d30*/  IMAD.IADD R11, R2, 0x1, -R9 ;  /* 0x00000001020b7824 */ /* 0x000fc800078e0a09 */
[----:B------:R-:W-:Y:S01]  /*1d40*/  VIADD R90, R11, UR7 ;  /* 0x000000070b5a7c36 */ /* 0x000fe20008000000 */
[----:B0-----:R-:W-:Y:S01]  /*1d50*/  ISETP.GE.AND P3, PT, R15, 0x1, PT ;  /* 0x000000010f00780c */ /* 0x001fe20003f66270 */
[----:B------:R-:W-:Y:S02]  /*1d60*/  IMAD.IADD R91, R11, 0x1, R14 ;  /* 0x000000010b5b7824 */ /* 0x000fe400078e020e */
[----:B-1----:R-:W-:Y:S01]  /*1d70*/  IMAD.IADD R11, R90, 0x1, R13 ;  /* 0x000000015a0b7824 */ /* 0x002fe200078e020d */
[----:B------:R-:W-:Y:S02]  /*1d80*/  WARPGROUP.DEPBAR.LE gsb0, 0x0 ;  /* 0x00008000000079c5 */ /* 0x000fe40000010000 */
[----:B------:R-:W-:-:S06]  /*1d90*/  WARPGROUP.ARRIVE ;  /* 0x00000000000079c5 */ /* 0x000fcc0000000000 */
[----:B------:R-:W-:Y:S03]  /*1da0*/  HGMMA.64x128x16.F32.BF16 R24, gdesc[UR8], R24, gsb0 ;  /* 0x01e00000081879f0 */ /* 0x000fe60008001818 */
[----:B------:R-:W-:Y:S02]  /*1db0*/  WARPGROUP.DEPBAR.LE gsb0, 0x0 ;  /* 0x00008000000079c5 */ /* 0x000fe40000010000 */
[----:B------:R-:W-:-:S07]  /*1dc0*/  WARPGROUP.ARRIVE ;  /* 0x00000000000079c5 */ /* 0x000fce0000000000 */
        /* <DEDUP_REMOVED lines=17> */
[----:B------:R0:W-:Y:S02]  /*1ee0*/  @!P1 SYNCS.ARRIVE.TRANS64.RED.A1T0 RZ, [R0+URZ], RZ ;  /* 0x000000ff00ff99a7 */ /* 0x0001e4000810043f */
[----:B0-----:R-:W-:-:S04]  /*1ef0*/  IMAD R0, R16, UR38, R89 ;  /* 0x0000002610007c24 */ /* 0x001fc8000f8e0259 */
[----:B------:R-:W-:-:S05]  /*1f00*/  IMAD R116, R5, -0x2, R0 ;  /* 0xfffffffe05747824 */ /* 0x000fca00078e0200 */
[----:B------:R-:W-:Y:S01]  /*1f10*/  VIADDMNMX R0, R13, R91, R116, PT ;  /* 0x0000005b0d007246 */ /* 0x000fe20003800174 */
[----:B------:R-:W-:Y:S06]  /*1f20*/  @!P3 BRA `(.L_x_7215) ;  /* 0x000000000054b947 */ /* 0x000fec0003800000 */
[----:B------:R-:W-:Y:S01]  /*1f30*/  IMAD R2, R16, UR38, R13 ;  /* 0x0000002610027c24 */ /* 0x000fe2000f8e020d */
[----:B------:R-:W-:Y:S03]  /*1f40*/  BSSY B0, `(.L_x_7216) ;  /* 0x000000f000007945 */ /* 0x000fe60003800000 */
[----:B------:R-:W-:-:S05]  /*1f50*/  IMAD.IADD R2, R2, 0x1, -R9 ;  /* 0x0000000102027824 */ /* 0x000fca00078e0a09 */
        /* <DEDUP_REMOVED lines=9> */
.L_x_7217:
[----:B------:R-:W-:-:S13]  /*1ff0*/  ISETP.NE.AND P4, PT, R15, 0x1, PT ;  /* 0x000000010f00780c */ /* 0x000fda0003f85270 */
[----:B------:R-:W0:Y:S02]  /*2000*/  @P4 LDC.64 R12, c[0x0][0x9e8] ;  /* 0x00027a00ff0c4b82 */ /* 0x000e240000000a00 */
[----:B0-----:R-:W-:-:S05]  /*2010*/  @P4 IMAD.HI.U32 R4, R2, R12, RZ ;  /* 0x0000000c02044227 */ /* 0x001fca00078e00ff */
[----:B------:R-:W-:-:S07]  /*2020*/  @P4 SHF.R.U32.HI R2, RZ, R13, R4 ;  /* 0x0000000dff024219 */ /* 0x000fce0000011604 */
.L_x_7218:
[----:B------:R-:W-:Y:S05]  /*2030*/  BSYNC B0 ;  /* 0x0000000000007941 */ /* 0x000fea0003800000 */
.L_x_7216:
[----:B------:R-:W-:-:S04]  /*2040*/  IMAD R2, R2, R15, -R21 ;  /* 0x0000000f02027224 */ /* 0x000fc800078e0a15 */
[----:B------:R-:W-:-:S05]  /*2050*/  IMAD R2, R5, -0x2, R2 ;  /* 0xfffffffe05027824 */ /* 0x000fca00078e0202 */
[----:B------:R-:W-:Y:S02]  /*2060*/  VIMNMX R11, R11, R2, !PT ;  /* 0x000000020b0b7248 */ /* 0x000fe40007fe0100 */
[----:B------:R-:W-:-:S07]  /*2070*/  VIADDMNMX R0, R2, R15, R0, PT ;  /* 0x0000000f02007246 */ /* 0x000fce0003800100 */
.L_x_7215:
[C---:B------:R-:W-:Y:S01]  /*2080*/  ISETP.GE.AND P4, PT, R89.reuse, 0x2, PT ;  /* 0x000000025900780c */ /* 0x040fe20003f86270 */
[----:B------:R-:W0:Y:S01]  /*2090*/  SHFL.IDX PT, R3, R3, 0x1, 0x1c1f ;  /* 0x003c1f0003037f89 */ /* 0x000e2200000e0000 */
[----:B------:R-:W-:Y:S02]  /*20a0*/  ISETP.GE.AND P6, PT, R89, 0x9, PT ;  /* 0x000000095900780c */ /* 0x000fe40003fc6270 */
[----:B------:R-:W-:-:S04]  /*20b0*/  ISETP.GT.AND P5, PT, R11, 0x1, !P4 ;  /* 0x000000010b00780c */ /* 0x000fc800067a4270 */
        /* <DEDUP_REMOVED lines=31> */
[----:B------:R-:W-:Y:S01]  /*22b0*/  FSEL R126, R37, -INF , !P5 ;  /* 0xff800000257e7808 */ /* 0x000fe20006800000 */
[----:B0-----:R-:W-:Y:S01]  /*22c0*/  IMAD.IADD R37, R90, 0x1, R3 ;  /* 0x000000015a257824 */ /* 0x001fe200078e0203 */
        /* <DEDUP_REMOVED lines=108> */
[----:B------:R-:W-:Y:S02]  /*2990*/  VIADDMNMX R116, R3, R91, R116, PT ;  /* 0x0000005b03747246 */ /* 0x000fe40003800174 */
        /* <DEDUP_REMOVED lines=28> */
.L_x_7221:
[----:B------:R-:W-:-:S13]  /*2b60*/  ISETP.NE.AND P6, PT, R15, 0x1, PT ;  /* 0x000000010f00780c */ /* 0x000fda0003fc5270 */
[----:B------:R-:W0:Y:S02]  /*2b70*/  @P6 LDC.64 R28, c[0x0][0x9e8] ;  /* 0x00027a00ff1c6b82 */ /* 0x000e240000000a00 */
[----:B0-----:R-:W-:-:S05]  /*2b80*/  @P6 IMAD.HI.U32 R28, R0, R28, RZ ;  /* 0x0000001c001c6227 */ /* 0x001fca00078e00ff */
[----:B------:R-:W-:-:S07]  /*2b90*/  @P6 SHF.R.U32.HI R0, RZ, R29, R28 ;  /* 0x0000001dff006219 */ /* 0x000fce000001161c */
.L_x_7222:
[----:B------:R-:W-:Y:S05]  /*2ba0*/  BSYNC B0 ;  /* 0x0000000000007941 */ /* 0x000fea0003800000 */
.L_x_7220:
[----:B------:R-:W-:-:S04]  /*2bb0*/  IMAD R0, R0, R15, -R21 ;  /* 0x0000000f00007224 */ /* 0x000fc800078e0a15 */
[----:B------:R-:W-:-:S05]  /*2bc0*/  IMAD R0, R5, -0x2, R0 ;  /* 0xfffffffe05007824 */ /* 0x000fca00078e0200 */
[----:B------:R-:W-:Y:S02]  /*2bd0*/  VIMNMX R37, R37, R0, !PT ;  /* 0x0000000025257248 */ /* 0x000fe40007fe0100 */
[----:B------:R-:W-:-:S07]  /*2be0*/  VIADDMNMX R116, R0, R15, R116, PT ;  /* 0x0000000f00747246 */ /* 0x000fce0003800174 */
.L_x_7219:
[----:B------:R-:W-:Y:S01]  /*2bf0*/  ISETP.GT.AND P4, PT, R37, 0x1, !P4 ;  /* 0x000000012500780c */ /* 0x000fe20006784270 */
[----:B------:R-:W-:Y:S01]  /*2c00*/  ULDC UR4, c[0x0][0x988] ;  /* 0x0002620000047ab9 */ /* 0x000fe20000000800 */
[----:B------:R-:W-:Y:S01]  /*2c10*/  ISETP.NE.AND P6, PT, R32, RZ, PT ;  /* 0x000000ff2000720c */ /* 0x000fe20003fc5270 */
[----:B------:R-:W-:Y:S01]  /*2c20*/  IMAD.U32 R11, RZ, RZ, UR4 ;  /* 0x00000004ff0b7e24 */ /* 0x000fe2000f8e00ff */
        /* <DEDUP_REMOVED lines=76> */
[C---:B------:R-:W-:Y:S01]  /*30f0*/  ISETP.GT.AND P5, PT, R37.reuse, 0x78, !P5 ;  /* 0x000000782500780c */ /* 0x040fe20006fa4270 */
[----:B------:R-:W0:Y:S01]  /*3100*/  SHFL.BFLY PT, R0, R3, 0x2, 0x1f ;  /* 0x0c401f0003007f89 */ /* 0x000e2200000e0000 */
[----:B------:R-:W-:Y:S02]  /*3110*/  FSEL R50, R50, -INF , !P4 ;  /* 0xff80000032327808 */ /* 0x000fe40006000000 */
[----:B------:R-:W-:Y:S02]  /*3120*/  ISETP.NE.AND P4, PT, R98, RZ, PT ;  /* 0x000000ff6200720c */ /* 0x000fe40003f85270 */
[----:B------:R-:W-:Y:S02]  /*3130*/  ISETP.LT.OR P5, PT, R116, 0x79, P5 ;  /* 0x000000797400780c */ /* 0x000fe40002fa1670 */
[----:B------:R-:W-:Y:S02]  /*3140*/  ISETP.GT.AND P4, PT, R37, 0x31, !P4 ;  /* 0x000000312500780c */ /* 0x000fe40006784270 */
[----:B------:R-:W-:-:S02]  /*3150*/  FSEL R86, R86, -INF , !P5 ;  /* 0xff80000056567808 */ /* 0x000fc40006800000 */
[----:B------:R-:W-:-:S04]  /*3160*/  ISETP.LT.OR P4, PT, R116, 0x32, P4 ;  /* 0x000000327400780c */ /* 0x000fc80002781670 */
[----:B------:R-:W-:Y:S02]  /*3170*/  FSEL R52, R51, -INF , !P4 ;  /* 0xff80000033347808 */ /* 0x000fe40006000000 */
[----:B------:R-:W-:-:S04]  /*3180*/  ISETP.NE.AND P4, PT, R49, RZ, PT ;  /* 0x000000ff3100720c */ /* 0x000fc80003f85270 */
[----:B------:R-:W-:-:S04]  /*3190*/  ISETP.GT.AND P4, PT, R37, 0x38, !P4 ;  /* 0x000000382500780c */ /* 0x000fc80006784270 */
        /* <DEDUP_REMOVED lines=10> */
[----:B------:R-:W-:Y:S02]  /*3240*/  ISETP.GT.AND P4, PT, R37, 0x41, !P6 ;  /* 0x000000412500780c */ /* 0x000fe40007784270 */
[----:B------:R-:W-:Y:S02]  /*3250*/  ISETP.NE.AND P6, PT, R60, RZ, PT ;  /* 0x000000ff3c00720c */ /* 0x000fe40003fc5270 */
[----:B------:R-:W-:-:S04]  /*3260*/  ISETP.LT.OR P4, PT, R116, 0x42, P4 ;  /* 0x000000427400780c */ /* 0x000fc80002781670 */
[----:B------:R-:W-:Y:S02]  /*3270*/  FSEL R60, R59, -INF , !P4 ;  /* 0xff8000003b3c7808 */ /* 0x000fe40006000000 */
[----:B------:R-:W-:Y:S02]  /*3280*/  ISETP.NE.AND P4, PT, R57, RZ, PT ;  /* 0x000000ff3900720c */ /* 0x000fe40003f85270 */
[----:B------:R-:W1:Y:S02]  /*3290*/  @P2 LDC R57, c[0x0][0x450] ;  /* 0x00011400ff392b82 */ /* 0x000e640000000800 */
        /* <DEDUP_REMOVED lines=41> */
[----:B0-----:R-:W-:Y:S02]  /*3530*/  FMNMX.FTZ R13, R3, R0, !PT ;  /* 0x00000000030d7209 */ /* 0x001fe40007810000 */
[----:B------:R-:W-:-:S03]  /*3540*/  ISETP.LT.OR P4, PT, R116, 0x71, P4 ;  /* 0x000000717400780c */ /* 0x000fc60002781670 */
[----:B------:R-:W0:Y:S01]  /*3550*/  SHFL.BFLY PT, R0, R13, 0x1, 0x1f ;  /* 0x0c201f000d007f89 */ /* 0x000e2200000e0000 */
[----:B------:R-:W-:Y:S02]  /*3560*/  FSEL R82, R82, -INF , !P4 ;  /* 0xff80000052527808 */ /* 0x000fe40006000000 */
[----:B0-----:R-:W-:-:S04]  /*3570*/  FMNMX.FTZ R0, R13, R0, !PT ;  /* 0x000000000d007209 */ /* 0x001fc80007810000 */
[C---:B------:R-:W-:Y:S01]  /*3580*/  FSETP.NEU.FTZ.AND P4, PT, R0.reuse, -INF , PT ;  /* 0xff8000000000780b */ /* 0x040fe20003f9d000 */
[----:B------:R-:W-:-:S05]  /*3590*/  FMUL.FTZ R21, R0, R11 ;  /* 0x0000000b00157220 */ /* 0x000fca0000410000 */
[----:B------:R-:W-:Y:S02]  /*35a0*/  FSEL R39, R21, RZ, P4 ;  /* 0x000000ff15277208 */ /* 0x000fe40002000000 */
[----:B------:R-:W-:Y:S02]  /*35b0*/  ISETP.GT.AND P4, PT, R37, RZ, !P6 ;  /* 0x000000ff2500720c */ /* 0x000fe40007784270 */
[----:B------:R-:W-:Y:S01]  /*35c0*/  ISETP.NE.AND P6, PT, R81, RZ, PT ;  /* 0x000000ff5100720c */ /* 0x000fe20003fc5270 */
[-CC-:B------:R-:W-:Y:S01]  /*35d0*/  FFMA.FTZ R29, R134, R11.reuse, -R39.reuse ;  /* 0x0000000b861d7223 */ /* 0x180fe20000010827 */
[----:B------:R-:W-:Y:S01]  /*35e0*/  ISETP.LT.OR P4, PT, R116, 0x1, P4 ;  /* 0x000000017400780c */ /* 0x000fe20002781670 */
[-CC-:B------:R-:W-:Y:S01]  /*35f0*/  FFMA.FTZ R164, R106, R11.reuse, -R39.reuse ;  /* 0x0000000b6aa47223 */ /* 0x180fe20000010827 */
[----:B------:R-:W-:Y:S01]  /*3600*/  ISETP.GT.AND P6, PT, R37, 0x79, !P6 ;  /* 0x000000792500780c */ /* 0x000fe200077c4270 */
[-CC-:B------:R-:W-:Y:S01]  /*3610*/  FFMA.FTZ R41, R104, R11.reuse, -R39.reuse ;  /* 0x0000000b68297223 */ /* 0x180fe20000010827 */
[----:B------:R-:W-:Y:S01]  /*3620*/  FSEL R26, R26, -INF , !P4 ;  /* 0xff8000001a1a7808 */ /* 0x000fe20006000000 */
[-CC-:B------:R-:W-:Y:S01]  /*3630*/  FFMA.FTZ R43, R100, R11.reuse, -R39.reuse ;  /* 0x0000000b642b7223 */ /* 0x180fe20000010827 */
[----:B------:R-:W-:Y:S01]  /*3640*/  ISETP.NE.AND P4, PT, R77, RZ, PT ;  /* 0x000000ff4d00720c */ /* 0x000fe20003f85270 */
[-CC-:B------:R-:W-:Y:S01]  /*3650*/  FFMA.FTZ R180, R180, R11.reuse, -R39.reuse ;  /* 0x0000000bb4b47223 */ /* 0x180fe20000010827 */
[----:B------:R-:W-:Y:S01]  /*3660*/  FMNMX.FTZ R21, R26, R28, !PT ;  /* 0x0000001c1a157209 */ /* 0x000fe20007810000 */
[-CC-:B------:R-:W-:Y:S01]  /*3670*/  FFMA.FTZ R3, R130, R11.reuse, -R39.reuse ;  /* 0x0000000b82037223 */ /* 0x180fe20000010827 */
[----:B------:R-:W-:Y:S01]  /*3680*/  ISETP.GT.AND P4, PT, R37, 0x71, !P4 ;  /* 0x000000712500780c */ /* 0x000fe20006784270 */
[--C-:B------:R-:W-:Y:S01]  /*3690*/  FFMA.FTZ R2, R2, R11, -R39.reuse ;  /* 0x0000000b02027223 */ /* 0x100fe20000010827 */
[----:B------:R-:W-:Y:S01]  /*36a0*/  FMNMX.FTZ R21, R30, R21, !PT ;  /* 0x000000151e157209 */ /* 0x000fe20007810000 */
[--C-:B------:R-:W-:Y:S01]  /*36b0*/  FFMA.FTZ R182, R182, R11, -R39.reuse ;  /* 0x0000000bb6b67223 */ /* 0x100fe20000010827 */
[----:B------:R-:W-:Y:S01]  /*36c0*/  ISETP.LT.OR P4, PT, R116, 0x72, P4 ;  /* 0x000000727400780c */ /* 0x000fe20002781670 */
        /* <DEDUP_REMOVED lines=8> */
[----:B------:R0:W-:Y:S01]  /*3750*/  MUFU.EX2 R21, R29 ;  /* 0x0000001d00157308 */ /* 0x0001e20000000800 */
[----:B------:R-:W-:Y:S01]  /*3760*/  FMNMX.FTZ R25, R36, R25, !PT ;  /* 0x0000001924197209 */ /* 0x000fe20007810000 */
[-CC-:B------:R-:W-:Y:S01]  /*3770*/  FFMA.FTZ R178, R128, R11.reuse, -R39.reuse ;  /* 0x0000000b80b27223 */ /* 0x180fe20000010827 */
[----:B------:R-:W-:Y:S01]  /*3780*/  FSEL R104, R87, -INF , !P6 ;  /* 0xff80000057687808 */ /* 0x000fe20007000000 */
[--C-:B------:R-:W-:Y:S01]  /*3790*/  FFMA.FTZ R126, R126, R11, -R39.reuse ;  /* 0x0000000b7e7e7223 */ /* 0x100fe20000010827 */
[----:B------:R-:W-:Y:S01]  /*37a0*/  FMNMX.FTZ R25, R38, R25, !PT ;  /* 0x0000001926197209 */ /* 0x000fe20007810000 */
[-CC-:B------:R-:W-:Y:S01]  /*37b0*/  FFMA.FTZ R172, R124, R11.reuse, -R39.reuse ;  /* 0x0000000b7cac7223 */ /* 0x180fe20000010827 */
[--C-:B------:R-:W-:Y:S01]  /*37c0*/  FFMA.FTZ R122, R122, R11, -R39.reuse ;  /* 0x0000000b7a7a7223 */ /* 0x100fe20000010827 */
[----:B------:R-:W2:Y:S01]  /*37d0*/  MUFU.EX2 R3, R3 ;  /* 0x0000000300037308 */ /* 0x000ea20000000800 */
        /* <DEDUP_REMOVED lines=20> */
[----:B0-----:R-:W-:Y:S01]  /*3920*/  FMNMX.FTZ R29, R50, R27, !PT ;  /* 0x0000001b321d7209 */ /* 0x001fe20007810000 */
[-CC-:B------:R-:W-:Y:S01]  /*3930*/  FFMA.FTZ R20, R20, R11.reuse, -R39.reuse ;  /* 0x0000000b14147223 */ /* 0x180fe20000010827 */
[--C-:B------:R-:W-:Y:S01]  /*3940*/  FFMA.FTZ R84, R84, R11, -R39.reuse ;  /* 0x0000000b54547223 */ /* 0x100fe20000010827 */
[----:B------:R-:W0:Y:S01]  /*3950*/  MUFU.EX2 R13, R13 ;  /* 0x0000000d000d7308 */ /* 0x000e220000000800 */
[----:B------:R-:W-:Y:S01]  /*3960*/  FMNMX.FTZ R29, R52, R29, !PT ;  /* 0x0000001d341d7209 */ /* 0x000fe20007810000 */
[----:B------:R-:W-:Y:S01]  /*3970*/  FFMA.FTZ R24, R24, R11, -R39 ;  /* 0x0000000b18187223 */ /* 0x000fe20000010827 */
[----:B--2---:R-:W-:Y:S01]  /*3980*/  FADD.FTZ R53, R180, R3 ;  /* 0x00000003b4357221 */ /* 0x004fe20000010000 */
[----:B------:R-:W-:-:S02]  /*3990*/  F2FP.BF16.F32.PACK_AB R180, R3, R180 ;  /* 0x000000b403b4723e */ /* 0x000fc400000010ff */
[----:B------:R-:W-:Y:S02]  /*39a0*/  FMNMX.FTZ R29, R54, R29, !PT ;  /* 0x0000001d361d7209 */ /* 0x000fe40007810000 */
[----:B------:R-:W2:Y:S02]  /*39b0*/  MUFU.EX2 R176, R176 ;  /* 0x000000b000b07308 */ /* 0x000ea40000000800 */
[----:B------:R-:W-:-:S04]  /*39c0*/  FMNMX.FTZ R29, R56, R29, !PT ;  /* 0x0000001d381d7209 */ /* 0x000fc80007810000 */
[----:B------:R-:W-:Y:S02]  /*39d0*/  FMNMX.FTZ R31, R58, R29, !PT ;  /* 0x0000001d3a1f7209 */ /* 0x000fe40007810000 */
[----:B------:R-:W4:Y:S02]  /*39e0*/  MUFU.EX2 R178, R178 ;  /* 0x000000b200b27308 */ /* 0x000f240000000800 */
[----:B------:R-:W-:-:S04]  /*39f0*/  FMNMX.FTZ R31, R60, R31, !PT ;  /* 0x0000001f3c1f7209 */ /* 0x000fc80007810000 */
[----:B------:R-:W-:Y:S02]  /*3a00*/  FMNMX.FTZ R31, R62, R31, !PT ;  /* 0x0000001f3e1f7209 */ /* 0x000fe40007810000 */
[----:B------:R-:W5:Y:S02]  /*3a10*/  MUFU.EX2 R25, R126 ;  /* 0x0000007e00197308 */ /* 0x000f640000000800 */
[----:B------:R-:W-:-:S04]  /*3a20*/  FMNMX.FTZ R31, R90, R31, !PT ;  /* 0x0000001f5a1f7209 */ /* 0x000fc80007810000 */
[----:B------:R-:W-:Y:S02]  /*3a30*/  FMNMX.FTZ R33, R66, R31, !PT ;  /* 0x0000001f42217209 */ /* 0x000fe40007810000 */
[----:B------:R-:W1:Y:S02]  /*3a40*/  MUFU.EX2 R172, R172 ;  /* 0x000000ac00ac7308 */ /* 0x000e640000000800 */
        /* <DEDUP_REMOVED lines=14> */
[----:B------:R3:W-:Y:S02]  /*3b30*/  MUFU.EX2 R41, R2 ;  /* 0x0000000200297308 */ /* 0x0007e40000000800 */
[----:B------:R-:W-:-:S05]  /*3b40*/  FMNMX.FTZ R37, R104, R37, !PT ;  /* 0x0000002568257209 */ /* 0x000fca0007810000 */
[----:B------:R-:W2:Y:S01]  /*3b50*/  SHFL.BFLY PT, R100, R37, 0x2, 0x1f ;  /* 0x0c401f0025647f89 */ /* 0x000ea200000e0000 */
[----:B------:R-:W1:Y:S01]  /*3b60*/  MUFU.EX2 R168, R168 ;  /* 0x000000a800a87308 */ /* 0x000e620000000800 */
[----:B---3--:R-:W-:-:S07]  /*3b70*/  FFMA.FTZ R2, R12, R11, -R39 ;  /* 0x0000000b0c027223 */ /* 0x008fce0000010827 */
[----:B------:R3:W-:Y:S08]  /*3b80*/  MUFU.EX2 R49, R2 ;  /* 0x0000000200317308 */ /* 0x0007f00000000800 */
[----:B------:R-:W1:Y:S01]  /*3b90*/  MUFU.EX2 R31, R112 ;  /* 0x00000070001f7308 */ /* 0x000e620000000800 */
[----:B---3--:R-:W-:Y:S01]  /*3ba0*/  FADD.FTZ R2, R182, R53 ;  /* 0x00000035b6027221 */ /* 0x008fe20000010000 */
[----:B0-----:R-:W-:-:S03]  /*3bb0*/  F2FP.BF16.F32.PACK_AB R182, R13, R182 ;  /* 0x000000b60db6723e */ /* 0x001fc600000010ff */
[----:B------:R-:W-:Y:S01]  /*3bc0*/  FADD.FTZ R53, R13, R2 ;  /* 0x000000020d357221 */ /* 0x000fe20000010000 */
[----:B--2---:R-:W-:Y:S02]  /*3bd0*/  FMNMX.FTZ R100, R37, R100, !PT ;  /* 0x0000006425647209 */ /* 0x004fe40007810000 */
[----:B------:R-:W0:Y:S01]  /*3be0*/  MUFU.EX2 R170, R170 ;  /* 0x000000aa00aa7308 */ /* 0x000e220000000800 */
[----:B------:R-:W-:Y:S01]  /*3bf0*/  FADD.FTZ R2, R176, R53 ;  /* 0x00000035b0027221 */ /* 0x000fe20000010000 */
[C---:B------:R-:W-:Y:S01]  /*3c00*/  F2FP.BF16.F32.PACK_AB R176, R21.reuse, R176 ;  /* 0x000000b015b0723e */ /* 0x040fe200000010ff */
[----:B------:R-:W2:Y:S02]  /*3c10*/  SHFL.BFLY PT, R37, R100, 0x1, 0x1f ;  /* 0x0c201f0064257f89 */ /* 0x000ea400000e0000 */
[----:B------:R-:W-:-:S03]  /*3c20*/  FADD.FTZ R53, R21, R2 ;  /* 0x0000000215357221 */ /* 0x000fc60000010000 */
[----:B------:R-:W-:Y:S01]  /*3c30*/  MUFU.EX2 R33, R108 ;  /* 0x0000006c00217308 */ /* 0x000fe20000000800 */
[----:B----4-:R-:W-:Y:S01]  /*3c40*/  FADD.FTZ R2, R178, R53 ;  /* 0x00000035b2027221 */ /* 0x010fe20000010000 */
[----:B-----5:R-:W-:-:S03]  /*3c50*/  F2FP.BF16.F32.PACK_AB R178, R25, R178 ;  /* 0x000000b219b2723e */ /* 0x020fc600000010ff */
[----:B------:R-:W-:-:S03]  /*3c60*/  FADD.FTZ R55, R25, R2 ;  /* 0x0000000219377221 */ /* 0x000fc60000010000 */
[----:B------:R3:W-:Y:S08]  /*3c70*/  MUFU.EX2 R47, R10 ;  /* 0x0000000a002f7308 */ /* 0x0007f00000000800 */
[----:B------:R-:W-:Y:S01]  /*3c80*/  MUFU.EX2 R164, R164 ;  /* 0x000000a400a47308 */ /* 0x000fe20000000800 */
[----:B---3--:R-:W3:Y:S01]  /*3c90*/  @P2 LDC R10, c[0x0][0x44c] ;  /* 0x00011300ff0a2b82 */ /* 0x008ee20000000800 */
[----:B--2---:R-:W-:-:S04]  /*3ca0*/  FMNMX.FTZ R12, R100, R37, !PT ;  /* 0x00000025640c7209 */ /* 0x004fc80007810000 */
[C---:B------:R-:W-:Y:S01]  /*3cb0*/  FSETP.NEU.FTZ.AND P4, PT, R12.reuse, -INF , PT ;  /* 0xff8000000c00780b */ /* 0x040fe20003f9d000 */
[-C--:B------:R-:W-:Y:S01]  /*3cc0*/  FMUL.FTZ R4, R12, R11.reuse ;  /* 0x0000000b0c047220 */ /* 0x080fe20000410000 */
[----:B------:R-:W-:Y:S04]  /*3cd0*/  MUFU.EX2 R102, R102 ;  /* 0x0000006600667308 */ /* 0x000fe80000000800 */
[----:B------:R-:W-:Y:S01]  /*3ce0*/  FSEL R39, R4, RZ, P4 ;  /* 0x000000ff04277208 */ /* 0x000fe20002000000 */
[----:B-1----:R-:W-:Y:S01]  /*3cf0*/  FADD.FTZ R4, R172, R55 ;  /* 0x00000037ac047221 */ /* 0x002fe20000010000 */
[C---:B------:R-:W-:Y:S02]  /*3d00*/  F2FP.BF16.F32.PACK_AB R172, R27.reuse, R172 ;  /* 0x000000ac1bac723e */ /* 0x040fe400000010ff */
        /* <DEDUP_REMOVED lines=11> */
[----:B------:R-:W-:Y:S01]  /*3dc0*/  FADD.FTZ R55, R27, R4 ;  /* 0x000000041b377221 */ /* 0x000fe20000010000 */
[-CC-:B------:R-:W-:Y:S01]  /*3dd0*/  FFMA.FTZ R44, R44, R11.reuse, -R39.reuse ;  /* 0x0000000b2c2c7223 */ /* 0x180fe20000010827 */
[-CC-:B------:R-:W-:Y:S01]  /*3de0*/  FFMA.FTZ R46, R46, R11.reuse, -R39.reuse ;  /* 0x0000000b2e2e7223 */ /* 0x180fe20000010827 */
[-C--:B------:R-:W-:Y:S01]  /*3df0*/  FFMA.FTZ R48, R48, R11.reuse, -R39 ;  /* 0x0000000b30307223 */ /* 0x080fe20000010827 */
[----:B------:R-:W-:Y:S01]  /*3e00*/  FADD.FTZ R4, R174, R55 ;  /* 0x00000037ae047221 */ /* 0x000fe20000010000 */
[----:B------:R-:W1:Y:S01]  /*3e10*/  MUFU.EX2 R181, R28 ;  /* 0x0000001c00b57308 */ /* 0x000e620000000800 */
[-CC-:B------:R-:W-:Y:S01]  /*3e20*/  FFMA.FTZ R50, R50, R11.reuse, -R39.reuse ;  /* 0x0000000b32327223 */ /* 0x180fe20000010827 */
[-CC-:B------:R-:W-:Y:S01]  /*3e30*/  FFMA.FTZ R52, R52, R11.reuse, -R39.reuse ;  /* 0x0000000b34347223 */ /* 0x180fe20000010827 */
[----:B------:R-:W-:Y:S01]  /*3e40*/  FADD.FTZ R55, R29, R4 ;  /* 0x000000041d377221 */ /* 0x000fe20000010000 */
[-CC-:B------:R-:W-:Y:S01]  /*3e50*/  FFMA.FTZ R54, R54, R11.reuse, -R39.reuse ;  /* 0x0000000b36367223 */ /* 0x180fe20000010827 */
[-CC-:B------:R-:W-:Y:S01]  /*3e60*/  FFMA.FTZ R56, R56, R11.reuse, -R39.reuse ;  /* 0x0000000b38387223 */ /* 0x180fe20000010827 */
[-C--:B------:R-:W-:Y:S01]  /*3e70*/  FFMA.FTZ R58, R58, R11.reuse, -R39 ;  /* 0x0000000b3a3a7223 */ /* 0x080fe20000010827 */
[----:B------:R-:W-:Y:S01]  /*3e80*/  FADD.FTZ R4, R168, R55 ;  /* 0x00000037a8047221 */ /* 0x000fe20000010000 */
[----:B------:R-:W2:Y:S01]  /*3e90*/  MUFU.EX2 R30, R30 ;  /* 0x0000001e001e7308 */ /* 0x000ea20000000800 */
[-CC-:B------:R-:W-:Y:S01]  /*3ea0*/  FFMA.FTZ R60, R60, R11.reuse, -R39.reuse ;  /* 0x0000000b3c3c7223 */ /* 0x180fe20000010827 */
[----:B------:R-:W-:Y:S01]  /*3eb0*/  FFMA.FTZ R62, R62, R11, -R39 ;  /* 0x0000000b3e3e7223 */ /* 0x000fe20000010827 */
[----:B------:R-:W-:Y:S01]  /*3ec0*/  FADD.FTZ R55, R31, R4 ;  /* 0x000000041f377221 */ /* 0x000fe20000010000 */
[----:B---3--:R-:W-:-:S04]  /*3ed0*/  @P2 IMAD.HI.U32 R10, R23, R10, RZ ;  /* 0x0000000a170a2227 */ /* 0x008fc800078e00ff */
[-CC-:B------:R-:W-:Y:S01]  /*3ee0*/  FFMA.FTZ R90, R90, R11.reuse, -R39.reuse ;  /* 0x0000000b5a5a7223 */ /* 0x180fe20000010827 */
[----:B------:R-:W-:Y:S01]  /*3ef0*/  FFMA.FTZ R66, R66, R11, -R39 ;  /* 0x0000000b42427223 */ /* 0x000fe20000010827 */
[----:B0-----:R-:W-:Y:S01]  /*3f00*/  FADD.FTZ R4, R170, R55 ;  /* 0x00000037aa047221 */ /* 0x001fe20000010000 */
[----:B------:R-:W0:Y:S01]  /*3f10*/  MUFU.EX2 R183, R32 ;  /* 0x0000002000b77308 */ /* 0x000e220000000800 */
[----:B-1----:R-:W-:Y:S01]  /*3f20*/  FADD.FTZ R53, R26, R181 ;  /* 0x000000b51a357221 */ /* 0x002fe20000010000 */
[----:B------:R-:W-:Y:S01]  /*3f30*/  @P2 SHF.R.U32.HI R23, RZ, R57, R10 ;  /* 0x00000039ff172219 */ /* 0x000fe2000001160a */
[----:B------:R-:W-:Y:S01]  /*3f40*/  FADD.FTZ R55, R33, R4 ;  /* 0x0000000421377221 */ /* 0x000fe20000010000 */
[-CC-:B------:R-:W-:Y:S01]  /*3f50*/  FFMA.FTZ R92, R92, R11.reuse, -R39.reuse ;  /* 0x0000000b5c5c7223 */ /* 0x180fe20000010827 */
[-CC-:B------:R-:W-:Y:S01]  /*3f60*/  FFMA.FTZ R70, R70, R11.reuse, -R39.reuse ;  /* 0x0000000b46467223 */ /* 0x180fe20000010827 */
[-C--:B------:R-:W-:Y:S01]  /*3f70*/  FFMA.FTZ R94, R94, R11.reuse, -R39 ;  /* 0x0000000b5e5e7223 */ /* 0x080fe20000010827 */
[----:B------:R-:W-:Y:S01]  /*3f80*/  FADD.FTZ R4, R164, R55 ;  /* 0x00000037a4047221 */ /* 0x000fe20000010000 */
[----:B------:R-:W1:Y:S01]  /*3f90*/  MUFU.EX2 R34, R34 ;  /* 0x0000002200227308 */ /* 0x000e620000000800 */
[----:B--2---:R-:W-:Y:S01]  /*3fa0*/  FADD.FTZ R2, R30, R53 ;  /* 0x000000351e027221 */ /* 0x004fe20000010000 */
[-CC-:B------:R-:W-:Y:S01]  /*3fb0*/  FFMA.FTZ R74, R74, R11.reuse, -R39.reuse ;  /* 0x0000000b4a4a7223 */ /* 0x180fe20000010827 */
[----:B------:R-:W-:Y:S01]  /*3fc0*/  FADD.FTZ R55, R35, R4 ;  /* 0x0000000423377221 */ /* 0x000fe20000010000 */
[-CC-:B------:R-:W-:Y:S01]  /*3fd0*/  FFMA.FTZ R96, R96, R11.reuse, -R39.reuse ;  /* 0x0000000b60607223 */ /* 0x180fe20000010827 */
[-CC-:B------:R-:W-:Y:S01]  /*3fe0*/  FFMA.FTZ R78, R78, R11.reuse, -R39.reuse ;  /* 0x0000000b4e4e7223 */ /* 0x180fe20000010827 */
[-C--:B------:R-:W-:Y:S01]  /*3ff0*/  FFMA.FTZ R98, R98, R11.reuse, -R39 ;  /* 0x0000000b62627223 */ /* 0x080fe20000010827 */
[----:B------:R-:W-:Y:S01]  /*4000*/  FADD.FTZ R4, R102, R55 ;  /* 0x0000003766047221 */ /* 0x000fe20000010000 */
[----:B------:R-:W2:Y:S01]  /*4010*/  MUFU.EX2 R177, R36 ;  /* 0x0000002400b17308 */ /* 0x000ea20000000800 */
[----:B0-----:R-:W-:Y:S01]  /*4020*/  FADD.FTZ R53, R183, R2 ;  /* 0x00000002b7357221 */ /* 0x001fe20000010000 */
[-CC-:B------:R-:W-:Y:S01]  /*4030*/  FFMA.FTZ R82, R82, R11.reuse, -R39.reuse ;  /* 0x0000000b52527223 */ /* 0x180fe20000010827 */
[----:B------:R-:W-:Y:S01]  /*4040*/  FADD.FTZ R55, R43, R4 ;  /* 0x000000042b377221 */ /* 0x000fe20000010000 */
[-CC-:B------:R-:W-:Y:S01]  /*4050*/  FFMA.FTZ R106, R106, R11.reuse, -R39.reuse ;  /* 0x0000000b6a6a7223 */ /* 0x180fe20000010827 */
[-CC-:B------:R-:W-:Y:S01]  /*4060*/  FFMA.FTZ R86, R86, R11.reuse, -R39.reuse ;  /* 0x0000000b56567223 */ /* 0x180fe20000010827 */
[----:B------:R-:W-:Y:S01]  /*4070*/  FFMA.FTZ R39, R104, R11, -R39 ;  /* 0x0000000b68277223 */ /* 0x000fe20000010827 */
[----:B------:R-:W-:Y:S01]  /*4080*/  F2FP.BF16.F32.PACK_AB R174, R29, R174 ;  /* 0x000000ae1dae723e */ /* 0x000fe200000010ff */
[----:B------:R-:W0:Y:S01]  /*4090*/  MUFU.EX2 R38, R38 ;  /* 0x0000002600267308 */ /* 0x000e220000000800 */
[----:B-1----:R-:W-:Y:S01]  /*40a0*/  FADD.FTZ R2, R34, R53 ;  /* 0x0000003522027221 */ /* 0x002fe20000010000 */
[----:B------:R-:W-:Y:S01]  /*40b0*/  F2FP.BF16.F32.PACK_AB R168, R31, R168 ;  /* 0x000000a81fa8723e */ /* 0x000fe200000010ff */
[----:B------:R-:W-:Y:S01]  /*40c0*/  VIADD R10, R22, 0xfffffffe ;  /* 0xfffffffe160a7836 */ /* 0x000fe20000000000 */
[----:B------:R-:W-:-:S02]  /*40d0*/  F2FP.BF16.F32.PACK_AB R170, R33, R170 ;  /* 0x000000aa21aa723e */ /* 0x000fc400000010ff */
[----:B------:R-:W-:Y:S02]  /*40e0*/  F2FP.BF16.F32.PACK_AB R164, R35, R164 ;  /* 0x000000a423a4723e */ /* 0x000fe400000010ff */
[----:B------:R-:W1:Y:S01]  /*40f0*/  MUFU.EX2 R179, R40 ;  /* 0x0000002800b37308 */ /* 0x000e620000000800 */
[----:B--2---:R-:W-:Y:S01]  /*4100*/  FADD.FTZ R53, R177, R2 ;  /* 0x00000002b1357221 */ /* 0x004fe20000010000 */
[----:B------:R-:W-:Y:S02]  /*4110*/  F2FP.BF16.F32.PACK_AB R166, R43, R102 ;  /* 0x000000662ba6723e */ /* 0x000fe400000010ff */
[----:B------:R-:W-:Y:S02]  /*4120*/  F2FP.BF16.F32.PACK_AB R181, R181, R26 ;  /* 0x0000001ab5b5723e */ /* 0x000fe400000010ff */
[----:B------:R-:W-:Y:S02]  /*4130*/  F2FP.BF16.F32.PACK_AB R183, R183, R30 ;  /* 0x0000001eb7b7723e */ /* 0x000fe400000010ff */
[----:B------:R-:W2:Y:S01]  /*4140*/  MUFU.EX2 R42, R42 ;  /* 0x0000002a002a7308 */ /* 0x000ea20000000800 */
[----:B0-----:R-:W-:Y:S01]  /*4150*/  FADD.FTZ R2, R38, R53 ;  /* 0x0000003526027221 */ /* 0x001fe20000010000 */
[----:B------:R-:W-:-:S06]  /*4160*/  F2FP.BF16.F32.PACK_AB R177, R177, R34 ;  /* 0x00000022b1b1723e */ /* 0x000fcc00000010ff */
        /* <DEDUP_REMOVED lines=21> */
[----:B0-----:R-:W-:Y:S01]  /*42c0*/  FADD.FTZ R4, R64, R55 ;  /* 0x0000003740047221 */ /* 0x001fe20000010000 */
[----:B------:R-:W-:Y:S01]  /*42d0*/  IMAD.IADD R55, R88, 0x1, R23 ;  /* 0x0000000158377824 */ /* 0x000fe200078e0217 */
[C---:B------:R-:W-:Y:S02]  /*42e0*/  F2FP.BF16.F32.PACK_AB R160, R41.reuse, R64 ;  /* 0x0000004029a0723e */ /* 0x040fe400000010ff */
[----:B------:R-:W-:Y:S01]  /*42f0*/  FADD.FTZ R53, R41, R4 ;  /* 0x0000000429357221 */ /* 0x000fe20000010000 */
        /* <DEDUP_REMOVED lines=21> */
[----:B------:R-:W-:-:S03]  /*4450*/  F2FP.BF16.F32.PACK_AB R162, R45, R68 ;  /* 0x000000442da2723e */ /* 0x000fc600000010ff */
[----:B------:R-:W-:-:S03]  /*4460*/  FADD.FTZ R13, R45, R4 ;  /* 0x000000042d0d7221 */ /* 0x000fc60000010000 */
        /* <DEDUP_REMOVED lines=36> */
[----:B-1----:R-:W-:Y:S01]  /*46b0*/  FADD.FTZ R2, R86, R3 ;  /* 0x0000000356027221 */ /* 0x002fe20000010000 */
[C---:B--2---:R-:W-:Y:S01]  /*46c0*/  FADD.FTZ R4, R37.reuse, R4 ;  /* 0x0000000425047221 */ /* 0x044fe20000010000 */
[----:B------:R-:W-:Y:S02]  /*46d0*/  F2FP.BF16.F32.PACK_AB R154, R37, R84 ;  /* 0x00000054259a723e */ /* 0x000fe400000010ff */
[C---:B0-----:R-:W-:Y:S01]  /*46e0*/  FADD.FTZ R3, R39.reuse, R2 ;  /* 0x0000000227037221 */ /* 0x041fe20000010000 */
[----:B------:R-:W-:Y:S01]  /*46f0*/  F2FP.BF16.F32.PACK_AB R155, R39, R86 ;  /* 0x00000056279b723e */ /* 0x000fe200000010ff */
        /* <DEDUP_REMOVED lines=11> */
.L_x_7224:
[----:B------:R-:W-:-:S13]  /*47b0*/  ISETP.NE.AND P4, PT, R15, 0x1, PT ;  /* 0x000000010f00780c */ /* 0x000fda0003f85270 */
[----:B------:R-:W0:Y:S02]  /*47c0*/  @P4 LDC.64 R20, c[0x0][0x9e8] ;  /* 0x00027a00ff144b82 */ /* 0x000e240000000a00 */
[----:B0-----:R-:W-:-:S05]  /*47d0*/  @P4 IMAD.HI.U32 R20, R2, R20, RZ ;  /* 0x0000001402144227 */ /* 0x001fca00078e00ff */
[----:B------:R-:W-:-:S07]  /*47e0*/  @P4 SHF.R.U32.HI R2, RZ, R21, R20 ;  /* 0x00000015ff024219 */ /* 0x000fce0000011614 */
.L_x_7225:
[----:B------:R-:W-:-:S05]  /*47f0*/  IMAD R15, R2, R15, R15 ;  /* 0x0000000f020f7224 */ /* 0x000fca00078e020f */
[----:B------:R-:W-:-:S07]  /*4800*/  VIMNMX R14, R14, R15, PT ;  /* 0x0000000f0e0e7248 */ /* 0x000fce0003fe0100 */
.L_x_7223:
[----:B------:R-:W-:Y:S01]  /*4810*/  SHF.R.S32.HI R13, RZ, 0x1f, R14 ;  /* 0x0000001fff0d7819 */ /* 0x000fe2000001140e */
[----:B------:R-:W-:Y:S01]  /*4820*/  UMOV UR4, URZ ;  /* 0x0000003f00047c82 */ /* 0x000fe20008000000 */
[----:B------:R-:W-:Y:S01]  /*4830*/  IMAD.MOV.U32 R2, RZ, RZ, RZ ;  /* 0x000000ffff027224 */ /* 0x000fe200078e00ff */
[----:B------:R-:W-:Y:S02]  /*4840*/  CS2R R150, SRZ ;  /* 0x0000000000967805 */ /* 0x000fe4000001ff00 */
[----:B------:R-:W-:Y:S02]  /*4850*/  LEA.HI R13, R13, R14, RZ, 0x7 ;  /* 0x0000000e0d0d7211 */ /* 0x000fe400078f38ff */
[----:B------:R-:W-:Y:S02]  /*4860*/  CS2R R148, SRZ ;  /* 0x0000000000947805 */ /* 0x000fe4000001ff00 */
[----:B------:R-:W-:Y:S02]  /*4870*/  CS2R R146, SRZ ;  /* 0x0000000000927805 */ /* 0x000fe4000001ff00 */
[----:B------:R-:W-:-:S02]  /*4880*/  CS2R R144, SRZ ;  /* 0x0000000000907805 */ /* 0x000fc4000001ff00 */
[----:B------:R-:W-:Y:S02]  /*4890*/  SHF.R.S32.HI R14, RZ, 0x7, R13 ;  /* 0x00000007ff0e7819 */ /* 0x000fe4000001140d */
[----:B------:R-:W-:Y:S02]  /*48a0*/  CS2R R142, SRZ ;  /* 0x00000000008e7805 */ /* 0x000fe4000001ff00 */
[----:B------:R-:W-:Y:S02]  /*48b0*/  CS2R R140, SRZ ;  /* 0x00000000008c7805 */ /* 0x000fe4000001ff00 */
[----:B------:R-:W-:Y:S02]  /*48c0*/  CS2R R138, SRZ ;  /* 0x00000000008a7805 */ /* 0x000fe4000001ff00 */
[----:B------:R-:W-:Y:S02]  /*48d0*/  VIMNMX R13, R17, R14, !PT ;  /* 0x0000000e110d7248 */ /* 0x000fe40007fe0100 */
[----:B------:R-:W-:-:S02]  /*48e0*/  CS2R R136, SRZ ;  /* 0x0000000000887805 */ /* 0x000fc4000001ff00 */
[----:B------:R-:W-:Y:S02]  /*48f0*/  CS2R R134, SRZ ;  /* 0x0000000000867805 */ /* 0x000fe4000001ff00 */
[----:B------:R-:W-:Y:S02]  /*4900*/  CS2R R132, SRZ ;  /* 0x0000000000847805 */ /* 0x000fe4000001ff00 */
[----:B------:R-:W-:Y:S02]  /*4910*/  ISETP.GE.AND P4, PT, R10, R13, PT ;  /* 0x0000000d0a00720c */ /* 0x000fe40003f86270 */
        /* <DEDUP_REMOVED lines=23> */
[----:B------:R-:W-:Y:S01]  /*4a90*/  IMAD.MOV.U32 R15, RZ, RZ, RZ ;  /* 0x000000ffff0f7224 */ /* 0x000fe200078e00ff */
[----:B------:R-:W-:Y:S01]  /*4aa0*/  UMOV UR5, URZ ;  /* 0x0000003f00057c82 */ /* 0x000fe20008000000 */
[----:B------:R-:W-:Y:S01]  /*4ab0*/  IMAD.MOV.U32 R151, RZ, RZ, RZ ;  /* 0x000000ffff977224 */ /* 0x000fe200078e00ff */
[----:B------:R-:W-:Y:S01]  /*4ac0*/  ULDC UR46, c[0x0][0x9e4] ;  /* 0x00027900002e7ab9 */ /* 0x000fe20000000800 */
[----:B------:R-:W-:Y:S01]  /*4ad0*/  ULDC UR38, c[0x0][0x2f0] ;  /* 0x0000bc0000267ab9 */ /* 0x000fe20000000800 */
[----:B------:R-:W-:-:S05]  /*4ae0*/  ULDC UR39, c[0x0][0x9e0] ;  /* 0x0002780000277ab9 */ /* 0x000fca0000000800 */
.L_x_7243:
[----:B------:R-:W-:Y:S01]  /*4af0*/  UIADD3 UR4, UR5, 0x1, URZ ;  /* 0x0000000105047890 */ /* 0x000fe2000fffe03f */
[----:B------:R-:W-:-:S03]  /*4b00*/  ISETP.NE.AND P4, PT, RZ, UR37, PT ;  /* 0x00000025ff007c0c */ /* 0x000fc6000bf85270 */
[----:B------:R-:W-:-:S04]  /*4b10*/  UISETP.NE.AND UP0, UPT, UR4, 0x2, UPT ;  /* 0x000000020400788c */ /* 0x000fc8000bf05270 */
[----:B------:R-:W-:Y:S02]  /*4b20*/  USEL UR10, URZ, 0x1, UP0 ;  /* 0x000000013f0a7887 */ /* 0x000fe40008000000 */
[----:B------:R-:W-:-:S04]  /*4b30*/  USEL UR4, UR4, URZ, UP0 ;  /* 0x0000003f04047287 */ /* 0x000fc80008000000 */
[----:B------:R-:W-:Y:S01]  /*4b40*/  LOP3.LUT R2, R15, UR10, RZ, 0x3c, !PT ;  /* 0x0000000a0f027c12 */ /* 0x000fe2000f8e3cff */
[----:B------:R-:W-:Y:S07]  /*4b50*/  @P4 BRA `(.L_x_7227) ;  /* 0x0000000000284947 */ /* 0x000fee0003800000 */
[----:B------:R-:W-:Y:S05]  /*4b60*/  @!P0 BRA `(.L_x_7228) ;  /* 0x0000000000048947 */ /* 0x000fea0003800000 */
[----:B------:R-:W-:Y:S01]  /*4b70*/  BPT.TRAP 0x1 ;  /* 0x000000040000795c */ /* 0x000fe20000300000 */
.L_x_7228:
[----:B------:R-:W-:Y:S01]  /*4b80*/  ULEA UR10, UR4, UR36, 0x3 ;  /* 0x00000024040a7291 */ /* 0x000fe2000f8e183f */
[----:B------:R-:W-:-:S08]  /*4b90*/  SHF.L.U32 R9, R2, 0x1f, RZ ;  /* 0x0000001f02097819 */ /* 0x000fd000000006ff */
[----:B------:R0:W1:Y:S01]  /*4ba0*/  SYNCS.PHASECHK.TRANS64.TRYWAIT P5, [UR10+0x28830], R9 ;  /* 0x02883009ff0075a7 */ /* 0x00006200080a014a */
[----:B------:R-:W-:Y:S05]  /*4bb0*/  @!P0 BRA `(.L_x_7229) ;  /* 0x0000000000048947 */ /* 0x000fea0003800000 */
[----:B------:R-:W-:Y:S01]  /*4bc0*/  BPT.TRAP 0x1 ;  /* 0x000000040000795c */ /* 0x000fe20000300000 */
.L_x_7229:
[----:B-1----:R-:W-:Y:S05]  /*4bd0*/  @P5 BRA `(.L_x_7227) ;  /* 0x0000000000085947 */ /* 0x002fea0003800000 */
[----:B------:R-:W1:Y:S02]  /*4be0*/  SYNCS.PHASECHK.TRANS64.TRYWAIT P5, [UR10+0x28830], R9 ;  /* 0x02883009ff0075a7 */ /* 0x000e6400080a014a */
[----:B-1----:R-:W-:Y:S05]  /*4bf0*/  @!P5 BRA `(.L_x_7230) ;  /* 0x000000e000ccd947 */ /* 0x002fea0003800000 */
.L_x_7227:
[----:B01----:R-:W-:Y:S01]  /*4c00*/  VIADD R9, R19, 0x8 ;  /* 0x0000000813097836 */ /* 0x003fe20000000000 */
[----:B------:R-:W-:Y:S01]  /*4c10*/  R2UR UR40, R6 ;  /* 0x00000000062872ca */ /* 0x000fe200000e0000 */
[----:B------:R-:W-:Y:S01]  /*4c20*/  ULEA UR42, UR4, UR6, 0xb ;  /* 0x00000006042a7291 */ /* 0x000fe2000f8e583f */
[----:B------:R-:W-:Y:S01]  /*4c30*/  R2UR UR41, R7 ;  /* 0x00000000072972ca */ /* 0x000fe200000e0000 */
[----:B------:R-:W-:Y:S01]  /*4c40*/  UMOV UR43, 0x40000040 ;  /* 0x40000040002b7882 */ /* 0x000fe20000000000 */
[----:B------:R0:W-:Y:S01]  /*4c50*/  BAR.SYNC.DEFER_BLOCKING R9, 0x100 ;  /* 0x000400090000751d */ /* 0x0001e20000010000 */
[----:B------:R-:W-:Y:S02]  /*4c60*/  UIADD3 UR10, UR42, 0x2, URZ ;  /* 0x000000022a0a7890 */ /* 0x000fe4000fffe03f */
[----:B------:R-:W-:Y:S02]  /*4c70*/  UIADD3 UR14, UR42, 0x4, URZ ;  /* 0x000000042a0e7890 */ /* 0x000fe4000fffe03f */
[----:B------:R-:W-:Y:S01]  /*4c80*/  UIADD3 UR18, UR42, 0x6, URZ ;  /* 0x000000062a127890 */ /* 0x000fe2000fffe03f */
[----:B------:R-:W-:Y:S01]  /*4c90*/  UMOV UR11, 0x40000040 ;  /* 0x40000040000b7882 */ /* 0x000fe20000000000 */
[----:B------:R-:W-:Y:S01]  /*4ca0*/  UMOV UR15, 0x40000040 ;  /* 0x40000040000f7882 */ /* 0x000fe20000000000 */
[----:B------:R-:W-:Y:S01]  /*4cb0*/  UMOV UR19, 0x40000040 ;  /* 0x4000004000137882 */ /* 0x000fe20000000000 */
        /* <DEDUP_REMOVED lines=8> */
[----:B------:R-:W-:-:S06]  /*4d40*/  WARPGROUP.ARRIVE ;  /* 0x00000000000079c5 */ /* 0x000fcc0000000000 */
[----:B------:R-:W-:Y:S03]  /*4d50*/  HGMMA.64x128x16.F32.BF16 R24, gdesc[UR40], RZ, !UPT, gsb0 ;  /* 0x01e00000281879f0 */ /* 0x000fe6000c0018ff */
        /* <DEDUP_REMOVED lines=22> */
[----:B0-----:R-:W-:Y:S05]  /*4ec0*/  @P4 BRA `(.L_x_7231) ;  /* 0x0000000000284947 */ /* 0x001fea0003800000 */
[----:B------:R-:W-:Y:S05]  /*4ed0*/  @!P0 BRA `(.L_x_7232) ;  /* 0x0000000000048947 */ /* 0x000fea0003800000 */
[----:B------:R-:W-:Y:S01]  /*4ee0*/  BPT.TRAP 0x1 ;  /* 0x000000040000795c */ /* 0x000fe20000300000 */
.L_x_7232:
[----:B------:R-:W-:Y:S01]  /*4ef0*/  ULEA UR10, UR5, UR36, 0x3 ;  /* 0x00000024050a7291 */ /* 0x000fe2000f8e183f */
[----:B------:R-:W-:-:S08]  /*4f00*/  SHF.L.U32 R9, R15, 0x1f, RZ ;  /* 0x0000001f0f097819 */ /* 0x000fd000000006ff */
[----:B------:R0:W1:Y:S01]  /*4f10*/  SYNCS.PHASECHK.TRANS64.TRYWAIT P4, [UR10+0x28850], R9 ;  /* 0x02885009ff0075a7 */ /* 0x000062000808014a */
[----:B------:R-:W-:Y:S05]  /*4f20*/  @!P0 BRA `(.L_x_7233) ;  /* 0x0000000000048947 */ /* 0x000fea0003800000 */
[----:B------:R-:W-:Y:S01]  /*4f30*/  BPT.TRAP 0x1 ;  /* 0x000000040000795c */ /* 0x000fe20000300000 */
.L_x_7233:
[----:B-1----:R-:W-:Y:S05]  /*4f40*/  @P4 BRA `(.L_x_7231) ;  /* 0x0000000000084947 */ /* 0x002fea0003800000 */
[----:B------:R-:W1:Y:S02]  /*4f50*/  SYNCS.PHASECHK.TRANS64.TRYWAIT P4, [UR10+0x28850], R9 ;  /* 0x02885009ff0075a7 */ /* 0x000e64000808014a */
[----:B-1----:R-:W-:Y:S05]  /*4f60*/  @!P4 BRA `(.L_x_7234) ;  /* 0x000000e00008c947 */ /* 0x002fea0003800000 */
.L_x_7231:
[----:B------:R-:W-:Y:S01]  /*4f70*/  UIADD3 UR10, UR36, 0x400, URZ ;  /* 0x00000400240a7890 */ /* 0x000fe2000fffe03f */
[----:B------:R-:W-:Y:S01]  /*4f80*/  WARPGROUP.ARRIVE ;  /* 0x00000000000079c5 */ /* 0x000fe20000000000 */
[----:B------:R-:W-:Y:S01]  /*4f90*/  UMOV UR11, 0x40000040 ;  /* 0x40000040000b7882 */ /* 0x000fe20000000000 */
[----:B------:R-:W-:Y:S01]  /*4fa0*/  UMOV UR15, 0x40000040 ;  /* 0x40000040000f7882 */ /* 0x000fe20000000000 */
[----:B------:R-:W-:Y:S01]  /*4fb0*/  USHF.R.U32.HI UR10, URZ, 0x4, UR10 ;  /* 0x000000043f0a7899 */ /* 0x000fe2000801160a */
[----:B01----:R-:W0:Y:S01]  /*4fc0*/  @P2 LDC R9, c[0x0][0x44c] ;  /* 0x00011300ff092b82 */ /* 0x003e220000000800 */
[----:B------:R-:W-:Y:S02]  /*4fd0*/  IMAD.U32 R14, RZ, RZ, UR4 ;  /* 0x00000004ff0e7e24 */ /* 0x000fe4000f8e00ff */
[----:B------:R-:W-:Y:S01]  /*4fe0*/  ULOP3.LUT UR10, UR10, 0x3fff, URZ, 0xc0, !UPT ;  /* 0x00003fff0a0a7892 */ /* 0x000fe2000f8ec03f */
[----:B------:R-:W-:Y:S02]  /*4ff0*/  IMAD.MOV.U32 R15, RZ, RZ, R8 ;  /* 0x000000ffff0f7224 */ /* 0x000fe400078e0008 */
[----:B------:R-:W-:Y:S01]  /*5000*/  @!P1 LEA R14, R14, UR36, 0x3 ;  /* 0x000000240e0e9c11 */ /* 0x000fe2000f8e18ff */
[----:B------:R-:W-:Y:S01]  /*5010*/  ULOP3.LUT UR10, UR10, 0x4000000, URZ, 0xfc, !UPT ;  /* 0x040000000a0a7892 */ /* 0x000fe2000f8efc3f */
[----:B------:R-:W1:Y:S03]  /*5020*/  @P2 LDC R20, c[0x0][0x450] ;  /* 0x00011400ff142b82 */ /* 0x000e660000000800 */
[----:B------:R-:W-:Y:S01]  /*5030*/  ULEA UR10, UR5, UR10, 0xb ;  /* 0x0000000a050a7291 */ /* 0x000fe2000f8e583f */
[----:B------:R-:W-:-:S03]  /*5040*/  @!P1 VIADD R14, R14, 0x28840 ;  /* 0x000288400e0e9836 */ /* 0x000fc60000000000 */
[----:B------:R-:W-:Y:S02]  /*5050*/  UIADD3 UR14, UR10, 0x80, URZ ;  /* 0x000000800a0e7890 */ /* 0x000fe4000fffe03f */
[----:B------:R-:W-:-:S03]  /*5060*/  @!P1 PRMT R14, RZ, 0x654, R14 ;  /* 0x00000654ff0e9816 */ /* 0x000fc6000000000e */
[----:B------:R-:W-:Y:S01]  /*5070*/  HGMMA.64x128x16.F32.BF16 R88, R180, gdesc[UR8].tnspB, R88, gsb0 ;  /* 0x41e00008b4587df0 */ /* 0x000fe20008001858 */
[----:B------:R-:W-:Y:S01]  /*5080*/  UMOV UR11, 0x40000040 ;  /* 0x40000040000b7882 */ /* 0x000fe20000000000 */
[----:B0-----:R-:W-:Y:S02]  /*5090*/  @P2 IMAD.HI.U32 R11, R8, R9, RZ ;  /* 0x00000009080b2227 */ /* 0x001fe400078e00ff */
[----:B------:R-:W0:Y:S03]  /*50a0*/  LDC R9, c[0x0][0x288] ;  /* 0x0000a200ff097b82 */ /* 0x000e260000000800 */
[----:B-1----:R-:W-:Y:S02]  /*50b0*/  @P2 SHF.R.U32.HI R15, RZ, R20, R11 ;  /* 0x00000014ff0f2219 */ /* 0x002fe4000001160b */
[----:B------:R-:W-:-:S03]  /*50c0*/  IADD3 R11, -R19, 0xb, RZ ;  /* 0x0000000b130b7810 */ /* 0x000fc60007ffe1ff */
[----:B------:R-:W1:Y:S01]  /*50d0*/  SHFL.IDX PT, R22, R15, RZ, 0x1c1f ;  /* 0x001c1fff0f167589 */ /* 0x000e6200000e0000 */
        /* <DEDUP_REMOVED lines=16> */
[----:B------:R-:W-:Y:S01]  /*51e0*/  WARPGROUP.ARRIVE ;  /* 0x00000000000079c5 */ /* 0x000fe20000000000 */
[----:B------:R-:W-:-:S06]  /*51f0*/  IMAD.SHL.U32 R168, R10, 0x80, RZ ;  /* 0x000000800aa87824 */ /* 0x000fcc00078e00ff */
[----:B------:R-:W-:Y:S01]  /*5200*/  HGMMA.64x128x16.F32.BF16 R88, R164, gdesc[UR12].tnspB, R88, gsb0 ;  /* 0x41e0000ca4587df0 */ /* 0x000fe20008001858 */
[----:B------:R-:W-:Y:S01]  /*5210*/  UIADD3 UR14, UR10, 0x280, URZ ;  /* 0x000002800a0e7890 */ /* 0x000fe2000fffe03f */
[----:B------:R-:W-:Y:S01]  /*5220*/  IADD3 R20, -R168, 0x1, RZ ;  /* 0x00000001a8147810 */ /* 0x000fe20007ffe1ff */
[----:B------:R-:W-:-:S04]  /*5230*/  UMOV UR15, 0x40000040 ;  /* 0x40000040000f7882 */ /* 0x000fc80000000000 */
[----:B------:R-:W-:Y:S01]  /*5240*/  IMAD R21, R5, -0x2, R20 ;  /* 0xfffffffe05157824 */ /* 0x000fe200078e0214 */
[----:B------:R-:W-:Y:S02]  /*5250*/  WARPGROUP.DEPBAR.LE gsb0, 0x0 ;  /* 0x00008000000079c5 */ /* 0x000fe40000010000 */
[----:B------:R-:W-:-:S06]  /*5260*/  WARPGROUP.ARRIVE ;  /* 0x00000000000079c5 */ /* 0x000fcc0000000000 */
[----:B------:R-:W-:Y:S01]  /*5270*/  HGMMA.64x128x16.F32.BF16 R88, R160, gdesc[UR12].tnspB, R88, gsb0 ;  /* 0x41e0000ca0587df0 */ /* 0x000fe20008001858 */
[----:B------:R-:W-:Y:S01]  /*5280*/  UIADD3 UR14, UR10, 0x300, URZ ;  /* 0x000003000a0e7890 */ /* 0x000fe2000fffe03f */
[----:B------:R-:W-:Y:S01]  /*5290*/  UMOV UR15, 0x40000040 ;  /* 0x40000040000f7882 */ /* 0x000fe20000000000 */
[----:B------:R-:W-:Y:S01]  /*52a0*/  UIADD3 UR10, UR10, 0x380, URZ ;  /* 0x000003800a0a7890 */ /* 0x000fe2000fffe03f */
[----:B------:R-:W-:Y:S02]  /*52b0*/  WARPGROUP.DEPBAR.LE gsb0, 0x0 ;  /* 0x00008000000079c5 */ /* 0x000fe40000010000 */
[----:B------:R-:W-:-:S06]  /*52c0*/  WARPGROUP.ARRIVE ;  /* 0x00000000000079c5 */ /* 0x000fcc0000000000 */
[----:B------:R-:W-:Y:S03]  /*52d0*/  HGMMA.64x128x16.F32.BF16 R88, R156, gdesc[UR12].tnspB, R88, gsb0 ;  /* 0x41e0000c9c587df0 */ /* 0x000fe60008001858 */
[----:B------:R-:W-:Y:S02]  /*52e0*/  WARPGROUP.DEPBAR.LE gsb0, 0x0 ;  /* 0x00008000000079c5 */ /* 0x000fe40000010000 */
[----:B------:R-:W-:-:S07]  /*52f0*/  WARPGROUP.ARRIVE ;  /* 0x00000000000079c5 */ /* 0x000fce0000000000 */
[----:B------:R-:W-:Y:S03]  /*5300*/  HGMMA.64x128x16.F32.BF16 R88, R152, gdesc[UR8].tnspB, R88, gsb0 ;  /* 0x41e0000898587df0 */ /* 0x000fe60008001858 */
[----:B------:R-:W-:Y:S02]  /*5310*/  WARPGROUP.DEPBAR.LE gsb0, 0x0 ;  /* 0x00008000000079c5 */ /* 0x000fe40000010000 */
[----:B------:R2:W-:Y:S06]  /*5320*/  BAR.ARV R11, 0x100 ;  /* 0x0004000b0000751d */ /* 0x0005ec0000002000 */
[----:B------:R3:W-:Y:S02]  /*5330*/  @!P1 SYNCS.ARRIVE.TRANS64.RED.A1T0 RZ, [R14+URZ], RZ ;  /* 0x000000ff0eff99a7 */ /* 0x0007e4000810043f */
[----:B---3--:R-:W-:-:S04]  /*5340*/  IMAD R14, R16, UR38, R21 ;  /* 0x00000026100e7c24 */ /* 0x008fc8000f8e0215 */
[----:B0-----:R-:W-:-:S04]  /*5350*/  IMAD.IADD R14, R14, 0x1, -R9 ;  /* 0x000000010e0e7824 */ /* 0x001fc800078e0a09 */
[C---:B------:R-:W-:Y:S02]  /*5360*/  VIADD R153, R14.reuse, UR39 ;  /* 0x000000270e997c36 */ /* 0x040fe40008000000 */
[----:B------:R-:W-:Y:S02]  /*5370*/  VIADD R155, R14, UR7 ;  /* 0x000000070e9b7c36 */ /* 0x000fe40008000000 */
[--C-:B-1----:R-:W-:Y:S02]  /*5380*/  IMAD.IADD R14, R153, 0x1, R22.reuse ;  /* 0x00000001990e7824 */ /* 0x102fe400078e0216 */
[----:B------:R-:W-:Y:S01]  /*5390*/  IMAD.IADD R21, R155, 0x1, R22 ;  /* 0x000000019b157824 */ /* 0x000fe200078e0216 */
[----:B--2---:R-:W-:Y:S06]  /*53a0*/  @!P3 BRA `(.L_x_7235) ;  /* 0x00000000005cb947 */ /* 0x004fec0003800000 */
[----:B------:R-:W-:Y:S01]  /*53b0*/  IMAD R20, R16, UR38, R22 ;  /* 0x0000002610147c24 */ /* 0x000fe2000f8e0216 */
[----:B------:R-:W-:Y:S03]  /*53c0*/  BSSY B0, `(.L_x_7236) ;  /* 0x0000011000007945 */ /* 0x000fe60003800000 */
[----:B------:R-:W-:-:S05]  /*53d0*/  IMAD.IADD R11, R20, 0x1, -R9 ;  /* 0x00000001140b7824 */ /* 0x000fca00078e0a09 */
        /* <DEDUP_REMOVED lines=10> */
.L_x_7237:
[----:B------:R-:W-:-:S05]  /*5480*/  IMAD.U32 R23, RZ, RZ, UR46 ;  /* 0x0000002eff177e24 */ /* 0x000fca000f8e00ff */
[----:B------:R-:W-:-:S13]  /*5490*/  ISETP.NE.AND P4, PT, R23, 0x1, PT ;  /* 0x000000011700780c */ /* 0x000fda0003f85270 */
[----:B------:R-:W0:Y:S02]  /*54a0*/  @P4 LDC.64 R156, c[0x0][0x9e8] ;  /* 0x00027a00ff9c4b82 */ /* 0x000e240000000a00 */
[----:B0-----:R-:W-:-:S05]  /*54b0*/  @P4 IMAD.HI.U32 R20, R11, R156, RZ ;  /* 0x0000009c0b144227 */ /* 0x001fca00078e00ff */
[----:B------:R-:W-:-:S07]  /*54c0*/  @P4 SHF.R.U32.HI R11, RZ, R157, R20 ;  /* 0x0000009dff0b4219 */ /* 0x000fce0000011614 */
.L_x_7238:
[----:B------:R-:W-:Y:S05]  /*54d0*/  BSYNC B0 ;  /* 0x0000000000007941 */ /* 0x000fea0003800000 */
.L_x_7236:
[----:B------:R-:W-:-:S04]  /*54e0*/  IMAD R20, R11, R23, -R168 ;  /* 0x000000170b147224 */ /* 0x000fc800078e0aa8 */
[----:B------:R-:W-:-:S05]  /*54f0*/  IMAD R20, R5, -0x2, R20 ;  /* 0xfffffffe05147824 */ /* 0x000fca00078e0214 */
[----:B------:R-:W-:Y:S02]  /*5500*/  VIADDMNMX R14, R20, R23, R14, PT ;  /* 0x00000017140e7246 */ /* 0x000fe4000380010e */
[----:B------:R-:W-:-:S07]  /*5510*/  VIMNMX R21, R21, R20, !PT ;  /* 0x0000001415157248 */ /* 0x000fce0007fe0100 */
.L_x_7235:
        /* <DEDUP_REMOVED lines=13> */
[----:B0-----:R-:W-:Y:S01]  /*55f0*/  IMAD.IADD R15, R153, 0x1, R170 ;  /* 0x00000001990f7824 */ /* 0x001fe200078e02aa */
        /* <DEDUP_REMOVED lines=80> */
[----:B------:R-:W-:Y:S01]  /*5b00*/  ISETP.GT.AND P5, PT, R21, 0x79, P4 ;  /* 0x000000791500780c */ /* 0x000fe200027a4270 */
[----:B------:R-:W-:Y:S01]  /*5b10*/  IMAD.IADD R21, R155, 0x1, R170 ;  /* 0x000000019b157824 */ /* 0x000fe200078e02aa */
[C---:B------:R-:W-:Y:S02]  /*5b20*/  ISETP.LT.OR P6, PT, R14.reuse, 0x79, P6 ;  /* 0x000000790e00780c */ /* 0x040fe400037c1670 */
[----:B------:R-:W-:-:S02]  /*5b30*/  ISETP.LT.OR P5, PT, R14, 0x7a, P5 ;  /* 0x0000007a0e00780c */ /* 0x000fc40002fa1670 */
[----:B------:R-:W-:Y:S02]  /*5b40*/  FSEL R84, R84, -INF , !P6 ;  /* 0xff80000054547808 */ /* 0x000fe40007000000 */
[----:B------:R-:W-:Y:S01]  /*5b50*/  FSEL R44, R85, -INF , !P5 ;  /* 0xff800000552c7808 */ /* 0x000fe20006800000 */
[----:B------:R-:W-:Y:S08]  /*5b60*/  @!P3 BRA `(.L_x_7239) ;  /* 0x00000000005cb947 */ /* 0x000ff00003800000 */
        /* <DEDUP_REMOVED lines=13> */
.L_x_7241:
[----:B------:R-:W-:-:S05]  /*5c40*/  IMAD.U32 R25, RZ, RZ, UR46 ;  /* 0x0000002eff197e24 */ /* 0x000fca000f8e00ff */
[----:B------:R-:W-:-:S13]  /*5c50*/  ISETP.NE.AND P5, PT, R25, 0x1, PT ;  /* 0x000000011900780c */ /* 0x000fda0003fa5270 */
[----:B------:R-:W0:Y:S02]  /*5c60*/  @P5 LDC.64 R170, c[0x0][0x9e8] ;  /* 0x00027a00ffaa5b82 */ /* 0x000e240000000a00 */
[----:B0-----:R-:W-:-:S05]  /*5c70*/  @P5 IMAD.HI.U32 R14, R11, R170, RZ ;  /* 0x000000aa0b0e5227 */ /* 0x001fca00078e00ff */
[----:B------:R-:W-:-:S07]  /*5c80*/  @P5 SHF.R.U32.HI R11, RZ, R171, R14 ;  /* 0x000000abff0b5219 */ /* 0x000fce000001160e */
.L_x_7242:
[----:B------:R-:W-:Y:S05]  /*5c90*/  BSYNC B0 ;  /* 0x0000000000007941 */ /* 0x000fea0003800000 */
.L_x_7240:
[----:B------:R-:W-:-:S04]  /*5ca0*/  IMAD R14, R11, R25, -R168 ;  /* 0x000000190b0e7224 */ /* 0x000fc800078e0aa8 */
[----:B------:R-:W-:-:S05]  /*5cb0*/  IMAD R14, R5, -0x2, R14 ;  /* 0xfffffffe050e7824 */ /* 0x000fca00078e020e */
[----:B------:R-:W-:Y:S02]  /*5cc0*/  VIADDMNMX R15, R14, R25, R15, PT ;  /* 0x000000190e0f7246 */ /* 0x000fe4000380010f */
[----:B------:R-:W-:-:S07]  /*5cd0*/  VIMNMX R21, R21, R14, !PT ;  /* 0x0000000e15157248 */ /* 0x000fce0007fe0100 */
.L_x_7239:
[----:B------:R-:W-:Y:S02]  /*5ce0*/  FMNMX.FTZ R11, R23, R0, !PT ;  /* 0x00000000170b7209 */ /* 0x000fe40007810000 */
[----:B------:R-:W-:Y:S02]  /*5cf0*/  ISETP.GT.AND P5, PT, R21, 0x8, P4 ;  /* 0x000000081500780c */ /* 0x000fe400027a4270 */
[----:B------:R-:W-:Y:S02]  /*5d00*/  FMNMX.FTZ R11, R186, R11, !PT ;  /* 0x0000000bba0b7209 */ /* 0x000fe40007810000 */
[----:B------:R-:W-:Y:S02]  /*5d10*/  ISETP.LT.OR P5, PT, R15, 0x9, P5 ;  /* 0x000000090f00780c */ /* 0x000fe40002fa1670 */
[----:B------:R-:W-:Y:S02]  /*5d20*/  FMNMX.FTZ R11, R192, R11, !PT ;  /* 0x0000000bc00b7209 */ /* 0x000fe40007810000 */
[----:B------:R-:W-:-:S02]  /*5d30*/  FSEL R170, R30, -INF , !P5 ;  /* 0xff8000001eaa7808 */ /* 0x000fc40006800000 */
        /* <DEDUP_REMOVED lines=58> */
[C---:B------:R-:W-:Y:S01]  /*60e0*/  ISETP.LT.OR P5, PT, R15.reuse, 0x41, P5 ;  /* 0x000000410f00780c */ /* 0x040fe20002fa1670 */
[----:B------:R-:W0:Y:S01]  /*60f0*/  SHFL.BFLY PT, R14, R11, 0x2, 0x1f ;  /* 0x0c401f000b0e7f89 */ /* 0x000e2200000e0000 */
        /* <DEDUP_REMOVED lines=11> */
[----:B------:R-:W-:Y:S02]  /*61b0*/  ISETP.LT.OR P5, PT, R15, 0x49, P5 ;  /* 0x000000490f00780c */ /* 0x000fe40002fa1670 */
[----:B0-----:R-:W-:-:S02]  /*61c0*/  FMNMX.FTZ R14, R11, R14, !PT ;  /* 0x0000000e0b0e7209 */ /* 0x001fc40007810000 */
[----:B------:R-:W0:Y:S01]  /*61d0*/  LDC R11, c[0x0][0x988] ;  /* 0x00026200ff0b7b82 */ /* 0x000e220000000800 */
[----:B------:R-:W-:Y:S02]  /*61e0*/  ISETP.LT.OR P6, PT, R15, 0x2a, P6 ;  /* 0x0000002a0f00780c */ /* 0x000fe400037c1670 */
[----:B------:R-:W1:Y:S01]  /*61f0*/  SHFL.BFLY PT, R25, R14, 0x1, 0x1f ;  /* 0x0c201f000e197f89 */ /* 0x000e6200000e0000 */
[----:B------:R-:W-:Y:S02]  /*6200*/  FSEL R62, R62, -INF , !P5 ;  /* 0xff8000003e3e7808 */ /* 0x000fe40006800000 */
[----:B------:R-:W-:Y:S02]  /*6210*/  FSEL R34, R47, -INF , !P6 ;  /* 0xff8000002f227808 */ /* 0x000fe40007000000 */
[C---:B------:R-:W-:Y:S02]  /*6220*/  ISETP.GT.AND P5, PT, R21.reuse, RZ, P4 ;  /* 0x000000ff1500720c */ /* 0x040fe400027a4270 */
[----:B------:R-:W-:-:S02]  /*6230*/  ISETP.GT.AND P6, PT, R21, 0x31, P4 ;  /* 0x000000311500780c */ /* 0x000fc400027c4270 */
[C---:B------:R-:W-:Y:S02]  /*6240*/  ISETP.LT.OR P5, PT, R15.reuse, 0x1, P5 ;  /* 0x000000010f00780c */ /* 0x040fe40002fa1670 */
[----:B------:R-:W-:Y:S02]  /*6250*/  ISETP.LT.OR P6, PT, R15, 0x32, P6 ;  /* 0x000000320f00780c */ /* 0x000fe400037c1670 */
[----:B------:R-:W-:Y:S02]  /*6260*/  FSEL R35, R26, -INF , !P5 ;  /* 0xff8000001a237808 */ /* 0x000fe40006800000 */
[----:B------:R-:W-:Y:S02]  /*6270*/  FSEL R46, R51, -INF , !P6 ;  /* 0xff800000332e7808 */ /* 0x000fe40007000000 */
[----:B------:R-:W-:Y:S02]  /*6280*/  ISETP.GT.AND P6, PT, R21, 0x39, P4 ;  /* 0x000000391500780c */ /* 0x000fe400027c4270 */
[----:B------:R-:W-:-:S02]  /*6290*/  FMNMX.FTZ R27, R35, R12, !PT ;  /* 0x0000000c231b7209 */ /* 0x000fc40007810000 */
[----:B------:R-:W-:Y:S02]  /*62a0*/  ISETP.LT.OR P6, PT, R15, 0x3a, P6 ;  /* 0x0000003a0f00780c */ /* 0x000fe400037c1670 */
[----:B------:R-:W-:Y:S02]  /*62b0*/  FMNMX.FTZ R29, R182, R27, !PT ;  /* 0x0000001bb61d7209 */ /* 0x000fe40007810000 */
[----:B-1----:R-:W-:Y:S02]  /*62c0*/  FMNMX.FTZ R14, R14, R25, !PT ;  /* 0x000000190e0e7209 */ /* 0x002fe40007810000 */
[----:B------:R-:W-:Y:S02]  /*62d0*/  FSEL R30, R55, -INF , !P6 ;  /* 0xff800000371e7808 */ /* 0x000fe40007000000 */
[C---:B------:R-:W-:Y:S01]  /*62e0*/  FSETP.NEU.FTZ.AND P6, PT, R14.reuse, -INF , PT ;  /* 0xff8000000e00780b */ /* 0x040fe20003fdd000 */
[----:B0-----:R-:W-:Y:S01]  /*62f0*/  FMUL.FTZ R31, R14, R11 ;  /* 0x0000000b0e1f7220 */ /* 0x001fe20000410000 */
[----:B------:R-:W-:-:S02]  /*6300*/  FMNMX.FTZ R29, R170, R29, !PT ;  /* 0x0000001daa1d7209 */ /* 0x000fc40007810000 */
[----:B------:R-:W-:Y:S02]  /*6310*/  ISETP.GT.AND P5, PT, R21, 0x49, P4 ;  /* 0x000000491500780c */ /* 0x000fe400027a4270 */
        /* <DEDUP_REMOVED lines=8> */
[----:B------:R-:W-:Y:S01]  /*63a0*/  ISETP.GT.AND P5, PT, R21, 0x50, P4 ;  /* 0x000000501500780c */ /* 0x000fe200027a4270 */
[----:B------:R-:W-:Y:S01]  /*63b0*/  MUFU.EX2 R27, R37 ;  /* 0x00000025001b7308 */ /* 0x000fe20000000800 */
[----:B------:R-:W-:Y:S01]  /*63c0*/  FMNMX.FTZ R33, R178, R29, !PT ;  /* 0x0000001db2217209 */ /* 0x000fe20007810000 */
[-CC-:B------:R-:W-:Y:S01]  /*63d0*/  FFMA.FTZ R45, R154, R11.reuse, -R31.reuse ;  /* 0x0000000b9a2d7223 */ /* 0x180fe2000001081f */
[----:B------:R-:W-:Y:S01]  /*63e0*/  ISETP.LT.OR P5, PT, R15, 0x51, P5 ;  /* 0x000000510f00780c */ /* 0x000fe20002fa1670 */
[--C-:B------:R-:W-:Y:S01]  /*63f0*/  FFMA.FTZ R47, R52, R11, -R31.reuse ;  /* 0x0000000b342f7223 */ /* 0x100fe2000001081f */
[----:B------:R-:W-:Y:S01]  /*6400*/  FMNMX.FTZ R33, R38, R33, !PT ;  /* 0x0000002126217209 */ /* 0x000fe20007810000 */
[-CC-:B------:R-:W-:Y:S01]  /*6410*/  FFMA.FTZ R49, R56, R11.reuse, -R31.reuse ;  /* 0x0000000b38317223 */ /* 0x180fe2000001081f */
[----:B------:R-:W-:Y:S01]  /*6420*/  FSEL R188, R66, -INF , !P5 ;  /* 0xff80000042bc7808 */ /* 0x000fe20006800000 */
[----:B------:R0:W-:Y:S01]  /*6430*/  MUFU.EX2 R29, R41 ;  /* 0x00000029001d7308 */ /* 0x0001e20000000800 */
[----:B------:R-:W-:Y:S01]  /*6440*/  ISETP.GT.AND P5, PT, R21, 0x51, P4 ;  /* 0x000000511500780c */ /* 0x000fe200027a4270 */
        /* <DEDUP_REMOVED lines=8> */
[-CC-:B0-----:R-:W-:Y:S01]  /*64d0*/  FFMA.FTZ R41, R158, R11.reuse, -R31.reuse ;  /* 0x0000000b9e297223 */ /* 0x181fe2000001081f */
[----:B------:R-:W-:Y:S01]  /*64e0*/  ISETP.GT.AND P5, PT, R21, 0x58, P4 ;  /* 0x000000581500780c */ /* 0x000fe200027a4270 */
[--C-:B------:R-:W-:Y:S01]  /*64f0*/  FFMA.FTZ R51, R32, R11, -R31.reuse ;  /* 0x0000000b20337223 */ /* 0x100fe2000001081f */
[----:B------:R-:W-:Y:S01]  /*6500*/  FMNMX.FTZ R37, R174, R33, !PT ;  /* 0x00000021ae257209 */ /* 0x000fe20007810000 */
[--C-:B------:R-:W-:Y:S01]  /*6510*/  FFMA.FTZ R194, R194, R11, -R31.reuse ;  /* 0x0000000bc2c27223 */ /* 0x100fe2000001081f */
[----:B------:R-:W-:Y:S01]  /*6520*/  ISETP.LT.OR P5, PT, R15, 0x59, P5 ;  /* 0x000000590f00780c */ /* 0x000fe20002fa1670 */
[----:B------:R-:W-:Y:S01]  /*6530*/  MUFU.EX2 R23, R23 ;  /* 0x0000001700177308 */ /* 0x000fe20000000800 */
[----:B------:R-:W-:Y:S01]  /*6540*/  FMNMX.FTZ R37, R172, R37, !PT ;  /* 0x00000025ac257209 */ /* 0x000fe20007810000 */
[-CC-:B-1----:R-:W-:Y:S01]  /*6550*/  FFMA.FTZ R39, R162, R11.reuse, -R31.reuse ;  /* 0x0000000ba2277223 */ /* 0x182fe2000001081f */
[----:B------:R-:W-:Y:S01]  /*6560*/  FSEL R70, R70, -INF , !P5 ;  /* 0xff80000046467808 */ /* 0x000fe20006800000 */
[--C-:B------:R-:W-:Y:S01]  /*6570*/  FFMA.FTZ R164, R164, R11, -R31.reuse ;  /* 0x0000000ba4a47223 */ /* 0x100fe2000001081f */
[----:B------:R-:W-:Y:S01]  /*6580*/  FMNMX.FTZ R37, R34, R37, !PT ;  /* 0x0000002522257209 */ /* 0x000fe20007810000 */
[--C-:B------:R-:W-:Y:S01]  /*6590*/  FFMA.FTZ R160, R160, R11, -R31.reuse ;  /* 0x0000000ba0a07223 */ /* 0x100fe2000001081f */
[----:B------:R-:W-:Y:S01]  /*65a0*/  ISETP.GT.AND P5, PT, R21, 0x59, P4 ;  /* 0x000000591500780c */ /* 0x000fe200027a4270 */
[----:B------:R0:W-:Y:S01]  /*65b0*/  MUFU.EX2 R33, R39 ;  /* 0x0000002700217308 */ /* 0x0001e20000000800 */
[----:B------:R-:W-:Y:S01]  /*65c0*/  FMNMX.FTZ R37, R50, R37, !PT ;  /* 0x0000002532257209 */ /* 0x000fe20007810000 */
[-CC-:B------:R-:W-:Y:S01]  /*65d0*/  FFMA.FTZ R48, R48, R11.reuse, -R31.reuse ;  /* 0x0000000b30307223 */ /* 0x180fe2000001081f */
[----:B------:R-:W-:Y:S01]  /*65e0*/  ISETP.LT.OR P5, PT, R15, 0x5a, P5 ;  /* 0x0000005a0f00780c */ /* 0x000fe20002fa1670 */
[-CC-:B------:R-:W-:Y:S01]  /*65f0*/  FFMA.FTZ R40, R40, R11.reuse, -R31.reuse ;  /* 0x0000000b28287223 */ /* 0x180fe2000001081f */
[----:B------:R-:W-:Y:S01]  /*6600*/  FSEL R55, R14, RZ, P6 ;  /* 0x000000ff0e377208 */ /* 0x000fe20003000000 */
[--C-:B------:R-:W-:Y:S01]  /*6610*/  FFMA.FTZ R22, R22, R11, -R31.reuse ;  /* 0x0000000b16167223 */ /* 0x100fe2000001081f */
[----:B------:R-:W-:Y:S01]  /*6620*/  FSEL R162, R71, -INF , !P5 ;  /* 0xff80000047a27808 */ /* 0x000fe20006800000 */
[----:B------:R-:W-:Y:S01]  /*6630*/  MUFU.EX2 R186, R186 ;  /* 0x000000ba00ba7308 */ /* 0x000fe20000000800 */
[----:B0-----:R-:W-:Y:S01]  /*6640*/  FMNMX.FTZ R39, R46, R37, !PT ;  /* 0x000000252e277209 */ /* 0x001fe20007810000 */
[----:B------:R-:W-:Y:S01]  /*6650*/  FADD.FTZ R0, -R55, R0 ;  /* 0x0000000037007221 */ /* 0x000fe20000010100 */
[----:B------:R-:W-:Y:S01]  /*6660*/  ISETP.GT.AND P5, PT, R21, 0x60, P4 ;  /* 0x000000601500780c */ /* 0x000fe200027a4270 */
[--C-:B------:R-:W-:Y:S01]  /*6670*/  FFMA.FTZ R28, R28, R11, -R31.reuse ;  /* 0x0000000b1c1c7223 */ /* 0x100fe2000001081f */
[----:B------:R-:W-:Y:S01]  /*6680*/  FMNMX.FTZ R39, R54, R39, !PT ;  /* 0x0000002736277209 */ /* 0x000fe20007810000 */
[----:B------:R-:W-:Y:S01]  /*6690*/  FMUL.FTZ R0, R0, R11 ;  /* 0x0000000b00007220 */ /* 0x000fe20000410000 */
[----:B------:R-:W-:Y:S01]  /*66a0*/  ISETP.LT.OR P5, PT, R15, 0x61, P5 ;  /* 0x000000610f00780c */ /* 0x000fe20002fa1670 */
[----:B------:R0:W-:Y:S01]  /*66b0*/  MUFU.EX2 R37, R41 ;  /* 0x0000002900257308 */ /* 0x0001e20000000800 */
[----:B------:R-:W-:Y:S01]  /*66c0*/  FMNMX.FTZ R39, R30, R39, !PT ;  /* 0x000000271e277209 */ /* 0x000fe20007810000 */
[-CC-:B------:R-:W-:Y:S01]  /*66d0*/  FFMA.FTZ R24, R24, R11.reuse, -R31.reuse ;  /* 0x0000000b18187223 */ /* 0x180fe2000001081f */
[----:B------:R-:W-:Y:S01]  /*66e0*/  FSEL R158, R74, -INF , !P5 ;  /* 0xff8000004a9e7808 */ /* 0x000fe20006800000 */
[-CC-:B------:R-:W-:Y:S01]  /*66f0*/  FFMA.FTZ R74, R156, R11.reuse, -R31.reuse ;  /* 0x0000000b9c4a7223 */ /* 0x180fe2000001081f */
[----:B------:R-:W-:Y:S01]  /*6700*/  ISETP.GT.AND P5, PT, R21, 0x61, P4 ;  /* 0x000000611500780c */ /* 0x000fe200027a4270 */
[--C-:B------:R-:W-:Y:S01]  /*6710*/  FFMA.FTZ R36, R36, R11, -R31.reuse ;  /* 0x0000000b24247223 */ /* 0x100fe2000001081f */
[----:B------:R-:W-:Y:S01]  /*6720*/  FMNMX.FTZ R39, R58, R39, !PT ;  /* 0x000000273a277209 */ /* 0x000fe20007810000 */
[----:B------:R-:W1:Y:S01]  /*6730*/  MUFU.EX2 R0, R0 ;  /* 0x0000000000007308 */ /* 0x000e620000000800 */
[----:B------:R-:W-:Y:S01]  /*6740*/  ISETP.LT.OR P5, PT, R15, 0x62, P5 ;  /* 0x000000620f00780c */ /* 0x000fe20002fa1670 */
[----:B------:R-:W-:Y:S01]  /*6750*/  FFMA.FTZ R32, R84, R11, -R31 ;  /* 0x0000000b54207223 */ /* 0x000fe2000001081f */
[----:B0-----:R-:W-:-:S02]  /*6760*/  FMNMX.FTZ R41, R184, R39, !PT ;  /* 0x00000027b8297209 */ /* 0x001fc40007810000 */
[----:B------:R-:W-:Y:S02]  /*6770*/  FSEL R156, R75, -INF , !P5 ;  /* 0xff8000004b9c7808 */ /* 0x000fe40006800000 */
[----:B------:R-:W-:Y:S01]  /*6780*/  ISETP.GT.AND P5, PT, R21, 0x68, P4 ;  /* 0x000000681500780c */ /* 0x000fe200027a4270 */
[----:B------:R-:W-:Y:S01]  /*6790*/  MUFU.EX2 R39, R45 ;  /* 0x0000002d00277308 */ /* 0x000fe20000000800 */
[----:B------:R-:W-:Y:S02]  /*67a0*/  FMNMX.FTZ R41, R62, R41, !PT ;  /* 0x000000293e297209 */ /* 0x000fe40007810000 */
[----:B------:R-:W-:Y:S02]  /*67b0*/  ISETP.LT.OR P5, PT, R15, 0x69, P5 ;  /* 0x000000690f00780c */ /* 0x000fe40002fa1670 */
[----:B------:R-:W-:Y:S02]  /*67c0*/  FMNMX.FTZ R41, R190, R41, !PT ;  /* 0x00000029be297209 */ /* 0x000fe40007810000 */
[----:B------:R-:W-:Y:S01]  /*67d0*/  FSEL R154, R78, -INF , !P5 ;  /* 0xff8000004e9a7808 */ /* 0x000fe20006800000 */
[--C-:B------:R-:W-:Y:S01]  /*67e0*/  FFMA.FTZ R78, R152, R11, -R31.reuse ;  /* 0x0000000b984e7223 */ /* 0x100fe2000001081f */
[----:B------:R-:W-:Y:S01]  /*67f0*/  FMNMX.FTZ R41, R188, R41, !PT ;  /* 0x00000029bc297209 */ /* 0x000fe20007810000 */
[--C-:B------:R-:W-:Y:S01]  /*6800*/  FFMA.FTZ R152, R80, R11, -R31.reuse ;  /* 0x0000000b50987223 */ /* 0x100fe2000001081f */
[----:B------:R-:W-:Y:S01]  /*6810*/  ISETP.GT.AND P5, PT, R21, 0x69, P4 ;  /* 0x000000691500780c */ /* 0x000fe200027a4270 */
[----:B------:R-:W0:Y:S01]  /*6820*/  MUFU.EX2 R25, R25 ;  /* 0x0000001900197308 */ /* 0x000e220000000800 */
[----:B------:R-:W-:Y:S01]  /*6830*/  FMNMX.FTZ R43, R166, R41, !PT ;  /* 0x00000029a62b7209 */ /* 0x000fe20007810000 */
[-C--:B-1----:R-:W-:Y:S01]  /*6840*/  FMUL.FTZ R88, R88, R0.reuse ;  /* 0x0000000058587220 */ /* 0x082fe20000410000 */
[----:B------:R-:W-:Y:S01]  /*6850*/  ISETP.LT.OR P5, PT, R15, 0x6a, P5 ;  /* 0x0000006a0f00780c */ /* 0x000fe20002fa1670 */
[-C--:B------:R-:W-:Y:S01]  /*6860*/  FMUL.FTZ R89, R89, R0.reuse ;  /* 0x0000000059597220 */ /* 0x080fe20000410000 */
[----:B------:R-:W-:Y:S01]  /*6870*/  FMNMX.FTZ R43, R70, R43, !PT ;  /* 0x0000002b462b7209 */ /* 0x000fe20007810000 */
[-C--:B------:R-:W-:Y:S01]  /*6880*/  FMUL.FTZ R92, R92, R0.reuse ;  /* 0x000000005c5c7220 */ /* 0x080fe20000410000 */
[----:B------:R-:W-:Y:S01]  /*6890*/  FSEL R52, R79, -INF , !P5 ;  /* 0xff8000004f347808 */ /* 0x000fe20006800000 */
[----:B------:R1:W-:Y:S01]  /*68a0*/  MUFU.EX2 R41, R47 ;  /* 0x0000002f00297308 */ /* 0x0003e20000000800 */
[----:B------:R-:W-:Y:S01]  /*68b0*/  ISETP.GT.AND P5, PT, R21, 0x70, P4 ;  /* 0x000000701500780c */ /* 0x000fe200027a4270 */
[-C--:B------:R-:W-:Y:S01]  /*68c0*/  FMUL.FTZ R93, R93, R0.reuse ;  /* 0x000000005d5d7220 */ /* 0x080fe20000410000 */
[----:B------:R-:W-:Y:S01]  /*68d0*/  FMNMX.FTZ R43, R162, R43, !PT ;  /* 0x0000002ba22b7209 */ /* 0x000fe20007810000 */
[-C--:B------:R-:W-:Y:S01]  /*68e0*/  FMUL.FTZ R96, R96, R0.reuse ;  /* 0x0000000060607220 */ /* 0x080fe20000410000 */
[----:B------:R-:W-:Y:S01]  /*68f0*/  ISETP.LT.OR P5, PT, R15, 0x71, P5 ;  /* 0x000000710f00780c */ /* 0x000fe20002fa1670 */
[-C--:B------:R-:W-:Y:S01]  /*6900*/  FMUL.FTZ R97, R97, R0.reuse ;  /* 0x0000000061617220 */ /* 0x080fe20000410000 */
[----:B------:R-:W-:Y:S01]  /*6910*/  FMNMX.FTZ R43, R158, R43, !PT ;  /* 0x0000002b9e2b7209 */ /* 0x000fe20007810000 */
[----:B------:R-:W2:Y:S01]  /*6920*/  MUFU.EX2 R26, R194 ;  /* 0x000000c2001a7308 */ /* 0x000ea20000000800 */
[----:B------:R-:W-:Y:S01]  /*6930*/  FSEL R82, R82, -INF , !P5 ;  /* 0xff80000052527808 */ /* 0x000fe20006800000 */
[--C-:B-1----:R-:W-:Y:S01]  /*6940*/  FFMA.FTZ R47, R72, R11, -R31.reuse ;  /* 0x0000000b482f7223 */ /* 0x102fe2000001081f */
[----:B------:R-:W-:Y:S01]  /*6950*/  ISETP.GT.AND P5, PT, R21, 0x71, P4 ;  /* 0x000000711500780c */ /* 0x000fe200027a4270 */
[-C--:B------:R-:W-:Y:S01]  /*6960*/  FMUL.FTZ R100, R100, R0.reuse ;  /* 0x0000000064647220 */ /* 0x080fe20000410000 */
[----:B------:R-:W-:Y:S01]  /*6970*/  FMNMX.FTZ R45, R156, R43, !PT ;  /* 0x0000002b9c2d7209 */ /* 0x000fe20007810000 */
[-C--:B------:R-:W-:Y:S01]  /*6980*/  FMUL.FTZ R101, R101, R0.reuse ;  /* 0x0000000065657220 */ /* 0x080fe20000410000 */
[----:B------:R-:W-:Y:S01]  /*6990*/  ISETP.LT.OR P5, PT, R15, 0x72, P5 ;  /* 0x000000720f00780c */ /* 0x000fe20002fa1670 */
[----:B------:R1:W-:Y:S01]  /*69a0*/  MUFU.EX2 R43, R49 ;  /* 0x00000031002b7308 */ /* 0x0003e20000000800 */
[----:B------:R-:W-:Y:S01]  /*69b0*/  FMNMX.FTZ R45, R154, R45, !PT ;  /* 0x0000002d9a2d7209 */ /* 0x000fe20007810000 */
[-C--:B------:R-:W-:Y:S01]  /*69c0*/  FMUL.FTZ R104, R104, R0.reuse ;  /* 0x0000000068687220 */ /* 0x080fe20000410000 */
[----:B------:R-:W-:Y:S01]  /*69d0*/  FSEL R56, R83, -INF , !P5 ;  /* 0xff80000053387808 */ /* 0x000fe20006800000 */
[-C--:B------:R-:W-:Y:S01]  /*69e0*/  FMUL.FTZ R105, R105, R0.reuse ;  /* 0x0000000069697220 */ /* 0x080fe20000410000 */
[C---:B------:R-:W-:Y:S01]  /*69f0*/  ISETP.GT.AND P5, PT, R21.reuse, 0x78, P4 ;  /* 0x000000781500780c */ /* 0x040fe200027a4270 */
[-C--:B------:R-:W-:Y:S01]  /*6a00*/  FMUL.FTZ R108, R108, R0.reuse ;  /* 0x000000006c6c7220 */ /* 0x080fe20000410000 */
[----:B------:R-:W-:Y:S01]  /*6a10*/  FMNMX.FTZ R45, R52, R45, !PT ;  /* 0x0000002d342d7209 */ /* 0x000fe20007810000 */
[----:B------:R-:W3:Y:S01]  /*6a20*/  MUFU.EX2 R164, R164 ;  /* 0x000000a400a47308 */ /* 0x000ee20000000800 */
[----:B------:R-:W-:Y:S01]  /*6a30*/  ISETP.GT.AND P4, PT, R21, 0x79, P4 ;  /* 0x000000791500780c */ /* 0x000fe20002784270 */
[--C-:B------:R-:W-:Y:S01]  /*6a40*/  FFMA.FTZ R21, R64, R11, -R31.reuse ;  /* 0x0000000b40157223 */ /* 0x100fe2000001081f */
[----:B------:R-:W-:Y:S01]  /*6a50*/  ISETP.LT.OR P5, PT, R15, 0x79, P5 ;  /* 0x000000790f00780c */ /* 0x000fe20002fa1670 */
[-C--:B------:R-:W-:Y:S01]  /*6a60*/  FMUL.FTZ R109, R109, R0.reuse ;  /* 0x000000006d6d7220 */ /* 0x080fe20000410000 */
[----:B------:R-:W-:Y:S01]  /*6a70*/  FMNMX.FTZ R45, R82, R45, !PT ;  /* 0x0000002d522d7209 */ /* 0x000fe20007810000 */
[-C--:B------:R-:W-:Y:S01]  /*6a80*/  FMUL.FTZ R112, R112, R0.reuse ;  /* 0x0000000070707220 */ /* 0x080fe20000410000 */
[----:B------:R-:W-:Y:S01]  /*6a90*/  ISETP.LT.OR P4, PT, R15, 0x7a, P4 ;  /* 0x0000007a0f00780c */ /* 0x000fe20002781670 */
[--C-:B------:R-:W-:Y:S01]  /*6aa0*/  FFMA.FTZ R15, R60, R11, -R31.reuse ;  /* 0x0000000b3c0f7223 */ /* 0x100fe2000001081f */
[----:B------:R-:W-:Y:S01]  /*6ab0*/  FSEL R86, R86, -INF , !P5 ;  /* 0xff80000056567808 */ /* 0x000fe20006800000 */
[----:B------:R-:W4:Y:S01]  /*6ac0*/  MUFU.EX2 R160, R160 ;  /* 0x000000a000a07308 */ /* 0x000f220000000800 */
[----:B------:R-:W-:Y:S01]  /*6ad0*/  FMNMX.FTZ R45, R56, R45, !PT ;  /* 0x0000002d382d7209 */ /* 0x000fe20007810000 */
[-C--:B------:R-:W-:Y:S01]  /*6ae0*/  FMUL.FTZ R113, R113, R0.reuse ;  /* 0x0000000071717220 */ /* 0x080fe20000410000 */
[----:B------:R-:W-:Y:S01]  /*6af0*/  FSEL R60, R87, -INF , !P4 ;  /* 0xff800000573c7808 */ /* 0x000fe20006000000 */
[-C--:B------:R-:W-:Y:S01]  /*6b00*/  FMUL.FTZ R116, R116, R0.reuse ;  /* 0x0000000074747220 */ /* 0x080fe20000410000 */
[----:B------:R-:W-:Y:S01]  /*6b10*/  FMNMX.FTZ R45, R86, R45, !PT ;  /* 0x0000002d562d7209 */ /* 0x000fe20007810000 */
[-C--:B------:R-:W-:Y:S01]  /*6b20*/  FMUL.FTZ R117, R117, R0.reuse ;  /* 0x0000000075757220 */ /* 0x080fe20000410000 */
[-C--:B------:R-:W-:Y:S01]  /*6b30*/  FMUL.FTZ R120, R120, R0.reuse ;  /* 0x0000000078787220 */ /* 0x080fe20000410000 */
[----:B------:R-:W5:Y:S01]  /*6b40*/  MUFU.EX2 R74, R74 ;  /* 0x0000004a004a7308 */ /* 0x000f620000000800 */
[----:B-1----:R-:W-:Y:S01]  /*6b50*/  FMNMX.FTZ R49, R60, R45, !PT ;  /* 0x0000002d3c317209 */ /* 0x002fe20007810000 */
[----:B------:R-:W-:Y:S01]  /*6b60*/  FFMA.FTZ R45, R68, R11, -R31 ;  /* 0x0000000b442d7223 */ /* 0x000fe2000001081f */
[-C--:B------:R-:W-:Y:S01]  /*6b70*/  FMUL.FTZ R121, R121, R0.reuse ;  /* 0x0000000079797220 */ /* 0x080fe20000410000 */
[-C--:B------:R-:W-:Y:S01]  /*6b80*/  FMUL.FTZ R124, R124, R0.reuse ;  /* 0x000000007c7c7220 */ /* 0x080fe20000410000 */
[-C--:B------:R-:W-:Y:S01]  /*6b90*/  FMUL.FTZ R125, R125, R0.reuse ;  /* 0x000000007d7d7220 */ /* 0x080fe20000410000 */
[----:B------:R-:W1:Y:S01]  /*6ba0*/  SHFL.BFLY PT, R64, R49, 0x2, 0x1f ;  /* 0x0c401f0031407f89 */ /* 0x000e6200000e0000 */
[-C--:B------:R-:W-:Y:S01]  /*6bb0*/  FMUL.FTZ R128, R128, R0.reuse ;  /* 0x0000000080807220 */ /* 0x080fe20000410000 */
[----:B------:R-:W5:Y:S01]  /*6bc0*/  MUFU.EX2 R78, R78 ;  /* 0x0000004e004e7308 */ /* 0x000f620000000800 */
[-C--:B------:R-:W-:Y:S01]  /*6bd0*/  FMUL.FTZ R129, R129, R0.reuse ;  /* 0x0000000081817220 */ /* 0x080fe20000410000 */
[-C--:B------:R-:W-:Y:S01]  /*6be0*/  FMUL.FTZ R132, R132, R0.reuse ;  /* 0x0000000084847220 */ /* 0x080fe20000410000 */
[-C--:B------:R-:W-:Y:S01]  /*6bf0*/  FMUL.FTZ R133, R133, R0.reuse ;  /* 0x0000000085857220 */ /* 0x080fe20000410000 */
[-C--:B------:R-:W-:Y:S01]  /*6c00*/  FMUL.FTZ R136, R136, R0.reuse ;  /* 0x0000000088887220 */ /* 0x080fe20000410000 */
[-C--:B------:R-:W-:Y:S01]  /*6c10*/  FMUL.FTZ R137, R137, R0.reuse ;  /* 0x0000000089897220 */ /* 0x080fe20000410000 */
[-C--:B------:R-:W-:Y:S01]  /*6c20*/  FMUL.FTZ R140, R140, R0.reuse ;  /* 0x000000008c8c7220 */ /* 0x080fe20000410000 */
[-C--:B------:R-:W-:Y:S01]  /*6c30*/  FMUL.FTZ R141, R141, R0.reuse ;  /* 0x000000008d8d7220 */ /* 0x080fe20000410000 */
[----:B------:R-:W5:Y:S01]  /*6c40*/  MUFU.EX2 R48, R48 ;  /* 0x0000003000307308 */ /* 0x000f620000000800 */
[-C--:B------:R-:W-:Y:S01]  /*6c50*/  FMUL.FTZ R144, R144, R0.reuse ;  /* 0x0000000090907220 */ /* 0x080fe20000410000 */
[-C--:B------:R-:W-:Y:S01]  /*6c60*/  FMUL.FTZ R145, R145, R0.reuse ;  /* 0x0000000091917220 */ /* 0x080fe20000410000 */
[-C--:B------:R-:W-:Y:S01]  /*6c70*/  FMUL.FTZ R148, R148, R0.reuse ;  /* 0x0000000094947220 */ /* 0x080fe20000410000 */
[----:B------:R-:W-:-:S04]  /*6c80*/  FMUL.FTZ R149, R149, R0 ;  /* 0x0000000095957220 */ /* 0x000fc80000410000 */
[----:B------:R-:W5:Y:S01]  /*6c90*/  MUFU.EX2 R40, R40 ;  /* 0x0000002800287308 */ /* 0x000f620000000800 */
[----:B-1----:R-:W-:Y:S01]  /*6ca0*/  FMNMX.FTZ R53, R49, R64, !PT ;  /* 0x0000004031357209 */ /* 0x002fe20007810000 */
[-CC-:B------:R-:W-:Y:S01]  /*6cb0*/  FFMA.FTZ R64, R20, R11.reuse, -R31.reuse ;  /* 0x0000000b14407223 */ /* 0x180fe2000001081f */
[-CC-:B------:R-:W-:Y:S01]  /*6cc0*/  FFMA.FTZ R49, R76, R11.reuse, -R31.reuse ;  /* 0x0000000b4c317223 */ /* 0x180fe2000001081f */
[----:B------:R-:W-:-:S04]  /*6cd0*/  FFMA.FTZ R31, R44, R11, -R31 ;  /* 0x0000000b2c1f7223 */ /* 0x000fc8000001081f */
[----:B------:R-:W1:Y:S01]  /*6ce0*/  MUFU.EX2 R15, R15 ;  /* 0x0000000f000f7308 */ /* 0x000e620000000800 */
[----:B------:R-:W0:Y:S07]  /*6cf0*/  SHFL.BFLY PT, R20, R53, 0x1, 0x1f ;  /* 0x0c201f0035147f89 */ /* 0x000e2e00000e0000 */
[----:B------:R-:W-:Y:S08]  /*6d00*/  MUFU.EX2 R22, R22 ;  /* 0x0000001600167308 */ /* 0x000ff00000000800 */
[----:B------:R-:W-:Y:S08]  /*6d10*/  MUFU.EX2 R21, R21 ;  /* 0x0000001500157308 */ /* 0x000ff00000000800 */
[----:B------:R-:W-:Y:S01]  /*6d20*/  MUFU.EX2 R28, R28 ;  /* 0x0000001c001c7308 */ /* 0x000fe20000000800 */
[----:B0-----:R-:W-:-:S04]  /*6d30*/  FMNMX.FTZ R20, R53, R20, !PT ;  /* 0x0000001435147209 */ /* 0x001fc80007810000 */
[C---:B------:R-:W-:Y:S01]  /*6d40*/  FSETP.NEU.FTZ.AND P4, PT, R20.reuse, -INF , PT ;  /* 0xff8000001400780b */ /* 0x040fe20003f9d000 */
[----:B------:R-:W-:Y:S02]  /*6d50*/  FMUL.FTZ R44, R20, R11 ;  /* 0x0000000b142c7220 */ /* 0x000fe40000410000 */
[----:B------:R-:W-:Y:S03]  /*6d60*/  MUFU.EX2 R45, R45 ;  /* 0x0000002d002d7308 */ /* 0x000fe60000000800 */
[----:B------:R-:W-:-:S05]  /*6d70*/  FSEL R53, R44, RZ, P4 ;  /* 0x000000ff2c357208 */ /* 0x000fca0002000000 */
[-C--:B------:R-:W-:Y:S01]  /*6d80*/  FFMA.FTZ R44, R35, R11.reuse, -R53 ;  /* 0x0000000b232c7223 */ /* 0x080fe20000010835 */
[----:B------:R-:W-:Y:S01]  /*6d90*/  FFMA.FTZ R35, R0, R4, R23 ;  /* 0x0000000400237223 */ /* 0x000fe20000010017 */
[-CC-:B------:R-:W-:Y:S01]  /*6da0*/  FFMA.FTZ R169, R50, R11.reuse, -R53.reuse ;  /* 0x0000000b32a97223 */ /* 0x180fe20000010835 */
[----:B------:R-:W-:Y:S02]  /*6db0*/  IMAD.U32 R50, RZ, RZ, UR5 ;  /* 0x00000005ff327e24 */ /* 0x000fe4000f8e00ff */
[-C--:B------:R-:W-:Y:S01]  /*6dc0*/  FFMA.FTZ R171, R54, R11.reuse, -R53 ;  /* 0x0000000b36ab7223 */ /* 0x080fe20000010835 */
[----:B------:R-:W-:Y:S01]  /*6dd0*/  FADD.FTZ R4, R186, R35 ;  /* 0x00000023ba047221 */ /* 0x000fe20000010000 */
[-CC-:B------:R-:W-:Y:S01]  /*6de0*/  FFMA.FTZ R181, R182, R11.reuse, -R53.reuse ;  /* 0x0000000bb6b57223 */ /* 0x180fe20000010835 */
[----:B------:R-:W-:Y:S01]  /*6df0*/  MUFU.EX2 R44, R44 ;  /* 0x0000002c002c7308 */ /* 0x000fe20000000800 */
[----:B------:R-:W-:Y:S01]  /*6e00*/  @!P1 LEA R54, R50, UR36, 0x3 ;  /* 0x0000002432369c11 */ /* 0x000fe2000f8e18ff */
[----:B------:R-:W-:Y:S01]  /*6e10*/  FADD.FTZ R35, R25, R4 ;  /* 0x0000000419237221 */ /* 0x000fe20000010000 */
[-CC-:B------:R-:W-:Y:S01]  /*6e20*/  FFMA.FTZ R183, R170, R11.reuse, -R53.reuse ;  /* 0x0000000baab77223 */ /* 0x180fe20000010835 */
[-CC-:B------:R-:W-:Y:S01]  /*6e30*/  FFMA.FTZ R68, R180, R11.reuse, -R53.reuse ;  /* 0x0000000bb4447223 */ /* 0x180fe20000010835 */
[-C--:B------:R-:W-:Y:S01]  /*6e40*/  FFMA.FTZ R177, R168, R11.reuse, -R53 ;  /* 0x0000000ba8b17223 */ /* 0x080fe20000010835 */
[----:B--2---:R-:W-:Y:S01]  /*6e50*/  FADD.FTZ R4, R26, R35 ;  /* 0x000000231a047221 */ /* 0x004fe20000010000 */
        /* <DEDUP_REMOVED lines=8> */
[--C-:B------:R-:W-:Y:S01]  /*6ee0*/  FFMA.FTZ R42, R174, R11, -R53.reuse ;  /* 0x0000000bae2a7223 */ /* 0x100fe20000010835 */
[----:B------:R-:W-:Y:S01]  /*6ef0*/  MUFU.EX2 R183, R183 ;  /* 0x000000b700b77308 */ /* 0x000fe20000000800 */
[----:B------:R-:W-:Y:S01]  /*6f00*/  F2FP.BF16.F32.PACK_AB R180, R186, R23 ;  /* 0x00000017bab4723e */ /* 0x000fe200000010ff */
[----:B------:R-:W-:Y:S01]  /*6f10*/  FADD.FTZ R35, R29, R4 ;  /* 0x000000041d237221 */ /* 0x000fe20000010000 */
[--C-:B------:R-:W-:Y:S01]  /*6f20*/  FFMA.FTZ R175, R172, R11, -R53.reuse ;  /* 0x0000000bacaf7223 */ /* 0x100fe20000010835 */
[----:B------:R-:W-:Y:S01]  /*6f30*/  F2FP.BF16.F32.PACK_AB R182, R26, R25 ;  /* 0x000000191ab6723e */ /* 0x000fe200000010ff */
[-C--:B------:R-:W-:Y:S01]  /*6f40*/  FFMA.FTZ R34, R34, R11.reuse, -R53 ;  /* 0x0000000b22227223 */ /* 0x080fe20000010835 */
[----:B---3--:R-:W-:Y:S01]  /*6f50*/  FADD.FTZ R4, R164, R35 ;  /* 0x00000023a4047221 */ /* 0x008fe20000010000 */
[-CC-:B------:R-:W-:Y:S01]  /*6f60*/  FFMA.FTZ R46, R46, R11.reuse, -R53.reuse ;  /* 0x0000000b2e2e7223 */ /* 0x180fe20000010835 */
[----:B------:R-:W-:Y:S01]  /*6f70*/  MUFU.EX2 R68, R68 ;  /* 0x0000004400447308 */ /* 0x000fe20000000800 */
[-CC-:B------:R-:W-:Y:S01]  /*6f80*/  FFMA.FTZ R30, R30, R11.reuse, -R53.reuse ;  /* 0x0000000b1e1e7223 */ /* 0x180fe20000010835 */
[----:B------:R-:W-:Y:S01]  /*6f90*/  FADD.FTZ R35, R33, R4 ;  /* 0x0000000421237221 */ /* 0x000fe20000010000 */
[-CC-:B------:R-:W-:Y:S01]  /*6fa0*/  FFMA.FTZ R184, R184, R11.reuse, -R53.reuse ;  /* 0x0000000bb8b87223 */ /* 0x180fe20000010835 */
[-CC-:B------:R-:W-:Y:S01]  /*6fb0*/  FFMA.FTZ R62, R62, R11.reuse, -R53.reuse ;  /* 0x0000000b3e3e7223 */ /* 0x180fe20000010835 */
[-C--:B------:R-:W-:Y:S01]  /*6fc0*/  FFMA.FTZ R190, R190, R11.reuse, -R53 ;  /* 0x0000000bbebe7223 */ /* 0x080fe20000010835 */
[----:B----4-:R-:W-:Y:S01]  /*6fd0*/  FADD.FTZ R4, R160, R35 ;  /* 0x00000023a0047221 */ /* 0x010fe20000010000 */
[----:B------:R-:W-:Y:S01]  /*6fe0*/  FSEL R35, R20, RZ, P4 ;  /* 0x000000ff14237208 */ /* 0x000fe20002000000 */
[----:B------:R-:W-:Y:S01]  /*6ff0*/  MUFU.EX2 R177, R177 ;  /* 0x000000b100b17308 */ /* 0x000fe20000000800 */
[----:B------:R-:W-:Y:S01]  /*7000*/  FFMA.FTZ R188, R188, R11, -R53 ;  /* 0x0000000bbcbc7223 */ /* 0x000fe20000010835 */
[----:B------:R-:W-:Y:S01]  /*7010*/  FADD.FTZ R55, R37, R4 ;  /* 0x0000000425377221 */ /* 0x000fe20000010000 */
[----:B------:R-:W-:-:S02]  /*7020*/  @!P1 VIADD R54, R54, 0x28860 ;  /* 0x0002886036369836 */ /* 0x000fc40000000000 */
[----:B------:R-:W-:Y:S01]  /*7030*/  FADD.FTZ R4, -R35, R12 ;  /* 0x0000000c23047221 */ /* 0x000fe20000010100 */
[-C--:B------:R-:W-:Y:S01]  /*7040*/  FFMA.FTZ R70, R70, R11.reuse, -R53 ;  /* 0x0000000b46467223 */ /* 0x080fe20000010835 */
[----:B-----5:R-:W-:Y:S01]  /*7050*/  FADD.FTZ R50, R74, R55 ;  /* 0x000000374a327221 */ /* 0x020fe20000010000 */
[-CC-:B------:R-:W-:Y:S01]  /*7060*/  FFMA.FTZ R57, R154, R11.reuse, -R53.reuse ;  /* 0x0000000b9a397223 */ /* 0x180fe20000010835 */
[-C--:B------:R-:W-:Y:S01]  /*7070*/  FMUL.FTZ R4, R4, R11.reuse ;  /* 0x0000000b04047220 */ /* 0x080fe20000410000 */
[----:B------:R-:W-:Y:S01]  /*7080*/  MUFU.EX2 R24, R24 ;  /* 0x0000001800187308 */ /* 0x000fe20000000800 */
[----:B------:R-:W-:Y:S01]  /*7090*/  FADD.FTZ R35, R39, R50 ;  /* 0x0000003227237221 */ /* 0x000fe20000010000 */
[----:B------:R-:W-:Y:S01]  /*70a0*/  @!P1 PRMT R54, RZ, 0x654, R54 ;  /* 0x00000654ff369816 */ /* 0x000fe20000000036 */
[-CC-:B------:R-:W-:Y:S01]  /*70b0*/  FFMA.FTZ R52, R52, R11.reuse, -R53.reuse ;  /* 0x0000000b34347223 */ /* 0x180fe20000010835 */
[-C--:B------:R-:W-:Y:S01]  /*70c0*/  FFMA.FTZ R82, R82, R11.reuse, -R53 ;  /* 0x0000000b52527223 */ /* 0x080fe20000010835 */
[----:B------:R-:W-:Y:S01]  /*70d0*/  FADD.FTZ R50, R78, R35 ;  /* 0x000000234e327221 */ /* 0x000fe20000010000 */
[----:B------:R0:W-:Y:S01]  /*70e0*/  @!P1 SYNCS.ARRIVE.TRANS64.RED.A1T0 RZ, [R54+URZ], RZ ;  /* 0x000000ff36ff99a7 */ /* 0x0001e2000810043f */
[-CC-:B------:R-:W-:Y:S01]  /*70f0*/  FFMA.FTZ R56, R56, R11.reuse, -R53.reuse ;  /* 0x0000000b38387223 */ /* 0x180fe20000010835 */
[----:B------:R2:W3:Y:S01]  /*7100*/  MUFU.EX2 R35, R4 ;  /* 0x0000000400237308 */ /* 0x0004e20000000800 */
[----:B------:R-:W-:Y:S01]  /*7110*/  FADD.FTZ R55, R41, R50 ;  /* 0x0000003229377221 */ /* 0x000fe20000010000 */
[----:B------:R-:W-:Y:S01]  /*7120*/  FFMA.FTZ R86, R86, R11, -R53 ;  /* 0x0000000b56567223 */ /* 0x000fe20000010835 */
[----:B------:R-:W-:Y:S01]  /*7130*/  ISETP.GT.AND P4, PT, R10, R13, PT ;  /* 0x0000000d0a00720c */ /* 0x000fe20003f84270 */
[----:B------:R-:W-:Y:S01]  /*7140*/  UMOV UR5, UR4 ;  /* 0x0000000400057c82 */ /* 0x000fe20008000000 */
[----:B------:R-:W-:Y:S01]  /*7150*/  FADD.FTZ R50, R48, R55 ;  /* 0x0000003730327221 */ /* 0x000fe20000010000 */
[--C-:B0-----:R-:W-:Y:S01]  /*7160*/  FFMA.FTZ R54, R158, R11, -R53.reuse ;  /* 0x0000000b9e367223 */ /* 0x101fe20000010835 */
[----:B------:R-:W-:Y:S01]  /*7170*/  F2FP.BF16.F32.PACK_AB R178, R164, R29 ;  /* 0x0000001da4b2723e */ /* 0x000fe200000010ff */
[----:B------:R-:W0:Y:S01]  /*7180*/  MUFU.EX2 R72, R72 ;  /* 0x0000004800487308 */ /* 0x000e220000000800 */
[----:B------:R-:W-:Y:S01]  /*7190*/  FADD.FTZ R55, R43, R50 ;  /* 0x000000322b377221 */ /* 0x000fe20000010000 */
[----:B------:R-:W-:Y:S01]  /*71a0*/  FFMA.FTZ R50, R162, R11, -R53 ;  /* 0x0000000ba2327223 */ /* 0x000fe20000010835 */
[----:B------:R-:W-:Y:S01]  /*71b0*/  F2FP.BF16.F32.PACK_AB R172, R160, R33 ;  /* 0x00000021a0ac723e */ /* 0x000fe200000010ff */
[----:B------:R-:W-:-:S02]  /*71c0*/  VIADD R10, R10, 0xffffffff ;  /* 0xffffffff0a0a7836 */ /* 0x000fc40000000000 */
[----:B--2---:R-:W-:Y:S01]  /*71d0*/  FADD.FTZ R4, R40, R55 ;  /* 0x0000003728047221 */ /* 0x004fe20000010000 */
[----:B------:R-:W-:Y:S01]  /*71e0*/  FFMA.FTZ R55, R156, R11, -R53 ;  /* 0x0000000b9c377223 */ /* 0x000fe20000010835 */
[----:B------:R-:W-:Y:S01]  /*71f0*/  F2FP.BF16.F32.PACK_AB R176, R66, R27 ;  /* 0x0000001b42b0723e */ /* 0x000fe200000010ff */
[----:B------:R-:W2:Y:S01]  /*7200*/  MUFU.EX2 R47, R47 ;  /* 0x0000002f002f7308 */ /* 0x000ea20000000800 */
[----:B-1----:R-:W-:Y:S01]  /*7210*/  FADD.FTZ R59, R15, R4 ;  /* 0x000000040f3b7221 */ /* 0x002fe20000010000 */
[----:B---3--:R-:W-:Y:S01]  /*7220*/  FFMA.FTZ R4, R35, R3, R44 ;  /* 0x0000000323047223 */ /* 0x008fe2000001002c */
[----:B------:R-:W-:Y:S01]  /*7230*/  F2FP.BF16.F32.PACK_AB R174, R74, R37 ;  /* 0x000000254aae723e */ /* 0x000fe200000010ff */
        /* <DEDUP_REMOVED lines=12> */
[----:B------:R-:W3:Y:S01]  /*7300*/  MUFU.EX2 R64, R64 ;  /* 0x0000004000407308 */ /* 0x000ee20000000800 */
[----:B------:R-:W-:Y:S01]  /*7310*/  FADD.FTZ R23, R45, R58 ;  /* 0x0000003a2d177221 */ /* 0x000fe20000010000 */
[----:B------:R-:W-:Y:S01]  /*7320*/  FADD.FTZ R3, R177, R4 ;  /* 0x00000004b1037221 */ /* 0x000fe20000010000 */
[----:B------:R-:W-:Y:S01]  /*7330*/  F2FP.BF16.F32.PACK_AB R160, R28, R21 ;  /* 0x000000151ca0723e */ /* 0x000fe200000010ff */
[----:B------:R-:W-:Y:S01]  /*7340*/  FMUL.FTZ R94, R94, R35 ;  /* 0x000000235e5e7220 */ /* 0x000fe20000410000 */
[----:B------:R-:W-:Y:S01]  /*7350*/  FADD.FTZ R26, R24, R23 ;  /* 0x00000017181a7221 */ /* 0x000fe20000010000 */
[----:B0-----:R-:W-:Y:S01]  /*7360*/  FADD.FTZ R4, R72, R3 ;  /* 0x0000000348047221 */ /* 0x001fe20000010000 */
[----:B------:R-:W-:Y:S01]  /*7370*/  F2FP.BF16.F32.PACK_AB R162, R24, R45 ;  /* 0x0000002d18a2723e */ /* 0x000fe200000010ff */
[----:B------:R-:W0:Y:S01]  /*7380*/  MUFU.EX2 R38, R38 ;  /* 0x0000002600267308 */ /* 0x000e220000000800 */
[----:B--2---:R-:W-:Y:S01]  /*7390*/  FADD.FTZ R23, R47, R26 ;  /* 0x0000001a2f177221 */ /* 0x004fe20000010000 */
[----:B-1----:R-:W-:Y:S01]  /*73a0*/  FADD.FTZ R3, R179, R4 ;  /* 0x00000004b3037221 */ /* 0x002fe20000010000 */
[----:B------:R-:W-:Y:S01]  /*73b0*/  F2FP.BF16.F32.PACK_AB R181, R181, R44 ;  /* 0x0000002cb5b5723e */ /* 0x000fe200000010ff */
[----:B------:R-:W-:Y:S01]  /*73c0*/  FMUL.FTZ R95, R95, R35 ;  /* 0x000000235f5f7220 */ /* 0x000fe20000410000 */
[----:B------:R-:W-:Y:S01]  /*73d0*/  F2FP.BF16.F32.PACK_AB R183, R68, R183 ;  /* 0x000000b744b7723e */ /* 0x000fe200000010ff */
[----:B------:R-:W-:Y:S01]  /*73e0*/  FMUL.FTZ R98, R98, R35 ;  /* 0x0000002362627220 */ /* 0x000fe20000410000 */
[----:B------:R-:W-:Y:S01]  /*73f0*/  F2FP.BF16.F32.PACK_AB R177, R72, R177 ;  /* 0x000000b148b1723e */ /* 0x000fe200000010ff */
[----:B------:R-:W1:Y:S01]  /*7400*/  MUFU.EX2 R49, R49 ;  /* 0x0000003100317308 */ /* 0x000e620000000800 */
[C---:B---3--:R-:W-:Y:S01]  /*7410*/  FADD.FTZ R26, R64.reuse, R23 ;  /* 0x00000017401a7221 */ /* 0x048fe20000010000 */
[----:B------:R-:W-:Y:S01]  /*7420*/  F2FP.BF16.F32.PACK_AB R156, R64, R47 ;  /* 0x0000002f409c723e */ /* 0x000fe200000010ff */
[-C--:B------:R-:W-:Y:S01]  /*7430*/  FMUL.FTZ R99, R99, R35.reuse ;  /* 0x0000002363637220 */ /* 0x080fe20000410000 */
[-C--:B------:R-:W-:Y:S01]  /*7440*/  FMUL.FTZ R102, R102, R35.reuse ;  /* 0x0000002366667220 */ /* 0x080fe20000410000 */
[-C--:B------:R-:W-:Y:S01]  /*7450*/  FMUL.FTZ R103, R103, R35.reuse ;  /* 0x0000002367677220 */ /* 0x080fe20000410000 */
[-C--:B------:R-:W-:Y:S01]  /*7460*/  FMUL.FTZ R106, R106, R35.reuse ;  /* 0x000000236a6a7220 */ /* 0x080fe20000410000 */
[----:B------:R-:W-:Y:S01]  /*7470*/  FMUL.FTZ R107, R107, R35 ;  /* 0x000000236b6b7220 */ /* 0x000fe20000410000 */
[----:B------:R-:W2:Y:S01]  /*7480*/  MUFU.EX2 R173, R173 ;  /* 0x000000ad00ad7308 */ /* 0x000ea20000000800 */
[C---:B0-----:R-:W-:Y:S01]  /*7490*/  FADD.FTZ R4, R38.reuse, R3 ;  /* 0x0000000326047221 */ /* 0x041fe20000010000 */
[----:B------:R-:W-:Y:S01]  /*74a0*/  F2FP.BF16.F32.PACK_AB R179, R38, R179 ;  /* 0x000000b326b3723e */ /* 0x000fe200000010ff */
[-C--:B------:R-:W-:Y:S01]  /*74b0*/  FMUL.FTZ R110, R110, R35.reuse ;  /* 0x000000236e6e7220 */ /* 0x080fe20000410000 */
[-C--:B------:R-:W-:Y:S01]  /*74c0*/  FMUL.FTZ R111, R111, R35.reuse ;  /* 0x000000236f6f7220 */ /* 0x080fe20000410000 */
[-C--:B------:R-:W-:Y:S01]  /*74d0*/  FMUL.FTZ R114, R114, R35.reuse ;  /* 0x0000002372727220 */ /* 0x080fe20000410000 */
[-C--:B------:R-:W-:Y:S01]  /*74e0*/  FMUL.FTZ R115, R115, R35.reuse ;  /* 0x0000002373737220 */ /* 0x080fe20000410000 */
[-C--:B------:R-:W-:Y:S01]  /*74f0*/  FMUL.FTZ R118, R118, R35.reuse ;  /* 0x0000002376767220 */ /* 0x080fe20000410000 */
[----:B------:R-:W0:Y:S01]  /*7500*/  MUFU.EX2 R36, R36 ;  /* 0x0000002400247308 */ /* 0x000e220000000800 */
[----:B-1----:R-:W-:Y:S01]  /*7510*/  FADD.FTZ R23, R49, R26 ;  /* 0x0000001a31177221 */ /* 0x002fe20000010000 */
[-C--:B------:R-:W-:Y:S01]  /*7520*/  FMUL.FTZ R119, R119, R35.reuse ;  /* 0x0000002377777220 */ /* 0x080fe20000410000 */
[-C--:B------:R-:W-:Y:S01]  /*7530*/  FMUL.FTZ R122, R122, R35.reuse ;  /* 0x000000237a7a7220 */ /* 0x080fe20000410000 */
[-C--:B------:R-:W-:Y:S01]  /*7540*/  FMUL.FTZ R123, R123, R35.reuse ;  /* 0x000000237b7b7220 */ /* 0x080fe20000410000 */
[-C--:B------:R-:W-:Y:S01]  /*7550*/  FMUL.FTZ R126, R126, R35.reuse ;  /* 0x000000237e7e7220 */ /* 0x080fe20000410000 */
[-C--:B------:R-:W-:Y:S01]  /*7560*/  FMUL.FTZ R127, R127, R35.reuse ;  /* 0x000000237f7f7220 */ /* 0x080fe20000410000 */
[-C--:B------:R-:W-:Y:S01]  /*7570*/  FMUL.FTZ R130, R130, R35.reuse ;  /* 0x0000002382827220 */ /* 0x080fe20000410000 */
[----:B------:R-:W1:Y:S01]  /*7580*/  MUFU.EX2 R42, R42 ;  /* 0x0000002a002a7308 */ /* 0x000e620000000800 */
[----:B--2---:R-:W-:Y:S01]  /*7590*/  FADD.FTZ R3, R173, R4 ;  /* 0x00000004ad037221 */ /* 0x004fe20000010000 */
[-C--:B------:R-:W-:Y:S01]  /*75a0*/  FMUL.FTZ R131, R131, R35.reuse ;  /* 0x0000002383837220 */ /* 0x080fe20000410000 */
[-C--:B------:R-:W-:Y:S01]  /*75b0*/  FMUL.FTZ R134, R134, R35.reuse ;  /* 0x0000002386867220 */ /* 0x080fe20000410000 */
[-C--:B------:R-:W-:Y:S01]  /*75c0*/  FMUL.FTZ R135, R135, R35.reuse ;  /* 0x0000002387877220 */ /* 0x080fe20000410000 */
[-C--:B------:R-:W-:Y:S01]  /*75d0*/  FMUL.FTZ R138, R138, R35.reuse ;  /* 0x000000238a8a7220 */ /* 0x080fe20000410000 */
[-C--:B------:R-:W-:Y:S01]  /*75e0*/  FMUL.FTZ R139, R139, R35.reuse ;  /* 0x000000238b8b7220 */ /* 0x080fe20000410000 */
[----:B------:R-:W-:Y:S01]  /*75f0*/  FMUL.FTZ R142, R142, R35 ;  /* 0x000000238e8e7220 */ /* 0x000fe20000410000 */
[----:B------:R-:W-:Y:S01]  /*7600*/  MUFU.EX2 R152, R152 ;  /* 0x0000009800987308 */ /* 0x000fe20000000800 */
[C---:B0-----:R-:W-:Y:S01]  /*7610*/  FADD.FTZ R23, R36.reuse, R23 ;  /* 0x0000001724177221 */ /* 0x041fe20000010000 */
[----:B------:R-:W-:Y:S01]  /*7620*/  F2FP.BF16.F32.PACK_AB R158, R36, R49 ;  /* 0x00000031249e723e */ /* 0x000fe200000010ff */
[-C--:B------:R-:W-:Y:S01]  /*7630*/  FMUL.FTZ R143, R143, R35.reuse ;  /* 0x000000238f8f7220 */ /* 0x080fe20000410000 */
[-C--:B------:R-:W-:Y:S01]  /*7640*/  FMUL.FTZ R146, R146, R35.reuse ;  /* 0x0000002392927220 */ /* 0x080fe20000410000 */
[-C--:B------:R-:W-:Y:S01]  /*7650*/  FMUL.FTZ R147, R147, R35.reuse ;  /* 0x0000002393937220 */ /* 0x080fe20000410000 */
[-C--:B------:R-:W-:Y:S01]  /*7660*/  FMUL.FTZ R150, R150, R35.reuse ;  /* 0x0000002396967220 */ /* 0x080fe20000410000 */
[----:B------:R-:W-:Y:S01]  /*7670*/  FMUL.FTZ R151, R151, R35 ;  /* 0x0000002397977220 */ /* 0x000fe20000410000 */
[----:B------:R-:W0:Y:S01]  /*7680*/  MUFU.EX2 R175, R175 ;  /* 0x000000af00af7308 */ /* 0x000e220000000800 */
[C---:B-1----:R-:W-:Y:S01]  /*7690*/  FADD.FTZ R4, R42.reuse, R3 ;  /* 0x000000032a047221 */ /* 0x042fe20000010000 */
[----:B------:R-:W-:Y:S01]  /*76a0*/  F2FP.BF16.F32.PACK_AB R173, R42, R173 ;  /* 0x000000ad2aad723e */ /* 0x000fe200000010ff */
[----:B------:R-:W-:-:S05]  /*76b0*/  IMAD.MOV.U32 R0, RZ, RZ, R14 ;  /* 0x000000ffff007224 */ /* 0x000fca00078e000e */
[----:B------:R-:W-:Y:S08]  /*76c0*/  MUFU.EX2 R51, R51 ;  /* 0x0000003300337308 */ /* 0x000ff00000000800 */
[----:B------:R-:W1:Y:S01]  /*76d0*/  MUFU.EX2 R34, R34 ;  /* 0x0000002200227308 */ /* 0x000e620000000800 */
[----:B0-----:R-:W-:-:S07]  /*76e0*/  FADD.FTZ R3, R175, R4 ;  /* 0x00000004af037221 */ /* 0x001fce0000010000 */
[----:B------:R-:W-:Y:S08]  /*76f0*/  MUFU.EX2 R32, R32 ;  /* 0x0000002000207308 */ /* 0x000ff00000000800 */
[----:B------:R-:W0:Y:S01]  /*7700*/  MUFU.EX2 R169, R169 ;  /* 0x000000a900a97308 */ /* 0x000e220000000800 */
[C---:B-1----:R-:W-:Y:S01]  /*7710*/  FADD.FTZ R4, R34.reuse, R3 ;  /* 0x0000000322047221 */ /* 0x042fe20000010000 */
[----:B------:R-:W-:-:S06]  /*7720*/  F2FP.BF16.F32.PACK_AB R175, R34, R175 ;  /* 0x000000af22af723e */ /* 0x000fcc00000010ff */
[----:B------:R-:W1:Y:S08]  /*7730*/  MUFU.EX2 R31, R31 ;  /* 0x0000001f001f7308 */ /* 0x000e700000000800 */
[----:B------:R-:W2:Y:S01]  /*7740*/  MUFU.EX2 R46, R46 ;  /* 0x0000002e002e7308 */ /* 0x000ea20000000800 */
[----:B0-----:R-:W-:-:S07]  /*7750*/  FADD.FTZ R3, R169, R4 ;  /* 0x00000004a9037221 */ /* 0x001fce0000010000 */
[----:B------:R0:W-:Y:S01]  /*7760*/  MUFU.EX2 R12, R30 ;  /* 0x0000001e000c7308 */ /* 0x0001e20000000800 */
[----:B-1----:R-:W-:-:S07]  /*7770*/  F2FP.BF16.F32.PACK_AB R154, R31, R32 ;  /* 0x000000201f9a723e */ /* 0x002fce00000010ff */
[----:B------:R-:W1:Y:S01]  /*7780*/  MUFU.EX2 R171, R171 ;  /* 0x000000ab00ab7308 */ /* 0x000e620000000800 */
[----:B0-----:R-:W-:Y:S01]  /*7790*/  FFMA.FTZ R30, R166, R11, -R53 ;  /* 0x0000000ba61e7223 */ /* 0x001fe20000010835 */
[----:B------:R-:W-:Y:S01]  /*77a0*/  F2FP.BF16.F32.PACK_AB R166, R22, R15 ;  /* 0x0000000f16a6723e */ /* 0x000fe200000010ff */
[----:B------:R-:W-:Y:S01]  /*77b0*/  FADD.FTZ R22, R152, R23 ;  /* 0x0000001798167221 */ /* 0x000fe20000010000 */
[----:B------:R-:W-:Y:S01]  /*77c0*/  FFMA.FTZ R53, R60, R11, -R53 ;  /* 0x0000000b3c357223 */ /* 0x000fe20000010835 */
[C---:B------:R-:W-:Y:S02]  /*77d0*/  F2FP.BF16.F32.PACK_AB R152, R51.reuse, R152 ;  /* 0x000000983398723e */ /* 0x040fe400000010ff */
[----:B------:R-:W-:Y:S01]  /*77e0*/  FADD.FTZ R15, R51, R22 ;  /* 0x00000016330f7221 */ /* 0x000fe20000010000 */
[----:B------:R-:W0:Y:S01]  /*77f0*/  MUFU.EX2 R165, R165 ;  /* 0x000000a500a57308 */ /* 0x000e220000000800 */
[----:B--2---:R-:W-:Y:S02]  /*7800*/  F2FP.BF16.F32.PACK_AB R169, R46, R169 ;  /* 0x000000a92ea9723e */ /* 0x004fe400000010ff */
[----:B------:R-:W-:Y:S01]  /*7810*/  FADD.FTZ R22, R32, R15 ;  /* 0x0000000f20167221 */ /* 0x000fe20000010000 */
[----:B------:R-:W-:-:S03]  /*7820*/  IMAD.MOV.U32 R15, RZ, RZ, R2 ;  /* 0x000000ffff0f7224 */ /* 0x000fc600078e0002 */
[----:B------:R-:W-:Y:S01]  /*7830*/  FADD.FTZ R4, R31, R22 ;  /* 0x000000161f047221 */ /* 0x000fe20000010000 */
[----:B------:R-:W2:Y:S01]  /*7840*/  MUFU.EX2 R184, R184 ;  /* 0x000000b800b87308 */ /* 0x000ea20000000800 */
[----:B------:R-:W-:-:S04]  /*7850*/  FADD.FTZ R22, R46, R3 ;  /* 0x000000032e167221 */ /* 0x000fc80000010000 */
[----:B-1----:R-:W-:Y:S01]  /*7860*/  FADD.FTZ R3, R171, R22 ;  /* 0x00000016ab037221 */ /* 0x002fe20000010000 */
[C---:B------:R-:W-:Y:S02]  /*7870*/  F2FP.BF16.F32.PACK_AB R171, R12.reuse, R171 ;  /* 0x000000ab0cab723e */ /* 0x040fe400000010ff */
[----:B------:R-:W1:Y:S01]  /*7880*/  MUFU.EX2 R167, R62 ;  /* 0x0000003e00a77308 */ /* 0x000e620000000800 */
[----:B------:R-:W-:Y:S01]  /*7890*/  FADD.FTZ R22, R12, R3 ;  /* 0x000000030c167221 */ /* 0x000fe20000010000 */
[----:B------:R-:W-:-:S03]  /*78a0*/  IMAD.MOV.U32 R12, RZ, RZ, R20 ;  /* 0x000000ffff0c7224 */ /* 0x000fc600078e0014 */
[----:B0-----:R-:W-:-:S03]  /*78b0*/  FADD.FTZ R22, R165, R22 ;  /* 0x00000016a5167221 */ /* 0x001fc60000010000 */
        /* <DEDUP_REMOVED lines=32> */
[----:B------:R-:W-:-:S03]  /*7ac0*/  F2FP.BF16.F32.PACK_AB R153, R56, R153 ;  /* 0x000000993899723e */ /* 0x000fc600000010ff */
[----:B-1----:R-:W-:-:S04]  /*7ad0*/  FADD.FTZ R22, R155, R22 ;  /* 0x000000169b167221 */ /* 0x002fc80000010000 */
[C---:B0-----:R-:W-:Y:S01]  /*7ae0*/  FADD.FTZ R3, R53.reuse, R22 ;  /* 0x0000001635037221 */ /* 0x041fe20000010000 */
[----:B------:R-:W-:Y:S01]  /*7af0*/  F2FP.BF16.F32.PACK_AB R155, R53, R155 ;  /* 0x0000009b359b723e */ /* 0x000fe200000010ff */
[----:B------:R-:W-:Y:S06]  /*7b00*/  @P4 BRA `(.L_x_7243) ;  /* 0xffffffcc00f84947 */ /* 0x000fec000383ffff */
[----:B------:R-:W-:Y:S02]  /*7b10*/  IMAD.MOV.U32 R12, RZ, RZ, R20 ;  /* 0x000000ffff0c7224 */ /* 0x000fe400078e0014 */
[----:B------:R-:W-:-:S07]  /*7b20*/  IMAD.MOV.U32 R0, RZ, RZ, R14 ;  /* 0x000000ffff007224 */ /* 0x000fce00078e000e */
.L_x_7226:
[----:B------:R-:W0:Y:S01]  /*7b30*/  LDC R13, c[0x0][0x448] ;  /* 0x00011200ff0d7b82 */ /* 0x000e220000000800 */
[----:B------:R-:W-:-:S05]  /*7b40*/  IADD3 R15, -R9, 0x1, RZ ;  /* 0x00000001090f7810 */ /* 0x000fca0007ffe1ff */
[----:B------:R-:W-:Y:S02]  /*7b50*/  IMAD R20, R16, UR38, R15 ;  /* 0x0000002610147c24 */ /* 0x000fe4000f8e020f */
[----:B------:R-:W1:Y:S08]  /*7b60*/  S2UR UR5, SR_CTAID.X ;  /* 0x00000000000579c3 */ /* 0x000e700000002500 */
[----:B------:R-:W2:Y:S01]  /*7b70*/  LDC R22, c[0x0][0x9e4] ;  /* 0x00027900ff167b82 */ /* 0x000ea20000000800 */
[----:B0-----:R-:W-:Y:S01]  /*7b80*/  ISETP.NE.AND P5, PT, R13, 0x1, PT ;  /* 0x000000010d00780c */ /* 0x001fe20003fa5270 */
[----:B-1----:R-:W-:-:S12]  /*7b90*/  ULEA UR5, UR5, 0x7f, 0x7 ;  /* 0x0000007f05057891 */ /* 0x002fd8000f8e383f */
[----:B------:R-:W0:Y:S01]  /*7ba0*/  @P5 LDC R13, c[0x0][0x44c] ;  /* 0x00011300ff0d5b82 */ /* 0x000e220000000800 */
[----:B------:R-:W-:Y:S01]  /*7bb0*/  IMAD.U32 R9, RZ, RZ, UR5 ;  /* 0x00000005ff097e24 */ /* 0x000fe2000f8e00ff */
[----:B--2---:R-:W-:-:S06]  /*7bc0*/  ISETP.GE.AND P6, PT, R22, 0x1, PT ;  /* 0x000000011600780c */ /* 0x004fcc0003fc6270 */
[----:B------:R-:W1:Y:S01]  /*7bd0*/  @P5 LDC R14, c[0x0][0x450] ;  /* 0x00011400ff0e5b82 */ /* 0x000e620000000800 */
[----:B0-----:R-:W-:Y:S01]  /*7be0*/  @P5 IMAD.HI.U32 R13, R13, UR5, RZ ;  /* 0x000000050d0d5c27 */ /* 0x001fe2000f8e00ff */
[----:B------:R-:W-:-:S04]  /*7bf0*/  ULDC UR5, c[0x0][0x9dc] ;  /* 0x0002770000057ab9 */ /* 0x000fc80000000800 */
        /* <DEDUP_REMOVED lines=13> */
.L_x_7245:
[----:B------:R-:W-:-:S13]  /*7cd0*/  ISETP.NE.AND P2, PT, R22, 0x1, PT ;  /* 0x000000011600780c */ /* 0x000fda0003f45270 */
[----:B------:R-:W0:Y:S02]  /*7ce0*/  @P2 LDC.64 R14, c[0x0][0x9e8] ;  /* 0x00027a00ff0e2b82 */ /* 0x000e240000000a00 */
[----:B0-----:R-:W-:-:S05]  /*7cf0*/  @P2 IMAD.HI.U32 R14, R9, R14, RZ ;  /* 0x0000000e090e2227 */ /* 0x001fca00078e00ff */
[----:B------:R-:W-:-:S07]  /*7d00*/  @P2 SHF.R.U32.HI R9, RZ, R15, R14 ;  /* 0x0000000fff092219 */ /* 0x000fce000001160e */
.L_x_7246:
[----:B------:R-:W-:-:S05]  /*7d10*/  IMAD R14, R9, R22, RZ ;  /* 0x00000016090e7224 */ /* 0x000fca00078e02ff */
[----:B------:R-:W-:-:S07]  /*7d20*/  VIMNMX R13, R13, R14, !PT ;  /* 0x0000000e0d0d7248 */ /* 0x000fce0007fe0100 */
.L_x_7244:
[----:B------:R-:W-:-:S05]  /*7d30*/  VIADD R13, R13, 0x7f ;  /* 0x0000007f0d0d7836 */ /* 0x000fca0000000000 */
[----:B------:R-:W-:-:S04]  /*7d40*/  SHF.R.S32.HI R14, RZ, 0x1f, R13 ;  /* 0x0000001fff0e7819 */ /* 0x000fc8000001140d */
[----:B------:R-:W-:-:S04]  /*7d50*/  LEA.HI R14, R14, R13, RZ, 0x7 ;  /* 0x0000000d0e0e7211 */ /* 0x000fc800078f38ff */
[----:B------:R-:W-:-:S04]  /*7d60*/  SHF.R.S32.HI R14, RZ, 0x7, R14 ;  /* 0x00000007ff0e7819 */ /* 0x000fc8000001140e */
[----:B------:R-:W-:-:S04]  /*7d70*/  VIMNMX R9, R17, R14, !PT ;  /* 0x0000000e11097248 */ /* 0x000fc80007fe0100 */
[----:B------:R-:W-:-:S13]  /*7d80*/  ISETP.GE.AND P2, PT, R10, R9, PT ;  /* 0x000000090a00720c */ /* 0x000fda0003f46270 */
[----:B------:R-:W-:Y:S05]  /*7d90*/  @!P2 BRA `(.L_x_7247) ;  /* 0x0000001c00f0a947 */ /* 0x000fea0003800000 */
[----:B------:R-:W-:Y:S01]  /*7da0*/  IMAD.MOV.U32 R15, RZ, RZ, R12 ;  /* 0x000000ffff0f7224 */ /* 0x000fe200078e000c */
[----:B------:R-:W-:Y:S01]  /*7db0*/  UMOV UR5, UR4 ;  /* 0x0000000400057c82 */ /* 0x000fe20008000000 */
[----:B------:R-:W-:Y:S02]  /*7dc0*/  IMAD.MOV.U32 R13, RZ, RZ, R0 ;  /* 0x000000ffff0d7224 */ /* 0x000fe400078e0000 */
[----:B------:R-:W-:-:S07]  /*7dd0*/  IMAD.MOV.U32 R14, RZ, RZ, R2 ;  /* 0x000000ffff0e7224 */ /* 0x000fce00078e0002 */
.L_x_7256:
        /* <DEDUP_REMOVED lines=9> */
.L_x_7249:
[----:B------:R-:W-:Y:S01]  /*7e70*/  ULEA UR10, UR4, UR36, 0x3 ;  /* 0x00000024040a7291 */ /* 0x000fe2000f8e183f */
[----:B------:R-:W-:-:S08]  /*7e80*/  SHF.L.U32 R0, R2, 0x1f, RZ ;  /* 0x0000001f02007819 */ /* 0x000fd000000006ff */
[----:B------:R0:W1:Y:S01]  /*7e90*/  SYNCS.PHASECHK.TRANS64.TRYWAIT P3, [UR10+0x28830], R0 ;  /* 0x02883000ff0075a7 */ /* 0x000062000806014a */
[----:B------:R-:W-:Y:S05]  /*7ea0*/  @!P0 BRA `(.L_x_7250) ;  /* 0x0000000000048947 */ /* 0x000fea0003800000 */
[----:B------:R-:W-:Y:S01]  /*7eb0*/  BPT.TRAP 0x1 ;  /* 0x000000040000795c */ /* 0x000fe20000300000 */
.L_x_7250:
[----:B-1----:R-:W-:Y:S05]  /*7ec0*/  @P3 BRA `(.L_x_7248) ;  /* 0x0000000000083947 */ /* 0x002fea0003800000 */
[----:B------:R-:W1:Y:S02]  /*7ed0*/  SYNCS.PHASECHK.TRANS64.TRYWAIT P3, [UR10+0x28830], R0 ;  /* 0x02883000ff0075a7 */ /* 0x000e64000806014a */
[----:B-1----:R-:W-:Y:S05]  /*7ee0*/  @!P3 BRA `(.L_x_7251) ;  /* 0x000000b00040b947 */ /* 0x002fea0003800000 */
.L_x_7248:
        /* <DEDUP_REMOVED lines=47> */
.L_x_7253:
[----:B------:R-:W-:Y:S01]  /*81e0*/  ULEA UR10, UR5, UR36, 0x3 ;  /* 0x00000024050a7291 */ /* 0x000fe2000f8e183f */
[----:B------:R-:W-:-:S08]  /*81f0*/  SHF.L.U32 R0, R14, 0x1f, RZ ;  /* 0x0000001f0e007819 */ /* 0x000fd000000006ff */
[----:B------:R0:W1:Y:S01]  /*8200*/  SYNCS.PHASECHK.TRANS64.TRYWAIT P2, [UR10+0x28850], R0 ;  /* 0x02885000ff0075a7 */ /* 0x000062000804014a */
[----:B------:R-:W-:Y:S05]  /*8210*/  @!P0 BRA `(.L_x_7254) ;  /* 0x0000000000048947 */ /* 0x000fea0003800000 */
[----:B------:R-:W-:Y:S01]  /*8220*/  BPT.TRAP 0x1 ;  /* 0x000000040000795c */ /* 0x000fe20000300000 */
.L_x_7254:
[----:B-1----:R-:W-:Y:S05]  /*8230*/  @P2 BRA `(.L_x_7252) ;  /* 0x0000000000082947 */ /* 0x002fea0003800000 */
[----:B------:R-:W1:Y:S02]  /*8240*/  SYNCS.PHASECHK.TRANS64.TRYWAIT P2, [UR10+0x28850], R0 ;  /* 0x02885000ff0075a7 */ /* 0x000e64000804014a */
[----:B-1----:R-:W-:Y:S05]  /*8250*/  @!P2 BRA `(.L_x_7255) ;  /* 0x000000ac007ca947 */ /* 0x002fea0003800000 */
.L_x_7252:
[----:B------:R-:W-:Y:S01]  /*8260*/  UIADD3 UR10, UR36, 0x400, URZ ;  /* 0x00000400240a7890 */ /* 0x000fe2000fffe03f */
[----:B------:R-:W-:Y:S01]  /*8270*/  WARPGROUP.ARRIVE ;  /* 0x00000000000079c5 */ /* 0x000fe20000000000 */
[----:B------:R-:W-:Y:S01]  /*8280*/  UMOV UR11, 0x40000040 ;  /* 0x40000040000b7882 */ /* 0x000fe20000000000 */
[----:B------:R-:W-:Y:S01]  /*8290*/  UMOV UR15, 0x40000040 ;  /* 0x40000040000f7882 */ /* 0x000fe20000000000 */
[----:B------:R-:W-:Y:S01]  /*82a0*/  USHF.R.U32.HI UR10, URZ, 0x4, UR10 ;  /* 0x000000043f0a7899 */ /* 0x000fe2000801160a */
[----:B01----:R-:W-:Y:S02]  /*82b0*/  FMNMX.FTZ R0, R24, R13, !PT ;  /* 0x0000000d18007209 */ /* 0x003fe40007810000 */
[C---:B------:R-:W-:Y:S01]  /*82c0*/  ISETP.GT.AND P2, PT, R10.reuse, R9, PT ;  /* 0x000000090a00720c */ /* 0x040fe20003f44270 */
[----:B------:R-:W-:Y:S01]  /*82d0*/  ULOP3.LUT UR10, UR10, 0x3fff, URZ, 0xc0, !UPT ;  /* 0x00003fff0a0a7892 */ /* 0x000fe2000f8ec03f */
[----:B------:R-:W-:Y:S01]  /*82e0*/  FMNMX.FTZ R11, R25, R0, !PT ;  /* 0x00000000190b7209 */ /* 0x000fe20007810000 */
[----:B------:R-:W-:-:S02]  /*82f0*/  VIADD R10, R10, 0xffffffff ;  /* 0xffffffff0a0a7836 */ /* 0x000fc40000000000 */
[----:B------:R-:W-:Y:S01]  /*8300*/  ULOP3.LUT UR10, UR10, 0x4000000, URZ, 0xfc, !UPT ;  /* 0x040000000a0a7892 */ /* 0x000fe2000f8efc3f */
[----:B------:R-:W-:-:S03]  /*8310*/  FMNMX.FTZ R0, R28, R11, !PT ;  /* 0x0000000b1c007209 */ /* 0x000fc60007810000 */
[----:B------:R-:W-:Y:S01]  /*8320*/  ULEA UR10, UR5, UR10, 0xb ;  /* 0x0000000a050a7291 */ /* 0x000fe2000f8e583f */
[----:B------:R-:W-:-:S03]  /*8330*/  FMNMX.FTZ R11, R29, R0, !PT ;  /* 0x000000001d0b7209 */ /* 0x000fc60007810000 */
[----:B------:R-:W-:Y:S01]  /*8340*/  UIADD3 UR14, UR10, 0x80, URZ ;  /* 0x000000800a0e7890 */ /* 0x000fe2000fffe03f */
[----:B------:R-:W-:-:S04]  /*8350*/  FMNMX.FTZ R0, R32, R11, !PT ;  /* 0x0000000b20007209 */ /* 0x000fc80007810000 */
[----:B------:R-:W-:Y:S01]  /*8360*/  HGMMA.64x128x16.F32.BF16 R88, R180, gdesc[UR8].tnspB, R88, gsb0 ;  /* 0x41e00008b4587df0 */ /* 0x000fe20008001858 */
        /* <DEDUP_REMOVED lines=30> */
[----:B------:R-:W0:Y:S01]  /*8550*/  LDC R11, c[0x0][0x988] ;  /* 0x00026200ff0b7b82 */ /* 0x000e220000000800 */
[----:B------:R-:W-:Y:S02]  /*8560*/  FMNMX.FTZ R12, R26, R15, !PT ;  /* 0x0000000f1a0c7209 */ /* 0x000fe40007810000 */
[----:B------:R-:W1:Y:S01]  /*8570*/  SHFL.BFLY PT, R21, R20, 0x1, 0x1f ;  /* 0x0c201f0014157f89 */ /* 0x000e6200000e0000 */
[----:B------:R-:W-:Y:S02]  /*8580*/  WARPGROUP.DEPBAR.LE gsb0, 0x0 ;  /* 0x00008000000079c5 */ /* 0x000fe40000010000 */
[----:B------:R-:W-:-:S06]  /*8590*/  WARPGROUP.ARRIVE ;  /* 0x00000000000079c5 */ /* 0x000fcc0000000000 */
[----:B------:R-:W-:Y:S01]  /*85a0*/  HGMMA.64x128x16.F32.BF16 R88, R176, gdesc[UR12].tnspB, R88, gsb0 ;  /* 0x41e0000cb0587df0 */ /* 0x000fe20008001858 */
[----:B------:R-:W-:Y:S01]  /*85b0*/  UIADD3 UR14, UR10, 0x100, URZ ;  /* 0x000001000a0e7890 */ /* 0x000fe2000fffe03f */
[----:B------:R-:W-:Y:S01]  /*85c0*/  UMOV UR15, 0x40000040 ;  /* 0x40000040000f7882 */ /* 0x000fe20000000000 */
[----:B-1----:R-:W-:-:S05]  /*85d0*/  FMNMX.FTZ R0, R20, R21, !PT ;  /* 0x0000001514007209 */ /* 0x002fca0007810000 */
[----:B------:R-:W-:-:S04]  /*85e0*/  FADD.FTZ R14, -R0, R13 ;  /* 0x0000000d000e7221 */ /* 0x000fc80000010100 */
[-C--:B0-----:R-:W-:Y:S01]  /*85f0*/  FMUL.FTZ R13, R14, R11.reuse ;  /* 0x0000000b0e0d7220 */ /* 0x081fe20000410000 */
[----:B------:R-:W-:-:S04]  /*8600*/  FMUL.FTZ R14, R0, R11 ;  /* 0x0000000b000e7220 */ /* 0x000fc80000410000 */
        /* <DEDUP_REMOVED lines=17> */
[----:B------:R-:W-:Y:S01]  /*8720*/  FFMA.FTZ R29, R37, R11, -R14 ;  /* 0x0000000b251d7223 */ /* 0x000fe2000001080e */
[----:B------:R-:W0:Y:S02]  /*8730*/  MUFU.EX2 R180, R180 ;  /* 0x000000b400b47308 */ /* 0x000e240000000800 */
[----:B------:R-:W-:-:S04]  /*8740*/  FMNMX.FTZ R33, R39, R12, !PT ;  /* 0x0000000c27217209 */ /* 0x000fc80007810000 */
[----:B------:R-:W-:Y:S02]  /*8750*/  FMNMX.FTZ R12, R42, R33, !PT ;  /* 0x000000212a0c7209 */ /* 0x000fe40007810000 */
[----:B------:R-:W1:Y:S02]  /*8760*/  MUFU.EX2 R21, R21 ;  /* 0x0000001500157308 */ /* 0x000e640000000800 */
[----:B------:R-:W-:-:S04]  /*8770*/  FMNMX.FTZ R33, R43, R12, !PT ;  /* 0x0000000c2b217209 */ /* 0x000fc80007810000 */
[----:B------:R-:W-:Y:S01]  /*8780*/  FMNMX.FTZ R12, R46, R33, !PT ;  /* 0x000000212e0c7209 */ /* 0x000fe20007810000 */
[----:B------:R-:W-:Y:S01]  /*8790*/  FFMA.FTZ R33, R41, R11, -R14 ;  /* 0x0000000b29217223 */ /* 0x000fe2000001080e */
[----:B------:R-:W-:Y:S01]  /*87a0*/  MUFU.EX2 R182, R182 ;  /* 0x000000b600b67308 */ /* 0x000fe20000000800 */
[----:B0-----:R-:W-:Y:S01]  /*87b0*/  FFMA.FTZ R4, R13, R4, R180 ;  /* 0x000000040d047223 */ /* 0x001fe200000100b4 */
[----:B------:R-:W-:-:S04]  /*87c0*/  FMNMX.FTZ R37, R47, R12, !PT ;  /* 0x0000000c2f257209 */ /* 0x000fc80007810000 */
[----:B------:R-:W-:Y:S02]  /*87d0*/  FMNMX.FTZ R12, R50, R37, !PT ;  /* 0x00000025320c7209 */ /* 0x000fe40007810000 */
[----:B------:R-:W-:Y:S01]  /*87e0*/  MUFU.EX2 R23, R23 ;  /* 0x0000001700177308 */ /* 0x000fe20000000800 */
[----:B-1----:R-:W-:Y:S02]  /*87f0*/  F2FP.BF16.F32.PACK_AB R180, R21, R180 ;  /* 0x000000b415b4723e */ /* 0x002fe400000010ff */
[----:B------:R-:W-:-:S04]  /*8800*/  FMNMX.FTZ R37, R51, R12, !PT ;  /* 0x0000000c33257209 */ /* 0x000fc80007810000 */
[----:B------:R-:W-:Y:S01]  /*8810*/  FMNMX.FTZ R12, R54, R37, !PT ;  /* 0x00000025360c7209 */ /* 0x000fe20007810000 */
[----:B------:R-:W-:Y:S01]  /*8820*/  FFMA.FTZ R37, R45, R11, -R14 ;  /* 0x0000000b2d257223 */ /* 0x000fe2000001080e */
[----:B------:R-:W-:Y:S02]  /*8830*/  MUFU.EX2 R25, R25 ;  /* 0x0000001900197308 */ /* 0x000fe40000000800 */
[----:B------:R-:W-:-:S04]  /*8840*/  FMNMX.FTZ R41, R55, R12, !PT ;  /* 0x0000000c37297209 */ /* 0x000fc80007810000 */
[----:B------:R-:W-:Y:S02]  /*8850*/  FMNMX.FTZ R12, R58, R41, !PT ;  /* 0x000000293a0c7209 */ /* 0x000fe40007810000 */
[----:B------:R-:W-:Y:S02]  /*8860*/  MUFU.EX2 R29, R29 ;  /* 0x0000001d001d7308 */ /* 0x000fe40000000800 */
        /* <DEDUP_REMOVED lines=23> */
[----:B------:R-:W-:Y:S01]  /*89e0*/  FMNMX.FTZ R53, R83, R12, !PT ;  /* 0x0000000c53357209 */ /* 0x000fe20007810000 */
[----:B------:R-:W-:Y:S02]  /*89f0*/  WARPGROUP.DEPBAR.LE gsb0, 0x0 ;  /* 0x00008000000079c5 */ /* 0x000fe40000010000 */
[----:B------:R-:W-:Y:S01]  /*8a00*/  WARPGROUP.ARRIVE ;  /* 0x00000000000079c5 */ /* 0x000fe20000000000 */
[----:B------:R-:W-:Y:S01]  /*8a10*/  FMNMX.FTZ R12, R86, R53, !PT ;  /* 0x00000035560c7209 */ /* 0x000fe20007810000 */
[-CC-:B------:R-:W-:Y:S01]  /*8a20*/  FFMA.FTZ R53, R61, R11.reuse, -R14.reuse ;  /* 0x0000000b3d357223 */ /* 0x180fe2000001080e */
[-CC-:B------:R-:W-:Y:S01]  /*8a30*/  FFMA.FTZ R61, R69, R11.reuse, -R14.reuse ;  /* 0x0000000b453d7223 */ /* 0x180fe2000001080e */
[-CC-:B------:R-:W-:Y:S01]  /*8a40*/  FFMA.FTZ R176, R32, R11.reuse, -R14.reuse ;  /* 0x0000000b20b07223 */ /* 0x180fe2000001080e */
[----:B------:R-:W-:Y:S01]  /*8a50*/  FMNMX.FTZ R12, R87, R12, !PT ;  /* 0x0000000c570c7209 */ /* 0x000fe20007810000 */
[----:B------:R-:W-:Y:S01]  /*8a60*/  HGMMA.64x128x16.F32.BF16 R88, R172, gdesc[UR12].tnspB, R88, gsb0 ;  /* 0x41e0000cac587df0 */ /* 0x000fe20008001858 */
[----:B------:R-:W-:Y:S01]  /*8a70*/  UIADD3 UR14, UR10, 0x180, URZ ;  /* 0x000001800a0e7890 */ /* 0x000fe2000fffe03f */
[-CC-:B------:R-:W-:Y:S01]  /*8a80*/  FFMA.FTZ R178, R36, R11.reuse, -R14.reuse ;  /* 0x0000000b24b27223 */ /* 0x180fe2000001080e */
[----:B------:R-:W-:Y:S01]  /*8a90*/  UMOV UR15, 0x40000040 ;  /* 0x40000040000f7882 */ /* 0x000fe20000000000 */
[----:B------:R-:W-:Y:S01]  /*8aa0*/  FFMA.FTZ R69, R77, R11, -R14 ;  /* 0x0000000b4d457223 */ /* 0x000fe2000001080e */
        /* <DEDUP_REMOVED lines=42> */
[----:B------:R-:W0:Y:S01]  /*8d50*/  SHFL.BFLY PT, R161, R12, 0x2, 0x1f ;  /* 0x0c401f000ca17f89 */ /* 0x000e2200000e0000 */
[-CC-:B------:R-:W-:Y:S01]  /*8d60*/  FFMA.FTZ R160, R64, R11.reuse, -R14.reuse ;  /* 0x0000000b40a07223 */ /* 0x180fe2000001080e */
[----:B------:R-:W-:-:S03]  /*8d70*/  FFMA.FTZ R162, R68, R11, -R14 ;  /* 0x0000000b44a27223 */ /* 0x000fc6000001080e */
[----:B------:R-:W-:Y:S02]  /*8d80*/  HGMMA.64x128x16.F32.BF16 R88, R156, gdesc[UR12].tnspB, R88, gsb0 ;  /* 0x41e0000c9c587df0 */ /* 0x000fe40008001858 */
        /* <DEDUP_REMOVED lines=11> */
[----:B------:R-:W-:Y:S02]  /*8e40*/  IMAD.U32 R27, RZ, RZ, UR4 ;  /* 0x00000004ff1b7e24 */ /* 0x000fe4000f8e00ff */
[-CC-:B------:R-:W-:Y:S01]  /*8e50*/  FFMA.FTZ R183, R30, R11.reuse, -R52.reuse ;  /* 0x0000000b1eb77223 */ /* 0x180fe20000010834 */
[-CC-:B------:R-:W-:Y:S01]  /*8e60*/  FFMA.FTZ R44, R31, R11.reuse, -R52.reuse ;  /* 0x0000000b1f2c7223 */ /* 0x180fe20000010834 */
[----:B------:R-:W-:Y:S01]  /*8e70*/  MUFU.EX2 R14, R14 ;  /* 0x0000000e000e7308 */ /* 0x000fe20000000800 */
[-CC-:B------:R-:W-:Y:S01]  /*8e80*/  FFMA.FTZ R177, R34, R11.reuse, -R52.reuse ;  /* 0x0000000b22b17223 */ /* 0x180fe20000010834 */
[----:B------:R-:W-:Y:S01]  /*8e90*/  @!P1 LEA R27, R27, UR36, 0x3 ;  /* 0x000000241b1b9c11 */ /* 0x000fe2000f8e18ff */
[-CC-:B------:R-:W-:Y:S01]  /*8ea0*/  FFMA.FTZ R40, R35, R11.reuse, -R52.reuse ;  /* 0x0000000b23287223 */ /* 0x180fe20000010834 */
[----:B------:R-:W-:Y:S01]  /*8eb0*/  IADD3 R31, -R19, 0xb, RZ ;  /* 0x0000000b131f7810 */ /* 0x000fe20007ffe1ff */
[-CC-:B------:R-:W-:Y:S01]  /*8ec0*/  FFMA.FTZ R179, R38, R11.reuse, -R52.reuse ;  /* 0x0000000b26b37223 */ /* 0x180fe20000010834 */
[-CC-:B------:R-:W-:Y:S01]  /*8ed0*/  FFMA.FTZ R48, R39, R11.reuse, -R52.reuse ;  /* 0x0000000b27307223 */ /* 0x180fe20000010834 */
[----:B------:R-:W-:Y:S01]  /*8ee0*/  @!P1 VIADD R27, R27, 0x28840 ;  /* 0x000288401b1b9836 */ /* 0x000fe20000000000 */
[----:B------:R-:W0:Y:S01]  /*8ef0*/  MUFU.EX2 R181, R181 ;  /* 0x000000b500b57308 */ /* 0x000e220000000800 */
[-CC-:B------:R-:W-:Y:S01]  /*8f00*/  FFMA.FTZ R173, R42, R11.reuse, -R52.reuse ;  /* 0x0000000b2aad7223 */ /* 0x180fe20000010834 */
[-CC-:B------:R-:W-:Y:S01]  /*8f10*/  FFMA.FTZ R36, R43, R11.reuse, -R52.reuse ;  /* 0x0000000b2b247223 */ /* 0x180fe20000010834 */
[-CC-:B------:R-:W-:Y:S01]  /*8f20*/  FFMA.FTZ R175, R46, R11.reuse, -R52.reuse ;  /* 0x0000000b2eaf7223 */ /* 0x180fe20000010834 */
[----:B------:R-:W-:Y:S01]  /*8f30*/  @!P1 PRMT R27, RZ, 0x654, R27 ;  /* 0x00000654ff1b9816 */ /* 0x000fe2000000001b */
        /* <DEDUP_REMOVED lines=10> */
[--C-:B------:R-:W-:Y:S01]  /*8fe0*/  FFMA.FTZ R66, R66, R11, -R52.reuse ;  /* 0x0000000b42427223 */ /* 0x100fe20000010834 */
[----:B------:R-:W2:Y:S01]  /*8ff0*/  MUFU.EX2 R183, R183 ;  /* 0x000000b700b77308 */ /* 0x000ea20000000800 */
[----:B0-----:R-:W-:Y:S01]  /*9000*/  FFMA.FTZ R3, R14, R3, R181 ;  /* 0x000000030e037223 */ /* 0x001fe200000100b5 */
[-CC-:B------:R-:W-:Y:S01]  /*9010*/  FFMA.FTZ R67, R67, R11.reuse, -R52.reuse ;  /* 0x0000000b43437223 */ /* 0x180fe20000010834 */
[-CC-:B------:R-:W-:Y:S01]  /*9020*/  FFMA.FTZ R70, R70, R11.reuse, -R52.reuse ;  /* 0x0000000b46467223 */ /* 0x180fe20000010834 */
[-CC-:B------:R-:W-:Y:S01]  /*9030*/  FFMA.FTZ R71, R71, R11.reuse, -R52.reuse ;  /* 0x0000000b47477223 */ /* 0x180fe20000010834 */
[-CC-:B------:R-:W-:Y:S01]  /*9040*/  FFMA.FTZ R74, R74, R11.reuse, -R52.reuse ;  /* 0x0000000b4a4a7223 */ /* 0x180fe20000010834 */
[-CC-:B------:R-:W-:Y:S01]  /*9050*/  FFMA.FTZ R75, R75, R11.reuse, -R52.reuse ;  /* 0x0000000b4b4b7223 */ /* 0x180fe20000010834 */
[--C-:B------:R-:W-:Y:S01]  /*9060*/  FFMA.FTZ R78, R78, R11, -R52.reuse ;  /* 0x0000000b4e4e7223 */ /* 0x100fe20000010834 */
[----:B------:R-:W0:Y:S01]  /*9070*/  MUFU.EX2 R44, R44 ;  /* 0x0000002c002c7308 */ /* 0x000e220000000800 */
[----:B-1----:R-:W-:Y:S01]  /*9080*/  F2FP.BF16.F32.PACK_AB R181, R32, R181 ;  /* 0x000000b520b5723e */ /* 0x002fe200000010ff */
[-CC-:B------:R-:W-:Y:S01]  /*9090*/  FFMA.FTZ R79, R79, R11.reuse, -R52.reuse ;  /* 0x0000000b4f4f7223 */ /* 0x180fe20000010834 */
[-CC-:B------:R-:W-:Y:S01]  /*90a0*/  FFMA.FTZ R82, R82, R11.reuse, -R52.reuse ;  /* 0x0000000b52527223 */ /* 0x180fe20000010834 */
[-CC-:B------:R-:W-:Y:S01]  /*90b0*/  FFMA.FTZ R83, R83, R11.reuse, -R52.reuse ;  /* 0x0000000b53537223 */ /* 0x180fe20000010834 */
[-CC-:B------:R-:W-:Y:S01]  /*90c0*/  FFMA.FTZ R86, R86, R11.reuse, -R52.reuse ;  /* 0x0000000b56567223 */ /* 0x180fe20000010834 */
[----:B------:R-:W-:Y:S01]  /*90d0*/  FFMA.FTZ R52, R87, R11, -R52 ;  /* 0x0000000b57347223 */ /* 0x000fe20000010834 */
[----:B------:R-:W-:Y:S01]  /*90e0*/  IMAD.U32 R35, RZ, RZ, UR5 ;  /* 0x00000005ff237e24 */ /* 0x000fe2000f8e00ff */
[----:B------:R-:W1:Y:S01]  /*90f0*/  MUFU.EX2 R177, R177 ;  /* 0x000000b100b17308 */ /* 0x000e620000000800 */
[----:B------:R-:W-:-:S03]  /*9100*/  UMOV UR5, UR4 ;  /* 0x0000000400057c82 */ /* 0x000fc60008000000 */
[----:B------:R-:W-:-:S04]  /*9110*/  @!P1 LEA R35, R35, UR36, 0x3 ;  /* 0x0000002423239c11 */ /* 0x000fc8000f8e18ff */
[----:B------:R-:W3:Y:S08]  /*9120*/  MUFU.EX2 R40, R40 ;  /* 0x0000002800287308 */ /* 0x000ef00000000800 */
[----:B------:R-:W4:Y:S08]  /*9130*/  MUFU.EX2 R179, R179 ;  /* 0x000000b300b37308 */ /* 0x000f300000000800 */
[----:B------:R-:W5:Y:S08]  /*9140*/  MUFU.EX2 R48, R48 ;  /* 0x0000003000307308 */ /* 0x000f700000000800 */
[----:B------:R-:W5:Y:S01]  /*9150*/  MUFU.EX2 R173, R173 ;  /* 0x000000ad00ad7308 */ /* 0x000f620000000800 */
[----:B------:R-:W-:-:S02]  /*9160*/  WARPGROUP.DEPBAR.LE gsb0, 0x0 ;  /* 0x00008000000079c5 */ /* 0x000fc40000010000 */
[----:B------:R-:W-:-:S05]  /*9170*/  WARPGROUP.ARRIVE ;  /* 0x00000000000079c5 */ /* 0x000fca0000000000 */
[----:B------:R-:W5:Y:S01]  /*9180*/  MUFU.EX2 R36, R36 ;  /* 0x0000002400247308 */ /* 0x000f620000000800 */
[----:B------:R-:W-:Y:S02]  /*9190*/  F2FP.BF16.F32.PACK_AB R156, R65, R20 ;  /* 0x00000014419c723e */ /* 0x000fe400000010ff */
[----:B------:R-:W-:Y:S01]  /*91a0*/  F2FP.BF16.F32.PACK_AB R158, R69, R22 ;  /* 0x00000016459e723e */ /* 0x000fe200000010ff */
[----:B------:R-:W-:Y:S04]  /*91b0*/  HGMMA.64x128x16.F32.BF16 R88, R152, gdesc[UR8].tnspB, R88, gsb0 ;  /* 0x41e0000898587df0 */ /* 0x000fe80008001858 */
        /* <DEDUP_REMOVED lines=17> */
[----:B------:R-:W5:Y:S01]  /*92d0*/  MUFU.EX2 R79, R79 ;  /* 0x0000004f004f7308 */ /* 0x000f620000000800 */
[----:B------:R-:W-:-:S02]  /*92e0*/  WARPGROUP.DEPBAR.LE gsb0, 0x0 ;  /* 0x00008000000079c5 */ /* 0x000fc40000010000 */
[----:B------:R2:W-:Y:S06]  /*92f0*/  BAR.ARV R31, 0x100 ;  /* 0x0004001f0000751d */ /* 0x0005ec0000002000 */
[----:B------:R0:W-:Y:S01]  /*9300*/  @!P1 SYNCS.ARRIVE.TRANS64.RED.A1T0 RZ, [R27+URZ], RZ ;  /* 0x000000ff1bff99a7 */ /* 0x0001e2000810043f */
[----:B------:R-:W5:Y:S01]  /*9310*/  MUFU.EX2 R153, R82 ;  /* 0x0000005200997308 */ /* 0x000f620000000800 */
[----:B--2---:R-:W-:Y:S01]  /*9320*/  @!P1 VIADD R31, R35, 0x28860 ;  /* 0x00028860231f9836 */ /* 0x004fe20000000000 */
[----:B------:R-:W-:Y:S01]  /*9330*/  F2FP.BF16.F32.PACK_AB R154, R15, R28 ;  /* 0x0000001c0f9a723e */ /* 0x000fe200000010ff */
[-C--:B------:R-:W-:Y:S01]  /*9340*/  FMUL.FTZ R88, R88, R13.reuse ;  /* 0x0000000d58587220 */ /* 0x080fe20000410000 */
[-C--:B------:R-:W-:Y:S01]  /*9350*/  FMUL.FTZ R89, R89, R13.reuse ;  /* 0x0000000d59597220 */ /* 0x080fe20000410000 */
[-C--:B------:R-:W-:Y:S01]  /*9360*/  FMUL.FTZ R92, R92, R13.reuse ;  /* 0x0000000d5c5c7220 */ /* 0x080fe20000410000 */
[----:B------:R-:W-:Y:S01]  /*9370*/  @!P1 PRMT R31, RZ, 0x654, R31 ;  /* 0x00000654ff1f9816 */ /* 0x000fe2000000001f */
[----:B0-----:R-:W-:Y:S01]  /*9380*/  FADD.FTZ R27, R21, R4 ;  /* 0x00000004151b7221 */ /* 0x001fe20000010000 */
[----:B------:R-:W-:Y:S01]  /*9390*/  FADD.FTZ R4, R32, R3 ;  /* 0x0000000320047221 */ /* 0x000fe20000010000 */
[----:B------:R-:W0:Y:S01]  /*93a0*/  MUFU.EX2 R83, R83 ;  /* 0x0000005300537308 */ /* 0x000e220000000800 */
[----:B------:R2:W-:Y:S01]  /*93b0*/  @!P1 SYNCS.ARRIVE.TRANS64.RED.A1T0 RZ, [R31+URZ], RZ ;  /* 0x000000ff1fff99a7 */ /* 0x0005e2000810043f */
[----:B------:R-:W-:Y:S01]  /*93c0*/  FADD.FTZ R42, R182, R27 ;  /* 0x0000001bb62a7221 */ /* 0x000fe20000010000 */
[----:B------:R-:W-:Y:S01]  /*93d0*/  FADD.FTZ R3, R183, R4 ;  /* 0x00000004b7037221 */ /* 0x000fe20000010000 */
[-C--:B------:R-:W-:Y:S01]  /*93e0*/  FMUL.FTZ R93, R93, R13.reuse ;  /* 0x0000000d5d5d7220 */ /* 0x080fe20000410000 */
[-C--:B------:R-:W-:Y:S01]  /*93f0*/  FMUL.FTZ R96, R96, R13.reuse ;  /* 0x0000000d60607220 */ /* 0x080fe20000410000 */
[----:B------:R-:W-:Y:S01]  /*9400*/  FADD.FTZ R27, R23, R42 ;  /* 0x0000002a171b7221 */ /* 0x000fe20000010000 */
[----:B------:R-:W-:Y:S01]  /*9410*/  FADD.FTZ R4, R44, R3 ;  /* 0x000000032c047221 */ /* 0x000fe20000010000 */
[----:B------:R-:W2:Y:S01]  /*9420*/  MUFU.EX2 R155, R86 ;  /* 0x00000056009b7308 */ /* 0x000ea20000000800 */
[-C--:B------:R-:W-:Y:S01]  /*9430*/  FMUL.FTZ R97, R97, R13.reuse ;  /* 0x0000000d61617220 */ /* 0x080fe20000410000 */
[----:B------:R-:W-:Y:S01]  /*9440*/  FADD.FTZ R42, R176, R27 ;  /* 0x0000001bb02a7221 */ /* 0x000fe20000010000 */
[----:B-1----:R-:W-:Y:S01]  /*9450*/  FADD.FTZ R3, R177, R4 ;  /* 0x00000004b1037221 */ /* 0x002fe20000010000 */
[-C--:B------:R-:W-:Y:S01]  /*9460*/  FMUL.FTZ R100, R100, R13.reuse ;  /* 0x0000000d64647220 */ /* 0x080fe20000410000 */
[-C--:B------:R-:W-:Y:S01]  /*9470*/  FMUL.FTZ R101, R101, R13.reuse ;  /* 0x0000000d65657220 */ /* 0x080fe20000410000 */
[----:B------:R-:W-:Y:S01]  /*9480*/  FADD.FTZ R27, R25, R42 ;  /* 0x0000002a191b7221 */ /* 0x000fe20000010000 */
[----:B---3--:R-:W-:Y:S01]  /*9490*/  FADD.FTZ R4, R40, R3 ;  /* 0x0000000328047221 */ /* 0x008fe20000010000 */
[----:B------:R-:W1:Y:S01]  /*94a0*/  MUFU.EX2 R52, R52 ;  /* 0x0000003400347308 */ /* 0x000e620000000800 */
[-C--:B------:R-:W-:Y:S01]  /*94b0*/  FMUL.FTZ R104, R104, R13.reuse ;  /* 0x0000000d68687220 */ /* 0x080fe20000410000 */
[----:B------:R-:W-:Y:S01]  /*94c0*/  FADD.FTZ R42, R178, R27 ;  /* 0x0000001bb22a7221 */ /* 0x000fe20000010000 */
[----:B----4-:R-:W-:Y:S01]  /*94d0*/  FADD.FTZ R3, R179, R4 ;  /* 0x00000004b3037221 */ /* 0x010fe20000010000 */
[-C--:B------:R-:W-:Y:S01]  /*94e0*/  FMUL.FTZ R105, R105, R13.reuse ;  /* 0x0000000d69697220 */ /* 0x080fe20000410000 */
[-C--:B------:R-:W-:Y:S01]  /*94f0*/  FMUL.FTZ R108, R108, R13.reuse ;  /* 0x0000000d6c6c7220 */ /* 0x080fe20000410000 */
[----:B------:R-:W-:Y:S01]  /*9500*/  FADD.FTZ R27, R29, R42 ;  /* 0x0000002a1d1b7221 */ /* 0x000fe20000010000 */
[----:B-----5:R-:W-:Y:S01]  /*9510*/  FADD.FTZ R4, R48, R3 ;  /* 0x0000000330047221 */ /* 0x020fe20000010000 */
[-C--:B------:R-:W-:Y:S01]  /*9520*/  FMUL.FTZ R109, R109, R13.reuse ;  /* 0x0000000d6d6d7220 */ /* 0x080fe20000410000 */
[-C--:B------:R-:W-:Y:S01]  /*9530*/  FMUL.FTZ R112, R112, R13.reuse ;  /* 0x0000000d70707220 */ /* 0x080fe20000410000 */
[----:B------:R-:W-:Y:S01]  /*9540*/  FADD.FTZ R42, R172, R27 ;  /* 0x0000001bac2a7221 */ /* 0x000fe20000010000 */
[----:B------:R-:W-:Y:S01]  /*9550*/  FADD.FTZ R3, R173, R4 ;  /* 0x00000004ad037221 */ /* 0x000fe20000010000 */
[-C--:B------:R-:W-:Y:S01]  /*9560*/  FMUL.FTZ R113, R113, R13.reuse ;  /* 0x0000000d71717220 */ /* 0x080fe20000410000 */
[-C--:B------:R-:W-:Y:S01]  /*9570*/  FMUL.FTZ R116, R116, R13.reuse ;  /* 0x0000000d74747220 */ /* 0x080fe20000410000 */
[----:B------:R-:W-:Y:S01]  /*9580*/  FADD.FTZ R27, R33, R42 ;  /* 0x0000002a211b7221 */ /* 0x000fe20000010000 */
[----:B------:R-:W-:Y:S01]  /*9590*/  FADD.FTZ R4, R36, R3 ;  /* 0x0000000324047221 */ /* 0x000fe20000010000 */
[-C--:B------:R-:W-:Y:S01]  /*95a0*/  FMUL.FTZ R117, R117, R13.reuse ;  /* 0x0000000d75757220 */ /* 0x080fe20000410000 */
[----:B------:R-:W-:Y:S01]  /*95b0*/  FMUL.FTZ R120, R120, R13 ;  /* 0x0000000d78787220 */ /* 0x000fe20000410000 */
[----:B------:R-:W-:Y:S01]  /*95c0*/  FADD.FTZ R42, R174, R27 ;  /* 0x0000001bae2a7221 */ /* 0x000fe20000010000 */
[----:B------:R-:W-:Y:S01]  /*95d0*/  FADD.FTZ R3, R175, R4 ;  /* 0x00000004af037221 */ /* 0x000fe20000010000 */
[C---:B------:R-:W-:Y:S01]  /*95e0*/  F2FP.BF16.F32.PACK_AB R175, R30.reuse, R175 ;  /* 0x000000af1eaf723e */ /* 0x040fe200000010ff */
        /* <DEDUP_REMOVED lines=31> */
[----:B------:R-:W-:Y:S01]  /*97e0*/  FMUL.FTZ R149, R149, R13 ;  /* 0x0000000d95957220 */ /* 0x000fe20000410000 */
        /* <DEDUP_REMOVED lines=42> */
[----:B0-----:R-:W-:Y:S01]  /*9a90*/  FADD.FTZ R4, R83, R4 ;  /* 0x0000000453047221 */ /* 0x001fe20000010000 */
[-C--:B------:R-:W-:Y:S01]  /*9aa0*/  FMUL.FTZ R131, R131, R14.reuse ;  /* 0x0000000e83837220 */ /* 0x080fe20000410000 */
[-C--:B------:R-:W-:Y:S01]  /*9ab0*/  FMUL.FTZ R134, R134, R14.reuse ;  /* 0x0000000e86867220 */ /* 0x080fe20000410000 */
[----:B------:R-:W-:Y:S01]  /*9ac0*/  FADD.FTZ R20, R28, R3 ;  /* 0x000000031c147221 */ /* 0x000fe20000010000 */
[----:B--2---:R-:W-:Y:S01]  /*9ad0*/  FADD.FTZ R3, R155, R4 ;  /* 0x000000049b037221 */ /* 0x004fe20000010000 */
[-C--:B------:R-:W-:Y:S01]  /*9ae0*/  FMUL.FTZ R135, R135, R14.reuse ;  /* 0x0000000e87877220 */ /* 0x080fe20000410000 */
[-C--:B------:R-:W-:Y:S01]  /*9af0*/  FMUL.FTZ R138, R138, R14.reuse ;  /* 0x0000000e8a8a7220 */ /* 0x080fe20000410000 */
[----:B------:R-:W-:Y:S01]  /*9b00*/  FADD.FTZ R4, R15, R20 ;  /* 0x000000140f047221 */ /* 0x000fe20000010000 */
        /* <DEDUP_REMOVED lines=8> */
[----:B-1----:R-:W-:Y:S01]  /*9b90*/  FADD.FTZ R3, R52, R3 ;  /* 0x0000000334037221 */ /* 0x002fe20000010000 */
[----:B------:R-:W-:Y:S01]  /*9ba0*/  F2FP.BF16.F32.PACK_AB R176, R25, R176 ;  /* 0x000000b019b0723e */ /* 0x000fe200000010ff */
[----:B------:R-:W-:Y:S01]  /*9bb0*/  IMAD.MOV.U32 R14, RZ, RZ, R2 ;  /* 0x000000ffff0e7224 */ /* 0x000fe200078e0002 */
[----:B------:R-:W-:Y:S01]  /*9bc0*/  F2FP.BF16.F32.PACK_AB R183, R44, R183 ;  /* 0x000000b72cb7723e */ /* 0x000fe200000010ff */
[----:B------:R-:W-:Y:S01]  /*9bd0*/  IMAD.MOV.U32 R15, RZ, RZ, R12 ;  /* 0x000000ffff0f7224 */ /* 0x000fe200078e000c */
[----:B------:R-:W-:Y:S01]  /*9be0*/  F2FP.BF16.F32.PACK_AB R177, R40, R177 ;  /* 0x000000b128b1723e */ /* 0x000fe200000010ff */
[----:B------:R-:W-:Y:S01]  /*9bf0*/  IMAD.MOV.U32 R13, RZ, RZ, R0 ;  /* 0x000000ffff0d7224 */ /* 0x000fe200078e0000 */
        /* <DEDUP_REMOVED lines=22> */
.L_x_7247:
[----:B------:R-:W-:-:S13]  /*9d60*/  ISETP.GE.AND P2, PT, R10, R17, PT ;  /* 0x000000110a00720c */ /* 0x000fda0003f46270 */
[----:B------:R-:W-:Y:S05]  /*9d70*/  @!P2 BRA `(.L_x_7257) ;  /* 0x000000300024a947 */ /* 0x000fea0003800000 */
[C---:B------:R-:W-:Y:S01]  /*9d80*/  VIADD R13, R19.reuse, 0x8 ;  /* 0x00000008130d7836 */ /* 0x040fe20000000000 */
[----:B------:R-:W-:Y:S01]  /*9d90*/  IADD3 R19, -R19, 0xb, RZ ;  /* 0x0000000b13137810 */ /* 0x000fe20007ffe1ff */
[----:B------:R-:W-:Y:S01]  /*9da0*/  IMAD.MOV.U32 R9, RZ, RZ, R12 ;  /* 0x000000ffff097224 */ /* 0x000fe200078e000c */
[----:B------:R-:W-:Y:S01]  /*9db0*/  UMOV UR5, UR4 ;  /* 0x0000000400057c82 */ /* 0x000fe20008000000 */
[----:B------:R-:W-:Y:S01]  /*9dc0*/  IMAD.MOV.U32 R14, RZ, RZ, R0 ;  /* 0x000000ffff0e7224 */ /* 0x000fe200078e0000 */
[----:B------:R-:W-:Y:S01]  /*9dd0*/  ULDC UR38, c[0x0][0x9e4] ;  /* 0x0002790000267ab9 */ /* 0x000fe20000000800 */
[----:B------:R-:W-:Y:S01]  /*9de0*/  IMAD.MOV.U32 R15, RZ, RZ, R2 ;  /* 0x000000ffff0f7224 */ /* 0x000fe200078e0002 */
[----:B------:R-:W-:Y:S01]  /*9df0*/  ULDC UR39, c[0x0][0x288] ;  /* 0x0000a20000277ab9 */ /* 0x000fe20000000800 */
[----:B------:R-:W-:Y:S01]  /*9e00*/  ULDC UR46, c[0x0][0x2f0] ;  /* 0x0000bc00002e7ab9 */ /* 0x000fe20000000800 */
[----:B------:R-:W-:-:S05]  /*9e10*/  ULDC UR47, c[0x0][0x9e0] ;  /* 0x00027800002f7ab9 */ /* 0x000fca0000000800 */
.L_x_7274:
        /* <DEDUP_REMOVED lines=9> */
.L_x_7259:
[----:B------:R-:W-:Y:S01]  /*9eb0*/  ULEA UR10, UR4, UR36, 0x3 ;  /* 0x00000024040a7291 */ /* 0x000fe2000f8e183f */
[----:B------:R-:W-:-:S08]  /*9ec0*/  SHF.L.U32 R0, R2, 0x1f, RZ ;  /* 0x0000001f02007819 */ /* 0x000fd000000006ff */
[----:B------:R0:W1:Y:S01]  /*9ed0*/  SYNCS.PHASECHK.TRANS64.TRYWAIT P3, [UR10+0x28830], R0 ;  /* 0x02883000ff0075a7 */ /* 0x000062000806014a */
[----:B------:R-:W-:Y:S05]  /*9ee0*/  @!P0 BRA `(.L_x_7260) ;  /* 0x0000000000048947 */ /* 0x000fea0003800000 */
[----:B------:R-:W-:Y:S01]  /*9ef0*/  BPT.TRAP 0x1 ;  /* 0x000000040000795c */ /* 0x000fe20000300000 */
.L_x_7260:
[----:B-1----:R-:W-:Y:S05]  /*9f00*/  @P3 BRA `(.L_x_7258) ;  /* 0x0000000000083947 */ /* 0x002fea0003800000 */
[----:B------:R-:W1:Y:S02]  /*9f10*/  SYNCS.PHASECHK.TRANS64.TRYWAIT P3, [UR10+0x28830], R0 ;  /* 0x02883000ff0075a7 */ /* 0x000e64000806014a */
[----:B-1----:R-:W-:Y:S05]  /*9f20*/  @!P3 BRA `(.L_x_7261) ;  /* 0x000000900060b947 */ /* 0x002fea0003800000 */
.L_x_7258:
[----:B------:R2:W-:Y:S01]  /*9f30*/  BAR.SYNC.DEFER_BLOCKING R13, 0x100 ;  /* 0x0004000d0000751d */ /* 0x0005e20000010000 */
[----:B------:R-:W-:Y:S01]  /*9f40*/  R2UR UR40, R6 ;  /* 0x00000000062872ca */ /* 0x000fe200000e0000 */
[----:B------:R-:W-:Y:S01]  /*9f50*/  ULEA UR42, UR4, UR6, 0xb ;  /* 0x00000006042a7291 */ /* 0x000fe2000f8e583f */
[----:B------:R-:W-:-:S03]  /*9f60*/  R2UR UR41, R7 ;  /* 0x00000000072972ca */ /* 0x000fc600000e0000 */
        /* <DEDUP_REMOVED lines=12> */
[----:B------:R-:W-:Y:S01]  /*a030*/  WARPGROUP.ARRIVE ;  /* 0x00000000000079c5 */ /* 0x000fe20000000000 */
[----:B------:R-:W-:Y:S01]  /*a040*/  UMOV UR31, 0x40000040 ;  /* 0x40000040001f7882 */ /* 0x000fe20000000000 */
[----:B------:R-:W-:Y:S01]  /*a050*/  UIADD3 UR34, UR42, 0x406, URZ ;  /* 0x000004062a227890 */ /* 0x000fe2000fffe03f */
[----:B------:R-:W-:-:S03]  /*a060*/  UMOV UR35, 0x40000040 ;  /* 0x4000004000237882 */ /* 0x000fc60000000000 */
        /* <DEDUP_REMOVED lines=23> */
[----:B--2---:R-:W-:Y:S05]  /*a1e0*/  @P2 BRA `(.L_x_7262) ;  /* 0x0000000000282947 */ /* 0x004fea0003800000 */
[----:B------:R-:W-:Y:S05]  /*a1f0*/  @!P0 BRA `(.L_x_7263) ;  /* 0x0000000000048947 */ /* 0x000fea0003800000 */
[----:B------:R-:W-:Y:S01]  /*a200*/  BPT.TRAP 0x1 ;  /* 0x000000040000795c */ /* 0x000fe20000300000 */
.L_x_7263:
[----:B------:R-:W-:Y:S01]  /*a210*/  ULEA UR10, UR5, UR36, 0x3 ;  /* 0x00000024050a7291 */ /* 0x000fe2000f8e183f */
[----:B01----:R-:W-:-:S08]  /*a220*/  SHF.L.U32 R0, R15, 0x1f, RZ ;  /* 0x0000001f0f007819 */ /* 0x003fd000000006ff */
[----:B------:R0:W1:Y:S01]  /*a230*/  SYNCS.PHASECHK.TRANS64.TRYWAIT P2, [UR10+0x28850], R0 ;  /* 0x02885000ff0075a7 */ /* 0x000062000804014a */
[----:B------:R-:W-:Y:S05]  /*a240*/  @!P0 BRA `(.L_x_7264) ;  /* 0x0000000000048947 */ /* 0x000fea0003800000 */
[----:B------:R-:W-:Y:S01]  /*a250*/  BPT.TRAP 0x1 ;  /* 0x000000040000795c */ /* 0x000fe20000300000 */
.L_x_7264:
[----:B-1----:R-:W-:Y:S05]  /*a260*/  @P2 BRA `(.L_x_7262) ;  /* 0x0000000000082947 */ /* 0x002fea0003800000 */
[----:B------:R-:W1:Y:S02]  /*a270*/  SYNCS.PHASECHK.TRANS64.TRYWAIT P2, [UR10+0x28850], R0 ;  /* 0x02885000ff0075a7 */ /* 0x000e64000804014a */
[----:B-1----:R-:W-:Y:S05]  /*a280*/  @!P2 BRA `(.L_x_7265) ;  /* 0x0000008c00a0a947 */ /* 0x002fea0003800000 */
.L_x_7262:
[----:B------:R-:W-:Y:S01]  /*a290*/  UIADD3 UR10, UR36, 0x400, URZ ;  /* 0x00000400240a7890 */ /* 0x000fe2000fffe03f */
[----:B------:R-:W-:Y:S01]  /*a2a0*/  WARPGROUP.ARRIVE ;  /* 0x00000000000079c5 */ /* 0x000fe20000000000 */
[----:B------:R-:W-:Y:S01]  /*a2b0*/  UMOV UR11, 0x40000040 ;  /* 0x40000040000b7882 */ /* 0x000fe20000000000 */
[----:B------:R-:W-:Y:S01]  /*a2c0*/  UMOV UR15, 0x40000040 ;  /* 0x40000040000f7882 */ /* 0x000fe20000000000 */
[----:B------:R-:W-:Y:S01]  /*a2d0*/  USHF.R.U32.HI UR10, URZ, 0x4, UR10 ;  /* 0x000000043f0a7899 */ /* 0x000fe2000801160a */
[----:B-1----:R-:W1:Y:S01]  /*a2e0*/  @P5 LDC R11, c[0x0][0x44c] ;  /* 0x00011300ff0b5b82 */ /* 0x002e620000000800 */
[----:B------:R-:W-:Y:S02]  /*a2f0*/  IMAD.U32 R12, RZ, RZ, UR4 ;  /* 0x00000004ff0c7e24 */ /* 0x000fe4000f8e00ff */
[----:B------:R-:W-:Y:S01]  /*a300*/  ULOP3.LUT UR10, UR10, 0x3fff, URZ, 0xc0, !UPT ;  /* 0x00003fff0a0a7892 */ /* 0x000fe2000f8ec03f */
[----:B0-----:R-:W-:-:S03]  /*a310*/  IMAD.MOV.U32 R0, RZ, RZ, R8 ;  /* 0x000000ffff007224 */ /* 0x001fc600078e0008 */
[----:B------:R-:W-:Y:S01]  /*a320*/  ULOP3.LUT UR10, UR10, 0x4000000, URZ, 0xfc, !UPT ;  /* 0x040000000a0a7892 */ /* 0x000fe2000f8efc3f */
[----:B------:R-:W0:Y:S03]  /*a330*/  @P5 LDC R20, c[0x0][0x450] ;  /* 0x00011400ff145b82 */ /* 0x000e260000000800 */
[----:B------:R-:W-:-:S04]  /*a340*/  ULEA UR10, UR5, UR10, 0xb ;  /* 0x0000000a050a7291 */ /* 0x000fc8000f8e583f */
[----:B------:R-:W-:-:S05]  /*a350*/  UIADD3 UR14, UR10, 0x80, URZ ;  /* 0x000000800a0e7890 */ /* 0x000fca000fffe03f */
[----:B------:R-:W-:Y:S01]  /*a360*/  HGMMA.64x128x16.F32.BF16 R88, R180, gdesc[UR8].tnspB, R88, gsb0 ;  /* 0x41e00008b4587df0 */ /* 0x000fe20008001858 */
[----:B------:R-:W-:Y:S01]  /*a370*/  UMOV UR11, 0x40000040 ;  /* 0x40000040000b7882 */ /* 0x000fe20000000000 */
[----:B-1----:R-:W-:Y:S01]  /*a380*/  @P5 IMAD.HI.U32 R15, R8, R11, RZ ;  /* 0x0000000b080f5227 */ /* 0x002fe200078e00ff */
[----:B------:R-:W-:-:S04]  /*a390*/  @!P1 LEA R11, R12, UR36, 0x3 ;  /* 0x000000240c0b9c11 */ /* 0x000fc8000f8e18ff */
[----:B0-----:R-:W-:Y:S01]  /*a3a0*/  @P5 SHF.R.U32.HI R0, RZ, R20, R15 ;  /* 0x00000014ff005219 */ /* 0x001fe2000001160f */
[----:B------:R-:W-:-:S05]  /*a3b0*/  @!P1 VIADD R15, R11, 0x28840 ;  /* 0x000288400b0f9836 */ /* 0x000fca0000000000 */
[----:B------:R-:W-:Y:S01]  /*a3c0*/  @!P1 PRMT R15, RZ, 0x654, R15 ;  /* 0x00000654ff0f9816 */ /* 0x000fe2000000000f */
        /* <DEDUP_REMOVED lines=26> */
[----:B------:R-:W-:Y:S01]  /*a570*/  UMOV UR15, 0x40000040 ;  /* 0x40000040000f7882 */ /* 0x000fe20000000000 */
[----:B------:R-:W-:-:S03]  /*a580*/  UIADD3 UR10, UR10, 0x380, URZ ;  /* 0x000003800a0a7890 */ /* 0x000fc6000fffe03f */
[----:B------:R-:W-:Y:S02]  /*a590*/  IMAD R11, R5, -0x2, R12 ;  /* 0xfffffffe050b7824 */ /* 0x000fe400078e020c */
[----:B------:R-:W0:Y:S02]  /*a5a0*/  SHFL.IDX PT, R12, R0, RZ, 0x1c1f ;  /* 0x001c1fff000c7589 */ /* 0x000e2400000e0000 */
[----:B------:R-:W-:-:S04]  /*a5b0*/  IMAD R11, R16, UR46, R11 ;  /* 0x0000002e100b7c24 */ /* 0x000fc8000f8e020b */
[----:B------:R-:W-:Y:S01]  /*a5c0*/  VIADD R11, R11, -UR39 ;  /* 0x800000270b0b7c36 */ /* 0x000fe20008000000 */
        /* <DEDUP_REMOVED lines=8> */
[C---:B------:R-:W-:Y:S01]  /*a650*/  VIADD R153, R11.reuse, UR47 ;  /* 0x0000002f0b997c36 */ /* 0x040fe20008000000 */
[----:B------:R2:W-:Y:S01]  /*a660*/  @!P1 SYNCS.ARRIVE.TRANS64.RED.A1T0 RZ, [R15+URZ], RZ ;  /* 0x000000ff0fff99a7 */ /* 0x0005e2000810043f */
[----:B------:R-:W-:-:S02]  /*a670*/  VIADD R155, R11, UR7 ;  /* 0x000000070b9b7c36 */ /* 0x000fc40008000000 */
[--C-:B0-----:R-:W-:Y:S02]  /*a680*/  IMAD.IADD R11, R153, 0x1, R12.reuse ;  /* 0x00000001990b7824 */ /* 0x101fe400078e020c */
[----:B--2---:R-:W-:Y:S01]  /*a690*/  IMAD.IADD R15, R155, 0x1, R12 ;  /* 0x000000019b0f7824 */ /* 0x004fe200078e020c */
[----:B-1----:R-:W-:Y:S06]  /*a6a0*/  @!P6 BRA `(.L_x_7266) ;  /* 0x00000000005ce947 */ /* 0x002fec0003800000 */
        /* <DEDUP_REMOVED lines=13> */
.L_x_7268:
[----:B------:R-:W-:-:S05]  /*a780*/  IMAD.U32 R20, RZ, RZ, UR38 ;  /* 0x00000026ff147e24 */ /* 0x000fca000f8e00ff */
[----:B------:R-:W-:-:S13]  /*a790*/  ISETP.NE.AND P2, PT, R20, 0x1, PT ;  /* 0x000000011400780c */ /* 0x000fda0003f45270 */
[----:B------:R-:W0:Y:S02]  /*a7a0*/  @P2 LDC.64 R22, c[0x0][0x9e8] ;  /* 0x00027a00ff162b82 */ /* 0x000e240000000a00 */
[----:B0-----:R-:W-:-:S05]  /*a7b0*/  @P2 IMAD.HI.U32 R12, R21, R22, RZ ;  /* 0x00000016150c2227 */ /* 0x001fca00078e00ff */
[----:B------:R-:W-:-:S07]  /*a7c0*/  @P2 SHF.R.U32.HI R21, RZ, R23, R12 ;  /* 0x00000017ff152219 */ /* 0x000fce000001160c */
.L_x_7269:
[----:B------:R-:W-:Y:S05]  /*a7d0*/  BSYNC B0 ;  /* 0x0000000000007941 */ /* 0x000fea0003800000 */
.L_x_7267:
[----:B------:R-:W-:-:S04]  /*a7e0*/  IMAD R12, R21, R20, -R166 ;  /* 0x00000014150c7224 */ /* 0x000fc800078e0aa6 */
[----:B------:R-:W-:-:S05]  /*a7f0*/  IMAD R12, R5, -0x2, R12 ;  /* 0xfffffffe050c7824 */ /* 0x000fca00078e020c */
[----:B------:R-:W-:Y:S02]  /*a800*/  VIADDMNMX R11, R12, R20, R11, PT ;  /* 0x000000140c0b7246 */ /* 0x000fe4000380010b */
[----:B------:R-:W-:-:S07]  /*a810*/  VIMNMX R15, R15, R12, !PT ;  /* 0x0000000c0f0f7248 */ /* 0x000fce0007fe0100 */
.L_x_7266:
[----:B------:R-:W-:Y:S01]  /*a820*/  ISETP.GT.AND P2, PT, R10, -0x1, PT ;  /* 0xffffffff0a00780c */ /* 0x000fe20003f44270 */
[----:B------:R-:W0:Y:S03]  /*a830*/  SHFL.IDX PT, R0, R0, 0x1, 0x1c1f ;  /* 0x003c1f0000007f89 */ /* 0x000e2600000e0000 */
[C---:B------:R-:W-:Y:S02]  /*a840*/  ISETP.GT.AND P4, PT, R15.reuse, RZ, P2 ;  /* 0x000000ff0f00720c */ /* 0x040fe40001784270 */
[----:B------:R-:W-:Y:S02]  /*a850*/  ISETP.GT.AND P3, PT, R15, 0x1, P2 ;  /* 0x000000010f00780c */ /* 0x000fe40001764270 */
[C---:B------:R-:W-:Y:S02]  /*a860*/  ISETP.LT.OR P4, PT, R11.reuse, 0x1, P4 ;  /* 0x000000010b00780c */ /* 0x040fe40002781670 */
[----:B------:R-:W-:-:S02]  /*a870*/  ISETP.LT.OR P3, PT, R11, 0x2, P3 ;  /* 0x000000020b00780c */ /* 0x000fc40001f61670 */
[----:B------:R-:W-:Y:S02]  /*a880*/  FSEL R23, R24, -INF , !P4 ;  /* 0xff80000018177808 */ /* 0x000fe40006000000 */
[----:B------:R-:W-:Y:S02]  /*a890*/  ISETP.GT.AND P4, PT, R15, 0x8, P2 ;  /* 0x000000080f00780c */ /* 0x000fe40001784270 */
[----:B------:R-:W-:Y:S02]  /*a8a0*/  FSEL R184, R25, -INF , !P3 ;  /* 0xff80000019b87808 */ /* 0x000fe40005800000 */
[----:B------:R-:W-:Y:S02]  /*a8b0*/  ISETP.GT.AND P3, PT, R15, 0x9, P2 ;  /* 0x000000090f00780c */ /* 0x000fe40001764270 */
[C---:B------:R-:W-:Y:S02]  /*a8c0*/  ISETP.LT.OR P4, PT, R11.reuse, 0x9, P4 ;  /* 0x000000090b00780c */ /* 0x040fe40002781670 */
[----:B------:R-:W-:-:S02]  /*a8d0*/  ISETP.LT.OR P3, PT, R11, 0xa, P3 ;  /* 0x0000000a0b00780c */ /* 0x000fc40001f61670 */
[----:B------:R-:W-:Y:S01]  /*a8e0*/  FSEL R190, R28, -INF , !P4 ;  /* 0xff8000001cbe7808 */ /* 0x000fe20006000000 */
[----:B0-----:R-:W-:Y:S01]  /*a8f0*/  IMAD.IADD R21, R155, 0x1, R0 ;  /* 0x000000019b157824 */ /* 0x001fe200078e0200 */
[----:B------:R-:W-:Y:S02]  /*a900*/  ISETP.GT.AND P4, PT, R15, 0x10, P2 ;  /* 0x000000100f00780c */ /* 0x000fe40001784270 */
[----:B------:R-:W-:Y:S02]  /*a910*/  FSEL R192, R29, -INF , !P3 ;  /* 0xff8000001dc07808 */ /* 0x000fe40005800000 */
        /* <DEDUP_REMOVED lines=98> */
.L_x_7272:
[----:B------:R-:W-:-:S05]  /*af40*/  IMAD.U32 R25, RZ, RZ, UR38 ;  /* 0x00000026ff197e24 */ /* 0x000fca000f8e00ff */
[----:B------:R-:W-:-:S13]  /*af50*/  ISETP.NE.AND P3, PT, R25, 0x1, PT ;  /* 0x000000011900780c */ /* 0x000fda0003f65270 */
[----:B------:R-:W0:Y:S02]  /*af60*/  @P3 LDC.64 R168, c[0x0][0x9e8] ;  /* 0x00027a00ffa83b82 */ /* 0x000e240000000a00 */
[----:B0-----:R-:W-:-:S05]  /*af70*/  @P3 IMAD.HI.U32 R0, R11, R168, RZ ;  /* 0x000000a80b003227 */ /* 0x001fca00078e00ff */
[----:B------:R-:W-:-:S07]  /*af80*/  @P3 SHF.R.U32.HI R11, RZ, R169, R0 ;  /* 0x000000a9ff0b3219 */ /* 0x000fce0000011600 */
.L_x_7273:
[----:B------:R-:W-:Y:S05]  /*af90*/  BSYNC B0 ;  /* 0x0000000000007941 */ /* 0x000fea0003800000 */
.L_x_7271:
[----:B------:R-:W-:-:S04]  /*afa0*/  IMAD R0, R11, R25, -R166 ;  /* 0x000000190b007224 */ /* 0x000fc800078e0aa6 */
[----:B------:R-:W-:-:S05]  /*afb0*/  IMAD R0, R5, -0x2, R0 ;  /* 0xfffffffe05007824 */ /* 0x000fca00078e0200 */
[----:B------:R-:W-:Y:S02]  /*afc0*/  VIADDMNMX R15, R0, R25, R15, PT ;  /* 0x00000019000f7246 */ /* 0x000fe4000380010f */
[----:B------:R-:W-:-:S07]  /*afd0*/  VIMNMX R21, R21, R0, !PT ;  /* 0x0000000015157248 */ /* 0x000fce0007fe0100 */
.L_x_7270:
        /* <DEDUP_REMOVED lines=11> */
[----:B------:R-:W-:-:S02]  /*b090*/  ISETP.GT.AND P4, PT, R21, 0x1, P2 ;  /* 0x000000011500780c */ /* 0x000fc40001784270 */
[----:B------:R-:W-:Y:S02]  /*b0a0*/  FMNMX.FTZ R11, R164, R11, !PT ;  /* 0x0000000ba40b7209 */ /* 0x000fe40007810000 */
[----:B------:R-:W-:Y:S02]  /*b0b0*/  FSEL R166, R34, -INF , !P3 ;  /* 0xff80000022a67808 */ /* 0x000fe40005800000 */
        /* <DEDUP_REMOVED lines=50> */
[C---:B------:R-:W-:Y:S01]  /*b3e0*/  ISETP.LT.OR P4, PT, R15.reuse, 0x22, P4 ;  /* 0x000000220f00780c */ /* 0x040fe20002781670 */
[----:B------:R-:W0:Y:S01]  /*b3f0*/  SHFL.BFLY PT, R0, R11, 0x2, 0x1f ;  /* 0x0c401f000b007f89 */ /* 0x000e2200000e0000 */
[----:B------:R-:W-:-:S02]  /*b400*/  ISETP.LT.OR P3, PT, R15, 0x39, P3 ;  /* 0x000000390f00780c */ /* 0x000fc40001f61670 */
[----:B------:R-:W-:Y:S02]  /*b410*/  FSEL R172, R43, -INF , !P4 ;  /* 0xff8000002bac7808 */ /* 0x000fe40006000000 */
[C---:B------:R-:W-:Y:S02]  /*b420*/  ISETP.GT.AND P4, PT, R21.reuse, 0x29, P2 ;  /* 0x000000291500780c */ /* 0x040fe40001784270 */
[----:B------:R-:W-:Y:S02]  /*b430*/  FSEL R54, R54, -INF , !P3 ;  /* 0xff80000036367808 */ /* 0x000fe40005800000 */
[----:B------:R-:W-:Y:S02]  /*b440*/  ISETP.GT.AND P3, PT, R21, 0x40, P2 ;  /* 0x000000401500780c */ /* 0x000fe40001764270 */
[C---:B------:R-:W-:Y:S02]  /*b450*/  ISETP.LT.OR P4, PT, R15.reuse, 0x2a, P4 ;  /* 0x0000002a0f00780c */ /* 0x040fe40002781670 */
[----:B------:R-:W-:-:S02]  /*b460*/  ISETP.LT.OR P3, PT, R15, 0x41, P3 ;  /* 0x000000410f00780c */ /* 0x000fc40001f61670 */
[----:B------:R-:W-:Y:S02]  /*b470*/  FSEL R34, R47, -INF , !P4 ;  /* 0xff8000002f227808 */ /* 0x000fe40006000000 */
[C---:B------:R-:W-:Y:S02]  /*b480*/  ISETP.GT.AND P4, PT, R21.reuse, 0x31, P2 ;  /* 0x000000311500780c */ /* 0x040fe40001784270 */
[----:B------:R-:W-:Y:S02]  /*b490*/  FSEL R58, R58, -INF , !P3 ;  /* 0xff8000003a3a7808 */ /* 0x000fe40005800000 */
[----:B------:R-:W-:Y:S02]  /*b4a0*/  ISETP.GT.AND P3, PT, R21, 0x41, P2 ;  /* 0x000000411500780c */ /* 0x000fe40001764270 */
[----:B------:R-:W-:Y:S02]  /*b4b0*/  ISETP.LT.OR P4, PT, R15, 0x32, P4 ;  /* 0x000000320f00780c */ /* 0x000fe40002781670 */
[----:B0-----:R-:W-:-:S02]  /*b4c0*/  FMNMX.FTZ R0, R11, R0, !PT ;  /* 0x000000000b007209 */ /* 0x001fc40007810000 */
[----:B------:R-:W0:Y:S01]  /*b4d0*/  LDC R11, c[0x0][0x988] ;  /* 0x00026200ff0b7b82 */ /* 0x000e220000000800 */
[----:B------:R-:W-:Y:S02]  /*b4e0*/  ISETP.LT.OR P3, PT, R15, 0x42, P3 ;  /* 0x000000420f00780c */ /* 0x000fe40001f61670 */
[----:B------:R-:W1:Y:S01]  /*b4f0*/  SHFL.BFLY PT, R25, R0, 0x1, 0x1f ;  /* 0x0c201f0000197f89 */ /* 0x000e6200000e0000 */
[----:B------:R-:W-:Y:S02]  /*b500*/  FSEL R46, R51, -INF , !P4 ;  /* 0xff800000332e7808 */ /* 0x000fe40006000000 */
[----:B------:R-:W-:Y:S02]  /*b510*/  ISETP.GT.AND P4, PT, R21, 0x39, P2 ;  /* 0x000000391500780c */ /* 0x000fe40001784270 */
[----:B------:R-:W-:Y:S02]  /*b520*/  FSEL R182, R59, -INF , !P3 ;  /* 0xff8000003bb67808 */ /* 0x000fe40005800000 */
[----:B------:R-:W-:-:S02]  /*b530*/  ISETP.GT.AND P3, PT, R21, 0x48, P2 ;  /* 0x000000481500780c */ /* 0x000fc40001764270 */
[C---:B------:R-:W-:Y:S02]  /*b540*/  ISETP.LT.OR P4, PT, R15.reuse, 0x3a, P4 ;  /* 0x0000003a0f00780c */ /* 0x040fe40002781670 */
[----:B------:R-:W-:Y:S02]  /*b550*/  ISETP.LT.OR P3, PT, R15, 0x49, P3 ;  /* 0x000000490f00780c */ /* 0x000fe40001f61670 */
[----:B------:R-:W-:Y:S02]  /*b560*/  FSEL R30, R55, -INF , !P4 ;  /* 0xff800000371e7808 */ /* 0x000fe40006000000 */
[----:B------:R-:W-:Y:S02]  /*b570*/  FSEL R62, R62, -INF , !P3 ;  /* 0xff8000003e3e7808 */ /* 0x000fe40005800000 */
[----:B------:R-:W-:-:S04]  /*b580*/  ISETP.GT.AND P3, PT, R21, RZ, P2 ;  /* 0x000000ff1500720c */ /* 0x000fc80001764270 */
[----:B------:R-:W-:Y:S02]  /*b590*/  ISETP.LT.OR P3, PT, R15, 0x1, P3 ;  /* 0x000000010f00780c */ /* 0x000fe40001f61670 */
[----:B-1----:R-:W-:-:S04]  /*b5a0*/  FMNMX.FTZ R0, R0, R25, !PT ;  /* 0x0000001900007209 */ /* 0x002fc80007810000 */
[C---:B------:R-:W-:Y:S01]  /*b5b0*/  FSETP.NEU.FTZ.AND P4, PT, R0.reuse, -INF , PT ;  /* 0xff8000000000780b */ /* 0x040fe20003f9d000 */
[----:B0-----:R-:W-:-:S03]  /*b5c0*/  FMUL.FTZ R31, R0, R11 ;  /* 0x0000000b001f7220 */ /* 0x001fc60000410000 */
[----:B------:R-:W-:Y:S02]  /*b5d0*/  FSEL R53, R0, RZ, P4 ;  /* 0x000000ff00357208 */ /* 0x000fe40002000000 */
[----:B------:R-:W-:-:S03]  /*b5e0*/  FSEL R31, R31, RZ, P4 ;  /* 0x000000ff1f1f7208 */ /* 0x000fc60002000000 */
[----:B------:R-:W-:Y:S02]  /*b5f0*/  FADD.FTZ R14, -R53, R14 ;  /* 0x0000000e350e7221 */ /* 0x000fe40000010100 */
        /* <DEDUP_REMOVED lines=10> */
[--C-:B------:R-:W-:Y:S01]  /*b6a0*/  FFMA.FTZ R47, R56, R11, -R31.reuse ;  /* 0x0000000b382f7223 */ /* 0x100fe2000001081f */
[----:B------:R-:W-:Y:S01]  /*b6b0*/  FSEL R188, R63, -INF , !P3 ;  /* 0xff8000003fbc7808 */ /* 0x000fe20005800000 */
[----:B------:R-:W-:Y:S01]  /*b6c0*/  MUFU.EX2 R27, R35 ;  /* 0x00000023001b7308 */ /* 0x000fe20000000800 */
[----:B------:R-:W-:Y:S01]  /*b6d0*/  FMNMX.FTZ R29, R168, R29, !PT ;  /* 0x0000001da81d7209 */ /* 0x000fe20007810000 */
[-CC-:B------:R-:W-:Y:S01]  /*b6e0*/  FFMA.FTZ R23, R23, R11.reuse, -R31.reuse ;  /* 0x0000000b17177223 */ /* 0x180fe2000001081f */
[----:B------:R-:W-:Y:S01]  /*b6f0*/  ISETP.GT.AND P3, PT, R21, 0x50, P2 ;  /* 0x000000501500780c */ /* 0x000fe20001764270 */
[----:B------:R-:W-:Y:S01]  /*b700*/  FMUL.FTZ R14, R14, R11 ;  /* 0x0000000b0e0e7220 */ /* 0x000fe20000410000 */
        /* <DEDUP_REMOVED lines=15> */
[--C-:B------:R-:W-:Y:S01]  /*b800*/  FFMA.FTZ R49, R28, R11, -R31.reuse ;  /* 0x0000000b1c317223 */ /* 0x100fe2000001081f */
[----:B------:R-:W-:Y:S01]  /*b810*/  FMNMX.FTZ R33, R174, R33, !PT ;  /* 0x00000021ae217209 */ /* 0x000fe20007810000 */
[--C-:B------:R-:W-:Y:S01]  /*b820*/  FFMA.FTZ R48, R48, R11, -R31.reuse ;  /* 0x0000000b30307223 */ /* 0x100fe2000001081f */
[----:B------:R-:W-:Y:S01]  /*b830*/  FSEL R164, R67, -INF , !P3 ;  /* 0xff80000043a47808 */ /* 0x000fe20005800000 */
[----:B------:R1:W-:Y:S01]  /*b840*/  MUFU.EX2 R29, R39 ;  /* 0x00000027001d7308 */ /* 0x0003e20000000800 */
[----:B------:R-:W-:Y:S01]  /*b850*/  FMNMX.FTZ R33, R42, R33, !PT ;  /* 0x000000212a217209 */ /* 0x000fe20007810000 */
[-CC-:B0-----:R-:W-:Y:S01]  /*b860*/  FFMA.FTZ R37, R160, R11.reuse, -R31.reuse ;  /* 0x0000000ba0257223 */ /* 0x181fe2000001081f */
[----:B------:R-:W-:Y:S01]  /*b870*/  ISETP.GT.AND P3, PT, R21, 0x58, P2 ;  /* 0x000000581500780c */ /* 0x000fe20001764270 */
[--C-:B------:R-:W-:Y:S01]  /*b880*/  FFMA.FTZ R44, R44, R11, -R31.reuse ;  /* 0x0000000b2c2c7223 */ /* 0x100fe2000001081f */
[----:B------:R-:W-:Y:S01]  /*b890*/  FMNMX.FTZ R35, R172, R33, !PT ;  /* 0x00000021ac237209 */ /* 0x000fe20007810000 */
[--C-:B------:R-:W-:Y:S01]  /*b8a0*/  FFMA.FTZ R36, R36, R11, -R31.reuse ;  /* 0x0000000b24247223 */ /* 0x100fe2000001081f */
[----:B------:R-:W-:Y:S01]  /*b8b0*/  ISETP.LT.OR P3, PT, R15, 0x59, P3 ;  /* 0x000000590f00780c */ /* 0x000fe20001f61670 */
[----:B------:R0:W-:Y:S01]  /*b8c0*/  MUFU.EX2 R33, R37 ;  /* 0x0000002500217308 */ /* 0x0001e20000000800 */
[----:B------:R-:W-:Y:S01]  /*b8d0*/  FMNMX.FTZ R35, R170, R35, !PT ;  /* 0x00000023aa237209 */ /* 0x000fe20007810000 */
[-CC-:B-1----:R-:W-:Y:S01]  /*b8e0*/  FFMA.FTZ R39, R156, R11.reuse, -R31.reuse ;  /* 0x0000000b9c277223 */ /* 0x182fe2000001081f */
[----:B------:R-:W-:Y:S01]  /*b8f0*/  FSEL R70, R70, -INF , !P3 ;  /* 0xff80000046467808 */ /* 0x000fe20005800000 */
[--C-:B------:R-:W-:Y:S01]  /*b900*/  FFMA.FTZ R20, R20, R11, -R31.reuse ;  /* 0x0000000b14147223 */ /* 0x100fe2000001081f */
[----:B------:R-:W-:Y:S01]  /*b910*/  FMNMX.FTZ R35, R34, R35, !PT ;  /* 0x0000002322237209 */ /* 0x000fe20007810000 */
[--C-:B------:R-:W-:Y:S01]  /*b920*/  FFMA.FTZ R24, R24, R11, -R31.reuse ;  /* 0x0000000b18187223 */ /* 0x100fe2000001081f */
[----:B------:R-:W-:Y:S01]  /*b930*/  ISETP.GT.AND P3, PT, R21, 0x59, P2 ;  /* 0x000000591500780c */ /* 0x000fe20001764270 */
[----:B------:R-:W1:Y:S01]  /*b940*/  MUFU.EX2 R14, R14 ;  /* 0x0000000e000e7308 */ /* 0x000e620000000800 */
[----:B------:R-:W-:Y:S01]  /*b950*/  FMNMX.FTZ R35, R50, R35, !PT ;  /* 0x0000002332237209 */ /* 0x000fe20007810000 */
[-CC-:B------:R-:W-:Y:S01]  /*b960*/  FFMA.FTZ R22, R22, R11.reuse, -R31.reuse ;  /* 0x0000000b16167223 */ /* 0x180fe2000001081f */
[----:B------:R-:W-:Y:S01]  /*b970*/  ISETP.LT.OR P3, PT, R15, 0x5a, P3 ;  /* 0x0000005a0f00780c */ /* 0x000fe20001f61670 */
[--C-:B------:R-:W-:Y:S01]  /*b980*/  FFMA.FTZ R32, R32, R11, -R31.reuse ;  /* 0x0000000b20207223 */ /* 0x100fe2000001081f */
[----:B0-----:R-:W-:Y:S01]  /*b990*/  FMNMX.FTZ R37, R46, R35, !PT ;  /* 0x000000232e257209 */ /* 0x001fe20007810000 */
[----:B------:R-:W-:Y:S01]  /*b9a0*/  FFMA.FTZ R28, R84, R11, -R31 ;  /* 0x0000000b541c7223 */ /* 0x000fe2000001081f */
[----:B------:R-:W-:Y:S01]  /*b9b0*/  FSEL R160, R71, -INF , !P3 ;  /* 0xff80000047a07808 */ /* 0x000fe20005800000 */
[----:B------:R0:W-:Y:S01]  /*b9c0*/  MUFU.EX2 R35, R39 ;  /* 0x0000002700237308 */ /* 0x0001e20000000800 */
[----:B------:R-:W-:-:S02]  /*b9d0*/  ISETP.GT.AND P3, PT, R21, 0x60, P2 ;  /* 0x000000601500780c */ /* 0x000fc40001764270 */
[----:B------:R-:W-:Y:S02]  /*b9e0*/  FMNMX.FTZ R37, R54, R37, !PT ;  /* 0x0000002536257209 */ /* 0x000fe40007810000 */
[----:B------:R-:W-:Y:S02]  /*b9f0*/  ISETP.LT.OR P3, PT, R15, 0x61, P3 ;  /* 0x000000610f00780c */ /* 0x000fe40001f61670 */
[----:B------:R-:W-:Y:S01]  /*ba00*/  FMNMX.FTZ R37, R30, R37, !PT ;  /* 0x000000251e257209 */ /* 0x000fe20007810000 */
[----:B------:R-:W2:Y:S01]  /*ba10*/  MUFU.EX2 R184, R184 ;  /* 0x000000b800b87308 */ /* 0x000ea20000000800 */
[----:B------:R-:W-:Y:S01]  /*ba20*/  FSEL R156, R74, -INF , !P3 ;  /* 0xff8000004a9c7808 */ /* 0x000fe20005800000 */
[----:B------:R-:W-:Y:S01]  /*ba30*/  FFMA.FTZ R74, R154, R11, -R31 ;  /* 0x0000000b9a4a7223 */ /* 0x000fe2000001081f */
[----:B------:R-:W-:Y:S01]  /*ba40*/  ISETP.GT.AND P3, PT, R21, 0x61, P2 ;  /* 0x000000611500780c */ /* 0x000fe20001764270 */
[----:B-1----:R-:W-:Y:S01]  /*ba50*/  FFMA.FTZ R53, R14, R4, R23 ;  /* 0x000000040e357223 */ /* 0x002fe20000010017 */
[----:B------:R-:W-:Y:S01]  /*ba60*/  FMNMX.FTZ R37, R58, R37, !PT ;  /* 0x000000253a257209 */ /* 0x000fe20007810000 */
[-C--:B------:R-:W-:Y:S01]  /*ba70*/  FMUL.FTZ R88, R88, R14.reuse ;  /* 0x0000000e58587220 */ /* 0x080fe20000410000 */
[----:B------:R-:W-:Y:S01]  /*ba80*/  ISETP.LT.OR P3, PT, R15, 0x62, P3 ;  /* 0x000000620f00780c */ /* 0x000fe20001f61670 */
[----:B------:R-:W1:Y:S01]  /*ba90*/  MUFU.EX2 R25, R25 ;  /* 0x0000001900197308 */ /* 0x000e620000000800 */
[----:B0-----:R-:W-:Y:S01]  /*baa0*/  FMNMX.FTZ R39, R182, R37, !PT ;  /* 0x00000025b6277209 */ /* 0x001fe20007810000 */
[-C--:B------:R-:W-:Y:S01]  /*bab0*/  FMUL.FTZ R89, R89, R14.reuse ;  /* 0x0000000e59597220 */ /* 0x080fe20000410000 */
[----:B------:R-:W-:Y:S01]  /*bac0*/  FSEL R154, R75, -INF , !P3 ;  /* 0xff8000004b9a7808 */ /* 0x000fe20005800000 */
[-C--:B------:R-:W-:Y:S01]  /*bad0*/  FMUL.FTZ R92, R92, R14.reuse ;  /* 0x0000000e5c5c7220 */ /* 0x080fe20000410000 */
[----:B------:R-:W-:Y:S01]  /*bae0*/  ISETP.GT.AND P3, PT, R21, 0x68, P2 ;  /* 0x000000681500780c */ /* 0x000fe20001764270 */
[-C--:B------:R-:W-:Y:S01]  /*baf0*/  FMUL.FTZ R93, R93, R14.reuse ;  /* 0x0000000e5d5d7220 */ /* 0x080fe20000410000 */
[----:B------:R-:W-:Y:S01]  /*bb00*/  FMNMX.FTZ R39, R62, R39, !PT ;  /* 0x000000273e277209 */ /* 0x000fe20007810000 */
[----:B------:R-:W0:Y:S01]  /*bb10*/  MUFU.EX2 R26, R192 ;  /* 0x000000c0001a7308 */ /* 0x000e220000000800 */
[----:B------:R-:W-:Y:S01]  /*bb20*/  ISETP.LT.OR P3, PT, R15, 0x69, P3 ;  /* 0x000000690f00780c */ /* 0x000fe20001f61670 */
[----:B--2---:R-:W-:Y:S01]  /*bb30*/  FADD.FTZ R4, R184, R53 ;  /* 0x00000035b8047221 */ /* 0x004fe20000010000 */
[----:B------:R-:W-:Y:S01]  /*bb40*/  FMNMX.FTZ R39, R188, R39, !PT ;  /* 0x00000027bc277209 */ /* 0x000fe20007810000 */
[-C--:B------:R-:W-:Y:S01]  /*bb50*/  FMUL.FTZ R96, R96, R14.reuse ;  /* 0x0000000e60607220 */ /* 0x080fe20000410000 */
[----:B------:R-:W-:Y:S01]  /*bb60*/  FSEL R78, R78, -INF , !P3 ;  /* 0xff8000004e4e7808 */ /* 0x000fe20005800000 */
[-C--:B------:R-:W-:Y:S01]  /*bb70*/  FMUL.FTZ R97, R97, R14.reuse ;  /* 0x0000000e61617220 */ /* 0x080fe20000410000 */
[----:B------:R-:W-:Y:S01]  /*bb80*/  FMNMX.FTZ R39, R186, R39, !PT ;  /* 0x00000027ba277209 */ /* 0x000fe20007810000 */
[----:B------:R-:W2:Y:S01]  /*bb90*/  MUFU.EX2 R162, R162 ;  /* 0x000000a200a27308 */ /* 0x000ea20000000800 */
[----:B------:R-:W-:Y:S01]  /*bba0*/  ISETP.GT.AND P3, PT, R21, 0x69, P2 ;  /* 0x000000691500780c */ /* 0x000fe20001764270 */
[----:B-1----:R-:W-:Y:S01]  /*bbb0*/  FADD.FTZ R53, R25, R4 ;  /* 0x0000000419357221 */ /* 0x002fe20000010000 */
[----:B------:R-:W-:Y:S01]  /*bbc0*/  FMNMX.FTZ R41, R164, R39, !PT ;  /* 0x00000027a4297209 */ /* 0x000fe20007810000 */
[-C--:B------:R-:W-:Y:S01]  /*bbd0*/  FMUL.FTZ R100, R100, R14.reuse ;  /* 0x0000000e64647220 */ /* 0x080fe20000410000 */
[----:B------:R-:W-:Y:S01]  /*bbe0*/  ISETP.LT.OR P3, PT, R15, 0x6a, P3 ;  /* 0x0000006a0f00780c */ /* 0x000fe20001f61670 */
[-C--:B------:R-:W-:Y:S01]  /*bbf0*/  FMUL.FTZ R101, R101, R14.reuse ;  /* 0x0000000e65657220 */ /* 0x080fe20000410000 */
[----:B------:R-:W-:Y:S01]  /*bc00*/  FMNMX.FTZ R41, R70, R41, !PT ;  /* 0x0000002946297209 */ /* 0x000fe20007810000 */
[----:B------:R-:W1:Y:S01]  /*bc10*/  MUFU.EX2 R158, R158 ;  /* 0x0000009e009e7308 */ /* 0x000e620000000800 */
[----:B------:R-:W-:Y:S01]  /*bc20*/  FSEL R52, R79, -INF , !P3 ;  /* 0xff8000004f347808 */ /* 0x000fe20005800000 */
[----:B0-----:R-:W-:Y:S01]  /*bc30*/  FADD.FTZ R4, R26, R53 ;  /* 0x000000351a047221 */ /* 0x001fe20000010000 */
[----:B------:R-:W-:Y:S01]  /*bc40*/  ISETP.GT.AND P3, PT, R21, 0x70, P2 ;  /* 0x000000701500780c */ /* 0x000fe20001764270 */
[-C--:B------:R-:W-:Y:S01]  /*bc50*/  FMUL.FTZ R104, R104, R14.reuse ;  /* 0x0000000e68687220 */ /* 0x080fe20000410000 */
[----:B------:R-:W-:Y:S01]  /*bc60*/  FMNMX.FTZ R41, R160, R41, !PT ;  /* 0x00000029a0297209 */ /* 0x000fe20007810000 */
[----:B------:R-:W-:Y:S01]  /*bc70*/  FADD.FTZ R53, R27, R4 ;  /* 0x000000041b357221 */ /* 0x000fe20000010000 */
[----:B------:R-:W-:Y:S01]  /*bc80*/  ISETP.LT.OR P3, PT, R15, 0x71, P3 ;  /* 0x000000710f00780c */ /* 0x000fe20001f61670 */
[----:B------:R0:W-:Y:S01]  /*bc90*/  MUFU.EX2 R37, R152 ;  /* 0x0000009800257308 */ /* 0x0001e20000000800 */
[----:B------:R-:W-:Y:S01]  /*bca0*/  FMNMX.FTZ R41, R156, R41, !PT ;  /* 0x000000299c297209 */ /* 0x000fe20007810000 */
[----:B------:R-:W-:Y:S01]  /*bcb0*/  FADD.FTZ R4, R66, R53 ;  /* 0x0000003542047221 */ /* 0x000fe20000010000 */
[----:B------:R-:W-:Y:S01]  /*bcc0*/  FSEL R82, R82, -INF , !P3 ;  /* 0xff80000052527808 */ /* 0x000fe20005800000 */
[-C--:B------:R-:W-:Y:S01]  /*bcd0*/  FMUL.FTZ R105, R105, R14.reuse ;  /* 0x0000000e69697220 */ /* 0x080fe20000410000 */
[----:B------:R-:W-:Y:S01]  /*bce0*/  ISETP.GT.AND P3, PT, R21, 0x71, P2 ;  /* 0x000000711500780c */ /* 0x000fe20001764270 */
[----:B------:R-:W-:Y:S01]  /*bcf0*/  FADD.FTZ R53, R29, R4 ;  /* 0x000000041d357221 */ /* 0x000fe20000010000 */
[----:B------:R-:W-:Y:S01]  /*bd00*/  FMNMX.FTZ R43, R154, R41, !PT ;  /* 0x000000299a2b7209 */ /* 0x000fe20007810000 */
[----:B------:R3:W-:Y:S01]  /*bd10*/  MUFU.EX2 R39, R45 ;  /* 0x0000002d00277308 */ /* 0x0007e20000000800 */
[----:B------:R-:W-:Y:S01]  /*bd20*/  ISETP.LT.OR P3, PT, R15, 0x72, P3 ;  /* 0x000000720f00780c */ /* 0x000fe20001f61670 */
[----:B0-----:R-:W-:Y:S01]  /*bd30*/  FFMA.FTZ R152, R80, R11, -R31 ;  /* 0x0000000b50987223 */ /* 0x001fe2000001081f */
[----:B------:R-:W-:Y:S01]  /*bd40*/  FMNMX.FTZ R43, R78, R43, !PT ;  /* 0x0000002b4e2b7209 */ /* 0x000fe20007810000 */
[----:B--2---:R-:W-:Y:S01]  /*bd50*/  FADD.FTZ R4, R162, R53 ;  /* 0x00000035a2047221 */ /* 0x004fe20000010000 */
[----:B------:R-:W-:Y:S01]  /*bd60*/  FSEL R56, R83, -INF , !P3 ;  /* 0xff80000053387808 */ /* 0x000fe20005800000 */
[-C--:B------:R-:W-:Y:S01]  /*bd70*/  FMUL.FTZ R108, R108, R14.reuse ;  /* 0x0000000e6c6c7220 */ /* 0x080fe20000410000 */
[C---:B------:R-:W-:Y:S01]  /*bd80*/  ISETP.GT.AND P3, PT, R21.reuse, 0x78, P2 ;  /* 0x000000781500780c */ /* 0x040fe20001764270 */
[----:B------:R0:W-:Y:S01]  /*bd90*/  MUFU.EX2 R41, R47 ;  /* 0x0000002f00297308 */ /* 0x0001e20000000800 */
[----:B------:R-:W-:Y:S01]  /*bda0*/  FMNMX.FTZ R43, R52, R43, !PT ;  /* 0x0000002b342b7209 */ /* 0x000fe20007810000 */
[-CC-:B---3--:R-:W-:Y:S01]  /*bdb0*/  FFMA.FTZ R45, R72, R11.reuse, -R31.reuse ;  /* 0x0000000b482d7223 */ /* 0x188fe2000001081f */
[----:B------:R-:W-:Y:S01]  /*bdc0*/  ISETP.GT.AND P2, PT, R21, 0x79, P2 ;  /* 0x000000791500780c */ /* 0x000fe20001744270 */
[--C-:B------:R-:W-:Y:S01]  /*bdd0*/  FFMA.FTZ R21, R64, R11, -R31.reuse ;  /* 0x0000000b40157223 */ /* 0x100fe2000001081f */
[----:B------:R-:W-:Y:S01]  /*bde0*/  ISETP.LT.OR P3, PT, R15, 0x79, P3 ;  /* 0x000000790f00780c */ /* 0x000fe20001f61670 */
[----:B------:R-:W-:Y:S01]  /*bdf0*/  FADD.FTZ R53, R33, R4 ;  /* 0x0000000421357221 */ /* 0x000fe20000010000 */
[----:B------:R-:W-:Y:S01]  /*be00*/  FMNMX.FTZ R43, R82, R43, !PT ;  /* 0x0000002b522b7209 */ /* 0x000fe20007810000 */
[----:B------:R-:W2:Y:S01]  /*be10*/  MUFU.EX2 R74, R74 ;  /* 0x0000004a004a7308 */ /* 0x000ea20000000800 */
[----:B------:R-:W-:Y:S01]  /*be20*/  ISETP.LT.OR P2, PT, R15, 0x7a, P2 ;  /* 0x0000007a0f00780c */ /* 0x000fe20001741670 */
[----:B------:R-:W-:Y:S01]  /*be30*/  FFMA.FTZ R15, R60, R11, -R31 ;  /* 0x0000000b3c0f7223 */ /* 0x000fe2000001081f */
[----:B------:R-:W-:Y:S01]  /*be40*/  FSEL R86, R86, -INF , !P3 ;  /* 0xff80000056567808 */ /* 0x000fe20005800000 */
[----:B-1----:R-:W-:Y:S01]  /*be50*/  FADD.FTZ R4, R158, R53 ;  /* 0x000000359e047221 */ /* 0x002fe20000010000 */
[----:B------:R-:W-:Y:S01]  /*be60*/  FMNMX.FTZ R43, R56, R43, !PT ;  /* 0x0000002b382b7209 */ /* 0x000fe20007810000 */
[-C--:B------:R-:W-:Y:S01]  /*be70*/  FMUL.FTZ R109, R109, R14.reuse ;  /* 0x0000000e6d6d7220 */ /* 0x080fe20000410000 */
[----:B------:R-:W-:Y:S01]  /*be80*/  FSEL R60, R87, -INF , !P2 ;  /* 0xff800000573c7808 */ /* 0x000fe20005000000 */
[----:B------:R-:W1:Y:S01]  /*be90*/  MUFU.EX2 R48, R48 ;  /* 0x0000003000307308 */ /* 0x000e620000000800 */
[----:B------:R-:W-:Y:S01]  /*bea0*/  FMNMX.FTZ R43, R86, R43, !PT ;  /* 0x0000002b562b7209 */ /* 0x000fe20007810000 */
[----:B------:R-:W-:Y:S01]  /*beb0*/  FADD.FTZ R53, R35, R4 ;  /* 0x0000000423357221 */ /* 0x000fe20000010000 */
[-C--:B------:R-:W-:Y:S01]  /*bec0*/  FMUL.FTZ R112, R112, R14.reuse ;  /* 0x0000000e70707220 */ /* 0x080fe20000410000 */
[-C--:B------:R-:W-:Y:S01]  /*bed0*/  FMUL.FTZ R113, R113, R14.reuse ;  /* 0x0000000e71717220 */ /* 0x080fe20000410000 */
[----:B0-----:R-:W-:Y:S01]  /*bee0*/  FMNMX.FTZ R47, R60, R43, !PT ;  /* 0x0000002b3c2f7209 */ /* 0x001fe20007810000 */
[----:B------:R-:W-:Y:S01]  /*bef0*/  FFMA.FTZ R43, R68, R11, -R31 ;  /* 0x0000000b442b7223 */ /* 0x000fe2000001081f */
[-C--:B------:R-:W-:Y:S01]  /*bf00*/  FMUL.FTZ R116, R116, R14.reuse ;  /* 0x0000000e74747220 */ /* 0x080fe20000410000 */
[----:B------:R-:W0:Y:S01]  /*bf10*/  MUFU.EX2 R44, R44 ;  /* 0x0000002c002c7308 */ /* 0x000e220000000800 */
[-C--:B------:R-:W-:Y:S01]  /*bf20*/  FMUL.FTZ R117, R117, R14.reuse ;  /* 0x0000000e75757220 */ /* 0x080fe20000410000 */
[----:B------:R-:W3:Y:S01]  /*bf30*/  SHFL.BFLY PT, R64, R47, 0x2, 0x1f ;  /* 0x0c401f002f407f89 */ /* 0x000ee200000e0000 */
[-C--:B------:R-:W-:Y:S01]  /*bf40*/  FMUL.FTZ R120, R120, R14.reuse ;  /* 0x0000000e78787220 */ /* 0x080fe20000410000 */
[-C--:B------:R-:W-:Y:S01]  /*bf50*/  FMUL.FTZ R121, R121, R14.reuse ;  /* 0x0000000e79797220 */ /* 0x080fe20000410000 */
[-C--:B------:R-:W-:Y:S01]  /*bf60*/  FMUL.FTZ R124, R124, R14.reuse ;  /* 0x0000000e7c7c7220 */ /* 0x080fe20000410000 */
[-C--:B------:R-:W-:Y:S01]  /*bf70*/  FMUL.FTZ R125, R125, R14.reuse ;  /* 0x0000000e7d7d7220 */ /* 0x080fe20000410000 */
[-C--:B------:R-:W-:Y:S01]  /*bf80*/  FMUL.FTZ R128, R128, R14.reuse ;  /* 0x0000000e80807220 */ /* 0x080fe20000410000 */
[----:B------:R-:W-:Y:S01]  /*bf90*/  MUFU.EX2 R36, R36 ;  /* 0x0000002400247308 */ /* 0x000fe20000000800 */
[-C--:B------:R-:W-:Y:S01]  /*bfa0*/  FMUL.FTZ R129, R129, R14.reuse ;  /* 0x0000000e81817220 */ /* 0x080fe20000410000 */
[-C--:B------:R-:W-:Y:S01]  /*bfb0*/  FMUL.FTZ R132, R132, R14.reuse ;  /* 0x0000000e84847220 */ /* 0x080fe20000410000 */
        /* <DEDUP_REMOVED lines=9> */
[----:B------:R-:W-:Y:S01]  /*c050*/  FMUL.FTZ R149, R149, R14 ;  /* 0x0000000e95957220 */ /* 0x000fe20000410000 */
[----:B------:R-:W-:-:S03]  /*c060*/  IMAD.MOV.U32 R14, RZ, RZ, R0 ;  /* 0x000000ffff0e7224 */ /* 0x000fc600078e0000 */
[----:B------:R-:W4:Y:S01]  /*c070*/  MUFU.EX2 R20, R20 ;  /* 0x0000001400147308 */ /* 0x000f220000000800 */
[----:B---3--:R-:W-:Y:S01]  /*c080*/  FMNMX.FTZ R51, R47, R64, !PT ;  /* 0x000000402f337209 */ /* 0x008fe20007810000 */
[-CC-:B------:R-:W-:Y:S01]  /*c090*/  FFMA.FTZ R64, R12, R11.reuse, -R31.reuse ;  /* 0x0000000b0c407223 */ /* 0x180fe2000001081f */
[-CC-:B------:R-:W-:Y:S01]  /*c0a0*/  FFMA.FTZ R47, R76, R11.reuse, -R31.reuse ;  /* 0x0000000b4c2f7223 */ /* 0x180fe2000001081f */
[----:B------:R-:W-:Y:S02]  /*c0b0*/  FFMA.FTZ R31, R40, R11, -R31 ;  /* 0x0000000b281f7223 */ /* 0x000fe4000001081f */
[----:B------:R-:W3:Y:S02]  /*c0c0*/  SHFL.BFLY PT, R12, R51, 0x1, 0x1f ;  /* 0x0c201f00330c7f89 */ /* 0x000ee400000e0000 */
[----:B------:R-:W-:Y:S08]  /*c0d0*/  MUFU.EX2 R21, R21 ;  /* 0x0000001500157308 */ /* 0x000ff00000000800 */
[----:B------:R-:W-:Y:S08]  /*c0e0*/  MUFU.EX2 R24, R24 ;  /* 0x0000001800187308 */ /* 0x000ff00000000800 */
[----:B------:R-:W-:Y:S01]  /*c0f0*/  MUFU.EX2 R43, R43 ;  /* 0x0000002b002b7308 */ /* 0x000fe20000000800 */
[----:B---3--:R-:W-:-:S07]  /*c100*/  FMNMX.FTZ R12, R51, R12, !PT ;  /* 0x0000000c330c7209 */ /* 0x008fce0007810000 */
[----:B------:R-:W-:Y:S01]  /*c110*/  MUFU.EX2 R22, R22 ;  /* 0x0000001600167308 */ /* 0x000fe20000000800 */
[C---:B------:R-:W-:Y:S01]  /*c120*/  FSETP.NEU.FTZ.AND P2, PT, R12.reuse, -INF , PT ;  /* 0xff8000000c00780b */ /* 0x040fe20003f5d000 */
[----:B------:R-:W-:-:S03]  /*c130*/  FMUL.FTZ R40, R12, R11 ;  /* 0x0000000b0c287220 */ /* 0x000fc60000410000 */
[----:B------:R-:W-:-:S03]  /*c140*/  FSEL R4, R12, RZ, P2 ;  /* 0x000000ff0c047208 */ /* 0x000fc60001000000 */
[----:B------:R-:W-:Y:S01]  /*c150*/  MUFU.EX2 R45, R45 ;  /* 0x0000002d002d7308 */ /* 0x000fe20000000800 */
[----:B------:R-:W-:Y:S02]  /*c160*/  FSEL R51, R40, RZ, P2 ;  /* 0x000000ff28337208 */ /* 0x000fe40001000000 */
[----:B------:R-:W-:Y:S01]  /*c170*/  ISETP.GT.AND P2, PT, R10, R17, PT ;  /* 0x000000110a00720c */ /* 0x000fe20003f44270 */
[----:B------:R-:W-:Y:S01]  /*c180*/  FADD.FTZ R4, -R4, R9 ;  /* 0x0000000904047221 */ /* 0x000fe20000010100 */
[----:B------:R-:W-:Y:S02]  /*c190*/  VIADD R10, R10, 0xffffffff ;  /* 0xffffffff0a0a7836 */ /* 0x000fe40000000000 */
[-CC-:B------:R-:W-:Y:S01]  /*c1a0*/  FFMA.FTZ R169, R50, R11.reuse, -R51.reuse ;  /* 0x0000000b32a97223 */ /* 0x180fe20000010833 */
[----:B------:R-:W-:Y:S02]  /*c1b0*/  IMAD.U32 R50, RZ, RZ, UR5 ;  /* 0x00000005ff327e24 */ /* 0x000fe4000f8e00ff */
[-CC-:B------:R-:W-:Y:S01]  /*c1c0*/  FFMA.FTZ R171, R54, R11.reuse, -R51.reuse ;  /* 0x0000000b36ab7223 */ /* 0x180fe20000010833 */
[-CC-:B------:R-:W-:Y:S01]  /*c1d0*/  FFMA.FTZ R40, R190, R11.reuse, -R51.reuse ;  /* 0x0000000bbe287223 */ /* 0x180fe20000010833 */
[-C--:B------:R-:W-:Y:S01]  /*c1e0*/  FMUL.FTZ R4, R4, R11.reuse ;  /* 0x0000000b04047220 */ /* 0x080fe20000410000 */
[-C--:B------:R-:W-:Y:S01]  /*c1f0*/  FFMA.FTZ R181, R180, R11.reuse, -R51 ;  /* 0x0000000bb4b57223 */ /* 0x080fe20000010833 */
[----:B------:R-:W-:Y:S01]  /*c200*/  @!P1 LEA R54, R50, UR36, 0x3 ;  /* 0x0000002432369c11 */ /* 0x000fe2000f8e18ff */
[----:B--2---:R-:W-:Y:S01]  /*c210*/  FADD.FTZ R50, R74, R53 ;  /* 0x000000354a327221 */ /* 0x004fe20000010000 */
[-CC-:B------:R-:W-:Y:S01]  /*c220*/  FFMA.FTZ R183, R168, R11.reuse, -R51.reuse ;  /* 0x0000000ba8b77223 */ /* 0x180fe20000010833 */
[----:B------:R-:W-:Y:S01]  /*c230*/  MUFU.EX2 R40, R40 ;  /* 0x0000002800287308 */ /* 0x000fe20000000800 */
[----:B------:R-:W-:Y:S01]  /*c240*/  FFMA.FTZ R68, R178, R11, -R51 ;  /* 0x0000000bb2447223 */ /* 0x000fe20000010833 */
[----:B------:R-:W-:-:S02]  /*c250*/  @!P1 VIADD R53, R54, 0x28860 ;  /* 0x0002886036359836 */ /* 0x000fc40000000000 */
[----:B------:R-:W-:Y:S01]  /*c260*/  FADD.FTZ R9, R37, R50 ;  /* 0x0000003225097221 */ /* 0x000fe20000010000 */
[-CC-:B------:R-:W-:Y:S01]  /*c270*/  FFMA.FTZ R177, R166, R11.reuse, -R51.reuse ;  /* 0x0000000ba6b17223 */ /* 0x180fe20000010833 */
[-CC-:B------:R-:W-:Y:S01]  /*c280*/  FFMA.FTZ R72, R176, R11.reuse, -R51.reuse ;  /* 0x0000000bb0487223 */ /* 0x180fe20000010833 */
[-C--:B------:R-:W-:Y:S01]  /*c290*/  FFMA.FTZ R179, R38, R11.reuse, -R51 ;  /* 0x0000000b26b37223 */ /* 0x080fe20000010833 */
[----:B------:R-:W-:Y:S01]  /*c2a0*/  @!P1 PRMT R53, RZ, 0x654, R53 ;  /* 0x00000654ff359816 */ /* 0x000fe20000000035 */
[----:B-1----:R-:W-:Y:S01]  /*c2b0*/  FADD.FTZ R50, R48, R9 ;  /* 0x0000000930327221 */ /* 0x002fe20000010000 */
[----:B------:R-:W-:Y:S01]  /*c2c0*/  MUFU.EX2 R181, R181 ;  /* 0x000000b500b57308 */ /* 0x000fe20000000800 */
[-CC-:B------:R-:W-:Y:S01]  /*c2d0*/  FFMA.FTZ R165, R58, R11.reuse, -R51.reuse ;  /* 0x0000000b3aa57223 */ /* 0x180fe20000010833 */
[----:B------:R1:W-:Y:S01]  /*c2e0*/  @!P1 SYNCS.ARRIVE.TRANS64.RED.A1T0 RZ, [R53+URZ], RZ ;  /* 0x000000ff35ff99a7 */ /* 0x0003e2000810043f */
[-CC-:B------:R-:W-:Y:S01]  /*c2f0*/  FFMA.FTZ R38, R174, R11.reuse, -R51.reuse ;  /* 0x0000000bae267223 */ /* 0x180fe20000010833 */
[-CC-:B------:R-:W-:Y:S01]  /*c300*/  FFMA.FTZ R173, R42, R11.reuse, -R51.reuse ;  /* 0x0000000b2aad7223 */ /* 0x180fe20000010833 */
[-CC-:B------:R-:W-:Y:S01]  /*c310*/  FFMA.FTZ R42, R172, R11.reuse, -R51.reuse ;  /* 0x0000000bac2a7223 */ /* 0x180fe20000010833 */
[--C-:B------:R-:W-:Y:S01]  /*c320*/  FFMA.FTZ R182, R182, R11, -R51.reuse ;  /* 0x0000000bb6b67223 */ /* 0x100fe20000010833 */
[----:B------:R-:W-:Y:S01]  /*c330*/  F2FP.BF16.F32.PACK_AB R180, R184, R23 ;  /* 0x00000017b8b4723e */ /* 0x000fe200000010ff */
[----:B------:R2:W3:Y:S01]  /*c340*/  MUFU.EX2 R9, R4 ;  /* 0x0000000400097308 */ /* 0x0004e20000000800 */
[-CC-:B------:R-:W-:Y:S01]  /*c350*/  FFMA.FTZ R175, R170, R11.reuse, -R51.reuse ;  /* 0x0000000baaaf7223 */ /* 0x180fe20000010833 */
[----:B-1----:R-:W-:Y:S01]  /*c360*/  FADD.FTZ R53, R39, R50 ;  /* 0x0000003227357221 */ /* 0x002fe20000010000 */
[-CC-:B------:R-:W-:Y:S01]  /*c370*/  FFMA.FTZ R34, R34, R11.reuse, -R51.reuse ;  /* 0x0000000b22227223 */ /* 0x180fe20000010833 */
[-CC-:B------:R-:W-:Y:S01]  /*c380*/  FFMA.FTZ R46, R46, R11.reuse, -R51.reuse ;  /* 0x0000000b2e2e7223 */ /* 0x180fe20000010833 */
[----:B------:R-:W-:Y:S01]  /*c390*/  FFMA.FTZ R30, R30, R11, -R51 ;  /* 0x0000000b1e1e7223 */ /* 0x000fe20000010833 */
[----:B0-----:R-:W-:Y:S01]  /*c3a0*/  FADD.FTZ R54, R44, R53 ;  /* 0x000000352c367221 */ /* 0x001fe20000010000 */
[----:B----4-:R-:W-:Y:S01]  /*c3b0*/  F2FP.BF16.F32.PACK_AB R166, R20, R15 ;  /* 0x0000000f14a6723e */ /* 0x010fe200000010ff */
[----:B------:R-:W0:Y:S01]  /*c3c0*/  MUFU.EX2 R183, R183 ;  /* 0x000000b700b77308 */ /* 0x000e220000000800 */
[-CC-:B------:R-:W-:Y:S01]  /*c3d0*/  FFMA.FTZ R62, R62, R11.reuse, -R51.reuse ;  /* 0x0000000b3e3e7223 */ /* 0x180fe20000010833 */
[----:B------:R-:W-:Y:S01]  /*c3e0*/  FADD.FTZ R55, R41, R54 ;  /* 0x0000003629377221 */ /* 0x000fe20000010000 */
[-CC-:B------:R-:W-:Y:S01]  /*c3f0*/  FFMA.FTZ R188, R188, R11.reuse, -R51.reuse ;  /* 0x0000000bbcbc7223 */ /* 0x180fe20000010833 */
[-CC-:B------:R-:W-:Y:S01]  /*c400*/  FFMA.FTZ R186, R186, R11.reuse, -R51.reuse ;  /* 0x0000000bbaba7223 */ /* 0x180fe20000010833 */
[-C--:B------:R-:W-:Y:S01]  /*c410*/  FFMA.FTZ R50, R164, R11.reuse, -R51 ;  /* 0x0000000ba4327223 */ /* 0x080fe20000010833 */
[----:B--2---:R-:W-:Y:S01]  /*c420*/  FADD.FTZ R4, R36, R55 ;  /* 0x0000003724047221 */ /* 0x004fe20000010000 */
[-CC-:B------:R-:W-:Y:S01]  /*c430*/  FFMA.FTZ R70, R70, R11.reuse, -R51.reuse ;  /* 0x0000000b46467223 */ /* 0x180fe20000010833 */
[----:B------:R-:W1:Y:S01]  /*c440*/  MUFU.EX2 R68, R68 ;  /* 0x0000004400447308 */ /* 0x000e620000000800 */
[--C-:B------:R-:W-:Y:S01]  /*c450*/  FFMA.FTZ R53, R160, R11, -R51.reuse ;  /* 0x0000000ba0357223 */ /* 0x100fe20000010833 */
[----:B------:R-:W-:Y:S01]  /*c460*/  FADD.FTZ R57, R15, R4 ;  /* 0x000000040f397221 */ /* 0x000fe20000010000 */
[----:B---3--:R-:W-:Y:S01]  /*c470*/  FFMA.FTZ R4, R9, R3, R40 ;  /* 0x0000000309047223 */ /* 0x008fe20000010028 */
[-CC-:B------:R-:W-:Y:S01]  /*c480*/  FFMA.FTZ R54, R156, R11.reuse, -R51.reuse ;  /* 0x0000000b9c367223 */ /* 0x180fe20000010833 */
[-C--:B------:R-:W-:Y:S01]  /*c490*/  FFMA.FTZ R55, R154, R11.reuse, -R51 ;  /* 0x0000000b9a377223 */ /* 0x080fe20000010833 */
[----:B------:R-:W-:Y:S01]  /*c4a0*/  FADD.FTZ R58, R20, R57 ;  /* 0x00000039143a7221 */ /* 0x000fe20000010000 */
[----:B------:R-:W-:Y:S01]  /*c4b0*/  FADD.FTZ R4, R181, R4 ;  /* 0x00000004b5047221 */ /* 0x000fe20000010000 */
[----:B------:R-:W2:Y:S01]  /*c4c0*/  MUFU.EX2 R177, R177 ;  /* 0x000000b100b17308 */ /* 0x000ea20000000800 */
[-CC-:B------:R-:W-:Y:S01]  /*c4d0*/  FFMA.FTZ R78, R78, R11.reuse, -R51.reuse ;  /* 0x0000000b4e4e7223 */ /* 0x180fe20000010833 */
[----:B------:R-:W-:Y:S01]  /*c4e0*/  FADD.FTZ R57, R21, R58 ;  /* 0x0000003a15397221 */ /* 0x000fe20000010000 */
[----:B0-----:R-:W-:Y:S01]  /*c4f0*/  FADD.FTZ R3, R183, R4 ;  /* 0x00000004b7037221 */ /* 0x001fe20000010000 */
        /* <DEDUP_REMOVED lines=8> */
[----:B------:R-:W-:Y:S01]  /*c580*/  FFMA.FTZ R51, R60, R11, -R51 ;  /* 0x0000000b3c337223 */ /* 0x000fe20000010833 */
[----:B------:R-:W-:Y:S01]  /*c590*/  UMOV UR5, UR4 ;  /* 0x0000000400057c82 */ /* 0x000fe20008000000 */
[----:B------:R-:W-:Y:S01]  /*c5a0*/  F2FP.BF16.F32.PACK_AB R178, R162, R29 ;  /* 0x0000001da2b2723e */ /* 0x000fe200000010ff */
[----:B------:R-:W-:Y:S01]  /*c5b0*/  FMUL.FTZ R90, R90, R9 ;  /* 0x000000095a5a7220 */ /* 0x000fe20000410000 */
[----:B------:R-:W1:Y:S01]  /*c5c0*/  MUFU.EX2 R179, R179 ;  /* 0x000000b300b37308 */ /* 0x000e620000000800 */
[----:B--2---:R-:W-:Y:S01]  /*c5d0*/  FADD.FTZ R3, R177, R4 ;  /* 0x00000004b1037221 */ /* 0x004fe20000010000 */
[----:B------:R-:W-:Y:S01]  /*c5e0*/  F2FP.BF16.F32.PACK_AB R172, R158, R33 ;  /* 0x000000219eac723e */ /* 0x000fe200000010ff */
[-C--:B------:R-:W-:Y:S01]  /*c5f0*/  FMUL.FTZ R91, R91, R9.reuse ;  /* 0x000000095b5b7220 */ /* 0x080fe20000410000 */
[-C--:B------:R-:W-:Y:S01]  /*c600*/  FMUL.FTZ R94, R94, R9.reuse ;  /* 0x000000095e5e7220 */ /* 0x080fe20000410000 */
[-C--:B------:R-:W-:Y:S01]  /*c610*/  FMUL.FTZ R95, R95, R9.reuse ;  /* 0x000000095f5f7220 */ /* 0x080fe20000410000 */
[-C--:B------:R-:W-:Y:S01]  /*c620*/  FMUL.FTZ R98, R98, R9.reuse ;  /* 0x0000000962627220 */ /* 0x080fe20000410000 */
[-C--:B------:R-:W-:Y:S01]  /*c630*/  FMUL.FTZ R99, R99, R9.reuse ;  /* 0x0000000963637220 */ /* 0x080fe20000410000 */
[----:B------:R-:W-:Y:S01]  /*c640*/  MUFU.EX2 R64, R64 ;  /* 0x0000004000407308 */ /* 0x000fe20000000800 */
[----:B0-----:R-:W-:Y:S01]  /*c650*/  FADD.FTZ R4, R72, R3 ;  /* 0x0000000348047221 */ /* 0x001fe20000010000 */
[-C--:B------:R-:W-:Y:S01]  /*c660*/  FMUL.FTZ R102, R102, R9.reuse ;  /* 0x0000000966667220 */ /* 0x080fe20000410000 */
        /* <DEDUP_REMOVED lines=21> */
[----:B------:R-:W1:Y:S01]  /*c7c0*/  MUFU.EX2 R173, R173 ;  /* 0x000000ad00ad7308 */ /* 0x000e620000000800 */
[----:B0-----:R-:W-:Y:S01]  /*c7d0*/  FADD.FTZ R4, R38, R3 ;  /* 0x0000000326047221 */ /* 0x001fe20000010000 */
[-C--:B------:R-:W-:Y:S01]  /*c7e0*/  FMUL.FTZ R139, R139, R9.reuse ;  /* 0x000000098b8b7220 */ /* 0x080fe20000410000 */
[-C--:B------:R-:W-:Y:S01]  /*c7f0*/  FMUL.FTZ R142, R142, R9.reuse ;  /* 0x000000098e8e7220 */ /* 0x080fe20000410000 */
[-C--:B------:R-:W-:Y:S01]  /*c800*/  FMUL.FTZ R143, R143, R9.reuse ;  /* 0x000000098f8f7220 */ /* 0x080fe20000410000 */
[-C--:B------:R-:W-:Y:S01]  /*c810*/  FMUL.FTZ R146, R146, R9.reuse ;  /* 0x0000000992927220 */ /* 0x080fe20000410000 */
[-C--:B------:R-:W-:Y:S01]  /*c820*/  FMUL.FTZ R147, R147, R9.reuse ;  /* 0x0000000993937220 */ /* 0x080fe20000410000 */
[-C--:B------:R-:W-:Y:S01]  /*c830*/  FMUL.FTZ R150, R150, R9.reuse ;  /* 0x0000000996967220 */ /* 0x080fe20000410000 */
[----:B------:R0:W-:Y:S01]  /*c840*/  MUFU.EX2 R59, R182 ;  /* 0x000000b6003b7308 */ /* 0x0001e20000000800 */
[----:B------:R-:W-:Y:S01]  /*c850*/  FMUL.FTZ R151, R151, R9 ;  /* 0x0000000997977220 */ /* 0x000fe20000410000 */
[----:B------:R-:W-:Y:S01]  /*c860*/  F2FP.BF16.F32.PACK_AB R176, R66, R27 ;  /* 0x0000001b42b0723e */ /* 0x000fe200000010ff */
[----:B------:R-:W-:Y:S01]  /*c870*/  IMAD.MOV.U32 R9, RZ, RZ, R12 ;  /* 0x000000ffff097224 */ /* 0x000fe200078e000c */
[----:B------:R-:W-:-:S02]  /*c880*/  F2FP.BF16.F32.PACK_AB R174, R74, R35 ;  /* 0x000000234aae723e */ /* 0x000fc400000010ff */
[----:B------:R-:W-:Y:S02]  /*c890*/  F2FP.BF16.F32.PACK_AB R168, R48, R37 ;  /* 0x0000002530a8723e */ /* 0x000fe400000010ff */
[----:B------:R-:W2:Y:S01]  /*c8a0*/  MUFU.EX2 R32, R32 ;  /* 0x0000002000207308 */ /* 0x000ea20000000800 */
[----:B0-----:R-:W-:Y:S01]  /*c8b0*/  F2FP.BF16.F32.PACK_AB R182, R26, R25 ;  /* 0x000000191ab6723e */ /* 0x001fe200000010ff */
[----:B------:R-:W-:Y:S01]  /*c8c0*/  FADD.FTZ R26, R22, R23 ;  /* 0x00000017161a7221 */ /* 0x000fe20000010000 */
[----:B-1----:R-:W-:Y:S01]  /*c8d0*/  FADD.FTZ R3, R173, R4 ;  /* 0x00000004ad037221 */ /* 0x002fe20000010000 */
[----:B------:R-:W-:Y:S02]  /*c8e0*/  F2FP.BF16.F32.PACK_AB R170, R44, R39 ;  /* 0x000000272caa723e */ /* 0x000fe400000010ff */
[----:B------:R-:W-:Y:S01]  /*c8f0*/  FADD.FTZ R23, R45, R26 ;  /* 0x0000001a2d177221 */ /* 0x000fe20000010000 */
[----:B------:R-:W-:Y:S01]  /*c900*/  F2FP.BF16.F32.PACK_AB R164, R36, R41 ;  /* 0x0000002924a4723e */ /* 0x000fe200000010ff */
[----:B------:R-:W0:Y:S01]  /*c910*/  MUFU.EX2 R42, R42 ;  /* 0x0000002a002a7308 */ /* 0x000e220000000800 */
[----:B------:R-:W-:Y:S01]  /*c920*/  F2FP.BF16.F32.PACK_AB R160, R24, R21 ;  /* 0x0000001518a0723e */ /* 0x000fe200000010ff */
[----:B------:R-:W-:Y:S01]  /*c930*/  FADD.FTZ R26, R64, R23 ;  /* 0x00000017401a7221 */ /* 0x000fe20000010000 */
[----:B------:R-:W-:-:S02]  /*c940*/  F2FP.BF16.F32.PACK_AB R162, R22, R43 ;  /* 0x0000002b16a2723e */ /* 0x000fc400000010ff */
[----:B------:R-:W-:Y:S01]  /*c950*/  F2FP.BF16.F32.PACK_AB R156, R64, R45 ;  /* 0x0000002d409c723e */ /* 0x000fe200000010ff */
[----:B------:R-:W-:Y:S01]  /*c960*/  FADD.FTZ R23, R47, R26 ;  /* 0x0000001a2f177221 */ /* 0x000fe20000010000 */
[----:B------:R-:W-:Y:S01]  /*c970*/  F2FP.BF16.F32.PACK_AB R181, R181, R40 ;  /* 0x00000028b5b5723e */ /* 0x000fe200000010ff */
[----:B------:R-:W1:Y:S01]  /*c980*/  MUFU.EX2 R152, R152 ;  /* 0x0000009800987308 */ /* 0x000e620000000800 */
[C---:B--2---:R-:W-:Y:S01]  /*c990*/  F2FP.BF16.F32.PACK_AB R158, R32.reuse, R47 ;  /* 0x0000002f209e723e */ /* 0x044fe200000010ff */
[----:B------:R-:W-:Y:S01]  /*c9a0*/  FADD.FTZ R23, R32, R23 ;  /* 0x0000001720177221 */ /* 0x000fe20000010000 */
[----:B------:R-:W-:Y:S02]  /*c9b0*/  F2FP.BF16.F32.PACK_AB R183, R68, R183 ;  /* 0x000000b744b7723e */ /* 0x000fe400000010ff */
[----:B------:R-:W-:Y:S02]  /*c9c0*/  F2FP.BF16.F32.PACK_AB R177, R72, R177 ;  /* 0x000000b148b1723e */ /* 0x000fe400000010ff */
[----:B------:R-:W-:Y:S01]  /*c9d0*/  F2FP.BF16.F32.PACK_AB R179, R38, R179 ;  /* 0x000000b326b3723e */ /* 0x000fe200000010ff */
        /* <DEDUP_REMOVED lines=14> */
[----:B--2---:R-:W-:Y:S01]  /*cac0*/  FADD.FTZ R20, R28, R15 ;  /* 0x0000000f1c147221 */ /* 0x004fe20000010000 */
[----:B------:R-:W-:-:S06]  /*cad0*/  IMAD.MOV.U32 R15, RZ, RZ, R2 ;  /* 0x000000ffff0f7224 */ /* 0x000fcc00078e0002 */
        /* <DEDUP_REMOVED lines=46> */
[----:B------:R-:W-:-:S03]  /*cdc0*/  F2FP.BF16.F32.PACK_AB R153, R56, R153 ;  /* 0x000000993899723e */ /* 0x000fc600000010ff */
[----:B0-----:R-:W-:-:S04]  /*cdd0*/  FADD.FTZ R20, R155, R20 ;  /* 0x000000149b147221 */ /* 0x001fc80000010000 */
[C---:B-1----:R-:W-:Y:S01]  /*cde0*/  FADD.FTZ R3, R51.reuse, R20 ;  /* 0x0000001433037221 */ /* 0x042fe20000010000 */
[----:B------:R-:W-:Y:S01]  /*cdf0*/  F2FP.BF16.F32.PACK_AB R155, R51, R155 ;  /* 0x0000009b339b723e */ /* 0x000fe200000010ff */
[----:B------:R-:W-:Y:S06]  /*ce00*/  @P2 BRA `(.L_x_7274) ;  /* 0xffffffd000042947 */ /* 0x000fec000383ffff */
.L_x_7257:
[----:B------:R-:W-:Y:S06]  /*ce10*/  BAR.ARV 0x8, 0x180 ;  /* 0x0206000000007b1d */ /* 0x000fec0000002000 */
[----:B------:R-:W-:Y:S05]  /*ce20*/  @!P0 BRA `(.L_x_7275) ;  /* 0x0000000000048947 */ /* 0x000fea0003800000 */
[----:B------:R-:W-:Y:S01]  /*ce30*/  BPT.TRAP 0x1 ;  /* 0x000000040000795c */ /* 0x000fe20000300000 */
.L_x_7275:
[----:B------:R-:W-:Y:S01]  /*ce40*/  ULEA UR5, UR4, UR36, 0x3 ;  /* 0x0000002404057291 */ /* 0x000fe2000f8e183f */
[----:B------:R-:W-:-:S08]  /*ce50*/  SHF.L.U32 R2, R2, 0x1f, RZ ;  /* 0x0000001f02027819 */ /* 0x000fd000000006ff */
[----:B------:R0:W1:Y:S01]  /*ce60*/  SYNCS.PHASECHK.TRANS64.TRYWAIT P2, [UR5+0x28850], R2 ;  /* 0x02885002ff0075a7 */ /* 0x0000620008040145 */
[----:B------:R-:W-:Y:S05]  /*ce70*/  @!P0 BRA `(.L_x_7276) ;  /* 0x0000000000048947 */ /* 0x000fea0003800000 */
[----:B------:R-:W-:Y:S01]  /*ce80*/  BPT.TRAP 0x1 ;  /* 0x000000040000795c */ /* 0x000fe20000300000 */
.L_x_7276:
[----:B-1----:R-:W-:Y:S05]  /*ce90*/  @P2 BRA `(.L_x_7277) ;  /* 0x0000000000082947 */ /* 0x002fea0003800000 */
[----:B------:R-:W1:Y:S02]  /*cea0*/  SYNCS.PHASECHK.TRANS64.TRYWAIT P0, [UR5+0x28850], R2 ;  /* 0x02885002ff0075a7 */ /* 0x000e640008000145 */
[----:B-1----:R-:W-:Y:S05]  /*ceb0*/  @!P0 BRA `(.L_x_7278) ;  /* 0x0000006000ac8947 */ /* 0x002fea0003800000 */
.L_x_7277:
[----:B------:R-:W-:Y:S01]  /*cec0*/  UIADD3 UR36, UR36, 0x400, URZ ;  /* 0x0000040024247890 */ /* 0x000fe2000fffe03f */
[----:B------:R-:W-:Y:S01]  /*ced0*/  WARPGROUP.ARRIVE ;  /* 0x00000000000079c5 */ /* 0x000fe20000000000 */
[----:B------:R-:W-:Y:S01]  /*cee0*/  UMOV UR7, 0x40000040 ;  /* 0x4000004000077882 */ /* 0x000fe20000000000 */
[----:B-1----:R-:W1:Y:S01]  /*cef0*/  SHFL.BFLY PT, R5, R4, 0x2, 0x1f ;  /* 0x0c401f0004057f89 */ /* 0x002e6200000e0000 */
[----:B------:R-:W-:Y:S01]  /*cf00*/  USHF.R.U32.HI UR36, URZ, 0x4, UR36 ;  /* 0x000000043f247899 */ /* 0x000fe20008011624 */
[----:B------:R-:W-:Y:S02]  /*cf10*/  IMAD.U32 R10, RZ, RZ, UR5 ;  /* 0x00000005ff0a7e24 */ /* 0x000fe4000f8e00ff */
[----:B0-----:R-:W0:Y:S01]  /*cf20*/  SHFL.BFLY PT, R2, R3, 0x2, 0x1f ;  /* 0x0c401f0003027f89 */ /* 0x001e2200000e0000 */
[----:B------:R-:W-:Y:S01]  /*cf30*/  ULOP3.LUT UR36, UR36, 0x3fff, URZ, 0xc0, !UPT ;  /* 0x00003fff24247892 */ /* 0x000fe2000f8ec03f */
[----:B------:R-:W-:-:S03]  /*cf40*/  @!P1 VIADD R10, R10, 0x28860 ;  /* 0x000288600a0a9836 */ /* 0x000fc60000000000 */
[----:B------:R-:W-:Y:S02]  /*cf50*/  ULOP3.LUT UR36, UR36, 0x4000000, URZ, 0xfc, !UPT ;  /* 0x0400000024247892 */ /* 0x000fe4000f8efc3f */
[----:B------:R-:W-:Y:S02]  /*cf60*/  @!P1 PRMT R10, RZ, 0x654, R10 ;  /* 0x00000654ff0a9816 */ /* 0x000fe4000000000a */
[----:B------:R-:W-:-:S07]  /*cf70*/  ULEA UR4, UR4, UR36, 0xb ;  /* 0x0000002404047291 */ /* 0x000fce000f8e583f */
[----:B------:R-:W-:Y:S02]  /*cf80*/  UMOV UR6, UR4 ;  /* 0x0000000400067c82 */ /* 0x000fe40008000000 */
[----:B------:R-:W-:Y:S01]  /*cf90*/  HGMMA.64x128x16.F32.BF16 R88, R180, gdesc[UR4].tnspB, R88, gsb0 ;  /* 0x41e00004b4587df0 */ /* 0x000fe20008001858 */
[----:B------:R-:W-:Y:S01]  /*cfa0*/  UIADD3 UR6, UR4, 0x80, URZ ;  /* 0x0000008004067890 */ /* 0x000fe2000fffe03f */
[----:B-1----:R-:W-:Y:S01]  /*cfb0*/  FADD.FTZ R5, R5, R4 ;  /* 0x0000000405057221 */ /* 0x002fe20000010000 */
[----:B------:R-:W-:Y:S01]  /*cfc0*/  UMOV UR7, 0x40000040 ;  /* 0x4000004000077882 */ /* 0x000fe20000000000 */
[----:B------:R-:W-:Y:S02]  /*cfd0*/  IMAD.MOV.U32 R4, RZ, RZ, -0x800000 ;  /* 0xff800000ff047424 */ /* 0x000fe400078e00ff */
[----:B0-----:R-:W-:Y:S02]  /*cfe0*/  FADD.FTZ R6, R2, R3 ;  /* 0x0000000302067221 */ /* 0x001fe40000010000 */
[----:B------:R-:W0:Y:S04]  /*cff0*/  SHFL.BFLY PT, R2, R5, 0x1, 0x1f ;  /* 0x0c201f0005027f89 */ /* 0x000e2800000e0000 */
[----:B------:R-:W1:Y:S01]  /*d000*/  SHFL.BFLY PT, R7, R6, 0x1, 0x1f ;  /* 0x0c201f0006077f89 */ /* 0x000e6200000e0000 */
[----:B0-----:R-:W-:Y:S01]  /*d010*/  FADD.FTZ R13, R5, R2 ;  /* 0x00000002050d7221 */ /* 0x001fe20000010000 */
[----:B------:R-:W-:-:S02]  /*d020*/  IMAD.MOV.U32 R5, RZ, RZ, -0x800000 ;  /* 0xff800000ff057424 */ /* 0x000fc400078e00ff */
[----:B-1----:R-:W-:Y:S02]  /*d030*/  FADD.FTZ R14, R6, R7 ;  /* 0x00000007060e7221 */ /* 0x002fe40000010000 */
[----:B------:R-:W-:Y:S02]  /*d040*/  FSETP.NE.FTZ.AND P0, PT, R13, RZ, PT ;  /* 0x000000ff0d00720b */ /* 0x000fe40003f15000 */
[----:B------:R-:W-:Y:S02]  /*d050*/  CS2R R6, SRZ ;  /* 0x0000000000067805 */ /* 0x000fe4000001ff00 */
        /* <DEDUP_REMOVED lines=112> */
.L_x_7208:
[----:B------:R-:W-:Y:S05]  /*d760*/  @P0 BRA `(.L_x_7279) ;  /* 0x0000001400340947 */ /* 0x000fea0003800000 */
[----:B0-----:R-:W0:Y:S01]  /*d770*/  S2R R0, SR_TID.X ;  /* 0x0000000000007919 */ /* 0x001e220000002100 */
[----:B------:R-:W1:Y:S01]  /*d780*/  LDC R19, c[0x0][0xbe8] ;  /* 0x0002fa00ff137b82 */ /* 0x000e620000000800 */
[----:B------:R-:W-:Y:S01]  /*d790*/  ULDC.64 UR4, c[0x0][0xbd0] ;  /* 0x0002f40000047ab9 */ /* 0x000fe20000000a00 */
[----:B------:R-:W-:Y:S01]  /*d7a0*/  ULDC.64 UR6, c[0x0][0xb38] ;  /* 0x0002ce0000067ab9 */ /* 0x000fe20000000a00 */
[----:B------:R-:W2:Y:S01]  /*d7b0*/  S2R R25, SR_CTAID.X ;  /* 0x0000000000197919 */ /* 0x000ea20000002500 */
[----:B------:R-:W-:Y:S04]  /*d7c0*/  BSSY B0, `(.L_x_7280) ;  /* 0x00000e3000007945 */ /* 0x000fe80003800000 */
[----:B------:R-:W3:Y:S08]  /*d7d0*/  S2UR UR9, SR_CTAID.Z ;  /* 0x00000000000979c3 */ /* 0x000ef00000002700 */
[----:B------:R-:W4:Y:S08]  /*d7e0*/  LDC.64 R20, c[0x0][0xbd8] ;  /* 0x0002f600ff147b82 */ /* 0x000f300000000a00 */
[----:B------:R-:W-:Y:S01]  /*d7f0*/  BAR.SYNC.DEFER_BLOCKING 0x1, 0x100 ;  /* 0x0044000000007b1d */ /* 0x000fe20000010000 */
[----:B-1----:R-:W-:-:S07]  /*d800*/  ISETP.NE.AND P0, PT, R19, 0x1, PT ;  /* 0x000000011300780c */ /* 0x002fce0003f05270 */
[----:B------:R-:W1:Y:S01]  /*d810*/  S2UR UR8, SR_CTAID.Y ;  /* 0x00000000000879c3 */ /* 0x000e620000002600 */
[----:B0-----:R-:W-:-:S07]  /*d820*/  VIADD R0, R0, 0xffffff80 ;  /* 0xffffff8000007836 */ /* 0x001fce0000000000 */
[----:B------:R-:W1:Y:S01]  /*d830*/  LDC R27, c[0x0][0xc50] ;  /* 0x00031400ff1b7b82 */ /* 0x000e620000000800 */
[----:B------:R-:W-:-:S04]  /*d840*/  SHF.R.S32.HI R7, RZ, 0x1f, R0 ;  /* 0x0000001fff077819 */ /* 0x000fc80000011400 */
[----:B------:R-:W-:-:S03]  /*d850*/  LEA.HI R8, R7, R0, RZ, 0x7 ;  /* 0x0000000007087211 */ /* 0x000fc600078f38ff */
[----:B------:R-:W0:Y:S01]  /*d860*/  LDC.64 R22, c[0x0][0xb40] ;  /* 0x0002d000ff167b82 */ /* 0x000e220000000a00 */
[----:B------:R-:W-:Y:S02]  /*d870*/  LEA.HI R7, R7, R0, RZ, 0x2 ;  /* 0x0000000007077211 */ /* 0x000fe400078f10ff */
[----:B------:R-:W-:Y:S02]  /*d880*/  LOP3.LUT R9, R8, 0xffffff80, RZ, 0xc0, !PT ;  /* 0xffffff8008097812 */ /* 0x000fe400078ec0ff */
[----:B------:R-:W-:Y:S02]  /*d890*/  LOP3.LUT R13, R7, 0xfffffffc, RZ, 0xc0, !PT ;  /* 0xfffffffc070d7812 */ /* 0x000fe400078ec0ff */
[----:B------:R-:W-:Y:S01]  /*d8a0*/  SHF.R.S32.HI R7, RZ, 0x7, R8 ;  /* 0x00000007ff077819 */ /* 0x000fe20000011408 */
[C---:B------:R-:W-:Y:S01]  /*d8b0*/  IMAD.IADD R24, R0.reuse, 0x1, -R9 ;  /* 0x0000000100187824 */ /* 0x040fe200078e0a09 */
[----:B------:R-:W5:Y:S01]  /*d8c0*/  @P0 LDC R15, c[0x0][0xbec] ;  /* 0x0002fb00ff0f0b82 */ /* 0x000f620000000800 */
[----:B------:R-:W-:Y:S01]  /*d8d0*/  IMAD.IADD R13, R0, 0x1, -R13 ;  /* 0x00000001000d7824 */ /* 0x000fe200078e0a0d */
[----:B------:R-:W-:-:S02]  /*d8e0*/  LEA.HI R0, R8, R7, RZ, 0x1 ;  /* 0x0000000708007211 */ /* 0x000fc400078f08ff */
[----:B------:R-:W-:Y:S02]  /*d8f0*/  SHF.R.S32.HI R9, RZ, 0x1f, R24 ;  /* 0x0000001fff097819 */ /* 0x000fe40000011418 */
[----:B------:R-:W-:Y:S02]  /*d900*/  LEA.HI R8, R13, R13, RZ, 0x1 ;  /* 0x0000000d0d087211 */ /* 0x000fe400078f08ff */
[-C--:B------:R-:W-:Y:S01]  /*d910*/  LEA.HI R26, R9, R24.reuse, RZ, 0x2 ;  /* 0x00000018091a7211 */ /* 0x080fe200078f10ff */
[----:B------:R-:W5:Y:S01]  /*d920*/  @P0 LDC R31, c[0x0][0xbec] ;  /* 0x0002fb00ff1f0b82 */ /* 0x000f620000000800 */
[----:B------:R-:W-:Y:S02]  /*d930*/  LOP3.LUT R8, R8, 0x1ffffffe, RZ, 0xc0, !PT ;  /* 0x1ffffffe08087812 */ /* 0x000fe400078ec0ff */
[--C-:B------:R-:W-:Y:S02]  /*d940*/  SHF.R.S32.HI R6, RZ, 0x2, R26.reuse ;  /* 0x00000002ff067819 */ /* 0x100fe4000001141a */
[----:B------:R-:W-:Y:S01]  /*d950*/  SHF.R.S32.HI R11, RZ, 0x1f, R26 ;  /* 0x0000001fff0b7819 */ /* 0x000fe2000001141a */
[----:B------:R-:W-:Y:S01]  /*d960*/  IMAD.IADD R29, R13, 0x1, -R8 ;  /* 0x000000010d1d7824 */ /* 0x000fe200078e0a08 */
[----:B------:R-:W-:Y:S01]  /*d970*/  LEA.HI R9, R9, R24, RZ, 0x5 ;  /* 0x0000001809097211 */ /* 0x000fe200078f28ff */
[----:B------:R-:W5:Y:S01]  /*d980*/  @P0 LDC R17, c[0x0][0xbf0] ;  /* 0x0002fc00ff110b82 */ /* 0x000f620000000800 */
[----:B------:R-:W-:-:S02]  /*d990*/  LEA.HI R11, R11, R6, RZ, 0x3 ;  /* 0x000000060b0b7211 */ /* 0x000fc400078f18ff */
[----:B------:R-:W-:Y:S02]  /*d9a0*/  LOP3.LUT R0, R0, 0x3fffffe, RZ, 0xc0, !PT ;  /* 0x03fffffe00007812 */ /* 0x000fe400078ec0ff */
[----:B------:R-:W-:Y:S02]  /*d9b0*/  LOP3.LUT R11, R11, 0xfffffff8, RZ, 0xc0, !PT ;  /* 0xfffffff80b0b7812 */ /* 0x000fe400078ec0ff */
[----:B------:R-:W-:Y:S01]  /*d9c0*/  SHF.R.S32.HI R9, RZ, 0x5, R9 ;  /* 0x00000005ff097819 */ /* 0x000fe20000011409 */
[----:B------:R-:W-:Y:S01]  /*d9d0*/  IMAD.IADD R0, R7, 0x1, -R0 ;  /* 0x0000000107007824 */ /* 0x000fe200078e0a00 */
[----:B------:R-:W-:Y:S01]  /*d9e0*/  SHF.R.S32.HI R13, RZ, 0x1f, R18 ;  /* 0x0000001fff0d7819 */ /* 0x000fe20000011412 */
[----:B------:R-:W-:Y:S01]  /*d9f0*/  IMAD.IADD R6, R6, 0x1, -R11 ;  /* 0x0000000106067824 */ /* 0x000fe200078e0a0b */
[----:B------:R-:W5:Y:S03]  /*da00*/  @P0 LDC R16, c[0x0][0xbf0] ;  /* 0x0002fc00ff100b82 */ /* 0x000f660000000800 */
[----:B------:R-:W-:-:S02]  /*da10*/  IMAD R7, R9, 0x10, R6 ;  /* 0x0000001009077824 */ /* 0x000fc400078e0206 */
[----:B------:R-:W-:Y:S02]  /*da20*/  IMAD R9, R13, UR4, RZ ;  /* 0x000000040d097c24 */ /* 0x000fe4000f8e02ff */
[----:B------:R-:W-:Y:S02]  /*da30*/  IMAD R0, R0, 0x40, R7 ;  /* 0x0000004000007824 */ /* 0x000fe400078e0207 */
[----:B------:R-:W-:Y:S01]  /*da40*/  IMAD.WIDE.U32 R6, R18, UR4, RZ ;  /* 0x0000000412067c25 */ /* 0x000fe2000f8e00ff */
[----:B---3--:R-:W-:-:S03]  /*da50*/  USHF.R.S32.HI UR4, URZ, 0x1f, UR9 ;  /* 0x0000001f3f047899 */ /* 0x008fc60008011409 */
[C---:B------:R-:W-:Y:S02]  /*da60*/  IMAD R11, R18.reuse, UR5, R9 ;  /* 0x00000005120b7c24 */ /* 0x040fe4000f8e0209 */
[----:B------:R-:W-:Y:S02]  /*da70*/  IMAD R13, R13, UR6, RZ ;  /* 0x000000060d0d7c24 */ /* 0x000fe4000f8e02ff */
[----:B------:R-:W-:Y:S02]  /*da80*/  IMAD.IADD R7, R7, 0x1, R11 ;  /* 0x0000000107077824 */ /* 0x000fe400078e020b */
[----:B------:R-:W-:-:S04]  /*da90*/  IMAD.WIDE.U32 R8, R18, UR6, RZ ;  /* 0x0000000612087c25 */ /* 0x000fc8000f8e00ff */
[----:B------:R-:W-:Y:S01]  /*daa0*/  IMAD R11, R18, UR7, R13 ;  /* 0x00000007120b7c24 */ /* 0x000fe2000f8e020d */
[----:B------:R-:W-:Y:S01]  /*dab0*/  ULDC.64 UR6, c[0x0][0xb48] ;  /* 0x0002d20000067ab9 */ /* 0x000fe20000000a00 */
[----:B------:R-:W-:Y:S02]  /*dac0*/  IMAD R10, R29, 0x8, R0 ;  /* 0x000000081d0a7824 */ /* 0x000fe400078e0200 */
[----:B------:R-:W-:Y:S02]  /*dad0*/  IMAD.MOV R18, RZ, RZ, -R18 ;  /* 0x000000ffff127224 */ /* 0x000fe400078e0a12 */
[----:B----4-:R-:W-:Y:S02]  /*dae0*/  IMAD R12, R20, UR4, RZ ;  /* 0x00000004140c7c24 */ /* 0x010fe4000f8e02ff */
[----:B--2---:R-:W-:Y:S02]  /*daf0*/  IMAD R10, R25, 0x80, R10 ;  /* 0x00000080190a7824 */ /* 0x004fe400078e020a */
[----:B0-----:R-:W-:Y:S01]  /*db00*/  IMAD R14, R22, UR4, RZ ;  /* 0x00000004160e7c24 */ /* 0x001fe2000f8e02ff */
[----:B------:R-:W-:Y:S01]  /*db10*/  ULDC.64 UR4, c[0x0][0xbe0] ;  /* 0x0002f80000047ab9 */ /* 0x000fe20000000a00 */
[----:B-1----:R-:W-:-:S02]  /*db20*/  IMAD R27, R27, R18, UR8 ;  /* 0x000000081b1b7e24 */ /* 0x002fc4000f8e0212 */
[----:B------:R-:W-:Y:S02]  /*db30*/  IMAD.IADD R9, R9, 0x1, R11 ;  /* 0x0000000109097824 */ /* 0x000fe400078e020b */
[----:B------:R-:W-:Y:S02]  /*db40*/  IMAD R13, R21, UR9, R12 ;  /* 0x00000009150d7c24 */ /* 0x000fe4000f8e020c */
[----:B------:R-:W-:-:S04]  /*db50*/  IMAD.WIDE.U32 R6, R20, UR9, R6 ;  /* 0x0000000914067c25 */ /* 0x000fc8000f8e0006 */
[----:B-----5:R-:W-:-:S04]  /*db60*/  @P0 IMAD.HI.U32 R12, R10, R15, RZ ;  /* 0x0000000f0a0c0227 */ /* 0x020fc800078e00ff */
        /* <DEDUP_REMOVED lines=9> */
[----:B------:R-:W-:Y:S02]  /*dc00*/  IMAD R15, R14, UR6, RZ ;  /* 0x000000060e0f7c24 */ /* 0x000fe4000f8e02ff */
[----:B------:R-:W-:-:S04]  /*dc10*/  IMAD.WIDE.U32 R6, R27, UR4, R6 ;  /* 0x000000041b067c25 */ /* 0x000fc8000f8e0006 */
[----:B------:R-:W-:Y:S01]  /*dc20*/  IMAD.MOV.U32 R13, RZ, RZ, R10 ;  /* 0x000000ffff0d7224 */ /* 0x000fe200078e000a */
[----:B------:R-:W-:Y:S01]  /*dc30*/  @P0 SHF.R.U32.HI R13, RZ, R16, R31 ;  /* 0x00000010ff0d0219 */ /* 0x000fe2000001161f */
        /* <DEDUP_REMOVED lines=42> */
[----:B------:R-:W-:Y:S01]  /*dee0*/  LOP3.LUT P0, RZ, R24, 0x3, RZ, 0xc0, !PT ;  /* 0x0000000318ff7812 */ /* 0x000fe2000780c0ff */
[C---:B------:R-:W-:Y:S01]  /*def0*/  VIADD R16, R0.reuse, 0x8 ;  /* 0x0000000800107836 */ /* 0x040fe20000000000 */
[----:B------:R-:W-:Y:S01]  /*df00*/  UIADD3 UR4, UR4, 0x28820, URZ ;  /* 0x0002882004047890 */ /* 0x000fe2000fffe03f */
[----:B------:R-:W0:Y:S01]  /*df10*/  SHFL.IDX PT, R7, R11, RZ, 0x1c1f ;  /* 0x001c1fff0b077589 */ /* 0x000e2200000e0000 */
[----:B------:R-:W-:-:S02]  /*df20*/  ISETP.GE.OR P1, PT, R0, R17, P0 ;  /* 0x000000110000720c */ /* 0x000fc40000726670 */
[-C--:B------:R-:W-:Y:S01]  /*df30*/  ISETP.GE.OR P0, PT, R16, R17.reuse, P0 ;  /* 0x000000111000720c */ /* 0x080fe20000706670 */
[----:B------:R-:W-:Y:S01]  /*df40*/  SHFL.IDX PT, R8, R10, 0x1, 0x1c1f ;  /* 0x003c1f000a087f89 */ /* 0x000fe200000e0000 */
[----:B------:R-:W-:Y:S01]  /*df50*/  UPRMT UR4, URZ, 0x654, UR4 ;  /* 0x000006543f047896 */ /* 0x000fe20008000004 */
[----:B------:R-:W-:Y:S02]  /*df60*/  ISETP.GE.AND P2, PT, R0, R17, PT ;  /* 0x000000110000720c */ /* 0x000fe40003f46270 */
[----:B------:R1:W2:Y:S04]  /*df70*/  SHFL.IDX PT, R9, R11, 0x1, 0x1c1f ;  /* 0x003c1f000b097f89 */ /* 0x0002a800000e0000 */
[----:B------:R3:W4:Y:S02]  /*df80*/  SHFL.IDX PT, R14, R20, RZ, 0x1c1f ;  /* 0x001c1fff140e7589 */ /* 0x00072400000e0000 */
[----:B------:R-:W-:Y:S01]  /*df90*/  SYNCS.ARRIVE.TRANS64.RED.A1T0 RZ, [UR4], RZ ;  /* 0x000000ffffff79a7 */ /* 0x000fe20008100404 */
[----:B-1----:R-:W-:Y:S01]  /*dfa0*/  LOP3.LUT R11, R26, 0x7ffffffc, RZ, 0xc0, !PT ;  /* 0x7ffffffc1a0b7812 */ /* 0x002fe200078ec0ff */
[----:B------:R3:W1:Y:S04]  /*dfb0*/  SHFL.IDX PT, R15, R22, RZ, 0x1c1f ;  /* 0x001c1fff160f7589 */ /* 0x00066800000e0000 */
[----:B------:R-:W-:Y:S01]  /*dfc0*/  IMAD.IADD R11, R24, 0x1, -R11 ;  /* 0x00000001180b7824 */ /* 0x000fe200078e0a0b */
[----:B0-----:R3:W-:Y:S03]  /*dfd0*/  @!P1 ST.E desc[UR44][R6.64], R5 ;  /* 0x0000000506009985 */ /* 0x0017e6000c10192c */
[----:B------:R-:W-:Y:S01]  /*dfe0*/  IMAD.SHL.U32 R19, R11, 0x2, RZ ;  /* 0x000000020b137824 */ /* 0x000fe200078e00ff */
[----:B--2---:R3:W-:Y:S01]  /*dff0*/  @!P0 ST.E desc[UR44][R8.64], R4 ;  /* 0x0000000408008985 */ /* 0x0047e2000c10192c */
[----:B------:R-:W-:Y:S05]  /*e000*/  @P2 BRA `(.L_x_7281) ;  /* 0x0000000400782947 */ /* 0x000fea0003800000 */
[C---:B------:R-:W-:Y:S01]  /*e010*/  VIADD R0, R19.reuse, 0x8 ;  /* 0x0000000813007836 */ /* 0x040fe20000000000 */
[----:B------:R-:W-:Y:S01]  /*e020*/  ULDC UR4, c[0x0][0xac8] ;  /* 0x0002b20000047ab9 */ /* 0x000fe20000000800 */
[C---:B---3--:R-:W-:Y:S01]  /*e030*/  VIADD R8, R19.reuse, 0x10 ;  /* 0x0000001013087836 */ /* 0x048fe20000000000 */
[C---:B------:R-:W-:Y:S01]  /*e040*/  ISETP.GE.AND P2, PT, R19.reuse, UR4, PT ;  /* 0x0000000413007c0c */ /* 0x040fe2000bf46270 */
[C---:B------:R-:W-:Y:S01]  /*e050*/  VIADD R9, R19.reuse, 0x18 ;  /* 0x0000001813097836 */ /* 0x040fe20000000000 */
        /* <DEDUP_REMOVED lines=8> */
[C---:B------:R-:W-:Y:S01]  /*e0e0*/  VIADD R18, R19.reuse, 0x60 ;  /* 0x0000006013127836 */ /* 0x040fe20000000000 */
[----:B------:R-:W-:Y:S01]  /*e0f0*/  ISETP.GE.AND P5, PT, R12, UR4, PT ;  /* 0x000000040c007c0c */ /* 0x000fe2000bfa6270 */
[----:B-1--4-:R-:W-:Y:S01]  /*e100*/  @!P2 IMAD.WIDE R4, R19, 0x4, R14 ;  /* 0x000000041304a825 */ /* 0x012fe200078e020e */
[----:B------:R-:W-:Y:S02]  /*e110*/  ISETP.GE.AND P6, PT, R13, UR4, PT ;  /* 0x000000040d007c0c */ /* 0x000fe4000bfc6270 */
[----:B------:R-:W-:Y:S02]  /*e120*/  @!P3 LEA.HI R0, R0, R0, RZ, 0x1 ;  /* 0x000000000000b211 */ /* 0x000fe400078f08ff */
[----:B------:R0:W-:Y:S01]  /*e130*/  @!P2 ST.E.64 desc[UR44][R4.64], R2 ;  /* 0x000000020400a985 */ /* 0x0001e2000c101b2c */
[----:B------:R-:W-:-:S02]  /*e140*/  @!P0 LEA.HI R8, R8, R8, RZ, 0x1 ;  /* 0x0000000808088211 */ /* 0x000fc400078f08ff */
[----:B------:R-:W-:Y:S01]  /*e150*/  @!P3 LOP3.LUT R7, R0, 0xfffffffe, RZ, 0xc0, !PT ;  /* 0xfffffffe0007b812 */ /* 0x000fe200078ec0ff */
[----:B------:R-:W-:Y:S01]  /*e160*/  VIADD R0, R19, 0x20 ;  /* 0x0000002013007836 */ /* 0x000fe20000000000 */
[----:B------:R-:W-:Y:S02]  /*e170*/  @!P1 LEA.HI R9, R9, R9, RZ, 0x1 ;  /* 0x0000000909099211 */ /* 0x000fe400078f08ff */
[----:B------:R-:W-:Y:S01]  /*e180*/  @!P4 LEA.HI R11, R11, R11, RZ, 0x1 ;  /* 0x0000000b0b0bc211 */ /* 0x000fe200078f08ff */
[----:B------:R-:W-:Y:S01]  /*e190*/  @!P3 IMAD.WIDE R6, R7, 0x4, R14 ;  /* 0x000000040706b825 */ /* 0x000fe200078e020e */
[----:B------:R-:W-:Y:S02]  /*e1a0*/  ISETP.GE.AND P2, PT, R0, UR4, PT ;  /* 0x0000000400007c0c */ /* 0x000fe4000bf46270 */
[----:B------:R-:W-:Y:S02]  /*e1b0*/  @!P5 LEA.HI R12, R12, R12, RZ, 0x1 ;  /* 0x0000000c0c0cd211 */ /* 0x000fe400078f08ff */
[----:B------:R1:W-:Y:S01]  /*e1c0*/  @!P3 ST.E.64 desc[UR44][R6.64], R92 ;  /* 0x0000005c0600b985 */ /* 0x0003e2000c101b2c */
[----:B------:R-:W-:-:S02]  /*e1d0*/  ISETP.GE.AND P3, PT, R10, UR4, PT ;  /* 0x000000040a007c0c */ /* 0x000fc4000bf66270 */
[----:B0-----:R-:W-:Y:S02]  /*e1e0*/  @!P0 LOP3.LUT R3, R8, 0xfffffffe, RZ, 0xc0, !PT ;  /* 0xfffffffe08038812 */ /* 0x001fe400078ec0ff */
[----:B------:R-:W-:Y:S02]  /*e1f0*/  @!P1 LOP3.LUT R5, R9, 0xfffffffe, RZ, 0xc0, !PT ;  /* 0xfffffffe09059812 */ /* 0x000fe400078ec0ff */
[----:B------:R-:W-:Y:S01]  /*e200*/  @!P4 LOP3.LUT R11, R11, 0xfffffffe, RZ, 0xc0, !PT ;  /* 0xfffffffe0b0bc812 */ /* 0x000fe200078ec0ff */
[----:B------:R-:W-:Y:S01]  /*e210*/  @!P0 IMAD.WIDE R2, R3, 0x4, R14 ;  /* 0x0000000403028825 */ /* 0x000fe200078e020e */
[----:B------:R-:W-:-:S03]  /*e220*/  @!P2 LEA.HI R0, R0, R0, RZ, 0x1 ;  /* 0x000000000000a211 */ /* 0x000fc600078f08ff */
[--C-:B------:R-:W-:Y:S01]  /*e230*/  @!P1 IMAD.WIDE R4, R5, 0x4, R14.reuse ;  /* 0x0000000405049825 */ /* 0x100fe200078e020e */
[----:B------:R0:W-:Y:S01]  /*e240*/  @!P0 ST.E.64 desc[UR44][R2.64], R96 ;  /* 0x0000006002008985 */ /* 0x0001e2000c101b2c */
[----:B------:R-:W-:Y:S02]  /*e250*/  @!P3 LEA.HI R10, R10, R10, RZ, 0x1 ;  /* 0x0000000a0a0ab211 */ /* 0x000fe400078f08ff */
[----:B-1----:R-:W-:Y:S01]  /*e260*/  @!P2 LOP3.LUT R7, R0, 0xfffffffe, RZ, 0xc0, !PT ;  /* 0xfffffffe0007a812 */ /* 0x002fe200078ec0ff */
[----:B------:R1:W-:Y:S01]  /*e270*/  @!P1 ST.E.64 desc[UR44][R4.64], R100 ;  /* 0x0000006404009985 */ /* 0x0003e2000c101b2c */
[----:B------:R-:W-:Y:S02]  /*e280*/  @!P3 LOP3.LUT R9, R10, 0xfffffffe, RZ, 0xc0, !PT ;  /* 0xfffffffe0a09b812 */ /* 0x000fe400078ec0ff */
[----:B------:R-:W-:Y:S01]  /*e290*/  @!P6 LEA.HI R0, R13, R13, RZ, 0x1 ;  /* 0x0000000d0d00e211 */ /* 0x000fe200078f08ff */
[----:B------:R-:W-:Y:S01]  /*e2a0*/  @!P2 IMAD.WIDE R6, R7, 0x4, R14 ;  /* 0x000000040706a825 */ /* 0x000fe200078e020e */
[----:B------:R-:W-:-:S02]  /*e2b0*/  @!P5 LOP3.LUT R13, R12, 0xfffffffe, RZ, 0xc0, !PT ;  /* 0xfffffffe0c0dd812 */ /* 0x000fc400078ec0ff */
[----:B------:R-:W-:Y:S01]  /*e2c0*/  @!P6 LOP3.LUT R21, R0, 0xfffffffe, RZ, 0xc0, !PT ;  /* 0xfffffffe0015e812 */ /* 0x000fe200078ec0ff */
[----:B------:R-:W-:Y:S01]  /*e2d0*/  VIADD R0, R19, 0x48 ;  /* 0x0000004813007836 */ /* 0x000fe20000000000 */
[----:B------:R-:W-:Y:S01]  /*e2e0*/  @!P2 ST.E.64 desc[UR44][R6.64], R104 ;  /* 0x000000680600a985 */ /* 0x000fe2000c101b2c */
[----:B0-----:R-:W-:-:S03]  /*e2f0*/  @!P3 IMAD.WIDE R2, R9, 0x4, R14 ;  /* 0x000000040902b825 */ /* 0x001fc600078e020e */
[----:B------:R-:W-:Y:S01]  /*e300*/  ISETP.GE.AND P0, PT, R0, UR4, PT ;  /* 0x0000000400007c0c */ /* 0x000fe2000bf06270 */
[--C-:B-1----:R-:W-:Y:S01]  /*e310*/  @!P4 IMAD.WIDE R4, R11, 0x4, R14.reuse ;  /* 0x000000040b04c825 */ /* 0x102fe200078e020e */
[----:B------:R0:W-:Y:S01]  /*e320*/  @!P3 ST.E.64 desc[UR44][R2.64], R108 ;  /* 0x0000006c0200b985 */ /* 0x0001e2000c101b2c */
[----:B------:R-:W-:Y:S02]  /*e330*/  ISETP.GE.AND P3, PT, R18, UR4, PT ;  /* 0x0000000412007c0c */ /* 0x000fe4000bf66270 */
[--C-:B------:R-:W-:Y:S01]  /*e340*/  @!P5 IMAD.WIDE R8, R13, 0x4, R14.reuse ;  /* 0x000000040d08d825 */ /* 0x100fe200078e020e */
[----:B------:R-:W-:Y:S03]  /*e350*/  @!P4 ST.E.64 desc[UR44][R4.64], R112 ;  /* 0x000000700400c985 */ /* 0x000fe6000c101b2c */
[----:B------:R-:W-:Y:S01]  /*e360*/  VIADD R12, R19, 0x50 ;  /* 0x00000050130c7836 */ /* 0x000fe20000000000 */
[----:B------:R1:W-:Y:S01]  /*e370*/  @!P5 ST.E.64 desc[UR44][R8.64], R116 ;  /* 0x000000740800d985 */ /* 0x0003e2000c101b2c */
[----:B------:R-:W-:-:S02]  /*e380*/  @!P6 IMAD.WIDE R10, R21, 0x4, R14 ;  /* 0x00000004150ae825 */ /* 0x000fc400078e020e */
[----:B------:R-:W-:Y:S02]  /*e390*/  @!P0 LEA.HI R0, R0, R0, RZ, 0x1 ;  /* 0x0000000000008211 */ /* 0x000fe400078f08ff */
[C---:B------:R-:W-:Y:S01]  /*e3a0*/  VIADD R13, R19.reuse, 0x58 ;  /* 0x00000058130d7836 */ /* 0x040fe20000000000 */
[----:B------:R-:W-:Y:S01]  /*e3b0*/  ISETP.GE.AND P1, PT, R12, UR4, PT ;  /* 0x000000040c007c0c */ /* 0x000fe2000bf26270 */
[C---:B0-----:R-:W-:Y:S01]  /*e3c0*/  VIADD R3, R19.reuse, 0x78 ;  /* 0x0000007813037836 */ /* 0x041fe20000000000 */
[----:B------:R0:W-:Y:S01]  /*e3d0*/  @!P6 ST.E.64 desc[UR44][R10.64], R120 ;  /* 0x000000780a00e985 */ /* 0x0001e2000c101b2c */
[----:B------:R-:W-:Y:S01]  /*e3e0*/  VIADD R6, R19, 0x68 ;  /* 0x0000006813067836 */ /* 0x000fe20000000000 */
[----:B------:R-:W-:Y:S01]  /*e3f0*/  ISETP.GE.AND P2, PT, R13, UR4, PT ;  /* 0x000000040d007c0c */ /* 0x000fe2000bf46270 */
[----:B------:R-:W-:Y:S01]  /*e400*/  VIADD R7, R19, 0x70 ;  /* 0x0000007013077836 */ /* 0x000fe20000000000 */
[----:B------:R-:W-:Y:S02]  /*e410*/  ISETP.GE.AND P6, PT, R3, UR4, PT ;  /* 0x0000000403007c0c */ /* 0x000fe4000bfc6270 */
[----:B------:R-:W-:-:S02]  /*e420*/  ISETP.GE.AND P4, PT, R6, UR4, PT ;  /* 0x0000000406007c0c */ /* 0x000fc4000bf86270 */
[----:B------:R-:W-:Y:S02]  /*e430*/  ISETP.GE.AND P5, PT, R7, UR4, PT ;  /* 0x0000000407007c0c */ /* 0x000fe4000bfa6270 */
[----:B------:R-:W-:Y:S02]  /*e440*/  @!P3 LEA.HI R18, R18, R18, RZ, 0x1 ;  /* 0x000000121212b211 */ /* 0x000fe400078f08ff */
[----:B------:R-:W-:Y:S02]  /*e450*/  @!P1 LEA.HI R12, R12, R12, RZ, 0x1 ;  /* 0x0000000c0c0c9211 */ /* 0x000fe400078f08ff */
[----:B-1----:R-:W-:Y:S02]  /*e460*/  @!P3 LOP3.LUT R9, R18, 0xfffffffe, RZ, 0xc0, !PT ;  /* 0xfffffffe1209b812 */ /* 0x002fe400078ec0ff */
[----:B------:R-:W-:Y:S02]  /*e470*/  @!P2 LEA.HI R13, R13, R13, RZ, 0x1 ;  /* 0x0000000d0d0da211 */ /* 0x000fe400078f08ff */
[----:B------:R-:W-:Y:S01]  /*e480*/  @!P6 LEA.HI R4, R3, R3, RZ, 0x1 ;  /* 0x000000030304e211 */ /* 0x000fe200078f08ff */
[----:B------:R-:W-:Y:S01]  /*e490*/  @!P3 IMAD.WIDE R8, R9, 0x4, R14 ;  /* 0x000000040908b825 */ /* 0x000fe200078e020e */
[----:B------:R-:W-:-:S02]  /*e4a0*/  @!P4 LEA.HI R6, R6, R6, RZ, 0x1 ;  /* 0x000000060606c211 */ /* 0x000fc400078f08ff */
[----:B------:R-:W-:Y:S02]  /*e4b0*/  @!P5 LEA.HI R2, R7, R7, RZ, 0x1 ;  /* 0x000000070702d211 */ /* 0x000fe400078f08ff */
[----:B------:R-:W-:Y:S02]  /*e4c0*/  @!P0 LOP3.LUT R3, R0, 0xfffffffe, RZ, 0xc0, !PT ;  /* 0xfffffffe00038812 */ /* 0x000fe400078ec0ff */
[----:B------:R-:W-:Y:S02]  /*e4d0*/  @!P1 LOP3.LUT R5, R12, 0xfffffffe, RZ, 0xc0, !PT ;  /* 0xfffffffe0c059812 */ /* 0x000fe400078ec0ff */
[----:B------:R-:W-:Y:S02]  /*e4e0*/  @!P2 LOP3.LUT R7, R13, 0xfffffffe, RZ, 0xc0, !PT ;  /* 0xfffffffe0d07a812 */ /* 0x000fe400078ec0ff */
[----:B0-----:R-:W-:Y:S02]  /*e4f0*/  @!P4 LOP3.LUT R11, R6, 0xfffffffe, RZ, 0xc0, !PT ;  /* 0xfffffffe060bc812 */ /* 0x001fe400078ec0ff */
[----:B------:R-:W-:Y:S01]  /*e500*/  @!P5 LOP3.LUT R13, R2, 0xfffffffe, RZ, 0xc0, !PT ;  /* 0xfffffffe020dd812 */ /* 0x000fe200078ec0ff */
        /* <DEDUP_REMOVED lines=14> */
.L_x_7281:
[----:B------:R-:W-:Y:S05]  /*e5f0*/  BSYNC B0 ;  /* 0x0000000000007941 */ /* 0x000fea0003800000 */
.L_x_7280:
[----:B------:R-:W-:Y:S01]  /*e600*/  ISETP.GE.AND P0, PT, R16, R17, PT ;  /* 0x000000111000720c */ /* 0x000fe20003f06270 */
[----:B0-----:R0:W2:Y:S04]  /*e610*/  SHFL.IDX PT, R13, R22, 0x1, 0x1c1f ;  /* 0x003c1f00160d7f89 */ /* 0x0010a800000e0000 */
[----:B------:R0:W0:Y:S08]  /*e620*/  SHFL.IDX PT, R12, R20, 0x1, 0x1c1f ;  /* 0x003c1f00140c7f89 */ /* 0x00003000000e0000 */
[----:B------:R-:W-:Y:S05]  /*e630*/  @P0 BRA `(.L_x_7200) ;  /* 0x0000004800040947 */ /* 0x000fea0003800000 */
[----:B------:R-:W-:Y:S01]  /*e640*/  ULDC UR4, c[0x0][0xac8] ;  /* 0x0002b20000047ab9 */ /* 0x000fe20000000800 */
[C---:B------:R-:W-:Y:S01]  /*e650*/  VIADD R0, R19.reuse, 0x8 ;  /* 0x0000000813007836 */ /* 0x040fe20000000000 */
[C---:B------:R-:W-:Y:S01]  /*e660*/  ISETP.GE.AND P0, PT, R19.reuse, UR4, PT ;  /* 0x0000000413007c0c */ /* 0x040fe2000bf06270 */
[C---:B---3--:R-:W-:Y:S02]  /*e670*/  VIADD R4, R19.reuse, 0x10 ;  /* 0x0000001013047836 */ /* 0x048fe40000000000 */
[C---:B------:R-:W-:Y:S01]  /*e680*/  VIADD R6, R19.reuse, 0x18 ;  /* 0x0000001813067836 */ /* 0x040fe20000000000 */
[----:B------:R-:W-:Y:S01]  /*e690*/  ISETP.GE.AND P5, PT, R0, UR4, PT ;  /* 0x0000000400007c0c */ /* 0x000fe2000bfa6270 */
[C---:B------:R-:W-:Y:S01]  /*e6a0*/  VIADD R8, R19.reuse, 0x20 ;  /* 0x0000002013087836 */ /* 0x040fe20000000000 */
[----:B------:R-:W-:Y:S01]  /*e6b0*/  ISETP.GE.AND P6, PT, R4, UR4, PT ;  /* 0x0000000404007c0c */ /* 0x000fe2000bfc6270 */
[C---:B------:R-:W-:Y:S02]  /*e6c0*/  VIADD R9, R19.reuse, 0x28 ;  /* 0x0000002813097836 */ /* 0x040fe40000000000 */
[C---:B------:R-:W-:Y:S01]  /*e6d0*/  VIADD R10, R19.reuse, 0x30 ;  /* 0x00000030130a7836 */ /* 0x040fe20000000000 */
[----:B------:R-:W-:Y:S01]  /*e6e0*/  ISETP.GE.AND P4, PT, R8, UR4, PT ;  /* 0x0000000408007c0c */ /* 0x000fe2000bf86270 */
[----:B------:R-:W-:Y:S01]  /*e6f0*/  VIADD R11, R19, 0x38 ;  /* 0x00000038130b7836 */ /* 0x000fe20000000000 */
[----:B------:R-:W-:Y:S01]  /*e700*/  ISETP.GE.AND P3, PT, R9, UR4, PT ;  /* 0x0000000409007c0c */ /* 0x000fe2000bf66270 */
[----:B0-2---:R-:W-:Y:S01]  /*e710*/  @!P0 IMAD.WIDE R2, R19, 0x4, R12 ;  /* 0x0000000413028825 */ /* 0x005fe200078e020c */
        /* <DEDUP_REMOVED lines=17> */
[----:B----4-:R-:W-:Y:S01]  /*e830*/  @!P1 LEA.HI R14, R11, R11, RZ, 0x1 ;  /* 0x0000000b0b0e9211 */ /* 0x010fe200078f08ff */
[----:B------:R0:W-:Y:S01]  /*e840*/  @!P5 ST.E.64 desc[UR44][R2.64], R94 ;  /* 0x0000005e0200d985 */ /* 0x0001e2000c101b2c */
[----:B------:R-:W-:-:S02]  /*e850*/  @!P0 LOP3.LUT R7, R6, 0xfffffffe, RZ, 0xc0, !PT ;  /* 0xfffffffe06078812 */ /* 0x000fc400078ec0ff */
[----:B------:R-:W-:Y:S01]  /*e860*/  @!P4 LOP3.LUT R9, R8, 0xfffffffe, RZ, 0xc0, !PT ;  /* 0xfffffffe0809c812 */ /* 0x000fe200078ec0ff */
[----:B------:R2:W-:Y:S01]  /*e870*/  @!P6 ST.E.64 desc[UR44][R4.64], R98 ;  /* 0x000000620400e985 */ /* 0x0005e2000c101b2c */
[----:B------:R-:W-:Y:S01]  /*e880*/  @!P3 LOP3.LUT R11, R0, 0xfffffffe, RZ, 0xc0, !PT ;  /* 0xfffffffe000bb812 */ /* 0x000fe200078ec0ff */
[C---:B------:R-:W-:Y:S01]  /*e890*/  VIADD R0, R19.reuse, 0x50 ;  /* 0x0000005013007836 */ /* 0x040fe20000000000 */
[----:B-1----:R-:W-:Y:S02]  /*e8a0*/  @!P2 LOP3.LUT R15, R10, 0xfffffffe, RZ, 0xc0, !PT ;  /* 0xfffffffe0a0fa812 */ /* 0x002fe400078ec0ff */
[----:B------:R-:W-:Y:S01]  /*e8b0*/  @!P1 LOP3.LUT R17, R14, 0xfffffffe, RZ, 0xc0, !PT ;  /* 0xfffffffe0e119812 */ /* 0x000fe200078ec0ff */
[----:B------:R-:W-:Y:S01]  /*e8c0*/  VIADD R14, R19, 0x58 ;  /* 0x00000058130e7836 */ /* 0x000fe20000000000 */
[----:B------:R-:W-:Y:S02]  /*e8d0*/  ISETP.GE.AND P5, PT, R16, UR4, PT ;  /* 0x0000000410007c0c */ /* 0x000fe4000bfa6270 */
[----:B------:R-:W-:Y:S01]  /*e8e0*/  ISETP.GE.AND P6, PT, R18, UR4, PT ;  /* 0x0000000412007c0c */ /* 0x000fe2000bfc6270 */
[----:B0-----:R-:W-:-:S04]  /*e8f0*/  @!P0 IMAD.WIDE R2, R7, 0x4, R12 ;  /* 0x0000000407028825 */ /* 0x001fc800078e020c */
[--C-:B--2---:R-:W-:Y:S01]  /*e900*/  @!P4 IMAD.WIDE R4, R9, 0x4, R12.reuse ;  /* 0x000000040904c825 */ /* 0x104fe200078e020c */
        /* <DEDUP_REMOVED lines=16> */
[----:B------:R-:W-:Y:S02]  /*ea10*/  ISETP.GE.AND P2, PT, R15, UR4, PT ;  /* 0x000000040f007c0c */ /* 0x000fe4000bf46270 */
[----:B------:R-:W-:-:S02]  /*ea20*/  ISETP.GE.AND P3, PT, R17, UR4, PT ;  /* 0x0000000411007c0c */ /* 0x000fc4000bf66270 */
[----:B0-----:R-:W-:Y:S02]  /*ea30*/  @!P5 LOP3.LUT R3, R16, 0xfffffffe, RZ, 0xc0, !PT ;  /* 0xfffffffe1003d812 */ /* 0x001fe400078ec0ff */
[----:B-1----:R-:W-:Y:S02]  /*ea40*/  @!P6 LOP3.LUT R5, R18, 0xfffffffe, RZ, 0xc0, !PT ;  /* 0xfffffffe1205e812 */ /* 0x002fe400078ec0ff */
        /* <DEDUP_REMOVED lines=10> */
[----:B---3--:R-:W-:Y:S02]  /*eaf0*/  @!P1 LOP3.LUT R9, R14, 0xfffffffe, RZ, 0xc0, !PT ;  /* 0xfffffffe0e099812 */ /* 0x008fe400078ec0ff */
[----:B------:R-:W-:Y:S02]  /*eb00*/  @!P2 LOP3.LUT R15, R15, 0xfffffffe, RZ, 0xc0, !PT ;  /* 0xfffffffe0f0fa812 */ /* 0x000fe400078ec0ff */
[----:B------:R-:W-:Y:S02]  /*eb10*/  @!P3 LOP3.LUT R17, R17, 0xfffffffe, RZ, 0xc0, !PT ;  /* 0xfffffffe1111b812 */ /* 0x000fe400078ec0ff */
[----:B----4-:R-:W-:Y:S01]  /*eb20*/  @!P4 LOP3.LUT R11, R20, 0xfffffffe, RZ, 0xc0, !PT ;  /* 0xfffffffe140bc812 */ /* 0x010fe200078ec0ff */
[----:B0-----:R-:W-:-:S04]  /*eb30*/  @!P0 IMAD.WIDE R2, R7, 0x4, R12 ;  /* 0x0000000407028825 */ /* 0x001fc800078e020c */
[--C-:B-1----:R-:W-:Y:S01]  /*eb40*/  @!P1 IMAD.WIDE R4, R9, 0x4, R12.reuse ;  /* 0x0000000409049825 */ /* 0x102fe200078e020c */
[----:B------:R0:W-:Y:S01]  /*eb50*/  @!P0 ST.E.64 desc[UR44][R2.64], R130 ;  /* 0x0000008202008985 */ /* 0x0001e2000c101b2c */
[----:B------:R-:W-:Y:S02]  /*eb60*/  ISETP.GE.AND P0, PT, R19, UR4, PT ;  /* 0x0000000413007c0c */ /* 0x000fe4000bf06270 */
        /* <DEDUP_REMOVED lines=8> */
[----:B------:R-:W-:-:S04]  /*ebf0*/  LEA.HI R19, R19, R19, RZ, 0x1 ;  /* 0x0000001313137211 */ /* 0x000fc800078f08ff */
[----:B0-----:R-:W-:-:S05]  /*ec00*/  LOP3.LUT R3, R19, 0xfffffffe, RZ, 0xc0, !PT ;  /* 0xfffffffe13037812 */ /* 0x001fca00078ec0ff */
[----:B------:R-:W-:-:S05]  /*ec10*/  IMAD.WIDE R2, R3, 0x4, R12 ;  /* 0x0000000403027825 */ /* 0x000fca00078e020c */
[----:B------:R0:W-:Y:S01]  /*ec20*/  ST.E.64 desc[UR44][R2.64], R150 ;  /* 0x0000009602007985 */ /* 0x0001e2000c101b2c */
[----:B------:R-:W-:Y:S05]  /*ec30*/  BRA `(.L_x_7200) ;  /* 0x0000004000847947 */ /* 0x000fea0003800000 */
.L_x_7279:
[----:B0-----:R-:W0:Y:S02]  /*ec40*/  S2R R0, SR_TID.X ;  /* 0x0000000000007919 */ /* 0x001e240000002100 */
        /* <DEDUP_REMOVED lines=14> */
[----:B------:R-:W-:Y:S02]  /*ed30*/  ULDC.64 UR6, c[0x0][0xbd0] ;  /* 0x0002f40000067ab9 */ /* 0x000fe40000000a00 */
        /* <DEDUP_REMOVED lines=41> */
.L_x_7198:
[----:B------:R-:W-:-:S08]  /*efd0*/  NOP ;  /* 0x0000000000007918 */ /* 0x000fd00000000000 */
[----:B--2---:R-:W0:-:S00]  /*efe0*/  USETMAXREG.DEALLOC.CTAPOOL 0x18 ;  /* 0x00000018000079c8 */ /* 0x004e0000080e0500 */
        /* <DEDUP_REMOVED lines=16> */
.L_x_7282:
[----:B------:R-:W-:Y:S01]  /*f0f0*/  ULDC UR7, c[0x0][0xc50] ;  /* 0x0003140000077ab9 */ /* 0x000fe20000000800 */
[----:B------:R-:W-:Y:S01]  /*f100*/  UMOV UR36, UR6 ;  /* 0x0000000600247c82 */ /* 0x000fe20008000000 */
[----:B------:R-:W-:-:S11]  /*f110*/  UISETP.NE.AND UP0, UPT, UR7, 0x1, UPT ;  /* 0x000000010700788c */ /* 0x000fd6000bf05270 */
[----:B------:R-:W-:Y:S01]  /*f120*/  @UP0 ULDC UR4, c[0x0][0xc54] ;  /* 0x0003150000040ab9 */ /* 0x000fe20000000800 */
[----:B------:R-:W-:Y:S01]  /*f130*/  @UP0 ULDC UR8, c[0x0][0xc58] ;  /* 0x0003160000080ab9 */ /* 0x000fe20000000800 */
[----:B------:R-:W-:-:S04]  /*f140*/  UIMAD.WIDE.U32 UR4, UR6, UR4, URZ ;  /* 0x00000004060472a5 */ /* 0x000fc8000f8e003f */
[----:B------:R-:W-:-:S12]  /*f150*/  @UP0 USHF.R.U32.HI UR36, URZ, UR8, UR5 ;  /* 0x000000083f240299 */ /* 0x000fd80008011605 */
.L_x_7283:
        /* <DEDUP_REMOVED lines=45> */
.L_x_7286:
[----:B------:R-:W-:-:S11]  /*f430*/  UISETP.NE.AND UP0, UPT, UR5, 0x1, UPT ;  /* 0x000000010500788c */ /* 0x000fd6000bf05270 */
[----:B------:R-:W-:Y:S02]  /*f440*/  @UP0 ULDC.64 UR14, c[0x0][0x9e8] ;  /* 0x00027a00000e0ab9 */ /* 0x000fe40000000a00 */
[----:B------:R-:W-:-:S04]  /*f450*/  UIMAD.WIDE.U32 UR6, UR8, UR14, URZ ;  /* 0x0000000e080672a5 */ /* 0x000fc8000f8e003f */
[----:B------:R-:W-:-:S12]  /*f460*/  @UP0 USHF.R.U32.HI UR8, URZ, UR15, UR7 ;  /* 0x0000000f3f080299 */ /* 0x000fd80008011607 */
.L_x_7287:
[----:B------:R-:W-:-:S04]  /*f470*/  UIMAD UR8, UR8, UR5, UR5 ;  /* 0x00000005080872a4 */ /* 0x000fc8000f8e0205 */
[----:B------:R-:W-:-:S04]  /*f480*/  UISETP.LT.AND UP0, UPT, UR4, UR8, UPT ;  /* 0x000000080400728c */ /* 0x000fc8000bf01270 */
[----:B------:R-:W-:-:S12]  /*f490*/  USEL UR4, UR4, UR8, UP0 ;  /* 0x0000000804047287 */ /* 0x000fd80008000000 */
.L_x_7285:
        /* <DEDUP_REMOVED lines=26> */
.L_x_7289:
[----:B------:R-:W-:-:S11]  /*f640*/  UISETP.NE.AND UP0, UPT, UR5, 0x1, UPT ;  /* 0x000000010500788c */ /* 0x000fd6000bf05270 */
[----:B------:R-:W-:Y:S02]  /*f650*/  @UP0 ULDC.64 UR10, c[0x0][0x9e8] ;  /* 0x00027a00000a0ab9 */ /* 0x000fe40000000a00 */
[----:B------:R-:W-:-:S04]  /*f660*/  UIMAD.WIDE.U32 UR6, UR4, UR10, URZ ;  /* 0x0000000a040672a5 */ /* 0x000fc8000f8e003f */
[----:B------:R-:W-:-:S12]  /*f670*/  @UP0 USHF.R.U32.HI UR4, URZ, UR11, UR7 ;  /* 0x0000000b3f040299 */ /* 0x000fd80008011607 */
.L_x_7290:
[----:B------:R-:W-:-:S04]  /*f680*/  UIMAD UR4, UR4, UR5, URZ ;  /* 0x00000005040472a4 */ /* 0x000fc8000f8e023f */
[----:B------:R-:W-:-:S04]  /*f690*/  UISETP.LT.AND UP0, UPT, UR8, UR4, UPT ;  /* 0x000000040800728c */ /* 0x000fc8000bf01270 */
[----:B------:R-:W-:-:S12]  /*f6a0*/  USEL UR8, UR8, UR4, !UP0 ;  /* 0x0000000408087287 */ /* 0x000fd8000c000000 */
.L_x_7288:
[----:B------:R-:W-:Y:S02]  /*f6b0*/  USHF.R.S32.HI UR4, URZ, 0x1f, UR8 ;  /* 0x0000001f3f047899 */ /* 0x000fe40008011408 */
[----:B------:R-:W-:Y:S02]  /*f6c0*/  USHF.R.U32.HI UR5, URZ, 0x10, UR41 ;  /* 0x000000103f057899 */ /* 0x000fe40008011629 */
[----:B------:R-:W-:Y:S02]  /*f6d0*/  ULEA.HI UR4, UR4, UR8, URZ, 0x7 ;  /* 0x0000000804047291 */ /* 0x000fe4000f8f383f */
[----:B------:R-:W-:Y:S02]  /*f6e0*/  UISETP.NE.AND UP0, UPT, UR5, URZ, UPT ;  /* 0x0000003f0500728c */ /* 0x000fe4000bf05270 */
[----:B------:R-:W-:Y:S02]  /*f6f0*/  USHF.R.S32.HI UR4, URZ, 0x7, UR4 ;  /* 0x000000073f047899 */ /* 0x000fe40008011404 */
[----:B------:R-:W-:-:S04]  /*f700*/  ULOP3.LUT UR41, UR41, 0xffff, URZ, 0xc0, !UPT ;  /* 0x0000ffff29297892 */ /* 0x000fc8000f8ec03f */
[----:B------:R-:W-:-:S03]  /*f710*/  VIMNMX R7, RZ, UR4, !PT ;  /* 0x00000004ff077c48 */ /* 0x000fc6000ffe0100 */
[----:B------:R-:W-:Y:S01]  /*f720*/  @!UP0 ULDC UR5, c[0x0][0x9f0] ;  /* 0x00027c0000058ab9 */ /* 0x000fe20000000800 */
[----:B------:R-:W-:Y:S01]  /*f730*/  ISETP.LT.AND P0, PT, R7, UR9, PT ;  /* 0x0000000907007c0c */ /* 0x000fe2000bf01270 */
[----:B------:R0:W-:Y:S04]  /*f740*/  STL [R1+0x8], R7 ;  /* 0x0000080701007387 */ /* 0x0001e80000100800 */
[----:B------:R0:W-:Y:S08]  /*f750*/  STL [R1+0xc], RZ ;  /* 0x00000cff01007387 */ /* 0x0001f00000100800 */
[----:B0-----:R-:W-:Y:S05]  /*f760*/  @!P0 BRA `(.L_x_7291) ;  /* 0x0000000000708947 */ /* 0x001fea0003800000 */
[----:B------:R-:W-:Y:S01]  /*f770*/  IMAD.U32 R6, RZ, RZ, UR5 ;  /* 0x00000005ff067e24 */ /* 0x000fe2000f8e00ff */
[----:B------:R-:W-:Y:S01]  /*f780*/  UIADD3 UR4, UR5, -0x1, UR9 ;  /* 0xffffffff05047890 */ /* 0x000fe2000fffe009 */
[----:B------:R-:W-:-:S03]  /*f790*/  IMAD.MOV.U32 R2, RZ, RZ, RZ ;  /* 0x000000ffff027224 */ /* 0x000fc600078e00ff */
[-C--:B------:R-:W-:Y:S02]  /*f7a0*/  IABS R0, R6.reuse ;  /* 0x0000000600007213 */ /* 0x080fe40000000000 */
[----:B------:R-:W-:Y:S02]  /*f7b0*/  IABS R6, R6 ;  /* 0x0000000600067213 */ /* 0x000fe40000000000 */
[----:B------:R-:W0:Y:S08]  /*f7c0*/  I2F.RP R4, R0 ;  /* 0x0000000000047306 */ /* 0x000e300000209400 */
[----:B0-----:R-:W0:Y:S02]  /*f7d0*/  MUFU.RCP R4, R4 ;  /* 0x0000000400047308 */ /* 0x001e240000001000 */
[----:B0-----:R-:W-:-:S06]  /*f7e0*/  VIADD R3, R4, 0xffffffe ;  /* 0x0ffffffe04037836 */ /* 0x001fcc0000000000 */
[----:B------:R-:W0:Y:S02]  /*f7f0*/  F2I.FTZ.U32.TRUNC.NTZ R3, R3 ;  /* 0x0000000300037305 */ /* 0x000e24000021f000 */
[----:B0-----:R-:W-:-:S04]  /*f800*/  IMAD.MOV R5, RZ, RZ, -R3 ;  /* 0x000000ffff057224 */ /* 0x001fc800078e0a03 */
[----:B------:R-:W-:-:S04]  /*f810*/  IMAD R5, R5, R0, RZ ;  /* 0x0000000005057224 */ /* 0x000fc800078e02ff */
[----:B------:R-:W-:Y:S01]  /*f820*/  IMAD.HI.U32 R5, R3, R5, R2 ;  /* 0x0000000503057227 */ /* 0x000fe200078e0002 */
[----:B------:R-:W-:-:S03]  /*f830*/  IADD3 R2, -R7, UR4, RZ ;  /* 0x0000000407027c10 */ /* 0x000fc6000fffe1ff */
[----:B------:R-:W-:Y:S01]  /*f840*/  IMAD.MOV R3, RZ, RZ, -R6 ;  /* 0x000000ffff037224 */ /* 0x000fe200078e0a06 */
[----:B------:R-:W-:Y:S02]  /*f850*/  IABS R4, R2 ;  /* 0x0000000200047213 */ /* 0x000fe40000000000 */
[----:B------:R-:W-:-:S03]  /*f860*/  LOP3.LUT R2, R2, UR5, RZ, 0x3c, !PT ;  /* 0x0000000502027c12 */ /* 0x000fc6000f8e3cff */
[----:B------:R-:W-:Y:S01]  /*f870*/  IMAD.HI.U32 R5, R5, R4, RZ ;  /* 0x0000000405057227 */ /* 0x000fe200078e00ff */
[----:B------:R-:W-:-:S03]  /*f880*/  ISETP.GE.AND P2, PT, R2, RZ, PT ;  /* 0x000000ff0200720c */ /* 0x000fc60003f46270 */
        /* <DEDUP_REMOVED lines=10> */
.L_x_7291:
[----:B------:R-:W2:Y:S01]  /*f930*/  LDL R2, [R1+0xc] ;  /* 0x00000c0001027983 */ /* 0x000ea20000100800 */
[----:B------:R-:W-:Y:S02]  /*f940*/  IMAD.MOV.U32 R9, RZ, RZ, 0x1 ;  /* 0x00000001ff097424 */ /* 0x000fe400078e00ff */
[----:B------:R-:W-:Y:S02]  /*f950*/  IMAD.MOV.U32 R3, RZ, RZ, 0x1 ;  /* 0x00000001ff037424 */ /* 0x000fe400078e00ff */
[----:B--2---:R-:W-:-:S05]  /*f960*/  IMAD R0, R2, UR41, R7 ;  /* 0x0000002902007c24 */ /* 0x004fca000f8e0207 */
[----:B------:R-:W-:Y:S01]  /*f970*/  VIADDMNMX R18, R0, R2, UR9, PT ;  /* 0x0000000900127e46 */ /* 0x000fe2000b800102 */
[----:B------:R1:W-:Y:S03]  /*f980*/  STL [R1+0x4], R0 ;  /* 0x0000040001007387 */ /* 0x0003e60000100800 */
[----:B------:R-:W-:Y:S01]  /*f990*/  ISETP.GT.AND P0, PT, R18, R0, PT ;  /* 0x000000001200720c */ /* 0x000fe20003f04270 */
[----:B------:R2:W-:Y:S01]  /*f9a0*/  STL [R1+0x10], R18 ;  /* 0x0000101201007387 */ /* 0x0005e20000100800 */
[----:B-1----:R-:W-:-:S11]  /*f9b0*/  IMAD.MOV.U32 R0, RZ, RZ, RZ ;  /* 0x000000ffff007224 */ /* 0x002fd600078e00ff */
[----:B--2---:R-:W-:Y:S05]  /*f9c0*/  @!P0 BRA `(.L_x_7284) ;  /* 0x0000003000608947 */ /* 0x004fea0003800000 */
[----:B------:R-:W1:Y:S01]  /*f9d0*/  S2UR UR4, SR_CgaCtaId ;  /* 0x00000000000479c3 */ /* 0x000e620000008800 */
[----:B------:R-:W-:Y:S02]  /*f9e0*/  UMOV UR38, 0x400 ;  /* 0x0000040000267882 */ /* 0x000fe40000000000 */
[----:B-1----:R-:W-:-:S04]  /*f9f0*/  ULEA UR38, UR4, UR38, 0x18 ;  /* 0x0000002604267291 */ /* 0x002fc8000f8ec03f */
        /* <DEDUP_REMOVED lines=19> */
[----:B-1----:R-:W-:Y:S05]  /*fb30*/  CALL.ABS.NOINC R2 ;  /* 0x0000000002007343 */ /* 0x002fea0003c00000 */
.L_x_7292:
        /* <DEDUP_REMOVED lines=8> */
[----:B------:R1:W2:Y:S01]  /*fbc0*/  LDC.64 R2, c[0x4][R16] ;  /* 0x0100000010027b82 */ /* 0x0002a20000000a00 */
[----:B------:R-:W-:Y:S02]  /*fbd0*/  IMAD.U32 R4, RZ, RZ, UR6 ;  /* 0x00000006ff047e24 */ /* 0x000fe4000f8e00ff */
[----:B0-----:R-:W-:Y:S02]  /*fbe0*/  IMAD.U32 R5, RZ, RZ, UR7 ;  /* 0x00000007ff057e24 */ /* 0x001fe4000f8e00ff */
        /* <DEDUP_REMOVED lines=8> */
[----:B--2---:R-:W-:Y:S05]  /*fc70*/  CALL.ABS.NOINC R2 ;  /* 0x0000000002007343 */ /* 0x004fea0003c00000 */
.L_x_7294:
        /* <DEDUP_REMOVED lines=15> */
.L_x_7293:
[----:B------:R-:W1:Y:S02]  /*fd70*/  LDC.64 R2, c[0x0][0x9f8] ;  /* 0x00027e00ff027b82 */ /* 0x000e640000000a00 */
[----:B-1----:R-:W-:-:S04]  /*fd80*/  ISETP.NE.U32.AND P0, PT, R2, RZ, PT ;  /* 0x000000ff0200720c */ /* 0x002fc80003f05070 */
[----:B------:R-:W-:-:S13]  /*fd90*/  ISETP.NE.AND.EX P0, PT, R3, RZ, PT, P0 ;  /* 0x000000ff0300720c */ /* 0x000fda0003f05300 */
[----:B------:R-:W1:Y:S02]  /*fda0*/  @P0 LDC.64 R2, c[0x0][0x9f8] ;  /* 0x00027e00ff020b82 */ /* 0x000e640000000a00 */
[----:B-1----:R-:W-:-:S05]  /*fdb0*/  @P0 IMAD.WIDE R2, R19, 0x4, R2 ;  /* 0x0000000413020825 */ /* 0x002fca00078e0202 */
[----:B------:R1:W2:Y:S01]  /*fdc0*/  @P0 LDG.E R19, desc[UR44][R2.64] ;  /* 0x0000002c02130981 */ /* 0x0002a2000c1e1900 */
[----:B------:R-:W-:Y:S01]  /*fdd0*/  UMOV UR4, 0xffffffff ;  /* 0xffffffff00047882 */ /* 0x000fe20000000000 */
[----:B------:R-:W-:Y:S01]  /*fde0*/  LOP3.LUT R17, R17, 0xfffffffe, RZ, 0xc0, !PT ;  /* 0xfffffffe11117812 */ /* 0x000fe200078ec0ff */
[----:B------:R-:W-:Y:S01]  /*fdf0*/  VIADD R18, R18, 0xffffffff ;  /* 0xffffffff12127836 */ /* 0x000fe20000000000 */
[----:B------:R-:W3:Y:S01]  /*fe00*/  S2R R0, SR_TID.X ;  /* 0x0000000000007919 */ /* 0x000ee20000002100 */
[----:B-1----:R-:W1:Y:S02]  /*fe10*/  LDC.64 R2, c[0x0][0x418] ;  /* 0x00010600ff027b82 */ /* 0x002e640000000a00 */
[----:B-1----:R-:W-:Y:S02]  /*fe20*/  ISETP.NE.U32.AND P0, PT, R2, RZ, PT ;  /* 0x000000ff0200720c */ /* 0x002fe40003f05070 */
[----:B---3--:R-:W-:Y:S02]  /*fe30*/  SHF.R.U32.HI R0, RZ, 0x5, R0 ;  /* 0x00000005ff007819 */ /* 0x008fe40000011600 */
[----:B------:R-:W-:-:S02]  /*fe40*/  ISETP.NE.AND.EX P1, PT, R3, RZ, PT, P0 ;  /* 0x000000ff0300720c */ /* 0x000fc40003f25300 */
[----:B------:R-:W-:-:S11]  /*fe50*/  LOP3.LUT R0, R0, 0x3, RZ, 0xc0, !PT ;  /* 0x0000000300007812 */ /* 0x000fd600078ec0ff */
[----:B------:R-:W-:Y:S02]  /*fe60*/  @P1 LOP3.LUT R17, R17, 0x1, RZ, 0xfc, !PT ;  /* 0x0000000111111812 */ /* 0x000fe400078efcff */
[----:B--2---:R-:W-:Y:S02]  /*fe70*/  SHF.R.S32.HI R6, RZ, 0x1f, R19 ;  /* 0x0000001fff067819 */ /* 0x004fe40000011413 */
[----:B------:R-:W-:-:S03]  /*fe80*/  SEL R16, R19, RZ, !P1 ;  /* 0x000000ff13107207 */ /* 0x000fc60004800000 */
[----:B------:R1:W-:Y:S01]  /*fe90*/  STL [R1], R6 ;  /* 0x0000000601007387 */ /* 0x0003e20000100800 */
[----:B------:R-:W-:Y:S05]  /*fea0*/  BRA.DIV UR4, `(.L_x_7295) ;  /* 0x0000003204c87947 */ /* 0x000fea000b800000 */
[----:B------:R2:W3:Y:S02]  /*feb0*/  SHFL.IDX PT, R14, R0, RZ, 0x1f ;  /* 0x00001fff000e7589 */ /* 0x0004e400000e0000 */
.L_x_7372:
[----:B---3--:R-:W-:Y:S02]  /*fec0*/  ISETP.NE.AND P0, PT, R14, RZ, PT ;  /* 0x000000ff0e00720c */ /* 0x008fe40003f05270 */
[----:B------:R-:W-:Y:S02]  /*fed0*/  PLOP3.LUT P2, PT, PT, PT, PT, 0x8, 0x0 ;  /* 0x000000000000781c */ /* 0x000fe40003f4e170 */
[----:B------:R-:W-:-:S11]  /*fee0*/  LOP3.LUT R17, R17, 0xfffffffd, RZ, 0xc0, !PT ;  /* 0xfffffffd11117812 */ /* 0x000fd600078ec0ff */
[----:B------:R-:W-:Y:S01]  /*fef0*/  @P2 LOP3.LUT R17, R17, 0x2, RZ, 0xfc, !PT ;  /* 0x0000000211112812 */ /* 0x000fe200078efcff */
[----:B------:R-:W-:Y:S06]  /*ff00*/  @P0 BRA `(.L_x_7296) ;  /* 0x0000000000f00947 */ /* 0x000fec0003800000 */
[----:B------:R-:W-:-:S03]  /*ff10*/  UMOV UR4, 0xffffffff ;  /* 0xffffffff00047882 */ /* 0x000fc60000000000 */
[----:B------:R-:W-:Y:S05]  /*ff20*/  BRA.DIV UR4, `(.L_x_7297) ;  /* 0x0000003204c87947 */ /* 0x000fea000b800000 */
[----:B------:R-:W-:-:S13]  /*ff30*/  ELECT P6, URZ, PT ;  /* 0x00000000003f782f */ /* 0x000fda00038c0000 */
.L_x_7375:
[----:B------:R-:W-:Y:S05]  /*ff40*/  @!P6 BRA `(.L_x_7296) ;  /* 0x0000000000e0e947 */ /* 0x000fea0003800000 */
[----:B------:R-:W-:Y:S01]  /*ff50*/  IMAD.MOV.U32 R16, RZ, RZ, R19 ;  /* 0x000000ffff107224 */ /* 0x000fe200078e0013 */
[----:B------:R-:W-:Y:S06]  /*ff60*/  @!P1 BRA `(.L_x_7298) ;  /* 0x0000000000449947 */ /* 0x000fec0003800000 */
[----:B------:R-:W3:Y:S01]  /*ff70*/  LDC R7, c[0x0][0x43c] ;  /* 0x00010f00ff077b82 */ /* 0x000ee20000000800 */
[----:B------:R-:W-:Y:S01]  /*ff80*/  ULDC.64 UR4, c[0x0][0x428] ;  /* 0x00010a0000047ab9 */ /* 0x000fe20000000a00 */
[----:B---3--:R-:W-:-:S13]  /*ff90*/  ISETP.NE.AND P0, PT, R7, 0x1, PT ;  /* 0x000000010700780c */ /* 0x008fda0003f05270 */
[----:B0-----:R-:W2:Y:S02]  /*ffa0*/  @P0 LDC.64 R4, c[0x0][0x440] ;  /* 0x00011000ff040b82 */ /* 0x001ea40000000a00 */
[----:B--2---:R-:W-:-:S04]  /*ffb0*/  @P0 IMAD.HI.U32 R0, R18, R4, RZ ;  /* 0x0000000412000227 */ /* 0x004fc800078e00ff */
[----:B------:R-:W-:Y:S01]  /*ffc0*/  IMAD.MOV.U32 R4, RZ, RZ, R18 ;  /* 0x000000ffff047224 */ /* 0x000fe200078e0012 */
[----:B------:R-:W-:-:S04]  /*ffd0*/  @P0 SHF.R.U32.HI R4, RZ, R5, R0 ;  /* 0x00000005ff040219 */ /* 0x000fc80000011600 */
[--C-:B------:R-:W-:Y:S01]  /*ffe0*/  SHF.R.S32.HI R5, RZ, 0x1f, R4.reuse ;  /* 0x0000001fff057819 */ /* 0x100fe20000011404 */
[----:B------:R-:W-:-:S04]  /*fff0*/  IMAD.MOV R0, RZ, RZ, -R4 ;  /* 0x000000ffff007224 */ /* 0x000fc800078e0a04 */
[----:B------:R-:W-:Y:S02]  /*10000*/  IMAD R18, R7, R0, R18 ;  /* 0x0000000007127224 */ /* 0x000fe400078e0212 */
[----:B------:R-:W-:Y:S02]  /*10010*/  IMAD R0, R6, UR4, RZ ;  /* 0x0000000406007c24 */ /* 0x000fe4000f8e02ff */
[----:B------:R-:W-:-:S04]  /*10020*/  IMAD.WIDE.U32 R4, R19, UR4, R4 ;  /* 0x0000000413047c25 */ /* 0x000fc8000f8e0004 */
[----:B------:R-:W-:Y:S01]  /*10030*/  IMAD R7, R19, UR5, R0 ;  /* 0x0000000513077c24 */ /* 0x000fe2000f8e0200 */
[----:B------:R-:W-:-:S03]  /*10040*/  LEA R2, P0, R4, R2, 0x2 ;  /* 0x0000000204027211 */ /* 0x000fc600078010ff */
[----:B------:R-:W-:-:S05]  /*10050*/  IMAD.IADD R0, R5, 0x1, R7 ;  /* 0x0000000105007824 */ /* 0x000fca00078e0207 */
[----:B------:R-:W-:-:S05]  /*10060*/  LEA.HI.X R3, R4, R3, R0, 0x2, P0 ;  /* 0x0000000304037211 */ /* 0x000fca00000f1400 */
[----:B------:R3:W5:Y:S02]  /*10070*/  LDG.E R16, desc[UR44][R2.64] ;  /* 0x0000002c02107981 */ /* 0x000764000c1e1900 */
.L_x_7298:
[----:B--2---:R-:W-:Y:S01]  /*10080*/  IMAD.MOV.U32 R0, RZ, RZ, 0x1 ;  /* 0x00000001ff007424 */ /* 0x004fe200078e00ff */
[----:B-1----:R-:W3:Y:S04]  /*10090*/  S2R R6, SR_TID.X ;  /* 0x0000000000067919 */ /* 0x002ee80000002100 */
[----:B------:R-:W-:-:S04]  /*100a0*/  SHF.L.U32 R0, R0, 0x1f, RZ ;  /* 0x0000001f00007819 */ /* 0x000fc800000006ff */
[----:B------:R-:W1:Y:S01]  /*100b0*/  SYNCS.PHASECHK.TRANS64.TRYWAIT P0, [UR38+0x28840], R0 ;  /* 0x02884000ff0075a7 */ /* 0x000e620008000166 */
[----:B---3--:R-:W-:-:S04]  /*100c0*/  LOP3.LUT R2, R6, 0x7f, RZ, 0xc0, !PT ;  /* 0x0000007f06027812 */ /* 0x008fc800078ec0ff */
[----:B------:R-:W-:Y:S01]  /*100d0*/  ISETP.NE.AND P1, PT, R2, RZ, PT ;  /* 0x000000ff0200720c */ /* 0x000fe20003f25270 */
[----:B-1----:R-:W-:-:S12]  /*100e0*/  @!P0 BRA `(.L_x_7299) ;  /* 0x0000003000788947 */ /* 0x002fd80003800000 */
.L_x_7376:
[----:B------:R-:W-:Y:S05]  /*100f0*/  @P1 BRA `(.L_x_7300) ;  /* 0x0000000000181947 */ /* 0x000fea0003800000 */
[----:B------:R-:W2:Y:S01]  /*10100*/  S2R R2, SR_TID.X ;  /* 0x0000000000027919 */ /* 0x000ea20000002100 */
[----:B-1----:R-:W-:-:S04]  /*10110*/  IMAD.MOV.U32 R0, RZ, RZ, 0x8000 ;  /* 0x00008000ff007424 */ /* 0x002fc800078e00ff */
[----:B------:R3:W-:Y:S01]  /*10120*/  SYNCS.ARRIVE.TRANS64 RZ, [UR38+0x28830], R0 ;  /* 0x02883000ffff79a7 */ /* 0x0007e20008000026 */
[----:B--2---:R-:W-:-:S13]  /*10130*/  LOP3.LUT P0, RZ, R2, 0x1f, RZ, 0xc0, !PT ;  /* 0x0000001f02ff7812 */ /* 0x004fda000780c0ff */
[----:B---3--:R-:W-:Y:S05]  /*10140*/  @!P0 BRA `(.L_x_7300) ;  /* 0x0000000000048947 */ /* 0x008fea0003800000 */
[----:B------:R-:W-:Y:S01]  /*10150*/  BPT.TRAP 0x1 ;  /* 0x000000040000795c */ /* 0x000fe20000300000 */
.L_x_7300:
        /* <DEDUP_REMOVED lines=10> */
[----:B------:R-:W-:Y:S01]  /*10200*/  USHF.L.U32 UR11, UR11, 0x7, URZ ;  /* 0x000000070b0b7899 */ /* 0x000fe2000800063f */
        /* <DEDUP_REMOVED lines=8> */
[----:B------:R3:W-:Y:S01]  /*10290*/  UTMALDG.4D [UR8], [UR4], desc[UR6] ;  /* 0x00000608040075b4 */ /* 0x0007e20008019000 */
[----:B------:R-:W-:Y:S01]  /*102a0*/  @P0 LOP3.LUT R17, R17, 0x2, RZ, 0xfc, !PT ;  /* 0x0000000211110812 */ /* 0x000fe200078efcff */
[----:B------:R3:W-:Y:S02]  /*102b0*/  UTMALDG.4D [UR32], [UR4], desc[UR6] ;  /* 0x00000620040075b4 */ /* 0x0007e40008019000 */
[----:B---3--:R-:W-:-:S04]  /*102c0*/  NOP ;  /* 0x0000000000007918 */ /* 0x008fc80000000000 */
.L_x_7296:
        /* <DEDUP_REMOVED lines=11> */
[----:B-1----:R-:W1:Y:S01]  /*10380*/  LDC.64 R2, c[0x4][R2] ;  /* 0x0100000002027b82 */ /* 0x002e620000000a00 */
        /* <DEDUP_REMOVED lines=9> */
[----:B-12---:R-:W-:Y:S05]  /*10420*/  CALL.ABS.NOINC R2 ;  /* 0x0000000002007343 */ /* 0x006fea0003c00000 */
.L_x_7301:
[----:B------:R-:W0:Y:S01]  /*10430*/  S2R R4, SR_CTAID.Z ;  /* 0x0000000000047919 */ /* 0x000e220000002700 */
[----:B------:R-:W3:Y:S01]  /*10440*/  LDC R8, c[0x0][0x448] ;  /* 0x00011200ff087b82 */ /* 0x000ee20000000800 */
[----:B------:R-:W-:Y:S01]  /*10450*/  USHF.R.S32.HI UR4, URZ, 0x1f, UR36 ;  /* 0x0000001f3f047899 */ /* 0x000fe20008011424 */
[----:B------:R-:W4:Y:S01]  /*10460*/  S2R R11, SR_TID.X ;  /* 0x00000000000b7919 */ /* 0x000f220000002100 */
[----:B------:R-:W-:Y:S02]  /*10470*/  ULDC.64 UR8, c[0x0][0x2d8] ;  /* 0x0000b60000087ab9 */ /* 0x000fe40000000a00 */
[----:B------:R-:W-:-:S03]  /*10480*/  UIMAD UR6, UR4, UR8, URZ ;  /* 0x00000008040672a4 */ /* 0x000fc6000f8e023f */
[----:B-1----:R-:W2:Y:S01]  /*10490*/  LDC.64 R2, c[0x0][0x2e0] ;  /* 0x0000b800ff027b82 */ /* 0x002ea20000000a00 */
[----:B------:R-:W-:Y:S02]  /*104a0*/  UIMAD.WIDE.U32 UR4, UR36, UR8, URZ ;  /* 0x00000008240472a5 */ /* 0x000fe4000f8e003f */
[----:B------:R-:W-:-:S04]  /*104b0*/  UIMAD UR6, UR36, UR9, UR6 ;  /* 0x00000009240672a4 */ /* 0x000fc8000f8e0206 */
[----:B------:R-:W-:Y:S01]  /*104c0*/  UIADD3 UR5, UR5, UR6, URZ ;  /* 0x0000000605057290 */ /* 0x000fe2000fffe03f */
[----:B---3--:R-:W-:Y:S02]  /*104d0*/  ISETP.NE.AND P0, PT, R8, 0x1, PT ;  /* 0x000000010800780c */ /* 0x008fe40003f05270 */
[----:B0-----:R-:W-:Y:S02]  /*104e0*/  SHF.R.S32.HI R5, RZ, 0x1f, R4 ;  /* 0x0000001fff057819 */ /* 0x001fe40000011404 */
[----:B----4-:R-:W-:-:S03]  /*104f0*/  LOP3.LUT R9, R11, 0x7f, RZ, 0xc0, !PT ;  /* 0x0000007f0b097812 */ /* 0x010fc600078ec0ff */
[-C--:B--2---:R-:W-:Y:S02]  /*10500*/  IMAD R0, R5, R2.reuse, RZ ;  /* 0x0000000205007224 */ /* 0x084fe400078e02ff */
[----:B------:R-:W-:Y:S02]  /*10510*/  IMAD.SHL.U32 R7, R11, 0x10, RZ ;  /* 0x000000100b077824 */ /* 0x000fe400078e00ff */
[C---:B------:R-:W-:Y:S02]  /*10520*/  IMAD R5, R4.reuse, R3, R0 ;  /* 0x0000000304057224 */ /* 0x040fe400078e0200 */
[----:B------:R-:W-:Y:S01]  /*10530*/  IMAD.WIDE.U32 R2, R4, R2, UR4 ;  /* 0x0000000404027e25 */ /* 0x000fe2000f8e0002 */
[----:B------:R-:W0:Y:S01]  /*10540*/  @P0 LDC R0, c[0x0][0x450] ;  /* 0x00011400ff000b82 */ /* 0x000e220000000800 */
[----:B------:R-:W-:Y:S01]  /*10550*/  SHF.R.U32.HI R4, RZ, 0x3, R9 ;  /* 0x00000003ff047819 */ /* 0x000fe20000011609 */
[----:B------:R-:W-:Y:S01]  /*10560*/  ULDC.64 UR4, c[0x0][0x2d0] ;  /* 0x0000b40000047ab9 */ /* 0x000fe20000000a00 */
[----:B------:R-:W-:-:S02]  /*10570*/  IMAD.IADD R3, R3, 0x1, R5 ;  /* 0x0000000103037824 */ /* 0x000fc400078e0205 */
[----:B------:R-:W-:-:S03]  /*10580*/  LOP3.LUT R6, R4, 0x70, R7, 0xf8, !PT ;  /* 0x0000007004067812 */ /* 0x000fc600078ef807 */
[----:B------:R-:W1:Y:S02]  /*10590*/  @P0 LDC R5, c[0x0][0x44c] ;  /* 0x00011300ff050b82 */ /* 0x000e640000000800 */
[----:B------:R-:W-:-:S04]  /*105a0*/  VIADD R6, R6, UR40 ;  /* 0x0000002806067c36 */ /* 0x000fc80008000000 */
        /* <DEDUP_REMOVED lines=15> */
[----:B------:R-:W-:Y:S02]  /*106a0*/  ULDC.64 UR4, c[0x0][0x280] ;  /* 0x0000a00000047ab9 */ /* 0x000fe40000000a00 */
[----:B------:R-:W-:Y:S01]  /*106b0*/  LEA R0, P0, R2, UR4, 0x1 ;  /* 0x0000000402007c11 */ /* 0x000fe2000f8008ff */
[----:B------:R-:W-:Y:S01]  /*106c0*/  IMAD.IADD R3, R3, 0x1, R5 ;  /* 0x0000000103037824 */ /* 0x000fe200078e0205 */
[----:B------:R-:W-:-:S04]  /*106d0*/  ULDC UR4, c[0x0][0x2b8] ;  /* 0x0000ae0000047ab9 */ /* 0x000fc80000000800 */
[----:B------:R-:W-:Y:S01]  /*106e0*/  LEA.HI.X R6, R2, UR5, R3, 0x1, P0 ;  /* 0x0000000502067c11 */ /* 0x000fe200080f0c03 */
[----:B------:R-:W-:-:S05]  /*106f0*/  IMAD.SHL.U32 R2, R11, 0x8, RZ ;  /* 0x000000080b027824 */ /* 0x000fca00078e00ff */
[----:B------:R-:W-:-:S04]  /*10700*/  LOP3.LUT R10, R2, 0x38, RZ, 0xc0, !PT ;  /* 0x00000038020a7812 */ /* 0x000fc800078ec0ff */
[C---:B------:R-:W-:Y:S02]  /*10710*/  LOP3.LUT R3, R10.reuse, 0x40, RZ, 0xfc, !PT ;  /* 0x000000400a037812 */ /* 0x040fe400078efcff */
[----:B------:R-:W-:Y:S02]  /*10720*/  ISETP.GE.AND P1, PT, R10, UR4, PT ;  /* 0x000000040a007c0c */ /* 0x000fe4000bf26270 */
[----:B------:R-:W-:Y:S01]  /*10730*/  ISETP.GE.AND P0, PT, R3, UR4, PT ;  /* 0x0000000403007c0c */ /* 0x000fe2000bf06270 */
[----:B------:R-:W-:Y:S01]  /*10740*/  UMOV UR4, 0xffffffff ;  /* 0xffffffff00047882 */ /* 0x000fe20000000000 */
[----:B------:R-:W-:-:S04]  /*10750*/  LOP3.LUT R3, R2, 0x1c0, RZ, 0xc0, !PT ;  /* 0x000001c002037812 */ /* 0x000fc800078ec0ff */
[----:B------:R-:W-:Y:S01]  /*10760*/  LOP3.LUT R3, R3, 0x38, R2, 0xf8, !PT ;  /* 0x0000003803037812 */ /* 0x000fe200078ef802 */
[----:B------:R-:W-:-:S03]  /*10770*/  IMAD.SHL.U32 R2, R9, 0x8, RZ ;  /* 0x0000000809027824 */ /* 0x000fc600078e00ff */
[----:B------:R-:W-:-:S04]  /*10780*/  LOP3.LUT R3, R3, 0x38, R11, 0x78, !PT ;  /* 0x0000003803037812 */ /* 0x000fc800078e780b */
[----:B------:R-:W-:Y:S01]  /*10790*/  LOP3.LUT R7, R3, 0x200, R2, 0xf8, !PT ;  /* 0x0000020003077812 */ /* 0x000fe200078ef802 */
[----:B------:R-:W-:Y:S06]  /*107a0*/  BRA.DIV UR4, `(.L_x_7302) ;  /* 0x0000002a04e07947 */ /* 0x000fec000b800000 */
[----:B------:R-:W-:Y:S01]  /*107b0*/  SHFL.IDX PT, R2, R6, RZ, 0x181f ;  /* 0x00181fff06027589 */ /* 0x000fe200000e0000 */
[----:B------:R-:W-:Y:S01]  /*107c0*/  ULDC UR4, c[0x0][0x288] ;  /* 0x0000a20000047ab9 */ /* 0x000fe20000000800 */
[----:B------:R-:W-:Y:S02]  /*107d0*/  VIADD R4, R4, UR40 ;  /* 0x0000002804047c36 */ /* 0x000fe40008000000 */
[----:B------:R-:W0:Y:S01]  /*107e0*/  SHFL.IDX PT, R3, R0, RZ, 0x181f ;  /* 0x00181fff00037589 */ /* 0x000e2200000e0000 */
[----:B------:R-:W-:Y:S02]  /*107f0*/  IMAD R5, R8, UR4, RZ ;  /* 0x0000000408057c24 */ /* 0x000fe4000f8e02ff */
[C---:B------:R-:W-:Y:S01]  /*10800*/  VIADD R12, R4.reuse, 0x10 ;  /* 0x00000010040c7836 */ /* 0x040fe20000000000 */
[----:B------:R-:W-:Y:S02]  /*10810*/  SHFL.IDX PT, R14, R0, 0x1, 0x181f ;  /* 0x00381f00000e7f89 */ /* 0x000fe400000e0000 */
[----:B------:R-:W-:-:S13]  /*10820*/  ISETP.GE.AND P2, PT, R4, R5, PT ;  /* 0x000000050400720c */ /* 0x000fda0003f46270 */
[----:B------:R-:W-:Y:S02]  /*10830*/  @!P2 LEA R8, R7, UR38, 0x1 ;  /* 0x000000260708ac11 */ /* 0x000fe4000f8e08ff */
[----:B0-----:R-:W-:-:S04]  /*10840*/  LOP3.LUT R3, R3, R2, RZ, 0x3c, !PT ;  /* 0x0000000203037212 */ /* 0x001fc800078e3cff */
[----:B------:R-:W-:-:S04]  /*10850*/  LOP3.LUT R2, R3, R2, RZ, 0x3c, !PT ;  /* 0x0000000203027212 */ /* 0x000fc800078e3cff */
[----:B------:R-:W-:-:S03]  /*10860*/  LOP3.LUT R3, R3, R2, RZ, 0x3c, !PT ;  /* 0x0000000203037212 */ /* 0x000fc600078e3cff */
[----:B------:R-:W-:-:S05]  /*10870*/  @!P2 IMAD.WIDE.U32 R2, R10, 0x2, R2 ;  /* 0x000000020a02a825 */ /* 0x000fca00078e0002 */
[----:B------:R-:W-:Y:S04]  /*10880*/  @!P2 LDGSTS.E.BYPASS.LTC128B.128 [R8+0x10400], desc[UR44][R2.64], !P1 ;  /* 0x104000000208afae */ /* 0x000fe8000c901d6c */
[----:B------:R0:W-:Y:S01]  /*10890*/  @!P2 LDGSTS.E.BYPASS.LTC128B.128 [R8+0x14400], desc[UR44][R2.64+0x80], !P0 ;  /* 0x144000800208afae */ /* 0x0001e2000c101d6c */
[----:B------:R-:W-:Y:S01]  /*108a0*/  ISETP.GE.AND P2, PT, R12, R5, PT ;  /* 0x000000050c00720c */ /* 0x000fe20003f46270 */
[----:B------:R-:W-:Y:S02]  /*108b0*/  VIADD R12, R4, 0x20 ;  /* 0x00000020040c7836 */ /* 0x000fe40000000000 */
[----:B0-----:R-:W0:Y:S10]  /*108c0*/  SHFL.IDX PT, R8, R6, 0x1, 0x181f ;  /* 0x00381f0006087f89 */ /* 0x001e3400000e0000 */
[----:B------:R-:W-:Y:S01]  /*108d0*/  @!P2 LEA R21, R7, UR38, 0x1 ;  /* 0x000000260715ac11 */ /* 0x000fe2000f8e08ff */
[----:B------:R-:W1:Y:S01]  /*108e0*/  SHFL.IDX PT, R2, R6, 0x2, 0x181f ;  /* 0x00581f0006027f89 */ /* 0x000e6200000e0000 */
[----:B0-----:R-:W-:-:S02]  /*108f0*/  IMAD.MOV.U32 R9, RZ, RZ, R8 ;  /* 0x000000ffff097224 */ /* 0x001fc400078e0008 */
[----:B------:R-:W-:Y:S02]  /*10900*/  IMAD.MOV.U32 R8, RZ, RZ, R14 ;  /* 0x000000ffff087224 */ /* 0x000fe400078e000e */
[----:B------:R-:W0:Y:S01]  /*10910*/  SHFL.IDX PT, R14, R0, 0x2, 0x181f ;  /* 0x00581f00000e7f89 */ /* 0x000e2200000e0000 */
[----:B-1----:R-:W-:Y:S02]  /*10920*/  IMAD.MOV.U32 R3, RZ, RZ, R2 ;  /* 0x000000ffff037224 */ /* 0x002fe400078e0002 */
[----:B------:R-:W-:-:S05]  /*10930*/  @!P2 IMAD.WIDE.U32 R8, R10, 0x2, R8 ;  /* 0x000000020a08a825 */ /* 0x000fca00078e0008 */
[----:B------:R-:W-:Y:S04]  /*10940*/  @!P2 LDGSTS.E.BYPASS.LTC128B.128 [R21+0x10c00], desc[UR44][R8.64], !P1 ;  /* 0x10c000000815afae */ /* 0x000fe8000c901d6c */
[----:B------:R1:W-:Y:S01]  /*10950*/  @!P2 LDGSTS.E.BYPASS.LTC128B.128 [R21+0x14c00], desc[UR44][R8.64+0x80], !P0 ;  /* 0x14c000800815afae */ /* 0x0003e2000c101d6c */
[-C--:B------:R-:W-:Y:S01]  /*10960*/  ISETP.GE.AND P2, PT, R12, R5.reuse, PT ;  /* 0x000000050c00720c */ /* 0x080fe20003f46270 */
[----:B------:R-:W-:Y:S02]  /*10970*/  VIADD R12, R4, 0x30 ;  /* 0x00000030040c7836 */ /* 0x000fe40000000000 */
[----:B0-----:R-:W-:Y:S01]  /*10980*/  IMAD.MOV.U32 R2, RZ, RZ, R14 ;  /* 0x000000ffff027224 */ /* 0x001fe200078e000e */
[----:B-1----:R-:W0:Y:S09]  /*10990*/  SHFL.IDX PT, R8, R6, 0x3, 0x181f ;  /* 0x00781f0006087f89 */ /* 0x002e3200000e0000 */
[----:B------:R-:W-:Y:S01]  /*109a0*/  @!P2 LEA R20, R7, UR38, 0x1 ;  /* 0x000000260714ac11 */ /* 0x000fe2000f8e08ff */
[----:B------:R-:W-:Y:S01]  /*109b0*/  @!P2 IMAD.WIDE.U32 R2, R10, 0x2, R2 ;  /* 0x000000020a02a825 */ /* 0x000fe200078e0002 */
[----:B------:R-:W1:Y:S04]  /*109c0*/  SHFL.IDX PT, R14, R0, 0x3, 0x181f ;  /* 0x00781f00000e7f89 */ /* 0x000e6800000e0000 */
[----:B------:R-:W-:Y:S04]  /*109d0*/  @!P2 LDGSTS.E.BYPASS.LTC128B.128 [R20+0x11400], desc[UR44][R2.64], !P1 ;  /* 0x114000000214afae */ /* 0x000fe8000c901d6c */
[----:B------:R2:W-:Y:S01]  /*109e0*/  @!P2 LDGSTS.E.BYPASS.LTC128B.128 [R20+0x15400], desc[UR44][R2.64+0x80], !P0 ;  /* 0x154000800214afae */ /* 0x0005e2000c101d6c */
[----:B------:R-:W-:Y:S01]  /*109f0*/  ISETP.GE.AND P2, PT, R12, R5, PT ;  /* 0x000000050c00720c */ /* 0x000fe20003f46270 */
[----:B------:R-:W-:-:S02]  /*10a00*/  VIADD R12, R4, 0x40 ;  /* 0x00000040040c7836 */ /* 0x000fc40000000000 */
[----:B0-----:R-:W-:Y:S01]  /*10a10*/  IMAD.MOV.U32 R9, RZ, RZ, R8 ;  /* 0x000000ffff097224 */ /* 0x001fe200078e0008 */
[----:B--2---:R-:W0:Y:S09]  /*10a20*/  SHFL.IDX PT, R2, R6, 0x4, 0x181f ;  /* 0x00981f0006027f89 */ /* 0x004e3200000e0000 */
[----:B------:R-:W-:Y:S01]  /*10a30*/  @!P2 LEA R21, R7, UR38, 0x1 ;  /* 0x000000260715ac11 */ /* 0x000fe2000f8e08ff */
[----:B-1----:R-:W-:-:S02]  /*10a40*/  IMAD.MOV.U32 R8, RZ, RZ, R14 ;  /* 0x000000ffff087224 */ /* 0x002fc400078e000e */
[----:B------:R-:W1:Y:S02]  /*10a50*/  SHFL.IDX PT, R14, R0, 0x4, 0x181f ;  /* 0x00981f00000e7f89 */ /* 0x000e6400000e0000 */
[----:B------:R-:W-:-:S05]  /*10a60*/  @!P2 IMAD.WIDE.U32 R8, R10, 0x2, R8 ;  /* 0x000000020a08a825 */ /* 0x000fca00078e0008 */
[----:B------:R-:W-:Y:S04]  /*10a70*/  @!P2 LDGSTS.E.BYPASS.LTC128B.128 [R21+0x11c00], desc[UR44][R8.64], !P1 ;  /* 0x11c000000815afae */ /* 0x000fe8000c901d6c */
[----:B------:R2:W-:Y:S01]  /*10a80*/  @!P2 LDGSTS.E.BYPASS.LTC128B.128 [R21+0x15c00], desc[UR44][R8.64+0x80], !P0 ;  /* 0x15c000800815afae */ /* 0x0005e2000c101d6c */
[----:B------:R-:W-:Y:S01]  /*10a90*/  ISETP.GE.AND P2, PT, R12, R5, PT ;  /* 0x000000050c00720c */ /* 0x000fe20003f46270 */
[----:B------:R-:W-:Y:S02]  /*10aa0*/  VIADD R12, R4, 0x50 ;  /* 0x00000050040c7836 */ /* 0x000fe40000000000 */
[----:B0-----:R-:W-:Y:S01]  /*10ab0*/  IMAD.MOV.U32 R3, RZ, RZ, R2 ;  /* 0x000000ffff037224 */ /* 0x001fe200078e0002 */
[----:B--2---:R-:W0:Y:S01]  /*10ac0*/  SHFL.IDX PT, R8, R6, 0x5, 0x181f ;  /* 0x00b81f0006087f89 */ /* 0x004e2200000e0000 */
[----:B-1----:R-:W-:-:S08]  /*10ad0*/  IMAD.MOV.U32 R2, RZ, RZ, R14 ;  /* 0x000000ffff027224 */ /* 0x002fd000078e000e */
[----:B------:R-:W-:Y:S01]  /*10ae0*/  @!P2 LEA R20, R7, UR38, 0x1 ;  /* 0x000000260714ac11 */ /* 0x000fe2000f8e08ff */
[----:B------:R-:W1:Y:S01]  /*10af0*/  SHFL.IDX PT, R14, R0, 0x5, 0x181f ;  /* 0x00b81f00000e7f89 */ /* 0x000e6200000e0000 */
        /* <DEDUP_REMOVED lines=14> */
[----:B0-----:R-:W-:Y:S02]  /*10be0*/  IMAD.MOV.U32 R3, RZ, RZ, R2 ;  /* 0x000000ffff037224 */ /* 0x001fe400078e0002 */
[----:B-1----:R-:W-:-:S10]  /*10bf0*/  IMAD.MOV.U32 R2, RZ, RZ, R14 ;  /* 0x000000ffff027224 */ /* 0x002fd400078e000e */
[----:B--2---:R-:W-:Y:S01]  /*10c00*/  @!P2 LEA R8, R7, UR38, 0x1 ;  /* 0x000000260708ac11 */ /* 0x004fe2000f8e08ff */
[----:B------:R0:W1:Y:S01]  /*10c10*/  SHFL.IDX PT, R14, R0, 0x7, 0x181f ;  /* 0x00f81f00000e7f89 */ /* 0x00006200000e0000 */
[----:B------:R-:W-:-:S05]  /*10c20*/  @!P2 IMAD.WIDE.U32 R2, R10, 0x2, R2 ;  /* 0x000000020a02a825 */ /* 0x000fca00078e0002 */
[----:B------:R-:W-:Y:S04]  /*10c30*/  @!P2 LDGSTS.E.BYPASS.LTC128B.128 [R8+0x13400], desc[UR44][R2.64], !P1 ;  /* 0x134000000208afae */ /* 0x000fe8000c901d6c */
[----:B------:R2:W-:Y:S04]  /*10c40*/  @!P2 LDGSTS.E.BYPASS.LTC128B.128 [R8+0x17400], desc[UR44][R2.64+0x80], !P0 ;  /* 0x174000800208afae */ /* 0x0005e8000c101d6c */
[----:B--2---:R0:W2:Y:S02]  /*10c50*/  SHFL.IDX PT, R2, R6, 0x7, 0x181f ;  /* 0x00f81f0006027f89 */ /* 0x0040a400000e0000 */
.L_x_7393:
[----:B------:R-:W-:Y:S01]  /*10c60*/  VIADD R4, R4, 0x70 ;  /* 0x0000007004047836 */ /* 0x000fe20000000000 */
[----:B------:R-:W-:Y:S01]  /*10c70*/  BSSY B0, `(.L_x_7303) ;  /* 0x000000c000007945 */ /* 0x000fe20003800000 */
[----:B--2---:R-:W-:Y:S02]  /*10c80*/  IMAD.MOV.U32 R3, RZ, RZ, R2 ;  /* 0x000000ffff037224 */ /* 0x004fe400078e0002 */
[----:B-1----:R-:W-:Y:S01]  /*10c90*/  IMAD.MOV.U32 R2, RZ, RZ, R14 ;  /* 0x000000ffff027224 */ /* 0x002fe200078e000e */
[----:B------:R-:W-:-:S13]  /*10ca0*/  ISETP.GE.AND P2, PT, R4, R5, PT ;  /* 0x000000050400720c */ /* 0x000fda0003f46270 */
[----:B------:R-:W-:Y:S05]  /*10cb0*/  @P2 BRA `(.L_x_7304) ;  /* 0x00000000001c2947 */ /* 0x000fea0003800000 */
[----:B------:R-:W-:Y:S01]  /*10cc0*/  IMAD.WIDE.U32 R2, R10, 0x2, R2 ;  /* 0x000000020a027825 */ /* 0x000fe200078e0002 */
[----:B------:R-:W-:-:S05]  /*10cd0*/  LEA R7, R7, UR38, 0x1 ;  /* 0x0000002607077c11 */ /* 0x000fca000f8e08ff */
[----:B------:R-:W-:Y:S01]  /*10ce0*/  @!PT LDS RZ, [RZ] ;  /* 0x00000000fffff984 */ /* 0x000fe20000000800 */
[----:B------:R-:W-:Y:S01]  /*10cf0*/  @!PT LDS RZ, [RZ] ;  /* 0x00000000fffff984 */ /* 0x000fe20000000800 */
[----:B------:R-:W-:Y:S01]  /*10d00*/  @!PT LDS RZ, [RZ] ;  /* 0x00000000fffff984 */ /* 0x000fe20000000800 */
[----:B------:R1:W-:Y:S04]  /*10d10*/  LDGSTS.E.BYPASS.LTC128B.128 [R7+0x13c00], desc[UR44][R2.64], !P1 ;  /* 0x13c0000002077fae */ /* 0x0003e8000c901d6c */
[----:B------:R1:W-:Y:S02]  /*10d20*/  LDGSTS.E.BYPASS.LTC128B.128 [R7+0x17c00], desc[UR44][R2.64+0x80], !P0 ;  /* 0x17c0008002077fae */ /* 0x0003e4000c101d6c */
.L_x_7304:
[----:B------:R-:W-:Y:S05]  /*10d30*/  BSYNC B0 ;  /* 0x0000000000007941 */ /* 0x000fea0003800000 */
.L_x_7303:
[----:B------:R-:W-:Y:S01]  /*10d40*/  NOP ;  /* 0x0000000000007918 */ /* 0x000fe20000000000 */
[----:B------:R-:W-:Y:S01]  /*10d50*/  SYNCS.ARRIVE.TRANS64.RED.A0T1 RZ, [UR38+0x28800], RZ ;  /* 0x028800ffffff79a7 */ /* 0x000fe20008200426 */
[----:B0-----:R-:W-:Y:S01]  /*10d60*/  IMAD.MOV.U32 R0, RZ, RZ, 0x1 ;  /* 0x00000001ff007424 */ /* 0x001fe200078e00ff */
[----:B------:R-:W-:Y:S04]  /*10d70*/  ARRIVES.LDGSTSBAR.64.TRANSCNT [UR38+0x28800] ;  /* 0x02880000ff0079b0 */ /* 0x000fe80008000aa6 */
[----:B------:R-:W-:Y:S01]  /*10d80*/  SHF.L.U32 R0, R0, 0x1f, RZ ;  /* 0x0000001f00007819 */ /* 0x000fe200000006ff */
[----:B------:R-:W-:Y:S01]  /*10d90*/  NOP ;  /* 0x0000000000007918 */ /* 0x000fe20000000000 */
[----:B------:R-:W2:Y:S01]  /*10da0*/  LDL.LU R4, [R1+0x10] ;  /* 0x0000100001047983 */ /* 0x000ea20000300800 */
[----:B------:R-:W-:Y:S03]  /*10db0*/  SYNCS.ARRIVE.TRANS64.A1T0 RZ, [UR38+0x28800], RZ ;  /* 0x028800ffffff79a7 */ /* 0x000fe60008100026 */
[----:B-1----:R-:W3:Y:S01]  /*10dc0*/  LDL R3, [R1+0x4] ;  /* 0x0000040001037983 */ /* 0x002ee20000100800 */
[----:B------:R-:W0:Y:S01]  /*10dd0*/  SYNCS.PHASECHK.TRANS64.TRYWAIT P0, [UR38+0x28820], R0 ;  /* 0x02882000ff0075a7 */ /* 0x000e220008000166 */
[----:B--2---:R-:W-:-:S05]  /*10de0*/  VIADD R6, R4, 0xfffffffe ;  /* 0xfffffffe04067836 */ /* 0x004fca0000000000 */
[----:B---3--:R-:W-:Y:S01]  /*10df0*/  ISETP.GE.AND P1, PT, R6, R3, PT ;  /* 0x000000030600720c */ /* 0x008fe20003f26270 */
[----:B0-----:R-:W-:-:S12]  /*10e00*/  @!P0 BRA `(.L_x_7305) ;  /* 0x0000002c00d88947 */ /* 0x001fd80003800000 */
.L_x_7394:
[----:B------:R-:W-:Y:S02]  /*10e10*/  IMAD.MOV.U32 R9, RZ, RZ, 0x1 ;  /* 0x00000001ff097424 */ /* 0x000fe400078e00ff */
[----:B0-----:R-:W-:Y:S01]  /*10e20*/  IMAD.MOV.U32 R0, RZ, RZ, RZ ;  /* 0x000000ffff007224 */ /* 0x001fe200078e00ff */
[----:B------:R-:W-:Y:S06]  /*10e30*/  @!P1 BRA `(.L_x_7306) ;  /* 0x00000018004c9947 */ /* 0x000fec0003800000 */
[----:B------:R-:W2:Y:S04]  /*10e40*/  LDL.LU R2, [R1+0xc] ;  /* 0x00000c0001027983 */ /* 0x000ea80000300800 */
[----:B------:R-:W3:Y:S04]  /*10e50*/  LDL.LU R4, [R1+0x8] ;  /* 0x0000080001047983 */ /* 0x000ee80000300800 */
[----:B------:R-:W4:Y:S01]  /*10e60*/  LDL.LU R3, [R1+0x4] ;  /* 0x0000040001037983 */ /* 0x000f220000300800 */
[----:B------:R-:W-:Y:S01]  /*10e70*/  UIADD3 UR4, UR41, 0x1, URZ ;  /* 0x0000000129047890 */ /* 0x000fe2000fffe03f */
[----:B------:R-:W-:-:S05]  /*10e80*/  IMAD.MOV.U32 R9, RZ, RZ, 0x1 ;  /* 0x00000001ff097424 */ /* 0x000fca00078e00ff */
[----:B--2---:R-:W-:Y:S01]  /*10e90*/  IMAD R2, R2, UR4, RZ ;  /* 0x0000000402027c24 */ /* 0x004fe2000f8e02ff */
[----:B------:R-:W-:-:S04]  /*10ea0*/  ULOP3.LUT UR4, URZ, UR42, URZ, 0x33, !UPT ;  /* 0x0000002a3f047292 */ /* 0x000fc8000f8e333f */
[----:B------:R-:W-:Y:S02]  /*10eb0*/  LOP3.LUT R2, RZ, R2, RZ, 0x33, !PT ;  /* 0x00000002ff027212 */ /* 0x000fe400078e33ff */
[----:B----4-:R-:W-:Y:S02]  /*10ec0*/  LOP3.LUT R3, RZ, R3, RZ, 0x33, !PT ;  /* 0x00000003ff037212 */ /* 0x010fe400078e33ff */
[----:B---3--:R-:W-:Y:S01]  /*10ed0*/  VIADDMNMX R2, R2, -R4, UR4, !PT ;  /* 0x0000000402027e46 */ /* 0x008fe2000f800904 */
[----:B------:R-:W-:Y:S01]  /*10ee0*/  ULOP3.LUT UR4, URZ, UR39, URZ, 0x33, !UPT ;  /* 0x000000273f047292 */ /* 0x000fe2000f8e333f */
[----:B------:R-:W0:Y:S05]  /*10ef0*/  S2R R4, SR_TID.X ;  /* 0x0000000000047919 */ /* 0x000e2a0000002100 */
[----:B------:R-:W-:-:S04]  /*10f00*/  VIMNMX R2, R2, UR4, !PT ;  /* 0x0000000402027c48 */ /* 0x000fc8000ffe0100 */
[----:B------:R-:W-:-:S05]  /*10f10*/  VIADDMNMX R3, R2, 0x2, R3, !PT ;  /* 0x0000000202037846 */ /* 0x000fca0007800103 */
[----:B------:R-:W-:-:S05]  /*10f20*/  VIADD R5, R3, 0xfffffffe ;  /* 0xfffffffe03057836 */ /* 0x000fca0000000000 */
[-C--:B------:R-:W-:Y:S02]  /*10f30*/  ISETP.NE.AND P0, PT, R5, R2.reuse, PT ;  /* 0x000000020500720c */ /* 0x080fe40003f05270 */
[----:B------:R-:W-:-:S05]  /*10f40*/  LOP3.LUT R2, RZ, R2, RZ, 0x33, !PT ;  /* 0x00000002ff027212 */ /* 0x000fca00078e33ff */
[----:B------:R-:W-:-:S05]  /*10f50*/  IMAD.IADD R2, R3, 0x1, R2 ;  /* 0x0000000103027824 */ /* 0x000fca00078e0202 */
[----:B------:R-:W-:Y:S02]  /*10f60*/  LOP3.LUT R11, R2, 0x1, RZ, 0xc0, !PT ;  /* 0x00000001020b7812 */ /* 0x000fe400078ec0ff */
[----:B0-----:R-:W-:Y:S01]  /*10f70*/  LOP3.LUT R10, R4, 0x1f, RZ, 0xc0, !PT ;  /* 0x0000001f040a7812 */ /* 0x001fe200078ec0ff */
[----:B------:R-:W-:Y:S01]  /*10f80*/  IMAD.MOV.U32 R4, RZ, RZ, R16 ;  /* 0x000000ffff047224 */ /* 0x000fe200078e0010 */
[----:B------:R-:W-:Y:S06]  /*10f90*/  @!P0 BRA `(.L_x_7307) ;  /* 0x0000001000008947 */ /* 0x000fec0003800000 */
[----:B------:R-:W-:Y:S01]  /*10fa0*/  BSSY B0, `(.L_x_7307) ;  /* 0x00000ff000007945 */ /* 0x000fe20003800000 */
[----:B------:R-:W-:Y:S02]  /*10fb0*/  IMAD.IADD R7, R2, 0x1, -R11 ;  /* 0x0000000102077824 */ /* 0x000fe400078e0a0b */
[----:B------:R-:W-:Y:S02]  /*10fc0*/  IMAD.MOV.U32 R8, RZ, RZ, 0x1 ;  /* 0x00000001ff087424 */ /* 0x000fe400078e00ff */
[----:B------:R-:W-:-:S07]  /*10fd0*/  IMAD.MOV.U32 R4, RZ, RZ, R16 ;  /* 0x000000ffff047224 */ /* 0x000fce00078e0010 */
.L_x_7338:
        /* <DEDUP_REMOVED lines=19> */
[----:B------:R-:W-:-:S04]  /*11110*/  IMAD.WIDE.U32 R2, R19, UR4, R2 ;  /* 0x0000000413027c25 */ /* 0x000fc8000f8e0002 */
[----:B--2---:R-:W-:-:S04]  /*11120*/  IMAD R4, R12, UR4, RZ ;  /* 0x000000040c047c24 */ /* 0x004fc8000f8e02ff */
[----:B------:R-:W-:Y:S01]  /*11130*/  IMAD R5, R19, UR5, R4 ;  /* 0x0000000513057c24 */ /* 0x000fe2000f8e0204 */
[----:B------:R-:W-:Y:S02]  /*11140*/  ULDC.64 UR4, c[0x0][0x418] ;  /* 0x0001060000047ab9 */ /* 0x000fe40000000a00 */
[----:B------:R-:W-:Y:S01]  /*11150*/  LEA R4, P0, R2, UR4, 0x2 ;  /* 0x0000000402047c11 */ /* 0x000fe2000f8010ff */
[----:B------:R-:W-:-:S05]  /*11160*/  IMAD.IADD R5, R5, 0x1, R3 ;  /* 0x0000000105057824 */ /* 0x000fca00078e0203 */
[----:B------:R-:W-:-:S05]  /*11170*/  LEA.HI.X R5, R2, UR5, R5, 0x2, P0 ;  /* 0x0000000502057c11 */ /* 0x000fca00080f1405 */
[----:B------:R0:W5:Y:S02]  /*11180*/  LDG.E R4, desc[UR44][R4.64] ;  /* 0x0000002c04047981 */ /* 0x000164000c1e1900 */
.L_x_7310:
[----:B------:R-:W1:Y:S01]  /*11190*/  S2R R2, SR_TID.X ;  /* 0x0000000000027919 */ /* 0x000e620000002100 */
[----:B------:R-:W-:Y:S01]  /*111a0*/  BSSY B2, `(.L_x_7311) ;  /* 0x0000006000027945 */ /* 0x000fe20003800000 */
[----:B-1----:R-:W-:Y:S02]  /*111b0*/  LOP3.LUT R3, R2, 0x7f, RZ, 0xc0, !PT ;  /* 0x0000007f02037812 */ /* 0x002fe400078ec0ff */
[----:B------:R-:W-:Y:S02]  /*111c0*/  SHF.L.U32 R2, R8, 0x1f, RZ ;  /* 0x0000001f08027819 */ /* 0x000fe400000006ff */
[----:B------:R-:W-:Y:S02]  /*111d0*/  ISETP.NE.AND P2, PT, R3, RZ, PT ;  /* 0x000000ff0300720c */ /* 0x000fe40003f45270 */
[----:B------:R-:W1:Y:S02]  /*111e0*/  SYNCS.PHASECHK.TRANS64.TRYWAIT P0, [UR38+0x28848], R2 ;  /* 0x02884802ff0075a7 */ /* 0x000e640008000166 */
[----:B-1----:R-:W-:Y:S09]  /*111f0*/  @!P0 BRA `(.L_x_7312) ;  /* 0x0000002800f48947 */ /* 0x002ff20003800000 */
.L_x_7395:
[----:B------:R-:W-:Y:S05]  /*11200*/  BSYNC B2 ;  /* 0x0000000000027941 */ /* 0x000fea0003800000 */
.L_x_7311:
[----:B------:R-:W-:Y:S04]  /*11210*/  BSSY B2, `(.L_x_7313) ;  /* 0x0000007000027945 */ /* 0x000fe80003800000 */
[----:B------:R-:W-:Y:S05]  /*11220*/  @P2 BRA `(.L_x_7314) ;  /* 0x0000000000142947 */ /* 0x000fea0003800000 */
[----:B------:R-:W-:Y:S01]  /*11230*/  ISETP.NE.AND P0, PT, R10, RZ, PT ;  /* 0x000000ff0a00720c */ /* 0x000fe20003f05270 */
[----:B-1----:R-:W-:-:S04]  /*11240*/  IMAD.MOV.U32 R3, RZ, RZ, 0x8000 ;  /* 0x00008000ff037424 */ /* 0x002fc800078e00ff */
[----:B------:R2:W-:Y:S08]  /*11250*/  SYNCS.ARRIVE.TRANS64 RZ, [UR38+0x28838], R3 ;  /* 0x02883803ffff79a7 */ /* 0x0005f00008000026 */
[----:B--2---:R-:W-:Y:S05]  /*11260*/  @!P0 BRA `(.L_x_7314) ;  /* 0x0000000000048947 */ /* 0x004fea0003800000 */
[----:B------:R-:W-:Y:S01]  /*11270*/  BPT.TRAP 0x1 ;  /* 0x000000040000795c */ /* 0x000fe20000300000 */
.L_x_7314:
[----:B------:R-:W-:Y:S05]  /*11280*/  BSYNC B2 ;  /* 0x0000000000027941 */ /* 0x000fea0003800000 */
.L_x_7313:
        /* <DEDUP_REMOVED lines=11> */
.L_x_7315:
        /* <DEDUP_REMOVED lines=13> */
.L_x_7316:
        /* <DEDUP_REMOVED lines=12> */
.L_x_7396:
[----:B------:R-:W-:Y:S05]  /*114d0*/  BSYNC B2 ;  /* 0x0000000000027941 */ /* 0x000fea0003800000 */
.L_x_7317:
        /* <DEDUP_REMOVED lines=9> */
.L_x_7320:
[----:B------:R-:W-:Y:S05]  /*11570*/  BSYNC B2 ;  /* 0x0000000000027941 */ /* 0x000fea0003800000 */
.L_x_7319:
        /* <DEDUP_REMOVED lines=10> */
.L_x_7321:
        /* <DEDUP_REMOVED lines=13> */
.L_x_7322:
        /* <DEDUP_REMOVED lines=10> */
.L_x_7309:
[----:B------:R-:W-:Y:S05]  /*11790*/  BSYNC B1 ;  /* 0x0000000000017941 */ /* 0x000fea0003800000 */
.L_x_7308:
        /* <DEDUP_REMOVED lines=26> */
.L_x_7325:
[----:B------:R-:W1:Y:S01]  /*11940*/  S2R R2, SR_TID.X ;  /* 0x0000000000027919 */ /* 0x000e620000002100 */
[----:B------:R-:W-:Y:S01]  /*11950*/  BSSY B2, `(.L_x_7326) ;  /* 0x0000006000027945 */ /* 0x000fe20003800000 */
[----:B-1----:R-:W-:Y:S02]  /*11960*/  LOP3.LUT R3, R2, 0x7f, RZ, 0xc0, !PT ;  /* 0x0000007f02037812 */ /* 0x002fe400078ec0ff */
[----:B------:R-:W-:Y:S02]  /*11970*/  SHF.L.U32 R2, R9, 0x1f, RZ ;  /* 0x0000001f09027819 */ /* 0x000fe400000006ff */
[----:B------:R-:W-:Y:S02]  /*11980*/  ISETP.NE.AND P2, PT, R3, RZ, PT ;  /* 0x000000ff0300720c */ /* 0x000fe40003f45270 */
[----:B------:R-:W1:Y:S02]  /*11990*/  SYNCS.PHASECHK.TRANS64.TRYWAIT P0, [UR38+0x28840], R2 ;  /* 0x02884002ff0075a7 */ /* 0x000e640008000166 */
[----:B-1----:R-:W-:Y:S09]  /*119a0*/  @!P0 BRA `(.L_x_7327) ;  /* 0x0000002400388947 */ /* 0x002ff20003800000 */
.L_x_7397:
[----:B------:R-:W-:Y:S05]  /*119b0*/  BSYNC B2 ;  /* 0x0000000000027941 */ /* 0x000fea0003800000 */
.L_x_7326:
[----:B------:R-:W-:Y:S04]  /*119c0*/  BSSY B2, `(.L_x_7328) ;  /* 0x0000007000027945 */ /* 0x000fe80003800000 */
[----:B------:R-:W-:Y:S05]  /*119d0*/  @P2 BRA `(.L_x_7329) ;  /* 0x0000000000142947 */ /* 0x000fea0003800000 */
[----:B------:R-:W-:Y:S01]  /*119e0*/  ISETP.NE.AND P0, PT, R10, RZ, PT ;  /* 0x000000ff0a00720c */ /* 0x000fe20003f05270 */
[----:B-1----:R-:W-:-:S04]  /*119f0*/  IMAD.MOV.U32 R2, RZ, RZ, 0x8000 ;  /* 0x00008000ff027424 */ /* 0x002fc800078e00ff */
[----:B------:R2:W-:Y:S08]  /*11a00*/  SYNCS.ARRIVE.TRANS64 RZ, [UR38+0x28830], R2 ;  /* 0x02883002ffff79a7 */ /* 0x0005f00008000026 */
[----:B--2---:R-:W-:Y:S05]  /*11a10*/  @!P0 BRA `(.L_x_7329) ;  /* 0x0000000000048947 */ /* 0x004fea0003800000 */
[----:B------:R-:W-:Y:S01]  /*11a20*/  BPT.TRAP 0x1 ;  /* 0x000000040000795c */ /* 0x000fe20000300000 */
.L_x_7329:
[----:B------:R-:W-:Y:S05]  /*11a30*/  BSYNC B2 ;  /* 0x0000000000027941 */ /* 0x000fea0003800000 */
.L_x_7328:
        /* <DEDUP_REMOVED lines=11> */
.L_x_7330:
        /* <DEDUP_REMOVED lines=14> */
.L_x_7331:
        /* <DEDUP_REMOVED lines=12> */
.L_x_7398:
[----:B------:R-:W-:Y:S05]  /*11c90*/  BSYNC B2 ;  /* 0x0000000000027941 */ /* 0x000fea0003800000 */
.L_x_7332:
        /* <DEDUP_REMOVED lines=9> */
.L_x_7335:
[----:B------:R-:W-:Y:S05]  /*11d30*/  BSYNC B2 ;  /* 0x0000000000027941 */ /* 0x000fea0003800000 */
.L_x_7334:
        /* <DEDUP_REMOVED lines=10> */
.L_x_7336:
        /* <DEDUP_REMOVED lines=13> */
.L_x_7337:
        /* <DEDUP_REMOVED lines=10> */
.L_x_7324:
[----:B------:R-:W-:Y:S05]  /*11f50*/  BSYNC B1 ;  /* 0x0000000000017941 */ /* 0x000fea0003800000 */
.L_x_7323:
[----:B------:R-:W-:Y:S02]  /*11f60*/  VIADD R6, R6, 0xfffffffe ;  /* 0xfffffffe06067836 */ /* 0x000fe40000000000 */
[----:B------:R-:W-:Y:S01]  /*11f70*/  IMAD.MOV.U32 R8, RZ, RZ, R9 ;  /* 0x000000ffff087224 */ /* 0x000fe200078e0009 */
[----:B------:R-:W-:Y:S06]  /*11f80*/  @P1 BRA `(.L_x_7338) ;  /* 0xfffffff000141947 */ /* 0x000fec000383ffff */
[----:B------:R-:W-:Y:S05]  /*11f90*/  BSYNC B0 ;  /* 0x0000000000007941 */ /* 0x000fea0003800000 */
.L_x_7307:
        /* <DEDUP_REMOVED lines=28> */
.L_x_7340:
[----:B------:R-:W1:Y:S01]  /*12160*/  S2R R2, SR_TID.X ;  /* 0x0000000000027919 */ /* 0x000e620000002100 */
[----:B------:R-:W-:Y:S01]  /*12170*/  BSSY B1, `(.L_x_7341) ;  /* 0x0000006000017945 */ /* 0x000fe20003800000 */
[----:B-1----:R-:W-:Y:S02]  /*12180*/  LOP3.LUT R3, R2, 0x7f, RZ, 0xc0, !PT ;  /* 0x0000007f02037812 */ /* 0x002fe400078ec0ff */
[----:B------:R-:W-:Y:S02]  /*12190*/  SHF.L.U32 R2, R9, 0x1f, RZ ;  /* 0x0000001f09027819 */ /* 0x000fe400000006ff */
[----:B------:R-:W-:Y:S02]  /*121a0*/  ISETP.NE.AND P1, PT, R3, RZ, PT ;  /* 0x000000ff0300720c */ /* 0x000fe40003f25270 */
[----:B------:R-:W1:Y:S02]  /*121b0*/  SYNCS.PHASECHK.TRANS64.TRYWAIT P0, [UR38+0x28848], R2 ;  /* 0x02884802ff0075a7 */ /* 0x000e640008000166 */
[----:B-1----:R-:W-:Y:S09]  /*121c0*/  @!P0 BRA `(.L_x_7342) ;  /* 0x0000001c00608947 */ /* 0x002ff20003800000 */
.L_x_7399:
[----:B------:R-:W-:Y:S05]  /*121d0*/  BSYNC B1 ;  /* 0x0000000000017941 */ /* 0x000fea0003800000 */
.L_x_7341:
[----:B------:R-:W-:Y:S04]  /*121e0*/  BSSY B1, `(.L_x_7343) ;  /* 0x0000007000017945 */ /* 0x000fe80003800000 */
[----:B------:R-:W-:Y:S05]  /*121f0*/  @P1 BRA `(.L_x_7344) ;  /* 0x0000000000141947 */ /* 0x000fea0003800000 */
[----:B------:R-:W-:Y:S01]  /*12200*/  ISETP.NE.AND P0, PT, R10, RZ, PT ;  /* 0x000000ff0a00720c */ /* 0x000fe20003f05270 */
[----:B-1----:R-:W-:-:S04]  /*12210*/  IMAD.MOV.U32 R3, RZ, RZ, 0x8000 ;  /* 0x00008000ff037424 */ /* 0x002fc800078e00ff */
[----:B------:R2:W-:Y:S08]  /*12220*/  SYNCS.ARRIVE.TRANS64 RZ, [UR38+0x28838], R3 ;  /* 0x02883803ffff79a7 */ /* 0x0005f00008000026 */
[----:B--2---:R-:W-:Y:S05]  /*12230*/  @!P0 BRA `(.L_x_7344) ;  /* 0x0000000000048947 */ /* 0x004fea0003800000 */
[----:B------:R-:W-:Y:S01]  /*12240*/  BPT.TRAP 0x1 ;  /* 0x000000040000795c */ /* 0x000fe20000300000 */
.L_x_7344:
[----:B------:R-:W-:Y:S05]  /*12250*/  BSYNC B1 ;  /* 0x0000000000017941 */ /* 0x000fea0003800000 */
.L_x_7343:
        /* <DEDUP_REMOVED lines=11> */
.L_x_7345:
        /* <DEDUP_REMOVED lines=14> */
.L_x_7346:
        /* <DEDUP_REMOVED lines=11> */
.L_x_7400:
[----:B------:R-:W-:Y:S05]  /*124a0*/  BSYNC B1 ;  /* 0x0000000000017941 */ /* 0x000fea0003800000 */
.L_x_7347:
        /* <DEDUP_REMOVED lines=9> */
.L_x_7350:
[----:B------:R-:W-:Y:S05]  /*12540*/  BSYNC B1 ;  /* 0x0000000000017941 */ /* 0x000fea0003800000 */
.L_x_7349:
        /* <DEDUP_REMOVED lines=10> */
.L_x_7351:
        /* <DEDUP_REMOVED lines=13> */
.L_x_7352:
        /* <DEDUP_REMOVED lines=10> */
.L_x_7339:
[----:B------:R-:W-:Y:S05]  /*12760*/  BSYNC B0 ;  /* 0x0000000000007941 */ /* 0x000fea0003800000 */
.L_x_7306:
        /* <DEDUP_REMOVED lines=11> */
.L_x_7401:
[----:B------:R-:W-:Y:S05]  /*12820*/  BSYNC B1 ;  /* 0x0000000000017941 */ /* 0x000fea0003800000 */
.L_x_7355:
        /* <DEDUP_REMOVED lines=8> */
.L_x_7358:
[----:B------:R-:W-:Y:S05]  /*128b0*/  BSYNC B1 ;  /* 0x0000000000017941 */ /* 0x000fea0003800000 */
.L_x_7357:
        /* <DEDUP_REMOVED lines=13> */
.L_x_7359:
        /* <DEDUP_REMOVED lines=13> */
.L_x_7360:
        /* <DEDUP_REMOVED lines=8> */
.L_x_7354:
[----:B------:R-:W-:Y:S05]  /*12ae0*/  BSYNC B0 ;  /* 0x0000000000007941 */ /* 0x000fea0003800000 */
.L_x_7353:
[----:B------:R-:W-:Y:S02]  /*12af0*/  VIADD R0, R0, 0x1 ;  /* 0x0000000100007836 */ /* 0x000fe40000000000 */
[----:B0-----:R-:W-:-:S03]  /*12b00*/  IMAD.MOV.U32 R3, RZ, RZ, RZ ;  /* 0x000000ffff037224 */ /* 0x001fc600078e00ff */
[----:B------:R-:W-:-:S04]  /*12b10*/  ISETP.NE.AND P0, PT, R0, 0x2, PT ;  /* 0x000000020000780c */ /* 0x000fc80003f05270 */
[----:B------:R-:W-:Y:S02]  /*12b20*/  SEL R2, RZ, 0x1, P0 ;  /* 0x00000001ff027807 */ /* 0x000fe40000000000 */
[----:B------:R-:W-:Y:S02]  /*12b30*/  SEL R0, R0, RZ, P0 ;  /* 0x000000ff00007207 */ /* 0x000fe40000000000 */
[----:B------:R-:W-:-:S07]  /*12b40*/  LOP3.LUT R9, R9, R2, RZ, 0x3c, !PT ;  /* 0x0000000209097212 */ /* 0x000fce00078e3cff */
.L_x_7284:
[----:B0-----:R-:W0:Y:S01]  /*12b50*/  S2R R5, SR_CgaCtaId ;  /* 0x0000000000057919 */ /* 0x001e220000008800 */
[----:B------:R-:W-:Y:S02]  /*12b60*/  MOV R2, 0x400 ;  /* 0x0000040000027802 */ /* 0x000fe40000000f00 */
[----:B------:R-:W-:Y:S02]  /*12b70*/  SHF.L.U32 R3, R3, 0x1f, RZ ;  /* 0x0000001f03037819 */ /* 0x000fe400000006ff */
[----:B0-----:R-:W-:-:S04]  /*12b80*/  LEA R2, R5, R2, 0x18 ;  /* 0x0000000205027211 */ /* 0x001fc800078ec0ff */
[----:B------:R-:W0:Y:S02]  /*12b90*/  SYNCS.PHASECHK.TRANS64.TRYWAIT P0, [R2+URZ+0x28820], R3 ;  /* 0x02882003020075a7 */ /* 0x000e24000800017f */
[----:B0-----:R-:W-:Y:S05]  /*12ba0*/  @!P0 BRA `(.L_x_7361) ;  /* 0x00000014002c8947 */ /* 0x001fea0003800000 */
.L_x_7402:
[----:B------:R-:W-:-:S03]  /*12bb0*/  UMOV UR4, 0xffffffff ;  /* 0xffffffff00047882 */ /* 0x000fc60000000000 */
[----:B------:R-:W-:Y:S05]  /*12bc0*/  BRA.DIV UR4, `(.L_x_7362) ;  /* 0x0000001604387947 */ /* 0x000fea000b800000 */
[----:B0-----:R-:W0:Y:S02]  /*12bd0*/  S2R R3, SR_TID.X ;  /* 0x0000000000037919 */ /* 0x001e240000002100 */
[----:B0-----:R-:W-:-:S04]  /*12be0*/  SHF.R.U32.HI R3, RZ, 0x5, R3 ;  /* 0x00000005ff037819 */ /* 0x001fc80000011603 */
[----:B------:R-:W-:-:S05]  /*12bf0*/  LOP3.LUT R3, R3, 0x3, RZ, 0xc0, !PT ;  /* 0x0000000303037812 */ /* 0x000fca00078ec0ff */
[----:B------:R0:W1:Y:S02]  /*12c00*/  SHFL.IDX PT, R14, R3, RZ, 0x1f ;  /* 0x00001fff030e7589 */ /* 0x00006400000e0000 */
.L_x_7405:
[----:B-1----:R-:W-:-:S13]  /*12c10*/  ISETP.NE.AND P0, PT, R14, RZ, PT ;  /* 0x000000ff0e00720c */ /* 0x002fda0003f05270 */
[----:B------:R-:W-:Y:S05]  /*12c20*/  @P0 BRA `(.L_x_7200) ;  /* 0x0000000000880947 */ /* 0x000fea0003800000 */
[----:B------:R-:W-:-:S03]  /*12c30*/  UMOV UR4, 0xffffffff ;  /* 0xffffffff00047882 */ /* 0x000fc60000000000 */
[----:B------:R-:W-:Y:S05]  /*12c40*/  BRA.DIV UR4, `(.L_x_7363) ;  /* 0x00000016044c7947 */ /* 0x000fea000b800000 */
[----:B------:R-:W-:-:S13]  /*12c50*/  ELECT P6, URZ, PT ;  /* 0x00000000003f782f */ /* 0x000fda00038c0000 */
.L_x_7408:
[----:B------:R-:W-:Y:S05]  /*12c60*/  @!P6 BRA `(.L_x_7200) ;  /* 0x000000000078e947 */ /* 0x000fea0003800000 */
[----:B0-----:R-:W2:Y:S02]  /*12c70*/  LDL.LU R3, [R1+0x14] ;  /* 0x0000140001037983 */ /* 0x001ea40000300800 */
[----:B--2---:R-:W-:-:S04]  /*12c80*/  LOP3.LUT R3, R3, 0x2, RZ, 0xfc, !PT ;  /* 0x0000000203037812 */ /* 0x004fc800078efcff */
[----:B------:R-:W-:-:S13]  /*12c90*/  ISETP.NE.AND P2, PT, R3, 0x3, PT ;  /* 0x000000030300780c */ /* 0x000fda0003f45270 */
[----:B------:R-:W-:Y:S05]  /*12ca0*/  @!P2 BRA `(.L_x_7364) ;  /* 0x000000000004a947 */ /* 0x000fea0003800000 */
[----:B------:R-:W-:Y:S01]  /*12cb0*/  BPT.TRAP 0x1 ;  /* 0x000000040000795c */ /* 0x000fe20000300000 */
.L_x_7364:
        /* <DEDUP_REMOVED lines=12> */
.L_x_7409:
[----:B------:R-:W1:Y:S02]  /*12d80*/  SYNCS.PHASECHK.TRANS64.TRYWAIT P0, [R3+URZ], R4 ;  /* 0x00000004030075a7 */ /* 0x000e64000800017f */
[----:B-1----:R-:W-:Y:S05]  /*12d90*/  @!P0 BRA `(.L_x_7366) ;  /* 0x00000014002c8947 */ /* 0x002fea0003800000 */
.L_x_7410:
[----:B------:R-:W-:Y:S05]  /*12da0*/  @!P2 BRA `(.L_x_7367) ;  /* 0x000000000004a947 */ /* 0x000fea0003800000 */
[----:B------:R-:W-:Y:S01]  /*12db0*/  BPT.TRAP 0x1 ;  /* 0x000000040000795c */ /* 0x000fe20000300000 */
.L_x_7367:
[----:B-1----:R-:W-:-:S04]  /*12dc0*/  VIADD R3, R2, 0x28860 ;  /* 0x0002886002037836 */ /* 0x002fc80000000000 */
[----:B------:R-:W-:-:S04]  /*12dd0*/  IMAD R0, R0, 0x8, R3 ;  /* 0x0000000800007824 */ /* 0x000fc800078e0203 */
[----:B------:R-:W1:Y:S02]  /*12de0*/  SYNCS.PHASECHK.TRANS64.TRYWAIT P0, [R0+URZ], R5 ;  /* 0x00000005000075a7 */ /* 0x000e64000800017f */
[----:B-1----:R-:W-:Y:S05]  /*12df0*/  @!P0 BRA `(.L_x_7368) ;  /* 0x0000001400288947 */ /* 0x002fea0003800000 */
.L_x_7411:
[----:B------:R-:W-:-:S07]  /*12e00*/  IMAD R3, R8, 0x8, R3 ;  /* 0x0000000808037824 */ /* 0x000fce00078e0203 */
.L_x_7369:
[----:B--2---:R2:W3:Y:S02]  /*12e10*/  SYNCS.PHASECHK.TRANS64.TRYWAIT P0, [R3+URZ], R4 ;  /* 0x00000004030075a7 */ /* 0x0044e4000800017f */
[----:B---3--:R-:W-:Y:S05]  /*12e20*/  @!P0 NANOSLEEP.SYNCS 0x989680 ;  /* 0x009896800000895d */ /* 0x008fea0003900000 */
[----:B------:R-:W3:Y:S02]  /*12e30*/  @!P0 SYNCS.PHASECHK.TRANS64 P0, [R3+URZ], R4 ;  /* 0x00000004030085a7 */ /* 0x000ee4000800007f */
[----:B---3--:R-:W-:Y:S05]  /*12e40*/  @!P0 BRA `(.L_x_7369) ;  /* 0xfffffffc00f08947 */ /* 0x008fea000383ffff */
.L_x_7200:
[----:B------:R-:W-:Y:S05]  /*12e50*/  BSYNC B6 ;  /* 0x0000000000067941 */ /* 0x000fea0003800000 */
.L_x_7197:
[----:B------:R-:W-:Y:S05]  /*12e60*/  EXIT ;  /* 0x000000000000794d */ /* 0x000fea0003800000 */
.L_x_7210:
[----:B0-----:R-:W-:-:S04]  /*12e70*/  IMAD.U32 R3, RZ, RZ, UR36 ;  /* 0x00000024ff037e24 */ /* 0x001fc8000f8e00ff */
[----:B------:R0:W1:Y:S03]  /*12e80*/  SYNCS.PHASECHK.TRANS64.TRYWAIT P1, [R3+URZ+0x28800], R2 ;  /* 0x02880002030075a7 */ /* 0x000066000802017f */
[----:B-1----:R-:W-:Y:S05]  /*12e90*/  @!P1 NANOSLEEP.SYNCS 0x989680 ;  /* 0x009896800000995d */ /* 0x002fea0003900000 */
[----:B------:R-:W1:Y:S02]  /*12ea0*/  @!P1 SYNCS.PHASECHK.TRANS64 P1, [R3+URZ+0x28800], R2 ;  /* 0x02880002030095a7 */ /* 0x000e64000802007f */
[----:B-1----:R-:W-:Y:S05]  /*12eb0*/  @!P1 BRA `(.L_x_7210) ;  /* 0xfffffffc00ec9947 */ /* 0x002fea000383ffff */
[----:B------:R-:W-:Y:S05]  /*12ec0*/  BRA `(.L_x_7370) ;  /* 0xfffffee800007947 */ /* 0x000fea000383ffff */
.L_x_7214:
[----:B0-----:R-:W-:-:S04]  /*12ed0*/  IMAD.U32 R3, RZ, RZ, UR36 ;  /* 0x00000024ff037e24 */ /* 0x001fc8000f8e00ff */
[----:B------:R0:W2:Y:S03]  /*12ee0*/  SYNCS.PHASECHK.TRANS64.TRYWAIT P2, [R3+URZ+0x28830], R2 ;  /* 0x02883002030075a7 */ /* 0x0000a6000804017f */
[----:B--2---:R-:W-:Y:S05]  /*12ef0*/  @!P2 NANOSLEEP.SYNCS 0x989680 ;  /* 0x009896800000a95d */ /* 0x004fea0003900000 */
[----:B------:R-:W2:Y:S02]  /*12f00*/  @!P2 SYNCS.PHASECHK.TRANS64 P2, [R3+URZ+0x28830], R2 ;  /* 0x028830020300a5a7 */ /* 0x000ea4000804007f */
[----:B--2---:R-:W-:Y:S05]  /*12f10*/  @!P2 BRA `(.L_x_7214) ;  /* 0xfffffffc00eca947 */ /* 0x004fea000383ffff */
[----:B------:R-:W-:Y:S05]  /*12f20*/  BRA `(.L_x_7213) ;  /* 0xfffffee8001c7947 */ /* 0x000fea000383ffff */
.L_x_7230:
[----:B-1----:R-:W-:-:S04]  /*12f30*/  IMAD.U32 R14, RZ, RZ, UR10 ;  /* 0x0000000aff0e7e24 */ /* 0x002fc8000f8e00ff */
[----:B------:R1:W2:Y:S03]  /*12f40*/  SYNCS.PHASECHK.TRANS64.TRYWAIT P5, [R14+URZ+0x28830], R9 ;  /* 0x028830090e0075a7 */ /* 0x0002a600080a017f */
[----:B--2---:R-:W-:Y:S05]  /*12f50*/  @!P5 NANOSLEEP.SYNCS 0x989680 ;  /* 0x009896800000d95d */ /* 0x004fea0003900000 */
[----:B------:R-:W2:Y:S02]  /*12f60*/  @!P5 SYNCS.PHASECHK.TRANS64 P5, [R14+URZ+0x28830], R9 ;  /* 0x028830090e00d5a7 */ /* 0x000ea400080a007f */
[----:B--2---:R-:W-:Y:S05]  /*12f70*/  @!P5 BRA `(.L_x_7230) ;  /* 0xfffffffc00ecd947 */ /* 0x004fea000383ffff */
[----:B------:R-:W-:Y:S05]  /*12f80*/  BRA `(.L_x_7227) ;  /* 0xffffff1c001c7947 */ /* 0x000fea000383ffff */
.L_x_7234:
[----:B-1----:R-:W-:-:S04]  /*12f90*/  IMAD.U32 R14, RZ, RZ, UR10 ;  /* 0x0000000aff0e7e24 */ /* 0x002fc8000f8e00ff */
[----:B------:R1:W2:Y:S03]  /*12fa0*/  SYNCS.PHASECHK.TRANS64.TRYWAIT P4, [R14+URZ+0x28850], R9 ;  /* 0x028850090e0075a7 */ /* 0x0002a6000808017f */
[----:B--2---:R-:W-:Y:S05]  /*12fb0*/  @!P4 NANOSLEEP.SYNCS 0x989680 ;  /* 0x009896800000c95d */ /* 0x004fea0003900000 */
[----:B------:R-:W2:Y:S02]  /*12fc0*/  @!P4 SYNCS.PHASECHK.TRANS64 P4, [R14+URZ+0x28850], R9 ;  /* 0x028850090e00c5a7 */ /* 0x000ea4000808007f */
[----:B--2---:R-:W-:Y:S05]  /*12fd0*/  @!P4 BRA `(.L_x_7234) ;  /* 0xfffffffc00ecc947 */ /* 0x004fea000383ffff */
[----:B------:R-:W-:Y:S05]  /*12fe0*/  BRA `(.L_x_7231) ;  /* 0xffffff1c00e07947 */ /* 0x000fea000383ffff */
.L_x_7251:
[----:B-1----:R-:W-:-:S04]  /*12ff0*/  IMAD.U32 R11, RZ, RZ, UR10 ;  /* 0x0000000aff0b7e24 */ /* 0x002fc8000f8e00ff */
[----:B------:R1:W2:Y:S03]  /*13000*/  SYNCS.PHASECHK.TRANS64.TRYWAIT P3, [R11+URZ+0x28830], R0 ;  /* 0x028830000b0075a7 */ /* 0x0002a6000806017f */
[----:B--2---:R-:W-:Y:S05]  /*13010*/  @!P3 NANOSLEEP.SYNCS 0x989680 ;  /* 0x009896800000b95d */ /* 0x004fea0003900000 */
[----:B------:R-:W2:Y:S02]  /*13020*/  @!P3 SYNCS.PHASECHK.TRANS64 P3, [R11+URZ+0x28830], R0 ;  /* 0x028830000b00b5a7 */ /* 0x000ea4000806007f */
[----:B--2---:R-:W-:Y:S05]  /*13030*/  @!P3 BRA `(.L_x_7251) ;  /* 0xfffffffc00ecb947 */ /* 0x004fea000383ffff */
[----:B------:R-:W-:Y:S05]  /*13040*/  BRA `(.L_x_7248) ;  /* 0xffffff4c00a87947 */ /* 0x000fea000383ffff */
.L_x_7255:
[----:B-1----:R-:W-:-:S04]  /*13050*/  IMAD.U32 R11, RZ, RZ, UR10 ;  /* 0x0000000aff0b7e24 */ /* 0x002fc8000f8e00ff */
[----:B------:R1:W2:Y:S03]  /*13060*/  SYNCS.PHASECHK.TRANS64.TRYWAIT P2, [R11+URZ+0x28850], R0 ;  /* 0x028850000b0075a7 */ /* 0x0002a6000804017f */
[----:B--2---:R-:W-:Y:S05]  /*13070*/  @!P2 NANOSLEEP.SYNCS 0x989680 ;  /* 0x009896800000a95d */ /* 0x004fea0003900000 */
[----:B------:R-:W2:Y:S02]  /*13080*/  @!P2 SYNCS.PHASECHK.TRANS64 P2, [R11+URZ+0x28850], R0 ;  /* 0x028850000b00a5a7 */ /* 0x000ea4000804007f */
[----:B--2---:R-:W-:Y:S05]  /*13090*/  @!P2 BRA `(.L_x_7255) ;  /* 0xfffffffc00eca947 */ /* 0x004fea000383ffff */
[----:B------:R-:W-:Y:S05]  /*130a0*/  BRA `(.L_x_7252) ;  /* 0xffffff50006c7947 */ /* 0x000fea000383ffff */
.L_x_7261:
[----:B-1----:R-:W-:-:S04]  /*130b0*/  IMAD.U32 R11, RZ, RZ, UR10 ;  /* 0x0000000aff0b7e24 */ /* 0x002fc8000f8e00ff */
[----:B------:R1:W2:Y:S03]  /*130c0*/  SYNCS.PHASECHK.TRANS64.TRYWAIT P3, [R11+URZ+0x28830], R0 ;  /* 0x028830000b0075a7 */ /* 0x0002a6000806017f */
[----:B--2---:R-:W-:Y:S05]  /*130d0*/  @!P3 NANOSLEEP.SYNCS 0x989680 ;  /* 0x009896800000b95d */ /* 0x004fea0003900000 */
[----:B------:R-:W2:Y:S02]  /*130e0*/  @!P3 SYNCS.PHASECHK.TRANS64 P3, [R11+URZ+0x28830], R0 ;  /* 0x028830000b00b5a7 */ /* 0x000ea4000806007f */
[----:B--2---:R-:W-:Y:S05]  /*130f0*/  @!P3 BRA `(.L_x_7261) ;  /* 0xfffffffc00ecb947 */ /* 0x004fea000383ffff */
[----:B------:R-:W-:Y:S05]  /*13100*/  BRA `(.L_x_7258) ;  /* 0xffffff6c00887947 */ /* 0x000fea000383ffff */
.L_x_7265:
[----:B-1----:R-:W-:-:S04]  /*13110*/  IMAD.U32 R11, RZ, RZ, UR10 ;  /* 0x0000000aff0b7e24 */ /* 0x002fc8000f8e00ff */
[----:B------:R1:W2:Y:S03]  /*13120*/  SYNCS.PHASECHK.TRANS64.TRYWAIT P2, [R11+URZ+0x28850], R0 ;  /* 0x028850000b0075a7 */ /* 0x0002a6000804017f */
[----:B--2---:R-:W-:Y:S05]  /*13130*/  @!P2 NANOSLEEP.SYNCS 0x989680 ;  /* 0x009896800000a95d */ /* 0x004fea0003900000 */
[----:B------:R-:W2:Y:S02]  /*13140*/  @!P2 SYNCS.PHASECHK.TRANS64 P2, [R11+URZ+0x28850], R0 ;  /* 0x028850000b00a5a7 */ /* 0x000ea4000804007f */
[----:B--2---:R-:W-:Y:S05]  /*13150*/  @!P2 BRA `(.L_x_7265) ;  /* 0xfffffffc00eca947 */ /* 0x004fea000383ffff */
[----:B------:R-:W-:Y:S05]  /*13160*/  BRA `(.L_x_7262) ;  /* 0xffffff7000487947 */ /* 0x000fea000383ffff */
.L_x_7278:
[----:B-1----:R-:W-:-:S04]  /*13170*/  IMAD.U32 R5, RZ, RZ, UR5 ;  /* 0x00000005ff057e24 */ /* 0x002fc8000f8e00ff */
[----:B------:R1:W2:Y:S03]  /*13180*/  SYNCS.PHASECHK.TRANS64.TRYWAIT P0, [R5+URZ+0x28850], R2 ;  /* 0x02885002050075a7 */ /* 0x0002a6000800017f */
[----:B--2---:R-:W-:Y:S05]  /*13190*/  @!P0 NANOSLEEP.SYNCS 0x989680 ;  /* 0x009896800000895d */ /* 0x004fea0003900000 */
[----:B------:R-:W2:Y:S02]  /*131a0*/  @!P0 SYNCS.PHASECHK.TRANS64 P0, [R5+URZ+0x28850], R2 ;  /* 0x02885002050085a7 */ /* 0x000ea4000800007f */
[----:B--2---:R-:W-:Y:S05]  /*131b0*/  @!P0 BRA `(.L_x_7278) ;  /* 0xfffffffc00ec8947 */ /* 0x004fea000383ffff */
[----:B------:R-:W-:Y:S05]  /*131c0*/  BRA `(.L_x_7277) ;  /* 0xffffff9c003c7947 */ /* 0x000fea000383ffff */
.L_x_7295:
[----:B------:R-:W-:Y:S02]  /*131d0*/  IMAD.MOV.U32 R13, RZ, RZ, R0 ;  /* 0x000000ffff0d7224 */ /* 0x000fe400078e0000 */
[----:B------:R-:W-:Y:S02]  /*131e0*/  IMAD.MOV.U32 R12, RZ, RZ, RZ ;  /* 0x000000ffff0c7224 */ /* 0x000fe400078e00ff */
[----:B------:R-:W-:Y:S02]  /*131f0*/  IMAD.MOV.U32 R11, RZ, RZ, 0x1f ;  /* 0x0000001fff0b7424 */ /* 0x000fe400078e00ff */
[----:B------:R-:W-:-:S07]  /*13200*/  IMAD.MOV.U32 R15, RZ, RZ, -0x1 ;  /* 0xffffffffff0f7424 */ /* 0x000fce00078e00ff */
[----:B01----:R-:W-:Y:S05]  /*13210*/  WARPSYNC.COLLECTIVE R15, `(.L_x_7371) ;  /* 0x000000000f087348 */ /* 0x003fea0003c00000 */
[----:B------:R2:W3:Y:S02]  /*13220*/  SHFL.IDX P6, R14, R13, R12, R11 ;  /* 0x0000000c0d0e7389 */ /* 0x0004e400000c000b */
[----:B0123--:R-:W-:Y:S01]  /*13230*/  ENDCOLLECTIVE ;  /* 0x000000000000791b */ /* 0x00ffe20003800000 */
.L_x_7371:
[----:B------:R-:W-:Y:S05]  /*13240*/  BRA `(.L_x_7372) ;  /* 0xffffffcc001c7947 */ /* 0x000fea000383ffff */
.L_x_7297:
[----:B------:R-:W-:Y:S01]  /*13250*/  BSSY B0, `(.L_x_7373) ;  /* 0x0000006000007945 */ /* 0x000fe20003800000 */
[----:B------:R-:W-:-:S07]  /*13260*/  IMAD.MOV.U32 R15, RZ, RZ, -0x1 ;  /* 0xffffffffff0f7424 */ /* 0x000fce00078e00ff */
[----:B012---:R-:W-:Y:S05]  /*13270*/  WARPSYNC.COLLECTIVE R15, `(.L_x_7374) ;  /* 0x000000000f0c7348 */ /* 0x007fea0003c00000 */
[----:B------:R-:W-:Y:S02]  /*13280*/  ELECT P6, UR62, PT ;  /* 0x00000000003e782f */ /* 0x000fe400038c0000 */
[----:B------:R-:W-:Y:S01]  /*13290*/  MOV R14, UR62 ;  /* 0x0000003e000e7c02 */ /* 0x000fe20008000f00 */
[----:B012---:R-:W-:Y:S10]  /*132a0*/  ENDCOLLECTIVE ;  /* 0x000000000000791b */ /* 0x007ff40003800000 */
.L_x_7374:
[----:B------:R-:W-:Y:S05]  /*132b0*/  BSYNC B0 ;  /* 0x0000000000007941 */ /* 0x000fea0003800000 */
.L_x_7373:
[----:B------:R-:W-:Y:S05]  /*132c0*/  BRA `(.L_x_7375) ;  /* 0xffffffcc001c7947 */ /* 0x000fea000383ffff */
.L_x_7299:
[----:B-1----:R-:W-:-:S04]  /*132d0*/  IMAD.U32 R3, RZ, RZ, UR38 ;  /* 0x00000026ff037e24 */ /* 0x002fc8000f8e00ff */
[----:B------:R1:W2:Y:S03]  /*132e0*/  SYNCS.PHASECHK.TRANS64.TRYWAIT P0, [R3+URZ+0x28840], R0 ;  /* 0x02884000030075a7 */ /* 0x0002a6000800017f */
[----:B--2---:R-:W-:Y:S05]  /*132f0*/  @!P0 NANOSLEEP.SYNCS 0x989680 ;  /* 0x009896800000895d */ /* 0x004fea0003900000 */
[----:B------:R-:W2:Y:S02]  /*13300*/  @!P0 SYNCS.PHASECHK.TRANS64 P0, [R3+URZ+0x28840], R0 ;  /* 0x02884000030085a7 */ /* 0x000ea4000800007f */
[----:B--2---:R-:W-:Y:S05]  /*13310*/  @!P0 BRA `(.L_x_7299) ;  /* 0xfffffffc00ec8947 */ /* 0x004fea000383ffff */
[----:B------:R-:W-:Y:S05]  /*13320*/  BRA `(.L_x_7376) ;  /* 0xffffffcc00707947 */ /* 0x000fea000383ffff */
.L_x_7302:
        /* <DEDUP_REMOVED lines=8> */
.L_x_7377:
[----:B------:R-:W-:Y:S02]  /*133b0*/  IMAD.MOV.U32 R13, RZ, RZ, R0 ;  /* 0x000000ffff0d7224 */ /* 0x000fe400078e0000 */
[----:B------:R-:W-:-:S07]  /*133c0*/  IMAD.MOV.U32 R2, RZ, RZ, R14 ;  /* 0x000000ffff027224 */ /* 0x000fce00078e000e */
[----:B------:R-:W-:Y:S05]  /*133d0*/  WARPSYNC.COLLECTIVE R15, `(.L_x_7378) ;  /* 0x000000000f087348 */ /* 0x000fea0003c00000 */
[----:B------:R0:W1:Y:S02]  /*133e0*/  SHFL.IDX P6, R14, R13, R12, R11 ;  /* 0x0000000c0d0e7389 */ /* 0x00006400000c000b */
[----:B01----:R-:W-:Y:S01]  /*133f0*/  ENDCOLLECTIVE ;  /* 0x000000000000791b */ /* 0x003fe20003800000 */
.L_x_7378:
[----:B------:R-:W-:Y:S02]  /*13400*/  ULDC UR4, c[0x0][0x288] ;  /* 0x0000a20000047ab9 */ /* 0x000fe40000000800 */
[----:B------:R-:W-:-:S05]  /*13410*/  IMAD R5, R8, UR4, RZ ;  /* 0x0000000408057c24 */ /* 0x000fca000f8e02ff */
[C---:B------:R-:W-:Y:S01]  /*13420*/  ISETP.GE.AND P2, PT, R4.reuse, R5, PT ;  /* 0x000000050400720c */ /* 0x040fe20003f46270 */
[----:B------:R-:W-:Y:S02]  /*13430*/  VIADD R12, R4, 0x10 ;  /* 0x00000010040c7836 */ /* 0x000fe40000000000 */
[----:B------:R-:W-:-:S10]  /*13440*/  IMAD.MOV.U32 R13, RZ, RZ, R6 ;  /* 0x000000ffff0d7224 */ /* 0x000fd400078e0006 */
        /* <DEDUP_REMOVED lines=10> */
[----:B------:R0:W-:Y:S01]  /*134f0*/  @!P2 LDGSTS.E.BYPASS.LTC128B.128 [R8+0x14400], desc[UR44][R2.64+0x80], !P0 ;  /* 0x144000800208afae */ /* 0x0001e2000c101d6c */
[----:B------:R-:W-:Y:S01]  /*13500*/  ISETP.GE.AND P2, PT, R12, R5, PT ;  /* 0x000000050c00720c */ /* 0x000fe20003f46270 */
[----:B------:R-:W-:-:S12]  /*13510*/  IMAD.MOV.U32 R12, RZ, RZ, 0x1 ;  /* 0x00000001ff0c7424 */ /* 0x000fd800078e00ff */
[----:B0-----:R-:W-:Y:S05]  /*13520*/  WARPSYNC.COLLECTIVE R15, `(.L_x_7379) ;  /* 0x000000000f087348 */ /* 0x001fea0003c00000 */
[----:B------:R1:W2:Y:S02]  /*13530*/  SHFL.IDX P6, R14, R13, R12, R11 ;  /* 0x0000000c0d0e7389 */ /* 0x0002a400000c000b */
[----:B012---:R-:W-:Y:S01]  /*13540*/  ENDCOLLECTIVE ;  /* 0x000000000000791b */ /* 0x007fe20003800000 */
.L_x_7379:
[----:B------:R-:W-:Y:S01]  /*13550*/  VIADD R2, R4, 0x20 ;  /* 0x0000002004027836 */ /* 0x000fe20000000000 */
[----:B------:R-:W-:Y:S01]  /*13560*/  @!P2 LEA R21, R7, UR38, 0x1 ;  /* 0x000000260715ac11 */ /* 0x000fe2000f8e08ff */
[----:B------:R-:W-:Y:S02]  /*13570*/  IMAD.MOV.U32 R13, RZ, RZ, R0 ;  /* 0x000000ffff0d7224 */ /* 0x000fe400078e0000 */
[----:B------:R-:W-:-:S07]  /*13580*/  IMAD.MOV.U32 R8, RZ, RZ, R14 ;  /* 0x000000ffff087224 */ /* 0x000fce00078e000e */
[----:B------:R-:W-:Y:S05]  /*13590*/  WARPSYNC.COLLECTIVE R15, `(.L_x_7380) ;  /* 0x000000000f087348 */ /* 0x000fea0003c00000 */
[----:B------:R0:W1:Y:S02]  /*135a0*/  SHFL.IDX P6, R14, R13, R12, R11 ;  /* 0x0000000c0d0e7389 */ /* 0x00006400000c000b */
[----:B01----:R-:W-:Y:S01]  /*135b0*/  ENDCOLLECTIVE ;  /* 0x000000000000791b */ /* 0x003fe20003800000 */
.L_x_7380:
[----:B------:R-:W-:Y:S02]  /*135c0*/  IMAD.MOV.U32 R9, RZ, RZ, R8 ;  /* 0x000000ffff097224 */ /* 0x000fe400078e0008 */
[----:B------:R-:W-:Y:S02]  /*135d0*/  IMAD.MOV.U32 R13, RZ, RZ, R6 ;  /* 0x000000ffff0d7224 */ /* 0x000fe400078e0006 */
[----:B------:R-:W-:Y:S02]  /*135e0*/  IMAD.MOV.U32 R12, RZ, RZ, 0x2 ;  /* 0x00000002ff0c7424 */ /* 0x000fe400078e00ff */
[----:B------:R-:W-:-:S07]  /*135f0*/  IMAD.MOV.U32 R8, RZ, RZ, R14 ;  /* 0x000000ffff087224 */ /* 0x000fce00078e000e */
[----:B------:R-:W-:Y:S05]  /*13600*/  WARPSYNC.COLLECTIVE R15, `(.L_x_7381) ;  /* 0x000000000f087348 */ /* 0x000fea0003c00000 */
[----:B------:R0:W1:Y:S02]  /*13610*/  SHFL.IDX P6, R14, R13, R12, R11 ;  /* 0x0000000c0d0e7389 */ /* 0x00006400000c000b */
[----:B01----:R-:W-:Y:S01]  /*13620*/  ENDCOLLECTIVE ;  /* 0x000000000000791b */ /* 0x003fe20003800000 */
.L_x_7381:
[----:B------:R-:W-:-:S05]  /*13630*/  @!P2 IMAD.WIDE.U32 R8, R10, 0x2, R8 ;  /* 0x000000020a08a825 */ /* 0x000fca00078e0008 */
[----:B------:R-:W-:Y:S01]  /*13640*/  @!PT LDS RZ, [RZ] ;  /* 0x00000000fffff984 */ /* 0x000fe20000000800 */
[----:B------:R-:W-:Y:S01]  /*13650*/  @!PT LDS RZ, [RZ] ;  /* 0x00000000fffff984 */ /* 0x000fe20000000800 */
[----:B------:R-:W-:Y:S01]  /*13660*/  @!PT LDS RZ, [RZ] ;  /* 0x00000000fffff984 */ /* 0x000fe20000000800 */
[----:B------:R-:W-:Y:S04]  /*13670*/  @!P2 LDGSTS.E.BYPASS.LTC128B.128 [R21+0x10c00], desc[UR44][R8.64], !P1 ;  /* 0x10c000000815afae */ /* 0x000fe8000c901d6c */
[----:B------:R0:W-:Y:S01]  /*13680*/  @!P2 LDGSTS.E.BYPASS.LTC128B.128 [R21+0x14c00], desc[UR44][R8.64+0x80], !P0 ;  /* 0x14c000800815afae */ /* 0x0001e2000c101d6c */
[----:B------:R-:W-:Y:S01]  /*13690*/  ISETP.GE.AND P2, PT, R2, R5, PT ;  /* 0x000000050200720c */ /* 0x000fe20003f46270 */
[----:B------:R-:W-:Y:S02]  /*136a0*/  IMAD.MOV.U32 R13, RZ, RZ, R0 ;  /* 0x000000ffff0d7224 */ /* 0x000fe400078e0000 */
[----:B0-----:R-:W-:Y:S02]  /*136b0*/  VIADD R8, R4, 0x30 ;  /* 0x0000003004087836 */ /* 0x001fe40000000000 */
[----:B------:R-:W-:-:S08]  /*136c0*/  IMAD.MOV.U32 R2, RZ, RZ, R14 ;  /* 0x000000ffff027224 */ /* 0x000fd000078e000e */
[----:B------:R-:W-:-:S07]  /*136d0*/  @!P2 LEA R20, R7, UR38, 0x1 ;  /* 0x000000260714ac11 */ /* 0x000fce000f8e08ff */
[----:B------:R-:W-:Y:S05]  /*136e0*/  WARPSYNC.COLLECTIVE R15, `(.L_x_7382) ;  /* 0x000000000f087348 */ /* 0x000fea0003c00000 */
[----:B------:R0:W1:Y:S02]  /*136f0*/  SHFL.IDX P6, R14, R13, R12, R11 ;  /* 0x0000000c0d0e7389 */ /* 0x00006400000c000b */
[----:B01----:R-:W-:Y:S01]  /*13700*/  ENDCOLLECTIVE ;  /* 0x000000000000791b */ /* 0x003fe20003800000 */
.L_x_7382:
[----:B------:R-:W-:Y:S02]  /*13710*/  IMAD.MOV.U32 R3, RZ, RZ, R2 ;  /* 0x000000ffff037224 */ /* 0x000fe400078e0002 */
[----:B------:R-:W-:Y:S02]  /*13720*/  IMAD.MOV.U32 R13, RZ, RZ, R6 ;  /* 0x000000ffff0d7224 */ /* 0x000fe400078e0006 */
[----:B------:R-:W-:Y:S02]  /*13730*/  IMAD.MOV.U32 R12, RZ, RZ, 0x3 ;  /* 0x00000003ff0c7424 */ /* 0x000fe400078e00ff */
[----:B------:R-:W-:-:S07]  /*13740*/  IMAD.MOV.U32 R2, RZ, RZ, R14 ;  /* 0x000000ffff027224 */ /* 0x000fce00078e000e */
[----:B------:R-:W-:Y:S05]  /*13750*/  WARPSYNC.COLLECTIVE R15, `(.L_x_7383) ;  /* 0x000000000f087348 */ /* 0x000fea0003c00000 */
[----:B------:R0:W1:Y:S02]  /*13760*/  SHFL.IDX P6, R14, R13, R12, R11 ;  /* 0x0000000c0d0e7389 */ /* 0x00006400000c000b */
[----:B01----:R-:W-:Y:S01]  /*13770*/  ENDCOLLECTIVE ;  /* 0x000000000000791b */ /* 0x003fe20003800000 */
.L_x_7383:
        /* <DEDUP_REMOVED lines=14> */
.L_x_7384:
[----:B------:R-:W-:Y:S02]  /*13860*/  IMAD.MOV.U32 R9, RZ, RZ, R8 ;  /* 0x000000ffff097224 */ /* 0x000fe400078e0008 */
[----:B------:R-:W-:Y:S02]  /*13870*/  IMAD.MOV.U32 R13, RZ, RZ, R6 ;  /* 0x000000ffff0d7224 */ /* 0x000fe400078e0006 */
[----:B------:R-:W-:Y:S02]  /*13880*/  IMAD.MOV.U32 R12, RZ, RZ, 0x4 ;  /* 0x00000004ff0c7424 */ /* 0x000fe400078e00ff */
[----:B------:R-:W-:-:S07]  /*13890*/  IMAD.MOV.U32 R8, RZ, RZ, R14 ;  /* 0x000000ffff087224 */ /* 0x000fce00078e000e */
[----:B------:R-:W-:Y:S05]  /*138a0*/  WARPSYNC.COLLECTIVE R15, `(.L_x_7385) ;  /* 0x000000000f087348 */ /* 0x000fea0003c00000 */
[----:B------:R0:W1:Y:S02]  /*138b0*/  SHFL.IDX P6, R14, R13, R12, R11 ;  /* 0x0000000c0d0e7389 */ /* 0x00006400000c000b */
[----:B01----:R-:W-:Y:S01]  /*138c0*/  ENDCOLLECTIVE ;  /* 0x000000000000791b */ /* 0x003fe20003800000 */
.L_x_7385:
        /* <DEDUP_REMOVED lines=14> */
.L_x_7386:
[----:B------:R-:W-:Y:S02]  /*139b0*/  IMAD.MOV.U32 R3, RZ, RZ, R2 ;  /* 0x000000ffff037224 */ /* 0x000fe400078e0002 */
[----:B------:R-:W-:Y:S02]  /*139c0*/  IMAD.MOV.U32 R13, RZ, RZ, R6 ;  /* 0x000000ffff0d7224 */ /* 0x000fe400078e0006 */
[----:B------:R-:W-:Y:S02]  /*139d0*/  IMAD.MOV.U32 R12, RZ, RZ, 0x5 ;  /* 0x00000005ff0c7424 */ /* 0x000fe400078e00ff */
[----:B------:R-:W-:-:S07]  /*139e0*/  IMAD.MOV.U32 R2, RZ, RZ, R14 ;  /* 0x000000ffff027224 */ /* 0x000fce00078e000e */
[----:B------:R-:W-:Y:S05]  /*139f0*/  WARPSYNC.COLLECTIVE R15, `(.L_x_7387) ;  /* 0x000000000f087348 */ /* 0x000fea0003c00000 */
[----:B------:R0:W1:Y:S02]  /*13a00*/  SHFL.IDX P6, R14, R13, R12, R11 ;  /* 0x0000000c0d0e7389 */ /* 0x00006400000c000b */
[----:B01----:R-:W-:Y:S01]  /*13a10*/  ENDCOLLECTIVE ;  /* 0x000000000000791b */ /* 0x003fe20003800000 */
.L_x_7387:
        /* <DEDUP_REMOVED lines=14> */
.L_x_7388:
[----:B------:R-:W-:Y:S02]  /*13b00*/  IMAD.MOV.U32 R9, RZ, RZ, R8 ;  /* 0x000000ffff097224 */ /* 0x000fe400078e0008 */
[----:B------:R-:W-:Y:S02]  /*13b10*/  IMAD.MOV.U32 R13, RZ, RZ, R6 ;  /* 0x000000ffff0d7224 */ /* 0x000fe400078e0006 */
[----:B------:R-:W-:Y:S02]  /*13b20*/  IMAD.MOV.U32 R12, RZ, RZ, 0x6 ;  /* 0x00000006ff0c7424 */ /* 0x000fe400078e00ff */
[----:B------:R-:W-:-:S07]  /*13b30*/  IMAD.MOV.U32 R8, RZ, RZ, R14 ;  /* 0x000000ffff087224 */ /* 0x000fce00078e000e */
[----:B------:R-:W-:Y:S05]  /*13b40*/  WARPSYNC.COLLECTIVE R15, `(.L_x_7389) ;  /* 0x000000000f087348 */ /* 0x000fea0003c00000 */
[----:B------:R0:W1:Y:S02]  /*13b50*/  SHFL.IDX P6, R14, R13, R12, R11 ;  /* 0x0000000c0d0e7389 */ /* 0x00006400000c000b */
[----:B01----:R-:W-:Y:S01]  /*13b60*/  ENDCOLLECTIVE ;  /* 0x000000000000791b */ /* 0x003fe20003800000 */
.L_x_7389:
        /* <DEDUP_REMOVED lines=8> */
[----:B------:R-:W-:-:S10]  /*13bf0*/  IMAD.MOV.U32 R2, RZ, RZ, R14 ;  /* 0x000000ffff027224 */ /* 0x000fd400078e000e */
[----:B0-----:R-:W-:-:S07]  /*13c00*/  @!P2 LEA R8, R7, UR38, 0x1 ;  /* 0x000000260708ac11 */ /* 0x001fce000f8e08ff */
[----:B------:R-:W-:Y:S05]  /*13c10*/  WARPSYNC.COLLECTIVE R15, `(.L_x_7390) ;  /* 0x000000000f087348 */ /* 0x000fea0003c00000 */
[----:B------:R0:W1:Y:S02]  /*13c20*/  SHFL.IDX P6, R14, R13, R12, R11 ;  /* 0x0000000c0d0e7389 */ /* 0x00006400000c000b */
[----:B01----:R-:W-:Y:S01]  /*13c30*/  ENDCOLLECTIVE ;  /* 0x000000000000791b */ /* 0x003fe20003800000 */
.L_x_7390:
[----:B------:R-:W-:Y:S02]  /*13c40*/  IMAD.MOV.U32 R3, RZ, RZ, R2 ;  /* 0x000000ffff037224 */ /* 0x000fe400078e0002 */
[----:B------:R-:W-:Y:S02]  /*13c50*/  IMAD.MOV.U32 R13, RZ, RZ, R6 ;  /* 0x000000ffff0d7224 */ /* 0x000fe400078e0006 */
[----:B------:R-:W-:Y:S02]  /*13c60*/  IMAD.MOV.U32 R12, RZ, RZ, 0x7 ;  /* 0x00000007ff0c7424 */ /* 0x000fe400078e00ff */
[----:B------:R-:W-:-:S07]  /*13c70*/  IMAD.MOV.U32 R2, RZ, RZ, R14 ;  /* 0x000000ffff027224 */ /* 0x000fce00078e000e */
[----:B------:R-:W-:Y:S05]  /*13c80*/  WARPSYNC.COLLECTIVE R15, `(.L_x_7391) ;  /* 0x000000000f087348 */ /* 0x000fea0003c00000 */
[----:B------:R0:W1:Y:S02]  /*13c90*/  SHFL.IDX P6, R14, R13, R12, R11 ;  /* 0x0000000c0d0e7389 */ /* 0x00006400000c000b */
[----:B01----:R-:W-:Y:S01]  /*13ca0*/  ENDCOLLECTIVE ;  /* 0x000000000000791b */ /* 0x003fe20003800000 */
.L_x_7391:
[----:B------:R-:W-:-:S05]  /*13cb0*/  @!P2 IMAD.WIDE.U32 R2, R10, 0x2, R2 ;  /* 0x000000020a02a825 */ /* 0x000fca00078e0002 */
[----:B------:R-:W-:Y:S01]  /*13cc0*/  @!PT LDS RZ, [RZ] ;  /* 0x00000000fffff984 */ /* 0x000fe20000000800 */
[----:B------:R-:W-:Y:S01]  /*13cd0*/  @!PT LDS RZ, [RZ] ;  /* 0x00000000fffff984 */ /* 0x000fe20000000800 */
[----:B------:R-:W-:Y:S01]  /*13ce0*/  @!PT LDS RZ, [RZ] ;  /* 0x00000000fffff984 */ /* 0x000fe20000000800 */
[----:B------:R-:W-:Y:S04]  /*13cf0*/  @!P2 LDGSTS.E.BYPASS.LTC128B.128 [R8+0x13400], desc[UR44][R2.64], !P1 ;  /* 0x134000000208afae */ /* 0x000fe8000c901d6c */
[----:B------:R0:W-:Y:S01]  /*13d00*/  @!P2 LDGSTS.E.BYPASS.LTC128B.128 [R8+0x17400], desc[UR44][R2.64+0x80], !P0 ;  /* 0x174000800208afae */ /* 0x0001e2000c101d6c */
[----:B------:R-:W-:Y:S02]  /*13d10*/  IMAD.MOV.U32 R13, RZ, RZ, R0 ;  /* 0x000000ffff0d7224 */ /* 0x000fe400078e0000 */
[----:B0-----:R-:W-:-:S07]  /*13d20*/  IMAD.MOV.U32 R2, RZ, RZ, R14 ;  /* 0x000000ffff027224 */ /* 0x001fce00078e000e */
[----:B------:R-:W-:Y:S05]  /*13d30*/  WARPSYNC.COLLECTIVE R15, `(.L_x_7392) ;  /* 0x000000000f087348 */ /* 0x000fea0003c00000 */
[----:B------:R0:W1:Y:S02]  /*13d40*/  SHFL.IDX P6, R14, R13, R12, R11 ;  /* 0x0000000c0d0e7389 */ /* 0x00006400000c000b */
[----:B01----:R-:W-:Y:S01]  /*13d50*/  ENDCOLLECTIVE ;  /* 0x000000000000791b */ /* 0x003fe20003800000 */
.L_x_7392:
[----:B------:R-:W-:Y:S05]  /*13d60*/  BRA `(.L_x_7393) ;  /* 0xffffffcc00bc7947 */ /* 0x000fea000383ffff */
.L_x_7305:
[----:B0-----:R-:W-:-:S04]  /*13d70*/  IMAD.U32 R3, RZ, RZ, UR38 ;  /* 0x00000026ff037e24 */ /* 0x001fc8000f8e00ff */
[----:B------:R0:W1:Y:S03]  /*13d80*/  SYNCS.PHASECHK.TRANS64.TRYWAIT P0, [R3+URZ+0x28820], R0 ;  /* 0x02882000030075a7 */ /* 0x000066000800017f */
[----:B-1----:R-:W-:Y:S05]  /*13d90*/  @!P0 NANOSLEEP.SYNCS 0x989680 ;  /* 0x009896800000895d */ /* 0x002fea0003900000 */
[----:B------:R-:W1:Y:S02]  /*13da0*/  @!P0 SYNCS.PHASECHK.TRANS64 P0, [R3+URZ+0x28820], R0 ;  /* 0x02882000030085a7 */ /* 0x000e64000800007f */
[----:B-1----:R-:W-:Y:S05]  /*13db0*/  @!P0 BRA `(.L_x_7305) ;  /* 0xfffffffc00ec8947 */ /* 0x002fea000383ffff */
[----:B------:R-:W-:Y:S05]  /*13dc0*/  BRA `(.L_x_7394) ;  /* 0xffffffd000107947 */ /* 0x000fea000383ffff */
.L_x_7312:
[----:B-1----:R-:W-:-:S04]  /*13dd0*/  IMAD.U32 R3, RZ, RZ, UR38 ;  /* 0x00000026ff037e24 */ /* 0x002fc8000f8e00ff */
[----:B------:R1:W2:Y:S03]  /*13de0*/  SYNCS.PHASECHK.TRANS64.TRYWAIT P0, [R3+URZ+0x28848], R2 ;  /* 0x02884802030075a7 */ /* 0x0002a6000800017f */
[----:B--2---:R-:W-:Y:S05]  /*13df0*/  @!P0 NANOSLEEP.SYNCS 0x989680 ;  /* 0x009896800000895d */ /* 0x004fea0003900000 */
[----:B------:R-:W2:Y:S02]  /*13e00*/  @!P0 SYNCS.PHASECHK.TRANS64 P0, [R3+URZ+0x28848], R2 ;  /* 0x02884802030085a7 */ /* 0x000ea4000800007f */
[----:B--2---:R-:W-:Y:S05]  /*13e10*/  @!P0 BRA `(.L_x_7312) ;  /* 0xfffffffc00ec8947 */ /* 0x004fea000383ffff */
[----:B------:R-:W-:Y:S05]  /*13e20*/  BRA `(.L_x_7395) ;  /* 0xffffffd000f47947 */ /* 0x000fea000383ffff */
.L_x_7318:
[----:B0-----:R-:W-:-:S04]  /*13e30*/  IMAD.U32 R3, RZ, RZ, UR38 ;  /* 0x00000026ff037e24 */ /* 0x001fc8000f8e00ff */
[----:B------:R0:W1:Y:S03]  /*13e40*/  SYNCS.PHASECHK.TRANS64.TRYWAIT P0, [R3+URZ+0x28860], R2 ;  /* 0x02886002030075a7 */ /* 0x000066000800017f */
[----:B-1----:R-:W-:Y:S05]  /*13e50*/  @!P0 NANOSLEEP.SYNCS 0x989680 ;  /* 0x009896800000895d */ /* 0x002fea0003900000 */
[----:B------:R-:W1:Y:S02]  /*13e60*/  @!P0 SYNCS.PHASECHK.TRANS64 P0, [R3+URZ+0x28860], R2 ;  /* 0x02886002030085a7 */ /* 0x000e64000800007f */
[----:B-1----:R-:W-:Y:S05]  /*13e70*/  @!P0 BRA `(.L_x_7318) ;  /* 0xfffffffc00ec8947 */ /* 0x002fea000383ffff */
[----:B------:R-:W-:Y:S05]  /*13e80*/  BRA `(.L_x_7396) ;  /* 0xffffffd400907947 */ /* 0x000fea000383ffff */
.L_x_7327:
[----:B-1----:R-:W-:-:S04]  /*13e90*/  IMAD.U32 R3, RZ, RZ, UR38 ;  /* 0x00000026ff037e24 */ /* 0x002fc8000f8e00ff */
[----:B------:R1:W2:Y:S03]  /*13ea0*/  SYNCS.PHASECHK.TRANS64.TRYWAIT P0, [R3+URZ+0x28840], R2 ;  /* 0x02884002030075a7 */ /* 0x0002a6000800017f */
[----:B--2---:R-:W-:Y:S05]  /*13eb0*/  @!P0 NANOSLEEP.SYNCS 0x989680 ;  /* 0x009896800000895d */ /* 0x004fea0003900000 */
[----:B------:R-:W2:Y:S02]  /*13ec0*/  @!P0 SYNCS.PHASECHK.TRANS64 P0, [R3+URZ+0x28840], R2 ;  /* 0x02884002030085a7 */ /* 0x000ea4000800007f */
[----:B--2---:R-:W-:Y:S05]  /*13ed0*/  @!P0 BRA `(.L_x_7327) ;  /* 0xfffffffc00ec8947 */ /* 0x004fea000383ffff */
[----:B------:R-:W-:Y:S05]  /*13ee0*/  BRA `(.L_x_7397) ;  /* 0xffffffd800b07947 */ /* 0x000fea000383ffff */
.L_x_7333:
[----:B0-----:R-:W-:-:S04]  /*13ef0*/  IMAD.U32 R3, RZ, RZ, UR38 ;  /* 0x00000026ff037e24 */ /* 0x001fc8000f8e00ff */
[----:B------:R0:W1:Y:S03]  /*13f00*/  SYNCS.PHASECHK.TRANS64.TRYWAIT P0, [R3+URZ+0x28868], R2 ;  /* 0x02886802030075a7 */ /* 0x000066000800017f */
[----:B-1----:R-:W-:Y:S05]  /*13f10*/  @!P0 NANOSLEEP.SYNCS 0x989680 ;  /* 0x009896800000895d */ /* 0x002fea0003900000 */
[----:B------:R-:W1:Y:S02]  /*13f20*/  @!P0 SYNCS.PHASECHK.TRANS64 P0, [R3+URZ+0x28868], R2 ;  /* 0x02886802030085a7 */ /* 0x000e64000800007f */
[----:B-1----:R-:W-:Y:S05]  /*13f30*/  @!P0 BRA `(.L_x_7333) ;  /* 0xfffffffc00ec8947 */ /* 0x002fea000383ffff */
[----:B------:R-:W-:Y:S05]  /*13f40*/  BRA `(.L_x_7398) ;  /* 0xffffffdc00507947 */ /* 0x000fea000383ffff */
.L_x_7342:
[----:B-1----:R-:W-:-:S04]  /*13f50*/  IMAD.U32 R3, RZ, RZ, UR38 ;  /* 0x00000026ff037e24 */ /* 0x002fc8000f8e00ff */
[----:B------:R1:W2:Y:S03]  /*13f60*/  SYNCS.PHASECHK.TRANS64.TRYWAIT P0, [R3+URZ+0x28848], R2 ;  /* 0x02884802030075a7 */ /* 0x0002a6000800017f */
[----:B--2---:R-:W-:Y:S05]  /*13f70*/  @!P0 NANOSLEEP.SYNCS 0x989680 ;  /* 0x009896800000895d */ /* 0x004fea0003900000 */
[----:B------:R-:W2:Y:S02]  /*13f80*/  @!P0 SYNCS.PHASECHK.TRANS64 P0, [R3+URZ+0x28848], R2 ;  /* 0x02884802030085a7 */ /* 0x000ea4000800007f */
[----:B--2---:R-:W-:Y:S05]  /*13f90*/  @!P0 BRA `(.L_x_7342) ;  /* 0xfffffffc00ec8947 */ /* 0x004fea000383ffff */
[----:B------:R-:W-:Y:S05]  /*13fa0*/  BRA `(.L_x_7399) ;  /* 0xffffffe000887947 */ /* 0x000fea000383ffff */
.L_x_7348:
[----:B0-----:R-:W-:-:S04]  /*13fb0*/  IMAD.U32 R3, RZ, RZ, UR38 ;  /* 0x00000026ff037e24 */ /* 0x001fc8000f8e00ff */
[----:B------:R0:W1:Y:S03]  /*13fc0*/  SYNCS.PHASECHK.TRANS64.TRYWAIT P0, [R3+URZ+0x28860], R2 ;  /* 0x02886002030075a7 */ /* 0x000066000800017f */
[----:B-1----:R-:W-:Y:S05]  /*13fd0*/  @!P0 NANOSLEEP.SYNCS 0x989680 ;  /* 0x009896800000895d */ /* 0x002fea0003900000 */
[----:B------:R-:W1:Y:S02]  /*13fe0*/  @!P0 SYNCS.PHASECHK.TRANS64 P0, [R3+URZ+0x28860], R2 ;  /* 0x02886002030085a7 */ /* 0x000e64000800007f */
[----:B-1----:R-:W-:Y:S05]  /*13ff0*/  @!P0 BRA `(.L_x_7348) ;  /* 0xfffffffc00ec8947 */ /* 0x002fea000383ffff */
[----:B------:R-:W-:Y:S05]  /*14000*/  BRA `(.L_x_7400) ;  /* 0xffffffe400247947 */ /* 0x000fea000383ffff */
.L_x_7356:
[----:B0-----:R0:W1:Y:S02]  /*14010*/  SYNCS.PHASECHK.TRANS64.TRYWAIT P0, [R3+URZ+0x28860], R2 ;  /* 0x02886002030075a7 */ /* 0x001064000800017f */
[----:B-1----:R-:W-:Y:S05]  /*14020*/  @!P0 NANOSLEEP.SYNCS 0x989680 ;  /* 0x009896800000895d */ /* 0x002fea0003900000 */
[----:B------:R-:W1:Y:S02]  /*14030*/  @!P0 SYNCS.PHASECHK.TRANS64 P0, [R3+URZ+0x28860], R2 ;  /* 0x02886002030085a7 */ /* 0x000e64000800007f */
[----:B-1----:R-:W-:Y:S05]  /*14040*/  @!P0 BRA `(.L_x_7356) ;  /* 0xfffffffc00f08947 */ /* 0x002fea000383ffff */
[----:B------:R-:W-:Y:S05]  /*14050*/  BRA `(.L_x_7401) ;  /* 0xffffffe400f07947 */ /* 0x000fea000383ffff */
.L_x_7361:
[----:B0-----:R0:W1:Y:S02]  /*14060*/  SYNCS.PHASECHK.TRANS64.TRYWAIT P0, [R2+URZ+0x28820], R3 ;  /* 0x02882003020075a7 */ /* 0x001064000800017f */
[----:B-1----:R-:W-:Y:S05]  /*14070*/  @!P0 NANOSLEEP.SYNCS 0x989680 ;  /* 0x009896800000895d */ /* 0x002fea0003900000 */
[----:B------:R-:W1:Y:S02]  /*14080*/  @!P0 SYNCS.PHASECHK.TRANS64 P0, [R2+URZ+0x28820], R3 ;  /* 0x02882003020085a7 */ /* 0x000e64000800007f */
[----:B-1----:R-:W-:Y:S05]  /*14090*/  @!P0 BRA `(.L_x_7361) ;  /* 0xfffffffc00f08947 */ /* 0x002fea000383ffff */
[----:B------:R-:W-:Y:S05]  /*140a0*/  BRA `(.L_x_7402) ;  /* 0xffffffe800c07947 */ /* 0x000fea000383ffff */
.L_x_7362:
        /* <DEDUP_REMOVED lines=11> */
.L_x_7404:
[----:B------:R-:W-:Y:S05]  /*14160*/  BSYNC B0 ;  /* 0x0000000000007941 */ /* 0x000fea0003800000 */
.L_x_7403:
[----:B------:R-:W-:Y:S05]  /*14170*/  BRA `(.L_x_7405) ;  /* 0xffffffe800a47947 */ /* 0x000fea000383ffff */
.L_x_7363:
[----:B------:R-:W-:Y:S01]  /*14180*/  BSSY B0, `(.L_x_7406) ;  /* 0x0000006000007945 */ /* 0x000fe20003800000 */
[----:B------:R-:W-:-:S07]  /*14190*/  IMAD.MOV.U32 R15, RZ, RZ, -0x1 ;  /* 0xffffffffff0f7424 */ /* 0x000fce00078e00ff */
[----:B0-----:R-:W-:Y:S05]  /*141a0*/  WARPSYNC.COLLECTIVE R15, `(.L_x_7407) ;  /* 0x000000000f0c7348 */ /* 0x001fea0003c00000 */
[----:B------:R-:W-:Y:S02]  /*141b0*/  ELECT P6, UR62, PT ;  /* 0x00000000003e782f */ /* 0x000fe400038c0000 */
[----:B------:R-:W-:Y:S01]  /*141c0*/  MOV R14, UR62 ;  /* 0x0000003e000e7c02 */ /* 0x000fe20008000f00 */
[----:B0-----:R-:W-:Y:S10]  /*141d0*/  ENDCOLLECTIVE ;  /* 0x000000000000791b */ /* 0x001ff40003800000 */
.L_x_7407:
[----:B------:R-:W-:Y:S05]  /*141e0*/  BSYNC B0 ;  /* 0x0000000000007941 */ /* 0x000fea0003800000 */
.L_x_7406:
[----:B------:R-:W-:Y:S05]  /*141f0*/  BRA `(.L_x_7408) ;  /* 0xffffffe800987947 */ /* 0x000fea000383ffff */
.L_x_7365:
[----:B0-----:R0:W1:Y:S02]  /*14200*/  SYNCS.PHASECHK.TRANS64.TRYWAIT P0, [R6+URZ], R5 ;  /* 0x00000005060075a7 */ /* 0x001064000800017f */
[----:B-1----:R-:W-:Y:S05]  /*14210*/  @!P0 NANOSLEEP.SYNCS 0x989680 ;  /* 0x009896800000895d */ /* 0x002fea0003900000 */
[----:B------:R-:W1:Y:S02]  /*14220*/  @!P0 SYNCS.PHASECHK.TRANS64 P0, [R6+URZ], R5 ;  /* 0x00000005060085a7 */ /* 0x000e64000800007f */
[----:B-1----:R-:W-:Y:S05]  /*14230*/  @!P0 BRA `(.L_x_7365) ;  /* 0xfffffffc00f08947 */ /* 0x002fea000383ffff */
[----:B------:R-:W-:Y:S05]  /*14240*/  BRA `(.L_x_7409) ;  /* 0xffffffe800cc7947 */ /* 0x000fea000383ffff */
.L_x_7366:
[----:B-1----:R1:W2:Y:S02]  /*14250*/  SYNCS.PHASECHK.TRANS64.TRYWAIT P0, [R3+URZ], R4 ;  /* 0x00000004030075a7 */ /* 0x0022a4000800017f */
[----:B--2---:R-:W-:Y:S05]  /*14260*/  @!P0 NANOSLEEP.SYNCS 0x989680 ;  /* 0x009896800000895d */ /* 0x004fea0003900000 */
[----:B------:R-:W2:Y:S02]  /*14270*/  @!P0 SYNCS.PHASECHK.TRANS64 P0, [R3+URZ], R4 ;  /* 0x00000004030085a7 */ /* 0x000ea4000800007f */
[----:B--2---:R-:W-:Y:S05]  /*14280*/  @!P0 BRA `(.L_x_7366) ;  /* 0xfffffffc00f08947 */ /* 0x004fea000383ffff */
[----:B------:R-:W-:Y:S05]  /*14290*/  BRA `(.L_x_7410) ;  /* 0xffffffe800c07947 */ /* 0x000fea000383ffff */
.L_x_7368:
[----:B-1----:R1:W2:Y:S02]  /*142a0*/  SYNCS.PHASECHK.TRANS64.TRYWAIT P0, [R0+URZ], R5 ;  /* 0x00000005000075a7 */ /* 0x0022a4000800017f */
[----:B--2---:R-:W-:Y:S05]  /*142b0*/  @!P0 NANOSLEEP.SYNCS 0x989680 ;  /* 0x009896800000895d */ /* 0x004fea0003900000 */
[----:B------:R-:W2:Y:S02]  /*142c0*/  @!P0 SYNCS.PHASECHK.TRANS64 P0, [R0+URZ], R5 ;  /* 0x00000005000085a7 */ /* 0x000ea4000800007f */
[----:B--2---:R-:W-:Y:S05]  /*142d0*/  @!P0 BRA `(.L_x_7368) ;  /* 0xfffffffc00f08947 */ /* 0x004fea000383ffff */
[----:B------:R-:W-:Y:S05]  /*142e0*/  BRA `(.L_x_7411) ;  /* 0xffffffe800c47947 */ /* 0x000fea000383ffff */
.L_x_7412:
        /* <DEDUP_REMOVED lines=9> */
.L_x_14860:


//--------------------- .text._ZN7cutlass13device_kernelIN5flash11enable_sm90INS1_16FlashAttnFwdSm90INS1_25CollectiveMainloopFwdSm90ILi2EN4cute5tupleIJNS5_1CILi1EEES8_S8_EEENS6_IJNS7_ILi128EEESA_SA_EEELi128ENS_10bfloat16_tEfNS_4arch4Sm90ELb0ELb1ELb0ELb1ELb0ELb0ELb0ELb1ELb1ELb1ELb1ELb0EEENS1_21CollectiveEpilogueFwdISB_S9_SC_SE_Li256ELb1ELb1ELb1ELb0EEENS1_36VarlenDynamicPersistentTileSchedulerILi128ELi128ELi256ELi128ELb1ELb1ELb1ELb1ELb0ELb1EEEEEEEEEvNT_6ParamsE --------------------------
	.section	.text._ZN7cutlass13device_kernelIN5flash11enable_sm90INS1_16FlashAttnFwdSm90INS1_25CollectiveMainloopFwdSm90ILi2EN4cute5tupleIJNS5_1CILi1EEES8_S8_EEENS6_IJNS7_ILi128EEESA_SA_EEELi128ENS_10bfloat16_tEfNS_4arch4Sm90ELb0ELb1ELb0ELb1ELb0ELb0ELb0ELb1ELb1ELb1ELb1ELb0EEENS1_21CollectiveEpilogueFwdISB_S9_SC_SE_Li256ELb1ELb1ELb1ELb0EEENS1_36VarlenDynamicPersistentTileSchedulerILi128ELi128ELi256ELi128ELb1ELb1ELb1ELb1ELb0ELb1EEEEEEEEEvNT_6ParamsE,"ax",@progbits
	.align	128
.text._ZN7cutlass13device_kernelIN5flash11enable_sm90INS1_16FlashAttnFwdSm90INS1_25CollectiveMainloopFwdSm90ILi2EN4cute5tupleIJNS5_1CILi1EEES8_S8_EEENS6_IJNS7_ILi128EEESA_SA_EEELi128ENS_10bfloat16_tEfNS_4arch4Sm90ELb0ELb1ELb0ELb1ELb0ELb0ELb0ELb1ELb1ELb1ELb1ELb0EEENS1_21CollectiveEpilogueFwdISB_S9_SC_SE_Li256ELb1ELb1ELb1ELb0EEENS1_36VarlenDynamicPersistentTileSchedulerILi128ELi128ELi256ELi128ELb1ELb1ELb1ELb1ELb0ELb1EEEEEEEEEvNT_6ParamsE:
        .type           _ZN7cutlass13device_kernelIN5flash11enable_sm90INS1_16FlashAttnFwdSm90INS1_25CollectiveMainloopFwdSm90ILi2EN4cute5tupleIJNS5_1CILi1EEES8_S8_EEENS6_IJNS7_ILi128EEESA_SA_EEELi128ENS_10bfloat16_tEfNS_4arch4Sm90ELb0ELb1ELb0ELb1ELb0ELb0ELb0ELb1ELb1ELb1ELb1ELb0EEENS1_21CollectiveEpilogueFwdISB_S9_SC_SE_Li256ELb1ELb1ELb1ELb0EEENS1_36VarlenDynamicPersistentTileSchedulerILi128ELi128ELi256ELi128ELb1ELb1ELb1ELb1ELb0ELb1EEEEEEEEEvNT_6ParamsE,@function
        .size           _ZN7cutlass13device_kernelIN5flash11enable_sm90INS1_16FlashAttnFwdSm90INS1_25CollectiveMainloopFwdSm90ILi2EN4cute5tupleIJNS5_1CILi1EEES8_S8_EEENS6_IJNS7_ILi128EEESA_SA_EEELi128ENS_10bfloat16_tEfNS_4arch4Sm90ELb0ELb1ELb0ELb1ELb0ELb0ELb0ELb1ELb1ELb1ELb1ELb0EEENS1_21CollectiveEpilogueFwdISB_S9_SC_SE_Li256ELb1ELb1ELb1ELb0EEENS1_36VarlenDynamicPersistentTileSchedulerILi128ELi128ELi256ELi128ELb1ELb1ELb1ELb1ELb0ELb1EEEEEEEEEvNT_6ParamsE,(.L_x_14861 - _ZN7cutlass13device_kernelIN5flash11enable_sm90INS1_16FlashAttnFwdSm90INS1_25CollectiveMainloopFwdSm90ILi2EN4cute5tupleIJNS5_1CILi1EEES8_S8_EEENS6_IJNS7_ILi128EEESA_SA_EEELi128ENS_10bfloat16_tEfNS_4arch4Sm90ELb0ELb1ELb0ELb1ELb0ELb0ELb0ELb1ELb1ELb1ELb1ELb0EEENS1_21CollectiveEpilogueFwdISB_S9_SC_SE_Li256ELb1ELb1ELb1ELb0EEENS1_36VarlenDynamicPersistentTileSchedulerILi128ELi128ELi256ELi128ELb1ELb1ELb1ELb1ELb0ELb1EEEEEEEEEvNT_6ParamsE)
        .other          _ZN7cutlass13device_kernelIN5flash11enable_sm90INS1_16FlashAttnFwdSm90INS1_25CollectiveMainloopFwdSm90ILi2EN4cute5tupleIJNS5_1CILi1EEES8_S8_EEENS6_IJNS7_ILi128EEESA_SA_EEELi128ENS_10bfloat16_tEfNS_4arch4Sm90ELb0ELb1ELb0ELb1ELb0ELb0ELb0ELb1ELb1ELb1ELb1ELb0EEENS1_21CollectiveEpilogueFwdISB_S9_SC_SE_Li256ELb1ELb1ELb1ELb0EEENS1_36VarlenDynamicPersistentTileSchedulerILi128ELi128ELi256ELi128ELb1ELb1ELb1ELb1ELb0ELb1EEEEEEEEEvNT_6ParamsE,@"STO_CUDA_ENTRY STV_DEFAULT"
_ZN7cutlass13device_kernelIN5flash11enable_sm90INS1_16FlashAttnFwdSm90INS1_25CollectiveMainloopFwdSm90ILi2EN4cute5tupleIJNS5_1CILi1EEES8_S8_EEENS6_IJNS7_ILi128EEESA_SA_EEELi128ENS_10bfloat16_tEfNS_4arch4Sm90ELb0ELb1ELb0ELb1ELb0ELb0ELb0ELb1ELb1ELb1ELb1ELb0EEENS1_21CollectiveEpilogueFwdISB_S9_SC_SE_Li256ELb1ELb1ELb1ELb0EEENS1_36VarlenDynamicPersistentTileSchedulerILi128ELi128ELi256ELi128ELb1ELb1ELb1ELb1ELb0ELb1EEEEEEEEEvNT_6ParamsE:
        /* <DEDUP_REMOVED lines=18> */
.L_x_7414:
[----:B------:R-:W-:Y:S05]  /*0120*/  BSYNC B0 ;  /* 0x0000000000007941 */ /* 0x000fea0003800000 */
.L_x_7413:
        /* <DEDUP_REMOVED lines=41> */
.L_x_7415:
        /* <DEDUP_REMOVED lines=22> */
.L_x_7416:
        /* <DEDUP_REMOVED lines=18> */
.L_x_7417:
        /* <DEDUP_REMOVED lines=22> */
.L_x_7418:
        /* <DEDUP_REMOVED lines=22> */
.L_x_7419:
[----:B------:R-:W-:Y:S01]  /*0900*/  PLOP3.LUT P0, PT, PT, PT, UP0, 0x80, 0x0 ;  /* 0x000000000000781c */ /* 0x000fe20003f0f008 */
[----:B------:R-:W-:Y:S01]  /*0910*/  UMOV UR36, 0x1 ;  /* 0x0000000100247882 */ /* 0x000fe20000000000 */
[----:B------:R-:W-:Y:S01]  /*0920*/  NOP ;  /* 0x0000000000007918 */ /* 0x000fe20000000000 */
[----:B------:R-:W-:Y:S01]  /*0930*/  USEL UR36, UR36, 0x2, !UP0 ;  /* 0x0000000224247887 */ /* 0x000fe2000c000000 */
[----:B------:R-:W-:Y:S01]  /*0940*/  ULDC.64 UR52, c[0x0][0x208] ;  /* 0x0000820000347ab9 */ /* 0x000fe20000000a00 */
[----:B012-4-:R-:W-:Y:S08]  /*0950*/  BAR.SYNC.DEFER_BLOCKING 0x0 ;  /* 0x0000000000007b1d */ /* 0x017ff00000010000 */
[----:B------:R-:W-:Y:S05]  /*0960*/  @!P0 BRA `(.L_x_7420) ;  /* 0x0000010400e48947 */ /* 0x000fea0003800000 */
.L_x_7421:
[----:B------:R-:W-:-:S08]  /*0970*/  NOP ;  /* 0x0000000000007918 */ /* 0x000fd00000000000 */
[----:B------:R-:W0:Y:S02]  /*0980*/  USETMAXREG.TRY_ALLOC.CTAPOOL UP0, 0xf0 ;  /* 0x000000f0000079c8 */ /* 0x000e240008000600 */
[----:B0-----:R-:W-:-:S13]  /*0990*/  PLOP3.LUT P0, PT, PT, PT, UP0, 0x80, 0x0 ;  /* 0x000000000000781c */ /* 0x001fda0003f0f008 */
[----:B------:R-:W-:Y:S05]  /*09a0*/  @!P0 BRA `(.L_x_7421) ;  /* 0xfffffffc00f08947 */ /* 0x000fea000383ffff */
[----:B------:R-:W-:Y:S01]  /*09b0*/  LOP3.LUT R0, R6, 0xffffff80, RZ, 0xc0, !PT ;  /* 0xffffff8006007812 */ /* 0x000fe200078ec0ff */
[----:B------:R-:W0:Y:S08]  /*09c0*/  S2UR UR5, SR_CgaCtaId ;  /* 0x00000000000579c3 */ /* 0x000e300000008800 */
[----:B------:R-:W-:Y:S06]  /*09d0*/  BAR.ARV 0x8, 0x180 ;  /* 0x0206000000007b1d */ /* 0x000fec0000002000 */
[----:B------:R-:W-:Y:S01]  /*09e0*/  ISETP.NE.AND P0, PT, R0, 0x80, PT ;  /* 0x000000800000780c */ /* 0x000fe20003f05270 */
[----:B------:R-:W-:-:S12]  /*09f0*/  UMOV UR4, 0x400 ;  /* 0x0000040000047882 */ /* 0x000fd80000000000 */
[----:B------:R-:W-:Y:S06]  /*0a00*/  @!P0 BAR.ARV 0x9, 0x100 ;  /* 0x0244000000008b1d */ /* 0x000fec0000002000 */
[----:B0-----:R-:W-:Y:S02]  /*0a10*/  ULEA UR4, UR5, UR4, 0x18 ;  /* 0x0000000405047291 */ /* 0x001fe4000f8ec03f */
[----:B------:R-:W-:Y:S07]  /*0a20*/  BAR.SYNC.DEFER_BLOCKING 0x5, 0x180 ;  /* 0x0146000000007b1d */ /* 0x000fee0000010000 */
[----:B------:R-:W0:Y:S01]  /*0a30*/  LDS.128 R12, [UR4+0x288d0] ;  /* 0x0288d004ff0c7984 */ /* 0x000e220008000c00 */
[----:B------:R-:W-:Y:S01]  /*0a40*/  ULDC UR4, c[0x0][0xc3c] ;  /* 0x00030f0000047ab9 */ /* 0x000fe20000000800 */
[----:B------:R-:W-:Y:S06]  /*0a50*/  BAR.ARV 0x4, 0x180 ;  /* 0x0106000000007b1d */ /* 0x000fec0000002000 */
[----:B0-----:R-:W-:-:S13]  /*0a60*/  ISETP.GE.AND P0, PT, R15, UR4, PT ;  /* 0x000000040f007c0c */ /* 0x001fda000bf06270 */
[----:B------:R-:W-:Y:S05]  /*0a70*/  @P0 EXIT ;  /* 0x000000000000094d */ /* 0x000fea0003800000 */
[----:B------:R-:W-:Y:S01]  /*0a80*/  VIADD R221, R6, 0xffffff80 ;  /* 0xffffff8006dd7836 */ /* 0x000fe20000000000 */
[----:B------:R-:W-:Y:S01]  /*0a90*/  R2UR UR5, R13 ;  /* 0x000000000d0572ca */ /* 0x000fe200000e0000 */
[----:B------:R-:W-:Y:S01]  /*0aa0*/  ULOP3.LUT UR49, UR36, 0x1, URZ, 0xfc, !UPT ;  /* 0x0000000124317892 */ /* 0x000fe2000f8efc3f */
[----:B------:R-:W-:Y:S01]  /*0ab0*/  R2UR UR7, R14 ;  /* 0x000000000e0772ca */ /* 0x000fe200000e0000 */
[----:B------:R-:W-:Y:S01]  /*0ac0*/  UMOV UR48, URZ ;  /* 0x0000003f00307c82 */ /* 0x000fe20008000000 */
[----:B------:R-:W-:Y:S01]  /*0ad0*/  SHF.R.S32.HI R0, RZ, 0x1f, R221 ;  /* 0x0000001fff007819 */ /* 0x000fe200000114dd */
[----:B------:R-:W-:Y:S01]  /*0ae0*/  UMOV UR50, URZ ;  /* 0x0000003f00327c82 */ /* 0x000fe20008000000 */
[----:B------:R-:W-:Y:S01]  /*0af0*/  R2UR UR6, R15 ;  /* 0x000000000f0672ca */ /* 0x000fe200000e0000 */
[----:B------:R-:W-:Y:S01]  /*0b00*/  UMOV UR47, URZ ;  /* 0x0000003f002f7c82 */ /* 0x000fe20008000000 */
[CC--:B------:R-:W-:Y:S02]  /*0b10*/  LEA.HI R3, R0.reuse, R221.reuse, RZ, 0x7 ;  /* 0x000000dd00037211 */ /* 0x0c0fe400078f38ff */
[----:B------:R-:W-:-:S02]  /*0b20*/  LEA.HI R4, R0, R221, RZ, 0x5 ;  /* 0x000000dd00047211 */ /* 0x000fc400078f28ff */
[----:B------:R-:W-:Y:S02]  /*0b30*/  LOP3.LUT R2, R3, 0xffffff80, RZ, 0xc0, !PT ;  /* 0xffffff8003027812 */ /* 0x000fe400078ec0ff */
[----:B------:R-:W-:Y:S01]  /*0b40*/  SHF.R.S32.HI R216, RZ, 0x7, R3 ;  /* 0x00000007ffd87819 */ /* 0x000fe20000011403 */
[----:B------:R-:W-:Y:S02]  /*0b50*/  IMAD.SHL.U32 R6, R4, 0x20, RZ ;  /* 0x0000002004067824 */ /* 0x000fe400078e00ff */
[----:B------:R-:W-:Y:S01]  /*0b60*/  IMAD.IADD R199, R221, 0x1, -R2 ;  /* 0x00000001ddc77824 */ /* 0x000fe200078e0a02 */
[----:B------:R-:W-:Y:S02]  /*0b70*/  LEA.HI R2, R0, R221, RZ, 0x4 ;  /* 0x000000dd00027211 */ /* 0x000fe400078f20ff */
[----:B------:R-:W-:Y:S02]  /*0b80*/  LOP3.LUT R7, R6, 0xfffffc00, RZ, 0xc0, !PT ;  /* 0xfffffc0006077812 */ /* 0x000fe400078ec0ff */
[----:B------:R-:W-:-:S02]  /*0b90*/  LOP3.LUT R4, R2, 0x3fffff0, RZ, 0xc0, !PT ;  /* 0x03fffff002047812 */ /* 0x000fc400078ec0ff */
[----:B------:R-:W-:Y:S02]  /*0ba0*/  SHF.R.S32.HI R5, RZ, 0x4, R2 ;  /* 0x00000004ff057819 */ /* 0x000fe40000011402 */
[----:B------:R-:W-:Y:S01]  /*0bb0*/  SHF.R.S32.HI R8, RZ, 0x1f, R199 ;  /* 0x0000001fff087819 */ /* 0x000fe200000114c7 */
[----:B------:R-:W-:Y:S01]  /*0bc0*/  IMAD.IADD R4, R221, 0x1, -R4 ;  /* 0x00000001dd047824 */ /* 0x000fe200078e0a04 */
[----:B------:R-:W-:Y:S02]  /*0bd0*/  LEA.HI R2, R2, R5, RZ, 0x1 ;  /* 0x0000000502027211 */ /* 0x000fe400078f08ff */
[----:B------:R-:W-:Y:S01]  /*0be0*/  LEA.HI R9, R8, R199, RZ, 0x2 ;  /* 0x000000c708097211 */ /* 0x000fe200078f10ff */
[----:B------:R-:W-:Y:S01]  /*0bf0*/  IMAD R7, R4, 0x40, R7 ;  /* 0x0000004004077824 */ /* 0x000fe200078e0207 */
[----:B------:R-:W-:Y:S02]  /*0c00*/  LEA.HI R4, R0, R221, RZ, 0x2 ;  /* 0x000000dd00047211 */ /* 0x000fe400078f10ff */
[----:B------:R-:W-:-:S02]  /*0c10*/  LOP3.LUT R2, R2, 0x1ffffffe, RZ, 0xc0, !PT ;  /* 0x1ffffffe02027812 */ /* 0x000fc400078ec0ff */
[----:B------:R-:W-:Y:S02]  /*0c20*/  LOP3.LUT R4, R4, 0xfffffffc, RZ, 0xc0, !PT ;  /* 0xfffffffc04047812 */ /* 0x000fe400078ec0ff */
[--C-:B------:R-:W-:Y:S01]  /*0c30*/  SHF.R.S32.HI R6, RZ, 0x2, R9.reuse ;  /* 0x00000002ff067819 */ /* 0x100fe20000011409 */
[----:B------:R-:W-:Y:S01]  /*0c40*/  IMAD.IADD R2, R5, 0x1, -R2 ;  /* 0x0000000105027824 */ /* 0x000fe200078e0a02 */
[----:B------:R-:W-:Y:S01]  /*0c50*/  SHF.R.S32.HI R11, RZ, 0x1f, R9 ;  /* 0x0000001fff0b7819 */ /* 0x000fe20000011409 */
[----:B------:R-:W-:Y:S01]  /*0c60*/  IMAD.IADD R4, R221, 0x1, -R4 ;  /* 0x00000001dd047824 */ /* 0x000fe200078e0a04 */
[----:B------:R-:W-:Y:S01]  /*0c70*/  LEA.HI R0, R0, R221, RZ, 0x3 ;  /* 0x000000dd00007211 */ /* 0x000fe200078f18ff */
[----:B------:R-:W-:Y:S01]  /*0c80*/  IMAD R218, R2, 0x8, R7 ;  /* 0x0000000802da7824 */ /* 0x000fe200078e0207 */
[----:B------:R-:W-:Y:S02]  /*0c90*/  LEA.HI R11, R11, R6, RZ, 0x3 ;  /* 0x000000060b0b7211 */ /* 0x000fe400078f18ff */
[----:B------:R-:W-:-:S02]  /*0ca0*/  LEA.HI R2, R4, R4, RZ, 0x1 ;  /* 0x0000000404027211 */ /* 0x000fc400078f08ff */
[----:B------:R-:W-:Y:S02]  /*0cb0*/  LOP3.LUT R22, R0, 0xfffffff8, RZ, 0xc0, !PT ;  /* 0xfffffff800167812 */ /* 0x000fe400078ec0ff */
[----:B------:R-:W-:Y:S02]  /*0cc0*/  LOP3.LUT R5, R2, 0x1ffffffe, RZ, 0xc0, !PT ;  /* 0x1ffffffe02057812 */ /* 0x000fe400078ec0ff */
[----:B------:R-:W-:Y:S01]  /*0cd0*/  LOP3.LUT R2, R9, 0x7ffffffc, RZ, 0xc0, !PT ;  /* 0x7ffffffc09027812 */ /* 0x000fe200078ec0ff */
[----:B------:R-:W-:Y:S01]  /*0ce0*/  IMAD.IADD R22, R221, 0x1, -R22 ;  /* 0x00000001dd167824 */ /* 0x000fe200078e0a16 */
[----:B------:R-:W-:Y:S01]  /*0cf0*/  LOP3.LUT R11, R11, 0xfffffff8, RZ, 0xc0, !PT ;  /* 0xfffffff80b0b7812 */ /* 0x000fe200078ec0ff */
[----:B------:R-:W-:Y:S01]  /*0d00*/  IMAD.IADD R4, R4, 0x1, -R5 ;  /* 0x0000000104047824 */ /* 0x000fe200078e0a05 */
[----:B------:R-:W-:Y:S01]  /*0d10*/  LEA.HI R8, R8, R199, RZ, 0x5 ;  /* 0x000000c708087211 */ /* 0x000fe200078f28ff */
[----:B------:R-:W-:Y:S01]  /*0d20*/  IMAD.IADD R2, R199, 0x1, -R2 ;  /* 0x00000001c7027824 */ /* 0x000fe200078e0a02 */
[----:B------:R-:W-:Y:S01]  /*0d30*/  LEA.HI R3, R3, R216, RZ, 0x1 ;  /* 0x000000d803037211 */ /* 0x000fe200078f08ff */
[----:B------:R-:W-:Y:S01]  /*0d40*/  IMAD.IADD R11, R6, 0x1, -R11 ;  /* 0x00000001060b7824 */ /* 0x000fe200078e0a0b */
[----:B------:R-:W-:Y:S01]  /*0d50*/  SHF.R.S32.HI R8, RZ, 0x5, R8 ;  /* 0x00000005ff087819 */ /* 0x000fe20000011408 */
[----:B------:R-:W-:Y:S01]  /*0d60*/  IMAD.SHL.U32 R18, R22, 0x8, RZ ;  /* 0x0000000816127824 */ /* 0x000fe200078e00ff */
[----:B------:R-:W-:Y:S01]  /*0d70*/  LOP3.LUT R3, R3, 0x3fffffe, RZ, 0xc0, !PT ;  /* 0x03fffffe03037812 */ /* 0x000fe200078ec0ff */
[----:B------:R-:W-:Y:S01]  /*0d80*/  IMAD.SHL.U32 R16, R2, 0x2, RZ ;  /* 0x0000000202107824 */ /* 0x000fe200078e00ff */
[----:B------:R-:W-:Y:S01]  /*0d90*/  SHF.R.S32.HI R198, RZ, 0x3, R0 ;  /* 0x00000003ffc67819 */ /* 0x000fe20000011400 */
[----:B------:R-:W-:Y:S01]  /*0da0*/  IMAD R8, R8, 0x10, R11 ;  /* 0x0000001008087824 */ /* 0x000fe200078e020b */
[----:B------:R-:W-:Y:S01]  /*0db0*/  SHF.R.S32.HI R220, RZ, 0x1f, R18 ;  /* 0x0000001fffdc7819 */ /* 0x000fe20000011412 */
[----:B------:R-:W-:Y:S01]  /*0dc0*/  IMAD.IADD R3, R216, 0x1, -R3 ;  /* 0x00000001d8037824 */ /* 0x000fe200078e0a03 */
[----:B------:R-:W-:Y:S01]  /*0dd0*/  SHF.R.S32.HI R215, RZ, 0x1f, R16 ;  /* 0x0000001fffd77819 */ /* 0x000fe20000011410 */
[----:B------:R-:W-:-:S02]  /*0de0*/  VIADD R19, R18, 0x40 ;  /* 0x0000004012137836 */ /* 0x000fc40000000000 */
        /* <DEDUP_REMOVED lines=31> */
[----:B------:R-:W-:Y:S01]  /*0fe0*/  SHF.R.S32.HI R200, RZ, 0x1f, R23 ;  /* 0x0000001fffc87819 */ /* 0x000fe20000011417 */
[----:B------:R-:W-:-:S07]  /*0ff0*/  IMAD R17, R4, 0x8, R217 ;  /* 0x0000000804117824 */ /* 0x000fce00078e02d9 */
.L_x_7525:
[----:B------:R-:W-:Y:S02]  /*1000*/  ULDC.64 UR8, c[0x0][0xa28] ;  /* 0x00028a0000087ab9 */ /* 0x000fe40000000a00 */
        /* <DEDUP_REMOVED lines=10> */
[----:B0-2---:R-:W-:Y:S02]  /*10b0*/  IMAD.U32 R2, RZ, RZ, UR8 ;  /* 0x00000008ff027e24 */ /* 0x005fe4000f8e00ff */
[----:B------:R-:W-:Y:S01]  /*10c0*/  IMAD.U32 R3, RZ, RZ, UR9 ;  /* 0x00000009ff037e24 */ /* 0x000fe2000f8e00ff */
[----:B------:R-:W-:Y:S02]  /*10d0*/  @UP1 UIMAD.WIDE UR8, UR6, 0x4, UR10 ;  /* 0x00000004060818a5 */ /* 0x000fe4000f8e020a */
[----:B------:R-:W-:Y:S02]  /*10e0*/  ULOP3.LUT UR4, UR7, 0xff000000, URZ, 0xc0, !UPT ;  /* 0xff00000007047892 */ /* 0x000fe4000f8ec03f */
[----:B------:R-:W2:Y:S01]  /*10f0*/  @P0 LDG.E R2, desc[UR52][R2.64] ;  /* 0x0000003402020981 */ /* 0x000ea2000c1e1900 */
[----:B------:R-:W-:Y:S01]  /*1100*/  ULDC.64 UR10, c[0x0][0xa20] ;  /* 0x00028800000a7ab9 */ /* 0x000fe20000000a00 */
[----:B---3--:R-:W-:-:S02]  /*1110*/  IMAD.U32 R4, RZ, RZ, UR8 ;  /* 0x00000008ff047e24 */ /* 0x008fc4000f8e00ff */
[----:B------:R-:W-:Y:S01]  /*1120*/  IMAD.U32 R5, RZ, RZ, UR9 ;  /* 0x00000009ff057e24 */ /* 0x000fe2000f8e00ff */
[----:B------:R-:W-:-:S04]  /*1130*/  ULDC.64 UR8, c[0x0][0x418] ;  /* 0x0001060000087ab9 */ /* 0x000fc80000000a00 */
[----:B------:R-:W3:Y:S01]  /*1140*/  @P2 LDG.E R4, desc[UR52][R4.64] ;  /* 0x0000003404042981 */ /* 0x000ee2000c1e1900 */
[----:B------:R-:W-:Y:S01]  /*1150*/  UISETP.NE.U32.AND UP0, UPT, UR8, URZ, UPT ;  /* 0x0000003f0800728c */ /* 0x000fe2000bf05070 */
[----:B------:R-:W-:Y:S01]  /*1160*/  ISETP.NE.U32.AND P1, PT, RZ, UR10, PT ;  /* 0x0000000aff007c0c */ /* 0x000fe2000bf25070 */
[----:B------:R-:W-:Y:S02]  /*1170*/  ULOP3.LUT UR45, UR7, 0xff0000, URZ, 0xc0, !UPT ;  /* 0x00ff0000072d7892 */ /* 0x000fe4000f8ec03f */
[----:B------:R-:W-:Y:S01]  /*1180*/  UISETP.NE.AND.EX UP0, UPT, UR9, URZ, UPT, UP0 ;  /* 0x0000003f0900728c */ /* 0x000fe2000bf05300 */
[----:B------:R-:W-:Y:S01]  /*1190*/  ISETP.NE.AND.EX P1, PT, RZ, UR11, PT, P1 ;  /* 0x0000000bff007c0c */ /* 0x000fe2000bf25310 */
[----:B------:R-:W-:Y:S01]  /*11a0*/  ULDC UR8, c[0x0][0x424] ;  /* 0x0001090000087ab9 */ /* 0x000fe20000000800 */
[----:B------:R-:W-:Y:S02]  /*11b0*/  USHF.R.U32.HI UR4, URZ, 0x8, UR4 ;  /* 0x000000083f047899 */ /* 0x000fe40008011604 */
[----:B------:R-:W-:Y:S01]  /*11c0*/  USEL UR8, UR8, 0x1, UP0 ;  /* 0x0000000108087887 */ /* 0x000fe20008000000 */
[----:B------:R-:W-:Y:S01]  /*11d0*/  ULDC UR9, c[0x0][0x2f0] ;  /* 0x0000bc0000097ab9 */ /* 0x000fe20000000800 */
[----:B------:R-:W-:Y:S01]  /*11e0*/  UMOV UR38, URZ ;  /* 0x0000003f00267c82 */ /* 0x000fe20008000000 */
[----:B------:R-:W-:Y:S01]  /*11f0*/  ULEA.HI UR45, UR45, UR4, URZ, 0x10 ;  /* 0x000000042d2d7291 */ /* 0x000fe2000f8f803f */
[----:B------:R-:W-:Y:S01]  /*1200*/  ULDC UR46, c[0x0][0x288] ;  /* 0x0000a200002e7ab9 */ /* 0x000fe20000000800 */
[----:B------:R-:W-:-:S02]  /*1210*/  UIMAD UR4, UR8, UR9, URZ ;  /* 0x00000009080472a4 */ /* 0x000fc4000f8e023f */
[----:B------:R-:W-:Y:S01]  /*1220*/  ULOP3.LUT UR42, UR7, 0xffff, URZ, 0xc0, !UPT ;  /* 0x0000ffff072a7892 */ /* 0x000fe2000f8ec03f */
[----:B--2---:R-:W-:Y:S02]  /*1230*/  @P0 R2UR UR38, R2 ;  /* 0x00000000022602ca */ /* 0x004fe400000e0000 */
[----:B---3--:R-:W-:Y:S01]  /*1240*/  @P2 R2UR UR46, R4 ;  /* 0x00000000042e22ca */ /* 0x008fe200000e0000 */
[----:B-1--45:R-:W-:-:S14]  /*1250*/  @P2 BRA `(.L_x_7422) ;  /* 0x0000000000342947 */ /* 0x032fdc0003800000 */
[----:B------:R-:W-:Y:S02]  /*1260*/  ULDC.64 UR8, c[0x0][0xa00] ;  /* 0x0002800000087ab9 */ /* 0x000fe40000000a00 */
[----:B------:R-:W-:-:S04]  /*1270*/  ISETP.NE.U32.AND P0, PT, RZ, UR8, PT ;  /* 0x00000008ff007c0c */ /* 0x000fc8000bf05070 */
[----:B------:R-:W-:-:S13]  /*1280*/  ISETP.NE.AND.EX P0, PT, RZ, UR9, PT, P0 ;  /* 0x00000009ff007c0c */ /* 0x000fda000bf05300 */
[----:B------:R-:W-:Y:S05]  /*1290*/  @!P0 BRA `(.L_x_7422) ;  /* 0x0000000000248947 */ /* 0x000fea0003800000 */
[----:B------:R-:W-:Y:S02]  /*12a0*/  ULDC.64 UR8, c[0x0][0xa00] ;  /* 0x0002800000087ab9 */ /* 0x000fe40000000a00 */
        /* <DEDUP_REMOVED lines=8> */
.L_x_7422:
[----:B------:R-:W-:Y:S01]  /*1330*/  UMOV UR43, UR6 ;  /* 0x00000006002b7c82 */ /* 0x000fe20008000000 */
[----:B------:R-:W-:Y:S05]  /*1340*/  @!P1 BRA `(.L_x_7423) ;  /* 0x00000000001c9947 */ /* 0x000fea0003800000 */
[----:B------:R-:W-:Y:S02]  /*1350*/  ULDC.64 UR8, c[0x0][0xa20] ;  /* 0x0002880000087ab9 */ /* 0x000fe40000000a00 */
[----:B------:R-:W-:-:S06]  /*1360*/  UIMAD.WIDE UR6, UR6, 0x4, UR8 ;  /* 0x00000004060678a5 */ /* 0x000fcc000f8e0208 */
[----:B------:R-:W-:Y:S02]  /*1370*/  IMAD.U32 R2, RZ, RZ, UR6 ;  /* 0x00000006ff027e24 */ /* 0x000fe4000f8e00ff */
[----:B------:R-:W-:-:S05]  /*1380*/  IMAD.U32 R3, RZ, RZ, UR7 ;  /* 0x00000007ff037e24 */ /* 0x000fca000f8e00ff */
[----:B------:R-:W2:Y:S02]  /*1390*/  LDG.E R2, desc[UR52][R2.64] ;  /* 0x0000003402027981 */ /* 0x000ea4000c1e1900 */
[----:B--2---:R-:W-:Y:S01]  /*13a0*/  R2UR UR4, R2 ;  /* 0x00000000020472ca */ /* 0x004fe200000e0000 */
[----:B------:R-:W-:-:S14]  /*13b0*/  BRA `(.L_x_7424) ;  /* 0x0000000000347947 */ /* 0x000fdc0003800000 */
.L_x_7423:
        /* <DEDUP_REMOVED lines=13> */
.L_x_7424:
[----:B------:R-:W-:Y:S01]  /*1490*/  ULDC UR6, c[0x0][0x448] ;  /* 0x0001120000067ab9 */ /* 0x000fe20000000800 */
[----:B------:R-:W-:Y:S02]  /*14a0*/  USHF.L.U32 UR37, UR5, 0x7, URZ ;  /* 0x0000000705257899 */ /* 0x000fe4000800063f */
[----:B------:R-:W-:Y:S02]  /*14b0*/  UISETP.NE.AND UP0, UPT, UR6, 0x1, UPT ;  /* 0x000000010600788c */ /* 0x000fe4000bf05270 */
[----:B------:R-:W-:Y:S02]  /*14c0*/  UIADD3 UR38, -UR38, UR4, URZ ;  /* 0x0000000426267290 */ /* 0x000fe4000fffe13f */
[----:B------:R-:W-:Y:S01]  /*14d0*/  UIADD3 UR8, UR37, 0x7f, URZ ;  /* 0x0000007f25087890 */ /* 0x000fe2000fffe03f */
[----:B------:R-:W-:Y:S01]  /*14e0*/  ULDC.64 UR4, c[0x0][0x9e0] ;  /* 0x0002780000047ab9 */ /* 0x000fe20000000a00 */
[----:B------:R-:W-:Y:S02]  /*14f0*/  UIADD3 UR9, UR38, 0x1, -UR46 ;  /* 0x0000000126097890 */ /* 0x000fe4000fffe82e */
[----:B------:R-:W-:-:S03]  /*1500*/  UISETP.GE.AND UP1, UPT, UR5, 0x1, UPT ;  /* 0x000000010500788c */ /* 0x000fc6000bf26270 */
        /* <DEDUP_REMOVED lines=18> */
.L_x_7426:
[----:B------:R-:W-:-:S11]  /*1630*/  UISETP.NE.AND UP1, UPT, UR5, 0x1, UPT ;  /* 0x000000010500788c */ /* 0x000fd6000bf25270 */
[----:B------:R-:W-:Y:S02]  /*1640*/  @UP1 ULDC.64 UR10, c[0x0][0x9e8] ;  /* 0x00027a00000a1ab9 */ /* 0x000fe40000000a00 */
[----:B------:R-:W-:-:S04]  /*1650*/  UIMAD.WIDE.U32 UR6, UR8, UR10, URZ ;  /* 0x0000000a080672a5 */ /* 0x000fc8000f8e003f */
[----:B------:R-:W-:-:S12]  /*1660*/  @UP1 USHF.R.U32.HI UR8, URZ, UR11, UR7 ;  /* 0x0000000b3f081299 */ /* 0x000fd80008011607 */
.L_x_7427:
[----:B------:R-:W-:-:S04]  /*1670*/  UIMAD UR8, UR8, UR5, UR5 ;  /* 0x00000005080872a4 */ /* 0x000fc8000f8e0205 */
[----:B------:R-:W-:-:S04]  /*1680*/  UISETP.LT.AND UP1, UPT, UR4, UR8, UPT ;  /* 0x000000080400728c */ /* 0x000fc8000bf21270 */
[----:B------:R-:W-:-:S12]  /*1690*/  USEL UR4, UR4, UR8, UP1 ;  /* 0x0000000804047287 */ /* 0x000fd80008800000 */
.L_x_7425:
[----:B------:R-:W-:Y:S02]  /*16a0*/  UIADD3 UR8, UR38, 0x7f, URZ ;  /* 0x0000007f26087890 */ /* 0x000fe4000fffe03f */
[----:B------:R-:W-:Y:S02]  /*16b0*/  UIADD3 UR9, UR4, 0x7f, URZ ;  /* 0x0000007f04097890 */ /* 0x000fe4000fffe03f */
[----:B------:R-:W-:Y:S02]  /*16c0*/  USHF.R.S32.HI UR4, URZ, 0x1f, UR8 ;  /* 0x0000001f3f047899 */ /* 0x000fe40008011408 */
[----:B------:R-:W-:Y:S01]  /*16d0*/  USHF.R.S32.HI UR10, URZ, 0x1f, UR9 ;  /* 0x0000001f3f0a7899 */ /* 0x000fe20008011409 */
[----:B------:R-:W-:Y:S01]  /*16e0*/  @UP0 ULDC UR6, c[0x0][0x44c] ;  /* 0x0001130000060ab9 */ /* 0x000fe20000000800 */
[----:B------:R-:W-:Y:S02]  /*16f0*/  ULEA.HI UR4, UR4, UR8, URZ, 0x7 ;  /* 0x0000000804047291 */ /* 0x000fe4000f8f383f */
[----:B------:R-:W-:-:S02]  /*1700*/  ULEA.HI UR10, UR10, UR9, URZ, 0x7 ;  /* 0x000000090a0a7291 */ /* 0x000fc4000f8f383f */
[----:B------:R-:W-:Y:S01]  /*1710*/  UIMAD.WIDE.U32 UR6, UR37, UR6, URZ ;  /* 0x00000006250672a5 */ /* 0x000fe2000f8e003f */
[----:B------:R-:W-:Y:S01]  /*1720*/  @UP0 ULDC UR12, c[0x0][0x450] ;  /* 0x00011400000c0ab9 */ /* 0x000fe20000000800 */
[----:B------:R-:W-:Y:S01]  /*1730*/  UMOV UR11, UR37 ;  /* 0x00000025000b7c82 */ /* 0x000fe20008000000 */
[----:B------:R-:W-:Y:S02]  /*1740*/  USHF.R.S32.HI UR4, URZ, 0x7, UR4 ;  /* 0x000000073f047899 */ /* 0x000fe40008011404 */
[----:B------:R-:W-:Y:S02]  /*1750*/  USHF.R.S32.HI UR10, URZ, 0x7, UR10 ;  /* 0x000000073f0a7899 */ /* 0x000fe4000801140a */
[----:B------:R-:W-:Y:S02]  /*1760*/  UIADD3 UR54, UR38, -UR46, URZ ;  /* 0x8000002e26367290 */ /* 0x000fe4000fffe03f */
        /* <DEDUP_REMOVED lines=17> */
.L_x_7429:
[----:B------:R-:W-:-:S11]  /*1880*/  UISETP.NE.AND UP0, UPT, UR5, 0x1, UPT ;  /* 0x000000010500788c */ /* 0x000fd6000bf05270 */
[----:B------:R-:W-:Y:S02]  /*1890*/  @UP0 ULDC.64 UR10, c[0x0][0x9e8] ;  /* 0x00027a00000a0ab9 */ /* 0x000fe40000000a00 */
[----:B------:R-:W-:-:S04]  /*18a0*/  UIMAD.WIDE.U32 UR8, UR7, UR10, URZ ;  /* 0x0000000a070872a5 */ /* 0x000fc8000f8e003f */
[----:B------:R-:W-:-:S12]  /*18b0*/  @UP0 USHF.R.U32.HI UR7, URZ, UR11, UR9 ;  /* 0x0000000b3f070299 */ /* 0x000fd80008011609 */
.L_x_7430:
[----:B------:R-:W-:-:S04]  /*18c0*/  UIMAD UR5, UR7, UR5, URZ ;  /* 0x00000005070572a4 */ /* 0x000fc8000f8e023f */
[----:B------:R-:W-:-:S04]  /*18d0*/  UISETP.LT.AND UP0, UPT, UR4, UR5, UPT ;  /* 0x000000050400728c */ /* 0x000fc8000bf01270 */
[----:B------:R-:W-:-:S12]  /*18e0*/  USEL UR4, UR4, UR5, !UP0 ;  /* 0x0000000504047287 */ /* 0x000fd8000c000000 */
.L_x_7428:
[----:B------:R-:W-:Y:S02]  /*18f0*/  USHF.R.S32.HI UR5, URZ, 0x1f, UR4 ;  /* 0x0000001f3f057899 */ /* 0x000fe40008011404 */
[----:B------:R-:W-:Y:S02]  /*1900*/  ULOP3.LUT UR39, UR45, 0xff, URZ, 0xc0, !UPT ;  /* 0x000000ff2d277892 */ /* 0x000fe4000f8ec03f */
[----:B------:R-:W-:Y:S02]  /*1910*/  ULEA.HI UR5, UR5, UR4, URZ, 0x7 ;  /* 0x0000000405057291 */ /* 0x000fe4000f8f383f */
[----:B------:R-:W-:Y:S02]  /*1920*/  USHF.R.U32.HI UR45, URZ, 0x10, UR45 ;  /* 0x000000103f2d7899 */ /* 0x000fe4000801162d */
[----:B------:R-:W-:Y:S01]  /*1930*/  USHF.R.S32.HI UR5, URZ, 0x7, UR5 ;  /* 0x000000073f057899 */ /* 0x000fe20008011405 */
[----:B------:R-:W-:-:S03]  /*1940*/  UMOV UR4, URZ ;  /* 0x0000003f00047c82 */ /* 0x000fc60008000000 */
[----:B------:R-:W-:-:S04]  /*1950*/  UISETP.LT.AND UP0, UPT, URZ, UR5, UPT ;  /* 0x000000053f00728c */ /* 0x000fc8000bf01270 */
[----:B------:R-:W-:-:S04]  /*1960*/  USEL UR40, URZ, UR5, !UP0 ;  /* 0x000000053f287287 */ /* 0x000fc8000c000000 */
[----:B------:R-:W-:-:S06]  /*1970*/  UISETP.GT.AND UP0, UPT, UR6, UR40, UPT ;  /* 0x000000280600728c */ /* 0x000fcc000bf04270 */
[----:B------:R-:W-:-:S13]  /*1980*/  PLOP3.LUT P0, PT, PT, PT, UP0, 0x80, 0x0 ;  /* 0x000000000000781c */ /* 0x000fda0003f0f008 */
[----:B------:R-:W-:Y:S05]  /*1990*/  @!P0 BRA `(.L_x_7431) ;  /* 0x0000000000948947 */ /* 0x000fea0003800000 */
[----:B------:R-:W-:Y:S01]  /*19a0*/  UISETP.NE.AND UP0, UPT, UR45, URZ, UPT ;  /* 0x0000003f2d00728c */ /* 0x000fe2000bf05270 */
[----:B------:R-:W-:-:S03]  /*19b0*/  ULDC UR4, c[0x0][0x9f0] ;  /* 0x00027c0000047ab9 */ /* 0x000fc60000000800 */
        /* <DEDUP_REMOVED lines=35> */
.L_x_7431:
[----:B------:R-:W-:Y:S01]  /*1bf0*/  UIMAD UR40, UR39, UR4, UR40 ;  /* 0x00000004272872a4 */ /* 0x000fe2000f8e0228 */
[----:B------:R-:W-:Y:S01]  /*1c00*/  IMAD.U32 R90, RZ, RZ, UR6 ;  /* 0x00000006ff5a7e24 */ /* 0x000fe2000f8e00ff */
[----:B------:R-:W-:Y:S01]  /*1c10*/  PLOP3.LUT P0, PT, PT, PT, PT, 0x80, 0x0 ;  /* 0x000000000000781c */ /* 0x000fe20003f0f070 */
[----:B------:R-:W-:Y:S01]  /*1c20*/  IMAD.U32 R3, RZ, RZ, UR4 ;  /* 0x00000004ff037e24 */ /* 0x000fe2000f8e00ff */
[----:B------:R-:W-:Y:S02]  /*1c30*/  CS2R R20, SRZ ;  /* 0x0000000000147805 */ /* 0x000fe4000001ff00 */
[----:B------:R-:W-:Y:S02]  /*1c40*/  CS2R R150, SRZ ;  /* 0x0000000000967805 */ /* 0x000fe4000001ff00 */
[----:B------:R-:W-:Y:S02]  /*1c50*/  CS2R R148, SRZ ;  /* 0x0000000000947805 */ /* 0x000fe4000001ff00 */
[----:B------:R-:W-:-:S02]  /*1c60*/  CS2R R146, SRZ ;  /* 0x0000000000927805 */ /* 0x000fc4000001ff00 */
[----:B------:R-:W-:Y:S02]  /*1c70*/  VIADDMNMX R90, R3, UR40, R90, PT ;  /* 0x00000028035a7c46 */ /* 0x000fe4000b80015a */
[----:B------:R-:W-:Y:S02]  /*1c80*/  CS2R R144, SRZ ;  /* 0x0000000000907805 */ /* 0x000fe4000001ff00 */
[----:B------:R-:W-:Y:S02]  /*1c90*/  CS2R R142, SRZ ;  /* 0x00000000008e7805 */ /* 0x000fe4000001ff00 */
[----:B------:R-:W-:Y:S02]  /*1ca0*/  CS2R R140, SRZ ;  /* 0x00000000008c7805 */ /* 0x000fe4000001ff00 */
[----:B------:R-:W-:Y:S02]  /*1cb0*/  ISETP.GT.AND P1, PT, R90, UR40, PT ;  /* 0x000000285a007c0c */ /* 0x000fe4000bf24270 */
        /* <DEDUP_REMOVED lines=27> */
[----:B------:R-:W0:Y:S01]  /*1e70*/  SHFL.IDX PT, R0, R216, RZ, 0x1f ;  /* 0x00001fffd8007589 */ /* 0x000e2200000e0000 */
[----:B------:R-:W1:Y:S01]  /*1e80*/  S2UR UR5, SR_CgaCtaId ;  /* 0x00000000000579c3 */ /* 0x000e620000008800 */
[----:B------:R-:W-:Y:S01]  /*1e90*/  UMOV UR41, 0x400 ;  /* 0x0000040000297882 */ /* 0x000fe20000000000 */
[----:B0-----:R-:W-:Y:S01]  /*1ea0*/  R2UR UR44, R0 ;  /* 0x00000000002c72ca */ /* 0x001fe200000e0000 */
[----:B-1----:R-:W-:-:S04]  /*1eb0*/  ULEA UR41, UR5, UR41, 0x18 ;  /* 0x0000002905297291 */ /* 0x002fc8000f8ec03f */
[----:B------:R-:W-:-:S04]  /*1ec0*/  UIADD3 UR5, UR41, 0x10400, URZ ;  /* 0x0001040029057890 */ /* 0x000fc8000fffe03f */
[----:B------:R-:W-:-:S04]  /*1ed0*/  ULOP3.LUT UP0, URZ, UR5, 0x3ff, URZ, 0xc0, !UPT ;  /* 0x000003ff053f7892 */ /* 0x000fc8000f80c03f */
[----:B------:R-:W-:Y:S02]  /*1ee0*/  ULEA.HI UR4, UR44, UR44, URZ, 0x1 ;  /* 0x0000002c2c047291 */ /* 0x000fe4000f8f083f */
[----:B------:R-:W-:Y:S02]  /*1ef0*/  PLOP3.LUT P0, PT, PT, PT, UP0, 0x80, 0x0 ;  /* 0x000000000000781c */ /* 0x000fe40003f0f008 */
        /* <DEDUP_REMOVED lines=22> */
.L_x_7433:
[----:B------:R-:W-:Y:S01]  /*2060*/  ULEA.HI UR4, UR48, UR48, URZ, 0x1 ;  /* 0x0000003030047291 */ /* 0x000fe2000f8f083f */
[----:B------:R-:W-:-:S03]  /*2070*/  IMAD.U32 R2, RZ, RZ, UR49 ;  /* 0x00000031ff027e24 */ /* 0x000fc6000f8e00ff */
[----:B------:R-:W-:Y:S02]  /*2080*/  ULOP3.LUT UR4, UR4, 0xfffffffe, URZ, 0xc0, !UPT ;  /* 0xfffffffe04047892 */ /* 0x000fe4000f8ec03f */
[----:B------:R-:W-:Y:S02]  /*2090*/  ISETP.NE.AND P0, PT, R2, 0x3, PT ;  /* 0x000000030200780c */ /* 0x000fe40003f05270 */
[----:B------:R-:W-:-:S06]  /*20a0*/  UIADD3 UR4, UR48, -UR4, URZ ;  /* 0x8000000430047290 */ /* 0x000fcc000fffe03f */
[----:B------:R-:W-:-:S05]  /*20b0*/  IMAD.U32 R0, RZ, RZ, UR4 ;  /* 0x00000004ff007e24 */ /* 0x000fca000f8e00ff */
[----:B------:R-:W-:-:S04]  /*20c0*/  SHF.L.U32 R0, R0, 0x1f, RZ ;  /* 0x0000001f00007819 */ /* 0x000fc800000006ff */
[----:B------:R-:W0:Y:S02]  /*20d0*/  SYNCS.PHASECHK.TRANS64.TRYWAIT P1, [UR41+0x28800], R0 ;  /* 0x02880000ff0075a7 */ /* 0x000e240008020169 */
[----:B0-----:R-:W-:Y:S05]  /*20e0*/  @!P1 BRA `(.L_x_7434) ;  /* 0x0000016000109947 */ /* 0x001fea0003800000 */
.L_x_7657:
[----:B------:R-:W-:Y:S05]  /*20f0*/  @!P0 BRA `(.L_x_7435) ;  /* 0x0000000000048947 */ /* 0x000fea0003800000 */
[----:B------:R-:W-:Y:S01]  /*2100*/  BPT.TRAP 0x1 ;  /* 0x000000040000795c */ /* 0x000fe20000300000 */
.L_x_7435:
[----:B------:R-:W-:Y:S02]  /*2110*/  IMAD.U32 R5, RZ, RZ, UR47 ;  /* 0x0000002fff057e24 */ /* 0x000fe4000f8e00ff */
[----:B0-----:R-:W-:-:S03]  /*2120*/  IMAD.U32 R0, RZ, RZ, UR50 ;  /* 0x00000032ff007e24 */ /* 0x001fc6000f8e00ff */
[----:B------:R-:W-:Y:S02]  /*2130*/  LEA R5, R5, UR41, 0x3 ;  /* 0x0000002905057c11 */ /* 0x000fe4000f8e18ff */
[----:B------:R-:W-:-:S04]  /*2140*/  SHF.L.U32 R0, R0, 0x1f, RZ ;  /* 0x0000001f00007819 */ /* 0x000fc800000006ff */
[----:B------:R0:W1:Y:S01]  /*2150*/  SYNCS.PHASECHK.TRANS64.TRYWAIT P2, [R5+URZ+0x28830], R0 ;  /* 0x02883000050075a7 */ /* 0x000062000804017f */
[----:B------:R-:W-:Y:S05]  /*2160*/  @!P0 BRA `(.L_x_7436) ;  /* 0x0000000000048947 */ /* 0x000fea0003800000 */
[----:B------:R-:W-:Y:S01]  /*2170*/  BPT.TRAP 0x1 ;  /* 0x000000040000795c */ /* 0x000fe20000300000 */
.L_x_7436:
[----:B------:R-:W2:Y:S02]  /*2180*/  S2R R2, SR_TID.X ;  /* 0x0000000000027919 */ /* 0x000ea40000002100 */
[----:B--2---:R-:W-:-:S04]  /*2190*/  LOP3.LUT R2, R2, 0x7f, RZ, 0xc0, !PT ;  /* 0x0000007f02027812 */ /* 0x004fc800078ec0ff */
[----:B------:R-:W-:Y:S01]  /*21a0*/  ISETP.NE.AND P1, PT, R2, RZ, PT ;  /* 0x000000ff0200720c */ /* 0x000fe20003f25270 */
[----:B-1----:R-:W-:-:S12]  /*21b0*/  @P2 BRA `(.L_x_7437) ;  /* 0x0000000000082947 */ /* 0x002fd80003800000 */
[----:B------:R-:W1:Y:S02]  /*21c0*/  SYNCS.PHASECHK.TRANS64.TRYWAIT P2, [R5+URZ+0x28830], R0 ;  /* 0x02883000050075a7 */ /* 0x000e64000804017f */
[----:B-1----:R-:W-:Y:S05]  /*21d0*/  @!P2 BRA `(.L_x_7438) ;  /* 0x0000015c00eca947 */ /* 0x002fea0003800000 */
.L_x_7437:
[----:B------:R-:W-:Y:S05]  /*21e0*/  WARPSYNC.ALL ;  /* 0x0000000000007948 */ /* 0x000fea0003800000 */
[----:B------:R-:W-:Y:S01]  /*21f0*/  UIADD3 UR4, UR41, 0x18400, URZ ;  /* 0x0001840029047890 */ /* 0x000fe2000fffe03f */
[----:B------:R-:W-:Y:S01]  /*2200*/  WARPGROUP.ARRIVE ;  /* 0x00000000000079c5 */ /* 0x000fe20000000000 */
[----:B------:R-:W-:Y:S01]  /*2210*/  ULOP3.LUT UR32, UR55, 0x10000, URZ, 0xfc, !UPT ;  /* 0x0001000037207892 */ /* 0x000fe2000f8efc3f */
[----:B01----:R-:W-:Y:S01]  /*2220*/  VIADD R0, R17, UR37 ;  /* 0x0000002511007c36 */ /* 0x003fe20008000000 */
[----:B------:R-:W-:Y:S01]  /*2230*/  USHF.R.U32.HI UR4, URZ, 0x4, UR4 ;  /* 0x000000043f047899 */ /* 0x000fe20008011604 */
[----:B------:R-:W-:Y:S01]  /*2240*/  LEA R7, R90, 0xffffff80, 0x7 ;  /* 0xffffff805a077811 */ /* 0x000fe200078e38ff */
[----:B------:R-:W-:Y:S01]  /*2250*/  UMOV UR33, 0x40000040 ;  /* 0x4000004000217882 */ /* 0x000fe20000000000 */
[----:B------:R-:W-:Y:S01]  /*2260*/  UMOV UR35, 0x40000040 ;  /* 0x4000004000237882 */ /* 0x000fe20000000000 */
[----:B------:R-:W-:Y:S01]  /*2270*/  ULOP3.LUT UR4, UR4, 0x3fff, URZ, 0xc0, !UPT ;  /* 0x00003fff04047892 */ /* 0x000fe2000f8ec03f */
[----:B------:R-:W-:Y:S01]  /*2280*/  IMAD.MOV.U32 R3, RZ, RZ, R0 ;  /* 0x000000ffff037224 */ /* 0x000fe200078e0000 */
[----:B------:R-:W-:Y:S01]  /*2290*/  UMOV UR5, 0x40000040 ;  /* 0x4000004000057882 */ /* 0x000fe20000000000 */
[----:B------:R-:W-:Y:S01]  /*22a0*/  UMOV UR7, 0x40000040 ;  /* 0x4000004000077882 */ /* 0x000fe20000000000 */
[----:B------:R-:W-:-:S02]  /*22b0*/  ULOP3.LUT UR51, UR4, 0x10000, URZ, 0xfc, !UPT ;  /* 0x0001000004337892 */ /* 0x000fc4000f8efc3f */
[----:B------:R-:W-:Y:S02]  /*22c0*/  UIADD3 UR4, UR32, 0x2, URZ ;  /* 0x0000000220047890 */ /* 0x000fe4000fffe03f */
[----:B------:R-:W-:Y:S02]  /*22d0*/  ULEA UR34, UR47, UR51, 0xb ;  /* 0x000000332f227291 */ /* 0x000fe4000f8e583f */
[----:B------:R-:W-:Y:S02]  /*22e0*/  UIADD3 UR8, UR32, 0x4, URZ ;  /* 0x0000000420087890 */ /* 0x000fe4000fffe03f */
[----:B------:R-:W-:Y:S02]  /*22f0*/  UIADD3 UR6, UR34, 0x2, URZ ;  /* 0x0000000222067890 */ /* 0x000fe4000fffe03f */
[----:B------:R-:W-:Y:S01]  /*2300*/  UIADD3 UR10, UR34, 0x4, URZ ;  /* 0x00000004220a7890 */ /* 0x000fe2000fffe03f */
[----:B------:R-:W-:Y:S02]  /*2310*/  UMOV UR9, 0x40000040 ;  /* 0x4000004000097882 */ /* 0x000fe40000000000 */
[----:B------:R-:W-:Y:S01]  /*2320*/  HGMMA.64x128x16.F32.BF16 R24, gdesc[UR32], RZ, !UPT, gsb0 ;  /* 0x01e00000201879f0 */ /* 0x000fe2000c0018ff */
        /* <DEDUP_REMOVED lines=21> */
[----:B------:R-:W-:Y:S01]  /*2480*/  ULDC UR56, c[0x0][0x9dc] ;  /* 0x0002770000387ab9 */ /* 0x000fe20000000800 */
[----:B------:R-:W-:Y:S02]  /*2490*/  WARPGROUP.DEPBAR.LE gsb0, 0x0 ;  /* 0x00008000000079c5 */ /* 0x000fe40000010000 */
[----:B------:R-:W-:-:S06]  /*24a0*/  WARPGROUP.ARRIVE ;  /* 0x00000000000079c5 */ /* 0x000fcc0000000000 */
[----:B------:R-:W-:Y:S01]  /*24b0*/  HGMMA.64x128x16.F32.BF16 R24, gdesc[UR4], R24, gsb0 ;  /* 0x01e00000041879f0 */ /* 0x000fe20008001818 */
        /* <DEDUP_REMOVED lines=13> */
[----:B------:R-:W-:Y:S01]  /*2590*/  @!P1 PRMT R0, RZ, 0x654, R0 ;  /* 0x00000654ff009816 */ /* 0x000fe20000000000 */
[----:B------:R-:W-:Y:S02]  /*25a0*/  IMAD R9, R90, R5, 0x80 ;  /* 0x000000805a097424 */ /* 0x000fe400078e0205 */
[----:B------:R-:W-:Y:S01]  /*25b0*/  IMAD.U32 R5, RZ, RZ, UR46 ;  /* 0x0000002eff057e24 */ /* 0x000fe2000f8e00ff */
[----:B------:R-:W-:-:S02]  /*25c0*/  PLOP3.LUT P2, PT, PT, PT, UP1, 0x40, 0x0 ;  /* 0x000000000000781c */ /* 0x000fc40003f4e818 */
[----:B------:R-:W-:Y:S01]  /*25d0*/  IADD3 R6, -R16, UR38, R9 ;  /* 0x0000002610067c10 */ /* 0x000fe2000fffe109 */
[----:B------:R-:W-:Y:S02]  /*25e0*/  WARPGROUP.DEPBAR.LE gsb0, 0x0 ;  /* 0x00008000000079c5 */ /* 0x000fe40000010000 */
[----:B------:R-:W-:-:S06]  /*25f0*/  WARPGROUP.ARRIVE ;  /* 0x00000000000079c5 */ /* 0x000fcc0000000000 */
[----:B------:R-:W-:Y:S01]  /*2600*/  HGMMA.64x128x16.F32.BF16 R24, gdesc[UR8], R24, gsb0 ;  /* 0x01e00000081879f0 */ /* 0x000fe20008001818 */
[----:B------:R-:W-:Y:S02]  /*2610*/  ULOP3.LUT UR10, URZ, UR56, URZ, 0x33, !UPT ;  /* 0x000000383f0a7292 */ /* 0x000fe4000f8e333f */
        /* <DEDUP_REMOVED lines=37> */
.L_x_7441:
[----:B------:R-:W-:-:S06]  /*2870*/  UISETP.NE.AND UP2, UPT, UR7, 0x1, UPT ;  /* 0x000000010700788c */ /* 0x000fcc000bf45270 */
[----:B------:R-:W-:-:S05]  /*2880*/  PLOP3.LUT P2, PT, PT, PT, UP2, 0x80, 0x0 ;  /* 0x000000000000781c */ /* 0x000fca0003f4f028 */
[----:B------:R-:W-:-:S08]  /*2890*/  @UP2 ULDC.64 UR10, c[0x0][0x9e8] ;  /* 0x00027a00000a2ab9 */ /* 0x000fd00000000a00 */
[----:B------:R-:W-:-:S05]  /*28a0*/  @P2 IMAD.HI.U32 R5, R4, UR10, RZ ;  /* 0x0000000a04052c27 */ /* 0x000fca000f8e00ff */
[----:B------:R-:W-:-:S07]  /*28b0*/  @P2 SHF.R.U32.HI R4, RZ, UR11, R5 ;  /* 0x0000000bff042c19 */ /* 0x000fce0008011605 */
.L_x_7442:
[----:B------:R-:W-:Y:S05]  /*28c0*/  BSYNC B0 ;  /* 0x0000000000007941 */ /* 0x000fea0003800000 */
.L_x_7440:
[----:B------:R-:W-:-:S04]  /*28d0*/  IMAD R5, R4, UR7, -R7 ;  /* 0x0000000704057c24 */ /* 0x000fc8000f8e0a07 */
[----:B------:R-:W-:-:S05]  /*28e0*/  IMAD.IADD R5, R5, 0x1, -R16 ;  /* 0x0000000105057824 */ /* 0x000fca00078e0a10 */
[----:B------:R-:W-:Y:S02]  /*28f0*/  VIMNMX R2, R2, R5, !PT ;  /* 0x0000000502027248 */ /* 0x000fe40007fe0100 */
[----:B------:R-:W-:-:S07]  /*2900*/  VIADDMNMX R0, R5, UR7, R0, PT ;  /* 0x0000000705007c46 */ /* 0x000fce000b800100 */
.L_x_7439:
        /* <DEDUP_REMOVED lines=8> */
[----:B------:R-:W-:Y:S02]  /*2990*/  ISETP.GT.AND P3, PT, R2, 0x9, !P5 ;  /* 0x000000090200780c */ /* 0x000fe40006f64270 */
[----:B------:R-:W-:Y:S02]  /*29a0*/  P2R R12, PR, RZ, 0x20 ;  /* 0x00000020ff0c7803 */ /* 0x000fe40000000000 */
[----:B------:R-:W-:Y:S02]  /*29b0*/  ISETP.LT.OR P3, PT, R0, 0xa, P3 ;  /* 0x0000000a0000780c */ /* 0x000fe40001f61670 */
[----:B------:R-:W-:Y:S02]  /*29c0*/  ISETP.GT.AND P4, PT, R2, 0x8, !P4 ;  /* 0x000000080200780c */ /* 0x000fe40006784270 */
[----:B------:R-:W-:-:S02]  /*29d0*/  ISETP.GE.AND P5, PT, R9, 0x11, PT ;  /* 0x000000110900780c */ /* 0x000fc40003fa6270 */
[----:B------:R-:W-:Y:S01]  /*29e0*/  FSEL R29, R29, -INF , !P3 ;  /* 0xff8000001d1d7808 */ /* 0x000fe20005800000 */
[----:B0-----:R-:W-:Y:S01]  /*29f0*/  IMAD.IADD R4, R8, 0x1, R3 ;  /* 0x0000000108047824 */ /* 0x001fe200078e0203 */
[----:B------:R-:W-:Y:S02]  /*2a00*/  ISETP.LT.OR P4, PT, R0, 0x9, P4 ;  /* 0x000000090000780c */ /* 0x000fe40002781670 */
[----:B------:R-:W-:Y:S02]  /*2a10*/  ISETP.GT.AND P3, PT, R2, 0x10, !P5 ;  /* 0x000000100200780c */ /* 0x000fe40006f64270 */
[----:B------:R-:W-:Y:S02]  /*2a20*/  FSEL R28, R28, -INF , !P4 ;  /* 0xff8000001c1c7808 */ /* 0x000fe40006000000 */
        /* <DEDUP_REMOVED lines=137> */
[----:B------:R-:W-:Y:S02]  /*32c0*/  ISETP.GT.AND P6, PT, R2, 0x79, !P6 ;  /* 0x000000790200780c */ /* 0x000fe400077c4270 */
[----:B------:R-:W-:Y:S02]  /*32d0*/  VIADDMNMX R2, R3, R11, R6, PT ;  /* 0x0000000b03027246 */ /* 0x000fe40003800106 */
[----:B------:R-:W-:-:S04]  /*32e0*/  ISETP.LT.OR P6, PT, R0, 0x7a, P6 ;  /* 0x0000007a0000780c */ /* 0x000fc800037c1670 */
        /* <DEDUP_REMOVED lines=17> */
.L_x_7445:
[----:B------:R-:W-:-:S06]  /*3400*/  UISETP.NE.AND UP2, UPT, UR7, 0x1, UPT ;  /* 0x000000010700788c */ /* 0x000fcc000bf45270 */
[----:B------:R-:W-:-:S05]  /*3410*/  PLOP3.LUT P6, PT, PT, PT, UP2, 0x80, 0x0 ;  /* 0x000000000000781c */ /* 0x000fca0003fcf028 */
[----:B------:R-:W-:-:S08]  /*3420*/  @UP2 ULDC.64 UR10, c[0x0][0x9e8] ;  /* 0x00027a00000a2ab9 */ /* 0x000fd00000000a00 */
[----:B------:R-:W-:Y:S01]  /*3430*/  @P6 IMAD.HI.U32 R3, R0, UR10, RZ ;  /* 0x0000000a00036c27 */ /* 0x000fe2000f8e00ff */
[----:B------:R-:W-:-:S13]  /*3440*/  PLOP3.LUT P6, PT, PT, PT, UP2, 0x80, 0x0 ;  /* 0x000000000000781c */ /* 0x000fda0003fcf028 */
[----:B------:R-:W-:-:S07]  /*3450*/  @P6 SHF.R.U32.HI R0, RZ, UR11, R3 ;  /* 0x0000000bff006c19 */ /* 0x000fce0008011603 */
.L_x_7446:
[----:B------:R-:W-:Y:S05]  /*3460*/  BSYNC B0 ;  /* 0x0000000000007941 */ /* 0x000fea0003800000 */
.L_x_7444:
[----:B------:R-:W-:-:S04]  /*3470*/  IMAD R3, R0, UR7, -R7 ;  /* 0x0000000700037c24 */ /* 0x000fc8000f8e0a07 */
[----:B------:R-:W-:-:S05]  /*3480*/  IMAD.IADD R3, R3, 0x1, -R16 ;  /* 0x0000000103037824 */ /* 0x000fca00078e0a10 */
[----:B------:R-:W-:Y:S02]  /*3490*/  VIMNMX R4, R4, R3, !PT ;  /* 0x0000000304047248 */ /* 0x000fe40007fe0100 */
[----:B------:R-:W-:-:S07]  /*34a0*/  VIADDMNMX R2, R3, UR7, R2, PT ;  /* 0x0000000703027c46 */ /* 0x000fce000b800102 */
.L_x_7443:
[----:B------:R-:W-:Y:S01]  /*34b0*/  ISETP.GT.AND P2, PT, R4, 0x1, !P2 ;  /* 0x000000010400780c */ /* 0x000fe20005744270 */
[----:B------:R-:W-:Y:S01]  /*34c0*/  ULDC UR10, c[0x0][0x988] ;  /* 0x00026200000a7ab9 */ /* 0x000fe20000000800 */
[----:B------:R-:W-:Y:S01]  /*34d0*/  ISETP.NE.AND P6, PT, R14, RZ, PT ;  /* 0x000000ff0e00720c */ /* 0x000fe20003fc5270 */
        /* <DEDUP_REMOVED lines=24> */
[----:B------:R-:W-:Y:S02]  /*3660*/  ISETP.GT.AND P2, PT, R4, 0x10, !P6 ;  /* 0x000000100400780c */ /* 0x000fe40007744270 */
[----:B------:R-:W-:Y:S02]  /*3670*/  ISETP.NE.AND P6, PT, R96, RZ, PT ;  /* 0x000000ff6000720c */ /* 0x000fe40003fc5270 */
        /* <DEDUP_REMOVED lines=57> */
[----:B------:R-:W-:Y:S01]  /*3a10*/  ISETP.GT.AND P3, PT, R4, 0x70, !P3 ;  /* 0x000000700400780c */ /* 0x000fe20005f64270 */
[----:B------:R-:W0:Y:S01]  /*3a20*/  SHFL.BFLY PT, R0, R3, 0x2, 0x1f ;  /* 0x0c401f0003007f89 */ /* 0x000e2200000e0000 */
[----:B------:R-:W-:-:S02]  /*3a30*/  FSEL R50, R50, -INF , !P2 ;  /* 0xff80000032327808 */ /* 0x000fc40005000000 */
[----:B------:R-:W-:Y:S02]  /*3a40*/  ISETP.NE.AND P2, PT, R94, RZ, PT ;  /* 0x000000ff5e00720c */ /* 0x000fe40003f45270 */
[C---:B------:R-:W-:Y:S02]  /*3a50*/  ISETP.GT.AND P4, PT, R4.reuse, 0x71, !P4 ;  /* 0x000000710400780c */ /* 0x040fe40006784270 */
[C---:B------:R-:W-:Y:S02]  /*3a60*/  ISETP.GT.AND P2, PT, R4.reuse, 0x31, !P2 ;  /* 0x000000310400780c */ /* 0x040fe40005744270 */
[----:B------:R-:W-:Y:S02]  /*3a70*/  ISETP.GT.AND P5, PT, R4, 0x78, !P5 ;  /* 0x000000780400780c */ /* 0x000fe40006fa4270 */
[C---:B------:R-:W-:Y:S02]  /*3a80*/  ISETP.LT.OR P2, PT, R2.reuse, 0x32, P2 ;  /* 0x000000320200780c */ /* 0x040fe40001741670 */
[----:B------:R-:W-:-:S02]  /*3a90*/  ISETP.LT.OR P3, PT, R2, 0x71, P3 ;  /* 0x000000710200780c */ /* 0x000fc40001f61670 */
[----:B------:R-:W-:Y:S02]  /*3aa0*/  FSEL R51, R51, -INF , !P2 ;  /* 0xff80000033337808 */ /* 0x000fe40005000000 */
[----:B------:R-:W-:Y:S02]  /*3ab0*/  ISETP.NE.AND P2, PT, R95, RZ, PT ;  /* 0x000000ff5f00720c */ /* 0x000fe40003f45270 */
[----:B------:R-:W-:Y:S02]  /*3ac0*/  ISETP.LT.OR P4, PT, R2, 0x72, P4 ;  /* 0x000000720200780c */ /* 0x000fe40002781670 */
[----:B------:R-:W-:Y:S02]  /*3ad0*/  ISETP.GT.AND P2, PT, R4, 0x38, !P2 ;  /* 0x000000380400780c */ /* 0x000fe40005744270 */
[----:B------:R-:W-:Y:S02]  /*3ae0*/  FSEL R82, R82, -INF , !P3 ;  /* 0xff80000052527808 */ /* 0x000fe40005800000 */
[----:B------:R-:W-:-:S02]  /*3af0*/  ISETP.LT.OR P2, PT, R2, 0x39, P2 ;  /* 0x000000390200780c */ /* 0x000fc40001741670 */
[----:B------:R-:W-:Y:S02]  /*3b00*/  ISETP.LT.OR P5, PT, R2, 0x79, P5 ;  /* 0x000000790200780c */ /* 0x000fe40002fa1670 */
[----:B------:R-:W-:Y:S02]  /*3b10*/  FSEL R54, R54, -INF , !P2 ;  /* 0xff80000036367808 */ /* 0x000fe40005000000 */
[----:B------:R-:W-:Y:S02]  /*3b20*/  ISETP.GT.AND P2, PT, R4, 0x39, !P6 ;  /* 0x000000390400780c */ /* 0x000fe40007744270 */
[----:B------:R-:W-:Y:S02]  /*3b30*/  ISETP.NE.AND P6, PT, R107, RZ, PT ;  /* 0x000000ff6b00720c */ /* 0x000fe40003fc5270 */
[----:B------:R-:W-:Y:S02]  /*3b40*/  ISETP.LT.OR P2, PT, R2, 0x3a, P2 ;  /* 0x0000003a0200780c */ /* 0x000fe40001741670 */
[----:B------:R-:W-:-:S02]  /*3b50*/  FSEL R83, R83, -INF , !P4 ;  /* 0xff80000053537808 */ /* 0x000fc40006000000 */
[----:B------:R-:W-:Y:S02]  /*3b60*/  FSEL R55, R55, -INF , !P2 ;  /* 0xff80000037377808 */ /* 0x000fe40005000000 */
[----:B------:R-:W-:Y:S02]  /*3b70*/  ISETP.NE.AND P2, PT, R97, RZ, PT ;  /* 0x000000ff6100720c */ /* 0x000fe40003f45270 */
[----:B------:R-:W-:Y:S02]  /*3b80*/  FSEL R86, R86, -INF , !P5 ;  /* 0xff80000056567808 */ /* 0x000fe40006800000 */
        /* <DEDUP_REMOVED lines=47> */
[----:B------:R-:W-:-:S05]  /*3e80*/  FMUL.FTZ R6, R0, UR10 ;  /* 0x0000000a00067c20 */ /* 0x000fca0008410000 */
[----:B------:R-:W-:Y:S02]  /*3e90*/  FSEL R8, R6, RZ, P2 ;  /* 0x000000ff06087208 */ /* 0x000fe40001000000 */
[----:B------:R-:W-:Y:S02]  /*3ea0*/  ISETP.GT.AND P2, PT, R4, RZ, !P6 ;  /* 0x000000ff0400720c */ /* 0x000fe40007744270 */
[----:B------:R-:W-:Y:S01]  /*3eb0*/  ISETP.NE.AND P6, PT, R9, RZ, PT ;  /* 0x000000ff0900720c */ /* 0x000fe20003fc5270 */
[--C-:B------:R-:W-:Y:S01]  /*3ec0*/  FFMA.FTZ R180, R13, UR10, -R8.reuse ;  /* 0x0000000a0db47c23 */ /* 0x100fe20008010808 */
[----:B------:R-:W-:Y:S01]  /*3ed0*/  ISETP.LT.OR P2, PT, R2, 0x1, P2 ;  /* 0x000000010200780c */ /* 0x000fe20001741670 */
[--C-:B------:R-:W-:Y:S01]  /*3ee0*/  FFMA.FTZ R3, R25, UR10, -R8.reuse ;  /* 0x0000000a19037c23 */ /* 0x100fe20008010808 */
[----:B------:R-:W-:Y:S01]  /*3ef0*/  ISETP.GT.AND P6, PT, R4, 0x79, !P6 ;  /* 0x000000790400780c */ /* 0x000fe200077c4270 */
[--C-:B------:R-:W-:Y:S01]  /*3f00*/  FFMA.FTZ R182, R28, UR10, -R8.reuse ;  /* 0x0000000a1cb67c23 */ /* 0x100fe20008010808 */
[----:B------:R-:W-:Y:S01]  /*3f10*/  FSEL R26, R26, -INF , !P2 ;  /* 0xff8000001a1a7808 */ /* 0x000fe20005000000 */
[----:B------:R-:W-:Y:S01]  /*3f20*/  MUFU.EX2 R180, R180 ;  /* 0x000000b400b47308 */ /* 0x000fe20000000800 */
[----:B------:R-:W-:Y:S01]  /*3f30*/  ISETP.NE.AND P2, PT, R108, RZ, PT ;  /* 0x000000ff6c00720c */ /* 0x000fe20003f45270 */
[--C-:B------:R-:W-:Y:S01]  /*3f40*/  FFMA.FTZ R7, R29, UR10, -R8.reuse ;  /* 0x0000000a1d077c23 */ /* 0x100fe20008010808 */
[----:B------:R-:W-:Y:S01]  /*3f50*/  FMNMX.FTZ R5, R26, R27, !PT ;  /* 0x0000001b1a057209 */ /* 0x000fe20007810000 */
[--C-:B------:R-:W-:Y:S01]  /*3f60*/  FFMA.FTZ R176, R32, UR10, -R8.reuse ;  /* 0x0000000a20b07c23 */ /* 0x100fe20008010808 */
[----:B------:R-:W-:Y:S01]  /*3f70*/  ISETP.GT.AND P2, PT, R4, 0x69, !P2 ;  /* 0x000000690400780c */ /* 0x000fe20005744270 */
[--C-:B------:R-:W-:Y:S01]  /*3f80*/  FFMA.FTZ R9, R33, UR10, -R8.reuse ;  /* 0x0000000a21097c23 */ /* 0x100fe20008010808 */
[----:B------:R-:W-:Y:S01]  /*3f90*/  FMNMX.FTZ R6, R30, R5, !PT ;  /* 0x000000051e067209 */ /* 0x000fe20007810000 */
[----:B------:R-:W0:Y:S01]  /*3fa0*/  MUFU.EX2 R3, R3 ;  /* 0x0000000300037308 */ /* 0x000e220000000800 */
[----:B------:R-:W-:Y:S01]  /*3fb0*/  ISETP.LT.OR P2, PT, R2, 0x6a, P2 ;  /* 0x0000006a0200780c */ /* 0x000fe20001741670 */
[--C-:B------:R-:W-:Y:S01]  /*3fc0*/  FFMA.FTZ R178, R36, UR10, -R8.reuse ;  /* 0x0000000a24b27c23 */ /* 0x100fe20008010808 */
[----:B------:R-:W-:Y:S01]  /*3fd0*/  FMNMX.FTZ R5, R31, R6, !PT ;  /* 0x000000061f057209 */ /* 0x000fe20007810000 */
[--C-:B------:R-:W-:Y:S01]  /*3fe0*/  FFMA.FTZ R11, R37, UR10, -R8.reuse ;  /* 0x0000000a250b7c23 */ /* 0x100fe20008010808 */
[----:B------:R-:W-:Y:S01]  /*3ff0*/  FSEL R79, R79, -INF , !P2 ;  /* 0xff8000004f4f7808 */ /* 0x000fe20005000000 */
[--C-:B------:R-:W-:Y:S01]  /*4000*/  FFMA.FTZ R172, R40, UR10, -R8.reuse ;  /* 0x0000000a28ac7c23 */ /* 0x100fe20008010808 */
[----:B------:R-:W-:Y:S01]  /*4010*/  FMNMX.FTZ R6, R34, R5, !PT ;  /* 0x0000000522067209 */ /* 0x000fe20007810000 */
[----:B------:R-:W1:Y:S01]  /*4020*/  MUFU.EX2 R182, R182 ;  /* 0x000000b600b67308 */ /* 0x000e620000000800 */
[----:B------:R-:W-:Y:S01]  /*4030*/  ISETP.LT.OR P6, PT, R2, 0x7a, P6 ;  /* 0x0000007a0200780c */ /* 0x000fe200037c1670 */
[--C-:B------:R-:W-:Y:S01]  /*4040*/  FFMA.FTZ R13, R41, UR10, -R8.reuse ;  /* 0x0000000a290d7c23 */ /* 0x100fe20008010808 */
[----:B------:R-:W-:Y:S01]  /*4050*/  FMNMX.FTZ R5, R35, R6, !PT ;  /* 0x0000000623057209 */ /* 0x000fe20007810000 */
[--C-:B------:R-:W-:Y:S01]  /*4060*/  FFMA.FTZ R174, R44, UR10, -R8.reuse ;  /* 0x0000000a2cae7c23 */ /* 0x100fe20008010808 */
[----:B------:R-:W-:Y:S01]  /*4070*/  FSEL R87, R87, -INF , !P6 ;  /* 0xff80000057577808 */ /* 0x000fe20007000000 */
        /* <DEDUP_REMOVED lines=31> */
[--C-:B------:R-:W-:Y:S01]  /*4270*/  FFMA.FTZ R154, R84, UR10, -R8.reuse ;  /* 0x0000000a549a7c23 */ /* 0x100fe20008010808 */
[----:B------:R-:W-:Y:S01]  /*4280*/  FFMA.FTZ R57, R85, UR10, -R8 ;  /* 0x0000000a55397c23 */ /* 0x000fe20008010808 */
[----:B------:R-:W-:Y:S01]  /*4290*/  FMNMX.FTZ R6, R54, R5, !PT ;  /* 0x0000000536067209 */ /* 0x000fe20007810000 */
[----:B------:R-:W5:Y:S03]  /*42a0*/  MUFU.EX2 R11, R11 ;  /* 0x0000000b000b7308 */ /* 0x000f660000000800 */
[----:B------:R-:W-:-:S04]  /*42b0*/  FMNMX.FTZ R5, R55, R6, !PT ;  /* 0x0000000637057209 */ /* 0x000fc80007810000 */
[----:B------:R-:W-:Y:S01]  /*42c0*/  FMNMX.FTZ R6, R58, R5, !PT ;  /* 0x000000053a067209 */ /* 0x000fe20007810000 */
[----:B------:R-:W5:Y:S03]  /*42d0*/  MUFU.EX2 R172, R172 ;  /* 0x000000ac00ac7308 */ /* 0x000f660000000800 */
[----:B------:R-:W-:-:S04]  /*42e0*/  FMNMX.FTZ R5, R59, R6, !PT ;  /* 0x000000063b057209 */ /* 0x000fc80007810000 */
[----:B------:R-:W-:Y:S01]  /*42f0*/  FMNMX.FTZ R6, R62, R5, !PT ;  /* 0x000000053e067209 */ /* 0x000fe20007810000 */
[----:B------:R-:W5:Y:S03]  /*4300*/  MUFU.EX2 R13, R13 ;  /* 0x0000000d000d7308 */ /* 0x000f660000000800 */
        /* <DEDUP_REMOVED lines=36> */
[--C-:B------:R-:W-:Y:S01]  /*4550*/  FFMA.FTZ R2, R27, UR10, -R4.reuse ;  /* 0x0000000a1b027c23 */ /* 0x100fe20008010804 */
[----:B------:R-:W-:Y:S01]  /*4560*/  FADD.FTZ R27, R180, R3 ;  /* 0x00000003b41b7221 */ /* 0x000fe20000010000 */
[--C-:B------:R-:W-:Y:S01]  /*4570*/  FFMA.FTZ R181, R26, UR10, -R4.reuse ;  /* 0x0000000a1ab57c23 */ /* 0x100fe20008010804 */
[--C-:B------:R-:W-:Y:S01]  /*4580*/  FFMA.FTZ R183, R30, UR10, -R4.reuse ;  /* 0x0000000a1eb77c23 */ /* 0x100fe20008010804 */
[--C-:B------:R-:W-:Y:S01]  /*4590*/  FFMA.FTZ R31, R31, UR10, -R4.reuse ;  /* 0x0000000a1f1f7c23 */ /* 0x100fe20008010804 */
[----:B-1----:R-:W-:Y:S01]  /*45a0*/  FADD.FTZ R10, R182, R27 ;  /* 0x0000001bb60a7221 */ /* 0x002fe20000010000 */
[--C-:B------:R-:W-:Y:S01]  /*45b0*/  FFMA.FTZ R177, R34, UR10, -R4.reuse ;  /* 0x0000000a22b17c23 */ /* 0x100fe20008010804 */
[----:B------:R-:W-:Y:S01]  /*45c0*/  MUFU.EX2 R2, R2 ;  /* 0x0000000200027308 */ /* 0x000fe20000000800 */
[----:B------:R-:W-:Y:S01]  /*45d0*/  FFMA.FTZ R35, R35, UR10, -R4 ;  /* 0x0000000a23237c23 */ /* 0x000fe20008010804 */
[----:B--2---:R-:W-:Y:S01]  /*45e0*/  FADD.FTZ R27, R7, R10 ;  /* 0x0000000a071b7221 */ /* 0x004fe20000010000 */
[--C-:B------:R-:W-:Y:S01]  /*45f0*/  FFMA.FTZ R38, R38, UR10, -R4.reuse ;  /* 0x0000000a26267c23 */ /* 0x100fe20008010804 */
[--C-:B------:R-:W-:Y:S01]  /*4600*/  FFMA.FTZ R39, R39, UR10, -R4.reuse ;  /* 0x0000000a27277c23 */ /* 0x100fe20008010804 */
[--C-:B------:R-:W-:Y:S01]  /*4610*/  FFMA.FTZ R42, R42, UR10, -R4.reuse ;  /* 0x0000000a2a2a7c23 */ /* 0x100fe20008010804 */
[----:B---3--:R-:W-:Y:S01]  /*4620*/  FADD.FTZ R10, R176, R27 ;  /* 0x0000001bb00a7221 */ /* 0x008fe20000010000 */
[--C-:B------:R-:W-:Y:S01]  /*4630*/  FFMA.FTZ R43, R43, UR10, -R4.reuse ;  /* 0x0000000a2b2b7c23 */ /* 0x100fe20008010804 */
[----:B------:R-:W0:Y:S01]  /*4640*/  MUFU.EX2 R181, R181 ;  /* 0x000000b500b57308 */ /* 0x000e220000000800 */
[----:B------:R-:W-:Y:S01]  /*4650*/  FFMA.FTZ R46, R46, UR10, -R4 ;  /* 0x0000000a2e2e7c23 */ /* 0x000fe20008010804 */
[----:B----4-:R-:W-:Y:S01]  /*4660*/  FADD.FTZ R27, R9, R10 ;  /* 0x0000000a091b7221 */ /* 0x010fe20000010000 */
[--C-:B------:R-:W-:Y:S01]  /*4670*/  FFMA.FTZ R47, R47, UR10, -R4.reuse ;  /* 0x0000000a2f2f7c23 */ /* 0x100fe20008010804 */
[--C-:B------:R-:W-:Y:S01]  /*4680*/  FFMA.FTZ R50, R50, UR10, -R4.reuse ;  /* 0x0000000a32327c23 */ /* 0x100fe20008010804 */
[--C-:B------:R-:W-:Y:S01]  /*4690*/  FFMA.FTZ R51, R51, UR10, -R4.reuse ;  /* 0x0000000a33337c23 */ /* 0x100fe20008010804 */
[----:B-----5:R-:W-:Y:S01]  /*46a0*/  FADD.FTZ R10, R178, R27 ;  /* 0x0000001bb20a7221 */ /* 0x020fe20000010000 */
        /* <DEDUP_REMOVED lines=8> */
[----:B------:R-:W-:Y:S01]  /*4730*/  F2FP.BF16.F32.PACK_AB R180, R3, R180 ;  /* 0x000000b403b4723e */ /* 0x000fe200000010ff */
[----:B------:R2:W3:Y:S01]  /*4740*/  MUFU.EX2 R6, R31 ;  /* 0x0000001f00067308 */ /* 0x0004e20000000800 */
[----:B------:R-:W-:Y:S01]  /*4750*/  FFMA.FTZ R63, R63, UR10, -R4 ;  /* 0x0000000a3f3f7c23 */ /* 0x000fe20008010804 */
[----:B------:R-:W-:Y:S01]  /*4760*/  FADD.FTZ R27, R13, R10 ;  /* 0x0000000a0d1b7221 */ /* 0x000fe20000010000 */
[----:B0-----:R-:W-:Y:S01]  /*4770*/  FADD.FTZ R10, R181, R2 ;  /* 0x00000002b50a7221 */ /* 0x001fe20000010000 */
[----:B------:R-:W-:Y:S01]  /*4780*/  F2FP.BF16.F32.PACK_AB R182, R7, R182 ;  /* 0x000000b607b6723e */ /* 0x000fe200000010ff */
[--C-:B------:R-:W-:Y:S01]  /*4790*/  FFMA.FTZ R66, R66, UR10, -R4.reuse ;  /* 0x0000000a42427c23 */ /* 0x100fe20008010804 */
[----:B------:R-:W-:Y:S01]  /*47a0*/  FADD.FTZ R12, R174, R27 ;  /* 0x0000001bae0c7221 */ /* 0x000fe20000010000 */
[----:B------:R-:W-:Y:S01]  /*47b0*/  FFMA.FTZ R67, R67, UR10, -R4 ;  /* 0x0000000a43437c23 */ /* 0x000fe20008010804 */
[----:B------:R-:W0:Y:S01]  /*47c0*/  MUFU.EX2 R177, R177 ;  /* 0x000000b100b17308 */ /* 0x000e220000000800 */
[----:B-1----:R-:W-:Y:S01]  /*47d0*/  FADD.FTZ R27, R183, R10 ;  /* 0x0000000ab71b7221 */ /* 0x002fe20000010000 */
[----:B--2---:R-:W-:Y:S01]  /*47e0*/  FADD.FTZ R31, R15, R12 ;  /* 0x0000000c0f1f7221 */ /* 0x004fe20000010000 */
[--C-:B------:R-:W-:Y:S01]  /*47f0*/  FFMA.FTZ R70, R70, UR10, -R4.reuse ;  /* 0x0000000a46467c23 */ /* 0x100fe20008010804 */
[--C-:B------:R-:W-:Y:S01]  /*4800*/  FFMA.FTZ R71, R71, UR10, -R4.reuse ;  /* 0x0000000a47477c23 */ /* 0x100fe20008010804 */
[--C-:B------:R-:W-:Y:S01]  /*4810*/  FFMA.FTZ R74, R74, UR10, -R4.reuse ;  /* 0x0000000a4a4a7c23 */ /* 0x100fe20008010804 */
[----:B------:R-:W-:Y:S01]  /*4820*/  FADD.FTZ R12, R168, R31 ;  /* 0x0000001fa80c7221 */ /* 0x000fe20000010000 */
[----:B------:R-:W-:Y:S01]  /*4830*/  FFMA.FTZ R75, R75, UR10, -R4 ;  /* 0x0000000a4b4b7c23 */ /* 0x000fe20008010804 */
[----:B------:R-:W1:Y:S01]  /*4840*/  MUFU.EX2 R8, R35 ;  /* 0x0000002300087308 */ /* 0x000e620000000800 */
[----:B---3--:R-:W-:Y:S01]  /*4850*/  FADD.FTZ R10, R6, R27 ;  /* 0x0000001b060a7221 */ /* 0x008fe20000010000 */
[----:B------:R-:W-:Y:S01]  /*4860*/  FADD.FTZ R31, R21, R12 ;  /* 0x0000000c151f7221 */ /* 0x000fe20000010000 */
[--C-:B------:R-:W-:Y:S01]  /*4870*/  FFMA.FTZ R78, R78, UR10, -R4.reuse ;  /* 0x0000000a4e4e7c23 */ /* 0x100fe20008010804 */
[--C-:B------:R-:W-:Y:S01]  /*4880*/  FFMA.FTZ R79, R79, UR10, -R4.reuse ;  /* 0x0000000a4f4f7c23 */ /* 0x100fe20008010804 */
[--C-:B------:R-:W-:Y:S01]  /*4890*/  FFMA.FTZ R82, R82, UR10, -R4.reuse ;  /* 0x0000000a52527c23 */ /* 0x100fe20008010804 */
[----:B------:R-:W-:Y:S01]  /*48a0*/  FFMA.FTZ R83, R83, UR10, -R4 ;  /* 0x0000000a53537c23 */ /* 0x000fe20008010804 */
[----:B------:R-:W-:Y:S01]  /*48b0*/  F2FP.BF16.F32.PACK_AB R181, R2, R181 ;  /* 0x000000b502b5723e */ /* 0x000fe200000010ff */
[----:B------:R-:W2:Y:S01]  /*48c0*/  MUFU.EX2 R38, R38 ;  /* 0x0000002600267308 */ /* 0x000ea20000000800 */
[----:B0-----:R-:W-:Y:S01]  /*48d0*/  FADD.FTZ R27, R177, R10 ;  /* 0x0000000ab11b7221 */ /* 0x001fe20000010000 */
[----:B------:R-:W-:Y:S01]  /*48e0*/  FADD.FTZ R10, R170, R31 ;  /* 0x0000001faa0a7221 */ /* 0x000fe20000010000 */
[--C-:B------:R-:W-:Y:S01]  /*48f0*/  FFMA.FTZ R86, R86, UR10, -R4.reuse ;  /* 0x0000000a56567c23 */ /* 0x100fe20008010804 */
[----:B------:R-:W-:Y:S01]  /*4900*/  FFMA.FTZ R4, R87, UR10, -R4 ;  /* 0x0000000a57047c23 */ /* 0x000fe20008010804 */
[----:B------:R-:W-:Y:S01]  /*4910*/  F2FP.BF16.F32.PACK_AB R176, R9, R176 ;  /* 0x000000b009b0723e */ /* 0x000fe200000010ff */
[----:B------:R-:W-:Y:S01]  /*4920*/  FADD.FTZ R31, R25, R10 ;  /* 0x0000000a191f7221 */ /* 0x000fe20000010000 */
[----:B------:R-:W-:Y:S01]  /*4930*/  F2FP.BF16.F32.PACK_AB R178, R11, R178 ;  /* 0x000000b20bb2723e */ /* 0x000fe200000010ff */
[----:B------:R-:W0:Y:S01]  /*4940*/  MUFU.EX2 R39, R39 ;  /* 0x0000002700277308 */ /* 0x000e220000000800 */
[----:B-1----:R-:W-:Y:S01]  /*4950*/  FADD.FTZ R27, R8, R27 ;  /* 0x0000001b081b7221 */ /* 0x002fe20000010000 */
[----:B------:R-:W-:Y:S01]  /*4960*/  FADD.FTZ R12, R164, R31 ;  /* 0x0000001fa40c7221 */ /* 0x000fe20000010000 */
[----:B------:R-:W-:-:S02]  /*4970*/  F2FP.BF16.F32.PACK_AB R172, R13, R172 ;  /* 0x000000ac0dac723e */ /* 0x000fc400000010ff */
[----:B------:R-:W-:Y:S01]  /*4980*/  F2FP.BF16.F32.PACK_AB R174, R15, R174 ;  /* 0x000000ae0fae723e */ /* 0x000fe200000010ff */
[----:B------:R-:W-:Y:S01]  /*4990*/  FADD.FTZ R31, R29, R12 ;  /* 0x0000000c1d1f7221 */ /* 0x000fe20000010000 */
[----:B------:R-:W-:Y:S01]  /*49a0*/  F2FP.BF16.F32.PACK_AB R168, R21, R168 ;  /* 0x000000a815a8723e */ /* 0x000fe200000010ff */
[----:B------:R-:W1:Y:S01]  /*49b0*/  MUFU.EX2 R42, R42 ;  /* 0x0000002a002a7308 */ /* 0x000e620000000800 */
[----:B--2---:R-:W-:Y:S01]  /*49c0*/  FADD.FTZ R10, R38, R27 ;  /* 0x0000001b260a7221 */ /* 0x004fe20000010000 */
[----:B------:R-:W-:Y:S01]  /*49d0*/  FADD.FTZ R12, R166, R31 ;  /* 0x0000001fa60c7221 */ /* 0x000fe20000010000 */
[----:B------:R-:W-:Y:S02]  /*49e0*/  F2FP.BF16.F32.PACK_AB R170, R25, R170 ;  /* 0x000000aa19aa723e */ /* 0x000fe400000010ff */
[----:B------:R-:W-:Y:S01]  /*49f0*/  F2FP.BF16.F32.PACK_AB R164, R29, R164 ;  /* 0x000000a41da4723e */ /* 0x000fe200000010ff */
[C---:B------:R-:W-:Y:S01]  /*4a00*/  FADD.FTZ R31, R33.reuse, R12 ;  /* 0x0000000c211f7221 */ /* 0x040fe20000010000 */
[----:B------:R-:W-:Y:S01]  /*4a10*/  F2FP.BF16.F32.PACK_AB R166, R33, R166 ;  /* 0x000000a621a6723e */ /* 0x000fe200000010ff */
[----:B------:R-:W2:Y:S01]  /*4a20*/  MUFU.EX2 R43, R43 ;  /* 0x0000002b002b7308 */ /* 0x000ea20000000800 */
[----:B0-----:R-:W-:Y:S01]  /*4a30*/  FADD.FTZ R27, R39, R10 ;  /* 0x0000000a271b7221 */ /* 0x001fe20000010000 */
[----:B------:R-:W-:Y:S01]  /*4a40*/  FADD.FTZ R12, R160, R31 ;  /* 0x0000001fa00c7221 */ /* 0x000fe20000010000 */
[----:B------:R-:W-:-:S02]  /*4a50*/  F2FP.BF16.F32.PACK_AB R160, R37, R160 ;  /* 0x000000a025a0723e */ /* 0x000fc400000010ff */
[----:B------:R-:W-:Y:S01]  /*4a60*/  F2FP.BF16.F32.PACK_AB R183, R6, R183 ;  /* 0x000000b706b7723e */ /* 0x000fe200000010ff */
[----:B------:R-:W-:Y:S01]  /*4a70*/  FADD.FTZ R31, R37, R12 ;  /* 0x0000000c251f7221 */ /* 0x000fe20000010000 */
[----:B------:R-:W-:Y:S01]  /*4a80*/  F2FP.BF16.F32.PACK_AB R177, R8, R177 ;  /* 0x000000b108b1723e */ /* 0x000fe200000010ff */
[----:B------:R-:W0:Y:S01]  /*4a90*/  MUFU.EX2 R46, R46 ;  /* 0x0000002e002e7308 */ /* 0x000e220000000800 */
[----:B-1----:R-:W-:Y:S01]  /*4aa0*/  FADD.FTZ R10, R42, R27 ;  /* 0x0000001b2a0a7221 */ /* 0x002fe20000010000 */
[----:B------:R-:W-:Y:S01]  /*4ab0*/  FADD.FTZ R12, R162, R31 ;  /* 0x0000001fa20c7221 */ /* 0x000fe20000010000 */
[----:B------:R-:W-:Y:S02]  /*4ac0*/  F2FP.BF16.F32.PACK_AB R162, R41, R162 ;  /* 0x000000a229a2723e */ /* 0x000fe400000010ff */
[----:B------:R-:W-:Y:S01]  /*4ad0*/  F2FP.BF16.F32.PACK_AB R179, R39, R38 ;  /* 0x0000002627b3723e */ /* 0x000fe200000010ff */
[----:B------:R-:W-:Y:S02]  /*4ae0*/  FADD.FTZ R7, R41, R12 ;  /* 0x0000000c29077221 */ /* 0x000fe40000010000 */
[----:B------:R-:W1:Y:S01]  /*4af0*/  MUFU.EX2 R47, R47 ;  /* 0x0000002f002f7308 */ /* 0x000e620000000800 */
[C---:B--2---:R-:W-:Y:S01]  /*4b00*/  FADD.FTZ R27, R43.reuse, R10 ;  /* 0x0000000a2b1b7221 */ /* 0x044fe20000010000 */
[----:B------:R-:W-:Y:S01]  /*4b10*/  FADD.FTZ R12, R156, R7 ;  /* 0x000000079c0c7221 */ /* 0x000fe20000010000 */
[----:B------:R-:W-:-:S05]  /*4b20*/  F2FP.BF16.F32.PACK_AB R173, R43, R42 ;  /* 0x0000002a2bad723e */ /* 0x000fca00000010ff */
        /* <DEDUP_REMOVED lines=62> */
[----:B------:R0:W3:Y:S01]  /*4f10*/  MUFU.EX2 R155, R4 ;  /* 0x00000004009b7308 */ /* 0x0000e20000000800 */
[C---:B-1----:R-:W-:Y:S01]  /*4f20*/  FADD.FTZ R7, R83.reuse, R2 ;  /* 0x0000000253077221 */ /* 0x042fe20000010000 */
[----:B------:R-:W-:-:S06]  /*4f30*/  F2FP.BF16.F32.PACK_AB R153, R83, R82 ;  /* 0x000000525399723e */ /* 0x000fcc00000010ff */
[----:B------:R-:W1:Y:S01]  /*4f40*/  MUFU.EX2 R57, R57 ;  /* 0x0000003900397308 */ /* 0x000e620000000800 */
[----:B--2---:R-:W-:Y:S01]  /*4f50*/  FADD.FTZ R2, R86, R7 ;  /* 0x0000000756027221 */ /* 0x004fe20000010000 */
[----:B0-----:R-:W-:-:S03]  /*4f60*/  VIADD R4, R90, 0xfffffffe ;  /* 0xfffffffe5a047836 */ /* 0x001fc60000000000 */
[C---:B---3--:R-:W-:Y:S01]  /*4f70*/  FADD.FTZ R2, R155.reuse, R2 ;  /* 0x000000029b027221 */ /* 0x048fe20000010000 */
[----:B------:R-:W-:Y:S01]  /*4f80*/  F2FP.BF16.F32.PACK_AB R155, R155, R86 ;  /* 0x000000569b9b723e */ /* 0x000fe200000010ff */
[C---:B-1----:R-:W-:Y:S01]  /*4f90*/  FADD.FTZ R3, R57.reuse, R12 ;  /* 0x0000000c39037221 */ /* 0x042fe20000010000 */
        /* <DEDUP_REMOVED lines=12> */
.L_x_7448:
[----:B------:R-:W-:-:S11]  /*5060*/  UISETP.NE.AND UP2, UPT, UR7, 0x1, UPT ;  /* 0x000000010700788c */ /* 0x000fd6000bf45270 */
[----:B------:R-:W-:Y:S02]  /*5070*/  @UP2 ULDC.64 UR14, c[0x0][0x9e8] ;  /* 0x00027a00000e2ab9 */ /* 0x000fe40000000a00 */
[----:B------:R-:W-:-:S04]  /*5080*/  UIMAD.WIDE.U32 UR18, UR11, UR14, URZ ;  /* 0x0000000e0b1272a5 */ /* 0x000fc8000f8e003f */
[----:B------:R-:W-:-:S12]  /*5090*/  @UP2 USHF.R.U32.HI UR11, URZ, UR15, UR19 ;  /* 0x0000000f3f0b2299 */ /* 0x000fd80008011613 */
.L_x_7449:
[----:B------:R-:W-:-:S04]  /*50a0*/  UIMAD UR7, UR11, UR7, UR7 ;  /* 0x000000070b0772a4 */ /* 0x000fc8000f8e0207 */
[----:B------:R-:W-:-:S04]  /*50b0*/  UISETP.LT.AND UP2, UPT, UR6, UR7, UPT ;  /* 0x000000070600728c */ /* 0x000fc8000bf41270 */
[----:B------:R-:W-:-:S12]  /*50c0*/  USEL UR6, UR6, UR7, UP2 ;  /* 0x0000000706067287 */ /* 0x000fd80009000000 */
.L_x_7447:
[----:B------:R-:W-:Y:S01]  /*50d0*/  USHF.R.S32.HI UR7, URZ, 0x1f, UR6 ;  /* 0x0000001f3f077899 */ /* 0x000fe20008011406 */
[----:B------:R-:W-:Y:S02]  /*50e0*/  CS2R R150, SRZ ;  /* 0x0000000000967805 */ /* 0x000fe4000001ff00 */
[----:B------:R-:W-:Y:S02]  /*50f0*/  CS2R R148, SRZ ;  /* 0x0000000000947805 */ /* 0x000fe4000001ff00 */
[----:B------:R-:W-:Y:S01]  /*5100*/  CS2R R146, SRZ ;  /* 0x0000000000927805 */ /* 0x000fe2000001ff00 */
        /* <DEDUP_REMOVED lines=35> */
[----:B------:R-:W-:Y:S01]  /*5340*/  IMAD.MOV.U32 R151, RZ, RZ, RZ ;  /* 0x000000ffff977224 */ /* 0x000fe200078e00ff */
[----:B------:R-:W-:Y:S01]  /*5350*/  ULDC UR55, c[0x0][0x9e4] ;  /* 0x0002790000377ab9 */ /* 0x000fe20000000800 */
[----:B------:R-:W-:Y:S01]  /*5360*/  ULDC UR56, c[0x0][0x9dc] ;  /* 0x0002770000387ab9 */ /* 0x000fe20000000800 */
[----:B------:R-:W-:Y:S01]  /*5370*/  ULDC UR54, c[0x0][0x988] ;  /* 0x0002620000367ab9 */ /* 0x000fe20000000800 */
[----:B------:R-:W-:-:S05]  /*5380*/  ULDC UR57, c[0x0][0x9e0] ;  /* 0x0002780000397ab9 */ /* 0x000fca0000000800 */
.L_x_7467:
[----:B------:R-:W-:Y:S01]  /*5390*/  UIADD3 UR59, UR47, 0x1, URZ ;  /* 0x000000012f3b7890 */ /* 0x000fe2000fffe03f */
[----:B------:R-:W-:-:S03]  /*53a0*/  ISETP.NE.AND P3, PT, RZ, UR44, PT ;  /* 0x0000002cff007c0c */ /* 0x000fc6000bf65270 */
[----:B------:R-:W-:-:S04]  /*53b0*/  UISETP.NE.AND UP2, UPT, UR59, 0x2, UPT ;  /* 0x000000023b00788c */ /* 0x000fc8000bf45270 */
[----:B------:R-:W-:Y:S02]  /*53c0*/  USEL UR58, URZ, 0x1, UP2 ;  /* 0x000000013f3a7887 */ /* 0x000fe40009000000 */
[----:B------:R-:W-:Y:S02]  /*53d0*/  USEL UR59, UR59, URZ, UP2 ;  /* 0x0000003f3b3b7287 */ /* 0x000fe40009000000 */
[----:B------:R-:W-:Y:S02]  /*53e0*/  ULOP3.LUT UR58, UR50, UR58, URZ, 0x3c, !UPT ;  /* 0x0000003a323a7292 */ /* 0x000fe4000f8e3c3f */
[----:B------:R-:W-:Y:S10]  /*53f0*/  @P3 BRA `(.L_x_7451) ;  /* 0x00000000002c3947 */ /* 0x000ff40003800000 */
[----:B------:R-:W-:Y:S05]  /*5400*/  @!P0 BRA `(.L_x_7452) ;  /* 0x0000000000048947 */ /* 0x000fea0003800000 */
[----:B------:R-:W-:Y:S01]  /*5410*/  BPT.TRAP 0x1 ;  /* 0x000000040000795c */ /* 0x000fe20000300000 */
.L_x_7452:
[----:B------:R-:W-:Y:S01]  /*5420*/  ULEA UR6, UR59, UR41, 0x3 ;  /* 0x000000293b067291 */ /* 0x000fe2000f8e183f */
[----:B------:R-:W-:-:S05]  /*5430*/  IMAD.U32 R6, RZ, RZ, UR58 ;  /* 0x0000003aff067e24 */ /* 0x000fca000f8e00ff */
[----:B------:R-:W-:-:S04]  /*5440*/  SHF.L.U32 R6, R6, 0x1f, RZ ;  /* 0x0000001f06067819 */ /* 0x000fc800000006ff */
[----:B------:R0:W1:Y:S01]  /*5450*/  SYNCS.PHASECHK.TRANS64.TRYWAIT P2, [UR6+0x28830], R6 ;  /* 0x02883006ff0075a7 */ /* 0x0000620008040146 */
[----:B------:R-:W-:Y:S05]  /*5460*/  @!P0 BRA `(.L_x_7453) ;  /* 0x0000000000048947 */ /* 0x000fea0003800000 */
[----:B------:R-:W-:Y:S01]  /*5470*/  BPT.TRAP 0x1 ;  /* 0x000000040000795c */ /* 0x000fe20000300000 */
.L_x_7453:
[----:B-1----:R-:W-:Y:S05]  /*5480*/  @P2 BRA `(.L_x_7451) ;  /* 0x0000000000082947 */ /* 0x002fea0003800000 */
[----:B------:R-:W1:Y:S02]  /*5490*/  SYNCS.PHASECHK.TRANS64.TRYWAIT P2, [UR6+0x28830], R6 ;  /* 0x02883006ff0075a7 */ /* 0x000e640008040146 */
[----:B-1----:R-:W-:Y:S05]  /*54a0*/  @!P2 BRA `(.L_x_7454) ;  /* 0x0000012c004ca947 */ /* 0x002fea0003800000 */
.L_x_7451:
[----:B-1----:R-:W1:Y:S01]  /*54b0*/  S2R R7, SR_TID.X ;  /* 0x0000000000077919 */ /* 0x002e620000002100 */
[----:B------:R-:W-:Y:S01]  /*54c0*/  ULEA UR34, UR59, UR51, 0xb ;  /* 0x000000333b227291 */ /* 0x000fe2000f8e583f */
[----:B------:R-:W-:Y:S01]  /*54d0*/  UMOV UR35, 0x40000040 ;  /* 0x4000004000237882 */ /* 0x000fe20000000000 */
[----:B------:R-:W-:Y:S02]  /*54e0*/  UMOV UR7, 0x40000040 ;  /* 0x4000004000077882 */ /* 0x000fe40000000000 */
[----:B------:R-:W-:Y:S02]  /*54f0*/  UIADD3 UR6, UR34, 0x2, URZ ;  /* 0x0000000222067890 */ /* 0x000fe4000fffe03f */
        /* <DEDUP_REMOVED lines=12> */
[----:B-1----:R-:W-:-:S05]  /*55c0*/  SHF.R.U32.HI R7, RZ, 0x7, R7 ;  /* 0x00000007ff077819 */ /* 0x002fca0000011607 */
[----:B0-----:R-:W-:-:S05]  /*55d0*/  VIADD R6, R7, 0x8 ;  /* 0x0000000807067836 */ /* 0x001fca0000000000 */
[----:B------:R0:W-:Y:S06]  /*55e0*/  BAR.SYNC.DEFER_BLOCKING R6, 0x100 ;  /* 0x000400060000751d */ /* 0x0001ec0000010000 */
        /* <DEDUP_REMOVED lines=27> */
.L_x_7456:
[----:B------:R-:W-:Y:S01]  /*57a0*/  ULEA UR6, UR47, UR41, 0x3 ;  /* 0x000000292f067291 */ /* 0x000fe2000f8e183f */
[----:B------:R-:W-:-:S05]  /*57b0*/  IMAD.U32 R6, RZ, RZ, UR50 ;  /* 0x00000032ff067e24 */ /* 0x000fca000f8e00ff */
[----:B------:R-:W-:-:S04]  /*57c0*/  SHF.L.U32 R6, R6, 0x1f, RZ ;  /* 0x0000001f06067819 */ /* 0x000fc800000006ff */
[----:B------:R0:W1:Y:S01]  /*57d0*/  SYNCS.PHASECHK.TRANS64.TRYWAIT P2, [UR6+0x28850], R6 ;  /* 0x02885006ff0075a7 */ /* 0x0000620008040146 */
[----:B------:R-:W-:Y:S05]  /*57e0*/  @!P0 BRA `(.L_x_7457) ;  /* 0x0000000000048947 */ /* 0x000fea0003800000 */
[----:B------:R-:W-:Y:S01]  /*57f0*/  BPT.TRAP 0x1 ;  /* 0x000000040000795c */ /* 0x000fe20000300000 */
.L_x_7457:
[----:B-1----:R-:W-:Y:S05]  /*5800*/  @P2 BRA `(.L_x_7455) ;  /* 0x0000000000082947 */ /* 0x002fea0003800000 */
[----:B------:R-:W1:Y:S02]  /*5810*/  SYNCS.PHASECHK.TRANS64.TRYWAIT P2, [UR6+0x28850], R6 ;  /* 0x02885006ff0075a7 */ /* 0x000e640008040146 */
[----:B-1----:R-:W-:Y:S05]  /*5820*/  @!P2 BRA `(.L_x_7458) ;  /* 0x000001280084a947 */ /* 0x002fea0003800000 */
.L_x_7455:
[----:B------:R-:W-:Y:S01]  /*5830*/  UIADD3 UR6, UR41, 0x400, URZ ;  /* 0x0000040029067890 */ /* 0x000fe2000fffe03f */
[----:B------:R-:W-:Y:S01]  /*5840*/  WARPGROUP.ARRIVE ;  /* 0x00000000000079c5 */ /* 0x000fe20000000000 */
[----:B------:R-:W-:-:S05]  /*5850*/  UMOV UR7, 0x40000040 ;  /* 0x4000004000077882 */ /* 0x000fca0000000000 */
[----:B------:R-:W2:Y:S01]  /*5860*/  S2R R9, SR_TID.X ;  /* 0x0000000000097919 */ /* 0x000ea20000002100 */
[----:B------:R-:W-:Y:S01]  /*5870*/  USHF.R.U32.HI UR6, URZ, 0x4, UR6 ;  /* 0x000000043f067899 */ /* 0x000fe20008011606 */
[----:B------:R-:W-:Y:S01]  /*5880*/  PLOP3.LUT P2, PT, PT, PT, UP0, 0x80, 0x0 ;  /* 0x000000000000781c */ /* 0x000fe20003f4f008 */
[----:B------:R-:W-:Y:S01]  /*5890*/  VIADD R8, R17, UR37 ;  /* 0x0000002511087c36 */ /* 0x000fe20008000000 */
[----:B------:R-:W-:Y:S01]  /*58a0*/  PLOP3.LUT P3, PT, PT, PT, UP0, 0x80, 0x0 ;  /* 0x000000000000781c */ /* 0x000fe20003f6f008 */
[----:B------:R-:W-:Y:S01]  /*58b0*/  ULOP3.LUT UR6, UR6, 0x3fff, URZ, 0xc0, !UPT ;  /* 0x00003fff06067892 */ /* 0x000fe2000f8ec03f */
[----:B-1----:R-:W-:Y:S02]  /*58c0*/  IMAD.U32 R7, RZ, RZ, UR59 ;  /* 0x0000003bff077e24 */ /* 0x002fe4000f8e00ff */
[----:B------:R-:W-:Y:S01]  /*58d0*/  IMAD.U32 R10, RZ, RZ, UR46 ;  /* 0x0000002eff0a7e24 */ /* 0x000fe2000f8e00ff */
[----:B------:R-:W-:Y:S02]  /*58e0*/  ULOP3.LUT UR6, UR6, 0x4000000, URZ, 0xfc, !UPT ;  /* 0x0400000006067892 */ /* 0x000fe4000f8efc3f */
[----:B------:R-:W-:-:S02]  /*58f0*/  @!P1 LEA R7, R7, UR41, 0x3 ;  /* 0x0000002907079c11 */ /* 0x000fc4000f8e18ff */
[----:B------:R-:W-:-:S03]  /*5900*/  ULEA UR10, UR47, UR6, 0xb ;  /* 0x000000062f0a7291 */ /* 0x000fc6000f8e583f */
[----:B------:R-:W-:-:S04]  /*5910*/  @!P1 VIADD R7, R7, 0x28840 ;  /* 0x0002884007079836 */ /* 0x000fc80000000000 */
[----:B------:R-:W-:Y:S01]  /*5920*/  UMOV UR6, UR10 ;  /* 0x0000000a00067c82 */ /* 0x000fe20008000000 */
[----:B------:R-:W-:Y:S01]  /*5930*/  @!P1 PRMT R7, RZ, 0x654, R7 ;  /* 0x00000654ff079816 */ /* 0x000fe20000000007 */
[----:B------:R-:W-:Y:S01]  /*5940*/  HGMMA.64x128x16.F32.BF16 R88, R180, gdesc[UR4].tnspB, R88, gsb0 ;  /* 0x41e00004b4587df0 */ /* 0x000fe20008001858 */
[----:B------:R-:W-:Y:S01]  /*5950*/  UIADD3 UR6, UR10, 0x80, URZ ;  /* 0x000000800a067890 */ /* 0x000fe2000fffe03f */
[----:B------:R-:W-:Y:S01]  /*5960*/  UMOV UR7, 0x40000040 ;  /* 0x4000004000077882 */ /* 0x000fe20000000000 */
[----:B--2---:R-:W-:Y:S01]  /*5970*/  SHF.R.U32.HI R9, RZ, 0x7, R9 ;  /* 0x00000007ff097819 */ /* 0x004fe20000011609 */
        /* <DEDUP_REMOVED lines=33> */
[----:B------:R-:W-:Y:S02]  /*5b90*/  @UP0 ULDC UR6, c[0x0][0x44c] ;  /* 0x0001130000060ab9 */ /* 0x000fe40000000800 */
[----:B0-----:R-:W-:Y:S01]  /*5ba0*/  @P2 IMAD.HI.U32 R6, R8, UR6, RZ ;  /* 0x0000000608062c27 */ /* 0x001fe2000f8e00ff */
[----:B------:R-:W-:Y:S01]  /*5bb0*/  @UP0 ULDC UR6, c[0x0][0x450] ;  /* 0x0001140000060ab9 */ /* 0x000fe20000000800 */
[----:B------:R-:W-:-:S03]  /*5bc0*/  PLOP3.LUT P2, PT, PT, PT, UP1, 0x40, 0x0 ;  /* 0x000000000000781c */ /* 0x000fc60003f4e818 */
[----:B------:R-:W-:Y:S01]  /*5bd0*/  @P3 SHF.R.U32.HI R8, RZ, UR6, R6 ;  /* 0x00000006ff083c19 */ /* 0x000fe20008011606 */
[----:B------:R-:W-:Y:S01]  /*5be0*/  ULOP3.LUT UR6, URZ, UR56, URZ, 0x33, !UPT ;  /* 0x000000383f067292 */ /* 0x000fe2000f8e333f */
[----:B------:R-:W-:Y:S01]  /*5bf0*/  IADD3 R6, -R9, 0xb, RZ ;  /* 0x0000000b09067810 */ /* 0x000fe20007ffe1ff */
[----:B------:R-:W-:Y:S02]  /*5c00*/  IMAD.SHL.U32 R9, R4, 0x80, RZ ;  /* 0x0000008004097824 */ /* 0x000fe400078e00ff */
[----:B------:R-:W0:Y:S01]  /*5c10*/  SHFL.IDX PT, R11, R8, RZ, 0x1c1f ;  /* 0x001c1fff080b7589 */ /* 0x000e2200000e0000 */
[----:B------:R-:W-:Y:S02]  /*5c20*/  WARPGROUP.DEPBAR.LE gsb0, 0x0 ;  /* 0x00008000000079c5 */ /* 0x000fe40000010000 */
[----:B------:R1:W-:Y:S06]  /*5c30*/  BAR.ARV R6, 0x100 ;  /* 0x000400060000751d */ /* 0x0003ec0000002000 */
[----:B------:R2:W-:Y:S02]  /*5c40*/  @!P1 SYNCS.ARRIVE.TRANS64.RED.A1T0 RZ, [R7+URZ], RZ ;  /* 0x000000ff07ff99a7 */ /* 0x0005e4000810043f */
[----:B--2---:R-:W-:-:S04]  /*5c50*/  IADD3 R7, -R16, 0x1, -R9 ;  /* 0x0000000110077810 */ /* 0x004fc80007ffe909 */
[----:B------:R-:W-:-:S05]  /*5c60*/  IADD3 R7, -R10, UR38, R7 ;  /* 0x000000260a077c10 */ /* 0x000fca000fffe107 */
[C---:B------:R-:W-:Y:S02]  /*5c70*/  VIADD R14, R7.reuse, UR57 ;  /* 0x00000039070e7c36 */ /* 0x040fe40008000000 */
[----:B------:R-:W-:Y:S02]  /*5c80*/  VIADD R20, R7, UR6 ;  /* 0x0000000607147c36 */ /* 0x000fe40008000000 */
[--C-:B0-----:R-:W-:Y:S02]  /*5c90*/  IMAD.IADD R10, R14, 0x1, R11.reuse ;  /* 0x000000010e0a7824 */ /* 0x101fe400078e020b */
[----:B------:R-:W-:Y:S01]  /*5ca0*/  IMAD.IADD R12, R20, 0x1, R11 ;  /* 0x00000001140c7824 */ /* 0x000fe200078e020b */
[----:B-1----:R-:W-:Y:S06]  /*5cb0*/  @P2 BRA `(.L_x_7459) ;  /* 0x00000000005c2947 */ /* 0x002fec0003800000 */
        /* <DEDUP_REMOVED lines=13> */
.L_x_7461:
[----:B------:R-:W-:-:S05]  /*5d90*/  IMAD.U32 R152, RZ, RZ, UR55 ;  /* 0x00000037ff987e24 */ /* 0x000fca000f8e00ff */
[----:B------:R-:W-:-:S13]  /*5da0*/  ISETP.NE.AND P2, PT, R152, 0x1, PT ;  /* 0x000000019800780c */ /* 0x000fda0003f45270 */
[----:B------:R-:W0:Y:S02]  /*5db0*/  @P2 LDC.64 R6, c[0x0][0x9e8] ;  /* 0x00027a00ff062b82 */ /* 0x000e240000000a00 */
[----:B0-----:R-:W-:-:S05]  /*5dc0*/  @P2 IMAD.HI.U32 R6, R11, R6, RZ ;  /* 0x000000060b062227 */ /* 0x001fca00078e00ff */
[----:B------:R-:W-:-:S07]  /*5dd0*/  @P2 SHF.R.U32.HI R11, RZ, R7, R6 ;  /* 0x00000007ff0b2219 */ /* 0x000fce0000011606 */
.L_x_7462:
[----:B------:R-:W-:Y:S05]  /*5de0*/  BSYNC B0 ;  /* 0x0000000000007941 */ /* 0x000fea0003800000 */
.L_x_7460:
[----:B------:R-:W-:-:S04]  /*5df0*/  IMAD R11, R11, R152, -R9 ;  /* 0x000000980b0b7224 */ /* 0x000fc800078e0a09 */
[----:B------:R-:W-:-:S05]  /*5e00*/  IMAD.IADD R11, R11, 0x1, -R16 ;  /* 0x000000010b0b7824 */ /* 0x000fca00078e0a10 */
[----:B------:R-:W-:Y:S02]  /*5e10*/  VIADDMNMX R10, R11, R152, R10, PT ;  /* 0x000000980b0a7246 */ /* 0x000fe4000380010a */
[----:B------:R-:W-:-:S07]  /*5e20*/  VIMNMX R12, R12, R11, !PT ;  /* 0x0000000b0c0c7248 */ /* 0x000fce0007fe0100 */
.L_x_7459:
[----:B------:R-:W-:Y:S01]  /*5e30*/  ISETP.GT.AND P2, PT, R4, -0x1, PT ;  /* 0xffffffff0400780c */ /* 0x000fe20003f44270 */
[----:B------:R-:W0:Y:S03]  /*5e40*/  SHFL.IDX PT, R7, R8, 0x1, 0x1c1f ;  /* 0x003c1f0008077f89 */ /* 0x000e2600000e0000 */
[C---:B------:R-:W-:Y:S02]  /*5e50*/  ISETP.GT.AND P5, PT, R12.reuse, RZ, P2 ;  /* 0x000000ff0c00720c */ /* 0x040fe400017a4270 */
[----:B------:R-:W-:Y:S02]  /*5e60*/  ISETP.GT.AND P4, PT, R12, 0x1, P2 ;  /* 0x000000010c00780c */ /* 0x000fe40001784270 */
        /* <DEDUP_REMOVED lines=9> */
[----:B0-----:R-:W-:Y:S01]  /*5f00*/  IMAD.IADD R8, R14, 0x1, R7 ;  /* 0x000000010e087824 */ /* 0x001fe200078e0207 */
        /* <DEDUP_REMOVED lines=79> */
[----:B------:R-:W-:Y:S01]  /*6400*/  ISETP.GT.AND P3, PT, R12, 0x79, P2 ;  /* 0x000000790c00780c */ /* 0x000fe20001764270 */
[----:B------:R-:W-:Y:S01]  /*6410*/  IMAD.IADD R12, R20, 0x1, R7 ;  /* 0x00000001140c7824 */ /* 0x000fe200078e0207 */
        /* <DEDUP_REMOVED lines=20> */
.L_x_7465:
[----:B------:R-:W-:-:S05]  /*6560*/  IMAD.U32 R14, RZ, RZ, UR55 ;  /* 0x00000037ff0e7e24 */ /* 0x000fca000f8e00ff */
[----:B------:R-:W-:-:S13]  /*6570*/  ISETP.NE.AND P3, PT, R14, 0x1, PT ;  /* 0x000000010e00780c */ /* 0x000fda0003f65270 */
[----:B------:R-:W0:Y:S02]  /*6580*/  @P3 LDC.64 R6, c[0x0][0x9e8] ;  /* 0x00027a00ff063b82 */ /* 0x000e240000000a00 */
[----:B0-----:R-:W-:-:S05]  /*6590*/  @P3 IMAD.HI.U32 R6, R10, R6, RZ ;  /* 0x000000060a063227 */ /* 0x001fca00078e00ff */
[----:B------:R-:W-:-:S07]  /*65a0*/  @P3 SHF.R.U32.HI R10, RZ, R7, R6 ;  /* 0x00000007ff0a3219 */ /* 0x000fce0000011606 */
.L_x_7466:
[----:B------:R-:W-:Y:S05]  /*65b0*/  BSYNC B0 ;  /* 0x0000000000007941 */ /* 0x000fea0003800000 */
.L_x_7464:
[----:B------:R-:W-:-:S04]  /*65c0*/  IMAD R9, R10, R14, -R9 ;  /* 0x0000000e0a097224 */ /* 0x000fc800078e0a09 */
[----:B------:R-:W-:-:S05]  /*65d0*/  IMAD.IADD R9, R9, 0x1, -R16 ;  /* 0x0000000109097824 */ /* 0x000fca00078e0a10 */
[----:B------:R-:W-:Y:S02]  /*65e0*/  VIADDMNMX R8, R9, R14, R8, PT ;  /* 0x0000000e09087246 */ /* 0x000fe40003800108 */
[----:B------:R-:W-:-:S07]  /*65f0*/  VIMNMX R12, R12, R9, !PT ;  /* 0x000000090c0c7248 */ /* 0x000fce0007fe0100 */
.L_x_7463:
[----:B------:R-:W-:Y:S01]  /*6600*/  FMNMX.FTZ R6, R155, R0, !PT ;  /* 0x000000009b067209 */ /* 0x000fe20007810000 */
[----:B------:R-:W-:Y:S01]  /*6610*/  UMOV UR10, UR54 ;  /* 0x00000036000a7c82 */ /* 0x000fe20008000000 */
[----:B------:R-:W-:Y:S01]  /*6620*/  ISETP.GT.AND P5, PT, R12, 0x8, P2 ;  /* 0x000000080c00780c */ /* 0x000fe200017a4270 */
[----:B------:R-:W-:Y:S01]  /*6630*/  UMOV UR50, UR58 ;  /* 0x0000003a00327c82 */ /* 0x000fe20008000000 */
        /* <DEDUP_REMOVED lines=17> */
[C---:B------:R-:W-:Y:S02]  /*6750*/  ISETP.GT.AND P5, PT, R12.reuse, RZ, P2 ;  /* 0x000000ff0c00720c */ /* 0x040fe400017a4270 */
        /* <DEDUP_REMOVED lines=13> */
[----:B------:R-:W-:Y:S02]  /*6830*/  FMNMX.FTZ R14, R26, R5, !PT ;  /* 0x000000051a0e7209 */ /* 0x000fe40007810000 */
[----:B------:R-:W-:Y:S02]  /*6840*/  FMNMX.FTZ R7, R57, R6, !PT ;  /* 0x0000000639077209 */ /* 0x000fe40007810000 */
[----:B------:R-:W-:-:S02]  /*6850*/  ISETP.GT.AND P4, PT, R12, 0x10, P2 ;  /* 0x000000100c00780c */ /* 0x000fc40001784270 */
[----:B------:R-:W-:Y:S02]  /*6860*/  FMNMX.FTZ R6, R60, R7, !PT ;  /* 0x000000073c067209 */ /* 0x000fe40007810000 */
[C---:B------:R-:W-:Y:S02]  /*6870*/  ISETP.LT.OR P3, PT, R8.reuse, 0xa, P3 ;  /* 0x0000000a0800780c */ /* 0x040fe40001f61670 */
[----:B------:R-:W-:Y:S02]  /*6880*/  FMNMX.FTZ R7, R61, R6, !PT ;  /* 0x000000063d077209 */ /* 0x000fe40007810000 */
[----:B------:R-:W-:Y:S02]  /*6890*/  ISETP.LT.OR P4, PT, R8, 0x11, P4 ;  /* 0x000000110800780c */ /* 0x000fe40002781670 */
[----:B------:R-:W-:Y:S02]  /*68a0*/  FMNMX.FTZ R6, R64, R7, !PT ;  /* 0x0000000740067209 */ /* 0x000fe40007810000 */
[----:B------:R-:W-:-:S02]  /*68b0*/  FSEL R31, R31, -INF , !P3 ;  /* 0xff8000001f1f7808 */ /* 0x000fc40005800000 */
[----:B------:R-:W-:Y:S02]  /*68c0*/  FMNMX.FTZ R7, R65, R6, !PT ;  /* 0x0000000641077209 */ /* 0x000fe40007810000 */
[----:B------:R-:W-:Y:S02]  /*68d0*/  ISETP.GT.AND P3, PT, R12, 0x18, P2 ;  /* 0x000000180c00780c */ /* 0x000fe40001764270 */
[----:B------:R-:W-:Y:S02]  /*68e0*/  FMNMX.FTZ R6, R68, R7, !PT ;  /* 0x0000000744067209 */ /* 0x000fe40007810000 */
[----:B------:R-:W-:Y:S02]  /*68f0*/  FSEL R34, R34, -INF , !P4 ;  /* 0xff80000022227808 */ /* 0x000fe40006000000 */
        /* <DEDUP_REMOVED lines=18> */
[----:B------:R-:W-:Y:S01]  /*6a20*/  FSEL R43, R43, -INF , !P3 ;  /* 0xff8000002b2b7808 */ /* 0x000fe20005800000 */
[----:B------:R-:W0:Y:S01]  /*6a30*/  SHFL.BFLY PT, R6, R7, 0x2, 0x1f ;  /* 0x0c401f0007067f89 */ /* 0x000e2200000e0000 */
[----:B------:R-:W-:-:S02]  /*6a40*/  ISETP.GT.AND P3, PT, R12, 0x29, P2 ;  /* 0x000000290c00780c */ /* 0x000fc40001764270 */
[----:B------:R-:W-:Y:S02]  /*6a50*/  FSEL R46, R46, -INF , !P4 ;  /* 0xff8000002e2e7808 */ /* 0x000fe40006000000 */
[----:B------:R-:W-:Y:S02]  /*6a60*/  ISETP.GT.AND P4, PT, R12, 0x30, P2 ;  /* 0x000000300c00780c */ /* 0x000fe40001784270 */
[----:B------:R-:W-:Y:S02]  /*6a70*/  ISETP.LT.OR P5, PT, R8, 0x2a, P3 ;  /* 0x0000002a0800780c */ /* 0x000fe40001fa1670 */
[----:B------:R-:W-:Y:S02]  /*6a80*/  ISETP.GT.AND P3, PT, R12, 0x31, P2 ;  /* 0x000000310c00780c */ /* 0x000fe40001764270 */
[----:B------:R-:W-:Y:S02]  /*6a90*/  FSEL R47, R47, -INF , !P5 ;  /* 0xff8000002f2f7808 */ /* 0x000fe40006800000 */
[----:B------:R-:W-:-:S02]  /*6aa0*/  ISETP.LT.OR P4, PT, R8, 0x31, P4 ;  /* 0x000000310800780c */ /* 0x000fc40002781670 */
[----:B------:R-:W-:Y:S02]  /*6ab0*/  ISETP.GT.AND P5, PT, R12, 0x38, P2 ;  /* 0x000000380c00780c */ /* 0x000fe400017a4270 */
[----:B------:R-:W-:Y:S02]  /*6ac0*/  ISETP.LT.OR P3, PT, R8, 0x32, P3 ;  /* 0x000000320800780c */ /* 0x000fe40001f61670 */
[----:B------:R-:W-:Y:S02]  /*6ad0*/  FSEL R50, R50, -INF , !P4 ;  /* 0xff80000032327808 */ /* 0x000fe40006000000 */
[----:B------:R-:W-:Y:S02]  /*6ae0*/  ISETP.GT.AND P4, PT, R12, 0x39, P2 ;  /* 0x000000390c00780c */ /* 0x000fe40001784270 */
[----:B------:R-:W-:Y:S02]  /*6af0*/  FSEL R51, R51, -INF , !P3 ;  /* 0xff80000033337808 */ /* 0x000fe40005800000 */
[----:B0-----:R-:W-:-:S02]  /*6b00*/  FMNMX.FTZ R9, R7, R6, !PT ;  /* 0x0000000607097209 */ /* 0x001fc40007810000 */
[----:B------:R-:W-:Y:S02]  /*6b10*/  ISETP.LT.OR P5, PT, R8, 0x39, P5 ;  /* 0x000000390800780c */ /* 0x000fe40002fa1670 */
[----:B------:R-:W-:Y:S01]  /*6b20*/  ISETP.GT.AND P3, PT, R12, 0x40, P2 ;  /* 0x000000400c00780c */ /* 0x000fe20001764270 */
[----:B------:R-:W0:Y:S01]  /*6b30*/  SHFL.BFLY PT, R6, R9, 0x1, 0x1f ;  /* 0x0c201f0009067f89 */ /* 0x000e2200000e0000 */
[----:B------:R-:W-:Y:S02]  /*6b40*/  ISETP.LT.OR P4, PT, R8, 0x3a, P4 ;  /* 0x0000003a0800780c */ /* 0x000fe40002781670 */
[----:B------:R-:W-:Y:S02]  /*6b50*/  FSEL R54, R54, -INF , !P5 ;  /* 0xff80000036367808 */ /* 0x000fe40006800000 */
[----:B------:R-:W-:Y:S02]  /*6b60*/  ISETP.GT.AND P5, PT, R12, 0x41, P2 ;  /* 0x000000410c00780c */ /* 0x000fe400017a4270 */
[----:B------:R-:W-:-:S02]  /*6b70*/  FSEL R55, R55, -INF , !P4 ;  /* 0xff80000037377808 */ /* 0x000fc40006000000 */
[----:B------:R-:W-:Y:S02]  /*6b80*/  ISETP.LT.OR P3, PT, R8, 0x41, P3 ;  /* 0x000000410800780c */ /* 0x000fe40001f61670 */
[----:B------:R-:W-:Y:S02]  /*6b90*/  ISETP.GT.AND P4, PT, R12, 0x48, P2 ;  /* 0x000000480c00780c */ /* 0x000fe40001784270 */
[----:B------:R-:W-:Y:S02]  /*6ba0*/  ISETP.LT.OR P5, PT, R8, 0x42, P5 ;  /* 0x000000420800780c */ /* 0x000fe40002fa1670 */
[----:B------:R-:W-:Y:S02]  /*6bb0*/  FSEL R58, R58, -INF , !P3 ;  /* 0xff8000003a3a7808 */ /* 0x000fe40005800000 */
[----:B------:R-:W-:Y:S02]  /*6bc0*/  ISETP.GT.AND P3, PT, R12, 0x49, P2 ;  /* 0x000000490c00780c */ /* 0x000fe40001764270 */
[----:B------:R-:W-:-:S02]  /*6bd0*/  FSEL R59, R59, -INF , !P5 ;  /* 0xff8000003b3b7808 */ /* 0x000fc40006800000 */
[----:B------:R-:W-:Y:S02]  /*6be0*/  ISETP.LT.OR P4, PT, R8, 0x49, P4 ;  /* 0x000000490800780c */ /* 0x000fe40002781670 */
[----:B------:R-:W-:Y:S02]  /*6bf0*/  ISETP.GT.AND P5, PT, R12, 0x50, P2 ;  /* 0x000000500c00780c */ /* 0x000fe400017a4270 */
[----:B0-----:R-:W-:Y:S02]  /*6c00*/  FMNMX.FTZ R6, R9, R6, !PT ;  /* 0x0000000609067209 */ /* 0x001fe40007810000 */
[----:B------:R-:W-:Y:S02]  /*6c10*/  ISETP.LT.OR P3, PT, R8, 0x4a, P3 ;  /* 0x0000004a0800780c */ /* 0x000fe40001f61670 */
[C---:B------:R-:W-:Y:S01]  /*6c20*/  FSETP.NEU.FTZ.AND P6, PT, R6.reuse, -INF , PT ;  /* 0xff8000000600780b */ /* 0x040fe20003fdd000 */
[----:B------:R-:W-:Y:S01]  /*6c30*/  FMUL.FTZ R10, R6, UR10 ;  /* 0x0000000a060a7c20 */ /* 0x000fe20008410000 */
[----:B------:R-:W-:-:S02]  /*6c40*/  FSEL R62, R62, -INF , !P4 ;  /* 0xff8000003e3e7808 */ /* 0x000fc40006000000 */
[----:B------:R-:W-:Y:S02]  /*6c50*/  ISETP.GT.AND P4, PT, R12, 0x51, P2 ;  /* 0x000000510c00780c */ /* 0x000fe40001784270 */
[----:B------:R-:W-:Y:S02]  /*6c60*/  FSEL R10, R10, RZ, P6 ;  /* 0x000000ff0a0a7208 */ /* 0x000fe40003000000 */
[----:B------:R-:W-:Y:S02]  /*6c70*/  FSEL R63, R63, -INF , !P3 ;  /* 0xff8000003f3f7808 */ /* 0x000fe40005800000 */
[----:B------:R-:W-:Y:S01]  /*6c80*/  ISETP.LT.OR P5, PT, R8, 0x51, P5 ;  /* 0x000000510800780c */ /* 0x000fe20002fa1670 */
[--C-:B------:R-:W-:Y:S01]  /*6c90*/  FFMA.FTZ R182, R25, UR10, -R10.reuse ;  /* 0x0000000a19b67c23 */ /* 0x100fe2000801080a */
[----:B------:R-:W-:Y:S01]  /*6ca0*/  FMNMX.FTZ R25, R27, R14, !PT ;  /* 0x0000000e1b197209 */ /* 0x000fe20007810000 */
[--C-:B------:R-:W-:Y:S01]  /*6cb0*/  FFMA.FTZ R178, R13, UR10, -R10.reuse ;  /* 0x0000000a0db27c23 */ /* 0x100fe2000801080a */
[--C-:B------:R-:W-:Y:S01]  /*6cc0*/  FFMA.FTZ R172, R15, UR10, -R10.reuse ;  /* 0x0000000a0fac7c23 */ /* 0x100fe2000801080a */
[--C-:B------:R-:W-:Y:S01]  /*6cd0*/  FFMA.FTZ R174, R21, UR10, -R10.reuse ;  /* 0x0000000a15ae7c23 */ /* 0x100fe2000801080a */
[----:B------:R-:W-:Y:S01]  /*6ce0*/  FMNMX.FTZ R14, R30, R25, !PT ;  /* 0x000000191e0e7209 */ /* 0x000fe20007810000 */
[--C-:B------:R-:W-:Y:S01]  /*6cf0*/  FFMA.FTZ R9, R29, UR10, -R10.reuse ;  /* 0x0000000a1d097c23 */ /* 0x100fe2000801080a */
[----:B------:R-:W-:Y:S01]  /*6d00*/  ISETP.GT.AND P3, PT, R12, 0x58, P2 ;  /* 0x000000580c00780c */ /* 0x000fe20001764270 */
        /* <DEDUP_REMOVED lines=10> */
[----:B------:R-:W-:Y:S01]  /*6db0*/  MUFU.EX2 R180, R180 ;  /* 0x000000b400b47308 */ /* 0x000fe20000000800 */
[----:B------:R-:W-:Y:S01]  /*6dc0*/  ISETP.GT.AND P5, PT, R12, 0x59, P2 ;  /* 0x000000590c00780c */ /* 0x000fe200017a4270 */
[--C-:B------:R-:W-:Y:S01]  /*6dd0*/  FFMA.FTZ R168, R48, UR10, -R10.reuse ;  /* 0x0000000a30a87c23 */ /* 0x100fe2000801080a */
[----:B------:R-:W-:Y:S01]  /*6de0*/  FMNMX.FTZ R14, R38, R25, !PT ;  /* 0x00000019260e7209 */ /* 0x000fe20007810000 */
[--C-:B------:R-:W-:Y:S01]  /*6df0*/  FFMA.FTZ R170, R52, UR10, -R10.reuse ;  /* 0x0000000a34aa7c23 */ /* 0x100fe2000801080a */
[----:B------:R-:W-:Y:S01]  /*6e00*/  FSEL R67, R67, -INF , !P4 ;  /* 0xff80000043437808 */ /* 0x000fe20006000000 */
[--C-:B------:R-:W-:Y:S01]  /*6e10*/  FFMA.FTZ R164, R56, UR10, -R10.reuse ;  /* 0x0000000a38a47c23 */ /* 0x100fe2000801080a */
[----:B------:R-:W-:Y:S01]  /*6e20*/  FMNMX.FTZ R15, R39, R14, !PT ;  /* 0x0000000e270f7209 */ /* 0x000fe20007810000 */
[----:B------:R-:W-:Y:S01]  /*6e30*/  MUFU.EX2 R7, R7 ;  /* 0x0000000700077308 */ /* 0x000fe20000000800 */
[----:B------:R-:W-:Y:S01]  /*6e40*/  ISETP.LT.OR P3, PT, R8, 0x59, P3 ;  /* 0x000000590800780c */ /* 0x000fe20001f61670 */
[--C-:B------:R-:W-:Y:S01]  /*6e50*/  FFMA.FTZ R166, R60, UR10, -R10.reuse ;  /* 0x0000000a3ca67c23 */ /* 0x100fe2000801080a */
[----:B------:R-:W-:Y:S01]  /*6e60*/  FMNMX.FTZ R14, R42, R15, !PT ;  /* 0x0000000f2a0e7209 */ /* 0x000fe20007810000 */
[--C-:B------:R-:W-:Y:S01]  /*6e70*/  FFMA.FTZ R15, R41, UR10, -R10.reuse ;  /* 0x0000000a290f7c23 */ /* 0x100fe2000801080a */
[----:B------:R-:W-:Y:S01]  /*6e80*/  ISETP.GT.AND P4, PT, R12, 0x60, P2 ;  /* 0x000000600c00780c */ /* 0x000fe20001784270 */
[--C-:B------:R-:W-:Y:S01]  /*6e90*/  FFMA.FTZ R160, R64, UR10, -R10.reuse ;  /* 0x0000000a40a07c23 */ /* 0x100fe2000801080a */
[----:B------:R-:W-:Y:S01]  /*6ea0*/  FMNMX.FTZ R25, R43, R14, !PT ;  /* 0x0000000e2b197209 */ /* 0x000fe20007810000 */
[----:B------:R-:W-:Y:S01]  /*6eb0*/  MUFU.EX2 R182, R182 ;  /* 0x000000b600b67308 */ /* 0x000fe20000000800 */
        /* <DEDUP_REMOVED lines=17> */
[----:B------:R-:W-:Y:S01]  /*6fd0*/  FFMA.FTZ R154, R84, UR10, -R10 ;  /* 0x0000000a549a7c23 */ /* 0x000fe2000801080a */
[----:B------:R-:W-:-:S02]  /*6fe0*/  FMNMX.FTZ R14, R54, R25, !PT ;  /* 0x00000019360e7209 */ /* 0x000fc40007810000 */
[----:B------:R-:W-:Y:S02]  /*6ff0*/  ISETP.GT.AND P5, PT, R12, 0x68, P2 ;  /* 0x000000680c00780c */ /* 0x000fe400017a4270 */
[----:B------:R-:W-:Y:S01]  /*7000*/  FMNMX.FTZ R25, R55, R14, !PT ;  /* 0x0000000e37197209 */ /* 0x000fe20007810000 */
[----:B------:R-:W-:Y:S01]  /*7010*/  MUFU.EX2 R11, R11 ;  /* 0x0000000b000b7308 */ /* 0x000fe20000000800 */
[----:B------:R-:W-:Y:S02]  /*7020*/  ISETP.LT.OR P3, PT, R8, 0x62, P3 ;  /* 0x000000620800780c */ /* 0x000fe40001f61670 */
[----:B------:R-:W-:Y:S01]  /*7030*/  FMNMX.FTZ R14, R58, R25, !PT ;  /* 0x000000193a0e7209 */ /* 0x000fe20007810000 */
[--C-:B------:R-:W-:Y:S01]  /*7040*/  FFMA.FTZ R25, R49, UR10, -R10.reuse ;  /* 0x0000000a31197c23 */ /* 0x100fe2000801080a */
[----:B------:R-:W-:Y:S01]  /*7050*/  FSEL R74, R74, -INF , !P4 ;  /* 0xff8000004a4a7808 */ /* 0x000fe20006000000 */
[----:B------:R-:W-:Y:S01]  /*7060*/  FFMA.FTZ R49, R73, UR10, -R10 ;  /* 0x0000000a49317c23 */ /* 0x000fe2000801080a */
[----:B------:R-:W-:Y:S01]  /*7070*/  FMNMX.FTZ R29, R59, R14, !PT ;  /* 0x0000000e3b1d7209 */ /* 0x000fe20007810000 */
[----:B------:R-:W-:Y:S01]  /*7080*/  MUFU.EX2 R178, R178 ;  /* 0x000000b200b27308 */ /* 0x000fe20000000800 */
[----:B------:R-:W-:-:S02]  /*7090*/  ISETP.GT.AND P4, PT, R12, 0x69, P2 ;  /* 0x000000690c00780c */ /* 0x000fc40001784270 */
[----:B------:R-:W-:Y:S02]  /*70a0*/  FMNMX.FTZ R14, R62, R29, !PT ;  /* 0x0000001d3e0e7209 */ /* 0x000fe40007810000 */
[----:B------:R-:W-:Y:S02]  /*70b0*/  FSEL R75, R75, -INF , !P3 ;  /* 0xff8000004b4b7808 */ /* 0x000fe40005800000 */
[----:B------:R-:W-:Y:S01]  /*70c0*/  FMNMX.FTZ R29, R63, R14, !PT ;  /* 0x0000000e3f1d7209 */ /* 0x000fe20007810000 */
[----:B------:R-:W-:Y:S01]  /*70d0*/  MUFU.EX2 R13, R13 ;  /* 0x0000000d000d7308 */ /* 0x000fe20000000800 */
[----:B------:R-:W-:Y:S02]  /*70e0*/  ISETP.LT.OR P5, PT, R8, 0x69, P5 ;  /* 0x000000690800780c */ /* 0x000fe40002fa1670 */
[----:B------:R-:W-:Y:S01]  /*70f0*/  FMNMX.FTZ R14, R66, R29, !PT ;  /* 0x0000001d420e7209 */ /* 0x000fe20007810000 */
[----:B------:R-:W-:Y:S01]  /*7100*/  FFMA.FTZ R29, R53, UR10, -R10 ;  /* 0x0000000a351d7c23 */ /* 0x000fe2000801080a */
[----:B------:R-:W-:-:S02]  /*7110*/  ISETP.LT.OR P4, PT, R8, 0x6a, P4 ;  /* 0x0000006a0800780c */ /* 0x000fc40002781670 */
[----:B------:R-:W-:Y:S01]  /*7120*/  FMNMX.FTZ R33, R67, R14, !PT ;  /* 0x0000000e43217209 */ /* 0x000fe20007810000 */
[----:B------:R-:W-:Y:S01]  /*7130*/  MUFU.EX2 R172, R172 ;  /* 0x000000ac00ac7308 */ /* 0x000fe20000000800 */
[----:B------:R-:W-:Y:S02]  /*7140*/  ISETP.GT.AND P3, PT, R12, 0x70, P2 ;  /* 0x000000700c00780c */ /* 0x000fe40001764270 */
[----:B------:R-:W-:Y:S02]  /*7150*/  FMNMX.FTZ R14, R70, R33, !PT ;  /* 0x00000021460e7209 */ /* 0x000fe40007810000 */
[----:B------:R-:W-:Y:S02]  /*7160*/  FSEL R78, R78, -INF , !P5 ;  /* 0xff8000004e4e7808 */ /* 0x000fe40006800000 */
[----:B------:R-:W-:Y:S01]  /*7170*/  FMNMX.FTZ R33, R71, R14, !PT ;  /* 0x0000000e47217209 */ /* 0x000fe20007810000 */
[----:B------:R-:W-:Y:S01]  /*7180*/  MUFU.EX2 R15, R15 ;  /* 0x0000000f000f7308 */ /* 0x000fe20000000800 */
[----:B------:R-:W-:-:S02]  /*7190*/  FSEL R79, R79, -INF , !P4 ;  /* 0xff8000004f4f7808 */ /* 0x000fc40006000000 */
[----:B------:R-:W-:Y:S01]  /*71a0*/  FMNMX.FTZ R14, R74, R33, !PT ;  /* 0x000000214a0e7209 */ /* 0x000fe20007810000 */
[--C-:B------:R-:W-:Y:S01]  /*71b0*/  FFMA.FTZ R33, R57, UR10, -R10.reuse ;  /* 0x0000000a39217c23 */ /* 0x100fe2000801080a */
[C---:B------:R-:W-:Y:S01]  /*71c0*/  ISETP.GT.AND P5, PT, R12.reuse, 0x71, P2 ;  /* 0x000000710c00780c */ /* 0x040fe200017a4270 */
[----:B------:R-:W-:Y:S01]  /*71d0*/  FFMA.FTZ R57, R81, UR10, -R10 ;  /* 0x0000000a51397c23 */ /* 0x000fe2000801080a */
[----:B------:R-:W-:Y:S01]  /*71e0*/  FMNMX.FTZ R37, R75, R14, !PT ;  /* 0x0000000e4b257209 */ /* 0x000fe20007810000 */
[----:B------:R-:W-:Y:S01]  /*71f0*/  MUFU.EX2 R174, R174 ;  /* 0x000000ae00ae7308 */ /* 0x000fe20000000800 */
[C---:B------:R-:W-:Y:S02]  /*7200*/  ISETP.GT.AND P4, PT, R12.reuse, 0x78, P2 ;  /* 0x000000780c00780c */ /* 0x040fe40001784270 */
[----:B------:R-:W-:Y:S02]  /*7210*/  ISETP.GT.AND P2, PT, R12, 0x79, P2 ;  /* 0x000000790c00780c */ /* 0x000fe40001744270 */
[----:B------:R-:W-:-:S02]  /*7220*/  ISETP.LT.OR P3, PT, R8, 0x71, P3 ;  /* 0x000000710800780c */ /* 0x000fc40001f61670 */
[----:B------:R-:W-:Y:S01]  /*7230*/  FMNMX.FTZ R12, R78, R37, !PT ;  /* 0x000000254e0c7209 */ /* 0x000fe20007810000 */
[----:B------:R-:W-:Y:S01]  /*7240*/  MUFU.EX2 R21, R21 ;  /* 0x0000001500157308 */ /* 0x000fe20000000800 */
[----:B------:R-:W-:Y:S02]  /*7250*/  ISETP.LT.OR P5, PT, R8, 0x72, P5 ;  /* 0x000000720800780c */ /* 0x000fe40002fa1670 */
[----:B------:R-:W-:Y:S02]  /*7260*/  FSEL R82, R82, -INF , !P3 ;  /* 0xff80000052527808 */ /* 0x000fe40005800000 */
[----:B------:R-:W-:Y:S02]  /*7270*/  FMNMX.FTZ R37, R79, R12, !PT ;  /* 0x0000000c4f257209 */ /* 0x000fe40007810000 */
[----:B------:R-:W-:Y:S01]  /*7280*/  ISETP.LT.OR P4, PT, R8, 0x79, P4 ;  /* 0x000000790800780c */ /* 0x000fe20002781670 */
[----:B------:R-:W-:Y:S01]  /*7290*/  MUFU.EX2 R168, R168 ;  /* 0x000000a800a87308 */ /* 0x000fe20000000800 */
[----:B------:R-:W-:-:S02]  /*72a0*/  FSEL R83, R83, -INF , !P5 ;  /* 0xff80000053537808 */ /* 0x000fc40006800000 */
[----:B------:R-:W-:Y:S01]  /*72b0*/  FMNMX.FTZ R12, R82, R37, !PT ;  /* 0x00000025520c7209 */ /* 0x000fe20007810000 */
[--C-:B------:R-:W-:Y:S01]  /*72c0*/  FFMA.FTZ R37, R61, UR10, -R10.reuse ;  /* 0x0000000a3d257c23 */ /* 0x100fe2000801080a */
[----:B------:R-:W-:Y:S02]  /*72d0*/  ISETP.LT.OR P2, PT, R8, 0x7a, P2 ;  /* 0x0000007a0800780c */ /* 0x000fe40001741670 */
[----:B------:R-:W-:Y:S01]  /*72e0*/  FSEL R86, R86, -INF , !P4 ;  /* 0xff80000056567808 */ /* 0x000fe20006000000 */
[----:B------:R-:W-:Y:S01]  /*72f0*/  MUFU.EX2 R25, R25 ;  /* 0x0000001900197308 */ /* 0x000fe20000000800 */
[----:B------:R-:W-:Y:S02]  /*7300*/  FMNMX.FTZ R41, R83, R12, !PT ;  /* 0x0000000c53297209 */ /* 0x000fe40007810000 */
[----:B------:R-:W-:Y:S02]  /*7310*/  FSEL R87, R87, -INF , !P2 ;  /* 0xff80000057577808 */ /* 0x000fe40005000000 */
[----:B------:R-:W-:Y:S01]  /*7320*/  FMNMX.FTZ R8, R86, R41, !PT ;  /* 0x0000002956087209 */ /* 0x000fe20007810000 */
[----:B------:R-:W-:Y:S01]  /*7330*/  FFMA.FTZ R41, R65, UR10, -R10 ;  /* 0x0000000a41297c23 */ /* 0x000fe2000801080a */
[----:B------:R-:W-:Y:S01]  /*7340*/  FSEL R65, R6, RZ, P6 ;  /* 0x000000ff06417208 */ /* 0x000fe20003000000 */
[----:B------:R-:W-:Y:S01]  /*7350*/  MUFU.EX2 R170, R170 ;  /* 0x000000aa00aa7308 */ /* 0x000fe20000000800 */
[----:B------:R-:W-:-:S03]  /*7360*/  FMNMX.FTZ R8, R87, R8, !PT ;  /* 0x0000000857087209 */ /* 0x000fc60007810000 */
[----:B------:R-:W-:Y:S02]  /*7370*/  FADD.FTZ R65, -R65, R0 ;  /* 0x0000000041417221 */ /* 0x000fe40000010100 */
[----:B------:R-:W0:Y:S02]  /*7380*/  SHFL.BFLY PT, R53, R8, 0x2, 0x1f ;  /* 0x0c401f0008357f89 */ /* 0x000e2400000e0000 */
[----:B------:R-:W-:Y:S01]  /*7390*/  FMUL.FTZ R65, R65, UR10 ;  /* 0x0000000a41417c20 */ /* 0x000fe20008410000 */
[----:B------:R-:W-:Y:S08]  /*73a0*/  MUFU.EX2 R29, R29 ;  /* 0x0000001d001d7308 */ /* 0x000ff00000000800 */
[----:B------:R-:W1:Y:S08]  /*73b0*/  MUFU.EX2 R65, R65 ;  /* 0x0000004100417308 */ /* 0x000e700000000800 */
[----:B------:R-:W2:Y:S01]  /*73c0*/  MUFU.EX2 R164, R164 ;  /* 0x000000a400a47308 */ /* 0x000ea20000000800 */
[----:B0-----:R-:W-:Y:S01]  /*73d0*/  FMNMX.FTZ R12, R8, R53, !PT ;  /* 0x00000035080c7209 */ /* 0x001fe20007810000 */
[--C-:B------:R-:W-:Y:S01]  /*73e0*/  FFMA.FTZ R53, R77, UR10, -R10.reuse ;  /* 0x0000000a4d357c23 */ /* 0x100fe2000801080a */
[----:B------:R-:W-:-:S05]  /*73f0*/  FFMA.FTZ R10, R85, UR10, -R10 ;  /* 0x0000000a550a7c23 */ /* 0x000fca000801080a */
[----:B------:R-:W0:Y:S01]  /*7400*/  MUFU.EX2 R33, R33 ;  /* 0x0000002100217308 */ /* 0x000e220000000800 */
[-C--:B-1----:R-:W-:Y:S01]  /*7410*/  FMUL.FTZ R88, R88, R65.reuse ;  /* 0x0000004158587220 */ /* 0x082fe20000410000 */
[----:B------:R-:W1:Y:S01]  /*7420*/  SHFL.BFLY PT, R61, R12, 0x1, 0x1f ;  /* 0x0c201f000c3d7f89 */ /* 0x000e6200000e0000 */
[-C--:B------:R-:W-:Y:S01]  /*7430*/  FMUL.FTZ R89, R89, R65.reuse ;  /* 0x0000004159597220 */ /* 0x080fe20000410000 */
[-C--:B------:R-:W-:Y:S01]  /*7440*/  FMUL.FTZ R92, R92, R65.reuse ;  /* 0x000000415c5c7220 */ /* 0x080fe20000410000 */
[-C--:B------:R-:W-:Y:S01]  /*7450*/  FMUL.FTZ R93, R93, R65.reuse ;  /* 0x000000415d5d7220 */ /* 0x080fe20000410000 */
[-C--:B------:R-:W-:Y:S01]  /*7460*/  FMUL.FTZ R96, R96, R65.reuse ;  /* 0x0000004160607220 */ /* 0x080fe20000410000 */
[-C--:B------:R-:W-:Y:S01]  /*7470*/  FMUL.FTZ R97, R97, R65.reuse ;  /* 0x0000004161617220 */ /* 0x080fe20000410000 */
[----:B------:R-:W3:Y:S01]  /*7480*/  MUFU.EX2 R166, R166 ;  /* 0x000000a600a67308 */ /* 0x000ee20000000800 */
        /* <DEDUP_REMOVED lines=16> */
[----:B------:R-:W-:Y:S01]  /*7590*/  FMUL.FTZ R128, R128, R65 ;  /* 0x0000004180807220 */ /* 0x000fe20000410000 */
[----:B-1----:R-:W-:Y:S01]  /*75a0*/  FMNMX.FTZ R8, R12, R61, !PT ;  /* 0x0000003d0c087209 */ /* 0x002fe20007810000 */
[-C--:B------:R-:W-:Y:S01]  /*75b0*/  FMUL.FTZ R129, R129, R65.reuse ;  /* 0x0000004181817220 */ /* 0x080fe20000410000 */
[-C--:B------:R-:W-:Y:S01]  /*75c0*/  FMUL.FTZ R132, R132, R65.reuse ;  /* 0x0000004184847220 */ /* 0x080fe20000410000 */
[-C--:B------:R-:W-:Y:S01]  /*75d0*/  FMUL.FTZ R133, R133, R65.reuse ;  /* 0x0000004185857220 */ /* 0x080fe20000410000 */
[C---:B------:R-:W-:Y:S01]  /*75e0*/  FSETP.NEU.FTZ.AND P2, PT, R8.reuse, -INF , PT ;  /* 0xff8000000800780b */ /* 0x040fe20003f5d000 */
[----:B------:R-:W-:Y:S01]  /*75f0*/  FMUL.FTZ R24, R8, UR10 ;  /* 0x0000000a08187c20 */ /* 0x000fe20008410000 */
[----:B------:R1:W-:Y:S01]  /*7600*/  MUFU.EX2 R61, R10 ;  /* 0x0000000a003d7308 */ /* 0x0003e20000000800 */
[-C--:B------:R-:W-:Y:S01]  /*7610*/  FMUL.FTZ R136, R136, R65.reuse ;  /* 0x0000004188887220 */ /* 0x080fe20000410000 */
[-C--:B------:R-:W-:Y:S01]  /*7620*/  FMUL.FTZ R137, R137, R65.reuse ;  /* 0x0000004189897220 */ /* 0x080fe20000410000 */
[-C--:B------:R-:W-:Y:S01]  /*7630*/  FMUL.FTZ R140, R140, R65.reuse ;  /* 0x000000418c8c7220 */ /* 0x080fe20000410000 */
[----:B------:R-:W-:Y:S01]  /*7640*/  FSEL R24, R24, RZ, P2 ;  /* 0x000000ff18187208 */ /* 0x000fe20001000000 */
[-C--:B------:R-:W-:Y:S01]  /*7650*/  FMUL.FTZ R141, R141, R65.reuse ;  /* 0x000000418d8d7220 */ /* 0x080fe20000410000 */
[-C--:B------:R-:W-:Y:S01]  /*7660*/  FMUL.FTZ R144, R144, R65.reuse ;  /* 0x0000004190907220 */ /* 0x080fe20000410000 */
[----:B------:R-:W-:Y:S01]  /*7670*/  FMUL.FTZ R145, R145, R65 ;  /* 0x0000004191917220 */ /* 0x000fe20000410000 */
[----:B------:R-:W-:Y:S01]  /*7680*/  MUFU.EX2 R41, R41 ;  /* 0x0000002900297308 */ /* 0x000fe20000000800 */
[----:B------:R-:W-:Y:S01]  /*7690*/  FFMA.FTZ R181, R26, UR10, -R24 ;  /* 0x0000000a1ab57c23 */ /* 0x000fe20008010818 */
[----:B------:R-:W-:Y:S01]  /*76a0*/  FFMA.FTZ R26, R65, R3, R180 ;  /* 0x00000003411a7223 */ /* 0x000fe200000100b4 */
[--C-:B------:R-:W-:Y:S01]  /*76b0*/  FFMA.FTZ R177, R34, UR10, -R24.reuse ;  /* 0x0000000a22b17c23 */ /* 0x100fe20008010818 */
[--C-:B------:R-:W-:Y:S01]  /*76c0*/  FFMA.FTZ R0, R27, UR10, -R24.reuse ;  /* 0x0000000a1b007c23 */ /* 0x100fe20008010818 */
[----:B------:R-:W-:Y:S01]  /*76d0*/  FFMA.FTZ R183, R30, UR10, -R24 ;  /* 0x0000000a1eb77c23 */ /* 0x000fe20008010818 */
[----:B------:R-:W-:Y:S01]  /*76e0*/  FADD.FTZ R3, R7, R26 ;  /* 0x0000001a07037221 */ /* 0x000fe20000010000 */
[--C-:B-1----:R-:W-:Y:S01]  /*76f0*/  FFMA.FTZ R10, R31, UR10, -R24.reuse ;  /* 0x0000000a1f0a7c23 */ /* 0x102fe20008010818 */
        /* <DEDUP_REMOVED lines=31> */
[----:B------:R-:W-:Y:S01]  /*78f0*/  FSEL R28, R8, RZ, P2 ;  /* 0x000000ff081c7208 */ /* 0x000fe20001000000 */
[----:B------:R-:W-:Y:S01]  /*7900*/  MUFU.EX2 R162, R162 ;  /* 0x000000a200a27308 */ /* 0x000fe20000000800 */
[--C-:B------:R-:W-:Y:S01]  /*7910*/  FFMA.FTZ R75, R75, UR10, -R24.reuse ;  /* 0x0000000a4b4b7c23 */ /* 0x100fe20008010818 */
[----:B------:R-:W-:Y:S01]  /*7920*/  FADD.FTZ R34, R174, R3 ;  /* 0x00000003ae227221 */ /* 0x000fe20000010000 */
[--C-:B------:R-:W-:Y:S01]  /*7930*/  FFMA.FTZ R78, R78, UR10, -R24.reuse ;  /* 0x0000000a4e4e7c23 */ /* 0x100fe20008010818 */
[----:B------:R-:W-:Y:S01]  /*7940*/  FADD.FTZ R28, -R28, R5 ;  /* 0x000000051c1c7221 */ /* 0x000fe20000010100 */
[----:B------:R-:W-:Y:S01]  /*7950*/  FFMA.FTZ R79, R79, UR10, -R24 ;  /* 0x0000000a4f4f7c23 */ /* 0x000fe20008010818 */
[----:B------:R-:W-:Y:S01]  /*7960*/  FADD.FTZ R3, R21, R34 ;  /* 0x0000002215037221 */ /* 0x000fe20000010000 */
[--C-:B------:R-:W-:Y:S01]  /*7970*/  FFMA.FTZ R82, R82, UR10, -R24.reuse ;  /* 0x0000000a52527c23 */ /* 0x100fe20008010818 */
[----:B------:R-:W-:Y:S01]  /*7980*/  FMUL.FTZ R28, R28, UR10 ;  /* 0x0000000a1c1c7c20 */ /* 0x000fe20008410000 */
[----:B------:R-:W-:Y:S01]  /*7990*/  MUFU.EX2 R177, R177 ;  /* 0x000000b100b17308 */ /* 0x000fe20000000800 */
[----:B------:R-:W-:Y:S01]  /*79a0*/  FADD.FTZ R34, R168, R3 ;  /* 0x00000003a8227221 */ /* 0x000fe20000010000 */
[--C-:B------:R-:W-:Y:S01]  /*79b0*/  FFMA.FTZ R83, R83, UR10, -R24.reuse ;  /* 0x0000000a53537c23 */ /* 0x100fe20008010818 */
[----:B------:R-:W-:Y:S01]  /*79c0*/  FFMA.FTZ R86, R86, UR10, -R24 ;  /* 0x0000000a56567c23 */ /* 0x000fe20008010818 */
[----:B------:R-:W-:-:S02]  /*79d0*/  IMAD.U32 R27, RZ, RZ, UR47 ;  /* 0x0000002fff1b7e24 */ /* 0x000fc4000f8e00ff */
[----:B------:R-:W-:Y:S01]  /*79e0*/  FADD.FTZ R3, R25, R34 ;  /* 0x0000002219037221 */ /* 0x000fe20000010000 */
[--C-:B------:R-:W-:Y:S01]  /*79f0*/  FFMA.FTZ R34, R59, UR10, -R24.reuse ;  /* 0x0000000a3b227c23 */ /* 0x100fe20008010818 */
[----:B------:R-:W-:Y:S01]  /*7a00*/  FFMA.FTZ R24, R87, UR10, -R24 ;  /* 0x0000000a57187c23 */ /* 0x000fe20008010818 */
[----:B------:R-:W1:Y:S01]  /*7a10*/  MUFU.EX2 R28, R28 ;  /* 0x0000001c001c7308 */ /* 0x000e620000000800 */
[----:B------:R-:W-:Y:S01]  /*7a20*/  FADD.FTZ R36, R170, R3 ;  /* 0x00000003aa247221 */ /* 0x000fe20000010000 */
[----:B------:R-:W-:Y:S01]  /*7a30*/  @!P1 LEA R27, R27, UR41, 0x3 ;  /* 0x000000291b1b9c11 */ /* 0x000fe2000f8e18ff */
[----:B------:R-:W-:Y:S01]  /*7a40*/  UMOV UR47, UR59 ;  /* 0x0000003b002f7c82 */ /* 0x000fe20008000000 */
[----:B------:R-:W-:Y:S01]  /*7a50*/  ISETP.GT.AND P2, PT, R4, UR60, PT ;  /* 0x0000003c04007c0c */ /* 0x000fe2000bf44270 */
[----:B------:R-:W-:Y:S01]  /*7a60*/  FADD.FTZ R3, R29, R36 ;  /* 0x000000241d037221 */ /* 0x000fe20000010000 */
[----:B------:R-:W-:Y:S01]  /*7a70*/  F2FP.BF16.F32.PACK_AB R180, R7, R180 ;  /* 0x000000b407b4723e */ /* 0x000fe200000010ff */
[----:B------:R-:W-:Y:S01]  /*7a80*/  @!P1 VIADD R27, R27, 0x28860 ;  /* 0x000288601b1b9836 */ /* 0x000fe20000000000 */
[----:B------:R-:W4:Y:S01]  /*7a90*/  MUFU.EX2 R45, R45 ;  /* 0x0000002d002d7308 */ /* 0x000f220000000800 */
[----:B--2---:R-:W-:Y:S01]  /*7aa0*/  FADD.FTZ R36, R164, R3 ;  /* 0x00000003a4247221 */ /* 0x004fe20000010000 */
[----:B------:R-:W-:Y:S01]  /*7ab0*/  F2FP.BF16.F32.PACK_AB R182, R9, R182 ;  /* 0x000000b609b6723e */ /* 0x000fe200000010ff */
[-C--:B------:R-:W-:Y:S01]  /*7ac0*/  FMUL.FTZ R148, R148, R65.reuse ;  /* 0x0000004194947220 */ /* 0x080fe20000410000 */
[----:B------:R-:W-:Y:S01]  /*7ad0*/  @!P1 PRMT R27, RZ, 0x654, R27 ;  /* 0x00000654ff1b9816 */ /* 0x000fe2000000001b */
[----:B0-----:R-:W-:Y:S01]  /*7ae0*/  FADD.FTZ R3, R33, R36 ;  /* 0x0000002421037221 */ /* 0x001fe20000010000 */
[----:B------:R-:W-:Y:S01]  /*7af0*/  F2FP.BF16.F32.PACK_AB R176, R11, R176 ;  /* 0x000000b00bb0723e */ /* 0x000fe200000010ff */
[----:B------:R-:W-:Y:S01]  /*7b00*/  FMUL.FTZ R149, R149, R65 ;  /* 0x0000004195957220 */ /* 0x000fe20000410000 */
[----:B------:R-:W0:Y:S01]  /*7b10*/  MUFU.EX2 R12, R12 ;  /* 0x0000000c000c7308 */ /* 0x000e220000000800 */
[----:B---3--:R-:W-:Y:S01]  /*7b20*/  FADD.FTZ R36, R166, R3 ;  /* 0x00000003a6247221 */ /* 0x008fe20000010000 */
[----:B-1----:R-:W-:Y:S01]  /*7b30*/  FFMA.FTZ R3, R28, R2, R181 ;  /* 0x000000021c037223 */ /* 0x002fe200000100b5 */
[----:B------:R1:W-:Y:S01]  /*7b40*/  @!P1 SYNCS.ARRIVE.TRANS64.RED.A1T0 RZ, [R27+URZ], RZ ;  /* 0x000000ff1bff99a7 */ /* 0x0003e2000810043f */
[C---:B------:R-:W-:Y:S01]  /*7b50*/  F2FP.BF16.F32.PACK_AB R181, R0.reuse, R181 ;  /* 0x000000b500b5723e */ /* 0x040fe200000010ff */
[----:B------:R-:W-:Y:S01]  /*7b60*/  FADD.FTZ R5, R37, R36 ;  /* 0x0000002425057221 */ /* 0x000fe20000010000 */
[----:B------:R-:W-:Y:S01]  /*7b70*/  FADD.FTZ R2, R0, R3 ;  /* 0x0000000300027221 */ /* 0x000fe20000010000 */
[----:B------:R-:W-:Y:S01]  /*7b80*/  F2FP.BF16.F32.PACK_AB R178, R13, R178 ;  /* 0x000000b20db2723e */ /* 0x000fe200000010ff */
[----:B------:R-:W2:Y:S01]  /*7b90*/  MUFU.EX2 R156, R156 ;  /* 0x0000009c009c7308 */ /* 0x000ea20000000800 */
[----:B------:R-:W-:Y:S01]  /*7ba0*/  FADD.FTZ R36, R160, R5 ;  /* 0x00000005a0247221 */ /* 0x000fe20000010000 */
[----:B------:R-:W-:Y:S01]  /*7bb0*/  FADD.FTZ R3, R183, R2 ;  /* 0x00000002b7037221 */ /* 0x000fe20000010000 */
[----:B------:R-:W-:Y:S01]  /*7bc0*/  F2FP.BF16.F32.PACK_AB R172, R15, R172 ;  /* 0x000000ac0fac723e */ /* 0x000fe200000010ff */
[----:B------:R-:W-:-:S02]  /*7bd0*/  VIADD R4, R4, 0xffffffff ;  /* 0xffffffff04047836 */ /* 0x000fc40000000000 */
        /* <DEDUP_REMOVED lines=8> */
[----:B----4-:R-:W-:Y:S01]  /*7c60*/  FADD.FTZ R5, R45, R38 ;  /* 0x000000262d057221 */ /* 0x010fe20000010000 */
[----:B0-----:R-:W-:Y:S01]  /*7c70*/  FADD.FTZ R36, R12, R3 ;  /* 0x000000030c247221 */ /* 0x001fe20000010000 */
[----:B------:R-:W-:Y:S01]  /*7c80*/  F2FP.BF16.F32.PACK_AB R170, R29, R170 ;  /* 0x000000aa1daa723e */ /* 0x000fe200000010ff */
[----:B------:R-:W0:Y:S01]  /*7c90*/  MUFU.EX2 R49, R49 ;  /* 0x0000003100317308 */ /* 0x000e220000000800 */
[----:B--2---:R-:W-:Y:S01]  /*7ca0*/  FADD.FTZ R38, R156, R5 ;  /* 0x000000059c267221 */ /* 0x004fe20000010000 */
[----:B------:R-:W-:Y:S01]  /*7cb0*/  F2FP.BF16.F32.PACK_AB R164, R33, R164 ;  /* 0x000000a421a4723e */ /* 0x000fe200000010ff */
[----:B------:R-:W-:Y:S01]  /*7cc0*/  FMUL.FTZ R91, R91, R28 ;  /* 0x0000001c5b5b7220 */ /* 0x000fe20000410000 */
[----:B------:R-:W-:Y:S01]  /*7cd0*/  F2FP.BF16.F32.PACK_AB R166, R37, R166 ;  /* 0x000000a625a6723e */ /* 0x000fe200000010ff */
[----:B------:R-:W-:Y:S01]  /*7ce0*/  FMUL.FTZ R94, R94, R28 ;  /* 0x0000001c5e5e7220 */ /* 0x000fe20000410000 */
[----:B------:R-:W-:Y:S01]  /*7cf0*/  F2FP.BF16.F32.PACK_AB R160, R41, R160 ;  /* 0x000000a029a0723e */ /* 0x000fe200000010ff */
[----:B------:R-:W-:Y:S01]  /*7d00*/  FMUL.FTZ R95, R95, R28 ;  /* 0x0000001c5f5f7220 */ /* 0x000fe20000410000 */
[----:B------:R-:W2:Y:S01]  /*7d10*/  MUFU.EX2 R14, R14 ;  /* 0x0000000e000e7308 */ /* 0x000ea20000000800 */
[----:B---3--:R-:W-:Y:S01]  /*7d20*/  FADD.FTZ R3, R179, R36 ;  /* 0x00000024b3037221 */ /* 0x008fe20000010000 */
[----:B------:R-:W-:Y:S01]  /*7d30*/  F2FP.BF16.F32.PACK_AB R162, R45, R162 ;  /* 0x000000a22da2723e */ /* 0x000fe200000010ff */
[-C--:B------:R-:W-:Y:S01]  /*7d40*/  FMUL.FTZ R98, R98, R28.reuse ;  /* 0x0000001c62627220 */ /* 0x080fe20000410000 */
[----:B------:R-:W-:Y:S01]  /*7d50*/  F2FP.BF16.F32.PACK_AB R183, R10, R183 ;  /* 0x000000b70ab7723e */ /* 0x000fe200000010ff */
[-C--:B------:R-:W-:Y:S01]  /*7d60*/  FMUL.FTZ R99, R99, R28.reuse ;  /* 0x0000001c63637220 */ /* 0x080fe20000410000 */
[----:B------:R-:W-:Y:S01]  /*7d70*/  F2FP.BF16.F32.PACK_AB R177, R12, R177 ;  /* 0x000000b10cb1723e */ /* 0x000fe200000010ff */
[----:B------:R-:W-:Y:S01]  /*7d80*/  FMUL.FTZ R102, R102, R28 ;  /* 0x0000001c66667220 */ /* 0x000fe20000410000 */
[----:B------:R-:W3:Y:S01]  /*7d90*/  MUFU.EX2 R158, R158 ;  /* 0x0000009e009e7308 */ /* 0x000ee20000000800 */
        /* <DEDUP_REMOVED lines=8> */
[C---:B--2---:R-:W-:Y:S01]  /*7e20*/  FADD.FTZ R36, R14.reuse, R3 ;  /* 0x000000030e247221 */ /* 0x044fe20000010000 */
[----:B------:R-:W-:Y:S01]  /*7e30*/  F2FP.BF16.F32.PACK_AB R179, R14, R179 ;  /* 0x000000b30eb3723e */ /* 0x000fe200000010ff */
[-C--:B------:R-:W-:Y:S01]  /*7e40*/  FMUL.FTZ R114, R114, R28.reuse ;  /* 0x0000001c72727220 */ /* 0x080fe20000410000 */
[-C--:B------:R-:W-:Y:S01]  /*7e50*/  FMUL.FTZ R115, R115, R28.reuse ;  /* 0x0000001c73737220 */ /* 0x080fe20000410000 */
[-C--:B------:R-:W-:Y:S01]  /*7e60*/  FMUL.FTZ R118, R118, R28.reuse ;  /* 0x0000001c76767220 */ /* 0x080fe20000410000 */
[-C--:B------:R-:W-:Y:S01]  /*7e70*/  FMUL.FTZ R119, R119, R28.reuse ;  /* 0x0000001c77777220 */ /* 0x080fe20000410000 */
[-C--:B------:R-:W-:Y:S01]  /*7e80*/  FMUL.FTZ R122, R122, R28.reuse ;  /* 0x0000001c7a7a7220 */ /* 0x080fe20000410000 */
[----:B------:R-:W2:Y:S01]  /*7e90*/  MUFU.EX2 R53, R53 ;  /* 0x0000003500357308 */ /* 0x000ea20000000800 */
[----:B---3--:R-:W-:Y:S01]  /*7ea0*/  FADD.FTZ R38, R158, R5 ;  /* 0x000000059e267221 */ /* 0x008fe20000010000 */
[-C--:B------:R-:W-:Y:S01]  /*7eb0*/  FMUL.FTZ R123, R123, R28.reuse ;  /* 0x0000001c7b7b7220 */ /* 0x080fe20000410000 */
[-C--:B------:R-:W-:Y:S01]  /*7ec0*/  FMUL.FTZ R126, R126, R28.reuse ;  /* 0x0000001c7e7e7220 */ /* 0x080fe20000410000 */
[-C--:B------:R-:W-:Y:S01]  /*7ed0*/  FMUL.FTZ R127, R127, R28.reuse ;  /* 0x0000001c7f7f7220 */ /* 0x080fe20000410000 */
[-C--:B------:R-:W-:Y:S01]  /*7ee0*/  FMUL.FTZ R130, R130, R28.reuse ;  /* 0x0000001c82827220 */ /* 0x080fe20000410000 */
[-C--:B------:R-:W-:Y:S01]  /*7ef0*/  FMUL.FTZ R131, R131, R28.reuse ;  /* 0x0000001c83837220 */ /* 0x080fe20000410000 */
[-C--:B------:R-:W-:Y:S01]  /*7f00*/  FMUL.FTZ R134, R134, R28.reuse ;  /* 0x0000001c86867220 */ /* 0x080fe20000410000 */
[----:B------:R-:W3:Y:S01]  /*7f10*/  MUFU.EX2 R20, R20 ;  /* 0x0000001400147308 */ /* 0x000ee20000000800 */
[----:B0-----:R-:W-:Y:S01]  /*7f20*/  FADD.FTZ R3, R173, R36 ;  /* 0x00000024ad037221 */ /* 0x001fe20000010000 */
[-C--:B------:R-:W-:Y:S01]  /*7f30*/  FMUL.FTZ R135, R135, R28.reuse ;  /* 0x0000001c87877220 */ /* 0x080fe20000410000 */
[-C--:B------:R-:W-:Y:S01]  /*7f40*/  FMUL.FTZ R138, R138, R28.reuse ;  /* 0x0000001c8a8a7220 */ /* 0x080fe20000410000 */
[-C--:B------:R-:W-:Y:S01]  /*7f50*/  FMUL.FTZ R139, R139, R28.reuse ;  /* 0x0000001c8b8b7220 */ /* 0x080fe20000410000 */
[-C--:B------:R-:W-:Y:S01]  /*7f60*/  FMUL.FTZ R142, R142, R28.reuse ;  /* 0x0000001c8e8e7220 */ /* 0x080fe20000410000 */
[-C--:B------:R-:W-:Y:S01]  /*7f70*/  FMUL.FTZ R143, R143, R28.reuse ;  /* 0x0000001c8f8f7220 */ /* 0x080fe20000410000 */
[----:B------:R-:W-:Y:S01]  /*7f80*/  FMUL.FTZ R146, R146, R28 ;  /* 0x0000001c92927220 */ /* 0x000fe20000410000 */
[----:B------:R-:W0:Y:S01]  /*7f90*/  MUFU.EX2 R152, R152 ;  /* 0x0000009800987308 */ /* 0x000e220000000800 */
[C---:B--2---:R-:W-:Y:S01]  /*7fa0*/  FADD.FTZ R5, R53.reuse, R38 ;  /* 0x0000002635057221 */ /* 0x044fe20000010000 */
[----:B------:R-:W-:Y:S01]  /*7fb0*/  F2FP.BF16.F32.PACK_AB R158, R53, R158 ;  /* 0x0000009e359e723e */ /* 0x000fe200000010ff */
[-C--:B------:R-:W-:Y:S01]  /*7fc0*/  FMUL.FTZ R147, R147, R28.reuse ;  /* 0x0000001c93937220 */ /* 0x080fe20000410000 */
[-C--:B------:R-:W-:Y:S01]  /*7fd0*/  FMUL.FTZ R150, R150, R28.reuse ;  /* 0x0000001c96967220 */ /* 0x080fe20000410000 */
[----:B------:R-:W-:Y:S01]  /*7fe0*/  FMUL.FTZ R151, R151, R28 ;  /* 0x0000001c97977220 */ /* 0x000fe20000410000 */
[----:B------:R-:W-:-:S02]  /*7ff0*/  IMAD.MOV.U32 R0, RZ, RZ, R6 ;  /* 0x000000ffff007224 */ /* 0x000fc400078e0006 */
[----:B------:R-:W2:Y:S01]  /*8000*/  MUFU.EX2 R175, R175 ;  /* 0x000000af00af7308 */ /* 0x000ea20000000800 */
[C---:B---3--:R-:W-:Y:S01]  /*8010*/  FADD.FTZ R36, R20.reuse, R3 ;  /* 0x0000000314247221 */ /* 0x048fe20000010000 */
[----:B------:R-:W-:-:S06]  /*8020*/  F2FP.BF16.F32.PACK_AB R173, R20, R173 ;  /* 0x000000ad14ad723e */ /* 0x000fcc00000010ff */
[----:B------:R-:W3:Y:S01]  /*8030*/  MUFU.EX2 R57, R57 ;  /* 0x0000003900397308 */ /* 0x000ee20000000800 */
[----:B0-----:R-:W-:-:S07]  /*8040*/  FADD.FTZ R38, R152, R5 ;  /* 0x0000000598267221 */ /* 0x001fce0000010000 */
[----:B------:R-:W0:Y:S01]  /*8050*/  MUFU.EX2 R26, R26 ;  /* 0x0000001a001a7308 */ /* 0x000e220000000800 */
[----:B--2---:R-:W-:-:S07]  /*8060*/  FADD.FTZ R3, R175, R36 ;  /* 0x00000024af037221 */ /* 0x004fce0000010000 */
[----:B------:R-:W2:Y:S01]  /*8070*/  MUFU.EX2 R154, R154 ;  /* 0x0000009a009a7308 */ /* 0x000ea20000000800 */
[C---:B---3--:R-:W-:Y:S01]  /*8080*/  FADD.FTZ R5, R57.reuse, R38 ;  /* 0x0000002639057221 */ /* 0x048fe20000010000 */
[----:B------:R-:W-:-:S06]  /*8090*/  F2FP.BF16.F32.PACK_AB R152, R57, R152 ;  /* 0x000000983998723e */ /* 0x000fcc00000010ff */
[----:B------:R-:W3:Y:S01]  /*80a0*/  MUFU.EX2 R169, R169 ;  /* 0x000000a900a97308 */ /* 0x000ee20000000800 */
[C---:B0-----:R-:W-:Y:S01]  /*80b0*/  FADD.FTZ R36, R26.reuse, R3 ;  /* 0x000000031a247221 */ /* 0x041fe20000010000 */
[----:B------:R-:W-:-:S06]  /*80c0*/  F2FP.BF16.F32.PACK_AB R175, R26, R175 ;  /* 0x000000af1aaf723e */ /* 0x000fcc00000010ff */
[----:B------:R-:W0:Y:S01]  /*80d0*/  MUFU.EX2 R30, R30 ;  /* 0x0000001e001e7308 */ /* 0x000e220000000800 */
[----:B--2---:R-:W-:Y:S01]  /*80e0*/  FADD.FTZ R38, R154, R5 ;  /* 0x000000059a267221 */ /* 0x004fe20000010000 */
        /* <DEDUP_REMOVED lines=21> */
[----:B------:R-:W-:Y:S01]  /*8240*/  F2FP.BF16.F32.PACK_AB R167, R2, R167 ;  /* 0x000000a702a7723e */ /* 0x000fe200000010ff */
[----:B------:R-:W-:-:S05]  /*8250*/  IMAD.MOV.U32 R5, RZ, RZ, R8 ;  /* 0x000000ffff057224 */ /* 0x000fca00078e0008 */
        /* <DEDUP_REMOVED lines=24> */
[----:B------:R-:W-:-:S03]  /*83e0*/  F2FP.BF16.F32.PACK_AB R153, R83, R153 ;  /* 0x000000995399723e */ /* 0x000fc600000010ff */
[----:B---3--:R-:W-:-:S04]  /*83f0*/  FADD.FTZ R36, R155, R36 ;  /* 0x000000249b247221 */ /* 0x008fc80000010000 */
[C---:B0-----:R-:W-:Y:S01]  /*8400*/  FADD.FTZ R2, R24.reuse, R36 ;  /* 0x0000002418027221 */ /* 0x041fe20000010000 */
[----:B------:R-:W-:Y:S01]  /*8410*/  F2FP.BF16.F32.PACK_AB R155, R24, R155 ;  /* 0x0000009b189b723e */ /* 0x000fe200000010ff */
[----:B-1----:R-:W-:Y:S06]  /*8420*/  @P2 BRA `(.L_x_7467) ;  /* 0xffffffcc00d82947 */ /* 0x002fec000383ffff */
[----:B------:R-:W-:Y:S01]  /*8430*/  IMAD.MOV.U32 R5, RZ, RZ, R8 ;  /* 0x000000ffff057224 */ /* 0x000fe200078e0008 */
[----:B------:R-:W-:Y:S01]  /*8440*/  UMOV UR47, UR59 ;  /* 0x0000003b002f7c82 */ /* 0x000fe20008000000 */
[----:B------:R-:W-:Y:S01]  /*8450*/  IMAD.MOV.U32 R0, RZ, RZ, R6 ;  /* 0x000000ffff007224 */ /* 0x000fe200078e0006 */
[----:B------:R-:W-:-:S06]  /*8460*/  UMOV UR50, UR58 ;  /* 0x0000003a00327c82 */ /* 0x000fcc0008000000 */
.L_x_7450:
[----:B------:R-:W-:Y:S01]  /*8470*/  ULDC UR6, c[0x0][0x448] ;  /* 0x0001120000067ab9 */ /* 0x000fe20000000800 */
[----:B------:R-:W-:Y:S01]  /*8480*/  ULDC UR18, c[0x0][0x9e4] ;  /* 0x0002790000127ab9 */ /* 0x000fe20000000800 */
[----:B------:R-:W-:Y:S02]  /*8490*/  UISETP.NE.AND UP0, UPT, UR6, 0x1, UPT ;  /* 0x000000010600788c */ /* 0x000fe4000bf05270 */
[----:B------:R-:W-:Y:S02]  /*84a0*/  UISETP.GE.AND UP1, UPT, UR18, 0x1, UPT ;  /* 0x000000011200788c */ /* 0x000fe4000bf26270 */
[----:B------:R-:W-:Y:S02]  /*84b0*/  UIADD3 UR11, UR37, 0x7f, URZ ;  /* 0x0000007f250b7890 */ /* 0x000fe4000fffe03f */
[----:B------:R-:W-:Y:S02]  /*84c0*/  UIADD3 UR14, UR38, 0x1, -UR46 ;  /* 0x00000001260e7890 */ /* 0x000fe4000fffe82e */
[----:B------:R-:W-:-:S03]  /*84d0*/  PLOP3.LUT P5, PT, PT, PT, UP1, 0x80, 0x0 ;  /* 0x000000000000781c */ /* 0x000fc60003faf018 */
[----:B------:R-:W-:Y:S01]  /*84e0*/  @UP0 ULDC UR6, c[0x0][0x44c] ;  /* 0x0001130000060ab9 */ /* 0x000fe20000000800 */
[----:B------:R-:W-:Y:S01]  /*84f0*/  @UP0 ULDC UR15, c[0x0][0x450] ;  /* 0x00011400000f0ab9 */ /* 0x000fe20000000800 */
[----:B------:R-:W-:-:S04]  /*8500*/  UIMAD.WIDE.U32 UR6, UR11, UR6, URZ ;  /* 0x000000060b0672a5 */ /* 0x000fc8000f8e003f */
[----:B------:R-:W-:-:S04]  /*8510*/  @UP0 USHF.R.U32.HI UR11, URZ, UR15, UR7 ;  /* 0x0000000f3f0b0299 */ /* 0x000fc80008011607 */
[----:B------:R-:W-:-:S04]  /*8520*/  UIADD3 UR11, UR14, UR11, URZ ;  /* 0x0000000b0e0b7290 */ /* 0x000fc8000fffe03f */
        /* <DEDUP_REMOVED lines=12> */
.L_x_7469:
[----:B------:R-:W-:-:S11]  /*85f0*/  UISETP.NE.AND UP1, UPT, UR18, 0x1, UPT ;  /* 0x000000011200788c */ /* 0x000fd6000bf25270 */
[----:B------:R-:W-:Y:S02]  /*8600*/  @UP1 ULDC.64 UR6, c[0x0][0x9e8] ;  /* 0x00027a0000061ab9 */ /* 0x000fe40000000a00 */
[----:B------:R-:W-:-:S04]  /*8610*/  UIMAD.WIDE.U32 UR14, UR11, UR6, URZ ;  /* 0x000000060b0e72a5 */ /* 0x000fc8000f8e003f */
[----:B------:R-:W-:-:S12]  /*8620*/  @UP1 USHF.R.U32.HI UR11, URZ, UR7, UR15 ;  /* 0x000000073f0b1299 */ /* 0x000fd8000801160f */
.L_x_7470:
[----:B------:R-:W-:-:S04]  /*8630*/  UIMAD UR11, UR11, UR18, URZ ;  /* 0x000000120b0b72a4 */ /* 0x000fc8000f8e023f */
[----:B------:R-:W-:-:S04]  /*8640*/  UISETP.LT.AND UP1, UPT, UR56, UR11, UPT ;  /* 0x0000000b3800728c */ /* 0x000fc8000bf21270 */
[----:B------:R-:W-:-:S12]  /*8650*/  USEL UR56, UR56, UR11, !UP1 ;  /* 0x0000000b38387287 */ /* 0x000fd8000c800000 */
.L_x_7468:
[----:B------:R-:W-:-:S04]  /*8660*/  UIADD3 UR56, UR56, 0x7f, URZ ;  /* 0x0000007f38387890 */ /* 0x000fc8000fffe03f */
        /* <DEDUP_REMOVED lines=12> */
.L_x_7480:
        /* <DEDUP_REMOVED lines=9> */
.L_x_7473:
[----:B------:R-:W-:Y:S01]  /*87c0*/  ULEA UR6, UR47, UR41, 0x3 ;  /* 0x000000292f067291 */ /* 0x000fe2000f8e183f */
[----:B------:R-:W-:-:S05]  /*87d0*/  IMAD.U32 R0, RZ, RZ, UR50 ;  /* 0x00000032ff007e24 */ /* 0x000fca000f8e00ff */
[----:B------:R-:W-:-:S04]  /*87e0*/  SHF.L.U32 R0, R0, 0x1f, RZ ;  /* 0x0000001f00007819 */ /* 0x000fc800000006ff */
[----:B------:R0:W1:Y:S01]  /*87f0*/  SYNCS.PHASECHK.TRANS64.TRYWAIT P2, [UR6+0x28830], R0 ;  /* 0x02883000ff0075a7 */ /* 0x0000620008040146 */
[----:B------:R-:W-:Y:S05]  /*8800*/  @!P0 BRA `(.L_x_7474) ;  /* 0x0000000000048947 */ /* 0x000fea0003800000 */
[----:B------:R-:W-:Y:S01]  /*8810*/  BPT.TRAP 0x1 ;  /* 0x000000040000795c */ /* 0x000fe20000300000 */
.L_x_7474:
[----:B-1----:R-:W-:Y:S05]  /*8820*/  @P2 BRA `(.L_x_7472) ;  /* 0x0000000000082947 */ /* 0x002fea0003800000 */
[----:B------:R-:W1:Y:S02]  /*8830*/  SYNCS.PHASECHK.TRANS64.TRYWAIT P2, [UR6+0x28830], R0 ;  /* 0x02883000ff0075a7 */ /* 0x000e640008040146 */
[----:B-1----:R-:W-:Y:S05]  /*8840*/  @!P2 BRA `(.L_x_7475) ;  /* 0x000000f80094a947 */ /* 0x002fea0003800000 */
.L_x_7472:
        /* <DEDUP_REMOVED lines=47> */
.L_x_7477:
[----:B------:R-:W-:Y:S01]  /*8b40*/  ULEA UR6, UR56, UR41, 0x3 ;  /* 0x0000002938067291 */ /* 0x000fe2000f8e183f */
[----:B------:R-:W-:-:S05]  /*8b50*/  IMAD.U32 R0, RZ, RZ, UR57 ;  /* 0x00000039ff007e24 */ /* 0x000fca000f8e00ff */
[----:B------:R-:W-:-:S04]  /*8b60*/  SHF.L.U32 R0, R0, 0x1f, RZ ;  /* 0x0000001f00007819 */ /* 0x000fc800000006ff */
[----:B------:R0:W1:Y:S01]  /*8b70*/  SYNCS.PHASECHK.TRANS64.TRYWAIT P2, [UR6+0x28850], R0 ;  /* 0x02885000ff0075a7 */ /* 0x0000620008040146 */
[----:B------:R-:W-:Y:S05]  /*8b80*/  @!P0 BRA `(.L_x_7478) ;  /* 0x0000000000048947 */ /* 0x000fea0003800000 */
[----:B------:R-:W-:Y:S01]  /*8b90*/  BPT.TRAP 0x1 ;  /* 0x000000040000795c */ /* 0x000fe20000300000 */
.L_x_7478:
[----:B-1----:R-:W-:Y:S05]  /*8ba0*/  @P2 BRA `(.L_x_7476) ;  /* 0x0000000000082947 */ /* 0x002fea0003800000 */
[----:B------:R-:W1:Y:S02]  /*8bb0*/  SYNCS.PHASECHK.TRANS64.TRYWAIT P2, [UR6+0x28850], R0 ;  /* 0x02885000ff0075a7 */ /* 0x000e640008040146 */
[----:B-1----:R-:W-:Y:S05]  /*8bc0*/  @!P2 BRA `(.L_x_7479) ;  /* 0x000000f400cca947 */ /* 0x002fea0003800000 */
.L_x_7476:
[----:B------:R-:W-:Y:S01]  /*8bd0*/  UIADD3 UR6, UR41, 0x400, URZ ;  /* 0x0000040029067890 */ /* 0x000fe2000fffe03f */
[----:B------:R-:W-:Y:S01]  /*8be0*/  WARPGROUP.ARRIVE ;  /* 0x00000000000079c5 */ /* 0x000fe20000000000 */
[----:B------:R-:W-:Y:S01]  /*8bf0*/  UMOV UR7, 0x40000040 ;  /* 0x4000004000077882 */ /* 0x000fe20000000000 */
[----:B01----:R-:W-:Y:S01]  /*8c00*/  FMNMX.FTZ R0, R24, R7, !PT ;  /* 0x0000000718007209 */ /* 0x003fe20007810000 */
[----:B------:R-:W-:Y:S01]  /*8c10*/  USHF.R.U32.HI UR6, URZ, 0x4, UR6 ;  /* 0x000000043f067899 */ /* 0x000fe20008011606 */
[----:B------:R-:W-:Y:S02]  /*8c20*/  FMNMX.FTZ R10, R26, R6, !PT ;  /* 0x000000061a0a7209 */ /* 0x000fe40007810000 */
[----:B------:R-:W0:Y:S01]  /*8c30*/  S2R R222, SR_TID.X ;  /* 0x0000000000de7919 */ /* 0x000e220000002100 */
[----:B------:R-:W-:Y:S01]  /*8c40*/  FMNMX.FTZ R5, R25, R0, !PT ;  /* 0x0000000019057209 */ /* 0x000fe20007810000 */
[----:B------:R-:W-:Y:S01]  /*8c50*/  ULOP3.LUT UR6, UR6, 0x3fff, URZ, 0xc0, !UPT ;  /* 0x00003fff06067892 */ /* 0x000fe2000f8ec03f */
[----:B------:R-:W-:Y:S01]  /*8c60*/  ISETP.GT.AND P2, PT, R4, UR55, PT ;  /* 0x0000003704007c0c */ /* 0x000fe2000bf44270 */
[----:B------:R-:W-:Y:S01]  /*8c70*/  UMOV UR10, UR54 ;  /* 0x00000036000a7c82 */ /* 0x000fe20008000000 */
[----:B------:R-:W-:Y:S01]  /*8c80*/  FMNMX.FTZ R0, R28, R5, !PT ;  /* 0x000000051c007209 */ /* 0x000fe20007810000 */
[----:B------:R-:W-:Y:S01]  /*8c90*/  ULOP3.LUT UR6, UR6, 0x4000000, URZ, 0xfc, !UPT ;  /* 0x0400000006067892 */ /* 0x000fe2000f8efc3f */
[----:B------:R-:W-:Y:S01]  /*8ca0*/  VIADD R4, R4, 0xffffffff ;  /* 0xffffffff04047836 */ /* 0x000fe20000000000 */
[----:B------:R-:W-:Y:S01]  /*8cb0*/  UMOV UR57, UR50 ;  /* 0x0000003200397c82 */ /* 0x000fe20008000000 */
[----:B------:R-:W-:Y:S01]  /*8cc0*/  FMNMX.FTZ R5, R29, R0, !PT ;  /* 0x000000001d057209 */ /* 0x000fe20007810000 */
[----:B------:R-:W-:-:S03]  /*8cd0*/  ULEA UR11, UR56, UR6, 0xb ;  /* 0x00000006380b7291 */ /* 0x000fc6000f8e583f */
[----:B------:R-:W-:-:S04]  /*8ce0*/  FMNMX.FTZ R0, R32, R5, !PT ;  /* 0x0000000520007209 */ /* 0x000fc80007810000 */
[----:B------:R-:W-:Y:S01]  /*8cf0*/  UMOV UR6, UR11 ;  /* 0x0000000b00067c82 */ /* 0x000fe20008000000 */
[----:B------:R-:W-:Y:S01]  /*8d00*/  FMNMX.FTZ R5, R33, R0, !PT ;  /* 0x0000000021057209 */ /* 0x000fe20007810000 */
[----:B------:R-:W-:Y:S01]  /*8d10*/  HGMMA.64x128x16.F32.BF16 R88, R180, gdesc[UR4].tnspB, R88, gsb0 ;  /* 0x41e00004b4587df0 */ /* 0x000fe20008001858 */
[----:B------:R-:W-:Y:S01]  /*8d20*/  UIADD3 UR6, UR11, 0x80, URZ ;  /* 0x000000800b067890 */ /* 0x000fe2000fffe03f */
[----:B------:R-:W-:Y:S01]  /*8d30*/  UMOV UR7, 0x40000040 ;  /* 0x4000004000077882 */ /* 0x000fe20000000000 */
[----:B------:R-:W-:-:S04]  /*8d40*/  FMNMX.FTZ R0, R36, R5, !PT ;  /* 0x0000000524007209 */ /* 0x000fc80007810000 */
        /* <DEDUP_REMOVED lines=30> */
[----:B------:R-:W-:Y:S01]  /*8f30*/  FMNMX.FTZ R10, R30, R5, !PT ;  /* 0x000000051e0a7209 */ /* 0x000fe20007810000 */
[----:B------:R-:W-:Y:S02]  /*8f40*/  WARPGROUP.DEPBAR.LE gsb0, 0x0 ;  /* 0x00008000000079c5 */ /* 0x000fe40000010000 */
[----:B------:R-:W-:Y:S01]  /*8f50*/  WARPGROUP.ARRIVE ;  /* 0x00000000000079c5 */ /* 0x000fe20000000000 */
[----:B------:R-:W-:-:S04]  /*8f60*/  FMNMX.FTZ R5, R31, R10, !PT ;  /* 0x0000000a1f057209 */ /* 0x000fc80007810000 */
[----:B------:R-:W-:Y:S01]  /*8f70*/  FMNMX.FTZ R10, R34, R5, !PT ;  /* 0x00000005220a7209 */ /* 0x000fe20007810000 */
[----:B------:R-:W-:Y:S01]  /*8f80*/  HGMMA.64x128x16.F32.BF16 R88, R176, gdesc[UR4].tnspB, R88, gsb0 ;  /* 0x41e00004b0587df0 */ /* 0x000fe20008001858 */
[----:B------:R-:W-:Y:S01]  /*8f90*/  UIADD3 UR6, UR11, 0x100, URZ ;  /* 0x000001000b067890 */ /* 0x000fe2000fffe03f */
[----:B------:R-:W-:Y:S01]  /*8fa0*/  UMOV UR7, 0x40000040 ;  /* 0x4000004000077882 */ /* 0x000fe20000000000 */
[----:B------:R-:W-:-:S04]  /*8fb0*/  FMNMX.FTZ R5, R35, R10, !PT ;  /* 0x0000000a23057209 */ /* 0x000fc80007810000 */
[----:B------:R-:W-:-:S04]  /*8fc0*/  FMNMX.FTZ R10, R38, R5, !PT ;  /* 0x00000005260a7209 */ /* 0x000fc80007810000 */
[----:B------:R-:W-:Y:S02]  /*8fd0*/  FMNMX.FTZ R5, R39, R10, !PT ;  /* 0x0000000a27057209 */ /* 0x000fe40007810000 */
[----:B0-----:R-:W-:Y:S02]  /*8fe0*/  FMNMX.FTZ R0, R9, R0, !PT ;  /* 0x0000000009007209 */ /* 0x001fe40007810000 */
[----:B------:R-:W-:-:S03]  /*8ff0*/  FMNMX.FTZ R10, R42, R5, !PT ;  /* 0x000000052a0a7209 */ /* 0x000fc60007810000 */
[----:B------:R-:W-:Y:S01]  /*9000*/  FADD.FTZ R7, -R0, R7 ;  /* 0x0000000700077221 */ /* 0x000fe20000010100 */
[----:B------:R-:W-:-:S03]  /*9010*/  FMNMX.FTZ R5, R43, R10, !PT ;  /* 0x0000000a2b057209 */ /* 0x000fc60007810000 */
[----:B------:R-:W-:Y:S01]  /*9020*/  FMUL.FTZ R8, R7, UR10 ;  /* 0x0000000a07087c20 */ /* 0x000fe20008410000 */
        /* <DEDUP_REMOVED lines=24> */
[----:B0-----:R-:W-:Y:S01]  /*91b0*/  FMNMX.FTZ R20, R5, R12, !PT ;  /* 0x0000000c05147209 */ /* 0x001fe20007810000 */
[----:B------:R-:W-:Y:S02]  /*91c0*/  WARPGROUP.DEPBAR.LE gsb0, 0x0 ;  /* 0x00008000000079c5 */ /* 0x000fe40000010000 */
[----:B------:R-:W-:Y:S02]  /*91d0*/  WARPGROUP.ARRIVE ;  /* 0x00000000000079c5 */ /* 0x000fe40000000000 */
[----:B------:R-:W0:Y:S04]  /*91e0*/  SHFL.BFLY PT, R5, R20, 0x1, 0x1f ;  /* 0x0c201f0014057f89 */ /* 0x000e2800000e0000 */
[----:B------:R-:W-:Y:S01]  /*91f0*/  HGMMA.64x128x16.F32.BF16 R88, R172, gdesc[UR4].tnspB, R88, gsb0 ;  /* 0x41e00004ac587df0 */ /* 0x000fe20008001858 */
[----:B------:R-:W-:Y:S01]  /*9200*/  UIADD3 UR6, UR11, 0x180, URZ ;  /* 0x000001800b067890 */ /* 0x000fe2000fffe03f */
[----:B------:R-:W-:Y:S01]  /*9210*/  UMOV UR7, 0x40000040 ;  /* 0x4000004000077882 */ /* 0x000fe20000000000 */
[----:B0-----:R-:W-:-:S05]  /*9220*/  FMNMX.FTZ R5, R20, R5, !PT ;  /* 0x0000000514057209 */ /* 0x001fca0007810000 */
[----:B------:R-:W-:Y:S01]  /*9230*/  FADD.FTZ R6, -R5, R6 ;  /* 0x0000000605067221 */ /* 0x000fe20000010100 */
[----:B------:R-:W-:Y:S02]  /*9240*/  WARPGROUP.DEPBAR.LE gsb0, 0x0 ;  /* 0x00008000000079c5 */ /* 0x000fe40000010000 */
[----:B------:R-:W-:-:S06]  /*9250*/  WARPGROUP.ARRIVE ;  /* 0x00000000000079c5 */ /* 0x000fcc0000000000 */
[----:B------:R-:W-:Y:S01]  /*9260*/  HGMMA.64x128x16.F32.BF16 R88, R168, gdesc[UR4].tnspB, R88, gsb0 ;  /* 0x41e00004a8587df0 */ /* 0x000fe20008001858 */
[----:B------:R-:W-:Y:S01]  /*9270*/  UIADD3 UR6, UR11, 0x200, URZ ;  /* 0x000002000b067890 */ /* 0x000fe2000fffe03f */
[----:B------:R-:W-:Y:S01]  /*9280*/  UMOV UR7, 0x40000040 ;  /* 0x4000004000077882 */ /* 0x000fe20000000000 */
[----:B------:R-:W-:Y:S02]  /*9290*/  WARPGROUP.DEPBAR.LE gsb0, 0x0 ;  /* 0x00008000000079c5 */ /* 0x000fe40000010000 */
[----:B------:R-:W-:Y:S01]  /*92a0*/  WARPGROUP.ARRIVE ;  /* 0x00000000000079c5 */ /* 0x000fe20000000000 */
[----:B------:R-:W-:-:S04]  /*92b0*/  FMUL.FTZ R169, R0, UR10 ;  /* 0x0000000a00a97c20 */ /* 0x000fc80008410000 */
[--C-:B------:R-:W-:Y:S02]  /*92c0*/  FFMA.FTZ R7, R24, UR10, -R169.reuse ;  /* 0x0000000a18077c23 */ /* 0x100fe400080108a9 */
[----:B------:R-:W-:Y:S01]  /*92d0*/  HGMMA.64x128x16.F32.BF16 R88, R164, gdesc[UR4].tnspB, R88, gsb0 ;  /* 0x41e00004a4587df0 */ /* 0x000fe20008001858 */
[----:B------:R-:W-:Y:S01]  /*92e0*/  UIADD3 UR6, UR11, 0x280, URZ ;  /* 0x000002800b067890 */ /* 0x000fe2000fffe03f */
[----:B------:R-:W-:Y:S01]  /*92f0*/  FMUL.FTZ R24, R5, UR10 ;  /* 0x0000000a05187c20 */ /* 0x000fe20008410000 */
[----:B------:R-:W-:Y:S01]  /*9300*/  UMOV UR7, 0x40000040 ;  /* 0x4000004000077882 */ /* 0x000fe20000000000 */
[--C-:B------:R-:W-:Y:S01]  /*9310*/  FFMA.FTZ R15, R41, UR10, -R169.reuse ;  /* 0x0000000a290f7c23 */ /* 0x100fe200080108a9 */
[--C-:B------:R-:W-:Y:S01]  /*9320*/  FFMA.FTZ R41, R65, UR10, -R169.reuse ;  /* 0x0000000a41297c23 */ /* 0x100fe200080108a9 */
[--C-:B------:R-:W-:Y:S01]  /*9330*/  FFMA.FTZ R181, R27, UR10, -R24.reuse ;  /* 0x0000000a1bb57c23 */ /* 0x100fe20008010818 */
[----:B------:R-:W-:Y:S02]  /*9340*/  IMAD.U32 R27, RZ, RZ, UR47 ;  /* 0x0000002fff1b7e24 */ /* 0x000fe4000f8e00ff */
[----:B------:R-:W-:Y:S01]  /*9350*/  FMUL.FTZ R65, R6, UR10 ;  /* 0x0000000a06417c20 */ /* 0x000fe20008410000 */
[--C-:B------:R-:W-:Y:S01]  /*9360*/  FFMA.FTZ R6, R26, UR10, -R24.reuse ;  /* 0x0000000a1a067c23 */ /* 0x100fe20008010818 */
[--C-:B------:R-:W-:Y:S01]  /*9370*/  FFMA.FTZ R180, R25, UR10, -R169.reuse ;  /* 0x0000000a19b47c23 */ /* 0x100fe200080108a9 */
[----:B------:R-:W0:Y:S01]  /*9380*/  MUFU.EX2 R7, R7 ;  /* 0x0000000700077308 */ /* 0x000e220000000800 */
[----:B------:R-:W-:Y:S01]  /*9390*/  @!P1 LEA R27, R27, UR41, 0x3 ;  /* 0x000000291b1b9c11 */ /* 0x000fe2000f8e18ff */
[--C-:B------:R-:W-:Y:S01]  /*93a0*/  FFMA.FTZ R182, R28, UR10, -R169.reuse ;  /* 0x0000000a1cb67c23 */ /* 0x100fe200080108a9 */
[--C-:B------:R-:W-:Y:S01]  /*93b0*/  FFMA.FTZ R183, R30, UR10, -R24.reuse ;  /* 0x0000000a1eb77c23 */ /* 0x100fe20008010818 */
[--C-:B------:R-:W-:Y:S01]  /*93c0*/  FFMA.FTZ R26, R31, UR10, -R24.reuse ;  /* 0x0000000a1f1a7c23 */ /* 0x100fe20008010818 */
[--C-:B------:R-:W-:Y:S01]  /*93d0*/  FFMA.FTZ R25, R29, UR10, -R169.reuse ;  /* 0x0000000a1d197c23 */ /* 0x100fe200080108a9 */
[----:B------:R-:W-:Y:S01]  /*93e0*/  @!P1 VIADD R27, R27, 0x28840 ;  /* 0x000288401b1b9836 */ /* 0x000fe20000000000 */
[----:B------:R-:W-:Y:S01]  /*93f0*/  IADD3 R31, -R222, 0xb, RZ ;  /* 0x0000000bde1f7810 */ /* 0x000fe20007ffe1ff */
[----:B------:R-:W-:Y:S01]  /*9400*/  MUFU.EX2 R65, R65 ;  /* 0x0000004100417308 */ /* 0x000fe20000000800 */
[----:B------:R-:W-:Y:S01]  /*9410*/  FFMA.FTZ R176, R32, UR10, -R169 ;  /* 0x0000000a20b07c23 */ /* 0x000fe200080108a9 */
[--C-:B------:R-:W-:Y:S01]  /*9420*/  FFMA.FTZ R177, R34, UR10, -R24.reuse ;  /* 0x0000000a22b17c23 */ /* 0x100fe20008010818 */
[----:B------:R-:W-:Y:S01]  /*9430*/  @!P1 PRMT R27, RZ, 0x654, R27 ;  /* 0x00000654ff1b9816 */ /* 0x000fe2000000001b */
[--C-:B------:R-:W-:Y:S01]  /*9440*/  FFMA.FTZ R9, R33, UR10, -R169.reuse ;  /* 0x0000000a21097c23 */ /* 0x100fe200080108a9 */
[--C-:B------:R-:W-:Y:S01]  /*9450*/  FFMA.FTZ R28, R35, UR10, -R24.reuse ;  /* 0x0000000a231c7c23 */ /* 0x100fe20008010818 */
[----:B------:R-:W-:Y:S01]  /*9460*/  FFMA.FTZ R178, R36, UR10, -R169 ;  /* 0x0000000a24b27c23 */ /* 0x000fe200080108a9 */
[--C-:B------:R-:W-:Y:S01]  /*9470*/  FFMA.FTZ R179, R38, UR10, -R24.reuse ;  /* 0x0000000a26b37c23 */ /* 0x100fe20008010818 */
[----:B------:R-:W1:Y:S01]  /*9480*/  MUFU.EX2 R6, R6 ;  /* 0x0000000600067308 */ /* 0x000e620000000800 */
        /* <DEDUP_REMOVED lines=11> */
[--C-:B------:R-:W-:Y:S01]  /*9540*/  FFMA.FTZ R168, R48, UR10, -R169.reuse ;  /* 0x0000000a30a87c23 */ /* 0x100fe200080108a9 */
[--C-:B------:R-:W-:Y:S01]  /*9550*/  FFMA.FTZ R21, R49, UR10, -R169.reuse ;  /* 0x0000000a31157c23 */ /* 0x100fe200080108a9 */
[--C-:B------:R-:W-:Y:S01]  /*9560*/  FFMA.FTZ R33, R53, UR10, -R169.reuse ;  /* 0x0000000a35217c23 */ /* 0x100fe200080108a9 */
[--C-:B------:R-:W-:Y:S01]  /*9570*/  FFMA.FTZ R29, R57, UR10, -R169.reuse ;  /* 0x0000000a391d7c23 */ /* 0x100fe200080108a9 */
[----:B------:R-:W2:Y:S01]  /*9580*/  MUFU.EX2 R181, R181 ;  /* 0x000000b500b57308 */ /* 0x000ea20000000800 */
[----:B-1----:R-:W-:Y:S01]  /*9590*/  FFMA.FTZ R2, R65, R2, R6 ;  /* 0x0000000241027223 */ /* 0x002fe20000010006 */
[--C-:B------:R-:W-:Y:S01]  /*95a0*/  FFMA.FTZ R37, R61, UR10, -R169.reuse ;  /* 0x0000000a3d257c23 */ /* 0x100fe200080108a9 */
[--C-:B------:R-:W-:Y:S01]  /*95b0*/  FFMA.FTZ R170, R52, UR10, -R169.reuse ;  /* 0x0000000a34aa7c23 */ /* 0x100fe200080108a9 */
[--C-:B------:R-:W-:Y:S01]  /*95c0*/  FFMA.FTZ R49, R69, UR10, -R169.reuse ;  /* 0x0000000a45317c23 */ /* 0x100fe200080108a9 */
[--C-:B------:R-:W-:Y:S01]  /*95d0*/  FFMA.FTZ R10, R72, UR10, -R169.reuse ;  /* 0x0000000a480a7c23 */ /* 0x100fe200080108a9 */
[--C-:B------:R-:W-:Y:S01]  /*95e0*/  FFMA.FTZ R45, R73, UR10, -R169.reuse ;  /* 0x0000000a492d7c23 */ /* 0x100fe200080108a9 */
[----:B------:R-:W-:Y:S01]  /*95f0*/  FFMA.FTZ R12, R76, UR10, -R169 ;  /* 0x0000000a4c0c7c23 */ /* 0x000fe200080108a9 */
[----:B------:R-:W1:Y:S01]  /*9600*/  MUFU.EX2 R182, R182 ;  /* 0x000000b600b67308 */ /* 0x000e620000000800 */
[----:B0-----:R-:W-:Y:S01]  /*9610*/  FADD.FTZ R3, R180, R3 ;  /* 0x00000003b4037221 */ /* 0x001fe20000010000 */
[--C-:B------:R-:W-:Y:S01]  /*9620*/  FFMA.FTZ R53, R77, UR10, -R169.reuse ;  /* 0x0000000a4d357c23 */ /* 0x100fe200080108a9 */
[--C-:B------:R-:W-:Y:S01]  /*9630*/  FFMA.FTZ R14, R80, UR10, -R169.reuse ;  /* 0x0000000a500e7c23 */ /* 0x100fe200080108a9 */
[--C-:B------:R-:W-:Y:S01]  /*9640*/  FFMA.FTZ R57, R81, UR10, -R169.reuse ;  /* 0x0000000a51397c23 */ /* 0x100fe200080108a9 */
[--C-:B------:R-:W-:Y:S01]  /*9650*/  FFMA.FTZ R84, R84, UR10, -R169.reuse ;  /* 0x0000000a54547c23 */ /* 0x100fe200080108a9 */
[----:B------:R-:W-:Y:S01]  /*9660*/  FFMA.FTZ R61, R85, UR10, -R169 ;  /* 0x0000000a553d7c23 */ /* 0x000fe200080108a9 */
[----:B------:R-:W-:Y:S01]  /*9670*/  FFMA.FTZ R36, R51, UR10, -R24 ;  /* 0x0000000a33247c23 */ /* 0x000fe20008010818 */
[----:B------:R-:W0:Y:S01]  /*9680*/  MUFU.EX2 R183, R183 ;  /* 0x000000b700b77308 */ /* 0x000e220000000800 */
[----:B--2---:R-:W-:Y:S01]  /*9690*/  FADD.FTZ R42, R181, R2 ;  /* 0x00000002b52a7221 */ /* 0x004fe20000010000 */
[--C-:B------:R-:W-:Y:S01]  /*96a0*/  FFMA.FTZ R171, R54, UR10, -R24.reuse ;  /* 0x0000000a36ab7c23 */ /* 0x100fe20008010818 */
[--C-:B------:R-:W-:Y:S01]  /*96b0*/  FFMA.FTZ R38, R55, UR10, -R24.reuse ;  /* 0x0000000a37267c23 */ /* 0x100fe20008010818 */
[--C-:B------:R-:W-:Y:S01]  /*96c0*/  FFMA.FTZ R40, R59, UR10, -R24.reuse ;  /* 0x0000000a3b287c23 */ /* 0x100fe20008010818 */
[----:B------:R-:W-:Y:S01]  /*96d0*/  F2FP.BF16.F32.PACK_AB R180, R180, R7 ;  /* 0x00000007b4b4723e */ /* 0x000fe200000010ff */
[--C-:B------:R-:W-:Y:S01]  /*96e0*/  FFMA.FTZ R2, R63, UR10, -R24.reuse ;  /* 0x0000000a3f027c23 */ /* 0x100fe20008010818 */
[----:B------:R-:W-:Y:S01]  /*96f0*/  F2FP.BF16.F32.PACK_AB R181, R181, R6 ;  /* 0x00000006b5b5723e */ /* 0x000fe200000010ff */
[----:B------:R-:W2:Y:S01]  /*9700*/  MUFU.EX2 R25, R25 ;  /* 0x0000001900197308 */ /* 0x000ea20000000800 */
[----:B-1----:R-:W-:Y:S01]  /*9710*/  FADD.FTZ R44, R182, R3 ;  /* 0x00000003b62c7221 */ /* 0x002fe20000010000 */
[--C-:B------:R-:W-:Y:S01]  /*9720*/  FFMA.FTZ R75, R75, UR10, -R24.reuse ;  /* 0x0000000a4b4b7c23 */ /* 0x100fe20008010818 */
[--C-:B------:R-:W-:Y:S01]  /*9730*/  FFMA.FTZ R78, R78, UR10, -R24.reuse ;  /* 0x0000000a4e4e7c23 */ /* 0x100fe20008010818 */
[--C-:B------:R-:W-:Y:S01]  /*9740*/  FFMA.FTZ R79, R79, UR10, -R24.reuse ;  /* 0x0000000a4f4f7c23 */ /* 0x100fe20008010818 */
[--C-:B------:R-:W-:Y:S01]  /*9750*/  FFMA.FTZ R82, R82, UR10, -R24.reuse ;  /* 0x0000000a52527c23 */ /* 0x100fe20008010818 */
[--C-:B------:R-:W-:Y:S01]  /*9760*/  FFMA.FTZ R83, R83, UR10, -R24.reuse ;  /* 0x0000000a53537c23 */ /* 0x100fe20008010818 */
[----:B------:R-:W-:Y:S01]  /*9770*/  FFMA.FTZ R86, R86, UR10, -R24 ;  /* 0x0000000a56567c23 */ /* 0x000fe20008010818 */
[----:B------:R-:W1:Y:S01]  /*9780*/  MUFU.EX2 R26, R26 ;  /* 0x0000001a001a7308 */ /* 0x000e620000000800 */
[----:B0-----:R-:W-:-:S07]  /*9790*/  FADD.FTZ R3, R183, R42 ;  /* 0x0000002ab7037221 */ /* 0x001fce0000010000 */
[----:B------:R-:W-:Y:S01]  /*97a0*/  MUFU.EX2 R176, R176 ;  /* 0x000000b000b07308 */ /* 0x000fe20000000800 */
[----:B--2---:R-:W-:-:S07]  /*97b0*/  F2FP.BF16.F32.PACK_AB R182, R25, R182 ;  /* 0x000000b619b6723e */ /* 0x004fce00000010ff */
[----:B------:R-:W0:Y:S01]  /*97c0*/  MUFU.EX2 R177, R177 ;  /* 0x000000b100b17308 */ /* 0x000e220000000800 */
[C---:B-1----:R-:W-:Y:S01]  /*97d0*/  FADD.FTZ R42, R26.reuse, R3 ;  /* 0x000000031a2a7221 */ /* 0x042fe20000010000 */
[----:B------:R-:W-:-:S06]  /*97e0*/  F2FP.BF16.F32.PACK_AB R183, R26, R183 ;  /* 0x000000b71ab7723e */ /* 0x000fcc00000010ff */
[----:B------:R-:W-:Y:S08]  /*97f0*/  MUFU.EX2 R9, R9 ;  /* 0x0000000900097308 */ /* 0x000ff00000000800 */
[----:B------:R-:W1:Y:S01]  /*9800*/  MUFU.EX2 R28, R28 ;  /* 0x0000001c001c7308 */ /* 0x000e620000000800 */
[----:B0-----:R-:W-:Y:S01]  /*9810*/  FADD.FTZ R3, R177, R42 ;  /* 0x0000002ab1037221 */ /* 0x001fe20000010000 */
[----:B------:R-:W-:-:S06]  /*9820*/  FFMA.FTZ R42, R67, UR10, -R24 ;  /* 0x0000000a432a7c23 */ /* 0x000fcc0008010818 */
[----:B------:R-:W-:Y:S08]  /*9830*/  MUFU.EX2 R178, R178 ;  /* 0x000000b200b27308 */ /* 0x000ff00000000800 */
[----:B------:R-:W0:Y:S01]  /*9840*/  MUFU.EX2 R179, R179 ;  /* 0x000000b300b37308 */ /* 0x000e220000000800 */
[C---:B-1----:R-:W-:Y:S01]  /*9850*/  FADD.FTZ R46, R28.reuse, R3 ;  /* 0x000000031c2e7221 */ /* 0x042fe20000010000 */
[----:B------:R-:W-:-:S06]  /*9860*/  F2FP.BF16.F32.PACK_AB R177, R28, R177 ;  /* 0x000000b11cb1723e */ /* 0x000fcc00000010ff */
[----:B------:R-:W-:Y:S08]  /*9870*/  MUFU.EX2 R13, R13 ;  /* 0x0000000d000d7308 */ /* 0x000ff00000000800 */
[----:B------:R-:W1:Y:S01]  /*9880*/  MUFU.EX2 R30, R30 ;  /* 0x0000001e001e7308 */ /* 0x000e620000000800 */
[----:B0-----:R-:W-:Y:S01]  /*9890*/  FADD.FTZ R3, R179, R46 ;  /* 0x0000002eb3037221 */ /* 0x001fe20000010000 */
[----:B------:R-:W-:-:S02]  /*98a0*/  WARPGROUP.DEPBAR.LE gsb0, 0x0 ;  /* 0x00008000000079c5 */ /* 0x000fc40000010000 */
[----:B------:R-:W-:Y:S01]  /*98b0*/  WARPGROUP.ARRIVE ;  /* 0x00000000000079c5 */ /* 0x000fe20000000000 */
[--C-:B------:R-:W-:Y:S01]  /*98c0*/  FFMA.FTZ R164, R56, UR10, -R169.reuse ;  /* 0x0000000a38a47c23 */ /* 0x100fe200080108a9 */
[----:B------:R-:W-:Y:S02]  /*98d0*/  FFMA.FTZ R166, R60, UR10, -R169 ;  /* 0x0000000a3ca67c23 */ /* 0x000fe400080108a9 */
[----:B------:R-:W-:Y:S01]  /*98e0*/  MUFU.EX2 R172, R172 ;  /* 0x000000ac00ac7308 */ /* 0x000fe20000000800 */
[--C-:B------:R-:W-:Y:S01]  /*98f0*/  FFMA.FTZ R165, R58, UR10, -R24.reuse ;  /* 0x0000000a3aa57c23 */ /* 0x100fe20008010818 */
[----:B------:R-:W-:Y:S01]  /*9900*/  FFMA.FTZ R167, R62, UR10, -R24 ;  /* 0x0000000a3ea77c23 */ /* 0x000fe20008010818 */
[----:B------:R-:W-:Y:S01]  /*9910*/  HGMMA.64x128x16.F32.BF16 R88, R160, gdesc[UR4].tnspB, R88, gsb0 ;  /* 0x41e00004a0587df0 */ /* 0x000fe20008001858 */
[----:B------:R-:W-:Y:S01]  /*9920*/  UIADD3 UR6, UR11, 0x300, URZ ;  /* 0x000003000b067890 */ /* 0x000fe2000fffe03f */
[----:B------:R-:W-:-:S03]  /*9930*/  UMOV UR7, 0x40000040 ;  /* 0x4000004000077882 */ /* 0x000fc60000000000 */
[----:B------:R-:W0:Y:S01]  /*9940*/  MUFU.EX2 R173, R173 ;  /* 0x000000ad00ad7308 */ /* 0x000e220000000800 */
[C---:B-1----:R-:W-:Y:S01]  /*9950*/  FADD.FTZ R46, R30.reuse, R3 ;  /* 0x000000031e2e7221 */ /* 0x042fe20000010000 */
[----:B------:R-:W-:-:S06]  /*9960*/  F2FP.BF16.F32.PACK_AB R179, R30, R179 ;  /* 0x000000b31eb3723e */ /* 0x000fcc00000010ff */
[----:B------:R-:W-:Y:S08]  /*9970*/  MUFU.EX2 R15, R15 ;  /* 0x0000000f000f7308 */ /* 0x000ff00000000800 */
[----:B------:R-:W1:Y:S01]  /*9980*/  MUFU.EX2 R32, R32 ;  /* 0x0000002000207308 */ /* 0x000e620000000800 */
[----:B0-----:R-:W-:-:S07]  /*9990*/  FADD.FTZ R3, R173, R46 ;  /* 0x0000002ead037221 */ /* 0x001fce0000010000 */
[----:B------:R-:W-:Y:S08]  /*99a0*/  MUFU.EX2 R174, R174 ;  /* 0x000000ae00ae7308 */ /* 0x000ff00000000800 */
[----:B------:R-:W0:Y:S01]  /*99b0*/  MUFU.EX2 R175, R175 ;  /* 0x000000af00af7308 */ /* 0x000e220000000800 */
[C---:B-1----:R-:W-:Y:S01]  /*99c0*/  FADD.FTZ R46, R32.reuse, R3 ;  /* 0x00000003202e7221 */ /* 0x042fe20000010000 */
[----:B------:R-:W-:-:S06]  /*99d0*/  F2FP.BF16.F32.PACK_AB R173, R32, R173 ;  /* 0x000000ad20ad723e */ /* 0x000fcc00000010ff */
[----:B------:R-:W-:Y:S08]  /*99e0*/  MUFU.EX2 R11, R11 ;  /* 0x0000000b000b7308 */ /* 0x000ff00000000800 */
[----:B------:R-:W1:Y:S01]  /*99f0*/  MUFU.EX2 R34, R34 ;  /* 0x0000002200227308 */ /* 0x000e620000000800 */
[----:B0-----:R-:W-:-:S07]  /*9a00*/  FADD.FTZ R3, R175, R46 ;  /* 0x0000002eaf037221 */ /* 0x001fce0000010000 */
[----:B------:R-:W-:Y:S08]  /*9a10*/  MUFU.EX2 R168, R168 ;  /* 0x000000a800a87308 */ /* 0x000ff00000000800 */
[----:B------:R-:W-:Y:S01]  /*9a20*/  MUFU.EX2 R21, R21 ;  /* 0x0000001500157308 */ /* 0x000fe20000000800 */
[C---:B-1----:R-:W-:Y:S01]  /*9a30*/  FADD.FTZ R46, R34.reuse, R3 ;  /* 0x00000003222e7221 */ /* 0x042fe20000010000 */
        /* <DEDUP_REMOVED lines=15> */
[--C-:B------:R-:W-:Y:S01]  /*9b30*/  FFMA.FTZ R161, R66, UR10, -R24.reuse ;  /* 0x0000000a42a17c23 */ /* 0x100fe20008010818 */
[----:B------:R-:W-:Y:S01]  /*9b40*/  MUFU.EX2 R166, R166 ;  /* 0x000000a600a67308 */ /* 0x000fe20000000800 */
[----:B------:R-:W-:Y:S01]  /*9b50*/  HGMMA.64x128x16.F32.BF16 R88, R156, gdesc[UR4].tnspB, R88, gsb0 ;  /* 0x41e000049c587df0 */ /* 0x000fe20008001858 */
[----:B------:R-:W-:Y:S01]  /*9b60*/  UIADD3 UR6, UR11, 0x380, URZ ;  /* 0x000003800b067890 */ /* 0x000fe2000fffe03f */
[----:B------:R-:W-:Y:S01]  /*9b70*/  FFMA.FTZ R163, R70, UR10, -R24 ;  /* 0x0000000a46a37c23 */ /* 0x000fe20008010818 */
[----:B------:R-:W-:-:S04]  /*9b80*/  UMOV UR7, 0x40000040 ;  /* 0x4000004000077882 */ /* 0x000fc80000000000 */
[----:B------:R-:W0:Y:S08]  /*9b90*/  MUFU.EX2 R169, R169 ;  /* 0x000000a900a97308 */ /* 0x000e300000000800 */
[----:B------:R-:W-:Y:S08]  /*9ba0*/  MUFU.EX2 R167, R167 ;  /* 0x000000a700a77308 */ /* 0x000ff00000000800 */
[----:B------:R-:W-:Y:S01]  /*9bb0*/  MUFU.EX2 R37, R37 ;  /* 0x0000002500257308 */ /* 0x000fe20000000800 */
[----:B0-----:R-:W-:Y:S01]  /*9bc0*/  FADD.FTZ R3, R169, R46 ;  /* 0x0000002ea9037221 */ /* 0x001fe20000010000 */
[----:B------:R-:W-:-:S03]  /*9bd0*/  F2FP.BF16.F32.PACK_AB R169, R36, R169 ;  /* 0x000000a924a9723e */ /* 0x000fc600000010ff */
[----:B------:R-:W-:-:S03]  /*9be0*/  FADD.FTZ R46, R36, R3 ;  /* 0x00000003242e7221 */ /* 0x000fc60000010000 */
[----:B------:R-:W-:Y:S01]  /*9bf0*/  MUFU.EX2 R2, R2 ;  /* 0x0000000200027308 */ /* 0x000fe20000000800 */
[----:B------:R-:W-:Y:S01]  /*9c00*/  FADD.FTZ R3, R171, R46 ;  /* 0x0000002eab037221 */ /* 0x000fe20000010000 */
        /* <DEDUP_REMOVED lines=11> */
[----:B------:R-:W-:Y:S08]  /*9cc0*/  MUFU.EX2 R12, R12 ;  /* 0x0000000c000c7308 */ /* 0x000ff00000000800 */
[----:B------:R-:W1:Y:S08]  /*9cd0*/  MUFU.EX2 R53, R53 ;  /* 0x0000003500357308 */ /* 0x000e700000000800 */
[----:B------:R-:W-:Y:S01]  /*9ce0*/  MUFU.EX2 R79, R79 ;  /* 0x0000004f004f7308 */ /* 0x000fe20000000800 */
[----:B------:R-:W-:-:S02]  /*9cf0*/  WARPGROUP.DEPBAR.LE gsb0, 0x0 ;  /* 0x00008000000079c5 */ /* 0x000fc40000010000 */
[----:B------:R-:W-:Y:S01]  /*9d00*/  WARPGROUP.ARRIVE ;  /* 0x00000000000079c5 */ /* 0x000fe20000000000 */
[----:B------:R-:W-:-:S04]  /*9d10*/  FFMA.FTZ R157, R74, UR10, -R24 ;  /* 0x0000000a4a9d7c23 */ /* 0x000fc80008010818 */
[----:B------:R-:W-:Y:S01]  /*9d20*/  MUFU.EX2 R159, R78 ;  /* 0x0000004e009f7308 */ /* 0x000fe20000000800 */
[----:B0-----:R-:W-:Y:S02]  /*9d30*/  F2FP.BF16.F32.PACK_AB R156, R45, R10 ;  /* 0x0000000a2d9c723e */ /* 0x001fe400000010ff */
[----:B-1----:R-:W-:Y:S01]  /*9d40*/  F2FP.BF16.F32.PACK_AB R158, R53, R12 ;  /* 0x0000000c359e723e */ /* 0x002fe200000010ff */
[----:B------:R-:W-:Y:S04]  /*9d50*/  HGMMA.64x128x16.F32.BF16 R88, R152, gdesc[UR4].tnspB, R88, gsb0 ;  /* 0x41e0000498587df0 */ /* 0x000fe80008001858 */
[----:B------:R-:W-:Y:S08]  /*9d60*/  MUFU.EX2 R157, R157 ;  /* 0x0000009d009d7308 */ /* 0x000ff00000000800 */
[----:B------:R-:W-:Y:S08]  /*9d70*/  MUFU.EX2 R14, R14 ;  /* 0x0000000e000e7308 */ /* 0x000ff00000000800 */
[----:B------:R-:W0:Y:S08]  /*9d80*/  MUFU.EX2 R57, R57 ;  /* 0x0000003900397308 */ /* 0x000e300000000800 */
[----:B------:R-:W-:Y:S08]  /*9d90*/  MUFU.EX2 R83, R83 ;  /* 0x0000005300537308 */ /* 0x000ff00000000800 */
[----:B------:R-:W-:Y:S08]  /*9da0*/  MUFU.EX2 R20, R84 ;  /* 0x0000005400147308 */ /* 0x000ff00000000800 */
[----:B------:R-:W1:Y:S01]  /*9db0*/  MUFU.EX2 R61, R61 ;  /* 0x0000003d003d7308 */ /* 0x000e620000000800 */
[----:B------:R-:W-:-:S02]  /*9dc0*/  WARPGROUP.DEPBAR.LE gsb0, 0x0 ;  /* 0x00008000000079c5 */ /* 0x000fc40000010000 */
[----:B------:R2:W-:Y:S06]  /*9dd0*/  BAR.ARV R31, 0x100 ;  /* 0x0004001f0000751d */ /* 0x0005ec0000002000 */
[----:B------:R3:W-:Y:S01]  /*9de0*/  @!P1 SYNCS.ARRIVE.TRANS64.RED.A1T0 RZ, [R27+URZ], RZ ;  /* 0x000000ff1bff99a7 */ /* 0x0007e2000810043f */
[----:B------:R-:W-:Y:S01]  /*9df0*/  MUFU.EX2 R153, R82 ;  /* 0x0000005200997308 */ /* 0x000fe20000000800 */
[----:B0-----:R-:W-:Y:S01]  /*9e00*/  F2FP.BF16.F32.PACK_AB R152, R57, R14 ;  /* 0x0000000e3998723e */ /* 0x001fe200000010ff */
[----:B------:R-:W-:Y:S01]  /*9e10*/  FMUL.FTZ R88, R88, R8 ;  /* 0x0000000858587220 */ /* 0x000fe20000410000 */
[----:B-1----:R-:W-:Y:S01]  /*9e20*/  F2FP.BF16.F32.PACK_AB R154, R61, R20 ;  /* 0x000000143d9a723e */ /* 0x002fe200000010ff */
[-C--:B------:R-:W-:Y:S01]  /*9e30*/  FMUL.FTZ R89, R89, R8.reuse ;  /* 0x0000000859597220 */ /* 0x080fe20000410000 */
[-C--:B------:R-:W-:Y:S01]  /*9e40*/  FMUL.FTZ R92, R92, R8.reuse ;  /* 0x000000085c5c7220 */ /* 0x080fe20000410000 */
[-C--:B------:R-:W-:Y:S01]  /*9e50*/  FMUL.FTZ R93, R93, R8.reuse ;  /* 0x000000085d5d7220 */ /* 0x080fe20000410000 */
[----:B---3--:R-:W-:Y:S01]  /*9e60*/  IMAD.U32 R27, RZ, RZ, UR56 ;  /* 0x00000038ff1b7e24 */ /* 0x008fe2000f8e00ff */
[----:B------:R-:W-:Y:S01]  /*9e70*/  MUFU.EX2 R155, R86 ;  /* 0x00000056009b7308 */ /* 0x000fe20000000800 */
[----:B------:R-:W-:Y:S01]  /*9e80*/  UMOV UR56, UR47 ;  /* 0x0000002f00387c82 */ /* 0x000fe20008000000 */
[-C--:B------:R-:W-:Y:S01]  /*9e90*/  FMUL.FTZ R96, R96, R8.reuse ;  /* 0x0000000860607220 */ /* 0x080fe20000410000 */
[-C--:B------:R-:W-:Y:S01]  /*9ea0*/  FMUL.FTZ R97, R97, R8.reuse ;  /* 0x0000000861617220 */ /* 0x080fe20000410000 */
[----:B------:R-:W-:Y:S01]  /*9eb0*/  @!P1 LEA R27, R27, UR41, 0x3 ;  /* 0x000000291b1b9c11 */ /* 0x000fe2000f8e18ff */
[-C--:B------:R-:W-:Y:S01]  /*9ec0*/  FMUL.FTZ R100, R100, R8.reuse ;  /* 0x0000000864647220 */ /* 0x080fe20000410000 */
[-C--:B------:R-:W-:Y:S01]  /*9ed0*/  FMUL.FTZ R101, R101, R8.reuse ;  /* 0x0000000865657220 */ /* 0x080fe20000410000 */
[-C--:B------:R-:W-:Y:S01]  /*9ee0*/  FMUL.FTZ R104, R104, R8.reuse ;  /* 0x0000000868687220 */ /* 0x080fe20000410000 */
[----:B------:R-:W-:Y:S01]  /*9ef0*/  FMUL.FTZ R105, R105, R8 ;  /* 0x0000000869697220 */ /* 0x000fe20000410000 */
[----:B------:R-:W-:-:S02]  /*9f00*/  @!P1 VIADD R27, R27, 0x28860 ;  /* 0x000288601b1b9836 */ /* 0x000fc40000000000 */
[-C--:B------:R-:W-:Y:S01]  /*9f10*/  FMUL.FTZ R108, R108, R8.reuse ;  /* 0x000000086c6c7220 */ /* 0x080fe20000410000 */
[-C--:B------:R-:W-:Y:S01]  /*9f20*/  FMUL.FTZ R109, R109, R8.reuse ;  /* 0x000000086d6d7220 */ /* 0x080fe20000410000 */
[-C--:B------:R-:W-:Y:S01]  /*9f30*/  FMUL.FTZ R112, R112, R8.reuse ;  /* 0x0000000870707220 */ /* 0x080fe20000410000 */
[-C--:B------:R-:W-:Y:S01]  /*9f40*/  FMUL.FTZ R113, R113, R8.reuse ;  /* 0x0000000871717220 */ /* 0x080fe20000410000 */
[----:B--2---:R-:W-:Y:S01]  /*9f50*/  @!P1 PRMT R31, RZ, 0x654, R27 ;  /* 0x00000654ff1f9816 */ /* 0x004fe2000000001b */
[----:B------:R-:W-:Y:S01]  /*9f60*/  FADD.FTZ R27, R25, R44 ;  /* 0x0000002c191b7221 */ /* 0x000fe20000010000 */
[-C--:B------:R-:W-:Y:S01]  /*9f70*/  FMUL.FTZ R116, R116, R8.reuse ;  /* 0x0000000874747220 */ /* 0x080fe20000410000 */
[----:B------:R-:W-:Y:S01]  /*9f80*/  FMUL.FTZ R117, R117, R8 ;  /* 0x0000000875757220 */ /* 0x000fe20000410000 */
[----:B------:R0:W-:Y:S01]  /*9f90*/  @!P1 SYNCS.ARRIVE.TRANS64.RED.A1T0 RZ, [R31+URZ], RZ ;  /* 0x000000ff1fff99a7 */ /* 0x0001e2000810043f */
[----:B------:R-:W-:Y:S01]  /*9fa0*/  FADD.FTZ R44, R176, R27 ;  /* 0x0000001bb02c7221 */ /* 0x000fe20000010000 */
[----:B------:R-:W-:Y:S01]  /*9fb0*/  F2FP.BF16.F32.PACK_AB R176, R9, R176 ;  /* 0x000000b009b0723e */ /* 0x000fe200000010ff */
[-C--:B------:R-:W-:Y:S01]  /*9fc0*/  FMUL.FTZ R120, R120, R8.reuse ;  /* 0x0000000878787220 */ /* 0x080fe20000410000 */
[-C--:B------:R-:W-:Y:S01]  /*9fd0*/  FMUL.FTZ R121, R121, R8.reuse ;  /* 0x0000000879797220 */ /* 0x080fe20000410000 */
[----:B------:R-:W-:Y:S01]  /*9fe0*/  FADD.FTZ R27, R9, R44 ;  /* 0x0000002c091b7221 */ /* 0x000fe20000010000 */
[--C-:B------:R-:W-:Y:S01]  /*9ff0*/  FFMA.FTZ R44, R71, UR10, -R24.reuse ;  /* 0x0000000a472c7c23 */ /* 0x100fe20008010818 */
[----:B------:R-:W-:Y:S01]  /*a000*/  FFMA.FTZ R24, R87, UR10, -R24 ;  /* 0x0000000a57187c23 */ /* 0x000fe20008010818 */
[----:B------:R-:W-:Y:S01]  /*a010*/  FMUL.FTZ R124, R124, R8 ;  /* 0x000000087c7c7220 */ /* 0x000fe20000410000 */
[----:B------:R-:W-:Y:S01]  /*a020*/  FADD.FTZ R48, R178, R27 ;  /* 0x0000001bb2307221 */ /* 0x000fe20000010000 */
[----:B------:R-:W-:Y:S01]  /*a030*/  F2FP.BF16.F32.PACK_AB R178, R13, R178 ;  /* 0x000000b20db2723e */ /* 0x000fe200000010ff */
[-C--:B------:R-:W-:Y:S01]  /*a040*/  FMUL.FTZ R125, R125, R8.reuse ;  /* 0x000000087d7d7220 */ /* 0x080fe20000410000 */
[----:B------:R-:W1:Y:S01]  /*a050*/  MUFU.EX2 R44, R44 ;  /* 0x0000002c002c7308 */ /* 0x000e620000000800 */
[----:B------:R-:W-:Y:S01]  /*a060*/  FADD.FTZ R27, R13, R48 ;  /* 0x000000300d1b7221 */ /* 0x000fe20000010000 */
[-C--:B------:R-:W-:Y:S01]  /*a070*/  FMUL.FTZ R128, R128, R8.reuse ;  /* 0x0000000880807220 */ /* 0x080fe20000410000 */
[-C--:B------:R-:W-:Y:S01]  /*a080*/  FMUL.FTZ R129, R129, R8.reuse ;  /* 0x0000000881817220 */ /* 0x080fe20000410000 */
[----:B------:R-:W-:Y:S01]  /*a090*/  FMUL.FTZ R132, R132, R8 ;  /* 0x0000000884847220 */ /* 0x000fe20000410000 */
[----:B------:R-:W-:Y:S01]  /*a0a0*/  FADD.FTZ R48, R172, R27 ;  /* 0x0000001bac307221 */ /* 0x000fe20000010000 */
[----:B------:R-:W-:Y:S01]  /*a0b0*/  F2FP.BF16.F32.PACK_AB R172, R15, R172 ;  /* 0x000000ac0fac723e */ /* 0x000fe200000010ff */
[-C--:B------:R-:W-:Y:S01]  /*a0c0*/  FMUL.FTZ R133, R133, R8.reuse ;  /* 0x0000000885857220 */ /* 0x080fe20000410000 */
[----:B------:R-:W2:Y:S01]  /*a0d0*/  MUFU.EX2 R24, R24 ;  /* 0x0000001800187308 */ /* 0x000ea20000000800 */
[----:B------:R-:W-:Y:S01]  /*a0e0*/  FADD.FTZ R27, R15, R48 ;  /* 0x000000300f1b7221 */ /* 0x000fe20000010000 */
[-C--:B------:R-:W-:Y:S01]  /*a0f0*/  FMUL.FTZ R136, R136, R8.reuse ;  /* 0x0000000888887220 */ /* 0x080fe20000410000 */
[-C--:B------:R-:W-:Y:S01]  /*a100*/  FMUL.FTZ R137, R137, R8.reuse ;  /* 0x0000000889897220 */ /* 0x080fe20000410000 */
[----:B------:R-:W-:Y:S01]  /*a110*/  FMUL.FTZ R140, R140, R8 ;  /* 0x000000088c8c7220 */ /* 0x000fe20000410000 */
[----:B------:R-:W-:Y:S01]  /*a120*/  FADD.FTZ R48, R174, R27 ;  /* 0x0000001bae307221 */ /* 0x000fe20000010000 */
[----:B------:R-:W-:Y:S01]  /*a130*/  F2FP.BF16.F32.PACK_AB R174, R11, R174 ;  /* 0x000000ae0bae723e */ /* 0x000fe200000010ff */
[-C--:B------:R-:W-:Y:S01]  /*a140*/  FMUL.FTZ R141, R141, R8.reuse ;  /* 0x000000088d8d7220 */ /* 0x080fe20000410000 */
[-C--:B------:R-:W-:Y:S01]  /*a150*/  FMUL.FTZ R144, R144, R8.reuse ;  /* 0x0000000890907220 */ /* 0x080fe20000410000 */
        /* <DEDUP_REMOVED lines=11> */
[-C--:B------:R-:W-:Y:S01]  /*a210*/  FMUL.FTZ R98, R98, R65.reuse ;  /* 0x0000004162627220 */ /* 0x080fe20000410000 */
[----:B------:R-:W-:Y:S01]  /*a220*/  FADD.FTZ R6, R170, R7 ;  /* 0x00000007aa067221 */ /* 0x000fe20000010000 */
[----:B------:R-:W-:Y:S01]  /*a230*/  F2FP.BF16.F32.PACK_AB R170, R33, R170 ;  /* 0x000000aa21aa723e */ /* 0x000fe200000010ff */
        /* <DEDUP_REMOVED lines=8> */
[----:B------:R-:W-:Y:S01]  /*a2c0*/  F2FP.BF16.F32.PACK_AB R164, R29, R164 ;  /* 0x000000a41da4723e */ /* 0x000fe200000010ff */
[----:B------:R-:W-:Y:S01]  /*a2d0*/  FMUL.FTZ R107, R107, R65 ;  /* 0x000000416b6b7220 */ /* 0x000fe20000410000 */
[----:B------:R-:W-:Y:S01]  /*a2e0*/  FADD.FTZ R7, R29, R26 ;  /* 0x0000001a1d077221 */ /* 0x000fe20000010000 */
[C---:B------:R-:W-:Y:S01]  /*a2f0*/  FADD.FTZ R6, R40.reuse, R3 ;  /* 0x0000000328067221 */ /* 0x040fe20000010000 */
[----:B------:R-:W-:Y:S01]  /*a300*/  F2FP.BF16.F32.PACK_AB R165, R40, R165 ;  /* 0x000000a528a5723e */ /* 0x000fe200000010ff */
[----:B------:R-:W-:Y:S01]  /*a310*/  FMUL.FTZ R110, R110, R65 ;  /* 0x000000416e6e7220 */ /* 0x000fe20000410000 */
[----:B------:R-:W-:Y:S01]  /*a320*/  FADD.FTZ R26, R166, R7 ;  /* 0x00000007a61a7221 */ /* 0x000fe20000010000 */
[----:B------:R-:W-:Y:S01]  /*a330*/  FADD.FTZ R3, R167, R6 ;  /* 0x00000006a7037221 */ /* 0x000fe20000010000 */
[C---:B------:R-:W-:Y:S01]  /*a340*/  F2FP.BF16.F32.PACK_AB R167, R2.reuse, R167 ;  /* 0x000000a702a7723e */ /* 0x040fe200000010ff */
[-C--:B------:R-:W-:Y:S01]  /*a350*/  FMUL.FTZ R111, R111, R65.reuse ;  /* 0x000000416f6f7220 */ /* 0x080fe20000410000 */
[C---:B------:R-:W-:Y:S01]  /*a360*/  FADD.FTZ R7, R37.reuse, R26 ;  /* 0x0000001a25077221 */ /* 0x040fe20000010000 */
        /* <DEDUP_REMOVED lines=10> */
[-C--:B------:R-:W-:Y:S01]  /*a410*/  FMUL.FTZ R118, R118, R65.reuse ;  /* 0x0000004176767220 */ /* 0x080fe20000410000 */
[----:B------:R-:W-:Y:S01]  /*a420*/  FADD.FTZ R26, R162, R7 ;  /* 0x00000007a21a7221 */ /* 0x000fe20000010000 */
[----:B------:R-:W-:Y:S01]  /*a430*/  FADD.FTZ R3, R163, R6 ;  /* 0x00000006a3037221 */ /* 0x000fe20000010000 */
[----:B------:R-:W-:Y:S01]  /*a440*/  F2FP.BF16.F32.PACK_AB R162, R49, R162 ;  /* 0x000000a231a2723e */ /* 0x000fe200000010ff */
[----:B------:R-:W-:Y:S01]  /*a450*/  FMUL.FTZ R119, R119, R65 ;  /* 0x0000004177777220 */ /* 0x000fe20000410000 */
[----:B------:R-:W-:Y:S01]  /*a460*/  FADD.FTZ R7, R49, R26 ;  /* 0x0000001a31077221 */ /* 0x000fe20000010000 */
[C---:B-1----:R-:W-:Y:S01]  /*a470*/  FADD.FTZ R6, R44.reuse, R3 ;  /* 0x000000032c067221 */ /* 0x042fe20000010000 */
        /* <DEDUP_REMOVED lines=28> */
[----:B--2---:R-:W-:Y:S01]  /*a640*/  F2FP.BF16.F32.PACK_AB R155, R24, R155 ;  /* 0x0000009b189b723e */ /* 0x004fe200000010ff */
[-C--:B------:R-:W-:Y:S01]  /*a650*/  FMUL.FTZ R142, R142, R65.reuse ;  /* 0x000000418e8e7220 */ /* 0x080fe20000410000 */
[----:B------:R-:W-:Y:S01]  /*a660*/  FADD.FTZ R3, R61, R2 ;  /* 0x000000023d037221 */ /* 0x000fe20000010000 */
[----:B------:R-:W-:Y:S01]  /*a670*/  FADD.FTZ R2, R24, R6 ;  /* 0x0000000618027221 */ /* 0x000fe20000010000 */
        /* <DEDUP_REMOVED lines=8> */
.L_x_7471:
[----:B------:R-:W-:-:S13]  /*a700*/  ISETP.GE.AND P2, PT, R4, UR40, PT ;  /* 0x0000002804007c0c */ /* 0x000fda000bf46270 */
[----:B------:R-:W-:Y:S05]  /*a710*/  @!P2 BRA `(.L_x_7481) ;  /* 0x00000030003ca947 */ /* 0x000fea0003800000 */
[----:B------:R-:W-:Y:S01]  /*a720*/  IMAD.MOV.U32 R9, RZ, RZ, R5 ;  /* 0x000000ffff097224 */ /* 0x000fe200078e0005 */
[----:B------:R-:W-:Y:S01]  /*a730*/  UMOV UR59, UR50 ;  /* 0x00000032003b7c82 */ /* 0x000fe20008000000 */
[----:B------:R-:W-:Y:S01]  /*a740*/  IMAD.MOV.U32 R8, RZ, RZ, R0 ;  /* 0x000000ffff087224 */ /* 0x000fe200078e0000 */
[----:B------:R-:W-:Y:S01]  /*a750*/  UMOV UR58, UR47 ;  /* 0x0000002f003a7c82 */ /* 0x000fe20008000000 */
[----:B------:R-:W-:Y:S01]  /*a760*/  ULDC UR55, c[0x0][0x9e4] ;  /* 0x0002790000377ab9 */ /* 0x000fe20000000800 */
[----:B------:R-:W-:Y:S01]  /*a770*/  ULDC UR57, c[0x0][0x9dc] ;  /* 0x0002770000397ab9 */ /* 0x000fe20000000800 */
[----:B------:R-:W-:Y:S01]  /*a780*/  ULDC UR54, c[0x0][0x988] ;  /* 0x0002620000367ab9 */ /* 0x000fe20000000800 */
[----:B------:R-:W-:-:S05]  /*a790*/  ULDC UR56, c[0x0][0x9e0] ;  /* 0x0002780000387ab9 */ /* 0x000fca0000000800 */
.L_x_7498:
        /* <DEDUP_REMOVED lines=9> */
.L_x_7483:
[----:B------:R-:W-:Y:S01]  /*a830*/  ULEA UR6, UR47, UR41, 0x3 ;  /* 0x000000292f067291 */ /* 0x000fe2000f8e183f */
[----:B------:R-:W-:-:S05]  /*a840*/  IMAD.U32 R0, RZ, RZ, UR50 ;  /* 0x00000032ff007e24 */ /* 0x000fca000f8e00ff */
[----:B------:R-:W-:-:S04]  /*a850*/  SHF.L.U32 R0, R0, 0x1f, RZ ;  /* 0x0000001f00007819 */ /* 0x000fc800000006ff */
[----:B------:R0:W1:Y:S01]  /*a860*/  SYNCS.PHASECHK.TRANS64.TRYWAIT P2, [UR6+0x28830], R0 ;  /* 0x02883000ff0075a7 */ /* 0x0000620008040146 */
[----:B------:R-:W-:Y:S05]  /*a870*/  @!P0 BRA `(.L_x_7484) ;  /* 0x0000000000048947 */ /* 0x000fea0003800000 */
[----:B------:R-:W-:Y:S01]  /*a880*/  BPT.TRAP 0x1 ;  /* 0x000000040000795c */ /* 0x000fe20000300000 */
.L_x_7484:
[----:B-1----:R-:W-:Y:S05]  /*a890*/  @P2 BRA `(.L_x_7482) ;  /* 0x0000000000082947 */ /* 0x002fea0003800000 */
[----:B------:R-:W1:Y:S02]  /*a8a0*/  SYNCS.PHASECHK.TRANS64.TRYWAIT P2, [UR6+0x28830], R0 ;  /* 0x02883000ff0075a7 */ /* 0x000e640008040146 */
[----:B-1----:R-:W-:Y:S05]  /*a8b0*/  @!P2 BRA `(.L_x_7485) ;  /* 0x000000d800a8a947 */ /* 0x002fea0003800000 */
.L_x_7482:
        /* <DEDUP_REMOVED lines=47> */
.L_x_7487:
[----:B------:R-:W-:Y:S01]  /*abb0*/  ULEA UR6, UR58, UR41, 0x3 ;  /* 0x000000293a067291 */ /* 0x000fe2000f8e183f */
[----:B------:R-:W-:-:S05]  /*abc0*/  IMAD.U32 R0, RZ, RZ, UR59 ;  /* 0x0000003bff007e24 */ /* 0x000fca000f8e00ff */
[----:B------:R-:W-:-:S04]  /*abd0*/  SHF.L.U32 R0, R0, 0x1f, RZ ;  /* 0x0000001f00007819 */ /* 0x000fc800000006ff */
[----:B------:R0:W1:Y:S01]  /*abe0*/  SYNCS.PHASECHK.TRANS64.TRYWAIT P2, [UR6+0x28850], R0 ;  /* 0x02885000ff0075a7 */ /* 0x0000620008040146 */
[----:B------:R-:W-:Y:S05]  /*abf0*/  @!P0 BRA `(.L_x_7488) ;  /* 0x0000000000048947 */ /* 0x000fea0003800000 */
[----:B------:R-:W-:Y:S01]  /*ac00*/  BPT.TRAP 0x1 ;  /* 0x000000040000795c */ /* 0x000fe20000300000 */
.L_x_7488:
[----:B-1----:R-:W-:Y:S05]  /*ac10*/  @P2 BRA `(.L_x_7486) ;  /* 0x0000000000082947 */ /* 0x002fea0003800000 */
[----:B------:R-:W1:Y:S02]  /*ac20*/  SYNCS.PHASECHK.TRANS64.TRYWAIT P2, [UR6+0x28850], R0 ;  /* 0x02885000ff0075a7 */ /* 0x000e640008040146 */
[----:B-1----:R-:W-:Y:S05]  /*ac30*/  @!P2 BRA `(.L_x_7489) ;  /* 0x000000d400e0a947 */ /* 0x002fea0003800000 */
.L_x_7486:
[----:B------:R-:W-:Y:S01]  /*ac40*/  UIADD3 UR6, UR41, 0x400, URZ ;  /* 0x0000040029067890 */ /* 0x000fe2000fffe03f */
[----:B------:R-:W-:Y:S01]  /*ac50*/  WARPGROUP.ARRIVE ;  /* 0x00000000000079c5 */ /* 0x000fe20000000000 */
[----:B------:R-:W-:-:S05]  /*ac60*/  UMOV UR7, 0x40000040 ;  /* 0x4000004000077882 */ /* 0x000fca0000000000 */
[----:B------:R-:W2:Y:S01]  /*ac70*/  S2R R7, SR_TID.X ;  /* 0x0000000000077919 */ /* 0x000ea20000002100 */
[----:B------:R-:W-:Y:S01]  /*ac80*/  USHF.R.U32.HI UR6, URZ, 0x4, UR6 ;  /* 0x000000043f067899 */ /* 0x000fe20008011606 */
[----:B------:R-:W-:Y:S01]  /*ac90*/  PLOP3.LUT P2, PT, PT, PT, UP0, 0x80, 0x0 ;  /* 0x000000000000781c */ /* 0x000fe20003f4f008 */
[----:B01----:R-:W-:Y:S02]  /*aca0*/  VIADD R0, R17, UR37 ;  /* 0x0000002511007c36 */ /* 0x003fe40008000000 */
[----:B------:R-:W-:Y:S01]  /*acb0*/  ULOP3.LUT UR6, UR6, 0x3fff, URZ, 0xc0, !UPT ;  /* 0x00003fff06067892 */ /* 0x000fe2000f8ec03f */
[----:B------:R-:W-:Y:S02]  /*acc0*/  IMAD.U32 R5, RZ, RZ, UR47 ;  /* 0x0000002fff057e24 */ /* 0x000fe4000f8e00ff */
        /* <DEDUP_REMOVED lines=45> */
[----:B------:R-:W-:Y:S02]  /*afa0*/  @UP0 ULDC UR6, c[0x0][0x44c] ;  /* 0x0001130000060ab9 */ /* 0x000fe40000000800 */
[----:B------:R-:W-:Y:S01]  /*afb0*/  @P2 IMAD.HI.U32 R6, R0, UR6, RZ ;  /* 0x0000000600062c27 */ /* 0x000fe2000f8e00ff */
[----:B------:R-:W-:-:S04]  /*afc0*/  @UP0 ULDC UR6, c[0x0][0x450] ;  /* 0x0001140000060ab9 */ /* 0x000fc80000000800 */
[----:B------:R-:W-:Y:S01]  /*afd0*/  @P2 SHF.R.U32.HI R0, RZ, UR6, R6 ;  /* 0x00000006ff002c19 */ /* 0x000fe20008011606 */
[----:B------:R-:W-:Y:S01]  /*afe0*/  ULOP3.LUT UR6, URZ, UR57, URZ, 0x33, !UPT ;  /* 0x000000393f067292 */ /* 0x000fe2000f8e333f */
[----:B------:R-:W-:-:S03]  /*aff0*/  IADD3 R6, -R7, 0xb, RZ ;  /* 0x0000000b07067810 */ /* 0x000fc60007ffe1ff */
        /* <DEDUP_REMOVED lines=10> */
[----:B-1----:R-:W-:Y:S06]  /*b0a0*/  @!P5 BRA `(.L_x_7490) ;  /* 0x00000000005cd947 */ /* 0x002fec0003800000 */
        /* <DEDUP_REMOVED lines=13> */
.L_x_7492:
[----:B------:R-:W-:-:S05]  /*b180*/  IMAD.U32 R20, RZ, RZ, UR55 ;  /* 0x00000037ff147e24 */ /* 0x000fca000f8e00ff */
[----:B------:R-:W-:-:S13]  /*b190*/  ISETP.NE.AND P2, PT, R20, 0x1, PT ;  /* 0x000000011400780c */ /* 0x000fda0003f45270 */
[----:B------:R-:W0:Y:S02]  /*b1a0*/  @P2 LDC.64 R6, c[0x0][0x9e8] ;  /* 0x00027a00ff062b82 */ /* 0x000e240000000a00 */
[----:B0-----:R-:W-:-:S05]  /*b1b0*/  @P2 IMAD.HI.U32 R6, R11, R6, RZ ;  /* 0x000000060b062227 */ /* 0x001fca00078e00ff */
[----:B------:R-:W-:-:S07]  /*b1c0*/  @P2 SHF.R.U32.HI R11, RZ, R7, R6 ;  /* 0x00000007ff0b2219 */ /* 0x000fce0000011606 */
.L_x_7493:
[----:B------:R-:W-:Y:S05]  /*b1d0*/  BSYNC B0 ;  /* 0x0000000000007941 */ /* 0x000fea0003800000 */
.L_x_7491:
[----:B------:R-:W-:-:S04]  /*b1e0*/  IMAD R11, R11, R20, -R157 ;  /* 0x000000140b0b7224 */ /* 0x000fc800078e0a9d */
[----:B------:R-:W-:-:S05]  /*b1f0*/  IMAD.IADD R11, R11, 0x1, -R16 ;  /* 0x000000010b0b7824 */ /* 0x000fca00078e0a10 */
[----:B------:R-:W-:Y:S02]  /*b200*/  VIADDMNMX R5, R11, R20, R5, PT ;  /* 0x000000140b057246 */ /* 0x000fe40003800105 */
[----:B------:R-:W-:-:S07]  /*b210*/  VIMNMX R10, R10, R11, !PT ;  /* 0x0000000b0a0a7248 */ /* 0x000fce0007fe0100 */
.L_x_7490:
        /* <DEDUP_REMOVED lines=91> */
[----:B------:R-:W-:Y:S01]  /*b7d0*/  ISETP.GT.AND P6, PT, R10, 0x79, P2 ;  /* 0x000000790a00780c */ /* 0x000fe200017c4270 */
[--C-:B0-----:R-:W-:Y:S01]  /*b7e0*/  IMAD.IADD R10, R14, 0x1, R7.reuse ;  /* 0x000000010e0a7824 */ /* 0x101fe200078e0207 */
[C---:B------:R-:W-:Y:S02]  /*b7f0*/  ISETP.LT.OR P3, PT, R5.reuse, 0x72, P3 ;  /* 0x000000720500780c */ /* 0x040fe40001f61670 */
[C---:B------:R-:W-:Y:S02]  /*b800*/  ISETP.LT.OR P4, PT, R5.reuse, 0x79, P4 ;  /* 0x000000790500780c */ /* 0x040fe40002781670 */
[----:B------:R-:W-:Y:S01]  /*b810*/  ISETP.LT.OR P6, PT, R5, 0x7a, P6 ;  /* 0x0000007a0500780c */ /* 0x000fe200037c1670 */
[----:B------:R-:W-:Y:S01]  /*b820*/  IMAD.IADD R5, R12, 0x1, R7 ;  /* 0x000000010c057824 */ /* 0x000fe200078e0207 */
        /* <DEDUP_REMOVED lines=17> */
.L_x_7496:
[----:B------:R-:W-:-:S05]  /*b940*/  IMAD.U32 R12, RZ, RZ, UR55 ;  /* 0x00000037ff0c7e24 */ /* 0x000fca000f8e00ff */
[----:B------:R-:W-:-:S13]  /*b950*/  ISETP.NE.AND P3, PT, R12, 0x1, PT ;  /* 0x000000010c00780c */ /* 0x000fda0003f65270 */
[----:B------:R-:W0:Y:S02]  /*b960*/  @P3 LDC.64 R6, c[0x0][0x9e8] ;  /* 0x00027a00ff063b82 */ /* 0x000e240000000a00 */
[----:B0-----:R-:W-:-:S05]  /*b970*/  @P3 IMAD.HI.U32 R6, R0, R6, RZ ;  /* 0x0000000600063227 */ /* 0x001fca00078e00ff */
[----:B------:R-:W-:-:S07]  /*b980*/  @P3 SHF.R.U32.HI R0, RZ, R7, R6 ;  /* 0x00000007ff003219 */ /* 0x000fce0000011606 */
.L_x_7497:
[----:B------:R-:W-:Y:S05]  /*b990*/  BSYNC B0 ;  /* 0x0000000000007941 */ /* 0x000fea0003800000 */
.L_x_7495:
[----:B------:R-:W-:-:S04]  /*b9a0*/  IMAD R157, R0, R12, -R157 ;  /* 0x0000000c009d7224 */ /* 0x000fc800078e0a9d */
[----:B------:R-:W-:-:S05]  /*b9b0*/  IMAD.IADD R157, R157, 0x1, -R16 ;  /* 0x000000019d9d7824 */ /* 0x000fca00078e0a10 */
[----:B------:R-:W-:Y:S02]  /*b9c0*/  VIADDMNMX R5, R157, R12, R5, PT ;  /* 0x0000000c9d057246 */ /* 0x000fe40003800105 */
[----:B------:R-:W-:-:S07]  /*b9d0*/  VIMNMX R10, R10, R157, !PT ;  /* 0x0000009d0a0a7248 */ /* 0x000fce0007fe0100 */
.L_x_7494:
        /* <DEDUP_REMOVED lines=29> */
[----:B------:R-:W-:Y:S02]  /*bbb0*/  ISETP.GT.AND P6, PT, R10, 0x8, P2 ;  /* 0x000000080a00780c */ /* 0x000fe400017c4270 */
[----:B------:R-:W-:Y:S02]  /*bbc0*/  FMNMX.FTZ R0, R52, R7, !PT ;  /* 0x0000000734007209 */ /* 0x000fe40007810000 */
[----:B------:R-:W-:-:S02]  /*bbd0*/  FSEL R27, R27, -INF , !P4 ;  /* 0xff8000001b1b7808 */ /* 0x000fc40006000000 */
[----:B------:R-:W-:Y:S02]  /*bbe0*/  FMNMX.FTZ R7, R53, R0, !PT ;  /* 0x0000000035077209 */ /* 0x000fe40007810000 */
[----:B------:R-:W-:Y:S02]  /*bbf0*/  ISETP.GT.AND P4, PT, R10, 0x10, P2 ;  /* 0x000000100a00780c */ /* 0x000fe40001784270 */
[----:B------:R-:W-:Y:S02]  /*bc00*/  FMNMX.FTZ R0, R56, R7, !PT ;  /* 0x0000000738007209 */ /* 0x000fe40007810000 */
[----:B------:R-:W-:Y:S02]  /*bc10*/  FSEL R43, R43, -INF , !P3 ;  /* 0xff8000002b2b7808 */ /* 0x000fe40005800000 */
[----:B------:R-:W-:Y:S02]  /*bc20*/  FMNMX.FTZ R7, R57, R0, !PT ;  /* 0x0000000039077209 */ /* 0x000fe40007810000 */
[----:B------:R-:W-:-:S02]  /*bc30*/  ISETP.LT.OR P6, PT, R5, 0x9, P6 ;  /* 0x000000090500780c */ /* 0x000fc400037c1670 */
[----:B------:R-:W-:Y:S02]  /*bc40*/  FMNMX.FTZ R0, R60, R7, !PT ;  /* 0x000000073c007209 */ /* 0x000fe40007810000 */
[----:B------:R-:W-:Y:S02]  /*bc50*/  ISETP.GT.AND P3, PT, R10, RZ, P2 ;  /* 0x000000ff0a00720c */ /* 0x000fe40001764270 */
[----:B------:R-:W-:Y:S02]  /*bc60*/  FMNMX.FTZ R7, R61, R0, !PT ;  /* 0x000000003d077209 */ /* 0x000fe40007810000 */
[----:B------:R-:W-:Y:S02]  /*bc70*/  ISETP.LT.OR P4, PT, R5, 0x11, P4 ;  /* 0x000000110500780c */ /* 0x000fe40002781670 */
[----:B------:R-:W-:Y:S02]  /*bc80*/  FMNMX.FTZ R0, R64, R7, !PT ;  /* 0x0000000740007209 */ /* 0x000fe40007810000 */
[----:B------:R-:W-:-:S02]  /*bc90*/  FSEL R30, R30, -INF , !P6 ;  /* 0xff8000001e1e7808 */ /* 0x000fc40007000000 */
        /* <DEDUP_REMOVED lines=9> */
[----:B------:R-:W-:Y:S02]  /*bd30*/  ISETP.LT.OR P4, PT, R5, 0x19, P4 ;  /* 0x000000190500780c */ /* 0x000fe40002781670 */
[----:B------:R-:W-:Y:S02]  /*bd40*/  FMNMX.FTZ R0, R76, R7, !PT ;  /* 0x000000074c007209 */ /* 0x000fe40007810000 */
[----:B------:R-:W-:-:S02]  /*bd50*/  FMNMX.FTZ R12, R26, R9, !PT ;  /* 0x000000091a0c7209 */ /* 0x000fc40007810000 */
[----:B------:R-:W-:Y:S02]  /*bd60*/  FMNMX.FTZ R7, R77, R0, !PT ;  /* 0x000000004d077209 */ /* 0x000fe40007810000 */
[----:B------:R-:W-:Y:S02]  /*bd70*/  FSEL R38, R38, -INF , !P4 ;  /* 0xff80000026267808 */ /* 0x000fe40006000000 */
[----:B------:R-:W-:Y:S02]  /*bd80*/  FMNMX.FTZ R0, R80, R7, !PT ;  /* 0x0000000750007209 */ /* 0x000fe40007810000 */
[----:B------:R-:W-:Y:S02]  /*bd90*/  ISETP.GT.AND P4, PT, R10, 0x20, P2 ;  /* 0x000000200a00780c */ /* 0x000fe40001784270 */
[----:B------:R-:W-:Y:S02]  /*bda0*/  FMNMX.FTZ R7, R81, R0, !PT ;  /* 0x0000000051077209 */ /* 0x000fe40007810000 */
[----:B------:R-:W-:-:S02]  /*bdb0*/  ISETP.LT.OR P4, PT, R5, 0x21, P4 ;  /* 0x000000210500780c */ /* 0x000fc40002781670 */
[----:B------:R-:W-:Y:S02]  /*bdc0*/  FMNMX.FTZ R0, R84, R7, !PT ;  /* 0x0000000754007209 */ /* 0x000fe40007810000 */
[----:B------:R-:W-:Y:S02]  /*bdd0*/  FSEL R42, R42, -INF , !P4 ;  /* 0xff8000002a2a7808 */ /* 0x000fe40006000000 */
[----:B------:R-:W-:Y:S02]  /*bde0*/  FMNMX.FTZ R6, R85, R0, !PT ;  /* 0x0000000055067209 */ /* 0x000fe40007810000 */
[C---:B------:R-:W-:Y:S02]  /*bdf0*/  ISETP.GT.AND P4, PT, R10.reuse, 0x28, P2 ;  /* 0x000000280a00780c */ /* 0x040fe40001784270 */
[----:B------:R-:W-:Y:S01]  /*be00*/  ISETP.GT.AND P3, PT, R10, 0x30, P2 ;  /* 0x000000300a00780c */ /* 0x000fe20001764270 */
[----:B------:R-:W0:Y:S01]  /*be10*/  SHFL.BFLY PT, R7, R6, 0x2, 0x1f ;  /* 0x0c401f0006077f89 */ /* 0x000e2200000e0000 */
[----:B------:R-:W-:-:S02]  /*be20*/  ISETP.LT.OR P4, PT, R5, 0x29, P4 ;  /* 0x000000290500780c */ /* 0x000fc40002781670 */
[C---:B------:R-:W-:Y:S02]  /*be30*/  ISETP.LT.OR P3, PT, R5.reuse, 0x31, P3 ;  /* 0x000000310500780c */ /* 0x040fe40001f61670 */
[----:B------:R-:W-:Y:S02]  /*be40*/  FSEL R46, R46, -INF , !P4 ;  /* 0xff8000002e2e7808 */ /* 0x000fe40006000000 */
[----:B------:R-:W-:Y:S02]  /*be50*/  ISETP.GT.AND P4, PT, R10, 0x29, P2 ;  /* 0x000000290a00780c */ /* 0x000fe40001784270 */
[----:B------:R-:W-:Y:S02]  /*be60*/  FSEL R50, R50, -INF , !P3 ;  /* 0xff80000032327808 */ /* 0x000fe40005800000 */
[----:B------:R-:W-:Y:S02]  /*be70*/  ISETP.LT.OR P4, PT, R5, 0x2a, P4 ;  /* 0x0000002a0500780c */ /* 0x000fe40002781670 */
[----:B------:R-:W-:-:S02]  /*be80*/  ISETP.GT.AND P3, PT, R10, 0x38, P2 ;  /* 0x000000380a00780c */ /* 0x000fc40001764270 */
[----:B------:R-:W-:Y:S02]  /*be90*/  FSEL R47, R47, -INF , !P4 ;  /* 0xff8000002f2f7808 */ /* 0x000fe40006000000 */
[----:B------:R-:W-:Y:S02]  /*bea0*/  ISETP.GT.AND P4, PT, R10, 0x31, P2 ;  /* 0x000000310a00780c */ /* 0x000fe40001784270 */
[C---:B------:R-:W-:Y:S02]  /*beb0*/  ISETP.LT.OR P3, PT, R5.reuse, 0x39, P3 ;  /* 0x000000390500780c */ /* 0x040fe40001f61670 */
[----:B------:R-:W-:Y:S02]  /*bec0*/  ISETP.LT.OR P4, PT, R5, 0x32, P4 ;  /* 0x000000320500780c */ /* 0x000fe40002781670 */
[----:B------:R-:W-:Y:S02]  /*bed0*/  FSEL R54, R54, -INF , !P3 ;  /* 0xff80000036367808 */ /* 0x000fe40005800000 */
[----:B0-----:R-:W-:-:S02]  /*bee0*/  FMNMX.FTZ R7, R6, R7, !PT ;  /* 0x0000000706077209 */ /* 0x001fc40007810000 */
[----:B------:R-:W-:Y:S02]  /*bef0*/  FSEL R51, R51, -INF , !P4 ;  /* 0xff80000033337808 */ /* 0x000fe40006000000 */
[C---:B------:R-:W-:Y:S01]  /*bf00*/  ISETP.GT.AND P4, PT, R10.reuse, 0x39, P2 ;  /* 0x000000390a00780c */ /* 0x040fe20001784270 */
[----:B------:R-:W0:Y:S01]  /*bf10*/  SHFL.BFLY PT, R0, R7, 0x1, 0x1f ;  /* 0x0c201f0007007f89 */ /* 0x000e2200000e0000 */
[----:B------:R-:W-:Y:S02]  /*bf20*/  ISETP.GT.AND P3, PT, R10, 0x40, P2 ;  /* 0x000000400a00780c */ /* 0x000fe40001764270 */
[C---:B------:R-:W-:Y:S02]  /*bf30*/  ISETP.LT.OR P4, PT, R5.reuse, 0x3a, P4 ;  /* 0x0000003a0500780c */ /* 0x040fe40002781670 */
[----:B------:R-:W-:Y:S02]  /*bf40*/  ISETP.LT.OR P3, PT, R5, 0x41, P3 ;  /* 0x000000410500780c */ /* 0x000fe40001f61670 */
        /* <DEDUP_REMOVED lines=9> */
[----:B0-----:R-:W-:Y:S02]  /*bfe0*/  FMNMX.FTZ R0, R7, R0, !PT ;  /* 0x0000000007007209 */ /* 0x001fe40007810000 */
[----:B------:R-:W-:Y:S02]  /*bff0*/  ISETP.GT.AND P3, PT, R10, 0x50, P2 ;  /* 0x000000500a00780c */ /* 0x000fe40001764270 */
[C---:B------:R-:W-:Y:S01]  /*c000*/  FSETP.NEU.FTZ.AND P6, PT, R0.reuse, -INF , PT ;  /* 0xff8000000000780b */ /* 0x040fe20003fdd000 */
[----:B------:R-:W-:Y:S01]  /*c010*/  FMUL.FTZ R6, R0, UR10 ;  /* 0x0000000a00067c20 */ /* 0x000fe20008410000 */
[----:B------:R-:W-:-:S02]  /*c020*/  ISETP.LT.OR P4, PT, R5, 0x4a, P4 ;  /* 0x0000004a0500780c */ /* 0x000fc40002781670 */
[----:B------:R-:W-:Y:S02]  /*c030*/  ISETP.LT.OR P3, PT, R5, 0x51, P3 ;  /* 0x000000510500780c */ /* 0x000fe40001f61670 */
[----:B------:R-:W-:Y:S02]  /*c040*/  FSEL R6, R6, RZ, P6 ;  /* 0x000000ff06067208 */ /* 0x000fe40003000000 */
[----:B------:R-:W-:Y:S02]  /*c050*/  FSEL R63, R63, -INF , !P4 ;  /* 0xff8000003f3f7808 */ /* 0x000fe40006000000 */
[----:B------:R-:W-:Y:S01]  /*c060*/  ISETP.GT.AND P4, PT, R10, 0x51, P2 ;  /* 0x000000510a00780c */ /* 0x000fe20001784270 */
        /* <DEDUP_REMOVED lines=9> */
[----:B------:R-:W-:Y:S01]  /*c100*/  FSEL R66, R66, -INF , !P3 ;  /* 0xff80000042427808 */ /* 0x000fe20005800000 */
        /* <DEDUP_REMOVED lines=28> */
[----:B------:R-:W-:Y:S01]  /*c2d0*/  FFMA.FTZ R85, R85, UR10, -R6 ;  /* 0x0000000a55557c23 */ /* 0x000fe20008010806 */
[----:B------:R-:W-:Y:S01]  /*c2e0*/  FMNMX.FTZ R12, R46, R29, !PT ;  /* 0x0000001d2e0c7209 */ /* 0x000fe20007810000 */
[----:B------:R-:W-:Y:S01]  /*c2f0*/  MUFU.EX2 R180, R180 ;  /* 0x000000b400b47308 */ /* 0x000fe20000000800 */
[----:B------:R-:W-:-:S02]  /*c300*/  ISETP.LT.OR P4, PT, R5, 0x5a, P4 ;  /* 0x0000005a0500780c */ /* 0x000fc40002781670 */
[----:B------:R-:W-:Y:S02]  /*c310*/  FMNMX.FTZ R25, R47, R12, !PT ;  /* 0x0000000c2f197209 */ /* 0x000fe40007810000 */
        /* <DEDUP_REMOVED lines=12> */
[----:B------:R-:W-:Y:S02]  /*c3e0*/  ISETP.GT.AND P3, PT, R10, 0x68, P2 ;  /* 0x000000680a00780c */ /* 0x000fe40001764270 */
[----:B------:R-:W-:Y:S01]  /*c3f0*/  FMNMX.FTZ R12, R58, R29, !PT ;  /* 0x0000001d3a0c7209 */ /* 0x000fe20007810000 */
[--C-:B------:R-:W-:Y:S01]  /*c400*/  FFMA.FTZ R29, R49, UR10, -R6.reuse ;  /* 0x0000000a311d7c23 */ /* 0x100fe20008010806 */
[----:B------:R-:W-:Y:S01]  /*c410*/  ISETP.LT.OR P4, PT, R5, 0x62, P4 ;  /* 0x000000620500780c */ /* 0x000fe20002781670 */
[----:B------:R-:W-:Y:S01]  /*c420*/  FFMA.FTZ R49, R69, UR10, -R6 ;  /* 0x0000000a45317c23 */ /* 0x000fe20008010806 */
[----:B------:R-:W-:Y:S01]  /*c430*/  FMNMX.FTZ R33, R59, R12, !PT ;  /* 0x0000000c3b217209 */ /* 0x000fe20007810000 */
[----:B------:R-:W-:Y:S01]  /*c440*/  MUFU.EX2 R11, R11 ;  /* 0x0000000b000b7308 */ /* 0x000fe20000000800 */
[----:B------:R-:W-:-:S02]  /*c450*/  ISETP.LT.OR P3, PT, R5, 0x69, P3 ;  /* 0x000000690500780c */ /* 0x000fc40001f61670 */
[----:B------:R-:W-:Y:S02]  /*c460*/  FMNMX.FTZ R12, R62, R33, !PT ;  /* 0x000000213e0c7209 */ /* 0x000fe40007810000 */
[----:B------:R-:W-:Y:S02]  /*c470*/  FSEL R75, R75, -INF , !P4 ;  /* 0xff8000004b4b7808 */ /* 0x000fe40006000000 */
[----:B------:R-:W-:Y:S01]  /*c480*/  FMNMX.FTZ R33, R63, R12, !PT ;  /* 0x0000000c3f217209 */ /* 0x000fe20007810000 */
[----:B------:R-:W-:Y:S01]  /*c490*/  MUFU.EX2 R176, R176 ;  /* 0x000000b000b07308 */ /* 0x000fe20000000800 */
[----:B------:R-:W-:Y:S02]  /*c4a0*/  ISETP.GT.AND P4, PT, R10, 0x69, P2 ;  /* 0x000000690a00780c */ /* 0x000fe40001784270 */
        /* <DEDUP_REMOVED lines=8> */
[----:B------:R-:W-:Y:S02]  /*c530*/  ISETP.LT.OR P4, PT, R5, 0x6a, P4 ;  /* 0x0000006a0500780c */ /* 0x000fe40002781670 */
        /* <DEDUP_REMOVED lines=12> */
[C---:B------:R-:W-:Y:S01]  /*c600*/  ISETP.GT.AND P3, PT, R10.reuse, 0x78, P2 ;  /* 0x000000780a00780c */ /* 0x040fe20001764270 */
[----:B------:R-:W-:Y:S01]  /*c610*/  MUFU.EX2 R172, R172 ;  /* 0x000000ac00ac7308 */ /* 0x000fe20000000800 */
[----:B------:R-:W-:Y:S02]  /*c620*/  ISETP.LT.OR P4, PT, R5, 0x72, P4 ;  /* 0x000000720500780c */ /* 0x000fe40002781670 */
[----:B------:R-:W-:Y:S02]  /*c630*/  FMNMX.FTZ R41, R79, R12, !PT ;  /* 0x0000000c4f297209 */ /* 0x000fe40007810000 */
[----:B------:R-:W-:-:S02]  /*c640*/  ISETP.GT.AND P2, PT, R10, 0x79, P2 ;  /* 0x000000790a00780c */ /* 0x000fc40001744270 */
[----:B------:R-:W-:Y:S01]  /*c650*/  ISETP.LT.OR P3, PT, R5, 0x79, P3 ;  /* 0x000000790500780c */ /* 0x000fe20001f61670 */
[----:B------:R-:W-:Y:S01]  /*c660*/  MUFU.EX2 R21, R21 ;  /* 0x0000001500157308 */ /* 0x000fe20000000800 */
[----:B------:R-:W-:Y:S02]  /*c670*/  FSEL R83, R83, -INF , !P4 ;  /* 0xff80000053537808 */ /* 0x000fe40006000000 */
[----:B------:R-:W-:Y:S01]  /*c680*/  FMNMX.FTZ R10, R82, R41, !PT ;  /* 0x00000029520a7209 */ /* 0x000fe20007810000 */
[--C-:B------:R-:W-:Y:S01]  /*c690*/  FFMA.FTZ R41, R61, UR10, -R6.reuse ;  /* 0x0000000a3d297c23 */ /* 0x100fe20008010806 */
[----:B------:R-:W-:Y:S01]  /*c6a0*/  ISETP.LT.OR P2, PT, R5, 0x7a, P2 ;  /* 0x0000007a0500780c */ /* 0x000fe20001741670 */
[----:B------:R-:W-:Y:S01]  /*c6b0*/  FFMA.FTZ R61, R81, UR10, -R6 ;  /* 0x0000000a513d7c23 */ /* 0x000fe20008010806 */
[----:B------:R-:W-:Y:S01]  /*c6c0*/  FSEL R86, R86, -INF , !P3 ;  /* 0xff80000056567808 */ /* 0x000fe20005800000 */
[----:B------:R-:W-:Y:S01]  /*c6d0*/  MUFU.EX2 R174, R174 ;  /* 0x000000ae00ae7308 */ /* 0x000fe20000000800 */
[----:B------:R-:W-:-:S02]  /*c6e0*/  FMNMX.FTZ R5, R83, R10, !PT ;  /* 0x0000000a53057209 */ /* 0x000fc40007810000 */
[----:B------:R-:W-:Y:S02]  /*c6f0*/  FSEL R87, R87, -INF , !P2 ;  /* 0xff80000057577808 */ /* 0x000fe40005000000 */
[----:B------:R-:W-:Y:S02]  /*c700*/  FMNMX.FTZ R10, R86, R5, !PT ;  /* 0x00000005560a7209 */ /* 0x000fe40007810000 */
        /* <DEDUP_REMOVED lines=9> */
[----:B0-----:R-:W-:-:S07]  /*c7a0*/  FMNMX.FTZ R5, R10, R5, !PT ;  /* 0x000000050a057209 */ /* 0x001fce0007810000 */
[----:B------:R-:W0:Y:S01]  /*c7b0*/  MUFU.EX2 R170, R170 ;  /* 0x000000aa00aa7308 */ /* 0x000e220000000800 */
[----:B-1----:R-:W-:Y:S01]  /*c7c0*/  FFMA.FTZ R24, R69, R3, R180 ;  /* 0x0000000345187223 */ /* 0x002fe200000100b4 */
[----:B------:R-:W1:Y:S01]  /*c7d0*/  SHFL.BFLY PT, R10, R5, 0x1, 0x1f ;  /* 0x0c201f00050a7f89 */ /* 0x000e6200000e0000 */
[C---:B------:R-:W-:Y:S01]  /*c7e0*/  F2FP.BF16.F32.PACK_AB R180, R7.reuse, R180 ;  /* 0x000000b407b4723e */ /* 0x040fe200000010ff */
[-C--:B------:R-:W-:Y:S01]  /*c7f0*/  FMUL.FTZ R88, R88, R69.reuse ;  /* 0x0000004558587220 */ /* 0x080fe20000410000 */
[----:B------:R-:W-:Y:S01]  /*c800*/  FADD.FTZ R3, R7, R24 ;  /* 0x0000001807037221 */ /* 0x000fe20000010000 */
        /* <DEDUP_REMOVED lines=10> */
[----:B------:R-:W4:Y:S01]  /*c8b0*/  MUFU.EX2 R164, R164 ;  /* 0x000000a400a47308 */ /* 0x000f220000000800 */
        /* <DEDUP_REMOVED lines=9> */
[----:B-1----:R-:W-:Y:S01]  /*c950*/  FMNMX.FTZ R5, R5, R10, !PT ;  /* 0x0000000a05057209 */ /* 0x002fe20007810000 */
[-C--:B------:R-:W-:Y:S01]  /*c960*/  FMUL.FTZ R124, R124, R69.reuse ;  /* 0x000000457c7c7220 */ /* 0x080fe20000410000 */
[-C--:B------:R-:W-:Y:S01]  /*c970*/  FMUL.FTZ R125, R125, R69.reuse ;  /* 0x000000457d7d7220 */ /* 0x080fe20000410000 */
[-C--:B------:R-:W-:Y:S01]  /*c980*/  FMUL.FTZ R128, R128, R69.reuse ;  /* 0x0000004580807220 */ /* 0x080fe20000410000 */
[C---:B------:R-:W-:Y:S01]  /*c990*/  FSETP.NEU.FTZ.AND P2, PT, R5.reuse, -INF , PT ;  /* 0xff8000000500780b */ /* 0x040fe20003f5d000 */
[----:B------:R-:W-:Y:S01]  /*c9a0*/  FMUL.FTZ R20, R5, UR10 ;  /* 0x0000000a05147c20 */ /* 0x000fe20008410000 */
[----:B------:R-:W1:Y:S01]  /*c9b0*/  MUFU.EX2 R166, R166 ;  /* 0x000000a600a67308 */ /* 0x000e620000000800 */
[-C--:B------:R-:W-:Y:S01]  /*c9c0*/  FMUL.FTZ R129, R129, R69.reuse ;  /* 0x0000004581817220 */ /* 0x080fe20000410000 */
[-C--:B------:R-:W-:Y:S01]  /*c9d0*/  FMUL.FTZ R132, R132, R69.reuse ;  /* 0x0000004584847220 */ /* 0x080fe20000410000 */
[-C--:B------:R-:W-:Y:S01]  /*c9e0*/  FMUL.FTZ R133, R133, R69.reuse ;  /* 0x0000004585857220 */ /* 0x080fe20000410000 */
[----:B------:R-:W-:Y:S01]  /*c9f0*/  FSEL R20, R20, RZ, P2 ;  /* 0x000000ff14147208 */ /* 0x000fe20001000000 */
[-C--:B------:R-:W-:Y:S01]  /*ca00*/  FMUL.FTZ R136, R136, R69.reuse ;  /* 0x0000004588887220 */ /* 0x080fe20000410000 */
[-C--:B------:R-:W-:Y:S01]  /*ca10*/  FMUL.FTZ R137, R137, R69.reuse ;  /* 0x0000004589897220 */ /* 0x080fe20000410000 */
[-C--:B------:R-:W-:Y:S01]  /*ca20*/  FMUL.FTZ R140, R140, R69.reuse ;  /* 0x000000458c8c7220 */ /* 0x080fe20000410000 */
        /* <DEDUP_REMOVED lines=44> */
[--C-:B------:R-:W-:Y:S01]  /*ccf0*/  FFMA.FTZ R75, R75, UR10, -R20.reuse ;  /* 0x0000000a4b4b7c23 */ /* 0x100fe20008010814 */
[----:B------:R-:W-:Y:S01]  /*cd00*/  FFMA.FTZ R78, R78, UR10, -R20 ;  /* 0x0000000a4e4e7c23 */ /* 0x000fe20008010814 */
[----:B--2---:R-:W-:Y:S01]  /*cd10*/  FADD.FTZ R3, R29, R32 ;  /* 0x000000201d037221 */ /* 0x004fe20000010000 */
[--C-:B------:R-:W-:Y:S01]  /*cd20*/  FFMA.FTZ R32, R59, UR10, -R20.reuse ;  /* 0x0000000a3b207c23 */ /* 0x100fe20008010814 */
[--C-:B------:R-:W-:Y:S01]  /*cd30*/  FFMA.FTZ R79, R79, UR10, -R20.reuse ;  /* 0x0000000a4f4f7c23 */ /* 0x100fe20008010814 */
[----:B------:R-:W2:Y:S01]  /*cd40*/  MUFU.EX2 R26, R26 ;  /* 0x0000001a001a7308 */ /* 0x000ea20000000800 */
[----:B0-----:R-:W-:Y:S01]  /*cd50*/  FADD.FTZ R34, R170, R3 ;  /* 0x00000003aa227221 */ /* 0x001fe20000010000 */
[--C-:B------:R-:W-:Y:S01]  /*cd60*/  FFMA.FTZ R82, R82, UR10, -R20.reuse ;  /* 0x0000000a52527c23 */ /* 0x100fe20008010814 */
[--C-:B------:R-:W-:Y:S01]  /*cd70*/  FFMA.FTZ R83, R83, UR10, -R20.reuse ;  /* 0x0000000a53537c23 */ /* 0x100fe20008010814 */
[----:B------:R-:W-:Y:S01]  /*cd80*/  FFMA.FTZ R86, R86, UR10, -R20 ;  /* 0x0000000a56567c23 */ /* 0x000fe20008010814 */
[----:B---3--:R-:W-:Y:S01]  /*cd90*/  FADD.FTZ R3, R33, R34 ;  /* 0x0000002221037221 */ /* 0x008fe20000010000 */
[----:B------:R-:W-:Y:S01]  /*cda0*/  FFMA.FTZ R20, R87, UR10, -R20 ;  /* 0x0000000a57147c23 */ /* 0x000fe20008010814 */
[----:B------:R-:W-:Y:S01]  /*cdb0*/  IMAD.U32 R27, RZ, RZ, UR58 ;  /* 0x0000003aff1b7e24 */ /* 0x000fe2000f8e00ff */
[----:B------:R-:W0:Y:S01]  /*cdc0*/  MUFU.EX2 R8, R8 ;  /* 0x0000000800087308 */ /* 0x000e220000000800 */
[----:B----4-:R-:W-:Y:S01]  /*cdd0*/  FADD.FTZ R34, R164, R3 ;  /* 0x00000003a4227221 */ /* 0x010fe20000010000 */
[----:B------:R-:W-:Y:S01]  /*cde0*/  ISETP.GT.AND P2, PT, R4, UR40, PT ;  /* 0x0000002804007c0c */ /* 0x000fe2000bf44270 */
[----:B------:R-:W-:Y:S01]  /*cdf0*/  UMOV UR58, UR47 ;  /* 0x0000002f003a7c82 */ /* 0x000fe20008000000 */
[----:B------:R-:W-:Y:S01]  /*ce00*/  @!P1 LEA R27, R27, UR41, 0x3 ;  /* 0x000000291b1b9c11 */ /* 0x000fe2000f8e18ff */
[----:B-----5:R-:W-:Y:S01]  /*ce10*/  FADD.FTZ R3, R37, R34 ;  /* 0x0000002225037221 */ /* 0x020fe20000010000 */
[----:B------:R-:W-:Y:S01]  /*ce20*/  F2FP.BF16.F32.PACK_AB R182, R11, R182 ;  /* 0x000000b60bb6723e */ /* 0x000fe200000010ff */
[-C--:B------:R-:W-:Y:S01]  /*ce30*/  FMUL.FTZ R141, R141, R69.reuse ;  /* 0x000000458d8d7220 */ /* 0x080fe20000410000 */
[----:B------:R-:W3:Y:S01]  /*ce40*/  MUFU.EX2 R162, R162 ;  /* 0x000000a200a27308 */ /* 0x000ee20000000800 */
[----:B-1----:R-:W-:Y:S01]  /*ce50*/  FADD.FTZ R34, R166, R3 ;  /* 0x00000003a6227221 */ /* 0x002fe20000010000 */
[----:B--2---:R-:W-:Y:S01]  /*ce60*/  FFMA.FTZ R3, R26, R2, R181 ;  /* 0x000000021a037223 */ /* 0x004fe200000100b5 */
[----:B------:R-:W-:Y:S01]  /*ce70*/  @!P1 VIADD R27, R27, 0x28860 ;  /* 0x000288601b1b9836 */ /* 0x000fe20000000000 */
[----:B------:R-:W-:Y:S01]  /*ce80*/  F2FP.BF16.F32.PACK_AB R176, R13, R176 ;  /* 0x000000b00db0723e */ /* 0x000fe200000010ff */
[----:B------:R-:W-:Y:S01]  /*ce90*/  FADD.FTZ R9, R41, R34 ;  /* 0x0000002229097221 */ /* 0x000fe20000010000 */
[----:B------:R-:W-:Y:S01]  /*cea0*/  FADD.FTZ R2, R6, R3 ;  /* 0x0000000306027221 */ /* 0x000fe20000010000 */
[----:B------:R-:W-:Y:S01]  /*ceb0*/  F2FP.BF16.F32.PACK_AB R178, R15, R178 ;  /* 0x000000b20fb2723e */ /* 0x000fe200000010ff */
[----:B------:R-:W1:Y:S01]  /*cec0*/  MUFU.EX2 R177, R177 ;  /* 0x000000b100b17308 */ /* 0x000e620000000800 */
[----:B------:R-:W-:Y:S01]  /*ced0*/  FADD.FTZ R34, R160, R9 ;  /* 0x00000009a0227221 */ /* 0x000fe20000010000 */
[----:B------:R-:W-:Y:S01]  /*cee0*/  FADD.FTZ R3, R183, R2 ;  /* 0x00000002b7037221 */ /* 0x000fe20000010000 */
[----:B------:R-:W-:Y:S01]  /*cef0*/  @!P1 PRMT R27, RZ, 0x654, R27 ;  /* 0x00000654ff1b9816 */ /* 0x000fe2000000001b */
[----:B------:R-:W-:Y:S01]  /*cf00*/  FMUL.FTZ R144, R144, R69 ;  /* 0x0000004590907220 */ /* 0x000fe20000410000 */
[----:B------:R-:W-:Y:S01]  /*cf10*/  FADD.FTZ R9, R45, R34 ;  /* 0x000000222d097221 */ /* 0x000fe20000010000 */
[----:B0-----:R-:W-:Y:S01]  /*cf20*/  FADD.FTZ R34, R8, R3 ;  /* 0x0000000308227221 */ /* 0x001fe20000010000 */
[----:B------:R0:W-:Y:S01]  /*cf30*/  @!P1 SYNCS.ARRIVE.TRANS64.RED.A1T0 RZ, [R27+URZ], RZ ;  /* 0x000000ff1bff99a7 */ /* 0x0001e2000810043f */
        /* <DEDUP_REMOVED lines=9> */
[----:B-1----:R-:W-:Y:S01]  /*cfd0*/  FADD.FTZ R3, R177, R34 ;  /* 0x00000022b1037221 */ /* 0x002fe20000010000 */
[----:B------:R-:W-:Y:S01]  /*cfe0*/  F2FP.BF16.F32.PACK_AB R168, R29, R168 ;  /* 0x000000a81da8723e */ /* 0x000fe200000010ff */
[----:B------:R-:W-:Y:S01]  /*cff0*/  VIADD R4, R4, 0xffffffff ;  /* 0xffffffff04047836 */ /* 0x000fe20000000000 */
[----:B------:R-:W-:Y:S01]  /*d000*/  F2FP.BF16.F32.PACK_AB R170, R33, R170 ;  /* 0x000000aa21aa723e */ /* 0x000fe200000010ff */
[----:B------:R-:W-:Y:S01]  /*d010*/  FMUL.FTZ R90, R90, R26 ;  /* 0x0000001a5a5a7220 */ /* 0x000fe20000410000 */
[----:B------:R-:W-:Y:S01]  /*d020*/  F2FP.BF16.F32.PACK_AB R164, R37, R164 ;  /* 0x000000a425a4723e */ /* 0x000fe200000010ff */
[----:B------:R-:W-:Y:S01]  /*d030*/  FMUL.FTZ R91, R91, R26 ;  /* 0x0000001a5b5b7220 */ /* 0x000fe20000410000 */
[----:B------:R-:W1:Y:S01]  /*d040*/  MUFU.EX2 R156, R156 ;  /* 0x0000009c009c7308 */ /* 0x000e620000000800 */
[----:B--2---:R-:W-:Y:S01]  /*d050*/  FADD.FTZ R7, R49, R36 ;  /* 0x0000002431077221 */ /* 0x004fe20000010000 */
[----:B------:R-:W-:Y:S01]  /*d060*/  F2FP.BF16.F32.PACK_AB R166, R41, R166 ;  /* 0x000000a629a6723e */ /* 0x000fe200000010ff */
[----:B------:R-:W-:Y:S01]  /*d070*/  FMUL.FTZ R94, R94, R26 ;  /* 0x0000001a5e5e7220 */ /* 0x000fe20000410000 */
[----:B------:R-:W-:Y:S01]  /*d080*/  F2FP.BF16.F32.PACK_AB R160, R45, R160 ;  /* 0x000000a02da0723e */ /* 0x000fe200000010ff */
[----:B------:R-:W-:Y:S01]  /*d090*/  FMUL.FTZ R95, R95, R26 ;  /* 0x0000001a5f5f7220 */ /* 0x000fe20000410000 */
[----:B------:R-:W-:Y:S01]  /*d0a0*/  F2FP.BF16.F32.PACK_AB R162, R49, R162 ;  /* 0x000000a231a2723e */ /* 0x000fe200000010ff */
[-C--:B------:R-:W-:Y:S01]  /*d0b0*/  FMUL.FTZ R98, R98, R26.reuse ;  /* 0x0000001a62627220 */ /* 0x080fe20000410000 */
[----:B------:R-:W2:Y:S01]  /*d0c0*/  MUFU.EX2 R179, R179 ;  /* 0x000000b300b37308 */ /* 0x000ea20000000800 */
[----:B---3--:R-:W-:Y:S01]  /*d0d0*/  FADD.FTZ R34, R10, R3 ;  /* 0x000000030a227221 */ /* 0x008fe20000010000 */
[----:B------:R-:W-:Y:S01]  /*d0e0*/  F2FP.BF16.F32.PACK_AB R181, R6, R181 ;  /* 0x000000b506b5723e */ /* 0x000fe200000010ff */
[-C--:B------:R-:W-:Y:S01]  /*d0f0*/  FMUL.FTZ R99, R99, R26.reuse ;  /* 0x0000001a63637220 */ /* 0x080fe20000410000 */
[----:B------:R-:W-:Y:S01]  /*d100*/  F2FP.BF16.F32.PACK_AB R177, R10, R177 ;  /* 0x000000b10ab1723e */ /* 0x000fe200000010ff */
[-C--:B------:R-:W-:Y:S01]  /*d110*/  FMUL.FTZ R102, R102, R26.reuse ;  /* 0x0000001a66667220 */ /* 0x080fe20000410000 */
[-C--:B------:R-:W-:Y:S01]  /*d120*/  FMUL.FTZ R103, R103, R26.reuse ;  /* 0x0000001a67677220 */ /* 0x080fe20000410000 */
[-C--:B------:R-:W-:Y:S01]  /*d130*/  FMUL.FTZ R106, R106, R26.reuse ;  /* 0x0000001a6a6a7220 */ /* 0x080fe20000410000 */
[----:B------:R-:W3:Y:S01]  /*d140*/  MUFU.EX2 R53, R53 ;  /* 0x0000003500357308 */ /* 0x000ee20000000800 */
        /* <DEDUP_REMOVED lines=15> */
[----:B------:R-:W2:Y:S01]  /*d240*/  MUFU.EX2 R158, R158 ;  /* 0x0000009e009e7308 */ /* 0x000ea20000000800 */
[C---:B---3--:R-:W-:Y:S01]  /*d250*/  FADD.FTZ R7, R53.reuse, R36 ;  /* 0x0000002435077221 */ /* 0x048fe20000010000 */
[----:B------:R-:W-:Y:S01]  /*d260*/  F2FP.BF16.F32.PACK_AB R156, R53, R156 ;  /* 0x0000009c359c723e */ /* 0x000fe200000010ff */
[-C--:B------:R-:W-:Y:S01]  /*d270*/  FMUL.FTZ R131, R131, R26.reuse ;  /* 0x0000001a83837220 */ /* 0x080fe20000410000 */
[-C--:B------:R-:W-:Y:S01]  /*d280*/  FMUL.FTZ R134, R134, R26.reuse ;  /* 0x0000001a86867220 */ /* 0x080fe20000410000 */
[-C--:B------:R-:W-:Y:S01]  /*d290*/  FMUL.FTZ R135, R135, R26.reuse ;  /* 0x0000001a87877220 */ /* 0x080fe20000410000 */
[-C--:B------:R-:W-:Y:S01]  /*d2a0*/  FMUL.FTZ R138, R138, R26.reuse ;  /* 0x0000001a8a8a7220 */ /* 0x080fe20000410000 */
[-C--:B------:R-:W-:Y:S01]  /*d2b0*/  FMUL.FTZ R139, R139, R26.reuse ;  /* 0x0000001a8b8b7220 */ /* 0x080fe20000410000 */
[----:B------:R-:W3:Y:S01]  /*d2c0*/  MUFU.EX2 R173, R173 ;  /* 0x000000ad00ad7308 */ /* 0x000ee20000000800 */
[C---:B-1----:R-:W-:Y:S01]  /*d2d0*/  FADD.FTZ R34, R12.reuse, R3 ;  /* 0x000000030c227221 */ /* 0x042fe20000010000 */
[----:B------:R-:W-:Y:S01]  /*d2e0*/  F2FP.BF16.F32.PACK_AB R179, R12, R179 ;  /* 0x000000b30cb3723e */ /* 0x000fe200000010ff */
[-C--:B------:R-:W-:Y:S01]  /*d2f0*/  FMUL.FTZ R142, R142, R26.reuse ;  /* 0x0000001a8e8e7220 */ /* 0x080fe20000410000 */
[-C--:B------:R-:W-:Y:S01]  /*d300*/  FMUL.FTZ R143, R143, R26.reuse ;  /* 0x0000001a8f8f7220 */ /* 0x080fe20000410000 */
[-C--:B------:R-:W-:Y:S01]  /*d310*/  FMUL.FTZ R146, R146, R26.reuse ;  /* 0x0000001a92927220 */ /* 0x080fe20000410000 */
[-C--:B------:R-:W-:Y:S01]  /*d320*/  FMUL.FTZ R147, R147, R26.reuse ;  /* 0x0000001a93937220 */ /* 0x080fe20000410000 */
[-C--:B------:R-:W-:Y:S01]  /*d330*/  FMUL.FTZ R150, R150, R26.reuse ;  /* 0x0000001a96967220 */ /* 0x080fe20000410000 */
[----:B------:R-:W1:Y:S01]  /*d340*/  MUFU.EX2 R57, R57 ;  /* 0x0000003900397308 */ /* 0x000e620000000800 */
[----:B--2---:R-:W-:Y:S01]  /*d350*/  FADD.FTZ R36, R158, R7 ;  /* 0x000000079e247221 */ /* 0x004fe20000010000 */
[----:B------:R-:W-:Y:S01]  /*d360*/  FMUL.FTZ R151, R151, R26 ;  /* 0x0000001a97977220 */ /* 0x000fe20000410000 */
[----:B------:R-:W-:-:S02]  /*d370*/  IMAD.MOV.U32 R8, RZ, RZ, R0 ;  /* 0x000000ffff087224 */ /* 0x000fc400078e0000 */
[----:B------:R-:W-:-:S03]  /*d380*/  IMAD.MOV.U32 R9, RZ, RZ, R5 ;  /* 0x000000ffff097224 */ /* 0x000fc600078e0005 */
[----:B------:R-:W2:Y:S01]  /*d390*/  MUFU.EX2 R14, R14 ;  /* 0x0000000e000e7308 */ /* 0x000ea20000000800 */
[----:B---3--:R-:W-:-:S07]  /*d3a0*/  FADD.FTZ R3, R173, R34 ;  /* 0x00000022ad037221 */ /* 0x008fce0000010000 */
[----:B------:R-:W3:Y:S01]  /*d3b0*/  MUFU.EX2 R152, R152 ;  /* 0x0000009800987308 */ /* 0x000ee20000000800 */
[C---:B-1----:R-:W-:Y:S01]  /*d3c0*/  FADD.FTZ R7, R57.reuse, R36 ;  /* 0x0000002439077221 */ /* 0x042fe20000010000 */
[----:B------:R-:W-:-:S06]  /*d3d0*/  F2FP.BF16.F32.PACK_AB R158, R57, R158 ;  /* 0x0000009e399e723e */ /* 0x000fcc00000010ff */
[----:B------:R-:W1:Y:S01]  /*d3e0*/  MUFU.EX2 R175, R175 ;  /* 0x000000af00af7308 */ /* 0x000e620000000800 */
[C---:B--2---:R-:W-:Y:S01]  /*d3f0*/  FADD.FTZ R34, R14.reuse, R3 ;  /* 0x000000030e227221 */ /* 0x044fe20000010000 */
[----:B------:R-:W-:-:S06]  /*d400*/  F2FP.BF16.F32.PACK_AB R173, R14, R173 ;  /* 0x000000ad0ead723e */ /* 0x000fcc00000010ff */
[----:B------:R-:W2:Y:S01]  /*d410*/  MUFU.EX2 R61, R61 ;  /* 0x0000003d003d7308 */ /* 0x000ea20000000800 */
[----:B---3--:R-:W-:-:S07]  /*d420*/  FADD.FTZ R36, R152, R7 ;  /* 0x0000000798247221 */ /* 0x008fce0000010000 */
        /* <DEDUP_REMOVED lines=56> */
[----:B--2---:R-:W-:Y:S01]  /*d7b0*/  FADD.FTZ R34, R155, R34 ;  /* 0x000000229b227221 */ /* 0x004fe20000010000 */
[C---:B---3--:R-:W-:Y:S01]  /*d7c0*/  FADD.FTZ R3, R65.reuse, R36 ;  /* 0x0000002441037221 */ /* 0x048fe20000010000 */
[----:B------:R-:W-:Y:S02]  /*d7d0*/  F2FP.BF16.F32.PACK_AB R154, R65, R154 ;  /* 0x0000009a419a723e */ /* 0x000fe400000010ff */
[C---:B-1----:R-:W-:Y:S01]  /*d7e0*/  FADD.FTZ R2, R20.reuse, R34 ;  /* 0x0000002214027221 */ /* 0x042fe20000010000 */
[----:B------:R-:W-:Y:S01]  /*d7f0*/  F2FP.BF16.F32.PACK_AB R155, R20, R155 ;  /* 0x0000009b149b723e */ /* 0x000fe200000010ff */
[----:B0-----:R-:W-:Y:S06]  /*d800*/  @P2 BRA `(.L_x_7498) ;  /* 0xffffffcc00e42947 */ /* 0x001fec000383ffff */
.L_x_7481:
[----:B------:R-:W-:Y:S06]  /*d810*/  BAR.ARV 0x8, 0x180 ;  /* 0x0206000000007b1d */ /* 0x000fec0000002000 */
[----:B------:R-:W-:Y:S05]  /*d820*/  @!P0 BRA `(.L_x_7499) ;  /* 0x0000000000048947 */ /* 0x000fea0003800000 */
[----:B------:R-:W-:Y:S01]  /*d830*/  BPT.TRAP 0x1 ;  /* 0x000000040000795c */ /* 0x000fe20000300000 */
.L_x_7499:
[----:B------:R-:W-:Y:S01]  /*d840*/  ULEA UR5, UR47, UR41, 0x3 ;  /* 0x000000292f057291 */ /* 0x000fe2000f8e183f */
[----:B------:R-:W-:-:S05]  /*d850*/  IMAD.U32 R4, RZ, RZ, UR50 ;  /* 0x00000032ff047e24 */ /* 0x000fca000f8e00ff */
[----:B------:R-:W-:-:S04]  /*d860*/  SHF.L.U32 R4, R4, 0x1f, RZ ;  /* 0x0000001f04047819 */ /* 0x000fc800000006ff */
[----:B------:R0:W1:Y:S01]  /*d870*/  SYNCS.PHASECHK.TRANS64.TRYWAIT P2, [UR5+0x28850], R4 ;  /* 0x02885004ff0075a7 */ /* 0x0000620008040145 */
[----:B------:R-:W-:Y:S05]  /*d880*/  @!P0 BRA `(.L_x_7500) ;  /* 0x0000000000048947 */ /* 0x000fea0003800000 */
[----:B------:R-:W-:Y:S01]  /*d890*/  BPT.TRAP 0x1 ;  /* 0x000000040000795c */ /* 0x000fe20000300000 */
.L_x_7500:
[----:B-1----:R-:W-:Y:S05]  /*d8a0*/  @P2 BRA `(.L_x_7501) ;  /* 0x0000000000082947 */ /* 0x002fea0003800000 */
[----:B------:R-:W1:Y:S02]  /*d8b0*/  SYNCS.PHASECHK.TRANS64.TRYWAIT P0, [UR5+0x28850], R4 ;  /* 0x02885004ff0075a7 */ /* 0x000e640008000145 */
[----:B-1----:R-:W-:Y:S05]  /*d8c0*/  @!P0 BRA `(.L_x_7502) ;  /* 0x000000a800d48947 */ /* 0x002fea0003800000 */
.L_x_7501:
[----:B------:R-:W-:Y:S01]  /*d8d0*/  UIADD3 UR41, UR41, 0x400, URZ ;  /* 0x0000040029297890 */ /* 0x000fe2000fffe03f */
[----:B------:R-:W-:Y:S01]  /*d8e0*/  WARPGROUP.ARRIVE ;  /* 0x00000000000079c5 */ /* 0x000fe20000000000 */
[----:B------:R-:W-:Y:S01]  /*d8f0*/  UMOV UR7, 0x40000040 ;  /* 0x4000004000077882 */ /* 0x000fe20000000000 */
[----:B01----:R-:W0:Y:S01]  /*d900*/  SHFL.BFLY PT, R4, R3, 0x2, 0x1f ;  /* 0x0c401f0003047f89 */ /* 0x003e2200000e0000 */
[----:B------:R-:W-:Y:S01]  /*d910*/  USHF.R.U32.HI UR41, URZ, 0x4, UR41 ;  /* 0x000000043f297899 */ /* 0x000fe20008011629 */
[----:B------:R-:W-:Y:S01]  /*d920*/  IMAD.MOV.U32 R8, RZ, RZ, RZ ;  /* 0x000000ffff087224 */ /* 0x000fe200078e00ff */
[----:B------:R-:W-:Y:S01]  /*d930*/  UIADD3 UR48, UR48, 0x1, URZ ;  /* 0x0000000130307890 */ /* 0x000fe2000fffe03f */
[----:B------:R-:W1:Y:S01]  /*d940*/  SHFL.BFLY PT, R7, R2, 0x2, 0x1f ;  /* 0x0c401f0002077f89 */ /* 0x000e6200000e0000 */
[----:B------:R-:W-:Y:S01]  /*d950*/  ULOP3.LUT UR41, UR41, 0x3fff, URZ, 0xc0, !UPT ;  /* 0x00003fff29297892 */ /* 0x000fe2000f8ec03f */
[----:B------:R-:W-:Y:S02]  /*d960*/  IMAD.U32 R13, RZ, RZ, UR10 ;  /* 0x0000000aff0d7e24 */ /* 0x000fe4000f8e00ff */
[----:B------:R-:W-:Y:S01]  /*d970*/  IMAD.MOV.U32 R21, RZ, RZ, -0x800000 ;  /* 0xff800000ff157424 */ /* 0x000fe200078e00ff */
[----:B------:R-:W-:Y:S01]  /*d980*/  ULOP3.LUT UR4, UR41, 0x4000000, URZ, 0xfc, !UPT ;  /* 0x0400000029047892 */ /* 0x000fe2000f8efc3f */
[----:B------:R-:W-:-:S03]  /*d990*/  IMAD.MOV.U32 R20, RZ, RZ, -0x800000 ;  /* 0xff800000ff147424 */ /* 0x000fc600078e00ff */
[----:B------:R-:W-:Y:S02]  /*d9a0*/  ULEA UR4, UR47, UR4, 0xb ;  /* 0x000000042f047291 */ /* 0x000fe4000f8e583f */
[----:B------:R-:W-:-:S04]  /*d9b0*/  UIADD3 UR47, UR47, 0x1, URZ ;  /* 0x000000012f2f7890 */ /* 0x000fc8000fffe03f */
[----:B------:R-:W-:Y:S01]  /*d9c0*/  UISETP.NE.AND UP0, UPT, UR47, 0x2, UPT ;  /* 0x000000022f00788c */ /* 0x000fe2000bf05270 */
[----:B------:R-:W-:Y:S02]  /*d9d0*/  UMOV UR6, UR4 ;  /* 0x0000000400067c82 */ /* 0x000fe40008000000 */
[----:B------:R-:W-:Y:S01]  /*d9e0*/  HGMMA.64x128x16.F32.BF16 R88, R180, gdesc[UR4].tnspB, R88, gsb0 ;  /* 0x41e00004b4587df0 */ /* 0x000fe20008001858 */
[----:B------:R-:W-:Y:S01]  /*d9f0*/  UIADD3 UR6, UR4, 0x80, URZ ;  /* 0x0000008004067890 */ /* 0x000fe2000fffe03f */
[----:B0-----:R-:W-:Y:S01]  /*da00*/  FADD.FTZ R4, R4, R3 ;  /* 0x0000000304047221 */ /* 0x001fe20000010000 */
[----:B------:R-:W-:Y:S01]  /*da10*/  UMOV UR7, 0x40000040 ;  /* 0x4000004000077882 */ /* 0x000fe20000000000 */
[----:B------:R-:W-:Y:S02]  /*da20*/  IMAD.MOV.U32 R3, RZ, RZ, RZ ;  /* 0x000000ffff037224 */ /* 0x000fe400078e00ff */
[----:B-1----:R-:W-:Y:S01]  /*da30*/  FADD.FTZ R6, R7, R2 ;  /* 0x0000000207067221 */ /* 0x002fe20000010000 */
[----:B------:R-:W-:Y:S01]  /*da40*/  USEL UR47, UR47, URZ, UP0 ;  /* 0x0000003f2f2f7287 */ /* 0x000fe20008000000 */
[----:B------:R-:W0:Y:S04]  /*da50*/  SHFL.BFLY PT, R7, R4, 0x1, 0x1f ;  /* 0x0c201f0004077f89 */ /* 0x000e2800000e0000 */
[----:B------:R-:W1:Y:S01]  /*da60*/  SHFL.BFLY PT, R9, R6, 0x1, 0x1f ;  /* 0x0c201f0006097f89 */ /* 0x000e6200000e0000 */
[----:B0-----:R-:W-:Y:S01]  /*da70*/  FADD.FTZ R10, R4, R7 ;  /* 0x00000007040a7221 */ /* 0x001fe20000010000 */
[----:B------:R-:W-:-:S02]  /*da80*/  IMAD.U32 R7, RZ, RZ, UR10 ;  /* 0x0000000aff077e24 */ /* 0x000fc4000f8e00ff */
[----:B-1----:R-:W-:Y:S02]  /*da90*/  FADD.FTZ R11, R6, R9 ;  /* 0x00000009060b7221 */ /* 0x002fe40000010000 */
[----:B------:R-:W-:Y:S01]  /*daa0*/  FSETP.NE.FTZ.AND P0, PT, R10, RZ, PT ;  /* 0x000000ff0a00720b */ /* 0x000fe20003f15000 */
[----:B------:R-:W-:Y:S02]  /*dab0*/  IMAD.U32 R6, RZ, RZ, UR5 ;  /* 0x00000005ff067e24 */ /* 0x000fe4000f8e00ff */
[----:B------:R-:W-:Y:S02]  /*dac0*/  FSETP.NE.FTZ.AND P2, PT, R11, RZ, PT ;  /* 0x000000ff0b00720b */ /* 0x000fe40003f55000 */
[----:B------:R-:W-:-:S05]  /*dad0*/  @!P1 VIADD R6, R6, 0x28860 ;  /* 0x0002886006069836 */ /* 0x000fca0000000000 */
[----:B------:R-:W-:-:S03]  /*dae0*/  @!P1 PRMT R6, RZ, 0x654, R6 ;  /* 0x00000654ff069816 */ /* 0x000fc60000000006 */
[----:B------:R-:W0:Y:S01]  /*daf0*/  @P0 MUFU.LG2 R2, R10 ;  /* 0x0000000a00020308 */ /* 0x000e220000000c00 */
[----:B------:R-:W-:Y:S02]  /*db00*/  @P0 FMUL.FTZ R7, R7, 0.69314718246459960938 ;  /* 0x3f31721807070820 */ /* 0x000fe40000410000 */
        /* <DEDUP_REMOVED lines=40> */
[----:B------:R-:W-:-:S04]  /*dd90*/  USEL UR4, URZ, 0x1, UP0 ;  /* 0x000000013f047887 */ /* 0x000fc80008000000 */
[----:B------:R-:W-:Y:S01]  /*dda0*/  ULOP3.LUT UR50, UR50, UR4, URZ, 0x3c, !UPT ;  /* 0x0000000432327292 */ /* 0x000fe2000f8e3c3f */
        /* <DEDUP_REMOVED lines=69> */
.L_x_7432:
[----:B------:R-:W0:Y:S01]  /*e200*/  S2R R5, SR_CgaCtaId ;  /* 0x0000000000057919 */ /* 0x000e220000008800 */
[----:B------:R-:W-:Y:S01]  /*e210*/  MOV R0, 0x400 ;  /* 0x0000040000007802 */ /* 0x000fe20000000f00 */
[----:B------:R-:W-:Y:S01]  /*e220*/  BSSY B0, `(.L_x_7503) ;  /* 0x00002e8000007945 */ /* 0x000fe20003800000 */
[----:B------:R-:W-:Y:S02]  /*e230*/  BAR.SYNC.DEFER_BLOCKING 0x5, 0x180 ;  /* 0x0146000000007b1d */ /* 0x000fe40000010000 */
[----:B0-----:R-:W-:-:S05]  /*e240*/  LEA R0, R5, R0, 0x18 ;  /* 0x0000000005007211 */ /* 0x001fca00078ec0ff */
[----:B------:R-:W0:Y:S02]  /*e250*/  LDS.128 R4, [R0+0x288d0] ;  /* 0x0288d00000047984 */ /* 0x000e240000000c00 */
[----:B0-----:R-:W-:Y:S02]  /*e260*/  R2UR UR5, R5 ;  /* 0x00000000050572ca */ /* 0x001fe400000e0000 */
[----:B------:R-:W-:Y:S02]  /*e270*/  R2UR UR7, R6 ;  /* 0x00000000060772ca */ /* 0x000fe400000e0000 */
[----:B------:R-:W-:Y:S01]  /*e280*/  R2UR UR6, R7 ;  /* 0x00000000070672ca */ /* 0x000fe200000e0000 */
[----:B------:R-:W-:Y:S06]  /*e290*/  BAR.ARV 0x4, 0x180 ;  /* 0x0106000000007b1d */ /* 0x000fec0000002000 */
[----:B------:R-:W-:Y:S08]  /*e2a0*/  @P0 BRA `(.L_x_7504) ;  /* 0x0000002000640947 */ /* 0x000ff00003800000 */
[----:B------:R-:W0:Y:S01]  /*e2b0*/  S2R R5, SR_SWINHI ;  /* 0x0000000000057919 */ /* 0x000e220000002f00 */
[----:B------:R-:W-:Y:S01]  /*e2c0*/  ULDC.64 UR10, c[0x0][0xc00] ;  /* 0x00030000000a7ab9 */ /* 0x000fe20000000a00 */
[----:B------:R-:W-:Y:S01]  /*e2d0*/  ULDC.64 UR8, c[0x0][0xc00] ;  /* 0x0003000000087ab9 */ /* 0x000fe20000000a00 */
[----:B------:R-:W1:Y:S01]  /*e2e0*/  LDC R45, c[0x0][0xbe8] ;  /* 0x0002fa00ff2d7b82 */ /* 0x000e620000000800 */
[----:B------:R-:W-:Y:S01]  /*e2f0*/  UIMAD.WIDE UR8, UR43, 0x4, UR8 ;  /* 0x000000042b0878a5 */ /* 0x000fe2000f8e0208 */
[----:B------:R-:W-:Y:S02]  /*e300*/  MOV R32, R0 ;  /* 0x0000000000207202 */ /* 0x000fe40000000f00 */
[----:B0-----:R-:W-:-:S03]  /*e310*/  MOV R33, R5 ;  /* 0x0000000500217202 */ /* 0x001fc60000000f00 */
[----:B------:R-:W-:-:S03]  /*e320*/  IMAD.WIDE R4, R218, 0x2, R32 ;  /* 0x00000002da047825 */ /* 0x000fc600078e0220 */
[C---:B------:R-:W-:Y:S02]  /*e330*/  LOP3.LUT R7, R4.reuse, 0x380, RZ, 0xc0, !PT ;  /* 0x0000038004077812 */ /* 0x040fe400078ec0ff */
[C---:B------:R-:W-:Y:S02]  /*e340*/  IADD3 R8, P5, R4.reuse, 0x40, RZ ;  /* 0x0000004004087810 */ /* 0x040fe40007fbe0ff */
[----:B------:R-:W-:Y:S02]  /*e350*/  SHF.R.U64 R7, R7, 0x3, RZ ;  /* 0x0000000307077819 */ /* 0x000fe400000012ff */
[C---:B------:R-:W-:Y:S01]  /*e360*/  IADD3 R31, P6, R4.reuse, 0x20, RZ ;  /* 0x00000020041f7810 */ /* 0x040fe20007fde0ff */
[--C-:B------:R-:W-:Y:S01]  /*e370*/  IMAD.X R27, RZ, RZ, R5.reuse, P5 ;  /* 0x000000ffff1b7224 */ /* 0x100fe200028e0605 */
[C---:B------:R-:W-:Y:S02]  /*e380*/  IADD3 R35, P4, R4.reuse, 0x60, RZ ;  /* 0x0000006004237810 */ /* 0x040fe40007f9e0ff */
        /* <DEDUP_REMOVED lines=12> */
[----:B------:R-:W-:-:S02]  /*e450*/  LOP3.LUT R6, R31, 0x380, RZ, 0xc0, !PT ;  /* 0x000003801f067812 */ /* 0x000fc400078ec0ff */
[----:B------:R-:W-:Y:S02]  /*e460*/  SHF.R.U64 R7, R7, 0x3, RZ ;  /* 0x0000000307077819 */ /* 0x000fe400000012ff */
[----:B------:R-:W-:Y:S02]  /*e470*/  LOP3.LUT R10, R35, 0x380, RZ, 0xc0, !PT ;  /* 0x00000380230a7812 */ /* 0x000fe400078ec0ff */
[----:B------:R-:W-:Y:S02]  /*e480*/  LOP3.LUT R12, R37, 0x380, RZ, 0xc0, !PT ;  /* 0x00000380250c7812 */ /* 0x000fe400078ec0ff */
[----:B------:R-:W-:Y:S02]  /*e490*/  LOP3.LUT R26, R7, R8, RZ, 0x3c, !PT ;  /* 0x00000008071a7212 */ /* 0x000fe400078e3cff */
[----:B------:R-:W-:Y:S02]  /*e4a0*/  SHF.R.U64 R6, R6, 0x3, RZ ;  /* 0x0000000306067819 */ /* 0x000fe400000012ff */
[----:B------:R-:W-:-:S02]  /*e4b0*/  SHF.R.U64 R10, R10, 0x3, RZ ;  /* 0x000000030a0a7819 */ /* 0x000fc400000012ff */
[----:B------:R-:W-:Y:S02]  /*e4c0*/  LOP3.LUT R8, R39, 0x380, RZ, 0xc0, !PT ;  /* 0x0000038027087812 */ /* 0x000fe400078ec0ff */
[----:B------:R-:W-:Y:S02]  /*e4d0*/  SHF.R.U64 R12, R12, 0x3, RZ ;  /* 0x000000030c0c7819 */ /* 0x000fe400000012ff */
[----:B------:R-:W-:Y:S02]  /*e4e0*/  LOP3.LUT R28, R6, R31, RZ, 0x3c, !PT ;  /* 0x0000001f061c7212 */ /* 0x000fe400078e3cff */
[----:B------:R-:W-:Y:S02]  /*e4f0*/  LOP3.LUT R24, R10, R35, RZ, 0x3c, !PT ;  /* 0x000000230a187212 */ /* 0x000fe400078e3cff */
[----:B------:R-:W-:Y:S02]  /*e500*/  SHF.R.U64 R8, R8, 0x3, RZ ;  /* 0x0000000308087819 */ /* 0x000fe400000012ff */
[----:B------:R-:W-:-:S02]  /*e510*/  LOP3.LUT R10, R41, 0x380, RZ, 0xc0, !PT ;  /* 0x00000380290a7812 */ /* 0x000fc400078ec0ff */
[----:B------:R-:W-:Y:S02]  /*e520*/  LOP3.LUT R31, R34, 0x380, RZ, 0xc0, !PT ;  /* 0x00000380221f7812 */ /* 0x000fe400078ec0ff */
[----:B------:R-:W-:Y:S02]  /*e530*/  LOP3.LUT R14, R12, R37, RZ, 0x3c, !PT ;  /* 0x000000250c0e7212 */ /* 0x000fe400078e3cff */
[----:B------:R-:W-:Y:S02]  /*e540*/  LOP3.LUT R12, R8, R39, RZ, 0x3c, !PT ;  /* 0x00000027080c7212 */ /* 0x000fe400078e3cff */
[----:B------:R-:W-:Y:S02]  /*e550*/  MOV R30, R4 ;  /* 0x00000004001e7202 */ /* 0x000fe40000000f00 */
[----:B------:R-:W-:Y:S02]  /*e560*/  SHF.R.U64 R10, R10, 0x3, RZ ;  /* 0x000000030a0a7819 */ /* 0x000fe400000012ff */
[----:B------:R-:W-:-:S02]  /*e570*/  SHF.R.U64 R31, R31, 0x3, RZ ;  /* 0x000000031f1f7819 */ /* 0x000fc400000012ff */
[----:B------:R-:W-:Y:S02]  /*e580*/  F2FP.BF16.F32.PACK_AB R4, R89, R88 ;  /* 0x000000585904723e */ /* 0x000fe400000010ff */
[----:B------:R-:W-:Y:S02]  /*e590*/  F2FP.BF16.F32.PACK_AB R5, R3, R2 ;  /* 0x000000020305723e */ /* 0x000fe400000010ff */
[----:B------:R-:W-:Y:S02]  /*e5a0*/  F2FP.BF16.F32.PACK_AB R6, R93, R92 ;  /* 0x0000005c5d06723e */ /* 0x000fe400000010ff */
[----:B------:R-:W-:Y:S01]  /*e5b0*/  F2FP.BF16.F32.PACK_AB R7, R95, R94 ;  /* 0x0000005e5f07723e */ /* 0x000fe200000010ff */
[----:B------:R-:W-:Y:S01]  /*e5c0*/  BAR.SYNC.DEFER_BLOCKING 0x1, 0x100 ;  /* 0x0044000000007b1d */ /* 0x000fe20000010000 */
[----:B------:R-:W-:Y:S02]  /*e5d0*/  MOV R37, R14 ;  /* 0x0000000e00257202 */ /* 0x000fe40000000f00 */
[----:B------:R-:W-:-:S02]  /*e5e0*/  MOV R36, R12 ;  /* 0x0000000c00247202 */ /* 0x000fc40000000f00 */
[----:B------:R-:W-:Y:S02]  /*e5f0*/  LOP3.LUT R10, R10, R41, RZ, 0x3c, !PT ;  /* 0x000000290a0a7212 */ /* 0x000fe400078e3cff */
[----:B------:R-:W-:Y:S02]  /*e600*/  LOP3.LUT R8, R31, R34, RZ, 0x3c, !PT ;  /* 0x000000221f087212 */ /* 0x000fe400078e3cff */
[----:B------:R-:W-:Y:S02]  /*e610*/  MOV R40, R28 ;  /* 0x0000001c00287202 */ /* 0x000fe40000000f00 */
[----:B------:R-:W-:Y:S02]  /*e620*/  MOV R39, R26 ;  /* 0x0000001a00277202 */ /* 0x000fe40000000f00 */
[----:B------:R-:W-:Y:S02]  /*e630*/  MOV R38, R24 ;  /* 0x0000001800267202 */ /* 0x000fe40000000f00 */
[----:B------:R-:W-:-:S02]  /*e640*/  F2FP.BF16.F32.PACK_AB R12, R97, R96 ;  /* 0x00000060610c723e */ /* 0x000fc400000010ff */
[----:B------:R-:W-:Y:S02]  /*e650*/  F2FP.BF16.F32.PACK_AB R13, R99, R98 ;  /* 0x00000062630d723e */ /* 0x000fe400000010ff */
[----:B------:R-:W-:Y:S02]  /*e660*/  F2FP.BF16.F32.PACK_AB R14, R101, R100 ;  /* 0x00000064650e723e */ /* 0x000fe400000010ff */
[----:B------:R-:W-:Y:S02]  /*e670*/  F2FP.BF16.F32.PACK_AB R15, R103, R102 ;  /* 0x00000066670f723e */ /* 0x000fe400000010ff */
[----:B------:R-:W-:Y:S01]  /*e680*/  F2FP.BF16.F32.PACK_AB R24, R105, R104 ;  /* 0x000000686918723e */ /* 0x000fe200000010ff */
[----:B------:R0:W-:Y:S01]  /*e690*/  STSM.16.M88.4 [R30], R4 ;  /* 0x000000041e007844 */ /* 0x0001e20000000200 */
[----:B------:R-:W-:Y:S02]  /*e6a0*/  F2FP.BF16.F32.PACK_AB R25, R107, R106 ;  /* 0x0000006a6b19723e */ /* 0x000fe400000010ff */
[----:B------:R-:W-:Y:S01]  /*e6b0*/  F2FP.BF16.F32.PACK_AB R26, R109, R108 ;  /* 0x0000006c6d1a723e */ /* 0x000fe200000010ff */
[----:B------:R2:W-:Y:S01]  /*e6c0*/  STSM.16.M88.4 [R40], R12 ;  /* 0x0000000c28007844 */ /* 0x0005e20000000200 */
[----:B------:R-:W-:-:S02]  /*e6d0*/  F2FP.BF16.F32.PACK_AB R27, R111, R110 ;  /* 0x0000006e6f1b723e */ /* 0x000fc400000010ff */
[----:B------:R-:W-:Y:S02]  /*e6e0*/  F2FP.BF16.F32.PACK_AB R28, R113, R112 ;  /* 0x00000070711c723e */ /* 0x000fe400000010ff */
[----:B------:R-:W-:Y:S01]  /*e6f0*/  F2FP.BF16.F32.PACK_AB R29, R115, R114 ;  /* 0x00000072731d723e */ /* 0x000fe200000010ff */
[----:B------:R-:W-:Y:S01]  /*e700*/  STSM.16.M88.4 [R39], R24 ;  /* 0x0000001827007844 */ /* 0x000fe20000000200 */
[----:B------:R-:W-:Y:S02]  /*e710*/  F2FP.BF16.F32.PACK_AB R31, R119, R118 ;  /* 0x00000076771f723e */ /* 0x000fe400000010ff */
[----:B------:R-:W-:Y:S02]  /*e720*/  MOV R35, R10 ;  /* 0x0000000a00237202 */ /* 0x000fe40000000f00 */
[----:B------:R-:W-:Y:S02]  /*e730*/  MOV R34, R8 ;  /* 0x0000000800227202 */ /* 0x000fe40000000f00 */
[----:B0-----:R-:W-:-:S02]  /*e740*/  F2FP.BF16.F32.PACK_AB R30, R117, R116 ;  /* 0x00000074751e723e */ /* 0x001fc400000010ff */
[----:B------:R-:W-:Y:S02]  /*e750*/  F2FP.BF16.F32.PACK_AB R4, R121, R120 ;  /* 0x000000787904723e */ /* 0x000fe400000010ff */
[----:B------:R-:W-:Y:S01]  /*e760*/  F2FP.BF16.F32.PACK_AB R5, R123, R122 ;  /* 0x0000007a7b05723e */ /* 0x000fe200000010ff */
[----:B------:R0:W-:Y:S01]  /*e770*/  STSM.16.M88.4 [R38], R28 ;  /* 0x0000001c26007844 */ /* 0x0001e20000000200 */
[----:B------:R-:W-:Y:S02]  /*e780*/  F2FP.BF16.F32.PACK_AB R6, R125, R124 ;  /* 0x0000007c7d06723e */ /* 0x000fe400000010ff */
[----:B------:R-:W-:Y:S02]  /*e790*/  F2FP.BF16.F32.PACK_AB R7, R127, R126 ;  /* 0x0000007e7f07723e */ /* 0x000fe400000010ff */
[----:B------:R-:W-:Y:S02]  /*e7a0*/  F2FP.BF16.F32.PACK_AB R8, R129, R128 ;  /* 0x000000808108723e */ /* 0x000fe400000010ff */
[----:B------:R-:W-:Y:S01]  /*e7b0*/  F2FP.BF16.F32.PACK_AB R9, R131, R130 ;  /* 0x000000828309723e */ /* 0x000fe200000010ff */
[----:B------:R3:W-:Y:S01]  /*e7c0*/  STSM.16.M88.4 [R37], R4 ;  /* 0x0000000425007844 */ /* 0x0007e20000000200 */
[----:B------:R-:W-:-:S02]  /*e7d0*/  F2FP.BF16.F32.PACK_AB R10, R133, R132 ;  /* 0x00000084850a723e */ /* 0x000fc400000010ff */
[----:B------:R-:W-:Y:S02]  /*e7e0*/  F2FP.BF16.F32.PACK_AB R11, R135, R134 ;  /* 0x00000086870b723e */ /* 0x000fe400000010ff */
[----:B--2---:R-:W-:Y:S02]  /*e7f0*/  F2FP.BF16.F32.PACK_AB R12, R137, R136 ;  /* 0x00000088890c723e */ /* 0x004fe400000010ff */
[----:B------:R-:W-:Y:S01]  /*e800*/  F2FP.BF16.F32.PACK_AB R13, R139, R138 ;  /* 0x0000008a8b0d723e */ /* 0x000fe200000010ff */
[----:B------:R2:W-:Y:S01]  /*e810*/  STSM.16.M88.4 [R36], R8 ;  /* 0x0000000824007844 */ /* 0x0005e20000000200 */
[----:B------:R-:W-:Y:S01]  /*e820*/  F2FP.BF16.F32.PACK_AB R14, R141, R140 ;  /* 0x0000008c8d0e723e */ /* 0x000fe200000010ff */
[----:B0-----:R-:W-:Y:S01]  /*e830*/  IMAD.U32 R28, RZ, RZ, UR8 ;  /* 0x00000008ff1c7e24 */ /* 0x001fe2000f8e00ff */
[----:B------:R-:W-:Y:S01]  /*e840*/  F2FP.BF16.F32.PACK_AB R15, R143, R142 ;  /* 0x0000008e8f0f723e */ /* 0x000fe200000010ff */
[----:B------:R-:W-:Y:S01]  /*e850*/  IMAD.U32 R29, RZ, RZ, UR9 ;  /* 0x00000009ff1d7e24 */ /* 0x000fe2000f8e00ff */
[----:B------:R-:W-:Y:S01]  /*e860*/  F2FP.BF16.F32.PACK_AB R24, R145, R144 ;  /* 0x000000909118723e */ /* 0x000fe200000010ff */
[----:B------:R-:W-:Y:S01]  /*e870*/  ULDC.64 UR8, c[0x0][0xc08] ;  /* 0x0003020000087ab9 */ /* 0x000fe20000000a00 */
[----:B------:R-:W-:Y:S01]  /*e880*/  F2FP.BF16.F32.PACK_AB R25, R147, R146 ;  /* 0x000000929319723e */ /* 0x000fe200000010ff */
[----:B------:R0:W-:Y:S01]  /*e890*/  STSM.16.M88.4 [R35], R12 ;  /* 0x0000000c23007844 */ /* 0x0001e20000000200 */
[----:B------:R-:W-:-:S02]  /*e8a0*/  F2FP.BF16.F32.PACK_AB R26, R149, R148 ;  /* 0x00000094951a723e */ /* 0x000fc400000010ff */
[----:B------:R-:W-:Y:S02]  /*e8b0*/  F2FP.BF16.F32.PACK_AB R27, R151, R150 ;  /* 0x00000096971b723e */ /* 0x000fe400000010ff */
[----:B------:R-:W-:-:S03]  /*e8c0*/  ISETP.NE.U32.AND P0, PT, RZ, UR10, PT ;  /* 0x0000000aff007c0c */ /* 0x000fc6000bf05070 */
[----:B------:R4:W-:Y:S01]  /*e8d0*/  STSM.16.M88.4 [R34], R24 ;  /* 0x0000001822007844 */ /* 0x0009e20000000200 */
[----:B------:R-:W-:Y:S01]  /*e8e0*/  BAR.SYNC.DEFER_BLOCKING 0x1, 0x100 ;  /* 0x0044000000007b1d */ /* 0x000fe20000010000 */
[----:B------:R-:W-:-:S13]  /*e8f0*/  ISETP.NE.AND.EX P0, PT, RZ, UR11, PT, P0 ;  /* 0x0000000bff007c0c */ /* 0x000fda000bf05300 */
[----:B------:R-:W4:Y:S01]  /*e900*/  @P0 LDG.E R30, desc[UR52][R28.64] ;  /* 0x000000341c1e0981 */ /* 0x000f22000c1e1900 */
[----:B------:R-:W-:Y:S01]  /*e910*/  UISETP.NE.U32.AND UP0, UPT, UR8, URZ, UPT ;  /* 0x0000003f0800728c */ /* 0x000fe2000bf05070 */
[----:B-1----:R-:W-:Y:S01]  /*e920*/  ISETP.NE.AND P1, PT, R45, 0x1, PT ;  /* 0x000000012d00780c */ /* 0x002fe20003f25270 */
[----:B------:R-:W-:Y:S02]  /*e930*/  ULDC UR4, c[0x0][0xa88] ;  /* 0x0002a20000047ab9 */ /* 0x000fe40000000800 */
[----:B------:R-:W-:Y:S01]  /*e940*/  UISETP.NE.AND.EX UP0, UPT, UR9, URZ, UPT, UP0 ;  /* 0x0000003f0900728c */ /* 0x000fe2000bf05300 */
[----:B------:R-:W-:Y:S01]  /*e950*/  IMAD.U32 R44, RZ, RZ, UR4 ;  /* 0x00000004ff2c7e24 */ /* 0x000fe2000f8e00ff */
[----:B------:R-:W-:-:S04]  /*e960*/  ULDC UR4, c[0x0][0xad4] ;  /* 0x0002b50000047ab9 */ /* 0x000fc80000000800 */
[----:B------:R-:W-:-:S04]  /*e970*/  PLOP3.LUT P4, PT, PT, PT, UP0, 0x80, 0x0 ;  /* 0x000000000000781c */ /* 0x000fc80003f8f008 */
[----:B---3--:R-:W1:Y:S01]  /*e980*/  @P1 LDC R6, c[0x0][0xbec] ;  /* 0x0002fb00ff061b82 */ /* 0x008e620000000800 */
[----:B------:R-:W-:Y:S02]  /*e990*/  @UP0 ULDC.64 UR8, c[0x0][0xc08] ;  /* 0x0003020000080ab9 */ /* 0x000fe40000000a00 */
[----:B------:R-:W-:Y:S02]  /*e9a0*/  @UP0 UIMAD.WIDE UR8, UR43, 0x4, UR8 ;  /* 0x000000042b0808a5 */ /* 0x000fe4000f8e0208 */
[----:B------:R-:W-:-:S03]  /*e9b0*/  UISETP.NE.AND UP0, UPT, UR45, URZ, UPT ;  /* 0x0000003f2d00728c */ /* 0x000fc6000bf05270 */
[----:B--2---:R-:W2:Y:S01]  /*e9c0*/  @P1 LDC R9, c[0x0][0xbf0] ;  /* 0x0002fc00ff091b82 */ /* 0x004ea20000000800 */
[----:B------:R-:W-:Y:S01]  /*e9d0*/  USEL UR4, UR45, UR4, UP0 ;  /* 0x000000042d047287 */ /* 0x000fe20008000000 */
[----:B------:R-:W-:Y:S01]  /*e9e0*/  IMAD.U32 R4, RZ, RZ, UR8 ;  /* 0x00000008ff047e24 */ /* 0x000fe2000f8e00ff */
[----:B------:R-:W-:Y:S01]  /*e9f0*/  UMOV UR19, 0x9b8 ;  /* 0x000009b800137882 */ /* 0x000fe20000000000 */
[----:B------:R-:W-:Y:S01]  /*ea00*/  IMAD.U32 R5, RZ, RZ, UR9 ;  /* 0x00000009ff057e24 */ /* 0x000fe2000f8e00ff */
[----:B------:R-:W-:Y:S02]  /*ea10*/  UISETP.GT.AND UP1, UPT, UR4, 0x1, UPT ;  /* 0x000000010400788c */ /* 0x000fe4000bf24270 */
[----:B------:R-:W-:Y:S02]  /*ea20*/  UISETP.NE.U32.AND UP0, UPT, UR10, URZ, UPT ;  /* 0x0000003f0a00728c */ /* 0x000fe4000bf05070 */
[----:B------:R-:W-:Y:S01]  /*ea30*/  USEL UR19, UR19, 0x978, UP1 ;  /* 0x0000097813137887 */ /* 0x000fe20008800000 */
[----:B0-----:R-:W-:Y:S01]  /*ea40*/  VIADD R13, R17, UR37 ;  /* 0x00000025110d7c36 */ /* 0x001fe20008000000 */
[----:B------:R-:W-:Y:S01]  /*ea50*/  UISETP.NE.AND.EX UP0, UPT, UR11, URZ, UPT, UP0 ;  /* 0x0000003f0b00728c */ /* 0x000fe2000bf05300 */
[----:B------:R1:W5:Y:S01]  /*ea60*/  @P4 LDG.E R44, desc[UR52][R4.64] ;  /* 0x00000034042c4981 */ /* 0x000362000c1e1900 */
[----:B------:R-:W-:Y:S01]  /*ea70*/  UMOV UR4, URZ ;  /* 0x0000003f00047c82 */ /* 0x000fe20008000000 */
[----:B------:R-:W-:Y:S01]  /*ea80*/  USHF.R.S32.HI UR10, URZ, 0x1f, UR43 ;  /* 0x0000001f3f0a7899 */ /* 0x000fe2000801142b */
[----:B------:R-:W-:Y:S01]  /*ea90*/  IMAD.MOV.U32 R7, RZ, RZ, R13 ;  /* 0x000000ffff077224 */ /* 0x000fe200078e000d */
[----:B------:R-:W-:-:S02]  /*eaa0*/  USEL UR8, UR43, URZ, !UP0 ;  /* 0x0000003f2b087287 */ /* 0x000fc4000c000000 */
[----:B------:R-:W-:Y:S02]  /*eab0*/  USEL UR9, UR39, URZ, UP1 ;  /* 0x0000003f27097287 */ /* 0x000fe40008800000 */
[----:B------:R-:W-:Y:S01]  /*eac0*/  USEL UR18, UR10, URZ, !UP0 ;  /* 0x0000003f0a127287 */ /* 0x000fe2000c000000 */
[----:B------:R-:W-:Y:S02]  /*ead0*/  ULDC.64 UR12, c[0x0][UR19+0x220] ;  /* 0x00008800130c7abb */ /* 0x000fe40008000a00 */
[----:B------:R-:W-:Y:S01]  /*eae0*/  ULDC.64 UR10, c[0x0][UR19+0x218] ;  /* 0x00008600130a7abb */ /* 0x000fe20008000a00 */
[----:B-1----:R-:W-:Y:S01]  /*eaf0*/  @P1 IMAD.HI.U32 R4, R13, R6, RZ ;  /* 0x000000060d041227 */ /* 0x002fe200078e00ff */
[----:B------:R-:W-:Y:S01]  /*eb00*/  ULDC.64 UR14, c[0x0][UR19+0x228] ;  /* 0x00008a00130e7abb */ /* 0x000fe20008000a00 */
[----:B------:R-:W-:Y:S02]  /*eb10*/  UIMAD UR13, UR13, UR8, URZ ;  /* 0x000000080d0d72a4 */ /* 0x000fe4000f8e023f */
[----:B------:R-:W-:Y:S01]  /*eb20*/  UIMAD.WIDE.U32 UR16, UR10, UR42, URZ ;  /* 0x0000002a0a1072a5 */ /* 0x000fe2000f8e003f */
[----:B--2---:R-:W-:Y:S01]  /*eb30*/  @P1 SHF.R.U32.HI R7, RZ, R9, R4 ;  /* 0x00000009ff071219 */ /* 0x004fe20000011604 */
[----:B------:R-:W-:-:S02]  /*eb40*/  UIMAD UR20, UR11, UR42, URZ ;  /* 0x0000002a0b1472a4 */ /* 0x000fc4000f8e023f */
[----:B------:R-:W-:Y:S02]  /*eb50*/  UIMAD.WIDE.U32 UR10, UR12, UR8, URZ ;  /* 0x000000080c0a72a5 */ /* 0x000fe4000f8e003f */
[----:B------:R-:W-:Y:S01]  /*eb60*/  UIMAD.WIDE.U32 UR22, UR14, UR9, URZ ;  /* 0x000000090e1672a5 */ /* 0x000fe2000f8e003f */
[----:B------:R-:W-:Y:S01]  /*eb70*/  IMAD.MOV R6, RZ, RZ, -R7 ;  /* 0x000000ffff067224 */ /* 0x000fe200078e0a07 */
[----:B------:R-:W-:Y:S02]  /*eb80*/  UIMAD UR9, UR15, UR9, URZ ;  /* 0x000000090f0972a4 */ /* 0x000fe4000f8e023f */
[----:B------:R-:W-:Y:S01]  /*eb90*/  UIMAD UR13, UR12, UR18, UR13 ;  /* 0x000000120c0d72a4 */ /* 0x000fe2000f8e020d */
[----:B------:R-:W-:Y:S01]  /*eba0*/  IMAD R9, R45, R6, R13 ;  /* 0x000000062d097224 */ /* 0x000fe200078e020d */
[----:B------:R-:W-:Y:S01]  /*ebb0*/  UIADD3 UR20, UR17, UR20, URZ ;  /* 0x0000001411147290 */ /* 0x000fe2000fffe03f */
[----:B------:R-:W-:Y:S02]  /*ebc0*/  IMAD.U32 R4, RZ, RZ, UR22 ;  /* 0x00000016ff047e24 */ /* 0x000fe4000f8e00ff */
[----:B------:R-:W-:Y:S01]  /*ebd0*/  IMAD.U32 R5, RZ, RZ, UR23 ;  /* 0x00000017ff057e24 */ /* 0x000fe2000f8e00ff */
[----:B------:R-:W-:-:S02]  /*ebe0*/  SHF.R.S32.HI R5, RZ, 0x1f, R7 ;  /* 0x0000001fff057819 */ /* 0x000fc40000011407 */
[----:B------:R-:W-:Y:S02]  /*ebf0*/  SHF.R.S32.HI R6, RZ, 0x1f, R9 ;  /* 0x0000001fff067819 */ /* 0x000fe40000011409 */
[----:B----4-:R-:W-:-:S13]  /*ec00*/  @P0 R2UR UR4, R30 ;  /* 0x000000001e0402ca */ /* 0x010fda00000e0000 */
[----:B------:R-:W-:Y:S02]  /*ec10*/  UIADD3 UR16, UP0, UP2, UR10, UR16, UR4 ;  /* 0x000000100a107290 */ /* 0x000fe4000fa1e004 */
[----:B------:R-:W-:Y:S02]  /*ec20*/  UIADD3 UR10, UR23, UR9, URZ ;  /* 0x00000009170a7290 */ /* 0x000fe4000fffe03f */
[----:B------:R-:W-:Y:S02]  /*ec30*/  UIADD3 UR9, UR11, UR13, URZ ;  /* 0x0000000d0b097290 */ /* 0x000fe4000fffe03f */
[----:B------:R-:W-:Y:S01]  /*ec40*/  USHF.R.S32.HI UR14, URZ, 0x1f, UR4 ;  /* 0x0000001f3f0e7899 */ /* 0x000fe20008011404 */
[----:B------:R-:W-:Y:S01]  /*ec50*/  IADD3 R4, P2, P3, R7, UR16, R4 ;  /* 0x0000001007047c10 */ /* 0x000fe2000fb5e004 */
[----:B------:R-:W-:Y:S01]  /*ec60*/  IMAD.U32 R8, RZ, RZ, UR10 ;  /* 0x0000000aff087e24 */ /* 0x000fe2000f8e00ff */
[----:B------:R-:W-:Y:S01]  /*ec70*/  ULDC.64 UR10, c[0x0][UR19+0x210] ;  /* 0x00008400130a7abb */ /* 0x000fe20008000a00 */
[----:B------:R-:W-:Y:S01]  /*ec80*/  UIADD3.X UR9, UR9, UR20, UR14, UP0, UP2 ;  /* 0x0000001409097290 */ /* 0x000fe200087e440e */
[----:B------:R-:W-:Y:S01]  /*ec90*/  IMAD R7, R9, UR11, RZ ;  /* 0x0000000b09077c24 */ /* 0x000fe2000f8e02ff */
[----:B------:R-:W-:Y:S01]  /*eca0*/  ULDC.64 UR12, c[0x0][0xba8] ;  /* 0x0002ea00000c7ab9 */ /* 0x000fe20000000a00 */
[----:B------:R-:W-:Y:S01]  /*ecb0*/  @!UP1 ULDC UR12, c[0x0][0xb50] ;  /* 0x0002d400000c9ab9 */ /* 0x000fe20000000800 */
[----:B------:R-:W-:Y:S01]  /*ecc0*/  @!UP1 ULDC UR13, c[0x0][0xb54] ;  /* 0x0002d500000d9ab9 */ /* 0x000fe20000000800 */
[----:B------:R-:W-:Y:S01]  /*ecd0*/  IMAD R7, R6, UR10, R7 ;  /* 0x0000000a06077c24 */ /* 0x000fe2000f8e0207 */
[----:B------:R-:W-:-:S03]  /*ece0*/  IADD3.X R5, R5, UR9, R8, P2, P3 ;  /* 0x0000000905057c10 */ /* 0x000fc600097e6408 */
[----:B------:R-:W-:-:S04]  /*ecf0*/  IMAD.WIDE.U32 R4, R9, UR10, R4 ;  /* 0x0000000a09047c25 */ /* 0x000fc8000f8e0004 */
[----:B------:R-:W-:Y:S01]  /*ed00*/  IMAD.IADD R5, R5, 0x1, R7 ;  /* 0x0000000105057824 */ /* 0x000fe200078e0207 */
[----:B------:R-:W-:-:S04]  /*ed10*/  LEA R8, P2, R4, UR12, 0x2 ;  /* 0x0000000c04087c11 */ /* 0x000fc8000f8410ff */
[----:B------:R-:W-:Y:S01]  /*ed20*/  LEA.HI.X R9, R4, UR13, R5, 0x2, P2 ;  /* 0x0000000d04097c11 */ /* 0x000fe200090f1405 */
[----:B------:R-:W-:Y:S08]  /*ed30*/  @P4 BRA `(.L_x_7505) ;  /* 0x0000000000104947 */ /* 0x000ff00003800000 */
[----:B------:R-:W-:Y:S05]  /*ed40*/  @!P0 BRA `(.L_x_7505) ;  /* 0x00000000000c8947 */ /* 0x000fea0003800000 */
[----:B------:R-:W2:Y:S04]  /*ed50*/  LDG.E R5, desc[UR52][R28.64] ;  /* 0x000000341c057981 */ /* 0x000ea8000c1e1900 */
[----:B-----5:R-:W2:Y:S02]  /*ed60*/  LDG.E R44, desc[UR52][R28.64+0x4] ;  /* 0x000004341c2c7981 */ /* 0x020ea4000c1e1900 */
[----:B--2---:R-:W-:-:S07]  /*ed70*/  IMAD.IADD R44, R44, 0x1, -R5 ;  /* 0x000000012c2c7824 */ /* 0x004fce00078e0a05 */
.L_x_7505:
[----:B------:R-:W-:Y:S01]  /*ed80*/  SHFL.IDX PT, R4, R8, RZ, 0x1c1f ;  /* 0x001c1fff08047589 */ /* 0x000fe200000e0000 */
[----:B------:R-:W-:Y:S01]  /*ed90*/  VIADD R11, R217, UR37 ;  /* 0x00000025d90b7c36 */ /* 0x000fe20008000000 */
[----:B------:R-:W-:Y:S01]  /*eda0*/  LOP3.LUT P0, RZ, R199, 0x3, RZ, 0xc0, !PT ;  /* 0x00000003c7ff7812 */ /* 0x000fe2000780c0ff */
[----:B-----5:R-:W-:Y:S01]  /*edb0*/  IMAD R44, R44, R45, RZ ;  /* 0x0000002d2c2c7224 */ /* 0x020fe200078e02ff */
[----:B------:R-:W0:Y:S01]  /*edc0*/  SHFL.IDX PT, R5, R9, RZ, 0x1c1f ;  /* 0x001c1fff09057589 */ /* 0x000e2200000e0000 */
[----:B------:R-:W-:-:S03]  /*edd0*/  VIADD R25, R11, 0x8 ;  /* 0x000000080b197836 */ /* 0x000fc60000000000 */
[----:B------:R-:W-:Y:S01]  /*ede0*/  SHFL.IDX PT, R6, R8, 0x1, 0x1c1f ;  /* 0x003c1f0008067f89 */ /* 0x000fe200000e0000 */
[-C--:B------:R-:W-:Y:S02]  /*edf0*/  ISETP.GE.OR P2, PT, R11, R44.reuse, P0 ;  /* 0x0000002c0b00720c */ /* 0x080fe40000746670 */
[----:B------:R-:W-:Y:S01]  /*ee00*/  ISETP.GE.OR P0, PT, R25, R44, P0 ;  /* 0x0000002c1900720c */ /* 0x000fe20000706670 */
[----:B------:R-:W1:Y:S10]  /*ee10*/  SHFL.IDX PT, R7, R9, 0x1, 0x1c1f ;  /* 0x003c1f0009077f89 */ /* 0x000e7400000e0000 */
[----:B0-----:R0:W-:Y:S04]  /*ee20*/  @!P2 ST.E desc[UR52][R4.64], R21 ;  /* 0x000000150400a985 */ /* 0x0011e8000c101934 */
[----:B-1----:R0:W-:Y:S01]  /*ee30*/  @!P0 ST.E desc[UR52][R6.64], R20 ;  /* 0x0000001406008985 */ /* 0x0021e2000c101934 */
[----:B------:R-:W-:-:S13]  /*ee40*/  PLOP3.LUT P0, PT, PT, PT, UP1, 0x80, 0x0 ;  /* 0x000000000000781c */ /* 0x000fda0003f0f018 */
[----:B0-----:R-:W-:Y:S05]  /*ee50*/  @P0 BRA `(.L_x_7506) ;  /* 0x00000008008c0947 */ /* 0x001fea0003800000 */
[----:B------:R-:W-:Y:S01]  /*ee60*/  IMAD R3, R198, 0x40, R18 ;  /* 0x00000040c6037824 */ /* 0x000fe200078e0212 */
[----:B------:R-:W0:Y:S01]  /*ee70*/  @P1 LDC R20, c[0x0][0xbec] ;  /* 0x0002fb00ff141b82 */ /* 0x000e220000000800 */
[----:B------:R-:W-:Y:S02]  /*ee80*/  ULDC.64 UR12, c[0x0][0xaa0] ;  /* 0x0002a800000c7ab9 */ /* 0x000fe40000000a00 */
[----:B------:R-:W-:-:S03]  /*ee90*/  IMAD.WIDE R32, R3, 0x2, R32 ;  /* 0x0000000203207825 */ /* 0x000fc600078e0220 */
[C---:B------:R-:W-:Y:S01]  /*eea0*/  IADD3 R9, P6, R32.reuse, 0x1000, RZ ;  /* 0x0000100020097810 */ /* 0x040fe20007fde0ff */
[----:B------:R-:W-:Y:S01]  /*eeb0*/  UIMAD UR9, UR14, UR12, URZ ;  /* 0x0000000c0e0972a4 */ /* 0x000fe2000f8e023f */
[C---:B------:R-:W-:Y:S02]  /*eec0*/  IADD3 R13, P5, R32.reuse, 0x2000, RZ ;  /* 0x00002000200d7810 */ /* 0x040fe40007fbe0ff */
[----:B------:R-:W-:Y:S01]  /*eed0*/  LOP3.LUT R8, R9, 0x380, RZ, 0xc0, !PT ;  /* 0x0000038009087812 */ /* 0x000fe200078ec0ff */
[----:B------:R-:W-:Y:S01]  /*eee0*/  UIMAD.WIDE.U32 UR10, UR4, UR12, URZ ;  /* 0x0000000c040a72a5 */ /* 0x000fe2000f8e003f */
[----:B------:R-:W-:Y:S02]  /*eef0*/  IADD3 R25, P4, R32, 0x3000, RZ ;  /* 0x0000300020197810 */ /* 0x000fe40007f9e0ff */
[----:B------:R-:W-:Y:S01]  /*ef00*/  SHF.R.U64 R8, R8, 0x3, RZ ;  /* 0x0000000308087819 */ /* 0x000fe200000012ff */
[----:B------:R-:W-:Y:S01]  /*ef10*/  UIMAD UR9, UR4, UR13, UR9 ;  /* 0x0000000d040972a4 */ /* 0x000fe2000f8e0209 */
[----:B------:R-:W-:-:S02]  /*ef20*/  IADD3 R29, P3, R32, 0x4000, RZ ;  /* 0x00004000201d7810 */ /* 0x000fc40007f7e0ff */
[----:B------:R-:W-:Y:S01]  /*ef30*/  LOP3.LUT R8, R8, R9, RZ, 0x3c, !PT ;  /* 0x0000000908087212 */ /* 0x000fe200078e3cff */
[--C-:B------:R-:W-:Y:S01]  /*ef40*/  IMAD.X R9, RZ, RZ, R33.reuse, P6 ;  /* 0x000000ffff097224 */ /* 0x100fe200030e0621 */
[C---:B------:R-:W-:Y:S01]  /*ef50*/  IADD3 R3, P6, R32.reuse, 0x7000, RZ ;  /* 0x0000700020037810 */ /* 0x040fe20007fde0ff */
[----:B------:R-:W-:Y:S01]  /*ef60*/  UIADD3 UR11, UR11, UR9, URZ ;  /* 0x000000090b0b7290 */ /* 0x000fe2000fffe03f */
[C---:B------:R-:W-:Y:S01]  /*ef70*/  IADD3 R35, P2, R32.reuse, 0x5000, RZ ;  /* 0x0000500020237810 */ /* 0x040fe20007f5e0ff */
[----:B------:R-:W-:Y:S01]  /*ef80*/  ULDC.64 UR12, c[0x0][0xae8] ;  /* 0x0002ba00000c7ab9 */ /* 0x000fe20000000a00 */
[----:B------:R-:W-:Y:S01]  /*ef90*/  LOP3.LUT R2, R3, 0x380, RZ, 0xc0, !PT ;  /* 0x0000038003027812 */ /* 0x000fe200078ec0ff */
[----:B------:R-:W-:Y:S01]  /*efa0*/  USHF.R.S32.HI UR4, URZ, 0x1f, UR8 ;  /* 0x0000001f3f047899 */ /* 0x000fe20008011408 */
[----:B------:R-:W-:Y:S01]  /*efb0*/  IADD3 R37, P0, R32, 0x6000, RZ ;  /* 0x0000600020257810 */ /* 0x000fe20007f1e0ff */
[----:B------:R-:W-:Y:S01]  /*efc0*/  IMAD.X R41, RZ, RZ, R33, P6 ;  /* 0x000000ffff297224 */ /* 0x000fe200030e0621 */
[----:B------:R-:W-:Y:S01]  /*efd0*/  SHF.R.U64 R2, R2, 0x3, RZ ;  /* 0x0000000302027819 */ /* 0x000fe200000012ff */
[----:B------:R-:W-:Y:S01]  /*efe0*/  UIMAD.WIDE.U32 UR10, UR42, UR12, UR10 ;  /* 0x0000000c2a0a72a5 */ /* 0x000fe2000f8e000a */
[----:B------:R-:W-:Y:S01]  /*eff0*/  LOP3.LUT R12, R13, 0x380, RZ, 0xc0, !PT ;  /* 0x000003800d0c7812 */ /* 0x000fe200078ec0ff */
[----:B------:R-:W5:Y:S01]  /*f000*/  LD.E.128 R8, desc[UR52][R8.64] ;  /* 0x0000003408087980 */ /* 0x000f62000c101d00 */
[----:B------:R-:W-:-:S02]  /*f010*/  LOP3.LUT R40, R2, R3, RZ, 0x3c, !PT ;  /* 0x0000000302287212 */ /* 0x000fc400078e3cff */
[----:B------:R-:W1:Y:S01]  /*f020*/  @P1 LDC R3, c[0x0][0xbf0] ;  /* 0x0002fc00ff031b82 */ /* 0x000e620000000800 */
[----:B------:R-:W-:Y:S01]  /*f030*/  IMAD R2, R22, 0x20, R198 ;  /* 0x0000002016027824 */ /* 0x000fe200078e02c6 */
[----:B------:R-:W-:Y:S01]  /*f040*/  UIMAD UR11, UR42, UR13, UR11 ;  /* 0x0000000d2a0b72a4 */ /* 0x000fe2000f8e020b */
[----:B------:R-:W-:Y:S01]  /*f050*/  LOP3.LUT R24, R25, 0x380, RZ, 0xc0, !PT ;  /* 0x0000038019187812 */ /* 0x000fe200078ec0ff */
[----:B------:R-:W5:Y:S01]  /*f060*/  LD.E.128 R40, desc[UR52][R40.64] ;  /* 0x0000003428287980 */ /* 0x000f62000c101d00 */
[----:B------:R-:W-:Y:S01]  /*f070*/  VIADD R47, R2, UR37 ;  /* 0x00000025022f7c36 */ /* 0x000fe20008000000 */
[----:B------:R-:W-:Y:S01]  /*f080*/  ULDC.64 UR12, c[0x0][0xaf0] ;  /* 0x0002bc00000c7ab9 */ /* 0x000fe20000000a00 */
[----:B------:R-:W-:Y:S01]  /*f090*/  LOP3.LUT R28, R29, 0x380, RZ, 0xc0, !PT ;  /* 0x000003801d1c7812 */ /* 0x000fe200078ec0ff */
[----:B------:R-:W-:Y:S01]  /*f0a0*/  UIMAD UR4, UR4, UR12, URZ ;  /* 0x0000000c040472a4 */ /* 0x000fe2000f8e023f */
[----:B0-----:R-:W-:Y:S01]  /*f0b0*/  @P1 IMAD.HI.U32 R2, R47, R20, RZ ;  /* 0x000000142f021227 */ /* 0x001fe200078e00ff */
[----:B------:R-:W-:-:S02]  /*f0c0*/  LOP3.LUT R34, R35, 0x380, RZ, 0xc0, !PT ;  /* 0x0000038023227812 */ /* 0x000fc400078ec0ff */
[----:B------:R-:W-:Y:S02]  /*f0d0*/  LOP3.LUT R36, R37, 0x380, RZ, 0xc0, !PT ;  /* 0x0000038025247812 */ /* 0x000fe400078ec0ff */
[----:B------:R-:W-:Y:S01]  /*f0e0*/  LOP3.LUT R5, R32, 0x380, RZ, 0xc0, !PT ;  /* 0x0000038020057812 */ /* 0x000fe200078ec0ff */
[----:B------:R-:W-:Y:S01]  /*f0f0*/  IMAD.MOV.U32 R21, RZ, RZ, R47 ;  /* 0x000000ffff157224 */ /* 0x000fe200078e002f */
[----:B------:R-:W-:Y:S01]  /*f100*/  SHF.R.U64 R12, R12, 0x3, RZ ;  /* 0x000000030c0c7819 */ /* 0x000fe200000012ff */
[----:B------:R-:W-:Y:S01]  /*f110*/  UIMAD UR4, UR8, UR13, UR4 ;  /* 0x0000000d080472a4 */ /* 0x000fe2000f8e0204 */
[----:B------:R-:W-:Y:S01]  /*f120*/  SHF.R.U64 R24, R24, 0x3, RZ ;  /* 0x0000000318187819 */ /* 0x000fe200000012ff */
[----:B------:R-:W-:Y:S01]  /*f130*/  UIMAD.WIDE.U32 UR8, UR8, UR12, UR10 ;  /* 0x0000000c080872a5 */ /* 0x000fe2000f8e000a */
[----:B------:R-:W-:Y:S02]  /*f140*/  SHF.R.U64 R28, R28, 0x3, RZ ;  /* 0x000000031c1c7819 */ /* 0x000fe400000012ff */
[----:B------:R-:W-:-:S02]  /*f150*/  SHF.R.U64 R34, R34, 0x3, RZ ;  /* 0x0000000322227819 */ /* 0x000fc400000012ff */
[----:B------:R-:W-:Y:S02]  /*f160*/  SHF.R.U64 R36, R36, 0x3, RZ ;  /* 0x0000000324247819 */ /* 0x000fe400000012ff */
[----:B------:R-:W-:Y:S02]  /*f170*/  SHF.R.U64 R5, R5, 0x3, RZ ;  /* 0x0000000305057819 */ /* 0x000fe400000012ff */
[----:B-1----:R-:W-:Y:S01]  /*f180*/  @P1 SHF.R.U32.HI R21, RZ, R3, R2 ;  /* 0x00000003ff151219 */ /* 0x002fe20000011602 */
[----:B------:R-:W-:Y:S01]  /*f190*/  UIADD3 UR4, UR9, UR4, URZ ;  /* 0x0000000409047290 */ /* 0x000fe2000fffe03f */
        /* <DEDUP_REMOVED lines=12> */
[--C-:B------:R-:W-:Y:S01]  /*f260*/  SHF.R.S32.HI R20, RZ, 0x1f, R21.reuse ;  /* 0x0000001fff147819 */ /* 0x100fe20000011415 */
[----:B------:R-:W-:Y:S01]  /*f270*/  IMAD.MOV R46, RZ, RZ, -R21 ;  /* 0x000000ffff2e7224 */ /* 0x000fe200078e0a15 */
[----:B------:R-:W-:Y:S01]  /*f280*/  ULDC.64 UR10, c[0x0][0xae0] ;  /* 0x0002b800000a7ab9 */ /* 0x000fe20000000a00 */
[----:B------:R-:W-:Y:S01]  /*f290*/  IMAD.U32 R3, RZ, RZ, UR9 ;  /* 0x00000009ff037e24 */ /* 0x000fe2000f8e00ff */
[----:B------:R-:W5:Y:S01]  /*f2a0*/  LD.E.128 R12, desc[UR52][R12.64] ;  /* 0x000000340c0c7980 */ /* 0x000f62000c101d00 */
[----:B------:R-:W-:-:S02]  /*f2b0*/  IMAD R20, R20, UR10, RZ ;  /* 0x0000000a14147c24 */ /* 0x000fc4000f8e02ff */
[----:B------:R-:W-:Y:S01]  /*f2c0*/  IMAD R45, R45, R46, R47 ;  /* 0x0000002e2d2d7224 */ /* 0x000fe200078e022f */
[----:B------:R-:W5:Y:S01]  /*f2d0*/  LD.E.128 R4, desc[UR52][R4.64] ;  /* 0x0000003404047980 */ /* 0x000f62000c101d00 */
[----:B------:R-:W-:Y:S01]  /*f2e0*/  IMAD.U32 R2, RZ, RZ, UR8 ;  /* 0x00000008ff027e24 */ /* 0x000fe2000f8e00ff */
[----:B------:R-:W-:Y:S01]  /*f2f0*/  ULDC.64 UR8, c[0x0][0xad8] ;  /* 0x0002b60000087ab9 */ /* 0x000fe20000000a00 */
[----:B------:R-:W-:Y:S01]  /*f300*/  IMAD.U32 R3, RZ, RZ, UR4 ;  /* 0x00000004ff037e24 */ /* 0x000fe2000f8e00ff */
[----:B------:R-:W5:Y:S01]  /*f310*/  LD.E.128 R24, desc[UR52][R24.64] ;  /* 0x0000003418187980 */ /* 0x000f62000c101d00 */
[----:B------:R-:W-:-:S03]  /*f320*/  IMAD R47, R21, UR11, R20 ;  /* 0x0000000b152f7c24 */ /* 0x000fc6000f8e0214 */
[----:B------:R-:W5:Y:S01]  /*f330*/  LD.E.128 R28, desc[UR52][R28.64] ;  /* 0x000000341c1c7980 */ /* 0x000f62000c101d00 */
[----:B------:R-:W-:-:S03]  /*f340*/  SHF.R.S32.HI R20, RZ, 0x1f, R45 ;  /* 0x0000001fff147819 */ /* 0x000fc6000001142d */
[----:B------:R-:W5:Y:S04]  /*f350*/  LD.E.128 R32, desc[UR52][R34.64] ;  /* 0x0000003422207980 */ /* 0x000f68000c101d00 */
[----:B------:R-:W5:Y:S01]  /*f360*/  LD.E.128 R36, desc[UR52][R36.64] ;  /* 0x0000003424247980 */ /* 0x000f62000c101d00 */
[----:B------:R-:W-:Y:S01]  /*f370*/  IMAD.WIDE.U32 R2, R21, UR10, R2 ;  /* 0x0000000a15027c25 */ /* 0x000fe2000f8e0002 */
[----:B------:R-:W-:Y:S01]  /*f380*/  @!PT LDS RZ, [RZ] ;  /* 0x00000000fffff984 */ /* 0x000fe20000000800 */
[----:B------:R-:W-:Y:S01]  /*f390*/  @!PT LDS RZ, [RZ] ;  /* 0x00000000fffff984 */ /* 0x000fe20000000800 */
[----:B------:R-:W-:Y:S01]  /*f3a0*/  @!PT LDS RZ, [RZ] ;  /* 0x00000000fffff984 */ /* 0x000fe20000000800 */
[----:B------:R-:W-:Y:S01]  /*f3b0*/  @!PT LDS RZ, [RZ] ;  /* 0x00000000fffff984 */ /* 0x000fe20000000800 */
[----:B------:R0:W-:Y:S06]  /*f3c0*/  MEMBAR.ALL.CTA ;  /* 0x0000000000007992 */ /* 0x0001ec0000008000 */
[----:B0-----:R-:W0:Y:S01]  /*f3d0*/  FENCE.VIEW.ASYNC.S ;  /* 0x00000000000073c6 */ /* 0x001e220000000000 */
[----:B------:R-:W-:-:S02]  /*f3e0*/  IMAD.IADD R3, R3, 0x1, R47 ;  /* 0x0000000103037824 */ /* 0x000fc400078e022f */
[----:B------:R-:W-:Y:S02]  /*f3f0*/  IMAD R20, R20, UR8, RZ ;  /* 0x0000000814147c24 */ /* 0x000fe4000f8e02ff */
[----:B------:R-:W-:Y:S02]  /*f400*/  VIADD R49, R198, UR37 ;  /* 0x00000025c6317c36 */ /* 0x000fe40008000000 */
[C---:B------:R-:W-:Y:S02]  /*f410*/  IMAD R47, R45.reuse, UR9, R20 ;  /* 0x000000092d2f7c24 */ /* 0x040fe4000f8e0214 */
[----:B------:R-:W-:Y:S01]  /*f420*/  IMAD.WIDE.U32 R2, R45, UR8, R2 ;  /* 0x000000082d027c25 */ /* 0x000fe2000f8e0002 */
[----:B------:R-:W-:Y:S01]  /*f430*/  ISETP.GE.AND P2, PT, R49, R44, PT ;  /* 0x0000002c3100720c */ /* 0x000fe20003f46270 */
[----:B------:R-:W-:Y:S02]  /*f440*/  ULDC.64 UR8, c[0x0][0xa80] ;  /* 0x0002a00000087ab9 */ /* 0x000fe40000000a00 */
[----:B------:R-:W-:Y:S01]  /*f450*/  VIADD R0, R0, 0x28820 ;  /* 0x0002882000007836 */ /* 0x000fe20000000000 */
[----:B------:R-:W-:Y:S01]  /*f460*/  LEA R45, P3, R2, UR8, 0x1 ;  /* 0x00000008022d7c11 */ /* 0x000fe2000f8608ff */
[----:B------:R-:W-:-:S02]  /*f470*/  IMAD.IADD R3, R3, 0x1, R47 ;  /* 0x0000000103037824 */ /* 0x000fc400078e022f */
[----:B------:R-:W-:Y:S01]  /*f480*/  VIADD R21, R49, 0x20 ;  /* 0x0000002031157836 */ /* 0x000fe20000000000 */
[----:B------:R-:W-:Y:S02]  /*f490*/  PRMT R0, RZ, 0x654, R0 ;  /* 0x00000654ff007816 */ /* 0x000fe40000000000 */
[----:B------:R-:W-:Y:S02]  /*f4a0*/  LEA.HI.X R46, R2, UR9, R3, 0x1, P3 ;  /* 0x00000009022e7c11 */ /* 0x000fe400098f0c03 */
[-C--:B------:R-:W-:Y:S01]  /*f4b0*/  ISETP.GE.AND P0, PT, R21, R44.reuse, PT ;  /* 0x0000002c1500720c */ /* 0x080fe20003f06270 */
[----:B------:R-:W-:Y:S01]  /*f4c0*/  VIADD R21, R49, 0x40 ;  /* 0x0000004031157836 */ /* 0x000fe20000000000 */
[----:B0-----:R0:W-:Y:S01]  /*f4d0*/  SYNCS.ARRIVE.TRANS64.RED.A1T0 RZ, [R0+URZ], RZ ;  /* 0x000000ff00ff79a7 */ /* 0x0011e2000810043f */
[----:B------:R1:W2:Y:S01]  /*f4e0*/  SHFL.IDX PT, R20, R45, RZ, 0x181f ;  /* 0x00181fff2d147589 */ /* 0x0002a200000e0000 */
[----:B------:R-:W-:Y:S02]  /*f4f0*/  BSSY B1, `(.L_x_7507) ;  /* 0x000000d000017945 */ /* 0x000fe40003800000 */
[----:B------:R-:W-:Y:S01]  /*f500*/  ISETP.GE.AND P1, PT, R21, R44, PT ;  /* 0x0000002c1500720c */ /* 0x000fe20003f26270 */
[----:B0-----:R1:W0:Y:S01]  /*f510*/  SHFL.IDX PT, R0, R46, RZ, 0x181f ;  /* 0x00181fff2e007589 */ /* 0x00122200000e0000 */
[----:B------:R-:W-:Y:S11]  /*f520*/  @P2 BRA `(.L_x_7508) ;  /* 0x0000000000242947 */ /* 0x000ff60003800000 */
[----:B------:R-:W-:Y:S02]  /*f530*/  ULDC UR4, c[0x0][0xac8] ;  /* 0x0002b20000047ab9 */ /* 0x000fe40000000800 */
[----:B------:R-:W-:Y:S02]  /*f540*/  ISETP.GE.AND P2, PT, R18, UR4, PT ;  /* 0x0000000412007c0c */ /* 0x000fe4000bf46270 */
[----:B------:R-:W-:-:S11]  /*f550*/  ISETP.GE.AND P3, PT, R19, UR4, PT ;  /* 0x0000000413007c0c */ /* 0x000fd6000bf66270 */
[CC--:B--2---:R-:W-:Y:S02]  /*f560*/  @!P2 LEA R2, P4, R18.reuse, R20.reuse, 0x1 ;  /* 0x000000141202a211 */ /* 0x0c4fe400078808ff */
[C---:B------:R-:W-:Y:S02]  /*f570*/  @!P3 LEA R20, P5, R19.reuse, R20, 0x1 ;  /* 0x000000141314b211 */ /* 0x040fe400078a08ff */
[-C--:B0-----:R-:W-:Y:S02]  /*f580*/  @!P2 LEA.HI.X R3, R18, R0.reuse, R220, 0x1, P4 ;  /* 0x000000001203a211 */ /* 0x081fe400020f0cdc */
[----:B------:R-:W-:-:S03]  /*f590*/  @!P3 LEA.HI.X R21, R19, R0, R219, 0x1, P5 ;  /* 0x000000001315b211 */ /* 0x000fc600028f0cdb */
[----:B-----5:R3:W-:Y:S04]  /*f5a0*/  @!P2 ST.E.128 desc[UR52][R2.64], R4 ;  /* 0x000000040200a985 */ /* 0x0207e8000c101d34 */
[----:B------:R3:W-:Y:S02]  /*f5b0*/  @!P3 ST.E.128 desc[UR52][R20.64], R28 ;  /* 0x0000001c1400b985 */ /* 0x0007e4000c101d34 */
.L_x_7508:
[----:B------:R-:W-:Y:S05]  /*f5c0*/  BSYNC B1 ;  /* 0x0000000000017941 */ /* 0x000fea0003800000 */
.L_x_7507:
[----:B0-----:R0:W4:Y:S01]  /*f5d0*/  SHFL.IDX PT, R0, R46, 0x1, 0x181f ;  /* 0x00381f002e007f89 */ /* 0x00112200000e0000 */
[----:B------:R-:W-:Y:S03]  /*f5e0*/  BSSY B1, `(.L_x_7509) ;  /* 0x000000c000017945 */ /* 0x000fe60003800000 */
[----:B---3-5:R0:W3:Y:S01]  /*f5f0*/  SHFL.IDX PT, R4, R45, 0x1, 0x181f ;  /* 0x00381f002d047f89 */ /* 0x0280e200000e0000 */
[----:B------:R-:W-:Y:S05]  /*f600*/  @P0 BRA `(.L_x_7510) ;  /* 0x0000000000240947 */ /* 0x000fea0003800000 */
[----:B------:R-:W-:Y:S02]  /*f610*/  ULDC UR4, c[0x0][0xac8] ;  /* 0x0002b20000047ab9 */ /* 0x000fe40000000800 */
        /* <DEDUP_REMOVED lines=8> */
.L_x_7510:
[----:B------:R-:W-:Y:S05]  /*f6a0*/  BSYNC B1 ;  /* 0x0000000000017941 */ /* 0x000fea0003800000 */
.L_x_7509:
[----:B----4-:R4:W0:Y:S01]  /*f6b0*/  SHFL.IDX PT, R0, R46, 0x2, 0x181f ;  /* 0x00581f002e007f89 */ /* 0x01082200000e0000 */
[----:B------:R-:W-:Y:S03]  /*f6c0*/  BSSY B1, `(.L_x_7511) ;  /* 0x000000c000017945 */ /* 0x000fe60003800000 */
[----:B---3--:R4:W3:Y:S01]  /*f6d0*/  SHFL.IDX PT, R4, R45, 0x2, 0x181f ;  /* 0x00581f002d047f89 */ /* 0x0088e200000e0000 */
[----:B------:R-:W-:Y:S05]  /*f6e0*/  @P1 BRA `(.L_x_7512) ;  /* 0x0000000000241947 */ /* 0x000fea0003800000 */
[----:B------:R-:W-:Y:S02]  /*f6f0*/  ULDC UR4, c[0x0][0xac8] ;  /* 0x0002b20000047ab9 */ /* 0x000fe40000000800 */
        /* <DEDUP_REMOVED lines=8> */
.L_x_7512:
[----:B------:R-:W-:Y:S05]  /*f780*/  BSYNC B1 ;  /* 0x0000000000017941 */ /* 0x000fea0003800000 */
.L_x_7511:
[----:B0-----:R-:W-:Y:S01]  /*f790*/  VIADD R3, R49, 0x60 ;  /* 0x0000006031037836 */ /* 0x001fe20000000000 */
[----:B-1--4-:R-:W0:Y:S04]  /*f7a0*/  SHFL.IDX PT, R46, R46, 0x3, 0x181f ;  /* 0x00781f002e2e7f89 */ /* 0x012e2800000e0000 */
[----:B------:R-:W-:Y:S01]  /*f7b0*/  ISETP.GE.AND P0, PT, R3, R44, PT ;  /* 0x0000002c0300720c */ /* 0x000fe20003f06270 */
[----:B------:R-:W1:-:S12]  /*f7c0*/  SHFL.IDX PT, R45, R45, 0x3, 0x181f ;  /* 0x00781f002d2d7f89 */ /* 0x000e5800000e0000 */
[----:B------:R-:W-:Y:S05]  /*f7d0*/  @P0 BRA `(.L_x_7513) ;  /* 0x0000001800300947 */ /* 0x000fea0003800000 */
[----:B------:R-:W-:Y:S02]  /*f7e0*/  ULDC UR4, c[0x0][0xac8] ;  /* 0x0002b20000047ab9 */ /* 0x000fe40000000800 */
[----:B------:R-:W-:-:S13]  /*f7f0*/  ISETP.GE.AND P1, PT, R18, UR4, PT ;  /* 0x0000000412007c0c */ /* 0x000fda000bf26270 */
[----:B-1----:R-:W-:-:S04]  /*f800*/  @!P1 LEA R2, P0, R18, R45, 0x1 ;  /* 0x0000002d12029211 */ /* 0x002fc800078008ff */
[----:B0-----:R-:W-:Y:S02]  /*f810*/  @!P1 LEA.HI.X R3, R18, R46, R220, 0x1, P0 ;  /* 0x0000002e12039211 */ /* 0x001fe400000f0cdc */
[----:B------:R-:W-:-:S03]  /*f820*/  ISETP.GE.AND P0, PT, R19, UR4, PT ;  /* 0x0000000413007c0c */ /* 0x000fc6000bf06270 */
[----:B------:R0:W-:Y:S10]  /*f830*/  @!P1 ST.E.128 desc[UR52][R2.64], R24 ;  /* 0x0000001802009985 */ /* 0x0001f4000c101d34 */
[----:B------:R-:W-:Y:S05]  /*f840*/  @P0 BRA `(.L_x_7513) ;  /* 0x0000001800140947 */ /* 0x000fea0003800000 */
[----:B0-----:R-:W-:-:S04]  /*f850*/  LEA R2, P0, R19, R45, 0x1 ;  /* 0x0000002d13027211 */ /* 0x001fc800078008ff */
[----:B------:R-:W-:-:S05]  /*f860*/  LEA.HI.X R3, R19, R46, R219, 0x1, P0 ;  /* 0x0000002e13037211 */ /* 0x000fca00000f0cdb */
[----:B------:R0:W-:Y:S01]  /*f870*/  ST.E.128 desc[UR52][R2.64], R40 ;  /* 0x0000002802007985 */ /* 0x0001e2000c101d34 */
[----:B------:R-:W-:Y:S05]  /*f880*/  BRA `(.L_x_7513) ;  /* 0x0000001800047947 */ /* 0x000fea0003800000 */
.L_x_7506:
[----:B------:R-:W-:Y:S01]  /*f890*/  ULDC.64 UR12, c[0x0][0xb08] ;  /* 0x0002c200000c7ab9 */ /* 0x000fe20000000a00 */
[----:B------:R-:W0:Y:S01]  /*f8a0*/  @P1 LDC R4, c[0x0][0xbec] ;  /* 0x0002fb00ff041b82 */ /* 0x000e220000000800 */
[----:B------:R-:W-:Y:S01]  /*f8b0*/  UIMAD UR9, UR14, UR12, URZ ;  /* 0x0000000c0e0972a4 */ /* 0x000fe2000f8e023f */
[----:B------:R-:W-:Y:S01]  /*f8c0*/  IMAD.MOV.U32 R7, RZ, RZ, R13 ;  /* 0x000000ffff077224 */ /* 0x000fe200078e000d */
[----:B------:R-:W-:Y:S01]  /*f8d0*/  UIMAD.WIDE.U32 UR10, UR4, UR12, URZ ;  /* 0x0000000c040a72a5 */ /* 0x000fe2000f8e003f */
[----:B------:R-:W-:Y:S01]  /*f8e0*/  ISETP.GE.AND P0, PT, R11, R44, PT ;  /* 0x0000002c0b00720c */ /* 0x000fe20003f06270 */
[----:B------:R-:W-:Y:S01]  /*f8f0*/  UIMAD UR9, UR4, UR13, UR9 ;  /* 0x0000000d040972a4 */ /* 0x000fe2000f8e0209 */
[----:B------:R-:W-:Y:S01]  /*f900*/  BSSY B1, `(.L_x_7514) ;  /* 0x000006c000017945 */ /* 0x000fe20003800000 */
[----:B------:R-:W-:Y:S01]  /*f910*/  USHF.R.S32.HI UR4, URZ, 0x1f, UR8 ;  /* 0x0000001f3f047899 */ /* 0x000fe20008011408 */
[----:B------:R-:W1:Y:S01]  /*f920*/  @P1 LDC R5, c[0x0][0xbf0] ;  /* 0x0002fc00ff051b82 */ /* 0x000e620000000800 */
[----:B------:R-:W-:Y:S01]  /*f930*/  UIADD3 UR11, UR11, UR9, URZ ;  /* 0x000000090b0b7290 */ /* 0x000fe2000fffe03f */
[----:B------:R-:W-:-:S03]  /*f940*/  ULDC.64 UR12, c[0x0][0xb38] ;  /* 0x0002ce00000c7ab9 */ /* 0x000fc60000000a00 */
[----:B------:R-:W-:-:S04]  /*f950*/  UIMAD.WIDE.U32 UR10, UR42, UR12, UR10 ;  /* 0x0000000c2a0a72a5 */ /* 0x000fc8000f8e000a */
[----:B------:R-:W-:-:S03]  /*f960*/  UIMAD UR11, UR42, UR13, UR11 ;  /* 0x0000000d2a0b72a4 */ /* 0x000fc6000f8e020b */
[----:B------:R-:W-:Y:S02]  /*f970*/  ULDC.64 UR12, c[0x0][0xb40] ;  /* 0x0002d000000c7ab9 */ /* 0x000fe40000000a00 */
[----:B------:R-:W-:Y:S01]  /*f980*/  UIMAD UR4, UR4, UR12, URZ ;  /* 0x0000000c040472a4 */ /* 0x000fe2000f8e023f */
[----:B0-----:R-:W-:-:S03]  /*f990*/  @P1 IMAD.HI.U32 R4, R13, R4, RZ ;  /* 0x000000040d041227 */ /* 0x001fc600078e00ff */
[----:B------:R-:W-:Y:S02]  /*f9a0*/  UIMAD UR4, UR8, UR13, UR4 ;  /* 0x0000000d080472a4 */ /* 0x000fe4000f8e0204 */
[----:B------:R-:W-:-:S03]  /*f9b0*/  UIMAD.WIDE.U32 UR8, UR8, UR12, UR10 ;  /* 0x0000000c080872a5 */ /* 0x000fc6000f8e000a */
[----:B------:R-:W-:Y:S01]  /*f9c0*/  ULDC.64 UR10, c[0x0][0xb48] ;  /* 0x0002d200000a7ab9 */ /* 0x000fe20000000a00 */
[----:B------:R-:W-:Y:S01]  /*f9d0*/  UIADD3 UR9, UR9, UR4, URZ ;  /* 0x0000000409097290 */ /* 0x000fe2000fffe03f */
[----:B-1----:R-:W-:-:S03]  /*f9e0*/  @P1 SHF.R.U32.HI R7, RZ, R5, R4 ;  /* 0x00000005ff071219 */ /* 0x002fc60000011604 */
[----:B------:R-:W-:Y:S01]  /*f9f0*/  UIMAD.WIDE.U32 UR8, UR39, UR10, UR8 ;  /* 0x0000000a270872a5 */ /* 0x000fe2000f8e0008 */
[--C-:B------:R-:W-:Y:S01]  /*fa00*/  SHF.R.S32.HI R4, RZ, 0x1f, R7.reuse ;  /* 0x0000001fff047819 */ /* 0x100fe20000011407 */
[----:B------:R-:W-:Y:S02]  /*fa10*/  IMAD.MOV R6, RZ, RZ, -R7 ;  /* 0x000000ffff067224 */ /* 0x000fe400078e0a07 */
[----:B------:R-:W-:Y:S02]  /*fa20*/  UIMAD UR39, UR39, UR11, UR9 ;  /* 0x0000000b272772a4 */ /* 0x000fe4000f8e0209 */
[----:B------:R-:W-:Y:S01]  /*fa30*/  IMAD R45, R45, R6, R13 ;  /* 0x000000062d2d7224 */ /* 0x000fe200078e020d */
[----:B------:R-:W-:Y:S01]  /*fa40*/  ULDC.64 UR10, c[0x0][0xb30] ;  /* 0x0002cc00000a7ab9 */ /* 0x000fe20000000a00 */
[----:B------:R-:W-:Y:S02]  /*fa50*/  IMAD.U32 R5, RZ, RZ, UR9 ;  /* 0x00000009ff057e24 */ /* 0x000fe4000f8e00ff */
[----:B------:R-:W-:-:S02]  /*fa60*/  IMAD R6, R4, UR10, RZ ;  /* 0x0000000a04067c24 */ /* 0x000fc4000f8e02ff */
        /* <DEDUP_REMOVED lines=11> */
[----:B------:R-:W-:Y:S01]  /*fb20*/  VIADD R6, R0, 0x28820 ;  /* 0x0002882000067836 */ /* 0x000fe20000000000 */
[----:B------:R-:W-:Y:S01]  /*fb30*/  LEA R0, P1, R4, UR8, 0x2 ;  /* 0x0000000804007c11 */ /* 0x000fe2000f8210ff */
[----:B------:R-:W-:-:S03]  /*fb40*/  IMAD.IADD R5, R5, 0x1, R7 ;  /* 0x0000000105057824 */ /* 0x000fc600078e0207 */
[----:B------:R-:W-:Y:S01]  /*fb50*/  PRMT R6, RZ, 0x654, R6 ;  /* 0x00000654ff067816 */ /* 0x000fe20000000006 */
[----:B------:R0:W1:Y:S01]  /*fb60*/  SHFL.IDX PT, R24, R0, RZ, 0x1c1f ;  /* 0x001c1fff00187589 */ /* 0x00006200000e0000 */
[----:B------:R-:W-:Y:S02]  /*fb70*/  LEA.HI.X R20, R4, UR9, R5, 0x2, P1 ;  /* 0x0000000904147c11 */ /* 0x000fe400088f1405 */
[----:B------:R0:W-:Y:S03]  /*fb80*/  SYNCS.ARRIVE.TRANS64.RED.A1T0 RZ, [R6+URZ], RZ ;  /* 0x000000ff06ff79a7 */ /* 0x0001e6000810043f */
[----:B------:R0:W2:Y:S01]  /*fb90*/  SHFL.IDX PT, R21, R20, RZ, 0x1c1f ;  /* 0x001c1fff14157589 */ /* 0x0000a200000e0000 */
[----:B------:R-:W-:Y:S05]  /*fba0*/  @P0 BRA `(.L_x_7515) ;  /* 0x0000000400040947 */ /* 0x000fea0003800000 */
[----:B------:R-:W-:Y:S02]  /*fbb0*/  ULDC UR4, c[0x0][0xac8] ;  /* 0x0002b20000047ab9 */ /* 0x000fe40000000800 */
[----:B------:R-:W-:Y:S02]  /*fbc0*/  ISETP.GE.AND P3, PT, R16, UR4, PT ;  /* 0x0000000410007c0c */ /* 0x000fe4000bf66270 */
[----:B------:R-:W-:Y:S02]  /*fbd0*/  ISETP.GE.AND P2, PT, R197, UR4, PT ;  /* 0x00000004c5007c0c */ /* 0x000fe4000bf46270 */
[----:B------:R-:W-:Y:S02]  /*fbe0*/  ISETP.GE.AND P1, PT, R196, UR4, PT ;  /* 0x00000004c4007c0c */ /* 0x000fe4000bf26270 */
[----:B------:R-:W-:-:S07]  /*fbf0*/  ISETP.GE.AND P0, PT, R195, UR4, PT ;  /* 0x00000004c3007c0c */ /* 0x000fce000bf06270 */
[CC--:B-1----:R-:W-:Y:S02]  /*fc00*/  @!P3 LEA R4, P4, R16.reuse, R24.reuse, 0x2 ;  /* 0x000000181004b211 */ /* 0x0c2fe400078810ff */
[-C--:B0-----:R-:W-:Y:S02]  /*fc10*/  @!P2 LEA R6, P6, R197, R24.reuse, 0x2 ;  /* 0x00000018c506a211 */ /* 0x081fe400078c10ff */
[----:B--2---:R-:W-:Y:S02]  /*fc20*/  @!P3 LEA.HI.X R5, R16, R21, R215, 0x2, P4 ;  /* 0x000000151005b211 */ /* 0x004fe400020f14d7 */
[----:B------:R-:W-:Y:S02]  /*fc30*/  ISETP.GE.AND P4, PT, R193, UR4, PT ;  /* 0x00000004c1007c0c */ /* 0x000fe4000bf86270 */
[----:B------:R-:W-:Y:S01]  /*fc40*/  @!P1 LEA R8, P5, R196, R24, 0x2 ;  /* 0x00000018c4089211 */ /* 0x000fe200078a10ff */
[----:B------:R0:W-:Y:S01]  /*fc50*/  @!P3 ST.E.64 desc[UR52][R4.64], R88 ;  /* 0x000000580400b985 */ /* 0x0001e2000c101b34 */
[----:B------:R-:W-:-:S02]  /*fc60*/  ISETP.GE.AND P3, PT, R194, UR4, PT ;  /* 0x00000004c2007c0c */ /* 0x000fc4000bf66270 */
[-C--:B------:R-:W-:Y:S02]  /*fc70*/  @!P2 LEA.HI.X R7, R197, R21.reuse, R214, 0x2, P6 ;  /* 0x00000015c507a211 */ /* 0x080fe400030f14d6 */
[C---:B------:R-:W-:Y:S02]  /*fc80*/  @!P0 LEA R10, P6, R195.reuse, R24, 0x2 ;  /* 0x00000018c30a8211 */ /* 0x040fe400078c10ff */
[-C--:B------:R-:W-:Y:S01]  /*fc90*/  @!P1 LEA.HI.X R9, R196, R21.reuse, R213, 0x2, P5 ;  /* 0x00000015c4099211 */ /* 0x080fe200028f14d5 */
[----:B------:R1:W-:Y:S01]  /*fca0*/  @!P2 ST.E.64 desc[UR52][R6.64], R92 ;  /* 0x0000005c0600a985 */ /* 0x0003e2000c101b34 */
[----:B------:R-:W-:Y:S02]  /*fcb0*/  ISETP.GE.AND P5, PT, R192, UR4, PT ;  /* 0x00000004c0007c0c */ /* 0x000fe4000bfa6270 */
[----:B------:R-:W-:Y:S01]  /*fcc0*/  @!P0 LEA.HI.X R11, R195, R21, R212, 0x2, P6 ;  /* 0x00000015c30b8211 */ /* 0x000fe200030f14d4 */
[----:B------:R2:W-:Y:S01]  /*fcd0*/  @!P1 ST.E.64 desc[UR52][R8.64], R96 ;  /* 0x0000006008009985 */ /* 0x0005e2000c101b34 */
[----:B------:R-:W-:-:S02]  /*fce0*/  ISETP.GE.AND P2, PT, R191, UR4, PT ;  /* 0x00000004bf007c0c */ /* 0x000fc4000bf46270 */
[-C--:B0-----:R-:W-:Y:S01]  /*fcf0*/  @!P3 LEA R4, P6, R194, R24.reuse, 0x2 ;  /* 0x00000018c204b211 */ /* 0x081fe200078c10ff */
[----:B------:R0:W-:Y:S01]  /*fd00*/  @!P0 ST.E.64 desc[UR52][R10.64], R100 ;  /* 0x000000640a008985 */ /* 0x0001e2000c101b34 */
[C---:B------:R-:W-:Y:S02]  /*fd10*/  @!P4 LEA R12, P0, R193.reuse, R24, 0x2 ;  /* 0x00000018c10cc211 */ /* 0x040fe400078010ff */
[----:B------:R-:W-:Y:S02]  /*fd20*/  ISETP.GE.AND P1, PT, R190, UR4, PT ;  /* 0x00000004be007c0c */ /* 0x000fe4000bf26270 */
[-C--:B------:R-:W-:Y:S02]  /*fd30*/  @!P4 LEA.HI.X R13, R193, R21.reuse, R210, 0x2, P0 ;  /* 0x00000015c10dc211 */ /* 0x080fe400000f14d2 */
[----:B------:R-:W-:Y:S02]  /*fd40*/  @!P3 LEA.HI.X R5, R194, R21, R211, 0x2, P6 ;  /* 0x00000015c205b211 */ /* 0x000fe400030f14d3 */
[----:B------:R-:W-:-:S02]  /*fd50*/  ISETP.GE.AND P0, PT, R189, UR4, PT ;  /* 0x00000004bd007c0c */ /* 0x000fc4000bf06270 */
[-C--:B------:R-:W-:Y:S01]  /*fd60*/  @!P5 LEA R14, P6, R192, R24.reuse, 0x2 ;  /* 0x00000018c00ed211 */ /* 0x080fe200078c10ff */
[----:B------:R3:W-:Y:S01]  /*fd70*/  @!P3 ST.E.64 desc[UR52][R4.64], R104 ;  /* 0x000000680400b985 */ /* 0x0007e2000c101b34 */
[----:B------:R-:W-:Y:S02]  /*fd80*/  ISETP.GE.AND P3, PT, R188, UR4, PT ;  /* 0x00000004bc007c0c */ /* 0x000fe4000bf66270 */
[----:B------:R-:W-:Y:S01]  /*fd90*/  @!P5 LEA.HI.X R15, R192, R21, R209, 0x2, P6 ;  /* 0x00000015c00fd211 */ /* 0x000fe200030f14d1 */
[----:B------:R4:W-:Y:S01]  /*fda0*/  @!P4 ST.E.64 desc[UR52][R12.64], R108 ;  /* 0x0000006c0c00c985 */ /* 0x0009e2000c101b34 */
[----:B-1----:R-:W-:-:S03]  /*fdb0*/  @!P2 LEA R6, P4, R191, R24, 0x2 ;  /* 0x00000018bf06a211 */ /* 0x002fc600078810ff */
[----:B------:R-:W-:Y:S01]  /*fdc0*/  @!P5 ST.E.64 desc[UR52][R14.64], R112 ;  /* 0x000000700e00d985 */ /* 0x000fe2000c101b34 */
[CC--:B--2---:R-:W-:Y:S02]  /*fdd0*/  @!P1 LEA R8, P5, R190.reuse, R24.reuse, 0x2 ;  /* 0x00000018be089211 */ /* 0x0c4fe400078a10ff */
[-C--:B------:R-:W-:Y:S02]  /*fde0*/  @!P2 LEA.HI.X R7, R191, R21.reuse, R208, 0x2, P4 ;  /* 0x00000015bf07a211 */ /* 0x080fe400020f14d0 */
[----:B0-----:R-:W-:Y:S02]  /*fdf0*/  @!P0 LEA R10, P6, R189, R24, 0x2 ;  /* 0x00000018bd0a8211 */ /* 0x001fe400078c10ff */
[----:B------:R-:W-:Y:S01]  /*fe00*/  ISETP.GE.AND P4, PT, R187, UR4, PT ;  /* 0x00000004bb007c0c */ /* 0x000fe2000bf86270 */
[----:B------:R0:W-:Y:S01]  /*fe10*/  @!P2 ST.E.64 desc[UR52][R6.64], R116 ;  /* 0x000000740600a985 */ /* 0x0001e2000c101b34 */
[-C--:B------:R-:W-:Y:S02]  /*fe20*/  @!P1 LEA.HI.X R9, R190, R21.reuse, R207, 0x2, P5 ;  /* 0x00000015be099211 */ /* 0x080fe400028f14cf */
[----:B------:R-:W-:-:S02]  /*fe30*/  @!P0 LEA.HI.X R11, R189, R21, R206, 0x2, P6 ;  /* 0x00000015bd0b8211 */ /* 0x000fc400030f14ce */
[----:B------:R-:W-:Y:S01]  /*fe40*/  ISETP.GE.AND P2, PT, R186, UR4, PT ;  /* 0x00000004ba007c0c */ /* 0x000fe2000bf46270 */
[----:B------:R1:W-:Y:S01]  /*fe50*/  @!P1 ST.E.64 desc[UR52][R8.64], R120 ;  /* 0x0000007808009985 */ /* 0x0003e2000c101b34 */
[----:B---3--:R-:W-:Y:S02]  /*fe60*/  @!P3 LEA R4, P5, R188, R24, 0x2 ;  /* 0x00000018bc04b211 */ /* 0x008fe400078a10ff */
[----:B------:R-:W-:Y:S01]  /*fe70*/  ISETP.GE.AND P1, PT, R185, UR4, PT ;  /* 0x00000004b9007c0c */ /* 0x000fe2000bf26270 */
[----:B------:R2:W-:Y:S01]  /*fe80*/  @!P0 ST.E.64 desc[UR52][R10.64], R124 ;  /* 0x0000007c0a008985 */ /* 0x0005e2000c101b34 */
[----:B------:R-:W-:Y:S02]  /*fe90*/  ISETP.GE.AND P0, PT, R184, UR4, PT ;  /* 0x00000004b8007c0c */ /* 0x000fe4000bf06270 */
[----:B------:R-:W-:Y:S02]  /*fea0*/  @!P3 LEA.HI.X R5, R188, R21, R205, 0x2, P5 ;  /* 0x00000015bc05b211 */ /* 0x000fe400028f14cd */
[----:B------:R-:W-:-:S02]  /*feb0*/  ISETP.GE.AND P5, PT, R23, UR4, PT ;  /* 0x0000000417007c0c */ /* 0x000fc4000bfa6270 */
[CC--:B----4-:R-:W-:Y:S01]  /*fec0*/  @!P4 LEA R12, P6, R187.reuse, R24.reuse, 0x2 ;  /* 0x00000018bb0cc211 */ /* 0x0d0fe200078c10ff */
[----:B------:R3:W-:Y:S01]  /*fed0*/  @!P3 ST.E.64 desc[UR52][R4.64], R128 ;  /* 0x000000800400b985 */ /* 0x0007e2000c101b34 */
[CC--:B0-----:R-:W-:Y:S02]  /*fee0*/  @!P2 LEA R6, P3, R186.reuse, R24.reuse, 0x2 ;  /* 0x00000018ba06a211 */ /* 0x0c1fe400078610ff */
[-C--:B------:R-:W-:Y:S02]  /*fef0*/  @!P4 LEA.HI.X R13, R187, R21.reuse, R204, 0x2, P6 ;  /* 0x00000015bb0dc211 */ /* 0x080fe400030f14cc */
[-C--:B-1----:R-:W-:Y:S02]  /*ff00*/  @!P1 LEA R8, P6, R185, R24.reuse, 0x2 ;  /* 0x00000018b9089211 */ /* 0x082fe400078c10ff */
[----:B------:R-:W-:Y:S01]  /*ff10*/  @!P2 LEA.HI.X R7, R186, R21, R203, 0x2, P3 ;  /* 0x00000015ba07a211 */ /* 0x000fe200018f14cb */
[----:B------:R3:W-:Y:S01]  /*ff20*/  @!P4 ST.E.64 desc[UR52][R12.64], R132 ;  /* 0x000000840c00c985 */ /* 0x0007e2000c101b34 */
[----:B--2---:R-:W-:-:S02]  /*ff30*/  @!P0 LEA R10, P4, R184, R24, 0x2 ;  /* 0x00000018b80a8211 */ /* 0x004fc400078810ff */
        /* <DEDUP_REMOVED lines=8> */
.L_x_7515:
[----:B------:R-:W-:Y:S05]  /*ffc0*/  BSYNC B1 ;  /* 0x0000000000017941 */ /* 0x000fea0003800000 */
.L_x_7514:
[----:B------:R-:W-:Y:S01]  /*ffd0*/  ISETP.GE.AND P0, PT, R25, R44, PT ;  /* 0x0000002c1900720c */ /* 0x000fe20003f06270 */
[----:B0-----:R-:W0:Y:S04]  /*ffe0*/  SHFL.IDX PT, R20, R20, 0x1, 0x1c1f ;  /* 0x003c1f0014147f89 */ /* 0x001e2800000e0000 */
[----:B------:R-:W4:Y:S08]  /*fff0*/  SHFL.IDX PT, R0, R0, 0x1, 0x1c1f ;  /* 0x003c1f0000007f89 */ /* 0x000f3000000e0000 */
[----:B------:R-:W-:Y:S05]  /*10000*/  @P0 BRA `(.L_x_7513) ;  /* 0x0000001000240947 */ /* 0x000fea0003800000 */
[----:B------:R-:W-:Y:S02]  /*10010*/  ULDC UR4, c[0x0][0xac8] ;  /* 0x0002b20000047ab9 */ /* 0x000fe40000000800 */
[----:B------:R-:W-:Y:S02]  /*10020*/  ISETP.GE.AND P2, PT, R16, UR4, PT ;  /* 0x0000000410007c0c */ /* 0x000fe4000bf46270 */
[----:B------:R-:W-:Y:S02]  /*10030*/  ISETP.GE.AND P1, PT, R197, UR4, PT ;  /* 0x00000004c5007c0c */ /* 0x000fe4000bf26270 */
[----:B------:R-:W-:Y:S02]  /*10040*/  ISETP.GE.AND P0, PT, R196, UR4, PT ;  /* 0x00000004c4007c0c */ /* 0x000fe4000bf06270 */
[----:B------:R-:W-:Y:S02]  /*10050*/  ISETP.GE.AND P4, PT, R194, UR4, PT ;  /* 0x00000004c2007c0c */ /* 0x000fe4000bf86270 */
[----:B------:R-:W-:-:S05]  /*10060*/  ISETP.GE.AND P3, PT, R195, UR4, PT ;  /* 0x00000004c3007c0c */ /* 0x000fca000bf66270 */
[CC--:B---34-:R-:W-:Y:S02]  /*10070*/  @!P2 LEA R4, P6, R16.reuse, R0.reuse, 0x2 ;  /* 0x000000001004a211 */ /* 0x0d8fe400078c10ff */
[C---:B------:R-:W-:Y:S02]  /*10080*/  @!P1 LEA R6, P5, R197.reuse, R0, 0x2 ;  /* 0x00000000c5069211 */ /* 0x040fe400078a10ff */
[----:B0-----:R-:W-:Y:S02]  /*10090*/  @!P2 LEA.HI.X R5, R16, R20, R215, 0x2, P6 ;  /* 0x000000141005a211 */ /* 0x001fe400030f14d7 */
[----:B------:R-:W-:Y:S02]  /*100a0*/  @!P0 LEA R8, P6, R196, R0, 0x2 ;  /* 0x00000000c4088211 */ /* 0x000fe400078c10ff */
[----:B------:R-:W-:Y:S01]  /*100b0*/  @!P1 LEA.HI.X R7, R197, R20, R214, 0x2, P5 ;  /* 0x00000014c5079211 */ /* 0x000fe200028f14d6 */
[----:B------:R0:W-:Y:S01]  /*100c0*/  @!P2 ST.E.64 desc[UR52][R4.64], R2 ;  /* 0x000000020400a985 */ /* 0x0001e2000c101b34 */
[----:B------:R-:W-:-:S02]  /*100d0*/  ISETP.GE.AND P5, PT, R193, UR4, PT ;  /* 0x00000004c1007c0c */ /* 0x000fc4000bfa6270 */
[----:B------:R-:W-:Y:S01]  /*100e0*/  @!P0 LEA.HI.X R9, R196, R20, R213, 0x2, P6 ;  /* 0x00000014c4098211 */ /* 0x000fe200030f14d5 */
[----:B------:R3:W-:Y:S01]  /*100f0*/  @!P1 ST.E.64 desc[UR52][R6.64], R94 ;  /* 0x0000005e06009985 */ /* 0x0007e2000c101b34 */
[----:B------:R-:W-:Y:S02]  /*10100*/  ISETP.GE.AND P2, PT, R192, UR4, PT ;  /* 0x00000004c0007c0c */ /* 0x000fe4000bf46270 */
[-C--:B------:R-:W-:Y:S01]  /*10110*/  @!P3 LEA R10, P6, R195, R0.reuse, 0x2 ;  /* 0x00000000c30ab211 */ /* 0x080fe200078c10ff */
[----:B------:R4:W-:Y:S01]  /*10120*/  @!P0 ST.E.64 desc[UR52][R8.64], R98 ;  /* 0x0000006208008985 */ /* 0x0009e2000c101b34 */
[C---:B------:R-:W-:Y:S02]  /*10130*/  @!P4 LEA R12, P0, R194.reuse, R0, 0x2 ;  /* 0x00000000c20cc211 */ /* 0x040fe400078010ff */
[----:B------:R-:W-:Y:S02]  /*10140*/  ISETP.GE.AND P1, PT, R191, UR4, PT ;  /* 0x00000004bf007c0c */ /* 0x000fe4000bf26270 */
[----:B------:R-:W-:-:S02]  /*10150*/  @!P4 LEA.HI.X R13, R194, R20, R211, 0x2, P0 ;  /* 0x00000014c20dc211 */ /* 0x000fc400000f14d3 */
[----:B------:R-:W-:Y:S02]  /*10160*/  @!P3 LEA.HI.X R11, R195, R20, R212, 0x2, P6 ;  /* 0x00000014c30bb211 */ /* 0x000fe400030f14d4 */
[----:B------:R-:W-:Y:S02]  /*10170*/  ISETP.GE.AND P0, PT, R190, UR4, PT ;  /* 0x00000004be007c0c */ /* 0x000fe4000bf06270 */
[----:B------:R-:W-:Y:S01]  /*10180*/  @!P5 LEA R14, P6, R193, R0, 0x2 ;  /* 0x00000000c10ed211 */ /* 0x000fe200078c10ff */
[----:B------:R5:W-:Y:S01]  /*10190*/  @!P3 ST.E.64 desc[UR52][R10.64], R102 ;  /* 0x000000660a00b985 */ /* 0x000be2000c101b34 */
[----:B------:R-:W-:Y:S02]  /*101a0*/  ISETP.GE.AND P3, PT, R189, UR4, PT ;  /* 0x00000004bd007c0c */ /* 0x000fe4000bf66270 */
[----:B------:R-:W-:Y:S01]  /*101b0*/  @!P5 LEA.HI.X R15, R193, R20, R210, 0x2, P6 ;  /* 0x00000014c10fd211 */ /* 0x000fe200030f14d2 */
[----:B------:R-:W-:Y:S01]  /*101c0*/  @!P4 ST.E.64 desc[UR52][R12.64], R106 ;  /* 0x0000006a0c00c985 */ /* 0x000fe2000c101b34 */
[----:B0-----:R-:W-:-:S03]  /*101d0*/  @!P2 LEA R2, P4, R192, R0, 0x2 ;  /* 0x00000000c002a211 */ /* 0x001fc600078810ff */
[----:B------:R-:W-:Y:S01]  /*101e0*/  @!P5 ST.E.64 desc[UR52][R14.64], R110 ;  /* 0x0000006e0e00d985 */ /* 0x000fe2000c101b34 */
[C---:B------:R-:W-:Y:S02]  /*101f0*/  @!P1 LEA R4, P5, R191.reuse, R0, 0x2 ;  /* 0x00000000bf049211 */ /* 0x040fe400078a10ff */
[----:B------:R-:W-:Y:S02]  /*10200*/  @!P2 LEA.HI.X R3, R192, R20, R209, 0x2, P4 ;  /* 0x00000014c003a211 */ /* 0x000fe400020f14d1 */
[----:B---3--:R-:W-:Y:S02]  /*10210*/  @!P0 LEA R6, P6, R190, R0, 0x2 ;  /* 0x00000000be068211 */ /* 0x008fe400078c10ff */
[----:B------:R-:W-:Y:S01]  /*10220*/  ISETP.GE.AND P4, PT, R188, UR4, PT ;  /* 0x00000004bc007c0c */ /* 0x000fe2000bf86270 */
[----:B------:R0:W-:Y:S01]  /*10230*/  @!P2 ST.E.64 desc[UR52][R2.64], R114 ;  /* 0x000000720200a985 */ /* 0x0001e2000c101b34 */
[-C--:B------:R-:W-:Y:S02]  /*10240*/  @!P1 LEA.HI.X R5, R191, R20.reuse, R208, 0x2, P5 ;  /* 0x00000014bf059211 */ /* 0x080fe400028f14d0 */
[----:B------:R-:W-:-:S02]  /*10250*/  @!P0 LEA.HI.X R7, R190, R20, R207, 0x2, P6 ;  /* 0x00000014be078211 */ /* 0x000fc400030f14cf */
[----:B------:R-:W-:Y:S01]  /*10260*/  ISETP.GE.AND P2, PT, R187, UR4, PT ;  /* 0x00000004bb007c0c */ /* 0x000fe2000bf46270 */
[----:B------:R3:W-:Y:S01]  /*10270*/  @!P1 ST.E.64 desc[UR52][R4.64], R118 ;  /* 0x0000007604009985 */ /* 0x0007e2000c101b34 */
[----:B----4-:R-:W-:Y:S02]  /*10280*/  @!P3 LEA R8, P5, R189, R0, 0x2 ;  /* 0x00000000bd08b211 */ /* 0x010fe400078a10ff */
[----:B------:R-:W-:Y:S01]  /*10290*/  ISETP.GE.AND P1, PT, R186, UR4, PT ;  /* 0x00000004ba007c0c */ /* 0x000fe2000bf26270 */
[----:B------:R4:W-:Y:S01]  /*102a0*/  @!P0 ST.E.64 desc[UR52][R6.64], R122 ;  /* 0x0000007a06008985 */ /* 0x0009e2000c101b34 */
[----:B------:R-:W-:Y:S02]  /*102b0*/  ISETP.GE.AND P0, PT, R185, UR4, PT ;  /* 0x00000004b9007c0c */ /* 0x000fe4000bf06270 */
[----:B------:R-:W-:Y:S02]  /*102c0*/  @!P3 LEA.HI.X R9, R189, R20, R206, 0x2, P5 ;  /* 0x00000014bd09b211 */ /* 0x000fe400028f14ce */
[----:B------:R-:W-:-:S02]  /*102d0*/  ISETP.GE.AND P5, PT, R184, UR4, PT ;  /* 0x00000004b8007c0c */ /* 0x000fc4000bfa6270 */
[CC--:B-----5:R-:W-:Y:S01]  /*102e0*/  @!P4 LEA R10, P6, R188.reuse, R0.reuse, 0x2 ;  /* 0x00000000bc0ac211 */ /* 0x0e0fe200078c10ff */
[----:B------:R1:W-:Y:S01]  /*102f0*/  @!P3 ST.E.64 desc[UR52][R8.64], R126 ;  /* 0x0000007e0800b985 */ /* 0x0003e2000c101b34 */
[C---:B0-----:R-:W-:Y:S02]  /*10300*/  @!P2 LEA R2, P3, R187.reuse, R0, 0x2 ;  /* 0x00000000bb02a211 */ /* 0x041fe400078610ff */
[----:B------:R-:W-:Y:S02]  /*10310*/  @!P4 LEA.HI.X R11, R188, R20, R205, 0x2, P6 ;  /* 0x00000014bc0bc211 */ /* 0x000fe400030f14cd */
[----:B---3--:R-:W-:Y:S02]  /*10320*/  @!P1 LEA R4, P6, R186, R0, 0x2 ;  /* 0x00000000ba049211 */ /* 0x008fe400078c10ff */
[----:B------:R-:W-:Y:S01]  /*10330*/  @!P2 LEA.HI.X R3, R187, R20, R204, 0x2, P3 ;  /* 0x00000014bb03a211 */ /* 0x000fe200018f14cc */
[----:B------:R0:W-:Y:S01]  /*10340*/  @!P4 ST.E.64 desc[UR52][R10.64], R130 ;  /* 0x000000820a00c985 */ /* 0x0001e2000c101b34 */
[----:B----4-:R-:W-:-:S02]  /*10350*/  @!P0 LEA R6, P4, R185, R0, 0x2 ;  /* 0x00000000b9068211 */ /* 0x010fc400078810ff */
[----:B------:R-:W-:Y:S01]  /*10360*/  @!P5 LEA R12, P3, R184, R0, 0x2 ;  /* 0x00000000b80cd211 */ /* 0x000fe200078610ff */
[----:B------:R0:W-:Y:S01]  /*10370*/  @!P2 ST.E.64 desc[UR52][R2.64], R134 ;  /* 0x000000860200a985 */ /* 0x0001e2000c101b34 */
[-C--:B------:R-:W-:Y:S02]  /*10380*/  @!P1 LEA.HI.X R5, R186, R20.reuse, R203, 0x2, P6 ;  /* 0x00000014ba059211 */ /* 0x080fe400030f14cb */
[-C--:B------:R-:W-:Y:S02]  /*10390*/  @!P0 LEA.HI.X R7, R185, R20.reuse, R202, 0x2, P4 ;  /* 0x00000014b9078211 */ /* 0x080fe400020f14ca */
[----:B------:R-:W-:Y:S01]  /*103a0*/  @!P5 LEA.HI.X R13, R184, R20, R201, 0x2, P3 ;  /* 0x00000014b80dd211 */ /* 0x000fe200018f14c9 */
[----:B------:R0:W-:Y:S04]  /*103b0*/  @!P1 ST.E.64 desc[UR52][R4.64], R138 ;  /* 0x0000008a04009985 */ /* 0x0001e8000c101b34 */
[----:B------:R0:W-:Y:S01]  /*103c0*/  @!P0 ST.E.64 desc[UR52][R6.64], R142 ;  /* 0x0000008e06008985 */ /* 0x0001e2000c101b34 */
[----:B------:R-:W-:-:S03]  /*103d0*/  ISETP.GE.AND P0, PT, R23, UR4, PT ;  /* 0x0000000417007c0c */ /* 0x000fc6000bf06270 */
[----:B------:R0:W-:Y:S10]  /*103e0*/  @!P5 ST.E.64 desc[UR52][R12.64], R146 ;  /* 0x000000920c00d985 */ /* 0x0001f4000c101b34 */
[----:B-1----:R-:W-:Y:S05]  /*103f0*/  @P0 BRA `(.L_x_7513) ;  /* 0x0000000c00280947 */ /* 0x002fea0003800000 */
[----:B0-----:R-:W-:-:S04]  /*10400*/  LEA R2, P0, R23, R0, 0x2 ;  /* 0x0000000017027211 */ /* 0x001fc800078010ff */
[----:B------:R-:W-:-:S05]  /*10410*/  LEA.HI.X R3, R23, R20, R200, 0x2, P0 ;  /* 0x0000001417037211 */ /* 0x000fca00000f14c8 */
[----:B------:R0:W-:Y:S01]  /*10420*/  ST.E.64 desc[UR52][R2.64], R150 ;  /* 0x0000009602007985 */ /* 0x0001e2000c101b34 */
[----:B------:R-:W-:Y:S05]  /*10430*/  BRA `(.L_x_7513) ;  /* 0x0000000c00187947 */ /* 0x000fea0003800000 */
.L_x_7504:
[----:B------:R-:W-:Y:S02]  /*10440*/  ULDC.64 UR8, c[0x0][0xc00] ;  /* 0x0003000000087ab9 */ /* 0x000fe40000000a00 */
[----:B------:R-:W-:-:S04]  /*10450*/  UISETP.NE.U32.AND UP0, UPT, UR8, URZ, UPT ;  /* 0x0000003f0800728c */ /* 0x000fc8000bf05070 */
[----:B------:R-:W-:-:S03]  /*10460*/  UISETP.NE.AND.EX UP0, UPT, UR9, URZ, UPT, UP0 ;  /* 0x0000003f0900728c */ /* 0x000fc6000bf05300 */
[----:B------:R-:W-:Y:S02]  /*10470*/  ULDC.64 UR8, c[0x0][0xc00] ;  /* 0x0003000000087ab9 */ /* 0x000fe40000000a00 */
[----:B------:R-:W-:Y:S01]  /*10480*/  UIMAD.WIDE UR8, UR43, 0x4, UR8 ;  /* 0x000000042b0878a5 */ /* 0x000fe2000f8e0208 */
[----:B------:R-:W-:-:S05]  /*10490*/  PLOP3.LUT P1, PT, PT, PT, UP0, 0x80, 0x0 ;  /* 0x000000000000781c */ /* 0x000fca0003f2f008 */
[----:B------:R-:W-:Y:S02]  /*104a0*/  IMAD.U32 R2, RZ, RZ, UR8 ;  /* 0x00000008ff027e24 */ /* 0x000fe4000f8e00ff */
[----:B------:R-:W-:Y:S01]  /*104b0*/  IMAD.U32 R3, RZ, RZ, UR9 ;  /* 0x00000009ff037e24 */ /* 0x000fe2000f8e00ff */
[----:B------:R-:W-:Y:S02]  /*104c0*/  ULDC.64 UR8, c[0x0][0xc08] ;  /* 0x0003020000087ab9 */ /* 0x000fe40000000a00 */
[----:B------:R-:W-:Y:S01]  /*104d0*/  UISETP.NE.U32.AND UP1, UPT, UR8, URZ, UPT ;  /* 0x0000003f0800728c */ /* 0x000fe2000bf25070 */
[----:B------:R-:W-:Y:S02]  /*104e0*/  ULDC UR4, c[0x0][0xa88] ;  /* 0x0002a20000047ab9 */ /* 0x000fe40000000800 */
[----:B------:R-:W2:Y:S01]  /*104f0*/  @P1 LDG.E R6, desc[UR52][R2.64] ;  /* 0x0000003402061981 */ /* 0x000ea2000c1e1900 */
[----:B------:R-:W-:Y:S01]  /*10500*/  UISETP.NE.AND.EX UP1, UPT, UR9, URZ, UPT, UP1 ;  /* 0x0000003f0900728c */ /* 0x000fe2000bf25310 */
[----:B------:R-:W-:-:S05]  /*10510*/  IMAD.U32 R0, RZ, RZ, UR4 ;  /* 0x00000004ff007e24 */ /* 0x000fca000f8e00ff */
[----:B------:R-:W-:-:S05]  /*10520*/  PLOP3.LUT P2, PT, PT, PT, UP1, 0x80, 0x0 ;  /* 0x000000000000781c */ /* 0x000fca0003f4f018 */
[----:B------:R-:W-:Y:S02]  /*10530*/  @UP1 ULDC.64 UR8, c[0x0][0xc08] ;  /* 0x0003020000081ab9 */ /* 0x000fe40000000a00 */
[----:B------:R-:W-:-:S06]  /*10540*/  @UP1 UIMAD.WIDE UR8, UR43, 0x4, UR8 ;  /* 0x000000042b0818a5 */ /* 0x000fcc000f8e0208 */
[----:B------:R-:W-:Y:S02]  /*10550*/  IMAD.U32 R4, RZ, RZ, UR8 ;  /* 0x00000008ff047e24 */ /* 0x000fe4000f8e00ff */
[----:B------:R-:W-:-:S05]  /*10560*/  IMAD.U32 R5, RZ, RZ, UR9 ;  /* 0x00000009ff057e24 */ /* 0x000fca000f8e00ff */
[----:B------:R0:W5:Y:S01]  /*10570*/  @P2 LDG.E R0, desc[UR52][R4.64] ;  /* 0x0000003404002981 */ /* 0x000162000c1e1900 */
[----:B------:R-:W-:Y:S01]  /*10580*/  UISETP.NE.AND UP1, UPT, UR45, URZ, UPT ;  /* 0x0000003f2d00728c */ /* 0x000fe2000bf25270 */
[----:B------:R-:W-:Y:S01]  /*10590*/  ISETP.GT.AND P0, PT, R221, 0x7f, PT ;  /* 0x0000007fdd00780c */ /* 0x000fe20003f04270 */
[----:B------:R-:W-:-:S09]  /*105a0*/  UMOV UR4, URZ ;  /* 0x0000003f00047c82 */ /* 0x000fd20008000000 */
[----:B------:R-:W-:Y:S01]  /*105b0*/  @!UP1 ULDC UR45, c[0x0][0xad4] ;  /* 0x0002b500002d9ab9 */ /* 0x000fe20000000800 */
[----:B--2---:R-:W-:Y:S01]  /*105c0*/  @P1 R2UR UR4, R6 ;  /* 0x00000000060412ca */ /* 0x004fe200000e0000 */
[----:B0-----:R-:W-:-:S14]  /*105d0*/  @P2 BRA `(.L_x_7516) ;  /* 0x0000000000102947 */ /* 0x001fdc0003800000 */
[----:B------:R-:W-:Y:S05]  /*105e0*/  @!P1 BRA `(.L_x_7516) ;  /* 0x00000000000c9947 */ /* 0x000fea0003800000 */
[----:B------:R-:W2:Y:S04]  /*105f0*/  LDG.E R5, desc[UR52][R2.64] ;  /* 0x0000003402057981 */ /* 0x000ea8000c1e1900 */
[----:B-----5:R-:W2:Y:S02]  /*10600*/  LDG.E R0, desc[UR52][R2.64+0x4] ;  /* 0x0000043402007981 */ /* 0x020ea4000c1e1900 */
[----:B--2---:R-:W-:-:S07]  /*10610*/  IMAD.IADD R0, R0, 0x1, -R5 ;  /* 0x0000000100007824 */ /* 0x004fce00078e0a05 */
.L_x_7516:
[----:B------:R-:W-:Y:S01]  /*10620*/  USHF.R.S32.HI UR13, URZ, 0x1f, UR43 ;  /* 0x0000001f3f0d7899 */ /* 0x000fe2000801142b */
[----:B------:R-:W-:Y:S01]  /*10630*/  BSSY B1, `(.L_x_7517) ;  /* 0x000003a000017945 */ /* 0x000fe20003800000 */
[----:B------:R-:W-:Y:S02]  /*10640*/  USHF.R.S32.HI UR21, URZ, 0x1f, UR4 ;  /* 0x0000001f3f157899 */ /* 0x000fe40008011404 */
        /* <DEDUP_REMOVED lines=11> */
[----:B------:R-:W-:Y:S01]  /*10700*/  UISETP.GT.AND UP0, UPT, UR45, 0x1, UPT ;  /* 0x000000012d00788c */ /* 0x000fe2000bf04270 */
[----:B------:R-:W-:Y:S01]  /*10710*/  IMAD.MOV.U32 R5, RZ, RZ, R4 ;  /* 0x000000ffff057224 */ /* 0x000fe200078e0004 */
[----:B------:R-:W-:Y:S02]  /*10720*/  UMOV UR19, 0x9b8 ;  /* 0x000009b800137882 */ /* 0x000fe40000000000 */
[----:B------:R-:W-:Y:S02]  /*10730*/  USEL UR19, UR19, 0x978, UP0 ;  /* 0x0000097813137887 */ /* 0x000fe40008000000 */
[----:B------:R-:W-:-:S06]  /*10740*/  USEL UR18, UR39, URZ, UP0 ;  /* 0x0000003f27127287 */ /* 0x000fcc0008000000 */
[----:B------:R-:W0:Y:S04]  /*10750*/  @P0 LDC R3, c[0x0][0xbec] ;  /* 0x0002fb00ff030b82 */ /* 0x000e280000000800 */
[----:B------:R-:W-:Y:S01]  /*10760*/  ULDC.64 UR8, c[0x0][UR19+0x218] ;  /* 0x0000860013087abb */ /* 0x000fe20008000a00 */
[----:B------:R-:W-:Y:S01]  /*10770*/  ULDC.64 UR14, c[0x0][UR19+0x220] ;  /* 0x00008800130e7abb */ /* 0x000fe20008000a00 */
[----:B------:R-:W-:Y:S01]  /*10780*/  ULDC.64 UR16, c[0x0][UR19+0x228] ;  /* 0x00008a0013107abb */ /* 0x000fe20008000a00 */
[----:B------:R-:W-:Y:S01]  /*10790*/  UIMAD.WIDE.U32 UR10, UR8, UR42, URZ ;  /* 0x0000002a080a72a5 */ /* 0x000fe2000f8e003f */
[----:B------:R-:W1:Y:S01]  /*107a0*/  @P0 LDC R7, c[0x0][0xbf0] ;  /* 0x0002fc00ff070b82 */ /* 0x000e620000000800 */
[----:B------:R-:W-:Y:S02]  /*107b0*/  UIMAD UR20, UR9, UR42, URZ ;  /* 0x0000002a091472a4 */ /* 0x000fe4000f8e023f */
[----:B------:R-:W-:-:S02]  /*107c0*/  UIMAD UR15, UR15, UR12, URZ ;  /* 0x0000000c0f0f72a4 */ /* 0x000fc4000f8e023f */
[----:B------:R-:W-:Y:S02]  /*107d0*/  UIMAD.WIDE.U32 UR22, UR16, UR18, URZ ;  /* 0x00000012101672a5 */ /* 0x000fe4000f8e003f */
[----:B------:R-:W-:Y:S02]  /*107e0*/  UIMAD.WIDE.U32 UR8, UR14, UR12, URZ ;  /* 0x0000000c0e0872a5 */ /* 0x000fe4000f8e003f */
[----:B------:R-:W-:Y:S02]  /*107f0*/  UIMAD UR16, UR17, UR18, URZ ;  /* 0x00000012111072a4 */ /* 0x000fe4000f8e023f */
[----:B------:R-:W-:Y:S02]  /*10800*/  UIMAD UR15, UR14, UR13, UR15 ;  /* 0x0000000d0e0f72a4 */ /* 0x000fe4000f8e020f */
[----:B------:R-:W-:Y:S02]  /*10810*/  UIADD3 UR10, UP1, UP2, UR8, UR10, UR4 ;  /* 0x0000000a080a7290 */ /* 0x000fe4000fa3e004 */
[----:B------:R-:W-:Y:S01]  /*10820*/  UIADD3 UR16, UR23, UR16, URZ ;  /* 0x0000001017107290 */ /* 0x000fe2000fffe03f */
[----:B0-----:R-:W-:Y:S01]  /*10830*/  @P0 IMAD.HI.U32 R2, R4, R3, RZ ;  /* 0x0000000304020227 */ /* 0x001fe200078e00ff */
[----:B------:R-:W-:-:S02]  /*10840*/  UIADD3 UR20, UR11, UR20, URZ ;  /* 0x000000140b147290 */ /* 0x000fc4000fffe03f */
[----:B------:R-:W-:Y:S01]  /*10850*/  UIADD3 UR15, UR9, UR15, URZ ;  /* 0x0000000f090f7290 */ /* 0x000fe2000fffe03f */
[----:B------:R-:W-:Y:S02]  /*10860*/  IMAD.U32 R3, RZ, RZ, UR23 ;  /* 0x00000017ff037e24 */ /* 0x000fe4000f8e00ff */
[----:B------:R-:W-:Y:S01]  /*10870*/  IMAD.U32 R6, RZ, RZ, UR16 ;  /* 0x00000010ff067e24 */ /* 0x000fe2000f8e00ff */
[----:B------:R-:W-:Y:S01]  /*10880*/  ULDC.64 UR8, c[0x0][UR19+0x210] ;  /* 0x0000840013087abb */ /* 0x000fe20008000a00 */
[----:B-1----:R-:W-:Y:S01]  /*10890*/  @P0 SHF.R.U32.HI R5, RZ, R7, R2 ;  /* 0x00000007ff050219 */ /* 0x002fe20000011602 */
[----:B------:R-:W-:-:S04]  /*108a0*/  IMAD.U32 R2, RZ, RZ, UR22 ;  /* 0x00000016ff027e24 */ /* 0x000fc8000f8e00ff */
[--C-:B------:R-:W-:Y:S01]  /*108b0*/  IMAD.MOV R7, RZ, RZ, -R5.reuse ;  /* 0x000000ffff077224 */ /* 0x100fe200078e0a05 */
[----:B------:R-:W-:Y:S01]  /*108c0*/  IADD3 R2, P0, P1, R5, UR10, R2 ;  /* 0x0000000a05027c10 */ /* 0x000fe2000f91e002 */
[----:B------:R-:W-:Y:S01]  /*108d0*/  UIADD3.X UR10, UR15, UR20, UR21, UP1, UP2 ;  /* 0x000000140f0a7290 */ /* 0x000fe20008fe4415 */
[----:B------:R-:W-:Y:S01]  /*108e0*/  SHF.R.S32.HI R5, RZ, 0x1f, R5 ;  /* 0x0000001fff057819 */ /* 0x000fe20000011405 */
[----:B------:R-:W-:-:S04]  /*108f0*/  IMAD R7, R9, R7, R4 ;  /* 0x0000000709077224 */ /* 0x000fc800078e0204 */
[----:B------:R-:W-:Y:S01]  /*10900*/  IADD3.X R3, R5, UR10, R6, P0, P1 ;  /* 0x0000000a05037c10 */ /* 0x000fe200087e2406 */
[C---:B------:R-:W-:Y:S01]  /*10910*/  IMAD R9, R7.reuse, UR9, RZ ;  /* 0x0000000907097c24 */ /* 0x040fe2000f8e02ff */
[----:B------:R-:W-:Y:S01]  /*10920*/  SHF.R.S32.HI R4, RZ, 0x1f, R7 ;  /* 0x0000001fff047819 */ /* 0x000fe20000011407 */
[----:B------:R-:W-:Y:S01]  /*10930*/  ULDC.64 UR10, c[0x0][0xba8] ;  /* 0x0002ea00000a7ab9 */ /* 0x000fe20000000a00 */
[----:B------:R-:W-:Y:S01]  /*10940*/  @!UP0 ULDC UR10, c[0x0][0xb50] ;  /* 0x0002d400000a8ab9 */ /* 0x000fe20000000800 */
[----:B------:R-:W-:Y:S01]  /*10950*/  IMAD.WIDE.U32 R2, R7, UR8, R2 ;  /* 0x0000000807027c25 */ /* 0x000fe2000f8e0002 */
[----:B------:R-:W-:-:S03]  /*10960*/  @!UP0 ULDC UR11, c[0x0][0xb54] ;  /* 0x0002d500000b8ab9 */ /* 0x000fc60000000800 */
[----:B------:R-:W-:Y:S01]  /*10970*/  IMAD R9, R4, UR8, R9 ;  /* 0x0000000804097c24 */ /* 0x000fe2000f8e0209 */
[----:B------:R-:W-:-:S03]  /*10980*/  LEA R4, P0, R2, UR10, 0x2 ;  /* 0x0000000a02047c11 */ /* 0x000fc6000f8010ff */
[----:B------:R-:W-:-:S05]  /*10990*/  IMAD.IADD R3, R3, 0x1, R9 ;  /* 0x0000000103037824 */ /* 0x000fca00078e0209 */
[----:B------:R-:W-:Y:S01]  /*109a0*/  LEA.HI.X R5, R2, UR11, R3, 0x2, P0 ;  /* 0x0000000b02057c11 */ /* 0x000fe200080f1403 */
[----:B------:R-:W-:-:S05]  /*109b0*/  IMAD.MOV.U32 R3, RZ, RZ, -0x800000 ;  /* 0xff800000ff037424 */ /* 0x000fca00078e00ff */
[----:B------:R0:W-:Y:S02]  /*109c0*/  STG.E desc[UR52][R4.64], R3 ;  /* 0x0000000304007986 */ /* 0x0001e4000c101934 */
.L_x_7518:
[----:B------:R-:W-:Y:S05]  /*109d0*/  BSYNC B1 ;  /* 0x0000000000017941 */ /* 0x000fea0003800000 */
.L_x_7517:
[----:B------:R-:W-:-:S06]  /*109e0*/  UISETP.GT.AND UP0, UPT, UR45, 0x1, UPT ;  /* 0x000000012d00788c */ /* 0x000fcc000bf04270 */
[----:B------:R-:W-:-:S13]  /*109f0*/  PLOP3.LUT P0, PT, PT, PT, UP0, 0x80, 0x0 ;  /* 0x000000000000781c */ /* 0x000fda0003f0f008 */
[----:B------:R-:W-:Y:S05]  /*10a00*/  @P0 BRA `(.L_x_7513) ;  /* 0x0000000400a40947 */ /* 0x000fea0003800000 */
[----:B------:R-:W1:Y:S01]  /*10a10*/  LDC R11, c[0x0][0xbe8] ;  /* 0x0002fa00ff0b7b82 */ /* 0x000e620000000800 */
[----:B------:R-:W-:Y:S01]  /*10a20*/  ULDC.64 UR14, c[0x0][0xaa0] ;  /* 0x0002a800000e7ab9 */ /* 0x000fe20000000a00 */
[----:B------:R-:W-:Y:S01]  /*10a30*/  IMAD R2, R22, 0x20, R198 ;  /* 0x0000002016027824 */ /* 0x000fe200078e02c6 */
[----:B------:R-:W-:Y:S01]  /*10a40*/  UIMAD UR10, UR21, UR14, URZ ;  /* 0x0000000e150a72a4 */ /* 0x000fe2000f8e023f */
[----:B------:R-:W-:Y:S01]  /*10a50*/  BSSY B1, `(.L_x_7519) ;  /* 0x000003a000017945 */ /* 0x000fe20003800000 */
[----:B------:R-:W-:Y:S01]  /*10a60*/  UIMAD.WIDE.U32 UR8, UR4, UR14, URZ ;  /* 0x0000000e040872a5 */ /* 0x000fe2000f8e003f */
[----:B------:R-:W-:Y:S01]  /*10a70*/  VIADD R6, R2, UR37 ;  /* 0x0000002502067c36 */ /* 0x000fe20008000000 */
[----:B------:R-:W-:-:S03]  /*10a80*/  UIMAD UR10, UR4, UR15, UR10 ;  /* 0x0000000f040a72a4 */ /* 0x000fc6000f8e020a */
[----:B0-----:R-:W-:Y:S01]  /*10a90*/  IMAD.MOV.U32 R5, RZ, RZ, R6 ;  /* 0x000000ffff057224 */ /* 0x001fe200078e0006 */
[----:B------:R-:W-:-:S03]  /*10aa0*/  UIADD3 UR9, UR9, UR10, URZ ;  /* 0x0000000a09097290 */ /* 0x000fc6000fffe03f */
[----:B------:R-:W-:Y:S02]  /*10ab0*/  ULDC.64 UR10, c[0x0][0xae8] ;  /* 0x0002ba00000a7ab9 */ /* 0x000fe40000000a00 */
[----:B------:R-:W-:-:S04]  /*10ac0*/  UIMAD.WIDE.U32 UR8, UR42, UR10, UR8 ;  /* 0x0000000a2a0872a5 */ /* 0x000fc8000f8e0008 */
[----:B------:R-:W-:-:S03]  /*10ad0*/  UIMAD UR9, UR42, UR11, UR9 ;  /* 0x0000000b2a0972a4 */ /* 0x000fc6000f8e0209 */
        /* <DEDUP_REMOVED lines=24> */
[----:B------:R-:W-:Y:S02]  /*10c60*/  VIADD R6, R198, UR37 ;  /* 0x00000025c6067c36 */ /* 0x000fe40008000000 */
[----:B-----5:R-:W-:Y:S02]  /*10c70*/  IMAD R11, R0, R11, RZ ;  /* 0x0000000b000b7224 */ /* 0x020fe400078e02ff */
[C---:B------:R-:W-:Y:S02]  /*10c80*/  IMAD R5, R7.reuse, UR9, R4 ;  /* 0x0000000907057c24 */ /* 0x040fe4000f8e0204 */
[----:B------:R-:W-:Y:S01]  /*10c90*/  IMAD.WIDE.U32 R2, R7, UR8, R2 ;  /* 0x0000000807027c25 */ /* 0x000fe2000f8e0002 */
[----:B------:R-:W-:Y:S01]  /*10ca0*/  ISETP.GE.AND P2, PT, R6, R11, PT ;  /* 0x0000000b0600720c */ /* 0x000fe20003f46270 */
[----:B------:R-:W-:-:S02]  /*10cb0*/  ULDC.64 UR8, c[0x0][0xa80] ;  /* 0x0002a00000087ab9 */ /* 0x000fc40000000a00 */
        /* <DEDUP_REMOVED lines=10> */
[----:B------:R-:W-:Y:S02]  /*10d60*/  ULDC UR4, c[0x0][0xac8] ;  /* 0x0002b20000047ab9 */ /* 0x000fe40000000800 */
        /* <DEDUP_REMOVED lines=8> */
.L_x_7520:
[----:B------:R-:W-:Y:S05]  /*10df0*/  BSYNC B1 ;  /* 0x0000000000017941 */ /* 0x000fea0003800000 */
.L_x_7519:
[----:B--2---:R2:W4:Y:S01]  /*10e00*/  SHFL.IDX PT, R0, R5, 0x1, 0x181f ;  /* 0x00381f0005007f89 */ /* 0x00452200000e0000 */
[----:B------:R-:W-:Y:S03]  /*10e10*/  BSSY B1, `(.L_x_7521) ;  /* 0x000000c000017945 */ /* 0x000fe60003800000 */
[----:B-1-3--:R2:W1:Y:S01]  /*10e20*/  SHFL.IDX PT, R2, R4, 0x1, 0x181f ;  /* 0x00381f0004027f89 */ /* 0x00a46200000e0000 */
[----:B------:R-:W-:Y:S05]  /*10e30*/  @P1 BRA `(.L_x_7522) ;  /* 0x0000000000241947 */ /* 0x000fea0003800000 */
[----:B------:R-:W-:Y:S02]  /*10e40*/  ULDC UR4, c[0x0][0xac8] ;  /* 0x0002b20000047ab9 */ /* 0x000fe40000000800 */
        /* <DEDUP_REMOVED lines=8> */
.L_x_7522:
[----:B------:R-:W-:Y:S05]  /*10ed0*/  BSYNC B1 ;  /* 0x0000000000017941 */ /* 0x000fea0003800000 */
.L_x_7521:
[----:B----4-:R4:W0:Y:S01]  /*10ee0*/  SHFL.IDX PT, R0, R5, 0x2, 0x181f ;  /* 0x00581f0005007f89 */ /* 0x01082200000e0000 */
        /* <DEDUP_REMOVED lines=12> */
.L_x_7524:
[----:B------:R-:W-:Y:S05]  /*10fb0*/  BSYNC B1 ;  /* 0x0000000000017941 */ /* 0x000fea0003800000 */
.L_x_7523:
[----:B0-----:R-:W-:Y:S01]  /*10fc0*/  VIADD R0, R6, 0x60 ;  /* 0x0000006006007836 */ /* 0x001fe20000000000 */
[----:B--2-4-:R-:W0:Y:S04]  /*10fd0*/  SHFL.IDX PT, R5, R5, 0x3, 0x181f ;  /* 0x00781f0005057f89 */ /* 0x014e2800000e0000 */
[----:B------:R-:W-:Y:S01]  /*10fe0*/  ISETP.GE.AND P0, PT, R0, R11, PT ;  /* 0x0000000b0000720c */ /* 0x000fe20003f06270 */
[----:B-1-3--:R1:W2:-:S12]  /*10ff0*/  SHFL.IDX PT, R2, R4, 0x3, 0x181f ;  /* 0x00781f0004027f89 */ /* 0x00a29800000e0000 */
[----:B-1----:R-:W-:Y:S05]  /*11000*/  @P0 BRA `(.L_x_7513) ;  /* 0x0000000000240947 */ /* 0x002fea0003800000 */
[----:B------:R-:W-:Y:S02]  /*11010*/  ULDC UR4, c[0x0][0xac8] ;  /* 0x0002b20000047ab9 */ /* 0x000fe40000000800 */
[----:B------:R-:W-:Y:S02]  /*11020*/  ISETP.GE.AND P2, PT, R18, UR4, PT ;  /* 0x0000000412007c0c */ /* 0x000fe4000bf46270 */
[----:B------:R-:W-:-:S11]  /*11030*/  ISETP.GE.AND P3, PT, R19, UR4, PT ;  /* 0x0000000413007c0c */ /* 0x000fd6000bf66270 */
[CC--:B--2---:R-:W-:Y:S02]  /*11040*/  @!P2 LEA R6, P0, R18.reuse, R2.reuse, 0x1 ;  /* 0x000000021206a211 */ /* 0x0c4fe400078008ff */
[C---:B------:R-:W-:Y:S02]  /*11050*/  @!P3 LEA R2, P1, R19.reuse, R2, 0x1 ;  /* 0x000000021302b211 */ /* 0x040fe400078208ff */
[-C--:B0-----:R-:W-:Y:S02]  /*11060*/  @!P2 LEA.HI.X R7, R18, R5.reuse, R220, 0x1, P0 ;  /* 0x000000051207a211 */ /* 0x081fe400000f0cdc */
[----:B------:R-:W-:-:S03]  /*11070*/  @!P3 LEA.HI.X R3, R19, R5, R219, 0x1, P1 ;  /* 0x000000051303b211 */ /* 0x000fc600008f0cdb */
[----:B------:R0:W-:Y:S04]  /*11080*/  @!P2 ST.E.128 desc[UR52][R6.64], RZ ;  /* 0x000000ff0600a985 */ /* 0x0001e8000c101d34 */
[----:B------:R0:W-:Y:S02]  /*11090*/  @!P3 ST.E.128 desc[UR52][R2.64], RZ ;  /* 0x000000ff0200b985 */ /* 0x0001e4000c101d34 */
.L_x_7513:
[----:B------:R-:W-:Y:S05]  /*110a0*/  BSYNC B0 ;  /* 0x0000000000007941 */ /* 0x000fea0003800000 */
.L_x_7503:
[----:B------:R-:W-:Y:S02]  /*110b0*/  ULDC UR4, c[0x0][0xc3c] ;  /* 0x00030f0000047ab9 */ /* 0x000fe40000000800 */
[----:B------:R-:W-:-:S06]  /*110c0*/  UISETP.GE.AND UP0, UPT, UR6, UR4, UPT ;  /* 0x000000040600728c */ /* 0x000fcc000bf06270 */
[----:B------:R-:W-:-:S13]  /*110d0*/  PLOP3.LUT P0, PT, PT, PT, UP0, 0x80, 0x0 ;  /* 0x000000000000781c */ /* 0x000fda0003f0f008 */
[----:B------:R-:W-:Y:S05]  /*110e0*/  @!P0 BRA `(.L_x_7525) ;  /* 0xfffffefc00c48947 */ /* 0x000fea000383ffff */
[----:B------:R-:W-:Y:S05]  /*110f0*/  EXIT ;  /* 0x000000000000794d */ /* 0x000fea0003800000 */
.L_x_7420:
        /* <DEDUP_REMOVED lines=20> */
.L_x_7526:
        /* <DEDUP_REMOVED lines=43> */
.L_x_7530:
        /* <DEDUP_REMOVED lines=39> */
.L_x_7528:
        /* <DEDUP_REMOVED lines=12> */
.L_x_7531:
[----:B---34-:R-:W-:Y:S01]  /*11820*/  IMAD R2, R3, UR5, R10 ;  /* 0x0000000503027c24 */ /* 0x018fe2000f8e020a */
[----:B-1----:R-:W-:Y:S01]  /*11830*/  ISETP.NE.AND P0, PT, R8, 0x1, PT ;  /* 0x000000010800780c */ /* 0x002fe20003f05270 */
[----:B------:R-:W-:-:S03]  /*11840*/  VIADD R14, R9, UR4 ;  /* 0x00000004090e7c36 */ /* 0x000fc60008000000 */
[----:B------:R1:W-:Y:S01]  /*11850*/  STL [R1], R2 ;  /* 0x0000000201007387 */ /* 0x0003e20000100800 */
[----:B------:R-:W-:-:S03]  /*11860*/  IADD3 R5, -R2, UR6, RZ ;  /* 0x0000000602057c10 */ /* 0x000fc6000fffe1ff */
[----:B------:R1:W-:Y:S05]  /*11870*/  STL [R1+0xc], R14 ;  /* 0x00000c0e01007387 */ /* 0x0003ea0000100800 */
[----:B------:R-:W-:Y:S05]  /*11880*/  @!P0 BRA `(.L_x_7532) ;  /* 0x0000000000e08947 */ /* 0x000fea0003800000 */
[----:B0-2---:R-:W-:Y:S02]  /*11890*/  IABS R7, R4 ;  /* 0x0000000400077213 */ /* 0x005fe40000000000 */
[----:B------:R-:W-:Y:S02]  /*118a0*/  IABS R9, R8 ;  /* 0x0000000800097213 */ /* 0x000fe40000000000 */
[----:B------:R-:W0:Y:S08]  /*118b0*/  I2F.RP R10, R7 ;  /* 0x00000007000a7306 */ /* 0x000e300000209400 */
[----:B------:R-:W2:Y:S08]  /*118c0*/  I2F.RP R11, R9 ;  /* 0x00000009000b7306 */ /* 0x000eb00000209400 */
[----:B0-----:R-:W1:Y:S08]  /*118d0*/  MUFU.RCP R10, R10 ;  /* 0x0000000a000a7308 */ /* 0x001e700000001000 */
[----:B--2---:R-:W-:Y:S01]  /*118e0*/  MUFU.RCP R11, R11 ;  /* 0x0000000b000b7308 */ /* 0x004fe20000001000 */
[----:B-1----:R-:W-:Y:S01]  /*118f0*/  VIADD R2, R10, 0xffffffe ;  /* 0x0ffffffe0a027836 */ /* 0x002fe20000000000 */
[----:B------:R-:W-:-:S06]  /*11900*/  IABS R10, R4 ;  /* 0x00000004000a7213 */ /* 0x000fcc0000000000 */
[----:B------:R0:W1:Y:S02]  /*11910*/  F2I.FTZ.U32.TRUNC.NTZ R3, R2 ;  /* 0x0000000200037305 */ /* 0x000064000021f000 */
[----:B0-----:R-:W-:Y:S02]  /*11920*/  IMAD.MOV.U32 R2, RZ, RZ, RZ ;  /* 0x000000ffff027224 */ /* 0x001fe400078e00ff */
[----:B-1----:R-:W-:-:S04]  /*11930*/  IMAD.MOV R12, RZ, RZ, -R3 ;  /* 0x000000ffff0c7224 */ /* 0x002fc800078e0a03 */
[----:B------:R-:W-:-:S04]  /*11940*/  IMAD R13, R12, R7, RZ ;  /* 0x000000070c0d7224 */ /* 0x000fc800078e02ff */
[----:B------:R-:W-:Y:S01]  /*11950*/  IMAD.HI.U32 R3, R3, R13, R2 ;  /* 0x0000000d03037227 */ /* 0x000fe200078e0002 */
[----:B------:R-:W-:-:S03]  /*11960*/  IABS R2, R5 ;  /* 0x0000000500027213 */ /* 0x000fc60000000000 */
[----:B------:R-:W-:Y:S02]  /*11970*/  IMAD.MOV R13, RZ, RZ, -R10 ;  /* 0x000000ffff0d7224 */ /* 0x000fe400078e0a0a */
[----:B------:R-:W-:-:S04]  /*11980*/  IMAD.HI.U32 R10, R3, R2, RZ ;  /* 0x00000002030a7227 */ /* 0x000fc800078e00ff */
[----:B------:R-:W-:Y:S02]  /*11990*/  IMAD R2, R10, R13, R2 ;  /* 0x0000000d0a027224 */ /* 0x000fe400078e0202 */
[----:B------:R-:W-:-:S03]  /*119a0*/  VIADD R3, R11, 0xffffffe ;  /* 0x0ffffffe0b037836 */ /* 0x000fc60000000000 */
[----:B------:R-:W-:-:S03]  /*119b0*/  ISETP.GT.U32.AND P1, PT, R7, R2, PT ;  /* 0x000000020700720c */ /* 0x000fc60003f24070 */
[----:B------:R-:W0:Y:S10]  /*119c0*/  F2I.FTZ.U32.TRUNC.NTZ R3, R3 ;  /* 0x0000000300037305 */ /* 0x000e34000021f000 */
[----:B------:R-:W-:-:S02]  /*119d0*/  @!P1 IMAD.IADD R2, R2, 0x1, -R7 ;  /* 0x0000000102029824 */ /* 0x000fc400078e0a07 */
[----:B------:R-:W-:Y:S01]  /*119e0*/  @!P1 VIADD R10, R10, 0x1 ;  /* 0x000000010a0a9836 */ /* 0x000fe20000000000 */
[----:B------:R-:W-:Y:S02]  /*119f0*/  ISETP.NE.AND P1, PT, R4, RZ, PT ;  /* 0x000000ff0400720c */ /* 0x000fe40003f25270 */
[----:B------:R-:W-:Y:S01]  /*11a00*/  ISETP.GE.U32.AND P0, PT, R2, R7, PT ;  /* 0x000000070200720c */ /* 0x000fe20003f06070 */
[----:B0-----:R-:W-:-:S04]  /*11a10*/  IMAD.MOV R2, RZ, RZ, -R3 ;  /* 0x000000ffff027224 */ /* 0x001fc800078e0a03 */
[----:B------:R-:W-:Y:S02]  /*11a20*/  IMAD R7, R2, R9, RZ ;  /* 0x0000000902077224 */ /* 0x000fe400078e02ff */
[----:B------:R-:W-:-:S04]  /*11a30*/  IMAD.MOV.U32 R2, RZ, RZ, RZ ;  /* 0x000000ffff027224 */ /* 0x000fc800078e00ff */
        /* <DEDUP_REMOVED lines=29> */
.L_x_7532:
        /* <DEDUP_REMOVED lines=61> */
.L_x_7533:
[----:B01----:R-:W-:-:S05]  /*11fe0*/  LOP3.LUT R3, RZ, R2, RZ, 0x33, !PT ;  /* 0x00000002ff037212 */ /* 0x003fca00078e33ff */
[----:B------:R-:W-:-:S05]  /*11ff0*/  IMAD.IADD R2, R4, 0x1, R3 ;  /* 0x0000000104027824 */ /* 0x000fca00078e0203 */
[----:B------:R1:W-:Y:S01]  /*12000*/  STL [R1+0x4], R2 ;  /* 0x0000040201007387 */ /* 0x0003e20000100800 */
[----:B------:R-:W-:Y:S05]  /*12010*/  BRA `(.L_x_7534) ;  /* 0x0000000000107947 */ /* 0x000fea0003800000 */
.L_x_7529:
[----:B------:R-:W-:Y:S01]  /*12020*/  IMAD.U32 R2, RZ, RZ, UR6 ;  /* 0x00000006ff027e24 */ /* 0x000fe2000f8e00ff */
[----:B------:R0:W-:Y:S04]  /*12030*/  STL [R1+0x4], RZ ;  /* 0x000004ff01007387 */ /* 0x0001e80000100800 */
[----:B------:R0:W-:Y:S04]  /*12040*/  STL [R1+0x8], RZ ;  /* 0x000008ff01007387 */ /* 0x0001e80000100800 */
[----:B------:R0:W-:Y:S02]  /*12050*/  STL [R1], R2 ;  /* 0x0000000201007387 */ /* 0x0001e40000100800 */
.L_x_7534:
        /* <DEDUP_REMOVED lines=10> */
.L_x_7527:
        /* <DEDUP_REMOVED lines=20> */
[----:B------:R-:W-:Y:S01]  /*12240*/  LOP3.LUT R0, R0, 0x40, RZ, 0xfc, !PT ;  /* 0x0000004000007812 */ /* 0x000fe200078efcff */
[----:B------:R-:W-:Y:S01]  /*12250*/  ULDC.64 UR38, c[0x0][0x198] ;  /* 0x0000660000267ab9 */ /* 0x000fe20000000a00 */
[----:B------:R-:W-:-:S02]  /*12260*/  LOP3.LUT R3, R3, 0x200, R2, 0xf8, !PT ;  /* 0x0000020003037812 */ /* 0x000fc400078ef802 */
[----:B------:R-:W-:-:S04]  /*12270*/  SHF.R.U32.HI R2, RZ, 0x3, R4 ;  /* 0x00000003ff027819 */ /* 0x000fc80000011604 */
[----:B------:R-:W-:Y:S01]  /*12280*/  LOP3.LUT R4, R2, 0x70, R6, 0xf8, !PT ;  /* 0x0000007002047812 */ /* 0x000fe200078ef806 */
[----:B------:R-:W-:Y:S01]  /*12290*/  IMAD.MOV.U32 R2, RZ, RZ, 0x1 ;  /* 0x00000001ff027424 */ /* 0x000fe200078e00ff */
[----:B----4-:R-:W-:-:S06]  /*122a0*/  ULEA UR4, UR5, UR4, 0x18 ;  /* 0x0000000405047291 */ /* 0x010fcc000f8ec03f */
[----:B------:R-:W-:-:S04]  /*122b0*/  IMAD.U32 R18, RZ, RZ, UR4 ;  /* 0x00000004ff127e24 */ /* 0x000fc8000f8e00ff */
[----:B------:R-:W-:-:S05]  /*122c0*/  IMAD R3, R3, 0x2, R18 ;  /* 0x0000000203037824 */ /* 0x000fca00078e0212 */
[----:B------:R0:W-:Y:S04]  /*122d0*/  STL [R1+0x24], R3 ;  /* 0x0000240301007387 */ /* 0x0001e80000100800 */
[----:B------:R0:W-:Y:S04]  /*122e0*/  STL [R1+0x44], RZ ;  /* 0x000044ff01007387 */ /* 0x0001e80000100800 */
[----:B------:R0:W-:Y:S02]  /*122f0*/  STL [R1+0x10], R2 ;  /* 0x0000100201007387 */ /* 0x0001e40000100800 */
.L_x_7644:
[----:B--23--:R-:W2:Y:S01]  /*12300*/  LDL R9, [R1+0xc] ;  /* 0x00000c0001097983 */ /* 0x00cea20000100800 */
[----:B------:R-:W-:Y:S05]  /*12310*/  YIELD ;  /* 0x0000000000007946 */ /* 0x000fea0003800000 */
[----:B------:R-:W-:Y:S01]  /*12320*/  ULDC.64 UR4, c[0x0][0xa28] ;  /* 0x00028a0000047ab9 */ /* 0x000fe20000000a00 */
[----:B------:R-:W-:Y:S01]  /*12330*/  IMAD.MOV.U32 R0, RZ, RZ, RZ ;  /* 0x000000ffff007224 */ /* 0x000fe200078e00ff */
[----:B------:R-:W-:Y:S01]  /*12340*/  ISETP.NE.U32.AND P0, PT, RZ, UR4, PT ;  /* 0x00000004ff007c0c */ /* 0x000fe2000bf05070 */
[----:B01----:R-:W1:Y:S01]  /*12350*/  LDC.64 R4, c[0x0][0xa00] ;  /* 0x00028000ff047b82 */ /* 0x003e620000000a00 */
[----:B------:R-:W-:Y:S01]  /*12360*/  IMAD.MOV.U32 R10, RZ, RZ, RZ ;  /* 0x000000ffff0a7224 */ /* 0x000fe200078e00ff */
[----:B------:R-:W-:Y:S01]  /*12370*/  ULDC.64 UR6, c[0x0][0xa08] ;  /* 0x0002820000067ab9 */ /* 0x000fe20000000a00 */
[----:B------:R-:W-:Y:S01]  /*12380*/  ISETP.NE.AND.EX P0, PT, RZ, UR5, PT, P0 ;  /* 0x00000005ff007c0c */ /* 0x000fe2000bf05300 */
[----:B------:R-:W-:-:S12]  /*12390*/  ULDC.64 UR4, c[0x0][0xa18] ;  /* 0x0002860000047ab9 */ /* 0x000fd80000000a00 */
[----:B0-----:R-:W2:Y:S02]  /*123a0*/  @P0 LDC.64 R2, c[0x0][0xa28] ;  /* 0x00028a00ff020b82 */ /* 0x001ea40000000a00 */
[----:B--2---:R-:W-:-:S05]  /*123b0*/  @P0 IMAD.WIDE R2, R9, 0x4, R2 ;  /* 0x0000000409020825 */ /* 0x004fca00078e0202 */
[----:B------:R0:W5:Y:S01]  /*123c0*/  @P0 LDG.E R0, desc[UR52][R2.64] ;  /* 0x0000003402000981 */ /* 0x000162000c1e1900 */
[----:B------:R-:W-:Y:S01]  /*123d0*/  ISETP.NE.U32.AND P0, PT, RZ, UR4, PT ;  /* 0x00000004ff007c0c */ /* 0x000fe2000bf05070 */
[----:B-1----:R-:W-:Y:S01]  /*123e0*/  IMAD.WIDE R4, R9, 0x4, R4 ;  /* 0x0000000409047825 */ /* 0x002fe200078e0204 */
[----:B------:R-:W-:Y:S02]  /*123f0*/  ISETP.NE.U32.AND P1, PT, RZ, UR6, PT ;  /* 0x00000006ff007c0c */ /* 0x000fe4000bf25070 */
[----:B------:R-:W-:Y:S01]  /*12400*/  ISETP.NE.AND.EX P2, PT, RZ, UR5, PT, P0 ;  /* 0x00000005ff007c0c */ /* 0x000fe2000bf45300 */
[----:B------:R-:W-:Y:S01]  /*12410*/  ULDC.64 UR4, c[0x0][0xa00] ;  /* 0x0002800000047ab9 */ /* 0x000fe20000000a00 */
[----:B------:R-:W-:Y:S01]  /*12420*/  ISETP.NE.AND.EX P1, PT, RZ, UR7, PT, P1 ;  /* 0x00000007ff007c0c */ /* 0x000fe2000bf25310 */
[----:B------:R-:W-:Y:S01]  /*12430*/  IMAD.MOV.U32 R8, RZ, RZ, RZ ;  /* 0x000000ffff087224 */ /* 0x000fe200078e00ff */
[----:B------:R-:W-:Y:S01]  /*12440*/  ISETP.NE.U32.AND P0, PT, RZ, UR4, PT ;  /* 0x00000004ff007c0c */ /* 0x000fe2000bf05070 */
[----:B0-----:R-:W0:Y:S03]  /*12450*/  LDC.64 R2, c[0x0][0xa08] ;  /* 0x00028200ff027b82 */ /* 0x001e260000000a00 */
        /* <DEDUP_REMOVED lines=21> */
[----:B------:R-:W0:Y:S04]  /*125b0*/  LDG.E R7, desc[UR52][R4.64] ;  /* 0x0000003404077981 */ /* 0x000e28000c1e1900 */
[----:B------:R-:W0:Y:S02]  /*125c0*/  LDG.E R4, desc[UR52][R4.64+0x4] ;  /* 0x0000043404047981 */ /* 0x000e24000c1e1900 */
[----:B0-----:R-:W-:-:S05]  /*125d0*/  IMAD.IADD R10, R4, 0x1, -R7 ;  /* 0x00000001040a7824 */ /* 0x001fca00078e0a07 */
[----:B------:R1:W-:Y:S02]  /*125e0*/  STL [R1+0x2c], R10 ;  /* 0x00002c0a01007387 */ /* 0x0003e40000100800 */
.L_x_7536:
        /* <DEDUP_REMOVED lines=12> */
[----:B------:R-:W3:Y:S02]  /*126b0*/  LDC.64 R2, c[0x0][0xa20] ;  /* 0x00028800ff027b82 */ /* 0x000ee40000000a00 */
[----:B---3--:R-:W-:-:S05]  /*126c0*/  IMAD.WIDE R2, R9, 0x4, R2 ;  /* 0x0000000409027825 */ /* 0x008fca00078e0202 */
[----:B------:R3:W5:Y:S01]  /*126d0*/  LDG.E R6, desc[UR52][R2.64] ;  /* 0x0000003402067981 */ /* 0x000762000c1e1900 */
[----:B------:R-:W-:Y:S05]  /*126e0*/  BRA `(.L_x_7538) ;  /* 0x0000000000107947 */ /* 0x000fea0003800000 */
.L_x_7537:
[----:B------:R-:W-:Y:S05]  /*126f0*/  @!P1 BRA `(.L_x_7538) ;  /* 0x00000000000c9947 */ /* 0x000fea0003800000 */
[----:B------:R-:W3:Y:S04]  /*12700*/  LDG.E R6, desc[UR52][R2.64] ;  /* 0x0000003402067981 */ /* 0x000ee8000c1e1900 */
[----:B------:R-:W3:Y:S02]  /*12710*/  LDG.E R2, desc[UR52][R2.64+0x4] ;  /* 0x0000043402027981 */ /* 0x000ee4000c1e1900 */
[----:B---3--:R-:W-:-:S07]  /*12720*/  IMAD.IADD R6, R2, 0x1, -R6 ;  /* 0x0000000102067824 */ /* 0x008fce00078e0a06 */
.L_x_7538:
        /* <DEDUP_REMOVED lines=34> */
.L_x_7541:
[----:B------:R-:W-:-:S13]  /*12950*/  ISETP.NE.AND P0, PT, R3, 0x1, PT ;  /* 0x000000010300780c */ /* 0x000fda0003f05270 */
[----:B------:R-:W2:Y:S02]  /*12960*/  @P0 LDC.64 R4, c[0x0][0x9e8] ;  /* 0x00027a00ff040b82 */ /* 0x000ea40000000a00 */
[----:B--2---:R-:W-:-:S05]  /*12970*/  @P0 IMAD.HI.U32 R4, R8, R4, RZ ;  /* 0x0000000408040227 */ /* 0x004fca00078e00ff */
[----:B------:R-:W-:-:S07]  /*12980*/  @P0 SHF.R.U32.HI R8, RZ, R5, R4 ;  /* 0x00000005ff080219 */ /* 0x000fce0000011604 */
.L_x_7542:
[----:B------:R-:W-:Y:S05]  /*12990*/  BSYNC B0 ;  /* 0x0000000000007941 */ /* 0x000fea0003800000 */
.L_x_7540:
[----:B------:R-:W-:-:S05]  /*129a0*/  IMAD R8, R8, R3, R3 ;  /* 0x0000000308087224 */ /* 0x000fca00078e0203 */
[----:B------:R-:W-:-:S07]  /*129b0*/  VIMNMX R2, R2, R8, PT ;  /* 0x0000000802027248 */ /* 0x000fce0003fe0100 */
.L_x_7539:
        /* <DEDUP_REMOVED lines=25> */
.L_x_7545:
[----:B------:R-:W-:-:S13]  /*12b50*/  ISETP.NE.AND P0, PT, R3, 0x1, PT ;  /* 0x000000010300780c */ /* 0x000fda0003f05270 */
[----:B--2---:R-:W2:Y:S02]  /*12b60*/  @P0 LDC.64 R4, c[0x0][0x9e8] ;  /* 0x00027a00ff040b82 */ /* 0x004ea40000000a00 */
[----:B--2---:R-:W-:-:S05]  /*12b70*/  @P0 IMAD.HI.U32 R4, R6, R4, RZ ;  /* 0x0000000406040227 */ /* 0x004fca00078e00ff */
[----:B------:R-:W-:-:S07]  /*12b80*/  @P0 SHF.R.U32.HI R6, RZ, R5, R4 ;  /* 0x00000005ff060219 */ /* 0x000fce0000011604 */
.L_x_7546:
[----:B------:R-:W-:Y:S05]  /*12b90*/  BSYNC B0 ;  /* 0x0000000000007941 */ /* 0x000fea0003800000 */
.L_x_7544:
[----:B------:R-:W-:-:S05]  /*12ba0*/  IMAD R3, R6, R3, RZ ;  /* 0x0000000306037224 */ /* 0x000fca00078e02ff */
[----:B------:R-:W-:-:S07]  /*12bb0*/  VIMNMX R2, R2, R3, !PT ;  /* 0x0000000302027248 */ /* 0x000fce0007fe0100 */
.L_x_7543:
        /* <DEDUP_REMOVED lines=44> */
.L_x_7548:
[----:B------:R-:W-:Y:S05]  /*12e80*/  BSYNC B0 ;  /* 0x0000000000007941 */ /* 0x000fea0003800000 */
.L_x_7547:
        /* <DEDUP_REMOVED lines=15> */
[----:B------:R-:W0:Y:S02]  /*12f80*/  FLO.U32 R0, UR4 ;  /* 0x0000000400007d00 */ /* 0x000e2400080e0000 */
        /* <DEDUP_REMOVED lines=10> */
.L_x_7550:
        /* <DEDUP_REMOVED lines=20> */
.L_x_7553:
[----:B------:R-:W-:Y:S05]  /*13170*/  BSYNC B6 ;  /* 0x0000000000067941 */ /* 0x000fea0003800000 */
.L_x_7552:
        /* <DEDUP_REMOVED lines=20> */
.L_x_7556:
        /* <DEDUP_REMOVED lines=15> */
.L_x_7555:
[----:B------:R-:W-:Y:S05]  /*133b0*/  BSYNC B6 ;  /* 0x0000000000067941 */ /* 0x000fea0003800000 */
.L_x_7554:
[----:B------:R-:W3:Y:S01]  /*133c0*/  LDL R0, [R1+0xc] ;  /* 0x00000c0001007983 */ /* 0x000ee20000100800 */
[----:B------:R-:W-:Y:S02]  /*133d0*/  ULDC.64 UR4, c[0x0][0x9f8] ;  /* 0x00027e0000047ab9 */ /* 0x000fe40000000a00 */
[----:B------:R-:W-:Y:S01]  /*133e0*/  ISETP.NE.U32.AND P0, PT, RZ, UR4, PT ;  /* 0x00000004ff007c0c */ /* 0x000fe2000bf05070 */
[----:B------:R-:W4:Y:S03]  /*133f0*/  LDL R17, [R1+0x30] ;  /* 0x0000300001117983 */ /* 0x000f260000100800 */
        /* <DEDUP_REMOVED lines=20> */
.L_x_7660:
        /* <DEDUP_REMOVED lines=11> */
.L_x_7663:
[----:B------:R-:W-:Y:S05]  /*135f0*/  @!P6 BRA `(.L_x_7558) ;  /* 0x000000040010e947 */ /* 0x000fea0003800000 */
[----:B------:R-:W-:-:S04]  /*13600*/  ISETP.NE.U32.AND P0, PT, R2, RZ, PT ;  /* 0x000000ff0200720c */ /* 0x000fc80003f05070 */
[----:B------:R-:W-:-:S13]  /*13610*/  ISETP.NE.AND.EX P0, PT, R3, RZ, PT, P0 ;  /* 0x000000ff0300720c */ /* 0x000fda0003f05300 */
[----:B------:R-:W-:Y:S05]  /*13620*/  @!P0 BRA `(.L_x_7560) ;  /* 0x0000000000508947 */ /* 0x000fea0003800000 */
[----:B------:R-:W3:Y:S01]  /*13630*/  LDC R6, c[0x0][0x43c] ;  /* 0x00010f00ff067b82 */ /* 0x000ee20000000800 */
[----:B------:R-:W-:Y:S01]  /*13640*/  IMAD.MOV.U32 R9, RZ, RZ, R0 ;  /* 0x000000ffff097224 */ /* 0x000fe200078e0000 */
[----:B------:R-:W-:-:S03]  /*13650*/  ULDC.64 UR4, c[0x0][0x428] ;  /* 0x00010a0000047ab9 */ /* 0x000fc60000000a00 */
        /* <DEDUP_REMOVED lines=17> */
.L_x_7560:
[----:B---3--:R-:W3:Y:S01]  /*13770*/  LDL R2, [R1+0x10] ;  /* 0x0000100001027983 */ /* 0x008ee20000100800 */
[----:B-1----:R-:W-:Y:S01]  /*13780*/  IMAD R0, R19, 0x8, R18 ;  /* 0x0000000813007824 */ /* 0x002fe200078e0212 */
[----:B---3--:R-:W-:-:S04]  /*13790*/  SHF.L.U32 R2, R2, 0x1f, RZ ;  /* 0x0000001f02027819 */ /* 0x008fc800000006ff */
[----:B------:R-:W1:Y:S02]  /*137a0*/  SYNCS.PHASECHK.TRANS64.TRYWAIT P0, [R0+URZ+0x28840], R2 ;  /* 0x02884002000075a7 */ /* 0x000e64000800017f */
[----:B-1----:R-:W-:Y:S05]  /*137b0*/  @!P0 BRA `(.L_x_7561) ;  /* 0x0000004c00848947 */ /* 0x002fea0003800000 */
.L_x_7664:
        /* <DEDUP_REMOVED lines=11> */
.L_x_7562:
[----:B------:R-:W3:Y:S04]  /*13870*/  LDL R4, [R1+0x4] ;  /* 0x0000040001047983 */ /* 0x000ee80000100800 */
[----:B------:R-:W4:Y:S04]  /*13880*/  LDL R3, [R1+0x14] ;  /* 0x0000140001037983 */ /* 0x000f280000100800 */
[----:B-1----:R-:W2:Y:S01]  /*13890*/  LDL.LU R2, [R1+0x18] ;  /* 0x0000180001027983 */ /* 0x002ea20000300800 */
        /* <DEDUP_REMOVED lines=18> */
[----:B------:R-:W-:Y:S01]  /*139c0*/  ULEA UR11, UR11, UR5, 0x7 ;  /* 0x000000050b0b7291 */ /* 0x000fe2000f8e383f */
[----:B------:R3:W-:Y:S01]  /*139d0*/  STL [R1+0x18], R2 ;  /* 0x0000180201007387 */ /* 0x0007e20000100800 */
[----:B------:R-:W-:-:S09]  /*139e0*/  UIADD3.X UR5, URZ, UR39, URZ, UP0, !UPT ;  /* 0x000000273f057290 */ /* 0x000fd200087fe43f */
[----:B------:R1:W-:Y:S02]  /*139f0*/  UTMALDG.4D [UR8], [UR4], desc[UR6] ;  /* 0x00000608040075b4 */ /* 0x0003e40008019000 */
[----:B-1----:R-:W-:Y:S01]  /*13a00*/  UMOV UR8, UR14 ;  /* 0x0000000e00087c82 */ /* 0x002fe20008000000 */
[----:B------:R-:W-:Y:S02]  /*13a10*/  UMOV UR10, UR15 ;  /* 0x0000000f000a7c82 */ /* 0x000fe40008000000 */
[----:B------:R3:W-:Y:S02]  /*13a20*/  UTMALDG.4D [UR8], [UR4], desc[UR6] ;  /* 0x00000608040075b4 */ /* 0x0007e40008019000 */
[----:B---3--:R-:W-:Y:S01]  /*13a30*/  NOP ;  /* 0x0000000000007918 */ /* 0x008fe20000000000 */
.L_x_7558:
[----:B------:R-:W1:Y:S01]  /*13a40*/  LDL.LU R3, [R1+0x3c] ;  /* 0x00003c0001037983 */ /* 0x000e620000300800 */
[----:B------:R-:W-:Y:S05]  /*13a50*/  WARPSYNC.ALL ;  /* 0x0000000000007948 */ /* 0x000fea0003800000 */
[----:B------:R-:W-:Y:S01]  /*13a60*/  ULDC.64 UR4, c[0x0][0x298] ;  /* 0x0000a60000047ab9 */ /* 0x000fe20000000a00 */
        /* <DEDUP_REMOVED lines=28> */
.L_x_7564:
[----:B------:R-:W-:Y:S05]  /*13c30*/  BSYNC B6 ;  /* 0x0000000000067941 */ /* 0x000fea0003800000 */
.L_x_7563:
        /* <DEDUP_REMOVED lines=9> */
[----:B------:R-:W1:Y:S01]  /*13cd0*/  S2R R9, SR_TID.X ;  /* 0x0000000000097919 */ /* 0x000e620000002100 */
[----:B------:R-:W-:Y:S01]  /*13ce0*/  ULDC.64 UR6, c[0x0][0x280] ;  /* 0x0000a00000067ab9 */ /* 0x000fe20000000a00 */
        /* <DEDUP_REMOVED lines=9> */
[----:B------:R-:W-:Y:S02]  /*13d80*/  ULDC.64 UR4, c[0x0][0x2e0] ;  /* 0x0000b80000047ab9 */ /* 0x000fe40000000a00 */
[----:B------:R-:W-:-:S05]  /*13d90*/  IMAD R4, R4, UR4, RZ ;  /* 0x0000000404047c24 */ /* 0x000fca000f8e02ff */
[----:B------:R-:W0:Y:S01]  /*13da0*/  @P0 LDC R6, c[0x0][0x450] ;  /* 0x00011400ff060b82 */ /* 0x000e220000000800 */
[----:B-1----:R-:W-:-:S04]  /*13db0*/  LOP3.LUT R5, R5, 0x7f, RZ, 0xc0, !PT ;  /* 0x0000007f05057812 */ /* 0x002fc800078ec0ff */
[----:B------:R-:W-:-:S04]  /*13dc0*/  SHF.R.U32.HI R5, RZ, 0x3, R5 ;  /* 0x00000003ff057819 */ /* 0x000fc80000011605 */
[----:B------:R-:W-:Y:S02]  /*13dd0*/  LOP3.LUT R9, R5, 0x70, R9, 0xf8, !PT ;  /* 0x0000007005097812 */ /* 0x000fe400078ef809 */
[----:B------:R-:W1:Y:S01]  /*13de0*/  @P0 LDC R5, c[0x0][0x44c] ;  /* 0x00011300ff050b82 */ /* 0x000e620000000800 */
        /* <DEDUP_REMOVED lines=13> */
[----:B------:R-:W-:Y:S02]  /*13ec0*/  IMAD R5, R5, UR4, RZ ;  /* 0x0000000405057c24 */ /* 0x000fe4000f8e02ff */
[----:B--2---:R-:W-:Y:S02]  /*13ed0*/  IMAD.SHL.U32 R9, R9, 0x8, RZ ;  /* 0x0000000809097824 */ /* 0x004fe400078e00ff */
[----:B------:R-:W-:Y:S01]  /*13ee0*/  IMAD R0, R0, UR5, R5 ;  /* 0x0000000500007c24 */ /* 0x000fe2000f8e0205 */
[----:B------:R-:W-:Y:S02]  /*13ef0*/  ULDC.64 UR4, c[0x0][0x2c8] ;  /* 0x0000b20000047ab9 */ /* 0x000fe40000000a00 */
[----:B------:R-:W-:Y:S01]  /*13f00*/  LOP3.LUT R9, R9, 0x38, RZ, 0xc0, !PT ;  /* 0x0000003809097812 */ /* 0x000fe200078ec0ff */
[----:B------:R-:W-:Y:S01]  /*13f10*/  IMAD.IADD R3, R3, 0x1, R0 ;  /* 0x0000000103037824 */ /* 0x000fe200078e0200 */
[----:B------:R-:W-:Y:S02]  /*13f20*/  SHF.R.S32.HI R0, RZ, 0x1f, R4 ;  /* 0x0000001fff007819 */ /* 0x000fe40000011404 */
[----:B------:R-:W-:Y:S01]  /*13f30*/  LOP3.LUT R9, R9, 0x40, RZ, 0xfc, !PT ;  /* 0x0000004009097812 */ /* 0x000fe200078efcff */
        /* <DEDUP_REMOVED lines=19> */
[----:B------:R-:W3:Y:S03]  /*14070*/  LDL.LU R6, [R1+0x2c] ;  /* 0x00002c0001067983 */ /* 0x000ee60000300800 */
[----:B--2---:R-:W-:-:S04]  /*14080*/  IMAD.IADD R0, R8, 0x1, R11 ;  /* 0x0000000108007824 */ /* 0x004fc800078e020b */
[----:B------:R-:W-:Y:S02]  /*14090*/  VIADD R5, R0, 0x10 ;  /* 0x0000001000057836 */ /* 0x000fe40000000000 */
[----:B---3--:R-:W-:Y:S02]  /*140a0*/  IMAD R2, R6, R7, RZ ;  /* 0x0000000706027224 */ /* 0x008fe400078e02ff */
[----:B------:R-:W0:Y:S04]  /*140b0*/  SHFL.IDX PT, R7, R4, RZ, 0x181f ;  /* 0x00181fff04077589 */ /* 0x000e2800000e0000 */
[----:B------:R-:W1:Y:S01]  /*140c0*/  SHFL.IDX PT, R6, R3, RZ, 0x181f ;  /* 0x00181fff03067589 */ /* 0x000e6200000e0000 */
[-C--:B------:R-:W-:Y:S02]  /*140d0*/  ISETP.GE.AND P4, PT, R0, R2.reuse, PT ;  /* 0x000000020000720c */ /* 0x080fe40003f86270 */
[----:B------:R-:W-:-:S02]  /*140e0*/  ISETP.GE.AND P2, PT, R5, R2, PT ;  /* 0x000000020500720c */ /* 0x000fc40003f46270 */
[----:B------:R-:W2:Y:S04]  /*140f0*/  SHFL.IDX PT, R5, R4, 0x1, 0x181f ;  /* 0x00381f0004057f89 */ /* 0x000ea800000e0000 */
[----:B------:R-:W3:Y:S05]  /*14100*/  SHFL.IDX PT, R8, R3, 0x1, 0x181f ;  /* 0x00381f0003087f89 */ /* 0x000eea00000e0000 */
[----:B0-----:R-:W-:-:S05]  /*14110*/  @!P4 LEA R7, P3, R10, R7, 0x1 ;  /* 0x000000070a07c211 */ /* 0x001fca00078608ff */
[----:B-1----:R-:W-:-:S05]  /*14120*/  @!P4 IMAD.X R6, RZ, RZ, R6, P3 ;  /* 0x000000ffff06c224 */ /* 0x002fca00018e0606 */
[----:B------:R-:W-:-:S04]  /*14130*/  @!P4 LOP3.LUT R7, R7, R6, RZ, 0x3c, !PT ;  /* 0x000000060707c212 */ /* 0x000fc800078e3cff */
[----:B------:R-:W-:-:S04]  /*14140*/  @!P4 LOP3.LUT R6, R7, R6, RZ, 0x3c, !PT ;  /* 0x000000060706c212 */ /* 0x000fc800078e3cff */
[----:B------:R-:W-:-:S05]  /*14150*/  @!P4 LOP3.LUT R7, R7, R6, RZ, 0x3c, !PT ;  /* 0x000000060707c212 */ /* 0x000fca00078e3cff */
[----:B-----5:R-:W-:Y:S04]  /*14160*/  @!P4 LDGSTS.E.BYPASS.LTC128B.128 [R9+0x10400], desc[UR52][R6.64], !P0 ;  /* 0x104000000609cfae */ /* 0x020fe8000c101d74 */
[----:B------:R2:W-:Y:S02]  /*14170*/  @!P4 LDGSTS.E.BYPASS.LTC128B.128 [R9+0x14400], desc[UR52][R6.64+0x80], !P1 ;  /* 0x144000800609cfae */ /* 0x0005e4000c901d74 */
[----:B--2---:R-:W-:-:S05]  /*14180*/  @!P2 LEA R7, P3, R10, R5, 0x1 ;  /* 0x000000050a07a211 */ /* 0x004fca00078608ff */
[----:B---3--:R-:W-:-:S05]  /*14190*/  @!P2 IMAD.X R6, RZ, RZ, R8, P3 ;  /* 0x000000ffff06a224 */ /* 0x008fca00018e0608 */
[----:B------:R-:W-:-:S04]  /*141a0*/  @!P2 LOP3.LUT R7, R7, R6, RZ, 0x3c, !PT ;  /* 0x000000060707a212 */ /* 0x000fc800078e3cff */
[----:B------:R-:W-:Y:S01]  /*141b0*/  @!P2 LOP3.LUT R6, R7, R6, RZ, 0x3c, !PT ;  /* 0x000000060706a212 */ /* 0x000fe200078e3cff */
[----:B------:R-:W-:-:S03]  /*141c0*/  VIADD R5, R0, 0x20 ;  /* 0x0000002000057836 */ /* 0x000fc60000000000 */
        /* <DEDUP_REMOVED lines=54> */
.L_x_7681:
[----:B------:R-:W-:Y:S01]  /*14530*/  VIADD R0, R0, 0x70 ;  /* 0x0000007000007836 */ /* 0x000fe20000000000 */
[----:B------:R-:W-:Y:S04]  /*14540*/  BSSY B0, `(.L_x_7566) ;  /* 0x000000a000007945 */ /* 0x000fe80003800000 */
[----:B------:R-:W-:-:S13]  /*14550*/  ISETP.GE.AND P2, PT, R0, R2, PT ;  /* 0x000000020000720c */ /* 0x000fda0003f46270 */
[----:B------:R-:W-:Y:S05]  /*14560*/  @P2 BRA `(.L_x_7567) ;  /* 0x00000000001c2947 */ /* 0x000fea0003800000 */
[----:B--2---:R-:W-:-:S05]  /*14570*/  LEA R2, P2, R10, R3, 0x1 ;  /* 0x000000030a027211 */ /* 0x004fca00078408ff */
[----:B01----:R-:W-:-:S05]  /*14580*/  IMAD.X R3, RZ, RZ, R5, P2 ;  /* 0x000000ffff037224 */ /* 0x003fca00010e0605 */
[----:B------:R-:W-:Y:S01]  /*14590*/  @!PT LDS RZ, [RZ] ;  /* 0x00000000fffff984 */ /* 0x000fe20000000800 */
[----:B------:R-:W-:Y:S01]  /*145a0*/  @!PT LDS RZ, [RZ] ;  /* 0x00000000fffff984 */ /* 0x000fe20000000800 */
[----:B------:R-:W-:Y:S01]  /*145b0*/  @!PT LDS RZ, [RZ] ;  /* 0x00000000fffff984 */ /* 0x000fe20000000800 */
[----:B------:R3:W-:Y:S04]  /*145c0*/  LDGSTS.E.BYPASS.LTC128B.128 [R9+0x13c00], desc[UR52][R2.64], !P0 ;  /* 0x13c0000002097fae */ /* 0x0007e8000c101d74 */
[----:B------:R3:W-:Y:S02]  /*145d0*/  LDGSTS.E.BYPASS.LTC128B.128 [R9+0x17c00], desc[UR52][R2.64+0x80], !P1 ;  /* 0x17c0008002097fae */ /* 0x0007e4000c901d74 */
.L_x_7567:
[----:B------:R-:W-:Y:S05]  /*145e0*/  BSYNC B0 ;  /* 0x0000000000007941 */ /* 0x000fea0003800000 */
.L_x_7566:
[----:B------:R-:W-:Y:S01]  /*145f0*/  NOP ;  /* 0x0000000000007918 */ /* 0x000fe20000000000 */
[----:B------:R-:W-:Y:S01]  /*14600*/  PLOP3.LUT P0, PT, PT, PT, PT, 0x80, 0x0 ;  /* 0x000000000000781c */ /* 0x000fe20003f0f070 */
[----:B0-----:R-:W-:-:S12]  /*14610*/  VIADD R6, R18, 0x28800 ;  /* 0x0002880012067836 */ /* 0x001fd80000000000 */
.L_x_7568:
        /* <DEDUP_REMOVED lines=18> */
.L_x_7682:
[----:B------:R-:W-:Y:S05]  /*14740*/  BSYNC B0 ;  /* 0x0000000000007941 */ /* 0x000fea0003800000 */
.L_x_7569:
        /* <DEDUP_REMOVED lines=60> */
.L_x_7577:
[----:B------:R-:W-:Y:S01]  /*14b10*/  IMAD R3, R8, 0x8, R18 ;  /* 0x0000000808037824 */ /* 0x000fe200078e0212 */
[----:B------:R-:W-:Y:S01]  /*14b20*/  SHF.L.U32 R2, R10, 0x1f, RZ ;  /* 0x0000001f0a027819 */ /* 0x000fe200000006ff */
[----:B------:R-:W-:Y:S03]  /*14b30*/  BSSY B3, `(.L_x_7578) ;  /* 0x0000003000037945 */ /* 0x000fe60003800000 */
[----:B------:R-:W1:Y:S02]  /*14b40*/  SYNCS.PHASECHK.TRANS64.TRYWAIT P0, [R3+URZ+0x28840], R2 ;  /* 0x02884002030075a7 */ /* 0x000e64000800017f */
[----:B-1----:R-:W-:Y:S05]  /*14b50*/  @!P0 BRA `(.L_x_7579) ;  /* 0x0000004400808947 */ /* 0x002fea0003800000 */
.L_x_7683:
[----:B------:R-:W-:Y:S05]  /*14b60*/  BSYNC B3 ;  /* 0x0000000000037941 */ /* 0x000fea0003800000 */
.L_x_7578:
        /* <DEDUP_REMOVED lines=12> */
.L_x_7581:
[----:B------:R-:W-:Y:S05]  /*14c30*/  BSYNC B3 ;  /* 0x0000000000037941 */ /* 0x000fea0003800000 */
.L_x_7580:
        /* <DEDUP_REMOVED lines=12> */
.L_x_7582:
        /* <DEDUP_REMOVED lines=16> */
.L_x_7583:
        /* <DEDUP_REMOVED lines=16> */
.L_x_7684:
[----:B------:R-:W-:Y:S05]  /*14f00*/  BSYNC B3 ;  /* 0x0000000000037941 */ /* 0x000fea0003800000 */
.L_x_7584:
        /* <DEDUP_REMOVED lines=12> */
.L_x_7587:
[----:B------:R-:W-:Y:S05]  /*14fd0*/  BSYNC B3 ;  /* 0x0000000000037941 */ /* 0x000fea0003800000 */
.L_x_7586:
        /* <DEDUP_REMOVED lines=13> */
.L_x_7588:
        /* <DEDUP_REMOVED lines=15> */
.L_x_7589:
        /* <DEDUP_REMOVED lines=12> */
.L_x_7576:
[----:B------:R-:W-:Y:S05]  /*15260*/  BSYNC B1 ;  /* 0x0000000000017941 */ /* 0x000fea0003800000 */
.L_x_7575:
[----:B0-----:R-:W2:Y:S01]  /*15270*/  LDL.LU R0, [R1+0x30] ;  /* 0x0000300001007983 */ /* 0x001ea20000300800 */
[----:B------:R-:W-:-:S03]  /*15280*/  IMAD.MOV.U32 R19, RZ, RZ, R8 ;  /* 0x000000ffff137224 */ /* 0x000fc600078e0008 */
[----:B------:R0:W-:Y:S02]  /*15290*/  STL [R1+0x10], R10 ;  /* 0x0000100a01007387 */ /* 0x0001e40000100800 */
[----:B0-2---:R-:W-:-:S07]  /*152a0*/  VIADD R0, R0, 0xfffffffd ;  /* 0xfffffffd00007836 */ /* 0x005fce0000000000 */
.L_x_7574:
[----:B------:R-:W-:Y:S05]  /*152b0*/  BSYNC B2 ;  /* 0x0000000000027941 */ /* 0x000fea0003800000 */
.L_x_7573:
[----:B------:R-:W-:-:S05]  /*152c0*/  VIADD R11, R11, 0xfffffffe ;  /* 0xfffffffe0b0b7836 */ /* 0x000fca0000000000 */
[----:B------:R-:W-:-:S13]  /*152d0*/  ISETP.NE.AND P0, PT, R11, R7, PT ;  /* 0x000000070b00720c */ /* 0x000fda0003f05270 */
[----:B------:R-:W-:Y:S05]  /*152e0*/  @!P0 BRA `(.L_x_7572) ;  /* 0x0000001000cc8947 */ /* 0x000fea0003800000 */
[----:B------:R-:W-:-:S07]  /*152f0*/  IMAD.MOV.U32 R9, RZ, RZ, R17 ;  /* 0x000000ffff097224 */ /* 0x000fce00078e0011 */
.L_x_7620:
        /* <DEDUP_REMOVED lines=35> */
.L_x_7592:
[----:B------:R-:W-:Y:S01]  /*15530*/  IMAD R3, R4, 0x8, R18 ;  /* 0x0000000804037824 */ /* 0x000fe200078e0212 */
[----:B------:R-:W-:Y:S01]  /*15540*/  SHF.L.U32 R2, R5, 0x1f, RZ ;  /* 0x0000001f05027819 */ /* 0x000fe200000006ff */
[----:B------:R-:W-:Y:S03]  /*15550*/  BSSY B2, `(.L_x_7593) ;  /* 0x0000003000027945 */ /* 0x000fe60003800000 */
[----:B------:R-:W1:Y:S02]  /*15560*/  SYNCS.PHASECHK.TRANS64.TRYWAIT P0, [R3+URZ+0x28840], R2 ;  /* 0x02884002030075a7 */ /* 0x000e64000800017f */
[----:B-1----:R-:W-:Y:S05]  /*15570*/  @!P0 BRA `(.L_x_7594) ;  /* 0x0000003c00208947 */ /* 0x002fea0003800000 */
.L_x_7685:
[----:B------:R-:W-:Y:S05]  /*15580*/  BSYNC B2 ;  /* 0x0000000000027941 */ /* 0x000fea0003800000 */
.L_x_7593:
        /* <DEDUP_REMOVED lines=12> */
.L_x_7596:
[----:B------:R-:W-:Y:S05]  /*15650*/  BSYNC B2 ;  /* 0x0000000000027941 */ /* 0x000fea0003800000 */
.L_x_7595:
        /* <DEDUP_REMOVED lines=12> */
.L_x_7597:
        /* <DEDUP_REMOVED lines=16> */
.L_x_7598:
        /* <DEDUP_REMOVED lines=16> */
.L_x_7686:
[----:B------:R-:W-:Y:S05]  /*15920*/  BSYNC B2 ;  /* 0x0000000000027941 */ /* 0x000fea0003800000 */
.L_x_7599:
        /* <DEDUP_REMOVED lines=11> */
.L_x_7602:
[----:B------:R-:W-:Y:S05]  /*159e0*/  BSYNC B2 ;  /* 0x0000000000027941 */ /* 0x000fea0003800000 */
.L_x_7601:
        /* <DEDUP_REMOVED lines=12> */
.L_x_7603:
        /* <DEDUP_REMOVED lines=15> */
.L_x_7604:
        /* <DEDUP_REMOVED lines=12> */
.L_x_7591:
[----:B------:R-:W-:Y:S05]  /*15c60*/  BSYNC B1 ;  /* 0x0000000000017941 */ /* 0x000fea0003800000 */
.L_x_7590:
        /* <DEDUP_REMOVED lines=35> */
.L_x_7607:
[----:B------:R-:W-:Y:S01]  /*15ea0*/  IMAD R2, R19, 0x8, R18 ;  /* 0x0000000813027824 */ /* 0x000fe200078e0212 */
[----:B------:R-:W-:Y:S01]  /*15eb0*/  SHF.L.U32 R3, R12, 0x1f, RZ ;  /* 0x0000001f0c037819 */ /* 0x000fe200000006ff */
[----:B------:R-:W-:Y:S03]  /*15ec0*/  BSSY B2, `(.L_x_7608) ;  /* 0x0000003000027945 */ /* 0x000fe60003800000 */
[----:B------:R-:W2:Y:S02]  /*15ed0*/  SYNCS.PHASECHK.TRANS64.TRYWAIT P0, [R2+URZ+0x28840], R3 ;  /* 0x02884003020075a7 */ /* 0x000ea4000800017f */
[----:B--2---:R-:W-:Y:S05]  /*15ee0*/  @!P0 BRA `(.L_x_7609) ;  /* 0x0000003000ec8947 */ /* 0x004fea0003800000 */
.L_x_7687:
[----:B------:R-:W-:Y:S05]  /*15ef0*/  BSYNC B2 ;  /* 0x0000000000027941 */ /* 0x000fea0003800000 */
.L_x_7608:
        /* <DEDUP_REMOVED lines=12> */
.L_x_7611:
[----:B------:R-:W-:Y:S05]  /*15fc0*/  BSYNC B2 ;  /* 0x0000000000027941 */ /* 0x000fea0003800000 */
.L_x_7610:
        /* <DEDUP_REMOVED lines=13> */
.L_x_7612:
        /* <DEDUP_REMOVED lines=16> */
.L_x_7613:
        /* <DEDUP_REMOVED lines=15> */
.L_x_7688:
[----:B------:R-:W-:Y:S05]  /*16290*/  BSYNC B2 ;  /* 0x0000000000027941 */ /* 0x000fea0003800000 */
.L_x_7614:
        /* <DEDUP_REMOVED lines=11> */
.L_x_7617:
[----:B------:R-:W-:Y:S05]  /*16350*/  BSYNC B2 ;  /* 0x0000000000027941 */ /* 0x000fea0003800000 */
.L_x_7616:
        /* <DEDUP_REMOVED lines=12> */
.L_x_7618:
        /* <DEDUP_REMOVED lines=15> */
.L_x_7619:
        /* <DEDUP_REMOVED lines=12> */
.L_x_7606:
[----:B------:R-:W-:Y:S05]  /*165d0*/  BSYNC B1 ;  /* 0x0000000000017941 */ /* 0x000fea0003800000 */
.L_x_7605:
[----:B------:R-:W2:Y:S01]  /*165e0*/  LDL R2, [R1+0x20] ;  /* 0x0000200001027983 */ /* 0x000ea20000100800 */
[----:B------:R-:W-:Y:S01]  /*165f0*/  VIADD R0, R0, 0xfffffffe ;  /* 0xfffffffe00007836 */ /* 0x000fe20000000000 */
[----:B--2---:R-:W-:-:S13]  /*16600*/  ISETP.GT.AND P0, PT, R7, R2, PT ;  /* 0x000000020700720c */ /* 0x004fda0003f04270 */
[----:B------:R-:W-:Y:S05]  /*16610*/  @P0 BRA `(.L_x_7620) ;  /* 0xffffffec00380947 */ /* 0x000fea000383ffff */
.L_x_7572:
[----:B------:R-:W-:Y:S05]  /*16620*/  BSYNC B0 ;  /* 0x0000000000007941 */ /* 0x000fea0003800000 */
.L_x_7571:
[----:B------:R-:W3:Y:S01]  /*16630*/  S2R R7, SR_TID.X ;  /* 0x0000000000077919 */ /* 0x000ee20000002100 */
[----:B------:R-:W-:Y:S01]  /*16640*/  BSSY B0, `(.L_x_7621) ;  /* 0x0000011000007945 */ /* 0x000fe20003800000 */
[----:B---3--:R-:W-:-:S04]  /*16650*/  LOP3.LUT R7, R7, 0x7f, RZ, 0xc0, !PT ;  /* 0x0000007f07077812 */ /* 0x008fc800078ec0ff */
[----:B------:R-:W-:-:S13]  /*16660*/  ISETP.NE.AND P0, PT, R7, RZ, PT ;  /* 0x000000ff0700720c */ /* 0x000fda0003f05270 */
[----:B------:R-:W-:Y:S05]  /*16670*/  @P0 BRA `(.L_x_7622) ;  /* 0x0000000000340947 */ /* 0x000fea0003800000 */
[----:B--2---:R-:W2:Y:S01]  /*16680*/  S2R R3, SR_LANEID ;  /* 0x0000000000037919 */ /* 0x004ea20000000000 */
[----:B------:R-:W-:Y:S02]  /*16690*/  VOTEU.ANY UR4, UPT, PT ;  /* 0x0000000000047886 */ /* 0x000fe400038e0100 */
[----:B------:R-:W2:Y:S08]  /*166a0*/  FLO.U32 R0, UR4 ;  /* 0x0000000400007d00 */ /* 0x000eb000080e0000 */
[----:B------:R-:W3:Y:S01]  /*166b0*/  POPC R4, UR4 ;  /* 0x0000000400047d09 */ /* 0x000ee20008000000 */
[----:B--2---:R-:W-:-:S02]  /*166c0*/  ISETP.EQ.U32.AND P0, PT, R0, R3, PT ;  /* 0x000000030000720c */ /* 0x004fc40003f02070 */
[----:B------:R-:W3:Y:S11]  /*166d0*/  LDC.64 R2, c[0x0][0xc60] ;  /* 0x00031800ff027b82 */ /* 0x000ef60000000a00 */
[----:B---3--:R-:W2:Y:S01]  /*166e0*/  @P0 ATOMG.E.ADD.STRONG.GPU PT, R3, desc[UR52][R2.64], R4 ;  /* 0x00000004020309a8 */ /* 0x008ea200081ee1f4 */
[----:B-1----:R-:W1:Y:S02]  /*166f0*/  S2R R5, SR_LTMASK ;  /* 0x0000000000057919 */ /* 0x002e640000003900 */
[----:B-1----:R-:W-:-:S06]  /*16700*/  LOP3.LUT R5, R5, UR4, RZ, 0xc0, !PT ;  /* 0x0000000405057c12 */ /* 0x002fcc000f8ec0ff */
[----:B------:R-:W1:Y:S01]  /*16710*/  POPC R5, R5 ;  /* 0x0000000500057309 */ /* 0x000e620000000000 */
[----:B--2---:R-:W1:Y:S02]  /*16720*/  SHFL.IDX PT, R0, R3, R0, 0x1f ;  /* 0x00001f0003007589 */ /* 0x004e6400000e0000 */
[----:B-1----:R-:W-:-:S05]  /*16730*/  IADD3 R0, R0, UR37, R5 ;  /* 0x0000002500007c10 */ /* 0x002fca000fffe005 */
[----:B------:R3:W-:Y:S02]  /*16740*/  STL [R1], R0 ;  /* 0x0000000001007387 */ /* 0x0007e40000100800 */
.L_x_7622:
[----:B------:R-:W-:Y:S05]  /*16750*/  BSYNC B0 ;  /* 0x0000000000007941 */ /* 0x000fea0003800000 */
.L_x_7621:
[----:B---3--:R-:W3:Y:S01]  /*16760*/  LDL R0, [R1+0x18] ;  /* 0x0000180001007983 */ /* 0x008ee20000100800 */
[----:B------:R-:W-:Y:S01]  /*16770*/  BSSY B0, `(.L_x_7623) ;  /* 0x000003a000007945 */ /* 0x000fe20003800000 */
[----:B---3--:R-:W-:-:S13]  /*16780*/  LOP3.LUT P0, RZ, R0, 0x1, RZ, 0xc0, !PT ;  /* 0x0000000100ff7812 */ /* 0x008fda000780c0ff */
        /* <DEDUP_REMOVED lines=8> */
.L_x_7689:
[----:B------:R-:W-:Y:S05]  /*16810*/  BSYNC B1 ;  /* 0x0000000000017941 */ /* 0x000fea0003800000 */
.L_x_7625:
        /* <DEDUP_REMOVED lines=9> */
.L_x_7628:
[----:B------:R-:W-:Y:S05]  /*168b0*/  BSYNC B1 ;  /* 0x0000000000017941 */ /* 0x000fea0003800000 */
.L_x_7627:
[----:B--2---:R-:W2:Y:S04]  /*168c0*/  LDL.LU R3, [R1+0x14] ;  /* 0x0000140001037983 */ /* 0x004ea80000300800 */
        /* <DEDUP_REMOVED lines=11> */
.L_x_7629:
        /* <DEDUP_REMOVED lines=15> */
.L_x_7630:
        /* <DEDUP_REMOVED lines=10> */
.L_x_7624:
[----:B------:R-:W-:Y:S05]  /*16b10*/  BSYNC B0 ;  /* 0x0000000000007941 */ /* 0x000fea0003800000 */
.L_x_7623:
[----:B------:R-:W3:Y:S01]  /*16b20*/  LDL.LU R4, [R1+0x10] ;  /* 0x0000100001047983 */ /* 0x000ee20000300800 */
[----:B------:R-:W-:-:S05]  /*16b30*/  VIADD R19, R19, 0x1 ;  /* 0x0000000113137836 */ /* 0x000fca0000000000 */
[----:B------:R-:W-:-:S04]  /*16b40*/  ISETP.NE.AND P0, PT, R19, 0x2, PT ;  /* 0x000000021300780c */ /* 0x000fc80003f05270 */
[----:B------:R-:W-:Y:S02]  /*16b50*/  SEL R0, RZ, 0x1, P0 ;  /* 0x00000001ff007807 */ /* 0x000fe40000000000 */
[----:B------:R-:W-:Y:S02]  /*16b60*/  SEL R19, R19, RZ, P0 ;  /* 0x000000ff13137207 */ /* 0x000fe40000000000 */
[----:B---3--:R-:W-:-:S05]  /*16b70*/  LOP3.LUT R4, R4, R0, RZ, 0x3c, !PT ;  /* 0x0000000004047212 */ /* 0x008fca00078e3cff */
[----:B------:R3:W-:Y:S02]  /*16b80*/  STL [R1+0x10], R4 ;  /* 0x0000100401007387 */ /* 0x0007e40000100800 */
.L_x_7551:
[----:B------:R-:W-:Y:S05]  /*16b90*/  BSYNC B7 ;  /* 0x0000000000077941 */ /* 0x000fea0003800000 */
.L_x_7549:
        /* <DEDUP_REMOVED lines=9> */
[----:B01-3--:R-:W0:Y:S04]  /*16c30*/  LDS.128 R4, [R18+0x288d0] ;  /* 0x0288d00012047984 */ /* 0x00be280000000c00 */
[----:B0-----:R0:W-:Y:S04]  /*16c40*/  STL.64 [R1], R4 ;  /* 0x0000000401007387 */ /* 0x0011e80000100a00 */
[----:B------:R0:W-:Y:S01]  /*16c50*/  STL.64 [R1+0x8], R6 ;  /* 0x0000080601007387 */ /* 0x0001e20000100a00 */
[----:B------:R-:W-:Y:S06]  /*16c60*/  BAR.ARV 0x4, 0x180 ;  /* 0x0106000000007b1d */ /* 0x000fec0000002000 */
[----:B------:R-:W-:Y:S05]  /*16c70*/  BRA `(.L_x_7632) ;  /* 0x00000010002c7947 */ /* 0x000fea0003800000 */
.L_x_7631:
[----:B------:R-:W4:Y:S01]  /*16c80*/  S2R R16, SR_TID.X ;  /* 0x0000000000107919 */ /* 0x000f220000002100 */
[----:B------:R-:W-:Y:S01]  /*16c90*/  UMOV UR4, 0xffffffff ;  /* 0xffffffff00047882 */ /* 0x000fe20000000000 */
[----:B----4-:R-:W-:-:S04]  /*16ca0*/  LOP3.LUT R16, R16, 0x1f, RZ, 0xc0, !PT ;  /* 0x0000001f10107812 */ /* 0x010fc800078ec0ff */
[----:B------:R-:W-:Y:S01]  /*16cb0*/  ISETP.NE.AND P0, PT, R16, 0x1f, PT ;  /* 0x0000001f1000780c */ /* 0x000fe20003f05270 */
[----:B------:R-:W-:-:S12]  /*16cc0*/  BRA.DIV UR4, `(.L_x_7633) ;  /* 0x0000002604b07947 */ /* 0x000fd8000b800000 */
[----:B--2---:R-:W0:Y:S01]  /*16cd0*/  LDL.LU R3, [R1] ;  /* 0x0000000001037983 */ /* 0x004e220000300800 */
[----:B------:R-:W-:-:S03]  /*16ce0*/  ULDC UR4, c[0x0][0xc3c] ;  /* 0x00030f0000047ab9 */ /* 0x000fc60000000800 */
[----:B-1-3--:R-:W2:Y:S01]  /*16cf0*/  LDL R4, [R1+0xc] ;  /* 0x00000c0001047983 */ /* 0x00aea20000100800 */
[----:B0-----:R-:W-:Y:S02]  /*16d00*/  IMAD.MOV.U32 R8, RZ, RZ, R3 ;  /* 0x000000ffff087224 */ /* 0x001fe400078e0003 */
[----:B--2---:R-:W-:-:S05]  /*16d10*/  IMAD.IADD R0, R4, 0x1, R16 ;  /* 0x0000000104007824 */ /* 0x004fca00078e0210 */
[----:B------:R-:W-:-:S13]  /*16d20*/  ISETP.GE.OR P1, PT, R0, UR4, !P0 ;  /* 0x0000000400007c0c */ /* 0x000fda000c726670 */
[----:B------:R-:W0:Y:S08]  /*16d30*/  @!P1 LDC.64 R2, c[0x0][0xc80] ;  /* 0x00032000ff029b82 */ /* 0x000e300000000a00 */
[----:B------:R-:W1:Y:S01]  /*16d40*/  @!P1 LDC.64 R4, c[0x0][0xc78] ;  /* 0x00031e00ff049b82 */ /* 0x000e620000000a00 */
[----:B0-----:R-:W-:-:S05]  /*16d50*/  @!P1 IMAD.WIDE R2, R0, 0x4, R2 ;  /* 0x0000000400029825 */ /* 0x001fca00078e0202 */
[----:B------:R1:W2:Y:S02]  /*16d60*/  @!P1 LDG.E R6, desc[UR52][R2.64] ;  /* 0x0000003402069981 */ /* 0x0002a4000c1e1900 */
[----:B-1----:R-:W-:-:S05]  /*16d70*/  @!P1 IMAD.WIDE R2, R0, 0x4, R4 ;  /* 0x0000000400029825 */ /* 0x002fca00078e0204 */
[----:B------:R-:W3:Y:S01]  /*16d80*/  @!P1 LDG.E R4, desc[UR52][R2.64] ;  /* 0x0000003402049981 */ /* 0x000ee2000c1e1900 */
[----:B------:R-:W-:Y:S01]  /*16d90*/  IMAD.MOV.U32 R5, RZ, RZ, RZ ;  /* 0x000000ffff057224 */ /* 0x000fe200078e00ff */
[C---:B------:R-:W-:Y:S02]  /*16da0*/  ISETP.GE.U32.AND P2, PT, R16.reuse, 0x2, PT ;  /* 0x000000021000780c */ /* 0x040fe40003f46070 */
[C---:B------:R-:W-:Y:S01]  /*16db0*/  ISETP.GE.U32.AND P3, PT, R16.reuse, 0x4, PT ;  /* 0x000000041000780c */ /* 0x040fe20003f66070 */
[----:B------:R-:W-:Y:S01]  /*16dc0*/  SHFL.IDX PT, R0, R8, RZ, 0x1f ;  /* 0x00001fff08007589 */ /* 0x000fe200000e0000 */
[C---:B------:R-:W-:Y:S02]  /*16dd0*/  ISETP.GE.U32.AND P4, PT, R16.reuse, 0x8, PT ;  /* 0x000000081000780c */ /* 0x040fe40003f86070 */
[----:B------:R-:W-:Y:S01]  /*16de0*/  ISETP.GE.U32.AND P5, PT, R16, 0x10, PT ;  /* 0x000000101000780c */ /* 0x000fe20003fa6070 */
[----:B--2---:R-:W-:Y:S01]  /*16df0*/  @!P1 IMAD.MOV.U32 R5, RZ, RZ, R6 ;  /* 0x000000ffff059224 */ /* 0x004fe200078e0006 */
[----:B------:R-:W-:-:S02]  /*16e00*/  CS2R R6, SRZ ;  /* 0x0000000000067805 */ /* 0x000fc4000001ff00 */
[----:B---3--:R-:W-:Y:S01]  /*16e10*/  @!P1 IMAD.MOV.U32 R7, RZ, RZ, R4 ;  /* 0x000000ffff079224 */ /* 0x008fe200078e0004 */
        /* <DEDUP_REMOVED lines=19> */
.L_x_7699:
[----:B------:R-:W-:Y:S02]  /*16f50*/  ULDC UR4, c[0x0][0xc38] ;  /* 0x00030e0000047ab9 */ /* 0x000fe40000000800 */
[----:B------:R-:W-:-:S04]  /*16f60*/  IMAD.U32 R8, RZ, RZ, UR4 ;  /* 0x00000004ff087e24 */ /* 0x000fc8000f8e00ff */
[----:B-1----:R-:W-:-:S04]  /*16f70*/  IMAD R10, R10, R8, RZ ;  /* 0x000000080a0a7224 */ /* 0x002fc800078e02ff */
[----:B------:R-:W-:-:S05]  /*16f80*/  IMAD.IADD R4, R9, 0x1, R10 ;  /* 0x0000000109047824 */ /* 0x000fca00078e020a */
[----:B------:R-:W-:-:S13]  /*16f90*/  ISETP.GT.AND P6, PT, R4, R0, PT ;  /* 0x000000000400720c */ /* 0x000fda0003fc4270 */
[----:B------:R-:W-:Y:S05]  /*16fa0*/  @P6 BRA `(.L_x_7634) ;  /* 0x0000000000ac6947 */ /* 0x000fea0003800000 */
.L_x_7637:
[----:B0-----:R-:W2:Y:S01]  /*16fb0*/  LDL.LU R2, [R1+0xc] ;  /* 0x00000c0001027983 */ /* 0x001ea20000300800 */
[----:B------:R-:W0:Y:S01]  /*16fc0*/  LDC R3, c[0x0][0xc3c] ;  /* 0x00030f00ff037b82 */ /* 0x000e220000000800 */
[----:B--2---:R-:W-:-:S05]  /*16fd0*/  VIADD R2, R2, 0x1f ;  /* 0x0000001f02027836 */ /* 0x004fca0000000000 */
[----:B0-----:R-:W-:-:S13]  /*16fe0*/  ISETP.GE.AND P6, PT, R2, R3, PT ;  /* 0x000000030200720c */ /* 0x001fda0003fc6270 */
[----:B------:R-:W-:Y:S05]  /*16ff0*/  @P6 BRA `(.L_x_7635) ;  /* 0x0000000800e46947 */ /* 0x000fea0003800000 */
[----:B------:R-:W0:Y:S01]  /*17000*/  S2R R5, SR_TID.X ;  /* 0x0000000000057919 */ /* 0x000e220000002100 */
        /* <DEDUP_REMOVED lines=31> */
.L_x_7707:
[----:B------:R-:W-:Y:S02]  /*17200*/  ULDC UR4, c[0x0][0xc38] ;  /* 0x00030e0000047ab9 */ /* 0x000fe40000000800 */
[----:B------:R-:W-:-:S04]  /*17210*/  IMAD.U32 R8, RZ, RZ, UR4 ;  /* 0x00000004ff087e24 */ /* 0x000fc8000f8e00ff */
[----:B-1----:R-:W-:-:S04]  /*17220*/  IMAD R10, R10, R8, RZ ;  /* 0x000000080a0a7224 */ /* 0x002fc800078e02ff */
[----:B------:R-:W-:-:S05]  /*17230*/  IMAD.IADD R4, R10, 0x1, R4 ;  /* 0x000000010a047824 */ /* 0x000fca00078e0204 */
[----:B------:R-:W-:-:S13]  /*17240*/  ISETP.GT.AND P6, PT, R4, R0, PT ;  /* 0x000000000400720c */ /* 0x000fda0003fc4270 */
[----:B------:R-:W-:Y:S05]  /*17250*/  @!P6 BRA `(.L_x_7637) ;  /* 0xfffffffc0054e947 */ /* 0x000fea000383ffff */
.L_x_7634:
        /* <DEDUP_REMOVED lines=12> */
.L_x_7712:
[----:B------:R-:W-:-:S13]  /*17320*/  ISETP.NE.AND P0, PT, R3, RZ, PT ;  /* 0x000000ff0300720c */ /* 0x000fda0003f05270 */
[----:B------:R-:W-:Y:S05]  /*17330*/  @!P0 BRA `(.L_x_7639) ;  /* 0x0000000000108947 */ /* 0x000fea0003800000 */
[----:B------:R-:W-:Y:S01]  /*17340*/  UMOV UR4, 0xffffffff ;  /* 0xffffffff00047882 */ /* 0x000fe20000000000 */
[----:B---3--:R-:W-:Y:S02]  /*17350*/  VIADD R9, R9, 0xffffffff ;  /* 0xffffffff09097836 */ /* 0x008fe40000000000 */
[----:B------:R-:W-:Y:S05]  /*17360*/  BRA.DIV UR4, `(.L_x_7640) ;  /* 0x0000002a047c7947 */ /* 0x000fea000b800000 */
[----:B------:R1:W2:Y:S02]  /*17370*/  SHFL.IDX PT, R6, R2, R9, 0x1f ;  /* 0x00001f0902067589 */ /* 0x0002a400000e0000 */
.L_x_7639:
[----:B--2---:R-:W-:Y:S01]  /*17380*/  IMAD R3, R6, R8, R10 ;  /* 0x0000000806037224 */ /* 0x004fe200078e020a */
[----:B------:R-:W-:-:S03]  /*17390*/  ISETP.NE.AND P0, PT, R7, 0x1, PT ;  /* 0x000000010700780c */ /* 0x000fc60003f05270 */
[----:B------:R-:W-:Y:S01]  /*173a0*/  IMAD.IADD R0, R0, 0x1, -R3 ;  /* 0x0000000100007824 */ /* 0x000fe200078e0a03 */
[----:B------:R2:W-:Y:S09]  /*173b0*/  STL [R1], R3 ;  /* 0x0000000301007387 */ /* 0x0005f20000100800 */
[----:B------:R-:W-:Y:S05]  /*173c0*/  @!P0 BRA `(.L_x_7641) ;  /* 0x0000000000e48947 */ /* 0x000fea0003800000 */
[----:B0--3--:R-:W-:-:S04]  /*173d0*/  IABS R5, R4 ;  /* 0x0000000400057213 */ /* 0x009fc80000000000 */
[----:B------:R-:W0:Y:S08]  /*173e0*/  I2F.RP R6, R5 ;  /* 0x0000000500067306 */ /* 0x000e300000209400 */
[----:B0-----:R-:W1:Y:S02]  /*173f0*/  MUFU.RCP R6, R6 ;  /* 0x0000000600067308 */ /* 0x001e640000001000 */
[----:B-1----:R-:W-:-:S06]  /*17400*/  VIADD R9, R6, 0xffffffe ;  /* 0x0ffffffe06097836 */ /* 0x002fcc0000000000 */
[----:B--2---:R-:W0:Y:S02]  /*17410*/  F2I.FTZ.U32.TRUNC.NTZ R3, R9 ;  /* 0x0000000900037305 */ /* 0x004e24000021f000 */
        /* <DEDUP_REMOVED lines=39> */
[----:B------:R-:W-:Y:S01]  /*17690*/  IMAD.MOV R5, RZ, RZ, -R3 ;  /* 0x000000ffff057224 */ /* 0x000fe200078e0a03 */
[----:B------:R-:W-:-:S03]  /*176a0*/  LOP3.LUT R2, R3, R7, RZ, 0x3c, !PT ;  /* 0x0000000703027212 */ /* 0x000fc600078e3cff */
[----:B------:R-:W-:Y:S01]  /*176b0*/  IMAD R0, R4, R5, R0 ;  /* 0x0000000504007224 */ /* 0x000fe200078e0200 */
        /* <DEDUP_REMOVED lines=10> */
.L_x_7641:
[----:B0--3--:R-:W3:Y:S01]  /*17760*/  LDL R5, [R1+0xc] ;  /* 0x00000c0001057983 */ /* 0x009ee20000100800 */
[----:B-12---:R-:W3:Y:S02]  /*17770*/  LDC.64 R2, c[0x0][0xc90] ;  /* 0x00032400ff027b82 */ /* 0x006ee40000000a00 */
[----:B---3--:R-:W-:-:S05]  /*17780*/  IMAD.WIDE R2, R5, 0x4, R2 ;  /* 0x0000000405027825 */ /* 0x008fca00078e0202 */
        /* <DEDUP_REMOVED lines=60> */
.L_x_7642:
[----:B0-----:R-:W-:-:S05]  /*17b50*/  LOP3.LUT R3, RZ, R0, RZ, 0x33, !PT ;  /* 0x00000000ff037212 */ /* 0x001fca00078e33ff */
[----:B------:R-:W-:-:S05]  /*17b60*/  IMAD.IADD R0, R4, 0x1, R3 ;  /* 0x0000000104007824 */ /* 0x000fca00078e0203 */
[----:B------:R0:W-:Y:S01]  /*17b70*/  STL [R1+0x4], R0 ;  /* 0x0000040001007387 */ /* 0x0001e20000100800 */
[----:B------:R-:W-:Y:S05]  /*17b80*/  BRA `(.L_x_7643) ;  /* 0x0000000000287947 */ /* 0x000fea0003800000 */
.L_x_7635:
        /* <DEDUP_REMOVED lines=10> */
.L_x_7643:
[----:B-1----:R-:W2:Y:S04]  /*17c30*/  LDL R3, [R1+0x8] ;  /* 0x0000080001037983 */ /* 0x002ea80000100800 */
[----:B------:R-:W3:Y:S04]  /*17c40*/  LDL R2, [R1+0xc] ;  /* 0x00000c0001027983 */ /* 0x000ee80000100800 */
[----:B------:R-:W4:Y:S04]  /*17c50*/  LDL R5, [R1+0x4] ;  /* 0x0000040001057983 */ /* 0x000f280000100800 */
[----:B------:R-:W4:Y:S01]  /*17c60*/  LDL R4, [R1] ;  /* 0x0000000001047983 */ /* 0x000f220000100800 */
[----:B0-----:R-:W0:Y:S01]  /*17c70*/  S2R R0, SR_TID.X ;  /* 0x0000000000007919 */ /* 0x001e220000002100 */
[----:B------:R-:W-:Y:S05]  /*17c80*/  WARPSYNC.ALL ;  /* 0x0000000000007948 */ /* 0x000fea0003800000 */
        /* <DEDUP_REMOVED lines=10> */
.L_x_7632:
[----:B------:R-:W3:Y:S01]  /*17d30*/  LDL R0, [R1+0xc] ;  /* 0x00000c0001007983 */ /* 0x000ee20000100800 */
[----:B------:R-:W-:Y:S02]  /*17d40*/  ULDC UR4, c[0x0][0xc3c] ;  /* 0x00030f0000047ab9 */ /* 0x000fe40000000800 */
[----:B---3--:R-:W-:-:S13]  /*17d50*/  ISETP.GE.AND P0, PT, R0, UR4, PT ;  /* 0x0000000400007c0c */ /* 0x008fda000bf06270 */
[----:B------:R-:W-:Y:S05]  /*17d60*/  @!P0 BRA `(.L_x_7644) ;  /* 0xffffffa400648947 */ /* 0x000fea000383ffff */
[----:B------:R-:W-:Y:S05]  /*17d70*/  BSYNC B8 ;  /* 0x0000000000087941 */ /* 0x000fea0003800000 */
.L_x_7535:
        /* <DEDUP_REMOVED lines=12> */
.L_x_7715:
[----:B------:R-:W-:Y:S05]  /*17e40*/  BSYNC B0 ;  /* 0x0000000000007941 */ /* 0x000fea0003800000 */
.L_x_7645:
[----:B------:R-:W-:-:S03]  /*17e50*/  UMOV UR4, 0xffffffff ;  /* 0xffffffff00047882 */ /* 0x000fc60000000000 */
[----:B------:R-:W-:Y:S05]  /*17e60*/  BRA.DIV UR4, `(.L_x_7647) ;  /* 0x0000001e04fc7947 */ /* 0x000fea000b800000 */
[----:B------:R-:W1:Y:S02]  /*17e70*/  S2R R2, SR_TID.X ;  /* 0x0000000000027919 */ /* 0x000e640000002100 */
[----:B-1----:R-:W-:-:S04]  /*17e80*/  SHF.R.U32.HI R2, RZ, 0x5, R2 ;  /* 0x00000005ff027819 */ /* 0x002fc80000011602 */
[----:B------:R-:W-:-:S05]  /*17e90*/  LOP3.LUT R2, R2, 0x3, RZ, 0xc0, !PT ;  /* 0x0000000302027812 */ /* 0x000fca00078ec0ff */
[----:B------:R1:W2:Y:S02]  /*17ea0*/  SHFL.IDX PT, R14, R2, RZ, 0x1f ;  /* 0x00001fff020e7589 */ /* 0x0002a400000e0000 */
.L_x_7718:
[----:B--2---:R-:W-:Y:S01]  /*17eb0*/  ISETP.NE.AND P0, PT, R14, RZ, PT ;  /* 0x000000ff0e00720c */ /* 0x004fe20003f05270 */
[----:B------:R-:W-:-:S12]  /*17ec0*/  BSSY B0, `(.L_x_7648) ;  /* 0x0000025000007945 */ /* 0x000fd80003800000 */
[----:B------:R-:W-:Y:S05]  /*17ed0*/  @P0 BRA `(.L_x_7649) ;  /* 0x00000000008c0947 */ /* 0x000fea0003800000 */
[----:B------:R-:W-:-:S03]  /*17ee0*/  UMOV UR4, 0xffffffff ;  /* 0xffffffff00047882 */ /* 0x000fc60000000000 */
[----:B------:R-:W-:Y:S05]  /*17ef0*/  BRA.DIV UR4, `(.L_x_7650) ;  /* 0x00000022040c7947 */ /* 0x000fea000b800000 */
[----:B------:R-:W-:-:S13]  /*17f00*/  ELECT P6, URZ, PT ;  /* 0x00000000003f782f */ /* 0x000fda00038c0000 */
.L_x_7721:
[----:B------:R-:W-:Y:S05]  /*17f10*/  @!P6 BRA `(.L_x_7649) ;  /* 0x00000000007ce947 */ /* 0x000fea0003800000 */
[----:B------:R-:W-:-:S06]  /*17f20*/  ULOP3.LUT UR4, UR36, 0x2, URZ, 0xfc, !UPT ;  /* 0x0000000224047892 */ /* 0x000fcc000f8efc3f */
[----:B-1----:R-:W-:-:S05]  /*17f30*/  IMAD.U32 R2, RZ, RZ, UR4 ;  /* 0x00000004ff027e24 */ /* 0x002fca000f8e00ff */
[----:B------:R-:W-:-:S13]  /*17f40*/  ISETP.NE.AND P2, PT, R2, 0x3, PT ;  /* 0x000000030200780c */ /* 0x000fda0003f45270 */
[----:B------:R-:W-:Y:S05]  /*17f50*/  @!P2 BRA `(.L_x_7651) ;  /* 0x000000000004a947 */ /* 0x000fea0003800000 */
[----:B------:R-:W-:Y:S01]  /*17f60*/  BPT.TRAP 0x1 ;  /* 0x000000040000795c */ /* 0x000fe20000300000 */
.L_x_7651:
        /* <DEDUP_REMOVED lines=13> */
.L_x_7722:
[----:B------:R-:W1:Y:S02]  /*18040*/  SYNCS.PHASECHK.TRANS64.TRYWAIT P0, [R7+URZ], R2 ;  /* 0x00000002070075a7 */ /* 0x000e64000800017f */
[----:B-1----:R-:W-:Y:S05]  /*18050*/  @!P0 BRA `(.L_x_7653) ;  /* 0x0000001c00e88947 */ /* 0x002fea0003800000 */
.L_x_7723:
[----:B------:R-:W-:Y:S05]  /*18060*/  @!P2 BRA `(.L_x_7654) ;  /* 0x000000000004a947 */ /* 0x000fea0003800000 */
[----:B------:R-:W-:Y:S01]  /*18070*/  BPT.TRAP 0x1 ;  /* 0x000000040000795c */ /* 0x000fe20000300000 */
.L_x_7654:
[----:B------:R-:W-:-:S04]  /*18080*/  VIADD R0, R0, 0x28860 ;  /* 0x0002886000007836 */ /* 0x000fc80000000000 */
[----:B------:R-:W-:-:S04]  /*18090*/  IMAD R4, R19, 0x8, R0 ;  /* 0x0000000813047824 */ /* 0x000fc800078e0200 */
[----:B------:R-:W2:Y:S02]  /*180a0*/  SYNCS.PHASECHK.TRANS64.TRYWAIT P0, [R4+URZ], R5 ;  /* 0x00000005040075a7 */ /* 0x000ea4000800017f */
[----:B--2---:R-:W-:Y:S05]  /*180b0*/  @!P0 BRA `(.L_x_7655) ;  /* 0x0000001c00e48947 */ /* 0x004fea0003800000 */
.L_x_7724:
[----:B------:R-:W-:-:S07]  /*180c0*/  IMAD R3, R3, 0x8, R0 ;  /* 0x0000000803037824 */ /* 0x000fce00078e0200 */
.L_x_7656:
[----:B----4-:R4:W0:Y:S02]  /*180d0*/  SYNCS.PHASECHK.TRANS64.TRYWAIT P0, [R3+URZ], R2 ;  /* 0x00000002030075a7 */ /* 0x010824000800017f */
[----:B0-----:R-:W-:Y:S05]  /*180e0*/  @!P0 NANOSLEEP.SYNCS 0x989680 ;  /* 0x009896800000895d */ /* 0x001fea0003900000 */
[----:B------:R-:W0:Y:S02]  /*180f0*/  @!P0 SYNCS.PHASECHK.TRANS64 P0, [R3+URZ], R2 ;  /* 0x00000002030085a7 */ /* 0x000e24000800007f */
[----:B0-----:R-:W-:Y:S05]  /*18100*/  @!P0 BRA `(.L_x_7656) ;  /* 0xfffffffc00f08947 */ /* 0x001fea000383ffff */
.L_x_7649:
[----:B------:R-:W-:Y:S05]  /*18110*/  BSYNC B0 ;  /* 0x0000000000007941 */ /* 0x000fea0003800000 */
.L_x_7648:
[----:B------:R-:W-:Y:S05]  /*18120*/  EXIT ;  /* 0x000000000000794d */ /* 0x000fea0003800000 */
.L_x_7434:
[----:B0-----:R-:W-:-:S04]  /*18130*/  IMAD.U32 R3, RZ, RZ, UR41 ;  /* 0x00000029ff037e24 */ /* 0x001fc8000f8e00ff */
[----:B------:R0:W1:Y:S03]  /*18140*/  SYNCS.PHASECHK.TRANS64.TRYWAIT P1, [R3+URZ+0x28800], R0 ;  /* 0x02880000030075a7 */ /* 0x000066000802017f */
[----:B-1----:R-:W-:Y:S05]  /*18150*/  @!P1 NANOSLEEP.SYNCS 0x989680 ;  /* 0x009896800000995d */ /* 0x002fea0003900000 */
[----:B------:R-:W1:Y:S02]  /*18160*/  @!P1 SYNCS.PHASECHK.TRANS64 P1, [R3+URZ+0x28800], R0 ;  /* 0x02880000030095a7 */ /* 0x000e64000802007f */
[----:B-1----:R-:W-:Y:S05]  /*18170*/  @!P1 BRA `(.L_x_7434) ;  /* 0xfffffffc00ec9947 */ /* 0x002fea000383ffff */
[----:B------:R-:W-:Y:S05]  /*18180*/  BRA `(.L_x_7657) ;  /* 0xfffffe9c00d87947 */ /* 0x000fea000383ffff */
.L_x_7438:
[----:B-1----:R1:W2:Y:S02]  /*18190*/  SYNCS.PHASECHK.TRANS64.TRYWAIT P2, [R5+URZ+0x28830], R0 ;  /* 0x02883000050075a7 */ /* 0x0022a4000804017f */
[----:B--2---:R-:W-:Y:S05]  /*181a0*/  @!P2 NANOSLEEP.SYNCS 0x989680 ;  /* 0x009896800000a95d */ /* 0x004fea0003900000 */
[----:B------:R-:W2:Y:S02]  /*181b0*/  @!P2 SYNCS.PHASECHK.TRANS64 P2, [R5+URZ+0x28830], R0 ;  /* 0x028830000500a5a7 */ /* 0x000ea4000804007f */
[----:B--2---:R-:W-:Y:S05]  /*181c0*/  @!P2 BRA `(.L_x_7438) ;  /* 0xfffffffc00f0a947 */ /* 0x004fea000383ffff */
[----:B------:R-:W-:Y:S05]  /*181d0*/  BRA `(.L_x_7437) ;  /* 0xfffffea000007947 */ /* 0x000fea000383ffff */
.L_x_7454:
[----:B-1----:R-:W-:-:S04]  /*181e0*/  IMAD.U32 R7, RZ, RZ, UR6 ;  /* 0x00000006ff077e24 */ /* 0x002fc8000f8e00ff */
[----:B------:R1:W2:Y:S03]  /*181f0*/  SYNCS.PHASECHK.TRANS64.TRYWAIT P2, [R7+URZ+0x28830], R6 ;  /* 0x02883006070075a7 */ /* 0x0002a6000804017f */
[----:B--2---:R-:W-:Y:S05]  /*18200*/  @!P2 NANOSLEEP.SYNCS 0x989680 ;  /* 0x009896800000a95d */ /* 0x004fea0003900000 */
[----:B------:R-:W2:Y:S02]  /*18210*/  @!P2 SYNCS.PHASECHK.TRANS64 P2, [R7+URZ+0x28830], R6 ;  /* 0x028830060700a5a7 */ /* 0x000ea4000804007f */
[----:B--2---:R-:W-:Y:S05]  /*18220*/  @!P2 BRA `(.L_x_7454) ;  /* 0xfffffffc00eca947 */ /* 0x004fea000383ffff */
[----:B------:R-:W-:Y:S05]  /*18230*/  BRA `(.L_x_7451) ;  /* 0xfffffed0009c7947 */ /* 0x000fea000383ffff */
.L_x_7458:
[----:B-1----:R-:W-:-:S04]  /*18240*/  IMAD.U32 R7, RZ, RZ, UR6 ;  /* 0x00000006ff077e24 */ /* 0x002fc8000f8e00ff */
[----:B------:R1:W2:Y:S03]  /*18250*/  SYNCS.PHASECHK.TRANS64.TRYWAIT P2, [R7+URZ+0x28850], R6 ;  /* 0x02885006070075a7 */ /* 0x0002a6000804017f */
[----:B--2---:R-:W-:Y:S05]  /*18260*/  @!P2 NANOSLEEP.SYNCS 0x989680 ;  /* 0x009896800000a95d */ /* 0x004fea0003900000 */
[----:B------:R-:W2:Y:S02]  /*18270*/  @!P2 SYNCS.PHASECHK.TRANS64 P2, [R7+URZ+0x28850], R6 ;  /* 0x028850060700a5a7 */ /* 0x000ea4000804007f */
[----:B--2---:R-:W-:Y:S05]  /*18280*/  @!P2 BRA `(.L_x_7458) ;  /* 0xfffffffc00eca947 */ /* 0x004fea000383ffff */
[----:B------:R-:W-:Y:S05]  /*18290*/  BRA `(.L_x_7455) ;  /* 0xfffffed400647947 */ /* 0x000fea000383ffff */
.L_x_7475:
[----:B-1----:R-:W-:-:S04]  /*182a0*/  IMAD.U32 R5, RZ, RZ, UR6 ;  /* 0x00000006ff057e24 */ /* 0x002fc8000f8e00ff */
[----:B------:R1:W2:Y:S03]  /*182b0*/  SYNCS.PHASECHK.TRANS64.TRYWAIT P2, [R5+URZ+0x28830], R0 ;  /* 0x02883000050075a7 */ /* 0x0002a6000804017f */
[----:B--2---:R-:W-:Y:S05]  /*182c0*/  @!P2 NANOSLEEP.SYNCS 0x989680 ;  /* 0x009896800000a95d */ /* 0x004fea0003900000 */
[----:B------:R-:W2:Y:S02]  /*182d0*/  @!P2 SYNCS.PHASECHK.TRANS64 P2, [R5+URZ+0x28830], R0 ;  /* 0x028830000500a5a7 */ /* 0x000ea4000804007f */
[----:B--2---:R-:W-:Y:S05]  /*182e0*/  @!P2 BRA `(.L_x_7475) ;  /* 0xfffffffc00eca947 */ /* 0x004fea000383ffff */
[----:B------:R-:W-:Y:S05]  /*182f0*/  BRA `(.L_x_7472) ;  /* 0xffffff0400547947 */ /* 0x000fea000383ffff */
.L_x_7479:
[----:B-1----:R-:W-:-:S04]  /*18300*/  IMAD.U32 R5, RZ, RZ, UR6 ;  /* 0x00000006ff057e24 */ /* 0x002fc8000f8e00ff */
[----:B------:R1:W2:Y:S03]  /*18310*/  SYNCS.PHASECHK.TRANS64.TRYWAIT P2, [R5+URZ+0x28850], R0 ;  /* 0x02885000050075a7 */ /* 0x0002a6000804017f */
[----:B--2---:R-:W-:Y:S05]  /*18320*/  @!P2 NANOSLEEP.SYNCS 0x989680 ;  /* 0x009896800000a95d */ /* 0x004fea0003900000 */
[----:B------:R-:W2:Y:S02]  /*18330*/  @!P2 SYNCS.PHASECHK.TRANS64 P2, [R5+URZ+0x28850], R0 ;  /* 0x028850000500a5a7 */ /* 0x000ea4000804007f */
[----:B--2---:R-:W-:Y:S05]  /*18340*/  @!P2 BRA `(.L_x_7479) ;  /* 0xfffffffc00eca947 */ /* 0x004fea000383ffff */
[----:B------:R-:W-:Y:S05]  /*18350*/  BRA `(.L_x_7476) ;  /* 0xffffff08001c7947 */ /* 0x000fea000383ffff */
.L_x_7485:
[----:B-1----:R-:W-:-:S04]  /*18360*/  IMAD.U32 R5, RZ, RZ, UR6 ;  /* 0x00000006ff057e24 */ /* 0x002fc8000f8e00ff */
[----:B------:R1:W2:Y:S03]  /*18370*/  SYNCS.PHASECHK.TRANS64.TRYWAIT P2, [R5+URZ+0x28830], R0 ;  /* 0x02883000050075a7 */ /* 0x0002a6000804017f */
[----:B--2---:R-:W-:Y:S05]  /*18380*/  @!P2 NANOSLEEP.SYNCS 0x989680 ;  /* 0x009896800000a95d */ /* 0x004fea0003900000 */
[----:B------:R-:W2:Y:S02]  /*18390*/  @!P2 SYNCS.PHASECHK.TRANS64 P2, [R5+URZ+0x28830], R0 ;  /* 0x028830000500a5a7 */ /* 0x000ea4000804007f */
[----:B--2---:R-:W-:Y:S05]  /*183a0*/  @!P2 BRA `(.L_x_7485) ;  /* 0xfffffffc00eca947 */ /* 0x004fea000383ffff */
[----:B------:R-:W-:Y:S05]  /*183b0*/  BRA `(.L_x_7482) ;  /* 0xffffff2400407947 */ /* 0x000fea000383ffff */
.L_x_7489:
[----:B-1----:R-:W-:-:S04]  /*183c0*/  IMAD.U32 R5, RZ, RZ, UR6 ;  /* 0x00000006ff057e24 */ /* 0x002fc8000f8e00ff */
[----:B------:R1:W2:Y:S03]  /*183d0*/  SYNCS.PHASECHK.TRANS64.TRYWAIT P2, [R5+URZ+0x28850], R0 ;  /* 0x02885000050075a7 */ /* 0x0002a6000804017f */
[----:B--2---:R-:W-:Y:S05]  /*183e0*/  @!P2 NANOSLEEP.SYNCS 0x989680 ;  /* 0x009896800000a95d */ /* 0x004fea0003900000 */
[----:B------:R-:W2:Y:S02]  /*183f0*/  @!P2 SYNCS.PHASECHK.TRANS64 P2, [R5+URZ+0x28850], R0 ;  /* 0x028850000500a5a7 */ /* 0x000ea4000804007f */
[----:B--2---:R-:W-:Y:S05]  /*18400*/  @!P2 BRA `(.L_x_7489) ;  /* 0xfffffffc00eca947 */ /* 0x004fea000383ffff */
[----:B------:R-:W-:Y:S05]  /*18410*/  BRA `(.L_x_7486) ;  /* 0xffffff2800087947 */ /* 0x000fea000383ffff */
.L_x_7502:
[----:B-1----:R-:W-:-:S04]  /*18420*/  IMAD.U32 R7, RZ, RZ, UR5 ;  /* 0x00000005ff077e24 */ /* 0x002fc8000f8e00ff */
[----:B------:R1:W2:Y:S03]  /*18430*/  SYNCS.PHASECHK.TRANS64.TRYWAIT P0, [R7+URZ+0x28850], R4 ;  /* 0x02885004070075a7 */ /* 0x0002a6000800017f */
[----:B--2---:R-:W-:Y:S05]  /*18440*/  @!P0 NANOSLEEP.SYNCS 0x989680 ;  /* 0x009896800000895d */ /* 0x004fea0003900000 */
[----:B------:R-:W2:Y:S02]  /*18450*/  @!P0 SYNCS.PHASECHK.TRANS64 P0, [R7+URZ+0x28850], R4 ;  /* 0x02885004070085a7 */ /* 0x000ea4000800007f */
[----:B--2---:R-:W-:Y:S05]  /*18460*/  @!P0 BRA `(.L_x_7502) ;  /* 0xfffffffc00ec8947 */ /* 0x004fea000383ffff */
[----:B------:R-:W-:Y:S05]  /*18470*/  BRA `(.L_x_7501) ;  /* 0xffffff5400147947 */ /* 0x000fea000383ffff */
.L_x_7557:
        /* <DEDUP_REMOVED lines=11> */
.L_x_7659:
[----:B------:R-:W-:Y:S05]  /*18530*/  BSYNC B0 ;  /* 0x0000000000007941 */ /* 0x000fea0003800000 */
.L_x_7658:
[----:B------:R-:W-:Y:S05]  /*18540*/  BRA `(.L_x_7660) ;  /* 0xffffffac00fc7947 */ /* 0x000fea000383ffff */
.L_x_7559:
[----:B------:R-:W-:Y:S01]  /*18550*/  BSSY B0, `(.L_x_7661) ;  /* 0x0000006000007945 */ /* 0x000fe20003800000 */
[----:B------:R-:W-:-:S07]  /*18560*/  IMAD.MOV.U32 R15, RZ, RZ, -0x1 ;  /* 0xffffffffff0f7424 */ /* 0x000fce00078e00ff */
[----:B012---:R-:W-:Y:S05]  /*18570*/  WARPSYNC.COLLECTIVE R15, `(.L_x_7662) ;  /* 0x000000000f0c7348 */ /* 0x007fea0003c00000 */
[----:B------:R-:W-:Y:S02]  /*18580*/  ELECT P6, UR62, PT ;  /* 0x00000000003e782f */ /* 0x000fe400038c0000 */
[----:B------:R-:W-:Y:S01]  /*18590*/  MOV R14, UR62 ;  /* 0x0000003e000e7c02 */ /* 0x000fe20008000f00 */
[----:B012---:R-:W-:Y:S10]  /*185a0*/  ENDCOLLECTIVE ;  /* 0x000000000000791b */ /* 0x007ff40003800000 */
.L_x_7662:
[----:B------:R-:W-:Y:S05]  /*185b0*/  BSYNC B0 ;  /* 0x0000000000007941 */ /* 0x000fea0003800000 */
.L_x_7661:
[----:B------:R-:W-:Y:S05]  /*185c0*/  BRA `(.L_x_7663) ;  /* 0xffffffb000087947 */ /* 0x000fea000383ffff */
.L_x_7561:
[----:B-1----:R1:W3:Y:S02]  /*185d0*/  SYNCS.PHASECHK.TRANS64.TRYWAIT P0, [R0+URZ+0x28840], R2 ;  /* 0x02884002000075a7 */ /* 0x0022e4000800017f */
[----:B---3--:R-:W-:Y:S05]  /*185e0*/  @!P0 NANOSLEEP.SYNCS 0x989680 ;  /* 0x009896800000895d */ /* 0x008fea0003900000 */
[----:B------:R-:W3:Y:S02]  /*185f0*/  @!P0 SYNCS.PHASECHK.TRANS64 P0, [R0+URZ+0x28840], R2 ;  /* 0x02884002000085a7 */ /* 0x000ee4000800007f */
[----:B---3--:R-:W-:Y:S05]  /*18600*/  @!P0 BRA `(.L_x_7561) ;  /* 0xfffffffc00f08947 */ /* 0x008fea000383ffff */
[----:B------:R-:W-:Y:S05]  /*18610*/  BRA `(.L_x_7664) ;  /* 0xffffffb000687947 */ /* 0x000fea000383ffff */
.L_x_7565:
        /* <DEDUP_REMOVED lines=15> */
.L_x_7665:
[----:B------:R-:W-:Y:S02]  /*18710*/  IMAD.MOV.U32 R13, RZ, RZ, R4 ;  /* 0x000000ffff0d7224 */ /* 0x000fe400078e0004 */
[----:B------:R-:W-:-:S07]  /*18720*/  IMAD.MOV.U32 R6, RZ, RZ, R14 ;  /* 0x000000ffff067224 */ /* 0x000fce00078e000e */
[----:B------:R-:W-:Y:S05]  /*18730*/  WARPSYNC.COLLECTIVE R15, `(.L_x_7666) ;  /* 0x000000000f087348 */ /* 0x000fea0003c00000 */
[----:B------:R0:W1:Y:S02]  /*18740*/  SHFL.IDX P6, R14, R13, R12, R11 ;  /* 0x0000000c0d0e7389 */ /* 0x00006400000c000b */
[----:B01----:R-:W-:Y:S01]  /*18750*/  ENDCOLLECTIVE ;  /* 0x000000000000791b */ /* 0x003fe20003800000 */
.L_x_7666:
[----:B------:R-:W-:Y:S02]  /*18760*/  IMAD.MOV.U32 R13, RZ, RZ, R3 ;  /* 0x000000ffff0d7224 */ /* 0x000fe400078e0003 */
[----:B------:R-:W-:Y:S02]  /*18770*/  IMAD.MOV.U32 R12, RZ, RZ, 0x1 ;  /* 0x00000001ff0c7424 */ /* 0x000fe400078e00ff */
[----:B------:R-:W-:-:S07]  /*18780*/  IMAD.MOV.U32 R7, RZ, RZ, R14 ;  /* 0x000000ffff077224 */ /* 0x000fce00078e000e */
[----:B------:R-:W-:Y:S05]  /*18790*/  WARPSYNC.COLLECTIVE R15, `(.L_x_7667) ;  /* 0x000000000f087348 */ /* 0x000fea0003c00000 */
[----:B------:R0:W1:Y:S02]  /*187a0*/  SHFL.IDX P6, R14, R13, R12, R11 ;  /* 0x0000000c0d0e7389 */ /* 0x00006400000c000b */
[----:B01----:R-:W-:Y:S01]  /*187b0*/  ENDCOLLECTIVE ;  /* 0x000000000000791b */ /* 0x003fe20003800000 */
.L_x_7667:
[----:B------:R-:W-:-:S05]  /*187c0*/  @!P2 LEA R7, P3, R10, R7, 0x1 ;  /* 0x000000070a07a211 */ /* 0x000fca00078608ff */
[----:B------:R-:W-:-:S05]  /*187d0*/  @!P2 IMAD.X R6, RZ, RZ, R6, P3 ;  /* 0x000000ffff06a224 */ /* 0x000fca00018e0606 */
[----:B------:R-:W-:Y:S01]  /*187e0*/  @!P2 LOP3.LUT R7, R7, R6, RZ, 0x3c, !PT ;  /* 0x000000060707a212 */ /* 0x000fe200078e3cff */
[----:B------:R-:W-:-:S03]  /*187f0*/  IMAD.MOV.U32 R13, RZ, RZ, R4 ;  /* 0x000000ffff0d7224 */ /* 0x000fc600078e0004 */
[----:B------:R-:W-:-:S04]  /*18800*/  @!P2 LOP3.LUT R6, R7, R6, RZ, 0x3c, !PT ;  /* 0x000000060706a212 */ /* 0x000fc800078e3cff */
[----:B------:R-:W-:Y:S01]  /*18810*/  @!P2 LOP3.LUT R7, R7, R6, RZ, 0x3c, !PT ;  /* 0x000000060707a212 */ /* 0x000fe200078e3cff */
[----:B------:R-:W-:-:S07]  /*18820*/  IMAD.MOV.U32 R8, RZ, RZ, R14 ;  /* 0x000000ffff087224 */ /* 0x000fce00078e000e */
[----:B------:R-:W-:Y:S05]  /*18830*/  WARPSYNC.COLLECTIVE R15, `(.L_x_7668) ;  /* 0x000000000f087348 */ /* 0x000fea0003c00000 */
[----:B------:R0:W1:Y:S02]  /*18840*/  SHFL.IDX P6, R14, R13, R12, R11 ;  /* 0x0000000c0d0e7389 */ /* 0x00006400000c000b */
[----:B01----:R-:W-:Y:S01]  /*18850*/  ENDCOLLECTIVE ;  /* 0x000000000000791b */ /* 0x003fe20003800000 */
.L_x_7668:
[----:B------:R-:W-:Y:S01]  /*18860*/  @!PT LDS RZ, [RZ] ;  /* 0x00000000fffff984 */ /* 0x000fe20000000800 */
[----:B------:R-:W-:Y:S01]  /*18870*/  @!PT LDS RZ, [RZ] ;  /* 0x00000000fffff984 */ /* 0x000fe20000000800 */
[----:B------:R-:W-:Y:S01]  /*18880*/  @!PT LDS RZ, [RZ] ;  /* 0x00000000fffff984 */ /* 0x000fe20000000800 */
[----:B------:R0:W-:Y:S04]  /*18890*/  @!P2 LDGSTS.E.BYPASS.LTC128B.128 [R9+0x10400], desc[UR52][R6.64], !P0 ;  /* 0x104000000609afae */ /* 0x0001e8000c101d74 */
[----:B------:R0:W-:Y:S01]  /*188a0*/  @!P2 LDGSTS.E.BYPASS.LTC128B.128 [R9+0x14400], desc[UR52][R6.64+0x80], !P1 ;  /* 0x144000800609afae */ /* 0x0001e2000c901d74 */
[----:B------:R-:W-:Y:S01]  /*188b0*/  ISETP.GE.AND P2, PT, R5, R2, PT ;  /* 0x000000020500720c */ /* 0x000fe20003f46270 */
[----:B------:R-:W-:Y:S02]  /*188c0*/  IMAD.MOV.U32 R13, RZ, RZ, R3 ;  /* 0x000000ffff0d7224 */ /* 0x000fe400078e0003 */
[----:B------:R-:W-:Y:S02]  /*188d0*/  IMAD.MOV.U32 R12, RZ, RZ, 0x2 ;  /* 0x00000002ff0c7424 */ /* 0x000fe400078e00ff */
[----:B------:R-:W-:-:S08]  /*188e0*/  IMAD.MOV.U32 R5, RZ, RZ, R14 ;  /* 0x000000ffff057224 */ /* 0x000fd000078e000e */
[----:B0-----:R-:W-:Y:S05]  /*188f0*/  WARPSYNC.COLLECTIVE R15, `(.L_x_7669) ;  /* 0x000000000f087348 */ /* 0x001fea0003c00000 */
[----:B------:R1:W2:Y:S02]  /*18900*/  SHFL.IDX P6, R14, R13, R12, R11 ;  /* 0x0000000c0d0e7389 */ /* 0x0002a400000c000b */
[----:B012---:R-:W-:Y:S01]  /*18910*/  ENDCOLLECTIVE ;  /* 0x000000000000791b */ /* 0x007fe20003800000 */
.L_x_7669:
[----:B------:R-:W-:Y:S01]  /*18920*/  @!P2 LEA R7, P3, R10, R5, 0x1 ;  /* 0x000000050a07a211 */ /* 0x000fe200078608ff */
[----:B------:R-:W-:-:S04]  /*18930*/  VIADD R5, R0, 0x20 ;  /* 0x0000002000057836 */ /* 0x000fc80000000000 */
[----:B------:R-:W-:-:S05]  /*18940*/  @!P2 IMAD.X R6, RZ, RZ, R8, P3 ;  /* 0x000000ffff06a224 */ /* 0x000fca00018e0608 */
[----:B------:R-:W-:Y:S01]  /*18950*/  @!P2 LOP3.LUT R7, R7, R6, RZ, 0x3c, !PT ;  /* 0x000000060707a212 */ /* 0x000fe200078e3cff */
[----:B------:R-:W-:-:S03]  /*18960*/  IMAD.MOV.U32 R13, RZ, RZ, R4 ;  /* 0x000000ffff0d7224 */ /* 0x000fc600078e0004 */
[----:B------:R-:W-:-:S04]  /*18970*/  @!P2 LOP3.LUT R6, R7, R6, RZ, 0x3c, !PT ;  /* 0x000000060706a212 */ /* 0x000fc800078e3cff */
[----:B------:R-:W-:-:S05]  /*18980*/  @!P2 LOP3.LUT R7, R7, R6, RZ, 0x3c, !PT ;  /* 0x000000060707a212 */ /* 0x000fca00078e3cff */
[----:B------:R-:W-:Y:S01]  /*18990*/  @!PT LDS RZ, [RZ] ;  /* 0x00000000fffff984 */ /* 0x000fe20000000800 */
[----:B------:R-:W-:Y:S01]  /*189a0*/  @!PT LDS RZ, [RZ] ;  /* 0x00000000fffff984 */ /* 0x000fe20000000800 */
[----:B------:R-:W-:Y:S01]  /*189b0*/  @!PT LDS RZ, [RZ] ;  /* 0x00000000fffff984 */ /* 0x000fe20000000800 */
[----:B------:R-:W-:Y:S04]  /*189c0*/  @!P2 LDGSTS.E.BYPASS.LTC128B.128 [R9+0x10c00], desc[UR52][R6.64], !P0 ;  /* 0x10c000000609afae */ /* 0x000fe8000c101d74 */
[----:B------:R0:W-:Y:S01]  /*189d0*/  @!P2 LDGSTS.E.BYPASS.LTC128B.128 [R9+0x14c00], desc[UR52][R6.64+0x80], !P1 ;  /* 0x14c000800609afae */ /* 0x0001e2000c901d74 */
[----:B------:R-:W-:Y:S01]  /*189e0*/  ISETP.GE.AND P2, PT, R5, R2, PT ;  /* 0x000000020500720c */ /* 0x000fe20003f46270 */
[----:B0-----:R-:W-:-:S12]  /*189f0*/  IMAD.MOV.U32 R6, RZ, RZ, R14 ;  /* 0x000000ffff067224 */ /* 0x001fd800078e000e */
[----:B------:R-:W-:Y:S05]  /*18a00*/  WARPSYNC.COLLECTIVE R15, `(.L_x_7670) ;  /* 0x000000000f087348 */ /* 0x000fea0003c00000 */
[----:B------:R0:W1:Y:S02]  /*18a10*/  SHFL.IDX P6, R14, R13, R12, R11 ;  /* 0x0000000c0d0e7389 */ /* 0x00006400000c000b */
[----:B01----:R-:W-:Y:S01]  /*18a20*/  ENDCOLLECTIVE ;  /* 0x000000000000791b */ /* 0x003fe20003800000 */
.L_x_7670:
[----:B------:R-:W-:Y:S02]  /*18a30*/  IMAD.MOV.U32 R13, RZ, RZ, R3 ;  /* 0x000000ffff0d7224 */ /* 0x000fe400078e0003 */
[----:B------:R-:W-:Y:S02]  /*18a40*/  IMAD.MOV.U32 R12, RZ, RZ, 0x3 ;  /* 0x00000003ff0c7424 */ /* 0x000fe400078e00ff */
[----:B------:R-:W-:-:S07]  /*18a50*/  IMAD.MOV.U32 R5, RZ, RZ, R14 ;  /* 0x000000ffff057224 */ /* 0x000fce00078e000e */
[----:B------:R-:W-:Y:S05]  /*18a60*/  WARPSYNC.COLLECTIVE R15, `(.L_x_7671) ;  /* 0x000000000f087348 */ /* 0x000fea0003c00000 */
[----:B------:R0:W1:Y:S02]  /*18a70*/  SHFL.IDX P6, R14, R13, R12, R11 ;  /* 0x0000000c0d0e7389 */ /* 0x00006400000c000b */
[----:B01----:R-:W-:Y:S01]  /*18a80*/  ENDCOLLECTIVE ;  /* 0x000000000000791b */ /* 0x003fe20003800000 */
.L_x_7671:
        /* <DEDUP_REMOVED lines=16> */
.L_x_7672:
[----:B------:R-:W-:Y:S02]  /*18b90*/  IMAD.MOV.U32 R13, RZ, RZ, R3 ;  /* 0x000000ffff0d7224 */ /* 0x000fe400078e0003 */
[----:B------:R-:W-:Y:S02]  /*18ba0*/  IMAD.MOV.U32 R12, RZ, RZ, 0x4 ;  /* 0x00000004ff0c7424 */ /* 0x000fe400078e00ff */
[----:B------:R-:W-:-:S07]  /*18bb0*/  IMAD.MOV.U32 R5, RZ, RZ, R14 ;  /* 0x000000ffff057224 */ /* 0x000fce00078e000e */
[----:B------:R-:W-:Y:S05]  /*18bc0*/  WARPSYNC.COLLECTIVE R15, `(.L_x_7673) ;  /* 0x000000000f087348 */ /* 0x000fea0003c00000 */
[----:B------:R0:W1:Y:S02]  /*18bd0*/  SHFL.IDX P6, R14, R13, R12, R11 ;  /* 0x0000000c0d0e7389 */ /* 0x00006400000c000b */
[----:B01----:R-:W-:Y:S01]  /*18be0*/  ENDCOLLECTIVE ;  /* 0x000000000000791b */ /* 0x003fe20003800000 */
.L_x_7673:
        /* <DEDUP_REMOVED lines=16> */
.L_x_7674:
[----:B------:R-:W-:Y:S02]  /*18cf0*/  IMAD.MOV.U32 R13, RZ, RZ, R3 ;  /* 0x000000ffff0d7224 */ /* 0x000fe400078e0003 */
[----:B------:R-:W-:Y:S02]  /*18d00*/  IMAD.MOV.U32 R12, RZ, RZ, 0x5 ;  /* 0x00000005ff0c7424 */ /* 0x000fe400078e00ff */
[----:B------:R-:W-:-:S07]  /*18d10*/  IMAD.MOV.U32 R5, RZ, RZ, R14 ;  /* 0x000000ffff057224 */ /* 0x000fce00078e000e */
[----:B------:R-:W-:Y:S05]  /*18d20*/  WARPSYNC.COLLECTIVE R15, `(.L_x_7675) ;  /* 0x000000000f087348 */ /* 0x000fea0003c00000 */
[----:B------:R0:W1:Y:S02]  /*18d30*/  SHFL.IDX P6, R14, R13, R12, R11 ;  /* 0x0000000c0d0e7389 */ /* 0x00006400000c000b */
[----:B01----:R-:W-:Y:S01]  /*18d40*/  ENDCOLLECTIVE ;  /* 0x000000000000791b */ /* 0x003fe20003800000 */
.L_x_7675:
        /* <DEDUP_REMOVED lines=16> */
.L_x_7676:
[----:B------:R-:W-:Y:S02]  /*18e50*/  IMAD.MOV.U32 R13, RZ, RZ, R3 ;  /* 0x000000ffff0d7224 */ /* 0x000fe400078e0003 */
[----:B------:R-:W-:Y:S02]  /*18e60*/  IMAD.MOV.U32 R12, RZ, RZ, 0x6 ;  /* 0x00000006ff0c7424 */ /* 0x000fe400078e00ff */
[----:B------:R-:W-:-:S07]  /*18e70*/  IMAD.MOV.U32 R5, RZ, RZ, R14 ;  /* 0x000000ffff057224 */ /* 0x000fce00078e000e */
[----:B------:R-:W-:Y:S05]  /*18e80*/  WARPSYNC.COLLECTIVE R15, `(.L_x_7677) ;  /* 0x000000000f087348 */ /* 0x000fea0003c00000 */
[----:B------:R0:W1:Y:S02]  /*18e90*/  SHFL.IDX P6, R14, R13, R12, R11 ;  /* 0x0000000c0d0e7389 */ /* 0x00006400000c000b */
[----:B01----:R-:W-:Y:S01]  /*18ea0*/  ENDCOLLECTIVE ;  /* 0x000000000000791b */ /* 0x003fe20003800000 */
.L_x_7677:
[----:B------:R-:W-:-:S05]  /*18eb0*/  @!P2 LEA R5, P3, R10, R5, 0x1 ;  /* 0x000000050a05a211 */ /* 0x000fca00078608ff */
[----:B------:R-:W-:-:S04]  /*18ec0*/  @!P2 IMAD.X R6, RZ, RZ, R6, P3 ;  /* 0x000000ffff06a224 */ /* 0x000fc800018e0606 */
[----:B------:R-:W-:Y:S02]  /*18ed0*/  @!P2 IMAD.MOV.U32 R7, RZ, RZ, R6 ;  /* 0x000000ffff07a224 */ /* 0x000fe400078e0006 */
[----:B------:R-:W-:Y:S02]  /*18ee0*/  @!P2 IMAD.MOV.U32 R6, RZ, RZ, R5 ;  /* 0x000000ffff06a224 */ /* 0x000fe400078e0005 */
[----:B------:R-:W-:-:S03]  /*18ef0*/  IMAD.MOV.U32 R13, RZ, RZ, R4 ;  /* 0x000000ffff0d7224 */ /* 0x000fc600078e0004 */
[----:B------:R-:W-:Y:S01]  /*18f00*/  @!PT LDS RZ, [RZ] ;  /* 0x00000000fffff984 */ /* 0x000fe20000000800 */
[----:B------:R-:W-:Y:S01]  /*18f10*/  @!PT LDS RZ, [RZ] ;  /* 0x00000000fffff984 */ /* 0x000fe20000000800 */
[----:B------:R-:W-:Y:S01]  /*18f20*/  @!PT LDS RZ, [RZ] ;  /* 0x00000000fffff984 */ /* 0x000fe20000000800 */
[----:B------:R-:W-:Y:S04]  /*18f30*/  @!P2 LDGSTS.E.BYPASS.LTC128B.128 [R9+0x12c00], desc[UR52][R6.64], !P0 ;  /* 0x12c000000609afae */ /* 0x000fe8000c101d74 */
[----:B------:R0:W-:Y:S02]  /*18f40*/  @!P2 LDGSTS.E.BYPASS.LTC128B.128 [R9+0x16c00], desc[UR52][R6.64+0x80], !P1 ;  /* 0x16c000800609afae */ /* 0x0001e4000c901d74 */
[----:B0-----:R-:W-:-:S07]  /*18f50*/  IMAD.MOV.U32 R6, RZ, RZ, R14 ;  /* 0x000000ffff067224 */ /* 0x001fce00078e000e */
[----:B------:R-:W-:Y:S05]  /*18f60*/  WARPSYNC.COLLECTIVE R15, `(.L_x_7678) ;  /* 0x000000000f087348 */ /* 0x000fea0003c00000 */
[----:B------:R0:W1:Y:S02]  /*18f70*/  SHFL.IDX P6, R14, R13, R12, R11 ;  /* 0x0000000c0d0e7389 */ /* 0x00006400000c000b */
[----:B01----:R-:W-:Y:S01]  /*18f80*/  ENDCOLLECTIVE ;  /* 0x000000000000791b */ /* 0x003fe20003800000 */
.L_x_7678:
[----:B------:R-:W-:-:S05]  /*18f90*/  VIADD R7, R0, 0x60 ;  /* 0x0000006000077836 */ /* 0x000fca0000000000 */
[----:B------:R-:W-:Y:S01]  /*18fa0*/  ISETP.GE.AND P2, PT, R7, R2, PT ;  /* 0x000000020700720c */ /* 0x000fe20003f46270 */
[----:B------:R-:W-:Y:S02]  /*18fb0*/  IMAD.MOV.U32 R13, RZ, RZ, R3 ;  /* 0x000000ffff0d7224 */ /* 0x000fe400078e0003 */
[----:B------:R-:W-:Y:S02]  /*18fc0*/  IMAD.MOV.U32 R12, RZ, RZ, 0x7 ;  /* 0x00000007ff0c7424 */ /* 0x000fe400078e00ff */
[----:B------:R-:W-:-:S08]  /*18fd0*/  IMAD.MOV.U32 R5, RZ, RZ, R14 ;  /* 0x000000ffff057224 */ /* 0x000fd000078e000e */
[----:B------:R-:W-:Y:S05]  /*18fe0*/  WARPSYNC.COLLECTIVE R15, `(.L_x_7679) ;  /* 0x000000000f087348 */ /* 0x000fea0003c00000 */
[----:B------:R0:W1:Y:S02]  /*18ff0*/  SHFL.IDX P6, R14, R13, R12, R11 ;  /* 0x0000000c0d0e7389 */ /* 0x00006400000c000b */
[----:B01----:R-:W-:Y:S01]  /*19000*/  ENDCOLLECTIVE ;  /* 0x000000000000791b */ /* 0x003fe20003800000 */
.L_x_7679:
        /* <DEDUP_REMOVED lines=14> */
.L_x_7680:
[----:B------:R-:W-:Y:S01]  /*190f0*/  IMAD.MOV.U32 R3, RZ, RZ, R14 ;  /* 0x000000ffff037224 */ /* 0x000fe200078e000e */
[----:B------:R-:W-:Y:S06]  /*19100*/  BRA `(.L_x_7681) ;  /* 0xffffffb400087947 */ /* 0x000fec000383ffff */
.L_x_7570:
[----:B0-----:R0:W3:Y:S02]  /*19110*/  SYNCS.PHASECHK.TRANS64.TRYWAIT P0, [R18+URZ+0x28820], R0 ;  /* 0x02882000120075a7 */ /* 0x0010e4000800017f */
[----:B---3--:R-:W-:Y:S05]  /*19120*/  @!P0 NANOSLEEP.SYNCS 0x989680 ;  /* 0x009896800000895d */ /* 0x008fea0003900000 */
[----:B------:R-:W3:Y:S02]  /*19130*/  @!P0 SYNCS.PHASECHK.TRANS64 P0, [R18+URZ+0x28820], R0 ;  /* 0x02882000120085a7 */ /* 0x000ee4000800007f */
[----:B---3--:R-:W-:Y:S05]  /*19140*/  @!P0 BRA `(.L_x_7570) ;  /* 0xfffffffc00f08947 */ /* 0x008fea000383ffff */
[----:B------:R-:W-:Y:S05]  /*19150*/  BRA `(.L_x_7682) ;  /* 0xffffffb400787947 */ /* 0x000fea000383ffff */
.L_x_7579:
[----:B-1----:R1:W2:Y:S02]  /*19160*/  SYNCS.PHASECHK.TRANS64.TRYWAIT P0, [R3+URZ+0x28840], R2 ;  /* 0x02884002030075a7 */ /* 0x0022a4000800017f */
[----:B--2---:R-:W-:Y:S05]  /*19170*/  @!P0 NANOSLEEP.SYNCS 0x989680 ;  /* 0x009896800000895d */ /* 0x004fea0003900000 */
[----:B------:R-:W2:Y:S02]  /*19180*/  @!P0 SYNCS.PHASECHK.TRANS64 P0, [R3+URZ+0x28840], R2 ;  /* 0x02884002030085a7 */ /* 0x000ea4000800007f */
[----:B--2---:R-:W-:Y:S05]  /*19190*/  @!P0 BRA `(.L_x_7579) ;  /* 0xfffffffc00f08947 */ /* 0x004fea000383ffff */
[----:B------:R-:W-:Y:S05]  /*191a0*/  BRA `(.L_x_7683) ;  /* 0xffffffb8006c7947 */ /* 0x000fea000383ffff */
.L_x_7585:
[----:B0-----:R0:W1:Y:S02]  /*191b0*/  SYNCS.PHASECHK.TRANS64.TRYWAIT P0, [R3+URZ+0x60], R2 ;  /* 0x00006002030075a7 */ /* 0x001064000800017f */
[----:B-1----:R-:W-:Y:S05]  /*191c0*/  @!P0 NANOSLEEP.SYNCS 0x989680 ;  /* 0x009896800000895d */ /* 0x002fea0003900000 */
[----:B------:R-:W1:Y:S02]  /*191d0*/  @!P0 SYNCS.PHASECHK.TRANS64 P0, [R3+URZ+0x60], R2 ;  /* 0x00006002030085a7 */ /* 0x000e64000800007f */
[----:B-1----:R-:W-:Y:S05]  /*191e0*/  @!P0 BRA `(.L_x_7585) ;  /* 0xfffffffc00f08947 */ /* 0x002fea000383ffff */
[----:B------:R-:W-:Y:S05]  /*191f0*/  BRA `(.L_x_7684) ;  /* 0xffffffbc00407947 */ /* 0x000fea000383ffff */
.L_x_7594:
[----:B-1----:R1:W2:Y:S02]  /*19200*/  SYNCS.PHASECHK.TRANS64.TRYWAIT P0, [R3+URZ+0x28840], R2 ;  /* 0x02884002030075a7 */ /* 0x0022a4000800017f */
[----:B--2---:R-:W-:Y:S05]  /*19210*/  @!P0 NANOSLEEP.SYNCS 0x989680 ;  /* 0x009896800000895d */ /* 0x004fea0003900000 */
[----:B------:R-:W2:Y:S02]  /*19220*/  @!P0 SYNCS.PHASECHK.TRANS64 P0, [R3+URZ+0x28840], R2 ;  /* 0x02884002030085a7 */ /* 0x000ea4000800007f */
[----:B--2---:R-:W-:Y:S05]  /*19230*/  @!P0 BRA `(.L_x_7594) ;  /* 0xfffffffc00f08947 */ /* 0x004fea000383ffff */
[----:B------:R-:W-:Y:S05]  /*19240*/  BRA `(.L_x_7685) ;  /* 0xffffffc000cc7947 */ /* 0x000fea000383ffff */
.L_x_7600:
[----:B0-----:R0:W1:Y:S02]  /*19250*/  SYNCS.PHASECHK.TRANS64.TRYWAIT P0, [R2+URZ+0x60], R3 ;  /* 0x00006003020075a7 */ /* 0x001064000800017f */
[----:B-1----:R-:W-:Y:S05]  /*19260*/  @!P0 NANOSLEEP.SYNCS 0x989680 ;  /* 0x009896800000895d */ /* 0x002fea0003900000 */
[----:B------:R-:W1:Y:S02]  /*19270*/  @!P0 SYNCS.PHASECHK.TRANS64 P0, [R2+URZ+0x60], R3 ;  /* 0x00006003020085a7 */ /* 0x000e64000800007f */
[----:B-1----:R-:W-:Y:S05]  /*19280*/  @!P0 BRA `(.L_x_7600) ;  /* 0xfffffffc00f08947 */ /* 0x002fea000383ffff */
[----:B------:R-:W-:Y:S05]  /*19290*/  BRA `(.L_x_7686) ;  /* 0xffffffc400a07947 */ /* 0x000fea000383ffff */
.L_x_7609:
[----:B--2---:R2:W3:Y:S02]  /*192a0*/  SYNCS.PHASECHK.TRANS64.TRYWAIT P0, [R2+URZ+0x28840], R3 ;  /* 0x02884003020075a7 */ /* 0x0044e4000800017f */
[----:B---3--:R-:W-:Y:S05]  /*192b0*/  @!P0 NANOSLEEP.SYNCS 0x989680 ;  /* 0x009896800000895d */ /* 0x008fea0003900000 */
[----:B------:R-:W3:Y:S02]  /*192c0*/  @!P0 SYNCS.PHASECHK.TRANS64 P0, [R2+URZ+0x28840], R3 ;  /* 0x02884003020085a7 */ /* 0x000ee4000800007f */
[----:B---3--:R-:W-:Y:S05]  /*192d0*/  @!P0 BRA `(.L_x_7609) ;  /* 0xfffffffc00f08947 */ /* 0x008fea000383ffff */
[----:B------:R-:W-:Y:S05]  /*192e0*/  BRA `(.L_x_7687) ;  /* 0xffffffcc00007947 */ /* 0x000fea000383ffff */
.L_x_7615:
[----:B0-----:R0:W1:Y:S02]  /*192f0*/  SYNCS.PHASECHK.TRANS64.TRYWAIT P0, [R2+URZ+0x60], R5 ;  /* 0x00006005020075a7 */ /* 0x001064000800017f */
[----:B-1----:R-:W-:Y:S05]  /*19300*/  @!P0 NANOSLEEP.SYNCS 0x989680 ;  /* 0x009896800000895d */ /* 0x002fea0003900000 */
[----:B------:R-:W1:Y:S02]  /*19310*/  @!P0 SYNCS.PHASECHK.TRANS64 P0, [R2+URZ+0x60], R5 ;  /* 0x00006005020085a7 */ /* 0x000e64000800007f */
[----:B-1----:R-:W-:Y:S05]  /*19320*/  @!P0 BRA `(.L_x_7615) ;  /* 0xfffffffc00f08947 */ /* 0x002fea000383ffff */
[----:B------:R-:W-:Y:S05]  /*19330*/  BRA `(.L_x_7688) ;  /* 0xffffffcc00d47947 */ /* 0x000fea000383ffff */
.L_x_7626:
[----:B--2---:R2:W3:Y:S02]  /*19340*/  SYNCS.PHASECHK.TRANS64.TRYWAIT P0, [R0+URZ+0x28860], R3 ;  /* 0x02886003000075a7 */ /* 0x0044e4000800017f */
[----:B---3--:R-:W-:Y:S05]  /*19350*/  @!P0 NANOSLEEP.SYNCS 0x989680 ;  /* 0x009896800000895d */ /* 0x008fea0003900000 */
[----:B------:R-:W3:Y:S02]  /*19360*/  @!P0 SYNCS.PHASECHK.TRANS64 P0, [R0+URZ+0x28860], R3 ;  /* 0x02886003000085a7 */ /* 0x000ee4000800007f */
[----:B---3--:R-:W-:Y:S05]  /*19370*/  @!P0 BRA `(.L_x_7626) ;  /* 0xfffffffc00f08947 */ /* 0x008fea000383ffff */
[----:B------:R-:W-:Y:S05]  /*19380*/  BRA `(.L_x_7689) ;  /* 0xffffffd400207947 */ /* 0x000fea000383ffff */
.L_x_7633:
[----:B--2---:R-:W2:Y:S01]  /*19390*/  LDL R3, [R1] ;  /* 0x0000000001037983 */ /* 0x004ea20000100800 */
[----:B------:R-:W-:Y:S01]  /*193a0*/  BSSY B0, `(.L_x_7690) ;  /* 0x0000008000007945 */ /* 0x000fe20003800000 */
[----:B0-----:R-:W-:Y:S02]  /*193b0*/  IMAD.MOV.U32 R12, RZ, RZ, RZ ;  /* 0x000000ffff0c7224 */ /* 0x001fe400078e00ff */
[----:B------:R-:W-:Y:S02]  /*193c0*/  IMAD.MOV.U32 R11, RZ, RZ, 0x1f ;  /* 0x0000001fff0b7424 */ /* 0x000fe400078e00ff */
[----:B------:R-:W-:Y:S02]  /*193d0*/  IMAD.MOV.U32 R15, RZ, RZ, -0x1 ;  /* 0xffffffffff0f7424 */ /* 0x000fe400078e00ff */
[----:B--2---:R-:W-:-:S07]  /*193e0*/  IMAD.MOV.U32 R13, RZ, RZ, R3 ;  /* 0x000000ffff0d7224 */ /* 0x004fce00078e0003 */
[----:B-1-3--:R-:W-:Y:S05]  /*193f0*/  WARPSYNC.COLLECTIVE R15, `(.L_x_7691) ;  /* 0x000000000f087348 */ /* 0x00afea0003c00000 */
[----:B------:R0:W2:Y:S02]  /*19400*/  SHFL.IDX P6, R14, R13, R12, R11 ;  /* 0x0000000c0d0e7389 */ /* 0x0000a400000c000b */
[----:B0123--:R-:W-:Y:S01]  /*19410*/  ENDCOLLECTIVE ;  /* 0x000000000000791b */ /* 0x00ffe20003800000 */
.L_x_7691:
[----:B------:R-:W-:Y:S05]  /*19420*/  BSYNC B0 ;  /* 0x0000000000007941 */ /* 0x000fea0003800000 */
.L_x_7690:
        /* <DEDUP_REMOVED lines=9> */
.L_x_7692:
        /* <DEDUP_REMOVED lines=25> */
.L_x_7693:
[----:B------:R-:W-:Y:S01]  /*19650*/  IMAD.MOV.U32 R12, RZ, RZ, 0x2 ;  /* 0x00000002ff0c7424 */ /* 0x000fe200078e00ff */
[----:B------:R-:W-:-:S05]  /*19660*/  SEL R3, R14, RZ, P1 ;  /* 0x000000ff0e037207 */ /* 0x000fca0000800000 */
[----:B------:R-:W-:-:S04]  /*19670*/  IMAD.IADD R2, R2, 0x1, R3 ;  /* 0x0000000102027824 */ /* 0x000fc800078e0203 */
[----:B------:R-:W-:-:S07]  /*19680*/  IMAD.MOV.U32 R13, RZ, RZ, R2 ;  /* 0x000000ffff0d7224 */ /* 0x000fce00078e0002 */
[----:B------:R-:W-:Y:S05]  /*19690*/  WARPSYNC.COLLECTIVE R15, `(.L_x_7694) ;  /* 0x000000000f087348 */ /* 0x000fea0003c00000 */
[----:B------:R0:W1:Y:S02]  /*196a0*/  SHFL.UP P6, R14, R13, R12, R11 ;  /* 0x0400000c0d0e7389 */ /* 0x00006400000c000b */
[----:B01----:R-:W-:Y:S01]  /*196b0*/  ENDCOLLECTIVE ;  /* 0x000000000000791b */ /* 0x003fe20003800000 */
.L_x_7694:
[----:B------:R-:W-:Y:S01]  /*196c0*/  IMAD.MOV.U32 R12, RZ, RZ, 0x4 ;  /* 0x00000004ff0c7424 */ /* 0x000fe200078e00ff */
[----:B------:R-:W-:-:S05]  /*196d0*/  SEL R3, R14, RZ, P2 ;  /* 0x000000ff0e037207 */ /* 0x000fca0001000000 */
[----:B------:R-:W-:-:S04]  /*196e0*/  IMAD.IADD R2, R2, 0x1, R3 ;  /* 0x0000000102027824 */ /* 0x000fc800078e0203 */
[----:B------:R-:W-:-:S07]  /*196f0*/  IMAD.MOV.U32 R13, RZ, RZ, R2 ;  /* 0x000000ffff0d7224 */ /* 0x000fce00078e0002 */
[----:B------:R-:W-:Y:S05]  /*19700*/  WARPSYNC.COLLECTIVE R15, `(.L_x_7695) ;  /* 0x000000000f087348 */ /* 0x000fea0003c00000 */
[----:B------:R0:W1:Y:S02]  /*19710*/  SHFL.UP P6, R14, R13, R12, R11 ;  /* 0x0400000c0d0e7389 */ /* 0x00006400000c000b */
[----:B01----:R-:W-:Y:S01]  /*19720*/  ENDCOLLECTIVE ;  /* 0x000000000000791b */ /* 0x003fe20003800000 */
.L_x_7695:
[----:B------:R-:W-:Y:S01]  /*19730*/  IMAD.MOV.U32 R12, RZ, RZ, 0x8 ;  /* 0x00000008ff0c7424 */ /* 0x000fe200078e00ff */
[----:B------:R-:W-:-:S05]  /*19740*/  SEL R3, R14, RZ, P3 ;  /* 0x000000ff0e037207 */ /* 0x000fca0001800000 */
[----:B------:R-:W-:-:S04]  /*19750*/  IMAD.IADD R2, R2, 0x1, R3 ;  /* 0x0000000102027824 */ /* 0x000fc800078e0203 */
[----:B------:R-:W-:-:S07]  /*19760*/  IMAD.MOV.U32 R13, RZ, RZ, R2 ;  /* 0x000000ffff0d7224 */ /* 0x000fce00078e0002 */
[----:B------:R-:W-:Y:S05]  /*19770*/  WARPSYNC.COLLECTIVE R15, `(.L_x_7696) ;  /* 0x000000000f087348 */ /* 0x000fea0003c00000 */
[----:B------:R0:W1:Y:S02]  /*19780*/  SHFL.UP P6, R14, R13, R12, R11 ;  /* 0x0400000c0d0e7389 */ /* 0x00006400000c000b */
[----:B01----:R-:W-:Y:S01]  /*19790*/  ENDCOLLECTIVE ;  /* 0x000000000000791b */ /* 0x003fe20003800000 */
.L_x_7696:
[----:B------:R-:W-:Y:S01]  /*197a0*/  IMAD.MOV.U32 R12, RZ, RZ, 0x10 ;  /* 0x00000010ff0c7424 */ /* 0x000fe200078e00ff */
[----:B------:R-:W-:-:S05]  /*197b0*/  SEL R3, R14, RZ, P4 ;  /* 0x000000ff0e037207 */ /* 0x000fca0002000000 */
[----:B------:R-:W-:-:S04]  /*197c0*/  IMAD.IADD R2, R2, 0x1, R3 ;  /* 0x0000000102027824 */ /* 0x000fc800078e0203 */
[----:B------:R-:W-:-:S07]  /*197d0*/  IMAD.MOV.U32 R13, RZ, RZ, R2 ;  /* 0x000000ffff0d7224 */ /* 0x000fce00078e0002 */
[----:B------:R-:W-:Y:S05]  /*197e0*/  WARPSYNC.COLLECTIVE R15, `(.L_x_7697) ;  /* 0x000000000f087348 */ /* 0x000fea0003c00000 */
[----:B------:R0:W1:Y:S02]  /*197f0*/  SHFL.UP P6, R14, R13, R12, R11 ;  /* 0x0400000c0d0e7389 */ /* 0x00006400000c000b */
[----:B01----:R-:W-:Y:S01]  /*19800*/  ENDCOLLECTIVE ;  /* 0x000000000000791b */ /* 0x003fe20003800000 */
.L_x_7697:
[----:B------:R-:W-:Y:S02]  /*19810*/  IMAD.MOV.U32 R12, RZ, RZ, 0x1f ;  /* 0x0000001fff0c7424 */ /* 0x000fe400078e00ff */
[----:B------:R-:W-:Y:S01]  /*19820*/  IMAD.MOV.U32 R11, RZ, RZ, 0x1f ;  /* 0x0000001fff0b7424 */ /* 0x000fe200078e00ff */
[----:B------:R-:W-:-:S05]  /*19830*/  SEL R3, R14, RZ, P5 ;  /* 0x000000ff0e037207 */ /* 0x000fca0002800000 */
[----:B------:R-:W-:-:S04]  /*19840*/  IMAD.IADD R2, R2, 0x1, R3 ;  /* 0x0000000102027824 */ /* 0x000fc800078e0203 */
[----:B------:R-:W-:-:S07]  /*19850*/  IMAD.MOV.U32 R13, RZ, RZ, R2 ;  /* 0x000000ffff0d7224 */ /* 0x000fce00078e0002 */
[----:B------:R-:W-:Y:S05]  /*19860*/  WARPSYNC.COLLECTIVE R15, `(.L_x_7698) ;  /* 0x000000000f087348 */ /* 0x000fea0003c00000 */
[----:B------:R0:W1:Y:S02]  /*19870*/  SHFL.IDX P6, R14, R13, R12, R11 ;  /* 0x0000000c0d0e7389 */ /* 0x00006400000c000b */
[----:B01----:R-:W-:Y:S01]  /*19880*/  ENDCOLLECTIVE ;  /* 0x000000000000791b */ /* 0x003fe20003800000 */
.L_x_7698:
[----:B------:R-:W-:Y:S01]  /*19890*/  IMAD.MOV.U32 R10, RZ, RZ, R14 ;  /* 0x000000ffff0a7224 */ /* 0x000fe200078e000e */
[----:B------:R-:W-:Y:S06]  /*198a0*/  BRA `(.L_x_7699) ;  /* 0xffffffd400a87947 */ /* 0x000fec000383ffff */
.L_x_7636:
        /* <DEDUP_REMOVED lines=8> */
.L_x_7701:
[----:B------:R-:W-:Y:S05]  /*19930*/  BSYNC B0 ;  /* 0x0000000000007941 */ /* 0x000fea0003800000 */
.L_x_7700:
[----:B------:R-:W-:Y:S01]  /*19940*/  SEL R3, R14, RZ, P1 ;  /* 0x000000ff0e037207 */ /* 0x000fe20000800000 */
[----:B------:R-:W-:Y:S02]  /*19950*/  IMAD.MOV.U32 R12, RZ, RZ, 0x2 ;  /* 0x00000002ff0c7424 */ /* 0x000fe400078e00ff */
[----:B------:R-:W-:Y:S02]  /*19960*/  IMAD.MOV.U32 R11, RZ, RZ, RZ ;  /* 0x000000ffff0b7224 */ /* 0x000fe400078e00ff */
[----:B------:R-:W-:Y:S02]  /*19970*/  IMAD.IADD R2, R2, 0x1, R3 ;  /* 0x0000000102027824 */ /* 0x000fe400078e0203 */
[----:B------:R-:W-:Y:S02]  /*19980*/  IMAD.MOV.U32 R15, RZ, RZ, -0x1 ;  /* 0xffffffffff0f7424 */ /* 0x000fe400078e00ff */
[----:B------:R-:W-:-:S07]  /*19990*/  IMAD.MOV.U32 R13, RZ, RZ, R2 ;  /* 0x000000ffff0d7224 */ /* 0x000fce00078e0002 */
[----:B------:R-:W-:Y:S05]  /*199a0*/  WARPSYNC.COLLECTIVE R15, `(.L_x_7702) ;  /* 0x000000000f087348 */ /* 0x000fea0003c00000 */
[----:B------:R0:W1:Y:S02]  /*199b0*/  SHFL.UP P6, R14, R13, R12, R11 ;  /* 0x0400000c0d0e7389 */ /* 0x00006400000c000b */
[----:B01----:R-:W-:Y:S01]  /*199c0*/  ENDCOLLECTIVE ;  /* 0x000000000000791b */ /* 0x003fe20003800000 */
.L_x_7702:
[----:B------:R-:W-:Y:S01]  /*199d0*/  IMAD.MOV.U32 R12, RZ, RZ, 0x4 ;  /* 0x00000004ff0c7424 */ /* 0x000fe200078e00ff */
[----:B------:R-:W-:-:S05]  /*199e0*/  SEL R3, R14, RZ, P2 ;  /* 0x000000ff0e037207 */ /* 0x000fca0001000000 */
[----:B------:R-:W-:-:S04]  /*199f0*/  IMAD.IADD R2, R2, 0x1, R3 ;  /* 0x0000000102027824 */ /* 0x000fc800078e0203 */
[----:B------:R-:W-:-:S07]  /*19a00*/  IMAD.MOV.U32 R13, RZ, RZ, R2 ;  /* 0x000000ffff0d7224 */ /* 0x000fce00078e0002 */
[----:B------:R-:W-:Y:S05]  /*19a10*/  WARPSYNC.COLLECTIVE R15, `(.L_x_7703) ;  /* 0x000000000f087348 */ /* 0x000fea0003c00000 */
[----:B------:R0:W1:Y:S02]  /*19a20*/  SHFL.UP P6, R14, R13, R12, R11 ;  /* 0x0400000c0d0e7389 */ /* 0x00006400000c000b */
[----:B01----:R-:W-:Y:S01]  /*19a30*/  ENDCOLLECTIVE ;  /* 0x000000000000791b */ /* 0x003fe20003800000 */
.L_x_7703:
[----:B------:R-:W-:Y:S01]  /*19a40*/  IMAD.MOV.U32 R12, RZ, RZ, 0x8 ;  /* 0x00000008ff0c7424 */ /* 0x000fe200078e00ff */
[----:B------:R-:W-:-:S05]  /*19a50*/  SEL R3, R14, RZ, P3 ;  /* 0x000000ff0e037207 */ /* 0x000fca0001800000 */
[----:B------:R-:W-:-:S04]  /*19a60*/  IMAD.IADD R2, R2, 0x1, R3 ;  /* 0x0000000102027824 */ /* 0x000fc800078e0203 */
[----:B------:R-:W-:-:S07]  /*19a70*/  IMAD.MOV.U32 R13, RZ, RZ, R2 ;  /* 0x000000ffff0d7224 */ /* 0x000fce00078e0002 */
[----:B------:R-:W-:Y:S05]  /*19a80*/  WARPSYNC.COLLECTIVE R15, `(.L_x_7704) ;  /* 0x000000000f087348 */ /* 0x000fea0003c00000 */
[----:B------:R0:W1:Y:S02]  /*19a90*/  SHFL.UP P6, R14, R13, R12, R11 ;  /* 0x0400000c0d0e7389 */ /* 0x00006400000c000b */
[----:B01----:R-:W-:Y:S01]  /*19aa0*/  ENDCOLLECTIVE ;  /* 0x000000000000791b */ /* 0x003fe20003800000 */
.L_x_7704:
[----:B------:R-:W-:Y:S01]  /*19ab0*/  IMAD.MOV.U32 R12, RZ, RZ, 0x10 ;  /* 0x00000010ff0c7424 */ /* 0x000fe200078e00ff */
[----:B------:R-:W-:-:S05]  /*19ac0*/  SEL R3, R14, RZ, P4 ;  /* 0x000000ff0e037207 */ /* 0x000fca0002000000 */
[----:B------:R-:W-:-:S04]  /*19ad0*/  IMAD.IADD R2, R2, 0x1, R3 ;  /* 0x0000000102027824 */ /* 0x000fc800078e0203 */
[----:B------:R-:W-:-:S07]  /*19ae0*/  IMAD.MOV.U32 R13, RZ, RZ, R2 ;  /* 0x000000ffff0d7224 */ /* 0x000fce00078e0002 */
[----:B------:R-:W-:Y:S05]  /*19af0*/  WARPSYNC.COLLECTIVE R15, `(.L_x_7705) ;  /* 0x000000000f087348 */ /* 0x000fea0003c00000 */
[----:B------:R0:W1:Y:S02]  /*19b00*/  SHFL.UP P6, R14, R13, R12, R11 ;  /* 0x0400000c0d0e7389 */ /* 0x00006400000c000b */
[----:B01----:R-:W-:Y:S01]  /*19b10*/  ENDCOLLECTIVE ;  /* 0x000000000000791b */ /* 0x003fe20003800000 */
.L_x_7705:
        /* <DEDUP_REMOVED lines=8> */
.L_x_7706:
[----:B------:R-:W-:Y:S01]  /*19ba0*/  IMAD.MOV.U32 R10, RZ, RZ, R14 ;  /* 0x000000ffff0a7224 */ /* 0x000fe200078e000e */
[----:B------:R-:W-:Y:S06]  /*19bb0*/  BRA `(.L_x_7707) ;  /* 0xffffffd400907947 */ /* 0x000fec000383ffff */
.L_x_7638:
[----:B------:R-:W-:Y:S01]  /*19bc0*/  BSSY B0, `(.L_x_7708) ;  /* 0x0000006000007945 */ /* 0x000fe20003800000 */
[----:B------:R-:W-:Y:S01]  /*19bd0*/  PLOP3.LUT P6, PT, P6, PT, PT, 0x8, 0x0 ;  /* 0x000000000000781c */ /* 0x000fe200037ce170 */
[----:B------:R-:W-:-:S12]  /*19be0*/  IMAD.MOV.U32 R15, RZ, RZ, -0x1 ;  /* 0xffffffffff0f7424 */ /* 0x000fd800078e00ff */
[----:B0-----:R-:W-:Y:S05]  /*19bf0*/  WARPSYNC.COLLECTIVE R15, `(.L_x_7709) ;  /* 0x000000000f087348 */ /* 0x001fea0003c00000 */
[----:B------:R-:W-:Y:S01]  /*19c00*/  VOTE.ANY R14, PT, P6 ;  /* 0x00000000000e7806 */ /* 0x000fe200030e0100 */
[----:B0-----:R-:W-:Y:S06]  /*19c10*/  ENDCOLLECTIVE ;  /* 0x000000000000791b */ /* 0x001fec0003800000 */
.L_x_7709:
[----:B------:R-:W-:Y:S05]  /*19c20*/  BSYNC B0 ;  /* 0x0000000000007941 */ /* 0x000fea0003800000 */
.L_x_7708:
        /* <DEDUP_REMOVED lines=10> */
.L_x_7710:
[----:B------:R-:W-:Y:S02]  /*19cd0*/  IMAD.MOV.U32 R13, RZ, RZ, R7 ;  /* 0x000000ffff0d7224 */ /* 0x000fe400078e0007 */
[----:B------:R-:W-:-:S07]  /*19ce0*/  IMAD.MOV.U32 R4, RZ, RZ, R14 ;  /* 0x000000ffff047224 */ /* 0x000fce00078e000e */
[----:B------:R-:W-:Y:S05]  /*19cf0*/  WARPSYNC.COLLECTIVE R15, `(.L_x_7711) ;  /* 0x000000000f087348 */ /* 0x000fea0003c00000 */
[----:B------:R0:W1:Y:S02]  /*19d00*/  SHFL.IDX P6, R14, R13, R12, R11 ;  /* 0x0000000c0d0e7389 */ /* 0x00006400000c000b */
[----:B01----:R-:W-:Y:S01]  /*19d10*/  ENDCOLLECTIVE ;  /* 0x000000000000791b */ /* 0x003fe20003800000 */
.L_x_7711:
[----:B------:R-:W-:Y:S02]  /*19d20*/  IMAD.MOV.U32 R7, RZ, RZ, R14 ;  /* 0x000000ffff077224 */ /* 0x000fe400078e000e */
[----:B------:R-:W-:-:S05]  /*19d30*/  IMAD.IADD R5, R9, 0x1, R16 ;  /* 0x0000000109057824 */ /* 0x000fca00078e0210 */
[----:B------:R0:W-:Y:S01]  /*19d40*/  STL [R1+0xc], R5 ;  /* 0x00000c0501007387 */ /* 0x0001e20000100800 */
[----:B------:R-:W-:Y:S05]  /*19d50*/  BRA `(.L_x_7712) ;  /* 0xffffffd400707947 */ /* 0x000fea000383ffff */
.L_x_7640:
        /* <DEDUP_REMOVED lines=8> */
.L_x_7714:
[----:B------:R-:W-:Y:S05]  /*19de0*/  BSYNC B0 ;  /* 0x0000000000007941 */ /* 0x000fea0003800000 */
.L_x_7713:
[----:B------:R-:W-:Y:S01]  /*19df0*/  IMAD.MOV.U32 R6, RZ, RZ, R14 ;  /* 0x000000ffff067224 */ /* 0x000fe200078e000e */
[----:B------:R-:W-:Y:S06]  /*19e00*/  BRA `(.L_x_7639) ;  /* 0xffffffd4005c7947 */ /* 0x000fec000383ffff */
.L_x_7646:
[----:B0-----:R0:W1:Y:S02]  /*19e10*/  SYNCS.PHASECHK.TRANS64.TRYWAIT P0, [R0+URZ+0x28820], R3 ;  /* 0x02882003000075a7 */ /* 0x001064000800017f */
[----:B-1----:R-:W-:Y:S05]  /*19e20*/  @!P0 NANOSLEEP.SYNCS 0x989680 ;  /* 0x009896800000895d */ /* 0x002fea0003900000 */
[----:B------:R-:W1:Y:S02]  /*19e30*/  @!P0 SYNCS.PHASECHK.TRANS64 P0, [R0+URZ+0x28820], R3 ;  /* 0x02882003000085a7 */ /* 0x000e64000800007f */
[----:B-1----:R-:W-:Y:S05]  /*19e40*/  @!P0 BRA `(.L_x_7646) ;  /* 0xfffffffc00f08947 */ /* 0x002fea000383ffff */
[----:B------:R-:W-:Y:S05]  /*19e50*/  BRA `(.L_x_7715) ;  /* 0xffffffdc00f87947 */ /* 0x000fea000383ffff */
.L_x_7647:
        /* <DEDUP_REMOVED lines=11> */
.L_x_7717:
[----:B------:R-:W-:Y:S05]  /*19f10*/  BSYNC B0 ;  /* 0x0000000000007941 */ /* 0x000fea0003800000 */
.L_x_7716:
[----:B------:R-:W-:Y:S05]  /*19f20*/  BRA `(.L_x_7718) ;  /* 0xffffffdc00e07947 */ /* 0x000fea000383ffff */
.L_x_7650:
[----:B------:R-:W-:Y:S01]  /*19f30*/  BSSY B1, `(.L_x_7719) ;  /* 0x0000006000017945 */ /* 0x000fe20003800000 */
[----:B------:R-:W-:-:S07]  /*19f40*/  IMAD.MOV.U32 R15, RZ, RZ, -0x1 ;  /* 0xffffffffff0f7424 */ /* 0x000fce00078e00ff */
[----:B01-3--:R-:W-:Y:S05]  /*19f50*/  WARPSYNC.COLLECTIVE R15, `(.L_x_7720) ;  /* 0x000000000f0c7348 */ /* 0x00bfea0003c00000 */
[----:B------:R-:W-:Y:S02]  /*19f60*/  ELECT P6, UR62, PT ;  /* 0x00000000003e782f */ /* 0x000fe400038c0000 */
[----:B------:R-:W-:Y:S01]  /*19f70*/  MOV R14, UR62 ;  /* 0x0000003e000e7c02 */ /* 0x000fe20008000f00 */
[----:B01-3--:R-:W-:Y:S10]  /*19f80*/  ENDCOLLECTIVE ;  /* 0x000000000000791b */ /* 0x00bff40003800000 */
.L_x_7720:
[----:B------:R-:W-:Y:S05]  /*19f90*/  BSYNC B1 ;  /* 0x0000000000017941 */ /* 0x000fea0003800000 */
.L_x_7719:
[----:B------:R-:W-:Y:S05]  /*19fa0*/  BRA `(.L_x_7721) ;  /* 0xffffffdc00d87947 */ /* 0x000fea000383ffff */
.L_x_7652:
[----:B0-----:R0:W1:Y:S02]  /*19fb0*/  SYNCS.PHASECHK.TRANS64.TRYWAIT P0, [R6+URZ], R5 ;  /* 0x00000005060075a7 */ /* 0x001064000800017f */
[----:B-1----:R-:W-:Y:S05]  /*19fc0*/  @!P0 NANOSLEEP.SYNCS 0x989680 ;  /* 0x009896800000895d */ /* 0x002fea0003900000 */
[----:B------:R-:W1:Y:S02]  /*19fd0*/  @!P0 SYNCS.PHASECHK.TRANS64 P0, [R6+URZ], R5 ;  /* 0x00000005060085a7 */ /* 0x000e64000800007f */
[----:B-1----:R-:W-:Y:S05]  /*19fe0*/  @!P0 BRA `(.L_x_7652) ;  /* 0xfffffffc00f08947 */ /* 0x002fea000383ffff */
[----:B------:R-:W-:Y:S05]  /*19ff0*/  BRA `(.L_x_7722) ;  /* 0xffffffe000107947 */ /* 0x000fea000383ffff */
.L_x_7653:
[----:B-1----:R1:W2:Y:S02]  /*1a000*/  SYNCS.PHASECHK.TRANS64.TRYWAIT P0, [R7+URZ], R2 ;  /* 0x00000002070075a7 */ /* 0x0022a4000800017f */
[----:B--2---:R-:W-:Y:S05]  /*1a010*/  @!P0 NANOSLEEP.SYNCS 0x989680 ;  /* 0x009896800000895d */ /* 0x004fea0003900000 */
[----:B------:R-:W2:Y:S02]  /*1a020*/  @!P0 SYNCS.PHASECHK.TRANS64 P0, [R7+URZ], R2 ;  /* 0x00000002070085a7 */ /* 0x000ea4000800007f */
[----:B--2---:R-:W-:Y:S05]  /*1a030*/  @!P0 BRA `(.L_x_7653) ;  /* 0xfffffffc00f08947 */ /* 0x004fea000383ffff */
[----:B------:R-:W-:Y:S05]  /*1a040*/  BRA `(.L_x_7723) ;  /* 0xffffffe000047947 */ /* 0x000fea000383ffff */
.L_x_7655:
[----:B--2---:R2:W4:Y:S02]  /*1a050*/  SYNCS.PHASECHK.TRANS64.TRYWAIT P0, [R4+URZ], R5 ;  /* 0x00000005040075a7 */ /* 0x004524000800017f */
[----:B----4-:R-:W-:Y:S05]  /*1a060*/  @!P0 NANOSLEEP.SYNCS 0x989680 ;  /* 0x009896800000895d */ /* 0x010fea0003900000 */
[----:B------:R-:W4:Y:S02]  /*1a070*/  @!P0 SYNCS.PHASECHK.TRANS64 P0, [R4+URZ], R5 ;  /* 0x00000005040085a7 */ /* 0x000f24000800007f */
[----:B----4-:R-:W-:Y:S05]  /*1a080*/  @!P0 BRA `(.L_x_7655) ;  /* 0xfffffffc00f08947 */ /* 0x010fea000383ffff */
[----:B------:R-:W-:Y:S05]  /*1a090*/  BRA `(.L_x_7724) ;  /* 0xffffffe000087947 */ /* 0x000fea000383ffff */
.L_x_7725:
        /* <DEDUP_REMOVED lines=14> */
.L_x_14861:


//--------------------- .text._ZN7cutlass13device_kernelIN5flash11enable_sm90INS1_16FlashAttnFwdSm90INS1_25CollectiveMainloopFwdSm90ILi2EN4cute5tupleIJNS5_1CILi1EEES8_S8_EEENS6_IJNS7_ILi128EEESA_SA_EEELi128ENS_10bfloat16_tEfNS_4arch4Sm90ELb0ELb1ELb0ELb1ELb0ELb1ELb0ELb1ELb1ELb1ELb1ELb0EEENS1_21CollectiveEpilogueFwdISB_S9_SC_SE_Li256ELb1ELb1ELb1ELb0EEENS1_36VarlenDynamicPersistentTileSchedulerILi128ELi128ELi256ELi128ELb1ELb1ELb1ELb1ELb0ELb1EEEEEEEEEvNT_6ParamsE --------------------------
	.section	.text._ZN7cutlass13device_kernelIN5flash11enable_sm90INS1_16FlashAttnFwdSm90INS1_25CollectiveMainloopFwdSm90ILi2EN4cute5tupleIJNS5_1CILi1EEES8_S8_EEENS6_IJNS7_ILi128EEESA_SA_EEELi128ENS_10bfloat16_tEfNS_4arch4Sm90ELb0ELb1ELb0ELb1ELb0ELb1ELb0ELb1ELb1ELb1ELb1ELb0EEENS1_21CollectiveEpilogueFwdISB_S9_SC_SE_Li256ELb1ELb1ELb1ELb0EEENS1_36VarlenDynamicPersistentTileSchedulerILi128ELi128ELi256ELi128ELb1ELb1ELb1ELb1ELb0ELb1EEEEEEEEEvNT_6ParamsE,"ax",@progbits
	.align	128
.text._ZN7cutlass13device_kernelIN5flash11enable_sm90INS1_16FlashAttnFwdSm90INS1_25CollectiveMainloopFwdSm90ILi2EN4cute5tupleIJNS5_1CILi1EEES8_S8_EEENS6_IJNS7_ILi128EEESA_SA_EEELi128ENS_10bfloat16_tEfNS_4arch4Sm90ELb0ELb1ELb0ELb1ELb0ELb1ELb0ELb1ELb1ELb1ELb1ELb0EEENS1_21CollectiveEpilogueFwdISB_S9_SC_SE_Li256ELb1ELb1ELb1ELb0EEENS1_36VarlenDynamicPersistentTileSchedulerILi128ELi128ELi256ELi128ELb1ELb1ELb1ELb1ELb0ELb1EEEEEEEEEvNT_6ParamsE:
        .type           _ZN7cutlass13device_kernelIN5flash11enable_sm90INS1_16FlashAttnFwdSm90INS1_25CollectiveMainloopFwdSm90ILi2EN4cute5tupleIJNS5_1CILi1EEES8_S8_EEENS6_IJNS7_ILi128EEESA_SA_EEELi128ENS_10bfloat16_tEfNS_4arch4Sm90ELb0ELb1ELb0ELb1ELb0ELb1ELb0ELb1ELb1ELb1ELb1ELb0EEENS1_21CollectiveEpilogueFwdISB_S9_SC_SE_Li256ELb1ELb1ELb1ELb0EEENS1_36VarlenDynamicPersistentTileSchedulerILi128ELi128ELi256ELi128ELb1ELb1ELb1ELb1ELb0ELb1EEEEEEEEEvNT_6ParamsE,@function
        .size           _ZN7cutlass13device_kernelIN5flash11enable_sm90INS1_16FlashAttnFwdSm90INS1_25CollectiveMainloopFwdSm90ILi2EN4cute5tupleIJNS5_1CILi1EEES8_S8_EEENS6_IJNS7_ILi128EEESA_SA_EEELi128ENS_10bfloat16_tEfNS_4arch4Sm90ELb0ELb1ELb0ELb1ELb0ELb1ELb0ELb1ELb1ELb1ELb1ELb0EEENS1_21CollectiveEpilogueFwdISB_S9_SC_SE_Li256ELb1ELb1ELb1ELb0EEENS1_36VarlenDynamicPersistentTileSchedulerILi128ELi128ELi256ELi128ELb1ELb1ELb1ELb1ELb0ELb1EEEEEEEEEvNT_6ParamsE,(.L_x_14862 - _ZN7cutlass13device_kernelIN5flash11enable_sm90INS1_16FlashAttnFwdSm90INS1_25CollectiveMainloopFwdSm90ILi2EN4cute5tupleIJNS5_1CILi1EEES8_S8_EEENS6_IJNS7_ILi128EEESA_SA_EEELi128ENS_10bfloat16_tEfNS_4arch4Sm90ELb0ELb1ELb0ELb1ELb0ELb1ELb0ELb1ELb1ELb1ELb1ELb0EEENS1_21CollectiveEpilogueFwdISB_S9_SC_SE_Li256ELb1ELb1ELb1ELb0EEENS1_36VarlenDynamicPersistentTileSchedulerILi128ELi128ELi256ELi128ELb1ELb1ELb1ELb1ELb0ELb1EEEEEEEEEvNT_6ParamsE)
        .other          _ZN7cutlass13device_kernelIN5flash11enable_sm90INS1_16FlashAttnFwdSm90INS1_25CollectiveMainloopFwdSm90ILi2EN4cute5tupleIJNS5_1CILi1EEES8_S8_EEENS6_IJNS7_ILi128EEESA_SA_EEELi128ENS_10bfloat16_tEfNS_4arch4Sm90ELb0ELb1ELb0ELb1ELb0ELb1ELb0ELb1ELb1ELb1ELb1ELb0EEENS1_21CollectiveEpilogueFwdISB_S9_SC_SE_Li256ELb1ELb1ELb1ELb0EEENS1_36VarlenDynamicPersistentTileSchedulerILi128ELi128ELi256ELi128ELb1ELb1ELb1ELb1ELb0ELb1EEEEEEEEEvNT_6ParamsE,@"STO_CUDA_ENTRY STV_DEFAULT"
_ZN7cutlass13device_kernelIN5flash11enable_sm90INS1_16FlashAttnFwdSm90INS1_25CollectiveMainloopFwdSm90ILi2EN4cute5tupleIJNS5_1CILi1EEES8_S8_EEENS6_IJNS7_ILi128EEESA_SA_EEELi128ENS_10bfloat16_tEfNS_4arch4Sm90ELb0ELb1ELb0ELb1ELb0ELb1ELb0ELb1ELb1ELb1ELb1ELb0EEENS1_21CollectiveEpilogueFwdISB_S9_SC_SE_Li256ELb1ELb1ELb1ELb0EEENS1_36VarlenDynamicPersistentTileSchedulerILi128ELi128ELi256ELi128ELb1ELb1ELb1ELb1ELb0ELb1EEEEEEEEEvNT_6ParamsE:
        /* <DEDUP_REMOVED lines=24> */
.L_x_7727:
[----:B------:R-:W-:Y:S05]  /*0180*/  BSYNC B0 ;  /* 0x0000000000007941 */ /* 0x000fea0003800000 */
.L_x_7726:
        /* <DEDUP_REMOVED lines=41> */
.L_x_7728:
        /* <DEDUP_REMOVED lines=22> */
.L_x_7729:
        /* <DEDUP_REMOVED lines=18> */
.L_x_7730:
        /* <DEDUP_REMOVED lines=22> */
.L_x_7731:
        /* <DEDUP_REMOVED lines=22> */
.L_x_7732:
[----:B------:R-:W-:Y:S01]  /*0960*/  PLOP3.LUT P0, PT, PT, PT, UP0, 0x80, 0x0 ;  /* 0x000000000000781c */ /* 0x000fe20003f0f008 */
[----:B------:R-:W-:Y:S01]  /*0970*/  UMOV UR40, 0x1 ;  /* 0x0000000100287882 */ /* 0x000fe20000000000 */
[----:B------:R-:W-:Y:S01]  /*0980*/  NOP ;  /* 0x0000000000007918 */ /* 0x000fe20000000000 */
[----:B------:R-:W-:Y:S01]  /*0990*/  USEL UR40, UR40, 0x2, !UP0 ;  /* 0x0000000228287887 */ /* 0x000fe2000c000000 */
[----:B------:R-:W-:Y:S01]  /*09a0*/  BSSY B9, `(.L_x_7733) ;  /* 0x00026bb000097945 */ /* 0x000fe20003800000 */
[----:B------:R-:W-:Y:S01]  /*09b0*/  ULDC.64 UR42, c[0x0][0x208] ;  /* 0x00008200002a7ab9 */ /* 0x000fe20000000a00 */
[----:B012-4-:R-:W-:Y:S07]  /*09c0*/  BAR.SYNC.DEFER_BLOCKING 0x0 ;  /* 0x0000000000007b1d */ /* 0x017fee0000010000 */
[----:B------:R-:W-:Y:S05]  /*09d0*/  @!P0 BRA `(.L_x_7734) ;  /* 0x000001e0002c8947 */ /* 0x000fea0003800000 */
.L_x_7735:
[----:B------:R-:W-:-:S08]  /*09e0*/  NOP ;  /* 0x0000000000007918 */ /* 0x000fd00000000000 */
[----:B------:R-:W0:Y:S02]  /*09f0*/  USETMAXREG.TRY_ALLOC.CTAPOOL UP0, 0xf0 ;  /* 0x000000f0000079c8 */ /* 0x000e240008000600 */
[----:B0-----:R-:W-:-:S13]  /*0a00*/  PLOP3.LUT P0, PT, PT, PT, UP0, 0x80, 0x0 ;  /* 0x000000000000781c */ /* 0x001fda0003f0f008 */
[----:B------:R-:W-:Y:S05]  /*0a10*/  @!P0 BRA `(.L_x_7735) ;  /* 0xfffffffc00f08947 */ /* 0x000fea000383ffff */
[----:B------:R-:W2:Y:S01]  /*0a20*/  LDL.LU R0, [R1+0x10] ;  /* 0x0000100001007983 */ /* 0x000ea20000300800 */
        /* <DEDUP_REMOVED lines=15> */
[----:B------:R0:W-:Y:S10]  /*0b20*/  STL [R1+0x10], R0 ;  /* 0x0000100001007387 */ /* 0x0001f40000100800 */
[----:B0-----:R-:W-:Y:S05]  /*0b30*/  @P0 BRA `(.L_x_7736) ;  /* 0x0000026800840947 */ /* 0x001fea0003800000 */
[----:B------:R-:W-:Y:S01]  /*0b40*/  VIADD R13, R6, 0xffffff80 ;  /* 0xffffff80060d7836 */ /* 0x000fe20000000000 */
[----:B------:R-:W-:Y:S01]  /*0b50*/  R2UR UR44, R2 ;  /* 0x00000000022c72ca */ /* 0x000fe200000e0000 */
[----:B------:R-:W-:Y:S01]  /*0b60*/  IMAD.MOV.U32 R213, RZ, RZ, RZ ;  /* 0x000000ffffd57224 */ /* 0x000fe200078e00ff */
[----:B------:R-:W-:Y:S01]  /*0b70*/  ULOP3.LUT UR45, UR40, 0x1, URZ, 0xfc, !UPT ;  /* 0x00000001282d7892 */ /* 0x000fe2000f8efc3f */
[----:B------:R-:W-:Y:S01]  /*0b80*/  IMAD.MOV.U32 R184, RZ, RZ, RZ ;  /* 0x000000ffffb87224 */ /* 0x000fe200078e00ff */
[----:B------:R-:W-:Y:S01]  /*0b90*/  SHF.R.S32.HI R0, RZ, 0x1f, R13 ;  /* 0x0000001fff007819 */ /* 0x000fe2000001140d */
[----:B------:R-:W-:Y:S02]  /*0ba0*/  IMAD.MOV.U32 R191, RZ, RZ, RZ ;  /* 0x000000ffffbf7224 */ /* 0x000fe400078e00ff */
[----:B------:R-:W-:Y:S01]  /*0bb0*/  IMAD.MOV.U32 R186, RZ, RZ, RZ ;  /* 0x000000ffffba7224 */ /* 0x000fe200078e00ff */
[CC--:B------:R-:W-:Y:S01]  /*0bc0*/  LEA.HI R3, R0.reuse, R13.reuse, RZ, 0x7 ;  /* 0x0000000d00037211 */ /* 0x0c0fe200078f38ff */
[----:B------:R-:W-:Y:S01]  /*0bd0*/  IMAD.MOV.U32 R22, RZ, RZ, RZ ;  /* 0x000000ffff167224 */ /* 0x000fe200078e00ff */
[----:B------:R-:W-:-:S02]  /*0be0*/  LEA.HI R5, R0, R13, RZ, 0x5 ;  /* 0x0000000d00057211 */ /* 0x000fc400078f28ff */
[----:B------:R-:W-:Y:S01]  /*0bf0*/  LOP3.LUT R233, R3, 0xffffff80, RZ, 0xc0, !PT ;  /* 0xffffff8003e97812 */ /* 0x000fe200078ec0ff */
[----:B------:R-:W-:Y:S01]  /*0c00*/  UIADD3 UR44, UR44, 0x10400, URZ ;  /* 0x000104002c2c7890 */ /* 0x000fe2000fffe03f */
[----:B------:R-:W-:Y:S01]  /*0c10*/  LEA.HI R4, R0, R13, RZ, 0x4 ;  /* 0x0000000d00047211 */ /* 0x000fe200078f20ff */
[----:B------:R-:W-:Y:S01]  /*0c20*/  IMAD.SHL.U32 R6, R5, 0x20, RZ ;  /* 0x0000002005067824 */ /* 0x000fe200078e00ff */
[----:B------:R-:W-:Y:S01]  /*0c30*/  SHF.R.S32.HI R14, RZ, 0x7, R3 ;  /* 0x00000007ff0e7819 */ /* 0x000fe20000011403 */
[C---:B------:R-:W-:Y:S01]  /*0c40*/  IMAD.IADD R233, R13.reuse, 0x1, -R233 ;  /* 0x000000010de97824 */ /* 0x040fe200078e0ae9 */
[----:B------:R-:W-:Y:S02]  /*0c50*/  LOP3.LUT R5, R4, 0x3fffff0, RZ, 0xc0, !PT ;  /* 0x03fffff004057812 */ /* 0x000fe400078ec0ff */
[----:B------:R-:W-:Y:S02]  /*0c60*/  LOP3.LUT R6, R6, 0xfffffc00, RZ, 0xc0, !PT ;  /* 0xfffffc0006067812 */ /* 0x000fe400078ec0ff */
[----:B------:R-:W-:Y:S01]  /*0c70*/  SHF.R.S32.HI R8, RZ, 0x1f, R233 ;  /* 0x0000001fff087819 */ /* 0x000fe200000114e9 */
[----:B------:R-:W-:Y:S01]  /*0c80*/  IMAD.IADD R5, R13, 0x1, -R5 ;  /* 0x000000010d057824 */ /* 0x000fe200078e0a05 */
[----:B------:R-:W-:-:S02]  /*0c90*/  LEA.HI R3, R3, R14, RZ, 0x1 ;  /* 0x0000000e03037211 */ /* 0x000fc400078f08ff */
[CC--:B------:R-:W-:Y:S02]  /*0ca0*/  LEA.HI R9, R8.reuse, R233.reuse, RZ, 0x2 ;  /* 0x000000e908097211 */ /* 0x0c0fe400078f10ff */
[----:B------:R-:W-:Y:S02]  /*0cb0*/  LEA.HI R8, R8, R233, RZ, 0x5 ;  /* 0x000000e908087211 */ /* 0x000fe400078f28ff */
[--C-:B------:R-:W-:Y:S02]  /*0cc0*/  SHF.R.S32.HI R10, RZ, 0x2, R9.reuse ;  /* 0x00000002ff0a7819 */ /* 0x100fe40000011409 */
[----:B------:R-:W-:Y:S02]  /*0cd0*/  SHF.R.S32.HI R7, RZ, 0x1f, R9 ;  /* 0x0000001fff077819 */ /* 0x000fe40000011409 */
[----:B------:R-:W-:Y:S02]  /*0ce0*/  LEA.HI R23, R0, R13, RZ, 0x3 ;  /* 0x0000000d00177211 */ /* 0x000fe400078f18ff */
[----:B------:R-:W-:-:S02]  /*0cf0*/  LEA.HI R7, R7, R10, RZ, 0x3 ;  /* 0x0000000a07077211 */ /* 0x000fc400078f18ff */
[----:B------:R-:W-:Y:S02]  /*0d00*/  SHF.R.S32.HI R8, RZ, 0x5, R8 ;  /* 0x00000005ff087819 */ /* 0x000fe40000011408 */
[----:B------:R-:W-:Y:S01]  /*0d10*/  LOP3.LUT R11, R7, 0xfffffff8, RZ, 0xc0, !PT ;  /* 0xfffffff8070b7812 */ /* 0x000fe200078ec0ff */
[----:B------:R-:W-:Y:S01]  /*0d20*/  IMAD R7, R5, 0x40, R6 ;  /* 0x0000004005077824 */ /* 0x000fe200078e0206 */
[----:B------:R-:W-:Y:S02]  /*0d30*/  SHF.R.S32.HI R5, RZ, 0x4, R4 ;  /* 0x00000004ff057819 */ /* 0x000fe40000011404 */
[----:B------:R-:W-:Y:S01]  /*0d40*/  LOP3.LUT R3, R3, 0x3fffffe, RZ, 0xc0, !PT ;  /* 0x03fffffe03037812 */ /* 0x000fe200078ec0ff */
[----:B------:R-:W-:Y:S01]  /*0d50*/  IMAD.IADD R11, R10, 0x1, -R11 ;  /* 0x000000010a0b7824 */ /* 0x000fe200078e0a0b */
[----:B------:R-:W-:Y:S02]  /*0d60*/  LEA.HI R4, R4, R5, RZ, 0x1 ;  /* 0x0000000504047211 */ /* 0x000fe400078f08ff */
[----:B------:R-:W-:Y:S01]  /*0d70*/  LOP3.LUT R207, R23, 0xfffffff8, RZ, 0xc0, !PT ;  /* 0xfffffff817cf7812 */ /* 0x000fe200078ec0ff */
[----:B------:R-:W-:Y:S01]  /*0d80*/  IMAD R8, R8, 0x10, R11 ;  /* 0x0000001008087824 */ /* 0x000fe200078e020b */
[----:B------:R-:W-:Y:S01]  /*0d90*/  LOP3.LUT R4, R4, 0x1ffffffe, RZ, 0xc0, !PT ;  /* 0x1ffffffe04047812 */ /* 0x000fe200078ec0ff */
[----:B------:R-:W-:Y:S01]  /*0da0*/  IMAD.IADD R3, R14, 0x1, -R3 ;  /* 0x000000010e037824 */ /* 0x000fe200078e0a03 */
[----:B------:R-:W-:Y:S01]  /*0db0*/  SHF.R.S32.HI R23, RZ, 0x3, R23 ;  /* 0x00000003ff177819 */ /* 0x000fe20000011417 */
[----:B------:R-:W-:Y:S01]  /*0dc0*/  IMAD.IADD R207, R13, 0x1, -R207 ;  /* 0x000000010dcf7824 */ /* 0x000fe200078e0acf */
[CC--:B------:R-:W-:Y:S01]  /*0dd0*/  LEA.HI R12, R0.reuse, R13.reuse, RZ, 0x2 ;  /* 0x0000000d000c7211 */ /* 0x0c0fe200078f10ff */
[----:B------:R-:W-:Y:S01]  /*0de0*/  IMAD.IADD R4, R5, 0x1, -R4 ;  /* 0x0000000105047824 */ /* 0x000fe200078e0a04 */
[----:B------:R-:W-:Y:S01]  /*0df0*/  LEA.HI R0, R0, R13, RZ, 0x6 ;  /* 0x0000000d00007211 */ /* 0x000fe200078f30ff */
[----:B------:R-:W-:Y:S01]  /*0e00*/  VIADD R212, R23, 0x20 ;  /* 0x0000002017d47836 */ /* 0x000fe20000000000 */
[----:B------:R-:W-:Y:S01]  /*0e10*/  LOP3.LUT R12, R12, 0xfffffffc, RZ, 0xc0, !PT ;  /* 0xfffffffc0c0c7812 */ /* 0x000fe200078ec0ff */
[----:B------:R-:W-:Y:S01]  /*0e20*/  IMAD R8, R3, 0x40, R8 ;  /* 0x0000004003087824 */ /* 0x000fe200078e0208 */
[----:B------:R-:W-:Y:S01]  /*0e30*/  SHF.R.S32.HI R216, RZ, 0x1f, R23 ;  /* 0x0000001fffd87819 */ /* 0x000fe20000011417 */
[----:B------:R-:W-:Y:S01]  /*0e40*/  IMAD R4, R4, 0x8, R7 ;  /* 0x0000000804047824 */ /* 0x000fe200078e0207 */
[----:B------:R-:W-:Y:S01]  /*0e50*/  SHF.R.S32.HI R7, RZ, 0x1f, R212 ;  /* 0x0000001fff077819 */ /* 0x000fe200000114d4 */
[----:B------:R-:W-:-:S02]  /*0e60*/  IMAD.SHL.U32 R0, R0, 0x8, RZ ;  /* 0x0000000800007824 */ /* 0x000fc400078e00ff */
[----:B------:R-:W-:Y:S01]  /*0e70*/  IMAD.SHL.U32 R3, R23, 0x40, RZ ;  /* 0x0000004017037824 */ /* 0x000fe200078e00ff */
[----:B------:R-:W-:Y:S01]  /*0e80*/  LEA.HI R7, R7, R212, RZ, 0x3 ;  /* 0x000000d407077211 */ /* 0x000fe200078f18ff */
[C---:B------:R-:W-:Y:S01]  /*0e90*/  VIADD R211, R23.reuse, 0x40 ;  /* 0x0000004017d37836 */ /* 0x040fe20000000000 */
[----:B------:R-:W-:Y:S01]  /*0ea0*/  LOP3.LUT R203, R0, 0xfffffe00, RZ, 0xc0, !PT ;  /* 0xfffffe0000cb7812 */ /* 0x000fe200078ec0ff */
[----:B------:R-:W-:Y:S01]  /*0eb0*/  VIADD R210, R23, 0x60 ;  /* 0x0000006017d27836 */ /* 0x000fe20000000000 */
[----:B------:R-:W-:Y:S01]  /*0ec0*/  LOP3.LUT R3, R3, 0x1c0, RZ, 0xc0, !PT ;  /* 0x000001c003037812 */ /* 0x000fe200078ec0ff */
[----:B------:R-:W-:Y:S01]  /*0ed0*/  IMAD.SHL.U32 R16, R207, 0x8, RZ ;  /* 0x00000008cf107824 */ /* 0x000fe200078e00ff */
[----:B------:R-:W-:Y:S01]  /*0ee0*/  SHF.R.S32.HI R0, RZ, 0x1f, R211 ;  /* 0x0000001fff007819 */ /* 0x000fe200000114d3 */
[----:B------:R-:W-:Y:S01]  /*0ef0*/  IMAD.IADD R12, R13, 0x1, -R12 ;  /* 0x000000010d0c7824 */ /* 0x000fe200078e0a0c */
[----:B------:R-:W-:Y:S01]  /*0f00*/  SHF.R.S32.HI R11, RZ, 0x1f, R210 ;  /* 0x0000001fff0b7819 */ /* 0x000fe200000114d2 */
[----:B------:R-:W-:Y:S01]  /*0f10*/  IMAD.SHL.U32 R198, R212, 0x40, RZ ;  /* 0x00000040d4c67824 */ /* 0x000fe200078e00ff */
[----:B------:R-:W-:Y:S01]  /*0f20*/  SHF.R.U32.HI R202, RZ, 0x3, R3 ;  /* 0x00000003ffca7819 */ /* 0x000fe20000011603 */
[----:B------:R-:W-:Y:S01]  /*0f30*/  IMAD.SHL.U32 R7, R7, 0x40, RZ ;  /* 0x0000004007077824 */ /* 0x000fe200078e00ff */
[----:B------:R-:W-:Y:S01]  /*0f40*/  LOP3.LUT R205, R3, 0x38, R16, 0xf8, !PT ;  /* 0x0000003803cd7812 */ /* 0x000fe200078ef810 */
[----:B------:R-:W-:Y:S01]  /*0f50*/  IMAD.SHL.U32 R197, R211, 0x40, RZ ;  /* 0x00000040d3c57824 */ /* 0x000fe200078e00ff */
[----:B------:R-:W-:Y:S01]  /*0f60*/  LEA.HI R6, R12, R12, RZ, 0x1 ;  /* 0x0000000c0c067211 */ /* 0x000fe200078f08ff */
[----:B------:R-:W-:Y:S01]  /*0f70*/  IMAD.SHL.U32 R196, R210, 0x40, RZ ;  /* 0x00000040d2c47824 */ /* 0x000fe200078e00ff */
[----:B------:R-:W-:Y:S01]  /*0f80*/  LEA.HI R3, R0, R211, RZ, 0x3 ;  /* 0x000000d300037211 */ /* 0x000fe200078f18ff */
[----:B------:R0:W-:Y:S01]  /*0f90*/  STL [R1+0x4c], R4 ;  /* 0x00004c0401007387 */ /* 0x0001e20000100800 */
[----:B------:R-:W-:Y:S01]  /*0fa0*/  LEA.HI R11, R11, R210, RZ, 0x3 ;  /* 0x000000d20b0b7211 */ /* 0x000fe200078f18ff */
[----:B------:R-:W-:Y:S01]  /*0fb0*/  IMAD.SHL.U32 R18, R207, 0x4, RZ ;  /* 0x00000004cf127824 */ /* 0x000fe200078e00ff */
[----:B------:R-:W-:Y:S01]  /*0fc0*/  LOP3.LUT R198, R198, 0x1c0, RZ, 0xc0, !PT ;  /* 0x000001c0c6c67812 */ /* 0x000fe200078ec0ff */
[----:B------:R-:W-:Y:S01]  /*0fd0*/  IMAD.SHL.U32 R3, R3, 0x40, RZ ;  /* 0x0000004003037824 */ /* 0x000fe200078e00ff */
[----:B------:R-:W-:Y:S01]  /*0fe0*/  LOP3.LUT R5, R6, 0x1ffffffe, RZ, 0xc0, !PT ;  /* 0x1ffffffe06057812 */ /* 0x000fe200078ec0ff */
[----:B------:R-:W-:Y:S01]  /*0ff0*/  IMAD.SHL.U32 R11, R11, 0x40, RZ ;  /* 0x000000400b0b7824 */ /* 0x000fe200078e00ff */
[----:B------:R-:W-:Y:S01]  /*1000*/  SHF.R.U32.HI R13, RZ, 0x3, R198 ;  /* 0x00000003ff0d7819 */ /* 0x000fe200000116c6 */
[----:B------:R-:W-:Y:S01]  /*1010*/  STL [R1+0x48], R8 ;  /* 0x0000480801007387 */ /* 0x000fe20000100800 */
[----:B------:R-:W-:Y:S01]  /*1020*/  LOP3.LUT R201, R7, 0xfffffe00, RZ, 0xc0, !PT ;  /* 0xfffffe0007c97812 */ /* 0x000fe200078ec0ff */
[----:B------:R-:W-:Y:S01]  /*1030*/  IMAD.IADD R5, R12, 0x1, -R5 ;  /* 0x000000010c057824 */ /* 0x000fe200078e0a05 */
[----:B0-----:R-:W-:Y:S01]  /*1040*/  LOP3.LUT R4, R198, 0x38, R16, 0xf8, !PT ;  /* 0x00000038c6047812 */ /* 0x001fe200078ef810 */
[----:B------:R-:W-:Y:S01]  /*1050*/  VIADD R185, R18, 0x20 ;  /* 0x0000002012b97836 */ /* 0x000fe20000000000 */
[----:B------:R-:W-:Y:S01]  /*1060*/  LOP3.LUT R197, R197, 0x1c0, RZ, 0xc0, !PT ;  /* 0x000001c0c5c57812 */ /* 0x000fe200078ec0ff */
[----:B------:R-:W-:Y:S01]  /*1070*/  VIADD R190, R16, 0x40 ;  /* 0x0000004010be7836 */ /* 0x000fe20000000000 */
[----:B------:R-:W-:Y:S01]  /*1080*/  LOP3.LUT R196, R196, 0x1c0, RZ, 0xc0, !PT ;  /* 0x000001c0c4c47812 */ /* 0x000fe200078ec0ff */
[----:B------:R-:W-:Y:S01]  /*1090*/  IMAD R195, R5, 0x8, R8 ;  /* 0x0000000805c37824 */ /* 0x000fe200078e0208 */
[----:B------:R-:W-:-:S02]  /*10a0*/  LOP3.LUT R0, R9, 0x7ffffffc, RZ, 0xc0, !PT ;  /* 0x7ffffffc09007812 */ /* 0x000fc400078ec0ff */
[----:B------:R-:W-:Y:S02]  /*10b0*/  LOP3.LUT R4, R201, R4, R13, 0xf6, !PT ;  /* 0x00000004c9047212 */ /* 0x000fe400078ef60d */
[----:B------:R-:W-:Y:S01]  /*10c0*/  SHF.R.U32.HI R12, RZ, 0x3, R197 ;  /* 0x00000003ff0c7819 */ /* 0x000fe200000116c5 */
[----:B------:R-:W-:Y:S01]  /*10d0*/  IMAD.IADD R0, R233, 0x1, -R0 ;  /* 0x00000001e9007824 */ /* 0x000fe200078e0a00 */
[----:B------:R-:W-:Y:S02]  /*10e0*/  LOP3.LUT R9, R197, 0x38, R16, 0xf8, !PT ;  /* 0x00000038c5097812 */ /* 0x000fe400078ef810 */
[----:B------:R-:W-:Y:S01]  /*10f0*/  LOP3.LUT R200, R3, 0xfffffe00, RZ, 0xc0, !PT ;  /* 0xfffffe0003c87812 */ /* 0x000fe200078ec0ff */
[----:B------:R-:W-:Y:S01]  /*1100*/  IMAD.SHL.U32 R188, R0, 0x2, RZ ;  /* 0x0000000200bc7824 */ /* 0x000fe200078e00ff */
[----:B------:R-:W-:Y:S02]  /*1110*/  SHF.R.U32.HI R10, RZ, 0x3, R196 ;  /* 0x00000003ff0a7819 */ /* 0x000fe400000116c4 */
[----:B------:R-:W-:Y:S01]  /*1120*/  LOP3.LUT R6, R196, 0x38, R16, 0xf8, !PT ;  /* 0x00000038c4067812 */ /* 0x000fe200078ef810 */
[C---:B------:R-:W-:Y:S01]  /*1130*/  VIADD R231, R188.reuse, 0x8 ;  /* 0x00000008bce77836 */ /* 0x040fe20000000000 */
[----:B------:R-:W-:Y:S01]  /*1140*/  LOP3.LUT R199, R11, 0xfffffe00, RZ, 0xc0, !PT ;  /* 0xfffffe000bc77812 */ /* 0x000fe200078ec0ff */
[----:B------:R-:W-:Y:S01]  /*1150*/  VIADD R230, R188, 0x10 ;  /* 0x00000010bce67836 */ /* 0x000fe20000000000 */
[----:B------:R-:W-:Y:S01]  /*1160*/  LEA R3, R4, UR44, 0x1 ;  /* 0x0000002c04037c11 */ /* 0x000fe2000f8e08ff */
[----:B------:R-:W-:Y:S01]  /*1170*/  VIADD R229, R188, 0x18 ;  /* 0x00000018bce57836 */ /* 0x000fe20000000000 */
[----:B------:R-:W-:Y:S01]  /*1180*/  LOP3.LUT R9, R200, R9, R12, 0xf6, !PT ;  /* 0x00000009c8097212 */ /* 0x000fe200078ef60c */
[C---:B------:R-:W-:Y:S01]  /*1190*/  VIADD R228, R188.reuse, 0x20 ;  /* 0x00000020bce47836 */ /* 0x040fe20000000000 */
[----:B------:R-:W-:Y:S01]  /*11a0*/  LOP3.LUT R6, R199, R6, R10, 0xf6, !PT ;  /* 0x00000006c7067212 */ /* 0x000fe200078ef60a */
[----:B------:R0:W-:Y:S01]  /*11b0*/  STL [R1+0x40], R3 ;  /* 0x0000400301007387 */ /* 0x0001e20000100800 */
[----:B------:R-:W-:Y:S01]  /*11c0*/  LEA R0, R9, UR44, 0x1 ;  /* 0x0000002c09007c11 */ /* 0x000fe2000f8e08ff */
[C---:B------:R-:W-:Y:S01]  /*11d0*/  VIADD R227, R188.reuse, 0x28 ;  /* 0x00000028bce37836 */ /* 0x040fe20000000000 */
[----:B------:R-:W-:Y:S01]  /*11e0*/  LOP3.LUT R205, R203, R205, R202, 0xf6, !PT ;  /* 0x000000cdcbcd7212 */ /* 0x000fe200078ef6ca */
[C---:B------:R-:W-:Y:S01]  /*11f0*/  VIADD R226, R188.reuse, 0x30 ;  /* 0x00000030bce27836 */ /* 0x040fe20000000000 */
[----:B------:R-:W-:Y:S01]  /*1200*/  SHF.R.S32.HI R4, RZ, 0x1f, R229 ;  /* 0x0000001fff047819 */ /* 0x000fe200000114e5 */
[C---:B------:R-:W-:Y:S01]  /*1210*/  VIADD R225, R188.reuse, 0x38 ;  /* 0x00000038bce17836 */ /* 0x040fe20000000000 */
[----:B------:R1:W-:Y:S01]  /*1220*/  STL [R1+0x3c], R0 ;  /* 0x00003c0001007387 */ /* 0x0003e20000100800 */
[C---:B------:R-:W-:Y:S01]  /*1230*/  VIADD R224, R188.reuse, 0x40 ;  /* 0x00000040bce07836 */ /* 0x040fe20000000000 */
[----:B------:R-:W-:Y:S01]  /*1240*/  SHF.R.S32.HI R4, RZ, 0x1f, R226 ;  /* 0x0000001fff047819 */ /* 0x000fe200000114e2 */
[----:B------:R-:W-:Y:S01]  /*1250*/  VIADD R223, R188, 0x48 ;  /* 0x00000048bcdf7836 */ /* 0x000fe20000000000 */
[----:B0-----:R-:W-:Y:S01]  /*1260*/  LEA R3, R6, UR44, 0x1 ;  /* 0x0000002c06037c11 */ /* 0x001fe2000f8e08ff */
[C---:B------:R-:W-:Y:S01]  /*1270*/  VIADD R222, R188.reuse, 0x50 ;  /* 0x00000050bcde7836 */ /* 0x040fe20000000000 */
[----:B------:R-:W-:Y:S01]  /*1280*/  SHF.R.S32.HI R17, RZ, 0x1f, R16 ;  /* 0x0000001fff117819 */ /* 0x000fe20000011410 */
[C---:B------:R-:W-:Y:S01]  /*1290*/  VIADD R221, R188.reuse, 0x58 ;  /* 0x00000058bcdd7836 */ /* 0x040fe20000000000 */
[----:B------:R-:W-:Y:S01]  /*12a0*/  SHF.R.S32.HI R19, RZ, 0x1f, R18 ;  /* 0x0000001fff137819 */ /* 0x000fe20000011412 */
[C---:B------:R-:W-:Y:S01]  /*12b0*/  VIADD R220, R188.reuse, 0x60 ;  /* 0x00000060bcdc7836 */ /* 0x040fe20000000000 */
[----:B-1----:R-:W-:Y:S01]  /*12c0*/  SHF.R.S32.HI R0, RZ, 0x1f, R188 ;  /* 0x0000001fff007819 */ /* 0x002fe200000114bc */
[C---:B------:R-:W-:Y:S01]  /*12d0*/  VIADD R219, R188.reuse, 0x68 ;  /* 0x00000068bcdb7836 */ /* 0x040fe20000000000 */
[----:B------:R0:W-:Y:S01]  /*12e0*/  STL [R1+0x38], R3 ;  /* 0x0000380301007387 */ /* 0x0001e20000100800 */
[C---:B------:R-:W-:Y:S01]  /*12f0*/  VIADD R218, R188.reuse, 0x70 ;  /* 0x00000070bcda7836 */ /* 0x040fe20000000000 */
[----:B------:R-:W-:Y:S01]  /*1300*/  SHF.R.S32.HI R0, RZ, 0x1f, R230 ;  /* 0x0000001fff007819 */ /* 0x000fe200000114e6 */
[----:B------:R-:W-:Y:S01]  /*1310*/  VIADD R217, R188, 0x78 ;  /* 0x00000078bcd97836 */ /* 0x000fe20000000000 */
[----:B------:R-:W-:-:S02]  /*1320*/  SHF.R.S32.HI R0, RZ, 0x1f, R227 ;  /* 0x0000001fff007819 */ /* 0x000fc400000114e3 */
[----:B------:R-:W-:Y:S02]  /*1330*/  SHF.R.S32.HI R0, RZ, 0x1f, R224 ;  /* 0x0000001fff007819 */ /* 0x000fe400000114e0 */
[----:B------:R-:W-:Y:S02]  /*1340*/  SHF.R.S32.HI R232, RZ, 0x1f, R185 ;  /* 0x0000001fffe87819 */ /* 0x000fe400000114b9 */
[----:B0-----:R-:W-:Y:S02]  /*1350*/  SHF.R.S32.HI R3, RZ, 0x1f, R231 ;  /* 0x0000001fff037819 */ /* 0x001fe400000114e7 */
[----:B------:R-:W-:Y:S02]  /*1360*/  SHF.R.S32.HI R3, RZ, 0x1f, R228 ;  /* 0x0000001fff037819 */ /* 0x000fe400000114e4 */
[----:B------:R-:W-:Y:S02]  /*1370*/  SHF.R.S32.HI R3, RZ, 0x1f, R225 ;  /* 0x0000001fff037819 */ /* 0x000fe400000114e1 */
[----:B------:R-:W-:-:S02]  /*1380*/  SHF.R.S32.HI R214, RZ, 0x1f, R190 ;  /* 0x0000001fffd67819 */ /* 0x000fc400000114be */
[----:B------:R-:W-:Y:S02]  /*1390*/  LEA R204, R205, UR44, 0x1 ;  /* 0x0000002ccdcc7c11 */ /* 0x000fe4000f8e08ff */
[----:B------:R-:W-:Y:S02]  /*13a0*/  SHF.R.S32.HI R4, RZ, 0x1f, R223 ;  /* 0x0000001fff047819 */ /* 0x000fe400000114df */
[----:B------:R-:W-:Y:S02]  /*13b0*/  SHF.R.S32.HI R3, RZ, 0x1f, R222 ;  /* 0x0000001fff037819 */ /* 0x000fe400000114de */
[----:B------:R-:W-:Y:S02]  /*13c0*/  SHF.R.S32.HI R0, RZ, 0x1f, R221 ;  /* 0x0000001fff007819 */ /* 0x000fe400000114dd */
[----:B------:R-:W-:Y:S02]  /*13d0*/  SHF.R.S32.HI R237, RZ, 0x1f, R220 ;  /* 0x0000001fffed7819 */ /* 0x000fe400000114dc */
[----:B------:R-:W-:-:S02]  /*13e0*/  SHF.R.S32.HI R236, RZ, 0x1f, R219 ;  /* 0x0000001fffec7819 */ /* 0x000fc400000114db */
[----:B------:R-:W-:Y:S02]  /*13f0*/  SHF.R.S32.HI R235, RZ, 0x1f, R218 ;  /* 0x0000001fffeb7819 */ /* 0x000fe400000114da */
[----:B------:R-:W-:-:S07]  /*1400*/  SHF.R.S32.HI R234, RZ, 0x1f, R217 ;  /* 0x0000001fffea7819 */ /* 0x000fce00000114d9 */
.L_x_8011:
[----:B------:R-:W-:Y:S05]  /*1410*/  YIELD ;  /* 0x0000000000007946 */ /* 0x000fea0003800000 */
[----:B------:R-:W-:Y:S01]  /*1420*/  ULDC.64 UR4, c[0x0][0xa28] ;  /* 0x00028a0000047ab9 */ /* 0x000fe20000000a00 */
[----:B0-2---:R-:W0:Y:S01]  /*1430*/  LDC.64 R6, c[0x0][0xa08] ;  /* 0x00028200ff067b82 */ /* 0x005e220000000a00 */
[----:B------:R-:W-:Y:S01]  /*1440*/  ISETP.NE.U32.AND P1, PT, RZ, UR4, PT ;  /* 0x00000004ff007c0c */ /* 0x000fe2000bf25070 */
[----:B------:R-:W-:Y:S02]  /*1450*/  IMAD.MOV.U32 R12, RZ, RZ, RZ ;  /* 0x000000ffff0c7224 */ /* 0x000fe400078e00ff */
[----:B------:R-:W-:Y:S01]  /*1460*/  IMAD.MOV.U32 R28, RZ, RZ, RZ ;  /* 0x000000ffff1c7224 */ /* 0x000fe200078e00ff */
[----:B------:R-:W-:Y:S01]  /*1470*/  ISETP.NE.AND.EX P1, PT, RZ, UR5, PT, P1 ;  /* 0x00000005ff007c0c */ /* 0x000fe2000bf25310 */
[----:B------:R-:W-:-:S02]  /*1480*/  ULDC.64 UR4, c[0x0][0xa18] ;  /* 0x0002860000047ab9 */ /* 0x000fc40000000a00 */
[----:B------:R-:W-:-:S04]  /*1490*/  ISETP.NE.U32.AND P2, PT, RZ, UR4, PT ;  /* 0x00000004ff007c0c */ /* 0x000fc8000bf45070 */
[----:B------:R-:W-:Y:S01]  /*14a0*/  ISETP.NE.AND.EX P2, PT, RZ, UR5, PT, P2 ;  /* 0x00000005ff007c0c */ /* 0x000fe2000bf45320 */
[----:B------:R-:W-:Y:S02]  /*14b0*/  ULDC.64 UR4, c[0x0][0xa08] ;  /* 0x0002820000047ab9 */ /* 0x000fe40000000a00 */
[----:B------:R-:W-:-:S03]  /*14c0*/  ISETP.NE.U32.AND P0, PT, RZ, UR4, PT ;  /* 0x00000004ff007c0c */ /* 0x000fc6000bf05070 */
[----:B---3--:R-:W1:Y:S01]  /*14d0*/  @P1 LDC.64 R4, c[0x0][0xa28] ;  /* 0x00028a00ff041b82 */ /* 0x008e620000000a00 */
[----:B------:R-:W-:Y:S01]  /*14e0*/  ISETP.NE.AND.EX P0, PT, RZ, UR5, PT, P0 ;  /* 0x00000005ff007c0c */ /* 0x000fe2000bf05300 */
[----:B0-----:R-:W-:-:S06]  /*14f0*/  IMAD.WIDE R10, R27, 0x4, R6 ;  /* 0x000000041b0a7825 */ /* 0x001fcc00078e0206 */
[----:B------:R-:W0:Y:S01]  /*1500*/  @P2 LDC.64 R8, c[0x0][0xa18] ;  /* 0x00028600ff082b82 */ /* 0x000e220000000a00 */
[----:B------:R-:W-:Y:S02]  /*1510*/  ULDC UR4, c[0x0][0x288] ;  /* 0x0000a20000047ab9 */ /* 0x000fe40000000800 */
[----:B------:R-:W-:Y:S01]  /*1520*/  IMAD.U32 R187, RZ, RZ, UR4 ;  /* 0x00000004ffbb7e24 */ /* 0x000fe2000f8e00ff */
[----:B------:R-:W-:Y:S02]  /*1530*/  ULDC.64 UR4, c[0x0][0x418] ;  /* 0x0001060000047ab9 */ /* 0x000fe40000000a00 */
[----:B------:R2:W5:Y:S01]  /*1540*/  @P0 LDG.E R28, desc[UR42][R10.64] ;  /* 0x0000002a0a1c0981 */ /* 0x000562000c1e1900 */
[----:B-1----:R-:W-:-:S05]  /*1550*/  @P1 IMAD.WIDE R4, R27, 0x4, R4 ;  /* 0x000000041b041825 */ /* 0x002fca00078e0204 */
[----:B------:R2:W5:Y:S01]  /*1560*/  @P1 LDG.E R12, desc[UR42][R4.64] ;  /* 0x0000002a040c1981 */ /* 0x000562000c1e1900 */
[----:B0-----:R-:W-:-:S05]  /*1570*/  @P2 IMAD.WIDE R6, R27, 0x4, R8 ;  /* 0x000000041b062825 */ /* 0x001fca00078e0208 */
[----:B------:R2:W5:Y:S01]  /*1580*/  @P2 LDG.E R187, desc[UR42][R6.64] ;  /* 0x0000002a06bb2981 */ /* 0x000562000c1e1900 */
[----:B------:R-:W-:-:S03]  /*1590*/  UISETP.NE.U32.AND UP0, UPT, UR4, URZ, UPT ;  /* 0x0000003f0400728c */ /* 0x000fc6000bf05070 */
[----:B------:R-:W-:Y:S01]  /*15a0*/  ULDC UR4, c[0x0][0x424] ;  /* 0x0001090000047ab9 */ /* 0x000fe20000000800 */
[----:B------:R-:W-:-:S03]  /*15b0*/  UISETP.NE.AND.EX UP0, UPT, UR5, URZ, UPT, UP0 ;  /* 0x0000003f0500728c */ /* 0x000fc6000bf05300 */
[----:B------:R-:W-:Y:S01]  /*15c0*/  ULDC UR5, c[0x0][0x2f0] ;  /* 0x0000bc0000057ab9 */ /* 0x000fe20000000800 */
[----:B------:R-:W-:-:S04]  /*15d0*/  USEL UR4, UR4, 0x1, UP0 ;  /* 0x0000000104047887 */ /* 0x000fc80008000000 */
[----:B------:R-:W-:-:S03]  /*15e0*/  UIMAD UR4, UR4, UR5, URZ ;  /* 0x00000005040472a4 */ /* 0x000fc6000f8e023f */
[----:B------:R-:W-:Y:S02]  /*15f0*/  ULDC UR5, c[0x0][0x348] ;  /* 0x0000d20000057ab9 */ /* 0x000fe40000000800 */
[----:B------:R-:W-:Y:S02]  /*1600*/  IMAD.U32 R24, RZ, RZ, UR5 ;  /* 0x00000005ff187e24 */ /* 0x000fe4000f8e00ff */
[----:B------:R-:W-:Y:S01]  /*1610*/  IMAD.U32 R29, RZ, RZ, UR4 ;  /* 0x00000004ff1d7e24 */ /* 0x000fe2000f8e00ff */
[----:B--2-4-:R-:W-:Y:S06]  /*1620*/  @P2 BRA `(.L_x_7737) ;  /* 0x0000000000242947 */ /* 0x014fec0003800000 */
        /* <DEDUP_REMOVED lines=9> */
.L_x_7737:
[----:B------:R-:W-:Y:S01]  /*16c0*/  ULDC.64 UR4, c[0x0][0xa20] ;  /* 0x0002880000047ab9 */ /* 0x000fe20000000a00 */
[C---:B------:R-:W-:Y:S01]  /*16d0*/  LOP3.LUT R3, R26.reuse, 0xff000000, RZ, 0xc0, !PT ;  /* 0xff0000001a037812 */ /* 0x040fe200078ec0ff */
[----:B------:R-:W-:Y:S01]  /*16e0*/  IMAD.MOV.U32 R209, RZ, RZ, R27 ;  /* 0x000000ffffd17224 */ /* 0x000fe200078e001b */
[----:B------:R-:W-:Y:S02]  /*16f0*/  ISETP.NE.U32.AND P1, PT, RZ, UR4, PT ;  /* 0x00000004ff007c0c */ /* 0x000fe4000bf25070 */
[C---:B------:R-:W-:Y:S02]  /*1700*/  LOP3.LUT R0, R26.reuse, 0xff0000, RZ, 0xc0, !PT ;  /* 0x00ff00001a007812 */ /* 0x040fe400078ec0ff */
[----:B------:R-:W-:Y:S02]  /*1710*/  ISETP.NE.AND.EX P1, PT, RZ, UR5, PT, P1 ;  /* 0x00000005ff007c0c */ /* 0x000fe4000bf25310 */
[----:B------:R-:W-:Y:S02]  /*1720*/  SHF.R.U32.HI R3, RZ, 0x8, R3 ;  /* 0x00000008ff037819 */ /* 0x000fe40000011603 */
[----:B------:R-:W-:-:S02]  /*1730*/  LOP3.LUT R206, R26, 0xffff, RZ, 0xc0, !PT ;  /* 0x0000ffff1ace7812 */ /* 0x000fc400078ec0ff */
[----:B------:R-:W-:-:S07]  /*1740*/  LEA.HI R208, R0, R3, RZ, 0x10 ;  /* 0x0000000300d07211 */ /* 0x000fce00078f80ff */
[----:B------:R-:W-:Y:S05]  /*1750*/  @!P1 BRA `(.L_x_7738) ;  /* 0x0000000000109947 */ /* 0x000fea0003800000 */
[----:B------:R-:W0:Y:S02]  /*1760*/  LDC.64 R4, c[0x0][0xa20] ;  /* 0x00028800ff047b82 */ /* 0x000e240000000a00 */
[----:B0-----:R-:W-:-:S05]  /*1770*/  IMAD.WIDE R4, R27, 0x4, R4 ;  /* 0x000000041b047825 */ /* 0x001fca00078e0204 */
[----:B------:R0:W5:Y:S01]  /*1780*/  LDG.E R29, desc[UR42][R4.64] ;  /* 0x0000002a041d7981 */ /* 0x000162000c1e1900 */
[----:B------:R-:W-:Y:S05]  /*1790*/  BRA `(.L_x_7739) ;  /* 0x0000000000107947 */ /* 0x000fea0003800000 */
.L_x_7738:
[----:B------:R-:W-:Y:S05]  /*17a0*/  @!P0 BRA `(.L_x_7739) ;  /* 0x00000000000c8947 */ /* 0x000fea0003800000 */
[----:B------:R-:W2:Y:S04]  /*17b0*/  LDG.E R0, desc[UR42][R10.64] ;  /* 0x0000002a0a007981 */ /* 0x000ea8000c1e1900 */
[----:B------:R-:W2:Y:S02]  /*17c0*/  LDG.E R29, desc[UR42][R10.64+0x4] ;  /* 0x0000042a0a1d7981 */ /* 0x000ea4000c1e1900 */
[----:B--2---:R-:W-:-:S07]  /*17d0*/  IMAD.IADD R29, R29, 0x1, -R0 ;  /* 0x000000011d1d7824 */ /* 0x004fce00078e0a00 */
.L_x_7739:
        /* <DEDUP_REMOVED lines=25> */
[----:B--2---:R-:W-:-:S03]  /*1970*/  @P1 IMAD.HI.U32 R3, R0, R11, RZ ;  /* 0x0000000b00031227 */ /* 0x004fc600078e00ff */
[C---:B------:R-:W-:Y:S01]  /*1980*/  IADD3 R7, R189.reuse, 0x1, -R187 ;  /* 0x00000001bd077810 */ /* 0x040fe20007ffe8bb */
[----:B------:R-:W-:Y:S01]  /*1990*/  IMAD.MOV.U32 R6, RZ, RZ, R0 ;  /* 0x000000ffff067224 */ /* 0x000fe200078e0000 */
[----:B----4-:R-:W-:Y:S01]  /*19a0*/  @P1 SHF.R.U32.HI R6, RZ, R10, R3 ;  /* 0x0000000aff061219 */ /* 0x010fe20000011603 */
[----:B------:R-:W-:-:S04]  /*19b0*/  VIADD R0, R189, 0x7f ;  /* 0x0000007fbd007836 */ /* 0x000fc80000000000 */
[----:B-1----:R-:W-:Y:S01]  /*19c0*/  IMAD.IADD R9, R7, 0x1, R6 ;  /* 0x0000000107097824 */ /* 0x002fe200078e0206 */
[----:B------:R-:W-:-:S03]  /*19d0*/  SHF.R.S32.HI R3, RZ, 0x1f, R0 ;  /* 0x0000001fff037819 */ /* 0x000fc60000011400 */
[----:B------:R-:W-:Y:S01]  /*19e0*/  IMAD.IADD R4, R9, 0x1, R4 ;  /* 0x0000000109047824 */ /* 0x000fe200078e0204 */
[----:B------:R-:W-:-:S04]  /*19f0*/  LEA.HI R3, R3, R0, RZ, 0x7 ;  /* 0x0000000003037211 */ /* 0x000fc800078f38ff */
[----:B------:R-:W-:Y:S01]  /*1a00*/  SHF.R.S32.HI R126, RZ, 0x7, R3 ;  /* 0x00000007ff7e7819 */ /* 0x000fe20000011403 */
        /* <DEDUP_REMOVED lines=12> */
.L_x_7742:
[----:B------:R-:W-:-:S13]  /*1ad0*/  ISETP.NE.AND P0, PT, R5, 0x1, PT ;  /* 0x000000010500780c */ /* 0x000fda0003f05270 */
[----:B------:R-:W0:Y:S02]  /*1ae0*/  @P0 LDC.64 R6, c[0x0][0x9e8] ;  /* 0x00027a00ff060b82 */ /* 0x000e240000000a00 */
[----:B0-----:R-:W-:-:S05]  /*1af0*/  @P0 IMAD.HI.U32 R6, R0, R6, RZ ;  /* 0x0000000600060227 */ /* 0x001fca00078e00ff */
[----:B------:R-:W-:-:S07]  /*1b00*/  @P0 SHF.R.U32.HI R0, RZ, R7, R6 ;  /* 0x00000007ff000219 */ /* 0x000fce0000011606 */
.L_x_7743:
[----:B------:R-:W-:Y:S05]  /*1b10*/  BSYNC B0 ;  /* 0x0000000000007941 */ /* 0x000fea0003800000 */
.L_x_7741:
[----:B------:R-:W-:-:S05]  /*1b20*/  IMAD R3, R0, R5, R5 ;  /* 0x0000000500037224 */ /* 0x000fca00078e0205 */
[----:B------:R-:W-:-:S07]  /*1b30*/  VIMNMX R4, R4, R3, PT ;  /* 0x0000000304047248 */ /* 0x000fce0003fe0100 */
.L_x_7740:
        /* <DEDUP_REMOVED lines=25> */
.L_x_7746:
[----:B------:R-:W-:-:S13]  /*1cd0*/  ISETP.NE.AND P0, PT, R5, 0x1, PT ;  /* 0x000000010500780c */ /* 0x000fda0003f05270 */
[----:B------:R-:W0:Y:S02]  /*1ce0*/  @P0 LDC.64 R6, c[0x0][0x9e8] ;  /* 0x00027a00ff060b82 */ /* 0x000e240000000a00 */
[----:B0-----:R-:W-:-:S05]  /*1cf0*/  @P0 IMAD.HI.U32 R4, R0, R6, RZ ;  /* 0x0000000600040227 */ /* 0x001fca00078e00ff */
[----:B------:R-:W-:-:S07]  /*1d00*/  @P0 SHF.R.U32.HI R0, RZ, R7, R4 ;  /* 0x00000007ff000219 */ /* 0x000fce0000011604 */
.L_x_7747:
[----:B------:R-:W-:Y:S05]  /*1d10*/  BSYNC B0 ;  /* 0x0000000000007941 */ /* 0x000fea0003800000 */
.L_x_7745:
[----:B------:R-:W-:-:S05]  /*1d20*/  IMAD R0, R0, R5, RZ ;  /* 0x0000000500007224 */ /* 0x000fca00078e02ff */
[----:B------:R-:W-:-:S07]  /*1d30*/  VIMNMX R3, R3, R0, !PT ;  /* 0x0000000003037248 */ /* 0x000fce0007fe0100 */
.L_x_7744:
[----:B------:R-:W-:Y:S01]  /*1d40*/  SHF.R.S32.HI R0, RZ, 0x1f, R3 ;  /* 0x0000001fff007819 */ /* 0x000fe20000011403 */
[----:B------:R-:W-:Y:S01]  /*1d50*/  BSSY B0, `(.L_x_7748) ;  /* 0x0000028000007945 */ /* 0x000fe20003800000 */
[----:B------:R-:W-:Y:S02]  /*1d60*/  LOP3.LUT R215, R208, 0xff, RZ, 0xc0, !PT ;  /* 0x000000ffd0d77812 */ /* 0x000fe400078ec0ff */
[----:B------:R-:W-:Y:S02]  /*1d70*/  LEA.HI R0, R0, R3, RZ, 0x7 ;  /* 0x0000000300007211 */ /* 0x000fe400078f38ff */
[----:B------:R-:W-:Y:S02]  /*1d80*/  SHF.R.U32.HI R208, RZ, 0x10, R208 ;  /* 0x00000010ffd07819 */ /* 0x000fe400000116d0 */
[----:B------:R-:W-:-:S04]  /*1d90*/  SHF.R.S32.HI R0, RZ, 0x7, R0 ;  /* 0x00000007ff007819 */ /* 0x000fc80000011400 */
        /* <DEDUP_REMOVED lines=35> */
.L_x_7749:
[----:B------:R-:W-:Y:S05]  /*1fd0*/  BSYNC B0 ;  /* 0x0000000000007941 */ /* 0x000fea0003800000 */
.L_x_7748:
[----:B------:R-:W-:-:S05]  /*1fe0*/  IMAD R3, R215, R0, R9 ;  /* 0x00000000d7037224 */ /* 0x000fca00078e0209 */
        /* <DEDUP_REMOVED lines=11> */
[----:B------:R-:W-:Y:S02]  /*20a0*/  @P0 SHF.R.S32.HI R26, RZ, 0x7, R3 ;  /* 0x00000007ff1a0819 */ /* 0x000fe40000011403 */
        /* <DEDUP_REMOVED lines=23> */
.L_x_7752:
[----:B------:R-:W-:Y:S05]  /*2220*/  BSYNC B6 ;  /* 0x0000000000067941 */ /* 0x000fea0003800000 */
.L_x_7751:
        /* <DEDUP_REMOVED lines=20> */
.L_x_7754:
[----:B------:R-:W-:Y:S05]  /*2370*/  BSYNC B6 ;  /* 0x0000000000067941 */ /* 0x000fea0003800000 */
.L_x_7753:
[----:B------:R-:W-:Y:S01]  /*2380*/  ULDC.64 UR4, c[0x0][0x9f8] ;  /* 0x00027e0000047ab9 */ /* 0x000fe20000000a00 */
[----:B------:R-:W2:Y:S01]  /*2390*/  LDL.LU R20, [R1+0x10] ;  /* 0x0000100001147983 */ /* 0x000ea20000300800 */
[----:B------:R-:W-:Y:S01]  /*23a0*/  ISETP.NE.U32.AND P0, PT, RZ, UR4, PT ;  /* 0x00000004ff007c0c */ /* 0x000fe2000bf05070 */
[----:B------:R-:W0:Y:S03]  /*23b0*/  LDC.64 R98, c[0x0][0x300] ;  /* 0x0000c000ff627b82 */ /* 0x000e260000000a00 */
[----:B------:R-:W-:Y:S01]  /*23c0*/  ISETP.NE.AND.EX P0, PT, RZ, UR5, PT, P0 ;  /* 0x00000005ff007c0c */ /* 0x000fe2000bf05300 */
[----:B------:R-:W1:Y:S01]  /*23d0*/  S2R R30, SR_TID.X ;  /* 0x00000000001e7919 */ /* 0x000e620000002100 */
[----:B------:R-:W-:Y:S01]  /*23e0*/  IMAD.IADD R28, R28, 0x1, R29 ;  /* 0x000000011c1c7824 */ /* 0x000fe200078e021d */
[----:B------:R-:W-:Y:S02]  /*23f0*/  ULDC.64 UR4, c[0x0][0xa08] ;  /* 0x0002820000047ab9 */ /* 0x000fe40000000a00 */
[----:B------:R-:W3:Y:S08]  /*2400*/  LDC R33, c[0x0][0x3f4] ;  /* 0x0000fd00ff217b82 */ /* 0x000ef00000000800 */
[----:B------:R-:W4:Y:S02]  /*2410*/  @P0 LDC.64 R4, c[0x0][0x9f8] ;  /* 0x00027e00ff040b82 */ /* 0x000f240000000a00 */
[----:B----4-:R-:W-:-:S05]  /*2420*/  @P0 IMAD.WIDE R4, R27, 0x4, R4 ;  /* 0x000000041b040825 */ /* 0x010fca00078e0204 */
[----:B------:R4:W2:Y:S01]  /*2430*/  @P0 LDG.E R27, desc[UR42][R4.64] ;  /* 0x0000002a041b0981 */ /* 0x0008a2000c1e1900 */
[----:B------:R-:W-:Y:S01]  /*2440*/  SHF.R.S32.HI R39, RZ, 0x1f, R28 ;  /* 0x0000001fff277819 */ /* 0x000fe2000001141c */
[-C--:B0-----:R-:W-:Y:S01]  /*2450*/  IMAD.WIDE.U32 R6, R28, R98.reuse, RZ ;  /* 0x000000621c067225 */ /* 0x081fe200078e00ff */
[----:B------:R-:W-:Y:S02]  /*2460*/  ISETP.NE.U32.AND P0, PT, RZ, UR4, PT ;  /* 0x00000004ff007c0c */ /* 0x000fe4000bf05070 */
[----:B-1----:R-:W-:Y:S01]  /*2470*/  SHF.R.U32.HI R30, RZ, 0x7, R30 ;  /* 0x00000007ff1e7819 */ /* 0x002fe2000001161e */
[-C--:B------:R-:W-:Y:S01]  /*2480*/  IMAD R0, R39, R98.reuse, RZ ;  /* 0x0000006227007224 */ /* 0x080fe200078e02ff */
[----:B------:R-:W-:Y:S01]  /*2490*/  ISETP.NE.AND.EX P0, PT, RZ, UR5, PT, P0 ;  /* 0x00000005ff007c0c */ /* 0x000fe2000bf05300 */
[----:B------:R-:W-:Y:S01]  /*24a0*/  ULDC.64 UR4, c[0x0][0x308] ;  /* 0x0000c20000047ab9 */ /* 0x000fe20000000a00 */
[----:B------:R-:W-:Y:S01]  /*24b0*/  ISETP.NE.AND P6, PT, R30, 0x1, PT ;  /* 0x000000011e00780c */ /* 0x000fe20003fc5270 */
[----:B------:R-:W-:Y:S01]  /*24c0*/  IMAD R3, R28, R99, R0 ;  /* 0x000000631c037224 */ /* 0x000fe200078e0200 */
[----:B---3--:R-:W-:Y:S01]  /*24d0*/  ISETP.GE.AND P1, PT, R16, R33, PT ;  /* 0x000000211000720c */ /* 0x008fe20003f26270 */
[----:B------:R-:W-:Y:S01]  /*24e0*/  IMAD.SHL.U32 R32, R23, 0x40, RZ ;  /* 0x0000004017207824 */ /* 0x000fe200078e00ff */
[----:B-----5:R-:W-:Y:S01]  /*24f0*/  SHF.R.S32.HI R29, RZ, 0x1f, R112 ;  /* 0x0000001fff1d7819 */ /* 0x020fe20000011470 */
[----:B------:R-:W-:Y:S01]  /*2500*/  IMAD.IADD R7, R7, 0x1, R3 ;  /* 0x0000000107077824 */ /* 0x000fe200078e0203 */
[----:B------:R-:W-:Y:S01]  /*2510*/  SHF.R.U32.HI R31, RZ, 0x3, R198 ;  /* 0x00000003ff1f7819 */ /* 0x000fe200000116c6 */
[----:B------:R-:W-:Y:S01]  /*2520*/  IMAD.SHL.U32 R88, R98, 0x20, RZ ;  /* 0x0000002062587824 */ /* 0x000fe200078e00ff */
[----:B------:R-:W-:Y:S01]  /*2530*/  SHF.R.U32.HI R21, RZ, 0x3, R197 ;  /* 0x00000003ff157819 */ /* 0x000fe200000116c5 */
[----:B----4-:R-:W-:Y:S01]  /*2540*/  IMAD.WIDE.U32 R4, R206, UR4, R6 ;  /* 0x00000004ce047c25 */ /* 0x010fe2000f8e0006 */
[----:B------:R-:W-:Y:S01]  /*2550*/  SHF.L.U64.HI R89, R98, 0x5, R99 ;  /* 0x0000000562597819 */ /* 0x000fe20000010263 */
[----:B------:R-:W0:Y:S01]  /*2560*/  LDC.64 R6, c[0x0][0x3f8] ;  /* 0x0000fe00ff067b82 */ /* 0x000e220000000a00 */
[----:B------:R-:W-:Y:S01]  /*2570*/  SHF.R.S32.HI R116, RZ, 0x1f, R212 ;  /* 0x0000001fff747819 */ /* 0x000fe200000114d4 */
[----:B------:R-:W-:Y:S01]  /*2580*/  IMAD R5, R206, UR5, R5 ;  /* 0x00000005ce057c24 */ /* 0x000fe2000f8e0205 */
[----:B------:R-:W-:Y:S01]  /*2590*/  ULDC.64 UR4, c[0x0][0x310] ;  /* 0x0000c40000047ab9 */ /* 0x000fe20000000a00 */
[----:B------:R-:W-:Y:S01]  /*25a0*/  IMAD.WIDE.U32 R128, R23, R98, R88 ;  /* 0x0000006217807225 */ /* 0x000fe200078e0058 */
[----:B------:R-:W-:-:S02]  /*25b0*/  SHF.R.S32.HI R115, RZ, 0x1f, R211 ;  /* 0x0000001fff737819 */ /* 0x000fc400000114d3 */
[----:B------:R-:W-:Y:S01]  /*25c0*/  SHF.R.S32.HI R114, RZ, 0x1f, R210 ;  /* 0x0000001fff727819 */ /* 0x000fe200000114d2 */
[----:B------:R-:W-:-:S04]  /*25d0*/  IMAD.WIDE.U32 R40, R23, R98, R16 ;  /* 0x0000006217287225 */ /* 0x000fc800078e0010 */
[----:B------:R-:W-:Y:S02]  /*25e0*/  VIADD R124, R30, 0x8 ;  /* 0x000000081e7c7836 */ /* 0x000fe40000000000 */
[----:B------:R-:W-:Y:S02]  /*25f0*/  IMAD.SHL.U32 R110, R33, 0x2, RZ ;  /* 0x00000002216e7824 */ /* 0x000fe400078e00ff */
[----:B------:R-:W-:Y:S02]  /*2600*/  IMAD.SHL.U32 R125, R98, 0x80, RZ ;  /* 0x00000080627d7824 */ /* 0x000fe400078e00ff */
[CC--:B0-----:R-:W-:Y:S01]  /*2610*/  IMAD.WIDE.U32 R92, R23.reuse, R6.reuse, R18 ;  /* 0x00000006175c7225 */ /* 0x0c1fe200078e0012 */
[C-C-:B------:R-:W-:Y:S02]  /*2620*/  SHF.L.U64.HI R15, R6.reuse, 0x6, R7.reuse ;  /* 0x00000006060f7819 */ /* 0x140fe40000010207 */
[----:B------:R-:W-:Y:S01]  /*2630*/  SHF.L.U64.HI R14, R6, 0x7, R7 ;  /* 0x00000007060e7819 */ /* 0x000fe20000010207 */
[----:B------:R-:W-:-:S04]  /*2640*/  IMAD.WIDE.U32 R90, R23, R6, R16 ;  /* 0x00000006175a7225 */ /* 0x000fc800078e0010 */
[----:B------:R-:W-:Y:S02]  /*2650*/  IMAD R12, R29, R6, RZ ;  /* 0x000000061d0c7224 */ /* 0x000fe400078e02ff */
[----:B------:R-:W-:Y:S02]  /*2660*/  IMAD.SHL.U32 R13, R6, 0x20, RZ ;  /* 0x00000020060d7824 */ /* 0x000fe400078e00ff */
[----:B------:R-:W-:Y:S02]  /*2670*/  IMAD R35, R112, R7, R12 ;  /* 0x0000000770237224 */ /* 0x000fe400078e020c */
[----:B------:R-:W-:Y:S01]  /*2680*/  IMAD.SHL.U32 R12, R6, 0x40, RZ ;  /* 0x00000040060c7824 */ /* 0x000fe200078e00ff */
[----:B--2---:R-:W-:-:S04]  /*2690*/  LOP3.LUT R20, R20, 0xfffffffe, RZ, 0xc0, !PT ;  /* 0xfffffffe14147812 */ /* 0x004fc800078ec0ff */
[----:B------:R-:W-:-:S05]  /*26a0*/  @P1 LOP3.LUT R20, R20, 0x1, RZ, 0xfc, !PT ;  /* 0x0000000114141812 */ /* 0x000fca00078efcff */
[----:B------:R0:W-:Y:S02]  /*26b0*/  STL [R1+0x10], R20 ;  /* 0x0000101401007387 */ /* 0x0001e40000100800 */
[----:B0-----:R-:W-:Y:S02]  /*26c0*/  SHF.R.U32.HI R20, RZ, 0x3, R196 ;  /* 0x00000003ff147819 */ /* 0x001fe400000116c4 */
[----:B------:R-:W-:Y:S02]  /*26d0*/  SHF.R.S32.HI R0, RZ, 0x1f, R27 ;  /* 0x0000001fff007819 */ /* 0x000fe4000001141b */
[----:B------:R-:W-:Y:S02]  /*26e0*/  SEL R27, R27, RZ, !P0 ;  /* 0x000000ff1b1b7207 */ /* 0x000fe40004000000 */
[----:B------:R-:W-:Y:S02]  /*26f0*/  SEL R3, R0, RZ, !P0 ;  /* 0x000000ff00037207 */ /* 0x000fe40004000000 */
[----:B------:R-:W-:Y:S01]  /*2700*/  IADD3 R42, P0, R23, R28, RZ ;  /* 0x0000001c172a7210 */ /* 0x000fe20007f1e0ff */
[----:B------:R-:W-:Y:S01]  /*2710*/  IMAD.WIDE.U32 R96, R27, UR4, R4 ;  /* 0x000000041b607c25 */ /* 0x000fe2000f8e0004 */
[----:B------:R-:W-:Y:S01]  /*2720*/  SHF.L.U64.HI R28, R98, 0x6, R99 ;  /* 0x00000006621c7819 */ /* 0x000fe20000010263 */
[----:B------:R-:W0:Y:S02]  /*2730*/  LDC.64 R4, c[0x0][0x408] ;  /* 0x00010200ff047b82 */ /* 0x000e240000000a00 */
[----:B------:R-:W-:-:S02]  /*2740*/  IMAD R0, R3, UR4, RZ ;  /* 0x0000000403007c24 */ /* 0x000fc4000f8e02ff */
[----:B------:R-:W-:Y:S01]  /*2750*/  IMAD.X R43, R216, 0x1, R39, P0 ;  /* 0x00000001d82b7824 */ /* 0x000fe200000e0627 */
[----:B------:R-:W-:Y:S01]  /*2760*/  IADD3 R39, P3, R96, 0x40, RZ ;  /* 0x0000004060277810 */ /* 0x000fe20007f7e0ff */
[----:B------:R-:W-:Y:S01]  /*2770*/  IMAD R37, R27, UR5, R0 ;  /* 0x000000051b257c24 */ /* 0x000fe2000f8e0200 */
[----:B------:R-:W-:Y:S05]  /*2780*/  @!P6 WARPSYNC.ALL ;  /* 0x000000000000e948 */ /* 0x000fea0003800000 */
[----:B------:R-:W-:Y:S01]  /*2790*/  ULDC.64 UR4, c[0x0][0x330] ;  /* 0x0000cc0000047ab9 */ /* 0x000fe20000000a00 */
[----:B------:R-:W-:Y:S01]  /*27a0*/  IMAD.IADD R36, R97, 0x1, R37 ;  /* 0x0000000161247824 */ /* 0x000fe200078e0225 */
[----:B------:R-:W-:Y:S01]  /*27b0*/  @!P6 BAR.SYNC.DEFER_BLOCKING 0x9, 0x100 ;  /* 0x024400000000eb1d */ /* 0x000fe20000010000 */
[----:B------:R-:W-:Y:S01]  /*27c0*/  IMAD.WIDE.U32 R8, R206, UR4, R16 ;  /* 0x00000004ce087c25 */ /* 0x000fe2000f8e0010 */
[----:B------:R-:W-:-:S03]  /*27d0*/  IADD3 R37, P0, R96, R40, RZ ;  /* 0x0000002860257210 */ /* 0x000fc60007f1e0ff */
[----:B------:R-:W-:Y:S01]  /*27e0*/  IMAD R9, R206, UR5, R9 ;  /* 0x00000005ce097c24 */ /* 0x000fe2000f8e0209 */
[----:B------:R-:W-:Y:S01]  /*27f0*/  ULDC.64 UR4, c[0x0][0x338] ;  /* 0x0000ce0000047ab9 */ /* 0x000fe20000000a00 */
[----:B------:R-:W-:Y:S02]  /*2800*/  IMAD.X R104, RZ, RZ, R36, P3 ;  /* 0x000000ffff687224 */ /* 0x000fe400018e0624 */
[----:B------:R-:W-:Y:S01]  /*2810*/  IMAD R0, R3, UR4, RZ ;  /* 0x0000000403007c24 */ /* 0x000fe2000f8e02ff */
[----:B------:R-:W-:Y:S01]  /*2820*/  SEL R3, R33, RZ, P1 ;  /* 0x000000ff21037207 */ /* 0x000fe20000800000 */
[C---:B------:R-:W-:Y:S01]  /*2830*/  IMAD.WIDE.U32 R94, R27.reuse, UR4, R8 ;  /* 0x000000041b5e7c25 */ /* 0x040fe2000f8e0008 */
[----:B------:R-:W-:Y:S02]  /*2840*/  ULDC UR4, c[0x0][0x2f4] ;  /* 0x0000bd0000047ab9 */ /* 0x000fe40000000800 */
[----:B------:R-:W-:Y:S01]  /*2850*/  ISETP.GE.AND P2, PT, R16, UR4, PT ;  /* 0x0000000410007c0c */ /* 0x000fe2000bf46270 */
[----:B------:R-:W-:-:S02]  /*2860*/  IMAD R47, R27, UR5, R0 ;  /* 0x000000051b2f7c24 */ /* 0x000fc4000f8e0200 */
[----:B------:R-:W-:Y:S02]  /*2870*/  IMAD R0, R216, R6, RZ ;  /* 0x00000006d8007224 */ /* 0x000fe400078e02ff */
[----:B------:R-:W-:Y:S02]  /*2880*/  IMAD.IADD R3, R16, 0x1, R3 ;  /* 0x0000000110037824 */ /* 0x000fe400078e0203 */
[C---:B------:R-:W-:Y:S02]  /*2890*/  IMAD R9, R23.reuse, R7, R0 ;  /* 0x0000000717097224 */ /* 0x040fe400078e0200 */
[-C--:B0-----:R-:W-:Y:S02]  /*28a0*/  IMAD R0, R216, R4.reuse, RZ ;  /* 0x00000004d8007224 */ /* 0x081fe400078e02ff */
[----:B------:R-:W-:-:S04]  /*28b0*/  IMAD.WIDE.U32 R86, R23, R4, R18 ;  /* 0x0000000417567225 */ /* 0x000fc800078e0012 */
[C---:B------:R-:W-:Y:S01]  /*28c0*/  IMAD R11, R23.reuse, R5, R0 ;  /* 0x00000005170b7224 */ /* 0x040fe200078e0200 */
[----:B------:R-:W-:Y:S01]  /*28d0*/  SHF.R.S32.HI R0, RZ, 0x1f, R3 ;  /* 0x0000001fff007819 */ /* 0x000fe20000011403 */
[----:B------:R-:W-:-:S03]  /*28e0*/  IMAD.WIDE.U32 R84, R23, R4, R16 ;  /* 0x0000000417547225 */ /* 0x000fc600078e0010 */
[CC--:B------:R-:W-:Y:S01]  /*28f0*/  LEA.HI R45, R0.reuse, R3.reuse, RZ, 0x3 ;  /* 0x00000003002d7211 */ /* 0x0c0fe200078f18ff */
[----:B------:R-:W-:Y:S01]  /*2900*/  IMAD.IADD R93, R93, 0x1, R9 ;  /* 0x000000015d5d7824 */ /* 0x000fe200078e0209 */
[----:B------:R-:W-:Y:S01]  /*2910*/  LEA.HI R8, R0, R3, RZ, 0x6 ;  /* 0x0000000300087211 */ /* 0x000fe200078f30ff */
[----:B------:R-:W-:Y:S01]  /*2920*/  IMAD.IADD R91, R9, 0x1, R91 ;  /* 0x00000001095b7824 */ /* 0x000fe200078e025b */
[----:B------:R-:W-:Y:S01]  /*2930*/  LOP3.LUT R0, R45, 0x38, RZ, 0xc0, !PT ;  /* 0x000000382d007812 */ /* 0x000fe200078ec0ff */
[----:B------:R-:W-:Y:S01]  /*2940*/  IMAD.IADD R87, R87, 0x1, R11 ;  /* 0x0000000157577824 */ /* 0x000fe200078e020b */
[----:B------:R-:W-:Y:S01]  /*2950*/  LOP3.LUT R9, R198, 0x38, R45, 0xf8, !PT ;  /* 0x00000038c6097812 */ /* 0x000fe200078ef82d */
[----:B------:R-:W-:Y:S01]  /*2960*/  IMAD.IADD R85, R11, 0x1, R85 ;  /* 0x000000010b557824 */ /* 0x000fe200078e0255 */
[--C-:B------:R-:W-:Y:S01]  /*2970*/  LOP3.LUT R10, R197, 0x38, R45.reuse, 0xf8, !PT ;  /* 0x00000038c50a7812 */ /* 0x100fe200078ef82d */
[----:B------:R-:W-:Y:S01]  /*2980*/  IMAD.SHL.U32 R8, R8, 0x80, RZ ;  /* 0x0000008008087824 */ /* 0x000fe200078e00ff */
[----:B------:R-:W-:Y:S01]  /*2990*/  LOP3.LUT R11, R196, 0x38, R45, 0xf8, !PT ;  /* 0x00000038c40b7812 */ /* 0x000fe200078ef82d */
[----:B------:R-:W-:Y:S01]  /*29a0*/  IMAD R29, R29, R4, RZ ;  /* 0x000000041d1d7224 */ /* 0x000fe200078e02ff */
[----:B------:R-:W-:Y:S01]  /*29b0*/  LOP3.LUT R3, R0, 0x1c0, R32, 0xf8, !PT ;  /* 0x000001c000037812 */ /* 0x000fe200078ef820 */
[----:B------:R-:W-:Y:S01]  /*29c0*/  IMAD R0, R216, R98, RZ ;  /* 0x00000062d8007224 */ /* 0x000fe200078e02ff */
[----:B------:R-:W-:Y:S01]  /*29d0*/  LOP3.LUT R8, R8, 0xffffe000, RZ, 0xc0, !PT ;  /* 0xffffe00008087812 */ /* 0x000fe200078ec0ff */
[----:B------:R-:W-:Y:S01]  /*29e0*/  IMAD.WIDE.U32 R92, R112, R6, R92 ;  /* 0x00000006705c7225 */ /* 0x000fe200078e005c */
[----:B------:R-:W-:-:S02]  /*29f0*/  LOP3.LUT R9, R9, R31, RZ, 0x3c, !PT ;  /* 0x0000001f09097212 */ /* 0x000fc400078e3cff */
[----:B------:R-:W-:Y:S01]  /*2a00*/  LOP3.LUT R27, R10, R21, RZ, 0x3c, !PT ;  /* 0x000000150a1b7212 */ /* 0x000fe200078e3cff */
[----:B------:R-:W-:Y:S01]  /*2a10*/  IMAD R31, R23, R99, R0 ;  /* 0x00000063171f7224 */ /* 0x000fe200078e0200 */
[----:B------:R-:W-:Y:S01]  /*2a20*/  LOP3.LUT R11, R11, R20, RZ, 0x3c, !PT ;  /* 0x000000140b0b7212 */ /* 0x000fe200078e3cff */
[C---:B------:R-:W-:Y:S01]  /*2a30*/  IMAD.WIDE.U32 R90, R112.reuse, R6, R90 ;  /* 0x00000006705a7225 */ /* 0x040fe200078e005a */
[----:B------:R-:W-:Y:S02]  /*2a40*/  LOP3.LUT R3, R3, R202, RZ, 0x3c, !PT ;  /* 0x000000ca03037212 */ /* 0x000fe400078e3cff */
[-C--:B------:R-:W-:Y:S01]  /*2a50*/  IADD3 R108, R9, R8.reuse, R201 ;  /* 0x00000008096c7210 */ /* 0x080fe20007ffe0c9 */
[C---:B------:R-:W-:Y:S01]  /*2a60*/  IMAD R101, R112.reuse, R5, R29 ;  /* 0x0000000570657224 */ /* 0x040fe200078e021d */
[----:B------:R-:W-:Y:S01]  /*2a70*/  IADD3 R27, R27, R8, R200 ;  /* 0x000000081b1b7210 */ /* 0x000fe20007ffe0c8 */
[----:B------:R-:W-:Y:S01]  /*2a80*/  IMAD.WIDE.U32 R86, R112, R4, R86 ;  /* 0x0000000470567225 */ /* 0x000fe200078e0056 */
[----:B------:R-:W-:-:S02]  /*2a90*/  IADD3 R21, R11, R8, R199 ;  /* 0x000000080b157210 */ /* 0x000fc40007ffe0c7 */
[----:B------:R-:W-:Y:S01]  /*2aa0*/  IADD3 R109, R3, R8, R203 ;  /* 0x00000008036d7210 */ /* 0x000fe20007ffe0cb */
[C---:B------:R-:W-:Y:S01]  /*2ab0*/  IMAD.SHL.U32 R11, R6.reuse, 0x80, RZ ;  /* 0x00000080060b7824 */ /* 0x040fe200078e00ff */
[----:B------:R-:W-:Y:S01]  /*2ac0*/  SHF.L.U64.HI R20, R6, 0x5, R7 ;  /* 0x0000000506147819 */ /* 0x000fe20000010207 */
[C---:B------:R-:W-:Y:S01]  /*2ad0*/  IMAD.SHL.U32 R7, R4.reuse, 0x20, RZ ;  /* 0x0000002004077824 */ /* 0x040fe200078e00ff */
[C-C-:B------:R-:W-:Y:S01]  /*2ae0*/  SHF.L.U64.HI R10, R4.reuse, 0x5, R5.reuse ;  /* 0x00000005040a7819 */ /* 0x140fe20000010205 */
[C---:B------:R-:W-:Y:S01]  /*2af0*/  IMAD.SHL.U32 R6, R4.reuse, 0x40, RZ ;  /* 0x0000004004067824 */ /* 0x040fe200078e00ff */
[----:B------:R-:W-:Y:S01]  /*2b00*/  SHF.L.U64.HI R9, R4, 0x6, R5 ;  /* 0x0000000604097819 */ /* 0x000fe20000010205 */
[----:B------:R-:W-:Y:S01]  /*2b10*/  IMAD.WIDE.U32 R84, R112, R4, R84 ;  /* 0x0000000470547225 */ /* 0x000fe200078e0054 */
[----:B------:R-:W-:Y:S02]  /*2b20*/  SHF.L.U64.HI R8, R4, 0x7, R5 ;  /* 0x0000000704087819 */ /* 0x000fe40000010205 */
[----:B------:R-:W-:Y:S01]  /*2b30*/  IADD3 R3, P1, R88, R128, RZ ;  /* 0x0000008058037210 */ /* 0x000fe20007f3e0ff */
[----:B------:R-:W-:Y:S01]  /*2b40*/  IMAD.SHL.U32 R5, R4, 0x80, RZ ;  /* 0x0000008004057824 */ /* 0x000fe200078e00ff */
[----:B------:R-:W-:Y:S01]  /*2b50*/  SHF.L.U64.HI R0, R98, 0x7, R99 ;  /* 0x0000000762007819 */ /* 0x000fe20000010263 */
[----:B------:R-:W-:Y:S01]  /*2b60*/  IMAD.IADD R4, R31, 0x1, R129 ;  /* 0x000000011f047824 */ /* 0x000fe200078e0281 */
[----:B------:R-:W-:Y:S01]  /*2b70*/  LOP3.LUT R38, R45, 0xfffffff8, RZ, 0xc0, !PT ;  /* 0xfffffff82d267812 */ /* 0x000fe200078ec0ff */
[----:B------:R-:W-:Y:S01]  /*2b80*/  IMAD.IADD R31, R41, 0x1, R31 ;  /* 0x00000001291f7824 */ /* 0x000fe200078e021f */
[----:B------:R-:W-:Y:S01]  /*2b90*/  SHF.R.S32.HI R102, RZ, 0x3, R45 ;  /* 0x00000003ff667819 */ /* 0x000fe2000001142d */
[----:B------:R-:W-:Y:S01]  /*2ba0*/  IMAD.X R29, R4, 0x1, R89, P1 ;  /* 0x00000001041d7824 */ /* 0x000fe200008e0659 */
[----:B------:R-:W-:Y:S01]  /*2bb0*/  IADD3 R30, P1, R3, R88, RZ ;  /* 0x00000058031e7210 */ /* 0x000fe20007f3e0ff */
[----:B------:R-:W-:Y:S01]  /*2bc0*/  IMAD.X R99, R31, 0x1, R36, P0 ;  /* 0x000000011f637824 */ /* 0x000fe200000e0624 */
[----:B------:R-:W-:Y:S01]  /*2bd0*/  IADD3 R100, P0, R37, 0x40, RZ ;  /* 0x0000004025647810 */ /* 0x000fe20007f1e0ff */
[----:B------:R-:W-:Y:S01]  /*2be0*/  IMAD.IADD R33, R93, 0x1, R35 ;  /* 0x000000015d217824 */ /* 0x000fe200078e0223 */
[----:B------:R-:W-:Y:S01]  /*2bf0*/  SHF.R.S32.HI R103, RZ, 0x1f, R38 ;  /* 0x0000001fff677819 */ /* 0x000fe20000011426 */
[----:B------:R-:W-:-:S02]  /*2c00*/  IMAD.IADD R34, R35, 0x1, R91 ;  /* 0x0000000123227824 */ /* 0x000fc400078e025b */
[----:B------:R-:W-:Y:S01]  /*2c10*/  IMAD.X R32, R29, 0x1, R89, P1 ;  /* 0x000000011d207824 */ /* 0x000fe200008e0659 */
[----:B------:R-:W-:Y:S01]  /*2c20*/  ISETP.GE.AND P1, PT, R190, UR4, PT ;  /* 0x00000004be007c0c */ /* 0x000fe2000bf26270 */
[----:B------:R-:W-:Y:S02]  /*2c30*/  IMAD.IADD R35, R87, 0x1, R101 ;  /* 0x0000000157237824 */ /* 0x000fe400078e0265 */
[----:B------:R-:W-:Y:S02]  /*2c40*/  IMAD.IADD R101, R101, 0x1, R85 ;  /* 0x0000000165657824 */ /* 0x000fe400078e0255 */
[----:B------:R-:W-:Y:S02]  /*2c50*/  IMAD.X R105, RZ, RZ, R99, P0 ;  /* 0x000000ffff697224 */ /* 0x000fe400000e0663 */
[----:B------:R-:W-:-:S07]  /*2c60*/  IMAD.IADD R106, R95, 0x1, R47 ;  /* 0x000000015f6a7824 */ /* 0x000fce00078e022f */
.L_x_7840:
[----:B------:R-:W2:Y:S01]  /*2c70*/  LDL.LU R44, [R1+0x10] ;  /* 0x00001000012c7983 */ /* 0x000ea20000300800 */
[----:B------:R-:W-:Y:S01]  /*2c80*/  VIADD R26, R26, 0xffffffff ;  /* 0xffffffff1a1a7836 */ /* 0x000fe20000000000 */
[----:B------:R-:W0:Y:S01]  /*2c90*/  LDC R121, c[0x0][0x3f4] ;  /* 0x0000fd00ff797b82 */ /* 0x000e220000000800 */
[----:B------:R-:W-:Y:S01]  /*2ca0*/  IMAD R111, R184, 0x4000, R205 ;  /* 0x00004000b86f7824 */ /* 0x000fe200078e02cd */
[----:B------:R-:W-:Y:S05]  /*2cb0*/  YIELD ;  /* 0x0000000000007946 */ /* 0x000fea0003800000 */
[----:B------:R-:W-:Y:S01]  /*2cc0*/  ISETP.GT.AND P3, PT, R26, R25, PT ;  /* 0x000000191a00720c */ /* 0x000fe20003f64270 */
[----:B------:R-:W-:Y:S01]  /*2cd0*/  BSSY B0, `(.L_x_7755) ;  /* 0x00005e8000007945 */ /* 0x000fe20003800000 */
[----:B------:R-:W-:Y:S01]  /*2ce0*/  IMAD R111, R111, 0x2, R2 ;  /* 0x000000026f6f7824 */ /* 0x000fe200078e0202 */
[----:B0-----:R-:W-:-:S02]  /*2cf0*/  ISETP.GE.AND P0, PT, R121, 0x1, PT ;  /* 0x000000017900780c */ /* 0x001fc40003f06270 */
[----:B--2---:R-:W-:-:S08]  /*2d00*/  LOP3.LUT R44, R44, 0xfffffffb, RZ, 0xc0, !PT ;  /* 0xfffffffb2c2c7812 */ /* 0x004fd000078ec0ff */
[----:B------:R-:W-:-:S05]  /*2d10*/  @P3 LOP3.LUT R44, R44, 0x4, RZ, 0xfc, !PT ;  /* 0x000000042c2c3812 */ /* 0x000fca00078efcff */
[----:B------:R0:W-:Y:S01]  /*2d20*/  STL [R1+0x10], R44 ;  /* 0x0000102c01007387 */ /* 0x0001e20000100800 */
[----:B------:R-:W-:Y:S05]  /*2d30*/  @!P0 BRA `(.L_x_7756) ;  /* 0x0000005800048947 */ /* 0x000fea0003800000 */
[----:B------:R-:W-:Y:S01]  /*2d40*/  ULDC.U8 UR4, c[0x0][0x410] ;  /* 0x0001040000047ab9 */ /* 0x000fe20000000000 */
[----:B0-----:R-:W-:Y:S01]  /*2d50*/  SHF.R.S32.HI R44, RZ, 0x1f, R26 ;  /* 0x0000001fff2c7819 */ /* 0x001fe2000001141a */
[-C--:B------:R-:W-:Y:S01]  /*2d60*/  IMAD R45, R0, R26.reuse, RZ ;  /* 0x0000001a002d7224 */ /* 0x080fe200078e02ff */
[----:B------:R-:W-:Y:S01]  /*2d70*/  ISETP.NE.AND P0, PT, RZ, UR4, PT ;  /* 0x00000004ff007c0c */ /* 0x000fe2000bf05270 */
[-C--:B------:R-:W-:Y:S02]  /*2d80*/  IMAD R46, R14, R26.reuse, RZ ;  /* 0x0000001a0e2e7224 */ /* 0x080fe400078e02ff */
[----:B------:R-:W-:Y:S02]  /*2d90*/  IMAD R47, R8, R26, RZ ;  /* 0x0000001a082f7224 */ /* 0x000fe400078e02ff */
[----:B------:R-:W-:Y:S02]  /*2da0*/  IMAD R113, R26, -0x80, R24 ;  /* 0xffffff801a717824 */ /* 0x000fe400078e0218 */
[----:B------:R-:W-:-:S02]  /*2db0*/  IMAD R45, R44, R125, R45 ;  /* 0x0000007d2c2d7224 */ /* 0x000fc400078e022d */
[C---:B------:R-:W-:Y:S01]  /*2dc0*/  IMAD R117, R44.reuse, R11, R46 ;  /* 0x0000000b2c757224 */ /* 0x040fe200078e022e */
[----:B------:R-:W-:Y:S01]  /*2dd0*/  VIMNMX R113, R113, 0x80, PT ;  /* 0x0000008071717848 */ /* 0x000fe20003fe0100 */
[----:B------:R-:W-:Y:S02]  /*2de0*/  IMAD R47, R44, R5, R47 ;  /* 0x000000052c2f7224 */ /* 0x000fe400078e022f */
[----:B------:R-:W-:-:S04]  /*2df0*/  IMAD.WIDE.U32 R118, R125, R26, RZ ;  /* 0x0000001a7d767225 */ /* 0x000fc800078e00ff */
        /* <DEDUP_REMOVED lines=34> */
.L_x_7759:
[----:B------:R-:W-:Y:S05]  /*3020*/  BSYNC B1 ;  /* 0x0000000000017941 */ /* 0x000fea0003800000 */
.L_x_7758:
[----:B------:R-:W-:Y:S01]  /*3030*/  ISETP.GE.AND P4, PT, R212, R113, PT ;  /* 0x00000071d400720c */ /* 0x000fe20003f86270 */
[----:B0----5:R-:W-:Y:S01]  /*3040*/  IMAD.MOV.U32 R44, RZ, RZ, R72 ;  /* 0x000000ffff2c7224 */ /* 0x021fe200078e0048 */
[----:B------:R-:W-:Y:S01]  /*3050*/  BSSY B1, `(.L_x_7760) ;  /* 0x0000028000017945 */ /* 0x000fe20003800000 */
        /* <DEDUP_REMOVED lines=18> */
[----:B------:R-:W-:Y:S06]  /*3180*/  @P4 BRA `(.L_x_7761) ;  /* 0x0000000000504947 */ /* 0x000fec0003800000 */
[----:B------:R-:W-:Y:S01]  /*3190*/  IADD3 R45, P0, P5, R92, R78, R13 ;  /* 0x0000004e5c2d7210 */ /* 0x000fe20007d1e00d */
[----:B------:R-:W-:Y:S01]  /*31a0*/  ULDC.64 UR4, c[0x0][0x3e8] ;  /* 0x0000fa0000047ab9 */ /* 0x000fe20000000a00 */
[----:B------:R-:W-:Y:S02]  /*31b0*/  CS2R R68, SRZ ;  /* 0x0000000000447805 */ /* 0x000fe4000001ff00 */
[----:B------:R-:W-:Y:S02]  /*31c0*/  CS2R R70, SRZ ;  /* 0x0000000000467805 */ /* 0x000fe4000001ff00 */
        /* <DEDUP_REMOVED lines=16> */
.L_x_7761:
[----:B------:R-:W-:Y:S05]  /*32d0*/  BSYNC B1 ;  /* 0x0000000000017941 */ /* 0x000fea0003800000 */
.L_x_7760:
        /* <DEDUP_REMOVED lines=22> */
[----:B------:R-:W-:-:S02]  /*3440*/  CS2R R62, SRZ ;  /* 0x00000000003e7805 */ /* 0x000fc4000001ff00 */
[----:B------:R-:W-:Y:S02]  /*3450*/  CS2R R52, SRZ ;  /* 0x0000000000347805 */ /* 0x000fe4000001ff00 */
[----:B------:R-:W-:Y:S02]  /*3460*/  CS2R R50, SRZ ;  /* 0x0000000000327805 */ /* 0x000fe4000001ff00 */
[----:B------:R-:W-:Y:S02]  /*3470*/  CS2R R54, SRZ ;  /* 0x0000000000367805 */ /* 0x000fe4000001ff00 */
[----:B------:R-:W-:Y:S01]  /*3480*/  P2R R122, PR, RZ, 0x1 ;  /* 0x00000001ff7a7803 */ /* 0x000fe20000000000 */
        /* <DEDUP_REMOVED lines=21> */
.L_x_7763:
[----:B------:R-:W-:Y:S05]  /*35e0*/  BSYNC B1 ;  /* 0x0000000000017941 */ /* 0x000fea0003800000 */
.L_x_7762:
[----:B------:R-:W-:Y:S01]  /*35f0*/  ISETP.GE.AND P5, PT, R210, R113, PT ;  /* 0x00000071d200720c */ /* 0x000fe20003fa6270 */
[----:B------:R-:W-:-:S12]  /*3600*/  BSSY B1, `(.L_x_7764) ;  /* 0x000001e000017945 */ /* 0x000fd80003800000 */
[----:B------:R-:W-:Y:S05]  /*3610*/  @P5 BRA `(.L_x_7765) ;  /* 0x0000000000705947 */ /* 0x000fea0003800000 */
[----:B0-----:R-:W0:Y:S01]  /*3620*/  LDC.64 R44, c[0x0][0x3f8] ;  /* 0x0000fe00ff2c7b82 */ /* 0x001e220000000a00 */
[----:B------:R-:W-:Y:S01]  /*3630*/  IMAD.MOV.U32 R79, RZ, RZ, R117 ;  /* 0x000000ffff4f7224 */ /* 0x000fe200078e0075 */
[----:B------:R-:W-:Y:S01]  /*3640*/  ULDC.64 UR4, c[0x0][0x3e8] ;  /* 0x0000fa0000047ab9 */ /* 0x000fe20000000a00 */
[----:B------:R-:W-:Y:S01]  /*3650*/  IMAD.MOV.U32 R77, RZ, RZ, R107 ;  /* 0x000000ffff4d7224 */ /* 0x000fe200078e006b */
[----:B------:R-:W-:Y:S02]  /*3660*/  CS2R R52, SRZ ;  /* 0x0000000000347805 */ /* 0x000fe4000001ff00 */
[----:B------:R-:W-:Y:S01]  /*3670*/  CS2R R54, SRZ ;  /* 0x0000000000367805 */ /* 0x000fe2000001ff00 */
        /* <DEDUP_REMOVED lines=22> */
.L_x_7765:
[----:B------:R-:W-:Y:S05]  /*37e0*/  BSYNC B1 ;  /* 0x0000000000017941 */ /* 0x000fea0003800000 */
.L_x_7764:
[----:B01---5:R-:W-:Y:S01]  /*37f0*/  IMAD.MOV.U32 R44, RZ, RZ, R56 ;  /* 0x000000ffff2c7224 */ /* 0x023fe200078e0038 */
[----:B------:R-:W-:Y:S01]  /*3800*/  UISETP.NE.AND UP0, UPT, UR45, 0x3, UPT ;  /* 0x000000032d00788c */ /* 0x000fe2000bf05270 */
        /* <DEDUP_REMOVED lines=30> */
[----:B------:R-:W-:Y:S02]  /*39f0*/  PRMT R140, R46, 0x7610, R140 ;  /* 0x000076102e8c7816 */ /* 0x000fe4000000008c */
[----:B------:R-:W-:Y:S01]  /*3a00*/  PRMT R139, R47, 0x7610, R139 ;  /* 0x000076102f8b7816 */ /* 0x000fe2000000008b */
[----:B------:R-:W-:Y:S06]  /*3a10*/  @!P0 BRA `(.L_x_7766) ;  /* 0x0000000000048947 */ /* 0x000fec0003800000 */
[----:B------:R-:W-:Y:S01]  /*3a20*/  BPT.TRAP 0x1 ;  /* 0x000000040000795c */ /* 0x000fe20000300000 */
.L_x_7766:
[----:B------:R-:W-:Y:S01]  /*3a30*/  IMAD R107, R184, 0x8, R2 ;  /* 0x00000008b86b7824 */ /* 0x000fe200078e0202 */
[----:B------:R-:W-:Y:S01]  /*3a40*/  SHF.L.U32 R117, R191, 0x1f, RZ ;  /* 0x0000001fbf757819 */ /* 0x000fe200000006ff */
[----:B------:R-:W-:Y:S03]  /*3a50*/  BSSY B1, `(.L_x_7767) ;  /* 0x0000003000017945 */ /* 0x000fe60003800000 */
[----:B------:R-:W0:Y:S02]  /*3a60*/  SYNCS.PHASECHK.TRANS64.TRYWAIT P6, [R107+URZ+0x28890], R117 ;  /* 0x028890756b0075a7 */ /* 0x000e2400080c017f */
[----:B0-----:R-:W-:Y:S05]  /*3a70*/  @!P6 BRA `(.L_x_7768) ;  /* 0x0000023800bce947 */ /* 0x001fea0003800000 */
.L_x_8191:
[----:B------:R-:W-:Y:S05]  /*3a80*/  BSYNC B1 ;  /* 0x0000000000017941 */ /* 0x000fea0003800000 */
.L_x_7767:
[----:B------:R-:W-:Y:S04]  /*3a90*/  BSSY B1, `(.L_x_7769) ;  /* 0x0000076000017945 */ /* 0x000fe80003800000 */
[----:B------:R-:W-:Y:S05]  /*3aa0*/  @P3 BRA `(.L_x_7770) ;  /* 0x0000000400d03947 */ /* 0x000fea0003800000 */
[----:B------:R-:W-:Y:S01]  /*3ab0*/  IADD3 R151, P3, R40, R118, RZ ;  /* 0x0000007628977210 */ /* 0x000fe20007f7e0ff */
[----:B------:R-:W-:Y:S04]  /*3ac0*/  BSSY B2, `(.L_x_7771) ;  /* 0x000003a000027945 */ /* 0x000fe80003800000 */
[----:B------:R-:W-:Y:S01]  /*3ad0*/  IMAD.X R153, R120, 0x1, R31, P3 ;  /* 0x0000000178997824 */ /* 0x000fe200018e061f */
[----:B------:R-:W-:Y:S07]  /*3ae0*/  @P2 BRA `(.L_x_7772) ;  /* 0x0000000000dc2947 */ /* 0x000fee0003800000 */
[----:B------:R1:W2:Y:S01]  /*3af0*/  LDS.128 R44, [R111+0x18400] ;  /* 0x018400006f2c7984 */ /* 0x0002a20000000c00 */
[----:B------:R-:W-:Y:S01]  /*3b00*/  IADD3 R77, P3, R151, R96, RZ ;  /* 0x00000060974d7210 */ /* 0x000fe20007f7e0ff */
[----:B------:R-:W-:Y:S04]  /*3b10*/  BSSY B3, `(.L_x_7773) ;  /* 0x0000030000037945 */ /* 0x000fe80003800000 */
[----:B------:R-:W-:Y:S01]  /*3b20*/  IMAD.X R152, R153, 0x1, R36, P3 ;  /* 0x0000000199987824 */ /* 0x000fe200018e0624 */
[----:B------:R-:W-:-:S13]  /*3b30*/  ISETP.GE.AND P3, PT, R18, R121, PT ;  /* 0x000000791200720c */ /* 0x000fda0003f66270 */
[----:B-1----:R-:W-:Y:S05]  /*3b40*/  @P3 BRA `(.L_x_7774) ;  /* 0x0000000000b03947 */ /* 0x002fea0003800000 */
[--C-:B------:R-:W-:Y:S02]  /*3b50*/  SHF.R.U64 R76, R80, 0x10, R81.reuse ;  /* 0x00000010504c7819 */ /* 0x100fe40000001251 */
[----:B------:R-:W-:Y:S02]  /*3b60*/  SHF.R.U32.HI R80, RZ, 0x10, R81 ;  /* 0x00000010ff507819 */ /* 0x000fe40000011651 */
[----:B------:R-:W-:Y:S02]  /*3b70*/  SHF.R.U64 R81, R82, 0x10, R83 ;  /* 0x0000001052517819 */ /* 0x000fe40000001253 */
[----:B------:R-:W-:Y:S01]  /*3b80*/  PRMT R157, R157, 0x5410, R76 ;  /* 0x000054109d9d7816 */ /* 0x000fe2000000004c */
[C---:B--2---:R-:W-:Y:S01]  /*3b90*/  IMAD.U32 R76, R45.reuse, 0x10000, RZ ;  /* 0x000100002d4c7824 */ /* 0x044fe200078e00ff */
[----:B------:R-:W-:Y:S02]  /*3ba0*/  PRMT R156, R156, 0x5410, R81 ;  /* 0x000054109c9c7816 */ /* 0x000fe40000000051 */
[----:B------:R-:W-:-:S02]  /*3bb0*/  LOP3.LUT R82, R45, 0xffff0000, RZ, 0xc0, !PT ;  /* 0xffff00002d527812 */ /* 0x000fc400078ec0ff */
[----:B------:R-:W-:Y:S02]  /*3bc0*/  LOP3.LUT R81, R156, 0xffff0000, RZ, 0xc0, !PT ;  /* 0xffff00009c517812 */ /* 0x000fe400078ec0ff */
[C---:B------:R-:W-:Y:S01]  /*3bd0*/  LOP3.LUT R159, R157.reuse, 0xffff0000, RZ, 0xc0, !PT ;  /* 0xffff00009d9f7812 */ /* 0x040fe200078ec0ff */
[----:B------:R-:W-:Y:S01]  /*3be0*/  IMAD.U32 R157, R157, 0x10000, RZ ;  /* 0x000100009d9d7824 */ /* 0x000fe200078e00ff */
[----:B------:R-:W-:Y:S01]  /*3bf0*/  SHF.R.U32.HI R83, RZ, 0x10, R83 ;  /* 0x00000010ff537819 */ /* 0x000fe20000011653 */
[C---:B------:R-:W-:Y:S01]  /*3c00*/  FMUL.FTZ R45, R82.reuse, R81 ;  /* 0x00000051522d7220 */ /* 0x040fe20000410000 */
[----:B------:R-:W-:Y:S01]  /*3c10*/  PRMT R155, R155, 0x5410, R80 ;  /* 0x000054109b9b7816 */ /* 0x000fe20000000050 */
[-C--:B------:R-:W-:Y:S01]  /*3c20*/  FMUL.FTZ R82, R82, R159.reuse ;  /* 0x0000009f52527220 */ /* 0x080fe20000410000 */
[----:B------:R-:W-:Y:S01]  /*3c30*/  PRMT R154, R154, 0x5410, R83 ;  /* 0x000054109a9a7816 */ /* 0x000fe20000000053 */
[----:B------:R-:W-:Y:S01]  /*3c40*/  FFMA.FTZ R45, R76, R159, -R45 ;  /* 0x0000009f4c2d7223 */ /* 0x000fe2000001082d */
[----:B------:R-:W-:-:S02]  /*3c50*/  IMAD.U32 R80, R47, 0x10000, RZ ;  /* 0x000100002f507824 */ /* 0x000fc400078e00ff */
[----:B------:R-:W-:Y:S01]  /*3c60*/  FFMA.FTZ R82, R76, R81, R82 ;  /* 0x000000514c527223 */ /* 0x000fe20000010052 */
[----:B------:R-:W-:Y:S01]  /*3c70*/  LOP3.LUT R76, R46, 0xffff0000, RZ, 0xc0, !PT ;  /* 0xffff00002e4c7812 */ /* 0x000fe200078ec0ff */
[----:B------:R-:W-:Y:S02]  /*3c80*/  IMAD.U32 R81, R154, 0x10000, RZ ;  /* 0x000100009a517824 */ /* 0x000fe400078e00ff */
[C---:B------:R-:W-:Y:S01]  /*3c90*/  IMAD.U32 R83, R155.reuse, 0x10000, RZ ;  /* 0x000100009b537824 */ /* 0x040fe200078e00ff */
[----:B------:R-:W-:Y:S01]  /*3ca0*/  LOP3.LUT R155, R155, 0xffff0000, RZ, 0xc0, !PT ;  /* 0xffff00009b9b7812 */ /* 0x000fe200078ec0ff */
[----:B------:R-:W-:Y:S01]  /*3cb0*/  FMUL.FTZ R159, R76, R81 ;  /* 0x000000514c9f7220 */ /* 0x000fe20000410000 */
[----:B------:R-:W-:Y:S02]  /*3cc0*/  IMAD.U32 R46, R46, 0x10000, RZ ;  /* 0x000100002e2e7824 */ /* 0x000fe400078e00ff */
[----:B------:R-:W-:Y:S01]  /*3cd0*/  FMUL.FTZ R76, R76, R83 ;  /* 0x000000534c4c7220 */ /* 0x000fe20000410000 */
[----:B------:R-:W-:Y:S01]  /*3ce0*/  F2FP.BF16.F32.PACK_AB R45, R82, R45 ;  /* 0x0000002d522d723e */ /* 0x000fe200000010ff */
[----:B------:R-:W-:-:S02]  /*3cf0*/  FFMA.FTZ R159, R46, R83, -R159 ;  /* 0x000000532e9f7223 */ /* 0x000fc4000001089f */
[----:B------:R-:W-:Y:S01]  /*3d00*/  FFMA.FTZ R76, R46, R81, R76 ;  /* 0x000000512e4c7223 */ /* 0x000fe2000001004c */
[----:B------:R-:W-:Y:S02]  /*3d10*/  LOP3.LUT R81, R154, 0xffff0000, RZ, 0xc0, !PT ;  /* 0xffff00009a517812 */ /* 0x000fe400078ec0ff */
[----:B------:R-:W-:-:S05]  /*3d20*/  LOP3.LUT R46, R47, 0xffff0000, RZ, 0xc0, !PT ;  /* 0xffff00002f2e7812 */ /* 0x000fca00078ec0ff */
[C---:B------:R-:W-:Y:S01]  /*3d30*/  FMUL.FTZ R47, R46.reuse, R81 ;  /* 0x000000512e2f7220 */ /* 0x040fe20000410000 */
[----:B------:R-:W-:-:S03]  /*3d40*/  FMUL.FTZ R46, R46, R155 ;  /* 0x0000009b2e2e7220 */ /* 0x000fc60000410000 */
[C---:B------:R-:W-:Y:S01]  /*3d50*/  FFMA.FTZ R47, R80.reuse, R155, -R47 ;  /* 0x0000009b502f7223 */ /* 0x040fe2000001082f */
[----:B------:R-:W-:Y:S01]  /*3d60*/  FFMA.FTZ R46, R80, R81, R46 ;  /* 0x00000051502e7223 */ /* 0x000fe2000001002e */
[----:B------:R-:W-:Y:S01]  /*3d70*/  LOP3.LUT R80, R44, 0xffff0000, RZ, 0xc0, !PT ;  /* 0xffff00002c507812 */ /* 0x000fe200078ec0ff */
[----:B------:R-:W-:Y:S02]  /*3d80*/  IMAD.U32 R81, R156, 0x10000, RZ ;  /* 0x000100009c517824 */ /* 0x000fe400078e00ff */
[----:B------:R-:W-:Y:S01]  /*3d90*/  IMAD.U32 R44, R44, 0x10000, RZ ;  /* 0x000100002c2c7824 */ /* 0x000fe200078e00ff */
[----:B------:R-:W-:Y:S01]  /*3da0*/  F2FP.BF16.F32.PACK_AB R47, R46, R47 ;  /* 0x0000002f2e2f723e */ /* 0x000fe200000010ff */
[C---:B------:R-:W-:Y:S01]  /*3db0*/  FMUL.FTZ R83, R80.reuse, R81 ;  /* 0x0000005150537220 */ /* 0x040fe20000410000 */
[----:B------:R-:W-:Y:S01]  /*3dc0*/  FMUL.FTZ R80, R80, R157 ;  /* 0x0000009d50507220 */ /* 0x000fe20000410000 */
[----:B------:R-:W-:Y:S02]  /*3dd0*/  F2FP.BF16.F32.PACK_AB R46, R76, R159 ;  /* 0x0000009f4c2e723e */ /* 0x000fe400000010ff */
[C---:B------:R-:W-:Y:S01]  /*3de0*/  FFMA.FTZ R83, R44.reuse, R157, -R83 ;  /* 0x0000009d2c537223 */ /* 0x040fe20000010853 */
[----:B------:R-:W-:-:S05]  /*3df0*/  FFMA.FTZ R80, R44, R81, R80 ;  /* 0x000000512c507223 */ /* 0x000fca0000010050 */
[----:B------:R-:W-:-:S07]  /*3e00*/  F2FP.BF16.F32.PACK_AB R44, R80, R83 ;  /* 0x00000053502c723e */ /* 0x000fce00000010ff */
.L_x_7774:
[----:B------:R-:W-:Y:S05]  /*3e10*/  BSYNC B3 ;  /* 0x0000000000037941 */ /* 0x000fea0003800000 */
.L_x_7773:
[----:B------:R-:W-:Y:S02]  /*3e20*/  ULDC.64 UR4, c[0x0][0x2e8] ;  /* 0x0000ba0000047ab9 */ /* 0x000fe40000000a00 */
[----:B------:R-:W-:-:S04]  /*3e30*/  LEA R76, P3, R77, UR4, 0x1 ;  /* 0x000000044d4c7c11 */ /* 0x000fc8000f8608ff */
[----:B------:R-:W-:-:S05]  /*3e40*/  LEA.HI.X R77, R77, UR5, R152, 0x1, P3 ;  /* 0x000000054d4d7c11 */ /* 0x000fca00098f0c98 */
[----:B--2---:R1:W-:Y:S04]  /*3e50*/  STG.E.128 desc[UR42][R76.64], R44 ;  /* 0x0000002c4c007986 */ /* 0x0043e8000c101d2a */
.L_x_7772:
[----:B------:R-:W-:Y:S05]  /*3e60*/  BSYNC B2 ;  /* 0x0000000000027941 */ /* 0x000fea0003800000 */
.L_x_7771:
[----:B------:R-:W-:Y:S05]  /*3e70*/  @P1 BRA `(.L_x_7770) ;  /* 0x0000000000dc1947 */ /* 0x000fea0003800000 */
        /* <DEDUP_REMOVED lines=13> */
[----:B------:R-:W-:-:S02]  /*3f50*/  PRMT R146, R146, 0x5410, R77 ;  /* 0x0000541092927816 */ /* 0x000fc4000000004d */
        /* <DEDUP_REMOVED lines=10> */
[-C--:B------:R-:W-:Y:S01]  /*4000*/  FMUL.FTZ R152, R81, R83.reuse ;  /* 0x0000005351987220 */ /* 0x080fe20000410000 */
[----:B------:R-:W-:Y:S01]  /*4010*/  FFMA.FTZ R72, R82, R83, -R153 ;  /* 0x0000005352487223 */ /* 0x000fe20000010899 */
[----:B------:R-:W-:Y:S01]  /*4020*/  IMAD.U32 R80, R145, 0x10000, RZ ;  /* 0x0001000091507824 */ /* 0x000fe200078e00ff */
[----:B------:R-:W-:Y:S01]  /*4030*/  LOP3.LUT R74, R47, 0xffff0000, RZ, 0xc0, !PT ;  /* 0xffff00002f4a7812 */ /* 0x000fe200078ec0ff */
[----:B------:R-:W-:Y:S01]  /*4040*/  FMUL.FTZ R154, R46, R77 ;  /* 0x0000004d2e9a7220 */ /* 0x000fe20000410000 */
[----:B------:R-:W-:Y:S01]  /*4050*/  FFMA.FTZ R73, R82, R73, R152 ;  /* 0x0000004952497223 */ /* 0x000fe20000010098 */
[-C--:B------:R-:W-:Y:S01]  /*4060*/  FMUL.FTZ R82, R46, R80.reuse ;  /* 0x000000502e527220 */ /* 0x080fe20000410000 */
[----:B------:R-:W-:Y:S01]  /*4070*/  LOP3.LUT R143, R143, 0xffff0000, RZ, 0xc0, !PT ;  /* 0xffff00008f8f7812 */ /* 0x000fe200078ec0ff */
[----:B------:R-:W-:Y:S01]  /*4080*/  IMAD.U32 R146, R146, 0x10000, RZ ;  /* 0x0001000092927824 */ /* 0x000fe200078e00ff */
[----:B------:R-:W-:Y:S01]  /*4090*/  LOP3.LUT R145, R145, 0xffff0000, RZ, 0xc0, !PT ;  /* 0xffff000091917812 */ /* 0x000fe200078ec0ff */
[C---:B------:R-:W-:Y:S01]  /*40a0*/  FFMA.FTZ R46, R75.reuse, R80, -R154 ;  /* 0x000000504b2e7223 */ /* 0x040fe2000001089a */
[----:B------:R-:W-:Y:S01]  /*40b0*/  LOP3.LUT R44, R44, 0xffff0000, RZ, 0xc0, !PT ;  /* 0xffff00002c2c7812 */ /* 0x000fe200078ec0ff */
[----:B------:R-:W-:Y:S01]  /*40c0*/  FFMA.FTZ R75, R75, R77, R82 ;  /* 0x0000004d4b4b7223 */ /* 0x000fe20000010052 */
[----:B------:R-:W-:-:S02]  /*40d0*/  IMAD.U32 R47, R47, 0x10000, RZ ;  /* 0x000100002f2f7824 */ /* 0x000fc400078e00ff */
        /* <DEDUP_REMOVED lines=10> */
[----:B------:R-:W-:Y:S02]  /*4180*/  F2FP.BF16.F32.PACK_AB R46, R75, R46 ;  /* 0x0000002e4b2e723e */ /* 0x000fe400000010ff */
[----:B------:R-:W-:-:S07]  /*4190*/  F2FP.BF16.F32.PACK_AB R44, R77, R74 ;  /* 0x0000004a4d2c723e */ /* 0x000fce00000010ff */
.L_x_7776:
[----:B------:R-:W-:Y:S05]  /*41a0*/  BSYNC B2 ;  /* 0x0000000000027941 */ /* 0x000fea0003800000 */
.L_x_7775:
[----:B------:R-:W-:Y:S02]  /*41b0*/  ULDC.64 UR4, c[0x0][0x2e8] ;  /* 0x0000ba0000047ab9 */ /* 0x000fe40000000a00 */
[----:B------:R-:W-:-:S04]  /*41c0*/  LEA R72, P3, R151, UR4, 0x1 ;  /* 0x0000000497487c11 */ /* 0x000fc8000f8608ff */
[----:B------:R-:W-:-:S05]  /*41d0*/  LEA.HI.X R73, R151, UR5, R76, 0x1, P3 ;  /* 0x0000000597497c11 */ /* 0x000fca00098f0c4c */
[----:B--2---:R2:W-:Y:S04]  /*41e0*/  STG.E.128 desc[UR42][R72.64], R44 ;  /* 0x0000002c48007986 */ /* 0x0045e8000c101d2a */
.L_x_7770:
[----:B------:R-:W-:Y:S05]  /*41f0*/  BSYNC B1 ;  /* 0x0000000000017941 */ /* 0x000fea0003800000 */
.L_x_7769:
        /* <DEDUP_REMOVED lines=12> */
[----:B------:R-:W-:Y:S02]  /*42c0*/  SHF.R.U64 R77, R70, 0x10, R71 ;  /* 0x00000010464d7819 */ /* 0x000fe40000001247 */
[--C-:B------:R-:W-:Y:S01]  /*42d0*/  SHF.R.U64 R81, R68, 0x10, R69.reuse ;  /* 0x0000001044517819 */ /* 0x100fe20000001245 */
[----:B--2---:R-:W-:Y:S01]  /*42e0*/  IMAD.U32 R68, R46, 0x10000, RZ ;  /* 0x000100002e447824 */ /* 0x004fe200078e00ff */
[----:B------:R-:W-:Y:S02]  /*42f0*/  SHF.R.U32.HI R76, RZ, 0x10, R69 ;  /* 0x00000010ff4c7819 */ /* 0x000fe40000011645 */
[----:B------:R-:W-:Y:S01]  /*4300*/  PRMT R136, R136, 0x5410, R77 ;  /* 0x0000541088887816 */ /* 0x000fe2000000004d */
[----:B------:R-:W-:Y:S01]  /*4310*/  IMAD.U32 R77, R45, 0x10000, RZ ;  /* 0x000100002d4d7824 */ /* 0x000fe200078e00ff */
[----:B------:R-:W-:Y:S02]  /*4320*/  SHF.R.U32.HI R70, RZ, 0x10, R71 ;  /* 0x00000010ff467819 */ /* 0x000fe40000011647 */
[----:B------:R-:W-:-:S02]  /*4330*/  PRMT R138, R138, 0x5410, R81 ;  /* 0x000054108a8a7816 */ /* 0x000fc40000000051 */
[----:B------:R-:W-:Y:S02]  /*4340*/  PRMT R137, R137, 0x5410, R76 ;  /* 0x0000541089897816 */ /* 0x000fe4000000004c */
[----:B------:R-:W-:Y:S01]  /*4350*/  LOP3.LUT R71, R45, 0xffff0000, RZ, 0xc0, !PT ;  /* 0xffff00002d477812 */ /* 0x000fe200078ec0ff */
[----:B------:R-:W-:Y:S01]  /*4360*/  IMAD.U32 R45, R44, 0x10000, RZ ;  /* 0x000100002c2d7824 */ /* 0x000fe200078e00ff */
        /* <DEDUP_REMOVED lines=16> */
[----:B------:R-:W-:Y:S01]  /*4470*/  FFMA.FTZ R69, R68, R80, -R83 ;  /* 0x0000005044457223 */ /* 0x000fe20000010853 */
[----:B------:R-:W-:Y:S01]  /*4480*/  LOP3.LUT R137, R137, 0xffff0000, RZ, 0xc0, !PT ;  /* 0xffff000089897812 */ /* 0x000fe200078ec0ff */
[----:B------:R-:W-:-:S02]  /*4490*/  IMAD.U32 R138, R138, 0x10000, RZ ;  /* 0x000100008a8a7824 */ /* 0x000fc400078e00ff */
[----:B------:R-:W-:Y:S01]  /*44a0*/  FFMA.FTZ R68, R68, R70, R81 ;  /* 0x0000004644447223 */ /* 0x000fe20000010051 */
[C---:B------:R-:W-:Y:S01]  /*44b0*/  FMUL.FTZ R70, R46.reuse, R135 ;  /* 0x000000872e467220 */ /* 0x040fe20000410000 */
[----:B------:R-:W-:Y:S02]  /*44c0*/  IMAD.U32 R47, R47, 0x10000, RZ ;  /* 0x000100002f2f7824 */ /* 0x000fe400078e00ff */
        /* <DEDUP_REMOVED lines=12> */
.L_x_7782:
[----:B------:R-:W-:Y:S05]  /*4590*/  BSYNC B3 ;  /* 0x0000000000037941 */ /* 0x000fea0003800000 */
.L_x_7781:
[----:B------:R-:W-:Y:S02]  /*45a0*/  ULDC.64 UR4, c[0x0][0x2e8] ;  /* 0x0000ba0000047ab9 */ /* 0x000fe40000000a00 */
[----:B------:R-:W-:-:S04]  /*45b0*/  LEA R68, P3, R74, UR4, 0x1 ;  /* 0x000000044a447c11 */ /* 0x000fc8000f8608ff */
[----:B------:R-:W-:-:S05]  /*45c0*/  LEA.HI.X R69, R74, UR5, R75, 0x1, P3 ;  /* 0x000000054a457c11 */ /* 0x000fca00098f0c4b */
[----:B--2---:R2:W-:Y:S04]  /*45d0*/  STG.E.128 desc[UR42][R68.64], R44 ;  /* 0x0000002c44007986 */ /* 0x0045e8000c101d2a */
.L_x_7780:
[----:B------:R-:W-:Y:S05]  /*45e0*/  BSYNC B2 ;  /* 0x0000000000027941 */ /* 0x000fea0003800000 */
.L_x_7779:
        /* <DEDUP_REMOVED lines=9> */
[----:B------:R-:W-:Y:S02]  /*4680*/  SHF.R.U32.HI R69, RZ, 0x10, R67 ;  /* 0x00000010ff457819 */ /* 0x000fe40000011643 */
[----:B------:R-:W-:Y:S02]  /*4690*/  PRMT R131, R131, 0x5410, R66 ;  /* 0x0000541083837816 */ /* 0x000fe40000000042 */
[----:B------:R-:W-:Y:S02]  /*46a0*/  PRMT R123, R123, 0x5410, R68 ;  /* 0x000054107b7b7816 */ /* 0x000fe40000000044 */
[----:B------:R-:W-:Y:S01]  /*46b0*/  SHF.R.U32.HI R71, RZ, 0x10, R65 ;  /* 0x00000010ff477819 */ /* 0x000fe20000011641 */
[----:B--2---:R-:W-:Y:S01]  /*46c0*/  IMAD.U32 R65, R46, 0x10000, RZ ;  /* 0x000100002e417824 */ /* 0x004fe200078e00ff */
[----:B------:R-:W-:-:S02]  /*46d0*/  PRMT R132, R132, 0x5410, R69 ;  /* 0x0000541084847816 */ /* 0x000fc40000000045 */
[----:B------:R-:W-:Y:S02]  /*46e0*/  LOP3.LUT R66, R45, 0xffff0000, RZ, 0xc0, !PT ;  /* 0xffff00002d427812 */ /* 0x000fe400078ec0ff */
[----:B------:R-:W-:Y:S01]  /*46f0*/  LOP3.LUT R69, R131, 0xffff0000, RZ, 0xc0, !PT ;  /* 0xffff000083457812 */ /* 0x000fe200078ec0ff */
[----:B------:R-:W-:Y:S01]  /*4700*/  IMAD.U32 R74, R132, 0x10000, RZ ;  /* 0x00010000844a7824 */ /* 0x000fe200078e00ff */
[----:B------:R-:W-:Y:S01]  /*4710*/  LOP3.LUT R68, R123, 0xffff0000, RZ, 0xc0, !PT ;  /* 0xffff00007b447812 */ /* 0x000fe200078ec0ff */
[----:B------:R-:W-:Y:S01]  /*4720*/  IMAD.U32 R131, R131, 0x10000, RZ ;  /* 0x0001000083837824 */ /* 0x000fe200078e00ff */
[----:B------:R-:W-:Y:S01]  /*4730*/  PRMT R130, R130, 0x5410, R71 ;  /* 0x0000541082827816 */ /* 0x000fe20000000047 */
[----:B------:R-:W-:Y:S01]  /*4740*/  FMUL.FTZ R76, R66, R69 ;  /* 0x00000045424c7220 */ /* 0x000fe20000410000 */
[----:B------:R-:W-:Y:S01]  /*4750*/  LOP3.LUT R67, R46, 0xffff0000, RZ, 0xc0, !PT ;  /* 0xffff00002e437812 */ /* 0x000fe200078ec0ff */
[C---:B------:R-:W-:Y:S01]  /*4760*/  IMAD.U32 R46, R47.reuse, 0x10000, RZ ;  /* 0x000100002f2e7824 */ /* 0x040fe200078e00ff */
[----:B------:R-:W-:Y:S01]  /*4770*/  LOP3.LUT R64, R47, 0xffff0000, RZ, 0xc0, !PT ;  /* 0xffff00002f407812 */ /* 0x000fe200078ec0ff */
[----:B------:R-:W-:-:S02]  /*4780*/  IMAD.U32 R47, R45, 0x10000, RZ ;  /* 0x000100002d2f7824 */ /* 0x000fc400078e00ff */
[----:B------:R-:W-:Y:S01]  /*4790*/  FMUL.FTZ R66, R66, R68 ;  /* 0x0000004442427220 */ /* 0x000fe20000410000 */
[----:B------:R-:W-:Y:S02]  /*47a0*/  IMAD.U32 R70, R130, 0x10000, RZ ;  /* 0x0001000082467824 */ /* 0x000fe400078e00ff */
[----:B------:R-:W-:Y:S01]  /*47b0*/  FMUL.FTZ R80, R67, R74 ;  /* 0x0000004a43507220 */ /* 0x000fe20000410000 */
[C---:B------:R-:W-:Y:S01]  /*47c0*/  FFMA.FTZ R76, R47.reuse, R68, -R76 ;  /* 0x000000442f4c7223 */ /* 0x040fe2000001084c */
[----:B------:R-:W-:Y:S01]  /*47d0*/  FFMA.FTZ R69, R47, R69, R66 ;  /* 0x000000452f457223 */ /* 0x000fe20000010042 */
[-C--:B------:R-:W-:Y:S01]  /*47e0*/  FMUL.FTZ R66, R67, R70.reuse ;  /* 0x0000004643427220 */ /* 0x080fe20000410000 */
[----:B------:R-:W-:Y:S01]  /*47f0*/  IMAD.U32 R45, R44, 0x10000, RZ ;  /* 0x000100002c2d7824 */ /* 0x000fe200078e00ff */
        /* <DEDUP_REMOVED lines=8> */
[----:B------:R-:W-:Y:S01]  /*4880*/  F2FP.BF16.F32.PACK_AB R69, R69, R76 ;  /* 0x0000004c4545723e */ /* 0x000fe200000010ff */
        /* <DEDUP_REMOVED lines=9> */
[----:B------:R-:W-:-:S07]  /*4920*/  IMAD.MOV.U32 R45, RZ, RZ, R69 ;  /* 0x000000ffff2d7224 */ /* 0x000fce00078e0045 */
.L_x_7784:
[----:B------:R-:W-:Y:S05]  /*4930*/  BSYNC B2 ;  /* 0x0000000000027941 */ /* 0x000fea0003800000 */
.L_x_7783:
[----:B------:R-:W-:Y:S02]  /*4940*/  ULDC.64 UR4, c[0x0][0x2e8] ;  /* 0x0000ba0000047ab9 */ /* 0x000fe40000000a00 */
[----:B------:R-:W-:-:S04]  /*4950*/  LEA R64, P3, R72, UR4, 0x1 ;  /* 0x0000000448407c11 */ /* 0x000fc8000f8608ff */
[----:B------:R-:W-:-:S05]  /*4960*/  LEA.HI.X R65, R72, UR5, R73, 0x1, P3 ;  /* 0x0000000548417c11 */ /* 0x000fca00098f0c49 */
[----:B--2---:R3:W-:Y:S04]  /*4970*/  STG.E.128 desc[UR42][R64.64], R44 ;  /* 0x0000002c40007986 */ /* 0x0047e8000c101d2a */
.L_x_7778:
[----:B------:R-:W-:Y:S05]  /*4980*/  BSYNC B1 ;  /* 0x0000000000017941 */ /* 0x000fea0003800000 */
.L_x_7777:
[----:B------:R-:W-:Y:S01]  /*4990*/  ISETP.NE.AND P3, PT, R122, RZ, PT ;  /* 0x000000ff7a00720c */ /* 0x000fe20003f65270 */
[----:B------:R-:W-:-:S12]  /*49a0*/  BSSY B1, `(.L_x_7785) ;  /* 0x000007a000017945 */ /* 0x000fd80003800000 */
[----:B------:R-:W-:Y:S05]  /*49b0*/  @P3 BRA `(.L_x_7786) ;  /* 0x0000000400e03947 */ /* 0x000fea0003800000 */
[----:B---3--:R-:W-:Y:S01]  /*49c0*/  IADD3 R64, P3, P4, R3, R118, R16 ;  /* 0x0000007603407210 */ /* 0x008fe20007c7e010 */
[----:B------:R-:W-:Y:S03]  /*49d0*/  BSSY B2, `(.L_x_7787) ;  /* 0x000003c000027945 */ /* 0x000fe60003800000 */
[----:B------:R-:W-:Y:S01]  /*49e0*/  IADD3.X R65, R29, R120, R17, P3, P4 ;  /* 0x000000781d417210 */ /* 0x000fe20001fe8411 */
[----:B------:R-:W-:Y:S08]  /*49f0*/  @P2 BRA `(.L_x_7788) ;  /* 0x0000000000e42947 */ /* 0x000ff00003800000 */
[----:B-12---:R1:W2:Y:S01]  /*4a00*/  LDS.128 R44, [R111+0x1a400] ;  /* 0x01a400006f2c7984 */ /* 0x0062a20000000c00 */
        /* <DEDUP_REMOVED lines=18> */
[C---:B------:R-:W-:Y:S01]  /*4b30*/  LOP3.LUT R70, R161.reuse, 0xffff0000, RZ, 0xc0, !PT ;  /* 0xffff0000a1467812 */ /* 0x040fe200078ec0ff */
        /* <DEDUP_REMOVED lines=32> */
.L_x_7790:
[----:B------:R-:W-:Y:S05]  /*4d40*/  BSYNC B3 ;  /* 0x0000000000037941 */ /* 0x000fea0003800000 */
.L_x_7789:
[----:B------:R-:W-:Y:S02]  /*4d50*/  ULDC.64 UR4, c[0x0][0x2e8] ;  /* 0x0000ba0000047ab9 */ /* 0x000fe40000000a00 */
[----:B------:R-:W-:-:S04]  /*4d60*/  LEA R60, P3, R66, UR4, 0x1 ;  /* 0x00000004423c7c11 */ /* 0x000fc8000f8608ff */
[----:B------:R-:W-:-:S05]  /*4d70*/  LEA.HI.X R61, R66, UR5, R67, 0x1, P3 ;  /* 0x00000005423d7c11 */ /* 0x000fca00098f0c43 */
[----:B--2---:R3:W-:Y:S04]  /*4d80*/  STG.E.128 desc[UR42][R60.64], R44 ;  /* 0x0000002c3c007986 */ /* 0x0047e8000c101d2a */
.L_x_7788:
[----:B------:R-:W-:Y:S05]  /*4d90*/  BSYNC B2 ;  /* 0x0000000000027941 */ /* 0x000fea0003800000 */
.L_x_7787:
[----:B------:R-:W-:Y:S05]  /*4da0*/  @P1 BRA `(.L_x_7786) ;  /* 0x0000000000e41947 */ /* 0x000fea0003800000 */
[----:B-123--:R1:W2:Y:S01]  /*4db0*/  LDS.128 R44, [R111+0x1e400] ;  /* 0x01e400006f2c7984 */ /* 0x00e2a20000000c00 */
        /* <DEDUP_REMOVED lines=51> */
.L_x_7792:
[----:B------:R-:W-:Y:S05]  /*50f0*/  BSYNC B2 ;  /* 0x0000000000027941 */ /* 0x000fea0003800000 */
.L_x_7791:
[----:B------:R-:W-:Y:S02]  /*5100*/  ULDC.64 UR4, c[0x0][0x2e8] ;  /* 0x0000ba0000047ab9 */ /* 0x000fe40000000a00 */
[----:B------:R-:W-:-:S04]  /*5110*/  LEA R56, P3, R64, UR4, 0x1 ;  /* 0x0000000440387c11 */ /* 0x000fc8000f8608ff */
[----:B------:R-:W-:-:S05]  /*5120*/  LEA.HI.X R57, R64, UR5, R65, 0x1, P3 ;  /* 0x0000000540397c11 */ /* 0x000fca00098f0c41 */
[----:B--2---:R4:W-:Y:S04]  /*5130*/  STG.E.128 desc[UR42][R56.64], R44 ;  /* 0x0000002c38007986 */ /* 0x0049e8000c101d2a */
.L_x_7786:
[----:B------:R-:W-:Y:S05]  /*5140*/  BSYNC B1 ;  /* 0x0000000000017941 */ /* 0x000fea0003800000 */
.L_x_7785:
[----:B------:R-:W-:Y:S05]  /*5150*/  @P5 BRA `(.L_x_7793) ;  /* 0x00000038007c5947 */ /* 0x000fea0003800000 */
[----:B------:R-:W-:Y:S01]  /*5160*/  IADD3 R118, P3, P4, R30, R118, R16 ;  /* 0x000000761e767210 */ /* 0x000fe20007c7e010 */
[----:B------:R-:W-:Y:S03]  /*5170*/  BSSY B1, `(.L_x_7794) ;  /* 0x000003c000017945 */ /* 0x000fe60003800000 */
[----:B----4-:R-:W-:Y:S01]  /*5180*/  IADD3.X R57, R32, R120, R17, P3, P4 ;  /* 0x0000007820397210 */ /* 0x010fe20001fe8411 */
[----:B------:R-:W-:Y:S08]  /*5190*/  @P2 BRA `(.L_x_7795) ;  /* 0x0000000000e42947 */ /* 0x000ff00003800000 */
[----:B-123--:R1:W2:Y:S01]  /*51a0*/  LDS.128 R44, [R111+0x1b400] ;  /* 0x01b400006f2c7984 */ /* 0x00e2a20000000c00 */
[----:B------:R-:W-:Y:S01]  /*51b0*/  ISETP.GE.AND P4, PT, R18, R121, PT ;  /* 0x000000791200720c */ /* 0x000fe20003f86270 */
[----:B------:R-:W-:Y:S01]  /*51c0*/  BSSY B2, `(.L_x_7796) ;  /* 0x0000031000027945 */ /* 0x000fe20003800000 */
[----:B------:R-:W-:-:S11]  /*51d0*/  IADD3 R63, P3, R118, R96, RZ ;  /* 0x00000060763f7210 */ /* 0x000fd60007f7e0ff */
[----:B-1----:R-:W-:Y:S05]  /*51e0*/  @P4 BRA `(.L_x_7797) ;  /* 0x0000000000b84947 */ /* 0x002fea0003800000 */
[----:B------:R-:W-:Y:S01]  /*51f0*/  SHF.R.U64 R61, R52, 0x10, R53 ;  /* 0x00000010343d7819 */ /* 0x000fe20000001235 */
[----:B--2---:R-:W-:Y:S01]  /*5200*/  IMAD.U32 R52, R46, 0x10000, RZ ;  /* 0x000100002e347824 */ /* 0x004fe200078e00ff */
[--C-:B------:R-:W-:Y:S01]  /*5210*/  SHF.R.U64 R59, R54, 0x10, R55.reuse ;  /* 0x00000010363b7819 */ /* 0x100fe20000001237 */
[----:B------:R-:W-:Y:S01]  /*5220*/  IMAD.U32 R54, R47, 0x10000, RZ ;  /* 0x000100002f367824 */ /* 0x000fe200078e00ff */
        /* <DEDUP_REMOVED lines=10> */
[C---:B------:R-:W-:Y:S01]  /*52d0*/  LOP3.LUT R59, R140.reuse, 0xffff0000, RZ, 0xc0, !PT ;  /* 0xffff00008c3b7812 */ /* 0x040fe200078ec0ff */
[----:B------:R-:W-:Y:S01]  /*52e0*/  IMAD.U32 R140, R140, 0x10000, RZ ;  /* 0x000100008c8c7824 */ /* 0x000fe200078e00ff */
[C---:B------:R-:W-:Y:S01]  /*52f0*/  LOP3.LUT R56, R142.reuse, 0xffff0000, RZ, 0xc0, !PT ;  /* 0xffff00008e387812 */ /* 0x040fe200078ec0ff */
[----:B------:R-:W-:Y:S01]  /*5300*/  IMAD.U32 R142, R142, 0x10000, RZ ;  /* 0x000100008e8e7824 */ /* 0x000fe200078e00ff */
[----:B------:R-:W-:Y:S01]  /*5310*/  LOP3.LUT R53, R46, 0xffff0000, RZ, 0xc0, !PT ;  /* 0xffff00002e357812 */ /* 0x000fe200078ec0ff */
[----:B------:R-:W-:Y:S01]  /*5320*/  FMUL.FTZ R61, R47, R59 ;  /* 0x0000003b2f3d7220 */ /* 0x000fe20000410000 */
[----:B------:R-:W-:-:S02]  /*5330*/  IMAD.U32 R46, R45, 0x10000, RZ ;  /* 0x000100002d2e7824 */ /* 0x000fc400078e00ff */
[----:B------:R-:W-:Y:S01]  /*5340*/  FMUL.FTZ R62, R47, R56 ;  /* 0x000000382f3e7220 */ /* 0x000fe20000410000 */
[----:B------:R-:W-:Y:S01]  /*5350*/  LOP3.LUT R139, R139, 0xffff0000, RZ, 0xc0, !PT ;  /* 0xffff00008b8b7812 */ /* 0x000fe200078ec0ff */
[C---:B------:R-:W-:Y:S01]  /*5360*/  FMUL.FTZ R47, R53.reuse, R60 ;  /* 0x0000003c352f7220 */ /* 0x040fe20000410000 */
[-C--:B------:R-:W-:Y:S01]  /*5370*/  FMUL.FTZ R53, R53, R58.reuse ;  /* 0x0000003a35357220 */ /* 0x080fe20000410000 */
[----:B------:R-:W-:Y:S01]  /*5380*/  LOP3.LUT R141, R141, 0xffff0000, RZ, 0xc0, !PT ;  /* 0xffff00008d8d7812 */ /* 0x000fe200078ec0ff */
[C---:B------:R-:W-:Y:S01]  /*5390*/  IMAD.U32 R45, R44.reuse, 0x10000, RZ ;  /* 0x000100002c2d7824 */ /* 0x040fe200078e00ff */
[----:B------:R-:W-:Y:S01]  /*53a0*/  LOP3.LUT R44, R44, 0xffff0000, RZ, 0xc0, !PT ;  /* 0xffff00002c2c7812 */ /* 0x000fe200078ec0ff */
[----:B------:R-:W-:Y:S01]  /*53b0*/  FFMA.FTZ R62, R46, R59, R62 ;  /* 0x0000003b2e3e7223 */ /* 0x000fe2000001003e */
[C---:B------:R-:W-:Y:S01]  /*53c0*/  FFMA.FTZ R58, R52.reuse, R58, -R47 ;  /* 0x0000003a343a7223 */ /* 0x040fe2000001082f */
[----:B------:R-:W-:Y:S01]  /*53d0*/  FFMA.FTZ R53, R52, R60, R53 ;  /* 0x0000003c34357223 */ /* 0x000fe20000010035 */
[C---:B------:R-:W-:Y:S01]  /*53e0*/  FMUL.FTZ R59, R55.reuse, R139 ;  /* 0x0000008b373b7220 */ /* 0x040fe20000410000 */
[-C--:B------:R-:W-:Y:S01]  /*53f0*/  FMUL.FTZ R52, R55, R141.reuse ;  /* 0x0000008d37347220 */ /* 0x080fe20000410000 */
[----:B------:R-:W-:Y:S01]  /*5400*/  FFMA.FTZ R61, R46, R56, -R61 ;  /* 0x000000382e3d7223 */ /* 0x000fe2000001083d */
        /* <DEDUP_REMOVED lines=12> */
.L_x_7797:
[----:B------:R-:W-:Y:S05]  /*54d0*/  BSYNC B2 ;  /* 0x0000000000027941 */ /* 0x000fea0003800000 */
.L_x_7796:
[----:B------:R-:W-:Y:S01]  /*54e0*/  ULDC.64 UR4, c[0x0][0x2e8] ;  /* 0x0000ba0000047ab9 */ /* 0x000fe20000000a00 */
[----:B------:R-:W-:Y:S01]  /*54f0*/  IMAD.X R54, R57, 0x1, R36, P3 ;  /* 0x0000000139367824 */ /* 0x000fe200018e0624 */
[----:B------:R-:W-:-:S04]  /*5500*/  LEA R52, P3, R63, UR4, 0x1 ;  /* 0x000000043f347c11 */ /* 0x000fc8000f8608ff */
[----:B------:R-:W-:-:S05]  /*5510*/  LEA.HI.X R53, R63, UR5, R54, 0x1, P3 ;  /* 0x000000053f357c11 */ /* 0x000fca00098f0c36 */
[----:B--2---:R4:W-:Y:S04]  /*5520*/  STG.E.128 desc[UR42][R52.64], R44 ;  /* 0x0000002c34007986 */ /* 0x0049e8000c101d2a */
.L_x_7795:
[----:B------:R-:W-:Y:S05]  /*5530*/  BSYNC B1 ;  /* 0x0000000000017941 */ /* 0x000fea0003800000 */
.L_x_7794:
[----:B------:R-:W-:Y:S05]  /*5540*/  @P1 BRA `(.L_x_7793) ;  /* 0x0000003400801947 */ /* 0x000fea0003800000 */
[----:B-1234-:R1:W2:Y:S01]  /*5550*/  LDS.128 R44, [R111+0x1f400] ;  /* 0x01f400006f2c7984 */ /* 0x01e2a20000000c00 */
[----:B------:R-:W-:Y:S01]  /*5560*/  ISETP.GE.AND P4, PT, R185, R121, PT ;  /* 0x00000079b900720c */ /* 0x000fe20003f86270 */
[----:B------:R-:W-:Y:S01]  /*5570*/  BSSY B1, `(.L_x_7798) ;  /* 0x0000031000017945 */ /* 0x000fe20003800000 */
[----:B------:R-:W-:-:S11]  /*5580*/  IADD3 R56, P3, R118, R39, RZ ;  /* 0x0000002776387210 */ /* 0x000fd60007f7e0ff */
        /* <DEDUP_REMOVED lines=47> */
.L_x_7799:
[----:B------:R-:W-:Y:S05]  /*5880*/  BSYNC B1 ;  /* 0x0000000000017941 */ /* 0x000fea0003800000 */
.L_x_7798:
[----:B------:R-:W-:Y:S01]  /*5890*/  ULDC.64 UR4, c[0x0][0x2e8] ;  /* 0x0000ba0000047ab9 */ /* 0x000fe20000000a00 */
[----:B------:R-:W-:Y:S01]  /*58a0*/  IMAD.X R57, R57, 0x1, R104, P3 ;  /* 0x0000000139397824 */ /* 0x000fe200018e0668 */
[----:B------:R-:W-:-:S04]  /*58b0*/  LEA R48, P3, R56, UR4, 0x1 ;  /* 0x0000000438307c11 */ /* 0x000fc8000f8608ff */
[----:B------:R-:W-:-:S05]  /*58c0*/  LEA.HI.X R49, R56, UR5, R57, 0x1, P3 ;  /* 0x0000000538317c11 */ /* 0x000fca00098f0c39 */
[----:B--2---:R1:W-:Y:S01]  /*58d0*/  STG.E.128 desc[UR42][R48.64], R44 ;  /* 0x0000002c30007986 */ /* 0x0043e2000c101d2a */
[----:B------:R-:W-:Y:S05]  /*58e0*/  BRA `(.L_x_7793) ;  /* 0x0000003000987947 */ /* 0x000fea0003800000 */
.L_x_7757:
[----:B------:R-:W-:Y:S02]  /*58f0*/  ISETP.GE.AND P3, PT, R212, R113, PT ;  /* 0x00000071d400720c */ /* 0x000fe40003f66270 */
[----:B------:R-:W-:Y:S02]  /*5900*/  CS2R R50, SRZ ;  /* 0x0000000000327805 */ /* 0x000fe4000001ff00 */
[----:B------:R-:W-:-:S13]  /*5910*/  ISETP.GE.OR P3, PT, R16, R121, P3 ;  /* 0x000000791000720c */ /* 0x000fda0001f66670 */
[----:B------:R-:W-:Y:S01]  /*5920*/  @!P3 IADD3 R46, P0, P4, R90, R78, R13 ;  /* 0x0000004e5a2eb210 */ /* 0x000fe20007c1e00d */
[----:B------:R-:W0:Y:S03]  /*5930*/  @!P3 LDC.64 R60, c[0x0][0x3e8] ;  /* 0x0000fa00ff3cbb82 */ /* 0x000e260000000a00 */
[----:B------:R-:W-:Y:S02]  /*5940*/  @!P3 IADD3.X R47, R34, R117, R20, P0, P4 ;  /* 0x00000075222fb210 */ /* 0x000fe400007e8414 */
[----:B------:R-:W-:-:S03]  /*5950*/  @!P3 IADD3 R44, P0, P4, R84, R76, R7 ;  /* 0x0000004c542cb210 */ /* 0x000fc60007c1e007 */
[----:B------:R-:W1:Y:S01]  /*5960*/  @!P3 LDC.64 R62, c[0x0][0x400] ;  /* 0x00010000ff3ebb82 */ /* 0x000e620000000a00 */
[----:B------:R-:W-:Y:S02]  /*5970*/  @!P3 IADD3.X R45, R101, R107, R10, P0, P4 ;  /* 0x0000006b652db210 */ /* 0x000fe400007e840a */
[----:B------:R-:W-:-:S04]  /*5980*/  ISETP.GE.AND P0, PT, R211, R113, PT ;  /* 0x00000071d300720c */ /* 0x000fc80003f06270 */
[----:B------:R-:W-:-:S13]  /*5990*/  ISETP.GE.OR P0, PT, R16, R121, P0 ;  /* 0x000000791000720c */ /* 0x000fda0000706670 */
[----:B------:R-:W-:Y:S01]  /*59a0*/  @!P0 IADD3 R66, P4, P5, R90, R12, R78 ;  /* 0x0000000c5a428210 */ /* 0x000fe20007d9e04e */
[----:B------:R-:W2:Y:S03]  /*59b0*/  @!P0 LDC.64 R68, c[0x0][0x3e8] ;  /* 0x0000fa00ff448b82 */ /* 0x000ea60000000a00 */
[----:B------:R-:W-:Y:S02]  /*59c0*/  @!P0 IADD3.X R67, R34, R15, R117, P4, P5 ;  /* 0x0000000f22438210 */ /* 0x000fe400027ea475 */
[----:B------:R-:W-:-:S03]  /*59d0*/  @!P0 IADD3 R64, P4, P5, R84, R6, R76 ;  /* 0x0000000654408210 */ /* 0x000fc60007d9e04c */
[----:B------:R-:W3:Y:S01]  /*59e0*/  @!P0 LDC.64 R70, c[0x0][0x400] ;  /* 0x00010000ff468b82 */ /* 0x000ee20000000a00 */
[----:B------:R-:W-:Y:S02]  /*59f0*/  @!P0 IADD3.X R65, R101, R9, R107, P4, P5 ;  /* 0x0000000965418210 */ /* 0x000fe400027ea46b */
[----:B------:R-:W-:-:S04]  /*5a00*/  ISETP.GE.AND P4, PT, R23, R113, PT ;  /* 0x000000711700720c */ /* 0x000fc80003f86270 */
[----:B------:R-:W-:-:S13]  /*5a10*/  ISETP.GE.OR P4, PT, R16, R121, P4 ;  /* 0x000000791000720c */ /* 0x000fda0002786670 */
[----:B------:R-:W4:Y:S01]  /*5a20*/  @!P4 LDC.64 R52, c[0x0][0x3e8] ;  /* 0x0000fa00ff34cb82 */ /* 0x000f220000000a00 */
[----:B------:R-:W-:-:S05]  /*5a30*/  @!P4 IADD3 R48, P5, R90, R78, RZ ;  /* 0x0000004e5a30c210 */ /* 0x000fca0007fbe0ff */
[----:B------:R-:W-:Y:S02]  /*5a40*/  @!P4 IMAD.X R49, R117, 0x1, R34, P5 ;  /* 0x000000017531c824 */ /* 0x000fe400028e0622 */
[----:B------:R-:W0:Y:S01]  /*5a50*/  @!P4 LDC.64 R54, c[0x0][0x400] ;  /* 0x00010000ff36cb82 */ /* 0x000e220000000a00 */
[----:B----4-:R-:W-:-:S04]  /*5a60*/  @!P4 LEA R52, P5, R48, R52, 0x1 ;  /* 0x000000343034c211 */ /* 0x010fc800078a08ff */
[----:B------:R-:W-:Y:S02]  /*5a70*/  @!P4 LEA.HI.X R53, R48, R53, R49, 0x1, P5 ;  /* 0x000000353035c211 */ /* 0x000fe400028f0c31 */
[----:B------:R-:W-:-:S05]  /*5a80*/  @!P4 IADD3 R48, P5, R84, R76, RZ ;  /* 0x0000004c5430c210 */ /* 0x000fca0007fbe0ff */
[----:B------:R-:W-:Y:S01]  /*5a90*/  @!P4 IMAD.X R49, R107, 0x1, R101, P5 ;  /* 0x000000016b31c824 */ /* 0x000fe200028e0665 */
[----:B0-----:R-:W-:-:S04]  /*5aa0*/  @!P4 LEA R54, P5, R48, R54, 0x1 ;  /* 0x000000363036c211 */ /* 0x001fc800078a08ff */
[----:B------:R-:W-:Y:S02]  /*5ab0*/  @!P4 LEA.HI.X R55, R48, R55, R49, 0x1, P5 ;  /* 0x000000373037c211 */ /* 0x000fe400028f0c31 */
[----:B------:R-:W-:Y:S02]  /*5ac0*/  CS2R R48, SRZ ;  /* 0x0000000000307805 */ /* 0x000fe4000001ff00 */
[----:B------:R-:W-:-:S04]  /*5ad0*/  @!P3 LEA R60, P5, R46, R60, 0x1 ;  /* 0x0000003c2e3cb211 */ /* 0x000fc800078a08ff */
[----:B------:R-:W-:Y:S02]  /*5ae0*/  @!P3 LEA.HI.X R61, R46, R61, R47, 0x1, P5 ;  /* 0x0000003d2e3db211 */ /* 0x000fe400028f0c2f */
[----:B------:R-:W-:Y:S02]  /*5af0*/  CS2R R46, SRZ ;  /* 0x00000000002e7805 */ /* 0x000fe4000001ff00 */
[C---:B-1----:R-:W-:Y:S01]  /*5b00*/  @!P3 LEA R62, P5, R44.reuse, R62, 0x1 ;  /* 0x0000003e2c3eb211 */ /* 0x042fe200078a08ff */
[----:B------:R0:W5:Y:S03]  /*5b10*/  @!P4 LDG.E.128 R48, desc[UR42][R54.64] ;  /* 0x0000002a3630c981 */ /* 0x000166000c1e1d00 */
[----:B------:R-:W-:Y:S02]  /*5b20*/  @!P3 LEA.HI.X R63, R44, R63, R45, 0x1, P5 ;  /* 0x0000003f2c3fb211 */ /* 0x000fe400028f0c2d */
[----:B------:R-:W-:-:S02]  /*5b30*/  CS2R R44, SRZ ;  /* 0x00000000002c7805 */ /* 0x000fc4000001ff00 */
[----:B------:R-:W-:Y:S02]  /*5b40*/  CS2R R58, SRZ ;  /* 0x00000000003a7805 */ /* 0x000fe4000001ff00 */
[----:B------:R-:W-:Y:S02]  /*5b50*/  CS2R R56, SRZ ;  /* 0x0000000000387805 */ /* 0x000fe4000001ff00 */
[----:B------:R1:W5:Y:S01]  /*5b60*/  @!P4 LDG.E.128 R44, desc[UR42][R52.64] ;  /* 0x0000002a342cc981 */ /* 0x000362000c1e1d00 */
[----:B0-----:R-:W-:-:S03]  /*5b70*/  CS2R R54, SRZ ;  /* 0x0000000000367805 */ /* 0x001fc6000001ff00 */
[----:B------:R0:W5:Y:S01]  /*5b80*/  @!P3 LDG.E.128 R56, desc[UR42][R62.64] ;  /* 0x0000002a3e38b981 */ /* 0x000162000c1e1d00 */
[----:B-1----:R-:W-:-:S06]  /*5b90*/  CS2R R52, SRZ ;  /* 0x0000000000347805 */ /* 0x002fcc000001ff00 */
[----:B------:R1:W5:Y:S01]  /*5ba0*/  @!P3 LDG.E.128 R52, desc[UR42][R60.64] ;  /* 0x0000002a3c34b981 */ /* 0x000362000c1e1d00 */
[----:B--2---:R-:W-:-:S04]  /*5bb0*/  @!P0 LEA R68, P3, R66, R68, 0x1 ;  /* 0x0000004442448211 */ /* 0x004fc800078608ff */
[----:B------:R-:W-:Y:S02]  /*5bc0*/  @!P0 LEA.HI.X R69, R66, R69, R67, 0x1, P3 ;  /* 0x0000004542458211 */ /* 0x000fe400018f0c43 */
[C---:B---3--:R-:W-:Y:S02]  /*5bd0*/  @!P0 LEA R70, P3, R64.reuse, R70, 0x1 ;  /* 0x0000004640468211 */ /* 0x048fe400078608ff */
[----:B0-----:R-:W-:Y:S02]  /*5be0*/  CS2R R62, SRZ ;  /* 0x00000000003e7805 */ /* 0x001fe4000001ff00 */
[----:B------:R-:W-:Y:S02]  /*5bf0*/  CS2R R66, SRZ ;  /* 0x0000000000427805 */ /* 0x000fe4000001ff00 */
[----:B-1----:R-:W-:Y:S02]  /*5c00*/  CS2R R60, SRZ ;  /* 0x00000000003c7805 */ /* 0x002fe4000001ff00 */
[----:B------:R-:W-:-:S02]  /*5c10*/  @!P0 LEA.HI.X R71, R64, R71, R65, 0x1, P3 ;  /* 0x0000004740478211 */ /* 0x000fc400018f0c41 */
[----:B------:R-:W-:Y:S02]  /*5c20*/  CS2R R64, SRZ ;  /* 0x0000000000407805 */ /* 0x000fe4000001ff00 */
[----:B------:R0:W5:Y:S04]  /*5c30*/  @!P0 LDG.E.128 R60, desc[UR42][R68.64] ;  /* 0x0000002a443c8981 */ /* 0x000168000c1e1d00 */
[----:B------:R1:W5:Y:S01]  /*5c40*/  @!P0 LDG.E.128 R64, desc[UR42][R70.64] ;  /* 0x0000002a46408981 */ /* 0x000362000c1e1d00 */
[----:B------:R-:W-:-:S04]  /*5c50*/  ISETP.GE.AND P0, PT, R210, R113, PT ;  /* 0x00000071d200720c */ /* 0x000fc80003f06270 */
[CC--:B------:R-:W-:Y:S01]  /*5c60*/  ISETP.GE.OR P0, PT, R16.reuse, R121.reuse, P0 ;  /* 0x000000791000720c */ /* 0x0c0fe20000706670 */
[----:B------:R-:W-:Y:S01]  /*5c70*/  BSSY B1, `(.L_x_7800) ;  /* 0x000001c000017945 */ /* 0x000fe20003800000 */
[----:B------:R-:W-:Y:S02]  /*5c80*/  ISETP.GE.AND P3, PT, R16, R121, PT ;  /* 0x000000791000720c */ /* 0x000fe40003f66270 */
[----:B0-----:R-:W-:Y:S02]  /*5c90*/  CS2R R68, SRZ ;  /* 0x0000000000447805 */ /* 0x001fe4000001ff00 */
[----:B------:R-:W-:Y:S02]  /*5ca0*/  CS2R R74, SRZ ;  /* 0x00000000004a7805 */ /* 0x000fe4000001ff00 */
[----:B-1----:R-:W-:Y:S02]  /*5cb0*/  CS2R R70, SRZ ;  /* 0x0000000000467805 */ /* 0x002fe4000001ff00 */
[----:B------:R-:W-:-:S03]  /*5cc0*/  CS2R R72, SRZ ;  /* 0x0000000000487805 */ /* 0x000fc6000001ff00 */
[----:B------:R-:W-:Y:S05]  /*5cd0*/  @P0 BRA `(.L_x_7801) ;  /* 0x0000000000540947 */ /* 0x000fea0003800000 */
[----:B------:R-:W0:Y:S01]  /*5ce0*/  LDC.64 R68, c[0x0][0x3f8] ;  /* 0x0000fe00ff447b82 */ /* 0x000e220000000a00 */
[----:B------:R-:W-:Y:S01]  /*5cf0*/  IMAD.MOV.U32 R72, RZ, RZ, R78 ;  /* 0x000000ffff487224 */ /* 0x000fe200078e004e */
[----:B------:R-:W-:Y:S01]  /*5d00*/  ULDC.64 UR4, c[0x0][0x3e8] ;  /* 0x0000fa0000047ab9 */ /* 0x000fe20000000a00 */
[----:B------:R-:W-:Y:S01]  /*5d10*/  IMAD.MOV.U32 R73, RZ, RZ, R117 ;  /* 0x000000ffff497224 */ /* 0x000fe200078e0075 */
[----:B------:R-:W-:Y:S01]  /*5d20*/  ULDC.64 UR6, c[0x0][0x400] ;  /* 0x0001000000067ab9 */ /* 0x000fe20000000a00 */
[----:B------:R-:W-:-:S03]  /*5d30*/  IMAD.MOV.U32 R77, RZ, RZ, R107 ;  /* 0x000000ffff4d7224 */ /* 0x000fc600078e006b */
[----:B------:R-:W1:Y:S01]  /*5d40*/  LDC.64 R70, c[0x0][0x408] ;  /* 0x00010200ff467b82 */ /* 0x000e620000000a00 */
[----:B0-----:R-:W-:-:S04]  /*5d50*/  IMAD.WIDE.U32 R72, R68, 0x60, R72 ;  /* 0x0000006044487825 */ /* 0x001fc800078e0048 */
[----:B------:R-:W-:Y:S01]  /*5d60*/  IMAD R75, R69, 0x60, RZ ;  /* 0x00000060454b7824 */ /* 0x000fe200078e02ff */
[----:B------:R-:W-:Y:S01]  /*5d70*/  IADD3 R69, P0, R90, R72, RZ ;  /* 0x000000485a457210 */ /* 0x000fe20007f1e0ff */
[----:B-1----:R-:W-:-:S03]  /*5d80*/  IMAD.WIDE.U32 R76, R70, 0x60, R76 ;  /* 0x00000060464c7825 */ /* 0x002fc600078e004c */
[----:B------:R-:W-:Y:S01]  /*5d90*/  IADD3.X R72, R34, R73, R75, P0, !PT ;  /* 0x0000004922487210 */ /* 0x000fe200007fe44b */
[----:B------:R-:W-:Y:S01]  /*5da0*/  IMAD R71, R71, 0x60, RZ ;  /* 0x0000006047477824 */ /* 0x000fe200078e02ff */
[----:B------:R-:W-:-:S04]  /*5db0*/  IADD3 R70, P0, R84, R76, RZ ;  /* 0x0000004c54467210 */ /* 0x000fc80007f1e0ff */
[----:B------:R-:W-:Y:S02]  /*5dc0*/  IADD3.X R77, R101, R77, R71, P0, !PT ;  /* 0x0000004d654d7210 */ /* 0x000fe400007fe447 */
[----:B------:R-:W-:-:S04]  /*5dd0*/  LEA R68, P0, R69, UR4, 0x1 ;  /* 0x0000000445447c11 */ /* 0x000fc8000f8008ff */
[----:B------:R-:W-:Y:S02]  /*5de0*/  LEA.HI.X R69, R69, UR5, R72, 0x1, P0 ;  /* 0x0000000545457c11 */ /* 0x000fe400080f0c48 */
[----:B------:R-:W-:-:S04]  /*5df0*/  LEA R72, P0, R70, UR6, 0x1 ;  /* 0x0000000646487c11 */ /* 0x000fc8000f8008ff */
[----:B------:R-:W-:Y:S02]  /*5e00*/  LEA.HI.X R73, R70, UR7, R77, 0x1, P0 ;  /* 0x0000000746497c11 */ /* 0x000fe400080f0c4d */
[----:B------:R-:W5:Y:S04]  /*5e10*/  LDG.E.128 R68, desc[UR42][R68.64] ;  /* 0x0000002a44447981 */ /* 0x000f68000c1e1d00 */
[----:B------:R-:W5:Y:S03]  /*5e20*/  LDG.E.128 R72, desc[UR42][R72.64] ;  /* 0x0000002a48487981 */ /* 0x000f66000c1e1d00 */
.L_x_7801:
[----:B------:R-:W-:Y:S05]  /*5e30*/  BSYNC B1 ;  /* 0x0000000000017941 */ /* 0x000fea0003800000 */
.L_x_7800:
[----:B-----5:R-:W-:Y:S01]  /*5e40*/  IMAD.MOV.U32 R76, RZ, RZ, R70 ;  /* 0x000000ffff4c7224 */ /* 0x020fe200078e0046 */
        /* <DEDUP_REMOVED lines=67> */
.L_x_7802:
[----:B------:R-:W-:Y:S01]  /*6280*/  IMAD R107, R184, 0x8, R2 ;  /* 0x00000008b86b7824 */ /* 0x000fe200078e0202 */
[----:B------:R-:W-:Y:S01]  /*6290*/  SHF.L.U32 R117, R191, 0x1f, RZ ;  /* 0x0000001fbf757819 */ /* 0x000fe200000006ff */
[----:B------:R-:W0:Y:S01]  /*62a0*/  LDC R130, c[0x0][0x2f4] ;  /* 0x0000bd00ff827b82 */ /* 0x000e220000000800 */
[----:B------:R-:W-:Y:S01]  /*62b0*/  IMAD.MOV.U32 R119, RZ, RZ, R120 ;  /* 0x000000ffff777224 */ /* 0x000fe200078e0078 */
[----:B------:R-:W-:Y:S01]  /*62c0*/  BSSY B1, `(.L_x_7803) ;  /* 0x0000005000017945 */ /* 0x000fe20003800000 */
[----:B------:R-:W1:Y:S05]  /*62d0*/  SYNCS.PHASECHK.TRANS64.TRYWAIT P4, [R107+URZ+0x28890], R117 ;  /* 0x028890756b0075a7 */ /* 0x000e6a000808017f */
[----:B------:R-:W2:Y:S01]  /*62e0*/  LDC.64 R120, c[0x0][0x300] ;  /* 0x0000c000ff787b82 */ /* 0x000ea20000000a00 */
[----:B0-----:R-:W-:Y:S01]  /*62f0*/  IMAD.IADD R131, R130, 0x1, -R110 ;  /* 0x0000000182837824 */ /* 0x001fe200078e0a6e */
[----:B-1----:R-:W-:Y:S06]  /*6300*/  @!P4 BRA `(.L_x_7804) ;  /* 0x0000021000acc947 */ /* 0x002fec0003800000 */
.L_x_8192:
[----:B------:R-:W-:Y:S05]  /*6310*/  BSYNC B1 ;  /* 0x0000000000017941 */ /* 0x000fea0003800000 */
.L_x_7803:
[----:B------:R-:W-:Y:S01]  /*6320*/  ISETP.GE.OR P4, PT, R23, R113, P2 ;  /* 0x000000711700720c */ /* 0x000fe20001786670 */
[----:B------:R-:W-:-:S12]  /*6330*/  BSSY B1, `(.L_x_7805) ;  /* 0x0000088000017945 */ /* 0x000fd80003800000 */
[----:B------:R-:W-:Y:S05]  /*6340*/  @P4 BRA `(.L_x_7806) ;  /* 0x0000000800184947 */ /* 0x000fea0003800000 */
[----:B------:R-:W3:Y:S01]  /*6350*/  LDL R76, [R1+0x10] ;  /* 0x00001000014c7983 */ /* 0x000ee20000100800 */
[C---:B------:R-:W-:Y:S01]  /*6360*/  IMAD.SHL.U32 R78, R23.reuse, 0x40, RZ ;  /* 0x00000040174e7824 */ /* 0x040fe200078e00ff */
[----:B------:R-:W-:Y:S01]  /*6370*/  BSSY B2, `(.L_x_7807) ;  /* 0x0000078000027945 */ /* 0x000fe20003800000 */
[----:B------:R-:W-:Y:S02]  /*6380*/  IMAD R79, R184, 0x4000, R109 ;  /* 0x00004000b84f7824 */ /* 0x000fe400078e026d */
[----:B--2---:R-:W-:-:S03]  /*6390*/  IMAD.WIDE.U32 R122, R23, R120, R118 ;  /* 0x00000078177a7225 */ /* 0x004fc600078e0076 */
[----:B------:R-:W-:Y:S02]  /*63a0*/  IADD3 R145, P4, P5, R96, R122, R38 ;  /* 0x0000007a60917210 */ /* 0x000fe40007d9e026 */
        /* <DEDUP_REMOVED lines=17> */
[----:B------:R-:W-:Y:S01]  /*64c0*/  IADD3 R77, R77, R76, R203 ;  /* 0x0000004c4d4d7210 */ /* 0x000fe20007ffe0cb */
[----:B------:R-:W-:-:S04]  /*64d0*/  IMAD R76, R79, 0x2, R2 ;  /* 0x000000024f4c7824 */ /* 0x000fc800078e0202 */
[----:B------:R-:W-:-:S04]  /*64e0*/  IMAD R77, R184, 0x4000, R77 ;  /* 0x00004000b84d7824 */ /* 0x000fc800078e024d */
[----:B------:R-:W-:Y:S02]  /*64f0*/  IMAD R80, R77, 0x2, R2 ;  /* 0x000000024d507824 */ /* 0x000fe400078e0202 */
[----:B------:R-:W1:Y:S04]  /*6500*/  LDS.128 R76, [R76+0x18400] ;  /* 0x018400004c4c7984 */ /* 0x000e680000000c00 */
[----:B------:R-:W2:Y:S01]  /*6510*/  LDS.128 R80, [R80+0x18400] ;  /* 0x0184000050507984 */ /* 0x000ea20000000c00 */
[----:B------:R-:W-:Y:S05]  /*6520*/  @P3 BRA `(.L_x_7808) ;  /* 0x0000000400703947 */ /* 0x000fea0003800000 */
[----:B------:R-:W-:Y:S01]  /*6530*/  SHF.R.U32.HI R151, RZ, 0x10, R49 ;  /* 0x00000010ff977819 */ /* 0x000fe20000011631 */
[----:B--2---:R-:W-:Y:S01]  /*6540*/  IMAD.U32 R154, R81, 0x10000, RZ ;  /* 0x00010000519a7824 */ /* 0x004fe200078e00ff */
[----:B------:R-:W-:Y:S02]  /*6550*/  SHF.R.U32.HI R152, RZ, 0x10, R45 ;  /* 0x00000010ff987819 */ /* 0x000fe4000001162d */
[----:B------:R-:W-:Y:S01]  /*6560*/  PRMT R151, R148, 0x5410, R151 ;  /* 0x0000541094977816 */ /* 0x000fe20000000097 */
[----:B-1----:R-:W-:Y:S01]  /*6570*/  IMAD.U32 R148, R77, 0x10000, RZ ;  /* 0x000100004d947824 */ /* 0x002fe200078e00ff */
[----:B------:R-:W-:Y:S02]  /*6580*/  PRMT R152, R135, 0x5432, R152 ;  /* 0x0000543287987816 */ /* 0x000fe40000000098 */
[----:B------:R-:W-:Y:S01]  /*6590*/  SHF.R.U64 R44, R44, 0x10, R45 ;  /* 0x000000102c2c7819 */ /* 0x000fe2000000122d */
[C---:B------:R-:W-:Y:S01]  /*65a0*/  IMAD.U32 R157, R151.reuse, 0x10000, RZ ;  /* 0x00010000979d7824 */ /* 0x040fe200078e00ff */
[----:B------:R-:W-:Y:S01]  /*65b0*/  SHF.R.U64 R45, R48, 0x10, R49 ;  /* 0x00000010302d7819 */ /* 0x000fe20000001231 */
[----:B------:R-:W-:Y:S01]  /*65c0*/  IMAD.U32 R159, R152, 0x10000, RZ ;  /* 0x00010000989f7824 */ /* 0x000fe200078e00ff */
[----:B------:R-:W-:Y:S01]  /*65d0*/  LOP3.LUT R48, R151, 0xffff0000, RZ, 0xc0, !PT ;  /* 0xffff000097307812 */ /* 0x000fe200078ec0ff */
[C---:B------:R-:W-:Y:S01]  /*65e0*/  FMUL.FTZ R163, R154.reuse, R157 ;  /* 0x0000009d9aa37220 */ /* 0x040fe20000410000 */
[----:B------:R-:W-:Y:S01]  /*65f0*/  LOP3.LUT R81, R81, 0xffff0000, RZ, 0xc0, !PT ;  /* 0xffff000051517812 */ /* 0x000fe200078ec0ff */
[-C--:B------:R-:W-:Y:S01]  /*6600*/  FMUL.FTZ R154, R154, R159.reuse ;  /* 0x0000009f9a9a7220 */ /* 0x080fe20000410000 */
[----:B------:R-:W-:Y:S01]  /*6610*/  LOP3.LUT R152, R152, 0xffff0000, RZ, 0xc0, !PT ;  /* 0xffff000098987812 */ /* 0x000fe200078ec0ff */
[C---:B------:R-:W-:Y:S01]  /*6620*/  FFMA.FTZ R150, R148.reuse, R159, -R163 ;  /* 0x0000009f94967223 */ /* 0x040fe200000108a3 */
[----:B------:R-:W-:Y:S01]  /*6630*/  LOP3.LUT R49, R77, 0xffff0000, RZ, 0xc0, !PT ;  /* 0xffff00004d317812 */ /* 0x000fe200078ec0ff */
[----:B------:R-:W-:Y:S01]  /*6640*/  FFMA.FTZ R148, R148, R157, R154 ;  /* 0x0000009d94947223 */ /* 0x000fe2000001009a */
[C---:B------:R-:W-:Y:S01]  /*6650*/  FMUL.FTZ R154, R81.reuse, R48 ;  /* 0x00000030519a7220 */ /* 0x040fe20000410000 */
[----:B------:R-:W-:Y:S01]  /*6660*/  FMUL.FTZ R81, R81, R152 ;  /* 0x0000009851517220 */ /* 0x000fe20000410000 */
[----:B------:R-:W-:Y:S01]  /*6670*/  PRMT R45, R156, 0x5410, R45 ;  /* 0x000054109c2d7816 */ /* 0x000fe2000000002d */
[----:B------:R-:W-:-:S02]  /*6680*/  IMAD.U32 R157, R83, 0x10000, RZ ;  /* 0x00010000539d7824 */ /* 0x000fc400078e00ff */
[C---:B------:R-:W-:Y:S01]  /*6690*/  FFMA.FTZ R77, R49.reuse, R152, -R154 ;  /* 0x00000098314d7223 */ /* 0x040fe2000001089a */
[----:B------:R-:W-:Y:S01]  /*66a0*/  PRMT R152, R134, 0x5432, R44 ;  /* 0x0000543286987816 */ /* 0x000fe2000000002c */
[----:B------:R-:W-:Y:S01]  /*66b0*/  FFMA.FTZ R49, R49, R48, R81 ;  /* 0x0000003031317223 */ /* 0x000fe20000010051 */
[----:B------:R-:W-:Y:S01]  /*66c0*/  SHF.R.U32.HI R44, RZ, 0x10, R51 ;  /* 0x00000010ff2c7819 */ /* 0x000fe20000011633 */
[----:B------:R-:W-:Y:S01]  /*66d0*/  IMAD.U32 R81, R79, 0x10000, RZ ;  /* 0x000100004f517824 */ /* 0x000fe200078e00ff */
[----:B------:R-:W-:Y:S02]  /*66e0*/  SHF.R.U32.HI R48, RZ, 0x10, R47 ;  /* 0x00000010ff307819 */ /* 0x000fe4000001162f */
[----:B------:R-:W-:Y:S02]  /*66f0*/  PRMT R44, R132, 0x5432, R44 ;  /* 0x00005432842c7816 */ /* 0x000fe4000000002c */
[----:B------:R-:W-:Y:S02]  /*6700*/  PRMT R48, R133, 0x5432, R48 ;  /* 0x0000543285307816 */ /* 0x000fe40000000030 */
[----:B------:R-:W-:Y:S01]  /*6710*/  SHF.R.U64 R51, R50, 0x10, R51 ;  /* 0x0000001032337819 */ /* 0x000fe20000001233 */
[----:B------:R-:W-:Y:S01]  /*6720*/  IMAD.U32 R154, R44, 0x10000, RZ ;  /* 0x000100002c9a7824 */ /* 0x000fe200078e00ff */
[C---:B------:R-:W-:Y:S01]  /*6730*/  LOP3.LUT R159, R48.reuse, 0xffff0000, RZ, 0xc0, !PT ;  /* 0xffff0000309f7812 */ /* 0x040fe200078ec0ff */
[----:B------:R-:W-:Y:S01]  /*6740*/  IMAD.U32 R156, R48, 0x10000, RZ ;  /* 0x00010000309c7824 */ /* 0x000fe200078e00ff */
[----:B------:R-:W-:Y:S01]  /*6750*/  SHF.R.U64 R46, R46, 0x10, R47 ;  /* 0x000000102e2e7819 */ /* 0x000fe2000000122f */
[C---:B------:R-:W-:Y:S01]  /*6760*/  FMUL.FTZ R158, R157.reuse, R154 ;  /* 0x0000009a9d9e7220 */ /* 0x040fe20000410000 */
[----:B------:R-:W-:Y:S01]  /*6770*/  LOP3.LUT R47, R152, 0xffff0000, RZ, 0xc0, !PT ;  /* 0xffff0000982f7812 */ /* 0x000fe200078ec0ff */
[-C--:B------:R-:W-:Y:S01]  /*6780*/  FMUL.FTZ R157, R157, R156.reuse ;  /* 0x0000009c9d9d7220 */ /* 0x080fe20000410000 */
[----:B------:R-:W-:Y:S01]  /*6790*/  PRMT R162, R162, 0x5410, R51 ;  /* 0x00005410a2a27816 */ /* 0x000fe20000000033 */
[----:B------:R-:W-:Y:S01]  /*67a0*/  FFMA.FTZ R151, R81, R156, -R158 ;  /* 0x0000009c51977223 */ /* 0x000fe2000001089e */
[----:B------:R-:W-:-:S02]  /*67b0*/  IMAD.U32 R156, R152, 0x10000, RZ ;  /* 0x00010000989c7824 */ /* 0x000fc400078e00ff */
[----:B------:R-:W-:Y:S01]  /*67c0*/  FFMA.FTZ R81, R81, R154, R157 ;  /* 0x0000009a51517223 */ /* 0x000fe2000001009d */
[----:B------:R-:W-:Y:S02]  /*67d0*/  LOP3.LUT R157, R44, 0xffff0000, RZ, 0xc0, !PT ;  /* 0xffff00002c9d7812 */ /* 0x000fe400078ec0ff */
[----:B------:R-:W-:Y:S01]  /*67e0*/  LOP3.LUT R154, R83, 0xffff0000, RZ, 0xc0, !PT ;  /* 0xffff0000539a7812 */ /* 0x000fe200078ec0ff */
[C---:B------:R-:W-:Y:S01]  /*67f0*/  IMAD.U32 R83, R80.reuse, 0x10000, RZ ;  /* 0x0001000050537824 */ /* 0x040fe200078e00ff */
[----:B------:R-:W-:Y:S02]  /*6800*/  LOP3.LUT R44, R79, 0xffff0000, RZ, 0xc0, !PT ;  /* 0xffff00004f2c7812 */ /* 0x000fe400078ec0ff */
[----:B------:R-:W-:Y:S01]  /*6810*/  LOP3.LUT R80, R80, 0xffff0000, RZ, 0xc0, !PT ;  /* 0xffff000050507812 */ /* 0x000fe200078ec0ff */
[C---:B------:R-:W-:Y:S01]  /*6820*/  FMUL.FTZ R79, R154.reuse, R157 ;  /* 0x0000009d9a4f7220 */ /* 0x040fe20000410000 */
[----:B------:R-:W-:Y:S01]  /*6830*/  FMUL.FTZ R154, R154, R159 ;  /* 0x0000009f9a9a7220 */ /* 0x000fe20000410000 */
[----:B------:R-:W-:Y:S01]  /*6840*/  PRMT R161, R161, 0x5410, R46 ;  /* 0x00005410a1a17816 */ /* 0x000fe2000000002e */
[----:B------:R-:W-:-:S02]  /*6850*/  IMAD.U32 R46, R162, 0x10000, RZ ;  /* 0x00010000a22e7824 */ /* 0x000fc400078e00ff */
[C---:B------:R-:W-:Y:S01]  /*6860*/  FFMA.FTZ R48, R44.reuse, R159, -R79 ;  /* 0x0000009f2c307223 */ /* 0x040fe2000001084f */
[----:B------:R-:W-:Y:S01]  /*6870*/  FFMA.FTZ R44, R44, R157, R154 ;  /* 0x0000009d2c2c7223 */ /* 0x000fe2000001009a */
        /* <DEDUP_REMOVED lines=10> */
[C---:B------:R-:W-:Y:S01]  /*6920*/  FMUL.FTZ R79, R80.reuse, R45 ;  /* 0x0000002d504f7220 */ /* 0x040fe20000410000 */
[----:B------:R-:W-:Y:S01]  /*6930*/  FMUL.FTZ R80, R80, R47 ;  /* 0x0000002f50507220 */ /* 0x000fe20000410000 */
[----:B------:R-:W-:-:S02]  /*6940*/  F2FP.BF16.F32.PACK_AB R48, R48, R151 ;  /* 0x000000973030723e */ /* 0x000fc400000010ff */
[----:B------:R-:W-:Y:S01]  /*6950*/  FFMA.FTZ R79, R76, R47, -R79 ;  /* 0x0000002f4c4f7223 */ /* 0x000fe2000001084f */
[----:B------:R-:W-:Y:S02]  /*6960*/  IMAD.U32 R47, R82, 0x10000, RZ ;  /* 0x00010000522f7824 */ /* 0x000fe400078e00ff */
[----:B------:R-:W-:Y:S01]  /*6970*/  FFMA.FTZ R80, R76, R45, R80 ;  /* 0x0000002d4c507223 */ /* 0x000fe20000010050 */
[----:B------:R-:W-:Y:S01]  /*6980*/  IMAD.U32 R45, R78, 0x10000, RZ ;  /* 0x000100004e2d7824 */ /* 0x000fe200078e00ff */
[----:B------:R-:W-:Y:S01]  /*6990*/  LOP3.LUT R82, R82, 0xffff0000, RZ, 0xc0, !PT ;  /* 0xffff000052527812 */ /* 0x000fe200078ec0ff */
[C---:B------:R-:W-:Y:S01]  /*69a0*/  FMUL.FTZ R76, R47.reuse, R46 ;  /* 0x0000002e2f4c7220 */ /* 0x040fe20000410000 */
[-C--:B------:R-:W-:Y:S01]  /*69b0*/  FMUL.FTZ R47, R47, R50.reuse ;  /* 0x000000322f2f7220 */ /* 0x080fe20000410000 */
[----:B------:R-:W-:Y:S02]  /*69c0*/  LOP3.LUT R78, R78, 0xffff0000, RZ, 0xc0, !PT ;  /* 0xffff00004e4e7812 */ /* 0x000fe400078ec0ff */
[C---:B------:R-:W-:Y:S01]  /*69d0*/  FFMA.FTZ R76, R45.reuse, R50, -R76 ;  /* 0x000000322d4c7223 */ /* 0x040fe2000001084c */
[----:B------:R-:W-:Y:S01]  /*69e0*/  FFMA.FTZ R47, R45, R46, R47 ;  /* 0x0000002e2d2f7223 */ /* 0x000fe2000001002f */
[----:B------:R-:W-:-:S02]  /*69f0*/  LOP3.LUT R45, R162, 0xffff0000, RZ, 0xc0, !PT ;  /* 0xffff0000a22d7812 */ /* 0x000fc400078ec0ff */
[----:B------:R-:W-:Y:S02]  /*6a00*/  F2FP.BF16.F32.PACK_AB R49, R49, R148 ;  /* 0x000000943131723e */ /* 0x000fe400000010ff */
[----:B------:R-:W-:Y:S01]  /*6a10*/  F2FP.BF16.F32.PACK_AB R44, R44, R81 ;  /* 0x000000512c2c723e */ /* 0x000fe200000010ff */
[C---:B------:R-:W-:Y:S01]  /*6a20*/  FMUL.FTZ R51, R82.reuse, R45 ;  /* 0x0000002d52337220 */ /* 0x040fe20000410000 */
[-C--:B------:R-:W-:Y:S01]  /*6a30*/  FMUL.FTZ R82, R82, R161.reuse ;  /* 0x000000a152527220 */ /* 0x080fe20000410000 */
[----:B------:R-:W-:Y:S01]  /*6a40*/  F2FP.BF16.F32.PACK_AB R158, R79, R158 ;  /* 0x0000009e4f9e723e */ /* 0x000fe200000010ff */
[----:B------:R-:W-:Y:S02]  /*6a50*/  IMAD.MOV.U32 R81, RZ, RZ, R49 ;  /* 0x000000ffff517224 */ /* 0x000fe400078e0031 */
        /* <DEDUP_REMOVED lines=8> */
[----:B------:R-:W-:-:S07]  /*6ae0*/  F2FP.BF16.F32.PACK_AB R82, R82, R47 ;  /* 0x0000002f5252723e */ /* 0x000fce00000010ff */
.L_x_7808:
[----:B------:R-:W-:Y:S05]  /*6af0*/  BSYNC B2 ;  /* 0x0000000000027941 */ /* 0x000fea0003800000 */
.L_x_7807:
[----:B------:R-:W-:Y:S01]  /*6b00*/  ISETP.GE.AND P4, PT, R149, R130, PT ;  /* 0x000000829500720c */ /* 0x000fe20003f86270 */
[----:B------:R-:W-:-:S12]  /*6b10*/  ULDC.64 UR4, c[0x0][0x2e8] ;  /* 0x0000ba0000047ab9 */ /* 0x000fd80000000a00 */
[--C-:B------:R-:W-:Y:S02]  /*6b20*/  @!P4 SHF.R.S32.HI R44, RZ, 0x1f, R149.reuse ;  /* 0x0000001fff2cc819 */ /* 0x100fe40000011495 */
[----:B------:R-:W-:-:S04]  /*6b30*/  @!P4 IADD3 R122, P5, P6, R96, R122, R149 ;  /* 0x0000007a607ac210 */ /* 0x000fc80007ebe095 */
[----:B------:R-:W-:Y:S02]  /*6b40*/  @!P4 IADD3.X R147, R36, R147, R44, P5, P6 ;  /* 0x000000932493c210 */ /* 0x000fe40002fec42c */
[----:B------:R-:W-:-:S04]  /*6b50*/  LEA R44, P5, R145, UR4, 0x1 ;  /* 0x00000004912c7c11 */ /* 0x000fc8000f8a08ff */
[----:B------:R-:W-:Y:S02]  /*6b60*/  LEA.HI.X R45, R145, UR5, R146, 0x1, P5 ;  /* 0x00000005912d7c11 */ /* 0x000fe4000a8f0c92 */
[----:B------:R-:W-:-:S03]  /*6b70*/  @!P4 LEA R46, P5, R122, UR4, 0x1 ;  /* 0x000000047a2ecc11 */ /* 0x000fc6000f8a08ff */
[----:B-1----:R1:W-:Y:S01]  /*6b80*/  STG.E.128 desc[UR42][R44.64], R76 ;  /* 0x0000004c2c007986 */ /* 0x0023e2000c101d2a */
[----:B------:R-:W-:-:S05]  /*6b90*/  @!P4 LEA.HI.X R47, R122, UR5, R147, 0x1, P5 ;  /* 0x000000057a2fcc11 */ /* 0x000fca000a8f0c93 */
[----:B--2---:R1:W-:Y:S04]  /*6ba0*/  @!P4 STG.E.128 desc[UR42][R46.64], R80 ;  /* 0x000000502e00c986 */ /* 0x0043e8000c101d2a */
.L_x_7806:
[----:B------:R-:W-:Y:S05]  /*6bb0*/  BSYNC B1 ;  /* 0x0000000000017941 */ /* 0x000fea0003800000 */
.L_x_7805:
[----:B------:R-:W-:Y:S01]  /*6bc0*/  ISETP.GE.OR P4, PT, R212, R113, P2 ;  /* 0x00000071d400720c */ /* 0x000fe20001786670 */
[----:B------:R-:W-:-:S12]  /*6bd0*/  BSSY B1, `(.L_x_7809) ;  /* 0x0000088000017945 */ /* 0x000fd80003800000 */
[----:B------:R-:W-:Y:S05]  /*6be0*/  @P4 BRA `(.L_x_7810) ;  /* 0x0000000800184947 */ /* 0x000fea0003800000 */
[----:B-1----:R-:W3:Y:S01]  /*6bf0*/  LDL R44, [R1+0x10] ;  /* 0x00001000012c7983 */ /* 0x002ee20000100800 */
[----:B------:R-:W-:Y:S01]  /*6c00*/  SHF.R.U32.HI R46, RZ, 0x3, R198 ;  /* 0x00000003ff2e7819 */ /* 0x000fe200000116c6 */
[----:B--2---:R-:W-:Y:S01]  /*6c10*/  IMAD.WIDE.U32 R76, R212, R120, R118 ;  /* 0x00000078d44c7225 */ /* 0x004fe200078e0076 */
[----:B------:R-:W-:Y:S02]  /*6c20*/  BSSY B2, `(.L_x_7811) ;  /* 0x0000077000027945 */ /* 0x000fe40003800000 */
        /* <DEDUP_REMOVED lines=13> */
[----:B------:R-:W-:-:S03]  /*6d00*/  LOP3.LUT R44, R198, 0x38, R83, 0xf8, !PT ;  /* 0x00000038c62c7812 */ /* 0x000fc600078ef853 */
[----:B------:R-:W-:Y:S01]  /*6d10*/  IMAD.SHL.U32 R45, R45, 0x400, RZ ;  /* 0x000004002d2d7824 */ /* 0x000fe200078e00ff */
[----:B------:R-:W-:-:S04]  /*6d20*/  LOP3.LUT R44, R44, R46, RZ, 0x3c, !PT ;  /* 0x0000002e2c2c7212 */ /* 0x000fc800078e3cff */
[----:B------:R-:W-:-:S04]  /*6d30*/  LOP3.LUT R45, R45, 0x7fffe000, RZ, 0xc0, !PT ;  /* 0x7fffe0002d2d7812 */ /* 0x000fc800078ec0ff */
[----:B------:R-:W-:Y:S01]  /*6d40*/  IADD3 R47, R44, R45, R201 ;  /* 0x0000002d2c2f7210 */ /* 0x000fe20007ffe0c9 */
[----:B------:R-:W-:-:S04]  /*6d50*/  IMAD R45, R184, 0x4000, R108 ;  /* 0x00004000b82d7824 */ /* 0x000fc800078e026c */
[----:B------:R-:W-:Y:S02]  /*6d60*/  IMAD R47, R184, 0x4000, R47 ;  /* 0x00004000b82f7824 */ /* 0x000fe400078e022f */
[--C-:B------:R-:W-:Y:S02]  /*6d70*/  IMAD R45, R45, 0x2, R2.reuse ;  /* 0x000000022d2d7824 */ /* 0x100fe400078e0202 */
[----:B------:R-:W-:-:S04]  /*6d80*/  IMAD R48, R47, 0x2, R2 ;  /* 0x000000022f307824 */ /* 0x000fc800078e0202 */
[----:B------:R-:W1:Y:S04]  /*6d90*/  LDS.128 R44, [R45+0x18400] ;  /* 0x018400002d2c7984 */ /* 0x000e680000000c00 */
[----:B------:R-:W2:Y:S01]  /*6da0*/  LDS.128 R48, [R48+0x18400] ;  /* 0x0184000030307984 */ /* 0x000ea20000000c00 */
[----:B------:R-:W-:Y:S05]  /*6db0*/  @P3 BRA `(.L_x_7812) ;  /* 0x0000000400743947 */ /* 0x000fea0003800000 */
[----:B------:R-:W-:Y:S01]  /*6dc0*/  SHF.R.U32.HI R82, RZ, 0x10, R57 ;  /* 0x00000010ff527819 */ /* 0x000fe20000011639 */
[----:B--2---:R-:W-:Y:S01]  /*6dd0*/  IMAD.U32 R80, R49, 0x10000, RZ ;  /* 0x0001000031507824 */ /* 0x004fe200078e00ff */
[----:B------:R-:W-:Y:S02]  /*6de0*/  SHF.R.U32.HI R122, RZ, 0x10, R53 ;  /* 0x00000010ff7a7819 */ /* 0x000fe40000011635 */
[----:B------:R-:W-:Y:S02]  /*6df0*/  PRMT R171, R171, 0x5410, R82 ;  /* 0x00005410abab7816 */ /* 0x000fe40000000052 */
[----:B------:R-:W-:Y:S01]  /*6e00*/  PRMT R167, R167, 0x5410, R122 ;  /* 0x00005410a7a77816 */ /* 0x000fe2000000007a */
[----:B-1----:R-:W-:Y:S01]  /*6e10*/  IMAD.U32 R122, R45, 0x10000, RZ ;  /* 0x000100002d7a7824 */ /* 0x002fe200078e00ff */
[C---:B------:R-:W-:Y:S01]  /*6e20*/  LOP3.LUT R146, R171.reuse, 0xffff0000, RZ, 0xc0, !PT ;  /* 0xffff0000ab927812 */ /* 0x040fe200078ec0ff */
[----:B------:R-:W-:Y:S01]  /*6e30*/  IMAD.U32 R145, R171, 0x10000, RZ ;  /* 0x00010000ab917824 */ /* 0x000fe200078e00ff */
[----:B------:R-:W-:Y:S01]  /*6e40*/  LOP3.LUT R49, R49, 0xffff0000, RZ, 0xc0, !PT ;  /* 0xffff000031317812 */ /* 0x000fe200078ec0ff */
[----:B------:R-:W-:Y:S01]  /*6e50*/  IMAD.U32 R123, R167, 0x10000, RZ ;  /* 0x00010000a77b7824 */ /* 0x000fe200078e00ff */
[----:B------:R-:W-:Y:S01]  /*6e60*/  LOP3.LUT R45, R45, 0xffff0000, RZ, 0xc0, !PT ;  /* 0xffff00002d2d7812 */ /* 0x000fe200078ec0ff */
[----:B------:R-:W-:Y:S01]  /*6e70*/  FMUL.FTZ R147, R80, R145 ;  /* 0x0000009150937220 */ /* 0x000fe20000410000 */
[----:B------:R-:W-:Y:S01]  /*6e80*/  SHF.R.U64 R57, R56, 0x10, R57 ;  /* 0x0000001038397819 */ /* 0x000fe20000001239 */
[-C--:B------:R-:W-:Y:S01]  /*6e90*/  FMUL.FTZ R80, R80, R123.reuse ;  /* 0x0000007b50507220 */ /* 0x080fe20000410000 */
[----:B------:R-:W-:Y:S01]  /*6ea0*/  FMUL.FTZ R148, R49, R146 ;  /* 0x0000009231947220 */ /* 0x000fe20000410000 */
[----:B------:R-:W-:Y:S01]  /*6eb0*/  FFMA.FTZ R82, R122, R123, -R147 ;  /* 0x0000007b7a527223 */ /* 0x000fe20000010893 */
[----:B------:R-:W-:Y:S01]  /*6ec0*/  SHF.R.U64 R53, R52, 0x10, R53 ;  /* 0x0000001034357819 */ /* 0x000fe20000001235 */
[----:B------:R-:W-:Y:S01]  /*6ed0*/  FFMA.FTZ R80, R122, R145, R80 ;  /* 0x000000917a507223 */ /* 0x000fe20000010050 */
[----:B------:R-:W-:Y:S01]  /*6ee0*/  LOP3.LUT R122, R167, 0xffff0000, RZ, 0xc0, !PT ;  /* 0xffff0000a77a7812 */ /* 0x000fe200078ec0ff */
[----:B------:R-:W-:Y:S01]  /*6ef0*/  IMAD.U32 R52, R44, 0x10000, RZ ;  /* 0x000100002c347824 */ /* 0x000fe200078e00ff */
[----:B------:R-:W-:-:S02]  /*6f00*/  PRMT R170, R170, 0x5410, R57 ;  /* 0x00005410aaaa7816 */ /* 0x000fc40000000039 */
[----:B------:R-:W-:Y:S01]  /*6f10*/  LOP3.LUT R56, R47, 0xffff0000, RZ, 0xc0, !PT ;  /* 0xffff00002f387812 */ /* 0x000fe200078ec0ff */
[-C--:B------:R-:W-:Y:S01]  /*6f20*/  FMUL.FTZ R123, R49, R122.reuse ;  /* 0x0000007a317b7220 */ /* 0x080fe20000410000 */
[C---:B------:R-:W-:Y:S01]  /*6f30*/  FFMA.FTZ R49, R45.reuse, R122, -R148 ;  /* 0x0000007a2d317223 */ /* 0x040fe20000010894 */
[----:B------:R-:W-:Y:S01]  /*6f40*/  SHF.R.U32.HI R122, RZ, 0x10, R59 ;  /* 0x00000010ff7a7819 */ /* 0x000fe2000001163b */
[----:B------:R-:W-:Y:S02]  /*6f50*/  IMAD.U32 R57, R170, 0x10000, RZ ;  /* 0x00010000aa397824 */ /* 0x000fe400078e00ff */
[----:B------:R-:W-:Y:S01]  /*6f60*/  FFMA.FTZ R45, R45, R146, R123 ;  /* 0x000000922d2d7223 */ /* 0x000fe2000001007b */
[----:B------:R-:W-:Y:S02]  /*6f70*/  SHF.R.U32.HI R146, RZ, 0x10, R55 ;  /* 0x00000010ff927819 */ /* 0x000fe40000011637 */
[----:B------:R-:W-:Y:S01]  /*6f80*/  PRMT R169, R169, 0x5410, R122 ;  /* 0x00005410a9a97816 */ /* 0x000fe2000000007a */
[----:B------:R-:W-:Y:S01]  /*6f90*/  IMAD.U32 R122, R47, 0x10000, RZ ;  /* 0x000100002f7a7824 */ /* 0x000fe200078e00ff */
[----:B------:R-:W-:Y:S01]  /*6fa0*/  PRMT R165, R165, 0x5410, R146 ;  /* 0x00005410a5a57816 */ /* 0x000fe20000000092 */
[C---:B------:R-:W-:Y:S01]  /*6fb0*/  IMAD.U32 R146, R51.reuse, 0x10000, RZ ;  /* 0x0001000033927824 */ /* 0x040fe200078e00ff */
[----:B------:R-:W-:Y:S01]  /*6fc0*/  LOP3.LUT R51, R51, 0xffff0000, RZ, 0xc0, !PT ;  /* 0xffff000033337812 */ /* 0x000fe200078ec0ff */
[C---:B------:R-:W-:Y:S01]  /*6fd0*/  IMAD.U32 R145, R169.reuse, 0x10000, RZ ;  /* 0x00010000a9917824 */ /* 0x040fe200078e00ff */
[----:B------:R-:W-:Y:S01]  /*6fe0*/  LOP3.LUT R169, R169, 0xffff0000, RZ, 0xc0, !PT ;  /* 0xffff0000a9a97812 */ /* 0x000fe200078ec0ff */
[----:B------:R-:W-:Y:S01]  /*6ff0*/  IMAD.U32 R123, R165, 0x10000, RZ ;  /* 0x00010000a57b7824 */ /* 0x000fe200078e00ff */
[----:B------:R-:W-:Y:S01]  /*7000*/  PRMT R166, R166, 0x5410, R53 ;  /* 0x00005410a6a67816 */ /* 0x000fe20000000035 */
[----:B------:R-:W-:Y:S01]  /*7010*/  FMUL.FTZ R147, R146, R145 ;  /* 0x0000009192937220 */ /* 0x000fe20000410000 */
[----:B------:R-:W-:Y:S01]  /*7020*/  SHF.R.U64 R55, R54, 0x10, R55 ;  /* 0x0000001036377819 */ /* 0x000fe20000001237 */
[----:B------:R-:W-:Y:S01]  /*7030*/  FMUL.FTZ R146, R146, R123 ;  /* 0x0000007b92927220 */ /* 0x000fe20000410000 */
[----:B------:R-:W-:Y:S01]  /*7040*/  FMUL.FTZ R53, R51, R169 ;  /* 0x000000a933357220 */ /* 0x000fe20000410000 */
[----:B------:R-:W-:Y:S01]  /*7050*/  FFMA.FTZ R123, R122, R123, -R147 ;  /* 0x0000007b7a7b7223 */ /* 0x000fe20000010893 */
[----:B------:R-:W-:Y:S01]  /*7060*/  SHF.R.U64 R59, R58, 0x10, R59 ;  /* 0x000000103a3b7819 */ /* 0x000fe2000000123b */
[----:B------:R-:W-:Y:S01]  /*7070*/  FFMA.FTZ R122, R122, R145, R146 ;  /* 0x000000917a7a7223 */ /* 0x000fe20000010092 */
[----:B------:R-:W-:Y:S01]  /*7080*/  LOP3.LUT R146, R165, 0xffff0000, RZ, 0xc0, !PT ;  /* 0xffff0000a5927812 */ /* 0x000fe200078ec0ff */
[----:B------:R-:W-:Y:S01]  /*7090*/  IMAD.U32 R54, R48, 0x10000, RZ ;  /* 0x0001000030367824 */ /* 0x000fe200078e00ff */
        /* <DEDUP_REMOVED lines=8> */
[----:B------:R-:W-:Y:S01]  /*7120*/  PRMT R164, R164, 0x5410, R55 ;  /* 0x00005410a4a47816 */ /* 0x000fe20000000037 */
[-C--:B------:R-:W-:Y:S01]  /*7130*/  FMUL.FTZ R54, R54, R53.reuse ;  /* 0x0000003536367220 */ /* 0x080fe20000410000 */
[----:B------:R-:W-:Y:S01]  /*7140*/  LOP3.LUT R55, R166, 0xffff0000, RZ, 0xc0, !PT ;  /* 0xffff0000a6377812 */ /* 0x000fe200078ec0ff */
[----:B------:R-:W-:Y:S01]  /*7150*/  FFMA.FTZ R53, R52, R53, -R59 ;  /* 0x0000003534357223 */ /* 0x000fe2000001083b */
[----:B------:R-:W-:Y:S01]  /*7160*/  LOP3.LUT R44, R44, 0xffff0000, RZ, 0xc0, !PT ;  /* 0xffff00002c2c7812 */ /* 0x000fe200078ec0ff */
[----:B------:R-:W-:Y:S01]  /*7170*/  FMUL.FTZ R59, R48, R51 ;  /* 0x00000033303b7220 */ /* 0x000fe20000410000 */
[----:B------:R-:W-:Y:S01]  /*7180*/  LOP3.LUT R58, R46, 0xffff0000, RZ, 0xc0, !PT ;  /* 0xffff00002e3a7812 */ /* 0x000fe200078ec0ff */
[----:B------:R-:W-:-:S02]  /*7190*/  IMAD.U32 R46, R50, 0x10000, RZ ;  /* 0x00010000322e7824 */ /* 0x000fc400078e00ff */
[----:B------:R-:W-:Y:S01]  /*71a0*/  FFMA.FTZ R52, R52, R57, R54 ;  /* 0x0000003934347223 */ /* 0x000fe20000010036 */
[----:B------:R-:W-:Y:S01]  /*71b0*/  LOP3.LUT R50, R50, 0xffff0000, RZ, 0xc0, !PT ;  /* 0xffff000032327812 */ /* 0x000fe200078ec0ff */
[----:B------:R-:W-:Y:S01]  /*71c0*/  FFMA.FTZ R169, R56, R169, R148 ;  /* 0x000000a938a97223 */ /* 0x000fe20000010094 */
[-C--:B------:R-:W-:Y:S01]  /*71d0*/  FMUL.FTZ R145, R48, R55.reuse ;  /* 0x0000003730917220 */ /* 0x080fe20000410000 */
[C---:B------:R-:W-:Y:S01]  /*71e0*/  LOP3.LUT R57, R168.reuse, 0xffff0000, RZ, 0xc0, !PT ;  /* 0xffff0000a8397812 */ /* 0x040fe200078ec0ff */
[----:B------:R-:W-:Y:S02]  /*71f0*/  IMAD.U32 R56, R168, 0x10000, RZ ;  /* 0x00010000a8387824 */ /* 0x000fe400078e00ff */
[----:B------:R-:W-:Y:S01]  /*7200*/  FFMA.FTZ R48, R44, R55, -R59 ;  /* 0x000000372c307223 */ /* 0x000fe2000001083b */
[C---:B------:R-:W-:Y:S01]  /*7210*/  LOP3.LUT R55, R164.reuse, 0xffff0000, RZ, 0xc0, !PT ;  /* 0xffff0000a4377812 */ /* 0x040fe200078ec0ff */
[----:B------:R-:W-:Y:S02]  /*7220*/  IMAD.U32 R54, R164, 0x10000, RZ ;  /* 0x00010000a4367824 */ /* 0x000fe400078e00ff */
[----:B------:R-:W-:Y:S01]  /*7230*/  FFMA.FTZ R51, R44, R51, R145 ;  /* 0x000000332c337223 */ /* 0x000fe20000010091 */
[----:B------:R-:W-:Y:S01]  /*7240*/  FMUL.FTZ R44, R46, R56 ;  /* 0x000000382e2c7220 */ /* 0x000fe20000410000 */
[----:B------:R-:W-:Y:S01]  /*7250*/  FMUL.FTZ R145, R50, R57 ;  /* 0x0000003932917220 */ /* 0x000fe20000410000 */
[-C--:B------:R-:W-:Y:S01]  /*7260*/  FMUL.FTZ R59, R46, R54.reuse ;  /* 0x000000362e3b7220 */ /* 0x080fe20000410000 */
[-C--:B------:R-:W-:Y:S01]  /*7270*/  FMUL.FTZ R50, R50, R55.reuse ;  /* 0x0000003732327220 */ /* 0x080fe20000410000 */
[C---:B------:R-:W-:Y:S01]  /*7280*/  FFMA.FTZ R44, R47.reuse, R54, -R44 ;  /* 0x000000362f2c7223 */ /* 0x040fe2000001082c */
[----:B------:R-:W-:Y:S01]  /*7290*/  FFMA.FTZ R145, R58, R55, -R145 ;  /* 0x000000373a917223 */ /* 0x000fe20000010891 */
[----:B------:R-:W-:Y:S01]  /*72a0*/  F2FP.BF16.F32.PACK_AB R48, R48, R53 ;  /* 0x000000353030723e */ /* 0x000fe200000010ff */
[----:B------:R-:W-:Y:S01]  /*72b0*/  FFMA.FTZ R59, R47, R56, R59 ;  /* 0x000000382f3b7223 */ /* 0x000fe2000001003b */
[----:B------:R-:W-:Y:S01]  /*72c0*/  F2FP.BF16.F32.PACK_AB R49, R49, R82 ;  /* 0x000000523131723e */ /* 0x000fe200000010ff */
[----:B------:R-:W-:Y:S01]  /*72d0*/  FFMA.FTZ R50, R58, R57, R50 ;  /* 0x000000393a327223 */ /* 0x000fe20000010032 */
[----:B------:R-:W-:-:S02]  /*72e0*/  F2FP.BF16.F32.PACK_AB R51, R51, R52 ;  /* 0x000000343333723e */ /* 0x000fc400000010ff */
        /* <DEDUP_REMOVED lines=8> */
[----:B------:R-:W-:Y:S02]  /*7370*/  IMAD.MOV.U32 R49, RZ, RZ, R80 ;  /* 0x000000ffff317224 */ /* 0x000fe400078e0050 */
[----:B------:R-:W-:-:S07]  /*7380*/  IMAD.MOV.U32 R51, RZ, RZ, R122 ;  /* 0x000000ffff337224 */ /* 0x000fce00078e007a */
.L_x_7812:
[----:B------:R-:W-:Y:S05]  /*7390*/  BSYNC B2 ;  /* 0x0000000000027941 */ /* 0x000fea0003800000 */
.L_x_7811:
        /* <DEDUP_REMOVED lines=11> */
.L_x_7810:
[----:B------:R-:W-:Y:S05]  /*7450*/  BSYNC B1 ;  /* 0x0000000000017941 */ /* 0x000fea0003800000 */
.L_x_7809:
[----:B------:R-:W-:Y:S01]  /*7460*/  ISETP.GE.OR P4, PT, R211, R113, P2 ;  /* 0x00000071d300720c */ /* 0x000fe20001786670 */
[----:B------:R-:W-:-:S12]  /*7470*/  BSSY B1, `(.L_x_7813) ;  /* 0x0000086000017945 */ /* 0x000fd80003800000 */
[----:B------:R-:W-:Y:S05]  /*7480*/  @P4 BRA `(.L_x_7814) ;  /* 0x0000000800104947 */ /* 0x000fea0003800000 */
[----:B-1-3--:R-:W3:Y:S01]  /*7490*/  LDL R44, [R1+0x10] ;  /* 0x00001000012c7983 */ /* 0x00aee20000100800 */
        /* <DEDUP_REMOVED lines=32> */
[----:B------:R-:W-:Y:S02]  /*76a0*/  SHF.R.U32.HI R77, RZ, 0x10, R63 ;  /* 0x00000010ff4d7819 */ /* 0x000fe4000001163f */
[----:B------:R-:W-:Y:S01]  /*76b0*/  PRMT R155, R155, 0x5410, R80 ;  /* 0x000054109b9b7816 */ /* 0x000fe20000000050 */
[----:B------:R-:W-:Y:S01]  /*76c0*/  IMAD.U32 R79, R144, 0x10000, RZ ;  /* 0x00010000904f7824 */ /* 0x000fe200078e00ff */
[----:B------:R-:W-:Y:S01]  /*76d0*/  SHF.R.U64 R81, R60, 0x10, R61 ;  /* 0x000000103c517819 */ /* 0x000fe2000000123d */
[----:B-1----:R-:W-:Y:S01]  /*76e0*/  IMAD.U32 R61, R47, 0x10000, RZ ;  /* 0x000100002f3d7824 */ /* 0x002fe200078e00ff */
[----:B------:R-:W-:-:S02]  /*76f0*/  SHF.R.U64 R66, R66, 0x10, R67 ;  /* 0x0000001042427819 */ /* 0x000fc40000001243 */
[----:B------:R-:W-:Y:S02]  /*7700*/  SHF.R.U32.HI R67, RZ, 0x10, R67 ;  /* 0x00000010ff437819 */ /* 0x000fe40000011643 */
[----:B------:R-:W-:Y:S01]  /*7710*/  PRMT R140, R140, 0x5410, R77 ;  /* 0x000054108c8c7816 */ /* 0x000fe2000000004d */
[----:B------:R-:W-:Y:S01]  /*7720*/  IMAD.U32 R77, R155, 0x10000, RZ ;  /* 0x000100009b4d7824 */ /* 0x000fe200078e00ff */
[----:B------:R-:W-:Y:S01]  /*7730*/  SHF.R.U64 R78, R62, 0x10, R63 ;  /* 0x000000103e4e7819 */ /* 0x000fe2000000123f */
[----:B------:R-:W-:Y:S01]  /*7740*/  IMAD.U32 R62, R45, 0x10000, RZ ;  /* 0x000100002d3e7824 */ /* 0x000fe200078e00ff */
[----:B------:R-:W-:Y:S01]  /*7750*/  SHF.R.U64 R64, R64, 0x10, R65 ;  /* 0x0000001040407819 */ /* 0x000fe20000001241 */
[----:B------:R-:W-:Y:S01]  /*7760*/  IMAD.U32 R65, R51, 0x10000, RZ ;  /* 0x0001000033417824 */ /* 0x000fe200078e00ff */
[----:B------:R-:W-:Y:S01]  /*7770*/  PRMT R160, R160, 0x5410, R81 ;  /* 0x00005410a0a07816 */ /* 0x000fe20000000051 */
[----:B------:R-:W-:Y:S01]  /*7780*/  FMUL.FTZ R81, R76, R79 ;  /* 0x0000004f4c517220 */ /* 0x000fe20000410000 */
[----:B------:R-:W-:Y:S01]  /*7790*/  LOP3.LUT R63, R49, 0xffff0000, RZ, 0xc0, !PT ;  /* 0xffff0000313f7812 */ /* 0x000fe200078ec0ff */
[----:B------:R-:W-:Y:S01]  /*77a0*/  IMAD.U32 R49, R48, 0x10000, RZ ;  /* 0x0001000030317824 */ /* 0x000fe200078e00ff */
[----:B------:R-:W-:Y:S01]  /*77b0*/  PRMT R142, R142, 0x5410, R67 ;  /* 0x000054108e8e7816 */ /* 0x000fe20000000043 */
[----:B------:R-:W-:Y:S01]  /*77c0*/  FMUL.FTZ R67, R76, R77 ;  /* 0x0000004d4c437220 */ /* 0x000fe20000410000 */
[----:B------:R-:W-:-:S02]  /*77d0*/  LOP3.LUT R144, R144, 0xffff0000, RZ, 0xc0, !PT ;  /* 0xffff000090907812 */ /* 0x000fc400078ec0ff */
[----:B------:R-:W-:Y:S01]  /*77e0*/  PRMT R143, R143, 0x5410, R64 ;  /* 0x000054108f8f7816 */ /* 0x000fe20000000040 */
[----:B------:R-:W-:Y:S01]  /*77f0*/  FFMA.FTZ R64, R62, R77, -R81 ;  /* 0x0000004d3e407223 */ /* 0x000fe20000010851 */
[----:B------:R-:W-:Y:S01]  /*7800*/  LOP3.LUT R155, R155, 0xffff0000, RZ, 0xc0, !PT ;  /* 0xffff00009b9b7812 */ /* 0x000fe200078ec0ff */
[----:B------:R-:W-:Y:S01]  /*7810*/  IMAD.U32 R76, R142, 0x10000, RZ ;  /* 0x000100008e4c7824 */ /* 0x000fe200078e00ff */
[----:B------:R-:W-:Y:S01]  /*7820*/  LOP3.LUT R60, R45, 0xffff0000, RZ, 0xc0, !PT ;  /* 0xffff00002d3c7812 */ /* 0x000fe200078ec0ff */
[----:B------:R-:W-:Y:S01]  /*7830*/  FMUL.FTZ R77, R63, R144 ;  /* 0x000000903f4d7220 */ /* 0x000fe20000410000 */
[----:B------:R-:W-:Y:S01]  /*7840*/  PRMT R141, R141, 0x5410, R66 ;  /* 0x000054108d8d7816 */ /* 0x000fe20000000042 */
[----:B------:R-:W-:Y:S02]  /*7850*/  IMAD.U32 R66, R140, 0x10000, RZ ;  /* 0x000100008c427824 */ /* 0x000fe400078e00ff */
[----:B------:R-:W-:Y:S01]  /*7860*/  FFMA.FTZ R62, R62, R79, R67 ;  /* 0x0000004f3e3e7223 */ /* 0x000fe20000010043 */
[----:B------:R-:W-:Y:S01]  /*7870*/  PRMT R153, R153, 0x5410, R78 ;  /* 0x0000541099997816 */ /* 0x000fe2000000004e */
[-C--:B------:R-:W-:Y:S01]  /*7880*/  FMUL.FTZ R67, R63, R155.reuse ;  /* 0x0000009b3f437220 */ /* 0x080fe20000410000 */
[C---:B------:R-:W-:Y:S01]  /*7890*/  FFMA.FTZ R63, R60.reuse, R155, -R77 ;  /* 0x0000009b3c3f7223 */ /* 0x040fe2000001084d */
[C---:B------:R-:W-:Y:S01]  /*78a0*/  FMUL.FTZ R78, R65.reuse, R76 ;  /* 0x0000004c414e7220 */ /* 0x040fe20000410000 */
[----:B------:R-:W-:Y:S01]  /*78b0*/  FMUL.FTZ R77, R65, R66 ;  /* 0x00000042414d7220 */ /* 0x000fe20000410000 */
[----:B------:R-:W-:Y:S01]  /*78c0*/  LOP3.LUT R51, R51, 0xffff0000, RZ, 0xc0, !PT ;  /* 0xffff000033337812 */ /* 0x000fe200078ec0ff */
[----:B------:R-:W-:Y:S01]  /*78d0*/  FFMA.FTZ R65, R60, R144, R67 ;  /* 0x000000903c417223 */ /* 0x000fe20000010043 */
[----:B------:R-:W-:Y:S01]  /*78e0*/  LOP3.LUT R142, R142, 0xffff0000, RZ, 0xc0, !PT ;  /* 0xffff00008e8e7812 */ /* 0x000fe200078ec0ff */
[C---:B------:R-:W-:Y:S01]  /*78f0*/  FFMA.FTZ R60, R61.reuse, R66, -R78 ;  /* 0x000000423d3c7223 */ /* 0x040fe2000001084e */
[----:B------:R-:W-:Y:S01]  /*7900*/  LOP3.LUT R140, R140, 0xffff0000, RZ, 0xc0, !PT ;  /* 0xffff00008c8c7812 */ /* 0x000fe200078ec0ff */
[----:B------:R-:W-:Y:S01]  /*7910*/  FFMA.FTZ R61, R61, R76, R77 ;  /* 0x0000004c3d3d7223 */ /* 0x000fe2000001004d */
[----:B------:R-:W-:Y:S01]  /*7920*/  IMAD.U32 R76, R143, 0x10000, RZ ;  /* 0x000100008f4c7824 */ /* 0x000fe200078e00ff */
[----:B------:R-:W-:Y:S01]  /*7930*/  LOP3.LUT R56, R47, 0xffff0000, RZ, 0xc0, !PT ;  /* 0xffff00002f387812 */ /* 0x000fe200078ec0ff */
[----:B------:R-:W-:-:S02]  /*7940*/  IMAD.U32 R66, R160, 0x10000, RZ ;  /* 0x00010000a0427824 */ /* 0x000fc400078e00ff */
[C---:B------:R-:W-:Y:S01]  /*7950*/  FMUL.FTZ R67, R51.reuse, R142 ;  /* 0x0000008e33437220 */ /* 0x040fe20000410000 */
[----:B------:R-:W-:Y:S01]  /*7960*/  FMUL.FTZ R77, R51, R140 ;  /* 0x0000008c334d7220 */ /* 0x000fe20000410000 */
[----:B------:R-:W-:Y:S01]  /*7970*/  LOP3.LUT R48, R48, 0xffff0000, RZ, 0xc0, !PT ;  /* 0xffff000030307812 */ /* 0x000fe200078ec0ff */
[----:B------:R-:W-:Y:S01]  /*7980*/  FMUL.FTZ R78, R49, R76 ;  /* 0x0000004c314e7220 */ /* 0x000fe20000410000 */
[----:B------:R-:W-:Y:S01]  /*7990*/  LOP3.LUT R143, R143, 0xffff0000, RZ, 0xc0, !PT ;  /* 0xffff00008f8f7812 */ /* 0x000fe200078ec0ff */
[----:B------:R-:W-:Y:S01]  /*79a0*/  IMAD.U32 R45, R44, 0x10000, RZ ;  /* 0x000100002c2d7824 */ /* 0x000fe200078e00ff */
[----:B------:R-:W-:Y:S01]  /*79b0*/  LOP3.LUT R51, R160, 0xffff0000, RZ, 0xc0, !PT ;  /* 0xffff0000a0337812 */ /* 0x000fe200078ec0ff */
[----:B------:R-:W-:Y:S01]  /*79c0*/  FMUL.FTZ R49, R49, R66 ;  /* 0x0000004231317220 */ /* 0x000fe20000410000 */
[C---:B------:R-:W-:Y:S01]  /*79d0*/  FFMA.FTZ R79, R56.reuse, R140, -R67 ;  /* 0x0000008c384f7223 */ /* 0x040fe20000010843 */
[----:B------:R-:W-:Y:S01]  /*79e0*/  FFMA.FTZ R142, R56, R142, R77 ;  /* 0x0000008e388e7223 */ /* 0x000fe2000001004d */
[----:B------:R-:W-:Y:S01]  /*79f0*/  LOP3.LUT R44, R44, 0xffff0000, RZ, 0xc0, !PT ;  /* 0xffff00002c2c7812 */ /* 0x000fe200078ec0ff */
[C---:B------:R-:W-:Y:S01]  /*7a00*/  IMAD.U32 R47, R46.reuse, 0x10000, RZ ;  /* 0x000100002e2f7824 */ /* 0x040fe200078e00ff */
[----:B------:R-:W-:Y:S01]  /*7a10*/  LOP3.LUT R58, R46, 0xffff0000, RZ, 0xc0, !PT ;  /* 0xffff00002e3a7812 */ /* 0x000fe200078ec0ff */
[C---:B------:R-:W-:Y:S01]  /*7a20*/  FMUL.FTZ R67, R48.reuse, R143 ;  /* 0x0000008f30437220 */ /* 0x040fe20000410000 */
[----:B------:R-:W-:Y:S01]  /*7a30*/  FMUL.FTZ R77, R48, R51 ;  /* 0x00000033304d7220 */ /* 0x000fe20000410000 */
[----:B------:R-:W-:-:S02]  /*7a40*/  IMAD.U32 R46, R50, 0x10000, RZ ;  /* 0x00010000322e7824 */ /* 0x000fc400078e00ff */
[C---:B------:R-:W-:Y:S01]  /*7a50*/  FFMA.FTZ R78, R45.reuse, R66, -R78 ;  /* 0x000000422d4e7223 */ /* 0x040fe2000001084e */
[----:B------:R-:W-:Y:S01]  /*7a60*/  FFMA.FTZ R49, R45, R76, R49 ;  /* 0x0000004c2d317223 */ /* 0x000fe20000010031 */
[----:B------:R-:W-:Y:S01]  /*7a70*/  IMAD.U32 R48, R141, 0x10000, RZ ;  /* 0x000100008d307824 */ /* 0x000fe200078e00ff */
[----:B------:R-:W-:Y:S01]  /*7a80*/  LOP3.LUT R50, R50, 0xffff0000, RZ, 0xc0, !PT ;  /* 0xffff000032327812 */ /* 0x000fe200078ec0ff */
        /* <DEDUP_REMOVED lines=9> */
[C---:B------:R-:W-:Y:S01]  /*7b20*/  FFMA.FTZ R51, R47.reuse, R48, R51 ;  /* 0x000000302f337223 */ /* 0x040fe20000010033 */
[C---:B------:R-:W-:Y:S01]  /*7b30*/  FFMA.FTZ R77, R58.reuse, R153, -R77 ;  /* 0x000000993a4d7223 */ /* 0x040fe2000001084d */
[----:B------:R-:W-:Y:S01]  /*7b40*/  FFMA.FTZ R56, R47, R45, -R56 ;  /* 0x0000002d2f387223 */ /* 0x000fe20000010838 */
        /* <DEDUP_REMOVED lines=12> */
.L_x_7816:
[----:B------:R-:W-:Y:S05]  /*7c10*/  BSYNC B2 ;  /* 0x0000000000027941 */ /* 0x000fea0003800000 */
.L_x_7815:
        /* <DEDUP_REMOVED lines=11> */
.L_x_7814:
[----:B------:R-:W-:Y:S05]  /*7cd0*/  BSYNC B1 ;  /* 0x0000000000017941 */ /* 0x000fea0003800000 */
.L_x_7813:
[----:B------:R-:W-:Y:S01]  /*7ce0*/  ISETP.GE.OR P4, PT, R210, R113, P2 ;  /* 0x00000071d200720c */ /* 0x000fe20001786670 */
[-C--:B-1234-:R-:W-:Y:S02]  /*7cf0*/  IMAD R44, R114, R120.reuse, RZ ;  /* 0x00000078722c7224 */ /* 0x09efe400078e02ff */
[----:B------:R-:W-:-:S04]  /*7d00*/  IMAD.WIDE.U32 R118, R210, R120, R118 ;  /* 0x00000078d2767225 */ /* 0x000fc800078e0076 */
[----:B------:R-:W-:-:S06]  /*7d10*/  IMAD R57, R210, R121, R44 ;  /* 0x00000079d2397224 */ /* 0x000fcc00078e022c */
[----:B------:R-:W-:Y:S05]  /*7d20*/  @P4 BRA `(.L_x_7793) ;  /* 0x0000000c00884947 */ /* 0x000fea0003800000 */
[----:B------:R-:W2:Y:S01]  /*7d30*/  LDL R45, [R1+0x10] ;  /* 0x00001000012d7983 */ /* 0x000ea20000100800 */
[----:B------:R-:W1:Y:S01]  /*7d40*/  LDC.64 R52, c[0x0][0x2e8] ;  /* 0x0000ba00ff347b82 */ /* 0x000e620000000a00 */
[----:B------:R-:W-:Y:S01]  /*7d50*/  IMAD.IADD R57, R119, 0x1, R57 ;  /* 0x0000000177397824 */ /* 0x000fe200078e0239 */
[----:B------:R-:W-:Y:S01]  /*7d60*/  IADD3 R44, P4, P5, R96, R118, R38 ;  /* 0x00000076602c7210 */ /* 0x000fe20007d9e026 */
[----:B------:R-:W-:Y:S01]  /*7d70*/  BSSY B1, `(.L_x_7817) ;  /* 0x0000073000017945 */ /* 0x000fe20003800000 */
[----:B------:R-:W-:Y:S02]  /*7d80*/  SHF.R.U32.HI R46, RZ, 0x3, R196 ;  /* 0x00000003ff2e7819 */ /* 0x000fe400000116c4 */
[----:B--2---:R-:W-:Y:S02]  /*7d90*/  LOP3.LUT P6, RZ, R45, 0x1, RZ, 0xc0, !PT ;  /* 0x000000012dff7812 */ /* 0x004fe400078cc0ff */
[----:B------:R-:W-:Y:S02]  /*7da0*/  IADD3.X R45, R36, R57, R103, P4, P5 ;  /* 0x00000039242d7210 */ /* 0x000fe400027ea467 */
[----:B-1----:R-:W-:-:S02]  /*7db0*/  LEA R54, P4, R44, R52, 0x1 ;  /* 0x000000342c367211 */ /* 0x002fc400078808ff */
[----:B------:R-:W-:Y:S02]  /*7dc0*/  SEL R131, R110, R131, !P6 ;  /* 0x000000836e837207 */ /* 0x000fe40007000000 */
[----:B------:R-:W-:Y:S01]  /*7dd0*/  LEA.HI.X R55, R44, R53, R45, 0x1, P4 ;  /* 0x000000352c377211 */ /* 0x000fe200020f0c2d */
[----:B------:R-:W-:Y:S01]  /*7de0*/  IMAD R45, R184, 0x4000, R21 ;  /* 0x00004000b82d7824 */ /* 0x000fe200078e0215 */
[----:B------:R-:W-:-:S03]  /*7df0*/  SHF.R.S32.HI R44, RZ, 0x1f, R131 ;  /* 0x0000001fff2c7819 */ /* 0x000fc60000011483 */
[----:B------:R-:W-:Y:S01]  /*7e00*/  IMAD R45, R45, 0x2, R2 ;  /* 0x000000022d2d7824 */ /* 0x000fe200078e0202 */
[----:B------:R-:W-:-:S04]  /*7e10*/  LEA.HI R131, R44, R131, RZ, 0x4 ;  /* 0x000000832c837211 */ /* 0x000fc800078f20ff */
        /* <DEDUP_REMOVED lines=8> */
[----:B------:R-:W-:-:S05]  /*7ea0*/  IADD3 R47, R44, R47, R199 ;  /* 0x0000002f2c2f7210 */ /* 0x000fca0007ffe0c7 */
[----:B------:R-:W-:-:S04]  /*7eb0*/  IMAD R47, R184, 0x4000, R47 ;  /* 0x00004000b82f7824 */ /* 0x000fc800078e022f */
[----:B------:R-:W-:Y:S02]  /*7ec0*/  IMAD R48, R47, 0x2, R2 ;  /* 0x000000022f307824 */ /* 0x000fe400078e0202 */
[----:B------:R-:W1:Y:S04]  /*7ed0*/  LDS.128 R44, [R45+0x18400] ;  /* 0x018400002d2c7984 */ /* 0x000e680000000c00 */
[----:B------:R-:W2:Y:S01]  /*7ee0*/  LDS.128 R48, [R48+0x18400] ;  /* 0x0184000030307984 */ /* 0x000ea20000000c00 */
[----:B------:R-:W-:Y:S05]  /*7ef0*/  @P3 BRA `(.L_x_7818) ;  /* 0x0000000400683947 */ /* 0x000fea0003800000 */
[----:B------:R-:W-:Y:S01]  /*7f00*/  SHF.R.U64 R67, R70, 0x10, R71 ;  /* 0x0000001046437819 */ /* 0x000fe20000001247 */
[----:B--2---:R-:W-:Y:S01]  /*7f10*/  IMAD.U32 R64, R49, 0x10000, RZ ;  /* 0x0001000031407824 */ /* 0x004fe200078e00ff */
[----:B------:R-:W-:Y:S01]  /*7f20*/  SHF.R.U64 R70, R72, 0x10, R73 ;  /* 0x0000001048467819 */ /* 0x000fe20000001249 */
[----:B-1----:R-:W-:Y:S01]  /*7f30*/  IMAD.U32 R61, R45, 0x10000, RZ ;  /* 0x000100002d3d7824 */ /* 0x002fe200078e00ff */
        /* <DEDUP_REMOVED lines=9> */
[----:B------:R-:W-:Y:S02]  /*7fd0*/  SHF.R.U64 R68, R74, 0x10, R75 ;  /* 0x000000104a447819 */ /* 0x000fe4000000124b */
[----:B------:R-:W-:Y:S01]  /*7fe0*/  LOP3.LUT R65, R49, 0xffff0000, RZ, 0xc0, !PT ;  /* 0xffff000031417812 */ /* 0x000fe200078ec0ff */
[----:B------:R-:W-:Y:S01]  /*7ff0*/  IMAD.U32 R49, R139, 0x10000, RZ ;  /* 0x000100008b317824 */ /* 0x000fe200078e00ff */
[----:B------:R-:W-:Y:S01]  /*8000*/  PRMT R134, R134, 0x5410, R67 ;  /* 0x0000541086867816 */ /* 0x000fe20000000043 */
[----:B------:R-:W-:Y:S01]  /*8010*/  IMAD.U32 R67, R138, 0x10000, RZ ;  /* 0x000100008a437824 */ /* 0x000fe200078e00ff */
[----:B------:R-:W-:Y:S02]  /*8020*/  SHF.R.U32.HI R76, RZ, 0x10, R71 ;  /* 0x00000010ff4c7819 */ /* 0x000fe40000011647 */
[----:B------:R-:W-:Y:S02]  /*8030*/  SHF.R.U32.HI R75, RZ, 0x10, R75 ;  /* 0x00000010ff4b7819 */ /* 0x000fe4000001164b */
[----:B------:R-:W-:Y:S01]  /*8040*/  PRMT R137, R137, 0x5410, R70 ;  /* 0x0000541089897816 */ /* 0x000fe20000000046 */
[C---:B------:R-:W-:Y:S01]  /*8050*/  FMUL.FTZ R70, R64.reuse, R49 ;  /* 0x0000003140467220 */ /* 0x040fe20000410000 */
[----:B------:R-:W-:Y:S01]  /*8060*/  PRMT R135, R135, 0x5410, R68 ;  /* 0x0000541087877816 */ /* 0x000fe20000000044 */
[-C--:B------:R-:W-:Y:S01]  /*8070*/  FMUL.FTZ R68, R64, R67.reuse ;  /* 0x0000004340447220 */ /* 0x080fe20000410000 */
[----:B------:R-:W-:Y:S01]  /*8080*/  PRMT R133, R133, 0x5410, R76 ;  /* 0x0000541085857816 */ /* 0x000fe2000000004c */
[C---:B------:R-:W-:Y:S01]  /*8090*/  FFMA.FTZ R70, R61.reuse, R67, R70 ;  /* 0x000000433d467223 */ /* 0x040fe20000010046 */
[----:B------:R-:W-:Y:S01]  /*80a0*/  PRMT R136, R136, 0x5410, R75 ;  /* 0x0000541088887816 */ /* 0x000fe2000000004b */
[----:B------:R-:W-:Y:S01]  /*80b0*/  FFMA.FTZ R49, R61, R49, -R68 ;  /* 0x000000313d317223 */ /* 0x000fe20000010844 */
        /* <DEDUP_REMOVED lines=9> */
[C---:B------:R-:W-:Y:S01]  /*8150*/  FMUL.FTZ R72, R66.reuse, R64 ;  /* 0x0000004042487220 */ /* 0x040fe20000410000 */
[----:B------:R-:W-:Y:S01]  /*8160*/  FMUL.FTZ R67, R66, R61 ;  /* 0x0000003d42437220 */ /* 0x000fe20000410000 */
[----:B------:R-:W-:Y:S01]  /*8170*/  PRMT R132, R132, 0x5410, R77 ;  /* 0x0000541084847816 */ /* 0x000fe2000000004d */
[C---:B------:R-:W-:Y:S01]  /*8180*/  FFMA.FTZ R68, R62.reuse, R139, -R69 ;  /* 0x0000008b3e447223 */ /* 0x040fe20000010845 */
[----:B------:R-:W-:Y:S01]  /*8190*/  LOP3.LUT R133, R133, 0xffff0000, RZ, 0xc0, !PT ;  /* 0xffff000085857812 */ /* 0x000fe200078ec0ff */
[----:B------:R-:W-:Y:S01]  /*81a0*/  FFMA.FTZ R69, R62, R138, R65 ;  /* 0x0000008a3e457223 */ /* 0x000fe20000010041 */
[----:B------:R-:W-:Y:S01]  /*81b0*/  LOP3.LUT R60, R47, 0xffff0000, RZ, 0xc0, !PT ;  /* 0xffff00002f3c7812 */ /* 0x000fe200078ec0ff */
[C---:B------:R-:W-:Y:S01]  /*81c0*/  FFMA.FTZ R72, R63.reuse, R61, -R72 ;  /* 0x0000003d3f487223 */ /* 0x040fe20000010848 */
        /* <DEDUP_REMOVED lines=13> */
[----:B------:R-:W-:Y:S01]  /*82a0*/  FMUL.FTZ R67, R48, R137 ;  /* 0x0000008930437220 */ /* 0x000fe20000410000 */
[C---:B------:R-:W-:Y:S01]  /*82b0*/  FFMA.FTZ R65, R56.reuse, R61, -R65 ;  /* 0x0000003d38417223 */ /* 0x040fe20000010841 */
[----:B------:R-:W-:Y:S01]  /*82c0*/  FFMA.FTZ R58, R56, R63, R58 ;  /* 0x0000003f383a7223 */ /* 0x000fe2000001003a */
[C---:B------:R-:W-:Y:S01]  /*82d0*/  IMAD.U32 R47, R50.reuse, 0x10000, RZ ;  /* 0x00010000322f7824 */ /* 0x040fe200078e00ff */
[----:B------:R-:W-:Y:S01]  /*82e0*/  LOP3.LUT R50, R50, 0xffff0000, RZ, 0xc0, !PT ;  /* 0xffff000032327812 */ /* 0x000fe200078ec0ff */
[----:B------:R-:W-:-:S02]  /*82f0*/  IMAD.U32 R56, R135, 0x10000, RZ ;  /* 0x0001000087387824 */ /* 0x000fc400078e00ff */
[-C--:B------:R-:W-:Y:S01]  /*8300*/  FMUL.FTZ R61, R48, R51.reuse ;  /* 0x00000033303d7220 */ /* 0x080fe20000410000 */
[----:B------:R-:W-:Y:S01]  /*8310*/  FFMA.FTZ R60, R44, R51, -R67 ;  /* 0x000000332c3c7223 */ /* 0x000fe20000010843 */
[----:B------:R-:W-:Y:S01]  /*8320*/  LOP3.LUT R135, R135, 0xffff0000, RZ, 0xc0, !PT ;  /* 0xffff000087877812 */ /* 0x000fe200078ec0ff */
[C---:B------:R-:W-:Y:S01]  /*8330*/  IMAD.U32 R48, R134.reuse, 0x10000, RZ ;  /* 0x0001000086307824 */ /* 0x040fe200078e00ff */
[----:B------:R-:W-:Y:S01]  /*8340*/  LOP3.LUT R51, R134, 0xffff0000, RZ, 0xc0, !PT ;  /* 0xffff000086337812 */ /* 0x000fe200078ec0ff */
[----:B------:R-:W-:Y:S02]  /*8350*/  IMAD.U32 R45, R46, 0x10000, RZ ;  /* 0x000100002e2d7824 */ /* 0x000fe400078e00ff */
[----:B------:R-:W-:Y:S01]  /*8360*/  FFMA.FTZ R61, R44, R137, R61 ;  /* 0x000000892c3d7223 */ /* 0x000fe2000001003d */
[----:B------:R-:W-:Y:S01]  /*8370*/  LOP3.LUT R46, R46, 0xffff0000, RZ, 0xc0, !PT ;  /* 0xffff00002e2e7812 */ /* 0x000fe200078ec0ff */
        /* <DEDUP_REMOVED lines=18> */
.L_x_7818:
[----:B------:R-:W-:Y:S05]  /*84a0*/  BSYNC B1 ;  /* 0x0000000000017941 */ /* 0x000fea0003800000 */
.L_x_7817:
[----:B-1----:R1:W-:Y:S01]  /*84b0*/  STG.E.128 desc[UR42][R54.64], R44 ;  /* 0x0000002c36007986 */ /* 0x0023e2000c101d2a */
[----:B------:R-:W-:-:S13]  /*84c0*/  ISETP.GE.AND P3, PT, R59, R130, PT ;  /* 0x000000823b00720c */ /* 0x000fda0003f66270 */
[----:B------:R-:W-:Y:S05]  /*84d0*/  @P3 BRA `(.L_x_7793) ;  /* 0x00000004009c3947 */ /* 0x000fea0003800000 */
[--C-:B-1----:R-:W-:Y:S02]  /*84e0*/  SHF.R.S32.HI R44, RZ, 0x1f, R59.reuse ;  /* 0x0000001fff2c7819 */ /* 0x102fe4000001143b */
[----:B------:R-:W-:-:S04]  /*84f0*/  IADD3 R59, P3, P4, R96, R118, R59 ;  /* 0x00000076603b7210 */ /* 0x000fc80007c7e03b */
[----:B------:R-:W-:Y:S02]  /*8500*/  IADD3.X R44, R36, R57, R44, P3, P4 ;  /* 0x00000039242c7210 */ /* 0x000fe40001fe842c */
[----:B------:R-:W-:-:S04]  /*8510*/  LEA R52, P3, R59, R52, 0x1 ;  /* 0x000000343b347211 */ /* 0x000fc800078608ff */
[----:B------:R-:W-:-:S05]  /*8520*/  LEA.HI.X R53, R59, R53, R44, 0x1, P3 ;  /* 0x000000353b357211 */ /* 0x000fca00018f0c2c */
[----:B--2---:R1:W-:Y:S01]  /*8530*/  STG.E.128 desc[UR42][R52.64], R48 ;  /* 0x0000003034007986 */ /* 0x0043e2000c101d2a */
[----:B------:R-:W-:Y:S05]  /*8540*/  BRA `(.L_x_7793) ;  /* 0x0000000400807947 */ /* 0x000fea0003800000 */
.L_x_7756:
[----:B------:R-:W-:-:S06]  /*8550*/  UISETP.NE.AND UP0, UPT, UR45, 0x3, UPT ;  /* 0x000000032d00788c */ /* 0x000fcc000bf05270 */
[----:B------:R-:W-:-:S13]  /*8560*/  PLOP3.LUT P0, PT, PT, PT, UP0, 0x80, 0x0 ;  /* 0x000000000000781c */ /* 0x000fda0003f0f008 */
[----:B------:R-:W-:Y:S05]  /*8570*/  @!P0 BRA `(.L_x_7819) ;  /* 0x0000000000048947 */ /* 0x000fea0003800000 */
[----:B------:R-:W-:Y:S01]  /*8580*/  BPT.TRAP 0x1 ;  /* 0x000000040000795c */ /* 0x000fe20000300000 */
.L_x_7819:
[----:B------:R-:W-:Y:S01]  /*8590*/  IMAD R107, R184, 0x8, R2 ;  /* 0x00000008b86b7824 */ /* 0x000fe200078e0202 */
[----:B------:R-:W-:Y:S01]  /*85a0*/  SHF.L.U32 R117, R191, 0x1f, RZ ;  /* 0x0000001fbf757819 */ /* 0x000fe200000006ff */
[----:B------:R-:W-:Y:S01]  /*85b0*/  IMAD R113, R26, -0x80, R24 ;  /* 0xffffff801a717824 */ /* 0x000fe200078e0218 */
[----:B------:R-:W-:Y:S01]  /*85c0*/  BSSY B1, `(.L_x_7820) ;  /* 0x0000006000017945 */ /* 0x000fe20003800000 */
[----:B0-----:R-:W-:Y:S01]  /*85d0*/  SHF.R.S32.HI R44, RZ, 0x1f, R26 ;  /* 0x0000001fff2c7819 */ /* 0x001fe2000001141a */
[----:B------:R-:W0:Y:S01]  /*85e0*/  SYNCS.PHASECHK.TRANS64.TRYWAIT P3, [R107+URZ+0x28890], R117 ;  /* 0x028890756b0075a7 */ /* 0x000e22000806017f */
[----:B------:R-:W-:Y:S01]  /*85f0*/  IMAD R45, R0, R26, RZ ;  /* 0x0000001a002d7224 */ /* 0x000fe200078e02ff */
[----:B------:R-:W-:Y:S01]  /*8600*/  VIMNMX R113, R113, 0x80, PT ;  /* 0x0000008071717848 */ /* 0x000fe20003fe0100 */
[----:B0-----:R-:W-:Y:S06]  /*8610*/  @!P3 BRA `(.L_x_7821) ;  /* 0x000001ec00fcb947 */ /* 0x001fec0003800000 */
.L_x_8193:
[----:B------:R-:W-:Y:S05]  /*8620*/  BSYNC B1 ;  /* 0x0000000000017941 */ /* 0x000fea0003800000 */
.L_x_7820:
[----:B------:R-:W-:Y:S01]  /*8630*/  ISETP.GE.AND P3, PT, R23, R113, PT ;  /* 0x000000711700720c */ /* 0x000fe20003f66270 */
[----:B------:R-:W-:Y:S01]  /*8640*/  IMAD R45, R44, R125, R45 ;  /* 0x0000007d2c2d7224 */ /* 0x000fe200078e022d */
[----:B------:R-:W-:Y:S01]  /*8650*/  BSSY B1, `(.L_x_7822) ;  /* 0x0000012000017945 */ /* 0x000fe20003800000 */
[----:B------:R-:W-:-:S04]  /*8660*/  IMAD.WIDE.U32 R52, R125, R26, RZ ;  /* 0x0000001a7d347225 */ /* 0x000fc800078e00ff */
[----:B------:R-:W-:-:S06]  /*8670*/  IMAD.IADD R61, R45, 0x1, R53 ;  /* 0x000000012d3d7824 */ /* 0x000fcc00078e0235 */
[----:B------:R-:W-:Y:S05]  /*8680*/  @P3 BRA `(.L_x_7823) ;  /* 0x0000000000383947 */ /* 0x000fea0003800000 */
[----:B------:R-:W1:Y:S01]  /*8690*/  @!P2 LDC.64 R54, c[0x0][0x2e8] ;  /* 0x0000ba00ff36ab82 */ /* 0x000e620000000a00 */
[----:B------:R-:W2:Y:S01]  /*86a0*/  @!P2 LDS.128 R44, [R111+0x18400] ;  /* 0x018400006f2ca984 */ /* 0x000ea20000000c00 */
[----:B------:R-:W-:-:S03]  /*86b0*/  @!P2 IADD3 R58, P3, R37, R52, RZ ;  /* 0x00000034253aa210 */ /* 0x000fc60007f7e0ff */
[----:B------:R-:W3:Y:S02]  /*86c0*/  @!P1 LDS.128 R48, [R111+0x1c400] ;  /* 0x01c400006f309984 */ /* 0x000ee40000000c00 */
[----:B------:R-:W-:Y:S01]  /*86d0*/  @!P2 IMAD.X R59, R61, 0x1, R99, P3 ;  /* 0x000000013d3ba824 */ /* 0x000fe200018e0663 */
[----:B------:R-:W4:Y:S01]  /*86e0*/  @!P1 LDC.64 R56, c[0x0][0x2e8] ;  /* 0x0000ba00ff389b82 */ /* 0x000f220000000a00 */
[----:B-1----:R-:W-:-:S04]  /*86f0*/  @!P2 LEA R54, P3, R58, R54, 0x1 ;  /* 0x000000363a36a211 */ /* 0x002fc800078608ff */
[----:B------:R-:W-:Y:S02]  /*8700*/  @!P2 LEA.HI.X R55, R58, R55, R59, 0x1, P3 ;  /* 0x000000373a37a211 */ /* 0x000fe400018f0c3b */
[----:B------:R-:W-:-:S05]  /*8710*/  @!P1 IADD3 R58, P3, R100, R52, RZ ;  /* 0x00000034643a9210 */ /* 0x000fca0007f7e0ff */
[----:B------:R-:W-:Y:S01]  /*8720*/  @!P1 IMAD.X R59, R61, 0x1, R105, P3 ;  /* 0x000000013d3b9824 */ /* 0x000fe200018e0669 */
[----:B----4-:R-:W-:-:S04]  /*8730*/  @!P1 LEA R56, P3, R58, R56, 0x1 ;  /* 0x000000383a389211 */ /* 0x010fc800078608ff */
[----:B------:R-:W-:Y:S01]  /*8740*/  @!P1 LEA.HI.X R57, R58, R57, R59, 0x1, P3 ;  /* 0x000000393a399211 */ /* 0x000fe200018f0c3b */
[----:B--2---:R1:W-:Y:S04]  /*8750*/  @!P2 STG.E.128 desc[UR42][R54.64], R44 ;  /* 0x0000002c3600a986 */ /* 0x0043e8000c101d2a */
[----:B---3--:R1:W-:Y:S04]  /*8760*/  @!P1 STG.E.128 desc[UR42][R56.64], R48 ;  /* 0x0000003038009986 */ /* 0x0083e8000c101d2a */
.L_x_7823:
[----:B------:R-:W-:Y:S05]  /*8770*/  BSYNC B1 ;  /* 0x0000000000017941 */ /* 0x000fea0003800000 */
.L_x_7822:
[----:B------:R-:W-:Y:S01]  /*8780*/  ISETP.GE.AND P3, PT, R212, R113, PT ;  /* 0x00000071d400720c */ /* 0x000fe20003f66270 */
[----:B------:R-:W-:-:S12]  /*8790*/  BSSY B1, `(.L_x_7824) ;  /* 0x0000012000017945 */ /* 0x000fd80003800000 */
[----:B------:R-:W-:Y:S05]  /*87a0*/  @P3 BRA `(.L_x_7825) ;  /* 0x0000000000403947 */ /* 0x000fea0003800000 */
[----:B-1----:R-:W1:Y:S01]  /*87b0*/  @!P2 LDC.64 R54, c[0x0][0x2e8] ;  /* 0x0000ba00ff36ab82 */ /* 0x002e620000000a00 */
[----:B------:R-:W2:Y:S01]  /*87c0*/  @!P2 LDS.128 R44, [R111+0x19400] ;  /* 0x019400006f2ca984 */ /* 0x000ea20000000c00 */
[----:B------:R-:W-:-:S03]  /*87d0*/  IADD3 R60, P3, R88, R52, RZ ;  /* 0x00000034583c7210 */ /* 0x000fc60007f7e0ff */
[----:B------:R-:W3:Y:S02]  /*87e0*/  @!P1 LDS.128 R48, [R111+0x1d400] ;  /* 0x01d400006f309984 */ /* 0x000ee40000000c00 */
[----:B------:R-:W-:Y:S01]  /*87f0*/  IMAD.X R62, R61, 0x1, R89, P3 ;  /* 0x000000013d3e7824 */ /* 0x000fe200018e0659 */
[----:B------:R-:W4:Y:S01]  /*8800*/  @!P1 LDC.64 R56, c[0x0][0x2e8] ;  /* 0x0000ba00ff389b82 */ /* 0x000f220000000a00 */
[----:B------:R-:W-:-:S05]  /*8810*/  @!P2 IADD3 R58, P3, R60, R37, RZ ;  /* 0x000000253c3aa210 */ /* 0x000fca0007f7e0ff */
[----:B------:R-:W-:Y:S01]  /*8820*/  @!P2 IMAD.X R59, R62, 0x1, R99, P3 ;  /* 0x000000013e3ba824 */ /* 0x000fe200018e0663 */
        /* <DEDUP_REMOVED lines=8> */
.L_x_7825:
[----:B------:R-:W-:Y:S05]  /*88b0*/  BSYNC B1 ;  /* 0x0000000000017941 */ /* 0x000fea0003800000 */
.L_x_7824:
[----:B------:R-:W-:Y:S01]  /*88c0*/  ISETP.GE.AND P3, PT, R211, R113, PT ;  /* 0x00000071d300720c */ /* 0x000fe20003f66270 */
[----:B------:R-:W-:-:S12]  /*88d0*/  BSSY B1, `(.L_x_7826) ;  /* 0x0000012000017945 */ /* 0x000fd80003800000 */
[----:B------:R-:W-:Y:S05]  /*88e0*/  @P3 BRA `(.L_x_7827) ;  /* 0x0000000000403947 */ /* 0x000fea0003800000 */
[----:B-12---:R-:W1:Y:S01]  /*88f0*/  @!P2 LDC.64 R54, c[0x0][0x2e8] ;  /* 0x0000ba00ff36ab82 */ /* 0x006e620000000a00 */
[----:B------:R-:W2:Y:S01]  /*8900*/  @!P2 LDS.128 R44, [R111+0x1a400] ;  /* 0x01a400006f2ca984 */ /* 0x000ea20000000c00 */
[----:B------:R-:W-:-:S03]  /*8910*/  LEA R60, P3, R98, R52, 0x6 ;  /* 0x00000034623c7211 */ /* 0x000fc600078630ff */
        /* <DEDUP_REMOVED lines=13> */
.L_x_7827:
[----:B------:R-:W-:Y:S05]  /*89f0*/  BSYNC B1 ;  /* 0x0000000000017941 */ /* 0x000fea0003800000 */
.L_x_7826:
[----:B------:R-:W-:-:S13]  /*8a00*/  ISETP.GE.AND P3, PT, R210, R113, PT ;  /* 0x00000071d200720c */ /* 0x000fda0003f66270 */
[----:B------:R-:W-:Y:S05]  /*8a10*/  @P3 BRA `(.L_x_7793) ;  /* 0x00000000004c3947 */ /* 0x000fea0003800000 */
[----:B------:R-:W3:Y:S01]  /*8a20*/  LDC.64 R58, c[0x0][0x300] ;  /* 0x0000c000ff3a7b82 */ /* 0x000ee20000000a00 */
[----:B-12-4-:R-:W1:Y:S01]  /*8a30*/  @!P2 LDS.128 R44, [R111+0x1b400] ;  /* 0x01b400006f2ca984 */ /* 0x016e620000000c00 */
[----:B------:R-:W-:-:S03]  /*8a40*/  IMAD.MOV.U32 R53, RZ, RZ, R61 ;  /* 0x000000ffff357224 */ /* 0x000fc600078e003d */
[----:B------:R-:W2:Y:S03]  /*8a50*/  @!P1 LDS.128 R48, [R111+0x1f400] ;  /* 0x01f400006f309984 */ /* 0x000ea60000000c00 */
[----:B------:R-:W4:Y:S08]  /*8a60*/  @!P2 LDC.64 R54, c[0x0][0x2e8] ;  /* 0x0000ba00ff36ab82 */ /* 0x000f300000000a00 */
[----:B------:R-:W5:Y:S01]  /*8a70*/  @!P1 LDC.64 R56, c[0x0][0x2e8] ;  /* 0x0000ba00ff389b82 */ /* 0x000f620000000a00 */
[----:B---3--:R-:W-:-:S04]  /*8a80*/  IMAD.WIDE.U32 R52, R58, 0x60, R52 ;  /* 0x000000603a347825 */ /* 0x008fc800078e0034 */
[----:B------:R-:W-:-:S04]  /*8a90*/  IMAD R59, R59, 0x60, RZ ;  /* 0x000000603b3b7824 */ /* 0x000fc800078e02ff */
[----:B------:R-:W-:Y:S01]  /*8aa0*/  IMAD.IADD R60, R53, 0x1, R59 ;  /* 0x00000001353c7824 */ /* 0x000fe200078e023b */
[----:B------:R-:W-:-:S05]  /*8ab0*/  @!P2 IADD3 R53, P3, R37, R52, RZ ;  /* 0x000000342535a210 */ /* 0x000fca0007f7e0ff */
[----:B------:R-:W-:Y:S01]  /*8ac0*/  @!P2 IMAD.X R58, R60, 0x1, R99, P3 ;  /* 0x000000013c3aa824 */ /* 0x000fe200018e0663 */
[----:B----4-:R-:W-:-:S04]  /*8ad0*/  @!P2 LEA R54, P3, R53, R54, 0x1 ;  /* 0x000000363536a211 */ /* 0x010fc800078608ff */
[----:B------:R-:W-:Y:S02]  /*8ae0*/  @!P2 LEA.HI.X R55, R53, R55, R58, 0x1, P3 ;  /* 0x000000373537a211 */ /* 0x000fe400018f0c3a */
[----:B------:R-:W-:-:S03]  /*8af0*/  @!P1 IADD3 R52, P3, R100, R52, RZ ;  /* 0x0000003464349210 */ /* 0x000fc60007f7e0ff */
[----:B-1----:R3:W-:Y:S02]  /*8b00*/  @!P2 STG.E.128 desc[UR42][R54.64], R44 ;  /* 0x0000002c3600a986 */ /* 0x0027e4000c101d2a */
[----:B------:R-:W-:Y:S01]  /*8b10*/  @!P1 IMAD.X R53, R60, 0x1, R105, P3 ;  /* 0x000000013c359824 */ /* 0x000fe200018e0669 */
[----:B-----5:R-:W-:-:S04]  /*8b20*/  @!P1 LEA R56, P3, R52, R56, 0x1 ;  /* 0x0000003834389211 */ /* 0x020fc800078608ff */
[----:B------:R-:W-:-:S05]  /*8b30*/  @!P1 LEA.HI.X R57, R52, R57, R53, 0x1, P3 ;  /* 0x0000003934399211 */ /* 0x000fca00018f0c35 */
[----:B--2---:R3:W-:Y:S04]  /*8b40*/  @!P1 STG.E.128 desc[UR42][R56.64], R48 ;  /* 0x0000003038009986 */ /* 0x0047e8000c101d2a */
.L_x_7793:
[----:B------:R-:W-:Y:S05]  /*8b50*/  BSYNC B0 ;  /* 0x0000000000007941 */ /* 0x000fea0003800000 */
.L_x_7755:
        /* <DEDUP_REMOVED lines=17> */
.L_x_7829:
[----:B------:R-:W-:Y:S05]  /*8c70*/  BSYNC B0 ;  /* 0x0000000000007941 */ /* 0x000fea0003800000 */
.L_x_7828:
[----:B------:R-:W2:Y:S01]  /*8c80*/  SYNCS.PHASECHK.TRANS64.TRYWAIT P0, [R107+URZ+0x288b0], R117 ;  /* 0x0288b0756b0075a7 */ /* 0x000ea2000800017f */
[----:B------:R-:W-:Y:S01]  /*8c90*/  ULDC UR41, c[0x0][0x2f4] ;  /* 0x0000bd0000297ab9 */ /* 0x000fe20000000800 */
[----:B------:R-:W-:Y:S01]  /*8ca0*/  ULDC.64 UR36, c[0x0][0x328] ;  /* 0x0000ca0000247ab9 */ /* 0x000fe20000000a00 */
[----:B------:R-:W-:Y:S01]  /*8cb0*/  ULDC.64 UR38, c[0x0][0x318] ;  /* 0x0000c60000267ab9 */ /* 0x000fe20000000a00 */
[----:B------:R-:W-:Y:S04]  /*8cc0*/  BSSY B0, `(.L_x_7830) ;  /* 0x0000002000007945 */ /* 0x000fe80003800000 */
[----:B--2---:R-:W-:Y:S05]  /*8cd0*/  @!P0 BRA `(.L_x_7831) ;  /* 0x000001e800608947 */ /* 0x004fea0003800000 */
.L_x_8194:
[----:B------:R-:W-:Y:S05]  /*8ce0*/  BSYNC B0 ;  /* 0x0000000000007941 */ /* 0x000fea0003800000 */
.L_x_7830:
[----:B------:R-:W-:Y:S01]  /*8cf0*/  ISETP.GE.AND P0, PT, R23, R113, PT ;  /* 0x000000711700720c */ /* 0x000fe20003f06270 */
[----:B------:R-:W-:Y:S01]  /*8d00*/  BSSY B0, `(.L_x_7832) ;  /* 0x0000011000007945 */ /* 0x000fe20003800000 */
[----:B------:R-:W-:-:S11]  /*8d10*/  IMAD.WIDE R48, R26, 0x80, R42 ;  /* 0x000000801a307825 */ /* 0x000fd600078e022a */
[----:B------:R-:W-:Y:S05]  /*8d20*/  @P0 BRA `(.L_x_7833) ;  /* 0x0000000000380947 */ /* 0x000fea0003800000 */
[----:B------:R-:W-:Y:S02]  /*8d30*/  IMAD R47, R49, UR36, RZ ;  /* 0x00000024312f7c24 */ /* 0x000fe4000f8e02ff */
[----:B-1----:R-:W-:Y:S02]  /*8d40*/  IMAD.MOV.U32 R44, RZ, RZ, R94 ;  /* 0x000000ffff2c7224 */ /* 0x002fe400078e005e */
[----:B------:R-:W-:Y:S02]  /*8d50*/  IMAD.MOV.U32 R45, RZ, RZ, R106 ;  /* 0x000000ffff2d7224 */ /* 0x000fe400078e006a */
[C---:B------:R-:W-:Y:S02]  /*8d60*/  IMAD R47, R48.reuse, UR37, R47 ;  /* 0x00000025302f7c24 */ /* 0x040fe4000f8e022f */
[----:B------:R-:W-:-:S04]  /*8d70*/  IMAD.WIDE.U32 R44, R48, UR36, R44 ;  /* 0x00000024302c7c25 */ /* 0x000fc8000f8e002c */
[----:B------:R-:W-:Y:S01]  /*8d80*/  IMAD.IADD R45, R45, 0x1, R47 ;  /* 0x000000012d2d7824 */ /* 0x000fe200078e022f */
[----:B------:R-:W-:-:S04]  /*8d90*/  LEA R50, P0, R44, UR38, 0x1 ;  /* 0x000000262c327c11 */ /* 0x000fc8000f8008ff */
[----:B------:R-:W-:Y:S02]  /*8da0*/  LEA.HI.X R51, R44, UR39, R45, 0x1, P0 ;  /* 0x000000272c337c11 */ /* 0x000fe400080f0c2d */
[----:B------:R-:W-:-:S13]  /*8db0*/  ISETP.GE.AND P0, PT, R16, UR41, PT ;  /* 0x0000002910007c0c */ /* 0x000fda000bf06270 */
[----:B------:R-:W1:Y:S04]  /*8dc0*/  @!P0 LDS.128 R44, [R111+0x400] ;  /* 0x000400006f2c8984 */ /* 0x000e680000000c00 */
[----:B-1----:R-:W-:Y:S01]  /*8dd0*/  @!P0 STG.E.128 desc[UR42][R50.64], R44 ;  /* 0x0000002c32008986 */ /* 0x002fe2000c101d2a */
[----:B------:R-:W-:-:S13]  /*8de0*/  ISETP.GE.AND P0, PT, R190, UR41, PT ;  /* 0x00000029be007c0c */ /* 0x000fda000bf06270 */
[----:B------:R-:W1:Y:S04]  /*8df0*/  @!P0 LDS.128 R44, [R111+0x4400] ;  /* 0x004400006f2c8984 */ /* 0x000e680000000c00 */
[----:B-1----:R3:W-:Y:S02]  /*8e00*/  @!P0 STG.E.128 desc[UR42][R50.64+0x80], R44 ;  /* 0x0000802c32008986 */ /* 0x0027e4000c101d2a */
.L_x_7833:
[----:B------:R-:W-:Y:S05]  /*8e10*/  BSYNC B0 ;  /* 0x0000000000007941 */ /* 0x000fea0003800000 */
.L_x_7832:
[----:B------:R-:W-:Y:S01]  /*8e20*/  ISETP.GE.AND P0, PT, R212, R113, PT ;  /* 0x00000071d400720c */ /* 0x000fe20003f06270 */
[----:B------:R-:W-:-:S12]  /*8e30*/  BSSY B0, `(.L_x_7834) ;  /* 0x0000012000007945 */ /* 0x000fd80003800000 */
[----:B------:R-:W-:Y:S05]  /*8e40*/  @P0 BRA `(.L_x_7835) ;  /* 0x0000000000400947 */ /* 0x000fea0003800000 */
[----:B---3--:R-:W-:Y:S01]  /*8e50*/  IADD3 R47, P0, R48, 0x20, RZ ;  /* 0x00000020302f7810 */ /* 0x008fe20007f1e0ff */
[----:B------:R-:W-:-:S04]  /*8e60*/  IMAD.MOV.U32 R45, RZ, RZ, R106 ;  /* 0x000000ffff2d7224 */ /* 0x000fc800078e006a */
[----:B-1----:R-:W-:-:S04]  /*8e70*/  IMAD.X R44, RZ, RZ, R49, P0 ;  /* 0x000000ffff2c7224 */ /* 0x002fc800000e0631 */
[----:B------:R-:W-:Y:S02]  /*8e80*/  IMAD R46, R44, UR36, RZ ;  /* 0x000000242c2e7c24 */ /* 0x000fe4000f8e02ff */
[----:B------:R-:W-:-:S04]  /*8e90*/  IMAD.MOV.U32 R44, RZ, RZ, R94 ;  /* 0x000000ffff2c7224 */ /* 0x000fc800078e005e */
[----:B------:R-:W-:-:S04]  /*8ea0*/  IMAD.WIDE.U32 R44, R47, UR36, R44 ;  /* 0x000000242f2c7c25 */ /* 0x000fc8000f8e002c */
[----:B------:R-:W-:Y:S01]  /*8eb0*/  IMAD R47, R47, UR37, R46 ;  /* 0x000000252f2f7c24 */ /* 0x000fe2000f8e022e */
[----:B------:R-:W-:-:S03]  /*8ec0*/  LEA R50, P0, R44, UR38, 0x1 ;  /* 0x000000262c327c11 */ /* 0x000fc6000f8008ff */
[----:B------:R-:W-:-:S05]  /*8ed0*/  IMAD.IADD R45, R45, 0x1, R47 ;  /* 0x000000012d2d7824 */ /* 0x000fca00078e022f */
[----:B------:R-:W-:Y:S02]  /*8ee0*/  LEA.HI.X R51, R44, UR39, R45, 0x1, P0 ;  /* 0x000000272c337c11 */ /* 0x000fe400080f0c2d */
[----:B------:R-:W-:-:S13]  /*8ef0*/  ISETP.GE.AND P0, PT, R16, UR41, PT ;  /* 0x0000002910007c0c */ /* 0x000fda000bf06270 */
[----:B------:R-:W1:Y:S04]  /*8f00*/  @!P0 LDS.128 R44, [R111+0x1400] ;  /* 0x001400006f2c8984 */ /* 0x000e680000000c00 */
[----:B-1----:R-:W-:Y:S01]  /*8f10*/  @!P0 STG.E.128 desc[UR42][R50.64], R44 ;  /* 0x0000002c32008986 */ /* 0x002fe2000c101d2a */
[----:B------:R-:W-:-:S13]  /*8f20*/  ISETP.GE.AND P0, PT, R190, UR41, PT ;  /* 0x00000029be007c0c */ /* 0x000fda000bf06270 */
[----:B------:R-:W1:Y:S04]  /*8f30*/  @!P0 LDS.128 R44, [R111+0x5400] ;  /* 0x005400006f2c8984 */ /* 0x000e680000000c00 */
[----:B-1----:R4:W-:Y:S02]  /*8f40*/  @!P0 STG.E.128 desc[UR42][R50.64+0x80], R44 ;  /* 0x0000802c32008986 */ /* 0x0029e4000c101d2a */
.L_x_7835:
[----:B------:R-:W-:Y:S05]  /*8f50*/  BSYNC B0 ;  /* 0x0000000000007941 */ /* 0x000fea0003800000 */
.L_x_7834:
[----:B------:R-:W-:Y:S01]  /*8f60*/  ISETP.GE.AND P0, PT, R211, R113, PT ;  /* 0x00000071d300720c */ /* 0x000fe20003f06270 */
[----:B------:R-:W-:-:S12]  /*8f70*/  BSSY B0, `(.L_x_7836) ;  /* 0x0000012000007945 */ /* 0x000fd80003800000 */
[----:B------:R-:W-:Y:S05]  /*8f80*/  @P0 BRA `(.L_x_7837) ;  /* 0x0000000000400947 */ /* 0x000fea0003800000 */
[----:B---34-:R-:W-:Y:S01]  /*8f90*/  IADD3 R47, P0, R48, 0x40, RZ ;  /* 0x00000040302f7810 */ /* 0x018fe20007f1e0ff */
        /* <DEDUP_REMOVED lines=15> */
.L_x_7837:
[----:B------:R-:W-:Y:S05]  /*9090*/  BSYNC B0 ;  /* 0x0000000000007941 */ /* 0x000fea0003800000 */
.L_x_7836:
[----:B------:R-:W-:Y:S01]  /*90a0*/  ISETP.GE.AND P0, PT, R210, R113, PT ;  /* 0x00000071d200720c */ /* 0x000fe20003f06270 */
[----:B------:R-:W-:-:S12]  /*90b0*/  BSSY B0, `(.L_x_7838) ;  /* 0x0000012000007945 */ /* 0x000fd80003800000 */
[----:B------:R-:W-:Y:S05]  /*90c0*/  @P0 BRA `(.L_x_7839) ;  /* 0x0000000000400947 */ /* 0x000fea0003800000 */
[----:B-1-34-:R-:W-:Y:S01]  /*90d0*/  IADD3 R47, P0, R48, 0x60, RZ ;  /* 0x00000060302f7810 */ /* 0x01afe20007f1e0ff */
[----:B------:R-:W-:Y:S02]  /*90e0*/  IMAD.MOV.U32 R44, RZ, RZ, R94 ;  /* 0x000000ffff2c7224 */ /* 0x000fe400078e005e */
        /* <DEDUP_REMOVED lines=14> */
.L_x_7839:
[----:B------:R-:W-:Y:S05]  /*91d0*/  BSYNC B0 ;  /* 0x0000000000007941 */ /* 0x000fea0003800000 */
.L_x_7838:
[----:B-1-34-:R-:W3:Y:S01]  /*91e0*/  LDL R44, [R1+0x10] ;  /* 0x00001000012c7983 */ /* 0x01aee20000100800 */
[----:B------:R-:W-:Y:S02]  /*91f0*/  VIADD R184, R184, 0x1 ;  /* 0x00000001b8b87836 */ /* 0x000fe40000000000 */
[----:B0-2---:R-:W-:Y:S01]  /*9200*/  @!P3 VIADD R107, R107, 0x288c0 ;  /* 0x000288c06b6bb836 */ /* 0x005fe20000000000 */
[----:B------:R-:W-:Y:S01]  /*9210*/  @!PT LDS RZ, [RZ] ;  /* 0x00000000fffff984 */ /* 0x000fe20000000800 */
[----:B------:R-:W-:Y:S01]  /*9220*/  @!PT LDS RZ, [RZ] ;  /* 0x00000000fffff984 */ /* 0x000fe20000000800 */
[----:B------:R-:W-:Y:S01]  /*9230*/  @!PT LDS RZ, [RZ] ;  /* 0x00000000fffff984 */ /* 0x000fe20000000800 */
[----:B------:R-:W-:Y:S01]  /*9240*/  @!PT LDS RZ, [RZ] ;  /* 0x00000000fffff984 */ /* 0x000fe20000000800 */
[----:B------:R0:W-:Y:S06]  /*9250*/  MEMBAR.ALL.CTA ;  /* 0x0000000000007992 */ /* 0x0001ec0000008000 */
[----:B0-----:R-:W0:Y:S02]  /*9260*/  FENCE.VIEW.ASYNC.S ;  /* 0x00000000000073c6 */ /* 0x001e240000000000 */
[----:B0-----:R0:W-:Y:S01]  /*9270*/  BAR.SYNC.DEFER_BLOCKING R124, 0x80 ;  /* 0x0002007c0000751d */ /* 0x0011e20000010000 */
[----:B------:R-:W-:-:S02]  /*9280*/  ISETP.NE.AND P0, PT, R184, 0x2, PT ;  /* 0x00000002b800780c */ /* 0x000fc40003f05270 */
[----:B------:R-:W-:Y:S02]  /*9290*/  @!P3 PRMT R107, RZ, 0x654, R107 ;  /* 0x00000654ff6bb816 */ /* 0x000fe4000000006b */
[----:B------:R-:W-:Y:S02]  /*92a0*/  SEL R184, R184, RZ, P0 ;  /* 0x000000ffb8b87207 */ /* 0x000fe40000000000 */
[----:B------:R0:W-:Y:S01]  /*92b0*/  @!P3 SYNCS.ARRIVE.TRANS64.RED.A1T0 RZ, [R107+URZ], RZ ;  /* 0x000000ff6bffb9a7 */ /* 0x0001e2000810043f */
[----:B---3--:R-:W-:Y:S02]  /*92c0*/  LOP3.LUT P4, RZ, R44, 0x4, RZ, 0xc0, !PT ;  /* 0x000000042cff7812 */ /* 0x008fe4000788c0ff */
[----:B------:R-:W-:-:S04]  /*92d0*/  SEL R44, RZ, 0x1, P0 ;  /* 0x00000001ff2c7807 */ /* 0x000fc80000000000 */
[----:B------:R-:W-:-:S07]  /*92e0*/  LOP3.LUT R191, R191, R44, RZ, 0x3c, !PT ;  /* 0x0000002cbfbf7212 */ /* 0x000fce00078e3cff */
[----:B0-----:R-:W-:Y:S05]  /*92f0*/  @P4 BRA `(.L_x_7840) ;  /* 0xffffff98005c4947 */ /* 0x001fea000383ffff */
[----:B------:R-:W0:Y:S01]  /*9300*/  S2R R45, SR_TID.X ;  /* 0x00000000002d7919 */ /* 0x000e220000002100 */
[----:B------:R-:W-:Y:S02]  /*9310*/  PLOP3.LUT P0, PT, PT, PT, PT, 0x8, 0x0 ;  /* 0x000000000000781c */ /* 0x000fe40003f0e170 */
[----:B0-----:R-:W-:-:S04]  /*9320*/  SHF.R.U32.HI R45, RZ, 0x7, R45 ;  /* 0x00000007ff2d7819 */ /* 0x001fc8000001162d */
[----:B------:R-:W-:-:S13]  /*9330*/  ISETP.NE.AND P4, PT, R45, 0x1, PT ;  /* 0x000000012d00780c */ /* 0x000fda0003f85270 */
[----:B------:R-:W-:Y:S06]  /*9340*/  @!P4 BAR.ARV 0x9, 0x100 ;  /* 0x024400000000cb1d */ /* 0x000fec0000002000 */
.L_x_7750:
[----:B------:R-:W0:Y:S01]  /*9350*/  LDC R0, c[0x0][0x448] ;  /* 0x00011200ff007b82 */ /* 0x000e220000000800 */
[----:B------:R-:W-:-:S07]  /*9360*/  IADD3 R7, R189, 0x1, -R187 ;  /* 0x00000001bd077810 */ /* 0x000fce0007ffe8bb */
[----:B------:R-:W1:Y:S01]  /*9370*/  LDC.64 R4, c[0x0][0x9e0] ;  /* 0x00027800ff047b82 */ /* 0x000e620000000a00 */
[----:B0-----:R-:W-:Y:S01]  /*9380*/  ISETP.NE.AND P1, PT, R0, 0x1, PT ;  /* 0x000000010000780c */ /* 0x001fe20003f25270 */
[----:B------:R-:W-:Y:S01]  /*9390*/  VIADD R0, R192, 0x7f ;  /* 0x0000007fc0007836 */ /* 0x000fe20000000000 */
[----:B-1----:R-:W-:-:S11]  /*93a0*/  ISETP.GE.AND P2, PT, R5, 0x1, PT ;  /* 0x000000010500780c */ /* 0x002fd60003f46270 */
[----:B------:R-:W0:Y:S08]  /*93b0*/  @P1 LDC R3, c[0x0][0x44c] ;  /* 0x00011300ff031b82 */ /* 0x000e300000000800 */
[----:B------:R-:W1:Y:S01]  /*93c0*/  @P1 LDC R6, c[0x0][0x450] ;  /* 0x00011400ff061b82 */ /* 0x000e620000000800 */
[----:B0-----:R-:W-:-:S05]  /*93d0*/  @P1 IMAD.HI.U32 R3, R0, R3, RZ ;  /* 0x0000000300031227 */ /* 0x001fca00078e00ff */
[----:B-1----:R-:W-:-:S05]  /*93e0*/  @P1 SHF.R.U32.HI R0, RZ, R6, R3 ;  /* 0x00000006ff001219 */ /* 0x002fca0000011603 */
[----:B------:R-:W-:Y:S01]  /*93f0*/  IMAD.IADD R3, R7, 0x1, R0 ;  /* 0x0000000107037824 */ /* 0x000fe200078e0200 */
[----:B------:R-:W-:Y:S06]  /*9400*/  @P0 BRA `(.L_x_7841) ;  /* 0x00000000000c0947 */ /* 0x000fec0003800000 */
[----:B------:R-:W0:Y:S01]  /*9410*/  FENCE.VIEW.ASYNC.G ;  /* 0x00000000000073c6 */ /* 0x000e220000000100 */
[----:B------:R-:W-:Y:S05]  /*9420*/  WARPSYNC.ALL ;  /* 0x0000000000007948 */ /* 0x000fea0003800000 */
[----:B0-----:R-:W-:Y:S06]  /*9430*/  BAR.ARV 0xc, 0x180 ;  /* 0x0306000000007b1d */ /* 0x001fec0000002000 */
.L_x_7841:
        /* <DEDUP_REMOVED lines=13> */
.L_x_7844:
[----:B------:R-:W-:-:S13]  /*9510*/  ISETP.NE.AND P0, PT, R5, 0x1, PT ;  /* 0x000000010500780c */ /* 0x000fda0003f05270 */
[----:B------:R-:W0:Y:S02]  /*9520*/  @P0 LDC.64 R6, c[0x0][0x9e8] ;  /* 0x00027a00ff060b82 */ /* 0x000e240000000a00 */
[----:B0-----:R-:W-:-:S05]  /*9530*/  @P0 IMAD.HI.U32 R6, R0, R6, RZ ;  /* 0x0000000600060227 */ /* 0x001fca00078e00ff */
[----:B------:R-:W-:-:S07]  /*9540*/  @P0 SHF.R.U32.HI R0, RZ, R7, R6 ;  /* 0x00000007ff000219 */ /* 0x000fce0000011606 */
.L_x_7845:
[----:B------:R-:W-:Y:S05]  /*9550*/  BSYNC B0 ;  /* 0x0000000000007941 */ /* 0x000fea0003800000 */
.L_x_7843:
[----:B------:R-:W-:-:S05]  /*9560*/  IMAD R3, R0, R5, R5 ;  /* 0x0000000500037224 */ /* 0x000fca00078e0205 */
[----:B------:R-:W-:-:S07]  /*9570*/  VIMNMX R4, R4, R3, PT ;  /* 0x0000000304047248 */ /* 0x000fce0003fe0100 */
.L_x_7842:
[----:B------:R-:W0:Y:S01]  /*9580*/  @P1 LDC R7, c[0x0][0x44c] ;  /* 0x00011300ff071b82 */ /* 0x000e220000000800 */
[----:B------:R-:W-:Y:S01]  /*9590*/  VIADD R4, R4, 0x7f ;  /* 0x0000007f04047836 */ /* 0x000fe20000000000 */
[----:B------:R-:W-:Y:S01]  /*95a0*/  ULDC UR4, c[0x0][0x9dc] ;  /* 0x0002770000047ab9 */ /* 0x000fe20000000800 */
[----:B------:R-:W-:-:S03]  /*95b0*/  IMAD.MOV.U32 R0, RZ, RZ, R192 ;  /* 0x000000ffff007224 */ /* 0x000fc600078e00c0 */
        /* <DEDUP_REMOVED lines=20> */
.L_x_7848:
[----:B------:R-:W-:-:S13]  /*9700*/  ISETP.NE.AND P0, PT, R5, 0x1, PT ;  /* 0x000000010500780c */ /* 0x000fda0003f05270 */
[----:B------:R-:W0:Y:S02]  /*9710*/  @P0 LDC.64 R6, c[0x0][0x9e8] ;  /* 0x00027a00ff060b82 */ /* 0x000e240000000a00 */
[----:B0-----:R-:W-:-:S05]  /*9720*/  @P0 IMAD.HI.U32 R4, R0, R6, RZ ;  /* 0x0000000600040227 */ /* 0x001fca00078e00ff */
[----:B------:R-:W-:-:S07]  /*9730*/  @P0 SHF.R.U32.HI R0, RZ, R7, R4 ;  /* 0x00000007ff000219 */ /* 0x000fce0000011604 */
.L_x_7849:
[----:B------:R-:W-:Y:S05]  /*9740*/  BSYNC B0 ;  /* 0x0000000000007941 */ /* 0x000fea0003800000 */
.L_x_7847:
[----:B------:R-:W-:-:S05]  /*9750*/  IMAD R0, R0, R5, RZ ;  /* 0x0000000500007224 */ /* 0x000fca00078e02ff */
[----:B------:R-:W-:-:S07]  /*9760*/  VIMNMX R3, R3, R0, !PT ;  /* 0x0000000003037248 */ /* 0x000fce0007fe0100 */
.L_x_7846:
        /* <DEDUP_REMOVED lines=39> */
.L_x_7851:
[----:B------:R-:W-:Y:S05]  /*99e0*/  BSYNC B0 ;  /* 0x0000000000007941 */ /* 0x000fea0003800000 */
.L_x_7850:
        /* <DEDUP_REMOVED lines=39> */
[----:B------:R-:W-:-:S03]  /*9c60*/  UMOV UR4, 0xffffffff ;  /* 0xffffffff00047882 */ /* 0x000fc60000000000 */
[----:B------:R-:W-:Y:S05]  /*9c70*/  BRA.DIV UR4, `(.L_x_7853) ;  /* 0x000001da048c7947 */ /* 0x000fea000b800000 */
[----:B------:R-:W0:Y:S02]  /*9c80*/  S2R R3, SR_TID.X ;  /* 0x0000000000037919 */ /* 0x000e240000002100 */
[----:B0-----:R-:W-:-:S05]  /*9c90*/  VIADD R3, R3, 0xffffff80 ;  /* 0xffffff8003037836 */ /* 0x001fca0000000000 */
[----:B------:R-:W-:-:S04]  /*9ca0*/  SHF.R.S32.HI R0, RZ, 0x1f, R3 ;  /* 0x0000001fff007819 */ /* 0x000fc80000011403 */
[----:B------:R-:W-:-:S04]  /*9cb0*/  LEA.HI R0, R0, R3, RZ, 0x7 ;  /* 0x0000000300007211 */ /* 0x000fc800078f38ff */
[----:B------:R-:W-:-:S05]  /*9cc0*/  SHF.R.S32.HI R0, RZ, 0x7, R0 ;  /* 0x00000007ff007819 */ /* 0x000fca0000011400 */
[----:B------:R0:W1:Y:S02]  /*9cd0*/  SHFL.IDX PT, R193, R0, RZ, 0x1f ;  /* 0x00001fff00c17589 */ /* 0x00006400000e0000 */
.L_x_8197:
[----:B01----:R-:W-:Y:S01]  /*9ce0*/  LEA.HI R0, R193, R193, RZ, 0x1 ;  /* 0x000000c1c1007211 */ /* 0x003fe200078f08ff */
[----:B------:R-:W-:-:S03]  /*9cf0*/  IMAD.U32 R3, RZ, RZ, UR44 ;  /* 0x0000002cff037e24 */ /* 0x000fc6000f8e00ff */
[----:B------:R-:W-:Y:S02]  /*9d00*/  LOP3.LUT R0, R0, 0x1e, RZ, 0xc0, !PT ;  /* 0x0000001e00007812 */ /* 0x000fe400078ec0ff */
[----:B------:R-:W-:-:S03]  /*9d10*/  LOP3.LUT P0, RZ, R3, 0x3ff, RZ, 0xc0, !PT ;  /* 0x000003ff03ff7812 */ /* 0x000fc6000780c0ff */
[----:B------:R-:W-:Y:S01]  /*9d20*/  IMAD.IADD R0, R193, 0x1, -R0 ;  /* 0x00000001c1007824 */ /* 0x000fe200078e0a00 */
[----:B------:R-:W-:-:S04]  /*9d30*/  P2R R24, PR, RZ, 0x1 ;  /* 0x00000001ff187803 */ /* 0x000fc80000000000 */
        /* <DEDUP_REMOVED lines=20> */
.L_x_7854:
        /* <DEDUP_REMOVED lines=12> */
.L_x_7858:
[----:B-1----:R1:W2:Y:S02]  /*9f40*/  SYNCS.PHASECHK.TRANS64.TRYWAIT P0, [R2+URZ+0x28800], R3 ;  /* 0x02880003020075a7 */ /* 0x0022a4000800017f */
[----:B--2---:R-:W-:Y:S05]  /*9f50*/  @!P0 NANOSLEEP.SYNCS 0x989680 ;  /* 0x009896800000895d */ /* 0x004fea0003900000 */
[----:B------:R-:W2:Y:S02]  /*9f60*/  @!P0 SYNCS.PHASECHK.TRANS64 P0, [R2+URZ+0x28800], R3 ;  /* 0x02880003020085a7 */ /* 0x000ea4000800007f */
[----:B--2---:R-:W-:Y:S05]  /*9f70*/  @!P0 BRA `(.L_x_7858) ;  /* 0xfffffffc00f08947 */ /* 0x004fea000383ffff */
.L_x_7857:
[----:B------:R-:W-:Y:S05]  /*9f80*/  BSYNC B0 ;  /* 0x0000000000007941 */ /* 0x000fea0003800000 */
.L_x_7856:
[----:B------:R-:W-:Y:S05]  /*9f90*/  BRA `(.L_x_7859) ;  /* 0x0000005400007947 */ /* 0x000fea0003800000 */
.L_x_7855:
[----:B------:R-:W-:Y:S01]  /*9fa0*/  ISETP.NE.AND P0, PT, R24, RZ, PT ;  /* 0x000000ff1800720c */ /* 0x000fe20003f05270 */
[----:B------:R-:W-:Y:S01]  /*9fb0*/  ULDC.64 UR4, c[0x0][0x3f8] ;  /* 0x0000fe0000047ab9 */ /* 0x000fe20000000a00 */
[----:B-----5:R-:W-:Y:S01]  /*9fc0*/  SHF.R.S32.HI R0, RZ, 0x1f, R112 ;  /* 0x0000001fff007819 */ /* 0x020fe20000011470 */
[----:B------:R-:W-:Y:S01]  /*9fd0*/  ULDC.64 UR6, c[0x0][0x408] ;  /* 0x0001020000067ab9 */ /* 0x000fe20000000a00 */
[----:B------:R-:W-:-:S04]  /*9fe0*/  IMAD.WIDE.U32 R24, R112, UR4, RZ ;  /* 0x0000000470187c25 */ /* 0x000fc8000f8e00ff */
[C---:B------:R-:W-:Y:S02]  /*9ff0*/  IMAD R3, R0.reuse, UR4, RZ ;  /* 0x0000000400037c24 */ /* 0x040fe4000f8e02ff */
[----:B------:R-:W-:Y:S02]  /*a000*/  IMAD R5, R0, UR6, RZ ;  /* 0x0000000600057c24 */ /* 0x000fe4000f8e02ff */
        /* <DEDUP_REMOVED lines=22> */
.L_x_7860:
[----:B------:R-:W-:Y:S01]  /*a170*/  ULDC.U8 UR4, c[0x0][0x410] ;  /* 0x0001040000047ab9 */ /* 0x000fe20000000000 */
[----:B------:R-:W-:Y:S01]  /*a180*/  IMAD.IADD R58, R23, 0x1, R192 ;  /* 0x00000001173a7824 */ /* 0x000fe200078e02c0 */
[----:B------:R-:W-:Y:S01]  /*a190*/  ISETP.NE.AND P0, PT, RZ, UR4, PT ;  /* 0x00000004ff007c0c */ /* 0x000fe2000bf05270 */
[----:B------:R-:W-:Y:S02]  /*a1a0*/  BSSY B0, `(.L_x_7861) ;  /* 0x0000517000007945 */ /* 0x000fe40003800000 */
[----:B------:R-:W-:-:S10]  /*a1b0*/  IMAD R3, R207, 0x20, R58 ;  /* 0x00000020cf037824 */ /* 0x000fd400078e023a */
[----:B------:R-:W-:Y:S05]  /*a1c0*/  @!P0 BRA `(.L_x_7862) ;  /* 0x0000002800588947 */ /* 0x000fea0003800000 */
[----:B------:R-:W0:Y:S01]  /*a1d0*/  LDC R8, c[0x0][0x448] ;  /* 0x00011200ff087b82 */ /* 0x000e220000000800 */
[----:B------:R-:W-:Y:S01]  /*a1e0*/  ULDC.64 UR4, c[0x0][0x3f8] ;  /* 0x0000fe0000047ab9 */ /* 0x000fe20000000a00 */
[----:B------:R-:W-:Y:S01]  /*a1f0*/  ULDC.64 UR6, c[0x0][0x408] ;  /* 0x0001020000067ab9 */ /* 0x000fe20000000a00 */
[----:B------:R-:W-:Y:S02]  /*a200*/  IMAD.MOV.U32 R4, RZ, RZ, R24 ;  /* 0x000000ffff047224 */ /* 0x000fe400078e0018 */
[----:B------:R-:W-:Y:S02]  /*a210*/  IMAD.MOV.U32 R10, RZ, RZ, R112 ;  /* 0x000000ffff0a7224 */ /* 0x000fe400078e0070 */
[----:B------:R-:W-:Y:S01]  /*a220*/  IMAD.MOV.U32 R11, RZ, RZ, R29 ;  /* 0x000000ffff0b7224 */ /* 0x000fe200078e001d */
        /* <DEDUP_REMOVED lines=27> */
.L_x_8203:
[----:B------:R-:W-:Y:S01]  /*a3e0*/  IMAD R75, R187, R8, RZ ;  /* 0x00000008bb4b7224 */ /* 0x000fe200078e02ff */
[----:B------:R-:W-:Y:S01]  /*a3f0*/  BSSY B1, `(.L_x_7864) ;  /* 0x000001e000017945 */ /* 0x000fe20003800000 */
[----:B------:R-:W-:Y:S02]  /*a400*/  CS2R R46, SRZ ;  /* 0x00000000002e7805 */ /* 0x000fe4000001ff00 */
[----:B------:R-:W-:Y:S02]  /*a410*/  CS2R R40, SRZ ;  /* 0x0000000000287805 */ /* 0x000fe4000001ff00 */
[----:B------:R-:W-:Y:S02]  /*a420*/  CS2R R44, SRZ ;  /* 0x00000000002c7805 */ /* 0x000fe4000001ff00 */
[----:B------:R-:W-:Y:S02]  /*a430*/  ISETP.GE.AND P0, PT, R58, R75, PT ;  /* 0x0000004b3a00720c */ /* 0x000fe40003f06270 */
[----:B------:R-:W-:-:S11]  /*a440*/  CS2R R38, SRZ ;  /* 0x0000000000267805 */ /* 0x000fd6000001ff00 */
[----:B------:R-:W-:Y:S05]  /*a450*/  @P0 BRA `(.L_x_7865) ;  /* 0x00000000005c0947 */ /* 0x000fea0003800000 */
[----:B------:R-:W-:Y:S01]  /*a460*/  ULDC UR4, c[0x0][0x3f4] ;  /* 0x0000fd0000047ab9 */ /* 0x000fe20000000800 */
[----:B------:R-:W-:Y:S02]  /*a470*/  CS2R R38, SRZ ;  /* 0x0000000000267805 */ /* 0x000fe4000001ff00 */
[----:B------:R-:W-:Y:S02]  /*a480*/  ISETP.GE.AND P4, PT, R18, UR4, PT ;  /* 0x0000000412007c0c */ /* 0x000fe4000bf86270 */
[----:B------:R-:W-:Y:S02]  /*a490*/  CS2R R40, SRZ ;  /* 0x0000000000287805 */ /* 0x000fe4000001ff00 */
[----:B------:R-:W-:-:S09]  /*a4a0*/  ISETP.GE.AND P5, PT, R185, UR4, PT ;  /* 0x00000004b9007c0c */ /* 0x000fd2000bfa6270 */
[C---:B------:R-:W-:Y:S01]  /*a4b0*/  @!P4 IMAD.SHL.U32 R12, R18.reuse, 0x2, RZ ;  /* 0x00000002120cc824 */ /* 0x040fe200078e00ff */
[----:B------:R-:W-:-:S03]  /*a4c0*/  @!P4 SHF.L.U64.HI R13, R18, 0x1, R19 ;  /* 0x00000001120dc819 */ /* 0x000fc60000010213 */
[C---:B------:R-:W-:Y:S01]  /*a4d0*/  @!P5 IMAD.SHL.U32 R15, R185.reuse, 0x2, RZ ;  /* 0x00000002b90fd824 */ /* 0x040fe200078e00ff */
[----:B------:R-:W-:Y:S02]  /*a4e0*/  @!P5 SHF.L.U64.HI R11, R185, 0x1, R232 ;  /* 0x00000001b90bd819 */ /* 0x000fe400000102e8 */
[CC--:B--2---:R-:W-:Y:S02]  /*a4f0*/  @!P4 IADD3 R8, P0, R3.reuse, R12.reuse, RZ ;  /* 0x0000000c0308c210 */ /* 0x0c4fe40007f1e0ff */
[----:B----4-:R-:W-:Y:S02]  /*a500*/  @!P4 IADD3 R12, P1, R14, R12, RZ ;  /* 0x0000000c0e0cc210 */ /* 0x010fe40007f3e0ff */
[-C--:B------:R-:W-:Y:S01]  /*a510*/  @!P5 IADD3 R20, P2, R3, R15.reuse, RZ ;  /* 0x0000000f0314d210 */ /* 0x080fe20007f5e0ff */
[----:B-1----:R-:W-:Y:S01]  /*a520*/  @!P4 IMAD.X R9, R0, 0x1, R13, P0 ;  /* 0x000000010009c824 */ /* 0x002fe200000e060d */
[----:B------:R-:W-:Y:S02]  /*a530*/  @!P5 IADD3 R14, P3, R14, R15, RZ ;  /* 0x0000000f0e0ed210 */ /* 0x000fe40007f7e0ff */
[----:B------:R-:W-:-:S02]  /*a540*/  CS2R R44, SRZ ;  /* 0x00000000002c7805 */ /* 0x000fc4000001ff00 */
[----:B------:R-:W-:Y:S01]  /*a550*/  CS2R R46, SRZ ;  /* 0x00000000002e7805 */ /* 0x000fe2000001ff00 */
[----:B------:R-:W-:Y:S02]  /*a560*/  @!P5 IMAD.X R21, R0, 0x1, R11, P2 ;  /* 0x000000010015d824 */ /* 0x000fe400010e060b */
[C---:B---3--:R-:W-:Y:S02]  /*a570*/  @!P4 IMAD.X R13, R4.reuse, 0x1, R13, P1 ;  /* 0x00000001040dc824 */ /* 0x048fe400008e060d */
[----:B------:R-:W-:Y:S01]  /*a580*/  @!P5 IMAD.X R15, R4, 0x1, R11, P3 ;  /* 0x00000001040fd824 */ /* 0x000fe200018e060b */
[----:B------:R1:W5:Y:S04]  /*a590*/  @!P5 LD.E.64 R38, desc[UR42][R20.64] ;  /* 0x0000002a1426d980 */ /* 0x000368000c101b00 */
[----:B------:R1:W5:Y:S04]  /*a5a0*/  @!P5 LD.E.64 R40, desc[UR42][R14.64] ;  /* 0x0000002a0e28d980 */ /* 0x000368000c101b00 */
[----:B------:R1:W5:Y:S04]  /*a5b0*/  @!P4 LD.E.64 R44, desc[UR42][R8.64] ;  /* 0x0000002a082cc980 */ /* 0x000368000c101b00 */
[----:B------:R1:W5:Y:S02]  /*a5c0*/  @!P4 LD.E.64 R46, desc[UR42][R12.64] ;  /* 0x0000002a0c2ec980 */ /* 0x000364000c101b00 */
.L_x_7865:
[----:B------:R-:W-:Y:S05]  /*a5d0*/  BSYNC B1 ;  /* 0x0000000000017941 */ /* 0x000fea0003800000 */
.L_x_7864:
        /* <DEDUP_REMOVED lines=22> */
[----:B----4-:R1:W4:Y:S02]  /*a740*/  SHFL.IDX PT, R14, R5, 0x1, 0x181f ;  /* 0x00381f00050e7f89 */ /* 0x01032400000e0000 */
.L_x_8209:
[----:B------:R-:W-:Y:S01]  /*a750*/  VIADD R8, R58, 0x20 ;  /* 0x000000203a087836 */ /* 0x000fe20000000000 */
[----:B------:R-:W-:Y:S01]  /*a760*/  BSSY B1, `(.L_x_7867) ;  /* 0x000001d000017945 */ /* 0x000fe20003800000 */
[----:B------:R-:W-:Y:S02]  /*a770*/  CS2R R30, SRZ ;  /* 0x00000000001e7805 */ /* 0x000fe4000001ff00 */
[----:B------:R-:W-:Y:S02]  /*a780*/  CS2R R42, SRZ ;  /* 0x00000000002a7805 */ /* 0x000fe4000001ff00 */
[----:B------:R-:W-:Y:S02]  /*a790*/  CS2R R32, SRZ ;  /* 0x0000000000207805 */ /* 0x000fe4000001ff00 */
[----:B------:R-:W-:-:S13]  /*a7a0*/  ISETP.GE.AND P0, PT, R8, R75, PT ;  /* 0x0000004b0800720c */ /* 0x000fda0003f06270 */
        /* <DEDUP_REMOVED lines=10> */
[CC--:B---3--:R-:W-:Y:S02]  /*a850*/  @!P4 IADD3 R8, P0, R3.reuse, R12.reuse, RZ ;  /* 0x0000000c0308c210 */ /* 0x0c8fe40007f1e0ff */
[-C--:B------:R-:W-:Y:S02]  /*a860*/  @!P5 IADD3 R20, P2, R3, R9.reuse, RZ ;  /* 0x000000090314d210 */ /* 0x080fe40007f5e0ff */
[C---:B----4-:R-:W-:Y:S02]  /*a870*/  @!P4 IADD3 R12, P1, R14.reuse, R12, RZ ;  /* 0x0000000c0e0cc210 */ /* 0x050fe40007f3e0ff */
[----:B------:R-:W-:Y:S01]  /*a880*/  @!P5 IADD3 R14, P3, R14, R9, RZ ;  /* 0x000000090e0ed210 */ /* 0x000fe20007f7e0ff */
[----:B--2---:R-:W-:Y:S01]  /*a890*/  @!P5 IMAD.X R21, R0, 0x1, R15, P2 ;  /* 0x000000010015d824 */ /* 0x004fe200010e060f */
[----:B------:R-:W-:-:S02]  /*a8a0*/  CS2R R42, SRZ ;  /* 0x00000000002a7805 */ /* 0x000fc4000001ff00 */
[----:B------:R-:W-:Y:S01]  /*a8b0*/  CS2R R34, SRZ ;  /* 0x0000000000227805 */ /* 0x000fe2000001ff00 */
[--C-:B------:R-:W-:Y:S02]  /*a8c0*/  @!P4 IMAD.X R9, R0, 0x1, R11.reuse, P0 ;  /* 0x000000010009c824 */ /* 0x100fe400000e060b */
[C---:B0-----:R-:W-:Y:S01]  /*a8d0*/  @!P4 IMAD.X R13, R4.reuse, 0x1, R11, P1 ;  /* 0x00000001040dc824 */ /* 0x041fe200008e060b */
[----:B------:R0:W5:Y:S01]  /*a8e0*/  @!P5 LD.E.64 R32, desc[UR42][R20.64] ;  /* 0x0000002a1420d980 */ /* 0x000162000c101b00 */
[----:B------:R-:W-:-:S03]  /*a8f0*/  @!P5 IMAD.X R15, R4, 0x1, R15, P3 ;  /* 0x00000001040fd824 */ /* 0x000fc600018e060f */
[----:B------:R0:W5:Y:S04]  /*a900*/  @!P4 LD.E.64 R42, desc[UR42][R8.64] ;  /* 0x0000002a082ac980 */ /* 0x000168000c101b00 */
[----:B------:R0:W5:Y:S04]  /*a910*/  @!P5 LD.E.64 R30, desc[UR42][R14.64] ;  /* 0x0000002a0e1ed980 */ /* 0x000168000c101b00 */
[----:B------:R0:W5:Y:S02]  /*a920*/  @!P4 LD.E.64 R34, desc[UR42][R12.64] ;  /* 0x0000002a0c22c980 */ /* 0x000164000c101b00 */
.L_x_7868:
[----:B------:R-:W-:Y:S05]  /*a930*/  BSYNC B1 ;  /* 0x0000000000017941 */ /* 0x000fea0003800000 */
.L_x_7867:
[----:B--2--5:R-:W-:Y:S01]  /*a940*/  IMAD.MOV.U32 R0, RZ, RZ, R34 ;  /* 0x000000ffff007224 */ /* 0x024fe200078e0022 */
[----:B------:R-:W-:Y:S01]  /*a950*/  UMOV UR4, 0xffffffff ;  /* 0xffffffff00047882 */ /* 0x000fe20000000000 */
[----:B---3--:R-:W-:Y:S02]  /*a960*/  IMAD.MOV.U32 R3, RZ, RZ, R35 ;  /* 0x000000ffff037224 */ /* 0x008fe400078e0023 */
[----:B0-----:R-:W-:Y:S01]  /*a970*/  IMAD.MOV.U32 R4, RZ, RZ, R30 ;  /* 0x000000ffff047224 */ /* 0x001fe200078e001e */
        /* <DEDUP_REMOVED lines=17> */
[----:B----4-:R4:W0:Y:S02]  /*aa90*/  SHFL.IDX PT, R14, R5, 0x2, 0x181f ;  /* 0x00581f00050e7f89 */ /* 0x01082400000e0000 */
.L_x_8215:
[----:B------:R-:W-:Y:S01]  /*aaa0*/  VIADD R8, R58, 0x40 ;  /* 0x000000403a087836 */ /* 0x000fe20000000000 */
        /* <DEDUP_REMOVED lines=18> */
[C---:B0-----:R-:W-:Y:S02]  /*abd0*/  @!P4 IADD3 R12, P1, R14.reuse, R12, RZ ;  /* 0x0000000c0e0cc210 */ /* 0x041fe40007f3e0ff */
[----:B------:R-:W-:Y:S01]  /*abe0*/  @!P5 IADD3 R14, P3, R14, R9, RZ ;  /* 0x000000090e0ed210 */ /* 0x000fe20007f7e0ff */
[----:B--2---:R-:W-:Y:S01]  /*abf0*/  @!P5 IMAD.X R49, R0, 0x1, R15, P2 ;  /* 0x000000010031d824 */ /* 0x004fe200010e060f */
[----:B------:R-:W-:-:S02]  /*ac00*/  CS2R R28, SRZ ;  /* 0x00000000001c7805 */ /* 0x000fc4000001ff00 */
[----:B------:R-:W-:Y:S01]  /*ac10*/  CS2R R26, SRZ ;  /* 0x00000000001a7805 */ /* 0x000fe2000001ff00 */
[--C-:B------:R-:W-:Y:S02]  /*ac20*/  @!P4 IMAD.X R9, R0, 0x1, R11.reuse, P0 ;  /* 0x000000010009c824 */ /* 0x100fe400000e060b */
[C---:B------:R-:W-:Y:S01]  /*ac30*/  @!P4 IMAD.X R13, R4.reuse, 0x1, R11, P1 ;  /* 0x00000001040dc824 */ /* 0x040fe200008e060b */
[----:B------:R0:W5:Y:S01]  /*ac40*/  @!P5 LD.E.64 R20, desc[UR42][R48.64] ;  /* 0x0000002a3014d980 */ /* 0x000162000c101b00 */
[----:B------:R-:W-:-:S03]  /*ac50*/  @!P5 IMAD.X R15, R4, 0x1, R15, P3 ;  /* 0x00000001040fd824 */ /* 0x000fc600018e060f */
[----:B------:R0:W5:Y:S04]  /*ac60*/  @!P4 LD.E.64 R28, desc[UR42][R8.64] ;  /* 0x0000002a081cc980 */ /* 0x000168000c101b00 */
[----:B------:R0:W5:Y:S04]  /*ac70*/  @!P5 LD.E.64 R24, desc[UR42][R14.64] ;  /* 0x0000002a0e18d980 */ /* 0x000168000c101b00 */
[----:B------:R0:W5:Y:S02]  /*ac80*/  @!P4 LD.E.64 R26, desc[UR42][R12.64] ;  /* 0x0000002a0c1ac980 */ /* 0x000164000c101b00 */
.L_x_7871:
[----:B------:R-:W-:Y:S05]  /*ac90*/  BSYNC B1 ;  /* 0x0000000000017941 */ /* 0x000fea0003800000 */
.L_x_7870:
[----:B0----5:R-:W-:Y:S01]  /*aca0*/  IMAD.MOV.U32 R8, RZ, RZ, R25 ;  /* 0x000000ffff087224 */ /* 0x021fe200078e0019 */
[----:B------:R-:W-:Y:S01]  /*acb0*/  UMOV UR4, 0xffffffff ;  /* 0xffffffff00047882 */ /* 0x000fe20000000000 */
[----:B--2---:R-:W-:Y:S02]  /*acc0*/  IMAD.MOV.U32 R0, RZ, RZ, R26 ;  /* 0x000000ffff007224 */ /* 0x004fe400078e001a */
        /* <DEDUP_REMOVED lines=16> */
[----:B------:R0:W2:Y:S04]  /*add0*/  SHFL.IDX PT, R0, R7, 0x3, 0x181f ;  /* 0x00781f0007007f89 */ /* 0x0000a800000e0000 */
[----:B------:R0:W3:Y:S04]  /*ade0*/  SHFL.IDX PT, R3, R6, 0x3, 0x181f ;  /* 0x00781f0006037f89 */ /* 0x0000e800000e0000 */
[----:B------:R0:W0:Y:S04]  /*adf0*/  SHFL.IDX PT, R4, R10, 0x3, 0x181f ;  /* 0x00781f000a047f89 */ /* 0x00002800000e0000 */
[----:B-1--4-:R-:W1:Y:S02]  /*ae00*/  SHFL.IDX PT, R5, R5, 0x3, 0x181f ;  /* 0x00781f0005057f89 */ /* 0x012e6400000e0000 */
.L_x_8221:
[----:B------:R-:W-:Y:S01]  /*ae10*/  VIADD R58, R58, 0x60 ;  /* 0x000000603a3a7836 */ /* 0x000fe20000000000 */
[----:B0-----:R-:W-:Y:S01]  /*ae20*/  LEA.HI R6, R213, R213, RZ, 0x1 ;  /* 0x000000d5d5067211 */ /* 0x001fe200078f08ff */
[----:B------:R-:W-:Y:S01]  /*ae30*/  BSSY B1, `(.L_x_7873) ;  /* 0x0000020000017945 */ /* 0x000fe20003800000 */
[----:B------:R-:W-:Y:S02]  /*ae40*/  CS2R R10, SRZ ;  /* 0x00000000000a7805 */ /* 0x000fe4000001ff00 */
[----:B------:R-:W-:Y:S02]  /*ae50*/  CS2R R14, SRZ ;  /* 0x00000000000e7805 */ /* 0x000fe4000001ff00 */
[----:B------:R-:W-:Y:S02]  /*ae60*/  ISETP.GE.AND P0, PT, R58, R75, PT ;  /* 0x0000004b3a00720c */ /* 0x000fe40003f06270 */
[----:B------:R-:W-:Y:S02]  /*ae70*/  CS2R R12, SRZ ;  /* 0x00000000000c7805 */ /* 0x000fe4000001ff00 */
[----:B------:R-:W-:-:S05]  /*ae80*/  LOP3.LUT R6, R6, 0xfffffffe, RZ, 0xc0, !PT ;  /* 0xfffffffe06067812 */ /* 0x000fca00078ec0ff */
[----:B------:R-:W-:-:S05]  /*ae90*/  IMAD.IADD R6, R213, 0x1, -R6 ;  /* 0x00000001d5067824 */ /* 0x000fca00078e0a06 */
[----:B------:R-:W-:Y:S01]  /*aea0*/  SHF.L.U32 R77, R6, 0x1f, RZ ;  /* 0x0000001f064d7819 */ /* 0x000fe200000006ff */
[----:B------:R-:W-:Y:S06]  /*aeb0*/  @P0 BRA `(.L_x_7874) ;  /* 0x00000000005c0947 */ /* 0x000fec0003800000 */
[----:B------:R-:W-:Y:S01]  /*aec0*/  ULDC UR4, c[0x0][0x3f4] ;  /* 0x0000fd0000047ab9 */ /* 0x000fe20000000800 */
[----:B------:R-:W-:Y:S02]  /*aed0*/  CS2R R12, SRZ ;  /* 0x00000000000c7805 */ /* 0x000fe4000001ff00 */
[----:B------:R-:W-:Y:S02]  /*aee0*/  ISETP.GE.AND P4, PT, R18, UR4, PT ;  /* 0x0000000412007c0c */ /* 0x000fe4000bf86270 */
[----:B------:R-:W-:-:S11]  /*aef0*/  ISETP.GE.AND P5, PT, R185, UR4, PT ;  /* 0x00000004b9007c0c */ /* 0x000fd6000bfa6270 */
[C---:B------:R-:W-:Y:S01]  /*af00*/  @!P4 IMAD.SHL.U32 R48, R18.reuse, 0x2, RZ ;  /* 0x000000021230c824 */ /* 0x040fe200078e00ff */
[----:B------:R-:W-:Y:S01]  /*af10*/  @!P4 SHF.L.U64.HI R9, R18, 0x1, R19 ;  /* 0x000000011209c819 */ /* 0x000fe20000010213 */
[C---:B------:R-:W-:Y:S01]  /*af20*/  @!P5 IMAD.SHL.U32 R50, R185.reuse, 0x2, RZ ;  /* 0x00000002b932d824 */ /* 0x040fe200078e00ff */
[----:B------:R-:W-:Y:S02]  /*af30*/  @!P5 SHF.L.U64.HI R11, R185, 0x1, R232 ;  /* 0x00000001b90bd819 */ /* 0x000fe400000102e8 */
[C---:B---3--:R-:W-:Y:S02]  /*af40*/  @!P4 IADD3 R6, P0, R3.reuse, R48, RZ ;  /* 0x000000300306c210 */ /* 0x048fe40007f1e0ff */
[----:B------:R-:W-:Y:S02]  /*af50*/  @!P5 IADD3 R52, P2, R3, R50, RZ ;  /* 0x000000320334d210 */ /* 0x000fe40007f5e0ff */
[C---:B-1----:R-:W-:Y:S01]  /*af60*/  @!P4 IADD3 R48, P1, R5.reuse, R48, RZ ;  /* 0x000000300530c210 */ /* 0x042fe20007f3e0ff */
[C---:B--2---:R-:W-:Y:S01]  /*af70*/  @!P4 IMAD.X R7, R0.reuse, 0x1, R9, P0 ;  /* 0x000000010007c824 */ /* 0x044fe200000e0609 */
[----:B------:R-:W-:Y:S01]  /*af80*/  @!P5 IADD3 R50, P3, R5, R50, RZ ;  /* 0x000000320532d210 */ /* 0x000fe20007f7e0ff */
[----:B------:R-:W-:Y:S01]  /*af90*/  @!P5 IMAD.X R53, R0, 0x1, R11, P2 ;  /* 0x000000010035d824 */ /* 0x000fe200010e060b */
[----:B------:R-:W-:Y:S01]  /*afa0*/  CS2R R14, SRZ ;  /* 0x00000000000e7805 */ /* 0x000fe2000001ff00 */
[C---:B------:R-:W-:Y:S01]  /*afb0*/  @!P4 IMAD.X R49, R4.reuse, 0x1, R9, P1 ;  /* 0x000000010431c824 */ /* 0x040fe200008e0609 */
[----:B------:R-:W-:Y:S01]  /*afc0*/  CS2R R8, SRZ ;  /* 0x0000000000087805 */ /* 0x000fe2000001ff00 */
[----:B------:R-:W-:Y:S01]  /*afd0*/  @!P5 IMAD.X R51, R4, 0x1, R11, P3 ;  /* 0x000000010433d824 */ /* 0x000fe200018e060b */
[----:B------:R-:W-:Y:S01]  /*afe0*/  CS2R R10, SRZ ;  /* 0x00000000000a7805 */ /* 0x000fe2000001ff00 */
[----:B------:R0:W5:Y:S04]  /*aff0*/  @!P5 LD.E.64 R12, desc[UR42][R52.64] ;  /* 0x0000002a340cd980 */ /* 0x000168000c101b00 */
[----:B------:R0:W5:Y:S04]  /*b000*/  @!P4 LD.E.64 R14, desc[UR42][R6.64] ;  /* 0x0000002a060ec980 */ /* 0x000168000c101b00 */
[----:B------:R0:W5:Y:S04]  /*b010*/  @!P5 LD.E.64 R10, desc[UR42][R50.64] ;  /* 0x0000002a320ad980 */ /* 0x000168000c101b00 */
[----:B------:R0:W5:Y:S02]  /*b020*/  @!P4 LD.E.64 R8, desc[UR42][R48.64] ;  /* 0x0000002a3008c980 */ /* 0x000164000c101b00 */
.L_x_7874:
[----:B------:R-:W-:Y:S05]  /*b030*/  BSYNC B1 ;  /* 0x0000000000017941 */ /* 0x000fea0003800000 */
.L_x_7873:
[----:B------:R-:W4:Y:S01]  /*b040*/  SYNCS.PHASECHK.TRANS64.TRYWAIT P0, [R2+URZ+0x28800], R77 ;  /* 0x0288004d020075a7 */ /* 0x000f22000800017f */
[----:B-----5:R-:W-:Y:S01]  /*b050*/  IMAD.MOV.U32 R4, RZ, RZ, R9 ;  /* 0x000000ffff047224 */ /* 0x020fe200078e0009 */
[----:B--2---:R-:W-:Y:S01]  /*b060*/  VIADDMNMX R0, R75, -R192, 0x80, PT ;  /* 0x000000804b007446 */ /* 0x004fe200038009c0 */
[----:B---3--:R-:W-:Y:S01]  /*b070*/  IMAD.MOV.U32 R3, RZ, RZ, R8 ;  /* 0x000000ffff037224 */ /* 0x008fe200078e0008 */
[----:B------:R-:W-:Y:S01]  /*b080*/  BSSY B1, `(.L_x_7875) ;  /* 0x000000e000017945 */ /* 0x000fe20003800000 */
[----:B-1----:R-:W-:Y:S01]  /*b090*/  IMAD.MOV.U32 R5, RZ, RZ, R14 ;  /* 0x000000ffff057224 */ /* 0x002fe200078e000e */
[----:B0-----:R-:W-:Y:S01]  /*b0a0*/  PRMT R52, R4, 0x7610, R52 ;  /* 0x0000761004347816 */ /* 0x001fe20000000034 */
[----:B------:R-:W-:Y:S01]  /*b0b0*/  IMAD.MOV.U32 R4, RZ, RZ, R11 ;  /* 0x000000ffff047224 */ /* 0x000fe200078e000b */
[----:B------:R-:W-:Y:S01]  /*b0c0*/  PRMT R51, R3, 0x7610, R51 ;  /* 0x0000761003337816 */ /* 0x000fe20000000033 */
[----:B------:R-:W-:Y:S01]  /*b0d0*/  IMAD.MOV.U32 R6, RZ, RZ, R15 ;  /* 0x000000ffff067224 */ /* 0x000fe200078e000f */
[----:B------:R-:W-:Y:S01]  /*b0e0*/  PRMT R53, R5, 0x7610, R53 ;  /* 0x0000761005357816 */ /* 0x000fe20000000035 */
[----:B------:R-:W-:Y:S01]  /*b0f0*/  IMAD.MOV.U32 R3, RZ, RZ, R10 ;  /* 0x000000ffff037224 */ /* 0x000fe200078e000a */
[----:B------:R-:W-:Y:S01]  /*b100*/  PRMT R48, R4, 0x7610, R48 ;  /* 0x0000761004307816 */ /* 0x000fe20000000030 */
[----:B------:R-:W-:Y:S01]  /*b110*/  IMAD.MOV.U32 R4, RZ, RZ, R12 ;  /* 0x000000ffff047224 */ /* 0x000fe200078e000c */
[----:B------:R-:W-:Y:S01]  /*b120*/  ISETP.GE.AND P1, PT, R23, R0, PT ;  /* 0x000000001700720c */ /* 0x000fe20003f26270 */
[----:B------:R-:W-:Y:S01]  /*b130*/  IMAD.MOV.U32 R5, RZ, RZ, R13 ;  /* 0x000000ffff057224 */ /* 0x000fe200078e000d */
[----:B------:R-:W-:Y:S01]  /*b140*/  PRMT R58, R6, 0x7610, R58 ;  /* 0x00007610063a7816 */ /* 0x000fe2000000003a */
[----:B----4-:R-:W-:Y:S10]  /*b150*/  @!P0 BRA `(.L_x_7876) ;  /* 0x000001cc00588947 */ /* 0x010ff40003800000 */
.L_x_8222:
[----:B------:R-:W-:Y:S05]  /*b160*/  BSYNC B1 ;  /* 0x0000000000017941 */ /* 0x000fea0003800000 */
.L_x_7875:
[----:B------:R-:W-:Y:S01]  /*b170*/  BSSY B1, `(.L_x_7877) ;  /* 0x0000067000017945 */ /* 0x000fe20003800000 */
[----:B------:R-:W-:Y:S02]  /*b180*/  PRMT R49, R4, 0x7610, R49 ;  /* 0x0000761004317816 */ /* 0x000fe40000000031 */
[----:B------:R-:W-:Y:S01]  /*b190*/  PRMT R50, R5, 0x7610, R50 ;  /* 0x0000761005327816 */ /* 0x000fe20000000032 */
[----:B------:R-:W-:Y:S06]  /*b1a0*/  @P1 BRA `(.L_x_7878) ;  /* 0x00000004008c1947 */ /* 0x000fec0003800000 */
[----:B------:R-:W1:Y:S01]  /*b1b0*/  LDC R4, c[0x0][0x3f4] ;  /* 0x0000fd00ff047b82 */ /* 0x000e620000000800 */
[----:B------:R-:W-:Y:S01]  /*b1c0*/  BSSY B2, `(.L_x_7879) ;  /* 0x0000032000027945 */ /* 0x000fe20003800000 */
[-C--:B-1----:R-:W-:Y:S02]  /*b1d0*/  ISETP.GE.AND P0, PT, R18, R4.reuse, PT ;  /* 0x000000041200720c */ /* 0x082fe40003f06270 */
[----:B------:R-:W-:-:S11]  /*b1e0*/  ISETP.GE.AND P1, PT, R185, R4, PT ;  /* 0x00000004b900720c */ /* 0x000fd60003f26270 */
[----:B------:R-:W-:Y:S05]  /*b1f0*/  @P0 BRA `(.L_x_7880) ;  /* 0x0000000000b80947 */ /* 0x000fea0003800000 */
[----:B------:R-:W1:Y:S01]  /*b200*/  LDS.128 R4, [R204] ;  /* 0x00000000cc047984 */ /* 0x000e620000000c00 */
[----:B------:R-:W-:Y:S02]  /*b210*/  SHF.R.U32.HI R78, RZ, 0x10, R47 ;  /* 0x00000010ff4e7819 */ /* 0x000fe4000001162f */
[----:B------:R-:W-:Y:S02]  /*b220*/  SHF.R.U32.HI R75, RZ, 0x10, R45 ;  /* 0x00000010ff4b7819 */ /* 0x000fe4000001162d */
[----:B------:R-:W-:Y:S02]  /*b230*/  PRMT R78, R37, 0x5432, R78 ;  /* 0x00005432254e7816 */ /* 0x000fe4000000004e */
[----:B0-----:R-:W-:Y:S02]  /*b240*/  SHF.R.U64 R77, R46, 0x10, R47 ;  /* 0x000000102e4d7819 */ /* 0x001fe4000000122f */
[----:B------:R-:W-:Y:S01]  /*b250*/  PRMT R75, R79, 0x5410, R75 ;  /* 0x000054104f4b7816 */ /* 0x000fe2000000004b */
[----:B------:R-:W-:Y:S01]  /*b260*/  IMAD.U32 R79, R78, 0x10000, RZ ;  /* 0x000100004e4f7824 */ /* 0x000fe200078e00ff */
[----:B------:R-:W-:-:S02]  /*b270*/  SHF.R.U64 R74, R44, 0x10, R45 ;  /* 0x000000102c4a7819 */ /* 0x000fc4000000122d */
[----:B------:R-:W-:Y:S01]  /*b280*/  PRMT R77, R76, 0x5410, R77 ;  /* 0x000054104c4d7816 */ /* 0x000fe2000000004d */
[C---:B------:R-:W-:Y:S01]  /*b290*/  IMAD.U32 R76, R75.reuse, 0x10000, RZ ;  /* 0x000100004b4c7824 */ /* 0x040fe200078e00ff */
[----:B------:R-:W-:Y:S02]  /*b2a0*/  LOP3.LUT R78, R78, 0xffff0000, RZ, 0xc0, !PT ;  /* 0xffff00004e4e7812 */ /* 0x000fe400078ec0ff */
[----:B------:R-:W-:Y:S02]  /*b2b0*/  LOP3.LUT R75, R75, 0xffff0000, RZ, 0xc0, !PT ;  /* 0xffff00004b4b7812 */ /* 0x000fe400078ec0ff */
[----:B------:R-:W-:Y:S02]  /*b2c0*/  PRMT R74, R54, 0x5432, R74 ;  /* 0x00005432364a7816 */ /* 0x000fe4000000004a */
[C---:B-1----:R-:W-:Y:S01]  /*b2d0*/  LOP3.LUT R45, R6.reuse, 0xffff0000, RZ, 0xc0, !PT ;  /* 0xffff0000062d7812 */ /* 0x042fe200078ec0ff */
        /* <DEDUP_REMOVED lines=8> */
[----:B------:R-:W-:Y:S01]  /*b360*/  FFMA.FTZ R80, R44, R79, R80 ;  /* 0x0000004f2c507223 */ /* 0x000fe20000010050 */
[-C--:B------:R-:W-:Y:S01]  /*b370*/  FFMA.FTZ R79, R46, R75.reuse, -R45 ;  /* 0x0000004b2e4f7223 */ /* 0x080fe2000001082d */
[C---:B------:R-:W-:Y:S01]  /*b380*/  IMAD.U32 R7, R5.reuse, 0x10000, RZ ;  /* 0x0001000005077824 */ /* 0x040fe200078e00ff */
[----:B------:R-:W-:Y:S01]  /*b390*/  LOP3.LUT R4, R4, 0xffff0000, RZ, 0xc0, !PT ;  /* 0xffff000004047812 */ /* 0x000fe200078ec0ff */
[C---:B------:R-:W-:Y:S01]  /*b3a0*/  IMAD.U32 R45, R74.reuse, 0x10000, RZ ;  /* 0x000100004a2d7824 */ /* 0x040fe200078e00ff */
[----:B------:R-:W-:Y:S01]  /*b3b0*/  LOP3.LUT R5, R5, 0xffff0000, RZ, 0xc0, !PT ;  /* 0xffff000005057812 */ /* 0x000fe200078ec0ff */
[----:B------:R-:W-:Y:S01]  /*b3c0*/  FMUL.FTZ R83, R47, R75 ;  /* 0x0000004b2f537220 */ /* 0x000fe20000410000 */
[C---:B------:R-:W-:Y:S01]  /*b3d0*/  LOP3.LUT R44, R77.reuse, 0xffff0000, RZ, 0xc0, !PT ;  /* 0xffff00004d2c7812 */ /* 0x040fe200078ec0ff */
[----:B------:R-:W-:Y:S01]  /*b3e0*/  IMAD.U32 R47, R77, 0x10000, RZ ;  /* 0x000100004d2f7824 */ /* 0x000fe200078e00ff */
[----:B------:R-:W-:Y:S01]  /*b3f0*/  LOP3.LUT R74, R74, 0xffff0000, RZ, 0xc0, !PT ;  /* 0xffff00004a4a7812 */ /* 0x000fe200078ec0ff */
[----:B------:R-:W-:Y:S01]  /*b400*/  FFMA.FTZ R78, R46, R78, R83 ;  /* 0x0000004e2e4e7223 */ /* 0x000fe20000010053 */
[C---:B------:R-:W-:Y:S01]  /*b410*/  FMUL.FTZ R46, R4.reuse, R45 ;  /* 0x0000002d042e7220 */ /* 0x040fe20000410000 */
        /* <DEDUP_REMOVED lines=10> */
[----:B------:R-:W-:-:S05]  /*b4c0*/  F2FP.BF16.F32.PACK_AB R5, R44, R5 ;  /* 0x000000052c05723e */ /* 0x000fca00000010ff */
[----:B------:R1:W-:Y:S02]  /*b4d0*/  STS.128 [R204], R4 ;  /* 0x00000004cc007388 */ /* 0x0003e40000000c00 */
.L_x_7880:
[----:B------:R-:W-:Y:S05]  /*b4e0*/  BSYNC B2 ;  /* 0x0000000000027941 */ /* 0x000fea0003800000 */
.L_x_7879:
[----:B------:R-:W-:Y:S05]  /*b4f0*/  @P1 BRA `(.L_x_7878) ;  /* 0x0000000000b81947 */ /* 0x000fea0003800000 */
[----:B-1----:R-:W1:Y:S01]  /*b500*/  LDS.128 R4, [R204+0x4000] ;  /* 0x00400000cc047984 */ /* 0x002e620000000c00 */
        /* <DEDUP_REMOVED lines=12> */
[C---:B-1----:R-:W-:Y:S01]  /*b5d0*/  LOP3.LUT R39, R6.reuse, 0xffff0000, RZ, 0xc0, !PT ;  /* 0xffff000006277812 */ /* 0x042fe200078ec0ff */
        /* <DEDUP_REMOVED lines=32> */
.L_x_7878:
[----:B------:R-:W-:Y:S05]  /*b7e0*/  BSYNC B1 ;  /* 0x0000000000017941 */ /* 0x000fea0003800000 */
.L_x_7877:
[----:B------:R-:W-:Y:S01]  /*b7f0*/  ISETP.GE.AND P0, PT, R212, R0, PT ;  /* 0x00000000d400720c */ /* 0x000fe20003f06270 */
[----:B------:R-:W-:-:S12]  /*b800*/  BSSY B1, `(.L_x_7881) ;  /* 0x0000065000017945 */ /* 0x000fd80003800000 */
[----:B------:R-:W-:Y:S05]  /*b810*/  @P0 BRA `(.L_x_7882) ;  /* 0x00000004008c0947 */ /* 0x000fea0003800000 */
[----:B-12---:R-:W1:Y:S01]  /*b820*/  LDC R4, c[0x0][0x3f4] ;  /* 0x0000fd00ff047b82 */ /* 0x006e620000000800 */
[----:B------:R-:W-:Y:S01]  /*b830*/  BSSY B2, `(.L_x_7883) ;  /* 0x0000032000027945 */ /* 0x000fe20003800000 */
[-C--:B-1----:R-:W-:Y:S02]  /*b840*/  ISETP.GE.AND P0, PT, R18, R4.reuse, PT ;  /* 0x000000041200720c */ /* 0x082fe40003f06270 */
[----:B------:R-:W-:-:S11]  /*b850*/  ISETP.GE.AND P1, PT, R185, R4, PT ;  /* 0x00000004b900720c */ /* 0x000fd60003f26270 */
[----:B------:R-:W-:Y:S05]  /*b860*/  @P0 BRA `(.L_x_7884) ;  /* 0x0000000000b80947 */ /* 0x000fea0003800000 */
[----:B------:R-:W1:Y:S01]  /*b870*/  LDS.128 R4, [R204+0x1000] ;  /* 0x00100000cc047984 */ /* 0x000e620000000c00 */
        /* <DEDUP_REMOVED lines=45> */
.L_x_7884:
[----:B------:R-:W-:Y:S05]  /*bb50*/  BSYNC B2 ;  /* 0x0000000000027941 */ /* 0x000fea0003800000 */
.L_x_7883:
        /* <DEDUP_REMOVED lines=25> */
[----:B------:R-:W-:Y:S02]  /*bcf0*/  IMAD.U32 R7, R5, 0x10000, RZ ;  /* 0x0001000005077824 */ /* 0x000fe400078e00ff */
[----:B------:R-:W-:Y:S01]  /*bd00*/  FFMA.FTZ R38, R30, R34, -R39 ;  /* 0x000000221e267223 */ /* 0x000fe20000010827 */
[----:B------:R-:W-:Y:S01]  /*bd10*/  IMAD.U32 R31, R60, 0x10000, RZ ;  /* 0x000100003c1f7824 */ /* 0x000fe200078e00ff */
[----:B------:R-:W-:Y:S01]  /*bd20*/  LOP3.LUT R4, R4, 0xffff0000, RZ, 0xc0, !PT ;  /* 0xffff000004047812 */ /* 0x000fe200078ec0ff */
[----:B------:R-:W-:Y:S01]  /*bd30*/  IMAD.U32 R33, R57, 0x10000, RZ ;  /* 0x0001000039217824 */ /* 0x000fe200078e00ff */
[----:B------:R-:W-:Y:S01]  /*bd40*/  LOP3.LUT R5, R5, 0xffff0000, RZ, 0xc0, !PT ;  /* 0xffff000005057812 */ /* 0x000fe200078ec0ff */
[----:B------:R-:W-:Y:S01]  /*bd50*/  FFMA.FTZ R40, R32, R59, R35 ;  /* 0x0000003b20287223 */ /* 0x000fe20000010023 */
[----:B------:R-:W-:Y:S01]  /*bd60*/  LOP3.LUT R30, R57, 0xffff0000, RZ, 0xc0, !PT ;  /* 0xffff0000391e7812 */ /* 0x000fe200078ec0ff */
[----:B------:R-:W-:Y:S01]  /*bd70*/  FMUL.FTZ R35, R4, R33 ;  /* 0x0000002104237220 */ /* 0x000fe20000410000 */
[----:B------:R-:W-:Y:S01]  /*bd80*/  LOP3.LUT R60, R60, 0xffff0000, RZ, 0xc0, !PT ;  /* 0xffff00003c3c7812 */ /* 0x000fe200078ec0ff */
[----:B------:R-:W-:-:S02]  /*bd90*/  FMUL.FTZ R32, R4, R31 ;  /* 0x0000001f04207220 */ /* 0x000fc40000410000 */
[C---:B------:R-:W-:Y:S01]  /*bda0*/  FMUL.FTZ R34, R5.reuse, R30 ;  /* 0x0000001e05227220 */ /* 0x040fe20000410000 */
[C---:B------:R-:W-:Y:S01]  /*bdb0*/  FFMA.FTZ R4, R6.reuse, R31, -R35 ;  /* 0x0000001f06047223 */ /* 0x040fe20000010823 */
[-C--:B------:R-:W-:Y:S01]  /*bdc0*/  FMUL.FTZ R39, R5, R60.reuse ;  /* 0x0000003c05277220 */ /* 0x080fe20000410000 */
[----:B------:R-:W-:Y:S01]  /*bdd0*/  FFMA.FTZ R33, R6, R33, R32 ;  /* 0x0000002106217223 */ /* 0x000fe20000010020 */
[----:B------:R-:W-:Y:S01]  /*bde0*/  FFMA.FTZ R5, R7, R60, -R34 ;  /* 0x0000003c07057223 */ /* 0x000fe20000010822 */
[----:B------:R-:W-:Y:S01]  /*bdf0*/  F2FP.BF16.F32.PACK_AB R6, R41, R38 ;  /* 0x000000262906723e */ /* 0x000fe200000010ff */
[----:B------:R-:W-:Y:S01]  /*be00*/  FFMA.FTZ R30, R7, R30, R39 ;  /* 0x0000001e071e7223 */ /* 0x000fe20000010027 */
[----:B------:R-:W-:Y:S02]  /*be10*/  F2FP.BF16.F32.PACK_AB R7, R40, R61 ;  /* 0x0000003d2807723e */ /* 0x000fe400000010ff */
[----:B------:R-:W-:Y:S02]  /*be20*/  F2FP.BF16.F32.PACK_AB R4, R33, R4 ;  /* 0x000000042104723e */ /* 0x000fe400000010ff */
[----:B------:R-:W-:-:S05]  /*be30*/  F2FP.BF16.F32.PACK_AB R5, R30, R5 ;  /* 0x000000051e05723e */ /* 0x000fca00000010ff */
[----:B------:R3:W-:Y:S02]  /*be40*/  STS.128 [R204+0x5000], R4 ;  /* 0x00500004cc007388 */ /* 0x0007e40000000c00 */
.L_x_7882:
[----:B------:R-:W-:Y:S05]  /*be50*/  BSYNC B1 ;  /* 0x0000000000017941 */ /* 0x000fea0003800000 */
.L_x_7881:
[----:B------:R-:W-:Y:S01]  /*be60*/  ISETP.GE.AND P0, PT, R211, R0, PT ;  /* 0x00000000d300720c */ /* 0x000fe20003f06270 */
[----:B------:R-:W-:-:S12]  /*be70*/  BSSY B1, `(.L_x_7885) ;  /* 0x0000065000017945 */ /* 0x000fd80003800000 */
[----:B------:R-:W-:Y:S05]  /*be80*/  @P0 BRA `(.L_x_7886) ;  /* 0x00000004008c0947 */ /* 0x000fea0003800000 */
[----:B-123--:R-:W1:Y:S01]  /*be90*/  LDC R4, c[0x0][0x3f4] ;  /* 0x0000fd00ff047b82 */ /* 0x00ee620000000800 */
[----:B------:R-:W-:Y:S01]  /*bea0*/  BSSY B2, `(.L_x_7887) ;  /* 0x0000032000027945 */ /* 0x000fe20003800000 */
[-C--:B-1----:R-:W-:Y:S02]  /*beb0*/  ISETP.GE.AND P0, PT, R18, R4.reuse, PT ;  /* 0x000000041200720c */ /* 0x082fe40003f06270 */
[----:B------:R-:W-:-:S11]  /*bec0*/  ISETP.GE.AND P1, PT, R185, R4, PT ;  /* 0x00000004b900720c */ /* 0x000fd60003f26270 */
[----:B------:R-:W-:Y:S05]  /*bed0*/  @P0 BRA `(.L_x_7888) ;  /* 0x0000000000b80947 */ /* 0x000fea0003800000 */
[----:B------:R-:W1:Y:S01]  /*bee0*/  LDS.128 R4, [R204+0x2000] ;  /* 0x00200000cc047984 */ /* 0x000e620000000c00 */
        /* <DEDUP_REMOVED lines=45> */
.L_x_7888:
[----:B------:R-:W-:Y:S05]  /*c1c0*/  BSYNC B2 ;  /* 0x0000000000027941 */ /* 0x000fea0003800000 */
.L_x_7887:
        /* <DEDUP_REMOVED lines=47> */
.L_x_7886:
[----:B------:R-:W-:Y:S05]  /*c4c0*/  BSYNC B1 ;  /* 0x0000000000017941 */ /* 0x000fea0003800000 */
.L_x_7885:
[----:B------:R-:W-:-:S13]  /*c4d0*/  ISETP.GE.AND P0, PT, R210, R0, PT ;  /* 0x00000000d200720c */ /* 0x000fda0003f06270 */
[----:B------:R-:W-:Y:S05]  /*c4e0*/  @P0 BRA `(.L_x_7889) ;  /* 0x0000002c00880947 */ /* 0x000fea0003800000 */
[----:B------:R-:W5:Y:S01]  /*c4f0*/  LDC R0, c[0x0][0x3f4] ;  /* 0x0000fd00ff007b82 */ /* 0x000f620000000800 */
[----:B------:R-:W-:Y:S01]  /*c500*/  BSSY B1, `(.L_x_7890) ;  /* 0x0000032000017945 */ /* 0x000fe20003800000 */
[-C--:B-----5:R-:W-:Y:S02]  /*c510*/  ISETP.GE.AND P0, PT, R18, R0.reuse, PT ;  /* 0x000000001200720c */ /* 0x0a0fe40003f06270 */
[----:B------:R-:W-:-:S11]  /*c520*/  ISETP.GE.AND P1, PT, R185, R0, PT ;  /* 0x00000000b900720c */ /* 0x000fd60003f26270 */
[----:B------:R-:W-:Y:S05]  /*c530*/  @P0 BRA `(.L_x_7891) ;  /* 0x0000000000b80947 */ /* 0x000fea0003800000 */
[----:B-1234-:R-:W1:Y:S01]  /*c540*/  LDS.128 R4, [R204+0x3000] ;  /* 0x00300000cc047984 */ /* 0x01ee620000000c00 */
        /* <DEDUP_REMOVED lines=45> */
.L_x_7891:
[----:B------:R-:W-:Y:S05]  /*c820*/  BSYNC B1 ;  /* 0x0000000000017941 */ /* 0x000fea0003800000 */
.L_x_7890:
        /* <DEDUP_REMOVED lines=27> */
[C---:B------:R-:W-:Y:S01]  /*c9e0*/  IMAD.U32 R7, R10.reuse, 0x10000, RZ ;  /* 0x000100000a077824 */ /* 0x040fe200078e00ff */
        /* <DEDUP_REMOVED lines=20> */
.L_x_7862:
        /* <DEDUP_REMOVED lines=27> */
[----:B------:R-:W0:Y:S01]  /*cce0*/  LDC R56, c[0x0][0x3f4] ;  /* 0x0000fd00ff387b82 */ /* 0x000e220000000800 */
[----:B------:R-:W1:Y:S01]  /*ccf0*/  SHFL.IDX PT, R4, R32, RZ, 0x181f ;  /* 0x00181fff20047589 */ /* 0x000e6200000e0000 */
[----:B------:R-:W-:-:S03]  /*cd00*/  IMAD R3, R187, R6, RZ ;  /* 0x00000006bb037224 */ /* 0x000fc600078e02ff */
[----:B------:R-:W2:Y:S04]  /*cd10*/  SHFL.IDX PT, R0, R35, RZ, 0x181f ;  /* 0x00181fff23007589 */ /* 0x000ea800000e0000 */
[----:B------:R-:W3:Y:S04]  /*cd20*/  SHFL.IDX PT, R14, R34, RZ, 0x181f ;  /* 0x00181fff220e7589 */ /* 0x000ee800000e0000 */
[----:B------:R-:W4:Y:S01]  /*cd30*/  SHFL.IDX PT, R5, R33, RZ, 0x181f ;  /* 0x00181fff21057589 */ /* 0x000f2200000e0000 */
[----:B0-----:R-:W-:-:S04]  /*cd40*/  ISETP.GE.AND P0, PT, R16, R56, PT ;  /* 0x000000381000720c */ /* 0x001fc80003f06270 */
[----:B------:R-:W-:-:S13]  /*cd50*/  ISETP.GE.OR P1, PT, R58, R3, P0 ;  /* 0x000000033a00720c */ /* 0x000fda0000726670 */
[C---:B------:R-:W-:Y:S01]  /*cd60*/  @!P1 IMAD.SHL.U32 R21, R16.reuse, 0x2, RZ ;  /* 0x0000000210159824 */ /* 0x040fe200078e00ff */
[----:B------:R-:W-:-:S04]  /*cd70*/  @!P1 SHF.L.U64.HI R6, R16, 0x1, R17 ;  /* 0x0000000110069819 */ /* 0x000fc80000010211 */
[----:B-1----:R-:W-:-:S05]  /*cd80*/  @!P1 IADD3 R4, P2, R4, R21, RZ ;  /* 0x0000001504049210 */ /* 0x002fca0007f5e0ff */
[----:B--2---:R-:W-:Y:S02]  /*cd90*/  @!P1 IMAD.X R7, R0, 0x1, R6, P2 ;  /* 0x0000000100079824 */ /* 0x004fe400010e0606 */
[----:B------:R-:W-:Y:S02]  /*cda0*/  @!P1 IMAD.MOV.U32 R8, RZ, RZ, R4 ;  /* 0x000000ffff089224 */ /* 0x000fe400078e0004 */
[----:B------:R-:W-:-:S06]  /*cdb0*/  @!P1 IMAD.MOV.U32 R9, RZ, RZ, R7 ;  /* 0x000000ffff099224 */ /* 0x000fcc00078e0007 */
[----:B------:R-:W2:Y:S01]  /*cdc0*/  @!P1 LD.E.128 R8, desc[UR42][R8.64] ;  /* 0x0000002a08089980 */ /* 0x000ea2000c101d00 */
[----:B---3--:R-:W-:-:S05]  /*cdd0*/  @!P1 IADD3 R14, P2, R14, R21, RZ ;  /* 0x000000150e0e9210 */ /* 0x008fca0007f5e0ff */
[----:B----4-:R-:W-:Y:S02]  /*cde0*/  @!P1 IMAD.X R5, R5, 0x1, R6, P2 ;  /* 0x0000000105059824 */ /* 0x010fe400010e0606 */
[----:B------:R-:W-:-:S06]  /*cdf0*/  @!P1 IMAD.MOV.U32 R4, RZ, RZ, R14 ;  /* 0x000000ffff049224 */ /* 0x000fcc00078e000e */
[----:B------:R-:W3:Y:S01]  /*ce00*/  @!P1 LD.E.128 R4, desc[UR42][R4.64] ;  /* 0x0000002a04049980 */ /* 0x000ee2000c101d00 */
[----:B------:R-:W-:Y:S02]  /*ce10*/  CS2R R46, SRZ ;  /* 0x00000000002e7805 */ /* 0x000fe4000001ff00 */
[----:B------:R-:W-:Y:S02]  /*ce20*/  CS2R R48, SRZ ;  /* 0x0000000000307805 */ /* 0x000fe4000001ff00 */
[----:B------:R-:W-:Y:S01]  /*ce30*/  CS2R R44, SRZ ;  /* 0x00000000002c7805 */ /* 0x000fe2000001ff00 */
[----:B------:R0:W1:Y:S01]  /*ce40*/  SHFL.IDX PT, R14, R34, 0x1, 0x181f ;  /* 0x00381f00220e7f89 */ /* 0x00006200000e0000 */
[----:B------:R-:W-:Y:S02]  /*ce50*/  CS2R R50, SRZ ;  /* 0x0000000000327805 */ /* 0x000fe4000001ff00 */
[----:B------:R-:W-:Y:S01]  /*ce60*/  CS2R R24, SRZ ;  /* 0x0000000000187805 */ /* 0x000fe2000001ff00 */
[----:B--2---:R-:W-:-:S02]  /*ce70*/  @!P1 IMAD.MOV.U32 R46, RZ, RZ, R8 ;  /* 0x000000ffff2e9224 */ /* 0x004fc400078e0008 */
[----:B------:R-:W-:Y:S01]  /*ce80*/  @!P1 IMAD.MOV.U32 R47, RZ, RZ, R9 ;  /* 0x000000ffff2f9224 */ /* 0x000fe200078e0009 */
[----:B------:R0:W2:Y:S01]  /*ce90*/  SHFL.IDX PT, R8, R32, 0x1, 0x181f ;  /* 0x00381f0020087f89 */ /* 0x0000a200000e0000 */
[----:B------:R-:W-:Y:S02]  /*cea0*/  IMAD.MOV.U32 R0, RZ, RZ, R46 ;  /* 0x000000ffff007224 */ /* 0x000fe400078e002e */
[----:B------:R-:W-:Y:S01]  /*ceb0*/  @!P1 IMAD.MOV.U32 R48, RZ, RZ, R10 ;  /* 0x000000ffff309224 */ /* 0x000fe200078e000a */
[----:B------:R0:W4:Y:S01]  /*cec0*/  SHFL.IDX PT, R9, R33, 0x1, 0x181f ;  /* 0x00381f0021097f89 */ /* 0x00012200000e0000 */
[----:B------:R-:W-:Y:S01]  /*ced0*/  @!P1 IMAD.MOV.U32 R49, RZ, RZ, R11 ;  /* 0x000000ffff319224 */ /* 0x000fe200078e000b */
[----:B------:R-:W-:Y:S01]  /*cee0*/  PRMT R77, R0, 0x7610, R77 ;  /* 0x00007610004d7816 */ /* 0x000fe2000000004d */
[----:B------:R-:W-:Y:S01]  /*cef0*/  IMAD.MOV.U32 R12, RZ, RZ, R47 ;  /* 0x000000ffff0c7224 */ /* 0x000fe200078e002f */
[----:B------:R0:W0:Y:S01]  /*cf00*/  SHFL.IDX PT, R0, R35, 0x1, 0x181f ;  /* 0x00381f0023007f89 */ /* 0x00002200000e0000 */
[----:B------:R-:W-:-:S02]  /*cf10*/  IMAD.MOV.U32 R10, RZ, RZ, R48 ;  /* 0x000000ffff0a7224 */ /* 0x000fc400078e0030 */
[----:B---3--:R-:W-:Y:S01]  /*cf20*/  @!P1 IMAD.MOV.U32 R44, RZ, RZ, R4 ;  /* 0x000000ffff2c9224 */ /* 0x008fe200078e0004 */
[----:B------:R-:W-:Y:S01]  /*cf30*/  PRMT R78, R12, 0x7610, R78 ;  /* 0x000076100c4e7816 */ /* 0x000fe2000000004e */
[----:B------:R-:W-:Y:S01]  /*cf40*/  @!P1 IMAD.MOV.U32 R45, RZ, RZ, R5 ;  /* 0x000000ffff2d9224 */ /* 0x000fe200078e0005 */
[----:B------:R-:W-:Y:S01]  /*cf50*/  PRMT R37, R10, 0x7610, R37 ;  /* 0x000076100a257816 */ /* 0x000fe20000000025 */
[----:B------:R-:W-:Y:S02]  /*cf60*/  @!P1 IMAD.MOV.U32 R50, RZ, RZ, R6 ;  /* 0x000000ffff329224 */ /* 0x000fe400078e0006 */
[----:B------:R-:W-:Y:S02]  /*cf70*/  @!P1 IMAD.MOV.U32 R51, RZ, RZ, R7 ;  /* 0x000000ffff339224 */ /* 0x000fe400078e0007 */
[----:B------:R-:W-:Y:S02]  /*cf80*/  IMAD.MOV.U32 R11, RZ, RZ, R49 ;  /* 0x000000ffff0b7224 */ /* 0x000fe400078e0031 */
[----:B------:R-:W-:-:S02]  /*cf90*/  IMAD.MOV.U32 R4, RZ, RZ, R44 ;  /* 0x000000ffff047224 */ /* 0x000fc400078e002c */
[----:B------:R-:W-:Y:S01]  /*cfa0*/  IMAD.MOV.U32 R5, RZ, RZ, R45 ;  /* 0x000000ffff057224 */ /* 0x000fe200078e002d */
[----:B------:R-:W-:Y:S01]  /*cfb0*/  PRMT R52, R11, 0x7610, R52 ;  /* 0x000076100b347816 */ /* 0x000fe20000000034 */
[----:B------:R-:W-:Y:S01]  /*cfc0*/  IMAD.MOV.U32 R6, RZ, RZ, R50 ;  /* 0x000000ffff067224 */ /* 0x000fe200078e0032 */
[----:B------:R-:W-:Y:S01]  /*cfd0*/  PRMT R79, R4, 0x7610, R79 ;  /* 0x00007610044f7816 */ /* 0x000fe2000000004f */
[----:B------:R-:W-:Y:S01]  /*cfe0*/  IMAD.MOV.U32 R7, RZ, RZ, R51 ;  /* 0x000000ffff077224 */ /* 0x000fe200078e0033 */
[----:B------:R-:W-:Y:S02]  /*cff0*/  PRMT R80, R5, 0x7610, R80 ;  /* 0x0000761005507816 */ /* 0x000fe40000000050 */
[----:B------:R-:W-:Y:S02]  /*d000*/  PRMT R81, R6, 0x7610, R81 ;  /* 0x0000761006517816 */ /* 0x000fe40000000051 */
[----:B012-4-:R-:W-:-:S07]  /*d010*/  PRMT R82, R7, 0x7610, R82 ;  /* 0x0000761007527816 */ /* 0x017fce0000000052 */
.L_x_8232:
[----:B------:R-:W-:Y:S01]  /*d020*/  VIADD R4, R58, 0x20 ;  /* 0x000000203a047836 */ /* 0x000fe20000000000 */
[----:B------:R-:W-:Y:S01]  /*d030*/  BSSY B1, `(.L_x_7893) ;  /* 0x0000012000017945 */ /* 0x000fe20003800000 */
[----:B------:R-:W-:Y:S02]  /*d040*/  CS2R R26, SRZ ;  /* 0x00000000001a7805 */ /* 0x000fe4000001ff00 */
[----:B------:R-:W-:Y:S02]  /*d050*/  CS2R R6, SRZ ;  /* 0x0000000000067805 */ /* 0x000fe4000001ff00 */
[----:B------:R-:W-:Y:S02]  /*d060*/  ISETP.GE.AND P1, PT, R4, R3, PT ;  /* 0x000000030400720c */ /* 0x000fe40003f26270 */
[----:B------:R-:W-:-:S11]  /*d070*/  CS2R R4, SRZ ;  /* 0x0000000000047805 */ /* 0x000fd6000001ff00 */
[----:B------:R-:W-:Y:S05]  /*d080*/  @P1 BRA `(.L_x_7894) ;  /* 0x0000000000301947 */ /* 0x000fea0003800000 */
[----:B------:R-:W-:Y:S02]  /*d090*/  CS2R R26, SRZ ;  /* 0x00000000001a7805 */ /* 0x000fe4000001ff00 */
[----:B------:R-:W-:Y:S02]  /*d0a0*/  CS2R R4, SRZ ;  /* 0x0000000000047805 */ /* 0x000fe4000001ff00 */
[----:B------:R-:W-:Y:S01]  /*d0b0*/  CS2R R6, SRZ ;  /* 0x0000000000067805 */ /* 0x000fe2000001ff00 */
[----:B------:R-:W-:Y:S06]  /*d0c0*/  @P0 BRA `(.L_x_7894) ;  /* 0x0000000000200947 */ /* 0x000fec0003800000 */
[C---:B------:R-:W-:Y:S01]  /*d0d0*/  IMAD.SHL.U32 R15, R16.reuse, 0x2, RZ ;  /* 0x00000002100f7824 */ /* 0x040fe200078e00ff */
[----:B------:R-:W-:-:S04]  /*d0e0*/  SHF.L.U64.HI R6, R16, 0x1, R17 ;  /* 0x0000000110067819 */ /* 0x000fc80000010211 */
[-C--:B------:R-:W-:Y:S02]  /*d0f0*/  IADD3 R4, P1, R8, R15.reuse, RZ ;  /* 0x0000000f08047210 */ /* 0x080fe40007f3e0ff */
[----:B------:R-:W-:-:S03]  /*d100*/  IADD3 R14, P2, R14, R15, RZ ;  /* 0x0000000f0e0e7210 */ /* 0x000fc60007f5e0ff */
[--C-:B------:R-:W-:Y:S02]  /*d110*/  IMAD.X R5, R0, 0x1, R6.reuse, P1 ;  /* 0x0000000100057824 */ /* 0x100fe400008e0606 */
[----:B------:R-:W-:-:S04]  /*d120*/  IMAD.X R15, R9, 0x1, R6, P2 ;  /* 0x00000001090f7824 */ /* 0x000fc800010e0606 */
[----:B------:R-:W5:Y:S04]  /*d130*/  LD.E.128 R4, desc[UR42][R4.64] ;  /* 0x0000002a04047980 */ /* 0x000f68000c101d00 */
[----:B------:R0:W5:Y:S02]  /*d140*/  LD.E.128 R24, desc[UR42][R14.64] ;  /* 0x0000002a0e187980 */ /* 0x000164000c101d00 */
.L_x_7894:
[----:B------:R-:W-:Y:S05]  /*d150*/  BSYNC B1 ;  /* 0x0000000000017941 */ /* 0x000fea0003800000 */
.L_x_7893:
[----:B-----5:R-:W-:Y:S01]  /*d160*/  IMAD.MOV.U32 R0, RZ, RZ, R24 ;  /* 0x000000ffff007224 */ /* 0x020fe200078e0018 */
        /* <DEDUP_REMOVED lines=17> */
[----:B------:R-:W1:Y:S01]  /*d280*/  SHFL.IDX PT, R8, R32, 0x2, 0x181f ;  /* 0x00581f0020087f89 */ /* 0x000e6200000e0000 */
[----:B------:R-:W-:-:S03]  /*d290*/  VIADD R10, R58, 0x40 ;  /* 0x000000403a0a7836 */ /* 0x000fc60000000000 */
[----:B------:R-:W2:Y:S02]  /*d2a0*/  SHFL.IDX PT, R0, R35, 0x2, 0x181f ;  /* 0x00581f0023007f89 */ /* 0x000ea400000e0000 */
[----:B------:R-:W-:Y:S02]  /*d2b0*/  ISETP.GE.OR P1, PT, R10, R3, P0 ;  /* 0x000000030a00720c */ /* 0x000fe40000726670 */
[----:B0-----:R-:W0:Y:S04]  /*d2c0*/  SHFL.IDX PT, R14, R34, 0x2, 0x181f ;  /* 0x00581f00220e7f89 */ /* 0x001e2800000e0000 */
[----:B------:R-:W3:Y:S07]  /*d2d0*/  SHFL.IDX PT, R20, R33, 0x2, 0x181f ;  /* 0x00581f0021147f89 */ /* 0x000eee00000e0000 */
[C---:B------:R-:W-:Y:S01]  /*d2e0*/  @!P1 IMAD.SHL.U32 R21, R16.reuse, 0x2, RZ ;  /* 0x0000000210159824 */ /* 0x040fe200078e00ff */
[----:B------:R-:W-:-:S04]  /*d2f0*/  @!P1 SHF.L.U64.HI R29, R16, 0x1, R17 ;  /* 0x00000001101d9819 */ /* 0x000fc80000010211 */
[----:B-1----:R-:W-:-:S05]  /*d300*/  @!P1 IADD3 R8, P2, R8, R21, RZ ;  /* 0x0000001508089210 */ /* 0x002fca0007f5e0ff */
[----:B--2---:R-:W-:-:S06]  /*d310*/  @!P1 IMAD.X R9, R0, 0x1, R29, P2 ;  /* 0x0000000100099824 */ /* 0x004fcc00010e061d */
[----:B------:R-:W2:Y:S01]  /*d320*/  @!P1 LD.E.128 R8, desc[UR42][R8.64] ;  /* 0x0000002a08089980 */ /* 0x000ea2000c101d00 */
[----:B0-----:R-:W-:-:S05]  /*d330*/  @!P1 IADD3 R28, P2, R14, R21, RZ ;  /* 0x000000150e1c9210 */ /* 0x001fca0007f5e0ff */
[----:B---3--:R-:W-:-:S06]  /*d340*/  @!P1 IMAD.X R29, R20, 0x1, R29, P2 ;  /* 0x00000001141d9824 */ /* 0x008fcc00010e061d */
[----:B------:R-:W3:Y:S01]  /*d350*/  @!P1 LD.E.128 R28, desc[UR42][R28.64] ;  /* 0x0000002a1c1c9980 */ /* 0x000ee2000c101d00 */
[----:B------:R-:W-:Y:S02]  /*d360*/  CS2R R20, SRZ ;  /* 0x0000000000147805 */ /* 0x000fe4000001ff00 */
[----:B------:R-:W-:Y:S02]  /*d370*/  CS2R R38, SRZ ;  /* 0x0000000000267805 */ /* 0x000fe4000001ff00 */
[----:B------:R-:W-:Y:S01]  /*d380*/  CS2R R40, SRZ ;  /* 0x0000000000287805 */ /* 0x000fe2000001ff00 */
[----:B------:R-:W0:Y:S01]  /*d390*/  SHFL.IDX PT, R32, R32, 0x3, 0x181f ;  /* 0x00781f0020207f89 */ /* 0x000e2200000e0000 */
[----:B------:R-:W-:-:S03]  /*d3a0*/  CS2R R42, SRZ ;  /* 0x00000000002a7805 */ /* 0x000fc6000001ff00 */
[----:B------:R-:W1:Y:S04]  /*d3b0*/  SHFL.IDX PT, R34, R34, 0x3, 0x181f ;  /* 0x00781f0022227f89 */ /* 0x000e6800000e0000 */
[----:B------:R-:W4:Y:S01]  /*d3c0*/  SHFL.IDX PT, R33, R33, 0x3, 0x181f ;  /* 0x00781f0021217f89 */ /* 0x000f2200000e0000 */
[----:B--2---:R-:W-:Y:S02]  /*d3d0*/  @!P1 IMAD.MOV.U32 R20, RZ, RZ, R8 ;  /* 0x000000ffff149224 */ /* 0x004fe400078e0008 */
[----:B------:R-:W-:Y:S02]  /*d3e0*/  @!P1 IMAD.MOV.U32 R38, RZ, RZ, R10 ;  /* 0x000000ffff269224 */ /* 0x000fe400078e000a */
[----:B------:R-:W-:Y:S02]  /*d3f0*/  IMAD.MOV.U32 R0, RZ, RZ, R20 ;  /* 0x000000ffff007224 */ /* 0x000fe400078e0014 */
[----:B------:R-:W-:-:S02]  /*d400*/  @!P1 IMAD.MOV.U32 R39, RZ, RZ, R11 ;  /* 0x000000ffff279224 */ /* 0x000fc400078e000b */
[----:B------:R-:W-:Y:S01]  /*d410*/  @!P1 IMAD.MOV.U32 R21, RZ, RZ, R9 ;  /* 0x000000ffff159224 */ /* 0x000fe200078e0009 */
[----:B------:R-:W-:Y:S01]  /*d420*/  PRMT R65, R0, 0x7610, R65 ;  /* 0x0000761000417816 */ /* 0x000fe20000000041 */
[----:B------:R-:W-:Y:S01]  /*d430*/  IMAD.MOV.U32 R8, RZ, RZ, R38 ;  /* 0x000000ffff087224 */ /* 0x000fe200078e0026 */
[----:B------:R2:W0:Y:S01]  /*d440*/  SHFL.IDX PT, R0, R35, 0x3, 0x181f ;  /* 0x00781f0023007f89 */ /* 0x00042200000e0000 */
[----:B------:R-:W-:Y:S02]  /*d450*/  IMAD.MOV.U32 R9, RZ, RZ, R39 ;  /* 0x000000ffff097224 */ /* 0x000fe400078e0027 */
[----:B---3--:R-:W-:Y:S01]  /*d460*/  @!P1 IMAD.MOV.U32 R40, RZ, RZ, R28 ;  /* 0x000000ffff289224 */ /* 0x008fe200078e001c */
[----:B------:R-:W-:Y:S01]  /*d470*/  PRMT R53, R8, 0x7610, R53 ;  /* 0x0000761008357816 */ /* 0x000fe20000000035 */
[----:B------:R-:W-:Y:S01]  /*d480*/  @!P1 IMAD.MOV.U32 R41, RZ, RZ, R29 ;  /* 0x000000ffff299224 */ /* 0x000fe200078e001d */
[----:B------:R-:W-:Y:S01]  /*d490*/  PRMT R54, R9, 0x7610, R54 ;  /* 0x0000761009367816 */ /* 0x000fe20000000036 */
[----:B------:R-:W-:-:S02]  /*d4a0*/  @!P1 IMAD.MOV.U32 R42, RZ, RZ, R30 ;  /* 0x000000ffff2a9224 */ /* 0x000fc400078e001e */
[----:B------:R-:W-:Y:S02]  /*d4b0*/  @!P1 IMAD.MOV.U32 R43, RZ, RZ, R31 ;  /* 0x000000ffff2b9224 */ /* 0x000fe400078e001f */
[----:B------:R-:W-:Y:S02]  /*d4c0*/  IMAD.MOV.U32 R8, RZ, RZ, R40 ;  /* 0x000000ffff087224 */ /* 0x000fe400078e0028 */
[----:B------:R-:W-:Y:S02]  /*d4d0*/  IMAD.MOV.U32 R9, RZ, RZ, R41 ;  /* 0x000000ffff097224 */ /* 0x000fe400078e0029 */
        /* <DEDUP_REMOVED lines=8> */
[----:B012-4-:R-:W-:-:S07]  /*d560*/  PRMT R75, R11, 0x7610, R75 ;  /* 0x000076100b4b7816 */ /* 0x017fce000000004b */
.L_x_8242:
[----:B------:R-:W-:Y:S01]  /*d570*/  VIADD R58, R58, 0x60 ;  /* 0x000000603a3a7836 */ /* 0x000fe20000000000 */
[----:B------:R-:W-:Y:S01]  /*d580*/  LEA.HI R10, R213, R213, RZ, 0x1 ;  /* 0x000000d5d50a7211 */ /* 0x000fe200078f08ff */
[----:B------:R-:W-:Y:S01]  /*d590*/  BSSY B1, `(.L_x_7896) ;  /* 0x0000015000017945 */ /* 0x000fe20003800000 */
[----:B------:R-:W-:Y:S02]  /*d5a0*/  CS2R R12, SRZ ;  /* 0x00000000000c7805 */ /* 0x000fe4000001ff00 */
[----:B------:R-:W-:Y:S02]  /*d5b0*/  CS2R R14, SRZ ;  /* 0x00000000000e7805 */ /* 0x000fe4000001ff00 */
[----:B------:R-:W-:Y:S02]  /*d5c0*/  ISETP.GE.AND P1, PT, R58, R3, PT ;  /* 0x000000033a00720c */ /* 0x000fe40003f26270 */
[----:B------:R-:W-:-:S05]  /*d5d0*/  LOP3.LUT R10, R10, 0xfffffffe, RZ, 0xc0, !PT ;  /* 0xfffffffe0a0a7812 */ /* 0x000fca00078ec0ff */
[----:B------:R-:W-:Y:S01]  /*d5e0*/  IMAD.IADD R29, R213, 0x1, -R10 ;  /* 0x00000001d51d7824 */ /* 0x000fe200078e0a0a */
[----:B------:R-:W-:-:S04]  /*d5f0*/  CS2R R10, SRZ ;  /* 0x00000000000a7805 */ /* 0x000fc8000001ff00 */
[----:B------:R-:W-:Y:S01]  /*d600*/  SHF.L.U32 R29, R29, 0x1f, RZ ;  /* 0x0000001f1d1d7819 */ /* 0x000fe200000006ff */
[----:B------:R-:W-:Y:S06]  /*d610*/  @P1 BRA `(.L_x_7897) ;  /* 0x0000000000301947 */ /* 0x000fec0003800000 */
        /* <DEDUP_REMOVED lines=11> */
[----:B------:R-:W5:Y:S02]  /*d6d0*/  LD.E.128 R8, desc[UR42][R8.64] ;  /* 0x0000002a08087980 */ /* 0x000f64000c101d00 */
.L_x_7897:
[----:B------:R-:W-:Y:S05]  /*d6e0*/  BSYNC B1 ;  /* 0x0000000000017941 */ /* 0x000fea0003800000 */
.L_x_7896:
[----:B------:R-:W0:Y:S01]  /*d6f0*/  SYNCS.PHASECHK.TRANS64.TRYWAIT P4, [R2+URZ+0x28800], R29 ;  /* 0x0288001d020075a7 */ /* 0x000e22000808017f */
[----:B------:R-:W-:Y:S01]  /*d700*/  VIADDMNMX R3, R3, -R192, 0x80, PT ;  /* 0x0000008003037446 */ /* 0x000fe200038009c0 */
[----:B-----5:R-:W-:Y:S01]  /*d710*/  IMAD.MOV.U32 R0, RZ, RZ, R8 ;  /* 0x000000ffff007224 */ /* 0x020fe200078e0008 */
[----:B------:R-:W-:Y:S01]  /*d720*/  BSSY B1, `(.L_x_7898) ;  /* 0x0000013000017945 */ /* 0x000fe20003800000 */
[----:B------:R-:W-:Y:S01]  /*d730*/  IMAD.MOV.U32 R28, RZ, RZ, R9 ;  /* 0x000000ffff1c7224 */ /* 0x000fe200078e0009 */
[-C--:B------:R-:W-:Y:S01]  /*d740*/  ISETP.GE.OR P3, PT, R23, R3.reuse, P0 ;  /* 0x000000031700720c */ /* 0x080fe20000766670 */
[----:B------:R-:W-:Y:S01]  /*d750*/  IMAD.MOV.U32 R30, RZ, RZ, R13 ;  /* 0x000000ffff1e7224 */ /* 0x000fe200078e000d */
[-C--:B------:R-:W-:Y:S02]  /*d760*/  ISETP.GE.OR P2, PT, R212, R3.reuse, P0 ;  /* 0x00000003d400720c */ /* 0x080fe40000746670 */
[-C--:B------:R-:W-:Y:S02]  /*d770*/  ISETP.GE.OR P1, PT, R211, R3.reuse, P0 ;  /* 0x00000003d300720c */ /* 0x080fe40000726670 */
[----:B------:R-:W-:Y:S01]  /*d780*/  ISETP.GE.OR P0, PT, R210, R3, P0 ;  /* 0x00000003d200720c */ /* 0x000fe20000706670 */
        /* <DEDUP_REMOVED lines=11> */
[----:B0-----:R-:W-:Y:S06]  /*d840*/  @!P4 BRA `(.L_x_7899) ;  /* 0x000001b00088c947 */ /* 0x001fec0003800000 */
.L_x_8243:
[----:B------:R-:W-:Y:S05]  /*d850*/  BSYNC B1 ;  /* 0x0000000000017941 */ /* 0x000fea0003800000 */
.L_x_7898:
[----:B------:R-:W-:Y:S04]  /*d860*/  BSSY B1, `(.L_x_7900) ;  /* 0x000006a000017945 */ /* 0x000fe80003800000 */
[----:B------:R-:W-:Y:S05]  /*d870*/  @P3 BRA `(.L_x_7901) ;  /* 0x0000000400a03947 */ /* 0x000fea0003800000 */
[----:B------:R-:W-:Y:S01]  /*d880*/  LEA.HI R28, R56, R207, RZ, 0x1d ;  /* 0x000000cf381c7211 */ /* 0x000fe200078fe8ff */
[----:B------:R-:W-:Y:S01]  /*d890*/  IMAD.SHL.U32 R30, R23, 0x40, RZ ;  /* 0x00000040171e7824 */ /* 0x000fe200078e00ff */
[--C-:B------:R-:W-:Y:S02]  /*d8a0*/  SHF.R.U64 R84, R46, 0x10, R47.reuse ;  /* 0x000000102e547819 */ /* 0x100fe4000000122f */
[----:B------:R-:W-:Y:S01]  /*d8b0*/  SHF.R.S32.HI R31, RZ, 0x1f, R28 ;  /* 0x0000001fff1f7819 */ /* 0x000fe2000001141c */
[----:B0-----:R-:W-:Y:S01]  /*d8c0*/  IMAD.SHL.U32 R29, R28, 0x8, RZ ;  /* 0x000000081c1d7824 */ /* 0x001fe200078e00ff */
[----:B------:R-:W-:Y:S02]  /*d8d0*/  SHF.R.U32.HI R85, RZ, 0x10, R47 ;  /* 0x00000010ff557819 */ /* 0x000fe4000001162f */
[----:B------:R-:W-:Y:S02]  /*d8e0*/  LEA.HI R31, R31, R28, RZ, 0x3 ;  /* 0x0000001c1f1f7211 */ /* 0x000fe400078f18ff */
[----:B------:R-:W-:-:S02]  /*d8f0*/  LOP3.LUT R29, R29, 0x38, RZ, 0xc0, !PT ;  /* 0x000000381d1d7812 */ /* 0x000fc400078ec0ff */
[--C-:B------:R-:W-:Y:S01]  /*d900*/  SHF.R.U64 R46, R44, 0x10, R45.reuse ;  /* 0x000000102c2e7819 */ /* 0x100fe2000000122d */
[----:B------:R-:W-:Y:S01]  /*d910*/  IMAD.SHL.U32 R31, R31, 0x400, RZ ;  /* 0x000004001f1f7824 */ /* 0x000fe200078e00ff */
[----:B------:R-:W-:Y:S02]  /*d920*/  LOP3.LUT R29, R29, 0x1c0, R30, 0xf8, !PT ;  /* 0x000001c01d1d7812 */ /* 0x000fe400078ef81e */
[----:B------:R-:W-:Y:S02]  /*d930*/  SHF.R.U32.HI R47, RZ, 0x10, R45 ;  /* 0x00000010ff2f7819 */ /* 0x000fe4000001162d */
[----:B------:R-:W-:Y:S02]  /*d940*/  LOP3.LUT R29, R29, R202, RZ, 0x3c, !PT ;  /* 0x000000ca1d1d7212 */ /* 0x000fe400078e3cff */
[----:B------:R-:W-:Y:S02]  /*d950*/  LOP3.LUT R28, R31, 0x7fffe000, RZ, 0xc0, !PT ;  /* 0x7fffe0001f1c7812 */ /* 0x000fe400078ec0ff */
[----:B------:R-:W-:-:S02]  /*d960*/  SHF.R.U32.HI R83, RZ, 0x10, R49 ;  /* 0x00000010ff537819 */ /* 0x000fc40000011631 */
[----:B------:R-:W-:Y:S02]  /*d970*/  IADD3 R33, R29, R28, R203 ;  /* 0x0000001c1d217210 */ /* 0x000fe40007ffe0cb */
[----:B------:R-:W0:Y:S01]  /*d980*/  LDS.128 R28, [R204] ;  /* 0x00000000cc1c7984 */ /* 0x000e220000000c00 */
[----:B------:R-:W-:Y:S02]  /*d990*/  PRMT R77, R77, 0x5410, R84 ;  /* 0x000054104d4d7816 */ /* 0x000fe40000000054 */
[----:B------:R-:W-:Y:S01]  /*d9a0*/  IMAD R76, R33, 0x2, R2 ;  /* 0x00000002214c7824 */ /* 0x000fe200078e0202 */
[----:B------:R-:W-:Y:S02]  /*d9b0*/  PRMT R79, R79, 0x5410, R46 ;  /* 0x000054104f4f7816 */ /* 0x000fe4000000002e */
[----:B------:R-:W-:Y:S02]  /*d9c0*/  SHF.R.U64 R48, R48, 0x10, R49 ;  /* 0x0000001030307819 */ /* 0x000fe40000001231 */
[----:B------:R-:W1:Y:S01]  /*d9d0*/  LDS.128 R32, [R76+0x10400] ;  /* 0x010400004c207984 */ /* 0x000e620000000c00 */
[----:B------:R-:W-:-:S02]  /*d9e0*/  SHF.R.U64 R44, R50, 0x10, R51 ;  /* 0x00000010322c7819 */ /* 0x000fc40000001233 */
[----:B------:R-:W-:Y:S01]  /*d9f0*/  PRMT R84, R80, 0x5410, R47 ;  /* 0x0000541050547816 */ /* 0x000fe2000000002f */
[----:B------:R-:W-:Y:S01]  /*da00*/  IMAD.U32 R80, R79, 0x10000, RZ ;  /* 0x000100004f507824 */ /* 0x000fe200078e00ff */
[----:B------:R-:W-:Y:S02]  /*da10*/  SHF.R.U32.HI R45, RZ, 0x10, R51 ;  /* 0x00000010ff2d7819 */ /* 0x000fe40000011633 */
[----:B------:R-:W-:Y:S02]  /*da20*/  PRMT R78, R78, 0x5410, R85 ;  /* 0x000054104e4e7816 */ /* 0x000fe40000000055 */
[----:B------:R-:W-:Y:S01]  /*da30*/  PRMT R83, R52, 0x5410, R83 ;  /* 0x0000541034537816 */ /* 0x000fe20000000053 */
[----:B------:R-:W-:Y:S01]  /*da40*/  IMAD.U32 R52, R77, 0x10000, RZ ;  /* 0x000100004d347824 */ /* 0x000fe200078e00ff */
[----:B------:R-:W-:Y:S02]  /*da50*/  PRMT R51, R37, 0x5410, R48 ;  /* 0x0000541025337816 */ /* 0x000fe40000000030 */
[----:B------:R-:W-:Y:S01]  /*da60*/  PRMT R85, R81, 0x5410, R44 ;  /* 0x0000541051557816 */ /* 0x000fe2000000002c */
[----:B------:R-:W-:Y:S01]  /*da70*/  IMAD.U32 R81, R84, 0x10000, RZ ;  /* 0x0001000054517824 */ /* 0x000fe200078e00ff */
[----:B------:R-:W-:-:S02]  /*da80*/  PRMT R82, R82, 0x5410, R45 ;  /* 0x0000541052527816 */ /* 0x000fc4000000002d */
[----:B------:R-:W-:Y:S02]  /*da90*/  LOP3.LUT R79, R79, 0xffff0000, RZ, 0xc0, !PT ;  /* 0xffff00004f4f7812 */ /* 0x000fe400078ec0ff */
[----:B------:R-:W-:Y:S01]  /*daa0*/  LOP3.LUT R77, R77, 0xffff0000, RZ, 0xc0, !PT ;  /* 0xffff00004d4d7812 */ /* 0x000fe200078ec0ff */
        /* <DEDUP_REMOVED lines=37> */
[----:B------:R-:W-:Y:S01]  /*dd00*/  FMUL.FTZ R28, R49, R44 ;  /* 0x0000002c311c7220 */ /* 0x000fe20000410000 */
[----:B------:R-:W-:Y:S01]  /*dd10*/  FFMA.FTZ R87, R46, R87, R50 ;  /* 0x000000572e577223 */ /* 0x000fe20000010032 */
[C---:B------:R-:W-:Y:S01]  /*dd20*/  FMUL.FTZ R46, R33.reuse, R84 ;  /* 0x00000054212e7220 */ /* 0x040fe20000410000 */
[----:B------:R-:W-:Y:S01]  /*dd30*/  LOP3.LUT R34, R34, 0xffff0000, RZ, 0xc0, !PT ;  /* 0xffff000022227812 */ /* 0x000fe200078ec0ff */
[----:B------:R-:W-:Y:S01]  /*dd40*/  FMUL.FTZ R33, R33, R78 ;  /* 0x0000004e21217220 */ /* 0x000fe20000410000 */
[----:B------:R-:W-:Y:S01]  /*dd50*/  LOP3.LUT R35, R35, 0xffff0000, RZ, 0xc0, !PT ;  /* 0xffff000023237812 */ /* 0x000fe200078ec0ff */
[----:B------:R-:W-:Y:S01]  /*dd60*/  FFMA.FTZ R48, R45, R32, -R28 ;  /* 0x000000202d307223 */ /* 0x000fe2000001081c */
[----:B------:R-:W-:Y:S01]  /*dd70*/  LOP3.LUT R85, R85, 0xffff0000, RZ, 0xc0, !PT ;  /* 0xffff000055557812 */ /* 0x000fe200078ec0ff */
[----:B------:R-:W-:Y:S01]  /*dd80*/  FFMA.FTZ R46, R29, R78, -R46 ;  /* 0x0000004e1d2e7223 */ /* 0x000fe2000001082e */
[----:B------:R-:W-:Y:S01]  /*dd90*/  LOP3.LUT R51, R51, 0xffff0000, RZ, 0xc0, !PT ;  /* 0xffff000033337812 */ /* 0x000fe200078ec0ff */
[----:B------:R-:W-:Y:S01]  /*dda0*/  FFMA.FTZ R84, R29, R84, R33 ;  /* 0x000000541d547223 */ /* 0x000fe20000010021 */
[----:B------:R-:W-:Y:S01]  /*ddb0*/  LOP3.LUT R28, R83, 0xffff0000, RZ, 0xc0, !PT ;  /* 0xffff0000531c7812 */ /* 0x000fe200078ec0ff */
[----:B------:R-:W-:Y:S01]  /*ddc0*/  FMUL.FTZ R50, R49, R32 ;  /* 0x0000002031327220 */ /* 0x000fe20000410000 */
        /* <DEDUP_REMOVED lines=19> */
.L_x_7901:
[----:B------:R-:W-:Y:S05]  /*df00*/  BSYNC B1 ;  /* 0x0000000000017941 */ /* 0x000fea0003800000 */
.L_x_7900:
[----:B------:R-:W-:Y:S04]  /*df10*/  BSSY B1, `(.L_x_7902) ;  /* 0x000006a000017945 */ /* 0x000fe80003800000 */
[----:B------:R-:W-:Y:S05]  /*df20*/  @P2 BRA `(.L_x_7903) ;  /* 0x0000000400a02947 */ /* 0x000fea0003800000 */
[----:B------:R-:W2:Y:S01]  /*df30*/  LDL R50, [R1+0x40] ;  /* 0x0000400001327983 */ /* 0x000ea20000100800 */
[----:B-1----:R-:W-:Y:S02]  /*df40*/  LEA.HI R28, R56, R207, RZ, 0x1d ;  /* 0x000000cf381c7211 */ /* 0x002fe400078fe8ff */
[----:B------:R-:W-:Y:S02]  /*df50*/  SHF.R.U32.HI R30, RZ, 0x3, R198 ;  /* 0x00000003ff1e7819 */ /* 0x000fe400000116c6 */
[----:B------:R-:W-:Y:S01]  /*df60*/  SHF.R.S32.HI R31, RZ, 0x1f, R28 ;  /* 0x0000001fff1f7819 */ /* 0x000fe2000001141c */
[----:B0-----:R-:W-:Y:S01]  /*df70*/  IMAD.SHL.U32 R29, R28, 0x8, RZ ;  /* 0x000000081c1d7824 */ /* 0x001fe200078e00ff */
[----:B------:R-:W-:Y:S02]  /*df80*/  SHF.R.U64 R44, R6, 0x10, R7 ;  /* 0x00000010062c7819 */ /* 0x000fe40000001207 */
[----:B------:R-:W-:Y:S02]  /*df90*/  LEA.HI R31, R31, R28, RZ, 0x3 ;  /* 0x0000001c1f1f7211 */ /* 0x000fe400078f18ff */
[----:B------:R-:W-:-:S02]  /*dfa0*/  LOP3.LUT R28, R198, 0x38, R29, 0xf8, !PT ;  /* 0x00000038c61c7812 */ /* 0x000fc400078ef81d */
[----:B------:R-:W-:Y:S01]  /*dfb0*/  SHF.R.U64 R6, R24, 0x10, R25 ;  /* 0x0000001018067819 */ /* 0x000fe20000001219 */
[----:B------:R-:W-:Y:S01]  /*dfc0*/  IMAD.SHL.U32 R31, R31, 0x400, RZ ;  /* 0x000004001f1f7824 */ /* 0x000fe200078e00ff */
[----:B------:R-:W-:Y:S02]  /*dfd0*/  LOP3.LUT R28, R28, R30, RZ, 0x3c, !PT ;  /* 0x0000001e1c1c7212 */ /* 0x000fe400078e3cff */
[----:B------:R-:W-:Y:S02]  /*dfe0*/  SHF.R.U64 R46, R4, 0x10, R5 ;  /* 0x00000010042e7819 */ /* 0x000fe40000001205 */
[----:B------:R-:W-:Y:S02]  /*dff0*/  LOP3.LUT R31, R31, 0x7fffe000, RZ, 0xc0, !PT ;  /* 0x7fffe0001f1f7812 */ /* 0x000fe400078ec0ff */
[----:B------:R-:W-:Y:S02]  /*e000*/  PRMT R55, R55, 0x5410, R6 ;  /* 0x0000541037377816 */ /* 0x000fe40000000006 */
[----:B------:R-:W-:-:S02]  /*e010*/  IADD3 R33, R28, R31, R201 ;  /* 0x0000001f1c217210 */ /* 0x000fc40007ffe0c9 */
[----:B------:R-:W-:Y:S01]  /*e020*/  SHF.R.U32.HI R5, RZ, 0x10, R5 ;  /* 0x00000010ff057819 */ /* 0x000fe20000011605 */
[----:B------:R-:W-:Y:S01]  /*e030*/  IMAD.U32 R47, R55, 0x10000, RZ ;  /* 0x00010000372f7824 */ /* 0x000fe200078e00ff */
[----:B------:R-:W-:Y:S01]  /*e040*/  SHF.R.U64 R4, R26, 0x10, R27 ;  /* 0x000000101a047819 */ /* 0x000fe2000000121b */
[----:B------:R-:W-:Y:S01]  /*e050*/  IMAD R37, R33, 0x2, R2 ;  /* 0x0000000221257824 */ /* 0x000fe200078e0202 */
[----:B------:R-:W-:Y:S02]  /*e060*/  PRMT R61, R61, 0x5410, R46 ;  /* 0x000054103d3d7816 */ /* 0x000fe4000000002e */
[----:B------:R-:W-:Y:S02]  /*e070*/  SHF.R.U32.HI R7, RZ, 0x10, R7 ;  /* 0x00000010ff077819 */ /* 0x000fe40000011607 */
[----:B------:R-:W0:Y:S01]  /*e080*/  LDS.128 R32, [R37+0x10400] ;  /* 0x0104000025207984 */ /* 0x000e220000000c00 */
[----:B------:R-:W-:Y:S01]  /*e090*/  SHF.R.U32.HI R24, RZ, 0x10, R25 ;  /* 0x00000010ff187819 */ /* 0x000fe20000011619 */
[----:B------:R-:W-:Y:S01]  /*e0a0*/  IMAD.U32 R45, R61, 0x10000, RZ ;  /* 0x000100003d2d7824 */ /* 0x000fe200078e00ff */
[----:B------:R-:W-:-:S02]  /*e0b0*/  SHF.R.U32.HI R27, RZ, 0x10, R27 ;  /* 0x00000010ff1b7819 */ /* 0x000fc4000001161b */
[----:B------:R-:W-:Y:S02]  /*e0c0*/  PRMT R62, R62, 0x5410, R5 ;  /* 0x000054103e3e7816 */ /* 0x000fe40000000005 */
[----:B------:R-:W-:Y:S02]  /*e0d0*/  PRMT R59, R59, 0x5410, R4 ;  /* 0x000054103b3b7816 */ /* 0x000fe40000000004 */
[----:B------:R-:W-:Y:S02]  /*e0e0*/  PRMT R64, R64, 0x5410, R7 ;  /* 0x0000541040407816 */ /* 0x000fe40000000007 */
[----:B------:R-:W-:Y:S02]  /*e0f0*/  PRMT R57, R57, 0x5410, R24 ;  /* 0x0000541039397816 */ /* 0x000fe40000000018 */
[----:B------:R-:W-:Y:S02]  /*e100*/  PRMT R60, R60, 0x5410, R27 ;  /* 0x000054103c3c7816 */ /* 0x000fe4000000001b */
[----:B------:R-:W-:Y:S01]  /*e110*/  PRMT R63, R63, 0x5410, R44 ;  /* 0x000054103f3f7816 */ /* 0x000fe2000000002c */
[C---:B0-----:R-:W-:Y:S01]  /*e120*/  IMAD.U32 R26, R32.reuse, 0x10000, RZ ;  /* 0x00010000201a7824 */ /* 0x041fe200078e00ff */
[----:B------:R-:W-:Y:S01]  /*e130*/  LOP3.LUT R27, R32, 0xffff0000, RZ, 0xc0, !PT ;  /* 0xffff0000201b7812 */ /* 0x000fe200078ec0ff */
[----:B------:R-:W-:Y:S01]  /*e140*/  IMAD.U32 R44, R35, 0x10000, RZ ;  /* 0x00010000232c7824 */ /* 0x000fe200078e00ff */
[----:B------:R-:W-:Y:S01]  /*e150*/  LOP3.LUT R32, R33, 0xffff0000, RZ, 0xc0, !PT ;  /* 0xffff000021207812 */ /* 0x000fe200078ec0ff */
[C---:B------:R-:W-:Y:S01]  /*e160*/  FMUL.FTZ R49, R26.reuse, R47 ;  /* 0x0000002f1a317220 */ /* 0x040fe20000410000 */
[----:B------:R-:W-:Y:S01]  /*e170*/  FMUL.FTZ R51, R26, R45 ;  /* 0x0000002d1a337220 */ /* 0x000fe20000410000 */
[----:B------:R-:W-:Y:S01]  /*e180*/  IMAD.U32 R26, R62, 0x10000, RZ ;  /* 0x000100003e1a7824 */ /* 0x000fe200078e00ff */
[----:B--2---:R-:W0:Y:S02]  /*e190*/  LDS.128 R28, [R50] ;  /* 0x00000000321c7984 */ /* 0x004e240000000c00 */
        /* <DEDUP_REMOVED lines=8> */
[----:B------:R-:W-:Y:S01]  /*e220*/  IMAD.U32 R29, R33, 0x10000, RZ ;  /* 0x00010000211d7824 */ /* 0x000fe200078e00ff */
[C---:B------:R-:W-:Y:S01]  /*e230*/  LOP3.LUT R33, R34.reuse, 0xffff0000, RZ, 0xc0, !PT ;  /* 0xffff000022217812 */ /* 0x040fe200078ec0ff */
[----:B------:R-:W-:Y:S01]  /*e240*/  IMAD.U32 R31, R34, 0x10000, RZ ;  /* 0x00010000221f7824 */ /* 0x000fe200078e00ff */
[----:B------:R-:W-:Y:S01]  /*e250*/  LOP3.LUT R34, R35, 0xffff0000, RZ, 0xc0, !PT ;  /* 0xffff000023227812 */ /* 0x000fe200078ec0ff */
[----:B------:R-:W-:-:S02]  /*e260*/  IMAD.U32 R35, R57, 0x10000, RZ ;  /* 0x0001000039237824 */ /* 0x000fc400078e00ff */
[----:B------:R-:W-:Y:S01]  /*e270*/  FFMA.FTZ R49, R4, R45, -R49 ;  /* 0x0000002d04317223 */ /* 0x000fe20000010831 */
[----:B------:R-:W-:Y:S02]  /*e280*/  IMAD.U32 R45, R60, 0x10000, RZ ;  /* 0x000100003c2d7824 */ /* 0x000fe400078e00ff */
[----:B------:R-:W-:Y:S01]  /*e290*/  FFMA.FTZ R51, R4, R47, R51 ;  /* 0x0000002f04337223 */ /* 0x000fe20000010033 */
[C---:B------:R-:W-:Y:S01]  /*e2a0*/  FMUL.FTZ R77, R29.reuse, R35 ;  /* 0x000000231d4d7220 */ /* 0x040fe20000410000 */
[----:B------:R-:W-:Y:S02]  /*e2b0*/  IMAD.U32 R4, R64, 0x10000, RZ ;  /* 0x0001000040047824 */ /* 0x000fe400078e00ff */
[-C--:B------:R-:W-:Y:S01]  /*e2c0*/  FMUL.FTZ R29, R29, R26.reuse ;  /* 0x0000001a1d1d7220 */ /* 0x080fe20000410000 */
[----:B------:R-:W-:Y:S01]  /*e2d0*/  FMUL.FTZ R46, R44, R45 ;  /* 0x0000002d2c2e7220 */ /* 0x000fe20000410000 */
[----:B------:R-:W-:Y:S01]  /*e2e0*/  FFMA.FTZ R77, R6, R26, -R77 ;  /* 0x0000001a064d7223 */ /* 0x000fe2000001084d */
[-C--:B------:R-:W-:Y:S01]  /*e2f0*/  FMUL.FTZ R44, R44, R4.reuse ;  /* 0x000000042c2c7220 */ /* 0x080fe20000410000 */
[----:B------:R-:W-:Y:S01]  /*e300*/  LOP3.LUT R26, R55, 0xffff0000, RZ, 0xc0, !PT ;  /* 0xffff0000371a7812 */ /* 0x000fe200078ec0ff */
[----:B------:R-:W-:Y:S01]  /*e310*/  FFMA.FTZ R29, R6, R35, R29 ;  /* 0x00000023061d7223 */ /* 0x000fe2000001001d */
[----:B------:R-:W-:Y:S01]  /*e320*/  FFMA.FTZ R35, R25, R4, -R46 ;  /* 0x0000000419237223 */ /* 0x000fe2000001082e */
[----:B------:R-:W-:Y:S01]  /*e330*/  LOP3.LUT R4, R61, 0xffff0000, RZ, 0xc0, !PT ;  /* 0xffff00003d047812 */ /* 0x000fe200078ec0ff */
[----:B------:R-:W-:Y:S01]  /*e340*/  FFMA.FTZ R45, R25, R45, R44 ;  /* 0x0000002d192d7223 */ /* 0x000fe2000001002c */
[----:B------:R-:W-:Y:S01]  /*e350*/  LOP3.LUT R57, R57, 0xffff0000, RZ, 0xc0, !PT ;  /* 0xffff000039397812 */ /* 0x000fe200078ec0ff */
[C---:B------:R-:W-:Y:S01]  /*e360*/  FMUL.FTZ R6, R27.reuse, R26 ;  /* 0x0000001a1b067220 */ /* 0x040fe20000410000 */
[----:B------:R-:W-:Y:S01]  /*e370*/  LOP3.LUT R25, R62, 0xffff0000, RZ, 0xc0, !PT ;  /* 0xffff00003e197812 */ /* 0x000fe200078ec0ff */
[----:B------:R-:W-:-:S02]  /*e380*/  FMUL.FTZ R46, R27, R4 ;  /* 0x000000041b2e7220 */ /* 0x000fc40000410000 */
[C---:B------:R-:W-:Y:S01]  /*e390*/  FMUL.FTZ R27, R32.reuse, R57 ;  /* 0x00000039201b7220 */ /* 0x040fe20000410000 */
[----:B------:R-:W-:Y:S01]  /*e3a0*/  FFMA.FTZ R44, R5, R4, -R6 ;  /* 0x00000004052c7223 */ /* 0x000fe20000010806 */
[-C--:B------:R-:W-:Y:S01]  /*e3b0*/  FMUL.FTZ R32, R32, R25.reuse ;  /* 0x0000001920207220 */ /* 0x080fe20000410000 */
[----:B------:R-:W-:Y:S02]  /*e3c0*/  IMAD.U32 R6, R59, 0x10000, RZ ;  /* 0x000100003b067824 */ /* 0x000fe400078e00ff */
[----:B------:R-:W-:Y:S01]  /*e3d0*/  FFMA.FTZ R46, R5, R26, R46 ;  /* 0x0000001a052e7223 */ /* 0x000fe2000001002e */
[----:B------:R-:W-:Y:S02]  /*e3e0*/  IMAD.U32 R4, R63, 0x10000, RZ ;  /* 0x000100003f047824 */ /* 0x000fe400078e00ff */
[C---:B------:R-:W-:Y:S01]  /*e3f0*/  FFMA.FTZ R26, R28.reuse, R25, -R27 ;  /* 0x000000191c1a7223 */ /* 0x040fe2000001081b */
[----:B------:R-:W-:Y:S01]  /*e400*/  FFMA.FTZ R32, R28, R57, R32 ;  /* 0x000000391c207223 */ /* 0x000fe20000010020 */
        /* <DEDUP_REMOVED lines=9> */
[C---:B------:R-:W-:Y:S01]  /*e4a0*/  FMUL.FTZ R27, R34.reuse, R25 ;  /* 0x00000019221b7220 */ /* 0x040fe20000410000 */
[----:B------:R-:W-:Y:S02]  /*e4b0*/  FMUL.FTZ R4, R33, R63 ;  /* 0x0000003f21047220 */ /* 0x000fe40000410000 */
        /* <DEDUP_REMOVED lines=15> */
.L_x_7903:
[----:B------:R-:W-:Y:S05]  /*e5b0*/  BSYNC B1 ;  /* 0x0000000000017941 */ /* 0x000fea0003800000 */
.L_x_7902:
[----:B------:R-:W-:Y:S04]  /*e5c0*/  BSSY B1, `(.L_x_7904) ;  /* 0x000006a000017945 */ /* 0x000fe80003800000 */
[----:B------:R-:W-:Y:S05]  /*e5d0*/  @P1 BRA `(.L_x_7905) ;  /* 0x0000000400a01947 */ /* 0x000fea0003800000 */
[----:B------:R-:W3:Y:S01]  /*e5e0*/  LDL R44, [R1+0x3c] ;  /* 0x00003c00012c7983 */ /* 0x000ee20000100800 */
[----:B--2---:R-:W-:Y:S02]  /*e5f0*/  LEA.HI R4, R56, R207, RZ, 0x1d ;  /* 0x000000cf38047211 */ /* 0x004fe400078fe8ff */
[----:B------:R-:W-:Y:S02]  /*e600*/  SHF.R.U32.HI R7, RZ, 0x3, R197 ;  /* 0x00000003ff077819 */ /* 0x000fe400000116c5 */
[----:B------:R-:W-:Y:S01]  /*e610*/  SHF.R.S32.HI R5, RZ, 0x1f, R4 ;  /* 0x0000001fff057819 */ /* 0x000fe20000011404 */
[----:B------:R-:W-:Y:S01]  /*e620*/  IMAD.SHL.U32 R6, R4, 0x8, RZ ;  /* 0x0000000804067824 */ /* 0x000fe200078e00ff */
[----:B01----:R-:W-:Y:S02]  /*e630*/  SHF.R.U64 R29, R40, 0x10, R41 ;  /* 0x00000010281d7819 */ /* 0x003fe40000001229 */
[----:B------:R-:W-:Y:S02]  /*e640*/  LEA.HI R5, R5, R4, RZ, 0x3 ;  /* 0x0000000405057211 */ /* 0x000fe400078f18ff */
[----:B------:R-:W-:-:S02]  /*e650*/  LOP3.LUT R4, R197, 0x38, R6, 0xf8, !PT ;  /* 0x00000038c5047812 */ /* 0x000fc400078ef806 */
[--C-:B------:R-:W-:Y:S01]  /*e660*/  SHF.R.U64 R30, R20, 0x10, R21.reuse ;  /* 0x00000010141e7819 */ /* 0x100fe20000001215 */
[----:B------:R-:W-:Y:S01]  /*e670*/  IMAD.SHL.U32 R6, R5, 0x400, RZ ;  /* 0x0000040005067824 */ /* 0x000fe200078e00ff */
[----:B------:R-:W-:Y:S02]  /*e680*/  LOP3.LUT R5, R4, R7, RZ, 0x3c, !PT ;  /* 0x0000000704057212 */ /* 0x000fe400078e3cff */
[----:B------:R-:W-:Y:S02]  /*e690*/  SHF.R.U32.HI R31, RZ, 0x10, R21 ;  /* 0x00000010ff1f7819 */ /* 0x000fe40000011615 */
[----:B------:R-:W-:Y:S02]  /*e6a0*/  LOP3.LUT R6, R6, 0x7fffe000, RZ, 0xc0, !PT ;  /* 0x7fffe00006067812 */ /* 0x000fe400078ec0ff */
[----:B------:R-:W-:Y:S02]  /*e6b0*/  PRMT R72, R72, 0x5410, R29 ;  /* 0x0000541048487816 */ /* 0x000fe4000000001d */
[----:B------:R-:W-:-:S02]  /*e6c0*/  IADD3 R25, R5, R6, R200 ;  /* 0x0000000605197210 */ /* 0x000fc40007ffe0c8 */
[----:B------:R-:W-:Y:S01]  /*e6d0*/  SHF.R.U32.HI R40, RZ, 0x10, R41 ;  /* 0x00000010ff287819 */ /* 0x000fe20000011629 */
[----:B------:R-:W-:Y:S01]  /*e6e0*/  IMAD.U32 R37, R72, 0x10000, RZ ;  /* 0x0001000048257824 */ /* 0x000fe200078e00ff */
[--C-:B------:R-:W-:Y:S01]  /*e6f0*/  SHF.R.U64 R20, R38, 0x10, R39.reuse ;  /* 0x0000001026147819 */ /* 0x100fe20000001227 */
[----:B------:R-:W-:Y:S01]  /*e700*/  IMAD R28, R25, 0x2, R2 ;  /* 0x00000002191c7824 */ /* 0x000fe200078e0202 */
[----:B------:R-:W-:Y:S02]  /*e710*/  SHF.R.U32.HI R39, RZ, 0x10, R39 ;  /* 0x00000010ff277819 */ /* 0x000fe40000011627 */
[----:B------:R-:W-:Y:S02]  /*e720*/  SHF.R.U64 R21, R42, 0x10, R43 ;  /* 0x000000102a157819 */ /* 0x000fe4000000122b */
[----:B------:R-:W0:Y:S01]  /*e730*/  LDS.128 R24, [R28+0x10400] ;  /* 0x010400001c187984 */ /* 0x000e220000000c00 */
[----:B------:R-:W-:Y:S02]  /*e740*/  PRMT R65, R65, 0x5410, R30 ;  /* 0x0000541041417816 */ /* 0x000fe4000000001e */
[----:B------:R-:W-:-:S02]  /*e750*/  PRMT R66, R66, 0x5410, R31 ;  /* 0x0000541042427816 */ /* 0x000fc4000000001f */
[----:B------:R-:W-:Y:S01]  /*e760*/  SHF.R.U32.HI R42, RZ, 0x10, R43 ;  /* 0x00000010ff2a7819 */ /* 0x000fe2000001162b */
[----:B------:R-:W-:Y:S01]  /*e770*/  IMAD.U32 R35, R65, 0x10000, RZ ;  /* 0x0001000041237824 */ /* 0x000fe200078e00ff */
[----:B------:R-:W-:Y:S02]  /*e780*/  PRMT R73, R73, 0x5410, R40 ;  /* 0x0000541049497816 */ /* 0x000fe40000000028 */
[----:B------:R-:W-:Y:S02]  /*e790*/  PRMT R53, R53, 0x5410, R20 ;  /* 0x0000541035357816 */ /* 0x000fe40000000014 */
[----:B------:R-:W-:Y:S01]  /*e7a0*/  PRMT R54, R54, 0x5410, R39 ;  /* 0x0000541036367816 */ /* 0x000fe20000000027 */
[----:B------:R-:W-:Y:S01]  /*e7b0*/  IMAD.U32 R38, R73, 0x10000, RZ ;  /* 0x0001000049267824 */ /* 0x000fe200078e00ff */
[----:B------:R-:W-:Y:S02]  /*e7c0*/  PRMT R75, R75, 0x5410, R42 ;  /* 0x000054104b4b7816 */ /* 0x000fe4000000002a */
[----:B------:R-:W-:-:S02]  /*e7d0*/  PRMT R74, R74, 0x5410, R21 ;  /* 0x000054104a4a7816 */ /* 0x000fc40000000015 */
[----:B------:R-:W-:Y:S01]  /*e7e0*/  LOP3.LUT R65, R65, 0xffff0000, RZ, 0xc0, !PT ;  /* 0xffff000041417812 */ /* 0x000fe200078ec0ff */
[C---:B0-----:R-:W-:Y:S01]  /*e7f0*/  IMAD.U32 R31, R24.reuse, 0x10000, RZ ;  /* 0x00010000181f7824 */ /* 0x041fe200078e00ff */
[----:B------:R-:W-:Y:S01]  /*e800*/  LOP3.LUT R24, R24, 0xffff0000, RZ, 0xc0, !PT ;  /* 0xffff000018187812 */ /* 0x000fe200078ec0ff */
[C---:B------:R-:W-:Y:S01]  /*e810*/  IMAD.U32 R32, R25.reuse, 0x10000, RZ ;  /* 0x0001000019207824 */ /* 0x040fe200078e00ff */
[----:B------:R-:W-:Y:S01]  /*e820*/  LOP3.LUT R25, R25, 0xffff0000, RZ, 0xc0, !PT ;  /* 0xffff000019197812 */ /* 0x000fe200078ec0ff */
[C---:B------:R-:W-:Y:S01]  /*e830*/  FMUL.FTZ R39, R31.reuse, R37 ;  /* 0x000000251f277220 */ /* 0x040fe20000410000 */
[----:B------:R-:W-:Y:S01]  /*e840*/  FMUL.FTZ R41, R31, R35 ;  /* 0x000000231f297220 */ /* 0x000fe20000410000 */
[C---:B------:R-:W-:Y:S02]  /*e850*/  IMAD.U32 R34, R27.reuse, 0x10000, RZ ;  /* 0x000100001b227824 */ /* 0x040fe400078e00ff */
[----:B------:R-:W-:Y:S01]  /*e860*/  FMUL.FTZ R42, R32, R38 ;  /* 0x00000026202a7220 */ /* 0x000fe20000410000 */
[C---:B------:R-:W-:Y:S01]  /*e870*/  IMAD.U32 R31, R66.reuse, 0x10000, RZ ;  /* 0x00010000421f7824 */ /* 0x040fe200078e00ff */
[----:B------:R-:W-:Y:S01]  /*e880*/  LOP3.LUT R66, R66, 0xffff0000, RZ, 0xc0, !PT ;  /* 0xffff000042427812 */ /* 0x000fe200078ec0ff */
[C---:B------:R-:W-:Y:S01]  /*e890*/  IMAD.U32 R33, R26.reuse, 0x10000, RZ ;  /* 0x000100001a217824 */ /* 0x040fe200078e00ff */
[----:B------:R-:W-:Y:S01]  /*e8a0*/  LOP3.LUT R26, R26, 0xffff0000, RZ, 0xc0, !PT ;  /* 0xffff00001a1a7812 */ /* 0x000fe200078ec0ff */
[----:B------:R-:W-:Y:S01]  /*e8b0*/  FMUL.FTZ R32, R32, R31 ;  /* 0x0000001f20207220 */ /* 0x000fe20000410000 */
[----:B------:R-:W-:Y:S01]  /*e8c0*/  LOP3.LUT R27, R27, 0xffff0000, RZ, 0xc0, !PT ;  /* 0xffff00001b1b7812 */ /* 0x000fe200078ec0ff */
[----:B---3--:R-:W0:Y:S02]  /*e8d0*/  LDS.128 R4, [R44] ;  /* 0x000000002c047984 */ /* 0x008e240000000c00 */
[C---:B0-----:R-:W-:Y:S01]  /*e8e0*/  IMAD.U32 R20, R4.reuse, 0x10000, RZ ;  /* 0x0001000004147824 */ /* 0x041fe200078e00ff */
[----:B------:R-:W-:Y:S01]  /*e8f0*/  LOP3.LUT R4, R4, 0xffff0000, RZ, 0xc0, !PT ;  /* 0xffff000004047812 */ /* 0x000fe200078ec0ff */
[C---:B------:R-:W-:Y:S01]  /*e900*/  IMAD.U32 R21, R5.reuse, 0x10000, RZ ;  /* 0x0001000005157824 */ /* 0x040fe200078e00ff */
[----:B------:R-:W-:Y:S01]  /*e910*/  LOP3.LUT R5, R5, 0xffff0000, RZ, 0xc0, !PT ;  /* 0xffff000005057812 */ /* 0x000fe200078ec0ff */
[----:B------:R-:W-:Y:S01]  /*e920*/  FFMA.FTZ R40, R20, R35, -R39 ;  /* 0x0000002314287223 */ /* 0x000fe20000010827 */
[----:B------:R-:W-:-:S02]  /*e930*/  IMAD.U32 R39, R75, 0x10000, RZ ;  /* 0x000100004b277824 */ /* 0x000fc400078e00ff */
[----:B------:R-:W-:Y:S01]  /*e940*/  FFMA.FTZ R41, R20, R37, R41 ;  /* 0x0000002514297223 */ /* 0x000fe20000010029 */
[----:B------:R-:W-:Y:S02]  /*e950*/  IMAD.U32 R35, R54, 0x10000, RZ ;  /* 0x0001000036237824 */ /* 0x000fe400078e00ff */
[----:B------:R-:W-:Y:S01]  /*e960*/  FFMA.FTZ R42, R21, R31, -R42 ;  /* 0x0000001f152a7223 */ /* 0x000fe2000001082a */
[C---:B------:R-:W-:Y:S01]  /*e970*/  FMUL.FTZ R37, R34.reuse, R39 ;  /* 0x0000002722257220 */ /* 0x040fe20000410000 */
[----:B------:R-:W-:Y:S02]  /*e980*/  IMAD.U32 R30, R7, 0x10000, RZ ;  /* 0x00010000071e7824 */ /* 0x000fe400078e00ff */
[-C--:B------:R-:W-:Y:S01]  /*e990*/  FMUL.FTZ R34, R34, R35.reuse ;  /* 0x0000002322227220 */ /* 0x080fe20000410000 */
[----:B------:R-:W-:Y:S01]  /*e9a0*/  LOP3.LUT R31, R72, 0xffff0000, RZ, 0xc0, !PT ;  /* 0xffff0000481f7812 */ /* 0x000fe200078ec0ff */
[----:B------:R-:W-:Y:S01]  /*e9b0*/  FFMA.FTZ R38, R21, R38, R32 ;  /* 0x0000002615267223 */ /* 0x000fe20000010020 */
[C---:B------:R-:W-:Y:S01]  /*e9c0*/  FFMA.FTZ R43, R30.reuse, R35, -R37 ;  /* 0x000000231e2b7223 */ /* 0x040fe20000010825 */
[----:B------:R-:W-:Y:S01]  /*e9d0*/  FFMA.FTZ R39, R30, R39, R34 ;  /* 0x000000271e277223 */ /* 0x000fe20000010022 */
[----:B------:R-:W-:Y:S01]  /*e9e0*/  LOP3.LUT R30, R73, 0xffff0000, RZ, 0xc0, !PT ;  /* 0xffff0000491e7812 */ /* 0x000fe200078ec0ff */
[C---:B------:R-:W-:Y:S01]  /*e9f0*/  FMUL.FTZ R21, R24.reuse, R31 ;  /* 0x0000001f18157220 */ /* 0x040fe20000410000 */
[----:B------:R-:W-:Y:S01]  /*ea00*/  FMUL.FTZ R35, R24, R65 ;  /* 0x0000004118237220 */ /* 0x000fe20000410000 */
[----:B------:R-:W-:-:S02]  /*ea10*/  IMAD.U32 R24, R74, 0x10000, RZ ;  /* 0x000100004a187824 */ /* 0x000fc400078e00ff */
[----:B------:R-:W-:Y:S01]  /*ea20*/  FMUL.FTZ R37, R25, R66 ;  /* 0x0000004219257220 */ /* 0x000fe20000410000 */
[C---:B------:R-:W-:Y:S01]  /*ea30*/  FFMA.FTZ R21, R4.reuse, R65, -R21 ;  /* 0x0000004104157223 */ /* 0x040fe20000010815 */
[----:B------:R-:W-:Y:S02]  /*ea40*/  IMAD.U32 R20, R53, 0x10000, RZ ;  /* 0x0001000035147824 */ /* 0x000fe400078e00ff */
[----:B------:R-:W-:Y:S01]  /*ea50*/  FMUL.FTZ R34, R25, R30 ;  /* 0x0000001e19227220 */ /* 0x000fe20000410000 */
[----:B------:R-:W-:Y:S01]  /*ea60*/  FFMA.FTZ R32, R4, R31, R35 ;  /* 0x0000001f04207223 */ /* 0x000fe20000010023 */
[----:B------:R-:W-:Y:S02]  /*ea70*/  IMAD.U32 R29, R6, 0x10000, RZ ;  /* 0x00010000061d7824 */ /* 0x000fe400078e00ff */
[----:B------:R-:W-:Y:S01]  /*ea80*/  FMUL.FTZ R4, R33, R24 ;  /* 0x0000001821047220 */ /* 0x000fe20000410000 */
[C---:B------:R-:W-:Y:S01]  /*ea90*/  FFMA.FTZ R37, R5.reuse, R30, R37 ;  /* 0x0000001e05257223 */ /* 0x040fe20000010025 */
[----:B------:R-:W-:Y:S01]  /*eaa0*/  FFMA.FTZ R25, R5, R66, -R34 ;  /* 0x0000004205197223 */ /* 0x000fe20000010822 */
        /* <DEDUP_REMOVED lines=27> */
.L_x_7905:
[----:B------:R-:W-:Y:S05]  /*ec60*/  BSYNC B1 ;  /* 0x0000000000017941 */ /* 0x000fea0003800000 */
.L_x_7904:
[----:B------:R-:W-:Y:S01]  /*ec70*/  PRMT R20, R3, 0x5410, R0 ;  /* 0x0000541003147816 */ /* 0x000fe20000000000 */
[----:B------:R-:W-:Y:S06]  /*ec80*/  @P0 BRA `(.L_x_7889) ;  /* 0x0000000400a00947 */ /* 0x000fec0003800000 */
[----:B-1----:R-:W4:Y:S01]  /*ec90*/  LDL R32, [R1+0x38] ;  /* 0x0000380001207983 */ /* 0x002f220000100800 */
[----:B------:R-:W-:Y:S02]  /*eca0*/  LEA.HI R56, R56, R207, RZ, 0x1d ;  /* 0x000000cf38387211 */ /* 0x000fe400078fe8ff */
[----:B--23--:R-:W-:Y:S02]  /*ecb0*/  SHF.R.U32.HI R4, RZ, 0x3, R196 ;  /* 0x00000003ff047819 */ /* 0x00cfe400000116c4 */
[----:B------:R-:W-:Y:S01]  /*ecc0*/  SHF.R.S32.HI R5, RZ, 0x1f, R56 ;  /* 0x0000001fff057819 */ /* 0x000fe20000011438 */
[----:B------:R-:W-:Y:S01]  /*ecd0*/  IMAD.SHL.U32 R3, R56, 0x8, RZ ;  /* 0x0000000838037824 */ /* 0x000fe200078e00ff */
[----:B------:R-:W-:Y:S02]  /*ece0*/  SHF.R.U64 R21, R12, 0x10, R13 ;  /* 0x000000100c157819 */ /* 0x000fe4000000120d */
[----:B------:R-:W-:Y:S02]  /*ecf0*/  LEA.HI R5, R5, R56, RZ, 0x3 ;  /* 0x0000003805057211 */ /* 0x000fe400078f18ff */
[----:B------:R-:W-:-:S02]  /*ed00*/  LOP3.LUT R0, R196, 0x38, R3, 0xf8, !PT ;  /* 0x00000038c4007812 */ /* 0x000fc400078ef803 */
[----:B------:R-:W-:Y:S01]  /*ed10*/  SHF.R.U32.HI R12, RZ, 0x10, R13 ;  /* 0x00000010ff0c7819 */ /* 0x000fe2000001160d */
[----:B------:R-:W-:Y:S01]  /*ed20*/  IMAD.SHL.U32 R5, R5, 0x400, RZ ;  /* 0x0000040005057824 */ /* 0x000fe200078e00ff */
[----:B------:R-:W-:Y:S02]  /*ed30*/  LOP3.LUT R0, R0, R4, RZ, 0x3c, !PT ;  /* 0x0000000400007212 */ /* 0x000fe400078e3cff */
[--C-:B------:R-:W-:Y:S02]  /*ed40*/  SHF.R.U64 R13, R8, 0x10, R9.reuse ;  /* 0x00000010080d7819 */ /* 0x100fe40000001209 */
[----:B------:R-:W-:Y:S02]  /*ed50*/  LOP3.LUT R3, R5, 0x7fffe000, RZ, 0xc0, !PT ;  /* 0x7fffe00005037812 */ /* 0x000fe400078ec0ff */
[----:B------:R-:W-:Y:S02]  /*ed60*/  SHF.R.U32.HI R8, RZ, 0x10, R9 ;  /* 0x00000010ff087819 */ /* 0x000fe40000011609 */
[----:B------:R-:W-:-:S02]  /*ed70*/  IADD3 R3, R0, R3, R199 ;  /* 0x0000000300037210 */ /* 0x000fc40007ffe0c7 */
[----:B------:R-:W-:Y:S02]  /*ed80*/  PRMT R58, R58, 0x5410, R13 ;  /* 0x000054103a3a7816 */ /* 0x000fe4000000000d */
[--C-:B------:R-:W-:Y:S01]  /*ed90*/  SHF.R.U64 R9, R10, 0x10, R11.reuse ;  /* 0x000000100a097819 */ /* 0x100fe2000000120b */
[----:B------:R-:W-:Y:S01]  /*eda0*/  IMAD R3, R3, 0x2, R2 ;  /* 0x0000000203037824 */ /* 0x000fe200078e0202 */
[----:B------:R-:W-:Y:S02]  /*edb0*/  SHF.R.U32.HI R10, RZ, 0x10, R11 ;  /* 0x00000010ff0a7819 */ /* 0x000fe4000001160b */
[----:B------:R-:W-:Y:S02]  /*edc0*/  PRMT R71, R71, 0x5410, R12 ;  /* 0x0000541047477816 */ /* 0x000fe4000000000c */
[----:B------:R-:W1:Y:S01]  /*edd0*/  LDS.128 R24, [R3+0x10400] ;  /* 0x0104000003187984 */ /* 0x000e620000000c00 */
[--C-:B------:R-:W-:Y:S02]  /*ede0*/  SHF.R.U64 R28, R14, 0x10, R15.reuse ;  /* 0x000000100e1c7819 */ /* 0x100fe4000000120f */
[----:B0-----:R-:W-:-:S02]  /*edf0*/  SHF.R.U32.HI R29, RZ, 0x10, R15 ;  /* 0x00000010ff1d7819 */ /* 0x001fc4000001160f */
[----:B------:R-:W-:Y:S02]  /*ee00*/  PRMT R70, R70, 0x5410, R21 ;  /* 0x0000541046467816 */ /* 0x000fe40000000015 */
[----:B------:R-:W-:Y:S02]  /*ee10*/  PRMT R67, R67, 0x5410, R8 ;  /* 0x0000541043437816 */ /* 0x000fe40000000008 */
[----:B------:R-:W-:Y:S01]  /*ee20*/  PRMT R28, R20, 0x5432, R28 ;  /* 0x00005432141c7816 */ /* 0x000fe2000000001c */
[----:B------:R-:W-:Y:S01]  /*ee30*/  IMAD.U32 R21, R70, 0x10000, RZ ;  /* 0x0001000046157824 */ /* 0x000fe200078e00ff */
[----:B------:R-:W-:Y:S02]  /*ee40*/  PRMT R29, R20, 0x5410, R29 ;  /* 0x00005410141d7816 */ /* 0x000fe4000000001d */
[----:B------:R-:W-:Y:S02]  /*ee50*/  PRMT R69, R69, 0x5410, R10 ;  /* 0x0000541045457816 */ /* 0x000fe4000000000a */
[----:B------:R-:W-:Y:S01]  /*ee60*/  PRMT R68, R68, 0x5410, R9 ;  /* 0x0000541044447816 */ /* 0x000fe20000000009 */
[C---:B-1----:R-:W-:Y:S01]  /*ee70*/  IMAD.U32 R11, R24.reuse, 0x10000, RZ ;  /* 0x00010000180b7824 */ /* 0x042fe200078e00ff */
[----:B------:R-:W-:Y:S01]  /*ee80*/  LOP3.LUT R12, R24, 0xffff0000, RZ, 0xc0, !PT ;  /* 0xffff0000180c7812 */ /* 0x000fe200078ec0ff */
[C---:B------:R-:W-:Y:S01]  /*ee90*/  IMAD.U32 R13, R25.reuse, 0x10000, RZ ;  /* 0x00010000190d7824 */ /* 0x040fe200078e00ff */
[----:B------:R-:W-:Y:S01]  /*eea0*/  LOP3.LUT R24, R25, 0xffff0000, RZ, 0xc0, !PT ;  /* 0xffff000019187812 */ /* 0x000fe200078ec0ff */
[----:B------:R-:W-:Y:S01]  /*eeb0*/  IMAD.U32 R25, R58, 0x10000, RZ ;  /* 0x000100003a197824 */ /* 0x000fe200078e00ff */
[C---:B------:R-:W-:Y:S01]  /*eec0*/  LOP3.LUT R15, R26.reuse, 0xffff0000, RZ, 0xc0, !PT ;  /* 0xffff00001a0f7812 */ /* 0x040fe200078ec0ff */
[----:B------:R-:W-:Y:S01]  /*eed0*/  IMAD.U32 R14, R26, 0x10000, RZ ;  /* 0x000100001a0e7824 */ /* 0x000fe200078e00ff */
[C---:B------:R-:W-:Y:S01]  /*eee0*/  LOP3.LUT R26, R27.reuse, 0xffff0000, RZ, 0xc0, !PT ;  /* 0xffff00001b1a7812 */ /* 0x040fe200078ec0ff */
[----:B------:R-:W-:-:S02]  /*eef0*/  IMAD.U32 R20, R27, 0x10000, RZ ;  /* 0x000100001b147824 */ /* 0x000fc400078e00ff */
[----:B------:R-:W-:Y:S01]  /*ef00*/  FMUL.FTZ R31, R11, R25 ;  /* 0x000000190b1f7220 */ /* 0x000fe20000410000 */
[----:B------:R-:W-:Y:S02]  /*ef10*/  IMAD.U32 R27, R67, 0x10000, RZ ;  /* 0x00010000431b7824 */ /* 0x000fe400078e00ff */
[----:B------:R-:W-:Y:S01]  /*ef20*/  FMUL.FTZ R33, R11, R21 ;  /* 0x000000150b217220 */ /* 0x000fe20000410000 */
[----:B------:R-:W-:Y:S01]  /*ef30*/  IMAD.U32 R11, R71, 0x10000, RZ ;  /* 0x00010000470b7824 */ /* 0x000fe200078e00ff */
[----:B------:R-:W-:Y:S01]  /*ef40*/  LOP3.LUT R67, R67, 0xffff0000, RZ, 0xc0, !PT ;  /* 0xffff000043437812 */ /* 0x000fe200078ec0ff */
[----:B------:R-:W-:Y:S01]  /*ef50*/  FMUL.FTZ R35, R13, R27 ;  /* 0x0000001b0d237220 */ /* 0x000fe20000410000 */
[----:B------:R-:W-:Y:S01]  /*ef60*/  LOP3.LUT R71, R71, 0xffff0000, RZ, 0xc0, !PT ;  /* 0xffff000047477812 */ /* 0x000fe200078ec0ff */
[----:B----4-:R-:W0:Y:S02]  /*ef70*/  LDS.128 R4, [R32] ;  /* 0x0000000020047984 */ /* 0x010e240000000c00 */
        /* <DEDUP_REMOVED lines=8> */
[-C--:B------:R-:W-:Y:S01]  /*f000*/  FMUL.FTZ R25, R13, R11.reuse ;  /* 0x0000000b0d197220 */ /* 0x080fe20000410000 */
[----:B------:R-:W-:Y:S01]  /*f010*/  FFMA.FTZ R35, R8, R11, -R35 ;  /* 0x0000000b08237223 */ /* 0x000fe20000010823 */
[----:B------:R-:W-:Y:S02]  /*f020*/  IMAD.U32 R10, R7, 0x10000, RZ ;  /* 0x00010000070a7824 */ /* 0x000fe400078e00ff */
[C---:B------:R-:W-:Y:S01]  /*f030*/  FMUL.FTZ R11, R20.reuse, R31 ;  /* 0x0000001f140b7220 */ /* 0x040fe20000410000 */
[----:B------:R-:W-:Y:S01]  /*f040*/  FMUL.FTZ R0, R20, R21 ;  /* 0x0000001514007220 */ /* 0x000fe20000410000 */
[----:B------:R-:W-:Y:S01]  /*f050*/  LOP3.LUT R13, R58, 0xffff0000, RZ, 0xc0, !PT ;  /* 0xffff00003a0d7812 */ /* 0x000fe200078ec0ff */
[----:B------:R-:W-:Y:S01]  /*f060*/  FFMA.FTZ R27, R8, R27, R25 ;  /* 0x0000001b081b7223 */ /* 0x000fe20000010019 */
[----:B------:R-:W-:Y:S01]  /*f070*/  FFMA.FTZ R20, R10, R21, -R11 ;  /* 0x000000150a147223 */ /* 0x000fe2000001080b */
[----:B------:R-:W-:Y:S01]  /*f080*/  LOP3.LUT R11, R70, 0xffff0000, RZ, 0xc0, !PT ;  /* 0xffff0000460b7812 */ /* 0x000fe200078ec0ff */
[----:B------:R-:W-:-:S02]  /*f090*/  IMAD.U32 R8, R68, 0x10000, RZ ;  /* 0x0001000044087824 */ /* 0x000fc400078e00ff */
[----:B------:R-:W-:Y:S01]  /*f0a0*/  FMUL.FTZ R21, R12, R13 ;  /* 0x0000000d0c157220 */ /* 0x000fe20000410000 */
[----:B------:R-:W-:Y:S01]  /*f0b0*/  FFMA.FTZ R31, R10, R31, R0 ;  /* 0x0000001f0a1f7223 */ /* 0x000fe20000010000 */
[----:B------:R-:W-:Y:S02]  /*f0c0*/  IMAD.U32 R0, R28, 0x10000, RZ ;  /* 0x000100001c007824 */ /* 0x000fe400078e00ff */
[-C--:B------:R-:W-:Y:S01]  /*f0d0*/  FMUL.FTZ R25, R12, R11.reuse ;  /* 0x0000000b0c197220 */ /* 0x080fe20000410000 */
[----:B------:R-:W-:Y:S01]  /*f0e0*/  FFMA.FTZ R21, R4, R11, -R21 ;  /* 0x0000000b04157223 */ /* 0x000fe20000010815 */
[----:B------:R-:W-:Y:S01]  /*f0f0*/  FMUL.FTZ R12, R24, R67 ;  /* 0x00000043180c7220 */ /* 0x000fe20000410000 */
[----:B------:R-:W-:Y:S02]  /*f100*/  IMAD.U32 R9, R6, 0x10000, RZ ;  /* 0x0001000006097824 */ /* 0x000fe400078e00ff */
[----:B------:R-:W-:Y:S01]  /*f110*/  FFMA.FTZ R10, R4, R13, R25 ;  /* 0x0000000d040a7223 */ /* 0x000fe20000010019 */
[-C--:B------:R-:W-:Y:S01]  /*f120*/  FMUL.FTZ R24, R24, R71.reuse ;  /* 0x0000004718187220 */ /* 0x080fe20000410000 */
[----:B------:R-:W-:Y:S01]  /*f130*/  FMUL.FTZ R4, R14, R8 ;  /* 0x000000080e047220 */ /* 0x000fe20000410000 */
[----:B------:R-:W-:Y:S01]  /*f140*/  LOP3.LUT R68, R68, 0xffff0000, RZ, 0xc0, !PT ;  /* 0xffff000044447812 */ /* 0x000fe200078ec0ff */
[-C--:B------:R-:W-:Y:S01]  /*f150*/  FMUL.FTZ R14, R14, R0.reuse ;  /* 0x000000000e0e7220 */ /* 0x080fe20000410000 */
[----:B------:R-:W-:Y:S01]  /*f160*/  LOP3.LUT R69, R69, 0xffff0000, RZ, 0xc0, !PT ;  /* 0xffff000045457812 */ /* 0x000fe200078ec0ff */
[C---:B------:R-:W-:Y:S01]  /*f170*/  FFMA.FTZ R12, R5.reuse, R71, -R12 ;  /* 0x00000047050c7223 */ /* 0x040fe2000001080c */
[----:B------:R-:W-:Y:S01]  /*f180*/  LOP3.LUT R28, R28, 0xffff0000, RZ, 0xc0, !PT ;  /* 0xffff00001c1c7812 */ /* 0x000fe200078ec0ff */
[----:B------:R-:W-:Y:S01]  /*f190*/  FFMA.FTZ R24, R5, R67, R24 ;  /* 0x0000004305187223 */ /* 0x000fe20000010018 */
[----:B------:R-:W-:Y:S01]  /*f1a0*/  LOP3.LUT R29, R29, 0xffff0000, RZ, 0xc0, !PT ;  /* 0xffff00001d1d7812 */ /* 0x000fe200078ec0ff */
[----:B------:R-:W-:Y:S01]  /*f1b0*/  FFMA.FTZ R0, R9, R0, -R4 ;  /* 0x0000000009007223 */ /* 0x000fe20000010804 */
[----:B------:R-:W-:Y:S01]  /*f1c0*/  LOP3.LUT R6, R6, 0xffff0000, RZ, 0xc0, !PT ;  /* 0xffff000006067812 */ /* 0x000fe200078ec0ff */
[----:B------:R-:W-:Y:S01]  /*f1d0*/  FMUL.FTZ R5, R15, R68 ;  /* 0x000000440f057220 */ /* 0x000fe20000410000 */
[----:B------:R-:W-:Y:S01]  /*f1e0*/  LOP3.LUT R7, R7, 0xffff0000, RZ, 0xc0, !PT ;  /* 0xffff000007077812 */ /* 0x000fe200078ec0ff */
        /* <DEDUP_REMOVED lines=18> */
.L_x_7889:
[----:B------:R-:W-:Y:S05]  /*f310*/  BSYNC B0 ;  /* 0x0000000000007941 */ /* 0x000fea0003800000 */
.L_x_7861:
        /* <DEDUP_REMOVED lines=8> */
.L_x_7859:
[----:B------:R-:W-:-:S05]  /*f3a0*/  IMAD.U32 R0, RZ, RZ, UR45 ;  /* 0x0000002dff007e24 */ /* 0x000fca000f8e00ff */
[----:B------:R-:W-:-:S13]  /*f3b0*/  ISETP.NE.AND P0, PT, R0, 0x3, PT ;  /* 0x000000030000780c */ /* 0x000fda0003f05270 */
[----:B------:R-:W-:Y:S05]  /*f3c0*/  @!P0 BRA `(.L_x_7906) ;  /* 0x0000000000048947 */ /* 0x000fea0003800000 */
[----:B------:R-:W-:Y:S01]  /*f3d0*/  BPT.TRAP 0x1 ;  /* 0x000000040000795c */ /* 0x000fe20000300000 */
.L_x_7906:
[----:B01--4-:R-:W-:Y:S01]  /*f3e0*/  IMAD R3, R22, 0x8, R2 ;  /* 0x0000000816037824 */ /* 0x013fe200078e0202 */
[----:B------:R-:W-:-:S04]  /*f3f0*/  SHF.L.U32 R0, R186, 0x1f, RZ ;  /* 0x0000001fba007819 */ /* 0x000fc800000006ff */
[----:B------:R0:W1:Y:S01]  /*f400*/  SYNCS.PHASECHK.TRANS64.TRYWAIT P2, [R3+URZ+0x28830], R0 ;  /* 0x02883000030075a7 */ /* 0x000062000804017f */
[----:B------:R-:W-:Y:S05]  /*f410*/  @!P0 BRA `(.L_x_7907) ;  /* 0x0000000000048947 */ /* 0x000fea0003800000 */
[----:B------:R-:W-:Y:S01]  /*f420*/  BPT.TRAP 0x1 ;  /* 0x000000040000795c */ /* 0x000fe20000300000 */
.L_x_7907:
[----:B--23--:R-:W2:Y:S02]  /*f430*/  S2R R4, SR_TID.X ;  /* 0x0000000000047919 */ /* 0x00cea40000002100 */
[----:B--2---:R-:W-:-:S04]  /*f440*/  LOP3.LUT R4, R4, 0x7f, RZ, 0xc0, !PT ;  /* 0x0000007f04047812 */ /* 0x004fc800078ec0ff */
[----:B------:R-:W-:Y:S01]  /*f450*/  ISETP.NE.AND P1, PT, R4, RZ, PT ;  /* 0x000000ff0400720c */ /* 0x000fe20003f25270 */
[----:B-1----:R-:W-:-:S12]  /*f460*/  @P2 BRA `(.L_x_7908) ;  /* 0x0000000000082947 */ /* 0x002fd80003800000 */
[----:B------:R-:W1:Y:S02]  /*f470*/  SYNCS.PHASECHK.TRANS64.TRYWAIT P2, [R3+URZ+0x28830], R0 ;  /* 0x02883000030075a7 */ /* 0x000e64000804017f */
[----:B-1----:R-:W-:Y:S05]  /*f480*/  @!P2 BRA `(.L_x_7909) ;  /* 0x00000194008ca947 */ /* 0x002fea0003800000 */
.L_x_7908:
        /* <DEDUP_REMOVED lines=16> */
[----:B------:R-:W-:Y:S01]  /*f590*/  IMAD.MOV.U32 R5, RZ, RZ, 0x40000040 ;  /* 0x40000040ff057424 */ /* 0x000fe200078e00ff */
        /* <DEDUP_REMOVED lines=9> */
[----:B------:R-:W-:Y:S01]  /*f630*/  R2UR UR19, R9 ;  /* 0x00000000091372ca */ /* 0x000fe200000e0000 */
[----:B------:R-:W-:Y:S01]  /*f640*/  IMAD.MOV.U32 R9, RZ, RZ, 0x40000040 ;  /* 0x40000040ff097424 */ /* 0x000fe200078e00ff */
[----:B------:R-:W-:Y:S01]  /*f650*/  R2UR UR10, R8 ;  /* 0x00000000080a72ca */ /* 0x000fe200000e0000 */
[----:B------:R-:W-:Y:S01]  /*f660*/  VIADD R8, R4, 0x4 ;  /* 0x0000000404087836 */ /* 0x000fe20000000000 */
[----:B------:R-:W-:Y:S01]  /*f670*/  UIADD3 UR20, UR12, 0x400, URZ ;  /* 0x000004000c147890 */ /* 0x000fe2000fffe03f */
[----:B------:R-:W-:Y:S01]  /*f680*/  R2UR UR35, R5 ;  /* 0x00000000052372ca */ /* 0x000fe200000e0000 */
[----:B------:R-:W-:Y:S01]  /*f690*/  UMOV UR21, 0x40000040 ;  /* 0x4000004000157882 */ /* 0x000fe20000000000 */
[----:B------:R-:W-:Y:S01]  /*f6a0*/  R2UR UR23, R9 ;  /* 0x00000000091772ca */ /* 0x000fe200000e0000 */
[----:B------:R-:W-:Y:S01]  /*f6b0*/  IMAD.MOV.U32 R9, RZ, RZ, 0x40000040 ;  /* 0x40000040ff097424 */ /* 0x000fe200078e00ff */
[----:B------:R-:W-:Y:S01]  /*f6c0*/  R2UR UR6, R8 ;  /* 0x00000000080672ca */ /* 0x000fe200000e0000 */
[----:B------:R-:W-:Y:S01]  /*f6d0*/  VIADD R8, R4, 0x6 ;  /* 0x0000000604087836 */ /* 0x000fe20000000000 */
[----:B------:R-:W-:Y:S01]  /*f6e0*/  HGMMA.64x128x16.F32.BF16 R24, gdesc[UR12], RZ, !UPT, gsb0 ;  /* 0x01e000000c1879f0 */ /* 0x000fe2000c0018ff */
[----:B------:R-:W-:Y:S01]  /*f6f0*/  UIADD3 UR24, UR12, 0x402, URZ ;  /* 0x000004020c187890 */ /* 0x000fe2000fffe03f */
[----:B------:R-:W-:Y:S01]  /*f700*/  R2UR UR27, R9 ;  /* 0x00000000091b72ca */ /* 0x000fe200000e0000 */
[----:B------:R-:W-:Y:S01]  /*f710*/  UMOV UR25, 0x40000040 ;  /* 0x4000004000197882 */ /* 0x000fe20000000000 */
[----:B------:R-:W-:Y:S01]  /*f720*/  R2UR UR18, R8 ;  /* 0x00000000081272ca */ /* 0x000fe200000e0000 */
[----:B------:R-:W-:Y:S01]  /*f730*/  VIADD R8, R4, 0x400 ;  /* 0x0000040004087836 */ /* 0x000fe20000000000 */
[----:B------:R-:W-:Y:S01]  /*f740*/  UIADD3 UR28, UR12, 0x404, URZ ;  /* 0x000004040c1c7890 */ /* 0x000fe2000fffe03f */
[----:B------:R-:W-:Y:S01]  /*f750*/  IMAD.MOV.U32 R9, RZ, RZ, 0x40000040 ;  /* 0x40000040ff097424 */ /* 0x000fe200078e00ff */
[----:B------:R-:W-:Y:S01]  /*f760*/  UMOV UR29, 0x40000040 ;  /* 0x40000040001d7882 */ /* 0x000fe20000000000 */
[----:B------:R-:W-:Y:S01]  /*f770*/  UIADD3 UR32, UR12, 0x406, URZ ;  /* 0x000004060c207890 */ /* 0x000fe2000fffe03f */
[----:B------:R-:W-:Y:S01]  /*f780*/  R2UR UR22, R8 ;  /* 0x00000000081672ca */ /* 0x000fe200000e0000 */
[----:B------:R-:W-:Y:S01]  /*f790*/  VIADD R8, R4, 0x402 ;  /* 0x0000040204087836 */ /* 0x000fe20000000000 */
[----:B------:R-:W-:Y:S01]  /*f7a0*/  R2UR UR31, R9 ;  /* 0x00000000091f72ca */ /* 0x000fe200000e0000 */
[----:B------:R-:W-:Y:S01]  /*f7b0*/  UMOV UR33, 0x40000040 ;  /* 0x4000004000217882 */ /* 0x000fe20000000000 */
[----:B------:R-:W0:Y:S01]  /*f7c0*/  LDC R0, c[0x0][0x448] ;  /* 0x00011200ff007b82 */ /* 0x000e220000000800 */
[----:B------:R-:W-:Y:S01]  /*f7d0*/  IMAD.IADD R9, R195, 0x1, R192 ;  /* 0x00000001c3097824 */ /* 0x000fe200078e02c0 */
[----:B------:R-:W-:Y:S01]  /*f7e0*/  R2UR UR26, R8 ;  /* 0x00000000081a72ca */ /* 0x000fe200000e0000 */
[----:B------:R-:W-:-:S02]  /*f7f0*/  VIADD R8, R4, 0x404 ;  /* 0x0000040404087836 */ /* 0x000fc40000000000 */
[----:B------:R-:W-:Y:S02]  /*f800*/  VIADD R4, R4, 0x406 ;  /* 0x0000040604047836 */ /* 0x000fe40000000000 */
[----:B------:R-:W-:Y:S01]  /*f810*/  IMAD.MOV.U32 R13, RZ, RZ, -0x80 ;  /* 0xffffff80ff0d7424 */ /* 0x000fe200078e00ff */
[----:B------:R-:W-:Y:S01]  /*f820*/  R2UR UR30, R8 ;  /* 0x00000000081e72ca */ /* 0x000fe200000e0000 */
[----:B------:R-:W1:Y:S01]  /*f830*/  LDC.64 R10, c[0x0][0x9e0] ;  /* 0x00027800ff0a7b82 */ /* 0x000e620000000a00 */
[----:B------:R-:W-:Y:S01]  /*f840*/  R2UR UR34, R4 ;  /* 0x00000000042272ca */ /* 0x000fe200000e0000 */
[----:B------:R-:W-:-:S05]  /*f850*/  IMAD R13, R88, R13, 0x80 ;  /* 0x00000080580d7424 */ /* 0x000fca00078e020d */
[----:B------:R-:W-:Y:S02]  /*f860*/  IADD3 R8, -R188, R189, R13 ;  /* 0x000000bdbc087210 */ /* 0x000fe40007ffe10d */
[----:B0-----:R-:W-:Y:S02]  /*f870*/  ISETP.NE.AND P2, PT, R0, 0x1, PT ;  /* 0x000000010000780c */ /* 0x001fe40003f45270 */
[----:B-1----:R-:W-:-:S11]  /*f880*/  ISETP.GE.AND P3, PT, R11, 0x1, PT ;  /* 0x000000010b00780c */ /* 0x002fd60003f66270 */
[----:B------:R-:W0:Y:S08]  /*f890*/  @P2 LDC R0, c[0x0][0x44c] ;  /* 0x00011300ff002b82 */ /* 0x000e300000000800 */
[----:B------:R-:W1:Y:S01]  /*f8a0*/  @P2 LDC R5, c[0x0][0x450] ;  /* 0x00011400ff052b82 */ /* 0x000e620000000800 */
[----:B0-----:R-:W-:-:S05]  /*f8b0*/  @P2 IMAD.HI.U32 R0, R9, R0, RZ ;  /* 0x0000000009002227 */ /* 0x001fca00078e00ff */
[----:B-1----:R-:W-:Y:S01]  /*f8c0*/  @P2 SHF.R.U32.HI R9, RZ, R5, R0 ;  /* 0x00000005ff092219 */ /* 0x002fe20000011600 */
[----:B------:R-:W-:-:S04]  /*f8d0*/  @!P1 VIADD R0, R3, 0x28840 ;  /* 0x0002884003009836 */ /* 0x000fc80000000000 */
[----:B------:R-:W0:Y:S01]  /*f8e0*/  SHFL.IDX PT, R20, R9, RZ, 0x1c1f ;  /* 0x001c1fff09147589 */ /* 0x000e2200000e0000 */
[----:B------:R-:W-:Y:S01]  /*f8f0*/  @!P1 PRMT R0, RZ, 0x654, R0 ;  /* 0x00000654ff009816 */ /* 0x000fe20000000000 */
[----:B------:R-:W-:Y:S02]  /*f900*/  WARPGROUP.DEPBAR.LE gsb0, 0x0 ;  /* 0x00008000000079c5 */ /* 0x000fe40000010000 */
[----:B------:R-:W-:-:S06]  /*f910*/  WARPGROUP.ARRIVE ;  /* 0x00000000000079c5 */ /* 0x000fcc0000000000 */
[----:B------:R-:W-:Y:S03]  /*f920*/  HGMMA.64x128x16.F32.BF16 R24, gdesc[UR8], R24, gsb0 ;  /* 0x01e00000081879f0 */ /* 0x000fe60008001818 */
[----:B------:R-:W-:Y:S02]  /*f930*/  WARPGROUP.DEPBAR.LE gsb0, 0x0 ;  /* 0x00008000000079c5 */ /* 0x000fe40000010000 */
[----:B------:R-:W-:-:S07]  /*f940*/  WARPGROUP.ARRIVE ;  /* 0x00000000000079c5 */ /* 0x000fce0000000000 */
[----:B------:R-:W-:Y:S01]  /*f950*/  HGMMA.64x128x16.F32.BF16 R24, gdesc[UR4], R24, gsb0 ;  /* 0x01e00000041879f0 */ /* 0x000fe20008001818 */
[----:B------:R-:W-:Y:S02]  /*f960*/  ULDC UR6, c[0x0][0x9dc] ;  /* 0x0002770000067ab9 */ /* 0x000fe40000000800 */
[----:B------:R-:W-:-:S05]  /*f970*/  IMAD.U32 R6, RZ, RZ, UR6 ;  /* 0x00000006ff067e24 */ /* 0x000fca000f8e00ff */
[----:B------:R-:W-:Y:S01]  /*f980*/  LOP3.LUT R4, RZ, R6, RZ, 0x33, !PT ;  /* 0x00000006ff047212 */ /* 0x000fe200078e33ff */
        /* <DEDUP_REMOVED lines=36> */
.L_x_7912:
[----:B------:R-:W-:-:S13]  /*fbd0*/  ISETP.NE.AND P4, PT, R11, 0x1, PT ;  /* 0x000000010b00780c */ /* 0x000fda0003f85270 */
[----:B------:R-:W0:Y:S02]  /*fbe0*/  @P4 LDC.64 R4, c[0x0][0x9e8] ;  /* 0x00027a00ff044b82 */ /* 0x000e240000000a00 */
[----:B0-----:R-:W-:-:S05]  /*fbf0*/  @P4 IMAD.HI.U32 R4, R21, R4, RZ ;  /* 0x0000000415044227 */ /* 0x001fca00078e00ff */
[----:B------:R-:W-:-:S07]  /*fc00*/  @P4 SHF.R.U32.HI R21, RZ, R5, R4 ;  /* 0x00000005ff154219 */ /* 0x000fce0000011604 */
.L_x_7913:
[----:B------:R-:W-:Y:S05]  /*fc10*/  BSYNC B0 ;  /* 0x0000000000007941 */ /* 0x000fea0003800000 */
.L_x_7911:
[----:B------:R-:W-:-:S04]  /*fc20*/  IMAD R21, R21, R11, -R0 ;  /* 0x0000000b15157224 */ /* 0x000fc800078e0a00 */
[----:B------:R-:W-:-:S05]  /*fc30*/  IMAD.IADD R21, R21, 0x1, -R188 ;  /* 0x0000000115157824 */ /* 0x000fca00078e0abc */
[----:B------:R-:W-:Y:S02]  /*fc40*/  VIMNMX R14, R14, R21, !PT ;  /* 0x000000150e0e7248 */ /* 0x000fe40007fe0100 */
[----:B------:R-:W-:-:S07]  /*fc50*/  VIADDMNMX R12, R21, R11, R12, PT ;  /* 0x0000000b150c7246 */ /* 0x000fce000380010c */
.L_x_7910:
        /* <DEDUP_REMOVED lines=19> */
[C---:B------:R-:W-:Y:S02]  /*fd90*/  ISETP.GE.AND P6, PT, R13.reuse, 0x12, PT ;  /* 0x000000120d00780c */ /* 0x040fe40003fc6270 */
        /* <DEDUP_REMOVED lines=11> */
[----:B------:R-:W-:Y:S02]  /*fe50*/  P2R R113, PR, RZ, 0x40 ;  /* 0x00000040ff717803 */ /* 0x000fe40000000000 */
[----:B------:R-:W-:Y:S02]  /*fe60*/  FSEL R36, R36, -INF , !P5 ;  /* 0xff80000024247808 */ /* 0x000fe40006800000 */
[----:B------:R-:W-:Y:S02]  /*fe70*/  ISETP.GT.AND P5, PT, R14, 0x19, !P6 ;  /* 0x000000190e00780c */ /* 0x000fe400077a4270 */
[----:B------:R-:W-:Y:S02]  /*fe80*/  ISETP.GE.AND P6, PT, R13, 0x21, PT ;  /* 0x000000210d00780c */ /* 0x000fe40003fc6270 */
[----:B------:R-:W-:Y:S02]  /*fe90*/  ISETP.LT.OR P5, PT, R12, 0x1a, P5 ;  /* 0x0000001a0c00780c */ /* 0x000fe40002fa1670 */
[----:B------:R-:W-:-:S02]  /*fea0*/  P2R R92, PR, RZ, 0x40 ;  /* 0x00000040ff5c7803 */ /* 0x000fc40000000000 */
        /* <DEDUP_REMOVED lines=107> */
[----:B------:R-:W-:-:S02]  /*10560*/  VIADDMNMX R8, R4, R15, R8, PT ;  /* 0x0000000f04087246 */ /* 0x000fc40003800108 */
[----:B------:R-:W-:-:S04]  /*10570*/  ISETP.LT.OR P5, PT, R12, 0x72, P5 ;  /* 0x000000720c00780c */ /* 0x000fc80002fa1670 */
[----:B------:R-:W-:Y:S02]  /*10580*/  FSEL R81, R81, -INF , !P5 ;  /* 0xff80000051517808 */ /* 0x000fe40006800000 */
[----:B------:R-:W-:-:S04]  /*10590*/  ISETP.GE.AND P5, PT, R13, 0x79, PT ;  /* 0x000000790d00780c */ /* 0x000fc80003fa6270 */
[----:B------:R-:W-:-:S04]  /*105a0*/  ISETP.GT.AND P6, PT, R14, 0x78, !P5 ;  /* 0x000000780e00780c */ /* 0x000fc80006fc4270 */
[----:B------:R-:W-:-:S04]  /*105b0*/  ISETP.LT.OR P6, PT, R12, 0x79, P6 ;  /* 0x000000790c00780c */ /* 0x000fc800037c1670 */
[----:B------:R-:W-:Y:S02]  /*105c0*/  FSEL R84, R84, -INF , !P6 ;  /* 0xff80000054547808 */ /* 0x000fe40007000000 */
[----:B------:R-:W-:-:S04]  /*105d0*/  ISETP.GE.AND P6, PT, R13, 0x1, PT ;  /* 0x000000010d00780c */ /* 0x000fc80003fc6270 */
[----:B-----5:R-:W-:Y:S02]  /*105e0*/  P2R R112, PR, RZ, 0x40 ;  /* 0x00000040ff707803 */ /* 0x020fe40000000000 */
        /* <DEDUP_REMOVED lines=20> */
.L_x_7916:
[----:B------:R-:W-:-:S13]  /*10730*/  ISETP.NE.AND P6, PT, R11, 0x1, PT ;  /* 0x000000010b00780c */ /* 0x000fda0003fc5270 */
[----:B------:R-:W0:Y:S02]  /*10740*/  @P6 LDC.64 R4, c[0x0][0x9e8] ;  /* 0x00027a00ff046b82 */ /* 0x000e240000000a00 */
[----:B0-----:R-:W-:-:S05]  /*10750*/  @P6 IMAD.HI.U32 R4, R9, R4, RZ ;  /* 0x0000000409046227 */ /* 0x001fca00078e00ff */
[----:B------:R-:W-:-:S07]  /*10760*/  @P6 SHF.R.U32.HI R9, RZ, R5, R4 ;  /* 0x00000005ff096219 */ /* 0x000fce0000011604 */
.L_x_7917:
[----:B------:R-:W-:Y:S05]  /*10770*/  BSYNC B0 ;  /* 0x0000000000007941 */ /* 0x000fea0003800000 */
.L_x_7915:
[----:B------:R-:W-:-:S04]  /*10780*/  IMAD R9, R9, R11, -R0 ;  /* 0x0000000b09097224 */ /* 0x000fc800078e0a00 */
[----:B------:R-:W-:-:S05]  /*10790*/  IMAD.IADD R0, R9, 0x1, -R188 ;  /* 0x0000000109007824 */ /* 0x000fca00078e0abc */
[----:B------:R-:W-:Y:S02]  /*107a0*/  VIMNMX R3, R3, R0, !PT ;  /* 0x0000000003037248 */ /* 0x000fe40007fe0100 */
[----:B------:R-:W-:-:S07]  /*107b0*/  VIADDMNMX R8, R0, R11, R8, PT ;  /* 0x0000000b00087246 */ /* 0x000fce0003800108 */
.L_x_7914:
[----:B------:R-:W-:Y:S01]  /*107c0*/  ISETP.GT.AND P4, PT, R3, 0x1, !P4 ;  /* 0x000000010300780c */ /* 0x000fe20006784270 */
[----:B------:R-:W-:Y:S01]  /*107d0*/  ULDC UR46, c[0x0][0x988] ;  /* 0x00026200002e7ab9 */ /* 0x000fe20000000800 */
        /* <DEDUP_REMOVED lines=39> */
[----:B------:R-:W-:Y:S02]  /*10a50*/  ISETP.GT.AND P4, PT, R3, 0x19, !P6 ;  /* 0x000000190300780c */ /* 0x000fe40007784270 */
[----:B------:R-:W-:-:S02]  /*10a60*/  ISETP.NE.AND P6, PT, R114, RZ, PT ;  /* 0x000000ff7200720c */ /* 0x000fc40003fc5270 */
        /* <DEDUP_REMOVED lines=36> */
[----:B------:R-:W-:Y:S01]  /*10cb0*/  ISETP.GT.AND P5, PT, R3, 0x78, !P5 ;  /* 0x000000780300780c */ /* 0x000fe20006fa4270 */
        /* <DEDUP_REMOVED lines=9> */
[----:B------:R-:W-:Y:S02]  /*10d50*/  ISETP.GT.AND P4, PT, R3, 0x38, !P4 ;  /* 0x000000380300780c */ /* 0x000fe40006784270 */
[----:B0-----:R-:W-:Y:S02]  /*10d60*/  FMNMX.FTZ R9, R5, R0, !PT ;  /* 0x0000000005097209 */ /* 0x001fe40007810000 */
[----:B------:R-:W-:-:S03]  /*10d70*/  ISETP.LT.OR P4, PT, R8, 0x39, P4 ;  /* 0x000000390800780c */ /* 0x000fc60002781670 */
[----:B------:R-:W0:Y:S01]  /*10d80*/  SHFL.BFLY PT, R0, R9, 0x1, 0x1f ;  /* 0x0c201f0009007f89 */ /* 0x000e2200000e0000 */
[----:B------:R-:W-:Y:S02]  /*10d90*/  FSEL R54, R54, -INF , !P4 ;  /* 0xff80000036367808 */ /* 0x000fe40006000000 */
[----:B------:R-:W-:-:S04]  /*10da0*/  ISETP.NE.AND P4, PT, R99, RZ, PT ;  /* 0x000000ff6300720c */ /* 0x000fc80003f85270 */
[----:B------:R-:W-:-:S04]  /*10db0*/  ISETP.GT.AND P4, PT, R3, 0x39, !P4 ;  /* 0x000000390300780c */ /* 0x000fc80006784270 */
[----:B------:R-:W-:-:S04]  /*10dc0*/  ISETP.LT.OR P4, PT, R8, 0x3a, P4 ;  /* 0x0000003a0800780c */ /* 0x000fc80002781670 */
[----:B------:R-:W-:Y:S02]  /*10dd0*/  FSEL R55, R55, -INF , !P4 ;  /* 0xff80000037377808 */ /* 0x000fe40006000000 */
[----:B------:R-:W-:-:S04]  /*10de0*/  ISETP.NE.AND P4, PT, R100, RZ, PT ;  /* 0x000000ff6400720c */ /* 0x000fc80003f85270 */
[----:B------:R-:W-:Y:S02]  /*10df0*/  ISETP.GT.AND P4, PT, R3, 0x40, !P4 ;  /* 0x000000400300780c */ /* 0x000fe40006784270 */
[----:B0-----:R-:W-:Y:S02]  /*10e00*/  FMNMX.FTZ R0, R9, R0, !PT ;  /* 0x0000000009007209 */ /* 0x001fe40007810000 */
[----:B------:R-:W-:-:S03]  /*10e10*/  ISETP.LT.OR P4, PT, R8, 0x41, P4 ;  /* 0x000000410800780c */ /* 0x000fc60002781670 */
[----:B------:R-:W-:Y:S01]  /*10e20*/  FMUL.FTZ R4, R0, UR46 ;  /* 0x0000002e00047c20 */ /* 0x000fe20008410000 */
        /* <DEDUP_REMOVED lines=53> */
[----:B------:R-:W-:-:S04]  /*11180*/  FSETP.NEU.FTZ.AND P4, PT, R0, -INF , PT ;  /* 0xff8000000000780b */ /* 0x000fc80003f9d000 */
[----:B------:R-:W-:Y:S02]  /*11190*/  FSEL R4, R4, RZ, P4 ;  /* 0x000000ff04047208 */ /* 0x000fe40002000000 */
[----:B------:R-:W-:Y:S02]  /*111a0*/  ISETP.GT.AND P4, PT, R3, RZ, !P6 ;  /* 0x000000ff0300720c */ /* 0x000fe40007784270 */
[----:B------:R-:W-:Y:S01]  /*111b0*/  ISETP.NE.AND P6, PT, R13, RZ, PT ;  /* 0x000000ff0d00720c */ /* 0x000fe20003fc5270 */
[--C-:B------:R-:W-:Y:S01]  /*111c0*/  FFMA.FTZ R5, R25, UR46, -R4.reuse ;  /* 0x0000002e19057c23 */ /* 0x100fe20008010804 */
[----:B------:R-:W-:Y:S01]  /*111d0*/  ISETP.LT.OR P4, PT, R8, 0x1, P4 ;  /* 0x000000010800780c */ /* 0x000fe20002781670 */
[--C-:B------:R-:W-:Y:S01]  /*111e0*/  FFMA.FTZ R9, R29, UR46, -R4.reuse ;  /* 0x0000002e1d097c23 */ /* 0x100fe20008010804 */
[--C-:B------:R-:W-:Y:S01]  /*111f0*/  FFMA.FTZ R33, R33, UR46, -R4.reuse ;  /* 0x0000002e21217c23 */ /* 0x100fe20008010804 */
[--C-:B------:R-:W-:Y:S01]  /*11200*/  FFMA.FTZ R37, R37, UR46, -R4.reuse ;  /* 0x0000002e25257c23 */ /* 0x100fe20008010804 */
[----:B------:R-:W-:Y:S01]  /*11210*/  FSEL R26, R26, -INF , !P4 ;  /* 0xff8000001a1a7808 */ /* 0x000fe20006000000 */
[--C-:B------:R-:W-:Y:S01]  /*11220*/  FFMA.FTZ R49, R49, UR46, -R4.reuse ;  /* 0x0000002e31317c23 */ /* 0x100fe20008010804 */
[----:B------:R-:W-:Y:S01]  /*11230*/  ISETP.GT.AND P4, PT, R3, 0x79, !P6 ;  /* 0x000000790300780c */ /* 0x000fe20007784270 */
[--C-:B------:R-:W-:Y:S01]  /*11240*/  FFMA.FTZ R180, R24, UR46, -R4.reuse ;  /* 0x0000002e18b47c23 */ /* 0x100fe20008010804 */
[----:B------:R-:W-:Y:S01]  /*11250*/  FMNMX.FTZ R13, R26, R27, !PT ;  /* 0x0000001b1a0d7209 */ /* 0x000fe20007810000 */
[--C-:B------:R-:W-:Y:S01]  /*11260*/  FFMA.FTZ R182, R28, UR46, -R4.reuse ;  /* 0x0000002e1cb67c23 */ /* 0x100fe20008010804 */
[----:B------:R-:W-:Y:S01]  /*11270*/  ISETP.LT.OR P4, PT, R8, 0x7a, P4 ;  /* 0x0000007a0800780c */ /* 0x000fe20002781670 */
[----:B------:R-:W-:Y:S01]  /*11280*/  MUFU.EX2 R5, R5 ;  /* 0x0000000500057308 */ /* 0x000fe20000000800 */
[----:B------:R-:W-:Y:S01]  /*11290*/  FMNMX.FTZ R12, R30, R13, !PT ;  /* 0x0000000d1e0c7209 */ /* 0x000fe20007810000 */
[--C-:B------:R-:W-:Y:S01]  /*112a0*/  FFMA.FTZ R176, R32, UR46, -R4.reuse ;  /* 0x0000002e20b07c23 */ /* 0x100fe20008010804 */
[----:B------:R-:W-:Y:S01]  /*112b0*/  FSEL R87, R87, -INF , !P4 ;  /* 0xff80000057577808 */ /* 0x000fe20006000000 */
[--C-:B------:R-:W-:Y:S01]  /*112c0*/  FFMA.FTZ R41, R41, UR46, -R4.reuse ;  /* 0x0000002e29297c23 */ /* 0x100fe20008010804 */
[----:B------:R-:W-:Y:S01]  /*112d0*/  FMNMX.FTZ R13, R31, R12, !PT ;  /* 0x0000000c1f0d7209 */ /* 0x000fe20007810000 */
[--C-:B------:R-:W-:Y:S01]  /*112e0*/  FFMA.FTZ R45, R45, UR46, -R4.reuse ;  /* 0x0000002e2d2d7c23 */ /* 0x100fe20008010804 */
[--C-:B------:R-:W-:Y:S01]  /*112f0*/  FFMA.FTZ R53, R53, UR46, -R4.reuse ;  /* 0x0000002e35357c23 */ /* 0x100fe20008010804 */
[----:B------:R-:W0:Y:S01]  /*11300*/  MUFU.EX2 R180, R180 ;  /* 0x000000b400b47308 */ /* 0x000e220000000800 */
        /* <DEDUP_REMOVED lines=24> */
[----:B------:R-:W-:Y:S01]  /*11490*/  FMNMX.FTZ R12, R46, R21, !PT ;  /* 0x000000152e0c7209 */ /* 0x000fe20007810000 */
[----:B------:R-:W2:Y:S03]  /*114a0*/  @P2 LDC R44, c[0x0][0x450] ;  /* 0x00011400ff2c2b82 */ /* 0x000ea60000000800 */
[----:B------:R-:W-:-:S03]  /*114b0*/  FMNMX.FTZ R21, R47, R12, !PT ;  /* 0x0000000c2f157209 */ /* 0x000fc60007810000 */
[----:B------:R-:W3:Y:S01]  /*114c0*/  MUFU.EX2 R9, R9 ;  /* 0x0000000900097308 */ /* 0x000ee20000000800 */
[----:B------:R-:W-:-:S04]  /*114d0*/  FMNMX.FTZ R12, R50, R21, !PT ;  /* 0x00000015320c7209 */ /* 0x000fc80007810000 */
[----:B------:R-:W-:-:S03]  /*114e0*/  FMNMX.FTZ R25, R51, R12, !PT ;  /* 0x0000000c33197209 */ /* 0x000fc60007810000 */
[----:B------:R-:W4:Y:S01]  /*114f0*/  MUFU.EX2 R176, R176 ;  /* 0x000000b000b07308 */ /* 0x000f220000000800 */
[----:B------:R-:W-:-:S04]  /*11500*/  FMNMX.FTZ R12, R54, R25, !PT ;  /* 0x00000019360c7209 */ /* 0x000fc80007810000 */
[----:B------:R-:W-:-:S03]  /*11510*/  FMNMX.FTZ R25, R55, R12, !PT ;  /* 0x0000000c37197209 */ /* 0x000fc60007810000 */
[----:B------:R5:W-:Y:S01]  /*11520*/  MUFU.EX2 R21, R41 ;  /* 0x0000002900157308 */ /* 0x000be20000000800 */
[----:B------:R-:W-:-:S04]  /*11530*/  FMNMX.FTZ R12, R58, R25, !PT ;  /* 0x000000193a0c7209 */ /* 0x000fc80007810000 */
[----:B------:R-:W-:-:S03]  /*11540*/  FMNMX.FTZ R29, R59, R12, !PT ;  /* 0x0000000c3b1d7209 */ /* 0x000fc60007810000 */
[----:B------:R0:W-:Y:S01]  /*11550*/  MUFU.EX2 R25, R45 ;  /* 0x0000002d00197308 */ /* 0x0001e20000000800 */
[----:B------:R-:W-:Y:S01]  /*11560*/  FMNMX.FTZ R12, R62, R29, !PT ;  /* 0x0000001d3e0c7209 */ /* 0x000fe20007810000 */
[----:B-----5:R-:W-:-:S03]  /*11570*/  FFMA.FTZ R41, R65, UR46, -R4 ;  /* 0x0000002e41297c23 */ /* 0x020fc60008010804 */
[----:B------:R-:W-:-:S03]  /*11580*/  FMNMX.FTZ R29, R63, R12, !PT ;  /* 0x0000000c3f1d7209 */ /* 0x000fc60007810000 */
[----:B------:R-:W5:Y:S01]  /*11590*/  MUFU.EX2 R178, R178 ;  /* 0x000000b200b27308 */ /* 0x000f620000000800 */
[----:B------:R-:W-:Y:S01]  /*115a0*/  FMNMX.FTZ R12, R66, R29, !PT ;  /* 0x0000001d420c7209 */ /* 0x000fe20007810000 */
[----:B0-----:R-:W-:-:S03]  /*115b0*/  FFMA.FTZ R45, R69, UR46, -R4 ;  /* 0x0000002e452d7c23 */ /* 0x001fc60008010804 */
[----:B------:R-:W-:-:S03]  /*115c0*/  FMNMX.FTZ R33, R67, R12, !PT ;  /* 0x0000000c43217209 */ /* 0x000fc60007810000 */
[----:B------:R-:W-:Y:S01]  /*115d0*/  MUFU.EX2 R29, R49 ;  /* 0x00000031001d7308 */ /* 0x000fe20000000800 */
[----:B------:R-:W-:-:S04]  /*115e0*/  FMNMX.FTZ R12, R70, R33, !PT ;  /* 0x00000021460c7209 */ /* 0x000fc80007810000 */
[----:B------:R-:W-:-:S03]  /*115f0*/  FMNMX.FTZ R33, R71, R12, !PT ;  /* 0x0000000c47217209 */ /* 0x000fc60007810000 */
[----:B------:R-:W-:Y:S01]  /*11600*/  MUFU.EX2 R172, R172 ;  /* 0x000000ac00ac7308 */ /* 0x000fe20000000800 */
[----:B------:R-:W-:-:S04]  /*11610*/  FMNMX.FTZ R12, R74, R33, !PT ;  /* 0x000000214a0c7209 */ /* 0x000fc80007810000 */
[----:B------:R-:W-:-:S03]  /*11620*/  FMNMX.FTZ R37, R75, R12, !PT ;  /* 0x0000000c4b257209 */ /* 0x000fc60007810000 */
[----:B------:R0:W-:Y:S01]  /*11630*/  MUFU.EX2 R33, R53 ;  /* 0x0000003500217308 */ /* 0x0001e20000000800 */
[----:B------:R-:W-:-:S04]  /*11640*/  FMNMX.FTZ R12, R78, R37, !PT ;  /* 0x000000254e0c7209 */ /* 0x000fc80007810000 */
[----:B------:R-:W-:-:S03]  /*11650*/  FMNMX.FTZ R37, R79, R12, !PT ;  /* 0x0000000c4f257209 */ /* 0x000fc60007810000 */
[----:B------:R-:W-:Y:S01]  /*11660*/  MUFU.EX2 R174, R174 ;  /* 0x000000ae00ae7308 */ /* 0x000fe20000000800 */
[----:B------:R-:W-:Y:S01]  /*11670*/  FMNMX.FTZ R12, R82, R37, !PT ;  /* 0x00000025520c7209 */ /* 0x000fe20007810000 */
[----:B0-----:R-:W-:-:S03]  /*11680*/  FFMA.FTZ R53, R77, UR46, -R4 ;  /* 0x0000002e4d357c23 */ /* 0x001fc60008010804 */
[----:B------:R-:W-:-:S03]  /*11690*/  FMNMX.FTZ R37, R83, R12, !PT ;  /* 0x0000000c53257209 */ /* 0x000fc60007810000 */
[----:B------:R-:W-:Y:S01]  /*116a0*/  MUFU.EX2 R168, R168 ;  /* 0x000000a800a87308 */ /* 0x000fe20000000800 */
[----:B------:R-:W-:Y:S01]  /*116b0*/  FMNMX.FTZ R8, R86, R37, !PT ;  /* 0x0000002556087209 */ /* 0x000fe20007810000 */
[----:B------:R-:W-:-:S03]  /*116c0*/  FFMA.FTZ R37, R61, UR46, -R4 ;  /* 0x0000002e3d257c23 */ /* 0x000fc60008010804 */
[----:B------:R-:W-:-:S03]  /*116d0*/  FMNMX.FTZ R8, R87, R8, !PT ;  /* 0x0000000857087209 */ /* 0x000fc60007810000 */
[----:B------:R-:W-:Y:S02]  /*116e0*/  MUFU.EX2 R170, R170 ;  /* 0x000000aa00aa7308 */ /* 0x000fe40000000800 */
[----:B------:R-:W0:Y:S06]  /*116f0*/  SHFL.BFLY PT, R49, R8, 0x2, 0x1f ;  /* 0x0c401f0008317f89 */ /* 0x000e2c00000e0000 */
[----:B------:R-:W-:Y:S08]  /*11700*/  MUFU.EX2 R164, R164 ;  /* 0x000000a400a47308 */ /* 0x000ff00000000800 */
[----:B------:R-:W-:Y:S08]  /*11710*/  MUFU.EX2 R3, R3 ;  /* 0x0000000300037308 */ /* 0x000ff00000000800 */
[----:B------:R-:W-:Y:S01]  /*11720*/  MUFU.EX2 R166, R166 ;  /* 0x000000a600a67308 */ /* 0x000fe20000000800 */
[----:B0-----:R-:W-:Y:S01]  /*11730*/  FMNMX.FTZ R12, R8, R49, !PT ;  /* 0x00000031080c7209 */ /* 0x001fe20007810000 */
[----:B------:R-:W-:-:S04]  /*11740*/  FFMA.FTZ R49, R73, UR46, -R4 ;  /* 0x0000002e49317c23 */ /* 0x000fc80008010804 */
[----:B------:R-:W0:Y:S02]  /*11750*/  SHFL.BFLY PT, R61, R12, 0x1, 0x1f ;  /* 0x0c201f000c3d7f89 */ /* 0x000e2400000e0000 */
[----:B------:R-:W-:Y:S08]  /*11760*/  MUFU.EX2 R37, R37 ;  /* 0x0000002500257308 */ /* 0x000ff00000000800 */
[----:B------:R-:W-:Y:S08]  /*11770*/  MUFU.EX2 R160, R160 ;  /* 0x000000a000a07308 */ /* 0x000ff00000000800 */
[----:B------:R-:W-:Y:S01]  /*11780*/  MUFU.EX2 R41, R41 ;  /* 0x0000002900297308 */ /* 0x000fe20000000800 */
[----:B0-----:R-:W-:Y:S01]  /*11790*/  FMNMX.FTZ R8, R12, R61, !PT ;  /* 0x0000003d0c087209 */ /* 0x001fe20007810000 */
[----:B------:R-:W-:-:S06]  /*117a0*/  FFMA.FTZ R61, R85, UR46, -R4 ;  /* 0x0000002e553d7c23 */ /* 0x000fcc0008010804 */
[----:B------:R-:W-:Y:S01]  /*117b0*/  MUFU.EX2 R162, R162 ;  /* 0x000000a200a27308 */ /* 0x000fe20000000800 */
[C---:B------:R-:W-:Y:S01]  /*117c0*/  FSETP.NEU.FTZ.AND P4, PT, R8.reuse, -INF , PT ;  /* 0xff8000000800780b */ /* 0x040fe20003f9d000 */
[----:B------:R-:W-:-:S05]  /*117d0*/  FMUL.FTZ R32, R8, UR46 ;  /* 0x0000002e08207c20 */ /* 0x000fca0008410000 */
[----:B------:R-:W-:Y:S01]  /*117e0*/  FSEL R32, R32, RZ, P4 ;  /* 0x000000ff20207208 */ /* 0x000fe20002000000 */
[----:B------:R-:W-:Y:S04]  /*117f0*/  MUFU.EX2 R45, R45 ;  /* 0x0000002d002d7308 */ /* 0x000fe80000000800 */
[--C-:B------:R-:W-:Y:S01]  /*11800*/  FFMA.FTZ R181, R26, UR46, -R32.reuse ;  /* 0x0000002e1ab57c23 */ /* 0x100fe20008010820 */
[--C-:B------:R-:W-:Y:S01]  /*11810*/  FFMA.FTZ R4, R27, UR46, -R32.reuse ;  /* 0x0000002e1b047c23 */ /* 0x100fe20008010820 */
[----:B------:R-:W-:Y:S01]  /*11820*/  FADD.FTZ R27, R180, R5 ;  /* 0x00000005b41b7221 */ /* 0x000fe20000010000 */
[--C-:B------:R-:W-:Y:S01]  /*11830*/  FFMA.FTZ R183, R30, UR46, -R32.reuse ;  /* 0x0000002e1eb77c23 */ /* 0x100fe20008010820 */
[--C-:B------:R-:W-:Y:S01]  /*11840*/  FFMA.FTZ R177, R34, UR46, -R32.reuse ;  /* 0x0000002e22b17c23 */ /* 0x100fe20008010820 */
[--C-:B------:R-:W-:Y:S01]  /*11850*/  FFMA.FTZ R12, R31, UR46, -R32.reuse ;  /* 0x0000002e1f0c7c23 */ /* 0x100fe20008010820 */
[----:B------:R-:W-:Y:S01]  /*11860*/  MUFU.EX2 R181, R181 ;  /* 0x000000b500b57308 */ /* 0x000fe20000000800 */
[----:B-1----:R-:W-:Y:S01]  /*11870*/  FADD.FTZ R34, R182, R27 ;  /* 0x0000001bb6227221 */ /* 0x002fe20000010000 */
[--C-:B------:R-:W-:Y:S01]  /*11880*/  FFMA.FTZ R14, R35, UR46, -R32.reuse ;  /* 0x0000002e230e7c23 */ /* 0x100fe20008010820 */
[--C-:B------:R-:W-:Y:S01]  /*11890*/  FFMA.FTZ R179, R38, UR46, -R32.reuse ;  /* 0x0000002e26b37c23 */ /* 0x100fe20008010820 */
[----:B------:R-:W-:Y:S01]  /*118a0*/  FFMA.FTZ R20, R39, UR46, -R32 ;  /* 0x0000002e27147c23 */ /* 0x000fe20008010820 */
[----:B---3--:R-:W-:Y:S01]  /*118b0*/  FADD.FTZ R27, R9, R34 ;  /* 0x00000022091b7221 */ /* 0x008fe20000010000 */
[----:B------:R-:W0:Y:S01]  /*118c0*/  @P2 LDC R35, c[0x0][0x44c] ;  /* 0x00011300ff232b82 */ /* 0x000e220000000800 */
[--C-:B------:R-:W-:Y:S01]  /*118d0*/  FFMA.FTZ R173, R42, UR46, -R32.reuse ;  /* 0x0000002e2aad7c23 */ /* 0x100fe20008010820 */
[----:B------:R-:W1:Y:S01]  /*118e0*/  MUFU.EX2 R4, R4 ;  /* 0x0000000400047308 */ /* 0x000e620000000800 */
[----:B----4-:R-:W-:Y:S01]  /*118f0*/  FADD.FTZ R36, R176, R27 ;  /* 0x0000001bb0247221 */ /* 0x010fe20000010000 */
[--C-:B------:R-:W-:Y:S01]  /*11900*/  FFMA.FTZ R24, R43, UR46, -R32.reuse ;  /* 0x0000002e2b187c23 */ /* 0x100fe20008010820 */
[--C-:B------:R-:W-:Y:S01]  /*11910*/  FFMA.FTZ R175, R46, UR46, -R32.reuse ;  /* 0x0000002e2eaf7c23 */ /* 0x100fe20008010820 */
[----:B------:R-:W-:Y:S01]  /*11920*/  FFMA.FTZ R26, R47, UR46, -R32 ;  /* 0x0000002e2f1a7c23 */ /* 0x000fe20008010820 */
[----:B------:R-:W-:Y:S01]  /*11930*/  FADD.FTZ R27, R13, R36 ;  /* 0x000000240d1b7221 */ /* 0x000fe20000010000 */
[--C-:B------:R-:W-:Y:S01]  /*11940*/  FFMA.FTZ R169, R50, UR46, -R32.reuse ;  /* 0x0000002e32a97c23 */ /* 0x100fe20008010820 */
[--C-:B------:R-:W-:Y:S01]  /*11950*/  FFMA.FTZ R28, R51, UR46, -R32.reuse ;  /* 0x0000002e331c7c23 */ /* 0x100fe20008010820 */
[----:B------:R-:W3:Y:S01]  /*11960*/  MUFU.EX2 R183, R183 ;  /* 0x000000b700b77308 */ /* 0x000ee20000000800 */
[----:B-----5:R-:W-:Y:S01]  /*11970*/  FADD.FTZ R36, R178, R27 ;  /* 0x0000001bb2247221 */ /* 0x020fe20000010000 */
[----:B------:R-:W-:Y:S01]  /*11980*/  FFMA.FTZ R171, R54, UR46, -R32 ;  /* 0x0000002e36ab7c23 */ /* 0x000fe20008010820 */
[----:B------:R-:W-:-:S02]  /*11990*/  IMAD.MOV.U32 R46, RZ, RZ, R192 ;  /* 0x000000ffff2e7224 */ /* 0x000fc400078e00c0 */
[----:B------:R-:W-:Y:S01]  /*119a0*/  FFMA.FTZ R30, R55, UR46, -R32 ;  /* 0x0000002e371e7c23 */ /* 0x000fe20008010820 */
[----:B------:R-:W-:Y:S01]  /*119b0*/  FADD.FTZ R31, R15, R36 ;  /* 0x000000240f1f7221 */ /* 0x000fe20000010000 */
[--C-:B------:R-:W-:Y:S01]  /*119c0*/  FFMA.FTZ R165, R58, UR46, -R32.reuse ;  /* 0x0000002e3aa57c23 */ /* 0x100fe20008010820 */
[----:B------:R-:W-:Y:S01]  /*119d0*/  FFMA.FTZ R34, R59, UR46, -R32 ;  /* 0x0000002e3b227c23 */ /* 0x000fe20008010820 */
[----:B------:R-:W4:Y:S01]  /*119e0*/  MUFU.EX2 R12, R12 ;  /* 0x0000000c000c7308 */ /* 0x000f220000000800 */
[----:B-1----:R-:W-:Y:S01]  /*119f0*/  FADD.FTZ R38, R181, R4 ;  /* 0x00000004b5267221 */ /* 0x002fe20000010000 */
[----:B------:R-:W-:Y:S01]  /*11a00*/  FADD.FTZ R40, R172, R31 ;  /* 0x0000001fac287221 */ /* 0x000fe20000010000 */
[--C-:B------:R-:W-:Y:S01]  /*11a10*/  FFMA.FTZ R167, R62, UR46, -R32.reuse ;  /* 0x0000002e3ea77c23 */ /* 0x100fe20008010820 */
[--C-:B------:R-:W-:Y:S01]  /*11a20*/  FFMA.FTZ R36, R63, UR46, -R32.reuse ;  /* 0x0000002e3f247c23 */ /* 0x100fe20008010820 */
[----:B------:R-:W-:Y:S01]  /*11a30*/  FFMA.FTZ R161, R66, UR46, -R32 ;  /* 0x0000002e42a17c23 */ /* 0x000fe20008010820 */
[----:B------:R-:W-:Y:S01]  /*11a40*/  FADD.FTZ R31, R21, R40 ;  /* 0x00000028151f7221 */ /* 0x000fe20000010000 */
[----:B0-----:R-:W-:Y:S01]  /*11a50*/  @P2 IMAD.HI.U32 R35, R192, R35, RZ ;  /* 0x00000023c0232227 */ /* 0x001fe200078e00ff */
[----:B------:R-:W0:Y:S03]  /*11a60*/  MUFU.EX2 R177, R177 ;  /* 0x000000b100b17308 */ /* 0x000e260000000800 */
[----:B---3--:R-:W-:Y:S01]  /*11a70*/  FADD.FTZ R27, R183, R38 ;  /* 0x00000026b71b7221 */ /* 0x008fe20000010000 */
[----:B------:R-:W-:Y:S01]  /*11a80*/  F2FP.BF16.F32.PACK_AB R180, R5, R180 ;  /* 0x000000b405b4723e */ /* 0x000fe200000010ff */
[--C-:B------:R-:W-:Y:S01]  /*11a90*/  FFMA.FTZ R163, R70, UR46, -R32.reuse ;  /* 0x0000002e46a37c23 */ /* 0x100fe20008010820 */
[----:B--2---:R-:W-:Y:S01]  /*11aa0*/  @P2 SHF.R.U32.HI R46, RZ, R44, R35 ;  /* 0x0000002cff2e2219 */ /* 0x004fe20000011623 */
[--C-:B------:R-:W-:Y:S01]  /*11ab0*/  FFMA.FTZ R74, R74, UR46, -R32.reuse ;  /* 0x0000002e4a4a7c23 */ /* 0x100fe20008010820 */
[----:B------:R-:W-:Y:S01]  /*11ac0*/  F2FP.BF16.F32.PACK_AB R182, R9, R182 ;  /* 0x000000b609b6723e */ /* 0x000fe200000010ff */
[--C-:B------:R-:W-:Y:S01]  /*11ad0*/  FFMA.FTZ R75, R75, UR46, -R32.reuse ;  /* 0x0000002e4b4b7c23 */ /* 0x100fe20008010820 */
[----:B------:R-:W1:Y:S01]  /*11ae0*/  MUFU.EX2 R14, R14 ;  /* 0x0000000e000e7308 */ /* 0x000e620000000800 */
[----:B----4-:R-:W-:Y:S01]  /*11af0*/  FADD.FTZ R38, R12, R27 ;  /* 0x0000001b0c267221 */ /* 0x010fe20000010000 */
        /* <DEDUP_REMOVED lines=9> */
[----:B------:R-:W-:Y:S01]  /*11b90*/  IMAD.IADD R127, R127, 0x1, R46 ;  /* 0x000000017f7f7824 */ /* 0x000fe200078e022e */
[----:B------:R-:W-:-:S02]  /*11ba0*/  F2FP.BF16.F32.PACK_AB R176, R13, R176 ;  /* 0x000000b00db0723e */ /* 0x000fc400000010ff */
[----:B------:R-:W-:Y:S01]  /*11bb0*/  FADD.FTZ R31, R25, R38 ;  /* 0x00000026191f7221 */ /* 0x000fe20000010000 */
[----:B------:R-:W-:Y:S01]  /*11bc0*/  FFMA.FTZ R38, R67, UR46, -R32 ;  /* 0x0000002e43267c23 */ /* 0x000fe20008010820 */
[----:B------:R-:W0:Y:S01]  /*11bd0*/  MUFU.EX2 R20, R20 ;  /* 0x0000001400147308 */ /* 0x000e220000000800 */
[----:B-1----:R-:W-:Y:S01]  /*11be0*/  FADD.FTZ R40, R14, R27 ;  /* 0x0000001b0e287221 */ /* 0x002fe20000010000 */
[----:B------:R-:W-:Y:S01]  /*11bf0*/  FADD.FTZ R42, R168, R31 ;  /* 0x0000001fa82a7221 */ /* 0x000fe20000010000 */
[----:B------:R-:W-:Y:S01]  /*11c00*/  F2FP.BF16.F32.PACK_AB R178, R15, R178 ;  /* 0x000000b20fb2723e */ /* 0x000fe200000010ff */
[----:B------:R-:W-:Y:S01]  /*11c10*/  IMAD.IADD R10, R127, 0x1, R10 ;  /* 0x000000017f0a7824 */ /* 0x000fe200078e020a */
[----:B------:R-:W-:Y:S01]  /*11c20*/  F2FP.BF16.F32.PACK_AB R172, R21, R172 ;  /* 0x000000ac15ac723e */ /* 0x000fe200000010ff */
[----:B------:R-:W-:Y:S01]  /*11c30*/  FADD.FTZ R31, R29, R42 ;  /* 0x0000002a1d1f7221 */ /* 0x000fe20000010000 */
[----:B------:R-:W-:Y:S01]  /*11c40*/  F2FP.BF16.F32.PACK_AB R174, R25, R174 ;  /* 0x000000ae19ae723e */ /* 0x000fe200000010ff */
[----:B------:R-:W1:Y:S01]  /*11c50*/  MUFU.EX2 R173, R173 ;  /* 0x000000ad00ad7308 */ /* 0x000e620000000800 */
[----:B--2---:R-:W-:Y:S01]  /*11c60*/  FADD.FTZ R27, R179, R40 ;  /* 0x00000028b31b7221 */ /* 0x004fe20000010000 */
[----:B------:R-:W-:Y:S01]  /*11c70*/  FADD.FTZ R44, R170, R31 ;  /* 0x0000001faa2c7221 */ /* 0x000fe20000010000 */
[----:B------:R-:W-:-:S02]  /*11c80*/  F2FP.BF16.F32.PACK_AB R168, R29, R168 ;  /* 0x000000a81da8723e */ /* 0x000fc400000010ff */
[C---:B------:R-:W-:Y:S01]  /*11c90*/  F2FP.BF16.F32.PACK_AB R170, R33.reuse, R170 ;  /* 0x000000aa21aa723e */ /* 0x040fe200000010ff */
[----:B------:R-:W-:Y:S01]  /*11ca0*/  FADD.FTZ R31, R33, R44 ;  /* 0x0000002c211f7221 */ /* 0x000fe20000010000 */
[----:B------:R-:W-:Y:S01]  /*11cb0*/  F2FP.BF16.F32.PACK_AB R183, R12, R183 ;  /* 0x000000b70cb7723e */ /* 0x000fe200000010ff */
[----:B------:R-:W2:Y:S01]  /*11cc0*/  MUFU.EX2 R24, R24 ;  /* 0x0000001800187308 */ /* 0x000ea20000000800 */
[----:B0-----:R-:W-:Y:S01]  /*11cd0*/  FADD.FTZ R40, R20, R27 ;  /* 0x0000001b14287221 */ /* 0x001fe20000010000 */
[----:B------:R-:W-:Y:S01]  /*11ce0*/  FADD.FTZ R44, R164, R31 ;  /* 0x0000001fa42c7221 */ /* 0x000fe20000010000 */
[C---:B------:R-:W-:Y:S02]  /*11cf0*/  F2FP.BF16.F32.PACK_AB R164, R3.reuse, R164 ;  /* 0x000000a403a4723e */ /* 0x040fe400000010ff */
[----:B------:R-:W-:Y:S01]  /*11d00*/  F2FP.BF16.F32.PACK_AB R177, R14, R177 ;  /* 0x000000b10eb1723e */ /* 0x000fe200000010ff */
[----:B------:R-:W-:Y:S01]  /*11d10*/  FADD.FTZ R31, R3, R44 ;  /* 0x0000002c031f7221 */ /* 0x000fe20000010000 */
[----:B------:R-:W-:Y:S01]  /*11d20*/  F2FP.BF16.F32.PACK_AB R179, R20, R179 ;  /* 0x000000b314b3723e */ /* 0x000fe200000010ff */
[----:B------:R-:W0:Y:S01]  /*11d30*/  MUFU.EX2 R175, R175 ;  /* 0x000000af00af7308 */ /* 0x000e220000000800 */
[----:B-1----:R-:W-:Y:S01]  /*11d40*/  FADD.FTZ R27, R173, R40 ;  /* 0x00000028ad1b7221 */ /* 0x002fe20000010000 */
[----:B------:R-:W-:Y:S01]  /*11d50*/  FADD.FTZ R44, R166, R31 ;  /* 0x0000001fa62c7221 */ /* 0x000fe20000010000 */
[--C-:B------:R-:W-:Y:S01]  /*11d60*/  FFMA.FTZ R40, R71, UR46, -R32.reuse ;  /* 0x0000002e47287c23 */ /* 0x100fe20008010820 */
[----:B------:R-:W-:Y:S01]  /*11d70*/  FFMA.FTZ R32, R87, UR46, -R32 ;  /* 0x0000002e57207c23 */ /* 0x000fe20008010820 */
[C---:B------:R-:W-:Y:S01]  /*11d80*/  F2FP.BF16.F32.PACK_AB R166, R37.reuse, R166 ;  /* 0x000000a625a6723e */ /* 0x040fe200000010ff */
[----:B------:R-:W-:-:S02]  /*11d90*/  FADD.FTZ R31, R37, R44 ;  /* 0x0000002c251f7221 */ /* 0x000fc40000010000 */
[----:B------:R-:W1:Y:S01]  /*11da0*/  MUFU.EX2 R26, R26 ;  /* 0x0000001a001a7308 */ /* 0x000e620000000800 */
[----:B--2---:R-:W-:Y:S01]  /*11db0*/  FADD.FTZ R42, R24, R27 ;  /* 0x0000001b182a7221 */ /* 0x004fe20000010000 */
[----:B------:R-:W-:Y:S01]  /*11dc0*/  FADD.FTZ R44, R160, R31 ;  /* 0x0000001fa02c7221 */ /* 0x000fe20000010000 */
[----:B------:R-:W-:Y:S02]  /*11dd0*/  F2FP.BF16.F32.PACK_AB R160, R41, R160 ;  /* 0x000000a029a0723e */ /* 0x000fe400000010ff */
[----:B------:R-:W-:-:S03]  /*11de0*/  F2FP.BF16.F32.PACK_AB R173, R24, R173 ;  /* 0x000000ad18ad723e */ /* 0x000fc600000010ff */
        /* <DEDUP_REMOVED lines=14> */
[----:B------:R-:W-:Y:S01]  /*11ed0*/  FADD.FTZ R27, R41, R44 ;  /* 0x0000002c291b7221 */ /* 0x000fe20000010000 */
[----:B------:R-:W-:-:S03]  /*11ee0*/  F2FP.BF16.F32.PACK_AB R171, R30, R171 ;  /* 0x000000ab1eab723e */ /* 0x000fc600000010ff */
[----:B------:R-:W-:Y:S01]  /*11ef0*/  FADD.FTZ R44, R162, R27 ;  /* 0x0000001ba22c7221 */ /* 0x000fe20000010000 */
[----:B------:R-:W-:Y:S01]  /*11f00*/  F2FP.BF16.F32.PACK_AB R162, R45, R162 ;  /* 0x000000a22da2723e */ /* 0x000fe200000010ff */
[----:B------:R-:W2:Y:S01]  /*11f10*/  MUFU.EX2 R167, R167 ;  /* 0x000000a700a77308 */ /* 0x000ea20000000800 */
[----:B0-----:R-:W-:Y:S01]  /*11f20*/  FADD.FTZ R5, R165, R42 ;  /* 0x0000002aa5057221 */ /* 0x001fe20000010000 */
[----:B------:R-:W-:-:S06]  /*11f30*/  FADD.FTZ R9, R45, R44 ;  /* 0x0000002c2d097221 */ /* 0x000fcc0000010000 */
        /* <DEDUP_REMOVED lines=50> */
[----:B------:R-:W-:-:S06]  /*12260*/  VIADD R3, R88, 0xfffffffe ;  /* 0xfffffffe58037836 */ /* 0x000fcc0000000000 */
[----:B------:R-:W2:Y:S01]  /*12270*/  MUFU.EX2 R61, R61 ;  /* 0x0000003d003d7308 */ /* 0x000ea20000000800 */
[----:B0-----:R-:W-:Y:S01]  /*12280*/  FADD.FTZ R44, R154, R5 ;  /* 0x000000059a2c7221 */ /* 0x001fe20000010000 */
[C---:B-1----:R-:W-:Y:S01]  /*12290*/  FADD.FTZ R4, R155.reuse, R4 ;  /* 0x000000049b047221 */ /* 0x042fe20000010000 */
[----:B------:R-:W-:Y:S02]  /*122a0*/  F2FP.BF16.F32.PACK_AB R155, R155, R86 ;  /* 0x000000569b9b723e */ /* 0x000fe400000010ff */
[C---:B--2---:R-:W-:Y:S01]  /*122b0*/  FADD.FTZ R5, R61.reuse, R44 ;  /* 0x0000002c3d057221 */ /* 0x044fe20000010000 */
        /* <DEDUP_REMOVED lines=13> */
.L_x_7920:
[----:B------:R-:W-:-:S13]  /*12390*/  ISETP.NE.AND P4, PT, R11, 0x1, PT ;  /* 0x000000010b00780c */ /* 0x000fda0003f85270 */
[----:B------:R-:W0:Y:S02]  /*123a0*/  @P4 LDC.64 R12, c[0x0][0x9e8] ;  /* 0x00027a00ff0c4b82 */ /* 0x000e240000000a00 */
[----:B0-----:R-:W-:-:S05]  /*123b0*/  @P4 IMAD.HI.U32 R12, R9, R12, RZ ;  /* 0x0000000c090c4227 */ /* 0x001fca00078e00ff */
[----:B------:R-:W-:-:S07]  /*123c0*/  @P4 SHF.R.U32.HI R9, RZ, R13, R12 ;  /* 0x0000000dff094219 */ /* 0x000fce000001160c */
.L_x_7921:
[----:B------:R-:W-:Y:S05]  /*123d0*/  BSYNC B0 ;  /* 0x0000000000007941 */ /* 0x000fea0003800000 */
.L_x_7919:
[----:B------:R-:W-:-:S05]  /*123e0*/  IMAD R9, R9, R11, R11 ;  /* 0x0000000b09097224 */ /* 0x000fca00078e020b */
[----:B------:R-:W-:-:S07]  /*123f0*/  VIMNMX R10, R10, R9, PT ;  /* 0x000000090a0a7248 */ /* 0x000fce0003fe0100 */
.L_x_7918:
[----:B------:R-:W-:Y:S01]  /*12400*/  SHF.R.S32.HI R9, RZ, 0x1f, R10 ;  /* 0x0000001fff097819 */ /* 0x000fe2000001140a */
[----:B------:R-:W-:Y:S01]  /*12410*/  ULDC UR51, c[0x0][0x9e4] ;  /* 0x0002790000337ab9 */ /* 0x000fe20000000800 */
[----:B------:R-:W-:Y:S01]  /*12420*/  ULDC UR48, c[0x0][0x9e4] ;  /* 0x0002790000307ab9 */ /* 0x000fe20000000800 */
[----:B------:R-:W-:Y:S01]  /*12430*/  ULDC UR52, c[0x0][0x9dc] ;  /* 0x0002770000347ab9 */ /* 0x000fe20000000800 */
[----:B------:R-:W-:Y:S01]  /*12440*/  LEA.HI R9, R9, R10, RZ, 0x7 ;  /* 0x0000000a09097211 */ /* 0x000fe200078f38ff */
[----:B------:R-:W-:Y:S01]  /*12450*/  ULDC UR54, c[0x0][0x9dc] ;  /* 0x0002770000367ab9 */ /* 0x000fe20000000800 */
[----:B------:R-:W-:Y:S01]  /*12460*/  ULDC UR47, c[0x0][0x988] ;  /* 0x00026200002f7ab9 */ /* 0x000fe20000000800 */
[----:B------:R-:W-:Y:S01]  /*12470*/  ULDC UR50, c[0x0][0x988] ;  /* 0x0002620000327ab9 */ /* 0x000fe20000000800 */
[----:B------:R-:W-:Y:S01]  /*12480*/  SHF.R.S32.HI R9, RZ, 0x7, R9 ;  /* 0x00000007ff097819 */ /* 0x000fe20000011409 */
[----:B------:R-:W-:Y:S01]  /*12490*/  ULDC UR49, c[0x0][0x988] ;  /* 0x0002620000317ab9 */ /* 0x000fe20000000800 */
[----:B------:R-:W-:Y:S01]  /*124a0*/  ULDC UR55, c[0x0][0x9e0] ;  /* 0x0002780000377ab9 */ /* 0x000fe20000000800 */
[----:B------:R-:W-:Y:S01]  /*124b0*/  ULDC UR53, c[0x0][0x9e0] ;  /* 0x0002780000357ab9 */ /* 0x000fe20000000800 */
[----:B------:R-:W-:-:S02]  /*124c0*/  VIMNMX R9, R194, R9, !PT ;  /* 0x00000009c2097248 */ /* 0x000fc40007fe0100 */
[----:B------:R-:W-:Y:S02]  /*124d0*/  CS2R R150, SRZ ;  /* 0x0000000000967805 */ /* 0x000fe4000001ff00 */
        /* <DEDUP_REMOVED lines=33> */
[----:B------:R-:W-:-:S07]  /*126f0*/  IMAD.MOV.U32 R151, RZ, RZ, RZ ;  /* 0x000000ffff977224 */ /* 0x000fce00078e00ff */
.L_x_7940:
[----:B------:R-:W-:Y:S01]  /*12700*/  VIADD R14, R22, 0x1 ;  /* 0x00000001160e7836 */ /* 0x000fe20000000000 */
[----:B------:R-:W-:Y:S05]  /*12710*/  YIELD ;  /* 0x0000000000007946 */ /* 0x000fea0003800000 */
[----:B------:R-:W-:-:S04]  /*12720*/  ISETP.NE.AND P4, PT, R14, 0x2, PT ;  /* 0x000000020e00780c */ /* 0x000fc80003f85270 */
[----:B------:R-:W-:Y:S02]  /*12730*/  SEL R15, RZ, 0x1, P4 ;  /* 0x00000001ff0f7807 */ /* 0x000fe40002000000 */
[----:B------:R-:W-:Y:S02]  /*12740*/  SEL R14, R14, RZ, P4 ;  /* 0x000000ff0e0e7207 */ /* 0x000fe40002000000 */
[----:B------:R-:W-:Y:S02]  /*12750*/  ISETP.NE.AND P4, PT, R193, RZ, PT ;  /* 0x000000ffc100720c */ /* 0x000fe40003f85270 */
[----:B------:R-:W-:-:S11]  /*12760*/  LOP3.LUT R15, R186, R15, RZ, 0x3c, !PT ;  /* 0x0000000fba0f7212 */ /* 0x000fd600078e3cff */
[----:B------:R-:W-:Y:S05]  /*12770*/  @P4 BRA `(.L_x_7923) ;  /* 0x0000000000304947 */ /* 0x000fea0003800000 */
[----:B------:R-:W-:Y:S05]  /*12780*/  @!P0 BRA `(.L_x_7924) ;  /* 0x0000000000048947 */ /* 0x000fea0003800000 */
[----:B------:R-:W-:Y:S01]  /*12790*/  BPT.TRAP 0x1 ;  /* 0x000000040000795c */ /* 0x000fe20000300000 */
.L_x_7924:
[----:B------:R-:W-:Y:S01]  /*127a0*/  IMAD R11, R14, 0x8, R2 ;  /* 0x000000080e0b7824 */ /* 0x000fe200078e0202 */
[----:B------:R-:W-:-:S04]  /*127b0*/  SHF.L.U32 R6, R15, 0x1f, RZ ;  /* 0x0000001f0f067819 */ /* 0x000fc800000006ff */
[----:B------:R0:W1:Y:S01]  /*127c0*/  SYNCS.PHASECHK.TRANS64.TRYWAIT P5, [R11+URZ+0x28830], R6 ;  /* 0x028830060b0075a7 */ /* 0x00006200080a017f */
[----:B------:R-:W-:Y:S05]  /*127d0*/  @!P0 BRA `(.L_x_7925) ;  /* 0x0000000000048947 */ /* 0x000fea0003800000 */
[----:B------:R-:W-:Y:S01]  /*127e0*/  BPT.TRAP 0x1 ;  /* 0x000000040000795c */ /* 0x000fe20000300000 */
.L_x_7925:
[----:B------:R-:W-:Y:S04]  /*127f0*/  BSSY B0, `(.L_x_7923) ;  /* 0x0000004000007945 */ /* 0x000fe80003800000 */
[----:B-1----:R-:W-:Y:S05]  /*12800*/  @P5 BRA `(.L_x_7926) ;  /* 0x0000000000085947 */ /* 0x002fea0003800000 */
[----:B------:R-:W1:Y:S02]  /*12810*/  SYNCS.PHASECHK.TRANS64.TRYWAIT P5, [R11+URZ+0x28830], R6 ;  /* 0x028830060b0075a7 */ /* 0x000e6400080a017f */
[----:B-1----:R-:W-:Y:S05]  /*12820*/  @!P5 BRA `(.L_x_7927) ;  /* 0x0000016000b8d947 */ /* 0x002fea0003800000 */
.L_x_7926:
[----:B------:R-:W-:Y:S05]  /*12830*/  BSYNC B0 ;  /* 0x0000000000007941 */ /* 0x000fea0003800000 */
.L_x_7923:
[----:B01----:R-:W0:Y:S01]  /*12840*/  S2R R6, SR_TID.X ;  /* 0x0000000000067919 */ /* 0x003e220000002100 */
[----:B------:R-:W-:Y:S05]  /*12850*/  WARPSYNC.ALL ;  /* 0x0000000000007948 */ /* 0x000fea0003800000 */
[----:B------:R-:W-:Y:S02]  /*12860*/  IMAD R10, R14, 0x800, R7 ;  /* 0x000008000e0a7824 */ /* 0x000fe400078e0207 */
[----:B------:R-:W-:Y:S02]  /*12870*/  IMAD.MOV.U32 R11, RZ, RZ, 0x40000040 ;  /* 0x40000040ff0b7424 */ /* 0x000fe400078e00ff */
[C---:B------:R-:W-:Y:S01]  /*12880*/  VIADD R24, R10.reuse, 0x4 ;  /* 0x000000040a187836 */ /* 0x040fe20000000000 */
[C---:B------:R-:W-:Y:S01]  /*12890*/  R2UR UR14, R10.reuse ;  /* 0x000000000a0e72ca */ /* 0x040fe200000e0000 */
[----:B------:R-:W-:Y:S01]  /*128a0*/  IMAD.MOV.U32 R25, RZ, RZ, 0x40000040 ;  /* 0x40000040ff197424 */ /* 0x000fe200078e00ff */
[----:B------:R-:W-:Y:S01]  /*128b0*/  R2UR UR15, R11 ;  /* 0x000000000b0f72ca */ /* 0x000fe200000e0000 */
[----:B------:R-:W-:Y:S01]  /*128c0*/  VIADD R20, R10, 0x2 ;  /* 0x000000020a147836 */ /* 0x000fe20000000000 */
[----:B------:R-:W-:Y:S01]  /*128d0*/  R2UR UR6, R24 ;  /* 0x00000000180672ca */ /* 0x000fe200000e0000 */
[C---:B------:R-:W-:Y:S01]  /*128e0*/  VIADD R24, R10.reuse, 0x404 ;  /* 0x000004040a187836 */ /* 0x040fe20000000000 */
[C---:B------:R-:W-:Y:S01]  /*128f0*/  R2UR UR7, R25.reuse ;  /* 0x00000000190772ca */ /* 0x040fe200000e0000 */
[----:B------:R-:W-:Y:S01]  /*12900*/  IMAD.MOV.U32 R21, RZ, RZ, 0x40000040 ;  /* 0x40000040ff157424 */ /* 0x000fe200078e00ff */
[----:B------:R-:W-:Y:S01]  /*12910*/  R2UR UR31, R25 ;  /* 0x00000000191f72ca */ /* 0x000fe200000e0000 */
[----:B------:R-:W-:Y:S01]  /*12920*/  VIADD R12, R10, 0x6 ;  /* 0x000000060a0c7836 */ /* 0x000fe20000000000 */
[----:B------:R-:W-:Y:S01]  /*12930*/  R2UR UR30, R24 ;  /* 0x00000000181e72ca */ /* 0x000fe200000e0000 */
[----:B------:R-:W-:Y:S01]  /*12940*/  IMAD.MOV.U32 R13, RZ, RZ, 0x40000040 ;  /* 0x40000040ff0d7424 */ /* 0x000fe200078e00ff */
[----:B------:R-:W-:Y:S01]  /*12950*/  R2UR UR10, R20 ;  /* 0x00000000140a72ca */ /* 0x000fe200000e0000 */
[----:B------:R-:W-:Y:S01]  /*12960*/  VIADD R20, R10, 0x400 ;  /* 0x000004000a147836 */ /* 0x000fe20000000000 */
[----:B------:R-:W-:-:S02]  /*12970*/  R2UR UR11, R21 ;  /* 0x00000000150b72ca */ /* 0x000fc400000e0000 */
[----:B------:R-:W-:Y:S01]  /*12980*/  R2UR UR18, R12 ;  /* 0x000000000c1272ca */ /* 0x000fe200000e0000 */
[C---:B------:R-:W-:Y:S01]  /*12990*/  VIADD R12, R10.reuse, 0x402 ;  /* 0x000004020a0c7836 */ /* 0x040fe20000000000 */
[----:B------:R-:W-:Y:S01]  /*129a0*/  R2UR UR19, R13 ;  /* 0x000000000d1372ca */ /* 0x000fe200000e0000 */
[----:B------:R-:W-:Y:S01]  /*129b0*/  VIADD R10, R10, 0x406 ;  /* 0x000004060a0a7836 */ /* 0x000fe20000000000 */
[----:B------:R-:W-:Y:S02]  /*129c0*/  R2UR UR22, R20 ;  /* 0x00000000141672ca */ /* 0x000fe400000e0000 */
[----:B0-----:R-:W-:Y:S02]  /*129d0*/  SHF.R.U32.HI R6, RZ, 0x7, R6 ;  /* 0x00000007ff067819 */ /* 0x001fe40000011606 */
[----:B------:R-:W-:Y:S02]  /*129e0*/  R2UR UR23, R21 ;  /* 0x00000000151772ca */ /* 0x000fe400000e0000 */
[----:B------:R-:W-:Y:S01]  /*129f0*/  R2UR UR26, R12 ;  /* 0x000000000c1a72ca */ /* 0x000fe200000e0000 */
[----:B------:R-:W-:Y:S01]  /*12a00*/  VIADD R6, R6, 0x8 ;  /* 0x0000000806067836 */ /* 0x000fe20000000000 */
[----:B------:R-:W-:-:S02]  /*12a10*/  R2UR UR27, R13 ;  /* 0x000000000d1b72ca */ /* 0x000fc400000e0000 */
[----:B------:R-:W-:Y:S02]  /*12a20*/  R2UR UR34, R10 ;  /* 0x000000000a2272ca */ /* 0x000fe400000e0000 */
[----:B------:R0:W-:Y:S01]  /*12a30*/  BAR.SYNC.DEFER_BLOCKING R6, 0x100 ;  /* 0x000400060000751d */ /* 0x0001e20000010000 */
[----:B------:R-:W-:-:S05]  /*12a40*/  R2UR UR35, R11 ;  /* 0x000000000b2372ca */ /* 0x000fca00000e0000 */
        /* <DEDUP_REMOVED lines=27> */
.L_x_7929:
[----:B------:R-:W-:Y:S01]  /*12c00*/  SHF.L.U32 R6, R186, 0x1f, RZ ;  /* 0x0000001fba067819 */ /* 0x000fe200000006ff */
[----:B------:R-:W-:-:S04]  /*12c10*/  IMAD R10, R22, 0x8, R2 ;  /* 0x00000008160a7824 */ /* 0x000fc800078e0202 */
[----:B------:R0:W1:Y:S01]  /*12c20*/  SYNCS.PHASECHK.TRANS64.TRYWAIT P4, [R10+URZ+0x28850], R6 ;  /* 0x028850060a0075a7 */ /* 0x000062000808017f */
[----:B------:R-:W-:Y:S05]  /*12c30*/  @!P0 BRA `(.L_x_7930) ;  /* 0x0000000000048947 */ /* 0x000fea0003800000 */
[----:B------:R-:W-:Y:S01]  /*12c40*/  BPT.TRAP 0x1 ;  /* 0x000000040000795c */ /* 0x000fe20000300000 */
.L_x_7930:
[----:B-1----:R-:W-:Y:S05]  /*12c50*/  @P4 BRA `(.L_x_7928) ;  /* 0x0000000000084947 */ /* 0x002fea0003800000 */
[----:B------:R-:W1:Y:S02]  /*12c60*/  SYNCS.PHASECHK.TRANS64.TRYWAIT P4, [R10+URZ+0x28850], R6 ;  /* 0x028850060a0075a7 */ /* 0x000e64000808017f */
[----:B-1----:R-:W-:Y:S05]  /*12c70*/  @!P4 BRA `(.L_x_7931) ;  /* 0x0000015c00b8c947 */ /* 0x002fea0003800000 */
.L_x_7928:
[----:B01----:R-:W-:Y:S01]  /*12c80*/  VIADD R6, R2, 0x400 ;  /* 0x0000040002067836 */ /* 0x003fe20000000000 */
[----:B------:R-:W-:Y:S05]  /*12c90*/  WARPSYNC.ALL ;  /* 0x0000000000007948 */ /* 0x000fea0003800000 */
[----:B------:R-:W-:Y:S01]  /*12ca0*/  SHF.R.U32.HI R6, RZ, 0x4, R6 ;  /* 0x00000004ff067819 */ /* 0x000fe20000011606 */
[----:B------:R-:W-:Y:S01]  /*12cb0*/  IMAD.MOV.U32 R11, RZ, RZ, 0x40000040 ;  /* 0x40000040ff0b7424 */ /* 0x000fe200078e00ff */
[----:B------:R-:W-:Y:S01]  /*12cc0*/  WARPGROUP.ARRIVE ;  /* 0x00000000000079c5 */ /* 0x000fe20000000000 */
[----:B------:R-:W-:Y:S01]  /*12cd0*/  IMAD.MOV.U32 R13, RZ, RZ, 0x40000040 ;  /* 0x40000040ff0d7424 */ /* 0x000fe200078e00ff */
[----:B------:R-:W-:-:S04]  /*12ce0*/  LOP3.LUT R6, R6, 0x3fff, RZ, 0xc0, !PT ;  /* 0x00003fff06067812 */ /* 0x000fc800078ec0ff */
[----:B------:R-:W0:Y:S01]  /*12cf0*/  S2R R20, SR_TID.X ;  /* 0x0000000000147919 */ /* 0x000e220000002100 */
[----:B------:R-:W-:Y:S01]  /*12d00*/  R2UR UR7, R11 ;  /* 0x000000000b0772ca */ /* 0x000fe200000e0000 */
[----:B------:R-:W-:Y:S01]  /*12d10*/  IMAD.MOV.U32 R11, RZ, RZ, 0x40000040 ;  /* 0x40000040ff0b7424 */ /* 0x000fe200078e00ff */
[----:B------:R-:W-:-:S05]  /*12d20*/  LOP3.LUT R6, R6, 0x4000000, RZ, 0xfc, !PT ;  /* 0x0400000006067812 */ /* 0x000fca00078efcff */
[----:B------:R-:W-:Y:S02]  /*12d30*/  IMAD R10, R22, 0x800, R6 ;  /* 0x00000800160a7824 */ /* 0x000fe400078e0206 */
[----:B------:R-:W-:Y:S02]  /*12d40*/  @!P1 IMAD R6, R14, 0x8, R2 ;  /* 0x000000080e069824 */ /* 0x000fe400078e0202 */
[C---:B------:R-:W-:Y:S01]  /*12d50*/  VIADD R12, R10.reuse, 0x80 ;  /* 0x000000800a0c7836 */ /* 0x040fe20000000000 */
[----:B------:R-:W-:Y:S01]  /*12d60*/  R2UR UR6, R10 ;  /* 0x000000000a0672ca */ /* 0x000fe200000e0000 */
[----:B------:R-:W-:-:S05]  /*12d70*/  @!P1 VIADD R6, R6, 0x28840 ;  /* 0x0002884006069836 */ /* 0x000fca0000000000 */
[----:B------:R-:W-:-:S07]  /*12d80*/  @!P1 PRMT R6, RZ, 0x654, R6 ;  /* 0x00000654ff069816 */ /* 0x000fce0000000006 */
[----:B------:R-:W-:Y:S01]  /*12d90*/  HGMMA.64x128x16.F32.BF16 R88, R180, gdesc[UR4].tnspB, R88, gsb0 ;  /* 0x41e00004b4587df0 */ /* 0x000fe20008001858 */
[----:B------:R-:W-:Y:S01]  /*12da0*/  R2UR UR6, R12 ;  /* 0x000000000c0672ca */ /* 0x000fe200000e0000 */
[----:B------:R-:W-:Y:S01]  /*12db0*/  VIADD R12, R10, 0x100 ;  /* 0x000001000a0c7836 */ /* 0x000fe20000000000 */
[----:B------:R-:W-:Y:S01]  /*12dc0*/  R2UR UR7, R13 ;  /* 0x000000000d0772ca */ /* 0x000fe200000e0000 */
[----:B------:R-:W-:Y:S01]  /*12dd0*/  IMAD.MOV.U32 R13, RZ, RZ, 0x40000040 ;  /* 0x40000040ff0d7424 */ /* 0x000fe200078e00ff */
[----:B0-----:R-:W-:Y:S01]  /*12de0*/  SHF.R.U32.HI R20, RZ, 0x7, R20 ;  /* 0x00000007ff147819 */ /* 0x001fe20000011614 */
[----:B------:R-:W-:Y:S02]  /*12df0*/  WARPGROUP.DEPBAR.LE gsb0, 0x0 ;  /* 0x00008000000079c5 */ /* 0x000fe40000010000 */
[----:B------:R-:W-:-:S08]  /*12e00*/  WARPGROUP.ARRIVE ;  /* 0x00000000000079c5 */ /* 0x000fd00000000000 */
        /* <DEDUP_REMOVED lines=30> */
[----:B------:R-:W-:Y:S01]  /*12ff0*/  R2UR UR6, R12 ;  /* 0x000000000c0672ca */ /* 0x000fe200000e0000 */
[----:B------:R-:W-:Y:S01]  /*13000*/  IMAD.SHL.U32 R12, R3, 0x80, RZ ;  /* 0x00000080030c7824 */ /* 0x000fe200078e00ff */
[----:B------:R-:W-:Y:S01]  /*13010*/  R2UR UR7, R13 ;  /* 0x000000000d0772ca */ /* 0x000fe200000e0000 */
[----:B------:R-:W-:Y:S02]  /*13020*/  WARPGROUP.DEPBAR.LE gsb0, 0x0 ;  /* 0x00008000000079c5 */ /* 0x000fe40000010000 */
[----:B------:R-:W-:-:S10]  /*13030*/  WARPGROUP.ARRIVE ;  /* 0x00000000000079c5 */ /* 0x000fd40000000000 */
[----:B------:R-:W-:Y:S01]  /*13040*/  HGMMA.64x128x16.F32.BF16 R88, R156, gdesc[UR4].tnspB, R88, gsb0 ;  /* 0x41e000049c587df0 */ /* 0x000fe20008001858 */
[----:B------:R-:W-:Y:S02]  /*13050*/  R2UR UR6, R10 ;  /* 0x000000000a0672ca */ /* 0x000fe400000e0000 */
[----:B------:R-:W-:Y:S01]  /*13060*/  R2UR UR7, R11 ;  /* 0x000000000b0772ca */ /* 0x000fe200000e0000 */
[----:B------:R-:W0:Y:S08]  /*13070*/  @P2 LDC R10, c[0x0][0x44c] ;  /* 0x00011300ff0a2b82 */ /* 0x000e300000000800 */
[----:B------:R-:W1:Y:S01]  /*13080*/  @P2 LDC R11, c[0x0][0x450] ;  /* 0x00011400ff0b2b82 */ /* 0x000e620000000800 */
[----:B------:R-:W-:-:S02]  /*13090*/  WARPGROUP.DEPBAR.LE gsb0, 0x0 ;  /* 0x00008000000079c5 */ /* 0x000fc40000010000 */
[----:B------:R-:W-:-:S06]  /*130a0*/  WARPGROUP.ARRIVE ;  /* 0x00000000000079c5 */ /* 0x000fcc0000000000 */
[----:B------:R-:W-:Y:S03]  /*130b0*/  HGMMA.64x128x16.F32.BF16 R88, R152, gdesc[UR4].tnspB, R88, gsb0 ;  /* 0x41e0000498587df0 */ /* 0x000fe60008001858 */
[----:B------:R-:W-:Y:S02]  /*130c0*/  WARPGROUP.DEPBAR.LE gsb0, 0x0 ;  /* 0x00008000000079c5 */ /* 0x000fe40000010000 */
[----:B------:R-:W-:-:S04]  /*130d0*/  IMAD.IADD R153, R195, 0x1, R192 ;  /* 0x00000001c3997824 */ /* 0x000fc800078e02c0 */
[----:B0-----:R-:W-:-:S05]  /*130e0*/  @P2 IMAD.HI.U32 R10, R153, R10, RZ ;  /* 0x0000000a990a2227 */ /* 0x001fca00078e00ff */
[----:B-1----:R-:W-:Y:S02]  /*130f0*/  @P2 SHF.R.U32.HI R153, RZ, R11, R10 ;  /* 0x0000000bff992219 */ /* 0x002fe4000001160a */
[----:B------:R-:W-:Y:S02]  /*13100*/  IADD3 R10, -R20, 0xb, RZ ;  /* 0x0000000b140a7810 */ /* 0x000fe40007ffe1ff */
[----:B------:R-:W-:Y:S01]  /*13110*/  IADD3 R20, -R188, 0x1, -R12 ;  /* 0x00000001bc147810 */ /* 0x000fe20007ffe90c */
[----:B------:R-:W0:Y:S03]  /*13120*/  SHFL.IDX PT, R154, R153, RZ, 0x1c1f ;  /* 0x001c1fff999a7589 */ /* 0x000e2600000e0000 */
[----:B------:R-:W-:Y:S01]  /*13130*/  IADD3 R20, -R187, R20, R189 ;  /* 0x00000014bb147210 */ /* 0x000fe20007ffe1bd */
[----:B------:R1:W-:Y:S06]  /*13140*/  BAR.ARV R10, 0x100 ;  /* 0x0004000a0000751d */ /* 0x0003ec0000002000 */
[----:B------:R2:W-:Y:S01]  /*13150*/  @!P1 SYNCS.ARRIVE.TRANS64.RED.A1T0 RZ, [R6+URZ], RZ ;  /* 0x000000ff06ff99a7 */ /* 0x0005e2000810043f */
[----:B------:R-:W-:-:S02]  /*13160*/  VIADD R152, R20, UR55 ;  /* 0x0000003714987c36 */ /* 0x000fc40008000000 */
[----:B--2---:R-:W-:-:S05]  /*13170*/  IMAD.U32 R6, RZ, RZ, UR52 ;  /* 0x00000034ff067e24 */ /* 0x004fca000f8e00ff */
[----:B------:R-:W-:-:S05]  /*13180*/  LOP3.LUT R21, RZ, R6, RZ, 0x33, !PT ;  /* 0x00000006ff157212 */ /* 0x000fca00078e33ff */
[----:B------:R-:W-:Y:S02]  /*13190*/  IMAD.IADD R21, R21, 0x1, R20 ;  /* 0x0000000115157824 */ /* 0x000fe400078e0214 */
[--C-:B0-----:R-:W-:Y:S02]  /*131a0*/  IMAD.IADD R20, R152, 0x1, R154.reuse ;  /* 0x0000000198147824 */ /* 0x101fe400078e029a */
[----:B------:R-:W-:Y:S01]  /*131b0*/  IMAD.IADD R13, R21, 0x1, R154 ;  /* 0x00000001150d7824 */ /* 0x000fe200078e029a */
[----:B-1----:R-:W-:Y:S06]  /*131c0*/  @!P3 BRA `(.L_x_7932) ;  /* 0x000000000058b947 */ /* 0x002fec0003800000 */
        /* <DEDUP_REMOVED lines=12> */
.L_x_7934:
[----:B------:R-:W-:-:S05]  /*13290*/  IMAD.U32 R155, RZ, RZ, UR51 ;  /* 0x00000033ff9b7e24 */ /* 0x000fca000f8e00ff */
[----:B------:R-:W-:-:S13]  /*132a0*/  ISETP.NE.AND P4, PT, R155, 0x1, PT ;  /* 0x000000019b00780c */ /* 0x000fda0003f85270 */
[----:B------:R-:W0:Y:S02]  /*132b0*/  @P4 LDC.64 R10, c[0x0][0x9e8] ;  /* 0x00027a00ff0a4b82 */ /* 0x000e240000000a00 */
[----:B0-----:R-:W-:-:S05]  /*132c0*/  @P4 IMAD.HI.U32 R10, R157, R10, RZ ;  /* 0x0000000a9d0a4227 */ /* 0x001fca00078e00ff */
[----:B------:R-:W-:-:S07]  /*132d0*/  @P4 SHF.R.U32.HI R157, RZ, R11, R10 ;  /* 0x0000000bff9d4219 */ /* 0x000fce000001160a */
.L_x_7935:
[----:B------:R-:W-:Y:S05]  /*132e0*/  BSYNC B0 ;  /* 0x0000000000007941 */ /* 0x000fea0003800000 */
.L_x_7933:
[----:B------:R-:W-:-:S04]  /*132f0*/  IMAD R157, R157, R155, -R12 ;  /* 0x0000009b9d9d7224 */ /* 0x000fc800078e0a0c */
[----:B------:R-:W-:-:S05]  /*13300*/  IMAD.IADD R10, R157, 0x1, -R188 ;  /* 0x000000019d0a7824 */ /* 0x000fca00078e0abc */
[----:B------:R-:W-:Y:S02]  /*13310*/  VIADDMNMX R20, R10, R155, R20, PT ;  /* 0x0000009b0a147246 */ /* 0x000fe40003800114 */
[----:B------:R-:W-:-:S07]  /*13320*/  VIMNMX R13, R13, R10, !PT ;  /* 0x0000000a0d0d7248 */ /* 0x000fce0007fe0100 */
.L_x_7932:
[----:B------:R-:W-:Y:S01]  /*13330*/  ISETP.GT.AND P4, PT, R3, -0x1, PT ;  /* 0xffffffff0300780c */ /* 0x000fe20003f84270 */
[----:B------:R-:W0:Y:S03]  /*13340*/  SHFL.IDX PT, R10, R153, 0x1, 0x1c1f ;  /* 0x003c1f00990a7f89 */ /* 0x000e2600000e0000 */
[----:B------:R-:W-:-:S04]  /*13350*/  ISETP.GT.AND P5, PT, R13, RZ, P4 ;  /* 0x000000ff0d00720c */ /* 0x000fc800027a4270 */
[----:B------:R-:W-:-:S04]  /*13360*/  ISETP.LT.OR P5, PT, R20, 0x1, P5 ;  /* 0x000000011400780c */ /* 0x000fc80002fa1670 */
[----:B------:R-:W-:Y:S02]  /*13370*/  FSEL R24, R24, -INF , !P5 ;  /* 0xff80000018187808 */ /* 0x000fe40006800000 */
[----:B------:R-:W-:-:S04]  /*13380*/  ISETP.GT.AND P5, PT, R13, 0x1, P4 ;  /* 0x000000010d00780c */ /* 0x000fc800027a4270 */
[----:B------:R-:W-:-:S04]  /*13390*/  ISETP.LT.OR P5, PT, R20, 0x2, P5 ;  /* 0x000000021400780c */ /* 0x000fc80002fa1670 */
[----:B------:R-:W-:Y:S02]  /*133a0*/  FSEL R25, R25, -INF , !P5 ;  /* 0xff80000019197808 */ /* 0x000fe40006800000 */
[----:B------:R-:W-:Y:S01]  /*133b0*/  ISETP.GT.AND P5, PT, R13, 0x8, P4 ;  /* 0x000000080d00780c */ /* 0x000fe200027a4270 */
[--C-:B0-----:R-:W-:Y:S02]  /*133c0*/  IMAD.IADD R152, R152, 0x1, R10.reuse ;  /* 0x0000000198987824 */ /* 0x101fe400078e020a */
[----:B------:R-:W-:Y:S01]  /*133d0*/  IMAD.IADD R21, R21, 0x1, R10 ;  /* 0x0000000115157824 */ /* 0x000fe200078e020a */
[----:B------:R-:W-:-:S04]  /*133e0*/  ISETP.LT.OR P5, PT, R20, 0x9, P5 ;  /* 0x000000091400780c */ /* 0x000fc80002fa1670 */
[----:B------:R-:W-:Y:S02]  /*133f0*/  FSEL R28, R28, -INF , !P5 ;  /* 0xff8000001c1c7808 */ /* 0x000fe40006800000 */
[----:B------:R-:W-:-:S04]  /*13400*/  ISETP.GT.AND P5, PT, R13, 0x9, P4 ;  /* 0x000000090d00780c */ /* 0x000fc800027a4270 */
        /* <DEDUP_REMOVED lines=85> */
[----:B------:R-:W-:Y:S01]  /*13960*/  FSEL R85, R85, -INF , !P5 ;  /* 0xff80000055557808 */ /* 0x000fe20006800000 */
[----:B------:R-:W-:Y:S08]  /*13970*/  @!P3 BRA `(.L_x_7936) ;  /* 0x000000000058b947 */ /* 0x000ff00003800000 */
        /* <DEDUP_REMOVED lines=12> */
.L_x_7938:
[----:B------:R-:W-:-:S05]  /*13a40*/  IMAD.U32 R13, RZ, RZ, UR51 ;  /* 0x00000033ff0d7e24 */ /* 0x000fca000f8e00ff */
[----:B------:R-:W-:-:S13]  /*13a50*/  ISETP.NE.AND P5, PT, R13, 0x1, PT ;  /* 0x000000010d00780c */ /* 0x000fda0003fa5270 */
[----:B------:R-:W0:Y:S02]  /*13a60*/  @P5 LDC.64 R10, c[0x0][0x9e8] ;  /* 0x00027a00ff0a5b82 */ /* 0x000e240000000a00 */
[----:B0-----:R-:W-:-:S05]  /*13a70*/  @P5 IMAD.HI.U32 R10, R153, R10, RZ ;  /* 0x0000000a990a5227 */ /* 0x001fca00078e00ff */
[----:B------:R-:W-:-:S07]  /*13a80*/  @P5 SHF.R.U32.HI R153, RZ, R11, R10 ;  /* 0x0000000bff995219 */ /* 0x000fce000001160a */
.L_x_7939:
[----:B------:R-:W-:Y:S05]  /*13a90*/  BSYNC B0 ;  /* 0x0000000000007941 */ /* 0x000fea0003800000 */
.L_x_7937:
[----:B------:R-:W-:-:S04]  /*13aa0*/  IMAD R153, R153, R13, -R12 ;  /* 0x0000000d99997224 */ /* 0x000fc800078e0a0c */
[----:B------:R-:W-:-:S05]  /*13ab0*/  IMAD.IADD R10, R153, 0x1, -R188 ;  /* 0x00000001990a7824 */ /* 0x000fca00078e0abc */
[----:B------:R-:W-:Y:S02]  /*13ac0*/  VIADDMNMX R152, R10, R13, R152, PT ;  /* 0x0000000d0a987246 */ /* 0x000fe40003800198 */
[----:B------:R-:W-:-:S07]  /*13ad0*/  VIMNMX R21, R21, R10, !PT ;  /* 0x0000000a15157248 */ /* 0x000fce0007fe0100 */
.L_x_7936:
[----:B------:R-:W-:Y:S01]  /*13ae0*/  ISETP.GT.AND P5, PT, R21, 0x1, P4 ;  /* 0x000000011500780c */ /* 0x000fe200027a4270 */
[----:B------:R-:W-:Y:S01]  /*13af0*/  UMOV UR46, UR50 ;  /* 0x00000032002e7c82 */ /* 0x000fe20008000000 */
[----:B------:R-:W-:Y:S01]  /*13b00*/  FMNMX.FTZ R10, R24, R0, !PT ;  /* 0x00000000180a7209 */ /* 0x000fe20007810000 */
[----:B------:R-:W-:Y:S01]  /*13b10*/  IMAD.MOV.U32 R186, RZ, RZ, R15 ;  /* 0x000000ffffba7224 */ /* 0x000fe200078e000f */
[----:B------:R-:W-:Y:S02]  /*13b20*/  ISETP.LT.OR P5, PT, R152, 0x2, P5 ;  /* 0x000000029800780c */ /* 0x000fe40002fa1670 */
[----:B------:R-:W-:Y:S02]  /*13b30*/  FMNMX.FTZ R11, R25, R10, !PT ;  /* 0x0000000a190b7209 */ /* 0x000fe40007810000 */
[----:B------:R-:W-:Y:S02]  /*13b40*/  FSEL R27, R27, -INF , !P5 ;  /* 0xff8000001b1b7808 */ /* 0x000fe40006800000 */
[----:B------:R-:W-:-:S02]  /*13b50*/  ISETP.GT.AND P5, PT, R21, 0x8, P4 ;  /* 0x000000081500780c */ /* 0x000fc400027a4270 */
[----:B------:R-:W-:Y:S02]  /*13b60*/  FMNMX.FTZ R10, R28, R11, !PT ;  /* 0x0000000b1c0a7209 */ /* 0x000fe40007810000 */
[----:B------:R-:W-:Y:S02]  /*13b70*/  ISETP.LT.OR P5, PT, R152, 0x9, P5 ;  /* 0x000000099800780c */ /* 0x000fe40002fa1670 */
[----:B------:R-:W-:Y:S02]  /*13b80*/  FMNMX.FTZ R11, R29, R10, !PT ;  /* 0x0000000a1d0b7209 */ /* 0x000fe40007810000 */
[----:B------:R-:W-:Y:S02]  /*13b90*/  FSEL R30, R30, -INF , !P5 ;  /* 0xff8000001e1e7808 */ /* 0x000fe40006800000 */
[----:B------:R-:W-:Y:S02]  /*13ba0*/  ISETP.GT.AND P5, PT, R21, 0x9, P4 ;  /* 0x000000091500780c */ /* 0x000fe400027a4270 */
[----:B------:R-:W-:-:S02]  /*13bb0*/  FMNMX.FTZ R10, R32, R11, !PT ;  /* 0x0000000b200a7209 */ /* 0x000fc40007810000 */
[----:B------:R-:W-:Y:S02]  /*13bc0*/  ISETP.LT.OR P5, PT, R152, 0xa, P5 ;  /* 0x0000000a9800780c */ /* 0x000fe40002fa1670 */
[----:B------:R-:W-:Y:S02]  /*13bd0*/  FMNMX.FTZ R11, R33, R10, !PT ;  /* 0x0000000a210b7209 */ /* 0x000fe40007810000 */
[----:B------:R-:W-:Y:S02]  /*13be0*/  FSEL R31, R31, -INF , !P5 ;  /* 0xff8000001f1f7808 */ /* 0x000fe40006800000 */
[----:B------:R-:W-:Y:S02]  /*13bf0*/  ISETP.GT.AND P5, PT, R21, 0x10, P4 ;  /* 0x000000101500780c */ /* 0x000fe400027a4270 */
[----:B------:R-:W-:Y:S02]  /*13c00*/  FMNMX.FTZ R10, R36, R11, !PT ;  /* 0x0000000b240a7209 */ /* 0x000fe40007810000 */
[----:B------:R-:W-:-:S02]  /*13c10*/  ISETP.LT.OR P5, PT, R152, 0x11, P5 ;  /* 0x000000119800780c */ /* 0x000fc40002fa1670 */
[----:B------:R-:W-:Y:S02]  /*13c20*/  FMNMX.FTZ R11, R37, R10, !PT ;  /* 0x0000000a250b7209 */ /* 0x000fe40007810000 */
[----:B------:R-:W-:Y:S02]  /*13c30*/  FSEL R34, R34, -INF , !P5 ;  /* 0xff80000022227808 */ /* 0x000fe40006800000 */
[----:B------:R-:W-:Y:S02]  /*13c40*/  ISETP.GT.AND P5, PT, R21, 0x11, P4 ;  /* 0x000000111500780c */ /* 0x000fe400027a4270 */
[----:B------:R-:W-:Y:S02]  /*13c50*/  FMNMX.FTZ R10, R40, R11, !PT ;  /* 0x0000000b280a7209 */ /* 0x000fe40007810000 */
[----:B------:R-:W-:Y:S02]  /*13c60*/  ISETP.LT.OR P5, PT, R152, 0x12, P5 ;  /* 0x000000129800780c */ /* 0x000fe40002fa1670 */
[----:B------:R-:W-:-:S02]  /*13c70*/  FMNMX.FTZ R11, R41, R10, !PT ;  /* 0x0000000a290b7209 */ /* 0x000fc40007810000 */
[----:B------:R-:W-:Y:S02]  /*13c80*/  FSEL R35, R35, -INF , !P5 ;  /* 0xff80000023237808 */ /* 0x000fe40006800000 */
[----:B------:R-:W-:Y:S02]  /*13c90*/  ISETP.GT.AND P5, PT, R21, 0x18, P4 ;  /* 0x000000181500780c */ /* 0x000fe400027a4270 */
[----:B------:R-:W-:Y:S02]  /*13ca0*/  FMNMX.FTZ R10, R44, R11, !PT ;  /* 0x0000000b2c0a7209 */ /* 0x000fe40007810000 */
[----:B------:R-:W-:Y:S02]  /*13cb0*/  ISETP.LT.OR P5, PT, R152, 0x19, P5 ;  /* 0x000000199800780c */ /* 0x000fe40002fa1670 */
[----:B------:R-:W-:Y:S02]  /*13cc0*/  FMNMX.FTZ R11, R45, R10, !PT ;  /* 0x0000000a2d0b7209 */ /* 0x000fe40007810000 */
[----:B------:R-:W-:-:S02]  /*13cd0*/  FSEL R38, R38, -INF , !P5 ;  /* 0xff80000026267808 */ /* 0x000fc40006800000 */
[----:B------:R-:W-:Y:S02]  /*13ce0*/  ISETP.GT.AND P5, PT, R21, 0x19, P4 ;  /* 0x000000191500780c */ /* 0x000fe400027a4270 */
[----:B------:R-:W-:Y:S02]  /*13cf0*/  FMNMX.FTZ R10, R48, R11, !PT ;  /* 0x0000000b300a7209 */ /* 0x000fe40007810000 */
        /* <DEDUP_REMOVED lines=48> */
[----:B------:R-:W-:Y:S01]  /*14000*/  ISETP.GT.AND P5, PT, R21, 0x41, P4 ;  /* 0x000000411500780c */ /* 0x000fe200027a4270 */
[----:B------:R-:W0:Y:S03]  /*14010*/  SHFL.BFLY PT, R11, R10, 0x2, 0x1f ;  /* 0x0c401f000a0b7f89 */ /* 0x000e2600000e0000 */
[----:B------:R-:W-:-:S04]  /*14020*/  ISETP.LT.OR P5, PT, R152, 0x42, P5 ;  /* 0x000000429800780c */ /* 0x000fc80002fa1670 */
[----:B------:R-:W-:Y:S02]  /*14030*/  FSEL R59, R59, -INF , !P5 ;  /* 0xff8000003b3b7808 */ /* 0x000fe40006800000 */
[----:B------:R-:W-:-:S04]  /*14040*/  ISETP.GT.AND P5, PT, R21, 0x48, P4 ;  /* 0x000000481500780c */ /* 0x000fc800027a4270 */
[----:B------:R-:W-:-:S04]  /*14050*/  ISETP.LT.OR P5, PT, R152, 0x49, P5 ;  /* 0x000000499800780c */ /* 0x000fc80002fa1670 */
[----:B------:R-:W-:Y:S02]  /*14060*/  FSEL R62, R62, -INF , !P5 ;  /* 0xff8000003e3e7808 */ /* 0x000fe40006800000 */
[----:B------:R-:W-:-:S04]  /*14070*/  ISETP.GT.AND P5, PT, R21, 0x49, P4 ;  /* 0x000000491500780c */ /* 0x000fc800027a4270 */
[----:B------:R-:W-:Y:S02]  /*14080*/  ISETP.LT.OR P5, PT, R152, 0x4a, P5 ;  /* 0x0000004a9800780c */ /* 0x000fe40002fa1670 */
[----:B0-----:R-:W-:Y:S02]  /*14090*/  FMNMX.FTZ R11, R10, R11, !PT ;  /* 0x0000000b0a0b7209 */ /* 0x001fe40007810000 */
        /* <DEDUP_REMOVED lines=13> */
[----:B------:R-:W-:-:S03]  /*14170*/  FMUL.FTZ R11, R10, UR46 ;  /* 0x0000002e0a0b7c20 */ /* 0x000fc60008410000 */
        /* <DEDUP_REMOVED lines=23> */
[C---:B------:R-:W-:Y:S02]  /*142f0*/  ISETP.GT.AND P5, PT, R21.reuse, RZ, P4 ;  /* 0x000000ff1500720c */ /* 0x040fe400027a4270 */
[----:B------:R-:W-:Y:S02]  /*14300*/  ISETP.GT.AND P4, PT, R21, 0x79, P4 ;  /* 0x000000791500780c */ /* 0x000fe40002784270 */
[C---:B------:R-:W-:Y:S02]  /*14310*/  ISETP.LT.OR P5, PT, R152.reuse, 0x1, P5 ;  /* 0x000000019800780c */ /* 0x040fe40002fa1670 */
[----:B------:R-:W-:Y:S02]  /*14320*/  ISETP.LT.OR P4, PT, R152, 0x7a, P4 ;  /* 0x0000007a9800780c */ /* 0x000fe40002781670 */
[----:B------:R-:W-:-:S02]  /*14330*/  FSEL R26, R26, -INF , !P5 ;  /* 0xff8000001a1a7808 */ /* 0x000fc40006800000 */
[----:B------:R-:W-:Y:S02]  /*14340*/  FSETP.NEU.FTZ.AND P5, PT, R10, -INF , PT ;  /* 0xff8000000a00780b */ /* 0x000fe40003fbd000 */
[----:B------:R-:W-:Y:S02]  /*14350*/  FMNMX.FTZ R20, R26, R8, !PT ;  /* 0x000000081a147209 */ /* 0x000fe40007810000 */
[----:B------:R-:W-:Y:S02]  /*14360*/  FSEL R11, R11, RZ, P5 ;  /* 0x000000ff0b0b7208 */ /* 0x000fe40002800000 */
[----:B------:R-:W-:Y:S02]  /*14370*/  FMNMX.FTZ R21, R27, R20, !PT ;  /* 0x000000141b157209 */ /* 0x000fe40007810000 */
[----:B------:R-:W-:Y:S01]  /*14380*/  FSEL R87, R87, -INF , !P4 ;  /* 0xff80000057577808 */ /* 0x000fe20006000000 */
        /* <DEDUP_REMOVED lines=19> */
[----:B------:R0:W-:Y:S01]  /*144c0*/  MUFU.EX2 R21, R37 ;  /* 0x0000002500157308 */ /* 0x0001e20000000800 */
        /* <DEDUP_REMOVED lines=8> */
[--C-:B0-----:R-:W-:Y:S01]  /*14550*/  FFMA.FTZ R37, R69, UR46, -R11.reuse ;  /* 0x0000002e45257c23 */ /* 0x101fe2000801080b */
        /* <DEDUP_REMOVED lines=19> */
[----:B------:R-:W-:Y:S01]  /*14690*/  FMNMX.FTZ R29, R59, R28, !PT ;  /* 0x0000001c3b1d7209 */ /* 0x000fe20007810000 */
[----:B------:R-:W-:Y:S02]  /*146a0*/  FFMA.FTZ R28, R49, UR46, -R11 ;  /* 0x0000002e311c7c23 */ /* 0x000fe4000801080b */
        /* <DEDUP_REMOVED lines=23> */
[----:B------:R-:W-:Y:S02]  /*14820*/  MUFU.EX2 R174, R174 ;  /* 0x000000ae00ae7308 */ /* 0x000fe40000000800 */
[----:B0-----:R-:W0:Y:S06]  /*14830*/  SHFL.BFLY PT, R45, R40, 0x2, 0x1f ;  /* 0x0c401f00282d7f89 */ /* 0x001e2c00000e0000 */
        /* <DEDUP_REMOVED lines=8> */
[----:B0-----:R-:W-:-:S07]  /*148c0*/  FMNMX.FTZ R11, R45, R48, !PT ;  /* 0x000000302d0b7209 */ /* 0x001fce0007810000 */
[----:B------:R-:W-:Y:S01]  /*148d0*/  MUFU.EX2 R166, R166 ;  /* 0x000000a600a67308 */ /* 0x000fe20000000800 */
[----:B------:R-:W-:Y:S02]  /*148e0*/  FSEL R45, R10, RZ, P5 ;  /* 0x000000ff0a2d7208 */ /* 0x000fe40002800000 */
[C---:B------:R-:W-:Y:S01]  /*148f0*/  FSETP.NEU.FTZ.AND P4, PT, R11.reuse, -INF , PT ;  /* 0xff8000000b00780b */ /* 0x040fe20003f9d000 */
[----:B------:R-:W-:Y:S02]  /*14900*/  FMUL.FTZ R48, R11, UR46 ;  /* 0x0000002e0b307c20 */ /* 0x000fe40008410000 */
[----:B------:R-:W-:Y:S02]  /*14910*/  FADD.FTZ R0, -R45, R0 ;  /* 0x000000002d007221 */ /* 0x000fe40000010100 */
[----:B------:R-:W-:Y:S01]  /*14920*/  MUFU.EX2 R33, R61 ;  /* 0x0000003d00217308 */ /* 0x000fe20000000800 */
[----:B------:R-:W-:Y:S01]  /*14930*/  FSEL R48, R48, RZ, P4 ;  /* 0x000000ff30307208 */ /* 0x000fe20002000000 */
[----:B------:R-:W-:-:S04]  /*14940*/  FMUL.FTZ R0, R0, UR46 ;  /* 0x0000002e00007c20 */ /* 0x000fc80008410000 */
[--C-:B------:R-:W-:Y:S01]  /*14950*/  FFMA.FTZ R179, R38, UR46, -R48.reuse ;  /* 0x0000002e26b37c23 */ /* 0x100fe20008010830 */
[--C-:B------:R-:W-:Y:S01]  /*14960*/  FFMA.FTZ R181, R26, UR46, -R48.reuse ;  /* 0x0000002e1ab57c23 */ /* 0x100fe20008010830 */
[----:B------:R-:W0:Y:S01]  /*14970*/  MUFU.EX2 R0, R0 ;  /* 0x0000000000007308 */ /* 0x000e220000000800 */
[--C-:B------:R-:W-:Y:S01]  /*14980*/  FFMA.FTZ R26, R27, UR46, -R48.reuse ;  /* 0x0000002e1b1a7c23 */ /* 0x100fe20008010830 */
[--C-:B------:R-:W-:Y:S01]  /*14990*/  FFMA.FTZ R183, R30, UR46, -R48.reuse ;  /* 0x0000002e1eb77c23 */ /* 0x100fe20008010830 */
[--C-:B------:R-:W-:Y:S01]  /*149a0*/  FFMA.FTZ R27, R31, UR46, -R48.reuse ;  /* 0x0000002e1f1b7c23 */ /* 0x100fe20008010830 */
[--C-:B------:R-:W-:Y:S01]  /*149b0*/  FFMA.FTZ R177, R34, UR46, -R48.reuse ;  /* 0x0000002e22b17c23 */ /* 0x100fe20008010830 */
[----:B------:R-:W-:Y:S01]  /*149c0*/  FFMA.FTZ R30, R35, UR46, -R48 ;  /* 0x0000002e231e7c23 */ /* 0x000fe20008010830 */
[----:B------:R-:W-:Y:S02]  /*149d0*/  @!P1 IMAD R31, R22, 0x8, R2 ;  /* 0x00000008161f9824 */ /* 0x000fe400078e0202 */
[--C-:B------:R-:W-:Y:S01]  /*149e0*/  FFMA.FTZ R22, R39, UR46, -R48.reuse ;  /* 0x0000002e27167c23 */ /* 0x100fe20008010830 */
[----:B------:R-:W-:Y:S01]  /*149f0*/  MUFU.EX2 R181, R181 ;  /* 0x000000b500b57308 */ /* 0x000fe20000000800 */
[----:B------:R-:W-:Y:S01]  /*14a00*/  FFMA.FTZ R173, R42, UR46, -R48 ;  /* 0x0000002e2aad7c23 */ /* 0x000fe20008010830 */
[----:B------:R-:W-:-:S02]  /*14a10*/  @!P1 VIADD R31, R31, 0x28860 ;  /* 0x000288601f1f9836 */ /* 0x000fc40000000000 */
[--C-:B------:R-:W-:Y:S01]  /*14a20*/  FFMA.FTZ R175, R46, UR46, -R48.reuse ;  /* 0x0000002e2eaf7c23 */ /* 0x100fe20008010830 */
[--C-:B------:R-:W-:Y:S01]  /*14a30*/  FFMA.FTZ R34, R47, UR46, -R48.reuse ;  /* 0x0000002e2f227c23 */ /* 0x100fe20008010830 */
[--C-:B------:R-:W-:Y:S01]  /*14a40*/  FFMA.FTZ R169, R50, UR46, -R48.reuse ;  /* 0x0000002e32a97c23 */ /* 0x100fe20008010830 */
[----:B------:R-:W-:Y:S01]  /*14a50*/  FFMA.FTZ R51, R51, UR46, -R48 ;  /* 0x0000002e33337c23 */ /* 0x000fe20008010830 */
[----:B------:R-:W-:Y:S01]  /*14a60*/  @!P1 PRMT R31, RZ, 0x654, R31 ;  /* 0x00000654ff1f9816 */ /* 0x000fe2000000001f */
[----:B------:R-:W-:Y:S01]  /*14a70*/  MUFU.EX2 R26, R26 ;  /* 0x0000001a001a7308 */ /* 0x000fe20000000800 */
[----:B0-----:R-:W-:Y:S01]  /*14a80*/  FFMA.FTZ R5, R0, R5, R180 ;  /* 0x0000000500057223 */ /* 0x001fe200000100b4 */
[--C-:B------:R-:W-:Y:S01]  /*14a90*/  FFMA.FTZ R171, R54, UR46, -R48.reuse ;  /* 0x0000002e36ab7c23 */ /* 0x100fe20008010830 */
[----:B------:R0:W-:Y:S01]  /*14aa0*/  @!P1 SYNCS.ARRIVE.TRANS64.RED.A1T0 RZ, [R31+URZ], RZ ;  /* 0x000000ff1fff99a7 */ /* 0x0001e2000810043f */
[C---:B------:R-:W-:Y:S01]  /*14ab0*/  F2FP.BF16.F32.PACK_AB R180, R12.reuse, R180 ;  /* 0x000000b40cb4723e */ /* 0x040fe200000010ff */
[----:B------:R-:W-:Y:S01]  /*14ac0*/  FADD.FTZ R5, R12, R5 ;  /* 0x000000050c057221 */ /* 0x000fe20000010000 */
[--C-:B------:R-:W-:Y:S01]  /*14ad0*/  FFMA.FTZ R55, R55, UR46, -R48.reuse ;  /* 0x0000002e37377c23 */ /* 0x100fe20008010830 */
[--C-:B------:R-:W-:Y:S01]  /*14ae0*/  FFMA.FTZ R58, R58, UR46, -R48.reuse ;  /* 0x0000002e3a3a7c23 */ /* 0x100fe20008010830 */
[----:B------:R-:W-:Y:S01]  /*14af0*/  MUFU.EX2 R160, R160 ;  /* 0x000000a000a07308 */ /* 0x000fe20000000800 */
[----:B------:R-:W-:Y:S01]  /*14b00*/  FADD.FTZ R38, R182, R5 ;  /* 0x00000005b6267221 */ /* 0x000fe20000010000 */
[----:B------:R-:W-:Y:S01]  /*14b10*/  F2FP.BF16.F32.PACK_AB R182, R13, R182 ;  /* 0x000000b60db6723e */ /* 0x000fe200000010ff */
[--C-:B0-----:R-:W-:Y:S01]  /*14b20*/  FFMA.FTZ R31, R43, UR46, -R48.reuse ;  /* 0x0000002e2b1f7c23 */ /* 0x101fe20008010830 */
[----:B------:R-:W-:Y:S01]  /*14b30*/  FFMA.FTZ R59, R59, UR46, -R48 ;  /* 0x0000002e3b3b7c23 */ /* 0x000fe20008010830 */
[----:B------:R-:W-:Y:S01]  /*14b40*/  FADD.FTZ R5, R13, R38 ;  /* 0x000000260d057221 */ /* 0x000fe20000010000 */
[--C-:B------:R-:W-:Y:S01]  /*14b50*/  FFMA.FTZ R62, R62, UR46, -R48.reuse ;  /* 0x0000002e3e3e7c23 */ /* 0x100fe20008010830 */
[--C-:B------:R-:W-:Y:S01]  /*14b60*/  FFMA.FTZ R63, R63, UR46, -R48.reuse ;  /* 0x0000002e3f3f7c23 */ /* 0x100fe20008010830 */
[----:B------:R-:W-:Y:S01]  /*14b70*/  MUFU.EX2 R183, R183 ;  /* 0x000000b700b77308 */ /* 0x000fe20000000800 */
[----:B------:R-:W-:Y:S01]  /*14b80*/  FADD.FTZ R5, R176, R5 ;  /* 0x00000005b0057221 */ /* 0x000fe20000010000 */
[----:B------:R-:W-:Y:S01]  /*14b90*/  F2FP.BF16.F32.PACK_AB R176, R20, R176 ;  /* 0x000000b014b0723e */ /* 0x000fe200000010ff */
[--C-:B------:R-:W-:Y:S01]  /*14ba0*/  FFMA.FTZ R66, R66, UR46, -R48.reuse ;  /* 0x0000002e42427c23 */ /* 0x100fe20008010830 */
[--C-:B------:R-:W-:Y:S01]  /*14bb0*/  FFMA.FTZ R67, R67, UR46, -R48.reuse ;  /* 0x0000002e43437c23 */ /* 0x100fe20008010830 */
[----:B------:R-:W-:Y:S01]  /*14bc0*/  FADD.FTZ R5, R20, R5 ;  /* 0x0000000514057221 */ /* 0x000fe20000010000 */
[--C-:B------:R-:W-:Y:S01]  /*14bd0*/  FFMA.FTZ R70, R70, UR46, -R48.reuse ;  /* 0x0000002e46467c23 */ /* 0x100fe20008010830 */
[--C-:B------:R-:W-:Y:S01]  /*14be0*/  FFMA.FTZ R71, R71, UR46, -R48.reuse ;  /* 0x0000002e47477c23 */ /* 0x100fe20008010830 */
[----:B------:R-:W-:Y:S01]  /*14bf0*/  MUFU.EX2 R36, R36 ;  /* 0x0000002400247308 */ /* 0x000fe20000000800 */
[----:B------:R-:W-:Y:S01]  /*14c00*/  FADD.FTZ R38, R178, R5 ;  /* 0x00000005b2267221 */ /* 0x000fe20000010000 */
[--C-:B------:R-:W-:Y:S01]  /*14c10*/  FFMA.FTZ R74, R74, UR46, -R48.reuse ;  /* 0x0000002e4a4a7c23 */ /* 0x100fe20008010830 */
[--C-:B------:R-:W-:Y:S01]  /*14c20*/  FFMA.FTZ R75, R75, UR46, -R48.reuse ;  /* 0x0000002e4b4b7c23 */ /* 0x100fe20008010830 */
        /* <DEDUP_REMOVED lines=10> */
[-C--:B------:R-:W-:Y:S01]  /*14cd0*/  FMUL.FTZ R88, R88, R0.reuse ;  /* 0x0000000058587220 */ /* 0x080fe20000410000 */
[-C--:B------:R-:W-:Y:S01]  /*14ce0*/  FMUL.FTZ R89, R89, R0.reuse ;  /* 0x0000000059597220 */ /* 0x080fe20000410000 */
[----:B------:R-:W-:Y:S01]  /*14cf0*/  MUFU.EX2 R162, R162 ;  /* 0x000000a200a27308 */ /* 0x000fe20000000800 */
[----:B------:R-:W-:Y:S01]  /*14d00*/  FADD.FTZ R38, R174, R5 ;  /* 0x00000005ae267221 */ /* 0x000fe20000010000 */
[----:B------:R-:W-:Y:S01]  /*14d10*/  FSEL R5, R11, RZ, P4 ;  /* 0x000000ff0b057208 */ /* 0x000fe20002000000 */
[-C--:B------:R-:W-:Y:S01]  /*14d20*/  FMUL.FTZ R92, R92, R0.reuse ;  /* 0x000000005c5c7220 */ /* 0x080fe20000410000 */
[-C--:B------:R-:W-:Y:S01]  /*14d30*/  FMUL.FTZ R93, R93, R0.reuse ;  /* 0x000000005d5d7220 */ /* 0x080fe20000410000 */
[----:B------:R-:W-:Y:S01]  /*14d40*/  FADD.FTZ R13, R25, R38 ;  /* 0x00000026190d7221 */ /* 0x000fe20000010000 */
[-C--:B------:R-:W-:Y:S01]  /*14d50*/  FMUL.FTZ R96, R96, R0.reuse ;  /* 0x0000000060607220 */ /* 0x080fe20000410000 */
[----:B------:R-:W-:Y:S01]  /*14d60*/  FADD.FTZ R5, -R5, R8 ;  /* 0x0000000805057221 */ /* 0x000fe20000010100 */
[----:B------:R-:W-:Y:S01]  /*14d70*/  MUFU.EX2 R177, R177 ;  /* 0x000000b100b17308 */ /* 0x000fe20000000800 */
[----:B------:R-:W-:Y:S01]  /*14d80*/  FADD.FTZ R13, R168, R13 ;  /* 0x0000000da80d7221 */ /* 0x000fe20000010000 */
[-C--:B------:R-:W-:Y:S01]  /*14d90*/  FMUL.FTZ R97, R97, R0.reuse ;  /* 0x0000000061617220 */ /* 0x080fe20000410000 */
[----:B------:R-:W-:Y:S01]  /*14da0*/  FMUL.FTZ R5, R5, UR46 ;  /* 0x0000002e05057c20 */ /* 0x000fe20008410000 */
[-C--:B------:R-:W-:Y:S01]  /*14db0*/  FMUL.FTZ R100, R100, R0.reuse ;  /* 0x0000000064647220 */ /* 0x080fe20000410000 */
[----:B------:R-:W-:Y:S01]  /*14dc0*/  FADD.FTZ R13, R28, R13 ;  /* 0x0000000d1c0d7221 */ /* 0x000fe20000010000 */
[-C--:B------:R-:W-:Y:S01]  /*14dd0*/  FMUL.FTZ R101, R101, R0.reuse ;  /* 0x0000000065657220 */ /* 0x080fe20000410000 */
[-C--:B------:R-:W-:Y:S01]  /*14de0*/  FMUL.FTZ R104, R104, R0.reuse ;  /* 0x0000000068687220 */ /* 0x080fe20000410000 */
[----:B------:R-:W0:Y:S01]  /*14df0*/  MUFU.EX2 R8, R5 ;  /* 0x0000000500087308 */ /* 0x000e220000000800 */
[----:B------:R-:W-:Y:S01]  /*14e00*/  FADD.FTZ R38, R170, R13 ;  /* 0x0000000daa267221 */ /* 0x000fe20000010000 */
[-C--:B------:R-:W-:Y:S01]  /*14e10*/  FMUL.FTZ R105, R105, R0.reuse ;  /* 0x0000000069697220 */ /* 0x080fe20000410000 */
[-C--:B------:R-:W-:Y:S01]  /*14e20*/  FMUL.FTZ R108, R108, R0.reuse ;  /* 0x000000006c6c7220 */ /* 0x080fe20000410000 */
[-C--:B------:R-:W-:Y:S01]  /*14e30*/  FMUL.FTZ R109, R109, R0.reuse ;  /* 0x000000006d6d7220 */ /* 0x080fe20000410000 */
[----:B------:R-:W-:Y:S01]  /*14e40*/  FADD.FTZ R13, R29, R38 ;  /* 0x000000261d0d7221 */ /* 0x000fe20000010000 */
[-C--:B------:R-:W-:Y:S01]  /*14e50*/  FMUL.FTZ R112, R112, R0.reuse ;  /* 0x0000000070707220 */ /* 0x080fe20000410000 */
[-C--:B------:R-:W-:Y:S01]  /*14e60*/  FMUL.FTZ R113, R113, R0.reuse ;  /* 0x0000000071717220 */ /* 0x080fe20000410000 */
[----:B------:R-:W1:Y:S01]  /*14e70*/  MUFU.EX2 R37, R37 ;  /* 0x0000002500257308 */ /* 0x000e620000000800 */
[----:B------:R-:W-:Y:S01]  /*14e80*/  FADD.FTZ R13, R164, R13 ;  /* 0x0000000da40d7221 */ /* 0x000fe20000010000 */
[-C--:B------:R-:W-:Y:S01]  /*14e90*/  FMUL.FTZ R116, R116, R0.reuse ;  /* 0x0000000074747220 */ /* 0x080fe20000410000 */
[-C--:B------:R-:W-:Y:S01]  /*14ea0*/  FMUL.FTZ R117, R117, R0.reuse ;  /* 0x0000000075757220 */ /* 0x080fe20000410000 */
[-C--:B------:R-:W-:Y:S01]  /*14eb0*/  FMUL.FTZ R120, R120, R0.reuse ;  /* 0x0000000078787220 */ /* 0x080fe20000410000 */
[----:B------:R-:W-:Y:S01]  /*14ec0*/  FADD.FTZ R13, R32, R13 ;  /* 0x0000000d200d7221 */ /* 0x000fe20000010000 */
[-C--:B------:R-:W-:Y:S01]  /*14ed0*/  FMUL.FTZ R121, R121, R0.reuse ;  /* 0x0000000079797220 */ /* 0x080fe20000410000 */
[----:B------:R-:W-:Y:S01]  /*14ee0*/  FMUL.FTZ R124, R124, R0 ;  /* 0x000000007c7c7220 */ /* 0x000fe20000410000 */
[----:B------:R-:W2:Y:S01]  /*14ef0*/  MUFU.EX2 R30, R30 ;  /* 0x0000001e001e7308 */ /* 0x000ea20000000800 */
[----:B------:R-:W-:Y:S01]  /*14f00*/  FADD.FTZ R20, R166, R13 ;  /* 0x0000000da6147221 */ /* 0x000fe20000010000 */
[----:B0-----:R-:W-:Y:S01]  /*14f10*/  FFMA.FTZ R13, R8, R4, R181 ;  /* 0x00000004080d7223 */ /* 0x001fe200000100b5 */
[-C--:B------:R-:W-:Y:S01]  /*14f20*/  FMUL.FTZ R125, R125, R0.reuse ;  /* 0x000000007d7d7220 */ /* 0x080fe20000410000 */
[-C--:B------:R-:W-:Y:S01]  /*14f30*/  FMUL.FTZ R128, R128, R0.reuse ;  /* 0x0000000080807220 */ /* 0x080fe20000410000 */
[----:B------:R-:W-:Y:S01]  /*14f40*/  FADD.FTZ R5, R33, R20 ;  /* 0x0000001421057221 */ /* 0x000fe20000010000 */
[----:B------:R-:W-:Y:S01]  /*14f50*/  FADD.FTZ R4, R26, R13 ;  /* 0x0000000d1a047221 */ /* 0x000fe20000010000 */
[-C--:B------:R-:W-:Y:S01]  /*14f60*/  FMUL.FTZ R129, R129, R0.reuse ;  /* 0x0000000081817220 */ /* 0x080fe20000410000 */
[----:B------:R-:W0:Y:S01]  /*14f70*/  MUFU.EX2 R156, R156 ;  /* 0x0000009c009c7308 */ /* 0x000e220000000800 */
[----:B------:R-:W-:Y:S01]  /*14f80*/  FADD.FTZ R5, R160, R5 ;  /* 0x00000005a0057221 */ /* 0x000fe20000010000 */
[----:B------:R-:W-:Y:S01]  /*14f90*/  FADD.FTZ R4, R183, R4 ;  /* 0x00000004b7047221 */ /* 0x000fe20000010000 */
[-C--:B------:R-:W-:Y:S01]  /*14fa0*/  FMUL.FTZ R132, R132, R0.reuse ;  /* 0x0000000084847220 */ /* 0x080fe20000410000 */
[-C--:B------:R-:W-:Y:S01]  /*14fb0*/  FMUL.FTZ R133, R133, R0.reuse ;  /* 0x0000000085857220 */ /* 0x080fe20000410000 */
[----:B------:R-:W-:Y:S01]  /*14fc0*/  FADD.FTZ R5, R36, R5 ;  /* 0x0000000524057221 */ /* 0x000fe20000010000 */
[----:B------:R-:W-:Y:S01]  /*14fd0*/  FADD.FTZ R4, R27, R4 ;  /* 0x000000041b047221 */ /* 0x000fe20000010000 */
[-C--:B------:R-:W-:Y:S01]  /*14fe0*/  FMUL.FTZ R136, R136, R0.reuse ;  /* 0x0000000088887220 */ /* 0x080fe20000410000 */
[----:B------:R-:W3:Y:S01]  /*14ff0*/  MUFU.EX2 R179, R179 ;  /* 0x000000b300b37308 */ /* 0x000ee20000000800 */
[----:B------:R-:W-:Y:S01]  /*15000*/  FADD.FTZ R20, R162, R5 ;  /* 0x00000005a2147221 */ /* 0x000fe20000010000 */
[----:B------:R-:W-:Y:S01]  /*15010*/  FADD.FTZ R5, R177, R4 ;  /* 0x00000004b1057221 */ /* 0x000fe20000010000 */
[-C--:B------:R-:W-:Y:S01]  /*15020*/  FMUL.FTZ R137, R137, R0.reuse ;  /* 0x0000000089897220 */ /* 0x080fe20000410000 */
[-C--:B------:R-:W-:Y:S01]  /*15030*/  FMUL.FTZ R140, R140, R0.reuse ;  /* 0x000000008c8c7220 */ /* 0x080fe20000410000 */
[----:B-1----:R-:W-:Y:S01]  /*15040*/  FADD.FTZ R13, R37, R20 ;  /* 0x00000014250d7221 */ /* 0x002fe20000010000 */
[----:B--2---:R-:W-:Y:S01]  /*15050*/  FADD.FTZ R4, R30, R5 ;  /* 0x000000051e047221 */ /* 0x004fe20000010000 */
[-C--:B------:R-:W-:Y:S01]  /*15060*/  FMUL.FTZ R141, R141, R0.reuse ;  /* 0x000000008d8d7220 */ /* 0x080fe20000410000 */
[----:B------:R-:W1:Y:S01]  /*15070*/  MUFU.EX2 R40, R73 ;  /* 0x0000004900287308 */ /* 0x000e620000000800 */
[----:B0-----:R-:W-:Y:S01]  /*15080*/  FADD.FTZ R13, R156, R13 ;  /* 0x0000000d9c0d7221 */ /* 0x001fe20000010000 */
[-C--:B------:R-:W-:Y:S01]  /*15090*/  FMUL.FTZ R144, R144, R0.reuse ;  /* 0x0000000090907220 */ /* 0x080fe20000410000 */
[-C--:B------:R-:W-:Y:S01]  /*150a0*/  FMUL.FTZ R145, R145, R0.reuse ;  /* 0x0000000091917220 */ /* 0x080fe20000410000 */
[-C--:B------:R-:W-:Y:S01]  /*150b0*/  FMUL.FTZ R148, R148, R0.reuse ;  /* 0x0000000094947220 */ /* 0x080fe20000410000 */
[----:B------:R-:W-:Y:S01]  /*150c0*/  FMUL.FTZ R149, R149, R0 ;  /* 0x0000000095957220 */ /* 0x000fe20000410000 */
[----:B------:R-:W-:Y:S01]  /*150d0*/  ISETP.GT.AND P4, PT, R3, R9, PT ;  /* 0x000000090300720c */ /* 0x000fe20003f84270 */
[-C--:B------:R-:W-:Y:S01]  /*150e0*/  FMUL.FTZ R90, R90, R8.reuse ;  /* 0x000000085a5a7220 */ /* 0x080fe20000410000 */
[----:B------:R-:W0:Y:S01]  /*150f0*/  MUFU.EX2 R22, R22 ;  /* 0x0000001600167308 */ /* 0x000e220000000800 */
[----:B---3--:R-:W-:Y:S01]  /*15100*/  FADD.FTZ R5, R179, R4 ;  /* 0x00000004b3057221 */ /* 0x008fe20000010000 */
[-C--:B------:R-:W-:Y:S01]  /*15110*/  FMUL.FTZ R91, R91, R8.reuse ;  /* 0x000000085b5b7220 */ /* 0x080fe20000410000 */
[-C--:B------:R-:W-:Y:S01]  /*15120*/  FMUL.FTZ R94, R94, R8.reuse ;  /* 0x000000085e5e7220 */ /* 0x080fe20000410000 */
[-C--:B------:R-:W-:Y:S01]  /*15130*/  FMUL.FTZ R95, R95, R8.reuse ;  /* 0x000000085f5f7220 */ /* 0x080fe20000410000 */
[-C--:B------:R-:W-:Y:S01]  /*15140*/  FMUL.FTZ R98, R98, R8.reuse ;  /* 0x0000000862627220 */ /* 0x080fe20000410000 */
[-C--:B------:R-:W-:Y:S01]  /*15150*/  FMUL.FTZ R99, R99, R8.reuse ;  /* 0x0000000863637220 */ /* 0x080fe20000410000 */
[-C--:B------:R-:W-:Y:S01]  /*15160*/  FMUL.FTZ R102, R102, R8.reuse ;  /* 0x0000000866667220 */ /* 0x080fe20000410000 */
[----:B------:R-:W2:Y:S01]  /*15170*/  MUFU.EX2 R158, R158 ;  /* 0x0000009e009e7308 */ /* 0x000ea20000000800 */
        /* <DEDUP_REMOVED lines=16> */
[----:B--2---:R-:W-:Y:S01]  /*15280*/  FADD.FTZ R20, R158, R13 ;  /* 0x0000000d9e147221 */ /* 0x004fe20000010000 */
        /* <DEDUP_REMOVED lines=17> */
[----:B------:R-:W-:Y:S01]  /*153a0*/  FMUL.FTZ R151, R151, R8 ;  /* 0x0000000897977220 */ /* 0x000fe20000410000 */
[----:B------:R-:W-:Y:S01]  /*153b0*/  F2FP.BF16.F32.PACK_AB R178, R21, R178 ;  /* 0x000000b215b2723e */ /* 0x000fe200000010ff */
[----:B------:R-:W-:Y:S01]  /*153c0*/  VIADD R3, R3, 0xffffffff ;  /* 0xffffffff03037836 */ /* 0x000fe20000000000 */
[----:B------:R-:W-:Y:S01]  /*153d0*/  F2FP.BF16.F32.PACK_AB R172, R24, R172 ;  /* 0x000000ac18ac723e */ /* 0x000fe200000010ff */
[----:B------:R-:W-:Y:S01]  /*153e0*/  IMAD.MOV.U32 R22, RZ, RZ, R14 ;  /* 0x000000ffff167224 */ /* 0x000fe200078e000e */
[----:B------:R-:W0:Y:S01]  /*153f0*/  MUFU.EX2 R175, R175 ;  /* 0x000000af00af7308 */ /* 0x000e220000000800 */
[----:B--2---:R-:W-:Y:S01]  /*15400*/  FADD.FTZ R4, R31, R4 ;  /* 0x000000041f047221 */ /* 0x004fe20000010000 */
[----:B------:R-:W-:Y:S01]  /*15410*/  F2FP.BF16.F32.PACK_AB R174, R25, R174 ;  /* 0x000000ae19ae723e */ /* 0x000fe200000010ff */
[----:B------:R-:W-:Y:S01]  /*15420*/  IMAD.MOV.U32 R8, RZ, RZ, R11 ;  /* 0x000000ffff087224 */ /* 0x000fe200078e000b */
[----:B------:R-:W-:-:S02]  /*15430*/  F2FP.BF16.F32.PACK_AB R168, R28, R168 ;  /* 0x000000a81ca8723e */ /* 0x000fc400000010ff */
[----:B------:R-:W-:Y:S02]  /*15440*/  F2FP.BF16.F32.PACK_AB R170, R29, R170 ;  /* 0x000000aa1daa723e */ /* 0x000fe400000010ff */
[----:B------:R-:W2:Y:S01]  /*15450*/  MUFU.EX2 R44, R44 ;  /* 0x0000002c002c7308 */ /* 0x000ea20000000800 */
[----:B-1----:R-:W-:Y:S01]  /*15460*/  FADD.FTZ R13, R152, R5 ;  /* 0x00000005980d7221 */ /* 0x002fe20000010000 */
[----:B------:R-:W-:Y:S02]  /*15470*/  F2FP.BF16.F32.PACK_AB R164, R32, R164 ;  /* 0x000000a420a4723e */ /* 0x000fe400000010ff */
[----:B------:R-:W-:Y:S02]  /*15480*/  F2FP.BF16.F32.PACK_AB R166, R33, R166 ;  /* 0x000000a621a6723e */ /* 0x000fe400000010ff */
[----:B------:R-:W-:Y:S02]  /*15490*/  F2FP.BF16.F32.PACK_AB R160, R36, R160 ;  /* 0x000000a024a0723e */ /* 0x000fe400000010ff */
[----:B------:R-:W1:Y:S01]  /*154a0*/  MUFU.EX2 R34, R34 ;  /* 0x0000002200227308 */ /* 0x000e620000000800 */
[----:B0-----:R-:W-:Y:S01]  /*154b0*/  FADD.FTZ R5, R175, R4 ;  /* 0x00000004af057221 */ /* 0x001fe20000010000 */
[----:B------:R-:W-:-:S02]  /*154c0*/  F2FP.BF16.F32.PACK_AB R162, R37, R162 ;  /* 0x000000a225a2723e */ /* 0x000fc400000010ff */
[----:B------:R-:W-:Y:S02]  /*154d0*/  F2FP.BF16.F32.PACK_AB R156, R40, R156 ;  /* 0x0000009c289c723e */ /* 0x000fe400000010ff */
[----:B------:R-:W-:Y:S02]  /*154e0*/  F2FP.BF16.F32.PACK_AB R158, R41, R158 ;  /* 0x0000009e299e723e */ /* 0x000fe400000010ff */
[----:B------:R-:W0:Y:S01]  /*154f0*/  MUFU.EX2 R154, R154 ;  /* 0x0000009a009a7308 */ /* 0x000e220000000800 */
[C---:B--2---:R-:W-:Y:S01]  /*15500*/  FADD.FTZ R13, R44.reuse, R13 ;  /* 0x0000000d2c0d7221 */ /* 0x044fe20000010000 */
[----:B------:R-:W-:Y:S02]  /*15510*/  F2FP.BF16.F32.PACK_AB R152, R44, R152 ;  /* 0x000000982c98723e */ /* 0x000fe400000010ff */
[----:B------:R-:W-:Y:S02]  /*15520*/  F2FP.BF16.F32.PACK_AB R181, R26, R181 ;  /* 0x000000b51ab5723e */ /* 0x000fe400000010ff */
[----:B------:R-:W-:-:S02]  /*15530*/  F2FP.BF16.F32.PACK_AB R183, R27, R183 ;  /* 0x000000b71bb7723e */ /* 0x000fc400000010ff */
[----:B------:R-:W2:Y:S01]  /*15540*/  MUFU.EX2 R169, R169 ;  /* 0x000000a900a97308 */ /* 0x000ea20000000800 */
[----:B-1----:R-:W-:Y:S01]  /*15550*/  FADD.FTZ R4, R34, R5 ;  /* 0x0000000522047221 */ /* 0x002fe20000010000 */
[----:B------:R-:W-:Y:S02]  /*15560*/  F2FP.BF16.F32.PACK_AB R177, R30, R177 ;  /* 0x000000b11eb1723e */ /* 0x000fe400000010ff */
[----:B------:R-:W-:Y:S02]  /*15570*/  F2FP.BF16.F32.PACK_AB R173, R31, R173 ;  /* 0x000000ad1fad723e */ /* 0x000fe400000010ff */
[----:B------:R-:W-:Y:S02]  /*15580*/  F2FP.BF16.F32.PACK_AB R175, R34, R175 ;  /* 0x000000af22af723e */ /* 0x000fe400000010ff */
        /* <DEDUP_REMOVED lines=48> */
[----:B--2---:R-:W-:-:S04]  /*15890*/  FADD.FTZ R0, R155, R0 ;  /* 0x000000009b007221 */ /* 0x004fc80000010000 */
[C---:B-1----:R-:W-:Y:S01]  /*158a0*/  FADD.FTZ R4, R48.reuse, R0 ;  /* 0x0000000030047221 */ /* 0x042fe20000010000 */
[----:B------:R-:W-:Y:S01]  /*158b0*/  F2FP.BF16.F32.PACK_AB R155, R48, R155 ;  /* 0x0000009b309b723e */ /* 0x000fe200000010ff */
[----:B------:R-:W-:Y:S02]  /*158c0*/  IMAD.MOV.U32 R0, RZ, RZ, R10 ;  /* 0x000000ffff007224 */ /* 0x000fe400078e000a */
[C---:B0-----:R-:W-:Y:S01]  /*158d0*/  FADD.FTZ R5, R45.reuse, R20 ;  /* 0x000000142d057221 */ /* 0x041fe20000010000 */
[----:B------:R-:W-:Y:S01]  /*158e0*/  F2FP.BF16.F32.PACK_AB R154, R45, R154 ;  /* 0x0000009a2d9a723e */ /* 0x000fe200000010ff */
[----:B------:R-:W-:Y:S06]  /*158f0*/  @P4 BRA `(.L_x_7940) ;  /* 0xffffffcc00804947 */ /* 0x000fec000383ffff */
[----:B------:R-:W-:Y:S02]  /*15900*/  IMAD.MOV.U32 R8, RZ, RZ, R11 ;  /* 0x000000ffff087224 */ /* 0x000fe400078e000b */
[----:B------:R-:W-:Y:S02]  /*15910*/  IMAD.MOV.U32 R0, RZ, RZ, R10 ;  /* 0x000000ffff007224 */ /* 0x000fe400078e000a */
[----:B------:R-:W-:Y:S02]  /*15920*/  IMAD.MOV.U32 R22, RZ, RZ, R14 ;  /* 0x000000ffff167224 */ /* 0x000fe400078e000e */
[----:B------:R-:W-:-:S07]  /*15930*/  IMAD.MOV.U32 R186, RZ, RZ, R15 ;  /* 0x000000ffffba7224 */ /* 0x000fce00078e000f */
.L_x_7922:
[----:B------:R-:W0:Y:S01]  /*15940*/  LDC R9, c[0x0][0x448] ;  /* 0x00011200ff097b82 */ /* 0x000e220000000800 */
[----:B------:R-:W-:-:S07]  /*15950*/  IADD3 R12, R189, 0x1, -R187 ;  /* 0x00000001bd0c7810 */ /* 0x000fce0007ffe8bb */
[----:B------:R-:W1:Y:S01]  /*15960*/  LDC R14, c[0x0][0x9e4] ;  /* 0x00027900ff0e7b82 */ /* 0x000e620000000800 */
[----:B0-----:R-:W-:Y:S01]  /*15970*/  ISETP.NE.AND P4, PT, R9, 0x1, PT ;  /* 0x000000010900780c */ /* 0x001fe20003f85270 */
[----:B------:R-:W-:Y:S01]  /*15980*/  VIADD R9, R192, 0x7f ;  /* 0x0000007fc0097836 */ /* 0x000fe20000000000 */
[----:B-1----:R-:W-:-:S11]  /*15990*/  ISETP.GE.AND P5, PT, R14, 0x1, PT ;  /* 0x000000010e00780c */ /* 0x002fd60003fa6270 */
[----:B------:R-:W0:Y:S08]  /*159a0*/  @P4 LDC R10, c[0x0][0x44c] ;  /* 0x00011300ff0a4b82 */ /* 0x000e300000000800 */
[----:B------:R-:W1:Y:S01]  /*159b0*/  @P4 LDC R11, c[0x0][0x450] ;  /* 0x00011400ff0b4b82 */ /* 0x000e620000000800 */
[----:B0-----:R-:W-:-:S05]  /*159c0*/  @P4 IMAD.HI.U32 R10, R9, R10, RZ ;  /* 0x0000000a090a4227 */ /* 0x001fca00078e00ff */
[----:B-1----:R-:W-:-:S05]  /*159d0*/  @P4 SHF.R.U32.HI R9, RZ, R11, R10 ;  /* 0x0000000bff094219 */ /* 0x002fca000001160a */
[----:B------:R-:W-:-:S04]  /*159e0*/  IMAD.IADD R9, R12, 0x1, R9 ;  /* 0x000000010c097824 */ /* 0x000fc800078e0209 */
[----:B------:R-:W-:Y:S01]  /*159f0*/  IMAD.IADD R6, R9, 0x1, -R6 ;  /* 0x0000000109067824 */ /* 0x000fe200078e0a06 */
        /* <DEDUP_REMOVED lines=11> */
.L_x_7943:
[----:B------:R-:W-:-:S13]  /*15ab0*/  ISETP.NE.AND P2, PT, R14, 0x1, PT ;  /* 0x000000010e00780c */ /* 0x000fda0003f45270 */
[----:B------:R-:W0:Y:S02]  /*15ac0*/  @P2 LDC.64 R10, c[0x0][0x9e8] ;  /* 0x00027a00ff0a2b82 */ /* 0x000e240000000a00 */
[----:B0-----:R-:W-:-:S05]  /*15ad0*/  @P2 IMAD.HI.U32 R10, R9, R10, RZ ;  /* 0x0000000a090a2227 */ /* 0x001fca00078e00ff */
[----:B------:R-:W-:-:S07]  /*15ae0*/  @P2 SHF.R.U32.HI R9, RZ, R11, R10 ;  /* 0x0000000bff092219 */ /* 0x000fce000001160a */
.L_x_7944:
[----:B------:R-:W-:Y:S05]  /*15af0*/  BSYNC B0 ;  /* 0x0000000000007941 */ /* 0x000fea0003800000 */
.L_x_7942:
[----:B------:R-:W-:-:S05]  /*15b00*/  IMAD R9, R9, R14, RZ ;  /* 0x0000000e09097224 */ /* 0x000fca00078e02ff */
[----:B------:R-:W-:-:S07]  /*15b10*/  VIMNMX R6, R6, R9, !PT ;  /* 0x0000000906067248 */ /* 0x000fce0007fe0100 */
.L_x_7941:
[----:B------:R-:W-:-:S05]  /*15b20*/  VIADD R6, R6, 0x7f ;  /* 0x0000007f06067836 */ /* 0x000fca0000000000 */
[----:B------:R-:W-:-:S04]  /*15b30*/  SHF.R.S32.HI R9, RZ, 0x1f, R6 ;  /* 0x0000001fff097819 */ /* 0x000fc80000011406 */
[----:B------:R-:W-:-:S04]  /*15b40*/  LEA.HI R9, R9, R6, RZ, 0x7 ;  /* 0x0000000609097211 */ /* 0x000fc800078f38ff */
[----:B------:R-:W-:-:S04]  /*15b50*/  SHF.R.S32.HI R9, RZ, 0x7, R9 ;  /* 0x00000007ff097819 */ /* 0x000fc80000011409 */
[----:B------:R-:W-:-:S04]  /*15b60*/  VIMNMX R13, R194, R9, !PT ;  /* 0x00000009c20d7248 */ /* 0x000fc80007fe0100 */
[----:B------:R-:W-:-:S13]  /*15b70*/  ISETP.GE.AND P2, PT, R3, R13, PT ;  /* 0x0000000d0300720c */ /* 0x000fda0003f46270 */
[----:B------:R-:W-:Y:S05]  /*15b80*/  @!P2 BRA `(.L_x_7945) ;  /* 0x000000200074a947 */ /* 0x000fea0003800000 */
[----:B------:R-:W-:Y:S02]  /*15b90*/  IMAD.MOV.U32 R12, RZ, RZ, R8 ;  /* 0x000000ffff0c7224 */ /* 0x000fe400078e0008 */
[----:B------:R-:W-:Y:S02]  /*15ba0*/  IMAD.MOV.U32 R6, RZ, RZ, R0 ;  /* 0x000000ffff067224 */ /* 0x000fe400078e0000 */
[----:B------:R-:W-:Y:S02]  /*15bb0*/  IMAD.MOV.U32 R9, RZ, RZ, R186 ;  /* 0x000000ffff097224 */ /* 0x000fe400078e00ba */
[----:B------:R-:W-:-:S07]  /*15bc0*/  IMAD.MOV.U32 R14, RZ, RZ, R22 ;  /* 0x000000ffff0e7224 */ /* 0x000fce00078e0016 */
.L_x_7955:
        /* <DEDUP_REMOVED lines=10> */
.L_x_7947:
[----:B------:R-:W-:Y:S01]  /*15c70*/  IMAD R0, R22, 0x8, R2 ;  /* 0x0000000816007824 */ /* 0x000fe200078e0202 */
[----:B------:R-:W-:-:S04]  /*15c80*/  SHF.L.U32 R11, R186, 0x1f, RZ ;  /* 0x0000001fba0b7819 */ /* 0x000fc800000006ff */
[----:B------:R0:W1:Y:S01]  /*15c90*/  SYNCS.PHASECHK.TRANS64.TRYWAIT P3, [R0+URZ+0x28830], R11 ;  /* 0x0288300b000075a7 */ /* 0x000062000806017f */
[----:B------:R-:W-:Y:S05]  /*15ca0*/  @!P0 BRA `(.L_x_7948) ;  /* 0x0000000000048947 */ /* 0x000fea0003800000 */
[----:B------:R-:W-:Y:S01]  /*15cb0*/  BPT.TRAP 0x1 ;  /* 0x000000040000795c */ /* 0x000fe20000300000 */
.L_x_7948:
[----:B------:R-:W-:Y:S04]  /*15cc0*/  BSSY B0, `(.L_x_7946) ;  /* 0x0000004000007945 */ /* 0x000fe80003800000 */
[----:B-1----:R-:W-:Y:S05]  /*15cd0*/  @P3 BRA `(.L_x_7949) ;  /* 0x0000000000083947 */ /* 0x002fea0003800000 */
[----:B------:R-:W1:Y:S02]  /*15ce0*/  SYNCS.PHASECHK.TRANS64.TRYWAIT P3, [R0+URZ+0x28830], R11 ;  /* 0x0288300b000075a7 */ /* 0x000e64000806017f */
[----:B-1----:R-:W-:Y:S05]  /*15cf0*/  @!P3 BRA `(.L_x_7950) ;  /* 0x0000012c00acb947 */ /* 0x002fea0003800000 */
.L_x_7949:
[----:B------:R-:W-:Y:S05]  /*15d00*/  BSYNC B0 ;  /* 0x0000000000007941 */ /* 0x000fea0003800000 */
.L_x_7946:
[----:B01----:R-:W0:Y:S01]  /*15d10*/  S2R R0, SR_TID.X ;  /* 0x0000000000007919 */ /* 0x003e220000002100 */
[----:B------:R-:W-:Y:S05]  /*15d20*/  WARPSYNC.ALL ;  /* 0x0000000000007948 */ /* 0x000fea0003800000 */
[----:B------:R-:W-:Y:S02]  /*15d30*/  IMAD R10, R22, 0x800, R7 ;  /* 0x00000800160a7824 */ /* 0x000fe400078e0207 */
[----:B------:R-:W-:Y:S02]  /*15d40*/  IMAD.MOV.U32 R11, RZ, RZ, 0x40000040 ;  /* 0x40000040ff0b7424 */ /* 0x000fe400078e00ff */
[C---:B------:R-:W-:Y:S01]  /*15d50*/  VIADD R24, R10.reuse, 0x2 ;  /* 0x000000020a187836 */ /* 0x040fe20000000000 */
[C---:B------:R-:W-:Y:S01]  /*15d60*/  R2UR UR14, R10.reuse ;  /* 0x000000000a0e72ca */ /* 0x040fe200000e0000 */
[----:B------:R-:W-:Y:S01]  /*15d70*/  VIADD R26, R10, 0x4 ;  /* 0x000000040a1a7836 */ /* 0x000fe20000000000 */
[----:B------:R-:W-:Y:S01]  /*15d80*/  R2UR UR15, R11 ;  /* 0x000000000b0f72ca */ /* 0x000fe200000e0000 */
[----:B------:R-:W-:Y:S01]  /*15d90*/  IMAD.MOV.U32 R25, RZ, RZ, 0x40000040 ;  /* 0x40000040ff197424 */ /* 0x000fe200078e00ff */
[----:B------:R-:W-:Y:S01]  /*15da0*/  R2UR UR10, R24 ;  /* 0x00000000180a72ca */ /* 0x000fe200000e0000 */
[----:B------:R-:W-:Y:S01]  /*15db0*/  IMAD.MOV.U32 R27, RZ, RZ, 0x40000040 ;  /* 0x40000040ff1b7424 */ /* 0x000fe200078e00ff */
[----:B------:R-:W-:Y:S01]  /*15dc0*/  R2UR UR6, R26 ;  /* 0x000000001a0672ca */ /* 0x000fe200000e0000 */
[C---:B------:R-:W-:Y:S01]  /*15dd0*/  VIADD R24, R10.reuse, 0x400 ;  /* 0x000004000a187836 */ /* 0x040fe20000000000 */
[----:B------:R-:W-:Y:S01]  /*15de0*/  R2UR UR11, R25 ;  /* 0x00000000190b72ca */ /* 0x000fe200000e0000 */
[C---:B------:R-:W-:Y:S01]  /*15df0*/  VIADD R26, R10.reuse, 0x404 ;  /* 0x000004040a1a7836 */ /* 0x040fe20000000000 */
        /* <DEDUP_REMOVED lines=8> */
[C---:B------:R-:W-:Y:S01]  /*15e80*/  VIADD R20, R10.reuse, 0x402 ;  /* 0x000004020a147836 */ /* 0x040fe20000000000 */
[----:B0-----:R-:W-:Y:S01]  /*15e90*/  SHF.R.U32.HI R0, RZ, 0x7, R0 ;  /* 0x00000007ff007819 */ /* 0x001fe20000011600 */
[----:B------:R-:W-:Y:S01]  /*15ea0*/  VIADD R10, R10, 0x406 ;  /* 0x000004060a0a7836 */ /* 0x000fe20000000000 */
[C---:B------:R-:W-:Y:S02]  /*15eb0*/  R2UR UR19, R21.reuse ;  /* 0x00000000151372ca */ /* 0x040fe400000e0000 */
        /* <DEDUP_REMOVED lines=33> */
.L_x_7952:
[----:B------:R-:W-:Y:S01]  /*160d0*/  SHF.L.U32 R0, R9, 0x1f, RZ ;  /* 0x0000001f09007819 */ /* 0x000fe200000006ff */
[----:B------:R-:W-:-:S04]  /*160e0*/  IMAD R8, R14, 0x8, R2 ;  /* 0x000000080e087824 */ /* 0x000fc800078e0202 */
[----:B------:R0:W1:Y:S01]  /*160f0*/  SYNCS.PHASECHK.TRANS64.TRYWAIT P2, [R8+URZ+0x28850], R0 ;  /* 0x02885000080075a7 */ /* 0x000062000804017f */
[----:B------:R-:W-:Y:S05]  /*16100*/  @!P0 BRA `(.L_x_7953) ;  /* 0x0000000000048947 */ /* 0x000fea0003800000 */
[----:B------:R-:W-:Y:S01]  /*16110*/  BPT.TRAP 0x1 ;  /* 0x000000040000795c */ /* 0x000fe20000300000 */
.L_x_7953:
[----:B-1----:R-:W-:Y:S05]  /*16120*/  @P2 BRA `(.L_x_7951) ;  /* 0x0000000000082947 */ /* 0x002fea0003800000 */
[----:B------:R-:W1:Y:S02]  /*16130*/  SYNCS.PHASECHK.TRANS64.TRYWAIT P2, [R8+URZ+0x28850], R0 ;  /* 0x02885000080075a7 */ /* 0x000e64000804017f */
[----:B-1----:R-:W-:Y:S05]  /*16140*/  @!P2 BRA `(.L_x_7954) ;  /* 0x0000012800aca947 */ /* 0x002fea0003800000 */
.L_x_7951:
[----:B01----:R-:W-:Y:S01]  /*16150*/  VIADD R0, R2, 0x400 ;  /* 0x0000040002007836 */ /* 0x003fe20000000000 */
[----:B------:R-:W-:Y:S05]  /*16160*/  WARPSYNC.ALL ;  /* 0x0000000000007948 */ /* 0x000fea0003800000 */
[----:B------:R-:W-:-:S04]  /*16170*/  SHF.R.U32.HI R0, RZ, 0x4, R0 ;  /* 0x00000004ff007819 */ /* 0x000fc80000011600 */
[----:B------:R-:W-:-:S04]  /*16180*/  LOP3.LUT R0, R0, 0x3fff, RZ, 0xc0, !PT ;  /* 0x00003fff00007812 */ /* 0x000fc800078ec0ff */
[----:B------:R-:W-:-:S05]  /*16190*/  LOP3.LUT R10, R0, 0x4000000, RZ, 0xfc, !PT ;  /* 0x04000000000a7812 */ /* 0x000fca00078efcff */
[----:B------:R-:W-:Y:S01]  /*161a0*/  IMAD R10, R14, 0x800, R10 ;  /* 0x000008000e0a7824 */ /* 0x000fe200078e020a */
[----:B------:R-:W-:Y:S01]  /*161b0*/  WARPGROUP.ARRIVE ;  /* 0x00000000000079c5 */ /* 0x000fe20000000000 */
[----:B------:R-:W-:Y:S01]  /*161c0*/  IMAD.MOV.U32 R11, RZ, RZ, 0x40000040 ;  /* 0x40000040ff0b7424 */ /* 0x000fe200078e00ff */
[----:B------:R-:W-:Y:S01]  /*161d0*/  FMNMX.FTZ R0, R24, R6, !PT ;  /* 0x0000000618007209 */ /* 0x000fe20007810000 */
[C---:B------:R-:W-:Y:S01]  /*161e0*/  VIADD R8, R10.reuse, 0x80 ;  /* 0x000000800a087836 */ /* 0x040fe20000000000 */
[----:B------:R-:W-:Y:S01]  /*161f0*/  R2UR UR6, R10 ;  /* 0x000000000a0672ca */ /* 0x000fe200000e0000 */
[----:B------:R-:W-:Y:S01]  /*16200*/  IMAD.MOV.U32 R9, RZ, RZ, 0x40000040 ;  /* 0x40000040ff097424 */ /* 0x000fe200078e00ff */
[----:B------:R-:W-:Y:S01]  /*16210*/  R2UR UR7, R11 ;  /* 0x000000000b0772ca */ /* 0x000fe200000e0000 */
[----:B------:R-:W-:Y:S01]  /*16220*/  UMOV UR46, UR49 ;  /* 0x00000031002e7c82 */ /* 0x000fe20008000000 */
[----:B------:R-:W-:Y:S02]  /*16230*/  FMNMX.FTZ R0, R25, R0, !PT ;  /* 0x0000000019007209 */ /* 0x000fe40007810000 */
[C---:B------:R-:W-:Y:S01]  /*16240*/  ISETP.GT.AND P2, PT, R3.reuse, R13, PT ;  /* 0x0000000d0300720c */ /* 0x040fe20003f44270 */
[----:B------:R-:W-:Y:S01]  /*16250*/  VIADD R3, R3, 0xffffffff ;  /* 0xffffffff03037836 */ /* 0x000fe20000000000 */
        /* <DEDUP_REMOVED lines=45> */
[----:B------:R-:W-:Y:S02]  /*16530*/  R2UR UR6, R8 ;  /* 0x00000000080672ca */ /* 0x000fe400000e0000 */
[----:B------:R-:W-:Y:S01]  /*16540*/  R2UR UR7, R9 ;  /* 0x00000000090772ca */ /* 0x000fe200000e0000 */
[----:B------:R-:W0:Y:S01]  /*16550*/  SHFL.BFLY PT, R8, R0, 0x2, 0x1f ;  /* 0x0c401f0000087f89 */ /* 0x000e2200000e0000 */
[----:B------:R-:W-:Y:S01]  /*16560*/  IMAD.MOV.U32 R9, RZ, RZ, 0x40000040 ;  /* 0x40000040ff097424 */ /* 0x000fe200078e00ff */
[----:B0-----:R-:W-:Y:S01]  /*16570*/  FMNMX.FTZ R0, R0, R8, !PT ;  /* 0x0000000800007209 */ /* 0x001fe20007810000 */
[----:B------:R-:W-:-:S04]  /*16580*/  VIADD R8, R10, 0x200 ;  /* 0x000002000a087836 */ /* 0x000fc80000000000 */
[----:B------:R-:W0:Y:S02]  /*16590*/  SHFL.BFLY PT, R11, R0, 0x1, 0x1f ;  /* 0x0c201f00000b7f89 */ /* 0x000e2400000e0000 */
        /* <DEDUP_REMOVED lines=36> */
[----:B------:R-:W-:Y:S01]  /*167e0*/  MUFU.EX2 R25, R25 ;  /* 0x0000001900197308 */ /* 0x000fe20000000800 */
[----:B------:R-:W-:Y:S01]  /*167f0*/  HGMMA.64x128x16.F32.BF16 R88, R168, gdesc[UR4].tnspB, R88, gsb0 ;  /* 0x41e00004a8587df0 */ /* 0x000fe20008001858 */
[----:B------:R-:W-:Y:S01]  /*16800*/  R2UR UR6, R8 ;  /* 0x00000000080672ca */ /* 0x000fe200000e0000 */
[----:B------:R-:W-:Y:S01]  /*16810*/  VIADD R8, R10, 0x280 ;  /* 0x000002800a087836 */ /* 0x000fe20000000000 */
[----:B------:R-:W-:Y:S01]  /*16820*/  R2UR UR7, R9 ;  /* 0x00000000090772ca */ /* 0x000fe200000e0000 */
[----:B------:R-:W-:-:S03]  /*16830*/  IMAD.MOV.U32 R9, RZ, RZ, 0x40000040 ;  /* 0x40000040ff097424 */ /* 0x000fc600078e00ff */
        /* <DEDUP_REMOVED lines=18> */
[----:B------:R-:W-:Y:S02]  /*16960*/  FFMA.FTZ R52, R81, UR46, -R11 ;  /* 0x0000002e51347c23 */ /* 0x000fe4000801080b */
[----:B------:R-:W-:Y:S01]  /*16970*/  HGMMA.64x128x16.F32.BF16 R88, R164, gdesc[UR4].tnspB, R88, gsb0 ;  /* 0x41e00004a4587df0 */ /* 0x000fe20008001858 */
[----:B------:R-:W-:Y:S01]  /*16980*/  R2UR UR6, R8 ;  /* 0x00000000080672ca */ /* 0x000fe200000e0000 */
[----:B------:R-:W-:Y:S01]  /*16990*/  MUFU.EX2 R168, R168 ;  /* 0x000000a800a87308 */ /* 0x000fe20000000800 */
[----:B------:R-:W-:Y:S02]  /*169a0*/  FMNMX.FTZ R8, R26, R12, !PT ;  /* 0x0000000c1a087209 */ /* 0x000fe40007810000 */
[----:B------:R-:W-:-:S02]  /*169b0*/  R2UR UR7, R9 ;  /* 0x00000000090772ca */ /* 0x000fc400000e0000 */
        /* <DEDUP_REMOVED lines=33> */
[----:B------:R-:W-:Y:S01]  /*16bd0*/  IMAD.MOV.U32 R9, RZ, RZ, 0x40000040 ;  /* 0x40000040ff097424 */ /* 0x000fe200078e00ff */
[----:B------:R-:W-:Y:S02]  /*16be0*/  WARPGROUP.DEPBAR.LE gsb0, 0x0 ;  /* 0x00008000000079c5 */ /* 0x000fe40000010000 */
[----:B------:R-:W-:Y:S01]  /*16bf0*/  WARPGROUP.ARRIVE ;  /* 0x00000000000079c5 */ /* 0x000fe20000000000 */
[--C-:B------:R-:W-:Y:S01]  /*16c00*/  FFMA.FTZ R164, R29, UR46, -R11.reuse ;  /* 0x0000002e1da47c23 */ /* 0x100fe2000801080b */
[--C-:B------:R-:W-:Y:S01]  /*16c10*/  FFMA.FTZ R29, R53, UR46, -R11.reuse ;  /* 0x0000002e351d7c23 */ /* 0x100fe2000801080b */
[----:B------:R-:W-:Y:S01]  /*16c20*/  FMNMX.FTZ R53, R87, R8, !PT ;  /* 0x0000000857357209 */ /* 0x000fe20007810000 */
[--C-:B------:R-:W-:Y:S02]  /*16c30*/  FFMA.FTZ R166, R60, UR46, -R11.reuse ;  /* 0x0000002e3ca67c23 */ /* 0x100fe4000801080b */
[----:B------:R-:W2:Y:S01]  /*16c40*/  S2R R167, SR_TID.X ;  /* 0x0000000000a77919 */ /* 0x000ea20000002100 */
[----:B------:R-:W-:Y:S01]  /*16c50*/  HGMMA.64x128x16.F32.BF16 R88, R160, gdesc[UR4].tnspB, R88, gsb0 ;  /* 0x41e00004a0587df0 */ /* 0x000fe20008001858 */
[----:B------:R-:W-:Y:S01]  /*16c60*/  R2UR UR7, R9 ;  /* 0x00000000090772ca */ /* 0x000fe200000e0000 */
[----:B------:R-:W-:Y:S01]  /*16c70*/  FFMA.FTZ R9, R84, UR46, -R11 ;  /* 0x0000002e54097c23 */ /* 0x000fe2000801080b */
[----:B------:R-:W3:Y:S01]  /*16c80*/  SHFL.BFLY PT, R8, R53, 0x2, 0x1f ;  /* 0x0c401f0035087f89 */ /* 0x000ee200000e0000 */
[----:B------:R-:W-:Y:S08]  /*16c90*/  MUFU.EX2 R164, R164 ;  /* 0x000000a400a47308 */ /* 0x000ff00000000800 */
[----:B------:R-:W-:Y:S08]  /*16ca0*/  MUFU.EX2 R29, R29 ;  /* 0x0000001d001d7308 */ /* 0x000ff00000000800 */
[----:B------:R-:W-:Y:S01]  /*16cb0*/  MUFU.EX2 R166, R166 ;  /* 0x000000a600a67308 */ /* 0x000fe20000000800 */
[----:B---3--:R-:W-:Y:S01]  /*16cc0*/  FMNMX.FTZ R53, R53, R8, !PT ;  /* 0x0000000835357209 */ /* 0x008fe20007810000 */
[----:B------:R-:W-:-:S06]  /*16cd0*/  VIADD R8, R10, 0x300 ;  /* 0x000003000a087836 */ /* 0x000fcc0000000000 */
[----:B------:R-:W-:Y:S01]  /*16ce0*/  MUFU.EX2 R9, R9 ;  /* 0x0000000900097308 */ /* 0x000fe20000000800 */
[----:B------:R-:W-:Y:S01]  /*16cf0*/  VIADD R10, R10, 0x380 ;  /* 0x000003800a0a7836 */ /* 0x000fe20000000000 */
[----:B--2---:R-:W-:Y:S01]  /*16d00*/  SHF.R.U32.HI R167, RZ, 0x7, R167 ;  /* 0x00000007ffa77819 */ /* 0x004fe200000116a7 */
[----:B------:R-:W2:Y:S01]  /*16d10*/  SHFL.BFLY PT, R56, R53, 0x1, 0x1f ;  /* 0x0c201f0035387f89 */ /* 0x000ea200000e0000 */
[----:B------:R-:W-:Y:S02]  /*16d20*/  R2UR UR6, R8 ;  /* 0x00000000080672ca */ /* 0x000fe400000e0000 */
[----:B--2---:R-:W-:-:S05]  /*16d30*/  FMNMX.FTZ R8, R53, R56, !PT ;  /* 0x0000003835087209 */ /* 0x004fca0007810000 */
        /* <DEDUP_REMOVED lines=9> */
[----:B------:R-:W-:Y:S01]  /*16dd0*/  IADD3 R43, -R167, 0xb, RZ ;  /* 0x0000000ba72b7810 */ /* 0x000fe20007ffe1ff */
[--C-:B------:R-:W-:Y:S01]  /*16de0*/  FFMA.FTZ R30, R35, UR46, -R56.reuse ;  /* 0x0000002e231e7c23 */ /* 0x100fe20008010838 */
[--C-:B------:R-:W-:Y:S01]  /*16df0*/  FFMA.FTZ R38, R39, UR46, -R56.reuse ;  /* 0x0000002e27267c23 */ /* 0x100fe20008010838 */
[----:B------:R-:W-:Y:S01]  /*16e00*/  FFMA.FTZ R173, R42, UR46, -R56 ;  /* 0x0000002e2aad7c23 */ /* 0x000fe20008010838 */
[----:B0-----:R-:W-:Y:S01]  /*16e10*/  FFMA.FTZ R42, R6, R5, R180 ;  /* 0x00000005062a7223 */ /* 0x001fe200000100b4 */
        /* <DEDUP_REMOVED lines=10> */
[----:B-1----:R-:W-:Y:S01]  /*16ec0*/  F2FP.BF16.F32.PACK_AB R180, R15, R180 ;  /* 0x000000b40fb4723e */ /* 0x002fe200000010ff */
        /* <DEDUP_REMOVED lines=16> */
[----:B------:R-:W-:Y:S02]  /*16fd0*/  FADD.FTZ R11, -R8, R12 ;  /* 0x0000000c080b7221 */ /* 0x000fe40000010100 */
[----:B------:R-:W-:Y:S01]  /*16fe0*/  MUFU.EX2 R31, R31 ;  /* 0x0000001f001f7308 */ /* 0x000fe20000000800 */
[--C-:B------:R-:W-:Y:S01]  /*16ff0*/  FFMA.FTZ R161, R66, UR46, -R56.reuse ;  /* 0x0000002e42a17c23 */ /* 0x100fe20008010838 */
[----:B------:R-:W-:Y:S01]  /*17000*/  HGMMA.64x128x16.F32.BF16 R88, R156, gdesc[UR4].tnspB, R88, gsb0 ;  /* 0x41e000049c587df0 */ /* 0x000fe20008001858 */
[----:B------:R-:W-:Y:S01]  /*17010*/  FMUL.FTZ R11, R11, UR46 ;  /* 0x0000002e0b0b7c20 */ /* 0x000fe20008410000 */
[----:B------:R-:W-:Y:S01]  /*17020*/  R2UR UR6, R10 ;  /* 0x000000000a0672ca */ /* 0x000fe200000e0000 */
[--C-:B------:R-:W-:Y:S01]  /*17030*/  FFMA.FTZ R10, R55, UR46, -R56.reuse ;  /* 0x0000002e370a7c23 */ /* 0x100fe20008010838 */
[----:B------:R-:W-:-:S02]  /*17040*/  FFMA.FTZ R163, R70, UR46, -R56 ;  /* 0x0000002e46a37c23 */ /* 0x000fc40008010838 */
[----:B------:R0:W1:Y:S08]  /*17050*/  MUFU.EX2 R53, R11 ;  /* 0x0000000b00357308 */ /* 0x0000700000000800 */
[----:B------:R-:W-:Y:S01]  /*17060*/  MUFU.EX2 R175, R175 ;  /* 0x000000af00af7308 */ /* 0x000fe20000000800 */
[----:B0-----:R-:W-:-:S05]  /*17070*/  IMAD.MOV.U32 R11, RZ, RZ, 0x40000040 ;  /* 0x40000040ff0b7424 */ /* 0x001fca00078e00ff */
[----:B------:R-:W-:Y:S01]  /*17080*/  R2UR UR7, R11 ;  /* 0x000000000b0772ca */ /* 0x000fe200000e0000 */
[--C-:B------:R-:W-:Y:S01]  /*17090*/  @!P1 IMAD R11, R22, 0x8, R2.reuse ;  /* 0x00000008160b9824 */ /* 0x100fe200078e0202 */
[----:B------:R-:W-:Y:S01]  /*170a0*/  MUFU.EX2 R34, R34 ;  /* 0x0000002200227308 */ /* 0x000fe20000000800 */
[----:B-1----:R-:W-:Y:S01]  /*170b0*/  FFMA.FTZ R5, R53, R4, R181 ;  /* 0x0000000435057223 */ /* 0x002fe200000100b5 */
[----:B------:R-:W-:Y:S01]  /*170c0*/  @!P1 IMAD R4, R14, 0x8, R2 ;  /* 0x000000080e049824 */ /* 0x000fe200078e0202 */
[C---:B------:R-:W-:Y:S01]  /*170d0*/  F2FP.BF16.F32.PACK_AB R181, R26.reuse, R181 ;  /* 0x000000b51ab5723e */ /* 0x040fe200000010ff */
[----:B------:R-:W-:Y:S02]  /*170e0*/  @!P1 VIADD R11, R11, 0x28840 ;  /* 0x000288400b0b9836 */ /* 0x000fe40000000000 */
[----:B------:R-:W-:Y:S01]  /*170f0*/  FADD.FTZ R14, R26, R5 ;  /* 0x000000051a0e7221 */ /* 0x000fe20000010000 */
[----:B------:R-:W-:Y:S02]  /*17100*/  @!P1 VIADD R5, R4, 0x28860 ;  /* 0x0002886004059836 */ /* 0x000fe40000000000 */
[----:B------:R-:W-:Y:S01]  /*17110*/  FFMA.FTZ R4, R63, UR46, -R56 ;  /* 0x0000002e3f047c23 */ /* 0x000fe20008010838 */
[----:B------:R-:W-:Y:S01]  /*17120*/  MUFU.EX2 R169, R169 ;  /* 0x000000a900a97308 */ /* 0x000fe20000000800 */
[----:B------:R-:W-:Y:S01]  /*17130*/  @!P1 PRMT R39, RZ, 0x654, R11 ;  /* 0x00000654ff279816 */ /* 0x000fe2000000000b */
[----:B------:R-:W-:Y:S01]  /*17140*/  FADD.FTZ R14, R183, R14 ;  /* 0x0000000eb70e7221 */ /* 0x000fe20000010000 */
[----:B------:R-:W-:-:S02]  /*17150*/  @!P1 PRMT R5, RZ, 0x654, R5 ;  /* 0x00000654ff059816 */ /* 0x000fc40000000005 */
[C---:B------:R-:W-:Y:S01]  /*17160*/  F2FP.BF16.F32.PACK_AB R183, R27.reuse, R183 ;  /* 0x000000b71bb7723e */ /* 0x040fe200000010ff */
        /* <DEDUP_REMOVED lines=15> */
[----:B------:R-:W-:Y:S01]  /*17260*/  WARPGROUP.ARRIVE ;  /* 0x00000000000079c5 */ /* 0x000fe20000000000 */
[----:B------:R-:W-:-:S04]  /*17270*/  FFMA.FTZ R157, R74, UR46, -R56 ;  /* 0x0000002e4a9d7c23 */ /* 0x000fc80008010838 */
[----:B------:R-:W-:Y:S01]  /*17280*/  MUFU.EX2 R82, R82 ;  /* 0x0000005200527308 */ /* 0x000fe20000000800 */
[----:B------:R-:W-:Y:S02]  /*17290*/  F2FP.BF16.F32.PACK_AB R156, R41, R33 ;  /* 0x00000021299c723e */ /* 0x000fe400000010ff */
[----:B------:R-:W-:Y:S01]  /*172a0*/  F2FP.BF16.F32.PACK_AB R158, R48, R45 ;  /* 0x0000002d309e723e */ /* 0x000fe200000010ff */
[----:B------:R-:W-:Y:S01]  /*172b0*/  HGMMA.64x128x16.F32.BF16 R88, R152, gdesc[UR4].tnspB, R88, gsb0 ;  /* 0x41e0000498587df0 */ /* 0x000fe20008001858 */
[----:B0-----:R-:W-:-:S03]  /*172c0*/  F2FP.BF16.F32.PACK_AB R159, R79, R78 ;  /* 0x0000004e4f9f723e */ /* 0x001fc600000010ff */
[----:B------:R-:W-:Y:S08]  /*172d0*/  MUFU.EX2 R157, R157 ;  /* 0x0000009d009d7308 */ /* 0x000ff00000000800 */
[----:B------:R-:W-:Y:S08]  /*172e0*/  MUFU.EX2 R83, R83 ;  /* 0x0000005300537308 */ /* 0x000ff00000000800 */
[----:B------:R-:W-:Y:S08]  /*172f0*/  MUFU.EX2 R86, R86 ;  /* 0x0000005600567308 */ /* 0x000ff00000000800 */
[----:B------:R-:W0:Y:S01]  /*17300*/  MUFU.EX2 R12, R85 ;  /* 0x00000055000c7308 */ /* 0x000e220000000800 */
[----:B------:R-:W-:-:S02]  /*17310*/  WARPGROUP.DEPBAR.LE gsb0, 0x0 ;  /* 0x00008000000079c5 */ /* 0x000fc40000010000 */
[----:B------:R1:W-:Y:S06]  /*17320*/  BAR.ARV R43, 0x100 ;  /* 0x0004002b0000751d */ /* 0x0003ec0000002000 */
[----:B------:R2:W-:Y:S01]  /*17330*/  @!P1 SYNCS.ARRIVE.TRANS64.RED.A1T0 RZ, [R39+URZ], RZ ;  /* 0x000000ff27ff99a7 */ /* 0x0005e2000810043f */
[----:B0-----:R-:W-:Y:S01]  /*17340*/  F2FP.BF16.F32.PACK_AB R154, R12, R9 ;  /* 0x000000090c9a723e */ /* 0x001fe200000010ff */
[----:B-1----:R-:W-:Y:S01]  /*17350*/  FADD.FTZ R43, R177, R14 ;  /* 0x0000000eb12b7221 */ /* 0x002fe20000010000 */
[----:B------:R-:W-:Y:S01]  /*17360*/  FFMA.FTZ R14, R71, UR46, -R56 ;  /* 0x0000002e470e7c23 */ /* 0x000fe20008010838 */
[-C--:B------:R-:W-:Y:S01]  /*17370*/  FMUL.FTZ R88, R88, R6.reuse ;  /* 0x0000000658587220 */ /* 0x080fe20000410000 */
[-C--:B------:R-:W-:Y:S01]  /*17380*/  FMUL.FTZ R89, R89, R6.reuse ;  /* 0x0000000659597220 */ /* 0x080fe20000410000 */
[-C--:B------:R-:W-:Y:S01]  /*17390*/  FMUL.FTZ R92, R92, R6.reuse ;  /* 0x000000065c5c7220 */ /* 0x080fe20000410000 */
[----:B------:R-:W-:Y:S01]  /*173a0*/  FMUL.FTZ R93, R93, R6 ;  /* 0x000000065d5d7220 */ /* 0x000fe20000410000 */
[----:B--2---:R-:W-:Y:S01]  /*173b0*/  FADD.FTZ R39, R15, R42 ;  /* 0x0000002a0f277221 */ /* 0x004fe20000010000 */
[----:B------:R-:W-:Y:S01]  /*173c0*/  FADD.FTZ R42, R30, R43 ;  /* 0x0000002b1e2a7221 */ /* 0x000fe20000010000 */
[----:B------:R0:W-:Y:S01]  /*173d0*/  @!P1 SYNCS.ARRIVE.TRANS64.RED.A1T0 RZ, [R5+URZ], RZ ;  /* 0x000000ff05ff99a7 */ /* 0x0001e2000810043f */
[----:B------:R-:W-:Y:S01]  /*173e0*/  MUFU.EX2 R14, R14 ;  /* 0x0000000e000e7308 */ /* 0x000fe20000000800 */
[----:B------:R-:W-:Y:S01]  /*173f0*/  FADD.FTZ R39, R182, R39 ;  /* 0x00000027b6277221 */ /* 0x000fe20000010000 */
[----:B------:R-:W-:Y:S01]  /*17400*/  FADD.FTZ R43, R179, R42 ;  /* 0x0000002ab32b7221 */ /* 0x000fe20000010000 */
[----:B------:R-:W-:Y:S01]  /*17410*/  F2FP.BF16.F32.PACK_AB R182, R164, R182 ;  /* 0x000000b6a4b6723e */ /* 0x000fe200000010ff */
[----:B------:R-:W-:Y:S01]  /*17420*/  FMUL.FTZ R96, R96, R6 ;  /* 0x0000000660607220 */ /* 0x000fe20000410000 */
[----:B------:R-:W-:Y:S01]  /*17430*/  FADD.FTZ R39, R164, R39 ;  /* 0x00000027a4277221 */ /* 0x000fe20000010000 */
[----:B------:R-:W-:Y:S01]  /*17440*/  FADD.FTZ R42, R38, R43 ;  /* 0x0000002b262a7221 */ /* 0x000fe20000010000 */
[--C-:B0-----:R-:W-:Y:S01]  /*17450*/  FFMA.FTZ R5, R67, UR46, -R56.reuse ;  /* 0x0000002e43057c23 */ /* 0x101fe20008010838 */
[----:B------:R-:W-:Y:S01]  /*17460*/  FFMA.FTZ R56, R87, UR46, -R56 ;  /* 0x0000002e57387c23 */ /* 0x000fe20008010838 */
[----:B------:R-:W-:Y:S01]  /*17470*/  FADD.FTZ R39, R176, R39 ;  /* 0x00000027b0277221 */ /* 0x000fe20000010000 */
[----:B------:R-:W-:Y:S01]  /*17480*/  FADD.FTZ R42, R173, R42 ;  /* 0x0000002aad2a7221 */ /* 0x000fe20000010000 */
[C---:B------:R-:W-:Y:S01]  /*17490*/  F2FP.BF16.F32.PACK_AB R176, R20.reuse, R176 ;  /* 0x000000b014b0723e */ /* 0x040fe200000010ff */
[----:B------:R-:W-:Y:S01]  /*174a0*/  MUFU.EX2 R155, R56 ;  /* 0x00000038009b7308 */ /* 0x000fe20000000800 */
[----:B------:R-:W-:Y:S01]  /*174b0*/  FADD.FTZ R39, R20, R39 ;  /* 0x0000002714277221 */ /* 0x000fe20000010000 */
[----:B------:R-:W-:Y:S01]  /*174c0*/  FADD.FTZ R42, R31, R42 ;  /* 0x0000002a1f2a7221 */ /* 0x000fe20000010000 */
[-C--:B------:R-:W-:Y:S01]  /*174d0*/  FMUL.FTZ R97, R97, R6.reuse ;  /* 0x0000000661617220 */ /* 0x080fe20000410000 */
[----:B------:R-:W-:Y:S01]  /*174e0*/  FMUL.FTZ R100, R100, R6 ;  /* 0x0000000664647220 */ /* 0x000fe20000410000 */
[----:B------:R-:W-:Y:S01]  /*174f0*/  FADD.FTZ R39, R178, R39 ;  /* 0x00000027b2277221 */ /* 0x000fe20000010000 */
[C---:B------:R-:W-:Y:S01]  /*17500*/  F2FP.BF16.F32.PACK_AB R178, R24.reuse, R178 ;  /* 0x000000b218b2723e */ /* 0x040fe200000010ff */
        /* <DEDUP_REMOVED lines=53> */
[----:B------:R-:W-:Y:S01]  /*17860*/  FMUL.FTZ R149, R149, R6 ;  /* 0x0000000695957220 */ /* 0x000fe20000410000 */
[----:B------:R-:W-:Y:S01]  /*17870*/  FADD.FTZ R21, R160, R21 ;  /* 0x00000015a0157221 */ /* 0x000fe20000010000 */
[----:B------:R-:W-:Y:S01]  /*17880*/  FADD.FTZ R24, R161, R24 ;  /* 0x00000018a1187221 */ /* 0x000fe20000010000 */
[C---:B0-----:R-:W-:Y:S01]  /*17890*/  F2FP.BF16.F32.PACK_AB R161, R5.reuse, R161 ;  /* 0x000000a105a1723e */ /* 0x041fe200000010ff */
[----:B------:R-:W-:Y:S01]  /*178a0*/  FMUL.FTZ R90, R90, R53 ;  /* 0x000000355a5a7220 */ /* 0x000fe20000410000 */
[----:B------:R-:W-:Y:S01]  /*178b0*/  FADD.FTZ R21, R40, R21 ;  /* 0x0000001528157221 */ /* 0x000fe20000010000 */
[----:B------:R-:W-:Y:S01]  /*178c0*/  FADD.FTZ R24, R5, R24 ;  /* 0x0000001805187221 */ /* 0x000fe20000010000 */
[----:B------:R-:W-:Y:S01]  /*178d0*/  F2FP.BF16.F32.PACK_AB R177, R30, R177 ;  /* 0x000000b11eb1723e */ /* 0x000fe200000010ff */
        /* <DEDUP_REMOVED lines=68> */
[----:B------:R-:W-:Y:S02]  /*17d20*/  IMAD.MOV.U32 R14, RZ, RZ, R22 ;  /* 0x000000ffff0e7224 */ /* 0x000fe400078e0016 */
[----:B------:R-:W-:Y:S02]  /*17d30*/  IMAD.MOV.U32 R12, RZ, RZ, R8 ;  /* 0x000000ffff0c7224 */ /* 0x000fe400078e0008 */
[----:B------:R-:W-:Y:S01]  /*17d40*/  IMAD.MOV.U32 R6, RZ, RZ, R0 ;  /* 0x000000ffff067224 */ /* 0x000fe200078e0000 */
[----:B------:R-:W-:Y:S06]  /*17d50*/  @P2 BRA `(.L_x_7955) ;  /* 0xffffffdc009c2947 */ /* 0x000fec000383ffff */
.L_x_7945:
[----:B------:R-:W-:-:S13]  /*17d60*/  ISETP.GE.AND P2, PT, R3, R194, PT ;  /* 0x000000c20300720c */ /* 0x000fda0003f46270 */
[----:B------:R-:W-:Y:S05]  /*17d70*/  @!P2 BRA `(.L_x_7956) ;  /* 0x00000030008ca947 */ /* 0x000fea0003800000 */
[----:B------:R-:W-:Y:S02]  /*17d80*/  IMAD.MOV.U32 R6, RZ, RZ, R8 ;  /* 0x000000ffff067224 */ /* 0x000fe400078e0008 */
[----:B------:R-:W-:Y:S02]  /*17d90*/  IMAD.MOV.U32 R12, RZ, RZ, R0 ;  /* 0x000000ffff0c7224 */ /* 0x000fe400078e0000 */
[----:B------:R-:W-:Y:S02]  /*17da0*/  IMAD.MOV.U32 R9, RZ, RZ, R186 ;  /* 0x000000ffff097224 */ /* 0x000fe400078e00ba */
[----:B------:R-:W-:-:S07]  /*17db0*/  IMAD.MOV.U32 R13, RZ, RZ, R22 ;  /* 0x000000ffff0d7224 */ /* 0x000fce00078e0016 */
.L_x_7974:
        /* <DEDUP_REMOVED lines=10> */
.L_x_7958:
[----:B------:R-:W-:Y:S01]  /*17e60*/  IMAD R0, R22, 0x8, R2 ;  /* 0x0000000816007824 */ /* 0x000fe200078e0202 */
[----:B------:R-:W-:-:S04]  /*17e70*/  SHF.L.U32 R11, R186, 0x1f, RZ ;  /* 0x0000001fba0b7819 */ /* 0x000fc800000006ff */
[----:B------:R0:W1:Y:S01]  /*17e80*/  SYNCS.PHASECHK.TRANS64.TRYWAIT P3, [R0+URZ+0x28830], R11 ;  /* 0x0288300b000075a7 */ /* 0x000062000806017f */
[----:B------:R-:W-:Y:S05]  /*17e90*/  @!P0 BRA `(.L_x_7959) ;  /* 0x0000000000048947 */ /* 0x000fea0003800000 */
[----:B------:R-:W-:Y:S01]  /*17ea0*/  BPT.TRAP 0x1 ;  /* 0x000000040000795c */ /* 0x000fe20000300000 */
.L_x_7959:
[----:B------:R-:W-:Y:S04]  /*17eb0*/  BSSY B0, `(.L_x_7957) ;  /* 0x0000004000007945 */ /* 0x000fe80003800000 */
[----:B-1----:R-:W-:Y:S05]  /*17ec0*/  @P3 BRA `(.L_x_7960) ;  /* 0x0000000000083947 */ /* 0x002fea0003800000 */
[----:B------:R-:W1:Y:S02]  /*17ed0*/  SYNCS.PHASECHK.TRANS64.TRYWAIT P3, [R0+URZ+0x28830], R11 ;  /* 0x0288300b000075a7 */ /* 0x000e64000806017f */
[----:B-1----:R-:W-:Y:S05]  /*17ee0*/  @!P3 BRA `(.L_x_7961) ;  /* 0x0000010c0058b947 */ /* 0x002fea0003800000 */
.L_x_7960:
[----:B------:R-:W-:Y:S05]  /*17ef0*/  BSYNC B0 ;  /* 0x0000000000007941 */ /* 0x000fea0003800000 */
.L_x_7957:
        /* <DEDUP_REMOVED lines=60> */
.L_x_7963:
[----:B------:R-:W-:Y:S01]  /*182c0*/  SHF.L.U32 R0, R9, 0x1f, RZ ;  /* 0x0000001f09007819 */ /* 0x000fe200000006ff */
[----:B------:R-:W-:-:S04]  /*182d0*/  IMAD R8, R13, 0x8, R2 ;  /* 0x000000080d087824 */ /* 0x000fc800078e0202 */
[----:B------:R0:W1:Y:S01]  /*182e0*/  SYNCS.PHASECHK.TRANS64.TRYWAIT P2, [R8+URZ+0x28850], R0 ;  /* 0x02885000080075a7 */ /* 0x000062000804017f */
[----:B------:R-:W-:Y:S05]  /*182f0*/  @!P0 BRA `(.L_x_7964) ;  /* 0x0000000000048947 */ /* 0x000fea0003800000 */
[----:B------:R-:W-:Y:S01]  /*18300*/  BPT.TRAP 0x1 ;  /* 0x000000040000795c */ /* 0x000fe20000300000 */
.L_x_7964:
[----:B-1----:R-:W-:Y:S05]  /*18310*/  @P2 BRA `(.L_x_7962) ;  /* 0x0000000000082947 */ /* 0x002fea0003800000 */
[----:B------:R-:W1:Y:S02]  /*18320*/  SYNCS.PHASECHK.TRANS64.TRYWAIT P2, [R8+URZ+0x28850], R0 ;  /* 0x02885000080075a7 */ /* 0x000e64000804017f */
[----:B-1----:R-:W-:Y:S05]  /*18330*/  @!P2 BRA `(.L_x_7965) ;  /* 0x000001080058a947 */ /* 0x002fea0003800000 */
.L_x_7962:
        /* <DEDUP_REMOVED lines=10> */
[----:B------:R-:W-:Y:S01]  /*183e0*/  LOP3.LUT R0, R0, 0x4000000, RZ, 0xfc, !PT ;  /* 0x0400000000007812 */ /* 0x000fe200078efcff */
[----:B------:R-:W-:-:S04]  /*183f0*/  IMAD.IADD R20, R195, 0x1, R192 ;  /* 0x00000001c3147824 */ /* 0x000fc800078e02c0 */
[----:B------:R-:W-:Y:S02]  /*18400*/  IMAD R8, R13, 0x800, R0 ;  /* 0x000008000d087824 */ /* 0x000fe400078e0200 */
[----:B------:R-:W1:Y:S02]  /*18410*/  @P4 LDC R0, c[0x0][0x450] ;  /* 0x00011400ff004b82 */ /* 0x000e640000000800 */
[C---:B------:R-:W-:Y:S01]  /*18420*/  VIADD R10, R8.reuse, 0x80 ;  /* 0x00000080080a7836 */ /* 0x040fe20000000000 */
[----:B------:R-:W-:-:S13]  /*18430*/  R2UR UR6, R8 ;  /* 0x00000000080672ca */ /* 0x000fda00000e0000 */
        /* <DEDUP_REMOVED lines=44> */
[----:B------:R-:W-:Y:S01]  /*18700*/  @!P1 IMAD R8, R22, 0x8, R2 ;  /* 0x0000000816089824 */ /* 0x000fe200078e0202 */
[----:B------:R-:W-:Y:S02]  /*18710*/  R2UR UR7, R9 ;  /* 0x00000000090772ca */ /* 0x000fe400000e0000 */
[----:B------:R-:W0:Y:S01]  /*18720*/  @P4 LDC R9, c[0x0][0x44c] ;  /* 0x00011300ff094b82 */ /* 0x000e220000000800 */
[----:B------:R-:W-:-:S05]  /*18730*/  @!P1 VIADD R10, R8, 0x28840 ;  /* 0x00028840080a9836 */ /* 0x000fca0000000000 */
[----:B------:R-:W-:Y:S01]  /*18740*/  @!P1 PRMT R10, RZ, 0x654, R10 ;  /* 0x00000654ff0a9816 */ /* 0x000fe2000000000a */
[----:B0-----:R-:W-:-:S05]  /*18750*/  @P4 IMAD.HI.U32 R9, R20, R9, RZ ;  /* 0x0000000914094227 */ /* 0x001fca00078e00ff */
[----:B-1----:R-:W-:Y:S01]  /*18760*/  @P4 SHF.R.U32.HI R20, RZ, R0, R9 ;  /* 0x00000000ff144219 */ /* 0x002fe20000011609 */
[----:B------:R-:W-:Y:S01]  /*18770*/  IMAD.SHL.U32 R0, R3, 0x80, RZ ;  /* 0x0000008003007824 */ /* 0x000fe200078e00ff */
[----:B------:R-:W-:-:S04]  /*18780*/  IADD3 R9, -R14, 0xb, RZ ;  /* 0x0000000b0e097810 */ /* 0x000fc80007ffe1ff */
[----:B------:R-:W-:-:S04]  /*18790*/  IADD3 R8, -R188, 0x1, -R0 ;  /* 0x00000001bc087810 */ /* 0x000fc80007ffe900 */
[----:B------:R-:W-:-:S05]  /*187a0*/  IADD3 R8, -R187, R8, R189 ;  /* 0x00000008bb087210 */ /* 0x000fca0007ffe1bd */
[----:B------:R-:W-:Y:S01]  /*187b0*/  VIADD R15, R8, UR53 ;  /* 0x00000035080f7c36 */ /* 0x000fe20008000000 */
[----:B------:R-:W-:Y:S02]  /*187c0*/  WARPGROUP.DEPBAR.LE gsb0, 0x0 ;  /* 0x00008000000079c5 */ /* 0x000fe40000010000 */
[----:B------:R-:W-:-:S06]  /*187d0*/  WARPGROUP.ARRIVE ;  /* 0x00000000000079c5 */ /* 0x000fcc0000000000 */
[----:B------:R-:W-:Y:S01]  /*187e0*/  HGMMA.64x128x16.F32.BF16 R88, R152, gdesc[UR4].tnspB, R88, gsb0 ;  /* 0x41e0000498587df0 */ /* 0x000fe20008001858 */
[----:B------:R-:W-:-:S06]  /*187f0*/  ULOP3.LUT UR6, URZ, UR54, URZ, 0x33, !UPT ;  /* 0x000000363f067292 */ /* 0x000fcc000f8e333f */
[----:B------:R-:W-:Y:S01]  /*18800*/  VIADD R14, R8, UR6 ;  /* 0x00000006080e7c36 */ /* 0x000fe20008000000 */
[----:B------:R-:W-:Y:S02]  /*18810*/  WARPGROUP.DEPBAR.LE gsb0, 0x0 ;  /* 0x00008000000079c5 */ /* 0x000fe40000010000 */
[----:B------:R-:W0:Y:S01]  /*18820*/  SHFL.IDX PT, R152, R20, RZ, 0x1c1f ;  /* 0x001c1fff14987589 */ /* 0x000e2200000e0000 */
[----:B------:R1:W-:Y:S06]  /*18830*/  BAR.ARV R9, 0x100 ;  /* 0x000400090000751d */ /* 0x0003ec0000002000 */
[----:B------:R2:W-:Y:S01]  /*18840*/  @!P1 SYNCS.ARRIVE.TRANS64.RED.A1T0 RZ, [R10+URZ], RZ ;  /* 0x000000ff0aff99a7 */ /* 0x0005e2000810043f */
[----:B0-----:R-:W-:-:S02]  /*18850*/  IMAD.IADD R11, R15, 0x1, R152 ;  /* 0x000000010f0b7824 */ /* 0x001fc400078e0298 */
[----:B--2---:R-:W-:Y:S01]  /*18860*/  IMAD.IADD R10, R14, 0x1, R152 ;  /* 0x000000010e0a7824 */ /* 0x004fe200078e0298 */
        /* <DEDUP_REMOVED lines=13> */
.L_x_7968:
[----:B------:R-:W-:-:S05]  /*18940*/  IMAD.U32 R21, RZ, RZ, UR48 ;  /* 0x00000030ff157e24 */ /* 0x000fca000f8e00ff */
[----:B------:R-:W-:-:S13]  /*18950*/  ISETP.NE.AND P2, PT, R21, 0x1, PT ;  /* 0x000000011500780c */ /* 0x000fda0003f45270 */
[----:B------:R-:W0:Y:S02]  /*18960*/  @P2 LDC.64 R8, c[0x0][0x9e8] ;  /* 0x00027a00ff082b82 */ /* 0x000e240000000a00 */
[----:B0-----:R-:W-:-:S05]  /*18970*/  @P2 IMAD.HI.U32 R8, R153, R8, RZ ;  /* 0x0000000899082227 */ /* 0x001fca00078e00ff */
[----:B------:R-:W-:-:S07]  /*18980*/  @P2 SHF.R.U32.HI R153, RZ, R9, R8 ;  /* 0x00000009ff992219 */ /* 0x000fce0000011608 */
.L_x_7969:
[----:B------:R-:W-:Y:S05]  /*18990*/  BSYNC B0 ;  /* 0x0000000000007941 */ /* 0x000fea0003800000 */
.L_x_7967:
[----:B------:R-:W-:-:S04]  /*189a0*/  IMAD R153, R153, R21, -R0 ;  /* 0x0000001599997224 */ /* 0x000fc800078e0a00 */
[----:B------:R-:W-:-:S05]  /*189b0*/  IMAD.IADD R8, R153, 0x1, -R188 ;  /* 0x0000000199087824 */ /* 0x000fca00078e0abc */
[----:B------:R-:W-:Y:S02]  /*189c0*/  VIADDMNMX R11, R8, R21, R11, PT ;  /* 0x00000015080b7246 */ /* 0x000fe4000380010b */
[----:B------:R-:W-:-:S07]  /*189d0*/  VIMNMX R10, R10, R8, !PT ;  /* 0x000000080a0a7248 */ /* 0x000fce0007fe0100 */
.L_x_7966:
        /* <DEDUP_REMOVED lines=113> */
.L_x_7972:
[----:B------:R-:W-:-:S05]  /*190f0*/  IMAD.U32 R10, RZ, RZ, UR48 ;  /* 0x00000030ff0a7e24 */ /* 0x000fca000f8e00ff */
[----:B------:R-:W-:-:S13]  /*19100*/  ISETP.NE.AND P3, PT, R10, 0x1, PT ;  /* 0x000000010a00780c */ /* 0x000fda0003f65270 */
[----:B------:R-:W0:Y:S02]  /*19110*/  @P3 LDC.64 R8, c[0x0][0x9e8] ;  /* 0x00027a00ff083b82 */ /* 0x000e240000000a00 */
[----:B0-----:R-:W-:-:S05]  /*19120*/  @P3 IMAD.HI.U32 R8, R11, R8, RZ ;  /* 0x000000080b083227 */ /* 0x001fca00078e00ff */
[----:B------:R-:W-:-:S07]  /*19130*/  @P3 SHF.R.U32.HI R11, RZ, R9, R8 ;  /* 0x00000009ff0b3219 */ /* 0x000fce0000011608 */
.L_x_7973:
[----:B------:R-:W-:Y:S05]  /*19140*/  BSYNC B0 ;  /* 0x0000000000007941 */ /* 0x000fea0003800000 */
.L_x_7971:
[----:B------:R-:W-:-:S04]  /*19150*/  IMAD R11, R11, R10, -R0 ;  /* 0x0000000a0b0b7224 */ /* 0x000fc800078e0a00 */
[----:B------:R-:W-:-:S05]  /*19160*/  IMAD.IADD R11, R11, 0x1, -R188 ;  /* 0x000000010b0b7824 */ /* 0x000fca00078e0abc */
[----:B------:R-:W-:Y:S02]  /*19170*/  VIADDMNMX R15, R11, R10, R15, PT ;  /* 0x0000000a0b0f7246 */ /* 0x000fe4000380010f */
[----:B------:R-:W-:-:S07]  /*19180*/  VIMNMX R14, R14, R11, !PT ;  /* 0x0000000b0e0e7248 */ /* 0x000fce0007fe0100 */
.L_x_7970:
[----:B------:R-:W-:Y:S01]  /*19190*/  ISETP.GT.AND P3, PT, R14, 0x1, P2 ;  /* 0x000000010e00780c */ /* 0x000fe20001764270 */
[----:B------:R-:W-:Y:S01]  /*191a0*/  UMOV UR46, UR47 ;  /* 0x0000002f002e7c82 */ /* 0x000fe20008000000 */
[----:B------:R-:W-:Y:S01]  /*191b0*/  FMNMX.FTZ R0, R24, R12, !PT ;  /* 0x0000000c18007209 */ /* 0x000fe20007810000 */
[----:B------:R-:W-:Y:S01]  /*191c0*/  @!P1 IMAD R13, R13, 0x8, R2 ;  /* 0x000000080d0d9824 */ /* 0x000fe200078e0202 */
[----:B------:R-:W-:Y:S02]  /*191d0*/  ISETP.LT.OR P3, PT, R15, 0x2, P3 ;  /* 0x000000020f00780c */ /* 0x000fe40001f61670 */
[----:B------:R-:W-:Y:S01]  /*191e0*/  FMNMX.FTZ R9, R25, R0, !PT ;  /* 0x0000000019097209 */ /* 0x000fe20007810000 */
[----:B------:R-:W-:Y:S01]  /*191f0*/  @!P1 VIADD R13, R13, 0x28860 ;  /* 0x000288600d0d9836 */ /* 0x000fe20000000000 */
        /* <DEDUP_REMOVED lines=171> */
[----:B------:R-:W-:-:S03]  /*19cb0*/  FFMA.FTZ R85, R85, UR46, -R8 ;  /* 0x0000002e55557c23 */ /* 0x000fc60008010808 */
[----:B------:R-:W-:Y:S02]  /*19cc0*/  FMNMX.FTZ R20, R50, R21, !PT ;  /* 0x0000001532147209 */ /* 0x000fe40007810000 */
[----:B------:R-:W-:Y:S02]  /*19cd0*/  MUFU.EX2 R180, R180 ;  /* 0x000000b400b47308 */ /* 0x000fe40000000800 */
[----:B------:R-:W-:Y:S01]  /*19ce0*/  FMNMX.FTZ R21, R51, R20, !PT ;  /* 0x0000001433157209 */ /* 0x000fe20007810000 */
[----:B------:R-:W-:-:S03]  /*19cf0*/  FFMA.FTZ R20, R45, UR46, -R8 ;  /* 0x0000002e2d147c23 */ /* 0x000fc60008010808 */
        /* <DEDUP_REMOVED lines=26> */
[----:B------:R-:W-:Y:S01]  /*19ea0*/  FMNMX.FTZ R32, R86, R29, !PT ;  /* 0x0000001d56207209 */ /* 0x000fe20007810000 */
[--C-:B------:R-:W-:Y:S01]  /*19eb0*/  FFMA.FTZ R29, R65, UR46, -R8.reuse ;  /* 0x0000002e411d7c23 */ /* 0x100fe20008010808 */
[----:B------:R-:W-:Y:S02]  /*19ec0*/  MUFU.EX2 R20, R20 ;  /* 0x0000001400147308 */ /* 0x000fe40000000800 */
[----:B0-----:R-:W-:Y:S01]  /*19ed0*/  FMNMX.FTZ R33, R87, R32, !PT ;  /* 0x0000002057217209 */ /* 0x001fe20007810000 */
[----:B------:R-:W-:-:S04]  /*19ee0*/  FFMA.FTZ R32, R69, UR46, -R8 ;  /* 0x0000002e45207c23 */ /* 0x000fc80008010808 */
[----:B------:R-:W0:Y:S01]  /*19ef0*/  SHFL.BFLY PT, R40, R33, 0x2, 0x1f ;  /* 0x0c401f0021287f89 */ /* 0x000e2200000e0000 */
[----:B------:R-:W-:Y:S08]  /*19f00*/  MUFU.EX2 R168, R168 ;  /* 0x000000a800a87308 */ /* 0x000ff00000000800 */
[----:B------:R-:W-:Y:S08]  /*19f10*/  MUFU.EX2 R21, R49 ;  /* 0x0000003100157308 */ /* 0x000ff00000000800 */
[----:B------:R-:W-:Y:S01]  /*19f20*/  MUFU.EX2 R170, R170 ;  /* 0x000000aa00aa7308 */ /* 0x000fe20000000800 */
[----:B0-----:R-:W-:-:S07]  /*19f30*/  FMNMX.FTZ R40, R33, R40, !PT ;  /* 0x0000002821287209 */ /* 0x001fce0007810000 */
[----:B------:R-:W-:Y:S01]  /*19f40*/  MUFU.EX2 R24, R24 ;  /* 0x0000001800187308 */ /* 0x000fe20000000800 */
[----:B-1----:R-:W0:Y:S07]  /*19f50*/  SHFL.BFLY PT, R41, R40, 0x1, 0x1f ;  /* 0x0c201f0028297f89 */ /* 0x002e2e00000e0000 */
[----:B------:R-:W-:Y:S08]  /*19f60*/  MUFU.EX2 R164, R164 ;  /* 0x000000a400a47308 */ /* 0x000ff00000000800 */
[----:B------:R-:W-:Y:S08]  /*19f70*/  MUFU.EX2 R25, R57 ;  /* 0x0000003900197308 */ /* 0x000ff00000000800 */
[----:B------:R-:W-:Y:S01]  /*19f80*/  MUFU.EX2 R166, R166 ;  /* 0x000000a600a67308 */ /* 0x000fe20000000800 */
[----:B0-----:R-:W-:-:S02]  /*19f90*/  FMNMX.FTZ R8, R40, R41, !PT ;  /* 0x0000002928087209 */ /* 0x001fc40007810000 */
[----:B------:R-:W-:Y:S02]  /*19fa0*/  FSEL R41, R0, RZ, P3 ;  /* 0x000000ff00297208 */ /* 0x000fe40001800000 */
[C---:B------:R-:W-:Y:S01]  /*19fb0*/  FSETP.NEU.FTZ.AND P2, PT, R8.reuse, -INF , PT ;  /* 0xff8000000800780b */ /* 0x040fe20003f5d000 */
[----:B------:R-:W-:Y:S02]  /*19fc0*/  FMUL.FTZ R44, R8, UR46 ;  /* 0x0000002e082c7c20 */ /* 0x000fe40008410000 */
[----:B------:R-:W-:Y:S01]  /*19fd0*/  MUFU.EX2 R28, R28 ;  /* 0x0000001c001c7308 */ /* 0x000fe20000000800 */
[----:B------:R-:W-:-:S04]  /*19fe0*/  FADD.FTZ R41, -R41, R12 ;  /* 0x0000000c29297221 */ /* 0x000fc80000010100 */
[----:B------:R-:W-:Y:S01]  /*19ff0*/  FMUL.FTZ R12, R41, UR46 ;  /* 0x0000002e290c7c20 */ /* 0x000fe20008410000 */
[----:B------:R-:W-:Y:S02]  /*1a000*/  FSEL R41, R44, RZ, P2 ;  /* 0x000000ff2c297208 */ /* 0x000fe40001000000 */
[----:B------:R-:W-:Y:S03]  /*1a010*/  MUFU.EX2 R160, R160 ;  /* 0x000000a000a07308 */ /* 0x000fe60000000800 */
        /* <DEDUP_REMOVED lines=9> */
[----:B------:R-:W-:Y:S01]  /*1a0b0*/  FFMA.FTZ R30, R35, UR46, -R41 ;  /* 0x0000002e231e7c23 */ /* 0x000fe20008010829 */
[----:B------:R-:W-:Y:S01]  /*1a0c0*/  @!P1 PRMT R34, RZ, 0x654, R13 ;  /* 0x00000654ff229816 */ /* 0x000fe2000000000d */
[--C-:B------:R-:W-:Y:S01]  /*1a0d0*/  FFMA.FTZ R13, R43, UR46, -R41.reuse ;  /* 0x0000002e2b0d7c23 */ /* 0x100fe20008010829 */
[--C-:B------:R-:W-:Y:S01]  /*1a0e0*/  FFMA.FTZ R175, R46, UR46, -R41.reuse ;  /* 0x0000002e2eaf7c23 */ /* 0x100fe20008010829 */
[----:B------:R-:W-:Y:S01]  /*1a0f0*/  MUFU.EX2 R181, R181 ;  /* 0x000000b500b57308 */ /* 0x000fe20000000800 */
[----:B------:R1:W-:Y:S01]  /*1a100*/  @!P1 SYNCS.ARRIVE.TRANS64.RED.A1T0 RZ, [R34+URZ], RZ ;  /* 0x000000ff22ff99a7 */ /* 0x0003e2000810043f */
[--C-:B------:R-:W-:Y:S01]  /*1a110*/  FFMA.FTZ R169, R50, UR46, -R41.reuse ;  /* 0x0000002e32a97c23 */ /* 0x100fe20008010829 */
[--C-:B------:R-:W-:Y:S01]  /*1a120*/  FFMA.FTZ R35, R51, UR46, -R41.reuse ;  /* 0x0000002e33237c23 */ /* 0x100fe20008010829 */
[--C-:B------:R-:W-:Y:S01]  /*1a130*/  FFMA.FTZ R171, R54, UR46, -R41.reuse ;  /* 0x0000002e36ab7c23 */ /* 0x100fe20008010829 */
[--C-:B------:R-:W-:Y:S01]  /*1a140*/  FFMA.FTZ R165, R58, UR46, -R41.reuse ;  /* 0x0000002e3aa57c23 */ /* 0x100fe20008010829 */
[--C-:B------:R-:W-:Y:S01]  /*1a150*/  FFMA.FTZ R59, R59, UR46, -R41.reuse ;  /* 0x0000002e3b3b7c23 */ /* 0x100fe20008010829 */
[--C-:B------:R-:W-:Y:S01]  /*1a160*/  FFMA.FTZ R167, R62, UR46, -R41.reuse ;  /* 0x0000002e3ea77c23 */ /* 0x100fe20008010829 */
[----:B------:R-:W-:Y:S01]  /*1a170*/  MUFU.EX2 R26, R26 ;  /* 0x0000001a001a7308 */ /* 0x000fe20000000800 */
[----:B0-----:R-:W-:Y:S01]  /*1a180*/  FFMA.FTZ R38, R12, R5, R180 ;  /* 0x000000050c267223 */ /* 0x001fe200000100b4 */
[--C-:B-1----:R-:W-:Y:S01]  /*1a190*/  FFMA.FTZ R34, R47, UR46, -R41.reuse ;  /* 0x0000002e2f227c23 */ /* 0x102fe20008010829 */
[----:B------:R-:W-:Y:S01]  /*1a1a0*/  F2FP.BF16.F32.PACK_AB R180, R9, R180 ;  /* 0x000000b409b4723e */ /* 0x000fe200000010ff */
[--C-:B------:R-:W-:Y:S01]  /*1a1b0*/  FFMA.FTZ R63, R63, UR46, -R41.reuse ;  /* 0x0000002e3f3f7c23 */ /* 0x100fe20008010829 */
[----:B------:R-:W-:Y:S01]  /*1a1c0*/  FADD.FTZ R5, R9, R38 ;  /* 0x0000002609057221 */ /* 0x000fe20000010000 */
[--C-:B------:R-:W-:Y:S01]  /*1a1d0*/  FFMA.FTZ R38, R55, UR46, -R41.reuse ;  /* 0x0000002e37267c23 */ /* 0x100fe20008010829 */
[----:B------:R-:W-:Y:S01]  /*1a1e0*/  FFMA.FTZ R66, R66, UR46, -R41 ;  /* 0x0000002e42427c23 */ /* 0x000fe20008010829 */
[----:B------:R-:W-:Y:S01]  /*1a1f0*/  MUFU.EX2 R183, R183 ;  /* 0x000000b700b77308 */ /* 0x000fe20000000800 */
[----:B------:R-:W-:Y:S01]  /*1a200*/  FADD.FTZ R5, R182, R5 ;  /* 0x00000005b6057221 */ /* 0x000fe20000010000 */
[----:B------:R-:W-:Y:S01]  /*1a210*/  F2FP.BF16.F32.PACK_AB R182, R10, R182 ;  /* 0x000000b60ab6723e */ /* 0x000fe200000010ff */
[--C-:B------:R-:W-:Y:S01]  /*1a220*/  FFMA.FTZ R67, R67, UR46, -R41.reuse ;  /* 0x0000002e43437c23 */ /* 0x100fe20008010829 */
[----:B------:R-:W-:Y:S01]  /*1a230*/  FFMA.FTZ R70, R70, UR46, -R41 ;  /* 0x0000002e46467c23 */ /* 0x000fe20008010829 */
[----:B------:R-:W-:Y:S01]  /*1a240*/  FADD.FTZ R5, R10, R5 ;  /* 0x000000050a057221 */ /* 0x000fe20000010000 */
[--C-:B------:R-:W-:Y:S01]  /*1a250*/  FFMA.FTZ R71, R71, UR46, -R41.reuse ;  /* 0x0000002e47477c23 */ /* 0x100fe20008010829 */
[----:B------:R-:W-:Y:S01]  /*1a260*/  FFMA.FTZ R74, R74, UR46, -R41 ;  /* 0x0000002e4a4a7c23 */ /* 0x000fe20008010829 */
[----:B------:R-:W-:Y:S01]  /*1a270*/  MUFU.EX2 R29, R29 ;  /* 0x0000001d001d7308 */ /* 0x000fe20000000800 */
[----:B------:R-:W-:Y:S01]  /*1a280*/  FADD.FTZ R42, R176, R5 ;  /* 0x00000005b02a7221 */ /* 0x000fe20000010000 */
[----:B------:R-:W-:Y:S01]  /*1a290*/  F2FP.BF16.F32.PACK_AB R176, R11, R176 ;  /* 0x000000b00bb0723e */ /* 0x000fe200000010ff */
[--C-:B------:R-:W-:Y:S01]  /*1a2a0*/  FFMA.FTZ R75, R75, UR46, -R41.reuse ;  /* 0x0000002e4b4b7c23 */ /* 0x100fe20008010829 */
        /* <DEDUP_REMOVED lines=10> */
[----:B------:R-:W-:Y:S01]  /*1a350*/  FFMA.FTZ R41, R87, UR46, -R41 ;  /* 0x0000002e57297c23 */ /* 0x000fe20008010829 */
[-C--:B------:R-:W-:Y:S01]  /*1a360*/  FMUL.FTZ R88, R88, R12.reuse ;  /* 0x0000000c58587220 */ /* 0x080fe20000410000 */
[----:B------:R-:W-:Y:S01]  /*1a370*/  MUFU.EX2 R162, R162 ;  /* 0x000000a200a27308 */ /* 0x000fe20000000800 */
        /* <DEDUP_REMOVED lines=9> */
[----:B------:R-:W-:Y:S01]  /*1a410*/  FSEL R5, R8, RZ, P2 ;  /* 0x000000ff08057208 */ /* 0x000fe20001000000 */
[----:B------:R-:W-:Y:S01]  /*1a420*/  FMUL.FTZ R100, R100, R12 ;  /* 0x0000000c64647220 */ /* 0x000fe20000410000 */
[----:B------:R-:W-:Y:S01]  /*1a430*/  ISETP.GT.AND P2, PT, R3, R194, PT ;  /* 0x000000c20300720c */ /* 0x000fe20003f44270 */
        /* <DEDUP_REMOVED lines=48> */
[----:B------:R-:W-:Y:S01]  /*1a740*/  FADD.FTZ R39, R32, R39 ;  /* 0x0000002720277221 */ /* 0x000fe20000010000 */
[----:B-1----:R-:W-:Y:S01]  /*1a750*/  FADD.FTZ R10, R30, R5 ;  /* 0x000000051e0a7221 */ /* 0x002fe20000010000 */
[-C--:B------:R-:W-:Y:S01]  /*1a760*/  FMUL.FTZ R148, R148, R12.reuse ;  /* 0x0000000c94947220 */ /* 0x080fe20000410000 */
[----:B------:R-:W1:Y:S01]  /*1a770*/  MUFU.EX2 R31, R31 ;  /* 0x0000001f001f7308 */ /* 0x000e620000000800 */
[----:B--2---:R-:W-:Y:S01]  /*1a780*/  FADD.FTZ R14, R156, R39 ;  /* 0x000000279c0e7221 */ /* 0x004fe20000010000 */
[----:B0-----:R-:W-:Y:S01]  /*1a790*/  FADD.FTZ R10, R179, R10 ;  /* 0x0000000ab30a7221 */ /* 0x001fe20000010000 */
[----:B------:R-:W-:Y:S01]  /*1a7a0*/  FMUL.FTZ R149, R149, R12 ;  /* 0x0000000c95957220 */ /* 0x000fe20000410000 */
[-C--:B------:R-:W-:Y:S01]  /*1a7b0*/  FMUL.FTZ R90, R90, R6.reuse ;  /* 0x000000065a5a7220 */ /* 0x080fe20000410000 */
[-C--:B------:R-:W-:Y:S01]  /*1a7c0*/  FMUL.FTZ R91, R91, R6.reuse ;  /* 0x000000065b5b7220 */ /* 0x080fe20000410000 */
[-C--:B------:R-:W-:Y:S01]  /*1a7d0*/  FMUL.FTZ R94, R94, R6.reuse ;  /* 0x000000065e5e7220 */ /* 0x080fe20000410000 */
        /* <DEDUP_REMOVED lines=38> */
[----:B------:R-:W-:Y:S01]  /*1aa40*/  FMUL.FTZ R151, R151, R6 ;  /* 0x0000000697977220 */ /* 0x000fe20000410000 */
[----:B------:R-:W-:Y:S01]  /*1aa50*/  F2FP.BF16.F32.PACK_AB R172, R15, R172 ;  /* 0x000000ac0fac723e */ /* 0x000fe200000010ff */
[----:B------:R-:W-:Y:S01]  /*1aa60*/  VIADD R3, R3, 0xffffffff ;  /* 0xffffffff03037836 */ /* 0x000fe20000000000 */
[----:B------:R-:W1:Y:S01]  /*1aa70*/  MUFU.EX2 R175, R175 ;  /* 0x000000af00af7308 */ /* 0x000e620000000800 */
[C---:B0-----:R-:W-:Y:S01]  /*1aa80*/  FADD.FTZ R10, R13.reuse, R10 ;  /* 0x0000000a0d0a7221 */ /* 0x041fe20000010000 */
[----:B------:R-:W-:Y:S01]  /*1aa90*/  F2FP.BF16.F32.PACK_AB R173, R13, R173 ;  /* 0x000000ad0dad723e */ /* 0x000fe200000010ff */
[----:B------:R-:W-:Y:S01]  /*1aaa0*/  IMAD.MOV.U32 R13, RZ, RZ, R22 ;  /* 0x000000ffff0d7224 */ /* 0x000fe200078e0016 */
[----:B------:R-:W-:Y:S01]  /*1aab0*/  F2FP.BF16.F32.PACK_AB R174, R20, R174 ;  /* 0x000000ae14ae723e */ /* 0x000fe200000010ff */
[----:B------:R-:W-:Y:S01]  /*1aac0*/  IMAD.MOV.U32 R12, RZ, RZ, R0 ;  /* 0x000000ffff0c7224 */ /* 0x000fe200078e0000 */
[----:B------:R-:W-:Y:S01]  /*1aad0*/  F2FP.BF16.F32.PACK_AB R168, R21, R168 ;  /* 0x000000a815a8723e */ /* 0x000fe200000010ff */
[----:B------:R-:W-:Y:S01]  /*1aae0*/  IMAD.MOV.U32 R6, RZ, RZ, R8 ;  /* 0x000000ffff067224 */ /* 0x000fe200078e0008 */
[----:B------:R-:W0:Y:S01]  /*1aaf0*/  MUFU.EX2 R34, R34 ;  /* 0x0000002200227308 */ /* 0x000e220000000800 */
[----:B--2---:R-:W-:Y:S01]  /*1ab00*/  FADD.FTZ R14, R152, R5 ;  /* 0x00000005980e7221 */ /* 0x004fe20000010000 */
[----:B------:R-:W-:-:S02]  /*1ab10*/  F2FP.BF16.F32.PACK_AB R170, R24, R170 ;  /* 0x000000aa18aa723e */ /* 0x000fc400000010ff */
[----:B------:R-:W-:Y:S02]  /*1ab20*/  F2FP.BF16.F32.PACK_AB R164, R25, R164 ;  /* 0x000000a419a4723e */ /* 0x000fe400000010ff */
[----:B------:R-:W-:Y:S02]  /*1ab30*/  F2FP.BF16.F32.PACK_AB R166, R28, R166 ;  /* 0x000000a61ca6723e */ /* 0x000fe400000010ff */
[----:B------:R-:W2:Y:S01]  /*1ab40*/  MUFU.EX2 R37, R37 ;  /* 0x0000002500257308 */ /* 0x000ea20000000800 */
[----:B-1----:R-:W-:Y:S01]  /*1ab50*/  FADD.FTZ R5, R175, R10 ;  /* 0x0000000aaf057221 */ /* 0x002fe20000010000 */
[----:B------:R-:W-:Y:S02]  /*1ab60*/  F2FP.BF16.F32.PACK_AB R160, R29, R160 ;  /* 0x000000a01da0723e */ /* 0x000fe400000010ff */
[----:B------:R-:W-:Y:S02]  /*1ab70*/  F2FP.BF16.F32.PACK_AB R162, R32, R162 ;  /* 0x000000a220a2723e */ /* 0x000fe400000010ff */
[----:B------:R-:W-:-:S02]  /*1ab80*/  F2FP.BF16.F32.PACK_AB R156, R33, R156 ;  /* 0x0000009c219c723e */ /* 0x000fc400000010ff */
[----:B------:R-:W1:Y:S01]  /*1ab90*/  MUFU.EX2 R169, R169 ;  /* 0x000000a900a97308 */ /* 0x000e620000000800 */
[----:B0-----:R-:W-:Y:S01]  /*1aba0*/  FADD.FTZ R10, R34, R5 ;  /* 0x00000005220a7221 */ /* 0x001fe20000010000 */
[----:B------:R-:W-:Y:S02]  /*1abb0*/  F2FP.BF16.F32.PACK_AB R158, R36, R158 ;  /* 0x0000009e249e723e */ /* 0x000fe400000010ff */
[----:B------:R-:W-:Y:S02]  /*1abc0*/  F2FP.BF16.F32.PACK_AB R181, R26, R181 ;  /* 0x000000b51ab5723e */ /* 0x000fe400000010ff */
[----:B------:R-:W-:Y:S02]  /*1abd0*/  F2FP.BF16.F32.PACK_AB R183, R27, R183 ;  /* 0x000000b71bb7723e */ /* 0x000fe400000010ff */
[----:B------:R-:W0:Y:S01]  /*1abe0*/  MUFU.EX2 R154, R154 ;  /* 0x0000009a009a7308 */ /* 0x000e220000000800 */
[C---:B--2---:R-:W-:Y:S01]  /*1abf0*/  FADD.FTZ R11, R37.reuse, R14 ;  /* 0x0000000e250b7221 */ /* 0x044fe20000010000 */
[----:B------:R-:W-:-:S02]  /*1ac00*/  F2FP.BF16.F32.PACK_AB R152, R37, R152 ;  /* 0x000000982598723e */ /* 0x000fc400000010ff */
[----:B------:R-:W-:Y:S02]  /*1ac10*/  F2FP.BF16.F32.PACK_AB R177, R30, R177 ;  /* 0x000000b11eb1723e */ /* 0x000fe400000010ff */
[----:B------:R-:W-:Y:S02]  /*1ac20*/  F2FP.BF16.F32.PACK_AB R179, R31, R179 ;  /* 0x000000b31fb3723e */ /* 0x000fe400000010ff */
[----:B------:R-:W2:Y:S01]  /*1ac30*/  MUFU.EX2 R35, R35 ;  /* 0x0000002300237308 */ /* 0x000ea20000000800 */
[----:B-1----:R-:W-:Y:S01]  /*1ac40*/  FADD.FTZ R10, R169, R10 ;  /* 0x0000000aa90a7221 */ /* 0x002fe20000010000 */
        /* <DEDUP_REMOVED lines=18> */
[----:B------:R-:W-:Y:S01]  /*1ad70*/  F2FP.BF16.F32.PACK_AB R165, R9, R165 ;  /* 0x000000a509a5723e */ /* 0x000fe200000010ff */
[----:B------:R-:W-:-:S05]  /*1ad80*/  IMAD.MOV.U32 R9, RZ, RZ, R186 ;  /* 0x000000ffff097224 */ /* 0x000fca00078e00ba */
        /* <DEDUP_REMOVED lines=33> */
[----:B------:R-:W-:Y:S06]  /*1afa0*/  @P2 BRA `(.L_x_7974) ;  /* 0xffffffcc00842947 */ /* 0x000fec000383ffff */
.L_x_7956:
[----:B------:R-:W-:Y:S05]  /*1afb0*/  WARPSYNC.ALL ;  /* 0x0000000000007948 */ /* 0x000fea0003800000 */
[----:B------:R-:W-:Y:S06]  /*1afc0*/  BAR.ARV 0x8, 0x180 ;  /* 0x0206000000007b1d */ /* 0x000fec0000002000 */
[----:B------:R-:W-:Y:S05]  /*1afd0*/  @!P0 BRA `(.L_x_7975) ;  /* 0x0000000000048947 */ /* 0x000fea0003800000 */
[----:B------:R-:W-:Y:S01]  /*1afe0*/  BPT.TRAP 0x1 ;  /* 0x000000040000795c */ /* 0x000fe20000300000 */
.L_x_7975:
[----:B------:R-:W-:Y:S01]  /*1aff0*/  IMAD R10, R22, 0x8, R2 ;  /* 0x00000008160a7824 */ /* 0x000fe200078e0202 */
[----:B------:R-:W-:-:S04]  /*1b000*/  SHF.L.U32 R3, R186, 0x1f, RZ ;  /* 0x0000001fba037819 */ /* 0x000fc800000006ff */
[----:B------:R0:W1:Y:S01]  /*1b010*/  SYNCS.PHASECHK.TRANS64.TRYWAIT P2, [R10+URZ+0x28850], R3 ;  /* 0x028850030a0075a7 */ /* 0x000062000804017f */
[----:B------:R-:W-:Y:S05]  /*1b020*/  @!P0 BRA `(.L_x_7976) ;  /* 0x0000000000048947 */ /* 0x000fea0003800000 */
[----:B------:R-:W-:Y:S01]  /*1b030*/  BPT.TRAP 0x1 ;  /* 0x000000040000795c */ /* 0x000fe20000300000 */
.L_x_7976:
[----:B------:R-:W-:-:S05]  /*1b040*/  VIADD R2, R2, 0x400 ;  /* 0x0000040002027836 */ /* 0x000fca0000000000 */
[----:B------:R-:W-:-:S04]  /*1b050*/  SHF.R.U32.HI R2, RZ, 0x4, R2 ;  /* 0x00000004ff027819 */ /* 0x000fc80000011602 */
[----:B------:R-:W-:-:S04]  /*1b060*/  LOP3.LUT R2, R2, 0x3fff, RZ, 0xc0, !PT ;  /* 0x00003fff02027812 */ /* 0x000fc800078ec0ff */
[----:B------:R-:W-:Y:S01]  /*1b070*/  LOP3.LUT R7, R2, 0x4000000, RZ, 0xfc, !PT ;  /* 0x0400000002077812 */ /* 0x000fe200078efcff */
[----:B-1----:R-:W-:Y:S06]  /*1b080*/  @P2 BRA `(.L_x_7977) ;  /* 0x0000000000082947 */ /* 0x002fec0003800000 */
[----:B------:R-:W1:Y:S02]  /*1b090*/  SYNCS.PHASECHK.TRANS64.TRYWAIT P0, [R10+URZ+0x28850], R3 ;  /* 0x028850030a0075a7 */ /* 0x000e64000800017f */
[----:B-1----:R-:W-:Y:S05]  /*1b0a0*/  @!P0 BRA `(.L_x_7978) ;  /* 0x000000dc00108947 */ /* 0x002fea0003800000 */
.L_x_7977:
[----:B------:R-:W-:Y:S01]  /*1b0b0*/  IMAD R2, R22, 0x800, R7 ;  /* 0x0000080016027824 */ /* 0x000fe200078e0207 */
[----:B------:R-:W-:Y:S05]  /*1b0c0*/  WARPSYNC.ALL ;  /* 0x0000000000007948 */ /* 0x000fea0003800000 */
[----:B01----:R-:W-:Y:S01]  /*1b0d0*/  IMAD.MOV.U32 R3, RZ, RZ, 0x40000040 ;  /* 0x40000040ff037424 */ /* 0x003fe200078e00ff */
[C---:B------:R-:W-:Y:S01]  /*1b0e0*/  R2UR UR6, R2.reuse ;  /* 0x00000000020672ca */ /* 0x040fe200000e0000 */
[----:B------:R-:W-:Y:S01]  /*1b0f0*/  WARPGROUP.ARRIVE ;  /* 0x00000000000079c5 */ /* 0x000fe20000000000 */
[----:B------:R-:W-:Y:S02]  /*1b100*/  VIADD R6, R2, 0x80 ;  /* 0x0000008002067836 */ /* 0x000fe40000000000 */
[----:B------:R-:W-:Y:S01]  /*1b110*/  R2UR UR7, R3 ;  /* 0x00000000030772ca */ /* 0x000fe200000e0000 */
[----:B------:R-:W-:-:S02]  /*1b120*/  IMAD.MOV.U32 R7, RZ, RZ, 0x40000040 ;  /* 0x40000040ff077424 */ /* 0x000fc400078e00ff */
[----:B------:R-:W-:Y:S02]  /*1b130*/  IMAD.MOV.U32 R3, RZ, RZ, 0x40000040 ;  /* 0x40000040ff037424 */ /* 0x000fe400078e00ff */
[----:B------:R-:W-:Y:S02]  /*1b140*/  @!P1 VIADD R10, R10, 0x28860 ;  /* 0x000288600a0a9836 */ /* 0x000fe40000000000 */
[----:B------:R-:W-:Y:S02]  /*1b150*/  VIADD R22, R22, 0x1 ;  /* 0x0000000116167836 */ /* 0x000fe40000000000 */
[----:B------:R-:W-:Y:S01]  /*1b160*/  IMAD.U32 R14, RZ, RZ, UR46 ;  /* 0x0000002eff0e7e24 */ /* 0x000fe2000f8e00ff */
[----:B------:R-:W-:Y:S01]  /*1b170*/  @!P1 PRMT R10, RZ, 0x654, R10 ;  /* 0x00000654ff0a9816 */ /* 0x000fe2000000000a */
[----:B------:R-:W-:Y:S01]  /*1b180*/  IMAD.MOV.U32 R40, RZ, RZ, -0x800000 ;  /* 0xff800000ff287424 */ /* 0x000fe200078e00ff */
[----:B------:R-:W-:Y:S01]  /*1b190*/  ISETP.NE.AND P2, PT, R22, 0x2, PT ;  /* 0x000000021600780c */ /* 0x000fe20003f45270 */
[----:B------:R-:W-:Y:S01]  /*1b1a0*/  HGMMA.64x128x16.F32.BF16 R88, R180, gdesc[UR4].tnspB, R88, gsb0 ;  /* 0x41e00004b4587df0 */ /* 0x000fe20008001858 */
[----:B------:R-:W-:Y:S01]  /*1b1b0*/  R2UR UR6, R6 ;  /* 0x00000000060672ca */ /* 0x000fe200000e0000 */
[----:B------:R-:W-:Y:S01]  /*1b1c0*/  VIADD R6, R2, 0x100 ;  /* 0x0000010002067836 */ /* 0x000fe20000000000 */
[----:B------:R-:W-:Y:S01]  /*1b1d0*/  R2UR UR7, R7 ;  /* 0x00000000070772ca */ /* 0x000fe200000e0000 */
[----:B------:R-:W-:Y:S01]  /*1b1e0*/  IMAD.MOV.U32 R7, RZ, RZ, 0x40000040 ;  /* 0x40000040ff077424 */ /* 0x000fe200078e00ff */
[----:B------:R-:W-:Y:S01]  /*1b1f0*/  SEL R22, R22, RZ, P2 ;  /* 0x000000ff16167207 */ /* 0x000fe20001000000 */
[----:B------:R-:W-:Y:S01]  /*1b200*/  VIADD R213, R213, 0x1 ;  /* 0x00000001d5d57836 */ /* 0x000fe20000000000 */
[----:B------:R-:W-:-:S02]  /*1b210*/  WARPGROUP.DEPBAR.LE gsb0, 0x0 ;  /* 0x00008000000079c5 */ /* 0x000fc40000010000 */
[----:B------:R-:W-:-:S07]  /*1b220*/  WARPGROUP.ARRIVE ;  /* 0x00000000000079c5 */ /* 0x000fce0000000000 */
        /* <DEDUP_REMOVED lines=35> */
[----:B------:R-:W-:Y:S02]  /*1b460*/  R2UR UR6, R2 ;  /* 0x00000000020672ca */ /* 0x000fe400000e0000 */
[----:B------:R-:W-:Y:S01]  /*1b470*/  R2UR UR7, R3 ;  /* 0x00000000030772ca */ /* 0x000fe200000e0000 */
[----:B------:R-:W0:Y:S04]  /*1b480*/  SHFL.BFLY PT, R2, R5, 0x2, 0x1f ;  /* 0x0c401f0005027f89 */ /* 0x000e2800000e0000 */
[----:B------:R-:W1:Y:S01]  /*1b490*/  SHFL.BFLY PT, R3, R4, 0x2, 0x1f ;  /* 0x0c401f0004037f89 */ /* 0x000e6200000e0000 */
[----:B0-----:R-:W-:Y:S01]  /*1b4a0*/  FADD.FTZ R2, R2, R5 ;  /* 0x0000000502027221 */ /* 0x001fe20000010000 */
[----:B------:R-:W-:-:S02]  /*1b4b0*/  IMAD.U32 R5, RZ, RZ, UR46 ;  /* 0x0000002eff057e24 */ /* 0x000fc4000f8e00ff */
[----:B-1----:R-:W-:Y:S01]  /*1b4c0*/  FADD.FTZ R6, R3, R4 ;  /* 0x0000000403067221 */ /* 0x002fe20000010000 */
[----:B------:R-:W-:Y:S01]  /*1b4d0*/  IMAD.MOV.U32 R4, RZ, RZ, RZ ;  /* 0x000000ffff047224 */ /* 0x000fe200078e00ff */
[----:B------:R-:W0:Y:S04]  /*1b4e0*/  SHFL.BFLY PT, R3, R2, 0x1, 0x1f ;  /* 0x0c201f0002037f89 */ /* 0x000e2800000e0000 */
[----:B------:R-:W1:Y:S01]  /*1b4f0*/  SHFL.BFLY PT, R7, R6, 0x1, 0x1f ;  /* 0x0c201f0006077f89 */ /* 0x000e6200000e0000 */
[----:B0-----:R-:W-:Y:S01]  /*1b500*/  FADD.FTZ R11, R2, R3 ;  /* 0x00000003020b7221 */ /* 0x001fe20000010000 */
[----:B------:R-:W-:Y:S01]  /*1b510*/  SEL R3, RZ, 0x1, P2 ;  /* 0x00000001ff037807 */ /* 0x000fe20001000000 */
[----:B-1----:R-:W-:-:S03]  /*1b520*/  FADD.FTZ R12, R6, R7 ;  /* 0x00000007060c7221 */ /* 0x002fc60000010000 */
        /* <DEDUP_REMOVED lines=85> */
.L_x_7852:
        /* <DEDUP_REMOVED lines=11> */
[----:B------:R-:W-:Y:S01]  /*1bb30*/  ULDC UR4, c[0x0][0xad4] ;  /* 0x0002b50000047ab9 */ /* 0x000fe20000000800 */
[----:B------:R-:W-:Y:S01]  /*1bb40*/  F2FP.BF16.F32.PACK_AB R34, R133, R132 ;  /* 0x000000848522723e */ /* 0x000fe200000010ff */
[----:B------:R-:W3:Y:S01]  /*1bb50*/  S2R R5, SR_SWINHI ;  /* 0x0000000000057919 */ /* 0x000ee20000002f00 */
[----:B------:R-:W-:Y:S02]  /*1bb60*/  MOV R42, R2 ;  /* 0x00000002002a7202 */ /* 0x000fe40000000f00 */
[----:B---3--:R-:W-:-:S03]  /*1bb70*/  MOV R43, R5 ;  /* 0x00000005002b7202 */ /* 0x008fc60000000f00 */
[----:B--2---:R-:W-:-:S03]  /*1bb80*/  IMAD.WIDE R4, R0, 0x2, R42 ;  /* 0x0000000200047825 */ /* 0x004fc600078e022a */
[C---:B------:R-:W-:Y:S02]  /*1bb90*/  IADD3 R41, P0, R4.reuse, 0x40, RZ ;  /* 0x0000004004297810 */ /* 0x040fe40007f1e0ff */
[C---:B------:R-:W-:Y:S02]  /*1bba0*/  LOP3.LUT R7, R4.reuse, 0x380, RZ, 0xc0, !PT ;  /* 0x0000038004077812 */ /* 0x040fe400078ec0ff */
[----:B------:R-:W-:Y:S01]  /*1bbb0*/  IADD3 R35, P5, R4, 0x20, RZ ;  /* 0x0000002004237810 */ /* 0x000fe20007fbe0ff */
[--C-:B------:R-:W-:Y:S01]  /*1bbc0*/  IMAD.X R11, RZ, RZ, R5.reuse, P0 ;  /* 0x000000ffff0b7224 */ /* 0x100fe200000e0605 */
[----:B------:R-:W-:Y:S02]  /*1bbd0*/  ISETP.NE.AND P0, PT, R208, RZ, PT ;  /* 0x000000ffd000720c */ /* 0x000fe40003f05270 */
[----:B------:R-:W-:Y:S01]  /*1bbe0*/  IADD3 R12, P1, R4, 0x60, RZ ;  /* 0x00000060040c7810 */ /* 0x000fe20007f3e0ff */
[--C-:B------:R-:W-:Y:S01]  /*1bbf0*/  IMAD.X R9, RZ, RZ, R5.reuse, P5 ;  /* 0x000000ffff097224 */ /* 0x100fe200028e0605 */
[----:B------:R-:W-:Y:S01]  /*1bc00*/  SEL R208, R208, UR4, P0 ;  /* 0x00000004d0d07c07 */ /* 0x000fe20008000000 */
[----:B------:R-:W-:Y:S05]  /*1bc10*/  WARPSYNC.ALL ;  /* 0x0000000000007948 */ /* 0x000fea0003800000 */
[----:B------:R-:W-:Y:S01]  /*1bc20*/  SHF.R.U64 R7, R7, 0x3, RZ ;  /* 0x0000000307077819 */ /* 0x000fe200000012ff */
[----:B------:R-:W-:Y:S01]  /*1bc30*/  IMAD.X R13, RZ, RZ, R5, P1 ;  /* 0x000000ffff0d7224 */ /* 0x000fe200008e0605 */
[----:B------:R-:W-:Y:S01]  /*1bc40*/  LOP3.LUT R0, R35, 0x380, RZ, 0xc0, !PT ;  /* 0x0000038023007812 */ /* 0x000fe200078ec0ff */
[----:B------:R-:W-:Y:S01]  /*1bc50*/  ULDC.64 UR4, c[0x0][0xc00] ;  /* 0x0003000000047ab9 */ /* 0x000fe20000000a00 */
[----:B------:R-:W-:Y:S01]  /*1bc60*/  LOP3.LUT R6, R41, 0x380, RZ, 0xc0, !PT ;  /* 0x0000038029067812 */ /* 0x000fe200078ec0ff */
[----:B------:R-:W-:Y:S01]  /*1bc70*/  ULDC.64 UR6, c[0x0][0xc08] ;  /* 0x0003020000067ab9 */ /* 0x000fe20000000a00 */
[----:B------:R-:W-:-:S02]  /*1bc80*/  LOP3.LUT R8, R12, 0x380, RZ, 0xc0, !PT ;  /* 0x000003800c087812 */ /* 0x000fc400078ec0ff */
[C---:B------:R-:W-:Y:S02]  /*1bc90*/  IADD3 R45, P2, R4.reuse, 0x4000, RZ ;  /* 0x00004000042d7810 */ /* 0x040fe40007f5e0ff */
[C---:B------:R-:W-:Y:S02]  /*1bca0*/  IADD3 R47, P3, R4.reuse, 0x4020, RZ ;  /* 0x00004020042f7810 */ /* 0x040fe40007f7e0ff */
[C---:B-1----:R-:W-:Y:S01]  /*1bcb0*/  IADD3 R24, P4, R4.reuse, 0x4040, RZ ;  /* 0x0000404004187810 */ /* 0x042fe20007f9e0ff */
[--C-:B------:R-:W-:Y:S01]  /*1bcc0*/  IMAD.X R15, RZ, RZ, R5.reuse, P2 ;  /* 0x000000ffff0f7224 */ /* 0x100fe200010e0605 */
[----:B------:R-:W-:Y:S01]  /*1bcd0*/  BAR.SYNC.DEFER_BLOCKING 0x1, 0x100 ;  /* 0x0044000000007b1d */ /* 0x000fe20000010000 */
[----:B------:R-:W-:Y:S01]  /*1bce0*/  IADD3 R49, P5, R4, 0x4060, RZ ;  /* 0x0000406004317810 */ /* 0x000fe20007fbe0ff */
[--C-:B------:R-:W-:Y:S01]  /*1bcf0*/  IMAD.X R29, RZ, RZ, R5.reuse, P3 ;  /* 0x000000ffff1d7224 */ /* 0x100fe200018e0605 */
[----:B------:R-:W-:Y:S01]  /*1bd00*/  LOP3.LUT R4, R7, R4, RZ, 0x3c, !PT ;  /* 0x0000000407047212 */ /* 0x000fe200078e3cff */
[--C-:B------:R-:W-:Y:S01]  /*1bd10*/  IMAD.X R31, RZ, RZ, R5.reuse, P4 ;  /* 0x000000ffff1f7224 */ /* 0x100fe200020e0605 */
[----:B------:R-:W-:Y:S01]  /*1bd20*/  SHF.R.U64 R0, R0, 0x3, RZ ;  /* 0x0000000300007819 */ /* 0x000fe200000012ff */
[----:B------:R-:W-:Y:S01]  /*1bd30*/  IMAD.X R33, RZ, RZ, R5, P5 ;  /* 0x000000ffff217224 */ /* 0x000fe200028e0605 */
[----:B------:R-:W-:-:S02]  /*1bd40*/  SHF.R.U64 R6, R6, 0x3, RZ ;  /* 0x0000000306067819 */ /* 0x000fc400000012ff */
[----:B------:R-:W-:Y:S02]  /*1bd50*/  SHF.R.U64 R7, R8, 0x3, RZ ;  /* 0x0000000308077819 */ /* 0x000fe400000012ff */
[----:B------:R-:W-:Y:S02]  /*1bd60*/  LOP3.LUT R8, R0, R35, RZ, 0x3c, !PT ;  /* 0x0000002300087212 */ /* 0x000fe400078e3cff */
[----:B------:R-:W-:Y:S02]  /*1bd70*/  LOP3.LUT R10, R6, R41, RZ, 0x3c, !PT ;  /* 0x00000029060a7212 */ /* 0x000fe400078e3cff */
[----:B------:R-:W-:Y:S02]  /*1bd80*/  LOP3.LUT R12, R7, R12, RZ, 0x3c, !PT ;  /* 0x0000000c070c7212 */ /* 0x000fe400078e3cff */
[----:B------:R-:W-:Y:S02]  /*1bd90*/  LOP3.LUT R0, R45, 0x380, RZ, 0xc0, !PT ;  /* 0x000003802d007812 */ /* 0x000fe400078ec0ff */
[----:B------:R-:W-:-:S02]  /*1bda0*/  LOP3.LUT R6, R47, 0x380, RZ, 0xc0, !PT ;  /* 0x000003802f067812 */ /* 0x000fc400078ec0ff */
[----:B------:R-:W-:Y:S02]  /*1bdb0*/  LOP3.LUT R7, R24, 0x380, RZ, 0xc0, !PT ;  /* 0x0000038018077812 */ /* 0x000fe400078ec0ff */
[----:B------:R-:W-:Y:S02]  /*1bdc0*/  SHF.R.U64 R0, R0, 0x3, RZ ;  /* 0x0000000300007819 */ /* 0x000fe400000012ff */
[----:B------:R-:W-:Y:S02]  /*1bdd0*/  SHF.R.U64 R6, R6, 0x3, RZ ;  /* 0x0000000306067819 */ /* 0x000fe400000012ff */
[----:B------:R-:W-:Y:S02]  /*1bde0*/  SHF.R.U64 R7, R7, 0x3, RZ ;  /* 0x0000000307077819 */ /* 0x000fe400000012ff */
[----:B------:R-:W-:Y:S02]  /*1bdf0*/  LOP3.LUT R32, R49, 0x380, RZ, 0xc0, !PT ;  /* 0x0000038031207812 */ /* 0x000fe400078ec0ff */
[----:B------:R-:W-:-:S02]  /*1be00*/  LOP3.LUT R14, R0, R45, RZ, 0x3c, !PT ;  /* 0x0000002d000e7212 */ /* 0x000fc400078e3cff */
[----:B------:R-:W-:Y:S01]  /*1be10*/  LOP3.LUT R28, R6, R47, RZ, 0x3c, !PT ;  /* 0x0000002f061c7212 */ /* 0x000fe200078e3cff */
[----:B------:R-:W1:Y:S01]  /*1be20*/  LDC.64 R44, c[0x0][0xc00] ;  /* 0x00030000ff2c7b82 */ /* 0x000e620000000a00 */
[----:B------:R-:W-:Y:S02]  /*1be30*/  LOP3.LUT R30, R7, R24, RZ, 0x3c, !PT ;  /* 0x00000018071e7212 */ /* 0x000fe400078e3cff */
[----:B------:R-:W-:Y:S02]  /*1be40*/  MOV R0, R4 ;  /* 0x0000000400007202 */ /* 0x000fe40000000f00 */
[----:B------:R-:W-:Y:S02]  /*1be50*/  F2FP.BF16.F32.PACK_AB R4, R21, R20 ;  /* 0x000000141504723e */ /* 0x000fe400000010ff */
[----:B------:R-:W-:Y:S02]  /*1be60*/  F2FP.BF16.F32.PACK_AB R5, R91, R90 ;  /* 0x0000005a5b05723e */ /* 0x000fe400000010ff */
[----:B------:R-:W-:-:S02]  /*1be70*/  F2FP.BF16.F32.PACK_AB R6, R93, R92 ;  /* 0x0000005c5d06723e */ /* 0x000fc400000010ff */
[----:B------:R-:W-:Y:S02]  /*1be80*/  F2FP.BF16.F32.PACK_AB R7, R95, R94 ;  /* 0x0000005e5f07723e */ /* 0x000fe400000010ff */
[----:B------:R-:W-:Y:S02]  /*1be90*/  SHF.R.U64 R32, R32, 0x3, RZ ;  /* 0x0000000320207819 */ /* 0x000fe400000012ff */
[----:B------:R-:W-:Y:S01]  /*1bea0*/  MOV R48, R10 ;  /* 0x0000000a00307202 */ /* 0x000fe20000000f00 */
[----:B------:R2:W-:Y:S01]  /*1beb0*/  STSM.16.M88.4 [R0], R4 ;  /* 0x0000000400007844 */ /* 0x0005e20000000200 */
[----:B------:R-:W-:Y:S02]  /*1bec0*/  LOP3.LUT R32, R32, R49, RZ, 0x3c, !PT ;  /* 0x0000003120207212 */ /* 0x000fe400078e3cff */
[----:B------:R-:W-:Y:S02]  /*1bed0*/  MOV R49, R8 ;  /* 0x0000000800317202 */ /* 0x000fe40000000f00 */
[----:B------:R-:W-:-:S02]  /*1bee0*/  F2FP.BF16.F32.PACK_AB R8, R105, R104 ;  /* 0x000000686908723e */ /* 0x000fc400000010ff */
[----:B------:R-:W-:Y:S02]  /*1bef0*/  F2FP.BF16.F32.PACK_AB R9, R107, R106 ;  /* 0x0000006a6b09723e */ /* 0x000fe400000010ff */
[----:B------:R-:W-:Y:S02]  /*1bf00*/  F2FP.BF16.F32.PACK_AB R10, R109, R108 ;  /* 0x0000006c6d0a723e */ /* 0x000fe400000010ff */
[----:B------:R-:W-:Y:S02]  /*1bf10*/  F2FP.BF16.F32.PACK_AB R11, R111, R110 ;  /* 0x0000006e6f0b723e */ /* 0x000fe400000010ff */
[----:B------:R-:W-:Y:S02]  /*1bf20*/  MOV R47, R12 ;  /* 0x0000000c002f7202 */ /* 0x000fe40000000f00 */
[----:B------:R-:W-:Y:S02]  /*1bf30*/  MOV R46, R14 ;  /* 0x0000000e002e7202 */ /* 0x000fe40000000f00 */
[----:B--2---:R-:W-:-:S02]  /*1bf40*/  F2FP.BF16.F32.PACK_AB R4, R97, R96 ;  /* 0x000000606104723e */ /* 0x004fc400000010ff */
[----:B------:R-:W-:Y:S02]  /*1bf50*/  F2FP.BF16.F32.PACK_AB R5, R99, R98 ;  /* 0x000000626305723e */ /* 0x000fe400000010ff */
[----:B------:R-:W-:Y:S02]  /*1bf60*/  F2FP.BF16.F32.PACK_AB R6, R101, R100 ;  /* 0x000000646506723e */ /* 0x000fe400000010ff */
[----:B------:R-:W-:Y:S02]  /*1bf70*/  F2FP.BF16.F32.PACK_AB R7, R103, R102 ;  /* 0x000000666707723e */ /* 0x000fe400000010ff */
[----:B------:R-:W-:Y:S02]  /*1bf80*/  MOV R41, R28 ;  /* 0x0000001c00297202 */ /* 0x000fe40000000f00 */
[----:B------:R-:W-:Y:S01]  /*1bf90*/  MOV R24, R30 ;  /* 0x0000001e00187202 */ /* 0x000fe20000000f00 */
[----:B------:R2:W-:Y:S01]  /*1bfa0*/  STSM.16.M88.4 [R49], R4 ;  /* 0x0000000431007844 */ /* 0x0005e20000000200 */
[----:B------:R-:W-:-:S02]  /*1bfb0*/  F2FP.BF16.F32.PACK_AB R12, R37, R36 ;  /* 0x00000024250c723e */ /* 0x000fc400000010ff */
[----:B------:R-:W-:Y:S01]  /*1bfc0*/  F2FP.BF16.F32.PACK_AB R13, R115, R114 ;  /* 0x00000072730d723e */ /* 0x000fe200000010ff */
[----:B------:R-:W-:Y:S01]  /*1bfd0*/  STSM.16.M88.4 [R48], R8 ;  /* 0x0000000830007844 */ /* 0x000fe20000000200 */
[----:B------:R-:W-:Y:S02]  /*1bfe0*/  F2FP.BF16.F32.PACK_AB R14, R117, R116 ;  /* 0x00000074750e723e */ /* 0x000fe400000010ff */
[----:B------:R-:W-:Y:S02]  /*1bff0*/  F2FP.BF16.F32.PACK_AB R15, R119, R118 ;  /* 0x00000076770f723e */ /* 0x000fe400000010ff */
[----:B------:R-:W-:Y:S02]  /*1c000*/  F2FP.BF16.F32.PACK_AB R28, R121, R120 ;  /* 0x00000078791c723e */ /* 0x000fe400000010ff */
[----:B------:R-:W-:Y:S01]  /*1c010*/  F2FP.BF16.F32.PACK_AB R29, R123, R122 ;  /* 0x0000007a7b1d723e */ /* 0x000fe200000010ff */
[----:B------:R3:W-:Y:S01]  /*1c020*/  STSM.16.M88.4 [R47], R12 ;  /* 0x0000000c2f007844 */ /* 0x0007e20000000200 */
[----:B------:R-:W-:-:S02]  /*1c030*/  F2FP.BF16.F32.PACK_AB R30, R125, R124 ;  /* 0x0000007c7d1e723e */ /* 0x000fc400000010ff */
[----:B------:R-:W-:Y:S02]  /*1c040*/  F2FP.BF16.F32.PACK_AB R31, R39, R38 ;  /* 0x00000026271f723e */ /* 0x000fe400000010ff */
[----:B------:R-:W-:Y:S02]  /*1c050*/  MOV R0, R32 ;  /* 0x0000002000007202 */ /* 0x000fe40000000f00 */
[----:B------:R-:W-:Y:S01]  /*1c060*/  F2FP.BF16.F32.PACK_AB R32, R129, R128 ;  /* 0x000000808120723e */ /* 0x000fe200000010ff */
[----:B------:R-:W-:Y:S01]  /*1c070*/  STSM.16.M88.4 [R46], R28 ;  /* 0x0000001c2e007844 */ /* 0x000fe20000000200 */
[----:B------:R-:W-:Y:S02]  /*1c080*/  F2FP.BF16.F32.PACK_AB R33, R131, R130 ;  /* 0x000000828321723e */ /* 0x000fe400000010ff */
[----:B------:R-:W-:Y:S02]  /*1c090*/  F2FP.BF16.F32.PACK_AB R35, R135, R134 ;  /* 0x000000868723723e */ /* 0x000fe400000010ff */
[----:B--2---:R-:W-:-:S02]  /*1c0a0*/  F2FP.BF16.F32.PACK_AB R4, R137, R136 ;  /* 0x000000888904723e */ /* 0x004fc400000010ff */
[----:B------:R-:W-:Y:S01]  /*1c0b0*/  F2FP.BF16.F32.PACK_AB R5, R139, R138 ;  /* 0x0000008a8b05723e */ /* 0x000fe200000010ff */
[----:B------:R-:W-:Y:S01]  /*1c0c0*/  STSM.16.M88.4 [R41], R32 ;  /* 0x0000002029007844 */ /* 0x000fe20000000200 */
[----:B------:R-:W-:Y:S01]  /*1c0d0*/  F2FP.BF16.F32.PACK_AB R6, R141, R140 ;  /* 0x0000008c8d06723e */ /* 0x000fe200000010ff */
[----:B---3--:R-:W-:Y:S01]  /*1c0e0*/  IMAD.MOV.U32 R15, RZ, RZ, RZ ;  /* 0x000000ffff0f7224 */ /* 0x008fe200078e00ff */
[----:B------:R-:W-:Y:S01]  /*1c0f0*/  F2FP.BF16.F32.PACK_AB R7, R143, R142 ;  /* 0x0000008e8f07723e */ /* 0x000fe200000010ff */
[----:B-1----:R-:W-:Y:S01]  /*1c100*/  IMAD.WIDE R12, R209, 0x4, R44 ;  /* 0x00000004d10c7825 */ /* 0x002fe200078e022c */
[----:B------:R-:W-:Y:S02]  /*1c110*/  F2FP.BF16.F32.PACK_AB R8, R145, R144 ;  /* 0x000000909108723e */ /* 0x000fe400000010ff */
[----:B------:R-:W-:Y:S01]  /*1c120*/  F2FP.BF16.F32.PACK_AB R9, R147, R146 ;  /* 0x000000929309723e */ /* 0x000fe200000010ff */
[----:B------:R-:W-:Y:S01]  /*1c130*/  STSM.16.M88.4 [R24], R4 ;  /* 0x0000000418007844 */ /* 0x000fe20000000200 */
[----:B------:R-:W-:-:S02]  /*1c140*/  F2FP.BF16.F32.PACK_AB R10, R149, R148 ;  /* 0x00000094950a723e */ /* 0x000fc400000010ff */
[----:B------:R-:W-:Y:S02]  /*1c150*/  F2FP.BF16.F32.PACK_AB R11, R151, R150 ;  /* 0x00000096970b723e */ /* 0x000fe400000010ff */
[----:B------:R-:W-:-:S03]  /*1c160*/  ISETP.NE.U32.AND P3, PT, RZ, UR4, PT ;  /* 0x00000004ff007c0c */ /* 0x000fc6000bf65070 */
[----:B------:R1:W-:Y:S01]  /*1c170*/  STSM.16.M88.4 [R0], R8 ;  /* 0x0000000800007844 */ /* 0x0003e20000000200 */
[----:B------:R-:W-:Y:S01]  /*1c180*/  BAR.SYNC.DEFER_BLOCKING 0x1, 0x100 ;  /* 0x0044000000007b1d */ /* 0x000fe20000010000 */
[----:B------:R-:W-:Y:S02]  /*1c190*/  ISETP.NE.AND.EX P3, PT, RZ, UR5, PT, P3 ;  /* 0x00000005ff007c0c */ /* 0x000fe4000bf65330 */
[----:B------:R-:W-:Y:S02]  /*1c1a0*/  ISETP.NE.U32.AND P0, PT, RZ, UR6, PT ;  /* 0x00000006ff007c0c */ /* 0x000fe4000bf05070 */
[----:B------:R-:W-:Y:S01]  /*1c1b0*/  ISETP.GT.AND P1, PT, R208, 0x1, PT ;  /* 0x00000001d000780c */ /* 0x000fe20003f24270 */
[----:B-1----:R-:W-:Y:S02]  /*1c1c0*/  IMAD.MOV.U32 R10, RZ, RZ, 0x9b8 ;  /* 0x000009b8ff0a7424 */ /* 0x002fe400078e00ff */
[----:B------:R-:W1:Y:S06]  /*1c1d0*/  LDC R0, c[0x0][0xbe8] ;  /* 0x0002fa00ff007b82 */ /* 0x000e6c0000000800 */
[----:B------:R-:W5:Y:S01]  /*1c1e0*/  @P3 LDG.E R15, desc[UR42][R12.64] ;  /* 0x0000002a0c0f3981 */ /* 0x000f62000c1e1900 */
[----:B------:R-:W-:Y:S01]  /*1c1f0*/  ISETP.NE.AND.EX P0, PT, RZ, UR7, PT, P0 ;  /* 0x00000007ff007c0c */ /* 0x000fe2000bf05300 */
[----:B------:R-:W-:-:S02]  /*1c200*/  ULDC UR6, c[0x0][0xa88] ;  /* 0x0002a20000067ab9 */ /* 0x000fc40000000800 */
[----:B------:R-:W-:-:S10]  /*1c210*/  IMAD.U32 R29, RZ, RZ, UR6 ;  /* 0x00000006ff1d7e24 */ /* 0x000fd4000f8e00ff */
[----:B------:R-:W2:Y:S01]  /*1c220*/  @P0 LDC.64 R4, c[0x0][0xc08] ;  /* 0x00030200ff040b82 */ /* 0x000ea20000000a00 */
[----:B------:R-:W-:-:S07]  /*1c230*/  SEL R10, R10, 0x978, P1 ;  /* 0x000009780a0a7807 */ /* 0x000fce0000800000 */
[----:B------:R3:W4:Y:S08]  /*1c240*/  LDC.64 R6, c[0x0][R10+0x218] ;  /* 0x000086000a067b82 */ /* 0x0007300000000a00 */
[----:B------:R3:W0:Y:S01]  /*1c250*/  LDC.64 R8, c[0x0][R10+0x228] ;  /* 0x00008a000a087b82 */ /* 0x0006220000000a00 */
[----:B--2---:R-:W-:-:S05]  /*1c260*/  @P0 IMAD.WIDE R4, R209, 0x4, R4 ;  /* 0x00000004d1040825 */ /* 0x004fca00078e0204 */
[----:B------:R2:W5:Y:S01]  /*1c270*/  @P0 LDG.E R29, desc[UR42][R4.64] ;  /* 0x0000002a041d0981 */ /* 0x000562000c1e1900 */
[----:B-1----:R-:W-:Y:S01]  /*1c280*/  ISETP.NE.AND P2, PT, R0, 0x1, PT ;  /* 0x000000010000780c */ /* 0x002fe20003f45270 */
[----:B--2---:R3:W1:Y:S01]  /*1c290*/  LDC.64 R4, c[0x0][R10+0x220] ;  /* 0x000088000a047b82 */ /* 0x0046620000000a00 */
[----:B0---4-:R-:W-:Y:S11]  /*1c2a0*/  @P0 BRA `(.L_x_7981) ;  /* 0x0000000000100947 */ /* 0x011ff60003800000 */
[----:B------:R-:W-:Y:S05]  /*1c2b0*/  @!P3 BRA `(.L_x_7981) ;  /* 0x00000000000cb947 */ /* 0x000fea0003800000 */
[----:B------:R-:W2:Y:S04]  /*1c2c0*/  LDG.E R14, desc[UR42][R12.64] ;  /* 0x0000002a0c0e7981 */ /* 0x000ea8000c1e1900 */
[----:B-----5:R-:W2:Y:S02]  /*1c2d0*/  LDG.E R29, desc[UR42][R12.64+0x4] ;  /* 0x0000042a0c1d7981 */ /* 0x020ea4000c1e1900 */
[----:B--2---:R-:W-:-:S07]  /*1c2e0*/  IMAD.IADD R29, R29, 0x1, -R14 ;  /* 0x000000011d1d7824 */ /* 0x004fce00078e0a0e */
.L_x_7981:
[----:B------:R-:W2:Y:S01]  /*1c2f0*/  LDL R28, [R1+0x48] ;  /* 0x00004800011c7983 */ /* 0x000ea20000100800 */
[----:B---3--:R-:W0:Y:S01]  /*1c300*/  LDC.64 R10, c[0x0][R10+0x210] ;  /* 0x000084000a0a7b82 */ /* 0x008e220000000a00 */
[----:B------:R-:W-:Y:S01]  /*1c310*/  ISETP.NE.U32.AND P0, PT, RZ, UR4, PT ;  /* 0x00000004ff007c0c */ /* 0x000fe2000bf05070 */
[-C--:B------:R-:W-:Y:S01]  /*1c320*/  IMAD R33, R7, R206.reuse, RZ ;  /* 0x000000ce07217224 */ /* 0x080fe200078e02ff */
[----:B------:R-:W-:Y:S01]  /*1c330*/  SHF.R.S32.HI R14, RZ, 0x1f, R209 ;  /* 0x0000001fff0e7819 */ /* 0x000fe200000114d1 */
[----:B------:R-:W-:Y:S01]  /*1c340*/  IMAD.WIDE.U32 R6, R6, R206, RZ ;  /* 0x000000ce06067225 */ /* 0x000fe200078e00ff */
[----:B------:R-:W-:-:S03]  /*1c350*/  ISETP.NE.AND.EX P0, PT, RZ, UR5, PT, P0 ;  /* 0x00000005ff007c0c */ /* 0x000fc6000bf05300 */
[----:B------:R-:W3:Y:S01]  /*1c360*/  @P2 LDC R24, c[0x0][0xbec] ;  /* 0x0002fb00ff182b82 */ /* 0x000ee20000000800 */
[----:B------:R-:W-:Y:S01]  /*1c370*/  SEL R57, R209, RZ, !P0 ;  /* 0x000000ffd1397207 */ /* 0x000fe20004000000 */
[----:B------:R-:W-:Y:S01]  /*1c380*/  IMAD.IADD R45, R195, 0x1, R192 ;  /* 0x00000001c32d7824 */ /* 0x000fe200078e02c0 */
[----:B------:R-:W-:Y:S01]  /*1c390*/  SEL R31, R14, RZ, !P0 ;  /* 0x000000ff0e1f7207 */ /* 0x000fe20004000000 */
[----:B------:R-:W-:Y:S01]  /*1c3a0*/  IMAD.IADD R7, R7, 0x1, R33 ;  /* 0x0000000107077824 */ /* 0x000fe200078e0221 */
[----:B-----5:R-:W-:Y:S01]  /*1c3b0*/  SHF.R.S32.HI R14, RZ, 0x1f, R15 ;  /* 0x0000001fff0e7819 */ /* 0x020fe2000001140f */
[----:B-1----:R-:W-:Y:S02]  /*1c3c0*/  IMAD R5, R5, R57, RZ ;  /* 0x0000003905057224 */ /* 0x002fe400078e02ff */
[----:B------:R-:W1:Y:S02]  /*1c3d0*/  @P2 LDC R41, c[0x0][0xbf0] ;  /* 0x0002fc00ff292b82 */ /* 0x000e640000000800 */
[C---:B------:R-:W-:Y:S01]  /*1c3e0*/  IMAD R35, R4.reuse, R31, R5 ;  /* 0x0000001f04237224 */ /* 0x040fe200078e0205 */
[----:B------:R-:W-:Y:S01]  /*1c3f0*/  SEL R31, R215, RZ, P1 ;  /* 0x000000ffd71f7207 */ /* 0x000fe20000800000 */
[----:B------:R-:W-:-:S04]  /*1c400*/  IMAD.WIDE.U32 R4, R4, R57, RZ ;  /* 0x0000003904047225 */ /* 0x000fc800078e00ff */
[----:B------:R-:W4:Y:S01]  /*1c410*/  LDC.64 R12, c[0x0][0xba8] ;  /* 0x0002ea00ff0c7b82 */ /* 0x000f220000000a00 */
[----:B------:R-:W-:Y:S01]  /*1c420*/  IADD3 R6, P0, P3, R4, R6, R15 ;  /* 0x0000000604067210 */ /* 0x000fe20007b1e00f */
[----:B------:R-:W-:Y:S02]  /*1c430*/  IMAD.IADD R35, R5, 0x1, R35 ;  /* 0x0000000105237824 */ /* 0x000fe400078e0223 */
[----:B------:R-:W-:Y:S02]  /*1c440*/  IMAD.MOV.U32 R5, RZ, RZ, R45 ;  /* 0x000000ffff057224 */ /* 0x000fe400078e002d */
[----:B------:R-:W-:Y:S01]  /*1c450*/  IMAD R33, R9, R31, RZ ;  /* 0x0000001f09217224 */ /* 0x000fe200078e02ff */
[----:B------:R-:W-:Y:S01]  /*1c460*/  IADD3.X R7, R35, R7, R14, P0, P3 ;  /* 0x0000000723077210 */ /* 0x000fe200007e640e */
[----:B---3--:R-:W-:-:S04]  /*1c470*/  @P2 IMAD.HI.U32 R4, R45, R24, RZ ;  /* 0x000000182d042227 */ /* 0x008fc800078e00ff */
[----:B------:R-:W-:Y:S01]  /*1c480*/  IMAD.WIDE.U32 R8, R8, R31, RZ ;  /* 0x0000001f08087225 */ /* 0x000fe200078e00ff */
[----:B-1----:R-:W-:-:S03]  /*1c490*/  @P2 SHF.R.U32.HI R5, RZ, R41, R4 ;  /* 0x00000029ff052219 */ /* 0x002fc60000011604 */
[----:B------:R-:W-:Y:S01]  /*1c4a0*/  IMAD.IADD R33, R9, 0x1, R33 ;  /* 0x0000000109217824 */ /* 0x000fe200078e0221 */
[----:B------:R-:W-:Y:S01]  /*1c4b0*/  IADD3 R8, P0, P3, R5, R6, R8 ;  /* 0x0000000605087210 */ /* 0x000fe20007b1e008 */
[--C-:B------:R-:W-:Y:S01]  /*1c4c0*/  IMAD.MOV R31, RZ, RZ, -R5.reuse ;  /* 0x000000ffff1f7224 */ /* 0x100fe200078e0a05 */
[----:B------:R-:W-:Y:S01]  /*1c4d0*/  SHF.R.S32.HI R4, RZ, 0x1f, R5 ;  /* 0x0000001fff047819 */ /* 0x000fe20000011405 */
[----:B----4-:R-:W1:Y:S02]  /*1c4e0*/  @!P1 LDC R12, c[0x0][0xb50] ;  /* 0x0002d400ff0c9b82 */ /* 0x010e640000000800 */
[----:B------:R-:W-:Y:S01]  /*1c4f0*/  IMAD R5, R0, R31, R45 ;  /* 0x0000001f00057224 */ /* 0x000fe200078e022d */
[----:B------:R-:W-:-:S03]  /*1c500*/  IADD3.X R9, R4, R7, R33, P0, P3 ;  /* 0x0000000704097210 */ /* 0x000fc600007e6421 */
[-C--:B0-----:R-:W-:Y:S01]  /*1c510*/  IMAD R4, R11, R5.reuse, RZ ;  /* 0x000000050b047224 */ /* 0x081fe200078e02ff */
[----:B------:R-:W-:Y:S01]  /*1c520*/  SHF.R.S32.HI R7, RZ, 0x1f, R5 ;  /* 0x0000001fff077819 */ /* 0x000fe20000011405 */
[C---:B------:R-:W-:Y:S01]  /*1c530*/  IMAD.WIDE.U32 R8, R10.reuse, R5, R8 ;  /* 0x000000050a087225 */ /* 0x040fe200078e0008 */
[----:B------:R-:W0:Y:S03]  /*1c540*/  @!P1 LDC R13, c[0x0][0xb54] ;  /* 0x0002d500ff0d9b82 */ /* 0x000e260000000800 */
[----:B------:R-:W-:-:S04]  /*1c550*/  IMAD R7, R10, R7, R4 ;  /* 0x000000070a077224 */ /* 0x000fc800078e0204 */
[----:B------:R-:W-:Y:S02]  /*1c560*/  IMAD.IADD R4, R9, 0x1, R7 ;  /* 0x0000000109047824 */ /* 0x000fe400078e0207 */
[----:B------:R-:W-:Y:S01]  /*1c570*/  IMAD R9, R29, R0, RZ ;  /* 0x000000001d097224 */ /* 0x000fe200078e02ff */
[----:B-1----:R-:W-:-:S05]  /*1c580*/  LEA R12, P0, R8, R12, 0x2 ;  /* 0x0000000c080c7211 */ /* 0x002fca00078010ff */
[----:B------:R-:W-:Y:S01]  /*1c590*/  SHFL.IDX PT, R6, R12, 0x1, 0x1c1f ;  /* 0x003c1f000c067f89 */ /* 0x000fe200000e0000 */
[----:B0-----:R-:W-:-:S03]  /*1c5a0*/  LEA.HI.X R13, R8, R13, R4, 0x2, P0 ;  /* 0x0000000d080d7211 */ /* 0x001fc600000f1404 */
[----:B------:R-:W-:Y:S01]  /*1c5b0*/  SHFL.IDX PT, R4, R12, RZ, 0x1c1f ;  /* 0x001c1fff0c047589 */ /* 0x000fe200000e0000 */
[----:B------:R-:W-:-:S03]  /*1c5c0*/  LOP3.LUT P0, RZ, R233, 0x3, RZ, 0xc0, !PT ;  /* 0x00000003e9ff7812 */ /* 0x000fc6000780c0ff */
[----:B------:R-:W0:Y:S04]  /*1c5d0*/  SHFL.IDX PT, R5, R13, RZ, 0x1c1f ;  /* 0x001c1fff0d057589 */ /* 0x000e2800000e0000 */
[----:B------:R-:W1:Y:S01]  /*1c5e0*/  SHFL.IDX PT, R7, R13, 0x1, 0x1c1f ;  /* 0x003c1f000d077f89 */ /* 0x000e6200000e0000 */
[----:B--2---:R-:W-:-:S04]  /*1c5f0*/  IMAD.IADD R10, R28, 0x1, R192 ;  /* 0x000000011c0a7824 */ /* 0x004fc800078e02c0 */
[C---:B------:R-:W-:Y:S01]  /*1c600*/  VIADD R8, R10.reuse, 0x8 ;  /* 0x000000080a087836 */ /* 0x040fe20000000000 */
[----:B------:R-:W-:-:S04]  /*1c610*/  ISETP.GE.OR P3, PT, R10, R9, P0 ;  /* 0x000000090a00720c */ /* 0x000fc80000766670 */
[----:B------:R-:W-:-:S09]  /*1c620*/  ISETP.GE.OR P0, PT, R8, R9, P0 ;  /* 0x000000090800720c */ /* 0x000fd20000706670 */
[----:B0-----:R0:W-:Y:S04]  /*1c630*/  @!P3 ST.E desc[UR42][R4.64], R40 ;  /* 0x000000280400b985 */ /* 0x0011e8000c10192a */
[----:B-1----:R0:W-:Y:S01]  /*1c640*/  @!P0 ST.E desc[UR42][R6.64], R3 ;  /* 0x0000000306008985 */ /* 0x0021e2000c10192a */
[----:B------:R-:W-:Y:S05]  /*1c650*/  @P1 BRA `(.L_x_7982) ;  /* 0x0000000800a41947 */ /* 0x000fea0003800000 */
[----:B------:R-:W-:Y:S01]  /*1c660*/  IMAD.SHL.U32 R28, R23, 0x40, RZ ;  /* 0x00000040171c7824 */ /* 0x000fe200078e00ff */
[----:B------:R-:W-:Y:S01]  /*1c670*/  ULDC.64 UR4, c[0x0][0xaa0] ;  /* 0x0002a80000047ab9 */ /* 0x000fe20000000a00 */
[----:B------:R-:W1:Y:S02]  /*1c680*/  @P2 LDC R13, c[0x0][0xbec] ;  /* 0x0002fb00ff0d2b82 */ /* 0x000e640000000800 */
[----:B0-----:R-:W-:-:S04]  /*1c690*/  IMAD.IADD R3, R16, 0x1, R28 ;  /* 0x0000000110037824 */ /* 0x001fc800078e021c */
[----:B------:R-:W-:-:S03]  /*1c6a0*/  IMAD.WIDE R42, R3, 0x2, R42 ;  /* 0x00000002032a7825 */ /* 0x000fc600078e022a */
[C---:B------:R-:W-:Y:S02]  /*1c6b0*/  IADD3 R33, P0, R42.reuse, 0x2000, RZ ;  /* 0x000020002a217810 */ /* 0x040fe40007f1e0ff */
[----:B------:R-:W-:Y:S02]  /*1c6c0*/  IADD3 R29, P5, R42, 0x1000, RZ ;  /* 0x000010002a1d7810 */ /* 0x000fe40007fbe0ff */
[----:B------:R-:W-:Y:S02]  /*1c6d0*/  LOP3.LUT R32, R33, 0x380, RZ, 0xc0, !PT ;  /* 0x0000038021207812 */ /* 0x000fe400078ec0ff */
[----:B------:R-:W-:Y:S02]  /*1c6e0*/  LOP3.LUT R28, R29, 0x380, RZ, 0xc0, !PT ;  /* 0x000003801d1c7812 */ /* 0x000fe400078ec0ff */
[----:B------:R-:W-:Y:S01]  /*1c6f0*/  SHF.R.U64 R32, R32, 0x3, RZ ;  /* 0x0000000320207819 */ /* 0x000fe200000012ff */
[----:B------:R-:W-:Y:S01]  /*1c700*/  IMAD R14, R14, UR4, RZ ;  /* 0x000000040e0e7c24 */ /* 0x000fe2000f8e02ff */
[----:B------:R-:W-:-:S02]  /*1c710*/  SHF.R.U64 R28, R28, 0x3, RZ ;  /* 0x000000031c1c7819 */ /* 0x000fc400000012ff */
[----:B------:R-:W-:Y:S01]  /*1c720*/  LOP3.LUT R32, R32, R33, RZ, 0x3c, !PT ;  /* 0x0000002120207212 */ /* 0x000fe200078e3cff */
[--C-:B------:R-:W-:Y:S01]  /*1c730*/  IMAD.X R33, RZ, RZ, R43.reuse, P0 ;  /* 0x000000ffff217224 */ /* 0x100fe200000e062b */
[----:B------:R-:W-:Y:S02]  /*1c740*/  IADD3 R6, P0, R42, 0x7000, RZ ;  /* 0x000070002a067810 */ /* 0x000fe40007f1e0ff */
[----:B------:R-:W-:Y:S01]  /*1c750*/  LOP3.LUT R28, R28, R29, RZ, 0x3c, !PT ;  /* 0x0000001d1c1c7212 */ /* 0x000fe200078e3cff */
[--C-:B------:R-:W-:Y:S01]  /*1c760*/  IMAD.X R29, RZ, RZ, R43.reuse, P5 ;  /* 0x000000ffff1d7224 */ /* 0x100fe200028e062b */
[----:B------:R-:W-:Y:S01]  /*1c770*/  LOP3.LUT R3, R6, 0x380, RZ, 0xc0, !PT ;  /* 0x0000038006037812 */ /* 0x000fe200078ec0ff */
[----:B------:R-:W-:Y:S01]  /*1c780*/  IMAD.WIDE.U32 R10, R15, UR4, RZ ;  /* 0x000000040f0a7c25 */ /* 0x000fe2000f8e00ff */
[C---:B------:R-:W-:Y:S01]  /*1c790*/  IADD3 R37, P1, R42.reuse, 0x3000, RZ ;  /* 0x000030002a257810 */ /* 0x040fe20007f3e0ff */
[----:B------:R-:W5:Y:S01]  /*1c7a0*/  LD.E.128 R32, desc[UR42][R32.64] ;  /* 0x0000002a20207980 */ /* 0x000f62000c101d00 */
[----:B------:R-:W-:Y:S01]  /*1c7b0*/  SHF.R.U64 R3, R3, 0x3, RZ ;  /* 0x0000000303037819 */ /* 0x000fe200000012ff */
[----:B------:R-:W-:Y:S01]  /*1c7c0*/  IMAD.X R53, RZ, RZ, R43, P0 ;  /* 0x000000ffff357224 */ /* 0x000fe200000e062b */
[C---:B------:R-:W-:Y:S01]  /*1c7d0*/  IADD3 R41, P3, R42.reuse, 0x4000, RZ ;  /* 0x000040002a297810 */ /* 0x040fe20007f7e0ff */
[----:B------:R-:W5:Y:S01]  /*1c7e0*/  LD.E.128 R28, desc[UR42][R28.64] ;  /* 0x0000002a1c1c7980 */ /* 0x000f62000c101d00 */
[----:B------:R-:W-:Y:S01]  /*1c7f0*/  LOP3.LUT R52, R3, R6, RZ, 0x3c, !PT ;  /* 0x0000000603347212 */ /* 0x000fe200078e3cff */
[----:B------:R-:W-:Y:S01]  /*1c800*/  IMAD R3, R15, UR5, R14 ;  /* 0x000000050f037c24 */ /* 0x000fe2000f8e020e */
[C---:B------:R-:W-:Y:S01]  /*1c810*/  IADD3 R45, P4, R42.reuse, 0x5000, RZ ;  /* 0x000050002a2d7810 */ /* 0x040fe20007f9e0ff */
[----:B------:R-:W0:Y:S01]  /*1c820*/  @P2 LDC R14, c[0x0][0xbf0] ;  /* 0x0002fc00ff0e2b82 */ /* 0x000e220000000800 */
[----:B------:R-:W-:Y:S01]  /*1c830*/  IADD3 R49, P5, R42, 0x6000, RZ ;  /* 0x000060002a317810 */ /* 0x000fe20007fbe0ff */
[----:B------:R-:W-:Y:S01]  /*1c840*/  ULDC.64 UR4, c[0x0][0xae8] ;  /* 0x0002ba0000047ab9 */ /* 0x000fe20000000a00 */
[----:B------:R-:W-:Y:S01]  /*1c850*/  LOP3.LUT R36, R37, 0x380, RZ, 0xc0, !PT ;  /* 0x0000038025247812 */ /* 0x000fe200078ec0ff */
[----:B------:R-:W5:Y:S01]  /*1c860*/  LD.E.128 R52, desc[UR42][R52.64] ;  /* 0x0000002a34347980 */ /* 0x000f62000c101d00 */
[----:B------:R-:W-:-:S02]  /*1c870*/  LOP3.LUT R40, R41, 0x380, RZ, 0xc0, !PT ;  /* 0x0000038029287812 */ /* 0x000fc400078ec0ff */
[----:B------:R-:W-:Y:S02]  /*1c880*/  LOP3.LUT R44, R45, 0x380, RZ, 0xc0, !PT ;  /* 0x000003802d2c7812 */ /* 0x000fe400078ec0ff */
[----:B------:R-:W-:Y:S02]  /*1c890*/  LOP3.LUT R48, R49, 0x380, RZ, 0xc0, !PT ;  /* 0x0000038031307812 */ /* 0x000fe400078ec0ff */
[----:B------:R-:W-:Y:S01]  /*1c8a0*/  LOP3.LUT R5, R42, 0x380, RZ, 0xc0, !PT ;  /* 0x000003802a057812 */ /* 0x000fe200078ec0ff */
[----:B------:R-:W-:Y:S01]  /*1c8b0*/  IMAD.IADD R11, R11, 0x1, R3 ;  /* 0x000000010b0b7824 */ /* 0x000fe200078e0203 */
[----:B------:R-:W-:Y:S01]  /*1c8c0*/  SHF.R.U64 R36, R36, 0x3, RZ ;  /* 0x0000000324247819 */ /* 0x000fe200000012ff */
[----:B------:R-:W-:Y:S01]  /*1c8d0*/  IMAD R3, R207, 0x20, R23 ;  /* 0x00000020cf037824 */ /* 0x000fe200078e0217 */
[----:B------:R-:W-:Y:S02]  /*1c8e0*/  SHF.R.U64 R40, R40, 0x3, RZ ;  /* 0x0000000328287819 */ /* 0x000fe400000012ff */
[----:B------:R-:W-:-:S02]  /*1c8f0*/  SHF.R.U64 R44, R44, 0x3, RZ ;  /* 0x000000032c2c7819 */ /* 0x000fc400000012ff */
        /* <DEDUP_REMOVED lines=13> */
[----:B------:R-:W-:Y:S01]  /*1c9d0*/  IMAD.MOV.U32 R5, RZ, RZ, R43 ;  /* 0x000000ffff057224 */ /* 0x000fe200078e002b */
[----:B------:R-:W5:Y:S01]  /*1c9e0*/  LD.E.128 R36, desc[UR42][R36.64] ;  /* 0x0000002a24247980 */ /* 0x000f62000c101d00 */
[----:B------:R-:W-:-:S02]  /*1c9f0*/  IMAD.IADD R12, R192, 0x1, R3 ;  /* 0x00000001c00c7824 */ /* 0x000fc400078e0203 */
[----:B------:R-:W-:Y:S01]  /*1ca00*/  IMAD R11, R206, UR5, R11 ;  /* 0x00000005ce0b7c24 */ /* 0x000fe2000f8e020b */
[----:B------:R-:W-:Y:S01]  /*1ca10*/  ULDC.64 UR4, c[0x0][0xaf0] ;  /* 0x0002bc0000047ab9 */ /* 0x000fe20000000a00 */
[----:B-1----:R-:W-:Y:S01]  /*1ca20*/  @P2 IMAD.HI.U32 R3, R12, R13, RZ ;  /* 0x0000000d0c032227 */ /* 0x002fe200078e00ff */
[----:B------:R-:W5:Y:S03]  /*1ca30*/  LD.E.128 R4, desc[UR42][R4.64] ;  /* 0x0000002a04047980 */ /* 0x000f66000c101d00 */
[----:B------:R-:W-:Y:S01]  /*1ca40*/  IMAD R8, R8, UR4, RZ ;  /* 0x0000000408087c24 */ /* 0x000fe2000f8e02ff */
[----:B------:R-:W5:Y:S01]  /*1ca50*/  LD.E.128 R40, desc[UR42][R40.64] ;  /* 0x0000002a28287980 */ /* 0x000f62000c101d00 */
[----:B------:R-:W-:-:S03]  /*1ca60*/  IMAD.MOV.U32 R13, RZ, RZ, R12 ;  /* 0x000000ffff0d7224 */ /* 0x000fc600078e000c */
[----:B------:R-:W5:Y:S01]  /*1ca70*/  LD.E.128 R44, desc[UR42][R44.64] ;  /* 0x0000002a2c2c7980 */ /* 0x000f62000c101d00 */
[----:B------:R-:W-:-:S03]  /*1ca80*/  IMAD R15, R57, UR5, R8 ;  /* 0x00000005390f7c24 */ /* 0x000fc6000f8e0208 */
[----:B------:R-:W5:Y:S01]  /*1ca90*/  LD.E.128 R48, desc[UR42][R48.64] ;  /* 0x0000002a30307980 */ /* 0x000f62000c101d00 */
[----:B------:R-:W-:Y:S01]  /*1caa0*/  IMAD.WIDE.U32 R10, R57, UR4, R10 ;  /* 0x00000004390a7c25 */ /* 0x000fe2000f8e000a */
[----:B0-----:R-:W-:Y:S01]  /*1cab0*/  @P2 SHF.R.U32.HI R13, RZ, R14, R3 ;  /* 0x0000000eff0d2219 */ /* 0x001fe20000011603 */
[----:B------:R-:W-:Y:S01]  /*1cac0*/  ULDC.64 UR4, c[0x0][0xae0] ;  /* 0x0002b80000047ab9 */ /* 0x000fe20000000a00 */
[----:B------:R-:W-:Y:S01]  /*1cad0*/  @!PT LDS RZ, [RZ] ;  /* 0x00000000fffff984 */ /* 0x000fe20000000800 */
[----:B------:R-:W-:Y:S01]  /*1cae0*/  @!PT LDS RZ, [RZ] ;  /* 0x00000000fffff984 */ /* 0x000fe20000000800 */
[----:B------:R-:W-:Y:S01]  /*1caf0*/  @!PT LDS RZ, [RZ] ;  /* 0x00000000fffff984 */ /* 0x000fe20000000800 */
[----:B------:R-:W-:Y:S01]  /*1cb00*/  @!PT LDS RZ, [RZ] ;  /* 0x00000000fffff984 */ /* 0x000fe20000000800 */
[----:B------:R0:W-:Y:S06]  /*1cb10*/  MEMBAR.ALL.CTA ;  /* 0x0000000000007992 */ /* 0x0001ec0000008000 */
[----:B0-----:R-:W0:Y:S01]  /*1cb20*/  FENCE.VIEW.ASYNC.S ;  /* 0x00000000000073c6 */ /* 0x001e220000000000 */
[----:B------:R-:W-:Y:S01]  /*1cb30*/  IMAD.IADD R11, R11, 0x1, R15 ;  /* 0x000000010b0b7824 */ /* 0x000fe200078e020f */
[--C-:B------:R-:W-:Y:S01]  /*1cb40*/  SHF.R.S32.HI R8, RZ, 0x1f, R13.reuse ;  /* 0x0000001fff087819 */ /* 0x100fe2000001140d */
[----:B------:R-:W-:-:S04]  /*1cb50*/  IMAD.MOV R15, RZ, RZ, -R13 ;  /* 0x000000ffff0f7224 */ /* 0x000fc800078e0a0d */
[----:B------:R-:W-:Y:S02]  /*1cb60*/  IMAD R15, R0, R15, R12 ;  /* 0x0000000f000f7224 */ /* 0x000fe400078e020c */
[----:B------:R-:W-:Y:S02]  /*1cb70*/  IMAD R8, R8, UR4, RZ ;  /* 0x0000000408087c24 */ /* 0x000fe4000f8e02ff */
[----:B------:R-:W-:Y:S01]  /*1cb80*/  VIADD R3, R2, 0x28820 ;  /* 0x0002882002037836 */ /* 0x000fe20000000000 */
[----:B------:R-:W-:Y:S01]  /*1cb90*/  SHF.R.S32.HI R0, RZ, 0x1f, R15 ;  /* 0x0000001fff007819 */ /* 0x000fe2000001140f */
[C---:B------:R-:W-:Y:S02]  /*1cba0*/  IMAD R21, R13.reuse, UR5, R8 ;  /* 0x000000050d157c24 */ /* 0x040fe4000f8e0208 */
[----:B------:R-:W-:Y:S01]  /*1cbb0*/  IMAD.WIDE.U32 R10, R13, UR4, R10 ;  /* 0x000000040d0a7c25 */ /* 0x000fe2000f8e000a */
[----:B------:R-:W-:Y:S01]  /*1cbc0*/  ULDC.64 UR4, c[0x0][0xad8] ;  /* 0x0002b60000047ab9 */ /* 0x000fe20000000a00 */
[----:B------:R-:W-:-:S02]  /*1cbd0*/  PRMT R3, RZ, 0x654, R3 ;  /* 0x00000654ff037816 */ /* 0x000fc40000000003 */
[----:B------:R-:W-:Y:S02]  /*1cbe0*/  IMAD.IADD R11, R11, 0x1, R21 ;  /* 0x000000010b0b7824 */ /* 0x000fe400078e0215 */
[----:B------:R-:W-:Y:S02]  /*1cbf0*/  IMAD R0, R0, UR4, RZ ;  /* 0x0000000400007c24 */ /* 0x000fe4000f8e02ff */
[C---:B------:R-:W-:Y:S01]  /*1cc00*/  IMAD.WIDE.U32 R10, R15.reuse, UR4, R10 ;  /* 0x000000040f0a7c25 */ /* 0x040fe2000f8e000a */
[----:B0-----:R0:W-:Y:S03]  /*1cc10*/  SYNCS.ARRIVE.TRANS64.RED.A1T0 RZ, [R3+URZ], RZ ;  /* 0x000000ff03ff79a7 */ /* 0x0011e6000810043f */
[----:B0-----:R-:W-:Y:S01]  /*1cc20*/  IMAD R3, R15, UR5, R0 ;  /* 0x000000050f037c24 */ /* 0x001fe2000f8e0200 */
[----:B------:R-:W-:Y:S02]  /*1cc30*/  ULDC.64 UR4, c[0x0][0xa80] ;  /* 0x0002a00000047ab9 */ /* 0x000fe40000000a00 */
[----:B------:R-:W-:Y:S01]  /*1cc40*/  LEA R0, P0, R10, UR4, 0x1 ;  /* 0x000000040a007c11 */ /* 0x000fe2000f8008ff */
[----:B------:R-:W-:Y:S01]  /*1cc50*/  IMAD.IADD R3, R11, 0x1, R3 ;  /* 0x000000010b037824 */ /* 0x000fe200078e0203 */
[----:B------:R-:W-:Y:S01]  /*1cc60*/  UMOV UR4, 0xffffffff ;  /* 0xffffffff00047882 */ /* 0x000fe20000000000 */
[----:B------:R-:W-:-:S03]  /*1cc70*/  IMAD.IADD R192, R23, 0x1, R192 ;  /* 0x0000000117c07824 */ /* 0x000fc600078e02c0 */
[----:B------:R-:W-:Y:S01]  /*1cc80*/  LEA.HI.X R8, R10, UR5, R3, 0x1, P0 ;  /* 0x000000050a087c11 */ /* 0x000fe200080f0c03 */
[----:B------:R-:W-:Y:S06]  /*1cc90*/  BRA.DIV UR4, `(.L_x_7983) ;  /* 0x000000c204287947 */ /* 0x000fec000b800000 */
[----:B------:R0:W1:Y:S04]  /*1cca0*/  SHFL.IDX PT, R3, R8, RZ, 0x181f ;  /* 0x00181fff08037589 */ /* 0x00006800000e0000 */
[----:B------:R0:W2:Y:S02]  /*1ccb0*/  SHFL.IDX PT, R14, R0, RZ, 0x181f ;  /* 0x00181fff000e7589 */ /* 0x0000a400000e0000 */
.L_x_8246:
[----:B------:R-:W-:Y:S01]  /*1ccc0*/  ISETP.GE.AND P0, PT, R192, R9, PT ;  /* 0x00000009c000720c */ /* 0x000fe20003f06270 */
[----:B------:R-:W-:-:S12]  /*1ccd0*/  BSSY B1, `(.L_x_7984) ;  /* 0x000000b000017945 */ /* 0x000fd80003800000 */
[----:B------:R-:W-:Y:S05]  /*1cce0*/  @P0 BRA `(.L_x_7985) ;  /* 0x0000000000240947 */ /* 0x000fea0003800000 */
[----:B------:R-:W-:Y:S02]  /*1ccf0*/  ULDC UR4, c[0x0][0xac8] ;  /* 0x0002b20000047ab9 */ /* 0x000fe40000000800 */
[----:B------:R-:W-:Y:S02]  /*1cd00*/  ISETP.GE.AND P0, PT, R16, UR4, PT ;  /* 0x0000000410007c0c */ /* 0x000fe4000bf06270 */
[----:B------:R-:W-:-:S11]  /*1cd10*/  ISETP.GE.AND P1, PT, R190, UR4, PT ;  /* 0x00000004be007c0c */ /* 0x000fd6000bf26270 */
[-C--:B--2---:R-:W-:Y:S02]  /*1cd20*/  @!P0 LEA R10, P2, R16, R14.reuse, 0x1 ;  /* 0x0000000e100a8211 */ /* 0x084fe400078408ff */
[----:B------:R-:W-:Y:S02]  /*1cd30*/  @!P1 LEA R14, P3, R190, R14, 0x1 ;  /* 0x0000000ebe0e9211 */ /* 0x000fe400078608ff */
[-C--:B-1----:R-:W-:Y:S02]  /*1cd40*/  @!P0 LEA.HI.X R11, R16, R3.reuse, R17, 0x1, P2 ;  /* 0x00000003100b8211 */ /* 0x082fe400010f0c11 */
[----:B------:R-:W-:-:S03]  /*1cd50*/  @!P1 LEA.HI.X R15, R190, R3, R214, 0x1, P3 ;  /* 0x00000003be0f9211 */ /* 0x000fc600018f0cd6 */
[----:B-----5:R3:W-:Y:S04]  /*1cd60*/  @!P0 ST.E.128 desc[UR42][R10.64], R4 ;  /* 0x000000040a008985 */ /* 0x0207e8000c101d2a */
[----:B------:R3:W-:Y:S02]  /*1cd70*/  @!P1 ST.E.128 desc[UR42][R14.64], R40 ;  /* 0x000000280e009985 */ /* 0x0007e4000c101d2a */
.L_x_7985:
[----:B------:R-:W-:Y:S05]  /*1cd80*/  BSYNC B1 ;  /* 0x0000000000017941 */ /* 0x000fea0003800000 */
.L_x_7984:
[----:B------:R-:W-:-:S03]  /*1cd90*/  UMOV UR4, 0xffffffff ;  /* 0xffffffff00047882 */ /* 0x000fc60000000000 */
[----:B------:R-:W-:Y:S05]  /*1cda0*/  BRA.DIV UR4, `(.L_x_7986) ;  /* 0x000000c204187947 */ /* 0x000fea000b800000 */
[----:B-1----:R1:W4:Y:S04]  /*1cdb0*/  SHFL.IDX PT, R3, R8, 0x1, 0x181f ;  /* 0x00381f0008037f89 */ /* 0x00232800000e0000 */
[----:B--23--:R1:W2:Y:S02]  /*1cdc0*/  SHFL.IDX PT, R14, R0, 0x1, 0x181f ;  /* 0x00381f00000e7f89 */ /* 0x00c2a400000e0000 */
.L_x_8250:
[----:B-----5:R-:W-:Y:S01]  /*1cdd0*/  VIADD R4, R192, 0x20 ;  /* 0x00000020c0047836 */ /* 0x020fe20000000000 */
[----:B------:R-:W-:Y:S04]  /*1cde0*/  BSSY B1, `(.L_x_7987) ;  /* 0x000000c000017945 */ /* 0x000fe80003800000 */
[----:B------:R-:W-:-:S13]  /*1cdf0*/  ISETP.GE.AND P0, PT, R4, R9, PT ;  /* 0x000000090400720c */ /* 0x000fda0003f06270 */
[----:B------:R-:W-:Y:S05]  /*1ce00*/  @P0 BRA `(.L_x_7988) ;  /* 0x0000000000240947 */ /* 0x000fea0003800000 */
[----:B------:R-:W-:Y:S02]  /*1ce10*/  ULDC UR4, c[0x0][0xac8] ;  /* 0x0002b20000047ab9 */ /* 0x000fe40000000800 */
[----:B------:R-:W-:Y:S02]  /*1ce20*/  ISETP.GE.AND P2, PT, R16, UR4, PT ;  /* 0x0000000410007c0c */ /* 0x000fe4000bf46270 */
[----:B------:R-:W-:-:S11]  /*1ce30*/  ISETP.GE.AND P3, PT, R190, UR4, PT ;  /* 0x00000004be007c0c */ /* 0x000fd6000bf66270 */
[-C--:B--2---:R-:W-:Y:S02]  /*1ce40*/  @!P2 LEA R4, P0, R16, R14.reuse, 0x1 ;  /* 0x0000000e1004a211 */ /* 0x084fe400078008ff */
[----:B------:R-:W-:Y:S02]  /*1ce50*/  @!P3 LEA R14, P1, R190, R14, 0x1 ;  /* 0x0000000ebe0eb211 */ /* 0x000fe400078208ff */
[-C--:B----4-:R-:W-:Y:S02]  /*1ce60*/  @!P2 LEA.HI.X R5, R16, R3.reuse, R17, 0x1, P0 ;  /* 0x000000031005a211 */ /* 0x090fe400000f0c11 */
[----:B------:R-:W-:-:S03]  /*1ce70*/  @!P3 LEA.HI.X R15, R190, R3, R214, 0x1, P1 ;  /* 0x00000003be0fb211 */ /* 0x000fc600008f0cd6 */
[----:B------:R3:W-:Y:S04]  /*1ce80*/  @!P2 ST.E.128 desc[UR42][R4.64], R28 ;  /* 0x0000001c0400a985 */ /* 0x0007e8000c101d2a */
[----:B------:R3:W-:Y:S02]  /*1ce90*/  @!P3 ST.E.128 desc[UR42][R14.64], R44 ;  /* 0x0000002c0e00b985 */ /* 0x0007e4000c101d2a */
.L_x_7988:
[----:B------:R-:W-:Y:S05]  /*1cea0*/  BSYNC B1 ;  /* 0x0000000000017941 */ /* 0x000fea0003800000 */
.L_x_7987:
[----:B------:R-:W-:-:S03]  /*1ceb0*/  UMOV UR4, 0xffffffff ;  /* 0xffffffff00047882 */ /* 0x000fc60000000000 */
[----:B------:R-:W-:Y:S05]  /*1cec0*/  BRA.DIV UR4, `(.L_x_7989) ;  /* 0x000000c204187947 */ /* 0x000fea000b800000 */
[----:B----4-:R4:W0:Y:S04]  /*1ced0*/  SHFL.IDX PT, R3, R8, 0x2, 0x181f ;  /* 0x00581f0008037f89 */ /* 0x01082800000e0000 */
[----:B--23--:R4:W2:Y:S02]  /*1cee0*/  SHFL.IDX PT, R14, R0, 0x2, 0x181f ;  /* 0x00581f00000e7f89 */ /* 0x00c8a400000e0000 */
.L_x_8254:
[----:B------:R-:W-:Y:S01]  /*1cef0*/  VIADD R4, R192, 0x40 ;  /* 0x00000040c0047836 */ /* 0x000fe20000000000 */
        /* <DEDUP_REMOVED lines=8> */
[-C--:B0-----:R-:W-:Y:S02]  /*1cf80*/  @!P2 LEA.HI.X R5, R16, R3.reuse, R17, 0x1, P0 ;  /* 0x000000031005a211 */ /* 0x081fe400000f0c11 */
[----:B------:R-:W-:-:S03]  /*1cf90*/  @!P3 LEA.HI.X R15, R190, R3, R214, 0x1, P1 ;  /* 0x00000003be0fb211 */ /* 0x000fc600008f0cd6 */
[----:B------:R3:W-:Y:S04]  /*1cfa0*/  @!P2 ST.E.128 desc[UR42][R4.64], R32 ;  /* 0x000000200400a985 */ /* 0x0007e8000c101d2a */
[----:B------:R3:W-:Y:S02]  /*1cfb0*/  @!P3 ST.E.128 desc[UR42][R14.64], R48 ;  /* 0x000000300e00b985 */ /* 0x0007e4000c101d2a */
.L_x_7991:
[----:B------:R-:W-:Y:S05]  /*1cfc0*/  BSYNC B1 ;  /* 0x0000000000017941 */ /* 0x000fea0003800000 */
.L_x_7990:
[----:B------:R-:W-:-:S03]  /*1cfd0*/  UMOV UR4, 0xffffffff ;  /* 0xffffffff00047882 */ /* 0x000fc60000000000 */
[----:B------:R-:W-:Y:S05]  /*1cfe0*/  BRA.DIV UR4, `(.L_x_7992) ;  /* 0x000000c204187947 */ /* 0x000fea000b800000 */
[----:B0-----:R0:W0:Y:S04]  /*1cff0*/  SHFL.IDX PT, R3, R8, 0x3, 0x181f ;  /* 0x00781f0008037f89 */ /* 0x00102800000e0000 */
[----:B--23--:R2:W3:Y:S02]  /*1d000*/  SHFL.IDX PT, R14, R0, 0x3, 0x181f ;  /* 0x00781f00000e7f89 */ /* 0x00c4e400000e0000 */
.L_x_8258:
[----:B-12-4-:R-:W-:-:S05]  /*1d010*/  VIADD R0, R192, 0x60 ;  /* 0x00000060c0007836 */ /* 0x016fca0000000000 */
[----:B------:R-:W-:-:S13]  /*1d020*/  ISETP.GE.AND P0, PT, R0, R9, PT ;  /* 0x000000090000720c */ /* 0x000fda0003f06270 */
[----:B------:R-:W-:Y:S05]  /*1d030*/  @P0 BRA `(.L_x_7993) ;  /* 0x0000001800800947 */ /* 0x000fea0003800000 */
[----:B------:R-:W-:Y:S02]  /*1d040*/  ULDC UR4, c[0x0][0xac8] ;  /* 0x0002b20000047ab9 */ /* 0x000fe40000000800 */
[----:B------:R-:W-:-:S13]  /*1d050*/  ISETP.GE.AND P1, PT, R16, UR4, PT ;  /* 0x0000000410007c0c */ /* 0x000fda000bf26270 */
[----:B---3--:R-:W-:-:S04]  /*1d060*/  @!P1 LEA R4, P0, R16, R14, 0x1 ;  /* 0x0000000e10049211 */ /* 0x008fc800078008ff */
[----:B0-----:R-:W-:Y:S02]  /*1d070*/  @!P1 LEA.HI.X R5, R16, R3, R17, 0x1, P0 ;  /* 0x0000000310059211 */ /* 0x001fe400000f0c11 */
[----:B------:R-:W-:-:S03]  /*1d080*/  ISETP.GE.AND P0, PT, R190, UR4, PT ;  /* 0x00000004be007c0c */ /* 0x000fc6000bf06270 */
[----:B------:R0:W-:Y:S10]  /*1d090*/  @!P1 ST.E.128 desc[UR42][R4.64], R36 ;  /* 0x0000002404009985 */ /* 0x0001f4000c101d2a */
[----:B------:R-:W-:Y:S05]  /*1d0a0*/  @P0 BRA `(.L_x_7993) ;  /* 0x0000001800640947 */ /* 0x000fea0003800000 */
[----:B------:R-:W-:-:S04]  /*1d0b0*/  LEA R14, P0, R190, R14, 0x1 ;  /* 0x0000000ebe0e7211 */ /* 0x000fc800078008ff */
[----:B------:R-:W-:-:S05]  /*1d0c0*/  LEA.HI.X R15, R190, R3, R214, 0x1, P0 ;  /* 0x00000003be0f7211 */ /* 0x000fca00000f0cd6 */
[----:B------:R1:W-:Y:S01]  /*1d0d0*/  ST.E.128 desc[UR42][R14.64], R52 ;  /* 0x000000340e007985 */ /* 0x0003e2000c101d2a */
[----:B------:R-:W-:Y:S05]  /*1d0e0*/  BRA `(.L_x_7993) ;  /* 0x0000001800547947 */ /* 0x000fea0003800000 */
.L_x_7982:
[----:B------:R-:W-:Y:S01]  /*1d0f0*/  ULDC.64 UR4, c[0x0][0xb08] ;  /* 0x0002c20000047ab9 */ /* 0x000fe20000000a00 */
[----:B------:R-:W1:Y:S01]  /*1d100*/  @P2 LDC R12, c[0x0][0xbec] ;  /* 0x0002fb00ff0c2b82 */ /* 0x000e620000000800 */
[----:B------:R-:W-:Y:S01]  /*1d110*/  IMAD R14, R14, UR4, RZ ;  /* 0x000000040e0e7c24 */ /* 0x000fe2000f8e02ff */
[----:B0-----:R-:W-:Y:S01]  /*1d120*/  SHF.R.S32.HI R6, RZ, 0x1f, R57 ;  /* 0x0000001fff067819 */ /* 0x001fe20000011439 */
[----:B------:R-:W-:-:S04]  /*1d130*/  IMAD.WIDE.U32 R4, R15, UR4, RZ ;  /* 0x000000040f047c25 */ /* 0x000fc8000f8e00ff */
[----:B------:R-:W-:Y:S01]  /*1d140*/  IMAD R15, R15, UR5, R14 ;  /* 0x000000050f0f7c24 */ /* 0x000fe2000f8e020e */
[----:B------:R-:W0:Y:S01]  /*1d150*/  @P2 LDC R11, c[0x0][0xbf0] ;  /* 0x0002fc00ff0b2b82 */ /* 0x000e220000000800 */
[----:B------:R-:W-:Y:S01]  /*1d160*/  ULDC.64 UR4, c[0x0][0xb38] ;  /* 0x0002ce0000047ab9 */ /* 0x000fe20000000a00 */
[----:B------:R-:W-:Y:S02]  /*1d170*/  IMAD.MOV.U32 R3, RZ, RZ, R45 ;  /* 0x000000ffff037224 */ /* 0x000fe400078e002d */
[----:B------:R-:W-:Y:S02]  /*1d180*/  IMAD.IADD R5, R5, 0x1, R15 ;  /* 0x0000000105057824 */ /* 0x000fe400078e020f */
[----:B------:R-:W-:-:S04]  /*1d190*/  IMAD.WIDE.U32 R4, R206, UR4, R4 ;  /* 0x00000004ce047c25 */ /* 0x000fc8000f8e0004 */
[----:B------:R-:W-:Y:S01]  /*1d1a0*/  IMAD R5, R206, UR5, R5 ;  /* 0x00000005ce057c24 */ /* 0x000fe2000f8e0205 */
[----:B------:R-:W-:Y:S02]  /*1d1b0*/  ULDC.64 UR4, c[0x0][0xb40] ;  /* 0x0002d00000047ab9 */ /* 0x000fe40000000a00 */
[----:B------:R-:W-:Y:S02]  /*1d1c0*/  IMAD R6, R6, UR4, RZ ;  /* 0x0000000406067c24 */ /* 0x000fe4000f8e02ff */
[----:B-1----:R-:W-:-:S04]  /*1d1d0*/  @P2 IMAD.HI.U32 R12, R45, R12, RZ ;  /* 0x0000000c2d0c2227 */ /* 0x002fc800078e00ff */
[C---:B------:R-:W-:Y:S02]  /*1d1e0*/  IMAD R7, R57.reuse, UR5, R6 ;  /* 0x0000000539077c24 */ /* 0x040fe4000f8e0206 */
[----:B------:R-:W-:Y:S01]  /*1d1f0*/  IMAD.WIDE.U32 R4, R57, UR4, R4 ;  /* 0x0000000439047c25 */ /* 0x000fe2000f8e0004 */
[----:B0-----:R-:W-:Y:S01]  /*1d200*/  @P2 SHF.R.U32.HI R3, RZ, R11, R12 ;  /* 0x0000000bff032219 */ /* 0x001fe2000001160c */
[----:B------:R-:W-:Y:S02]  /*1d210*/  ULDC.64 UR4, c[0x0][0xb48] ;  /* 0x0002d20000047ab9 */ /* 0x000fe40000000a00 */
[----:B------:R-:W-:Y:S01]  /*1d220*/  IMAD.IADD R5, R5, 0x1, R7 ;  /* 0x0000000105057824 */ /* 0x000fe200078e0207 */
[--C-:B------:R-:W-:Y:S01]  /*1d230*/  SHF.R.S32.HI R6, RZ, 0x1f, R3.reuse ;  /* 0x0000001fff067819 */ /* 0x100fe20000011403 */
[----:B------:R-:W-:Y:S02]  /*1d240*/  IMAD.MOV R7, RZ, RZ, -R3 ;  /* 0x000000ffff077224 */ /* 0x000fe400078e0a03 */
[----:B------:R-:W-:-:S04]  /*1d250*/  IMAD.WIDE.U32 R4, R215, UR4, R4 ;  /* 0x00000004d7047c25 */ /* 0x000fc8000f8e0004 */
[----:B------:R-:W-:Y:S02]  /*1d260*/  VIADD R11, R2, 0x28820 ;  /* 0x00028820020b7836 */ /* 0x000fe40000000000 */
[----:B------:R-:W-:Y:S01]  /*1d270*/  IMAD R5, R215, UR5, R5 ;  /* 0x00000005d7057c24 */ /* 0x000fe2000f8e0205 */
[----:B------:R-:W-:Y:S01]  /*1d280*/  ULDC.64 UR4, c[0x0][0xb30] ;  /* 0x0002cc0000047ab9 */ /* 0x000fe20000000a00 */
[----:B------:R-:W-:Y:S01]  /*1d290*/  IMAD R7, R0, R7, R45 ;  /* 0x0000000700077224 */ /* 0x000fe200078e022d */
[----:B------:R-:W-:Y:S01]  /*1d2a0*/  PRMT R0, RZ, 0x654, R11 ;  /* 0x00000654ff007816 */ /* 0x000fe2000000000b */
[----:B------:R-:W-:Y:S02]  /*1d2b0*/  IMAD R6, R6, UR4, RZ ;  /* 0x0000000406067c24 */ /* 0x000fe4000f8e02ff */
[C---:B------:R-:W-:Y:S01]  /*1d2c0*/  IMAD.WIDE.U32 R4, R3.reuse, UR4, R4 ;  /* 0x0000000403047c25 */ /* 0x040fe2000f8e0004 */
[----:B------:R0:W-:Y:S03]  /*1d2d0*/  SYNCS.ARRIVE.TRANS64.RED.A1T0 RZ, [R0+URZ], RZ ;  /* 0x000000ff00ff79a7 */ /* 0x0001e6000810043f */
[----:B------:R-:W-:Y:S01]  /*1d2e0*/  IMAD R11, R3, UR5, R6 ;  /* 0x00000005030b7c24 */ /* 0x000fe2000f8e0206 */
[----:B------:R-:W-:-:S03]  /*1d2f0*/  ULDC.64 UR4, c[0x0][0xb28] ;  /* 0x0002ca0000047ab9 */ /* 0x000fc60000000a00 */
[----:B------:R-:W-:Y:S01]  /*1d300*/  IMAD.IADD R5, R5, 0x1, R11 ;  /* 0x0000000105057824 */ /* 0x000fe200078e020b */
[----:B0-----:R-:W-:Y:S01]  /*1d310*/  SHF.R.S32.HI R0, RZ, 0x1f, R7 ;  /* 0x0000001fff007819 */ /* 0x001fe20000011407 */
[----:B------:R-:W-:-:S04]  /*1d320*/  IMAD.WIDE.U32 R4, R7, UR4, R4 ;  /* 0x0000000407047c25 */ /* 0x000fc8000f8e0004 */
[----:B------:R-:W-:-:S04]  /*1d330*/  IMAD R0, R0, UR4, RZ ;  /* 0x0000000400007c24 */ /* 0x000fc8000f8e02ff */
[----:B------:R-:W-:Y:S01]  /*1d340*/  IMAD R7, R7, UR5, R0 ;  /* 0x0000000507077c24 */ /* 0x000fe2000f8e0200 */
[----:B------:R-:W-:Y:S02]  /*1d350*/  ULDC.64 UR4, c[0x0][0xb00] ;  /* 0x0002c00000047ab9 */ /* 0x000fe40000000a00 */
[----:B------:R-:W-:Y:S01]  /*1d360*/  LEA R3, P0, R4, UR4, 0x2 ;  /* 0x0000000404037c11 */ /* 0x000fe2000f8010ff */
[----:B------:R-:W-:Y:S01]  /*1d370*/  IMAD.IADD R5, R5, 0x1, R7 ;  /* 0x0000000105057824 */ /* 0x000fe200078e0207 */
[----:B------:R-:W-:-:S04]  /*1d380*/  UMOV UR4, 0xffffffff ;  /* 0xffffffff00047882 */ /* 0x000fc80000000000 */
[----:B------:R-:W-:Y:S01]  /*1d390*/  LEA.HI.X R4, R4, UR5, R5, 0x2, P0 ;  /* 0x0000000504047c11 */ /* 0x000fe200080f1405 */
[----:B------:R-:W-:Y:S06]  /*1d3a0*/  BRA.DIV UR4, `(.L_x_7994) ;  /* 0x000000be04707947 */ /* 0x000fec000b800000 */
[----:B------:R0:W1:Y:S04]  /*1d3b0*/  SHFL.IDX PT, R0, R4, RZ, 0x1c1f ;  /* 0x001c1fff04007589 */ /* 0x00006800000e0000 */
[----:B------:R0:W2:Y:S02]  /*1d3c0*/  SHFL.IDX PT, R14, R3, RZ, 0x1c1f ;  /* 0x001c1fff030e7589 */ /* 0x0000a400000e0000 */
.L_x_8261:
[----:B------:R-:W-:Y:S01]  /*1d3d0*/  ISETP.GE.AND P0, PT, R10, R9, PT ;  /* 0x000000090a00720c */ /* 0x000fe20003f06270 */
[----:B------:R-:W-:-:S12]  /*1d3e0*/  BSSY B1, `(.L_x_7995) ;  /* 0x000004f000017945 */ /* 0x000fd80003800000 */
[----:B------:R-:W-:Y:S05]  /*1d3f0*/  @P0 BRA `(.L_x_7996) ;  /* 0x0000000400340947 */ /* 0x000fea0003800000 */
[----:B------:R-:W-:Y:S01]  /*1d400*/  ULDC UR4, c[0x0][0xac8] ;  /* 0x0002b20000047ab9 */ /* 0x000fe20000000800 */
[----:B------:R-:W-:Y:S02]  /*1d410*/  SHF.R.S32.HI R12, RZ, 0x1f, R188 ;  /* 0x0000001fff0c7819 */ /* 0x000fe400000114bc */
[----:B------:R-:W-:Y:S02]  /*1d420*/  ISETP.GE.AND P0, PT, R188, UR4, PT ;  /* 0x00000004bc007c0c */ /* 0x000fe4000bf06270 */
[----:B------:R-:W-:Y:S02]  /*1d430*/  ISETP.GE.AND P2, PT, R231, UR4, PT ;  /* 0x00000004e7007c0c */ /* 0x000fe4000bf46270 */
[----:B------:R-:W-:Y:S02]  /*1d440*/  ISETP.GE.AND P3, PT, R230, UR4, PT ;  /* 0x00000004e6007c0c */ /* 0x000fe4000bf66270 */
[----:B------:R-:W-:Y:S02]  /*1d450*/  ISETP.GE.AND P1, PT, R229, UR4, PT ;  /* 0x00000004e5007c0c */ /* 0x000fe4000bf26270 */
[----:B------:R-:W-:-:S02]  /*1d460*/  SHF.R.S32.HI R5, RZ, 0x1f, R231 ;  /* 0x0000001fff057819 */ /* 0x000fc400000114e7 */
[----:B------:R-:W-:-:S03]  /*1d470*/  SHF.R.S32.HI R15, RZ, 0x1f, R230 ;  /* 0x0000001fff0f7819 */ /* 0x000fc600000114e6 */
[CC--:B--2---:R-:W-:Y:S02]  /*1d480*/  @!P0 LEA R10, P4, R188.reuse, R14.reuse, 0x2 ;  /* 0x0000000ebc0a8211 */ /* 0x0c4fe400078810ff */
[C---:B------:R-:W-:Y:S02]  /*1d490*/  @!P2 LEA R6, P5, R231.reuse, R14, 0x2 ;  /* 0x0000000ee706a211 */ /* 0x040fe400078a10ff */
[-C--:B-1----:R-:W-:Y:S02]  /*1d4a0*/  @!P0 LEA.HI.X R11, R188, R0.reuse, R12, 0x2, P4 ;  /* 0x00000000bc0b8211 */ /* 0x082fe400020f140c */
[----:B------:R-:W-:Y:S02]  /*1d4b0*/  @!P2 LEA.HI.X R7, R231, R0, R5, 0x2, P5 ;  /* 0x00000000e707a211 */ /* 0x000fe400028f1405 */
[----:B------:R-:W-:Y:S01]  /*1d4c0*/  @!P3 LEA R12, P4, R230, R14, 0x2 ;  /* 0x0000000ee60cb211 */ /* 0x000fe200078810ff */
[----:B------:R1:W-:Y:S01]  /*1d4d0*/  @!P0 ST.E.64 desc[UR42][R10.64], R20 ;  /* 0x000000140a008985 */ /* 0x0003e2000c101b2a */
[----:B------:R-:W-:-:S02]  /*1d4e0*/  ISETP.GE.AND P0, PT, R228, UR4, PT ;  /* 0x00000004e4007c0c */ /* 0x000fc4000bf06270 */
[----:B------:R-:W-:Y:S01]  /*1d4f0*/  SHF.R.S32.HI R5, RZ, 0x1f, R229 ;  /* 0x0000001fff057819 */ /* 0x000fe200000114e5 */
[----:B------:R2:W-:Y:S01]  /*1d500*/  @!P2 ST.E.64 desc[UR42][R6.64], R92 ;  /* 0x0000005c0600a985 */ /* 0x0005e2000c101b2a */
[----:B------:R-:W-:Y:S02]  /*1d510*/  @!P1 LEA R28, P5, R229, R14, 0x2 ;  /* 0x0000000ee51c9211 */ /* 0x000fe400078a10ff */
[----:B------:R-:W-:Y:S02]  /*1d520*/  ISETP.GE.AND P2, PT, R227, UR4, PT ;  /* 0x00000004e3007c0c */ /* 0x000fe4000bf46270 */
[-C--:B------:R-:W-:Y:S02]  /*1d530*/  @!P3 LEA.HI.X R13, R230, R0.reuse, R15, 0x2, P4 ;  /* 0x00000000e60db211 */ /* 0x080fe400020f140f */
[----:B------:R-:W-:Y:S02]  /*1d540*/  @!P1 LEA.HI.X R29, R229, R0, R5, 0x2, P5 ;  /* 0x00000000e51d9211 */ /* 0x000fe400028f1405 */
[----:B------:R-:W-:Y:S01]  /*1d550*/  ISETP.GE.AND P4, PT, R226, UR4, PT ;  /* 0x00000004e2007c0c */ /* 0x000fe2000bf86270 */
[----:B------:R3:W-:Y:S01]  /*1d560*/  @!P3 ST.E.64 desc[UR42][R12.64], R96 ;  /* 0x000000600c00b985 */ /* 0x0007e2000c101b2a */
[----:B------:R-:W-:-:S02]  /*1d570*/  @!P0 LEA R30, P3, R228, R14, 0x2 ;  /* 0x0000000ee41e8211 */ /* 0x000fc400078610ff */
[----:B------:R-:W-:Y:S01]  /*1d580*/  SHF.R.S32.HI R15, RZ, 0x1f, R228 ;  /* 0x0000001fff0f7819 */ /* 0x000fe200000114e4 */
[----:B------:R4:W-:Y:S01]  /*1d590*/  @!P1 ST.E.64 desc[UR42][R28.64], R100 ;  /* 0x000000641c009985 */ /* 0x0009e2000c101b2a */
[----:B------:R-:W-:Y:S02]  /*1d5a0*/  ISETP.GE.AND P1, PT, R225, UR4, PT ;  /* 0x00000004e1007c0c */ /* 0x000fe4000bf26270 */
[----:B------:R-:W-:Y:S02]  /*1d5b0*/  SHF.R.S32.HI R5, RZ, 0x1f, R227 ;  /* 0x0000001fff057819 */ /* 0x000fe400000114e3 */
[C---:B-1----:R-:W-:Y:S02]  /*1d5c0*/  @!P2 LEA R10, P5, R227.reuse, R14, 0x2 ;  /* 0x0000000ee30aa211 */ /* 0x042fe400078a10ff */
[-C--:B------:R-:W-:Y:S02]  /*1d5d0*/  @!P0 LEA.HI.X R31, R228, R0.reuse, R15, 0x2, P3 ;  /* 0x00000000e41f8211 */ /* 0x080fe400018f140f */
[----:B------:R-:W-:-:S02]  /*1d5e0*/  @!P2 LEA.HI.X R11, R227, R0, R5, 0x2, P5 ;  /* 0x00000000e30ba211 */ /* 0x000fc400028f1405 */
[----:B------:R-:W-:Y:S01]  /*1d5f0*/  ISETP.GE.AND P3, PT, R224, UR4, PT ;  /* 0x00000004e0007c0c */ /* 0x000fe2000bf66270 */
[----:B------:R-:W-:Y:S01]  /*1d600*/  @!P0 ST.E.64 desc[UR42][R30.64], R104 ;  /* 0x000000681e008985 */ /* 0x000fe2000c101b2a */
[-C--:B--2---:R-:W-:Y:S02]  /*1d610*/  @!P4 LEA R6, P0, R226, R14.reuse, 0x2 ;  /* 0x0000000ee206c211 */ /* 0x084fe400078010ff */
[----:B------:R-:W-:Y:S01]  /*1d620*/  SHF.R.S32.HI R15, RZ, 0x1f, R226 ;  /* 0x0000001fff0f7819 */ /* 0x000fe200000114e2 */
[----:B------:R1:W-:Y:S01]  /*1d630*/  @!P2 ST.E.64 desc[UR42][R10.64], R108 ;  /* 0x0000006c0a00a985 */ /* 0x0003e2000c101b2a */
[----:B------:R-:W-:Y:S02]  /*1d640*/  SHF.R.S32.HI R5, RZ, 0x1f, R225 ;  /* 0x0000001fff057819 */ /* 0x000fe400000114e1 */
[----:B---3--:R-:W-:Y:S02]  /*1d650*/  @!P1 LEA R12, P5, R225, R14, 0x2 ;  /* 0x0000000ee10c9211 */ /* 0x008fe400078a10ff */
[----:B------:R-:W-:-:S02]  /*1d660*/  ISETP.GE.AND P2, PT, R223, UR4, PT ;  /* 0x00000004df007c0c */ /* 0x000fc4000bf46270 */
[-C--:B------:R-:W-:Y:S02]  /*1d670*/  @!P4 LEA.HI.X R7, R226, R0.reuse, R15, 0x2, P0 ;  /* 0x00000000e207c211 */ /* 0x080fe400000f140f */
[----:B------:R-:W-:Y:S02]  /*1d680*/  ISETP.GE.AND P0, PT, R222, UR4, PT ;  /* 0x00000004de007c0c */ /* 0x000fe4000bf06270 */
[----:B------:R-:W-:Y:S01]  /*1d690*/  @!P1 LEA.HI.X R13, R225, R0, R5, 0x2, P5 ;  /* 0x00000000e10d9211 */ /* 0x000fe200028f1405 */
[----:B------:R2:W-:Y:S01]  /*1d6a0*/  @!P4 ST.E.64 desc[UR42][R6.64], R36 ;  /* 0x000000240600c985 */ /* 0x0005e2000c101b2a */
[----:B------:R-:W-:Y:S02]  /*1d6b0*/  @!P3 LEA R20, P5, R224, R14, 0x2 ;  /* 0x0000000ee014b211 */ /* 0x000fe400078a10ff */
[----:B------:R-:W-:Y:S01]  /*1d6c0*/  SHF.R.S32.HI R5, RZ, 0x1f, R224 ;  /* 0x0000001fff057819 */ /* 0x000fe200000114e0 */
[----:B------:R3:W-:Y:S01]  /*1d6d0*/  @!P1 ST.E.64 desc[UR42][R12.64], R116 ;  /* 0x000000740c009985 */ /* 0x0007e2000c101b2a */
[----:B------:R-:W-:-:S02]  /*1d6e0*/  ISETP.GE.AND P1, PT, R221, UR4, PT ;  /* 0x00000004dd007c0c */ /* 0x000fc4000bf26270 */
[----:B------:R-:W-:Y:S02]  /*1d6f0*/  @!P3 LEA.HI.X R21, R224, R0, R5, 0x2, P5 ;  /* 0x00000000e015b211 */ /* 0x000fe400028f1405 */
[CC--:B----4-:R-:W-:Y:S02]  /*1d700*/  @!P2 LEA R28, P4, R223.reuse, R14.reuse, 0x2 ;  /* 0x0000000edf1ca211 */ /* 0x0d0fe400078810ff */
[----:B------:R-:W-:Y:S01]  /*1d710*/  SHF.R.S32.HI R15, RZ, 0x1f, R223 ;  /* 0x0000001fff0f7819 */ /* 0x000fe200000114df */
[----:B------:R4:W-:Y:S01]  /*1d720*/  @!P3 ST.E.64 desc[UR42][R20.64], R120 ;  /* 0x000000781400b985 */ /* 0x0009e2000c101b2a */
[----:B-1----:R-:W-:Y:S02]  /*1d730*/  @!P0 LEA R10, P5, R222, R14, 0x2 ;  /* 0x0000000ede0a8211 */ /* 0x002fe400078a10ff */
[----:B------:R-:W-:Y:S02]  /*1d740*/  SHF.R.S32.HI R5, RZ, 0x1f, R222 ;  /* 0x0000001fff057819 */ /* 0x000fe400000114de */
[----:B------:R-:W-:-:S02]  /*1d750*/  @!P2 LEA.HI.X R29, R223, R0, R15, 0x2, P4 ;  /* 0x00000000df1da211 */ /* 0x000fc400020f140f */
[----:B------:R-:W-:Y:S02]  /*1d760*/  ISETP.GE.AND P3, PT, R220, UR4, PT ;  /* 0x00000004dc007c0c */ /* 0x000fe4000bf66270 */
[----:B------:R-:W-:Y:S01]  /*1d770*/  @!P0 LEA.HI.X R11, R222, R0, R5, 0x2, P5 ;  /* 0x00000000de0b8211 */ /* 0x000fe200028f1405 */
[----:B------:R1:W-:Y:S01]  /*1d780*/  @!P2 ST.E.64 desc[UR42][R28.64], R124 ;  /* 0x0000007c1c00a985 */ /* 0x0003e2000c101b2a */
[----:B------:R-:W-:Y:S02]  /*1d790*/  ISETP.GE.AND P4, PT, R219, UR4, PT ;  /* 0x00000004db007c0c */ /* 0x000fe4000bf86270 */
[----:B------:R-:W-:Y:S01]  /*1d7a0*/  SHF.R.S32.HI R5, RZ, 0x1f, R221 ;  /* 0x0000001fff057819 */ /* 0x000fe200000114dd */
[----:B------:R0:W-:Y:S01]  /*1d7b0*/  @!P0 ST.E.64 desc[UR42][R10.64], R128 ;  /* 0x000000800a008985 */ /* 0x0001e2000c101b2a */
[----:B--2---:R-:W-:Y:S02]  /*1d7c0*/  @!P1 LEA R6, P5, R221, R14, 0x2 ;  /* 0x0000000edd069211 */ /* 0x004fe400078a10ff */
[----:B------:R-:W-:-:S02]  /*1d7d0*/  ISETP.GE.AND P2, PT, R218, UR4, PT ;  /* 0x00000004da007c0c */ /* 0x000fc4000bf46270 */
[----:B------:R-:W-:Y:S02]  /*1d7e0*/  ISETP.GE.AND P0, PT, R217, UR4, PT ;  /* 0x00000004d9007c0c */ /* 0x000fe4000bf06270 */
[----:B------:R-:W-:Y:S02]  /*1d7f0*/  @!P1 LEA.HI.X R7, R221, R0, R5, 0x2, P5 ;  /* 0x00000000dd079211 */ /* 0x000fe400028f1405 */
[----:B---3--:R-:W-:-:S03]  /*1d800*/  @!P3 LEA R12, P5, R220, R14, 0x2 ;  /* 0x0000000edc0cb211 */ /* 0x008fc600078a10ff */
[----:B------:R0:W-:Y:S01]  /*1d810*/  @!P1 ST.E.64 desc[UR42][R6.64], R132 ;  /* 0x0000008406009985 */ /* 0x0001e2000c101b2a */
[C---:B----4-:R-:W-:Y:S02]  /*1d820*/  @!P4 LEA R20, P1, R219.reuse, R14, 0x2 ;  /* 0x0000000edb14c211 */ /* 0x050fe400078210ff */
[----:B------:R-:W-:Y:S02]  /*1d830*/  @!P3 LEA.HI.X R13, R220, R0, R237, 0x2, P5 ;  /* 0x00000000dc0db211 */ /* 0x000fe400028f14ed */
[C---:B-1----:R-:W-:Y:S02]  /*1d840*/  @!P2 LEA R28, P5, R218.reuse, R14, 0x2 ;  /* 0x0000000eda1ca211 */ /* 0x042fe400078a10ff */
[----:B------:R-:W-:Y:S01]  /*1d850*/  @!P4 LEA.HI.X R21, R219, R0, R236, 0x2, P1 ;  /* 0x00000000db15c211 */ /* 0x000fe200008f14ec */
[----:B------:R0:W-:Y:S01]  /*1d860*/  @!P3 ST.E.64 desc[UR42][R12.64], R136 ;  /* 0x000000880c00b985 */ /* 0x0001e2000c101b2a */
[C---:B------:R-:W-:Y:S02]  /*1d870*/  @!P0 LEA R14, P1, R217.reuse, R14, 0x2 ;  /* 0x0000000ed90e8211 */ /* 0x040fe400078210ff */
[-C--:B------:R-:W-:Y:S01]  /*1d880*/  @!P2 LEA.HI.X R29, R218, R0.reuse, R235, 0x2, P5 ;  /* 0x00000000da1da211 */ /* 0x080fe200028f14eb */
[----:B------:R0:W-:Y:S01]  /*1d890*/  @!P4 ST.E.64 desc[UR42][R20.64], R140 ;  /* 0x0000008c1400c985 */ /* 0x0001e2000c101b2a */
[----:B------:R-:W-:-:S03]  /*1d8a0*/  @!P0 LEA.HI.X R15, R217, R0, R234, 0x2, P1 ;  /* 0x00000000d90f8211 */ /* 0x000fc600008f14ea */
[----:B------:R0:W-:Y:S04]  /*1d8b0*/  @!P2 ST.E.64 desc[UR42][R28.64], R144 ;  /* 0x000000901c00a985 */ /* 0x0001e8000c101b2a */
[----:B------:R0:W-:Y:S02]  /*1d8c0*/  @!P0 ST.E.64 desc[UR42][R14.64], R148 ;  /* 0x000000940e008985 */ /* 0x0001e4000c101b2a */
.L_x_7996:
[----:B------:R-:W-:Y:S05]  /*1d8d0*/  BSYNC B1 ;  /* 0x0000000000017941 */ /* 0x000fea0003800000 */
.L_x_7995:
[----:B------:R-:W-:-:S03]  /*1d8e0*/  UMOV UR4, 0xffffffff ;  /* 0xffffffff00047882 */ /* 0x000fc60000000000 */
[----:B------:R-:W-:Y:S05]  /*1d8f0*/  BRA.DIV UR4, `(.L_x_7997) ;  /* 0x000000ba04507947 */ /* 0x000fea000b800000 */
[----:B-1----:R1:W3:Y:S04]  /*1d900*/  SHFL.IDX PT, R0, R4, 0x1, 0x1c1f ;  /* 0x003c1f0004007f89 */ /* 0x0022e800000e0000 */
[----:B0-2---:R1:W0:Y:S02]  /*1d910*/  SHFL.IDX PT, R14, R3, 0x1, 0x1c1f ;  /* 0x003c1f00030e7f89 */ /* 0x00522400000e0000 */
.L_x_8265:
[----:B------:R-:W-:-:S13]  /*1d920*/  ISETP.GE.AND P0, PT, R8, R9, PT ;  /* 0x000000090800720c */ /* 0x000fda0003f06270 */
[----:B------:R-:W-:Y:S05]  /*1d930*/  @P0 BRA `(.L_x_7993) ;  /* 0x0000001000400947 */ /* 0x000fea0003800000 */
[----:B------:R-:W-:Y:S01]  /*1d940*/  ULDC UR4, c[0x0][0xac8] ;  /* 0x0002b20000047ab9 */ /* 0x000fe20000000800 */
[----:B-1----:R-:W-:Y:S02]  /*1d950*/  SHF.R.S32.HI R3, RZ, 0x1f, R188 ;  /* 0x0000001fff037819 */ /* 0x002fe400000114bc */
[----:B------:R-:W-:Y:S02]  /*1d960*/  ISETP.GE.AND P2, PT, R188, UR4, PT ;  /* 0x00000004bc007c0c */ /* 0x000fe4000bf46270 */
[----:B------:R-:W-:Y:S02]  /*1d970*/  ISETP.GE.AND P3, PT, R231, UR4, PT ;  /* 0x00000004e7007c0c */ /* 0x000fe4000bf66270 */
[----:B------:R-:W-:Y:S02]  /*1d980*/  ISETP.GE.AND P1, PT, R230, UR4, PT ;  /* 0x00000004e6007c0c */ /* 0x000fe4000bf26270 */
[----:B------:R-:W-:Y:S02]  /*1d990*/  SHF.R.S32.HI R10, RZ, 0x1f, R231 ;  /* 0x0000001fff0a7819 */ /* 0x000fe400000114e7 */
[----:B------:R-:W-:-:S05]  /*1d9a0*/  SHF.R.S32.HI R15, RZ, 0x1f, R229 ;  /* 0x0000001fff0f7819 */ /* 0x000fca00000114e5 */
[CC--:B0-----:R-:W-:Y:S02]  /*1d9b0*/  @!P2 LEA R4, P0, R188.reuse, R14.reuse, 0x2 ;  /* 0x0000000ebc04a211 */ /* 0x0c1fe400078010ff */
[----:B------:R-:W-:Y:S02]  /*1d9c0*/  @!P3 LEA R6, P4, R231, R14, 0x2 ;  /* 0x0000000ee706b211 */ /* 0x000fe400078810ff */
[----:B---3--:R-:W-:Y:S02]  /*1d9d0*/  @!P2 LEA.HI.X R5, R188, R0, R3, 0x2, P0 ;  /* 0x00000000bc05a211 */ /* 0x008fe400000f1403 */
[----:B------:R-:W-:Y:S02]  /*1d9e0*/  ISETP.GE.AND P0, PT, R229, UR4, PT ;  /* 0x00000004e5007c0c */ /* 0x000fe4000bf06270 */
[----:B------:R-:W-:Y:S01]  /*1d9f0*/  SHF.R.S32.HI R3, RZ, 0x1f, R230 ;  /* 0x0000001fff037819 */ /* 0x000fe200000114e6 */
[----:B------:R0:W-:Y:S01]  /*1da00*/  @!P2 ST.E.64 desc[UR42][R4.64], R90 ;  /* 0x0000005a0400a985 */ /* 0x0001e2000c101b2a */
[----:B------:R-:W-:-:S02]  /*1da10*/  ISETP.GE.AND P2, PT, R228, UR4, PT ;  /* 0x00000004e4007c0c */ /* 0x000fc4000bf46270 */
[C---:B------:R-:W-:Y:S02]  /*1da20*/  @!P1 LEA R8, P5, R230.reuse, R14, 0x2 ;  /* 0x0000000ee6089211 */ /* 0x040fe400078a10ff */
[-C--:B------:R-:W-:Y:S02]  /*1da30*/  @!P3 LEA.HI.X R7, R231, R0.reuse, R10, 0x2, P4 ;  /* 0x00000000e707b211 */ /* 0x080fe400020f140a */
[----:B------:R-:W-:Y:S02]  /*1da40*/  ISETP.GE.AND P4, PT, R227, UR4, PT ;  /* 0x00000004e3007c0c */ /* 0x000fe4000bf86270 */
[----:B------:R-:W-:Y:S01]  /*1da50*/  @!P1 LEA.HI.X R9, R230, R0, R3, 0x2, P5 ;  /* 0x00000000e6099211 */ /* 0x000fe200028f1403 */
[----:B------:R1:W-:Y:S01]  /*1da60*/  @!P3 ST.E.64 desc[UR42][R6.64], R94 ;  /* 0x0000005e0600b985 */ /* 0x0003e2000c101b2a */
[----:B------:R-:W-:Y:S02]  /*1da70*/  @!P0 LEA R10, P5, R229, R14, 0x2 ;  /* 0x0000000ee50a8211 */ /* 0x000fe400078a10ff */
[----:B------:R-:W-:Y:S01]  /*1da80*/  ISETP.GE.AND P3, PT, R226, UR4, PT ;  /* 0x00000004e2007c0c */ /* 0x000fe2000bf66270 */
[----:B------:R2:W-:Y:S01]  /*1da90*/  @!P1 ST.E.64 desc[UR42][R8.64], R98 ;  /* 0x0000006208009985 */ /* 0x0005e2000c101b2a */
[----:B------:R-:W-:-:S02]  /*1daa0*/  SHF.R.S32.HI R3, RZ, 0x1f, R228 ;  /* 0x0000001fff037819 */ /* 0x000fc400000114e4 */
[C---:B------:R-:W-:Y:S02]  /*1dab0*/  @!P2 LEA R12, P1, R228.reuse, R14, 0x2 ;  /* 0x0000000ee40ca211 */ /* 0x040fe400078210ff */
[-C--:B------:R-:W-:Y:S02]  /*1dac0*/  @!P0 LEA.HI.X R11, R229, R0.reuse, R15, 0x2, P5 ;  /* 0x00000000e50b8211 */ /* 0x080fe400028f140f */
[----:B------:R-:W-:Y:S02]  /*1dad0*/  @!P2 LEA.HI.X R13, R228, R0, R3, 0x2, P1 ;  /* 0x00000000e40da211 */ /* 0x000fe400008f1403 */
[----:B------:R-:W-:Y:S01]  /*1dae0*/  ISETP.GE.AND P1, PT, R225, UR4, PT ;  /* 0x00000004e1007c0c */ /* 0x000fe2000bf26270 */
[----:B------:R3:W-:Y:S01]  /*1daf0*/  @!P0 ST.E.64 desc[UR42][R10.64], R102 ;  /* 0x000000660a008985 */ /* 0x0007e2000c101b2a */
[----:B0-----:R-:W-:Y:S02]  /*1db00*/  @!P4 LEA R4, P0, R227, R14, 0x2 ;  /* 0x0000000ee304c211 */ /* 0x001fe400078010ff */
[----:B------:R-:W-:Y:S01]  /*1db10*/  SHF.R.S32.HI R15, RZ, 0x1f, R227 ;  /* 0x0000001fff0f7819 */ /* 0x000fe200000114e3 */
[----:B------:R0:W-:Y:S01]  /*1db20*/  @!P2 ST.E.64 desc[UR42][R12.64], R106 ;  /* 0x0000006a0c00a985 */ /* 0x0001e2000c101b2a */
[----:B------:R-:W-:-:S02]  /*1db30*/  SHF.R.S32.HI R3, RZ, 0x1f, R226 ;  /* 0x0000001fff037819 */ /* 0x000fc400000114e2 */
[----:B-1----:R-:W-:Y:S02]  /*1db40*/  @!P3 LEA R6, P5, R226, R14, 0x2 ;  /* 0x0000000ee206b211 */ /* 0x002fe400078a10ff */
[----:B------:R-:W-:Y:S02]  /*1db50*/  ISETP.GE.AND P2, PT, R224, UR4, PT ;  /* 0x00000004e0007c0c */ /* 0x000fe4000bf46270 */
[-C--:B------:R-:W-:Y:S02]  /*1db60*/  @!P4 LEA.HI.X R5, R227, R0.reuse, R15, 0x2, P0 ;  /* 0x00000000e305c211 */ /* 0x080fe400000f140f */
[----:B------:R-:W-:Y:S02]  /*1db70*/  ISETP.GE.AND P0, PT, R223, UR4, PT ;  /* 0x00000004df007c0c */ /* 0x000fe4000bf06270 */
[----:B------:R-:W-:Y:S01]  /*1db80*/  @!P3 LEA.HI.X R7, R226, R0, R3, 0x2, P5 ;  /* 0x00000000e207b211 */ /* 0x000fe200028f1403 */
[----:B------:R1:W-:Y:S01]  /*1db90*/  @!P4 ST.E.64 desc[UR42][R4.64], R110 ;  /* 0x0000006e0400c985 */ /* 0x0003e2000c101b2a */
[----:B--2---:R-:W-:-:S02]  /*1dba0*/  @!P1 LEA R8, P5, R225, R14, 0x2 ;  /* 0x0000000ee1089211 */ /* 0x004fc400078a10ff */
[----:B------:R-:W-:Y:S01]  /*1dbb0*/  SHF.R.S32.HI R3, RZ, 0x1f, R225 ;  /* 0x0000001fff037819 */ /* 0x000fe200000114e1 */
[----:B------:R2:W-:Y:S01]  /*1dbc0*/  @!P3 ST.E.64 desc[UR42][R6.64], R114 ;  /* 0x000000720600b985 */ /* 0x0005e2000c101b2a */
[----:B------:R-:W-:Y:S02]  /*1dbd0*/  ISETP.GE.AND P3, PT, R222, UR4, PT ;  /* 0x00000004de007c0c */ /* 0x000fe4000bf66270 */
[----:B------:R-:W-:Y:S02]  /*1dbe0*/  @!P1 LEA.HI.X R9, R225, R0, R3, 0x2, P5 ;  /* 0x00000000e1099211 */ /* 0x000fe400028f1403 */
[-C--:B---3--:R-:W-:Y:S02]  /*1dbf0*/  @!P2 LEA R10, P4, R224, R14.reuse, 0x2 ;  /* 0x0000000ee00aa211 */ /* 0x088fe400078810ff */
[----:B------:R-:W-:Y:S01]  /*1dc00*/  SHF.R.S32.HI R15, RZ, 0x1f, R224 ;  /* 0x0000001fff0f7819 */ /* 0x000fe200000114e0 */
[----:B------:R3:W-:Y:S01]  /*1dc10*/  @!P1 ST.E.64 desc[UR42][R8.64], R118 ;  /* 0x0000007608009985 */ /* 0x0007e2000c101b2a */
[----:B0-----:R-:W-:-:S02]  /*1dc20*/  @!P0 LEA R12, P5, R223, R14, 0x2 ;  /* 0x0000000edf0c8211 */ /* 0x001fc400078a10ff */
[----:B------:R-:W-:Y:S02]  /*1dc30*/  SHF.R.S32.HI R3, RZ, 0x1f, R223 ;  /* 0x0000001fff037819 */ /* 0x000fe400000114df */
[-C--:B------:R-:W-:Y:S02]  /*1dc40*/  @!P2 LEA.HI.X R11, R224, R0.reuse, R15, 0x2, P4 ;  /* 0x00000000e00ba211 */ /* 0x080fe400020f140f */
[----:B------:R-:W-:Y:S02]  /*1dc50*/  ISETP.GE.AND P1, PT, R221, UR4, PT ;  /* 0x00000004dd007c0c */ /* 0x000fe4000bf26270 */
[----:B------:R-:W-:Y:S01]  /*1dc60*/  @!P0 LEA.HI.X R13, R223, R0, R3, 0x2, P5 ;  /* 0x00000000df0d8211 */ /* 0x000fe200028f1403 */
[----:B------:R0:W-:Y:S01]  /*1dc70*/  @!P2 ST.E.64 desc[UR42][R10.64], R122 ;  /* 0x0000007a0a00a985 */ /* 0x0001e2000c101b2a */
[----:B------:R-:W-:Y:S02]  /*1dc80*/  ISETP.GE.AND P4, PT, R220, UR4, PT ;  /* 0x00000004dc007c0c */ /* 0x000fe4000bf86270 */
[----:B------:R-:W-:Y:S01]  /*1dc90*/  SHF.R.S32.HI R3, RZ, 0x1f, R222 ;  /* 0x0000001fff037819 */ /* 0x000fe200000114de */
[----:B------:R4:W-:Y:S01]  /*1dca0*/  @!P0 ST.E.64 desc[UR42][R12.64], R38 ;  /* 0x000000260c008985 */ /* 0x0009e2000c101b2a */
[----:B-1----:R-:W-:-:S02]  /*1dcb0*/  @!P3 LEA R4, P5, R222, R14, 0x2 ;  /* 0x0000000ede04b211 */ /* 0x002fc400078a10ff */
[----:B------:R-:W-:Y:S02]  /*1dcc0*/  ISETP.GE.AND P2, PT, R219, UR4, PT ;  /* 0x00000004db007c0c */ /* 0x000fe4000bf46270 */
[----:B------:R-:W-:Y:S02]  /*1dcd0*/  ISETP.GE.AND P0, PT, R218, UR4, PT ;  /* 0x00000004da007c0c */ /* 0x000fe4000bf06270 */
[----:B------:R-:W-:Y:S02]  /*1dce0*/  @!P3 LEA.HI.X R5, R222, R0, R3, 0x2, P5 ;  /* 0x00000000de05b211 */ /* 0x000fe400028f1403 */
[----:B------:R-:W-:Y:S02]  /*1dcf0*/  SHF.R.S32.HI R3, RZ, 0x1f, R221 ;  /* 0x0000001fff037819 */ /* 0x000fe400000114dd */
[-C--:B--2---:R-:W-:Y:S01]  /*1dd00*/  @!P1 LEA R6, P5, R221, R14.reuse, 0x2 ;  /* 0x0000000edd069211 */ /* 0x084fe200078a10ff */
[----:B------:R4:W-:Y:S01]  /*1dd10*/  @!P3 ST.E.64 desc[UR42][R4.64], R130 ;  /* 0x000000820400b985 */ /* 0x0009e2000c101b2a */
[----:B---3--:R-:W-:-:S02]  /*1dd20*/  @!P4 LEA R8, P3, R220, R14, 0x2 ;  /* 0x0000000edc08c211 */ /* 0x008fc400078610ff */
[----:B------:R-:W-:Y:S02]  /*1dd30*/  @!P1 LEA.HI.X R7, R221, R0, R3, 0x2, P5 ;  /* 0x00000000dd079211 */ /* 0x000fe400028f1403 */
[C---:B0-----:R-:W-:Y:S02]  /*1dd40*/  @!P2 LEA R10, P5, R219.reuse, R14, 0x2 ;  /* 0x0000000edb0aa211 */ /* 0x041fe400078a10ff */
[----:B------:R-:W-:Y:S01]  /*1dd50*/  @!P4 LEA.HI.X R9, R220, R0, R237, 0x2, P3 ;  /* 0x00000000dc09c211 */ /* 0x000fe200018f14ed */
[----:B------:R4:W-:Y:S01]  /*1dd60*/  @!P1 ST.E.64 desc[UR42][R6.64], R134 ;  /* 0x0000008606009985 */ /* 0x0009e2000c101b2a */
[C---:B------:R-:W-:Y:S02]  /*1dd70*/  @!P0 LEA R20, P3, R218.reuse, R14, 0x2 ;  /* 0x0000000eda148211 */ /* 0x040fe400078610ff */
[-C--:B------:R-:W-:Y:S01]  /*1dd80*/  @!P2 LEA.HI.X R11, R219, R0.reuse, R236, 0x2, P5 ;  /* 0x00000000db0ba211 */ /* 0x080fe200028f14ec */
[----:B------:R4:W-:Y:S01]  /*1dd90*/  @!P4 ST.E.64 desc[UR42][R8.64], R138 ;  /* 0x0000008a0800c985 */ /* 0x0009e2000c101b2a */
[----:B------:R-:W-:-:S03]  /*1dda0*/  @!P0 LEA.HI.X R21, R218, R0, R235, 0x2, P3 ;  /* 0x00000000da158211 */ /* 0x000fc600018f14eb */
[----:B------:R4:W-:Y:S04]  /*1ddb0*/  @!P2 ST.E.64 desc[UR42][R10.64], R142 ;  /* 0x0000008e0a00a985 */ /* 0x0009e8000c101b2a */
[----:B------:R4:W-:Y:S01]  /*1ddc0*/  @!P0 ST.E.64 desc[UR42][R20.64], R146 ;  /* 0x0000009214008985 */ /* 0x0009e2000c101b2a */
[----:B------:R-:W-:-:S13]  /*1ddd0*/  ISETP.GE.AND P0, PT, R217, UR4, PT ;  /* 0x00000004d9007c0c */ /* 0x000fda000bf06270 */
[----:B----4-:R-:W-:Y:S05]  /*1dde0*/  @P0 BRA `(.L_x_7993) ;  /* 0x0000000c00140947 */ /* 0x010fea0003800000 */
[----:B------:R-:W-:-:S04]  /*1ddf0*/  LEA R14, P0, R217, R14, 0x2 ;  /* 0x0000000ed90e7211 */ /* 0x000fc800078010ff */
[----:B------:R-:W-:-:S05]  /*1de00*/  LEA.HI.X R15, R217, R0, R234, 0x2, P0 ;  /* 0x00000000d90f7211 */ /* 0x000fca00000f14ea */
[----:B------:R4:W-:Y:S01]  /*1de10*/  ST.E.64 desc[UR42][R14.64], R150 ;  /* 0x000000960e007985 */ /* 0x0009e2000c101b2a */
[----:B------:R-:W-:Y:S05]  /*1de20*/  BRA `(.L_x_7993) ;  /* 0x0000000c00047947 */ /* 0x000fea0003800000 */
.L_x_7980:
        /* <DEDUP_REMOVED lines=13> */
[----:B------:R-:W4:Y:S01]  /*1df00*/  S2R R0, SR_TID.X ;  /* 0x0000000000007919 */ /* 0x000f220000002100 */
[----:B---3--:R-:W-:-:S05]  /*1df10*/  @P1 IMAD.WIDE R6, R209, 0x4, R6 ;  /* 0x00000004d1061825 */ /* 0x008fca00078e0206 */
[----:B------:R2:W5:Y:S01]  /*1df20*/  @P1 LDG.E R20, desc[UR42][R6.64] ;  /* 0x0000002a06141981 */ /* 0x000562000c1e1900 */
[----:B------:R-:W-:-:S13]  /*1df30*/  ISETP.NE.AND P2, PT, R208, RZ, PT ;  /* 0x000000ffd000720c */ /* 0x000fda0003f45270 */
[----:B------:R-:W3:Y:S01]  /*1df40*/  @!P2 LDC R208, c[0x0][0xad4] ;  /* 0x0002b500ffd0ab82 */ /* 0x000ee20000000800 */
[----:B----4-:R-:W-:Y:S01]  /*1df50*/  VIADD R0, R0, 0xffffff80 ;  /* 0xffffff8000007836 */ /* 0x010fe20000000000 */
[----:B------:R-:W-:-:S04]  /*1df60*/  SHF.R.S32.HI R30, RZ, 0x1f, R209 ;  /* 0x0000001fff1e7819 */ /* 0x000fc800000114d1 */
[----:B------:R-:W-:Y:S02]  /*1df70*/  ISETP.GT.AND P3, PT, R0, 0x7f, PT ;  /* 0x0000007f0000780c */ /* 0x000fe40003f64270 */
[----:B---3--:R-:W-:Y:S01]  /*1df80*/  ISETP.GT.AND P2, PT, R208, 0x1, PT ;  /* 0x00000001d000780c */ /* 0x008fe20003f44270 */
[----:B--2---:R-:W-:-:S12]  /*1df90*/  @P1 BRA `(.L_x_7998) ;  /* 0x0000000000101947 */ /* 0x004fd80003800000 */
[----:B------:R-:W-:Y:S05]  /*1dfa0*/  @!P0 BRA `(.L_x_7998) ;  /* 0x00000000000c8947 */ /* 0x000fea0003800000 */
[----:B------:R-:W2:Y:S04]  /*1dfb0*/  LDG.E R7, desc[UR42][R4.64] ;  /* 0x0000002a04077981 */ /* 0x000ea8000c1e1900 */
[----:B-----5:R-:W2:Y:S02]  /*1dfc0*/  LDG.E R20, desc[UR42][R4.64+0x4] ;  /* 0x0000042a04147981 */ /* 0x020ea4000c1e1900 */
[----:B--2---:R-:W-:-:S07]  /*1dfd0*/  IMAD.IADD R20, R20, 0x1, -R7 ;  /* 0x0000000114147824 */ /* 0x004fce00078e0a07 */
.L_x_7998:
[----:B------:R-:W-:Y:S01]  /*1dfe0*/  BSSY B1, `(.L_x_7999) ;  /* 0x0000036000017945 */ /* 0x000fe20003800000 */
[----:B------:R-:W-:Y:S02]  /*1dff0*/  SEL R31, R209, RZ, !P0 ;  /* 0x000000ffd11f7207 */ /* 0x000fe40004000000 */
[----:B------:R-:W-:Y:S02]  /*1e000*/  SEL R30, R30, RZ, !P0 ;  /* 0x000000ff1e1e7207 */ /* 0x000fe40004000000 */
[----:B-----5:R-:W-:Y:S01]  /*1e010*/  SHF.R.S32.HI R28, RZ, 0x1f, R3 ;  /* 0x0000001fff1c7819 */ /* 0x020fe20000011403 */
[----:B------:R-:W-:Y:S06]  /*1e020*/  @P3 BRA `(.L_x_8000) ;  /* 0x0000000000c43947 */ /* 0x000fec0003800000 */
[----:B------:R-:W2:Y:S01]  /*1e030*/  S2R R33, SR_TID.X ;  /* 0x0000000000217919 */ /* 0x000ea20000002100 */
[----:B------:R-:W3:Y:S02]  /*1e040*/  LDC R35, c[0x0][0xbe8] ;  /* 0x0002fa00ff237b82 */ /* 0x000ee40000000800 */
[----:B---3--:R-:W-:Y:S01]  /*1e050*/  IMAD R0, R20, R35, RZ ;  /* 0x0000002314007224 */ /* 0x008fe200078e02ff */
[----:B--2---:R-:W-:-:S04]  /*1e060*/  IADD3 R33, R192, -0x80, R33 ;  /* 0xffffff80c0217810 */ /* 0x004fc80007ffe021 */
[----:B------:R-:W-:-:S13]  /*1e070*/  ISETP.GE.AND P0, PT, R33, R0, PT ;  /* 0x000000002100720c */ /* 0x000fda0003f06270 */
[----:B------:R-:W-:Y:S05]  /*1e080*/  @P0 BRA `(.L_x_8000) ;  /* 0x0000000000ac0947 */ /* 0x000fea0003800000 */
[----:B-1----:R-:W-:Y:S01]  /*1e090*/  IMAD.MOV.U32 R24, RZ, RZ, 0x9b8 ;  /* 0x000009b8ff187424 */ /* 0x002fe200078e00ff */
[----:B------:R-:W-:Y:S01]  /*1e0a0*/  ISETP.GT.AND P0, PT, R208, 0x1, PT ;  /* 0x00000001d000780c */ /* 0x000fe20003f04270 */
[----:B------:R-:W1:Y:S01]  /*1e0b0*/  LDC.64 R4, c[0x0][0xba8] ;  /* 0x0002ea00ff047b82 */ /* 0x000e620000000a00 */
[----:B------:R-:W-:Y:S01]  /*1e0c0*/  ISETP.NE.AND P1, PT, R35, 0x1, PT ;  /* 0x000000012300780c */ /* 0x000fe20003f25270 */
[----:B------:R-:W-:Y:S01]  /*1e0d0*/  IMAD.MOV.U32 R21, RZ, RZ, R33 ;  /* 0x000000ffff157224 */ /* 0x000fe200078e0021 */
[----:B------:R-:W-:Y:S02]  /*1e0e0*/  SEL R24, R24, 0x978, P0 ;  /* 0x0000097818187807 */ /* 0x000fe40000000000 */
[----:B------:R-:W-:-:S03]  /*1e0f0*/  SEL R215, R215, RZ, P0 ;  /* 0x000000ffd7d77207 */ /* 0x000fc60000000000 */
[----:B------:R-:W2:Y:S08]  /*1e100*/  LDC.64 R8, c[0x0][R24+0x220] ;  /* 0x0000880018087b82 */ /* 0x000eb00000000a00 */
[----:B------:R-:W3:Y:S08]  /*1e110*/  LDC.64 R6, c[0x0][R24+0x218] ;  /* 0x0000860018067b82 */ /* 0x000ef00000000a00 */
[----:B------:R-:W4:Y:S08]  /*1e120*/  LDC.64 R10, c[0x0][R24+0x228] ;  /* 0x00008a00180a7b82 */ /* 0x000f300000000a00 */
[----:B------:R-:W5:Y:S08]  /*1e130*/  LDC.64 R12, c[0x0][R24+0x210] ;  /* 0x00008400180c7b82 */ /* 0x000f700000000a00 */
[----:B------:R-:W0:Y:S08]  /*1e140*/  @P1 LDC R0, c[0x0][0xbec] ;  /* 0x0002fb00ff001b82 */ /* 0x000e300000000800 */
[----:B------:R-:W4:Y:S01]  /*1e150*/  @P1 LDC R37, c[0x0][0xbf0] ;  /* 0x0002fc00ff251b82 */ /* 0x000f220000000800 */
[----:B--2---:R-:W-:-:S07]  /*1e160*/  IMAD R9, R9, R31, RZ ;  /* 0x0000001f09097224 */ /* 0x004fce00078e02ff */
[----:B-1----:R-:W1:Y:S01]  /*1e170*/  @!P0 LDC R4, c[0x0][0xb50] ;  /* 0x0002d400ff048b82 */ /* 0x002e620000000800 */
[----:B------:R-:W-:-:S04]  /*1e180*/  IMAD.WIDE.U32 R14, R8, R31, RZ ;  /* 0x0000001f080e7225 */ /* 0x000fc800078e00ff */
[----:B------:R-:W-:Y:S02]  /*1e190*/  IMAD R9, R8, R30, R9 ;  /* 0x0000001e08097224 */ /* 0x000fe400078e0209 */
[----:B0-----:R-:W-:Y:S01]  /*1e1a0*/  @P1 IMAD.HI.U32 R0, R33, R0, RZ ;  /* 0x0000000021001227 */ /* 0x001fe200078e00ff */
[----:B------:R-:W0:Y:S03]  /*1e1b0*/  @!P0 LDC R5, c[0x0][0xb54] ;  /* 0x0002d500ff058b82 */ /* 0x000e260000000800 */
[-C--:B---3--:R-:W-:Y:S02]  /*1e1c0*/  IMAD R29, R7, R206.reuse, RZ ;  /* 0x000000ce071d7224 */ /* 0x088fe400078e02ff */
[----:B------:R-:W-:Y:S01]  /*1e1d0*/  IMAD.WIDE.U32 R6, R6, R206, RZ ;  /* 0x000000ce06067225 */ /* 0x000fe200078e00ff */
[----:B----4-:R-:W-:-:S03]  /*1e1e0*/  @P1 SHF.R.U32.HI R21, RZ, R37, R0 ;  /* 0x00000025ff151219 */ /* 0x010fc60000011600 */
[----:B------:R-:W-:Y:S01]  /*1e1f0*/  IMAD.IADD R29, R7, 0x1, R29 ;  /* 0x00000001071d7824 */ /* 0x000fe200078e021d */
[----:B------:R-:W-:Y:S01]  /*1e200*/  IADD3 R0, P1, P3, R14, R6, R3 ;  /* 0x000000060e007210 */ /* 0x000fe20007b3e003 */
[----:B------:R-:W-:Y:S02]  /*1e210*/  IMAD.IADD R14, R15, 0x1, R9 ;  /* 0x000000010f0e7824 */ /* 0x000fe400078e0209 */
[----:B------:R-:W-:Y:S02]  /*1e220*/  IMAD.MOV R8, RZ, RZ, -R21 ;  /* 0x000000ffff087224 */ /* 0x000fe400078e0a15 */
[----:B------:R-:W-:-:S04]  /*1e230*/  IMAD.WIDE.U32 R6, R10, R215, RZ ;  /* 0x000000d70a067225 */ /* 0x000fc800078e00ff */
[----:B------:R-:W-:Y:S02]  /*1e240*/  IMAD R11, R11, R215, RZ ;  /* 0x000000d70b0b7224 */ /* 0x000fe400078e02ff */
[----:B------:R-:W-:Y:S01]  /*1e250*/  IMAD R9, R35, R8, R33 ;  /* 0x0000000823097224 */ /* 0x000fe200078e0221 */
[----:B------:R-:W-:Y:S01]  /*1e260*/  IADD3.X R8, R14, R29, R28, P1, P3 ;  /* 0x0000001d0e087210 */ /* 0x000fe20000fe641c */
[----:B------:R-:W-:Y:S01]  /*1e270*/  IMAD.IADD R11, R7, 0x1, R11 ;  /* 0x00000001070b7824 */ /* 0x000fe200078e020b */
[----:B------:R-:W-:Y:S01]  /*1e280*/  IADD3 R6, P0, P1, R21, R0, R6 ;  /* 0x0000000015067210 */ /* 0x000fe2000791e006 */
[----:B-----5:R-:W-:Y:S01]  /*1e290*/  IMAD R0, R13, R9, RZ ;  /* 0x000000090d007224 */ /* 0x020fe200078e02ff */
[----:B------:R-:W-:-:S04]  /*1e2a0*/  SHF.R.S32.HI R21, RZ, 0x1f, R21 ;  /* 0x0000001fff157819 */ /* 0x000fc80000011415 */
[----:B------:R-:W-:Y:S02]  /*1e2b0*/  IADD3.X R7, R21, R8, R11, P0, P1 ;  /* 0x0000000815077210 */ /* 0x000fe400007e240b */
[----:B------:R-:W-:Y:S01]  /*1e2c0*/  SHF.R.S32.HI R11, RZ, 0x1f, R9 ;  /* 0x0000001fff0b7819 */ /* 0x000fe20000011409 */
[----:B------:R-:W-:-:S04]  /*1e2d0*/  IMAD.WIDE.U32 R6, R12, R9, R6 ;  /* 0x000000090c067225 */ /* 0x000fc800078e0006 */
[----:B------:R-:W-:Y:S01]  /*1e2e0*/  IMAD R11, R12, R11, R0 ;  /* 0x0000000b0c0b7224 */ /* 0x000fe200078e0200 */
[----:B-1----:R-:W-:-:S03]  /*1e2f0*/  LEA R4, P0, R6, R4, 0x2 ;  /* 0x0000000406047211 */ /* 0x002fc600078010ff */
[----:B------:R-:W-:Y:S02]  /*1e300*/  IMAD.IADD R0, R7, 0x1, R11 ;  /* 0x0000000107007824 */ /* 0x000fe400078e020b */
[----:B------:R-:W-:-:S03]  /*1e310*/  IMAD.MOV.U32 R7, RZ, RZ, -0x800000 ;  /* 0xff800000ff077424 */ /* 0x000fc600078e00ff */
[----:B0-----:R-:W-:-:S05]  /*1e320*/  LEA.HI.X R5, R6, R5, R0, 0x2, P0 ;  /* 0x0000000506057211 */ /* 0x001fca00000f1400 */
[----:B------:R2:W-:Y:S02]  /*1e330*/  STG.E desc[UR42][R4.64], R7 ;  /* 0x0000000704007986 */ /* 0x0005e4000c10192a */
.L_x_8000:
[----:B------:R-:W-:Y:S05]  /*1e340*/  BSYNC B1 ;  /* 0x0000000000017941 */ /* 0x000fea0003800000 */
.L_x_7999:
[----:B------:R-:W-:Y:S05]  /*1e350*/  @P2 BRA `(.L_x_7993) ;  /* 0x0000000400b82947 */ /* 0x000fea0003800000 */
[----:B------:R-:W3:Y:S01]  /*1e360*/  LDC R21, c[0x0][0xbe8] ;  /* 0x0002fa00ff157b82 */ /* 0x000ee20000000800 */
[----:B------:R-:W-:Y:S01]  /*1e370*/  ULDC.64 UR4, c[0x0][0xaa0] ;  /* 0x0002a80000047ab9 */ /* 0x000fe20000000a00 */
[----:B------:R-:W-:Y:S01]  /*1e380*/  ULDC.64 UR6, c[0x0][0xaf0] ;  /* 0x0002bc0000067ab9 */ /* 0x000fe20000000a00 */
[----:B------:R-:W-:Y:S02]  /*1e390*/  IMAD R0, R28, UR4, RZ ;  /* 0x000000041c007c24 */ /* 0x000fe4000f8e02ff */
[----:B--2---:R-:W-:-:S04]  /*1e3a0*/  IMAD.WIDE.U32 R4, R3, UR4, RZ ;  /* 0x0000000403047c25 */ /* 0x004fc8000f8e00ff */
[----:B------:R-:W-:Y:S01]  /*1e3b0*/  IMAD R7, R3, UR5, R0 ;  /* 0x0000000503077c24 */ /* 0x000fe2000f8e0200 */
[----:B------:R-:W-:Y:S01]  /*1e3c0*/  ULDC.64 UR4, c[0x0][0xae8] ;  /* 0x0002ba0000047ab9 */ /* 0x000fe20000000a00 */
[----:B------:R-:W-:Y:S02]  /*1e3d0*/  IMAD R3, R207, 0x20, R23 ;  /* 0x00000020cf037824 */ /* 0x000fe400078e0217 */
[----:B------:R-:W-:Y:S02]  /*1e3e0*/  IMAD.IADD R5, R5, 0x1, R7 ;  /* 0x0000000105057824 */ /* 0x000fe400078e0207 */
[----:B------:R-:W-:Y:S02]  /*1e3f0*/  IMAD.IADD R8, R192, 0x1, R3 ;  /* 0x00000001c0087824 */ /* 0x000fe400078e0203 */
[----:B------:R-:W-:-:S04]  /*1e400*/  IMAD.WIDE.U32 R4, R206, UR4, R4 ;  /* 0x00000004ce047c25 */ /* 0x000fc8000f8e0004 */
[----:B------:R-:W-:Y:S02]  /*1e410*/  IMAD.MOV.U32 R3, RZ, RZ, R8 ;  /* 0x000000ffff037224 */ /* 0x000fe400078e0008 */
[----:B------:R-:W-:Y:S01]  /*1e420*/  IMAD R6, R30, UR6, RZ ;  /* 0x000000061e067c24 */ /* 0x000fe2000f8e02ff */
[----:B---3--:R-:W-:Y:S01]  /*1e430*/  ISETP.NE.AND P0, PT, R21, 0x1, PT ;  /* 0x000000011500780c */ /* 0x008fe20003f05270 */
[----:B------:R-:W-:Y:S01]  /*1e440*/  IMAD R5, R206, UR5, R5 ;  /* 0x00000005ce057c24 */ /* 0x000fe2000f8e0205 */
[----:B------:R-:W-:Y:S01]  /*1e450*/  ULDC.64 UR4, c[0x0][0xae0] ;  /* 0x0002b80000047ab9 */ /* 0x000fe20000000a00 */
[----:B------:R-:W-:Y:S02]  /*1e460*/  IMAD.IADD R192, R23, 0x1, R192 ;  /* 0x0000000117c07824 */ /* 0x000fe400078e02c0 */
[----:B------:R-:W-:-:S08]  /*1e470*/  IMAD.WIDE.U32 R4, R31, UR6, R4 ;  /* 0x000000061f047c25 */ /* 0x000fd0000f8e0004 */
[----:B------:R-:W2:Y:S08]  /*1e480*/  @P0 LDC R9, c[0x0][0xbec] ;  /* 0x0002fb00ff090b82 */ /* 0x000eb00000000800 */
[----:B------:R-:W3:Y:S01]  /*1e490*/  @P0 LDC R11, c[0x0][0xbf0] ;  /* 0x0002fc00ff0b0b82 */ /* 0x000ee20000000800 */
[----:B--2---:R-:W-:-:S04]  /*1e4a0*/  @P0 IMAD.HI.U32 R0, R8, R9, RZ ;  /* 0x0000000908000227 */ /* 0x004fc800078e00ff */
[----:B------:R-:W-:Y:S01]  /*1e4b0*/  IMAD R9, R31, UR7, R6 ;  /* 0x000000071f097c24 */ /* 0x000fe2000f8e0206 */
[----:B---3--:R-:W-:-:S03]  /*1e4c0*/  @P0 SHF.R.U32.HI R3, RZ, R11, R0 ;  /* 0x0000000bff030219 */ /* 0x008fc60000011600 */
[----:B------:R-:W-:Y:S01]  /*1e4d0*/  IMAD.IADD R5, R5, 0x1, R9 ;  /* 0x0000000105057824 */ /* 0x000fe200078e0209 */
[--C-:B------:R-:W-:Y:S01]  /*1e4e0*/  SHF.R.S32.HI R0, RZ, 0x1f, R3.reuse ;  /* 0x0000001fff007819 */ /* 0x100fe20000011403 */
[----:B------:R-:W-:Y:S02]  /*1e4f0*/  IMAD.MOV R7, RZ, RZ, -R3 ;  /* 0x000000ffff077224 */ /* 0x000fe400078e0a03 */
[----:B------:R-:W-:-:S04]  /*1e500*/  IMAD.WIDE.U32 R4, R3, UR4, R4 ;  /* 0x0000000403047c25 */ /* 0x000fc8000f8e0004 */
[----:B------:R-:W-:Y:S02]  /*1e510*/  IMAD R7, R21, R7, R8 ;  /* 0x0000000715077224 */ /* 0x000fe400078e0208 */
        /* <DEDUP_REMOVED lines=10> */
[----:B------:R-:W-:Y:S01]  /*1e5c0*/  IMAD.IADD R3, R5, 0x1, R3 ;  /* 0x0000000105037824 */ /* 0x000fe200078e0203 */
[----:B------:R-:W-:-:S04]  /*1e5d0*/  UMOV UR4, 0xffffffff ;  /* 0xffffffff00047882 */ /* 0x000fc80000000000 */
[----:B------:R-:W-:Y:S01]  /*1e5e0*/  LEA.HI.X R4, R4, UR5, R3, 0x1, P0 ;  /* 0x0000000504047c11 */ /* 0x000fe200080f0c03 */
[----:B------:R-:W-:Y:S06]  /*1e5f0*/  BRA.DIV UR4, `(.L_x_8001) ;  /* 0x000000ae04587947 */ /* 0x000fec000b800000 */
[----:B------:R2:W3:Y:S04]  /*1e600*/  SHFL.IDX PT, R3, R4, RZ, 0x181f ;  /* 0x00181fff04037589 */ /* 0x0004e800000e0000 */
[----:B------:R2:W4:Y:S02]  /*1e610*/  SHFL.IDX PT, R14, R0, RZ, 0x181f ;  /* 0x00181fff000e7589 */ /* 0x00052400000e0000 */
.L_x_8268:
[----:B------:R-:W-:Y:S01]  /*1e620*/  IMAD R20, R20, R21, RZ ;  /* 0x0000001514147224 */ /* 0x000fe200078e02ff */
[----:B------:R-:W-:Y:S04]  /*1e630*/  BSSY B1, `(.L_x_8002) ;  /* 0x000000c000017945 */ /* 0x000fe80003800000 */
[----:B------:R-:W-:-:S13]  /*1e640*/  ISETP.GE.AND P0, PT, R192, R20, PT ;  /* 0x00000014c000720c */ /* 0x000fda0003f06270 */
[----:B------:R-:W-:Y:S05]  /*1e650*/  @P0 BRA `(.L_x_8003) ;  /* 0x0000000000240947 */ /* 0x000fea0003800000 */
[----:B------:R-:W-:Y:S02]  /*1e660*/  ULDC UR4, c[0x0][0xac8] ;  /* 0x0002b20000047ab9 */ /* 0x000fe40000000800 */
[----:B------:R-:W-:Y:S02]  /*1e670*/  ISETP.GE.AND P2, PT, R16, UR4, PT ;  /* 0x0000000410007c0c */ /* 0x000fe4000bf46270 */
[----:B------:R-:W-:-:S11]  /*1e680*/  ISETP.GE.AND P3, PT, R190, UR4, PT ;  /* 0x00000004be007c0c */ /* 0x000fd6000bf66270 */
[-C--:B----4-:R-:W-:Y:S02]  /*1e690*/  @!P2 LEA R6, P0, R16, R14.reuse, 0x1 ;  /* 0x0000000e1006a211 */ /* 0x090fe400078008ff */
[----:B------:R-:W-:Y:S02]  /*1e6a0*/  @!P3 LEA R14, P1, R190, R14, 0x1 ;  /* 0x0000000ebe0eb211 */ /* 0x000fe400078208ff */
[-C--:B---3--:R-:W-:Y:S02]  /*1e6b0*/  @!P2 LEA.HI.X R7, R16, R3.reuse, R17, 0x1, P0 ;  /* 0x000000031007a211 */ /* 0x088fe400000f0c11 */
[----:B------:R-:W-:-:S03]  /*1e6c0*/  @!P3 LEA.HI.X R15, R190, R3, R214, 0x1, P1 ;  /* 0x00000003be0fb211 */ /* 0x000fc600008f0cd6 */
[----:B------:R3:W-:Y:S04]  /*1e6d0*/  @!P2 ST.E.128 desc[UR42][R6.64], RZ ;  /* 0x000000ff0600a985 */ /* 0x0007e8000c101d2a */
[----:B------:R3:W-:Y:S02]  /*1e6e0*/  @!P3 ST.E.128 desc[UR42][R14.64], RZ ;  /* 0x000000ff0e00b985 */ /* 0x0007e4000c101d2a */
.L_x_8003:
[----:B------:R-:W-:Y:S05]  /*1e6f0*/  BSYNC B1 ;  /* 0x0000000000017941 */ /* 0x000fea0003800000 */
.L_x_8002:
[----:B------:R-:W-:-:S03]  /*1e700*/  UMOV UR4, 0xffffffff ;  /* 0xffffffff00047882 */ /* 0x000fc60000000000 */
[----:B------:R-:W-:Y:S05]  /*1e710*/  BRA.DIV UR4, `(.L_x_8004) ;  /* 0x000000ae04447947 */ /* 0x000fea000b800000 */
[----:B---3--:R3:W0:Y:S04]  /*1e720*/  SHFL.IDX PT, R3, R4, 0x1, 0x181f ;  /* 0x00381f0004037f89 */ /* 0x00862800000e0000 */
[----:B----4-:R3:W4:Y:S02]  /*1e730*/  SHFL.IDX PT, R14, R0, 0x1, 0x181f ;  /* 0x00381f00000e7f89 */ /* 0x01072400000e0000 */
.L_x_8272:
[----:B------:R-:W-:Y:S01]  /*1e740*/  VIADD R5, R192, 0x20 ;  /* 0x00000020c0057836 */ /* 0x000fe20000000000 */
        /* <DEDUP_REMOVED lines=8> */
[-C--:B0-----:R-:W-:Y:S02]  /*1e7d0*/  @!P2 LEA.HI.X R7, R16, R3.reuse, R17, 0x1, P0 ;  /* 0x000000031007a211 */ /* 0x081fe400000f0c11 */
[----:B------:R-:W-:-:S03]  /*1e7e0*/  @!P3 LEA.HI.X R15, R190, R3, R214, 0x1, P1 ;  /* 0x00000003be0fb211 */ /* 0x000fc600008f0cd6 */
[----:B------:R0:W-:Y:S04]  /*1e7f0*/  @!P2 ST.E.128 desc[UR42][R6.64], RZ ;  /* 0x000000ff0600a985 */ /* 0x0001e8000c101d2a */
[----:B------:R0:W-:Y:S02]  /*1e800*/  @!P3 ST.E.128 desc[UR42][R14.64], RZ ;  /* 0x000000ff0e00b985 */ /* 0x0001e4000c101d2a */
.L_x_8006:
[----:B------:R-:W-:Y:S05]  /*1e810*/  BSYNC B1 ;  /* 0x0000000000017941 */ /* 0x000fea0003800000 */
.L_x_8005:
[----:B------:R-:W-:-:S03]  /*1e820*/  UMOV UR4, 0xffffffff ;  /* 0xffffffff00047882 */ /* 0x000fc60000000000 */
[----:B------:R-:W-:Y:S05]  /*1e830*/  BRA.DIV UR4, `(.L_x_8007) ;  /* 0x000000ae04447947 */ /* 0x000fea000b800000 */
[----:B0-----:R0:W0:Y:S04]  /*1e840*/  SHFL.IDX PT, R3, R4, 0x2, 0x181f ;  /* 0x00581f0004037f89 */ /* 0x00102800000e0000 */
[----:B----4-:R4:W0:Y:S02]  /*1e850*/  SHFL.IDX PT, R14, R0, 0x2, 0x181f ;  /* 0x00581f00000e7f89 */ /* 0x01082400000e0000 */
.L_x_8276:
[----:B------:R-:W-:Y:S01]  /*1e860*/  VIADD R5, R192, 0x40 ;  /* 0x00000040c0057836 */ /* 0x000fe20000000000 */
[----:B------:R-:W-:Y:S04]  /*1e870*/  BSSY B1, `(.L_x_8008) ;  /* 0x000000c000017945 */ /* 0x000fe80003800000 */
[----:B------:R-:W-:-:S13]  /*1e880*/  ISETP.GE.AND P0, PT, R5, R20, PT ;  /* 0x000000140500720c */ /* 0x000fda0003f06270 */
[----:B------:R-:W-:Y:S05]  /*1e890*/  @P0 BRA `(.L_x_8009) ;  /* 0x0000000000240947 */ /* 0x000fea0003800000 */
[----:B------:R-:W-:Y:S02]  /*1e8a0*/  ULDC UR4, c[0x0][0xac8] ;  /* 0x0002b20000047ab9 */ /* 0x000fe40000000800 */
[----:B------:R-:W-:Y:S02]  /*1e8b0*/  ISETP.GE.AND P2, PT, R16, UR4, PT ;  /* 0x0000000410007c0c */ /* 0x000fe4000bf46270 */
[----:B------:R-:W-:-:S11]  /*1e8c0*/  ISETP.GE.AND P3, PT, R190, UR4, PT ;  /* 0x00000004be007c0c */ /* 0x000fd6000bf66270 */
[-C--:B0-----:R-:W-:Y:S02]  /*1e8d0*/  @!P2 LEA R6, P0, R16, R14.reuse, 0x1 ;  /* 0x0000000e1006a211 */ /* 0x081fe400078008ff */
[----:B------:R-:W-:Y:S02]  /*1e8e0*/  @!P3 LEA R14, P1, R190, R14, 0x1 ;  /* 0x0000000ebe0eb211 */ /* 0x000fe400078208ff */
[-C--:B------:R-:W-:Y:S02]  /*1e8f0*/  @!P2 LEA.HI.X R7, R16, R3.reuse, R17, 0x1, P0 ;  /* 0x000000031007a211 */ /* 0x080fe400000f0c11 */
[----:B------:R-:W-:-:S03]  /*1e900*/  @!P3 LEA.HI.X R15, R190, R3, R214, 0x1, P1 ;  /* 0x00000003be0fb211 */ /* 0x000fc600008f0cd6 */
[----:B------:R0:W-:Y:S04]  /*1e910*/  @!P2 ST.E.128 desc[UR42][R6.64], RZ ;  /* 0x000000ff0600a985 */ /* 0x0001e8000c101d2a */
[----:B------:R0:W-:Y:S02]  /*1e920*/  @!P3 ST.E.128 desc[UR42][R14.64], RZ ;  /* 0x000000ff0e00b985 */ /* 0x0001e4000c101d2a */
.L_x_8009:
[----:B------:R-:W-:Y:S05]  /*1e930*/  BSYNC B1 ;  /* 0x0000000000017941 */ /* 0x000fea0003800000 */
.L_x_8008:
[----:B------:R-:W-:-:S03]  /*1e940*/  UMOV UR4, 0xffffffff ;  /* 0xffffffff00047882 */ /* 0x000fc60000000000 */
[----:B------:R-:W-:Y:S05]  /*1e950*/  BRA.DIV UR4, `(.L_x_8010) ;  /* 0x000000ae04447947 */ /* 0x000fea000b800000 */
[----:B0-----:R0:W0:Y:S04]  /*1e960*/  SHFL.IDX PT, R3, R4, 0x3, 0x181f ;  /* 0x00781f0004037f89 */ /* 0x00102800000e0000 */
[----:B------:R0:W0:Y:S02]  /*1e970*/  SHFL.IDX PT, R14, R0, 0x3, 0x181f ;  /* 0x00781f00000e7f89 */ /* 0x00002400000e0000 */
.L_x_8280:
[----:B0-234-:R-:W-:-:S05]  /*1e980*/  VIADD R0, R192, 0x60 ;  /* 0x00000060c0007836 */ /* 0x01dfca0000000000 */
[----:B------:R-:W-:-:S13]  /*1e990*/  ISETP.GE.AND P0, PT, R0, R20, PT ;  /* 0x000000140000720c */ /* 0x000fda0003f06270 */
[----:B------:R-:W-:Y:S05]  /*1e9a0*/  @P0 BRA `(.L_x_7993) ;  /* 0x0000000000240947 */ /* 0x000fea0003800000 */
[----:B------:R-:W-:Y:S02]  /*1e9b0*/  ULDC UR4, c[0x0][0xac8] ;  /* 0x0002b20000047ab9 */ /* 0x000fe40000000800 */
[----:B------:R-:W-:Y:S02]  /*1e9c0*/  ISETP.GE.AND P2, PT, R16, UR4, PT ;  /* 0x0000000410007c0c */ /* 0x000fe4000bf46270 */
[----:B------:R-:W-:-:S11]  /*1e9d0*/  ISETP.GE.AND P3, PT, R190, UR4, PT ;  /* 0x00000004be007c0c */ /* 0x000fd6000bf66270 */
[-C--:B------:R-:W-:Y:S02]  /*1e9e0*/  @!P2 LEA R4, P0, R16, R14.reuse, 0x1 ;  /* 0x0000000e1004a211 */ /* 0x080fe400078008ff */
[----:B------:R-:W-:Y:S02]  /*1e9f0*/  @!P3 LEA R14, P1, R190, R14, 0x1 ;  /* 0x0000000ebe0eb211 */ /* 0x000fe400078208ff */
[-C--:B------:R-:W-:Y:S02]  /*1ea00*/  @!P2 LEA.HI.X R5, R16, R3.reuse, R17, 0x1, P0 ;  /* 0x000000031005a211 */ /* 0x080fe400000f0c11 */
[----:B------:R-:W-:-:S03]  /*1ea10*/  @!P3 LEA.HI.X R15, R190, R3, R214, 0x1, P1 ;  /* 0x00000003be0fb211 */ /* 0x000fc600008f0cd6 */
[----:B------:R3:W-:Y:S04]  /*1ea20*/  @!P2 ST.E.128 desc[UR42][R4.64], RZ ;  /* 0x000000ff0400a985 */ /* 0x0007e8000c101d2a */
[----:B------:R3:W-:Y:S02]  /*1ea30*/  @!P3 ST.E.128 desc[UR42][R14.64], RZ ;  /* 0x000000ff0e00b985 */ /* 0x0007e4000c101d2a */
.L_x_7993:
[----:B------:R-:W-:Y:S05]  /*1ea40*/  BSYNC B0 ;  /* 0x0000000000007941 */ /* 0x000fea0003800000 */
.L_x_7979:
[----:B------:R-:W-:Y:S02]  /*1ea50*/  ULDC UR4, c[0x0][0xc3c] ;  /* 0x00030f0000047ab9 */ /* 0x000fe40000000800 */
[----:B-1----:R-:W-:-:S13]  /*1ea60*/  ISETP.GE.AND P0, PT, R27, UR4, PT ;  /* 0x000000041b007c0c */ /* 0x002fda000bf06270 */
[----:B------:R-:W-:Y:S05]  /*1ea70*/  @!P0 BRA `(.L_x_8011) ;  /* 0xfffffe2800648947 */ /* 0x000fea000383ffff */
[----:B------:R-:W-:Y:S05]  /*1ea80*/  BRA `(.L_x_7736) ;  /* 0x0000008800b07947 */ /* 0x000fea0003800000 */
.L_x_7734:
        /* <DEDUP_REMOVED lines=20> */
.L_x_8012:
        /* <DEDUP_REMOVED lines=43> */
.L_x_8016:
        /* <DEDUP_REMOVED lines=39> */
.L_x_8014:
        /* <DEDUP_REMOVED lines=12> */
.L_x_8017:
        /* <DEDUP_REMOVED lines=63> */
.L_x_8018:
        /* <DEDUP_REMOVED lines=61> */
.L_x_8019:
[----:B01----:R-:W-:-:S05]  /*1f970*/  LOP3.LUT R3, RZ, R2, RZ, 0x33, !PT ;  /* 0x00000002ff037212 */ /* 0x003fca00078e33ff */
[----:B------:R-:W-:-:S05]  /*1f980*/  IMAD.IADD R2, R4, 0x1, R3 ;  /* 0x0000000104027824 */ /* 0x000fca00078e0203 */
[----:B------:R1:W-:Y:S01]  /*1f990*/  STL [R1+0x4], R2 ;  /* 0x0000040201007387 */ /* 0x0003e20000100800 */
[----:B------:R-:W-:Y:S05]  /*1f9a0*/  BRA `(.L_x_8020) ;  /* 0x0000000000107947 */ /* 0x000fea0003800000 */
.L_x_8015:
[----:B------:R-:W-:Y:S01]  /*1f9b0*/  IMAD.U32 R2, RZ, RZ, UR6 ;  /* 0x00000006ff027e24 */ /* 0x000fe2000f8e00ff */
[----:B------:R0:W-:Y:S04]  /*1f9c0*/  STL [R1+0x4], RZ ;  /* 0x000004ff01007387 */ /* 0x0001e80000100800 */
[----:B------:R0:W-:Y:S04]  /*1f9d0*/  STL [R1+0x8], RZ ;  /* 0x000008ff01007387 */ /* 0x0001e80000100800 */
[----:B------:R0:W-:Y:S02]  /*1f9e0*/  STL [R1], R2 ;  /* 0x0000000201007387 */ /* 0x0001e40000100800 */
.L_x_8020:
        /* <DEDUP_REMOVED lines=10> */
.L_x_8013:
        /* <DEDUP_REMOVED lines=8> */
[----:B------:R-:W4:Y:S01]  /*1fb10*/  LDL.LU R4, [R1+0x10] ;  /* 0x0000100001047983 */ /* 0x000f220000300800 */
        /* <DEDUP_REMOVED lines=8> */
[----:B01----:R-:W-:Y:S01]  /*1fba0*/  IMAD.SHL.U32 R2, R5, 0x8, RZ ;  /* 0x0000000805027824 */ /* 0x003fe200078e00ff */
        /* <DEDUP_REMOVED lines=13> */
[----:B----4-:R-:W-:-:S04]  /*1fc80*/  LOP3.LUT R4, R4, 0xfffffffd, RZ, 0xc0, !PT ;  /* 0xfffffffd04047812 */ /* 0x010fc800078ec0ff */
        /* <DEDUP_REMOVED lines=11> */
[----:B------:R1:W-:Y:S04]  /*1fd40*/  STL [R1+0x10], R4 ;  /* 0x0000100401007387 */ /* 0x0003e80000100800 */
[----:B------:R1:W-:Y:S04]  /*1fd50*/  STL [R1+0x20], R2 ;  /* 0x0000200201007387 */ /* 0x0003e80000100800 */
[----:B------:R1:W-:Y:S04]  /*1fd60*/  STL [R1+0x1c], RZ ;  /* 0x00001cff01007387 */ /* 0x0003e80000100800 */
[----:B------:R1:W-:Y:S02]  /*1fd70*/  STL [R1+0x14], R2 ;  /* 0x0000140201007387 */ /* 0x0003e40000100800 */
.L_x_8180:
[----:B------:R-:W2:Y:S01]  /*1fd80*/  LDL R14, [R1+0xc] ;  /* 0x00000c00010e7983 */ /* 0x000ea20000100800 */
[----:B------:R-:W2:Y:S01]  /*1fd90*/  LDC.64 R12, c[0x0][0xa00] ;  /* 0x00028000ff0c7b82 */ /* 0x000ea20000000a00 */
[----:B------:R-:W-:Y:S05]  /*1fda0*/  YIELD ;  /* 0x0000000000007946 */ /* 0x000fea0003800000 */
[----:B------:R-:W-:Y:S01]  /*1fdb0*/  ULDC.64 UR4, c[0x0][0xa28] ;  /* 0x00028a0000047ab9 */ /* 0x000fe20000000a00 */
[----:B01----:R-:W-:Y:S02]  /*1fdc0*/  CS2R R6, SRZ ;  /* 0x0000000000067805 */ /* 0x003fe4000001ff00 */
[----:B------:R-:W-:Y:S01]  /*1fdd0*/  ISETP.NE.U32.AND P0, PT, RZ, UR4, PT ;  /* 0x00000004ff007c0c */ /* 0x000fe2000bf05070 */
[----:B------:R-:W-:Y:S01]  /*1fde0*/  ULDC.64 UR8, c[0x0][0xa18] ;  /* 0x0002860000087ab9 */ /* 0x000fe20000000a00 */
[----:B-1----:R-:W0:Y:S01]  /*1fdf0*/  LDC.64 R4, c[0x0][0xa08] ;  /* 0x00028200ff047b82 */ /* 0x002e220000000a00 */
        /* <DEDUP_REMOVED lines=8> */
[----:B------:R-:W1:-:S12]  /*1fe80*/  @P0 LDC.64 R2, c[0x0][0xa28] ;  /* 0x00028a00ff020b82 */ /* 0x000e580000000a00 */
        /* <DEDUP_REMOVED lines=39> */
.L_x_8022:
        /* <DEDUP_REMOVED lines=16> */
.L_x_8023:
[----:B------:R-:W-:Y:S05]  /*20200*/  @!P2 BRA `(.L_x_8024) ;  /* 0x00000000000ca947 */ /* 0x000fea0003800000 */
[----:B------:R-:W2:Y:S04]  /*20210*/  LDG.E R7, desc[UR42][R4.64] ;  /* 0x0000002a04077981 */ /* 0x000ea8000c1e1900 */
[----:B------:R-:W2:Y:S02]  /*20220*/  LDG.E R4, desc[UR42][R4.64+0x4] ;  /* 0x0000042a04047981 */ /* 0x000ea4000c1e1900 */
[----:B--2---:R-:W-:-:S07]  /*20230*/  IMAD.IADD R7, R4, 0x1, -R7 ;  /* 0x0000000104077824 */ /* 0x004fce00078e0a07 */
.L_x_8024:
        /* <DEDUP_REMOVED lines=37> */
.L_x_8027:
[----:B------:R-:W-:-:S13]  /*20490*/  ISETP.NE.AND P3, PT, R3, 0x1, PT ;  /* 0x000000010300780c */ /* 0x000fda0003f65270 */
[----:B------:R-:W1:Y:S02]  /*204a0*/  @P3 LDC.64 R4, c[0x0][0x9e8] ;  /* 0x00027a00ff043b82 */ /* 0x000e640000000a00 */
[----:B-1----:R-:W-:-:S05]  /*204b0*/  @P3 IMAD.HI.U32 R4, R2, R4, RZ ;  /* 0x0000000402043227 */ /* 0x002fca00078e00ff */
[----:B------:R-:W-:-:S07]  /*204c0*/  @P3 SHF.R.U32.HI R2, RZ, R5, R4 ;  /* 0x00000005ff023219 */ /* 0x000fce0000011604 */
.L_x_8028:
[----:B------:R-:W-:Y:S05]  /*204d0*/  BSYNC B0 ;  /* 0x0000000000007941 */ /* 0x000fea0003800000 */
.L_x_8026:
[----:B------:R-:W-:-:S05]  /*204e0*/  IMAD R2, R2, R3, R3 ;  /* 0x0000000302027224 */ /* 0x000fca00078e0203 */
[----:B------:R-:W-:-:S07]  /*204f0*/  VIMNMX R8, R8, R2, PT ;  /* 0x0000000208087248 */ /* 0x000fce0003fe0100 */
.L_x_8025:
[----:B------:R-:W1:Y:S01]  /*20500*/  @P1 LDC R4, c[0x0][0x44c] ;  /* 0x00011300ff041b82 */ /* 0x000e620000000800 */
[----:B------:R-:W-:Y:S01]  /*20510*/  VIADD R8, R8, 0x7f ;  /* 0x0000007f08087836 */ /* 0x000fe20000000000 */
[----:B------:R-:W-:Y:S01]  /*20520*/  ULDC UR4, c[0x0][0x9dc] ;  /* 0x0002770000047ab9 */ /* 0x000fe20000000800 */
[----:B------:R-:W-:Y:S02]  /*20530*/  IMAD.MOV.U32 R2, RZ, RZ, R12 ;  /* 0x000000ffff027224 */ /* 0x000fe400078e000c */
[----:B------:R-:W-:Y:S01]  /*20540*/  IMAD.IADD R20, R6, 0x1, -R15 ;  /* 0x0000000106147824 */ /* 0x000fe200078e0a0f */
[----:B------:R-:W-:Y:S02]  /*20550*/  SHF.R.S32.HI R7, RZ, 0x1f, R8 ;  /* 0x0000001fff077819 */ /* 0x000fe40000011408 */
[----:B------:R-:W2:Y:S02]  /*20560*/  @P1 LDC R5, c[0x0][0x450] ;  /* 0x00011400ff051b82 */ /* 0x000ea40000000800 */
[----:B------:R-:W-:-:S04]  /*20570*/  LEA.HI R7, R7, R8, RZ, 0x7 ;  /* 0x0000000807077211 */ /* 0x000fc800078f38ff */
[----:B------:R-:W-:-:S04]  /*20580*/  SHF.R.S32.HI R7, RZ, 0x7, R7 ;  /* 0x00000007ff077819 */ /* 0x000fc80000011407 */
        /* <DEDUP_REMOVED lines=16> */
.L_x_8031:
[----:B------:R-:W-:-:S13]  /*20690*/  ISETP.NE.AND P1, PT, R3, 0x1, PT ;  /* 0x000000010300780c */ /* 0x000fda0003f25270 */
[----:B------:R-:W1:Y:S02]  /*206a0*/  @P1 LDC.64 R4, c[0x0][0x9e8] ;  /* 0x00027a00ff041b82 */ /* 0x000e640000000a00 */
[----:B-1----:R-:W-:-:S05]  /*206b0*/  @P1 IMAD.HI.U32 R4, R6, R4, RZ ;  /* 0x0000000406041227 */ /* 0x002fca00078e00ff */
[----:B------:R-:W-:-:S07]  /*206c0*/  @P1 SHF.R.U32.HI R6, RZ, R5, R4 ;  /* 0x00000005ff061219 */ /* 0x000fce0000011604 */
.L_x_8032:
[----:B------:R-:W-:Y:S05]  /*206d0*/  BSYNC B0 ;  /* 0x0000000000007941 */ /* 0x000fea0003800000 */
.L_x_8030:
[----:B------:R-:W-:-:S05]  /*206e0*/  IMAD R3, R6, R3, RZ ;  /* 0x0000000306037224 */ /* 0x000fca00078e02ff */
[----:B------:R-:W-:-:S07]  /*206f0*/  VIMNMX R2, R2, R3, !PT ;  /* 0x0000000302027248 */ /* 0x000fce0007fe0100 */
.L_x_8029:
        /* <DEDUP_REMOVED lines=41> */
.L_x_8034:
[----:B------:R-:W-:Y:S05]  /*20990*/  BSYNC B0 ;  /* 0x0000000000007941 */ /* 0x000fea0003800000 */
.L_x_8033:
[-C--:B------:R-:W-:Y:S01]  /*209a0*/  IMAD R4, R12, R2.reuse, R4 ;  /* 0x000000020c047224 */ /* 0x080fe200078e0204 */
[----:B------:R-:W-:Y:S01]  /*209b0*/  BSSY B0, `(.L_x_8035) ;  /* 0x000011e000007945 */ /* 0x000fe20003800000 */
[----:B------:R-:W-:Y:S02]  /*209c0*/  PLOP3.LUT P5, PT, PT, PT, PT, 0x80, 0x0 ;  /* 0x000000000000781c */ /* 0x000fe40003faf070 */
[C---:B------:R-:W-:Y:S01]  /*209d0*/  IMAD R3, R4.reuse, 0x80, -R9 ;  /* 0x0000008004037824 */ /* 0x040fe200078e0a09 */
[----:B------:R-:W-:-:S04]  /*209e0*/  VIADDMNMX R2, R4, R2, R7, PT ;  /* 0x0000000204027246 */ /* 0x000fc80003800107 */
[----:B------:R-:W-:Y:S01]  /*209f0*/  VIMNMX R3, RZ, R3, !PT ;  /* 0x00000003ff037248 */ /* 0x000fe20007fe0100 */
[----:B------:R-:W-:-:S05]  /*20a00*/  IMAD R2, R2, 0x80, -R9 ;  /* 0x0000008002027824 */ /* 0x000fca00078e0a09 */
[----:B------:R-:W-:-:S04]  /*20a10*/  VIMNMX R2, R2, R10, PT ;  /* 0x0000000a02027248 */ /* 0x000fc80003fe0100 */
        /* <DEDUP_REMOVED lines=16> */
.L_x_8283:
[----:B--2---:R-:W-:Y:S02]  /*20b20*/  ISETP.NE.AND P0, PT, R14, RZ, PT ;  /* 0x000000ff0e00720c */ /* 0x004fe40003f05270 */
[----:B------:R-:W-:-:S11]  /*20b30*/  PLOP3.LUT P1, PT, PT, PT, PT, 0x8, 0x0 ;  /* 0x000000000000781c */ /* 0x000fd60003f2e170 */
[----:B------:R-:W-:Y:S05]  /*20b40*/  @P0 BRA `(.L_x_8038) ;  /* 0x00000000000c0947 */ /* 0x000fea0003800000 */
[----:B------:R-:W-:-:S03]  /*20b50*/  UMOV UR4, 0xffffffff ;  /* 0xffffffff00047882 */ /* 0x000fc60000000000 */
[----:B------:R-:W-:Y:S05]  /*20b60*/  BRA.DIV UR4, `(.L_x_8039) ;  /* 0x0000008e043c7947 */ /* 0x000fea000b800000 */
[----:B------:R-:W-:-:S13]  /*20b70*/  ELECT P1, URZ, PT ;  /* 0x00000000003f782f */ /* 0x000fda0003820000 */
.L_x_8038:
        /* <DEDUP_REMOVED lines=9> */
.L_x_8286:
[----:B------:R-:W-:Y:S05]  /*20c10*/  BSYNC B1 ;  /* 0x0000000000017941 */ /* 0x000fea0003800000 */
.L_x_8040:
        /* <DEDUP_REMOVED lines=12> */
.L_x_8287:
[----:B------:R-:W-:Y:S05]  /*20ce0*/  BSYNC B2 ;  /* 0x0000000000027941 */ /* 0x000fea0003800000 */
.L_x_8044:
[----:B------:R-:W-:Y:S04]  /*20cf0*/  BSSY B2, `(.L_x_8046) ;  /* 0x0000008000027945 */ /* 0x000fe80003800000 */
[----:B------:R-:W-:Y:S05]  /*20d00*/  @P4 BRA `(.L_x_8047) ;  /* 0x0000000000184947 */ /* 0x000fea0003800000 */
[----:B-1----:R-:W3:Y:S02]  /*20d10*/  LDL R4, [R1+0x10] ;  /* 0x0000100001047983 */ /* 0x002ee40000100800 */
[----:B---3--:R-:W-:Y:S01]  /*20d20*/  LOP3.LUT P0, RZ, R4, 0x1, RZ, 0xc0, !PT ;  /* 0x0000000104ff7812 */ /* 0x008fe2000780c0ff */
[----:B------:R-:W-:-:S04]  /*20d30*/  IMAD.MOV.U32 R4, RZ, RZ, 0x8000 ;  /* 0x00008000ff047424 */ /* 0x000fc800078e00ff */
[----:B------:R3:W-:Y:S08]  /*20d40*/  SYNCS.ARRIVE.TRANS64 RZ, [R6+URZ+0x28890], R4 ;  /* 0x0288900406ff79a7 */ /* 0x0007f0000800003f */
[----:B------:R-:W-:Y:S05]  /*20d50*/  @!P0 BRA `(.L_x_8047) ;  /* 0x0000000000048947 */ /* 0x000fea0003800000 */
[----:B------:R-:W-:Y:S01]  /*20d60*/  BPT.TRAP 0x1 ;  /* 0x000000040000795c */ /* 0x000fe20000300000 */
.L_x_8047:
[----:B------:R-:W-:Y:S05]  /*20d70*/  BSYNC B2 ;  /* 0x0000000000027941 */ /* 0x000fea0003800000 */
.L_x_8046:
        /* <DEDUP_REMOVED lines=14> */
.L_x_8048:
        /* <DEDUP_REMOVED lines=16> */
.L_x_8049:
        /* <DEDUP_REMOVED lines=13> */
.L_x_8288:
[----:B------:R-:W-:Y:S05]  /*21030*/  BSYNC B2 ;  /* 0x0000000000027941 */ /* 0x000fea0003800000 */
.L_x_8050:
[----:B------:R-:W-:Y:S01]  /*21040*/  BSSY B2, `(.L_x_8052) ;  /* 0x000000a000027945 */ /* 0x000fe20003800000 */
[----:B------:R-:W-:Y:S02]  /*21050*/  IMAD.MOV.U32 R12, RZ, RZ, 0x0 ;  /* 0x00000000ff0c7424 */ /* 0x000fe400078e00ff */
[----:B------:R-:W-:Y:S01]  /*21060*/  IMAD.MOV.U32 R13, RZ, RZ, 0x12f00000 ;  /* 0x12f00000ff0d7424 */ /* 0x000fe200078e00ff */
[----:B------:R-:W-:Y:S06]  /*21070*/  @P4 BRA `(.L_x_8053) ;  /* 0x0000000000184947 */ /* 0x000fec0003800000 */
[----:B------:R-:W3:Y:S02]  /*21080*/  LDL R4, [R1+0x10] ;  /* 0x0000100001047983 */ /* 0x000ee40000100800 */
[----:B---3--:R-:W-:Y:S01]  /*21090*/  LOP3.LUT P0, RZ, R4, 0x1, RZ, 0xc0, !PT ;  /* 0x0000000104ff7812 */ /* 0x008fe2000780c0ff */
[----:B------:R-:W-:-:S04]  /*210a0*/  IMAD.MOV.U32 R4, RZ, RZ, 0x8000 ;  /* 0x00008000ff047424 */ /* 0x000fc800078e00ff */
[----:B------:R1:W-:Y:S08]  /*210b0*/  SYNCS.ARRIVE.TRANS64 RZ, [R6+URZ+0x288b0], R4 ;  /* 0x0288b00406ff79a7 */ /* 0x0003f0000800003f */
[----:B------:R-:W-:Y:S05]  /*210c0*/  @!P0 BRA `(.L_x_8053) ;  /* 0x0000000000048947 */ /* 0x000fea0003800000 */
[----:B------:R-:W-:Y:S01]  /*210d0*/  BPT.TRAP 0x1 ;  /* 0x000000040000795c */ /* 0x000fe20000300000 */
.L_x_8053:
[----:B------:R-:W-:Y:S05]  /*210e0*/  BSYNC B2 ;  /* 0x0000000000027941 */ /* 0x000fea0003800000 */
.L_x_8052:
[----:B------:R-:W-:Y:S01]  /*210f0*/  R2UR UR10, R14 ;  /* 0x000000000e0a72ca */ /* 0x000fe200000e0000 */
[----:B------:R-:W-:Y:S01]  /*21100*/  IMAD R7, R11, 0x2, R18 ;  /* 0x000000020b077824 */ /* 0x000fe200078e0212 */
[----:B------:R-:W-:Y:S01]  /*21110*/  R2UR UR6, R12 ;  /* 0x000000000c0672ca */ /* 0x000fe200000e0000 */
[----:B------:R-:W-:Y:S01]  /*21120*/  UIADD3 UR4, UP0, UR38, 0x670, URZ ;  /* 0x0000067026047890 */ /* 0x000fe2000ff1e03f */
[----:B------:R-:W-:Y:S01]  /*21130*/  R2UR UR7, R13 ;  /* 0x000000000d0772ca */ /* 0x000fe200000e0000 */
[----:B012---:R-:W-:Y:S01]  /*21140*/  VIADD R6, R6, 0x288b0 ;  /* 0x000288b006067836 */ /* 0x007fe20000000000 */
[----:B------:R-:W-:Y:S01]  /*21150*/  PLOP3.LUT P0, PT, PT, PT, PT, 0x80, 0x0 ;  /* 0x000000000000781c */ /* 0x000fe20003f0f070 */
[----:B------:R-:W-:Y:S01]  /*21160*/  VIADD R4, R7, 0x400 ;  /* 0x0000040007047836 */ /* 0x000fe20000000000 */
[----:B------:R-:W-:-:S12]  /*21170*/  UIADD3.X UR5, URZ, UR39, URZ, UP0, !UPT ;  /* 0x000000273f057290 */ /* 0x000fd800087fe43f */
.L_x_8054:
        /* <DEDUP_REMOVED lines=15> */
.L_x_8055:
        /* <DEDUP_REMOVED lines=10> */
.L_x_8043:
[----:B------:R-:W-:Y:S05]  /*21310*/  BSYNC B1 ;  /* 0x0000000000017941 */ /* 0x000fea0003800000 */
.L_x_8042:
[----:B------:R-:W1:Y:S04]  /*21320*/  LDL.LU R9, [R1+0x1c] ;  /* 0x00001c0001097983 */ /* 0x000e680000300800 */
[----:B------:R-:W2:Y:S01]  /*21330*/  LDL.LU R7, [R1+0x20] ;  /* 0x0000200001077983 */ /* 0x000ea20000300800 */
[----:B------:R-:W-:Y:S01]  /*21340*/  PLOP3.LUT P5, PT, PT, PT, PT, 0x8, 0x0 ;  /* 0x000000000000781c */ /* 0x000fe20003fae170 */
[----:B-1----:R-:W-:Y:S02]  /*21350*/  VIADD R4, R9, 0x1 ;  /* 0x0000000109047836 */ /* 0x002fe40000000000 */
        /* <DEDUP_REMOVED lines=9> */
.L_x_8070:
        /* <DEDUP_REMOVED lines=13> */
.L_x_8289:
[----:B------:R-:W-:Y:S05]  /*214c0*/  BSYNC B2 ;  /* 0x0000000000027941 */ /* 0x000fea0003800000 */
.L_x_8058:
        /* <DEDUP_REMOVED lines=8> */
.L_x_8061:
[----:B------:R-:W-:Y:S05]  /*21550*/  BSYNC B2 ;  /* 0x0000000000027941 */ /* 0x000fea0003800000 */
.L_x_8060:
        /* <DEDUP_REMOVED lines=12> */
.L_x_8062:
        /* <DEDUP_REMOVED lines=16> */
.L_x_8063:
        /* <DEDUP_REMOVED lines=13> */
.L_x_8290:
[----:B------:R-:W-:Y:S05]  /*217f0*/  BSYNC B2 ;  /* 0x0000000000027941 */ /* 0x000fea0003800000 */
.L_x_8064:
        /* <DEDUP_REMOVED lines=10> */
.L_x_8067:
[----:B------:R-:W-:Y:S05]  /*218a0*/  BSYNC B2 ;  /* 0x0000000000027941 */ /* 0x000fea0003800000 */
.L_x_8066:
        /* <DEDUP_REMOVED lines=8> */
.L_x_8068:
        /* <DEDUP_REMOVED lines=15> */
.L_x_8069:
        /* <DEDUP_REMOVED lines=10> */
.L_x_8057:
[----:B------:R-:W-:Y:S05]  /*21ac0*/  BSYNC B1 ;  /* 0x0000000000017941 */ /* 0x000fea0003800000 */
.L_x_8056:
        /* <DEDUP_REMOVED lines=12> */
.L_x_8036:
[----:B------:R-:W-:Y:S05]  /*21b90*/  BSYNC B0 ;  /* 0x0000000000007941 */ /* 0x000fea0003800000 */
.L_x_8035:
        /* <DEDUP_REMOVED lines=26> */
.L_x_8073:
[----:B------:R-:W-:-:S13]  /*21d40*/  ISETP.NE.AND P2, PT, R3, 0x1, PT ;  /* 0x000000010300780c */ /* 0x000fda0003f45270 */
[----:B------:R-:W1:Y:S02]  /*21d50*/  @P2 LDC.64 R4, c[0x0][0x9e8] ;  /* 0x00027a00ff042b82 */ /* 0x000e640000000a00 */
[----:B-1----:R-:W-:-:S05]  /*21d60*/  @P2 IMAD.HI.U32 R4, R6, R4, RZ ;  /* 0x0000000406042227 */ /* 0x002fca00078e00ff */
[----:B------:R-:W-:-:S07]  /*21d70*/  @P2 SHF.R.U32.HI R6, RZ, R5, R4 ;  /* 0x00000005ff062219 */ /* 0x000fce0000011604 */
.L_x_8074:
[----:B------:R-:W-:Y:S05]  /*21d80*/  BSYNC B0 ;  /* 0x0000000000007941 */ /* 0x000fea0003800000 */
.L_x_8072:
[----:B------:R-:W-:-:S05]  /*21d90*/  IMAD R6, R6, R3, R3 ;  /* 0x0000000306067224 */ /* 0x000fca00078e0203 */
[----:B------:R-:W-:-:S07]  /*21da0*/  VIMNMX R2, R2, R6, PT ;  /* 0x0000000602027248 */ /* 0x000fce0003fe0100 */
.L_x_8071:
        /* <DEDUP_REMOVED lines=26> */
.L_x_8077:
[----:B------:R-:W-:-:S13]  /*21f50*/  ISETP.NE.AND P0, PT, R3, 0x1, PT ;  /* 0x000000010300780c */ /* 0x000fda0003f05270 */
[----:B------:R-:W1:Y:S02]  /*21f60*/  @P0 LDC.64 R4, c[0x0][0x9e8] ;  /* 0x00027a00ff040b82 */ /* 0x000e640000000a00 */
[----:B-1----:R-:W-:-:S05]  /*21f70*/  @P0 IMAD.HI.U32 R4, R2, R4, RZ ;  /* 0x0000000402040227 */ /* 0x002fca00078e00ff */
[----:B------:R-:W-:-:S07]  /*21f80*/  @P0 SHF.R.U32.HI R2, RZ, R5, R4 ;  /* 0x00000005ff020219 */ /* 0x000fce0000011604 */
.L_x_8078:
[----:B------:R-:W-:Y:S05]  /*21f90*/  BSYNC B0 ;  /* 0x0000000000007941 */ /* 0x000fea0003800000 */
.L_x_8076:
[----:B------:R-:W-:-:S05]  /*21fa0*/  IMAD R2, R2, R3, RZ ;  /* 0x0000000302027224 */ /* 0x000fca00078e02ff */
[----:B------:R-:W-:-:S07]  /*21fb0*/  VIMNMX R0, R0, R2, !PT ;  /* 0x0000000200007248 */ /* 0x000fce0007fe0100 */
.L_x_8075:
        /* <DEDUP_REMOVED lines=39> */
.L_x_8080:
[----:B------:R-:W-:Y:S05]  /*22230*/  BSYNC B0 ;  /* 0x0000000000007941 */ /* 0x000fea0003800000 */
.L_x_8079:
        /* <DEDUP_REMOVED lines=21> */
[----:B---3--:R-:W-:-:S04]  /*22390*/  LOP3.LUT R4, R4, UR4, RZ, 0xc0, !PT ;  /* 0x0000000404047c12 */ /* 0x008fc8000f8ec0ff */
[----:B------:R-:W3:Y:S01]  /*223a0*/  POPC R7, R4 ;  /* 0x0000000400077309 */ /* 0x000ee20000000000 */
[----:B--2---:R-:W3:Y:S02]  /*223b0*/  SHFL.IDX PT, R0, R3, R0, 0x1f ;  /* 0x00001f0003007589 */ /* 0x004ee400000e0000 */
[----:B---3--:R-:W-:-:S05]  /*223c0*/  IADD3 R0, R0, UR36, R7 ;  /* 0x0000002400007c10 */ /* 0x008fca000fffe007 */
[----:B------:R2:W-:Y:S01]  /*223d0*/  STL [R1], R0 ;  /* 0x0000000001007387 */ /* 0x0005e20000100800 */
[----:B------:R-:W-:Y:S05]  /*223e0*/  BRA `(.L_x_8083) ;  /* 0x0000003800f87947 */ /* 0x000fea0003800000 */
.L_x_8082:
        /* <DEDUP_REMOVED lines=20> */
.L_x_8085:
[----:B------:R-:W-:Y:S05]  /*22530*/  BSYNC B6 ;  /* 0x0000000000067941 */ /* 0x000fea0003800000 */
.L_x_8084:
        /* <DEDUP_REMOVED lines=20> */
.L_x_8088:
        /* <DEDUP_REMOVED lines=15> */
.L_x_8087:
[----:B------:R-:W-:Y:S05]  /*22770*/  BSYNC B6 ;  /* 0x0000000000067941 */ /* 0x000fea0003800000 */
.L_x_8086:
        /* <DEDUP_REMOVED lines=24> */
.L_x_8293:
        /* <DEDUP_REMOVED lines=11> */
.L_x_8296:
[----:B------:R-:W-:Y:S05]  /*229b0*/  @!P6 BRA `(.L_x_8090) ;  /* 0x000000040008e947 */ /* 0x000fea0003800000 */
[----:B------:R-:W-:-:S04]  /*229c0*/  ISETP.NE.U32.AND P0, PT, R2, RZ, PT ;  /* 0x000000ff0200720c */ /* 0x000fc80003f05070 */
[----:B------:R-:W-:-:S13]  /*229d0*/  ISETP.NE.AND.EX P0, PT, R3, RZ, PT, P0 ;  /* 0x000000ff0300720c */ /* 0x000fda0003f05300 */
[----:B------:R-:W-:Y:S05]  /*229e0*/  @!P0 BRA `(.L_x_8092) ;  /* 0x0000000000508947 */ /* 0x000fea0003800000 */
[----:B------:R-:W2:Y:S01]  /*229f0*/  LDC R6, c[0x0][0x43c] ;  /* 0x00010f00ff067b82 */ /* 0x000ea20000000800 */
[----:B------:R-:W-:Y:S01]  /*22a00*/  IMAD.MOV.U32 R9, RZ, RZ, R0 ;  /* 0x000000ffff097224 */ /* 0x000fe200078e0000 */
[----:B------:R-:W-:-:S03]  /*22a10*/  ULDC.64 UR4, c[0x0][0x428] ;  /* 0x00010a0000047ab9 */ /* 0x000fc60000000a00 */
        /* <DEDUP_REMOVED lines=17> */
.L_x_8092:
[----:B--2---:R-:W2:Y:S01]  /*22b30*/  LDL R2, [R1+0x14] ;  /* 0x0000140001027983 */ /* 0x004ea20000100800 */
[----:B---3--:R-:W-:Y:S01]  /*22b40*/  IMAD R0, R19, 0x8, R18 ;  /* 0x0000000813007824 */ /* 0x008fe200078e0212 */
[----:B--2---:R-:W-:-:S04]  /*22b50*/  SHF.L.U32 R2, R2, 0x1f, RZ ;  /* 0x0000001f02027819 */ /* 0x004fc800000006ff */
[----:B------:R-:W2:Y:S02]  /*22b60*/  SYNCS.PHASECHK.TRANS64.TRYWAIT P0, [R0+URZ+0x28840], R2 ;  /* 0x02884002000075a7 */ /* 0x000ea4000800017f */
[----:B--2---:R-:W-:Y:S05]  /*22b70*/  @!P0 BRA `(.L_x_8093) ;  /* 0x0000007000148947 */ /* 0x004fea0003800000 */
.L_x_8297:
[----:B------:R3:W5:Y:S01]  /*22b80*/  LDL R3, [R1+0x10] ;  /* 0x0000100001037983 */ /* 0x0007620000100800 */
[----:B------:R-:W4:Y:S02]  /*22b90*/  S2R R4, SR_TID.X ;  /* 0x0000000000047919 */ /* 0x000f240000002100 */
[----:B----4-:R-:W-:-:S04]  /*22ba0*/  LOP3.LUT R4, R4, 0x7f, RZ, 0xc0, !PT ;  /* 0x0000007f04047812 */ /* 0x010fc800078ec0ff */
[----:B------:R-:W-:-:S13]  /*22bb0*/  ISETP.NE.AND P0, PT, R4, RZ, PT ;  /* 0x000000ff0400720c */ /* 0x000fda0003f05270 */
[----:B---3--:R-:W-:Y:S05]  /*22bc0*/  @P0 BRA `(.L_x_8094) ;  /* 0x0000000000140947 */ /* 0x008fea0003800000 */
[----:B-----5:R-:W-:Y:S01]  /*22bd0*/  LOP3.LUT P1, RZ, R3, 0x1, RZ, 0xc0, !PT ;  /* 0x0000000103ff7812 */ /* 0x020fe2000782c0ff */
[----:B--2---:R-:W-:-:S04]  /*22be0*/  IMAD.MOV.U32 R2, RZ, RZ, 0x8000 ;  /* 0x00008000ff027424 */ /* 0x004fc800078e00ff */
[----:B------:R3:W-:Y:S08]  /*22bf0*/  SYNCS.ARRIVE.TRANS64 RZ, [R0+URZ+0x28830], R2 ;  /* 0x0288300200ff79a7 */ /* 0x0007f0000800003f */
[----:B------:R-:W-:Y:S05]  /*22c00*/  @!P1 BRA `(.L_x_8094) ;  /* 0x0000000000049947 */ /* 0x000fea0003800000 */
[----:B------:R-:W-:Y:S01]  /*22c10*/  BPT.TRAP 0x1 ;  /* 0x000000040000795c */ /* 0x000fe20000300000 */
.L_x_8094:
[----:B------:R-:W4:Y:S04]  /*22c20*/  LDL R4, [R1+0x4] ;  /* 0x0000040001047983 */ /* 0x000f280000100800 */
[----:B--23--:R-:W2:Y:S01]  /*22c30*/  LDL R2, [R1+0x18] ;  /* 0x0000180001027983 */ /* 0x00cea20000100800 */
        /* <DEDUP_REMOVED lines=14> */
[----:B------:R3:W-:Y:S01]  /*22d20*/  STL [R1+0x10], R3 ;  /* 0x0000100301007387 */ /* 0x0007e20000100800 */
[----:B------:R-:W-:-:S03]  /*22d30*/  UIADD3 UR14, UR6, 0x1c400, URZ ;  /* 0x0001c400060e7890 */ /* 0x000fc6000fffe03f */
[----:B------:R-:W-:Y:S01]  /*22d40*/  UMOV UR6, 0x0 ;  /* 0x0000000000067882 */ /* 0x000fe20000000000 */
[----:B----4-:R-:W-:Y:S02]  /*22d50*/  R2UR UR11, R4 ;  /* 0x00000000040b72ca */ /* 0x010fe400000e0000 */
[----:B--2---:R-:W-:-:S13]  /*22d60*/  R2UR UR5, R2 ;  /* 0x00000000020572ca */ /* 0x004fda00000e0000 */
[----:B------:R-:W-:Y:S02]  /*22d70*/  ULEA UR11, UR11, UR5, 0x7 ;  /* 0x000000050b0b7291 */ /* 0x000fe4000f8e383f */
[----:B------:R-:W-:-:S09]  /*22d80*/  UIADD3.X UR5, URZ, UR39, URZ, UP0, !UPT ;  /* 0x000000273f057290 */ /* 0x000fd200087fe43f */
[----:B------:R2:W-:Y:S02]  /*22d90*/  UTMALDG.4D [UR8], [UR4], desc[UR6] ;  /* 0x00000608040075b4 */ /* 0x0005e40008019000 */
[----:B--2---:R-:W-:Y:S01]  /*22da0*/  UMOV UR8, UR14 ;  /* 0x0000000e00087c82 */ /* 0x004fe20008000000 */
[----:B------:R-:W-:Y:S02]  /*22db0*/  UMOV UR10, UR15 ;  /* 0x0000000f000a7c82 */ /* 0x000fe40008000000 */
[----:B------:R3:W-:Y:S02]  /*22dc0*/  UTMALDG.4D [UR8], [UR4], desc[UR6] ;  /* 0x00000608040075b4 */ /* 0x0007e40008019000 */
[----:B---3--:R-:W-:Y:S01]  /*22dd0*/  NOP ;  /* 0x0000000000007918 */ /* 0x008fe20000000000 */
.L_x_8090:
[----:B------:R-:W3:Y:S01]  /*22de0*/  LDL.LU R3, [R1+0x48] ;  /* 0x0000480001037983 */ /* 0x000ee20000300800 */
[----:B------:R-:W-:Y:S05]  /*22df0*/  WARPSYNC.ALL ;  /* 0x0000000000007948 */ /* 0x000fea0003800000 */
[----:B------:R-:W-:Y:S01]  /*22e00*/  ULDC.64 UR4, c[0x0][0x298] ;  /* 0x0000a60000047ab9 */ /* 0x000fe20000000a00 */
[----:B------:R-:W-:Y:S01]  /*22e10*/  BSSY B6, `(.L_x_8095) ;  /* 0x000001c000067945 */ /* 0x000fe20003800000 */
[----:B------:R-:W-:Y:S01]  /*22e20*/  BAR.SYNC.DEFER_BLOCKING 0x8, 0x180 ;  /* 0x0206000000007b1d */ /* 0x000fe20000010000 */
[----:B---3--:R-:W-:Y:S01]  /*22e30*/  SHF.R.S32.HI R0, RZ, 0x1f, R3 ;  /* 0x0000001fff007819 */ /* 0x008fe20000011403 */
        /* <DEDUP_REMOVED lines=25> */
.L_x_8096:
[----:B------:R-:W-:Y:S05]  /*22fd0*/  BSYNC B6 ;  /* 0x0000000000067941 */ /* 0x000fea0003800000 */
.L_x_8095:
        /* <DEDUP_REMOVED lines=9> */
[----:B------:R-:W0:Y:S02]  /*23070*/  S2R R8, SR_TID.X ;  /* 0x0000000000087919 */ /* 0x000e240000002100 */
[----:B0-----:R-:W-:Y:S02]  /*23080*/  IMAD.SHL.U32 R8, R8, 0x10, RZ ;  /* 0x0000001008087824 */ /* 0x001fe400078e00ff */
        /* <DEDUP_REMOVED lines=19> */
[----:B------:R-:W2:Y:S01]  /*231c0*/  S2R R8, SR_TID.X ;  /* 0x0000000000087919 */ /* 0x000ea20000002100 */
[----:B------:R-:W-:Y:S02]  /*231d0*/  IMAD.IADD R3, R3, 0x1, R0 ;  /* 0x0000000103037824 */ /* 0x000fe400078e0200 */
[----:B------:R-:W-:Y:S02]  /*231e0*/  IMAD.MOV.U32 R0, RZ, RZ, R4 ;  /* 0x000000ffff007224 */ /* 0x000fe400078e0004 */
        /* <DEDUP_REMOVED lines=16> */
[----:B------:R-:W-:Y:S01]  /*232f0*/  ULDC.64 UR4, c[0x0][0x280] ;  /* 0x0000a00000047ab9 */ /* 0x000fe20000000a00 */
[----:B------:R-:W-:Y:S02]  /*23300*/  LOP3.LUT R8, R8, 0x40, RZ, 0xfc, !PT ;  /* 0x0000004008087812 */ /* 0x000fe400078efcff */
[----:B------:R-:W-:Y:S01]  /*23310*/  IMAD.IADD R3, R3, 0x1, R4 ;  /* 0x0000000103037824 */ /* 0x000fe200078e0204 */
[----:B------:R-:W-:Y:S01]  /*23320*/  LEA R4, P0, R2, UR4, 0x1 ;  /* 0x0000000402047c11 */ /* 0x000fe2000f8008ff */
[----:B------:R-:W-:Y:S02]  /*23330*/  ULDC UR4, c[0x0][0x2b8] ;  /* 0x0000ae0000047ab9 */ /* 0x000fe40000000800 */
[----:B------:R-:W-:Y:S02]  /*23340*/  ISETP.GE.AND P1, PT, R8, UR4, PT ;  /* 0x0000000408007c0c */ /* 0x000fe4000bf26270 */
[----:B------:R0:W5:Y:S01]  /*23350*/  LDL R8, [R1+0x30] ;  /* 0x0000300001087983 */ /* 0x0001620000100800 */
[----:B------:R-:W1:Y:S01]  /*23360*/  S2R R9, SR_TID.X ;  /* 0x0000000000097919 */ /* 0x000e620000002100 */
[----:B------:R-:W2:Y:S01]  /*23370*/  S2R R10, SR_TID.X ;  /* 0x00000000000a7919 */ /* 0x000ea20000002100 */
[----:B------:R-:W-:Y:S01]  /*23380*/  LEA.HI.X R3, R2, UR5, R3, 0x1, P0 ;  /* 0x0000000502037c11 */ /* 0x000fe200080f0c03 */
[----:B-1----:R-:W-:-:S05]  /*23390*/  IMAD.SHL.U32 R9, R9, 0x8, RZ ;  /* 0x0000000809097824 */ /* 0x002fca00078e00ff */
[----:B------:R-:W-:Y:S02]  /*233a0*/  LOP3.LUT R9, R9, 0x38, RZ, 0xc0, !PT ;  /* 0x0000003809097812 */ /* 0x000fe400078ec0ff */
[----:B--2---:R-:W-:Y:S02]  /*233b0*/  LOP3.LUT R10, R10, 0x7f, RZ, 0xc0, !PT ;  /* 0x0000007f0a0a7812 */ /* 0x004fe400078ec0ff */
[----:B------:R-:W-:Y:S01]  /*233c0*/  ISETP.GE.AND P0, PT, R9, UR4, PT ;  /* 0x0000000409007c0c */ /* 0x000fe2000bf06270 */
[----:B------:R-:W-:Y:S01]  /*233d0*/  UMOV UR4, 0xffffffff ;  /* 0xffffffff00047882 */ /* 0x000fe20000000000 */
[----:B------:R-:W-:Y:S02]  /*233e0*/  SHF.R.U32.HI R10, RZ, 0x3, R10 ;  /* 0x00000003ff0a7819 */ /* 0x000fe4000001160a */
[----:B0-----:R-:W-:Y:S09]  /*233f0*/  BRA.DIV UR4, `(.L_x_8097) ;  /* 0x0000006a04087947 */ /* 0x001ff2000b800000 */
[----:B------:R-:W2:Y:S04]  /*23400*/  LDL.LU R6, [R1+0x38] ;  /* 0x0000380001067983 */ /* 0x000ea80000300800 */
[----:B------:R-:W3:Y:S01]  /*23410*/  LDL.LU R11, [R1+0x34] ;  /* 0x00003400010b7983 */ /* 0x000ee20000300800 */
        /* <DEDUP_REMOVED lines=75> */
.L_x_8314:
        /* <DEDUP_REMOVED lines=11> */
.L_x_8099:
[----:B------:R-:W-:Y:S05]  /*23980*/  BSYNC B0 ;  /* 0x0000000000007941 */ /* 0x000fea0003800000 */
.L_x_8098:
[----:B------:R-:W-:Y:S01]  /*23990*/  NOP ;  /* 0x0000000000007918 */ /* 0x000fe20000000000 */
[----:B------:R-:W-:-:S13]  /*239a0*/  PLOP3.LUT P0, PT, PT, PT, PT, 0x80, 0x0 ;  /* 0x000000000000781c */ /* 0x000fda0003f0f070 */
.L_x_8100:
        /* <DEDUP_REMOVED lines=18> */
.L_x_8315:
[----:B------:R-:W-:Y:S05]  /*23ad0*/  BSYNC B0 ;  /* 0x0000000000007941 */ /* 0x000fea0003800000 */
.L_x_8101:
        /* <DEDUP_REMOVED lines=60> */
.L_x_8109:
[----:B------:R-:W-:Y:S01]  /*23ea0*/  IMAD R3, R7, 0x8, R18 ;  /* 0x0000000807037824 */ /* 0x000fe200078e0212 */
[----:B------:R-:W-:Y:S01]  /*23eb0*/  SHF.L.U32 R2, R9, 0x1f, RZ ;  /* 0x0000001f09027819 */ /* 0x000fe200000006ff */
[----:B------:R-:W-:Y:S03]  /*23ec0*/  BSSY B3, `(.L_x_8110) ;  /* 0x0000003000037945 */ /* 0x000fe60003800000 */
[----:B------:R-:W1:Y:S02]  /*23ed0*/  SYNCS.PHASECHK.TRANS64.TRYWAIT P0, [R3+URZ+0x28840], R2 ;  /* 0x02884002030075a7 */ /* 0x000e64000800017f */
[----:B-1----:R-:W-:Y:S05]  /*23ee0*/  @!P0 BRA `(.L_x_8111) ;  /* 0x0000006800108947 */ /* 0x002fea0003800000 */
.L_x_8316:
[----:B------:R-:W-:Y:S05]  /*23ef0*/  BSYNC B3 ;  /* 0x0000000000037941 */ /* 0x000fea0003800000 */
.L_x_8110:
        /* <DEDUP_REMOVED lines=11> */
.L_x_8113:
[----:B------:R-:W-:Y:S05]  /*23fb0*/  BSYNC B3 ;  /* 0x0000000000037941 */ /* 0x000fea0003800000 */
.L_x_8112:
        /* <DEDUP_REMOVED lines=12> */
.L_x_8114:
        /* <DEDUP_REMOVED lines=16> */
.L_x_8115:
        /* <DEDUP_REMOVED lines=16> */
.L_x_8317:
[----:B------:R-:W-:Y:S05]  /*24280*/  BSYNC B3 ;  /* 0x0000000000037941 */ /* 0x000fea0003800000 */
.L_x_8116:
        /* <DEDUP_REMOVED lines=10> */
.L_x_8118:
[----:B------:R-:W2:Y:S01]  /*24330*/  LDL R3, [R1+0x10] ;  /* 0x0000100001037983 */ /* 0x000ea20000100800 */
[----:B------:R-:W-:Y:S01]  /*24340*/  BSSY B3, `(.L_x_8119) ;  /* 0x0000004000037945 */ /* 0x000fe20003800000 */
[----:B--2---:R-:W-:-:S13]  /*24350*/  LOP3.LUT P0, RZ, R3, 0x8, RZ, 0xc0, !PT ;  /* 0x0000000803ff7812 */ /* 0x004fda000780c0ff */
[----:B------:R-:W-:Y:S05]  /*24360*/  @P0 BRA `(.L_x_8120) ;  /* 0x0000000000040947 */ /* 0x000fea0003800000 */
[----:B------:R-:W-:Y:S01]  /*24370*/  BPT.TRAP 0x1 ;  /* 0x000000040000795c */ /* 0x000fe20000300000 */
.L_x_8120:
[----:B------:R-:W-:Y:S05]  /*24380*/  BSYNC B3 ;  /* 0x0000000000037941 */ /* 0x000fea0003800000 */
.L_x_8119:
        /* <DEDUP_REMOVED lines=12> */
.L_x_8121:
        /* <DEDUP_REMOVED lines=15> */
.L_x_8122:
        /* <DEDUP_REMOVED lines=12> */
.L_x_8108:
[----:B------:R-:W-:Y:S05]  /*24600*/  BSYNC B1 ;  /* 0x0000000000017941 */ /* 0x000fea0003800000 */
.L_x_8107:
[----:B0-----:R-:W2:Y:S01]  /*24610*/  LDL.LU R0, [R1+0x3c] ;  /* 0x00003c0001007983 */ /* 0x001ea20000300800 */
[----:B------:R-:W-:-:S03]  /*24620*/  IMAD.MOV.U32 R19, RZ, RZ, R7 ;  /* 0x000000ffff137224 */ /* 0x000fc600078e0007 */
[----:B------:R0:W-:Y:S02]  /*24630*/  STL [R1+0x14], R9 ;  /* 0x0000140901007387 */ /* 0x0001e40000100800 */
[----:B0-2---:R-:W-:-:S07]  /*24640*/  VIADD R0, R0, 0xfffffffd ;  /* 0xfffffffd00007836 */ /* 0x005fce0000000000 */
.L_x_8106:
[----:B------:R-:W-:Y:S05]  /*24650*/  BSYNC B2 ;  /* 0x0000000000027941 */ /* 0x000fea0003800000 */
.L_x_8105:
[----:B------:R-:W-:-:S05]  /*24660*/  VIADD R10, R10, 0xfffffffe ;  /* 0xfffffffe0a0a7836 */ /* 0x000fca0000000000 */
[----:B------:R-:W-:-:S13]  /*24670*/  ISETP.NE.AND P0, PT, R10, R6, PT ;  /* 0x000000060a00720c */ /* 0x000fda0003f05270 */
[----:B------:R-:W-:Y:S05]  /*24680*/  @!P0 BRA `(.L_x_8104) ;  /* 0x0000001000e08947 */ /* 0x000fea0003800000 */
[----:B------:R-:W-:-:S07]  /*24690*/  IMAD.MOV.U32 R8, RZ, RZ, R17 ;  /* 0x000000ffff087224 */ /* 0x000fce00078e0011 */
.L_x_8155:
        /* <DEDUP_REMOVED lines=35> */
.L_x_8125:
[----:B------:R-:W-:Y:S01]  /*248d0*/  IMAD R3, R4, 0x8, R18 ;  /* 0x0000000804037824 */ /* 0x000fe200078e0212 */
[----:B------:R-:W-:Y:S01]  /*248e0*/  SHF.L.U32 R2, R5, 0x1f, RZ ;  /* 0x0000001f05027819 */ /* 0x000fe200000006ff */
[----:B------:R-:W-:Y:S03]  /*248f0*/  BSSY B2, `(.L_x_8126) ;  /* 0x0000003000027945 */ /* 0x000fe60003800000 */
[----:B------:R-:W1:Y:S02]  /*24900*/  SYNCS.PHASECHK.TRANS64.TRYWAIT P0, [R3+URZ+0x28840], R2 ;  /* 0x02884002030075a7 */ /* 0x000e64000800017f */
[----:B-1----:R-:W-:Y:S05]  /*24910*/  @!P0 BRA `(.L_x_8127) ;  /* 0x0000005c00ac8947 */ /* 0x002fea0003800000 */
.L_x_8318:
[----:B------:R-:W-:Y:S05]  /*24920*/  BSYNC B2 ;  /* 0x0000000000027941 */ /* 0x000fea0003800000 */
.L_x_8126:
        /* <DEDUP_REMOVED lines=11> */
.L_x_8129:
[----:B------:R-:W-:Y:S05]  /*249e0*/  BSYNC B2 ;  /* 0x0000000000027941 */ /* 0x000fea0003800000 */
.L_x_8128:
[----:B------:R-:W2:Y:S01]  /*249f0*/  LDL R7, [R1+0x18] ;  /* 0x0000180001077983 */ /* 0x000ea20000100800 */
[----:B------:R-:W-:Y:S01]  /*24a00*/  IMAD.MOV.U32 R10, RZ, RZ, RZ ;  /* 0x000000ffff0a7224 */ /* 0x000fe200078e00ff */
[----:B------:R-:W-:Y:S01]  /*24a10*/  UIADD3 UR4, UP0, UR38, 0x370, URZ ;  /* 0x0000037026047890 */ /* 0x000fe2000ff1e03f */
[----:B-1----:R-:W-:Y:S01]  /*24a20*/  IMAD R2, R4, 0x8000, R18 ;  /* 0x0000800004027824 */ /* 0x002fe200078e0212 */
        /* <DEDUP_REMOVED lines=8> */
.L_x_8130:
        /* <DEDUP_REMOVED lines=16> */
.L_x_8131:
        /* <DEDUP_REMOVED lines=16> */
.L_x_8319:
[----:B------:R-:W-:Y:S05]  /*24cb0*/  BSYNC B2 ;  /* 0x0000000000027941 */ /* 0x000fea0003800000 */
.L_x_8132:
        /* <DEDUP_REMOVED lines=10> */
.L_x_8134:
[----:B------:R-:W2:Y:S01]  /*24d60*/  LDL R3, [R1+0x10] ;  /* 0x0000100001037983 */ /* 0x000ea20000100800 */
[----:B------:R-:W-:Y:S01]  /*24d70*/  BSSY B2, `(.L_x_8135) ;  /* 0x0000004000027945 */ /* 0x000fe20003800000 */
[----:B--2---:R-:W-:-:S13]  /*24d80*/  LOP3.LUT P0, RZ, R3, 0x8, RZ, 0xc0, !PT ;  /* 0x0000000803ff7812 */ /* 0x004fda000780c0ff */
[----:B------:R-:W-:Y:S05]  /*24d90*/  @P0 BRA `(.L_x_8136) ;  /* 0x0000000000040947 */ /* 0x000fea0003800000 */
[----:B------:R-:W-:Y:S01]  /*24da0*/  BPT.TRAP 0x1 ;  /* 0x000000040000795c */ /* 0x000fe20000300000 */
.L_x_8136:
[----:B------:R-:W-:Y:S05]  /*24db0*/  BSYNC B2 ;  /* 0x0000000000027941 */ /* 0x000fea0003800000 */
.L_x_8135:
        /* <DEDUP_REMOVED lines=12> */
.L_x_8137:
        /* <DEDUP_REMOVED lines=15> */
.L_x_8138:
        /* <DEDUP_REMOVED lines=12> */
.L_x_8124:
[----:B------:R-:W-:Y:S05]  /*25030*/  BSYNC B1 ;  /* 0x0000000000017941 */ /* 0x000fea0003800000 */
.L_x_8123:
        /* <DEDUP_REMOVED lines=35> */
.L_x_8141:
[----:B------:R-:W-:Y:S01]  /*25270*/  IMAD R2, R19, 0x8, R18 ;  /* 0x0000000813027824 */ /* 0x000fe200078e0212 */
[----:B------:R-:W-:Y:S01]  /*25280*/  SHF.L.U32 R3, R10, 0x1f, RZ ;  /* 0x0000001f0a037819 */ /* 0x000fe200000006ff */
[----:B------:R-:W-:Y:S03]  /*25290*/  BSSY B2, `(.L_x_8142) ;  /* 0x0000003000027945 */ /* 0x000fe60003800000 */
[----:B------:R-:W2:Y:S02]  /*252a0*/  SYNCS.PHASECHK.TRANS64.TRYWAIT P0, [R2+URZ+0x28840], R3 ;  /* 0x02884003020075a7 */ /* 0x000ea4000800017f */
[----:B--2---:R-:W-:Y:S05]  /*252b0*/  @!P0 BRA `(.L_x_8143) ;  /* 0x00000054006c8947 */ /* 0x004fea0003800000 */
.L_x_8320:
[----:B------:R-:W-:Y:S05]  /*252c0*/  BSYNC B2 ;  /* 0x0000000000027941 */ /* 0x000fea0003800000 */
.L_x_8142:
        /* <DEDUP_REMOVED lines=11> */
.L_x_8145:
[----:B------:R-:W-:Y:S05]  /*25380*/  BSYNC B2 ;  /* 0x0000000000027941 */ /* 0x000fea0003800000 */
.L_x_8144:
[----:B--2---:R-:W2:Y:S01]  /*25390*/  LDL R3, [R1+0x18] ;  /* 0x0000180001037983 */ /* 0x004ea20000100800 */
[----:B------:R-:W-:Y:S01]  /*253a0*/  IMAD.MOV.U32 R11, RZ, RZ, RZ ;  /* 0x000000ffff0b7224 */ /* 0x000fe200078e00ff */
[----:B------:R-:W-:Y:S01]  /*253b0*/  UIADD3 UR4, UP0, UR38, 0x370, URZ ;  /* 0x0000037026047890 */ /* 0x000fe2000ff1e03f */
[----:B0-----:R-:W-:Y:S01]  /*253c0*/  IMAD R10, R19, 0x8000, R18 ;  /* 0x00008000130a7824 */ /* 0x001fe200078e0212 */
        /* <DEDUP_REMOVED lines=8> */
.L_x_8146:
        /* <DEDUP_REMOVED lines=16> */
.L_x_8147:
        /* <DEDUP_REMOVED lines=15> */
.L_x_8321:
[----:B------:R-:W-:Y:S05]  /*25640*/  BSYNC B2 ;  /* 0x0000000000027941 */ /* 0x000fea0003800000 */
.L_x_8148:
        /* <DEDUP_REMOVED lines=10> */
.L_x_8150:
[----:B------:R-:W2:Y:S01]  /*256f0*/  LDL R3, [R1+0x10] ;  /* 0x0000100001037983 */ /* 0x000ea20000100800 */
[----:B------:R-:W-:Y:S01]  /*25700*/  BSSY B2, `(.L_x_8151) ;  /* 0x0000004000027945 */ /* 0x000fe20003800000 */
[----:B--2---:R-:W-:-:S13]  /*25710*/  LOP3.LUT P0, RZ, R3, 0x8, RZ, 0xc0, !PT ;  /* 0x0000000803ff7812 */ /* 0x004fda000780c0ff */
[----:B------:R-:W-:Y:S05]  /*25720*/  @P0 BRA `(.L_x_8152) ;  /* 0x0000000000040947 */ /* 0x000fea0003800000 */
[----:B------:R-:W-:Y:S01]  /*25730*/  BPT.TRAP 0x1 ;  /* 0x000000040000795c */ /* 0x000fe20000300000 */
.L_x_8152:
[----:B------:R-:W-:Y:S05]  /*25740*/  BSYNC B2 ;  /* 0x0000000000027941 */ /* 0x000fea0003800000 */
.L_x_8151:
        /* <DEDUP_REMOVED lines=12> */
.L_x_8153:
        /* <DEDUP_REMOVED lines=15> */
.L_x_8154:
        /* <DEDUP_REMOVED lines=12> */
.L_x_8140:
[----:B------:R-:W-:Y:S05]  /*259c0*/  BSYNC B1 ;  /* 0x0000000000017941 */ /* 0x000fea0003800000 */
.L_x_8139:
[----:B------:R-:W2:Y:S01]  /*259d0*/  LDL R2, [R1+0x2c] ;  /* 0x00002c0001027983 */ /* 0x000ea20000100800 */
[----:B------:R-:W-:Y:S01]  /*259e0*/  VIADD R0, R0, 0xfffffffe ;  /* 0xfffffffe00007836 */ /* 0x000fe20000000000 */
[----:B--2---:R-:W-:-:S13]  /*259f0*/  ISETP.GT.AND P0, PT, R6, R2, PT ;  /* 0x000000020600720c */ /* 0x004fda0003f04270 */
[----:B------:R-:W-:Y:S05]  /*25a00*/  @P0 BRA `(.L_x_8155) ;  /* 0xffffffec00240947 */ /* 0x000fea000383ffff */
.L_x_8104:
[----:B------:R-:W-:Y:S05]  /*25a10*/  BSYNC B0 ;  /* 0x0000000000007941 */ /* 0x000fea0003800000 */
.L_x_8103:
        /* <DEDUP_REMOVED lines=8> */
[----:B------:R-:W3:Y:S02]  /*25aa0*/  FLO.U32 R0, UR4 ;  /* 0x0000000400007d00 */ /* 0x000ee400080e0000 */
        /* <DEDUP_REMOVED lines=9> */
.L_x_8157:
[----:B------:R-:W-:Y:S05]  /*25b40*/  BSYNC B0 ;  /* 0x0000000000007941 */ /* 0x000fea0003800000 */
.L_x_8156:
        /* <DEDUP_REMOVED lines=10> */
.L_x_8322:
[----:B------:R-:W-:Y:S05]  /*25bf0*/  BSYNC B1 ;  /* 0x0000000000017941 */ /* 0x000fea0003800000 */
.L_x_8160:
        /* <DEDUP_REMOVED lines=10> */
.L_x_8162:
[----:B------:R-:W2:Y:S01]  /*25ca0*/  LDL R2, [R1+0x10] ;  /* 0x0000100001027983 */ /* 0x000ea20000100800 */
[----:B------:R-:W-:Y:S01]  /*25cb0*/  BSSY B1, `(.L_x_8163) ;  /* 0x0000004000017945 */ /* 0x000fe20003800000 */
[----:B--2---:R-:W-:-:S13]  /*25cc0*/  LOP3.LUT P0, RZ, R2, 0x8, RZ, 0xc0, !PT ;  /* 0x0000000802ff7812 */ /* 0x004fda000780c0ff */
[----:B------:R-:W-:Y:S05]  /*25cd0*/  @P0 BRA `(.L_x_8164) ;  /* 0x0000000000040947 */ /* 0x000fea0003800000 */
[----:B------:R-:W-:Y:S01]  /*25ce0*/  BPT.TRAP 0x1 ;  /* 0x000000040000795c */ /* 0x000fe20000300000 */
.L_x_8164:
[----:B------:R-:W-:Y:S05]  /*25cf0*/  BSYNC B1 ;  /* 0x0000000000017941 */ /* 0x000fea0003800000 */
.L_x_8163:
        /* <DEDUP_REMOVED lines=12> */
.L_x_8165:
        /* <DEDUP_REMOVED lines=15> */
.L_x_8166:
        /* <DEDUP_REMOVED lines=10> */
.L_x_8159:
[----:B------:R-:W-:Y:S05]  /*25f50*/  BSYNC B0 ;  /* 0x0000000000007941 */ /* 0x000fea0003800000 */
.L_x_8158:
[----:B------:R-:W3:Y:S01]  /*25f60*/  LDL.LU R4, [R1+0x14] ;  /* 0x0000140001047983 */ /* 0x000ee20000300800 */
[----:B------:R-:W-:-:S05]  /*25f70*/  VIADD R19, R19, 0x1 ;  /* 0x0000000113137836 */ /* 0x000fca0000000000 */
[----:B------:R-:W-:-:S04]  /*25f80*/  ISETP.NE.AND P0, PT, R19, 0x2, PT ;  /* 0x000000021300780c */ /* 0x000fc80003f05270 */
[----:B------:R-:W-:Y:S02]  /*25f90*/  SEL R0, RZ, 0x1, P0 ;  /* 0x00000001ff007807 */ /* 0x000fe40000000000 */
[----:B------:R-:W-:Y:S02]  /*25fa0*/  SEL R19, R19, RZ, P0 ;  /* 0x000000ff13137207 */ /* 0x000fe40000000000 */
[----:B---3--:R-:W-:-:S05]  /*25fb0*/  LOP3.LUT R4, R4, R0, RZ, 0x3c, !PT ;  /* 0x0000000004047212 */ /* 0x008fca00078e3cff */
[----:B------:R3:W-:Y:S02]  /*25fc0*/  STL [R1+0x14], R4 ;  /* 0x0000140401007387 */ /* 0x0007e40000100800 */
.L_x_8083:
[----:B------:R-:W-:Y:S05]  /*25fd0*/  BSYNC B7 ;  /* 0x0000000000077941 */ /* 0x000fea0003800000 */
.L_x_8081:
        /* <DEDUP_REMOVED lines=9> */
[----:B-1-3--:R-:W0:Y:S04]  /*26070*/  LDS.128 R4, [R18+0x288d0] ;  /* 0x0288d00012047984 */ /* 0x00ae280000000c00 */
[----:B0-----:R0:W-:Y:S04]  /*26080*/  STL.64 [R1], R4 ;  /* 0x0000000401007387 */ /* 0x0011e80000100a00 */
[----:B------:R0:W-:Y:S01]  /*26090*/  STL.64 [R1+0x8], R6 ;  /* 0x0000080601007387 */ /* 0x0001e20000100a00 */
[----:B------:R-:W-:Y:S06]  /*260a0*/  BAR.ARV 0x4, 0x180 ;  /* 0x0106000000007b1d */ /* 0x000fec0000002000 */
[----:B------:R-:W-:Y:S05]  /*260b0*/  BRA `(.L_x_8168) ;  /* 0x0000001000307947 */ /* 0x000fea0003800000 */
.L_x_8167:
[----:B------:R-:W4:Y:S01]  /*260c0*/  LDL R16, [R1+0x28] ;  /* 0x0000280001107983 */ /* 0x000f220000100800 */
[----:B------:R-:W-:Y:S01]  /*260d0*/  UMOV UR4, 0xffffffff ;  /* 0xffffffff00047882 */ /* 0x000fe20000000000 */
[----:B----4-:R-:W-:Y:S02]  /*260e0*/  ISETP.NE.AND P5, PT, R16, 0x1f, PT ;  /* 0x0000001f1000780c */ /* 0x010fe40003fa5270 */
[----:B------:R-:W-:Y:S11]  /*260f0*/  BRA.DIV UR4, `(.L_x_8169) ;  /* 0x0000004a04187947 */ /* 0x000ff6000b800000 */
[----:B--2---:R-:W2:Y:S01]  /*26100*/  LDL R3, [R1+0xc] ;  /* 0x00000c0001037983 */ /* 0x004ea20000100800 */
[----:B------:R-:W-:-:S03]  /*26110*/  ULDC UR4, c[0x0][0xc3c] ;  /* 0x00030f0000047ab9 */ /* 0x000fc60000000800 */
[----:B------:R-:W4:Y:S01]  /*26120*/  LDL.LU R2, [R1] ;  /* 0x0000000001027983 */ /* 0x000f220000300800 */
[----:B------:R-:W-:Y:S01]  /*26130*/  LOP3.LUT P4, RZ, R10, 0x1, RZ, 0xc0, !PT ;  /* 0x000000010aff7812 */ /* 0x000fe2000788c0ff */
[----:B--2---:R-:W-:Y:S02]  /*26140*/  IMAD.IADD R0, R3, 0x1, R16 ;  /* 0x0000000103007824 */ /* 0x004fe400078e0210 */
[----:B----4-:R-:W-:-:S03]  /*26150*/  IMAD.MOV.U32 R10, RZ, RZ, R2 ;  /* 0x000000ffff0a7224 */ /* 0x010fc600078e0002 */
[----:B------:R-:W-:-:S13]  /*26160*/  ISETP.GE.OR P0, PT, R0, UR4, !P5 ;  /* 0x0000000400007c0c */ /* 0x000fda000ef06670 */
[----:B------:R-:W0:Y:S08]  /*26170*/  @!P0 LDC.64 R2, c[0x0][0xc80] ;  /* 0x00032000ff028b82 */ /* 0x000e300000000a00 */
[----:B-1----:R-:W1:Y:S01]  /*26180*/  @!P0 LDC.64 R6, c[0x0][0xc78] ;  /* 0x00031e00ff068b82 */ /* 0x002e620000000a00 */
[----:B0-----:R-:W-:-:S05]  /*26190*/  @!P0 IMAD.WIDE R2, R0, 0x4, R2 ;  /* 0x0000000400028825 */ /* 0x001fca00078e0202 */
[----:B------:R1:W2:Y:S02]  /*261a0*/  @!P0 LDG.E R8, desc[UR42][R2.64] ;  /* 0x0000002a02088981 */ /* 0x0002a4000c1e1900 */
[----:B-1----:R-:W-:-:S06]  /*261b0*/  @!P0 IMAD.WIDE R2, R0, 0x4, R6 ;  /* 0x0000000400028825 */ /* 0x002fcc00078e0206 */
[----:B------:R-:W4:Y:S01]  /*261c0*/  @!P0 LDG.E R2, desc[UR42][R2.64] ;  /* 0x0000002a02028981 */ /* 0x000f22000c1e1900 */
[----:B---3--:R-:W-:Y:S01]  /*261d0*/  IMAD.MOV.U32 R4, RZ, RZ, RZ ;  /* 0x000000ffff047224 */ /* 0x008fe200078e00ff */
[C---:B------:R-:W-:Y:S01]  /*261e0*/  ISETP.GE.U32.AND P1, PT, R16.reuse, 0x4, PT ;  /* 0x000000041000780c */ /* 0x040fe20003f26070 */
[----:B------:R-:W-:Y:S01]  /*261f0*/  IMAD.MOV.U32 R6, RZ, RZ, RZ ;  /* 0x000000ffff067224 */ /* 0x000fe200078e00ff */
[C---:B------:R-:W-:Y:S01]  /*26200*/  ISETP.GE.U32.AND P2, PT, R16.reuse, 0x8, PT ;  /* 0x000000081000780c */ /* 0x040fe20003f46070 */
[----:B------:R-:W-:Y:S01]  /*26210*/  SHFL.IDX PT, R0, R10, 0x1, 0x1f ;  /* 0x00201f000a007f89 */ /* 0x000fe200000e0000 */
[C---:B------:R-:W-:Y:S01]  /*26220*/  ISETP.GE.U32.AND P3, PT, R16.reuse, 0x10, PT ;  /* 0x000000101000780c */ /* 0x040fe20003f66070 */
[----:B--2---:R-:W-:Y:S02]  /*26230*/  @!P0 IMAD.MOV.U32 R4, RZ, RZ, R8 ;  /* 0x000000ffff048224 */ /* 0x004fe400078e0008 */
[----:B------:R-:W-:Y:S02]  /*26240*/  IMAD.MOV.U32 R8, RZ, RZ, RZ ;  /* 0x000000ffff087224 */ /* 0x000fe400078e00ff */
[----:B----4-:R-:W-:Y:S01]  /*26250*/  @!P0 IMAD.MOV.U32 R6, RZ, RZ, R2 ;  /* 0x000000ffff068224 */ /* 0x010fe200078e0002 */
[----:B------:R-:W-:-:S03]  /*26260*/  ISETP.GE.U32.AND P0, PT, R16, 0x2, PT ;  /* 0x000000021000780c */ /* 0x000fc60003f06070 */
[----:B------:R-:W-:-:S05]  /*26270*/  IMAD R2, R6, R4, RZ ;  /* 0x0000000406027224 */ /* 0x000fca00078e02ff */
[----:B------:R-:W0:Y:S02]  /*26280*/  SHFL.UP PT, R3, R2, 0x1, RZ ;  /* 0x0420000002037989 */ /* 0x000e2400000e00ff */
[----:B0-----:R-:W-:-:S05]  /*26290*/  SEL R5, R3, RZ, P4 ;  /* 0x000000ff03057207 */ /* 0x001fca0002000000 */
[----:B------:R-:W-:Y:S02]  /*262a0*/  IMAD.IADD R2, R2, 0x1, R5 ;  /* 0x0000000102027824 */ /* 0x000fe400078e0205 */
[----:B------:R-:W-:Y:S04]  /*262b0*/  SHFL.IDX PT, R5, R10, RZ, 0x1f ;  /* 0x00001fff0a057589 */ /* 0x000fe800000e0000 */
        /* <DEDUP_REMOVED lines=13> */
.L_x_8332:
[----:B------:R-:W-:Y:S02]  /*26390*/  ULDC UR4, c[0x0][0xc38] ;  /* 0x00030e0000047ab9 */ /* 0x000fe40000000800 */
[----:B------:R-:W-:-:S04]  /*263a0*/  IMAD.U32 R2, RZ, RZ, UR4 ;  /* 0x00000004ff027e24 */ /* 0x000fc8000f8e00ff */
[----:B-1----:R-:W-:-:S04]  /*263b0*/  IMAD R9, R9, R2, RZ ;  /* 0x0000000209097224 */ /* 0x002fc800078e02ff */
[----:B------:R-:W-:-:S05]  /*263c0*/  IMAD.IADD R0, R0, 0x1, R9 ;  /* 0x0000000100007824 */ /* 0x000fca00078e0209 */
[----:B------:R-:W-:-:S13]  /*263d0*/  ISETP.GT.AND P4, PT, R0, R5, PT ;  /* 0x000000050000720c */ /* 0x000fda0003f84270 */
[----:B------:R-:W-:Y:S05]  /*263e0*/  @P4 BRA `(.L_x_8170) ;  /* 0x0000000000b04947 */ /* 0x000fea0003800000 */
.L_x_8173:
        /* <DEDUP_REMOVED lines=38> */
.L_x_8340:
[----:B------:R-:W-:Y:S02]  /*26650*/  ULDC UR4, c[0x0][0xc38] ;  /* 0x00030e0000047ab9 */ /* 0x000fe40000000800 */
[----:B------:R-:W-:-:S04]  /*26660*/  IMAD.U32 R2, RZ, RZ, UR4 ;  /* 0x00000004ff027e24 */ /* 0x000fc8000f8e00ff */
[----:B-1----:R-:W-:-:S04]  /*26670*/  IMAD R9, R9, R2, RZ ;  /* 0x0000000209097224 */ /* 0x002fc800078e02ff */
[----:B------:R-:W-:-:S05]  /*26680*/  IMAD.IADD R0, R9, 0x1, R0 ;  /* 0x0000000109007824 */ /* 0x000fca00078e0200 */
[----:B------:R-:W-:-:S13]  /*26690*/  ISETP.GT.AND P4, PT, R0, R5, PT ;  /* 0x000000050000720c */ /* 0x000fda0003f84270 */
[----:B------:R-:W-:Y:S05]  /*266a0*/  @!P4 BRA `(.L_x_8173) ;  /* 0xfffffffc0050c947 */ /* 0x000fea000383ffff */
.L_x_8170:
        /* <DEDUP_REMOVED lines=12> */
.L_x_8345:
[----:B------:R-:W-:-:S13]  /*26770*/  ISETP.NE.AND P0, PT, R0, RZ, PT ;  /* 0x000000ff0000720c */ /* 0x000fda0003f05270 */
[----:B------:R-:W-:Y:S05]  /*26780*/  @!P0 BRA `(.L_x_8175) ;  /* 0x0000000000148947 */ /* 0x000fea0003800000 */
[----:B------:R-:W-:Y:S01]  /*26790*/  UMOV UR4, 0xffffffff ;  /* 0xffffffff00047882 */ /* 0x000fe20000000000 */
[----:B-1----:R-:W-:Y:S02]  /*267a0*/  VIADD R3, R3, 0xffffffff ;  /* 0xffffffff03037836 */ /* 0x002fe40000000000 */
[----:B------:R-:W-:Y:S05]  /*267b0*/  BRA.DIV UR4, `(.L_x_8176) ;  /* 0x0000004e04107947 */ /* 0x000fea000b800000 */
[----:B------:R1:W3:Y:S02]  /*267c0*/  SHFL.IDX PT, R3, R7, R3, 0x1f ;  /* 0x00001f0307037589 */ /* 0x0002e400000e0000 */
.L_x_8348:
[----:B---3--:R-:W-:-:S07]  /*267d0*/  IMAD.MOV.U32 R8, RZ, RZ, R3 ;  /* 0x000000ffff087224 */ /* 0x008fce00078e0003 */
.L_x_8175:
        /* <DEDUP_REMOVED lines=62> */
.L_x_8177:
[----:B-1----:R-:W3:Y:S01]  /*26bc0*/  LDL R3, [R1+0xc] ;  /* 0x00000c0001037983 */ /* 0x002ee20000100800 */
[----:B0-----:R-:W3:Y:S02]  /*26bd0*/  LDC.64 R6, c[0x0][0xc90] ;  /* 0x00032400ff067b82 */ /* 0x001ee40000000a00 */
        /* <DEDUP_REMOVED lines=61> */
.L_x_8178:
[----:B------:R-:W-:-:S05]  /*26fb0*/  LOP3.LUT R3, RZ, R0, RZ, 0x33, !PT ;  /* 0x00000000ff037212 */ /* 0x000fca00078e33ff */
[----:B------:R-:W-:-:S05]  /*26fc0*/  IMAD.IADD R0, R4, 0x1, R3 ;  /* 0x0000000104007824 */ /* 0x000fca00078e0203 */
[----:B------:R3:W-:Y:S01]  /*26fd0*/  STL [R1+0x4], R0 ;  /* 0x0000040001007387 */ /* 0x0007e20000100800 */
[----:B------:R-:W-:Y:S05]  /*26fe0*/  BRA `(.L_x_8179) ;  /* 0x0000000000287947 */ /* 0x000fea0003800000 */
.L_x_8171:
        /* <DEDUP_REMOVED lines=10> */
.L_x_8179:
[----:B---34-:R-:W3:Y:S04]  /*27090*/  LDL R0, [R1+0x28] ;  /* 0x0000280001007983 */ /* 0x018ee80000100800 */
[----:B------:R-:W4:Y:S04]  /*270a0*/  LDL R3, [R1+0x8] ;  /* 0x0000080001037983 */ /* 0x000f280000100800 */
[----:B01----:R-:W5:Y:S04]  /*270b0*/  LDL R2, [R1+0xc] ;  /* 0x00000c0001027983 */ /* 0x003f680000100800 */
[----:B------:R-:W2:Y:S04]  /*270c0*/  LDL R4, [R1] ;  /* 0x0000000001047983 */ /* 0x000ea80000100800 */
[----:B------:R-:W2:Y:S01]  /*270d0*/  LDL R5, [R1+0x4] ;  /* 0x0000040001057983 */ /* 0x000ea20000100800 */
[----:B------:R-:W-:Y:S05]  /*270e0*/  WARPSYNC.ALL ;  /* 0x0000000000007948 */ /* 0x000fea0003800000 */
[----:B------:R-:W-:Y:S01]  /*270f0*/  BAR.SYNC.DEFER_BLOCKING 0x4, 0x180 ;  /* 0x0106000000007b1d */ /* 0x000fe20000010000 */
[----:B---3--:R-:W-:Y:S01]  /*27100*/  ISETP.NE.AND P0, PT, R0, RZ, PT ;  /* 0x000000ff0000720c */ /* 0x008fe20003f05270 */
[----:B----4-:R-:W-:-:S12]  /*27110*/  IMAD.MOV.U32 R6, RZ, RZ, R3 ;  /* 0x000000ffff067224 */ /* 0x010fd800078e0003 */
[----:B------:R-:W0:Y:S01]  /*27120*/  @!P0 S2R R3, SR_CgaCtaId ;  /* 0x0000000000038919 */ /* 0x000e220000008800 */
[----:B------:R-:W-:Y:S01]  /*27130*/  @!P0 MOV R0, 0x400 ;  /* 0x0000040000008802 */ /* 0x000fe20000000f00 */
[----:B-----5:R-:W-:-:S03]  /*27140*/  IMAD.MOV.U32 R7, RZ, RZ, R2 ;  /* 0x000000ffff077224 */ /* 0x020fc600078e0002 */
[----:B0-----:R-:W-:-:S05]  /*27150*/  @!P0 LEA R18, R3, R0, 0x18 ;  /* 0x0000000003128211 */ /* 0x001fca00078ec0ff */
[----:B--2---:R1:W-:Y:S01]  /*27160*/  @!P0 STS.128 [R18+0x288d0], R4 ;  /* 0x0288d00412008388 */ /* 0x0043e20000000c00 */
[----:B------:R-:W-:Y:S06]  /*27170*/  BAR.ARV 0x5, 0x180 ;  /* 0x0146000000007b1d */ /* 0x000fec0000002000 */
.L_x_8168:
[----:B--2---:R-:W2:Y:S01]  /*27180*/  LDL R0, [R1+0xc] ;  /* 0x00000c0001007983 */ /* 0x004ea20000100800 */
[----:B------:R-:W-:Y:S02]  /*27190*/  ULDC UR4, c[0x0][0xc3c] ;  /* 0x00030f0000047ab9 */ /* 0x000fe40000000800 */
[----:B--2---:R-:W-:-:S13]  /*271a0*/  ISETP.GE.AND P0, PT, R0, UR4, PT ;  /* 0x0000000400007c0c */ /* 0x004fda000bf06270 */
[----:B------:R-:W-:Y:S05]  /*271b0*/  @!P0 BRA `(.L_x_8180) ;  /* 0xffffff8800f08947 */ /* 0x000fea000383ffff */
[----:B------:R-:W-:Y:S05]  /*271c0*/  BSYNC B8 ;  /* 0x0000000000087941 */ /* 0x000fea0003800000 */
.L_x_8021:
        /* <DEDUP_REMOVED lines=12> */
.L_x_8349:
[----:B------:R-:W-:Y:S05]  /*27290*/  BSYNC B0 ;  /* 0x0000000000007941 */ /* 0x000fea0003800000 */
.L_x_8181:
[----:B------:R-:W-:-:S03]  /*272a0*/  UMOV UR4, 0xffffffff ;  /* 0xffffffff00047882 */ /* 0x000fc60000000000 */
[----:B------:R-:W-:Y:S05]  /*272b0*/  BRA.DIV UR4, `(.L_x_8183) ;  /* 0x0000004204907947 */ /* 0x000fea000b800000 */
[----:B------:R-:W1:Y:S02]  /*272c0*/  S2R R2, SR_TID.X ;  /* 0x0000000000027919 */ /* 0x000e640000002100 */
[----:B-1----:R-:W-:-:S04]  /*272d0*/  SHF.R.U32.HI R2, RZ, 0x5, R2 ;  /* 0x00000005ff027819 */ /* 0x002fc80000011602 */
[----:B------:R-:W-:-:S05]  /*272e0*/  LOP3.LUT R2, R2, 0x3, RZ, 0xc0, !PT ;  /* 0x0000000302027812 */ /* 0x000fca00078ec0ff */
[----:B------:R1:W2:Y:S02]  /*272f0*/  SHFL.IDX PT, R14, R2, RZ, 0x1f ;  /* 0x00001fff020e7589 */ /* 0x0002a400000e0000 */
.L_x_8352:
[----:B--2---:R-:W-:-:S13]  /*27300*/  ISETP.NE.AND P0, PT, R14, RZ, PT ;  /* 0x000000ff0e00720c */ /* 0x004fda0003f05270 */
[----:B------:R-:W-:Y:S05]  /*27310*/  @P0 BRA `(.L_x_7736) ;  /* 0x00000000008c0947 */ /* 0x000fea0003800000 */
[----:B------:R-:W-:-:S03]  /*27320*/  UMOV UR4, 0xffffffff ;  /* 0xffffffff00047882 */ /* 0x000fc60000000000 */
[----:B------:R-:W-:Y:S05]  /*27330*/  BRA.DIV UR4, `(.L_x_8184) ;  /* 0x0000004204a47947 */ /* 0x000fea000b800000 */
[----:B------:R-:W-:-:S13]  /*27340*/  ELECT P6, URZ, PT ;  /* 0x00000000003f782f */ /* 0x000fda00038c0000 */
.L_x_8355:
[----:B------:R-:W-:Y:S05]  /*27350*/  @!P6 BRA `(.L_x_7736) ;  /* 0x00000000007ce947 */ /* 0x000fea0003800000 */
[----:B------:R-:W-:-:S06]  /*27360*/  ULOP3.LUT UR4, UR40, 0x2, URZ, 0xfc, !UPT ;  /* 0x0000000228047892 */ /* 0x000fcc000f8efc3f */
[----:B-1----:R-:W-:-:S05]  /*27370*/  IMAD.U32 R2, RZ, RZ, UR4 ;  /* 0x00000004ff027e24 */ /* 0x002fca000f8e00ff */
[----:B------:R-:W-:-:S13]  /*27380*/  ISETP.NE.AND P2, PT, R2, 0x3, PT ;  /* 0x000000030200780c */ /* 0x000fda0003f45270 */
[----:B------:R-:W-:Y:S05]  /*27390*/  @!P2 BRA `(.L_x_8185) ;  /* 0x000000000004a947 */ /* 0x000fea0003800000 */
[----:B------:R-:W-:Y:S01]  /*273a0*/  BPT.TRAP 0x1 ;  /* 0x000000040000795c */ /* 0x000fe20000300000 */
.L_x_8185:
        /* <DEDUP_REMOVED lines=13> */
.L_x_8356:
[----:B------:R-:W1:Y:S02]  /*27480*/  SYNCS.PHASECHK.TRANS64.TRYWAIT P0, [R7+URZ], R2 ;  /* 0x00000002070075a7 */ /* 0x000e64000800017f */
[----:B-1----:R-:W-:Y:S05]  /*27490*/  @!P0 BRA `(.L_x_8187) ;  /* 0x0000004000808947 */ /* 0x002fea0003800000 */
.L_x_8357:
[----:B------:R-:W-:Y:S05]  /*274a0*/  @!P2 BRA `(.L_x_8188) ;  /* 0x000000000004a947 */ /* 0x000fea0003800000 */
[----:B------:R-:W-:Y:S01]  /*274b0*/  BPT.TRAP 0x1 ;  /* 0x000000040000795c */ /* 0x000fe20000300000 */
.L_x_8188:
[----:B------:R-:W-:-:S04]  /*274c0*/  VIADD R0, R0, 0x28860 ;  /* 0x0002886000007836 */ /* 0x000fc80000000000 */
[----:B------:R-:W-:-:S04]  /*274d0*/  IMAD R4, R19, 0x8, R0 ;  /* 0x0000000813047824 */ /* 0x000fc800078e0200 */
[----:B------:R-:W2:Y:S02]  /*274e0*/  SYNCS.PHASECHK.TRANS64.TRYWAIT P0, [R4+URZ], R5 ;  /* 0x00000005040075a7 */ /* 0x000ea4000800017f */
[----:B--2---:R-:W-:Y:S05]  /*274f0*/  @!P0 BRA `(.L_x_8189) ;  /* 0x00000040007c8947 */ /* 0x004fea0003800000 */
.L_x_8358:
[----:B------:R-:W-:-:S07]  /*27500*/  IMAD R3, R3, 0x8, R0 ;  /* 0x0000000803037824 */ /* 0x000fce00078e0200 */
.L_x_8190:
[----:B----4-:R4:W0:Y:S02]  /*27510*/  SYNCS.PHASECHK.TRANS64.TRYWAIT P0, [R3+URZ], R2 ;  /* 0x00000002030075a7 */ /* 0x010824000800017f */
[----:B0-----:R-:W-:Y:S05]  /*27520*/  @!P0 NANOSLEEP.SYNCS 0x989680 ;  /* 0x009896800000895d */ /* 0x001fea0003900000 */
[----:B------:R-:W0:Y:S02]  /*27530*/  @!P0 SYNCS.PHASECHK.TRANS64 P0, [R3+URZ], R2 ;  /* 0x00000002030085a7 */ /* 0x000e24000800007f */
[----:B0-----:R-:W-:Y:S05]  /*27540*/  @!P0 BRA `(.L_x_8190) ;  /* 0xfffffffc00f08947 */ /* 0x001fea000383ffff */
.L_x_7736:
[----:B------:R-:W-:Y:S05]  /*27550*/  BSYNC B9 ;  /* 0x0000000000097941 */ /* 0x000fea0003800000 */
.L_x_7733:
[----:B------:R-:W-:Y:S05]  /*27560*/  EXIT ;  /* 0x000000000000794d */ /* 0x000fea0003800000 */
.L_x_7768:
[----:B0-----:R0:W1:Y:S02]  /*27570*/  SYNCS.PHASECHK.TRANS64.TRYWAIT P6, [R107+URZ+0x28890], R117 ;  /* 0x028890756b0075a7 */ /* 0x00106400080c017f */
[----:B-1----:R-:W-:Y:S05]  /*27580*/  @!P6 NANOSLEEP.SYNCS 0x989680 ;  /* 0x009896800000e95d */ /* 0x002fea0003900000 */
[----:B------:R-:W1:Y:S02]  /*27590*/  @!P6 SYNCS.PHASECHK.TRANS64 P6, [R107+URZ+0x28890], R117 ;  /* 0x028890756b00e5a7 */ /* 0x000e6400080c007f */
[----:B-1----:R-:W-:Y:S05]  /*275a0*/  @!P6 BRA `(.L_x_7768) ;  /* 0xfffffffc00f0e947 */ /* 0x002fea000383ffff */
[----:B------:R-:W-:Y:S05]  /*275b0*/  BRA `(.L_x_8191) ;  /* 0xfffffdc400307947 */ /* 0x000fea000383ffff */
.L_x_7804:
[----:B0-----:R0:W1:Y:S02]  /*275c0*/  SYNCS.PHASECHK.TRANS64.TRYWAIT P4, [R107+URZ+0x28890], R117 ;  /* 0x028890756b0075a7 */ /* 0x001064000808017f */
[----:B-1----:R-:W-:Y:S05]  /*275d0*/  @!P4 NANOSLEEP.SYNCS 0x989680 ;  /* 0x009896800000c95d */ /* 0x002fea0003900000 */
[----:B------:R-:W1:Y:S02]  /*275e0*/  @!P4 SYNCS.PHASECHK.TRANS64 P4, [R107+URZ+0x28890], R117 ;  /* 0x028890756b00c5a7 */ /* 0x000e64000808007f */
[----:B-1----:R-:W-:Y:S05]  /*275f0*/  @!P4 BRA `(.L_x_7804) ;  /* 0xfffffffc00f0c947 */ /* 0x002fea000383ffff */
[----:B------:R-:W-:Y:S05]  /*27600*/  BRA `(.L_x_8192) ;  /* 0xfffffdec00407947 */ /* 0x000fea000383ffff */
.L_x_7821:
[----:B0-----:R0:W1:Y:S02]  /*27610*/  SYNCS.PHASECHK.TRANS64.TRYWAIT P3, [R107+URZ+0x28890], R117 ;  /* 0x028890756b0075a7 */ /* 0x001064000806017f */
[----:B-1----:R-:W-:Y:S05]  /*27620*/  @!P3 NANOSLEEP.SYNCS 0x989680 ;  /* 0x009896800000b95d */ /* 0x002fea0003900000 */
[----:B------:R-:W1:Y:S02]  /*27630*/  @!P3 SYNCS.PHASECHK.TRANS64 P3, [R107+URZ+0x28890], R117 ;  /* 0x028890756b00b5a7 */ /* 0x000e64000806007f */
[----:B-1----:R-:W-:Y:S05]  /*27640*/  @!P3 BRA `(.L_x_7821) ;  /* 0xfffffffc00f0b947 */ /* 0x002fea000383ffff */
[----:B------:R-:W-:Y:S05]  /*27650*/  BRA `(.L_x_8193) ;  /* 0xfffffe0c00f07947 */ /* 0x000fea000383ffff */
.L_x_7831:
[----:B--2---:R2:W3:Y:S02]  /*27660*/  SYNCS.PHASECHK.TRANS64.TRYWAIT P0, [R107+URZ+0x288b0], R117 ;  /* 0x0288b0756b0075a7 */ /* 0x0044e4000800017f */
[----:B---3--:R-:W-:Y:S05]  /*27670*/  @!P0 NANOSLEEP.SYNCS 0x989680 ;  /* 0x009896800000895d */ /* 0x008fea0003900000 */
[----:B------:R-:W3:Y:S02]  /*27680*/  @!P0 SYNCS.PHASECHK.TRANS64 P0, [R107+URZ+0x288b0], R117 ;  /* 0x0288b0756b0085a7 */ /* 0x000ee4000800007f */
[----:B---3--:R-:W-:Y:S05]  /*27690*/  @!P0 BRA `(.L_x_7831) ;  /* 0xfffffffc00f08947 */ /* 0x008fea000383ffff */
[----:B------:R-:W-:Y:S05]  /*276a0*/  BRA `(.L_x_8194) ;  /* 0xfffffe14008c7947 */ /* 0x000fea000383ffff */
.L_x_7853:
        /* <DEDUP_REMOVED lines=13> */
.L_x_8196:
[----:B------:R-:W-:Y:S05]  /*27780*/  BSYNC B0 ;  /* 0x0000000000007941 */ /* 0x000fea0003800000 */
.L_x_8195:
[----:B------:R-:W-:Y:S01]  /*27790*/  IMAD.MOV.U32 R193, RZ, RZ, R14 ;  /* 0x000000ffffc17224 */ /* 0x000fe200078e000e */
[----:B------:R-:W-:Y:S06]  /*277a0*/  BRA `(.L_x_8197) ;  /* 0xfffffe24004c7947 */ /* 0x000fec000383ffff */
.L_x_7863:
        /* <DEDUP_REMOVED lines=8> */
.L_x_8199:
[----:B------:R-:W-:Y:S05]  /*27830*/  BSYNC B1 ;  /* 0x0000000000017941 */ /* 0x000fea0003800000 */
.L_x_8198:
        /* <DEDUP_REMOVED lines=8> */
.L_x_8200:
[----:B------:R-:W-:Y:S02]  /*278c0*/  IMAD.MOV.U32 R13, RZ, RZ, R10 ;  /* 0x000000ffff0d7224 */ /* 0x000fe400078e000a */
[----:B------:R-:W-:-:S07]  /*278d0*/  IMAD.MOV.U32 R3, RZ, RZ, R14 ;  /* 0x000000ffff037224 */ /* 0x000fce00078e000e */
[----:B------:R-:W-:Y:S05]  /*278e0*/  WARPSYNC.COLLECTIVE R15, `(.L_x_8201) ;  /* 0x000000000f087348 */ /* 0x000fea0003c00000 */
[----:B------:R0:W1:Y:S02]  /*278f0*/  SHFL.IDX P6, R14, R13, R12, R11 ;  /* 0x0000000c0d0e7389 */ /* 0x00006400000c000b */
[----:B01----:R-:W-:Y:S01]  /*27900*/  ENDCOLLECTIVE ;  /* 0x000000000000791b */ /* 0x003fe20003800000 */
.L_x_8201:
[----:B------:R-:W-:Y:S02]  /*27910*/  IMAD.MOV.U32 R13, RZ, RZ, R5 ;  /* 0x000000ffff0d7224 */ /* 0x000fe400078e0005 */
[----:B------:R-:W-:-:S07]  /*27920*/  IMAD.MOV.U32 R4, RZ, RZ, R14 ;  /* 0x000000ffff047224 */ /* 0x000fce00078e000e */
[----:B------:R-:W-:Y:S05]  /*27930*/  WARPSYNC.COLLECTIVE R15, `(.L_x_8202) ;  /* 0x000000000f087348 */ /* 0x000fea0003c00000 */
[----:B------:R0:W1:Y:S02]  /*27940*/  SHFL.IDX P6, R14, R13, R12, R11 ;  /* 0x0000000c0d0e7389 */ /* 0x00006400000c000b */
[----:B01----:R-:W-:Y:S01]  /*27950*/  ENDCOLLECTIVE ;  /* 0x000000000000791b */ /* 0x003fe20003800000 */
.L_x_8202:
[----:B------:R-:W-:Y:S05]  /*27960*/  BRA `(.L_x_8203) ;  /* 0xfffffe28009c7947 */ /* 0x000fea000383ffff */
.L_x_7866:
        /* <DEDUP_REMOVED lines=8> */
.L_x_8205:
[----:B------:R-:W-:Y:S05]  /*279f0*/  BSYNC B1 ;  /* 0x0000000000017941 */ /* 0x000fea0003800000 */
.L_x_8204:
        /* <DEDUP_REMOVED lines=8> */
.L_x_8206:
[----:B------:R-:W-:Y:S02]  /*27a80*/  IMAD.MOV.U32 R13, RZ, RZ, R10 ;  /* 0x000000ffff0d7224 */ /* 0x000fe400078e000a */
[----:B------:R-:W-:-:S07]  /*27a90*/  IMAD.MOV.U32 R3, RZ, RZ, R14 ;  /* 0x000000ffff037224 */ /* 0x000fce00078e000e */
[----:B------:R-:W-:Y:S05]  /*27aa0*/  WARPSYNC.COLLECTIVE R15, `(.L_x_8207) ;  /* 0x000000000f087348 */ /* 0x000fea0003c00000 */
[----:B------:R0:W1:Y:S02]  /*27ab0*/  SHFL.IDX P6, R14, R13, R12, R11 ;  /* 0x0000000c0d0e7389 */ /* 0x00006400000c000b */
[----:B01----:R-:W-:Y:S01]  /*27ac0*/  ENDCOLLECTIVE ;  /* 0x000000000000791b */ /* 0x003fe20003800000 */
.L_x_8207:
[----:B------:R-:W-:Y:S02]  /*27ad0*/  IMAD.MOV.U32 R13, RZ, RZ, R5 ;  /* 0x000000ffff0d7224 */ /* 0x000fe400078e0005 */
[----:B------:R-:W-:-:S07]  /*27ae0*/  IMAD.MOV.U32 R4, RZ, RZ, R14 ;  /* 0x000000ffff047224 */ /* 0x000fce00078e000e */
[----:B------:R-:W-:Y:S05]  /*27af0*/  WARPSYNC.COLLECTIVE R15, `(.L_x_8208) ;  /* 0x000000000f087348 */ /* 0x000fea0003c00000 */
[----:B------:R0:W1:Y:S02]  /*27b00*/  SHFL.IDX P6, R14, R13, R12, R11 ;  /* 0x0000000c0d0e7389 */ /* 0x00006400000c000b */
[----:B01----:R-:W-:Y:S01]  /*27b10*/  ENDCOLLECTIVE ;  /* 0x000000000000791b */ /* 0x003fe20003800000 */
.L_x_8208:
[----:B------:R-:W-:Y:S05]  /*27b20*/  BRA `(.L_x_8209) ;  /* 0xfffffe2c00087947 */ /* 0x000fea000383ffff */
.L_x_7869:
        /* <DEDUP_REMOVED lines=8> */
.L_x_8211:
[----:B------:R-:W-:Y:S05]  /*27bb0*/  BSYNC B1 ;  /* 0x0000000000017941 */ /* 0x000fea0003800000 */
.L_x_8210:
        /* <DEDUP_REMOVED lines=8> */
.L_x_8212:
[----:B------:R-:W-:Y:S02]  /*27c40*/  IMAD.MOV.U32 R13, RZ, RZ, R10 ;  /* 0x000000ffff0d7224 */ /* 0x000fe400078e000a */
[----:B------:R-:W-:-:S07]  /*27c50*/  IMAD.MOV.U32 R3, RZ, RZ, R14 ;  /* 0x000000ffff037224 */ /* 0x000fce00078e000e */
[----:B------:R-:W-:Y:S05]  /*27c60*/  WARPSYNC.COLLECTIVE R15, `(.L_x_8213) ;  /* 0x000000000f087348 */ /* 0x000fea0003c00000 */
[----:B------:R0:W1:Y:S02]  /*27c70*/  SHFL.IDX P6, R14, R13, R12, R11 ;  /* 0x0000000c0d0e7389 */ /* 0x00006400000c000b */
[----:B01----:R-:W-:Y:S01]  /*27c80*/  ENDCOLLECTIVE ;  /* 0x000000000000791b */ /* 0x003fe20003800000 */
.L_x_8213:
[----:B------:R-:W-:Y:S02]  /*27c90*/  IMAD.MOV.U32 R13, RZ, RZ, R5 ;  /* 0x000000ffff0d7224 */ /* 0x000fe400078e0005 */
[----:B------:R-:W-:-:S07]  /*27ca0*/  IMAD.MOV.U32 R4, RZ, RZ, R14 ;  /* 0x000000ffff047224 */ /* 0x000fce00078e000e */
[----:B------:R-:W-:Y:S05]  /*27cb0*/  WARPSYNC.COLLECTIVE R15, `(.L_x_8214) ;  /* 0x000000000f087348 */ /* 0x000fea0003c00000 */
[----:B------:R0:W1:Y:S02]  /*27cc0*/  SHFL.IDX P6, R14, R13, R12, R11 ;  /* 0x0000000c0d0e7389 */ /* 0x00006400000c000b */
[----:B01----:R-:W-:Y:S01]  /*27cd0*/  ENDCOLLECTIVE ;  /* 0x000000000000791b */ /* 0x003fe20003800000 */
.L_x_8214:
[----:B------:R-:W-:Y:S05]  /*27ce0*/  BRA `(.L_x_8215) ;  /* 0xfffffe2c006c7947 */ /* 0x000fea000383ffff */
.L_x_7872:
[----:B------:R-:W-:Y:S01]  /*27cf0*/  BSSY B1, `(.L_x_8216) ;  /* 0x0000008000017945 */ /* 0x000fe20003800000 */
[----:B------:R-:W-:Y:S02]  /*27d00*/  IMAD.MOV.U32 R13, RZ, RZ, R7 ;  /* 0x000000ffff0d7224 */ /* 0x000fe400078e0007 */
[----:B------:R-:W-:Y:S02]  /*27d10*/  IMAD.MOV.U32 R12, RZ, RZ, 0x3 ;  /* 0x00000003ff0c7424 */ /* 0x000fe400078e00ff */
[----:B------:R-:W-:Y:S02]  /*27d20*/  IMAD.MOV.U32 R11, RZ, RZ, 0x181f ;  /* 0x0000181fff0b7424 */ /* 0x000fe400078e00ff */
[----:B------:R-:W-:-:S07]  /*27d30*/  IMAD.MOV.U32 R15, RZ, RZ, -0x1 ;  /* 0xffffffffff0f7424 */ /* 0x000fce00078e00ff */
[----:B-1--4-:R-:W-:Y:S05]  /*27d40*/  WARPSYNC.COLLECTIVE R15, `(.L_x_8217) ;  /* 0x000000000f087348 */ /* 0x012fea0003c00000 */
[----:B------:R0:W2:Y:S02]  /*27d50*/  SHFL.IDX P6, R14, R13, R12, R11 ;  /* 0x0000000c0d0e7389 */ /* 0x0000a400000c000b */
[----:B012-4-:R-:W-:Y:S01]  /*27d60*/  ENDCOLLECTIVE ;  /* 0x000000000000791b */ /* 0x017fe20003800000 */
.L_x_8217:
[----:B------:R-:W-:Y:S05]  /*27d70*/  BSYNC B1 ;  /* 0x0000000000017941 */ /* 0x000fea0003800000 */
.L_x_8216:
        /* <DEDUP_REMOVED lines=8> */
.L_x_8218:
[----:B------:R-:W-:Y:S02]  /*27e00*/  IMAD.MOV.U32 R13, RZ, RZ, R10 ;  /* 0x000000ffff0d7224 */ /* 0x000fe400078e000a */
[----:B------:R-:W-:-:S07]  /*27e10*/  IMAD.MOV.U32 R3, RZ, RZ, R14 ;  /* 0x000000ffff037224 */ /* 0x000fce00078e000e */
[----:B------:R-:W-:Y:S05]  /*27e20*/  WARPSYNC.COLLECTIVE R15, `(.L_x_8219) ;  /* 0x000000000f087348 */ /* 0x000fea0003c00000 */
[----:B------:R0:W1:Y:S02]  /*27e30*/  SHFL.IDX P6, R14, R13, R12, R11 ;  /* 0x0000000c0d0e7389 */ /* 0x00006400000c000b */
[----:B01----:R-:W-:Y:S01]  /*27e40*/  ENDCOLLECTIVE ;  /* 0x000000000000791b */ /* 0x003fe20003800000 */
.L_x_8219:
[----:B------:R-:W-:Y:S02]  /*27e50*/  IMAD.MOV.U32 R13, RZ, RZ, R5 ;  /* 0x000000ffff0d7224 */ /* 0x000fe400078e0005 */
[----:B------:R-:W-:-:S07]  /*27e60*/  IMAD.MOV.U32 R4, RZ, RZ, R14 ;  /* 0x000000ffff047224 */ /* 0x000fce00078e000e */
[----:B------:R-:W-:Y:S05]  /*27e70*/  WARPSYNC.COLLECTIVE R15, `(.L_x_8220) ;  /* 0x000000000f087348 */ /* 0x000fea0003c00000 */
[----:B------:R0:W1:Y:S02]  /*27e80*/  SHFL.IDX P6, R14, R13, R12, R11 ;  /* 0x0000000c0d0e7389 */ /* 0x00006400000c000b */
[----:B01----:R-:W-:Y:S01]  /*27e90*/  ENDCOLLECTIVE ;  /* 0x000000000000791b */ /* 0x003fe20003800000 */
.L_x_8220:
[----:B------:R-:W-:Y:S01]  /*27ea0*/  IMAD.MOV.U32 R5, RZ, RZ, R14 ;  /* 0x000000ffff057224 */ /* 0x000fe200078e000e */
[----:B------:R-:W-:Y:S06]  /*27eb0*/  BRA `(.L_x_8221) ;  /* 0xfffffe2c00d47947 */ /* 0x000fec000383ffff */
.L_x_7876:
[----:B0-----:R0:W1:Y:S02]  /*27ec0*/  SYNCS.PHASECHK.TRANS64.TRYWAIT P0, [R2+URZ+0x28800], R77 ;  /* 0x0288004d020075a7 */ /* 0x001064000800017f */
[----:B-1----:R-:W-:Y:S05]  /*27ed0*/  @!P0 NANOSLEEP.SYNCS 0x989680 ;  /* 0x009896800000895d */ /* 0x002fea0003900000 */
[----:B------:R-:W1:Y:S02]  /*27ee0*/  @!P0 SYNCS.PHASECHK.TRANS64 P0, [R2+URZ+0x28800], R77 ;  /* 0x0288004d020085a7 */ /* 0x000e64000800007f */
[----:B-1----:R-:W-:Y:S05]  /*27ef0*/  @!P0 BRA `(.L_x_7876) ;  /* 0xfffffffc00f08947 */ /* 0x002fea000383ffff */
[----:B------:R-:W-:Y:S05]  /*27f00*/  BRA `(.L_x_8222) ;  /* 0xfffffe3000947947 */ /* 0x000fea000383ffff */
.L_x_7892:
[----:B------:R-:W0:Y:S01]  /*27f10*/  LDC R56, c[0x0][0x3f4] ;  /* 0x0000fd00ff387b82 */ /* 0x000e220000000800 */
[----:B------:R-:W-:Y:S01]  /*27f20*/  BSSY B1, `(.L_x_8223) ;  /* 0x0000008000017945 */ /* 0x000fe20003800000 */
[----:B------:R-:W-:Y:S02]  /*27f30*/  IMAD.MOV.U32 R13, RZ, RZ, R35 ;  /* 0x000000ffff0d7224 */ /* 0x000fe400078e0023 */
[----:B------:R-:W-:Y:S02]  /*27f40*/  IMAD.MOV.U32 R12, RZ, RZ, RZ ;  /* 0x000000ffff0c7224 */ /* 0x000fe400078e00ff */
[----:B------:R-:W-:Y:S02]  /*27f50*/  IMAD.MOV.U32 R11, RZ, RZ, 0x181f ;  /* 0x0000181fff0b7424 */ /* 0x000fe400078e00ff */
[----:B------:R-:W-:-:S07]  /*27f60*/  IMAD.MOV.U32 R15, RZ, RZ, -0x1 ;  /* 0xffffffffff0f7424 */ /* 0x000fce00078e00ff */
[----:B0-----:R-:W-:Y:S05]  /*27f70*/  WARPSYNC.COLLECTIVE R15, `(.L_x_8224) ;  /* 0x000000000f087348 */ /* 0x001fea0003c00000 */
[----:B------:R1:W2:Y:S02]  /*27f80*/  SHFL.IDX P6, R14, R13, R12, R11 ;  /* 0x0000000c0d0e7389 */ /* 0x0002a400000c000b */
[----:B012---:R-:W-:Y:S01]  /*27f90*/  ENDCOLLECTIVE ;  /* 0x000000000000791b */ /* 0x007fe20003800000 */
.L_x_8224:
[----:B------:R-:W-:Y:S05]  /*27fa0*/  BSYNC B1 ;  /* 0x0000000000017941 */ /* 0x000fea0003800000 */
.L_x_8223:
[----:B------:R-:W-:Y:S01]  /*27fb0*/  IMAD.MOV.U32 R13, RZ, RZ, R32 ;  /* 0x000000ffff0d7224 */ /* 0x000fe200078e0020 */
[----:B------:R-:W-:Y:S01]  /*27fc0*/  ISETP.GE.AND P0, PT, R16, R56, PT ;  /* 0x000000381000720c */ /* 0x000fe20003f06270 */
[----:B------:R-:W-:Y:S02]  /*27fd0*/  IMAD.MOV.U32 R12, RZ, RZ, RZ ;  /* 0x000000ffff0c7224 */ /* 0x000fe400078e00ff */
[----:B------:R-:W-:Y:S02]  /*27fe0*/  IMAD.MOV.U32 R11, RZ, RZ, 0x181f ;  /* 0x0000181fff0b7424 */ /* 0x000fe400078e00ff */
[----:B------:R-:W-:Y:S02]  /*27ff0*/  IMAD.MOV.U32 R15, RZ, RZ, -0x1 ;  /* 0xffffffffff0f7424 */ /* 0x000fe400078e00ff */
[----:B------:R-:W-:Y:S02]  /*28000*/  IMAD.MOV.U32 R0, RZ, RZ, R14 ;  /* 0x000000ffff007224 */ /* 0x000fe400078e000e */
[----:B------:R-:W-:-:S07]  /*28010*/  IMAD R3, R187, R6, RZ ;  /* 0x00000006bb037224 */ /* 0x000fce00078e02ff */
[----:B------:R-:W-:Y:S05]  /*28020*/  WARPSYNC.COLLECTIVE R15, `(.L_x_8225) ;  /* 0x000000000f087348 */ /* 0x000fea0003c00000 */
[----:B------:R0:W1:Y:S02]  /*28030*/  SHFL.IDX P6, R14, R13, R12, R11 ;  /* 0x0000000c0d0e7389 */ /* 0x00006400000c000b */
[----:B01----:R-:W-:Y:S01]  /*28040*/  ENDCOLLECTIVE ;  /* 0x000000000000791b */ /* 0x003fe20003800000 */
.L_x_8225:
[----:B------:R-:W-:Y:S01]  /*28050*/  ISETP.GE.OR P1, PT, R58, R3, P0 ;  /* 0x000000033a00720c */ /* 0x000fe20000726670 */
[----:B------:R-:W-:-:S12]  /*28060*/  IMAD.MOV.U32 R13, RZ, RZ, R33 ;  /* 0x000000ffff0d7224 */ /* 0x000fd800078e0021 */
[C---:B------:R-:W-:Y:S01]  /*28070*/  @!P1 IMAD.SHL.U32 R21, R16.reuse, 0x2, RZ ;  /* 0x0000000210159824 */ /* 0x040fe200078e00ff */
[----:B------:R-:W-:Y:S01]  /*28080*/  @!P1 SHF.L.U64.HI R6, R16, 0x1, R17 ;  /* 0x0000000110069819 */ /* 0x000fe20000010211 */
[----:B------:R-:W-:-:S07]  /*28090*/  IMAD.MOV.U32 R4, RZ, RZ, R14 ;  /* 0x000000ffff047224 */ /* 0x000fce00078e000e */
[----:B------:R-:W-:Y:S05]  /*280a0*/  WARPSYNC.COLLECTIVE R15, `(.L_x_8226) ;  /* 0x000000000f087348 */ /* 0x000fea0003c00000 */
[----:B------:R0:W1:Y:S02]  /*280b0*/  SHFL.IDX P6, R14, R13, R12, R11 ;  /* 0x0000000c0d0e7389 */ /* 0x00006400000c000b */
[----:B01----:R-:W-:Y:S01]  /*280c0*/  ENDCOLLECTIVE ;  /* 0x000000000000791b */ /* 0x003fe20003800000 */
.L_x_8226:
[----:B------:R-:W-:-:S05]  /*280d0*/  @!P1 IADD3 R4, P2, R4, R21, RZ ;  /* 0x0000001504049210 */ /* 0x000fca0007f5e0ff */
[----:B------:R-:W-:Y:S02]  /*280e0*/  @!P1 IMAD.X R7, R0, 0x1, R6, P2 ;  /* 0x0000000100079824 */ /* 0x000fe400010e0606 */
[----:B------:R-:W-:Y:S02]  /*280f0*/  @!P1 IMAD.MOV.U32 R8, RZ, RZ, R4 ;  /* 0x000000ffff089224 */ /* 0x000fe400078e0004 */
[----:B------:R-:W-:Y:S02]  /*28100*/  @!P1 IMAD.MOV.U32 R9, RZ, RZ, R7 ;  /* 0x000000ffff099224 */ /* 0x000fe400078e0007 */
[----:B------:R-:W-:Y:S02]  /*28110*/  IMAD.MOV.U32 R13, RZ, RZ, R34 ;  /* 0x000000ffff0d7224 */ /* 0x000fe400078e0022 */
[----:B------:R-:W-:-:S07]  /*28120*/  IMAD.MOV.U32 R5, RZ, RZ, R14 ;  /* 0x000000ffff057224 */ /* 0x000fce00078e000e */
[----:B------:R-:W-:Y:S05]  /*28130*/  WARPSYNC.COLLECTIVE R15, `(.L_x_8227) ;  /* 0x000000000f087348 */ /* 0x000fea0003c00000 */
[----:B------:R0:W1:Y:S02]  /*28140*/  SHFL.IDX P6, R14, R13, R12, R11 ;  /* 0x0000000c0d0e7389 */ /* 0x00006400000c000b */
[----:B01----:R-:W-:Y:S01]  /*28150*/  ENDCOLLECTIVE ;  /* 0x000000000000791b */ /* 0x003fe20003800000 */
.L_x_8227:
[----:B------:R-:W2:Y:S01]  /*28160*/  @!P1 LD.E.128 R8, desc[UR42][R8.64] ;  /* 0x0000002a08089980 */ /* 0x000ea2000c101d00 */
[----:B------:R-:W-:-:S05]  /*28170*/  @!P1 IADD3 R14, P2, R14, R21, RZ ;  /* 0x000000150e0e9210 */ /* 0x000fca0007f5e0ff */
[----:B------:R-:W-:Y:S02]  /*28180*/  @!P1 IMAD.X R5, R5, 0x1, R6, P2 ;  /* 0x0000000105059824 */ /* 0x000fe400010e0606 */
[----:B------:R-:W-:-:S06]  /*28190*/  @!P1 IMAD.MOV.U32 R4, RZ, RZ, R14 ;  /* 0x000000ffff049224 */ /* 0x000fcc00078e000e */
[----:B------:R-:W5:Y:S01]  /*281a0*/  @!P1 LD.E.128 R4, desc[UR42][R4.64] ;  /* 0x0000002a04049980 */ /* 0x000f62000c101d00 */
[----:B------:R-:W-:Y:S02]  /*281b0*/  CS2R R46, SRZ ;  /* 0x00000000002e7805 */ /* 0x000fe4000001ff00 */
[----:B------:R-:W-:Y:S01]  /*281c0*/  CS2R R48, SRZ ;  /* 0x0000000000307805 */ /* 0x000fe2000001ff00 */
[----:B------:R-:W-:Y:S01]  /*281d0*/  IMAD.MOV.U32 R13, RZ, RZ, R35 ;  /* 0x000000ffff0d7224 */ /* 0x000fe200078e0023 */
[----:B------:R-:W-:Y:S02]  /*281e0*/  CS2R R44, SRZ ;  /* 0x00000000002c7805 */ /* 0x000fe4000001ff00 */
[----:B------:R-:W-:Y:S02]  /*281f0*/  CS2R R50, SRZ ;  /* 0x0000000000327805 */ /* 0x000fe4000001ff00 */
[----:B------:R-:W-:Y:S01]  /*28200*/  CS2R R24, SRZ ;  /* 0x0000000000187805 */ /* 0x000fe2000001ff00 */
[----:B--2---:R-:W-:-:S02]  /*28210*/  @!P1 IMAD.MOV.U32 R47, RZ, RZ, R9 ;  /* 0x000000ffff2f9224 */ /* 0x004fc400078e0009 */
[----:B------:R-:W-:Y:S02]  /*28220*/  @!P1 IMAD.MOV.U32 R49, RZ, RZ, R11 ;  /* 0x000000ffff319224 */ /* 0x000fe400078e000b */
[----:B------:R-:W-:Y:S02]  /*28230*/  IMAD.MOV.U32 R12, RZ, RZ, R47 ;  /* 0x000000ffff0c7224 */ /* 0x000fe400078e002f */
[----:B------:R-:W-:Y:S02]  /*28240*/  IMAD.MOV.U32 R11, RZ, RZ, 0x181f ;  /* 0x0000181fff0b7424 */ /* 0x000fe400078e00ff */
[----:B------:R-:W-:Y:S01]  /*28250*/  @!P1 IMAD.MOV.U32 R46, RZ, RZ, R8 ;  /* 0x000000ffff2e9224 */ /* 0x000fe200078e0008 */
[----:B------:R-:W-:Y:S01]  /*28260*/  PRMT R78, R12, 0x7610, R78 ;  /* 0x000076100c4e7816 */ /* 0x000fe2000000004e */
[----:B------:R-:W-:Y:S02]  /*28270*/  IMAD.MOV.U32 R12, RZ, RZ, 0x1 ;  /* 0x00000001ff0c7424 */ /* 0x000fe400078e00ff */
[----:B------:R-:W-:-:S02]  /*28280*/  IMAD.MOV.U32 R0, RZ, RZ, R46 ;  /* 0x000000ffff007224 */ /* 0x000fc400078e002e */
[----:B------:R-:W-:-:S07]  /*28290*/  @!P1 IMAD.MOV.U32 R48, RZ, RZ, R10 ;  /* 0x000000ffff309224 */ /* 0x000fce00078e000a */
[----:B-----5:R-:W-:Y:S05]  /*282a0*/  WARPSYNC.COLLECTIVE R15, `(.L_x_8228) ;  /* 0x000000000f087348 */ /* 0x020fea0003c00000 */
[----:B------:R0:W1:Y:S02]  /*282b0*/  SHFL.IDX P6, R14, R13, R12, R11 ;  /* 0x0000000c0d0e7389 */ /* 0x00006400000c000b */
[----:B01---5:R-:W-:Y:S01]  /*282c0*/  ENDCOLLECTIVE ;  /* 0x000000000000791b */ /* 0x023fe20003800000 */
.L_x_8228:
[----:B------:R-:W-:Y:S01]  /*282d0*/  IMAD.MOV.U32 R20, RZ, RZ, R49 ;  /* 0x000000ffff147224 */ /* 0x000fe200078e0031 */
[----:B------:R-:W-:Y:S01]  /*282e0*/  PRMT R77, R0, 0x7610, R77 ;  /* 0x00007610004d7816 */ /* 0x000fe2000000004d */
[----:B------:R-:W-:-:S03]  /*282f0*/  IMAD.MOV.U32 R10, RZ, RZ, R48 ;  /* 0x000000ffff0a7224 */ /* 0x000fc600078e0030 */
[----:B------:R-:W-:Y:S01]  /*28300*/  PRMT R52, R20, 0x7610, R52 ;  /* 0x0000761014347816 */ /* 0x000fe20000000034 */
[----:B------:R-:W-:Y:S01]  /*28310*/  @!P1 IMAD.MOV.U32 R44, RZ, RZ, R4 ;  /* 0x000000ffff2c9224 */ /* 0x000fe200078e0004 */
[----:B------:R-:W-:Y:S01]  /*28320*/  PRMT R37, R10, 0x7610, R37 ;  /* 0x000076100a257816 */ /* 0x000fe20000000025 */
[----:B------:R-:W-:Y:S02]  /*28330*/  @!P1 IMAD.MOV.U32 R45, RZ, RZ, R5 ;  /* 0x000000ffff2d9224 */ /* 0x000fe400078e0005 */
[----:B------:R-:W-:Y:S02]  /*28340*/  @!P1 IMAD.MOV.U32 R50, RZ, RZ, R6 ;  /* 0x000000ffff329224 */ /* 0x000fe400078e0006 */
[----:B------:R-:W-:Y:S02]  /*28350*/  IMAD.MOV.U32 R13, RZ, RZ, R32 ;  /* 0x000000ffff0d7224 */ /* 0x000fe400078e0020 */
[----:B------:R-:W-:Y:S02]  /*28360*/  @!P1 IMAD.MOV.U32 R51, RZ, RZ, R7 ;  /* 0x000000ffff339224 */ /* 0x000fe400078e0007 */
[----:B------:R-:W-:-:S02]  /*28370*/  IMAD.MOV.U32 R4, RZ, RZ, R44 ;  /* 0x000000ffff047224 */ /* 0x000fc400078e002c */
[----:B------:R-:W-:Y:S02]  /*28380*/  IMAD.MOV.U32 R5, RZ, RZ, R45 ;  /* 0x000000ffff057224 */ /* 0x000fe400078e002d */
[----:B------:R-:W-:Y:S01]  /*28390*/  IMAD.MOV.U32 R6, RZ, RZ, R50 ;  /* 0x000000ffff067224 */ /* 0x000fe200078e0032 */
[----:B------:R-:W-:Y:S01]  /*283a0*/  PRMT R79, R4, 0x7610, R79 ;  /* 0x00007610044f7816 */ /* 0x000fe2000000004f */
[----:B------:R-:W-:Y:S01]  /*283b0*/  IMAD.MOV.U32 R0, RZ, RZ, R14 ;  /* 0x000000ffff007224 */ /* 0x000fe200078e000e */
[----:B------:R-:W-:-:S07]  /*283c0*/  PRMT R80, R5, 0x7610, R80 ;  /* 0x0000761005507816 */ /* 0x000fce0000000050 */
[----:B------:R-:W-:Y:S05]  /*283d0*/  WARPSYNC.COLLECTIVE R15, `(.L_x_8229) ;  /* 0x000000000f087348 */ /* 0x000fea0003c00000 */
[----:B------:R0:W1:Y:S02]  /*283e0*/  SHFL.IDX P6, R14, R13, R12, R11 ;  /* 0x0000000c0d0e7389 */ /* 0x00006400000c000b */
[----:B01----:R-:W-:Y:S01]  /*283f0*/  ENDCOLLECTIVE ;  /* 0x000000000000791b */ /* 0x003fe20003800000 */
.L_x_8229:
[----:B------:R-:W-:Y:S01]  /*28400*/  IMAD.MOV.U32 R7, RZ, RZ, R51 ;  /* 0x000000ffff077224 */ /* 0x000fe200078e0033 */
[----:B------:R-:W-:-:S04]  /*28410*/  PRMT R81, R6, 0x7610, R81 ;  /* 0x0000761006517816 */ /* 0x000fc80000000051 */
[----:B------:R-:W-:Y:S01]  /*28420*/  PRMT R82, R7, 0x7610, R82 ;  /* 0x0000761007527816 */ /* 0x000fe20000000052 */
[----:B------:R-:W-:Y:S02]  /*28430*/  IMAD.MOV.U32 R13, RZ, RZ, R33 ;  /* 0x000000ffff0d7224 */ /* 0x000fe400078e0021 */
[----:B------:R-:W-:-:S07]  /*28440*/  IMAD.MOV.U32 R8, RZ, RZ, R14 ;  /* 0x000000ffff087224 */ /* 0x000fce00078e000e */
[----:B------:R-:W-:Y:S05]  /*28450*/  WARPSYNC.COLLECTIVE R15, `(.L_x_8230) ;  /* 0x000000000f087348 */ /* 0x000fea0003c00000 */
[----:B------:R0:W1:Y:S02]  /*28460*/  SHFL.IDX P6, R14, R13, R12, R11 ;  /* 0x0000000c0d0e7389 */ /* 0x00006400000c000b */
[----:B01----:R-:W-:Y:S01]  /*28470*/  ENDCOLLECTIVE ;  /* 0x000000000000791b */ /* 0x003fe20003800000 */
.L_x_8230:
[----:B------:R-:W-:Y:S02]  /*28480*/  IMAD.MOV.U32 R13, RZ, RZ, R34 ;  /* 0x000000ffff0d7224 */ /* 0x000fe400078e0022 */
[----:B------:R-:W-:-:S07]  /*28490*/  IMAD.MOV.U32 R9, RZ, RZ, R14 ;  /* 0x000000ffff097224 */ /* 0x000fce00078e000e */
[----:B------:R-:W-:Y:S05]  /*284a0*/  WARPSYNC.COLLECTIVE R15, `(.L_x_8231) ;  /* 0x000000000f087348 */ /* 0x000fea0003c00000 */
[----:B------:R0:W1:Y:S02]  /*284b0*/  SHFL.IDX P6, R14, R13, R12, R11 ;  /* 0x0000000c0d0e7389 */ /* 0x00006400000c000b */
[----:B01----:R-:W-:Y:S01]  /*284c0*/  ENDCOLLECTIVE ;  /* 0x000000000000791b */ /* 0x003fe20003800000 */
.L_x_8231:
[----:B------:R-:W-:Y:S05]  /*284d0*/  BRA `(.L_x_8232) ;  /* 0xfffffe4800d07947 */ /* 0x000fea000383ffff */
.L_x_7895:
[----:B------:R-:W-:Y:S01]  /*284e0*/  BSSY B1, `(.L_x_8233) ;  /* 0x0000008000017945 */ /* 0x000fe20003800000 */
[----:B------:R-:W-:Y:S02]  /*284f0*/  IMAD.MOV.U32 R13, RZ, RZ, R35 ;  /* 0x000000ffff0d7224 */ /* 0x000fe400078e0023 */
[----:B------:R-:W-:Y:S02]  /*28500*/  IMAD.MOV.U32 R12, RZ, RZ, 0x2 ;  /* 0x00000002ff0c7424 */ /* 0x000fe400078e00ff */
[----:B------:R-:W-:Y:S02]  /*28510*/  IMAD.MOV.U32 R11, RZ, RZ, 0x181f ;  /* 0x0000181fff0b7424 */ /* 0x000fe400078e00ff */
[----:B0-----:R-:W-:-:S07]  /*28520*/  IMAD.MOV.U32 R15, RZ, RZ, -0x1 ;  /* 0xffffffffff0f7424 */ /* 0x001fce00078e00ff */
[----:B------:R-:W-:Y:S05]  /*28530*/  WARPSYNC.COLLECTIVE R15, `(.L_x_8234) ;  /* 0x000000000f087348 */ /* 0x000fea0003c00000 */
[----:B------:R0:W1:Y:S02]  /*28540*/  SHFL.IDX P6, R14, R13, R12, R11 ;  /* 0x0000000c0d0e7389 */ /* 0x00006400000c000b */
[----:B01----:R-:W-:Y:S01]  /*28550*/  ENDCOLLECTIVE ;  /* 0x000000000000791b */ /* 0x003fe20003800000 */
.L_x_8234:
[----:B------:R-:W-:Y:S05]  /*28560*/  BSYNC B1 ;  /* 0x0000000000017941 */ /* 0x000fea0003800000 */
.L_x_8233:
[----:B------:R-:W-:Y:S02]  /*28570*/  IMAD.MOV.U32 R13, RZ, RZ, R32 ;  /* 0x000000ffff0d7224 */ /* 0x000fe400078e0020 */
[----:B------:R-:W-:Y:S02]  /*28580*/  IMAD.MOV.U32 R12, RZ, RZ, 0x2 ;  /* 0x00000002ff0c7424 */ /* 0x000fe400078e00ff */
[----:B------:R-:W-:Y:S02]  /*28590*/  IMAD.MOV.U32 R11, RZ, RZ, 0x181f ;  /* 0x0000181fff0b7424 */ /* 0x000fe400078e00ff */
[----:B------:R-:W-:Y:S02]  /*285a0*/  IMAD.MOV.U32 R15, RZ, RZ, -0x1 ;  /* 0xffffffffff0f7424 */ /* 0x000fe400078e00ff */
[----:B------:R-:W-:Y:S02]  /*285b0*/  IMAD.MOV.U32 R0, RZ, RZ, R14 ;  /* 0x000000ffff007224 */ /* 0x000fe400078e000e */
[----:B------:R-:W-:-:S07]  /*285c0*/  VIADD R10, R58, 0x40 ;  /* 0x000000403a0a7836 */ /* 0x000fce0000000000 */
[----:B------:R-:W-:Y:S05]  /*285d0*/  WARPSYNC.COLLECTIVE R15, `(.L_x_8235) ;  /* 0x000000000f087348 */ /* 0x000fea0003c00000 */
[----:B------:R0:W1:Y:S02]  /*285e0*/  SHFL.IDX P6, R14, R13, R12, R11 ;  /* 0x0000000c0d0e7389 */ /* 0x00006400000c000b */
[----:B01----:R-:W-:Y:S01]  /*285f0*/  ENDCOLLECTIVE ;  /* 0x000000000000791b */ /* 0x003fe20003800000 */
.L_x_8235:
        /* <DEDUP_REMOVED lines=8> */
.L_x_8236:
[----:B------:R-:W-:-:S05]  /*28680*/  @!P1 IADD3 R8, P2, R8, R21, RZ ;  /* 0x0000001508089210 */ /* 0x000fca0007f5e0ff */
[----:B------:R-:W-:Y:S02]  /*28690*/  @!P1 IMAD.X R9, R0, 0x1, R29, P2 ;  /* 0x0000000100099824 */ /* 0x000fe400010e061d */
[----:B------:R-:W-:Y:S02]  /*286a0*/  IMAD.MOV.U32 R13, RZ, RZ, R34 ;  /* 0x000000ffff0d7224 */ /* 0x000fe400078e0022 */
[----:B------:R-:W-:-:S07]  /*286b0*/  IMAD.MOV.U32 R20, RZ, RZ, R14 ;  /* 0x000000ffff147224 */ /* 0x000fce00078e000e */
[----:B------:R-:W-:Y:S05]  /*286c0*/  WARPSYNC.COLLECTIVE R15, `(.L_x_8237) ;  /* 0x000000000f087348 */ /* 0x000fea0003c00000 */
[----:B------:R0:W1:Y:S02]  /*286d0*/  SHFL.IDX P6, R14, R13, R12, R11 ;  /* 0x0000000c0d0e7389 */ /* 0x00006400000c000b */
[----:B01----:R-:W-:Y:S01]  /*286e0*/  ENDCOLLECTIVE ;  /* 0x000000000000791b */ /* 0x003fe20003800000 */
.L_x_8237:
[----:B------:R-:W2:Y:S01]  /*286f0*/  @!P1 LD.E.128 R8, desc[UR42][R8.64] ;  /* 0x0000002a08089980 */ /* 0x000ea2000c101d00 */
[----:B------:R-:W-:-:S05]  /*28700*/  @!P1 IADD3 R28, P2, R14, R21, RZ ;  /* 0x000000150e1c9210 */ /* 0x000fca0007f5e0ff */
[----:B------:R-:W-:-:S06]  /*28710*/  @!P1 IMAD.X R29, R20, 0x1, R29, P2 ;  /* 0x00000001141d9824 */ /* 0x000fcc00010e061d */
[----:B------:R-:W5:Y:S01]  /*28720*/  @!P1 LD.E.128 R28, desc[UR42][R28.64] ;  /* 0x0000002a1c1c9980 */ /* 0x000f62000c101d00 */
[----:B------:R-:W-:Y:S02]  /*28730*/  CS2R R20, SRZ ;  /* 0x0000000000147805 */ /* 0x000fe4000001ff00 */
[----:B------:R-:W-:Y:S01]  /*28740*/  CS2R R38, SRZ ;  /* 0x0000000000267805 */ /* 0x000fe2000001ff00 */
[----:B------:R-:W-:Y:S01]  /*28750*/  IMAD.MOV.U32 R13, RZ, RZ, R35 ;  /* 0x000000ffff0d7224 */ /* 0x000fe200078e0023 */
[----:B------:R-:W-:Y:S02]  /*28760*/  CS2R R40, SRZ ;  /* 0x0000000000287805 */ /* 0x000fe4000001ff00 */
[----:B------:R-:W-:Y:S01]  /*28770*/  CS2R R42, SRZ ;  /* 0x00000000002a7805 */ /* 0x000fe2000001ff00 */
[----:B--2---:R-:W-:Y:S02]  /*28780*/  @!P1 IMAD.MOV.U32 R21, RZ, RZ, R9 ;  /* 0x000000ffff159224 */ /* 0x004fe400078e0009 */
[----:B------:R-:W-:-:S02]  /*28790*/  @!P1 IMAD.MOV.U32 R39, RZ, RZ, R11 ;  /* 0x000000ffff279224 */ /* 0x000fc400078e000b */
[----:B------:R-:W-:Y:S02]  /*287a0*/  IMAD.MOV.U32 R12, RZ, RZ, R21 ;  /* 0x000000ffff0c7224 */ /* 0x000fe400078e0015 */
[----:B------:R-:W-:Y:S02]  /*287b0*/  IMAD.MOV.U32 R11, RZ, RZ, 0x181f ;  /* 0x0000181fff0b7424 */ /* 0x000fe400078e00ff */
[----:B------:R-:W-:Y:S01]  /*287c0*/  @!P1 IMAD.MOV.U32 R20, RZ, RZ, R8 ;  /* 0x000000ffff149224 */ /* 0x000fe200078e0008 */
[----:B------:R-:W-:Y:S01]  /*287d0*/  PRMT R66, R12, 0x7610, R66 ;  /* 0x000076100c427816 */ /* 0x000fe20000000042 */
[----:B------:R-:W-:Y:S02]  /*287e0*/  IMAD.MOV.U32 R12, RZ, RZ, 0x3 ;  /* 0x00000003ff0c7424 */ /* 0x000fe400078e00ff */
[----:B------:R-:W-:Y:S02]  /*287f0*/  IMAD.MOV.U32 R0, RZ, RZ, R20 ;  /* 0x000000ffff007224 */ /* 0x000fe400078e0014 */
[----:B------:R-:W-:-:S07]  /*28800*/  @!P1 IMAD.MOV.U32 R38, RZ, RZ, R10 ;  /* 0x000000ffff269224 */ /* 0x000fce00078e000a */
[----:B-----5:R-:W-:Y:S05]  /*28810*/  WARPSYNC.COLLECTIVE R15, `(.L_x_8238) ;  /* 0x000000000f087348 */ /* 0x020fea0003c00000 */
[----:B------:R0:W1:Y:S02]  /*28820*/  SHFL.IDX P6, R14, R13, R12, R11 ;  /* 0x0000000c0d0e7389 */ /* 0x00006400000c000b */
[----:B01---5:R-:W-:Y:S01]  /*28830*/  ENDCOLLECTIVE ;  /* 0x000000000000791b */ /* 0x023fe20003800000 */
.L_x_8238:
[----:B------:R-:W-:Y:S01]  /*28840*/  IMAD.MOV.U32 R9, RZ, RZ, R39 ;  /* 0x000000ffff097224 */ /* 0x000fe200078e0027 */
[----:B------:R-:W-:Y:S01]  /*28850*/  PRMT R65, R0, 0x7610, R65 ;  /* 0x0000761000417816 */ /* 0x000fe20000000041 */
[----:B------:R-:W-:Y:S02]  /*28860*/  IMAD.MOV.U32 R8, RZ, RZ, R38 ;  /* 0x000000ffff087224 */ /* 0x000fe400078e0026 */
[----:B------:R-:W-:Y:S01]  /*28870*/  @!P1 IMAD.MOV.U32 R40, RZ, RZ, R28 ;  /* 0x000000ffff289224 */ /* 0x000fe200078e001c */
[----:B------:R-:W-:Y:S01]  /*28880*/  PRMT R54, R9, 0x7610, R54 ;  /* 0x0000761009367816 */ /* 0x000fe20000000036 */
[----:B------:R-:W-:Y:S01]  /*28890*/  @!P1 IMAD.MOV.U32 R41, RZ, RZ, R29 ;  /* 0x000000ffff299224 */ /* 0x000fe200078e001d */
[----:B------:R-:W-:Y:S01]  /*288a0*/  PRMT R53, R8, 0x7610, R53 ;  /* 0x0000761008357816 */ /* 0x000fe20000000035 */
[----:B------:R-:W-:Y:S02]  /*288b0*/  @!P1 IMAD.MOV.U32 R42, RZ, RZ, R30 ;  /* 0x000000ffff2a9224 */ /* 0x000fe400078e001e */
[----:B------:R-:W-:-:S02]  /*288c0*/  @!P1 IMAD.MOV.U32 R43, RZ, RZ, R31 ;  /* 0x000000ffff2b9224 */ /* 0x000fc400078e001f */
[----:B------:R-:W-:Y:S02]  /*288d0*/  IMAD.MOV.U32 R13, RZ, RZ, R32 ;  /* 0x000000ffff0d7224 */ /* 0x000fe400078e0020 */
[----:B------:R-:W-:Y:S02]  /*288e0*/  IMAD.MOV.U32 R8, RZ, RZ, R40 ;  /* 0x000000ffff087224 */ /* 0x000fe400078e0028 */
[----:B------:R-:W-:Y:S02]  /*288f0*/  IMAD.MOV.U32 R9, RZ, RZ, R41 ;  /* 0x000000ffff097224 */ /* 0x000fe400078e0029 */
[----:B------:R-:W-:Y:S01]  /*28900*/  IMAD.MOV.U32 R10, RZ, RZ, R42 ;  /* 0x000000ffff0a7224 */ /* 0x000fe200078e002a */
[----:B------:R-:W-:Y:S02]  /*28910*/  PRMT R72, R8, 0x7610, R72 ;  /* 0x0000761008487816 */ /* 0x000fe40000000048 */
[----:B------:R-:W-:Y:S01]  /*28920*/  PRMT R73, R9, 0x7610, R73 ;  /* 0x0000761009497816 */ /* 0x000fe20000000049 */
[----:B------:R-:W-:Y:S01]  /*28930*/  IMAD.MOV.U32 R0, RZ, RZ, R14 ;  /* 0x000000ffff007224 */ /* 0x000fe200078e000e */
[----:B------:R-:W-:-:S07]  /*28940*/  PRMT R74, R10, 0x7610, R74 ;  /* 0x000076100a4a7816 */ /* 0x000fce000000004a */
[----:B------:R-:W-:Y:S05]  /*28950*/  WARPSYNC.COLLECTIVE R15, `(.L_x_8239) ;  /* 0x000000000f087348 */ /* 0x000fea0003c00000 */
[----:B------:R0:W1:Y:S02]  /*28960*/  SHFL.IDX P6, R14, R13, R12, R11 ;  /* 0x0000000c0d0e7389 */ /* 0x00006400000c000b */
[----:B01----:R-:W-:Y:S01]  /*28970*/  ENDCOLLECTIVE ;  /* 0x000000000000791b */ /* 0x003fe20003800000 */
.L_x_8239:
[----:B------:R-:W-:Y:S01]  /*28980*/  CS2R R8, SRZ ;  /* 0x0000000000087805 */ /* 0x000fe2000001ff00 */
[----:B------:R-:W-:Y:S02]  /*28990*/  IMAD.MOV.U32 R13, RZ, RZ, R33 ;  /* 0x000000ffff0d7224 */ /* 0x000fe400078e0021 */
[----:B------:R-:W-:-:S07]  /*289a0*/  IMAD.MOV.U32 R32, RZ, RZ, R14 ;  /* 0x000000ffff207224 */ /* 0x000fce00078e000e */
[----:B------:R-:W-:Y:S05]  /*289b0*/  WARPSYNC.COLLECTIVE R15, `(.L_x_8240) ;  /* 0x000000000f087348 */ /* 0x000fea0003c00000 */
[----:B------:R0:W1:Y:S02]  /*289c0*/  SHFL.IDX P6, R14, R13, R12, R11 ;  /* 0x0000000c0d0e7389 */ /* 0x00006400000c000b */
[----:B01----:R-:W-:Y:S01]  /*289d0*/  ENDCOLLECTIVE ;  /* 0x000000000000791b */ /* 0x003fe20003800000 */
.L_x_8240:
[----:B------:R-:W-:Y:S02]  /*289e0*/  IMAD.MOV.U32 R13, RZ, RZ, R34 ;  /* 0x000000ffff0d7224 */ /* 0x000fe400078e0022 */
[----:B------:R-:W-:-:S07]  /*289f0*/  IMAD.MOV.U32 R33, RZ, RZ, R14 ;  /* 0x000000ffff217224 */ /* 0x000fce00078e000e */
[----:B------:R-:W-:Y:S05]  /*28a00*/  WARPSYNC.COLLECTIVE R15, `(.L_x_8241) ;  /* 0x000000000f087348 */ /* 0x000fea0003c00000 */
[----:B------:R0:W1:Y:S02]  /*28a10*/  SHFL.IDX P6, R14, R13, R12, R11 ;  /* 0x0000000c0d0e7389 */ /* 0x00006400000c000b */
[----:B01----:R-:W-:Y:S01]  /*28a20*/  ENDCOLLECTIVE ;  /* 0x000000000000791b */ /* 0x003fe20003800000 */
.L_x_8241:
[----:B------:R-:W-:-:S05]  /*28a30*/  IMAD.MOV.U32 R11, RZ, RZ, R43 ;  /* 0x000000ffff0b7224 */ /* 0x000fca00078e002b */
[----:B------:R-:W-:Y:S01]  /*28a40*/  PRMT R75, R11, 0x7610, R75 ;  /* 0x000076100b4b7816 */ /* 0x000fe2000000004b */
[----:B------:R-:W-:Y:S01]  /*28a50*/  IMAD.MOV.U32 R34, RZ, RZ, R14 ;  /* 0x000000ffff227224 */ /* 0x000fe200078e000e */
[----:B------:R-:W-:Y:S06]  /*28a60*/  BRA `(.L_x_8242) ;  /* 0xfffffe4800c07947 */ /* 0x000fec000383ffff */
.L_x_7899:
[----:B0-----:R0:W1:Y:S02]  /*28a70*/  SYNCS.PHASECHK.TRANS64.TRYWAIT P4, [R2+URZ+0x28800], R29 ;  /* 0x0288001d020075a7 */ /* 0x001064000808017f */
[----:B-1----:R-:W-:Y:S05]  /*28a80*/  @!P4 NANOSLEEP.SYNCS 0x989680 ;  /* 0x009896800000c95d */ /* 0x002fea0003900000 */
[----:B------:R-:W1:Y:S02]  /*28a90*/  @!P4 SYNCS.PHASECHK.TRANS64 P4, [R2+URZ+0x28800], R29 ;  /* 0x0288001d0200c5a7 */ /* 0x000e64000808007f */
[----:B-1----:R-:W-:Y:S05]  /*28aa0*/  @!P4 BRA `(.L_x_7899) ;  /* 0xfffffffc00f0c947 */ /* 0x002fea000383ffff */
[----:B------:R-:W-:Y:S05]  /*28ab0*/  BRA `(.L_x_8243) ;  /* 0xfffffe4c00647947 */ /* 0x000fea000383ffff */
.L_x_7909:
[----:B-1----:R1:W2:Y:S02]  /*28ac0*/  SYNCS.PHASECHK.TRANS64.TRYWAIT P2, [R3+URZ+0x28830], R0 ;  /* 0x02883000030075a7 */ /* 0x0022a4000804017f */
[----:B--2---:R-:W-:Y:S05]  /*28ad0*/  @!P2 NANOSLEEP.SYNCS 0x989680 ;  /* 0x009896800000a95d */ /* 0x004fea0003900000 */
[----:B------:R-:W2:Y:S02]  /*28ae0*/  @!P2 SYNCS.PHASECHK.TRANS64 P2, [R3+URZ+0x28830], R0 ;  /* 0x028830000300a5a7 */ /* 0x000ea4000804007f */
[----:B--2---:R-:W-:Y:S05]  /*28af0*/  @!P2 BRA `(.L_x_7909) ;  /* 0xfffffffc00f0a947 */ /* 0x004fea000383ffff */
[----:B------:R-:W-:Y:S05]  /*28b00*/  BRA `(.L_x_7908) ;  /* 0xfffffe6800607947 */ /* 0x000fea000383ffff */
.L_x_7927:
[----:B-1----:R1:W2:Y:S02]  /*28b10*/  SYNCS.PHASECHK.TRANS64.TRYWAIT P5, [R11+URZ+0x28830], R6 ;  /* 0x028830060b0075a7 */ /* 0x0022a400080a017f */
[----:B--2---:R-:W-:Y:S05]  /*28b20*/  @!P5 NANOSLEEP.SYNCS 0x989680 ;  /* 0x009896800000d95d */ /* 0x004fea0003900000 */
[----:B------:R-:W2:Y:S02]  /*28b30*/  @!P5 SYNCS.PHASECHK.TRANS64 P5, [R11+URZ+0x28830], R6 ;  /* 0x028830060b00d5a7 */ /* 0x000ea400080a007f */
[----:B--2---:R-:W-:Y:S05]  /*28b40*/  @!P5 BRA `(.L_x_7927) ;  /* 0xfffffffc00f0d947 */ /* 0x004fea000383ffff */
[----:B------:R-:W-:Y:S05]  /*28b50*/  BRA `(.L_x_7926) ;  /* 0xfffffe9c00347947 */ /* 0x000fea000383ffff */
.L_x_7931:
[----:B-1----:R1:W2:Y:S02]  /*28b60*/  SYNCS.PHASECHK.TRANS64.TRYWAIT P4, [R10+URZ+0x28850], R6 ;  /* 0x028850060a0075a7 */ /* 0x0022a4000808017f */
[----:B--2---:R-:W-:Y:S05]  /*28b70*/  @!P4 NANOSLEEP.SYNCS 0x989680 ;  /* 0x009896800000c95d */ /* 0x004fea0003900000 */
[----:B------:R-:W2:Y:S02]  /*28b80*/  @!P4 SYNCS.PHASECHK.TRANS64 P4, [R10+URZ+0x28850], R6 ;  /* 0x028850060a00c5a7 */ /* 0x000ea4000808007f */
[----:B--2---:R-:W-:Y:S05]  /*28b90*/  @!P4 BRA `(.L_x_7931) ;  /* 0xfffffffc00f0c947 */ /* 0x004fea000383ffff */
[----:B------:R-:W-:Y:S05]  /*28ba0*/  BRA `(.L_x_7928) ;  /* 0xfffffea000347947 */ /* 0x000fea000383ffff */
.L_x_7950:
[----:B-1----:R1:W2:Y:S02]  /*28bb0*/  SYNCS.PHASECHK.TRANS64.TRYWAIT P3, [R0+URZ+0x28830], R11 ;  /* 0x0288300b000075a7 */ /* 0x0022a4000806017f */
[----:B--2---:R-:W-:Y:S05]  /*28bc0*/  @!P3 NANOSLEEP.SYNCS 0x989680 ;  /* 0x009896800000b95d */ /* 0x004fea0003900000 */
[----:B------:R-:W2:Y:S02]  /*28bd0*/  @!P3 SYNCS.PHASECHK.TRANS64 P3, [R0+URZ+0x28830], R11 ;  /* 0x0288300b0000b5a7 */ /* 0x000ea4000806007f */
[----:B--2---:R-:W-:Y:S05]  /*28be0*/  @!P3 BRA `(.L_x_7950) ;  /* 0xfffffffc00f0b947 */ /* 0x004fea000383ffff */
[----:B------:R-:W-:Y:S05]  /*28bf0*/  BRA `(.L_x_7949) ;  /* 0xfffffed000407947 */ /* 0x000fea000383ffff */
.L_x_7954:
[----:B-1----:R1:W2:Y:S02]  /*28c00*/  SYNCS.PHASECHK.TRANS64.TRYWAIT P2, [R8+URZ+0x28850], R0 ;  /* 0x02885000080075a7 */ /* 0x0022a4000804017f */
[----:B--2---:R-:W-:Y:S05]  /*28c10*/  @!P2 NANOSLEEP.SYNCS 0x989680 ;  /* 0x009896800000a95d */ /* 0x004fea0003900000 */
[----:B------:R-:W2:Y:S02]  /*28c20*/  @!P2 SYNCS.PHASECHK.TRANS64 P2, [R8+URZ+0x28850], R0 ;  /* 0x028850000800a5a7 */ /* 0x000ea4000804007f */
[----:B--2---:R-:W-:Y:S05]  /*28c30*/  @!P2 BRA `(.L_x_7954) ;  /* 0xfffffffc00f0a947 */ /* 0x004fea000383ffff */
[----:B------:R-:W-:Y:S05]  /*28c40*/  BRA `(.L_x_7951) ;  /* 0xfffffed400407947 */ /* 0x000fea000383ffff */
.L_x_7961:
[----:B-1----:R1:W2:Y:S02]  /*28c50*/  SYNCS.PHASECHK.TRANS64.TRYWAIT P3, [R0+URZ+0x28830], R11 ;  /* 0x0288300b000075a7 */ /* 0x0022a4000806017f */
[----:B--2---:R-:W-:Y:S05]  /*28c60*/  @!P3 NANOSLEEP.SYNCS 0x989680 ;  /* 0x009896800000b95d */ /* 0x004fea0003900000 */
[----:B------:R-:W2:Y:S02]  /*28c70*/  @!P3 SYNCS.PHASECHK.TRANS64 P3, [R0+URZ+0x28830], R11 ;  /* 0x0288300b0000b5a7 */ /* 0x000ea4000806007f */
[----:B--2---:R-:W-:Y:S05]  /*28c80*/  @!P3 BRA `(.L_x_7961) ;  /* 0xfffffffc00f0b947 */ /* 0x004fea000383ffff */
[----:B------:R-:W-:Y:S05]  /*28c90*/  BRA `(.L_x_7960) ;  /* 0xfffffef000947947 */ /* 0x000fea000383ffff */
.L_x_7965:
[----:B-1----:R1:W2:Y:S02]  /*28ca0*/  SYNCS.PHASECHK.TRANS64.TRYWAIT P2, [R8+URZ+0x28850], R0 ;  /* 0x02885000080075a7 */ /* 0x0022a4000804017f */
[----:B--2---:R-:W-:Y:S05]  /*28cb0*/  @!P2 NANOSLEEP.SYNCS 0x989680 ;  /* 0x009896800000a95d */ /* 0x004fea0003900000 */
[----:B------:R-:W2:Y:S02]  /*28cc0*/  @!P2 SYNCS.PHASECHK.TRANS64 P2, [R8+URZ+0x28850], R0 ;  /* 0x028850000800a5a7 */ /* 0x000ea4000804007f */
[----:B--2---:R-:W-:Y:S05]  /*28cd0*/  @!P2 BRA `(.L_x_7965) ;  /* 0xfffffffc00f0a947 */ /* 0x004fea000383ffff */
[----:B------:R-:W-:Y:S05]  /*28ce0*/  BRA `(.L_x_7962) ;  /* 0xfffffef400947947 */ /* 0x000fea000383ffff */
.L_x_7978:
[----:B-1----:R1:W2:Y:S02]  /*28cf0*/  SYNCS.PHASECHK.TRANS64.TRYWAIT P0, [R10+URZ+0x28850], R3 ;  /* 0x028850030a0075a7 */ /* 0x0022a4000800017f */
[----:B--2---:R-:W-:Y:S05]  /*28d00*/  @!P0 NANOSLEEP.SYNCS 0x989680 ;  /* 0x009896800000895d */ /* 0x004fea0003900000 */
[----:B------:R-:W2:Y:S02]  /*28d10*/  @!P0 SYNCS.PHASECHK.TRANS64 P0, [R10+URZ+0x28850], R3 ;  /* 0x028850030a0085a7 */ /* 0x000ea4000800007f */
[----:B--2---:R-:W-:Y:S05]  /*28d20*/  @!P0 BRA `(.L_x_7978) ;  /* 0xfffffffc00f08947 */ /* 0x004fea000383ffff */
[----:B------:R-:W-:Y:S05]  /*28d30*/  BRA `(.L_x_7977) ;  /* 0xffffff2000dc7947 */ /* 0x000fea000383ffff */
.L_x_7983:
[----:B------:R-:W-:Y:S02]  /*28d40*/  IMAD.MOV.U32 R13, RZ, RZ, R8 ;  /* 0x000000ffff0d7224 */ /* 0x000fe400078e0008 */
[----:B------:R-:W-:Y:S02]  /*28d50*/  IMAD.MOV.U32 R12, RZ, RZ, RZ ;  /* 0x000000ffff0c7224 */ /* 0x000fe400078e00ff */
[----:B------:R-:W-:Y:S02]  /*28d60*/  IMAD.MOV.U32 R11, RZ, RZ, 0x181f ;  /* 0x0000181fff0b7424 */ /* 0x000fe400078e00ff */
[----:B------:R-:W-:-:S07]  /*28d70*/  IMAD.MOV.U32 R15, RZ, RZ, -0x1 ;  /* 0xffffffffff0f7424 */ /* 0x000fce00078e00ff */
[----:B-----5:R-:W-:Y:S05]  /*28d80*/  WARPSYNC.COLLECTIVE R15, `(.L_x_8244) ;  /* 0x000000000f087348 */ /* 0x020fea0003c00000 */
[----:B------:R0:W1:Y:S02]  /*28d90*/  SHFL.IDX P6, R14, R13, R12, R11 ;  /* 0x0000000c0d0e7389 */ /* 0x00006400000c000b */
[----:B01---5:R-:W-:Y:S01]  /*28da0*/  ENDCOLLECTIVE ;  /* 0x000000000000791b */ /* 0x023fe20003800000 */
.L_x_8244:
[----:B------:R-:W-:Y:S02]  /*28db0*/  IMAD.MOV.U32 R13, RZ, RZ, R0 ;  /* 0x000000ffff0d7224 */ /* 0x000fe400078e0000 */
[----:B------:R-:W-:-:S07]  /*28dc0*/  IMAD.MOV.U32 R3, RZ, RZ, R14 ;  /* 0x000000ffff037224 */ /* 0x000fce00078e000e */
[----:B------:R-:W-:Y:S05]  /*28dd0*/  WARPSYNC.COLLECTIVE R15, `(.L_x_8245) ;  /* 0x000000000f087348 */ /* 0x000fea0003c00000 */
[----:B------:R0:W1:Y:S02]  /*28de0*/  SHFL.IDX P6, R14, R13, R12, R11 ;  /* 0x0000000c0d0e7389 */ /* 0x00006400000c000b */
[----:B01----:R-:W-:Y:S01]  /*28df0*/  ENDCOLLECTIVE ;  /* 0x000000000000791b */ /* 0x003fe20003800000 */
.L_x_8245:
[----:B------:R-:W-:Y:S05]  /*28e00*/  BRA `(.L_x_8246) ;  /* 0xffffff3c00ac7947 */ /* 0x000fea000383ffff */
.L_x_7986:
        /* <DEDUP_REMOVED lines=8> */
.L_x_8248:
[----:B------:R-:W-:Y:S05]  /*28e90*/  BSYNC B1 ;  /* 0x0000000000017941 */ /* 0x000fea0003800000 */
.L_x_8247:
        /* <DEDUP_REMOVED lines=8> */
.L_x_8249:
[----:B------:R-:W-:Y:S05]  /*28f20*/  BRA `(.L_x_8250) ;  /* 0xffffff3c00a87947 */ /* 0x000fea000383ffff */
.L_x_7989:
        /* <DEDUP_REMOVED lines=8> */
.L_x_8252:
[----:B------:R-:W-:Y:S05]  /*28fb0*/  BSYNC B1 ;  /* 0x0000000000017941 */ /* 0x000fea0003800000 */
.L_x_8251:
        /* <DEDUP_REMOVED lines=8> */
.L_x_8253:
[----:B------:R-:W-:Y:S05]  /*29040*/  BRA `(.L_x_8254) ;  /* 0xffffff3c00a87947 */ /* 0x000fea000383ffff */
.L_x_7992:
        /* <DEDUP_REMOVED lines=8> */
.L_x_8256:
[----:B------:R-:W-:Y:S05]  /*290d0*/  BSYNC B1 ;  /* 0x0000000000017941 */ /* 0x000fea0003800000 */
.L_x_8255:
        /* <DEDUP_REMOVED lines=8> */
.L_x_8257:
[----:B------:R-:W-:Y:S05]  /*29160*/  BRA `(.L_x_8258) ;  /* 0xffffff3c00a87947 */ /* 0x000fea000383ffff */
.L_x_7994:
[----:B------:R-:W-:Y:S02]  /*29170*/  IMAD.MOV.U32 R13, RZ, RZ, R4 ;  /* 0x000000ffff0d7224 */ /* 0x000fe400078e0004 */
[----:B------:R-:W-:Y:S02]  /*29180*/  IMAD.MOV.U32 R12, RZ, RZ, RZ ;  /* 0x000000ffff0c7224 */ /* 0x000fe400078e00ff */
[----:B------:R-:W-:Y:S02]  /*29190*/  IMAD.MOV.U32 R11, RZ, RZ, 0x1c1f ;  /* 0x00001c1fff0b7424 */ /* 0x000fe400078e00ff */
[----:B------:R-:W-:-:S07]  /*291a0*/  IMAD.MOV.U32 R15, RZ, RZ, -0x1 ;  /* 0xffffffffff0f7424 */ /* 0x000fce00078e00ff */
[----:B------:R-:W-:Y:S05]  /*291b0*/  WARPSYNC.COLLECTIVE R15, `(.L_x_8259) ;  /* 0x000000000f087348 */ /* 0x000fea0003c00000 */
[----:B------:R0:W1:Y:S02]  /*291c0*/  SHFL.IDX P6, R14, R13, R12, R11 ;  /* 0x0000000c0d0e7389 */ /* 0x00006400000c000b */
[----:B01----:R-:W-:Y:S01]  /*291d0*/  ENDCOLLECTIVE ;  /* 0x000000000000791b */ /* 0x003fe20003800000 */
.L_x_8259:
[----:B------:R-:W-:Y:S02]  /*291e0*/  IMAD.MOV.U32 R13, RZ, RZ, R3 ;  /* 0x000000ffff0d7224 */ /* 0x000fe400078e0003 */
[----:B------:R-:W-:-:S07]  /*291f0*/  IMAD.MOV.U32 R0, RZ, RZ, R14 ;  /* 0x000000ffff007224 */ /* 0x000fce00078e000e */
[----:B------:R-:W-:Y:S05]  /*29200*/  WARPSYNC.COLLECTIVE R15, `(.L_x_8260) ;  /* 0x000000000f087348 */ /* 0x000fea0003c00000 */
[----:B------:R0:W1:Y:S02]  /*29210*/  SHFL.IDX P6, R14, R13, R12, R11 ;  /* 0x0000000c0d0e7389 */ /* 0x00006400000c000b */
[----:B01----:R-:W-:Y:S01]  /*29220*/  ENDCOLLECTIVE ;  /* 0x000000000000791b */ /* 0x003fe20003800000 */
.L_x_8260:
[----:B------:R-:W-:Y:S05]  /*29230*/  BRA `(.L_x_8261) ;  /* 0xffffff4000647947 */ /* 0x000fea000383ffff */
.L_x_7997:
[----:B------:R-:W-:Y:S01]  /*29240*/  BSSY B1, `(.L_x_8262) ;  /* 0x0000008000017945 */ /* 0x000fe20003800000 */
[----:B0-----:R-:W-:Y:S02]  /*29250*/  IMAD.MOV.U32 R13, RZ, RZ, R4 ;  /* 0x000000ffff0d7224 */ /* 0x001fe400078e0004 */
[----:B------:R-:W-:Y:S02]  /*29260*/  IMAD.MOV.U32 R12, RZ, RZ, 0x1 ;  /* 0x00000001ff0c7424 */ /* 0x000fe400078e00ff */
[----:B------:R-:W-:Y:S02]  /*29270*/  IMAD.MOV.U32 R11, RZ, RZ, 0x1c1f ;  /* 0x00001c1fff0b7424 */ /* 0x000fe400078e00ff */
[----:B------:R-:W-:-:S07]  /*29280*/  IMAD.MOV.U32 R15, RZ, RZ, -0x1 ;  /* 0xffffffffff0f7424 */ /* 0x000fce00078e00ff */
[----:B-12---:R-:W-:Y:S05]  /*29290*/  WARPSYNC.COLLECTIVE R15, `(.L_x_8263) ;  /* 0x000000000f087348 */ /* 0x006fea0003c00000 */
[----:B--2---:R0:W2:Y:S02]  /*292a0*/  SHFL.IDX P6, R14, R13, R12, R11 ;  /* 0x0000000c0d0e7389 */ /* 0x0040a400000c000b */
[----:B012---:R-:W-:Y:S01]  /*292b0*/  ENDCOLLECTIVE ;  /* 0x000000000000791b */ /* 0x007fe20003800000 */
.L_x_8263:
[----:B------:R-:W-:Y:S05]  /*292c0*/  BSYNC B1 ;  /* 0x0000000000017941 */ /* 0x000fea0003800000 */
.L_x_8262:
        /* <DEDUP_REMOVED lines=8> */
.L_x_8264:
[----:B------:R-:W-:Y:S05]  /*29350*/  BRA `(.L_x_8265) ;  /* 0xffffff4400707947 */ /* 0x000fea000383ffff */
.L_x_8001:
[----:B------:R-:W-:Y:S02]  /*29360*/  IMAD.MOV.U32 R13, RZ, RZ, R4 ;  /* 0x000000ffff0d7224 */ /* 0x000fe400078e0004 */
[----:B------:R-:W-:Y:S02]  /*29370*/  IMAD.MOV.U32 R12, RZ, RZ, RZ ;  /* 0x000000ffff0c7224 */ /* 0x000fe400078e00ff */
[----:B------:R-:W-:Y:S02]  /*29380*/  IMAD.MOV.U32 R11, RZ, RZ, 0x181f ;  /* 0x0000181fff0b7424 */ /* 0x000fe400078e00ff */
[----:B------:R-:W-:-:S07]  /*29390*/  IMAD.MOV.U32 R15, RZ, RZ, -0x1 ;  /* 0xffffffffff0f7424 */ /* 0x000fce00078e00ff */
[----:B01----:R-:W-:Y:S05]  /*293a0*/  WARPSYNC.COLLECTIVE R15, `(.L_x_8266) ;  /* 0x000000000f087348 */ /* 0x003fea0003c00000 */
[----:B------:R2:W3:Y:S02]  /*293b0*/  SHFL.IDX P6, R14, R13, R12, R11 ;  /* 0x0000000c0d0e7389 */ /* 0x0004e400000c000b */
[----:B0123--:R-:W-:Y:S01]  /*293c0*/  ENDCOLLECTIVE ;  /* 0x000000000000791b */ /* 0x00ffe20003800000 */
.L_x_8266:
[----:B------:R-:W-:Y:S02]  /*293d0*/  IMAD.MOV.U32 R13, RZ, RZ, R0 ;  /* 0x000000ffff0d7224 */ /* 0x000fe400078e0000 */
[----:B------:R-:W-:-:S07]  /*293e0*/  IMAD.MOV.U32 R3, RZ, RZ, R14 ;  /* 0x000000ffff037224 */ /* 0x000fce00078e000e */
[----:B------:R-:W-:Y:S05]  /*293f0*/  WARPSYNC.COLLECTIVE R15, `(.L_x_8267) ;  /* 0x000000000f087348 */ /* 0x000fea0003c00000 */
[----:B------:R0:W1:Y:S02]  /*29400*/  SHFL.IDX P6, R14, R13, R12, R11 ;  /* 0x0000000c0d0e7389 */ /* 0x00006400000c000b */
[----:B01----:R-:W-:Y:S01]  /*29410*/  ENDCOLLECTIVE ;  /* 0x000000000000791b */ /* 0x003fe20003800000 */
.L_x_8267:
[----:B------:R-:W-:Y:S05]  /*29420*/  BRA `(.L_x_8268) ;  /* 0xffffff50007c7947 */ /* 0x000fea000383ffff */
.L_x_8004:
[----:B------:R-:W-:Y:S01]  /*29430*/  BSSY B1, `(.L_x_8269) ;  /* 0x0000008000017945 */ /* 0x000fe20003800000 */
[----:B------:R-:W-:Y:S02]  /*29440*/  IMAD.MOV.U32 R13, RZ, RZ, R4 ;  /* 0x000000ffff0d7224 */ /* 0x000fe400078e0004 */
[----:B------:R-:W-:Y:S02]  /*29450*/  IMAD.MOV.U32 R12, RZ, RZ, 0x1 ;  /* 0x00000001ff0c7424 */ /* 0x000fe400078e00ff */
[----:B------:R-:W-:Y:S02]  /*29460*/  IMAD.MOV.U32 R11, RZ, RZ, 0x181f ;  /* 0x0000181fff0b7424 */ /* 0x000fe400078e00ff */
[----:B---3--:R-:W-:-:S07]  /*29470*/  IMAD.MOV.U32 R15, RZ, RZ, -0x1 ;  /* 0xffffffffff0f7424 */ /* 0x008fce00078e00ff */
[----:B012-4-:R-:W-:Y:S05]  /*29480*/  WARPSYNC.COLLECTIVE R15, `(.L_x_8270) ;  /* 0x000000000f087348 */ /* 0x017fea0003c00000 */
[----:B----4-:R3:W4:Y:S02]  /*29490*/  SHFL.IDX P6, R14, R13, R12, R11 ;  /* 0x0000000c0d0e7389 */ /* 0x01072400000c000b */
[----:B01234-:R-:W-:Y:S01]  /*294a0*/  ENDCOLLECTIVE ;  /* 0x000000000000791b */ /* 0x01ffe20003800000 */
.L_x_8270:
[----:B------:R-:W-:Y:S05]  /*294b0*/  BSYNC B1 ;  /* 0x0000000000017941 */ /* 0x000fea0003800000 */
.L_x_8269:
        /* <DEDUP_REMOVED lines=8> */
.L_x_8271:
[----:B------:R-:W-:Y:S05]  /*29540*/  BRA `(.L_x_8272) ;  /* 0xffffff50007c7947 */ /* 0x000fea000383ffff */
.L_x_8007:
        /* <DEDUP_REMOVED lines=8> */
.L_x_8274:
[----:B------:R-:W-:Y:S05]  /*295d0*/  BSYNC B1 ;  /* 0x0000000000017941 */ /* 0x000fea0003800000 */
.L_x_8273:
        /* <DEDUP_REMOVED lines=8> */
.L_x_8275:
[----:B------:R-:W-:Y:S05]  /*29660*/  BRA `(.L_x_8276) ;  /* 0xffffff50007c7947 */ /* 0x000fea000383ffff */
.L_x_8010:
[----:B------:R-:W-:Y:S01]  /*29670*/  BSSY B1, `(.L_x_8277) ;  /* 0x0000008000017945 */ /* 0x000fe20003800000 */
[----:B------:R-:W-:Y:S02]  /*29680*/  IMAD.MOV.U32 R13, RZ, RZ, R4 ;  /* 0x000000ffff0d7224 */ /* 0x000fe400078e0004 */
[----:B------:R-:W-:Y:S02]  /*29690*/  IMAD.MOV.U32 R12, RZ, RZ, 0x3 ;  /* 0x00000003ff0c7424 */ /* 0x000fe400078e00ff */
[----:B------:R-:W-:Y:S02]  /*296a0*/  IMAD.MOV.U32 R11, RZ, RZ, 0x181f ;  /* 0x0000181fff0b7424 */ /* 0x000fe400078e00ff */
[----:B0-----:R-:W-:-:S07]  /*296b0*/  IMAD.MOV.U32 R15, RZ, RZ, -0x1 ;  /* 0xffffffffff0f7424 */ /* 0x001fce00078e00ff */
[----:B-1234-:R-:W-:Y:S05]  /*296c0*/  WARPSYNC.COLLECTIVE R15, `(.L_x_8278) ;  /* 0x000000000f087348 */ /* 0x01efea0003c00000 */
[----:B------:R0:W0:Y:S02]  /*296d0*/  SHFL.IDX P6, R14, R13, R12, R11 ;  /* 0x0000000c0d0e7389 */ /* 0x00002400000c000b */
[----:B01234-:R-:W-:Y:S01]  /*296e0*/  ENDCOLLECTIVE ;  /* 0x000000000000791b */ /* 0x01ffe20003800000 */
.L_x_8278:
[----:B------:R-:W-:Y:S05]  /*296f0*/  BSYNC B1 ;  /* 0x0000000000017941 */ /* 0x000fea0003800000 */
.L_x_8277:
        /* <DEDUP_REMOVED lines=8> */
.L_x_8279:
[----:B------:R-:W-:Y:S05]  /*29780*/  BRA `(.L_x_8280) ;  /* 0xffffff50007c7947 */ /* 0x000fea000383ffff */
.L_x_8037:
        /* <DEDUP_REMOVED lines=11> */
.L_x_8282:
[----:B------:R-:W-:Y:S05]  /*29840*/  BSYNC B1 ;  /* 0x0000000000017941 */ /* 0x000fea0003800000 */
.L_x_8281:
[----:B------:R-:W-:Y:S05]  /*29850*/  BRA `(.L_x_8283) ;  /* 0xffffff7000b07947 */ /* 0x000fea000383ffff */
.L_x_8039:
[----:B------:R-:W-:Y:S01]  /*29860*/  BSSY B1, `(.L_x_8284) ;  /* 0x0000006000017945 */ /* 0x000fe20003800000 */
[----:B0-----:R-:W-:-:S07]  /*29870*/  IMAD.MOV.U32 R15, RZ, RZ, -0x1 ;  /* 0xffffffffff0f7424 */ /* 0x001fce00078e00ff */
[----:B-1----:R-:W-:Y:S05]  /*29880*/  WARPSYNC.COLLECTIVE R15, `(.L_x_8285) ;  /* 0x000000000f0c7348 */ /* 0x002fea0003c00000 */
[----:B------:R-:W-:Y:S02]  /*29890*/  ELECT P6, UR62, PT ;  /* 0x00000000003e782f */ /* 0x000fe400038c0000 */
[----:B------:R-:W-:Y:S01]  /*298a0*/  MOV R14, UR62 ;  /* 0x0000003e000e7c02 */ /* 0x000fe20008000f00 */
[----:B-1----:R-:W-:Y:S10]  /*298b0*/  ENDCOLLECTIVE ;  /* 0x000000000000791b */ /* 0x002ff40003800000 */
.L_x_8285:
[----:B------:R-:W-:Y:S05]  /*298c0*/  BSYNC B1 ;  /* 0x0000000000017941 */ /* 0x000fea0003800000 */
.L_x_8284:
[----:B------:R-:W-:Y:S01]  /*298d0*/  PLOP3.LUT P1, PT, P6, PT, PT, 0x80, 0x0 ;  /* 0x000000000000781c */ /* 0x000fe2000372f070 */
[----:B------:R-:W-:-:S12]  /*298e0*/  BRA `(.L_x_8038) ;  /* 0xffffff7000a47947 */ /* 0x000fd8000383ffff */
.L_x_8041:
[----:B-1----:R1:W2:Y:S02]  /*298f0*/  SYNCS.PHASECHK.TRANS64.TRYWAIT P0, [R18+URZ+0x28820], R4 ;  /* 0x02882004120075a7 */ /* 0x0022a4000800017f */
[----:B--2---:R-:W-:Y:S05]  /*29900*/  @!P0 NANOSLEEP.SYNCS 0x989680 ;  /* 0x009896800000895d */ /* 0x004fea0003900000 */
[----:B------:R-:W2:Y:S02]  /*29910*/  @!P0 SYNCS.PHASECHK.TRANS64 P0, [R18+URZ+0x28820], R4 ;  /* 0x02882004120085a7 */ /* 0x000ea4000800007f */
[----:B--2---:R-:W-:Y:S05]  /*29920*/  @!P0 BRA `(.L_x_8041) ;  /* 0xfffffffc00f08947 */ /* 0x004fea000383ffff */
[----:B------:R-:W-:Y:S05]  /*29930*/  BRA `(.L_x_8286) ;  /* 0xffffff7000b47947 */ /* 0x000fea000383ffff */
.L_x_8045:
[----:B--2---:R2:W3:Y:S02]  /*29940*/  SYNCS.PHASECHK.TRANS64.TRYWAIT P0, [R6+URZ+0x288a0], R10 ;  /* 0x0288a00a060075a7 */ /* 0x0044e4000800017f */
[----:B---3--:R-:W-:Y:S05]  /*29950*/  @!P0 NANOSLEEP.SYNCS 0x989680 ;  /* 0x009896800000895d */ /* 0x008fea0003900000 */
[----:B------:R-:W3:Y:S02]  /*29960*/  @!P0 SYNCS.PHASECHK.TRANS64 P0, [R6+URZ+0x288a0], R10 ;  /* 0x0288a00a060085a7 */ /* 0x000ee4000800007f */
[----:B---3--:R-:W-:Y:S05]  /*29970*/  @!P0 BRA `(.L_x_8045) ;  /* 0xfffffffc00f08947 */ /* 0x008fea000383ffff */
[----:B------:R-:W-:Y:S05]  /*29980*/  BRA `(.L_x_8287) ;  /* 0xffffff7000d47947 */ /* 0x000fea000383ffff */
.L_x_8051:
[----:B0-----:R0:W1:Y:S02]  /*29990*/  SYNCS.PHASECHK.TRANS64.TRYWAIT P0, [R6+URZ+0x288c0], R10 ;  /* 0x0288c00a060075a7 */ /* 0x001064000800017f */
[----:B-1----:R-:W-:Y:S05]  /*299a0*/  @!P0 NANOSLEEP.SYNCS 0x989680 ;  /* 0x009896800000895d */ /* 0x002fea0003900000 */
[----:B------:R-:W1:Y:S02]  /*299b0*/  @!P0 SYNCS.PHASECHK.TRANS64 P0, [R6+URZ+0x288c0], R10 ;  /* 0x0288c00a060085a7 */ /* 0x000e64000800007f */
[----:B-1----:R-:W-:Y:S05]  /*299c0*/  @!P0 BRA `(.L_x_8051) ;  /* 0xfffffffc00f08947 */ /* 0x002fea000383ffff */
[----:B------:R-:W-:Y:S05]  /*299d0*/  BRA `(.L_x_8288) ;  /* 0xffffff7400947947 */ /* 0x000fea000383ffff */
.L_x_8059:
[----:B-1----:R1:W2:Y:S02]  /*299e0*/  SYNCS.PHASECHK.TRANS64.TRYWAIT P0, [R8+URZ+0x288a0], R7 ;  /* 0x0288a007080075a7 */ /* 0x0022a4000800017f */
[----:B--2---:R-:W-:Y:S05]  /*299f0*/  @!P0 NANOSLEEP.SYNCS 0x989680 ;  /* 0x009896800000895d */ /* 0x004fea0003900000 */
[----:B------:R-:W2:Y:S02]  /*29a00*/  @!P0 SYNCS.PHASECHK.TRANS64 P0, [R8+URZ+0x288a0], R7 ;  /* 0x0288a007080085a7 */ /* 0x000ea4000800007f */
[----:B--2---:R-:W-:Y:S05]  /*29a10*/  @!P0 BRA `(.L_x_8059) ;  /* 0xfffffffc00f08947 */ /* 0x004fea000383ffff */
[----:B------:R-:W-:Y:S05]  /*29a20*/  BRA `(.L_x_8289) ;  /* 0xffffff7800a47947 */ /* 0x000fea000383ffff */
.L_x_8065:
[----:B--2---:R2:W3:Y:S02]  /*29a30*/  SYNCS.PHASECHK.TRANS64.TRYWAIT P0, [R8+URZ+0x288c0], R7 ;  /* 0x0288c007080075a7 */ /* 0x0044e4000800017f */
[----:B---3--:R-:W-:Y:S05]  /*29a40*/  @!P0 NANOSLEEP.SYNCS 0x989680 ;  /* 0x009896800000895d */ /* 0x008fea0003900000 */
[----:B------:R-:W3:Y:S02]  /*29a50*/  @!P0 SYNCS.PHASECHK.TRANS64 P0, [R8+URZ+0x288c0], R7 ;  /* 0x0288c007080085a7 */ /* 0x000ee4000800007f */
[----:B---3--:R-:W-:Y:S05]  /*29a60*/  @!P0 BRA `(.L_x_8065) ;  /* 0xfffffffc00f08947 */ /* 0x008fea000383ffff */
[----:B------:R-:W-:Y:S05]  /*29a70*/  BRA `(.L_x_8290) ;  /* 0xffffff7c005c7947 */ /* 0x000fea000383ffff */
.L_x_8089:
        /* <DEDUP_REMOVED lines=11> */
.L_x_8292:
[----:B------:R-:W-:Y:S05]  /*29b30*/  BSYNC B0 ;  /* 0x0000000000007941 */ /* 0x000fea0003800000 */
.L_x_8291:
[----:B------:R-:W-:Y:S05]  /*29b40*/  BRA `(.L_x_8293) ;  /* 0xffffff8c006c7947 */ /* 0x000fea000383ffff */
.L_x_8091:
[----:B------:R-:W-:Y:S01]  /*29b50*/  BSSY B0, `(.L_x_8294) ;  /* 0x0000006000007945 */ /* 0x000fe20003800000 */
[----:B0-----:R-:W-:-:S07]  /*29b60*/  IMAD.MOV.U32 R15, RZ, RZ, -0x1 ;  /* 0xffffffffff0f7424 */ /* 0x001fce00078e00ff */
[----:B-1-3--:R-:W-:Y:S05]  /*29b70*/  WARPSYNC.COLLECTIVE R15, `(.L_x_8295) ;  /* 0x000000000f0c7348 */ /* 0x00afea0003c00000 */
[----:B------:R-:W-:Y:S02]  /*29b80*/  ELECT P6, UR62, PT ;  /* 0x00000000003e782f */ /* 0x000fe400038c0000 */
[----:B------:R-:W-:Y:S01]  /*29b90*/  MOV R14, UR62 ;  /* 0x0000003e000e7c02 */ /* 0x000fe20008000f00 */
[----:B-1-3--:R-:W-:Y:S10]  /*29ba0*/  ENDCOLLECTIVE ;  /* 0x000000000000791b */ /* 0x00aff40003800000 */
.L_x_8295:
[----:B------:R-:W-:Y:S05]  /*29bb0*/  BSYNC B0 ;  /* 0x0000000000007941 */ /* 0x000fea0003800000 */
.L_x_8294:
[----:B------:R-:W-:Y:S05]  /*29bc0*/  BRA `(.L_x_8296) ;  /* 0xffffff8c00787947 */ /* 0x000fea000383ffff */
.L_x_8093:
[----:B--2---:R2:W3:Y:S02]  /*29bd0*/  SYNCS.PHASECHK.TRANS64.TRYWAIT P0, [R0+URZ+0x28840], R2 ;  /* 0x02884002000075a7 */ /* 0x0044e4000800017f */
[----:B---3--:R-:W-:Y:S05]  /*29be0*/  @!P0 NANOSLEEP.SYNCS 0x989680 ;  /* 0x009896800000895d */ /* 0x008fea0003900000 */
[----:B------:R-:W3:Y:S02]  /*29bf0*/  @!P0 SYNCS.PHASECHK.TRANS64 P0, [R0+URZ+0x28840], R2 ;  /* 0x02884002000085a7 */ /* 0x000ee4000800007f */
[----:B---3--:R-:W-:Y:S05]  /*29c00*/  @!P0 BRA `(.L_x_8093) ;  /* 0xfffffffc00f08947 */ /* 0x008fea000383ffff */
[----:B------:R-:W-:Y:S05]  /*29c10*/  BRA `(.L_x_8297) ;  /* 0xffffff8c00d87947 */ /* 0x000fea000383ffff */
.L_x_8097:
[----:B------:R-:W2:Y:S01]  /*29c20*/  LDL.LU R11, [R1+0x38] ;  /* 0x00003800010b7983 */ /* 0x000ea20000300800 */
[----:B------:R-:W-:Y:S02]  /*29c30*/  IMAD.MOV.U32 R5, RZ, RZ, R12 ;  /* 0x000000ffff057224 */ /* 0x000fe400078e000c */
[----:B------:R-:W-:Y:S02]  /*29c40*/  IMAD.MOV.U32 R13, RZ, RZ, R3 ;  /* 0x000000ffff0d7224 */ /* 0x000fe400078e0003 */
[----:B------:R-:W-:Y:S02]  /*29c50*/  IMAD.MOV.U32 R12, RZ, RZ, RZ ;  /* 0x000000ffff0c7224 */ /* 0x000fe400078e00ff */
[----:B------:R-:W-:Y:S02]  /*29c60*/  IMAD.MOV.U32 R15, RZ, RZ, -0x1 ;  /* 0xffffffffff0f7424 */ /* 0x000fe400078e00ff */
        /* <DEDUP_REMOVED lines=8> */
.L_x_8298:
[----:B------:R-:W-:Y:S02]  /*29cf0*/  IMAD.MOV.U32 R13, RZ, RZ, R4 ;  /* 0x000000ffff0d7224 */ /* 0x000fe400078e0004 */
[----:B------:R-:W-:-:S07]  /*29d00*/  IMAD.MOV.U32 R6, RZ, RZ, R14 ;  /* 0x000000ffff067224 */ /* 0x000fce00078e000e */
[----:B------:R-:W-:Y:S05]  /*29d10*/  WARPSYNC.COLLECTIVE R15, `(.L_x_8299) ;  /* 0x000000000f087348 */ /* 0x000fea0003c00000 */
[----:B------:R0:W1:Y:S02]  /*29d20*/  SHFL.IDX P6, R14, R13, R12, R11 ;  /* 0x0000000c0d0e7389 */ /* 0x00006400000c000b */
[----:B01----:R-:W-:Y:S01]  /*29d30*/  ENDCOLLECTIVE ;  /* 0x000000000000791b */ /* 0x003fe20003800000 */
.L_x_8299:
[----:B------:R-:W-:Y:S02]  /*29d40*/  IMAD.MOV.U32 R13, RZ, RZ, R3 ;  /* 0x000000ffff0d7224 */ /* 0x000fe400078e0003 */
[----:B------:R-:W-:Y:S02]  /*29d50*/  IMAD.MOV.U32 R12, RZ, RZ, 0x1 ;  /* 0x00000001ff0c7424 */ /* 0x000fe400078e00ff */
[----:B------:R-:W-:-:S07]  /*29d60*/  IMAD.MOV.U32 R7, RZ, RZ, R14 ;  /* 0x000000ffff077224 */ /* 0x000fce00078e000e */
[----:B------:R-:W-:Y:S05]  /*29d70*/  WARPSYNC.COLLECTIVE R15, `(.L_x_8300) ;  /* 0x000000000f087348 */ /* 0x000fea0003c00000 */
[----:B------:R0:W1:Y:S02]  /*29d80*/  SHFL.IDX P6, R14, R13, R12, R11 ;  /* 0x0000000c0d0e7389 */ /* 0x00006400000c000b */
[----:B01----:R-:W-:Y:S01]  /*29d90*/  ENDCOLLECTIVE ;  /* 0x000000000000791b */ /* 0x003fe20003800000 */
.L_x_8300:
[----:B------:R-:W-:-:S05]  /*29da0*/  @!P2 LEA R7, P3, R9, R7, 0x1 ;  /* 0x000000070907a211 */ /* 0x000fca00078608ff */
        /* <DEDUP_REMOVED lines=15> */
.L_x_8301:
[----:B------:R-:W-:Y:S02]  /*29ea0*/  IMAD.MOV.U32 R13, RZ, RZ, R3 ;  /* 0x000000ffff0d7224 */ /* 0x000fe400078e0003 */
[----:B------:R-:W-:Y:S02]  /*29eb0*/  IMAD.MOV.U32 R12, RZ, RZ, 0x2 ;  /* 0x00000002ff0c7424 */ /* 0x000fe400078e00ff */
[----:B------:R-:W-:-:S07]  /*29ec0*/  IMAD.MOV.U32 R5, RZ, RZ, R14 ;  /* 0x000000ffff057224 */ /* 0x000fce00078e000e */
[----:B------:R-:W-:Y:S05]  /*29ed0*/  WARPSYNC.COLLECTIVE R15, `(.L_x_8302) ;  /* 0x000000000f087348 */ /* 0x000fea0003c00000 */
[----:B------:R0:W1:Y:S02]  /*29ee0*/  SHFL.IDX P6, R14, R13, R12, R11 ;  /* 0x0000000c0d0e7389 */ /* 0x00006400000c000b */
[----:B01----:R-:W-:Y:S01]  /*29ef0*/  ENDCOLLECTIVE ;  /* 0x000000000000791b */ /* 0x003fe20003800000 */
.L_x_8302:
        /* <DEDUP_REMOVED lines=16> */
.L_x_8303:
[----:B------:R-:W-:Y:S02]  /*2a000*/  IMAD.MOV.U32 R13, RZ, RZ, R3 ;  /* 0x000000ffff0d7224 */ /* 0x000fe400078e0003 */
[----:B------:R-:W-:Y:S02]  /*2a010*/  IMAD.MOV.U32 R12, RZ, RZ, 0x3 ;  /* 0x00000003ff0c7424 */ /* 0x000fe400078e00ff */
[----:B------:R-:W-:-:S07]  /*2a020*/  IMAD.MOV.U32 R5, RZ, RZ, R14 ;  /* 0x000000ffff057224 */ /* 0x000fce00078e000e */
[----:B------:R-:W-:Y:S05]  /*2a030*/  WARPSYNC.COLLECTIVE R15, `(.L_x_8304) ;  /* 0x000000000f087348 */ /* 0x000fea0003c00000 */
[----:B------:R0:W1:Y:S02]  /*2a040*/  SHFL.IDX P6, R14, R13, R12, R11 ;  /* 0x0000000c0d0e7389 */ /* 0x00006400000c000b */
[----:B01----:R-:W-:Y:S01]  /*2a050*/  ENDCOLLECTIVE ;  /* 0x000000000000791b */ /* 0x003fe20003800000 */
.L_x_8304:
        /* <DEDUP_REMOVED lines=16> */
.L_x_8305:
[----:B------:R-:W-:Y:S02]  /*2a160*/  IMAD.MOV.U32 R13, RZ, RZ, R3 ;  /* 0x000000ffff0d7224 */ /* 0x000fe400078e0003 */
[----:B------:R-:W-:Y:S02]  /*2a170*/  IMAD.MOV.U32 R12, RZ, RZ, 0x4 ;  /* 0x00000004ff0c7424 */ /* 0x000fe400078e00ff */
[----:B------:R-:W-:-:S07]  /*2a180*/  IMAD.MOV.U32 R5, RZ, RZ, R14 ;  /* 0x000000ffff057224 */ /* 0x000fce00078e000e */
[----:B------:R-:W-:Y:S05]  /*2a190*/  WARPSYNC.COLLECTIVE R15, `(.L_x_8306) ;  /* 0x000000000f087348 */ /* 0x000fea0003c00000 */
[----:B------:R0:W1:Y:S02]  /*2a1a0*/  SHFL.IDX P6, R14, R13, R12, R11 ;  /* 0x0000000c0d0e7389 */ /* 0x00006400000c000b */
[----:B01----:R-:W-:Y:S01]  /*2a1b0*/  ENDCOLLECTIVE ;  /* 0x000000000000791b */ /* 0x003fe20003800000 */
.L_x_8306:
        /* <DEDUP_REMOVED lines=16> */
.L_x_8307:
[----:B------:R-:W-:Y:S02]  /*2a2c0*/  IMAD.MOV.U32 R13, RZ, RZ, R3 ;  /* 0x000000ffff0d7224 */ /* 0x000fe400078e0003 */
[----:B------:R-:W-:Y:S02]  /*2a2d0*/  IMAD.MOV.U32 R12, RZ, RZ, 0x5 ;  /* 0x00000005ff0c7424 */ /* 0x000fe400078e00ff */
[----:B------:R-:W-:-:S07]  /*2a2e0*/  IMAD.MOV.U32 R5, RZ, RZ, R14 ;  /* 0x000000ffff057224 */ /* 0x000fce00078e000e */
[----:B------:R-:W-:Y:S05]  /*2a2f0*/  WARPSYNC.COLLECTIVE R15, `(.L_x_8308) ;  /* 0x000000000f087348 */ /* 0x000fea0003c00000 */
[----:B------:R0:W1:Y:S02]  /*2a300*/  SHFL.IDX P6, R14, R13, R12, R11 ;  /* 0x0000000c0d0e7389 */ /* 0x00006400000c000b */
[----:B01----:R-:W-:Y:S01]  /*2a310*/  ENDCOLLECTIVE ;  /* 0x000000000000791b */ /* 0x003fe20003800000 */
.L_x_8308:
        /* <DEDUP_REMOVED lines=16> */
.L_x_8309:
[----:B------:R-:W-:Y:S02]  /*2a420*/  IMAD.MOV.U32 R13, RZ, RZ, R3 ;  /* 0x000000ffff0d7224 */ /* 0x000fe400078e0003 */
[----:B------:R-:W-:Y:S02]  /*2a430*/  IMAD.MOV.U32 R12, RZ, RZ, 0x6 ;  /* 0x00000006ff0c7424 */ /* 0x000fe400078e00ff */
[----:B------:R-:W-:-:S07]  /*2a440*/  IMAD.MOV.U32 R5, RZ, RZ, R14 ;  /* 0x000000ffff057224 */ /* 0x000fce00078e000e */
[----:B------:R-:W-:Y:S05]  /*2a450*/  WARPSYNC.COLLECTIVE R15, `(.L_x_8310) ;  /* 0x000000000f087348 */ /* 0x000fea0003c00000 */
[----:B------:R0:W1:Y:S02]  /*2a460*/  SHFL.IDX P6, R14, R13, R12, R11 ;  /* 0x0000000c0d0e7389 */ /* 0x00006400000c000b */
[----:B01----:R-:W-:Y:S01]  /*2a470*/  ENDCOLLECTIVE ;  /* 0x000000000000791b */ /* 0x003fe20003800000 */
.L_x_8310:
        /* <DEDUP_REMOVED lines=16> */
.L_x_8311:
[----:B------:R-:W-:Y:S02]  /*2a580*/  IMAD.MOV.U32 R13, RZ, RZ, R3 ;  /* 0x000000ffff0d7224 */ /* 0x000fe400078e0003 */
[----:B------:R-:W-:Y:S02]  /*2a590*/  IMAD.MOV.U32 R12, RZ, RZ, 0x7 ;  /* 0x00000007ff0c7424 */ /* 0x000fe400078e00ff */
[----:B------:R-:W-:-:S07]  /*2a5a0*/  IMAD.MOV.U32 R5, RZ, RZ, R14 ;  /* 0x000000ffff057224 */ /* 0x000fce00078e000e */
[----:B------:R-:W-:Y:S05]  /*2a5b0*/  WARPSYNC.COLLECTIVE R15, `(.L_x_8312) ;  /* 0x000000000f087348 */ /* 0x000fea0003c00000 */
[----:B------:R0:W1:Y:S02]  /*2a5c0*/  SHFL.IDX P6, R14, R13, R12, R11 ;  /* 0x0000000c0d0e7389 */ /* 0x00006400000c000b */
[----:B01----:R-:W-:Y:S01]  /*2a5d0*/  ENDCOLLECTIVE ;  /* 0x000000000000791b */ /* 0x003fe20003800000 */
.L_x_8312:
        /* <DEDUP_REMOVED lines=14> */
.L_x_8313:
[----:B------:R-:W-:Y:S01]  /*2a6c0*/  IMAD.MOV.U32 R3, RZ, RZ, R14 ;  /* 0x000000ffff037224 */ /* 0x000fe200078e000e */
[----:B------:R-:W-:Y:S06]  /*2a6d0*/  BRA `(.L_x_8314) ;  /* 0xffffff90007c7947 */ /* 0x000fec000383ffff */
.L_x_8102:
[----:B---3--:R3:W4:Y:S02]  /*2a6e0*/  SYNCS.PHASECHK.TRANS64.TRYWAIT P0, [R18+URZ+0x28820], R0 ;  /* 0x02882000120075a7 */ /* 0x008724000800017f */
[----:B----4-:R-:W-:Y:S05]  /*2a6f0*/  @!P0 NANOSLEEP.SYNCS 0x989680 ;  /* 0x009896800000895d */ /* 0x010fea0003900000 */
[----:B------:R-:W4:Y:S02]  /*2a700*/  @!P0 SYNCS.PHASECHK.TRANS64 P0, [R18+URZ+0x28820], R0 ;  /* 0x02882000120085a7 */ /* 0x000f24000800007f */
[----:B----4-:R-:W-:Y:S05]  /*2a710*/  @!P0 BRA `(.L_x_8102) ;  /* 0xfffffffc00f08947 */ /* 0x010fea000383ffff */
[----:B------:R-:W-:Y:S05]  /*2a720*/  BRA `(.L_x_8315) ;  /* 0xffffff9000e87947 */ /* 0x000fea000383ffff */
.L_x_8111:
[----:B-1----:R1:W2:Y:S02]  /*2a730*/  SYNCS.PHASECHK.TRANS64.TRYWAIT P0, [R3+URZ+0x28840], R2 ;  /* 0x02884002030075a7 */ /* 0x0022a4000800017f */
[----:B--2---:R-:W-:Y:S05]  /*2a740*/  @!P0 NANOSLEEP.SYNCS 0x989680 ;  /* 0x009896800000895d */ /* 0x004fea0003900000 */
[----:B------:R-:W2:Y:S02]  /*2a750*/  @!P0 SYNCS.PHASECHK.TRANS64 P0, [R3+URZ+0x28840], R2 ;  /* 0x02884002030085a7 */ /* 0x000ea4000800007f */
[----:B--2---:R-:W-:Y:S05]  /*2a760*/  @!P0 BRA `(.L_x_8111) ;  /* 0xfffffffc00f08947 */ /* 0x004fea000383ffff */
[----:B------:R-:W-:Y:S05]  /*2a770*/  BRA `(.L_x_8316) ;  /* 0xffffff9400dc7947 */ /* 0x000fea000383ffff */
.L_x_8117:
[----:B0-----:R0:W1:Y:S02]  /*2a780*/  SYNCS.PHASECHK.TRANS64.TRYWAIT P0, [R2+URZ+0x28860], R3 ;  /* 0x02886003020075a7 */ /* 0x001064000800017f */
[----:B-1----:R-:W-:Y:S05]  /*2a790*/  @!P0 NANOSLEEP.SYNCS 0x989680 ;  /* 0x009896800000895d */ /* 0x002fea0003900000 */
[----:B------:R-:W1:Y:S02]  /*2a7a0*/  @!P0 SYNCS.PHASECHK.TRANS64 P0, [R2+URZ+0x28860], R3 ;  /* 0x02886003020085a7 */ /* 0x000e64000800007f */
[----:B-1----:R-:W-:Y:S05]  /*2a7b0*/  @!P0 BRA `(.L_x_8117) ;  /* 0xfffffffc00f08947 */ /* 0x002fea000383ffff */
[----:B------:R-:W-:Y:S05]  /*2a7c0*/  BRA `(.L_x_8317) ;  /* 0xffffff9800ac7947 */ /* 0x000fea000383ffff */
.L_x_8127:
[----:B-1----:R1:W2:Y:S02]  /*2a7d0*/  SYNCS.PHASECHK.TRANS64.TRYWAIT P0, [R3+URZ+0x28840], R2 ;  /* 0x02884002030075a7 */ /* 0x0022a4000800017f */
[----:B--2---:R-:W-:Y:S05]  /*2a7e0*/  @!P0 NANOSLEEP.SYNCS 0x989680 ;  /* 0x009896800000895d */ /* 0x004fea0003900000 */
[----:B------:R-:W2:Y:S02]  /*2a7f0*/  @!P0 SYNCS.PHASECHK.TRANS64 P0, [R3+URZ+0x28840], R2 ;  /* 0x02884002030085a7 */ /* 0x000ea4000800007f */
[----:B--2---:R-:W-:Y:S05]  /*2a800*/  @!P0 BRA `(.L_x_8127) ;  /* 0xfffffffc00f08947 */ /* 0x004fea000383ffff */
[----:B------:R-:W-:Y:S05]  /*2a810*/  BRA `(.L_x_8318) ;  /* 0xffffffa000407947 */ /* 0x000fea000383ffff */
.L_x_8133:
[----:B0-----:R0:W1:Y:S02]  /*2a820*/  SYNCS.PHASECHK.TRANS64.TRYWAIT P0, [R2+URZ+0x28860], R3 ;  /* 0x02886003020075a7 */ /* 0x001064000800017f */
[----:B-1----:R-:W-:Y:S05]  /*2a830*/  @!P0 NANOSLEEP.SYNCS 0x989680 ;  /* 0x009896800000895d */ /* 0x002fea0003900000 */
[----:B------:R-:W1:Y:S02]  /*2a840*/  @!P0 SYNCS.PHASECHK.TRANS64 P0, [R2+URZ+0x28860], R3 ;  /* 0x02886003020085a7 */ /* 0x000e64000800007f */
[----:B-1----:R-:W-:Y:S05]  /*2a850*/  @!P0 BRA `(.L_x_8133) ;  /* 0xfffffffc00f08947 */ /* 0x002fea000383ffff */
[----:B------:R-:W-:Y:S05]  /*2a860*/  BRA `(.L_x_8319) ;  /* 0xffffffa400107947 */ /* 0x000fea000383ffff */
.L_x_8143:
[----:B--2---:R2:W3:Y:S02]  /*2a870*/  SYNCS.PHASECHK.TRANS64.TRYWAIT P0, [R2+URZ+0x28840], R3 ;  /* 0x02884003020075a7 */ /* 0x0044e4000800017f */
[----:B---3--:R-:W-:Y:S05]  /*2a880*/  @!P0 NANOSLEEP.SYNCS 0x989680 ;  /* 0x009896800000895d */ /* 0x008fea0003900000 */
[----:B------:R-:W3:Y:S02]  /*2a890*/  @!P0 SYNCS.PHASECHK.TRANS64 P0, [R2+URZ+0x28840], R3 ;  /* 0x02884003020085a7 */ /* 0x000ee4000800007f */
[----:B---3--:R-:W-:Y:S05]  /*2a8a0*/  @!P0 BRA `(.L_x_8143) ;  /* 0xfffffffc00f08947 */ /* 0x008fea000383ffff */
[----:B------:R-:W-:Y:S05]  /*2a8b0*/  BRA `(.L_x_8320) ;  /* 0xffffffa800807947 */ /* 0x000fea000383ffff */
.L_x_8149:
[----:B0-----:R0:W1:Y:S02]  /*2a8c0*/  SYNCS.PHASECHK.TRANS64.TRYWAIT P0, [R2+URZ+0x28860], R5 ;  /* 0x02886005020075a7 */ /* 0x001064000800017f */
[----:B-1----:R-:W-:Y:S05]  /*2a8d0*/  @!P0 NANOSLEEP.SYNCS 0x989680 ;  /* 0x009896800000895d */ /* 0x002fea0003900000 */
[----:B------:R-:W1:Y:S02]  /*2a8e0*/  @!P0 SYNCS.PHASECHK.TRANS64 P0, [R2+URZ+0x28860], R5 ;  /* 0x02886005020085a7 */ /* 0x000e64000800007f */
[----:B-1----:R-:W-:Y:S05]  /*2a8f0*/  @!P0 BRA `(.L_x_8149) ;  /* 0xfffffffc00f08947 */ /* 0x002fea000383ffff */
[----:B------:R-:W-:Y:S05]  /*2a900*/  BRA `(.L_x_8321) ;  /* 0xffffffac004c7947 */ /* 0x000fea000383ffff */
.L_x_8161:
[----:B---3--:R3:W4:Y:S02]  /*2a910*/  SYNCS.PHASECHK.TRANS64.TRYWAIT P0, [R0+URZ+0x28860], R2 ;  /* 0x02886002000075a7 */ /* 0x008724000800017f */
[----:B----4-:R-:W-:Y:S05]  /*2a920*/  @!P0 NANOSLEEP.SYNCS 0x989680 ;  /* 0x009896800000895d */ /* 0x010fea0003900000 */
[----:B------:R-:W4:Y:S02]  /*2a930*/  @!P0 SYNCS.PHASECHK.TRANS64 P0, [R0+URZ+0x28860], R2 ;  /* 0x02886002000085a7 */ /* 0x000f24000800007f */
[----:B----4-:R-:W-:Y:S05]  /*2a940*/  @!P0 BRA `(.L_x_8161) ;  /* 0xfffffffc00f08947 */ /* 0x010fea000383ffff */
[----:B------:R-:W-:Y:S05]  /*2a950*/  BRA `(.L_x_8322) ;  /* 0xffffffb000a47947 */ /* 0x000fea000383ffff */
.L_x_8169:
[----:B--2---:R-:W2:Y:S01]  /*2a960*/  LDL R0, [R1] ;  /* 0x0000000001007983 */ /* 0x004ea20000100800 */
[----:B------:R-:W-:Y:S01]  /*2a970*/  BSSY B0, `(.L_x_8323) ;  /* 0x0000008000007945 */ /* 0x000fe20003800000 */
[----:B------:R-:W-:Y:S02]  /*2a980*/  IMAD.MOV.U32 R12, RZ, RZ, RZ ;  /* 0x000000ffff0c7224 */ /* 0x000fe400078e00ff */
[----:B------:R-:W-:Y:S02]  /*2a990*/  IMAD.MOV.U32 R11, RZ, RZ, 0x1f ;  /* 0x0000001fff0b7424 */ /* 0x000fe400078e00ff */
[----:B------:R-:W-:Y:S02]  /*2a9a0*/  IMAD.MOV.U32 R15, RZ, RZ, -0x1 ;  /* 0xffffffffff0f7424 */ /* 0x000fe400078e00ff */
[----:B--2---:R-:W-:-:S07]  /*2a9b0*/  IMAD.MOV.U32 R13, RZ, RZ, R0 ;  /* 0x000000ffff0d7224 */ /* 0x004fce00078e0000 */
[----:B-1-3--:R-:W-:Y:S05]  /*2a9c0*/  WARPSYNC.COLLECTIVE R15, `(.L_x_8324) ;  /* 0x000000000f087348 */ /* 0x00afea0003c00000 */
[----:B------:R0:W2:Y:S02]  /*2a9d0*/  SHFL.IDX P6, R14, R13, R12, R11 ;  /* 0x0000000c0d0e7389 */ /* 0x0000a400000c000b */
[----:B0123--:R-:W-:Y:S01]  /*2a9e0*/  ENDCOLLECTIVE ;  /* 0x000000000000791b */ /* 0x00ffe20003800000 */
.L_x_8324:
[----:B------:R-:W-:Y:S05]  /*2a9f0*/  BSYNC B0 ;  /* 0x0000000000007941 */ /* 0x000fea0003800000 */
.L_x_8323:
        /* <DEDUP_REMOVED lines=10> */
.L_x_8325:
        /* <DEDUP_REMOVED lines=24> */
.L_x_8326:
        /* <DEDUP_REMOVED lines=9> */
.L_x_8327:
        /* <DEDUP_REMOVED lines=8> */
.L_x_8328:
        /* <DEDUP_REMOVED lines=8> */
.L_x_8329:
        /* <DEDUP_REMOVED lines=8> */
.L_x_8330:
        /* <DEDUP_REMOVED lines=9> */
.L_x_8331:
[----:B------:R-:W-:Y:S01]  /*2aec0*/  IMAD.MOV.U32 R9, RZ, RZ, R14 ;  /* 0x000000ffff097224 */ /* 0x000fe200078e000e */
[----:B------:R-:W-:Y:S06]  /*2aed0*/  BRA `(.L_x_8332) ;  /* 0xffffffb4002c7947 */ /* 0x000fec000383ffff */
.L_x_8172:
        /* <DEDUP_REMOVED lines=8> */
.L_x_8334:
[----:B------:R-:W-:Y:S05]  /*2af60*/  BSYNC B0 ;  /* 0x0000000000007941 */ /* 0x000fea0003800000 */
.L_x_8333:
        /* <DEDUP_REMOVED lines=12> */
.L_x_8335:
        /* <DEDUP_REMOVED lines=8> */
.L_x_8336:
        /* <DEDUP_REMOVED lines=8> */
.L_x_8337:
        /* <DEDUP_REMOVED lines=8> */
.L_x_8338:
        /* <DEDUP_REMOVED lines=9> */
.L_x_8339:
[----:B------:R-:W-:Y:S01]  /*2b240*/  IMAD.MOV.U32 R9, RZ, RZ, R14 ;  /* 0x000000ffff097224 */ /* 0x000fe200078e000e */
[----:B------:R-:W-:Y:S06]  /*2b250*/  BRA `(.L_x_8340) ;  /* 0xffffffb000fc7947 */ /* 0x000fec000383ffff */
.L_x_8174:
[----:B------:R-:W-:Y:S01]  /*2b260*/  BSSY B0, `(.L_x_8341) ;  /* 0x0000006000007945 */ /* 0x000fe20003800000 */
[----:B------:R-:W-:Y:S01]  /*2b270*/  PLOP3.LUT P6, PT, P6, PT, PT, 0x8, 0x0 ;  /* 0x000000000000781c */ /* 0x000fe200037ce170 */
[----:B------:R-:W-:-:S12]  /*2b280*/  IMAD.MOV.U32 R15, RZ, RZ, -0x1 ;  /* 0xffffffffff0f7424 */ /* 0x000fd800078e00ff */
[----:B0-----:R-:W-:Y:S05]  /*2b290*/  WARPSYNC.COLLECTIVE R15, `(.L_x_8342) ;  /* 0x000000000f087348 */ /* 0x001fea0003c00000 */
[----:B------:R-:W-:Y:S01]  /*2b2a0*/  VOTE.ANY R14, PT, P6 ;  /* 0x00000000000e7806 */ /* 0x000fe200030e0100 */
[----:B0-----:R-:W-:Y:S06]  /*2b2b0*/  ENDCOLLECTIVE ;  /* 0x000000000000791b */ /* 0x001fec0003800000 */
.L_x_8342:
[----:B------:R-:W-:Y:S05]  /*2b2c0*/  BSYNC B0 ;  /* 0x0000000000007941 */ /* 0x000fea0003800000 */
.L_x_8341:
        /* <DEDUP_REMOVED lines=10> */
.L_x_8343:
[----:B------:R-:W-:Y:S02]  /*2b370*/  IMAD.MOV.U32 R13, RZ, RZ, R6 ;  /* 0x000000ffff0d7224 */ /* 0x000fe400078e0006 */
[----:B------:R-:W-:-:S07]  /*2b380*/  IMAD.MOV.U32 R4, RZ, RZ, R14 ;  /* 0x000000ffff047224 */ /* 0x000fce00078e000e */
[----:B------:R-:W-:Y:S05]  /*2b390*/  WARPSYNC.COLLECTIVE R15, `(.L_x_8344) ;  /* 0x000000000f087348 */ /* 0x000fea0003c00000 */
[----:B------:R0:W1:Y:S02]  /*2b3a0*/  SHFL.IDX P6, R14, R13, R12, R11 ;  /* 0x0000000c0d0e7389 */ /* 0x00006400000c000b */
[----:B01----:R-:W-:Y:S01]  /*2b3b0*/  ENDCOLLECTIVE ;  /* 0x000000000000791b */ /* 0x003fe20003800000 */
.L_x_8344:
[----:B------:R-:W-:Y:S02]  /*2b3c0*/  IMAD.MOV.U32 R6, RZ, RZ, R14 ;  /* 0x000000ffff067224 */ /* 0x000fe400078e000e */
[----:B------:R-:W-:-:S05]  /*2b3d0*/  IMAD.IADD R10, R3, 0x1, R10 ;  /* 0x00000001030a7824 */ /* 0x000fca00078e020a */
[----:B------:R2:W-:Y:S01]  /*2b3e0*/  STL [R1+0xc], R10 ;  /* 0x00000c0a01007387 */ /* 0x0005e20000100800 */
[----:B------:R-:W-:Y:S05]  /*2b3f0*/  BRA `(.L_x_8345) ;  /* 0xffffffb000dc7947 */ /* 0x000fea000383ffff */
.L_x_8176:
        /* <DEDUP_REMOVED lines=8> */
.L_x_8347:
[----:B------:R-:W-:Y:S05]  /*2b480*/  BSYNC B0 ;  /* 0x0000000000007941 */ /* 0x000fea0003800000 */
.L_x_8346:
[----:B------:R-:W-:Y:S01]  /*2b490*/  IMAD.MOV.U32 R3, RZ, RZ, R14 ;  /* 0x000000ffff037224 */ /* 0x000fe200078e000e */
[----:B------:R-:W-:Y:S06]  /*2b4a0*/  BRA `(.L_x_8348) ;  /* 0xffffffb000c87947 */ /* 0x000fec000383ffff */
.L_x_8182:
[----:B0-----:R0:W1:Y:S02]  /*2b4b0*/  SYNCS.PHASECHK.TRANS64.TRYWAIT P0, [R0+URZ+0x28820], R3 ;  /* 0x02882003000075a7 */ /* 0x001064000800017f */
[----:B-1----:R-:W-:Y:S05]  /*2b4c0*/  @!P0 NANOSLEEP.SYNCS 0x989680 ;  /* 0x009896800000895d */ /* 0x002fea0003900000 */
[----:B------:R-:W1:Y:S02]  /*2b4d0*/  @!P0 SYNCS.PHASECHK.TRANS64 P0, [R0+URZ+0x28820], R3 ;  /* 0x02882003000085a7 */ /* 0x000e64000800007f */
[----:B-1----:R-:W-:Y:S05]  /*2b4e0*/  @!P0 BRA `(.L_x_8182) ;  /* 0xfffffffc00f08947 */ /* 0x002fea000383ffff */
[----:B------:R-:W-:Y:S05]  /*2b4f0*/  BRA `(.L_x_8349) ;  /* 0xffffffbc00647947 */ /* 0x000fea000383ffff */
.L_x_8183:
        /* <DEDUP_REMOVED lines=11> */
.L_x_8351:
[----:B------:R-:W-:Y:S05]  /*2b5b0*/  BSYNC B0 ;  /* 0x0000000000007941 */ /* 0x000fea0003800000 */
.L_x_8350:
[----:B------:R-:W-:Y:S05]  /*2b5c0*/  BRA `(.L_x_8352) ;  /* 0xffffffbc004c7947 */ /* 0x000fea000383ffff */
.L_x_8184:
[----:B------:R-:W-:Y:S01]  /*2b5d0*/  BSSY B0, `(.L_x_8353) ;  /* 0x0000006000007945 */ /* 0x000fe20003800000 */
[----:B------:R-:W-:-:S07]  /*2b5e0*/  IMAD.MOV.U32 R15, RZ, RZ, -0x1 ;  /* 0xffffffffff0f7424 */ /* 0x000fce00078e00ff */
[----:B01-3--:R-:W-:Y:S05]  /*2b5f0*/  WARPSYNC.COLLECTIVE R15, `(.L_x_8354) ;  /* 0x000000000f0c7348 */ /* 0x00bfea0003c00000 */
[----:B------:R-:W-:Y:S02]  /*2b600*/  ELECT P6, UR62, PT ;  /* 0x00000000003e782f */ /* 0x000fe400038c0000 */
[----:B------:R-:W-:Y:S01]  /*2b610*/  MOV R14, UR62 ;  /* 0x0000003e000e7c02 */ /* 0x000fe20008000f00 */
[----:B01-3--:R-:W-:Y:S10]  /*2b620*/  ENDCOLLECTIVE ;  /* 0x000000000000791b */ /* 0x00bff40003800000 */
.L_x_8354:
[----:B------:R-:W-:Y:S05]  /*2b630*/  BSYNC B0 ;  /* 0x0000000000007941 */ /* 0x000fea0003800000 */
.L_x_8353:
[----:B------:R-:W-:Y:S05]  /*2b640*/  BRA `(.L_x_8355) ;  /* 0xffffffbc00407947 */ /* 0x000fea000383ffff */
.L_x_8186:
[----:B0-----:R0:W1:Y:S02]  /*2b650*/  SYNCS.PHASECHK.TRANS64.TRYWAIT P0, [R6+URZ], R5 ;  /* 0x00000005060075a7 */ /* 0x001064000800017f */
[----:B-1----:R-:W-:Y:S05]  /*2b660*/  @!P0 NANOSLEEP.SYNCS 0x989680 ;  /* 0x009896800000895d */ /* 0x002fea0003900000 */
[----:B------:R-:W1:Y:S02]  /*2b670*/  @!P0 SYNCS.PHASECHK.TRANS64 P0, [R6+URZ], R5 ;  /* 0x00000005060085a7 */ /* 0x000e64000800007f */
[----:B-1----:R-:W-:Y:S05]  /*2b680*/  @!P0 BRA `(.L_x_8186) ;  /* 0xfffffffc00f08947 */ /* 0x002fea000383ffff */
[----:B------:R-:W-:Y:S05]  /*2b690*/  BRA `(.L_x_8356) ;  /* 0xffffffbc00787947 */ /* 0x000fea000383ffff */
.L_x_8187:
[----:B-1----:R1:W2:Y:S02]  /*2b6a0*/  SYNCS.PHASECHK.TRANS64.TRYWAIT P0, [R7+URZ], R2 ;  /* 0x00000002070075a7 */ /* 0x0022a4000800017f */
[----:B--2---:R-:W-:Y:S05]  /*2b6b0*/  @!P0 NANOSLEEP.SYNCS 0x989680 ;  /* 0x009896800000895d */ /* 0x004fea0003900000 */
[----:B------:R-:W2:Y:S02]  /*2b6c0*/  @!P0 SYNCS.PHASECHK.TRANS64 P0, [R7+URZ], R2 ;  /* 0x00000002070085a7 */ /* 0x000ea4000800007f */
[----:B--2---:R-:W-:Y:S05]  /*2b6d0*/  @!P0 BRA `(.L_x_8187) ;  /* 0xfffffffc00f08947 */ /* 0x004fea000383ffff */
[----:B------:R-:W-:Y:S05]  /*2b6e0*/  BRA `(.L_x_8357) ;  /* 0xffffffbc006c7947 */ /* 0x000fea000383ffff */
.L_x_8189:
[----:B--2---:R2:W4:Y:S02]  /*2b6f0*/  SYNCS.PHASECHK.TRANS64.TRYWAIT P0, [R4+URZ], R5 ;  /* 0x00000005040075a7 */ /* 0x004524000800017f */
[----:B----4-:R-:W-:Y:S05]  /*2b700*/  @!P0 NANOSLEEP.SYNCS 0x989680 ;  /* 0x009896800000895d */ /* 0x010fea0003900000 */
[----:B------:R-:W4:Y:S02]  /*2b710*/  @!P0 SYNCS.PHASECHK.TRANS64 P0, [R4+URZ], R5 ;  /* 0x00000005040085a7 */ /* 0x000f24000800007f */
[----:B----4-:R-:W-:Y:S05]  /*2b720*/  @!P0 BRA `(.L_x_8189) ;  /* 0xfffffffc00f08947 */ /* 0x010fea000383ffff */
[----:B------:R-:W-:Y:S05]  /*2b730*/  BRA `(.L_x_8358) ;  /* 0xffffffbc00707947 */ /* 0x000fea000383ffff */
.L_x_8359:
        /* <DEDUP_REMOVED lines=12> */
.L_x_14862:


//--------------------- .text._ZN7cutlass13device_kernelIN5flash11enable_sm90INS1_16FlashAttnFwdSm90INS1_25CollectiveMainloopFwdSm90ILi2EN4cute5tupleIJNS5_1CILi1EEES8_S8_EEENS6_IJNS7_ILi128EEESA_SA_EEELi128ENS_10bfloat16_tEfNS_4arch4Sm90ELb1ELb0ELb0ELb0ELb0ELb0ELb0ELb1ELb1ELb1ELb1ELb0EEENS1_21CollectiveEpilogueFwdISB_S9_SC_SE_Li256ELb0ELb1ELb1ELb0EEENS1_19SingleTileSchedulerILb0ELb1ELb1ELi128EEEEEEEEEvNT_6ParamsE --------------------------
	.section	.text._ZN7cutlass13device_kernelIN5flash11enable_sm90INS1_16FlashAttnFwdSm90INS1_25CollectiveMainloopFwdSm90ILi2EN4cute5tupleIJNS5_1CILi1EEES8_S8_EEENS6_IJNS7_ILi128EEESA_SA_EEELi128ENS_10bfloat16_tEfNS_4arch4Sm90ELb1ELb0ELb0ELb0ELb0ELb0ELb0ELb1ELb1ELb1ELb1ELb0EEENS1_21CollectiveEpilogueFwdISB_S9_SC_SE_Li256ELb0ELb1ELb1ELb0EEENS1_19SingleTileSchedulerILb0ELb1ELb1ELi128EEEEEEEEEvNT_6ParamsE,"ax",@progbits
	.align	128
.text._ZN7cutlass13device_kernelIN5flash11enable_sm90INS1_16FlashAttnFwdSm90INS1_25CollectiveMainloopFwdSm90ILi2EN4cute5tupleIJNS5_1CILi1EEES8_S8_EEENS6_IJNS7_ILi128EEESA_SA_EEELi128ENS_10bfloat16_tEfNS_4arch4Sm90ELb1ELb0ELb0ELb0ELb0ELb0ELb0ELb1ELb1ELb1ELb1ELb0EEENS1_21CollectiveEpilogueFwdISB_S9_SC_SE_Li256ELb0ELb1ELb1ELb0EEENS1_19SingleTileSchedulerILb0ELb1ELb1ELi128EEEEEEEEEvNT_6ParamsE:
        .type           _ZN7cutlass13device_kernelIN5flash11enable_sm90INS1_16FlashAttnFwdSm90INS1_25CollectiveMainloopFwdSm90ILi2EN4cute5tupleIJNS5_1CILi1EEES8_S8_EEENS6_IJNS7_ILi128EEESA_SA_EEELi128ENS_10bfloat16_tEfNS_4arch4Sm90ELb1ELb0ELb0ELb0ELb0ELb0ELb0ELb1ELb1ELb1ELb1ELb0EEENS1_21CollectiveEpilogueFwdISB_S9_SC_SE_Li256ELb0ELb1ELb1ELb0EEENS1_19SingleTileSchedulerILb0ELb1ELb1ELi128EEEEEEEEEvNT_6ParamsE,@function
        .size           _ZN7cutlass13device_kernelIN5flash11enable_sm90INS1_16FlashAttnFwdSm90INS1_25CollectiveMainloopFwdSm90ILi2EN4cute5tupleIJNS5_1CILi1EEES8_S8_EEENS6_IJNS7_ILi128EEESA_SA_EEELi128ENS_10bfloat16_tEfNS_4arch4Sm90ELb1ELb0ELb0ELb0ELb0ELb0ELb0ELb1ELb1ELb1ELb1ELb0EEENS1_21CollectiveEpilogueFwdISB_S9_SC_SE_Li256ELb0ELb1ELb1ELb0EEENS1_19SingleTileSchedulerILb0ELb1ELb1ELi128EEEEEEEEEvNT_6ParamsE,(.L_x_14863 - _ZN7cutlass13device_kernelIN5flash11enable_sm90INS1_16FlashAttnFwdSm90INS1_25CollectiveMainloopFwdSm90ILi2EN4cute5tupleIJNS5_1CILi1EEES8_S8_EEENS6_IJNS7_ILi128EEESA_SA_EEELi128ENS_10bfloat16_tEfNS_4arch4Sm90ELb1ELb0ELb0ELb0ELb0ELb0ELb0ELb1ELb1ELb1ELb1ELb0EEENS1_21CollectiveEpilogueFwdISB_S9_SC_SE_Li256ELb0ELb1ELb1ELb0EEENS1_19SingleTileSchedulerILb0ELb1ELb1ELi128EEEEEEEEEvNT_6ParamsE)
        .other          _ZN7cutlass13device_kernelIN5flash11enable_sm90INS1_16FlashAttnFwdSm90INS1_25CollectiveMainloopFwdSm90ILi2EN4cute5tupleIJNS5_1CILi1EEES8_S8_EEENS6_IJNS7_ILi128EEESA_SA_EEELi128ENS_10bfloat16_tEfNS_4arch4Sm90ELb1ELb0ELb0ELb0ELb0ELb0ELb0ELb1ELb1ELb1ELb1ELb0EEENS1_21CollectiveEpilogueFwdISB_S9_SC_SE_Li256ELb0ELb1ELb1ELb0EEENS1_19SingleTileSchedulerILb0ELb1ELb1ELi128EEEEEEEEEvNT_6ParamsE,@"STO_CUDA_ENTRY STV_DEFAULT"
_ZN7cutlass13device_kernelIN5flash11enable_sm90INS1_16FlashAttnFwdSm90INS1_25CollectiveMainloopFwdSm90ILi2EN4cute5tupleIJNS5_1CILi1EEES8_S8_EEENS6_IJNS7_ILi128EEESA_SA_EEELi128ENS_10bfloat16_tEfNS_4arch4Sm90ELb1ELb0ELb0ELb0ELb0ELb0ELb0ELb1ELb1ELb1ELb1ELb0EEENS1_21CollectiveEpilogueFwdISB_S9_SC_SE_Li256ELb0ELb1ELb1ELb0EEENS1_19SingleTileSchedulerILb0ELb1ELb1ELi128EEEEEEEEEvNT_6ParamsE:
        /* <DEDUP_REMOVED lines=17> */
.L_x_8361:
[----:B------:R-:W-:Y:S05]  /*0110*/  BSYNC B0 ;  /* 0x0000000000007941 */ /* 0x000fea0003800000 */
.L_x_8360:
        /* <DEDUP_REMOVED lines=40> */
.L_x_8362:
        /* <DEDUP_REMOVED lines=22> */
.L_x_8363:
        /* <DEDUP_REMOVED lines=18> */
.L_x_8364:
        /* <DEDUP_REMOVED lines=22> */
.L_x_8365:
        /* <DEDUP_REMOVED lines=22> */
.L_x_8366:
        /* <DEDUP_REMOVED lines=9> */
.L_x_8369:
        /* <DEDUP_REMOVED lines=47> */
[----:B------:R-:W-:Y:S01]  /*0c60*/  IMAD.IADD R0, R3, 0x1, R0 ;  /* 0x0000000103007824 */ /* 0x000fe200078e0200 */
[----:B------:R-:W-:-:S04]  /*0c70*/  SHF.R.S32.HI R3, RZ, 0x1f, R2 ;  /* 0x0000001fff037819 */ /* 0x000fc80000011402 */
[----:B------:R-:W-:Y:S02]  /*0c80*/  SHF.R.S32.HI R5, RZ, 0x1f, R0 ;  /* 0x0000001fff057819 */ /* 0x000fe40000011400 */
[----:B------:R-:W-:Y:S02]  /*0c90*/  LEA.HI R3, R3, R2, RZ, 0x7 ;  /* 0x0000000203037211 */ /* 0x000fe400078f38ff */
[----:B------:R-:W-:Y:S02]  /*0ca0*/  LEA.HI R5, R5, R0, RZ, 0x7 ;  /* 0x0000000005057211 */ /* 0x000fe400078f38ff */
[----:B------:R-:W-:Y:S02]  /*0cb0*/  SHF.R.S32.HI R3, RZ, 0x7, R3 ;  /* 0x00000007ff037819 */ /* 0x000fe40000011403 */
[----:B------:R-:W-:-:S04]  /*0cc0*/  SHF.R.S32.HI R0, RZ, 0x7, R5 ;  /* 0x00000007ff007819 */ /* 0x000fc80000011405 */
[----:B------:R-:W-:-:S04]  /*0cd0*/  VIMNMX R11, R3, R0, PT ;  /* 0x00000000030b7248 */ /* 0x000fc80003fe0100 */
[----:B------:R-:W-:-:S13]  /*0ce0*/  ISETP.GE.AND P1, PT, R11, 0x1, PT ;  /* 0x000000010b00780c */ /* 0x000fda0003f26270 */
[----:B------:R-:W-:Y:S05]  /*0cf0*/  @!P1 BRA `(.L_x_8371) ;  /* 0x00000000006c9947 */ /* 0x000fea0003800000 */
[-C--:B0-----:R-:W-:Y:S02]  /*0d00*/  IABS R7, R4.reuse ;  /* 0x0000000400077213 */ /* 0x081fe40000000000 */
        /* <DEDUP_REMOVED lines=26> */
.L_x_8371:
[-C--:B------:R-:W-:Y:S01]  /*0eb0*/  IMAD R17, R17, R22.reuse, RZ ;  /* 0x0000001611117224 */ /* 0x080fe200078e02ff */
[----:B------:R-:W-:Y:S01]  /*0ec0*/  PLOP3.LUT P0, PT, PT, PT, PT, 0x80, 0x0 ;  /* 0x000000000000781c */ /* 0x000fe20003f0f070 */
[----:B------:R-:W-:Y:S01]  /*0ed0*/  VIADD R152, R12, 0xffffff80 ;  /* 0xffffff800c987836 */ /* 0x000fe20000000000 */
[----:B------:R-:W-:Y:S02]  /*0ee0*/  CS2R R2, SRZ ;  /* 0x0000000000027805 */ /* 0x000fe4000001ff00 */
[----:B------:R-:W-:Y:S02]  /*0ef0*/  CS2R R150, SRZ ;  /* 0x0000000000967805 */ /* 0x000fe4000001ff00 */
[----:B------:R-:W-:Y:S02]  /*0f00*/  VIADDMNMX R22, R17, R22, R11, PT ;  /* 0x0000001611167246 */ /* 0x000fe4000380010b */
[----:B------:R-:W-:Y:S02]  /*0f10*/  CS2R R148, SRZ ;  /* 0x0000000000947805 */ /* 0x000fe4000001ff00 */
        /* <DEDUP_REMOVED lines=37> */
[----:B------:R-:W2:Y:S01]  /*1170*/  SHFL.IDX PT, R0, R90, RZ, 0x1f ;  /* 0x00001fff5a007589 */ /* 0x000ea200000e0000 */
[----:B-1----:R-:W-:-:S04]  /*1180*/  ULEA UR36, UR5, UR36, 0x18 ;  /* 0x0000002405247291 */ /* 0x002fc8000f8ec03f */
[----:B------:R-:W-:-:S04]  /*1190*/  UIADD3 UR5, UR36, 0x10400, URZ ;  /* 0x0001040024057890 */ /* 0x000fc8000fffe03f */
[----:B------:R-:W-:Y:S01]  /*11a0*/  ULOP3.LUT UP0, URZ, UR5, 0x3ff, URZ, 0xc0, !UPT ;  /* 0x000003ff053f7892 */ /* 0x000fe2000f80c03f */
[----:B--2---:R-:W-:-:S05]  /*11b0*/  R2UR UR37, R0 ;  /* 0x00000000002572ca */ /* 0x004fca00000e0000 */
        /* <DEDUP_REMOVED lines=11> */
[----:B0-----:R-:W-:Y:S01]  /*1270*/  IMAD.U32 R4, RZ, RZ, UR4 ;  /* 0x00000004ff047e24 */ /* 0x001fe2000f8e00ff */
        /* <DEDUP_REMOVED lines=12> */
.L_x_8373:
[----:B------:R-:W2:Y:S01]  /*1340*/  LDL.LU R2, [R1+0x14] ;  /* 0x0000140001027983 */ /* 0x000ea20000300800 */
[----:B------:R-:W-:-:S04]  /*1350*/  SHF.L.U32 R3, RZ, 0x1f, RZ ;  /* 0x0000001fff037819 */ /* 0x000fc800000006ff */
[----:B------:R-:W1:Y:S01]  /*1360*/  SYNCS.PHASECHK.TRANS64.TRYWAIT P1, [UR36+0x28800], R3 ;  /* 0x02880003ff0075a7 */ /* 0x000e620008020164 */
[----:B--2---:R-:W-:-:S04]  /*1370*/  LOP3.LUT R0, R2, 0x1, RZ, 0xfc, !PT ;  /* 0x0000000102007812 */ /* 0x004fc800078efcff */
[----:B------:R-:W-:Y:S01]  /*1380*/  ISETP.NE.AND P0, PT, R0, 0x3, PT ;  /* 0x000000030000780c */ /* 0x000fe20003f05270 */
[----:B-1----:R-:W-:-:S12]  /*1390*/  @!P1 BRA `(.L_x_8374) ;  /* 0x000000c800ec9947 */ /* 0x002fd80003800000 */
.L_x_8488:
[----:B------:R-:W-:Y:S05]  /*13a0*/  @!P0 BRA `(.L_x_8375) ;  /* 0x0000000000048947 */ /* 0x000fea0003800000 */
[----:B------:R-:W-:Y:S01]  /*13b0*/  BPT.TRAP 0x1 ;  /* 0x000000040000795c */ /* 0x000fe20000300000 */
.L_x_8375:
[----:B------:R2:W3:Y:S01]  /*13c0*/  SYNCS.PHASECHK.TRANS64.TRYWAIT P2, [UR36+0x28830], R3 ;  /* 0x02883003ff0075a7 */ /* 0x0004e20008040164 */
[----:B------:R-:W-:Y:S05]  /*13d0*/  @!P0 BRA `(.L_x_8376) ;  /* 0x0000000000048947 */ /* 0x000fea0003800000 */
[----:B------:R-:W-:Y:S01]  /*13e0*/  BPT.TRAP 0x1 ;  /* 0x000000040000795c */ /* 0x000fe20000300000 */
.L_x_8376:
[----:B-1----:R-:W1:Y:S01]  /*13f0*/  S2R R0, SR_TID.X ;  /* 0x0000000000007919 */ /* 0x002e620000002100 */
[----:B------:R-:W-:-:S05]  /*1400*/  IMAD.U32 R2, RZ, RZ, UR38 ;  /* 0x00000026ff027e24 */ /* 0x000fca000f8e00ff */
[----:B------:R-:W-:Y:S02]  /*1410*/  LOP3.LUT R2, R2, 0x10000, RZ, 0xfc, !PT ;  /* 0x0001000002027812 */ /* 0x000fe400078efcff */
[----:B-1----:R-:W-:-:S04]  /*1420*/  LOP3.LUT R0, R0, 0x7f, RZ, 0xc0, !PT ;  /* 0x0000007f00007812 */ /* 0x002fc800078ec0ff */
[----:B------:R-:W-:Y:S01]  /*1430*/  ISETP.NE.AND P1, PT, R0, RZ, PT ;  /* 0x000000ff0000720c */ /* 0x000fe20003f25270 */
[----:B---3--:R-:W-:-:S12]  /*1440*/  @P2 BRA `(.L_x_8377) ;  /* 0x0000000000082947 */ /* 0x008fd80003800000 */
[----:B------:R-:W1:Y:S02]  /*1450*/  SYNCS.PHASECHK.TRANS64.TRYWAIT P2, [UR36+0x28830], R3 ;  /* 0x02883003ff0075a7 */ /* 0x000e640008040164 */
[----:B-1----:R-:W-:Y:S05]  /*1460*/  @!P2 BRA `(.L_x_8378) ;  /* 0x000000c800d0a947 */ /* 0x002fea0003800000 */
.L_x_8377:
[----:B------:R-:W-:Y:S05]  /*1470*/  WARPSYNC.ALL ;  /* 0x0000000000007948 */ /* 0x000fea0003800000 */
[----:B-12---:R-:W-:Y:S01]  /*1480*/  IMAD.MOV.U32 R3, RZ, RZ, 0x40000040 ;  /* 0x40000040ff037424 */ /* 0x006fe200078e00ff */
        /* <DEDUP_REMOVED lines=9> */
[----:B------:R-:W1:Y:S01]  /*1520*/  LDC R0, c[0x0][0x448] ;  /* 0x00011200ff007b82 */ /* 0x000e620000000800 */
        /* <DEDUP_REMOVED lines=9> */
[C---:B0-----:R-:W-:Y:S01]  /*15c0*/  IMAD.IADD R4, R152.reuse, 0x1, -R5 ;  /* 0x0000000198047824 */ /* 0x041fe200078e0a05 */
[----:B------:R-:W-:Y:S01]  /*15d0*/  UMOV UR10, UR6 ;  /* 0x00000006000a7c82 */ /* 0x000fe20008000000 */
[----:B------:R-:W-:Y:S01]  /*15e0*/  UIADD3 UR12, UR28, 0x6, URZ ;  /* 0x000000061c0c7890 */ /* 0x000fe2000fffe03f */
[----:B------:R-:W-:Y:S01]  /*15f0*/  HGMMA.64x128x16.F32.BF16 R24, gdesc[UR8], RZ, !UPT, gsb0 ;  /* 0x01e00000081879f0 */ /* 0x000fe2000c0018ff */
[----:B------:R-:W-:Y:S01]  /*1600*/  UIADD3 UR8, UR28, 0x4, URZ ;  /* 0x000000041c087890 */ /* 0x000fe2000fffe03f */
[----:B------:R-:W-:Y:S01]  /*1610*/  SHF.R.S32.HI R5, RZ, 0x1f, R4 ;  /* 0x0000001fff057819 */ /* 0x000fe20000011404 */
[----:B------:R-:W-:Y:S01]  /*1620*/  UIADD3 UR10, UR6, 0x4, URZ ;  /* 0x00000004060a7890 */ /* 0x000fe2000fffe03f */
[----:B------:R-:W-:Y:S01]  /*1630*/  LOP3.LUT R89, R89, 0xfffffffc, RZ, 0xc0, !PT ;  /* 0xfffffffc59597812 */ /* 0x000fe200078ec0ff */
[----:B------:R-:W-:Y:S01]  /*1640*/  UMOV UR9, 0x40000040 ;  /* 0x4000004000097882 */ /* 0x000fe20000000000 */
[----:B------:R-:W-:Y:S01]  /*1650*/  UMOV UR11, 0x40000040 ;  /* 0x40000040000b7882 */ /* 0x000fe20000000000 */
[----:B------:R-:W-:Y:S01]  /*1660*/  UIADD3 UR14, UR6, 0x6, URZ ;  /* 0x00000006060e7890 */ /* 0x000fe2000fffe03f */
[CC--:B------:R-:W-:Y:S01]  /*1670*/  LEA.HI R6, R5.reuse, R4.reuse, RZ, 0x5 ;  /* 0x0000000405067211 */ /* 0x0c0fe200078f28ff */
[----:B------:R-:W-:Y:S01]  /*1680*/  UIADD3 UR16, UR28, 0x400, URZ ;  /* 0x000004001c107890 */ /* 0x000fe2000fffe03f */
[----:B------:R-:W-:Y:S01]  /*1690*/  IMAD.IADD R89, R152, 0x1, -R89 ;  /* 0x0000000198597824 */ /* 0x000fe200078e0a59 */
[----:B------:R-:W-:Y:S01]  /*16a0*/  UIADD3 UR18, UR6, 0x400, URZ ;  /* 0x0000040006127890 */ /* 0x000fe2000fffe03f */
[----:B-1----:R-:W-:Y:S01]  /*16b0*/  ISETP.NE.AND P2, PT, R0, 0x1, PT ;  /* 0x000000010000780c */ /* 0x002fe20003f45270 */
[----:B------:R-:W-:Y:S01]  /*16c0*/  UMOV UR19, 0x40000040 ;  /* 0x4000004000137882 */ /* 0x000fe20000000000 */
[----:B------:R-:W-:Y:S01]  /*16d0*/  UIADD3 UR20, UR28, 0x402, URZ ;  /* 0x000004021c147890 */ /* 0x000fe2000fffe03f */
[----:B------:R-:W-:Y:S01]  /*16e0*/  LEA.HI R0, R5, R4, RZ, 0x2 ;  /* 0x0000000405007211 */ /* 0x000fe200078f10ff */
[----:B------:R-:W-:Y:S01]  /*16f0*/  UIADD3 UR22, UR6, 0x402, URZ ;  /* 0x0000040206167890 */ /* 0x000fe2000fffe03f */
[----:B------:R-:W-:Y:S01]  /*1700*/  SHF.R.S32.HI R6, RZ, 0x5, R6 ;  /* 0x00000005ff067819 */ /* 0x000fe20000011406 */
        /* <DEDUP_REMOVED lines=11> */
[----:B------:R-:W-:Y:S01]  /*17c0*/  LEA.HI R7, R90, R90, RZ, 0x1 ;  /* 0x0000005a5a077211 */ /* 0x000fe200078f08ff */
[----:B------:R-:W-:Y:S01]  /*17d0*/  UMOV UR29, 0x40000040 ;  /* 0x40000040001d7882 */ /* 0x000fe20000000000 */
[----:B------:R-:W-:Y:S01]  /*17e0*/  UMOV UR31, 0x40000040 ;  /* 0x40000040001f7882 */ /* 0x000fe20000000000 */
[----:B------:R-:W-:Y:S01]  /*17f0*/  LEA.HI R8, R8, R5, RZ, 0x3 ;  /* 0x0000000508087211 */ /* 0x000fe200078f18ff */
[----:B------:R-:W-:Y:S01]  /*1800*/  IMAD R10, R6, 0x10, R23 ;  /* 0x00000010060a7824 */ /* 0x000fe200078e0217 */
[----:B------:R-:W-:Y:S01]  /*1810*/  LOP3.LUT R7, R7, 0x3fffffe, RZ, 0xc0, !PT ;  /* 0x03fffffe07077812 */ /* 0x000fe200078ec0ff */
[----:B------:R-:W1:Y:S01]  /*1820*/  @P2 LDC R14, c[0x0][0x450] ;  /* 0x00011400ff0e2b82 */ /* 0x000e620000000800 */
[----:B------:R-:W-:Y:S01]  /*1830*/  LEA.HI R9, R89, R89, RZ, 0x1 ;  /* 0x0000005959097211 */ /* 0x000fe200078f08ff */
[----:B------:R-:W-:Y:S01]  /*1840*/  IMAD.MOV.U32 R11, RZ, RZ, -0x80 ;  /* 0xffffff80ff0b7424 */ /* 0x000fe200078e00ff */
[----:B------:R-:W-:Y:S01]  /*1850*/  LOP3.LUT R8, R8, 0xfffffff8, RZ, 0xc0, !PT ;  /* 0xfffffff808087812 */ /* 0x000fe200078ec0ff */
[----:B------:R-:W-:Y:S01]  /*1860*/  IMAD.IADD R7, R90, 0x1, -R7 ;  /* 0x000000015a077824 */ /* 0x000fe200078e0a07 */
[----:B------:R-:W-:Y:S01]  /*1870*/  LOP3.LUT R6, R9, 0x1ffffffe, RZ, 0xc0, !PT ;  /* 0x1ffffffe09067812 */ /* 0x000fe200078ec0ff */
[----:B------:R-:W-:Y:S01]  /*1880*/  IMAD R11, R22, R11, 0x80 ;  /* 0x00000080160b7424 */ /* 0x000fe200078e020b */
[----:B------:R-:W-:Y:S01]  /*1890*/  IADD3 R8, R10, R5, -R8 ;  /* 0x000000050a087210 */ /* 0x000fe20007ffe808 */
[----:B------:R-:W-:Y:S01]  /*18a0*/  ULDC UR4, c[0x0][0x2f0] ;  /* 0x0000bc0000047ab9 */ /* 0x000fe20000000800 */
[----:B------:R-:W-:Y:S01]  /*18b0*/  LOP3.LUT R9, R0, 0x7ffffffc, RZ, 0xc0, !PT ;  /* 0x7ffffffc00097812 */ /* 0x000fe200078ec0ff */
[----:B------:R-:W-:Y:S01]  /*18c0*/  IMAD.IADD R5, R89, 0x1, -R6 ;  /* 0x0000000159057824 */ /* 0x000fe200078e0a06 */
[----:B------:R-:W-:Y:S01]  /*18d0*/  ULDC UR5, c[0x0][0x988] ;  /* 0x0002620000057ab9 */ /* 0x000fe20000000800 */
[----:B------:R-:W-:Y:S01]  /*18e0*/  IMAD R8, R7, 0x40, R8 ;  /* 0x0000004007087824 */ /* 0x000fe200078e0208 */
[----:B------:R-:W-:Y:S01]  /*18f0*/  CS2R R150, SRZ ;  /* 0x0000000000967805 */ /* 0x000fe2000001ff00 */
[----:B------:R-:W-:Y:S01]  /*1900*/  IMAD.IADD R4, R4, 0x1, -R9 ;  /* 0x0000000104047824 */ /* 0x000fe200078e0a09 */
[----:B------:R-:W-:Y:S01]  /*1910*/  CS2R R148, SRZ ;  /* 0x0000000000947805 */ /* 0x000fe2000001ff00 */
[----:B------:R-:W-:Y:S01]  /*1920*/  IMAD R5, R5, 0x8, R8 ;  /* 0x0000000805057824 */ /* 0x000fe200078e0208 */
[----:B------:R-:W-:Y:S01]  /*1930*/  CS2R R146, SRZ ;  /* 0x0000000000927805 */ /* 0x000fe2000001ff00 */
[----:B------:R-:W-:Y:S01]  /*1940*/  VIADD R9, R11, 0x1 ;  /* 0x000000010b097836 */ /* 0x000fe20000000000 */
[----:B------:R-:W-:Y:S01]  /*1950*/  CS2R R144, SRZ ;  /* 0x0000000000907805 */ /* 0x000fe2000001ff00 */
[----:B0-----:R-:W-:Y:S01]  /*1960*/  @P2 IMAD.HI.U32 R7, R5, R12, RZ ;  /* 0x0000000c05072227 */ /* 0x001fe200078e00ff */
[----:B------:R-:W-:-:S02]  /*1970*/  CS2R R142, SRZ ;  /* 0x00000000008e7805 */ /* 0x000fc4000001ff00 */
[----:B------:R-:W-:Y:S02]  /*1980*/  CS2R R140, SRZ ;  /* 0x00000000008c7805 */ /* 0x000fe4000001ff00 */
[----:B------:R-:W-:Y:S01]  /*1990*/  CS2R R138, SRZ ;  /* 0x00000000008a7805 */ /* 0x000fe2000001ff00 */
[----:B------:R-:W-:Y:S01]  /*19a0*/  IMAD.MOV.U32 R6, RZ, RZ, R5 ;  /* 0x000000ffff067224 */ /* 0x000fe200078e0005 */
[----:B-1----:R-:W-:Y:S01]  /*19b0*/  @P2 SHF.R.U32.HI R6, RZ, R14, R7 ;  /* 0x0000000eff062219 */ /* 0x002fe20000011607 */
[----:B------:R-:W-:Y:S01]  /*19c0*/  IMAD R9, R4, -0x2, R9 ;  /* 0xfffffffe04097824 */ /* 0x000fe200078e0209 */
[----:B------:R-:W0:Y:S01]  /*19d0*/  LDC R7, c[0x0][0x288] ;  /* 0x0000a200ff077b82 */ /* 0x000e220000000800 */
[C---:B------:R-:W-:Y:S01]  /*19e0*/  IMAD R11, R16.reuse, UR4, R11 ;  /* 0x00000004100b7c24 */ /* 0x040fe2000f8e020b */
[----:B------:R-:W-:Y:S01]  /*19f0*/  CS2R R136, SRZ ;  /* 0x0000000000887805 */ /* 0x000fe2000001ff00 */
[----:B------:R-:W1:Y:S01]  /*1a00*/  SHFL.IDX PT, R10, R6, RZ, 0x1c1f ;  /* 0x001c1fff060a7589 */ /* 0x000e6200000e0000 */
[----:B------:R-:W-:Y:S01]  /*1a10*/  IMAD R8, R16, UR4, R9 ;  /* 0x0000000410087c24 */ /* 0x000fe2000f8e0209 */
[----:B------:R-:W-:Y:S01]  /*1a20*/  CS2R R134, SRZ ;  /* 0x0000000000867805 */ /* 0x000fe2000001ff00 */
[----:B------:R-:W-:Y:S01]  /*1a30*/  IMAD R11, R4, -0x2, R11 ;  /* 0xfffffffe040b7824 */ /* 0x000fe200078e020b */
[----:B------:R-:W2:Y:S01]  /*1a40*/  SHFL.IDX PT, R6, R6, 0x1, 0x1c1f ;  /* 0x003c1f0006067f89 */ /* 0x000ea200000e0000 */
[----:B------:R-:W-:-:S02]  /*1a50*/  CS2R R132, SRZ ;  /* 0x0000000000847805 */ /* 0x000fc4000001ff00 */
[----:B------:R-:W-:Y:S02]  /*1a60*/  CS2R R130, SRZ ;  /* 0x0000000000827805 */ /* 0x000fe4000001ff00 */
[----:B------:R-:W-:Y:S01]  /*1a70*/  CS2R R128, SRZ ;  /* 0x0000000000807805 */ /* 0x000fe2000001ff00 */
[----:B0-----:R-:W-:-:S05]  /*1a80*/  IMAD.IADD R0, R8, 0x1, -R7 ;  /* 0x0000000108007824 */ /* 0x001fca00078e0a07 */
[----:B-1----:R-:W-:Y:S02]  /*1a90*/  VIADDMNMX R0, R10, R0, R11, PT ;  /* 0x000000000a007246 */ /* 0x002fe4000380010b */
[----:B--2---:R-:W-:Y:S02]  /*1aa0*/  IADD3 R8, R6, -R7, R8 ;  /* 0x8000000706087210 */ /* 0x004fe40007ffe008 */
[C---:B------:R-:W-:Y:S02]  /*1ab0*/  ISETP.GT.AND P3, PT, R0.reuse, RZ, PT ;  /* 0x000000ff0000720c */ /* 0x040fe40003f64270 */
[C---:B------:R-:W-:Y:S02]  /*1ac0*/  ISETP.GT.AND P4, PT, R0.reuse, 0x1, PT ;  /* 0x000000010000780c */ /* 0x040fe40003f84270 */
[----:B------:R-:W-:Y:S02]  /*1ad0*/  ISETP.GT.AND P5, PT, R0, 0x8, PT ;  /* 0x000000080000780c */ /* 0x000fe40003fa4270 */
[----:B------:R-:W-:Y:S01]  /*1ae0*/  VIMNMX R8, R11, R8, PT ;  /* 0x000000080b087248 */ /* 0x000fe20003fe0100 */
[----:B------:R-:W-:-:S02]  /*1af0*/  WARPGROUP.DEPBAR.LE gsb0, 0x0 ;  /* 0x00008000000079c5 */ /* 0x000fc40000010000 */
        /* <DEDUP_REMOVED lines=21> */
[----:B------:R-:W-:Y:S02]  /*1c50*/  FSEL R13, R24, -INF , P3 ;  /* 0xff800000180d7808 */ /* 0x000fe40001800000 */
[----:B------:R-:W-:Y:S02]  /*1c60*/  FSEL R25, R25, -INF , P4 ;  /* 0xff80000019197808 */ /* 0x000fe40002000000 */
[----:B------:R-:W-:Y:S02]  /*1c70*/  ISETP.GT.AND P3, PT, R0, 0x9, PT ;  /* 0x000000090000780c */ /* 0x000fe40003f64270 */
[----:B------:R-:W-:-:S02]  /*1c80*/  FSEL R15, R28, -INF , P5 ;  /* 0xff8000001c0f7808 */ /* 0x000fc40002800000 */
[----:B------:R-:W-:Y:S02]  /*1c90*/  FMNMX.FTZ R10, R13, R25, !PT ;  /* 0x000000190d0a7209 */ /* 0x000fe40007810000 */
[C---:B------:R-:W-:Y:S02]  /*1ca0*/  ISETP.GT.AND P4, PT, R0.reuse, 0x10, PT ;  /* 0x000000100000780c */ /* 0x040fe40003f84270 */
[----:B------:R-:W-:Y:S02]  /*1cb0*/  FSEL R29, R29, -INF , P3 ;  /* 0xff8000001d1d7808 */ /* 0x000fe40001800000 */
[----:B------:R-:W-:Y:S02]  /*1cc0*/  FMNMX.FTZ R10, R15, R10, !PT ;  /* 0x0000000a0f0a7209 */ /* 0x000fe40007810000 */
[----:B------:R-:W-:Y:S02]  /*1cd0*/  ISETP.GT.AND P3, PT, R0, 0x11, PT ;  /* 0x000000110000780c */ /* 0x000fe40003f64270 */
[----:B------:R-:W-:-:S02]  /*1ce0*/  FSEL R21, R32, -INF , P4 ;  /* 0xff80000020157808 */ /* 0x000fc40002000000 */
[----:B------:R-:W-:Y:S02]  /*1cf0*/  FMNMX.FTZ R10, R29, R10, !PT ;  /* 0x0000000a1d0a7209 */ /* 0x000fe40007810000 */
[C---:B------:R-:W-:Y:S02]  /*1d00*/  ISETP.GT.AND P4, PT, R0.reuse, 0x18, PT ;  /* 0x000000180000780c */ /* 0x040fe40003f84270 */
[----:B------:R-:W-:Y:S02]  /*1d10*/  FSEL R33, R33, -INF , P3 ;  /* 0xff80000021217808 */ /* 0x000fe40001800000 */
[----:B------:R-:W-:Y:S02]  /*1d20*/  FMNMX.FTZ R10, R21, R10, !PT ;  /* 0x0000000a150a7209 */ /* 0x000fe40007810000 */
[----:B------:R-:W-:Y:S02]  /*1d30*/  ISETP.GT.AND P3, PT, R0, 0x19, PT ;  /* 0x000000190000780c */ /* 0x000fe40003f64270 */
[----:B------:R-:W-:Y:S01]  /*1d40*/  FSEL R89, R36, -INF , P4 ;  /* 0xff80000024597808 */ /* 0x000fe20002000000 */
[----:B------:R-:W-:Y:S01]  /*1d50*/  IMAD.U32 R36, RZ, RZ, UR36 ;  /* 0x00000024ff247e24 */ /* 0x000fe2000f8e00ff */
[----:B------:R-:W-:-:S02]  /*1d60*/  FMNMX.FTZ R10, R33, R10, !PT ;  /* 0x0000000a210a7209 */ /* 0x000fc40007810000 */
[C---:B------:R-:W-:Y:S02]  /*1d70*/  ISETP.GT.AND P4, PT, R0.reuse, 0x20, PT ;  /* 0x000000200000780c */ /* 0x040fe40003f84270 */
[----:B------:R-:W-:Y:S02]  /*1d80*/  FSEL R37, R37, -INF , P3 ;  /* 0xff80000025257808 */ /* 0x000fe40001800000 */
[----:B------:R-:W-:Y:S02]  /*1d90*/  FMNMX.FTZ R10, R89, R10, !PT ;  /* 0x0000000a590a7209 */ /* 0x000fe40007810000 */
[----:B------:R-:W-:Y:S02]  /*1da0*/  ISETP.GT.AND P3, PT, R0, 0x21, PT ;  /* 0x000000210000780c */ /* 0x000fe40003f64270 */
[----:B------:R-:W-:Y:S02]  /*1db0*/  FSEL R91, R40, -INF , P4 ;  /* 0xff800000285b7808 */ /* 0x000fe40002000000 */
[----:B------:R-:W-:Y:S01]  /*1dc0*/  FMNMX.FTZ R10, R37, R10, !PT ;  /* 0x0000000a250a7209 */ /* 0x000fe20007810000 */
[----:B------:R-:W0:Y:S01]  /*1dd0*/  @P2 LDC R40, c[0x0][0x44c] ;  /* 0x00011300ff282b82 */ /* 0x000e220000000800 */
        /* <DEDUP_REMOVED lines=11> */
[----:B------:R-:W-:Y:S01]  /*1e90*/  FMNMX.FTZ R10, R45, R10, !PT ;  /* 0x0000000a2d0a7209 */ /* 0x000fe20007810000 */
[----:B0-----:R-:W-:Y:S01]  /*1ea0*/  @P2 IMAD.HI.U32 R40, R23, R40, RZ ;  /* 0x0000002817282227 */ /* 0x001fe200078e00ff */
        /* <DEDUP_REMOVED lines=51> */
[----:B------:R-:W-:Y:S01]  /*21e0*/  ISETP.GT.AND P3, PT, R0, 0x79, PT ;  /* 0x000000790000780c */ /* 0x000fe20003f64270 */
[----:B------:R-:W-:Y:S01]  /*21f0*/  IMAD.U32 R0, RZ, RZ, UR5 ;  /* 0x00000005ff007e24 */ /* 0x000fe2000f8e00ff */
[----:B------:R-:W-:Y:S02]  /*2200*/  FSEL R113, R84, -INF , P4 ;  /* 0xff80000054717808 */ /* 0x000fe40002000000 */
[----:B------:R-:W-:Y:S02]  /*2210*/  FMNMX.FTZ R10, R81, R10, !PT ;  /* 0x0000000a510a7209 */ /* 0x000fe40007810000 */
[----:B------:R-:W-:-:S02]  /*2220*/  FSEL R85, R85, -INF , P3 ;  /* 0xff80000055557808 */ /* 0x000fc40001800000 */
[----:B------:R-:W-:Y:S02]  /*2230*/  FMNMX.FTZ R10, R113, R10, !PT ;  /* 0x0000000a710a7209 */ /* 0x000fe40007810000 */
[C---:B------:R-:W-:Y:S02]  /*2240*/  ISETP.GT.AND P4, PT, R8.reuse, 0x1, PT ;  /* 0x000000010800780c */ /* 0x040fe40003f84270 */
[----:B------:R-:W-:Y:S02]  /*2250*/  FMNMX.FTZ R10, R85, R10, !PT ;  /* 0x0000000a550a7209 */ /* 0x000fe40007810000 */
[----:B------:R-:W-:Y:S02]  /*2260*/  ISETP.GT.AND P5, PT, R8, 0x8, PT ;  /* 0x000000080800780c */ /* 0x000fe40003fa4270 */
[----:B------:R-:W-:Y:S01]  /*2270*/  FSEL R6, R27, -INF , P4 ;  /* 0xff8000001b067808 */ /* 0x000fe20002000000 */
[----:B------:R-:W0:Y:S01]  /*2280*/  SHFL.BFLY PT, R9, R10, 0x2, 0x1f ;  /* 0x0c401f000a097f89 */ /* 0x000e2200000e0000 */
[----:B------:R-:W-:-:S02]  /*2290*/  FSEL R117, R30, -INF , P5 ;  /* 0xff8000001e757808 */ /* 0x000fc40002800000 */
[----:B------:R-:W-:-:S04]  /*22a0*/  ISETP.GT.AND P4, PT, R8, 0x10, PT ;  /* 0x000000100800780c */ /* 0x000fc80003f84270 */
[----:B------:R-:W-:Y:S02]  /*22b0*/  FSEL R121, R34, -INF , P4 ;  /* 0xff80000022797808 */ /* 0x000fe40002000000 */
[----:B------:R-:W-:-:S04]  /*22c0*/  ISETP.GT.AND P4, PT, R8, 0x18, PT ;  /* 0x000000180800780c */ /* 0x000fc80003f84270 */
[----:B------:R-:W-:Y:S02]  /*22d0*/  FSEL R125, R38, -INF , P4 ;  /* 0xff800000267d7808 */ /* 0x000fe40002000000 */
[----:B------:R-:W-:-:S04]  /*22e0*/  ISETP.GT.AND P4, PT, R8, 0x20, PT ;  /* 0x000000200800780c */ /* 0x000fc80003f84270 */
[----:B------:R-:W-:Y:S01]  /*22f0*/  FSEL R127, R42, -INF , P4 ;  /* 0xff8000002a7f7808 */ /* 0x000fe20002000000 */
[----:B------:R-:W-:Y:S01]  /*2300*/  IMAD R42, R16, UR4, -R7 ;  /* 0x00000004102a7c24 */ /* 0x000fe2000f8e0a07 */
[----:B------:R-:W-:Y:S01]  /*2310*/  ISETP.GT.AND P4, PT, R8, 0x28, PT ;  /* 0x000000280800780c */ /* 0x000fe20003f84270 */
[----:B------:R-:W-:Y:S01]  /*2320*/  UMOV UR4, URZ ;  /* 0x0000003f00047c82 */ /* 0x000fe20008000000 */
[----:B0-----:R-:W-:-:S05]  /*2330*/  FMNMX.FTZ R12, R10, R9, !PT ;  /* 0x000000090a0c7209 */ /* 0x001fca0007810000 */
[----:B------:R-:W0:Y:S02]  /*2340*/  SHFL.BFLY PT, R9, R12, 0x1, 0x1f ;  /* 0x0c201f000c097f89 */ /* 0x000e2400000e0000 */
[----:B0-----:R-:W-:-:S04]  /*2350*/  FMNMX.FTZ R9, R12, R9, !PT ;  /* 0x000000090c097209 */ /* 0x001fc80007810000 */
[C---:B------:R-:W-:Y:S01]  /*2360*/  FSETP.NEU.FTZ.AND P3, PT, R9.reuse, -INF , PT ;  /* 0xff8000000900780b */ /* 0x040fe20003f7d000 */
[----:B------:R-:W-:-:S05]  /*2370*/  FMUL.FTZ R14, R9, R0 ;  /* 0x00000000090e7220 */ /* 0x000fca0000410000 */
[----:B------:R-:W-:Y:S02]  /*2380*/  FSEL R14, R14, RZ, P3 ;  /* 0x000000ff0e0e7208 */ /* 0x000fe40001800000 */
[----:B------:R-:W-:-:S03]  /*2390*/  ISETP.GT.AND P3, PT, R8, RZ, PT ;  /* 0x000000ff0800720c */ /* 0x000fc60003f64270 */
        /* <DEDUP_REMOVED lines=8> */
[--C-:B------:R-:W-:Y:S01]  /*2420*/  FFMA.FTZ R172, R91, R0, -R14.reuse ;  /* 0x000000005bac7223 */ /* 0x100fe2000001080e */
[----:B------:R-:W-:Y:S01]  /*2430*/  FMNMX.FTZ R10, R117, R10, !PT ;  /* 0x0000000a750a7209 */ /* 0x000fe20007810000 */
        /* <DEDUP_REMOVED lines=26> */
[-CC-:B------:R-:W-:Y:S01]  /*25e0*/  FFMA.FTZ R35, R57, R0.reuse, -R14.reuse ;  /* 0x0000000039237223 */ /* 0x180fe2000001080e */
[----:B------:R-:W-:Y:S01]  /*25f0*/  FSEL R89, R46, -INF , P4 ;  /* 0xff8000002e597808 */ /* 0x000fe20002000000 */
[--C-:B------:R-:W-:Y:S01]  /*2600*/  FFMA.FTZ R154, R101, R0, -R14.reuse ;  /* 0x00000000659a7223 */ /* 0x100fe2000001080e */
[----:B------:R-:W-:Y:S01]  /*2610*/  FMNMX.FTZ R10, R43, R10, !PT ;  /* 0x0000000a2b0a7209 */ /* 0x000fe20007810000 */
[-CC-:B------:R-:W-:Y:S01]  /*2620*/  FFMA.FTZ R61, R61, R0.reuse, -R14.reuse ;  /* 0x000000003d3d7223 */ /* 0x180fe2000001080e */
[C---:B------:R-:W-:Y:S01]  /*2630*/  ISETP.GT.AND P4, PT, R8.reuse, 0x30, PT ;  /* 0x000000300800780c */ /* 0x040fe20003f84270 */
[----:B------:R-:W0:Y:S01]  /*2640*/  MUFU.EX2 R13, R13 ;  /* 0x0000000d000d7308 */ /* 0x000e220000000800 */
[----:B------:R-:W-:Y:S01]  /*2650*/  FSEL R47, R47, -INF , P3 ;  /* 0xff8000002f2f7808 */ /* 0x000fe20001800000 */
[--C-:B------:R-:W-:Y:S01]  /*2660*/  FFMA.FTZ R103, R103, R0, -R14.reuse ;  /* 0x0000000067677223 */ /* 0x100fe2000001080e */
[----:B------:R-:W-:Y:S01]  /*2670*/  FMNMX.FTZ R10, R89, R10, !PT ;  /* 0x0000000a590a7209 */ /* 0x000fe20007810000 */
[-CC-:B------:R-:W-:Y:S01]  /*2680*/  FFMA.FTZ R65, R65, R0.reuse, -R14.reuse ;  /* 0x0000000041417223 */ /* 0x180fe2000001080e */
[----:B------:R-:W-:Y:S01]  /*2690*/  ISETP.GT.AND P3, PT, R8, 0x31, PT ;  /* 0x000000310800780c */ /* 0x000fe20003f64270 */
[--C-:B------:R-:W-:Y:S01]  /*26a0*/  FFMA.FTZ R105, R105, R0, -R14.reuse ;  /* 0x0000000069697223 */ /* 0x100fe2000001080e */
[----:B------:R-:W-:Y:S01]  /*26b0*/  FSEL R37, R50, -INF , P4 ;  /* 0xff80000032257808 */ /* 0x000fe20002000000 */
[----:B------:R-:W1:Y:S01]  /*26c0*/  MUFU.EX2 R182, R182 ;  /* 0x000000b600b67308 */ /* 0x000e620000000800 */
[----:B------:R-:W-:Y:S01]  /*26d0*/  FMNMX.FTZ R10, R47, R10, !PT ;  /* 0x0000000a2f0a7209 */ /* 0x000fe20007810000 */
[-CC-:B------:R-:W-:Y:S01]  /*26e0*/  FFMA.FTZ R69, R69, R0.reuse, -R14.reuse ;  /* 0x0000000045457223 */ /* 0x180fe2000001080e */
[C---:B------:R-:W-:Y:S01]  /*26f0*/  ISETP.GT.AND P4, PT, R8.reuse, 0x38, PT ;  /* 0x000000380800780c */ /* 0x040fe20003f84270 */
[-CC-:B------:R-:W-:Y:S01]  /*2700*/  FFMA.FTZ R107, R107, R0.reuse, -R14.reuse ;  /* 0x000000006b6b7223 */ /* 0x180fe2000001080e */
[----:B------:R-:W-:Y:S01]  /*2710*/  FSEL R51, R51, -INF , P3 ;  /* 0xff80000033337808 */ /* 0x000fe20001800000 */
[--C-:B------:R-:W-:Y:S01]  /*2720*/  FFMA.FTZ R73, R73, R0, -R14.reuse ;  /* 0x0000000049497223 */ /* 0x100fe2000001080e */
[----:B------:R-:W-:Y:S01]  /*2730*/  FMNMX.FTZ R10, R37, R10, !PT ;  /* 0x0000000a250a7209 */ /* 0x000fe20007810000 */
[----:B------:R-:W2:Y:S01]  /*2740*/  MUFU.EX2 R15, R15 ;  /* 0x0000000f000f7308 */ /* 0x000ea20000000800 */
[----:B------:R-:W-:Y:S01]  /*2750*/  ISETP.GT.AND P3, PT, R8, 0x39, PT ;  /* 0x000000390800780c */ /* 0x000fe20003f64270 */
[-CC-:B------:R-:W-:Y:S01]  /*2760*/  FFMA.FTZ R109, R109, R0.reuse, -R14.reuse ;  /* 0x000000006d6d7223 */ /* 0x180fe2000001080e */
[----:B------:R-:W-:Y:S01]  /*2770*/  FSEL R91, R54, -INF , P4 ;  /* 0xff800000365b7808 */ /* 0x000fe20002000000 */
[--C-:B------:R-:W-:Y:S01]  /*2780*/  FFMA.FTZ R77, R77, R0, -R14.reuse ;  /* 0x000000004d4d7223 */ /* 0x100fe2000001080e */
[----:B------:R-:W-:Y:S01]  /*2790*/  FMNMX.FTZ R10, R51, R10, !PT ;  /* 0x0000000a330a7209 */ /* 0x000fe20007810000 */
[-CC-:B------:R-:W-:Y:S01]  /*27a0*/  FFMA.FTZ R111, R111, R0.reuse, -R14.reuse ;  /* 0x000000006f6f7223 */ /* 0x180fe2000001080e */
[C---:B------:R-:W-:Y:S01]  /*27b0*/  ISETP.GT.AND P4, PT, R8.reuse, 0x40, PT ;  /* 0x000000400800780c */ /* 0x040fe20003f84270 */
[----:B------:R-:W3:Y:S01]  /*27c0*/  MUFU.EX2 R176, R176 ;  /* 0x000000b000b07308 */ /* 0x000ee20000000800 */
[----:B------:R-:W-:Y:S01]  /*27d0*/  FSEL R55, R55, -INF , P3 ;  /* 0xff80000037377808 */ /* 0x000fe20001800000 */
[--C-:B------:R-:W-:Y:S01]  /*27e0*/  FFMA.FTZ R81, R81, R0, -R14.reuse ;  /* 0x0000000051517223 */ /* 0x100fe2000001080e */
[----:B------:R-:W-:Y:S01]  /*27f0*/  FMNMX.FTZ R10, R91, R10, !PT ;  /* 0x0000000a5b0a7209 */ /* 0x000fe20007810000 */
[-CC-:B------:R-:W-:Y:S01]  /*2800*/  FFMA.FTZ R113, R113, R0.reuse, -R14.reuse ;  /* 0x0000000071717223 */ /* 0x180fe2000001080e */
[----:B------:R-:W-:Y:S01]  /*2810*/  ISETP.GT.AND P3, PT, R8, 0x41, PT ;  /* 0x000000410800780c */ /* 0x000fe20003f64270 */
[----:B------:R-:W-:Y:S01]  /*2820*/  FFMA.FTZ R14, R85, R0, -R14 ;  /* 0x00000000550e7223 */ /* 0x000fe2000001080e */
[----:B------:R-:W-:Y:S01]  /*2830*/  FSEL R41, R58, -INF , P4 ;  /* 0xff8000003a297808 */ /* 0x000fe20002000000 */
[----:B------:R-:W4:Y:S01]  /*2840*/  MUFU.EX2 R21, R21 ;  /* 0x0000001500157308 */ /* 0x000f220000000800 */
[----:B------:R-:W-:-:S02]  /*2850*/  FMNMX.FTZ R10, R55, R10, !PT ;  /* 0x0000000a370a7209 */ /* 0x000fc40007810000 */
[----:B------:R-:W-:Y:S02]  /*2860*/  CS2R R100, SRZ ;  /* 0x0000000000647805 */ /* 0x000fe4000001ff00 */
[C---:B------:R-:W-:Y:S02]  /*2870*/  ISETP.GT.AND P4, PT, R8.reuse, 0x48, PT ;  /* 0x000000480800780c */ /* 0x040fe40003f84270 */
[----:B------:R-:W-:Y:S02]  /*2880*/  FSEL R59, R59, -INF , P3 ;  /* 0xff8000003b3b7808 */ /* 0x000fe40001800000 */
[----:B------:R-:W-:Y:S01]  /*2890*/  FMNMX.FTZ R10, R41, R10, !PT ;  /* 0x0000000a290a7209 */ /* 0x000fe20007810000 */
[----:B------:R-:W5:Y:S01]  /*28a0*/  MUFU.EX2 R178, R178 ;  /* 0x000000b200b27308 */ /* 0x000f620000000800 */
[----:B------:R-:W-:Y:S02]  /*28b0*/  ISETP.GT.AND P3, PT, R8, 0x49, PT ;  /* 0x000000490800780c */ /* 0x000fe40003f64270 */
[----:B------:R-:W-:-:S02]  /*28c0*/  FSEL R93, R62, -INF , P4 ;  /* 0xff8000003e5d7808 */ /* 0x000fc40002000000 */
[----:B------:R-:W-:Y:S02]  /*28d0*/  FMNMX.FTZ R10, R59, R10, !PT ;  /* 0x0000000a3b0a7209 */ /* 0x000fe40007810000 */
[C---:B------:R-:W-:Y:S01]  /*28e0*/  ISETP.GT.AND P4, PT, R8.reuse, 0x50, PT ;  /* 0x000000500800780c */ /* 0x040fe20003f84270 */
        /* <DEDUP_REMOVED lines=9> */
[----:B------:R-:W-:Y:S01]  /*2980*/  FMNMX.FTZ R10, R45, R10, !PT ;  /* 0x0000000a2d0a7209 */ /* 0x000fe20007810000 */
[----:B------:R-:W-:Y:S01]  /*2990*/  MUFU.EX2 R27, R27 ;  /* 0x0000001b001b7308 */ /* 0x000fe20000000800 */
[----:B------:R-:W-:Y:S02]  /*29a0*/  ISETP.GT.AND P3, PT, R8, 0x59, PT ;  /* 0x000000590800780c */ /* 0x000fe40003f64270 */
[----:B------:R-:W-:Y:S02]  /*29b0*/  FSEL R95, R70, -INF , P4 ;  /* 0xff800000465f7808 */ /* 0x000fe40002000000 */
[----:B------:R-:W-:-:S02]  /*29c0*/  FMNMX.FTZ R10, R67, R10, !PT ;  /* 0x0000000a430a7209 */ /* 0x000fc40007810000 */
        /* <DEDUP_REMOVED lines=30> */
[----:B------:R-:W-:Y:S01]  /*2bb0*/  FSEL R87, R87, -INF , P3 ;  /* 0xff80000057577808 */ /* 0x000fe20001800000 */
        /* <DEDUP_REMOVED lines=32> */
[----:B0-----:R-:W-:Y:S01]  /*2dc0*/  FADD.FTZ R39, R180, R13 ;  /* 0x0000000db4277221 */ /* 0x001fe20000010000 */
[-CC-:B------:R-:W-:Y:S01]  /*2dd0*/  FFMA.FTZ R89, R89, R0.reuse, -R8.reuse ;  /* 0x0000000059597223 */ /* 0x180fe20000010808 */
[-CC-:B------:R-:W-:Y:S01]  /*2de0*/  FFMA.FTZ R37, R37, R0.reuse, -R8.reuse ;  /* 0x0000000025257223 */ /* 0x180fe20000010808 */
[-CC-:B------:R-:W-:Y:S01]  /*2df0*/  FFMA.FTZ R51, R51, R0.reuse, -R8.reuse ;  /* 0x0000000033337223 */ /* 0x180fe20000010808 */
[-CC-:B------:R-:W-:Y:S01]  /*2e00*/  FFMA.FTZ R91, R91, R0.reuse, -R8.reuse ;  /* 0x000000005b5b7223 */ /* 0x180fe20000010808 */
[-CC-:B------:R-:W-:Y:S01]  /*2e10*/  FFMA.FTZ R55, R55, R0.reuse, -R8.reuse ;  /* 0x0000000037377223 */ /* 0x180fe20000010808 */
[-CC-:B------:R-:W-:Y:S01]  /*2e20*/  FFMA.FTZ R41, R41, R0.reuse, -R8.reuse ;  /* 0x0000000029297223 */ /* 0x180fe20000010808 */
[----:B------:R-:W0:Y:S01]  /*2e30*/  MUFU.EX2 R115, R115 ;  /* 0x0000007300737308 */ /* 0x000e220000000800 */
[----:B-1----:R-:W-:Y:S01]  /*2e40*/  FADD.FTZ R6, R182, R39 ;  /* 0x00000027b6067221 */ /* 0x002fe20000010000 */
[-CC-:B------:R-:W-:Y:S01]  /*2e50*/  FFMA.FTZ R59, R59, R0.reuse, -R8.reuse ;  /* 0x000000003b3b7223 */ /* 0x180fe20000010808 */
[-CC-:B------:R-:W-:Y:S01]  /*2e60*/  FFMA.FTZ R93, R93, R0.reuse, -R8.reuse ;  /* 0x000000005d5d7223 */ /* 0x180fe20000010808 */
[-C--:B------:R-:W-:Y:S01]  /*2e70*/  FFMA.FTZ R63, R63, R0.reuse, -R8 ;  /* 0x000000003f3f7223 */ /* 0x080fe20000010808 */
[----:B--2---:R-:W-:Y:S01]  /*2e80*/  FADD.FTZ R39, R15, R6 ;  /* 0x000000060f277221 */ /* 0x004fe20000010000 */
[-CC-:B------:R-:W-:Y:S01]  /*2e90*/  FFMA.FTZ R45, R45, R0.reuse, -R8.reuse ;  /* 0x000000002d2d7223 */ /* 0x180fe20000010808 */
[-CC-:B------:R-:W-:Y:S01]  /*2ea0*/  FFMA.FTZ R67, R67, R0.reuse, -R8.reuse ;  /* 0x0000000043437223 */ /* 0x180fe20000010808 */
[----:B------:R-:W1:Y:S01]  /*2eb0*/  MUFU.EX2 R117, R117 ;  /* 0x0000007500757308 */ /* 0x000e620000000800 */
[----:B---3--:R-:W-:Y:S01]  /*2ec0*/  FADD.FTZ R6, R176, R39 ;  /* 0x00000027b0067221 */ /* 0x008fe20000010000 */
[--C-:B------:R-:W-:Y:S01]  /*2ed0*/  FFMA.FTZ R95, R95, R0, -R8.reuse ;  /* 0x000000005f5f7223 */ /* 0x100fe20000010808 */
[----:B------:R-:W-:Y:S01]  /*2ee0*/  F2FP.BF16.F32.PACK_AB R180, R13, R180 ;  /* 0x000000b40db4723e */ /* 0x000fe200000010ff */
[----:B------:R-:W-:Y:S01]  /*2ef0*/  FFMA.FTZ R71, R71, R0, -R8 ;  /* 0x0000000047477223 */ /* 0x000fe20000010808 */
[----:B----4-:R-:W-:Y:S01]  /*2f00*/  FADD.FTZ R39, R21, R6 ;  /* 0x0000000615277221 */ /* 0x010fe20000010000 */
[----:B------:R-:W-:-:S02]  /*2f10*/  @!P1 VIADD R6, R36, 0x28840 ;  /* 0x0002884024069836 */ /* 0x000fc40000000000 */
[-C--:B------:R-:W-:Y:S01]  /*2f20*/  FFMA.FTZ R49, R49, R0.reuse, -R8 ;  /* 0x0000000031317223 */ /* 0x080fe20000010808 */
[----:B------:R2:W3:Y:S01]  /*2f30*/  MUFU.EX2 R12, R119 ;  /* 0x00000077000c7308 */ /* 0x0004e20000000800 */
[----:B-----5:R-:W-:Y:S01]  /*2f40*/  FADD.FTZ R38, R178, R39 ;  /* 0x00000027b2267221 */ /* 0x020fe20000010000 */
[----:B0-----:R-:W-:Y:S01]  /*2f50*/  FADD.FTZ R36, R115, R10 ;  /* 0x0000000a73247221 */ /* 0x001fe20000010000 */
[----:B------:R-:W-:Y:S01]  /*2f60*/  @!P1 PRMT R6, RZ, 0x654, R6 ;  /* 0x00000654ff069816 */ /* 0x000fe20000000006 */
[-CC-:B------:R-:W-:Y:S01]  /*2f70*/  FFMA.FTZ R75, R75, R0.reuse, -R8.reuse ;  /* 0x000000004b4b7223 */ /* 0x180fe20000010808 */
[-CC-:B------:R-:W-:Y:S01]  /*2f80*/  FFMA.FTZ R97, R97, R0.reuse, -R8.reuse ;  /* 0x0000000061617223 */ /* 0x180fe20000010808 */
[-C--:B------:R-:W-:Y:S01]  /*2f90*/  FFMA.FTZ R79, R79, R0.reuse, -R8 ;  /* 0x000000004f4f7223 */ /* 0x080fe20000010808 */
[----:B------:R3:W-:Y:S01]  /*2fa0*/  @!P1 SYNCS.ARRIVE.TRANS64.RED.A1T0 RZ, [R6+URZ], RZ ;  /* 0x000000ff06ff99a7 */ /* 0x0007e2000810043f */
[----:B------:R-:W0:Y:S01]  /*2fb0*/  MUFU.EX2 R121, R121 ;  /* 0x0000007900797308 */ /* 0x000e220000000800 */
[----:B-1----:R-:W-:Y:S01]  /*2fc0*/  FADD.FTZ R39, R117, R36 ;  /* 0x0000002475277221 */ /* 0x002fe20000010000 */
[-CC-:B------:R-:W-:Y:S01]  /*2fd0*/  FFMA.FTZ R53, R53, R0.reuse, -R8.reuse ;  /* 0x0000000035357223 */ /* 0x180fe20000010808 */
[-CC-:B------:R-:W-:Y:S01]  /*2fe0*/  FFMA.FTZ R83, R83, R0.reuse, -R8.reuse ;  /* 0x0000000053537223 */ /* 0x180fe20000010808 */
[-CC-:B------:R-:W-:Y:S01]  /*2ff0*/  FFMA.FTZ R99, R99, R0.reuse, -R8.reuse ;  /* 0x0000000063637223 */ /* 0x180fe20000010808 */
[----:B------:R-:W-:Y:S01]  /*3000*/  FFMA.FTZ R87, R87, R0, -R8 ;  /* 0x0000000057577223 */ /* 0x000fe20000010808 */
[----:B------:R-:W-:-:S02]  /*3010*/  F2FP.BF16.F32.PACK_AB R181, R10, R115 ;  /* 0x000000730ab5723e */ /* 0x000fc400000010ff */
[----:B--2---:R-:W-:Y:S01]  /*3020*/  CS2R R118, SRZ ;  /* 0x0000000000767805 */ /* 0x004fe2000001ff00 */
[----:B------:R1:W-:Y:S01]  /*3030*/  MUFU.EX2 R28, R47 ;  /* 0x0000002f001c7308 */ /* 0x0003e20000000800 */
[C---:B---3--:R-:W-:Y:S01]  /*3040*/  FADD.FTZ R6, R12.reuse, R39 ;  /* 0x000000270c067221 */ /* 0x048fe20000010000 */
[----:B------:R-:W-:Y:S02]  /*3050*/  F2FP.BF16.F32.PACK_AB R183, R12, R117 ;  /* 0x000000750cb7723e */ /* 0x000fe400000010ff */
[----:B------:R-:W-:Y:S02]  /*3060*/  CS2R R116, SRZ ;  /* 0x0000000000747805 */ /* 0x000fe4000001ff00 */
[----:B------:R-:W-:Y:S02]  /*3070*/  F2FP.BF16.F32.PACK_AB R182, R15, R182 ;  /* 0x000000b60fb6723e */ /* 0x000fe400000010ff */
[----:B------:R-:W-:Y:S02]  /*3080*/  CS2R R114, SRZ ;  /* 0x0000000000727805 */ /* 0x000fe4000001ff00 */
[----:B------:R-:W-:Y:S01]  /*3090*/  F2FP.BF16.F32.PACK_AB R176, R21, R176 ;  /* 0x000000b015b0723e */ /* 0x000fe200000010ff */
[----:B------:R2:W3:Y:S01]  /*30a0*/  MUFU.EX2 R20, R123 ;  /* 0x0000007b00147308 */ /* 0x0004e20000000800 */
[----:B-1----:R-:W1:Y:S01]  /*30b0*/  @P2 LDC R47, c[0x0][0x450] ;  /* 0x00011400ff2f2b82 */ /* 0x002e620000000800 */
[----:B0-----:R-:W-:Y:S01]  /*30c0*/  FADD.FTZ R39, R121, R6 ;  /* 0x0000000679277221 */ /* 0x001fe20000010000 */
[----:B------:R-:W-:-:S05]  /*30d0*/  F2FP.BF16.F32.PACK_AB R178, R25, R178 ;  /* 0x000000b219b2723e */ /* 0x000fca00000010ff */
[----:B------:R0:W-:Y:S01]  /*30e0*/  MUFU.EX2 R26, R43 ;  /* 0x0000002b001a7308 */ /* 0x0001e20000000800 */
[----:B--2---:R-:W-:-:S07]  /*30f0*/  CS2R R122, SRZ ;  /* 0x00000000007a7805 */ /* 0x004fce000001ff00 */
[----:B------:R-:W2:Y:S01]  /*3100*/  MUFU.EX2 R125, R125 ;  /* 0x0000007d007d7308 */ /* 0x000ea20000000800 */
[----:B0-----:R-:W-:Y:S01]  /*3110*/  FADD.FTZ R43, R25, R38 ;  /* 0x00000026192b7221 */ /* 0x001fe20000010000 */
[C---:B---3--:R-:W-:Y:S01]  /*3120*/  FADD.FTZ R6, R20.reuse, R39 ;  /* 0x0000002714067221 */ /* 0x048fe20000010000 */
[----:B------:R-:W-:Y:S02]  /*3130*/  F2FP.BF16.F32.PACK_AB R177, R20, R121 ;  /* 0x0000007914b1723e */ /* 0x000fe400000010ff */
[----:B------:R-:W-:Y:S01]  /*3140*/  CS2R R120, SRZ ;  /* 0x0000000000787805 */ /* 0x000fe2000001ff00 */
[----:B------:R-:W-:Y:S01]  /*3150*/  FADD.FTZ R38, R172, R43 ;  /* 0x0000002bac267221 */ /* 0x000fe20000010000 */
[C---:B------:R-:W-:Y:S01]  /*3160*/  F2FP.BF16.F32.PACK_AB R172, R27.reuse, R172 ;  /* 0x000000ac1bac723e */ /* 0x040fe200000010ff */
[----:B------:R-:W0:Y:S02]  /*3170*/  MUFU.EX2 R127, R127 ;  /* 0x0000007f007f7308 */ /* 0x000e240000000800 */
[----:B------:R-:W-:Y:S01]  /*3180*/  FADD.FTZ R43, R27, R38 ;  /* 0x000000261b2b7221 */ /* 0x000fe20000010000 */
[----:B-1----:R-:W-:-:S03]  /*3190*/  @P2 SHF.R.U32.HI R23, RZ, R47, R40 ;  /* 0x0000002fff172219 */ /* 0x002fc60000011628 */
[----:B------:R-:W-:Y:S01]  /*31a0*/  FADD.FTZ R38, R174, R43 ;  /* 0x0000002bae267221 */ /* 0x000fe20000010000 */
[C---:B------:R-:W-:Y:S01]  /*31b0*/  F2FP.BF16.F32.PACK_AB R174, R29.reuse, R174 ;  /* 0x000000ae1dae723e */ /* 0x040fe200000010ff */
[----:B------:R-:W1:Y:S02]  /*31c0*/  MUFU.EX2 R89, R89 ;  /* 0x0000005900597308 */ /* 0x000e640000000800 */
[----:B------:R-:W-:Y:S01]  /*31d0*/  FADD.FTZ R39, R29, R38 ;  /* 0x000000261d277221 */ /* 0x000fe20000010000 */
[----:B--2---:R-:W-:Y:S01]  /*31e0*/  FADD.FTZ R7, R125, R6 ;  /* 0x000000067d077221 */ /* 0x004fe20000010000 */
[----:B------:R-:W-:Y:S02]  /*31f0*/  F2FP.BF16.F32.PACK_AB R179, R24, R125 ;  /* 0x0000007d18b3723e */ /* 0x000fe400000010ff */
[----:B------:R-:W-:Y:S01]  /*3200*/  CS2R R124, SRZ ;  /* 0x00000000007c7805 */ /* 0x000fe2000001ff00 */
[----:B------:R-:W-:Y:S01]  /*3210*/  FADD.FTZ R40, R168, R39 ;  /* 0x00000027a8287221 */ /* 0x000fe20000010000 */
[----:B------:R-:W-:Y:S01]  /*3220*/  FADD.FTZ R6, R24, R7 ;  /* 0x0000000718067221 */ /* 0x000fe20000010000 */
[----:B------:R-:W-:Y:S01]  /*3230*/  IMAD.IADD R39, R42, 0x1, R23 ;  /* 0x000000012a277824 */ /* 0x000fe200078e0217 */
[----:B------:R-:W2:Y:S01]  /*3240*/  MUFU.EX2 R37, R37 ;  /* 0x0000002500257308 */ /* 0x000ea20000000800 */
[----:B------:R-:W-:Y:S01]  /*3250*/  FADD.FTZ R23, R31, R40 ;  /* 0x000000281f177221 */ /* 0x000fe20000010000 */
[----:B0-----:R-:W-:Y:S01]  /*3260*/  FADD.FTZ R7, R127, R6 ;  /* 0x000000067f077221 */ /* 0x001fe20000010000 */
[----:B------:R-:W-:-:S02]  /*3270*/  F2FP.BF16.F32.PACK_AB R173, R26, R127 ;  /* 0x0000007f1aad723e */ /* 0x000fc400000010ff */
[----:B------:R-:W-:Y:S01]  /*3280*/  CS2R R126, SRZ ;  /* 0x00000000007e7805 */ /* 0x000fe2000001ff00 */
[----:B------:R-:W-:Y:S01]  /*3290*/  FADD.FTZ R40, R170, R23 ;  /* 0x00000017aa287221 */ /* 0x000fe20000010000 */
[----:B------:R-:W-:Y:S01]  /*32a0*/  FADD.FTZ R6, R26, R7 ;  /* 0x000000071a067221 */ /* 0x000fe20000010000 */
[----:B------:R-:W-:Y:S01]  /*32b0*/  SHF.R.S32.HI R44, RZ, 0x1f, R39 ;  /* 0x0000001fff2c7819 */ /* 0x000fe20000011427 */
[----:B------:R-:W0:Y:S01]  /*32c0*/  MUFU.EX2 R30, R51 ;  /* 0x00000033001e7308 */ /* 0x000e220000000800 */
[----:B------:R-:W-:Y:S01]  /*32d0*/  FADD.FTZ R23, R33, R40 ;  /* 0x0000002821177221 */ /* 0x000fe20000010000 */
[----:B-1----:R-:W-:Y:S01]  /*32e0*/  FADD.FTZ R7, R89, R6 ;  /* 0x0000000659077221 */ /* 0x002fe20000010000 */
[----:B------:R-:W-:Y:S02]  /*32f0*/  LEA.HI R39, R44, R39, RZ, 0x7 ;  /* 0x000000272c277211 */ /* 0x000fe400078f38ff */
[----:B------:R-:W-:Y:S01]  /*3300*/  FADD.FTZ R42, R152, R23 ;  /* 0x00000017982a7221 */ /* 0x000fe20000010000 */
[C---:B------:R-:W-:Y:S01]  /*3310*/  FADD.FTZ R6, R28.reuse, R7 ;  /* 0x000000071c067221 */ /* 0x040fe20000010000 */
[----:B------:R-:W-:Y:S01]  /*3320*/  F2FP.BF16.F32.PACK_AB R175, R28, R89 ;  /* 0x000000591caf723e */ /* 0x000fe200000010ff */
[----:B------:R-:W1:Y:S01]  /*3330*/  MUFU.EX2 R91, R91 ;  /* 0x0000005b005b7308 */ /* 0x000e620000000800 */
[----:B------:R-:W-:Y:S01]  /*3340*/  FADD.FTZ R23, R35, R42 ;  /* 0x0000002a23177221 */ /* 0x000fe20000010000 */
[----:B--2---:R-:W-:Y:S01]  /*3350*/  FADD.FTZ R7, R37, R6 ;  /* 0x0000000625077221 */ /* 0x004fe20000010000 */
[----:B------:R-:W-:-:S02]  /*3360*/  F2FP.BF16.F32.PACK_AB R168, R31, R168 ;  /* 0x000000a81fa8723e */ /* 0x000fc400000010ff */
[----:B------:R-:W-:Y:S01]  /*3370*/  CS2R R88, SRZ ;  /* 0x0000000000587805 */ /* 0x000fe2000001ff00 */
[----:B------:R-:W-:Y:S01]  /*3380*/  FADD.FTZ R42, R154, R23 ;  /* 0x000000179a2a7221 */ /* 0x000fe20000010000 */
[----:B------:R-:W-:Y:S01]  /*3390*/  F2FP.BF16.F32.PACK_AB R170, R33, R170 ;  /* 0x000000aa21aa723e */ /* 0x000fe200000010ff */
[----:B------:R-:W2:Y:S01]  /*33a0*/  MUFU.EX2 R32, R55 ;  /* 0x0000003700207308 */ /* 0x000ea20000000800 */
[C---:B0-----:R-:W-:Y:S01]  /*33b0*/  FADD.FTZ R6, R30.reuse, R7 ;  /* 0x000000071e067221 */ /* 0x041fe20000010000 */
[----:B------:R-:W-:Y:S01]  /*33c0*/  FADD.FTZ R42, R61, R42 ;  /* 0x0000002a3d2a7221 */ /* 0x000fe20000010000 */
[----:B------:R-:W-:Y:S02]  /*33d0*/  F2FP.BF16.F32.PACK_AB R152, R35, R152 ;  /* 0x000000982398723e */ /* 0x000fe400000010ff */
[----:B------:R-:W-:Y:S01]  /*33e0*/  F2FP.BF16.F32.PACK_AB R154, R61, R154 ;  /* 0x0000009a3d9a723e */ /* 0x000fe200000010ff */
[----:B------:R-:W-:Y:S01]  /*33f0*/  FADD.FTZ R23, R103, R42 ;  /* 0x0000002a67177221 */ /* 0x000fe20000010000 */
[----:B------:R-:W-:Y:S01]  /*3400*/  F2FP.BF16.F32.PACK_AB R169, R30, R37 ;  /* 0x000000251ea9723e */ /* 0x000fe200000010ff */
[----:B------:R-:W0:Y:S01]  /*3410*/  MUFU.EX2 R41, R41 ;  /* 0x0000002900297308 */ /* 0x000e220000000800 */
[----:B-1----:R-:W-:Y:S01]  /*3420*/  FADD.FTZ R7, R91, R6 ;  /* 0x000000065b077221 */ /* 0x002fe20000010000 */
[C---:B------:R-:W-:Y:S01]  /*3430*/  FADD.FTZ R42, R156.reuse, R23 ;  /* 0x000000179c2a7221 */ /* 0x040fe20000010000 */
[----:B------:R-:W-:-:S02]  /*3440*/  F2FP.BF16.F32.PACK_AB R156, R156, R103 ;  /* 0x000000679c9c723e */ /* 0x000fc400000010ff */
[----:B------:R-:W-:Y:S01]  /*3450*/  CS2R R102, SRZ ;  /* 0x0000000000667805 */ /* 0x000fe2000001ff00 */
[----:B------:R-:W-:Y:S02]  /*3460*/  FADD.FTZ R13, R105, R42 ;  /* 0x0000002a690d7221 */ /* 0x000fe40000010000 */
[----:B------:R-:W1:Y:S01]  /*3470*/  MUFU.EX2 R34, R59 ;  /* 0x0000003b00227308 */ /* 0x000e620000000800 */
[----:B--2---:R-:W-:Y:S01]  /*3480*/  FADD.FTZ R6, R32, R7 ;  /* 0x0000000720067221 */ /* 0x004fe20000010000 */
[C---:B------:R-:W-:Y:S01]  /*3490*/  FADD.FTZ R42, R158.reuse, R13 ;  /* 0x0000000d9e2a7221 */ /* 0x040fe20000010000 */
[----:B------:R-:W-:Y:S02]  /*34a0*/  F2FP.BF16.F32.PACK_AB R158, R158, R105 ;  /* 0x000000699e9e723e */ /* 0x000fe400000010ff */
[----:B------:R-:W-:Y:S02]  /*34b0*/  CS2R R104, SRZ ;  /* 0x0000000000687805 */ /* 0x000fe4000001ff00 */
[----:B------:R-:W-:Y:S01]  /*34c0*/  F2FP.BF16.F32.PACK_AB R171, R32, R91 ;  /* 0x0000005b20ab723e */ /* 0x000fe200000010ff */
[----:B------:R-:W-:Y:S01]  /*34d0*/  FADD.FTZ R13, R107, R42 ;  /* 0x0000002a6b0d7221 */ /* 0x000fe20000010000 */
[----:B------:R-:W-:Y:S01]  /*34e0*/  CS2R R90, SRZ ;  /* 0x00000000005a7805 */ /* 0x000fe2000001ff00 */
[----:B------:R-:W2:Y:S01]  /*34f0*/  MUFU.EX2 R93, R93 ;  /* 0x0000005d005d7308 */ /* 0x000ea20000000800 */
[----:B0-----:R-:W-:Y:S01]  /*3500*/  FADD.FTZ R7, R41, R6 ;  /* 0x0000000629077221 */ /* 0x001fe20000010000 */
[C---:B------:R-:W-:Y:S01]  /*3510*/  FADD.FTZ R44, R160.reuse, R13 ;  /* 0x0000000da02c7221 */ /* 0x040fe20000010000 */
[----:B------:R-:W-:-:S02]  /*3520*/  F2FP.BF16.F32.PACK_AB R160, R160, R107 ;  /* 0x0000006ba0a0723e */ /* 0x000fc400000010ff */
[----:B------:R-:W-:-:S03]  /*3530*/  CS2R R106, SRZ ;  /* 0x00000000006a7805 */ /* 0x000fc6000001ff00 */
[----:B------:R-:W0:Y:S01]  /*3540*/  MUFU.EX2 R36, R63 ;  /* 0x0000003f00247308 */ /* 0x000e220000000800 */
[C---:B-1----:R-:W-:Y:S01]  /*3550*/  FADD.FTZ R6, R34.reuse, R7 ;  /* 0x0000000722067221 */ /* 0x042fe20000010000 */
[----:B------:R-:W-:-:S06]  /*3560*/  F2FP.BF16.F32.PACK_AB R153, R34, R41 ;  /* 0x000000292299723e */ /* 0x000fcc00000010ff */
[----:B------:R-:W1:Y:S01]  /*3570*/  MUFU.EX2 R45, R45 ;  /* 0x0000002d002d7308 */ /* 0x000e620000000800 */
[----:B--2---:R-:W-:-:S07]  /*3580*/  FADD.FTZ R7, R93, R6 ;  /* 0x000000065d077221 */ /* 0x004fce0000010000 */
        /* <DEDUP_REMOVED lines=33> */
[----:B------:R-:W-:Y:S01]  /*37a0*/  F2FP.BF16.F32.PACK_AB R161, R8, R49 ;  /* 0x0000003108a1723e */ /* 0x000fe200000010ff */
[----:B------:R-:W-:-:S05]  /*37b0*/  IMAD.MOV.U32 R8, RZ, RZ, RZ ;  /* 0x000000ffff087224 */ /* 0x000fca00078e00ff */
        /* <DEDUP_REMOVED lines=10> */
[----:B------:R-:W-:-:S06]  /*3860*/  F2FP.BF16.F32.PACK_AB R165, R44, R53 ;  /* 0x000000352ca5723e */ /* 0x000fcc00000010ff */
[----:B------:R-:W0:Y:S01]  /*3870*/  MUFU.EX2 R14, R14 ;  /* 0x0000000e000e7308 */ /* 0x000e220000000800 */
[----:B-1----:R-:W-:Y:S01]  /*3880*/  FADD.FTZ R7, R99, R12 ;  /* 0x0000000c63077221 */ /* 0x002fe20000010000 */
[----:B------:R-:W-:-:S04]  /*3890*/  SHF.R.S32.HI R12, RZ, 0x7, R39 ;  /* 0x00000007ff0c7819 */ /* 0x000fc80000011427 */
[----:B------:R-:W-:Y:S01]  /*38a0*/  VIMNMX R15, R17, R12, !PT ;  /* 0x0000000c110f7248 */ /* 0x000fe20007fe0100 */
[C---:B--2---:R-:W-:Y:S01]  /*38b0*/  FADD.FTZ R7, R10.reuse, R7 ;  /* 0x000000070a077221 */ /* 0x044fe20000010000 */
[----:B------:R-:W-:Y:S01]  /*38c0*/  F2FP.BF16.F32.PACK_AB R167, R10, R99 ;  /* 0x000000630aa7723e */ /* 0x000fe200000010ff */
[----:B------:R-:W-:Y:S01]  /*38d0*/  VIADD R10, R22, 0xfffffffe ;  /* 0xfffffffe160a7836 */ /* 0x000fe20000000000 */
[----:B------:R-:W-:-:S04]  /*38e0*/  CS2R R98, SRZ ;  /* 0x0000000000627805 */ /* 0x000fc8000001ff00 */
[----:B------:R-:W-:Y:S01]  /*38f0*/  ISETP.GE.AND P3, PT, R10, R15, PT ;  /* 0x0000000f0a00720c */ /* 0x000fe20003f66270 */
[C---:B0-----:R-:W-:Y:S01]  /*3900*/  FADD.FTZ R6, R14.reuse, R13 ;  /* 0x0000000d0e067221 */ /* 0x041fe20000010000 */
[----:B------:R-:W-:Y:S02]  /*3910*/  F2FP.BF16.F32.PACK_AB R166, R14, R113 ;  /* 0x000000710ea6723e */ /* 0x000fe400000010ff */
[----:B------:R-:W-:-:S09]  /*3920*/  CS2R R112, SRZ ;  /* 0x0000000000707805 */ /* 0x000fd2000001ff00 */
[----:B------:R-:W-:Y:S05]  /*3930*/  @!P3 BRA `(.L_x_8379) ;  /* 0x000000280048b947 */ /* 0x000fea0003800000 */
[----:B------:R-:W-:Y:S01]  /*3940*/  IMAD.MOV.U32 R13, RZ, RZ, R11 ;  /* 0x000000ffff0d7224 */ /* 0x000fe200078e000b */
[----:B------:R-:W-:Y:S01]  /*3950*/  UMOV UR5, URZ ;  /* 0x0000003f00057c82 */ /* 0x000fe20008000000 */
[----:B------:R-:W-:Y:S01]  /*3960*/  IMAD.MOV.U32 R12, RZ, RZ, R9 ;  /* 0x000000ffff0c7224 */ /* 0x000fe200078e0009 */
[----:B------:R-:W-:Y:S01]  /*3970*/  ULDC UR39, c[0x0][0x288] ;  /* 0x0000a20000277ab9 */ /* 0x000fe20000000800 */
[----:B------:R-:W-:Y:S01]  /*3980*/  IMAD.MOV.U32 R14, RZ, RZ, RZ ;  /* 0x000000ffff0e7224 */ /* 0x000fe200078e00ff */
[----:B------:R-:W-:Y:S01]  /*3990*/  ULDC UR38, c[0x0][0x2f0] ;  /* 0x0000bc0000267ab9 */ /* 0x000fe20000000800 */
[----:B------:R-:W-:-:S07]  /*39a0*/  IMAD.MOV.U32 R151, RZ, RZ, RZ ;  /* 0x000000ffff977224 */ /* 0x000fce00078e00ff */
.L_x_8388:
        /* <DEDUP_REMOVED lines=9> */
.L_x_8381:
[----:B------:R-:W-:Y:S01]  /*3a40*/  ULEA UR7, UR4, UR36, 0x3 ;  /* 0x0000002404077291 */ /* 0x000fe2000f8e183f */
[----:B------:R-:W-:-:S08]  /*3a50*/  SHF.L.U32 R0, R8, 0x1f, RZ ;  /* 0x0000001f08007819 */ /* 0x000fd000000006ff */
[----:B------:R0:W1:Y:S01]  /*3a60*/  SYNCS.PHASECHK.TRANS64.TRYWAIT P3, [UR7+0x28830], R0 ;  /* 0x02883000ff0075a7 */ /* 0x0000620008060147 */
[----:B------:R-:W-:Y:S05]  /*3a70*/  @!P0 BRA `(.L_x_8382) ;  /* 0x0000000000048947 */ /* 0x000fea0003800000 */
[----:B------:R-:W-:Y:S01]  /*3a80*/  BPT.TRAP 0x1 ;  /* 0x000000040000795c */ /* 0x000fe20000300000 */
.L_x_8382:
[----:B-1----:R-:W-:Y:S05]  /*3a90*/  @P3 BRA `(.L_x_8380) ;  /* 0x0000000000083947 */ /* 0x002fea0003800000 */
[----:B------:R-:W1:Y:S02]  /*3aa0*/  SYNCS.PHASECHK.TRANS64.TRYWAIT P3, [UR7+0x28830], R0 ;  /* 0x02883000ff0075a7 */ /* 0x000e640008060147 */
[----:B-1----:R-:W-:Y:S05]  /*3ab0*/  @!P3 BRA `(.L_x_8383) ;  /* 0x000000a40054b947 */ /* 0x002fea0003800000 */
.L_x_8380:
        /* <DEDUP_REMOVED lines=47> */
.L_x_8385:
[----:B------:R-:W-:Y:S01]  /*3db0*/  ULEA UR7, UR5, UR36, 0x3 ;  /* 0x0000002405077291 */ /* 0x000fe2000f8e183f */
[----:B------:R-:W-:-:S08]  /*3dc0*/  SHF.L.U32 R0, R14, 0x1f, RZ ;  /* 0x0000001f0e007819 */ /* 0x000fd000000006ff */
[----:B------:R0:W1:Y:S01]  /*3dd0*/  SYNCS.PHASECHK.TRANS64.TRYWAIT P3, [UR7+0x28850], R0 ;  /* 0x02885000ff0075a7 */ /* 0x0000620008060147 */
[----:B------:R-:W-:Y:S05]  /*3de0*/  @!P0 BRA `(.L_x_8386) ;  /* 0x0000000000048947 */ /* 0x000fea0003800000 */
[----:B------:R-:W-:Y:S01]  /*3df0*/  BPT.TRAP 0x1 ;  /* 0x000000040000795c */ /* 0x000fe20000300000 */
.L_x_8386:
[----:B-1----:R-:W-:Y:S05]  /*3e00*/  @P3 BRA `(.L_x_8384) ;  /* 0x0000000000083947 */ /* 0x002fea0003800000 */
[----:B------:R-:W1:Y:S02]  /*3e10*/  SYNCS.PHASECHK.TRANS64.TRYWAIT P3, [UR7+0x28850], R0 ;  /* 0x02885000ff0075a7 */ /* 0x000e640008060147 */
[----:B-1----:R-:W-:Y:S05]  /*3e20*/  @!P3 BRA `(.L_x_8387) ;  /* 0x000000a00090b947 */ /* 0x002fea0003800000 */
.L_x_8384:
[----:B------:R-:W-:Y:S01]  /*3e30*/  UIADD3 UR7, UR36, 0x400, URZ ;  /* 0x0000040024077890 */ /* 0x000fe2000fffe03f */
[----:B------:R-:W-:Y:S01]  /*3e40*/  WARPGROUP.ARRIVE ;  /* 0x00000000000079c5 */ /* 0x000fe20000000000 */
[----:B------:R-:W-:Y:S01]  /*3e50*/  UMOV UR11, 0x40000040 ;  /* 0x40000040000b7882 */ /* 0x000fe20000000000 */
[----:B------:R-:W-:Y:S01]  /*3e60*/  UMOV UR15, 0x40000040 ;  /* 0x40000040000f7882 */ /* 0x000fe20000000000 */
[----:B------:R-:W-:Y:S01]  /*3e70*/  USHF.R.U32.HI UR7, URZ, 0x4, UR7 ;  /* 0x000000043f077899 */ /* 0x000fe20008011607 */
[----:B01----:R-:W0:Y:S01]  /*3e80*/  @P2 LDC R0, c[0x0][0x44c] ;  /* 0x00011300ff002b82 */ /* 0x003e220000000800 */
[----:B------:R-:W-:Y:S02]  /*3e90*/  IMAD.MOV.U32 R23, RZ, RZ, R5 ;  /* 0x000000ffff177224 */ /* 0x000fe400078e0005 */
[----:B------:R-:W-:-:S04]  /*3ea0*/  ULOP3.LUT UR7, UR7, 0x3fff, URZ, 0xc0, !UPT ;  /* 0x00003fff07077892 */ /* 0x000fc8000f8ec03f */
[----:B------:R-:W-:Y:S01]  /*3eb0*/  ULOP3.LUT UR7, UR7, 0x4000000, URZ, 0xfc, !UPT ;  /* 0x0400000007077892 */ /* 0x000fe2000f8efc3f */
[----:B------:R-:W1:Y:S03]  /*3ec0*/  @P2 LDC R9, c[0x0][0x450] ;  /* 0x00011400ff092b82 */ /* 0x000e660000000800 */
[----:B------:R-:W-:-:S04]  /*3ed0*/  ULEA UR10, UR5, UR7, 0xb ;  /* 0x00000007050a7291 */ /* 0x000fc8000f8e583f */
[----:B------:R-:W-:-:S05]  /*3ee0*/  UIADD3 UR14, UR10, 0x80, URZ ;  /* 0x000000800a0e7890 */ /* 0x000fca000fffe03f */
[----:B------:R-:W-:Y:S01]  /*3ef0*/  HGMMA.64x128x16.F32.BF16 R88, R180, gdesc[UR8].tnspB, R88, gsb0 ;  /* 0x41e00008b4587df0 */ /* 0x000fe20008001858 */
[----:B------:R-:W-:Y:S01]  /*3f00*/  UMOV UR11, 0x40000040 ;  /* 0x40000040000b7882 */ /* 0x000fe20000000000 */
[----:B0-----:R-:W-:-:S05]  /*3f10*/  @P2 IMAD.HI.U32 R0, R5, R0, RZ ;  /* 0x0000000005002227 */ /* 0x001fca00078e00ff */
[----:B-1----:R-:W-:Y:S01]  /*3f20*/  @P2 SHF.R.U32.HI R23, RZ, R9, R0 ;  /* 0x00000009ff172219 */ /* 0x002fe20000011600 */
[----:B------:R-:W-:-:S04]  /*3f30*/  IMAD.MOV.U32 R9, RZ, RZ, -0x80 ;  /* 0xffffff80ff097424 */ /* 0x000fc800078e00ff */
[----:B------:R-:W0:Y:S01]  /*3f40*/  SHFL.IDX PT, R0, R23, 0x1, 0x1c1f ;  /* 0x003c1f0017007f89 */ /* 0x000e2200000e0000 */
[----:B------:R-:W-:-:S04]  /*3f50*/  IMAD R9, R10, R9, 0x1 ;  /* 0x000000010a097424 */ /* 0x000fc800078e0209 */
        /* <DEDUP_REMOVED lines=28> */
[----:B------:R-:W-:Y:S01]  /*4120*/  HGMMA.64x128x16.F32.BF16 R88, R176, gdesc[UR12].tnspB, R88, gsb0 ;  /* 0x41e0000cb0587df0 */ /* 0x000fe20008001858 */
[----:B------:R-:W-:Y:S01]  /*4130*/  UIADD3 UR14, UR10, 0x100, URZ ;  /* 0x000001000a0e7890 */ /* 0x000fe2000fffe03f */
[----:B------:R-:W-:Y:S01]  /*4140*/  FMNMX.FTZ R11, R182, R11, !PT ;  /* 0x0000000bb60b7209 */ /* 0x000fe20007810000 */
[----:B------:R-:W-:Y:S01]  /*4150*/  UMOV UR15, 0x40000040 ;  /* 0x40000040000f7882 */ /* 0x000fe20000000000 */
[----:B------:R-:W-:-:S02]  /*4160*/  ISETP.GT.AND P4, PT, R0, 0x21, PT ;  /* 0x000000210000780c */ /* 0x000fc40003f84270 */
        /* <DEDUP_REMOVED lines=29> */
[----:B------:R-:W-:Y:S01]  /*4340*/  FMNMX.FTZ R11, R170, R11, !PT ;  /* 0x0000000baa0b7209 */ /* 0x000fe20007810000 */
[----:B------:R-:W-:Y:S01]  /*4350*/  UIADD3 UR14, UR10, 0x280, URZ ;  /* 0x000002800a0e7890 */ /* 0x000fe2000fffe03f */
[----:B------:R-:W-:Y:S01]  /*4360*/  ISETP.GT.AND P4, PT, R0, 0x39, PT ;  /* 0x000000390000780c */ /* 0x000fe20003f84270 */
[----:B------:R-:W-:Y:S01]  /*4370*/  UMOV UR15, 0x40000040 ;  /* 0x40000040000f7882 */ /* 0x000fe20000000000 */
        /* <DEDUP_REMOVED lines=50> */
[----:B------:R-:W-:Y:S02]  /*46a0*/  FSEL R87, R87, -INF , P4 ;  /* 0xff80000057577808 */ /* 0x000fe40002000000 */
[----:B------:R-:W-:-:S04]  /*46b0*/  FMNMX.FTZ R0, R86, R11, !PT ;  /* 0x0000000b56007209 */ /* 0x000fc80007810000 */
[----:B------:R-:W-:-:S05]  /*46c0*/  FMNMX.FTZ R27, R87, R0, !PT ;  /* 0x00000000571b7209 */ /* 0x000fca0007810000 */
[----:B------:R-:W0:Y:S02]  /*46d0*/  SHFL.BFLY PT, R0, R27, 0x2, 0x1f ;  /* 0x0c401f001b007f89 */ /* 0x000e2400000e0000 */
[----:B0-----:R-:W-:Y:S01]  /*46e0*/  FMNMX.FTZ R31, R27, R0, !PT ;  /* 0x000000001b1f7209 */ /* 0x001fe20007810000 */
[----:B------:R-:W-:Y:S02]  /*46f0*/  WARPGROUP.DEPBAR.LE gsb0, 0x0 ;  /* 0x00008000000079c5 */ /* 0x000fe40000010000 */
[----:B------:R-:W-:Y:S01]  /*4700*/  WARPGROUP.ARRIVE ;  /* 0x00000000000079c5 */ /* 0x000fe20000000000 */
[----:B------:R-:W0:Y:S01]  /*4710*/  SHFL.IDX PT, R152, R23, RZ, 0x1c1f ;  /* 0x001c1fff17987589 */ /* 0x000e2200000e0000 */
[----:B------:R-:W1:Y:S03]  /*4720*/  LDC R0, c[0x0][0x988] ;  /* 0x00026200ff007b82 */ /* 0x000e660000000800 */
[----:B------:R-:W2:Y:S01]  /*4730*/  SHFL.BFLY PT, R154, R31, 0x1, 0x1f ;  /* 0x0c201f001f9a7f89 */ /* 0x000ea200000e0000 */
[----:B------:R-:W-:Y:S01]  /*4740*/  HGMMA.64x128x16.F32.BF16 R88, R156, gdesc[UR12].tnspB, R88, gsb0 ;  /* 0x41e0000c9c587df0 */ /* 0x000fe20008001858 */
[----:B------:R-:W-:Y:S01]  /*4750*/  UIADD3 UR14, UR10, 0x300, URZ ;  /* 0x000003000a0e7890 */ /* 0x000fe2000fffe03f */
[----:B------:R-:W-:Y:S01]  /*4760*/  UMOV UR15, 0x40000040 ;  /* 0x40000040000f7882 */ /* 0x000fe20000000000 */
[----:B------:R-:W-:Y:S01]  /*4770*/  UIADD3 UR10, UR10, 0x380, URZ ;  /* 0x000003800a0a7890 */ /* 0x000fe2000fffe03f */
[----:B0-----:R-:W-:-:S04]  /*4780*/  IADD3 R9, R152, -UR39, R9 ;  /* 0x8000002798097c10 */ /* 0x001fc8000fffe009 */
[C---:B------:R-:W-:Y:S02]  /*4790*/  ISETP.GT.AND P4, PT, R9.reuse, RZ, PT ;  /* 0x000000ff0900720c */ /* 0x040fe40003f84270 */
[C---:B------:R-:W-:Y:S02]  /*47a0*/  ISETP.GT.AND P5, PT, R9.reuse, 0x1, PT ;  /* 0x000000010900780c */ /* 0x040fe40003fa4270 */
        /* <DEDUP_REMOVED lines=10> */
[----:B--2---:R-:W-:Y:S02]  /*4850*/  FMNMX.FTZ R11, R31, R154, !PT ;  /* 0x0000009a1f0b7209 */ /* 0x004fe40007810000 */
[----:B------:R-:W-:Y:S02]  /*4860*/  ISETP.GT.AND P5, PT, R9, 0x11, PT ;  /* 0x000000110900780c */ /* 0x000fe40003fa4270 */
[----:B------:R-:W-:Y:S01]  /*4870*/  FSEL R31, R32, -INF , P4 ;  /* 0xff800000201f7808 */ /* 0x000fe20002000000 */
[----:B-1----:R-:W-:Y:S01]  /*4880*/  FMUL.FTZ R21, R11, R0 ;  /* 0x000000000b157220 */ /* 0x002fe20000410000 */
        /* <DEDUP_REMOVED lines=44> */
[----:B------:R-:W-:Y:S01]  /*4b50*/  FSEL R61, R61, -INF , P5 ;  /* 0xff8000003d3d7808 */ /* 0x000fe20002800000 */
[----:B------:R-:W-:-:S02]  /*4b60*/  WARPGROUP.DEPBAR.LE gsb0, 0x0 ;  /* 0x00008000000079c5 */ /* 0x000fc40000010000 */
[----:B------:R-:W-:Y:S01]  /*4b70*/  WARPGROUP.ARRIVE ;  /* 0x00000000000079c5 */ /* 0x000fe20000000000 */
[----:B------:R-:W-:Y:S02]  /*4b80*/  FMNMX.FTZ R36, R47, R36, !PT ;  /* 0x000000242f247209 */ /* 0x000fe40007810000 */
[----:B------:R-:W-:Y:S02]  /*4b90*/  ISETP.GT.AND P5, PT, R9, 0x51, PT ;  /* 0x000000510900780c */ /* 0x000fe40003fa4270 */
[----:B------:R-:W-:Y:S01]  /*4ba0*/  FSEL R49, R64, -INF , P4 ;  /* 0xff80000040317808 */ /* 0x000fe20002000000 */
[----:B------:R-:W-:Y:S01]  /*4bb0*/  HGMMA.64x128x16.F32.BF16 R88, R160, gdesc[UR12].tnspB, R88, gsb0 ;  /* 0x41e0000ca0587df0 */ /* 0x000fe20008001858 */
        /* <DEDUP_REMOVED lines=31> */
[----:B------:R-:W-:Y:S02]  /*4db0*/  FSEL R189, R85, -INF , P5 ;  /* 0xff80000055bd7808 */ /* 0x000fe40002800000 */
[----:B------:R-:W-:-:S02]  /*4dc0*/  FMNMX.FTZ R44, R187, R44, !PT ;  /* 0x0000002cbb2c7209 */ /* 0x000fc40007810000 */
[----:B------:R-:W-:Y:S02]  /*4dd0*/  FSETP.NEU.FTZ.AND P3, PT, R11, -INF , PT ;  /* 0xff8000000b00780b */ /* 0x000fe40003f7d000 */
[----:B------:R-:W-:Y:S02]  /*4de0*/  FMNMX.FTZ R44, R189, R44, !PT ;  /* 0x0000002cbd2c7209 */ /* 0x000fe40007810000 */
[----:B------:R-:W-:Y:S02]  /*4df0*/  FSEL R21, R21, RZ, P3 ;  /* 0x000000ff15157208 */ /* 0x000fe40001800000 */
[----:B------:R-:W-:Y:S01]  /*4e00*/  FSEL R52, R11, RZ, P3 ;  /* 0x000000ff0b347208 */ /* 0x000fe20001800000 */
[----:B------:R-:W0:Y:S01]  /*4e10*/  SHFL.BFLY PT, R9, R44, 0x2, 0x1f ;  /* 0x0c401f002c097f89 */ /* 0x000e2200000e0000 */
[----:B------:R-:W-:Y:S01]  /*4e20*/  ISETP.GT.AND P3, PT, R10, R15, PT ;  /* 0x0000000f0a00720c */ /* 0x000fe20003f64270 */
        /* <DEDUP_REMOVED lines=22> */
[----:B0-----:R-:W-:Y:S01]  /*4f90*/  FMNMX.FTZ R48, R44, R9, !PT ;  /* 0x000000092c307209 */ /* 0x001fe20007810000 */
[-CC-:B------:R-:W-:Y:S01]  /*4fa0*/  FFMA.FTZ R155, R62, R0.reuse, -R21.reuse ;  /* 0x000000003e9b7223 */ /* 0x180fe20000010815 */
[-CC-:B------:R-:W-:Y:S01]  /*4fb0*/  FFMA.FTZ R30, R30, R0.reuse, -R21.reuse ;  /* 0x000000001e1e7223 */ /* 0x180fe20000010815 */
[-CC-:B------:R-:W-:Y:S01]  /*4fc0*/  FFMA.FTZ R157, R66, R0.reuse, -R21.reuse ;  /* 0x00000000429d7223 */ /* 0x180fe20000010815 */
[-CC-:B------:R-:W-:Y:S01]  /*4fd0*/  FFMA.FTZ R26, R26, R0.reuse, -R21.reuse ;  /* 0x000000001a1a7223 */ /* 0x180fe20000010815 */
[----:B------:R-:W0:Y:S01]  /*4fe0*/  SHFL.BFLY PT, R9, R48, 0x1, 0x1f ;  /* 0x0c201f0030097f89 */ /* 0x000e2200000e0000 */
        /* <DEDUP_REMOVED lines=8> */
[----:B------:R-:W-:Y:S01]  /*5070*/  VIADD R10, R10, 0xffffffff ;  /* 0xffffffff0a0a7836 */ /* 0x000fe20000000000 */
[----:B------:R-:W-:Y:S08]  /*5080*/  MUFU.EX2 R181, R181 ;  /* 0x000000b500b57308 */ /* 0x000ff00000000800 */
[----:B------:R-:W-:Y:S01]  /*5090*/  MUFU.EX2 R183, R183 ;  /* 0x000000b700b77308 */ /* 0x000fe20000000800 */
[----:B0-----:R-:W-:Y:S01]  /*50a0*/  FMNMX.FTZ R9, R48, R9, !PT ;  /* 0x0000000930097209 */ /* 0x001fe20007810000 */
[----:B------:R-:W-:-:S06]  /*50b0*/  FFMA.FTZ R48, R82, R0, -R21 ;  /* 0x0000000052307223 */ /* 0x000fcc0000010815 */
[----:B------:R-:W-:Y:S01]  /*50c0*/  MUFU.EX2 R20, R20 ;  /* 0x0000001400147308 */ /* 0x000fe20000000800 */
[-C--:B------:R-:W-:Y:S01]  /*50d0*/  FFMA.FTZ R21, R87, R0.reuse, -R21 ;  /* 0x0000000057157223 */ /* 0x080fe20000010815 */
[C---:B------:R-:W-:Y:S01]  /*50e0*/  FSETP.NEU.FTZ.AND P4, PT, R9.reuse, -INF , PT ;  /* 0xff8000000900780b */ /* 0x040fe20003f9d000 */
[----:B------:R-:W-:-:S05]  /*50f0*/  FMUL.FTZ R50, R9, R0 ;  /* 0x0000000009327220 */ /* 0x000fca0000410000 */
[----:B------:R-:W-:Y:S01]  /*5100*/  FSEL R50, R50, RZ, P4 ;  /* 0x000000ff32327208 */ /* 0x000fe20002000000 */
[----:B------:R-:W-:Y:S01]  /*5110*/  MUFU.EX2 R177, R177 ;  /* 0x000000b100b17308 */ /* 0x000fe20000000800 */
[----:B------:R-:W-:Y:S02]  /*5120*/  WARPGROUP.DEPBAR.LE gsb0, 0x0 ;  /* 0x00008000000079c5 */ /* 0x000fe40000010000 */
[----:B------:R-:W-:Y:S01]  /*5130*/  WARPGROUP.ARRIVE ;  /* 0x00000000000079c5 */ /* 0x000fe20000000000 */
[-CC-:B-1----:R-:W-:Y:S01]  /*5140*/  FFMA.FTZ R172, R39, R0.reuse, -R50.reuse ;  /* 0x0000000027ac7223 */ /* 0x182fe20000010832 */
[----:B------:R-:W-:Y:S01]  /*5150*/  FADD.FTZ R39, -R52, R13 ;  /* 0x0000000d34277221 */ /* 0x000fe20000010100 */
[----:B------:R-:W-:Y:S01]  /*5160*/  FSEL R13, R9, RZ, P4 ;  /* 0x000000ff090d7208 */ /* 0x000fe20002000000 */
[-CC-:B------:R-:W-:Y:S01]  /*5170*/  FFMA.FTZ R174, R43, R0.reuse, -R50.reuse ;  /* 0x000000002bae7223 */ /* 0x180fe20000010832 */
[-C--:B------:R-:W-:Y:S01]  /*5180*/  FFMA.FTZ R23, R23, R0.reuse, -R50 ;  /* 0x0000000017177223 */ /* 0x080fe20000010832 */
[----:B------:R-:W-:Y:S01]  /*5190*/  HGMMA.64x128x16.F32.BF16 R88, R164, gdesc[UR8].tnspB, R88, gsb0 ;  /* 0x41e00008a4587df0 */ /* 0x000fe20008001858 */
[-C--:B------:R-:W-:Y:S01]  /*51a0*/  FMUL.FTZ R43, R39, R0.reuse ;  /* 0x00000000272b7220 */ /* 0x080fe20000410000 */
[----:B------:R-:W-:Y:S01]  /*51b0*/  FADD.FTZ R39, -R13, R12 ;  /* 0x0000000c0d277221 */ /* 0x000fe20000010100 */
[-CC-:B--2---:R-:W-:Y:S01]  /*51c0*/  FFMA.FTZ R176, R31, R0.reuse, -R50.reuse ;  /* 0x000000001fb07223 */ /* 0x184fe20000010832 */
[----:B------:R-:W-:Y:S01]  /*51d0*/  FFMA.FTZ R31, R41, R0, -R50 ;  /* 0x00000000291f7223 */ /* 0x000fe20000010832 */
[----:B------:R-:W-:-:S02]  /*51e0*/  IMAD.U32 R41, RZ, RZ, UR4 ;  /* 0x00000004ff297e24 */ /* 0x000fc4000f8e00ff */
[-C--:B------:R-:W-:Y:S01]  /*51f0*/  FMUL.FTZ R12, R39, R0.reuse ;  /* 0x00000000270c7220 */ /* 0x080fe20000410000 */
[-CC-:B---3--:R-:W-:Y:S01]  /*5200*/  FFMA.FTZ R180, R25, R0.reuse, -R50.reuse ;  /* 0x0000000019b47223 */ /* 0x188fe20000010832 */
        /* <DEDUP_REMOVED lines=25> */
[----:B-1----:R-:W-:Y:S01]  /*53a0*/  @!P1 PRMT R43, RZ, 0x654, R39 ;  /* 0x00000654ff2b9816 */ /* 0x002fe20000000027 */
[-CC-:B------:R-:W-:Y:S01]  /*53b0*/  FFMA.FTZ R73, R73, R0.reuse, -R50.reuse ;  /* 0x0000000049497223 */ /* 0x180fe20000010832 */
[-CC-:B------:R-:W-:Y:S01]  /*53c0*/  FFMA.FTZ R75, R75, R0.reuse, -R50.reuse ;  /* 0x000000004b4b7223 */ /* 0x180fe20000010832 */
[-CC-:B------:R-:W-:Y:S01]  /*53d0*/  FFMA.FTZ R77, R77, R0.reuse, -R50.reuse ;  /* 0x000000004d4d7223 */ /* 0x180fe20000010832 */
[-CC-:B------:R-:W-:Y:S01]  /*53e0*/  FFMA.FTZ R83, R83, R0.reuse, -R50.reuse ;  /* 0x0000000053537223 */ /* 0x180fe20000010832 */
[-CC-:B------:R-:W-:Y:S01]  /*53f0*/  FFMA.FTZ R185, R185, R0.reuse, -R50.reuse ;  /* 0x00000000b9b97223 */ /* 0x180fe20000010832 */
[----:B------:R-:W-:Y:S01]  /*5400*/  FFMA.FTZ R187, R187, R0, -R50 ;  /* 0x00000000bbbb7223 */ /* 0x000fe20000010832 */
[----:B------:R-:W1:Y:S01]  /*5410*/  MUFU.EX2 R182, R182 ;  /* 0x000000b600b67308 */ /* 0x000e620000000800 */
[----:B------:R-:W-:Y:S01]  /*5420*/  IMAD.U32 R45, RZ, RZ, UR5 ;  /* 0x00000005ff2d7e24 */ /* 0x000fe2000f8e00ff */
[----:B------:R-:W-:-:S04]  /*5430*/  UMOV UR5, UR4 ;  /* 0x0000000400057c82 */ /* 0x000fc80008000000 */
[----:B------:R-:W-:Y:S02]  /*5440*/  @!P1 LEA R45, R45, UR36, 0x3 ;  /* 0x000000242d2d9c11 */ /* 0x000fe4000f8e18ff */
[----:B------:R-:W4:Y:S03]  /*5450*/  MUFU.EX2 R25, R25 ;  /* 0x0000001900197308 */ /* 0x000f260000000800 */
[----:B------:R-:W-:-:S05]  /*5460*/  @!P1 VIADD R45, R45, 0x28860 ;  /* 0x000288602d2d9836 */ /* 0x000fca0000000000 */
[----:B------:R-:W5:Y:S01]  /*5470*/  MUFU.EX2 R176, R176 ;  /* 0x000000b000b07308 */ /* 0x000f620000000800 */
[----:B------:R-:W-:-:S07]  /*5480*/  @!P1 PRMT R45, RZ, 0x654, R45 ;  /* 0x00000654ff2d9816 */ /* 0x000fce000000002d */
        /* <DEDUP_REMOVED lines=13> */
[----:B------:R3:W-:Y:S01]  /*5560*/  MUFU.EX2 R40, R168 ;  /* 0x000000a800287308 */ /* 0x0007e20000000800 */
[-C--:B0-----:R-:W-:Y:S01]  /*5570*/  FMUL.FTZ R88, R88, R12.reuse ;  /* 0x0000000c58587220 */ /* 0x081fe20000410000 */
[-C--:B------:R-:W-:Y:S01]  /*5580*/  FMUL.FTZ R89, R89, R12.reuse ;  /* 0x0000000c59597220 */ /* 0x080fe20000410000 */
[-C--:B------:R-:W-:Y:S01]  /*5590*/  FMUL.FTZ R92, R92, R12.reuse ;  /* 0x0000000c5c5c7220 */ /* 0x080fe20000410000 */
[-C--:B------:R-:W-:Y:S01]  /*55a0*/  FMUL.FTZ R93, R93, R12.reuse ;  /* 0x0000000c5d5d7220 */ /* 0x080fe20000410000 */
[-C--:B------:R-:W-:Y:S01]  /*55b0*/  FMUL.FTZ R96, R96, R12.reuse ;  /* 0x0000000c60607220 */ /* 0x080fe20000410000 */
[----:B------:R-:W-:Y:S01]  /*55c0*/  FMUL.FTZ R97, R97, R12 ;  /* 0x0000000c61617220 */ /* 0x000fe20000410000 */
[----:B--2---:R-:W-:Y:S01]  /*55d0*/  FFMA.FTZ R43, R12, R6, R23 ;  /* 0x000000060c2b7223 */ /* 0x004fe20000010017 */
[----:B------:R-:W-:Y:S01]  /*55e0*/  FFMA.FTZ R6, R13, R7, R14 ;  /* 0x000000070d067223 */ /* 0x000fe2000001000e */
[----:B---3--:R-:W-:Y:S01]  /*55f0*/  FFMA.FTZ R168, R51, R0, -R50 ;  /* 0x0000000033a87223 */ /* 0x008fe20000010832 */
[----:B------:R-:W0:Y:S01]  /*5600*/  MUFU.EX2 R33, R33 ;  /* 0x0000002100217308 */ /* 0x000e220000000800 */
[----:B------:R-:W-:Y:S01]  /*5610*/  FADD.FTZ R43, R180, R43 ;  /* 0x0000002bb42b7221 */ /* 0x000fe20000010000 */
[C---:B------:R-:W-:Y:S01]  /*5620*/  FADD.FTZ R6, R181.reuse, R6 ;  /* 0x00000006b5067221 */ /* 0x040fe20000010000 */
[----:B------:R-:W-:Y:S01]  /*5630*/  F2FP.BF16.F32.PACK_AB R181, R181, R14 ;  /* 0x0000000eb5b5723e */ /* 0x000fe200000010ff */
[----:B------:R-:W-:Y:S01]  /*5640*/  FFMA.FTZ R50, R189, R0, -R50 ;  /* 0x00000000bd327223 */ /* 0x000fe20000010832 */
[----:B-1----:R-:W-:Y:S01]  /*5650*/  FADD.FTZ R52, R182, R43 ;  /* 0x0000002bb6347221 */ /* 0x002fe20000010000 */
[----:B----4-:R-:W-:Y:S01]  /*5660*/  FADD.FTZ R41, R183, R6 ;  /* 0x00000006b7297221 */ /* 0x010fe20000010000 */
[----:B------:R-:W-:Y:S01]  /*5670*/  F2FP.BF16.F32.PACK_AB R180, R180, R23 ;  /* 0x00000017b4b4723e */ /* 0x000fe200000010ff */
[----:B------:R-:W1:Y:S01]  /*5680*/  MUFU.EX2 R168, R168 ;  /* 0x000000a800a87308 */ /* 0x000e620000000800 */
[C---:B------:R-:W-:Y:S01]  /*5690*/  FADD.FTZ R43, R25.reuse, R52 ;  /* 0x00000034192b7221 */ /* 0x040fe20000010000 */
[----:B------:R-:W-:Y:S01]  /*56a0*/  FADD.FTZ R6, R20, R41 ;  /* 0x0000002914067221 */ /* 0x000fe20000010000 */
[----:B------:R-:W-:Y:S01]  /*56b0*/  F2FP.BF16.F32.PACK_AB R182, R25, R182 ;  /* 0x000000b619b6723e */ /* 0x000fe200000010ff */
[----:B------:R2:W-:Y:S01]  /*56c0*/  @!P1 SYNCS.ARRIVE.TRANS64.RED.A1T0 RZ, [R45+URZ], RZ ;  /* 0x000000ff2dff99a7 */ /* 0x0005e2000810043f */
[----:B-----5:R-:W-:Y:S01]  /*56d0*/  FADD.FTZ R52, R176, R43 ;  /* 0x0000002bb0347221 */ /* 0x020fe20000010000 */
        /* <DEDUP_REMOVED lines=8> */
[----:B------:R-:W-:Y:S01]  /*5760*/  FADD.FTZ R41, R179, R6 ;  /* 0x00000006b3297221 */ /* 0x000fe20000010000 */
[-C--:B------:R-:W-:Y:S01]  /*5770*/  FMUL.FTZ R105, R105, R12.reuse ;  /* 0x0000000c69697220 */ /* 0x080fe20000410000 */
[----:B------:R-:W4:Y:S01]  /*5780*/  MUFU.EX2 R35, R35 ;  /* 0x0000002300237308 */ /* 0x000f220000000800 */
[----:B------:R-:W-:Y:S01]  /*5790*/  FADD.FTZ R43, R29, R52 ;  /* 0x000000341d2b7221 */ /* 0x000fe20000010000 */
[----:B------:R-:W-:Y:S01]  /*57a0*/  FADD.FTZ R6, R28, R41 ;  /* 0x000000291c067221 */ /* 0x000fe20000010000 */
[-C--:B------:R-:W-:Y:S01]  /*57b0*/  FMUL.FTZ R108, R108, R12.reuse ;  /* 0x0000000c6c6c7220 */ /* 0x080fe20000410000 */
[-C--:B------:R-:W-:Y:S01]  /*57c0*/  FMUL.FTZ R109, R109, R12.reuse ;  /* 0x0000000c6d6d7220 */ /* 0x080fe20000410000 */
[----:B------:R-:W-:Y:S01]  /*57d0*/  FADD.FTZ R52, R172, R43 ;  /* 0x0000002bac347221 */ /* 0x000fe20000010000 */
[----:B------:R-:W-:Y:S01]  /*57e0*/  FADD.FTZ R41, R173, R6 ;  /* 0x00000006ad297221 */ /* 0x000fe20000010000 */
[-C--:B------:R-:W-:Y:S01]  /*57f0*/  FMUL.FTZ R112, R112, R12.reuse ;  /* 0x0000000c70707220 */ /* 0x080fe20000410000 */
[----:B------:R-:W5:Y:S01]  /*5800*/  MUFU.EX2 R170, R170 ;  /* 0x000000aa00aa7308 */ /* 0x000f620000000800 */
[----:B------:R-:W-:Y:S01]  /*5810*/  FADD.FTZ R43, R31, R52 ;  /* 0x000000341f2b7221 */ /* 0x000fe20000010000 */
[----:B------:R-:W-:Y:S01]  /*5820*/  FADD.FTZ R6, R32, R41 ;  /* 0x0000002920067221 */ /* 0x000fe20000010000 */
[-C--:B------:R-:W-:Y:S01]  /*5830*/  FMUL.FTZ R113, R113, R12.reuse ;  /* 0x0000000c71717220 */ /* 0x080fe20000410000 */
[-C--:B------:R-:W-:Y:S01]  /*5840*/  FMUL.FTZ R116, R116, R12.reuse ;  /* 0x0000000c74747220 */ /* 0x080fe20000410000 */
[----:B------:R-:W-:Y:S01]  /*5850*/  FADD.FTZ R52, R174, R43 ;  /* 0x0000002bae347221 */ /* 0x000fe20000010000 */
[----:B------:R-:W-:Y:S01]  /*5860*/  FADD.FTZ R41, R175, R6 ;  /* 0x00000006af297221 */ /* 0x000fe20000010000 */
[-C--:B------:R-:W-:Y:S01]  /*5870*/  FMUL.FTZ R117, R117, R12.reuse ;  /* 0x0000000c75757220 */ /* 0x080fe20000410000 */
[----:B------:R-:W2:Y:S01]  /*5880*/  MUFU.EX2 R171, R171 ;  /* 0x000000ab00ab7308 */ /* 0x000ea20000000800 */
[----:B0-----:R-:W-:Y:S01]  /*5890*/  FADD.FTZ R43, R33, R52 ;  /* 0x00000034212b7221 */ /* 0x001fe20000010000 */
[----:B------:R-:W-:Y:S01]  /*58a0*/  FADD.FTZ R6, R36, R41 ;  /* 0x0000002924067221 */ /* 0x000fe20000010000 */
[-C--:B------:R-:W-:Y:S01]  /*58b0*/  FMUL.FTZ R120, R120, R12.reuse ;  /* 0x0000000c78787220 */ /* 0x080fe20000410000 */
[-C--:B------:R-:W-:Y:S01]  /*58c0*/  FMUL.FTZ R121, R121, R12.reuse ;  /* 0x0000000c79797220 */ /* 0x080fe20000410000 */
[----:B-1----:R-:W-:Y:S01]  /*58d0*/  FADD.FTZ R52, R168, R43 ;  /* 0x0000002ba8347221 */ /* 0x002fe20000010000 */
[----:B---3--:R-:W-:Y:S01]  /*58e0*/  FADD.FTZ R41, R169, R6 ;  /* 0x00000006a9297221 */ /* 0x008fe20000010000 */
[-C--:B------:R-:W-:Y:S01]  /*58f0*/  FMUL.FTZ R124, R124, R12.reuse ;  /* 0x0000000c7c7c7220 */ /* 0x080fe20000410000 */
[----:B------:R-:W0:Y:S01]  /*5900*/  MUFU.EX2 R37, R37 ;  /* 0x0000002500257308 */ /* 0x000e220000000800 */
[----:B----4-:R-:W-:Y:S01]  /*5910*/  FADD.FTZ R43, R35, R52 ;  /* 0x00000034232b7221 */ /* 0x010fe20000010000 */
[----:B------:R-:W-:Y:S01]  /*5920*/  FADD.FTZ R6, R40, R41 ;  /* 0x0000002928067221 */ /* 0x000fe20000010000 */
[-C--:B------:R-:W-:Y:S01]  /*5930*/  FMUL.FTZ R125, R125, R12.reuse ;  /* 0x0000000c7d7d7220 */ /* 0x080fe20000410000 */
[-C--:B------:R-:W-:Y:S01]  /*5940*/  FMUL.FTZ R128, R128, R12.reuse ;  /* 0x0000000c80807220 */ /* 0x080fe20000410000 */
[----:B-----5:R-:W-:Y:S01]  /*5950*/  FADD.FTZ R14, R170, R43 ;  /* 0x0000002baa0e7221 */ /* 0x020fe20000010000 */
        /* <DEDUP_REMOVED lines=11> */
[----:B0-----:R-:W-:Y:S01]  /*5a10*/  FADD.FTZ R25, R37, R14 ;  /* 0x0000000e25197221 */ /* 0x001fe20000010000 */
[-C--:B------:R-:W-:Y:S01]  /*5a20*/  FMUL.FTZ R145, R145, R12.reuse ;  /* 0x0000000c91917220 */ /* 0x080fe20000410000 */
[-C--:B------:R-:W-:Y:S01]  /*5a30*/  FMUL.FTZ R148, R148, R12.reuse ;  /* 0x0000000c94947220 */ /* 0x080fe20000410000 */
[----:B------:R-:W-:Y:S01]  /*5a40*/  FMUL.FTZ R149, R149, R12 ;  /* 0x0000000c95957220 */ /* 0x000fe20000410000 */
        /* <DEDUP_REMOVED lines=41> */
[----:B------:R-:W-:Y:S01]  /*5ce0*/  FMUL.FTZ R151, R151, R13 ;  /* 0x0000000d97977220 */ /* 0x000fe20000410000 */
[----:B------:R-:W-:Y:S01]  /*5cf0*/  F2FP.BF16.F32.PACK_AB R183, R20, R183 ;  /* 0x000000b714b7723e */ /* 0x000fe200000010ff */
[----:B------:R-:W2:Y:S01]  /*5d00*/  MUFU.EX2 R7, R61 ;  /* 0x0000003d00077308 */ /* 0x000ea20000000800 */
[----:B0-----:R-:W-:Y:S01]  /*5d10*/  FADD.FTZ R14, R154, R25 ;  /* 0x000000199a0e7221 */ /* 0x001fe20000010000 */
[----:B------:R-:W-:Y:S01]  /*5d20*/  F2FP.BF16.F32.PACK_AB R177, R24, R177 ;  /* 0x000000b118b1723e */ /* 0x000fe200000010ff */
[----:B------:R-:W-:Y:S01]  /*5d30*/  IMAD.MOV.U32 R13, RZ, RZ, R11 ;  /* 0x000000ffff0d7224 */ /* 0x000fe200078e000b */
[----:B------:R-:W-:Y:S01]  /*5d40*/  F2FP.BF16.F32.PACK_AB R176, R27, R176 ;  /* 0x000000b01bb0723e */ /* 0x000fe200000010ff */
[----:B------:R-:W-:Y:S01]  /*5d50*/  IMAD.MOV.U32 R12, RZ, RZ, R9 ;  /* 0x000000ffff0c7224 */ /* 0x000fe200078e0009 */
[----:B------:R-:W-:-:S02]  /*5d60*/  F2FP.BF16.F32.PACK_AB R178, R29, R178 ;  /* 0x000000b21db2723e */ /* 0x000fc400000010ff */
[----:B------:R-:W0:Y:S01]  /*5d70*/  MUFU.EX2 R30, R30 ;  /* 0x0000001e001e7308 */ /* 0x000e220000000800 */
[----:B-1----:R-:W-:Y:S01]  /*5d80*/  FADD.FTZ R23, R155, R6 ;  /* 0x000000069b177221 */ /* 0x002fe20000010000 */
[----:B------:R-:W-:Y:S02]  /*5d90*/  F2FP.BF16.F32.PACK_AB R179, R28, R179 ;  /* 0x000000b31cb3723e */ /* 0x000fe400000010ff */
[----:B------:R-:W-:Y:S02]  /*5da0*/  F2FP.BF16.F32.PACK_AB R172, R31, R172 ;  /* 0x000000ac1fac723e */ /* 0x000fe400000010ff */
[----:B------:R-:W-:Y:S02]  /*5db0*/  F2FP.BF16.F32.PACK_AB R173, R32, R173 ;  /* 0x000000ad20ad723e */ /* 0x000fe400000010ff */
[----:B------:R-:W1:Y:S01]  /*5dc0*/  MUFU.EX2 R49, R49 ;  /* 0x0000003100317308 */ /* 0x000e620000000800 */
[C---:B--2---:R-:W-:Y:S01]  /*5dd0*/  FADD.FTZ R14, R7.reuse, R14 ;  /* 0x0000000e070e7221 */ /* 0x044fe20000010000 */
[----:B------:R-:W-:-:S02]  /*5de0*/  F2FP.BF16.F32.PACK_AB R154, R7, R154 ;  /* 0x0000009a079a723e */ /* 0x000fc400000010ff */
[----:B------:R-:W-:Y:S02]  /*5df0*/  F2FP.BF16.F32.PACK_AB R174, R33, R174 ;  /* 0x000000ae21ae723e */ /* 0x000fe400000010ff */
[----:B------:R-:W-:Y:S02]  /*5e00*/  F2FP.BF16.F32.PACK_AB R175, R36, R175 ;  /* 0x000000af24af723e */ /* 0x000fe400000010ff */
[----:B------:R-:W2:Y:S01]  /*5e10*/  MUFU.EX2 R157, R157 ;  /* 0x0000009d009d7308 */ /* 0x000ea20000000800 */
[----:B0-----:R-:W-:Y:S01]  /*5e20*/  FADD.FTZ R6, R30, R23 ;  /* 0x000000171e067221 */ /* 0x001fe20000010000 */
[----:B------:R-:W-:Y:S02]  /*5e30*/  F2FP.BF16.F32.PACK_AB R168, R35, R168 ;  /* 0x000000a823a8723e */ /* 0x000fe400000010ff */
[----:B------:R-:W-:Y:S02]  /*5e40*/  F2FP.BF16.F32.PACK_AB R169, R40, R169 ;  /* 0x000000a928a9723e */ /* 0x000fe400000010ff */
[----:B------:R-:W-:-:S02]  /*5e50*/  F2FP.BF16.F32.PACK_AB R170, R37, R170 ;  /* 0x000000aa25aa723e */ /* 0x000fc400000010ff */
[----:B------:R-:W0:Y:S01]  /*5e60*/  MUFU.EX2 R65, R65 ;  /* 0x0000004100417308 */ /* 0x000e220000000800 */
[----:B-1----:R-:W-:Y:S01]  /*5e70*/  FADD.FTZ R14, R49, R14 ;  /* 0x0000000e310e7221 */ /* 0x002fe20000010000 */
[----:B------:R-:W-:Y:S02]  /*5e80*/  F2FP.BF16.F32.PACK_AB R171, R42, R171 ;  /* 0x000000ab2aab723e */ /* 0x000fe400000010ff */
        /* <DEDUP_REMOVED lines=56> */
[----:B------:R-:W-:Y:S01]  /*6210*/  F2FP.BF16.F32.PACK_AB R166, R50, R187 ;  /* 0x000000bb32a6723e */ /* 0x000fe200000010ff */
[----:B------:R-:W-:Y:S02]  /*6220*/  IMAD.MOV.U32 R14, RZ, RZ, R8 ;  /* 0x000000ffff0e7224 */ /* 0x000fe400078e0008 */
[C---:B0-----:R-:W-:Y:S01]  /*6230*/  FADD.FTZ R7, R21.reuse, R7 ;  /* 0x0000000715077221 */ /* 0x041fe20000010000 */
[----:B------:R-:W-:Y:S01]  /*6240*/  F2FP.BF16.F32.PACK_AB R167, R21, R46 ;  /* 0x0000002e15a7723e */ /* 0x000fe200000010ff */
[----:B------:R-:W-:Y:S06]  /*6250*/  @P3 BRA `(.L_x_8388) ;  /* 0xffffffd400d43947 */ /* 0x000fec000383ffff */
.L_x_8379:
[----:B------:R-:W-:-:S13]  /*6260*/  ISETP.GE.AND P2, PT, R10, R17, PT ;  /* 0x000000110a00720c */ /* 0x000fda0003f46270 */
[----:B------:R-:W-:Y:S05]  /*6270*/  @!P2 BRA `(.L_x_8389) ;  /* 0x0000001c00f0a947 */ /* 0x000fea0003800000 */
[C---:B------:R-:W-:Y:S01]  /*6280*/  VIADD R4, R19.reuse, 0x8 ;  /* 0x0000000813047836 */ /* 0x040fe20000000000 */
[----:B------:R-:W-:Y:S01]  /*6290*/  IADD3 R19, -R19, 0xb, RZ ;  /* 0x0000000b13137810 */ /* 0x000fe20007ffe1ff */
[----:B------:R-:W-:Y:S01]  /*62a0*/  IMAD.MOV.U32 R12, RZ, RZ, R11 ;  /* 0x000000ffff0c7224 */ /* 0x000fe200078e000b */
[----:B------:R-:W-:Y:S01]  /*62b0*/  UMOV UR5, UR4 ;  /* 0x0000000400057c82 */ /* 0x000fe20008000000 */
[----:B------:R-:W-:Y:S02]  /*62c0*/  IMAD.MOV.U32 R5, RZ, RZ, R9 ;  /* 0x000000ffff057224 */ /* 0x000fe400078e0009 */
[----:B------:R-:W-:-:S07]  /*62d0*/  IMAD.MOV.U32 R13, RZ, RZ, R8 ;  /* 0x000000ffff0d7224 */ /* 0x000fce00078e0008 */
.L_x_8398:
        /* <DEDUP_REMOVED lines=9> */
.L_x_8391:
[----:B------:R-:W-:Y:S01]  /*6370*/  ULEA UR7, UR4, UR36, 0x3 ;  /* 0x0000002404077291 */ /* 0x000fe2000f8e183f */
[----:B------:R-:W-:-:S08]  /*6380*/  SHF.L.U32 R0, R8, 0x1f, RZ ;  /* 0x0000001f08007819 */ /* 0x000fd000000006ff */
[----:B------:R0:W1:Y:S01]  /*6390*/  SYNCS.PHASECHK.TRANS64.TRYWAIT P2, [UR7+0x28830], R0 ;  /* 0x02883000ff0075a7 */ /* 0x0000620008040147 */
[----:B------:R-:W-:Y:S05]  /*63a0*/  @!P0 BRA `(.L_x_8392) ;  /* 0x0000000000048947 */ /* 0x000fea0003800000 */
[----:B------:R-:W-:Y:S01]  /*63b0*/  BPT.TRAP 0x1 ;  /* 0x000000040000795c */ /* 0x000fe20000300000 */
.L_x_8392:
[----:B-1----:R-:W-:Y:S05]  /*63c0*/  @P2 BRA `(.L_x_8390) ;  /* 0x0000000000082947 */ /* 0x002fea0003800000 */
[----:B------:R-:W1:Y:S02]  /*63d0*/  SYNCS.PHASECHK.TRANS64.TRYWAIT P2, [UR7+0x28830], R0 ;  /* 0x02883000ff0075a7 */ /* 0x000e640008040147 */
[----:B-1----:R-:W-:Y:S05]  /*63e0*/  @!P2 BRA `(.L_x_8393) ;  /* 0x0000007c0038a947 */ /* 0x002fea0003800000 */
.L_x_8390:
        /* <DEDUP_REMOVED lines=46> */
.L_x_8395:
[----:B------:R-:W-:Y:S01]  /*66d0*/  ULEA UR7, UR5, UR36, 0x3 ;  /* 0x0000002405077291 */ /* 0x000fe2000f8e183f */
[----:B01----:R-:W-:-:S08]  /*66e0*/  SHF.L.U32 R0, R13, 0x1f, RZ ;  /* 0x0000001f0d007819 */ /* 0x003fd000000006ff */
[----:B------:R0:W1:Y:S01]  /*66f0*/  SYNCS.PHASECHK.TRANS64.TRYWAIT P2, [UR7+0x28850], R0 ;  /* 0x02885000ff0075a7 */ /* 0x0000620008040147 */
[----:B------:R-:W-:Y:S05]  /*6700*/  @!P0 BRA `(.L_x_8396) ;  /* 0x0000000000048947 */ /* 0x000fea0003800000 */
[----:B------:R-:W-:Y:S01]  /*6710*/  BPT.TRAP 0x1 ;  /* 0x000000040000795c */ /* 0x000fe20000300000 */
.L_x_8396:
[----:B-1----:R-:W-:Y:S05]  /*6720*/  @P2 BRA `(.L_x_8394) ;  /* 0x0000000000082947 */ /* 0x002fea0003800000 */
[----:B------:R-:W1:Y:S02]  /*6730*/  SYNCS.PHASECHK.TRANS64.TRYWAIT P2, [UR7+0x28850], R0 ;  /* 0x02885000ff0075a7 */ /* 0x000e640008040147 */
[----:B-1----:R-:W-:Y:S05]  /*6740*/  @!P2 BRA `(.L_x_8397) ;  /* 0x000000780078a947 */ /* 0x002fea0003800000 */
.L_x_8394:
        /* <DEDUP_REMOVED lines=48> */
[----:B------:R-:W1:Y:S01]  /*6a50*/  SHFL.BFLY PT, R14, R13, 0x1, 0x1f ;  /* 0x0c201f000d0e7f89 */ /* 0x000e6200000e0000 */
[----:B------:R-:W-:Y:S02]  /*6a60*/  WARPGROUP.DEPBAR.LE gsb0, 0x0 ;  /* 0x00008000000079c5 */ /* 0x000fe40000010000 */
[----:B------:R-:W-:-:S06]  /*6a70*/  WARPGROUP.ARRIVE ;  /* 0x00000000000079c5 */ /* 0x000fcc0000000000 */
[----:B------:R-:W-:Y:S01]  /*6a80*/  HGMMA.64x128x16.F32.BF16 R88, R176, gdesc[UR12].tnspB, R88, gsb0 ;  /* 0x41e0000cb0587df0 */ /* 0x000fe20008001858 */
[----:B------:R-:W-:Y:S01]  /*6a90*/  UIADD3 UR14, UR10, 0x100, URZ ;  /* 0x000001000a0e7890 */ /* 0x000fe2000fffe03f */
[----:B------:R-:W-:Y:S01]  /*6aa0*/  UMOV UR15, 0x40000040 ;  /* 0x40000040000f7882 */ /* 0x000fe20000000000 */
        /* <DEDUP_REMOVED lines=42> */
[----:B0-----:R-:W-:-:S05]  /*6d50*/  FMNMX.FTZ R22, R11, R16, !PT ;  /* 0x000000100b167209 */ /* 0x001fca0007810000 */
[----:B------:R-:W0:Y:S02]  /*6d60*/  SHFL.BFLY PT, R11, R22, 0x1, 0x1f ;  /* 0x0c201f00160b7f89 */ /* 0x000e2400000e0000 */
[----:B0-----:R-:W-:Y:S01]  /*6d70*/  FMNMX.FTZ R11, R22, R11, !PT ;  /* 0x0000000b160b7209 */ /* 0x001fe20007810000 */
[----:B------:R-:W-:Y:S02]  /*6d80*/  WARPGROUP.DEPBAR.LE gsb0, 0x0 ;  /* 0x00008000000079c5 */ /* 0x000fe40000010000 */
[----:B------:R-:W-:-:S06]  /*6d90*/  WARPGROUP.ARRIVE ;  /* 0x00000000000079c5 */ /* 0x000fcc0000000000 */
[----:B------:R-:W-:Y:S01]  /*6da0*/  HGMMA.64x128x16.F32.BF16 R88, R168, gdesc[UR12].tnspB, R88, gsb0 ;  /* 0x41e0000ca8587df0 */ /* 0x000fe20008001858 */
[----:B------:R-:W-:Y:S01]  /*6db0*/  UIADD3 UR14, UR10, 0x200, URZ ;  /* 0x000002000a0e7890 */ /* 0x000fe2000fffe03f */
[----:B------:R-:W-:Y:S01]  /*6dc0*/  UMOV UR15, 0x40000040 ;  /* 0x40000040000f7882 */ /* 0x000fe20000000000 */
[----:B------:R-:W-:Y:S02]  /*6dd0*/  WARPGROUP.DEPBAR.LE gsb0, 0x0 ;  /* 0x00008000000079c5 */ /* 0x000fe40000010000 */
[----:B------:R-:W-:Y:S01]  /*6de0*/  WARPGROUP.ARRIVE ;  /* 0x00000000000079c5 */ /* 0x000fe20000000000 */
[----:B------:R-:W-:-:S04]  /*6df0*/  FMUL.FTZ R169, R9, R0 ;  /* 0x0000000009a97220 */ /* 0x000fc80000410000 */
[-CC-:B------:R-:W-:Y:S02]  /*6e00*/  FFMA.FTZ R13, R25, R0.reuse, -R169.reuse ;  /* 0x00000000190d7223 */ /* 0x180fe400000108a9 */
[----:B------:R-:W-:Y:S01]  /*6e10*/  HGMMA.64x128x16.F32.BF16 R88, R152, gdesc[UR12].tnspB, R88, gsb0 ;  /* 0x41e0000c98587df0 */ /* 0x000fe20008001858 */
[----:B------:R-:W-:Y:S01]  /*6e20*/  UIADD3 UR14, UR10, 0x280, URZ ;  /* 0x000002800a0e7890 */ /* 0x000fe2000fffe03f */
[-CC-:B------:R-:W-:Y:S01]  /*6e30*/  FFMA.FTZ R25, R41, R0.reuse, -R169.reuse ;  /* 0x0000000029197223 */ /* 0x180fe200000108a9 */
[----:B------:R-:W-:Y:S01]  /*6e40*/  UMOV UR15, 0x40000040 ;  /* 0x40000040000f7882 */ /* 0x000fe20000000000 */
[-CC-:B------:R-:W-:Y:S01]  /*6e50*/  FFMA.FTZ R41, R57, R0.reuse, -R169.reuse ;  /* 0x0000000039297223 */ /* 0x180fe200000108a9 */
[-CC-:B------:R-:W-:Y:S01]  /*6e60*/  FFMA.FTZ R57, R73, R0.reuse, -R169.reuse ;  /* 0x0000000049397223 */ /* 0x180fe200000108a9 */
[----:B------:R-:W-:Y:S01]  /*6e70*/  FADD.FTZ R73, -R11, R12 ;  /* 0x0000000c0b497221 */ /* 0x000fe20000010100 */
[-CC-:B------:R-:W-:Y:S01]  /*6e80*/  FFMA.FTZ R180, R24, R0.reuse, -R169.reuse ;  /* 0x0000000018b47223 */ /* 0x180fe200000108a9 */
[-CC-:B------:R-:W-:Y:S01]  /*6e90*/  FFMA.FTZ R176, R32, R0.reuse, -R169.reuse ;  /* 0x0000000020b07223 */ /* 0x180fe200000108a9 */
[-CC-:B------:R-:W-:Y:S01]  /*6ea0*/  FFMA.FTZ R182, R28, R0.reuse, -R169.reuse ;  /* 0x000000001cb67223 */ /* 0x180fe200000108a9 */
[-C--:B------:R-:W-:Y:S01]  /*6eb0*/  FMUL.FTZ R12, R73, R0.reuse ;  /* 0x00000000490c7220 */ /* 0x080fe20000410000 */
[-C--:B------:R-:W-:Y:S01]  /*6ec0*/  FMUL.FTZ R73, R11, R0.reuse ;  /* 0x000000000b497220 */ /* 0x080fe20000410000 */
[----:B------:R-:W-:Y:S01]  /*6ed0*/  MUFU.EX2 R13, R13 ;  /* 0x0000000d000d7308 */ /* 0x000fe20000000800 */
[-CC-:B------:R-:W-:Y:S01]  /*6ee0*/  FFMA.FTZ R172, R40, R0.reuse, -R169.reuse ;  /* 0x0000000028ac7223 */ /* 0x180fe200000108a9 */
[-C--:B------:R-:W-:Y:S01]  /*6ef0*/  FFMA.FTZ R15, R29, R0.reuse, -R169 ;  /* 0x000000001d0f7223 */ /* 0x080fe200000108a9 */
[-CC-:B------:R-:W-:Y:S01]  /*6f00*/  FFMA.FTZ R181, R26, R0.reuse, -R73.reuse ;  /* 0x000000001ab57223 */ /* 0x180fe20000010849 */
[----:B------:R-:W-:Y:S01]  /*6f10*/  FFMA.FTZ R32, R27, R0, -R73 ;  /* 0x000000001b207223 */ /* 0x000fe20000010849 */
[----:B------:R-:W-:-:S02]  /*6f20*/  IMAD.U32 R27, RZ, RZ, UR4 ;  /* 0x00000004ff1b7e24 */ /* 0x000fc4000f8e00ff */
[-CC-:B------:R-:W-:Y:S01]  /*6f30*/  FFMA.FTZ R183, R30, R0.reuse, -R73.reuse ;  /* 0x000000001eb77223 */ /* 0x180fe20000010849 */
[-CC-:B------:R-:W-:Y:S01]  /*6f40*/  FFMA.FTZ R40, R31, R0.reuse, -R73.reuse ;  /* 0x000000001f287223 */ /* 0x180fe20000010849 */
[----:B------:R-:W0:Y:S01]  /*6f50*/  MUFU.EX2 R180, R180 ;  /* 0x000000b400b47308 */ /* 0x000e220000000800 */
[-C--:B------:R-:W-:Y:S01]  /*6f60*/  FFMA.FTZ R177, R34, R0.reuse, -R73 ;  /* 0x0000000022b17223 */ /* 0x080fe20000010849 */
[----:B------:R-:W-:Y:S01]  /*6f70*/  @!P1 LEA R27, R27, UR36, 0x3 ;  /* 0x000000241b1b9c11 */ /* 0x000fe2000f8e18ff */
[-CC-:B------:R-:W-:Y:S01]  /*6f80*/  FFMA.FTZ R178, R36, R0.reuse, -R169.reuse ;  /* 0x0000000024b27223 */ /* 0x180fe200000108a9 */
[-C--:B------:R-:W-:Y:S01]  /*6f90*/  FFMA.FTZ R21, R33, R0.reuse, -R169 ;  /* 0x0000000021157223 */ /* 0x080fe200000108a9 */
[-CC-:B------:R-:W-:Y:S01]  /*6fa0*/  FFMA.FTZ R36, R35, R0.reuse, -R73.reuse ;  /* 0x0000000023247223 */ /* 0x180fe20000010849 */
[-C--:B------:R-:W-:Y:S01]  /*6fb0*/  FFMA.FTZ R179, R38, R0.reuse, -R73 ;  /* 0x0000000026b37223 */ /* 0x080fe20000010849 */
[----:B------:R-:W-:Y:S01]  /*6fc0*/  @!P1 VIADD R27, R27, 0x28840 ;  /* 0x000288401b1b9836 */ /* 0x000fe20000000000 */
[----:B------:R-:W-:Y:S01]  /*6fd0*/  MUFU.EX2 R12, R12 ;  /* 0x0000000c000c7308 */ /* 0x000fe20000000800 */
[-C--:B------:R-:W-:Y:S01]  /*6fe0*/  FFMA.FTZ R23, R37, R0.reuse, -R169 ;  /* 0x0000000025177223 */ /* 0x080fe200000108a9 */
[-CC-:B------:R-:W-:Y:S01]  /*6ff0*/  FFMA.FTZ R38, R39, R0.reuse, -R73.reuse ;  /* 0x0000000027267223 */ /* 0x180fe20000010849 */
[-C--:B------:R-:W-:Y:S01]  /*7000*/  FFMA.FTZ R173, R42, R0.reuse, -R73 ;  /* 0x000000002aad7223 */ /* 0x080fe20000010849 */
[----:B------:R-:W-:Y:S01]  /*7010*/  @!P1 PRMT R27, RZ, 0x654, R27 ;  /* 0x00000654ff1b9816 */ /* 0x000fe2000000001b */
[-C--:B------:R-:W-:Y:S01]  /*7020*/  FFMA.FTZ R30, R43, R0.reuse, -R73 ;  /* 0x000000002b1e7223 */ /* 0x080fe20000010849 */
[-C--:B------:R-:W-:Y:S01]  /*7030*/  FFMA.FTZ R174, R44, R0.reuse, -R169 ;  /* 0x000000002cae7223 */ /* 0x080fe200000108a9 */
[----:B------:R-:W-:Y:S01]  /*7040*/  FFMA.FTZ R175, R46, R0, -R73 ;  /* 0x000000002eaf7223 */ /* 0x000fe20000010849 */
[----:B------:R-:W1:Y:S01]  /*7050*/  MUFU.EX2 R181, R181 ;  /* 0x000000b500b57308 */ /* 0x000e620000000800 */
[----:B0-----:R-:W-:Y:S01]  /*7060*/  FFMA.FTZ R6, R5, R6, R180 ;  /* 0x0000000605067223 */ /* 0x001fe200000100b4 */
[-C--:B------:R-:W-:Y:S01]  /*7070*/  FFMA.FTZ R29, R45, R0.reuse, -R169 ;  /* 0x000000002d1d7223 */ /* 0x080fe200000108a9 */
[-C--:B------:R-:W-:Y:S01]  /*7080*/  FFMA.FTZ R26, R47, R0.reuse, -R73 ;  /* 0x000000002f1a7223 */ /* 0x080fe20000010849 */
        /* <DEDUP_REMOVED lines=13> */
[----:B-1----:R-:W-:Y:S01]  /*7160*/  FFMA.FTZ R7, R12, R7, R181 ;  /* 0x000000070c077223 */ /* 0x002fe200000100b5 */
[-CC-:B------:R-:W-:Y:S01]  /*7170*/  FFMA.FTZ R65, R81, R0.reuse, -R169.reuse ;  /* 0x0000000051417223 */ /* 0x180fe200000108a9 */
[-CC-:B------:R-:W-:Y:S01]  /*7180*/  FFMA.FTZ R84, R84, R0.reuse, -R169.reuse ;  /* 0x0000000054547223 */ /* 0x180fe200000108a9 */
[-C--:B------:R-:W-:Y:S01]  /*7190*/  FFMA.FTZ R69, R85, R0.reuse, -R169 ;  /* 0x0000000055457223 */ /* 0x080fe200000108a9 */
[-CC-:B------:R-:W-:Y:S01]  /*71a0*/  FFMA.FTZ R28, R51, R0.reuse, -R73.reuse ;  /* 0x00000000331c7223 */ /* 0x180fe20000010849 */
[-CC-:B------:R-:W-:Y:S01]  /*71b0*/  FFMA.FTZ R171, R54, R0.reuse, -R73.reuse ;  /* 0x0000000036ab7223 */ /* 0x180fe20000010849 */
[-CC-:B------:R-:W-:Y:S01]  /*71c0*/  FFMA.FTZ R24, R55, R0.reuse, -R73.reuse ;  /* 0x0000000037187223 */ /* 0x180fe20000010849 */
[----:B------:R-:W-:Y:S01]  /*71d0*/  MUFU.EX2 R183, R183 ;  /* 0x000000b700b77308 */ /* 0x000fe20000000800 */
[-CC-:B------:R-:W-:Y:S01]  /*71e0*/  FFMA.FTZ R34, R59, R0.reuse, -R73.reuse ;  /* 0x000000003b227223 */ /* 0x180fe20000010849 */
[--C-:B------:R-:W-:Y:S01]  /*71f0*/  FFMA.FTZ R62, R62, R0, -R73.reuse ;  /* 0x000000003e3e7223 */ /* 0x100fe20000010849 */
[----:B------:R-:W-:Y:S01]  /*7200*/  F2FP.BF16.F32.PACK_AB R180, R13, R180 ;  /* 0x000000b40db4723e */ /* 0x000fe200000010ff */
[-CC-:B------:R-:W-:Y:S01]  /*7210*/  FFMA.FTZ R63, R63, R0.reuse, -R73.reuse ;  /* 0x000000003f3f7223 */ /* 0x180fe20000010849 */
[-CC-:B------:R-:W-:Y:S01]  /*7220*/  FFMA.FTZ R66, R66, R0.reuse, -R73.reuse ;  /* 0x0000000042427223 */ /* 0x180fe20000010849 */
[-CC-:B------:R-:W-:Y:S01]  /*7230*/  FFMA.FTZ R67, R67, R0.reuse, -R73.reuse ;  /* 0x0000000043437223 */ /* 0x180fe20000010849 */
[----:B0-----:R-:W-:Y:S01]  /*7240*/  F2FP.BF16.F32.PACK_AB R181, R32, R181 ;  /* 0x000000b520b5723e */ /* 0x001fe200000010ff */
        /* <DEDUP_REMOVED lines=10> */
[----:B------:R-:W-:Y:S01]  /*72f0*/  FFMA.FTZ R86, R86, R0, -R73 ;  /* 0x0000000056567223 */ /* 0x000fe20000010849 */
[----:B------:R-:W-:Y:S01]  /*7300*/  IMAD.U32 R31, RZ, RZ, UR5 ;  /* 0x00000005ff1f7e24 */ /* 0x000fe2000f8e00ff */
[----:B------:R-:W-:-:S04]  /*7310*/  UMOV UR5, UR4 ;  /* 0x0000000400057c82 */ /* 0x000fc80008000000 */
[----:B------:R-:W-:Y:S01]  /*7320*/  MUFU.EX2 R176, R176 ;  /* 0x000000b000b07308 */ /* 0x000fe20000000800 */
[----:B------:R-:W-:-:S05]  /*7330*/  @!P1 LEA R31, R31, UR36, 0x3 ;  /* 0x000000241f1f9c11 */ /* 0x000fca000f8e18ff */
[----:B------:R-:W-:Y:S02]  /*7340*/  @!P1 VIADD R31, R31, 0x28860 ;  /* 0x000288601f1f9836 */ /* 0x000fe40000000000 */
[----:B------:R-:W-:Y:S03]  /*7350*/  MUFU.EX2 R177, R177 ;  /* 0x000000b100b17308 */ /* 0x000fe60000000800 */
[----:B------:R-:W-:-:S05]  /*7360*/  @!P1 PRMT R31, RZ, 0x654, R31 ;  /* 0x00000654ff1f9816 */ /* 0x000fca000000001f */
        /* <DEDUP_REMOVED lines=10> */
[----:B------:R-:W-:Y:S02]  /*7410*/  FFMA.FTZ R153, R58, R0, -R73 ;  /* 0x000000003a997223 */ /* 0x000fe40000010849 */
[----:B------:R-:W-:Y:S01]  /*7420*/  MUFU.EX2 R172, R172 ;  /* 0x000000ac00ac7308 */ /* 0x000fe20000000800 */
[----:B------:R-:W-:Y:S01]  /*7430*/  HGMMA.64x128x16.F32.BF16 R88, R156, gdesc[UR12].tnspB, R88, gsb0 ;  /* 0x41e0000c9c587df0 */ /* 0x000fe20008001858 */
[----:B------:R-:W-:Y:S01]  /*7440*/  UIADD3 UR14, UR10, 0x300, URZ ;  /* 0x000003000a0e7890 */ /* 0x000fe2000fffe03f */
[----:B------:R-:W-:Y:S01]  /*7450*/  UMOV UR15, 0x40000040 ;  /* 0x40000040000f7882 */ /* 0x000fe20000000000 */
[----:B------:R-:W-:-:S04]  /*7460*/  UIADD3 UR10, UR10, 0x380, URZ ;  /* 0x000003800a0a7890 */ /* 0x000fc8000fffe03f */
        /* <DEDUP_REMOVED lines=21> */
[-CC-:B------:R-:W-:Y:S02]  /*75c0*/  FFMA.FTZ R169, R50, R0.reuse, -R73.reuse ;  /* 0x0000000032a97223 */ /* 0x180fe40000010849 */
[----:B------:R-:W-:Y:S01]  /*75d0*/  MUFU.EX2 R34, R34 ;  /* 0x0000002200227308 */ /* 0x000fe20000000800 */
[----:B------:R-:W-:Y:S01]  /*75e0*/  FFMA.FTZ R73, R87, R0, -R73 ;  /* 0x0000000057497223 */ /* 0x000fe20000010849 */
[----:B------:R-:W-:Y:S06]  /*75f0*/  HGMMA.64x128x16.F32.BF16 R88, R160, gdesc[UR12].tnspB, R88, gsb0 ;  /* 0x41e0000ca0587df0 */ /* 0x000fec0008001858 */
[----:B------:R-:W-:Y:S08]  /*7600*/  MUFU.EX2 R169, R169 ;  /* 0x000000a900a97308 */ /* 0x000ff00000000800 */
[----:B------:R-:W-:Y:S08]  /*7610*/  MUFU.EX2 R154, R154 ;  /* 0x0000009a009a7308 */ /* 0x000ff00000000800 */
[----:B------:R-:W-:Y:S08]  /*7620*/  MUFU.EX2 R62, R62 ;  /* 0x0000003e003e7308 */ /* 0x000ff00000000800 */
[----:B------:R-:W-:Y:S08]  /*7630*/  MUFU.EX2 R45, R45 ;  /* 0x0000002d002d7308 */ /* 0x000ff00000000800 */
[----:B------:R-:W0:Y:S08]  /*7640*/  MUFU.EX2 R63, R63 ;  /* 0x0000003f003f7308 */ /* 0x000e300000000800 */
[----:B------:R-:W-:Y:S08]  /*7650*/  MUFU.EX2 R156, R156 ;  /* 0x0000009c009c7308 */ /* 0x000ff00000000800 */
[----:B------:R-:W-:Y:S01]  /*7660*/  MUFU.EX2 R66, R66 ;  /* 0x0000004200427308 */ /* 0x000fe20000000800 */
[----:B0-----:R-:W-:-:S07]  /*7670*/  F2FP.BF16.F32.PACK_AB R155, R63, R62 ;  /* 0x0000003e3f9b723e */ /* 0x001fce00000010ff */
        /* <DEDUP_REMOVED lines=10> */
[----:B------:R-:W0:Y:S08]  /*7720*/  MUFU.EX2 R57, R57 ;  /* 0x0000003900397308 */ /* 0x000e300000000800 */
[----:B------:R-:W1:Y:S01]  /*7730*/  MUFU.EX2 R75, R75 ;  /* 0x0000004b004b7308 */ /* 0x000e620000000800 */
[----:B------:R-:W-:Y:S02]  /*7740*/  WARPGROUP.DEPBAR.LE gsb0, 0x0 ;  /* 0x00008000000079c5 */ /* 0x000fe40000010000 */
[----:B------:R-:W-:-:S05]  /*7750*/  WARPGROUP.ARRIVE ;  /* 0x00000000000079c5 */ /* 0x000fca0000000000 */
[----:B------:R-:W-:Y:S01]  /*7760*/  MUFU.EX2 R16, R16 ;  /* 0x0000001000107308 */ /* 0x000fe20000000800 */
[----:B0-----:R-:W-:Y:S01]  /*7770*/  F2FP.BF16.F32.PACK_AB R160, R57, R14 ;  /* 0x0000000e39a0723e */ /* 0x001fe200000010ff */
[----:B------:R-:W-:Y:S01]  /*7780*/  HGMMA.64x128x16.F32.BF16 R88, R164, gdesc[UR8].tnspB, R88, gsb0 ;  /* 0x41e00008a4587df0 */ /* 0x000fe20008001858 */
[----:B-1----:R-:W-:-:S05]  /*7790*/  F2FP.BF16.F32.PACK_AB R161, R75, R74 ;  /* 0x0000004a4ba1723e */ /* 0x002fca00000010ff */
[----:B------:R-:W-:Y:S08]  /*77a0*/  MUFU.EX2 R78, R78 ;  /* 0x0000004e004e7308 */ /* 0x000ff00000000800 */
[----:B------:R-:W0:Y:S08]  /*77b0*/  MUFU.EX2 R61, R61 ;  /* 0x0000003d003d7308 */ /* 0x000e300000000800 */
[----:B------:R-:W1:Y:S08]  /*77c0*/  MUFU.EX2 R79, R79 ;  /* 0x0000004f004f7308 */ /* 0x000e700000000800 */
[----:B------:R-:W2:Y:S01]  /*77d0*/  MUFU.EX2 R20, R20 ;  /* 0x0000001400147308 */ /* 0x000ea20000000800 */
[----:B0-----:R-:W-:-:S07]  /*77e0*/  F2FP.BF16.F32.PACK_AB R162, R61, R16 ;  /* 0x000000103da2723e */ /* 0x001fce00000010ff */
[----:B------:R-:W0:Y:S01]  /*77f0*/  MUFU.EX2 R82, R82 ;  /* 0x0000005200527308 */ /* 0x000e220000000800 */
[----:B-1----:R-:W-:-:S07]  /*7800*/  F2FP.BF16.F32.PACK_AB R163, R79, R78 ;  /* 0x0000004e4fa3723e */ /* 0x002fce00000010ff */
[----:B------:R-:W1:Y:S08]  /*7810*/  MUFU.EX2 R65, R65 ;  /* 0x0000004100417308 */ /* 0x000e700000000800 */
[----:B------:R-:W3:Y:S08]  /*7820*/  MUFU.EX2 R83, R83 ;  /* 0x0000005300537308 */ /* 0x000ef00000000800 */
[----:B------:R-:W4:Y:S08]  /*7830*/  MUFU.EX2 R22, R84 ;  /* 0x0000005400167308 */ /* 0x000f300000000800 */
[----:B------:R-:W5:Y:S08]  /*7840*/  MUFU.EX2 R86, R86 ;  /* 0x0000005600567308 */ /* 0x000f700000000800 */
[----:B------:R-:W5:Y:S08]  /*7850*/  MUFU.EX2 R69, R69 ;  /* 0x0000004500457308 */ /* 0x000f700000000800 */
[----:B------:R-:W5:Y:S01]  /*7860*/  MUFU.EX2 R73, R73 ;  /* 0x0000004900497308 */ /* 0x000f620000000800 */
[----:B------:R-:W-:-:S02]  /*7870*/  WARPGROUP.DEPBAR.LE gsb0, 0x0 ;  /* 0x00008000000079c5 */ /* 0x000fc40000010000 */
[----:B------:R0:W-:Y:S06]  /*7880*/  BAR.ARV R19, 0x100 ;  /* 0x000400130000751d */ /* 0x0001ec0000002000 */
        /* <DEDUP_REMOVED lines=8> */
[----:B--2---:R-:W-:Y:S01]  /*7910*/  FADD.FTZ R27, R13, R6 ;  /* 0x000000060d1b7221 */ /* 0x004fe20000010000 */
[----:B------:R-:W-:Y:S01]  /*7920*/  FADD.FTZ R6, R32, R7 ;  /* 0x0000000720067221 */ /* 0x000fe20000010000 */
[----:B------:R2:W-:Y:S01]  /*7930*/  @!P1 SYNCS.ARRIVE.TRANS64.RED.A1T0 RZ, [R31+URZ], RZ ;  /* 0x000000ff1fff99a7 */ /* 0x0005e2000810043f */
        /* <DEDUP_REMOVED lines=109> */
[----:B-1----:R-:W-:Y:S01]  /*8010*/  FADD.FTZ R13, R65, R6 ;  /* 0x00000006410d7221 */ /* 0x002fe20000010000 */
[----:B---3--:R-:W-:Y:S01]  /*8020*/  FADD.FTZ R7, R83, R7 ;  /* 0x0000000753077221 */ /* 0x008fe20000010000 */
[-C--:B------:R-:W-:Y:S01]  /*8030*/  FMUL.FTZ R150, R150, R12.reuse ;  /* 0x0000000c96967220 */ /* 0x080fe20000410000 */
[----:B------:R-:W-:Y:S01]  /*8040*/  FMUL.FTZ R151, R151, R12 ;  /* 0x0000000c97977220 */ /* 0x000fe20000410000 */
[----:B----4-:R-:W-:Y:S01]  /*8050*/  FADD.FTZ R6, R22, R13 ;  /* 0x0000000d16067221 */ /* 0x010fe20000010000 */
[----:B-----5:R-:W-:Y:S01]  /*8060*/  FADD.FTZ R7, R86, R7 ;  /* 0x0000000756077221 */ /* 0x020fe20000010000 */
[----:B------:R-:W-:Y:S01]  /*8070*/  F2FP.BF16.F32.PACK_AB R182, R15, R182 ;  /* 0x000000b60fb6723e */ /* 0x000fe200000010ff */
[----:B------:R-:W-:Y:S01]  /*8080*/  IMAD.MOV.U32 R13, RZ, RZ, R8 ;  /* 0x000000ffff0d7224 */ /* 0x000fe200078e0008 */
[----:B------:R-:W-:Y:S01]  /*8090*/  F2FP.BF16.F32.PACK_AB R176, R21, R176 ;  /* 0x000000b015b0723e */ /* 0x000fe200000010ff */
[----:B------:R-:W-:Y:S01]  /*80a0*/  FADD.FTZ R6, R69, R6 ;  /* 0x0000000645067221 */ /* 0x000fe20000010000 */
[----:B------:R-:W-:Y:S01]  /*80b0*/  F2FP.BF16.F32.PACK_AB R183, R40, R183 ;  /* 0x000000b728b7723e */ /* 0x000fe200000010ff */
[----:B------:R-:W-:Y:S01]  /*80c0*/  FADD.FTZ R7, R73, R7 ;  /* 0x0000000749077221 */ /* 0x000fe20000010000 */
        /* <DEDUP_REMOVED lines=21> */
[----:B------:R-:W-:Y:S01]  /*8220*/  F2FP.BF16.F32.PACK_AB R167, R73, R86 ;  /* 0x0000005649a7723e */ /* 0x000fe200000010ff */
[----:B--2---:R-:W-:Y:S06]  /*8230*/  @P2 BRA `(.L_x_8398) ;  /* 0xffffffe000282947 */ /* 0x004fec000383ffff */
.L_x_8389:
[----:B------:R-:W-:Y:S06]  /*8240*/  BAR.ARV 0x8, 0x180 ;  /* 0x0206000000007b1d */ /* 0x000fec0000002000 */
[----:B------:R-:W-:Y:S05]  /*8250*/  @!P0 BRA `(.L_x_8399) ;  /* 0x0000000000048947 */ /* 0x000fea0003800000 */
[----:B------:R-:W-:Y:S01]  /*8260*/  BPT.TRAP 0x1 ;  /* 0x000000040000795c */ /* 0x000fe20000300000 */
.L_x_8399:
[----:B------:R-:W-:Y:S01]  /*8270*/  ULEA UR5, UR4, UR36, 0x3 ;  /* 0x0000002404057291 */ /* 0x000fe2000f8e183f */
[----:B------:R-:W-:-:S08]  /*8280*/  SHF.L.U32 R8, R8, 0x1f, RZ ;  /* 0x0000001f08087819 */ /* 0x000fd000000006ff */
[----:B------:R0:W1:Y:S01]  /*8290*/  SYNCS.PHASECHK.TRANS64.TRYWAIT P2, [UR5+0x28850], R8 ;  /* 0x02885008ff0075a7 */ /* 0x0000620008040145 */
[----:B------:R-:W-:Y:S05]  /*82a0*/  @!P0 BRA `(.L_x_8400) ;  /* 0x0000000000048947 */ /* 0x000fea0003800000 */
[----:B------:R-:W-:Y:S01]  /*82b0*/  BPT.TRAP 0x1 ;  /* 0x000000040000795c */ /* 0x000fe20000300000 */
.L_x_8400:
[----:B-1----:R-:W-:Y:S05]  /*82c0*/  @P2 BRA `(.L_x_8401) ;  /* 0x0000000000082947 */ /* 0x002fea0003800000 */
[----:B------:R-:W1:Y:S02]  /*82d0*/  SYNCS.PHASECHK.TRANS64.TRYWAIT P0, [UR5+0x28850], R8 ;  /* 0x02885008ff0075a7 */ /* 0x000e640008000145 */
[----:B-1----:R-:W-:Y:S05]  /*82e0*/  @!P0 BRA `(.L_x_8402) ;  /* 0x0000005c00a88947 */ /* 0x002fea0003800000 */
.L_x_8401:
[----:B------:R-:W-:Y:S01]  /*82f0*/  UIADD3 UR36, UR36, 0x400, URZ ;  /* 0x0000040024247890 */ /* 0x000fe2000fffe03f */
[----:B------:R-:W-:Y:S01]  /*8300*/  WARPGROUP.ARRIVE ;  /* 0x00000000000079c5 */ /* 0x000fe20000000000 */
[----:B------:R-:W-:Y:S01]  /*8310*/  UMOV UR7, 0x40000040 ;  /* 0x4000004000077882 */ /* 0x000fe20000000000 */
[----:B-1----:R-:W1:Y:S01]  /*8320*/  SHFL.BFLY PT, R3, R6, 0x2, 0x1f ;  /* 0x0c401f0006037f89 */ /* 0x002e6200000e0000 */
[----:B------:R-:W-:Y:S01]  /*8330*/  USHF.R.U32.HI UR36, URZ, 0x4, UR36 ;  /* 0x000000043f247899 */ /* 0x000fe20008011624 */
[----:B------:R-:W-:Y:S02]  /*8340*/  IMAD.U32 R12, RZ, RZ, UR5 ;  /* 0x00000005ff0c7e24 */ /* 0x000fe4000f8e00ff */
[----:B------:R-:W2:Y:S01]  /*8350*/  SHFL.BFLY PT, R2, R7, 0x2, 0x1f ;  /* 0x0c401f0007027f89 */ /* 0x000ea200000e0000 */
        /* <DEDUP_REMOVED lines=10> */
[----:B------:R-:W-:Y:S02]  /*8400*/  IMAD.MOV.U32 R6, RZ, RZ, RZ ;  /* 0x000000ffff067224 */ /* 0x000fe400078e00ff */
[----:B--2---:R-:W-:Y:S02]  /*8410*/  FADD.FTZ R4, R2, R7 ;  /* 0x0000000702047221 */ /* 0x004fe40000010000 */
[----:B------:R-:W1:Y:S04]  /*8420*/  SHFL.BFLY PT, R2, R3, 0x1, 0x1f ;  /* 0x0c201f0003027f89 */ /* 0x000e6800000e0000 */
[----:B------:R-:W2:Y:S01]  /*8430*/  SHFL.BFLY PT, R5, R4, 0x1, 0x1f ;  /* 0x0c201f0004057f89 */ /* 0x000ea200000e0000 */
[----:B-1----:R-:W-:Y:S01]  /*8440*/  FADD.FTZ R13, R3, R2 ;  /* 0x00000002030d7221 */ /* 0x002fe20000010000 */
[----:B------:R-:W-:-:S02]  /*8450*/  IMAD.MOV.U32 R3, RZ, RZ, -0x800000 ;  /* 0xff800000ff037424 */ /* 0x000fc400078e00ff */
[----:B------:R-:W-:Y:S02]  /*8460*/  IMAD.MOV.U32 R2, RZ, RZ, -0x800000 ;  /* 0xff800000ff027424 */ /* 0x000fe400078e00ff */
[----:B--2---:R-:W-:Y:S01]  /*8470*/  FADD.FTZ R14, R4, R5 ;  /* 0x00000005040e7221 */ /* 0x004fe20000010000 */
[----:B------:R-:W-:Y:S01]  /*8480*/  FSETP.NE.FTZ.AND P0, PT, R13, RZ, PT ;  /* 0x000000ff0d00720b */ /* 0x000fe20003f15000 */
[----:B------:R-:W-:-:S03]  /*8490*/  IMAD.MOV.U32 R5, RZ, RZ, RZ ;  /* 0x000000ffff057224 */ /* 0x000fc600078e00ff */
[----:B------:R-:W-:-:S09]  /*84a0*/  FSETP.NE.FTZ.AND P2, PT, R14, RZ, PT ;  /* 0x000000ff0e00720b */ /* 0x000fd20003f55000 */
[----:B0-----:R-:W0:Y:S01]  /*84b0*/  @P0 MUFU.LG2 R8, R13 ;  /* 0x0000000d00080308 */ /* 0x001e220000000c00 */
        /* <DEDUP_REMOVED lines=110> */
.L_x_8372:
[----:B------:R-:W-:Y:S05]  /*8ba0*/  @P0 BRA `(.L_x_8403) ;  /* 0x0000001400340947 */ /* 0x000fea0003800000 */
[----:B------:R-:W1:Y:S01]  /*8bb0*/  S2R R0, SR_TID.X ;  /* 0x0000000000007919 */ /* 0x000e620000002100 */
[----:B------:R-:W2:Y:S01]  /*8bc0*/  LDC R17, c[0x0][0xbe8] ;  /* 0x0002fa00ff117b82 */ /* 0x000ea20000000800 */
[----:B------:R-:W-:Y:S01]  /*8bd0*/  ULDC.64 UR4, c[0x0][0xbd0] ;  /* 0x0002f40000047ab9 */ /* 0x000fe20000000a00 */
[----:B------:R-:W-:Y:S01]  /*8be0*/  ULDC.64 UR6, c[0x0][0xb38] ;  /* 0x0002ce0000067ab9 */ /* 0x000fe20000000a00 */
[----:B------:R-:W3:Y:S01]  /*8bf0*/  S2R R19, SR_CTAID.X ;  /* 0x0000000000137919 */ /* 0x000ee20000002500 */
[----:B------:R-:W-:Y:S04]  /*8c00*/  BSSY B0, `(.L_x_8404) ;  /* 0x00000e3000007945 */ /* 0x000fe80003800000 */
[----:B------:R-:W4:Y:S08]  /*8c10*/  S2UR UR9, SR_CTAID.Z ;  /* 0x00000000000979c3 */ /* 0x000f300000002700 */
[----:B------:R-:W5:Y:S08]  /*8c20*/  LDC.64 R20, c[0x0][0xbd8] ;  /* 0x0002f600ff147b82 */ /* 0x000f700000000a00 */
[----:B------:R-:W-:Y:S01]  /*8c30*/  BAR.SYNC.DEFER_BLOCKING 0x1, 0x100 ;  /* 0x0044000000007b1d */ /* 0x000fe20000010000 */
[----:B--2---:R-:W-:-:S07]  /*8c40*/  ISETP.NE.AND P0, PT, R17, 0x1, PT ;  /* 0x000000011100780c */ /* 0x004fce0003f05270 */
[----:B------:R-:W2:Y:S01]  /*8c50*/  S2UR UR8, SR_CTAID.Y ;  /* 0x00000000000879c3 */ /* 0x000ea20000002600 */
[----:B-1----:R-:W-:-:S07]  /*8c60*/  VIADD R0, R0, 0xffffff80 ;  /* 0xffffff8000007836 */ /* 0x002fce0000000000 */
[----:B------:R-:W2:Y:S01]  /*8c70*/  LDC R25, c[0x0][0xc50] ;  /* 0x00031400ff197b82 */ /* 0x000ea20000000800 */
[----:B------:R-:W-:-:S04]  /*8c80*/  SHF.R.S32.HI R5, RZ, 0x1f, R0 ;  /* 0x0000001fff057819 */ /* 0x000fc80000011400 */
[----:B------:R-:W-:-:S03]  /*8c90*/  LEA.HI R6, R5, R0, RZ, 0x7 ;  /* 0x0000000005067211 */ /* 0x000fc600078f38ff */
[----:B------:R-:W1:Y:S01]  /*8ca0*/  LDC.64 R22, c[0x0][0xb40] ;  /* 0x0002d000ff167b82 */ /* 0x000e620000000a00 */
[----:B------:R-:W-:Y:S02]  /*8cb0*/  LEA.HI R5, R5, R0, RZ, 0x2 ;  /* 0x0000000005057211 */ /* 0x000fe400078f10ff */
[----:B------:R-:W-:Y:S02]  /*8cc0*/  LOP3.LUT R7, R6, 0xffffff80, RZ, 0xc0, !PT ;  /* 0xffffff8006077812 */ /* 0x000fe400078ec0ff */
[----:B------:R-:W-:Y:S02]  /*8cd0*/  LOP3.LUT R11, R5, 0xfffffffc, RZ, 0xc0, !PT ;  /* 0xfffffffc050b7812 */ /* 0x000fe400078ec0ff */
[----:B------:R-:W-:Y:S01]  /*8ce0*/  SHF.R.S32.HI R5, RZ, 0x7, R6 ;  /* 0x00000007ff057819 */ /* 0x000fe20000011406 */
[C---:B------:R-:W-:Y:S01]  /*8cf0*/  IMAD.IADD R24, R0.reuse, 0x1, -R7 ;  /* 0x0000000100187824 */ /* 0x040fe200078e0a07 */
[----:B------:R-:W2:Y:S01]  /*8d00*/  @P0 LDC R13, c[0x0][0xbec] ;  /* 0x0002fb00ff0d0b82 */ /* 0x000ea20000000800 */
[----:B------:R-:W-:Y:S01]  /*8d10*/  IMAD.IADD R11, R0, 0x1, -R11 ;  /* 0x00000001000b7824 */ /* 0x000fe200078e0a0b */
[----:B------:R-:W-:-:S02]  /*8d20*/  LEA.HI R0, R6, R5, RZ, 0x1 ;  /* 0x0000000506007211 */ /* 0x000fc400078f08ff */
[----:B------:R-:W-:Y:S02]  /*8d30*/  SHF.R.S32.HI R7, RZ, 0x1f, R24 ;  /* 0x0000001fff077819 */ /* 0x000fe40000011418 */
[----:B------:R-:W-:Y:S02]  /*8d40*/  LEA.HI R6, R11, R11, RZ, 0x1 ;  /* 0x0000000b0b067211 */ /* 0x000fe400078f08ff */
[-C--:B------:R-:W-:Y:S01]  /*8d50*/  LEA.HI R26, R7, R24.reuse, RZ, 0x2 ;  /* 0x00000018071a7211 */ /* 0x080fe200078f10ff */
[----:B------:R-:W2:Y:S01]  /*8d60*/  @P0 LDC R29, c[0x0][0xbec] ;  /* 0x0002fb00ff1d0b82 */ /* 0x000ea20000000800 */
[----:B------:R-:W-:Y:S02]  /*8d70*/  LOP3.LUT R6, R6, 0x1ffffffe, RZ, 0xc0, !PT ;  /* 0x1ffffffe06067812 */ /* 0x000fe400078ec0ff */
[--C-:B0-----:R-:W-:Y:S02]  /*8d80*/  SHF.R.S32.HI R4, RZ, 0x2, R26.reuse ;  /* 0x00000002ff047819 */ /* 0x101fe4000001141a */
[----:B------:R-:W-:Y:S01]  /*8d90*/  SHF.R.S32.HI R9, RZ, 0x1f, R26 ;  /* 0x0000001fff097819 */ /* 0x000fe2000001141a */
[----:B------:R-:W-:Y:S01]  /*8da0*/  IMAD.IADD R27, R11, 0x1, -R6 ;  /* 0x000000010b1b7824 */ /* 0x000fe200078e0a06 */
[----:B------:R-:W-:Y:S01]  /*8db0*/  LEA.HI R7, R7, R24, RZ, 0x5 ;  /* 0x0000001807077211 */ /* 0x000fe200078f28ff */
[----:B------:R-:W0:Y:S01]  /*8dc0*/  @P0 LDC R15, c[0x0][0xbf0] ;  /* 0x0002fc00ff0f0b82 */ /* 0x000e220000000800 */
[----:B------:R-:W-:-:S02]  /*8dd0*/  LEA.HI R9, R9, R4, RZ, 0x3 ;  /* 0x0000000409097211 */ /* 0x000fc400078f18ff */
[----:B------:R-:W-:Y:S02]  /*8de0*/  LOP3.LUT R0, R0, 0x3fffffe, RZ, 0xc0, !PT ;  /* 0x03fffffe00007812 */ /* 0x000fe400078ec0ff */
[----:B------:R-:W-:Y:S02]  /*8df0*/  LOP3.LUT R9, R9, 0xfffffff8, RZ, 0xc0, !PT ;  /* 0xfffffff809097812 */ /* 0x000fe400078ec0ff */
[----:B------:R-:W-:Y:S01]  /*8e00*/  SHF.R.S32.HI R7, RZ, 0x5, R7 ;  /* 0x00000005ff077819 */ /* 0x000fe20000011407 */
[----:B------:R-:W-:Y:S01]  /*8e10*/  IMAD.IADD R0, R5, 0x1, -R0 ;  /* 0x0000000105007824 */ /* 0x000fe200078e0a00 */
[----:B------:R-:W-:Y:S01]  /*8e20*/  SHF.R.S32.HI R11, RZ, 0x1f, R18 ;  /* 0x0000001fff0b7819 */ /* 0x000fe20000011412 */
[----:B------:R-:W-:Y:S01]  /*8e30*/  IMAD.IADD R4, R4, 0x1, -R9 ;  /* 0x0000000104047824 */ /* 0x000fe200078e0a09 */
[----:B------:R-:W0:Y:S03]  /*8e40*/  @P0 LDC R14, c[0x0][0xbf0] ;  /* 0x0002fc00ff0e0b82 */ /* 0x000e260000000800 */
[----:B------:R-:W-:-:S02]  /*8e50*/  IMAD R5, R7, 0x10, R4 ;  /* 0x0000001007057824 */ /* 0x000fc400078e0204 */
[----:B------:R-:W-:Y:S02]  /*8e60*/  IMAD R7, R11, UR4, RZ ;  /* 0x000000040b077c24 */ /* 0x000fe4000f8e02ff */
[----:B------:R-:W-:Y:S02]  /*8e70*/  IMAD R0, R0, 0x40, R5 ;  /* 0x0000004000007824 */ /* 0x000fe400078e0205 */
[----:B------:R-:W-:Y:S01]  /*8e80*/  IMAD.WIDE.U32 R4, R18, UR4, RZ ;  /* 0x0000000412047c25 */ /* 0x000fe2000f8e00ff */
[----:B----4-:R-:W-:-:S03]  /*8e90*/  USHF.R.S32.HI UR4, URZ, 0x1f, UR9 ;  /* 0x0000001f3f047899 */ /* 0x010fc60008011409 */
        /* <DEDUP_REMOVED lines=8> */
[----:B-----5:R-:W-:Y:S02]  /*8f20*/  IMAD R10, R20, UR4, RZ ;  /* 0x00000004140a7c24 */ /* 0x020fe4000f8e02ff */
[----:B---3--:R-:W-:Y:S02]  /*8f30*/  IMAD R8, R19, 0x80, R8 ;  /* 0x0000008013087824 */ /* 0x008fe400078e0208 */
[----:B-1----:R-:W-:Y:S01]  /*8f40*/  IMAD R12, R22, UR4, RZ ;  /* 0x00000004160c7c24 */ /* 0x002fe2000f8e02ff */
[----:B------:R-:W-:Y:S01]  /*8f50*/  ULDC.64 UR4, c[0x0][0xbe0] ;  /* 0x0002f80000047ab9 */ /* 0x000fe20000000a00 */
[----:B--2---:R-:W-:-:S02]  /*8f60*/  IMAD R25, R25, R18, UR8 ;  /* 0x0000000819197e24 */ /* 0x004fc4000f8e0212 */
[----:B------:R-:W-:Y:S02]  /*8f70*/  IMAD.IADD R7, R7, 0x1, R9 ;  /* 0x0000000107077824 */ /* 0x000fe400078e0209 */
[----:B------:R-:W-:Y:S02]  /*8f80*/  IMAD R11, R21, UR9, R10 ;  /* 0x00000009150b7c24 */ /* 0x000fe4000f8e020a */
[----:B------:R-:W-:-:S04]  /*8f90*/  IMAD.WIDE.U32 R4, R20, UR9, R4 ;  /* 0x0000000914047c25 */ /* 0x000fc8000f8e0004 */
[----:B------:R-:W-:-:S04]  /*8fa0*/  @P0 IMAD.HI.U32 R10, R8, R13, RZ ;  /* 0x0000000d080a0227 */ /* 0x000fc800078e00ff */
        /* <DEDUP_REMOVED lines=8> */
[----:B0-----:R-:W-:Y:S01]  /*9030*/  @P0 SHF.R.U32.HI R9, RZ, R15, R10 ;  /* 0x0000000fff090219 */ /* 0x001fe2000001160a */
        /* <DEDUP_REMOVED lines=82> */
[----:B------:R-:W-:Y:S01]  /*9560*/  @!P3 LEA.HI R0, R0, R0, RZ, 0x1 ;  /* 0x000000000000b211 */ /* 0x000fe200078f08ff */
[----:B------:R-:W-:Y:S01]  /*9570*/  VIADD R18, R19, 0x60 ;  /* 0x0000006013127836 */ /* 0x000fe20000000000 */
        /* <DEDUP_REMOVED lines=8> */
[----:B------:R-:W-:Y:S02]  /*9600*/  @!P5 LOP3.LUT R13, R10, 0xfffffffe, RZ, 0xc0, !PT ;  /* 0xfffffffe0a0dd812 */ /* 0x000fe400078ec0ff */
[----:B------:R1:W-:Y:S01]  /*9610*/  @!P3 ST.E.64 desc[UR42][R4.64], R92 ;  /* 0x0000005c0400b985 */ /* 0x0003e2000c101b2a */
[----:B------:R-:W-:-:S02]  /*9620*/  ISETP.GE.AND P3, PT, R8, UR4, PT ;  /* 0x0000000408007c0c */ /* 0x000fc4000bf66270 */
[----:B0-----:R-:W-:Y:S02]  /*9630*/  @!P0 LOP3.LUT R3, R6, 0xfffffffe, RZ, 0xc0, !PT ;  /* 0xfffffffe06038812 */ /* 0x001fe400078ec0ff */
[----:B------:R-:W-:-:S03]  /*9640*/  @!P4 LEA.HI R6, R9, R9, RZ, 0x1 ;  /* 0x000000090906c211 */ /* 0x000fc600078f08ff */
        /* <DEDUP_REMOVED lines=15> */
[----:B------:R0:W-:Y:S02]  /*9740*/  @!P2 ST.E.64 desc[UR42][R6.64], R104 ;  /* 0x000000680600a985 */ /* 0x0001e4000c101b2a */
[----:B------:R-:W-:Y:S02]  /*9750*/  VIADD R0, R19, 0x48 ;  /* 0x0000004813007836 */ /* 0x000fe40000000000 */
[--C-:B------:R-:W-:Y:S01]  /*9760*/  @!P5 IMAD.WIDE R8, R13, 0x4, R14.reuse ;  /* 0x000000040d08d825 */ /* 0x100fe200078e020e */
[----:B------:R2:W-:Y:S01]  /*9770*/  @!P3 ST.E.64 desc[UR42][R2.64], R108 ;  /* 0x0000006c0200b985 */ /* 0x0005e2000c101b2a */
[----:B------:R-:W-:Y:S02]  /*9780*/  ISETP.GE.AND P3, PT, R18, UR4, PT ;  /* 0x0000000412007c0c */ /* 0x000fe4000bf66270 */
[----:B------:R-:W-:Y:S01]  /*9790*/  VIADD R13, R19, 0x58 ;  /* 0x00000058130d7836 */ /* 0x000fe20000000000 */
[----:B------:R-:W-:Y:S01]  /*97a0*/  ISETP.GE.AND P0, PT, R0, UR4, PT ;  /* 0x0000000400007c0c */ /* 0x000fe2000bf06270 */
[----:B-1----:R-:W-:Y:S01]  /*97b0*/  @!P4 IMAD.WIDE R4, R11, 0x4, R14 ;  /* 0x000000040b04c825 */ /* 0x002fe200078e020e */
[----:B------:R-:W-:-:S02]  /*97c0*/  @!P1 LEA.HI R12, R12, R12, RZ, 0x1 ;  /* 0x0000000c0c0c9211 */ /* 0x000fc400078f08ff */
[----:B------:R-:W-:Y:S01]  /*97d0*/  ISETP.GE.AND P2, PT, R13, UR4, PT ;  /* 0x000000040d007c0c */ /* 0x000fe2000bf46270 */
[----:B------:R-:W-:Y:S01]  /*97e0*/  @!P6 IMAD.WIDE R10, R21, 0x4, R14 ;  /* 0x00000004150ae825 */ /* 0x000fe200078e020e */
[----:B------:R1:W-:Y:S03]  /*97f0*/  @!P4 ST.E.64 desc[UR42][R4.64], R112 ;  /* 0x000000700400c985 */ /* 0x0003e6000c101b2a */
[C---:B0-----:R-:W-:Y:S01]  /*9800*/  VIADD R6, R19.reuse, 0x68 ;  /* 0x0000006813067836 */ /* 0x041fe20000000000 */
[----:B------:R0:W-:Y:S01]  /*9810*/  @!P5 ST.E.64 desc[UR42][R8.64], R116 ;  /* 0x000000740800d985 */ /* 0x0001e2000c101b2a */
[C---:B--2---:R-:W-:Y:S01]  /*9820*/  VIADD R3, R19.reuse, 0x78 ;  /* 0x0000007813037836 */ /* 0x044fe20000000000 */
[----:B------:R-:W-:Y:S01]  /*9830*/  @!P3 LEA.HI R18, R18, R18, RZ, 0x1 ;  /* 0x000000121212b211 */ /* 0x000fe200078f08ff */
[----:B------:R-:W-:Y:S01]  /*9840*/  VIADD R7, R19, 0x70 ;  /* 0x0000007013077836 */ /* 0x000fe20000000000 */
[----:B------:R2:W-:Y:S01]  /*9850*/  @!P6 ST.E.64 desc[UR42][R10.64], R120 ;  /* 0x000000780a00e985 */ /* 0x0005e2000c101b2a */
[----:B------:R-:W-:-:S02]  /*9860*/  ISETP.GE.AND P4, PT, R6, UR4, PT ;  /* 0x0000000406007c0c */ /* 0x000fc4000bf86270 */
[----:B------:R-:W-:Y:S02]  /*9870*/  ISETP.GE.AND P6, PT, R3, UR4, PT ;  /* 0x0000000403007c0c */ /* 0x000fe4000bfc6270 */
[----:B------:R-:W-:Y:S02]  /*9880*/  ISETP.GE.AND P5, PT, R7, UR4, PT ;  /* 0x0000000407007c0c */ /* 0x000fe4000bfa6270 */
[----:B------:R-:W-:Y:S02]  /*9890*/  @!P0 LEA.HI R0, R0, R0, RZ, 0x1 ;  /* 0x0000000000008211 */ /* 0x000fe400078f08ff */
[----:B------:R-:W-:Y:S02]  /*98a0*/  @!P2 LEA.HI R13, R13, R13, RZ, 0x1 ;  /* 0x0000000d0d0da211 */ /* 0x000fe400078f08ff */
[----:B-1----:R-:W-:Y:S02]  /*98b0*/  @!P1 LOP3.LUT R5, R12, 0xfffffffe, RZ, 0xc0, !PT ;  /* 0xfffffffe0c059812 */ /* 0x002fe400078ec0ff */
[----:B0-----:R-:W-:-:S02]  /*98c0*/  @!P3 LOP3.LUT R9, R18, 0xfffffffe, RZ, 0xc0, !PT ;  /* 0xfffffffe1209b812 */ /* 0x001fc400078ec0ff */
[----:B------:R-:W-:Y:S02]  /*98d0*/  @!P4 LEA.HI R6, R6, R6, RZ, 0x1 ;  /* 0x000000060606c211 */ /* 0x000fe400078f08ff */
[----:B------:R-:W-:Y:S01]  /*98e0*/  @!P6 LEA.HI R4, R3, R3, RZ, 0x1 ;  /* 0x000000030304e211 */ /* 0x000fe200078f08ff */
[----:B------:R-:W-:Y:S01]  /*98f0*/  @!P3 IMAD.WIDE R8, R9, 0x4, R14 ;  /* 0x000000040908b825 */ /* 0x000fe200078e020e */
[----:B------:R-:W-:Y:S02]  /*9900*/  @!P5 LEA.HI R2, R7, R7, RZ, 0x1 ;  /* 0x000000070702d211 */ /* 0x000fe400078f08ff */
[----:B------:R-:W-:Y:S02]  /*9910*/  @!P0 LOP3.LUT R3, R0, 0xfffffffe, RZ, 0xc0, !PT ;  /* 0xfffffffe00038812 */ /* 0x000fe400078ec0ff */
[----:B------:R-:W-:Y:S02]  /*9920*/  @!P2 LOP3.LUT R7, R13, 0xfffffffe, RZ, 0xc0, !PT ;  /* 0xfffffffe0d07a812 */ /* 0x000fe400078ec0ff */
[----:B--2---:R-:W-:-:S02]  /*9930*/  @!P4 LOP3.LUT R11, R6, 0xfffffffe, RZ, 0xc0, !PT ;  /* 0xfffffffe060bc812 */ /* 0x004fc400078ec0ff */
        /* <DEDUP_REMOVED lines=15> */
.L_x_8405:
[----:B------:R-:W-:Y:S05]  /*9a30*/  BSYNC B0 ;  /* 0x0000000000007941 */ /* 0x000fea0003800000 */
.L_x_8404:
        /* <DEDUP_REMOVED lines=100> */
.L_x_8403:
[----:B------:R-:W1:Y:S02]  /*a080*/  S2R R0, SR_TID.X ;  /* 0x0000000000007919 */ /* 0x000e640000002100 */
[----:B-1----:R-:W-:-:S05]  /*a090*/  VIADD R2, R0, 0xffffff80 ;  /* 0xffffff8000027836 */ /* 0x002fca0000000000 */
[----:B------:R-:W-:-:S13]  /*a0a0*/  ISETP.GT.AND P0, PT, R2, 0x7f, PT ;  /* 0x0000007f0200780c */ /* 0x000fda0003f04270 */
[----:B------:R-:W-:Y:S05]  /*a0b0*/  @P0 BRA `(.L_x_8370) ;  /* 0x0000003c009c0947 */ /* 0x000fea0003800000 */
[----:B------:R-:W1:Y:S01]  /*a0c0*/  S2R R3, SR_CTAID.X ;  /* 0x0000000000037919 */ /* 0x000e620000002500 */
[----:B------:R-:W2:Y:S01]  /*a0d0*/  LDC R6, c[0x0][0xbe8] ;  /* 0x0002fa00ff067b82 */ /* 0x000ea20000000800 */
[----:B------:R-:W-:Y:S01]  /*a0e0*/  ULDC UR4, c[0x0][0xa88] ;  /* 0x0002a20000047ab9 */ /* 0x000fe20000000800 */
[----:B-1----:R-:W-:Y:S02]  /*a0f0*/  IMAD R0, R3, 0x80, R0 ;  /* 0x0000008003007824 */ /* 0x002fe400078e0200 */
[----:B--2---:R-:W-:Y:S02]  /*a100*/  IMAD R3, R6, UR4, RZ ;  /* 0x0000000406037c24 */ /* 0x004fe4000f8e02ff */
[----:B------:R-:W-:-:S05]  /*a110*/  VIADD R0, R0, 0xffffff80 ;  /* 0xffffff8000007836 */ /* 0x000fca0000000000 */
[----:B------:R-:W-:-:S13]  /*a120*/  ISETP.GE.AND P0, PT, R0, R3, PT ;  /* 0x000000030000720c */ /* 0x000fda0003f06270 */
[----:B------:R-:W-:Y:S05]  /*a130*/  @P0 BRA `(.L_x_8370) ;  /* 0x0000003c007c0947 */ /* 0x000fea0003800000 */
[----:B------:R-:W-:Y:S01]  /*a140*/  ISETP.NE.AND P0, PT, R6, 0x1, PT ;  /* 0x000000010600780c */ /* 0x000fe20003f05270 */
[----:B------:R-:W1:Y:S01]  /*a150*/  S2UR UR4, SR_CTAID.Z ;  /* 0x00000000000479c3 */ /* 0x000e620000002700 */
[----:B------:R-:W-:Y:S01]  /*a160*/  SHF.R.S32.HI R5, RZ, 0x1f, R18 ;  /* 0x0000001fff057819 */ /* 0x000fe20000011412 */
[----:B------:R-:W-:Y:S02]  /*a170*/  ULDC.64 UR6, c[0x0][0xbd0] ;  /* 0x0002f40000067ab9 */ /* 0x000fe40000000a00 */
[----:B------:R-:W-:-:S04]  /*a180*/  IMAD.WIDE.U32 R2, R18, UR6, RZ ;  /* 0x0000000612027c25 */ /* 0x000fc8000f8e00ff */
[----:B------:R-:W2:Y:S01]  /*a190*/  LDC.64 R12, c[0x0][0xbd8] ;  /* 0x0002f600ff0c7b82 */ /* 0x000ea20000000a00 */
[----:B------:R-:W-:-:S04]  /*a1a0*/  IMAD R5, R5, UR6, RZ ;  /* 0x0000000605057c24 */ /* 0x000fc8000f8e02ff */
[----:B------:R-:W-:Y:S02]  /*a1b0*/  IMAD R5, R18, UR7, R5 ;  /* 0x0000000712057c24 */ /* 0x000fe4000f8e0205 */
[----:B------:R-:W-:Y:S01]  /*a1c0*/  IMAD.MOV R18, RZ, RZ, -R18 ;  /* 0x000000ffff127224 */ /* 0x000fe200078e0a12 */
[----:B------:R-:W0:Y:S01]  /*a1d0*/  @P0 LDC R9, c[0x0][0xbec] ;  /* 0x0002fb00ff090b82 */ /* 0x000e220000000800 */
[----:B------:R-:W-:Y:S02]  /*a1e0*/  IMAD.IADD R3, R3, 0x1, R5 ;  /* 0x0000000103037824 */ /* 0x000fe400078e0205 */
[----:B------:R-:W-:-:S05]  /*a1f0*/  IMAD.MOV.U32 R5, RZ, RZ, R0 ;  /* 0x000000ffff057224 */ /* 0x000fca00078e0000 */
[----:B------:R-:W3:Y:S01]  /*a200*/  S2UR UR8, SR_CTAID.Y ;  /* 0x00000000000879c3 */ /* 0x000ee20000002600 */
[----:B-1----:R-:W-:-:S07]  /*a210*/  USHF.R.S32.HI UR5, URZ, 0x1f, UR4 ;  /* 0x0000001f3f057899 */ /* 0x002fce0008011404 */
[----:B------:R-:W3:Y:S01]  /*a220*/  LDC R7, c[0x0][0xc50] ;  /* 0x00031400ff077b82 */ /* 0x000ee20000000800 */
[C---:B--2---:R-:W-:Y:S02]  /*a230*/  IMAD R8, R12.reuse, UR5, RZ ;  /* 0x000000050c087c24 */ /* 0x044fe4000f8e02ff */
[----:B------:R-:W-:-:S04]  /*a240*/  IMAD.WIDE.U32 R2, R12, UR4, R2 ;  /* 0x000000040c027c25 */ /* 0x000fc8000f8e0002 */
[----:B------:R-:W-:Y:S01]  /*a250*/  IMAD R13, R13, UR4, R8 ;  /* 0x000000040d0d7c24 */ /* 0x000fe2000f8e0208 */
[----:B------:R-:W1:Y:S01]  /*a260*/  @P0 LDC R11, c[0x0][0xbf0] ;  /* 0x0002fc00ff0b0b82 */ /* 0x000e620000000800 */
[----:B0-----:R-:W-:Y:S01]  /*a270*/  @P0 IMAD.HI.U32 R4, R0, R9, RZ ;  /* 0x0000000900040227 */ /* 0x001fe200078e00ff */
[----:B------:R-:W-:-:S03]  /*a280*/  ULDC.64 UR4, c[0x0][0xbe0] ;  /* 0x0002f80000047ab9 */ /* 0x000fc60000000a00 */
[----:B------:R-:W-:Y:S02]  /*a290*/  IMAD.IADD R3, R13, 0x1, R3 ;  /* 0x000000010d037824 */ /* 0x000fe400078e0203 */
[----:B---3--:R-:W-:-:S04]  /*a2a0*/  IMAD R9, R7, R18, UR8 ;  /* 0x0000000807097e24 */ /* 0x008fc8000f8e0212 */
[----:B------:R-:W-:Y:S01]  /*a2b0*/  IMAD.WIDE.U32 R2, R9, UR4, R2 ;  /* 0x0000000409027c25 */ /* 0x000fe2000f8e0002 */
[----:B-1----:R-:W-:Y:S02]  /*a2c0*/  @P0 SHF.R.U32.HI R5, RZ, R11, R4 ;  /* 0x0000000bff050219 */ /* 0x002fe40000011604 */
        /* <DEDUP_REMOVED lines=20> */
.L_x_8368:
        /* <DEDUP_REMOVED lines=18> */
.L_x_8406:
[----:B------:R-:W-:Y:S01]  /*a530*/  ULDC UR39, c[0x0][0xc50] ;  /* 0x0003140000277ab9 */ /* 0x000fe20000000800 */
[----:B------:R-:W-:Y:S01]  /*a540*/  UMOV UR36, UR6 ;  /* 0x0000000600247c82 */ /* 0x000fe20008000000 */
[----:B------:R-:W-:-:S11]  /*a550*/  UISETP.NE.AND UP0, UPT, UR39, 0x1, UPT ;  /* 0x000000012700788c */ /* 0x000fd6000bf05270 */
[----:B------:R-:W-:Y:S01]  /*a560*/  @UP0 ULDC UR4, c[0x0][0xc54] ;  /* 0x0003150000040ab9 */ /* 0x000fe20000000800 */
[----:B------:R-:W-:Y:S01]  /*a570*/  @UP0 ULDC UR7, c[0x0][0xc58] ;  /* 0x0003160000070ab9 */ /* 0x000fe20000000800 */
[----:B------:R-:W-:-:S04]  /*a580*/  UIMAD.WIDE.U32 UR4, UR6, UR4, URZ ;  /* 0x00000004060472a5 */ /* 0x000fc8000f8e003f */
[----:B------:R-:W-:-:S12]  /*a590*/  @UP0 USHF.R.U32.HI UR36, URZ, UR7, UR5 ;  /* 0x000000073f240299 */ /* 0x000fd80008011605 */
.L_x_8407:
        /* <DEDUP_REMOVED lines=20> */
[----:B------:R-:W-:Y:S02]  /*a6e0*/  UIMAD UR7, UR7, UR9, 0x7f ;  /* 0x0000007f070774a4 */ /* 0x000fe4000f8e0209 */
[----:B0-----:R-:W-:-:S03]  /*a6f0*/  ULEA UR8, UR4, 0x7f, 0x7 ;  /* 0x0000007f04087891 */ /* 0x001fc6000f8e383f */
[----:B------:R-:W-:Y:S02]  /*a700*/  @UP1 ULDC UR4, c[0x0][0x44c] ;  /* 0x0001130000041ab9 */ /* 0x000fe40000000800 */
[----:B------:R-:W-:Y:S02]  /*a710*/  UIMAD.WIDE.U32 UR4, UR8, UR4, URZ ;  /* 0x00000004080472a5 */ /* 0x000fe4000f8e003f */
[----:B------:R-:W-:Y:S01]  /*a720*/  UMOV UR6, UR8 ;  /* 0x0000000800067c82 */ /* 0x000fe20008000000 */
[----:B------:R-:W-:Y:S02]  /*a730*/  @UP1 ULDC UR8, c[0x0][0x450] ;  /* 0x0001140000081ab9 */ /* 0x000fe40000000800 */
[----:B------:R-:W-:Y:S02]  /*a740*/  @UP1 USHF.R.U32.HI UR6, URZ, UR8, UR5 ;  /* 0x000000083f061299 */ /* 0x000fe40008011605 */
[----:B------:R-:W-:Y:S02]  /*a750*/  USHF.R.S32.HI UR5, URZ, 0x1f, UR7 ;  /* 0x0000001f3f057899 */ /* 0x000fe40008011407 */
[----:B------:R-:W-:-:S02]  /*a760*/  UIADD3 UR6, UR10, UR6, URZ ;  /* 0x000000060a067290 */ /* 0x000fc4000fffe03f */
[----:B------:R-:W-:Y:S02]  /*a770*/  ULEA.HI UR5, UR5, UR7, URZ, 0x7 ;  /* 0x0000000705057291 */ /* 0x000fe4000f8f383f */
[----:B------:R-:W-:Y:S02]  /*a780*/  USHF.R.S32.HI UR4, URZ, 0x1f, UR6 ;  /* 0x0000001f3f047899 */ /* 0x000fe40008011406 */
[----:B------:R-:W-:Y:S02]  /*a790*/  USHF.R.S32.HI UR5, URZ, 0x7, UR5 ;  /* 0x000000073f057899 */ /* 0x000fe40008011405 */
[----:B------:R-:W-:-:S04]  /*a7a0*/  ULEA.HI UR4, UR4, UR6, URZ, 0x7 ;  /* 0x0000000604047291 */ /* 0x000fc8000f8f383f */
[----:B------:R-:W-:-:S04]  /*a7b0*/  USHF.R.S32.HI UR4, URZ, 0x7, UR4 ;  /* 0x000000073f047899 */ /* 0x000fc80008011404 */
[----:B------:R-:W-:-:S04]  /*a7c0*/  UISETP.LT.AND UP0, UPT, UR5, UR4, UPT ;  /* 0x000000040500728c */ /* 0x000fc8000bf01270 */
[----:B------:R-:W-:Y:S02]  /*a7d0*/  USEL UR40, UR5, UR4, UP0 ;  /* 0x0000000405287287 */ /* 0x000fe40008000000 */
[----:B------:R-:W-:Y:S02]  /*a7e0*/  USHF.R.U32.HI UR5, URZ, 0x10, UR39 ;  /* 0x000000103f057899 */ /* 0x000fe40008011627 */
[----:B------:R-:W-:Y:S02]  /*a7f0*/  UISETP.GE.AND UP1, UPT, UR40, 0x1, UPT ;  /* 0x000000012800788c */ /* 0x000fe4000bf26270 */
[----:B------:R-:W-:Y:S02]  /*a800*/  UISETP.NE.AND UP0, UPT, UR5, URZ, UPT ;  /* 0x0000003f0500728c */ /* 0x000fe4000bf05270 */
[----:B------:R-:W-:Y:S02]  /*a810*/  ULOP3.LUT UR39, UR39, 0xffff, URZ, 0xc0, !UPT ;  /* 0x0000ffff27277892 */ /* 0x000fe4000f8ec03f */
[----:B------:R-:W-:-:S07]  /*a820*/  PLOP3.LUT P0, PT, PT, PT, UP1, 0x80, 0x0 ;  /* 0x000000000000781c */ /* 0x000fce0003f0f018 */
[----:B------:R-:W-:-:S06]  /*a830*/  @!UP0 ULDC UR5, c[0x0][0x9f0] ;  /* 0x00027c0000058ab9 */ /* 0x000fcc0000000800 */
        /* <DEDUP_REMOVED lines=29> */
.L_x_8409:
        /* <DEDUP_REMOVED lines=32> */
.L_x_8410:
        /* <DEDUP_REMOVED lines=20> */
.L_x_8412:
        /* <DEDUP_REMOVED lines=15> */
.L_x_8411:
[----:B------:R-:W0:Y:S02]  /*ae40*/  LDC.64 R2, c[0x0][0x9f8] ;  /* 0x00027e00ff027b82 */ /* 0x000e240000000a00 */
        /* <DEDUP_REMOVED lines=19> */
.L_x_8490:
        /* <DEDUP_REMOVED lines=8> */
.L_x_8493:
[----:B------:R-:W-:Y:S05]  /*b000*/  @!P6 BRA `(.L_x_8414) ;  /* 0x0000000000e4e947 */ /* 0x000fea0003800000 */
[----:B------:R-:W-:Y:S01]  /*b010*/  IMAD.MOV.U32 R16, RZ, RZ, R18 ;  /* 0x000000ffff107224 */ /* 0x000fe200078e0012 */
[----:B------:R-:W-:Y:S06]  /*b020*/  @!P1 BRA `(.L_x_8416) ;  /* 0x0000000000489947 */ /* 0x000fec0003800000 */
[----:B------:R-:W1:Y:S01]  /*b030*/  LDC R6, c[0x0][0x43c] ;  /* 0x00010f00ff067b82 */ /* 0x000e620000000800 */
[----:B0-----:R-:W-:Y:S01]  /*b040*/  IMAD.MOV.U32 R0, RZ, RZ, R17 ;  /* 0x000000ffff007224 */ /* 0x001fe200078e0011 */
[----:B------:R-:W-:Y:S02]  /*b050*/  ULDC.64 UR4, c[0x0][0x428] ;  /* 0x00010a0000047ab9 */ /* 0x000fe40000000a00 */
        /* <DEDUP_REMOVED lines=15> */
.L_x_8416:
[----:B0-----:R-:W-:Y:S01]  /*b150*/  IMAD.MOV.U32 R0, RZ, RZ, 0x1 ;  /* 0x00000001ff007424 */ /* 0x001fe200078e00ff */
[----:B------:R-:W1:Y:S04]  /*b160*/  S2R R8, SR_TID.X ;  /* 0x0000000000087919 */ /* 0x000e680000002100 */
[----:B------:R-:W-:-:S04]  /*b170*/  SHF.L.U32 R0, R0, 0x1f, RZ ;  /* 0x0000001f00007819 */ /* 0x000fc800000006ff */
[----:B------:R-:W0:Y:S01]  /*b180*/  SYNCS.PHASECHK.TRANS64.TRYWAIT P0, [UR38+0x28840], R0 ;  /* 0x02884000ff0075a7 */ /* 0x000e220008000166 */
[----:B-1----:R-:W-:-:S04]  /*b190*/  LOP3.LUT R2, R8, 0x7f, RZ, 0xc0, !PT ;  /* 0x0000007f08027812 */ /* 0x002fc800078ec0ff */
[----:B------:R-:W-:Y:S01]  /*b1a0*/  ISETP.NE.AND P1, PT, R2, RZ, PT ;  /* 0x000000ff0200720c */ /* 0x000fe20003f25270 */
[----:B0-----:R-:W-:-:S12]  /*b1b0*/  @!P0 BRA `(.L_x_8417) ;  /* 0x00000030004c8947 */ /* 0x001fd80003800000 */
.L_x_8494:
[----:B------:R-:W-:Y:S05]  /*b1c0*/  @P1 BRA `(.L_x_8418) ;  /* 0x0000000000181947 */ /* 0x000fea0003800000 */
[----:B------:R-:W1:Y:S01]  /*b1d0*/  S2R R2, SR_TID.X ;  /* 0x0000000000027919 */ /* 0x000e620000002100 */
[----:B0-----:R-:W-:-:S04]  /*b1e0*/  IMAD.MOV.U32 R0, RZ, RZ, 0x8000 ;  /* 0x00008000ff007424 */ /* 0x001fc800078e00ff */
[----:B------:R2:W-:Y:S01]  /*b1f0*/  SYNCS.ARRIVE.TRANS64 RZ, [UR38+0x28830], R0 ;  /* 0x02883000ffff79a7 */ /* 0x0005e20008000026 */
[----:B-1----:R-:W-:-:S13]  /*b200*/  LOP3.LUT P0, RZ, R2, 0x1f, RZ, 0xc0, !PT ;  /* 0x0000001f02ff7812 */ /* 0x002fda000780c0ff */
[----:B--2---:R-:W-:Y:S05]  /*b210*/  @!P0 BRA `(.L_x_8418) ;  /* 0x0000000000048947 */ /* 0x004fea0003800000 */
[----:B------:R-:W-:Y:S01]  /*b220*/  BPT.TRAP 0x1 ;  /* 0x000000040000795c */ /* 0x000fe20000300000 */
.L_x_8418:
        /* <DEDUP_REMOVED lines=21> */
[----:B------:R1:W-:Y:S02]  /*b380*/  UTMALDG.4D [UR32], [UR4], desc[UR6] ;  /* 0x00000620040075b4 */ /* 0x0003e40008019000 */
[----:B-1----:R-:W-:Y:S01]  /*b390*/  NOP ;  /* 0x0000000000007918 */ /* 0x002fe20000000000 */
.L_x_8414:
        /* <DEDUP_REMOVED lines=22> */
.L_x_8419:
        /* <DEDUP_REMOVED lines=14> */
[----:B0-----:R-:W-:Y:S01]  /*b5e0*/  IMAD R0, R5, R2, RZ ;  /* 0x0000000205007224 */ /* 0x001fe200078e02ff */
[----:B------:R-:W-:-:S03]  /*b5f0*/  SHF.R.U32.HI R6, RZ, 0x3, R11 ;  /* 0x00000003ff067819 */ /* 0x000fc6000001160b */
[C---:B------:R-:W-:Y:S02]  /*b600*/  IMAD R5, R4.reuse, R3, R0 ;  /* 0x0000000304057224 */ /* 0x040fe400078e0200 */
[----:B------:R-:W-:Y:S01]  /*b610*/  IMAD.WIDE.U32 R2, R4, R2, UR4 ;  /* 0x0000000404027e25 */ /* 0x000fe2000f8e0002 */
[----:B------:R-:W0:Y:S01]  /*b620*/  @P0 LDC R0, c[0x0][0x450] ;  /* 0x00011400ff000b82 */ /* 0x000e220000000800 */
[----:B------:R-:W-:Y:S02]  /*b630*/  ULDC.64 UR4, c[0x0][0x2d0] ;  /* 0x0000b40000047ab9 */ /* 0x000fe40000000a00 */
[----:B------:R-:W-:Y:S02]  /*b640*/  IMAD.IADD R3, R3, 0x1, R5 ;  /* 0x0000000103037824 */ /* 0x000fe400078e0205 */
[----:B------:R-:W-:-:S03]  /*b650*/  IMAD.SHL.U32 R5, R12, 0x10, RZ ;  /* 0x000000100c057824 */ /* 0x000fc600078e00ff */
[----:B------:R-:W1:Y:S02]  /*b660*/  @P0 LDC R4, c[0x0][0x44c] ;  /* 0x00011300ff040b82 */ /* 0x000e640000000800 */
[----:B------:R-:W-:-:S05]  /*b670*/  LOP3.LUT R10, R6, 0x70, R5, 0xf8, !PT ;  /* 0x00000070060a7812 */ /* 0x000fca00078ef805 */
[----:B----4-:R-:W-:-:S04]  /*b680*/  IMAD R5, R9, 0x80, R10 ;  /* 0x0000008009057824 */ /* 0x010fc800078e020a */
        /* <DEDUP_REMOVED lines=34> */
[----:B------:R-:W-:Y:S02]  /*b8b0*/  IMAD R6, R9, 0x80, R6 ;  /* 0x0000008009067824 */ /* 0x000fe400078e0206 */
[----:B------:R-:W0:Y:S01]  /*b8c0*/  SHFL.IDX PT, R3, R0, RZ, 0x181f ;  /* 0x00181fff00037589 */ /* 0x000e2200000e0000 */
[----:B------:R-:W-:Y:S02]  /*b8d0*/  IMAD R4, R8, UR4, RZ ;  /* 0x0000000408047c24 */ /* 0x000fe4000f8e02ff */
[C---:B------:R-:W-:Y:S01]  /*b8e0*/  VIADD R9, R6.reuse, 0x10 ;  /* 0x0000001006097836 */ /* 0x040fe20000000000 */
[----:B------:R-:W-:Y:S01]  /*b8f0*/  SHFL.IDX PT, R14, R0, 0x1, 0x181f ;  /* 0x00381f00000e7f89 */ /* 0x000fe200000e0000 */
        /* <DEDUP_REMOVED lines=9> */
[----:B------:R-:W-:-:S03]  /*b990*/  ISETP.GE.AND P2, PT, R9, R4, PT ;  /* 0x000000040900720c */ /* 0x000fc60003f46270 */
        /* <DEDUP_REMOVED lines=58> */
.L_x_8511:
[----:B------:R-:W-:Y:S01]  /*bd40*/  VIADD R3, R6, 0x70 ;  /* 0x0000007006037836 */ /* 0x000fe20000000000 */
[----:B------:R-:W-:Y:S04]  /*bd50*/  BSSY B0, `(.L_x_8421) ;  /* 0x000000c000007945 */ /* 0x000fe80003800000 */
[----:B------:R-:W-:Y:S01]  /*bd60*/  ISETP.GE.AND P2, PT, R3, R4, PT ;  /* 0x000000040300720c */ /* 0x000fe20003f46270 */
[----:B--2---:R-:W-:Y:S02]  /*bd70*/  IMAD.MOV.U32 R3, RZ, RZ, R2 ;  /* 0x000000ffff037224 */ /* 0x004fe400078e0002 */
[----:B-1----:R-:W-:-:S10]  /*bd80*/  IMAD.MOV.U32 R2, RZ, RZ, R14 ;  /* 0x000000ffff027224 */ /* 0x002fd400078e000e */
        /* <DEDUP_REMOVED lines=8> */
.L_x_8422:
[----:B------:R-:W-:Y:S05]  /*be10*/  BSYNC B0 ;  /* 0x0000000000007941 */ /* 0x000fea0003800000 */
.L_x_8421:
[----:B------:R-:W-:Y:S01]  /*be20*/  NOP ;  /* 0x0000000000007918 */ /* 0x000fe20000000000 */
[----:B------:R-:W-:Y:S01]  /*be30*/  SYNCS.ARRIVE.TRANS64.RED.A0T1 RZ, [UR38+0x28800], RZ ;  /* 0x028800ffffff79a7 */ /* 0x000fe20008200426 */
[----:B-1----:R-:W-:Y:S01]  /*be40*/  IMAD.MOV.U32 R2, RZ, RZ, 0x1 ;  /* 0x00000001ff027424 */ /* 0x002fe200078e00ff */
[----:B------:R-:W-:Y:S04]  /*be50*/  ARRIVES.LDGSTSBAR.64.TRANSCNT [UR38+0x28800] ;  /* 0x02880000ff0079b0 */ /* 0x000fe80008000aa6 */
[----:B------:R-:W-:Y:S01]  /*be60*/  SHF.L.U32 R2, R2, 0x1f, RZ ;  /* 0x0000001f02027819 */ /* 0x000fe200000006ff */
[----:B------:R-:W-:Y:S01]  /*be70*/  NOP ;  /* 0x0000000000007918 */ /* 0x000fe20000000000 */
[----:B------:R-:W0:Y:S01]  /*be80*/  LDL.LU R4, [R1+0x10] ;  /* 0x0000100001047983 */ /* 0x000e220000300800 */
[----:B------:R-:W-:Y:S03]  /*be90*/  SYNCS.ARRIVE.TRANS64.A1T0 RZ, [UR38+0x28800], RZ ;  /* 0x028800ffffff79a7 */ /* 0x000fe60008100026 */
[----:B------:R-:W2:Y:S01]  /*bea0*/  LDL R3, [R1+0x8] ;  /* 0x0000080001037983 */ /* 0x000ea20000100800 */
[----:B------:R-:W1:Y:S01]  /*beb0*/  SYNCS.PHASECHK.TRANS64.TRYWAIT P0, [UR38+0x28820], R2 ;  /* 0x02882002ff0075a7 */ /* 0x000e620008000166 */
[----:B0-----:R-:W-:-:S05]  /*bec0*/  VIADD R0, R4, 0xfffffffe ;  /* 0xfffffffe04007836 */ /* 0x001fca0000000000 */
[----:B--2---:R-:W-:Y:S01]  /*bed0*/  ISETP.GE.AND P1, PT, R0, R3, PT ;  /* 0x000000030000720c */ /* 0x004fe20003f26270 */
[----:B-1----:R-:W-:-:S12]  /*bee0*/  @!P0 BRA `(.L_x_8423) ;  /* 0x0000002c00a88947 */ /* 0x002fd80003800000 */
.L_x_8512:
[----:B------:R-:W-:Y:S02]  /*bef0*/  IMAD.MOV.U32 R9, RZ, RZ, 0x1 ;  /* 0x00000001ff097424 */ /* 0x000fe400078e00ff */
[----:B------:R-:W-:Y:S01]  /*bf00*/  IMAD.MOV.U32 R8, RZ, RZ, RZ ;  /* 0x000000ffff087224 */ /* 0x000fe200078e00ff */
[----:B------:R-:W-:Y:S06]  /*bf10*/  @!P1 BRA `(.L_x_8424) ;  /* 0x0000001800489947 */ /* 0x000fec0003800000 */
[----:B------:R-:W2:Y:S04]  /*bf20*/  LDL.LU R4, [R1+0xc] ;  /* 0x00000c0001047983 */ /* 0x000ea80000300800 */
[----:B0-----:R-:W3:Y:S01]  /*bf30*/  LDL.LU R3, [R1+0x8] ;  /* 0x0000080001037983 */ /* 0x001ee20000300800 */
        /* <DEDUP_REMOVED lines=20> */
.L_x_8456:
        /* <DEDUP_REMOVED lines=11> */
[----:B------:R-:W-:Y:S02]  /*c130*/  ULDC.64 UR4, c[0x0][0x428] ;  /* 0x00010a0000047ab9 */ /* 0x000fe40000000a00 */
        /* <DEDUP_REMOVED lines=16> */
.L_x_8428:
[----:B------:R-:W1:Y:S01]  /*c240*/  S2R R2, SR_TID.X ;  /* 0x0000000000027919 */ /* 0x000e620000002100 */
[----:B------:R-:W-:Y:S01]  /*c250*/  BSSY B2, `(.L_x_8429) ;  /* 0x0000006000027945 */ /* 0x000fe20003800000 */
[----:B-1----:R-:W-:Y:S02]  /*c260*/  LOP3.LUT R3, R2, 0x7f, RZ, 0xc0, !PT ;  /* 0x0000007f02037812 */ /* 0x002fe400078ec0ff */
[----:B------:R-:W-:Y:S02]  /*c270*/  SHF.L.U32 R2, R7, 0x1f, RZ ;  /* 0x0000001f07027819 */ /* 0x000fe400000006ff */
[----:B------:R-:W-:Y:S02]  /*c280*/  ISETP.NE.AND P2, PT, R3, RZ, PT ;  /* 0x000000ff0300720c */ /* 0x000fe40003f45270 */
[----:B------:R-:W1:Y:S02]  /*c290*/  SYNCS.PHASECHK.TRANS64.TRYWAIT P0, [UR38+0x28848], R2 ;  /* 0x02884802ff0075a7 */ /* 0x000e640008000166 */
[----:B-1----:R-:W-:Y:S09]  /*c2a0*/  @!P0 BRA `(.L_x_8430) ;  /* 0x0000002800d08947 */ /* 0x002ff20003800000 */
.L_x_8513:
[----:B------:R-:W-:Y:S05]  /*c2b0*/  BSYNC B2 ;  /* 0x0000000000027941 */ /* 0x000fea0003800000 */
.L_x_8429:
[----:B------:R-:W-:Y:S04]  /*c2c0*/  BSSY B2, `(.L_x_8431) ;  /* 0x0000007000027945 */ /* 0x000fe80003800000 */
[----:B------:R-:W-:Y:S05]  /*c2d0*/  @P2 BRA `(.L_x_8432) ;  /* 0x0000000000142947 */ /* 0x000fea0003800000 */
[----:B------:R-:W-:Y:S01]  /*c2e0*/  ISETP.NE.AND P0, PT, R10, RZ, PT ;  /* 0x000000ff0a00720c */ /* 0x000fe20003f05270 */
[----:B-1----:R-:W-:-:S04]  /*c2f0*/  IMAD.MOV.U32 R3, RZ, RZ, 0x8000 ;  /* 0x00008000ff037424 */ /* 0x002fc800078e00ff */
[----:B------:R2:W-:Y:S08]  /*c300*/  SYNCS.ARRIVE.TRANS64 RZ, [UR38+0x28838], R3 ;  /* 0x02883803ffff79a7 */ /* 0x0005f00008000026 */
[----:B--2---:R-:W-:Y:S05]  /*c310*/  @!P0 BRA `(.L_x_8432) ;  /* 0x0000000000048947 */ /* 0x004fea0003800000 */
[----:B------:R-:W-:Y:S01]  /*c320*/  BPT.TRAP 0x1 ;  /* 0x000000040000795c */ /* 0x000fe20000300000 */
.L_x_8432:
[----:B------:R-:W-:Y:S05]  /*c330*/  BSYNC B2 ;  /* 0x0000000000027941 */ /* 0x000fea0003800000 */
.L_x_8431:
        /* <DEDUP_REMOVED lines=11> */
.L_x_8433:
        /* <DEDUP_REMOVED lines=13> */
.L_x_8434:
        /* <DEDUP_REMOVED lines=12> */
.L_x_8514:
[----:B------:R-:W-:Y:S05]  /*c580*/  BSYNC B2 ;  /* 0x0000000000027941 */ /* 0x000fea0003800000 */
.L_x_8435:
        /* <DEDUP_REMOVED lines=9> */
.L_x_8438:
[----:B------:R-:W-:Y:S05]  /*c620*/  BSYNC B2 ;  /* 0x0000000000027941 */ /* 0x000fea0003800000 */
.L_x_8437:
        /* <DEDUP_REMOVED lines=10> */
.L_x_8439:
        /* <DEDUP_REMOVED lines=13> */
.L_x_8440:
        /* <DEDUP_REMOVED lines=10> */
.L_x_8427:
[----:B------:R-:W-:Y:S05]  /*c840*/  BSYNC B1 ;  /* 0x0000000000017941 */ /* 0x000fea0003800000 */
.L_x_8426:
        /* <DEDUP_REMOVED lines=27> */
.L_x_8443:
[----:B------:R-:W1:Y:S01]  /*ca00*/  S2R R2, SR_TID.X ;  /* 0x0000000000027919 */ /* 0x000e620000002100 */
[----:B------:R-:W-:Y:S01]  /*ca10*/  BSSY B2, `(.L_x_8444) ;  /* 0x0000006000027945 */ /* 0x000fe20003800000 */
[----:B-1----:R-:W-:Y:S02]  /*ca20*/  LOP3.LUT R3, R2, 0x7f, RZ, 0xc0, !PT ;  /* 0x0000007f02037812 */ /* 0x002fe400078ec0ff */
[----:B------:R-:W-:Y:S02]  /*ca30*/  SHF.L.U32 R2, R9, 0x1f, RZ ;  /* 0x0000001f09027819 */ /* 0x000fe400000006ff */
[----:B------:R-:W-:Y:S02]  /*ca40*/  ISETP.NE.AND P2, PT, R3, RZ, PT ;  /* 0x000000ff0300720c */ /* 0x000fe40003f45270 */
[----:B------:R-:W1:Y:S02]  /*ca50*/  SYNCS.PHASECHK.TRANS64.TRYWAIT P0, [UR38+0x28840], R2 ;  /* 0x02884002ff0075a7 */ /* 0x000e640008000166 */
[----:B-1----:R-:W-:Y:S09]  /*ca60*/  @!P0 BRA `(.L_x_8445) ;  /* 0x0000002400108947 */ /* 0x002ff20003800000 */
.L_x_8515:
[----:B------:R-:W-:Y:S05]  /*ca70*/  BSYNC B2 ;  /* 0x0000000000027941 */ /* 0x000fea0003800000 */
.L_x_8444:
[----:B------:R-:W-:Y:S04]  /*ca80*/  BSSY B2, `(.L_x_8446) ;  /* 0x0000007000027945 */ /* 0x000fe80003800000 */
[----:B------:R-:W-:Y:S05]  /*ca90*/  @P2 BRA `(.L_x_8447) ;  /* 0x0000000000142947 */ /* 0x000fea0003800000 */
[----:B------:R-:W-:Y:S01]  /*caa0*/  ISETP.NE.AND P0, PT, R10, RZ, PT ;  /* 0x000000ff0a00720c */ /* 0x000fe20003f05270 */
[----:B-1----:R-:W-:-:S04]  /*cab0*/  IMAD.MOV.U32 R2, RZ, RZ, 0x8000 ;  /* 0x00008000ff027424 */ /* 0x002fc800078e00ff */
[----:B------:R2:W-:Y:S08]  /*cac0*/  SYNCS.ARRIVE.TRANS64 RZ, [UR38+0x28830], R2 ;  /* 0x02883002ffff79a7 */ /* 0x0005f00008000026 */
[----:B--2---:R-:W-:Y:S05]  /*cad0*/  @!P0 BRA `(.L_x_8447) ;  /* 0x0000000000048947 */ /* 0x004fea0003800000 */
[----:B------:R-:W-:Y:S01]  /*cae0*/  BPT.TRAP 0x1 ;  /* 0x000000040000795c */ /* 0x000fe20000300000 */
.L_x_8447:
[----:B------:R-:W-:Y:S05]  /*caf0*/  BSYNC B2 ;  /* 0x0000000000027941 */ /* 0x000fea0003800000 */
.L_x_8446:
        /* <DEDUP_REMOVED lines=11> */
.L_x_8448:
        /* <DEDUP_REMOVED lines=14> */
.L_x_8449:
        /* <DEDUP_REMOVED lines=12> */
.L_x_8516:
[----:B------:R-:W-:Y:S05]  /*cd50*/  BSYNC B2 ;  /* 0x0000000000027941 */ /* 0x000fea0003800000 */
.L_x_8450:
        /* <DEDUP_REMOVED lines=9> */
.L_x_8453:
[----:B------:R-:W-:Y:S05]  /*cdf0*/  BSYNC B2 ;  /* 0x0000000000027941 */ /* 0x000fea0003800000 */
.L_x_8452:
        /* <DEDUP_REMOVED lines=10> */
.L_x_8454:
        /* <DEDUP_REMOVED lines=13> */
.L_x_8455:
        /* <DEDUP_REMOVED lines=10> */
.L_x_8442:
[----:B------:R-:W-:Y:S05]  /*d010*/  BSYNC B1 ;  /* 0x0000000000017941 */ /* 0x000fea0003800000 */
.L_x_8441:
[----:B------:R-:W-:Y:S02]  /*d020*/  VIADD R0, R0, 0xfffffffe ;  /* 0xfffffffe00007836 */ /* 0x000fe40000000000 */
[----:B------:R-:W-:Y:S01]  /*d030*/  IMAD.MOV.U32 R7, RZ, RZ, R9 ;  /* 0x000000ffff077224 */ /* 0x000fe200078e0009 */
[----:B------:R-:W-:Y:S06]  /*d040*/  @P1 BRA `(.L_x_8456) ;  /* 0xfffffff0000c1947 */ /* 0x000fec000383ffff */
[----:B------:R-:W-:Y:S05]  /*d050*/  BSYNC B0 ;  /* 0x0000000000007941 */ /* 0x000fea0003800000 */
.L_x_8425:
        /* <DEDUP_REMOVED lines=12> */
[----:B------:R-:W-:Y:S02]  /*d120*/  ULDC.64 UR4, c[0x0][0x428] ;  /* 0x00010a0000047ab9 */ /* 0x000fe40000000a00 */
        /* <DEDUP_REMOVED lines=16> */
.L_x_8458:
[----:B------:R-:W1:Y:S01]  /*d230*/  S2R R2, SR_TID.X ;  /* 0x0000000000027919 */ /* 0x000e620000002100 */
[----:B------:R-:W-:Y:S01]  /*d240*/  BSSY B1, `(.L_x_8459) ;  /* 0x0000006000017945 */ /* 0x000fe20003800000 */
[----:B-1----:R-:W-:Y:S02]  /*d250*/  LOP3.LUT R3, R2, 0x7f, RZ, 0xc0, !PT ;  /* 0x0000007f02037812 */ /* 0x002fe400078ec0ff */
[----:B------:R-:W-:Y:S02]  /*d260*/  SHF.L.U32 R2, R9, 0x1f, RZ ;  /* 0x0000001f09027819 */ /* 0x000fe400000006ff */
[----:B------:R-:W-:Y:S02]  /*d270*/  ISETP.NE.AND P1, PT, R3, RZ, PT ;  /* 0x000000ff0300720c */ /* 0x000fe40003f25270 */
[----:B------:R-:W1:Y:S02]  /*d280*/  SYNCS.PHASECHK.TRANS64.TRYWAIT P0, [UR38+0x28848], R2 ;  /* 0x02884802ff0075a7 */ /* 0x000e640008000166 */
[----:B-1----:R-:W-:Y:S09]  /*d290*/  @!P0 BRA `(.L_x_8460) ;  /* 0x0000001c00348947 */ /* 0x002ff20003800000 */
.L_x_8517:
[----:B------:R-:W-:Y:S05]  /*d2a0*/  BSYNC B1 ;  /* 0x0000000000017941 */ /* 0x000fea0003800000 */
.L_x_8459:
[----:B------:R-:W-:Y:S04]  /*d2b0*/  BSSY B1, `(.L_x_8461) ;  /* 0x0000007000017945 */ /* 0x000fe80003800000 */
[----:B------:R-:W-:Y:S05]  /*d2c0*/  @P1 BRA `(.L_x_8462) ;  /* 0x0000000000141947 */ /* 0x000fea0003800000 */
[----:B------:R-:W-:Y:S01]  /*d2d0*/  ISETP.NE.AND P0, PT, R10, RZ, PT ;  /* 0x000000ff0a00720c */ /* 0x000fe20003f05270 */
[----:B-1----:R-:W-:-:S04]  /*d2e0*/  IMAD.MOV.U32 R3, RZ, RZ, 0x8000 ;  /* 0x00008000ff037424 */ /* 0x002fc800078e00ff */
[----:B------:R2:W-:Y:S08]  /*d2f0*/  SYNCS.ARRIVE.TRANS64 RZ, [UR38+0x28838], R3 ;  /* 0x02883803ffff79a7 */ /* 0x0005f00008000026 */
[----:B--2---:R-:W-:Y:S05]  /*d300*/  @!P0 BRA `(.L_x_8462) ;  /* 0x0000000000048947 */ /* 0x004fea0003800000 */
[----:B------:R-:W-:Y:S01]  /*d310*/  BPT.TRAP 0x1 ;  /* 0x000000040000795c */ /* 0x000fe20000300000 */
.L_x_8462:
[----:B------:R-:W-:Y:S05]  /*d320*/  BSYNC B1 ;  /* 0x0000000000017941 */ /* 0x000fea0003800000 */
.L_x_8461:
        /* <DEDUP_REMOVED lines=11> */
.L_x_8463:
        /* <DEDUP_REMOVED lines=14> */
.L_x_8464:
        /* <DEDUP_REMOVED lines=11> */
.L_x_8518:
[----:B------:R-:W-:Y:S05]  /*d570*/  BSYNC B1 ;  /* 0x0000000000017941 */ /* 0x000fea0003800000 */
.L_x_8465:
        /* <DEDUP_REMOVED lines=9> */
.L_x_8468:
[----:B------:R-:W-:Y:S05]  /*d610*/  BSYNC B1 ;  /* 0x0000000000017941 */ /* 0x000fea0003800000 */
.L_x_8467:
        /* <DEDUP_REMOVED lines=10> */
.L_x_8469:
        /* <DEDUP_REMOVED lines=13> */
.L_x_8470:
        /* <DEDUP_REMOVED lines=10> */
.L_x_8457:
[----:B------:R-:W-:Y:S05]  /*d830*/  BSYNC B0 ;  /* 0x0000000000007941 */ /* 0x000fea0003800000 */
.L_x_8424:
[----:B------:R-:W2:Y:S01]  /*d840*/  LDL.LU R0, [R1] ;  /* 0x0000000001007983 */ /* 0x000ea20000300800 */
[----:B------:R-:W-:Y:S01]  /*d850*/  BSSY B0, `(.L_x_8471) ;  /* 0x0000037000007945 */ /* 0x000fe20003800000 */
[----:B--2---:R-:W-:-:S13]  /*d860*/  ISETP.NE.AND P0, PT, R0, RZ, PT ;  /* 0x000000ff0000720c */ /* 0x004fda0003f05270 */
[----:B------:R-:W-:Y:S05]  /*d870*/  @!P0 BRA `(.L_x_8472) ;  /* 0x0000000000d08947 */ /* 0x000fea0003800000 */
[----:B------:R-:W1:Y:S01]  /*d880*/  S2R R0, SR_TID.X ;  /* 0x0000000000007919 */ /* 0x000e620000002100 */
[----:B0-----:R-:W-:Y:S01]  /*d890*/  LEA R3, R8, UR38, 0x3 ;  /* 0x0000002608037c11 */ /* 0x001fe2000f8e18ff */
[----:B------:R-:W-:Y:S01]  /*d8a0*/  BSSY B1, `(.L_x_8473) ;  /* 0x0000006000017945 */ /* 0x000fe20003800000 */
[----:B-1----:R-:W-:Y:S02]  /*d8b0*/  LOP3.LUT R2, R0, 0x7f, RZ, 0xc0, !PT ;  /* 0x0000007f00027812 */ /* 0x002fe400078ec0ff */
[----:B------:R-:W-:Y:S02]  /*d8c0*/  SHF.L.U32 R0, R9, 0x1f, RZ ;  /* 0x0000001f09007819 */ /* 0x000fe400000006ff */
[----:B------:R-:W-:Y:S02]  /*d8d0*/  ISETP.NE.AND P1, PT, R2, RZ, PT ;  /* 0x000000ff0200720c */ /* 0x000fe40003f25270 */
[----:B------:R-:W0:Y:S02]  /*d8e0*/  SYNCS.PHASECHK.TRANS64.TRYWAIT P0, [R3+URZ+0x28860], R0 ;  /* 0x02886000030075a7 */ /* 0x000e24000800017f */
[----:B0-----:R-:W-:Y:S09]  /*d8f0*/  @!P0 BRA `(.L_x_8474) ;  /* 0x0000001400cc8947 */ /* 0x001ff20003800000 */
.L_x_8519:
[----:B------:R-:W-:Y:S05]  /*d900*/  BSYNC B1 ;  /* 0x0000000000017941 */ /* 0x000fea0003800000 */
.L_x_8473:
        /* <DEDUP_REMOVED lines=8> */
.L_x_8476:
[----:B------:R-:W-:Y:S05]  /*d990*/  BSYNC B1 ;  /* 0x0000000000017941 */ /* 0x000fea0003800000 */
.L_x_8475:
        /* <DEDUP_REMOVED lines=13> */
.L_x_8477:
        /* <DEDUP_REMOVED lines=13> */
.L_x_8478:
        /* <DEDUP_REMOVED lines=8> */
.L_x_8472:
[----:B------:R-:W-:Y:S05]  /*dbc0*/  BSYNC B0 ;  /* 0x0000000000007941 */ /* 0x000fea0003800000 */
.L_x_8471:
[----:B0-----:R-:W-:Y:S02]  /*dbd0*/  VIADD R0, R8, 0x1 ;  /* 0x0000000108007836 */ /* 0x001fe40000000000 */
[----:B------:R-:W-:-:S03]  /*dbe0*/  IMAD.MOV.U32 R3, RZ, RZ, RZ ;  /* 0x000000ffff037224 */ /* 0x000fc600078e00ff */
[----:B------:R-:W-:-:S04]  /*dbf0*/  ISETP.NE.AND P0, PT, R0, 0x2, PT ;  /* 0x000000020000780c */ /* 0x000fc80003f05270 */
[----:B------:R-:W-:Y:S02]  /*dc00*/  SEL R2, RZ, 0x1, P0 ;  /* 0x00000001ff027807 */ /* 0x000fe40000000000 */
[----:B------:R-:W-:Y:S02]  /*dc10*/  SEL R0, R0, RZ, P0 ;  /* 0x000000ff00007207 */ /* 0x000fe40000000000 */
[----:B------:R-:W-:-:S07]  /*dc20*/  LOP3.LUT R9, R9, R2, RZ, 0x3c, !PT ;  /* 0x0000000209097212 */ /* 0x000fce00078e3cff */
.L_x_8408:
[----:B------:R-:W0:Y:S01]  /*dc30*/  S2R R5, SR_CgaCtaId ;  /* 0x0000000000057919 */ /* 0x000e220000008800 */
[----:B------:R-:W-:Y:S02]  /*dc40*/  MOV R2, 0x400 ;  /* 0x0000040000027802 */ /* 0x000fe40000000f00 */
[----:B------:R-:W-:Y:S02]  /*dc50*/  SHF.L.U32 R3, R3, 0x1f, RZ ;  /* 0x0000001f03037819 */ /* 0x000fe400000006ff */
[----:B0-----:R-:W-:-:S04]  /*dc60*/  LEA R2, R5, R2, 0x18 ;  /* 0x0000000205027211 */ /* 0x001fc800078ec0ff */
[----:B------:R-:W0:Y:S02]  /*dc70*/  SYNCS.PHASECHK.TRANS64.TRYWAIT P0, [R2+URZ+0x28820], R3 ;  /* 0x02882003020075a7 */ /* 0x000e24000800017f */
[----:B0-----:R-:W-:Y:S05]  /*dc80*/  @!P0 BRA `(.L_x_8479) ;  /* 0x0000001000fc8947 */ /* 0x001fea0003800000 */
.L_x_8520:
[----:B------:R-:W-:-:S03]  /*dc90*/  UMOV UR4, 0xffffffff ;  /* 0xffffffff00047882 */ /* 0x000fc60000000000 */
[----:B------:R-:W-:Y:S05]  /*dca0*/  BRA.DIV UR4, `(.L_x_8480) ;  /* 0x0000001604087947 */ /* 0x000fea000b800000 */
[----:B0-----:R-:W0:Y:S02]  /*dcb0*/  S2R R3, SR_TID.X ;  /* 0x0000000000037919 */ /* 0x001e240000002100 */
[----:B0-----:R-:W-:-:S04]  /*dcc0*/  SHF.R.U32.HI R3, RZ, 0x5, R3 ;  /* 0x00000005ff037819 */ /* 0x001fc80000011603 */
[----:B------:R-:W-:-:S05]  /*dcd0*/  LOP3.LUT R3, R3, 0x3, RZ, 0xc0, !PT ;  /* 0x0000000303037812 */ /* 0x000fca00078ec0ff */
[----:B------:R0:W1:Y:S02]  /*dce0*/  SHFL.IDX PT, R14, R3, RZ, 0x1f ;  /* 0x00001fff030e7589 */ /* 0x00006400000e0000 */
.L_x_8523:
[----:B-1----:R-:W-:-:S13]  /*dcf0*/  ISETP.NE.AND P0, PT, R14, RZ, PT ;  /* 0x000000ff0e00720c */ /* 0x002fda0003f05270 */
[----:B------:R-:W-:Y:S05]  /*dd00*/  @P0 BRA `(.L_x_8370) ;  /* 0x0000000000880947 */ /* 0x000fea0003800000 */
[----:B------:R-:W-:-:S03]  /*dd10*/  UMOV UR4, 0xffffffff ;  /* 0xffffffff00047882 */ /* 0x000fc60000000000 */
[----:B------:R-:W-:Y:S05]  /*dd20*/  BRA.DIV UR4, `(.L_x_8481) ;  /* 0x00000016041c7947 */ /* 0x000fea000b800000 */
[----:B------:R-:W-:-:S13]  /*dd30*/  ELECT P6, URZ, PT ;  /* 0x00000000003f782f */ /* 0x000fda00038c0000 */
.L_x_8526:
[----:B------:R-:W-:Y:S05]  /*dd40*/  @!P6 BRA `(.L_x_8370) ;  /* 0x000000000078e947 */ /* 0x000fea0003800000 */
[----:B0-----:R-:W2:Y:S02]  /*dd50*/  LDL.LU R3, [R1+0x14] ;  /* 0x0000140001037983 */ /* 0x001ea40000300800 */
[----:B--2---:R-:W-:-:S04]  /*dd60*/  LOP3.LUT R3, R3, 0x2, RZ, 0xfc, !PT ;  /* 0x0000000203037812 */ /* 0x004fc800078efcff */
[----:B------:R-:W-:-:S13]  /*dd70*/  ISETP.NE.AND P2, PT, R3, 0x3, PT ;  /* 0x000000030300780c */ /* 0x000fda0003f45270 */
[----:B------:R-:W-:Y:S05]  /*dd80*/  @!P2 BRA `(.L_x_8482) ;  /* 0x000000000004a947 */ /* 0x000fea0003800000 */
[----:B------:R-:W-:Y:S01]  /*dd90*/  BPT.TRAP 0x1 ;  /* 0x000000040000795c */ /* 0x000fe20000300000 */
.L_x_8482:
        /* <DEDUP_REMOVED lines=12> */
.L_x_8527:
[----:B------:R-:W1:Y:S02]  /*de60*/  SYNCS.PHASECHK.TRANS64.TRYWAIT P0, [R3+URZ], R4 ;  /* 0x00000004030075a7 */ /* 0x000e64000800017f */
[----:B-1----:R-:W-:Y:S05]  /*de70*/  @!P0 BRA `(.L_x_8484) ;  /* 0x0000001000fc8947 */ /* 0x002fea0003800000 */
.L_x_8528:
[----:B------:R-:W-:Y:S05]  /*de80*/  @!P2 BRA `(.L_x_8485) ;  /* 0x000000000004a947 */ /* 0x000fea0003800000 */
[----:B------:R-:W-:Y:S01]  /*de90*/  BPT.TRAP 0x1 ;  /* 0x000000040000795c */ /* 0x000fe20000300000 */
.L_x_8485:
[----:B-1----:R-:W-:-:S04]  /*dea0*/  VIADD R3, R2, 0x28860 ;  /* 0x0002886002037836 */ /* 0x002fc80000000000 */
[----:B------:R-:W-:-:S04]  /*deb0*/  IMAD R0, R0, 0x8, R3 ;  /* 0x0000000800007824 */ /* 0x000fc800078e0203 */
[----:B------:R-:W1:Y:S02]  /*dec0*/  SYNCS.PHASECHK.TRANS64.TRYWAIT P0, [R0+URZ], R5 ;  /* 0x00000005000075a7 */ /* 0x000e64000800017f */
[----:B-1----:R-:W-:Y:S05]  /*ded0*/  @!P0 BRA `(.L_x_8486) ;  /* 0x0000001000f88947 */ /* 0x002fea0003800000 */
.L_x_8529:
[----:B------:R-:W-:-:S07]  /*dee0*/  IMAD R3, R8, 0x8, R3 ;  /* 0x0000000808037824 */ /* 0x000fce00078e0203 */
.L_x_8487:
[----:B--2---:R2:W3:Y:S02]  /*def0*/  SYNCS.PHASECHK.TRANS64.TRYWAIT P0, [R3+URZ], R4 ;  /* 0x00000004030075a7 */ /* 0x0044e4000800017f */
[----:B---3--:R-:W-:Y:S05]  /*df00*/  @!P0 NANOSLEEP.SYNCS 0x989680 ;  /* 0x009896800000895d */ /* 0x008fea0003900000 */
[----:B------:R-:W3:Y:S02]  /*df10*/  @!P0 SYNCS.PHASECHK.TRANS64 P0, [R3+URZ], R4 ;  /* 0x00000004030085a7 */ /* 0x000ee4000800007f */
[----:B---3--:R-:W-:Y:S05]  /*df20*/  @!P0 BRA `(.L_x_8487) ;  /* 0xfffffffc00f08947 */ /* 0x008fea000383ffff */
.L_x_8370:
[----:B------:R-:W-:Y:S05]  /*df30*/  BSYNC B6 ;  /* 0x0000000000067941 */ /* 0x000fea0003800000 */
.L_x_8367:
[----:B------:R-:W-:Y:S05]  /*df40*/  EXIT ;  /* 0x000000000000794d */ /* 0x000fea0003800000 */
.L_x_8374:
[----:B-1----:R-:W-:-:S04]  /*df50*/  IMAD.U32 R0, RZ, RZ, UR36 ;  /* 0x00000024ff007e24 */ /* 0x002fc8000f8e00ff */
[----:B------:R1:W2:Y:S03]  /*df60*/  SYNCS.PHASECHK.TRANS64.TRYWAIT P1, [R0+URZ+0x28800], R3 ;  /* 0x02880003000075a7 */ /* 0x0002a6000802017f */
[----:B--2---:R-:W-:Y:S05]  /*df70*/  @!P1 NANOSLEEP.SYNCS 0x989680 ;  /* 0x009896800000995d */ /* 0x004fea0003900000 */
[----:B------:R-:W2:Y:S02]  /*df80*/  @!P1 SYNCS.PHASECHK.TRANS64 P1, [R0+URZ+0x28800], R3 ;  /* 0x02880003000095a7 */ /* 0x000ea4000802007f */
[----:B--2---:R-:W-:Y:S05]  /*df90*/  @!P1 BRA `(.L_x_8374) ;  /* 0xfffffffc00ec9947 */ /* 0x004fea000383ffff */
[----:B------:R-:W-:Y:S05]  /*dfa0*/  BRA `(.L_x_8488) ;  /* 0xffffff3000fc7947 */ /* 0x000fea000383ffff */
.L_x_8378:
[----:B-1----:R-:W-:-:S04]  /*dfb0*/  IMAD.U32 R0, RZ, RZ, UR36 ;  /* 0x00000024ff007e24 */ /* 0x002fc8000f8e00ff */
[----:B------:R1:W3:Y:S03]  /*dfc0*/  SYNCS.PHASECHK.TRANS64.TRYWAIT P2, [R0+URZ+0x28830], R3 ;  /* 0x02883003000075a7 */ /* 0x0002e6000804017f */
[----:B---3--:R-:W-:Y:S05]  /*dfd0*/  @!P2 NANOSLEEP.SYNCS 0x989680 ;  /* 0x009896800000a95d */ /* 0x008fea0003900000 */
[----:B------:R-:W3:Y:S02]  /*dfe0*/  @!P2 SYNCS.PHASECHK.TRANS64 P2, [R0+URZ+0x28830], R3 ;  /* 0x028830030000a5a7 */ /* 0x000ee4000804007f */
[----:B---3--:R-:W-:Y:S05]  /*dff0*/  @!P2 BRA `(.L_x_8378) ;  /* 0xfffffffc00eca947 */ /* 0x008fea000383ffff */
[----:B------:R-:W-:Y:S05]  /*e000*/  BRA `(.L_x_8377) ;  /* 0xffffff3400187947 */ /* 0x000fea000383ffff */
.L_x_8383:
[----:B-1----:R-:W-:-:S04]  /*e010*/  IMAD.U32 R9, RZ, RZ, UR7 ;  /* 0x00000007ff097e24 */ /* 0x002fc8000f8e00ff */
[----:B------:R1:W2:Y:S03]  /*e020*/  SYNCS.PHASECHK.TRANS64.TRYWAIT P3, [R9+URZ+0x28830], R0 ;  /* 0x02883000090075a7 */ /* 0x0002a6000806017f */
[----:B--2---:R-:W-:Y:S05]  /*e030*/  @!P3 NANOSLEEP.SYNCS 0x989680 ;  /* 0x009896800000b95d */ /* 0x004fea0003900000 */
[----:B------:R-:W2:Y:S02]  /*e040*/  @!P3 SYNCS.PHASECHK.TRANS64 P3, [R9+URZ+0x28830], R0 ;  /* 0x028830000900b5a7 */ /* 0x000ea4000806007f */
[----:B--2---:R-:W-:Y:S05]  /*e050*/  @!P3 BRA `(.L_x_8383) ;  /* 0xfffffffc00ecb947 */ /* 0x004fea000383ffff */
[----:B------:R-:W-:Y:S05]  /*e060*/  BRA `(.L_x_8380) ;  /* 0xffffff5800947947 */ /* 0x000fea000383ffff */
.L_x_8387:
[----:B-1----:R-:W-:-:S04]  /*e070*/  IMAD.U32 R9, RZ, RZ, UR7 ;  /* 0x00000007ff097e24 */ /* 0x002fc8000f8e00ff */
[----:B------:R1:W2:Y:S03]  /*e080*/  SYNCS.PHASECHK.TRANS64.TRYWAIT P3, [R9+URZ+0x28850], R0 ;  /* 0x02885000090075a7 */ /* 0x0002a6000806017f */
[----:B--2---:R-:W-:Y:S05]  /*e090*/  @!P3 NANOSLEEP.SYNCS 0x989680 ;  /* 0x009896800000b95d */ /* 0x004fea0003900000 */
[----:B------:R-:W2:Y:S02]  /*e0a0*/  @!P3 SYNCS.PHASECHK.TRANS64 P3, [R9+URZ+0x28850], R0 ;  /* 0x028850000900b5a7 */ /* 0x000ea4000806007f */
[----:B--2---:R-:W-:Y:S05]  /*e0b0*/  @!P3 BRA `(.L_x_8387) ;  /* 0xfffffffc00ecb947 */ /* 0x004fea000383ffff */
[----:B------:R-:W-:Y:S05]  /*e0c0*/  BRA `(.L_x_8384) ;  /* 0xffffff5c00587947 */ /* 0x000fea000383ffff */
.L_x_8393:
[----:B-1----:R-:W-:-:S04]  /*e0d0*/  IMAD.U32 R9, RZ, RZ, UR7 ;  /* 0x00000007ff097e24 */ /* 0x002fc8000f8e00ff */
[----:B------:R1:W2:Y:S03]  /*e0e0*/  SYNCS.PHASECHK.TRANS64.TRYWAIT P2, [R9+URZ+0x28830], R0 ;  /* 0x02883000090075a7 */ /* 0x0002a6000804017f */
[----:B--2---:R-:W-:Y:S05]  /*e0f0*/  @!P2 NANOSLEEP.SYNCS 0x989680 ;  /* 0x009896800000a95d */ /* 0x004fea0003900000 */
[----:B------:R-:W2:Y:S02]  /*e100*/  @!P2 SYNCS.PHASECHK.TRANS64 P2, [R9+URZ+0x28830], R0 ;  /* 0x028830000900a5a7 */ /* 0x000ea4000804007f */
[----:B--2---:R-:W-:Y:S05]  /*e110*/  @!P2 BRA `(.L_x_8393) ;  /* 0xfffffffc00eca947 */ /* 0x004fea000383ffff */
[----:B------:R-:W-:Y:S05]  /*e120*/  BRA `(.L_x_8390) ;  /* 0xffffff8000b07947 */ /* 0x000fea000383ffff */
.L_x_8397:
[----:B-1----:R-:W-:-:S04]  /*e130*/  IMAD.U32 R9, RZ, RZ, UR7 ;  /* 0x00000007ff097e24 */ /* 0x002fc8000f8e00ff */
[----:B------:R1:W2:Y:S03]  /*e140*/  SYNCS.PHASECHK.TRANS64.TRYWAIT P2, [R9+URZ+0x28850], R0 ;  /* 0x02885000090075a7 */ /* 0x0002a6000804017f */
[----:B--2---:R-:W-:Y:S05]  /*e150*/  @!P2 NANOSLEEP.SYNCS 0x989680 ;  /* 0x009896800000a95d */ /* 0x004fea0003900000 */
[----:B------:R-:W2:Y:S02]  /*e160*/  @!P2 SYNCS.PHASECHK.TRANS64 P2, [R9+URZ+0x28850], R0 ;  /* 0x028850000900a5a7 */ /* 0x000ea4000804007f */
[----:B--2---:R-:W-:Y:S05]  /*e170*/  @!P2 BRA `(.L_x_8397) ;  /* 0xfffffffc00eca947 */ /* 0x004fea000383ffff */
[----:B------:R-:W-:Y:S05]  /*e180*/  BRA `(.L_x_8394) ;  /* 0xffffff8400707947 */ /* 0x000fea000383ffff */
.L_x_8402:
[----:B-1----:R-:W-:-:S04]  /*e190*/  IMAD.U32 R3, RZ, RZ, UR5 ;  /* 0x00000005ff037e24 */ /* 0x002fc8000f8e00ff */
[----:B------:R1:W2:Y:S03]  /*e1a0*/  SYNCS.PHASECHK.TRANS64.TRYWAIT P0, [R3+URZ+0x28850], R8 ;  /* 0x02885008030075a7 */ /* 0x0002a6000800017f */
[----:B--2---:R-:W-:Y:S05]  /*e1b0*/  @!P0 NANOSLEEP.SYNCS 0x989680 ;  /* 0x009896800000895d */ /* 0x004fea0003900000 */
[----:B------:R-:W2:Y:S02]  /*e1c0*/  @!P0 SYNCS.PHASECHK.TRANS64 P0, [R3+URZ+0x28850], R8 ;  /* 0x02885008030085a7 */ /* 0x000ea4000800007f */
[----:B--2---:R-:W-:Y:S05]  /*e1d0*/  @!P0 BRA `(.L_x_8402) ;  /* 0xfffffffc00ec8947 */ /* 0x004fea000383ffff */
[----:B------:R-:W-:Y:S05]  /*e1e0*/  BRA `(.L_x_8401) ;  /* 0xffffffa000407947 */ /* 0x000fea000383ffff */
.L_x_8413:
[----:B------:R-:W-:Y:S02]  /*e1f0*/  IMAD.MOV.U32 R13, RZ, RZ, R0 ;  /* 0x000000ffff0d7224 */ /* 0x000fe400078e0000 */
[----:B------:R-:W-:Y:S02]  /*e200*/  IMAD.MOV.U32 R12, RZ, RZ, RZ ;  /* 0x000000ffff0c7224 */ /* 0x000fe400078e00ff */
[----:B------:R-:W-:Y:S02]  /*e210*/  IMAD.MOV.U32 R11, RZ, RZ, 0x1f ;  /* 0x0000001fff0b7424 */ /* 0x000fe400078e00ff */
[----:B------:R-:W-:-:S07]  /*e220*/  IMAD.MOV.U32 R15, RZ, RZ, -0x1 ;  /* 0xffffffffff0f7424 */ /* 0x000fce00078e00ff */
[----:B------:R-:W-:Y:S05]  /*e230*/  WARPSYNC.COLLECTIVE R15, `(.L_x_8489) ;  /* 0x000000000f087348 */ /* 0x000fea0003c00000 */
[----:B------:R0:W1:Y:S02]  /*e240*/  SHFL.IDX P6, R14, R13, R12, R11 ;  /* 0x0000000c0d0e7389 */ /* 0x00006400000c000b */
[----:B01----:R-:W-:Y:S01]  /*e250*/  ENDCOLLECTIVE ;  /* 0x000000000000791b */ /* 0x003fe20003800000 */
.L_x_8489:
[----:B------:R-:W-:Y:S05]  /*e260*/  BRA `(.L_x_8490) ;  /* 0xffffffcc00447947 */ /* 0x000fea000383ffff */
.L_x_8415:
[----:B------:R-:W-:Y:S01]  /*e270*/  BSSY B0, `(.L_x_8491) ;  /* 0x0000006000007945 */ /* 0x000fe20003800000 */
[----:B------:R-:W-:-:S07]  /*e280*/  IMAD.MOV.U32 R15, RZ, RZ, -0x1 ;  /* 0xffffffffff0f7424 */ /* 0x000fce00078e00ff */
[----:B0-----:R-:W-:Y:S05]  /*e290*/  WARPSYNC.COLLECTIVE R15, `(.L_x_8492) ;  /* 0x000000000f0c7348 */ /* 0x001fea0003c00000 */
[----:B------:R-:W-:Y:S02]  /*e2a0*/  ELECT P6, UR62, PT ;  /* 0x00000000003e782f */ /* 0x000fe400038c0000 */
[----:B------:R-:W-:Y:S01]  /*e2b0*/  MOV R14, UR62 ;  /* 0x0000003e000e7c02 */ /* 0x000fe20008000f00 */
[----:B0-----:R-:W-:Y:S10]  /*e2c0*/  ENDCOLLECTIVE ;  /* 0x000000000000791b */ /* 0x001ff40003800000 */
.L_x_8492:
[----:B------:R-:W-:Y:S05]  /*e2d0*/  BSYNC B0 ;  /* 0x0000000000007941 */ /* 0x000fea0003800000 */
.L_x_8491:
[----:B------:R-:W-:Y:S05]  /*e2e0*/  BRA `(.L_x_8493) ;  /* 0xffffffcc00447947 */ /* 0x000fea000383ffff */
.L_x_8417:
[----:B0-----:R-:W-:-:S04]  /*e2f0*/  IMAD.U32 R3, RZ, RZ, UR38 ;  /* 0x00000026ff037e24 */ /* 0x001fc8000f8e00ff */
[----:B------:R0:W1:Y:S03]  /*e300*/  SYNCS.PHASECHK.TRANS64.TRYWAIT P0, [R3+URZ+0x28840], R0 ;  /* 0x02884000030075a7 */ /* 0x000066000800017f */
[----:B-1----:R-:W-:Y:S05]  /*e310*/  @!P0 NANOSLEEP.SYNCS 0x989680 ;  /* 0x009896800000895d */ /* 0x002fea0003900000 */
[----:B------:R-:W1:Y:S02]  /*e320*/  @!P0 SYNCS.PHASECHK.TRANS64 P0, [R3+URZ+0x28840], R0 ;  /* 0x02884000030085a7 */ /* 0x000e64000800007f */
[----:B-1----:R-:W-:Y:S05]  /*e330*/  @!P0 BRA `(.L_x_8417) ;  /* 0xfffffffc00ec8947 */ /* 0x002fea000383ffff */
[----:B------:R-:W-:Y:S05]  /*e340*/  BRA `(.L_x_8494) ;  /* 0xffffffcc009c7947 */ /* 0x000fea000383ffff */
.L_x_8420:
[----:B------:R-:W-:Y:S02]  /*e350*/  IMAD.MOV.U32 R13, RZ, RZ, R5 ;  /* 0x000000ffff0d7224 */ /* 0x000fe400078e0005 */
[----:B------:R-:W-:Y:S02]  /*e360*/  IMAD.MOV.U32 R12, RZ, RZ, RZ ;  /* 0x000000ffff0c7224 */ /* 0x000fe400078e00ff */
[----:B------:R-:W-:Y:S02]  /*e370*/  IMAD.MOV.U32 R11, RZ, RZ, 0x181f ;  /* 0x0000181fff0b7424 */ /* 0x000fe400078e00ff */
[----:B------:R-:W-:Y:S02]  /*e380*/  IMAD.MOV.U32 R15, RZ, RZ, -0x1 ;  /* 0xffffffffff0f7424 */ /* 0x000fe400078e00ff */
[----:B------:R-:W-:-:S07]  /*e390*/  IMAD R6, R9, 0x80, R6 ;  /* 0x0000008009067824 */ /* 0x000fce00078e0206 */
[----:B------:R-:W-:Y:S05]  /*e3a0*/  WARPSYNC.COLLECTIVE R15, `(.L_x_8495) ;  /* 0x000000000f087348 */ /* 0x000fea0003c00000 */
[----:B------:R0:W1:Y:S02]  /*e3b0*/  SHFL.IDX P6, R14, R13, R12, R11 ;  /* 0x0000000c0d0e7389 */ /* 0x00006400000c000b */
[----:B01----:R-:W-:Y:S01]  /*e3c0*/  ENDCOLLECTIVE ;  /* 0x000000000000791b */ /* 0x003fe20003800000 */
.L_x_8495:
[----:B------:R-:W-:Y:S02]  /*e3d0*/  VIADD R9, R6, 0x10 ;  /* 0x0000001006097836 */ /* 0x000fe40000000000 */
[----:B------:R-:W-:Y:S02]  /*e3e0*/  IMAD.MOV.U32 R13, RZ, RZ, R0 ;  /* 0x000000ffff0d7224 */ /* 0x000fe400078e0000 */
[----:B------:R-:W-:-:S07]  /*e3f0*/  IMAD.MOV.U32 R2, RZ, RZ, R14 ;  /* 0x000000ffff027224 */ /* 0x000fce00078e000e */
[----:B------:R-:W-:Y:S05]  /*e400*/  WARPSYNC.COLLECTIVE R15, `(.L_x_8496) ;  /* 0x000000000f087348 */ /* 0x000fea0003c00000 */
[----:B------:R0:W1:Y:S02]  /*e410*/  SHFL.IDX P6, R14, R13, R12, R11 ;  /* 0x0000000c0d0e7389 */ /* 0x00006400000c000b */
[----:B01----:R-:W-:Y:S01]  /*e420*/  ENDCOLLECTIVE ;  /* 0x000000000000791b */ /* 0x003fe20003800000 */
.L_x_8496:
[----:B------:R-:W-:Y:S02]  /*e430*/  ULDC UR4, c[0x0][0x288] ;  /* 0x0000a20000047ab9 */ /* 0x000fe40000000800 */
[----:B------:R-:W-:-:S05]  /*e440*/  IMAD R4, R8, UR4, RZ ;  /* 0x0000000408047c24 */ /* 0x000fca000f8e02ff */
[----:B------:R-:W-:Y:S01]  /*e450*/  ISETP.GE.AND P2, PT, R6, R4, PT ;  /* 0x000000040600720c */ /* 0x000fe20003f46270 */
[----:B------:R-:W-:Y:S02]  /*e460*/  IMAD.MOV.U32 R13, RZ, RZ, R5 ;  /* 0x000000ffff0d7224 */ /* 0x000fe400078e0005 */
[----:B------:R-:W-:-:S10]  /*e470*/  IMAD.MOV.U32 R12, RZ, RZ, 0x1 ;  /* 0x00000001ff0c7424 */ /* 0x000fd400078e00ff */
[----:B------:R-:W-:Y:S01]  /*e480*/  @!P2 LEA R8, R7, UR38, 0x1 ;  /* 0x000000260708ac11 */ /* 0x000fe2000f8e08ff */
[----:B------:R-:W-:-:S07]  /*e490*/  IMAD.MOV.U32 R3, RZ, RZ, R14 ;  /* 0x000000ffff037224 */ /* 0x000fce00078e000e */
[----:B------:R-:W-:Y:S05]  /*e4a0*/  WARPSYNC.COLLECTIVE R15, `(.L_x_8497) ;  /* 0x000000000f087348 */ /* 0x000fea0003c00000 */
[----:B------:R0:W1:Y:S02]  /*e4b0*/  SHFL.IDX P6, R14, R13, R12, R11 ;  /* 0x0000000c0d0e7389 */ /* 0x00006400000c000b */
[----:B01----:R-:W-:Y:S01]  /*e4c0*/  ENDCOLLECTIVE ;  /* 0x000000000000791b */ /* 0x003fe20003800000 */
.L_x_8497:
[----:B------:R-:W-:-:S04]  /*e4d0*/  LOP3.LUT R3, R3, R2, RZ, 0x3c, !PT ;  /* 0x0000000203037212 */ /* 0x000fc800078e3cff */
[----:B------:R-:W-:-:S04]  /*e4e0*/  LOP3.LUT R2, R3, R2, RZ, 0x3c, !PT ;  /* 0x0000000203027212 */ /* 0x000fc800078e3cff */
[----:B------:R-:W-:Y:S01]  /*e4f0*/  LOP3.LUT R3, R3, R2, RZ, 0x3c, !PT ;  /* 0x0000000203037212 */ /* 0x000fe200078e3cff */
[----:B------:R-:W-:Y:S02]  /*e500*/  IMAD.MOV.U32 R13, RZ, RZ, R0 ;  /* 0x000000ffff0d7224 */ /* 0x000fe400078e0000 */
[----:B------:R-:W-:-:S05]  /*e510*/  @!P2 IMAD.WIDE.U32 R2, R10, 0x2, R2 ;  /* 0x000000020a02a825 */ /* 0x000fca00078e0002 */
        /* <DEDUP_REMOVED lines=10> */
.L_x_8498:
[----:B------:R-:W-:Y:S01]  /*e5c0*/  @!P2 LEA R21, R7, UR38, 0x1 ;  /* 0x000000260715ac11 */ /* 0x000fe2000f8e08ff */
[----:B------:R-:W-:Y:S02]  /*e5d0*/  IMAD.MOV.U32 R9, RZ, RZ, R8 ;  /* 0x000000ffff097224 */ /* 0x000fe400078e0008 */
[----:B------:R-:W-:Y:S02]  /*e5e0*/  VIADD R3, R6, 0x20 ;  /* 0x0000002006037836 */ /* 0x000fe40000000000 */
[----:B------:R-:W-:Y:S02]  /*e5f0*/  IMAD.MOV.U32 R13, RZ, RZ, R5 ;  /* 0x000000ffff0d7224 */ /* 0x000fe400078e0005 */
[----:B------:R-:W-:Y:S02]  /*e600*/  IMAD.MOV.U32 R12, RZ, RZ, 0x2 ;  /* 0x00000002ff0c7424 */ /* 0x000fe400078e00ff */
[----:B------:R-:W-:-:S07]  /*e610*/  IMAD.MOV.U32 R8, RZ, RZ, R14 ;  /* 0x000000ffff087224 */ /* 0x000fce00078e000e */
[----:B------:R-:W-:Y:S05]  /*e620*/  WARPSYNC.COLLECTIVE R15, `(.L_x_8499) ;  /* 0x000000000f087348 */ /* 0x000fea0003c00000 */
[----:B------:R0:W1:Y:S02]  /*e630*/  SHFL.IDX P6, R14, R13, R12, R11 ;  /* 0x0000000c0d0e7389 */ /* 0x00006400000c000b */
[----:B01----:R-:W-:Y:S01]  /*e640*/  ENDCOLLECTIVE ;  /* 0x000000000000791b */ /* 0x003fe20003800000 */
.L_x_8499:
        /* <DEDUP_REMOVED lines=14> */
.L_x_8500:
[----:B------:R-:W-:Y:S02]  /*e730*/  IMAD.MOV.U32 R3, RZ, RZ, R2 ;  /* 0x000000ffff037224 */ /* 0x000fe400078e0002 */
[----:B------:R-:W-:Y:S02]  /*e740*/  IMAD.MOV.U32 R13, RZ, RZ, R5 ;  /* 0x000000ffff0d7224 */ /* 0x000fe400078e0005 */
[----:B------:R-:W-:Y:S02]  /*e750*/  IMAD.MOV.U32 R12, RZ, RZ, 0x3 ;  /* 0x00000003ff0c7424 */ /* 0x000fe400078e00ff */
[----:B------:R-:W-:-:S07]  /*e760*/  IMAD.MOV.U32 R2, RZ, RZ, R14 ;  /* 0x000000ffff027224 */ /* 0x000fce00078e000e */
[----:B------:R-:W-:Y:S05]  /*e770*/  WARPSYNC.COLLECTIVE R15, `(.L_x_8501) ;  /* 0x000000000f087348 */ /* 0x000fea0003c00000 */
[----:B------:R0:W1:Y:S02]  /*e780*/  SHFL.IDX P6, R14, R13, R12, R11 ;  /* 0x0000000c0d0e7389 */ /* 0x00006400000c000b */
[----:B01----:R-:W-:Y:S01]  /*e790*/  ENDCOLLECTIVE ;  /* 0x000000000000791b */ /* 0x003fe20003800000 */
.L_x_8501:
        /* <DEDUP_REMOVED lines=14> */
.L_x_8502:
[----:B------:R-:W-:Y:S02]  /*e880*/  IMAD.MOV.U32 R9, RZ, RZ, R8 ;  /* 0x000000ffff097224 */ /* 0x000fe400078e0008 */
[----:B------:R-:W-:Y:S02]  /*e890*/  IMAD.MOV.U32 R13, RZ, RZ, R5 ;  /* 0x000000ffff0d7224 */ /* 0x000fe400078e0005 */
[----:B------:R-:W-:Y:S02]  /*e8a0*/  IMAD.MOV.U32 R12, RZ, RZ, 0x4 ;  /* 0x00000004ff0c7424 */ /* 0x000fe400078e00ff */
[----:B------:R-:W-:-:S07]  /*e8b0*/  IMAD.MOV.U32 R8, RZ, RZ, R14 ;  /* 0x000000ffff087224 */ /* 0x000fce00078e000e */
[----:B------:R-:W-:Y:S05]  /*e8c0*/  WARPSYNC.COLLECTIVE R15, `(.L_x_8503) ;  /* 0x000000000f087348 */ /* 0x000fea0003c00000 */
[----:B------:R0:W1:Y:S02]  /*e8d0*/  SHFL.IDX P6, R14, R13, R12, R11 ;  /* 0x0000000c0d0e7389 */ /* 0x00006400000c000b */
[----:B01----:R-:W-:Y:S01]  /*e8e0*/  ENDCOLLECTIVE ;  /* 0x000000000000791b */ /* 0x003fe20003800000 */
.L_x_8503:
        /* <DEDUP_REMOVED lines=14> */
.L_x_8504:
[----:B------:R-:W-:Y:S02]  /*e9d0*/  IMAD.MOV.U32 R3, RZ, RZ, R2 ;  /* 0x000000ffff037224 */ /* 0x000fe400078e0002 */
[----:B------:R-:W-:Y:S02]  /*e9e0*/  IMAD.MOV.U32 R13, RZ, RZ, R5 ;  /* 0x000000ffff0d7224 */ /* 0x000fe400078e0005 */
[----:B------:R-:W-:Y:S02]  /*e9f0*/  IMAD.MOV.U32 R12, RZ, RZ, 0x5 ;  /* 0x00000005ff0c7424 */ /* 0x000fe400078e00ff */
[----:B------:R-:W-:-:S07]  /*ea00*/  IMAD.MOV.U32 R2, RZ, RZ, R14 ;  /* 0x000000ffff027224 */ /* 0x000fce00078e000e */
[----:B------:R-:W-:Y:S05]  /*ea10*/  WARPSYNC.COLLECTIVE R15, `(.L_x_8505) ;  /* 0x000000000f087348 */ /* 0x000fea0003c00000 */
[----:B------:R0:W1:Y:S02]  /*ea20*/  SHFL.IDX P6, R14, R13, R12, R11 ;  /* 0x0000000c0d0e7389 */ /* 0x00006400000c000b */
[----:B01----:R-:W-:Y:S01]  /*ea30*/  ENDCOLLECTIVE ;  /* 0x000000000000791b */ /* 0x003fe20003800000 */
.L_x_8505:
        /* <DEDUP_REMOVED lines=14> */
.L_x_8506:
[----:B------:R-:W-:Y:S02]  /*eb20*/  IMAD.MOV.U32 R9, RZ, RZ, R8 ;  /* 0x000000ffff097224 */ /* 0x000fe400078e0008 */
[----:B------:R-:W-:Y:S02]  /*eb30*/  IMAD.MOV.U32 R13, RZ, RZ, R5 ;  /* 0x000000ffff0d7224 */ /* 0x000fe400078e0005 */
[----:B------:R-:W-:Y:S02]  /*eb40*/  IMAD.MOV.U32 R12, RZ, RZ, 0x6 ;  /* 0x00000006ff0c7424 */ /* 0x000fe400078e00ff */
[----:B------:R-:W-:-:S07]  /*eb50*/  IMAD.MOV.U32 R8, RZ, RZ, R14 ;  /* 0x000000ffff087224 */ /* 0x000fce00078e000e */
[----:B------:R-:W-:Y:S05]  /*eb60*/  WARPSYNC.COLLECTIVE R15, `(.L_x_8507) ;  /* 0x000000000f087348 */ /* 0x000fea0003c00000 */
[----:B------:R0:W1:Y:S02]  /*eb70*/  SHFL.IDX P6, R14, R13, R12, R11 ;  /* 0x0000000c0d0e7389 */ /* 0x00006400000c000b */
[----:B01----:R-:W-:Y:S01]  /*eb80*/  ENDCOLLECTIVE ;  /* 0x000000000000791b */ /* 0x003fe20003800000 */
.L_x_8507:
        /* <DEDUP_REMOVED lines=13> */
.L_x_8508:
[----:B------:R-:W-:Y:S02]  /*ec60*/  IMAD.MOV.U32 R3, RZ, RZ, R2 ;  /* 0x000000ffff037224 */ /* 0x000fe400078e0002 */
[----:B------:R-:W-:Y:S02]  /*ec70*/  IMAD.MOV.U32 R13, RZ, RZ, R5 ;  /* 0x000000ffff0d7224 */ /* 0x000fe400078e0005 */
[----:B------:R-:W-:Y:S02]  /*ec80*/  IMAD.MOV.U32 R12, RZ, RZ, 0x7 ;  /* 0x00000007ff0c7424 */ /* 0x000fe400078e00ff */
[----:B------:R-:W-:-:S07]  /*ec90*/  IMAD.MOV.U32 R2, RZ, RZ, R14 ;  /* 0x000000ffff027224 */ /* 0x000fce00078e000e */
[----:B------:R-:W-:Y:S05]  /*eca0*/  WARPSYNC.COLLECTIVE R15, `(.L_x_8509) ;  /* 0x000000000f087348 */ /* 0x000fea0003c00000 */
[----:B------:R0:W1:Y:S02]  /*ecb0*/  SHFL.IDX P6, R14, R13, R12, R11 ;  /* 0x0000000c0d0e7389 */ /* 0x00006400000c000b */
[----:B01----:R-:W-:Y:S01]  /*ecc0*/  ENDCOLLECTIVE ;  /* 0x000000000000791b */ /* 0x003fe20003800000 */
.L_x_8509:
        /* <DEDUP_REMOVED lines=11> */
.L_x_8510:
[----:B------:R-:W-:Y:S05]  /*ed80*/  BRA `(.L_x_8511) ;  /* 0xffffffcc00ec7947 */ /* 0x000fea000383ffff */
.L_x_8423:
[----:B0-----:R-:W-:-:S04]  /*ed90*/  IMAD.U32 R3, RZ, RZ, UR38 ;  /* 0x00000026ff037e24 */ /* 0x001fc8000f8e00ff */
[----:B------:R0:W1:Y:S03]  /*eda0*/  SYNCS.PHASECHK.TRANS64.TRYWAIT P0, [R3+URZ+0x28820], R2 ;  /* 0x02882002030075a7 */ /* 0x000066000800017f */
[----:B-1----:R-:W-:Y:S05]  /*edb0*/  @!P0 NANOSLEEP.SYNCS 0x989680 ;  /* 0x009896800000895d */ /* 0x002fea0003900000 */
[----:B------:R-:W1:Y:S02]  /*edc0*/  @!P0 SYNCS.PHASECHK.TRANS64 P0, [R3+URZ+0x28820], R2 ;  /* 0x02882002030085a7 */ /* 0x000e64000800007f */
[----:B-1----:R-:W-:Y:S05]  /*edd0*/  @!P0 BRA `(.L_x_8423) ;  /* 0xfffffffc00ec8947 */ /* 0x002fea000383ffff */
[----:B------:R-:W-:Y:S05]  /*ede0*/  BRA `(.L_x_8512) ;  /* 0xffffffd000407947 */ /* 0x000fea000383ffff */
.L_x_8430:
[----:B-1----:R-:W-:-:S04]  /*edf0*/  IMAD.U32 R3, RZ, RZ, UR38 ;  /* 0x00000026ff037e24 */ /* 0x002fc8000f8e00ff */
[----:B------:R1:W2:Y:S03]  /*ee00*/  SYNCS.PHASECHK.TRANS64.TRYWAIT P0, [R3+URZ+0x28848], R2 ;  /* 0x02884802030075a7 */ /* 0x0002a6000800017f */
[----:B--2---:R-:W-:Y:S05]  /*ee10*/  @!P0 NANOSLEEP.SYNCS 0x989680 ;  /* 0x009896800000895d */ /* 0x004fea0003900000 */
[----:B------:R-:W2:Y:S02]  /*ee20*/  @!P0 SYNCS.PHASECHK.TRANS64 P0, [R3+URZ+0x28848], R2 ;  /* 0x02884802030085a7 */ /* 0x000ea4000800007f */
[----:B--2---:R-:W-:Y:S05]  /*ee30*/  @!P0 BRA `(.L_x_8430) ;  /* 0xfffffffc00ec8947 */ /* 0x004fea000383ffff */
[----:B------:R-:W-:Y:S05]  /*ee40*/  BRA `(.L_x_8513) ;  /* 0xffffffd400187947 */ /* 0x000fea000383ffff */
.L_x_8436:
[----:B0-----:R-:W-:-:S04]  /*ee50*/  IMAD.U32 R3, RZ, RZ, UR38 ;  /* 0x00000026ff037e24 */ /* 0x001fc8000f8e00ff */
[----:B------:R0:W1:Y:S03]  /*ee60*/  SYNCS.PHASECHK.TRANS64.TRYWAIT P0, [R3+URZ+0x28860], R2 ;  /* 0x02886002030075a7 */ /* 0x000066000800017f */
[----:B-1----:R-:W-:Y:S05]  /*ee70*/  @!P0 NANOSLEEP.SYNCS 0x989680 ;  /* 0x009896800000895d */ /* 0x002fea0003900000 */
[----:B------:R-:W1:Y:S02]  /*ee80*/  @!P0 SYNCS.PHASECHK.TRANS64 P0, [R3+URZ+0x28860], R2 ;  /* 0x02886002030085a7 */ /* 0x000e64000800007f */
[----:B-1----:R-:W-:Y:S05]  /*ee90*/  @!P0 BRA `(.L_x_8436) ;  /* 0xfffffffc00ec8947 */ /* 0x002fea000383ffff */
[----:B------:R-:W-:Y:S05]  /*eea0*/  BRA `(.L_x_8514) ;  /* 0xffffffd400b47947 */ /* 0x000fea000383ffff */
.L_x_8445:
[----:B-1----:R-:W-:-:S04]  /*eeb0*/  IMAD.U32 R3, RZ, RZ, UR38 ;  /* 0x00000026ff037e24 */ /* 0x002fc8000f8e00ff */
[----:B------:R1:W2:Y:S03]  /*eec0*/  SYNCS.PHASECHK.TRANS64.TRYWAIT P0, [R3+URZ+0x28840], R2 ;  /* 0x02884002030075a7 */ /* 0x0002a6000800017f */
[----:B--2---:R-:W-:Y:S05]  /*eed0*/  @!P0 NANOSLEEP.SYNCS 0x989680 ;  /* 0x009896800000895d */ /* 0x004fea0003900000 */
[----:B------:R-:W2:Y:S02]  /*eee0*/  @!P0 SYNCS.PHASECHK.TRANS64 P0, [R3+URZ+0x28840], R2 ;  /* 0x02884002030085a7 */ /* 0x000ea4000800007f */
[----:B--2---:R-:W-:Y:S05]  /*eef0*/  @!P0 BRA `(.L_x_8445) ;  /* 0xfffffffc00ec8947 */ /* 0x004fea000383ffff */
[----:B------:R-:W-:Y:S05]  /*ef00*/  BRA `(.L_x_8515) ;  /* 0xffffffd800d87947 */ /* 0x000fea000383ffff */
.L_x_8451:
[----:B0-----:R-:W-:-:S04]  /*ef10*/  IMAD.U32 R3, RZ, RZ, UR38 ;  /* 0x00000026ff037e24 */ /* 0x001fc8000f8e00ff */
[----:B------:R0:W1:Y:S03]  /*ef20*/  SYNCS.PHASECHK.TRANS64.TRYWAIT P0, [R3+URZ+0x28868], R2 ;  /* 0x02886802030075a7 */ /* 0x000066000800017f */
[----:B-1----:R-:W-:Y:S05]  /*ef30*/  @!P0 NANOSLEEP.SYNCS 0x989680 ;  /* 0x009896800000895d */ /* 0x002fea0003900000 */
[----:B------:R-:W1:Y:S02]  /*ef40*/  @!P0 SYNCS.PHASECHK.TRANS64 P0, [R3+URZ+0x28868], R2 ;  /* 0x02886802030085a7 */ /* 0x000e64000800007f */
[----:B-1----:R-:W-:Y:S05]  /*ef50*/  @!P0 BRA `(.L_x_8451) ;  /* 0xfffffffc00ec8947 */ /* 0x002fea000383ffff */
[----:B------:R-:W-:Y:S05]  /*ef60*/  BRA `(.L_x_8516) ;  /* 0xffffffdc00787947 */ /* 0x000fea000383ffff */
.L_x_8460:
[----:B-1----:R-:W-:-:S04]  /*ef70*/  IMAD.U32 R3, RZ, RZ, UR38 ;  /* 0x00000026ff037e24 */ /* 0x002fc8000f8e00ff */
[----:B------:R1:W2:Y:S03]  /*ef80*/  SYNCS.PHASECHK.TRANS64.TRYWAIT P0, [R3+URZ+0x28848], R2 ;  /* 0x02884802030075a7 */ /* 0x0002a6000800017f */
[----:B--2---:R-:W-:Y:S05]  /*ef90*/  @!P0 NANOSLEEP.SYNCS 0x989680 ;  /* 0x009896800000895d */ /* 0x004fea0003900000 */
[----:B------:R-:W2:Y:S02]  /*efa0*/  @!P0 SYNCS.PHASECHK.TRANS64 P0, [R3+URZ+0x28848], R2 ;  /* 0x02884802030085a7 */ /* 0x000ea4000800007f */
[----:B--2---:R-:W-:Y:S05]  /*efb0*/  @!P0 BRA `(.L_x_8460) ;  /* 0xfffffffc00ec8947 */ /* 0x004fea000383ffff */
[----:B------:R-:W-:Y:S05]  /*efc0*/  BRA `(.L_x_8517) ;  /* 0xffffffe000b47947 */ /* 0x000fea000383ffff */
.L_x_8466:
[----:B0-----:R-:W-:-:S04]  /*efd0*/  IMAD.U32 R3, RZ, RZ, UR38 ;  /* 0x00000026ff037e24 */ /* 0x001fc8000f8e00ff */
[----:B------:R0:W1:Y:S03]  /*efe0*/  SYNCS.PHASECHK.TRANS64.TRYWAIT P0, [R3+URZ+0x28860], R2 ;  /* 0x02886002030075a7 */ /* 0x000066000800017f */
[----:B-1----:R-:W-:Y:S05]  /*eff0*/  @!P0 NANOSLEEP.SYNCS 0x989680 ;  /* 0x009896800000895d */ /* 0x002fea0003900000 */
[----:B------:R-:W1:Y:S02]  /*f000*/  @!P0 SYNCS.PHASECHK.TRANS64 P0, [R3+URZ+0x28860], R2 ;  /* 0x02886002030085a7 */ /* 0x000e64000800007f */
[----:B-1----:R-:W-:Y:S05]  /*f010*/  @!P0 BRA `(.L_x_8466) ;  /* 0xfffffffc00ec8947 */ /* 0x002fea000383ffff */
[----:B------:R-:W-:Y:S05]  /*f020*/  BRA `(.L_x_8518) ;  /* 0xffffffe400507947 */ /* 0x000fea000383ffff */
.L_x_8474:
[----:B0-----:R0:W1:Y:S02]  /*f030*/  SYNCS.PHASECHK.TRANS64.TRYWAIT P0, [R3+URZ+0x28860], R0 ;  /* 0x02886000030075a7 */ /* 0x001064000800017f */
[----:B-1----:R-:W-:Y:S05]  /*f040*/  @!P0 NANOSLEEP.SYNCS 0x989680 ;  /* 0x009896800000895d */ /* 0x002fea0003900000 */
[----:B------:R-:W1:Y:S02]  /*f050*/  @!P0 SYNCS.PHASECHK.TRANS64 P0, [R3+URZ+0x28860], R0 ;  /* 0x02886000030085a7 */ /* 0x000e64000800007f */
[----:B-1----:R-:W-:Y:S05]  /*f060*/  @!P0 BRA `(.L_x_8474) ;  /* 0xfffffffc00f08947 */ /* 0x002fea000383ffff */
[----:B------:R-:W-:Y:S05]  /*f070*/  BRA `(.L_x_8519) ;  /* 0xffffffe800207947 */ /* 0x000fea000383ffff */
.L_x_8479:
[----:B0-----:R0:W1:Y:S02]  /*f080*/  SYNCS.PHASECHK.TRANS64.TRYWAIT P0, [R2+URZ+0x28820], R3 ;  /* 0x02882003020075a7 */ /* 0x001064000800017f */
[----:B-1----:R-:W-:Y:S05]  /*f090*/  @!P0 NANOSLEEP.SYNCS 0x989680 ;  /* 0x009896800000895d */ /* 0x002fea0003900000 */
[----:B------:R-:W1:Y:S02]  /*f0a0*/  @!P0 SYNCS.PHASECHK.TRANS64 P0, [R2+URZ+0x28820], R3 ;  /* 0x02882003020085a7 */ /* 0x000e64000800007f */
[----:B-1----:R-:W-:Y:S05]  /*f0b0*/  @!P0 BRA `(.L_x_8479) ;  /* 0xfffffffc00f08947 */ /* 0x002fea000383ffff */
[----:B------:R-:W-:Y:S05]  /*f0c0*/  BRA `(.L_x_8520) ;  /* 0xffffffe800f07947 */ /* 0x000fea000383ffff */
.L_x_8480:
        /* <DEDUP_REMOVED lines=11> */
.L_x_8522:
[----:B------:R-:W-:Y:S05]  /*f180*/  BSYNC B0 ;  /* 0x0000000000007941 */ /* 0x000fea0003800000 */
.L_x_8521:
[----:B------:R-:W-:Y:S05]  /*f190*/  BRA `(.L_x_8523) ;  /* 0xffffffe800d47947 */ /* 0x000fea000383ffff */
.L_x_8481:
[----:B------:R-:W-:Y:S01]  /*f1a0*/  BSSY B0, `(.L_x_8524) ;  /* 0x0000006000007945 */ /* 0x000fe20003800000 */
[----:B------:R-:W-:-:S07]  /*f1b0*/  IMAD.MOV.U32 R15, RZ, RZ, -0x1 ;  /* 0xffffffffff0f7424 */ /* 0x000fce00078e00ff */
[----:B0-----:R-:W-:Y:S05]  /*f1c0*/  WARPSYNC.COLLECTIVE R15, `(.L_x_8525) ;  /* 0x000000000f0c7348 */ /* 0x001fea0003c00000 */
[----:B------:R-:W-:Y:S02]  /*f1d0*/  ELECT P6, UR62, PT ;  /* 0x00000000003e782f */ /* 0x000fe400038c0000 */
[----:B------:R-:W-:Y:S01]  /*f1e0*/  MOV R14, UR62 ;  /* 0x0000003e000e7c02 */ /* 0x000fe20008000f00 */
[----:B0-----:R-:W-:Y:S10]  /*f1f0*/  ENDCOLLECTIVE ;  /* 0x000000000000791b */ /* 0x001ff40003800000 */
.L_x_8525:
[----:B------:R-:W-:Y:S05]  /*f200*/  BSYNC B0 ;  /* 0x0000000000007941 */ /* 0x000fea0003800000 */
.L_x_8524:
[----:B------:R-:W-:Y:S05]  /*f210*/  BRA `(.L_x_8526) ;  /* 0xffffffe800c87947 */ /* 0x000fea000383ffff */
.L_x_8483:
[----:B0-----:R0:W1:Y:S02]  /*f220*/  SYNCS.PHASECHK.TRANS64.TRYWAIT P0, [R6+URZ], R5 ;  /* 0x00000005060075a7 */ /* 0x001064000800017f */
[----:B-1----:R-:W-:Y:S05]  /*f230*/  @!P0 NANOSLEEP.SYNCS 0x989680 ;  /* 0x009896800000895d */ /* 0x002fea0003900000 */
[----:B------:R-:W1:Y:S02]  /*f240*/  @!P0 SYNCS.PHASECHK.TRANS64 P0, [R6+URZ], R5 ;  /* 0x00000005060085a7 */ /* 0x000e64000800007f */
[----:B-1----:R-:W-:Y:S05]  /*f250*/  @!P0 BRA `(.L_x_8483) ;  /* 0xfffffffc00f08947 */ /* 0x002fea000383ffff */
[----:B------:R-:W-:Y:S05]  /*f260*/  BRA `(.L_x_8527) ;  /* 0xffffffe800fc7947 */ /* 0x000fea000383ffff */
.L_x_8484:
[----:B-1----:R1:W2:Y:S02]  /*f270*/  SYNCS.PHASECHK.TRANS64.TRYWAIT P0, [R3+URZ], R4 ;  /* 0x00000004030075a7 */ /* 0x0022a4000800017f */
[----:B--2---:R-:W-:Y:S05]  /*f280*/  @!P0 NANOSLEEP.SYNCS 0x989680 ;  /* 0x009896800000895d */ /* 0x004fea0003900000 */
[----:B------:R-:W2:Y:S02]  /*f290*/  @!P0 SYNCS.PHASECHK.TRANS64 P0, [R3+URZ], R4 ;  /* 0x00000004030085a7 */ /* 0x000ea4000800007f */
[----:B--2---:R-:W-:Y:S05]  /*f2a0*/  @!P0 BRA `(.L_x_8484) ;  /* 0xfffffffc00f08947 */ /* 0x004fea000383ffff */
[----:B------:R-:W-:Y:S05]  /*f2b0*/  BRA `(.L_x_8528) ;  /* 0xffffffe800f07947 */ /* 0x000fea000383ffff */
.L_x_8486:
[----:B-1----:R1:W2:Y:S02]  /*f2c0*/  SYNCS.PHASECHK.TRANS64.TRYWAIT P0, [R0+URZ], R5 ;  /* 0x00000005000075a7 */ /* 0x0022a4000800017f */
[----:B--2---:R-:W-:Y:S05]  /*f2d0*/  @!P0 NANOSLEEP.SYNCS 0x989680 ;  /* 0x009896800000895d */ /* 0x004fea0003900000 */
[----:B------:R-:W2:Y:S02]  /*f2e0*/  @!P0 SYNCS.PHASECHK.TRANS64 P0, [R0+URZ], R5 ;  /* 0x00000005000085a7 */ /* 0x000ea4000800007f */
[----:B--2---:R-:W-:Y:S05]  /*f2f0*/  @!P0 BRA `(.L_x_8486) ;  /* 0xfffffffc00f08947 */ /* 0x004fea000383ffff */
[----:B------:R-:W-:Y:S05]  /*f300*/  BRA `(.L_x_8529) ;  /* 0xffffffe800f47947 */ /* 0x000fea000383ffff */
.L_x_8530:
        /* <DEDUP_REMOVED lines=15> */
.L_x_14863:


//--------------------- .text._ZN7cutlass13device_kernelIN5flash11enable_sm90INS1_16FlashAttnFwdSm90INS1_25CollectiveMainloopFwdSm90ILi2EN4cute5tupleIJNS5_1CILi1EEES8_S8_EEENS6_IJNS7_ILi128EEESA_SA_EEELi128ENS_10bfloat16_tEfNS_4arch4Sm90ELb1ELb0ELb0ELb1ELb0ELb0ELb0ELb1ELb1ELb1ELb1ELb0EEENS1_21CollectiveEpilogueFwdISB_S9_SC_SE_Li256ELb1ELb1ELb1ELb0EEENS1_36VarlenDynamicPersistentTileSchedulerILi128ELi128ELi256ELi128ELb1ELb1ELb1ELb1ELb1ELb1EEEEEEEEEvNT_6ParamsE --------------------------
	.section	.text._ZN7cutlass13device_kernelIN5flash11enable_sm90INS1_16FlashAttnFwdSm90INS1_25CollectiveMainloopFwdSm90ILi2EN4cute5tupleIJNS5_1CILi1EEES8_S8_EEENS6_IJNS7_ILi128EEESA_SA_EEELi128ENS_10bfloat16_tEfNS_4arch4Sm90ELb1ELb0ELb0ELb1ELb0ELb0ELb0ELb1ELb1ELb1ELb1ELb0EEENS1_21CollectiveEpilogueFwdISB_S9_SC_SE_Li256ELb1ELb1ELb1ELb0EEENS1_36VarlenDynamicPersistentTileSchedulerILi128ELi128ELi256ELi128ELb1ELb1ELb1ELb1ELb1ELb1EEEEEEEEEvNT_6ParamsE,"ax",@progbits
	.align	128
.text._ZN7cutlass13device_kernelIN5flash11enable_sm90INS1_16FlashAttnFwdSm90INS1_25CollectiveMainloopFwdSm90ILi2EN4cute5tupleIJNS5_1CILi1EEES8_S8_EEENS6_IJNS7_ILi128EEESA_SA_EEELi128ENS_10bfloat16_tEfNS_4arch4Sm90ELb1ELb0ELb0ELb1ELb0ELb0ELb0ELb1ELb1ELb1ELb1ELb0EEENS1_21CollectiveEpilogueFwdISB_S9_SC_SE_Li256ELb1ELb1ELb1ELb0EEENS1_36VarlenDynamicPersistentTileSchedulerILi128ELi128ELi256ELi128ELb1ELb1ELb1ELb1ELb1ELb1EEEEEEEEEvNT_6ParamsE:
        .type           _ZN7cutlass13device_kernelIN5flash11enable_sm90INS1_16FlashAttnFwdSm90INS1_25CollectiveMainloopFwdSm90ILi2EN4cute5tupleIJNS5_1CILi1EEES8_S8_EEENS6_IJNS7_ILi128EEESA_SA_EEELi128ENS_10bfloat16_tEfNS_4arch4Sm90ELb1ELb0ELb0ELb1ELb0ELb0ELb0ELb1ELb1ELb1ELb1ELb0EEENS1_21CollectiveEpilogueFwdISB_S9_SC_SE_Li256ELb1ELb1ELb1ELb0EEENS1_36VarlenDynamicPersistentTileSchedulerILi128ELi128ELi256ELi128ELb1ELb1ELb1ELb1ELb1ELb1EEEEEEEEEvNT_6ParamsE,@function
        .size           _ZN7cutlass13device_kernelIN5flash11enable_sm90INS1_16FlashAttnFwdSm90INS1_25CollectiveMainloopFwdSm90ILi2EN4cute5tupleIJNS5_1CILi1EEES8_S8_EEENS6_IJNS7_ILi128EEESA_SA_EEELi128ENS_10bfloat16_tEfNS_4arch4Sm90ELb1ELb0ELb0ELb1ELb0ELb0ELb0ELb1ELb1ELb1ELb1ELb0EEENS1_21CollectiveEpilogueFwdISB_S9_SC_SE_Li256ELb1ELb1ELb1ELb0EEENS1_36VarlenDynamicPersistentTileSchedulerILi128ELi128ELi256ELi128ELb1ELb1ELb1ELb1ELb1ELb1EEEEEEEEEvNT_6ParamsE,(.L_x_14864 - _ZN7cutlass13device_kernelIN5flash11enable_sm90INS1_16FlashAttnFwdSm90INS1_25CollectiveMainloopFwdSm90ILi2EN4cute5tupleIJNS5_1CILi1EEES8_S8_EEENS6_IJNS7_ILi128EEESA_SA_EEELi128ENS_10bfloat16_tEfNS_4arch4Sm90ELb1ELb0ELb0ELb1ELb0ELb0ELb0ELb1ELb1ELb1ELb1ELb0EEENS1_21CollectiveEpilogueFwdISB_S9_SC_SE_Li256ELb1ELb1ELb1ELb0EEENS1_36VarlenDynamicPersistentTileSchedulerILi128ELi128ELi256ELi128ELb1ELb1ELb1ELb1ELb1ELb1EEEEEEEEEvNT_6ParamsE)
        .other          _ZN7cutlass13device_kernelIN5flash11enable_sm90INS1_16FlashAttnFwdSm90INS1_25CollectiveMainloopFwdSm90ILi2EN4cute5tupleIJNS5_1CILi1EEES8_S8_EEENS6_IJNS7_ILi128EEESA_SA_EEELi128ENS_10bfloat16_tEfNS_4arch4Sm90ELb1ELb0ELb0ELb1ELb0ELb0ELb0ELb1ELb1ELb1ELb1ELb0EEENS1_21CollectiveEpilogueFwdISB_S9_SC_SE_Li256ELb1ELb1ELb1ELb0EEENS1_36VarlenDynamicPersistentTileSchedulerILi128ELi128ELi256ELi128ELb1ELb1ELb1ELb1ELb1ELb1EEEEEEEEEvNT_6ParamsE,@"STO_CUDA_ENTRY STV_DEFAULT"
_ZN7cutlass13device_kernelIN5flash11enable_sm90INS1_16FlashAttnFwdSm90INS1_25CollectiveMainloopFwdSm90ILi2EN4cute5tupleIJNS5_1CILi1EEES8_S8_EEENS6_IJNS7_ILi128EEESA_SA_EEELi128ENS_10bfloat16_tEfNS_4arch4Sm90ELb1ELb0ELb0ELb1ELb0ELb0ELb0ELb1ELb1ELb1ELb1ELb0EEENS1_21CollectiveEpilogueFwdISB_S9_SC_SE_Li256ELb1ELb1ELb1ELb0EEENS1_36VarlenDynamicPersistentTileSchedulerILi128ELi128ELi256ELi128ELb1ELb1ELb1ELb1ELb1ELb1EEEEEEEEEvNT_6ParamsE:
        /* <DEDUP_REMOVED lines=18> */
.L_x_8532:
[----:B------:R-:W-:Y:S05]  /*0120*/  BSYNC B0 ;  /* 0x0000000000007941 */ /* 0x000fea0003800000 */
.L_x_8531:
        /* <DEDUP_REMOVED lines=41> */
.L_x_8533:
        /* <DEDUP_REMOVED lines=22> */
.L_x_8534:
        /* <DEDUP_REMOVED lines=18> */
.L_x_8535:
        /* <DEDUP_REMOVED lines=22> */
.L_x_8536:
        /* <DEDUP_REMOVED lines=22> */
.L_x_8537:
[----:B------:R-:W-:Y:S01]  /*0900*/  PLOP3.LUT P0, PT, PT, PT, UP0, 0x80, 0x0 ;  /* 0x000000000000781c */ /* 0x000fe20003f0f008 */
[----:B------:R-:W-:Y:S01]  /*0910*/  UMOV UR36, 0x1 ;  /* 0x0000000100247882 */ /* 0x000fe20000000000 */
[----:B------:R-:W-:Y:S01]  /*0920*/  NOP ;  /* 0x0000000000007918 */ /* 0x000fe20000000000 */
[----:B------:R-:W-:Y:S01]  /*0930*/  USEL UR36, UR36, 0x2, !UP0 ;  /* 0x0000000224247887 */ /* 0x000fe2000c000000 */
[----:B------:R-:W-:Y:S01]  /*0940*/  ULDC.64 UR50, c[0x0][0x208] ;  /* 0x0000820000327ab9 */ /* 0x000fe20000000a00 */
[----:B012-4-:R-:W-:Y:S08]  /*0950*/  BAR.SYNC.DEFER_BLOCKING 0x0 ;  /* 0x0000000000007b1d */ /* 0x017ff00000010000 */
[----:B------:R-:W-:Y:S05]  /*0960*/  @!P0 BRA `(.L_x_8538) ;  /* 0x000000b800a08947 */ /* 0x000fea0003800000 */
.L_x_8539:
[----:B------:R-:W-:-:S08]  /*0970*/  NOP ;  /* 0x0000000000007918 */ /* 0x000fd00000000000 */
[----:B------:R-:W0:Y:S02]  /*0980*/  USETMAXREG.TRY_ALLOC.CTAPOOL UP0, 0xf0 ;  /* 0x000000f0000079c8 */ /* 0x000e240008000600 */
[----:B0-----:R-:W-:-:S13]  /*0990*/  PLOP3.LUT P0, PT, PT, PT, UP0, 0x80, 0x0 ;  /* 0x000000000000781c */ /* 0x001fda0003f0f008 */
[----:B------:R-:W-:Y:S05]  /*09a0*/  @!P0 BRA `(.L_x_8539) ;  /* 0xfffffffc00f08947 */ /* 0x000fea000383ffff */
[----:B------:R-:W0:Y:S01]  /*09b0*/  S2R R2, SR_TID.X ;  /* 0x0000000000027919 */ /* 0x000e220000002100 */
        /* <DEDUP_REMOVED lines=20> */
[----:B------:R-:W-:Y:S02]  /*0b00*/  UMOV UR46, URZ ;  /* 0x0000003f002e7c82 */ /* 0x000fe40008000000 */
[CC--:B------:R-:W-:Y:S02]  /*0b10*/  LEA.HI R4, R0.reuse, R219.reuse, RZ, 0x5 ;  /* 0x000000db00047211 */ /* 0x0c0fe400078f28ff */
[----:B------:R-:W-:-:S02]  /*0b20*/  LEA.HI R2, R0, R219, RZ, 0x4 ;  /* 0x000000db00027211 */ /* 0x000fc400078f20ff */
[----:B------:R-:W-:Y:S01]  /*0b30*/  LEA.HI R3, R0, R219, RZ, 0x7 ;  /* 0x000000db00037211 */ /* 0x000fe200078f38ff */
[----:B------:R-:W-:Y:S01]  /*0b40*/  IMAD.SHL.U32 R6, R4, 0x20, RZ ;  /* 0x0000002004067824 */ /* 0x000fe200078e00ff */
[----:B------:R-:W-:Y:S02]  /*0b50*/  LOP3.LUT R4, R2, 0x3fffff0, RZ, 0xc0, !PT ;  /* 0x03fffff002047812 */ /* 0x000fe400078ec0ff */
[----:B------:R-:W-:Y:S02]  /*0b60*/  SHF.R.S32.HI R5, RZ, 0x4, R2 ;  /* 0x00000004ff057819 */ /* 0x000fe40000011402 */
[----:B------:R-:W-:Y:S01]  /*0b70*/  LOP3.LUT R7, R6, 0xfffffc00, RZ, 0xc0, !PT ;  /* 0xfffffc0006077812 */ /* 0x000fe200078ec0ff */
[----:B------:R-:W-:Y:S01]  /*0b80*/  IMAD.IADD R4, R219, 0x1, -R4 ;  /* 0x00000001db047824 */ /* 0x000fe200078e0a04 */
[----:B------:R-:W-:Y:S02]  /*0b90*/  LOP3.LUT R198, R3, 0xffffff80, RZ, 0xc0, !PT ;  /* 0xffffff8003c67812 */ /* 0x000fe400078ec0ff */
[----:B------:R-:W-:Y:S01]  /*0ba0*/  LEA.HI R2, R2, R5, RZ, 0x1 ;  /* 0x0000000502027211 */ /* 0x000fe200078f08ff */
[----:B------:R-:W-:Y:S01]  /*0bb0*/  IMAD R7, R4, 0x40, R7 ;  /* 0x0000004004077824 */ /* 0x000fe200078e0207 */
[----:B------:R-:W-:Y:S01]  /*0bc0*/  LEA.HI R4, R0, R219, RZ, 0x2 ;  /* 0x000000db00047211 */ /* 0x000fe200078f10ff */
[----:B------:R-:W-:Y:S01]  /*0bd0*/  IMAD.IADD R198, R219, 0x1, -R198 ;  /* 0x00000001dbc67824 */ /* 0x000fe200078e0ac6 */
[----:B------:R-:W-:-:S02]  /*0be0*/  LOP3.LUT R2, R2, 0x1ffffffe, RZ, 0xc0, !PT ;  /* 0x1ffffffe02027812 */ /* 0x000fc400078ec0ff */
[----:B------:R-:W-:Y:S02]  /*0bf0*/  LOP3.LUT R4, R4, 0xfffffffc, RZ, 0xc0, !PT ;  /* 0xfffffffc04047812 */ /* 0x000fe400078ec0ff */
[----:B------:R-:W-:Y:S01]  /*0c00*/  SHF.R.S32.HI R9, RZ, 0x1f, R198 ;  /* 0x0000001fff097819 */ /* 0x000fe200000114c6 */
[----:B------:R-:W-:Y:S01]  /*0c10*/  IMAD.IADD R2, R5, 0x1, -R2 ;  /* 0x0000000105027824 */ /* 0x000fe200078e0a02 */
[----:B------:R-:W-:Y:S01]  /*0c20*/  LEA.HI R0, R0, R219, RZ, 0x3 ;  /* 0x000000db00007211 */ /* 0x000fe200078f18ff */
[----:B------:R-:W-:Y:S01]  /*0c30*/  IMAD.IADD R4, R219, 0x1, -R4 ;  /* 0x00000001db047824 */ /* 0x000fe200078e0a04 */
[----:B------:R-:W-:Y:S01]  /*0c40*/  LEA.HI R8, R9, R198, RZ, 0x2 ;  /* 0x000000c609087211 */ /* 0x000fe200078f10ff */
[----:B------:R-:W-:Y:S01]  /*0c50*/  IMAD R216, R2, 0x8, R7 ;  /* 0x0000000802d87824 */ /* 0x000fe200078e0207 */
[----:B------:R-:W-:Y:S02]  /*0c60*/  SHF.R.S32.HI R214, RZ, 0x7, R3 ;  /* 0x00000007ffd67819 */ /* 0x000fe40000011403 */
[----:B------:R-:W-:-:S02]  /*0c70*/  LEA.HI R2, R4, R4, RZ, 0x1 ;  /* 0x0000000404027211 */ /* 0x000fc400078f08ff */
[--C-:B------:R-:W-:Y:S02]  /*0c80*/  SHF.R.S32.HI R6, RZ, 0x2, R8.reuse ;  /* 0x00000002ff067819 */ /* 0x100fe40000011408 */
[----:B------:R-:W-:Y:S02]  /*0c90*/  SHF.R.S32.HI R11, RZ, 0x1f, R8 ;  /* 0x0000001fff0b7819 */ /* 0x000fe40000011408 */
[----:B------:R-:W-:Y:S02]  /*0ca0*/  LOP3.LUT R5, R2, 0x1ffffffe, RZ, 0xc0, !PT ;  /* 0x1ffffffe02057812 */ /* 0x000fe400078ec0ff */
[----:B------:R-:W-:Y:S02]  /*0cb0*/  LEA.HI R11, R11, R6, RZ, 0x3 ;  /* 0x000000060b0b7211 */ /* 0x000fe400078f18ff */
[----:B------:R-:W-:Y:S01]  /*0cc0*/  LOP3.LUT R2, R0, 0xfffffff8, RZ, 0xc0, !PT ;  /* 0xfffffff800027812 */ /* 0x000fe200078ec0ff */
[----:B------:R-:W-:Y:S01]  /*0cd0*/  IMAD.IADD R4, R4, 0x1, -R5 ;  /* 0x0000000104047824 */ /* 0x000fe200078e0a05 */
[----:B------:R-:W-:-:S02]  /*0ce0*/  LOP3.LUT R5, R8, 0x7ffffffc, RZ, 0xc0, !PT ;  /* 0x7ffffffc08057812 */ /* 0x000fc400078ec0ff */
        /* <DEDUP_REMOVED lines=13> */
[----:B------:R-:W-:-:S02]  /*0dc0*/  IMAD.IADD R3, R214, 0x1, -R3 ;  /* 0x00000001d6037824 */ /* 0x000fc400078e0a03 */
[----:B------:R-:W-:Y:S02]  /*0dd0*/  VIADD R18, R2, 0x40 ;  /* 0x0000004002127836 */ /* 0x000fe40000000000 */
        /* <DEDUP_REMOVED lines=33> */
.L_x_8597:
[----:B012-4-:R-:W0:Y:S01]  /*0ff0*/  LDC.64 R4, c[0x0][0xc88] ;  /* 0x00032200ff047b82 */ /* 0x017e220000000a00 */
[----:B------:R-:W-:Y:S01]  /*1000*/  ULDC.64 UR8, c[0x0][0xa28] ;  /* 0x00028a0000087ab9 */ /* 0x000fe20000000a00 */
[----:B------:R-:W-:Y:S01]  /*1010*/  ULDC.64 UR10, c[0x0][0xa18] ;  /* 0x00028600000a7ab9 */ /* 0x000fe20000000a00 */
[----:B------:R-:W-:Y:S01]  /*1020*/  ULOP3.LUT UR4, UR6, 0xff000000, URZ, 0xc0, !UPT ;  /* 0xff00000006047892 */ /* 0x000fe2000f8ec03f */
[----:B------:R-:W-:Y:S01]  /*1030*/  ULDC UR7, c[0x0][0x424] ;  /* 0x0001090000077ab9 */ /* 0x000fe20000000800 */
        /* <DEDUP_REMOVED lines=10> */
[----:B------:R-:W-:-:S04]  /*10e0*/  @UP0 ULEA UR8, UP2, UR42, UR8, 0x2 ;  /* 0x000000082a080291 */ /* 0x000fc8000f84103f */
[----:B------:R-:W-:Y:S02]  /*10f0*/  @UP0 ULEA.HI.X UR9, UR42, UR9, UR37, 0x2, UP2 ;  /* 0x000000092a090291 */ /* 0x000fe400090f1425 */
[----:B------:R-:W-:Y:S01]  /*1100*/  @UP1 ULEA UR10, UP0, UR42, UR10, 0x2 ;  /* 0x0000000a2a0a1291 */ /* 0x000fe2000f80103f */
[----:B------:R-:W-:-:S03]  /*1110*/  IMAD.U32 R4, RZ, RZ, UR8 ;  /* 0x00000008ff047e24 */ /* 0x000fc6000f8e00ff */
[----:B------:R-:W-:Y:S01]  /*1120*/  @UP1 ULEA.HI.X UR11, UR42, UR11, UR37, 0x2, UP0 ;  /* 0x0000000b2a0b1291 */ /* 0x000fe200080f1425 */
[----:B------:R-:W-:Y:S01]  /*1130*/  IMAD.U32 R5, RZ, RZ, UR9 ;  /* 0x00000009ff057e24 */ /* 0x000fe2000f8e00ff */
[----:B------:R-:W-:Y:S01]  /*1140*/  ULDC.64 UR8, c[0x0][0x418] ;  /* 0x0001060000087ab9 */ /* 0x000fe20000000a00 */
[----:B------:R-:W-:-:S03]  /*1150*/  IMAD.U32 R6, RZ, RZ, UR10 ;  /* 0x0000000aff067e24 */ /* 0x000fc6000f8e00ff */
[----:B---3--:R-:W-:Y:S01]  /*1160*/  IMAD.U32 R7, RZ, RZ, UR11 ;  /* 0x0000000bff077e24 */ /* 0x008fe2000f8e00ff */
[----:B------:R-:W2:Y:S01]  /*1170*/  @P0 LDG.E R4, desc[UR50][R4.64] ;  /* 0x0000003204040981 */ /* 0x000ea2000c1e1900 */
[----:B------:R-:W-:Y:S01]  /*1180*/  UISETP.NE.U32.AND UP0, UPT, UR8, URZ, UPT ;  /* 0x0000003f0800728c */ /* 0x000fe2000bf05070 */
[----:B------:R-:W-:Y:S02]  /*1190*/  ULDC.64 UR10, c[0x0][0xa20] ;  /* 0x00028800000a7ab9 */ /* 0x000fe40000000a00 */
[----:B------:R-:W3:Y:S01]  /*11a0*/  @P2 LDG.E R6, desc[UR50][R6.64] ;  /* 0x0000003206062981 */ /* 0x000ee2000c1e1900 */
[----:B------:R-:W-:Y:S01]  /*11b0*/  UISETP.NE.AND.EX UP0, UPT, UR9, URZ, UPT, UP0 ;  /* 0x0000003f0900728c */ /* 0x000fe2000bf05300 */
[----:B------:R-:W-:Y:S01]  /*11c0*/  ISETP.NE.U32.AND P1, PT, RZ, UR10, PT ;  /* 0x0000000aff007c0c */ /* 0x000fe2000bf25070 */
[----:B------:R-:W-:Y:S02]  /*11d0*/  ULOP3.LUT UR45, UR6, 0xff0000, URZ, 0xc0, !UPT ;  /* 0x00ff0000062d7892 */ /* 0x000fe4000f8ec03f */
[----:B------:R-:W-:Y:S01]  /*11e0*/  USHF.R.U32.HI UR4, URZ, 0x8, UR4 ;  /* 0x000000083f047899 */ /* 0x000fe20008011604 */
[----:B------:R-:W-:Y:S01]  /*11f0*/  ISETP.NE.AND.EX P1, PT, RZ, UR11, PT, P1 ;  /* 0x0000000bff007c0c */ /* 0x000fe2000bf25310 */
        /* <DEDUP_REMOVED lines=9> */
[----:B-----5:R-:W-:-:S14]  /*1290*/  @P2 BRA `(.L_x_8540) ;  /* 0x0000000000342947 */ /* 0x020fdc0003800000 */
        /* <DEDUP_REMOVED lines=13> */
.L_x_8540:
[----:B------:R-:W-:Y:S05]  /*1370*/  @!P1 BRA `(.L_x_8541) ;  /* 0x00000000001c9947 */ /* 0x000fea0003800000 */
[----:B------:R-:W-:-:S04]  /*1380*/  ULEA UR4, UP0, UR42, UR10, 0x2 ;  /* 0x0000000a2a047291 */ /* 0x000fc8000f80103f */
[----:B------:R-:W-:Y:S02]  /*1390*/  ULEA.HI.X UR6, UR42, UR11, UR37, 0x2, UP0 ;  /* 0x0000000b2a067291 */ /* 0x000fe400080f1425 */
[----:B------:R-:W-:-:S04]  /*13a0*/  IMAD.U32 R4, RZ, RZ, UR4 ;  /* 0x00000004ff047e24 */ /* 0x000fc8000f8e00ff */
[----:B------:R-:W-:-:S05]  /*13b0*/  IMAD.U32 R5, RZ, RZ, UR6 ;  /* 0x00000006ff057e24 */ /* 0x000fca000f8e00ff */
[----:B------:R-:W2:Y:S02]  /*13c0*/  LDG.E R4, desc[UR50][R4.64] ;  /* 0x0000003204047981 */ /* 0x000ea4000c1e1900 */
[----:B--2---:R-:W-:Y:S01]  /*13d0*/  R2UR UR4, R4 ;  /* 0x00000000040472ca */ /* 0x004fe200000e0000 */
[----:B------:R-:W-:-:S14]  /*13e0*/  BRA `(.L_x_8542) ;  /* 0x0000000000347947 */ /* 0x000fdc0003800000 */
.L_x_8541:
        /* <DEDUP_REMOVED lines=13> */
.L_x_8542:
[----:B------:R-:W-:Y:S01]  /*14c0*/  ULDC UR6, c[0x0][0x448] ;  /* 0x0001120000067ab9 */ /* 0x000fe20000000800 */
[----:B------:R-:W-:Y:S02]  /*14d0*/  USHF.L.U32 UR38, UR5, 0x7, URZ ;  /* 0x0000000705267899 */ /* 0x000fe4000800063f */
[----:B------:R-:W-:Y:S02]  /*14e0*/  UISETP.NE.AND UP0, UPT, UR6, 0x1, UPT ;  /* 0x000000010600788c */ /* 0x000fe4000bf05270 */
[----:B------:R-:W-:Y:S02]  /*14f0*/  UIADD3 UR6, UR38, 0x7f, URZ ;  /* 0x0000007f26067890 */ /* 0x000fe4000fffe03f */
[----:B------:R-:W-:Y:S02]  /*1500*/  UIADD3 UR53, -UR53, UR4, URZ ;  /* 0x0000000435357290 */ /* 0x000fe4000fffe13f */
[----:B------:R-:W-:Y:S02]  /*1510*/  ULOP3.LUT UR39, UR45, 0xff, URZ, 0xc0, !UPT ;  /* 0x000000ff2d277892 */ /* 0x000fe4000f8ec03f */
[----:B------:R-:W-:-:S02]  /*1520*/  UIADD3 UR7, UR53, 0x80, -UR54 ;  /* 0x0000008035077890 */ /* 0x000fc4000fffe836 */
[----:B------:R-:W-:Y:S01]  /*1530*/  USHF.R.U32.HI UR45, URZ, 0x10, UR45 ;  /* 0x000000103f2d7899 */ /* 0x000fe2000801162d */
[----:B------:R-:W-:Y:S01]  /*1540*/  @UP0 ULDC UR4, c[0x0][0x44c] ;  /* 0x0001130000040ab9 */ /* 0x000fe20000000800 */
[----:B------:R-:W-:Y:S01]  /*1550*/  @UP0 ULDC UR8, c[0x0][0x450] ;  /* 0x0001140000080ab9 */ /* 0x000fe20000000800 */
[----:B------:R-:W-:Y:S02]  /*1560*/  UIMAD.WIDE.U32 UR4, UR6, UR4, URZ ;  /* 0x00000004060472a5 */ /* 0x000fe4000f8e003f */
[----:B------:R-:W-:Y:S02]  /*1570*/  UIADD3 UR4, UR53, 0x7f, URZ ;  /* 0x0000007f35047890 */ /* 0x000fe4000fffe03f */
[----:B------:R-:W-:Y:S02]  /*1580*/  @UP0 USHF.R.U32.HI UR6, URZ, UR8, UR5 ;  /* 0x000000083f060299 */ /* 0x000fe40008011605 */
[----:B------:R-:W-:Y:S02]  /*1590*/  USHF.R.S32.HI UR5, URZ, 0x1f, UR4 ;  /* 0x0000001f3f057899 */ /* 0x000fe40008011404 */
[----:B------:R-:W-:-:S02]  /*15a0*/  UIADD3 UR6, UR7, UR6, URZ ;  /* 0x0000000607067290 */ /* 0x000fc4000fffe03f */
[----:B------:R-:W-:Y:S02]  /*15b0*/  ULEA.HI UR5, UR5, UR4, URZ, 0x7 ;  /* 0x0000000405057291 */ /* 0x000fe4000f8f383f */
[----:B------:R-:W-:Y:S02]  /*15c0*/  USHF.R.S32.HI UR7, URZ, 0x1f, UR6 ;  /* 0x0000001f3f077899 */ /* 0x000fe40008011406 */
[----:B------:R-:W-:Y:S02]  /*15d0*/  USHF.R.S32.HI UR5, URZ, 0x7, UR5 ;  /* 0x000000073f057899 */ /* 0x000fe40008011405 */
[----:B------:R-:W-:Y:S01]  /*15e0*/  ULEA.HI UR7, UR7, UR6, URZ, 0x7 ;  /* 0x0000000607077291 */ /* 0x000fe2000f8f383f */
[----:B------:R-:W-:-:S03]  /*15f0*/  UMOV UR4, URZ ;  /* 0x0000003f00047c82 */ /* 0x000fc60008000000 */
[----:B------:R-:W-:-:S04]  /*1600*/  USHF.R.S32.HI UR7, URZ, 0x7, UR7 ;  /* 0x000000073f077899 */ /* 0x000fc80008011407 */
[----:B------:R-:W-:-:S04]  /*1610*/  UISETP.LT.AND UP0, UPT, UR5, UR7, UPT ;  /* 0x000000070500728c */ /* 0x000fc8000bf01270 */
[----:B------:R-:W-:-:S04]  /*1620*/  USEL UR9, UR5, UR7, UP0 ;  /* 0x0000000705097287 */ /* 0x000fc80008000000 */
[----:B------:R-:W-:-:S06]  /*1630*/  UISETP.GE.AND UP0, UPT, UR9, 0x1, UPT ;  /* 0x000000010900788c */ /* 0x000fcc000bf06270 */
[----:B------:R-:W-:-:S13]  /*1640*/  PLOP3.LUT P0, PT, PT, PT, UP0, 0x80, 0x0 ;  /* 0x000000000000781c */ /* 0x000fda0003f0f008 */
[----:B------:R-:W-:Y:S05]  /*1650*/  @!P0 BRA `(.L_x_8543) ;  /* 0x0000000000908947 */ /* 0x000fea0003800000 */
[----:B------:R-:W-:Y:S01]  /*1660*/  UISETP.NE.AND UP0, UPT, UR45, URZ, UPT ;  /* 0x0000003f2d00728c */ /* 0x000fe2000bf05270 */
[----:B------:R-:W-:-:S03]  /*1670*/  ULDC UR4, c[0x0][0x9f0] ;  /* 0x00027c0000047ab9 */ /* 0x000fc60000000800 */
        /* <DEDUP_REMOVED lines=34> */
.L_x_8543:
[----:B------:R-:W-:Y:S01]  /*18a0*/  UIMAD UR40, UR39, UR4, URZ ;  /* 0x00000004272872a4 */ /* 0x000fe2000f8e023f */
[----:B------:R-:W-:Y:S01]  /*18b0*/  IMAD.U32 R0, RZ, RZ, UR9 ;  /* 0x00000009ff007e24 */ /* 0x000fe2000f8e00ff */
[----:B------:R-:W-:Y:S01]  /*18c0*/  PLOP3.LUT P0, PT, PT, PT, PT, 0x80, 0x0 ;  /* 0x000000000000781c */ /* 0x000fe20003f0f070 */
[----:B------:R-:W-:Y:S01]  /*18d0*/  IMAD.U32 R3, RZ, RZ, UR4 ;  /* 0x00000004ff037e24 */ /* 0x000fe2000f8e00ff */
[----:B------:R-:W-:Y:S02]  /*18e0*/  CS2R R150, SRZ ;  /* 0x0000000000967805 */ /* 0x000fe4000001ff00 */
[----:B------:R-:W-:Y:S02]  /*18f0*/  CS2R R148, SRZ ;  /* 0x0000000000947805 */ /* 0x000fe4000001ff00 */
[----:B------:R-:W-:Y:S02]  /*1900*/  CS2R R146, SRZ ;  /* 0x0000000000927805 */ /* 0x000fe4000001ff00 */
[----:B------:R-:W-:-:S02]  /*1910*/  CS2R R144, SRZ ;  /* 0x0000000000907805 */ /* 0x000fc4000001ff00 */
[----:B------:R-:W-:Y:S01]  /*1920*/  VIADDMNMX R3, R3, UR40, R0, PT ;  /* 0x0000002803037c46 */ /* 0x000fe2000b800100 */
[----:B------:R-:W-:Y:S01]  /*1930*/  IMAD.MOV.U32 R0, RZ, RZ, RZ ;  /* 0x000000ffff007224 */ /* 0x000fe200078e00ff */
[----:B------:R-:W-:Y:S02]  /*1940*/  CS2R R142, SRZ ;  /* 0x00000000008e7805 */ /* 0x000fe4000001ff00 */
[----:B------:R-:W-:Y:S02]  /*1950*/  CS2R R140, SRZ ;  /* 0x00000000008c7805 */ /* 0x000fe4000001ff00 */
[----:B------:R-:W-:Y:S01]  /*1960*/  R2UR UR58, R3 ;  /* 0x00000000033a72ca */ /* 0x000fe200000e0000 */
[----:B------:R-:W-:Y:S01]  /*1970*/  IMAD.MOV.U32 R3, RZ, RZ, RZ ;  /* 0x000000ffff037224 */ /* 0x000fe200078e00ff */
        /* <DEDUP_REMOVED lines=60> */
.L_x_8545:
        /* <DEDUP_REMOVED lines=9> */
.L_x_8721:
[----:B------:R-:W-:Y:S05]  /*1dd0*/  @!P0 BRA `(.L_x_8547) ;  /* 0x0000000000048947 */ /* 0x000fea0003800000 */
[----:B------:R-:W-:Y:S01]  /*1de0*/  BPT.TRAP 0x1 ;  /* 0x000000040000795c */ /* 0x000fe20000300000 */
.L_x_8547:
[----:B0-----:R-:W-:Y:S02]  /*1df0*/  IMAD.U32 R0, RZ, RZ, UR46 ;  /* 0x0000002eff007e24 */ /* 0x001fe4000f8e00ff */
[----:B------:R-:W-:-:S03]  /*1e00*/  IMAD.U32 R3, RZ, RZ, UR47 ;  /* 0x0000002fff037e24 */ /* 0x000fc6000f8e00ff */
[----:B------:R-:W-:Y:S02]  /*1e10*/  LEA R0, R0, UR41, 0x3 ;  /* 0x0000002900007c11 */ /* 0x000fe4000f8e18ff */
[----:B------:R-:W-:-:S04]  /*1e20*/  SHF.L.U32 R3, R3, 0x1f, RZ ;  /* 0x0000001f03037819 */ /* 0x000fc800000006ff */
[----:B------:R0:W1:Y:S01]  /*1e30*/  SYNCS.PHASECHK.TRANS64.TRYWAIT P2, [R0+URZ+0x28830], R3 ;  /* 0x02883003000075a7 */ /* 0x000062000804017f */
[----:B------:R-:W-:Y:S05]  /*1e40*/  @!P0 BRA `(.L_x_8548) ;  /* 0x0000000000048947 */ /* 0x000fea0003800000 */
[----:B------:R-:W-:Y:S01]  /*1e50*/  BPT.TRAP 0x1 ;  /* 0x000000040000795c */ /* 0x000fe20000300000 */
.L_x_8548:
[----:B------:R-:W2:Y:S02]  /*1e60*/  S2R R4, SR_TID.X ;  /* 0x0000000000047919 */ /* 0x000ea40000002100 */
[----:B--2---:R-:W-:Y:S01]  /*1e70*/  LOP3.LUT P1, RZ, R4, 0x7f, RZ, 0xc0, !PT ;  /* 0x0000007f04ff7812 */ /* 0x004fe2000782c0ff */
[----:B-1----:R-:W-:-:S12]  /*1e80*/  @P2 BRA `(.L_x_8549) ;  /* 0x0000000000082947 */ /* 0x002fd80003800000 */
[----:B------:R-:W1:Y:S02]  /*1e90*/  SYNCS.PHASECHK.TRANS64.TRYWAIT P2, [R0+URZ+0x28830], R3 ;  /* 0x02883003000075a7 */ /* 0x000e64000804017f */
[----:B-1----:R-:W-:Y:S05]  /*1ea0*/  @!P2 BRA `(.L_x_8550) ;  /* 0x0000011000aca947 */ /* 0x002fea0003800000 */
.L_x_8549:
[----:B------:R-:W-:Y:S05]  /*1eb0*/  WARPSYNC.ALL ;  /* 0x0000000000007948 */ /* 0x000fea0003800000 */
[----:B------:R-:W-:Y:S01]  /*1ec0*/  UIADD3 UR4, UR41, 0x18400, URZ ;  /* 0x0001840029047890 */ /* 0x000fe2000fffe03f */
[----:B------:R-:W-:Y:S01]  /*1ed0*/  WARPGROUP.ARRIVE ;  /* 0x00000000000079c5 */ /* 0x000fe20000000000 */
[----:B------:R-:W-:Y:S01]  /*1ee0*/  ULOP3.LUT UR32, UR55, 0x10000, URZ, 0xfc, !UPT ;  /* 0x0001000037207892 */ /* 0x000fe2000f8efc3f */
[----:B01----:R-:W-:Y:S01]  /*1ef0*/  VIADD R3, R17, UR38 ;  /* 0x0000002611037c36 */ /* 0x003fe20008000000 */
[----:B------:R-:W-:Y:S01]  /*1f00*/  USHF.R.U32.HI UR4, URZ, 0x4, UR4 ;  /* 0x000000043f047899 */ /* 0x000fe20008011604 */
[----:B------:R-:W-:Y:S01]  /*1f10*/  IMAD.U32 R9, RZ, RZ, UR54 ;  /* 0x00000036ff097e24 */ /* 0x000fe2000f8e00ff */
[----:B------:R-:W-:Y:S01]  /*1f20*/  UMOV UR33, 0x40000040 ;  /* 0x4000004000217882 */ /* 0x000fe20000000000 */
[----:B------:R-:W-:Y:S01]  /*1f30*/  UMOV UR35, 0x40000040 ;  /* 0x4000004000237882 */ /* 0x000fe20000000000 */
[----:B------:R-:W-:Y:S01]  /*1f40*/  ULOP3.LUT UR4, UR4, 0x3fff, URZ, 0xc0, !UPT ;  /* 0x00003fff04047892 */ /* 0x000fe2000f8ec03f */
[----:B------:R-:W-:Y:S01]  /*1f50*/  @!P1 VIADD R0, R0, 0x28840 ;  /* 0x0002884000009836 */ /* 0x000fe20000000000 */
[----:B------:R-:W-:Y:S01]  /*1f60*/  UMOV UR5, 0x40000040 ;  /* 0x4000004000057882 */ /* 0x000fe20000000000 */
[----:B------:R-:W-:Y:S01]  /*1f70*/  UMOV UR7, 0x40000040 ;  /* 0x4000004000077882 */ /* 0x000fe20000000000 */
[----:B------:R-:W-:Y:S01]  /*1f80*/  ULOP3.LUT UR52, UR4, 0x10000, URZ, 0xfc, !UPT ;  /* 0x0001000004347892 */ /* 0x000fe2000f8efc3f */
[----:B------:R-:W-:Y:S01]  /*1f90*/  CS2R R150, SRZ ;  /* 0x0000000000967805 */ /* 0x000fe2000001ff00 */
[----:B------:R-:W-:Y:S01]  /*1fa0*/  UIADD3 UR4, UR32, 0x2, URZ ;  /* 0x0000000220047890 */ /* 0x000fe2000fffe03f */
[----:B------:R-:W-:Y:S01]  /*1fb0*/  @!P1 PRMT R0, RZ, 0x654, R0 ;  /* 0x00000654ff009816 */ /* 0x000fe20000000000 */
[----:B------:R-:W-:Y:S01]  /*1fc0*/  ULEA UR34, UR46, UR52, 0xb ;  /* 0x000000342e227291 */ /* 0x000fe2000f8e583f */
[----:B------:R-:W-:Y:S01]  /*1fd0*/  CS2R R148, SRZ ;  /* 0x0000000000947805 */ /* 0x000fe2000001ff00 */
[----:B------:R-:W-:Y:S01]  /*1fe0*/  UIADD3 UR8, UR32, 0x4, URZ ;  /* 0x0000000420087890 */ /* 0x000fe2000fffe03f */
[----:B------:R-:W-:Y:S01]  /*1ff0*/  CS2R R146, SRZ ;  /* 0x0000000000927805 */ /* 0x000fe2000001ff00 */
[----:B------:R-:W-:Y:S01]  /*2000*/  UIADD3 UR6, UR34, 0x2, URZ ;  /* 0x0000000222067890 */ /* 0x000fe2000fffe03f */
[----:B------:R-:W-:Y:S01]  /*2010*/  CS2R R144, SRZ ;  /* 0x0000000000907805 */ /* 0x000fe2000001ff00 */
[----:B------:R-:W-:Y:S01]  /*2020*/  UIADD3 UR10, UR34, 0x4, URZ ;  /* 0x00000004220a7890 */ /* 0x000fe2000fffe03f */
[----:B------:R-:W-:Y:S01]  /*2030*/  CS2R R142, SRZ ;  /* 0x00000000008e7805 */ /* 0x000fe2000001ff00 */
[----:B------:R-:W-:Y:S01]  /*2040*/  UMOV UR9, 0x40000040 ;  /* 0x4000004000097882 */ /* 0x000fe20000000000 */
[----:B------:R-:W-:Y:S01]  /*2050*/  HGMMA.64x128x16.F32.BF16 R24, gdesc[UR32], RZ, !UPT, gsb0 ;  /* 0x01e00000201879f0 */ /* 0x000fe2000c0018ff */
        /* <DEDUP_REMOVED lines=44> */
[----:B------:R-:W-:-:S02]  /*2320*/  WARPGROUP.DEPBAR.LE gsb0, 0x0 ;  /* 0x00008000000079c5 */ /* 0x000fc40000010000 */
[----:B------:R-:W-:-:S06]  /*2330*/  WARPGROUP.ARRIVE ;  /* 0x00000000000079c5 */ /* 0x000fcc0000000000 */
[----:B------:R-:W-:Y:S01]  /*2340*/  HGMMA.64x128x16.F32.BF16 R24, gdesc[UR4], R24, gsb0 ;  /* 0x01e00000041879f0 */ /* 0x000fe20008001818 */
[----:B------:R-:W-:Y:S02]  /*2350*/  ULDC UR6, c[0x0][0x448] ;  /* 0x0001120000067ab9 */ /* 0x000fe40000000800 */
[----:B------:R-:W-:-:S06]  /*2360*/  UISETP.NE.AND UP0, UPT, UR6, 0x1, UPT ;  /* 0x000000010600788c */ /* 0x000fcc000bf05270 */
[----:B------:R-:W-:-:S05]  /*2370*/  PLOP3.LUT P2, PT, PT, PT, UP0, 0x80, 0x0 ;  /* 0x000000000000781c */ /* 0x000fca0003f4f008 */
[----:B------:R-:W-:-:S08]  /*2380*/  @UP0 ULDC UR6, c[0x0][0x44c] ;  /* 0x0001130000060ab9 */ /* 0x000fd00000000800 */
[----:B------:R-:W-:Y:S01]  /*2390*/  @P2 IMAD.HI.U32 R4, R3, UR6, RZ ;  /* 0x0000000603042c27 */ /* 0x000fe2000f8e00ff */
[----:B------:R-:W-:-:S04]  /*23a0*/  @UP0 ULDC UR6, c[0x0][0x450] ;  /* 0x0001140000060ab9 */ /* 0x000fc80000000800 */
[----:B------:R-:W-:Y:S01]  /*23b0*/  @P2 SHF.R.U32.HI R3, RZ, UR6, R4 ;  /* 0x00000006ff032c19 */ /* 0x000fe20008011604 */
[----:B------:R-:W-:Y:S02]  /*23c0*/  UMOV UR6, 0xffffff80 ;  /* 0xffffff8000067882 */ /* 0x000fe40000000000 */
[----:B------:R-:W-:Y:S02]  /*23d0*/  UIMAD UR6, UR58, UR6, 0x80 ;  /* 0x000000803a0674a4 */ /* 0x000fe4000f8e0206 */
[----:B------:R-:W0:Y:S01]  /*23e0*/  SHFL.IDX PT, R7, R3, 0x1, 0x1c1f ;  /* 0x003c1f0003077f89 */ /* 0x000e2200000e0000 */
[----:B------:R-:W-:-:S03]  /*23f0*/  UIADD3 UR58, UR58, -0x2, URZ ;  /* 0xfffffffe3a3a7890 */ /* 0x000fc6000fffe03f */
[----:B------:R-:W-:Y:S01]  /*2400*/  IMAD.U32 R5, RZ, RZ, UR6 ;  /* 0x00000006ff057e24 */ /* 0x000fe2000f8e00ff */
[----:B------:R-:W1:Y:S01]  /*2410*/  SHFL.IDX PT, R3, R3, RZ, 0x1c1f ;  /* 0x001c1fff03037589 */ /* 0x000e6200000e0000 */
[----:B------:R-:W-:Y:S02]  /*2420*/  @UP0 ULDC UR6, c[0x0][0x44c] ;  /* 0x0001130000060ab9 */ /* 0x000fe40000000800 */
[----:B------:R-:W-:Y:S01]  /*2430*/  UIMAD.WIDE.U32 UR6, UR38, UR6, URZ ;  /* 0x00000006260672a5 */ /* 0x000fe2000f8e003f */
[C-C-:B------:R-:W-:Y:S02]  /*2440*/  IADD3 R4, -R16.reuse, 0x1, R5.reuse ;  /* 0x0000000110047810 */ /* 0x140fe40007ffe105 */
[----:B------:R-:W-:Y:S02]  /*2450*/  IADD3 R5, -R16, UR53, R5 ;  /* 0x0000003510057c10 */ /* 0x000fe4000fffe105 */
[----:B------:R-:W-:-:S04]  /*2460*/  IADD3 R6, -R9, UR53, R4 ;  /* 0x0000003509067c10 */ /* 0x000fc8000fffe104 */
[----:B0-----:R-:W-:-:S04]  /*2470*/  VIADDMNMX R7, R7, R6, R5, PT ;  /* 0x0000000607077246 */ /* 0x001fc80003800105 */
[C---:B------:R-:W-:Y:S02]  /*2480*/  ISETP.GT.AND P3, PT, R7.reuse, RZ, PT ;  /* 0x000000ff0700720c */ /* 0x040fe40003f64270 */
[C---:B------:R-:W-:Y:S02]  /*2490*/  ISETP.GT.AND P4, PT, R7.reuse, 0x1, PT ;  /* 0x000000010700780c */ /* 0x040fe40003f84270 */
[----:B------:R-:W-:Y:S02]  /*24a0*/  ISETP.GT.AND P5, PT, R7, 0x8, PT ;  /* 0x000000080700780c */ /* 0x000fe40003fa4270 */
[----:B-1----:R-:W-:Y:S01]  /*24b0*/  VIADDMNMX R5, R3, R6, R5, PT ;  /* 0x0000000603057246 */ /* 0x002fe20003800105 */
[----:B------:R-:W-:Y:S02]  /*24c0*/  WARPGROUP.DEPBAR.LE gsb0, 0x0 ;  /* 0x00008000000079c5 */ /* 0x000fe40000010000 */
[----:B------:R-:W-:-:S06]  /*24d0*/  WARPGROUP.ARRIVE ;  /* 0x00000000000079c5 */ /* 0x000fcc0000000000 */
[----:B------:R-:W-:Y:S01]  /*24e0*/  HGMMA.64x128x16.F32.BF16 R24, gdesc[UR8], R24, gsb0 ;  /* 0x01e00000081879f0 */ /* 0x000fe20008001818 */
[----:B------:R-:W-:Y:S01]  /*24f0*/  ULDC UR10, c[0x0][0x988] ;  /* 0x00026200000a7ab9 */ /* 0x000fe20000000800 */
[----:B------:R-:W-:Y:S01]  /*2500*/  UMOV UR11, UR38 ;  /* 0x00000026000b7c82 */ /* 0x000fe20008000000 */
[----:B------:R-:W-:Y:S02]  /*2510*/  WARPGROUP.DEPBAR.LE gsb0, 0x0 ;  /* 0x00008000000079c5 */ /* 0x000fe40000010000 */
[----:B------:R-:W-:-:S07]  /*2520*/  WARPGROUP.ARRIVE ;  /* 0x00000000000079c5 */ /* 0x000fce0000000000 */
[----:B------:R-:W-:Y:S01]  /*2530*/  HGMMA.64x128x16.F32.BF16 R24, gdesc[UR12], R24, gsb0 ;  /* 0x01e000000c1879f0 */ /* 0x000fe20008001818 */
[----:B------:R-:W-:Y:S02]  /*2540*/  @UP0 ULDC UR14, c[0x0][0x450] ;  /* 0x00011400000e0ab9 */ /* 0x000fe40000000800 */
[----:B------:R-:W-:-:S04]  /*2550*/  @UP0 USHF.R.U32.HI UR11, URZ, UR14, UR7 ;  /* 0x0000000e3f0b0299 */ /* 0x000fc80008011607 */
[----:B------:R-:W-:-:S04]  /*2560*/  UIADD3 UR6, UR11, UR53, -UR54 ;  /* 0x000000350b067290 */ /* 0x000fc8000fffe836 */
[----:B------:R-:W-:-:S04]  /*2570*/  USHF.R.S32.HI UR7, URZ, 0x1f, UR6 ;  /* 0x0000001f3f077899 */ /* 0x000fc80008011406 */
[----:B------:R-:W-:-:S04]  /*2580*/  ULEA.HI UR7, UR7, UR6, URZ, 0x7 ;  /* 0x0000000607077291 */ /* 0x000fc8000f8f383f */
[----:B------:R-:W-:-:S04]  /*2590*/  USHF.R.S32.HI UR7, URZ, 0x7, UR7 ;  /* 0x000000073f077899 */ /* 0x000fc80008011407 */
[----:B------:R-:W-:-:S04]  /*25a0*/  UISETP.LT.AND UP1, UPT, UR40, UR7, UPT ;  /* 0x000000072800728c */ /* 0x000fc8000bf21270 */
[----:B------:R-:W-:-:S04]  /*25b0*/  USEL UR56, UR40, UR7, !UP1 ;  /* 0x0000000728387287 */ /* 0x000fc8000c800000 */
[----:B------:R-:W-:Y:S01]  /*25c0*/  UISETP.GE.AND UP1, UPT, UR58, UR56, UPT ;  /* 0x000000383a00728c */ /* 0x000fe2000bf26270 */
        /* <DEDUP_REMOVED lines=13> */
[----:B------:R-:W-:Y:S01]  /*26a0*/  FSEL R9, R26, -INF , P3 ;  /* 0xff8000001a097808 */ /* 0x000fe20001800000 */
[----:B------:R0:W-:Y:S01]  /*26b0*/  @!P1 SYNCS.ARRIVE.TRANS64.RED.A1T0 RZ, [R0+URZ], RZ ;  /* 0x000000ff00ff99a7 */ /* 0x0001e2000810043f */
[----:B------:R-:W-:Y:S02]  /*26c0*/  FSEL R27, R27, -INF , P4 ;  /* 0xff8000001b1b7808 */ /* 0x000fe40002000000 */
        /* <DEDUP_REMOVED lines=88> */
[----:B------:R-:W-:Y:S02]  /*2c50*/  FMNMX.FTZ R4, R86, R7, !PT ;  /* 0x0000000756047209 */ /* 0x000fe40007810000 */
[----:B------:R-:W-:Y:S02]  /*2c60*/  ISETP.GT.AND P4, PT, R5, 0x1, PT ;  /* 0x000000010500780c */ /* 0x000fe40003f84270 */
[----:B------:R-:W-:Y:S02]  /*2c70*/  FMNMX.FTZ R7, R87, R4, !PT ;  /* 0x0000000457077209 */ /* 0x000fe40007810000 */
[----:B------:R-:W-:-:S02]  /*2c80*/  ISETP.GT.AND P5, PT, R5, 0x8, PT ;  /* 0x000000080500780c */ /* 0x000fc40003fa4270 */
[----:B------:R-:W-:Y:S01]  /*2c90*/  FSEL R30, R25, -INF , P4 ;  /* 0xff800000191e7808 */ /* 0x000fe20002000000 */
[----:B------:R-:W1:Y:S01]  /*2ca0*/  SHFL.BFLY PT, R4, R7, 0x2, 0x1f ;  /* 0x0c401f0007047f89 */ /* 0x000e6200000e0000 */
[----:B------:R-:W-:Y:S02]  /*2cb0*/  FSEL R28, R28, -INF , P5 ;  /* 0xff8000001c1c7808 */ /* 0x000fe40002800000 */
[----:B------:R-:W-:-:S04]  /*2cc0*/  ISETP.GT.AND P4, PT, R5, 0x10, PT ;  /* 0x000000100500780c */ /* 0x000fc80003f84270 */
[----:B------:R-:W-:Y:S02]  /*2cd0*/  FSEL R32, R32, -INF , P4 ;  /* 0xff80000020207808 */ /* 0x000fe40002000000 */
[----:B------:R-:W-:-:S04]  /*2ce0*/  ISETP.GT.AND P4, PT, R5, 0x18, PT ;  /* 0x000000180500780c */ /* 0x000fc80003f84270 */
[----:B------:R-:W-:Y:S02]  /*2cf0*/  FSEL R36, R36, -INF , P4 ;  /* 0xff80000024247808 */ /* 0x000fe40002000000 */
[----:B------:R-:W-:Y:S02]  /*2d00*/  ISETP.GT.AND P4, PT, R5, 0x20, PT ;  /* 0x000000200500780c */ /* 0x000fe40003f84270 */
[----:B-1----:R-:W-:-:S05]  /*2d10*/  FMNMX.FTZ R8, R7, R4, !PT ;  /* 0x0000000407087209 */ /* 0x002fca0007810000 */
[----:B------:R-:W1:Y:S02]  /*2d20*/  SHFL.BFLY PT, R21, R8, 0x1, 0x1f ;  /* 0x0c201f0008157f89 */ /* 0x000e6400000e0000 */
[----:B-1----:R-:W-:-:S04]  /*2d30*/  FMNMX.FTZ R4, R8, R21, !PT ;  /* 0x0000001508047209 */ /* 0x002fc80007810000 */
[C---:B------:R-:W-:Y:S01]  /*2d40*/  FSETP.NEU.FTZ.AND P3, PT, R4.reuse, -INF , PT ;  /* 0xff8000000400780b */ /* 0x040fe20003f7d000 */
[----:B------:R-:W-:-:S05]  /*2d50*/  FMUL.FTZ R26, R4, UR10 ;  /* 0x0000000a041a7c20 */ /* 0x000fca0008410000 */
[----:B------:R-:W-:Y:S02]  /*2d60*/  FSEL R26, R26, RZ, P3 ;  /* 0x000000ff1a1a7208 */ /* 0x000fe40001800000 */
[----:B------:R-:W-:-:S03]  /*2d70*/  ISETP.GT.AND P3, PT, R5, RZ, PT ;  /* 0x000000ff0500720c */ /* 0x000fc60003f64270 */
        /* <DEDUP_REMOVED lines=26> */
[----:B------:R-:W2:Y:S01]  /*2f20*/  MUFU.EX2 R183, R183 ;  /* 0x000000b700b77308 */ /* 0x000ea20000000800 */
[----:B------:R-:W-:Y:S01]  /*2f30*/  ISETP.GT.AND P3, PT, R5, 0x21, PT ;  /* 0x000000210500780c */ /* 0x000fe20003f64270 */
[--C-:B------:R-:W-:Y:S01]  /*2f40*/  FFMA.FTZ R47, R47, UR10, -R26.reuse ;  /* 0x0000000a2f2f7c23 */ /* 0x100fe2000801081a */
[----:B------:R-:W-:Y:S01]  /*2f50*/  FSEL R13, R40, -INF , P4 ;  /* 0xff800000280d7808 */ /* 0x000fe20002000000 */
[--C-:B------:R-:W-:Y:S01]  /*2f60*/  FFMA.FTZ R169, R93, UR10, -R26.reuse ;  /* 0x0000000a5da97c23 */ /* 0x100fe2000801081a */
[----:B------:R-:W-:Y:S01]  /*2f70*/  FMNMX.FTZ R12, R37, R12, !PT ;  /* 0x0000000c250c7209 */ /* 0x000fe20007810000 */
[--C-:B------:R-:W-:Y:S01]  /*2f80*/  FFMA.FTZ R51, R51, UR10, -R26.reuse ;  /* 0x0000000a33337c23 */ /* 0x100fe2000801081a */
[----:B------:R-:W-:Y:S01]  /*2f90*/  ISETP.GT.AND P4, PT, R5, 0x28, PT ;  /* 0x000000280500780c */ /* 0x000fe20003f84270 */
[----:B------:R-:W3:Y:S01]  /*2fa0*/  MUFU.EX2 R8, R8 ;  /* 0x0000000800087308 */ /* 0x000ee20000000800 */
[----:B------:R-:W-:Y:S01]  /*2fb0*/  FSEL R41, R41, -INF , P3 ;  /* 0xff80000029297808 */ /* 0x000fe20001800000 */
[--C-:B------:R-:W-:Y:S01]  /*2fc0*/  FFMA.FTZ R171, R95, UR10, -R26.reuse ;  /* 0x0000000a5fab7c23 */ /* 0x100fe2000801081a */
[----:B------:R-:W-:Y:S01]  /*2fd0*/  FMNMX.FTZ R12, R13, R12, !PT ;  /* 0x0000000c0d0c7209 */ /* 0x000fe20007810000 */
[--C-:B------:R-:W-:Y:S01]  /*2fe0*/  FFMA.FTZ R55, R55, UR10, -R26.reuse ;  /* 0x0000000a37377c23 */ /* 0x100fe2000801081a */
[----:B------:R-:W-:Y:S01]  /*2ff0*/  ISETP.GT.AND P3, PT, R5, 0x29, PT ;  /* 0x000000290500780c */ /* 0x000fe20003f64270 */
[--C-:B------:R-:W-:Y:S01]  /*3000*/  FFMA.FTZ R153, R58, UR10, -R26.reuse ;  /* 0x0000000a3a997c23 */ /* 0x100fe2000801081a */
[----:B------:R-:W-:Y:S01]  /*3010*/  FSEL R15, R44, -INF , P4 ;  /* 0xff8000002c0f7808 */ /* 0x000fe20002000000 */
[----:B------:R-:W4:Y:S01]  /*3020*/  MUFU.EX2 R177, R177 ;  /* 0x000000b100b17308 */ /* 0x000f220000000800 */
[----:B------:R-:W-:Y:S01]  /*3030*/  FMNMX.FTZ R14, R41, R12, !PT ;  /* 0x0000000c290e7209 */ /* 0x000fe20007810000 */
[--C-:B------:R-:W-:Y:S01]  /*3040*/  FFMA.FTZ R59, R59, UR10, -R26.reuse ;  /* 0x0000000a3b3b7c23 */ /* 0x100fe2000801081a */
[----:B------:R-:W-:Y:S01]  /*3050*/  ISETP.GT.AND P4, PT, R5, 0x30, PT ;  /* 0x000000300500780c */ /* 0x000fe20003f84270 */
[--C-:B------:R-:W-:Y:S01]  /*3060*/  FFMA.FTZ R155, R62, UR10, -R26.reuse ;  /* 0x0000000a3e9b7c23 */ /* 0x100fe2000801081a */
[----:B------:R-:W-:Y:S01]  /*3070*/  FSEL R45, R45, -INF , P3 ;  /* 0xff8000002d2d7808 */ /* 0x000fe20001800000 */
[--C-:B------:R-:W-:Y:S01]  /*3080*/  FFMA.FTZ R157, R66, UR10, -R26.reuse ;  /* 0x0000000a429d7c23 */ /* 0x100fe2000801081a */
[----:B------:R-:W-:Y:S01]  /*3090*/  FMNMX.FTZ R14, R15, R14, !PT ;  /* 0x0000000e0f0e7209 */ /* 0x000fe20007810000 */
[----:B------:R-:W5:Y:S01]  /*30a0*/  MUFU.EX2 R10, R35 ;  /* 0x00000023000a7308 */ /* 0x000f620000000800 */
[----:B------:R-:W-:Y:S01]  /*30b0*/  ISETP.GT.AND P3, PT, R5, 0x31, PT ;  /* 0x000000310500780c */ /* 0x000fe20003f64270 */
[--C-:B------:R-:W-:Y:S01]  /*30c0*/  FFMA.FTZ R42, R67, UR10, -R26.reuse ;  /* 0x0000000a432a7c23 */ /* 0x100fe2000801081a */
[----:B------:R-:W-:Y:S01]  /*30d0*/  FSEL R21, R48, -INF , P4 ;  /* 0xff80000030157808 */ /* 0x000fe20002000000 */
[--C-:B------:R-:W-:Y:S01]  /*30e0*/  FFMA.FTZ R159, R70, UR10, -R26.reuse ;  /* 0x0000000a469f7c23 */ /* 0x100fe2000801081a */
[----:B------:R-:W-:Y:S01]  /*30f0*/  FMNMX.FTZ R14, R45, R14, !PT ;  /* 0x0000000e2d0e7209 */ /* 0x000fe20007810000 */
[--C-:B------:R-:W-:Y:S01]  /*3100*/  FFMA.FTZ R44, R71, UR10, -R26.reuse ;  /* 0x0000000a472c7c23 */ /* 0x100fe2000801081a */
[----:B------:R-:W-:Y:S01]  /*3110*/  ISETP.GT.AND P4, PT, R5, 0x38, PT ;  /* 0x000000380500780c */ /* 0x000fe20003f84270 */
[----:B------:R-:W0:Y:S01]  /*3120*/  MUFU.EX2 R179, R179 ;  /* 0x000000b300b37308 */ /* 0x000e220000000800 */
[----:B------:R-:W-:Y:S01]  /*3130*/  FSEL R49, R49, -INF , P3 ;  /* 0xff80000031317808 */ /* 0x000fe20001800000 */
[--C-:B------:R-:W-:Y:S01]  /*3140*/  FFMA.FTZ R161, R74, UR10, -R26.reuse ;  /* 0x0000000a4aa17c23 */ /* 0x100fe2000801081a */
[----:B------:R-:W-:Y:S01]  /*3150*/  FMNMX.FTZ R14, R21, R14, !PT ;  /* 0x0000000e150e7209 */ /* 0x000fe20007810000 */
[--C-:B------:R-:W-:Y:S01]  /*3160*/  FFMA.FTZ R163, R78, UR10, -R26.reuse ;  /* 0x0000000a4ea37c23 */ /* 0x100fe2000801081a */
[----:B------:R-:W-:Y:S01]  /*3170*/  ISETP.GT.AND P3, PT, R5, 0x39, PT ;  /* 0x000000390500780c */ /* 0x000fe20003f64270 */
[--C-:B------:R-:W-:Y:S01]  /*3180*/  FFMA.FTZ R48, R79, UR10, -R26.reuse ;  /* 0x0000000a4f307c23 */ /* 0x100fe2000801081a */
[----:B------:R-:W-:Y:S01]  /*3190*/  FSEL R52, R52, -INF , P4 ;  /* 0xff80000034347808 */ /* 0x000fe20002000000 */
[----:B------:R-:W0:Y:S01]  /*31a0*/  MUFU.EX2 R12, R39 ;  /* 0x00000027000c7308 */ /* 0x000e220000000800 */
[----:B------:R-:W-:Y:S01]  /*31b0*/  FMNMX.FTZ R7, R49, R14, !PT ;  /* 0x0000000e31077209 */ /* 0x000fe20007810000 */
[--C-:B------:R-:W-:Y:S01]  /*31c0*/  FFMA.FTZ R165, R82, UR10, -R26.reuse ;  /* 0x0000000a52a57c23 */ /* 0x100fe2000801081a */
[----:B------:R-:W-:Y:S01]  /*31d0*/  ISETP.GT.AND P4, PT, R5, 0x40, PT ;  /* 0x000000400500780c */ /* 0x000fe20003f84270 */
[--C-:B------:R-:W-:Y:S01]  /*31e0*/  FFMA.FTZ R83, R83, UR10, -R26.reuse ;  /* 0x0000000a53537c23 */ /* 0x100fe2000801081a */
[----:B------:R-:W-:Y:S01]  /*31f0*/  FSEL R53, R53, -INF , P3 ;  /* 0xff80000035357808 */ /* 0x000fe20001800000 */
[----:B------:R-:W-:Y:S01]  /*3200*/  FFMA.FTZ R167, R86, UR10, -R26 ;  /* 0x0000000a56a77c23 */ /* 0x000fe2000801081a */
[----:B------:R-:W-:Y:S01]  /*3210*/  FMNMX.FTZ R20, R52, R7, !PT ;  /* 0x0000000734147209 */ /* 0x000fe20007810000 */
[----:B------:R-:W-:Y:S01]  /*3220*/  MUFU.EX2 R173, R173 ;  /* 0x000000ad00ad7308 */ /* 0x000fe20000000800 */
[----:B------:R-:W-:-:S02]  /*3230*/  ISETP.GT.AND P3, PT, R5, 0x41, PT ;  /* 0x000000410500780c */ /* 0x000fc40003f64270 */
[----:B------:R-:W-:Y:S02]  /*3240*/  CS2R R94, SRZ ;  /* 0x00000000005e7805 */ /* 0x000fe4000001ff00 */
[----:B------:R-:W-:Y:S02]  /*3250*/  FSEL R56, R56, -INF , P4 ;  /* 0xff80000038387808 */ /* 0x000fe40002000000 */
[----:B------:R-:W-:Y:S02]  /*3260*/  CS2R R92, SRZ ;  /* 0x00000000005c7805 */ /* 0x000fe4000001ff00 */
[----:B------:R-:W-:Y:S02]  /*3270*/  FMNMX.FTZ R7, R53, R20, !PT ;  /* 0x0000001435077209 */ /* 0x000fe40007810000 */
[----:B------:R-:W-:Y:S02]  /*3280*/  CS2R R90, SRZ ;  /* 0x00000000005a7805 */ /* 0x000fe4000001ff00 */
[----:B------:R-:W-:Y:S01]  /*3290*/  ISETP.GT.AND P4, PT, R5, 0x48, PT ;  /* 0x000000480500780c */ /* 0x000fe20003f84270 */
[----:B------:R-:W-:Y:S01]  /*32a0*/  MUFU.EX2 R14, R43 ;  /* 0x0000002b000e7308 */ /* 0x000fe20000000800 */
[----:B------:R-:W-:-:S02]  /*32b0*/  FSEL R57, R57, -INF , P3 ;  /* 0xff80000039397808 */ /* 0x000fc40001800000 */
[----:B------:R-:W-:Y:S02]  /*32c0*/  CS2R R88, SRZ ;  /* 0x0000000000587805 */ /* 0x000fe4000001ff00 */
[----:B------:R-:W-:Y:S02]  /*32d0*/  FMNMX.FTZ R20, R56, R7, !PT ;  /* 0x0000000738147209 */ /* 0x000fe40007810000 */
[----:B------:R-:W-:Y:S02]  /*32e0*/  ISETP.GT.AND P3, PT, R5, 0x49, PT ;  /* 0x000000490500780c */ /* 0x000fe40003f64270 */
[----:B------:R-:W-:Y:S01]  /*32f0*/  FSEL R60, R60, -INF , P4 ;  /* 0xff8000003c3c7808 */ /* 0x000fe20002000000 */
[----:B------:R-:W-:Y:S01]  /*3300*/  MUFU.EX2 R175, R175 ;  /* 0x000000af00af7308 */ /* 0x000fe20000000800 */
[----:B------:R-:W-:Y:S02]  /*3310*/  FMNMX.FTZ R7, R57, R20, !PT ;  /* 0x0000001439077209 */ /* 0x000fe40007810000 */
[----:B------:R-:W-:-:S02]  /*3320*/  ISETP.GT.AND P4, PT, R5, 0x50, PT ;  /* 0x000000500500780c */ /* 0x000fc40003f84270 */
[----:B------:R-:W-:Y:S02]  /*3330*/  FSEL R61, R61, -INF , P3 ;  /* 0xff8000003d3d7808 */ /* 0x000fe40001800000 */
[----:B------:R-:W-:Y:S01]  /*3340*/  FMNMX.FTZ R24, R60, R7, !PT ;  /* 0x000000073c187209 */ /* 0x000fe20007810000 */
[----:B------:R-:W-:Y:S01]  /*3350*/  MUFU.EX2 R20, R47 ;  /* 0x0000002f00147308 */ /* 0x000fe20000000800 */
[----:B------:R-:W-:Y:S02]  /*3360*/  ISETP.GT.AND P3, PT, R5, 0x51, PT ;  /* 0x000000510500780c */ /* 0x000fe40003f64270 */
[----:B------:R-:W-:Y:S02]  /*3370*/  FSEL R64, R64, -INF , P4 ;  /* 0xff80000040407808 */ /* 0x000fe40002000000 */
[----:B------:R-:W-:Y:S02]  /*3380*/  FMNMX.FTZ R7, R61, R24, !PT ;  /* 0x000000183d077209 */ /* 0x000fe40007810000 */
[----:B------:R-:W-:Y:S01]  /*3390*/  ISETP.GT.AND P4, PT, R5, 0x58, PT ;  /* 0x000000580500780c */ /* 0x000fe20003f84270 */
[----:B------:R-:W-:Y:S01]  /*33a0*/  MUFU.EX2 R169, R169 ;  /* 0x000000a900a97308 */ /* 0x000fe20000000800 */
[----:B------:R-:W-:-:S02]  /*33b0*/  FSEL R65, R65, -INF , P3 ;  /* 0xff80000041417808 */ /* 0x000fc40001800000 */
[----:B------:R-:W-:Y:S02]  /*33c0*/  FMNMX.FTZ R24, R64, R7, !PT ;  /* 0x0000000740187209 */ /* 0x000fe40007810000 */
[----:B------:R-:W-:Y:S02]  /*33d0*/  ISETP.GT.AND P3, PT, R5, 0x59, PT ;  /* 0x000000590500780c */ /* 0x000fe40003f64270 */
[----:B------:R-:W-:Y:S01]  /*33e0*/  FSEL R68, R68, -INF , P4 ;  /* 0xff80000044447808 */ /* 0x000fe20002000000 */
[----:B------:R-:W-:Y:S01]  /*33f0*/  MUFU.EX2 R171, R171 ;  /* 0x000000ab00ab7308 */ /* 0x000fe20000000800 */
[----:B------:R-:W-:Y:S02]  /*3400*/  FMNMX.FTZ R7, R65, R24, !PT ;  /* 0x0000001841077209 */ /* 0x000fe40007810000 */
[----:B------:R-:W-:Y:S02]  /*3410*/  ISETP.GT.AND P4, PT, R5, 0x60, PT ;  /* 0x000000600500780c */ /* 0x000fe40003f84270 */
[----:B------:R-:W-:-:S02]  /*3420*/  FSEL R69, R69, -INF , P3 ;  /* 0xff80000045457808 */ /* 0x000fc40001800000 */
        /* <DEDUP_REMOVED lines=28> */
[----:B------:R-:W-:Y:S02]  /*35f0*/  FSEL R85, R85, -INF , P3 ;  /* 0xff80000055557808 */ /* 0x000fe40001800000 */
[----:B------:R-:W-:-:S03]  /*3600*/  FMNMX.FTZ R40, R84, R5, !PT ;  /* 0x0000000554287209 */ /* 0x000fc60007810000 */
[----:B------:R-:W-:Y:S01]  /*3610*/  MUFU.EX2 R38, R59 ;  /* 0x0000003b00267308 */ /* 0x000fe20000000800 */
[----:B------:R-:W-:Y:S01]  /*3620*/  FMNMX.FTZ R5, R85, R40, !PT ;  /* 0x0000002855057209 */ /* 0x000fe20007810000 */
[----:B------:R-:W-:-:S04]  /*3630*/  FFMA.FTZ R40, R63, UR10, -R26 ;  /* 0x0000000a3f287c23 */ /* 0x000fc8000801081a */
[----:B------:R-:W1:Y:S02]  /*3640*/  SHFL.BFLY PT, R46, R5, 0x2, 0x1f ;  /* 0x0c401f00052e7f89 */ /* 0x000e6400000e0000 */
[----:B------:R-:W-:Y:S08]  /*3650*/  MUFU.EX2 R40, R40 ;  /* 0x0000002800287308 */ /* 0x000ff00000000800 */
[----:B------:R-:W-:Y:S08]  /*3660*/  MUFU.EX2 R159, R159 ;  /* 0x0000009f009f7308 */ /* 0x000ff00000000800 */
[----:B------:R-:W-:Y:S01]  /*3670*/  MUFU.EX2 R44, R44 ;  /* 0x0000002c002c7308 */ /* 0x000fe20000000800 */
[----:B-1----:R-:W-:Y:S01]  /*3680*/  FMNMX.FTZ R9, R5, R46, !PT ;  /* 0x0000002e05097209 */ /* 0x002fe20007810000 */
[----:B------:R-:W-:-:S06]  /*3690*/  FFMA.FTZ R46, R75, UR10, -R26 ;  /* 0x0000000a4b2e7c23 */ /* 0x000fcc000801081a */
[----:B------:R-:W-:Y:S01]  /*36a0*/  MUFU.EX2 R161, R161 ;  /* 0x000000a100a17308 */ /* 0x000fe20000000800 */
[----:B------:R-:W-:Y:S01]  /*36b0*/  FFMA.FTZ R26, R87, UR10, -R26 ;  /* 0x0000000a571a7c23 */ /* 0x000fe2000801081a */
[----:B------:R-:W1:Y:S06]  /*36c0*/  SHFL.BFLY PT, R50, R9, 0x1, 0x1f ;  /* 0x0c201f0009327f89 */ /* 0x000e6c00000e0000 */
[----:B------:R-:W-:Y:S08]  /*36d0*/  MUFU.EX2 R46, R46 ;  /* 0x0000002e002e7308 */ /* 0x000ff00000000800 */
[----:B------:R-:W-:Y:S08]  /*36e0*/  MUFU.EX2 R163, R163 ;  /* 0x000000a300a37308 */ /* 0x000ff00000000800 */
[----:B------:R-:W-:Y:S01]  /*36f0*/  MUFU.EX2 R48, R48 ;  /* 0x0000003000307308 */ /* 0x000fe20000000800 */
[----:B-1----:R-:W-:-:S04]  /*3700*/  FMNMX.FTZ R7, R9, R50, !PT ;  /* 0x0000003209077209 */ /* 0x002fc80007810000 */
[C---:B------:R-:W-:Y:S01]  /*3710*/  FSETP.NEU.FTZ.AND P3, PT, R7.reuse, -INF , PT ;  /* 0xff8000000700780b */ /* 0x040fe20003f7d000 */
[----:B------:R-:W-:Y:S02]  /*3720*/  FMUL.FTZ R5, R7, UR10 ;  /* 0x0000000a07057c20 */ /* 0x000fe40008410000 */
[----:B------:R-:W-:Y:S03]  /*3730*/  MUFU.EX2 R165, R165 ;  /* 0x000000a500a57308 */ /* 0x000fe60000000800 */
[----:B------:R-:W-:Y:S02]  /*3740*/  FSEL R54, R5, RZ, P3 ;  /* 0x000000ff05367208 */ /* 0x000fe40001800000 */
[----:B------:R-:W-:-:S03]  /*3750*/  PLOP3.LUT P3, PT, PT, PT, UP1, 0x80, 0x0 ;  /* 0x000000000000781c */ /* 0x000fc60003f6f018 */
[----:B------:R-:W-:Y:S01]  /*3760*/  MUFU.EX2 R50, R83 ;  /* 0x0000005300327308 */ /* 0x000fe20000000800 */
[--C-:B------:R-:W-:Y:S01]  /*3770*/  FFMA.FTZ R180, R3, UR10, -R54.reuse ;  /* 0x0000000a03b47c23 */ /* 0x100fe20008010836 */
[--C-:B------:R-:W-:Y:S01]  /*3780*/  FFMA.FTZ R3, R30, UR10, -R54.reuse ;  /* 0x0000000a1e037c23 */ /* 0x100fe20008010836 */
[----:B------:R-:W-:Y:S01]  /*3790*/  FFMA.FTZ R182, R28, UR10, -R54 ;  /* 0x0000000a1cb67c23 */ /* 0x000fe20008010836 */
[----:B------:R-:W-:Y:S01]  /*37a0*/  FADD.FTZ R28, R181, R6 ;  /* 0x00000006b51c7221 */ /* 0x000fe20000010000 */
[--C-:B------:R-:W-:Y:S01]  /*37b0*/  FFMA.FTZ R172, R13, UR10, -R54.reuse ;  /* 0x0000000a0dac7c23 */ /* 0x100fe20008010836 */
[--C-:B------:R-:W-:Y:S01]  /*37c0*/  FFMA.FTZ R5, R29, UR10, -R54.reuse ;  /* 0x0000000a1d057c23 */ /* 0x100fe20008010836 */
[----:B------:R-:W-:Y:S01]  /*37d0*/  FFMA.FTZ R176, R32, UR10, -R54 ;  /* 0x0000000a20b07c23 */ /* 0x000fe20008010836 */
[----:B------:R-:W-:Y:S01]  /*37e0*/  MUFU.EX2 R180, R180 ;  /* 0x000000b400b47308 */ /* 0x000fe20000000800 */
[----:B--2---:R-:W-:Y:S01]  /*37f0*/  FADD.FTZ R13, R183, R28 ;  /* 0x0000001cb70d7221 */ /* 0x004fe20000010000 */
[--C-:B------:R-:W-:Y:S01]  /*3800*/  FFMA.FTZ R9, R33, UR10, -R54.reuse ;  /* 0x0000000a21097c23 */ /* 0x100fe20008010836 */
[--C-:B------:R-:W-:Y:S01]  /*3810*/  FFMA.FTZ R178, R36, UR10, -R54.reuse ;  /* 0x0000000a24b27c23 */ /* 0x100fe20008010836 */
[--C-:B------:R-:W-:Y:S01]  /*3820*/  FFMA.FTZ R11, R37, UR10, -R54.reuse ;  /* 0x0000000a250b7c23 */ /* 0x100fe20008010836 */
[----:B---3--:R-:W-:Y:S01]  /*3830*/  FADD.FTZ R28, R8, R13 ;  /* 0x0000000d081c7221 */ /* 0x008fe20000010000 */
[--C-:B------:R-:W-:Y:S01]  /*3840*/  FFMA.FTZ R41, R41, UR10, -R54.reuse ;  /* 0x0000000a29297c23 */ /* 0x100fe20008010836 */
[----:B------:R-:W-:Y:S01]  /*3850*/  FFMA.FTZ R15, R15, UR10, -R54 ;  /* 0x0000000a0f0f7c23 */ /* 0x000fe20008010836 */
[----:B------:R-:W1:Y:S01]  /*3860*/  MUFU.EX2 R3, R3 ;  /* 0x0000000300037308 */ /* 0x000e620000000800 */
[----:B----4-:R-:W-:Y:S01]  /*3870*/  FADD.FTZ R13, R177, R28 ;  /* 0x0000001cb10d7221 */ /* 0x010fe20000010000 */
[--C-:B------:R-:W-:Y:S01]  /*3880*/  FFMA.FTZ R45, R45, UR10, -R54.reuse ;  /* 0x0000000a2d2d7c23 */ /* 0x100fe20008010836 */
[--C-:B------:R-:W-:Y:S01]  /*3890*/  FFMA.FTZ R21, R21, UR10, -R54.reuse ;  /* 0x0000000a15157c23 */ /* 0x100fe20008010836 */
[--C-:B------:R-:W-:Y:S01]  /*38a0*/  FFMA.FTZ R49, R49, UR10, -R54.reuse ;  /* 0x0000000a31317c23 */ /* 0x100fe20008010836 */
[----:B-----5:R-:W-:Y:S01]  /*38b0*/  FADD.FTZ R28, R10, R13 ;  /* 0x0000000d0a1c7221 */ /* 0x020fe20000010000 */
        /* <DEDUP_REMOVED lines=21> */
[----:B------:R-:W-:Y:S01]  /*3a10*/  F2FP.BF16.F32.PACK_AB R181, R6, R181 ;  /* 0x000000b506b5723e */ /* 0x000fe200000010ff */
[--C-:B------:R-:W-:Y:S01]  /*3a20*/  FFMA.FTZ R73, R73, UR10, -R54.reuse ;  /* 0x0000000a49497c23 */ /* 0x100fe20008010836 */
[--C-:B------:R-:W-:Y:S01]  /*3a30*/  FFMA.FTZ R76, R76, UR10, -R54.reuse ;  /* 0x0000000a4c4c7c23 */ /* 0x100fe20008010836 */
[----:B------:R-:W-:Y:S01]  /*3a40*/  FADD.FTZ R30, R20, R25 ;  /* 0x00000019141e7221 */ /* 0x000fe20000010000 */
[----:B------:R-:W-:Y:S01]  /*3a50*/  FFMA.FTZ R77, R77, UR10, -R54 ;  /* 0x0000000a4d4d7c23 */ /* 0x000fe20008010836 */
[----:B------:R-:W2:Y:S01]  /*3a60*/  MUFU.EX2 R9, R9 ;  /* 0x0000000900097308 */ /* 0x000ea20000000800 */
[----:B0-----:R-:W-:Y:S01]  /*3a70*/  FADD.FTZ R13, R5, R28 ;  /* 0x0000001c050d7221 */ /* 0x001fe20000010000 */
[----:B------:R-:W-:Y:S01]  /*3a80*/  FADD.FTZ R25, R169, R30 ;  /* 0x0000001ea9197221 */ /* 0x000fe20000010000 */
[--C-:B------:R-:W-:Y:S01]  /*3a90*/  FFMA.FTZ R80, R80, UR10, -R54.reuse ;  /* 0x0000000a50507c23 */ /* 0x100fe20008010836 */
[--C-:B------:R-:W-:Y:S01]  /*3aa0*/  FFMA.FTZ R81, R81, UR10, -R54.reuse ;  /* 0x0000000a51517c23 */ /* 0x100fe20008010836 */
[--C-:B------:R-:W-:Y:S01]  /*3ab0*/  FFMA.FTZ R84, R84, UR10, -R54.reuse ;  /* 0x0000000a54547c23 */ /* 0x100fe20008010836 */
[----:B------:R-:W-:Y:S01]  /*3ac0*/  FADD.FTZ R30, R24, R25 ;  /* 0x00000019181e7221 */ /* 0x000fe20000010000 */
[----:B------:R-:W-:Y:S01]  /*3ad0*/  FFMA.FTZ R54, R85, UR10, -R54 ;  /* 0x0000000a55367c23 */ /* 0x000fe20008010836 */
[----:B------:R-:W0:Y:S01]  /*3ae0*/  MUFU.EX2 R178, R178 ;  /* 0x000000b200b27308 */ /* 0x000e220000000800 */
[----:B-1----:R-:W-:Y:S01]  /*3af0*/  FADD.FTZ R28, R176, R13 ;  /* 0x0000000db01c7221 */ /* 0x002fe20000010000 */
[----:B------:R-:W-:-:S02]  /*3b00*/  F2FP.BF16.F32.PACK_AB R182, R5, R182 ;  /* 0x000000b605b6723e */ /* 0x000fc400000010ff */
[----:B------:R-:W-:Y:S02]  /*3b10*/  F2FP.BF16.F32.PACK_AB R180, R3, R180 ;  /* 0x000000b403b4723e */ /* 0x000fe400000010ff */
[----:B------:R-:W-:Y:S02]  /*3b20*/  F2FP.BF16.F32.PACK_AB R183, R8, R183 ;  /* 0x000000b708b7723e */ /* 0x000fe400000010ff */
[----:B------:R-:W1:Y:S01]  /*3b30*/  MUFU.EX2 R11, R11 ;  /* 0x0000000b000b7308 */ /* 0x000e620000000800 */
[----:B--2---:R-:W-:Y:S01]  /*3b40*/  FADD.FTZ R13, R9, R28 ;  /* 0x0000001c090d7221 */ /* 0x004fe20000010000 */
[----:B------:R-:W-:Y:S02]  /*3b50*/  F2FP.BF16.F32.PACK_AB R177, R10, R177 ;  /* 0x000000b10ab1723e */ /* 0x000fe400000010ff */
[----:B------:R-:W-:Y:S02]  /*3b60*/  F2FP.BF16.F32.PACK_AB R179, R12, R179 ;  /* 0x000000b30cb3723e */ /* 0x000fe400000010ff */
[----:B------:R-:W-:-:S02]  /*3b70*/  F2FP.BF16.F32.PACK_AB R173, R14, R173 ;  /* 0x000000ad0ead723e */ /* 0x000fc400000010ff */
[----:B------:R-:W2:Y:S01]  /*3b80*/  MUFU.EX2 R172, R172 ;  /* 0x000000ac00ac7308 */ /* 0x000ea20000000800 */
[----:B0-----:R-:W-:Y:S01]  /*3b90*/  FADD.FTZ R28, R178, R13 ;  /* 0x0000000db21c7221 */ /* 0x001fe20000010000 */
[----:B------:R-:W-:Y:S02]  /*3ba0*/  F2FP.BF16.F32.PACK_AB R175, R20, R175 ;  /* 0x000000af14af723e */ /* 0x000fe400000010ff */
[----:B------:R-:W-:Y:S02]  /*3bb0*/  F2FP.BF16.F32.PACK_AB R169, R24, R169 ;  /* 0x000000a918a9723e */ /* 0x000fe400000010ff */
[----:B------:R-:W-:Y:S02]  /*3bc0*/  F2FP.BF16.F32.PACK_AB R176, R9, R176 ;  /* 0x000000b009b0723e */ /* 0x000fe400000010ff */
[----:B------:R-:W0:Y:S01]  /*3bd0*/  MUFU.EX2 R41, R41 ;  /* 0x0000002900297308 */ /* 0x000e220000000800 */
[C---:B-1----:R-:W-:Y:S01]  /*3be0*/  FADD.FTZ R13, R11.reuse, R28 ;  /* 0x0000001c0b0d7221 */ /* 0x042fe20000010000 */
[----:B------:R-:W-:-:S06]  /*3bf0*/  F2FP.BF16.F32.PACK_AB R178, R11, R178 ;  /* 0x000000b20bb2723e */ /* 0x000fcc00000010ff */
[----:B------:R-:W1:Y:S01]  /*3c00*/  MUFU.EX2 R15, R15 ;  /* 0x0000000f000f7308 */ /* 0x000e620000000800 */
[----:B--2---:R-:W-:Y:S01]  /*3c10*/  FADD.FTZ R28, R172, R13 ;  /* 0x0000000dac1c7221 */ /* 0x004fe20000010000 */
[----:B------:R-:W-:Y:S01]  /*3c20*/  FADD.FTZ R13, R171, R30 ;  /* 0x0000001eab0d7221 */ /* 0x000fe20000010000 */
[----:B------:R-:W-:-:S03]  /*3c30*/  F2FP.BF16.F32.PACK_AB R171, R34, R171 ;  /* 0x000000ab22ab723e */ /* 0x000fc600000010ff */
[----:B------:R-:W-:Y:S02]  /*3c40*/  FADD.FTZ R0, R34, R13 ;  /* 0x0000000d22007221 */ /* 0x000fe40000010000 */
[----:B------:R-:W2:Y:S01]  /*3c50*/  MUFU.EX2 R174, R45 ;  /* 0x0000002d00ae7308 */ /* 0x000ea20000000800 */
[----:B0-----:R-:W-:Y:S01]  /*3c60*/  FADD.FTZ R28, R41, R28 ;  /* 0x0000001c291c7221 */ /* 0x001fe20000010000 */
[----:B------:R-:W-:Y:S01]  /*3c70*/  FADD.FTZ R25, R153, R0 ;  /* 0x0000000099197221 */ /* 0x000fe20000010000 */
[----:B------:R-:W-:Y:S02]  /*3c80*/  F2FP.BF16.F32.PACK_AB R153, R38, R153 ;  /* 0x000000992699723e */ /* 0x000fe400000010ff */
[----:B------:R-:W-:-:S03]  /*3c90*/  F2FP.BF16.F32.PACK_AB R172, R41, R172 ;  /* 0x000000ac29ac723e */ /* 0x000fc600000010ff */
        /* <DEDUP_REMOVED lines=10> */
[C---:B------:R-:W-:Y:S01]  /*3d40*/  F2FP.BF16.F32.PACK_AB R157, R42.reuse, R157 ;  /* 0x0000009d2a9d723e */ /* 0x040fe200000010ff */
[----:B------:R-:W2:Y:S01]  /*3d50*/  MUFU.EX2 R52, R52 ;  /* 0x0000003400347308 */ /* 0x000ea20000000800 */
[----:B0-----:R-:W-:Y:S01]  /*3d60*/  FADD.FTZ R13, R21, R0 ;  /* 0x00000000150d7221 */ /* 0x001fe20000010000 */
[----:B------:R-:W-:-:S04]  /*3d70*/  FADD.FTZ R28, R42, R25 ;  /* 0x000000192a1c7221 */ /* 0x000fc80000010000 */
[----:B------:R-:W-:Y:S01]  /*3d80*/  FADD.FTZ R25, R159, R28 ;  /* 0x0000001c9f197221 */ /* 0x000fe20000010000 */
[----:B------:R-:W-:Y:S01]  /*3d90*/  F2FP.BF16.F32.PACK_AB R159, R44, R159 ;  /* 0x0000009f2c9f723e */ /* 0x000fe200000010ff */
[----:B------:R-:W0:Y:S01]  /*3da0*/  MUFU.EX2 R53, R53 ;  /* 0x0000003500357308 */ /* 0x000e220000000800 */
[----:B-1----:R-:W-:Y:S01]  /*3db0*/  FADD.FTZ R13, R168, R13 ;  /* 0x0000000da80d7221 */ /* 0x002fe20000010000 */
[----:B------:R-:W-:Y:S01]  /*3dc0*/  FADD.FTZ R6, R44, R25 ;  /* 0x000000192c067221 */ /* 0x000fe20000010000 */
[----:B------:R-:W-:-:S03]  /*3dd0*/  F2FP.BF16.F32.PACK_AB R168, R168, R21 ;  /* 0x00000015a8a8723e */ /* 0x000fc600000010ff */
[----:B------:R-:W-:Y:S01]  /*3de0*/  FADD.FTZ R25, R161, R6 ;  /* 0x00000006a1197221 */ /* 0x000fe20000010000 */
[----:B------:R-:W-:Y:S01]  /*3df0*/  F2FP.BF16.F32.PACK_AB R161, R46, R161 ;  /* 0x000000a12ea1723e */ /* 0x000fe200000010ff */
[----:B------:R-:W1:Y:S01]  /*3e00*/  MUFU.EX2 R56, R56 ;  /* 0x0000003800387308 */ /* 0x000e620000000800 */
[----:B--2---:R-:W-:Y:S01]  /*3e10*/  FADD.FTZ R0, R52, R13 ;  /* 0x0000000d34007221 */ /* 0x004fe20000010000 */
[----:B------:R-:W-:-:S04]  /*3e20*/  FADD.FTZ R6, R46, R25 ;  /* 0x000000192e067221 */ /* 0x000fc80000010000 */
[----:B------:R-:W-:Y:S01]  /*3e30*/  FADD.FTZ R25, R163, R6 ;  /* 0x00000006a3197221 */ /* 0x000fe20000010000 */
[C---:B------:R-:W-:Y:S01]  /*3e40*/  F2FP.BF16.F32.PACK_AB R163, R48.reuse, R163 ;  /* 0x000000a330a3723e */ /* 0x040fe200000010ff */
[----:B------:R-:W2:Y:S01]  /*3e50*/  MUFU.EX2 R57, R57 ;  /* 0x0000003900397308 */ /* 0x000ea20000000800 */
[C---:B0-----:R-:W-:Y:S01]  /*3e60*/  FADD.FTZ R13, R53.reuse, R0 ;  /* 0x00000000350d7221 */ /* 0x041fe20000010000 */
[----:B------:R-:W-:Y:S01]  /*3e70*/  FADD.FTZ R6, R48, R25 ;  /* 0x0000001930067221 */ /* 0x000fe20000010000 */
[----:B------:R-:W-:-:S03]  /*3e80*/  F2FP.BF16.F32.PACK_AB R170, R53, R52 ;  /* 0x0000003435aa723e */ /* 0x000fc600000010ff */
[----:B------:R-:W-:Y:S01]  /*3e90*/  FADD.FTZ R25, R165, R6 ;  /* 0x00000006a5197221 */ /* 0x000fe20000010000 */
[----:B------:R-:W-:Y:S01]  /*3ea0*/  F2FP.BF16.F32.PACK_AB R165, R50, R165 ;  /* 0x000000a532a5723e */ /* 0x000fe200000010ff */
        /* <DEDUP_REMOVED lines=41> */
[----:B------:R-:W-:Y:S02]  /*4140*/  F2FP.BF16.F32.PACK_AB R167, R26, R167 ;  /* 0x000000a71aa7723e */ /* 0x000fe400000010ff */
[C---:B0-----:R-:W-:Y:S01]  /*4150*/  FADD.FTZ R3, R5.reuse, R6 ;  /* 0x0000000605037221 */ /* 0x041fe20000010000 */
[----:B------:R-:W-:Y:S01]  /*4160*/  F2FP.BF16.F32.PACK_AB R166, R5, R84 ;  /* 0x0000005405a6723e */ /* 0x000fe200000010ff */
[----:B------:R-:W-:Y:S06]  /*4170*/  @!P3 BRA `(.L_x_8551) ;  /* 0x000000280060b947 */ /* 0x000fec0003800000 */
[----:B------:R-:W-:Y:S01]  /*4180*/  IMAD.MOV.U32 R6, RZ, RZ, R4 ;  /* 0x000000ffff067224 */ /* 0x000fe200078e0004 */
[----:B------:R-:W-:Y:S01]  /*4190*/  UMOV UR59, UR47 ;  /* 0x0000002f003b7c82 */ /* 0x000fe20008000000 */
[----:B------:R-:W-:Y:S01]  /*41a0*/  IMAD.MOV.U32 R5, RZ, RZ, R7 ;  /* 0x000000ffff057224 */ /* 0x000fe200078e0007 */
[----:B------:R-:W-:Y:S01]  /*41b0*/  UMOV UR57, UR46 ;  /* 0x0000002e00397c82 */ /* 0x000fe20008000000 */
[----:B------:R-:W-:Y:S01]  /*41c0*/  IMAD.MOV.U32 R151, RZ, RZ, RZ ;  /* 0x000000ffff977224 */ /* 0x000fe200078e00ff */
[----:B------:R-:W-:-:S06]  /*41d0*/  ULDC UR55, c[0x0][0x988] ;  /* 0x0002620000377ab9 */ /* 0x000fcc0000000800 */
.L_x_8560:
        /* <DEDUP_REMOVED lines=9> */
.L_x_8553:
[----:B------:R-:W-:Y:S01]  /*4270*/  ULEA UR6, UR46, UR41, 0x3 ;  /* 0x000000292e067291 */ /* 0x000fe2000f8e183f */
[----:B------:R-:W-:-:S05]  /*4280*/  IMAD.U32 R4, RZ, RZ, UR47 ;  /* 0x0000002fff047e24 */ /* 0x000fca000f8e00ff */
[----:B------:R-:W-:-:S04]  /*4290*/  SHF.L.U32 R4, R4, 0x1f, RZ ;  /* 0x0000001f04047819 */ /* 0x000fc800000006ff */
[----:B------:R0:W1:Y:S01]  /*42a0*/  SYNCS.PHASECHK.TRANS64.TRYWAIT P3, [UR6+0x28830], R4 ;  /* 0x02883004ff0075a7 */ /* 0x0000620008060146 */
[----:B------:R-:W-:Y:S05]  /*42b0*/  @!P0 BRA `(.L_x_8554) ;  /* 0x0000000000048947 */ /* 0x000fea0003800000 */
[----:B------:R-:W-:Y:S01]  /*42c0*/  BPT.TRAP 0x1 ;  /* 0x000000040000795c */ /* 0x000fe20000300000 */
.L_x_8554:
[----:B-1----:R-:W-:Y:S05]  /*42d0*/  @P3 BRA `(.L_x_8552) ;  /* 0x0000000000083947 */ /* 0x002fea0003800000 */
[----:B------:R-:W1:Y:S02]  /*42e0*/  SYNCS.PHASECHK.TRANS64.TRYWAIT P3, [UR6+0x28830], R4 ;  /* 0x02883004ff0075a7 */ /* 0x000e640008060146 */
[----:B-1----:R-:W-:Y:S05]  /*42f0*/  @!P3 BRA `(.L_x_8555) ;  /* 0x000000ec00acb947 */ /* 0x002fea0003800000 */
.L_x_8552:
        /* <DEDUP_REMOVED lines=47> */
.L_x_8557:
[----:B------:R-:W-:Y:S01]  /*45f0*/  ULEA UR6, UR57, UR41, 0x3 ;  /* 0x0000002939067291 */ /* 0x000fe2000f8e183f */
[----:B------:R-:W-:-:S05]  /*4600*/  IMAD.U32 R4, RZ, RZ, UR59 ;  /* 0x0000003bff047e24 */ /* 0x000fca000f8e00ff */
[----:B------:R-:W-:-:S04]  /*4610*/  SHF.L.U32 R4, R4, 0x1f, RZ ;  /* 0x0000001f04047819 */ /* 0x000fc800000006ff */
[----:B------:R0:W1:Y:S01]  /*4620*/  SYNCS.PHASECHK.TRANS64.TRYWAIT P3, [UR6+0x28850], R4 ;  /* 0x02885004ff0075a7 */ /* 0x0000620008060146 */
[----:B------:R-:W-:Y:S05]  /*4630*/  @!P0 BRA `(.L_x_8558) ;  /* 0x0000000000048947 */ /* 0x000fea0003800000 */
[----:B------:R-:W-:Y:S01]  /*4640*/  BPT.TRAP 0x1 ;  /* 0x000000040000795c */ /* 0x000fe20000300000 */
.L_x_8558:
[----:B-1----:R-:W-:Y:S05]  /*4650*/  @P3 BRA `(.L_x_8556) ;  /* 0x0000000000083947 */ /* 0x002fea0003800000 */
[----:B------:R-:W1:Y:S02]  /*4660*/  SYNCS.PHASECHK.TRANS64.TRYWAIT P3, [UR6+0x28850], R4 ;  /* 0x02885004ff0075a7 */ /* 0x000e640008060146 */
[----:B-1----:R-:W-:Y:S05]  /*4670*/  @!P3 BRA `(.L_x_8559) ;  /* 0x000000e800e4b947 */ /* 0x002fea0003800000 */
.L_x_8556:
[----:B------:R-:W-:Y:S01]  /*4680*/  UIADD3 UR6, UR41, 0x400, URZ ;  /* 0x0000040029067890 */ /* 0x000fe2000fffe03f */
[----:B------:R-:W-:Y:S01]  /*4690*/  WARPGROUP.ARRIVE ;  /* 0x00000000000079c5 */ /* 0x000fe20000000000 */
[----:B------:R-:W-:Y:S01]  /*46a0*/  UMOV UR7, 0x40000040 ;  /* 0x4000004000077882 */ /* 0x000fe20000000000 */
[----:B------:R-:W-:Y:S01]  /*46b0*/  VIADD R10, R17, UR38 ;  /* 0x00000026110a7c36 */ /* 0x000fe20008000000 */
[----:B------:R-:W-:-:S03]  /*46c0*/  USHF.R.U32.HI UR6, URZ, 0x4, UR6 ;  /* 0x000000043f067899 */ /* 0x000fc60008011606 */
[----:B------:R-:W2:Y:S01]  /*46d0*/  S2R R220, SR_TID.X ;  /* 0x0000000000dc7919 */ /* 0x000ea20000002100 */
[----:B------:R-:W-:Y:S01]  /*46e0*/  UMOV UR10, UR55 ;  /* 0x00000037000a7c82 */ /* 0x000fe20008000000 */
[----:B------:R-:W-:Y:S02]  /*46f0*/  UISETP.GT.AND UP1, UPT, UR58, UR56, UPT ;  /* 0x000000383a00728c */ /* 0x000fe4000bf24270 */
[----:B------:R-:W-:Y:S01]  /*4700*/  ULOP3.LUT UR6, UR6, 0x3fff, URZ, 0xc0, !UPT ;  /* 0x00003fff06067892 */ /* 0x000fe2000f8ec03f */
[----:B------:R-:W-:-:S03]  /*4710*/  UMOV UR59, UR47 ;  /* 0x0000002f003b7c82 */ /* 0x000fc60008000000 */
[----:B------:R-:W-:-:S04]  /*4720*/  ULOP3.LUT UR6, UR6, 0x4000000, URZ, 0xfc, !UPT ;  /* 0x0400000006067892 */ /* 0x000fc8000f8efc3f */
[----:B------:R-:W-:-:S07]  /*4730*/  ULEA UR11, UR57, UR6, 0xb ;  /* 0x00000006390b7291 */ /* 0x000fce000f8e583f */
[----:B------:R-:W-:Y:S02]  /*4740*/  UMOV UR6, UR11 ;  /* 0x0000000b00067c82 */ /* 0x000fe40008000000 */
[----:B------:R-:W-:Y:S01]  /*4750*/  HGMMA.64x128x16.F32.BF16 R88, R180, gdesc[UR4].tnspB, R88, gsb0 ;  /* 0x41e00004b4587df0 */ /* 0x000fe20008001858 */
[----:B------:R-:W-:Y:S01]  /*4760*/  UIADD3 UR6, UR11, 0x80, URZ ;  /* 0x000000800b067890 */ /* 0x000fe2000fffe03f */
[----:B------:R-:W-:Y:S01]  /*4770*/  UMOV UR7, 0x40000040 ;  /* 0x4000004000077882 */ /* 0x000fe20000000000 */
[----:B--2---:R-:W-:Y:S01]  /*4780*/  SHF.R.U32.HI R220, RZ, 0x7, R220 ;  /* 0x00000007ffdc7819 */ /* 0x004fe200000116dc */
[----:B------:R-:W-:Y:S02]  /*4790*/  WARPGROUP.DEPBAR.LE gsb0, 0x0 ;  /* 0x00008000000079c5 */ /* 0x000fe40000010000 */
[----:B------:R-:W-:-:S06]  /*47a0*/  WARPGROUP.ARRIVE ;  /* 0x00000000000079c5 */ /* 0x000fcc0000000000 */
[----:B------:R-:W-:Y:S01]  /*47b0*/  HGMMA.64x128x16.F32.BF16 R88, R176, gdesc[UR4].tnspB, R88, gsb0 ;  /* 0x41e00004b0587df0 */ /* 0x000fe20008001858 */
[----:B------:R-:W-:Y:S01]  /*47c0*/  @UP0 ULDC UR6, c[0x0][0x44c] ;  /* 0x0001130000060ab9 */ /* 0x000fe20000000800 */
[----:B------:R-:W-:Y:S01]  /*47d0*/  UMOV UR7, 0x40000040 ;  /* 0x4000004000077882 */ /* 0x000fe20000000000 */
[----:B01----:R-:W-:Y:S01]  /*47e0*/  @P2 IMAD.HI.U32 R4, R10, UR6, RZ ;  /* 0x000000060a042c27 */ /* 0x003fe2000f8e00ff */
[----:B------:R-:W-:-:S04]  /*47f0*/  @UP0 ULDC UR6, c[0x0][0x450] ;  /* 0x0001140000060ab9 */ /* 0x000fc80000000800 */
[----:B------:R-:W-:Y:S01]  /*4800*/  @P2 SHF.R.U32.HI R10, RZ, UR6, R4 ;  /* 0x00000006ff0a2c19 */ /* 0x000fe20008011604 */
[----:B------:R-:W-:Y:S02]  /*4810*/  UMOV UR6, 0xffffff80 ;  /* 0xffffff8000067882 */ /* 0x000fe40000000000 */
[----:B------:R-:W-:Y:S02]  /*4820*/  UIMAD UR6, UR58, UR6, 0x1 ;  /* 0x000000013a0674a4 */ /* 0x000fe4000f8e0206 */
[----:B------:R-:W0:Y:S01]  /*4830*/  SHFL.IDX PT, R4, R10, 0x1, 0x1c1f ;  /* 0x003c1f000a047f89 */ /* 0x000e2200000e0000 */
[----:B------:R-:W-:-:S03]  /*4840*/  UIADD3 UR58, UR58, -0x1, URZ ;  /* 0xffffffff3a3a7890 */ /* 0x000fc6000fffe03f */
[----:B------:R-:W-:Y:S01]  /*4850*/  IMAD.U32 R9, RZ, RZ, UR6 ;  /* 0x00000006ff097e24 */ /* 0x000fe2000f8e00ff */
[----:B------:R-:W-:Y:S01]  /*4860*/  UIADD3 UR6, UR11, 0x100, URZ ;  /* 0x000001000b067890 */ /* 0x000fe2000fffe03f */
[----:B------:R-:W1:Y:S03]  /*4870*/  SHFL.IDX PT, R10, R10, RZ, 0x1c1f ;  /* 0x001c1fff0a0a7589 */ /* 0x000e6600000e0000 */
[----:B------:R-:W-:-:S05]  /*4880*/  IADD3 R9, R9, UR53, -R16 ;  /* 0x0000003509097c10 */ /* 0x000fca000fffe810 */
[----:B------:R-:W-:-:S04]  /*4890*/  VIADD R9, R9, -UR54 ;  /* 0x8000003609097c36 */ /* 0x000fc80008000000 */
[----:B0-----:R-:W-:-:S05]  /*48a0*/  IMAD.IADD R4, R9, 0x1, R4 ;  /* 0x0000000109047824 */ /* 0x001fca00078e0204 */
[C---:B------:R-:W-:Y:S01]  /*48b0*/  ISETP.GT.AND P3, PT, R4.reuse, RZ, PT ;  /* 0x000000ff0400720c */ /* 0x040fe20003f64270 */
[----:B-1----:R-:W-:Y:S01]  /*48c0*/  IMAD.IADD R9, R9, 0x1, R10 ;  /* 0x0000000109097824 */ /* 0x002fe200078e020a */
        /* <DEDUP_REMOVED lines=49> */
[----:B------:R-:W-:Y:S02]  /*4be0*/  WARPGROUP.DEPBAR.LE gsb0, 0x0 ;  /* 0x00008000000079c5 */ /* 0x000fe40000010000 */
[----:B------:R-:W-:Y:S01]  /*4bf0*/  WARPGROUP.ARRIVE ;  /* 0x00000000000079c5 */ /* 0x000fe20000000000 */
[----:B------:R-:W-:Y:S02]  /*4c00*/  FMNMX.FTZ R15, R55, R8, !PT ;  /* 0x00000008370f7209 */ /* 0x000fe40007810000 */
[----:B------:R-:W-:Y:S02]  /*4c10*/  ISETP.GT.AND P3, PT, R4, 0x48, PT ;  /* 0x000000480400780c */ /* 0x000fe40003f64270 */
[----:B------:R-:W-:Y:S01]  /*4c20*/  FSEL R59, R59, -INF , P4 ;  /* 0xff8000003b3b7808 */ /* 0x000fe20002000000 */
[----:B------:R-:W-:Y:S01]  /*4c30*/  HGMMA.64x128x16.F32.BF16 R88, R172, gdesc[UR4].tnspB, R88, gsb0 ;  /* 0x41e00004ac587df0 */ /* 0x000fe20008001858 */
        /* <DEDUP_REMOVED lines=46> */
[C---:B------:R-:W-:Y:S02]  /*4f20*/  ISETP.GT.AND P4, PT, R9.reuse, 0x1, PT ;  /* 0x000000010900780c */ /* 0x040fe40003f84270 */
[----:B------:R-:W-:Y:S01]  /*4f30*/  FSEL R24, R24, -INF , P5 ;  /* 0xff80000018187808 */ /* 0x000fe20002800000 */
[----:B------:R-:W0:Y:S01]  /*4f40*/  SHFL.BFLY PT, R15, R12, 0x2, 0x1f ;  /* 0x0c401f000c0f7f89 */ /* 0x000e2200000e0000 */
[----:B------:R-:W-:Y:S02]  /*4f50*/  ISETP.GT.AND P6, PT, R9, 0x8, PT ;  /* 0x000000080900780c */ /* 0x000fe40003fc4270 */
[----:B------:R-:W-:Y:S02]  /*4f60*/  FSEL R25, R25, -INF , P4 ;  /* 0xff80000019197808 */ /* 0x000fe40002000000 */
[----:B------:R-:W-:Y:S02]  /*4f70*/  ISETP.GT.AND P5, PT, R9, 0x9, PT ;  /* 0x000000090900780c */ /* 0x000fe40003fa4270 */
[----:B------:R-:W-:-:S02]  /*4f80*/  FSEL R28, R28, -INF , P6 ;  /* 0xff8000001c1c7808 */ /* 0x000fc40003000000 */
[----:B------:R-:W-:Y:S02]  /*4f90*/  ISETP.GT.AND P4, PT, R9, 0x10, PT ;  /* 0x000000100900780c */ /* 0x000fe40003f84270 */
[----:B------:R-:W-:Y:S02]  /*4fa0*/  FSEL R29, R29, -INF , P5 ;  /* 0xff8000001d1d7808 */ /* 0x000fe40002800000 */
[C---:B------:R-:W-:Y:S02]  /*4fb0*/  ISETP.GT.AND P6, PT, R9.reuse, 0x11, PT ;  /* 0x000000110900780c */ /* 0x040fe40003fc4270 */
[----:B------:R-:W-:Y:S02]  /*4fc0*/  FSEL R32, R32, -INF , P4 ;  /* 0xff80000020207808 */ /* 0x000fe40002000000 */
[----:B------:R-:W-:Y:S02]  /*4fd0*/  ISETP.GT.AND P5, PT, R9, 0x18, PT ;  /* 0x000000180900780c */ /* 0x000fe40003fa4270 */
[----:B------:R-:W-:-:S02]  /*4fe0*/  FSEL R33, R33, -INF , P6 ;  /* 0xff80000021217808 */ /* 0x000fc40003000000 */
[C---:B------:R-:W-:Y:S02]  /*4ff0*/  ISETP.GT.AND P4, PT, R9.reuse, 0x19, PT ;  /* 0x000000190900780c */ /* 0x040fe40003f84270 */
[----:B------:R-:W-:Y:S02]  /*5000*/  FSEL R36, R36, -INF , P5 ;  /* 0xff80000024247808 */ /* 0x000fe40002800000 */
[----:B0-----:R-:W-:Y:S02]  /*5010*/  FMNMX.FTZ R15, R12, R15, !PT ;  /* 0x0000000f0c0f7209 */ /* 0x001fe40007810000 */
[----:B------:R-:W-:Y:S02]  /*5020*/  FMNMX.FTZ R12, R24, R5, !PT ;  /* 0x00000005180c7209 */ /* 0x000fe40007810000 */
[----:B------:R-:W-:Y:S01]  /*5030*/  ISETP.GT.AND P6, PT, R9, 0x20, PT ;  /* 0x000000200900780c */ /* 0x000fe20003fc4270 */
[----:B------:R-:W0:Y:S01]  /*5040*/  SHFL.BFLY PT, R4, R15, 0x1, 0x1f ;  /* 0x0c201f000f047f89 */ /* 0x000e2200000e0000 */
[----:B------:R-:W-:-:S02]  /*5050*/  FSEL R37, R37, -INF , P4 ;  /* 0xff80000025257808 */ /* 0x000fc40002000000 */
[C---:B------:R-:W-:Y:S02]  /*5060*/  ISETP.GT.AND P5, PT, R9.reuse, 0x21, PT ;  /* 0x000000210900780c */ /* 0x040fe40003fa4270 */
[----:B------:R-:W-:Y:S02]  /*5070*/  FSEL R40, R40, -INF , P6 ;  /* 0xff80000028287808 */ /* 0x000fe40003000000 */
[----:B------:R-:W-:Y:S02]  /*5080*/  ISETP.GT.AND P4, PT, R9, 0x28, PT ;  /* 0x000000280900780c */ /* 0x000fe40003f84270 */
[----:B------:R-:W-:Y:S02]  /*5090*/  FSEL R41, R41, -INF , P5 ;  /* 0xff80000029297808 */ /* 0x000fe40002800000 */
[----:B------:R-:W-:Y:S02]  /*50a0*/  ISETP.GT.AND P6, PT, R9, 0x29, PT ;  /* 0x000000290900780c */ /* 0x000fe40003fc4270 */
[----:B------:R-:W-:-:S02]  /*50b0*/  FSEL R44, R44, -INF , P4 ;  /* 0xff8000002c2c7808 */ /* 0x000fc40002000000 */
[----:B------:R-:W-:Y:S02]  /*50c0*/  ISETP.GT.AND P5, PT, R9, 0x30, PT ;  /* 0x000000300900780c */ /* 0x000fe40003fa4270 */
[----:B------:R-:W-:Y:S01]  /*50d0*/  FSEL R45, R45, -INF , P6 ;  /* 0xff8000002d2d7808 */ /* 0x000fe20003000000 */
[----:B------:R-:W-:Y:S02]  /*50e0*/  WARPGROUP.DEPBAR.LE gsb0, 0x0 ;  /* 0x00008000000079c5 */ /* 0x000fe40000010000 */
[----:B------:R-:W-:Y:S01]  /*50f0*/  WARPGROUP.ARRIVE ;  /* 0x00000000000079c5 */ /* 0x000fe20000000000 */
[----:B------:R-:W-:Y:S02]  /*5100*/  ISETP.GT.AND P4, PT, R9, 0x31, PT ;  /* 0x000000310900780c */ /* 0x000fe40003f84270 */
[----:B0-----:R-:W-:Y:S02]  /*5110*/  FMNMX.FTZ R4, R15, R4, !PT ;  /* 0x000000040f047209 */ /* 0x001fe40007810000 */
[----:B------:R-:W-:Y:S01]  /*5120*/  FSEL R48, R48, -INF , P5 ;  /* 0xff80000030307808 */ /* 0x000fe20002800000 */
[----:B------:R-:W-:Y:S01]  /*5130*/  HGMMA.64x128x16.F32.BF16 R88, R168, gdesc[UR4].tnspB, R88, gsb0 ;  /* 0x41e00004a8587df0 */ /* 0x000fe20008001858 */
[----:B------:R-:W-:Y:S01]  /*5140*/  UIADD3 UR6, UR11, 0x200, URZ ;  /* 0x000002000b067890 */ /* 0x000fe2000fffe03f */
[C---:B------:R-:W-:Y:S01]  /*5150*/  FMUL.FTZ R8, R4.reuse, UR10 ;  /* 0x0000000a04087c20 */ /* 0x040fe20008410000 */
[----:B------:R-:W-:Y:S01]  /*5160*/  UMOV UR7, 0x40000040 ;  /* 0x4000004000077882 */ /* 0x000fe20000000000 */
[----:B------:R-:W-:-:S02]  /*5170*/  FSETP.NEU.FTZ.AND P3, PT, R4, -INF , PT ;  /* 0xff8000000400780b */ /* 0x000fc40003f7d000 */
[----:B------:R-:W-:Y:S02]  /*5180*/  ISETP.GT.AND P6, PT, R9, 0x38, PT ;  /* 0x000000380900780c */ /* 0x000fe40003fc4270 */
[----:B------:R-:W-:Y:S02]  /*5190*/  FSEL R8, R8, RZ, P3 ;  /* 0x000000ff08087208 */ /* 0x000fe40001800000 */
[----:B------:R-:W-:Y:S02]  /*51a0*/  FSEL R49, R49, -INF , P4 ;  /* 0xff80000031317808 */ /* 0x000fe40002000000 */
[----:B------:R-:W-:Y:S01]  /*51b0*/  ISETP.GT.AND P5, PT, R9, 0x39, PT ;  /* 0x000000390900780c */ /* 0x000fe20003fa4270 */
        /* <DEDUP_REMOVED lines=8> */
[----:B------:R-:W-:Y:S01]  /*5240*/  ISETP.GT.AND P4, PT, R9, 0x40, PT ;  /* 0x000000400900780c */ /* 0x000fe20003f84270 */
[--C-:B------:R-:W-:Y:S01]  /*5250*/  FFMA.FTZ R10, R27, UR10, -R8.reuse ;  /* 0x0000000a1b0a7c23 */ /* 0x100fe20008010808 */
[----:B------:R-:W-:Y:S01]  /*5260*/  FMNMX.FTZ R11, R29, R12, !PT ;  /* 0x0000000c1d0b7209 */ /* 0x000fe20007810000 */
[----:B------:R-:W-:Y:S01]  /*5270*/  MUFU.EX2 R181, R181 ;  /* 0x000000b500b57308 */ /* 0x000fe20000000800 */
        /* <DEDUP_REMOVED lines=11> */
[----:B------:R-:W-:Y:S01]  /*5330*/  FFMA.FTZ R11, R78, UR10, -R8 ;  /* 0x0000000a4e0b7c23 */ /* 0x000fe20008010808 */
[----:B------:R-:W-:-:S02]  /*5340*/  ISETP.GT.AND P5, PT, R9, 0x48, PT ;  /* 0x000000480900780c */ /* 0x000fc40003fa4270 */
[----:B------:R-:W-:Y:S01]  /*5350*/  FMNMX.FTZ R7, R37, R14, !PT ;  /* 0x0000000e25077209 */ /* 0x000fe20007810000 */
[----:B------:R-:W-:Y:S01]  /*5360*/  MUFU.EX2 R183, R183 ;  /* 0x000000b700b77308 */ /* 0x000fe20000000800 */
[----:B------:R-:W-:Y:S01]  /*5370*/  FSEL R57, R57, -INF , P6 ;  /* 0xff80000039397808 */ /* 0x000fe20003000000 */
[----:B------:R-:W-:Y:S01]  /*5380*/  FFMA.FTZ R14, R35, UR10, -R8 ;  /* 0x0000000a230e7c23 */ /* 0x000fe20008010808 */
[----:B------:R-:W-:Y:S02]  /*5390*/  FMNMX.FTZ R20, R40, R7, !PT ;  /* 0x0000000728147209 */ /* 0x000fe40007810000 */
[----:B------:R-:W-:Y:S02]  /*53a0*/  ISETP.GT.AND P4, PT, R9, 0x49, PT ;  /* 0x000000490900780c */ /* 0x000fe40003f84270 */
[----:B------:R-:W-:Y:S01]  /*53b0*/  FMNMX.FTZ R7, R41, R20, !PT ;  /* 0x0000001429077209 */ /* 0x000fe20007810000 */
[----:B------:R-:W-:Y:S01]  /*53c0*/  MUFU.EX2 R12, R12 ;  /* 0x0000000c000c7308 */ /* 0x000fe20000000800 */
[----:B------:R-:W-:-:S02]  /*53d0*/  FSEL R60, R60, -INF , P5 ;  /* 0xff8000003c3c7808 */ /* 0x000fc40002800000 */
[----:B------:R-:W-:Y:S02]  /*53e0*/  FMNMX.FTZ R20, R44, R7, !PT ;  /* 0x000000072c147209 */ /* 0x000fe40007810000 */
[----:B------:R-:W-:Y:S02]  /*53f0*/  ISETP.GT.AND P6, PT, R9, 0x50, PT ;  /* 0x000000500900780c */ /* 0x000fe40003fc4270 */
[----:B------:R-:W-:Y:S01]  /*5400*/  FMNMX.FTZ R7, R45, R20, !PT ;  /* 0x000000142d077209 */ /* 0x000fe20007810000 */
[----:B------:R-:W-:Y:S01]  /*5410*/  MUFU.EX2 R177, R177 ;  /* 0x000000b100b17308 */ /* 0x000fe20000000800 */
[----:B------:R-:W-:Y:S01]  /*5420*/  FSEL R61, R61, -INF , P4 ;  /* 0xff8000003d3d7808 */ /* 0x000fe20002000000 */
[----:B------:R-:W-:Y:S01]  /*5430*/  FFMA.FTZ R20, R39, UR10, -R8 ;  /* 0x0000000a27147c23 */ /* 0x000fe20008010808 */
[----:B------:R-:W-:Y:S02]  /*5440*/  FMNMX.FTZ R26, R48, R7, !PT ;  /* 0x00000007301a7209 */ /* 0x000fe40007810000 */
[----:B------:R-:W-:-:S02]  /*5450*/  ISETP.GT.AND P5, PT, R9, 0x51, PT ;  /* 0x000000510900780c */ /* 0x000fc40003fa4270 */
[----:B------:R-:W-:Y:S01]  /*5460*/  FMNMX.FTZ R7, R49, R26, !PT ;  /* 0x0000001a31077209 */ /* 0x000fe20007810000 */
[----:B------:R-:W-:Y:S01]  /*5470*/  MUFU.EX2 R14, R14 ;  /* 0x0000000e000e7308 */ /* 0x000fe20000000800 */
[----:B------:R-:W-:Y:S02]  /*5480*/  FSEL R64, R64, -INF , P6 ;  /* 0xff80000040407808 */ /* 0x000fe40003000000 */
[----:B------:R-:W-:Y:S02]  /*5490*/  FMNMX.FTZ R26, R52, R7, !PT ;  /* 0x00000007341a7209 */ /* 0x000fe40007810000 */
[----:B------:R-:W-:Y:S02]  /*54a0*/  ISETP.GT.AND P4, PT, R9, 0x58, PT ;  /* 0x000000580900780c */ /* 0x000fe40003f84270 */
[----:B------:R-:W-:Y:S01]  /*54b0*/  FMNMX.FTZ R7, R53, R26, !PT ;  /* 0x0000001a35077209 */ /* 0x000fe20007810000 */
[----:B------:R-:W-:Y:S01]  /*54c0*/  FFMA.FTZ R26, R43, UR10, -R8 ;  /* 0x0000000a2b1a7c23 */ /* 0x000fe20008010808 */
[----:B------:R-:W-:Y:S01]  /*54d0*/  FSEL R65, R65, -INF , P5 ;  /* 0xff80000041417808 */ /* 0x000fe20002800000 */
[----:B------:R-:W-:Y:S01]  /*54e0*/  MUFU.EX2 R179, R179 ;  /* 0x000000b300b37308 */ /* 0x000fe20000000800 */
[----:B------:R-:W-:-:S02]  /*54f0*/  FMNMX.FTZ R30, R56, R7, !PT ;  /* 0x00000007381e7209 */ /* 0x000fc40007810000 */
[----:B------:R-:W-:Y:S02]  /*5500*/  ISETP.GT.AND P6, PT, R9, 0x59, PT ;  /* 0x000000590900780c */ /* 0x000fe40003fc4270 */
[----:B------:R-:W-:Y:S02]  /*5510*/  FMNMX.FTZ R7, R57, R30, !PT ;  /* 0x0000001e39077209 */ /* 0x000fe40007810000 */
[----:B------:R-:W-:Y:S01]  /*5520*/  FSEL R68, R68, -INF , P4 ;  /* 0xff80000044447808 */ /* 0x000fe20002000000 */
[----:B------:R-:W-:Y:S01]  /*5530*/  MUFU.EX2 R20, R20 ;  /* 0x0000001400147308 */ /* 0x000fe20000000800 */
        /* <DEDUP_REMOVED lines=19> */
[----:B------:R-:W-:Y:S02]  /*5670*/  FSEL R76, R76, -INF , P6 ;  /* 0xff8000004c4c7808 */ /* 0x000fe40003000000 */
        /* <DEDUP_REMOVED lines=8> */
[----:B------:R-:W-:Y:S01]  /*5700*/  FMNMX.FTZ R7, R77, R38, !PT ;  /* 0x000000264d077209 */ /* 0x000fe20007810000 */
[----:B------:R-:W-:Y:S01]  /*5710*/  FFMA.FTZ R38, R55, UR10, -R8 ;  /* 0x0000000a37267c23 */ /* 0x000fe20008010808 */
[----:B------:R-:W-:Y:S02]  /*5720*/  ISETP.GT.AND P5, PT, R9, 0x78, PT ;  /* 0x000000780900780c */ /* 0x000fe40003fa4270 */
[----:B------:R-:W-:Y:S01]  /*5730*/  FSEL R81, R81, -INF , P6 ;  /* 0xff80000051517808 */ /* 0x000fe20003000000 */
[----:B------:R-:W-:Y:S01]  /*5740*/  MUFU.EX2 R46, R46 ;  /* 0x0000002e002e7308 */ /* 0x000fe20000000800 */
[----:B------:R-:W-:-:S02]  /*5750*/  FMNMX.FTZ R42, R80, R7, !PT ;  /* 0x00000007502a7209 */ /* 0x000fc40007810000 */
[----:B------:R-:W-:Y:S01]  /*5760*/  ISETP.GT.AND P4, PT, R9, 0x79, PT ;  /* 0x000000790900780c */ /* 0x000fe20003f84270 */
[--C-:B------:R-:W-:Y:S01]  /*5770*/  FFMA.FTZ R9, R74, UR10, -R8.reuse ;  /* 0x0000000a4a097c23 */ /* 0x100fe20008010808 */
[----:B------:R-:W-:Y:S02]  /*5780*/  FSEL R84, R84, -INF , P5 ;  /* 0xff80000054547808 */ /* 0x000fe40002800000 */
[----:B------:R-:W-:Y:S01]  /*5790*/  FMNMX.FTZ R7, R81, R42, !PT ;  /* 0x0000002a51077209 */ /* 0x000fe20007810000 */
[----:B------:R-:W-:Y:S01]  /*57a0*/  MUFU.EX2 R38, R38 ;  /* 0x0000002600267308 */ /* 0x000fe20000000800 */
[----:B------:R-:W-:Y:S02]  /*57b0*/  FSEL R85, R85, -INF , P4 ;  /* 0xff80000055557808 */ /* 0x000fe40002000000 */
[----:B------:R-:W-:Y:S01]  /*57c0*/  FMNMX.FTZ R42, R84, R7, !PT ;  /* 0x00000007542a7209 */ /* 0x000fe20007810000 */
[----:B------:R-:W-:Y:S02]  /*57d0*/  WARPGROUP.DEPBAR.LE gsb0, 0x0 ;  /* 0x00008000000079c5 */ /* 0x000fe40000010000 */
[----:B------:R-:W-:Y:S01]  /*57e0*/  WARPGROUP.ARRIVE ;  /* 0x00000000000079c5 */ /* 0x000fe20000000000 */
[----:B------:R-:W-:Y:S01]  /*57f0*/  FMNMX.FTZ R7, R85, R42, !PT ;  /* 0x0000002a55077209 */ /* 0x000fe20007810000 */
[--C-:B------:R-:W-:Y:S01]  /*5800*/  FFMA.FTZ R169, R50, UR10, -R8.reuse ;  /* 0x0000000a32a97c23 */ /* 0x100fe20008010808 */
[--C-:B------:R-:W-:Y:S01]  /*5810*/  FFMA.FTZ R171, R54, UR10, -R8.reuse ;  /* 0x0000000a36ab7c23 */ /* 0x100fe20008010808 */
[--C-:B------:R-:W-:Y:S01]  /*5820*/  FFMA.FTZ R42, R59, UR10, -R8.reuse ;  /* 0x0000000a3b2a7c23 */ /* 0x100fe20008010808 */
[--C-:B------:R-:W-:Y:S01]  /*5830*/  FFMA.FTZ R54, R63, UR10, -R8.reuse ;  /* 0x0000000a3f367c23 */ /* 0x100fe20008010808 */
[----:B------:R-:W-:Y:S01]  /*5840*/  HGMMA.64x128x16.F32.BF16 R88, R152, gdesc[UR4].tnspB, R88, gsb0 ;  /* 0x41e0000498587df0 */ /* 0x000fe20008001858 */
[----:B------:R-:W-:Y:S01]  /*5850*/  UIADD3 UR6, UR11, 0x280, URZ ;  /* 0x000002800b067890 */ /* 0x000fe2000fffe03f */
[----:B------:R-:W0:Y:S01]  /*5860*/  SHFL.BFLY PT, R50, R7, 0x2, 0x1f ;  /* 0x0c401f0007327f89 */ /* 0x000e2200000e0000 */
[----:B------:R-:W-:Y:S01]  /*5870*/  UMOV UR7, 0x40000040 ;  /* 0x4000004000077882 */ /* 0x000fe20000000000 */
[----:B------:R-:W-:Y:S08]  /*5880*/  MUFU.EX2 R169, R169 ;  /* 0x000000a900a97308 */ /* 0x000ff00000000800 */
[----:B------:R-:W-:Y:S08]  /*5890*/  MUFU.EX2 R171, R171 ;  /* 0x000000ab00ab7308 */ /* 0x000ff00000000800 */
[----:B------:R-:W-:Y:S01]  /*58a0*/  MUFU.EX2 R42, R42 ;  /* 0x0000002a002a7308 */ /* 0x000fe20000000800 */
[----:B0-----:R-:W-:Y:S01]  /*58b0*/  FMNMX.FTZ R13, R7, R50, !PT ;  /* 0x00000032070d7209 */ /* 0x001fe20007810000 */
[----:B------:R-:W-:-:S06]  /*58c0*/  FFMA.FTZ R50, R71, UR10, -R8 ;  /* 0x0000000a47327c23 */ /* 0x000fcc0008010808 */
        /* <DEDUP_REMOVED lines=22> */
[----:B------:R-:W0:Y:S03]  /*5a30*/  SHFL.BFLY PT, R66, R13, 0x1, 0x1f ;  /* 0x0c201f000d427f89 */ /* 0x000e2600000e0000 */
[----:B------:R-:W-:Y:S01]  /*5a40*/  HGMMA.64x128x16.F32.BF16 R88, R160, gdesc[UR4].tnspB, R88, gsb0 ;  /* 0x41e00004a0587df0 */ /* 0x000fe20008001858 */
[----:B------:R-:W-:Y:S01]  /*5a50*/  UIADD3 UR6, UR11, 0x380, URZ ;  /* 0x000003800b067890 */ /* 0x000fe2000fffe03f */
[----:B------:R-:W-:Y:S01]  /*5a60*/  MUFU.EX2 R157, R157 ;  /* 0x0000009d009d7308 */ /* 0x000fe20000000800 */
[----:B------:R-:W-:-:S07]  /*5a70*/  UMOV UR7, 0x40000040 ;  /* 0x4000004000077882 */ /* 0x000fce0000000000 */
[----:B------:R-:W-:Y:S01]  /*5a80*/  MUFU.EX2 R159, R159 ;  /* 0x0000009f009f7308 */ /* 0x000fe20000000800 */
[----:B0-----:R-:W-:Y:S01]  /*5a90*/  FMNMX.FTZ R7, R13, R66, !PT ;  /* 0x000000420d077209 */ /* 0x001fe20007810000 */
[--C-:B------:R-:W-:Y:S01]  /*5aa0*/  FFMA.FTZ R13, R82, UR10, -R8.reuse ;  /* 0x0000000a520d7c23 */ /* 0x100fe20008010808 */
[--C-:B------:R-:W-:Y:S01]  /*5ab0*/  FFMA.FTZ R66, R83, UR10, -R8.reuse ;  /* 0x0000000a53427c23 */ /* 0x100fe20008010808 */
[----:B------:R-:W-:Y:S01]  /*5ac0*/  FFMA.FTZ R8, R87, UR10, -R8 ;  /* 0x0000000a57087c23 */ /* 0x000fe20008010808 */
[C---:B------:R-:W-:Y:S01]  /*5ad0*/  FSETP.NEU.FTZ.AND P4, PT, R7.reuse, -INF , PT ;  /* 0xff8000000700780b */ /* 0x040fe20003f9d000 */
[----:B------:R-:W-:Y:S02]  /*5ae0*/  FMUL.FTZ R21, R7, UR10 ;  /* 0x0000000a07157c20 */ /* 0x000fe40008410000 */
[----:B------:R-:W-:Y:S03]  /*5af0*/  MUFU.EX2 R13, R13 ;  /* 0x0000000d000d7308 */ /* 0x000fe60000000800 */
[----:B------:R-:W-:-:S05]  /*5b00*/  FSEL R21, R21, RZ, P4 ;  /* 0x000000ff15157208 */ /* 0x000fca0002000000 */
[--C-:B------:R-:W-:Y:S01]  /*5b10*/  FFMA.FTZ R27, R29, UR10, -R21.reuse ;  /* 0x0000000a1d1b7c23 */ /* 0x100fe20008010815 */
[--C-:B------:R-:W-:Y:S01]  /*5b20*/  FFMA.FTZ R29, R33, UR10, -R21.reuse ;  /* 0x0000000a211d7c23 */ /* 0x100fe20008010815 */
[--C-:B------:R-:W-:Y:S01]  /*5b30*/  FFMA.FTZ R33, R41, UR10, -R21.reuse ;  /* 0x0000000a29217c23 */ /* 0x100fe20008010815 */
[----:B------:R-:W-:Y:S01]  /*5b40*/  FSEL R41, R4, RZ, P3 ;  /* 0x000000ff04297208 */ /* 0x000fe20001800000 */
[--C-:B------:R-:W-:Y:S01]  /*5b50*/  FFMA.FTZ R180, R24, UR10, -R21.reuse ;  /* 0x0000000a18b47c23 */ /* 0x100fe20008010815 */
[--C-:B------:R-:W-:Y:S01]  /*5b60*/  FFMA.FTZ R182, R28, UR10, -R21.reuse ;  /* 0x0000000a1cb67c23 */ /* 0x100fe20008010815 */
[----:B------:R-:W-:Y:S02]  /*5b70*/  IMAD.U32 R28, RZ, RZ, UR46 ;  /* 0x0000002eff1c7e24 */ /* 0x000fe4000f8e00ff */
[--C-:B------:R-:W-:Y:S01]  /*5b80*/  FFMA.FTZ R25, R25, UR10, -R21.reuse ;  /* 0x0000000a19197c23 */ /* 0x100fe20008010815 */
[----:B------:R-:W-:Y:S01]  /*5b90*/  FADD.FTZ R41, -R41, R6 ;  /* 0x0000000629297221 */ /* 0x000fe20000010100 */
[----:B------:R-:W-:Y:S01]  /*5ba0*/  FSEL R6, R7, RZ, P4 ;  /* 0x000000ff07067208 */ /* 0x000fe20002000000 */
[----:B------:R-:W-:Y:S01]  /*5bb0*/  MUFU.EX2 R180, R180 ;  /* 0x000000b400b47308 */ /* 0x000fe20000000800 */
[----:B------:R-:W-:Y:S01]  /*5bc0*/  @!P1 LEA R28, R28, UR41, 0x3 ;  /* 0x000000291c1c9c11 */ /* 0x000fe2000f8e18ff */
[----:B------:R-:W-:Y:S01]  /*5bd0*/  FMUL.FTZ R41, R41, UR10 ;  /* 0x0000000a29297c20 */ /* 0x000fe20008410000 */
[----:B------:R-:W-:Y:S01]  /*5be0*/  FFMA.FTZ R176, R32, UR10, -R21 ;  /* 0x0000000a20b07c23 */ /* 0x000fe20008010815 */
[----:B------:R-:W-:Y:S01]  /*5bf0*/  FADD.FTZ R5, -R6, R5 ;  /* 0x0000000506057221 */ /* 0x000fe20000010100 */
[----:B------:R-:W-:Y:S01]  /*5c00*/  IADD3 R24, -R220, 0xb, RZ ;  /* 0x0000000bdc187810 */ /* 0x000fe20007ffe1ff */
[----:B------:R-:W-:-:S02]  /*5c10*/  @!P1 VIADD R28, R28, 0x28840 ;  /* 0x000288401c1c9836 */ /* 0x000fc40000000000 */
[--C-:B------:R-:W-:Y:S01]  /*5c20*/  FFMA.FTZ R178, R36, UR10, -R21.reuse ;  /* 0x0000000a24b27c23 */ /* 0x100fe20008010815 */
[----:B------:R-:W-:Y:S01]  /*5c30*/  FMUL.FTZ R5, R5, UR10 ;  /* 0x0000000a05057c20 */ /* 0x000fe20008410000 */
[----:B------:R-:W0:Y:S01]  /*5c40*/  MUFU.EX2 R6, R41 ;  /* 0x0000002900067308 */ /* 0x000e220000000800 */
[--C-:B------:R-:W-:Y:S01]  /*5c50*/  FFMA.FTZ R35, R45, UR10, -R21.reuse ;  /* 0x0000000a2d237c23 */ /* 0x100fe20008010815 */
[----:B------:R-:W-:Y:S01]  /*5c60*/  @!P1 PRMT R28, RZ, 0x654, R28 ;  /* 0x00000654ff1c9816 */ /* 0x000fe2000000001c */
        /* <DEDUP_REMOVED lines=15> */
[----:B------:R-:W-:Y:S01]  /*5d60*/  F2FP.BF16.F32.PACK_AB R181, R10, R181 ;  /* 0x000000b50ab5723e */ /* 0x000fe200000010ff */
        /* <DEDUP_REMOVED lines=8> */
[----:B------:R-:W-:Y:S01]  /*5df0*/  FFMA.FTZ R84, R84, UR10, -R21 ;  /* 0x0000000a54547c23 */ /* 0x000fe20008010815 */
[----:B------:R-:W-:-:S02]  /*5e00*/  IMAD.U32 R32, RZ, RZ, UR57 ;  /* 0x00000039ff207e24 */ /* 0x000fc4000f8e00ff */
[----:B------:R-:W-:Y:S01]  /*5e10*/  FADD.FTZ R0, R12, R43 ;  /* 0x0000002b0c007221 */ /* 0x000fe20000010000 */
[----:B------:R-:W-:Y:S01]  /*5e20*/  FFMA.FTZ R43, R65, UR10, -R21 ;  /* 0x0000000a412b7c23 */ /* 0x000fe20008010815 */
[----:B------:R-:W-:Y:S01]  /*5e30*/  PLOP3.LUT P3, PT, PT, PT, UP1, 0x80, 0x0 ;  /* 0x000000000000781c */ /* 0x000fe20003f6f018 */
[----:B------:R-:W-:Y:S01]  /*5e40*/  MUFU.EX2 R27, R27 ;  /* 0x0000001b001b7308 */ /* 0x000fe20000000800 */
[----:B------:R-:W-:Y:S01]  /*5e50*/  @!P1 LEA R32, R32, UR41, 0x3 ;  /* 0x0000002920209c11 */ /* 0x000fe2000f8e18ff */
[----:B------:R-:W-:Y:S01]  /*5e60*/  UMOV UR57, UR46 ;  /* 0x0000002e00397c82 */ /* 0x000fe20008000000 */
        /* <DEDUP_REMOVED lines=8> */
[----:B------:R-:W-:-:S05]  /*5ef0*/  WARPGROUP.ARRIVE ;  /* 0x00000000000079c5 */ /* 0x000fca0000000000 */
[----:B------:R-:W-:Y:S01]  /*5f00*/  MUFU.EX2 R174, R174 ;  /* 0x000000ae00ae7308 */ /* 0x000fe20000000800 */
[----:B------:R-:W-:Y:S01]  /*5f10*/  FFMA.FTZ R160, R72, UR10, -R21 ;  /* 0x0000000a48a07c23 */ /* 0x000fe20008010815 */
[----:B------:R-:W-:Y:S02]  /*5f20*/  F2FP.BF16.F32.PACK_AB R161, R58, R9 ;  /* 0x000000093aa1723e */ /* 0x000fe400000010ff */
[----:B------:R-:W-:Y:S01]  /*5f30*/  F2FP.BF16.F32.PACK_AB R163, R62, R11 ;  /* 0x0000000b3ea3723e */ /* 0x000fe200000010ff */
[----:B------:R-:W-:Y:S03]  /*5f40*/  HGMMA.64x128x16.F32.BF16 R88, R164, gdesc[UR4].tnspB, R88, gsb0 ;  /* 0x41e00004a4587df0 */ /* 0x000fe60008001858 */
        /* <DEDUP_REMOVED lines=18> */
[----:B------:R-:W-:Y:S01]  /*6070*/  MUFU.EX2 R81, R81 ;  /* 0x0000005100517308 */ /* 0x000fe20000000800 */
[----:B------:R-:W-:Y:S02]  /*6080*/  WARPGROUP.DEPBAR.LE gsb0, 0x0 ;  /* 0x00008000000079c5 */ /* 0x000fe40000010000 */
[----:B------:R0:W-:Y:S06]  /*6090*/  BAR.ARV R24, 0x100 ;  /* 0x000400180000751d */ /* 0x0001ec0000002000 */
        /* <DEDUP_REMOVED lines=8> */
[----:B-1----:R-:W-:Y:S01]  /*6120*/  FFMA.FTZ R28, R5, R3, R180 ;  /* 0x00000003051c7223 */ /* 0x002fe200000100b4 */
[----:B------:R-:W-:Y:S01]  /*6130*/  FFMA.FTZ R3, R61, UR10, -R21 ;  /* 0x0000000a3d037c23 */ /* 0x000fe20008010815 */
[C---:B------:R-:W-:Y:S01]  /*6140*/  F2FP.BF16.F32.PACK_AB R180, R25.reuse, R180 ;  /* 0x000000b419b4723e */ /* 0x040fe200000010ff */
[----:B------:R-:W-:Y:S01]  /*6150*/  MUFU.EX2 R8, R8 ;  /* 0x0000000800087308 */ /* 0x000fe20000000800 */
[----:B------:R-:W-:Y:S01]  /*6160*/  FADD.FTZ R45, R25, R28 ;  /* 0x0000001c192d7221 */ /* 0x000fe20000010000 */
[----:B------:R-:W-:-:S02]  /*6170*/  @!P1 VIADD R28, R32, 0x28860 ;  /* 0x00028860201c9836 */ /* 0x000fc40000000000 */
[-C--:B------:R-:W-:Y:S01]  /*6180*/  FMUL.FTZ R100, R100, R5.reuse ;  /* 0x0000000564647220 */ /* 0x080fe20000410000 */
[-C--:B------:R-:W-:Y:S01]  /*6190*/  FMUL.FTZ R101, R101, R5.reuse ;  /* 0x0000000565657220 */ /* 0x080fe20000410000 */
[----:B0-----:R-:W-:Y:S01]  /*61a0*/  FADD.FTZ R24, R182, R45 ;  /* 0x0000002db6187221 */ /* 0x001fe20000010000 */
[C---:B------:R-:W-:Y:S01]  /*61b0*/  F2FP.BF16.F32.PACK_AB R182, R27.reuse, R182 ;  /* 0x000000b61bb6723e */ /* 0x040fe200000010ff */
[-C--:B------:R-:W-:Y:S01]  /*61c0*/  FMUL.FTZ R104, R104, R5.reuse ;  /* 0x0000000568687220 */ /* 0x080fe20000410000 */
[----:B------:R-:W0:Y:S01]  /*61d0*/  MUFU.EX2 R3, R3 ;  /* 0x0000000300037308 */ /* 0x000e220000000800 */
[----:B------:R-:W-:Y:S01]  /*61e0*/  FADD.FTZ R45, R27, R24 ;  /* 0x000000181b2d7221 */ /* 0x000fe20000010000 */
[----:B------:R-:W-:Y:S01]  /*61f0*/  @!P1 PRMT R28, RZ, 0x654, R28 ;  /* 0x00000654ff1c9816 */ /* 0x000fe2000000001c */
[-C--:B------:R-:W-:Y:S01]  /*6200*/  FMUL.FTZ R105, R105, R5.reuse ;  /* 0x0000000569697220 */ /* 0x080fe20000410000 */
[-C--:B------:R-:W-:Y:S01]  /*6210*/  FMUL.FTZ R108, R108, R5.reuse ;  /* 0x000000056c6c7220 */ /* 0x080fe20000410000 */
[----:B------:R-:W-:Y:S01]  /*6220*/  FADD.FTZ R24, R176, R45 ;  /* 0x0000002db0187221 */ /* 0x000fe20000010000 */
[----:B------:R-:W-:Y:S01]  /*6230*/  FADD.FTZ R45, R177, R0 ;  /* 0x00000000b12d7221 */ /* 0x000fe20000010000 */
[----:B------:R1:W-:Y:S01]  /*6240*/  @!P1 SYNCS.ARRIVE.TRANS64.RED.A1T0 RZ, [R28+URZ], RZ ;  /* 0x000000ff1cff99a7 */ /* 0x0003e2000810043f */
[-C--:B------:R-:W-:Y:S01]  /*6250*/  FMUL.FTZ R109, R109, R5.reuse ;  /* 0x000000056d6d7220 */ /* 0x080fe20000410000 */
[----:B------:R-:W-:Y:S01]  /*6260*/  FADD.FTZ R47, R29, R24 ;  /* 0x000000181d2f7221 */ /* 0x000fe20000010000 */
[----:B------:R-:W-:Y:S01]  /*6270*/  FADD.FTZ R0, R14, R45 ;  /* 0x0000002d0e007221 */ /* 0x000fe20000010000 */
[--C-:B------:R-:W-:Y:S01]  /*6280*/  FFMA.FTZ R45, R69, UR10, -R21.reuse ;  /* 0x0000000a452d7c23 */ /* 0x100fe20008010815 */
[----:B------:R-:W-:Y:S01]  /*6290*/  FFMA.FTZ R21, R85, UR10, -R21 ;  /* 0x0000000a55157c23 */ /* 0x000fe20008010815 */
        /* <DEDUP_REMOVED lines=9> */
[----:B------:R-:W-:Y:S01]  /*6330*/  FADD.FTZ R47, R173, R0 ;  /* 0x00000000ad2f7221 */ /* 0x000fe20000010000 */
[-C--:B------:R-:W-:Y:S01]  /*6340*/  FMUL.FTZ R117, R117, R5.reuse ;  /* 0x0000000575757220 */ /* 0x080fe20000410000 */
[-C--:B------:R-:W-:Y:S01]  /*6350*/  FMUL.FTZ R120, R120, R5.reuse ;  /* 0x0000000578787220 */ /* 0x080fe20000410000 */
[----:B------:R-:W-:Y:S01]  /*6360*/  FADD.FTZ R49, R33, R24 ;  /* 0x0000001821317221 */ /* 0x000fe20000010000 */
[----:B------:R-:W-:Y:S01]  /*6370*/  FADD.FTZ R0, R26, R47 ;  /* 0x0000002f1a007221 */ /* 0x000fe20000010000 */
[----:B------:R-:W3:Y:S01]  /*6380*/  MUFU.EX2 R21, R21 ;  /* 0x0000001500157308 */ /* 0x000ee20000000800 */
        /* <DEDUP_REMOVED lines=32> */
[----:B------:R-:W-:Y:S01]  /*6590*/  FMUL.FTZ R91, R91, R6 ;  /* 0x000000065b5b7220 */ /* 0x000fe20000410000 */
[----:B------:R-:W-:Y:S01]  /*65a0*/  FADD.FTZ R10, R154, R27 ;  /* 0x0000001b9a0a7221 */ /* 0x000fe20000010000 */
[----:B------:R-:W-:Y:S01]  /*65b0*/  FADD.FTZ R25, R155, R0 ;  /* 0x000000009b197221 */ /* 0x000fe20000010000 */
[C---:B0-----:R-:W-:Y:S01]  /*65c0*/  F2FP.BF16.F32.PACK_AB R154, R3.reuse, R154 ;  /* 0x0000009a039a723e */ /* 0x041fe200000010ff */
        /* <DEDUP_REMOVED lines=17> */
[----:B--2---:R-:W-:Y:S01]  /*66e0*/  FADD.FTZ R27, R45, R10 ;  /* 0x0000000a2d1b7221 */ /* 0x004fe20000010000 */
        /* <DEDUP_REMOVED lines=37> */
[----:B---3--:R-:W-:Y:S01]  /*6940*/  FADD.FTZ R3, R21, R27 ;  /* 0x0000001b15037221 */ /* 0x008fe20000010000 */
        /* <DEDUP_REMOVED lines=26> */
[----:B-1----:R-:W-:Y:S06]  /*6af0*/  @P3 BRA `(.L_x_8560) ;  /* 0xffffffd400b83947 */ /* 0x002fec000383ffff */
.L_x_8551:
        /* <DEDUP_REMOVED lines=8> */
.L_x_8570:
        /* <DEDUP_REMOVED lines=9> */
.L_x_8563:
[----:B------:R-:W-:Y:S01]  /*6c10*/  ULEA UR6, UR46, UR41, 0x3 ;  /* 0x000000292e067291 */ /* 0x000fe2000f8e183f */
[----:B------:R-:W-:-:S05]  /*6c20*/  IMAD.U32 R4, RZ, RZ, UR47 ;  /* 0x0000002fff047e24 */ /* 0x000fca000f8e00ff */
[----:B------:R-:W-:-:S04]  /*6c30*/  SHF.L.U32 R4, R4, 0x1f, RZ ;  /* 0x0000001f04047819 */ /* 0x000fc800000006ff */
[----:B------:R0:W1:Y:S01]  /*6c40*/  SYNCS.PHASECHK.TRANS64.TRYWAIT P2, [UR6+0x28830], R4 ;  /* 0x02883004ff0075a7 */ /* 0x0000620008040146 */
[----:B------:R-:W-:Y:S05]  /*6c50*/  @!P0 BRA `(.L_x_8564) ;  /* 0x0000000000048947 */ /* 0x000fea0003800000 */
[----:B------:R-:W-:Y:S01]  /*6c60*/  BPT.TRAP 0x1 ;  /* 0x000000040000795c */ /* 0x000fe20000300000 */
.L_x_8564:
[----:B-1----:R-:W-:Y:S05]  /*6c70*/  @P2 BRA `(.L_x_8562) ;  /* 0x0000000000082947 */ /* 0x002fea0003800000 */
[----:B------:R-:W1:Y:S02]  /*6c80*/  SYNCS.PHASECHK.TRANS64.TRYWAIT P2, [UR6+0x28830], R4 ;  /* 0x02883004ff0075a7 */ /* 0x000e640008040146 */
[----:B-1----:R-:W-:Y:S05]  /*6c90*/  @!P2 BRA `(.L_x_8565) ;  /* 0x000000c40074a947 */ /* 0x002fea0003800000 */
.L_x_8562:
        /* <DEDUP_REMOVED lines=47> */
.L_x_8567:
[----:B------:R-:W-:Y:S01]  /*6f90*/  ULEA UR6, UR54, UR41, 0x3 ;  /* 0x0000002936067291 */ /* 0x000fe2000f8e183f */
[----:B------:R-:W-:-:S05]  /*6fa0*/  IMAD.U32 R4, RZ, RZ, UR55 ;  /* 0x00000037ff047e24 */ /* 0x000fca000f8e00ff */
[----:B------:R-:W-:-:S04]  /*6fb0*/  SHF.L.U32 R4, R4, 0x1f, RZ ;  /* 0x0000001f04047819 */ /* 0x000fc800000006ff */
[----:B------:R0:W1:Y:S01]  /*6fc0*/  SYNCS.PHASECHK.TRANS64.TRYWAIT P2, [UR6+0x28850], R4 ;  /* 0x02885004ff0075a7 */ /* 0x0000620008040146 */
[----:B------:R-:W-:Y:S05]  /*6fd0*/  @!P0 BRA `(.L_x_8568) ;  /* 0x0000000000048947 */ /* 0x000fea0003800000 */
[----:B------:R-:W-:Y:S01]  /*6fe0*/  BPT.TRAP 0x1 ;  /* 0x000000040000795c */ /* 0x000fe20000300000 */
.L_x_8568:
[----:B-1----:R-:W-:Y:S05]  /*6ff0*/  @P2 BRA `(.L_x_8566) ;  /* 0x0000000000082947 */ /* 0x002fea0003800000 */
[----:B------:R-:W1:Y:S02]  /*7000*/  SYNCS.PHASECHK.TRANS64.TRYWAIT P2, [UR6+0x28850], R4 ;  /* 0x02885004ff0075a7 */ /* 0x000e640008040146 */
[----:B-1----:R-:W-:Y:S05]  /*7010*/  @!P2 BRA `(.L_x_8569) ;  /* 0x000000c000aca947 */ /* 0x002fea0003800000 */
.L_x_8566:
[----:B------:R-:W-:Y:S01]  /*7020*/  UIADD3 UR6, UR41, 0x400, URZ ;  /* 0x0000040029067890 */ /* 0x000fe2000fffe03f */
[----:B------:R-:W-:Y:S01]  /*7030*/  WARPGROUP.ARRIVE ;  /* 0x00000000000079c5 */ /* 0x000fe20000000000 */
[----:B------:R-:W-:Y:S01]  /*7040*/  UMOV UR7, 0x40000040 ;  /* 0x4000004000077882 */ /* 0x000fe20000000000 */
[----:B01----:R-:W-:Y:S01]  /*7050*/  FMNMX.FTZ R4, R24, R6, !PT ;  /* 0x0000000618047209 */ /* 0x003fe20007810000 */
[----:B------:R-:W-:-:S03]  /*7060*/  USHF.R.U32.HI UR6, URZ, 0x4, UR6 ;  /* 0x000000043f067899 */ /* 0x000fc60008011606 */
[----:B------:R-:W0:Y:S01]  /*7070*/  S2R R220, SR_TID.X ;  /* 0x0000000000dc7919 */ /* 0x000e220000002100 */
[----:B------:R-:W-:Y:S01]  /*7080*/  UMOV UR10, UR53 ;  /* 0x00000035000a7c82 */ /* 0x000fe20008000000 */
[----:B------:R-:W-:Y:S01]  /*7090*/  FMNMX.FTZ R7, R25, R4, !PT ;  /* 0x0000000419077209 */ /* 0x000fe20007810000 */
[----:B------:R-:W-:Y:S02]  /*70a0*/  ULOP3.LUT UR6, UR6, 0x3fff, URZ, 0xc0, !UPT ;  /* 0x00003fff06067892 */ /* 0x000fe4000f8ec03f */
[----:B------:R-:W-:Y:S01]  /*70b0*/  UISETP.GT.AND UP0, UPT, UR58, UR40, UPT ;  /* 0x000000283a00728c */ /* 0x000fe2000bf04270 */
[----:B------:R-:W-:Y:S01]  /*70c0*/  FMNMX.FTZ R4, R28, R7, !PT ;  /* 0x000000071c047209 */ /* 0x000fe20007810000 */
[----:B------:R-:W-:Y:S02]  /*70d0*/  ULOP3.LUT UR6, UR6, 0x4000000, URZ, 0xfc, !UPT ;  /* 0x0400000006067892 */ /* 0x000fe4000f8efc3f */
[----:B------:R-:W-:Y:S01]  /*70e0*/  UIADD3 UR58, UR58, -0x1, URZ ;  /* 0xffffffff3a3a7890 */ /* 0x000fe2000fffe03f */
[----:B------:R-:W-:Y:S01]  /*70f0*/  FMNMX.FTZ R7, R29, R4, !PT ;  /* 0x000000041d077209 */ /* 0x000fe20007810000 */
[----:B------:R-:W-:Y:S01]  /*7100*/  ULEA UR11, UR54, UR6, 0xb ;  /* 0x00000006360b7291 */ /* 0x000fe2000f8e583f */
[----:B------:R-:W-:Y:S01]  /*7110*/  PLOP3.LUT P2, PT, PT, PT, UP0, 0x80, 0x0 ;  /* 0x000000000000781c */ /* 0x000fe20003f4f008 */
[----:B------:R-:W-:Y:S01]  /*7120*/  UMOV UR55, UR47 ;  /* 0x0000002f00377c82 */ /* 0x000fe20008000000 */
        /* <DEDUP_REMOVED lines=50> */
[C---:B------:R-:W-:Y:S01]  /*7450*/  FMUL.FTZ R20, R7.reuse, UR10 ;  /* 0x0000000a07147c20 */ /* 0x040fe20008410000 */
[----:B------:R-:W-:Y:S01]  /*7460*/  FMNMX.FTZ R4, R42, R13, !PT ;  /* 0x0000000d2a047209 */ /* 0x000fe20007810000 */
[----:B------:R-:W-:Y:S02]  /*7470*/  FADD.FTZ R6, -R7, R6 ;  /* 0x0000000607067221 */ /* 0x000fe40000010100 */
        /* <DEDUP_REMOVED lines=18> */
[----:B------:R-:W-:Y:S01]  /*75a0*/  FFMA.FTZ R85, R85, UR10, -R20 ;  /* 0x0000000a55557c23 */ /* 0x000fe20008010814 */
[----:B------:R-:W-:Y:S01]  /*75b0*/  FMUL.FTZ R6, R6, UR10 ;  /* 0x0000000a06067c20 */ /* 0x000fe20008410000 */
[----:B------:R-:W-:Y:S01]  /*75c0*/  MUFU.EX2 R9, R9 ;  /* 0x0000000900097308 */ /* 0x000fe20000000800 */
[----:B------:R-:W-:-:S04]  /*75d0*/  FMNMX.FTZ R4, R54, R15, !PT ;  /* 0x0000000f36047209 */ /* 0x000fc80007810000 */
[----:B------:R-:W-:-:S03]  /*75e0*/  FMNMX.FTZ R15, R55, R4, !PT ;  /* 0x00000004370f7209 */ /* 0x000fc60007810000 */
[----:B------:R-:W0:Y:S01]  /*75f0*/  MUFU.EX2 R6, R6 ;  /* 0x0000000600067308 */ /* 0x000e220000000800 */
[----:B------:R-:W-:-:S04]  /*7600*/  FMNMX.FTZ R4, R58, R15, !PT ;  /* 0x0000000f3a047209 */ /* 0x000fc80007810000 */
[----:B------:R-:W-:-:S03]  /*7610*/  FMNMX.FTZ R15, R59, R4, !PT ;  /* 0x000000043b0f7209 */ /* 0x000fc60007810000 */
[----:B------:R-:W1:Y:S01]  /*7620*/  MUFU.EX2 R180, R180 ;  /* 0x000000b400b47308 */ /* 0x000e620000000800 */
[----:B------:R-:W-:Y:S01]  /*7630*/  FMNMX.FTZ R4, R62, R15, !PT ;  /* 0x0000000f3e047209 */ /* 0x000fe20007810000 */
[--C-:B------:R-:W-:Y:S01]  /*7640*/  FFMA.FTZ R15, R49, UR10, -R20.reuse ;  /* 0x0000000a310f7c23 */ /* 0x100fe20008010814 */
[----:B------:R-:W-:Y:S02]  /*7650*/  FFMA.FTZ R49, R69, UR10, -R20 ;  /* 0x0000000a45317c23 */ /* 0x000fe40008010814 */
[----:B------:R-:W-:-:S03]  /*7660*/  FMNMX.FTZ R33, R63, R4, !PT ;  /* 0x000000043f217209 */ /* 0x000fc60007810000 */
[----:B------:R-:W2:Y:S01]  /*7670*/  MUFU.EX2 R182, R182 ;  /* 0x000000b600b67308 */ /* 0x000ea20000000800 */
[----:B------:R-:W-:Y:S01]  /*7680*/  FMNMX.FTZ R4, R66, R33, !PT ;  /* 0x0000002142047209 */ /* 0x000fe20007810000 */
[----:B0-----:R-:W-:-:S03]  /*7690*/  FFMA.FTZ R3, R6, R3, R9 ;  /* 0x0000000306037223 */ /* 0x001fc60000010009 */
[----:B------:R-:W-:-:S03]  /*76a0*/  FMNMX.FTZ R33, R67, R4, !PT ;  /* 0x0000000443217209 */ /* 0x000fc60007810000 */
[----:B------:R-:W0:Y:S01]  /*76b0*/  MUFU.EX2 R29, R29 ;  /* 0x0000001d001d7308 */ /* 0x000e220000000800 */
[----:B------:R-:W-:Y:S01]  /*76c0*/  FMNMX.FTZ R4, R70, R33, !PT ;  /* 0x0000002146047209 */ /* 0x000fe20007810000 */
[--C-:B------:R-:W-:Y:S01]  /*76d0*/  FFMA.FTZ R33, R53, UR10, -R20.reuse ;  /* 0x0000000a35217c23 */ /* 0x100fe20008010814 */
[--C-:B------:R-:W-:Y:S01]  /*76e0*/  FFMA.FTZ R53, R57, UR10, -R20.reuse ;  /* 0x0000000a39357c23 */ /* 0x100fe20008010814 */
[----:B------:R-:W-:Y:S01]  /*76f0*/  FFMA.FTZ R57, R77, UR10, -R20 ;  /* 0x0000000a4d397c23 */ /* 0x000fe20008010814 */
[----:B------:R-:W-:Y:S01]  /*7700*/  FMNMX.FTZ R37, R71, R4, !PT ;  /* 0x0000000447257209 */ /* 0x000fe20007810000 */
[C---:B-1----:R-:W-:Y:S01]  /*7710*/  FADD.FTZ R3, R180.reuse, R3 ;  /* 0x00000003b4037221 */ /* 0x042fe20000010000 */
[----:B------:R-:W-:Y:S01]  /*7720*/  F2FP.BF16.F32.PACK_AB R180, R180, R9 ;  /* 0x00000009b4b4723e */ /* 0x000fe200000010ff */
        /* <DEDUP_REMOVED lines=11> */
[--C-:B------:R-:W-:Y:S01]  /*77e0*/  FFMA.FTZ R37, R61, UR10, -R20.reuse ;  /* 0x0000000a3d257c23 */ /* 0x100fe20008010814 */
[----:B------:R-:W-:Y:S02]  /*77f0*/  FFMA.FTZ R61, R81, UR10, -R20 ;  /* 0x0000000a513d7c23 */ /* 0x000fe40008010814 */
[----:B------:R-:W-:-:S03]  /*7800*/  FMNMX.FTZ R4, R87, R4, !PT ;  /* 0x0000000457047209 */ /* 0x000fc60007810000 */
[----:B------:R-:W-:Y:S02]  /*7810*/  MUFU.EX2 R15, R15 ;  /* 0x0000000f000f7308 */ /* 0x000fe40000000800 */
[----:B------:R-:W1:Y:S06]  /*7820*/  SHFL.BFLY PT, R45, R4, 0x2, 0x1f ;  /* 0x0c401f00042d7f89 */ /* 0x000e6c00000e0000 */
[----:B------:R-:W-:Y:S08]  /*7830*/  MUFU.EX2 R33, R33 ;  /* 0x0000002100217308 */ /* 0x000ff00000000800 */
[----:B------:R-:W-:Y:S08]  /*7840*/  MUFU.EX2 R53, R53 ;  /* 0x0000003500357308 */ /* 0x000ff00000000800 */
[----:B------:R-:W-:Y:S01]  /*7850*/  MUFU.EX2 R37, R37 ;  /* 0x0000002500257308 */ /* 0x000fe20000000800 */
[----:B-1----:R-:W-:Y:S01]  /*7860*/  FMNMX.FTZ R14, R4, R45, !PT ;  /* 0x0000002d040e7209 */ /* 0x002fe20007810000 */
[----:B------:R-:W-:-:S02]  /*7870*/  WARPGROUP.DEPBAR.LE gsb0, 0x0 ;  /* 0x00008000000079c5 */ /* 0x000fc40000010000 */
[----:B------:R-:W-:Y:S01]  /*7880*/  WARPGROUP.ARRIVE ;  /* 0x00000000000079c5 */ /* 0x000fe20000000000 */
[--C-:B------:R-:W-:Y:S01]  /*7890*/  FFMA.FTZ R176, R32, UR10, -R20.reuse ;  /* 0x0000000a20b07c23 */ /* 0x100fe20008010814 */
[----:B------:R-:W1:Y:S01]  /*78a0*/  SHFL.BFLY PT, R65, R14, 0x1, 0x1f ;  /* 0x0c201f000e417f89 */ /* 0x000e6200000e0000 */
[--C-:B------:R-:W-:Y:S01]  /*78b0*/  FFMA.FTZ R178, R36, UR10, -R20.reuse ;  /* 0x0000000a24b27c23 */ /* 0x100fe20008010814 */
[----:B------:R-:W-:Y:S01]  /*78c0*/  FFMA.FTZ R45, R73, UR10, -R20 ;  /* 0x0000000a492d7c23 */ /* 0x000fe20008010814 */
[----:B------:R-:W-:Y:S01]  /*78d0*/  MUFU.EX2 R41, R41 ;  /* 0x0000002900297308 */ /* 0x000fe20000000800 */
[----:B------:R-:W-:Y:S01]  /*78e0*/  HGMMA.64x128x16.F32.BF16 R88, R172, gdesc[UR4].tnspB, R88, gsb0 ;  /* 0x41e00004ac587df0 */ /* 0x000fe20008001858 */
[----:B------:R-:W-:Y:S01]  /*78f0*/  UIADD3 UR6, UR11, 0x180, URZ ;  /* 0x000001800b067890 */ /* 0x000fe2000fffe03f */
[----:B------:R-:W-:-:S05]  /*7900*/  UMOV UR7, 0x40000040 ;  /* 0x4000004000077882 */ /* 0x000fca0000000000 */
[----:B------:R-:W-:Y:S08]  /*7910*/  MUFU.EX2 R176, R176 ;  /* 0x000000b000b07308 */ /* 0x000ff00000000800 */
[----:B------:R-:W-:Y:S01]  /*7920*/  MUFU.EX2 R178, R178 ;  /* 0x000000b200b27308 */ /* 0x000fe20000000800 */
[----:B-1----:R-:W-:-:S07]  /*7930*/  FMNMX.FTZ R4, R14, R65, !PT ;  /* 0x000000410e047209 */ /* 0x002fce0007810000 */
[----:B------:R-:W-:Y:S01]  /*7940*/  MUFU.EX2 R49, R49 ;  /* 0x0000003100317308 */ /* 0x000fe20000000800 */
[----:B------:R-:W-:-:S04]  /*7950*/  FMUL.FTZ R24, R4, UR10 ;  /* 0x0000000a04187c20 */ /* 0x000fc80008410000 */
[--C-:B------:R-:W-:Y:S01]  /*7960*/  FFMA.FTZ R181, R27, UR10, -R24.reuse ;  /* 0x0000000a1bb57c23 */ /* 0x100fe20008010818 */
[----:B------:R-:W-:Y:S02]  /*7970*/  IMAD.U32 R27, RZ, RZ, UR46 ;  /* 0x0000002eff1b7e24 */ /* 0x000fe4000f8e00ff */
[--C-:B------:R-:W-:Y:S01]  /*7980*/  FFMA.FTZ R183, R30, UR10, -R24.reuse ;  /* 0x0000000a1eb77c23 */ /* 0x100fe20008010818 */
[--C-:B------:R-:W-:Y:S01]  /*7990*/  FFMA.FTZ R177, R34, UR10, -R24.reuse ;  /* 0x0000000a22b17c23 */ /* 0x100fe20008010818 */
[--C-:B------:R-:W-:Y:S01]  /*79a0*/  FFMA.FTZ R28, R35, UR10, -R24.reuse ;  /* 0x0000000a231c7c23 */ /* 0x100fe20008010818 */
[--C-:B------:R-:W-:Y:S01]  /*79b0*/  FFMA.FTZ R179, R38, UR10, -R24.reuse ;  /* 0x0000000a26b37c23 */ /* 0x100fe20008010818 */
[----:B------:R-:W-:Y:S01]  /*79c0*/  @!P1 LEA R27, R27, UR41, 0x3 ;  /* 0x000000291b1b9c11 */ /* 0x000fe2000f8e18ff */
        /* <DEDUP_REMOVED lines=12> */
[----:B------:R-:W-:-:S04]  /*7a90*/  FFMA.FTZ R86, R86, UR10, -R24 ;  /* 0x0000000a56567c23 */ /* 0x000fc80008010818 */
        /* <DEDUP_REMOVED lines=17> */
[----:B--2---:R-:W-:Y:S01]  /*7bb0*/  FADD.FTZ R44, R182, R3 ;  /* 0x00000003b62c7221 */ /* 0x004fe20000010000 */
[--C-:B------:R-:W-:Y:S01]  /*7bc0*/  FFMA.FTZ R175, R46, UR10, -R24.reuse ;  /* 0x0000000a2eaf7c23 */ /* 0x100fe20008010818 */
[----:B------:R-:W-:Y:S01]  /*7bd0*/  HGMMA.64x128x16.F32.BF16 R88, R168, gdesc[UR4].tnspB, R88, gsb0 ;  /* 0x41e00004a8587df0 */ /* 0x000fe20008001858 */
[----:B------:R-:W-:Y:S01]  /*7be0*/  UIADD3 UR6, UR11, 0x200, URZ ;  /* 0x000002000b067890 */ /* 0x000fe2000fffe03f */
[----:B------:R-:W-:Y:S01]  /*7bf0*/  MUFU.EX2 R172, R172 ;  /* 0x000000ac00ac7308 */ /* 0x000fe20000000800 */
[----:B------:R-:W-:Y:S01]  /*7c00*/  UMOV UR7, 0x40000040 ;  /* 0x4000004000077882 */ /* 0x000fe20000000000 */
[----:B------:R-:W-:Y:S01]  /*7c10*/  FFMA.FTZ R40, R59, UR10, -R24 ;  /* 0x0000000a3b287c23 */ /* 0x000fe20008010818 */
[----:B0-----:R-:W-:-:S05]  /*7c20*/  F2FP.BF16.F32.PACK_AB R182, R29, R182 ;  /* 0x000000b61db6723e */ /* 0x001fca00000010ff */
        /* <DEDUP_REMOVED lines=41> */
[--C-:B------:R-:W-:Y:S01]  /*7ec0*/  FFMA.FTZ R157, R66, UR10, -R24.reuse ;  /* 0x0000000a429d7c23 */ /* 0x100fe20008010818 */
[--C-:B------:R-:W-:Y:S01]  /*7ed0*/  FFMA.FTZ R159, R70, UR10, -R24.reuse ;  /* 0x0000000a469f7c23 */ /* 0x100fe20008010818 */
[----:B------:R-:W-:Y:S01]  /*7ee0*/  HGMMA.64x128x16.F32.BF16 R88, R160, gdesc[UR4].tnspB, R88, gsb0 ;  /* 0x41e00004a0587df0 */ /* 0x000fe20008001858 */
[----:B------:R-:W-:Y:S01]  /*7ef0*/  UIADD3 UR6, UR11, 0x380, URZ ;  /* 0x000003800b067890 */ /* 0x000fe2000fffe03f */
[----:B------:R-:W-:Y:S01]  /*7f00*/  FMUL.FTZ R65, R20, UR10 ;  /* 0x0000000a14417c20 */ /* 0x000fe20008410000 */
[----:B------:R-:W-:Y:S01]  /*7f10*/  UMOV UR7, 0x40000040 ;  /* 0x4000004000077882 */ /* 0x000fe20000000000 */
[--C-:B------:R-:W-:Y:S01]  /*7f20*/  FFMA.FTZ R20, R26, UR10, -R24.reuse ;  /* 0x0000000a1a147c23 */ /* 0x100fe20008010818 */
[----:B------:R-:W-:Y:S01]  /*7f30*/  FFMA.FTZ R26, R31, UR10, -R24 ;  /* 0x0000000a1f1a7c23 */ /* 0x000fe20008010818 */
[----:B------:R-:W-:Y:S01]  /*7f40*/  @!P1 VIADD R31, R27, 0x28840 ;  /* 0x000288401b1f9836 */ /* 0x000fe20000000000 */
[----:B------:R-:W-:Y:S01]  /*7f50*/  IADD3 R27, -R220, 0xb, RZ ;  /* 0x0000000bdc1b7810 */ /* 0x000fe20007ffe1ff */
[----:B------:R-:W-:Y:S03]  /*7f60*/  MUFU.EX2 R65, R65 ;  /* 0x0000004100417308 */ /* 0x000fe60000000800 */
[----:B------:R-:W-:-:S05]  /*7f70*/  @!P1 PRMT R31, RZ, 0x654, R31 ;  /* 0x00000654ff1f9816 */ /* 0x000fca000000001f */
[----:B------:R-:W0:Y:S08]  /*7f80*/  MUFU.EX2 R20, R20 ;  /* 0x0000001400147308 */ /* 0x000e300000000800 */
[----:B------:R-:W1:Y:S08]  /*7f90*/  MUFU.EX2 R26, R26 ;  /* 0x0000001a001a7308 */ /* 0x000e700000000800 */
[----:B------:R-:W-:Y:S01]  /*7fa0*/  MUFU.EX2 R156, R156 ;  /* 0x0000009c009c7308 */ /* 0x000fe20000000800 */
[----:B0-----:R-:W-:-:S04]  /*7fb0*/  FFMA.FTZ R0, R65, R0, R20 ;  /* 0x0000000041007223 */ /* 0x001fc80000010014 */
[----:B------:R-:W-:Y:S01]  /*7fc0*/  FADD.FTZ R42, R181, R0 ;  /* 0x00000000b52a7221 */ /* 0x000fe20000010000 */
[----:B------:R-:W-:Y:S01]  /*7fd0*/  FFMA.FTZ R0, R63, UR10, -R24 ;  /* 0x0000000a3f007c23 */ /* 0x000fe20008010818 */
[----:B------:R-:W-:Y:S01]  /*7fe0*/  F2FP.BF16.F32.PACK_AB R181, R181, R20 ;  /* 0x00000014b5b5723e */ /* 0x000fe200000010ff */
[----:B------:R-:W-:Y:S01]  /*7ff0*/  MUFU.EX2 R157, R157 ;  /* 0x0000009d009d7308 */ /* 0x000fe20000000800 */
[----:B------:R-:W-:Y:S01]  /*8000*/  FADD.FTZ R3, R183, R42 ;  /* 0x0000002ab7037221 */ /* 0x000fe20000010000 */
[----:B-1----:R-:W-:-:S03]  /*8010*/  F2FP.BF16.F32.PACK_AB R183, R26, R183 ;  /* 0x000000b71ab7723e */ /* 0x002fc600000010ff */
[----:B------:R-:W-:-:S03]  /*8020*/  FADD.FTZ R42, R26, R3 ;  /* 0x000000031a2a7221 */ /* 0x000fc60000010000 */
[----:B------:R-:W-:Y:S01]  /*8030*/  MUFU.EX2 R0, R0 ;  /* 0x0000000000007308 */ /* 0x000fe20000000800 */
[----:B------:R-:W-:Y:S01]  /*8040*/  FADD.FTZ R3, R177, R42 ;  /* 0x0000002ab1037221 */ /* 0x000fe20000010000 */
[----:B------:R-:W-:Y:S01]  /*8050*/  FFMA.FTZ R42, R67, UR10, -R24 ;  /* 0x0000000a432a7c23 */ /* 0x000fe20008010818 */
[C---:B------:R-:W-:Y:S02]  /*8060*/  F2FP.BF16.F32.PACK_AB R177, R28.reuse, R177 ;  /* 0x000000b11cb1723e */ /* 0x040fe400000010ff */
        /* <DEDUP_REMOVED lines=13> */
[----:B------:R-:W0:Y:S01]  /*8140*/  MUFU.EX2 R5, R85 ;  /* 0x0000005500057308 */ /* 0x000e220000000800 */
[----:B------:R-:W-:Y:S01]  /*8150*/  FADD.FTZ R3, R169, R46 ;  /* 0x0000002ea9037221 */ /* 0x000fe20000010000 */
[----:B------:R-:W-:-:S03]  /*8160*/  F2FP.BF16.F32.PACK_AB R169, R36, R169 ;  /* 0x000000a924a9723e */ /* 0x000fc600000010ff */
[----:B------:R-:W-:-:S04]  /*8170*/  FADD.FTZ R46, R36, R3 ;  /* 0x00000003242e7221 */ /* 0x000fc80000010000 */
[----:B------:R-:W-:Y:S01]  /*8180*/  FADD.FTZ R3, R171, R46 ;  /* 0x0000002eab037221 */ /* 0x000fe20000010000 */
[----:B------:R-:W-:Y:S01]  /*8190*/  F2FP.BF16.F32.PACK_AB R171, R38, R171 ;  /* 0x000000ab26ab723e */ /* 0x000fe200000010ff */
[----:B------:R-:W-:Y:S02]  /*81a0*/  WARPGROUP.DEPBAR.LE gsb0, 0x0 ;  /* 0x00008000000079c5 */ /* 0x000fe40000010000 */
[----:B------:R-:W-:Y:S01]  /*81b0*/  WARPGROUP.ARRIVE ;  /* 0x00000000000079c5 */ /* 0x000fe20000000000 */
[----:B------:R-:W-:Y:S01]  /*81c0*/  FFMA.FTZ R161, R74, UR10, -R24 ;  /* 0x0000000a4aa17c23 */ /* 0x000fe20008010818 */
[----:B------:R-:W-:Y:S01]  /*81d0*/  MUFU.EX2 R163, R78 ;  /* 0x0000004e00a37308 */ /* 0x000fe20000000800 */
[----:B------:R-:W-:Y:S02]  /*81e0*/  F2FP.BF16.F32.PACK_AB R160, R45, R8 ;  /* 0x000000082da0723e */ /* 0x000fe400000010ff */
[----:B------:R-:W-:Y:S01]  /*81f0*/  F2FP.BF16.F32.PACK_AB R162, R57, R10 ;  /* 0x0000000a39a2723e */ /* 0x000fe200000010ff */
[----:B------:R-:W-:Y:S04]  /*8200*/  HGMMA.64x128x16.F32.BF16 R88, R164, gdesc[UR4].tnspB, R88, gsb0 ;  /* 0x41e00004a4587df0 */ /* 0x000fe80008001858 */
[----:B------:R-:W-:Y:S01]  /*8210*/  MUFU.EX2 R161, R161 ;  /* 0x000000a100a17308 */ /* 0x000fe20000000800 */
[----:B------:R-:W-:-:S02]  /*8220*/  WARPGROUP.DEPBAR.LE gsb0, 0x0 ;  /* 0x00008000000079c5 */ /* 0x000fc40000010000 */
[----:B------:R1:W-:Y:S06]  /*8230*/  BAR.ARV R27, 0x100 ;  /* 0x0004001b0000751d */ /* 0x0003ec0000002000 */
[----:B------:R2:W-:Y:S01]  /*8240*/  @!P1 SYNCS.ARRIVE.TRANS64.RED.A1T0 RZ, [R31+URZ], RZ ;  /* 0x000000ff1fff99a7 */ /* 0x0005e2000810043f */
[----:B------:R-:W-:Y:S01]  /*8250*/  MUFU.EX2 R165, R82 ;  /* 0x0000005200a57308 */ /* 0x000fe20000000800 */
[----:B0-----:R-:W-:Y:S01]  /*8260*/  F2FP.BF16.F32.PACK_AB R166, R5, R14 ;  /* 0x0000000e05a6723e */ /* 0x001fe200000010ff */
[-C--:B------:R-:W-:Y:S01]  /*8270*/  FMUL.FTZ R88, R88, R6.reuse ;  /* 0x0000000658587220 */ /* 0x080fe20000410000 */
[-C--:B------:R-:W-:Y:S01]  /*8280*/  FMUL.FTZ R89, R89, R6.reuse ;  /* 0x0000000659597220 */ /* 0x080fe20000410000 */
[-C--:B------:R-:W-:Y:S01]  /*8290*/  FMUL.FTZ R92, R92, R6.reuse ;  /* 0x000000065c5c7220 */ /* 0x080fe20000410000 */
[-C--:B------:R-:W-:Y:S01]  /*82a0*/  FMUL.FTZ R93, R93, R6.reuse ;  /* 0x000000065d5d7220 */ /* 0x080fe20000410000 */
[-C--:B------:R-:W-:Y:S01]  /*82b0*/  FMUL.FTZ R96, R96, R6.reuse ;  /* 0x0000000660607220 */ /* 0x080fe20000410000 */
[----:B--2---:R-:W-:Y:S01]  /*82c0*/  IMAD.U32 R31, RZ, RZ, UR54 ;  /* 0x00000036ff1f7e24 */ /* 0x004fe2000f8e00ff */
        /* <DEDUP_REMOVED lines=9> */
[----:B-1----:R-:W-:-:S02]  /*8360*/  @!P1 VIADD R27, R31, 0x28860 ;  /* 0x000288601f1b9836 */ /* 0x002fc40000000000 */
[-C--:B------:R-:W-:Y:S01]  /*8370*/  FMUL.FTZ R109, R109, R6.reuse ;  /* 0x000000066d6d7220 */ /* 0x080fe20000410000 */
[-C--:B------:R-:W-:Y:S01]  /*8380*/  FMUL.FTZ R112, R112, R6.reuse ;  /* 0x0000000670707220 */ /* 0x080fe20000410000 */
[-C--:B------:R-:W-:Y:S01]  /*8390*/  FMUL.FTZ R113, R113, R6.reuse ;  /* 0x0000000671717220 */ /* 0x080fe20000410000 */
[-C--:B------:R-:W-:Y:S01]  /*83a0*/  FMUL.FTZ R116, R116, R6.reuse ;  /* 0x0000000674747220 */ /* 0x080fe20000410000 */
[----:B------:R-:W-:Y:S01]  /*83b0*/  @!P1 PRMT R31, RZ, 0x654, R27 ;  /* 0x00000654ff1f9816 */ /* 0x000fe2000000001b */
[----:B------:R-:W-:Y:S01]  /*83c0*/  FADD.FTZ R27, R29, R44 ;  /* 0x0000002c1d1b7221 */ /* 0x000fe20000010000 */
[-C--:B------:R-:W-:Y:S01]  /*83d0*/  FMUL.FTZ R117, R117, R6.reuse ;  /* 0x0000000675757220 */ /* 0x080fe20000410000 */
[-C--:B------:R-:W-:Y:S01]  /*83e0*/  FMUL.FTZ R120, R120, R6.reuse ;  /* 0x0000000678787220 */ /* 0x080fe20000410000 */
[----:B------:R0:W-:Y:S01]  /*83f0*/  @!P1 SYNCS.ARRIVE.TRANS64.RED.A1T0 RZ, [R31+URZ], RZ ;  /* 0x000000ff1fff99a7 */ /* 0x0001e2000810043f */
[----:B------:R-:W-:Y:S01]  /*8400*/  FADD.FTZ R44, R176, R27 ;  /* 0x0000001bb02c7221 */ /* 0x000fe20000010000 */
[-C--:B------:R-:W-:Y:S01]  /*8410*/  FMUL.FTZ R121, R121, R6.reuse ;  /* 0x0000000679797220 */ /* 0x080fe20000410000 */
[-C--:B------:R-:W-:Y:S01]  /*8420*/  FMUL.FTZ R124, R124, R6.reuse ;  /* 0x000000067c7c7220 */ /* 0x080fe20000410000 */
[-C--:B------:R-:W-:Y:S01]  /*8430*/  FMUL.FTZ R125, R125, R6.reuse ;  /* 0x000000067d7d7220 */ /* 0x080fe20000410000 */
[----:B------:R-:W-:Y:S01]  /*8440*/  FADD.FTZ R27, R21, R44 ;  /* 0x0000002c151b7221 */ /* 0x000fe20000010000 */
[--C-:B------:R-:W-:Y:S01]  /*8450*/  FFMA.FTZ R44, R71, UR10, -R24.reuse ;  /* 0x0000000a472c7c23 */ /* 0x100fe20008010818 */
[----:B------:R-:W-:Y:S01]  /*8460*/  FFMA.FTZ R24, R87, UR10, -R24 ;  /* 0x0000000a57187c23 */ /* 0x000fe20008010818 */
        /* <DEDUP_REMOVED lines=11> */
[-C--:B------:R-:W-:Y:S01]  /*8520*/  FMUL.FTZ R141, R141, R6.reuse ;  /* 0x000000068d8d7220 */ /* 0x080fe20000410000 */
[----:B------:R-:W2:Y:S01]  /*8530*/  MUFU.EX2 R24, R24 ;  /* 0x0000001800187308 */ /* 0x000ea20000000800 */
[----:B------:R-:W-:Y:S01]  /*8540*/  FADD.FTZ R27, R13, R48 ;  /* 0x000000300d1b7221 */ /* 0x000fe20000010000 */
[-C--:B------:R-:W-:Y:S01]  /*8550*/  FMUL.FTZ R144, R144, R6.reuse ;  /* 0x0000000690907220 */ /* 0x080fe20000410000 */
[-C--:B------:R-:W-:Y:S01]  /*8560*/  FMUL.FTZ R145, R145, R6.reuse ;  /* 0x0000000691917220 */ /* 0x080fe20000410000 */
[-C--:B------:R-:W-:Y:S01]  /*8570*/  FMUL.FTZ R148, R148, R6.reuse ;  /* 0x0000000694947220 */ /* 0x080fe20000410000 */
[----:B------:R-:W-:Y:S01]  /*8580*/  FADD.FTZ R48, R174, R27 ;  /* 0x0000001bae307221 */ /* 0x000fe20000010000 */
[----:B------:R-:W-:Y:S01]  /*8590*/  FMUL.FTZ R149, R149, R6 ;  /* 0x0000000695957220 */ /* 0x000fe20000410000 */
[----:B------:R-:W-:Y:S01]  /*85a0*/  F2FP.BF16.F32.PACK_AB R176, R21, R176 ;  /* 0x000000b015b0723e */ /* 0x000fe200000010ff */
[-C--:B------:R-:W-:Y:S01]  /*85b0*/  FMUL.FTZ R90, R90, R65.reuse ;  /* 0x000000415a5a7220 */ /* 0x080fe20000410000 */
[----:B------:R-:W-:Y:S01]  /*85c0*/  FADD.FTZ R27, R25, R48 ;  /* 0x00000030191b7221 */ /* 0x000fe20000010000 */
[----:B------:R-:W-:Y:S01]  /*85d0*/  F2FP.BF16.F32.PACK_AB R178, R11, R178 ;  /* 0x000000b20bb2723e */ /* 0x000fe200000010ff */
[-C--:B------:R-:W-:Y:S01]  /*85e0*/  FMUL.FTZ R91, R91, R65.reuse ;  /* 0x000000415b5b7220 */ /* 0x080fe20000410000 */
[----:B------:R-:W-:Y:S01]  /*85f0*/  F2FP.BF16.F32.PACK_AB R172, R13, R172 ;  /* 0x000000ac0dac723e */ /* 0x000fe200000010ff */
[----:B------:R-:W-:Y:S01]  /*8600*/  FADD.FTZ R48, R168, R27 ;  /* 0x0000001ba8307221 */ /* 0x000fe20000010000 */
[----:B------:R-:W-:Y:S01]  /*8610*/  F2FP.BF16.F32.PACK_AB R174, R25, R174 ;  /* 0x000000ae19ae723e */ /* 0x000fe200000010ff */
[-C--:B------:R-:W-:Y:S01]  /*8620*/  FMUL.FTZ R94, R94, R65.reuse ;  /* 0x000000415e5e7220 */ /* 0x080fe20000410000 */
[C---:B------:R-:W-:Y:S01]  /*8630*/  F2FP.BF16.F32.PACK_AB R168, R15.reuse, R168 ;  /* 0x000000a80fa8723e */ /* 0x040fe200000010ff */
[----:B------:R-:W-:Y:S01]  /*8640*/  FADD.FTZ R9, R15, R48 ;  /* 0x000000300f097221 */ /* 0x000fe20000010000 */
[----:B------:R-:W-:Y:S01]  /*8650*/  F2FP.BF16.F32.PACK_AB R164, R61, R12 ;  /* 0x0000000c3da4723e */ /* 0x000fe200000010ff */
        /* <DEDUP_REMOVED lines=80> */
.L_x_8561:
[----:B------:R-:W-:Y:S06]  /*8b60*/  BAR.ARV 0x8, 0x180 ;  /* 0x0206000000007b1d */ /* 0x000fec0000002000 */
[----:B------:R-:W-:Y:S05]  /*8b70*/  @!P0 BRA `(.L_x_8571) ;  /* 0x0000000000048947 */ /* 0x000fea0003800000 */
[----:B------:R-:W-:Y:S01]  /*8b80*/  BPT.TRAP 0x1 ;  /* 0x000000040000795c */ /* 0x000fe20000300000 */
.L_x_8571:
[----:B------:R-:W-:Y:S01]  /*8b90*/  ULEA UR5, UR46, UR41, 0x3 ;  /* 0x000000292e057291 */ /* 0x000fe2000f8e183f */
[----:B------:R-:W-:-:S05]  /*8ba0*/  IMAD.U32 R5, RZ, RZ, UR47 ;  /* 0x0000002fff057e24 */ /* 0x000fca000f8e00ff */
[----:B------:R-:W-:-:S04]  /*8bb0*/  SHF.L.U32 R5, R5, 0x1f, RZ ;  /* 0x0000001f05057819 */ /* 0x000fc800000006ff */
[----:B------:R0:W1:Y:S01]  /*8bc0*/  SYNCS.PHASECHK.TRANS64.TRYWAIT P2, [UR5+0x28850], R5 ;  /* 0x02885005ff0075a7 */ /* 0x0000620008040145 */
[----:B------:R-:W-:Y:S05]  /*8bd0*/  @!P0 BRA `(.L_x_8572) ;  /* 0x0000000000048947 */ /* 0x000fea0003800000 */
[----:B------:R-:W-:Y:S01]  /*8be0*/  BPT.TRAP 0x1 ;  /* 0x000000040000795c */ /* 0x000fe20000300000 */
.L_x_8572:
[----:B-1----:R-:W-:Y:S05]  /*8bf0*/  @P2 BRA `(.L_x_8573) ;  /* 0x0000000000082947 */ /* 0x002fea0003800000 */
[----:B------:R-:W1:Y:S02]  /*8c00*/  SYNCS.PHASECHK.TRANS64.TRYWAIT P0, [UR5+0x28850], R5 ;  /* 0x02885005ff0075a7 */ /* 0x000e640008000145 */
[----:B-1----:R-:W-:Y:S05]  /*8c10*/  @!P0 BRA `(.L_x_8574) ;  /* 0x000000a400c48947 */ /* 0x002fea0003800000 */
.L_x_8573:
[----:B------:R-:W-:Y:S01]  /*8c20*/  UIADD3 UR41, UR41, 0x400, URZ ;  /* 0x0000040029297890 */ /* 0x000fe2000fffe03f */
[----:B------:R-:W-:Y:S01]  /*8c30*/  WARPGROUP.ARRIVE ;  /* 0x00000000000079c5 */ /* 0x000fe20000000000 */
[----:B------:R-:W-:Y:S01]  /*8c40*/  UMOV UR7, 0x40000040 ;  /* 0x4000004000077882 */ /* 0x000fe20000000000 */
[----:B-1----:R-:W1:Y:S01]  /*8c50*/  SHFL.BFLY PT, R6, R3, 0x2, 0x1f ;  /* 0x0c401f0003067f89 */ /* 0x002e6200000e0000 */
[----:B------:R-:W-:Y:S01]  /*8c60*/  USHF.R.U32.HI UR41, URZ, 0x4, UR41 ;  /* 0x000000043f297899 */ /* 0x000fe20008011629 */
[----:B------:R-:W-:Y:S01]  /*8c70*/  IMAD.MOV.U32 R10, RZ, RZ, RZ ;  /* 0x000000ffff0a7224 */ /* 0x000fe200078e00ff */
[----:B------:R-:W-:Y:S01]  /*8c80*/  UIADD3 UR48, UR48, 0x1, URZ ;  /* 0x0000000130307890 */ /* 0x000fe2000fffe03f */
[----:B0-----:R-:W0:Y:S01]  /*8c90*/  SHFL.BFLY PT, R5, R0, 0x2, 0x1f ;  /* 0x0c401f0000057f89 */ /* 0x001e2200000e0000 */
[----:B------:R-:W-:Y:S01]  /*8ca0*/  ULOP3.LUT UR41, UR41, 0x3fff, URZ, 0xc0, !UPT ;  /* 0x00003fff29297892 */ /* 0x000fe2000f8ec03f */
[----:B------:R-:W-:-:S03]  /*8cb0*/  IMAD.U32 R14, RZ, RZ, UR10 ;  /* 0x0000000aff0e7e24 */ /* 0x000fc6000f8e00ff */
[----:B------:R-:W-:-:S04]  /*8cc0*/  ULOP3.LUT UR4, UR41, 0x4000000, URZ, 0xfc, !UPT ;  /* 0x0400000029047892 */ /* 0x000fc8000f8efc3f */
[----:B------:R-:W-:Y:S02]  /*8cd0*/  ULEA UR4, UR46, UR4, 0xb ;  /* 0x000000042e047291 */ /* 0x000fe4000f8e583f */
[----:B------:R-:W-:-:S04]  /*8ce0*/  UIADD3 UR46, UR46, 0x1, URZ ;  /* 0x000000012e2e7890 */ /* 0x000fc8000fffe03f */
[----:B------:R-:W-:Y:S01]  /*8cf0*/  UISETP.NE.AND UP0, UPT, UR46, 0x2, UPT ;  /* 0x000000022e00788c */ /* 0x000fe2000bf05270 */
[----:B------:R-:W-:Y:S02]  /*8d00*/  UMOV UR6, UR4 ;  /* 0x0000000400067c82 */ /* 0x000fe40008000000 */
[----:B------:R-:W-:Y:S01]  /*8d10*/  HGMMA.64x128x16.F32.BF16 R88, R180, gdesc[UR4].tnspB, R88, gsb0 ;  /* 0x41e00004b4587df0 */ /* 0x000fe20008001858 */
[----:B------:R-:W-:Y:S01]  /*8d20*/  UIADD3 UR6, UR4, 0x80, URZ ;  /* 0x0000008004067890 */ /* 0x000fe2000fffe03f */
[----:B-1----:R-:W-:Y:S01]  /*8d30*/  FADD.FTZ R6, R6, R3 ;  /* 0x0000000306067221 */ /* 0x002fe20000010000 */
[----:B------:R-:W-:Y:S01]  /*8d40*/  UMOV UR7, 0x40000040 ;  /* 0x4000004000077882 */ /* 0x000fe20000000000 */
[----:B------:R-:W-:Y:S02]  /*8d50*/  IMAD.MOV.U32 R3, RZ, RZ, -0x800000 ;  /* 0xff800000ff037424 */ /* 0x000fe400078e00ff */
[----:B0-----:R-:W-:Y:S01]  /*8d60*/  FADD.FTZ R8, R5, R0 ;  /* 0x0000000005087221 */ /* 0x001fe20000010000 */
[----:B------:R-:W-:Y:S01]  /*8d70*/  IMAD.MOV.U32 R0, RZ, RZ, -0x800000 ;  /* 0xff800000ff007424 */ /* 0x000fe200078e00ff */
[----:B------:R-:W0:Y:S01]  /*8d80*/  SHFL.BFLY PT, R5, R6, 0x1, 0x1f ;  /* 0x0c201f0006057f89 */ /* 0x000e2200000e0000 */
[----:B------:R-:W-:-:S03]  /*8d90*/  USEL UR46, UR46, URZ, UP0 ;  /* 0x0000003f2e2e7287 */ /* 0x000fc60008000000 */
[----:B------:R-:W1:Y:S01]  /*8da0*/  SHFL.BFLY PT, R9, R8, 0x1, 0x1f ;  /* 0x0c201f0008097f89 */ /* 0x000e6200000e0000 */
[----:B0-----:R-:W-:Y:S01]  /*8db0*/  FADD.FTZ R12, R6, R5 ;  /* 0x00000005060c7221 */ /* 0x001fe20000010000 */
[----:B------:R-:W-:Y:S02]  /*8dc0*/  IMAD.MOV.U32 R5, RZ, RZ, RZ ;  /* 0x000000ffff057224 */ /* 0x000fe400078e00ff */
[----:B------:R-:W-:Y:S02]  /*8dd0*/  IMAD.U32 R6, RZ, RZ, UR10 ;  /* 0x0000000aff067e24 */ /* 0x000fe4000f8e00ff */
[----:B-1----:R-:W-:Y:S01]  /*8de0*/  FADD.FTZ R13, R8, R9 ;  /* 0x00000009080d7221 */ /* 0x002fe20000010000 */
[----:B------:R-:W-:Y:S01]  /*8df0*/  FSETP.NE.FTZ.AND P0, PT, R12, RZ, PT ;  /* 0x000000ff0c00720b */ /* 0x000fe20003f15000 */
[----:B------:R-:W-:-:S03]  /*8e00*/  IMAD.U32 R8, RZ, RZ, UR5 ;  /* 0x00000005ff087e24 */ /* 0x000fc6000f8e00ff */
[----:B------:R-:W-:Y:S01]  /*8e10*/  FSETP.NE.FTZ.AND P2, PT, R13, RZ, PT ;  /* 0x000000ff0d00720b */ /* 0x000fe20003f55000 */
[----:B------:R-:W-:-:S05]  /*8e20*/  @!P1 VIADD R8, R8, 0x28860 ;  /* 0x0002886008089836 */ /* 0x000fca0000000000 */
[----:B------:R-:W-:-:S03]  /*8e30*/  @!P1 PRMT R8, RZ, 0x654, R8 ;  /* 0x00000654ff089816 */ /* 0x000fc60000000008 */
        /* <DEDUP_REMOVED lines=113> */
.L_x_8544:
        /* <DEDUP_REMOVED lines=10> */
[----:B------:R-:W0:Y:S01]  /*95f0*/  S2R R5, SR_SWINHI ;  /* 0x0000000000057919 */ /* 0x000e220000002f00 */
[----:B------:R-:W-:Y:S01]  /*9600*/  ULDC.64 UR10, c[0x0][0xc00] ;  /* 0x00030000000a7ab9 */ /* 0x000fe20000000a00 */
[----:B------:R-:W-:Y:S02]  /*9610*/  ULDC.64 UR8, c[0x0][0xc00] ;  /* 0x0003000000087ab9 */ /* 0x000fe40000000a00 */
        /* <DEDUP_REMOVED lines=77> */
[----:B------:R-:W-:Y:S01]  /*9af0*/  STSM.16.M88.4 [R37], R4 ;  /* 0x0000000425007844 */ /* 0x000fe20000000200 */
[----:B------:R-:W-:-:S02]  /*9b00*/  F2FP.BF16.F32.PACK_AB R10, R133, R132 ;  /* 0x00000084850a723e */ /* 0x000fc400000010ff */
[----:B------:R-:W-:Y:S02]  /*9b10*/  F2FP.BF16.F32.PACK_AB R11, R135, R134 ;  /* 0x00000086870b723e */ /* 0x000fe400000010ff */
[----:B-1----:R-:W-:Y:S02]  /*9b20*/  F2FP.BF16.F32.PACK_AB R12, R137, R136 ;  /* 0x00000088890c723e */ /* 0x002fe400000010ff */
[----:B------:R-:W-:Y:S01]  /*9b30*/  F2FP.BF16.F32.PACK_AB R13, R139, R138 ;  /* 0x0000008a8b0d723e */ /* 0x000fe200000010ff */
[----:B------:R-:W-:Y:S01]  /*9b40*/  STSM.16.M88.4 [R36], R8 ;  /* 0x0000000824007844 */ /* 0x000fe20000000200 */
[----:B------:R-:W-:Y:S01]  /*9b50*/  F2FP.BF16.F32.PACK_AB R14, R141, R140 ;  /* 0x0000008c8d0e723e */ /* 0x000fe200000010ff */
[----:B0-----:R-:W-:Y:S01]  /*9b60*/  IMAD.U32 R28, RZ, RZ, UR8 ;  /* 0x00000008ff1c7e24 */ /* 0x001fe2000f8e00ff */
[----:B------:R-:W-:Y:S01]  /*9b70*/  F2FP.BF16.F32.PACK_AB R15, R143, R142 ;  /* 0x0000008e8f0f723e */ /* 0x000fe200000010ff */
[----:B------:R-:W-:Y:S01]  /*9b80*/  IMAD.U32 R29, RZ, RZ, UR9 ;  /* 0x00000009ff1d7e24 */ /* 0x000fe2000f8e00ff */
[----:B------:R-:W-:Y:S01]  /*9b90*/  F2FP.BF16.F32.PACK_AB R24, R145, R144 ;  /* 0x000000909118723e */ /* 0x000fe200000010ff */
[----:B------:R-:W-:Y:S01]  /*9ba0*/  ULDC.64 UR8, c[0x0][0xc08] ;  /* 0x0003020000087ab9 */ /* 0x000fe20000000a00 */
[----:B------:R-:W-:Y:S01]  /*9bb0*/  F2FP.BF16.F32.PACK_AB R25, R147, R146 ;  /* 0x000000929319723e */ /* 0x000fe200000010ff */
[----:B------:R-:W-:Y:S01]  /*9bc0*/  STSM.16.M88.4 [R21], R12 ;  /* 0x0000000c15007844 */ /* 0x000fe20000000200 */
[----:B------:R-:W-:-:S02]  /*9bd0*/  F2FP.BF16.F32.PACK_AB R26, R149, R148 ;  /* 0x00000094951a723e */ /* 0x000fc400000010ff */
        /* <DEDUP_REMOVED lines=25> */
[----:B------:R-:W-:Y:S01]  /*9d70*/  VIADD R11, R17, UR38 ;  /* 0x00000026110b7c36 */ /* 0x000fe20008000000 */
[----:B------:R-:W-:Y:S01]  /*9d80*/  UISETP.NE.U32.AND UP0, UPT, UR10, URZ, UPT ;  /* 0x0000003f0a00728c */ /* 0x000fe2000bf05070 */
[----:B------:R0:W5:Y:S01]  /*9d90*/  @P4 LDG.E R21, desc[UR50][R4.64] ;  /* 0x0000003204154981 */ /* 0x000162000c1e1900 */
[----:B------:R-:W-:Y:S01]  /*9da0*/  UMOV UR4, URZ ;  /* 0x0000003f00047c82 */ /* 0x000fe20008000000 */
[----:B------:R-:W-:Y:S01]  /*9db0*/  USEL UR7, UR39, URZ, UP1 ;  /* 0x0000003f27077287 */ /* 0x000fe20008800000 */
[----:B------:R-:W-:Y:S01]  /*9dc0*/  IMAD.MOV.U32 R7, RZ, RZ, R11 ;  /* 0x000000ffff077224 */ /* 0x000fe200078e000b */
[----:B------:R-:W-:-:S04]  /*9dd0*/  UISETP.NE.AND.EX UP0, UPT, UR11, URZ, UPT, UP0 ;  /* 0x0000003f0b00728c */ /* 0x000fc8000bf05300 */
[----:B------:R-:W-:Y:S01]  /*9de0*/  USEL UR42, UR42, URZ, !UP0 ;  /* 0x0000003f2a2a7287 */ /* 0x000fe2000c000000 */
[----:B------:R-:W-:Y:S01]  /*9df0*/  ULDC.64 UR10, c[0x0][UR16+0x220] ;  /* 0x00008800100a7abb */ /* 0x000fe20008000a00 */
[----:B------:R-:W-:Y:S01]  /*9e00*/  ULDC.64 UR8, c[0x0][UR16+0x218] ;  /* 0x0000860010087abb */ /* 0x000fe20008000a00 */
[----:B0-----:R-:W-:Y:S01]  /*9e10*/  @P1 IMAD.HI.U32 R4, R11, R6, RZ ;  /* 0x000000060b041227 */ /* 0x001fe200078e00ff */
[----:B------:R-:W-:Y:S01]  /*9e20*/  USEL UR37, UR37, URZ, !UP0 ;  /* 0x0000003f25257287 */ /* 0x000fe2000c000000 */
[----:B------:R-:W-:Y:S01]  /*9e30*/  ULDC.64 UR12, c[0x0][UR16+0x228] ;  /* 0x00008a00100c7abb */ /* 0x000fe20008000a00 */
[----:B------:R-:W-:Y:S02]  /*9e40*/  UIMAD UR11, UR11, UR42, URZ ;  /* 0x0000002a0b0b72a4 */ /* 0x000fe4000f8e023f */
[----:B------:R-:W-:Y:S02]  /*9e50*/  UIMAD.WIDE.U32 UR14, UR8, UR43, URZ ;  /* 0x0000002b080e72a5 */ /* 0x000fe4000f8e003f */
[----:B------:R-:W-:Y:S01]  /*9e60*/  UIMAD UR17, UR9, UR43, URZ ;  /* 0x0000002b091172a4 */ /* 0x000fe2000f8e023f */
[----:B-1----:R-:W-:Y:S01]  /*9e70*/  @P1 SHF.R.U32.HI R7, RZ, R9, R4 ;  /* 0x00000009ff071219 */ /* 0x002fe20000011604 */
[----:B------:R-:W-:-:S02]  /*9e80*/  UIMAD.WIDE.U32 UR8, UR10, UR42, URZ ;  /* 0x0000002a0a0872a5 */ /* 0x000fc4000f8e003f */
[----:B------:R-:W-:Y:S02]  /*9e90*/  UIMAD.WIDE.U32 UR18, UR12, UR7, URZ ;  /* 0x000000070c1272a5 */ /* 0x000fe4000f8e003f */
[----:B------:R-:W-:Y:S01]  /*9ea0*/  UIMAD UR7, UR13, UR7, URZ ;  /* 0x000000070d0772a4 */ /* 0x000fe2000f8e023f */
[--C-:B------:R-:W-:Y:S01]  /*9eb0*/  IMAD.MOV R9, RZ, RZ, -R7.reuse ;  /* 0x000000ffff097224 */ /* 0x100fe200078e0a07 */
[----:B------:R-:W-:Y:S02]  /*9ec0*/  UIMAD UR11, UR10, UR37, UR11 ;  /* 0x000000250a0b72a4 */ /* 0x000fe4000f8e020b */
[----:B------:R-:W-:Y:S01]  /*9ed0*/  UIADD3 UR17, UR15, UR17, URZ ;  /* 0x000000110f117290 */ /* 0x000fe2000fffe03f */
[----:B------:R-:W-:Y:S02]  /*9ee0*/  IMAD.U32 R4, RZ, RZ, UR18 ;  /* 0x00000012ff047e24 */ /* 0x000fe4000f8e00ff */
[----:B------:R-:W-:Y:S01]  /*9ef0*/  IMAD.U32 R5, RZ, RZ, UR19 ;  /* 0x00000013ff057e24 */ /* 0x000fe2000f8e00ff */
[----:B------:R-:W-:Y:S01]  /*9f00*/  SHF.R.S32.HI R5, RZ, 0x1f, R7 ;  /* 0x0000001fff057819 */ /* 0x000fe20000011407 */
[----:B------:R-:W-:-:S05]  /*9f10*/  IMAD R9, R34, R9, R11 ;  /* 0x0000000922097224 */ /* 0x000fca00078e020b */
[----:B------:R-:W-:Y:S02]  /*9f20*/  SHF.R.S32.HI R6, RZ, 0x1f, R9 ;  /* 0x0000001fff067819 */ /* 0x000fe40000011409 */
[----:B--2---:R-:W-:-:S13]  /*9f30*/  @P0 R2UR UR4, R30 ;  /* 0x000000001e0402ca */ /* 0x004fda00000e0000 */
        /* <DEDUP_REMOVED lines=23> */
.L_x_8577:
        /* <DEDUP_REMOVED lines=15> */
[----:B------:R-:W-:Y:S01]  /*a1a0*/  ULDC.64 UR10, c[0x0][0xaa0] ;  /* 0x0002a800000a7ab9 */ /* 0x000fe20000000a00 */
[----:B------:R-:W0:Y:S02]  /*a1b0*/  @P1 LDC R49, c[0x0][0xbf0] ;  /* 0x0002fc00ff311b82 */ /* 0x000e240000000800 */
[----:B------:R-:W-:-:S03]  /*a1c0*/  IMAD.WIDE R32, R3, 0x2, R32 ;  /* 0x0000000203207825 */ /* 0x000fc600078e0220 */
[C---:B------:R-:W-:Y:S02]  /*a1d0*/  IADD3 R9, P6, R32.reuse, 0x1000, RZ ;  /* 0x0000100020097810 */ /* 0x040fe40007fde0ff */
[C---:B------:R-:W-:Y:S02]  /*a1e0*/  IADD3 R13, P5, R32.reuse, 0x2000, RZ ;  /* 0x00002000200d7810 */ /* 0x040fe40007fbe0ff */
[----:B------:R-:W-:Y:S02]  /*a1f0*/  LOP3.LUT R8, R9, 0x380, RZ, 0xc0, !PT ;  /* 0x0000038009087812 */ /* 0x000fe400078ec0ff */
[C---:B------:R-:W-:Y:S02]  /*a200*/  IADD3 R25, P4, R32.reuse, 0x3000, RZ ;  /* 0x0000300020197810 */ /* 0x040fe40007f9e0ff */
[C---:B------:R-:W-:Y:S02]  /*a210*/  IADD3 R29, P3, R32.reuse, 0x4000, RZ ;  /* 0x00004000201d7810 */ /* 0x040fe40007f7e0ff */
[----:B------:R-:W-:-:S02]  /*a220*/  IADD3 R37, P2, R32, 0x5000, RZ ;  /* 0x0000500020257810 */ /* 0x000fc40007f5e0ff */
[C---:B------:R-:W-:Y:S02]  /*a230*/  IADD3 R41, P0, R32.reuse, 0x6000, RZ ;  /* 0x0000600020297810 */ /* 0x040fe40007f1e0ff */
[----:B------:R-:W-:Y:S02]  /*a240*/  LOP3.LUT R5, R32, 0x380, RZ, 0xc0, !PT ;  /* 0x0000038020057812 */ /* 0x000fe400078ec0ff */
[----:B------:R-:W-:Y:S02]  /*a250*/  SHF.R.U64 R8, R8, 0x3, RZ ;  /* 0x0000000308087819 */ /* 0x000fe400000012ff */
[----:B------:R-:W-:Y:S02]  /*a260*/  LOP3.LUT R12, R13, 0x380, RZ, 0xc0, !PT ;  /* 0x000003800d0c7812 */ /* 0x000fe400078ec0ff */
[----:B------:R-:W-:Y:S02]  /*a270*/  LOP3.LUT R24, R25, 0x380, RZ, 0xc0, !PT ;  /* 0x0000038019187812 */ /* 0x000fe400078ec0ff */
[----:B------:R-:W-:-:S02]  /*a280*/  LOP3.LUT R28, R29, 0x380, RZ, 0xc0, !PT ;  /* 0x000003801d1c7812 */ /* 0x000fc400078ec0ff */
[----:B------:R-:W-:Y:S02]  /*a290*/  LOP3.LUT R36, R37, 0x380, RZ, 0xc0, !PT ;  /* 0x0000038025247812 */ /* 0x000fe400078ec0ff */
[----:B------:R-:W-:Y:S02]  /*a2a0*/  LOP3.LUT R40, R41, 0x380, RZ, 0xc0, !PT ;  /* 0x0000038029287812 */ /* 0x000fe400078ec0ff */
[----:B------:R-:W-:Y:S02]  /*a2b0*/  SHF.R.U64 R5, R5, 0x3, RZ ;  /* 0x0000000305057819 */ /* 0x000fe400000012ff */
[----:B------:R-:W-:Y:S01]  /*a2c0*/  LOP3.LUT R8, R8, R9, RZ, 0x3c, !PT ;  /* 0x0000000908087212 */ /* 0x000fe200078e3cff */
[----:B------:R-:W-:Y:S01]  /*a2d0*/  IMAD.X R9, RZ, RZ, R33, P6 ;  /* 0x000000ffff097224 */ /* 0x000fe200030e0621 */
[----:B------:R-:W-:Y:S02]  /*a2e0*/  IADD3 R3, P6, R32, 0x7000, RZ ;  /* 0x0000700020037810 */ /* 0x000fe40007fde0ff */
[----:B------:R-:W-:-:S02]  /*a2f0*/  SHF.R.U64 R12, R12, 0x3, RZ ;  /* 0x000000030c0c7819 */ /* 0x000fc400000012ff */
[----:B------:R-:W-:Y:S01]  /*a300*/  SHF.R.U64 R24, R24, 0x3, RZ ;  /* 0x0000000318187819 */ /* 0x000fe200000012ff */
[--C-:B------:R-:W-:Y:S01]  /*a310*/  IMAD.X R45, RZ, RZ, R33.reuse, P6 ;  /* 0x000000ffff2d7224 */ /* 0x100fe200030e0621 */
[----:B------:R-:W-:Y:S01]  /*a320*/  SHF.R.U64 R28, R28, 0x3, RZ ;  /* 0x000000031c1c7819 */ /* 0x000fe200000012ff */
[----:B------:R-:W-:Y:S01]  /*a330*/  UIMAD UR7, UR12, UR10, URZ ;  /* 0x0000000a0c0772a4 */ /* 0x000fe2000f8e023f */
[----:B------:R-:W-:Y:S01]  /*a340*/  SHF.R.U64 R36, R36, 0x3, RZ ;  /* 0x0000000324247819 */ /* 0x000fe200000012ff */
[----:B------:R-:W-:Y:S01]  /*a350*/  UIMAD.WIDE.U32 UR8, UR4, UR10, URZ ;  /* 0x0000000a040872a5 */ /* 0x000fe2000f8e003f */
[----:B------:R-:W-:Y:S01]  /*a360*/  SHF.R.U64 R40, R40, 0x3, RZ ;  /* 0x0000000328287819 */ /* 0x000fe200000012ff */
[----:B------:R-:W5:Y:S01]  /*a370*/  LD.E.128 R8, desc[UR50][R8.64] ;  /* 0x0000003208087980 */ /* 0x000f62000c101d00 */
        /* <DEDUP_REMOVED lines=11> */
[----:B------:R1:W5:Y:S01]  /*a430*/  LD.E.128 R4, desc[UR50][R32.64] ;  /* 0x0000003220047980 */ /* 0x000362000c101d00 */
[----:B------:R-:W-:Y:S01]  /*a440*/  LOP3.LUT R0, R3, 0x380, RZ, 0xc0, !PT ;  /* 0x0000038003007812 */ /* 0x000fe200078ec0ff */
[----:B------:R-:W-:-:S02]  /*a450*/  UIMAD UR7, UR4, UR11, UR7 ;  /* 0x0000000b040772a4 */ /* 0x000fc4000f8e0207 */
[----:B------:R-:W5:Y:S01]  /*a460*/  LD.E.128 R12, desc[UR50][R12.64] ;  /* 0x000000320c0c7980 */ /* 0x000f62000c101d00 */
[----:B------:R-:W-:-:S03]  /*a470*/  SHF.R.U64 R0, R0, 0x3, RZ ;  /* 0x0000000300007819 */ /* 0x000fc600000012ff */
[----:B------:R-:W5:Y:S01]  /*a480*/  LD.E.128 R24, desc[UR50][R24.64] ;  /* 0x0000003218187980 */ /* 0x000f62000c101d00 */
[----:B-1----:R-:W1:Y:S01]  /*a490*/  @P1 LDC R33, c[0x0][0xbec] ;  /* 0x0002fb00ff211b82 */ /* 0x002e620000000800 */
[----:B------:R-:W-:Y:S01]  /*a4a0*/  UIADD3 UR9, UR9, UR7, URZ ;  /* 0x0000000709097290 */ /* 0x000fe2000fffe03f */
[----:B------:R-:W-:Y:S01]  /*a4b0*/  LOP3.LUT R44, R0, R3, RZ, 0x3c, !PT ;  /* 0x00000003002c7212 */ /* 0x000fe200078e3cff */
[----:B------:R-:W-:Y:S01]  /*a4c0*/  ULDC.64 UR10, c[0x0][0xae8] ;  /* 0x0002ba00000a7ab9 */ /* 0x000fe20000000a00 */
[----:B------:R-:W-:Y:S01]  /*a4d0*/  IMAD R0, R19, 0x20, R197 ;  /* 0x0000002013007824 */ /* 0x000fe200078e02c5 */
[----:B------:R-:W-:Y:S01]  /*a4e0*/  UIMAD.WIDE.U32 UR8, UR43, UR10, UR8 ;  /* 0x0000000a2b0872a5 */ /* 0x000fe2000f8e0008 */
[----:B------:R-:W5:Y:S01]  /*a4f0*/  LD.E.128 R28, desc[UR50][R28.64] ;  /* 0x000000321c1c7980 */ /* 0x000f62000c101d00 */
[----:B------:R-:W-:Y:S01]  /*a500*/  USHF.R.S32.HI UR4, URZ, 0x1f, UR42 ;  /* 0x0000001f3f047899 */ /* 0x000fe2000801142a */
[----:B------:R-:W-:Y:S01]  /*a510*/  VIADD R48, R0, UR38 ;  /* 0x0000002600307c36 */ /* 0x000fe20008000000 */
[----:B------:R-:W-:Y:S01]  /*a520*/  UIMAD UR9, UR43, UR11, UR9 ;  /* 0x0000000b2b0972a4 */ /* 0x000fe2000f8e0209 */
[----:B------:R-:W5:Y:S02]  /*a530*/  LD.E.128 R36, desc[UR50][R36.64] ;  /* 0x0000003224247980 */ /* 0x000f64000c101d00 */
[----:B------:R-:W-:-:S02]  /*a540*/  ULDC.64 UR10, c[0x0][0xaf0] ;  /* 0x0002bc00000a7ab9 */ /* 0x000fc40000000a00 */
[----:B------:R-:W-:Y:S01]  /*a550*/  UIMAD UR4, UR4, UR10, URZ ;  /* 0x0000000a040472a4 */ /* 0x000fe2000f8e023f */
[----:B------:R-:W-:Y:S01]  /*a560*/  IMAD.MOV.U32 R3, RZ, RZ, R48 ;  /* 0x000000ffff037224 */ /* 0x000fe200078e0030 */
[----:B------:R-:W5:Y:S02]  /*a570*/  LD.E.128 R40, desc[UR50][R40.64] ;  /* 0x0000003228287980 */ /* 0x000f64000c101d00 */
[----:B------:R-:W-:Y:S02]  /*a580*/  UIMAD UR4, UR42, UR11, UR4 ;  /* 0x0000000b2a0472a4 */ /* 0x000fe4000f8e0204 */
[----:B------:R-:W5:Y:S01]  /*a590*/  LD.E.128 R44, desc[UR50][R44.64] ;  /* 0x000000322c2c7980 */ /* 0x000f62000c101d00 */
[----:B-1----:R-:W-:Y:S01]  /*a5a0*/  @P1 IMAD.HI.U32 R0, R48, R33, RZ ;  /* 0x0000002130001227 */ /* 0x002fe200078e00ff */
[----:B------:R-:W-:Y:S01]  /*a5b0*/  UIMAD.WIDE.U32 UR42, UR42, UR10, UR8 ;  /* 0x0000000a2a2a72a5 */ /* 0x000fe2000f8e0008 */
[----:B------:R-:W-:Y:S01]  /*a5c0*/  @!PT LDS RZ, [RZ] ;  /* 0x00000000fffff984 */ /* 0x000fe20000000800 */
[----:B------:R-:W-:Y:S01]  /*a5d0*/  @!PT LDS RZ, [RZ] ;  /* 0x00000000fffff984 */ /* 0x000fe20000000800 */
[----:B------:R-:W-:Y:S01]  /*a5e0*/  @!PT LDS RZ, [RZ] ;  /* 0x00000000fffff984 */ /* 0x000fe20000000800 */
[----:B------:R-:W-:Y:S01]  /*a5f0*/  @!PT LDS RZ, [RZ] ;  /* 0x00000000fffff984 */ /* 0x000fe20000000800 */
[----:B------:R1:W-:Y:S06]  /*a600*/  MEMBAR.ALL.CTA ;  /* 0x0000000000007992 */ /* 0x0003ec0000008000 */
[----:B-1----:R-:W1:Y:S01]  /*a610*/  FENCE.VIEW.ASYNC.S ;  /* 0x00000000000073c6 */ /* 0x002e620000000000 */
[----:B------:R-:W-:Y:S01]  /*a620*/  ULDC.64 UR8, c[0x0][0xae0] ;  /* 0x0002b80000087ab9 */ /* 0x000fe20000000a00 */
[----:B0-----:R-:W-:Y:S01]  /*a630*/  @P1 SHF.R.U32.HI R3, RZ, R49, R0 ;  /* 0x00000031ff031219 */ /* 0x001fe20000011600 */
[----:B------:R-:W-:-:S03]  /*a640*/  UIADD3 UR4, UR43, UR4, URZ ;  /* 0x000000042b047290 */ /* 0x000fc6000fffe03f */
[--C-:B------:R-:W-:Y:S01]  /*a650*/  SHF.R.S32.HI R0, RZ, 0x1f, R3.reuse ;  /* 0x0000001fff007819 */ /* 0x100fe20000011403 */
[----:B------:R-:W-:Y:S02]  /*a660*/  IMAD.MOV R49, RZ, RZ, -R3 ;  /* 0x000000ffff317224 */ /* 0x000fe400078e0a03 */
[----:B------:R-:W-:Y:S02]  /*a670*/  IMAD.U32 R33, RZ, RZ, UR43 ;  /* 0x0000002bff217e24 */ /* 0x000fe4000f8e00ff */
[----:B------:R-:W-:Y:S02]  /*a680*/  IMAD R0, R0, UR8, RZ ;  /* 0x0000000800007c24 */ /* 0x000fe4000f8e02ff */
[----:B------:R-:W-:Y:S02]  /*a690*/  IMAD R49, R34, R49, R48 ;  /* 0x0000003122317224 */ /* 0x000fe400078e0230 */
[----:B------:R-:W-:Y:S02]  /*a6a0*/  IMAD.U32 R32, RZ, RZ, UR42 ;  /* 0x0000002aff207e24 */ /* 0x000fe4000f8e00ff */
[----:B------:R-:W-:-:S02]  /*a6b0*/  IMAD.U32 R33, RZ, RZ, UR4 ;  /* 0x00000004ff217e24 */ /* 0x000fc4000f8e00ff */
[C---:B------:R-:W-:Y:S01]  /*a6c0*/  IMAD R51, R3.reuse, UR9, R0 ;  /* 0x0000000903337c24 */ /* 0x040fe2000f8e0200 */
[----:B------:R-:W-:Y:S01]  /*a6d0*/  SHF.R.S32.HI R0, RZ, 0x1f, R49 ;  /* 0x0000001fff007819 */ /* 0x000fe20000011431 */
[----:B------:R-:W-:Y:S01]  /*a6e0*/  IMAD.WIDE.U32 R32, R3, UR8, R32 ;  /* 0x0000000803207c25 */ /* 0x000fe2000f8e0020 */
[----:B------:R-:W-:-:S03]  /*a6f0*/  ULDC.64 UR8, c[0x0][0xad8] ;  /* 0x0002b60000087ab9 */ /* 0x000fc60000000a00 */
[----:B------:R-:W-:Y:S02]  /*a700*/  IMAD.IADD R33, R33, 0x1, R51 ;  /* 0x0000000121217824 */ /* 0x000fe400078e0233 */
[----:B------:R-:W-:Y:S02]  /*a710*/  IMAD R34, R0, UR8, RZ ;  /* 0x0000000800227c24 */ /* 0x000fe4000f8e02ff */
[----:B------:R-:W-:Y:S02]  /*a720*/  VIADD R50, R197, UR38 ;  /* 0x00000026c5327c36 */ /* 0x000fe40008000000 */
        /* <DEDUP_REMOVED lines=12> */
[----:B-1----:R0:W-:Y:S01]  /*a7f0*/  SYNCS.ARRIVE.TRANS64.RED.A1T0 RZ, [R20+URZ], RZ ;  /* 0x000000ff14ff79a7 */ /* 0x0021e2000810043f */
[----:B------:R0:W1:Y:S01]  /*a800*/  SHFL.IDX PT, R33, R34, RZ, 0x181f ;  /* 0x00181fff22217589 */ /* 0x00006200000e0000 */
[----:B------:R-:W-:Y:S03]  /*a810*/  BSSY B1, `(.L_x_8579) ;  /* 0x000000d000017945 */ /* 0x000fe60003800000 */
[----:B------:R0:W2:Y:S01]  /*a820*/  SHFL.IDX PT, R49, R3, RZ, 0x181f ;  /* 0x00181fff03317589 */ /* 0x0000a200000e0000 */
[----:B------:R-:W-:Y:S01]  /*a830*/  ISETP.GE.AND P1, PT, R0, R21, PT ;  /* 0x000000150000720c */ /* 0x000fe20003f26270 */
[----:B------:R-:W-:-:S12]  /*a840*/  @P2 BRA `(.L_x_8580) ;  /* 0x0000000000242947 */ /* 0x000fd80003800000 */
[----:B------:R-:W-:Y:S02]  /*a850*/  ULDC UR4, c[0x0][0xac8] ;  /* 0x0002b20000047ab9 */ /* 0x000fe40000000800 */
[----:B------:R-:W-:Y:S02]  /*a860*/  ISETP.GE.AND P2, PT, R2, UR4, PT ;  /* 0x0000000402007c0c */ /* 0x000fe4000bf46270 */
[----:B------:R-:W-:-:S11]  /*a870*/  ISETP.GE.AND P3, PT, R18, UR4, PT ;  /* 0x0000000412007c0c */ /* 0x000fd6000bf66270 */
[-C--:B-1----:R-:W-:Y:S02]  /*a880*/  @!P2 LEA R32, P4, R2, R33.reuse, 0x1 ;  /* 0x000000210220a211 */ /* 0x082fe400078808ff */
[----:B------:R-:W-:Y:S02]  /*a890*/  @!P3 LEA R48, P5, R18, R33, 0x1 ;  /* 0x000000211230b211 */ /* 0x000fe400078a08ff */
[-C--:B--2---:R-:W-:Y:S02]  /*a8a0*/  @!P2 LEA.HI.X R33, R2, R49.reuse, R218, 0x1, P4 ;  /* 0x000000310221a211 */ /* 0x084fe400020f0cda */
[----:B------:R-:W-:-:S03]  /*a8b0*/  @!P3 LEA.HI.X R49, R18, R49, R217, 0x1, P5 ;  /* 0x000000311231b211 */ /* 0x000fc600028f0cd9 */
[----:B-----5:R3:W-:Y:S04]  /*a8c0*/  @!P2 ST.E.128 desc[UR50][R32.64], R4 ;  /* 0x000000042000a985 */ /* 0x0207e8000c101d32 */
[----:B------:R3:W-:Y:S02]  /*a8d0*/  @!P3 ST.E.128 desc[UR50][R48.64], R28 ;  /* 0x0000001c3000b985 */ /* 0x0007e4000c101d32 */
.L_x_8580:
[----:B------:R-:W-:Y:S05]  /*a8e0*/  BSYNC B1 ;  /* 0x0000000000017941 */ /* 0x000fea0003800000 */
.L_x_8579:
[----:B---3-5:R3:W4:Y:S01]  /*a8f0*/  SHFL.IDX PT, R7, R3, 0x1, 0x181f ;  /* 0x00381f0003077f89 */ /* 0x02872200000e0000 */
[----:B------:R-:W-:Y:S03]  /*a900*/  BSSY B1, `(.L_x_8581) ;  /* 0x000000c000017945 */ /* 0x000fe60003800000 */
[----:B------:R3:W0:Y:S01]  /*a910*/  SHFL.IDX PT, R5, R34, 0x1, 0x181f ;  /* 0x00381f0022057f89 */ /* 0x00062200000e0000 */
[----:B------:R-:W-:Y:S05]  /*a920*/  @P0 BRA `(.L_x_8582) ;  /* 0x0000000000240947 */ /* 0x000fea0003800000 */
[----:B------:R-:W-:Y:S02]  /*a930*/  ULDC UR4, c[0x0][0xac8] ;  /* 0x0002b20000047ab9 */ /* 0x000fe40000000800 */
[----:B------:R-:W-:Y:S02]  /*a940*/  ISETP.GE.AND P3, PT, R2, UR4, PT ;  /* 0x0000000402007c0c */ /* 0x000fe4000bf66270 */
[----:B------:R-:W-:-:S11]  /*a950*/  ISETP.GE.AND P4, PT, R18, UR4, PT ;  /* 0x0000000412007c0c */ /* 0x000fd6000bf86270 */
[-C--:B0-----:R-:W-:Y:S02]  /*a960*/  @!P3 LEA R4, P0, R2, R5.reuse, 0x1 ;  /* 0x000000050204b211 */ /* 0x081fe400078008ff */
[----:B------:R-:W-:Y:S02]  /*a970*/  @!P4 LEA R6, P2, R18, R5, 0x1 ;  /* 0x000000051206c211 */ /* 0x000fe400078408ff */
[-C--:B----4-:R-:W-:Y:S02]  /*a980*/  @!P3 LEA.HI.X R5, R2, R7.reuse, R218, 0x1, P0 ;  /* 0x000000070205b211 */ /* 0x090fe400000f0cda */
[----:B------:R-:W-:-:S03]  /*a990*/  @!P4 LEA.HI.X R7, R18, R7, R217, 0x1, P2 ;  /* 0x000000071207c211 */ /* 0x000fc600010f0cd9 */
[----:B------:R0:W-:Y:S04]  /*a9a0*/  @!P3 ST.E.128 desc[UR50][R4.64], R8 ;  /* 0x000000080400b985 */ /* 0x0001e8000c101d32 */
[----:B------:R0:W-:Y:S02]  /*a9b0*/  @!P4 ST.E.128 desc[UR50][R6.64], R36 ;  /* 0x000000240600c985 */ /* 0x0001e4000c101d32 */
.L_x_8582:
[----:B------:R-:W-:Y:S05]  /*a9c0*/  BSYNC B1 ;  /* 0x0000000000017941 */ /* 0x000fea0003800000 */
.L_x_8581:
[----:B0---4-:R0:W4:Y:S01]  /*a9d0*/  SHFL.IDX PT, R7, R3, 0x2, 0x181f ;  /* 0x00581f0003077f89 */ /* 0x01112200000e0000 */
        /* <DEDUP_REMOVED lines=12> */
.L_x_8584:
[----:B------:R-:W-:Y:S05]  /*aaa0*/  BSYNC B1 ;  /* 0x0000000000017941 */ /* 0x000fea0003800000 */
.L_x_8583:
[----:B------:R-:W-:Y:S01]  /*aab0*/  VIADD R0, R50, 0x60 ;  /* 0x0000006032007836 */ /* 0x000fe20000000000 */
[----:B0--3--:R-:W0:Y:S04]  /*aac0*/  SHFL.IDX PT, R3, R3, 0x3, 0x181f ;  /* 0x00781f0003037f89 */ /* 0x009e2800000e0000 */
[----:B------:R-:W-:Y:S01]  /*aad0*/  ISETP.GE.AND P0, PT, R0, R21, PT ;  /* 0x000000150000720c */ /* 0x000fe20003f06270 */
[----:B----4-:R3:W4:-:S12]  /*aae0*/  SHFL.IDX PT, R7, R34, 0x3, 0x181f ;  /* 0x00781f0022077f89 */ /* 0x01071800000e0000 */
[----:B---3--:R-:W-:Y:S05]  /*aaf0*/  @P0 BRA `(.L_x_8585) ;  /* 0x0000001800280947 */ /* 0x008fea0003800000 */
[----:B------:R-:W-:Y:S02]  /*ab00*/  ULDC UR4, c[0x0][0xac8] ;  /* 0x0002b20000047ab9 */ /* 0x000fe40000000800 */
[----:B------:R-:W-:-:S13]  /*ab10*/  ISETP.GE.AND P1, PT, R2, UR4, PT ;  /* 0x0000000402007c0c */ /* 0x000fda000bf26270 */
[----:B----4-:R-:W-:-:S04]  /*ab20*/  @!P1 LEA R4, P0, R2, R7, 0x1 ;  /* 0x0000000702049211 */ /* 0x010fc800078008ff */
        /* <DEDUP_REMOVED lines=8> */
.L_x_8578:
[----:B------:R-:W-:Y:S01]  /*abb0*/  ULDC.64 UR10, c[0x0][0xb08] ;  /* 0x0002c200000a7ab9 */ /* 0x000fe20000000a00 */
[----:B------:R-:W0:Y:S01]  /*abc0*/  @P1 LDC R0, c[0x0][0xbec] ;  /* 0x0002fb00ff001b82 */ /* 0x000e220000000800 */
[----:B------:R-:W-:Y:S01]  /*abd0*/  UIMAD UR7, UR12, UR10, URZ ;  /* 0x0000000a0c0772a4 */ /* 0x000fe2000f8e023f */
[----:B------:R-:W-:Y:S01]  /*abe0*/  IMAD.MOV.U32 R3, RZ, RZ, R11 ;  /* 0x000000ffff037224 */ /* 0x000fe200078e000b */
[----:B------:R-:W-:Y:S01]  /*abf0*/  UIMAD.WIDE.U32 UR8, UR4, UR10, URZ ;  /* 0x0000000a040872a5 */ /* 0x000fe2000f8e003f */
[----:B------:R-:W-:Y:S01]  /*ac00*/  ISETP.GE.AND P0, PT, R10, R21, PT ;  /* 0x000000150a00720c */ /* 0x000fe20003f06270 */
[----:B------:R-:W-:Y:S01]  /*ac10*/  UIMAD UR7, UR4, UR11, UR7 ;  /* 0x0000000b040772a4 */ /* 0x000fe2000f8e0207 */
[----:B------:R-:W-:Y:S01]  /*ac20*/  VIADD R20, R20, 0x28820 ;  /* 0x0002882014147836 */ /* 0x000fe20000000000 */
[----:B------:R-:W-:Y:S01]  /*ac30*/  USHF.R.S32.HI UR4, URZ, 0x1f, UR42 ;  /* 0x0000001f3f047899 */ /* 0x000fe2000801142a */
[----:B------:R-:W1:Y:S01]  /*ac40*/  @P1 LDC R5, c[0x0][0xbf0] ;  /* 0x0002fc00ff051b82 */ /* 0x000e620000000800 */
[----:B------:R-:W-:Y:S01]  /*ac50*/  UIADD3 UR9, UR9, UR7, URZ ;  /* 0x0000000709097290 */ /* 0x000fe2000fffe03f */
[----:B------:R-:W-:Y:S01]  /*ac60*/  BSSY B1, `(.L_x_8586) ;  /* 0x0000068000017945 */ /* 0x000fe20003800000 */
[----:B------:R-:W-:Y:S01]  /*ac70*/  ULDC.64 UR10, c[0x0][0xb38] ;  /* 0x0002ce00000a7ab9 */ /* 0x000fe20000000a00 */
[----:B------:R-:W-:Y:S01]  /*ac80*/  PRMT R20, RZ, 0x654, R20 ;  /* 0x00000654ff147816 */ /* 0x000fe20000000014 */
[----:B------:R-:W-:-:S03]  /*ac90*/  UIMAD.WIDE.U32 UR8, UR43, UR10, UR8 ;  /* 0x0000000a2b0872a5 */ /* 0x000fc6000f8e0008 */
[----:B------:R2:W-:Y:S01]  /*aca0*/  SYNCS.ARRIVE.TRANS64.RED.A1T0 RZ, [R20+URZ], RZ ;  /* 0x000000ff14ff79a7 */ /* 0x0005e2000810043f */
        /* <DEDUP_REMOVED lines=8> */
[----:B-1----:R-:W-:Y:S02]  /*ad30*/  @P1 SHF.R.U32.HI R3, RZ, R5, R0 ;  /* 0x00000005ff031219 */ /* 0x002fe40000011600 */
[----:B------:R-:W-:Y:S02]  /*ad40*/  UMOV UR8, UR42 ;  /* 0x0000002a00087c82 */ /* 0x000fe40008000000 */
[----:B------:R-:W-:Y:S01]  /*ad50*/  UIMAD.WIDE.U32 UR8, UR39, UR10, UR8 ;  /* 0x0000000a270872a5 */ /* 0x000fe2000f8e0008 */
[--C-:B------:R-:W-:Y:S01]  /*ad60*/  SHF.R.S32.HI R0, RZ, 0x1f, R3.reuse ;  /* 0x0000001fff007819 */ /* 0x100fe20000011403 */
[----:B------:R-:W-:Y:S02]  /*ad70*/  IMAD.MOV R7, RZ, RZ, -R3 ;  /* 0x000000ffff077224 */ /* 0x000fe400078e0a03 */
[----:B------:R-:W-:-:S02]  /*ad80*/  UIMAD UR39, UR39, UR11, UR9 ;  /* 0x0000000b272772a4 */ /* 0x000fc4000f8e0209 */
[----:B------:R-:W-:Y:S01]  /*ad90*/  IMAD R7, R34, R7, R11 ;  /* 0x0000000722077224 */ /* 0x000fe200078e020b */
[----:B------:R-:W-:Y:S01]  /*ada0*/  ULDC.64 UR10, c[0x0][0xb30] ;  /* 0x0002cc00000a7ab9 */ /* 0x000fe20000000a00 */
[----:B------:R-:W-:Y:S02]  /*adb0*/  IMAD.U32 R5, RZ, RZ, UR9 ;  /* 0x00000009ff057e24 */ /* 0x000fe4000f8e00ff */
        /* <DEDUP_REMOVED lines=14> */
[----:B------:R-:W-:Y:S01]  /*aea0*/  LEA.HI.X R3, R4, UR9, R3, 0x2, P1 ;  /* 0x0000000904037c11 */ /* 0x000fe200088f1403 */
[----:B------:R2:W0:Y:S04]  /*aeb0*/  SHFL.IDX PT, R6, R0, RZ, 0x1c1f ;  /* 0x001c1fff00067589 */ /* 0x00042800000e0000 */
[----:B------:R2:W1:Y:S01]  /*aec0*/  SHFL.IDX PT, R7, R3, RZ, 0x1c1f ;  /* 0x001c1fff03077589 */ /* 0x00046200000e0000 */
[----:B------:R-:W-:Y:S05]  /*aed0*/  @P0 BRA `(.L_x_8587) ;  /* 0x0000000400000947 */ /* 0x000fea0003800000 */
[----:B------:R-:W-:Y:S02]  /*aee0*/  ULDC UR4, c[0x0][0xac8] ;  /* 0x0002b20000047ab9 */ /* 0x000fe40000000800 */
[----:B------:R-:W-:Y:S02]  /*aef0*/  ISETP.GE.AND P3, PT, R16, UR4, PT ;  /* 0x0000000410007c0c */ /* 0x000fe4000bf66270 */
[----:B------:R-:W-:Y:S02]  /*af00*/  ISETP.GE.AND P2, PT, R196, UR4, PT ;  /* 0x00000004c4007c0c */ /* 0x000fe4000bf46270 */
[----:B------:R-:W-:Y:S02]  /*af10*/  ISETP.GE.AND P1, PT, R195, UR4, PT ;  /* 0x00000004c3007c0c */ /* 0x000fe4000bf26270 */
[----:B------:R-:W-:Y:S02]  /*af20*/  ISETP.GE.AND P0, PT, R194, UR4, PT ;  /* 0x00000004c2007c0c */ /* 0x000fe4000bf06270 */
[----:B------:R-:W-:-:S05]  /*af30*/  ISETP.GE.AND P4, PT, R192, UR4, PT ;  /* 0x00000004c0007c0c */ /* 0x000fca000bf86270 */
[----:B01----:R-:W-:Y:S02]  /*af40*/  @!P3 IMAD.WIDE R4, R16, 0x4, R6 ;  /* 0x000000041004b825 */ /* 0x003fe400078e0206 */
        /* <DEDUP_REMOVED lines=12> */
[-C--:B0-----:R-:W-:Y:S01]  /*b010*/  @!P3 LEA R4, P6, R193, R6.reuse, 0x2 ;  /* 0x00000006c104b211 */ /* 0x081fe200078c10ff */
[----:B------:R0:W-:Y:S01]  /*b020*/  @!P0 ST.E.64 desc[UR50][R12.64], R100 ;  /* 0x000000640c008985 */ /* 0x0001e2000c101b32 */
[----:B------:R-:W-:-:S02]  /*b030*/  @!P4 LEA R14, P0, R192, R6, 0x2 ;  /* 0x00000006c00ec211 */ /* 0x000fc400078010ff */
        /* <DEDUP_REMOVED lines=9> */
[----:B-1----:R-:W-:-:S03]  /*b0d0*/  @!P2 LEA R8, P4, R190, R6, 0x2 ;  /* 0x00000006be08a211 */ /* 0x002fc600078810ff */
[----:B------:R-:W-:Y:S01]  /*b0e0*/  @!P5 ST.E.64 desc[UR50][R24.64], R112 ;  /* 0x000000701800d985 */ /* 0x000fe2000c101b32 */
[CC--:B---3--:R-:W-:Y:S02]  /*b0f0*/  @!P1 LEA R10, P5, R189.reuse, R6.reuse, 0x2 ;  /* 0x00000006bd0a9211 */ /* 0x0c8fe400078a10ff */
        /* <DEDUP_REMOVED lines=16> */
[CC--:B0-----:R-:W-:Y:S02]  /*b200*/  @!P2 LEA R8, P3, R185.reuse, R6.reuse, 0x2 ;  /* 0x00000006b908a211 */ /* 0x0c1fe400078610ff */
[-C--:B------:R-:W-:Y:S02]  /*b210*/  @!P4 LEA.HI.X R15, R186, R7.reuse, R203, 0x2, P6 ;  /* 0x00000007ba0fc211 */ /* 0x080fe400030f14cb */
[-C--:B-1----:R-:W-:Y:S02]  /*b220*/  @!P1 LEA R10, P6, R184, R6.reuse, 0x2 ;  /* 0x00000006b80a9211 */ /* 0x082fe400078c10ff */
        /* <DEDUP_REMOVED lines=11> */
.L_x_8587:
[----:B------:R-:W-:Y:S05]  /*b2e0*/  BSYNC B1 ;  /* 0x0000000000017941 */ /* 0x000fea0003800000 */
.L_x_8586:
[----:B------:R-:W-:Y:S01]  /*b2f0*/  ISETP.GE.AND P0, PT, R26, R21, PT ;  /* 0x000000151a00720c */ /* 0x000fe20003f06270 */
[----:B-1--4-:R1:W3:Y:S04]  /*b300*/  SHFL.IDX PT, R7, R3, 0x1, 0x1c1f ;  /* 0x003c1f0003077f89 */ /* 0x0122e800000e0000 */
[----:B0-----:R1:W0:Y:S08]  /*b310*/  SHFL.IDX PT, R6, R0, 0x1, 0x1c1f ;  /* 0x003c1f0000067f89 */ /* 0x00123000000e0000 */
[----:B-1----:R-:W-:Y:S05]  /*b320*/  @P0 BRA `(.L_x_8585) ;  /* 0x00000010001c0947 */ /* 0x002fea0003800000 */
[----:B------:R-:W-:Y:S02]  /*b330*/  ULDC UR4, c[0x0][0xac8] ;  /* 0x0002b20000047ab9 */ /* 0x000fe40000000800 */
[----:B------:R-:W-:Y:S02]  /*b340*/  ISETP.GE.AND P1, PT, R196, UR4, PT ;  /* 0x00000004c4007c0c */ /* 0x000fe4000bf26270 */
[----:B------:R-:W-:Y:S02]  /*b350*/  ISETP.GE.AND P0, PT, R195, UR4, PT ;  /* 0x00000004c3007c0c */ /* 0x000fe4000bf06270 */
[----:B------:R-:W-:Y:S02]  /*b360*/  ISETP.GE.AND P2, PT, R16, UR4, PT ;  /* 0x0000000410007c0c */ /* 0x000fe4000bf46270 */
[----:B------:R-:W-:Y:S02]  /*b370*/  ISETP.GE.AND P4, PT, R193, UR4, PT ;  /* 0x00000004c1007c0c */ /* 0x000fe4000bf86270 */
[----:B------:R-:W-:-:S05]  /*b380*/  ISETP.GE.AND P3, PT, R194, UR4, PT ;  /* 0x00000004c2007c0c */ /* 0x000fca000bf66270 */
[CC--:B0-----:R-:W-:Y:S02]  /*b390*/  @!P1 LEA R8, P5, R196.reuse, R6.reuse, 0x2 ;  /* 0x00000006c4089211 */ /* 0x0c1fe400078a10ff */
[CC--:B------:R-:W-:Y:S02]  /*b3a0*/  @!P0 LEA R10, P6, R195.reuse, R6.reuse, 0x2 ;  /* 0x00000006c30a8211 */ /* 0x0c0fe400078c10ff */
[-C--:B---3--:R-:W-:Y:S01]  /*b3b0*/  @!P1 LEA.HI.X R9, R196, R7.reuse, R213, 0x2, P5 ;  /* 0x00000007c4099211 */ /* 0x088fe200028f14d5 */
[----:B------:R-:W-:Y:S01]  /*b3c0*/  @!P2 IMAD.WIDE R4, R16, 0x4, R6 ;  /* 0x000000041004a825 */ /* 0x000fe200078e0206 */
[----:B------:R-:W-:Y:S02]  /*b3d0*/  ISETP.GE.AND P5, PT, R192, UR4, PT ;  /* 0x00000004c0007c0c */ /* 0x000fe4000bfa6270 */
[----:B------:R-:W-:Y:S02]  /*b3e0*/  @!P0 LEA.HI.X R11, R195, R7, R212, 0x2, P6 ;  /* 0x00000007c30b8211 */ /* 0x000fe400030f14d4 */
[----:B------:R0:W-:Y:S01]  /*b3f0*/  @!P2 ST.E.64 desc[UR50][R4.64], R90 ;  /* 0x0000005a0400a985 */ /* 0x0001e2000c101b32 */
[----:B------:R-:W-:-:S02]  /*b400*/  @!P4 LEA R14, P2, R193, R6, 0x2 ;  /* 0x00000006c10ec211 */ /* 0x000fc400078410ff */
        /* <DEDUP_REMOVED lines=8> */
[----:B--2---:R-:W-:-:S03]  /*b490*/  @!P5 LEA R20, P6, R192, R6, 0x2 ;  /* 0x00000006c014d211 */ /* 0x004fc600078c10ff */
[----:B------:R2:W-:Y:S01]  /*b4a0*/  @!P3 ST.E.64 desc[UR50][R12.64], R102 ;  /* 0x000000660c00b985 */ /* 0x0005e2000c101b32 */
[-C--:B------:R-:W-:Y:S02]  /*b4b0*/  @!P5 LEA.HI.X R21, R192, R7.reuse, R209, 0x2, P6 ;  /* 0x00000007c015d211 */ /* 0x080fe400030f14d1 */
[----:B------:R-:W-:Y:S01]  /*b4c0*/  ISETP.GE.AND P3, PT, R188, UR4, PT ;  /* 0x00000004bc007c0c */ /* 0x000fe2000bf66270 */
[----:B------:R3:W-:Y:S01]  /*b4d0*/  @!P4 ST.E.64 desc[UR50][R14.64], R106 ;  /* 0x0000006a0e00c985 */ /* 0x0007e2000c101b32 */
[-C--:B0-----:R-:W-:Y:S02]  /*b4e0*/  @!P0 LEA R4, P4, R191, R6.reuse, 0x2 ;  /* 0x00000006bf048211 */ /* 0x081fe400078810ff */
[-C--:B-1----:R-:W-:Y:S01]  /*b4f0*/  @!P2 LEA R10, P6, R189, R6.reuse, 0x2 ;  /* 0x00000006bd0aa211 */ /* 0x082fe200078c10ff */
[----:B------:R-:W-:Y:S01]  /*b500*/  @!P5 ST.E.64 desc[UR50][R20.64], R110 ;  /* 0x0000006e1400d985 */ /* 0x000fe2000c101b32 */
[----:B------:R-:W-:Y:S02]  /*b510*/  @!P1 LEA R8, P5, R190, R6, 0x2 ;  /* 0x00000006be089211 */ /* 0x000fe400078a10ff */
[----:B------:R-:W-:-:S02]  /*b520*/  @!P0 LEA.HI.X R5, R191, R7, R208, 0x2, P4 ;  /* 0x00000007bf058211 */ /* 0x000fc400020f14d0 */
[-C--:B------:R-:W-:Y:S02]  /*b530*/  @!P1 LEA.HI.X R9, R190, R7.reuse, R207, 0x2, P5 ;  /* 0x00000007be099211 */ /* 0x080fe400028f14cf */
[----:B------:R-:W-:Y:S01]  /*b540*/  ISETP.GE.AND P4, PT, R187, UR4, PT ;  /* 0x00000004bb007c0c */ /* 0x000fe2000bf86270 */
[----:B------:R-:W-:Y:S01]  /*b550*/  @!P0 ST.E.64 desc[UR50][R4.64], R114 ;  /* 0x0000007204008985 */ /* 0x000fe2000c101b32 */
[----:B------:R-:W-:Y:S02]  /*b560*/  @!P2 LEA.HI.X R11, R189, R7, R206, 0x2, P6 ;  /* 0x00000007bd0ba211 */ /* 0x000fe400030f14ce */
[----:B--2---:R-:W-:Y:S01]  /*b570*/  @!P3 LEA R12, P5, R188, R6, 0x2 ;  /* 0x00000006bc0cb211 */ /* 0x004fe200078a10ff */
[----:B------:R0:W-:Y:S01]  /*b580*/  @!P1 ST.E.64 desc[UR50][R8.64], R118 ;  /* 0x0000007608009985 */ /* 0x0001e2000c101b32 */
[----:B------:R-:W-:Y:S02]  /*b590*/  ISETP.GE.AND P1, PT, R185, UR4, PT ;  /* 0x00000004b9007c0c */ /* 0x000fe4000bf26270 */
[----:B------:R-:W-:Y:S01]  /*b5a0*/  ISETP.GE.AND P0, PT, R184, UR4, PT ;  /* 0x00000004b8007c0c */ /* 0x000fe2000bf06270 */
[----:B------:R1:W-:Y:S01]  /*b5b0*/  @!P2 ST.E.64 desc[UR50][R10.64], R122 ;  /* 0x0000007a0a00a985 */ /* 0x0003e2000c101b32 */
[----:B------:R-:W-:-:S02]  /*b5c0*/  ISETP.GE.AND P2, PT, R186, UR4, PT ;  /* 0x00000004ba007c0c */ /* 0x000fc4000bf46270 */
[-C--:B------:R-:W-:Y:S02]  /*b5d0*/  @!P3 LEA.HI.X R13, R188, R7.reuse, R205, 0x2, P5 ;  /* 0x00000007bc0db211 */ /* 0x080fe400028f14cd */
[----:B------:R-:W-:Y:S02]  /*b5e0*/  ISETP.GE.AND P5, PT, R23, UR4, PT ;  /* 0x0000000417007c0c */ /* 0x000fe4000bfa6270 */
[CC--:B---3--:R-:W-:Y:S01]  /*b5f0*/  @!P4 LEA R14, P6, R187.reuse, R6.reuse, 0x2 ;  /* 0x00000006bb0ec211 */ /* 0x0c8fe200078c10ff */
[----:B------:R4:W-:Y:S03]  /*b600*/  @!P3 ST.E.64 desc[UR50][R12.64], R126 ;  /* 0x0000007e0c00b985 */ /* 0x0009e6000c101b32 */
[----:B------:R-:W-:Y:S02]  /*b610*/  @!P4 LEA.HI.X R15, R187, R7, R204, 0x2, P6 ;  /* 0x00000007bb0fc211 */ /* 0x000fe400030f14cc */
[----:B0-----:R-:W-:-:S02]  /*b620*/  @!P1 LEA R8, P6, R185, R6, 0x2 ;  /* 0x00000006b9089211 */ /* 0x001fc400078c10ff */
[-C--:B------:R-:W-:Y:S01]  /*b630*/  @!P2 LEA R4, P3, R186, R6.reuse, 0x2 ;  /* 0x00000006ba04a211 */ /* 0x080fe200078610ff */
[----:B------:R4:W-:Y:S01]  /*b640*/  @!P4 ST.E.64 desc[UR50][R14.64], R130 ;  /* 0x000000820e00c985 */ /* 0x0009e2000c101b32 */
[-C--:B-1----:R-:W-:Y:S02]  /*b650*/  @!P0 LEA R10, P4, R184, R6.reuse, 0x2 ;  /* 0x00000006b80a8211 */ /* 0x082fe400078810ff */
[-C--:B------:R-:W-:Y:S02]  /*b660*/  @!P2 LEA.HI.X R5, R186, R7.reuse, R203, 0x2, P3 ;  /* 0x00000007ba05a211 */ /* 0x080fe400018f14cb */
[----:B------:R-:W-:Y:S02]  /*b670*/  @!P5 LEA R20, P3, R23, R6, 0x2 ;  /* 0x000000061714d211 */ /* 0x000fe400078610ff */
[-C--:B------:R-:W-:Y:S01]  /*b680*/  @!P1 LEA.HI.X R9, R185, R7.reuse, R202, 0x2, P6 ;  /* 0x00000007b9099211 */ /* 0x080fe200030f14ca */
[----:B------:R4:W-:Y:S01]  /*b690*/  @!P2 ST.E.64 desc[UR50][R4.64], R134 ;  /* 0x000000860400a985 */ /* 0x0009e2000c101b32 */
[----:B------:R-:W-:-:S02]  /*b6a0*/  @!P0 LEA.HI.X R11, R184, R7, R201, 0x2, P4 ;  /* 0x00000007b80b8211 */ /* 0x000fc400020f14c9 */
[----:B------:R-:W-:Y:S01]  /*b6b0*/  @!P5 LEA.HI.X R21, R23, R7, R200, 0x2, P3 ;  /* 0x000000071715d211 */ /* 0x000fe200018f14c8 */
[----:B------:R4:W-:Y:S04]  /*b6c0*/  @!P1 ST.E.64 desc[UR50][R8.64], R138 ;  /* 0x0000008a08009985 */ /* 0x0009e8000c101b32 */
[----:B------:R4:W-:Y:S01]  /*b6d0*/  @!P0 ST.E.64 desc[UR50][R10.64], R142 ;  /* 0x0000008e0a008985 */ /* 0x0009e2000c101b32 */
[----:B------:R-:W-:-:S03]  /*b6e0*/  ISETP.GE.AND P0, PT, R22, UR4, PT ;  /* 0x0000000416007c0c */ /* 0x000fc6000bf06270 */
[----:B------:R4:W-:Y:S10]  /*b6f0*/  @!P5 ST.E.64 desc[UR50][R20.64], R146 ;  /* 0x000000921400d985 */ /* 0x0009f4000c101b32 */
[----:B------:R-:W-:Y:S05]  /*b700*/  @P0 BRA `(.L_x_8585) ;  /* 0x0000000c00240947 */ /* 0x000fea0003800000 */
[----:B----4-:R-:W-:-:S04]  /*b710*/  LEA R4, P0, R22, R6, 0x2 ;  /* 0x0000000616047211 */ /* 0x010fc800078010ff */
[----:B------:R-:W-:-:S05]  /*b720*/  LEA.HI.X R5, R22, R7, R199, 0x2, P0 ;  /* 0x0000000716057211 */ /* 0x000fca00000f14c7 */
[----:B------:R1:W-:Y:S01]  /*b730*/  ST.E.64 desc[UR50][R4.64], R150 ;  /* 0x0000009604007985 */ /* 0x0003e2000c101b32 */
[----:B------:R-:W-:Y:S05]  /*b740*/  BRA `(.L_x_8585) ;  /* 0x0000000c00147947 */ /* 0x000fea0003800000 */
.L_x_8576:
        /* <DEDUP_REMOVED lines=9> */
[----:B------:R-:W-:-:S03]  /*b7e0*/  UISETP.NE.U32.AND UP1, UPT, UR8, URZ, UPT ;  /* 0x0000003f0800728c */ /* 0x000fc6000bf25070 */
[----:B------:R-:W2:Y:S01]  /*b7f0*/  @P1 LDG.E R3, desc[UR50][R4.64] ;  /* 0x0000003204031981 */ /* 0x000ea2000c1e1900 */
[----:B------:R-:W-:Y:S01]  /*b800*/  UISETP.NE.AND.EX UP1, UPT, UR9, URZ, UPT, UP1 ;  /* 0x0000003f0900728c */ /* 0x000fe2000bf25310 */
[----:B------:R-:W-:Y:S02]  /*b810*/  ULDC UR4, c[0x0][0xa88] ;  /* 0x0002a20000047ab9 */ /* 0x000fe40000000800 */
[----:B------:R-:W-:-:S03]  /*b820*/  IMAD.U32 R0, RZ, RZ, UR4 ;  /* 0x00000004ff007e24 */ /* 0x000fc6000f8e00ff */
[----:B------:R-:W-:-:S05]  /*b830*/  PLOP3.LUT P2, PT, PT, PT, UP1, 0x80, 0x0 ;  /* 0x000000000000781c */ /* 0x000fca0003f4f018 */
[----:B------:R-:W-:-:S04]  /*b840*/  @UP1 ULEA UR8, UP2, UR42, UR8, 0x2 ;  /* 0x000000082a081291 */ /* 0x000fc8000f84103f */
[----:B------:R-:W-:Y:S02]  /*b850*/  @UP1 ULEA.HI.X UR9, UR42, UR9, UR37, 0x2, UP2 ;  /* 0x000000092a091291 */ /* 0x000fe400090f1425 */
[----:B------:R-:W-:-:S04]  /*b860*/  IMAD.U32 R6, RZ, RZ, UR8 ;  /* 0x00000008ff067e24 */ /* 0x000fc8000f8e00ff */
[----:B------:R-:W-:-:S05]  /*b870*/  IMAD.U32 R7, RZ, RZ, UR9 ;  /* 0x00000009ff077e24 */ /* 0x000fca000f8e00ff */
[----:B------:R0:W5:Y:S01]  /*b880*/  @P2 LDG.E R0, desc[UR50][R6.64] ;  /* 0x0000003206002981 */ /* 0x000162000c1e1900 */
[----:B------:R-:W-:Y:S01]  /*b890*/  UMOV UR4, URZ ;  /* 0x0000003f00047c82 */ /* 0x000fe20008000000 */
[----:B------:R-:W-:Y:S01]  /*b8a0*/  UISETP.NE.AND UP1, UPT, UR45, URZ, UPT ;  /* 0x0000003f2d00728c */ /* 0x000fe2000bf25270 */
[----:B------:R-:W-:-:S10]  /*b8b0*/  ISETP.GT.AND P0, PT, R219, 0x7f, PT ;  /* 0x0000007fdb00780c */ /* 0x000fd40003f04270 */
[----:B------:R-:W-:Y:S01]  /*b8c0*/  @!UP1 ULDC UR45, c[0x0][0xad4] ;  /* 0x0002b500002d9ab9 */ /* 0x000fe20000000800 */
[----:B--2---:R-:W-:-:S13]  /*b8d0*/  @P1 R2UR UR4, R3 ;  /* 0x00000000030412ca */ /* 0x004fda00000e0000 */
[----:B------:R-:W-:Y:S01]  /*b8e0*/  USHF.R.S32.HI UR18, URZ, 0x1f, UR4 ;  /* 0x0000001f3f127899 */ /* 0x000fe20008011404 */
[----:B0-----:R-:W-:Y:S11]  /*b8f0*/  @P2 BRA `(.L_x_8588) ;  /* 0x0000000000102947 */ /* 0x001ff60003800000 */
[----:B------:R-:W-:Y:S05]  /*b900*/  @!P1 BRA `(.L_x_8588) ;  /* 0x00000000000c9947 */ /* 0x000fea0003800000 */
[----:B------:R-:W2:Y:S04]  /*b910*/  LDG.E R3, desc[UR50][R4.64] ;  /* 0x0000003204037981 */ /* 0x000ea8000c1e1900 */
[----:B-----5:R-:W2:Y:S02]  /*b920*/  LDG.E R0, desc[UR50][R4.64+0x4] ;  /* 0x0000043204007981 */ /* 0x020ea4000c1e1900 */
[----:B--2---:R-:W-:-:S07]  /*b930*/  IMAD.IADD R0, R0, 0x1, -R3 ;  /* 0x0000000100007824 */ /* 0x004fce00078e0a03 */
.L_x_8588:
[----:B------:R-:W-:Y:S01]  /*b940*/  USEL UR42, UR42, URZ, !UP0 ;  /* 0x0000003f2a2a7287 */ /* 0x000fe2000c000000 */
[----:B------:R-:W-:Y:S01]  /*b950*/  BSSY B1, `(.L_x_8589) ;  /* 0x0000038000017945 */ /* 0x000fe20003800000 */
[----:B------:R-:W-:-:S03]  /*b960*/  USEL UR37, UR37, URZ, !UP0 ;  /* 0x0000003f25257287 */ /* 0x000fc6000c000000 */
[----:B------:R-:W-:Y:S09]  /*b970*/  @P0 BRA `(.L_x_8590) ;  /* 0x0000000000d40947 */ /* 0x000ff20003800000 */
        /* <DEDUP_REMOVED lines=9> */
[----:B------:R-:W-:-:S03]  /*ba10*/  UMOV UR16, 0x9b8 ;  /* 0x000009b800107882 */ /* 0x000fc60000000000 */
[----:B------:R-:W-:Y:S02]  /*ba20*/  USEL UR16, UR16, 0x978, UP0 ;  /* 0x0000097810107887 */ /* 0x000fe40008000000 */
[----:B------:R-:W-:-:S06]  /*ba30*/  USEL UR7, UR39, URZ, UP0 ;  /* 0x0000003f27077287 */ /* 0x000fcc0008000000 */
[----:B------:R-:W0:Y:S04]  /*ba40*/  @P0 LDC R3, c[0x0][0xbec] ;  /* 0x0002fb00ff030b82 */ /* 0x000e280000000800 */
[----:B------:R-:W-:Y:S01]  /*ba50*/  ULDC.64 UR10, c[0x0][UR16+0x220] ;  /* 0x00008800100a7abb */ /* 0x000fe20008000a00 */
[----:B------:R-:W-:Y:S01]  /*ba60*/  ULDC.64 UR8, c[0x0][UR16+0x218] ;  /* 0x0000860010087abb */ /* 0x000fe20008000a00 */
[----:B------:R-:W-:Y:S01]  /*ba70*/  ULDC.64 UR12, c[0x0][UR16+0x228] ;  /* 0x00008a00100c7abb */ /* 0x000fe20008000a00 */
[----:B------:R-:W-:Y:S01]  /*ba80*/  UIMAD UR11, UR11, UR42, URZ ;  /* 0x0000002a0b0b72a4 */ /* 0x000fe2000f8e023f */
[----:B------:R-:W1:Y:S01]  /*ba90*/  @P0 LDC R5, c[0x0][0xbf0] ;  /* 0x0002fc00ff050b82 */ /* 0x000e620000000800 */
[----:B------:R-:W-:Y:S02]  /*baa0*/  UIMAD.WIDE.U32 UR14, UR8, UR43, URZ ;  /* 0x0000002b080e72a5 */ /* 0x000fe4000f8e003f */
        /* <DEDUP_REMOVED lines=10> */
[----:B------:R-:W-:Y:S02]  /*bb50*/  IMAD.MOV.U32 R3, RZ, RZ, R6 ;  /* 0x000000ffff037224 */ /* 0x000fe400078e0006 */
[----:B------:R-:W-:Y:S01]  /*bb60*/  IMAD.U32 R8, RZ, RZ, UR8 ;  /* 0x00000008ff087e24 */ /* 0x000fe2000f8e00ff */
[----:B------:R-:W-:Y:S01]  /*bb70*/  UIADD3.X UR7, UR7, UR17, UR18, UP1, UP2 ;  /* 0x0000001107077290 */ /* 0x000fe20008fe4412 */
[----:B-1----:R-:W-:Y:S01]  /*bb80*/  @P0 SHF.R.U32.HI R3, RZ, R5, R4 ;  /* 0x00000005ff030219 */ /* 0x002fe20000011604 */
[----:B------:R-:W-:Y:S01]  /*bb90*/  IMAD.U32 R4, RZ, RZ, UR20 ;  /* 0x00000014ff047e24 */ /* 0x000fe2000f8e00ff */
[----:B------:R-:W-:Y:S01]  /*bba0*/  ULDC.64 UR8, c[0x0][UR16+0x210] ;  /* 0x0000840010087abb */ /* 0x000fe20008000a00 */
[----:B------:R-:W-:Y:S01]  /*bbb0*/  IMAD.U32 R5, RZ, RZ, UR21 ;  /* 0x00000015ff057e24 */ /* 0x000fe2000f8e00ff */
[--C-:B------:R-:W-:Y:S01]  /*bbc0*/  SHF.R.S32.HI R5, RZ, 0x1f, R3.reuse ;  /* 0x0000001fff057819 */ /* 0x100fe20000011403 */
[----:B------:R-:W-:Y:S01]  /*bbd0*/  IMAD.MOV R7, RZ, RZ, -R3 ;  /* 0x000000ffff077224 */ /* 0x000fe200078e0a03 */
[----:B------:R-:W-:Y:S01]  /*bbe0*/  IADD3 R4, P0, P1, R3, UR14, R4 ;  /* 0x0000000e03047c10 */ /* 0x000fe2000f91e004 */
[----:B------:R-:W-:Y:S01]  /*bbf0*/  ULDC.64 UR10, c[0x0][0xba8] ;  /* 0x0002ea00000a7ab9 */ /* 0x000fe20000000a00 */
[----:B------:R-:W-:Y:S01]  /*bc00*/  @!UP0 ULDC UR10, c[0x0][0xb50] ;  /* 0x0002d400000a8ab9 */ /* 0x000fe20000000800 */
[----:B------:R-:W-:Y:S01]  /*bc10*/  IMAD R7, R9, R7, R6 ;  /* 0x0000000709077224 */ /* 0x000fe200078e0206 */
[----:B------:R-:W-:Y:S01]  /*bc20*/  IADD3.X R5, R5, UR7, R8, P0, P1 ;  /* 0x0000000705057c10 */ /* 0x000fe200087e2408 */
[----:B------:R-:W-:-:S02]  /*bc30*/  @!UP0 ULDC UR11, c[0x0][0xb54] ;  /* 0x0002d500000b8ab9 */ /* 0x000fc40000000800 */
[C---:B------:R-:W-:Y:S01]  /*bc40*/  IMAD R6, R7.reuse, UR9, RZ ;  /* 0x0000000907067c24 */ /* 0x040fe2000f8e02ff */
[----:B------:R-:W-:Y:S01]  /*bc50*/  SHF.R.S32.HI R3, RZ, 0x1f, R7 ;  /* 0x0000001fff037819 */ /* 0x000fe20000011407 */
[----:B------:R-:W-:-:S04]  /*bc60*/  IMAD.WIDE.U32 R4, R7, UR8, R4 ;  /* 0x0000000807047c25 */ /* 0x000fc8000f8e0004 */
[----:B------:R-:W-:Y:S01]  /*bc70*/  IMAD R3, R3, UR8, R6 ;  /* 0x0000000803037c24 */ /* 0x000fe2000f8e0206 */
[----:B------:R-:W-:-:S03]  /*bc80*/  LEA R6, P0, R4, UR10, 0x2 ;  /* 0x0000000a04067c11 */ /* 0x000fc6000f8010ff */
[----:B------:R-:W-:-:S05]  /*bc90*/  IMAD.IADD R3, R5, 0x1, R3 ;  /* 0x0000000105037824 */ /* 0x000fca00078e0203 */
[----:B------:R-:W-:Y:S01]  /*bca0*/  LEA.HI.X R7, R4, UR11, R3, 0x2, P0 ;  /* 0x0000000b04077c11 */ /* 0x000fe200080f1403 */
[----:B------:R-:W-:-:S05]  /*bcb0*/  IMAD.MOV.U32 R3, RZ, RZ, -0x800000 ;  /* 0xff800000ff037424 */ /* 0x000fca00078e00ff */
[----:B------:R0:W-:Y:S02]  /*bcc0*/  STG.E desc[UR50][R6.64], R3 ;  /* 0x0000000306007986 */ /* 0x0001e4000c101932 */
.L_x_8590:
[----:B------:R-:W-:Y:S05]  /*bcd0*/  BSYNC B1 ;  /* 0x0000000000017941 */ /* 0x000fea0003800000 */
.L_x_8589:
[----:B------:R-:W-:-:S06]  /*bce0*/  UISETP.GT.AND UP0, UPT, UR45, 0x1, UPT ;  /* 0x000000012d00788c */ /* 0x000fcc000bf04270 */
[----:B------:R-:W-:-:S13]  /*bcf0*/  PLOP3.LUT P0, PT, PT, PT, UP0, 0x80, 0x0 ;  /* 0x000000000000781c */ /* 0x000fda0003f0f008 */
[----:B------:R-:W-:Y:S05]  /*bd00*/  @P0 BRA `(.L_x_8585) ;  /* 0x0000000400a40947 */ /* 0x000fea0003800000 */
[----:B------:R-:W1:Y:S01]  /*bd10*/  LDC R11, c[0x0][0xbe8] ;  /* 0x0002fa00ff0b7b82 */ /* 0x000e620000000800 */
[----:B------:R-:W-:Y:S01]  /*bd20*/  ULDC.64 UR10, c[0x0][0xaa0] ;  /* 0x0002a800000a7ab9 */ /* 0x000fe20000000a00 */
[----:B0-----:R-:W-:Y:S01]  /*bd30*/  IMAD R3, R19, 0x20, R197 ;  /* 0x0000002013037824 */ /* 0x001fe200078e02c5 */
[----:B------:R-:W-:Y:S01]  /*bd40*/  UIMAD UR7, UR18, UR10, URZ ;  /* 0x0000000a120772a4 */ /* 0x000fe2000f8e023f */
[----:B------:R-:W-:Y:S01]  /*bd50*/  BSSY B1, `(.L_x_8591) ;  /* 0x000003a000017945 */ /* 0x000fe20003800000 */
[----:B------:R-:W-:Y:S01]  /*bd60*/  UIMAD.WIDE.U32 UR8, UR4, UR10, URZ ;  /* 0x0000000a040872a5 */ /* 0x000fe2000f8e003f */
[----:B------:R-:W-:Y:S01]  /*bd70*/  VIADD R8, R3, UR38 ;  /* 0x0000002603087c36 */ /* 0x000fe20008000000 */
[----:B------:R-:W-:-:S03]  /*bd80*/  UIMAD UR7, UR4, UR11, UR7 ;  /* 0x0000000b040772a4 */ /* 0x000fc6000f8e0207 */
[----:B------:R-:W-:Y:S01]  /*bd90*/  ULDC.64 UR10, c[0x0][0xae8] ;  /* 0x0002ba00000a7ab9 */ /* 0x000fe20000000a00 */
[----:B------:R-:W-:Y:S01]  /*bda0*/  UIADD3 UR9, UR9, UR7, URZ ;  /* 0x0000000709097290 */ /* 0x000fe2000fffe03f */
[----:B------:R-:W-:-:S03]  /*bdb0*/  IMAD.MOV.U32 R3, RZ, RZ, R8 ;  /* 0x000000ffff037224 */ /* 0x000fc600078e0008 */
        /* <DEDUP_REMOVED lines=18> */
[----:B------:R-:W-:Y:S02]  /*bee0*/  IMAD.U32 R4, RZ, RZ, UR42 ;  /* 0x0000002aff047e24 */ /* 0x000fe4000f8e00ff */
[----:B------:R-:W-:Y:S02]  /*bef0*/  IMAD R7, R11, R7, R8 ;  /* 0x000000070b077224 */ /* 0x000fe400078e0208 */
[C---:B------:R-:W-:Y:S02]  /*bf00*/  IMAD R9, R3.reuse, UR9, R6 ;  /* 0x0000000903097c24 */ /* 0x040fe4000f8e0206 */
[----:B------:R-:W-:Y:S01]  /*bf10*/  IMAD.WIDE.U32 R4, R3, UR8, R4 ;  /* 0x0000000803047c25 */ /* 0x000fe2000f8e0004 */
[----:B------:R-:W-:Y:S01]  /*bf20*/  SHF.R.S32.HI R3, RZ, 0x1f, R7 ;  /* 0x0000001fff037819 */ /* 0x000fe20000011407 */
[----:B------:R-:W-:-:S02]  /*bf30*/  ULDC.64 UR8, c[0x0][0xad8] ;  /* 0x0002b60000087ab9 */ /* 0x000fc40000000a00 */
        /* <DEDUP_REMOVED lines=25> */
[----:B------:R3:W-:Y:S04]  /*c0d0*/  @!P4 ST.E.128 desc[UR50][R12.64], RZ ;  /* 0x000000ff0c00c985 */ /* 0x0007e8000c101d32 */
[----:B------:R3:W-:Y:S02]  /*c0e0*/  @!P5 ST.E.128 desc[UR50][R4.64], RZ ;  /* 0x000000ff0400d985 */ /* 0x0007e4000c101d32 */
.L_x_8592:
[----:B------:R-:W-:Y:S05]  /*c0f0*/  BSYNC B1 ;  /* 0x0000000000017941 */ /* 0x000fea0003800000 */
.L_x_8591:
[----:B--23--:R2:W3:Y:S01]  /*c100*/  SHFL.IDX PT, R5, R3, 0x1, 0x181f ;  /* 0x00381f0003057f89 */ /* 0x00c4e200000e0000 */
[----:B------:R-:W-:Y:S03]  /*c110*/  BSSY B1, `(.L_x_8593) ;  /* 0x000000c000017945 */ /* 0x000fe60003800000 */
[----:B-1----:R2:W1:Y:S01]  /*c120*/  SHFL.IDX PT, R7, R6, 0x1, 0x181f ;  /* 0x00381f0006077f89 */ /* 0x00246200000e0000 */
[----:B------:R-:W-:Y:S05]  /*c130*/  @P1 BRA `(.L_x_8594) ;  /* 0x0000000000241947 */ /* 0x000fea0003800000 */
[----:B------:R-:W-:Y:S02]  /*c140*/  ULDC UR4, c[0x0][0xac8] ;  /* 0x0002b20000047ab9 */ /* 0x000fe40000000800 */
[----:B------:R-:W-:Y:S02]  /*c150*/  ISETP.GE.AND P3, PT, R2, UR4, PT ;  /* 0x0000000402007c0c */ /* 0x000fe4000bf66270 */
[----:B------:R-:W-:-:S11]  /*c160*/  ISETP.GE.AND P4, PT, R18, UR4, PT ;  /* 0x0000000412007c0c */ /* 0x000fd6000bf86270 */
[-C--:B-1----:R-:W-:Y:S02]  /*c170*/  @!P3 LEA R12, P1, R2, R7.reuse, 0x1 ;  /* 0x00000007020cb211 */ /* 0x082fe400078208ff */
[----:B------:R-:W-:Y:S02]  /*c180*/  @!P4 LEA R4, P2, R18, R7, 0x1 ;  /* 0x000000071204c211 */ /* 0x000fe400078408ff */
[-C--:B---3--:R-:W-:Y:S02]  /*c190*/  @!P3 LEA.HI.X R13, R2, R5.reuse, R218, 0x1, P1 ;  /* 0x00000005020db211 */ /* 0x088fe400008f0cda */
[----:B------:R-:W-:-:S03]  /*c1a0*/  @!P4 LEA.HI.X R5, R18, R5, R217, 0x1, P2 ;  /* 0x000000051205c211 */ /* 0x000fc600010f0cd9 */
[----:B------:R4:W-:Y:S04]  /*c1b0*/  @!P3 ST.E.128 desc[UR50][R12.64], RZ ;  /* 0x000000ff0c00b985 */ /* 0x0009e8000c101d32 */
[----:B------:R4:W-:Y:S02]  /*c1c0*/  @!P4 ST.E.128 desc[UR50][R4.64], RZ ;  /* 0x000000ff0400c985 */ /* 0x0009e4000c101d32 */
.L_x_8594:
[----:B------:R-:W-:Y:S05]  /*c1d0*/  BSYNC B1 ;  /* 0x0000000000017941 */ /* 0x000fea0003800000 */
.L_x_8593:
[----:B---34-:R3:W4:Y:S01]  /*c1e0*/  SHFL.IDX PT, R5, R3, 0x2, 0x181f ;  /* 0x00581f0003057f89 */ /* 0x01872200000e0000 */
        /* <DEDUP_REMOVED lines=8> */
[-C--:B----4-:R-:W-:Y:S02]  /*c270*/  @!P2 LEA.HI.X R13, R2, R5.reuse, R218, 0x1, P0 ;  /* 0x00000005020da211 */ /* 0x090fe400000f0cda */
[----:B------:R-:W-:-:S03]  /*c280*/  @!P3 LEA.HI.X R5, R18, R5, R217, 0x1, P1 ;  /* 0x000000051205b211 */ /* 0x000fc600008f0cd9 */
[----:B------:R1:W-:Y:S04]  /*c290*/  @!P2 ST.E.128 desc[UR50][R12.64], RZ ;  /* 0x000000ff0c00a985 */ /* 0x0003e8000c101d32 */
[----:B------:R1:W-:Y:S02]  /*c2a0*/  @!P3 ST.E.128 desc[UR50][R4.64], RZ ;  /* 0x000000ff0400b985 */ /* 0x0003e4000c101d32 */
.L_x_8596:
[----:B------:R-:W-:Y:S05]  /*c2b0*/  BSYNC B1 ;  /* 0x0000000000017941 */ /* 0x000fea0003800000 */
.L_x_8595:
[----:B------:R-:W-:Y:S01]  /*c2c0*/  VIADD R0, R8, 0x60 ;  /* 0x0000006008007836 */ /* 0x000fe20000000000 */
[----:B0-23--:R-:W0:Y:S04]  /*c2d0*/  SHFL.IDX PT, R3, R3, 0x3, 0x181f ;  /* 0x00781f0003037f89 */ /* 0x00de2800000e0000 */
[----:B------:R-:W-:Y:S01]  /*c2e0*/  ISETP.GE.AND P0, PT, R0, R11, PT ;  /* 0x0000000b0000720c */ /* 0x000fe20003f06270 */
[----:B-1--4-:R1:W2:-:S12]  /*c2f0*/  SHFL.IDX PT, R5, R6, 0x3, 0x181f ;  /* 0x00781f0006057f89 */ /* 0x01229800000e0000 */
[----:B-1----:R-:W-:Y:S05]  /*c300*/  @P0 BRA `(.L_x_8585) ;  /* 0x0000000000240947 */ /* 0x002fea0003800000 */
[----:B------:R-:W-:Y:S02]  /*c310*/  ULDC UR4, c[0x0][0xac8] ;  /* 0x0002b20000047ab9 */ /* 0x000fe40000000800 */
[----:B------:R-:W-:Y:S02]  /*c320*/  ISETP.GE.AND P2, PT, R2, UR4, PT ;  /* 0x0000000402007c0c */ /* 0x000fe4000bf46270 */
[----:B------:R-:W-:-:S11]  /*c330*/  ISETP.GE.AND P3, PT, R18, UR4, PT ;  /* 0x0000000412007c0c */ /* 0x000fd6000bf66270 */
[-C--:B--2---:R-:W-:Y:S02]  /*c340*/  @!P2 LEA R6, P0, R2, R5.reuse, 0x1 ;  /* 0x000000050206a211 */ /* 0x084fe400078008ff */
[----:B------:R-:W-:Y:S02]  /*c350*/  @!P3 LEA R4, P1, R18, R5, 0x1 ;  /* 0x000000051204b211 */ /* 0x000fe400078208ff */
[-C--:B0-----:R-:W-:Y:S02]  /*c360*/  @!P2 LEA.HI.X R7, R2, R3.reuse, R218, 0x1, P0 ;  /* 0x000000030207a211 */ /* 0x081fe400000f0cda */
[----:B------:R-:W-:-:S03]  /*c370*/  @!P3 LEA.HI.X R5, R18, R3, R217, 0x1, P1 ;  /* 0x000000031205b211 */ /* 0x000fc600008f0cd9 */
[----:B------:R0:W-:Y:S04]  /*c380*/  @!P2 ST.E.128 desc[UR50][R6.64], RZ ;  /* 0x000000ff0600a985 */ /* 0x0001e8000c101d32 */
[----:B------:R0:W-:Y:S02]  /*c390*/  @!P3 ST.E.128 desc[UR50][R4.64], RZ ;  /* 0x000000ff0400b985 */ /* 0x0001e4000c101d32 */
.L_x_8585:
[----:B------:R-:W-:Y:S05]  /*c3a0*/  BSYNC B0 ;  /* 0x0000000000007941 */ /* 0x000fea0003800000 */
.L_x_8575:
[----:B------:R-:W-:Y:S02]  /*c3b0*/  ULDC UR4, c[0x0][0xc3c] ;  /* 0x00030f0000047ab9 */ /* 0x000fe40000000800 */
[----:B------:R-:W-:-:S13]  /*c3c0*/  ISETP.GE.AND P0, PT, R35, UR4, PT ;  /* 0x0000000423007c0c */ /* 0x000fda000bf06270 */
[----:B------:R-:W-:Y:S05]  /*c3d0*/  @!P0 BRA `(.L_x_8597) ;  /* 0xffffff4c00048947 */ /* 0x000fea000383ffff */
[----:B------:R-:W-:Y:S05]  /*c3e0*/  EXIT ;  /* 0x000000000000794d */ /* 0x000fea0003800000 */
.L_x_8538:
[----:B------:R-:W-:-:S08]  /*c3f0*/  NOP ;  /* 0x0000000000007918 */ /* 0x000fd00000000000 */
[----:B------:R-:W0:-:S00]  /*c400*/  USETMAXREG.DEALLOC.CTAPOOL 0x18 ;  /* 0x00000018000079c8 */ /* 0x000e0000080e0500 */
        /* <DEDUP_REMOVED lines=16> */
.L_x_8598:
[----:B0-----:R-:W0:Y:S01]  /*c510*/  S2R R0, SR_TID.X ;  /* 0x0000000000007919 */ /* 0x001e220000002100 */
[----:B------:R-:W-:Y:S01]  /*c520*/  ULDC UR4, c[0x0][0xc3c] ;  /* 0x00030f0000047ab9 */ /* 0x000fe20000000800 */
[----:B------:R-:W1:Y:S01]  /*c530*/  S2UR UR6, SR_CTAID.X ;  /* 0x00000000000679c3 */ /* 0x000e620000002500 */
[----:B------:R-:W-:Y:S01]  /*c540*/  ULDC UR5, c[0x0][0xc38] ;  /* 0x00030e0000057ab9 */ /* 0x000fe20000000800 */
[----:B0-----:R-:W-:-:S04]  /*c550*/  LOP3.LUT R0, R0, 0x1f, RZ, 0xc0, !PT ;  /* 0x0000001f00007812 */ /* 0x001fc800078ec0ff */
[----:B------:R-:W-:-:S04]  /*c560*/  ISETP.NE.AND P0, PT, R0, 0x1f, PT ;  /* 0x0000001f0000780c */ /* 0x000fc80003f05270 */
[----:B------:R-:W-:-:S13]  /*c570*/  ISETP.GE.OR P1, PT, R0, UR4, !P0 ;  /* 0x0000000400007c0c */ /* 0x000fda000c726670 */
[----:B------:R-:W0:Y:S08]  /*c580*/  @!P1 LDC.64 R2, c[0x0][0xc80] ;  /* 0x00032000ff029b82 */ /* 0x000e300000000a00 */
[----:B------:R-:W2:Y:S01]  /*c590*/  @!P1 LDC.64 R4, c[0x0][0xc78] ;  /* 0x00031e00ff049b82 */ /* 0x000ea20000000a00 */
[----:B0-----:R-:W-:-:S05]  /*c5a0*/  @!P1 IMAD.WIDE.U32 R2, R0, 0x4, R2 ;  /* 0x0000000400029825 */ /* 0x001fca00078e0002 */
[----:B------:R2:W3:Y:S02]  /*c5b0*/  @!P1 LDG.E R6, desc[UR50][R2.64] ;  /* 0x0000003202069981 */ /* 0x0004e4000c1e1900 */
[----:B--2---:R-:W-:-:S04]  /*c5c0*/  @!P1 IMAD.WIDE.U32 R2, R0, 0x4, R4 ;  /* 0x0000000400029825 */ /* 0x004fc800078e0004 */
[----:B------:R-:W-:-:S06]  /*c5d0*/  IMAD.MOV.U32 R5, RZ, RZ, RZ ;  /* 0x000000ffff057224 */ /* 0x000fcc00078e00ff */
        /* <DEDUP_REMOVED lines=31> */
.L_x_8602:
        /* <DEDUP_REMOVED lines=39> */
.L_x_8600:
        /* <DEDUP_REMOVED lines=12> */
.L_x_8603:
[----:B----4-:R-:W-:Y:S01]  /*cb00*/  IMAD R2, R8, UR5, R9 ;  /* 0x0000000508027c24 */ /* 0x010fe2000f8e0209 */
[----:B-1----:R-:W-:Y:S01]  /*cb10*/  ISETP.NE.AND P0, PT, R7, 0x1, PT ;  /* 0x000000010700780c */ /* 0x002fe20003f05270 */
[----:B------:R-:W-:-:S03]  /*cb20*/  VIADD R12, R10, UR4 ;  /* 0x000000040a0c7c36 */ /* 0x000fc60008000000 */
[----:B------:R1:W-:Y:S01]  /*cb30*/  STL [R1], R2 ;  /* 0x0000000201007387 */ /* 0x0003e20000100800 */
[----:B0-----:R-:W-:-:S03]  /*cb40*/  IADD3 R5, -R2, UR6, RZ ;  /* 0x0000000602057c10 */ /* 0x001fc6000fffe1ff */
[----:B------:R1:W-:Y:S05]  /*cb50*/  STL [R1+0xc], R12 ;  /* 0x00000c0c01007387 */ /* 0x0003ea0000100800 */
[----:B------:R-:W-:Y:S05]  /*cb60*/  @!P0 BRA `(.L_x_8604) ;  /* 0x0000000000e08947 */ /* 0x000fea0003800000 */
[-C--:B--2---:R-:W-:Y:S02]  /*cb70*/  IABS R6, R4.reuse ;  /* 0x0000000400067213 */ /* 0x084fe40000000000 */
[----:B------:R-:W-:Y:S02]  /*cb80*/  IABS R8, R7 ;  /* 0x0000000700087213 */ /* 0x000fe40000000000 */
[----:B------:R-:W0:Y:S08]  /*cb90*/  I2F.RP R9, R6 ;  /* 0x0000000600097306 */ /* 0x000e300000209400 */
[----:B------:R-:W2:Y:S08]  /*cba0*/  I2F.RP R10, R8 ;  /* 0x00000008000a7306 */ /* 0x000eb00000209400 */
[----:B0-----:R-:W1:Y:S08]  /*cbb0*/  MUFU.RCP R9, R9 ;  /* 0x0000000900097308 */ /* 0x001e700000001000 */
[----:B--2---:R-:W-:Y:S01]  /*cbc0*/  MUFU.RCP R10, R10 ;  /* 0x0000000a000a7308 */ /* 0x004fe20000001000 */
[----:B-1----:R-:W-:Y:S01]  /*cbd0*/  VIADD R2, R9, 0xffffffe ;  /* 0x0ffffffe09027836 */ /* 0x002fe20000000000 */
[----:B------:R-:W-:-:S06]  /*cbe0*/  IABS R9, R4 ;  /* 0x0000000400097213 */ /* 0x000fcc0000000000 */
[----:B---3--:R0:W1:Y:S02]  /*cbf0*/  F2I.FTZ.U32.TRUNC.NTZ R3, R2 ;  /* 0x0000000200037305 */ /* 0x008064000021f000 */
        /* <DEDUP_REMOVED lines=8> */
[----:B------:R-:W-:Y:S02]  /*cc80*/  VIADD R3, R10, 0xffffffe ;  /* 0x0ffffffe0a037836 */ /* 0x000fe40000000000 */
[----:B------:R-:W-:Y:S01]  /*cc90*/  IMAD.MOV.U32 R2, RZ, RZ, RZ ;  /* 0x000000ffff027224 */ /* 0x000fe200078e00ff */
[----:B------:R-:W-:-:S03]  /*cca0*/  ISETP.GT.U32.AND P1, PT, R6, R11, PT ;  /* 0x0000000b0600720c */ /* 0x000fc60003f24070 */
        /* <DEDUP_REMOVED lines=36> */
.L_x_8604:
[----:B-1-3--:R-:W0:Y:S02]  /*cef0*/  LDC.64 R2, c[0x0][0xc90] ;  /* 0x00032400ff027b82 */ /* 0x00ae240000000a00 */
        /* <DEDUP_REMOVED lines=60> */
.L_x_8605:
[----:B01----:R-:W-:-:S05]  /*d2c0*/  LOP3.LUT R3, RZ, R2, RZ, 0x33, !PT ;  /* 0x00000002ff037212 */ /* 0x003fca00078e33ff */
[----:B------:R-:W-:-:S05]  /*d2d0*/  IMAD.IADD R2, R4, 0x1, R3 ;  /* 0x0000000104027824 */ /* 0x000fca00078e0203 */
[----:B------:R1:W-:Y:S01]  /*d2e0*/  STL [R1+0x4], R2 ;  /* 0x0000040201007387 */ /* 0x0003e20000100800 */
[----:B------:R-:W-:Y:S05]  /*d2f0*/  BRA `(.L_x_8606) ;  /* 0x0000000000107947 */ /* 0x000fea0003800000 */
.L_x_8601:
[----:B------:R-:W-:Y:S01]  /*d300*/  IMAD.U32 R2, RZ, RZ, UR6 ;  /* 0x00000006ff027e24 */ /* 0x000fe2000f8e00ff */
[----:B------:R0:W-:Y:S04]  /*d310*/  STL [R1+0x4], RZ ;  /* 0x000004ff01007387 */ /* 0x0001e80000100800 */
[----:B------:R0:W-:Y:S04]  /*d320*/  STL [R1+0x8], RZ ;  /* 0x000008ff01007387 */ /* 0x0001e80000100800 */
[----:B------:R0:W-:Y:S02]  /*d330*/  STL [R1], R2 ;  /* 0x0000000201007387 */ /* 0x0001e40000100800 */
.L_x_8606:
        /* <DEDUP_REMOVED lines=10> */
.L_x_8599:
        /* <DEDUP_REMOVED lines=33> */
.L_x_8708:
[----:B------:R-:W2:Y:S01]  /*d5f0*/  LDL R0, [R1+0xc] ;  /* 0x00000c0001007983 */ /* 0x000ea20000100800 */
[----:B0-----:R-:W2:Y:S01]  /*d600*/  LDC.64 R2, c[0x0][0xc88] ;  /* 0x00032200ff027b82 */ /* 0x001ea20000000a00 */
[----:B------:R-:W-:Y:S05]  /*d610*/  YIELD ;  /* 0x0000000000007946 */ /* 0x000fea0003800000 */
[----:B------:R-:W-:Y:S01]  /*d620*/  ULDC.64 UR4, c[0x0][0xa28] ;  /* 0x00028a0000047ab9 */ /* 0x000fe20000000a00 */
[----:B-1----:R-:W-:Y:S01]  /*d630*/  IMAD.MOV.U32 R6, RZ, RZ, RZ ;  /* 0x000000ffff067224 */ /* 0x002fe200078e00ff */
[----:B------:R-:W-:Y:S01]  /*d640*/  ISETP.NE.U32.AND P0, PT, RZ, UR4, PT ;  /* 0x00000004ff007c0c */ /* 0x000fe2000bf05070 */
[----:B------:R-:W-:Y:S01]  /*d650*/  ULDC.64 UR8, c[0x0][0xa18] ;  /* 0x0002860000087ab9 */ /* 0x000fe20000000a00 */
[----:B------:R-:W-:Y:S01]  /*d660*/  ULDC.64 UR6, c[0x0][0xa08] ;  /* 0x0002820000067ab9 */ /* 0x000fe20000000a00 */
[----:B--2---:R-:W-:-:S05]  /*d670*/  IMAD.WIDE R2, R0, 0x4, R2 ;  /* 0x0000000400027825 */ /* 0x004fca00078e0202 */
[----:B------:R-:W2:Y:S01]  /*d680*/  LDG.E R11, desc[UR50][R2.64] ;  /* 0x00000032020b7981 */ /* 0x000ea2000c1e1900 */
[----:B------:R-:W-:Y:S01]  /*d690*/  ISETP.NE.AND.EX P0, PT, RZ, UR5, PT, P0 ;  /* 0x00000005ff007c0c */ /* 0x000fe2000bf05300 */
[----:B------:R-:W-:Y:S01]  /*d6a0*/  IMAD.MOV.U32 R0, RZ, RZ, RZ ;  /* 0x000000ffff007224 */ /* 0x000fe200078e00ff */
        /* <DEDUP_REMOVED lines=44> */
.L_x_8608:
        /* <DEDUP_REMOVED lines=14> */
[----:B------:R-:W-:-:S04]  /*da50*/  IADD3 R6, P0, R17, UR4, RZ ;  /* 0x0000000411067c10 */ /* 0x000fc8000ff1e0ff */
[----:B--2---:R-:W-:-:S05]  /*da60*/  IADD3.X R7, R10, UR5, RZ, P0, !PT ;  /* 0x000000050a077c10 */ /* 0x004fca00087fe4ff */
[----:B------:R3:W5:Y:S01]  /*da70*/  LDG.E R6, desc[UR50][R6.64] ;  /* 0x0000003206067981 */ /* 0x000762000c1e1900 */
[----:B------:R-:W-:Y:S05]  /*da80*/  BRA `(.L_x_8610) ;  /* 0x0000000000107947 */ /* 0x000fea0003800000 */
.L_x_8609:
[----:B------:R-:W-:Y:S05]  /*da90*/  @!P0 BRA `(.L_x_8610) ;  /* 0x00000000000c8947 */ /* 0x000fea0003800000 */
[----:B------:R-:W3:Y:S04]  /*daa0*/  LDG.E R6, desc[UR50][R4.64] ;  /* 0x0000003204067981 */ /* 0x000ee8000c1e1900 */
[----:B------:R-:W3:Y:S02]  /*dab0*/  LDG.E R4, desc[UR50][R4.64+0x4] ;  /* 0x0000043204047981 */ /* 0x000ee4000c1e1900 */
[----:B---3--:R-:W-:-:S07]  /*dac0*/  IMAD.IADD R6, R4, 0x1, -R6 ;  /* 0x0000000104067824 */ /* 0x008fce00078e0a06 */
.L_x_8610:
[----:B------:R-:W4:Y:S01]  /*dad0*/  LDL R5, [R1+0x4] ;  /* 0x0000040001057983 */ /* 0x000f220000100800 */
[----:B-----5:R-:W-:Y:S01]  /*dae0*/  IMAD.IADD R6, R6, 0x1, -R0 ;  /* 0x0000000106067824 */ /* 0x020fe200078e0a00 */
[----:B------:R-:W-:Y:S01]  /*daf0*/  BSSY B0, `(.L_x_8611) ;  /* 0x000003a000007945 */ /* 0x000fe20003800000 */
[----:B------:R-:W0:Y:S02]  /*db00*/  LDC R0, c[0x0][0x448] ;  /* 0x00011200ff007b82 */ /* 0x000e240000000800 */
[----:B0-----:R-:W-:-:S13]  /*db10*/  ISETP.NE.AND P0, PT, R0, 0x1, PT ;  /* 0x000000010000780c */ /* 0x001fda0003f05270 */
[----:B--2---:R-:W0:Y:S08]  /*db20*/  @P0 LDC R3, c[0x0][0x44c] ;  /* 0x00011300ff030b82 */ /* 0x004e300000000800 */
[----:B------:R-:W2:Y:S01]  /*db30*/  @P0 LDC R4, c[0x0][0x450] ;  /* 0x00011400ff040b82 */ /* 0x000ea20000000800 */
[----:B----4-:R-:W-:Y:S02]  /*db40*/  IMAD.SHL.U32 R0, R5, 0x80, RZ ;  /* 0x0000008005007824 */ /* 0x010fe400078e00ff */
[----:B------:R-:W-:-:S02]  /*db50*/  IMAD.MOV.U32 R5, RZ, RZ, RZ ;  /* 0x000000ffff057224 */ /* 0x000fc400078e00ff */
[----:B------:R-:W-:Y:S02]  /*db60*/  VIADD R0, R0, 0x7f ;  /* 0x0000007f00007836 */ /* 0x000fe40000000000 */
[----:B------:R-:W-:Y:S02]  /*db70*/  IMAD.MOV.U32 R10, RZ, RZ, R5 ;  /* 0x000000ffff0a7224 */ /* 0x000fe400078e0005 */
[----:B0-----:R-:W-:-:S05]  /*db80*/  @P0 IMAD.HI.U32 R3, R0, R3, RZ ;  /* 0x0000000300030227 */ /* 0x001fca00078e00ff */
[----:B--2---:R-:W-:Y:S02]  /*db90*/  @P0 SHF.R.U32.HI R0, RZ, R4, R3 ;  /* 0x00000004ff000219 */ /* 0x004fe40000011603 */
[C---:B------:R-:W-:Y:S01]  /*dba0*/  IADD3 R3, R6.reuse, 0x80, -R9 ;  /* 0x0000008006037810 */ /* 0x040fe20007ffe809 */
[----:B------:R-:W-:Y:S01]  /*dbb0*/  VIADD R6, R6, 0x7f ;  /* 0x0000007f06067836 */ /* 0x000fe20000000000 */
[----:B-1----:R-:W-:-:S03]  /*dbc0*/  LOP3.LUT R9, R2, 0xff, RZ, 0xc0, !PT ;  /* 0x000000ff02097812 */ /* 0x002fc600078ec0ff */
[----:B------:R-:W-:Y:S01]  /*dbd0*/  IMAD.IADD R0, R3, 0x1, R0 ;  /* 0x0000000103007824 */ /* 0x000fe200078e0200 */
[----:B------:R-:W-:-:S04]  /*dbe0*/  SHF.R.S32.HI R3, RZ, 0x1f, R6 ;  /* 0x0000001fff037819 */ /* 0x000fc80000011406 */
[----:B------:R-:W-:Y:S02]  /*dbf0*/  SHF.R.S32.HI R4, RZ, 0x1f, R0 ;  /* 0x0000001fff047819 */ /* 0x000fe40000011400 */
[----:B------:R-:W-:Y:S02]  /*dc00*/  LEA.HI R3, R3, R6, RZ, 0x7 ;  /* 0x0000000603037211 */ /* 0x000fe400078f38ff */
[----:B------:R-:W-:Y:S02]  /*dc10*/  LEA.HI R4, R4, R0, RZ, 0x7 ;  /* 0x0000000004047211 */ /* 0x000fe400078f38ff */
[----:B------:R-:W-:Y:S02]  /*dc20*/  SHF.R.U32.HI R0, RZ, 0x10, R2 ;  /* 0x00000010ff007819 */ /* 0x000fe40000011602 */
[----:B------:R-:W-:Y:S02]  /*dc30*/  SHF.R.S32.HI R3, RZ, 0x7, R3 ;  /* 0x00000007ff037819 */ /* 0x000fe40000011403 */
[----:B------:R-:W-:-:S02]  /*dc40*/  ISETP.NE.AND P0, PT, R0, RZ, PT ;  /* 0x000000ff0000720c */ /* 0x000fc40003f05270 */
[----:B------:R-:W-:-:S04]  /*dc50*/  SHF.R.S32.HI R4, RZ, 0x7, R4 ;  /* 0x00000007ff047819 */ /* 0x000fc80000011404 */
[----:B------:R-:W-:-:S04]  /*dc60*/  VIMNMX R8, R3, R4, PT ;  /* 0x0000000403087248 */ /* 0x000fc80003fe0100 */
[----:B------:R-:W-:Y:S01]  /*dc70*/  ISETP.GE.AND P1, PT, R8, 0x1, PT ;  /* 0x000000010800780c */ /* 0x000fe20003f26270 */
[----:B------:R0:W-:Y:S02]  /*dc80*/  STL [R1+0x30], R8 ;  /* 0x0000300801007387 */ /* 0x0001e40000100800 */
[----:B------:R-:W1:Y:S02]  /*dc90*/  @!P0 LDC R0, c[0x0][0x9f0] ;  /* 0x00027c00ff008b82 */ /* 0x000e640000000800 */
[----:B------:R0:W-:Y:S04]  /*dca0*/  STL [R1+0x3c], R5 ;  /* 0x00003c0501007387 */ /* 0x0001e80000100800 */
[----:B------:R0:W-:Y:S04]  /*dcb0*/  STL [R1+0x58], R9 ;  /* 0x0000580901007387 */ /* 0x0001e80000100800 */
        /* <DEDUP_REMOVED lines=9> */
[----:B---3--:R-:W-:Y:S01]  /*dd50*/  IMAD.HI.U32 R7, R3, R5, R2 ;  /* 0x0000000503077227 */ /* 0x008fe200078e0002 */
        /* <DEDUP_REMOVED lines=19> */
.L_x_8612:
[----:B------:R-:W-:Y:S05]  /*de90*/  BSYNC B0 ;  /* 0x0000000000007941 */ /* 0x000fea0003800000 */
.L_x_8611:
        /* <DEDUP_REMOVED lines=12> */
[----:B0-----:R-:W0:Y:S01]  /*df60*/  S2R R5, SR_LANEID ;  /* 0x0000000000057919 */ /* 0x001e220000000000 */
[----:B------:R-:W-:Y:S01]  /*df70*/  VOTEU.ANY UR4, UPT, PT ;  /* 0x0000000000047886 */ /* 0x000fe200038e0100 */
[----:B------:R-:W1:Y:S01]  /*df80*/  LDC.64 R2, c[0x0][0xc60] ;  /* 0x00031800ff027b82 */ /* 0x000e620000000a00 */
[----:B------:R-:W0:Y:S02]  /*df90*/  FLO.U32 R0, UR4 ;  /* 0x0000000400007d00 */ /* 0x000e2400080e0000 */
[----:B0-----:R-:W-:-:S06]  /*dfa0*/  ISETP.EQ.U32.AND P0, PT, R0, R5, PT ;  /* 0x000000050000720c */ /* 0x001fcc0003f02070 */
[----:B------:R-:W1:Y:S07]  /*dfb0*/  POPC R5, UR4 ;  /* 0x0000000400057d09 */ /* 0x000e6e0008000000 */
[----:B-1----:R-:W4:Y:S01]  /*dfc0*/  @P0 ATOMG.E.ADD.STRONG.GPU PT, R3, desc[UR50][R2.64], R5 ;  /* 0x00000005020309a8 */ /* 0x002f2200081ee1f2 */
[----:B------:R-:W0:Y:S02]  /*dfd0*/  S2R R4, SR_LTMASK ;  /* 0x0000000000047919 */ /* 0x000e240000003900 */
[----:B0-----:R-:W-:-:S04]  /*dfe0*/  LOP3.LUT R4, R4, UR4, RZ, 0xc0, !PT ;  /* 0x0000000404047c12 */ /* 0x001fc8000f8ec0ff */
[----:B---3--:R-:W0:Y:S01]  /*dff0*/  POPC R7, R4 ;  /* 0x0000000400077309 */ /* 0x008e220000000000 */
[----:B----4-:R-:W0:Y:S02]  /*e000*/  SHFL.IDX PT, R0, R3, R0, 0x1f ;  /* 0x00001f0003007589 */ /* 0x010e2400000e0000 */
[----:B0-----:R-:W-:-:S05]  /*e010*/  IADD3 R0, R0, UR37, R7 ;  /* 0x0000002500007c10 */ /* 0x001fca000fffe007 */
[----:B------:R4:W-:Y:S01]  /*e020*/  STL [R1], R0 ;  /* 0x0000000001007387 */ /* 0x0009e20000100800 */
[----:B------:R-:W-:Y:S05]  /*e030*/  BRA `(.L_x_8615) ;  /* 0x0000003800c87947 */ /* 0x000fea0003800000 */
.L_x_8614:
        /* <DEDUP_REMOVED lines=12> */
[----:B---3--:R-:W-:-:S02]  /*e100*/  IMAD.U32 R7, RZ, RZ, UR9 ;  /* 0x00000009ff077e24 */ /* 0x008fc4000f8e00ff */
[----:B--2---:R-:W-:Y:S02]  /*e110*/  IMAD.U32 R10, RZ, RZ, UR4 ;  /* 0x00000004ff0a7e24 */ /* 0x004fe4000f8e00ff */
[----:B------:R-:W-:Y:S02]  /*e120*/  IMAD.U32 R11, RZ, RZ, UR5 ;  /* 0x00000005ff0b7e24 */ /* 0x000fe4000f8e00ff */
[----:B------:R-:W-:Y:S02]  /*e130*/  IMAD.MOV.U32 R8, RZ, RZ, 0x70 ;  /* 0x00000070ff087424 */ /* 0x000fe400078e00ff */
[----:B------:R-:W-:Y:S02]  /*e140*/  IMAD.MOV.U32 R12, RZ, RZ, 0x1 ;  /* 0x00000001ff0c7424 */ /* 0x000fe400078e00ff */
[----:B------:R-:W-:-:S07]  /*e150*/  IMAD.MOV.U32 R13, RZ, RZ, RZ ;  /* 0x000000ffff0d7224 */ /* 0x000fce00078e00ff */
[----:B------:R-:W-:-:S07]  /*e160*/  LEPC R20, `(.L_x_8617) ;  /* 0x000000001014794e */ /* 0x000fce0000000000 */
[----:B-1----:R-:W-:Y:S05]  /*e170*/  CALL.ABS.NOINC R2 ;  /* 0x0000000002007343 */ /* 0x002fea0003c00000 */
.L_x_8617:
[----:B------:R-:W-:Y:S05]  /*e180*/  BSYNC B6 ;  /* 0x0000000000067941 */ /* 0x000fea0003800000 */
.L_x_8616:
        /* <DEDUP_REMOVED lines=9> */
[----:B------:R-:W-:Y:S02]  /*e220*/  IMAD.U32 R4, RZ, RZ, UR6 ;  /* 0x00000006ff047e24 */ /* 0x000fe4000f8e00ff */
[----:B0-----:R-:W-:Y:S02]  /*e230*/  IMAD.U32 R5, RZ, RZ, UR7 ;  /* 0x00000007ff057e24 */ /* 0x001fe4000f8e00ff */
[----:B------:R-:W-:Y:S02]  /*e240*/  IMAD.U32 R6, RZ, RZ, UR8 ;  /* 0x00000008ff067e24 */ /* 0x000fe4000f8e00ff */
[----:B---3--:R-:W-:-:S02]  /*e250*/  IMAD.U32 R7, RZ, RZ, UR9 ;  /* 0x00000009ff077e24 */ /* 0x008fc4000f8e00ff */
[----:B--2---:R-:W-:Y:S02]  /*e260*/  IMAD.U32 R10, RZ, RZ, UR4 ;  /* 0x00000004ff0a7e24 */ /* 0x004fe4000f8e00ff */
[----:B------:R-:W-:Y:S02]  /*e270*/  IMAD.U32 R11, RZ, RZ, UR5 ;  /* 0x00000005ff0b7e24 */ /* 0x000fe4000f8e00ff */
[----:B------:R-:W-:Y:S02]  /*e280*/  IMAD.MOV.U32 R8, RZ, RZ, 0x70 ;  /* 0x00000070ff087424 */ /* 0x000fe400078e00ff */
[----:B------:R-:W-:Y:S02]  /*e290*/  IMAD.MOV.U32 R12, RZ, RZ, 0x1 ;  /* 0x00000001ff0c7424 */ /* 0x000fe400078e00ff */
[----:B-1----:R-:W-:-:S07]  /*e2a0*/  IMAD.MOV.U32 R13, RZ, RZ, RZ ;  /* 0x000000ffff0d7224 */ /* 0x002fce00078e00ff */
[----:B------:R-:W-:-:S07]  /*e2b0*/  LEPC R20, `(.L_x_8620) ;  /* 0x000000001014794e */ /* 0x000fce0000000000 */
[----:B----4-:R-:W-:Y:S05]  /*e2c0*/  CALL.ABS.NOINC R2 ;  /* 0x0000000002007343 */ /* 0x010fea0003c00000 */
.L_x_8620:
        /* <DEDUP_REMOVED lines=16> */
.L_x_8619:
[----:B------:R-:W-:Y:S05]  /*e3d0*/  BSYNC B6 ;  /* 0x0000000000067941 */ /* 0x000fea0003800000 */
.L_x_8618:
[----:B------:R-:W4:Y:S01]  /*e3e0*/  LDL.LU R4, [R1+0x1c] ;  /* 0x00001c0001047983 */ /* 0x000f220000300800 */
[----:B------:R-:W-:-:S03]  /*e3f0*/  ULDC.64 UR4, c[0x0][0x9f8] ;  /* 0x00027e0000047ab9 */ /* 0x000fc60000000a00 */
[----:B---3--:R-:W3:Y:S01]  /*e400*/  LDL R7, [R1+0x10] ;  /* 0x0000100001077983 */ /* 0x008ee20000100800 */
[----:B------:R-:W-:-:S03]  /*e410*/  ISETP.NE.U32.AND P0, PT, RZ, UR4, PT ;  /* 0x00000004ff007c0c */ /* 0x000fc6000bf05070 */
[----:B------:R-:W5:Y:S01]  /*e420*/  LDL R0, [R1+0x34] ;  /* 0x0000340001007983 */ /* 0x000f620000100800 */
[----:B------:R-:W-:-:S13]  /*e430*/  ISETP.NE.AND.EX P0, PT, RZ, UR5, PT, P0 ;  /* 0x00000005ff007c0c */ /* 0x000fda000bf05300 */
[----:B------:R-:W-:-:S04]  /*e440*/  @P0 IADD3 R2, P1, R17, UR4, RZ ;  /* 0x0000000411020c10 */ /* 0x000fc8000ff3e0ff */
[----:B----4-:R-:W-:Y:S01]  /*e450*/  @P0 IADD3.X R3, R4, UR5, RZ, P1, !PT ;  /* 0x0000000504030c10 */ /* 0x010fe20008ffe4ff */
[----:B------:R-:W-:-:S04]  /*e460*/  ULDC.64 UR4, c[0x0][0xa08] ;  /* 0x0002820000047ab9 */ /* 0x000fc80000000a00 */
[----:B---3--:R1:W0:Y:S02]  /*e470*/  @P0 LDG.E R7, desc[UR50][R2.64] ;  /* 0x0000003202070981 */ /* 0x008224000c1e1900 */
        /* <DEDUP_REMOVED lines=14> */
.L_x_8724:
        /* <DEDUP_REMOVED lines=9> */
.L_x_8727:
[----:B------:R-:W-:Y:S05]  /*e5f0*/  @!P6 BRA `(.L_x_8622) ;  /* 0x000000040008e947 */ /* 0x000fea0003800000 */
[----:B------:R-:W-:-:S04]  /*e600*/  ISETP.NE.U32.AND P0, PT, R2, RZ, PT ;  /* 0x000000ff0200720c */ /* 0x000fc80003f05070 */
[----:B------:R-:W-:-:S13]  /*e610*/  ISETP.NE.AND.EX P0, PT, R3, RZ, PT, P0 ;  /* 0x000000ff0300720c */ /* 0x000fda0003f05300 */
[----:B------:R-:W-:Y:S05]  /*e620*/  @!P0 BRA `(.L_x_8624) ;  /* 0x0000000000508947 */ /* 0x000fea0003800000 */
[----:B------:R-:W0:Y:S01]  /*e630*/  LDC R6, c[0x0][0x43c] ;  /* 0x00010f00ff067b82 */ /* 0x000e220000000800 */
[----:B------:R-:W-:Y:S01]  /*e640*/  IMAD.MOV.U32 R9, RZ, RZ, R0 ;  /* 0x000000ffff097224 */ /* 0x000fe200078e0000 */
[----:B------:R-:W-:-:S03]  /*e650*/  ULDC.64 UR4, c[0x0][0x428] ;  /* 0x00010a0000047ab9 */ /* 0x000fc60000000a00 */
        /* <DEDUP_REMOVED lines=17> */
.L_x_8624:
[----:B0-----:R-:W4:Y:S01]  /*e770*/  LDL R2, [R1+0x14] ;  /* 0x0000140001027983 */ /* 0x001f220000100800 */
[----:B---3--:R-:W-:Y:S01]  /*e780*/  IMAD R0, R19, 0x8, R18 ;  /* 0x0000000813007824 */ /* 0x008fe200078e0212 */
[----:B----4-:R-:W-:-:S04]  /*e790*/  SHF.L.U32 R2, R2, 0x1f, RZ ;  /* 0x0000001f02027819 */ /* 0x010fc800000006ff */
[----:B------:R-:W0:Y:S02]  /*e7a0*/  SYNCS.PHASECHK.TRANS64.TRYWAIT P0, [R0+URZ+0x28840], R2 ;  /* 0x02884002000075a7 */ /* 0x000e24000800017f */
[----:B0-----:R-:W-:Y:S05]  /*e7b0*/  @!P0 BRA `(.L_x_8625) ;  /* 0x0000004c00488947 */ /* 0x001fea0003800000 */
.L_x_8728:
        /* <DEDUP_REMOVED lines=11> */
.L_x_8626:
        /* <DEDUP_REMOVED lines=11> */
[----:B------:R-:W-:-:S04]  /*e920*/  PLOP3.LUT P0, PT, PT, PT, PT, 0x80, 0x0 ;  /* 0x000000000000781c */ /* 0x000fc80003f0f070 */
[----:B------:R-:W-:Y:S01]  /*e930*/  UIADD3 UR9, UR9, 0x28830, URZ ;  /* 0x0002883009097890 */ /* 0x000fe2000fffe03f */
[----:B------:R-:W-:-:S05]  /*e940*/  P2R R0, PR, RZ, 0x1 ;  /* 0x00000001ff007803 */ /* 0x000fca0000000000 */
[----:B------:R0:W-:Y:S01]  /*e950*/  STL [R1+0x20], R0 ;  /* 0x0000200001007387 */ /* 0x0001e20000100800 */
[----:B------:R-:W-:Y:S02]  /*e960*/  UIADD3 UR8, UR6, 0x18400, URZ ;  /* 0x0001840006087890 */ /* 0x000fe4000fffe03f */
[----:B------:R-:W-:-:S03]  /*e970*/  UIADD3 UR14, UR6, 0x1c400, URZ ;  /* 0x0001c400060e7890 */ /* 0x000fc6000fffe03f */
[----:B------:R-:W-:Y:S01]  /*e980*/  UMOV UR6, 0x0 ;  /* 0x0000000000067882 */ /* 0x000fe20000000000 */
[----:B---3--:R-:W-:Y:S02]  /*e990*/  R2UR UR11, R3 ;  /* 0x00000000030b72ca */ /* 0x008fe400000e0000 */
[----:B----4-:R-:W-:-:S13]  /*e9a0*/  R2UR UR5, R2 ;  /* 0x00000000020572ca */ /* 0x010fda00000e0000 */
[----:B------:R-:W-:Y:S02]  /*e9b0*/  ULEA UR11, UR11, UR5, 0x7 ;  /* 0x000000050b0b7291 */ /* 0x000fe4000f8e383f */
[----:B------:R-:W-:-:S09]  /*e9c0*/  UIADD3.X UR5, URZ, UR39, URZ, UP0, !UPT ;  /* 0x000000273f057290 */ /* 0x000fd200087fe43f */
[----:B------:R1:W-:Y:S02]  /*e9d0*/  UTMALDG.4D [UR8], [UR4], desc[UR6] ;  /* 0x00000608040075b4 */ /* 0x0003e40008019000 */
[----:B-1----:R-:W-:Y:S01]  /*e9e0*/  UMOV UR8, UR14 ;  /* 0x0000000e00087c82 */ /* 0x002fe20008000000 */
[----:B------:R-:W-:Y:S02]  /*e9f0*/  UMOV UR10, UR15 ;  /* 0x0000000f000a7c82 */ /* 0x000fe40008000000 */
[----:B------:R0:W-:Y:S02]  /*ea00*/  UTMALDG.4D [UR8], [UR4], desc[UR6] ;  /* 0x00000608040075b4 */ /* 0x0001e40008019000 */
[----:B0-----:R-:W-:Y:S01]  /*ea10*/  NOP ;  /* 0x0000000000007918 */ /* 0x001fe20000000000 */
.L_x_8622:
        /* <DEDUP_REMOVED lines=40> */
.L_x_8628:
[----:B------:R-:W-:Y:S05]  /*eca0*/  BSYNC B6 ;  /* 0x0000000000067941 */ /* 0x000fea0003800000 */
.L_x_8627:
[----:B0-----:R-:W3:Y:S01]  /*ecb0*/  LDL.LU R0, [R1+0x44] ;  /* 0x0000440001007983 */ /* 0x001ee20000300800 */
[----:B------:R-:W-:Y:S01]  /*ecc0*/  ULDC.64 UR4, c[0x0][0x2d8] ;  /* 0x0000b60000047ab9 */ /* 0x000fe20000000a00 */
[----:B------:R-:W0:Y:S01]  /*ecd0*/  LDC R7, c[0x0][0x448] ;  /* 0x00011200ff077b82 */ /* 0x000e220000000800 */
[----:B------:R-:W-:Y:S01]  /*ece0*/  ULDC.64 UR6, c[0x0][0x280] ;  /* 0x0000a00000067ab9 */ /* 0x000fe20000000a00 */
[----:B------:R-:W4:Y:S04]  /*ecf0*/  LDL.LU R5, [R1+0x38] ;  /* 0x0000380001057983 */ /* 0x000f280000300800 */
[----:B------:R-:W4:Y:S04]  /*ed00*/  LDL.LU.64 R2, [R1+0x50] ;  /* 0x0000500001027983 */ /* 0x000f280000300a00 */
[----:B------:R-:W2:Y:S04]  /*ed10*/  LDL.LU R4, [R1+0x2c] ;  /* 0x00002c0001047983 */ /* 0x000ea80000300800 */
[----:B------:R-:W2:Y:S01]  /*ed20*/  LDL R8, [R1+0x4] ;  /* 0x0000040001087983 */ /* 0x000ea20000100800 */
[----:B------:R-:W1:Y:S01]  /*ed30*/  S2R R9, SR_TID.X ;  /* 0x0000000000097919 */ /* 0x000e620000002100 */
[----:B0-----:R-:W-:-:S13]  /*ed40*/  ISETP.NE.AND P0, PT, R7, 0x1, PT ;  /* 0x000000010700780c */ /* 0x001fda0003f05270 */
[----:B------:R-:W0:Y:S01]  /*ed50*/  @P0 LDC R6, c[0x0][0x450] ;  /* 0x00011400ff060b82 */ /* 0x000e220000000800 */
[----:B-1----:R-:W-:-:S05]  /*ed60*/  IMAD.SHL.U32 R9, R9, 0x8, RZ ;  /* 0x0000000809097824 */ /* 0x002fca00078e00ff */
        /* <DEDUP_REMOVED lines=8> */
[----:B--2---:R-:W-:-:S04]  /*edf0*/  IMAD.WIDE.U32 R2, R4, UR4, R2 ;  /* 0x0000000404027c25 */ /* 0x004fc8000f8e0002 */
[----:B------:R-:W-:Y:S01]  /*ee00*/  IMAD R0, R4, UR5, R0 ;  /* 0x0000000504007c24 */ /* 0x000fe2000f8e0200 */
[----:B------:R-:W-:Y:S01]  /*ee10*/  ULDC.64 UR4, c[0x0][0x2d0] ;  /* 0x0000b40000047ab9 */ /* 0x000fe20000000a00 */
[----:B------:R-:W2:Y:S02]  /*ee20*/  S2R R4, SR_TID.X ;  /* 0x0000000000047919 */ /* 0x000ea40000002100 */
[----:B------:R-:W-:Y:S01]  /*ee30*/  IMAD.IADD R3, R3, 0x1, R0 ;  /* 0x0000000103037824 */ /* 0x000fe200078e0200 */
[----:B-1----:R-:W-:-:S04]  /*ee40*/  LOP3.LUT R5, R5, 0x7f, RZ, 0xc0, !PT ;  /* 0x0000007f05057812 */ /* 0x002fc800078ec0ff */
[----:B------:R-:W-:Y:S01]  /*ee50*/  SHF.R.U32.HI R5, RZ, 0x3, R5 ;  /* 0x00000003ff057819 */ /* 0x000fe20000011605 */
[----:B--2---:R-:W-:-:S05]  /*ee60*/  IMAD.SHL.U32 R4, R4, 0x10, RZ ;  /* 0x0000001004047824 */ /* 0x004fca00078e00ff */
        /* <DEDUP_REMOVED lines=23> */
[----:B------:R-:W-:Y:S02]  /*efe0*/  IMAD.IADD R0, R3, 0x1, R0 ;  /* 0x0000000103007824 */ /* 0x000fe400078e0200 */
[----:B0-----:R-:W-:-:S05]  /*eff0*/  IMAD.SHL.U32 R10, R5, 0x8, RZ ;  /* 0x00000008050a7824 */ /* 0x001fca00078e00ff */
[----:B------:R-:W-:-:S04]  /*f000*/  LOP3.LUT R10, R10, 0x38, RZ, 0xc0, !PT ;  /* 0x000000380a0a7812 */ /* 0x000fc800078ec0ff */
[----:B------:R-:W-:Y:S01]  /*f010*/  ISETP.GE.AND P0, PT, R10, UR4, PT ;  /* 0x000000040a007c0c */ /* 0x000fe2000bf06270 */
[----:B------:R-:W-:Y:S01]  /*f020*/  UMOV UR4, 0xffffffff ;  /* 0xffffffff00047882 */ /* 0x000fe20000000000 */
[----:B------:R-:W-:Y:S02]  /*f030*/  LEA.HI.X R3, R2, UR7, R0, 0x1, P2 ;  /* 0x0000000702037c11 */ /* 0x000fe400090f0c00 */
[----:B-1----:R-:W-:Y:S09]  /*f040*/  BRA.DIV UR4, `(.L_x_8629) ;  /* 0x0000004604387947 */ /* 0x002ff2000b800000 */
[----:B------:R-:W0:Y:S01]  /*f050*/  S2R R6, SR_TID.X ;  /* 0x0000000000067919 */ /* 0x000e220000002100 */
[----:B------:R-:W2:Y:S01]  /*f060*/  LDL.LU R8, [R1+0x4] ;  /* 0x0000040001087983 */ /* 0x000ea20000300800 */
[----:B0-----:R-:W-:-:S04]  /*f070*/  LOP3.LUT R6, R6, 0x7f, RZ, 0xc0, !PT ;  /* 0x0000007f06067812 */ /* 0x001fc800078ec0ff */
[----:B------:R-:W-:Y:S02]  /*f080*/  SHF.R.U32.HI R11, RZ, 0x3, R6 ;  /* 0x00000003ff0b7819 */ /* 0x000fe40000011606 */
[----:B------:R-:W3:Y:S03]  /*f090*/  LDL.LU R6, [R1+0x40] ;  /* 0x0000400001067983 */ /* 0x000ee60000300800 */
[----:B--2---:R-:W-:-:S04]  /*f0a0*/  IMAD R2, R8, 0x80, R11 ;  /* 0x0000008008027824 */ /* 0x004fc800078e020b */
        /* <DEDUP_REMOVED lines=74> */
.L_x_8745:
        /* <DEDUP_REMOVED lines=11> */
.L_x_8631:
[----:B------:R-:W-:Y:S05]  /*f600*/  BSYNC B0 ;  /* 0x0000000000007941 */ /* 0x000fea0003800000 */
.L_x_8630:
[----:B------:R-:W-:Y:S01]  /*f610*/  NOP ;  /* 0x0000000000007918 */ /* 0x000fe20000000000 */
[----:B------:R-:W-:Y:S01]  /*f620*/  PLOP3.LUT P0, PT, PT, PT, PT, 0x80, 0x0 ;  /* 0x000000000000781c */ /* 0x000fe20003f0f070 */
[----:B0-----:R-:W-:-:S12]  /*f630*/  VIADD R6, R18, 0x28800 ;  /* 0x0002880012067836 */ /* 0x001fd80000000000 */
.L_x_8632:
        /* <DEDUP_REMOVED lines=18> */
.L_x_8746:
[----:B------:R-:W-:Y:S05]  /*f760*/  BSYNC B0 ;  /* 0x0000000000007941 */ /* 0x000fea0003800000 */
.L_x_8633:
        /* <DEDUP_REMOVED lines=54> */
.L_x_8641:
[----:B------:R-:W-:Y:S01]  /*fad0*/  IMAD R3, R8, 0x8, R18 ;  /* 0x0000000808037824 */ /* 0x000fe200078e0212 */
[----:B------:R-:W-:Y:S01]  /*fae0*/  SHF.L.U32 R2, R11, 0x1f, RZ ;  /* 0x0000001f0b027819 */ /* 0x000fe200000006ff */
[----:B------:R-:W-:Y:S03]  /*faf0*/  BSSY B3, `(.L_x_8642) ;  /* 0x0000003000037945 */ /* 0x000fe60003800000 */
[----:B------:R-:W1:Y:S02]  /*fb00*/  SYNCS.PHASECHK.TRANS64.TRYWAIT P0, [R3+URZ+0x28840], R2 ;  /* 0x02884002030075a7 */ /* 0x000e64000800017f */
[----:B-1----:R-:W-:Y:S05]  /*fb10*/  @!P0 BRA `(.L_x_8643) ;  /* 0x0000004400508947 */ /* 0x002fea0003800000 */
.L_x_8747:
[----:B------:R-:W-:Y:S05]  /*fb20*/  BSYNC B3 ;  /* 0x0000000000037941 */ /* 0x000fea0003800000 */
.L_x_8642:
        /* <DEDUP_REMOVED lines=12> */
.L_x_8645:
[----:B------:R-:W-:Y:S05]  /*fbf0*/  BSYNC B3 ;  /* 0x0000000000037941 */ /* 0x000fea0003800000 */
.L_x_8644:
        /* <DEDUP_REMOVED lines=12> */
.L_x_8646:
        /* <DEDUP_REMOVED lines=16> */
.L_x_8647:
        /* <DEDUP_REMOVED lines=16> */
.L_x_8748:
[----:B------:R-:W-:Y:S05]  /*fec0*/  BSYNC B3 ;  /* 0x0000000000037941 */ /* 0x000fea0003800000 */
.L_x_8648:
        /* <DEDUP_REMOVED lines=12> */
.L_x_8651:
[----:B------:R-:W-:Y:S05]  /*ff90*/  BSYNC B3 ;  /* 0x0000000000037941 */ /* 0x000fea0003800000 */
.L_x_8650:
        /* <DEDUP_REMOVED lines=13> */
.L_x_8652:
        /* <DEDUP_REMOVED lines=15> */
.L_x_8653:
        /* <DEDUP_REMOVED lines=12> */
.L_x_8640:
[----:B------:R-:W-:Y:S05]  /*10220*/  BSYNC B1 ;  /* 0x0000000000017941 */ /* 0x000fea0003800000 */
.L_x_8639:
[----:B0-----:R-:W2:Y:S01]  /*10230*/  LDL.LU R0, [R1+0x34] ;  /* 0x0000340001007983 */ /* 0x001ea20000300800 */
[----:B------:R-:W-:-:S03]  /*10240*/  IMAD.MOV.U32 R19, RZ, RZ, R8 ;  /* 0x000000ffff137224 */ /* 0x000fc600078e0008 */
[----:B------:R0:W-:Y:S02]  /*10250*/  STL [R1+0x14], R11 ;  /* 0x0000140b01007387 */ /* 0x0001e40000100800 */
[----:B0-2---:R-:W-:-:S07]  /*10260*/  VIADD R0, R0, 0xfffffffd ;  /* 0xfffffffd00007836 */ /* 0x005fce0000000000 */
.L_x_8638:
[----:B------:R-:W-:Y:S05]  /*10270*/  BSYNC B2 ;  /* 0x0000000000027941 */ /* 0x000fea0003800000 */
.L_x_8637:
[----:B------:R-:W-:Y:S01]  /*10280*/  VIADD R10, R10, 0xfffffffe ;  /* 0xfffffffe0a0a7836 */ /* 0x000fe20000000000 */
[----:B------:R-:W-:-:S04]  /*10290*/  LOP3.LUT R7, RZ, R7, RZ, 0x33, !PT ;  /* 0x00000007ff077212 */ /* 0x000fc800078e33ff */
[----:B------:R-:W-:-:S13]  /*102a0*/  ISETP.NE.AND P0, PT, R10, R7, PT ;  /* 0x000000070a00720c */ /* 0x000fda0003f05270 */
[----:B------:R-:W-:Y:S05]  /*102b0*/  @!P0 BRA `(.L_x_8636) ;  /* 0x0000001000cc8947 */ /* 0x000fea0003800000 */
[----:B------:R-:W-:-:S07]  /*102c0*/  IMAD.MOV.U32 R9, RZ, RZ, R17 ;  /* 0x000000ffff097224 */ /* 0x000fce00078e0011 */
.L_x_8684:
        /* <DEDUP_REMOVED lines=35> */
.L_x_8656:
[----:B------:R-:W-:Y:S01]  /*10500*/  IMAD R3, R4, 0x8, R18 ;  /* 0x0000000804037824 */ /* 0x000fe200078e0212 */
[----:B------:R-:W-:Y:S01]  /*10510*/  SHF.L.U32 R2, R5, 0x1f, RZ ;  /* 0x0000001f05027819 */ /* 0x000fe200000006ff */
[----:B------:R-:W-:Y:S03]  /*10520*/  BSSY B2, `(.L_x_8657) ;  /* 0x0000003000027945 */ /* 0x000fe60003800000 */
[----:B------:R-:W1:Y:S02]  /*10530*/  SYNCS.PHASECHK.TRANS64.TRYWAIT P0, [R3+URZ+0x28840], R2 ;  /* 0x02884002030075a7 */ /* 0x000e64000800017f */
[----:B-1----:R-:W-:Y:S05]  /*10540*/  @!P0 BRA `(.L_x_8658) ;  /* 0x0000003800ec8947 */ /* 0x002fea0003800000 */
.L_x_8749:
[----:B------:R-:W-:Y:S05]  /*10550*/  BSYNC B2 ;  /* 0x0000000000027941 */ /* 0x000fea0003800000 */
.L_x_8657:
        /* <DEDUP_REMOVED lines=12> */
.L_x_8660:
[----:B------:R-:W-:Y:S05]  /*10620*/  BSYNC B2 ;  /* 0x0000000000027941 */ /* 0x000fea0003800000 */
.L_x_8659:
        /* <DEDUP_REMOVED lines=12> */
.L_x_8661:
        /* <DEDUP_REMOVED lines=16> */
.L_x_8662:
        /* <DEDUP_REMOVED lines=16> */
.L_x_8750:
[----:B------:R-:W-:Y:S05]  /*108f0*/  BSYNC B2 ;  /* 0x0000000000027941 */ /* 0x000fea0003800000 */
.L_x_8663:
        /* <DEDUP_REMOVED lines=11> */
.L_x_8666:
[----:B------:R-:W-:Y:S05]  /*109b0*/  BSYNC B2 ;  /* 0x0000000000027941 */ /* 0x000fea0003800000 */
.L_x_8665:
        /* <DEDUP_REMOVED lines=12> */
.L_x_8667:
        /* <DEDUP_REMOVED lines=15> */
.L_x_8668:
        /* <DEDUP_REMOVED lines=12> */
.L_x_8655:
[----:B------:R-:W-:Y:S05]  /*10c30*/  BSYNC B1 ;  /* 0x0000000000017941 */ /* 0x000fea0003800000 */
.L_x_8654:
        /* <DEDUP_REMOVED lines=35> */
.L_x_8671:
[----:B------:R-:W-:Y:S01]  /*10e70*/  IMAD R2, R19, 0x8, R18 ;  /* 0x0000000813027824 */ /* 0x000fe200078e0212 */
[----:B------:R-:W-:Y:S01]  /*10e80*/  SHF.L.U32 R3, R12, 0x1f, RZ ;  /* 0x0000001f0c037819 */ /* 0x000fe200000006ff */
[----:B------:R-:W-:Y:S03]  /*10e90*/  BSSY B2, `(.L_x_8672) ;  /* 0x0000003000027945 */ /* 0x000fe60003800000 */
[----:B------:R-:W2:Y:S02]  /*10ea0*/  SYNCS.PHASECHK.TRANS64.TRYWAIT P0, [R2+URZ+0x28840], R3 ;  /* 0x02884003020075a7 */ /* 0x000ea4000800017f */
[----:B--2---:R-:W-:Y:S05]  /*10eb0*/  @!P0 BRA `(.L_x_8673) ;  /* 0x0000003000b88947 */ /* 0x004fea0003800000 */
.L_x_8751:
[----:B------:R-:W-:Y:S05]  /*10ec0*/  BSYNC B2 ;  /* 0x0000000000027941 */ /* 0x000fea0003800000 */
.L_x_8672:
        /* <DEDUP_REMOVED lines=12> */
.L_x_8675:
[----:B------:R-:W-:Y:S05]  /*10f90*/  BSYNC B2 ;  /* 0x0000000000027941 */ /* 0x000fea0003800000 */
.L_x_8674:
        /* <DEDUP_REMOVED lines=13> */
.L_x_8676:
        /* <DEDUP_REMOVED lines=16> */
.L_x_8677:
        /* <DEDUP_REMOVED lines=15> */
.L_x_8752:
[----:B------:R-:W-:Y:S05]  /*11260*/  BSYNC B2 ;  /* 0x0000000000027941 */ /* 0x000fea0003800000 */
.L_x_8678:
        /* <DEDUP_REMOVED lines=11> */
.L_x_8681:
[----:B------:R-:W-:Y:S05]  /*11320*/  BSYNC B2 ;  /* 0x0000000000027941 */ /* 0x000fea0003800000 */
.L_x_8680:
        /* <DEDUP_REMOVED lines=12> */
.L_x_8682:
        /* <DEDUP_REMOVED lines=15> */
.L_x_8683:
        /* <DEDUP_REMOVED lines=12> */
.L_x_8670:
[----:B------:R-:W-:Y:S05]  /*115a0*/  BSYNC B1 ;  /* 0x0000000000017941 */ /* 0x000fea0003800000 */
.L_x_8669:
[----:B------:R-:W2:Y:S01]  /*115b0*/  LDL R2, [R1+0x24] ;  /* 0x0000240001027983 */ /* 0x000ea20000100800 */
[----:B------:R-:W-:Y:S01]  /*115c0*/  VIADD R0, R0, 0xfffffffe ;  /* 0xfffffffe00007836 */ /* 0x000fe20000000000 */
[----:B--2---:R-:W-:-:S13]  /*115d0*/  ISETP.GT.AND P0, PT, R7, R2, PT ;  /* 0x000000020700720c */ /* 0x004fda0003f04270 */
[----:B------:R-:W-:Y:S05]  /*115e0*/  @P0 BRA `(.L_x_8684) ;  /* 0xffffffec00380947 */ /* 0x000fea000383ffff */
.L_x_8636:
[----:B------:R-:W-:Y:S05]  /*115f0*/  BSYNC B0 ;  /* 0x0000000000007941 */ /* 0x000fea0003800000 */
.L_x_8635:
        /* <DEDUP_REMOVED lines=8> */
[----:B------:R-:W2:Y:S08]  /*11680*/  FLO.U32 R0, UR4 ;  /* 0x0000000400007d00 */ /* 0x000eb000080e0000 */
        /* <DEDUP_REMOVED lines=9> */
.L_x_8686:
[----:B------:R-:W-:Y:S05]  /*11720*/  BSYNC B0 ;  /* 0x0000000000007941 */ /* 0x000fea0003800000 */
.L_x_8685:
        /* <DEDUP_REMOVED lines=11> */
.L_x_8753:
[----:B------:R-:W-:Y:S05]  /*117e0*/  BSYNC B1 ;  /* 0x0000000000017941 */ /* 0x000fea0003800000 */
.L_x_8689:
        /* <DEDUP_REMOVED lines=9> */
.L_x_8692:
[----:B------:R-:W-:Y:S05]  /*11880*/  BSYNC B1 ;  /* 0x0000000000017941 */ /* 0x000fea0003800000 */
.L_x_8691:
        /* <DEDUP_REMOVED lines=12> */
.L_x_8693:
        /* <DEDUP_REMOVED lines=15> */
.L_x_8694:
        /* <DEDUP_REMOVED lines=10> */
.L_x_8688:
[----:B------:R-:W-:Y:S05]  /*11ae0*/  BSYNC B0 ;  /* 0x0000000000007941 */ /* 0x000fea0003800000 */
.L_x_8687:
[----:B------:R-:W2:Y:S01]  /*11af0*/  LDL.LU R4, [R1+0x14] ;  /* 0x0000140001047983 */ /* 0x000ea20000300800 */
[----:B------:R-:W-:-:S05]  /*11b00*/  VIADD R19, R19, 0x1 ;  /* 0x0000000113137836 */ /* 0x000fca0000000000 */
[----:B------:R-:W-:-:S04]  /*11b10*/  ISETP.NE.AND P0, PT, R19, 0x2, PT ;  /* 0x000000021300780c */ /* 0x000fc80003f05270 */
[----:B------:R-:W-:Y:S02]  /*11b20*/  SEL R0, RZ, 0x1, P0 ;  /* 0x00000001ff007807 */ /* 0x000fe40000000000 */
[----:B------:R-:W-:Y:S02]  /*11b30*/  SEL R19, R19, RZ, P0 ;  /* 0x000000ff13137207 */ /* 0x000fe40000000000 */
[----:B--2---:R-:W-:-:S05]  /*11b40*/  LOP3.LUT R4, R4, R0, RZ, 0x3c, !PT ;  /* 0x0000000004047212 */ /* 0x004fca00078e3cff */
[----:B------:R2:W-:Y:S02]  /*11b50*/  STL [R1+0x14], R4 ;  /* 0x0000140401007387 */ /* 0x0005e40000100800 */
.L_x_8615:
[----:B------:R-:W-:Y:S05]  /*11b60*/  BSYNC B7 ;  /* 0x0000000000077941 */ /* 0x000fea0003800000 */
.L_x_8613:
        /* <DEDUP_REMOVED lines=9> */
[----:B0123--:R-:W0:Y:S04]  /*11c00*/  LDS.128 R4, [R18+0x288d0] ;  /* 0x0288d00012047984 */ /* 0x00fe280000000c00 */
[----:B0-----:R0:W-:Y:S04]  /*11c10*/  STL.64 [R1], R4 ;  /* 0x0000000401007387 */ /* 0x0011e80000100a00 */
[----:B------:R0:W-:Y:S01]  /*11c20*/  STL.64 [R1+0x8], R6 ;  /* 0x0000080601007387 */ /* 0x0001e20000100a00 */
[----:B------:R-:W-:Y:S06]  /*11c30*/  BAR.ARV 0x4, 0x180 ;  /* 0x0106000000007b1d */ /* 0x000fec0000002000 */
[----:B------:R-:W-:Y:S05]  /*11c40*/  BRA `(.L_x_8696) ;  /* 0x00000010002c7947 */ /* 0x000fea0003800000 */
.L_x_8695:
[----:B------:R-:W4:Y:S01]  /*11c50*/  S2R R0, SR_TID.X ;  /* 0x0000000000007919 */ /* 0x000f220000002100 */
[----:B------:R-:W-:Y:S01]  /*11c60*/  UMOV UR4, 0xffffffff ;  /* 0xffffffff00047882 */ /* 0x000fe20000000000 */
[----:B----4-:R-:W-:-:S04]  /*11c70*/  LOP3.LUT R16, R0, 0x1f, RZ, 0xc0, !PT ;  /* 0x0000001f00107812 */ /* 0x010fc800078ec0ff */
[----:B------:R-:W-:Y:S01]  /*11c80*/  ISETP.NE.AND P0, PT, R16, 0x1f, PT ;  /* 0x0000001f1000780c */ /* 0x000fe20003f05270 */
[----:B------:R-:W-:-:S12]  /*11c90*/  BRA.DIV UR4, `(.L_x_8697) ;  /* 0x00000026047c7947 */ /* 0x000fd8000b800000 */
[----:B------:R-:W2:Y:S01]  /*11ca0*/  LDL.LU R3, [R1] ;  /* 0x0000000001037983 */ /* 0x000ea20000300800 */
[----:B------:R-:W-:-:S03]  /*11cb0*/  ULDC UR4, c[0x0][0xc3c] ;  /* 0x00030f0000047ab9 */ /* 0x000fc60000000800 */
[----:B01----:R-:W4:Y:S01]  /*11cc0*/  LDL R8, [R1+0xc] ;  /* 0x00000c0001087983 */ /* 0x003f220000100800 */
[----:B--2---:R-:W-:Y:S02]  /*11cd0*/  IMAD.MOV.U32 R10, RZ, RZ, R3 ;  /* 0x000000ffff0a7224 */ /* 0x004fe400078e0003 */
[----:B----4-:R-:W-:-:S05]  /*11ce0*/  IMAD.IADD R0, R8, 0x1, R16 ;  /* 0x0000000108007824 */ /* 0x010fca00078e0210 */
[----:B------:R-:W-:-:S13]  /*11cf0*/  ISETP.GE.OR P1, PT, R0, UR4, !P0 ;  /* 0x0000000400007c0c */ /* 0x000fda000c726670 */
[----:B------:R-:W0:Y:S08]  /*11d00*/  @!P1 LDC.64 R2, c[0x0][0xc80] ;  /* 0x00032000ff029b82 */ /* 0x000e300000000a00 */
[----:B---3--:R-:W1:Y:S01]  /*11d10*/  @!P1 LDC.64 R6, c[0x0][0xc78] ;  /* 0x00031e00ff069b82 */ /* 0x008e620000000a00 */
[----:B0-----:R-:W-:-:S05]  /*11d20*/  @!P1 IMAD.WIDE R2, R0, 0x4, R2 ;  /* 0x0000000400029825 */ /* 0x001fca00078e0202 */
[----:B------:R1:W2:Y:S02]  /*11d30*/  @!P1 LDG.E R5, desc[UR50][R2.64] ;  /* 0x0000003202059981 */ /* 0x0002a4000c1e1900 */
[----:B-1----:R-:W-:-:S05]  /*11d40*/  @!P1 IMAD.WIDE R2, R0, 0x4, R6 ;  /* 0x0000000400029825 */ /* 0x002fca00078e0206 */
        /* <DEDUP_REMOVED lines=9> */
[----:B---3--:R-:W-:Y:S01]  /*11de0*/  @!P1 IMAD.MOV.U32 R7, RZ, RZ, R8 ;  /* 0x000000ffff079224 */ /* 0x008fe200078e0008 */
        /* <DEDUP_REMOVED lines=19> */
.L_x_8763:
[----:B------:R-:W-:Y:S02]  /*11f20*/  ULDC UR4, c[0x0][0xc38] ;  /* 0x00030e0000047ab9 */ /* 0x000fe40000000800 */
[----:B------:R-:W-:-:S04]  /*11f30*/  IMAD.U32 R8, RZ, RZ, UR4 ;  /* 0x00000004ff087e24 */ /* 0x000fc8000f8e00ff */
[----:B-1----:R-:W-:-:S04]  /*11f40*/  IMAD R9, R9, R8, RZ ;  /* 0x0000000809097224 */ /* 0x002fc800078e02ff */
[----:B------:R-:W-:-:S05]  /*11f50*/  IMAD.IADD R0, R0, 0x1, R9 ;  /* 0x0000000100007824 */ /* 0x000fca00078e0209 */
[----:B------:R-:W-:-:S13]  /*11f60*/  ISETP.GT.AND P6, PT, R0, R4, PT ;  /* 0x000000040000720c */ /* 0x000fda0003fc4270 */
[----:B------:R-:W-:Y:S05]  /*11f70*/  @P6 BRA `(.L_x_8698) ;  /* 0x0000000000ac6947 */ /* 0x000fea0003800000 */
.L_x_8701:
        /* <DEDUP_REMOVED lines=37> */
.L_x_8771:
[----:B------:R-:W-:Y:S02]  /*121d0*/  ULDC UR4, c[0x0][0xc38] ;  /* 0x00030e0000047ab9 */ /* 0x000fe40000000800 */
[----:B------:R-:W-:-:S04]  /*121e0*/  IMAD.U32 R8, RZ, RZ, UR4 ;  /* 0x00000004ff087e24 */ /* 0x000fc8000f8e00ff */
[----:B-1----:R-:W-:-:S04]  /*121f0*/  IMAD R9, R9, R8, RZ ;  /* 0x0000000809097224 */ /* 0x002fc800078e02ff */
[----:B------:R-:W-:-:S05]  /*12200*/  IMAD.IADD R0, R9, 0x1, R0 ;  /* 0x0000000109007824 */ /* 0x000fca00078e0200 */
[----:B------:R-:W-:-:S13]  /*12210*/  ISETP.GT.AND P6, PT, R0, R4, PT ;  /* 0x000000040000720c */ /* 0x000fda0003fc4270 */
[----:B------:R-:W-:Y:S05]  /*12220*/  @!P6 BRA `(.L_x_8701) ;  /* 0xfffffffc0054e947 */ /* 0x000fea000383ffff */
.L_x_8698:
        /* <DEDUP_REMOVED lines=12> */
.L_x_8776:
[----:B------:R-:W-:-:S13]  /*122f0*/  ISETP.NE.AND P0, PT, R3, RZ, PT ;  /* 0x000000ff0300720c */ /* 0x000fda0003f05270 */
[----:B------:R-:W-:Y:S05]  /*12300*/  @!P0 BRA `(.L_x_8703) ;  /* 0x0000000000108947 */ /* 0x000fea0003800000 */
[----:B------:R-:W-:Y:S01]  /*12310*/  UMOV UR4, 0xffffffff ;  /* 0xffffffff00047882 */ /* 0x000fe20000000000 */
[----:B---3--:R-:W-:Y:S02]  /*12320*/  VIADD R10, R10, 0xffffffff ;  /* 0xffffffff0a0a7836 */ /* 0x008fe40000000000 */
[----:B------:R-:W-:Y:S05]  /*12330*/  BRA.DIV UR4, `(.L_x_8704) ;  /* 0x0000002a04487947 */ /* 0x000fea000b800000 */
[----:B------:R1:W2:Y:S02]  /*12340*/  SHFL.IDX PT, R5, R2, R10, 0x1f ;  /* 0x00001f0a02057589 */ /* 0x0002a400000e0000 */
.L_x_8703:
[----:B--2---:R-:W-:Y:S01]  /*12350*/  IMAD R3, R5, R8, R9 ;  /* 0x0000000805037224 */ /* 0x004fe200078e0209 */
[----:B------:R-:W-:-:S03]  /*12360*/  ISETP.NE.AND P0, PT, R7, 0x1, PT ;  /* 0x000000010700780c */ /* 0x000fc60003f05270 */
[----:B------:R-:W-:Y:S01]  /*12370*/  IMAD.IADD R4, R4, 0x1, -R3 ;  /* 0x0000000104047824 */ /* 0x000fe200078e0a03 */
[----:B------:R2:W-:Y:S09]  /*12380*/  STL [R1], R3 ;  /* 0x0000000301007387 */ /* 0x0005f20000100800 */
[----:B------:R-:W-:Y:S05]  /*12390*/  @!P0 BRA `(.L_x_8705) ;  /* 0x0000000000e48947 */ /* 0x000fea0003800000 */
[----:B------:R-:W-:-:S04]  /*123a0*/  IABS R5, R0 ;  /* 0x0000000000057213 */ /* 0x000fc80000000000 */
[----:B0--3--:R-:W0:Y:S08]  /*123b0*/  I2F.RP R6, R5 ;  /* 0x0000000500067306 */ /* 0x009e300000209400 */
[----:B0-----:R-:W0:Y:S02]  /*123c0*/  MUFU.RCP R6, R6 ;  /* 0x0000000600067308 */ /* 0x001e240000001000 */
[----:B0-----:R-:W-:-:S06]  /*123d0*/  VIADD R9, R6, 0xffffffe ;  /* 0x0ffffffe06097836 */ /* 0x001fcc0000000000 */
[----:B--2---:R-:W1:Y:S02]  /*123e0*/  F2I.FTZ.U32.TRUNC.NTZ R3, R9 ;  /* 0x0000000900037305 */ /* 0x004e64000021f000 */
        /* <DEDUP_REMOVED lines=52> */
.L_x_8705:
[----:B------:R-:W4:Y:S01]  /*12730*/  LDL R5, [R1+0xc] ;  /* 0x00000c0001057983 */ /* 0x000f220000100800 */
[----:B012---:R-:W4:Y:S02]  /*12740*/  LDC.64 R2, c[0x0][0xc90] ;  /* 0x00032400ff027b82 */ /* 0x007f240000000a00 */
[----:B----4-:R-:W-:-:S05]  /*12750*/  IMAD.WIDE R2, R5, 0x4, R2 ;  /* 0x0000000405027825 */ /* 0x010fca00078e0202 */
        /* <DEDUP_REMOVED lines=60> */
.L_x_8706:
[----:B-1----:R-:W-:-:S05]  /*12b20*/  LOP3.LUT R3, RZ, R4, RZ, 0x33, !PT ;  /* 0x00000004ff037212 */ /* 0x002fca00078e33ff */
[----:B------:R-:W-:-:S05]  /*12b30*/  IMAD.IADD R0, R0, 0x1, R3 ;  /* 0x0000000100007824 */ /* 0x000fca00078e0203 */
[----:B------:R1:W-:Y:S01]  /*12b40*/  STL [R1+0x4], R0 ;  /* 0x0000040001007387 */ /* 0x0003e20000100800 */
[----:B------:R-:W-:Y:S05]  /*12b50*/  BRA `(.L_x_8707) ;  /* 0x0000000000287947 */ /* 0x000fea0003800000 */
.L_x_8699:
        /* <DEDUP_REMOVED lines=10> */
.L_x_8707:
[----:B--2---:R-:W2:Y:S04]  /*12c00*/  LDL R3, [R1+0x8] ;  /* 0x0000080001037983 */ /* 0x004ea80000100800 */
[----:B0-----:R-:W3:Y:S04]  /*12c10*/  LDL R2, [R1+0xc] ;  /* 0x00000c0001027983 */ /* 0x001ee80000100800 */
[----:B------:R-:W4:Y:S04]  /*12c20*/  LDL R4, [R1] ;  /* 0x0000000001047983 */ /* 0x000f280000100800 */
[----:B------:R-:W4:Y:S01]  /*12c30*/  LDL R5, [R1+0x4] ;  /* 0x0000040001057983 */ /* 0x000f220000100800 */
[----:B------:R-:W-:Y:S05]  /*12c40*/  WARPSYNC.ALL ;  /* 0x0000000000007948 */ /* 0x000fea0003800000 */
[----:B-1----:R-:W0:Y:S02]  /*12c50*/  S2R R0, SR_TID.X ;  /* 0x0000000000007919 */ /* 0x002e240000002100 */
        /* <DEDUP_REMOVED lines=10> */
.L_x_8696:
[----:B------:R-:W2:Y:S01]  /*12d00*/  LDL R0, [R1+0xc] ;  /* 0x00000c0001007983 */ /* 0x000ea20000100800 */
[----:B------:R-:W-:Y:S02]  /*12d10*/  ULDC UR4, c[0x0][0xc3c] ;  /* 0x00030f0000047ab9 */ /* 0x000fe40000000800 */
[----:B--2---:R-:W-:-:S13]  /*12d20*/  ISETP.GE.AND P0, PT, R0, UR4, PT ;  /* 0x0000000400007c0c */ /* 0x004fda000bf06270 */
[----:B------:R-:W-:Y:S05]  /*12d30*/  @!P0 BRA `(.L_x_8708) ;  /* 0xffffffa8002c8947 */ /* 0x000fea000383ffff */
[----:B------:R-:W-:Y:S05]  /*12d40*/  BSYNC B8 ;  /* 0x0000000000087941 */ /* 0x000fea0003800000 */
.L_x_8607:
        /* <DEDUP_REMOVED lines=12> */
.L_x_8779:
[----:B------:R-:W-:Y:S05]  /*12e10*/  BSYNC B0 ;  /* 0x0000000000007941 */ /* 0x000fea0003800000 */
.L_x_8709:
[----:B------:R-:W-:-:S03]  /*12e20*/  UMOV UR4, 0xffffffff ;  /* 0xffffffff00047882 */ /* 0x000fc60000000000 */
[----:B------:R-:W-:Y:S05]  /*12e30*/  BRA.DIV UR4, `(.L_x_8711) ;  /* 0x0000001e04c87947 */ /* 0x000fea000b800000 */
[----:B------:R-:W1:Y:S02]  /*12e40*/  S2R R2, SR_TID.X ;  /* 0x0000000000027919 */ /* 0x000e640000002100 */
[----:B-1----:R-:W-:-:S04]  /*12e50*/  SHF.R.U32.HI R2, RZ, 0x5, R2 ;  /* 0x00000005ff027819 */ /* 0x002fc80000011602 */
[----:B------:R-:W-:-:S05]  /*12e60*/  LOP3.LUT R2, R2, 0x3, RZ, 0xc0, !PT ;  /* 0x0000000302027812 */ /* 0x000fca00078ec0ff */
[----:B------:R1:W2:Y:S02]  /*12e70*/  SHFL.IDX PT, R14, R2, RZ, 0x1f ;  /* 0x00001fff020e7589 */ /* 0x0002a400000e0000 */
.L_x_8782:
[----:B--2---:R-:W-:Y:S01]  /*12e80*/  ISETP.NE.AND P0, PT, R14, RZ, PT ;  /* 0x000000ff0e00720c */ /* 0x004fe20003f05270 */
[----:B------:R-:W-:-:S12]  /*12e90*/  BSSY B0, `(.L_x_8712) ;  /* 0x0000025000007945 */ /* 0x000fd80003800000 */
[----:B------:R-:W-:Y:S05]  /*12ea0*/  @P0 BRA `(.L_x_8713) ;  /* 0x00000000008c0947 */ /* 0x000fea0003800000 */
[----:B------:R-:W-:-:S03]  /*12eb0*/  UMOV UR4, 0xffffffff ;  /* 0xffffffff00047882 */ /* 0x000fc60000000000 */
[----:B------:R-:W-:Y:S05]  /*12ec0*/  BRA.DIV UR4, `(.L_x_8714) ;  /* 0x0000001e04d87947 */ /* 0x000fea000b800000 */
[----:B------:R-:W-:-:S13]  /*12ed0*/  ELECT P6, URZ, PT ;  /* 0x00000000003f782f */ /* 0x000fda00038c0000 */
.L_x_8785:
[----:B------:R-:W-:Y:S05]  /*12ee0*/  @!P6 BRA `(.L_x_8713) ;  /* 0x00000000007ce947 */ /* 0x000fea0003800000 */
[----:B------:R-:W-:-:S06]  /*12ef0*/  ULOP3.LUT UR4, UR36, 0x2, URZ, 0xfc, !UPT ;  /* 0x0000000224047892 */ /* 0x000fcc000f8efc3f */
[----:B-1----:R-:W-:-:S05]  /*12f00*/  IMAD.U32 R2, RZ, RZ, UR4 ;  /* 0x00000004ff027e24 */ /* 0x002fca000f8e00ff */
[----:B------:R-:W-:-:S13]  /*12f10*/  ISETP.NE.AND P2, PT, R2, 0x3, PT ;  /* 0x000000030200780c */ /* 0x000fda0003f45270 */
[----:B------:R-:W-:Y:S05]  /*12f20*/  @!P2 BRA `(.L_x_8715) ;  /* 0x000000000004a947 */ /* 0x000fea0003800000 */
[----:B------:R-:W-:Y:S01]  /*12f30*/  BPT.TRAP 0x1 ;  /* 0x000000040000795c */ /* 0x000fe20000300000 */
.L_x_8715:
        /* <DEDUP_REMOVED lines=13> */
.L_x_8786:
[----:B------:R-:W1:Y:S02]  /*13010*/  SYNCS.PHASECHK.TRANS64.TRYWAIT P0, [R7+URZ], R2 ;  /* 0x00000002070075a7 */ /* 0x000e64000800017f */
[----:B-1----:R-:W-:Y:S05]  /*13020*/  @!P0 BRA `(.L_x_8717) ;  /* 0x0000001c00b48947 */ /* 0x002fea0003800000 */
.L_x_8787:
[----:B------:R-:W-:Y:S05]  /*13030*/  @!P2 BRA `(.L_x_8718) ;  /* 0x000000000004a947 */ /* 0x000fea0003800000 */
[----:B------:R-:W-:Y:S01]  /*13040*/  BPT.TRAP 0x1 ;  /* 0x000000040000795c */ /* 0x000fe20000300000 */
.L_x_8718:
[----:B------:R-:W-:-:S04]  /*13050*/  VIADD R0, R0, 0x28860 ;  /* 0x0002886000007836 */ /* 0x000fc80000000000 */
[----:B------:R-:W-:-:S04]  /*13060*/  IMAD R4, R19, 0x8, R0 ;  /* 0x0000000813047824 */ /* 0x000fc800078e0200 */
[----:B------:R-:W2:Y:S02]  /*13070*/  SYNCS.PHASECHK.TRANS64.TRYWAIT P0, [R4+URZ], R5 ;  /* 0x00000005040075a7 */ /* 0x000ea4000800017f */
[----:B--2---:R-:W-:Y:S05]  /*13080*/  @!P0 BRA `(.L_x_8719) ;  /* 0x0000001c00b08947 */ /* 0x004fea0003800000 */
.L_x_8788:
[----:B------:R-:W-:-:S07]  /*13090*/  IMAD R3, R3, 0x8, R0 ;  /* 0x0000000803037824 */ /* 0x000fce00078e0200 */
.L_x_8720:
[----:B---3--:R3:W4:Y:S02]  /*130a0*/  SYNCS.PHASECHK.TRANS64.TRYWAIT P0, [R3+URZ], R2 ;  /* 0x00000002030075a7 */ /* 0x008724000800017f */
[----:B----4-:R-:W-:Y:S05]  /*130b0*/  @!P0 NANOSLEEP.SYNCS 0x989680 ;  /* 0x009896800000895d */ /* 0x010fea0003900000 */
[----:B------:R-:W4:Y:S02]  /*130c0*/  @!P0 SYNCS.PHASECHK.TRANS64 P0, [R3+URZ], R2 ;  /* 0x00000002030085a7 */ /* 0x000f24000800007f */
[----:B----4-:R-:W-:Y:S05]  /*130d0*/  @!P0 BRA `(.L_x_8720) ;  /* 0xfffffffc00f08947 */ /* 0x010fea000383ffff */
.L_x_8713:
[----:B------:R-:W-:Y:S05]  /*130e0*/  BSYNC B0 ;  /* 0x0000000000007941 */ /* 0x000fea0003800000 */
.L_x_8712:
[----:B------:R-:W-:Y:S05]  /*130f0*/  EXIT ;  /* 0x000000000000794d */ /* 0x000fea0003800000 */
.L_x_8546:
[----:B0-----:R-:W-:-:S04]  /*13100*/  IMAD.U32 R3, RZ, RZ, UR41 ;  /* 0x00000029ff037e24 */ /* 0x001fc8000f8e00ff */
[----:B------:R0:W1:Y:S03]  /*13110*/  SYNCS.PHASECHK.TRANS64.TRYWAIT P1, [R3+URZ+0x28800], R0 ;  /* 0x02880000030075a7 */ /* 0x000066000802017f */
[----:B-1----:R-:W-:Y:S05]  /*13120*/  @!P1 NANOSLEEP.SYNCS 0x989680 ;  /* 0x009896800000995d */ /* 0x002fea0003900000 */
[----:B------:R-:W1:Y:S02]  /*13130*/  @!P1 SYNCS.PHASECHK.TRANS64 P1, [R3+URZ+0x28800], R0 ;  /* 0x02880000030095a7 */ /* 0x000e64000802007f */
[----:B-1----:R-:W-:Y:S05]  /*13140*/  @!P1 BRA `(.L_x_8546) ;  /* 0xfffffffc00ec9947 */ /* 0x002fea000383ffff */
[----:B------:R-:W-:Y:S05]  /*13150*/  BRA `(.L_x_8721) ;  /* 0xfffffeec001c7947 */ /* 0x000fea000383ffff */
.L_x_8550:
[----:B-1----:R1:W2:Y:S02]  /*13160*/  SYNCS.PHASECHK.TRANS64.TRYWAIT P2, [R0+URZ+0x28830], R3 ;  /* 0x02883003000075a7 */ /* 0x0022a4000804017f */
[----:B--2---:R-:W-:Y:S05]  /*13170*/  @!P2 NANOSLEEP.SYNCS 0x989680 ;  /* 0x009896800000a95d */ /* 0x004fea0003900000 */
[----:B------:R-:W2:Y:S02]  /*13180*/  @!P2 SYNCS.PHASECHK.TRANS64 P2, [R0+URZ+0x28830], R3 ;  /* 0x028830030000a5a7 */ /* 0x000ea4000804007f */
[----:B--2---:R-:W-:Y:S05]  /*13190*/  @!P2 BRA `(.L_x_8550) ;  /* 0xfffffffc00f0a947 */ /* 0x004fea000383ffff */
[----:B------:R-:W-:Y:S05]  /*131a0*/  BRA `(.L_x_8549) ;  /* 0xfffffeec00407947 */ /* 0x000fea000383ffff */
.L_x_8555:
[----:B-1----:R-:W-:-:S04]  /*131b0*/  IMAD.U32 R7, RZ, RZ, UR6 ;  /* 0x00000006ff077e24 */ /* 0x002fc8000f8e00ff */
[----:B------:R1:W2:Y:S03]  /*131c0*/  SYNCS.PHASECHK.TRANS64.TRYWAIT P3, [R7+URZ+0x28830], R4 ;  /* 0x02883004070075a7 */ /* 0x0002a6000806017f */
[----:B--2---:R-:W-:Y:S05]  /*131d0*/  @!P3 NANOSLEEP.SYNCS 0x989680 ;  /* 0x009896800000b95d */ /* 0x004fea0003900000 */
[----:B------:R-:W2:Y:S02]  /*131e0*/  @!P3 SYNCS.PHASECHK.TRANS64 P3, [R7+URZ+0x28830], R4 ;  /* 0x028830040700b5a7 */ /* 0x000ea4000806007f */
[----:B--2---:R-:W-:Y:S05]  /*131f0*/  @!P3 BRA `(.L_x_8555) ;  /* 0xfffffffc00ecb947 */ /* 0x004fea000383ffff */
[----:B------:R-:W-:Y:S05]  /*13200*/  BRA `(.L_x_8552) ;  /* 0xffffff10003c7947 */ /* 0x000fea000383ffff */
.L_x_8559:
[----:B-1----:R-:W-:-:S04]  /*13210*/  IMAD.U32 R7, RZ, RZ, UR6 ;  /* 0x00000006ff077e24 */ /* 0x002fc8000f8e00ff */
[----:B------:R1:W2:Y:S03]  /*13220*/  SYNCS.PHASECHK.TRANS64.TRYWAIT P3, [R7+URZ+0x28850], R4 ;  /* 0x02885004070075a7 */ /* 0x0002a6000806017f */
[----:B--2---:R-:W-:Y:S05]  /*13230*/  @!P3 NANOSLEEP.SYNCS 0x989680 ;  /* 0x009896800000b95d */ /* 0x004fea0003900000 */
[----:B------:R-:W2:Y:S02]  /*13240*/  @!P3 SYNCS.PHASECHK.TRANS64 P3, [R7+URZ+0x28850], R4 ;  /* 0x028850040700b5a7 */ /* 0x000ea4000806007f */
[----:B--2---:R-:W-:Y:S05]  /*13250*/  @!P3 BRA `(.L_x_8559) ;  /* 0xfffffffc00ecb947 */ /* 0x004fea000383ffff */
[----:B------:R-:W-:Y:S05]  /*13260*/  BRA `(.L_x_8556) ;  /* 0xffffff1400047947 */ /* 0x000fea000383ffff */
.L_x_8565:
[----:B-1----:R-:W-:-:S04]  /*13270*/  IMAD.U32 R7, RZ, RZ, UR6 ;  /* 0x00000006ff077e24 */ /* 0x002fc8000f8e00ff */
[----:B------:R1:W2:Y:S03]  /*13280*/  SYNCS.PHASECHK.TRANS64.TRYWAIT P2, [R7+URZ+0x28830], R4 ;  /* 0x02883004070075a7 */ /* 0x0002a6000804017f */
[----:B--2---:R-:W-:Y:S05]  /*13290*/  @!P2 NANOSLEEP.SYNCS 0x989680 ;  /* 0x009896800000a95d */ /* 0x004fea0003900000 */
[----:B------:R-:W2:Y:S02]  /*132a0*/  @!P2 SYNCS.PHASECHK.TRANS64 P2, [R7+URZ+0x28830], R4 ;  /* 0x028830040700a5a7 */ /* 0x000ea4000804007f */
[----:B--2---:R-:W-:Y:S05]  /*132b0*/  @!P2 BRA `(.L_x_8565) ;  /* 0xfffffffc00eca947 */ /* 0x004fea000383ffff */
[----:B------:R-:W-:Y:S05]  /*132c0*/  BRA `(.L_x_8562) ;  /* 0xffffff3800747947 */ /* 0x000fea000383ffff */
.L_x_8569:
[----:B-1----:R-:W-:-:S04]  /*132d0*/  IMAD.U32 R7, RZ, RZ, UR6 ;  /* 0x00000006ff077e24 */ /* 0x002fc8000f8e00ff */
[----:B------:R1:W2:Y:S03]  /*132e0*/  SYNCS.PHASECHK.TRANS64.TRYWAIT P2, [R7+URZ+0x28850], R4 ;  /* 0x02885004070075a7 */ /* 0x0002a6000804017f */
[----:B--2---:R-:W-:Y:S05]  /*132f0*/  @!P2 NANOSLEEP.SYNCS 0x989680 ;  /* 0x009896800000a95d */ /* 0x004fea0003900000 */
[----:B------:R-:W2:Y:S02]  /*13300*/  @!P2 SYNCS.PHASECHK.TRANS64 P2, [R7+URZ+0x28850], R4 ;  /* 0x028850040700a5a7 */ /* 0x000ea4000804007f */
[----:B--2---:R-:W-:Y:S05]  /*13310*/  @!P2 BRA `(.L_x_8569) ;  /* 0xfffffffc00eca947 */ /* 0x004fea000383ffff */
[----:B------:R-:W-:Y:S05]  /*13320*/  BRA `(.L_x_8566) ;  /* 0xffffff3c003c7947 */ /* 0x000fea000383ffff */
.L_x_8574:
[----:B-1----:R-:W-:-:S04]  /*13330*/  IMAD.U32 R6, RZ, RZ, UR5 ;  /* 0x00000005ff067e24 */ /* 0x002fc8000f8e00ff */
[----:B------:R1:W2:Y:S03]  /*13340*/  SYNCS.PHASECHK.TRANS64.TRYWAIT P0, [R6+URZ+0x28850], R5 ;  /* 0x02885005060075a7 */ /* 0x0002a6000800017f */
[----:B--2---:R-:W-:Y:S05]  /*13350*/  @!P0 NANOSLEEP.SYNCS 0x989680 ;  /* 0x009896800000895d */ /* 0x004fea0003900000 */
[----:B------:R-:W2:Y:S02]  /*13360*/  @!P0 SYNCS.PHASECHK.TRANS64 P0, [R6+URZ+0x28850], R5 ;  /* 0x02885005060085a7 */ /* 0x000ea4000800007f */
[----:B--2---:R-:W-:Y:S05]  /*13370*/  @!P0 BRA `(.L_x_8574) ;  /* 0xfffffffc00ec8947 */ /* 0x004fea000383ffff */
[----:B------:R-:W-:Y:S05]  /*13380*/  BRA `(.L_x_8573) ;  /* 0xffffff5800247947 */ /* 0x000fea000383ffff */
.L_x_8621:
        /* <DEDUP_REMOVED lines=11> */
.L_x_8723:
[----:B------:R-:W-:Y:S05]  /*13440*/  BSYNC B0 ;  /* 0x0000000000007941 */ /* 0x000fea0003800000 */
.L_x_8722:
[----:B------:R-:W-:Y:S05]  /*13450*/  BRA `(.L_x_8724) ;  /* 0xffffffb000407947 */ /* 0x000fea000383ffff */
.L_x_8623:
[----:B------:R-:W-:Y:S01]  /*13460*/  BSSY B0, `(.L_x_8725) ;  /* 0x0000006000007945 */ /* 0x000fe20003800000 */
[----:B------:R-:W-:-:S07]  /*13470*/  IMAD.MOV.U32 R15, RZ, RZ, -0x1 ;  /* 0xffffffffff0f7424 */ /* 0x000fce00078e00ff */
[----:B--23--:R-:W-:Y:S05]  /*13480*/  WARPSYNC.COLLECTIVE R15, `(.L_x_8726) ;  /* 0x000000000f0c7348 */ /* 0x00cfea0003c00000 */
[----:B------:R-:W-:Y:S02]  /*13490*/  ELECT P6, UR62, PT ;  /* 0x00000000003e782f */ /* 0x000fe400038c0000 */
[----:B------:R-:W-:Y:S01]  /*134a0*/  MOV R14, UR62 ;  /* 0x0000003e000e7c02 */ /* 0x000fe20008000f00 */
[----:B--23--:R-:W-:Y:S10]  /*134b0*/  ENDCOLLECTIVE ;  /* 0x000000000000791b */ /* 0x00cff40003800000 */
.L_x_8726:
[----:B------:R-:W-:Y:S05]  /*134c0*/  BSYNC B0 ;  /* 0x0000000000007941 */ /* 0x000fea0003800000 */
.L_x_8725:
[----:B------:R-:W-:Y:S05]  /*134d0*/  BRA `(.L_x_8727) ;  /* 0xffffffb000447947 */ /* 0x000fea000383ffff */
.L_x_8625:
[----:B0-----:R0:W1:Y:S02]  /*134e0*/  SYNCS.PHASECHK.TRANS64.TRYWAIT P0, [R0+URZ+0x28840], R2 ;  /* 0x02884002000075a7 */ /* 0x001064000800017f */
[----:B-1----:R-:W-:Y:S05]  /*134f0*/  @!P0 NANOSLEEP.SYNCS 0x989680 ;  /* 0x009896800000895d */ /* 0x002fea0003900000 */
[----:B------:R-:W1:Y:S02]  /*13500*/  @!P0 SYNCS.PHASECHK.TRANS64 P0, [R0+URZ+0x28840], R2 ;  /* 0x02884002000085a7 */ /* 0x000e64000800007f */
[----:B-1----:R-:W-:Y:S05]  /*13510*/  @!P0 BRA `(.L_x_8625) ;  /* 0xfffffffc00f08947 */ /* 0x002fea000383ffff */
[----:B------:R-:W-:Y:S05]  /*13520*/  BRA `(.L_x_8728) ;  /* 0xffffffb000a47947 */ /* 0x000fea000383ffff */
.L_x_8629:
        /* <DEDUP_REMOVED lines=14> */
.L_x_8729:
[----:B------:R-:W-:Y:S02]  /*13610*/  IMAD.MOV.U32 R13, RZ, RZ, R4 ;  /* 0x000000ffff0d7224 */ /* 0x000fe400078e0004 */
[----:B------:R-:W-:-:S07]  /*13620*/  IMAD.MOV.U32 R6, RZ, RZ, R14 ;  /* 0x000000ffff067224 */ /* 0x000fce00078e000e */
[----:B------:R-:W-:Y:S05]  /*13630*/  WARPSYNC.COLLECTIVE R15, `(.L_x_8730) ;  /* 0x000000000f087348 */ /* 0x000fea0003c00000 */
[----:B------:R0:W1:Y:S02]  /*13640*/  SHFL.IDX P6, R14, R13, R12, R11 ;  /* 0x0000000c0d0e7389 */ /* 0x00006400000c000b */
[----:B01----:R-:W-:Y:S01]  /*13650*/  ENDCOLLECTIVE ;  /* 0x000000000000791b */ /* 0x003fe20003800000 */
.L_x_8730:
[----:B------:R-:W-:Y:S02]  /*13660*/  IMAD.MOV.U32 R13, RZ, RZ, R3 ;  /* 0x000000ffff0d7224 */ /* 0x000fe400078e0003 */
[----:B------:R-:W-:Y:S02]  /*13670*/  IMAD.MOV.U32 R12, RZ, RZ, 0x1 ;  /* 0x00000001ff0c7424 */ /* 0x000fe400078e00ff */
[----:B------:R-:W-:-:S07]  /*13680*/  IMAD.MOV.U32 R7, RZ, RZ, R14 ;  /* 0x000000ffff077224 */ /* 0x000fce00078e000e */
[----:B------:R-:W-:Y:S05]  /*13690*/  WARPSYNC.COLLECTIVE R15, `(.L_x_8731) ;  /* 0x000000000f087348 */ /* 0x000fea0003c00000 */
[----:B------:R0:W1:Y:S02]  /*136a0*/  SHFL.IDX P6, R14, R13, R12, R11 ;  /* 0x0000000c0d0e7389 */ /* 0x00006400000c000b */
[----:B01----:R-:W-:Y:S01]  /*136b0*/  ENDCOLLECTIVE ;  /* 0x000000000000791b */ /* 0x003fe20003800000 */
.L_x_8731:
        /* <DEDUP_REMOVED lines=10> */
.L_x_8732:
        /* <DEDUP_REMOVED lines=12> */
.L_x_8733:
        /* <DEDUP_REMOVED lines=17> */
.L_x_8734:
[----:B------:R-:W-:Y:S02]  /*13930*/  IMAD.MOV.U32 R13, RZ, RZ, R3 ;  /* 0x000000ffff0d7224 */ /* 0x000fe400078e0003 */
[----:B------:R-:W-:Y:S02]  /*13940*/  IMAD.MOV.U32 R12, RZ, RZ, 0x3 ;  /* 0x00000003ff0c7424 */ /* 0x000fe400078e00ff */
[----:B------:R-:W-:-:S07]  /*13950*/  IMAD.MOV.U32 R5, RZ, RZ, R14 ;  /* 0x000000ffff057224 */ /* 0x000fce00078e000e */
[----:B------:R-:W-:Y:S05]  /*13960*/  WARPSYNC.COLLECTIVE R15, `(.L_x_8735) ;  /* 0x000000000f087348 */ /* 0x000fea0003c00000 */
[----:B------:R0:W1:Y:S02]  /*13970*/  SHFL.IDX P6, R14, R13, R12, R11 ;  /* 0x0000000c0d0e7389 */ /* 0x00006400000c000b */
[----:B01----:R-:W-:Y:S01]  /*13980*/  ENDCOLLECTIVE ;  /* 0x000000000000791b */ /* 0x003fe20003800000 */
.L_x_8735:
        /* <DEDUP_REMOVED lines=16> */
.L_x_8736:
[----:B------:R-:W-:Y:S02]  /*13a90*/  IMAD.MOV.U32 R13, RZ, RZ, R3 ;  /* 0x000000ffff0d7224 */ /* 0x000fe400078e0003 */
[----:B------:R-:W-:Y:S02]  /*13aa0*/  IMAD.MOV.U32 R12, RZ, RZ, 0x4 ;  /* 0x00000004ff0c7424 */ /* 0x000fe400078e00ff */
[----:B------:R-:W-:-:S07]  /*13ab0*/  IMAD.MOV.U32 R5, RZ, RZ, R14 ;  /* 0x000000ffff057224 */ /* 0x000fce00078e000e */
[----:B------:R-:W-:Y:S05]  /*13ac0*/  WARPSYNC.COLLECTIVE R15, `(.L_x_8737) ;  /* 0x000000000f087348 */ /* 0x000fea0003c00000 */
[----:B------:R0:W1:Y:S02]  /*13ad0*/  SHFL.IDX P6, R14, R13, R12, R11 ;  /* 0x0000000c0d0e7389 */ /* 0x00006400000c000b */
[----:B01----:R-:W-:Y:S01]  /*13ae0*/  ENDCOLLECTIVE ;  /* 0x000000000000791b */ /* 0x003fe20003800000 */
.L_x_8737:
        /* <DEDUP_REMOVED lines=16> */
.L_x_8738:
[----:B------:R-:W-:Y:S02]  /*13bf0*/  IMAD.MOV.U32 R13, RZ, RZ, R3 ;  /* 0x000000ffff0d7224 */ /* 0x000fe400078e0003 */
[----:B------:R-:W-:Y:S02]  /*13c00*/  IMAD.MOV.U32 R12, RZ, RZ, 0x5 ;  /* 0x00000005ff0c7424 */ /* 0x000fe400078e00ff */
[----:B------:R-:W-:-:S07]  /*13c10*/  IMAD.MOV.U32 R5, RZ, RZ, R14 ;  /* 0x000000ffff057224 */ /* 0x000fce00078e000e */
[----:B------:R-:W-:Y:S05]  /*13c20*/  WARPSYNC.COLLECTIVE R15, `(.L_x_8739) ;  /* 0x000000000f087348 */ /* 0x000fea0003c00000 */
[----:B------:R0:W1:Y:S02]  /*13c30*/  SHFL.IDX P6, R14, R13, R12, R11 ;  /* 0x0000000c0d0e7389 */ /* 0x00006400000c000b */
[----:B01----:R-:W-:Y:S01]  /*13c40*/  ENDCOLLECTIVE ;  /* 0x000000000000791b */ /* 0x003fe20003800000 */
.L_x_8739:
        /* <DEDUP_REMOVED lines=16> */
.L_x_8740:
[----:B------:R-:W-:Y:S02]  /*13d50*/  IMAD.MOV.U32 R13, RZ, RZ, R3 ;  /* 0x000000ffff0d7224 */ /* 0x000fe400078e0003 */
[----:B------:R-:W-:Y:S02]  /*13d60*/  IMAD.MOV.U32 R12, RZ, RZ, 0x6 ;  /* 0x00000006ff0c7424 */ /* 0x000fe400078e00ff */
[----:B------:R-:W-:-:S07]  /*13d70*/  IMAD.MOV.U32 R5, RZ, RZ, R14 ;  /* 0x000000ffff057224 */ /* 0x000fce00078e000e */
[----:B------:R-:W-:Y:S05]  /*13d80*/  WARPSYNC.COLLECTIVE R15, `(.L_x_8741) ;  /* 0x000000000f087348 */ /* 0x000fea0003c00000 */
[----:B------:R0:W1:Y:S02]  /*13d90*/  SHFL.IDX P6, R14, R13, R12, R11 ;  /* 0x0000000c0d0e7389 */ /* 0x00006400000c000b */
[----:B01----:R-:W-:Y:S01]  /*13da0*/  ENDCOLLECTIVE ;  /* 0x000000000000791b */ /* 0x003fe20003800000 */
.L_x_8741:
        /* <DEDUP_REMOVED lines=14> */
.L_x_8742:
        /* <DEDUP_REMOVED lines=8> */
.L_x_8743:
        /* <DEDUP_REMOVED lines=14> */
.L_x_8744:
[----:B------:R-:W-:Y:S01]  /*13ff0*/  IMAD.MOV.U32 R3, RZ, RZ, R14 ;  /* 0x000000ffff037224 */ /* 0x000fe200078e000e */
[----:B------:R-:W-:Y:S06]  /*14000*/  BRA `(.L_x_8745) ;  /* 0xffffffb400507947 */ /* 0x000fec000383ffff */
.L_x_8634:
[----:B0-----:R0:W3:Y:S02]  /*14010*/  SYNCS.PHASECHK.TRANS64.TRYWAIT P0, [R18+URZ+0x28820], R0 ;  /* 0x02882000120075a7 */ /* 0x0010e4000800017f */
[----:B---3--:R-:W-:Y:S05]  /*14020*/  @!P0 NANOSLEEP.SYNCS 0x989680 ;  /* 0x009896800000895d */ /* 0x008fea0003900000 */
[----:B------:R-:W3:Y:S02]  /*14030*/  @!P0 SYNCS.PHASECHK.TRANS64 P0, [R18+URZ+0x28820], R0 ;  /* 0x02882000120085a7 */ /* 0x000ee4000800007f */
[----:B---3--:R-:W-:Y:S05]  /*14040*/  @!P0 BRA `(.L_x_8634) ;  /* 0xfffffffc00f08947 */ /* 0x008fea000383ffff */
[----:B------:R-:W-:Y:S05]  /*14050*/  BRA `(.L_x_8746) ;  /* 0xffffffb400c07947 */ /* 0x000fea000383ffff */
.L_x_8643:
[----:B-1----:R1:W2:Y:S02]  /*14060*/  SYNCS.PHASECHK.TRANS64.TRYWAIT P0, [R3+URZ+0x28840], R2 ;  /* 0x02884002030075a7 */ /* 0x0022a4000800017f */
[----:B--2---:R-:W-:Y:S05]  /*14070*/  @!P0 NANOSLEEP.SYNCS 0x989680 ;  /* 0x009896800000895d */ /* 0x004fea0003900000 */
[----:B------:R-:W2:Y:S02]  /*14080*/  @!P0 SYNCS.PHASECHK.TRANS64 P0, [R3+URZ+0x28840], R2 ;  /* 0x02884002030085a7 */ /* 0x000ea4000800007f */
[----:B--2---:R-:W-:Y:S05]  /*14090*/  @!P0 BRA `(.L_x_8643) ;  /* 0xfffffffc00f08947 */ /* 0x004fea000383ffff */
[----:B------:R-:W-:Y:S05]  /*140a0*/  BRA `(.L_x_8747) ;  /* 0xffffffb8009c7947 */ /* 0x000fea000383ffff */
.L_x_8649:
[----:B0-----:R0:W1:Y:S02]  /*140b0*/  SYNCS.PHASECHK.TRANS64.TRYWAIT P0, [R3+URZ+0x60], R2 ;  /* 0x00006002030075a7 */ /* 0x001064000800017f */
[----:B-1----:R-:W-:Y:S05]  /*140c0*/  @!P0 NANOSLEEP.SYNCS 0x989680 ;  /* 0x009896800000895d */ /* 0x002fea0003900000 */
[----:B------:R-:W1:Y:S02]  /*140d0*/  @!P0 SYNCS.PHASECHK.TRANS64 P0, [R3+URZ+0x60], R2 ;  /* 0x00006002030085a7 */ /* 0x000e64000800007f */
[----:B-1----:R-:W-:Y:S05]  /*140e0*/  @!P0 BRA `(.L_x_8649) ;  /* 0xfffffffc00f08947 */ /* 0x002fea000383ffff */
[----:B------:R-:W-:Y:S05]  /*140f0*/  BRA `(.L_x_8748) ;  /* 0xffffffbc00707947 */ /* 0x000fea000383ffff */
.L_x_8658:
[----:B-1----:R1:W2:Y:S02]  /*14100*/  SYNCS.PHASECHK.TRANS64.TRYWAIT P0, [R3+URZ+0x28840], R2 ;  /* 0x02884002030075a7 */ /* 0x0022a4000800017f */
[----:B--2---:R-:W-:Y:S05]  /*14110*/  @!P0 NANOSLEEP.SYNCS 0x989680 ;  /* 0x009896800000895d */ /* 0x004fea0003900000 */
[----:B------:R-:W2:Y:S02]  /*14120*/  @!P0 SYNCS.PHASECHK.TRANS64 P0, [R3+URZ+0x28840], R2 ;  /* 0x02884002030085a7 */ /* 0x000ea4000800007f */
[----:B--2---:R-:W-:Y:S05]  /*14130*/  @!P0 BRA `(.L_x_8658) ;  /* 0xfffffffc00f08947 */ /* 0x004fea000383ffff */
[----:B------:R-:W-:Y:S05]  /*14140*/  BRA `(.L_x_8749) ;  /* 0xffffffc400007947 */ /* 0x000fea000383ffff */
.L_x_8664:
[----:B0-----:R0:W1:Y:S02]  /*14150*/  SYNCS.PHASECHK.TRANS64.TRYWAIT P0, [R2+URZ+0x60], R3 ;  /* 0x00006003020075a7 */ /* 0x001064000800017f */
[----:B-1----:R-:W-:Y:S05]  /*14160*/  @!P0 NANOSLEEP.SYNCS 0x989680 ;  /* 0x009896800000895d */ /* 0x002fea0003900000 */
[----:B------:R-:W1:Y:S02]  /*14170*/  @!P0 SYNCS.PHASECHK.TRANS64 P0, [R2+URZ+0x60], R3 ;  /* 0x00006003020085a7 */ /* 0x000e64000800007f */
[----:B-1----:R-:W-:Y:S05]  /*14180*/  @!P0 BRA `(.L_x_8664) ;  /* 0xfffffffc00f08947 */ /* 0x002fea000383ffff */
[----:B------:R-:W-:Y:S05]  /*14190*/  BRA `(.L_x_8750) ;  /* 0xffffffc400d47947 */ /* 0x000fea000383ffff */
.L_x_8673:
[----:B--2---:R2:W3:Y:S02]  /*141a0*/  SYNCS.PHASECHK.TRANS64.TRYWAIT P0, [R2+URZ+0x28840], R3 ;  /* 0x02884003020075a7 */ /* 0x0044e4000800017f */
[----:B---3--:R-:W-:Y:S05]  /*141b0*/  @!P0 NANOSLEEP.SYNCS 0x989680 ;  /* 0x009896800000895d */ /* 0x008fea0003900000 */
[----:B------:R-:W3:Y:S02]  /*141c0*/  @!P0 SYNCS.PHASECHK.TRANS64 P0, [R2+URZ+0x28840], R3 ;  /* 0x02884003020085a7 */ /* 0x000ee4000800007f */
[----:B---3--:R-:W-:Y:S05]  /*141d0*/  @!P0 BRA `(.L_x_8673) ;  /* 0xfffffffc00f08947 */ /* 0x008fea000383ffff */
[----:B------:R-:W-:Y:S05]  /*141e0*/  BRA `(.L_x_8751) ;  /* 0xffffffcc00347947 */ /* 0x000fea000383ffff */
.L_x_8679:
[----:B0-----:R0:W1:Y:S02]  /*141f0*/  SYNCS.PHASECHK.TRANS64.TRYWAIT P0, [R2+URZ+0x60], R5 ;  /* 0x00006005020075a7 */ /* 0x001064000800017f */
[----:B-1----:R-:W-:Y:S05]  /*14200*/  @!P0 NANOSLEEP.SYNCS 0x989680 ;  /* 0x009896800000895d */ /* 0x002fea0003900000 */
[----:B------:R-:W1:Y:S02]  /*14210*/  @!P0 SYNCS.PHASECHK.TRANS64 P0, [R2+URZ+0x60], R5 ;  /* 0x00006005020085a7 */ /* 0x000e64000800007f */
[----:B-1----:R-:W-:Y:S05]  /*14220*/  @!P0 BRA `(.L_x_8679) ;  /* 0xfffffffc00f08947 */ /* 0x002fea000383ffff */
[----:B------:R-:W-:Y:S05]  /*14230*/  BRA `(.L_x_8752) ;  /* 0xffffffd000087947 */ /* 0x000fea000383ffff */
.L_x_8690:
[----:B--2---:R2:W3:Y:S02]  /*14240*/  SYNCS.PHASECHK.TRANS64.TRYWAIT P0, [R0+URZ+0x28860], R3 ;  /* 0x02886003000075a7 */ /* 0x0044e4000800017f */
[----:B---3--:R-:W-:Y:S05]  /*14250*/  @!P0 NANOSLEEP.SYNCS 0x989680 ;  /* 0x009896800000895d */ /* 0x008fea0003900000 */
[----:B------:R-:W3:Y:S02]  /*14260*/  @!P0 SYNCS.PHASECHK.TRANS64 P0, [R0+URZ+0x28860], R3 ;  /* 0x02886003000085a7 */ /* 0x000ee4000800007f */
[----:B---3--:R-:W-:Y:S05]  /*14270*/  @!P0 BRA `(.L_x_8690) ;  /* 0xfffffffc00f08947 */ /* 0x008fea000383ffff */
[----:B------:R-:W-:Y:S05]  /*14280*/  BRA `(.L_x_8753) ;  /* 0xffffffd400547947 */ /* 0x000fea000383ffff */
.L_x_8697:
        /* <DEDUP_REMOVED lines=9> */
.L_x_8755:
[----:B------:R-:W-:Y:S05]  /*14320*/  BSYNC B0 ;  /* 0x0000000000007941 */ /* 0x000fea0003800000 */
.L_x_8754:
        /* <DEDUP_REMOVED lines=9> */
.L_x_8756:
        /* <DEDUP_REMOVED lines=25> */
.L_x_8757:
[----:B------:R-:W-:Y:S01]  /*14550*/  IMAD.MOV.U32 R12, RZ, RZ, 0x2 ;  /* 0x00000002ff0c7424 */ /* 0x000fe200078e00ff */
[----:B------:R-:W-:-:S05]  /*14560*/  SEL R3, R14, RZ, P1 ;  /* 0x000000ff0e037207 */ /* 0x000fca0000800000 */
[----:B------:R-:W-:-:S04]  /*14570*/  IMAD.IADD R2, R2, 0x1, R3 ;  /* 0x0000000102027824 */ /* 0x000fc800078e0203 */
[----:B------:R-:W-:-:S07]  /*14580*/  IMAD.MOV.U32 R13, RZ, RZ, R2 ;  /* 0x000000ffff0d7224 */ /* 0x000fce00078e0002 */
[----:B------:R-:W-:Y:S05]  /*14590*/  WARPSYNC.COLLECTIVE R15, `(.L_x_8758) ;  /* 0x000000000f087348 */ /* 0x000fea0003c00000 */
[----:B------:R0:W1:Y:S02]  /*145a0*/  SHFL.UP P6, R14, R13, R12, R11 ;  /* 0x0400000c0d0e7389 */ /* 0x00006400000c000b */
[----:B01----:R-:W-:Y:S01]  /*145b0*/  ENDCOLLECTIVE ;  /* 0x000000000000791b */ /* 0x003fe20003800000 */
.L_x_8758:
[----:B------:R-:W-:Y:S01]  /*145c0*/  IMAD.MOV.U32 R12, RZ, RZ, 0x4 ;  /* 0x00000004ff0c7424 */ /* 0x000fe200078e00ff */
[----:B------:R-:W-:-:S05]  /*145d0*/  SEL R3, R14, RZ, P2 ;  /* 0x000000ff0e037207 */ /* 0x000fca0001000000 */
[----:B------:R-:W-:-:S04]  /*145e0*/  IMAD.IADD R2, R2, 0x1, R3 ;  /* 0x0000000102027824 */ /* 0x000fc800078e0203 */
[----:B------:R-:W-:-:S07]  /*145f0*/  IMAD.MOV.U32 R13, RZ, RZ, R2 ;  /* 0x000000ffff0d7224 */ /* 0x000fce00078e0002 */
[----:B------:R-:W-:Y:S05]  /*14600*/  WARPSYNC.COLLECTIVE R15, `(.L_x_8759) ;  /* 0x000000000f087348 */ /* 0x000fea0003c00000 */
[----:B------:R0:W1:Y:S02]  /*14610*/  SHFL.UP P6, R14, R13, R12, R11 ;  /* 0x0400000c0d0e7389 */ /* 0x00006400000c000b */
[----:B01----:R-:W-:Y:S01]  /*14620*/  ENDCOLLECTIVE ;  /* 0x000000000000791b */ /* 0x003fe20003800000 */
.L_x_8759:
[----:B------:R-:W-:Y:S01]  /*14630*/  IMAD.MOV.U32 R12, RZ, RZ, 0x8 ;  /* 0x00000008ff0c7424 */ /* 0x000fe200078e00ff */
[----:B------:R-:W-:-:S05]  /*14640*/  SEL R3, R14, RZ, P3 ;  /* 0x000000ff0e037207 */ /* 0x000fca0001800000 */
[----:B------:R-:W-:-:S04]  /*14650*/  IMAD.IADD R2, R2, 0x1, R3 ;  /* 0x0000000102027824 */ /* 0x000fc800078e0203 */
[----:B------:R-:W-:-:S07]  /*14660*/  IMAD.MOV.U32 R13, RZ, RZ, R2 ;  /* 0x000000ffff0d7224 */ /* 0x000fce00078e0002 */
[----:B------:R-:W-:Y:S05]  /*14670*/  WARPSYNC.COLLECTIVE R15, `(.L_x_8760) ;  /* 0x000000000f087348 */ /* 0x000fea0003c00000 */
[----:B------:R0:W1:Y:S02]  /*14680*/  SHFL.UP P6, R14, R13, R12, R11 ;  /* 0x0400000c0d0e7389 */ /* 0x00006400000c000b */
[----:B01----:R-:W-:Y:S01]  /*14690*/  ENDCOLLECTIVE ;  /* 0x000000000000791b */ /* 0x003fe20003800000 */
.L_x_8760:
[----:B------:R-:W-:Y:S01]  /*146a0*/  IMAD.MOV.U32 R12, RZ, RZ, 0x10 ;  /* 0x00000010ff0c7424 */ /* 0x000fe200078e00ff */
[----:B------:R-:W-:-:S05]  /*146b0*/  SEL R3, R14, RZ, P4 ;  /* 0x000000ff0e037207 */ /* 0x000fca0002000000 */
[----:B------:R-:W-:-:S04]  /*146c0*/  IMAD.IADD R2, R2, 0x1, R3 ;  /* 0x0000000102027824 */ /* 0x000fc800078e0203 */
[----:B------:R-:W-:-:S07]  /*146d0*/  IMAD.MOV.U32 R13, RZ, RZ, R2 ;  /* 0x000000ffff0d7224 */ /* 0x000fce00078e0002 */
[----:B------:R-:W-:Y:S05]  /*146e0*/  WARPSYNC.COLLECTIVE R15, `(.L_x_8761) ;  /* 0x000000000f087348 */ /* 0x000fea0003c00000 */
[----:B------:R0:W1:Y:S02]  /*146f0*/  SHFL.UP P6, R14, R13, R12, R11 ;  /* 0x0400000c0d0e7389 */ /* 0x00006400000c000b */
[----:B01----:R-:W-:Y:S01]  /*14700*/  ENDCOLLECTIVE ;  /* 0x000000000000791b */ /* 0x003fe20003800000 */
.L_x_8761:
        /* <DEDUP_REMOVED lines=8> */
.L_x_8762:
[----:B------:R-:W-:Y:S01]  /*14790*/  IMAD.MOV.U32 R9, RZ, RZ, R14 ;  /* 0x000000ffff097224 */ /* 0x000fe200078e000e */
[----:B------:R-:W-:Y:S06]  /*147a0*/  BRA `(.L_x_8763) ;  /* 0xffffffd400dc7947 */ /* 0x000fec000383ffff */
.L_x_8700:
        /* <DEDUP_REMOVED lines=8> */
.L_x_8765:
[----:B------:R-:W-:Y:S05]  /*14830*/  BSYNC B0 ;  /* 0x0000000000007941 */ /* 0x000fea0003800000 */
.L_x_8764:
        /* <DEDUP_REMOVED lines=9> */
.L_x_8766:
[----:B------:R-:W-:Y:S01]  /*148d0*/  IMAD.MOV.U32 R12, RZ, RZ, 0x4 ;  /* 0x00000004ff0c7424 */ /* 0x000fe200078e00ff */
[----:B------:R-:W-:-:S05]  /*148e0*/  SEL R3, R14, RZ, P2 ;  /* 0x000000ff0e037207 */ /* 0x000fca0001000000 */
[----:B------:R-:W-:-:S04]  /*148f0*/  IMAD.IADD R2, R2, 0x1, R3 ;  /* 0x0000000102027824 */ /* 0x000fc800078e0203 */
[----:B------:R-:W-:-:S07]  /*14900*/  IMAD.MOV.U32 R13, RZ, RZ, R2 ;  /* 0x000000ffff0d7224 */ /* 0x000fce00078e0002 */
[----:B------:R-:W-:Y:S05]  /*14910*/  WARPSYNC.COLLECTIVE R15, `(.L_x_8767) ;  /* 0x000000000f087348 */ /* 0x000fea0003c00000 */
[----:B------:R0:W1:Y:S02]  /*14920*/  SHFL.UP P6, R14, R13, R12, R11 ;  /* 0x0400000c0d0e7389 */ /* 0x00006400000c000b */
[----:B01----:R-:W-:Y:S01]  /*14930*/  ENDCOLLECTIVE ;  /* 0x000000000000791b */ /* 0x003fe20003800000 */
.L_x_8767:
[----:B------:R-:W-:Y:S01]  /*14940*/  IMAD.MOV.U32 R12, RZ, RZ, 0x8 ;  /* 0x00000008ff0c7424 */ /* 0x000fe200078e00ff */
[----:B------:R-:W-:-:S05]  /*14950*/  SEL R3, R14, RZ, P3 ;  /* 0x000000ff0e037207 */ /* 0x000fca0001800000 */
[----:B------:R-:W-:-:S04]  /*14960*/  IMAD.IADD R2, R2, 0x1, R3 ;  /* 0x0000000102027824 */ /* 0x000fc800078e0203 */
[----:B------:R-:W-:-:S07]  /*14970*/  IMAD.MOV.U32 R13, RZ, RZ, R2 ;  /* 0x000000ffff0d7224 */ /* 0x000fce00078e0002 */
[----:B------:R-:W-:Y:S05]  /*14980*/  WARPSYNC.COLLECTIVE R15, `(.L_x_8768) ;  /* 0x000000000f087348 */ /* 0x000fea0003c00000 */
[----:B------:R0:W1:Y:S02]  /*14990*/  SHFL.UP P6, R14, R13, R12, R11 ;  /* 0x0400000c0d0e7389 */ /* 0x00006400000c000b */
[----:B01----:R-:W-:Y:S01]  /*149a0*/  ENDCOLLECTIVE ;  /* 0x000000000000791b */ /* 0x003fe20003800000 */
.L_x_8768:
[----:B------:R-:W-:Y:S01]  /*149b0*/  IMAD.MOV.U32 R12, RZ, RZ, 0x10 ;  /* 0x00000010ff0c7424 */ /* 0x000fe200078e00ff */
[----:B------:R-:W-:-:S05]  /*149c0*/  SEL R3, R14, RZ, P4 ;  /* 0x000000ff0e037207 */ /* 0x000fca0002000000 */
[----:B------:R-:W-:-:S04]  /*149d0*/  IMAD.IADD R2, R2, 0x1, R3 ;  /* 0x0000000102027824 */ /* 0x000fc800078e0203 */
[----:B------:R-:W-:-:S07]  /*149e0*/  IMAD.MOV.U32 R13, RZ, RZ, R2 ;  /* 0x000000ffff0d7224 */ /* 0x000fce00078e0002 */
[----:B------:R-:W-:Y:S05]  /*149f0*/  WARPSYNC.COLLECTIVE R15, `(.L_x_8769) ;  /* 0x000000000f087348 */ /* 0x000fea0003c00000 */
[----:B------:R0:W1:Y:S02]  /*14a00*/  SHFL.UP P6, R14, R13, R12, R11 ;  /* 0x0400000c0d0e7389 */ /* 0x00006400000c000b */
[----:B01----:R-:W-:Y:S01]  /*14a10*/  ENDCOLLECTIVE ;  /* 0x000000000000791b */ /* 0x003fe20003800000 */
.L_x_8769:
        /* <DEDUP_REMOVED lines=8> */
.L_x_8770:
[----:B------:R-:W-:Y:S01]  /*14aa0*/  IMAD.MOV.U32 R9, RZ, RZ, R14 ;  /* 0x000000ffff097224 */ /* 0x000fe200078e000e */
[----:B------:R-:W-:Y:S06]  /*14ab0*/  BRA `(.L_x_8771) ;  /* 0xffffffd400c47947 */ /* 0x000fec000383ffff */
.L_x_8702:
[----:B------:R-:W-:Y:S01]  /*14ac0*/  BSSY B0, `(.L_x_8772) ;  /* 0x0000006000007945 */ /* 0x000fe20003800000 */
[----:B------:R-:W-:Y:S01]  /*14ad0*/  PLOP3.LUT P6, PT, P6, PT, PT, 0x8, 0x0 ;  /* 0x000000000000781c */ /* 0x000fe200037ce170 */
[----:B------:R-:W-:-:S12]  /*14ae0*/  IMAD.MOV.U32 R15, RZ, RZ, -0x1 ;  /* 0xffffffffff0f7424 */ /* 0x000fd800078e00ff */
[----:B0-----:R-:W-:Y:S05]  /*14af0*/  WARPSYNC.COLLECTIVE R15, `(.L_x_8773) ;  /* 0x000000000f087348 */ /* 0x001fea0003c00000 */
[----:B------:R-:W-:Y:S01]  /*14b00*/  VOTE.ANY R14, PT, P6 ;  /* 0x00000000000e7806 */ /* 0x000fe200030e0100 */
[----:B0-----:R-:W-:Y:S06]  /*14b10*/  ENDCOLLECTIVE ;  /* 0x000000000000791b */ /* 0x001fec0003800000 */
.L_x_8773:
[----:B------:R-:W-:Y:S05]  /*14b20*/  BSYNC B0 ;  /* 0x0000000000007941 */ /* 0x000fea0003800000 */
.L_x_8772:
        /* <DEDUP_REMOVED lines=10> */
.L_x_8774:
[----:B------:R-:W-:Y:S02]  /*14bd0*/  IMAD.MOV.U32 R13, RZ, RZ, R7 ;  /* 0x000000ffff0d7224 */ /* 0x000fe400078e0007 */
[----:B------:R-:W-:-:S07]  /*14be0*/  IMAD.MOV.U32 R0, RZ, RZ, R14 ;  /* 0x000000ffff007224 */ /* 0x000fce00078e000e */
[----:B------:R-:W-:Y:S05]  /*14bf0*/  WARPSYNC.COLLECTIVE R15, `(.L_x_8775) ;  /* 0x000000000f087348 */ /* 0x000fea0003c00000 */
[----:B------:R0:W1:Y:S02]  /*14c00*/  SHFL.IDX P6, R14, R13, R12, R11 ;  /* 0x0000000c0d0e7389 */ /* 0x00006400000c000b */
[----:B01----:R-:W-:Y:S01]  /*14c10*/  ENDCOLLECTIVE ;  /* 0x000000000000791b */ /* 0x003fe20003800000 */
.L_x_8775:
[----:B------:R-:W-:Y:S02]  /*14c20*/  IMAD.MOV.U32 R7, RZ, RZ, R14 ;  /* 0x000000ffff077224 */ /* 0x000fe400078e000e */
[----:B------:R-:W-:-:S05]  /*14c30*/  IMAD.IADD R6, R10, 0x1, R16 ;  /* 0x000000010a067824 */ /* 0x000fca00078e0210 */
[----:B------:R0:W-:Y:S01]  /*14c40*/  STL [R1+0xc], R6 ;  /* 0x00000c0601007387 */ /* 0x0001e20000100800 */
[----:B------:R-:W-:Y:S05]  /*14c50*/  BRA `(.L_x_8776) ;  /* 0xffffffd400a47947 */ /* 0x000fea000383ffff */
.L_x_8704:
        /* <DEDUP_REMOVED lines=8> */
.L_x_8778:
[----:B------:R-:W-:Y:S05]  /*14ce0*/  BSYNC B0 ;  /* 0x0000000000007941 */ /* 0x000fea0003800000 */
.L_x_8777:
[----:B------:R-:W-:Y:S01]  /*14cf0*/  IMAD.MOV.U32 R5, RZ, RZ, R14 ;  /* 0x000000ffff057224 */ /* 0x000fe200078e000e */
[----:B------:R-:W-:Y:S06]  /*14d00*/  BRA `(.L_x_8703) ;  /* 0xffffffd400907947 */ /* 0x000fec000383ffff */
.L_x_8710:
[----:B0-----:R0:W1:Y:S02]  /*14d10*/  SYNCS.PHASECHK.TRANS64.TRYWAIT P0, [R0+URZ+0x28820], R3 ;  /* 0x02882003000075a7 */ /* 0x001064000800017f */
[----:B-1----:R-:W-:Y:S05]  /*14d20*/  @!P0 NANOSLEEP.SYNCS 0x989680 ;  /* 0x009896800000895d */ /* 0x002fea0003900000 */
[----:B------:R-:W1:Y:S02]  /*14d30*/  @!P0 SYNCS.PHASECHK.TRANS64 P0, [R0+URZ+0x28820], R3 ;  /* 0x02882003000085a7 */ /* 0x000e64000800007f */
[----:B-1----:R-:W-:Y:S05]  /*14d40*/  @!P0 BRA `(.L_x_8710) ;  /* 0xfffffffc00f08947 */ /* 0x002fea000383ffff */
[----:B------:R-:W-:Y:S05]  /*14d50*/  BRA `(.L_x_8779) ;  /* 0xffffffe0002c7947 */ /* 0x000fea000383ffff */
.L_x_8711:
        /* <DEDUP_REMOVED lines=11> */
.L_x_8781:
[----:B------:R-:W-:Y:S05]  /*14e10*/  BSYNC B0 ;  /* 0x0000000000007941 */ /* 0x000fea0003800000 */
.L_x_8780:
[----:B------:R-:W-:Y:S05]  /*14e20*/  BRA `(.L_x_8782) ;  /* 0xffffffe000147947 */ /* 0x000fea000383ffff */
.L_x_8714:
[----:B------:R-:W-:Y:S01]  /*14e30*/  BSSY B1, `(.L_x_8783) ;  /* 0x0000006000017945 */ /* 0x000fe20003800000 */
[----:B------:R-:W-:-:S07]  /*14e40*/  IMAD.MOV.U32 R15, RZ, RZ, -0x1 ;  /* 0xffffffffff0f7424 */ /* 0x000fce00078e00ff */
[----:B01----:R-:W-:Y:S05]  /*14e50*/  WARPSYNC.COLLECTIVE R15, `(.L_x_8784) ;  /* 0x000000000f0c7348 */ /* 0x003fea0003c00000 */
[----:B------:R-:W-:Y:S02]  /*14e60*/  ELECT P6, UR62, PT ;  /* 0x00000000003e782f */ /* 0x000fe400038c0000 */
[----:B------:R-:W-:Y:S01]  /*14e70*/  MOV R14, UR62 ;  /* 0x0000003e000e7c02 */ /* 0x000fe20008000f00 */
[----:B01----:R-:W-:Y:S10]  /*14e80*/  ENDCOLLECTIVE ;  /* 0x000000000000791b */ /* 0x003ff40003800000 */
.L_x_8784:
[----:B------:R-:W-:Y:S05]  /*14e90*/  BSYNC B1 ;  /* 0x0000000000017941 */ /* 0x000fea0003800000 */
.L_x_8783:
[----:B------:R-:W-:Y:S05]  /*14ea0*/  BRA `(.L_x_8785) ;  /* 0xffffffe0000c7947 */ /* 0x000fea000383ffff */
.L_x_8716:
[----:B0-----:R0:W1:Y:S02]  /*14eb0*/  SYNCS.PHASECHK.TRANS64.TRYWAIT P0, [R6+URZ], R5 ;  /* 0x00000005060075a7 */ /* 0x001064000800017f */
[----:B-1----:R-:W-:Y:S05]  /*14ec0*/  @!P0 NANOSLEEP.SYNCS 0x989680 ;  /* 0x009896800000895d */ /* 0x002fea0003900000 */
[----:B------:R-:W1:Y:S02]  /*14ed0*/  @!P0 SYNCS.PHASECHK.TRANS64 P0, [R6+URZ], R5 ;  /* 0x00000005060085a7 */ /* 0x000e64000800007f */
[----:B-1----:R-:W-:Y:S05]  /*14ee0*/  @!P0 BRA `(.L_x_8716) ;  /* 0xfffffffc00f08947 */ /* 0x002fea000383ffff */
[----:B------:R-:W-:Y:S05]  /*14ef0*/  BRA `(.L_x_8786) ;  /* 0xffffffe000447947 */ /* 0x000fea000383ffff */
.L_x_8717:
[----:B-1----:R1:W2:Y:S02]  /*14f00*/  SYNCS.PHASECHK.TRANS64.TRYWAIT P0, [R7+URZ], R2 ;  /* 0x00000002070075a7 */ /* 0x0022a4000800017f */
[----:B--2---:R-:W-:Y:S05]  /*14f10*/  @!P0 NANOSLEEP.SYNCS 0x989680 ;  /* 0x009896800000895d */ /* 0x004fea0003900000 */
[----:B------:R-:W2:Y:S02]  /*14f20*/  @!P0 SYNCS.PHASECHK.TRANS64 P0, [R7+URZ], R2 ;  /* 0x00000002070085a7 */ /* 0x000ea4000800007f */
[----:B--2---:R-:W-:Y:S05]  /*14f30*/  @!P0 BRA `(.L_x_8717) ;  /* 0xfffffffc00f08947 */ /* 0x004fea000383ffff */
[----:B------:R-:W-:Y:S05]  /*14f40*/  BRA `(.L_x_8787) ;  /* 0xffffffe000387947 */ /* 0x000fea000383ffff */
.L_x_8719:
[----:B--2---:R2:W3:Y:S02]  /*14f50*/  SYNCS.PHASECHK.TRANS64.TRYWAIT P0, [R4+URZ], R5 ;  /* 0x00000005040075a7 */ /* 0x0044e4000800017f */
[----:B---3--:R-:W-:Y:S05]  /*14f60*/  @!P0 NANOSLEEP.SYNCS 0x989680 ;  /* 0x009896800000895d */ /* 0x008fea0003900000 */
[----:B------:R-:W3:Y:S02]  /*14f70*/  @!P0 SYNCS.PHASECHK.TRANS64 P0, [R4+URZ], R5 ;  /* 0x00000005040085a7 */ /* 0x000ee4000800007f */
[----:B---3--:R-:W-:Y:S05]  /*14f80*/  @!P0 BRA `(.L_x_8719) ;  /* 0xfffffffc00f08947 */ /* 0x008fea000383ffff */
[----:B------:R-:W-:Y:S05]  /*14f90*/  BRA `(.L_x_8788) ;  /* 0xffffffe0003c7947 */ /* 0x000fea000383ffff */
.L_x_8789:
        /* <DEDUP_REMOVED lines=14> */
.L_x_14864:


//--------------------- .text._ZN7cutlass13device_kernelIN5flash11enable_sm90INS1_16FlashAttnFwdSm90INS1_25CollectiveMainloopFwdSm90ILi2EN4cute5tupleIJNS5_1CILi1EEES8_S8_EEENS6_IJNS7_ILi128EEESA_SA_EEELi128ENS_10bfloat16_tEfNS_4arch4Sm90ELb1ELb0ELb0ELb1ELb0ELb1ELb0ELb1ELb1ELb1ELb1ELb0EEENS1_21CollectiveEpilogueFwdISB_S9_SC_SE_Li256ELb1ELb1ELb1ELb0EEENS1_36VarlenDynamicPersistentTileSchedulerILi128ELi128ELi256ELi128ELb1ELb1ELb1ELb1ELb1ELb1EEEEEEEEEvNT_6ParamsE --------------------------
	.section	.text._ZN7cutlass13device_kernelIN5flash11enable_sm90INS1_16FlashAttnFwdSm90INS1_25CollectiveMainloopFwdSm90ILi2EN4cute5tupleIJNS5_1CILi1EEES8_S8_EEENS6_IJNS7_ILi128EEESA_SA_EEELi128ENS_10bfloat16_tEfNS_4arch4Sm90ELb1ELb0ELb0ELb1ELb0ELb1ELb0ELb1ELb1ELb1ELb1ELb0EEENS1_21CollectiveEpilogueFwdISB_S9_SC_SE_Li256ELb1ELb1ELb1ELb0EEENS1_36VarlenDynamicPersistentTileSchedulerILi128ELi128ELi256ELi128ELb1ELb1ELb1ELb1ELb1ELb1EEEEEEEEEvNT_6ParamsE,"ax",@progbits
	.align	128
.text._ZN7cutlass13device_kernelIN5flash11enable_sm90INS1_16FlashAttnFwdSm90INS1_25CollectiveMainloopFwdSm90ILi2EN4cute5tupleIJNS5_1CILi1EEES8_S8_EEENS6_IJNS7_ILi128EEESA_SA_EEELi128ENS_10bfloat16_tEfNS_4arch4Sm90ELb1ELb0ELb0ELb1ELb0ELb1ELb0ELb1ELb1ELb1ELb1ELb0EEENS1_21CollectiveEpilogueFwdISB_S9_SC_SE_Li256ELb1ELb1ELb1ELb0EEENS1_36VarlenDynamicPersistentTileSchedulerILi128ELi128ELi256ELi128ELb1ELb1ELb1ELb1ELb1ELb1EEEEEEEEEvNT_6ParamsE:
        .type           _ZN7cutlass13device_kernelIN5flash11enable_sm90INS1_16FlashAttnFwdSm90INS1_25CollectiveMainloopFwdSm90ILi2EN4cute5tupleIJNS5_1CILi1EEES8_S8_EEENS6_IJNS7_ILi128EEESA_SA_EEELi128ENS_10bfloat16_tEfNS_4arch4Sm90ELb1ELb0ELb0ELb1ELb0ELb1ELb0ELb1ELb1ELb1ELb1ELb0EEENS1_21CollectiveEpilogueFwdISB_S9_SC_SE_Li256ELb1ELb1ELb1ELb0EEENS1_36VarlenDynamicPersistentTileSchedulerILi128ELi128ELi256ELi128ELb1ELb1ELb1ELb1ELb1ELb1EEEEEEEEEvNT_6ParamsE,@function
        .size           _ZN7cutlass13device_kernelIN5flash11enable_sm90INS1_16FlashAttnFwdSm90INS1_25CollectiveMainloopFwdSm90ILi2EN4cute5tupleIJNS5_1CILi1EEES8_S8_EEENS6_IJNS7_ILi128EEESA_SA_EEELi128ENS_10bfloat16_tEfNS_4arch4Sm90ELb1ELb0ELb0ELb1ELb0ELb1ELb0ELb1ELb1ELb1ELb1ELb0EEENS1_21CollectiveEpilogueFwdISB_S9_SC_SE_Li256ELb1ELb1ELb1ELb0EEENS1_36VarlenDynamicPersistentTileSchedulerILi128ELi128ELi256ELi128ELb1ELb1ELb1ELb1ELb1ELb1EEEEEEEEEvNT_6ParamsE,(.L_x_14865 - _ZN7cutlass13device_kernelIN5flash11enable_sm90INS1_16FlashAttnFwdSm90INS1_25CollectiveMainloopFwdSm90ILi2EN4cute5tupleIJNS5_1CILi1EEES8_S8_EEENS6_IJNS7_ILi128EEESA_SA_EEELi128ENS_10bfloat16_tEfNS_4arch4Sm90ELb1ELb0ELb0ELb1ELb0ELb1ELb0ELb1ELb1ELb1ELb1ELb0EEENS1_21CollectiveEpilogueFwdISB_S9_SC_SE_Li256ELb1ELb1ELb1ELb0EEENS1_36VarlenDynamicPersistentTileSchedulerILi128ELi128ELi256ELi128ELb1ELb1ELb1ELb1ELb1ELb1EEEEEEEEEvNT_6ParamsE)
        .other          _ZN7cutlass13device_kernelIN5flash11enable_sm90INS1_16FlashAttnFwdSm90INS1_25CollectiveMainloopFwdSm90ILi2EN4cute5tupleIJNS5_1CILi1EEES8_S8_EEENS6_IJNS7_ILi128EEESA_SA_EEELi128ENS_10bfloat16_tEfNS_4arch4Sm90ELb1ELb0ELb0ELb1ELb0ELb1ELb0ELb1ELb1ELb1ELb1ELb0EEENS1_21CollectiveEpilogueFwdISB_S9_SC_SE_Li256ELb1ELb1ELb1ELb0EEENS1_36VarlenDynamicPersistentTileSchedulerILi128ELi128ELi256ELi128ELb1ELb1ELb1ELb1ELb1ELb1EEEEEEEEEvNT_6ParamsE,@"STO_CUDA_ENTRY STV_DEFAULT"
_ZN7cutlass13device_kernelIN5flash11enable_sm90INS1_16FlashAttnFwdSm90INS1_25CollectiveMainloopFwdSm90ILi2EN4cute5tupleIJNS5_1CILi1EEES8_S8_EEENS6_IJNS7_ILi128EEESA_SA_EEELi128ENS_10bfloat16_tEfNS_4arch4Sm90ELb1ELb0ELb0ELb1ELb0ELb1ELb0ELb1ELb1ELb1ELb1ELb0EEENS1_21CollectiveEpilogueFwdISB_S9_SC_SE_Li256ELb1ELb1ELb1ELb0EEENS1_36VarlenDynamicPersistentTileSchedulerILi128ELi128ELi256ELi128ELb1ELb1ELb1ELb1ELb1ELb1EEEEEEEEEvNT_6ParamsE:
        /* <DEDUP_REMOVED lines=24> */
.L_x_8791:
[----:B------:R-:W-:Y:S05]  /*0180*/  BSYNC B0 ;  /* 0x0000000000007941 */ /* 0x000fea0003800000 */
.L_x_8790:
        /* <DEDUP_REMOVED lines=41> */
.L_x_8792:
        /* <DEDUP_REMOVED lines=22> */
.L_x_8793:
        /* <DEDUP_REMOVED lines=18> */
.L_x_8794:
        /* <DEDUP_REMOVED lines=22> */
.L_x_8795:
        /* <DEDUP_REMOVED lines=22> */
.L_x_8796:
        /* <DEDUP_REMOVED lines=8> */
.L_x_8799:
        /* <DEDUP_REMOVED lines=21> */
[----:B----4-:R-:W-:Y:S05]  /*0b30*/  @P0 BRA `(.L_x_8800) ;  /* 0x0000021000d00947 */ /* 0x010fea0003800000 */
        /* <DEDUP_REMOVED lines=13> */
[-C--:B------:R-:W-:Y:S01]  /*0c10*/  LEA.HI R4, R0, R16.reuse, RZ, 0x4 ;  /* 0x0000001000047211 */ /* 0x080fe200078f20ff */
[----:B------:R-:W-:Y:S01]  /*0c20*/  IMAD.SHL.U32 R6, R5, 0x20, RZ ;  /* 0x0000002005067824 */ /* 0x000fe200078e00ff */
[----:B------:R-:W-:Y:S01]  /*0c30*/  SHF.R.S32.HI R18, RZ, 0x7, R3 ;  /* 0x00000007ff127819 */ /* 0x000fe20000011403 */
[----:B------:R-:W-:Y:S01]  /*0c40*/  IMAD.IADD R236, R16, 0x1, -R236 ;  /* 0x0000000110ec7824 */ /* 0x000fe200078e0aec */
[----:B------:R-:W-:Y:S02]  /*0c50*/  LOP3.LUT R5, R4, 0x3fffff0, RZ, 0xc0, !PT ;  /* 0x03fffff004057812 */ /* 0x000fe400078ec0ff */
[----:B------:R-:W-:Y:S02]  /*0c60*/  LEA.HI R22, R0, R16, RZ, 0x3 ;  /* 0x0000001000167211 */ /* 0x000fe400078f18ff */
[----:B------:R-:W-:Y:S01]  /*0c70*/  SHF.R.S32.HI R9, RZ, 0x1f, R236 ;  /* 0x0000001fff097819 */ /* 0x000fe200000114ec */
[----:B------:R-:W-:Y:S01]  /*0c80*/  IMAD.IADD R5, R16, 0x1, -R5 ;  /* 0x0000000110057824 */ /* 0x000fe200078e0a05 */
[----:B------:R-:W-:-:S02]  /*0c90*/  LOP3.LUT R6, R6, 0xfffffc00, RZ, 0xc0, !PT ;  /* 0xfffffc0006067812 */ /* 0x000fc400078ec0ff */
[CC--:B------:R-:W-:Y:S02]  /*0ca0*/  LEA.HI R8, R9.reuse, R236.reuse, RZ, 0x2 ;  /* 0x000000ec09087211 */ /* 0x0c0fe400078f10ff */
[----:B------:R-:W-:Y:S02]  /*0cb0*/  LEA.HI R9, R9, R236, RZ, 0x5 ;  /* 0x000000ec09097211 */ /* 0x000fe400078f28ff */
[--C-:B------:R-:W-:Y:S02]  /*0cc0*/  SHF.R.S32.HI R10, RZ, 0x2, R8.reuse ;  /* 0x00000002ff0a7819 */ /* 0x100fe40000011408 */
[----:B------:R-:W-:Y:S02]  /*0cd0*/  SHF.R.S32.HI R7, RZ, 0x1f, R8 ;  /* 0x0000001fff077819 */ /* 0x000fe40000011408 */
[----:B------:R-:W-:Y:S02]  /*0ce0*/  LEA.HI R3, R3, R18, RZ, 0x1 ;  /* 0x0000001203037211 */ /* 0x000fe400078f08ff */
[----:B------:R-:W-:-:S02]  /*0cf0*/  LEA.HI R7, R7, R10, RZ, 0x3 ;  /* 0x0000000a07077211 */ /* 0x000fc400078f18ff */
[-C--:B------:R-:W-:Y:S02]  /*0d00*/  LEA.HI R12, R0, R16.reuse, RZ, 0x2 ;  /* 0x00000010000c7211 */ /* 0x080fe400078f10ff */
[----:B------:R-:W-:Y:S01]  /*0d10*/  LOP3.LUT R11, R7, 0xfffffff8, RZ, 0xc0, !PT ;  /* 0xfffffff8070b7812 */ /* 0x000fe200078ec0ff */
[----:B------:R-:W-:Y:S01]  /*0d20*/  IMAD R7, R5, 0x40, R6 ;  /* 0x0000004005077824 */ /* 0x000fe200078e0206 */
[----:B------:R-:W-:Y:S02]  /*0d30*/  LOP3.LUT R207, R22, 0xfffffff8, RZ, 0xc0, !PT ;  /* 0xfffffff816cf7812 */ /* 0x000fe400078ec0ff */
[----:B------:R-:W-:Y:S01]  /*0d40*/  LEA.HI R0, R0, R16, RZ, 0x6 ;  /* 0x0000001000007211 */ /* 0x000fe200078f30ff */
[----:B------:R-:W-:Y:S01]  /*0d50*/  IMAD.IADD R10, R10, 0x1, -R11 ;  /* 0x000000010a0a7824 */ /* 0x000fe200078e0a0b */
[----:B------:R-:W-:Y:S01]  /*0d60*/  SHF.R.S32.HI R22, RZ, 0x3, R22 ;  /* 0x00000003ff167819 */ /* 0x000fe20000011416 */
[----:B------:R-:W-:Y:S01]  /*0d70*/  IMAD.IADD R207, R16, 0x1, -R207 ;  /* 0x0000000110cf7824 */ /* 0x000fe200078e0acf */
[----:B------:R-:W-:Y:S01]  /*0d80*/  SHF.R.S32.HI R5, RZ, 0x4, R4 ;  /* 0x00000004ff057819 */ /* 0x000fe20000011404 */
[----:B------:R-:W-:Y:S01]  /*0d90*/  IMAD.SHL.U32 R0, R0, 0x8, RZ ;  /* 0x0000000800007824 */ /* 0x000fe200078e00ff */
[----:B------:R-:W-:Y:S01]  /*0da0*/  SHF.R.S32.HI R9, RZ, 0x5, R9 ;  /* 0x00000005ff097819 */ /* 0x000fe20000011409 */
[C---:B------:R-:W-:Y:S01]  /*0db0*/  VIADD R214, R22.reuse, 0x20 ;  /* 0x0000002016d67836 */ /* 0x040fe20000000000 */
[----:B------:R-:W-:Y:S01]  /*0dc0*/  LOP3.LUT R3, R3, 0x3fffffe, RZ, 0xc0, !PT ;  /* 0x03fffffe03037812 */ /* 0x000fe200078ec0ff */
[----:B------:R-:W-:Y:S01]  /*0dd0*/  VIADD R213, R22, 0x40 ;  /* 0x0000004016d57836 */ /* 0x000fe20000000000 */
[----:B------:R-:W-:Y:S01]  /*0de0*/  LOP3.LUT R12, R12, 0xfffffffc, RZ, 0xc0, !PT ;  /* 0xfffffffc0c0c7812 */ /* 0x000fe200078ec0ff */
[----:B------:R-:W-:Y:S01]  /*0df0*/  IMAD R10, R9, 0x10, R10 ;  /* 0x00000010090a7824 */ /* 0x000fe200078e020a */
[----:B------:R-:W-:Y:S01]  /*0e00*/  LEA.HI R4, R4, R5, RZ, 0x1 ;  /* 0x0000000504047211 */ /* 0x000fe200078f08ff */
[----:B------:R-:W-:Y:S01]  /*0e10*/  IMAD.IADD R3, R18, 0x1, -R3 ;  /* 0x0000000112037824 */ /* 0x000fe200078e0a03 */
[----:B------:R-:W-:Y:S01]  /*0e20*/  LOP3.LUT R202, R0, 0xfffffe00, RZ, 0xc0, !PT ;  /* 0xfffffe0000ca7812 */ /* 0x000fe200078ec0ff */
[----:B------:R-:W-:Y:S01]  /*0e30*/  VIADD R212, R22, 0x60 ;  /* 0x0000006016d47836 */ /* 0x000fe20000000000 */
[----:B------:R-:W-:Y:S01]  /*0e40*/  LOP3.LUT R4, R4, 0x1ffffffe, RZ, 0xc0, !PT ;  /* 0x1ffffffe04047812 */ /* 0x000fe200078ec0ff */
[----:B------:R-:W-:Y:S01]  /*0e50*/  IMAD.IADD R12, R16, 0x1, -R12 ;  /* 0x00000001100c7824 */ /* 0x000fe200078e0a0c */
[----:B------:R-:W-:Y:S01]  /*0e60*/  SHF.R.S32.HI R9, RZ, 0x1f, R214 ;  /* 0x0000001fff097819 */ /* 0x000fe200000114d6 */
[----:B------:R-:W-:Y:S01]  /*0e70*/  IMAD R10, R3, 0x40, R10 ;  /* 0x00000040030a7824 */ /* 0x000fe200078e020a */
[----:B------:R-:W-:Y:S01]  /*0e80*/  SHF.R.S32.HI R0, RZ, 0x1f, R213 ;  /* 0x0000001fff007819 */ /* 0x000fe200000114d5 */
[----:B------:R-:W-:Y:S01]  /*0e90*/  IMAD.SHL.U32 R3, R22, 0x40, RZ ;  /* 0x0000004016037824 */ /* 0x000fe200078e00ff */
[----:B------:R-:W-:Y:S01]  /*0ea0*/  SHF.R.S32.HI R11, RZ, 0x1f, R212 ;  /* 0x0000001fff0b7819 */ /* 0x000fe200000114d4 */
[----:B------:R-:W-:Y:S01]  /*0eb0*/  IMAD.IADD R4, R5, 0x1, -R4 ;  /* 0x0000000105047824 */ /* 0x000fe200078e0a04 */
[----:B------:R-:W-:Y:S01]  /*0ec0*/  LEA.HI R6, R12, R12, RZ, 0x1 ;  /* 0x0000000c0c067211 */ /* 0x000fe200078f08ff */
[----:B------:R-:W-:Y:S01]  /*0ed0*/  IMAD.SHL.U32 R196, R214, 0x40, RZ ;  /* 0x00000040d6c47824 */ /* 0x000fe200078e00ff */
[----:B------:R-:W-:Y:S01]  /*0ee0*/  LEA.HI R9, R9, R214, RZ, 0x3 ;  /* 0x000000d609097211 */ /* 0x000fe200078f18ff */
[----:B------:R-:W-:Y:S01]  /*0ef0*/  IMAD.SHL.U32 R16, R207, 0x8, RZ ;  /* 0x00000008cf107824 */ /* 0x000fe200078e00ff */
[----:B------:R-:W-:Y:S01]  /*0f00*/  LEA.HI R0, R0, R213, RZ, 0x3 ;  /* 0x000000d500007211 */ /* 0x000fe200078f18ff */
[----:B------:R-:W-:Y:S01]  /*0f10*/  IMAD.SHL.U32 R195, R213, 0x40, RZ ;  /* 0x00000040d5c37824 */ /* 0x000fe200078e00ff */
[----:B------:R-:W-:Y:S01]  /*0f20*/  LEA.HI R11, R11, R212, RZ, 0x3 ;  /* 0x000000d40b0b7211 */ /* 0x000fe200078f18ff */
[----:B------:R-:W-:Y:S01]  /*0f30*/  IMAD.SHL.U32 R194, R212, 0x40, RZ ;  /* 0x00000040d4c27824 */ /* 0x000fe200078e00ff */
[----:B------:R-:W-:Y:S01]  /*0f40*/  LOP3.LUT R5, R6, 0x1ffffffe, RZ, 0xc0, !PT ;  /* 0x1ffffffe06057812 */ /* 0x000fe200078ec0ff */
[----:B------:R-:W-:Y:S01]  /*0f50*/  IMAD R4, R4, 0x8, R7 ;  /* 0x0000000804047824 */ /* 0x000fe200078e0207 */
[----:B------:R-:W-:Y:S01]  /*0f60*/  LOP3.LUT R3, R3, 0x1c0, RZ, 0xc0, !PT ;  /* 0x000001c003037812 */ /* 0x000fe200078ec0ff */
[----:B------:R-:W-:Y:S01]  /*0f70*/  IMAD.SHL.U32 R9, R9, 0x40, RZ ;  /* 0x0000004009097824 */ /* 0x000fe200078e00ff */
[----:B------:R-:W-:Y:S01]  /*0f80*/  LOP3.LUT R196, R196, 0x1c0, RZ, 0xc0, !PT ;  /* 0x000001c0c4c47812 */ /* 0x000fe200078ec0ff */
[----:B------:R-:W-:Y:S01]  /*0f90*/  IMAD.SHL.U32 R0, R0, 0x40, RZ ;  /* 0x0000004000007824 */ /* 0x000fe200078e00ff */
[----:B------:R-:W-:Y:S01]  /*0fa0*/  SHF.R.U32.HI R201, RZ, 0x3, R3 ;  /* 0x00000003ffc97819 */ /* 0x000fe20000011603 */
[----:B------:R-:W-:Y:S01]  /*0fb0*/  IMAD.SHL.U32 R11, R11, 0x40, RZ ;  /* 0x000000400b0b7824 */ /* 0x000fe200078e00ff */
[----:B------:R-:W-:Y:S01]  /*0fc0*/  LOP3.LUT R205, R3, 0x38, R16, 0xf8, !PT ;  /* 0x0000003803cd7812 */ /* 0x000fe200078ef810 */
[----:B------:R-:W-:Y:S01]  /*0fd0*/  IMAD.IADD R204, R12, 0x1, -R5 ;  /* 0x000000010ccc7824 */ /* 0x000fe200078e0a05 */
[----:B------:R-:W-:Y:S01]  /*0fe0*/  LOP3.LUT R195, R195, 0x1c0, RZ, 0xc0, !PT ;  /* 0x000001c0c3c37812 */ /* 0x000fe200078ec0ff */
[----:B------:R-:W-:Y:S01]  /*0ff0*/  IMAD.MOV.U32 R5, RZ, RZ, R13 ;  /* 0x000000ffff057224 */ /* 0x000fe200078e000d */
[----:B------:R-:W-:Y:S01]  /*1000*/  LOP3.LUT R194, R194, 0x1c0, RZ, 0xc0, !PT ;  /* 0x000001c0c2c27812 */ /* 0x000fe200078ec0ff */
[----:B------:R0:W-:Y:S01]  /*1010*/  STL [R1+0x54], R4 ;  /* 0x0000540401007387 */ /* 0x0001e20000100800 */
[----:B------:R-:W-:Y:S01]  /*1020*/  LOP3.LUT R3, R8, 0x7ffffffc, RZ, 0xc0, !PT ;  /* 0x7ffffffc08037812 */ /* 0x000fe200078ec0ff */
[----:B------:R-:W-:Y:S01]  /*1030*/  IMAD.MOV.U32 R6, RZ, RZ, R14 ;  /* 0x000000ffff067224 */ /* 0x000fe200078e000e */
[----:B------:R-:W-:Y:S01]  /*1040*/  SHF.R.U32.HI R20, RZ, 0x3, R196 ;  /* 0x00000003ff147819 */ /* 0x000fe200000116c4 */
[----:B------:R-:W-:Y:S01]  /*1050*/  IMAD.MOV.U32 R7, RZ, RZ, R15 ;  /* 0x000000ffff077224 */ /* 0x000fe200078e000f */
[--C-:B------:R-:W-:Y:S01]  /*1060*/  LOP3.LUT R13, R196, 0x38, R16.reuse, 0xf8, !PT ;  /* 0x00000038c40d7812 */ /* 0x100fe200078ef810 */
[----:B------:R-:W-:Y:S01]  /*1070*/  IMAD.IADD R3, R236, 0x1, -R3 ;  /* 0x00000001ec037824 */ /* 0x000fe200078e0a03 */
[----:B------:R-:W-:Y:S01]  /*1080*/  LOP3.LUT R200, R9, 0xfffffe00, RZ, 0xc0, !PT ;  /* 0xfffffe0009c87812 */ /* 0x000fe200078ec0ff */
[----:B------:R-:W-:Y:S01]  /*1090*/  IMAD.SHL.U32 R18, R207, 0x4, RZ ;  /* 0x00000004cf127824 */ /* 0x000fe200078e00ff */
[----:B------:R-:W-:Y:S01]  /*10a0*/  SHF.R.U32.HI R14, RZ, 0x3, R195 ;  /* 0x00000003ff0e7819 */ /* 0x000fe200000116c3 */
[----:B------:R-:W-:Y:S01]  /*10b0*/  IMAD.SHL.U32 R197, R3, 0x2, RZ ;  /* 0x0000000203c57824 */ /* 0x000fe200078e00ff */
[----:B0-----:R-:W-:Y:S01]  /*10c0*/  LOP3.LUT R4, R195, 0x38, R16, 0xf8, !PT ;  /* 0x00000038c3047812 */ /* 0x001fe200078ef810 */
[----:B------:R-:W-:Y:S01]  /*10d0*/  STL [R1+0x50], R10 ;  /* 0x0000500a01007387 */ /* 0x000fe20000100800 */
[----:B------:R-:W-:Y:S01]  /*10e0*/  LOP3.LUT R199, R0, 0xfffffe00, RZ, 0xc0, !PT ;  /* 0xfffffe0000c77812 */ /* 0x000fe200078ec0ff */
[C---:B------:R-:W-:Y:S01]  /*10f0*/  VIADD R233, R197.reuse, 0x8 ;  /* 0x00000008c5e97836 */ /* 0x040fe20000000000 */
[----:B------:R-:W-:Y:S01]  /*1100*/  SHF.R.U32.HI R12, RZ, 0x3, R194 ;  /* 0x00000003ff0c7819 */ /* 0x000fe200000116c2 */
[C---:B------:R-:W-:Y:S01]  /*1110*/  VIADD R232, R197.reuse, 0x10 ;  /* 0x00000010c5e87836 */ /* 0x040fe20000000000 */
[----:B------:R-:W-:Y:S01]  /*1120*/  LOP3.LUT R15, R194, 0x38, R16, 0xf8, !PT ;  /* 0x00000038c20f7812 */ /* 0x000fe200078ef810 */
[----:B------:R-:W-:Y:S01]  /*1130*/  VIADD R231, R197, 0x18 ;  /* 0x00000018c5e77836 */ /* 0x000fe20000000000 */
[----:B------:R-:W-:Y:S01]  /*1140*/  LOP3.LUT R198, R11, 0xfffffe00, RZ, 0xc0, !PT ;  /* 0xfffffe000bc67812 */ /* 0x000fe200078ec0ff */
[C---:B------:R-:W-:Y:S01]  /*1150*/  VIADD R230, R197.reuse, 0x20 ;  /* 0x00000020c5e67836 */ /* 0x040fe20000000000 */
[----:B------:R-:W-:Y:S01]  /*1160*/  LOP3.LUT R13, R200, R13, R20, 0xf6, !PT ;  /* 0x0000000dc80d7212 */ /* 0x000fe200078ef614 */
[----:B------:R-:W-:Y:S01]  /*1170*/  VIADD R229, R197, 0x28 ;  /* 0x00000028c5e57836 */ /* 0x000fe20000000000 */
[----:B------:R-:W-:Y:S01]  /*1180*/  LOP3.LUT R4, R199, R4, R14, 0xf6, !PT ;  /* 0x00000004c7047212 */ /* 0x000fe200078ef60e */
[C---:B------:R-:W-:Y:S01]  /*1190*/  VIADD R228, R197.reuse, 0x30 ;  /* 0x00000030c5e47836 */ /* 0x040fe20000000000 */
[----:B------:R-:W-:Y:S01]  /*11a0*/  LOP3.LUT R15, R198, R15, R12, 0xf6, !PT ;  /* 0x0000000fc60f7212 */ /* 0x000fe200078ef60c */
[----:B------:R-:W-:Y:S01]  /*11b0*/  VIADD R227, R197, 0x38 ;  /* 0x00000038c5e37836 */ /* 0x000fe20000000000 */
[----:B------:R-:W-:Y:S01]  /*11c0*/  LEA R8, R13, UR44, 0x1 ;  /* 0x0000002c0d087c11 */ /* 0x000fe2000f8e08ff */
[C---:B------:R-:W-:Y:S01]  /*11d0*/  VIADD R226, R197.reuse, 0x40 ;  /* 0x00000040c5e27836 */ /* 0x040fe20000000000 */
[----:B------:R-:W-:Y:S01]  /*11e0*/  LEA R3, R4, UR44, 0x1 ;  /* 0x0000002c04037c11 */ /* 0x000fe2000f8e08ff */
[----:B------:R-:W-:Y:S01]  /*11f0*/  VIADD R225, R197, 0x48 ;  /* 0x00000048c5e17836 */ /* 0x000fe20000000000 */
[----:B------:R-:W-:Y:S01]  /*1200*/  LEA R0, R15, UR44, 0x1 ;  /* 0x0000002c0f007c11 */ /* 0x000fe2000f8e08ff */
[----:B------:R-:W-:Y:S01]  /*1210*/  STL [R1+0x48], R8 ;  /* 0x0000480801007387 */ /* 0x000fe20000100800 */
[C---:B------:R-:W-:Y:S01]  /*1220*/  VIADD R224, R197.reuse, 0x50 ;  /* 0x00000050c5e07836 */ /* 0x040fe20000000000 */
[----:B------:R-:W-:Y:S01]  /*1230*/  LOP3.LUT R205, R202, R205, R201, 0xf6, !PT ;  /* 0x000000cdcacd7212 */ /* 0x000fe200078ef6c9 */
[C---:B------:R-:W-:Y:S01]  /*1240*/  VIADD R223, R197.reuse, 0x58 ;  /* 0x00000058c5df7836 */ /* 0x040fe20000000000 */
[----:B------:R0:W-:Y:S01]  /*1250*/  STL [R1+0x44], R3 ;  /* 0x0000440301007387 */ /* 0x0001e20000100800 */
[----:B------:R-:W-:Y:S01]  /*1260*/  VIADD R185, R18, 0x20 ;  /* 0x0000002012b97836 */ /* 0x000fe20000000000 */
[----:B------:R-:W-:Y:S01]  /*1270*/  SHF.R.S32.HI R4, RZ, 0x1f, R231 ;  /* 0x0000001fff047819 */ /* 0x000fe200000114e7 */
[----:B------:R-:W-:Y:S01]  /*1280*/  VIADD R187, R16, 0x40 ;  /* 0x0000004010bb7836 */ /* 0x000fe20000000000 */
[----:B------:R1:W-:Y:S01]  /*1290*/  STL [R1+0x40], R0 ;  /* 0x0000400001007387 */ /* 0x0003e20000100800 */
[C---:B------:R-:W-:Y:S01]  /*12a0*/  VIADD R222, R197.reuse, 0x60 ;  /* 0x00000060c5de7836 */ /* 0x040fe20000000000 */
[----:B------:R-:W-:Y:S01]  /*12b0*/  SHF.R.S32.HI R4, RZ, 0x1f, R228 ;  /* 0x0000001fff047819 */ /* 0x000fe200000114e4 */
[C---:B------:R-:W-:Y:S01]  /*12c0*/  VIADD R221, R197.reuse, 0x68 ;  /* 0x00000068c5dd7836 */ /* 0x040fe20000000000 */
[----:B------:R-:W-:Y:S01]  /*12d0*/  SHF.R.S32.HI R4, RZ, 0x1f, R225 ;  /* 0x0000001fff047819 */ /* 0x000fe200000114e1 */
[C---:B------:R-:W-:Y:S01]  /*12e0*/  VIADD R220, R197.reuse, 0x70 ;  /* 0x00000070c5dc7836 */ /* 0x040fe20000000000 */
[----:B0-----:R-:W-:Y:S01]  /*12f0*/  SHF.R.S32.HI R3, RZ, 0x1f, R233 ;  /* 0x0000001fff037819 */ /* 0x001fe200000114e9 */
[----:B------:R-:W-:Y:S01]  /*1300*/  VIADD R219, R197, 0x78 ;  /* 0x00000078c5db7836 */ /* 0x000fe20000000000 */
[----:B------:R-:W-:Y:S01]  /*1310*/  SHF.R.S32.HI R3, RZ, 0x1f, R230 ;  /* 0x0000001fff037819 */ /* 0x000fe200000114e6 */
[----:B------:R-:W-:Y:S01]  /*1320*/  IMAD R204, R204, 0x8, R10 ;  /* 0x00000008cccc7824 */ /* 0x000fe200078e020a */
        /* <DEDUP_REMOVED lines=11> */
[----:B------:R-:W-:Y:S02]  /*13e0*/  LEA R203, R205, UR44, 0x1 ;  /* 0x0000002ccdcb7c11 */ /* 0x000fe4000f8e08ff */
[----:B------:R-:W-:-:S02]  /*13f0*/  SHF.R.S32.HI R4, RZ, 0x1f, R222 ;  /* 0x0000001fff047819 */ /* 0x000fc400000114de */
[----:B------:R-:W-:Y:S02]  /*1400*/  SHF.R.S32.HI R3, RZ, 0x1f, R221 ;  /* 0x0000001fff037819 */ /* 0x000fe400000114dd */
[----:B------:R-:W-:Y:S02]  /*1410*/  SHF.R.S32.HI R0, RZ, 0x1f, R220 ;  /* 0x0000001fff007819 */ /* 0x000fe400000114dc */
[----:B------:R-:W-:-:S07]  /*1420*/  SHF.R.S32.HI R237, RZ, 0x1f, R219 ;  /* 0x0000001fffed7819 */ /* 0x000fce00000114db */
.L_x_9016:
[----:B0-2---:R-:W0:Y:S02]  /*1430*/  LDC.64 R8, c[0x0][0xc88] ;  /* 0x00032200ff087b82 */ /* 0x005e240000000a00 */
[----:B0-----:R-:W-:-:S05]  /*1440*/  IMAD.WIDE R8, R7, 0x4, R8 ;  /* 0x0000000407087825 */ /* 0x001fca00078e0208 */
[----:B------:R-:W2:Y:S01]  /*1450*/  LDG.E R209, desc[UR42][R8.64] ;  /* 0x0000002a08d17981 */ /* 0x000ea2000c1e1900 */
[----:B------:R-:W-:Y:S05]  /*1460*/  YIELD ;  /* 0x0000000000007946 */ /* 0x000fea0003800000 */
[----:B------:R-:W-:Y:S01]  /*1470*/  ULDC.64 UR4, c[0x0][0xa28] ;  /* 0x00028a0000047ab9 */ /* 0x000fe20000000a00 */
[----:B------:R-:W-:Y:S01]  /*1480*/  ULDC.64 UR8, c[0x0][0xa18] ;  /* 0x0002860000087ab9 */ /* 0x000fe20000000a00 */
[----:B------:R-:W-:Y:S01]  /*1490*/  ISETP.NE.U32.AND P1, PT, RZ, UR4, PT ;  /* 0x00000004ff007c0c */ /* 0x000fe2000bf25070 */
[----:B------:R-:W-:Y:S01]  /*14a0*/  ULDC.64 UR6, c[0x0][0xa08] ;  /* 0x0002820000067ab9 */ /* 0x000fe20000000a00 */
[----:B----4-:R-:W-:Y:S01]  /*14b0*/  IMAD.MOV.U32 R4, RZ, RZ, RZ ;  /* 0x000000ffff047224 */ /* 0x010fe200078e00ff */
[----:B------:R-:W-:Y:S01]  /*14c0*/  ISETP.NE.U32.AND P0, PT, RZ, UR6, PT ;  /* 0x00000006ff007c0c */ /* 0x000fe2000bf05070 */
[----:B-----5:R-:W-:Y:S01]  /*14d0*/  IMAD.MOV.U32 R28, RZ, RZ, RZ ;  /* 0x000000ffff1c7224 */ /* 0x020fe200078e00ff */
[----:B------:R-:W-:-:S02]  /*14e0*/  ISETP.NE.AND.EX P1, PT, RZ, UR5, PT, P1 ;  /* 0x00000005ff007c0c */ /* 0x000fc4000bf25310 */
[----:B------:R-:W-:Y:S02]  /*14f0*/  ISETP.NE.AND.EX P0, PT, RZ, UR7, PT, P0 ;  /* 0x00000007ff007c0c */ /* 0x000fe4000bf05300 */
[----:B--2---:R-:W-:Y:S01]  /*1500*/  SHF.R.S32.HI R234, RZ, 0x1f, R209 ;  /* 0x0000001fffea7819 */ /* 0x004fe200000114d1 */
[----:B------:R-:W-:-:S08]  /*1510*/  IMAD.SHL.U32 R210, R209, 0x4, RZ ;  /* 0x00000004d1d27824 */ /* 0x000fd000078e00ff */
[C---:B------:R-:W-:Y:S02]  /*1520*/  @P1 LEA R10, P2, R209.reuse, UR4, 0x2 ;  /* 0x00000004d10a1c11 */ /* 0x040fe4000f8410ff */
[C-C-:B------:R-:W-:Y:S02]  /*1530*/  SHF.L.U64.HI R211, R209.reuse, 0x2, R234.reuse ;  /* 0x00000002d1d37819 */ /* 0x140fe400000102ea */
[----:B------:R-:W-:Y:S02]  /*1540*/  @P1 LEA.HI.X R11, R209, UR5, R234, 0x2, P2 ;  /* 0x00000005d10b1c11 */ /* 0x000fe400090f14ea */
[----:B------:R-:W-:Y:S01]  /*1550*/  ISETP.NE.U32.AND P2, PT, RZ, UR8, PT ;  /* 0x00000008ff007c0c */ /* 0x000fe2000bf45070 */
[----:B------:R-:W-:Y:S01]  /*1560*/  ULDC UR4, c[0x0][0x288] ;  /* 0x0000a20000047ab9 */ /* 0x000fe20000000800 */
[----:B------:R-:W-:Y:S01]  /*1570*/  IADD3 R12, P3, R210, UR6, RZ ;  /* 0x00000006d20c7c10 */ /* 0x000fe2000ff7e0ff */
[----:B------:R0:W5:Y:S01]  /*1580*/  @P1 LDG.E R4, desc[UR42][R10.64] ;  /* 0x0000002a0a041981 */ /* 0x000162000c1e1900 */
[----:B------:R-:W-:Y:S01]  /*1590*/  ISETP.NE.AND.EX P2, PT, RZ, UR9, PT, P2 ;  /* 0x00000009ff007c0c */ /* 0x000fe2000bf45320 */
[----:B------:R-:W-:Y:S01]  /*15a0*/  IMAD.U32 R192, RZ, RZ, UR4 ;  /* 0x00000004ffc07e24 */ /* 0x000fe2000f8e00ff */
[----:B------:R-:W-:Y:S01]  /*15b0*/  IADD3.X R13, R211, UR7, RZ, P3, !PT ;  /* 0x00000007d30d7c10 */ /* 0x000fe20009ffe4ff */
[----:B------:R-:W-:-:S04]  /*15c0*/  ULDC.64 UR4, c[0x0][0x418] ;  /* 0x0001060000047ab9 */ /* 0x000fc80000000a00 */
[----:B------:R0:W5:Y:S06]  /*15d0*/  @P0 LDG.E R28, desc[UR42][R12.64] ;  /* 0x0000002a0c1c0981 */ /* 0x00016c000c1e1900 */
[----:B------:R-:W-:-:S04]  /*15e0*/  @P2 IADD3 R8, P1, R210, UR8, RZ ;  /* 0x00000008d2082c10 */ /* 0x000fc8000ff3e0ff */
[----:B------:R-:W-:-:S05]  /*15f0*/  @P2 IADD3.X R9, R211, UR9, RZ, P1, !PT ;  /* 0x00000009d3092c10 */ /* 0x000fca0008ffe4ff */
        /* <DEDUP_REMOVED lines=10> */
[----:B0--3--:R-:W-:Y:S06]  /*16a0*/  @P2 BRA `(.L_x_8801) ;  /* 0x0000000000242947 */ /* 0x009fec0003800000 */
        /* <DEDUP_REMOVED lines=9> */
.L_x_8801:
[----:B------:R-:W-:Y:S01]  /*1740*/  ULDC.64 UR4, c[0x0][0xa20] ;  /* 0x0002880000047ab9 */ /* 0x000fe20000000a00 */
[C---:B------:R-:W-:Y:S02]  /*1750*/  LOP3.LUT R3, R6.reuse, 0xff000000, RZ, 0xc0, !PT ;  /* 0xff00000006037812 */ /* 0x040fe400078ec0ff */
[----:B------:R-:W-:Y:S02]  /*1760*/  ISETP.NE.U32.AND P1, PT, RZ, UR4, PT ;  /* 0x00000004ff007c0c */ /* 0x000fe4000bf25070 */
[C---:B------:R-:W-:Y:S02]  /*1770*/  LOP3.LUT R0, R6.reuse, 0xff0000, RZ, 0xc0, !PT ;  /* 0x00ff000006007812 */ /* 0x040fe400078ec0ff */
[----:B------:R-:W-:Y:S02]  /*1780*/  ISETP.NE.AND.EX P1, PT, RZ, UR5, PT, P1 ;  /* 0x00000005ff007c0c */ /* 0x000fe4000bf25310 */
[----:B------:R-:W-:Y:S02]  /*1790*/  SHF.R.U32.HI R3, RZ, 0x8, R3 ;  /* 0x00000008ff037819 */ /* 0x000fe40000011603 */
[----:B------:R-:W-:-:S02]  /*17a0*/  LOP3.LUT R206, R6, 0xffff, RZ, 0xc0, !PT ;  /* 0x0000ffff06ce7812 */ /* 0x000fc400078ec0ff */
[----:B------:R-:W-:-:S07]  /*17b0*/  LEA.HI R208, R0, R3, RZ, 0x10 ;  /* 0x0000000300d07211 */ /* 0x000fce00078f80ff */
[----:B------:R-:W-:Y:S05]  /*17c0*/  @!P1 BRA `(.L_x_8802) ;  /* 0x0000000000109947 */ /* 0x000fea0003800000 */
[----:B------:R-:W-:-:S04]  /*17d0*/  IADD3 R6, P0, R210, UR4, RZ ;  /* 0x00000004d2067c10 */ /* 0x000fc8000ff1e0ff */
[----:B------:R-:W-:-:S05]  /*17e0*/  IADD3.X R7, R211, UR5, RZ, P0, !PT ;  /* 0x00000005d3077c10 */ /* 0x000fca00087fe4ff */
[----:B------:R0:W5:Y:S01]  /*17f0*/  LDG.E R27, desc[UR42][R6.64] ;  /* 0x0000002a061b7981 */ /* 0x000162000c1e1900 */
[----:B------:R-:W-:Y:S05]  /*1800*/  BRA `(.L_x_8803) ;  /* 0x0000000000107947 */ /* 0x000fea0003800000 */
.L_x_8802:
[----:B------:R-:W-:Y:S05]  /*1810*/  @!P0 BRA `(.L_x_8803) ;  /* 0x00000000000c8947 */ /* 0x000fea0003800000 */
[----:B------:R-:W2:Y:S04]  /*1820*/  LDG.E R0, desc[UR42][R12.64] ;  /* 0x0000002a0c007981 */ /* 0x000ea8000c1e1900 */
[----:B------:R-:W2:Y:S02]  /*1830*/  LDG.E R27, desc[UR42][R12.64+0x4] ;  /* 0x0000042a0c1b7981 */ /* 0x000ea4000c1e1900 */
[----:B--2---:R-:W-:-:S07]  /*1840*/  IMAD.IADD R27, R27, 0x1, -R0 ;  /* 0x000000011b1b7824 */ /* 0x004fce00078e0a00 */
.L_x_8803:
        /* <DEDUP_REMOVED lines=20> */
[----:B------:R-:W-:Y:S01]  /*1990*/  VIADD R5, R190, 0x7f ;  /* 0x0000007fbe057836 */ /* 0x000fe20000000000 */
[----:B------:R-:W-:-:S07]  /*19a0*/  SHF.R.U32.HI R208, RZ, 0x10, R208 ;  /* 0x00000010ffd07819 */ /* 0x000fce00000116d0 */
[----:B------:R-:W1:Y:S08]  /*19b0*/  @P1 LDC R10, c[0x0][0x44c] ;  /* 0x00011300ff0a1b82 */ /* 0x000e700000000800 */
[----:B0-----:R-:W0:Y:S01]  /*19c0*/  @P1 LDC R7, c[0x0][0x450] ;  /* 0x00011400ff071b82 */ /* 0x001e220000000800 */
[----:B--2---:R-:W-:Y:S02]  /*19d0*/  @P0 IMAD.IADD R24, R3, 0x1, -R0 ;  /* 0x0000000103180824 */ /* 0x004fe400078e0a00 */
[----:B-1----:R-:W-:-:S04]  /*19e0*/  @P1 IMAD.HI.U32 R0, R5, R10, RZ ;  /* 0x0000000a05001227 */ /* 0x002fc800078e00ff */
[----:B------:R-:W-:Y:S01]  /*19f0*/  IMAD.IADD R193, R11, 0x1, R24 ;  /* 0x000000010bc17824 */ /* 0x000fe200078e0218 */
[----:B0-----:R-:W-:-:S03]  /*1a00*/  @P1 SHF.R.U32.HI R5, RZ, R7, R0 ;  /* 0x00000007ff051219 */ /* 0x001fc60000011600 */
[C---:B------:R-:W-:Y:S01]  /*1a10*/  VIADD R0, R193.reuse, 0x7f ;  /* 0x0000007fc1007836 */ /* 0x040fe20000000000 */
[----:B------:R-:W-:-:S04]  /*1a20*/  IADD3 R126, R193, 0x80, -R192 ;  /* 0x00000080c17e7810 */ /* 0x000fc80007ffe8c0 */
[----:B------:R-:W-:Y:S01]  /*1a30*/  SHF.R.S32.HI R3, RZ, 0x1f, R0 ;  /* 0x0000001fff037819 */ /* 0x000fe20000011400 */
[----:B------:R-:W-:-:S03]  /*1a40*/  IMAD.IADD R5, R126, 0x1, R5 ;  /* 0x000000017e057824 */ /* 0x000fc600078e0205 */
[----:B------:R-:W-:Y:S01]  /*1a50*/  LEA.HI R3, R3, R0, RZ, 0x7 ;  /* 0x0000000003037211 */ /* 0x000fe200078f38ff */
[----:B------:R-:W-:Y:S01]  /*1a60*/  IMAD.MOV.U32 R0, RZ, RZ, RZ ;  /* 0x000000ffff007224 */ /* 0x000fe200078e00ff */
[----:B------:R-:W-:Y:S02]  /*1a70*/  SHF.R.S32.HI R4, RZ, 0x1f, R5 ;  /* 0x0000001fff047819 */ /* 0x000fe40000011405 */
[----:B------:R-:W-:Y:S02]  /*1a80*/  SHF.R.S32.HI R127, RZ, 0x7, R3 ;  /* 0x00000007ff7f7819 */ /* 0x000fe40000011403 */
[----:B------:R-:W-:-:S04]  /*1a90*/  LEA.HI R4, R4, R5, RZ, 0x7 ;  /* 0x0000000504047211 */ /* 0x000fc800078f38ff */
[----:B------:R-:W-:-:S04]  /*1aa0*/  SHF.R.S32.HI R4, RZ, 0x7, R4 ;  /* 0x00000007ff047819 */ /* 0x000fc80000011404 */
[----:B---3--:R-:W-:-:S04]  /*1ab0*/  VIMNMX R9, R127, R4, PT ;  /* 0x000000047f097248 */ /* 0x008fc80003fe0100 */
        /* <DEDUP_REMOVED lines=31> */
.L_x_8805:
[----:B------:R-:W-:Y:S05]  /*1cb0*/  BSYNC B0 ;  /* 0x0000000000007941 */ /* 0x000fea0003800000 */
.L_x_8804:
[----:B------:R-:W-:-:S05]  /*1cc0*/  IMAD R3, R217, R0, RZ ;  /* 0x00000000d9037224 */ /* 0x000fca00078e02ff */
        /* <DEDUP_REMOVED lines=35> */
.L_x_8808:
[----:B------:R-:W-:Y:S05]  /*1f00*/  BSYNC B6 ;  /* 0x0000000000067941 */ /* 0x000fea0003800000 */
.L_x_8807:
        /* <DEDUP_REMOVED lines=20> */
.L_x_8810:
[----:B------:R-:W-:Y:S05]  /*2050*/  BSYNC B6 ;  /* 0x0000000000067941 */ /* 0x000fea0003800000 */
.L_x_8809:
[----:B------:R-:W-:Y:S01]  /*2060*/  ULDC.64 UR4, c[0x0][0x9f8] ;  /* 0x00027e0000047ab9 */ /* 0x000fe20000000a00 */
[----:B------:R-:W-:Y:S01]  /*2070*/  IMAD.MOV.U32 R0, RZ, RZ, R209 ;  /* 0x000000ffff007224 */ /* 0x000fe200078e00d1 */
[----:B------:R-:W-:Y:S01]  /*2080*/  ISETP.NE.U32.AND P0, PT, RZ, UR4, PT ;  /* 0x00000004ff007c0c */ /* 0x000fe2000bf05070 */
[----:B------:R-:W2:Y:S01]  /*2090*/  LDL.LU R20, [R1+0x10] ;  /* 0x0000100001147983 */ /* 0x000ea20000300800 */
[----:B------:R-:W0:Y:S02]  /*20a0*/  LDC.64 R102, c[0x0][0x300] ;  /* 0x0000c000ff667b82 */ /* 0x000e240000000a00 */
[----:B------:R-:W-:Y:S01]  /*20b0*/  ISETP.NE.AND.EX P0, PT, RZ, UR5, PT, P0 ;  /* 0x00000005ff007c0c */ /* 0x000fe2000bf05300 */
[----:B------:R-:W1:Y:S01]  /*20c0*/  S2R R30, SR_TID.X ;  /* 0x00000000001e7919 */ /* 0x000e620000002100 */
[----:B------:R-:W-:-:S04]  /*20d0*/  IMAD.IADD R47, R28, 0x1, R27 ;  /* 0x000000011c2f7824 */ /* 0x000fc800078e021b */
[----:B------:R-:W3:Y:S07]  /*20e0*/  LDC R33, c[0x0][0x3f4] ;  /* 0x0000fd00ff217b82 */ /* 0x000eee0000000800 */
[----:B------:R-:W-:-:S04]  /*20f0*/  @P0 IADD3 R4, P1, R210, UR4, RZ ;  /* 0x00000004d2040c10 */ /* 0x000fc8000ff3e0ff */
[----:B------:R-:W-:Y:S01]  /*2100*/  @P0 IADD3.X R5, R211, UR5, RZ, P1, !PT ;  /* 0x00000005d3050c10 */ /* 0x000fe20008ffe4ff */
[----:B------:R-:W-:-:S04]  /*2110*/  ULDC.64 UR4, c[0x0][0xa08] ;  /* 0x0002820000047ab9 */ /* 0x000fc80000000a00 */
[----:B------:R4:W2:Y:S01]  /*2120*/  @P0 LDG.E R0, desc[UR42][R4.64] ;  /* 0x0000002a04000981 */ /* 0x0008a2000c1e1900 */
[----:B------:R-:W-:Y:S01]  /*2130*/  SHF.R.S32.HI R39, RZ, 0x1f, R47 ;  /* 0x0000001fff277819 */ /* 0x000fe2000001142f */
[-C--:B0-----:R-:W-:Y:S01]  /*2140*/  IMAD.WIDE.U32 R6, R47, R102.reuse, RZ ;  /* 0x000000662f067225 */ /* 0x081fe200078e00ff */
[----:B------:R-:W-:Y:S02]  /*2150*/  ISETP.NE.U32.AND P0, PT, RZ, UR4, PT ;  /* 0x00000004ff007c0c */ /* 0x000fe4000bf05070 */
[----:B------:R-:W-:Y:S01]  /*2160*/  SHF.R.U32.HI R32, RZ, 0x3, R196 ;  /* 0x00000003ff207819 */ /* 0x000fe200000116c4 */
[-C--:B------:R-:W-:Y:S01]  /*2170*/  IMAD R8, R39, R102.reuse, RZ ;  /* 0x0000006627087224 */ /* 0x080fe200078e02ff */
[----:B------:R-:W-:Y:S01]  /*2180*/  ISETP.NE.AND.EX P0, PT, RZ, UR5, PT, P0 ;  /* 0x00000005ff007c0c */ /* 0x000fe2000bf05300 */
[----:B------:R-:W-:Y:S01]  /*2190*/  ULDC.64 UR4, c[0x0][0x308] ;  /* 0x0000c20000047ab9 */ /* 0x000fe20000000a00 */
[----:B---3--:R-:W-:Y:S01]  /*21a0*/  ISETP.GE.AND P2, PT, R16, R33, PT ;  /* 0x000000211000720c */ /* 0x008fe20003f46270 */
[----:B------:R-:W-:Y:S01]  /*21b0*/  IMAD R3, R47, R103, R8 ;  /* 0x000000672f037224 */ /* 0x000fe200078e0208 */
[----:B-1----:R-:W-:Y:S01]  /*21c0*/  SHF.R.U32.HI R30, RZ, 0x7, R30 ;  /* 0x00000007ff1e7819 */ /* 0x002fe2000001161e */
[----:B------:R-:W-:Y:S01]  /*21d0*/  IMAD.SHL.U32 R34, R22, 0x40, RZ ;  /* 0x0000004016227824 */ /* 0x000fe200078e00ff */
[----:B------:R-:W-:Y:S01]  /*21e0*/  SHF.R.U32.HI R29, RZ, 0x3, R195 ;  /* 0x00000003ff1d7819 */ /* 0x000fe200000116c3 */
[----:B------:R-:W-:Y:S01]  /*21f0*/  IMAD.IADD R7, R7, 0x1, R3 ;  /* 0x0000000107077824 */ /* 0x000fe200078e0203 */
[----:B------:R-:W-:Y:S01]  /*2200*/  ISETP.NE.AND P6, PT, R30, 0x1, PT ;  /* 0x000000011e00780c */ /* 0x000fe20003fc5270 */
[----:B------:R-:W-:Y:S01]  /*2210*/  IMAD.SHL.U32 R92, R102, 0x20, RZ ;  /* 0x00000020665c7824 */ /* 0x000fe200078e00ff */
[----:B-----5:R-:W-:Y:S01]  /*2220*/  SHF.R.S32.HI R31, RZ, 0x1f, R111 ;  /* 0x0000001fff1f7819 */ /* 0x020fe2000001146f */
        /* <DEDUP_REMOVED lines=10> */
[----:B------:R-:W-:Y:S01]  /*22d0*/  VIADD R124, R30, 0x8 ;  /* 0x000000081e7c7836 */ /* 0x000fe20000000000 */
[C---:B------:R-:W-:Y:S01]  /*22e0*/  SHF.L.U64.HI R30, R102.reuse, 0x6, R103 ;  /* 0x00000006661e7819 */ /* 0x040fe20000010267 */
[----:B------:R-:W-:Y:S02]  /*22f0*/  IMAD.SHL.U32 R125, R102, 0x80, RZ ;  /* 0x00000080667d7824 */ /* 0x000fe400078e00ff */
[-C--:B0-----:R-:W-:Y:S01]  /*2300*/  IMAD.WIDE.U32 R96, R22, R6.reuse, R18 ;  /* 0x0000000616607225 */ /* 0x081fe200078e0012 */
[C-C-:B------:R-:W-:Y:S02]  /*2310*/  SHF.L.U64.HI R15, R6.reuse, 0x6, R7.reuse ;  /* 0x00000006060f7819 */ /* 0x140fe40000010207 */
[----:B------:R-:W-:Y:S01]  /*2320*/  SHF.L.U64.HI R14, R6, 0x7, R7 ;  /* 0x00000007060e7819 */ /* 0x000fe20000010207 */
[----:B------:R-:W-:-:S04]  /*2330*/  IMAD.WIDE.U32 R94, R22, R6, R16 ;  /* 0x00000006165e7225 */ /* 0x000fc800078e0010 */
[----:B------:R-:W-:Y:S02]  /*2340*/  IMAD R12, R31, R6, RZ ;  /* 0x000000061f0c7224 */ /* 0x000fe400078e02ff */
[C---:B------:R-:W-:Y:S02]  /*2350*/  IMAD.SHL.U32 R13, R6.reuse, 0x20, RZ ;  /* 0x00000020060d7824 */ /* 0x040fe400078e00ff */
        /* <DEDUP_REMOVED lines=10> */
[----:B------:R-:W-:-:S02]  /*2400*/  IMAD.WIDE.U32 R100, R99, UR4, R4 ;  /* 0x0000000463647c25 */ /* 0x000fc4000f8e0004 */
[----:B------:R-:W0:Y:S02]  /*2410*/  LDC.64 R4, c[0x0][0x408] ;  /* 0x00010200ff047b82 */ /* 0x000e240000000a00 */
[----:B------:R-:W-:Y:S01]  /*2420*/  IMAD R0, R3, UR4, RZ ;  /* 0x0000000403007c24 */ /* 0x000fe2000f8e02ff */
[----:B------:R-:W-:Y:S01]  /*2430*/  IADD3 R42, P4, R100, 0x40, RZ ;  /* 0x00000040642a7810 */ /* 0x000fe20007f9e0ff */
[----:B------:R-:W-:Y:S01]  /*2440*/  IMAD.X R47, R218, 0x1, R39, P0 ;  /* 0x00000001da2f7824 */ /* 0x000fe200000e0627 */
[----:B------:R-:W-:Y:S01]  /*2450*/  IADD3 R39, P0, R100, R44, RZ ;  /* 0x0000002c64277210 */ /* 0x000fe20007f1e0ff */
[----:B------:R-:W-:Y:S01]  /*2460*/  IMAD R41, R99, UR5, R0 ;  /* 0x0000000563297c24 */ /* 0x000fe2000f8e0200 */
[----:B------:R-:W-:Y:S05]  /*2470*/  @!P6 WARPSYNC.ALL ;  /* 0x000000000000e948 */ /* 0x000fea0003800000 */
[----:B------:R-:W-:Y:S01]  /*2480*/  ULDC.64 UR4, c[0x0][0x330] ;  /* 0x0000cc0000047ab9 */ /* 0x000fe20000000a00 */
[----:B------:R-:W-:Y:S01]  /*2490*/  IMAD.IADD R41, R101, 0x1, R41 ;  /* 0x0000000165297824 */ /* 0x000fe200078e0229 */
[----:B------:R-:W-:Y:S01]  /*24a0*/  @!P6 BAR.SYNC.DEFER_BLOCKING 0x9, 0x100 ;  /* 0x024400000000eb1d */ /* 0x000fe20000010000 */
[----:B------:R-:W-:Y:S01]  /*24b0*/  IMAD.WIDE.U32 R8, R206, UR4, R16 ;  /* 0x00000004ce087c25 */ /* 0x000fe2000f8e0010 */
[----:B------:R-:W-:-:S03]  /*24c0*/  IADD3 R43, P3, R39, 0x40, RZ ;  /* 0x00000040272b7810 */ /* 0x000fc60007f7e0ff */
[----:B------:R-:W-:Y:S01]  /*24d0*/  IMAD R9, R206, UR5, R9 ;  /* 0x00000005ce097c24 */ /* 0x000fe2000f8e0209 */
[----:B------:R-:W-:Y:S01]  /*24e0*/  ULDC.64 UR4, c[0x0][0x338] ;  /* 0x0000ce0000047ab9 */ /* 0x000fe20000000a00 */
[----:B------:R-:W-:Y:S02]  /*24f0*/  IMAD.X R107, RZ, RZ, R41, P4 ;  /* 0x000000ffff6b7224 */ /* 0x000fe400020e0629 */
[----:B------:R-:W-:Y:S01]  /*2500*/  IMAD R0, R3, UR4, RZ ;  /* 0x0000000403007c24 */ /* 0x000fe2000f8e02ff */
[----:B------:R-:W-:Y:S01]  /*2510*/  SEL R3, R33, RZ, P2 ;  /* 0x000000ff21037207 */ /* 0x000fe20001000000 */
[----:B0-----:R-:W-:-:S04]  /*2520*/  IMAD.WIDE.U32 R90, R22, R4, R18 ;  /* 0x00000004165a7225 */ /* 0x001fc800078e0012 */
[C---:B------:R-:W-:Y:S02]  /*2530*/  IMAD R109, R99.reuse, UR5, R0 ;  /* 0x00000005636d7c24 */ /* 0x040fe4000f8e0200 */
[----:B------:R-:W-:Y:S02]  /*2540*/  IMAD R0, R218, R6, RZ ;  /* 0x00000006da007224 */ /* 0x000fe400078e02ff */
[----:B------:R-:W-:Y:S01]  /*2550*/  IMAD.WIDE.U32 R98, R99, UR4, R8 ;  /* 0x0000000463627c25 */ /* 0x000fe2000f8e0008 */
[----:B------:R-:W-:Y:S02]  /*2560*/  ULDC UR4, c[0x0][0x2f4] ;  /* 0x0000bd0000047ab9 */ /* 0x000fe40000000800 */
[----:B------:R-:W-:Y:S01]  /*2570*/  ISETP.GE.AND P2, PT, R16, UR4, PT ;  /* 0x0000000410007c0c */ /* 0x000fe2000bf46270 */
[----:B------:R-:W-:Y:S02]  /*2580*/  IMAD R9, R22, R7, R0 ;  /* 0x0000000716097224 */ /* 0x000fe400078e0200 */
[----:B------:R-:W-:-:S02]  /*2590*/  IMAD R0, R218, R4, RZ ;  /* 0x00000004da007224 */ /* 0x000fc400078e02ff */
[----:B------:R-:W-:Y:S02]  /*25a0*/  IMAD.IADD R3, R16, 0x1, R3 ;  /* 0x0000000110037824 */ /* 0x000fe400078e0203 */
[C---:B------:R-:W-:Y:S02]  /*25b0*/  IMAD R11, R22.reuse, R5, R0 ;  /* 0x00000005160b7224 */ /* 0x040fe400078e0200 */
[----:B------:R-:W-:Y:S01]  /*25c0*/  IMAD.IADD R97, R97, 0x1, R9 ;  /* 0x0000000161617824 */ /* 0x000fe200078e0209 */
[----:B------:R-:W-:Y:S01]  /*25d0*/  SHF.R.S32.HI R0, RZ, 0x1f, R3 ;  /* 0x0000001fff007819 */ /* 0x000fe20000011403 */
[----:B------:R-:W-:Y:S02]  /*25e0*/  IMAD.IADD R95, R9, 0x1, R95 ;  /* 0x00000001095f7824 */ /* 0x000fe400078e025f */
[----:B------:R-:W-:Y:S01]  /*25f0*/  IMAD.WIDE.U32 R88, R22, R4, R16 ;  /* 0x0000000416587225 */ /* 0x000fe200078e0010 */
[CC--:B------:R-:W-:Y:S02]  /*2600*/  LEA.HI R8, R0.reuse, R3.reuse, RZ, 0x6 ;  /* 0x0000000300087211 */ /* 0x0c0fe400078f30ff */
[----:B------:R-:W-:Y:S01]  /*2610*/  LEA.HI R105, R0, R3, RZ, 0x3 ;  /* 0x0000000300697211 */ /* 0x000fe200078f18ff */
[----:B------:R-:W-:-:S02]  /*2620*/  IMAD.IADD R91, R91, 0x1, R11 ;  /* 0x000000015b5b7824 */ /* 0x000fc400078e020b */
[----:B------:R-:W-:Y:S01]  /*2630*/  IMAD.SHL.U32 R8, R8, 0x80, RZ ;  /* 0x0000008008087824 */ /* 0x000fe200078e00ff */
[----:B------:R-:W-:Y:S01]  /*2640*/  LOP3.LUT R0, R105, 0x38, RZ, 0xc0, !PT ;  /* 0x0000003869007812 */ /* 0x000fe200078ec0ff */
[----:B------:R-:W-:Y:S01]  /*2650*/  IMAD.IADD R89, R11, 0x1, R89 ;  /* 0x000000010b597824 */ /* 0x000fe200078e0259 */
[----:B------:R-:W-:Y:S01]  /*2660*/  LOP3.LUT R3, R196, 0x38, R105, 0xf8, !PT ;  /* 0x00000038c4037812 */ /* 0x000fe200078ef869 */
[-C--:B------:R-:W-:Y:S01]  /*2670*/  IMAD.WIDE.U32 R96, R111, R6.reuse, R96 ;  /* 0x000000066f607225 */ /* 0x080fe200078e0060 */
[--C-:B------:R-:W-:Y:S02]  /*2680*/  LOP3.LUT R9, R195, 0x38, R105.reuse, 0xf8, !PT ;  /* 0x00000038c3097812 */ /* 0x100fe400078ef869 */
[----:B------:R-:W-:Y:S01]  /*2690*/  LOP3.LUT R10, R194, 0x38, R105, 0xf8, !PT ;  /* 0x00000038c20a7812 */ /* 0x000fe200078ef869 */
[----:B------:R-:W-:Y:S01]  /*26a0*/  IMAD.WIDE.U32 R94, R111, R6, R94 ;  /* 0x000000066f5e7225 */ /* 0x000fe200078e005e */
[----:B------:R-:W-:Y:S02]  /*26b0*/  LOP3.LUT R0, R0, 0x1c0, R34, 0xf8, !PT ;  /* 0x000001c000007812 */ /* 0x000fe400078ef822 */
[----:B------:R-:W-:Y:S01]  /*26c0*/  LOP3.LUT R21, R8, 0xffffe000, RZ, 0xc0, !PT ;  /* 0xffffe00008157812 */ /* 0x000fe200078ec0ff */
[----:B------:R-:W-:Y:S01]  /*26d0*/  IMAD.SHL.U32 R11, R6, 0x80, RZ ;  /* 0x00000080060b7824 */ /* 0x000fe200078e00ff */
[----:B------:R-:W-:Y:S01]  /*26e0*/  LOP3.LUT R3, R3, R32, RZ, 0x3c, !PT ;  /* 0x0000002003037212 */ /* 0x000fe200078e3cff */
[----:B------:R-:W-:Y:S01]  /*26f0*/  IMAD.WIDE.U32 R90, R111, R4, R90 ;  /* 0x000000046f5a7225 */ /* 0x000fe200078e005a */
[----:B------:R-:W-:-:S02]  /*2700*/  LOP3.LUT R28, R9, R29, RZ, 0x3c, !PT ;  /* 0x0000001d091c7212 */ /* 0x000fc400078e3cff */
[----:B------:R-:W-:Y:S01]  /*2710*/  LOP3.LUT R10, R10, R20, RZ, 0x3c, !PT ;  /* 0x000000140a0a7212 */ /* 0x000fe200078e3cff */
[----:B------:R-:W-:Y:S01]  /*2720*/  IMAD.WIDE.U32 R88, R111, R4, R88 ;  /* 0x000000046f587225 */ /* 0x000fe200078e0058 */
[----:B------:R-:W-:Y:S02]  /*2730*/  LOP3.LUT R0, R0, R201, RZ, 0x3c, !PT ;  /* 0x000000c900007212 */ /* 0x000fe400078e3cff */
[-C--:B------:R-:W-:Y:S01]  /*2740*/  IADD3 R29, R3, R21.reuse, R200 ;  /* 0x00000015031d7210 */ /* 0x080fe20007ffe0c8 */
[----:B------:R-:W-:Y:S01]  /*2750*/  IMAD R3, R218, R102, RZ ;  /* 0x00000066da037224 */ /* 0x000fe200078e02ff */
[-C--:B------:R-:W-:Y:S01]  /*2760*/  IADD3 R28, R28, R21.reuse, R199 ;  /* 0x000000151c1c7210 */ /* 0x080fe20007ffe0c7 */
[----:B------:R-:W-:Y:S01]  /*2770*/  IMAD.IADD R36, R97, 0x1, R37 ;  /* 0x0000000161247824 */ /* 0x000fe200078e0225 */
[----:B------:R-:W-:Y:S01]  /*2780*/  IADD3 R27, R10, R21, R198 ;  /* 0x000000150a1b7210 */ /* 0x000fe20007ffe0c6 */
[----:B------:R-:W-:Y:S01]  /*2790*/  IMAD R35, R22, R103, R3 ;  /* 0x0000006716237224 */ /* 0x000fe200078e0203 */
[----:B------:R-:W-:Y:S01]  /*27a0*/  IADD3 R21, R0, R21, R202 ;  /* 0x0000001500157210 */ /* 0x000fe20007ffe0ca */
[----:B------:R-:W-:Y:S01]  /*27b0*/  IMAD R0, R31, R4, RZ ;  /* 0x000000041f007224 */ /* 0x000fe200078e02ff */
[----:B------:R-:W-:Y:S01]  /*27c0*/  SHF.L.U64.HI R20, R6, 0x5, R7 ;  /* 0x0000000506147819 */ /* 0x000fe20000010207 */
[C---:B------:R-:W-:Y:S01]  /*27d0*/  IMAD.SHL.U32 R7, R4.reuse, 0x20, RZ ;  /* 0x0000002004077824 */ /* 0x040fe200078e00ff */
[C-C-:B------:R-:W-:Y:S01]  /*27e0*/  SHF.L.U64.HI R10, R4.reuse, 0x5, R5.reuse ;  /* 0x00000005040a7819 */ /* 0x140fe20000010205 */
[----:B------:R-:W-:Y:S01]  /*27f0*/  IMAD R49, R111, R5, R0 ;  /* 0x000000056f317224 */ /* 0x000fe200078e0200 */
[C-C-:B------:R-:W-:Y:S01]  /*2800*/  SHF.L.U64.HI R9, R4.reuse, 0x6, R5.reuse ;  /* 0x0000000604097819 */ /* 0x140fe20000010205 */
[C---:B------:R-:W-:Y:S01]  /*2810*/  IMAD.SHL.U32 R6, R4.reuse, 0x40, RZ ;  /* 0x0000004004067824 */ /* 0x040fe200078e00ff */
[C---:B------:R-:W-:Y:S01]  /*2820*/  SHF.L.U64.HI R8, R4.reuse, 0x7, R5 ;  /* 0x0000000704087819 */ /* 0x040fe20000010205 */
[----:B------:R-:W-:Y:S01]  /*2830*/  IMAD.SHL.U32 R5, R4, 0x80, RZ ;  /* 0x0000008004057824 */ /* 0x000fe200078e00ff */
[----:B------:R-:W-:Y:S01]  /*2840*/  IADD3 R3, P1, R92, R128, RZ ;  /* 0x000000805c037210 */ /* 0x000fe20007f3e0ff */
[----:B------:R-:W-:Y:S01]  /*2850*/  IMAD.IADD R4, R35, 0x1, R129 ;  /* 0x0000000123047824 */ /* 0x000fe200078e0281 */
[----:B------:R-:W-:Y:S01]  /*2860*/  SHF.L.U64.HI R0, R102, 0x7, R103 ;  /* 0x0000000766007819 */ /* 0x000fe20000010267 */
[----:B------:R-:W-:Y:S01]  /*2870*/  IMAD.IADD R34, R45, 0x1, R35 ;  /* 0x000000012d227824 */ /* 0x000fe200078e0223 */
[----:B------:R-:W-:Y:S01]  /*2880*/  LOP3.LUT R40, R105, 0xfffffff8, RZ, 0xc0, !PT ;  /* 0xfffffff869287812 */ /* 0x000fe200078ec0ff */
[----:B------:R-:W-:Y:S01]  /*2890*/  IMAD.X R31, R4, 0x1, R93, P1 ;  /* 0x00000001041f7824 */ /* 0x000fe200008e065d */
[----:B------:R-:W-:Y:S01]  /*28a0*/  IADD3 R32, P1, R3, R92, RZ ;  /* 0x0000005c03207210 */ /* 0x000fe20007f3e0ff */
[----:B------:R-:W-:Y:S01]  /*28b0*/  IMAD.X R103, R34, 0x1, R41, P0 ;  /* 0x0000000122677824 */ /* 0x000fe200000e0629 */
[----:B------:R-:W-:Y:S01]  /*28c0*/  SHF.R.S32.HI R105, RZ, 0x3, R105 ;  /* 0x00000003ff697819 */ /* 0x000fe20000011469 */
[----:B------:R-:W-:Y:S01]  /*28d0*/  IMAD.SHL.U32 R33, R33, 0x2, RZ ;  /* 0x0000000221217824 */ /* 0x000fe200078e00ff */
[----:B------:R-:W-:Y:S01]  /*28e0*/  SHF.R.S32.HI R106, RZ, 0x1f, R40 ;  /* 0x0000001fff6a7819 */ /* 0x000fe20000011428 */
[----:B------:R-:W-:Y:S01]  /*28f0*/  IMAD.X R35, R31, 0x1, R93, P1 ;  /* 0x000000011f237824 */ /* 0x000fe200008e065d */
[----:B------:R-:W-:Y:S01]  /*2900*/  ISETP.GE.AND P1, PT, R187, UR4, PT ;  /* 0x00000004bb007c0c */ /* 0x000fe2000bf26270 */
[----:B------:R-:W-:-:S02]  /*2910*/  IMAD.IADD R37, R37, 0x1, R95 ;  /* 0x0000000125257824 */ /* 0x000fc400078e025f */
[----:B------:R-:W-:Y:S02]  /*2920*/  IMAD.IADD R38, R91, 0x1, R49 ;  /* 0x000000015b267824 */ /* 0x000fe400078e0231 */
[----:B------:R-:W-:Y:S02]  /*2930*/  IMAD.IADD R104, R49, 0x1, R89 ;  /* 0x0000000131687824 */ /* 0x000fe400078e0259 */
[----:B------:R-:W-:Y:S02]  /*2940*/  IMAD.X R108, RZ, RZ, R103, P3 ;  /* 0x000000ffff6c7224 */ /* 0x000fe400018e0667 */
[----:B------:R-:W-:-:S07]  /*2950*/  IMAD.IADD R109, R99, 0x1, R109 ;  /* 0x00000001636d7824 */ /* 0x000fce00078e026d */
.L_x_8896:
        /* <DEDUP_REMOVED lines=59> */
.L_x_8815:
[----:B------:R-:W-:Y:S05]  /*2d10*/  BSYNC B1 ;  /* 0x0000000000017941 */ /* 0x000fea0003800000 */
.L_x_8814:
        /* <DEDUP_REMOVED lines=42> */
.L_x_8817:
[----:B------:R-:W-:Y:S05]  /*2fc0*/  BSYNC B1 ;  /* 0x0000000000017941 */ /* 0x000fea0003800000 */
.L_x_8816:
        /* <DEDUP_REMOVED lines=48> */
.L_x_8819:
[----:B------:R-:W-:Y:S05]  /*32d0*/  BSYNC B1 ;  /* 0x0000000000017941 */ /* 0x000fea0003800000 */
.L_x_8818:
        /* <DEDUP_REMOVED lines=31> */
.L_x_8821:
[----:B------:R-:W-:Y:S05]  /*34d0*/  BSYNC B1 ;  /* 0x0000000000017941 */ /* 0x000fea0003800000 */
.L_x_8820:
        /* <DEDUP_REMOVED lines=36> */
.L_x_8822:
[----:B------:R-:W-:Y:S01]  /*3720*/  IMAD R110, R23, 0x8, R2 ;  /* 0x00000008176e7824 */ /* 0x000fe200078e0202 */
[----:B------:R-:W-:Y:S01]  /*3730*/  SHF.L.U32 R117, R188, 0x1f, RZ ;  /* 0x0000001fbc757819 */ /* 0x000fe200000006ff */
[----:B------:R-:W-:Y:S03]  /*3740*/  BSSY B1, `(.L_x_8823) ;  /* 0x0000003000017945 */ /* 0x000fe60003800000 */
[----:B------:R-:W0:Y:S02]  /*3750*/  SYNCS.PHASECHK.TRANS64.TRYWAIT P6, [R110+URZ+0x28890], R117 ;  /* 0x028890756e0075a7 */ /* 0x000e2400080c017f */
[----:B0-----:R-:W-:Y:S05]  /*3760*/  @!P6 BRA `(.L_x_8824) ;  /* 0x000001e400cce947 */ /* 0x001fea0003800000 */
.L_x_9180:
[----:B------:R-:W-:Y:S05]  /*3770*/  BSYNC B1 ;  /* 0x0000000000017941 */ /* 0x000fea0003800000 */
.L_x_8823:
        /* <DEDUP_REMOVED lines=16> */
[----:B--2---:R-:W-:Y:S01]  /*3880*/  IMAD.U32 R80, R49, 0x10000, RZ ;  /* 0x0001000031507824 */ /* 0x004fe200078e00ff */
[----:B------:R-:W-:Y:S02]  /*3890*/  PRMT R154, R154, 0x5410, R85 ;  /* 0x000054109a9a7816 */ /* 0x000fe40000000055 */
[----:B------:R-:W-:-:S02]  /*38a0*/  SHF.R.U32.HI R86, RZ, 0x10, R87 ;  /* 0x00000010ff567819 */ /* 0x000fc40000011657 */
[----:B------:R-:W-:Y:S02]  /*38b0*/  LOP3.LUT R156, R49, 0xffff0000, RZ, 0xc0, !PT ;  /* 0xffff0000319c7812 */ /* 0x000fe400078ec0ff */
[----:B------:R-:W-:Y:S02]  /*38c0*/  LOP3.LUT R85, R154, 0xffff0000, RZ, 0xc0, !PT ;  /* 0xffff00009a557812 */ /* 0x000fe400078ec0ff */
[C---:B------:R-:W-:Y:S01]  /*38d0*/  LOP3.LUT R87, R155.reuse, 0xffff0000, RZ, 0xc0, !PT ;  /* 0xffff00009b577812 */ /* 0x040fe200078ec0ff */
[----:B------:R-:W-:Y:S01]  /*38e0*/  IMAD.U32 R155, R155, 0x10000, RZ ;  /* 0x000100009b9b7824 */ /* 0x000fe200078e00ff */
[----:B------:R-:W-:Y:S01]  /*38f0*/  PRMT R151, R151, 0x5410, R86 ;  /* 0x0000541097977816 */ /* 0x000fe20000000056 */
[C---:B------:R-:W-:Y:S01]  /*3900*/  FMUL.FTZ R49, R156.reuse, R85 ;  /* 0x000000559c317220 */ /* 0x040fe20000410000 */
[----:B------:R-:W-:Y:S01]  /*3910*/  PRMT R153, R153, 0x5410, R84 ;  /* 0x0000541099997816 */ /* 0x000fe20000000054 */
[----:B------:R-:W-:Y:S01]  /*3920*/  FMUL.FTZ R156, R156, R87 ;  /* 0x000000579c9c7220 */ /* 0x000fe20000410000 */
[----:B------:R-:W-:-:S02]  /*3930*/  IMAD.U32 R84, R51, 0x10000, RZ ;  /* 0x0001000033547824 */ /* 0x000fc400078e00ff */
[C---:B------:R-:W-:Y:S01]  /*3940*/  FFMA.FTZ R49, R80.reuse, R87, -R49 ;  /* 0x0000005750317223 */ /* 0x040fe20000010831 */
[----:B------:R-:W-:Y:S01]  /*3950*/  FFMA.FTZ R156, R80, R85, R156 ;  /* 0x00000055509c7223 */ /* 0x000fe2000001009c */
        /* <DEDUP_REMOVED lines=11> */
[----:B------:R-:W-:Y:S01]  /*3a10*/  LOP3.LUT R50, R51, 0xffff0000, RZ, 0xc0, !PT ;  /* 0xffff000033327812 */ /* 0x000fe200078ec0ff */
[----:B------:R-:W-:-:S04]  /*3a20*/  IMAD.U32 R85, R154, 0x10000, RZ ;  /* 0x000100009a557824 */ /* 0x000fc800078e00ff */
        /* <DEDUP_REMOVED lines=8> */
[----:B------:R-:W-:Y:S01]  /*3ab0*/  FMUL.FTZ R84, R84, R155 ;  /* 0x0000009b54547220 */ /* 0x000fe20000410000 */
[----:B------:R-:W-:Y:S02]  /*3ac0*/  F2FP.BF16.F32.PACK_AB R50, R80, R157 ;  /* 0x0000009d5032723e */ /* 0x000fe400000010ff */
[C---:B------:R-:W-:Y:S01]  /*3ad0*/  FFMA.FTZ R87, R48.reuse, R155, -R87 ;  /* 0x0000009b30577223 */ /* 0x040fe20000010857 */
[----:B------:R-:W-:-:S05]  /*3ae0*/  FFMA.FTZ R84, R48, R85, R84 ;  /* 0x0000005530547223 */ /* 0x000fca0000010054 */
[----:B------:R-:W-:-:S07]  /*3af0*/  F2FP.BF16.F32.PACK_AB R48, R84, R87 ;  /* 0x000000575430723e */ /* 0x000fce00000010ff */
.L_x_8830:
[----:B------:R-:W-:Y:S05]  /*3b00*/  BSYNC B3 ;  /* 0x0000000000037941 */ /* 0x000fea0003800000 */
.L_x_8829:
[----:B------:R-:W-:Y:S02]  /*3b10*/  ULDC.64 UR4, c[0x0][0x2e8] ;  /* 0x0000ba0000047ab9 */ /* 0x000fe40000000a00 */
[----:B------:R-:W-:-:S04]  /*3b20*/  LEA R80, P3, R81, UR4, 0x1 ;  /* 0x0000000451507c11 */ /* 0x000fc8000f8608ff */
[----:B------:R-:W-:-:S05]  /*3b30*/  LEA.HI.X R81, R81, UR5, R152, 0x1, P3 ;  /* 0x0000000551517c11 */ /* 0x000fca00098f0c98 */
[----:B--2---:R1:W-:Y:S04]  /*3b40*/  STG.E.128 desc[UR42][R80.64], R48 ;  /* 0x0000003050007986 */ /* 0x0043e8000c101d2a */
.L_x_8828:
[----:B------:R-:W-:Y:S05]  /*3b50*/  BSYNC B2 ;  /* 0x0000000000027941 */ /* 0x000fea0003800000 */
.L_x_8827:
[----:B------:R-:W-:Y:S05]  /*3b60*/  @P1 BRA `(.L_x_8826) ;  /* 0x0000000000e01947 */ /* 0x000fea0003800000 */
[----:B-1----:R1:W2:Y:S01]  /*3b70*/  LDS.128 R48, [R112+0x1c400] ;  /* 0x01c4000070307984 */ /* 0x0022a20000000c00 */
        /* <DEDUP_REMOVED lines=12> */
[C---:B------:R-:W-:Y:S01]  /*3c40*/  LOP3.LUT R78, R144.reuse, 0xffff0000, RZ, 0xc0, !PT ;  /* 0xffff0000904e7812 */ /* 0x040fe200078ec0ff */
[----:B------:R-:W-:Y:S01]  /*3c50*/  IMAD.U32 R144, R144, 0x10000, RZ ;  /* 0x0001000090907824 */ /* 0x000fe200078e00ff */
[----:B------:R-:W-:Y:S01]  /*3c60*/  SHF.R.U32.HI R84, RZ, 0x10, R79 ;  /* 0x00000010ff547819 */ /* 0x000fe2000001164f */
[----:B------:R-:W-:Y:S01]  /*3c70*/  FMUL.FTZ R80, R81, R76 ;  /* 0x0000004c51507220 */ /* 0x000fe20000410000 */
[----:B------:R-:W-:Y:S01]  /*3c80*/  SHF.R.U32.HI R86, RZ, 0x10, R77 ;  /* 0x00000010ff567819 */ /* 0x000fe2000001164d */
[----:B------:R-:W-:-:S02]  /*3c90*/  IMAD.U32 R77, R49, 0x10000, RZ ;  /* 0x00010000314d7824 */ /* 0x000fc400078e00ff */
[----:B------:R-:W-:Y:S01]  /*3ca0*/  FMUL.FTZ R81, R81, R78 ;  /* 0x0000004e51517220 */ /* 0x000fe20000410000 */
[----:B------:R-:W-:Y:S01]  /*3cb0*/  PRMT R141, R141, 0x5410, R84 ;  /* 0x000054108d8d7816 */ /* 0x000fe20000000054 */
[----:B------:R-:W-:Y:S01]  /*3cc0*/  IMAD.U32 R79, R51, 0x10000, RZ ;  /* 0x00010000334f7824 */ /* 0x000fe200078e00ff */
[----:B------:R-:W-:Y:S01]  /*3cd0*/  PRMT R143, R143, 0x5410, R86 ;  /* 0x000054108f8f7816 */ /* 0x000fe20000000056 */
[C---:B------:R-:W-:Y:S01]  /*3ce0*/  FFMA.FTZ R76, R77.reuse, R76, R81 ;  /* 0x0000004c4d4c7223 */ /* 0x040fe20000010051 */
[----:B------:R-:W-:Y:S01]  /*3cf0*/  FFMA.FTZ R49, R77, R78, -R80 ;  /* 0x0000004e4d317223 */ /* 0x000fe20000010850 */
[C---:B------:R-:W-:Y:S01]  /*3d00*/  LOP3.LUT R81, R50.reuse, 0xffff0000, RZ, 0xc0, !PT ;  /* 0xffff000032517812 */ /* 0x040fe200078ec0ff */
[C---:B------:R-:W-:Y:S01]  /*3d10*/  IMAD.U32 R78, R141.reuse, 0x10000, RZ ;  /* 0x000100008d4e7824 */ /* 0x040fe200078e00ff */
[----:B------:R-:W-:Y:S01]  /*3d20*/  LOP3.LUT R141, R141, 0xffff0000, RZ, 0xc0, !PT ;  /* 0xffff00008d8d7812 */ /* 0x000fe200078ec0ff */
[C---:B------:R-:W-:Y:S01]  /*3d30*/  IMAD.U32 R80, R143.reuse, 0x10000, RZ ;  /* 0x000100008f507824 */ /* 0x040fe200078e00ff */
[----:B------:R-:W-:Y:S01]  /*3d40*/  LOP3.LUT R143, R143, 0xffff0000, RZ, 0xc0, !PT ;  /* 0xffff00008f8f7812 */ /* 0x000fe200078ec0ff */
[----:B------:R-:W-:Y:S01]  /*3d50*/  IMAD.U32 R77, R50, 0x10000, RZ ;  /* 0x00010000324d7824 */ /* 0x000fe200078e00ff */
[----:B------:R-:W-:Y:S01]  /*3d60*/  LOP3.LUT R50, R51, 0xffff0000, RZ, 0xc0, !PT ;  /* 0xffff000033327812 */ /* 0x000fe200078ec0ff */
[----:B------:R-:W-:Y:S01]  /*3d70*/  FMUL.FTZ R86, R81, R78 ;  /* 0x0000004e51567220 */ /* 0x000fe20000410000 */
[----:B------:R-:W-:-:S02]  /*3d80*/  IMAD.U32 R51, R48, 0x10000, RZ ;  /* 0x0001000030337824 */ /* 0x000fc400078e00ff */
[-C--:B------:R-:W-:Y:S01]  /*3d90*/  FMUL.FTZ R84, R81, R80.reuse ;  /* 0x0000005051547220 */ /* 0x080fe20000410000 */
[----:B------:R-:W-:Y:S01]  /*3da0*/  LOP3.LUT R48, R48, 0xffff0000, RZ, 0xc0, !PT ;  /* 0xffff000030307812 */ /* 0x000fe200078ec0ff */
[C---:B------:R-:W-:Y:S01]  /*3db0*/  FFMA.FTZ R80, R77.reuse, R80, -R86 ;  /* 0x000000504d507223 */ /* 0x040fe20000010856 */
[----:B------:R-:W-:Y:S01]  /*3dc0*/  F2FP.BF16.F32.PACK_AB R49, R76, R49 ;  /* 0x000000314c31723e */ /* 0x000fe200000010ff */
        /* <DEDUP_REMOVED lines=13> */
.L_x_8832:
[----:B------:R-:W-:Y:S05]  /*3ea0*/  BSYNC B2 ;  /* 0x0000000000027941 */ /* 0x000fea0003800000 */
.L_x_8831:
[----:B------:R-:W-:Y:S02]  /*3eb0*/  ULDC.64 UR4, c[0x0][0x2e8] ;  /* 0x0000ba0000047ab9 */ /* 0x000fe40000000a00 */
[----:B------:R-:W-:-:S04]  /*3ec0*/  LEA R76, P3, R149, UR4, 0x1 ;  /* 0x00000004954c7c11 */ /* 0x000fc8000f8608ff */
[----:B------:R-:W-:-:S05]  /*3ed0*/  LEA.HI.X R77, R149, UR5, R150, 0x1, P3 ;  /* 0x00000005954d7c11 */ /* 0x000fca00098f0c96 */
[----:B--2---:R2:W-:Y:S04]  /*3ee0*/  STG.E.128 desc[UR42][R76.64], R48 ;  /* 0x000000304c007986 */ /* 0x0045e8000c101d2a */
.L_x_8826:
[----:B------:R-:W-:Y:S05]  /*3ef0*/  BSYNC B1 ;  /* 0x0000000000017941 */ /* 0x000fea0003800000 */
.L_x_8825:
        /* <DEDUP_REMOVED lines=57> */
.L_x_8838:
[----:B------:R-:W-:Y:S05]  /*4290*/  BSYNC B3 ;  /* 0x0000000000037941 */ /* 0x000fea0003800000 */
.L_x_8837:
[----:B------:R-:W-:Y:S02]  /*42a0*/  ULDC.64 UR4, c[0x0][0x2e8] ;  /* 0x0000ba0000047ab9 */ /* 0x000fe40000000a00 */
[----:B------:R-:W-:-:S04]  /*42b0*/  LEA R72, P3, R78, UR4, 0x1 ;  /* 0x000000044e487c11 */ /* 0x000fc8000f8608ff */
[----:B------:R-:W-:-:S05]  /*42c0*/  LEA.HI.X R73, R78, UR5, R79, 0x1, P3 ;  /* 0x000000054e497c11 */ /* 0x000fca00098f0c4f */
[----:B--2---:R2:W-:Y:S04]  /*42d0*/  STG.E.128 desc[UR42][R72.64], R48 ;  /* 0x0000003048007986 */ /* 0x0045e8000c101d2a */
.L_x_8836:
[----:B------:R-:W-:Y:S05]  /*42e0*/  BSYNC B2 ;  /* 0x0000000000027941 */ /* 0x000fea0003800000 */
.L_x_8835:
[----:B------:R-:W-:Y:S05]  /*42f0*/  @P1 BRA `(.L_x_8834) ;  /* 0x0000000000e41947 */ /* 0x000fea0003800000 */
        /* <DEDUP_REMOVED lines=13> */
[----:B------:R-:W-:Y:S01]  /*43d0*/  PRMT R132, R132, 0x5410, R69 ;  /* 0x0000541084847816 */ /* 0x000fe20000000045 */
[C---:B------:R-:W-:Y:S01]  /*43e0*/  IMAD.U32 R69, R49.reuse, 0x10000, RZ ;  /* 0x0001000031457824 */ /* 0x040fe200078e00ff */
        /* <DEDUP_REMOVED lines=37> */
.L_x_8840:
[----:B------:R-:W-:Y:S05]  /*4640*/  BSYNC B2 ;  /* 0x0000000000027941 */ /* 0x000fea0003800000 */
.L_x_8839:
[----:B------:R-:W-:Y:S02]  /*4650*/  ULDC.64 UR4, c[0x0][0x2e8] ;  /* 0x0000ba0000047ab9 */ /* 0x000fe40000000a00 */
[----:B------:R-:W-:-:S04]  /*4660*/  LEA R68, P3, R77, UR4, 0x1 ;  /* 0x000000044d447c11 */ /* 0x000fc8000f8608ff */
[----:B------:R-:W-:-:S05]  /*4670*/  LEA.HI.X R69, R77, UR5, R76, 0x1, P3 ;  /* 0x000000054d457c11 */ /* 0x000fca00098f0c4c */
[----:B--2---:R3:W-:Y:S04]  /*4680*/  STG.E.128 desc[UR42][R68.64], R48 ;  /* 0x0000003044007986 */ /* 0x0047e8000c101d2a */
.L_x_8834:
[----:B------:R-:W-:Y:S05]  /*4690*/  BSYNC B1 ;  /* 0x0000000000017941 */ /* 0x000fea0003800000 */
.L_x_8833:
        /* <DEDUP_REMOVED lines=30> */
[C---:B------:R-:W-:Y:S01]  /*4880*/  LOP3.LUT R67, R51.reuse, 0xffff0000, RZ, 0xc0, !PT ;  /* 0xffff000033437812 */ /* 0x040fe200078ec0ff */
[----:B------:R-:W-:Y:S01]  /*4890*/  FMUL.FTZ R77, R64, R72 ;  /* 0x00000048404d7220 */ /* 0x000fe20000410000 */
[----:B------:R-:W-:-:S02]  /*48a0*/  IMAD.U32 R50, R51, 0x10000, RZ ;  /* 0x0001000033327824 */ /* 0x000fc400078e00ff */
[C---:B------:R-:W-:Y:S01]  /*48b0*/  FMUL.FTZ R64, R66.reuse, R75 ;  /* 0x0000004b42407220 */ /* 0x040fe20000410000 */
[----:B------:R-:W-:Y:S02]  /*48c0*/  IMAD.U32 R51, R49, 0x10000, RZ ;  /* 0x0001000031337824 */ /* 0x000fe400078e00ff */
[-C--:B------:R-:W-:Y:S01]  /*48d0*/  FMUL.FTZ R66, R66, R73.reuse ;  /* 0x0000004942427220 */ /* 0x080fe20000410000 */
[----:B------:R-:W-:Y:S01]  /*48e0*/  LOP3.LUT R163, R163, 0xffff0000, RZ, 0xc0, !PT ;  /* 0xffff0000a3a37812 */ /* 0x000fe200078ec0ff */
[C---:B------:R-:W-:Y:S01]  /*48f0*/  IMAD.U32 R49, R48.reuse, 0x10000, RZ ;  /* 0x0001000030317824 */ /* 0x040fe200078e00ff */
[----:B------:R-:W-:Y:S01]  /*4900*/  LOP3.LUT R161, R161, 0xffff0000, RZ, 0xc0, !PT ;  /* 0xffff0000a1a17812 */ /* 0x000fe200078ec0ff */
[----:B------:R-:W-:Y:S01]  /*4910*/  FFMA.FTZ R76, R51, R72, -R76 ;  /* 0x00000048334c7223 */ /* 0x000fe2000001084c */
[----:B------:R-:W-:Y:S01]  /*4920*/  LOP3.LUT R48, R48, 0xffff0000, RZ, 0xc0, !PT ;  /* 0xffff000030307812 */ /* 0x000fe200078ec0ff */
[C---:B------:R-:W-:Y:S01]  /*4930*/  FFMA.FTZ R73, R65.reuse, R73, -R64 ;  /* 0x0000004941497223 */ /* 0x040fe20000010840 */
[----:B------:R-:W-:Y:S01]  /*4940*/  FFMA.FTZ R66, R65, R75, R66 ;  /* 0x0000004b41427223 */ /* 0x000fe20000010042 */
[----:B------:R-:W-:-:S02]  /*4950*/  IMAD.U32 R160, R160, 0x10000, RZ ;  /* 0x00010000a0a07824 */ /* 0x000fc400078e00ff */
[C---:B------:R-:W-:Y:S01]  /*4960*/  FMUL.FTZ R65, R67.reuse, R163 ;  /* 0x000000a343417220 */ /* 0x040fe20000410000 */
        /* <DEDUP_REMOVED lines=11> */
[----:B------:R-:W-:Y:S01]  /*4a20*/  F2FP.BF16.F32.PACK_AB R50, R66, R73 ;  /* 0x000000494232723e */ /* 0x000fe200000010ff */
[----:B------:R-:W-:-:S07]  /*4a30*/  IMAD.MOV.U32 R51, RZ, RZ, R65 ;  /* 0x000000ffff337224 */ /* 0x000fce00078e0041 */
.L_x_8846:
[----:B------:R-:W-:Y:S05]  /*4a40*/  BSYNC B3 ;  /* 0x0000000000037941 */ /* 0x000fea0003800000 */
.L_x_8845:
[----:B------:R-:W-:Y:S02]  /*4a50*/  ULDC.64 UR4, c[0x0][0x2e8] ;  /* 0x0000ba0000047ab9 */ /* 0x000fe40000000a00 */
[----:B------:R-:W-:-:S04]  /*4a60*/  LEA R64, P3, R70, UR4, 0x1 ;  /* 0x0000000446407c11 */ /* 0x000fc8000f8608ff */
[----:B------:R-:W-:-:S05]  /*4a70*/  LEA.HI.X R65, R70, UR5, R71, 0x1, P3 ;  /* 0x0000000546417c11 */ /* 0x000fca00098f0c47 */
[----:B--2---:R3:W-:Y:S04]  /*4a80*/  STG.E.128 desc[UR42][R64.64], R48 ;  /* 0x0000003040007986 */ /* 0x0047e8000c101d2a */
.L_x_8844:
[----:B------:R-:W-:Y:S05]  /*4a90*/  BSYNC B2 ;  /* 0x0000000000027941 */ /* 0x000fea0003800000 */
.L_x_8843:
        /* <DEDUP_REMOVED lines=53> */
.L_x_8848:
[----:B------:R-:W-:Y:S05]  /*4df0*/  BSYNC B2 ;  /* 0x0000000000027941 */ /* 0x000fea0003800000 */
.L_x_8847:
[----:B------:R-:W-:Y:S02]  /*4e00*/  ULDC.64 UR4, c[0x0][0x2e8] ;  /* 0x0000ba0000047ab9 */ /* 0x000fe40000000a00 */
[----:B------:R-:W-:-:S04]  /*4e10*/  LEA R60, P3, R69, UR4, 0x1 ;  /* 0x00000004453c7c11 */ /* 0x000fc8000f8608ff */
[----:B------:R-:W-:-:S05]  /*4e20*/  LEA.HI.X R61, R69, UR5, R68, 0x1, P3 ;  /* 0x00000005453d7c11 */ /* 0x000fca00098f0c44 */
[----:B--2---:R4:W-:Y:S04]  /*4e30*/  STG.E.128 desc[UR42][R60.64], R48 ;  /* 0x000000303c007986 */ /* 0x0049e8000c101d2a */
.L_x_8842:
[----:B------:R-:W-:Y:S05]  /*4e40*/  BSYNC B1 ;  /* 0x0000000000017941 */ /* 0x000fea0003800000 */
.L_x_8841:
[----:B------:R-:W-:Y:S05]  /*4e50*/  @P5 BRA `(.L_x_8849) ;  /* 0x0000003800945947 */ /* 0x000fea0003800000 */
[----:B------:R-:W-:Y:S01]  /*4e60*/  IADD3 R119, P3, P4, R32, R118, R16 ;  /* 0x0000007620777210 */ /* 0x000fe20007c7e010 */
[----:B------:R-:W-:Y:S03]  /*4e70*/  BSSY B1, `(.L_x_8850) ;  /* 0x000003c000017945 */ /* 0x000fe60003800000 */
[----:B------:R-:W-:Y:S01]  /*4e80*/  IADD3.X R120, R35, R120, R17, P3, P4 ;  /* 0x0000007823787210 */ /* 0x000fe20001fe8411 */
[----:B------:R-:W-:Y:S08]  /*4e90*/  @P2 BRA `(.L_x_8851) ;  /* 0x0000000000e42947 */ /* 0x000ff00003800000 */
[----:B-1234-:R1:W2:Y:S01]  /*4ea0*/  LDS.128 R48, [R112+0x1b400] ;  /* 0x01b4000070307984 */ /* 0x01e2a20000000c00 */
[----:B------:R-:W-:Y:S01]  /*4eb0*/  ISETP.GE.AND P4, PT, R18, R121, PT ;  /* 0x000000791200720c */ /* 0x000fe20003f86270 */
[----:B------:R-:W-:Y:S01]  /*4ec0*/  BSSY B2, `(.L_x_8852) ;  /* 0x0000031000027945 */ /* 0x000fe20003800000 */
[----:B------:R-:W-:-:S11]  /*4ed0*/  IADD3 R64, P3, R119, R100, RZ ;  /* 0x0000006477407210 */ /* 0x000fd60007f7e0ff */
        /* <DEDUP_REMOVED lines=47> */
.L_x_8853:
[----:B------:R-:W-:Y:S05]  /*51d0*/  BSYNC B2 ;  /* 0x0000000000027941 */ /* 0x000fea0003800000 */
.L_x_8852:
[----:B------:R-:W-:Y:S01]  /*51e0*/  ULDC.64 UR4, c[0x0][0x2e8] ;  /* 0x0000ba0000047ab9 */ /* 0x000fe20000000a00 */
[----:B------:R-:W-:Y:S01]  /*51f0*/  IMAD.X R57, R120, 0x1, R41, P3 ;  /* 0x0000000178397824 */ /* 0x000fe200018e0629 */
[----:B------:R-:W-:-:S04]  /*5200*/  LEA R56, P3, R64, UR4, 0x1 ;  /* 0x0000000440387c11 */ /* 0x000fc8000f8608ff */
[----:B------:R-:W-:-:S05]  /*5210*/  LEA.HI.X R57, R64, UR5, R57, 0x1, P3 ;  /* 0x0000000540397c11 */ /* 0x000fca00098f0c39 */
[----:B--2---:R1:W-:Y:S04]  /*5220*/  STG.E.128 desc[UR42][R56.64], R48 ;  /* 0x0000003038007986 */ /* 0x0043e8000c101d2a */
.L_x_8851:
[----:B------:R-:W-:Y:S05]  /*5230*/  BSYNC B1 ;  /* 0x0000000000017941 */ /* 0x000fea0003800000 */
.L_x_8850:
        /* <DEDUP_REMOVED lines=52> */
.L_x_8855:
[----:B------:R-:W-:Y:S05]  /*5580*/  BSYNC B1 ;  /* 0x0000000000017941 */ /* 0x000fea0003800000 */
.L_x_8854:
[----:B------:R-:W-:Y:S01]  /*5590*/  ULDC.64 UR4, c[0x0][0x2e8] ;  /* 0x0000ba0000047ab9 */ /* 0x000fe20000000a00 */
[----:B------:R-:W-:Y:S01]  /*55a0*/  IMAD.X R120, R120, 0x1, R107, P3 ;  /* 0x0000000178787824 */ /* 0x000fe200018e066b */
[----:B------:R-:W-:-:S04]  /*55b0*/  LEA R52, P3, R119, UR4, 0x1 ;  /* 0x0000000477347c11 */ /* 0x000fc8000f8608ff */
[----:B------:R-:W-:-:S05]  /*55c0*/  LEA.HI.X R53, R119, UR5, R120, 0x1, P3 ;  /* 0x0000000577357c11 */ /* 0x000fca00098f0c78 */
[----:B--2---:R1:W-:Y:S01]  /*55d0*/  STG.E.128 desc[UR42][R52.64], R48 ;  /* 0x0000003034007986 */ /* 0x0043e2000c101d2a */
[----:B------:R-:W-:Y:S05]  /*55e0*/  BRA `(.L_x_8849) ;  /* 0x0000003000b07947 */ /* 0x000fea0003800000 */
.L_x_8813:
        /* <DEDUP_REMOVED lines=84> */
.L_x_8857:
[----:B------:R-:W-:Y:S05]  /*5b30*/  BSYNC B1 ;  /* 0x0000000000017941 */ /* 0x000fea0003800000 */
.L_x_8856:
        /* <DEDUP_REMOVED lines=68> */
.L_x_8858:
        /* <DEDUP_REMOVED lines=9> */
.L_x_9181:
[----:B------:R-:W-:Y:S05]  /*6010*/  BSYNC B1 ;  /* 0x0000000000017941 */ /* 0x000fea0003800000 */
.L_x_8859:
[----:B------:R-:W-:Y:S01]  /*6020*/  ISETP.GE.OR P4, PT, R22, R113, P2 ;  /* 0x000000711600720c */ /* 0x000fe20001786670 */
[----:B------:R-:W-:-:S12]  /*6030*/  BSSY B1, `(.L_x_8861) ;  /* 0x0000088000017945 */ /* 0x000fd80003800000 */
[----:B------:R-:W-:Y:S05]  /*6040*/  @P4 BRA `(.L_x_8862) ;  /* 0x0000000800184947 */ /* 0x000fea0003800000 */
[----:B------:R-:W3:Y:S01]  /*6050*/  LDL R80, [R1+0x10] ;  /* 0x0000100001507983 */ /* 0x000ee20000100800 */
[C---:B--2---:R-:W-:Y:S01]  /*6060*/  IMAD.WIDE.U32 R122, R22.reuse, R120, R118 ;  /* 0x00000078167a7225 */ /* 0x044fe200078e0076 */
[----:B------:R-:W-:Y:S03]  /*6070*/  BSSY B2, `(.L_x_8863) ;  /* 0x0000078000027945 */ /* 0x000fe60003800000 */
[----:B------:R-:W-:Y:S01]  /*6080*/  IMAD.SHL.U32 R83, R22, 0x40, RZ ;  /* 0x0000004016537824 */ /* 0x000fe200078e00ff */
        /* <DEDUP_REMOVED lines=15> */
[----:B------:R-:W-:Y:S01]  /*6180*/  LOP3.LUT R82, R82, 0x1c0, R83, 0xf8, !PT ;  /* 0x000001c052527812 */ /* 0x000fe200078ef853 */
[----:B------:R-:W-:-:S03]  /*6190*/  IMAD R83, R23, 0x4000, R21 ;  /* 0x0000400017537824 */ /* 0x000fc600078e0215 */
[----:B------:R-:W-:Y:S01]  /*61a0*/  LOP3.LUT R81, R80, 0x7fffe000, RZ, 0xc0, !PT ;  /* 0x7fffe00050517812 */ /* 0x000fe200078ec0ff */
[----:B------:R-:W-:Y:S01]  /*61b0*/  IMAD R80, R83, 0x2, R2 ;  /* 0x0000000253507824 */ /* 0x000fe200078e0202 */
[----:B------:R-:W-:-:S04]  /*61c0*/  LOP3.LUT R82, R82, R201, RZ, 0x3c, !PT ;  /* 0x000000c952527212 */ /* 0x000fc800078e3cff */
        /* <DEDUP_REMOVED lines=8> */
[----:B------:R-:W-:Y:S02]  /*6250*/  SHF.R.U32.HI R151, RZ, 0x10, R53 ;  /* 0x00000010ff977819 */ /* 0x000fe40000011635 */
[----:B------:R-:W-:Y:S02]  /*6260*/  SHF.R.U32.HI R149, RZ, 0x10, R49 ;  /* 0x00000010ff957819 */ /* 0x000fe40000011631 */
[--C-:B------:R-:W-:Y:S02]  /*6270*/  SHF.R.U64 R48, R50, 0x10, R51.reuse ;  /* 0x0000001032307819 */ /* 0x100fe40000001233 */
[----:B------:R-:W-:Y:S02]  /*6280*/  SHF.R.U32.HI R50, RZ, 0x10, R51 ;  /* 0x00000010ff327819 */ /* 0x000fe40000011633 */
[----:B------:R-:W-:-:S02]  /*6290*/  SHF.R.U64 R51, R52, 0x10, R53 ;  /* 0x0000001034337819 */ /* 0x000fc40000001235 */
[----:B------:R-:W-:Y:S02]  /*62a0*/  PRMT R52, R152, 0x5410, R151 ;  /* 0x0000541098347816 */ /* 0x000fe40000000097 */
[----:B------:R-:W-:Y:S01]  /*62b0*/  PRMT R53, R154, 0x5410, R149 ;  /* 0x000054109a357816 */ /* 0x000fe20000000095 */
[----:B-1----:R-:W-:Y:S01]  /*62c0*/  IMAD.U32 R149, R81, 0x10000, RZ ;  /* 0x0001000051957824 */ /* 0x002fe200078e00ff */
[--C-:B------:R-:W-:Y:S01]  /*62d0*/  SHF.R.U64 R49, R54, 0x10, R55.reuse ;  /* 0x0000001036317819 */ /* 0x100fe20000001237 */
[----:B------:R-:W-:Y:S01]  /*62e0*/  IMAD.U32 R54, R52, 0x10000, RZ ;  /* 0x0001000034367824 */ /* 0x000fe200078e00ff */
[----:B------:R-:W-:Y:S01]  /*62f0*/  SHF.R.U32.HI R55, RZ, 0x10, R55 ;  /* 0x00000010ff377819 */ /* 0x000fe20000011637 */
[----:B------:R-:W-:Y:S01]  /*6300*/  IMAD.U32 R152, R53, 0x10000, RZ ;  /* 0x0001000035987824 */ /* 0x000fe200078e00ff */
[----:B------:R-:W-:Y:S01]  /*6310*/  PRMT R51, R160, 0x5410, R51 ;  /* 0x00005410a0337816 */ /* 0x000fe20000000033 */
[C---:B------:R-:W-:Y:S01]  /*6320*/  FMUL.FTZ R154, R159.reuse, R54 ;  /* 0x000000369f9a7220 */ /* 0x040fe20000410000 */
[----:B------:R-:W-:Y:S01]  /*6330*/  PRMT R49, R158, 0x5410, R49 ;  /* 0x000054109e317816 */ /* 0x000fe20000000031 */
[-C--:B------:R-:W-:Y:S01]  /*6340*/  FMUL.FTZ R159, R159, R152.reuse ;  /* 0x000000989f9f7220 */ /* 0x080fe20000410000 */
[----:B------:R-:W-:Y:S01]  /*6350*/  PRMT R48, R132, 0x5432, R48 ;  /* 0x0000543284307816 */ /* 0x000fe20000000030 */
[----:B------:R-:W-:Y:S01]  /*6360*/  FFMA.FTZ R151, R149, R152, -R154 ;  /* 0x0000009895977223 */ /* 0x000fe2000001089a */
[----:B------:R-:W-:Y:S01]  /*6370*/  LOP3.LUT R152, R85, 0xffff0000, RZ, 0xc0, !PT ;  /* 0xffff000055987812 */ /* 0x000fe200078ec0ff */
[----:B------:R-:W-:Y:S01]  /*6380*/  FFMA.FTZ R149, R149, R54, R159 ;  /* 0x0000003695957223 */ /* 0x000fe2000001009f */
[----:B------:R-:W-:Y:S01]  /*6390*/  LOP3.LUT R159, R53, 0xffff0000, RZ, 0xc0, !PT ;  /* 0xffff0000359f7812 */ /* 0x000fe200078ec0ff */
[----:B------:R-:W-:Y:S01]  /*63a0*/  IMAD.U32 R85, R87, 0x10000, RZ ;  /* 0x0001000057557824 */ /* 0x000fe200078e00ff */
[----:B------:R-:W-:-:S02]  /*63b0*/  LOP3.LUT R53, R52, 0xffff0000, RZ, 0xc0, !PT ;  /* 0xffff000034357812 */ /* 0x000fc400078ec0ff */
[----:B------:R-:W-:-:S03]  /*63c0*/  LOP3.LUT R52, R81, 0xffff0000, RZ, 0xc0, !PT ;  /* 0xffff000051347812 */ /* 0x000fc600078ec0ff */
[C---:B------:R-:W-:Y:S01]  /*63d0*/  FMUL.FTZ R81, R152.reuse, R53 ;  /* 0x0000003598517220 */ /* 0x040fe20000410000 */
[----:B------:R-:W-:-:S03]  /*63e0*/  FMUL.FTZ R152, R152, R159 ;  /* 0x0000009f98987220 */ /* 0x000fc60000410000 */
[C---:B------:R-:W-:Y:S01]  /*63f0*/  FFMA.FTZ R54, R52.reuse, R159, -R81 ;  /* 0x0000009f34367223 */ /* 0x040fe20000010851 */
[----:B------:R-:W-:Y:S01]  /*6400*/  FFMA.FTZ R52, R52, R53, R152 ;  /* 0x0000003534347223 */ /* 0x000fe20000010098 */
[----:B------:R-:W-:Y:S02]  /*6410*/  PRMT R53, R133, 0x5432, R50 ;  /* 0x0000543285357816 */ /* 0x000fe40000000032 */
[----:B------:R-:W-:Y:S01]  /*6420*/  PRMT R50, R156, 0x5410, R55 ;  /* 0x000054109c327816 */ /* 0x000fe20000000037 */
[----:B------:R-:W-:Y:S01]  /*6430*/  IMAD.U32 R55, R83, 0x10000, RZ ;  /* 0x0001000053377824 */ /* 0x000fe200078e00ff */
[----:B------:R-:W-:Y:S01]  /*6440*/  PRMT R81, R134, 0x5432, R150 ;  /* 0x0000543286517816 */ /* 0x000fe20000000096 */
[C---:B------:R-:W-:Y:S01]  /*6450*/  IMAD.U32 R150, R53.reuse, 0x10000, RZ ;  /* 0x0001000035967824 */ /* 0x040fe200078e00ff */
[----:B------:R-:W-:Y:S01]  /*6460*/  LOP3.LUT R53, R53, 0xffff0000, RZ, 0xc0, !PT ;  /* 0xffff000035357812 */ /* 0x000fe200078ec0ff */
[----:B------:R-:W-:Y:S01]  /*6470*/  IMAD.U32 R152, R50, 0x10000, RZ ;  /* 0x0001000032987824 */ /* 0x000fe200078e00ff */
[----:B------:R-:W-:-:S03]  /*6480*/  F2FP.BF16.F32.PACK_AB R52, R52, R149 ;  /* 0x000000953434723e */ /* 0x000fc600000010ff */
[C---:B------:R-:W-:Y:S01]  /*6490*/  FMUL.FTZ R154, R85.reuse, R152 ;  /* 0x00000098559a7220 */ /* 0x040fe20000410000 */
[----:B------:R-:W-:-:S03]  /*64a0*/  FMUL.FTZ R85, R85, R150 ;  /* 0x0000009655557220 */ /* 0x000fc60000410000 */
[C---:B------:R-:W-:Y:S01]  /*64b0*/  FFMA.FTZ R150, R55.reuse, R150, -R154 ;  /* 0x0000009637967223 */ /* 0x040fe2000001089a */
[----:B------:R-:W-:Y:S01]  /*64c0*/  FFMA.FTZ R55, R55, R152, R85 ;  /* 0x0000009837377223 */ /* 0x000fe20000010055 */
[----:B------:R-:W-:Y:S01]  /*64d0*/  LOP3.LUT R85, R50, 0xffff0000, RZ, 0xc0, !PT ;  /* 0xffff000032557812 */ /* 0x000fe200078ec0ff */
[----:B------:R-:W-:Y:S01]  /*64e0*/  IMAD.U32 R154, R81, 0x10000, RZ ;  /* 0x00010000519a7824 */ /* 0x000fe200078e00ff */
        /* <DEDUP_REMOVED lines=10> */
[C---:B------:R-:W-:Y:S01]  /*6590*/  IMAD.U32 R83, R80.reuse, 0x10000, RZ ;  /* 0x0001000050537824 */ /* 0x040fe200078e00ff */
[----:B------:R-:W-:Y:S01]  /*65a0*/  LOP3.LUT R80, R80, 0xffff0000, RZ, 0xc0, !PT ;  /* 0xffff000050507812 */ /* 0x000fe200078ec0ff */
[C---:B------:R-:W-:Y:S01]  /*65b0*/  FMUL.FTZ R156, R85.reuse, R152 ;  /* 0x00000098559c7220 */ /* 0x040fe20000410000 */
[----:B------:R-:W-:Y:S01]  /*65c0*/  FMUL.FTZ R85, R85, R154 ;  /* 0x0000009a55557220 */ /* 0x000fe20000410000 */
[----:B------:R-:W-:-:S02]  /*65d0*/  F2FP.BF16.F32.PACK_AB R50, R50, R55 ;  /* 0x000000373232723e */ /* 0x000fc400000010ff */
[C---:B------:R-:W-:Y:S01]  /*65e0*/  FFMA.FTZ R156, R83.reuse, R154, -R156 ;  /* 0x0000009a539c7223 */ /* 0x040fe2000001089c */
[----:B------:R-:W-:Y:S01]  /*65f0*/  FFMA.FTZ R85, R83, R152, R85 ;  /* 0x0000009853557223 */ /* 0x000fe20000010055 */
[----:B------:R-:W-:Y:S01]  /*6600*/  LOP3.LUT R83, R51, 0xffff0000, RZ, 0xc0, !PT ;  /* 0xffff000033537812 */ /* 0x000fe200078ec0ff */
[----:B------:R-:W-:Y:S01]  /*6610*/  IMAD.U32 R152, R48, 0x10000, RZ ;  /* 0x0001000030987824 */ /* 0x000fe200078e00ff */
[----:B------:R-:W-:-:S03]  /*6620*/  LOP3.LUT R51, R81, 0xffff0000, RZ, 0xc0, !PT ;  /* 0xffff000051337812 */ /* 0x000fc600078ec0ff */
[C---:B------:R-:W-:Y:S02]  /*6630*/  FMUL.FTZ R81, R84.reuse, R83 ;  /* 0x0000005354517220 */ /* 0x040fe40000410000 */
[-C--:B------:R-:W-:Y:S02]  /*6640*/  FMUL.FTZ R84, R84, R51.reuse ;  /* 0x0000003354547220 */ /* 0x080fe40000410000 */
[----:B------:R-:W-:Y:S01]  /*6650*/  FFMA.FTZ R51, R80, R51, -R81 ;  /* 0x0000003350337223 */ /* 0x000fe20000010851 */
[----:B------:R-:W-:Y:S02]  /*6660*/  IMAD.U32 R81, R82, 0x10000, RZ ;  /* 0x0001000052517824 */ /* 0x000fe400078e00ff */
[----:B------:R-:W-:Y:S01]  /*6670*/  FFMA.FTZ R80, R80, R83, R84 ;  /* 0x0000005350507223 */ /* 0x000fe20000010054 */
[C---:B------:R-:W-:Y:S01]  /*6680*/  IMAD.U32 R83, R86.reuse, 0x10000, RZ ;  /* 0x0001000056537824 */ /* 0x040fe200078e00ff */
[----:B------:R-:W-:Y:S01]  /*6690*/  LOP3.LUT R86, R86, 0xffff0000, RZ, 0xc0, !PT ;  /* 0xffff000056567812 */ /* 0x000fe200078ec0ff */
[C---:B------:R-:W-:Y:S01]  /*66a0*/  IMAD.U32 R84, R49.reuse, 0x10000, RZ ;  /* 0x0001000031547824 */ /* 0x040fe200078e00ff */
[----:B------:R-:W-:-:S02]  /*66b0*/  LOP3.LUT R49, R49, 0xffff0000, RZ, 0xc0, !PT ;  /* 0xffff000031317812 */ /* 0x000fc400078ec0ff */
[----:B------:R-:W-:Y:S01]  /*66c0*/  LOP3.LUT R82, R82, 0xffff0000, RZ, 0xc0, !PT ;  /* 0xffff000052527812 */ /* 0x000fe200078ec0ff */
[C---:B------:R-:W-:Y:S01]  /*66d0*/  FMUL.FTZ R154, R83.reuse, R84 ;  /* 0x00000054539a7220 */ /* 0x040fe20000410000 */
[----:B------:R-:W-:Y:S01]  /*66e0*/  FMUL.FTZ R83, R83, R152 ;  /* 0x0000009853537220 */ /* 0x000fe20000410000 */
[----:B------:R-:W-:Y:S01]  /*66f0*/  FMUL.FTZ R87, R86, R49 ;  /* 0x0000003156577220 */ /* 0x000fe20000410000 */
[----:B------:R-:W-:Y:S01]  /*6700*/  F2FP.BF16.F32.PACK_AB R156, R51, R156 ;  /* 0x0000009c339c723e */ /* 0x000fe200000010ff */
[C---:B------:R-:W-:Y:S01]  /*6710*/  FFMA.FTZ R154, R81.reuse, R152, -R154 ;  /* 0x00000098519a7223 */ /* 0x040fe2000001089a */
[----:B------:R-:W-:Y:S01]  /*6720*/  FFMA.FTZ R83, R81, R84, R83 ;  /* 0x0000005451537223 */ /* 0x000fe20000010053 */
[----:B------:R-:W-:Y:S02]  /*6730*/  LOP3.LUT R81, R48, 0xffff0000, RZ, 0xc0, !PT ;  /* 0xffff000030517812 */ /* 0x000fe400078ec0ff */
[----:B------:R-:W-:Y:S01]  /*6740*/  F2FP.BF16.F32.PACK_AB R84, R80, R85 ;  /* 0x000000555054723e */ /* 0x000fe200000010ff */
[----:B------:R-:W-:-:S02]  /*6750*/  IMAD.MOV.U32 R80, RZ, RZ, R156 ;  /* 0x000000ffff507224 */ /* 0x000fc400078e009c */
[-C--:B------:R-:W-:Y:S01]  /*6760*/  FMUL.FTZ R86, R86, R81.reuse ;  /* 0x0000005156567220 */ /* 0x080fe20000410000 */
[----:B------:R-:W-:Y:S01]  /*6770*/  FFMA.FTZ R87, R82, R81, -R87 ;  /* 0x0000005152577223 */ /* 0x000fe20000010857 */
[----:B------:R-:W-:Y:S01]  /*6780*/  F2FP.BF16.F32.PACK_AB R81, R54, R151 ;  /* 0x000000973651723e */ /* 0x000fe200000010ff */
[----:B------:R-:W-:Y:S02]  /*6790*/  IMAD.MOV.U32 R85, RZ, RZ, R52 ;  /* 0x000000ffff557224 */ /* 0x000fe400078e0034 */
[----:B------:R-:W-:Y:S01]  /*67a0*/  FFMA.FTZ R86, R82, R49, R86 ;  /* 0x0000003152567223 */ /* 0x000fe20000010056 */
[----:B------:R-:W-:Y:S01]  /*67b0*/  F2FP.BF16.F32.PACK_AB R82, R87, R154 ;  /* 0x0000009a5752723e */ /* 0x000fe200000010ff */
[----:B------:R-:W-:-:S03]  /*67c0*/  IMAD.MOV.U32 R87, RZ, RZ, R50 ;  /* 0x000000ffff577224 */ /* 0x000fc600078e0032 */
[----:B------:R-:W-:Y:S01]  /*67d0*/  F2FP.BF16.F32.PACK_AB R86, R86, R83 ;  /* 0x000000535656723e */ /* 0x000fe200000010ff */
[----:B------:R-:W-:-:S07]  /*67e0*/  IMAD.MOV.U32 R83, RZ, RZ, R53 ;  /* 0x000000ffff537224 */ /* 0x000fce00078e0035 */
.L_x_8864:
[----:B------:R-:W-:Y:S05]  /*67f0*/  BSYNC B2 ;  /* 0x0000000000027941 */ /* 0x000fea0003800000 */
.L_x_8863:
        /* <DEDUP_REMOVED lines=11> */
.L_x_8862:
[----:B------:R-:W-:Y:S05]  /*68b0*/  BSYNC B1 ;  /* 0x0000000000017941 */ /* 0x000fea0003800000 */
.L_x_8861:
[----:B------:R-:W-:Y:S01]  /*68c0*/  ISETP.GE.OR P4, PT, R214, R113, P2 ;  /* 0x00000071d600720c */ /* 0x000fe20001786670 */
[----:B------:R-:W-:-:S12]  /*68d0*/  BSSY B1, `(.L_x_8865) ;  /* 0x0000087000017945 */ /* 0x000fd80003800000 */
[----:B------:R-:W-:Y:S05]  /*68e0*/  @P4 BRA `(.L_x_8866) ;  /* 0x0000000800144947 */ /* 0x000fea0003800000 */
[----:B-1----:R-:W3:Y:S01]  /*68f0*/  LDL R48, [R1+0x10] ;  /* 0x0000100001307983 */ /* 0x002ee20000100800 */
[----:B--2---:R-:W-:Y:S01]  /*6900*/  IMAD.WIDE.U32 R80, R214, R120, R118 ;  /* 0x00000078d6507225 */ /* 0x004fe200078e0076 */
[----:B------:R-:W-:Y:S01]  /*6910*/  SHF.R.U32.HI R51, RZ, 0x3, R196 ;  /* 0x00000003ff337819 */ /* 0x000fe200000116c4 */
[----:B------:R-:W-:Y:S01]  /*6920*/  BSSY B2, `(.L_x_8867) ;  /* 0x0000076000027945 */ /* 0x000fe20003800000 */
        /* <DEDUP_REMOVED lines=27> */
[----:B------:R-:W-:Y:S01]  /*6ae0*/  SHF.R.U32.HI R123, RZ, 0x10, R57 ;  /* 0x00000010ff7b7819 */ /* 0x000fe20000011639 */
[----:B-1----:R-:W-:Y:S01]  /*6af0*/  IMAD.U32 R86, R49, 0x10000, RZ ;  /* 0x0001000031567824 */ /* 0x002fe200078e00ff */
        /* <DEDUP_REMOVED lines=8> */
[----:B------:R-:W-:Y:S01]  /*6b80*/  LOP3.LUT R49, R49, 0xffff0000, RZ, 0xc0, !PT ;  /* 0xffff000031317812 */ /* 0x000fe200078ec0ff */
[-C--:B------:R-:W-:Y:S01]  /*6b90*/  FMUL.FTZ R146, R122, R123.reuse ;  /* 0x0000007b7a927220 */ /* 0x080fe20000410000 */
[----:B------:R-:W-:Y:S01]  /*6ba0*/  SHF.R.U64 R60, R60, 0x10, R61 ;  /* 0x000000103c3c7819 */ /* 0x000fe2000000123d */
[C---:B------:R-:W-:Y:S01]  /*6bb0*/  FFMA.FTZ R122, R86.reuse, R123, -R145 ;  /* 0x0000007b567a7223 */ /* 0x040fe20000010891 */
[----:B------:R-:W-:Y:S01]  /*6bc0*/  SHF.R.U32.HI R123, RZ, 0x10, R59 ;  /* 0x00000010ff7b7819 */ /* 0x000fe2000001163b */
[----:B------:R-:W-:Y:S01]  /*6bd0*/  FFMA.FTZ R86, R86, R87, R146 ;  /* 0x0000005756567223 */ /* 0x000fe20000010092 */
[C---:B------:R-:W-:Y:S01]  /*6be0*/  FMUL.FTZ R146, R53.reuse, R168 ;  /* 0x000000a835927220 */ /* 0x040fe20000410000 */
[----:B------:R-:W-:Y:S01]  /*6bf0*/  FMUL.FTZ R87, R53, R164 ;  /* 0x000000a435577220 */ /* 0x000fe20000410000 */
[----:B------:R-:W-:Y:S01]  /*6c00*/  PRMT R162, R162, 0x5410, R123 ;  /* 0x00005410a2a27816 */ /* 0x000fe2000000007b */
[----:B------:R-:W-:-:S02]  /*6c10*/  IMAD.U32 R123, R55, 0x10000, RZ ;  /* 0x00010000377b7824 */ /* 0x000fc400078e00ff */
[C---:B------:R-:W-:Y:S01]  /*6c20*/  FFMA.FTZ R53, R49.reuse, R164, -R146 ;  /* 0x000000a431357223 */ /* 0x040fe20000010892 */
[----:B------:R-:W-:Y:S01]  /*6c30*/  FFMA.FTZ R49, R49, R168, R87 ;  /* 0x000000a831317223 */ /* 0x000fe20000010057 */
[----:B------:R-:W-:Y:S01]  /*6c40*/  SHF.R.U32.HI R87, RZ, 0x10, R63 ;  /* 0x00000010ff577819 */ /* 0x000fe2000001163f */
[C---:B------:R-:W-:Y:S01]  /*6c50*/  IMAD.U32 R148, R162.reuse, 0x10000, RZ ;  /* 0x00010000a2947824 */ /* 0x040fe200078e00ff */
[----:B------:R-:W-:Y:S02]  /*6c60*/  LOP3.LUT R61, R162, 0xffff0000, RZ, 0xc0, !PT ;  /* 0xffff0000a23d7812 */ /* 0x000fe400078ec0ff */
[----:B------:R-:W-:Y:S01]  /*6c70*/  PRMT R166, R166, 0x5410, R87 ;  /* 0x00005410a6a67816 */ /* 0x000fe20000000057 */
[----:B------:R-:W-:Y:S01]  /*6c80*/  IMAD.U32 R87, R51, 0x10000, RZ ;  /* 0x0001000033577824 */ /* 0x000fe200078e00ff */
[----:B------:R-:W-:Y:S02]  /*6c90*/  PRMT R167, R167, 0x5410, R60 ;  /* 0x00005410a7a77816 */ /* 0x000fe4000000003c */
[----:B------:R-:W-:Y:S01]  /*6ca0*/  SHF.R.U64 R62, R62, 0x10, R63 ;  /* 0x000000103e3e7819 */ /* 0x000fe2000000123f */
[----:B------:R-:W-:Y:S01]  /*6cb0*/  IMAD.U32 R146, R166, 0x10000, RZ ;  /* 0x00010000a6927824 */ /* 0x000fe200078e00ff */
[----:B------:R-:W-:Y:S01]  /*6cc0*/  SHF.R.U64 R58, R58, 0x10, R59 ;  /* 0x000000103a3a7819 */ /* 0x000fe2000000123b */
[C---:B------:R-:W-:Y:S01]  /*6cd0*/  IMAD.U32 R60, R167.reuse, 0x10000, RZ ;  /* 0x00010000a73c7824 */ /* 0x040fe200078e00ff */
[----:B------:R-:W-:Y:S01]  /*6ce0*/  LOP3.LUT R167, R167, 0xffff0000, RZ, 0xc0, !PT ;  /* 0xffff0000a7a77812 */ /* 0x000fe200078ec0ff */
[C---:B------:R-:W-:Y:S01]  /*6cf0*/  FMUL.FTZ R150, R123.reuse, R146 ;  /* 0x000000927b967220 */ /* 0x040fe20000410000 */
[----:B------:R-:W-:Y:S01]  /*6d00*/  FMUL.FTZ R123, R123, R148 ;  /* 0x000000947b7b7220 */ /* 0x000fe20000410000 */
[----:B------:R-:W-:-:S02]  /*6d10*/  PRMT R165, R165, 0x5410, R62 ;  /* 0x00005410a5a57816 */ /* 0x000fc4000000003e */
[C---:B------:R-:W-:Y:S01]  /*6d20*/  FFMA.FTZ R150, R87.reuse, R148, -R150 ;  /* 0x0000009457967223 */ /* 0x040fe20000010896 */
[----:B------:R-:W-:Y:S01]  /*6d30*/  FFMA.FTZ R123, R87, R146, R123 ;  /* 0x00000092577b7223 */ /* 0x000fe2000001007b */
[----:B------:R-:W-:Y:S02]  /*6d40*/  SHF.R.U64 R146, R56, 0x10, R57 ;  /* 0x0000001038927819 */ /* 0x000fe40000001239 */
[----:B------:R-:W-:Y:S02]  /*6d50*/  LOP3.LUT R57, R166, 0xffff0000, RZ, 0xc0, !PT ;  /* 0xffff0000a6397812 */ /* 0x000fe400078ec0ff */
[----:B------:R-:W-:Y:S01]  /*6d60*/  LOP3.LUT R148, R55, 0xffff0000, RZ, 0xc0, !PT ;  /* 0xffff000037947812 */ /* 0x000fe200078ec0ff */
[----:B------:R-:W-:Y:S01]  /*6d70*/  IMAD.U32 R55, R48, 0x10000, RZ ;  /* 0x0001000030377824 */ /* 0x000fe200078e00ff */
[----:B------:R-:W-:Y:S02]  /*6d80*/  LOP3.LUT R56, R51, 0xffff0000, RZ, 0xc0, !PT ;  /* 0xffff000033387812 */ /* 0x000fe400078ec0ff */
[----:B------:R-:W-:Y:S01]  /*6d90*/  PRMT R163, R163, 0x5410, R146 ;  /* 0x00005410a3a37816 */ /* 0x000fe20000000092 */
[C---:B------:R-:W-:Y:S01]  /*6da0*/  FMUL.FTZ R51, R148.reuse, R57 ;  /* 0x0000003994337220 */ /* 0x040fe20000410000 */
[----:B------:R-:W-:Y:S01]  /*6db0*/  FMUL.FTZ R148, R148, R61 ;  /* 0x0000003d94947220 */ /* 0x000fe20000410000 */
[----:B------:R-:W-:-:S02]  /*6dc0*/  PRMT R161, R161, 0x5410, R58 ;  /* 0x00005410a1a17816 */ /* 0x000fc4000000003a */
[C---:B------:R-:W-:Y:S01]  /*6dd0*/  FFMA.FTZ R51, R56.reuse, R61, -R51 ;  /* 0x0000003d38337223 */ /* 0x040fe20000010833 */
[----:B------:R-:W-:Y:S01]  /*6de0*/  FFMA.FTZ R56, R56, R57, R148 ;  /* 0x0000003938387223 */ /* 0x000fe20000010094 */
[----:B------:R-:W-:Y:S01]  /*6df0*/  IMAD.U32 R57, R52, 0x10000, RZ ;  /* 0x0001000034397824 */ /* 0x000fe200078e00ff */
[----:B------:R-:W-:Y:S01]  /*6e00*/  LOP3.LUT R59, R48, 0xffff0000, RZ, 0xc0, !PT ;  /* 0xffff0000303b7812 */ /* 0x000fe200078ec0ff */
[C---:B------:R-:W-:Y:S01]  /*6e10*/  IMAD.U32 R146, R163.reuse, 0x10000, RZ ;  /* 0x00010000a3927824 */ /* 0x040fe200078e00ff */
[----:B------:R-:W-:Y:S01]  /*6e20*/  LOP3.LUT R163, R163, 0xffff0000, RZ, 0xc0, !PT ;  /* 0xffff0000a3a37812 */ /* 0x000fe200078ec0ff */
[C---:B------:R-:W-:Y:S01]  /*6e30*/  FMUL.FTZ R148, R57.reuse, R60 ;  /* 0x0000003c39947220 */ /* 0x040fe20000410000 */
[C---:B------:R-:W-:Y:S02]  /*6e40*/  IMAD.U32 R48, R50.reuse, 0x10000, RZ ;  /* 0x0001000032307824 */ /* 0x040fe400078e00ff */
[-C--:B------:R-:W-:Y:S01]  /*6e50*/  FMUL.FTZ R61, R57, R146.reuse ;  /* 0x00000092393d7220 */ /* 0x080fe20000410000 */
[----:B------:R-:W-:Y:S01]  /*6e60*/  LOP3.LUT R50, R50, 0xffff0000, RZ, 0xc0, !PT ;  /* 0xffff000032327812 */ /* 0x000fe200078ec0ff */
[----:B------:R-:W-:Y:S01]  /*6e70*/  FFMA.FTZ R57, R55, R146, -R148 ;  /* 0x0000009237397223 */ /* 0x000fe20000010894 */
[----:B------:R-:W-:Y:S01]  /*6e80*/  F2FP.BF16.F32.PACK_AB R53, R53, R122 ;  /* 0x0000007a3535723e */ /* 0x000fe200000010ff */
[----:B------:R-:W-:Y:S01]  /*6e90*/  FFMA.FTZ R55, R55, R60, R61 ;  /* 0x0000003c37377223 */ /* 0x000fe2000001003d */
        /* <DEDUP_REMOVED lines=8> */
[----:B------:R-:W-:Y:S01]  /*6f20*/  F2FP.BF16.F32.PACK_AB R86, R49, R86 ;  /* 0x000000563156723e */ /* 0x000fe200000010ff */
[C---:B------:R-:W-:Y:S01]  /*6f30*/  FFMA.FTZ R58, R59.reuse, R163, -R58 ;  /* 0x000000a33b3a7223 */ /* 0x040fe2000001083a */
[----:B------:R-:W-:Y:S01]  /*6f40*/  FFMA.FTZ R60, R59, R167, R60 ;  /* 0x000000a73b3c7223 */ /* 0x000fe2000001003c */
[C---:B------:R-:W-:Y:S01]  /*6f50*/  IMAD.U32 R59, R161.reuse, 0x10000, RZ ;  /* 0x00010000a13b7824 */ /* 0x040fe200078e00ff */
[----:B------:R-:W-:Y:S01]  /*6f60*/  LOP3.LUT R161, R161, 0xffff0000, RZ, 0xc0, !PT ;  /* 0xffff0000a1a17812 */ /* 0x000fe200078ec0ff */
[----:B------:R-:W-:Y:S01]  /*6f70*/  IMAD.MOV.U32 R49, RZ, RZ, R53 ;  /* 0x000000ffff317224 */ /* 0x000fe200078e0035 */
[----:B------:R-:W-:Y:S01]  /*6f80*/  F2FP.BF16.F32.PACK_AB R56, R56, R123 ;  /* 0x0000007b3838723e */ /* 0x000fe200000010ff */
[-C--:B------:R-:W-:Y:S01]  /*6f90*/  FMUL.FTZ R62, R52, R59.reuse ;  /* 0x0000003b343e7220 */ /* 0x080fe20000410000 */
[----:B------:R-:W-:Y:S01]  /*6fa0*/  FFMA.FTZ R52, R48, R59, -R63 ;  /* 0x0000003b30347223 */ /* 0x000fe2000001083f */
[C---:B------:R-:W-:Y:S01]  /*6fb0*/  FMUL.FTZ R59, R54.reuse, R165 ;  /* 0x000000a5363b7220 */ /* 0x040fe20000410000 */
[----:B------:R-:W-:Y:S01]  /*6fc0*/  FMUL.FTZ R54, R54, R161 ;  /* 0x000000a136367220 */ /* 0x000fe20000410000 */
[----:B------:R-:W-:Y:S01]  /*6fd0*/  F2FP.BF16.F32.PACK_AB R55, R60, R55 ;  /* 0x000000373c37723e */ /* 0x000fe200000010ff */
[----:B------:R-:W-:Y:S01]  /*6fe0*/  FFMA.FTZ R62, R48, R61, R62 ;  /* 0x0000003d303e7223 */ /* 0x000fe2000001003e */
        /* <DEDUP_REMOVED lines=8> */
[----:B------:R-:W-:-:S07]  /*7070*/  IMAD.MOV.U32 R55, RZ, RZ, R56 ;  /* 0x000000ffff377224 */ /* 0x000fce00078e0038 */
.L_x_8868:
[----:B------:R-:W-:Y:S05]  /*7080*/  BSYNC B2 ;  /* 0x0000000000027941 */ /* 0x000fea0003800000 */
.L_x_8867:
        /* <DEDUP_REMOVED lines=11> */
.L_x_8866:
[----:B------:R-:W-:Y:S05]  /*7140*/  BSYNC B1 ;  /* 0x0000000000017941 */ /* 0x000fea0003800000 */
.L_x_8865:
[----:B------:R-:W-:Y:S01]  /*7150*/  ISETP.GE.OR P4, PT, R213, R113, P2 ;  /* 0x00000071d500720c */ /* 0x000fe20001786670 */
[----:B------:R-:W-:-:S12]  /*7160*/  BSSY B1, `(.L_x_8869) ;  /* 0x0000089000017945 */ /* 0x000fd80003800000 */
[----:B------:R-:W-:Y:S05]  /*7170*/  @P4 BRA `(.L_x_8870) ;  /* 0x00000008001c4947 */ /* 0x000fea0003800000 */
[----:B-1-3--:R-:W3:Y:S01]  /*7180*/  LDL R48, [R1+0x10] ;  /* 0x0000100001307983 */ /* 0x00aee20000100800 */
        /* <DEDUP_REMOVED lines=31> */
[----:B------:R-:W-:Y:S01]  /*7380*/  IMAD.U32 R82, R55, 0x10000, RZ ;  /* 0x0001000037527824 */ /* 0x000fe200078e00ff */
[----:B------:R-:W-:Y:S02]  /*7390*/  SHF.R.U64 R80, R66, 0x10, R67 ;  /* 0x0000001042507819 */ /* 0x000fe40000001243 */
[----:B------:R-:W-:Y:S02]  /*73a0*/  PRMT R144, R144, 0x5410, R85 ;  /* 0x0000541090907816 */ /* 0x000fe40000000055 */
[----:B------:R-:W-:Y:S01]  /*73b0*/  SHF.R.U64 R62, R64, 0x10, R65 ;  /* 0x00000010403e7819 */ /* 0x000fe20000001241 */
[----:B-1----:R-:W-:Y:S01]  /*73c0*/  IMAD.U32 R64, R50, 0x10000, RZ ;  /* 0x0001000032407824 */ /* 0x002fe200078e00ff */
[----:B------:R-:W-:-:S02]  /*73d0*/  PRMT R155, R155, 0x5410, R84 ;  /* 0x000054109b9b7816 */ /* 0x000fc40000000054 */
[----:B------:R-:W-:Y:S01]  /*73e0*/  SHF.R.U64 R66, R68, 0x10, R69 ;  /* 0x0000001044427819 */ /* 0x000fe20000001245 */
[----:B------:R-:W-:Y:S01]  /*73f0*/  IMAD.U32 R68, R51, 0x10000, RZ ;  /* 0x0001000033447824 */ /* 0x000fe200078e00ff */
[----:B------:R-:W-:Y:S01]  /*7400*/  PRMT R153, R153, 0x5410, R80 ;  /* 0x0000541099997816 */ /* 0x000fe20000000050 */
[----:B------:R-:W-:Y:S01]  /*7410*/  IMAD.U32 R80, R144, 0x10000, RZ ;  /* 0x0001000090507824 */ /* 0x000fe200078e00ff */
[----:B------:R-:W-:Y:S02]  /*7420*/  SHF.R.U64 R70, R70, 0x10, R71 ;  /* 0x0000001046467819 */ /* 0x000fe40000001247 */
[----:B------:R-:W-:Y:S01]  /*7430*/  PRMT R157, R157, 0x5410, R62 ;  /* 0x000054109d9d7816 */ /* 0x000fe2000000003e */
[----:B------:R-:W-:Y:S01]  /*7440*/  IMAD.U32 R62, R155, 0x10000, RZ ;  /* 0x000100009b3e7824 */ /* 0x000fe200078e00ff */
[----:B------:R-:W-:Y:S01]  /*7450*/  SHF.R.U32.HI R81, RZ, 0x10, R67 ;  /* 0x00000010ff517819 */ /* 0x000fe20000011643 */
[----:B------:R-:W-:Y:S01]  /*7460*/  IMAD.U32 R67, R49, 0x10000, RZ ;  /* 0x0001000031437824 */ /* 0x000fe200078e00ff */
[----:B------:R-:W-:Y:S01]  /*7470*/  PRMT R143, R143, 0x5410, R66 ;  /* 0x000054108f8f7816 */ /* 0x000fe20000000042 */
[----:B------:R-:W-:Y:S01]  /*7480*/  FMUL.FTZ R66, R83, R80 ;  /* 0x0000005053427220 */ /* 0x000fe20000410000 */
[----:B------:R-:W-:-:S02]  /*7490*/  SHF.R.U32.HI R71, RZ, 0x10, R71 ;  /* 0x00000010ff477819 */ /* 0x000fc40000011647 */
[----:B------:R-:W-:Y:S01]  /*74a0*/  PRMT R141, R141, 0x5410, R70 ;  /* 0x000054108d8d7816 */ /* 0x000fe20000000046 */
[-C--:B------:R-:W-:Y:S01]  /*74b0*/  FMUL.FTZ R70, R83, R62.reuse ;  /* 0x0000003e53467220 */ /* 0x080fe20000410000 */
[----:B------:R-:W-:Y:S01]  /*74c0*/  LOP3.LUT R69, R53, 0xffff0000, RZ, 0xc0, !PT ;  /* 0xffff000035457812 */ /* 0x000fe200078ec0ff */
[C---:B------:R-:W-:Y:S01]  /*74d0*/  FFMA.FTZ R62, R67.reuse, R62, -R66 ;  /* 0x0000003e433e7223 */ /* 0x040fe20000010842 */
[----:B------:R-:W-:Y:S01]  /*74e0*/  PRMT R142, R142, 0x5410, R71 ;  /* 0x000054108e8e7816 */ /* 0x000fe20000000047 */
[----:B------:R-:W-:Y:S01]  /*74f0*/  FFMA.FTZ R67, R67, R80, R70 ;  /* 0x0000005043437223 */ /* 0x000fe20000010046 */
[----:B------:R-:W-:Y:S01]  /*7500*/  LOP3.LUT R144, R144, 0xffff0000, RZ, 0xc0, !PT ;  /* 0xffff000090907812 */ /* 0x000fe200078ec0ff */
[----:B------:R-:W-:Y:S01]  /*7510*/  IMAD.U32 R53, R52, 0x10000, RZ ;  /* 0x0001000034357824 */ /* 0x000fe200078e00ff */
[----:B------:R-:W-:Y:S01]  /*7520*/  PRMT R140, R140, 0x5410, R81 ;  /* 0x000054108c8c7816 */ /* 0x000fe20000000051 */
[----:B------:R-:W-:Y:S01]  /*7530*/  IMAD.U32 R81, R142, 0x10000, RZ ;  /* 0x000100008e517824 */ /* 0x000fe200078e00ff */
[----:B------:R-:W-:Y:S01]  /*7540*/  LOP3.LUT R66, R155, 0xffff0000, RZ, 0xc0, !PT ;  /* 0xffff00009b427812 */ /* 0x000fe200078ec0ff */
[----:B------:R-:W-:Y:S01]  /*7550*/  FMUL.FTZ R84, R69, R144 ;  /* 0x0000009045547220 */ /* 0x000fe20000410000 */
[----:B------:R-:W-:Y:S01]  /*7560*/  LOP3.LUT R63, R49, 0xffff0000, RZ, 0xc0, !PT ;  /* 0xffff0000313f7812 */ /* 0x000fe200078ec0ff */
[----:B------:R-:W-:-:S02]  /*7570*/  IMAD.U32 R71, R140, 0x10000, RZ ;  /* 0x000100008c477824 */ /* 0x000fc400078e00ff */
[C---:B------:R-:W-:Y:S01]  /*7580*/  FMUL.FTZ R83, R82.reuse, R81 ;  /* 0x0000005152537220 */ /* 0x040fe20000410000 */
[-C--:B------:R-:W-:Y:S01]  /*7590*/  FMUL.FTZ R70, R69, R66.reuse ;  /* 0x0000004245467220 */ /* 0x080fe20000410000 */
[----:B------:R-:W-:Y:S01]  /*75a0*/  LOP3.LUT R55, R55, 0xffff0000, RZ, 0xc0, !PT ;  /* 0xffff000037377812 */ /* 0x000fe200078ec0ff */
[C---:B------:R-:W-:Y:S01]  /*75b0*/  FFMA.FTZ R69, R63.reuse, R66, -R84 ;  /* 0x000000423f457223 */ /* 0x040fe20000010854 */
[-C--:B------:R-:W-:Y:S01]  /*75c0*/  FMUL.FTZ R82, R82, R71.reuse ;  /* 0x0000004752527220 */ /* 0x080fe20000410000 */
[----:B------:R-:W-:Y:S01]  /*75d0*/  FFMA.FTZ R66, R63, R144, R70 ;  /* 0x000000903f427223 */ /* 0x000fe20000010046 */
[----:B------:R-:W-:Y:S01]  /*75e0*/  LOP3.LUT R142, R142, 0xffff0000, RZ, 0xc0, !PT ;  /* 0xffff00008e8e7812 */ /* 0x000fe200078ec0ff */
[----:B------:R-:W-:Y:S01]  /*75f0*/  FFMA.FTZ R63, R68, R71, -R83 ;  /* 0x00000047443f7223 */ /* 0x000fe20000010853 */
[----:B------:R-:W-:Y:S01]  /*7600*/  LOP3.LUT R70, R140, 0xffff0000, RZ, 0xc0, !PT ;  /* 0xffff00008c467812 */ /* 0x000fe200078ec0ff */
[----:B------:R-:W-:Y:S01]  /*7610*/  FFMA.FTZ R68, R68, R81, R82 ;  /* 0x0000005144447223 */ /* 0x000fe20000010052 */
[----:B------:R-:W-:Y:S01]  /*7620*/  LOP3.LUT R51, R51, 0xffff0000, RZ, 0xc0, !PT ;  /* 0xffff000033337812 */ /* 0x000fe200078ec0ff */
[----:B------:R-:W-:Y:S01]  /*7630*/  IMAD.U32 R82, R143, 0x10000, RZ ;  /* 0x000100008f527824 */ /* 0x000fe200078e00ff */
[----:B------:R-:W-:Y:S01]  /*7640*/  LOP3.LUT R52, R52, 0xffff0000, RZ, 0xc0, !PT ;  /* 0xffff000034347812 */ /* 0x000fe200078ec0ff */
[C---:B------:R-:W-:Y:S01]  /*7650*/  FMUL.FTZ R84, R55.reuse, R142 ;  /* 0x0000008e37547220 */ /* 0x040fe20000410000 */
        /* <DEDUP_REMOVED lines=10> */
[----:B------:R-:W-:Y:S01]  /*7700*/  FMUL.FTZ R53, R53, R80 ;  /* 0x0000005035357220 */ /* 0x000fe20000410000 */
[-C--:B------:R-:W-:Y:S01]  /*7710*/  FMUL.FTZ R55, R52, R157.reuse ;  /* 0x0000009d34377220 */ /* 0x080fe20000410000 */
[----:B------:R-:W-:Y:S01]  /*7720*/  LOP3.LUT R65, R50, 0xffff0000, RZ, 0xc0, !PT ;  /* 0xffff000032417812 */ /* 0x000fe200078ec0ff */
[----:B------:R-:W-:Y:S01]  /*7730*/  FFMA.FTZ R157, R48, R157, -R51 ;  /* 0x0000009d309d7223 */ /* 0x000fe20000010833 */
[----:B------:R-:W-:-:S02]  /*7740*/  IMAD.U32 R50, R54, 0x10000, RZ ;  /* 0x0001000036327824 */ /* 0x000fc400078e00ff */
[C---:B------:R-:W-:Y:S01]  /*7750*/  FFMA.FTZ R84, R49.reuse, R80, -R84 ;  /* 0x0000005031547223 */ /* 0x040fe20000010854 */
[----:B------:R-:W-:Y:S01]  /*7760*/  FFMA.FTZ R53, R49, R82, R53 ;  /* 0x0000005231357223 */ /* 0x000fe20000010035 */
        /* <DEDUP_REMOVED lines=28> */
.L_x_8872:
[----:B------:R-:W-:Y:S05]  /*7930*/  BSYNC B2 ;  /* 0x0000000000027941 */ /* 0x000fea0003800000 */
.L_x_8871:
        /* <DEDUP_REMOVED lines=11> */
.L_x_8870:
[----:B------:R-:W-:Y:S05]  /*79f0*/  BSYNC B1 ;  /* 0x0000000000017941 */ /* 0x000fea0003800000 */
.L_x_8869:
        /* <DEDUP_REMOVED lines=15> */
[----:B------:R-:W-:Y:S02]  /*7af0*/  LEA.HI.X R59, R48, R57, R49, 0x1, P4 ;  /* 0x00000039303b7211 */ /* 0x000fe400020f0c31 */
[----:B------:R-:W-:-:S04]  /*7b00*/  SHF.R.S32.HI R48, RZ, 0x1f, R131 ;  /* 0x0000001fff307819 */ /* 0x000fc80000011483 */
        /* <DEDUP_REMOVED lines=17> */
[--C-:B------:R-:W-:Y:S01]  /*7c20*/  SHF.R.U64 R81, R74, 0x10, R75.reuse ;  /* 0x000000104a517819 */ /* 0x100fe2000000124b */
[----:B--2---:R-:W-:Y:S01]  /*7c30*/  IMAD.U32 R68, R53, 0x10000, RZ ;  /* 0x0001000035447824 */ /* 0x004fe200078e00ff */
[----:B------:R-:W-:Y:S01]  /*7c40*/  SHF.R.U32.HI R74, RZ, 0x10, R75 ;  /* 0x00000010ff4a7819 */ /* 0x000fe2000001164b */
[----:B------:R-:W-:Y:S01]  /*7c50*/  IMAD.U32 R70, R55, 0x10000, RZ ;  /* 0x0001000037467824 */ /* 0x000fe200078e00ff */
[----:B------:R-:W-:Y:S01]  /*7c60*/  SHF.R.U64 R83, R72, 0x10, R73 ;  /* 0x0000001048537819 */ /* 0x000fe20000001249 */
[----:B-1----:R-:W-:Y:S01]  /*7c70*/  IMAD.U32 R65, R49, 0x10000, RZ ;  /* 0x0001000031417824 */ /* 0x002fe200078e00ff */
[----:B------:R-:W-:Y:S01]  /*7c80*/  SHF.R.U64 R75, R76, 0x10, R77 ;  /* 0x000000104c4b7819 */ /* 0x000fe2000000124d */
[----:B------:R-:W-:Y:S01]  /*7c90*/  IMAD.U32 R67, R51, 0x10000, RZ ;  /* 0x0001000033437824 */ /* 0x000fe200078e00ff */
[----:B------:R-:W-:Y:S01]  /*7ca0*/  SHF.R.U32.HI R72, RZ, 0x10, R73 ;  /* 0x00000010ff487819 */ /* 0x000fe20000011649 */
[----:B------:R-:W-:Y:S01]  /*7cb0*/  IMAD.U32 R63, R52, 0x10000, RZ ;  /* 0x00010000343f7824 */ /* 0x000fe200078e00ff */
[----:B------:R-:W-:Y:S01]  /*7cc0*/  SHF.R.U32.HI R76, RZ, 0x10, R77 ;  /* 0x00000010ff4c7819 */ /* 0x000fe2000001164d */
[----:B------:R-:W-:Y:S01]  /*7cd0*/  IMAD.U32 R62, R48, 0x10000, RZ ;  /* 0x00010000303e7824 */ /* 0x000fe200078e00ff */
[----:B------:R-:W-:-:S02]  /*7ce0*/  PRMT R133, R133, 0x5410, R72 ;  /* 0x0000541085857816 */ /* 0x000fc40000000048 */
[----:B------:R-:W-:Y:S02]  /*7cf0*/  PRMT R139, R139, 0x5410, R76 ;  /* 0x000054108b8b7816 */ /* 0x000fe4000000004c */
[--C-:B------:R-:W-:Y:S02]  /*7d00*/  SHF.R.U64 R73, R78, 0x10, R79.reuse ;  /* 0x000000104e497819 */ /* 0x100fe4000000124f */
[----:B------:R-:W-:Y:S01]  /*7d10*/  LOP3.LUT R69, R53, 0xffff0000, RZ, 0xc0, !PT ;  /* 0xffff000035457812 */ /* 0x000fe200078ec0ff */
[----:B------:R-:W-:Y:S01]  /*7d20*/  IMAD.U32 R53, R133, 0x10000, RZ ;  /* 0x0001000085357824 */ /* 0x000fe200078e00ff */
[----:B------:R-:W-:Y:S01]  /*7d30*/  LOP3.LUT R71, R55, 0xffff0000, RZ, 0xc0, !PT ;  /* 0xffff000037477812 */ /* 0x000fe200078ec0ff */
[----:B------:R-:W-:Y:S01]  /*7d40*/  IMAD.U32 R55, R139, 0x10000, RZ ;  /* 0x000100008b377824 */ /* 0x000fe200078e00ff */
[----:B------:R-:W-:Y:S02]  /*7d50*/  SHF.R.U32.HI R78, RZ, 0x10, R79 ;  /* 0x00000010ff4e7819 */ /* 0x000fe4000001164f */
[----:B------:R-:W-:Y:S01]  /*7d60*/  PRMT R135, R135, 0x5410, R74 ;  /* 0x0000541087877816 */ /* 0x000fe2000000004a */
[C---:B------:R-:W-:Y:S01]  /*7d70*/  FMUL.FTZ R72, R68.reuse, R55 ;  /* 0x0000003744487220 */ /* 0x040fe20000410000 */
[----:B------:R-:W-:Y:S01]  /*7d80*/  LOP3.LUT R139, R139, 0xffff0000, RZ, 0xc0, !PT ;  /* 0xffff00008b8b7812 */ /* 0x000fe200078ec0ff */
[-C--:B------:R-:W-:Y:S01]  /*7d90*/  FMUL.FTZ R74, R68, R53.reuse ;  /* 0x00000035444a7220 */ /* 0x080fe20000410000 */
[----:B------:R-:W-:Y:S01]  /*7da0*/  PRMT R137, R137, 0x5410, R78 ;  /* 0x0000541089897816 */ /* 0x000fe2000000004e */
[----:B------:R-:W-:Y:S01]  /*7db0*/  FFMA.FTZ R53, R65, R53, -R72 ;  /* 0x0000003541357223 */ /* 0x000fe20000010848 */
[----:B------:R-:W-:Y:S01]  /*7dc0*/  LOP3.LUT R66, R49, 0xffff0000, RZ, 0xc0, !PT ;  /* 0xffff000031427812 */ /* 0x000fe200078ec0ff */
[----:B------:R-:W-:Y:S01]  /*7dd0*/  FFMA.FTZ R55, R65, R55, R74 ;  /* 0x0000003741377223 */ /* 0x000fe2000001004a */
[----:B------:R-:W-:Y:S01]  /*7de0*/  PRMT R132, R132, 0x5410, R73 ;  /* 0x0000541084847816 */ /* 0x000fe20000000049 */
[----:B------:R-:W-:Y:S01]  /*7df0*/  FMUL.FTZ R73, R69, R139 ;  /* 0x0000008b45497220 */ /* 0x000fe20000410000 */
[----:B------:R-:W-:Y:S01]  /*7e00*/  LOP3.LUT R133, R133, 0xffff0000, RZ, 0xc0, !PT ;  /* 0xffff000085857812 */ /* 0x000fe200078ec0ff */
[C---:B------:R-:W-:Y:S01]  /*7e10*/  IMAD.U32 R68, R137.reuse, 0x10000, RZ ;  /* 0x0001000089447824 */ /* 0x040fe200078e00ff */
[----:B------:R-:W-:Y:S01]  /*7e20*/  LOP3.LUT R137, R137, 0xffff0000, RZ, 0xc0, !PT ;  /* 0xffff000089897812 */ /* 0x000fe200078ec0ff */
[----:B------:R-:W-:Y:S01]  /*7e30*/  IMAD.U32 R65, R135, 0x10000, RZ ;  /* 0x0001000087417824 */ /* 0x000fe200078e00ff */
[----:B------:R-:W-:Y:S01]  /*7e40*/  PRMT R138, R138, 0x5410, R75 ;  /* 0x000054108a8a7816 */ /* 0x000fe2000000004b */
[----:B------:R-:W-:Y:S01]  /*7e50*/  FFMA.FTZ R72, R66, R133, -R73 ;  /* 0x0000008542487223 */ /* 0x000fe20000010849 */
[CC--:B------:R-:W-:Y:S01]  /*7e60*/  FMUL.FTZ R74, R70.reuse, R68.reuse ;  /* 0x00000044464a7220 */ /* 0x0c0fe20000410000 */
[----:B------:R-:W-:Y:S01]  /*7e70*/  FMUL.FTZ R73, R70, R65 ;  /* 0x0000004146497220 */ /* 0x000fe20000410000 */
[----:B------:R-:W-:Y:S01]  /*7e80*/  FMUL.FTZ R69, R69, R133 ;  /* 0x0000008545457220 */ /* 0x000fe20000410000 */
[----:B------:R-:W-:Y:S01]  /*7e90*/  LOP3.LUT R135, R135, 0xffff0000, RZ, 0xc0, !PT ;  /* 0xffff000087877812 */ /* 0x000fe200078ec0ff */
[----:B------:R-:W-:Y:S01]  /*7ea0*/  FFMA.FTZ R74, R67, R65, -R74 ;  /* 0x00000041434a7223 */ /* 0x000fe2000001084a */
[----:B------:R-:W-:Y:S01]  /*7eb0*/  LOP3.LUT R64, R51, 0xffff0000, RZ, 0xc0, !PT ;  /* 0xffff000033407812 */ /* 0x000fe200078ec0ff */
[----:B------:R-:W-:Y:S01]  /*7ec0*/  FFMA.FTZ R68, R67, R68, R73 ;  /* 0x0000004443447223 */ /* 0x000fe20000010049 */
[----:B------:R-:W-:Y:S01]  /*7ed0*/  PRMT R134, R134, 0x5410, R83 ;  /* 0x0000541086867816 */ /* 0x000fe20000000053 */
        /* <DEDUP_REMOVED lines=12> */
[----:B------:R-:W-:Y:S01]  /*7fa0*/  PRMT R136, R136, 0x5410, R81 ;  /* 0x0000541088887816 */ /* 0x000fe20000000051 */
[----:B------:R-:W-:Y:S01]  /*7fb0*/  FFMA.FTZ R71, R62, R65, -R71 ;  /* 0x000000413e477223 */ /* 0x000fe20000010847 */
[----:B------:R-:W-:Y:S01]  /*7fc0*/  LOP3.LUT R48, R48, 0xffff0000, RZ, 0xc0, !PT ;  /* 0xffff000030307812 */ /* 0x000fe200078ec0ff */
[C---:B------:R-:W-:Y:S01]  /*7fd0*/  IMAD.U32 R49, R50.reuse, 0x10000, RZ ;  /* 0x0001000032317824 */ /* 0x040fe200078e00ff */
[----:B------:R-:W-:Y:S01]  /*7fe0*/  LOP3.LUT R51, R50, 0xffff0000, RZ, 0xc0, !PT ;  /* 0xffff000032337812 */ /* 0x000fe200078ec0ff */
[C---:B------:R-:W-:Y:S01]  /*7ff0*/  FMUL.FTZ R73, R52.reuse, R69 ;  /* 0x0000004534497220 */ /* 0x040fe20000410000 */
[----:B------:R-:W-:Y:S01]  /*8000*/  FMUL.FTZ R65, R52, R67 ;  /* 0x0000004334417220 */ /* 0x000fe20000410000 */
[C---:B------:R-:W-:Y:S01]  /*8010*/  IMAD.U32 R50, R54.reuse, 0x10000, RZ ;  /* 0x0001000036327824 */ /* 0x040fe200078e00ff */
[----:B------:R-:W-:Y:S01]  /*8020*/  LOP3.LUT R54, R54, 0xffff0000, RZ, 0xc0, !PT ;  /* 0xffff000036367812 */ /* 0x000fe200078ec0ff */
[----:B------:R-:W-:-:S02]  /*8030*/  IMAD.U32 R52, R136, 0x10000, RZ ;  /* 0x0001000088347824 */ /* 0x000fc400078e00ff */
[----:B------:R-:W-:Y:S01]  /*8040*/  FFMA.FTZ R63, R62, R66, R63 ;  /* 0x000000423e3f7223 */ /* 0x000fe2000001003f */
[----:B------:R-:W-:Y:S01]  /*8050*/  LOP3.LUT R136, R136, 0xffff0000, RZ, 0xc0, !PT ;  /* 0xffff000088887812 */ /* 0x000fe200078ec0ff */
[C---:B------:R-:W-:Y:S01]  /*8060*/  IMAD.U32 R62, R132.reuse, 0x10000, RZ ;  /* 0x00010000843e7824 */ /* 0x040fe200078e00ff */
[----:B------:R-:W-:Y:S01]  /*8070*/  LOP3.LUT R132, R132, 0xffff0000, RZ, 0xc0, !PT ;  /* 0xffff000084847812 */ /* 0x000fe200078ec0ff */
[C---:B------:R-:W-:Y:S01]  /*8080*/  FFMA.FTZ R64, R48.reuse, R67, -R73 ;  /* 0x0000004330407223 */ /* 0x040fe20000010849 */
        /* <DEDUP_REMOVED lines=9> */
[----:B------:R-:W-:-:S02]  /*8120*/  F2FP.BF16.F32.PACK_AB R53, R72, R53 ;  /* 0x000000354835723e */ /* 0x000fc400000010ff */
[----:B------:R-:W-:Y:S02]  /*8130*/  F2FP.BF16.F32.PACK_AB R52, R64, R71 ;  /* 0x000000474034723e */ /* 0x000fe400000010ff */
        /* <DEDUP_REMOVED lines=12> */
.L_x_8874:
[----:B------:R-:W-:Y:S05]  /*8200*/  BSYNC B1 ;  /* 0x0000000000017941 */ /* 0x000fea0003800000 */
.L_x_8873:
        /* <DEDUP_REMOVED lines=10> */
.L_x_8812:
[----:B------:R-:W-:-:S06]  /*82b0*/  UISETP.NE.AND UP0, UPT, UR45, 0x3, UPT ;  /* 0x000000032d00788c */ /* 0x000fcc000bf05270 */
[----:B------:R-:W-:-:S13]  /*82c0*/  PLOP3.LUT P0, PT, PT, PT, UP0, 0x80, 0x0 ;  /* 0x000000000000781c */ /* 0x000fda0003f0f008 */
[----:B------:R-:W-:Y:S05]  /*82d0*/  @!P0 BRA `(.L_x_8875) ;  /* 0x0000000000048947 */ /* 0x000fea0003800000 */
[----:B------:R-:W-:Y:S01]  /*82e0*/  BPT.TRAP 0x1 ;  /* 0x000000040000795c */ /* 0x000fe20000300000 */
.L_x_8875:
        /* <DEDUP_REMOVED lines=9> */
.L_x_9182:
[----:B------:R-:W-:Y:S05]  /*8380*/  BSYNC B1 ;  /* 0x0000000000017941 */ /* 0x000fea0003800000 */
.L_x_8876:
        /* <DEDUP_REMOVED lines=20> */
.L_x_8879:
[----:B------:R-:W-:Y:S05]  /*84d0*/  BSYNC B1 ;  /* 0x0000000000017941 */ /* 0x000fea0003800000 */
.L_x_8878:
        /* <DEDUP_REMOVED lines=19> */
.L_x_8881:
[----:B------:R-:W-:Y:S05]  /*8610*/  BSYNC B1 ;  /* 0x0000000000017941 */ /* 0x000fea0003800000 */
.L_x_8880:
        /* <DEDUP_REMOVED lines=19> */
.L_x_8883:
[----:B------:R-:W-:Y:S05]  /*8750*/  BSYNC B1 ;  /* 0x0000000000017941 */ /* 0x000fea0003800000 */
.L_x_8882:
        /* <DEDUP_REMOVED lines=21> */
.L_x_8849:
[----:B------:R-:W-:Y:S05]  /*88b0*/  BSYNC B0 ;  /* 0x0000000000007941 */ /* 0x000fea0003800000 */
.L_x_8811:
        /* <DEDUP_REMOVED lines=17> */
.L_x_8885:
[----:B------:R-:W-:Y:S05]  /*89d0*/  BSYNC B0 ;  /* 0x0000000000007941 */ /* 0x000fea0003800000 */
.L_x_8884:
[----:B------:R-:W2:Y:S01]  /*89e0*/  SYNCS.PHASECHK.TRANS64.TRYWAIT P0, [R110+URZ+0x288b0], R117 ;  /* 0x0288b0756e0075a7 */ /* 0x000ea2000800017f */
[----:B------:R-:W-:Y:S01]  /*89f0*/  ULDC UR41, c[0x0][0x2f4] ;  /* 0x0000bd0000297ab9 */ /* 0x000fe20000000800 */
[----:B------:R-:W-:Y:S01]  /*8a00*/  ULDC.64 UR36, c[0x0][0x328] ;  /* 0x0000ca0000247ab9 */ /* 0x000fe20000000a00 */
[----:B------:R-:W-:Y:S01]  /*8a10*/  ULDC.64 UR38, c[0x0][0x318] ;  /* 0x0000c60000267ab9 */ /* 0x000fe20000000a00 */
[----:B------:R-:W-:Y:S04]  /*8a20*/  BSSY B0, `(.L_x_8886) ;  /* 0x0000002000007945 */ /* 0x000fe80003800000 */
[----:B--2---:R-:W-:Y:S05]  /*8a30*/  @!P0 BRA `(.L_x_8887) ;  /* 0x0000019400548947 */ /* 0x004fea0003800000 */
.L_x_9183:
[----:B------:R-:W-:Y:S05]  /*8a40*/  BSYNC B0 ;  /* 0x0000000000007941 */ /* 0x000fea0003800000 */
.L_x_8886:
        /* <DEDUP_REMOVED lines=18> */
.L_x_8889:
[----:B------:R-:W-:Y:S05]  /*8b70*/  BSYNC B0 ;  /* 0x0000000000007941 */ /* 0x000fea0003800000 */
.L_x_8888:
        /* <DEDUP_REMOVED lines=19> */
.L_x_8891:
[----:B------:R-:W-:Y:S05]  /*8cb0*/  BSYNC B0 ;  /* 0x0000000000007941 */ /* 0x000fea0003800000 */
.L_x_8890:
        /* <DEDUP_REMOVED lines=19> */
.L_x_8893:
[----:B------:R-:W-:Y:S05]  /*8df0*/  BSYNC B0 ;  /* 0x0000000000007941 */ /* 0x000fea0003800000 */
.L_x_8892:
        /* <DEDUP_REMOVED lines=19> */
.L_x_8895:
[----:B------:R-:W-:Y:S05]  /*8f30*/  BSYNC B0 ;  /* 0x0000000000007941 */ /* 0x000fea0003800000 */
.L_x_8894:
        /* <DEDUP_REMOVED lines=12> */
[----:B------:R-:W-:Y:S02]  /*9000*/  SEL R49, RZ, 0x1, P0 ;  /* 0x00000001ff317807 */ /* 0x000fe40000000000 */
[----:B------:R-:W-:Y:S02]  /*9010*/  SEL R23, R23, RZ, P0 ;  /* 0x000000ff17177207 */ /* 0x000fe40000000000 */
[----:B------:R-:W-:Y:S01]  /*9020*/  LOP3.LUT R188, R188, R49, RZ, 0x3c, !PT ;  /* 0x00000031bcbc7212 */ /* 0x000fe200078e3cff */
[----:B------:R0:W-:Y:S01]  /*9030*/  @!P3 SYNCS.ARRIVE.TRANS64.RED.A1T0 RZ, [R110+URZ], RZ ;  /* 0x000000ff6effb9a7 */ /* 0x0001e2000810043f */
[----:B---3--:R-:W-:-:S13]  /*9040*/  LOP3.LUT P4, RZ, R48, 0x4, RZ, 0xc0, !PT ;  /* 0x0000000430ff7812 */ /* 0x008fda000788c0ff */
[----:B0-----:R-:W-:Y:S05]  /*9050*/  @P4 BRA `(.L_x_8896) ;  /* 0xffffff9800404947 */ /* 0x001fea000383ffff */
[----:B------:R-:W0:Y:S01]  /*9060*/  S2R R48, SR_TID.X ;  /* 0x0000000000307919 */ /* 0x000e220000002100 */
[----:B------:R-:W-:Y:S02]  /*9070*/  PLOP3.LUT P0, PT, PT, PT, PT, 0x8, 0x0 ;  /* 0x000000000000781c */ /* 0x000fe40003f0e170 */
[----:B0-----:R-:W-:-:S04]  /*9080*/  SHF.R.U32.HI R48, RZ, 0x7, R48 ;  /* 0x00000007ff307819 */ /* 0x001fc80000011630 */
[----:B------:R-:W-:-:S13]  /*9090*/  ISETP.NE.AND P4, PT, R48, 0x1, PT ;  /* 0x000000013000780c */ /* 0x000fda0003f85270 */
[----:B------:R-:W-:Y:S06]  /*90a0*/  @!P4 BAR.ARV 0x9, 0x100 ;  /* 0x024400000000cb1d */ /* 0x000fec0000002000 */
.L_x_8806:
[----:B------:R-:W0:Y:S01]  /*90b0*/  LDC R0, c[0x0][0x448] ;  /* 0x00011200ff007b82 */ /* 0x000e220000000800 */
[----:B------:R-:W-:Y:S02]  /*90c0*/  VIADD R3, R190, 0x7f ;  /* 0x0000007fbe037836 */ /* 0x000fe40000000000 */
[----:B------:R-:W-:Y:S01]  /*90d0*/  IMAD.MOV.U32 R88, RZ, RZ, RZ ;  /* 0x000000ffff587224 */ /* 0x000fe200078e00ff */
[----:B0-----:R-:W-:-:S13]  /*90e0*/  ISETP.NE.AND P1, PT, R0, 0x1, PT ;  /* 0x000000010000780c */ /* 0x001fda0003f25270 */
[----:B------:R-:W0:Y:S08]  /*90f0*/  @P1 LDC R0, c[0x0][0x44c] ;  /* 0x00011300ff001b82 */ /* 0x000e300000000800 */
[----:B------:R-:W1:Y:S01]  /*9100*/  @P1 LDC R5, c[0x0][0x450] ;  /* 0x00011400ff051b82 */ /* 0x000e620000000800 */
[----:B0-----:R-:W-:-:S05]  /*9110*/  @P1 IMAD.HI.U32 R0, R3, R0, RZ ;  /* 0x0000000003001227 */ /* 0x001fca00078e00ff */
[----:B-1----:R-:W-:-:S05]  /*9120*/  @P1 SHF.R.U32.HI R3, RZ, R5, R0 ;  /* 0x00000005ff031219 */ /* 0x002fca0000011600 */
[----:B------:R-:W-:-:S05]  /*9130*/  IMAD.IADD R3, R126, 0x1, R3 ;  /* 0x000000017e037824 */ /* 0x000fca00078e0203 */
[----:B------:R-:W-:-:S04]  /*9140*/  SHF.R.S32.HI R0, RZ, 0x1f, R3 ;  /* 0x0000001fff007819 */ /* 0x000fc80000011403 */
[----:B------:R-:W-:-:S04]  /*9150*/  LEA.HI R0, R0, R3, RZ, 0x7 ;  /* 0x0000000300007211 */ /* 0x000fc800078f38ff */
[----:B------:R-:W-:-:S04]  /*9160*/  SHF.R.S32.HI R0, RZ, 0x7, R0 ;  /* 0x00000007ff007819 */ /* 0x000fc80000011400 */
[----:B------:R-:W-:-:S04]  /*9170*/  VIMNMX R127, R127, R0, PT ;  /* 0x000000007f7f7248 */ /* 0x000fc80003fe0100 */
[----:B------:R-:W-:Y:S01]  /*9180*/  ISETP.GE.AND P1, PT, R127, 0x1, PT ;  /* 0x000000017f00780c */ /* 0x000fe20003f26270 */
[----:B------:R-:W-:-:S12]  /*9190*/  @P0 BRA `(.L_x_8897) ;  /* 0x00000000000c0947 */ /* 0x000fd80003800000 */
[----:B------:R-:W0:Y:S01]  /*91a0*/  FENCE.VIEW.ASYNC.G ;  /* 0x00000000000073c6 */ /* 0x000e220000000100 */
[----:B------:R-:W-:Y:S05]  /*91b0*/  WARPSYNC.ALL ;  /* 0x0000000000007948 */ /* 0x000fea0003800000 */
[----:B0-----:R-:W-:Y:S06]  /*91c0*/  BAR.ARV 0xc, 0x180 ;  /* 0x0306000000007b1d */ /* 0x001fec0000002000 */
.L_x_8897:
        /* <DEDUP_REMOVED lines=31> */
.L_x_8899:
[----:B------:R-:W-:Y:S05]  /*93c0*/  BSYNC B0 ;  /* 0x0000000000007941 */ /* 0x000fea0003800000 */
.L_x_8898:
[-C--:B------:R-:W-:Y:S01]  /*93d0*/  IMAD R191, R217, R88.reuse, RZ ;  /* 0x00000058d9bf7224 */ /* 0x080fe200078e02ff */
        /* <DEDUP_REMOVED lines=46> */
.L_x_9186:
        /* <DEDUP_REMOVED lines=26> */
.L_x_8902:
        /* <DEDUP_REMOVED lines=12> */
.L_x_8906:
[----:B-1----:R1:W2:Y:S02]  /*9920*/  SYNCS.PHASECHK.TRANS64.TRYWAIT P0, [R2+URZ+0x28800], R3 ;  /* 0x02880003020075a7 */ /* 0x0022a4000800017f */
[----:B--2---:R-:W-:Y:S05]  /*9930*/  @!P0 NANOSLEEP.SYNCS 0x989680 ;  /* 0x009896800000895d */ /* 0x004fea0003900000 */
[----:B------:R-:W2:Y:S02]  /*9940*/  @!P0 SYNCS.PHASECHK.TRANS64 P0, [R2+URZ+0x28800], R3 ;  /* 0x02880003020085a7 */ /* 0x000ea4000800007f */
[----:B--2---:R-:W-:Y:S05]  /*9950*/  @!P0 BRA `(.L_x_8906) ;  /* 0xfffffffc00f08947 */ /* 0x004fea000383ffff */
.L_x_8905:
[----:B------:R-:W-:Y:S05]  /*9960*/  BSYNC B0 ;  /* 0x0000000000007941 */ /* 0x000fea0003800000 */
.L_x_8904:
[----:B------:R-:W-:Y:S05]  /*9970*/  BRA `(.L_x_8907) ;  /* 0x0000005400007947 */ /* 0x000fea0003800000 */
.L_x_8903:
        /* <DEDUP_REMOVED lines=29> */
.L_x_8908:
        /* <DEDUP_REMOVED lines=39> */
.L_x_9192:
        /* <DEDUP_REMOVED lines=31> */
.L_x_8913:
[----:B------:R-:W-:Y:S05]  /*9fb0*/  BSYNC B1 ;  /* 0x0000000000017941 */ /* 0x000fea0003800000 */
.L_x_8912:
        /* <DEDUP_REMOVED lines=23> */
.L_x_9198:
        /* <DEDUP_REMOVED lines=30> */
.L_x_8916:
[----:B------:R-:W-:Y:S05]  /*a310*/  BSYNC B1 ;  /* 0x0000000000017941 */ /* 0x000fea0003800000 */
.L_x_8915:
        /* <DEDUP_REMOVED lines=22> */
.L_x_9204:
        /* <DEDUP_REMOVED lines=31> */
.L_x_8919:
[----:B------:R-:W-:Y:S05]  /*a670*/  BSYNC B1 ;  /* 0x0000000000017941 */ /* 0x000fea0003800000 */
.L_x_8918:
        /* <DEDUP_REMOVED lines=23> */
.L_x_9210:
        /* <DEDUP_REMOVED lines=34> */
.L_x_8922:
[----:B------:R-:W-:Y:S05]  /*aa10*/  BSYNC B1 ;  /* 0x0000000000017941 */ /* 0x000fea0003800000 */
.L_x_8921:
[----:B------:R-:W4:Y:S01]  /*aa20*/  SYNCS.PHASECHK.TRANS64.TRYWAIT P0, [R2+URZ+0x28800], R77 ;  /* 0x0288004d020075a7 */ /* 0x000f22000800017f */
[----:B-----5:R-:W-:Y:S01]  /*aa30*/  IMAD.MOV.U32 R4, RZ, RZ, R9 ;  /* 0x000000ffff047224 */ /* 0x020fe200078e0009 */
[----:B---3--:R-:W-:Y:S01]  /*aa40*/  VIADDMNMX R3, R75, -R190, 0x80, PT ;  /* 0x000000804b037446 */ /* 0x008fe200038009be */
[----:B--2---:R-:W-:Y:S01]  /*aa50*/  IMAD.MOV.U32 R0, RZ, RZ, R8 ;  /* 0x000000ffff007224 */ /* 0x004fe200078e0008 */
        /* <DEDUP_REMOVED lines=14> */
.L_x_9211:
[----:B------:R-:W-:Y:S05]  /*ab40*/  BSYNC B1 ;  /* 0x0000000000017941 */ /* 0x000fea0003800000 */
.L_x_8923:
        /* <DEDUP_REMOVED lines=55> */
.L_x_8928:
[----:B------:R-:W-:Y:S05]  /*aec0*/  BSYNC B2 ;  /* 0x0000000000027941 */ /* 0x000fea0003800000 */
.L_x_8927:
        /* <DEDUP_REMOVED lines=47> */
.L_x_8926:
[----:B------:R-:W-:Y:S05]  /*b1c0*/  BSYNC B1 ;  /* 0x0000000000017941 */ /* 0x000fea0003800000 */
.L_x_8925:
        /* <DEDUP_REMOVED lines=54> */
.L_x_8932:
[----:B------:R-:W-:Y:S05]  /*b530*/  BSYNC B2 ;  /* 0x0000000000027941 */ /* 0x000fea0003800000 */
.L_x_8931:
        /* <DEDUP_REMOVED lines=47> */
.L_x_8930:
[----:B------:R-:W-:Y:S05]  /*b830*/  BSYNC B1 ;  /* 0x0000000000017941 */ /* 0x000fea0003800000 */
.L_x_8929:
        /* <DEDUP_REMOVED lines=54> */
.L_x_8936:
[----:B------:R-:W-:Y:S05]  /*bba0*/  BSYNC B2 ;  /* 0x0000000000027941 */ /* 0x000fea0003800000 */
.L_x_8935:
        /* <DEDUP_REMOVED lines=47> */
.L_x_8934:
[----:B------:R-:W-:Y:S05]  /*bea0*/  BSYNC B1 ;  /* 0x0000000000017941 */ /* 0x000fea0003800000 */
.L_x_8933:
        /* <DEDUP_REMOVED lines=18> */
[----:B------:R-:W-:Y:S02]  /*bfd0*/  LOP3.LUT R52, R52, 0xffff0000, RZ, 0xc0, !PT ;  /* 0xffff000034347812 */ /* 0x000fe400078ec0ff */
[----:B------:R-:W-:Y:S02]  /*bfe0*/  LOP3.LUT R58, R58, 0xffff0000, RZ, 0xc0, !PT ;  /* 0xffff00003a3a7812 */ /* 0x000fe400078ec0ff */
        /* <DEDUP_REMOVED lines=33> */
.L_x_8939:
[----:B------:R-:W-:Y:S05]  /*c200*/  BSYNC B1 ;  /* 0x0000000000017941 */ /* 0x000fea0003800000 */
.L_x_8938:
        /* <DEDUP_REMOVED lines=48> */
.L_x_8910:
        /* <DEDUP_REMOVED lines=79> */
.L_x_9221:
        /* <DEDUP_REMOVED lines=19> */
.L_x_8942:
[----:B------:R-:W-:Y:S05]  /*cb30*/  BSYNC B1 ;  /* 0x0000000000017941 */ /* 0x000fea0003800000 */
.L_x_8941:
        /* <DEDUP_REMOVED lines=65> */
.L_x_9231:
        /* <DEDUP_REMOVED lines=23> */
.L_x_8945:
[----:B------:R-:W-:Y:S05]  /*d0c0*/  BSYNC B1 ;  /* 0x0000000000017941 */ /* 0x000fea0003800000 */
.L_x_8944:
        /* <DEDUP_REMOVED lines=22> */
.L_x_9232:
[----:B------:R-:W-:Y:S05]  /*d230*/  BSYNC B1 ;  /* 0x0000000000017941 */ /* 0x000fea0003800000 */
.L_x_8946:
        /* <DEDUP_REMOVED lines=106> */
.L_x_8949:
[----:B------:R-:W-:Y:S05]  /*d8e0*/  BSYNC B1 ;  /* 0x0000000000017941 */ /* 0x000fea0003800000 */
.L_x_8948:
        /* <DEDUP_REMOVED lines=106> */
.L_x_8951:
[----:B------:R-:W-:Y:S05]  /*df90*/  BSYNC B1 ;  /* 0x0000000000017941 */ /* 0x000fea0003800000 */
.L_x_8950:
        /* <DEDUP_REMOVED lines=106> */
.L_x_8953:
[----:B------:R-:W-:Y:S05]  /*e640*/  BSYNC B1 ;  /* 0x0000000000017941 */ /* 0x000fea0003800000 */
.L_x_8952:
        /* <DEDUP_REMOVED lines=106> */
.L_x_8937:
[----:B------:R-:W-:Y:S05]  /*ecf0*/  BSYNC B0 ;  /* 0x0000000000007941 */ /* 0x000fea0003800000 */
.L_x_8909:
        /* <DEDUP_REMOVED lines=8> */
.L_x_8907:
[----:B------:R-:W-:-:S05]  /*ed80*/  IMAD.U32 R0, RZ, RZ, UR45 ;  /* 0x0000002dff007e24 */ /* 0x000fca000f8e00ff */
[----:B------:R-:W-:-:S13]  /*ed90*/  ISETP.NE.AND P0, PT, R0, 0x3, PT ;  /* 0x000000030000780c */ /* 0x000fda0003f05270 */
[----:B------:R-:W-:Y:S05]  /*eda0*/  @!P0 BRA `(.L_x_8954) ;  /* 0x0000000000048947 */ /* 0x000fea0003800000 */
[----:B------:R-:W-:Y:S01]  /*edb0*/  BPT.TRAP 0x1 ;  /* 0x000000040000795c */ /* 0x000fe20000300000 */
.L_x_8954:
[----:B01----:R-:W-:Y:S01]  /*edc0*/  IMAD R3, R184, 0x8, R2 ;  /* 0x00000008b8037824 */ /* 0x003fe200078e0202 */
[----:B------:R-:W-:-:S04]  /*edd0*/  SHF.L.U32 R0, R186, 0x1f, RZ ;  /* 0x0000001fba007819 */ /* 0x000fc800000006ff */
[----:B------:R0:W1:Y:S01]  /*ede0*/  SYNCS.PHASECHK.TRANS64.TRYWAIT P2, [R3+URZ+0x28830], R0 ;  /* 0x02883000030075a7 */ /* 0x000062000804017f */
[----:B------:R-:W-:Y:S05]  /*edf0*/  @!P0 BRA `(.L_x_8955) ;  /* 0x0000000000048947 */ /* 0x000fea0003800000 */
[----:B------:R-:W-:Y:S01]  /*ee00*/  BPT.TRAP 0x1 ;  /* 0x000000040000795c */ /* 0x000fe20000300000 */
.L_x_8955:
[----:B--234-:R-:W2:Y:S02]  /*ee10*/  S2R R4, SR_TID.X ;  /* 0x0000000000047919 */ /* 0x01cea40000002100 */
[----:B--2---:R-:W-:-:S04]  /*ee20*/  LOP3.LUT R4, R4, 0x7f, RZ, 0xc0, !PT ;  /* 0x0000007f04047812 */ /* 0x004fc800078ec0ff */
[----:B------:R-:W-:Y:S01]  /*ee30*/  ISETP.NE.AND P1, PT, R4, RZ, PT ;  /* 0x000000ff0400720c */ /* 0x000fe20003f25270 */
[----:B-1----:R-:W-:-:S12]  /*ee40*/  @P2 BRA `(.L_x_8956) ;  /* 0x0000000000082947 */ /* 0x002fd80003800000 */
[----:B------:R-:W1:Y:S02]  /*ee50*/  SYNCS.PHASECHK.TRANS64.TRYWAIT P2, [R3+URZ+0x28830], R0 ;  /* 0x02883000030075a7 */ /* 0x000e64000804017f */
[----:B-1----:R-:W-:Y:S05]  /*ee60*/  @!P2 BRA `(.L_x_8957) ;  /* 0x000001440060a947 */ /* 0x002fea0003800000 */
.L_x_8956:
        /* <DEDUP_REMOVED lines=52> */
[----:B------:R-:W-:Y:S01]  /*f1b0*/  @!P1 VIADD R3, R3, 0x28840 ;  /* 0x0002884003039836 */ /* 0x000fe20000000000 */
[----:B------:R-:W-:Y:S01]  /*f1c0*/  R2UR UR26, R8 ;  /* 0x00000000081a72ca */ /* 0x000fe200000e0000 */
[C---:B------:R-:W-:Y:S01]  /*f1d0*/  VIADD R8, R6.reuse, 0x404 ;  /* 0x0000040406087836 */ /* 0x040fe20000000000 */
[----:B------:R-:W-:Y:S01]  /*f1e0*/  ULDC UR46, c[0x0][0x988] ;  /* 0x00026200002e7ab9 */ /* 0x000fe20000000800 */
[----:B------:R-:W-:Y:S01]  /*f1f0*/  VIADD R6, R6, 0x406 ;  /* 0x0000040606067836 */ /* 0x000fe20000000000 */
[----:B------:R-:W-:Y:S01]  /*f200*/  @!P1 PRMT R3, RZ, 0x654, R3 ;  /* 0x00000654ff039816 */ /* 0x000fe20000000003 */
[----:B------:R-:W-:Y:S01]  /*f210*/  ULDC UR47, c[0x0][0x988] ;  /* 0x00026200002f7ab9 */ /* 0x000fe20000000800 */
[----:B------:R-:W-:-:S02]  /*f220*/  R2UR UR30, R8 ;  /* 0x00000000081e72ca */ /* 0x000fc400000e0000 */
[----:B------:R-:W-:Y:S02]  /*f230*/  CS2R R150, SRZ ;  /* 0x0000000000967805 */ /* 0x000fe4000001ff00 */
[----:B------:R-:W-:Y:S02]  /*f240*/  R2UR UR34, R6 ;  /* 0x00000000062272ca */ /* 0x000fe400000e0000 */
        /* <DEDUP_REMOVED lines=13> */
[----:B0-----:R-:W-:Y:S01]  /*f320*/  ISETP.NE.AND P2, PT, R0, 0x1, PT ;  /* 0x000000010000780c */ /* 0x001fe20003f45270 */
[----:B------:R-:W-:Y:S01]  /*f330*/  IMAD.IADD R0, R204, 0x1, R190 ;  /* 0x00000001cc007824 */ /* 0x000fe200078e02be */
[----:B------:R-:W-:Y:S02]  /*f340*/  CS2R R122, SRZ ;  /* 0x00000000007a7805 */ /* 0x000fe4000001ff00 */
[----:B------:R-:W-:-:S02]  /*f350*/  CS2R R120, SRZ ;  /* 0x0000000000787805 */ /* 0x000fc4000001ff00 */
[----:B------:R-:W-:Y:S02]  /*f360*/  CS2R R118, SRZ ;  /* 0x0000000000767805 */ /* 0x000fe4000001ff00 */
[----:B------:R-:W-:Y:S02]  /*f370*/  CS2R R116, SRZ ;  /* 0x0000000000747805 */ /* 0x000fe4000001ff00 */
[----:B------:R-:W-:Y:S02]  /*f380*/  CS2R R114, SRZ ;  /* 0x0000000000727805 */ /* 0x000fe4000001ff00 */
[----:B------:R-:W-:Y:S01]  /*f390*/  CS2R R112, SRZ ;  /* 0x0000000000707805 */ /* 0x000fe2000001ff00 */
[----:B------:R-:W0:Y:S08]  /*f3a0*/  @P2 LDC R7, c[0x0][0x44c] ;  /* 0x00011300ff072b82 */ /* 0x000e300000000800 */
[----:B------:R-:W1:Y:S01]  /*f3b0*/  @P2 LDC R9, c[0x0][0x450] ;  /* 0x00011400ff092b82 */ /* 0x000e620000000800 */
[----:B0-----:R-:W-:-:S05]  /*f3c0*/  @P2 IMAD.HI.U32 R4, R0, R7, RZ ;  /* 0x0000000700042227 */ /* 0x001fca00078e00ff */
[----:B-1----:R-:W-:Y:S01]  /*f3d0*/  @P2 SHF.R.U32.HI R0, RZ, R9, R4 ;  /* 0x00000009ff002219 */ /* 0x002fe20000011604 */
[----:B------:R-:W-:-:S04]  /*f3e0*/  IMAD.MOV.U32 R9, RZ, RZ, -0x80 ;  /* 0xffffff80ff097424 */ /* 0x000fc800078e00ff */
[----:B------:R-:W0:Y:S01]  /*f3f0*/  SHFL.IDX PT, R7, R0, 0x1, 0x1c1f ;  /* 0x003c1f0000077f89 */ /* 0x000e2200000e0000 */
[----:B------:R-:W-:-:S05]  /*f400*/  IMAD R4, R88, R9, 0x80 ;  /* 0x0000008058047424 */ /* 0x000fca00078e0209 */
[C-C-:B------:R-:W-:Y:S02]  /*f410*/  IADD3 R6, -R197.reuse, 0x1, R4.reuse ;  /* 0x00000001c5067810 */ /* 0x140fe40007ffe104 */
[----:B------:R-:W-:Y:S02]  /*f420*/  IADD3 R4, -R197, R193, R4 ;  /* 0x000000c1c5047210 */ /* 0x000fe40007ffe104 */
[----:B------:R-:W-:-:S04]  /*f430*/  IADD3 R89, -R192, R6, R193 ;  /* 0x00000006c0597210 */ /* 0x000fc80007ffe1c1 */
[----:B0-----:R-:W-:-:S04]  /*f440*/  VIADDMNMX R6, R7, R89, R4, PT ;  /* 0x0000005907067246 */ /* 0x001fc80003800104 */
[C---:B------:R-:W-:Y:S02]  /*f450*/  ISETP.GT.AND P4, PT, R6.reuse, RZ, PT ;  /* 0x000000ff0600720c */ /* 0x040fe40003f84270 */
[C---:B------:R-:W-:Y:S02]  /*f460*/  ISETP.GT.AND P5, PT, R6.reuse, 0x1, PT ;  /* 0x000000010600780c */ /* 0x040fe40003fa4270 */
[----:B------:R-:W-:Y:S01]  /*f470*/  ISETP.GT.AND P3, PT, R6, 0x8, PT ;  /* 0x000000080600780c */ /* 0x000fe20003f64270 */
[----:B------:R-:W-:Y:S02]  /*f480*/  WARPGROUP.DEPBAR.LE gsb0, 0x0 ;  /* 0x00008000000079c5 */ /* 0x000fe40000010000 */
[----:B------:R-:W-:-:S06]  /*f490*/  WARPGROUP.ARRIVE ;  /* 0x00000000000079c5 */ /* 0x000fcc0000000000 */
[----:B------:R-:W-:Y:S03]  /*f4a0*/  HGMMA.64x128x16.F32.BF16 R24, gdesc[UR8], R24, gsb0 ;  /* 0x01e00000081879f0 */ /* 0x000fe60008001818 */
[----:B------:R-:W-:Y:S02]  /*f4b0*/  WARPGROUP.DEPBAR.LE gsb0, 0x0 ;  /* 0x00008000000079c5 */ /* 0x000fe40000010000 */
[----:B------:R-:W-:-:S07]  /*f4c0*/  WARPGROUP.ARRIVE ;  /* 0x00000000000079c5 */ /* 0x000fce0000000000 */
[----:B------:R-:W-:Y:S01]  /*f4d0*/  HGMMA.64x128x16.F32.BF16 R24, gdesc[UR4], R24, gsb0 ;  /* 0x01e00000041879f0 */ /* 0x000fe20008001818 */
[----:B------:R-:W-:Y:S02]  /*f4e0*/  ULDC UR6, c[0x0][0x988] ;  /* 0x0002620000067ab9 */ /* 0x000fe40000000800 */
        /* <DEDUP_REMOVED lines=22> */
[C---:B------:R-:W-:Y:S02]  /*f650*/  ISETP.GT.AND P3, PT, R6.reuse, 0x10, PT ;  /* 0x000000100600780c */ /* 0x040fe40003f64270 */
[----:B-----5:R-:W-:Y:S02]  /*f660*/  FSEL R111, R31, -INF , P4 ;  /* 0xff8000001f6f7808 */ /* 0x020fe40002000000 */
[----:B------:R-:W-:Y:S02]  /*f670*/  FMNMX.FTZ R8, R109, R8, !PT ;  /* 0x000000086d087209 */ /* 0x000fe40007810000 */
[----:B------:R-:W-:Y:S02]  /*f680*/  ISETP.GT.AND P4, PT, R6, 0x11, PT ;  /* 0x000000110600780c */ /* 0x000fe40003f84270 */
[----:B------:R-:W-:-:S02]  /*f690*/  FSEL R93, R34, -INF , P3 ;  /* 0xff800000225d7808 */ /* 0x000fc40001800000 */
[----:B------:R-:W-:Y:S01]  /*f6a0*/  FMNMX.FTZ R8, R111, R8, !PT ;  /* 0x000000086f087209 */ /* 0x000fe20007810000 */
[----:B------:R1:W2:Y:S01]  /*f6b0*/  SHFL.IDX PT, R34, R0, RZ, 0x1c1f ;  /* 0x001c1fff00227589 */ /* 0x0002a200000e0000 */
[C---:B------:R-:W-:Y:S02]  /*f6c0*/  ISETP.GT.AND P3, PT, R6.reuse, 0x18, PT ;  /* 0x000000180600780c */ /* 0x040fe40003f64270 */
[----:B------:R-:W-:Y:S02]  /*f6d0*/  FSEL R97, R35, -INF , P4 ;  /* 0xff80000023617808 */ /* 0x000fe40002000000 */
[----:B------:R-:W-:Y:S02]  /*f6e0*/  FMNMX.FTZ R8, R93, R8, !PT ;  /* 0x000000085d087209 */ /* 0x000fe40007810000 */
[----:B------:R-:W-:Y:S01]  /*f6f0*/  ISETP.GT.AND P4, PT, R6, 0x19, PT ;  /* 0x000000190600780c */ /* 0x000fe20003f84270 */
[----:B-1----:R-:W-:Y:S01]  /*f700*/  IMAD.U32 R0, RZ, RZ, UR6 ;  /* 0x00000006ff007e24 */ /* 0x002fe2000f8e00ff */
        /* <DEDUP_REMOVED lines=19> */
[----:B------:R-:W-:Y:S01]  /*f840*/  FMNMX.FTZ R8, R47, R8, !PT ;  /* 0x000000082f087209 */ /* 0x000fe20007810000 */
[----:B------:R-:W1:Y:S01]  /*f850*/  @P2 LDC R50, c[0x0][0x450] ;  /* 0x00011400ff322b82 */ /* 0x000e620000000800 */
        /* <DEDUP_REMOVED lines=54> */
[----:B------:R-:W-:Y:S02]  /*fbc0*/  FSEL R87, R87, -INF , P4 ;  /* 0xff80000057577808 */ /* 0x000fe40002000000 */
[----:B------:R-:W-:Y:S02]  /*fbd0*/  FMNMX.FTZ R8, R13, R8, !PT ;  /* 0x000000080d087209 */ /* 0x000fe40007810000 */
[----:B--2---:R-:W-:Y:S02]  /*fbe0*/  VIADDMNMX R34, R34, R89, R4, PT ;  /* 0x0000005922227246 */ /* 0x004fe40003800104 */
[----:B------:R-:W-:Y:S02]  /*fbf0*/  FMNMX.FTZ R6, R87, R8, !PT ;  /* 0x0000000857067209 */ /* 0x000fe40007810000 */
[----:B------:R-:W-:-:S02]  /*fc00*/  ISETP.GT.AND P4, PT, R34, RZ, PT ;  /* 0x000000ff2200720c */ /* 0x000fc40003f84270 */
[----:B------:R-:W-:Y:S01]  /*fc10*/  ISETP.GT.AND P5, PT, R34, 0x1, PT ;  /* 0x000000012200780c */ /* 0x000fe20003fa4270 */
[----:B------:R-:W2:Y:S03]  /*fc20*/  SHFL.BFLY PT, R43, R6, 0x2, 0x1f ;  /* 0x0c401f00062b7f89 */ /* 0x000ea600000e0000 */
[----:B------:R-:W-:Y:S02]  /*fc30*/  FSEL R20, R25, -INF , P5 ;  /* 0xff80000019147808 */ /* 0x000fe40002800000 */
[----:B--2---:R-:W-:-:S05]  /*fc40*/  FMNMX.FTZ R43, R6, R43, !PT ;  /* 0x0000002b062b7209 */ /* 0x004fca0007810000 */
[----:B------:R-:W2:Y:S02]  /*fc50*/  SHFL.BFLY PT, R8, R43, 0x1, 0x1f ;  /* 0x0c201f002b087f89 */ /* 0x000ea400000e0000 */
[----:B--2---:R-:W-:Y:S02]  /*fc60*/  FMNMX.FTZ R8, R43, R8, !PT ;  /* 0x000000082b087209 */ /* 0x004fe40007810000 */
[----:B------:R-:W-:Y:S02]  /*fc70*/  FSEL R43, R24, -INF , P4 ;  /* 0xff800000182b7808 */ /* 0x000fe40002000000 */
[C---:B------:R-:W-:Y:S01]  /*fc80*/  FSETP.NEU.FTZ.AND P3, PT, R8.reuse, -INF , PT ;  /* 0xff8000000800780b */ /* 0x040fe20003f7d000 */
[----:B------:R-:W-:Y:S01]  /*fc90*/  FMUL.FTZ R14, R8, R0 ;  /* 0x00000000080e7220 */ /* 0x000fe20000410000 */
[----:B------:R-:W-:Y:S02]  /*fca0*/  ISETP.GT.AND P4, PT, R34, 0x9, PT ;  /* 0x000000092200780c */ /* 0x000fe40003f84270 */
[----:B------:R-:W-:-:S02]  /*fcb0*/  FMNMX.FTZ R10, R43, R20, !PT ;  /* 0x000000142b0a7209 */ /* 0x000fc40007810000 */
[----:B------:R-:W-:Y:S02]  /*fcc0*/  FSEL R14, R14, RZ, P3 ;  /* 0x000000ff0e0e7208 */ /* 0x000fe40001800000 */
[----:B------:R-:W-:Y:S02]  /*fcd0*/  ISETP.GT.AND P3, PT, R34, 0x8, PT ;  /* 0x000000082200780c */ /* 0x000fe40003f64270 */
        /* <DEDUP_REMOVED lines=27> */
[----:B------:R2:W-:Y:S01]  /*fe90*/  MUFU.EX2 R10, R24 ;  /* 0x00000018000a7308 */ /* 0x0005e20000000800 */
        /* <DEDUP_REMOVED lines=11> */
[--C-:B------:R-:W-:Y:S01]  /*ff50*/  FFMA.FTZ R159, R7, R0, -R14.reuse ;  /* 0x00000000079f7223 */ /* 0x100fe2000001080e */
[----:B------:R-:W-:Y:S01]  /*ff60*/  FSEL R41, R41, -INF , P4 ;  /* 0xff80000029297808 */ /* 0x000fe20002000000 */
[----:B------:R-:W-:Y:S01]  /*ff70*/  MUFU.EX2 R181, R181 ;  /* 0x000000b500b57308 */ /* 0x000fe20000000800 */
[----:B------:R-:W-:Y:S01]  /*ff80*/  FMNMX.FTZ R12, R97, R12, !PT ;  /* 0x0000000c610c7209 */ /* 0x000fe20007810000 */
[-CC-:B------:R-:W-:Y:S01]  /*ff90*/  FFMA.FTZ R6, R111, R0.reuse, -R14.reuse ;  /* 0x000000006f067223 */ /* 0x180fe2000001080e */
[----:B------:R-:W-:Y:S01]  /*ffa0*/  ISETP.GT.AND P4, PT, R34, 0x29, PT ;  /* 0x000000292200780c */ /* 0x000fe20003f84270 */
[-CC-:B------:R-:W-:Y:S01]  /*ffb0*/  FFMA.FTZ R165, R9, R0.reuse, -R14.reuse ;  /* 0x0000000009a57223 */ /* 0x180fe2000001080e */
[----:B------:R-:W-:Y:S01]  /*ffc0*/  FSEL R101, R44, -INF , P3 ;  /* 0xff8000002c657808 */ /* 0x000fe20001800000 */
[--C-:B------:R-:W-:Y:S01]  /*ffd0*/  FFMA.FTZ R167, R13, R0, -R14.reuse ;  /* 0x000000000da77223 */ /* 0x100fe2000001080e */
[----:B--2---:R-:W-:Y:S01]  /*ffe0*/  FMNMX.FTZ R24, R41, R12, !PT ;  /* 0x0000000c29187209 */ /* 0x004fe20007810000 */
[----:B------:R2:W3:Y:S01]  /*fff0*/  MUFU.EX2 R4, R107 ;  /* 0x0000006b00047308 */ /* 0x0004e20000000800 */
[C---:B------:R-:W-:Y:S01]  /*10000*/  ISETP.GT.AND P3, PT, R34.reuse, 0x30, PT ;  /* 0x000000302200780c */ /* 0x040fe20003f64270 */
[-CC-:B------:R-:W-:Y:S01]  /*10010*/  FFMA.FTZ R163, R21, R0.reuse, -R14.reuse ;  /* 0x0000000015a37223 */ /* 0x180fe2000001080e */
[----:B------:R-:W-:Y:S01]  /*10020*/  FSEL R45, R45, -INF , P4 ;  /* 0xff8000002d2d7808 */ /* 0x000fe20002000000 */
[--C-:B------:R-:W-:Y:S01]  /*10030*/  FFMA.FTZ R161, R27, R0, -R14.reuse ;  /* 0x000000001ba17223 */ /* 0x100fe2000001080e */
[----:B------:R-:W-:Y:S01]  /*10040*/  FMNMX.FTZ R24, R101, R24, !PT ;  /* 0x0000001865187209 */ /* 0x000fe20007810000 */
[-CC-:B------:R-:W-:Y:S01]  /*10050*/  FFMA.FTZ R59, R59, R0.reuse, -R14.reuse ;  /* 0x000000003b3b7223 */ /* 0x180fe2000001080e */
[----:B------:R-:W-:Y:S01]  /*10060*/  ISETP.GT.AND P4, PT, R34, 0x31, PT ;  /* 0x000000312200780c */ /* 0x000fe20003f84270 */
[----:B------:R4:W-:Y:S01]  /*10070*/  MUFU.EX2 R12, R26 ;  /* 0x0000001a000c7308 */ /* 0x0009e20000000800 */
[----:B------:R-:W-:Y:S01]  /*10080*/  FSEL R103, R48, -INF , P3 ;  /* 0xff80000030677808 */ /* 0x000fe20001800000 */
[--C-:B------:R-:W-:Y:S01]  /*10090*/  FFMA.FTZ R38, R71, R0, -R14.reuse ;  /* 0x0000000047267223 */ /* 0x100fe2000001080e */
[----:B------:R-:W-:Y:S01]  /*100a0*/  FMNMX.FTZ R24, R45, R24, !PT ;  /* 0x000000182d187209 */ /* 0x000fe20007810000 */
[-CC-:B------:R-:W-:Y:S01]  /*100b0*/  FFMA.FTZ R42, R79, R0.reuse, -R14.reuse ;  /* 0x000000004f2a7223 */ /* 0x180fe2000001080e */
[----:B------:R-:W-:Y:S01]  /*100c0*/  ISETP.GT.AND P3, PT, R34, 0x38, PT ;  /* 0x000000382200780c */ /* 0x000fe20003f64270 */
[----:B------:R-:W-:Y:S01]  /*100d0*/  FFMA.FTZ R83, R83, R0, -R14 ;  /* 0x0000000053537223 */ /* 0x000fe2000001080e */
[----:B------:R-:W-:Y:S01]  /*100e0*/  FSEL R49, R49, -INF , P4 ;  /* 0xff80000031317808 */ /* 0x000fe20002000000 */
[----:B------:R-:W0:Y:S01]  /*100f0*/  MUFU.EX2 R183, R183 ;  /* 0x000000b700b77308 */ /* 0x000e220000000800 */
[----:B------:R-:W-:-:S02]  /*10100*/  FMNMX.FTZ R24, R103, R24, !PT ;  /* 0x0000001867187209 */ /* 0x000fc40007810000 */
[----:B------:R-:W-:Y:S02]  /*10110*/  CS2R R110, SRZ ;  /* 0x00000000006e7805 */ /* 0x000fe4000001ff00 */
[----:B------:R-:W-:Y:S02]  /*10120*/  ISETP.GT.AND P4, PT, R34, 0x39, PT ;  /* 0x000000392200780c */ /* 0x000fe40003f84270 */
[----:B------:R-:W-:Y:S02]  /*10130*/  CS2R R108, SRZ ;  /* 0x00000000006c7805 */ /* 0x000fe4000001ff00 */
[----:B------:R-:W-:Y:S02]  /*10140*/  FSEL R99, R52, -INF , P3 ;  /* 0xff80000034637808 */ /* 0x000fe40001800000 */
[----:B--2---:R-:W-:Y:S02]  /*10150*/  CS2R R106, SRZ ;  /* 0x00000000006a7805 */ /* 0x004fe4000001ff00 */
[----:B----4-:R-:W-:Y:S01]  /*10160*/  FMNMX.FTZ R26, R49, R24, !PT ;  /* 0x00000018311a7209 */ /* 0x010fe20007810000 */
[----:B------:R-:W2:Y:S01]  /*10170*/  MUFU.EX2 R6, R6 ;  /* 0x0000000600067308 */ /* 0x000ea20000000800 */
[----:B------:R-:W-:-:S02]  /*10180*/  ISETP.GT.AND P3, PT, R34, 0x40, PT ;  /* 0x000000402200780c */ /* 0x000fc40003f64270 */
[----:B------:R-:W-:Y:S02]  /*10190*/  CS2R R104, SRZ ;  /* 0x0000000000687805 */ /* 0x000fe4000001ff00 */
[----:B------:R-:W-:Y:S02]  /*101a0*/  FSEL R53, R53, -INF , P4 ;  /* 0xff80000035357808 */ /* 0x000fe40002000000 */
[----:B------:R-:W-:Y:S02]  /*101b0*/  FMNMX.FTZ R26, R99, R26, !PT ;  /* 0x0000001a631a7209 */ /* 0x000fe40007810000 */
[----:B------:R-:W-:Y:S01]  /*101c0*/  ISETP.GT.AND P4, PT, R34, 0x41, PT ;  /* 0x000000412200780c */ /* 0x000fe20003f84270 */
[----:B------:R4:W-:Y:S01]  /*101d0*/  MUFU.EX2 R24, R28 ;  /* 0x0000001c00187308 */ /* 0x0009e20000000800 */
[----:B------:R-:W-:Y:S02]  /*101e0*/  FSEL R95, R56, -INF , P3 ;  /* 0xff800000385f7808 */ /* 0x000fe40001800000 */
[----:B------:R-:W-:-:S02]  /*101f0*/  FMNMX.FTZ R26, R53, R26, !PT ;  /* 0x0000001a351a7209 */ /* 0x000fc40007810000 */
[C---:B------:R-:W-:Y:S02]  /*10200*/  ISETP.GT.AND P3, PT, R34.reuse, 0x48, PT ;  /* 0x000000482200780c */ /* 0x040fe40003f64270 */
[----:B------:R-:W-:Y:S01]  /*10210*/  FSEL R57, R57, -INF , P4 ;  /* 0xff80000039397808 */ /* 0x000fe20002000000 */
[----:B------:R-:W1:Y:S01]  /*10220*/  MUFU.EX2 R177, R177 ;  /* 0x000000b100b17308 */ /* 0x000e620000000800 */
[----:B------:R-:W-:Y:S02]  /*10230*/  FMNMX.FTZ R26, R95, R26, !PT ;  /* 0x0000001a5f1a7209 */ /* 0x000fe40007810000 */
[----:B------:R-:W-:Y:S02]  /*10240*/  ISETP.GT.AND P4, PT, R34, 0x49, PT ;  /* 0x000000492200780c */ /* 0x000fe40003f84270 */
[----:B------:R-:W-:Y:S02]  /*10250*/  FSEL R91, R60, -INF , P3 ;  /* 0xff8000003c5b7808 */ /* 0x000fe40001800000 */
[----:B----4-:R-:W-:Y:S01]  /*10260*/  FMNMX.FTZ R28, R57, R26, !PT ;  /* 0x0000001a391c7209 */ /* 0x010fe20007810000 */
[----:B------:R-:W4:Y:S01]  /*10270*/  MUFU.EX2 R179, R179 ;  /* 0x000000b300b37308 */ /* 0x000f220000000800 */
[----:B------:R-:W-:-:S02]  /*10280*/  ISETP.GT.AND P3, PT, R34, 0x50, PT ;  /* 0x000000502200780c */ /* 0x000fc40003f64270 */
[----:B------:R-:W-:Y:S02]  /*10290*/  FSEL R61, R61, -INF , P4 ;  /* 0xff8000003d3d7808 */ /* 0x000fe40002000000 */
[----:B------:R-:W-:Y:S02]  /*102a0*/  FMNMX.FTZ R28, R91, R28, !PT ;  /* 0x0000001c5b1c7209 */ /* 0x000fe40007810000 */
[----:B------:R-:W-:Y:S01]  /*102b0*/  ISETP.GT.AND P4, PT, R34, 0x51, PT ;  /* 0x000000512200780c */ /* 0x000fe20003f84270 */
[----:B------:R3:W-:Y:S01]  /*102c0*/  MUFU.EX2 R26, R30 ;  /* 0x0000001e001a7308 */ /* 0x0007e20000000800 */
[----:B------:R-:W-:Y:S02]  /*102d0*/  FSEL R47, R64, -INF , P3 ;  /* 0xff800000402f7808 */ /* 0x000fe40001800000 */
[----:B------:R-:W-:Y:S02]  /*102e0*/  FMNMX.FTZ R28, R61, R28, !PT ;  /* 0x0000001c3d1c7209 */ /* 0x000fe40007810000 */
[----:B------:R-:W-:-:S02]  /*102f0*/  ISETP.GT.AND P3, PT, R34, 0x58, PT ;  /* 0x000000582200780c */ /* 0x000fc40003f64270 */
[----:B------:R-:W-:Y:S01]  /*10300*/  FSEL R65, R65, -INF , P4 ;  /* 0xff80000041417808 */ /* 0x000fe20002000000 */
[----:B------:R-:W-:Y:S01]  /*10310*/  MUFU.EX2 R173, R173 ;  /* 0x000000ad00ad7308 */ /* 0x000fe20000000800 */
[----:B------:R-:W-:Y:S02]  /*10320*/  FMNMX.FTZ R28, R47, R28, !PT ;  /* 0x0000001c2f1c7209 */ /* 0x000fe40007810000 */
[----:B------:R-:W-:Y:S02]  /*10330*/  ISETP.GT.AND P4, PT, R34, 0x59, PT ;  /* 0x000000592200780c */ /* 0x000fe40003f84270 */
[----:B------:R-:W-:Y:S02]  /*10340*/  FSEL R39, R68, -INF , P3 ;  /* 0xff80000044277808 */ /* 0x000fe40001800000 */
[----:B---3--:R-:W-:Y:S01]  /*10350*/  FMNMX.FTZ R30, R65, R28, !PT ;  /* 0x0000001c411e7209 */ /* 0x008fe20007810000 */
[----:B------:R-:W-:Y:S01]  /*10360*/  MUFU.EX2 R175, R175 ;  /* 0x000000af00af7308 */ /* 0x000fe20000000800 */
        /* <DEDUP_REMOVED lines=25> */
[----:B------:R-:W-:Y:S01]  /*10500*/  FMNMX.FTZ R32, R55, R32, !PT ;  /* 0x0000002037207209 */ /* 0x000fe20007810000 */
[----:B---3--:R-:W-:Y:S01]  /*10510*/  FFMA.FTZ R36, R67, R0, -R14 ;  /* 0x0000000043247223 */ /* 0x008fe2000001080e */
[----:B------:R-:W-:Y:S02]  /*10520*/  ISETP.GT.AND P4, PT, R34, 0x79, PT ;  /* 0x000000792200780c */ /* 0x000fe40003f84270 */
[----:B------:R-:W-:Y:S02]  /*10530*/  FSEL R31, R84, -INF , P3 ;  /* 0xff800000541f7808 */ /* 0x000fe40001800000 */
[----:B------:R-:W-:Y:S01]  /*10540*/  FMNMX.FTZ R34, R81, R32, !PT ;  /* 0x0000002051227209 */ /* 0x000fe20007810000 */
[----:B------:R-:W-:Y:S01]  /*10550*/  MUFU.EX2 R155, R155 ;  /* 0x0000009b009b7308 */ /* 0x000fe20000000800 */
[----:B------:R-:W-:-:S02]  /*10560*/  FSEL R85, R85, -INF , P4 ;  /* 0xff80000055557808 */ /* 0x000fc40002000000 */
[----:B------:R-:W-:-:S04]  /*10570*/  FMNMX.FTZ R34, R31, R34, !PT ;  /* 0x000000221f227209 */ /* 0x000fc80007810000 */
[----:B------:R-:W-:Y:S01]  /*10580*/  FMNMX.FTZ R11, R85, R34, !PT ;  /* 0x00000022550b7209 */ /* 0x000fe20007810000 */
[----:B------:R-:W-:Y:S01]  /*10590*/  MUFU.EX2 R32, R59 ;  /* 0x0000003b00207308 */ /* 0x000fe20000000800 */
[----:B------:R-:W-:-:S03]  /*105a0*/  FFMA.FTZ R34, R63, R0, -R14 ;  /* 0x000000003f227223 */ /* 0x000fc6000001080e */
[----:B------:R-:W3:Y:S04]  /*105b0*/  SHFL.BFLY PT, R40, R11, 0x2, 0x1f ;  /* 0x0c401f000b287f89 */ /* 0x000ee800000e0000 */
[----:B------:R-:W-:Y:S08]  /*105c0*/  MUFU.EX2 R34, R34 ;  /* 0x0000002200227308 */ /* 0x000ff00000000800 */
[----:B------:R-:W-:Y:S08]  /*105d0*/  MUFU.EX2 R157, R157 ;  /* 0x0000009d009d7308 */ /* 0x000ff00000000800 */
[----:B------:R-:W-:Y:S01]  /*105e0*/  MUFU.EX2 R36, R36 ;  /* 0x0000002400247308 */ /* 0x000fe20000000800 */
[----:B---3--:R-:W-:Y:S01]  /*105f0*/  FMNMX.FTZ R15, R11, R40, !PT ;  /* 0x000000280b0f7209 */ /* 0x008fe20007810000 */
[-CC-:B------:R-:W-:Y:S01]  /*10600*/  FFMA.FTZ R40, R75, R0.reuse, -R14.reuse ;  /* 0x000000004b287223 */ /* 0x180fe2000001080e */
[----:B------:R-:W-:-:S05]  /*10610*/  FFMA.FTZ R14, R87, R0, -R14 ;  /* 0x00000000570e7223 */ /* 0x000fca000001080e */
        /* <DEDUP_REMOVED lines=11> */
[-C--:B------:R-:W-:Y:S01]  /*106d0*/  FFMA.FTZ R11, R20, R0.reuse, -R46 ;  /* 0x00000000140b7223 */ /* 0x080fe2000001082e */
[----:B------:R-:W-:Y:S01]  /*106e0*/  FADD.FTZ R20, R181, R4 ;  /* 0x00000004b5147221 */ /* 0x000fe20000010000 */
[-CC-:B------:R-:W-:Y:S01]  /*106f0*/  FFMA.FTZ R182, R25, R0.reuse, -R46.reuse ;  /* 0x0000000019b67223 */ /* 0x180fe2000001082e */
[-CC-:B------:R-:W-:Y:S01]  /*10700*/  FFMA.FTZ R13, R29, R0.reuse, -R46.reuse ;  /* 0x000000001d0d7223 */ /* 0x180fe2000001082e */
[-C--:B------:R-:W-:Y:S01]  /*10710*/  FFMA.FTZ R176, R89, R0.reuse, -R46 ;  /* 0x0000000059b07223 */ /* 0x080fe2000001082e */
[----:B------:R-:W-:Y:S01]  /*10720*/  MUFU.EX2 R180, R180 ;  /* 0x000000b400b47308 */ /* 0x000fe20000000800 */
[----:B0-----:R-:W-:Y:S01]  /*10730*/  FADD.FTZ R9, R183, R20 ;  /* 0x00000014b7097221 */ /* 0x001fe20000010000 */
[-CC-:B------:R-:W-:Y:S01]  /*10740*/  FFMA.FTZ R15, R33, R0.reuse, -R46.reuse ;  /* 0x00000000210f7223 */ /* 0x180fe2000001082e */
[-CC-:B------:R-:W-:Y:S01]  /*10750*/  FFMA.FTZ R178, R93, R0.reuse, -R46.reuse ;  /* 0x000000005db27223 */ /* 0x180fe2000001082e */
[-CC-:B------:R-:W-:Y:S01]  /*10760*/  FFMA.FTZ R25, R41, R0.reuse, -R46.reuse ;  /* 0x0000000029197223 */ /* 0x180fe2000001082e */
[----:B--2---:R-:W-:Y:S01]  /*10770*/  FADD.FTZ R20, R6, R9 ;  /* 0x0000000906147221 */ /* 0x004fe20000010000 */
[-CC-:B------:R-:W-:Y:S01]  /*10780*/  FFMA.FTZ R21, R37, R0.reuse, -R46.reuse ;  /* 0x0000000025157223 */ /* 0x180fe2000001082e */
[-C--:B------:R-:W-:Y:S01]  /*10790*/  FFMA.FTZ R172, R97, R0.reuse, -R46 ;  /* 0x0000000061ac7223 */ /* 0x080fe2000001082e */
[----:B------:R-:W0:Y:S01]  /*107a0*/  MUFU.EX2 R11, R11 ;  /* 0x0000000b000b7308 */ /* 0x000e220000000800 */
[----:B-1----:R-:W-:Y:S01]  /*107b0*/  FADD.FTZ R9, R177, R20 ;  /* 0x00000014b1097221 */ /* 0x002fe20000010000 */
[-CC-:B------:R-:W-:Y:S01]  /*107c0*/  FFMA.FTZ R174, R101, R0.reuse, -R46.reuse ;  /* 0x0000000065ae7223 */ /* 0x180fe2000001082e */
[-CC-:B------:R-:W-:Y:S01]  /*107d0*/  FFMA.FTZ R27, R45, R0.reuse, -R46.reuse ;  /* 0x000000002d1b7223 */ /* 0x180fe2000001082e */
[-CC-:B------:R-:W-:Y:S01]  /*107e0*/  FFMA.FTZ R168, R103, R0.reuse, -R46.reuse ;  /* 0x0000000067a87223 */ /* 0x180fe2000001082e */
[----:B------:R-:W-:Y:S01]  /*107f0*/  FADD.FTZ R20, R10, R9 ;  /* 0x000000090a147221 */ /* 0x000fe20000010000 */
[----:B------:R-:W1:Y:S01]  /*10800*/  @P2 LDC R43, c[0x0][0x44c] ;  /* 0x00011300ff2b2b82 */ /* 0x000e620000000800 */
[-C--:B------:R-:W-:Y:S01]  /*10810*/  FFMA.FTZ R29, R49, R0.reuse, -R46 ;  /* 0x00000000311d7223 */ /* 0x080fe2000001082e */
[----:B------:R-:W2:Y:S01]  /*10820*/  MUFU.EX2 R182, R182 ;  /* 0x000000b600b67308 */ /* 0x000ea20000000800 */
[----:B----4-:R-:W-:Y:S01]  /*10830*/  FADD.FTZ R41, R179, R20 ;  /* 0x00000014b3297221 */ /* 0x010fe20000010000 */
[-CC-:B------:R-:W-:Y:S01]  /*10840*/  FFMA.FTZ R170, R99, R0.reuse, -R46.reuse ;  /* 0x0000000063aa7223 */ /* 0x180fe2000001082e */
[-CC-:B------:R-:W-:Y:S01]  /*10850*/  FFMA.FTZ R33, R53, R0.reuse, -R46.reuse ;  /* 0x0000000035217223 */ /* 0x180fe2000001082e */
[-CC-:B------:R-:W-:Y:S01]  /*10860*/  FFMA.FTZ R152, R95, R0.reuse, -R46.reuse ;  /* 0x000000005f987223 */ /* 0x180fe2000001082e */
[----:B------:R-:W-:Y:S01]  /*10870*/  FADD.FTZ R48, R12, R41 ;  /* 0x000000290c307221 */ /* 0x000fe20000010000 */
[-CC-:B------:R-:W-:Y:S01]  /*10880*/  FFMA.FTZ R158, R39, R0.reuse, -R46.reuse ;  /* 0x00000000279e7223 */ /* 0x180fe2000001082e */
[-CC-:B------:R-:W-:Y:S01]  /*10890*/  FFMA.FTZ R37, R57, R0.reuse, -R46.reuse ;  /* 0x0000000039257223 */ /* 0x180fe2000001082e */
[----:B------:R-:W3:Y:S01]  /*108a0*/  MUFU.EX2 R13, R13 ;  /* 0x0000000d000d7308 */ /* 0x000ee20000000800 */
[----:B0-----:R-:W-:Y:S01]  /*108b0*/  FADD.FTZ R9, R180, R11 ;  /* 0x0000000bb4097221 */ /* 0x001fe20000010000 */
[-CC-:B------:R-:W-:Y:S01]  /*108c0*/  FFMA.FTZ R154, R91, R0.reuse, -R46.reuse ;  /* 0x000000005b9a7223 */ /* 0x180fe2000001082e */
[----:B------:R-:W-:Y:S01]  /*108d0*/  FFMA.FTZ R41, R61, R0, -R46 ;  /* 0x000000003d297223 */ /* 0x000fe2000001082e */
[----:B------:R-:W-:-:S02]  /*108e0*/  IMAD.MOV.U32 R45, RZ, RZ, R190 ;  /* 0x000000ffff2d7224 */ /* 0x000fc400078e00be */
[-CC-:B------:R-:W-:Y:S01]  /*108f0*/  FFMA.FTZ R156, R47, R0.reuse, -R46.reuse ;  /* 0x000000002f9c7223 */ /* 0x180fe2000001082e */
[----:B------:R-:W-:Y:S01]  /*10900*/  F2FP.BF16.F32.PACK_AB R181, R4, R181 ;  /* 0x000000b504b5723e */ /* 0x000fe200000010ff */
[-C--:B------:R-:W-:Y:S01]  /*10910*/  FFMA.FTZ R69, R69, R0.reuse, -R46 ;  /* 0x0000000045457223 */ /* 0x080fe2000001082e */
[----:B------:R-:W0:Y:S01]  /*10920*/  MUFU.EX2 R176, R176 ;  /* 0x000000b000b07308 */ /* 0x000e220000000800 */
[----:B--2---:R-:W-:Y:S01]  /*10930*/  FADD.FTZ R20, R182, R9 ;  /* 0x00000009b6147221 */ /* 0x004fe20000010000 */
[----:B------:R-:W-:Y:S01]  /*10940*/  FADD.FTZ R9, R173, R48 ;  /* 0x00000030ad097221 */ /* 0x000fe20000010000 */
[----:B------:R-:W-:Y:S01]  /*10950*/  F2FP.BF16.F32.PACK_AB R183, R6, R183 ;  /* 0x000000b706b7723e */ /* 0x000fe200000010ff */
[-CC-:B------:R-:W-:Y:S01]  /*10960*/  FFMA.FTZ R51, R51, R0.reuse, -R46.reuse ;  /* 0x0000000033337223 */ /* 0x180fe2000001082e */
[-C--:B------:R-:W-:Y:S01]  /*10970*/  FFMA.FTZ R73, R73, R0.reuse, -R46 ;  /* 0x0000000049497223 */ /* 0x080fe2000001082e */
[----:B------:R-:W-:Y:S01]  /*10980*/  FADD.FTZ R48, R24, R9 ;  /* 0x0000000918307221 */ /* 0x000fe20000010000 */
[----:B-1----:R-:W-:Y:S01]  /*10990*/  @P2 IMAD.HI.U32 R43, R190, R43, RZ ;  /* 0x0000002bbe2b2227 */ /* 0x002fe200078e00ff */
[----:B------:R-:W1:Y:S03]  /*109a0*/  MUFU.EX2 R15, R15 ;  /* 0x0000000f000f7308 */ /* 0x000e660000000800 */
[----:B---3--:R-:W-:Y:S01]  /*109b0*/  FADD.FTZ R3, R13, R20 ;  /* 0x000000140d037221 */ /* 0x008fe20000010000 */
[----:B------:R-:W-:Y:S01]  /*109c0*/  FADD.FTZ R9, R175, R48 ;  /* 0x00000030af097221 */ /* 0x000fe20000010000 */
[--C-:B------:R-:W-:Y:S01]  /*109d0*/  FFMA.FTZ R77, R77, R0, -R46.reuse ;  /* 0x000000004d4d7223 */ /* 0x100fe2000001082e */
[----:B------:R-:W-:Y:S01]  /*109e0*/  @P2 SHF.R.U32.HI R45, RZ, R50, R43 ;  /* 0x00000032ff2d2219 */ /* 0x000fe2000001162b */
[-CC-:B------:R-:W-:Y:S01]  /*109f0*/  FFMA.FTZ R43, R65, R0.reuse, -R46.reuse ;  /* 0x00000000412b7223 */ /* 0x180fe2000001082e */
[----:B------:R-:W-:Y:S01]  /*10a00*/  FADD.FTZ R48, R26, R9 ;  /* 0x000000091a307221 */ /* 0x000fe20000010000 */
[-C--:B------:R-:W-:Y:S01]  /*10a10*/  FFMA.FTZ R55, R55, R0.reuse, -R46 ;  /* 0x0000000037377223 */ /* 0x080fe2000001082e */
[----:B------:R-:W2:Y:S01]  /*10a20*/  MUFU.EX2 R178, R178 ;  /* 0x000000b200b27308 */ /* 0x000ea20000000800 */
[----:B0-----:R-:W-:Y:S01]  /*10a30*/  FADD.FTZ R20, R176, R3 ;  /* 0x00000003b0147221 */ /* 0x001fe20000010000 */
[----:B------:R-:W-:Y:S01]  /*10a40*/  FADD.FTZ R9, R169, R48 ;  /* 0x00000030a9097221 */ /* 0x000fe20000010000 */
[----:B------:R-:W-:Y:S01]  /*10a50*/  IADD3 R47, R45, R193, -R192 ;  /* 0x000000c12d2f7210 */ /* 0x000fe20007ffe8c0 */
[-CC-:B------:R-:W-:Y:S01]  /*10a60*/  FFMA.FTZ R81, R81, R0.reuse, -R46.reuse ;  /* 0x0000000051517223 */ /* 0x180fe2000001082e */
[----:B------:R-:W-:Y:S01]  /*10a70*/  FFMA.FTZ R31, R31, R0, -R46 ;  /* 0x000000001f1f7223 */ /* 0x000fe2000001082e */
[----:B------:R-:W-:Y:S01]  /*10a80*/  FADD.FTZ R48, R28, R9 ;  /* 0x000000091c307221 */ /* 0x000fe20000010000 */
[----:B------:R-:W-:Y:S01]  /*10a90*/  SHF.R.S32.HI R50, RZ, 0x1f, R47 ;  /* 0x0000001fff327819 */ /* 0x000fe2000001142f */
[----:B------:R-:W0:Y:S01]  /*10aa0*/  MUFU.EX2 R21, R21 ;  /* 0x0000001500157308 */ /* 0x000e220000000800 */
[----:B-1----:R-:W-:Y:S01]  /*10ab0*/  FADD.FTZ R3, R15, R20 ;  /* 0x000000140f037221 */ /* 0x002fe20000010000 */
[----:B------:R-:W-:Y:S01]  /*10ac0*/  FADD.FTZ R9, R171, R48 ;  /* 0x00000030ab097221 */ /* 0x000fe20000010000 */
[----:B------:R-:W-:Y:S01]  /*10ad0*/  F2FP.BF16.F32.PACK_AB R177, R10, R177 ;  /* 0x000000b10ab1723e */ /* 0x000fe200000010ff */
[----:B------:R-:W-:Y:S01]  /*10ae0*/  VIADD R10, R88, 0xfffffffe ;  /* 0xfffffffe580a7836 */ /* 0x000fe20000000000 */
[----:B------:R-:W-:Y:S01]  /*10af0*/  F2FP.BF16.F32.PACK_AB R182, R13, R182 ;  /* 0x000000b60db6723e */ /* 0x000fe200000010ff */
[----:B------:R-:W-:Y:S01]  /*10b00*/  FADD.FTZ R48, R30, R9 ;  /* 0x000000091e307221 */ /* 0x000fe20000010000 */
[----:B------:R-:W-:Y:S01]  /*10b10*/  F2FP.BF16.F32.PACK_AB R180, R11, R180 ;  /* 0x000000b40bb4723e */ /* 0x000fe200000010ff */
[----:B------:R-:W1:Y:S01]  /*10b20*/  MUFU.EX2 R172, R172 ;  /* 0x000000ac00ac7308 */ /* 0x000e620000000800 */
[----:B--2---:R-:W-:Y:S01]  /*10b30*/  FADD.FTZ R20, R178, R3 ;  /* 0x00000003b2147221 */ /* 0x004fe20000010000 */
[----:B------:R-:W-:Y:S01]  /*10b40*/  FADD.FTZ R39, R153, R48 ;  /* 0x0000003099277221 */ /* 0x000fe20000010000 */
[----:B------:R-:W-:-:S02]  /*10b50*/  F2FP.BF16.F32.PACK_AB R179, R12, R179 ;  /* 0x000000b30cb3723e */ /* 0x000fc400000010ff */
[----:B------:R-:W-:Y:S02]  /*10b60*/  CS2R R102, SRZ ;  /* 0x0000000000667805 */ /* 0x000fe4000001ff00 */
[----:B------:R-:W-:Y:S01]  /*10b70*/  F2FP.BF16.F32.PACK_AB R173, R24, R173 ;  /* 0x000000ad18ad723e */ /* 0x000fe200000010ff */
[----:B------:R-:W-:Y:S01]  /*10b80*/  FADD.FTZ R48, R32, R39 ;  /* 0x0000002720307221 */ /* 0x000fe20000010000 */
[----:B------:R-:W-:Y:S01]  /*10b90*/  F2FP.BF16.F32.PACK_AB R175, R26, R175 ;  /* 0x000000af1aaf723e */ /* 0x000fe200000010ff */
[----:B------:R-:W2:Y:S01]  /*10ba0*/  MUFU.EX2 R25, R25 ;  /* 0x0000001900197308 */ /* 0x000ea20000000800 */
[----:B0-----:R-:W-:Y:S01]  /*10bb0*/  FADD.FTZ R3, R21, R20 ;  /* 0x0000001415037221 */ /* 0x001fe20000010000 */
[----:B------:R-:W-:Y:S01]  /*10bc0*/  FADD.FTZ R39, R155, R48 ;  /* 0x000000309b277221 */ /* 0x000fe20000010000 */
[----:B------:R-:W-:Y:S02]  /*10bd0*/  F2FP.BF16.F32.PACK_AB R169, R28, R169 ;  /* 0x000000a91ca9723e */ /* 0x000fe400000010ff */
[----:B------:R-:W-:-:S02]  /*10be0*/  CS2R R100, SRZ ;  /* 0x0000000000647805 */ /* 0x000fc4000001ff00 */
[----:B------:R-:W-:Y:S01]  /*10bf0*/  F2FP.BF16.F32.PACK_AB R171, R30, R171 ;  /* 0x000000ab1eab723e */ /* 0x000fe200000010ff */
[----:B------:R-:W-:Y:S01]  /*10c00*/  FADD.FTZ R48, R34, R39 ;  /* 0x0000002722307221 */ /* 0x000fe20000010000 */
[----:B------:R-:W-:Y:S01]  /*10c10*/  F2FP.BF16.F32.PACK_AB R153, R32, R153 ;  /* 0x000000992099723e */ /* 0x000fe200000010ff */
[----:B------:R-:W0:Y:S01]  /*10c20*/  MUFU.EX2 R174, R174 ;  /* 0x000000ae00ae7308 */ /* 0x000e220000000800 */
[----:B-1----:R-:W-:Y:S01]  /*10c30*/  FADD.FTZ R20, R172, R3 ;  /* 0x00000003ac147221 */ /* 0x002fe20000010000 */
[----:B------:R-:W-:Y:S01]  /*10c40*/  FADD.FTZ R45, R157, R48 ;  /* 0x000000309d2d7221 */ /* 0x000fe20000010000 */
[----:B------:R-:W-:Y:S02]  /*10c50*/  F2FP.BF16.F32.PACK_AB R155, R34, R155 ;  /* 0x0000009b229b723e */ /* 0x000fe400000010ff */
[----:B------:R-:W-:Y:S02]  /*10c60*/  CS2R R98, SRZ ;  /* 0x0000000000627805 */ /* 0x000fe4000001ff00 */
[----:B------:R-:W-:-:S02]  /*10c70*/  F2FP.BF16.F32.PACK_AB R157, R36, R157 ;  /* 0x0000009d249d723e */ /* 0x000fc400000010ff */
[----:B------:R-:W-:Y:S02]  /*10c80*/  CS2R R96, SRZ ;  /* 0x0000000000607805 */ /* 0x000fe4000001ff00 */
[----:B------:R-:W-:Y:S01]  /*10c90*/  F2FP.BF16.F32.PACK_AB R176, R15, R176 ;  /* 0x000000b00fb0723e */ /* 0x000fe200000010ff */
[----:B------:R-:W1:Y:S01]  /*10ca0*/  MUFU.EX2 R27, R27 ;  /* 0x0000001b001b7308 */ /* 0x000e620000000800 */
[----:B--2---:R-:W-:Y:S01]  /*10cb0*/  FADD.FTZ R3, R25, R20 ;  /* 0x0000001419037221 */ /* 0x004fe20000010000 */
[----:B------:R-:W-:Y:S02]  /*10cc0*/  F2FP.BF16.F32.PACK_AB R178, R21, R178 ;  /* 0x000000b215b2723e */ /* 0x000fe400000010ff */
[----:B------:R-:W-:Y:S02]  /*10cd0*/  CS2R R94, SRZ ;  /* 0x00000000005e7805 */ /* 0x000fe4000001ff00 */
[----:B------:R-:W-:Y:S02]  /*10ce0*/  F2FP.BF16.F32.PACK_AB R172, R25, R172 ;  /* 0x000000ac19ac723e */ /* 0x000fe400000010ff */
[----:B------:R-:W-:-:S02]  /*10cf0*/  CS2R R92, SRZ ;  /* 0x00000000005c7805 */ /* 0x000fc4000001ff00 */
[----:B------:R-:W-:Y:S02]  /*10d00*/  CS2R R90, SRZ ;  /* 0x00000000005a7805 */ /* 0x000fe4000001ff00 */
[----:B------:R-:W-:Y:S01]  /*10d10*/  CS2R R88, SRZ ;  /* 0x0000000000587805 */ /* 0x000fe2000001ff00 */
[----:B------:R-:W2:Y:S01]  /*10d20*/  MUFU.EX2 R168, R168 ;  /* 0x000000a800a87308 */ /* 0x000ea20000000800 */
[----:B0-----:R-:W-:Y:S01]  /*10d30*/  FADD.FTZ R20, R174, R3 ;  /* 0x00000003ae147221 */ /* 0x001fe20000010000 */
[-CC-:B------:R-:W-:Y:S01]  /*10d40*/  FFMA.FTZ R3, R35, R0.reuse, -R46.reuse ;  /* 0x0000000023037223 */ /* 0x180fe2000001082e */
[----:B------:R-:W-:-:S05]  /*10d50*/  FFMA.FTZ R46, R85, R0, -R46 ;  /* 0x00000000552e7223 */ /* 0x000fca000001082e */
        /* <DEDUP_REMOVED lines=10> */
[----:B------:R-:W-:-:S06]  /*10e00*/  LEA.HI R9, R50, R47, RZ, 0x7 ;  /* 0x0000002f32097211 */ /* 0x000fcc00078f38ff */
        /* <DEDUP_REMOVED lines=14> */
[----:B------:R-:W-:-:S05]  /*10ef0*/  F2FP.BF16.F32.PACK_AB R152, R37, R152 ;  /* 0x000000982598723e */ /* 0x000fca00000010ff */
[----:B------:R-:W1:Y:S01]  /*10f00*/  MUFU.EX2 R156, R156 ;  /* 0x0000009c009c7308 */ /* 0x000e620000000800 */
[----:B--2---:R-:W-:-:S07]  /*10f10*/  FADD.FTZ R4, R154, R39 ;  /* 0x000000279a047221 */ /* 0x004fce0000010000 */
[----:B------:R-:W2:Y:S01]  /*10f20*/  MUFU.EX2 R43, R43 ;  /* 0x0000002b002b7308 */ /* 0x000ea20000000800 */
[C---:B0-----:R-:W-:Y:S01]  /*10f30*/  FADD.FTZ R39, R41.reuse, R4 ;  /* 0x0000000429277221 */ /* 0x041fe20000010000 */
[----:B------:R-:W-:-:S06]  /*10f40*/  F2FP.BF16.F32.PACK_AB R154, R41, R154 ;  /* 0x0000009a299a723e */ /* 0x000fcc00000010ff */
[----:B------:R-:W0:Y:S01]  /*10f50*/  MUFU.EX2 R42, R42 ;  /* 0x0000002a002a7308 */ /* 0x000e220000000800 */
[----:B-1----:R-:W-:Y:S01]  /*10f60*/  FADD.FTZ R4, R156, R39 ;  /* 0x000000279c047221 */ /* 0x002fe20000010000 */
[----:B------:R-:W-:-:S06]  /*10f70*/  FADD.FTZ R39, R163, R6 ;  /* 0x00000006a3277221 */ /* 0x000fcc0000010000 */
[----:B------:R-:W1:Y:S01]  /*10f80*/  MUFU.EX2 R158, R158 ;  /* 0x0000009e009e7308 */ /* 0x000e620000000800 */
[----:B--2---:R-:W-:-:S07]  /*10f90*/  F2FP.BF16.F32.PACK_AB R156, R43, R156 ;  /* 0x0000009c2b9c723e */ /* 0x004fce00000010ff */
[----:B------:R-:W2:Y:S01]  /*10fa0*/  MUFU.EX2 R165, R165 ;  /* 0x000000a500a57308 */ /* 0x000ea20000000800 */
[C---:B0-----:R-:W-:Y:S01]  /*10fb0*/  FADD.FTZ R6, R42.reuse, R39 ;  /* 0x000000272a067221 */ /* 0x041fe20000010000 */
[----:B------:R-:W-:-:S06]  /*10fc0*/  F2FP.BF16.F32.PACK_AB R163, R42, R163 ;  /* 0x000000a32aa3723e */ /* 0x000fcc00000010ff */
[----:B------:R-:W-:Y:S08]  /*10fd0*/  MUFU.EX2 R35, R69 ;  /* 0x0000004500237308 */ /* 0x000ff00000000800 */
[----:B------:R-:W0:Y:S08]  /*10fe0*/  MUFU.EX2 R44, R83 ;  /* 0x00000053002c7308 */ /* 0x000e300000000800 */
[----:B------:R-:W3:Y:S08]  /*10ff0*/  MUFU.EX2 R51, R51 ;  /* 0x0000003300337308 */ /* 0x000ef00000000800 */
[----:B------:R-:W4:Y:S08]  /*11000*/  MUFU.EX2 R167, R167 ;  /* 0x000000a700a77308 */ /* 0x000f300000000800 */
[----:B------:R-:W4:Y:S08]  /*11010*/  MUFU.EX2 R160, R73 ;  /* 0x0000004900a07308 */ /* 0x000f300000000800 */
[----:B------:R1:W4:Y:S08]  /*11020*/  MUFU.EX2 R162, R3 ;  /* 0x0000000300a27308 */ /* 0x0003300000000800 */
[----:B------:R-:W4:Y:S01]  /*11030*/  MUFU.EX2 R77, R77 ;  /* 0x0000004d004d7308 */ /* 0x000f220000000800 */
[----:B-1----:R-:W-:-:S04]  /*11040*/  FADD.FTZ R3, R43, R4 ;  /* 0x000000042b037221 */ /* 0x002fc80000010000 */
[----:B------:R-:W-:Y:S01]  /*11050*/  FADD.FTZ R4, R158, R3 ;  /* 0x000000039e047221 */ /* 0x000fe20000010000 */
[----:B--2---:R-:W-:Y:S01]  /*11060*/  FADD.FTZ R3, R165, R6 ;  /* 0x00000006a5037221 */ /* 0x004fe20000010000 */
[C---:B0-----:R-:W-:Y:S01]  /*11070*/  F2FP.BF16.F32.PACK_AB R165, R44.reuse, R165 ;  /* 0x000000a52ca5723e */ /* 0x041fe200000010ff */
[----:B------:R-:W0:Y:S01]  /*11080*/  MUFU.EX2 R55, R55 ;  /* 0x0000003700377308 */ /* 0x000e220000000800 */
[C---:B------:R-:W-:Y:S01]  /*11090*/  FADD.FTZ R4, R35.reuse, R4 ;  /* 0x0000000423047221 */ /* 0x040fe20000010000 */
[----:B------:R-:W-:Y:S01]  /*110a0*/  FADD.FTZ R6, R44, R3 ;  /* 0x000000032c067221 */ /* 0x000fe20000010000 */
[----:B------:R-:W-:Y:S02]  /*110b0*/  F2FP.BF16.F32.PACK_AB R158, R35, R158 ;  /* 0x0000009e239e723e */ /* 0x000fe400000010ff */
[----:B---3--:R-:W-:Y:S01]  /*110c0*/  FADD.FTZ R3, R51, R4 ;  /* 0x0000000433037221 */ /* 0x008fe20000010000 */
[----:B----4-:R-:W-:Y:S01]  /*110d0*/  FADD.FTZ R45, R167, R6 ;  /* 0x00000006a72d7221 */ /* 0x010fe20000010000 */
[----:B------:R-:W-:Y:S01]  /*110e0*/  SHF.R.S32.HI R6, RZ, 0x7, R9 ;  /* 0x00000007ff067819 */ /* 0x000fe20000011409 */
[----:B------:R-:W1:Y:S01]  /*110f0*/  MUFU.EX2 R164, R81 ;  /* 0x0000005100a47308 */ /* 0x000e620000000800 */
[C---:B------:R-:W-:Y:S01]  /*11100*/  FADD.FTZ R39, R160.reuse, R3 ;  /* 0x00000003a0277221 */ /* 0x040fe20000010000 */
[----:B------:R-:W-:-:S02]  /*11110*/  F2FP.BF16.F32.PACK_AB R160, R160, R51 ;  /* 0x00000033a0a0723e */ /* 0x000fc400000010ff */
[----:B------:R-:W-:Y:S01]  /*11120*/  VIMNMX R13, R191, R6, !PT ;  /* 0x00000006bf0d7248 */ /* 0x000fe20007fe0100 */
[----:B------:R-:W-:Y:S01]  /*11130*/  FADD.FTZ R4, R162, R39 ;  /* 0x00000027a2047221 */ /* 0x000fe20000010000 */
[C---:B------:R-:W-:Y:S02]  /*11140*/  F2FP.BF16.F32.PACK_AB R162, R77.reuse, R162 ;  /* 0x000000a24da2723e */ /* 0x040fe400000010ff */
[----:B------:R-:W2:Y:S01]  /*11150*/  MUFU.EX2 R31, R31 ;  /* 0x0000001f001f7308 */ /* 0x000ea20000000800 */
[----:B------:R-:W-:Y:S01]  /*11160*/  FADD.FTZ R4, R77, R4 ;  /* 0x000000044d047221 */ /* 0x000fe20000010000 */
[----:B------:R-:W-:-:S03]  /*11170*/  ISETP.GE.AND P3, PT, R10, R13, PT ;  /* 0x0000000d0a00720c */ /* 0x000fc60003f66270 */
[----:B0-----:R-:W-:-:S03]  /*11180*/  FADD.FTZ R11, R55, R4 ;  /* 0x00000004370b7221 */ /* 0x001fc60000010000 */
[----:B------:R-:W0:Y:S01]  /*11190*/  MUFU.EX2 R14, R14 ;  /* 0x0000000e000e7308 */ /* 0x000e220000000800 */
[C---:B-1----:R-:W-:Y:S01]  /*111a0*/  FADD.FTZ R4, R164.reuse, R11 ;  /* 0x0000000ba4047221 */ /* 0x042fe20000010000 */
[----:B------:R-:W-:-:S06]  /*111b0*/  F2FP.BF16.F32.PACK_AB R164, R164, R55 ;  /* 0x00000037a4a4723e */ /* 0x000fcc00000010ff */
[----:B------:R-:W1:Y:S01]  /*111c0*/  MUFU.EX2 R46, R46 ;  /* 0x0000002e002e7308 */ /* 0x000e620000000800 */
[----:B--2---:R-:W-:Y:S01]  /*111d0*/  FADD.FTZ R11, R31, R4 ;  /* 0x000000041f0b7221 */ /* 0x004fe20000010000 */
[C---:B0-----:R-:W-:Y:S01]  /*111e0*/  FADD.FTZ R3, R14.reuse, R45 ;  /* 0x0000002d0e037221 */ /* 0x041fe20000010000 */
[----:B------:R-:W-:Y:S02]  /*111f0*/  F2FP.BF16.F32.PACK_AB R167, R14, R167 ;  /* 0x000000a70ea7723e */ /* 0x000fe400000010ff */
[C---:B-1----:R-:W-:Y:S01]  /*11200*/  FADD.FTZ R4, R46.reuse, R11 ;  /* 0x0000000b2e047221 */ /* 0x042fe20000010000 */
[----:B------:R-:W-:Y:S01]  /*11210*/  F2FP.BF16.F32.PACK_AB R166, R46, R31 ;  /* 0x0000001f2ea6723e */ /* 0x000fe200000010ff */
[----:B------:R-:W-:Y:S06]  /*11220*/  @!P3 BRA `(.L_x_8958) ;  /* 0x0000002800c8b947 */ /* 0x000fec0003800000 */
[----:B------:R-:W-:Y:S02]  /*11230*/  IMAD.MOV.U32 R12, RZ, RZ, R8 ;  /* 0x000000ffff0c7224 */ /* 0x000fe400078e0008 */
[----:B------:R-:W-:Y:S02]  /*11240*/  IMAD.MOV.U32 R11, RZ, RZ, R7 ;  /* 0x000000ffff0b7224 */ /* 0x000fe400078e0007 */
[----:B------:R-:W-:Y:S02]  /*11250*/  IMAD.MOV.U32 R6, RZ, RZ, R186 ;  /* 0x000000ffff067224 */ /* 0x000fe400078e00ba */
[----:B------:R-:W-:Y:S02]  /*11260*/  IMAD.MOV.U32 R14, RZ, RZ, R184 ;  /* 0x000000ffff0e7224 */ /* 0x000fe400078e00b8 */
[----:B------:R-:W-:-:S07]  /*11270*/  IMAD.MOV.U32 R151, RZ, RZ, RZ ;  /* 0x000000ffff977224 */ /* 0x000fce00078e00ff */
.L_x_8968:
[----:B------:R-:W-:Y:S01]  /*11280*/  ISETP.NE.AND P3, PT, R189, RZ, PT ;  /* 0x000000ffbd00720c */ /* 0x000fe20003f65270 */
[----:B------:R-:W-:Y:S01]  /*11290*/  VIADD R184, R14, 0x1 ;  /* 0x000000010eb87836 */ /* 0x000fe20000000000 */
[----:B------:R-:W-:Y:S05]  /*112a0*/  YIELD ;  /* 0x0000000000007946 */ /* 0x000fea0003800000 */
[----:B------:R-:W-:-:S04]  /*112b0*/  ISETP.NE.AND P4, PT, R184, 0x2, PT ;  /* 0x00000002b800780c */ /* 0x000fc80003f85270 */
[----:B------:R-:W-:Y:S02]  /*112c0*/  SEL R7, RZ, 0x1, P4 ;  /* 0x00000001ff077807 */ /* 0x000fe40002000000 */
[----:B------:R-:W-:Y:S02]  /*112d0*/  SEL R184, R184, RZ, P4 ;  /* 0x000000ffb8b87207 */ /* 0x000fe40002000000 */
[----:B------:R-:W-:Y:S01]  /*112e0*/  LOP3.LUT R186, R6, R7, RZ, 0x3c, !PT ;  /* 0x0000000706ba7212 */ /* 0x000fe200078e3cff */
[----:B------:R-:W-:Y:S06]  /*112f0*/  @P3 BRA `(.L_x_8959) ;  /* 0x0000000000303947 */ /* 0x000fec0003800000 */
[----:B------:R-:W-:Y:S05]  /*11300*/  @!P0 BRA `(.L_x_8960) ;  /* 0x0000000000048947 */ /* 0x000fea0003800000 */
[----:B------:R-:W-:Y:S01]  /*11310*/  BPT.TRAP 0x1 ;  /* 0x000000040000795c */ /* 0x000fe20000300000 */
.L_x_8960:
[----:B------:R-:W-:Y:S01]  /*11320*/  IMAD R0, R184, 0x8, R2 ;  /* 0x00000008b8007824 */ /* 0x000fe200078e0202 */
[----:B------:R-:W-:-:S04]  /*11330*/  SHF.L.U32 R7, R186, 0x1f, RZ ;  /* 0x0000001fba077819 */ /* 0x000fc800000006ff */
[----:B------:R0:W1:Y:S01]  /*11340*/  SYNCS.PHASECHK.TRANS64.TRYWAIT P4, [R0+URZ+0x28830], R7 ;  /* 0x02883007000075a7 */ /* 0x000062000808017f */
[----:B------:R-:W-:Y:S05]  /*11350*/  @!P0 BRA `(.L_x_8961) ;  /* 0x0000000000048947 */ /* 0x000fea0003800000 */
[----:B------:R-:W-:Y:S01]  /*11360*/  BPT.TRAP 0x1 ;  /* 0x000000040000795c */ /* 0x000fe20000300000 */
.L_x_8961:
[----:B------:R-:W-:Y:S04]  /*11370*/  BSSY B0, `(.L_x_8959) ;  /* 0x0000004000007945 */ /* 0x000fe80003800000 */
[----:B-1----:R-:W-:Y:S05]  /*11380*/  @P4 BRA `(.L_x_8962) ;  /* 0x0000000000084947 */ /* 0x002fea0003800000 */
[----:B------:R-:W1:Y:S02]  /*11390*/  SYNCS.PHASECHK.TRANS64.TRYWAIT P4, [R0+URZ+0x28830], R7 ;  /* 0x02883007000075a7 */ /* 0x000e64000808017f */
[----:B-1----:R-:W-:Y:S05]  /*113a0*/  @!P4 BRA `(.L_x_8963) ;  /* 0x000001200024c947 */ /* 0x002fea0003800000 */
.L_x_8962:
[----:B------:R-:W-:Y:S05]  /*113b0*/  BSYNC B0 ;  /* 0x0000000000007941 */ /* 0x000fea0003800000 */
.L_x_8959:
        /* <DEDUP_REMOVED lines=60> */
.L_x_8965:
[----:B------:R-:W-:Y:S01]  /*11780*/  SHF.L.U32 R0, R6, 0x1f, RZ ;  /* 0x0000001f06007819 */ /* 0x000fe200000006ff */
[----:B------:R-:W-:-:S04]  /*11790*/  IMAD R6, R14, 0x8, R2 ;  /* 0x000000080e067824 */ /* 0x000fc800078e0202 */
[----:B------:R0:W1:Y:S01]  /*117a0*/  SYNCS.PHASECHK.TRANS64.TRYWAIT P3, [R6+URZ+0x28850], R0 ;  /* 0x02885000060075a7 */ /* 0x000062000806017f */
[----:B------:R-:W-:Y:S05]  /*117b0*/  @!P0 BRA `(.L_x_8966) ;  /* 0x0000000000048947 */ /* 0x000fea0003800000 */
[----:B------:R-:W-:Y:S01]  /*117c0*/  BPT.TRAP 0x1 ;  /* 0x000000040000795c */ /* 0x000fe20000300000 */
.L_x_8966:
[----:B-1----:R-:W-:Y:S05]  /*117d0*/  @P3 BRA `(.L_x_8964) ;  /* 0x0000000000083947 */ /* 0x002fea0003800000 */
[----:B------:R-:W1:Y:S02]  /*117e0*/  SYNCS.PHASECHK.TRANS64.TRYWAIT P3, [R6+URZ+0x28850], R0 ;  /* 0x02885000060075a7 */ /* 0x000e64000806017f */
[----:B-1----:R-:W-:Y:S05]  /*117f0*/  @!P3 BRA `(.L_x_8967) ;  /* 0x0000011c0024b947 */ /* 0x002fea0003800000 */
.L_x_8964:
[----:B01----:R-:W-:Y:S01]  /*11800*/  VIADD R0, R2, 0x400 ;  /* 0x0000040002007836 */ /* 0x003fe20000000000 */
[----:B------:R-:W-:Y:S05]  /*11810*/  WARPSYNC.ALL ;  /* 0x0000000000007948 */ /* 0x000fea0003800000 */
[----:B------:R-:W-:Y:S01]  /*11820*/  SHF.R.U32.HI R0, RZ, 0x4, R0 ;  /* 0x00000004ff007819 */ /* 0x000fe20000011600 */
[----:B------:R-:W-:Y:S01]  /*11830*/  IMAD.MOV.U32 R7, RZ, RZ, 0x40000040 ;  /* 0x40000040ff077424 */ /* 0x000fe200078e00ff */
[----:B------:R-:W-:Y:S01]  /*11840*/  WARPGROUP.ARRIVE ;  /* 0x00000000000079c5 */ /* 0x000fe20000000000 */
[----:B------:R-:W-:Y:S01]  /*11850*/  IMAD.MOV.U32 R9, RZ, RZ, 0x40000040 ;  /* 0x40000040ff097424 */ /* 0x000fe200078e00ff */
[----:B------:R-:W-:-:S02]  /*11860*/  LOP3.LUT R0, R0, 0x3fff, RZ, 0xc0, !PT ;  /* 0x00003fff00007812 */ /* 0x000fc400078ec0ff */
[----:B------:R-:W-:Y:S02]  /*11870*/  R2UR UR7, R7 ;  /* 0x00000000070772ca */ /* 0x000fe400000e0000 */
[----:B------:R-:W-:Y:S01]  /*11880*/  LOP3.LUT R0, R0, 0x4000000, RZ, 0xfc, !PT ;  /* 0x0400000000007812 */ /* 0x000fe200078efcff */
[----:B------:R-:W0:Y:S04]  /*11890*/  @P2 LDC R7, c[0x0][0x450] ;  /* 0x00011400ff072b82 */ /* 0x000e280000000800 */
[C---:B------:R-:W-:Y:S02]  /*118a0*/  IMAD R6, R14.reuse, 0x800, R0 ;  /* 0x000008000e067824 */ /* 0x040fe400078e0200 */
[----:B------:R-:W-:Y:S02]  /*118b0*/  @!P1 IMAD R14, R14, 0x8, R2 ;  /* 0x000000080e0e9824 */ /* 0x000fe400078e0202 */
[C---:B------:R-:W-:Y:S01]  /*118c0*/  VIADD R8, R6.reuse, 0x80 ;  /* 0x0000008006087836 */ /* 0x040fe20000000000 */
[----:B------:R-:W-:Y:S01]  /*118d0*/  R2UR UR6, R6 ;  /* 0x00000000060672ca */ /* 0x000fe200000e0000 */
[----:B------:R-:W1:Y:S01]  /*118e0*/  @P2 LDC R0, c[0x0][0x44c] ;  /* 0x00011300ff002b82 */ /* 0x000e620000000800 */
[----:B------:R-:W-:-:S05]  /*118f0*/  @!P1 VIADD R14, R14, 0x28860 ;  /* 0x000288600e0e9836 */ /* 0x000fca0000000000 */
[----:B------:R-:W-:-:S06]  /*11900*/  @!P1 PRMT R14, RZ, 0x654, R14 ;  /* 0x00000654ff0e9816 */ /* 0x000fcc000000000e */
        /* <DEDUP_REMOVED lines=23> */
[----:B------:R-:W-:Y:S01]  /*11a80*/  IMAD.IADD R8, R204, 0x1, R190 ;  /* 0x00000001cc087824 */ /* 0x000fe200078e02be */
[----:B------:R-:W-:-:S03]  /*11a90*/  R2UR UR7, R9 ;  /* 0x00000000090772ca */ /* 0x000fc600000e0000 */
[----:B-1----:R-:W-:-:S04]  /*11aa0*/  @P2 IMAD.HI.U32 R9, R8, R0, RZ ;  /* 0x0000000008092227 */ /* 0x002fc800078e00ff */
[----:B------:R-:W-:Y:S01]  /*11ab0*/  IMAD.MOV.U32 R0, RZ, RZ, R8 ;  /* 0x000000ffff007224 */ /* 0x000fe200078e0008 */
[----:B0-----:R-:W-:Y:S01]  /*11ac0*/  @P2 SHF.R.U32.HI R0, RZ, R7, R9 ;  /* 0x00000007ff002219 */ /* 0x001fe20000011609 */
[----:B------:R-:W-:Y:S02]  /*11ad0*/  IMAD.MOV.U32 R8, RZ, RZ, -0x80 ;  /* 0xffffff80ff087424 */ /* 0x000fe400078e00ff */
[----:B------:R-:W-:Y:S02]  /*11ae0*/  IMAD.MOV.U32 R9, RZ, RZ, 0x40000040 ;  /* 0x40000040ff097424 */ /* 0x000fe400078e00ff */
[----:B------:R-:W0:Y:S01]  /*11af0*/  SHFL.IDX PT, R7, R0, RZ, 0x1c1f ;  /* 0x001c1fff00077589 */ /* 0x000e2200000e0000 */
[----:B------:R-:W-:-:S05]  /*11b00*/  IMAD R8, R10, R8, 0x1 ;  /* 0x000000010a087424 */ /* 0x000fca00078e0208 */
[----:B------:R-:W-:-:S05]  /*11b10*/  IADD3 R8, R193, R8, -R197 ;  /* 0x00000008c1087210 */ /* 0x000fca0007ffe8c5 */
[----:B------:R-:W-:-:S04]  /*11b20*/  IMAD.IADD R15, R8, 0x1, -R192 ;  /* 0x00000001080f7824 */ /* 0x000fc800078e0ac0 */
[----:B0-----:R-:W-:-:S05]  /*11b30*/  IMAD.IADD R7, R15, 0x1, R7 ;  /* 0x000000010f077824 */ /* 0x001fca00078e0207 */
        /* <DEDUP_REMOVED lines=48> */
[----:B------:R-:W-:Y:S01]  /*11e40*/  ISETP.GT.AND P4, PT, R7, 0x41, PT ;  /* 0x000000410700780c */ /* 0x000fe20003f84270 */
[----:B------:R-:W-:Y:S02]  /*11e50*/  WARPGROUP.DEPBAR.LE gsb0, 0x0 ;  /* 0x00008000000079c5 */ /* 0x000fe40000010000 */
[----:B------:R-:W-:Y:S01]  /*11e60*/  FSEL R56, R56, -INF , P3 ;  /* 0xff80000038387808 */ /* 0x000fe20001800000 */
[----:B------:R-:W-:Y:S01]  /*11e70*/  WARPGROUP.ARRIVE ;  /* 0x00000000000079c5 */ /* 0x000fe20000000000 */
[----:B------:R-:W-:Y:S02]  /*11e80*/  FMNMX.FTZ R8, R53, R8, !PT ;  /* 0x0000000835087209 */ /* 0x000fe40007810000 */
[----:B------:R-:W-:Y:S02]  /*11e90*/  ISETP.GT.AND P3, PT, R7, 0x48, PT ;  /* 0x000000480700780c */ /* 0x000fe40003f64270 */
[----:B------:R-:W-:Y:S01]  /*11ea0*/  FSEL R57, R57, -INF , P4 ;  /* 0xff80000039397808 */ /* 0x000fe20002000000 */
[----:B------:R-:W-:Y:S01]  /*11eb0*/  HGMMA.64x128x16.F32.BF16 R88, R152, gdesc[UR4].tnspB, R88, gsb0 ;  /* 0x41e0000498587df0 */ /* 0x000fe20008001858 */
        /* <DEDUP_REMOVED lines=42> */
[----:B------:R-:W-:-:S02]  /*12160*/  R2UR UR7, R9 ;  /* 0x00000000090772ca */ /* 0x000fc400000e0000 */
[----:B------:R-:W-:-:S05]  /*12170*/  FMNMX.FTZ R7, R85, R7, !PT ;  /* 0x0000000755077209 */ /* 0x000fca0007810000 */
[----:B------:R-:W0:Y:S02]  /*12180*/  SHFL.BFLY PT, R8, R7, 0x2, 0x1f ;  /* 0x0c401f0007087f89 */ /* 0x000e2400000e0000 */
[----:B0-----:R-:W-:Y:S01]  /*12190*/  FMNMX.FTZ R7, R7, R8, !PT ;  /* 0x0000000807077209 */ /* 0x001fe20007810000 */
[----:B------:R-:W-:-:S04]  /*121a0*/  VIADD R8, R6, 0x280 ;  /* 0x0000028006087836 */ /* 0x000fc80000000000 */
[----:B------:R-:W0:Y:S01]  /*121b0*/  SHFL.BFLY PT, R20, R7, 0x1, 0x1f ;  /* 0x0c201f0007147f89 */ /* 0x000e2200000e0000 */
[----:B------:R-:W-:-:S03]  /*121c0*/  R2UR UR6, R8 ;  /* 0x00000000080672ca */ /* 0x000fc600000e0000 */
[----:B------:R1:W2:Y:S02]  /*121d0*/  SHFL.IDX PT, R8, R0, 0x1, 0x1c1f ;  /* 0x003c1f0000087f89 */ /* 0x0002a400000e0000 */
[----:B-1----:R-:W-:Y:S01]  /*121e0*/  IMAD.U32 R0, RZ, RZ, UR47 ;  /* 0x0000002fff007e24 */ /* 0x002fe2000f8e00ff */
[----:B------:R-:W-:Y:S02]  /*121f0*/  WARPGROUP.DEPBAR.LE gsb0, 0x0 ;  /* 0x00008000000079c5 */ /* 0x000fe40000010000 */
[----:B------:R-:W-:Y:S01]  /*12200*/  WARPGROUP.ARRIVE ;  /* 0x00000000000079c5 */ /* 0x000fe20000000000 */
[----:B0-----:R-:W-:-:S05]  /*12210*/  FMNMX.FTZ R7, R7, R20, !PT ;  /* 0x0000001407077209 */ /* 0x001fca0007810000 */
[----:B------:R-:W0:Y:S01]  /*12220*/  S2R R155, SR_TID.X ;  /* 0x00000000009b7919 */ /* 0x000e220000002100 */
[----:B--2---:R-:W-:Y:S01]  /*12230*/  IMAD.IADD R8, R15, 0x1, R8 ;  /* 0x000000010f087824 */ /* 0x004fe200078e0208 */
[----:B------:R-:W-:Y:S01]  /*12240*/  HGMMA.64x128x16.F32.BF16 R88, R156, gdesc[UR4].tnspB, R88, gsb0 ;  /* 0x41e000049c587df0 */ /* 0x000fe20008001858 */
[C---:B------:R-:W-:Y:S01]  /*12250*/  FMUL.FTZ R9, R7.reuse, R0 ;  /* 0x0000000007097220 */ /* 0x040fe20000410000 */
[----:B------:R-:W-:Y:S02]  /*12260*/  FSETP.NEU.FTZ.AND P3, PT, R7, -INF , PT ;  /* 0xff8000000700780b */ /* 0x000fe40003f7d000 */
[C---:B------:R-:W-:Y:S02]  /*12270*/  ISETP.GT.AND P5, PT, R8.reuse, RZ, PT ;  /* 0x000000ff0800720c */ /* 0x040fe40003fa4270 */
[----:B------:R-:W-:Y:S02]  /*12280*/  ISETP.GT.AND P4, PT, R8, 0x1, PT ;  /* 0x000000010800780c */ /* 0x000fe40003f84270 */
[----:B------:R-:W-:-:S02]  /*12290*/  FSEL R26, R26, -INF , P5 ;  /* 0xff8000001a1a7808 */ /* 0x000fc40002800000 */
        /* <DEDUP_REMOVED lines=92> */
[----:B------:R-:W-:Y:S02]  /*12860*/  FSEL R87, R87, -INF , P4 ;  /* 0xff80000057577808 */ /* 0x000fe40002000000 */
[----:B------:R-:W-:Y:S02]  /*12870*/  FMNMX.FTZ R8, R86, R20, !PT ;  /* 0x0000001456087209 */ /* 0x000fe40007810000 */
[----:B------:R-:W-:Y:S02]  /*12880*/  FSEL R9, R9, RZ, P3 ;  /* 0x000000ff09097208 */ /* 0x000fe40001800000 */
[----:B------:R-:W-:Y:S02]  /*12890*/  FMNMX.FTZ R8, R87, R8, !PT ;  /* 0x0000000857087209 */ /* 0x000fe40007810000 */
[----:B0-----:R-:W-:Y:S01]  /*128a0*/  SHF.R.U32.HI R155, RZ, 0x7, R155 ;  /* 0x00000007ff9b7819 */ /* 0x001fe2000001169b */
[-CC-:B------:R-:W-:Y:S01]  /*128b0*/  FFMA.FTZ R180, R24, R0.reuse, -R9.reuse ;  /* 0x0000000018b47223 */ /* 0x180fe20000010809 */
[-CC-:B------:R-:W-:Y:S01]  /*128c0*/  FFMA.FTZ R24, R29, R0.reuse, -R9.reuse ;  /* 0x000000001d187223 */ /* 0x180fe20000010809 */
[----:B------:R-:W0:Y:S01]  /*128d0*/  SHFL.BFLY PT, R20, R8, 0x2, 0x1f ;  /* 0x0c401f0008147f89 */ /* 0x000e2200000e0000 */
        /* <DEDUP_REMOVED lines=20> */
[-CC-:B-1----:R-:W-:Y:S01]  /*12a20*/  FFMA.FTZ R25, R33, R0.reuse, -R9.reuse ;  /* 0x0000000021197223 */ /* 0x182fe20000010809 */
[-CC-:B------:R-:W-:Y:S01]  /*12a30*/  FFMA.FTZ R33, R49, R0.reuse, -R9.reuse ;  /* 0x0000000031217223 */ /* 0x180fe20000010809 */
[----:B------:R-:W-:Y:S01]  /*12a40*/  FFMA.FTZ R44, R65, R0, -R9 ;  /* 0x00000000412c7223 */ /* 0x000fe20000010809 */
[----:B0-----:R-:W-:Y:S01]  /*12a50*/  FMNMX.FTZ R8, R8, R20, !PT ;  /* 0x0000001408087209 */ /* 0x001fe20007810000 */
[----:B------:R-:W-:-:S02]  /*12a60*/  VIADD R20, R6, 0x300 ;  /* 0x0000030006147836 */ /* 0x000fc40000000000 */
[-CC-:B------:R-:W-:Y:S01]  /*12a70*/  FFMA.FTZ R158, R68, R0.reuse, -R9.reuse ;  /* 0x00000000449e7223 */ /* 0x180fe20000010809 */
[-CC-:B------:R-:W-:Y:S01]  /*12a80*/  FFMA.FTZ R45, R69, R0.reuse, -R9.reuse ;  /* 0x00000000452d7223 */ /* 0x180fe20000010809 */
[----:B------:R-:W-:Y:S01]  /*12a90*/  MUFU.EX2 R24, R24 ;  /* 0x0000001800187308 */ /* 0x000fe20000000800 */
[----:B------:R-:W0:Y:S01]  /*12aa0*/  SHFL.BFLY PT, R21, R8, 0x1, 0x1f ;  /* 0x0c201f0008157f89 */ /* 0x000e2200000e0000 */
[----:B------:R-:W-:Y:S01]  /*12ab0*/  R2UR UR6, R20 ;  /* 0x00000000140672ca */ /* 0x000fe200000e0000 */
[----:B------:R-:W-:Y:S02]  /*12ac0*/  VIADD R20, R6, 0x380 ;  /* 0x0000038006147836 */ /* 0x000fe40000000000 */
        /* <DEDUP_REMOVED lines=8> */
[----:B------:R-:W-:-:S04]  /*12b50*/  FFMA.FTZ R9, R85, R0, -R9 ;  /* 0x0000000055097223 */ /* 0x000fc80000010809 */
[----:B------:R-:W-:Y:S08]  /*12b60*/  MUFU.EX2 R25, R25 ;  /* 0x0000001900197308 */ /* 0x000ff00000000800 */
[----:B------:R-:W-:Y:S01]  /*12b70*/  MUFU.EX2 R178, R178 ;  /* 0x000000b200b27308 */ /* 0x000fe20000000800 */
[----:B0-----:R-:W-:Y:S01]  /*12b80*/  FMNMX.FTZ R8, R8, R21, !PT ;  /* 0x0000001508087209 */ /* 0x001fe20007810000 */
[----:B------:R-:W-:-:S03]  /*12b90*/  IMAD.MOV.U32 R21, RZ, RZ, 0x40000040 ;  /* 0x40000040ff157424 */ /* 0x000fc600078e00ff */
[C---:B------:R-:W-:Y:S01]  /*12ba0*/  FSETP.NEU.FTZ.AND P4, PT, R8.reuse, -INF , PT ;  /* 0xff8000000800780b */ /* 0x040fe20003f9d000 */
[-C--:B------:R-:W-:Y:S01]  /*12bb0*/  FMUL.FTZ R61, R8, R0.reuse ;  /* 0x00000000083d7220 */ /* 0x080fe20000410000 */
[----:B------:R-:W-:Y:S01]  /*12bc0*/  R2UR UR7, R21 ;  /* 0x00000000150772ca */ /* 0x000fe200000e0000 */
[----:B------:R-:W-:Y:S01]  /*12bd0*/  MUFU.EX2 R28, R28 ;  /* 0x0000001c001c7308 */ /* 0x000fe20000000800 */
[----:B------:R-:W-:Y:S02]  /*12be0*/  FSEL R21, R7, RZ, P3 ;  /* 0x000000ff07157208 */ /* 0x000fe40001800000 */
[----:B------:R-:W-:Y:S02]  /*12bf0*/  FSEL R61, R61, RZ, P4 ;  /* 0x000000ff3d3d7208 */ /* 0x000fe40002000000 */
[C---:B------:R-:W-:Y:S01]  /*12c00*/  ISETP.GT.AND P3, PT, R10.reuse, R13, PT ;  /* 0x0000000d0a00720c */ /* 0x040fe20003f64270 */
[----:B------:R-:W-:Y:S02]  /*12c10*/  VIADD R10, R10, 0xffffffff ;  /* 0xffffffff0a0a7836 */ /* 0x000fe40000000000 */
[-CC-:B------:R-:W-:Y:S01]  /*12c20*/  FFMA.FTZ R177, R34, R0.reuse, -R61.reuse ;  /* 0x0000000022b17223 */ /* 0x180fe2000001083d */
[-C--:B------:R-:W-:Y:S01]  /*12c30*/  FFMA.FTZ R34, R43, R0.reuse, -R61 ;  /* 0x000000002b227223 */ /* 0x080fe2000001083d */
[----:B------:R-:W-:Y:S01]  /*12c40*/  FADD.FTZ R43, -R21, R11 ;  /* 0x0000000b152b7221 */ /* 0x000fe20000010100 */
[----:B------:R-:W-:Y:S01]  /*12c50*/  IMAD.MOV.U32 R21, RZ, RZ, 0x40000040 ;  /* 0x40000040ff157424 */ /* 0x000fe200078e00ff */
[----:B------:R-:W-:Y:S01]  /*12c60*/  HGMMA.64x128x16.F32.BF16 R88, R160, gdesc[UR4].tnspB, R88, gsb0 ;  /* 0x41e00004a0587df0 */ /* 0x000fe20008001858 */
[----:B------:R-:W-:Y:S01]  /*12c70*/  R2UR UR6, R20 ;  /* 0x00000000140672ca */ /* 0x000fe200000e0000 */
[-C--:B------:R-:W-:Y:S01]  /*12c80*/  FMUL.FTZ R6, R43, R0.reuse ;  /* 0x000000002b067220 */ /* 0x080fe20000410000 */
[----:B------:R-:W-:Y:S01]  /*12c90*/  FSEL R11, R8, RZ, P4 ;  /* 0x000000ff080b7208 */ /* 0x000fe20002000000 */
[-CC-:B------:R-:W-:Y:S01]  /*12ca0*/  FFMA.FTZ R181, R26, R0.reuse, -R61.reuse ;  /* 0x000000001ab57223 */ /* 0x180fe2000001083d */
[----:B------:R-:W-:Y:S01]  /*12cb0*/  R2UR UR7, R21 ;  /* 0x00000000150772ca */ /* 0x000fe200000e0000 */
[-CC-:B------:R-:W-:Y:S01]  /*12cc0*/  FFMA.FTZ R26, R27, R0.reuse, -R61.reuse ;  /* 0x000000001b1a7223 */ /* 0x180fe2000001083d */
[-CC-:B------:R-:W-:Y:S01]  /*12cd0*/  FFMA.FTZ R183, R30, R0.reuse, -R61.reuse ;  /* 0x000000001eb77223 */ /* 0x180fe2000001083d */
[----:B------:R-:W-:Y:S01]  /*12ce0*/  FADD.FTZ R11, -R11, R12 ;  /* 0x0000000c0b0b7221 */ /* 0x000fe20000010100 */
[----:B------:R-:W0:Y:S01]  /*12cf0*/  MUFU.EX2 R6, R6 ;  /* 0x0000000600067308 */ /* 0x000e220000000800 */
[----:B------:R-:W-:Y:S01]  /*12d00*/  FFMA.FTZ R27, R31, R0, -R61 ;  /* 0x000000001f1b7223 */ /* 0x000fe2000001083d */
[----:B------:R-:W-:-:S02]  /*12d10*/  @!P1 IMAD R12, R184, 0x8, R2 ;  /* 0x00000008b80c9824 */ /* 0x000fc400078e0202 */
[-C--:B------:R-:W-:Y:S01]  /*12d20*/  FMUL.FTZ R11, R11, R0.reuse ;  /* 0x000000000b0b7220 */ /* 0x080fe20000410000 */
[----:B------:R-:W-:Y:S01]  /*12d30*/  IADD3 R20, -R155, 0xb, RZ ;  /* 0x0000000b9b147810 */ /* 0x000fe20007ffe1ff */
[-CC-:B------:R-:W-:Y:S01]  /*12d40*/  FFMA.FTZ R30, R35, R0.reuse, -R61.reuse ;  /* 0x00000000231e7223 */ /* 0x180fe2000001083d */
[----:B------:R-:W-:Y:S02]  /*12d50*/  @!P1 VIADD R12, R12, 0x28840 ;  /* 0x000288400c0c9836 */ /* 0x000fe40000000000 */
[-CC-:B------:R-:W-:Y:S01]  /*12d60*/  FFMA.FTZ R179, R38, R0.reuse, -R61.reuse ;  /* 0x0000000026b37223 */ /* 0x180fe2000001083d */
[----:B------:R-:W-:Y:S01]  /*12d70*/  MUFU.EX2 R181, R181 ;  /* 0x000000b500b57308 */ /* 0x000fe20000000800 */
[-CC-:B------:R-:W-:Y:S01]  /*12d80*/  FFMA.FTZ R31, R39, R0.reuse, -R61.reuse ;  /* 0x00000000271f7223 */ /* 0x180fe2000001083d */
[-CC-:B------:R-:W-:Y:S01]  /*12d90*/  FFMA.FTZ R173, R42, R0.reuse, -R61.reuse ;  /* 0x000000002aad7223 */ /* 0x180fe2000001083d */
[----:B------:R-:W-:Y:S01]  /*12da0*/  @!P1 PRMT R21, RZ, 0x654, R12 ;  /* 0x00000654ff159816 */ /* 0x000fe2000000000c */
        /* <DEDUP_REMOVED lines=9> */
[--C-:B------:R-:W-:Y:S01]  /*12e40*/  FFMA.FTZ R59, R59, R0, -R61.reuse ;  /* 0x000000003b3b7223 */ /* 0x100fe2000001083d */
[----:B------:R-:W-:Y:S01]  /*12e50*/  F2FP.BF16.F32.PACK_AB R180, R15, R180 ;  /* 0x000000b40fb4723e */ /* 0x000fe200000010ff */
        /* <DEDUP_REMOVED lines=10> */
[----:B-1----:R-:W-:Y:S01]  /*12f00*/  FFMA.FTZ R3, R11, R3, R181 ;  /* 0x000000030b037223 */ /* 0x002fe200000100b5 */
[----:B------:R-:W-:-:S06]  /*12f10*/  FFMA.FTZ R86, R86, R0, -R61 ;  /* 0x0000000056567223 */ /* 0x000fcc000001083d */
[----:B------:R-:W1:Y:S01]  /*12f20*/  MUFU.EX2 R27, R27 ;  /* 0x0000001b001b7308 */ /* 0x000e620000000800 */
[----:B0-----:R-:W-:-:S07]  /*12f30*/  F2FP.BF16.F32.PACK_AB R181, R26, R181 ;  /* 0x000000b51ab5723e */ /* 0x001fce00000010ff */
        /* <DEDUP_REMOVED lines=12> */
[----:B------:R-:W-:-:S05]  /*13000*/  WARPGROUP.ARRIVE ;  /* 0x00000000000079c5 */ /* 0x000fca0000000000 */
[----:B------:R-:W5:Y:S01]  /*13010*/  MUFU.EX2 R35, R35 ;  /* 0x0000002300237308 */ /* 0x000f620000000800 */
[----:B------:R-:W-:Y:S01]  /*13020*/  FFMA.FTZ R161, R74, R0, -R61 ;  /* 0x000000004aa17223 */ /* 0x000fe2000001083d */
[----:B------:R-:W-:Y:S06]  /*13030*/  HGMMA.64x128x16.F32.BF16 R88, R164, gdesc[UR4].tnspB, R88, gsb0 ;  /* 0x41e00004a4587df0 */ /* 0x000fec0008001858 */
        /* <DEDUP_REMOVED lines=28> */
[----:B--2---:R-:W-:Y:S01]  /*13200*/  FADD.FTZ R21, R15, R4 ;  /* 0x000000040f157221 */ /* 0x004fe20000010000 */
[----:B------:R-:W-:Y:S01]  /*13210*/  FADD.FTZ R4, R26, R3 ;  /* 0x000000031a047221 */ /* 0x000fe20000010000 */
[----:B------:R2:W-:Y:S01]  /*13220*/  @!P1 SYNCS.ARRIVE.TRANS64.RED.A1T0 RZ, [R14+URZ], RZ ;  /* 0x000000ff0eff99a7 */ /* 0x0005e2000810043f */
[----:B------:R-:W-:Y:S01]  /*13230*/  FFMA.FTZ R3, R63, R0, -R61 ;  /* 0x000000003f037223 */ /* 0x000fe2000001083d */
[----:B------:R-:W-:Y:S01]  /*13240*/  FADD.FTZ R21, R182, R21 ;  /* 0x00000015b6157221 */ /* 0x000fe20000010000 */
[----:B------:R-:W-:Y:S01]  /*13250*/  FADD.FTZ R4, R183, R4 ;  /* 0x00000004b7047221 */ /* 0x000fe20000010000 */
[C---:B------:R-:W-:Y:S01]  /*13260*/  F2FP.BF16.F32.PACK_AB R182, R24.reuse, R182 ;  /* 0x000000b618b6723e */ /* 0x040fe200000010ff */
[----:B------:R-:W-:Y:S01]  /*13270*/  MUFU.EX2 R159, R159 ;  /* 0x0000009f009f7308 */ /* 0x000fe20000000800 */
[----:B------:R-:W-:Y:S01]  /*13280*/  FADD.FTZ R21, R24, R21 ;  /* 0x0000001518157221 */ /* 0x000fe20000010000 */
[----:B-1----:R-:W-:Y:S01]  /*13290*/  FADD.FTZ R4, R27, R4 ;  /* 0x000000041b047221 */ /* 0x002fe20000010000 */
[-C--:B------:R-:W-:Y:S01]  /*132a0*/  FMUL.FTZ R100, R100, R6.reuse ;  /* 0x0000000664647220 */ /* 0x080fe20000410000 */
[----:B------:R-:W-:Y:S01]  /*132b0*/  FMUL.FTZ R101, R101, R6 ;  /* 0x0000000665657220 */ /* 0x000fe20000410000 */
[----:B--2---:R-:W-:Y:S01]  /*132c0*/  FADD.FTZ R14, R176, R21 ;  /* 0x00000015b00e7221 */ /* 0x004fe20000010000 */
[----:B0-----:R-:W-:Y:S01]  /*132d0*/  FADD.FTZ R21, R177, R4 ;  /* 0x00000004b1157221 */ /* 0x001fe20000010000 */
[----:B------:R-:W-:Y:S01]  /*132e0*/  FFMA.FTZ R4, R67, R0, -R61 ;  /* 0x0000000043047223 */ /* 0x000fe2000001083d */
[----:B------:R-:W0:Y:S01]  /*132f0*/  MUFU.EX2 R3, R3 ;  /* 0x0000000300037308 */ /* 0x000e220000000800 */
[C---:B------:R-:W-:Y:S01]  /*13300*/  FADD.FTZ R43, R25.reuse, R14 ;  /* 0x0000000e192b7221 */ /* 0x040fe20000010000 */
[----:B---3--:R-:W-:Y:S01]  /*13310*/  FADD.FTZ R20, R30, R21 ;  /* 0x000000151e147221 */ /* 0x008fe20000010000 */
[----:B------:R-:W-:Y:S01]  /*13320*/  F2FP.BF16.F32.PACK_AB R176, R25, R176 ;  /* 0x000000b019b0723e */ /* 0x000fe200000010ff */
[-C--:B------:R-:W-:Y:S01]  /*13330*/  FFMA.FTZ R14, R71, R0.reuse, -R61 ;  /* 0x00000000470e7223 */ /* 0x080fe2000001083d */
[----:B------:R-:W-:Y:S01]  /*13340*/  FADD.FTZ R43, R178, R43 ;  /* 0x0000002bb22b7221 */ /* 0x000fe20000010000 */
[----:B----4-:R-:W-:Y:S01]  /*13350*/  FADD.FTZ R20, R179, R20 ;  /* 0x00000014b3147221 */ /* 0x010fe20000010000 */
[----:B------:R-:W-:Y:S01]  /*13360*/  FFMA.FTZ R61, R87, R0, -R61 ;  /* 0x00000000573d7223 */ /* 0x000fe2000001083d */
[----:B------:R-:W1:Y:S01]  /*13370*/  MUFU.EX2 R4, R4 ;  /* 0x0000000400047308 */ /* 0x000e620000000800 */
[----:B------:R-:W-:Y:S01]  /*13380*/  FADD.FTZ R43, R28, R43 ;  /* 0x0000002b1c2b7221 */ /* 0x000fe20000010000 */
[----:B-----5:R-:W-:Y:S01]  /*13390*/  FADD.FTZ R20, R31, R20 ;  /* 0x000000141f147221 */ /* 0x020fe20000010000 */
        /* <DEDUP_REMOVED lines=36> */
[----:B------:R-:W-:Y:S01]  /*135e0*/  F2FP.BF16.F32.PACK_AB R153, R12, R153 ;  /* 0x000000990c99723e */ /* 0x000fe200000010ff */
[----:B------:R-:W5:Y:S01]  /*135f0*/  MUFU.EX2 R48, R48 ;  /* 0x0000003000307308 */ /* 0x000f620000000800 */
[----:B------:R-:W-:Y:S01]  /*13600*/  FADD.FTZ R21, R40, R21 ;  /* 0x0000001528157221 */ /* 0x000fe20000010000 */
[----:B------:R-:W-:Y:S01]  /*13610*/  FADD.FTZ R20, R12, R25 ;  /* 0x000000190c147221 */ /* 0x000fe20000010000 */
[-C--:B------:R-:W-:Y:S01]  /*13620*/  FMUL.FTZ R132, R132, R6.reuse ;  /* 0x0000000684847220 */ /* 0x080fe20000410000 */
[-C--:B------:R-:W-:Y:S01]  /*13630*/  FMUL.FTZ R133, R133, R6.reuse ;  /* 0x0000000685857220 */ /* 0x080fe20000410000 */
[----:B------:R-:W-:Y:S01]  /*13640*/  FADD.FTZ R24, R154, R21 ;  /* 0x000000159a187221 */ /* 0x000fe20000010000 */
[----:B------:R-:W-:Y:S01]  /*13650*/  FADD.FTZ R20, R155, R20 ;  /* 0x000000149b147221 */ /* 0x000fe20000010000 */
[----:B0-----:R-:W-:Y:S01]  /*13660*/  F2FP.BF16.F32.PACK_AB R155, R3, R155 ;  /* 0x0000009b039b723e */ /* 0x001fe200000010ff */
[----:B------:R-:W0:Y:S01]  /*13670*/  MUFU.EX2 R15, R75 ;  /* 0x0000004b000f7308 */ /* 0x000e220000000800 */
[----:B------:R-:W-:Y:S01]  /*13680*/  FADD.FTZ R21, R41, R24 ;  /* 0x0000001829157221 */ /* 0x000fe20000010000 */
[----:B------:R-:W-:Y:S01]  /*13690*/  FADD.FTZ R20, R3, R20 ;  /* 0x0000001403147221 */ /* 0x000fe20000010000 */
[-C--:B------:R-:W-:Y:S01]  /*136a0*/  FMUL.FTZ R136, R136, R6.reuse ;  /* 0x0000000688887220 */ /* 0x080fe20000410000 */
[-C--:B------:R-:W-:Y:S01]  /*136b0*/  FMUL.FTZ R137, R137, R6.reuse ;  /* 0x0000000689897220 */ /* 0x080fe20000410000 */
[----:B------:R-:W-:Y:S01]  /*136c0*/  FADD.FTZ R21, R156, R21 ;  /* 0x000000159c157221 */ /* 0x000fe20000010000 */
[----:B------:R-:W-:Y:S01]  /*136d0*/  FADD.FTZ R25, R157, R20 ;  /* 0x000000149d197221 */ /* 0x000fe20000010000 */
[----:B-1----:R-:W-:Y:S01]  /*136e0*/  F2FP.BF16.F32.PACK_AB R157, R4, R157 ;  /* 0x0000009d049d723e */ /* 0x002fe200000010ff */
[----:B------:R-:W1:Y:S01]  /*136f0*/  MUFU.EX2 R49, R49 ;  /* 0x0000003100317308 */ /* 0x000e620000000800 */
[----:B------:R-:W-:Y:S01]  /*13700*/  FADD.FTZ R21, R44, R21 ;  /* 0x000000152c157221 */ /* 0x000fe20000010000 */
[----:B------:R-:W-:Y:S01]  /*13710*/  FADD.FTZ R20, R4, R25 ;  /* 0x0000001904147221 */ /* 0x000fe20000010000 */
[-C--:B------:R-:W-:Y:S01]  /*13720*/  FMUL.FTZ R140, R140, R6.reuse ;  /* 0x000000068c8c7220 */ /* 0x080fe20000410000 */
[-C--:B------:R-:W-:Y:S01]  /*13730*/  FMUL.FTZ R141, R141, R6.reuse ;  /* 0x000000068d8d7220 */ /* 0x080fe20000410000 */
[----:B------:R-:W-:Y:S01]  /*13740*/  FADD.FTZ R24, R158, R21 ;  /* 0x000000159e187221 */ /* 0x000fe20000010000 */
[----:B------:R-:W-:Y:S01]  /*13750*/  FADD.FTZ R21, R159, R20 ;  /* 0x000000149f157221 */ /* 0x000fe20000010000 */
[C---:B--2---:R-:W-:Y:S01]  /*13760*/  F2FP.BF16.F32.PACK_AB R159, R14.reuse, R159 ;  /* 0x0000009f0e9f723e */ /* 0x044fe200000010ff */
[----:B------:R-:W2:Y:S01]  /*13770*/  MUFU.EX2 R78, R78 ;  /* 0x0000004e004e7308 */ /* 0x000ea20000000800 */
[----:B------:R-:W-:Y:S01]  /*13780*/  FADD.FTZ R24, R45, R24 ;  /* 0x000000182d187221 */ /* 0x000fe20000010000 */
[----:B------:R-:W-:Y:S01]  /*13790*/  FADD.FTZ R20, R14, R21 ;  /* 0x000000150e147221 */ /* 0x000fe20000010000 */
[-C--:B------:R-:W-:Y:S01]  /*137a0*/  FMUL.FTZ R144, R144, R6.reuse ;  /* 0x0000000690907220 */ /* 0x080fe20000410000 */
[-C--:B------:R-:W-:Y:S01]  /*137b0*/  FMUL.FTZ R145, R145, R6.reuse ;  /* 0x0000000691917220 */ /* 0x080fe20000410000 */
[----:B---3--:R-:W-:Y:S01]  /*137c0*/  FADD.FTZ R21, R37, R24 ;  /* 0x0000001825157221 */ /* 0x008fe20000010000 */
[----:B----4-:R-:W-:Y:S01]  /*137d0*/  FADD.FTZ R20, R161, R20 ;  /* 0x00000014a1147221 */ /* 0x010fe20000010000 */
[-C--:B------:R-:W-:Y:S01]  /*137e0*/  FMUL.FTZ R148, R148, R6.reuse ;  /* 0x0000000694947220 */ /* 0x080fe20000410000 */
[----:B------:R-:W3:Y:S01]  /*137f0*/  MUFU.EX2 R52, R52 ;  /* 0x0000003400347308 */ /* 0x000ee20000000800 */
[----:B-----5:R-:W-:Y:S01]  /*13800*/  FADD.FTZ R12, R48, R21 ;  /* 0x00000015300c7221 */ /* 0x020fe20000010000 */
[----:B0-----:R-:W-:Y:S01]  /*13810*/  FADD.FTZ R3, R15, R20 ;  /* 0x000000140f037221 */ /* 0x001fe20000010000 */
[----:B------:R-:W-:Y:S01]  /*13820*/  FMUL.FTZ R149, R149, R6 ;  /* 0x0000000695957220 */ /* 0x000fe20000410000 */
[-C--:B------:R-:W-:Y:S01]  /*13830*/  FMUL.FTZ R90, R90, R11.reuse ;  /* 0x0000000b5a5a7220 */ /* 0x080fe20000410000 */
[----:B-1----:R-:W-:Y:S01]  /*13840*/  FADD.FTZ R21, R49, R12 ;  /* 0x0000000c31157221 */ /* 0x002fe20000010000 */
        /* <DEDUP_REMOVED lines=10> */
[----:B------:R-:W1:Y:S01]  /*138f0*/  MUFU.EX2 R53, R53 ;  /* 0x0000003500357308 */ /* 0x000e620000000800 */
        /* <DEDUP_REMOVED lines=37> */
[----:B------:R-:W-:Y:S01]  /*13b50*/  F2FP.BF16.F32.PACK_AB R179, R31, R179 ;  /* 0x000000b31fb3723e */ /* 0x000fe200000010ff */
[----:B------:R-:W-:Y:S01]  /*13b60*/  IMAD.MOV.U32 R11, RZ, RZ, R7 ;  /* 0x000000ffff0b7224 */ /* 0x000fe200078e0007 */
        /* <DEDUP_REMOVED lines=15> */
[----:B------:R-:W-:Y:S01]  /*13c60*/  F2FP.BF16.F32.PACK_AB R154, R41, R154 ;  /* 0x0000009a299a723e */ /* 0x000fe200000010ff */
[----:B-1----:R-:W-:Y:S01]  /*13c70*/  FADD.FTZ R4, R9, R12 ;  /* 0x0000000c09047221 */ /* 0x002fe20000010000 */
[----:B------:R-:W-:Y:S01]  /*13c80*/  F2FP.BF16.F32.PACK_AB R156, R44, R156 ;  /* 0x0000009c2c9c723e */ /* 0x000fe200000010ff */
[----:B------:R-:W-:Y:S01]  /*13c90*/  IMAD.MOV.U32 R12, RZ, RZ, R8 ;  /* 0x000000ffff0c7224 */ /* 0x000fe200078e0008 */
[----:B------:R-:W-:-:S02]  /*13ca0*/  F2FP.BF16.F32.PACK_AB R158, R45, R158 ;  /* 0x0000009e2d9e723e */ /* 0x000fc400000010ff */
[----:B------:R-:W-:Y:S02]  /*13cb0*/  F2FP.BF16.F32.PACK_AB R160, R48, R37 ;  /* 0x0000002530a0723e */ /* 0x000fe400000010ff */
[----:B------:R-:W-:Y:S01]  /*13cc0*/  F2FP.BF16.F32.PACK_AB R161, R15, R161 ;  /* 0x000000a10fa1723e */ /* 0x000fe200000010ff */
[----:B--2---:R-:W-:Y:S01]  /*13cd0*/  FADD.FTZ R3, R20, R3 ;  /* 0x0000000314037221 */ /* 0x004fe20000010000 */
[----:B------:R-:W-:Y:S02]  /*13ce0*/  F2FP.BF16.F32.PACK_AB R162, R52, R49 ;  /* 0x0000003134a2723e */ /* 0x000fe400000010ff */
[----:B------:R-:W-:Y:S02]  /*13cf0*/  F2FP.BF16.F32.PACK_AB R163, R79, R78 ;  /* 0x0000004e4fa3723e */ /* 0x000fe400000010ff */
[----:B------:R-:W-:Y:S02]  /*13d00*/  F2FP.BF16.F32.PACK_AB R164, R56, R53 ;  /* 0x0000003538a4723e */ /* 0x000fe400000010ff */
[----:B------:R-:W-:-:S02]  /*13d10*/  F2FP.BF16.F32.PACK_AB R165, R83, R82 ;  /* 0x0000005253a5723e */ /* 0x000fc400000010ff */
[----:B------:R-:W-:Y:S02]  /*13d20*/  F2FP.BF16.F32.PACK_AB R166, R9, R57 ;  /* 0x0000003909a6723e */ /* 0x000fe400000010ff */
[----:B------:R-:W-:Y:S01]  /*13d30*/  F2FP.BF16.F32.PACK_AB R167, R20, R167 ;  /* 0x000000a714a7723e */ /* 0x000fe200000010ff */
[----:B------:R-:W-:Y:S06]  /*13d40*/  @P3 BRA `(.L_x_8968) ;  /* 0xffffffd4004c3947 */ /* 0x000fec000383ffff */
.L_x_8958:
[----:B------:R-:W-:-:S13]  /*13d50*/  ISETP.GE.AND P2, PT, R10, R191, PT ;  /* 0x000000bf0a00720c */ /* 0x000fda0003f46270 */
[----:B------:R-:W-:Y:S05]  /*13d60*/  @!P2 BRA `(.L_x_8969) ;  /* 0x000000200074a947 */ /* 0x000fea0003800000 */
[----:B------:R-:W-:Y:S02]  /*13d70*/  IMAD.MOV.U32 R11, RZ, RZ, R8 ;  /* 0x000000ffff0b7224 */ /* 0x000fe400078e0008 */
[----:B------:R-:W-:Y:S02]  /*13d80*/  IMAD.MOV.U32 R12, RZ, RZ, R7 ;  /* 0x000000ffff0c7224 */ /* 0x000fe400078e0007 */
[----:B------:R-:W-:Y:S02]  /*13d90*/  IMAD.MOV.U32 R6, RZ, RZ, R186 ;  /* 0x000000ffff067224 */ /* 0x000fe400078e00ba */
[----:B------:R-:W-:-:S07]  /*13da0*/  IMAD.MOV.U32 R13, RZ, RZ, R184 ;  /* 0x000000ffff0d7224 */ /* 0x000fce00078e00b8 */
.L_x_8979:
        /* <DEDUP_REMOVED lines=10> */
.L_x_8971:
[----:B------:R-:W-:Y:S01]  /*13e50*/  IMAD R0, R184, 0x8, R2 ;  /* 0x00000008b8007824 */ /* 0x000fe200078e0202 */
[----:B------:R-:W-:-:S04]  /*13e60*/  SHF.L.U32 R7, R186, 0x1f, RZ ;  /* 0x0000001fba077819 */ /* 0x000fc800000006ff */
[----:B------:R0:W1:Y:S01]  /*13e70*/  SYNCS.PHASECHK.TRANS64.TRYWAIT P3, [R0+URZ+0x28830], R7 ;  /* 0x02883007000075a7 */ /* 0x000062000806017f */
[----:B------:R-:W-:Y:S05]  /*13e80*/  @!P0 BRA `(.L_x_8972) ;  /* 0x0000000000048947 */ /* 0x000fea0003800000 */
[----:B------:R-:W-:Y:S01]  /*13e90*/  BPT.TRAP 0x1 ;  /* 0x000000040000795c */ /* 0x000fe20000300000 */
.L_x_8972:
[----:B------:R-:W-:Y:S04]  /*13ea0*/  BSSY B0, `(.L_x_8970) ;  /* 0x0000004000007945 */ /* 0x000fe80003800000 */
[----:B-1----:R-:W-:Y:S05]  /*13eb0*/  @P3 BRA `(.L_x_8973) ;  /* 0x0000000000083947 */ /* 0x002fea0003800000 */
[----:B------:R-:W1:Y:S02]  /*13ec0*/  SYNCS.PHASECHK.TRANS64.TRYWAIT P3, [R0+URZ+0x28830], R7 ;  /* 0x02883007000075a7 */ /* 0x000e64000806017f */
[----:B-1----:R-:W-:Y:S05]  /*13ed0*/  @!P3 BRA `(.L_x_8974) ;  /* 0x000000f40080b947 */ /* 0x002fea0003800000 */
.L_x_8973:
[----:B------:R-:W-:Y:S05]  /*13ee0*/  BSYNC B0 ;  /* 0x0000000000007941 */ /* 0x000fea0003800000 */
.L_x_8970:
        /* <DEDUP_REMOVED lines=60> */
.L_x_8976:
[----:B------:R-:W-:Y:S01]  /*142b0*/  SHF.L.U32 R0, R6, 0x1f, RZ ;  /* 0x0000001f06007819 */ /* 0x000fe200000006ff */
[----:B------:R-:W-:-:S04]  /*142c0*/  IMAD R6, R13, 0x8, R2 ;  /* 0x000000080d067824 */ /* 0x000fc800078e0202 */
[----:B------:R0:W1:Y:S01]  /*142d0*/  SYNCS.PHASECHK.TRANS64.TRYWAIT P2, [R6+URZ+0x28850], R0 ;  /* 0x02885000060075a7 */ /* 0x000062000804017f */
[----:B------:R-:W-:Y:S05]  /*142e0*/  @!P0 BRA `(.L_x_8977) ;  /* 0x0000000000048947 */ /* 0x000fea0003800000 */
[----:B------:R-:W-:Y:S01]  /*142f0*/  BPT.TRAP 0x1 ;  /* 0x000000040000795c */ /* 0x000fe20000300000 */
.L_x_8977:
[----:B-1----:R-:W-:Y:S05]  /*14300*/  @P2 BRA `(.L_x_8975) ;  /* 0x0000000000082947 */ /* 0x002fea0003800000 */
[----:B------:R-:W1:Y:S02]  /*14310*/  SYNCS.PHASECHK.TRANS64.TRYWAIT P2, [R6+URZ+0x28850], R0 ;  /* 0x02885000060075a7 */ /* 0x000e64000804017f */
[----:B-1----:R-:W-:Y:S05]  /*14320*/  @!P2 BRA `(.L_x_8978) ;  /* 0x000000f00080a947 */ /* 0x002fea0003800000 */
.L_x_8975:
        /* <DEDUP_REMOVED lines=8> */
[----:B------:R-:W-:Y:S02]  /*143b0*/  R2UR UR7, R7 ;  /* 0x00000000070772ca */ /* 0x000fe400000e0000 */
[----:B------:R-:W-:Y:S02]  /*143c0*/  LOP3.LUT R0, R0, 0x4000000, RZ, 0xfc, !PT ;  /* 0x0400000000007812 */ /* 0x000fe400078efcff */
[C---:B------:R-:W-:Y:S01]  /*143d0*/  ISETP.GT.AND P2, PT, R10.reuse, R191, PT ;  /* 0x000000bf0a00720c */ /* 0x040fe20003f44270 */
[----:B------:R-:W-:Y:S02]  /*143e0*/  VIADD R10, R10, 0xffffffff ;  /* 0xffffffff0a0a7836 */ /* 0x000fe40000000000 */
[C---:B------:R-:W-:Y:S01]  /*143f0*/  IMAD R6, R13.reuse, 0x800, R0 ;  /* 0x000008000d067824 */ /* 0x040fe200078e0200 */
[----:B------:R-:W-:Y:S01]  /*14400*/  FMNMX.FTZ R0, R24, R12, !PT ;  /* 0x0000000c18007209 */ /* 0x000fe20007810000 */
[----:B------:R-:W-:-:S02]  /*14410*/  @!P1 IMAD R13, R13, 0x8, R2 ;  /* 0x000000080d0d9824 */ /* 0x000fc400078e0202 */
[C---:B------:R-:W-:Y:S01]  /*14420*/  VIADD R8, R6.reuse, 0x80 ;  /* 0x0000008006087836 */ /* 0x040fe20000000000 */
[----:B------:R-:W-:Y:S01]  /*14430*/  R2UR UR6, R6 ;  /* 0x00000000060672ca */ /* 0x000fe200000e0000 */
[----:B------:R-:W-:Y:S01]  /*14440*/  @!P1 VIADD R13, R13, 0x28860 ;  /* 0x000288600d0d9836 */ /* 0x000fe20000000000 */
[----:B------:R-:W-:-:S04]  /*14450*/  FMNMX.FTZ R7, R25, R0, !PT ;  /* 0x0000000019077209 */ /* 0x000fc80007810000 */
[----:B------:R-:W-:Y:S02]  /*14460*/  FMNMX.FTZ R0, R28, R7, !PT ;  /* 0x000000071c007209 */ /* 0x000fe40007810000 */
[----:B------:R-:W-:Y:S02]  /*14470*/  @!P1 PRMT R13, RZ, 0x654, R13 ;  /* 0x00000654ff0d9816 */ /* 0x000fe4000000000d */
[----:B------:R-:W-:-:S03]  /*14480*/  FMNMX.FTZ R7, R29, R0, !PT ;  /* 0x000000001d077209 */ /* 0x000fc60007810000 */
[----:B------:R-:W-:Y:S01]  /*14490*/  HGMMA.64x128x16.F32.BF16 R88, R180, gdesc[UR4].tnspB, R88, gsb0 ;  /* 0x41e00004b4587df0 */ /* 0x000fe20008001858 */
[----:B------:R-:W-:Y:S01]  /*144a0*/  R2UR UR6, R8 ;  /* 0x00000000080672ca */ /* 0x000fe200000e0000 */
[----:B------:R-:W-:Y:S01]  /*144b0*/  VIADD R8, R6, 0x100 ;  /* 0x0000010006087836 */ /* 0x000fe20000000000 */
[----:B------:R-:W-:Y:S01]  /*144c0*/  R2UR UR7, R9 ;  /* 0x00000000090772ca */ /* 0x000fe200000e0000 */
[----:B------:R-:W-:Y:S01]  /*144d0*/  IMAD.MOV.U32 R9, RZ, RZ, 0x40000040 ;  /* 0x40000040ff097424 */ /* 0x000fe200078e00ff */
        /* <DEDUP_REMOVED lines=29> */
[----:B------:R-:W0:Y:S01]  /*146b0*/  SHFL.BFLY PT, R0, R7, 0x2, 0x1f ;  /* 0x0c401f0007007f89 */ /* 0x000e2200000e0000 */
[----:B------:R-:W-:Y:S02]  /*146c0*/  WARPGROUP.DEPBAR.LE gsb0, 0x0 ;  /* 0x00008000000079c5 */ /* 0x000fe40000010000 */
[----:B------:R-:W-:Y:S01]  /*146d0*/  WARPGROUP.ARRIVE ;  /* 0x00000000000079c5 */ /* 0x000fe20000000000 */
[----:B0-----:R-:W-:-:S05]  /*146e0*/  FMNMX.FTZ R7, R7, R0, !PT ;  /* 0x0000000007077209 */ /* 0x001fca0007810000 */
[----:B------:R-:W-:Y:S01]  /*146f0*/  HGMMA.64x128x16.F32.BF16 R88, R176, gdesc[UR4].tnspB, R88, gsb0 ;  /* 0x41e00004b0587df0 */ /* 0x000fe20008001858 */
[----:B------:R-:W-:Y:S01]  /*14700*/  R2UR UR6, R8 ;  /* 0x00000000080672ca */ /* 0x000fe200000e0000 */
[----:B------:R-:W-:Y:S01]  /*14710*/  VIADD R8, R6, 0x180 ;  /* 0x0000018006087836 */ /* 0x000fe20000000000 */
[----:B------:R-:W-:Y:S01]  /*14720*/  R2UR UR7, R9 ;  /* 0x00000000090772ca */ /* 0x000fe200000e0000 */
[----:B------:R-:W-:Y:S01]  /*14730*/  IMAD.MOV.U32 R9, RZ, RZ, 0x40000040 ;  /* 0x40000040ff097424 */ /* 0x000fe200078e00ff */
[----:B------:R-:W0:Y:S02]  /*14740*/  SHFL.BFLY PT, R0, R7, 0x1, 0x1f ;  /* 0x0c201f0007007f89 */ /* 0x000e2400000e0000 */
[----:B0-----:R-:W-:Y:S01]  /*14750*/  FMNMX.FTZ R7, R7, R0, !PT ;  /* 0x0000000007077209 */ /* 0x001fe20007810000 */
[----:B------:R-:W-:-:S04]  /*14760*/  IMAD.U32 R0, RZ, RZ, UR46 ;  /* 0x0000002eff007e24 */ /* 0x000fc8000f8e00ff */
        /* <DEDUP_REMOVED lines=25> */
[-CC-:B------:R-:W-:Y:S01]  /*14900*/  FFMA.FTZ R36, R61, R0.reuse, -R15.reuse ;  /* 0x000000003d247223 */ /* 0x180fe2000001080f */
[----:B------:R-:W-:Y:S01]  /*14910*/  FFMA.FTZ R49, R77, R0, -R15 ;  /* 0x000000004d317223 */ /* 0x000fe2000001080f */
[----:B------:R-:W-:Y:S01]  /*14920*/  HGMMA.64x128x16.F32.BF16 R88, R172, gdesc[UR4].tnspB, R88, gsb0 ;  /* 0x41e00004ac587df0 */ /* 0x000fe20008001858 */
[----:B------:R-:W-:Y:S01]  /*14930*/  R2UR UR6, R8 ;  /* 0x00000000080672ca */ /* 0x000fe200000e0000 */
[----:B------:R-:W-:Y:S01]  /*14940*/  VIADD R8, R6, 0x200 ;  /* 0x0000020006087836 */ /* 0x000fe20000000000 */
[----:B------:R-:W-:Y:S01]  /*14950*/  R2UR UR7, R9 ;  /* 0x00000000090772ca */ /* 0x000fe200000e0000 */
[----:B------:R-:W-:Y:S01]  /*14960*/  IMAD.MOV.U32 R9, RZ, RZ, 0x40000040 ;  /* 0x40000040ff097424 */ /* 0x000fe200078e00ff */
        /* <DEDUP_REMOVED lines=27> */
[-C--:B------:R-:W-:Y:S02]  /*14b20*/  FFMA.FTZ R52, R80, R0.reuse, -R15 ;  /* 0x0000000050347223 */ /* 0x080fe4000001080f */
[----:B------:R-:W-:Y:S01]  /*14b30*/  HGMMA.64x128x16.F32.BF16 R88, R152, gdesc[UR4].tnspB, R88, gsb0 ;  /* 0x41e0000498587df0 */ /* 0x000fe20008001858 */
[----:B------:R-:W-:Y:S01]  /*14b40*/  R2UR UR6, R8 ;  /* 0x00000000080672ca */ /* 0x000fe200000e0000 */
[----:B------:R-:W-:Y:S01]  /*14b50*/  FADD.FTZ R8, -R7, R12 ;  /* 0x0000000c07087221 */ /* 0x000fe20000010100 */
[----:B------:R-:W-:Y:S01]  /*14b60*/  R2UR UR7, R9 ;  /* 0x00000000090772ca */ /* 0x000fe200000e0000 */
[----:B------:R-:W-:Y:S02]  /*14b70*/  MUFU.EX2 R168, R168 ;  /* 0x000000a800a87308 */ /* 0x000fe40000000800 */
[----:B------:R-:W-:-:S06]  /*14b80*/  FMUL.FTZ R8, R8, R0 ;  /* 0x0000000008087220 */ /* 0x000fcc0000410000 */
[----:B------:R0:W-:Y:S08]  /*14b90*/  MUFU.EX2 R12, R8 ;  /* 0x00000008000c7308 */ /* 0x0001f00000000800 */
[----:B------:R-:W-:Y:S01]  /*14ba0*/  MUFU.EX2 R170, R170 ;  /* 0x000000aa00aa7308 */ /* 0x000fe20000000800 */
[----:B0-----:R-:W-:-:S04]  /*14bb0*/  FMNMX.FTZ R8, R26, R11, !PT ;  /* 0x0000000b1a087209 */ /* 0x001fc80007810000 */
        /* <DEDUP_REMOVED lines=35> */
[----:B------:R-:W-:Y:S02]  /*14df0*/  IMAD.MOV.U32 R9, RZ, RZ, 0x40000040 ;  /* 0x40000040ff097424 */ /* 0x000fe400078e00ff */
[-CC-:B------:R-:W-:Y:S01]  /*14e00*/  FFMA.FTZ R153, R33, R0.reuse, -R15.reuse ;  /* 0x0000000021997223 */ /* 0x180fe2000001080f */
[-CC-:B------:R-:W-:Y:S01]  /*14e10*/  FFMA.FTZ R33, R53, R0.reuse, -R15.reuse ;  /* 0x0000000035217223 */ /* 0x180fe2000001080f */
[-CC-:B------:R-:W-:Y:S01]  /*14e20*/  FFMA.FTZ R152, R56, R0.reuse, -R15.reuse ;  /* 0x0000000038987223 */ /* 0x180fe2000001080f */
[----:B------:R-:W-:Y:S01]  /*14e30*/  HGMMA.64x128x16.F32.BF16 R88, R156, gdesc[UR4].tnspB, R88, gsb0 ;  /* 0x41e000049c587df0 */ /* 0x000fe20008001858 */
[----:B------:R-:W0:Y:S01]  /*14e40*/  SHFL.BFLY PT, R8, R24, 0x2, 0x1f ;  /* 0x0c401f0018087f89 */ /* 0x000e2200000e0000 */
[----:B------:R-:W-:Y:S01]  /*14e50*/  R2UR UR7, R9 ;  /* 0x00000000090772ca */ /* 0x000fe200000e0000 */
[-CC-:B------:R-:W-:Y:S01]  /*14e60*/  FFMA.FTZ R154, R60, R0.reuse, -R15.reuse ;  /* 0x000000003c9a7223 */ /* 0x180fe2000001080f */
[-CC-:B------:R-:W-:Y:S01]  /*14e70*/  FFMA.FTZ R53, R81, R0.reuse, -R15.reuse ;  /* 0x0000000051357223 */ /* 0x180fe2000001080f */
[----:B------:R-:W-:Y:S01]  /*14e80*/  FFMA.FTZ R9, R84, R0, -R15 ;  /* 0x0000000054097223 */ /* 0x000fe2000001080f */
[----:B------:R-:W-:Y:S08]  /*14e90*/  MUFU.EX2 R153, R153 ;  /* 0x0000009900997308 */ /* 0x000ff00000000800 */
[----:B------:R-:W-:Y:S08]  /*14ea0*/  MUFU.EX2 R33, R33 ;  /* 0x0000002100217308 */ /* 0x000ff00000000800 */
[----:B------:R-:W-:Y:S01]  /*14eb0*/  MUFU.EX2 R152, R152 ;  /* 0x0000009800987308 */ /* 0x000fe20000000800 */
[----:B0-----:R-:W-:Y:S01]  /*14ec0*/  FMNMX.FTZ R24, R24, R8, !PT ;  /* 0x0000000818187209 */ /* 0x001fe20007810000 */
[----:B------:R-:W-:-:S04]  /*14ed0*/  VIADD R8, R6, 0x300 ;  /* 0x0000030006087836 */ /* 0x000fc80000000000 */
[----:B------:R-:W0:Y:S01]  /*14ee0*/  SHFL.BFLY PT, R25, R24, 0x1, 0x1f ;  /* 0x0c201f0018197f89 */ /* 0x000e2200000e0000 */
[----:B------:R-:W-:Y:S01]  /*14ef0*/  R2UR UR6, R8 ;  /* 0x00000000080672ca */ /* 0x000fe200000e0000 */
[----:B------:R-:W-:Y:S08]  /*14f00*/  MUFU.EX2 R154, R154 ;  /* 0x0000009a009a7308 */ /* 0x000ff00000000800 */
[----:B------:R-:W-:Y:S08]  /*14f10*/  MUFU.EX2 R53, R53 ;  /* 0x0000003500357308 */ /* 0x000ff00000000800 */
[----:B------:R-:W-:Y:S01]  /*14f20*/  MUFU.EX2 R9, R9 ;  /* 0x0000000900097308 */ /* 0x000fe20000000800 */
[----:B0-----:R-:W-:Y:S01]  /*14f30*/  FMNMX.FTZ R8, R24, R25, !PT ;  /* 0x0000001918087209 */ /* 0x001fe20007810000 */
[----:B------:R-:W-:-:S02]  /*14f40*/  VIADD R24, R6, 0x380 ;  /* 0x0000038006187836 */ /* 0x000fc40000000000 */
[----:B------:R-:W-:Y:S02]  /*14f50*/  IMAD.MOV.U32 R25, RZ, RZ, 0x40000040 ;  /* 0x40000040ff197424 */ /* 0x000fe400078e00ff */
[----:B------:R-:W-:-:S04]  /*14f60*/  FMUL.FTZ R57, R8, R0 ;  /* 0x0000000008397220 */ /* 0x000fc80000410000 */
        /* <DEDUP_REMOVED lines=8> */
[----:B------:R-:W-:Y:S01]  /*14ff0*/  IADD3 R42, -R192, 0xb, RZ ;  /* 0x0000000bc02a7810 */ /* 0x000fe20007ffe1ff */
        /* <DEDUP_REMOVED lines=30> */
[-C--:B------:R-:W-:Y:S01]  /*151e0*/  FFMA.FTZ R157, R66, R0.reuse, -R57 ;  /* 0x00000000429d7223 */ /* 0x080fe20000010839 */
[----:B------:R-:W-:Y:S01]  /*151f0*/  MUFU.EX2 R175, R175 ;  /* 0x000000af00af7308 */ /* 0x000fe20000000800 */
[----:B------:R-:W-:Y:S01]  /*15200*/  HGMMA.64x128x16.F32.BF16 R88, R160, gdesc[UR4].tnspB, R88, gsb0 ;  /* 0x41e00004a0587df0 */ /* 0x000fe20008001858 */
[----:B------:R-:W-:Y:S01]  /*15210*/  R2UR UR6, R24 ;  /* 0x00000000180672ca */ /* 0x000fe200000e0000 */
[----:B------:R-:W-:Y:S01]  /*15220*/  FMUL.FTZ R15, R15, R0 ;  /* 0x000000000f0f7220 */ /* 0x000fe20000410000 */
[----:B------:R-:W-:Y:S01]  /*15230*/  R2UR UR7, R25 ;  /* 0x00000000190772ca */ /* 0x000fe200000e0000 */
[----:B------:R-:W-:-:S02]  /*15240*/  @!P1 IMAD R25, R184, 0x8, R2 ;  /* 0x00000008b8199824 */ /* 0x000fc400078e0202 */
[-CC-:B------:R-:W-:Y:S01]  /*15250*/  FFMA.FTZ R24, R55, R0.reuse, -R57.reuse ;  /* 0x0000000037187223 */ /* 0x180fe20000010839 */
[-CC-:B------:R-:W-:Y:S01]  /*15260*/  FFMA.FTZ R159, R70, R0.reuse, -R57.reuse ;  /* 0x00000000469f7223 */ /* 0x180fe20000010839 */
[----:B------:R-:W-:Y:S01]  /*15270*/  MUFU.EX2 R34, R34 ;  /* 0x0000002200227308 */ /* 0x000fe20000000800 */
[----:B------:R-:W-:Y:S02]  /*15280*/  @!P1 VIADD R39, R25, 0x28840 ;  /* 0x0002884019279836 */ /* 0x000fe40000000000 */
[----:B------:R-:W-:-:S03]  /*15290*/  FFMA.FTZ R25, R59, R0, -R57 ;  /* 0x000000003b197223 */ /* 0x000fc60000010839 */
[----:B------:R-:W-:Y:S02]  /*152a0*/  @!P1 PRMT R39, RZ, 0x654, R39 ;  /* 0x00000654ff279816 */ /* 0x000fe40000000027 */
[----:B------:R-:W0:Y:S08]  /*152b0*/  MUFU.EX2 R15, R15 ;  /* 0x0000000f000f7308 */ /* 0x000e300000000800 */
[----:B------:R-:W-:Y:S08]  /*152c0*/  MUFU.EX2 R169, R169 ;  /* 0x000000a900a97308 */ /* 0x000ff00000000800 */
        /* <DEDUP_REMOVED lines=16> */
[----:B------:R-:W-:-:S02]  /*153d0*/  WARPGROUP.DEPBAR.LE gsb0, 0x0 ;  /* 0x00008000000079c5 */ /* 0x000fc40000010000 */
[----:B------:R-:W-:Y:S01]  /*153e0*/  WARPGROUP.ARRIVE ;  /* 0x00000000000079c5 */ /* 0x000fe20000000000 */
[----:B------:R-:W-:-:S04]  /*153f0*/  FFMA.FTZ R161, R74, R0, -R57 ;  /* 0x000000004aa17223 */ /* 0x000fc80000010839 */
[----:B------:R-:W-:Y:S01]  /*15400*/  MUFU.EX2 R86, R86 ;  /* 0x0000005600567308 */ /* 0x000fe20000000800 */
[----:B------:R-:W-:Y:S02]  /*15410*/  F2FP.BF16.F32.PACK_AB R160, R40, R21 ;  /* 0x0000001528a0723e */ /* 0x000fe400000010ff */
[----:B------:R-:W-:Y:S01]  /*15420*/  F2FP.BF16.F32.PACK_AB R162, R49, R48 ;  /* 0x0000003031a2723e */ /* 0x000fe200000010ff */
[----:B------:R-:W-:Y:S01]  /*15430*/  HGMMA.64x128x16.F32.BF16 R88, R164, gdesc[UR4].tnspB, R88, gsb0 ;  /* 0x41e00004a4587df0 */ /* 0x000fe20008001858 */
[----:B0-----:R-:W-:-:S03]  /*15440*/  F2FP.BF16.F32.PACK_AB R163, R79, R78 ;  /* 0x0000004e4fa3723e */ /* 0x001fc600000010ff */
[----:B------:R-:W-:Y:S08]  /*15450*/  MUFU.EX2 R161, R161 ;  /* 0x000000a100a17308 */ /* 0x000ff00000000800 */
[----:B------:R-:W0:Y:S01]  /*15460*/  MUFU.EX2 R11, R85 ;  /* 0x00000055000b7308 */ /* 0x000e220000000800 */
[----:B------:R-:W-:Y:S02]  /*15470*/  WARPGROUP.DEPBAR.LE gsb0, 0x0 ;  /* 0x00008000000079c5 */ /* 0x000fe40000010000 */
[----:B------:R1:W-:Y:S06]  /*15480*/  BAR.ARV R42, 0x100 ;  /* 0x0004002a0000751d */ /* 0x0003ec0000002000 */
[----:B------:R2:W-:Y:S01]  /*15490*/  @!P1 SYNCS.ARRIVE.TRANS64.RED.A1T0 RZ, [R39+URZ], RZ ;  /* 0x000000ff27ff99a7 */ /* 0x0005e2000810043f */
[----:B0-----:R-:W-:Y:S01]  /*154a0*/  F2FP.BF16.F32.PACK_AB R166, R11, R9 ;  /* 0x000000090ba6723e */ /* 0x001fe200000010ff */
[-C--:B------:R-:W-:Y:S01]  /*154b0*/  FMUL.FTZ R88, R88, R12.reuse ;  /* 0x0000000c58587220 */ /* 0x080fe20000410000 */
[-C--:B------:R-:W-:Y:S01]  /*154c0*/  FMUL.FTZ R89, R89, R12.reuse ;  /* 0x0000000c59597220 */ /* 0x080fe20000410000 */
[-C--:B------:R-:W-:Y:S01]  /*154d0*/  FMUL.FTZ R92, R92, R12.reuse ;  /* 0x0000000c5c5c7220 */ /* 0x080fe20000410000 */
[-C--:B------:R-:W-:Y:S01]  /*154e0*/  FMUL.FTZ R93, R93, R12.reuse ;  /* 0x0000000c5d5d7220 */ /* 0x080fe20000410000 */
[-C--:B------:R-:W-:Y:S01]  /*154f0*/  FMUL.FTZ R96, R96, R12.reuse ;  /* 0x0000000c60607220 */ /* 0x080fe20000410000 */
[----:B------:R-:W-:Y:S01]  /*15500*/  FMUL.FTZ R97, R97, R12 ;  /* 0x0000000c61617220 */ /* 0x000fe20000410000 */
[----:B--2---:R-:W-:Y:S01]  /*15510*/  FFMA.FTZ R39, R12, R4, R180 ;  /* 0x000000040c277223 */ /* 0x004fe200000100b4 */
[----:B------:R-:W-:Y:S01]  /*15520*/  FADD.FTZ R4, R26, R3 ;  /* 0x000000031a047221 */ /* 0x000fe20000010000 */
[----:B------:R0:W-:Y:S01]  /*15530*/  @!P1 SYNCS.ARRIVE.TRANS64.RED.A1T0 RZ, [R13+URZ], RZ ;  /* 0x000000ff0dff99a7 */ /* 0x0001e2000810043f */
[----:B------:R-:W-:Y:S01]  /*15540*/  FFMA.FTZ R3, R63, R0, -R57 ;  /* 0x000000003f037223 */ /* 0x000fe20000010839 */
[C---:B------:R-:W-:Y:S01]  /*15550*/  FADD.FTZ R39, R14.reuse, R39 ;  /* 0x000000270e277221 */ /* 0x040fe20000010000 */
[----:B------:R-:W-:Y:S01]  /*15560*/  FADD.FTZ R4, R183, R4 ;  /* 0x00000004b7047221 */ /* 0x000fe20000010000 */
[----:B------:R-:W-:Y:S01]  /*15570*/  F2FP.BF16.F32.PACK_AB R180, R14, R180 ;  /* 0x000000b40eb4723e */ /* 0x000fe200000010ff */
[----:B------:R-:W-:Y:S01]  /*15580*/  FMUL.FTZ R100, R100, R12 ;  /* 0x0000000c64647220 */ /* 0x000fe20000410000 */
[----:B------:R-:W-:Y:S01]  /*15590*/  FADD.FTZ R39, R182, R39 ;  /* 0x00000027b6277221 */ /* 0x000fe20000010000 */
[C---:B------:R-:W-:Y:S01]  /*155a0*/  FADD.FTZ R4, R27.reuse, R4 ;  /* 0x000000041b047221 */ /* 0x040fe20000010000 */
[----:B------:R-:W-:Y:S01]  /*155b0*/  F2FP.BF16.F32.PACK_AB R183, R27, R183 ;  /* 0x000000b71bb7723e */ /* 0x000fe200000010ff */
[----:B------:R-:W2:Y:S01]  /*155c0*/  MUFU.EX2 R3, R3 ;  /* 0x0000000300037308 */ /* 0x000ea20000000800 */
[C---:B------:R-:W-:Y:S01]  /*155d0*/  FADD.FTZ R39, R20.reuse, R39 ;  /* 0x0000002714277221 */ /* 0x040fe20000010000 */
[----:B0-----:R-:W-:Y:S01]  /*155e0*/  FADD.FTZ R13, R177, R4 ;  /* 0x00000004b10d7221 */ /* 0x001fe20000010000 */
[----:B------:R-:W-:Y:S01]  /*155f0*/  FFMA.FTZ R4, R67, R0, -R57 ;  /* 0x0000000043047223 */ /* 0x000fe20000010839 */
[----:B------:R-:W-:Y:S01]  /*15600*/  F2FP.BF16.F32.PACK_AB R182, R20, R182 ;  /* 0x000000b614b6723e */ /* 0x000fe200000010ff */
[----:B-1----:R-:W-:Y:S01]  /*15610*/  FADD.FTZ R42, R176, R39 ;  /* 0x00000027b02a7221 */ /* 0x002fe20000010000 */
[----:B------:R-:W-:Y:S01]  /*15620*/  F2FP.BF16.F32.PACK_AB R176, R153, R176 ;  /* 0x000000b099b0723e */ /* 0x000fe200000010ff */
[-C--:B------:R-:W-:Y:S01]  /*15630*/  FMUL.FTZ R101, R101, R12.reuse ;  /* 0x0000000c65657220 */ /* 0x080fe20000410000 */
[----:B------:R-:W-:Y:S01]  /*15640*/  FMUL.FTZ R104, R104, R12 ;  /* 0x0000000c68687220 */ /* 0x000fe20000410000 */
[----:B------:R-:W-:Y:S01]  /*15650*/  FADD.FTZ R39, R153, R42 ;  /* 0x0000002a99277221 */ /* 0x000fe20000010000 */
[----:B------:R-:W-:Y:S01]  /*15660*/  FADD.FTZ R42, R30, R13 ;  /* 0x0000000d1e2a7221 */ /* 0x000fe20000010000 */
[----:B------:R-:W0:Y:S01]  /*15670*/  MUFU.EX2 R4, R4 ;  /* 0x0000000400047308 */ /* 0x000e220000000800 */
[----:B------:R-:W-:Y:S01]  /*15680*/  FFMA.FTZ R13, R71, R0, -R57 ;  /* 0x00000000470d7223 */ /* 0x000fe20000010839 */
[----:B------:R-:W-:Y:S01]  /*15690*/  FADD.FTZ R39, R178, R39 ;  /* 0x00000027b2277221 */ /* 0x000fe20000010000 */
[----:B------:R-:W-:Y:S01]  /*156a0*/  FADD.FTZ R43, R179, R42 ;  /* 0x0000002ab32b7221 */ /* 0x000fe20000010000 */
[----:B------:R-:W-:Y:S01]  /*156b0*/  F2FP.BF16.F32.PACK_AB R153, R25, R6 ;  /* 0x000000061999723e */ /* 0x000fe200000010ff */
[----:B------:R-:W-:Y:S01]  /*156c0*/  FFMA.FTZ R57, R87, R0, -R57 ;  /* 0x0000000057397223 */ /* 0x000fe20000010839 */
[----:B------:R-:W-:Y:S01]  /*156d0*/  FADD.FTZ R39, R28, R39 ;  /* 0x000000271c277221 */ /* 0x000fe20000010000 */
[----:B------:R-:W-:Y:S01]  /*156e0*/  FADD.FTZ R42, R38, R43 ;  /* 0x0000002b262a7221 */ /* 0x000fe20000010000 */
[----:B------:R-:W1:Y:S01]  /*156f0*/  MUFU.EX2 R13, R13 ;  /* 0x0000000d000d7308 */ /* 0x000e620000000800 */
[----:B------:R-:W-:Y:S01]  /*15700*/  FMUL.FTZ R105, R105, R12 ;  /* 0x0000000c69697220 */ /* 0x000fe20000410000 */
[----:B------:R-:W-:Y:S01]  /*15710*/  FADD.FTZ R46, R172, R39 ;  /* 0x00000027ac2e7221 */ /* 0x000fe20000010000 */
[----:B------:R-:W-:Y:S01]  /*15720*/  FADD.FTZ R42, R173, R42 ;  /* 0x0000002aad2a7221 */ /* 0x000fe20000010000 */
[C---:B------:R-:W-:Y:S01]  /*15730*/  F2FP.BF16.F32.PACK_AB R172, R29.reuse, R172 ;  /* 0x000000ac1dac723e */ /* 0x040fe200000010ff */
[-C--:B------:R-:W-:Y:S01]  /*15740*/  FMUL.FTZ R108, R108, R12.reuse ;  /* 0x0000000c6c6c7220 */ /* 0x080fe20000410000 */
[----:B------:R-:W-:Y:S01]  /*15750*/  FADD.FTZ R39, R29, R46 ;  /* 0x0000002e1d277221 */ /* 0x000fe20000010000 */
[----:B------:R-:W-:Y:S01]  /*15760*/  FADD.FTZ R42, R31, R42 ;  /* 0x0000002a1f2a7221 */ /* 0x000fe20000010000 */
[----:B------:R-:W-:Y:S01]  /*15770*/  MUFU.EX2 R57, R57 ;  /* 0x0000003900397308 */ /* 0x000fe20000000800 */
        /* <DEDUP_REMOVED lines=41> */
[----:B------:R-:W-:Y:S01]  /*15a10*/  FADD.FTZ R20, R156, R27 ;  /* 0x0000001b9c147221 */ /* 0x000fe20000010000 */
[----:B------:R-:W-:Y:S01]  /*15a20*/  FADD.FTZ R27, R157, R26 ;  /* 0x0000001a9d1b7221 */ /* 0x000fe20000010000 */
[----:B0-----:R-:W-:Y:S01]  /*15a30*/  F2FP.BF16.F32.PACK_AB R157, R4, R157 ;  /* 0x0000009d049d723e */ /* 0x001fe200000010ff */
[-C--:B------:R-:W-:Y:S01]  /*15a40*/  FMUL.FTZ R148, R148, R12.reuse ;  /* 0x0000000c94947220 */ /* 0x080fe20000410000 */
[----:B------:R-:W-:Y:S01]  /*15a50*/  FADD.FTZ R29, R37, R20 ;  /* 0x00000014251d7221 */ /* 0x000fe20000010000 */
[----:B------:R-:W-:Y:S01]  /*15a60*/  FADD.FTZ R20, R4, R27 ;  /* 0x0000001b04147221 */ /* 0x000fe20000010000 */
[----:B------:R-:W-:Y:S01]  /*15a70*/  FMUL.FTZ R149, R149, R12 ;  /* 0x0000000c95957220 */ /* 0x000fe20000410000 */
[----:B------:R-:W-:Y:S01]  /*15a80*/  F2FP.BF16.F32.PACK_AB R177, R30, R177 ;  /* 0x000000b11eb1723e */ /* 0x000fe200000010ff */
[----:B------:R-:W-:Y:S01]  /*15a90*/  FADD.FTZ R26, R158, R29 ;  /* 0x0000001d9e1a7221 */ /* 0x000fe20000010000 */
[----:B------:R-:W-:Y:S01]  /*15aa0*/  FADD.FTZ R20, R159, R20 ;  /* 0x000000149f147221 */ /* 0x000fe20000010000 */
[----:B-1----:R-:W-:Y:S01]  /*15ab0*/  F2FP.BF16.F32.PACK_AB R159, R13, R159 ;  /* 0x0000009f0d9f723e */ /* 0x002fe200000010ff */
        /* <DEDUP_REMOVED lines=10> */
[----:B---3--:R-:W-:Y:S01]  /*15b60*/  FADD.FTZ R27, R14, R27 ;  /* 0x0000001b0e1b7221 */ /* 0x008fe20000010000 */
        /* <DEDUP_REMOVED lines=23> */
[----:B------:R-:W-:Y:S01]  /*15ce0*/  F2FP.BF16.F32.PACK_AB R171, R24, R171 ;  /* 0x000000ab18ab723e */ /* 0x000fe200000010ff */
[----:B------:R-:W-:Y:S01]  /*15cf0*/  FADD.FTZ R3, R57, R25 ;  /* 0x0000001939037221 */ /* 0x000fe20000010000 */
        /* <DEDUP_REMOVED lines=36> */
.L_x_8969:
[----:B------:R-:W-:Y:S05]  /*15f40*/  WARPSYNC.ALL ;  /* 0x0000000000007948 */ /* 0x000fea0003800000 */
[----:B------:R-:W-:Y:S06]  /*15f50*/  BAR.ARV 0x8, 0x180 ;  /* 0x0206000000007b1d */ /* 0x000fec0000002000 */
[----:B------:R-:W-:Y:S05]  /*15f60*/  @!P0 BRA `(.L_x_8980) ;  /* 0x0000000000048947 */ /* 0x000fea0003800000 */
[----:B------:R-:W-:Y:S01]  /*15f70*/  BPT.TRAP 0x1 ;  /* 0x000000040000795c */ /* 0x000fe20000300000 */
.L_x_8980:
[----:B------:R-:W-:Y:S01]  /*15f80*/  IMAD R14, R184, 0x8, R2 ;  /* 0x00000008b80e7824 */ /* 0x000fe200078e0202 */
[----:B------:R-:W-:-:S04]  /*15f90*/  SHF.L.U32 R5, R186, 0x1f, RZ ;  /* 0x0000001fba057819 */ /* 0x000fc800000006ff */
[----:B------:R0:W1:Y:S01]  /*15fa0*/  SYNCS.PHASECHK.TRANS64.TRYWAIT P2, [R14+URZ+0x28850], R5 ;  /* 0x028850050e0075a7 */ /* 0x000062000804017f */
[----:B------:R-:W-:Y:S05]  /*15fb0*/  @!P0 BRA `(.L_x_8981) ;  /* 0x0000000000048947 */ /* 0x000fea0003800000 */
[----:B------:R-:W-:Y:S01]  /*15fc0*/  BPT.TRAP 0x1 ;  /* 0x000000040000795c */ /* 0x000fe20000300000 */
.L_x_8981:
[----:B------:R-:W-:-:S05]  /*15fd0*/  VIADD R2, R2, 0x400 ;  /* 0x0000040002027836 */ /* 0x000fca0000000000 */
[----:B------:R-:W-:-:S04]  /*15fe0*/  SHF.R.U32.HI R2, RZ, 0x4, R2 ;  /* 0x00000004ff027819 */ /* 0x000fc80000011602 */
[----:B------:R-:W-:-:S04]  /*15ff0*/  LOP3.LUT R2, R2, 0x3fff, RZ, 0xc0, !PT ;  /* 0x00003fff02027812 */ /* 0x000fc800078ec0ff */
[----:B------:R-:W-:Y:S01]  /*16000*/  LOP3.LUT R11, R2, 0x4000000, RZ, 0xfc, !PT ;  /* 0x04000000020b7812 */ /* 0x000fe200078efcff */
[----:B-1----:R-:W-:Y:S06]  /*16010*/  @P2 BRA `(.L_x_8982) ;  /* 0x0000000000082947 */ /* 0x002fec0003800000 */
[----:B------:R-:W1:Y:S02]  /*16020*/  SYNCS.PHASECHK.TRANS64.TRYWAIT P0, [R14+URZ+0x28850], R5 ;  /* 0x028850050e0075a7 */ /* 0x000e64000800017f */
[----:B-1----:R-:W-:Y:S05]  /*16030*/  @!P0 BRA `(.L_x_8983) ;  /* 0x000000d400508947 */ /* 0x002fea0003800000 */
.L_x_8982:
[----:B------:R-:W-:Y:S01]  /*16040*/  IMAD R10, R184, 0x800, R11 ;  /* 0x00000800b80a7824 */ /* 0x000fe200078e020b */
[----:B------:R-:W-:Y:S05]  /*16050*/  WARPSYNC.ALL ;  /* 0x0000000000007948 */ /* 0x000fea0003800000 */
[----:B------:R-:W-:Y:S01]  /*16060*/  IMAD.MOV.U32 R11, RZ, RZ, 0x40000040 ;  /* 0x40000040ff0b7424 */ /* 0x000fe200078e00ff */
[C---:B------:R-:W-:Y:S01]  /*16070*/  R2UR UR6, R10.reuse ;  /* 0x000000000a0672ca */ /* 0x040fe200000e0000 */
[----:B------:R-:W-:Y:S01]  /*16080*/  WARPGROUP.ARRIVE ;  /* 0x00000000000079c5 */ /* 0x000fe20000000000 */
[----:B------:R-:W-:Y:S01]  /*16090*/  VIADD R12, R10, 0x80 ;  /* 0x000000800a0c7836 */ /* 0x000fe20000000000 */
[----:B01----:R-:W0:Y:S01]  /*160a0*/  SHFL.BFLY PT, R5, R4, 0x2, 0x1f ;  /* 0x0c401f0004057f89 */ /* 0x003e2200000e0000 */
[----:B------:R-:W-:Y:S01]  /*160b0*/  R2UR UR7, R11 ;  /* 0x000000000b0772ca */ /* 0x000fe200000e0000 */
[----:B------:R-:W-:-:S02]  /*160c0*/  IMAD.MOV.U32 R13, RZ, RZ, 0x40000040 ;  /* 0x40000040ff0d7424 */ /* 0x000fc400078e00ff */
[----:B------:R-:W-:Y:S01]  /*160d0*/  IMAD.MOV.U32 R11, RZ, RZ, 0x40000040 ;  /* 0x40000040ff0b7424 */ /* 0x000fe200078e00ff */
[----:B------:R-:W1:Y:S01]  /*160e0*/  SHFL.BFLY PT, R2, R3, 0x2, 0x1f ;  /* 0x0c401f0003027f89 */ /* 0x000e6200000e0000 */
[----:B------:R-:W-:Y:S02]  /*160f0*/  VIADD R184, R184, 0x1 ;  /* 0x00000001b8b87836 */ /* 0x000fe40000000000 */
[----:B------:R-:W-:Y:S02]  /*16100*/  IMAD.MOV.U32 R42, RZ, RZ, -0x800000 ;  /* 0xff800000ff2a7424 */ /* 0x000fe400078e00ff */
[----:B------:R-:W-:Y:S01]  /*16110*/  VIADD R215, R215, 0x1 ;  /* 0x00000001d7d77836 */ /* 0x000fe20000000000 */
[----:B------:R-:W-:-:S03]  /*16120*/  ISETP.NE.AND P2, PT, R184, 0x2, PT ;  /* 0x00000002b800780c */ /* 0x000fc60003f45270 */
[----:B------:R-:W-:Y:S01]  /*16130*/  HGMMA.64x128x16.F32.BF16 R88, R180, gdesc[UR4].tnspB, R88, gsb0 ;  /* 0x41e00004b4587df0 */ /* 0x000fe20008001858 */
[----:B------:R-:W-:Y:S01]  /*16140*/  R2UR UR6, R12 ;  /* 0x000000000c0672ca */ /* 0x000fe200000e0000 */
[----:B------:R-:W-:Y:S01]  /*16150*/  VIADD R12, R10, 0x100 ;  /* 0x000001000a0c7836 */ /* 0x000fe20000000000 */
[----:B------:R-:W-:Y:S01]  /*16160*/  R2UR UR7, R13 ;  /* 0x000000000d0772ca */ /* 0x000fe200000e0000 */
[----:B------:R-:W-:Y:S01]  /*16170*/  IMAD.MOV.U32 R13, RZ, RZ, 0x40000040 ;  /* 0x40000040ff0d7424 */ /* 0x000fe200078e00ff */
[----:B------:R-:W-:Y:S01]  /*16180*/  SEL R184, R184, RZ, P2 ;  /* 0x000000ffb8b87207 */ /* 0x000fe20001000000 */
[----:B0-----:R-:W-:Y:S01]  /*16190*/  FADD.FTZ R5, R5, R4 ;  /* 0x0000000405057221 */ /* 0x001fe20000010000 */
[----:B-1----:R-:W-:Y:S01]  /*161a0*/  FADD.FTZ R6, R2, R3 ;  /* 0x0000000302067221 */ /* 0x002fe20000010000 */
[----:B------:R-:W-:-:S03]  /*161b0*/  SEL R3, RZ, 0x1, P2 ;  /* 0x00000001ff037807 */ /* 0x000fc60001000000 */
[----:B------:R-:W0:Y:S01]  /*161c0*/  SHFL.BFLY PT, R2, R5, 0x1, 0x1f ;  /* 0x0c201f0005027f89 */ /* 0x000e2200000e0000 */
[----:B------:R-:W-:-:S03]  /*161d0*/  LOP3.LUT R186, R186, R3, RZ, 0x3c, !PT ;  /* 0x00000003baba7212 */ /* 0x000fc600078e3cff */
[----:B------:R-:W1:Y:S01]  /*161e0*/  SHFL.BFLY PT, R9, R6, 0x1, 0x1f ;  /* 0x0c201f0006097f89 */ /* 0x000e6200000e0000 */
[----:B------:R-:W-:Y:S01]  /*161f0*/  IMAD.MOV.U32 R3, RZ, RZ, -0x800000 ;  /* 0xff800000ff037424 */ /* 0x000fe200078e00ff */
        /* <DEDUP_REMOVED lines=33> */
[----:B0-----:R-:W-:Y:S01]  /*16410*/  FADD.FTZ R12, R5, R2 ;  /* 0x00000002050c7221 */ /* 0x001fe20000010000 */
[----:B------:R-:W-:Y:S01]  /*16420*/  R2UR UR7, R13 ;  /* 0x000000000d0772ca */ /* 0x000fe200000e0000 */
[----:B-1----:R-:W-:Y:S01]  /*16430*/  FADD.FTZ R13, R6, R9 ;  /* 0x00000009060d7221 */ /* 0x002fe20000010000 */
[----:B------:R-:W-:Y:S02]  /*16440*/  @!P1 VIADD R6, R14, 0x28860 ;  /* 0x000288600e069836 */ /* 0x000fe40000000000 */
[----:B------:R-:W-:Y:S01]  /*16450*/  FSETP.NE.FTZ.AND P0, PT, R12, RZ, PT ;  /* 0x000000ff0c00720b */ /* 0x000fe20003f15000 */
[----:B------:R-:W-:Y:S01]  /*16460*/  IMAD.MOV.U32 R2, RZ, RZ, RZ ;  /* 0x000000ffff027224 */ /* 0x000fe200078e00ff */
[----:B------:R-:W-:Y:S01]  /*16470*/  FSETP.NE.FTZ.AND P3, PT, R13, RZ, PT ;  /* 0x000000ff0d00720b */ /* 0x000fe20003f75000 */
[----:B------:R-:W-:Y:S01]  /*16480*/  IMAD.MOV.U32 R5, RZ, RZ, RZ ;  /* 0x000000ffff057224 */ /* 0x000fe200078e00ff */
[----:B------:R-:W-:-:S09]  /*16490*/  @!P1 PRMT R6, RZ, 0x654, R6 ;  /* 0x00000654ff069816 */ /* 0x000fd20000000006 */
[----:B------:R-:W0:Y:S01]  /*164a0*/  @P0 MUFU.LG2 R9, R12 ;  /* 0x0000000c00090308 */ /* 0x000e220000000c00 */
[C---:B------:R-:W-:Y:S01]  /*164b0*/  @P0 FMUL.FTZ R4, R0.reuse, 0.69314718246459960938 ;  /* 0x3f31721800040820 */ /* 0x040fe20000410000 */
[----:B------:R-:W-:-:S06]  /*164c0*/  @P3 FMUL.FTZ R0, R0, 0.69314718246459960938 ;  /* 0x3f31721800003820 */ /* 0x000fcc0000410000 */
[----:B------:R-:W-:Y:S08]  /*164d0*/  @P0 MUFU.RCP R2, R12 ;  /* 0x0000000c00020308 */ /* 0x000ff00000001000 */
[----:B------:R-:W-:Y:S01]  /*164e0*/  @P3 MUFU.RCP R5, R13 ;  /* 0x0000000d00053308 */ /* 0x000fe20000001000 */
[----:B0-----:R-:W-:-:S04]  /*164f0*/  @P0 FMUL.FTZ R9, R9, 0.69314718246459960938 ;  /* 0x3f31721809090820 */ /* 0x001fc80000410000 */
[----:B------:R-:W-:Y:S01]  /*16500*/  @P0 FFMA.FTZ R42, R4, R7, R9 ;  /* 0x00000007042a0223 */ /* 0x000fe20000010009 */
[----:B------:R-:W-:Y:S01]  /*16510*/  PLOP3.LUT P0, PT, PT, PT, PT, 0x8, 0x0 ;  /* 0x000000000000781c */ /* 0x000fe20003f0e170 */
[----:B------:R-:W-:Y:S02]  /*16520*/  WARPGROUP.DEPBAR.LE gsb0, 0x0 ;  /* 0x00008000000079c5 */ /* 0x000fe40000010000 */
[----:B------:R-:W-:-:S06]  /*16530*/  WARPGROUP.ARRIVE ;  /* 0x00000000000079c5 */ /* 0x000fcc0000000000 */
[----:B------:R-:W-:Y:S01]  /*16540*/  HGMMA.64x128x16.F32.BF16 R88, R160, gdesc[UR4].tnspB, R88, gsb0 ;  /* 0x41e00004a0587df0 */ /* 0x000fe20008001858 */
[----:B------:R-:W-:Y:S02]  /*16550*/  R2UR UR6, R10 ;  /* 0x000000000a0672ca */ /* 0x000fe400000e0000 */
[----:B------:R-:W-:Y:S01]  /*16560*/  R2UR UR7, R11 ;  /* 0x000000000b0772ca */ /* 0x000fe200000e0000 */
[----:B------:R-:W0:Y:S02]  /*16570*/  @P3 MUFU.LG2 R10, R13 ;  /* 0x0000000d000a3308 */ /* 0x000e240000000c00 */
[----:B0-----:R-:W-:-:S04]  /*16580*/  @P3 FMUL.FTZ R11, R10, 0.69314718246459960938 ;  /* 0x3f3172180a0b3820 */ /* 0x001fc80000410000 */
[----:B------:R-:W-:Y:S01]  /*16590*/  @P3 FFMA.FTZ R3, R0, R8, R11 ;  /* 0x0000000800033223 */ /* 0x000fe2000001000b */
[----:B------:R-:W-:Y:S02]  /*165a0*/  WARPGROUP.DEPBAR.LE gsb0, 0x0 ;  /* 0x00008000000079c5 */ /* 0x000fe40000010000 */
[----:B------:R-:W-:-:S06]  /*165b0*/  WARPGROUP.ARRIVE ;  /* 0x00000000000079c5 */ /* 0x000fcc0000000000 */
[----:B------:R-:W-:Y:S03]  /*165c0*/  HGMMA.64x128x16.F32.BF16 R88, R164, gdesc[UR4].tnspB, R88, gsb0 ;  /* 0x41e00004a4587df0 */ /* 0x000fe60008001858 */
        /* <DEDUP_REMOVED lines=66> */
.L_x_8900:
        /* <DEDUP_REMOVED lines=13> */
[----:B------:R-:W-:Y:S01]  /*16ac0*/  IMAD.MOV.U32 R57, RZ, RZ, RZ ;  /* 0x000000ffff397224 */ /* 0x000fe200078e00ff */
[----:B------:R-:W3:Y:S01]  /*16ad0*/  S2R R9, SR_SWINHI ;  /* 0x0000000000097919 */ /* 0x000ee20000002f00 */
[----:B------:R-:W-:Y:S02]  /*16ae0*/  F2FP.BF16.F32.PACK_AB R36, R137, R136 ;  /* 0x000000888924723e */ /* 0x000fe400000010ff */
[----:B------:R-:W-:Y:S02]  /*16af0*/  MOV R44, R2 ;  /* 0x00000002002c7202 */ /* 0x000fe40000000f00 */
[----:B---3--:R-:W-:-:S03]  /*16b00*/  MOV R45, R9 ;  /* 0x00000009002d7202 */ /* 0x008fc60000000f00 */
[----:B--2---:R-:W-:-:S03]  /*16b10*/  IMAD.WIDE R12, R0, 0x2, R44 ;  /* 0x00000002000c7825 */ /* 0x004fc600078e022c */
[C---:B------:R-:W-:Y:S02]  /*16b20*/  IADD3 R37, P0, R12.reuse, 0x40, RZ ;  /* 0x000000400c257810 */ /* 0x040fe40007f1e0ff */
[C---:B------:R-:W-:Y:S02]  /*16b30*/  IADD3 R35, P5, R12.reuse, 0x20, RZ ;  /* 0x000000200c237810 */ /* 0x040fe40007fbe0ff */
[----:B------:R-:W-:Y:S01]  /*16b40*/  IADD3 R39, P1, R12, 0x60, RZ ;  /* 0x000000600c277810 */ /* 0x000fe20007f3e0ff */
[--C-:B------:R-:W-:Y:S01]  /*16b50*/  IMAD.X R11, RZ, RZ, R13.reuse, P0 ;  /* 0x000000ffff0b7224 */ /* 0x100fe200000e060d */
[C---:B------:R-:W-:Y:S01]  /*16b60*/  ISETP.NE.AND P0, PT, R208.reuse, RZ, PT ;  /* 0x000000ffd000720c */ /* 0x040fe20003f05270 */
[--C-:B------:R-:W-:Y:S01]  /*16b70*/  IMAD.X R9, RZ, RZ, R13.reuse, P5 ;  /* 0x000000ffff097224 */ /* 0x100fe200028e060d */
[----:B------:R-:W-:Y:S01]  /*16b80*/  LOP3.LUT R0, R35, 0x380, RZ, 0xc0, !PT ;  /* 0x0000038023007812 */ /* 0x000fe200078ec0ff */
[----:B------:R-:W-:Y:S01]  /*16b90*/  IMAD.X R25, RZ, RZ, R13, P1 ;  /* 0x000000ffff197224 */ /* 0x000fe200008e060d */
[----:B------:R-:W-:Y:S01]  /*16ba0*/  SEL R208, R208, UR4, P0 ;  /* 0x00000004d0d07c07 */ /* 0x000fe20008000000 */
[----:B------:R-:W-:Y:S05]  /*16bb0*/  WARPSYNC.ALL ;  /* 0x0000000000007948 */ /* 0x000fea0003800000 */
[----:B------:R-:W-:Y:S01]  /*16bc0*/  LOP3.LUT R15, R12, 0x380, RZ, 0xc0, !PT ;  /* 0x000003800c0f7812 */ /* 0x000fe200078ec0ff */
[----:B------:R-:W-:Y:S01]  /*16bd0*/  ULDC.64 UR6, c[0x0][0xc08] ;  /* 0x0003020000067ab9 */ /* 0x000fe20000000a00 */
[----:B------:R-:W-:Y:S01]  /*16be0*/  LOP3.LUT R14, R39, 0x380, RZ, 0xc0, !PT ;  /* 0x00000380270e7812 */ /* 0x000fe200078ec0ff */
[----:B------:R-:W-:Y:S01]  /*16bf0*/  ULDC.64 UR4, c[0x0][0xc00] ;  /* 0x0003000000047ab9 */ /* 0x000fe20000000a00 */
[----:B------:R-:W-:-:S02]  /*16c00*/  SHF.R.U64 R0, R0, 0x3, RZ ;  /* 0x0000000300007819 */ /* 0x000fc400000012ff */
[----:B------:R-:W-:Y:S02]  /*16c10*/  IADD3 R43, P2, R12, 0x4000, RZ ;  /* 0x000040000c2b7810 */ /* 0x000fe40007f5e0ff */
[----:B------:R-:W-:Y:S02]  /*16c20*/  SHF.R.U64 R15, R15, 0x3, RZ ;  /* 0x000000030f0f7819 */ /* 0x000fe400000012ff */
[----:B------:R-:W-:Y:S01]  /*16c30*/  SHF.R.U64 R14, R14, 0x3, RZ ;  /* 0x000000030e0e7819 */ /* 0x000fe200000012ff */
[--C-:B------:R-:W-:Y:S01]  /*16c40*/  IMAD.X R27, RZ, RZ, R13.reuse, P2 ;  /* 0x000000ffff1b7224 */ /* 0x100fe200010e060d */
[C---:B------:R-:W-:Y:S02]  /*16c50*/  IADD3 R49, P4, R12.reuse, 0x4040, RZ ;  /* 0x000040400c317810 */ /* 0x040fe40007f9e0ff */
[C---:B------:R-:W-:Y:S02]  /*16c60*/  IADD3 R32, P5, R12.reuse, 0x4060, RZ ;  /* 0x000040600c207810 */ /* 0x040fe40007fbe0ff */
[----:B------:R-:W-:Y:S01]  /*16c70*/  IADD3 R47, P3, R12, 0x4020, RZ ;  /* 0x000040200c2f7810 */ /* 0x000fe20007f7e0ff */
[--C-:B------:R-:W-:Y:S01]  /*16c80*/  IMAD.X R31, RZ, RZ, R13.reuse, P4 ;  /* 0x000000ffff1f7224 */ /* 0x100fe200020e060d */
[----:B-1----:R-:W-:Y:S01]  /*16c90*/  LOP3.LUT R4, R37, 0x380, RZ, 0xc0, !PT ;  /* 0x0000038025047812 */ /* 0x002fe200078ec0ff */
[--C-:B------:R-:W-:Y:S01]  /*16ca0*/  IMAD.X R33, RZ, RZ, R13.reuse, P5 ;  /* 0x000000ffff217224 */ /* 0x100fe200028e060d */
[----:B------:R-:W-:Y:S01]  /*16cb0*/  LOP3.LUT R8, R0, R35, RZ, 0x3c, !PT ;  /* 0x0000002300087212 */ /* 0x000fe200078e3cff */
[----:B------:R-:W-:Y:S01]  /*16cc0*/  IMAD.X R29, RZ, RZ, R13, P3 ;  /* 0x000000ffff1d7224 */ /* 0x000fe200018e060d */
[----:B------:R-:W-:-:S02]  /*16cd0*/  LOP3.LUT R12, R15, R12, RZ, 0x3c, !PT ;  /* 0x0000000c0f0c7212 */ /* 0x000fc400078e3cff */
[----:B------:R-:W-:Y:S02]  /*16ce0*/  LOP3.LUT R24, R14, R39, RZ, 0x3c, !PT ;  /* 0x000000270e187212 */ /* 0x000fe400078e3cff */
[----:B------:R-:W-:Y:S02]  /*16cf0*/  LOP3.LUT R0, R43, 0x380, RZ, 0xc0, !PT ;  /* 0x000003802b007812 */ /* 0x000fe400078ec0ff */
[----:B------:R-:W-:Y:S02]  /*16d00*/  LOP3.LUT R14, R49, 0x380, RZ, 0xc0, !PT ;  /* 0x00000380310e7812 */ /* 0x000fe400078ec0ff */
[----:B------:R-:W-:Y:S02]  /*16d10*/  LOP3.LUT R15, R32, 0x380, RZ, 0xc0, !PT ;  /* 0x00000380200f7812 */ /* 0x000fe400078ec0ff */
[----:B------:R-:W-:Y:S02]  /*16d20*/  SHF.R.U64 R4, R4, 0x3, RZ ;  /* 0x0000000304047819 */ /* 0x000fe400000012ff */
[----:B------:R-:W-:-:S02]  /*16d30*/  SHF.R.U64 R0, R0, 0x3, RZ ;  /* 0x0000000300007819 */ /* 0x000fc400000012ff */
[----:B------:R-:W-:Y:S02]  /*16d40*/  SHF.R.U64 R14, R14, 0x3, RZ ;  /* 0x000000030e0e7819 */ /* 0x000fe400000012ff */
[----:B------:R-:W-:Y:S02]  /*16d50*/  SHF.R.U64 R15, R15, 0x3, RZ ;  /* 0x000000030f0f7819 */ /* 0x000fe400000012ff */
[----:B------:R-:W-:Y:S02]  /*16d60*/  LOP3.LUT R10, R4, R37, RZ, 0x3c, !PT ;  /* 0x00000025040a7212 */ /* 0x000fe400078e3cff */
[----:B------:R-:W-:Y:S02]  /*16d70*/  LOP3.LUT R4, R47, 0x380, RZ, 0xc0, !PT ;  /* 0x000003802f047812 */ /* 0x000fe400078ec0ff */
[----:B------:R-:W-:Y:S02]  /*16d80*/  LOP3.LUT R26, R0, R43, RZ, 0x3c, !PT ;  /* 0x0000002b001a7212 */ /* 0x000fe400078e3cff */
[----:B------:R-:W-:-:S02]  /*16d90*/  LOP3.LUT R30, R14, R49, RZ, 0x3c, !PT ;  /* 0x000000310e1e7212 */ /* 0x000fc400078e3cff */
[----:B------:R-:W-:Y:S02]  /*16da0*/  LOP3.LUT R32, R15, R32, RZ, 0x3c, !PT ;  /* 0x000000200f207212 */ /* 0x000fe400078e3cff */
[----:B------:R-:W-:Y:S02]  /*16db0*/  MOV R0, R12 ;  /* 0x0000000c00007202 */ /* 0x000fe40000000f00 */
[----:B------:R-:W-:Y:S02]  /*16dc0*/  F2FP.BF16.F32.PACK_AB R12, R21, R20 ;  /* 0x00000014150c723e */ /* 0x000fe400000010ff */
[----:B------:R-:W-:Y:S02]  /*16dd0*/  F2FP.BF16.F32.PACK_AB R13, R91, R90 ;  /* 0x0000005a5b0d723e */ /* 0x000fe400000010ff */
[----:B------:R-:W-:Y:S02]  /*16de0*/  F2FP.BF16.F32.PACK_AB R14, R93, R92 ;  /* 0x0000005c5d0e723e */ /* 0x000fe400000010ff */
[----:B------:R-:W-:Y:S01]  /*16df0*/  F2FP.BF16.F32.PACK_AB R15, R95, R94 ;  /* 0x0000005e5f0f723e */ /* 0x000fe200000010ff */
[----:B------:R-:W-:Y:S01]  /*16e00*/  BAR.SYNC.DEFER_BLOCKING 0x1, 0x100 ;  /* 0x0044000000007b1d */ /* 0x000fe20000010000 */
[----:B------:R-:W-:-:S02]  /*16e10*/  SHF.R.U64 R4, R4, 0x3, RZ ;  /* 0x0000000304047819 */ /* 0x000fc400000012ff */
[----:B------:R-:W-:Y:S02]  /*16e20*/  MOV R37, R8 ;  /* 0x0000000800257202 */ /* 0x000fe40000000f00 */
[----:B------:R-:W-:Y:S02]  /*16e30*/  MOV R38, R10 ;  /* 0x0000000a00267202 */ /* 0x000fe40000000f00 */
[----:B------:R-:W-:Y:S02]  /*16e40*/  F2FP.BF16.F32.PACK_AB R8, R97, R96 ;  /* 0x000000606108723e */ /* 0x000fe400000010ff */
[----:B------:R-:W-:Y:S02]  /*16e50*/  F2FP.BF16.F32.PACK_AB R9, R99, R98 ;  /* 0x000000626309723e */ /* 0x000fe400000010ff */
[----:B------:R-:W-:Y:S02]  /*16e60*/  F2FP.BF16.F32.PACK_AB R10, R101, R100 ;  /* 0x00000064650a723e */ /* 0x000fe400000010ff */
[----:B------:R-:W-:-:S02]  /*16e70*/  F2FP.BF16.F32.PACK_AB R11, R103, R102 ;  /* 0x00000066670b723e */ /* 0x000fc400000010ff */
[----:B------:R-:W-:Y:S02]  /*16e80*/  LOP3.LUT R28, R4, R47, RZ, 0x3c, !PT ;  /* 0x0000002f041c7212 */ /* 0x000fe400078e3cff */
[----:B------:R-:W-:Y:S02]  /*16e90*/  MOV R39, R24 ;  /* 0x0000001800277202 */ /* 0x000fe40000000f00 */
[----:B------:R-:W-:Y:S02]  /*16ea0*/  MOV R46, R26 ;  /* 0x0000001a002e7202 */ /* 0x000fe40000000f00 */
[----:B------:R-:W-:Y:S02]  /*16eb0*/  F2FP.BF16.F32.PACK_AB R24, R113, R112 ;  /* 0x000000707118723e */ /* 0x000fe400000010ff */
[----:B------:R-:W-:Y:S01]  /*16ec0*/  F2FP.BF16.F32.PACK_AB R25, R115, R114 ;  /* 0x000000727319723e */ /* 0x000fe200000010ff */
[----:B------:R1:W-:Y:S01]  /*16ed0*/  STSM.16.M88.4 [R0], R12 ;  /* 0x0000000c00007844 */ /* 0x0003e20000000200 */
[----:B------:R-:W-:-:S02]  /*16ee0*/  F2FP.BF16.F32.PACK_AB R26, R117, R116 ;  /* 0x00000074751a723e */ /* 0x000fc400000010ff */
[----:B------:R-:W-:Y:S01]  /*16ef0*/  F2FP.BF16.F32.PACK_AB R27, R119, R118 ;  /* 0x00000076771b723e */ /* 0x000fe200000010ff */
[----:B------:R2:W-:Y:S01]  /*16f00*/  STSM.16.M88.4 [R37], R8 ;  /* 0x0000000825007844 */ /* 0x0005e20000000200 */
[----:B------:R-:W-:Y:S02]  /*16f10*/  MOV R43, R28 ;  /* 0x0000001c002b7202 */ /* 0x000fe40000000f00 */
[----:B------:R-:W-:Y:S02]  /*16f20*/  MOV R4, R30 ;  /* 0x0000001e00047202 */ /* 0x000fe40000000f00 */
[----:B------:R-:W-:Y:S02]  /*16f30*/  F2FP.BF16.F32.PACK_AB R28, R121, R120 ;  /* 0x00000078791c723e */ /* 0x000fe400000010ff */
[----:B------:R-:W-:Y:S02]  /*16f40*/  F2FP.BF16.F32.PACK_AB R29, R123, R122 ;  /* 0x0000007a7b1d723e */ /* 0x000fe400000010ff */
[----:B------:R-:W-:-:S02]  /*16f50*/  F2FP.BF16.F32.PACK_AB R30, R125, R124 ;  /* 0x0000007c7d1e723e */ /* 0x000fc400000010ff */
[----:B------:R-:W-:Y:S02]  /*16f60*/  F2FP.BF16.F32.PACK_AB R31, R127, R126 ;  /* 0x0000007e7f1f723e */ /* 0x000fe400000010ff */
[----:B-1----:R-:W-:Y:S02]  /*16f70*/  F2FP.BF16.F32.PACK_AB R12, R105, R104 ;  /* 0x00000068690c723e */ /* 0x002fe400000010ff */
[----:B------:R-:W-:Y:S02]  /*16f80*/  F2FP.BF16.F32.PACK_AB R13, R107, R106 ;  /* 0x0000006a6b0d723e */ /* 0x000fe400000010ff */
[----:B------:R-:W-:Y:S02]  /*16f90*/  F2FP.BF16.F32.PACK_AB R14, R109, R108 ;  /* 0x0000006c6d0e723e */ /* 0x000fe400000010ff */
[----:B------:R-:W-:Y:S02]  /*16fa0*/  F2FP.BF16.F32.PACK_AB R15, R41, R40 ;  /* 0x00000028290f723e */ /* 0x000fe400000010ff */
[----:B------:R-:W-:-:S02]  /*16fb0*/  MOV R0, R32 ;  /* 0x0000002000007202 */ /* 0x000fc40000000f00 */
[----:B------:R-:W-:Y:S01]  /*16fc0*/  F2FP.BF16.F32.PACK_AB R32, R129, R128 ;  /* 0x000000808120723e */ /* 0x000fe200000010ff */
[----:B------:R1:W-:Y:S01]  /*16fd0*/  STSM.16.M88.4 [R38], R12 ;  /* 0x0000000c26007844 */ /* 0x0003e20000000200 */
[----:B------:R-:W-:Y:S02]  /*16fe0*/  F2FP.BF16.F32.PACK_AB R33, R131, R130 ;  /* 0x000000828321723e */ /* 0x000fe400000010ff */
[----:B------:R-:W-:Y:S01]  /*16ff0*/  F2FP.BF16.F32.PACK_AB R35, R135, R134 ;  /* 0x000000868723723e */ /* 0x000fe200000010ff */
[----:B------:R3:W-:Y:S01]  /*17000*/  STSM.16.M88.4 [R39], R24 ;  /* 0x0000001827007844 */ /* 0x0007e20000000200 */
[----:B--2---:R-:W-:Y:S02]  /*17010*/  F2FP.BF16.F32.PACK_AB R37, R139, R138 ;  /* 0x0000008a8b25723e */ /* 0x004fe400000010ff */
[----:B------:R-:W-:Y:S01]  /*17020*/  F2FP.BF16.F32.PACK_AB R8, R145, R144 ;  /* 0x000000909108723e */ /* 0x000fe200000010ff */
[----:B------:R-:W-:Y:S01]  /*17030*/  STSM.16.M88.4 [R46], R28 ;  /* 0x0000001c2e007844 */ /* 0x000fe20000000200 */
[----:B------:R-:W-:-:S02]  /*17040*/  F2FP.BF16.F32.PACK_AB R9, R147, R146 ;  /* 0x000000929309723e */ /* 0x000fc400000010ff */
[----:B------:R-:W-:Y:S01]  /*17050*/  F2FP.BF16.F32.PACK_AB R10, R149, R148 ;  /* 0x00000094950a723e */ /* 0x000fe200000010ff */
[----:B------:R-:W-:Y:S01]  /*17060*/  STSM.16.M88.4 [R43], R32 ;  /* 0x000000202b007844 */ /* 0x000fe20000000200 */
[----:B------:R-:W-:Y:S02]  /*17070*/  F2FP.BF16.F32.PACK_AB R11, R151, R150 ;  /* 0x00000096970b723e */ /* 0x000fe400000010ff */
[----:B------:R-:W-:Y:S02]  /*17080*/  ISETP.NE.U32.AND P0, PT, RZ, UR4, PT ;  /* 0x00000004ff007c0c */ /* 0x000fe4000bf05070 */
[----:B-1----:R-:W-:Y:S02]  /*17090*/  F2FP.BF16.F32.PACK_AB R38, R141, R140 ;  /* 0x0000008c8d26723e */ /* 0x002fe400000010ff */
[----:B------:R-:W-:Y:S02]  /*170a0*/  ISETP.NE.U32.AND P3, PT, RZ, UR6, PT ;  /* 0x00000006ff007c0c */ /* 0x000fe4000bf65070 */
[----:B---3--:R-:W-:-:S02]  /*170b0*/  F2FP.BF16.F32.PACK_AB R39, R143, R142 ;  /* 0x0000008e8f27723e */ /* 0x008fc400000010ff */
[C---:B------:R-:W-:Y:S02]  /*170c0*/  IADD3 R12, P1, R210.reuse, UR4, RZ ;  /* 0x00000004d20c7c10 */ /* 0x040fe4000ff3e0ff */
[----:B------:R-:W-:Y:S01]  /*170d0*/  ISETP.NE.AND.EX P0, PT, RZ, UR5, PT, P0 ;  /* 0x00000005ff007c0c */ /* 0x000fe2000bf05300 */
[----:B------:R1:W-:Y:S01]  /*170e0*/  STSM.16.M88.4 [R4], R36 ;  /* 0x0000002404007844 */ /* 0x0003e20000000200 */
[----:B------:R-:W-:Y:S02]  /*170f0*/  ISETP.NE.AND.EX P3, PT, RZ, UR7, PT, P3 ;  /* 0x00000007ff007c0c */ /* 0x000fe4000bf65330 */
[----:B------:R-:W-:Y:S01]  /*17100*/  IADD3.X R13, R211, UR5, RZ, P1, !PT ;  /* 0x00000005d30d7c10 */ /* 0x000fe20008ffe4ff */
[----:B------:R2:W-:Y:S01]  /*17110*/  STSM.16.M88.4 [R0], R8 ;  /* 0x0000000800007844 */ /* 0x0005e20000000200 */
[----:B------:R-:W-:Y:S09]  /*17120*/  BAR.SYNC.DEFER_BLOCKING 0x1, 0x100 ;  /* 0x0044000000007b1d */ /* 0x000ff20000010000 */
[----:B------:R-:W-:Y:S01]  /*17130*/  @P3 IADD3 R210, P1, R210, UR6, RZ ;  /* 0x00000006d2d23c10 */ /* 0x000fe2000ff3e0ff */
[----:B------:R-:W-:-:S02]  /*17140*/  ULDC UR6, c[0x0][0xa88] ;  /* 0x0002a20000067ab9 */ /* 0x000fc40000000800 */
[----:B------:R-:W-:Y:S01]  /*17150*/  IMAD.U32 R27, RZ, RZ, UR6 ;  /* 0x00000006ff1b7e24 */ /* 0x000fe2000f8e00ff */
[----:B------:R-:W-:Y:S01]  /*17160*/  @P3 IADD3.X R211, R211, UR7, RZ, P1, !PT ;  /* 0x00000007d3d33c10 */ /* 0x000fe20008ffe4ff */
[----:B-1----:R-:W-:Y:S01]  /*17170*/  IMAD.MOV.U32 R4, RZ, RZ, 0x9b8 ;  /* 0x000009b8ff047424 */ /* 0x002fe200078e00ff */
[----:B------:R-:W-:Y:S01]  /*17180*/  ISETP.GT.AND P2, PT, R208, 0x1, PT ;  /* 0x00000001d000780c */ /* 0x000fe20003f44270 */
[----:B--2---:R-:W1:Y:S01]  /*17190*/  LDC R0, c[0x0][0xbe8] ;  /* 0x0002fa00ff007b82 */ /* 0x004e620000000800 */
[----:B------:R2:W5:Y:S04]  /*171a0*/  @P0 LDG.E R57, desc[UR42][R12.64] ;  /* 0x0000002a0c390981 */ /* 0x000568000c1e1900 */
[----:B------:R2:W5:Y:S01]  /*171b0*/  @P3 LDG.E R27, desc[UR42][R210.64] ;  /* 0x0000002ad21b3981 */ /* 0x000562000c1e1900 */
[----:B------:R-:W-:-:S04]  /*171c0*/  SEL R4, R4, 0x978, P2 ;  /* 0x0000097804047807 */ /* 0x000fc80001000000 */
[----:B------:R2:W3:Y:S01]  /*171d0*/  LDC.64 R8, c[0x0][R4+0x220] ;  /* 0x0000880004087b82 */ /* 0x0004e20000000a00 */
[----:B-1----:R-:W-:-:S07]  /*171e0*/  ISETP.NE.AND P1, PT, R0, 0x1, PT ;  /* 0x000000010000780c */ /* 0x002fce0003f25270 */
[----:B------:R2:W1:Y:S08]  /*171f0*/  LDC.64 R10, c[0x0][R4+0x218] ;  /* 0x00008600040a7b82 */ /* 0x0004700000000a00 */
[----:B------:R2:W4:Y:S01]  /*17200*/  LDC.64 R14, c[0x0][R4+0x228] ;  /* 0x00008a00040e7b82 */ /* 0x0005220000000a00 */
[----:B---3--:R-:W-:Y:S05]  /*17210*/  @P3 BRA `(.L_x_8986) ;  /* 0x0000000000103947 */ /* 0x008fea0003800000 */
[----:B------:R-:W-:Y:S05]  /*17220*/  @!P0 BRA `(.L_x_8986) ;  /* 0x00000000000c8947 */ /* 0x000fea0003800000 */
[----:B------:R-:W3:Y:S04]  /*17230*/  LDG.E R24, desc[UR42][R12.64] ;  /* 0x0000002a0c187981 */ /* 0x000ee8000c1e1900 */
[----:B-----5:R-:W3:Y:S02]  /*17240*/  LDG.E R27, desc[UR42][R12.64+0x4] ;  /* 0x0000042a0c1b7981 */ /* 0x020ee4000c1e1900 */
[----:B---3--:R-:W-:-:S07]  /*17250*/  IMAD.IADD R27, R27, 0x1, -R24 ;  /* 0x000000011b1b7824 */ /* 0x008fce00078e0a18 */
.L_x_8986:
[----:B------:R-:W3:Y:S01]  /*17260*/  LDL R28, [R1+0x50] ;  /* 0x00005000011c7983 */ /* 0x000ee20000100800 */
[----:B--2---:R2:W0:Y:S01]  /*17270*/  LDC.64 R12, c[0x0][R4+0x210] ;  /* 0x00008400040c7b82 */ /* 0x0044220000000a00 */
[----:B------:R-:W-:Y:S01]  /*17280*/  ISETP.NE.U32.AND P0, PT, RZ, UR4, PT ;  /* 0x00000004ff007c0c */ /* 0x000fe2000bf05070 */
[-C--:B-1----:R-:W-:Y:S02]  /*17290*/  IMAD R31, R11, R206.reuse, RZ ;  /* 0x000000ce0b1f7224 */ /* 0x082fe400078e02ff */
[----:B------:R-:W-:Y:S01]  /*172a0*/  IMAD.WIDE.U32 R10, R10, R206, RZ ;  /* 0x000000ce0a0a7225 */ /* 0x000fe200078e00ff */
[----:B------:R-:W-:-:S03]  /*172b0*/  ISETP.NE.AND.EX P0, PT, RZ, UR5, PT, P0 ;  /* 0x00000005ff007c0c */ /* 0x000fc6000bf05300 */
[----:B------:R-:W1:Y:S01]  /*172c0*/  @P1 LDC R26, c[0x0][0xbec] ;  /* 0x0002fb00ff1a1b82 */ /* 0x000e620000000800 */
[----:B------:R-:W-:Y:S01]  /*172d0*/  SEL R209, R209, RZ, !P0 ;  /* 0x000000ffd1d17207 */ /* 0x000fe20004000000 */
[----:B------:R-:W-:Y:S01]  /*172e0*/  IMAD.IADD R37, R204, 0x1, R190 ;  /* 0x00000001cc257824 */ /* 0x000fe200078e02be */
[----:B------:R-:W-:Y:S01]  /*172f0*/  SEL R29, R234, RZ, !P0 ;  /* 0x000000ffea1d7207 */ /* 0x000fe20004000000 */
[----:B------:R-:W-:Y:S01]  /*17300*/  IMAD.IADD R11, R11, 0x1, R31 ;  /* 0x000000010b0b7824 */ /* 0x000fe200078e021f */
[----:B--2--5:R-:W-:Y:S01]  /*17310*/  SHF.R.S32.HI R4, RZ, 0x1f, R57 ;  /* 0x0000001fff047819 */ /* 0x024fe20000011439 */
[----:B------:R-:W-:Y:S02]  /*17320*/  IMAD R9, R9, R209, RZ ;  /* 0x000000d109097224 */ /* 0x000fe400078e02ff */
[----:B------:R-:W2:Y:S01]  /*17330*/  @P1 LDC R35, c[0x0][0xbf0] ;  /* 0x0002fc00ff231b82 */ /* 0x000ea20000000800 */
[----:B------:R-:W-:Y:S02]  /*17340*/  IMAD R56, R27, R0, RZ ;  /* 0x000000001b387224 */ /* 0x000fe400078e02ff */
[C---:B------:R-:W-:Y:S01]  /*17350*/  IMAD R33, R8.reuse, R29, R9 ;  /* 0x0000001d08217224 */ /* 0x040fe200078e0209 */
[----:B------:R-:W-:Y:S01]  /*17360*/  SEL R29, R217, RZ, P2 ;  /* 0x000000ffd91d7207 */ /* 0x000fe20001000000 */
[----:B------:R-:W-:-:S03]  /*17370*/  IMAD.WIDE.U32 R8, R8, R209, RZ ;  /* 0x000000d108087225 */ /* 0x000fc600078e00ff */
[----:B------:R-:W0:Y:S01]  /*17380*/  LDC.64 R24, c[0x0][0xba8] ;  /* 0x0002ea00ff187b82 */ /* 0x000e220000000a00 */
[----:B------:R-:W-:Y:S01]  /*17390*/  IMAD.IADD R33, R9, 0x1, R33 ;  /* 0x0000000109217824 */ /* 0x000fe200078e0221 */
[----:B------:R-:W-:Y:S01]  /*173a0*/  IADD3 R10, P0, P3, R8, R10, R57 ;  /* 0x0000000a080a7210 */ /* 0x000fe20007b1e039 */
[----:B------:R-:W-:Y:S02]  /*173b0*/  IMAD.MOV.U32 R9, RZ, RZ, R37 ;  /* 0x000000ffff097224 */ /* 0x000fe400078e0025 */
[----:B----4-:R-:W-:Y:S01]  /*173c0*/  IMAD R31, R15, R29, RZ ;  /* 0x0000001d0f1f7224 */ /* 0x010fe200078e02ff */
[----:B------:R-:W-:Y:S01]  /*173d0*/  IADD3.X R11, R33, R11, R4, P0, P3 ;  /* 0x0000000b210b7210 */ /* 0x000fe200007e6404 */
[----:B------:R-:W-:-:S04]  /*173e0*/  IMAD.WIDE.U32 R14, R14, R29, RZ ;  /* 0x0000001d0e0e7225 */ /* 0x000fc800078e00ff */
[----:B-1----:R-:W-:-:S04]  /*173f0*/  @P1 IMAD.HI.U32 R8, R37, R26, RZ ;  /* 0x0000001a25081227 */ /* 0x002fc800078e00ff */
[----:B------:R-:W-:Y:S01]  /*17400*/  IMAD.IADD R31, R15, 0x1, R31 ;  /* 0x000000010f1f7824 */ /* 0x000fe200078e021f */
[----:B--2---:R-:W-:-:S04]  /*17410*/  @P1 SHF.R.U32.HI R9, RZ, R35, R8 ;  /* 0x00000023ff091219 */ /* 0x004fc80000011608 */
[----:B------:R-:W-:Y:S01]  /*17420*/  IADD3 R14, P0, P3, R9, R10, R14 ;  /* 0x0000000a090e7210 */ /* 0x000fe20007b1e00e */
[--C-:B------:R-:W-:Y:S01]  /*17430*/  IMAD.MOV R29, RZ, RZ, -R9.reuse ;  /* 0x000000ffff1d7224 */ /* 0x100fe200078e0a09 */
[----:B------:R-:W-:Y:S01]  /*17440*/  SHF.R.S32.HI R8, RZ, 0x1f, R9 ;  /* 0x0000001fff087819 */ /* 0x000fe20000011409 */
[----:B0-----:R-:W0:Y:S02]  /*17450*/  @!P2 LDC R24, c[0x0][0xb50] ;  /* 0x0002d400ff18ab82 */ /* 0x001e240000000800 */
[----:B------:R-:W-:Y:S01]  /*17460*/  IMAD R9, R0, R29, R37 ;  /* 0x0000001d00097224 */ /* 0x000fe200078e0225 */
[----:B------:R-:W-:-:S03]  /*17470*/  IADD3.X R15, R8, R11, R31, P0, P3 ;  /* 0x0000000b080f7210 */ /* 0x000fc600007e641f */
[-C--:B------:R-:W-:Y:S01]  /*17480*/  IMAD R8, R13, R9.reuse, RZ ;  /* 0x000000090d087224 */ /* 0x080fe200078e02ff */
[----:B------:R-:W-:Y:S01]  /*17490*/  SHF.R.S32.HI R11, RZ, 0x1f, R9 ;  /* 0x0000001fff0b7819 */ /* 0x000fe20000011409 */
[C---:B------:R-:W-:Y:S01]  /*174a0*/  IMAD.WIDE.U32 R14, R12.reuse, R9, R14 ;  /* 0x000000090c0e7225 */ /* 0x040fe200078e000e */
[----:B------:R-:W1:Y:S03]  /*174b0*/  @!P2 LDC R25, c[0x0][0xb54] ;  /* 0x0002d500ff19ab82 */ /* 0x000e660000000800 */
[----:B------:R-:W-:-:S04]  /*174c0*/  IMAD R11, R12, R11, R8 ;  /* 0x0000000b0c0b7224 */ /* 0x000fc800078e0208 */
[----:B------:R-:W-:Y:S01]  /*174d0*/  IMAD.IADD R8, R15, 0x1, R11 ;  /* 0x000000010f087824 */ /* 0x000fe200078e020b */
[----:B0-----:R-:W-:-:S05]  /*174e0*/  LEA R24, P0, R14, R24, 0x2 ;  /* 0x000000180e187211 */ /* 0x001fca00078010ff */
[----:B------:R-:W-:Y:S01]  /*174f0*/  SHFL.IDX PT, R10, R24, 0x1, 0x1c1f ;  /* 0x003c1f00180a7f89 */ /* 0x000fe200000e0000 */
[----:B-1----:R-:W-:-:S03]  /*17500*/  LEA.HI.X R14, R14, R25, R8, 0x2, P0 ;  /* 0x000000190e0e7211 */ /* 0x002fc600000f1408 */
[----:B------:R-:W-:Y:S01]  /*17510*/  SHFL.IDX PT, R8, R24, RZ, 0x1c1f ;  /* 0x001c1fff18087589 */ /* 0x000fe200000e0000 */
[----:B------:R-:W-:-:S03]  /*17520*/  LOP3.LUT P0, RZ, R236, 0x3, RZ, 0xc0, !PT ;  /* 0x00000003ecff7812 */ /* 0x000fc6000780c0ff */
[----:B------:R-:W0:Y:S04]  /*17530*/  SHFL.IDX PT, R9, R14, RZ, 0x1c1f ;  /* 0x001c1fff0e097589 */ /* 0x000e2800000e0000 */
[----:B------:R-:W1:Y:S01]  /*17540*/  SHFL.IDX PT, R11, R14, 0x1, 0x1c1f ;  /* 0x003c1f000e0b7f89 */ /* 0x000e6200000e0000 */
[----:B---3--:R-:W-:-:S04]  /*17550*/  IMAD.IADD R29, R28, 0x1, R190 ;  /* 0x000000011c1d7824 */ /* 0x008fc800078e02be */
[C---:B------:R-:W-:Y:S01]  /*17560*/  VIADD R25, R29.reuse, 0x8 ;  /* 0x000000081d197836 */ /* 0x040fe20000000000 */
[----:B------:R-:W-:-:S04]  /*17570*/  ISETP.GE.OR P3, PT, R29, R56, P0 ;  /* 0x000000381d00720c */ /* 0x000fc80000766670 */
[----:B------:R-:W-:-:S09]  /*17580*/  ISETP.GE.OR P0, PT, R25, R56, P0 ;  /* 0x000000381900720c */ /* 0x000fd20000706670 */
[----:B0-----:R0:W-:Y:S04]  /*17590*/  @!P3 ST.E desc[UR42][R8.64], R42 ;  /* 0x0000002a0800b985 */ /* 0x0011e8000c10192a */
[----:B-1----:R0:W-:Y:S01]  /*175a0*/  @!P0 ST.E desc[UR42][R10.64], R3 ;  /* 0x000000030a008985 */ /* 0x0021e2000c10192a */
[----:B------:R-:W-:Y:S05]  /*175b0*/  @P2 BRA `(.L_x_8987) ;  /* 0x0000000800a42947 */ /* 0x000fea0003800000 */
[----:B------:R-:W-:Y:S01]  /*175c0*/  IMAD.SHL.U32 R28, R22, 0x40, RZ ;  /* 0x00000040161c7824 */ /* 0x000fe200078e00ff */
[----:B0-----:R-:W0:Y:S01]  /*175d0*/  @P1 LDC R11, c[0x0][0xbec] ;  /* 0x0002fb00ff0b1b82 */ /* 0x001e220000000800 */
[----:B------:R-:W-:Y:S02]  /*175e0*/  ULDC.64 UR4, c[0x0][0xaa0] ;  /* 0x0002a80000047ab9 */ /* 0x000fe40000000a00 */
[----:B------:R-:W-:-:S04]  /*175f0*/  IMAD.IADD R3, R16, 0x1, R28 ;  /* 0x0000000110037824 */ /* 0x000fc800078e021c */
[----:B------:R-:W-:Y:S01]  /*17600*/  IMAD.WIDE R44, R3, 0x2, R44 ;  /* 0x00000002032c7825 */ /* 0x000fe200078e022c */
[----:B------:R-:W1:Y:S02]  /*17610*/  @P1 LDC R12, c[0x0][0xbf0] ;  /* 0x0002fc00ff0c1b82 */ /* 0x000e640000000800 */
[C---:B------:R-:W-:Y:S02]  /*17620*/  IADD3 R33, P0, R44.reuse, 0x2000, RZ ;  /* 0x000020002c217810 */ /* 0x040fe40007f1e0ff */
[----:B------:R-:W-:Y:S02]  /*17630*/  IADD3 R29, P5, R44, 0x1000, RZ ;  /* 0x000010002c1d7810 */ /* 0x000fe40007fbe0ff */
[----:B------:R-:W-:Y:S02]  /*17640*/  LOP3.LUT R32, R33, 0x380, RZ, 0xc0, !PT ;  /* 0x0000038021207812 */ /* 0x000fe400078ec0ff */
[----:B------:R-:W-:Y:S02]  /*17650*/  LOP3.LUT R28, R29, 0x380, RZ, 0xc0, !PT ;  /* 0x000003801d1c7812 */ /* 0x000fe400078ec0ff */
[----:B------:R-:W-:-:S02]  /*17660*/  SHF.R.U64 R32, R32, 0x3, RZ ;  /* 0x0000000320207819 */ /* 0x000fc400000012ff */
[----:B------:R-:W-:Y:S02]  /*17670*/  SHF.R.U64 R28, R28, 0x3, RZ ;  /* 0x000000031c1c7819 */ /* 0x000fe400000012ff */
[----:B------:R-:W-:Y:S01]  /*17680*/  LOP3.LUT R32, R32, R33, RZ, 0x3c, !PT ;  /* 0x0000002120207212 */ /* 0x000fe200078e3cff */
[--C-:B------:R-:W-:Y:S01]  /*17690*/  IMAD.X R33, RZ, RZ, R45.reuse, P0 ;  /* 0x000000ffff217224 */ /* 0x100fe200000e062d */
[----:B------:R-:W-:Y:S01]  /*176a0*/  IADD3 R8, P0, R44, 0x7000, RZ ;  /* 0x000070002c087810 */ /* 0x000fe20007f1e0ff */
[----:B------:R-:W-:Y:S01]  /*176b0*/  IMAD R4, R4, UR4, RZ ;  /* 0x0000000404047c24 */ /* 0x000fe2000f8e02ff */
[----:B------:R-:W-:Y:S01]  /*176c0*/  LOP3.LUT R28, R28, R29, RZ, 0x3c, !PT ;  /* 0x0000001d1c1c7212 */ /* 0x000fe200078e3cff */
[--C-:B------:R-:W-:Y:S01]  /*176d0*/  IMAD.X R29, RZ, RZ, R45.reuse, P5 ;  /* 0x000000ffff1d7224 */ /* 0x100fe200028e062d */
[----:B------:R-:W-:Y:S01]  /*176e0*/  LOP3.LUT R3, R8, 0x380, RZ, 0xc0, !PT ;  /* 0x0000038008037812 */ /* 0x000fe200078ec0ff */
[----:B------:R-:W-:Y:S01]  /*176f0*/  IMAD.X R53, RZ, RZ, R45, P0 ;  /* 0x000000ffff357224 */ /* 0x000fe200000e062d */
[----:B------:R-:W-:Y:S01]  /*17700*/  IADD3 R37, P2, R44, 0x3000, RZ ;  /* 0x000030002c257810 */ /* 0x000fe20007f5e0ff */
[----:B------:R-:W5:Y:S01]  /*17710*/  LD.E.128 R32, desc[UR42][R32.64] ;  /* 0x0000002a20207980 */ /* 0x000f62000c101d00 */
[----:B------:R-:W-:-:S02]  /*17720*/  SHF.R.U64 R3, R3, 0x3, RZ ;  /* 0x0000000303037819 */ /* 0x000fc400000012ff */
[C---:B------:R-:W-:Y:S01]  /*17730*/  IADD3 R41, P3, R44.reuse, 0x4000, RZ ;  /* 0x000040002c297810 */ /* 0x040fe20007f7e0ff */
[----:B------:R-:W5:Y:S01]  /*17740*/  LD.E.128 R28, desc[UR42][R28.64] ;  /* 0x0000002a1c1c7980 */ /* 0x000f62000c101d00 */
[C---:B------:R-:W-:Y:S02]  /*17750*/  IADD3 R47, P4, R44.reuse, 0x5000, RZ ;  /* 0x000050002c2f7810 */ /* 0x040fe40007f9e0ff */
[----:B------:R-:W-:Y:S02]  /*17760*/  IADD3 R49, P5, R44, 0x6000, RZ ;  /* 0x000060002c317810 */ /* 0x000fe40007fbe0ff */
[----:B------:R-:W-:Y:S01]  /*17770*/  LOP3.LUT R52, R3, R8, RZ, 0x3c, !PT ;  /* 0x0000000803347212 */ /* 0x000fe200078e3cff */
[----:B------:R-:W-:Y:S01]  /*17780*/  IMAD R3, R57, UR5, R4 ;  /* 0x0000000539037c24 */ /* 0x000fe2000f8e0204 */
[----:B------:R-:W-:Y:S01]  /*17790*/  LOP3.LUT R36, R37, 0x380, RZ, 0xc0, !PT ;  /* 0x0000038025247812 */ /* 0x000fe200078ec0ff */
[----:B------:R-:W-:Y:S01]  /*177a0*/  IMAD.WIDE.U32 R8, R57, UR4, RZ ;  /* 0x0000000439087c25 */ /* 0x000fe2000f8e00ff */
[----:B------:R-:W-:Y:S01]  /*177b0*/  LOP3.LUT R40, R41, 0x380, RZ, 0xc0, !PT ;  /* 0x0000038029287812 */ /* 0x000fe200078ec0ff */
[----:B------:R-:W-:Y:S01]  /*177c0*/  ULDC.64 UR4, c[0x0][0xae8] ;  /* 0x0002ba0000047ab9 */ /* 0x000fe20000000a00 */
[----:B------:R-:W-:-:S02]  /*177d0*/  LOP3.LUT R46, R47, 0x380, RZ, 0xc0, !PT ;  /* 0x000003802f2e7812 */ /* 0x000fc400078ec0ff */
[----:B------:R-:W-:Y:S02]  /*177e0*/  LOP3.LUT R48, R49, 0x380, RZ, 0xc0, !PT ;  /* 0x0000038031307812 */ /* 0x000fe400078ec0ff */
[----:B------:R-:W-:Y:S01]  /*177f0*/  LOP3.LUT R25, R44, 0x380, RZ, 0xc0, !PT ;  /* 0x000003802c197812 */ /* 0x000fe200078ec0ff */
[----:B------:R-:W-:Y:S01]  /*17800*/  IMAD.IADD R9, R9, 0x1, R3 ;  /* 0x0000000109097824 */ /* 0x000fe200078e0203 */
[----:B------:R-:W-:Y:S01]  /*17810*/  SHF.R.U64 R36, R36, 0x3, RZ ;  /* 0x0000000324247819 */ /* 0x000fe200000012ff */
[----:B------:R-:W-:Y:S01]  /*17820*/  IMAD R3, R207, 0x20, R22 ;  /* 0x00000020cf037824 */ /* 0x000fe200078e0216 */
[----:B------:R-:W-:Y:S01]  /*17830*/  SHF.R.U64 R40, R40, 0x3, RZ ;  /* 0x0000000328287819 */ /* 0x000fe200000012ff */
[----:B------:R-:W5:Y:S01]  /*17840*/  LD.E.128 R52, desc[UR42][R52.64] ;  /* 0x0000002a34347980 */ /* 0x000f62000c101d00 */
[----:B------:R-:W-:Y:S02]  /*17850*/  SHF.R.U64 R46, R46, 0x3, RZ ;  /* 0x000000032e2e7819 */ /* 0x000fe400000012ff */
[----:B------:R-:W-:-:S02]  /*17860*/  SHF.R.U64 R48, R48, 0x3, RZ ;  /* 0x0000000330307819 */ /* 0x000fc400000012ff */
        /* <DEDUP_REMOVED lines=17> */
[----:B0-----:R-:W-:Y:S01]  /*17980*/  @P1 IMAD.HI.U32 R3, R10, R11, RZ ;  /* 0x0000000b0a031227 */ /* 0x001fe200078e00ff */
        /* <DEDUP_REMOVED lines=8> */
[----:B-1----:R-:W-:Y:S01]  /*17a10*/  @P1 SHF.R.U32.HI R11, RZ, R12, R3 ;  /* 0x0000000cff0b1219 */ /* 0x002fe20000011603 */
        /* <DEDUP_REMOVED lines=32> */
.L_x_9235:
[----:B------:R-:W-:Y:S01]  /*17c20*/  ISETP.GE.AND P0, PT, R21, R56, PT ;  /* 0x000000381500720c */ /* 0x000fe20003f06270 */
[----:B------:R-:W-:-:S12]  /*17c30*/  BSSY B1, `(.L_x_8989) ;  /* 0x000000b000017945 */ /* 0x000fd80003800000 */
[----:B------:R-:W-:Y:S05]  /*17c40*/  @P0 BRA `(.L_x_8990) ;  /* 0x0000000000240947 */ /* 0x000fea0003800000 */
[----:B------:R-:W-:Y:S02]  /*17c50*/  ULDC UR4, c[0x0][0xac8] ;  /* 0x0002b20000047ab9 */ /* 0x000fe40000000800 */
        /* <DEDUP_REMOVED lines=8> */
.L_x_8990:
[----:B------:R-:W-:Y:S05]  /*17ce0*/  BSYNC B1 ;  /* 0x0000000000017941 */ /* 0x000fea0003800000 */
.L_x_8989:
[----:B------:R-:W-:-:S03]  /*17cf0*/  UMOV UR4, 0xffffffff ;  /* 0xffffffff00047882 */ /* 0x000fc60000000000 */
[----:B------:R-:W-:Y:S05]  /*17d00*/  BRA.DIV UR4, `(.L_x_8991) ;  /* 0x000000ba04647947 */ /* 0x000fea000b800000 */
[----:B-1----:R1:W4:Y:S04]  /*17d10*/  SHFL.IDX PT, R3, R4, 0x1, 0x181f ;  /* 0x00381f0004037f89 */ /* 0x00232800000e0000 */
[----:B--23--:R1:W2:Y:S02]  /*17d20*/  SHFL.IDX PT, R14, R0, 0x1, 0x181f ;  /* 0x00381f00000e7f89 */ /* 0x00c2a400000e0000 */
.L_x_9239:
[----:B------:R-:W-:Y:S01]  /*17d30*/  VIADD R9, R21, 0x20 ;  /* 0x0000002015097836 */ /* 0x000fe20000000000 */
[----:B------:R-:W-:Y:S04]  /*17d40*/  BSSY B1, `(.L_x_8992) ;  /* 0x000000c000017945 */ /* 0x000fe80003800000 */
[----:B------:R-:W-:-:S13]  /*17d50*/  ISETP.GE.AND P0, PT, R9, R56, PT ;  /* 0x000000380900720c */ /* 0x000fda0003f06270 */
[----:B------:R-:W-:Y:S05]  /*17d60*/  @P0 BRA `(.L_x_8993) ;  /* 0x0000000000240947 */ /* 0x000fea0003800000 */
[----:B------:R-:W-:Y:S02]  /*17d70*/  ULDC UR4, c[0x0][0xac8] ;  /* 0x0002b20000047ab9 */ /* 0x000fe40000000800 */
[----:B------:R-:W-:Y:S02]  /*17d80*/  ISETP.GE.AND P2, PT, R16, UR4, PT ;  /* 0x0000000410007c0c */ /* 0x000fe4000bf46270 */
[----:B------:R-:W-:-:S11]  /*17d90*/  ISETP.GE.AND P3, PT, R187, UR4, PT ;  /* 0x00000004bb007c0c */ /* 0x000fd6000bf66270 */
[CC--:B--2---:R-:W-:Y:S02]  /*17da0*/  @!P2 LEA R8, P0, R16.reuse, R14.reuse, 0x1 ;  /* 0x0000000e1008a211 */ /* 0x0c4fe400078008ff */
[C---:B------:R-:W-:Y:S02]  /*17db0*/  @!P3 LEA R14, P1, R187.reuse, R14, 0x1 ;  /* 0x0000000ebb0eb211 */ /* 0x040fe400078208ff */
[-C--:B----4-:R-:W-:Y:S02]  /*17dc0*/  @!P2 LEA.HI.X R9, R16, R3.reuse, R17, 0x1, P0 ;  /* 0x000000031009a211 */ /* 0x090fe400000f0c11 */
[----:B------:R-:W-:-:S03]  /*17dd0*/  @!P3 LEA.HI.X R15, R187, R3, R216, 0x1, P1 ;  /* 0x00000003bb0fb211 */ /* 0x000fc600008f0cd8 */
[----:B-----5:R3:W-:Y:S04]  /*17de0*/  @!P2 ST.E.128 desc[UR42][R8.64], R28 ;  /* 0x0000001c0800a985 */ /* 0x0207e8000c101d2a */
[----:B------:R3:W-:Y:S02]  /*17df0*/  @!P3 ST.E.128 desc[UR42][R14.64], R44 ;  /* 0x0000002c0e00b985 */ /* 0x0007e4000c101d2a */
.L_x_8993:
[----:B------:R-:W-:Y:S05]  /*17e00*/  BSYNC B1 ;  /* 0x0000000000017941 */ /* 0x000fea0003800000 */
.L_x_8992:
[----:B------:R-:W-:-:S03]  /*17e10*/  UMOV UR4, 0xffffffff ;  /* 0xffffffff00047882 */ /* 0x000fc60000000000 */
[----:B------:R-:W-:Y:S05]  /*17e20*/  BRA.DIV UR4, `(.L_x_8994) ;  /* 0x000000ba04647947 */ /* 0x000fea000b800000 */
[----:B----4-:R4:W0:Y:S04]  /*17e30*/  SHFL.IDX PT, R3, R4, 0x2, 0x181f ;  /* 0x00581f0004037f89 */ /* 0x01082800000e0000 */
[----:B--23--:R4:W2:Y:S02]  /*17e40*/  SHFL.IDX PT, R14, R0, 0x2, 0x181f ;  /* 0x00581f00000e7f89 */ /* 0x00c8a400000e0000 */
.L_x_9243:
        /* <DEDUP_REMOVED lines=13> */
.L_x_8996:
[----:B------:R-:W-:Y:S05]  /*17f20*/  BSYNC B1 ;  /* 0x0000000000017941 */ /* 0x000fea0003800000 */
.L_x_8995:
[----:B------:R-:W-:-:S03]  /*17f30*/  UMOV UR4, 0xffffffff ;  /* 0xffffffff00047882 */ /* 0x000fc60000000000 */
[----:B------:R-:W-:Y:S05]  /*17f40*/  BRA.DIV UR4, `(.L_x_8997) ;  /* 0x000000ba04647947 */ /* 0x000fea000b800000 */
[----:B0-----:R0:W0:Y:S04]  /*17f50*/  SHFL.IDX PT, R3, R4, 0x3, 0x181f ;  /* 0x00781f0004037f89 */ /* 0x00102800000e0000 */
[----:B--23--:R2:W3:Y:S02]  /*17f60*/  SHFL.IDX PT, R14, R0, 0x3, 0x181f ;  /* 0x00781f00000e7f89 */ /* 0x00c4e400000e0000 */
.L_x_9247:
[----:B------:R-:W-:-:S05]  /*17f70*/  VIADD R9, R21, 0x60 ;  /* 0x0000006015097836 */ /* 0x000fca0000000000 */
[----:B------:R-:W-:-:S13]  /*17f80*/  ISETP.GE.AND P0, PT, R9, R56, PT ;  /* 0x000000380900720c */ /* 0x000fda0003f06270 */
[----:B------:R-:W-:Y:S05]  /*17f90*/  @P0 BRA `(.L_x_8998) ;  /* 0x00000018008c0947 */ /* 0x000fea0003800000 */
[----:B------:R-:W-:Y:S02]  /*17fa0*/  ULDC UR4, c[0x0][0xac8] ;  /* 0x0002b20000047ab9 */ /* 0x000fe40000000800 */
[----:B------:R-:W-:-:S13]  /*17fb0*/  ISETP.GE.AND P1, PT, R16, UR4, PT ;  /* 0x0000000410007c0c */ /* 0x000fda000bf26270 */
[----:B---3--:R-:W-:-:S04]  /*17fc0*/  @!P1 LEA R8, P0, R16, R14, 0x1 ;  /* 0x0000000e10089211 */ /* 0x008fc800078008ff */
[----:B0-----:R-:W-:Y:S02]  /*17fd0*/  @!P1 LEA.HI.X R9, R16, R3, R17, 0x1, P0 ;  /* 0x0000000310099211 */ /* 0x001fe400000f0c11 */
[----:B------:R-:W-:-:S03]  /*17fe0*/  ISETP.GE.AND P0, PT, R187, UR4, PT ;  /* 0x00000004bb007c0c */ /* 0x000fc6000bf06270 */
[----:B-----5:R0:W-:Y:S10]  /*17ff0*/  @!P1 ST.E.128 desc[UR42][R8.64], R36 ;  /* 0x0000002408009985 */ /* 0x0201f4000c101d2a */
[----:B------:R-:W-:Y:S05]  /*18000*/  @P0 BRA `(.L_x_8998) ;  /* 0x0000001800700947 */ /* 0x000fea0003800000 */
[----:B------:R-:W-:-:S04]  /*18010*/  LEA R14, P0, R187, R14, 0x1 ;  /* 0x0000000ebb0e7211 */ /* 0x000fc800078008ff */
[----:B------:R-:W-:-:S05]  /*18020*/  LEA.HI.X R15, R187, R3, R216, 0x1, P0 ;  /* 0x00000003bb0f7211 */ /* 0x000fca00000f0cd8 */
[----:B------:R3:W-:Y:S01]  /*18030*/  ST.E.128 desc[UR42][R14.64], R52 ;  /* 0x000000340e007985 */ /* 0x0007e2000c101d2a */
[----:B------:R-:W-:Y:S05]  /*18040*/  BRA `(.L_x_8998) ;  /* 0x0000001800607947 */ /* 0x000fea0003800000 */
.L_x_8987:
[----:B------:R-:W-:Y:S01]  /*18050*/  ULDC.64 UR4, c[0x0][0xb08] ;  /* 0x0002c20000047ab9 */ /* 0x000fe20000000a00 */
[----:B0-----:R-:W0:Y:S01]  /*18060*/  @P1 LDC R10, c[0x0][0xbec] ;  /* 0x0002fb00ff0a1b82 */ /* 0x001e220000000800 */
[----:B------:R-:W-:Y:S02]  /*18070*/  IMAD R4, R4, UR4, RZ ;  /* 0x0000000404047c24 */ /* 0x000fe4000f8e02ff */
[----:B------:R-:W-:-:S04]  /*18080*/  IMAD.WIDE.U32 R8, R57, UR4, RZ ;  /* 0x0000000439087c25 */ /* 0x000fc8000f8e00ff */
[----:B------:R-:W-:Y:S01]  /*18090*/  IMAD R57, R57, UR5, R4 ;  /* 0x0000000539397c24 */ /* 0x000fe2000f8e0204 */
[----:B------:R-:W1:Y:S01]  /*180a0*/  @P1 LDC R13, c[0x0][0xbf0] ;  /* 0x0002fc00ff0d1b82 */ /* 0x000e620000000800 */
[----:B------:R-:W-:Y:S01]  /*180b0*/  ULDC.64 UR4, c[0x0][0xb38] ;  /* 0x0002ce0000047ab9 */ /* 0x000fe20000000a00 */
[----:B------:R-:W-:Y:S01]  /*180c0*/  SHF.R.S32.HI R4, RZ, 0x1f, R209 ;  /* 0x0000001fff047819 */ /* 0x000fe200000114d1 */
[----:B------:R-:W-:Y:S02]  /*180d0*/  IMAD.IADD R9, R9, 0x1, R57 ;  /* 0x0000000109097824 */ /* 0x000fe400078e0239 */
[----:B------:R-:W-:Y:S02]  /*180e0*/  IMAD.MOV.U32 R3, RZ, RZ, R37 ;  /* 0x000000ffff037224 */ /* 0x000fe400078e0025 */
[----:B------:R-:W-:-:S04]  /*180f0*/  IMAD.WIDE.U32 R8, R206, UR4, R8 ;  /* 0x00000004ce087c25 */ /* 0x000fc8000f8e0008 */
[----:B------:R-:W-:Y:S01]  /*18100*/  IMAD R9, R206, UR5, R9 ;  /* 0x00000005ce097c24 */ /* 0x000fe2000f8e0209 */
[----:B------:R-:W-:Y:S02]  /*18110*/  ULDC.64 UR4, c[0x0][0xb40] ;  /* 0x0002d00000047ab9 */ /* 0x000fe40000000a00 */
[----:B------:R-:W-:Y:S02]  /*18120*/  IMAD R4, R4, UR4, RZ ;  /* 0x0000000404047c24 */ /* 0x000fe4000f8e02ff */
[----:B------:R-:W-:-:S04]  /*18130*/  IMAD.WIDE.U32 R8, R209, UR4, R8 ;  /* 0x00000004d1087c25 */ /* 0x000fc8000f8e0008 */
[----:B------:R-:W-:Y:S01]  /*18140*/  IMAD R11, R209, UR5, R4 ;  /* 0x00000005d10b7c24 */ /* 0x000fe2000f8e0204 */
[----:B------:R-:W-:Y:S01]  /*18150*/  ULDC.64 UR4, c[0x0][0xb48] ;  /* 0x0002d20000047ab9 */ /* 0x000fe20000000a00 */
[----:B0-----:R-:W-:-:S04]  /*18160*/  @P1 IMAD.HI.U32 R10, R37, R10, RZ ;  /* 0x0000000a250a1227 */ /* 0x001fc800078e00ff */
[----:B------:R-:W-:Y:S01]  /*18170*/  IMAD.IADD R9, R9, 0x1, R11 ;  /* 0x0000000109097824 */ /* 0x000fe200078e020b */
[----:B-1----:R-:W-:Y:S01]  /*18180*/  @P1 SHF.R.U32.HI R3, RZ, R13, R10 ;  /* 0x0000000dff031219 */ /* 0x002fe2000001160a */
[----:B------:R-:W-:Y:S02]  /*18190*/  VIADD R10, R2, 0x28820 ;  /* 0x00028820020a7836 */ /* 0x000fe40000000000 */
[C---:B------:R-:W-:Y:S01]  /*181a0*/  IMAD.WIDE.U32 R8, R217.reuse, UR4, R8 ;  /* 0x00000004d9087c25 */ /* 0x040fe2000f8e0008 */
[--C-:B------:R-:W-:Y:S02]  /*181b0*/  SHF.R.S32.HI R4, RZ, 0x1f, R3.reuse ;  /* 0x0000001fff047819 */ /* 0x100fe40000011403 */
[----:B------:R-:W-:Y:S01]  /*181c0*/  PRMT R10, RZ, 0x654, R10 ;  /* 0x00000654ff0a7816 */ /* 0x000fe2000000000a */
[----:B------:R-:W-:Y:S02]  /*181d0*/  IMAD.MOV R11, RZ, RZ, -R3 ;  /* 0x000000ffff0b7224 */ /* 0x000fe400078e0a03 */
[----:B------:R-:W-:Y:S01]  /*181e0*/  IMAD R9, R217, UR5, R9 ;  /* 0x00000005d9097c24 */ /* 0x000fe2000f8e0209 */
[----:B------:R-:W-:Y:S01]  /*181f0*/  ULDC.64 UR4, c[0x0][0xb30] ;  /* 0x0002cc0000047ab9 */ /* 0x000fe20000000a00 */
[----:B------:R-:W-:Y:S01]  /*18200*/  IMAD R11, R0, R11, R37 ;  /* 0x0000000b000b7224 */ /* 0x000fe200078e0225 */
[----:B------:R0:W-:Y:S01]  /*18210*/  SYNCS.ARRIVE.TRANS64.RED.A1T0 RZ, [R10+URZ], RZ ;  /* 0x000000ff0aff79a7 */ /* 0x0001e2000810043f */
[----:B------:R-:W-:-:S02]  /*18220*/  IMAD R4, R4, UR4, RZ ;  /* 0x0000000404047c24 */ /* 0x000fc4000f8e02ff */
[----:B------:R-:W-:Y:S01]  /*18230*/  IMAD.WIDE.U32 R8, R3, UR4, R8 ;  /* 0x0000000403087c25 */ /* 0x000fe2000f8e0008 */
[----:B------:R-:W-:-:S03]  /*18240*/  SHF.R.S32.HI R0, RZ, 0x1f, R11 ;  /* 0x0000001fff007819 */ /* 0x000fc6000001140b */
[----:B------:R-:W-:Y:S01]  /*18250*/  IMAD R13, R3, UR5, R4 ;  /* 0x00000005030d7c24 */ /* 0x000fe2000f8e0204 */
[----:B------:R-:W-:Y:S02]  /*18260*/  ULDC.64 UR4, c[0x0][0xb28] ;  /* 0x0002ca0000047ab9 */ /* 0x000fe40000000a00 */
[----:B------:R-:W-:Y:S02]  /*18270*/  IMAD R0, R0, UR4, RZ ;  /* 0x0000000400007c24 */ /* 0x000fe4000f8e02ff */
[----:B------:R-:W-:Y:S02]  /*18280*/  IMAD.IADD R9, R9, 0x1, R13 ;  /* 0x0000000109097824 */ /* 0x000fe400078e020d */
[----:B------:R-:W-:-:S04]  /*18290*/  IMAD.WIDE.U32 R8, R11, UR4, R8 ;  /* 0x000000040b087c25 */ /* 0x000fc8000f8e0008 */
[----:B------:R-:W-:Y:S01]  /*182a0*/  IMAD R11, R11, UR5, R0 ;  /* 0x000000050b0b7c24 */ /* 0x000fe2000f8e0200 */
[----:B------:R-:W-:Y:S02]  /*182b0*/  ULDC.64 UR4, c[0x0][0xb00] ;  /* 0x0002c00000047ab9 */ /* 0x000fe40000000a00 */
[----:B------:R-:W-:Y:S01]  /*182c0*/  LEA R3, P0, R8, UR4, 0x2 ;  /* 0x0000000408037c11 */ /* 0x000fe2000f8010ff */
[----:B------:R-:W-:Y:S01]  /*182d0*/  IMAD.IADD R9, R9, 0x1, R11 ;  /* 0x0000000109097824 */ /* 0x000fe200078e020b */
[----:B------:R-:W-:-:S04]  /*182e0*/  UMOV UR4, 0xffffffff ;  /* 0xffffffff00047882 */ /* 0x000fc80000000000 */
[----:B------:R-:W-:Y:S01]  /*182f0*/  LEA.HI.X R4, R8, UR5, R9, 0x2, P0 ;  /* 0x0000000508047c11 */ /* 0x000fe200080f1409 */
[----:B0-----:R-:W-:Y:S06]  /*18300*/  BRA.DIV UR4, `(.L_x_8999) ;  /* 0x000000b604bc7947 */ /* 0x001fec000b800000 */
[----:B------:R0:W1:Y:S04]  /*18310*/  SHFL.IDX PT, R0, R4, RZ, 0x1c1f ;  /* 0x001c1fff04007589 */ /* 0x00006800000e0000 */
[----:B------:R0:W2:Y:S02]  /*18320*/  SHFL.IDX PT, R14, R3, RZ, 0x1c1f ;  /* 0x001c1fff030e7589 */ /* 0x0000a400000e0000 */
.L_x_9250:
        /* <DEDUP_REMOVED lines=10> */
[----:B------:R-:W-:Y:S02]  /*183d0*/  SHF.R.S32.HI R24, RZ, 0x1f, R231 ;  /* 0x0000001fff187819 */ /* 0x000fe400000114e7 */
[----:B------:R-:W-:Y:S01]  /*183e0*/  SHF.R.S32.HI R30, RZ, 0x1f, R230 ;  /* 0x0000001fff1e7819 */ /* 0x000fe200000114e6 */
[----:B-1----:R-:W-:Y:S02]  /*183f0*/  @!P0 IMAD.MOV.U32 R15, RZ, RZ, R0 ;  /* 0x000000ffff0f8224 */ /* 0x002fe400078e0000 */
[----:B--2---:R-:W-:Y:S01]  /*18400*/  @!P2 LEA R8, P4, R233, R14, 0x2 ;  /* 0x0000000ee908a211 */ /* 0x004fe200078810ff */
[----:B------:R-:W-:Y:S01]  /*18410*/  @!P0 IMAD.WIDE R10, R197, 0x4, R14 ;  /* 0x00000004c50a8825 */ /* 0x000fe200078e020e */
[----:B------:R-:W-:Y:S02]  /*18420*/  SHF.R.S32.HI R15, RZ, 0x1f, R226 ;  /* 0x0000001fff0f7819 */ /* 0x000fe400000114e2 */
[----:B------:R-:W-:Y:S02]  /*18430*/  @!P2 LEA.HI.X R9, R233, R0, R12, 0x2, P4 ;  /* 0x00000000e909a211 */ /* 0x000fe400020f140c */
[----:B------:R1:W-:Y:S01]  /*18440*/  @!P0 ST.E.64 desc[UR42][R10.64], R20 ;  /* 0x000000140a008985 */ /* 0x0003e2000c101b2a */
[----:B------:R-:W-:-:S02]  /*18450*/  ISETP.GE.AND P0, PT, R230, UR4, PT ;  /* 0x00000004e6007c0c */ /* 0x000fc4000bf06270 */
[CC--:B------:R-:W-:Y:S01]  /*18460*/  @!P3 LEA R12, P4, R232.reuse, R14.reuse, 0x2 ;  /* 0x0000000ee80cb211 */ /* 0x0c0fe200078810ff */
        /* <DEDUP_REMOVED lines=11> */
[C---:B-1----:R-:W-:Y:S02]  /*18520*/  @!P2 LEA R10, P5, R229.reuse, R14, 0x2 ;  /* 0x0000000ee50aa211 */ /* 0x042fe400078a10ff */
[-C--:B------:R-:W-:Y:S02]  /*18530*/  @!P0 LEA.HI.X R29, R230, R0.reuse, R30, 0x2, P3 ;  /* 0x00000000e61d8211 */ /* 0x080fe400018f141e */
[----:B------:R-:W-:Y:S02]  /*18540*/  @!P2 LEA.HI.X R11, R229, R0, R24, 0x2, P5 ;  /* 0x00000000e50ba211 */ /* 0x000fe400028f1418 */
[----:B------:R-:W-:Y:S01]  /*18550*/  ISETP.GE.AND P3, PT, R226, UR4, PT ;  /* 0x00000004e2007c0c */ /* 0x000fe2000bf66270 */
[----:B------:R-:W-:Y:S01]  /*18560*/  @!P0 ST.E.64 desc[UR42][R28.64], R104 ;  /* 0x000000681c008985 */ /* 0x000fe2000c101b2a */
[----:B--2---:R-:W-:-:S02]  /*18570*/  @!P4 LEA R8, P0, R228, R14, 0x2 ;  /* 0x0000000ee408c211 */ /* 0x004fc400078010ff */
[----:B------:R-:W-:Y:S01]  /*18580*/  SHF.R.S32.HI R30, RZ, 0x1f, R228 ;  /* 0x0000001fff1e7819 */ /* 0x000fe200000114e4 */
[----:B------:R1:W-:Y:S01]  /*18590*/  @!P2 ST.E.64 desc[UR42][R10.64], R108 ;  /* 0x0000006c0a00a985 */ /* 0x0003e2000c101b2a */
[----:B------:R-:W-:Y:S02]  /*185a0*/  SHF.R.S32.HI R24, RZ, 0x1f, R227 ;  /* 0x0000001fff187819 */ /* 0x000fe400000114e3 */
[----:B---3--:R-:W-:Y:S02]  /*185b0*/  @!P1 LEA R12, P5, R227, R14, 0x2 ;  /* 0x0000000ee30c9211 */ /* 0x008fe400078a10ff */
[----:B------:R-:W-:Y:S02]  /*185c0*/  ISETP.GE.AND P2, PT, R225, UR4, PT ;  /* 0x00000004e1007c0c */ /* 0x000fe4000bf46270 */
[----:B------:R-:W-:Y:S02]  /*185d0*/  @!P4 LEA.HI.X R9, R228, R0, R30, 0x2, P0 ;  /* 0x00000000e409c211 */ /* 0x000fe400000f141e */
[----:B------:R-:W-:-:S02]  /*185e0*/  ISETP.GE.AND P0, PT, R224, UR4, PT ;  /* 0x00000004e0007c0c */ /* 0x000fc4000bf06270 */
[----:B------:R-:W-:Y:S01]  /*185f0*/  @!P1 LEA.HI.X R13, R227, R0, R24, 0x2, P5 ;  /* 0x00000000e30d9211 */ /* 0x000fe200028f1418 */
[----:B------:R2:W-:Y:S01]  /*18600*/  @!P4 ST.E.64 desc[UR42][R8.64], R112 ;  /* 0x000000700800c985 */ /* 0x0005e2000c101b2a */
[C---:B------:R-:W-:Y:S02]  /*18610*/  @!P3 LEA R20, P5, R226.reuse, R14, 0x2 ;  /* 0x0000000ee214b211 */ /* 0x040fe400078a10ff */
[----:B------:R-:W-:Y:S01]  /*18620*/  SHF.R.S32.HI R24, RZ, 0x1f, R225 ;  /* 0x0000001fff187819 */ /* 0x000fe200000114e1 */
[----:B------:R3:W-:Y:S01]  /*18630*/  @!P1 ST.E.64 desc[UR42][R12.64], R116 ;  /* 0x000000740c009985 */ /* 0x0007e2000c101b2a */
[----:B------:R-:W-:Y:S02]  /*18640*/  ISETP.GE.AND P1, PT, R223, UR4, PT ;  /* 0x00000004df007c0c */ /* 0x000fe4000bf26270 */
[----:B------:R-:W-:Y:S02]  /*18650*/  @!P3 LEA.HI.X R21, R226, R0, R15, 0x2, P5 ;  /* 0x00000000e215b211 */ /* 0x000fe400028f140f */
[----:B----4-:R-:W-:-:S02]  /*18660*/  @!P2 LEA R26, P4, R225, R14, 0x2 ;  /* 0x0000000ee11aa211 */ /* 0x010fc400078810ff */
[----:B-1----:R-:W-:Y:S01]  /*18670*/  @!P0 LEA R10, P5, R224, R14, 0x2 ;  /* 0x0000000ee00a8211 */ /* 0x002fe200078a10ff */
[----:B------:R1:W-:Y:S01]  /*18680*/  @!P3 ST.E.64 desc[UR42][R20.64], R120 ;  /* 0x000000781400b985 */ /* 0x0003e2000c101b2a */
[----:B------:R-:W-:Y:S02]  /*18690*/  SHF.R.S32.HI R15, RZ, 0x1f, R224 ;  /* 0x0000001fff0f7819 */ /* 0x000fe400000114e0 */
[-C--:B------:R-:W-:Y:S02]  /*186a0*/  @!P2 LEA.HI.X R27, R225, R0.reuse, R24, 0x2, P4 ;  /* 0x00000000e11ba211 */ /* 0x080fe400020f1418 */
[----:B------:R-:W-:Y:S02]  /*186b0*/  ISETP.GE.AND P3, PT, R222, UR4, PT ;  /* 0x00000004de007c0c */ /* 0x000fe4000bf66270 */
[----:B------:R-:W-:Y:S01]  /*186c0*/  @!P0 LEA.HI.X R11, R224, R0, R15, 0x2, P5 ;  /* 0x00000000e00b8211 */ /* 0x000fe200028f140f */
[----:B------:R4:W-:Y:S01]  /*186d0*/  @!P2 ST.E.64 desc[UR42][R26.64], R124 ;  /* 0x0000007c1a00a985 */ /* 0x0009e2000c101b2a */
[----:B------:R-:W-:-:S02]  /*186e0*/  ISETP.GE.AND P4, PT, R221, UR4, PT ;  /* 0x00000004dd007c0c */ /* 0x000fc4000bf86270 */
[----:B------:R-:W-:Y:S01]  /*186f0*/  SHF.R.S32.HI R15, RZ, 0x1f, R223 ;  /* 0x0000001fff0f7819 */ /* 0x000fe200000114df */
[----:B------:R0:W-:Y:S01]  /*18700*/  @!P0 ST.E.64 desc[UR42][R10.64], R128 ;  /* 0x000000800a008985 */ /* 0x0001e2000c101b2a */
[----:B--2---:R-:W-:Y:S02]  /*18710*/  @!P1 LEA R8, P5, R223, R14, 0x2 ;  /* 0x0000000edf089211 */ /* 0x004fe400078a10ff */
[----:B------:R-:W-:Y:S02]  /*18720*/  ISETP.GE.AND P2, PT, R220, UR4, PT ;  /* 0x00000004dc007c0c */ /* 0x000fe4000bf46270 */
[----:B------:R-:W-:Y:S02]  /*18730*/  ISETP.GE.AND P0, PT, R219, UR4, PT ;  /* 0x00000004db007c0c */ /* 0x000fe4000bf06270 */
[----:B------:R-:W-:Y:S02]  /*18740*/  @!P1 LEA.HI.X R9, R223, R0, R15, 0x2, P5 ;  /* 0x00000000df099211 */ /* 0x000fe400028f140f */
[----:B---3--:R-:W-:-:S02]  /*18750*/  @!P3 LEA R12, P5, R222, R14, 0x2 ;  /* 0x0000000ede0cb211 */ /* 0x008fc400078a10ff */
[----:B------:R-:W-:Y:S01]  /*18760*/  SHF.R.S32.HI R24, RZ, 0x1f, R222 ;  /* 0x0000001fff187819 */ /* 0x000fe200000114de */
[----:B------:R0:W-:Y:S01]  /*18770*/  @!P1 ST.E.64 desc[UR42][R8.64], R132 ;  /* 0x0000008408009985 */ /* 0x0001e2000c101b2a */
[C---:B-1----:R-:W-:Y:S02]  /*18780*/  @!P4 LEA R20, P1, R221.reuse, R14, 0x2 ;  /* 0x0000000edd14c211 */ /* 0x042fe400078210ff */
[----:B------:R-:W-:Y:S02]  /*18790*/  SHF.R.S32.HI R15, RZ, 0x1f, R221 ;  /* 0x0000001fff0f7819 */ /* 0x000fe400000114dd */
[----:B------:R-:W-:Y:S02]  /*187a0*/  @!P3 LEA.HI.X R13, R222, R0, R24, 0x2, P5 ;  /* 0x00000000de0db211 */ /* 0x000fe400028f1418 */
[----:B------:R-:W-:Y:S02]  /*187b0*/  SHF.R.S32.HI R24, RZ, 0x1f, R220 ;  /* 0x0000001fff187819 */ /* 0x000fe400000114dc */
[----:B----4-:R-:W-:Y:S01]  /*187c0*/  @!P2 LEA R26, P5, R220, R14, 0x2 ;  /* 0x0000000edc1aa211 */ /* 0x010fe200078a10ff */
[----:B------:R0:W-:Y:S01]  /*187d0*/  @!P3 ST.E.64 desc[UR42][R12.64], R136 ;  /* 0x000000880c00b985 */ /* 0x0001e2000c101b2a */
[----:B------:R-:W-:-:S02]  /*187e0*/  @!P4 LEA.HI.X R21, R221, R0, R15, 0x2, P1 ;  /* 0x00000000dd15c211 */ /* 0x000fc400008f140f */
[C---:B------:R-:W-:Y:S02]  /*187f0*/  @!P0 LEA R14, P1, R219.reuse, R14, 0x2 ;  /* 0x0000000edb0e8211 */ /* 0x040fe400078210ff */
[-C--:B------:R-:W-:Y:S01]  /*18800*/  @!P2 LEA.HI.X R27, R220, R0.reuse, R24, 0x2, P5 ;  /* 0x00000000dc1ba211 */ /* 0x080fe200028f1418 */
[----:B------:R0:W-:Y:S01]  /*18810*/  @!P4 ST.E.64 desc[UR42][R20.64], R140 ;  /* 0x0000008c1400c985 */ /* 0x0001e2000c101b2a */
[----:B------:R-:W-:-:S03]  /*18820*/  @!P0 LEA.HI.X R15, R219, R0, R237, 0x2, P1 ;  /* 0x00000000db0f8211 */ /* 0x000fc600008f14ed */
[----:B------:R0:W-:Y:S04]  /*18830*/  @!P2 ST.E.64 desc[UR42][R26.64], R144 ;  /* 0x000000901a00a985 */ /* 0x0001e8000c101b2a */
[----:B------:R0:W-:Y:S02]  /*18840*/  @!P0 ST.E.64 desc[UR42][R14.64], R148 ;  /* 0x000000940e008985 */ /* 0x0001e4000c101b2a */
.L_x_9001:
[----:B------:R-:W-:Y:S05]  /*18850*/  BSYNC B1 ;  /* 0x0000000000017941 */ /* 0x000fea0003800000 */
.L_x_9000:
[----:B------:R-:W-:-:S03]  /*18860*/  UMOV UR4, 0xffffffff ;  /* 0xffffffff00047882 */ /* 0x000fc60000000000 */
[----:B------:R-:W-:Y:S05]  /*18870*/  BRA.DIV UR4, `(.L_x_9002) ;  /* 0x000000b204947947 */ /* 0x000fea000b800000 */
[----:B-1----:R1:W3:Y:S04]  /*18880*/  SHFL.IDX PT, R0, R4, 0x1, 0x1c1f ;  /* 0x003c1f0004007f89 */ /* 0x0022e800000e0000 */
[----:B0-2---:R1:W0:Y:S02]  /*18890*/  SHFL.IDX PT, R14, R3, 0x1, 0x1c1f ;  /* 0x003c1f00030e7f89 */ /* 0x00522400000e0000 */
.L_x_9254:
[----:B------:R-:W-:-:S13]  /*188a0*/  ISETP.GE.AND P0, PT, R25, R56, PT ;  /* 0x000000381900720c */ /* 0x000fda0003f06270 */
[----:B------:R-:W-:Y:S05]  /*188b0*/  @P0 BRA `(.L_x_8998) ;  /* 0x0000001000440947 */ /* 0x000fea0003800000 */
[----:B------:R-:W-:Y:S01]  /*188c0*/  ULDC UR4, c[0x0][0xac8] ;  /* 0x0002b20000047ab9 */ /* 0x000fe20000000800 */
[----:B-1----:R-:W-:Y:S02]  /*188d0*/  SHF.R.S32.HI R4, RZ, 0x1f, R233 ;  /* 0x0000001fff047819 */ /* 0x002fe400000114e9 */
[----:B------:R-:W-:Y:S02]  /*188e0*/  ISETP.GE.AND P2, PT, R197, UR4, PT ;  /* 0x00000004c5007c0c */ /* 0x000fe4000bf46270 */
[----:B------:R-:W-:Y:S02]  /*188f0*/  ISETP.GE.AND P3, PT, R233, UR4, PT ;  /* 0x00000004e9007c0c */ /* 0x000fe4000bf66270 */
[----:B------:R-:W-:Y:S02]  /*18900*/  ISETP.GE.AND P1, PT, R232, UR4, PT ;  /* 0x00000004e8007c0c */ /* 0x000fe4000bf26270 */
[----:B------:R-:W-:Y:S02]  /*18910*/  ISETP.GE.AND P0, PT, R231, UR4, PT ;  /* 0x00000004e7007c0c */ /* 0x000fe4000bf06270 */
[----:B------:R-:W-:-:S02]  /*18920*/  SHF.R.S32.HI R3, RZ, 0x1f, R232 ;  /* 0x0000001fff037819 */ /* 0x000fc400000114e8 */
[----:B------:R-:W-:-:S03]  /*18930*/  SHF.R.S32.HI R26, RZ, 0x1f, R222 ;  /* 0x0000001fff1a7819 */ /* 0x000fc600000114de */
[----:B---3--:R-:W-:Y:S02]  /*18940*/  @!P2 IMAD.MOV.U32 R15, RZ, RZ, R0 ;  /* 0x000000ffff0fa224 */ /* 0x008fe400078e0000 */
[-C--:B0-----:R-:W-:Y:S01]  /*18950*/  @!P3 LEA R10, P4, R233, R14.reuse, 0x2 ;  /* 0x0000000ee90ab211 */ /* 0x081fe200078810ff */
[----:B------:R-:W-:Y:S01]  /*18960*/  @!P2 IMAD.WIDE R8, R197, 0x4, R14 ;  /* 0x00000004c508a825 */ /* 0x000fe200078e020e */
[----:B------:R-:W-:Y:S02]  /*18970*/  @!P1 LEA R12, P5, R232, R14, 0x2 ;  /* 0x0000000ee80c9211 */ /* 0x000fe400078a10ff */
[-C--:B------:R-:W-:Y:S02]  /*18980*/  @!P3 LEA.HI.X R11, R233, R0.reuse, R4, 0x2, P4 ;  /* 0x00000000e90bb211 */ /* 0x080fe400020f1404 */
[----:B------:R0:W-:Y:S01]  /*18990*/  @!P2 ST.E.64 desc[UR42][R8.64], R90 ;  /* 0x0000005a0800a985 */ /* 0x0001e2000c101b2a */
[----:B------:R-:W-:Y:S02]  /*189a0*/  ISETP.GE.AND P2, PT, R230, UR4, PT ;  /* 0x00000004e6007c0c */ /* 0x000fe4000bf46270 */
[----:B------:R-:W-:Y:S01]  /*189b0*/  ISETP.GE.AND P4, PT, R229, UR4, PT ;  /* 0x00000004e5007c0c */ /* 0x000fe2000bf86270 */
[----:B------:R1:W-:Y:S01]  /*189c0*/  @!P3 ST.E.64 desc[UR42][R10.64], R94 ;  /* 0x0000005e0a00b985 */ /* 0x0003e2000c101b2a */
[----:B------:R-:W-:-:S02]  /*189d0*/  @!P1 LEA.HI.X R13, R232, R0, R3, 0x2, P5 ;  /* 0x00000000e80d9211 */ /* 0x000fc400028f1403 */
[CC--:B------:R-:W-:Y:S02]  /*189e0*/  @!P0 LEA R20, P5, R231.reuse, R14.reuse, 0x2 ;  /* 0x0000000ee7148211 */ /* 0x0c0fe400078a10ff */
[----:B------:R-:W-:Y:S01]  /*189f0*/  SHF.R.S32.HI R4, RZ, 0x1f, R231 ;  /* 0x0000001fff047819 */ /* 0x000fe200000114e7 */
[----:B------:R2:W-:Y:S01]  /*18a00*/  @!P1 ST.E.64 desc[UR42][R12.64], R98 ;  /* 0x000000620c009985 */ /* 0x0005e2000c101b2a */
[----:B------:R-:W-:Y:S02]  /*18a10*/  ISETP.GE.AND P3, PT, R228, UR4, PT ;  /* 0x00000004e4007c0c */ /* 0x000fe4000bf66270 */
[----:B------:R-:W-:Y:S02]  /*18a20*/  SHF.R.S32.HI R3, RZ, 0x1f, R230 ;  /* 0x0000001fff037819 */ /* 0x000fe400000114e6 */
[----:B------:R-:W-:Y:S02]  /*18a30*/  @!P2 LEA R24, P1, R230, R14, 0x2 ;  /* 0x0000000ee618a211 */ /* 0x000fe400078210ff */
[----:B------:R-:W-:-:S02]  /*18a40*/  @!P0 LEA.HI.X R21, R231, R0, R4, 0x2, P5 ;  /* 0x00000000e7158211 */ /* 0x000fc400028f1404 */
[----:B------:R-:W-:Y:S02]  /*18a50*/  @!P2 LEA.HI.X R25, R230, R0, R3, 0x2, P1 ;  /* 0x00000000e619a211 */ /* 0x000fe400008f1403 */
[----:B------:R-:W-:Y:S01]  /*18a60*/  ISETP.GE.AND P1, PT, R227, UR4, PT ;  /* 0x00000004e3007c0c */ /* 0x000fe2000bf26270 */
[----:B------:R3:W-:Y:S01]  /*18a70*/  @!P0 ST.E.64 desc[UR42][R20.64], R102 ;  /* 0x0000006614008985 */ /* 0x0007e2000c101b2a */
[-C--:B0-----:R-:W-:Y:S02]  /*18a80*/  @!P4 LEA R8, P0, R229, R14.reuse, 0x2 ;  /* 0x0000000ee508c211 */ /* 0x081fe400078010ff */
[----:B------:R-:W-:Y:S01]  /*18a90*/  SHF.R.S32.HI R4, RZ, 0x1f, R229 ;  /* 0x0000001fff047819 */ /* 0x000fe200000114e5 */
[----:B------:R0:W-:Y:S01]  /*18aa0*/  @!P2 ST.E.64 desc[UR42][R24.64], R106 ;  /* 0x0000006a1800a985 */ /* 0x0001e2000c101b2a */
[----:B------:R-:W-:Y:S02]  /*18ab0*/  SHF.R.S32.HI R3, RZ, 0x1f, R228 ;  /* 0x0000001fff037819 */ /* 0x000fe400000114e4 */
[----:B-1----:R-:W-:-:S02]  /*18ac0*/  @!P3 LEA R10, P5, R228, R14, 0x2 ;  /* 0x0000000ee40ab211 */ /* 0x002fc400078a10ff */
[----:B------:R-:W-:Y:S02]  /*18ad0*/  ISETP.GE.AND P2, PT, R226, UR4, PT ;  /* 0x00000004e2007c0c */ /* 0x000fe4000bf46270 */
[-C--:B------:R-:W-:Y:S02]  /*18ae0*/  @!P4 LEA.HI.X R9, R229, R0.reuse, R4, 0x2, P0 ;  /* 0x00000000e509c211 */ /* 0x080fe400000f1404 */
[----:B------:R-:W-:Y:S02]  /*18af0*/  ISETP.GE.AND P0, PT, R225, UR4, PT ;  /* 0x00000004e1007c0c */ /* 0x000fe4000bf06270 */
[----:B------:R-:W-:Y:S01]  /*18b00*/  @!P3 LEA.HI.X R11, R228, R0, R3, 0x2, P5 ;  /* 0x00000000e40bb211 */ /* 0x000fe200028f1403 */
[----:B------:R1:W-:Y:S01]  /*18b10*/  @!P4 ST.E.64 desc[UR42][R8.64], R40 ;  /* 0x000000280800c985 */ /* 0x0003e2000c101b2a */
[----:B--2---:R-:W-:Y:S02]  /*18b20*/  @!P1 LEA R12, P5, R227, R14, 0x2 ;  /* 0x0000000ee30c9211 */ /* 0x004fe400078a10ff */
[----:B------:R-:W-:Y:S01]  /*18b30*/  SHF.R.S32.HI R3, RZ, 0x1f, R227 ;  /* 0x0000001fff037819 */ /* 0x000fe200000114e3 */
[----:B------:R2:W-:Y:S01]  /*18b40*/  @!P3 ST.E.64 desc[UR42][R10.64], R114 ;  /* 0x000000720a00b985 */ /* 0x0005e2000c101b2a */
[----:B------:R-:W-:-:S02]  /*18b50*/  ISETP.GE.AND P3, PT, R224, UR4, PT ;  /* 0x00000004e0007c0c */ /* 0x000fc4000bf66270 */
[----:B------:R-:W-:Y:S02]  /*18b60*/  @!P1 LEA.HI.X R13, R227, R0, R3, 0x2, P5 ;  /* 0x00000000e30d9211 */ /* 0x000fe400028f1403 */
[CC--:B---3--:R-:W-:Y:S02]  /*18b70*/  @!P2 LEA R20, P4, R226.reuse, R14.reuse, 0x2 ;  /* 0x0000000ee214a211 */ /* 0x0c8fe400078810ff */
[----:B------:R-:W-:Y:S01]  /*18b80*/  SHF.R.S32.HI R4, RZ, 0x1f, R226 ;  /* 0x0000001fff047819 */ /* 0x000fe200000114e2 */
[----:B------:R3:W-:Y:S01]  /*18b90*/  @!P1 ST.E.64 desc[UR42][R12.64], R118 ;  /* 0x000000760c009985 */ /* 0x0007e2000c101b2a */
[----:B0-----:R-:W-:Y:S02]  /*18ba0*/  @!P0 LEA R24, P5, R225, R14, 0x2 ;  /* 0x0000000ee1188211 */ /* 0x001fe400078a10ff */
        /* <DEDUP_REMOVED lines=8> */
[----:B-1----:R-:W-:Y:S02]  /*18c30*/  @!P3 LEA R8, P5, R224, R14, 0x2 ;  /* 0x0000000ee008b211 */ /* 0x002fe400078a10ff */
[----:B------:R-:W-:-:S02]  /*18c40*/  ISETP.GE.AND P2, PT, R221, UR4, PT ;  /* 0x00000004dd007c0c */ /* 0x000fc4000bf46270 */
[----:B------:R-:W-:Y:S02]  /*18c50*/  ISETP.GE.AND P0, PT, R220, UR4, PT ;  /* 0x00000004dc007c0c */ /* 0x000fe4000bf06270 */
[----:B------:R-:W-:Y:S02]  /*18c60*/  @!P3 LEA.HI.X R9, R224, R0, R3, 0x2, P5 ;  /* 0x00000000e009b211 */ /* 0x000fe400028f1403 */
[----:B------:R-:W-:Y:S02]  /*18c70*/  SHF.R.S32.HI R3, RZ, 0x1f, R223 ;  /* 0x0000001fff037819 */ /* 0x000fe400000114df */
[CC--:B--2---:R-:W-:Y:S01]  /*18c80*/  @!P1 LEA R10, P5, R223.reuse, R14.reuse, 0x2 ;  /* 0x0000000edf0a9211 */ /* 0x0c4fe200078a10ff */
[----:B------:R4:W-:Y:S01]  /*18c90*/  @!P3 ST.E.64 desc[UR42][R8.64], R130 ;  /* 0x000000820800b985 */ /* 0x0009e2000c101b2a */
[----:B---3--:R-:W-:Y:S02]  /*18ca0*/  @!P4 LEA R12, P3, R222, R14, 0x2 ;  /* 0x0000000ede0cc211 */ /* 0x008fe400078610ff */
[----:B------:R-:W-:-:S02]  /*18cb0*/  @!P1 LEA.HI.X R11, R223, R0, R3, 0x2, P5 ;  /* 0x00000000df0b9211 */ /* 0x000fc400028f1403 */
[C---:B0-----:R-:W-:Y:S02]  /*18cc0*/  @!P2 LEA R20, P5, R221.reuse, R14, 0x2 ;  /* 0x0000000edd14a211 */ /* 0x041fe400078a10ff */
[----:B------:R-:W-:Y:S01]  /*18cd0*/  SHF.R.S32.HI R4, RZ, 0x1f, R221 ;  /* 0x0000001fff047819 */ /* 0x000fe200000114dd */
[----:B------:R4:W-:Y:S01]  /*18ce0*/  @!P1 ST.E.64 desc[UR42][R10.64], R134 ;  /* 0x000000860a009985 */ /* 0x0009e2000c101b2a */
[----:B------:R-:W-:Y:S02]  /*18cf0*/  @!P4 LEA.HI.X R13, R222, R0, R26, 0x2, P3 ;  /* 0x00000000de0dc211 */ /* 0x000fe400018f141a */
[----:B------:R-:W-:Y:S02]  /*18d00*/  SHF.R.S32.HI R3, RZ, 0x1f, R220 ;  /* 0x0000001fff037819 */ /* 0x000fe400000114dc */
[----:B------:R-:W-:Y:S01]  /*18d10*/  @!P0 LEA R26, P3, R220, R14, 0x2 ;  /* 0x0000000edc1a8211 */ /* 0x000fe200078610ff */
[----:B------:R4:W-:Y:S01]  /*18d20*/  @!P4 ST.E.64 desc[UR42][R12.64], R138 ;  /* 0x0000008a0c00c985 */ /* 0x0009e2000c101b2a */
[----:B------:R-:W-:-:S02]  /*18d30*/  @!P2 LEA.HI.X R21, R221, R0, R4, 0x2, P5 ;  /* 0x00000000dd15a211 */ /* 0x000fc400028f1404 */
        /* <DEDUP_REMOVED lines=9> */
.L_x_8985:
        /* <DEDUP_REMOVED lines=26> */
.L_x_9003:
        /* <DEDUP_REMOVED lines=46> */
[----:B------:R-:W-:Y:S01]  /*19250*/  SHF.R.S32.HI R15, RZ, 0x1f, R13 ;  /* 0x0000001fff0f7819 */ /* 0x000fe2000001140d */
[----:B------:R-:W-:-:S04]  /*19260*/  IMAD.WIDE.U32 R10, R20, R13, R10 ;  /* 0x0000000d140a7225 */ /* 0x000fc800078e000a */
[----:B------:R-:W-:Y:S01]  /*19270*/  IMAD R15, R20, R15, R0 ;  /* 0x0000000f140f7224 */ /* 0x000fe200078e0200 */
[----:B--2---:R-:W-:-:S03]  /*19280*/  LEA R8, P0, R10, R8, 0x2 ;  /* 0x000000080a087211 */ /* 0x004fc600078010ff */
[----:B------:R-:W-:Y:S02]  /*19290*/  IMAD.IADD R0, R11, 0x1, R15 ;  /* 0x000000010b007824 */ /* 0x000fe400078e020f */
[----:B------:R-:W-:-:S03]  /*192a0*/  IMAD.MOV.U32 R11, RZ, RZ, -0x800000 ;  /* 0xff800000ff0b7424 */ /* 0x000fc600078e00ff */
[----:B-1----:R-:W-:-:S05]  /*192b0*/  LEA.HI.X R9, R10, R9, R0, 0x2, P0 ;  /* 0x000000090a097211 */ /* 0x002fca00000f1400 */
[----:B------:R2:W-:Y:S02]  /*192c0*/  STG.E desc[UR42][R8.64], R11 ;  /* 0x0000000b08007986 */ /* 0x0005e4000c10192a */
.L_x_9005:
[----:B------:R-:W-:Y:S05]  /*192d0*/  BSYNC B1 ;  /* 0x0000000000017941 */ /* 0x000fea0003800000 */
.L_x_9004:
        /* <DEDUP_REMOVED lines=13> */
[----:B-1----:R-:W-:Y:S01]  /*193b0*/  IMAD R4, R234, UR6, RZ ;  /* 0x00000006ea047c24 */ /* 0x002fe2000f8e02ff */
[----:B---3--:R-:W-:Y:S01]  /*193c0*/  ISETP.NE.AND P0, PT, R21, 0x1, PT ;  /* 0x000000011500780c */ /* 0x008fe20003f05270 */
[----:B------:R-:W-:Y:S01]  /*193d0*/  IMAD R9, R206, UR5, R9 ;  /* 0x00000005ce097c24 */ /* 0x000fe2000f8e0209 */
[----:B------:R-:W-:Y:S01]  /*193e0*/  ULDC.64 UR4, c[0x0][0xae0] ;  /* 0x0002b80000047ab9 */ /* 0x000fe20000000a00 */
[----:B------:R-:W-:Y:S02]  /*193f0*/  IMAD.IADD R190, R22, 0x1, R190 ;  /* 0x0000000116be7824 */ /* 0x000fe400078e02be */
[----:B------:R-:W-:-:S08]  /*19400*/  IMAD.WIDE.U32 R8, R209, UR6, R8 ;  /* 0x00000006d1087c25 */ /* 0x000fd0000f8e0008 */
[----:B------:R-:W1:Y:S08]  /*19410*/  @P0 LDC R13, c[0x0][0xbec] ;  /* 0x0002fb00ff0d0b82 */ /* 0x000e700000000800 */
[----:B------:R-:W2:Y:S01]  /*19420*/  @P0 LDC R15, c[0x0][0xbf0] ;  /* 0x0002fc00ff0f0b82 */ /* 0x000ea20000000800 */
[----:B-1----:R-:W-:-:S04]  /*19430*/  @P0 IMAD.HI.U32 R0, R10, R13, RZ ;  /* 0x0000000d0a000227 */ /* 0x002fc800078e00ff */
[----:B------:R-:W-:Y:S01]  /*19440*/  IMAD R13, R209, UR7, R4 ;  /* 0x00000007d10d7c24 */ /* 0x000fe2000f8e0204 */
[----:B--2---:R-:W-:-:S03]  /*19450*/  @P0 SHF.R.U32.HI R3, RZ, R15, R0 ;  /* 0x0000000fff030219 */ /* 0x004fc60000011600 */
        /* <DEDUP_REMOVED lines=19> */
[----:B------:R1:W2:Y:S04]  /*19590*/  SHFL.IDX PT, R3, R4, RZ, 0x181f ;  /* 0x00181fff04037589 */ /* 0x0002a800000e0000 */
[----:B------:R1:W3:Y:S02]  /*195a0*/  SHFL.IDX PT, R14, R0, RZ, 0x181f ;  /* 0x00181fff000e7589 */ /* 0x0002e400000e0000 */
.L_x_9257:
[----:B------:R-:W-:Y:S01]  /*195b0*/  IMAD R21, R26, R21, RZ ;  /* 0x000000151a157224 */ /* 0x000fe200078e02ff */
[----:B------:R-:W-:Y:S04]  /*195c0*/  BSSY B1, `(.L_x_9007) ;  /* 0x000000c000017945 */ /* 0x000fe80003800000 */
[----:B------:R-:W-:-:S13]  /*195d0*/  ISETP.GE.AND P0, PT, R190, R21, PT ;  /* 0x00000015be00720c */ /* 0x000fda0003f06270 */
[----:B------:R-:W-:Y:S05]  /*195e0*/  @P0 BRA `(.L_x_9008) ;  /* 0x0000000000240947 */ /* 0x000fea0003800000 */
[----:B------:R-:W-:Y:S02]  /*195f0*/  ULDC UR4, c[0x0][0xac8] ;  /* 0x0002b20000047ab9 */ /* 0x000fe40000000800 */
        /* <DEDUP_REMOVED lines=8> */
.L_x_9008:
[----:B------:R-:W-:Y:S05]  /*19680*/  BSYNC B1 ;  /* 0x0000000000017941 */ /* 0x000fea0003800000 */
.L_x_9007:
[----:B------:R-:W-:-:S03]  /*19690*/  UMOV UR4, 0xffffffff ;  /* 0xffffffff00047882 */ /* 0x000fc60000000000 */
[----:B------:R-:W-:Y:S05]  /*196a0*/  BRA.DIV UR4, `(.L_x_9009) ;  /* 0x000000a604847947 */ /* 0x000fea000b800000 */
[----:B--2---:R2:W0:Y:S04]  /*196b0*/  SHFL.IDX PT, R3, R4, 0x1, 0x181f ;  /* 0x00381f0004037f89 */ /* 0x00442800000e0000 */
[----:B---34-:R2:W3:Y:S02]  /*196c0*/  SHFL.IDX PT, R14, R0, 0x1, 0x181f ;  /* 0x00381f00000e7f89 */ /* 0x0184e400000e0000 */
.L_x_9261:
[----:B------:R-:W-:Y:S01]  /*196d0*/  VIADD R8, R190, 0x20 ;  /* 0x00000020be087836 */ /* 0x000fe20000000000 */
        /* <DEDUP_REMOVED lines=12> */
.L_x_9011:
[----:B------:R-:W-:Y:S05]  /*197a0*/  BSYNC B1 ;  /* 0x0000000000017941 */ /* 0x000fea0003800000 */
.L_x_9010:
[----:B------:R-:W-:-:S03]  /*197b0*/  UMOV UR4, 0xffffffff ;  /* 0xffffffff00047882 */ /* 0x000fc60000000000 */
[----:B------:R-:W-:Y:S05]  /*197c0*/  BRA.DIV UR4, `(.L_x_9012) ;  /* 0x000000a604847947 */ /* 0x000fea000b800000 */
[----:B0-----:R0:W0:Y:S04]  /*197d0*/  SHFL.IDX PT, R3, R4, 0x2, 0x181f ;  /* 0x00581f0004037f89 */ /* 0x00102800000e0000 */
[----:B---34-:R3:W4:Y:S02]  /*197e0*/  SHFL.IDX PT, R14, R0, 0x2, 0x181f ;  /* 0x00581f00000e7f89 */ /* 0x01872400000e0000 */
.L_x_9265:
[----:B------:R-:W-:Y:S01]  /*197f0*/  VIADD R8, R190, 0x40 ;  /* 0x00000040be087836 */ /* 0x000fe20000000000 */
[----:B------:R-:W-:Y:S04]  /*19800*/  BSSY B1, `(.L_x_9013) ;  /* 0x000000c000017945 */ /* 0x000fe80003800000 */
[----:B------:R-:W-:-:S13]  /*19810*/  ISETP.GE.AND P0, PT, R8, R21, PT ;  /* 0x000000150800720c */ /* 0x000fda0003f06270 */
[----:B------:R-:W-:Y:S05]  /*19820*/  @P0 BRA `(.L_x_9014) ;  /* 0x0000000000240947 */ /* 0x000fea0003800000 */
[----:B------:R-:W-:Y:S02]  /*19830*/  ULDC UR4, c[0x0][0xac8] ;  /* 0x0002b20000047ab9 */ /* 0x000fe40000000800 */
        /* <DEDUP_REMOVED lines=8> */
.L_x_9014:
[----:B------:R-:W-:Y:S05]  /*198c0*/  BSYNC B1 ;  /* 0x0000000000017941 */ /* 0x000fea0003800000 */
.L_x_9013:
[----:B------:R-:W-:-:S03]  /*198d0*/  UMOV UR4, 0xffffffff ;  /* 0xffffffff00047882 */ /* 0x000fc60000000000 */
[----:B------:R-:W-:Y:S05]  /*198e0*/  BRA.DIV UR4, `(.L_x_9015) ;  /* 0x000000a604847947 */ /* 0x000fea000b800000 */
[----:B0-----:R0:W0:Y:S04]  /*198f0*/  SHFL.IDX PT, R3, R4, 0x3, 0x181f ;  /* 0x00781f0004037f89 */ /* 0x00102800000e0000 */
[----:B----4-:R4:W0:Y:S02]  /*19900*/  SHFL.IDX PT, R14, R0, 0x3, 0x181f ;  /* 0x00781f00000e7f89 */ /* 0x01082400000e0000 */
.L_x_9269:
[----:B-1234-:R-:W-:-:S05]  /*19910*/  VIADD R0, R190, 0x60 ;  /* 0x00000060be007836 */ /* 0x01efca0000000000 */
[----:B------:R-:W-:-:S13]  /*19920*/  ISETP.GE.AND P0, PT, R0, R21, PT ;  /* 0x000000150000720c */ /* 0x000fda0003f06270 */
[----:B------:R-:W-:Y:S05]  /*19930*/  @P0 BRA `(.L_x_8998) ;  /* 0x0000000000240947 */ /* 0x000fea0003800000 */
[----:B------:R-:W-:Y:S02]  /*19940*/  ULDC UR4, c[0x0][0xac8] ;  /* 0x0002b20000047ab9 */ /* 0x000fe40000000800 */
        /* <DEDUP_REMOVED lines=8> */
.L_x_8998:
[----:B------:R-:W-:Y:S05]  /*199d0*/  BSYNC B0 ;  /* 0x0000000000007941 */ /* 0x000fea0003800000 */
.L_x_8984:
[----:B------:R-:W-:Y:S02]  /*199e0*/  ULDC UR4, c[0x0][0xc3c] ;  /* 0x00030f0000047ab9 */ /* 0x000fe40000000800 */
[----:B-1----:R-:W-:-:S13]  /*199f0*/  ISETP.GE.AND P0, PT, R7, UR4, PT ;  /* 0x0000000407007c0c */ /* 0x002fda000bf06270 */
[----:B------:R-:W-:Y:S05]  /*19a00*/  @!P0 BRA `(.L_x_9016) ;  /* 0xfffffe7800888947 */ /* 0x000fea000383ffff */
[----:B------:R-:W-:Y:S05]  /*19a10*/  BRA `(.L_x_8800) ;  /* 0x0000008400187947 */ /* 0x000fea0003800000 */
.L_x_8798:
        /* <DEDUP_REMOVED lines=20> */
.L_x_9017:
        /* <DEDUP_REMOVED lines=43> */
.L_x_9021:
        /* <DEDUP_REMOVED lines=39> */
.L_x_9019:
        /* <DEDUP_REMOVED lines=12> */
.L_x_9022:
        /* <DEDUP_REMOVED lines=63> */
.L_x_9023:
        /* <DEDUP_REMOVED lines=61> */
.L_x_9024:
[----:B01----:R-:W-:-:S05]  /*1a900*/  LOP3.LUT R3, RZ, R2, RZ, 0x33, !PT ;  /* 0x00000002ff037212 */ /* 0x003fca00078e33ff */
[----:B------:R-:W-:-:S05]  /*1a910*/  IMAD.IADD R2, R4, 0x1, R3 ;  /* 0x0000000104027824 */ /* 0x000fca00078e0203 */
[----:B------:R1:W-:Y:S01]  /*1a920*/  STL [R1+0x4], R2 ;  /* 0x0000040201007387 */ /* 0x0003e20000100800 */
[----:B------:R-:W-:Y:S05]  /*1a930*/  BRA `(.L_x_9025) ;  /* 0x0000000000107947 */ /* 0x000fea0003800000 */
.L_x_9020:
[----:B------:R-:W-:Y:S01]  /*1a940*/  IMAD.U32 R2, RZ, RZ, UR6 ;  /* 0x00000006ff027e24 */ /* 0x000fe2000f8e00ff */
[----:B------:R0:W-:Y:S04]  /*1a950*/  STL [R1+0x4], RZ ;  /* 0x000004ff01007387 */ /* 0x0001e80000100800 */
[----:B------:R0:W-:Y:S04]  /*1a960*/  STL [R1+0x8], RZ ;  /* 0x000008ff01007387 */ /* 0x0001e80000100800 */
[----:B------:R0:W-:Y:S02]  /*1a970*/  STL [R1], R2 ;  /* 0x0000000201007387 */ /* 0x0001e40000100800 */
.L_x_9025:
        /* <DEDUP_REMOVED lines=10> */
.L_x_9018:
        /* <DEDUP_REMOVED lines=8> */
[----:B------:R-:W3:Y:S01]  /*1aaa0*/  LDL.LU R4, [R1+0x10] ;  /* 0x0000100001047983 */ /* 0x000ee20000300800 */
        /* <DEDUP_REMOVED lines=38> */
.L_x_9169:
[----:B--2---:R-:W2:Y:S01]  /*1ad10*/  LDL R0, [R1+0xc] ;  /* 0x00000c0001007983 */ /* 0x004ea20000100800 */
        /* <DEDUP_REMOVED lines=17> */
[----:B0-----:R0:W-:Y:S01]  /*1ae30*/  STL [R1+0x38], R4 ;  /* 0x0000380401007387 */ /* 0x0011e20000100800 */
        /* <DEDUP_REMOVED lines=47> */
.L_x_9027:
        /* <DEDUP_REMOVED lines=18> */
.L_x_9028:
[----:B------:R-:W-:Y:S05]  /*1b250*/  @!P2 BRA `(.L_x_9029) ;  /* 0x00000000000ca947 */ /* 0x000fea0003800000 */
[----:B------:R-:W2:Y:S04]  /*1b260*/  LDG.E R8, desc[UR42][R6.64] ;  /* 0x0000002a06087981 */ /* 0x000ea8000c1e1900 */
[----:B------:R-:W2:Y:S02]  /*1b270*/  LDG.E R6, desc[UR42][R6.64+0x4] ;  /* 0x0000042a06067981 */ /* 0x000ea4000c1e1900 */
[----:B--2---:R-:W-:-:S07]  /*1b280*/  IMAD.IADD R8, R6, 0x1, -R8 ;  /* 0x0000000106087824 */ /* 0x004fce00078e0a08 */
.L_x_9029:
[----:B-1----:R-:W2:Y:S01]  /*1b290*/  @P0 LDG.E R2, desc[UR42][R4.64] ;  /* 0x0000002a04020981 */ /* 0x002ea2000c1e1900 */
        /* <DEDUP_REMOVED lines=14> */
[----:B-1----:R-:W-:-:S05]  /*1b380*/  @P1 IMAD.HI.U32 R0, R2, R3, RZ ;  /* 0x0000000302001227 */ /* 0x002fca00078e00ff */
[----:B----4-:R-:W-:Y:S01]  /*1b390*/  @P1 SHF.R.U32.HI R2, RZ, R5, R0 ;  /* 0x00000005ff021219 */ /* 0x010fe20000011600 */
[----:B------:R-:W-:-:S05]  /*1b3a0*/  IMAD.IADD R0, R7, 0x1, R9 ;  /* 0x0000000107007824 */ /* 0x000fca00078e0209 */
[C---:B------:R-:W-:Y:S01]  /*1b3b0*/  IADD3 R21, R0.reuse, 0x80, -R13 ;  /* 0x0000008000157810 */ /* 0x040fe20007ffe80d */
[----:B------:R-:W-:-:S04]  /*1b3c0*/  VIADD R3, R0, 0x7f ;  /* 0x0000007f00037836 */ /* 0x000fc80000000000 */
        /* <DEDUP_REMOVED lines=40> */
.L_x_9031:
[----:B------:R-:W-:Y:S05]  /*1b650*/  BSYNC B0 ;  /* 0x0000000000007941 */ /* 0x000fea0003800000 */
.L_x_9030:
[----:B------:R-:W-:Y:S01]  /*1b660*/  IMAD R2, R11, R0, RZ ;  /* 0x000000000b027224 */ /* 0x000fe200078e02ff */
[----:B------:R-:W-:Y:S01]  /*1b670*/  BSSY B0, `(.L_x_9032) ;  /* 0x000011e000007945 */ /* 0x000fe20003800000 */
[----:B------:R-:W-:-:S03]  /*1b680*/  PLOP3.LUT P5, PT, PT, PT, PT, 0x80, 0x0 ;  /* 0x000000000000781c */ /* 0x000fc60003faf070 */
[C---:B------:R-:W-:Y:S01]  /*1b690*/  VIADDMNMX R0, R2.reuse, R0, R6, PT ;  /* 0x0000000002007246 */ /* 0x040fe20003800106 */
[----:B------:R-:W-:-:S04]  /*1b6a0*/  IMAD R2, R2, 0x80, -R7 ;  /* 0x0000008002027824 */ /* 0x000fc800078e0a07 */
[----:B------:R-:W-:Y:S01]  /*1b6b0*/  IMAD R0, R0, 0x80, -R7 ;  /* 0x0000008000007824 */ /* 0x000fe200078e0a07 */
[----:B------:R-:W-:-:S04]  /*1b6c0*/  VIMNMX R2, RZ, R2, !PT ;  /* 0x00000002ff027248 */ /* 0x000fc80007fe0100 */
[----:B------:R-:W-:-:S04]  /*1b6d0*/  VIMNMX R9, R0, R9, PT ;  /* 0x0000000900097248 */ /* 0x000fc80003fe0100 */
[----:B------:R-:W-:-:S13]  /*1b6e0*/  ISETP.GT.AND P1, PT, R9, R2, PT ;  /* 0x000000020900720c */ /* 0x000fda0003f24270 */
[----:B------:R-:W-:Y:S01]  /*1b6f0*/  @P1 VIADD R0, R9, 0x7f ;  /* 0x0000007f09001836 */ /* 0x000fe20000000000 */
[----:B------:R-:W-:-:S04]  /*1b700*/  SHF.R.U32.HI R9, RZ, 0x7, R2 ;  /* 0x00000007ff097819 */ /* 0x000fc80000011602 */
[----:B------:R-:W-:Y:S01]  /*1b710*/  @P1 SHF.R.S32.HI R2, RZ, 0x1f, R0 ;  /* 0x0000001fff021819 */ /* 0x000fe20000011400 */
[----:B------:R-:W-:-:S03]  /*1b720*/  IMAD.MOV.U32 R6, RZ, RZ, R9 ;  /* 0x000000ffff067224 */ /* 0x000fc600078e0009 */
[----:B------:R-:W-:-:S04]  /*1b730*/  @P1 LEA.HI R0, R2, R0, RZ, 0x7 ;  /* 0x0000000002001211 */ /* 0x000fc800078f38ff */
[----:B------:R-:W-:-:S04]  /*1b740*/  @P1 SHF.R.S32.HI R6, RZ, 0x7, R0 ;  /* 0x00000007ff061819 */ /* 0x000fc80000011400 */
        /* <DEDUP_REMOVED lines=9> */
.L_x_9272:
[----:B-1----:R-:W-:Y:S02]  /*1b7e0*/  ISETP.NE.AND P0, PT, R14, RZ, PT ;  /* 0x000000ff0e00720c */ /* 0x002fe40003f05270 */
[----:B------:R-:W-:-:S11]  /*1b7f0*/  PLOP3.LUT P1, PT, PT, PT, PT, 0x8, 0x0 ;  /* 0x000000000000781c */ /* 0x000fd60003f2e170 */
[----:B------:R-:W-:Y:S05]  /*1b800*/  @P0 BRA `(.L_x_9035) ;  /* 0x00000000000c0947 */ /* 0x000fea0003800000 */
[----:B------:R-:W-:-:S03]  /*1b810*/  UMOV UR4, 0xffffffff ;  /* 0xffffffff00047882 */ /* 0x000fc60000000000 */
[----:B------:R-:W-:Y:S05]  /*1b820*/  BRA.DIV UR4, `(.L_x_9036) ;  /* 0x0000008a04307947 */ /* 0x000fea000b800000 */
[----:B------:R-:W-:-:S13]  /*1b830*/  ELECT P1, URZ, PT ;  /* 0x00000000003f782f */ /* 0x000fda0003820000 */
.L_x_9035:
        /* <DEDUP_REMOVED lines=9> */
.L_x_9275:
[----:B------:R-:W-:Y:S05]  /*1b8d0*/  BSYNC B1 ;  /* 0x0000000000017941 */ /* 0x000fea0003800000 */
.L_x_9037:
        /* <DEDUP_REMOVED lines=12> */
.L_x_9276:
[----:B------:R-:W-:Y:S05]  /*1b9a0*/  BSYNC B2 ;  /* 0x0000000000027941 */ /* 0x000fea0003800000 */
.L_x_9041:
        /* <DEDUP_REMOVED lines=8> */
.L_x_9044:
[----:B------:R-:W-:Y:S05]  /*1ba30*/  BSYNC B2 ;  /* 0x0000000000027941 */ /* 0x000fea0003800000 */
.L_x_9043:
        /* <DEDUP_REMOVED lines=11> */
[----:B------:R-:W-:Y:S02]  /*1baf0*/  IMAD.SHL.U32 R11, R2, 0x4000, RZ ;  /* 0x00004000020b7824 */ /* 0x000fe400078e00ff */
[----:B------:R-:W-:Y:S02]  /*1bb00*/  VIADD R2, R5, 0x28890 ;  /* 0x0002889005027836 */ /* 0x000fe40000000000 */
[----:B------:R-:W-:-:S07]  /*1bb10*/  VIADD R4, R7, 0x18400 ;  /* 0x0001840007047836 */ /* 0x000fce0000000000 */
.L_x_9045:
        /* <DEDUP_REMOVED lines=16> */
.L_x_9046:
        /* <DEDUP_REMOVED lines=13> */
.L_x_9277:
[----:B------:R-:W-:Y:S05]  /*1bcf0*/  BSYNC B2 ;  /* 0x0000000000027941 */ /* 0x000fea0003800000 */
.L_x_9047:
        /* <DEDUP_REMOVED lines=10> */
.L_x_9050:
[----:B------:R-:W-:Y:S05]  /*1bda0*/  BSYNC B2 ;  /* 0x0000000000027941 */ /* 0x000fea0003800000 */
.L_x_9049:
        /* <DEDUP_REMOVED lines=9> */
.L_x_9051:
        /* <DEDUP_REMOVED lines=15> */
.L_x_9052:
        /* <DEDUP_REMOVED lines=10> */
.L_x_9040:
[----:B------:R-:W-:Y:S05]  /*1bfd0*/  BSYNC B1 ;  /* 0x0000000000017941 */ /* 0x000fea0003800000 */
.L_x_9039:
        /* <DEDUP_REMOVED lines=13> */
.L_x_9067:
        /* <DEDUP_REMOVED lines=13> */
.L_x_9278:
[----:B------:R-:W-:Y:S05]  /*1c180*/  BSYNC B2 ;  /* 0x0000000000027941 */ /* 0x000fea0003800000 */
.L_x_9055:
        /* <DEDUP_REMOVED lines=8> */
.L_x_9058:
[----:B------:R-:W-:Y:S05]  /*1c210*/  BSYNC B2 ;  /* 0x0000000000027941 */ /* 0x000fea0003800000 */
.L_x_9057:
        /* <DEDUP_REMOVED lines=12> */
.L_x_9059:
        /* <DEDUP_REMOVED lines=16> */
.L_x_9060:
        /* <DEDUP_REMOVED lines=13> */
.L_x_9279:
[----:B------:R-:W-:Y:S05]  /*1c4b0*/  BSYNC B2 ;  /* 0x0000000000027941 */ /* 0x000fea0003800000 */
.L_x_9061:
        /* <DEDUP_REMOVED lines=10> */
.L_x_9064:
[----:B------:R-:W-:Y:S05]  /*1c560*/  BSYNC B2 ;  /* 0x0000000000027941 */ /* 0x000fea0003800000 */
.L_x_9063:
        /* <DEDUP_REMOVED lines=8> */
.L_x_9065:
        /* <DEDUP_REMOVED lines=15> */
.L_x_9066:
        /* <DEDUP_REMOVED lines=10> */
.L_x_9054:
[----:B------:R-:W-:Y:S05]  /*1c780*/  BSYNC B1 ;  /* 0x0000000000017941 */ /* 0x000fea0003800000 */
.L_x_9053:
        /* <DEDUP_REMOVED lines=12> */
.L_x_9033:
[----:B------:R-:W-:Y:S05]  /*1c850*/  BSYNC B0 ;  /* 0x0000000000007941 */ /* 0x000fea0003800000 */
.L_x_9032:
        /* <DEDUP_REMOVED lines=49> */
.L_x_9069:
[----:B------:R-:W-:Y:S05]  /*1cb70*/  BSYNC B0 ;  /* 0x0000000000007941 */ /* 0x000fea0003800000 */
.L_x_9068:
        /* <DEDUP_REMOVED lines=25> */
[----:B------:R4:W-:Y:S01]  /*1cd10*/  STL [R1], R0 ;  /* 0x0000000001007387 */ /* 0x0009e20000100800 */
[----:B------:R-:W-:Y:S05]  /*1cd20*/  BRA `(.L_x_9072) ;  /* 0x0000003800f47947 */ /* 0x000fea0003800000 */
.L_x_9071:
        /* <DEDUP_REMOVED lines=20> */
.L_x_9074:
[----:B------:R-:W-:Y:S05]  /*1ce70*/  BSYNC B6 ;  /* 0x0000000000067941 */ /* 0x000fea0003800000 */
.L_x_9073:
        /* <DEDUP_REMOVED lines=20> */
.L_x_9077:
        /* <DEDUP_REMOVED lines=15> */
.L_x_9076:
[----:B------:R-:W-:Y:S05]  /*1d0b0*/  BSYNC B6 ;  /* 0x0000000000067941 */ /* 0x000fea0003800000 */
.L_x_9075:
        /* <DEDUP_REMOVED lines=25> */
.L_x_9282:
        /* <DEDUP_REMOVED lines=11> */
.L_x_9285:
        /* <DEDUP_REMOVED lines=24> */
.L_x_9081:
[----:B-1----:R-:W2:Y:S01]  /*1d480*/  LDL R2, [R1+0x18] ;  /* 0x0000180001027983 */ /* 0x002ea20000100800 */
[----:B0-----:R-:W-:Y:S01]  /*1d490*/  IMAD R0, R19, 0x8, R18 ;  /* 0x0000000813007824 */ /* 0x001fe200078e0212 */
[----:B--2---:R-:W-:-:S04]  /*1d4a0*/  SHF.L.U32 R2, R2, 0x1f, RZ ;  /* 0x0000001f02027819 */ /* 0x004fc800000006ff */
[----:B------:R-:W0:Y:S02]  /*1d4b0*/  SYNCS.PHASECHK.TRANS64.TRYWAIT P0, [R0+URZ+0x28840], R2 ;  /* 0x02884002000075a7 */ /* 0x000e24000800017f */
[----:B0-----:R-:W-:Y:S05]  /*1d4c0*/  @!P0 BRA `(.L_x_9082) ;  /* 0x0000006c00e48947 */ /* 0x001fea0003800000 */
.L_x_9286:
        /* <DEDUP_REMOVED lines=10> */
.L_x_9083:
        /* <DEDUP_REMOVED lines=19> */
[----:B--2---:R-:W-:Y:S02]  /*1d6a0*/  R2UR UR11, R4 ;  /* 0x00000000040b72ca */ /* 0x004fe400000e0000 */
[----:B---3--:R-:W-:-:S13]  /*1d6b0*/  R2UR UR5, R2 ;  /* 0x00000000020572ca */ /* 0x008fda00000e0000 */
[----:B------:R-:W-:Y:S02]  /*1d6c0*/  ULEA UR11, UR11, UR5, 0x7 ;  /* 0x000000050b0b7291 */ /* 0x000fe4000f8e383f */
[----:B------:R-:W-:-:S09]  /*1d6d0*/  UIADD3.X UR5, URZ, UR39, URZ, UP0, !UPT ;  /* 0x000000273f057290 */ /* 0x000fd200087fe43f */
[----:B------:R0:W-:Y:S02]  /*1d6e0*/  UTMALDG.4D [UR8], [UR4], desc[UR6] ;  /* 0x00000608040075b4 */ /* 0x0001e40008019000 */
[----:B0-----:R-:W-:Y:S01]  /*1d6f0*/  UMOV UR8, UR14 ;  /* 0x0000000e00087c82 */ /* 0x001fe20008000000 */
[----:B------:R-:W-:Y:S02]  /*1d700*/  UMOV UR10, UR15 ;  /* 0x0000000f000a7c82 */ /* 0x000fe40008000000 */
[----:B------:R1:W-:Y:S02]  /*1d710*/  UTMALDG.4D [UR8], [UR4], desc[UR6] ;  /* 0x00000608040075b4 */ /* 0x0003e40008019000 */
[----:B-1----:R-:W-:Y:S01]  /*1d720*/  NOP ;  /* 0x0000000000007918 */ /* 0x002fe20000000000 */
.L_x_9079:
        /* <DEDUP_REMOVED lines=40> */
.L_x_9085:
[----:B------:R-:W-:Y:S05]  /*1d9b0*/  BSYNC B6 ;  /* 0x0000000000067941 */ /* 0x000fea0003800000 */
.L_x_9084:
[----:B0-----:R-:W2:Y:S01]  /*1d9c0*/  LDL.LU R0, [R1+0x4c] ;  /* 0x00004c0001007983 */ /* 0x001ea20000300800 */
[----:B------:R-:W-:Y:S01]  /*1d9d0*/  ULDC.64 UR4, c[0x0][0x2d8] ;  /* 0x0000b60000047ab9 */ /* 0x000fe20000000a00 */
[----:B------:R-:W0:Y:S02]  /*1d9e0*/  LDC R7, c[0x0][0x448] ;  /* 0x00011200ff077b82 */ /* 0x000e240000000800 */
[----:B------:R-:W3:Y:S04]  /*1d9f0*/  LDL.LU R4, [R1+0x3c] ;  /* 0x00003c0001047983 */ /* 0x000ee80000300800 */
[----:B------:R-:W3:Y:S04]  /*1da00*/  LDL.LU.64 R2, [R1+0x58] ;  /* 0x0000580001027983 */ /* 0x000ee80000300a00 */
[----:B------:R-:W4:Y:S04]  /*1da10*/  LDL.LU R5, [R1+0x38] ;  /* 0x0000380001057983 */ /* 0x000f280000300800 */
[----:B------:R-:W4:Y:S01]  /*1da20*/  LDL R10, [R1+0x4] ;  /* 0x00000400010a7983 */ /* 0x000f220000100800 */
[----:B------:R-:W1:Y:S01]  /*1da30*/  S2R R8, SR_TID.X ;  /* 0x0000000000087919 */ /* 0x000e620000002100 */
[----:B------:R-:W1:Y:S01]  /*1da40*/  S2R R9, SR_TID.X ;  /* 0x0000000000097919 */ /* 0x000e620000002100 */
[----:B0-----:R-:W-:-:S13]  /*1da50*/  ISETP.NE.AND P0, PT, R7, 0x1, PT ;  /* 0x000000010700780c */ /* 0x001fda0003f05270 */
[----:B------:R-:W0:Y:S01]  /*1da60*/  @P0 LDC R6, c[0x0][0x450] ;  /* 0x00011400ff060b82 */ /* 0x000e220000000800 */
[----:B-1----:R-:W-:Y:S02]  /*1da70*/  IMAD.SHL.U32 R8, R8, 0x8, RZ ;  /* 0x0000000808087824 */ /* 0x002fe400078e00ff */
[----:B------:R-:W-:-:S03]  /*1da80*/  IMAD.SHL.U32 R9, R9, 0x8, RZ ;  /* 0x0000000809097824 */ /* 0x000fc600078e00ff */
[----:B------:R-:W-:-:S04]  /*1da90*/  LOP3.LUT R8, R8, 0x38, RZ, 0xc0, !PT ;  /* 0x0000003808087812 */ /* 0x000fc800078ec0ff */
        /* <DEDUP_REMOVED lines=47> */
[----:B------:R-:W-:-:S05]  /*1dd90*/  SHF.R.U32.HI R11, RZ, 0x3, R11 ;  /* 0x00000003ff0b7819 */ /* 0x000fca000001160b */
[----:B------:R-:W-:-:S04]  /*1dda0*/  IMAD R0, R10, 0x80, R11 ;  /* 0x000000800a007824 */ /* 0x000fc800078e020b */
[----:B------:R-:W-:Y:S02]  /*1ddb0*/  VIADD R5, R0, 0x10 ;  /* 0x0000001000057836 */ /* 0x000fe40000000000 */
[----:B--2---:R-:W-:Y:S02]  /*1ddc0*/  IMAD R2, R6, R7, RZ ;  /* 0x0000000706027224 */ /* 0x004fe400078e02ff */
[----:B------:R-:W1:Y:S04]  /*1ddd0*/  SHFL.IDX PT, R7, R4, RZ, 0x181f ;  /* 0x00181fff04077589 */ /* 0x000e6800000e0000 */
[----:B------:R-:W2:Y:S01]  /*1dde0*/  SHFL.IDX PT, R6, R3, RZ, 0x181f ;  /* 0x00181fff03067589 */ /* 0x000ea200000e0000 */
        /* <DEDUP_REMOVED lines=70> */
.L_x_9303:
[----:B------:R-:W-:Y:S01]  /*1e250*/  VIADD R0, R0, 0x70 ;  /* 0x0000007000007836 */ /* 0x000fe20000000000 */
[----:B------:R-:W-:Y:S04]  /*1e260*/  BSSY B0, `(.L_x_9087) ;  /* 0x000000a000007945 */ /* 0x000fe80003800000 */
[----:B------:R-:W-:-:S13]  /*1e270*/  ISETP.GE.AND P2, PT, R0, R2, PT ;  /* 0x000000020000720c */ /* 0x000fda0003f46270 */
[----:B------:R-:W-:Y:S05]  /*1e280*/  @P2 BRA `(.L_x_9088) ;  /* 0x00000000001c2947 */ /* 0x000fea0003800000 */
[----:B---3--:R-:W-:-:S05]  /*1e290*/  LEA R2, P2, R9, R3, 0x1 ;  /* 0x0000000309027211 */ /* 0x008fca00078408ff */
[----:B-12---:R-:W-:-:S05]  /*1e2a0*/  IMAD.X R3, RZ, RZ, R5, P2 ;  /* 0x000000ffff037224 */ /* 0x006fca00010e0605 */
[----:B------:R-:W-:Y:S01]  /*1e2b0*/  @!PT LDS RZ, [RZ] ;  /* 0x00000000fffff984 */ /* 0x000fe20000000800 */
[----:B------:R-:W-:Y:S01]  /*1e2c0*/  @!PT LDS RZ, [RZ] ;  /* 0x00000000fffff984 */ /* 0x000fe20000000800 */
[----:B------:R-:W-:Y:S01]  /*1e2d0*/  @!PT LDS RZ, [RZ] ;  /* 0x00000000fffff984 */ /* 0x000fe20000000800 */
[----:B------:R4:W-:Y:S04]  /*1e2e0*/  LDGSTS.E.BYPASS.LTC128B.128 [R8+0x13c00], desc[UR42][R2.64], !P0 ;  /* 0x13c0000002087fae */ /* 0x0009e8000c101d6a */
[----:B------:R4:W-:Y:S02]  /*1e2f0*/  LDGSTS.E.BYPASS.LTC128B.128 [R8+0x17c00], desc[UR42][R2.64+0x80], !P1 ;  /* 0x17c0008002087fae */ /* 0x0009e4000c901d6a */
.L_x_9088:
[----:B------:R-:W-:Y:S05]  /*1e300*/  BSYNC B0 ;  /* 0x0000000000007941 */ /* 0x000fea0003800000 */
.L_x_9087:
[----:B------:R-:W-:Y:S01]  /*1e310*/  NOP ;  /* 0x0000000000007918 */ /* 0x000fe20000000000 */
[----:B------:R-:W-:-:S13]  /*1e320*/  PLOP3.LUT P0, PT, PT, PT, PT, 0x80, 0x0 ;  /* 0x000000000000781c */ /* 0x000fda0003f0f070 */
.L_x_9089:
        /* <DEDUP_REMOVED lines=18> */
.L_x_9304:
[----:B------:R-:W-:Y:S05]  /*1e450*/  BSYNC B0 ;  /* 0x0000000000007941 */ /* 0x000fea0003800000 */
.L_x_9090:
        /* <DEDUP_REMOVED lines=8> */
[----:B------:R-:W4:Y:S01]  /*1e4e0*/  LDL.LU R4, [R1+0x40] ;  /* 0x0000400001047983 */ /* 0x000f220000300800 */
[----:B------:R-:W-:Y:S01]  /*1e4f0*/  BSSY B2, `(.L_x_9094) ;  /* 0x00000a8000027945 */ /* 0x000fe20003800000 */
[----:B---3--:R-:W-:-:S04]  /*1e500*/  VIADD R2, R2, 0x1 ;  /* 0x0000000102027836 */ /* 0x008fc80000000000 */
[----:B--2---:R-:W-:-:S05]  /*1e510*/  IMAD R2, R2, R5, RZ ;  /* 0x0000000502027224 */ /* 0x004fca00078e02ff */
        /* <DEDUP_REMOVED lines=42> */
.L_x_9098:
[----:B------:R-:W-:Y:S01]  /*1e7c0*/  IMAD R3, R7, 0x8, R18 ;  /* 0x0000000807037824 */ /* 0x000fe200078e0212 */
[----:B------:R-:W-:Y:S01]  /*1e7d0*/  SHF.L.U32 R2, R10, 0x1f, RZ ;  /* 0x0000001f0a027819 */ /* 0x000fe200000006ff */
[----:B------:R-:W-:Y:S03]  /*1e7e0*/  BSSY B3, `(.L_x_9099) ;  /* 0x0000003000037945 */ /* 0x000fe60003800000 */
[----:B------:R-:W2:Y:S02]  /*1e7f0*/  SYNCS.PHASECHK.TRANS64.TRYWAIT P0, [R3+URZ+0x28840], R2 ;  /* 0x02884002030075a7 */ /* 0x000ea4000800017f */
[----:B--2---:R-:W-:Y:S05]  /*1e800*/  @!P0 BRA `(.L_x_9100) ;  /* 0x0000006400f48947 */ /* 0x004fea0003800000 */
.L_x_9305:
[----:B------:R-:W-:Y:S05]  /*1e810*/  BSYNC B3 ;  /* 0x0000000000037941 */ /* 0x000fea0003800000 */
.L_x_9099:
        /* <DEDUP_REMOVED lines=11> */
.L_x_9102:
[----:B------:R-:W-:Y:S05]  /*1e8d0*/  BSYNC B3 ;  /* 0x0000000000037941 */ /* 0x000fea0003800000 */
.L_x_9101:
        /* <DEDUP_REMOVED lines=12> */
.L_x_9103:
        /* <DEDUP_REMOVED lines=16> */
.L_x_9104:
        /* <DEDUP_REMOVED lines=16> */
.L_x_9306:
[----:B------:R-:W-:Y:S05]  /*1eba0*/  BSYNC B3 ;  /* 0x0000000000037941 */ /* 0x000fea0003800000 */
.L_x_9105:
        /* <DEDUP_REMOVED lines=10> */
.L_x_9107:
[----:B------:R-:W2:Y:S01]  /*1ec50*/  LDL R3, [R1+0x10] ;  /* 0x0000100001037983 */ /* 0x000ea20000100800 */
[----:B------:R-:W-:Y:S01]  /*1ec60*/  BSSY B3, `(.L_x_9108) ;  /* 0x0000004000037945 */ /* 0x000fe20003800000 */
[----:B--2---:R-:W-:-:S13]  /*1ec70*/  LOP3.LUT P0, RZ, R3, 0x8, RZ, 0xc0, !PT ;  /* 0x0000000803ff7812 */ /* 0x004fda000780c0ff */
[----:B------:R-:W-:Y:S05]  /*1ec80*/  @P0 BRA `(.L_x_9109) ;  /* 0x0000000000040947 */ /* 0x000fea0003800000 */
[----:B------:R-:W-:Y:S01]  /*1ec90*/  BPT.TRAP 0x1 ;  /* 0x000000040000795c */ /* 0x000fe20000300000 */
.L_x_9109:
[----:B------:R-:W-:Y:S05]  /*1eca0*/  BSYNC B3 ;  /* 0x0000000000037941 */ /* 0x000fea0003800000 */
.L_x_9108:
        /* <DEDUP_REMOVED lines=12> */
.L_x_9110:
        /* <DEDUP_REMOVED lines=15> */
.L_x_9111:
        /* <DEDUP_REMOVED lines=12> */
.L_x_9097:
[----:B------:R-:W-:Y:S05]  /*1ef20*/  BSYNC B1 ;  /* 0x0000000000017941 */ /* 0x000fea0003800000 */
.L_x_9096:
[----:B-1----:R-:W2:Y:S01]  /*1ef30*/  LDL.LU R0, [R1+0x44] ;  /* 0x0000440001007983 */ /* 0x002ea20000300800 */
[----:B------:R-:W-:-:S03]  /*1ef40*/  IMAD.MOV.U32 R19, RZ, RZ, R7 ;  /* 0x000000ffff137224 */ /* 0x000fc600078e0007 */
[----:B------:R1:W-:Y:S02]  /*1ef50*/  STL [R1+0x18], R10 ;  /* 0x0000180a01007387 */ /* 0x0003e40000100800 */
[----:B-12---:R-:W-:-:S07]  /*1ef60*/  VIADD R0, R0, 0xfffffffd ;  /* 0xfffffffd00007836 */ /* 0x006fce0000000000 */
.L_x_9095:
[----:B------:R-:W-:Y:S05]  /*1ef70*/  BSYNC B2 ;  /* 0x0000000000027941 */ /* 0x000fea0003800000 */
.L_x_9094:
[----:B------:R-:W-:Y:S01]  /*1ef80*/  VIADD R9, R9, 0xfffffffe ;  /* 0xfffffffe09097836 */ /* 0x000fe20000000000 */
[----:B------:R-:W-:-:S04]  /*1ef90*/  LOP3.LUT R6, RZ, R6, RZ, 0x33, !PT ;  /* 0x00000006ff067212 */ /* 0x000fc800078e33ff */
[----:B------:R-:W-:-:S13]  /*1efa0*/  ISETP.NE.AND P0, PT, R9, R6, PT ;  /* 0x000000060900720c */ /* 0x000fda0003f05270 */
[----:B------:R-:W-:Y:S05]  /*1efb0*/  @!P0 BRA `(.L_x_9093) ;  /* 0x0000001000e08947 */ /* 0x000fea0003800000 */
[----:B------:R-:W-:-:S07]  /*1efc0*/  IMAD.MOV.U32 R8, RZ, RZ, R17 ;  /* 0x000000ffff087224 */ /* 0x000fce00078e0011 */
.L_x_9144:
[----:B--2---:R-:W2:Y:S04]  /*1efd0*/  LDL R3, [R1+0x10] ;  /* 0x0000100001037983 */ /* 0x004ea80000100800 */
        /* <DEDUP_REMOVED lines=34> */
.L_x_9114:
[----:B------:R-:W-:Y:S01]  /*1f200*/  IMAD R3, R4, 0x8, R18 ;  /* 0x0000000804037824 */ /* 0x000fe200078e0212 */
[----:B------:R-:W-:Y:S01]  /*1f210*/  SHF.L.U32 R2, R5, 0x1f, RZ ;  /* 0x0000001f05027819 */ /* 0x000fe200000006ff */
[----:B------:R-:W-:Y:S03]  /*1f220*/  BSSY B2, `(.L_x_9115) ;  /* 0x0000003000027945 */ /* 0x000fe60003800000 */
[----:B------:R-:W2:Y:S02]  /*1f230*/  SYNCS.PHASECHK.TRANS64.TRYWAIT P0, [R3+URZ+0x28840], R2 ;  /* 0x02884002030075a7 */ /* 0x000ea4000800017f */
[----:B--2---:R-:W-:Y:S05]  /*1f240*/  @!P0 BRA `(.L_x_9116) ;  /* 0x0000005c008c8947 */ /* 0x004fea0003800000 */
.L_x_9307:
[----:B------:R-:W-:Y:S05]  /*1f250*/  BSYNC B2 ;  /* 0x0000000000027941 */ /* 0x000fea0003800000 */
.L_x_9115:
[----:B------:R-:W3:Y:S01]  /*1f260*/  S2R R7, SR_TID.X ;  /* 0x0000000000077919 */ /* 0x000ee20000002100 */
[----:B------:R-:W-:Y:S01]  /*1f270*/  BSSY B2, `(.L_x_9117) ;  /* 0x000000a000027945 */ /* 0x000fe20003800000 */
[----:B---3--:R-:W-:-:S04]  /*1f280*/  LOP3.LUT R7, R7, 0x7f, RZ, 0xc0, !PT ;  /* 0x0000007f07077812 */ /* 0x008fc800078ec0ff */
[----:B------:R-:W-:-:S13]  /*1f290*/  ISETP.NE.AND P0, PT, R7, RZ, PT ;  /* 0x000000ff0700720c */ /* 0x000fda0003f05270 */
[----:B------:R-:W-:Y:S05]  /*1f2a0*/  @P0 BRA `(.L_x_9118) ;  /* 0x0000000000180947 */ /* 0x000fea0003800000 */
[----:B------:R-:W3:Y:S01]  /*1f2b0*/  LDL R7, [R1+0x10] ;  /* 0x0000100001077983 */ /* 0x000ee20000100800 */
[----:B--2---:R-:W-:-:S04]  /*1f2c0*/  IMAD.MOV.U32 R2, RZ, RZ, 0x8000 ;  /* 0x00008000ff027424 */ /* 0x004fc800078e00ff */
[----:B------:R4:W-:Y:S01]  /*1f2d0*/  SYNCS.ARRIVE.TRANS64 RZ, [R3+URZ+0x28830], R2 ;  /* 0x0288300203ff79a7 */ /* 0x0009e2000800003f */
[----:B---3--:R-:W-:-:S13]  /*1f2e0*/  LOP3.LUT P1, RZ, R7, 0x1, RZ, 0xc0, !PT ;  /* 0x0000000107ff7812 */ /* 0x008fda000782c0ff */
[----:B----4-:R-:W-:Y:S05]  /*1f2f0*/  @!P1 BRA `(.L_x_9118) ;  /* 0x0000000000049947 */ /* 0x010fea0003800000 */
[----:B------:R-:W-:Y:S01]  /*1f300*/  BPT.TRAP 0x1 ;  /* 0x000000040000795c */ /* 0x000fe20000300000 */
.L_x_9118:
[----:B------:R-:W-:Y:S05]  /*1f310*/  BSYNC B2 ;  /* 0x0000000000027941 */ /* 0x000fea0003800000 */
.L_x_9117:
        /* <DEDUP_REMOVED lines=12> */
.L_x_9119:
        /* <DEDUP_REMOVED lines=16> */
.L_x_9120:
        /* <DEDUP_REMOVED lines=16> */
.L_x_9308:
[----:B------:R-:W-:Y:S05]  /*1f5e0*/  BSYNC B2 ;  /* 0x0000000000027941 */ /* 0x000fea0003800000 */
.L_x_9121:
        /* <DEDUP_REMOVED lines=10> */
.L_x_9123:
[----:B------:R-:W2:Y:S01]  /*1f690*/  LDL R3, [R1+0x10] ;  /* 0x0000100001037983 */ /* 0x000ea20000100800 */
[----:B------:R-:W-:Y:S01]  /*1f6a0*/  BSSY B2, `(.L_x_9124) ;  /* 0x0000004000027945 */ /* 0x000fe20003800000 */
[----:B--2---:R-:W-:-:S13]  /*1f6b0*/  LOP3.LUT P0, RZ, R3, 0x8, RZ, 0xc0, !PT ;  /* 0x0000000803ff7812 */ /* 0x004fda000780c0ff */
[----:B------:R-:W-:Y:S05]  /*1f6c0*/  @P0 BRA `(.L_x_9125) ;  /* 0x0000000000040947 */ /* 0x000fea0003800000 */
[----:B------:R-:W-:Y:S01]  /*1f6d0*/  BPT.TRAP 0x1 ;  /* 0x000000040000795c */ /* 0x000fe20000300000 */
.L_x_9125:
[----:B------:R-:W-:Y:S05]  /*1f6e0*/  BSYNC B2 ;  /* 0x0000000000027941 */ /* 0x000fea0003800000 */
.L_x_9124:
        /* <DEDUP_REMOVED lines=12> */
.L_x_9126:
        /* <DEDUP_REMOVED lines=15> */
.L_x_9127:
        /* <DEDUP_REMOVED lines=12> */
.L_x_9113:
[----:B------:R-:W-:Y:S05]  /*1f960*/  BSYNC B1 ;  /* 0x0000000000017941 */ /* 0x000fea0003800000 */
.L_x_9112:
[----:B------:R-:W2:Y:S01]  /*1f970*/  LDL R2, [R1+0x10] ;  /* 0x0000100001027983 */ /* 0x000ea20000100800 */
        /* <DEDUP_REMOVED lines=34> */
.L_x_9130:
[----:B------:R-:W-:Y:S01]  /*1fba0*/  IMAD R2, R19, 0x8, R18 ;  /* 0x0000000813027824 */ /* 0x000fe200078e0212 */
[----:B------:R-:W-:Y:S01]  /*1fbb0*/  SHF.L.U32 R3, R10, 0x1f, RZ ;  /* 0x0000001f0a037819 */ /* 0x000fe200000006ff */
[----:B------:R-:W-:Y:S03]  /*1fbc0*/  BSSY B2, `(.L_x_9131) ;  /* 0x0000003000027945 */ /* 0x000fe60003800000 */
[----:B------:R-:W3:Y:S02]  /*1fbd0*/  SYNCS.PHASECHK.TRANS64.TRYWAIT P0, [R2+URZ+0x28840], R3 ;  /* 0x02884003020075a7 */ /* 0x000ee4000800017f */
[----:B---3--:R-:W-:Y:S05]  /*1fbe0*/  @!P0 BRA `(.L_x_9132) ;  /* 0x00000054004c8947 */ /* 0x008fea0003800000 */
.L_x_9309:
[----:B------:R-:W-:Y:S05]  /*1fbf0*/  BSYNC B2 ;  /* 0x0000000000027941 */ /* 0x000fea0003800000 */
.L_x_9131:
[----:B--2---:R-:W2:Y:S01]  /*1fc00*/  S2R R9, SR_TID.X ;  /* 0x0000000000097919 */ /* 0x004ea20000002100 */
[----:B------:R-:W-:Y:S01]  /*1fc10*/  BSSY B2, `(.L_x_9133) ;  /* 0x000000a000027945 */ /* 0x000fe20003800000 */
[----:B--2---:R-:W-:-:S04]  /*1fc20*/  LOP3.LUT R9, R9, 0x7f, RZ, 0xc0, !PT ;  /* 0x0000007f09097812 */ /* 0x004fc800078ec0ff */
[----:B------:R-:W-:-:S13]  /*1fc30*/  ISETP.NE.AND P0, PT, R9, RZ, PT ;  /* 0x000000ff0900720c */ /* 0x000fda0003f05270 */
[----:B------:R-:W-:Y:S05]  /*1fc40*/  @P0 BRA `(.L_x_9134) ;  /* 0x0000000000180947 */ /* 0x000fea0003800000 */
[----:B------:R-:W2:Y:S01]  /*1fc50*/  LDL R9, [R1+0x10] ;  /* 0x0000100001097983 */ /* 0x000ea20000100800 */
[----:B---3--:R-:W-:-:S04]  /*1fc60*/  IMAD.MOV.U32 R3, RZ, RZ, 0x8000 ;  /* 0x00008000ff037424 */ /* 0x008fc800078e00ff */
[----:B------:R4:W-:Y:S01]  /*1fc70*/  SYNCS.ARRIVE.TRANS64 RZ, [R2+URZ+0x28830], R3 ;  /* 0x0288300302ff79a7 */ /* 0x0009e2000800003f */
[----:B--2---:R-:W-:-:S13]  /*1fc80*/  LOP3.LUT P1, RZ, R9, 0x1, RZ, 0xc0, !PT ;  /* 0x0000000109ff7812 */ /* 0x004fda000782c0ff */
[----:B----4-:R-:W-:Y:S05]  /*1fc90*/  @!P1 BRA `(.L_x_9134) ;  /* 0x0000000000049947 */ /* 0x010fea0003800000 */
[----:B------:R-:W-:Y:S01]  /*1fca0*/  BPT.TRAP 0x1 ;  /* 0x000000040000795c */ /* 0x000fe20000300000 */
.L_x_9134:
[----:B------:R-:W-:Y:S05]  /*1fcb0*/  BSYNC B2 ;  /* 0x0000000000027941 */ /* 0x000fea0003800000 */
.L_x_9133:
        /* <DEDUP_REMOVED lines=12> */
.L_x_9135:
        /* <DEDUP_REMOVED lines=16> */
.L_x_9136:
        /* <DEDUP_REMOVED lines=15> */
.L_x_9310:
[----:B------:R-:W-:Y:S05]  /*1ff70*/  BSYNC B2 ;  /* 0x0000000000027941 */ /* 0x000fea0003800000 */
.L_x_9137:
        /* <DEDUP_REMOVED lines=10> */
.L_x_9139:
[----:B------:R-:W2:Y:S01]  /*20020*/  LDL R3, [R1+0x10] ;  /* 0x0000100001037983 */ /* 0x000ea20000100800 */
[----:B------:R-:W-:Y:S01]  /*20030*/  BSSY B2, `(.L_x_9140) ;  /* 0x0000004000027945 */ /* 0x000fe20003800000 */
[----:B--2---:R-:W-:-:S13]  /*20040*/  LOP3.LUT P0, RZ, R3, 0x8, RZ, 0xc0, !PT ;  /* 0x0000000803ff7812 */ /* 0x004fda000780c0ff */
[----:B------:R-:W-:Y:S05]  /*20050*/  @P0 BRA `(.L_x_9141) ;  /* 0x0000000000040947 */ /* 0x000fea0003800000 */
[----:B------:R-:W-:Y:S01]  /*20060*/  BPT.TRAP 0x1 ;  /* 0x000000040000795c */ /* 0x000fe20000300000 */
.L_x_9141:
[----:B------:R-:W-:Y:S05]  /*20070*/  BSYNC B2 ;  /* 0x0000000000027941 */ /* 0x000fea0003800000 */
.L_x_9140:
        /* <DEDUP_REMOVED lines=12> */
.L_x_9142:
        /* <DEDUP_REMOVED lines=15> */
.L_x_9143:
        /* <DEDUP_REMOVED lines=12> */
.L_x_9129:
[----:B------:R-:W-:Y:S05]  /*202f0*/  BSYNC B1 ;  /* 0x0000000000017941 */ /* 0x000fea0003800000 */
.L_x_9128:
[----:B------:R-:W3:Y:S01]  /*20300*/  LDL R2, [R1+0x30] ;  /* 0x0000300001027983 */ /* 0x000ee20000100800 */
[----:B------:R-:W-:Y:S01]  /*20310*/  VIADD R0, R0, 0xfffffffe ;  /* 0xfffffffe00007836 */ /* 0x000fe20000000000 */
[----:B---3--:R-:W-:-:S13]  /*20320*/  ISETP.GT.AND P0, PT, R6, R2, PT ;  /* 0x000000020600720c */ /* 0x008fda0003f04270 */
[----:B------:R-:W-:Y:S05]  /*20330*/  @P0 BRA `(.L_x_9144) ;  /* 0xffffffec00240947 */ /* 0x000fea000383ffff */
.L_x_9093:
[----:B------:R-:W-:Y:S05]  /*20340*/  BSYNC B0 ;  /* 0x0000000000007941 */ /* 0x000fea0003800000 */
.L_x_9092:
        /* <DEDUP_REMOVED lines=18> */
.L_x_9146:
[----:B------:R-:W-:Y:S05]  /*20470*/  BSYNC B0 ;  /* 0x0000000000007941 */ /* 0x000fea0003800000 */
.L_x_9145:
        /* <DEDUP_REMOVED lines=10> */
.L_x_9311:
[----:B------:R-:W-:Y:S05]  /*20520*/  BSYNC B1 ;  /* 0x0000000000017941 */ /* 0x000fea0003800000 */
.L_x_9149:
        /* <DEDUP_REMOVED lines=10> */
.L_x_9151:
[----:B------:R-:W3:Y:S01]  /*205d0*/  LDL R2, [R1+0x10] ;  /* 0x0000100001027983 */ /* 0x000ee20000100800 */
[----:B------:R-:W-:Y:S01]  /*205e0*/  BSSY B1, `(.L_x_9152) ;  /* 0x0000004000017945 */ /* 0x000fe20003800000 */
[----:B---3--:R-:W-:-:S13]  /*205f0*/  LOP3.LUT P0, RZ, R2, 0x8, RZ, 0xc0, !PT ;  /* 0x0000000802ff7812 */ /* 0x008fda000780c0ff */
[----:B------:R-:W-:Y:S05]  /*20600*/  @P0 BRA `(.L_x_9153) ;  /* 0x0000000000040947 */ /* 0x000fea0003800000 */
[----:B------:R-:W-:Y:S01]  /*20610*/  BPT.TRAP 0x1 ;  /* 0x000000040000795c */ /* 0x000fe20000300000 */
.L_x_9153:
[----:B------:R-:W-:Y:S05]  /*20620*/  BSYNC B1 ;  /* 0x0000000000017941 */ /* 0x000fea0003800000 */
.L_x_9152:
        /* <DEDUP_REMOVED lines=12> */
.L_x_9154:
        /* <DEDUP_REMOVED lines=15> */
.L_x_9155:
        /* <DEDUP_REMOVED lines=10> */
.L_x_9148:
[----:B------:R-:W-:Y:S05]  /*20880*/  BSYNC B0 ;  /* 0x0000000000007941 */ /* 0x000fea0003800000 */
.L_x_9147:
[----:B------:R-:W3:Y:S01]  /*20890*/  LDL.LU R4, [R1+0x18] ;  /* 0x0000180001047983 */ /* 0x000ee20000300800 */
[----:B------:R-:W-:-:S05]  /*208a0*/  VIADD R19, R19, 0x1 ;  /* 0x0000000113137836 */ /* 0x000fca0000000000 */
[----:B------:R-:W-:-:S04]  /*208b0*/  ISETP.NE.AND P0, PT, R19, 0x2, PT ;  /* 0x000000021300780c */ /* 0x000fc80003f05270 */
[----:B------:R-:W-:Y:S02]  /*208c0*/  SEL R0, RZ, 0x1, P0 ;  /* 0x00000001ff007807 */ /* 0x000fe40000000000 */
[----:B------:R-:W-:Y:S02]  /*208d0*/  SEL R19, R19, RZ, P0 ;  /* 0x000000ff13137207 */ /* 0x000fe40000000000 */
[----:B---3--:R-:W-:-:S05]  /*208e0*/  LOP3.LUT R4, R4, R0, RZ, 0x3c, !PT ;  /* 0x0000000004047212 */ /* 0x008fca00078e3cff */
[----:B------:R3:W-:Y:S02]  /*208f0*/  STL [R1+0x18], R4 ;  /* 0x0000180401007387 */ /* 0x0007e40000100800 */
.L_x_9072:
[----:B------:R-:W-:Y:S05]  /*20900*/  BSYNC B7 ;  /* 0x0000000000077941 */ /* 0x000fea0003800000 */
.L_x_9070:
[----:B-1----:R-:W5:Y:S02]  /*20910*/  LDL R10, [R1+0x10] ;  /* 0x00001000010a7983 */ /* 0x002f640000100800 */
[----:B-----5:R-:W-:-:S13]  /*20920*/  LOP3.LUT P0, RZ, R10, 0x10, RZ, 0xc0, !PT ;  /* 0x000000100aff7812 */ /* 0x020fda000780c0ff */
[----:B------:R-:W-:Y:S05]  /*20930*/  @!P0 BRA `(.L_x_9156) ;  /* 0x00000000002c8947 */ /* 0x000fea0003800000 */
[----:B------:R-:W-:Y:S05]  /*20940*/  WARPSYNC.ALL ;  /* 0x0000000000007948 */ /* 0x000fea0003800000 */
[----:B------:R-:W1:Y:S08]  /*20950*/  S2UR UR5, SR_CgaCtaId ;  /* 0x00000000000579c3 */ /* 0x000e700000008800 */
[----:B------:R-:W-:Y:S06]  /*20960*/  BAR.SYNC.DEFER_BLOCKING 0x5, 0x180 ;  /* 0x0146000000007b1d */ /* 0x000fec0000010000 */
[----:B------:R-:W-:-:S02]  /*20970*/  UMOV UR4, 0x400 ;  /* 0x0000040000047882 */ /* 0x000fc40000000000 */
[----:B-1----:R-:W-:-:S06]  /*20980*/  ULEA UR4, UR5, UR4, 0x18 ;  /* 0x0000000405047291 */ /* 0x002fcc000f8ec03f */
[----:B------:R-:W-:-:S05]  /*20990*/  IMAD.U32 R18, RZ, RZ, UR4 ;  /* 0x00000004ff127e24 */ /* 0x000fca000f8e00ff */
[----:B--23--:R-:W1:Y:S04]  /*209a0*/  LDS.128 R4, [R18+0x288d0] ;  /* 0x0288d00012047984 */ /* 0x00ce680000000c00 */
[----:B-1----:R1:W-:Y:S04]  /*209b0*/  STL.64 [R1], R4 ;  /* 0x0000000401007387 */ /* 0x0023e80000100a00 */
[----:B------:R1:W-:Y:S01]  /*209c0*/  STL.64 [R1+0x8], R6 ;  /* 0x0000080601007387 */ /* 0x0003e20000100a00 */
[----:B------:R-:W-:Y:S06]  /*209d0*/  BAR.ARV 0x4, 0x180 ;  /* 0x0106000000007b1d */ /* 0x000fec0000002000 */
[----:B------:R-:W-:Y:S05]  /*209e0*/  BRA `(.L_x_9157) ;  /* 0x0000001000307947 */ /* 0x000fea0003800000 */
.L_x_9156:
        /* <DEDUP_REMOVED lines=11> */
[----:B------:R-:W1:Y:S08]  /*20aa0*/  @!P0 LDC.64 R2, c[0x0][0xc80] ;  /* 0x00032000ff028b82 */ /* 0x000e700000000a00 */
[----:B--2---:R-:W2:Y:S01]  /*20ab0*/  @!P0 LDC.64 R6, c[0x0][0xc78] ;  /* 0x00031e00ff068b82 */ /* 0x004ea20000000a00 */
[----:B-1----:R-:W-:-:S05]  /*20ac0*/  @!P0 IMAD.WIDE R2, R0, 0x4, R2 ;  /* 0x0000000400028825 */ /* 0x002fca00078e0202 */
        /* <DEDUP_REMOVED lines=9> */
[----:B----4-:R-:W-:Y:S02]  /*20b60*/  @!P0 IMAD.MOV.U32 R4, RZ, RZ, R8 ;  /* 0x000000ffff048224 */ /* 0x010fe400078e0008 */
[----:B------:R-:W-:Y:S02]  /*20b70*/  IMAD.MOV.U32 R8, RZ, RZ, RZ ;  /* 0x000000ffff087224 */ /* 0x000fe400078e00ff */
        /* <DEDUP_REMOVED lines=20> */
.L_x_9321:
[----:B------:R-:W-:Y:S02]  /*20cc0*/  ULDC UR4, c[0x0][0xc38] ;  /* 0x00030e0000047ab9 */ /* 0x000fe40000000800 */
[----:B------:R-:W-:-:S04]  /*20cd0*/  IMAD.U32 R2, RZ, RZ, UR4 ;  /* 0x00000004ff027e24 */ /* 0x000fc8000f8e00ff */
[----:B--2---:R-:W-:-:S04]  /*20ce0*/  IMAD R9, R9, R2, RZ ;  /* 0x0000000209097224 */ /* 0x004fc800078e02ff */
[----:B------:R-:W-:-:S05]  /*20cf0*/  IMAD.IADD R0, R0, 0x1, R9 ;  /* 0x0000000100007824 */ /* 0x000fca00078e0209 */
[----:B------:R-:W-:-:S13]  /*20d00*/  ISETP.GT.AND P4, PT, R0, R5, PT ;  /* 0x000000050000720c */ /* 0x000fda0003f84270 */
[----:B------:R-:W-:Y:S05]  /*20d10*/  @P4 BRA `(.L_x_9159) ;  /* 0x0000000000b04947 */ /* 0x000fea0003800000 */
.L_x_9162:
        /* <DEDUP_REMOVED lines=20> */
[----:B------:R-:W2:Y:S02]  /*20e60*/  LDL R3, [R1+0x10] ;  /* 0x0000100001037983 */ /* 0x000ea40000100800 */
        /* <DEDUP_REMOVED lines=17> */
.L_x_9329:
[----:B------:R-:W-:Y:S02]  /*20f80*/  ULDC UR4, c[0x0][0xc38] ;  /* 0x00030e0000047ab9 */ /* 0x000fe40000000800 */
[----:B------:R-:W-:-:S04]  /*20f90*/  IMAD.U32 R2, RZ, RZ, UR4 ;  /* 0x00000004ff027e24 */ /* 0x000fc8000f8e00ff */
[----:B--2---:R-:W-:-:S04]  /*20fa0*/  IMAD R9, R9, R2, RZ ;  /* 0x0000000209097224 */ /* 0x004fc800078e02ff */
[----:B------:R-:W-:-:S05]  /*20fb0*/  IMAD.IADD R0, R9, 0x1, R0 ;  /* 0x0000000109007824 */ /* 0x000fca00078e0200 */
[----:B------:R-:W-:-:S13]  /*20fc0*/  ISETP.GT.AND P4, PT, R0, R5, PT ;  /* 0x000000050000720c */ /* 0x000fda0003f84270 */
[----:B------:R-:W-:Y:S05]  /*20fd0*/  @!P4 BRA `(.L_x_9162) ;  /* 0xfffffffc0050c947 */ /* 0x000fea000383ffff */
.L_x_9159:
        /* <DEDUP_REMOVED lines=12> */
.L_x_9334:
[----:B------:R-:W-:-:S13]  /*210a0*/  ISETP.NE.AND P0, PT, R0, RZ, PT ;  /* 0x000000ff0000720c */ /* 0x000fda0003f05270 */
[----:B------:R-:W-:Y:S05]  /*210b0*/  @!P0 BRA `(.L_x_9164) ;  /* 0x0000000000148947 */ /* 0x000fea0003800000 */
[----:B------:R-:W-:Y:S01]  /*210c0*/  UMOV UR4, 0xffffffff ;  /* 0xffffffff00047882 */ /* 0x000fe20000000000 */
[----:B---3--:R-:W-:Y:S02]  /*210d0*/  VIADD R3, R3, 0xffffffff ;  /* 0xffffffff03037836 */ /* 0x008fe40000000000 */
[----:B------:R-:W-:Y:S05]  /*210e0*/  BRA.DIV UR4, `(.L_x_9165) ;  /* 0x0000004a04f07947 */ /* 0x000fea000b800000 */
[----:B------:R2:W3:Y:S02]  /*210f0*/  SHFL.IDX PT, R3, R7, R3, 0x1f ;  /* 0x00001f0307037589 */ /* 0x0004e400000e0000 */
.L_x_9337:
[----:B---3--:R-:W-:-:S07]  /*21100*/  IMAD.MOV.U32 R8, RZ, RZ, R3 ;  /* 0x000000ffff087224 */ /* 0x008fce00078e0003 */
.L_x_9164:
        /* <DEDUP_REMOVED lines=31> */
[----:B-12---:R-:W-:Y:S02]  /*21300*/  IMAD R7, R2, R5, RZ ;  /* 0x0000000502077224 */ /* 0x006fe400078e02ff */
        /* <DEDUP_REMOVED lines=30> */
.L_x_9166:
[----:B---3--:R-:W3:Y:S01]  /*214f0*/  LDL R3, [R1+0xc] ;  /* 0x00000c0001037983 */ /* 0x008ee20000100800 */
[----:B-12---:R-:W3:Y:S02]  /*21500*/  LDC.64 R6, c[0x0][0xc90] ;  /* 0x00032400ff067b82 */ /* 0x006ee40000000a00 */
[----:B---3--:R-:W-:-:S05]  /*21510*/  IMAD.WIDE R6, R3, 0x4, R6 ;  /* 0x0000000403067825 */ /* 0x008fca00078e0206 */
[----:B------:R-:W2:Y:S02]  /*21520*/  LDG.E R3, desc[UR42][R6.64] ;  /* 0x0000002a06037981 */ /* 0x000ea4000c1e1900 */
[----:B--2---:R-:W-:-:S05]  /*21530*/  IMAD R5, R4, R3, RZ ;  /* 0x0000000304057224 */ /* 0x004fca00078e02ff */
[----:B------:R-:W-:-:S04]  /*21540*/  IABS R8, R5 ;  /* 0x0000000500087213 */ /* 0x000fc80000000000 */
        /* <DEDUP_REMOVED lines=57> */
.L_x_9167:
[----:B------:R-:W-:-:S05]  /*218e0*/  LOP3.LUT R3, RZ, R0, RZ, 0x33, !PT ;  /* 0x00000000ff037212 */ /* 0x000fca00078e33ff */
[----:B------:R-:W-:-:S05]  /*218f0*/  IMAD.IADD R0, R4, 0x1, R3 ;  /* 0x0000000104007824 */ /* 0x000fca00078e0203 */
[----:B------:R3:W-:Y:S01]  /*21900*/  STL [R1+0x4], R0 ;  /* 0x0000040001007387 */ /* 0x0007e20000100800 */
[----:B------:R-:W-:Y:S05]  /*21910*/  BRA `(.L_x_9168) ;  /* 0x0000000000287947 */ /* 0x000fea0003800000 */
.L_x_9160:
        /* <DEDUP_REMOVED lines=10> */
.L_x_9168:
[----:B---34-:R-:W3:Y:S04]  /*219c0*/  LDL R0, [R1+0x2c] ;  /* 0x00002c0001007983 */ /* 0x018ee80000100800 */
[----:B------:R-:W4:Y:S04]  /*219d0*/  LDL R3, [R1+0x8] ;  /* 0x0000080001037983 */ /* 0x000f280000100800 */
[----:B-12---:R-:W2:Y:S04]  /*219e0*/  LDL R2, [R1+0xc] ;  /* 0x00000c0001027983 */ /* 0x006ea80000100800 */
[----:B------:R-:W5:Y:S04]  /*219f0*/  LDL R4, [R1] ;  /* 0x0000000001047983 */ /* 0x000f680000100800 */
[----:B------:R-:W5:Y:S01]  /*21a00*/  LDL R5, [R1+0x4] ;  /* 0x0000040001057983 */ /* 0x000f620000100800 */
[----:B------:R-:W-:Y:S05]  /*21a10*/  WARPSYNC.ALL ;  /* 0x0000000000007948 */ /* 0x000fea0003800000 */
[----:B------:R-:W-:Y:S01]  /*21a20*/  BAR.SYNC.DEFER_BLOCKING 0x4, 0x180 ;  /* 0x0106000000007b1d */ /* 0x000fe20000010000 */
[----:B---3--:R-:W-:Y:S01]  /*21a30*/  ISETP.NE.AND P0, PT, R0, RZ, PT ;  /* 0x000000ff0000720c */ /* 0x008fe20003f05270 */
[----:B----4-:R-:W-:-:S12]  /*21a40*/  IMAD.MOV.U32 R6, RZ, RZ, R3 ;  /* 0x000000ffff067224 */ /* 0x010fd800078e0003 */
[----:B------:R-:W1:Y:S01]  /*21a50*/  @!P0 S2R R3, SR_CgaCtaId ;  /* 0x0000000000038919 */ /* 0x000e620000008800 */
[----:B------:R-:W-:Y:S01]  /*21a60*/  @!P0 MOV R0, 0x400 ;  /* 0x0000040000008802 */ /* 0x000fe20000000f00 */
[----:B--2---:R-:W-:-:S03]  /*21a70*/  IMAD.MOV.U32 R7, RZ, RZ, R2 ;  /* 0x000000ffff077224 */ /* 0x004fc600078e0002 */
[----:B-1----:R-:W-:-:S05]  /*21a80*/  @!P0 LEA R18, R3, R0, 0x18 ;  /* 0x0000000003128211 */ /* 0x002fca00078ec0ff */
[----:B-----5:R2:W-:Y:S01]  /*21a90*/  @!P0 STS.128 [R18+0x288d0], R4 ;  /* 0x0288d00412008388 */ /* 0x0205e20000000c00 */
[----:B------:R-:W-:Y:S06]  /*21aa0*/  BAR.ARV 0x5, 0x180 ;  /* 0x0146000000007b1d */ /* 0x000fec0000002000 */
.L_x_9157:
[----:B----4-:R-:W3:Y:S01]  /*21ab0*/  LDL R0, [R1+0xc] ;  /* 0x00000c0001007983 */ /* 0x010ee20000100800 */
[----:B------:R-:W-:Y:S02]  /*21ac0*/  ULDC UR4, c[0x0][0xc3c] ;  /* 0x00030f0000047ab9 */ /* 0x000fe40000000800 */
[----:B---3--:R-:W-:-:S13]  /*21ad0*/  ISETP.GE.AND P0, PT, R0, UR4, PT ;  /* 0x0000000400007c0c */ /* 0x008fda000bf06270 */
[----:B------:R-:W-:Y:S05]  /*21ae0*/  @!P0 BRA `(.L_x_9169) ;  /* 0xffffff9000888947 */ /* 0x000fea000383ffff */
[----:B------:R-:W-:Y:S05]  /*21af0*/  BSYNC B8 ;  /* 0x0000000000087941 */ /* 0x000fea0003800000 */
.L_x_9026:
[----:B--2---:R-:W2:Y:S01]  /*21b00*/  LDL.LU R0, [R1+0x64] ;  /* 0x0000640001007983 */ /* 0x004ea20000300800 */
[----:B------:R-:W-:Y:S01]  /*21b10*/  BSSY B0, `(.L_x_9170) ;  /* 0x000000b000007945 */ /* 0x000fe20003800000 */
[----:B-1----:R-:W1:Y:S01]  /*21b20*/  S2R R5, SR_CgaCtaId ;  /* 0x0000000000057919 */ /* 0x002e620000008800 */
[----:B--2---:R-:W-:-:S05]  /*21b30*/  VIADD R0, R0, 0x1 ;  /* 0x0000000100007836 */ /* 0x004fca0000000000 */
        /* <DEDUP_REMOVED lines=8> */
.L_x_9338:
[----:B------:R-:W-:Y:S05]  /*21bc0*/  BSYNC B0 ;  /* 0x0000000000007941 */ /* 0x000fea0003800000 */
.L_x_9170:
[----:B------:R-:W-:-:S03]  /*21bd0*/  UMOV UR4, 0xffffffff ;  /* 0xffffffff00047882 */ /* 0x000fc60000000000 */
[----:B------:R-:W-:Y:S05]  /*21be0*/  BRA.DIV UR4, `(.L_x_9172) ;  /* 0x0000004204707947 */ /* 0x000fea000b800000 */
[----:B------:R-:W1:Y:S02]  /*21bf0*/  S2R R2, SR_TID.X ;  /* 0x0000000000027919 */ /* 0x000e640000002100 */
[----:B-1----:R-:W-:-:S04]  /*21c00*/  SHF.R.U32.HI R2, RZ, 0x5, R2 ;  /* 0x00000005ff027819 */ /* 0x002fc80000011602 */
[----:B------:R-:W-:-:S05]  /*21c10*/  LOP3.LUT R2, R2, 0x3, RZ, 0xc0, !PT ;  /* 0x0000000302027812 */ /* 0x000fca00078ec0ff */
[----:B------:R1:W2:Y:S02]  /*21c20*/  SHFL.IDX PT, R14, R2, RZ, 0x1f ;  /* 0x00001fff020e7589 */ /* 0x0002a400000e0000 */
.L_x_9341:
[----:B--2---:R-:W-:-:S13]  /*21c30*/  ISETP.NE.AND P0, PT, R14, RZ, PT ;  /* 0x000000ff0e00720c */ /* 0x004fda0003f05270 */
[----:B------:R-:W-:Y:S05]  /*21c40*/  @P0 BRA `(.L_x_8800) ;  /* 0x00000000008c0947 */ /* 0x000fea0003800000 */
[----:B------:R-:W-:-:S03]  /*21c50*/  UMOV UR4, 0xffffffff ;  /* 0xffffffff00047882 */ /* 0x000fc60000000000 */
[----:B------:R-:W-:Y:S05]  /*21c60*/  BRA.DIV UR4, `(.L_x_9173) ;  /* 0x0000004204847947 */ /* 0x000fea000b800000 */
[----:B------:R-:W-:-:S13]  /*21c70*/  ELECT P6, URZ, PT ;  /* 0x00000000003f782f */ /* 0x000fda00038c0000 */
.L_x_9344:
[----:B------:R-:W-:Y:S05]  /*21c80*/  @!P6 BRA `(.L_x_8800) ;  /* 0x00000000007ce947 */ /* 0x000fea0003800000 */
[----:B------:R-:W-:-:S06]  /*21c90*/  ULOP3.LUT UR4, UR40, 0x2, URZ, 0xfc, !UPT ;  /* 0x0000000228047892 */ /* 0x000fcc000f8efc3f */
[----:B-1----:R-:W-:-:S05]  /*21ca0*/  IMAD.U32 R2, RZ, RZ, UR4 ;  /* 0x00000004ff027e24 */ /* 0x002fca000f8e00ff */
[----:B------:R-:W-:-:S13]  /*21cb0*/  ISETP.NE.AND P2, PT, R2, 0x3, PT ;  /* 0x000000030200780c */ /* 0x000fda0003f45270 */
[----:B------:R-:W-:Y:S05]  /*21cc0*/  @!P2 BRA `(.L_x_9174) ;  /* 0x000000000004a947 */ /* 0x000fea0003800000 */
[----:B------:R-:W-:Y:S01]  /*21cd0*/  BPT.TRAP 0x1 ;  /* 0x000000040000795c */ /* 0x000fe20000300000 */
.L_x_9174:
        /* <DEDUP_REMOVED lines=13> */
.L_x_9345:
[----:B------:R-:W1:Y:S02]  /*21db0*/  SYNCS.PHASECHK.TRANS64.TRYWAIT P0, [R7+URZ], R2 ;  /* 0x00000002070075a7 */ /* 0x000e64000800017f */
[----:B-1----:R-:W-:Y:S05]  /*21dc0*/  @!P0 BRA `(.L_x_9176) ;  /* 0x0000004000608947 */ /* 0x002fea0003800000 */
.L_x_9346:
[----:B------:R-:W-:Y:S05]  /*21dd0*/  @!P2 BRA `(.L_x_9177) ;  /* 0x000000000004a947 */ /* 0x000fea0003800000 */
[----:B------:R-:W-:Y:S01]  /*21de0*/  BPT.TRAP 0x1 ;  /* 0x000000040000795c */ /* 0x000fe20000300000 */
.L_x_9177:
[----:B------:R-:W-:-:S04]  /*21df0*/  VIADD R0, R0, 0x28860 ;  /* 0x0002886000007836 */ /* 0x000fc80000000000 */
[----:B------:R-:W-:-:S04]  /*21e00*/  IMAD R4, R19, 0x8, R0 ;  /* 0x0000000813047824 */ /* 0x000fc800078e0200 */
[----:B------:R-:W2:Y:S02]  /*21e10*/  SYNCS.PHASECHK.TRANS64.TRYWAIT P0, [R4+URZ], R5 ;  /* 0x00000005040075a7 */ /* 0x000ea4000800017f */
[----:B--2---:R-:W-:Y:S05]  /*21e20*/  @!P0 BRA `(.L_x_9178) ;  /* 0x00000040005c8947 */ /* 0x004fea0003800000 */
.L_x_9347:
[----:B------:R-:W-:-:S07]  /*21e30*/  IMAD R3, R3, 0x8, R0 ;  /* 0x0000000803037824 */ /* 0x000fce00078e0200 */
.L_x_9179:
[----:B---3--:R3:W4:Y:S02]  /*21e40*/  SYNCS.PHASECHK.TRANS64.TRYWAIT P0, [R3+URZ], R2 ;  /* 0x00000002030075a7 */ /* 0x008724000800017f */
[----:B----4-:R-:W-:Y:S05]  /*21e50*/  @!P0 NANOSLEEP.SYNCS 0x989680 ;  /* 0x009896800000895d */ /* 0x010fea0003900000 */
[----:B------:R-:W4:Y:S02]  /*21e60*/  @!P0 SYNCS.PHASECHK.TRANS64 P0, [R3+URZ], R2 ;  /* 0x00000002030085a7 */ /* 0x000f24000800007f */
[----:B----4-:R-:W-:Y:S05]  /*21e70*/  @!P0 BRA `(.L_x_9179) ;  /* 0xfffffffc00f08947 */ /* 0x010fea000383ffff */
.L_x_8800:
[----:B------:R-:W-:Y:S05]  /*21e80*/  BSYNC B9 ;  /* 0x0000000000097941 */ /* 0x000fea0003800000 */
.L_x_8797:
[----:B------:R-:W-:Y:S05]  /*21e90*/  EXIT ;  /* 0x000000000000794d */ /* 0x000fea0003800000 */
.L_x_8824:
[----:B0-----:R0:W1:Y:S02]  /*21ea0*/  SYNCS.PHASECHK.TRANS64.TRYWAIT P6, [R110+URZ+0x28890], R117 ;  /* 0x028890756e0075a7 */ /* 0x00106400080c017f */
[----:B-1----:R-:W-:Y:S05]  /*21eb0*/  @!P6 NANOSLEEP.SYNCS 0x989680 ;  /* 0x009896800000e95d */ /* 0x002fea0003900000 */
[----:B------:R-:W1:Y:S02]  /*21ec0*/  @!P6 SYNCS.PHASECHK.TRANS64 P6, [R110+URZ+0x28890], R117 ;  /* 0x028890756e00e5a7 */ /* 0x000e6400080c007f */
[----:B-1----:R-:W-:Y:S05]  /*21ed0*/  @!P6 BRA `(.L_x_8824) ;  /* 0xfffffffc00f0e947 */ /* 0x002fea000383ffff */
[----:B------:R-:W-:Y:S05]  /*21ee0*/  BRA `(.L_x_9180) ;  /* 0xfffffe1800207947 */ /* 0x000fea000383ffff */
.L_x_8860:
[----:B0-----:R0:W1:Y:S02]  /*21ef0*/  SYNCS.PHASECHK.TRANS64.TRYWAIT P4, [R110+URZ+0x28890], R117 ;  /* 0x028890756e0075a7 */ /* 0x001064000808017f */
[----:B-1----:R-:W-:Y:S05]  /*21f00*/  @!P4 NANOSLEEP.SYNCS 0x989680 ;  /* 0x009896800000c95d */ /* 0x002fea0003900000 */
[----:B------:R-:W1:Y:S02]  /*21f10*/  @!P4 SYNCS.PHASECHK.TRANS64 P4, [R110+URZ+0x28890], R117 ;  /* 0x028890756e00c5a7 */ /* 0x000e64000808007f */
[----:B-1----:R-:W-:Y:S05]  /*21f20*/  @!P4 BRA `(.L_x_8860) ;  /* 0xfffffffc00f0c947 */ /* 0x002fea000383ffff */
[----:B------:R-:W-:Y:S05]  /*21f30*/  BRA `(.L_x_9181) ;  /* 0xfffffe4000347947 */ /* 0x000fea000383ffff */
.L_x_8877:
[----:B0-----:R0:W1:Y:S02]  /*21f40*/  SYNCS.PHASECHK.TRANS64.TRYWAIT P3, [R110+URZ+0x28890], R117 ;  /* 0x028890756e0075a7 */ /* 0x001064000806017f */
[----:B-1----:R-:W-:Y:S05]  /*21f50*/  @!P3 NANOSLEEP.SYNCS 0x989680 ;  /* 0x009896800000b95d */ /* 0x002fea0003900000 */
[----:B------:R-:W1:Y:S02]  /*21f60*/  @!P3 SYNCS.PHASECHK.TRANS64 P3, [R110+URZ+0x28890], R117 ;  /* 0x028890756e00b5a7 */ /* 0x000e64000806007f */
[----:B-1----:R-:W-:Y:S05]  /*21f70*/  @!P3 BRA `(.L_x_8877) ;  /* 0xfffffffc00f0b947 */ /* 0x002fea000383ffff */
[----:B------:R-:W-:Y:S05]  /*21f80*/  BRA `(.L_x_9182) ;  /* 0xfffffe6000fc7947 */ /* 0x000fea000383ffff */
.L_x_8887:
[----:B--2---:R2:W3:Y:S02]  /*21f90*/  SYNCS.PHASECHK.TRANS64.TRYWAIT P0, [R110+URZ+0x288b0], R117 ;  /* 0x0288b0756e0075a7 */ /* 0x0044e4000800017f */
[----:B---3--:R-:W-:Y:S05]  /*21fa0*/  @!P0 NANOSLEEP.SYNCS 0x989680 ;  /* 0x009896800000895d */ /* 0x008fea0003900000 */
[----:B------:R-:W3:Y:S02]  /*21fb0*/  @!P0 SYNCS.PHASECHK.TRANS64 P0, [R110+URZ+0x288b0], R117 ;  /* 0x0288b0756e0085a7 */ /* 0x000ee4000800007f */
[----:B---3--:R-:W-:Y:S05]  /*21fc0*/  @!P0 BRA `(.L_x_8887) ;  /* 0xfffffffc00f08947 */ /* 0x008fea000383ffff */
[----:B------:R-:W-:Y:S05]  /*21fd0*/  BRA `(.L_x_9183) ;  /* 0xfffffe6800987947 */ /* 0x000fea000383ffff */
.L_x_8901:
        /* <DEDUP_REMOVED lines=13> */
.L_x_9185:
[----:B------:R-:W-:Y:S05]  /*220b0*/  BSYNC B0 ;  /* 0x0000000000007941 */ /* 0x000fea0003800000 */
.L_x_9184:
[----:B------:R-:W-:Y:S01]  /*220c0*/  IMAD.MOV.U32 R189, RZ, RZ, R14 ;  /* 0x000000ffffbd7224 */ /* 0x000fe200078e000e */
[----:B------:R-:W-:Y:S06]  /*220d0*/  BRA `(.L_x_9186) ;  /* 0xfffffe7400787947 */ /* 0x000fec000383ffff */
.L_x_8911:
        /* <DEDUP_REMOVED lines=8> */
.L_x_9188:
[----:B------:R-:W-:Y:S05]  /*22160*/  BSYNC B1 ;  /* 0x0000000000017941 */ /* 0x000fea0003800000 */
.L_x_9187:
        /* <DEDUP_REMOVED lines=8> */
.L_x_9189:
[----:B------:R-:W-:Y:S02]  /*221f0*/  IMAD.MOV.U32 R13, RZ, RZ, R10 ;  /* 0x000000ffff0d7224 */ /* 0x000fe400078e000a */
[----:B------:R-:W-:-:S07]  /*22200*/  IMAD.MOV.U32 R3, RZ, RZ, R14 ;  /* 0x000000ffff037224 */ /* 0x000fce00078e000e */
[----:B------:R-:W-:Y:S05]  /*22210*/  WARPSYNC.COLLECTIVE R15, `(.L_x_9190) ;  /* 0x000000000f087348 */ /* 0x000fea0003c00000 */
[----:B------:R0:W1:Y:S02]  /*22220*/  SHFL.IDX P6, R14, R13, R12, R11 ;  /* 0x0000000c0d0e7389 */ /* 0x00006400000c000b */
[----:B01----:R-:W-:Y:S01]  /*22230*/  ENDCOLLECTIVE ;  /* 0x000000000000791b */ /* 0x003fe20003800000 */
.L_x_9190:
[----:B------:R-:W-:Y:S02]  /*22240*/  IMAD.MOV.U32 R13, RZ, RZ, R5 ;  /* 0x000000ffff0d7224 */ /* 0x000fe400078e0005 */
[----:B------:R-:W-:-:S07]  /*22250*/  IMAD.MOV.U32 R4, RZ, RZ, R14 ;  /* 0x000000ffff047224 */ /* 0x000fce00078e000e */
[----:B------:R-:W-:Y:S05]  /*22260*/  WARPSYNC.COLLECTIVE R15, `(.L_x_9191) ;  /* 0x000000000f087348 */ /* 0x000fea0003c00000 */
[----:B------:R0:W1:Y:S02]  /*22270*/  SHFL.IDX P6, R14, R13, R12, R11 ;  /* 0x0000000c0d0e7389 */ /* 0x00006400000c000b */
[----:B01----:R-:W-:Y:S01]  /*22280*/  ENDCOLLECTIVE ;  /* 0x000000000000791b */ /* 0x003fe20003800000 */
.L_x_9191:
[----:B------:R-:W-:Y:S05]  /*22290*/  BRA `(.L_x_9192) ;  /* 0xfffffe7800c87947 */ /* 0x000fea000383ffff */
.L_x_8914:
        /* <DEDUP_REMOVED lines=8> */
.L_x_9194:
[----:B------:R-:W-:Y:S05]  /*22320*/  BSYNC B1 ;  /* 0x0000000000017941 */ /* 0x000fea0003800000 */
.L_x_9193:
        /* <DEDUP_REMOVED lines=8> */
.L_x_9195:
[----:B------:R-:W-:Y:S02]  /*223b0*/  IMAD.MOV.U32 R13, RZ, RZ, R10 ;  /* 0x000000ffff0d7224 */ /* 0x000fe400078e000a */
[----:B------:R-:W-:-:S07]  /*223c0*/  IMAD.MOV.U32 R3, RZ, RZ, R14 ;  /* 0x000000ffff037224 */ /* 0x000fce00078e000e */
[----:B------:R-:W-:Y:S05]  /*223d0*/  WARPSYNC.COLLECTIVE R15, `(.L_x_9196) ;  /* 0x000000000f087348 */ /* 0x000fea0003c00000 */
[----:B------:R0:W1:Y:S02]  /*223e0*/  SHFL.IDX P6, R14, R13, R12, R11 ;  /* 0x0000000c0d0e7389 */ /* 0x00006400000c000b */
[----:B01----:R-:W-:Y:S01]  /*223f0*/  ENDCOLLECTIVE ;  /* 0x000000000000791b */ /* 0x003fe20003800000 */
.L_x_9196:
[----:B------:R-:W-:Y:S02]  /*22400*/  IMAD.MOV.U32 R13, RZ, RZ, R5 ;  /* 0x000000ffff0d7224 */ /* 0x000fe400078e0005 */
[----:B------:R-:W-:-:S07]  /*22410*/  IMAD.MOV.U32 R4, RZ, RZ, R14 ;  /* 0x000000ffff047224 */ /* 0x000fce00078e000e */
[----:B------:R-:W-:Y:S05]  /*22420*/  WARPSYNC.COLLECTIVE R15, `(.L_x_9197) ;  /* 0x000000000f087348 */ /* 0x000fea0003c00000 */
[----:B------:R0:W1:Y:S02]  /*22430*/  SHFL.IDX P6, R14, R13, R12, R11 ;  /* 0x0000000c0d0e7389 */ /* 0x00006400000c000b */
[----:B01----:R-:W-:Y:S01]  /*22440*/  ENDCOLLECTIVE ;  /* 0x000000000000791b */ /* 0x003fe20003800000 */
.L_x_9197:
[----:B------:R-:W-:Y:S05]  /*22450*/  BRA `(.L_x_9198) ;  /* 0xfffffe7c00347947 */ /* 0x000fea000383ffff */
.L_x_8917:
        /* <DEDUP_REMOVED lines=8> */
.L_x_9200:
[----:B------:R-:W-:Y:S05]  /*224e0*/  BSYNC B1 ;  /* 0x0000000000017941 */ /* 0x000fea0003800000 */
.L_x_9199:
        /* <DEDUP_REMOVED lines=8> */
.L_x_9201:
[----:B------:R-:W-:Y:S02]  /*22570*/  IMAD.MOV.U32 R13, RZ, RZ, R10 ;  /* 0x000000ffff0d7224 */ /* 0x000fe400078e000a */
[----:B------:R-:W-:-:S07]  /*22580*/  IMAD.MOV.U32 R3, RZ, RZ, R14 ;  /* 0x000000ffff037224 */ /* 0x000fce00078e000e */
[----:B------:R-:W-:Y:S05]  /*22590*/  WARPSYNC.COLLECTIVE R15, `(.L_x_9202) ;  /* 0x000000000f087348 */ /* 0x000fea0003c00000 */
[----:B------:R0:W1:Y:S02]  /*225a0*/  SHFL.IDX P6, R14, R13, R12, R11 ;  /* 0x0000000c0d0e7389 */ /* 0x00006400000c000b */
[----:B01----:R-:W-:Y:S01]  /*225b0*/  ENDCOLLECTIVE ;  /* 0x000000000000791b */ /* 0x003fe20003800000 */
.L_x_9202:
[----:B------:R-:W-:Y:S02]  /*225c0*/  IMAD.MOV.U32 R13, RZ, RZ, R5 ;  /* 0x000000ffff0d7224 */ /* 0x000fe400078e0005 */
[----:B------:R-:W-:-:S07]  /*225d0*/  IMAD.MOV.U32 R4, RZ, RZ, R14 ;  /* 0x000000ffff047224 */ /* 0x000fce00078e000e */
[----:B------:R-:W-:Y:S05]  /*225e0*/  WARPSYNC.COLLECTIVE R15, `(.L_x_9203) ;  /* 0x000000000f087348 */ /* 0x000fea0003c00000 */
[----:B------:R0:W1:Y:S02]  /*225f0*/  SHFL.IDX P6, R14, R13, R12, R11 ;  /* 0x0000000c0d0e7389 */ /* 0x00006400000c000b */
[----:B01----:R-:W-:Y:S01]  /*22600*/  ENDCOLLECTIVE ;  /* 0x000000000000791b */ /* 0x003fe20003800000 */
.L_x_9203:
[----:B------:R-:W-:Y:S05]  /*22610*/  BRA `(.L_x_9204) ;  /* 0xfffffe7c00987947 */ /* 0x000fea000383ffff */
.L_x_8920:
        /* <DEDUP_REMOVED lines=8> */
.L_x_9206:
[----:B------:R-:W-:Y:S05]  /*226a0*/  BSYNC B1 ;  /* 0x0000000000017941 */ /* 0x000fea0003800000 */
.L_x_9205:
        /* <DEDUP_REMOVED lines=8> */
.L_x_9207:
[----:B------:R-:W-:Y:S02]  /*22730*/  IMAD.MOV.U32 R13, RZ, RZ, R10 ;  /* 0x000000ffff0d7224 */ /* 0x000fe400078e000a */
[----:B------:R-:W-:-:S07]  /*22740*/  IMAD.MOV.U32 R3, RZ, RZ, R14 ;  /* 0x000000ffff037224 */ /* 0x000fce00078e000e */
[----:B------:R-:W-:Y:S05]  /*22750*/  WARPSYNC.COLLECTIVE R15, `(.L_x_9208) ;  /* 0x000000000f087348 */ /* 0x000fea0003c00000 */
[----:B------:R0:W1:Y:S02]  /*22760*/  SHFL.IDX P6, R14, R13, R12, R11 ;  /* 0x0000000c0d0e7389 */ /* 0x00006400000c000b */
[----:B01----:R-:W-:Y:S01]  /*22770*/  ENDCOLLECTIVE ;  /* 0x000000000000791b */ /* 0x003fe20003800000 */
.L_x_9208:
[----:B------:R-:W-:Y:S02]  /*22780*/  IMAD.MOV.U32 R13, RZ, RZ, R5 ;  /* 0x000000ffff0d7224 */ /* 0x000fe400078e0005 */
[----:B------:R-:W-:-:S07]  /*22790*/  IMAD.MOV.U32 R4, RZ, RZ, R14 ;  /* 0x000000ffff047224 */ /* 0x000fce00078e000e */
[----:B------:R-:W-:Y:S05]  /*227a0*/  WARPSYNC.COLLECTIVE R15, `(.L_x_9209) ;  /* 0x000000000f087348 */ /* 0x000fea0003c00000 */
[----:B------:R0:W1:Y:S02]  /*227b0*/  SHFL.IDX P6, R14, R13, R12, R11 ;  /* 0x0000000c0d0e7389 */ /* 0x00006400000c000b */
[----:B01----:R-:W-:Y:S01]  /*227c0*/  ENDCOLLECTIVE ;  /* 0x000000000000791b */ /* 0x003fe20003800000 */
.L_x_9209:
[----:B------:R-:W-:Y:S01]  /*227d0*/  IMAD.MOV.U32 R5, RZ, RZ, R14 ;  /* 0x000000ffff057224 */ /* 0x000fe200078e000e */
[----:B------:R-:W-:Y:S06]  /*227e0*/  BRA `(.L_x_9210) ;  /* 0xfffffe8000007947 */ /* 0x000fec000383ffff */
.L_x_8924:
[----:B0-----:R0:W1:Y:S02]  /*227f0*/  SYNCS.PHASECHK.TRANS64.TRYWAIT P0, [R2+URZ+0x28800], R77 ;  /* 0x0288004d020075a7 */ /* 0x001064000800017f */
[----:B-1----:R-:W-:Y:S05]  /*22800*/  @!P0 NANOSLEEP.SYNCS 0x989680 ;  /* 0x009896800000895d */ /* 0x002fea0003900000 */
[----:B------:R-:W1:Y:S02]  /*22810*/  @!P0 SYNCS.PHASECHK.TRANS64 P0, [R2+URZ+0x28800], R77 ;  /* 0x0288004d020085a7 */ /* 0x000e64000800007f */
[----:B-1----:R-:W-:Y:S05]  /*22820*/  @!P0 BRA `(.L_x_8924) ;  /* 0xfffffffc00f08947 */ /* 0x002fea000383ffff */
[----:B------:R-:W-:Y:S05]  /*22830*/  BRA `(.L_x_9211) ;  /* 0xfffffe8000c07947 */ /* 0x000fea000383ffff */
.L_x_8940:
        /* <DEDUP_REMOVED lines=9> */
.L_x_9213:
[----:B------:R-:W-:Y:S05]  /*228d0*/  BSYNC B1 ;  /* 0x0000000000017941 */ /* 0x000fea0003800000 */
.L_x_9212:
        /* <DEDUP_REMOVED lines=10> */
.L_x_9214:
        /* <DEDUP_REMOVED lines=8> */
.L_x_9215:
        /* <DEDUP_REMOVED lines=9> */
.L_x_9216:
        /* <DEDUP_REMOVED lines=23> */
.L_x_9217:
        /* <DEDUP_REMOVED lines=19> */
.L_x_9218:
        /* <DEDUP_REMOVED lines=8> */
.L_x_9219:
[----:B------:R-:W-:Y:S02]  /*22db0*/  IMAD.MOV.U32 R13, RZ, RZ, R34 ;  /* 0x000000ffff0d7224 */ /* 0x000fe400078e0022 */
[----:B------:R-:W-:-:S07]  /*22dc0*/  IMAD.MOV.U32 R9, RZ, RZ, R14 ;  /* 0x000000ffff097224 */ /* 0x000fce00078e000e */
[----:B------:R-:W-:Y:S05]  /*22dd0*/  WARPSYNC.COLLECTIVE R15, `(.L_x_9220) ;  /* 0x000000000f087348 */ /* 0x000fea0003c00000 */
[----:B------:R0:W1:Y:S02]  /*22de0*/  SHFL.IDX P6, R14, R13, R12, R11 ;  /* 0x0000000c0d0e7389 */ /* 0x00006400000c000b */
[----:B01----:R-:W-:Y:S01]  /*22df0*/  ENDCOLLECTIVE ;  /* 0x000000000000791b */ /* 0x003fe20003800000 */
.L_x_9220:
[----:B------:R-:W-:Y:S05]  /*22e00*/  BRA `(.L_x_9221) ;  /* 0xfffffe9800fc7947 */ /* 0x000fea000383ffff */
.L_x_8943:
        /* <DEDUP_REMOVED lines=8> */
.L_x_9223:
[----:B------:R-:W-:Y:S05]  /*22e90*/  BSYNC B1 ;  /* 0x0000000000017941 */ /* 0x000fea0003800000 */
.L_x_9222:
        /* <DEDUP_REMOVED lines=9> */
.L_x_9224:
        /* <DEDUP_REMOVED lines=8> */
.L_x_9225:
[----:B------:R-:W-:-:S05]  /*22fb0*/  @!P1 IADD3 R8, P2, R8, R21, RZ ;  /* 0x0000001508089210 */ /* 0x000fca0007f5e0ff */
[----:B------:R-:W-:Y:S02]  /*22fc0*/  @!P1 IMAD.X R9, R0, 0x1, R29, P2 ;  /* 0x0000000100099824 */ /* 0x000fe400010e061d */
[----:B------:R-:W-:Y:S02]  /*22fd0*/  IMAD.MOV.U32 R13, RZ, RZ, R34 ;  /* 0x000000ffff0d7224 */ /* 0x000fe400078e0022 */
[----:B------:R-:W-:-:S07]  /*22fe0*/  IMAD.MOV.U32 R20, RZ, RZ, R14 ;  /* 0x000000ffff147224 */ /* 0x000fce00078e000e */
[----:B------:R-:W-:Y:S05]  /*22ff0*/  WARPSYNC.COLLECTIVE R15, `(.L_x_9226) ;  /* 0x000000000f087348 */ /* 0x000fea0003c00000 */
[----:B------:R0:W1:Y:S02]  /*23000*/  SHFL.IDX P6, R14, R13, R12, R11 ;  /* 0x0000000c0d0e7389 */ /* 0x00006400000c000b */
[----:B01----:R-:W-:Y:S01]  /*23010*/  ENDCOLLECTIVE ;  /* 0x000000000000791b */ /* 0x003fe20003800000 */
.L_x_9226:
        /* <DEDUP_REMOVED lines=21> */
.L_x_9227:
        /* <DEDUP_REMOVED lines=20> */
.L_x_9228:
[----:B------:R-:W-:Y:S01]  /*232b0*/  CS2R R8, SRZ ;  /* 0x0000000000087805 */ /* 0x000fe2000001ff00 */
[----:B------:R-:W-:Y:S02]  /*232c0*/  IMAD.MOV.U32 R13, RZ, RZ, R33 ;  /* 0x000000ffff0d7224 */ /* 0x000fe400078e0021 */
[----:B------:R-:W-:-:S07]  /*232d0*/  IMAD.MOV.U32 R32, RZ, RZ, R14 ;  /* 0x000000ffff207224 */ /* 0x000fce00078e000e */
[----:B------:R-:W-:Y:S05]  /*232e0*/  WARPSYNC.COLLECTIVE R15, `(.L_x_9229) ;  /* 0x000000000f087348 */ /* 0x000fea0003c00000 */
[----:B------:R0:W1:Y:S02]  /*232f0*/  SHFL.IDX P6, R14, R13, R12, R11 ;  /* 0x0000000c0d0e7389 */ /* 0x00006400000c000b */
[----:B01----:R-:W-:Y:S01]  /*23300*/  ENDCOLLECTIVE ;  /* 0x000000000000791b */ /* 0x003fe20003800000 */
.L_x_9229:
[----:B------:R-:W-:Y:S02]  /*23310*/  IMAD.MOV.U32 R13, RZ, RZ, R34 ;  /* 0x000000ffff0d7224 */ /* 0x000fe400078e0022 */
[----:B------:R-:W-:-:S07]  /*23320*/  IMAD.MOV.U32 R33, RZ, RZ, R14 ;  /* 0x000000ffff217224 */ /* 0x000fce00078e000e */
[----:B------:R-:W-:Y:S05]  /*23330*/  WARPSYNC.COLLECTIVE R15, `(.L_x_9230) ;  /* 0x000000000f087348 */ /* 0x000fea0003c00000 */
[----:B------:R0:W1:Y:S02]  /*23340*/  SHFL.IDX P6, R14, R13, R12, R11 ;  /* 0x0000000c0d0e7389 */ /* 0x00006400000c000b */
[----:B01----:R-:W-:Y:S01]  /*23350*/  ENDCOLLECTIVE ;  /* 0x000000000000791b */ /* 0x003fe20003800000 */
.L_x_9230:
[----:B------:R-:W-:-:S05]  /*23360*/  IMAD.MOV.U32 R11, RZ, RZ, R43 ;  /* 0x000000ffff0b7224 */ /* 0x000fca00078e002b */
[----:B------:R-:W-:Y:S01]  /*23370*/  PRMT R75, R11, 0x7610, R75 ;  /* 0x000076100b4b7816 */ /* 0x000fe2000000004b */
[----:B------:R-:W-:Y:S01]  /*23380*/  IMAD.MOV.U32 R34, RZ, RZ, R14 ;  /* 0x000000ffff227224 */ /* 0x000fe200078e000e */
[----:B------:R-:W-:Y:S06]  /*23390*/  BRA `(.L_x_9231) ;  /* 0xfffffe9800ec7947 */ /* 0x000fec000383ffff */
.L_x_8947:
[----:B0-----:R0:W1:Y:S02]  /*233a0*/  SYNCS.PHASECHK.TRANS64.TRYWAIT P4, [R2+URZ+0x28800], R29 ;  /* 0x0288001d020075a7 */ /* 0x001064000808017f */
[----:B-1----:R-:W-:Y:S05]  /*233b0*/  @!P4 NANOSLEEP.SYNCS 0x989680 ;  /* 0x009896800000c95d */ /* 0x002fea0003900000 */
[----:B------:R-:W1:Y:S02]  /*233c0*/  @!P4 SYNCS.PHASECHK.TRANS64 P4, [R2+URZ+0x28800], R29 ;  /* 0x0288001d0200c5a7 */ /* 0x000e64000808007f */
[----:B-1----:R-:W-:Y:S05]  /*233d0*/  @!P4 BRA `(.L_x_8947) ;  /* 0xfffffffc00f0c947 */ /* 0x002fea000383ffff */
[----:B------:R-:W-:Y:S05]  /*233e0*/  BRA `(.L_x_9232) ;  /* 0xfffffe9c00907947 */ /* 0x000fea000383ffff */
.L_x_8957:
[----:B-1----:R1:W2:Y:S02]  /*233f0*/  SYNCS.PHASECHK.TRANS64.TRYWAIT P2, [R3+URZ+0x28830], R0 ;  /* 0x02883000030075a7 */ /* 0x0022a4000804017f */
[----:B--2---:R-:W-:Y:S05]  /*23400*/  @!P2 NANOSLEEP.SYNCS 0x989680 ;  /* 0x009896800000a95d */ /* 0x004fea0003900000 */
[----:B------:R-:W2:Y:S02]  /*23410*/  @!P2 SYNCS.PHASECHK.TRANS64 P2, [R3+URZ+0x28830], R0 ;  /* 0x028830000300a5a7 */ /* 0x000ea4000804007f */
[----:B--2---:R-:W-:Y:S05]  /*23420*/  @!P2 BRA `(.L_x_8957) ;  /* 0xfffffffc00f0a947 */ /* 0x004fea000383ffff */
[----:B------:R-:W-:Y:S05]  /*23430*/  BRA `(.L_x_8956) ;  /* 0xfffffeb8008c7947 */ /* 0x000fea000383ffff */
.L_x_8963:
[----:B-1----:R1:W2:Y:S02]  /*23440*/  SYNCS.PHASECHK.TRANS64.TRYWAIT P4, [R0+URZ+0x28830], R7 ;  /* 0x02883007000075a7 */ /* 0x0022a4000808017f */
[----:B--2---:R-:W-:Y:S05]  /*23450*/  @!P4 NANOSLEEP.SYNCS 0x989680 ;  /* 0x009896800000c95d */ /* 0x004fea0003900000 */
[----:B------:R-:W2:Y:S02]  /*23460*/  @!P4 SYNCS.PHASECHK.TRANS64 P4, [R0+URZ+0x28830], R7 ;  /* 0x028830070000c5a7 */ /* 0x000ea4000808007f */
[----:B--2---:R-:W-:Y:S05]  /*23470*/  @!P4 BRA `(.L_x_8963) ;  /* 0xfffffffc00f0c947 */ /* 0x004fea000383ffff */
[----:B------:R-:W-:Y:S05]  /*23480*/  BRA `(.L_x_8962) ;  /* 0xfffffedc00c87947 */ /* 0x000fea000383ffff */
.L_x_8967:
[----:B-1----:R1:W2:Y:S02]  /*23490*/  SYNCS.PHASECHK.TRANS64.TRYWAIT P3, [R6+URZ+0x28850], R0 ;  /* 0x02885000060075a7 */ /* 0x0022a4000806017f */
[----:B--2---:R-:W-:Y:S05]  /*234a0*/  @!P3 NANOSLEEP.SYNCS 0x989680 ;  /* 0x009896800000b95d */ /* 0x004fea0003900000 */
[----:B------:R-:W2:Y:S02]  /*234b0*/  @!P3 SYNCS.PHASECHK.TRANS64 P3, [R6+URZ+0x28850], R0 ;  /* 0x028850000600b5a7 */ /* 0x000ea4000806007f */
[----:B--2---:R-:W-:Y:S05]  /*234c0*/  @!P3 BRA `(.L_x_8967) ;  /* 0xfffffffc00f0b947 */ /* 0x004fea000383ffff */
[----:B------:R-:W-:Y:S05]  /*234d0*/  BRA `(.L_x_8964) ;  /* 0xfffffee000c87947 */ /* 0x000fea000383ffff */
.L_x_8974:
[----:B-1----:R1:W2:Y:S02]  /*234e0*/  SYNCS.PHASECHK.TRANS64.TRYWAIT P3, [R0+URZ+0x28830], R7 ;  /* 0x02883007000075a7 */ /* 0x0022a4000806017f */
[----:B--2---:R-:W-:Y:S05]  /*234f0*/  @!P3 NANOSLEEP.SYNCS 0x989680 ;  /* 0x009896800000b95d */ /* 0x004fea0003900000 */
[----:B------:R-:W2:Y:S02]  /*23500*/  @!P3 SYNCS.PHASECHK.TRANS64 P3, [R0+URZ+0x28830], R7 ;  /* 0x028830070000b5a7 */ /* 0x000ea4000806007f */
[----:B--2---:R-:W-:Y:S05]  /*23510*/  @!P3 BRA `(.L_x_8974) ;  /* 0xfffffffc00f0b947 */ /* 0x004fea000383ffff */
[----:B------:R-:W-:Y:S05]  /*23520*/  BRA `(.L_x_8973) ;  /* 0xffffff08006c7947 */ /* 0x000fea000383ffff */
.L_x_8978:
[----:B-1----:R1:W2:Y:S02]  /*23530*/  SYNCS.PHASECHK.TRANS64.TRYWAIT P2, [R6+URZ+0x28850], R0 ;  /* 0x02885000060075a7 */ /* 0x0022a4000804017f */
[----:B--2---:R-:W-:Y:S05]  /*23540*/  @!P2 NANOSLEEP.SYNCS 0x989680 ;  /* 0x009896800000a95d */ /* 0x004fea0003900000 */
[----:B------:R-:W2:Y:S02]  /*23550*/  @!P2 SYNCS.PHASECHK.TRANS64 P2, [R6+URZ+0x28850], R0 ;  /* 0x028850000600a5a7 */ /* 0x000ea4000804007f */
[----:B--2---:R-:W-:Y:S05]  /*23560*/  @!P2 BRA `(.L_x_8978) ;  /* 0xfffffffc00f0a947 */ /* 0x004fea000383ffff */
[----:B------:R-:W-:Y:S05]  /*23570*/  BRA `(.L_x_8975) ;  /* 0xffffff0c006c7947 */ /* 0x000fea000383ffff */
.L_x_8983:
[----:B-1----:R1:W2:Y:S02]  /*23580*/  SYNCS.PHASECHK.TRANS64.TRYWAIT P0, [R14+URZ+0x28850], R5 ;  /* 0x028850050e0075a7 */ /* 0x0022a4000800017f */
[----:B--2---:R-:W-:Y:S05]  /*23590*/  @!P0 NANOSLEEP.SYNCS 0x989680 ;  /* 0x009896800000895d */ /* 0x004fea0003900000 */
[----:B------:R-:W2:Y:S02]  /*235a0*/  @!P0 SYNCS.PHASECHK.TRANS64 P0, [R14+URZ+0x28850], R5 ;  /* 0x028850050e0085a7 */ /* 0x000ea4000800007f */
[----:B--2---:R-:W-:Y:S05]  /*235b0*/  @!P0 BRA `(.L_x_8983) ;  /* 0xfffffffc00f08947 */ /* 0x004fea000383ffff */
[----:B------:R-:W-:Y:S05]  /*235c0*/  BRA `(.L_x_8982) ;  /* 0xffffff28009c7947 */ /* 0x000fea000383ffff */
.L_x_8988:
[----:B------:R-:W-:Y:S02]  /*235d0*/  IMAD.MOV.U32 R13, RZ, RZ, R4 ;  /* 0x000000ffff0d7224 */ /* 0x000fe400078e0004 */
[----:B------:R-:W-:Y:S02]  /*235e0*/  IMAD.MOV.U32 R12, RZ, RZ, RZ ;  /* 0x000000ffff0c7224 */ /* 0x000fe400078e00ff */
[----:B------:R-:W-:Y:S02]  /*235f0*/  IMAD.MOV.U32 R11, RZ, RZ, 0x181f ;  /* 0x0000181fff0b7424 */ /* 0x000fe400078e00ff */
[----:B------:R-:W-:-:S07]  /*23600*/  IMAD.MOV.U32 R15, RZ, RZ, -0x1 ;  /* 0xffffffffff0f7424 */ /* 0x000fce00078e00ff */
[----:B-----5:R-:W-:Y:S05]  /*23610*/  WARPSYNC.COLLECTIVE R15, `(.L_x_9233) ;  /* 0x000000000f087348 */ /* 0x020fea0003c00000 */
[----:B------:R0:W1:Y:S02]  /*23620*/  SHFL.IDX P6, R14, R13, R12, R11 ;  /* 0x0000000c0d0e7389 */ /* 0x00006400000c000b */
[----:B01---5:R-:W-:Y:S01]  /*23630*/  ENDCOLLECTIVE ;  /* 0x000000000000791b */ /* 0x023fe20003800000 */
.L_x_9233:
[----:B------:R-:W-:Y:S02]  /*23640*/  IMAD.MOV.U32 R13, RZ, RZ, R0 ;  /* 0x000000ffff0d7224 */ /* 0x000fe400078e0000 */
[----:B------:R-:W-:-:S07]  /*23650*/  IMAD.MOV.U32 R3, RZ, RZ, R14 ;  /* 0x000000ffff037224 */ /* 0x000fce00078e000e */
[----:B------:R-:W-:Y:S05]  /*23660*/  WARPSYNC.COLLECTIVE R15, `(.L_x_9234) ;  /* 0x000000000f087348 */ /* 0x000fea0003c00000 */
[----:B------:R0:W1:Y:S02]  /*23670*/  SHFL.IDX P6, R14, R13, R12, R11 ;  /* 0x0000000c0d0e7389 */ /* 0x00006400000c000b */
[----:B01----:R-:W-:Y:S01]  /*23680*/  ENDCOLLECTIVE ;  /* 0x000000000000791b */ /* 0x003fe20003800000 */
.L_x_9234:
[----:B------:R-:W-:Y:S05]  /*23690*/  BRA `(.L_x_9235) ;  /* 0xffffff4400607947 */ /* 0x000fea000383ffff */
.L_x_8991:
[----:B------:R-:W-:Y:S01]  /*236a0*/  BSSY B1, `(.L_x_9236) ;  /* 0x0000008000017945 */ /* 0x000fe20003800000 */
[----:B------:R-:W-:Y:S02]  /*236b0*/  IMAD.MOV.U32 R13, RZ, RZ, R4 ;  /* 0x000000ffff0d7224 */ /* 0x000fe400078e0004 */
[----:B------:R-:W-:Y:S02]  /*236c0*/  IMAD.MOV.U32 R12, RZ, RZ, 0x1 ;  /* 0x00000001ff0c7424 */ /* 0x000fe400078e00ff */
[----:B------:R-:W-:Y:S02]  /*236d0*/  IMAD.MOV.U32 R11, RZ, RZ, 0x181f ;  /* 0x0000181fff0b7424 */ /* 0x000fe400078e00ff */
[----:B---3--:R-:W-:-:S07]  /*236e0*/  IMAD.MOV.U32 R15, RZ, RZ, -0x1 ;  /* 0xffffffffff0f7424 */ /* 0x008fce00078e00ff */
[----:B012--5:R-:W-:Y:S05]  /*236f0*/  WARPSYNC.COLLECTIVE R15, `(.L_x_9237) ;  /* 0x000000000f087348 */ /* 0x027fea0003c00000 */
[----:B--2---:R2:W3:Y:S02]  /*23700*/  SHFL.IDX P6, R14, R13, R12, R11 ;  /* 0x0000000c0d0e7389 */ /* 0x0044e400000c000b */
[----:B0123-5:R-:W-:Y:S01]  /*23710*/  ENDCOLLECTIVE ;  /* 0x000000000000791b */ /* 0x02ffe20003800000 */
.L_x_9237:
[----:B------:R-:W-:Y:S05]  /*23720*/  BSYNC B1 ;  /* 0x0000000000017941 */ /* 0x000fea0003800000 */
.L_x_9236:
        /* <DEDUP_REMOVED lines=8> */
.L_x_9238:
[----:B------:R-:W-:Y:S05]  /*237b0*/  BRA `(.L_x_9239) ;  /* 0xffffff44005c7947 */ /* 0x000fea000383ffff */
.L_x_8994:
[----:B------:R-:W-:Y:S01]  /*237c0*/  BSSY B1, `(.L_x_9240) ;  /* 0x0000008000017945 */ /* 0x000fe20003800000 */
[----:B------:R-:W-:Y:S02]  /*237d0*/  IMAD.MOV.U32 R13, RZ, RZ, R4 ;  /* 0x000000ffff0d7224 */ /* 0x000fe400078e0004 */
[----:B------:R-:W-:Y:S02]  /*237e0*/  IMAD.MOV.U32 R12, RZ, RZ, 0x2 ;  /* 0x00000002ff0c7424 */ /* 0x000fe400078e00ff */
[----:B------:R-:W-:Y:S02]  /*237f0*/  IMAD.MOV.U32 R11, RZ, RZ, 0x181f ;  /* 0x0000181fff0b7424 */ /* 0x000fe400078e00ff */
[----:B---3--:R-:W-:-:S07]  /*23800*/  IMAD.MOV.U32 R15, RZ, RZ, -0x1 ;  /* 0xffffffffff0f7424 */ /* 0x008fce00078e00ff */
[----:B012-45:R-:W-:Y:S05]  /*23810*/  WARPSYNC.COLLECTIVE R15, `(.L_x_9241) ;  /* 0x000000000f087348 */ /* 0x037fea0003c00000 */
[----:B--2---:R2:W3:Y:S02]  /*23820*/  SHFL.IDX P6, R14, R13, R12, R11 ;  /* 0x0000000c0d0e7389 */ /* 0x0044e400000c000b */
[----:B012345:R-:W-:Y:S01]  /*23830*/  ENDCOLLECTIVE ;  /* 0x000000000000791b */ /* 0x03ffe20003800000 */
.L_x_9241:
[----:B------:R-:W-:Y:S05]  /*23840*/  BSYNC B1 ;  /* 0x0000000000017941 */ /* 0x000fea0003800000 */
.L_x_9240:
        /* <DEDUP_REMOVED lines=8> */
.L_x_9242:
[----:B------:R-:W-:Y:S05]  /*238d0*/  BRA `(.L_x_9243) ;  /* 0xffffff44005c7947 */ /* 0x000fea000383ffff */
.L_x_8997:
        /* <DEDUP_REMOVED lines=8> */
.L_x_9245:
[----:B------:R-:W-:Y:S05]  /*23960*/  BSYNC B1 ;  /* 0x0000000000017941 */ /* 0x000fea0003800000 */
.L_x_9244:
        /* <DEDUP_REMOVED lines=8> */
.L_x_9246:
[----:B------:R-:W-:Y:S05]  /*239f0*/  BRA `(.L_x_9247) ;  /* 0xffffff44005c7947 */ /* 0x000fea000383ffff */
.L_x_8999:
[----:B------:R-:W-:Y:S02]  /*23a00*/  IMAD.MOV.U32 R13, RZ, RZ, R4 ;  /* 0x000000ffff0d7224 */ /* 0x000fe400078e0004 */
[----:B------:R-:W-:Y:S02]  /*23a10*/  IMAD.MOV.U32 R12, RZ, RZ, RZ ;  /* 0x000000ffff0c7224 */ /* 0x000fe400078e00ff */
[----:B------:R-:W-:Y:S02]  /*23a20*/  IMAD.MOV.U32 R11, RZ, RZ, 0x1c1f ;  /* 0x00001c1fff0b7424 */ /* 0x000fe400078e00ff */
[----:B------:R-:W-:-:S07]  /*23a30*/  IMAD.MOV.U32 R15, RZ, RZ, -0x1 ;  /* 0xffffffffff0f7424 */ /* 0x000fce00078e00ff */
[----:B------:R-:W-:Y:S05]  /*23a40*/  WARPSYNC.COLLECTIVE R15, `(.L_x_9248) ;  /* 0x000000000f087348 */ /* 0x000fea0003c00000 */
[----:B------:R0:W1:Y:S02]  /*23a50*/  SHFL.IDX P6, R14, R13, R12, R11 ;  /* 0x0000000c0d0e7389 */ /* 0x00006400000c000b */
[----:B01----:R-:W-:Y:S01]  /*23a60*/  ENDCOLLECTIVE ;  /* 0x000000000000791b */ /* 0x003fe20003800000 */
.L_x_9248:
[----:B------:R-:W-:Y:S02]  /*23a70*/  IMAD.MOV.U32 R13, RZ, RZ, R3 ;  /* 0x000000ffff0d7224 */ /* 0x000fe400078e0003 */
[----:B------:R-:W-:-:S07]  /*23a80*/  IMAD.MOV.U32 R0, RZ, RZ, R14 ;  /* 0x000000ffff007224 */ /* 0x000fce00078e000e */
[----:B------:R-:W-:Y:S05]  /*23a90*/  WARPSYNC.COLLECTIVE R15, `(.L_x_9249) ;  /* 0x000000000f087348 */ /* 0x000fea0003c00000 */
[----:B------:R0:W1:Y:S02]  /*23aa0*/  SHFL.IDX P6, R14, R13, R12, R11 ;  /* 0x0000000c0d0e7389 */ /* 0x00006400000c000b */
[----:B01----:R-:W-:Y:S01]  /*23ab0*/  ENDCOLLECTIVE ;  /* 0x000000000000791b */ /* 0x003fe20003800000 */
.L_x_9249:
[----:B------:R-:W-:Y:S05]  /*23ac0*/  BRA `(.L_x_9250) ;  /* 0xffffff4800187947 */ /* 0x000fea000383ffff */
.L_x_9002:
        /* <DEDUP_REMOVED lines=8> */
.L_x_9252:
[----:B------:R-:W-:Y:S05]  /*23b50*/  BSYNC B1 ;  /* 0x0000000000017941 */ /* 0x000fea0003800000 */
.L_x_9251:
        /* <DEDUP_REMOVED lines=8> */
.L_x_9253:
[----:B------:R-:W-:Y:S05]  /*23be0*/  BRA `(.L_x_9254) ;  /* 0xffffff4c002c7947 */ /* 0x000fea000383ffff */
.L_x_9006:
[----:B------:R-:W-:Y:S02]  /*23bf0*/  IMAD.MOV.U32 R13, RZ, RZ, R4 ;  /* 0x000000ffff0d7224 */ /* 0x000fe400078e0004 */
[----:B------:R-:W-:Y:S02]  /*23c00*/  IMAD.MOV.U32 R12, RZ, RZ, RZ ;  /* 0x000000ffff0c7224 */ /* 0x000fe400078e00ff */
[----:B------:R-:W-:Y:S02]  /*23c10*/  IMAD.MOV.U32 R11, RZ, RZ, 0x181f ;  /* 0x0000181fff0b7424 */ /* 0x000fe400078e00ff */
[----:B------:R-:W-:-:S07]  /*23c20*/  IMAD.MOV.U32 R15, RZ, RZ, -0x1 ;  /* 0xffffffffff0f7424 */ /* 0x000fce00078e00ff */
[----:B0-----:R-:W-:Y:S05]  /*23c30*/  WARPSYNC.COLLECTIVE R15, `(.L_x_9255) ;  /* 0x000000000f087348 */ /* 0x001fea0003c00000 */
[----:B------:R1:W2:Y:S02]  /*23c40*/  SHFL.IDX P6, R14, R13, R12, R11 ;  /* 0x0000000c0d0e7389 */ /* 0x0002a400000c000b */
[----:B012---:R-:W-:Y:S01]  /*23c50*/  ENDCOLLECTIVE ;  /* 0x000000000000791b */ /* 0x007fe20003800000 */
.L_x_9255:
[----:B------:R-:W-:Y:S02]  /*23c60*/  IMAD.MOV.U32 R13, RZ, RZ, R0 ;  /* 0x000000ffff0d7224 */ /* 0x000fe400078e0000 */
[----:B------:R-:W-:-:S07]  /*23c70*/  IMAD.MOV.U32 R3, RZ, RZ, R14 ;  /* 0x000000ffff037224 */ /* 0x000fce00078e000e */
[----:B------:R-:W-:Y:S05]  /*23c80*/  WARPSYNC.COLLECTIVE R15, `(.L_x_9256) ;  /* 0x000000000f087348 */ /* 0x000fea0003c00000 */
[----:B------:R0:W1:Y:S02]  /*23c90*/  SHFL.IDX P6, R14, R13, R12, R11 ;  /* 0x0000000c0d0e7389 */ /* 0x00006400000c000b */
[----:B01----:R-:W-:Y:S01]  /*23ca0*/  ENDCOLLECTIVE ;  /* 0x000000000000791b */ /* 0x003fe20003800000 */
.L_x_9256:
[----:B------:R-:W-:Y:S05]  /*23cb0*/  BRA `(.L_x_9257) ;  /* 0xffffff58003c7947 */ /* 0x000fea000383ffff */
.L_x_9009:
        /* <DEDUP_REMOVED lines=8> */
.L_x_9259:
[----:B------:R-:W-:Y:S05]  /*23d40*/  BSYNC B1 ;  /* 0x0000000000017941 */ /* 0x000fea0003800000 */
.L_x_9258:
        /* <DEDUP_REMOVED lines=8> */
.L_x_9260:
[----:B------:R-:W-:Y:S05]  /*23dd0*/  BRA `(.L_x_9261) ;  /* 0xffffff58003c7947 */ /* 0x000fea000383ffff */
.L_x_9012:
        /* <DEDUP_REMOVED lines=8> */
.L_x_9263:
[----:B------:R-:W-:Y:S05]  /*23e60*/  BSYNC B1 ;  /* 0x0000000000017941 */ /* 0x000fea0003800000 */
.L_x_9262:
        /* <DEDUP_REMOVED lines=8> */
.L_x_9264:
[----:B------:R-:W-:Y:S05]  /*23ef0*/  BRA `(.L_x_9265) ;  /* 0xffffff58003c7947 */ /* 0x000fea000383ffff */
.L_x_9015:
        /* <DEDUP_REMOVED lines=8> */
.L_x_9267:
[----:B------:R-:W-:Y:S05]  /*23f80*/  BSYNC B1 ;  /* 0x0000000000017941 */ /* 0x000fea0003800000 */
.L_x_9266:
        /* <DEDUP_REMOVED lines=8> */
.L_x_9268:
[----:B------:R-:W-:Y:S05]  /*24010*/  BRA `(.L_x_9269) ;  /* 0xffffff58003c7947 */ /* 0x000fea000383ffff */
.L_x_9034:
        /* <DEDUP_REMOVED lines=11> */
.L_x_9271:
[----:B------:R-:W-:Y:S05]  /*240d0*/  BSYNC B1 ;  /* 0x0000000000017941 */ /* 0x000fea0003800000 */
.L_x_9270:
[----:B------:R-:W-:Y:S05]  /*240e0*/  BRA `(.L_x_9272) ;  /* 0xffffff7400bc7947 */ /* 0x000fea000383ffff */
.L_x_9036:
[----:B------:R-:W-:Y:S01]  /*240f0*/  BSSY B1, `(.L_x_9273) ;  /* 0x0000006000017945 */ /* 0x000fe20003800000 */
[----:B------:R-:W-:-:S07]  /*24100*/  IMAD.MOV.U32 R15, RZ, RZ, -0x1 ;  /* 0xffffffffff0f7424 */ /* 0x000fce00078e00ff */
[----:B0-----:R-:W-:Y:S05]  /*24110*/  WARPSYNC.COLLECTIVE R15, `(.L_x_9274) ;  /* 0x000000000f0c7348 */ /* 0x001fea0003c00000 */
[----:B------:R-:W-:Y:S02]  /*24120*/  ELECT P6, UR62, PT ;  /* 0x00000000003e782f */ /* 0x000fe400038c0000 */
[----:B------:R-:W-:Y:S01]  /*24130*/  MOV R14, UR62 ;  /* 0x0000003e000e7c02 */ /* 0x000fe20008000f00 */
[----:B0-----:R-:W-:Y:S10]  /*24140*/  ENDCOLLECTIVE ;  /* 0x000000000000791b */ /* 0x001ff40003800000 */
.L_x_9274:
[----:B------:R-:W-:Y:S05]  /*24150*/  BSYNC B1 ;  /* 0x0000000000017941 */ /* 0x000fea0003800000 */
.L_x_9273:
[----:B------:R-:W-:Y:S01]  /*24160*/  PLOP3.LUT P1, PT, P6, PT, PT, 0x80, 0x0 ;  /* 0x000000000000781c */ /* 0x000fe2000372f070 */
[----:B------:R-:W-:-:S12]  /*24170*/  BRA `(.L_x_9035) ;  /* 0xffffff7400b07947 */ /* 0x000fd8000383ffff */
.L_x_9038:
[----:B0-----:R0:W1:Y:S02]  /*24180*/  SYNCS.PHASECHK.TRANS64.TRYWAIT P0, [R18+URZ+0x28820], R2 ;  /* 0x02882002120075a7 */ /* 0x001064000800017f */
[----:B-1----:R-:W-:Y:S05]  /*24190*/  @!P0 NANOSLEEP.SYNCS 0x989680 ;  /* 0x009896800000895d */ /* 0x002fea0003900000 */
[----:B------:R-:W1:Y:S02]  /*241a0*/  @!P0 SYNCS.PHASECHK.TRANS64 P0, [R18+URZ+0x28820], R2 ;  /* 0x02882002120085a7 */ /* 0x000e64000800007f */
[----:B-1----:R-:W-:Y:S05]  /*241b0*/  @!P0 BRA `(.L_x_9038) ;  /* 0xfffffffc00f08947 */ /* 0x002fea000383ffff */
[----:B------:R-:W-:Y:S05]  /*241c0*/  BRA `(.L_x_9275) ;  /* 0xffffff7400c07947 */ /* 0x000fea000383ffff */
.L_x_9042:
[----:B-1----:R1:W2:Y:S02]  /*241d0*/  SYNCS.PHASECHK.TRANS64.TRYWAIT P0, [R5+URZ+0x288a0], R8 ;  /* 0x0288a008050075a7 */ /* 0x0022a4000800017f */
[----:B--2---:R-:W-:Y:S05]  /*241e0*/  @!P0 NANOSLEEP.SYNCS 0x989680 ;  /* 0x009896800000895d */ /* 0x004fea0003900000 */
[----:B------:R-:W2:Y:S02]  /*241f0*/  @!P0 SYNCS.PHASECHK.TRANS64 P0, [R5+URZ+0x288a0], R8 ;  /* 0x0288a008050085a7 */ /* 0x000ea4000800007f */
[----:B--2---:R-:W-:Y:S05]  /*24200*/  @!P0 BRA `(.L_x_9042) ;  /* 0xfffffffc00f08947 */ /* 0x004fea000383ffff */
[----:B------:R-:W-:Y:S05]  /*24210*/  BRA `(.L_x_9276) ;  /* 0xffffff7400e07947 */ /* 0x000fea000383ffff */
.L_x_9048:
[----:B0-----:R0:W2:Y:S02]  /*24220*/  SYNCS.PHASECHK.TRANS64.TRYWAIT P0, [R5+URZ+0x288c0], R8 ;  /* 0x0288c008050075a7 */ /* 0x0010a4000800017f */
[----:B--2---:R-:W-:Y:S05]  /*24230*/  @!P0 NANOSLEEP.SYNCS 0x989680 ;  /* 0x009896800000895d */ /* 0x004fea0003900000 */
[----:B------:R-:W2:Y:S02]  /*24240*/  @!P0 SYNCS.PHASECHK.TRANS64 P0, [R5+URZ+0x288c0], R8 ;  /* 0x0288c008050085a7 */ /* 0x000ea4000800007f */
[----:B--2---:R-:W-:Y:S05]  /*24250*/  @!P0 BRA `(.L_x_9048) ;  /* 0xfffffffc00f08947 */ /* 0x004fea000383ffff */
[----:B------:R-:W-:Y:S05]  /*24260*/  BRA `(.L_x_9277) ;  /* 0xffffff7800a07947 */ /* 0x000fea000383ffff */
.L_x_9056:
[----:B0-----:R0:W1:Y:S02]  /*24270*/  SYNCS.PHASECHK.TRANS64.TRYWAIT P0, [R6+URZ+0x288a0], R5 ;  /* 0x0288a005060075a7 */ /* 0x001064000800017f */
[----:B-1----:R-:W-:Y:S05]  /*24280*/  @!P0 NANOSLEEP.SYNCS 0x989680 ;  /* 0x009896800000895d */ /* 0x002fea0003900000 */
[----:B------:R-:W1:Y:S02]  /*24290*/  @!P0 SYNCS.PHASECHK.TRANS64 P0, [R6+URZ+0x288a0], R5 ;  /* 0x0288a005060085a7 */ /* 0x000e64000800007f */
[----:B-1----:R-:W-:Y:S05]  /*242a0*/  @!P0 BRA `(.L_x_9056) ;  /* 0xfffffffc00f08947 */ /* 0x002fea000383ffff */
[----:B------:R-:W-:Y:S05]  /*242b0*/  BRA `(.L_x_9278) ;  /* 0xffffff7c00b07947 */ /* 0x000fea000383ffff */
.L_x_9062:
[----:B-1----:R1:W2:Y:S02]  /*242c0*/  SYNCS.PHASECHK.TRANS64.TRYWAIT P0, [R6+URZ+0x288c0], R5 ;  /* 0x0288c005060075a7 */ /* 0x0022a4000800017f */
[----:B--2---:R-:W-:Y:S05]  /*242d0*/  @!P0 NANOSLEEP.SYNCS 0x989680 ;  /* 0x009896800000895d */ /* 0x004fea0003900000 */
[----:B------:R-:W2:Y:S02]  /*242e0*/  @!P0 SYNCS.PHASECHK.TRANS64 P0, [R6+URZ+0x288c0], R5 ;  /* 0x0288c005060085a7 */ /* 0x000ea4000800007f */
[----:B--2---:R-:W-:Y:S05]  /*242f0*/  @!P0 BRA `(.L_x_9062) ;  /* 0xfffffffc00f08947 */ /* 0x004fea000383ffff */
[----:B------:R-:W-:Y:S05]  /*24300*/  BRA `(.L_x_9279) ;  /* 0xffffff8000687947 */ /* 0x000fea000383ffff */
.L_x_9078:
        /* <DEDUP_REMOVED lines=11> */
.L_x_9281:
[----:B------:R-:W-:Y:S05]  /*243c0*/  BSYNC B0 ;  /* 0x0000000000007941 */ /* 0x000fea0003800000 */
.L_x_9280:
[----:B------:R-:W-:Y:S05]  /*243d0*/  BRA `(.L_x_9282) ;  /* 0xffffff8c009c7947 */ /* 0x000fea000383ffff */
.L_x_9080:
[----:B------:R-:W-:Y:S01]  /*243e0*/  BSSY B0, `(.L_x_9283) ;  /* 0x0000006000007945 */ /* 0x000fe20003800000 */
[----:B------:R-:W-:-:S07]  /*243f0*/  IMAD.MOV.U32 R15, RZ, RZ, -0x1 ;  /* 0xffffffffff0f7424 */ /* 0x000fce00078e00ff */
[----:B0-----:R-:W-:Y:S05]  /*24400*/  WARPSYNC.COLLECTIVE R15, `(.L_x_9284) ;  /* 0x000000000f0c7348 */ /* 0x001fea0003c00000 */
[----:B------:R-:W-:Y:S02]  /*24410*/  ELECT P6, UR62, PT ;  /* 0x00000000003e782f */ /* 0x000fe400038c0000 */
[----:B------:R-:W-:Y:S01]  /*24420*/  MOV R14, UR62 ;  /* 0x0000003e000e7c02 */ /* 0x000fe20008000f00 */
[----:B0-----:R-:W-:Y:S10]  /*24430*/  ENDCOLLECTIVE ;  /* 0x000000000000791b */ /* 0x001ff40003800000 */
.L_x_9284:
[----:B------:R-:W-:Y:S05]  /*24440*/  BSYNC B0 ;  /* 0x0000000000007941 */ /* 0x000fea0003800000 */
.L_x_9283:
[----:B------:R-:W-:Y:S05]  /*24450*/  BRA `(.L_x_9285) ;  /* 0xffffff8c00a87947 */ /* 0x000fea000383ffff */
.L_x_9082:
[----:B0-----:R0:W1:Y:S02]  /*24460*/  SYNCS.PHASECHK.TRANS64.TRYWAIT P0, [R0+URZ+0x28840], R2 ;  /* 0x02884002000075a7 */ /* 0x001064000800017f */
[----:B-1----:R-:W-:Y:S05]  /*24470*/  @!P0 NANOSLEEP.SYNCS 0x989680 ;  /* 0x009896800000895d */ /* 0x002fea0003900000 */
[----:B------:R-:W1:Y:S02]  /*24480*/  @!P0 SYNCS.PHASECHK.TRANS64 P0, [R0+URZ+0x28840], R2 ;  /* 0x02884002000085a7 */ /* 0x000e64000800007f */
[----:B-1----:R-:W-:Y:S05]  /*24490*/  @!P0 BRA `(.L_x_9082) ;  /* 0xfffffffc00f08947 */ /* 0x002fea000383ffff */
[----:B------:R-:W-:Y:S05]  /*244a0*/  BRA `(.L_x_9286) ;  /* 0xffffff9000087947 */ /* 0x000fea000383ffff */
.L_x_9086:
[----:B------:R-:W2:Y:S01]  /*244b0*/  LDL.LU R11, [R1+0x50] ;  /* 0x00005000010b7983 */ /* 0x000ea20000300800 */
[----:B------:R-:W-:Y:S02]  /*244c0*/  IMAD.MOV.U32 R13, RZ, RZ, R3 ;  /* 0x000000ffff0d7224 */ /* 0x000fe400078e0003 */
[----:B------:R-:W-:Y:S01]  /*244d0*/  IMAD.MOV.U32 R12, RZ, RZ, RZ ;  /* 0x000000ffff0c7224 */ /* 0x000fe200078e00ff */
[----:B------:R-:W1:Y:S01]  /*244e0*/  S2R R5, SR_TID.X ;  /* 0x0000000000057919 */ /* 0x000e620000002100 */
[----:B------:R-:W-:Y:S01]  /*244f0*/  IMAD.MOV.U32 R15, RZ, RZ, -0x1 ;  /* 0xffffffffff0f7424 */ /* 0x000fe200078e00ff */
[----:B-1----:R-:W-:-:S04]  /*24500*/  LOP3.LUT R5, R5, 0x7f, RZ, 0xc0, !PT ;  /* 0x0000007f05057812 */ /* 0x002fc800078ec0ff */
[----:B------:R-:W-:-:S05]  /*24510*/  SHF.R.U32.HI R0, RZ, 0x3, R5 ;  /* 0x00000003ff007819 */ /* 0x000fca0000011605 */
[----:B------:R-:W-:-:S04]  /*24520*/  IMAD R0, R10, 0x80, R0 ;  /* 0x000000800a007824 */ /* 0x000fc800078e0200 */
[----:B------:R-:W-:Y:S02]  /*24530*/  VIADD R5, R0, 0x10 ;  /* 0x0000001000057836 */ /* 0x000fe40000000000 */
[----:B--2---:R-:W-:Y:S02]  /*24540*/  IMAD R2, R11, R7, RZ ;  /* 0x000000070b027224 */ /* 0x004fe400078e02ff */
[----:B------:R-:W-:-:S03]  /*24550*/  IMAD.MOV.U32 R11, RZ, RZ, 0x181f ;  /* 0x0000181fff0b7424 */ /* 0x000fc600078e00ff */
[----:B------:R-:W-:-:S13]  /*24560*/  ISETP.GE.AND P2, PT, R0, R2, PT ;  /* 0x000000020000720c */ /* 0x000fda0003f46270 */
[----:B0----5:R-:W-:Y:S05]  /*24570*/  WARPSYNC.COLLECTIVE R15, `(.L_x_9287) ;  /* 0x000000000f087348 */ /* 0x021fea0003c00000 */
[----:B------:R1:W2:Y:S02]  /*24580*/  SHFL.IDX P6, R14, R13, R12, R11 ;  /* 0x0000000c0d0e7389 */ /* 0x0002a400000c000b */
[----:B012--5:R-:W-:Y:S01]  /*24590*/  ENDCOLLECTIVE ;  /* 0x000000000000791b */ /* 0x027fe20003800000 */
.L_x_9287:
[----:B------:R-:W-:Y:S02]  /*245a0*/  IMAD.MOV.U32 R13, RZ, RZ, R4 ;  /* 0x000000ffff0d7224 */ /* 0x000fe400078e0004 */
[----:B------:R-:W-:-:S07]  /*245b0*/  IMAD.MOV.U32 R6, RZ, RZ, R14 ;  /* 0x000000ffff067224 */ /* 0x000fce00078e000e */
[----:B------:R-:W-:Y:S05]  /*245c0*/  WARPSYNC.COLLECTIVE R15, `(.L_x_9288) ;  /* 0x000000000f087348 */ /* 0x000fea0003c00000 */
[----:B------:R0:W1:Y:S02]  /*245d0*/  SHFL.IDX P6, R14, R13, R12, R11 ;  /* 0x0000000c0d0e7389 */ /* 0x00006400000c000b */
[----:B01----:R-:W-:Y:S01]  /*245e0*/  ENDCOLLECTIVE ;  /* 0x000000000000791b */ /* 0x003fe20003800000 */
.L_x_9288:
[----:B------:R-:W-:Y:S02]  /*245f0*/  IMAD.MOV.U32 R13, RZ, RZ, R3 ;  /* 0x000000ffff0d7224 */ /* 0x000fe400078e0003 */
[----:B------:R-:W-:Y:S02]  /*24600*/  IMAD.MOV.U32 R12, RZ, RZ, 0x1 ;  /* 0x00000001ff0c7424 */ /* 0x000fe400078e00ff */
[----:B------:R-:W-:-:S07]  /*24610*/  IMAD.MOV.U32 R7, RZ, RZ, R14 ;  /* 0x000000ffff077224 */ /* 0x000fce00078e000e */
[----:B------:R-:W-:Y:S05]  /*24620*/  WARPSYNC.COLLECTIVE R15, `(.L_x_9289) ;  /* 0x000000000f087348 */ /* 0x000fea0003c00000 */
[----:B------:R0:W1:Y:S02]  /*24630*/  SHFL.IDX P6, R14, R13, R12, R11 ;  /* 0x0000000c0d0e7389 */ /* 0x00006400000c000b */
[----:B01----:R-:W-:Y:S01]  /*24640*/  ENDCOLLECTIVE ;  /* 0x000000000000791b */ /* 0x003fe20003800000 */
.L_x_9289:
        /* <DEDUP_REMOVED lines=16> */
.L_x_9290:
[----:B------:R-:W-:Y:S02]  /*24750*/  IMAD.MOV.U32 R13, RZ, RZ, R3 ;  /* 0x000000ffff0d7224 */ /* 0x000fe400078e0003 */
[----:B------:R-:W-:Y:S02]  /*24760*/  IMAD.MOV.U32 R12, RZ, RZ, 0x2 ;  /* 0x00000002ff0c7424 */ /* 0x000fe400078e00ff */
[----:B------:R-:W-:-:S07]  /*24770*/  IMAD.MOV.U32 R5, RZ, RZ, R14 ;  /* 0x000000ffff057224 */ /* 0x000fce00078e000e */
[----:B------:R-:W-:Y:S05]  /*24780*/  WARPSYNC.COLLECTIVE R15, `(.L_x_9291) ;  /* 0x000000000f087348 */ /* 0x000fea0003c00000 */
[----:B------:R0:W1:Y:S02]  /*24790*/  SHFL.IDX P6, R14, R13, R12, R11 ;  /* 0x0000000c0d0e7389 */ /* 0x00006400000c000b */
[----:B01----:R-:W-:Y:S01]  /*247a0*/  ENDCOLLECTIVE ;  /* 0x000000000000791b */ /* 0x003fe20003800000 */
.L_x_9291:
        /* <DEDUP_REMOVED lines=16> */
.L_x_9292:
[----:B------:R-:W-:Y:S02]  /*248b0*/  IMAD.MOV.U32 R13, RZ, RZ, R3 ;  /* 0x000000ffff0d7224 */ /* 0x000fe400078e0003 */
[----:B------:R-:W-:Y:S02]  /*248c0*/  IMAD.MOV.U32 R12, RZ, RZ, 0x3 ;  /* 0x00000003ff0c7424 */ /* 0x000fe400078e00ff */
[----:B------:R-:W-:-:S07]  /*248d0*/  IMAD.MOV.U32 R5, RZ, RZ, R14 ;  /* 0x000000ffff057224 */ /* 0x000fce00078e000e */
[----:B------:R-:W-:Y:S05]  /*248e0*/  WARPSYNC.COLLECTIVE R15, `(.L_x_9293) ;  /* 0x000000000f087348 */ /* 0x000fea0003c00000 */
[----:B------:R0:W1:Y:S02]  /*248f0*/  SHFL.IDX P6, R14, R13, R12, R11 ;  /* 0x0000000c0d0e7389 */ /* 0x00006400000c000b */
[----:B01----:R-:W-:Y:S01]  /*24900*/  ENDCOLLECTIVE ;  /* 0x000000000000791b */ /* 0x003fe20003800000 */
.L_x_9293:
        /* <DEDUP_REMOVED lines=16> */
.L_x_9294:
[----:B------:R-:W-:Y:S02]  /*24a10*/  IMAD.MOV.U32 R13, RZ, RZ, R3 ;  /* 0x000000ffff0d7224 */ /* 0x000fe400078e0003 */
[----:B------:R-:W-:Y:S02]  /*24a20*/  IMAD.MOV.U32 R12, RZ, RZ, 0x4 ;  /* 0x00000004ff0c7424 */ /* 0x000fe400078e00ff */
[----:B------:R-:W-:-:S07]  /*24a30*/  IMAD.MOV.U32 R5, RZ, RZ, R14 ;  /* 0x000000ffff057224 */ /* 0x000fce00078e000e */
[----:B------:R-:W-:Y:S05]  /*24a40*/  WARPSYNC.COLLECTIVE R15, `(.L_x_9295) ;  /* 0x000000000f087348 */ /* 0x000fea0003c00000 */
[----:B------:R0:W1:Y:S02]  /*24a50*/  SHFL.IDX P6, R14, R13, R12, R11 ;  /* 0x0000000c0d0e7389 */ /* 0x00006400000c000b */
[----:B01----:R-:W-:Y:S01]  /*24a60*/  ENDCOLLECTIVE ;  /* 0x000000000000791b */ /* 0x003fe20003800000 */
.L_x_9295:
        /* <DEDUP_REMOVED lines=16> */
.L_x_9296:
[----:B------:R-:W-:Y:S02]  /*24b70*/  IMAD.MOV.U32 R13, RZ, RZ, R3 ;  /* 0x000000ffff0d7224 */ /* 0x000fe400078e0003 */
[----:B------:R-:W-:Y:S02]  /*24b80*/  IMAD.MOV.U32 R12, RZ, RZ, 0x5 ;  /* 0x00000005ff0c7424 */ /* 0x000fe400078e00ff */
[----:B------:R-:W-:-:S07]  /*24b90*/  IMAD.MOV.U32 R5, RZ, RZ, R14 ;  /* 0x000000ffff057224 */ /* 0x000fce00078e000e */
[----:B------:R-:W-:Y:S05]  /*24ba0*/  WARPSYNC.COLLECTIVE R15, `(.L_x_9297) ;  /* 0x000000000f087348 */ /* 0x000fea0003c00000 */
[----:B------:R0:W1:Y:S02]  /*24bb0*/  SHFL.IDX P6, R14, R13, R12, R11 ;  /* 0x0000000c0d0e7389 */ /* 0x00006400000c000b */
[----:B01----:R-:W-:Y:S01]  /*24bc0*/  ENDCOLLECTIVE ;  /* 0x000000000000791b */ /* 0x003fe20003800000 */
.L_x_9297:
        /* <DEDUP_REMOVED lines=16> */
.L_x_9298:
[----:B------:R-:W-:Y:S02]  /*24cd0*/  IMAD.MOV.U32 R13, RZ, RZ, R3 ;  /* 0x000000ffff0d7224 */ /* 0x000fe400078e0003 */
[----:B------:R-:W-:Y:S02]  /*24ce0*/  IMAD.MOV.U32 R12, RZ, RZ, 0x6 ;  /* 0x00000006ff0c7424 */ /* 0x000fe400078e00ff */
[----:B------:R-:W-:-:S07]  /*24cf0*/  IMAD.MOV.U32 R5, RZ, RZ, R14 ;  /* 0x000000ffff057224 */ /* 0x000fce00078e000e */
[----:B------:R-:W-:Y:S05]  /*24d00*/  WARPSYNC.COLLECTIVE R15, `(.L_x_9299) ;  /* 0x000000000f087348 */ /* 0x000fea0003c00000 */
[----:B------:R0:W1:Y:S02]  /*24d10*/  SHFL.IDX P6, R14, R13, R12, R11 ;  /* 0x0000000c0d0e7389 */ /* 0x00006400000c000b */
[----:B01----:R-:W-:Y:S01]  /*24d20*/  ENDCOLLECTIVE ;  /* 0x000000000000791b */ /* 0x003fe20003800000 */
.L_x_9299:
        /* <DEDUP_REMOVED lines=16> */
.L_x_9300:
[----:B------:R-:W-:Y:S02]  /*24e30*/  IMAD.MOV.U32 R13, RZ, RZ, R3 ;  /* 0x000000ffff0d7224 */ /* 0x000fe400078e0003 */
[----:B------:R-:W-:Y:S02]  /*24e40*/  IMAD.MOV.U32 R12, RZ, RZ, 0x7 ;  /* 0x00000007ff0c7424 */ /* 0x000fe400078e00ff */
[----:B------:R-:W-:-:S07]  /*24e50*/  IMAD.MOV.U32 R5, RZ, RZ, R14 ;  /* 0x000000ffff057224 */ /* 0x000fce00078e000e */
[----:B------:R-:W-:Y:S05]  /*24e60*/  WARPSYNC.COLLECTIVE R15, `(.L_x_9301) ;  /* 0x000000000f087348 */ /* 0x000fea0003c00000 */
[----:B------:R0:W1:Y:S02]  /*24e70*/  SHFL.IDX P6, R14, R13, R12, R11 ;  /* 0x0000000c0d0e7389 */ /* 0x00006400000c000b */
[----:B01----:R-:W-:Y:S01]  /*24e80*/  ENDCOLLECTIVE ;  /* 0x000000000000791b */ /* 0x003fe20003800000 */
.L_x_9301:
        /* <DEDUP_REMOVED lines=14> */
.L_x_9302:
[----:B------:R-:W-:Y:S01]  /*24f70*/  IMAD.MOV.U32 R3, RZ, RZ, R14 ;  /* 0x000000ffff037224 */ /* 0x000fe200078e000e */
[----:B------:R-:W-:Y:S06]  /*24f80*/  BRA `(.L_x_9303) ;  /* 0xffffff9000b07947 */ /* 0x000fec000383ffff */
.L_x_9091:
[----:B----4-:R4:W0:Y:S02]  /*24f90*/  SYNCS.PHASECHK.TRANS64.TRYWAIT P0, [R18+URZ+0x28820], R0 ;  /* 0x02882000120075a7 */ /* 0x010824000800017f */
[----:B0-----:R-:W-:Y:S05]  /*24fa0*/  @!P0 NANOSLEEP.SYNCS 0x989680 ;  /* 0x009896800000895d */ /* 0x001fea0003900000 */
[----:B------:R-:W0:Y:S02]  /*24fb0*/  @!P0 SYNCS.PHASECHK.TRANS64 P0, [R18+URZ+0x28820], R0 ;  /* 0x02882000120085a7 */ /* 0x000e24000800007f */
[----:B0-----:R-:W-:Y:S05]  /*24fc0*/  @!P0 BRA `(.L_x_9091) ;  /* 0xfffffffc00f08947 */ /* 0x001fea000383ffff */
[----:B------:R-:W-:Y:S05]  /*24fd0*/  BRA `(.L_x_9304) ;  /* 0xffffff94001c7947 */ /* 0x000fea000383ffff */
.L_x_9100:
[----:B--2---:R2:W3:Y:S02]  /*24fe0*/  SYNCS.PHASECHK.TRANS64.TRYWAIT P0, [R3+URZ+0x28840], R2 ;  /* 0x02884002030075a7 */ /* 0x0044e4000800017f */
[----:B---3--:R-:W-:Y:S05]  /*24ff0*/  @!P0 NANOSLEEP.SYNCS 0x989680 ;  /* 0x009896800000895d */ /* 0x008fea0003900000 */
[----:B------:R-:W3:Y:S02]  /*25000*/  @!P0 SYNCS.PHASECHK.TRANS64 P0, [R3+URZ+0x28840], R2 ;  /* 0x02884002030085a7 */ /* 0x000ee4000800007f */
[----:B---3--:R-:W-:Y:S05]  /*25010*/  @!P0 BRA `(.L_x_9100) ;  /* 0xfffffffc00f08947 */ /* 0x008fea000383ffff */
[----:B------:R-:W-:Y:S05]  /*25020*/  BRA `(.L_x_9305) ;  /* 0xffffff9400f87947 */ /* 0x000fea000383ffff */
.L_x_9106:
[----:B-1----:R1:W2:Y:S02]  /*25030*/  SYNCS.PHASECHK.TRANS64.TRYWAIT P0, [R2+URZ+0x28860], R3 ;  /* 0x02886003020075a7 */ /* 0x0022a4000800017f */
[----:B--2---:R-:W-:Y:S05]  /*25040*/  @!P0 NANOSLEEP.SYNCS 0x989680 ;  /* 0x009896800000895d */ /* 0x004fea0003900000 */
[----:B------:R-:W2:Y:S02]  /*25050*/  @!P0 SYNCS.PHASECHK.TRANS64 P0, [R2+URZ+0x28860], R3 ;  /* 0x02886003020085a7 */ /* 0x000ea4000800007f */
[----:B--2---:R-:W-:Y:S05]  /*25060*/  @!P0 BRA `(.L_x_9106) ;  /* 0xfffffffc00f08947 */ /* 0x004fea000383ffff */
[----:B------:R-:W-:Y:S05]  /*25070*/  BRA `(.L_x_9306) ;  /* 0xffffff9800c87947 */ /* 0x000fea000383ffff */
.L_x_9116:
[----:B--2---:R2:W3:Y:S02]  /*25080*/  SYNCS.PHASECHK.TRANS64.TRYWAIT P0, [R3+URZ+0x28840], R2 ;  /* 0x02884002030075a7 */ /* 0x0044e4000800017f */
[----:B---3--:R-:W-:Y:S05]  /*25090*/  @!P0 NANOSLEEP.SYNCS 0x989680 ;  /* 0x009896800000895d */ /* 0x008fea0003900000 */
[----:B------:R-:W3:Y:S02]  /*250a0*/  @!P0 SYNCS.PHASECHK.TRANS64 P0, [R3+URZ+0x28840], R2 ;  /* 0x02884002030085a7 */ /* 0x000ee4000800007f */
[----:B---3--:R-:W-:Y:S05]  /*250b0*/  @!P0 BRA `(.L_x_9116) ;  /* 0xfffffffc00f08947 */ /* 0x008fea000383ffff */
[----:B------:R-:W-:Y:S05]  /*250c0*/  BRA `(.L_x_9307) ;  /* 0xffffffa000607947 */ /* 0x000fea000383ffff */
.L_x_9122:
[----:B-1----:R1:W2:Y:S02]  /*250d0*/  SYNCS.PHASECHK.TRANS64.TRYWAIT P0, [R2+URZ+0x28860], R3 ;  /* 0x02886003020075a7 */ /* 0x0022a4000800017f */
[----:B--2---:R-:W-:Y:S05]  /*250e0*/  @!P0 NANOSLEEP.SYNCS 0x989680 ;  /* 0x009896800000895d */ /* 0x004fea0003900000 */
[----:B------:R-:W2:Y:S02]  /*250f0*/  @!P0 SYNCS.PHASECHK.TRANS64 P0, [R2+URZ+0x28860], R3 ;  /* 0x02886003020085a7 */ /* 0x000ea4000800007f */
[----:B--2---:R-:W-:Y:S05]  /*25100*/  @!P0 BRA `(.L_x_9122) ;  /* 0xfffffffc00f08947 */ /* 0x004fea000383ffff */
[----:B------:R-:W-:Y:S05]  /*25110*/  BRA `(.L_x_9308) ;  /* 0xffffffa400307947 */ /* 0x000fea000383ffff */
.L_x_9132:
[----:B---3--:R3:W4:Y:S02]  /*25120*/  SYNCS.PHASECHK.TRANS64.TRYWAIT P0, [R2+URZ+0x28840], R3 ;  /* 0x02884003020075a7 */ /* 0x008724000800017f */
[----:B----4-:R-:W-:Y:S05]  /*25130*/  @!P0 NANOSLEEP.SYNCS 0x989680 ;  /* 0x009896800000895d */ /* 0x010fea0003900000 */
[----:B------:R-:W4:Y:S02]  /*25140*/  @!P0 SYNCS.PHASECHK.TRANS64 P0, [R2+URZ+0x28840], R3 ;  /* 0x02884003020085a7 */ /* 0x000f24000800007f */
[----:B----4-:R-:W-:Y:S05]  /*25150*/  @!P0 BRA `(.L_x_9132) ;  /* 0xfffffffc00f08947 */ /* 0x010fea000383ffff */
[----:B------:R-:W-:Y:S05]  /*25160*/  BRA `(.L_x_9309) ;  /* 0xffffffa800a07947 */ /* 0x000fea000383ffff */
.L_x_9138:
[----:B-1----:R1:W2:Y:S02]  /*25170*/  SYNCS.PHASECHK.TRANS64.TRYWAIT P0, [R2+URZ+0x28860], R5 ;  /* 0x02886005020075a7 */ /* 0x0022a4000800017f */
[----:B--2---:R-:W-:Y:S05]  /*25180*/  @!P0 NANOSLEEP.SYNCS 0x989680 ;  /* 0x009896800000895d */ /* 0x004fea0003900000 */
[----:B------:R-:W2:Y:S02]  /*25190*/  @!P0 SYNCS.PHASECHK.TRANS64 P0, [R2+URZ+0x28860], R5 ;  /* 0x02886005020085a7 */ /* 0x000ea4000800007f */
[----:B--2---:R-:W-:Y:S05]  /*251a0*/  @!P0 BRA `(.L_x_9138) ;  /* 0xfffffffc00f08947 */ /* 0x004fea000383ffff */
[----:B------:R-:W-:Y:S05]  /*251b0*/  BRA `(.L_x_9310) ;  /* 0xffffffac006c7947 */ /* 0x000fea000383ffff */
.L_x_9150:
[----:B---3--:R3:W4:Y:S02]  /*251c0*/  SYNCS.PHASECHK.TRANS64.TRYWAIT P0, [R0+URZ+0x28860], R2 ;  /* 0x02886002000075a7 */ /* 0x008724000800017f */
[----:B----4-:R-:W-:Y:S05]  /*251d0*/  @!P0 NANOSLEEP.SYNCS 0x989680 ;  /* 0x009896800000895d */ /* 0x010fea0003900000 */
[----:B------:R-:W4:Y:S02]  /*251e0*/  @!P0 SYNCS.PHASECHK.TRANS64 P0, [R0+URZ+0x28860], R2 ;  /* 0x02886002000085a7 */ /* 0x000f24000800007f */
[----:B----4-:R-:W-:Y:S05]  /*251f0*/  @!P0 BRA `(.L_x_9150) ;  /* 0xfffffffc00f08947 */ /* 0x010fea000383ffff */
[----:B------:R-:W-:Y:S05]  /*25200*/  BRA `(.L_x_9311) ;  /* 0xffffffb000c47947 */ /* 0x000fea000383ffff */
.L_x_9158:
[----:B----4-:R-:W4:Y:S01]  /*25210*/  LDL R0, [R1] ;  /* 0x0000000001007983 */ /* 0x010f220000100800 */
[----:B------:R-:W-:Y:S01]  /*25220*/  BSSY B0, `(.L_x_9312) ;  /* 0x0000008000007945 */ /* 0x000fe20003800000 */
[----:B------:R-:W-:Y:S02]  /*25230*/  IMAD.MOV.U32 R12, RZ, RZ, RZ ;  /* 0x000000ffff0c7224 */ /* 0x000fe400078e00ff */
[----:B------:R-:W-:Y:S02]  /*25240*/  IMAD.MOV.U32 R11, RZ, RZ, 0x1f ;  /* 0x0000001fff0b7424 */ /* 0x000fe400078e00ff */
[----:B------:R-:W-:Y:S02]  /*25250*/  IMAD.MOV.U32 R15, RZ, RZ, -0x1 ;  /* 0xffffffffff0f7424 */ /* 0x000fe400078e00ff */
[----:B----4-:R-:W-:-:S07]  /*25260*/  IMAD.MOV.U32 R13, RZ, RZ, R0 ;  /* 0x000000ffff0d7224 */ /* 0x010fce00078e0000 */
[----:B0-23--:R-:W-:Y:S05]  /*25270*/  WARPSYNC.COLLECTIVE R15, `(.L_x_9313) ;  /* 0x000000000f087348 */ /* 0x00dfea0003c00000 */
[----:B------:R1:W4:Y:S02]  /*25280*/  SHFL.IDX P6, R14, R13, R12, R11 ;  /* 0x0000000c0d0e7389 */ /* 0x00032400000c000b */
[----:B01234-:R-:W-:Y:S01]  /*25290*/  ENDCOLLECTIVE ;  /* 0x000000000000791b */ /* 0x01ffe20003800000 */
.L_x_9313:
[----:B------:R-:W-:Y:S05]  /*252a0*/  BSYNC B0 ;  /* 0x0000000000007941 */ /* 0x000fea0003800000 */
.L_x_9312:
        /* <DEDUP_REMOVED lines=10> */
.L_x_9314:
        /* <DEDUP_REMOVED lines=24> */
.L_x_9315:
        /* <DEDUP_REMOVED lines=9> */
.L_x_9316:
        /* <DEDUP_REMOVED lines=8> */
.L_x_9317:
        /* <DEDUP_REMOVED lines=8> */
.L_x_9318:
        /* <DEDUP_REMOVED lines=8> */
.L_x_9319:
        /* <DEDUP_REMOVED lines=9> */
.L_x_9320:
[----:B------:R-:W-:Y:S01]  /*25770*/  IMAD.MOV.U32 R9, RZ, RZ, R14 ;  /* 0x000000ffff097224 */ /* 0x000fe200078e000e */
[----:B------:R-:W-:Y:S06]  /*25780*/  BRA `(.L_x_9321) ;  /* 0xffffffb4004c7947 */ /* 0x000fec000383ffff */
.L_x_9161:
        /* <DEDUP_REMOVED lines=8> */
.L_x_9323:
[----:B------:R-:W-:Y:S05]  /*25810*/  BSYNC B0 ;  /* 0x0000000000007941 */ /* 0x000fea0003800000 */
.L_x_9322:
        /* <DEDUP_REMOVED lines=12> */
.L_x_9324:
        /* <DEDUP_REMOVED lines=8> */
.L_x_9325:
        /* <DEDUP_REMOVED lines=8> */
.L_x_9326:
        /* <DEDUP_REMOVED lines=8> */
.L_x_9327:
        /* <DEDUP_REMOVED lines=9> */
.L_x_9328:
[----:B------:R-:W-:Y:S01]  /*25af0*/  IMAD.MOV.U32 R9, RZ, RZ, R14 ;  /* 0x000000ffff097224 */ /* 0x000fe200078e000e */
[----:B------:R-:W-:Y:S06]  /*25b00*/  BRA `(.L_x_9329) ;  /* 0xffffffb4001c7947 */ /* 0x000fec000383ffff */
.L_x_9163:
[----:B------:R-:W-:Y:S01]  /*25b10*/  BSSY B0, `(.L_x_9330) ;  /* 0x0000006000007945 */ /* 0x000fe20003800000 */
[----:B------:R-:W-:Y:S01]  /*25b20*/  PLOP3.LUT P6, PT, P6, PT, PT, 0x8, 0x0 ;  /* 0x000000000000781c */ /* 0x000fe200037ce170 */
[----:B------:R-:W-:-:S12]  /*25b30*/  IMAD.MOV.U32 R15, RZ, RZ, -0x1 ;  /* 0xffffffffff0f7424 */ /* 0x000fd800078e00ff */
[----:B01----:R-:W-:Y:S05]  /*25b40*/  WARPSYNC.COLLECTIVE R15, `(.L_x_9331) ;  /* 0x000000000f087348 */ /* 0x003fea0003c00000 */
[----:B------:R-:W-:Y:S01]  /*25b50*/  VOTE.ANY R14, PT, P6 ;  /* 0x00000000000e7806 */ /* 0x000fe200030e0100 */
[----:B01----:R-:W-:Y:S06]  /*25b60*/  ENDCOLLECTIVE ;  /* 0x000000000000791b */ /* 0x003fec0003800000 */
.L_x_9331:
[----:B------:R-:W-:Y:S05]  /*25b70*/  BSYNC B0 ;  /* 0x0000000000007941 */ /* 0x000fea0003800000 */
.L_x_9330:
        /* <DEDUP_REMOVED lines=10> */
.L_x_9332:
[----:B------:R-:W-:Y:S02]  /*25c20*/  IMAD.MOV.U32 R13, RZ, RZ, R6 ;  /* 0x000000ffff0d7224 */ /* 0x000fe400078e0006 */
[----:B------:R-:W-:-:S07]  /*25c30*/  IMAD.MOV.U32 R4, RZ, RZ, R14 ;  /* 0x000000ffff047224 */ /* 0x000fce00078e000e */
[----:B------:R-:W-:Y:S05]  /*25c40*/  WARPSYNC.COLLECTIVE R15, `(.L_x_9333) ;  /* 0x000000000f087348 */ /* 0x000fea0003c00000 */
[----:B------:R0:W1:Y:S02]  /*25c50*/  SHFL.IDX P6, R14, R13, R12, R11 ;  /* 0x0000000c0d0e7389 */ /* 0x00006400000c000b */
[----:B01----:R-:W-:Y:S01]  /*25c60*/  ENDCOLLECTIVE ;  /* 0x000000000000791b */ /* 0x003fe20003800000 */
.L_x_9333:
[----:B------:R-:W-:Y:S02]  /*25c70*/  IMAD.MOV.U32 R6, RZ, RZ, R14 ;  /* 0x000000ffff067224 */ /* 0x000fe400078e000e */
[----:B------:R-:W-:-:S05]  /*25c80*/  IMAD.IADD R10, R3, 0x1, R10 ;  /* 0x00000001030a7824 */ /* 0x000fca00078e020a */
[----:B------:R0:W-:Y:S01]  /*25c90*/  STL [R1+0xc], R10 ;  /* 0x00000c0a01007387 */ /* 0x0001e20000100800 */
[----:B------:R-:W-:Y:S05]  /*25ca0*/  BRA `(.L_x_9334) ;  /* 0xffffffb000fc7947 */ /* 0x000fea000383ffff */
.L_x_9165:
        /* <DEDUP_REMOVED lines=8> */
.L_x_9336:
[----:B------:R-:W-:Y:S05]  /*25d30*/  BSYNC B0 ;  /* 0x0000000000007941 */ /* 0x000fea0003800000 */
.L_x_9335:
[----:B------:R-:W-:Y:S01]  /*25d40*/  IMAD.MOV.U32 R3, RZ, RZ, R14 ;  /* 0x000000ffff037224 */ /* 0x000fe200078e000e */
[----:B------:R-:W-:Y:S06]  /*25d50*/  BRA `(.L_x_9337) ;  /* 0xffffffb000e87947 */ /* 0x000fec000383ffff */
.L_x_9171:
[----:B0-----:R0:W1:Y:S02]  /*25d60*/  SYNCS.PHASECHK.TRANS64.TRYWAIT P0, [R0+URZ+0x28820], R3 ;  /* 0x02882003000075a7 */ /* 0x001064000800017f */
[----:B-1----:R-:W-:Y:S05]  /*25d70*/  @!P0 NANOSLEEP.SYNCS 0x989680 ;  /* 0x009896800000895d */ /* 0x002fea0003900000 */
[----:B------:R-:W1:Y:S02]  /*25d80*/  @!P0 SYNCS.PHASECHK.TRANS64 P0, [R0+URZ+0x28820], R3 ;  /* 0x02882003000085a7 */ /* 0x000e64000800007f */
[----:B-1----:R-:W-:Y:S05]  /*25d90*/  @!P0 BRA `(.L_x_9171) ;  /* 0xfffffffc00f08947 */ /* 0x002fea000383ffff */
[----:B------:R-:W-:Y:S05]  /*25da0*/  BRA `(.L_x_9338) ;  /* 0xffffffbc00847947 */ /* 0x000fea000383ffff */
.L_x_9172:
        /* <DEDUP_REMOVED lines=11> */
.L_x_9340:
[----:B------:R-:W-:Y:S05]  /*25e60*/  BSYNC B0 ;  /* 0x0000000000007941 */ /* 0x000fea0003800000 */
.L_x_9339:
[----:B------:R-:W-:Y:S05]  /*25e70*/  BRA `(.L_x_9341) ;  /* 0xffffffbc006c7947 */ /* 0x000fea000383ffff */
.L_x_9173:
[----:B------:R-:W-:Y:S01]  /*25e80*/  BSSY B0, `(.L_x_9342) ;  /* 0x0000006000007945 */ /* 0x000fe20003800000 */
[----:B------:R-:W-:-:S07]  /*25e90*/  IMAD.MOV.U32 R15, RZ, RZ, -0x1 ;  /* 0xffffffffff0f7424 */ /* 0x000fce00078e00ff */
[----:B01----:R-:W-:Y:S05]  /*25ea0*/  WARPSYNC.COLLECTIVE R15, `(.L_x_9343) ;  /* 0x000000000f0c7348 */ /* 0x003fea0003c00000 */
[----:B------:R-:W-:Y:S02]  /*25eb0*/  ELECT P6, UR62, PT ;  /* 0x00000000003e782f */ /* 0x000fe400038c0000 */
[----:B------:R-:W-:Y:S01]  /*25ec0*/  MOV R14, UR62 ;  /* 0x0000003e000e7c02 */ /* 0x000fe20008000f00 */
[----:B01----:R-:W-:Y:S10]  /*25ed0*/  ENDCOLLECTIVE ;  /* 0x000000000000791b */ /* 0x003ff40003800000 */
.L_x_9343:
[----:B------:R-:W-:Y:S05]  /*25ee0*/  BSYNC B0 ;  /* 0x0000000000007941 */ /* 0x000fea0003800000 */
.L_x_9342:
[----:B------:R-:W-:Y:S05]  /*25ef0*/  BRA `(.L_x_9344) ;  /* 0xffffffbc00607947 */ /* 0x000fea000383ffff */
.L_x_9175:
[----:B0-----:R0:W1:Y:S02]  /*25f00*/  SYNCS.PHASECHK.TRANS64.TRYWAIT P0, [R6+URZ], R5 ;  /* 0x00000005060075a7 */ /* 0x001064000800017f */
[----:B-1----:R-:W-:Y:S05]  /*25f10*/  @!P0 NANOSLEEP.SYNCS 0x989680 ;  /* 0x009896800000895d */ /* 0x002fea0003900000 */
[----:B------:R-:W1:Y:S02]  /*25f20*/  @!P0 SYNCS.PHASECHK.TRANS64 P0, [R6+URZ], R5 ;  /* 0x00000005060085a7 */ /* 0x000e64000800007f */
[----:B-1----:R-:W-:Y:S05]  /*25f30*/  @!P0 BRA `(.L_x_9175) ;  /* 0xfffffffc00f08947 */ /* 0x002fea000383ffff */
[----:B------:R-:W-:Y:S05]  /*25f40*/  BRA `(.L_x_9345) ;  /* 0xffffffbc00987947 */ /* 0x000fea000383ffff */
.L_x_9176:
[----:B-1----:R1:W2:Y:S02]  /*25f50*/  SYNCS.PHASECHK.TRANS64.TRYWAIT P0, [R7+URZ], R2 ;  /* 0x00000002070075a7 */ /* 0x0022a4000800017f */
[----:B--2---:R-:W-:Y:S05]  /*25f60*/  @!P0 NANOSLEEP.SYNCS 0x989680 ;  /* 0x009896800000895d */ /* 0x004fea0003900000 */
[----:B------:R-:W2:Y:S02]  /*25f70*/  @!P0 SYNCS.PHASECHK.TRANS64 P0, [R7+URZ], R2 ;  /* 0x00000002070085a7 */ /* 0x000ea4000800007f */
[----:B--2---:R-:W-:Y:S05]  /*25f80*/  @!P0 BRA `(.L_x_9176) ;  /* 0xfffffffc00f08947 */ /* 0x004fea000383ffff */
[----:B------:R-:W-:Y:S05]  /*25f90*/  BRA `(.L_x_9346) ;  /* 0xffffffbc008c7947 */ /* 0x000fea000383ffff */
.L_x_9178:
[----:B--2---:R2:W3:Y:S02]  /*25fa0*/  SYNCS.PHASECHK.TRANS64.TRYWAIT P0, [R4+URZ], R5 ;  /* 0x00000005040075a7 */ /* 0x0044e4000800017f */
[----:B---3--:R-:W-:Y:S05]  /*25fb0*/  @!P0 NANOSLEEP.SYNCS 0x989680 ;  /* 0x009896800000895d */ /* 0x008fea0003900000 */
[----:B------:R-:W3:Y:S02]  /*25fc0*/  @!P0 SYNCS.PHASECHK.TRANS64 P0, [R4+URZ], R5 ;  /* 0x00000005040085a7 */ /* 0x000ee4000800007f */
[----:B---3--:R-:W-:Y:S05]  /*25fd0*/  @!P0 BRA `(.L_x_9178) ;  /* 0xfffffffc00f08947 */ /* 0x008fea000383ffff */
[----:B------:R-:W-:Y:S05]  /*25fe0*/  BRA `(.L_x_9347) ;  /* 0xffffffbc00907947 */ /* 0x000fea000383ffff */
.L_x_9348:
        /* <DEDUP_REMOVED lines=9> */
.L_x_14865:


//--------------------- .text._ZN7cutlass13device_kernelIN5flash11enable_sm90INS1_16FlashAttnFwdSm90INS1_25CollectiveMainloopFwdSm90ILi2EN4cute5tupleIJNS5_1CILi1EEES8_S8_EEENS6_IJNS7_ILi192EEENS7_ILi144EEENS7_ILi96EEEEEELi96ENS_10bfloat16_tEfNS_4arch4Sm90ELb0ELb0ELb0ELb0ELb0ELb0ELb0ELb0ELb1ELb1ELb1ELb0EEENS1_21CollectiveEpilogueFwdINS6_IJSA_SC_SB_EEES9_SE_SG_Li384ELb0ELb1ELb1ELb0EEENS1_19SingleTileSchedulerILb0ELb1ELb1ELi192EEEEEEEEEvNT_6ParamsE --------------------------
	.section	.text._ZN7cutlass13device_kernelIN5flash11enable_sm90INS1_16FlashAttnFwdSm90INS1_25CollectiveMainloopFwdSm90ILi2EN4cute5tupleIJNS5_1CILi1EEES8_S8_EEENS6_IJNS7_ILi192EEENS7_ILi144EEENS7_ILi96EEEEEELi96ENS_10bfloat16_tEfNS_4arch4Sm90ELb0ELb0ELb0ELb0ELb0ELb0ELb0ELb0ELb1ELb1ELb1ELb0EEENS1_21CollectiveEpilogueFwdINS6_IJSA_SC_SB_EEES9_SE_SG_Li384ELb0ELb1ELb1ELb0EEENS1_19SingleTileSchedulerILb0ELb1ELb1ELi192EEEEEEEEEvNT_6ParamsE,"ax",@progbits
	.align	128
.text._ZN7cutlass13device_kernelIN5flash11enable_sm90INS1_16FlashAttnFwdSm90INS1_25CollectiveMainloopFwdSm90ILi2EN4cute5tupleIJNS5_1CILi1EEES8_S8_EEENS6_IJNS7_ILi192EEENS7_ILi144EEENS7_ILi96EEEEEELi96ENS_10bfloat16_tEfNS_4arch4Sm90ELb0ELb0ELb0ELb0ELb0ELb0ELb0ELb0ELb1ELb1ELb1ELb0EEENS1_21CollectiveEpilogueFwdINS6_IJSA_SC_SB_EEES9_SE_SG_Li384ELb0ELb1ELb1ELb0EEENS1_19SingleTileSchedulerILb0ELb1ELb1ELi192EEEEEEEEEvNT_6ParamsE:
        .type           _ZN7cutlass13device_kernelIN5flash11enable_sm90INS1_16FlashAttnFwdSm90INS1_25CollectiveMainloopFwdSm90ILi2EN4cute5tupleIJNS5_1CILi1EEES8_S8_EEENS6_IJNS7_ILi192EEENS7_ILi144EEENS7_ILi96EEEEEELi96ENS_10bfloat16_tEfNS_4arch4Sm90ELb0ELb0ELb0ELb0ELb0ELb0ELb0ELb0ELb1ELb1ELb1ELb0EEENS1_21CollectiveEpilogueFwdINS6_IJSA_SC_SB_EEES9_SE_SG_Li384ELb0ELb1ELb1ELb0EEENS1_19SingleTileSchedulerILb0ELb1ELb1ELi192EEEEEEEEEvNT_6ParamsE,@function
        .size           _ZN7cutlass13device_kernelIN5flash11enable_sm90INS1_16FlashAttnFwdSm90INS1_25CollectiveMainloopFwdSm90ILi2EN4cute5tupleIJNS5_1CILi1EEES8_S8_EEENS6_IJNS7_ILi192EEENS7_ILi144EEENS7_ILi96EEEEEELi96ENS_10bfloat16_tEfNS_4arch4Sm90ELb0ELb0ELb0ELb0ELb0ELb0ELb0ELb0ELb1ELb1ELb1ELb0EEENS1_21CollectiveEpilogueFwdINS6_IJSA_SC_SB_EEES9_SE_SG_Li384ELb0ELb1ELb1ELb0EEENS1_19SingleTileSchedulerILb0ELb1ELb1ELi192EEEEEEEEEvNT_6ParamsE,(.L_x_14866 - _ZN7cutlass13device_kernelIN5flash11enable_sm90INS1_16FlashAttnFwdSm90INS1_25CollectiveMainloopFwdSm90ILi2EN4cute5tupleIJNS5_1CILi1EEES8_S8_EEENS6_IJNS7_ILi192EEENS7_ILi144EEENS7_ILi96EEEEEELi96ENS_10bfloat16_tEfNS_4arch4Sm90ELb0ELb0ELb0ELb0ELb0ELb0ELb0ELb0ELb1ELb1ELb1ELb0EEENS1_21CollectiveEpilogueFwdINS6_IJSA_SC_SB_EEES9_SE_SG_Li384ELb0ELb1ELb1ELb0EEENS1_19SingleTileSchedulerILb0ELb1ELb1ELi192EEEEEEEEEvNT_6ParamsE)
        .other          _ZN7cutlass13device_kernelIN5flash11enable_sm90INS1_16FlashAttnFwdSm90INS1_25CollectiveMainloopFwdSm90ILi2EN4cute5tupleIJNS5_1CILi1EEES8_S8_EEENS6_IJNS7_ILi192EEENS7_ILi144EEENS7_ILi96EEEEEELi96ENS_10bfloat16_tEfNS_4arch4Sm90ELb0ELb0ELb0ELb0ELb0ELb0ELb0ELb0ELb1ELb1ELb1ELb0EEENS1_21CollectiveEpilogueFwdINS6_IJSA_SC_SB_EEES9_SE_SG_Li384ELb0ELb1ELb1ELb0EEENS1_19SingleTileSchedulerILb0ELb1ELb1ELi192EEEEEEEEEvNT_6ParamsE,@"STO_CUDA_ENTRY STV_DEFAULT"
_ZN7cutlass13device_kernelIN5flash11enable_sm90INS1_16FlashAttnFwdSm90INS1_25CollectiveMainloopFwdSm90ILi2EN4cute5tupleIJNS5_1CILi1EEES8_S8_EEENS6_IJNS7_ILi192EEENS7_ILi144EEENS7_ILi96EEEEEELi96ENS_10bfloat16_tEfNS_4arch4Sm90ELb0ELb0ELb0ELb0ELb0ELb0ELb0ELb0ELb1ELb1ELb1ELb0EEENS1_21CollectiveEpilogueFwdINS6_IJSA_SC_SB_EEES9_SE_SG_Li384ELb0ELb1ELb1ELb0EEENS1_19SingleTileSchedulerILb0ELb1ELb1ELi192EEEEEEEEEvNT_6ParamsE:
[----:B------:R-:W0:Y:S01]  /*0000*/  LDC R1, c[0x0][0x28] ;  /* 0x00000a00ff017b82 */ /* 0x000e220000000800 */
[----:B------:R-:W1:Y:S01]  /*0010*/  S2R R3, SR_TID.X ;  /* 0x0000000000037919 */ /* 0x000e620000002100 */
[----:B------:R-:W-:Y:S01]  /*0020*/  ELECT P0, URZ, PT ;  /* 0x00000000003f782f */ /* 0x000fe20003800000 */
[----:B------:R-:W-:Y:S01]  /*0030*/  BSSY B0, `(.L_x_9349) ;  /* 0x000000d000007945 */ /* 0x000fe20003800000 */
[----:B-1----:R-:W-:-:S05]  /*0040*/  SHF.R.U32.HI R29, RZ, 0x5, R3 ;  /* 0x00000005ff1d7819 */ /* 0x002fca0000011603 */
[----:B------:R-:W1:Y:S02]  /*0050*/  SHFL.IDX PT, R0, R29, RZ, 0x1f ;  /* 0x00001fff1d007589 */ /* 0x000e6400000e0000 */
[----:B-1----:R-:W-:-:S13]  /*0060*/  ISETP.EQ.AND P0, PT, R0, RZ, P0 ;  /* 0x000000ff0000720c */ /* 0x002fda0000702270 */
[----:B0-----:R-:W-:Y:S05]  /*0070*/  @!P0 BRA `(.L_x_9350) ;  /* 0x0000000000208947 */ /* 0x001fea0003800000 */
        /* <DEDUP_REMOVED lines=8> */
.L_x_9350:
[----:B------:R-:W-:Y:S05]  /*0100*/  BSYNC B0 ;  /* 0x0000000000007941 */ /* 0x000fea0003800000 */
.L_x_9349:
        /* <DEDUP_REMOVED lines=40> */
.L_x_9351:
        /* <DEDUP_REMOVED lines=22> */
.L_x_9352:
        /* <DEDUP_REMOVED lines=18> */
.L_x_9353:
        /* <DEDUP_REMOVED lines=22> */
.L_x_9354:
        /* <DEDUP_REMOVED lines=22> */
.L_x_9355:
[----:B--2---:R-:W-:Y:S01]  /*08d0*/  ISETP.NE.AND P0, PT, R0, RZ, PT ;  /* 0x000000ff0000720c */ /* 0x004fe20003f05270 */
[----:B------:R-:W-:Y:S01]  /*08e0*/  IMAD.MOV.U32 R26, RZ, RZ, 0x1 ;  /* 0x00000001ff1a7424 */ /* 0x000fe200078e00ff */
[----:B------:R-:W-:Y:S01]  /*08f0*/  NOP ;  /* 0x0000000000007918 */ /* 0x000fe20000000000 */
[----:B------:R-:W-:Y:S01]  /*0900*/  ULDC.64 UR38, c[0x0][0x208] ;  /* 0x0000820000267ab9 */ /* 0x000fe20000000a00 */
[----:B------:R-:W-:Y:S01]  /*0910*/  BSSY B6, `(.L_x_9356) ;  /* 0x0000db2000067945 */ /* 0x000fe20003800000 */
[----:B------:R-:W-:Y:S02]  /*0920*/  LOP3.LUT R27, R3, 0x7f, RZ, 0xc0, !PT ;  /* 0x0000007f031b7812 */ /* 0x000fe400078ec0ff */
[----:B------:R-:W-:Y:S01]  /*0930*/  SEL R26, R26, 0x2, !P0 ;  /* 0x000000021a1a7807 */ /* 0x000fe20004000000 */
[----:B01-34-:R-:W-:Y:S06]  /*0940*/  BAR.SYNC.DEFER_BLOCKING 0x0 ;  /* 0x0000000000007b1d */ /* 0x01bfec0000010000 */
[----:B------:R-:W-:Y:S05]  /*0950*/  @!P0 BRA `(.L_x_9357) ;  /* 0x0000009800dc8947 */ /* 0x000fea0003800000 */
.L_x_9358:
[----:B------:R-:W-:-:S08]  /*0960*/  NOP ;  /* 0x0000000000007918 */ /* 0x000fd00000000000 */
[----:B------:R-:W0:Y:S02]  /*0970*/  USETMAXREG.TRY_ALLOC.CTAPOOL UP0, 0xa0 ;  /* 0x000000a0000079c8 */ /* 0x000e240008000600 */
[----:B0-----:R-:W-:-:S13]  /*0980*/  PLOP3.LUT P0, PT, PT, PT, UP0, 0x80, 0x0 ;  /* 0x000000000000781c */ /* 0x001fda0003f0f008 */
[----:B------:R-:W-:Y:S05]  /*0990*/  @!P0 BRA `(.L_x_9358) ;  /* 0xfffffffc00f08947 */ /* 0x000fea000383ffff */
[----:B------:R-:W0:Y:S01]  /*09a0*/  LDC R2, c[0x0][0xc50] ;  /* 0x00031400ff027b82 */ /* 0x000e220000000800 */
        /* <DEDUP_REMOVED lines=17> */
[----:B------:R-:W0:Y:S01]  /*0ac0*/  LDC.64 R4, c[0x0][0x418] ;  /* 0x00010600ff047b82 */ /* 0x000e220000000a00 */
[----:B------:R-:W-:-:S07]  /*0ad0*/  LOP3.LUT R7, R2, 0xffff, RZ, 0xc0, !PT ;  /* 0x0000ffff02077812 */ /* 0x000fce00078ec0ff */
        /* <DEDUP_REMOVED lines=11> */
[----:B------:R-:W-:Y:S01]  /*0b90*/  IMAD.MOV.U32 R0, RZ, RZ, RZ ;  /* 0x000000ffff007224 */ /* 0x000fe200078e00ff */
        /* <DEDUP_REMOVED lines=31> */
.L_x_9360:
[-C--:B------:R-:W-:Y:S01]  /*0d90*/  IMAD R144, R7, R0.reuse, RZ ;  /* 0x0000000007907224 */ /* 0x080fe200078e02ff */
[----:B------:R-:W-:Y:S01]  /*0da0*/  PLOP3.LUT P0, PT, PT, PT, PT, 0x80, 0x0 ;  /* 0x000000000000781c */ /* 0x000fe20003f0f070 */
[----:B------:R-:W-:Y:S01]  /*0db0*/  VIADD R16, R10, 0xffffff80 ;  /* 0xffffff800a107836 */ /* 0x000fe20000000000 */
[----:B------:R-:W-:Y:S01]  /*0dc0*/  CS2R R70, SRZ ;  /* 0x0000000000467805 */ /* 0x000fe2000001ff00 */
[----:B------:R-:W-:Y:S01]  /*0dd0*/  IMAD.MOV.U32 R76, RZ, RZ, RZ ;  /* 0x000000ffff4c7224 */ /* 0x000fe200078e00ff */
[----:B------:R-:W-:Y:S01]  /*0de0*/  VIADDMNMX R17, R144, R0, R17, PT ;  /* 0x0000000090117246 */ /* 0x000fe20003800111 */
[----:B------:R-:W-:Y:S01]  /*0df0*/  IMAD.MOV.U32 R0, RZ, RZ, RZ ;  /* 0x000000ffff007224 */ /* 0x000fe200078e00ff */
[----:B------:R-:W-:Y:S02]  /*0e00*/  CS2R R44, SRZ ;  /* 0x00000000002c7805 */ /* 0x000fe4000001ff00 */
[----:B------:R-:W-:Y:S02]  /*0e10*/  CS2R R38, SRZ ;  /* 0x0000000000267805 */ /* 0x000fe4000001ff00 */
[----:B------:R-:W-:-:S02]  /*0e20*/  ISETP.GT.AND P1, PT, R17, R144, PT ;  /* 0x000000901100720c */ /* 0x000fc40003f24270 */
        /* <DEDUP_REMOVED lines=29> */
[----:B------:R-:W-:-:S04]  /*1000*/  UIADD3 UR6, UR37, 0x24300, URZ ;  /* 0x0002430025067890 */ /* 0x000fc8000fffe03f */
[----:B------:R-:W-:Y:S01]  /*1010*/  ULOP3.LUT UP0, URZ, UR6, 0x9f, URZ, 0xc0, !UPT ;  /* 0x0000009f063f7892 */ /* 0x000fe2000f80c03f */
[----:B-1----:R-:W-:-:S05]  /*1020*/  R2UR UR36, R0 ;  /* 0x00000000002472ca */ /* 0x002fca00000e0000 */
[----:B------:R-:W-:-:S08]  /*1030*/  PLOP3.LUT P0, PT, PT, PT, UP0, 0x80, 0x0 ;  /* 0x000000000000781c */ /* 0x000fd00003f0f008 */
[----:B------:R-:W-:-:S04]  /*1040*/  UIMAD.WIDE UR4, UR36, 0x55555556, URZ ;  /* 0x55555556240478a5 */ /* 0x000fc8000f8e023f */
[----:B------:R-:W-:-:S04]  /*1050*/  ULEA.HI UR5, UR5, UR5, URZ, 0x1 ;  /* 0x0000000505057291 */ /* 0x000fc8000f8f083f */
[----:B------:R-:W-:-:S04]  /*1060*/  UIMAD UR41, UR5, -0x3, UR36 ;  /* 0xfffffffd052978a4 */ /* 0x000fc8000f8e0224 */
        /* <DEDUP_REMOVED lines=20> */
.L_x_9362:
[----:B------:R-:W-:Y:S02]  /*11b0*/  SHF.L.U32 R0, RZ, 0x1f, RZ ;  /* 0x0000001fff007819 */ /* 0x000fe400000006ff */
[----:B------:R-:W-:Y:S02]  /*11c0*/  LOP3.LUT R26, R26, 0x1, RZ, 0xfc, !PT ;  /* 0x000000011a1a7812 */ /* 0x000fe400078efcff */
[----:B------:R-:W0:Y:S02]  /*11d0*/  SYNCS.PHASECHK.TRANS64.TRYWAIT P1, [UR37+0x31c00], R0 ;  /* 0x031c0000ff0075a7 */ /* 0x000e240008020165 */
[----:B------:R-:W-:Y:S01]  /*11e0*/  ISETP.NE.AND P0, PT, R26, 0x3, PT ;  /* 0x000000031a00780c */ /* 0x000fe20003f05270 */
[----:B0-----:R-:W-:-:S12]  /*11f0*/  @!P1 BRA `(.L_x_9363) ;  /* 0x000000d000949947 */ /* 0x001fd80003800000 */
.L_x_9474:
[----:B------:R-:W-:Y:S05]  /*1200*/  @!P0 BRA `(.L_x_9364) ;  /* 0x0000000000048947 */ /* 0x000fea0003800000 */
[----:B------:R-:W-:Y:S01]  /*1210*/  BPT.TRAP 0x1 ;  /* 0x000000040000795c */ /* 0x000fe20000300000 */
.L_x_9364:
[----:B------:R1:W2:Y:S01]  /*1220*/  SYNCS.PHASECHK.TRANS64.TRYWAIT P1, [UR37+0x31c30], R0 ;  /* 0x031c3000ff0075a7 */ /* 0x0002a20008020165 */
[----:B------:R-:W-:Y:S05]  /*1230*/  @!P0 BRA `(.L_x_9365) ;  /* 0x0000000000048947 */ /* 0x000fea0003800000 */
[----:B------:R-:W-:Y:S01]  /*1240*/  BPT.TRAP 0x1 ;  /* 0x000000040000795c */ /* 0x000fe20000300000 */
.L_x_9365:
[----:B--2---:R-:W-:Y:S05]  /*1250*/  @P1 BRA `(.L_x_9366) ;  /* 0x0000000000081947 */ /* 0x004fea0003800000 */
[----:B------:R-:W2:Y:S02]  /*1260*/  SYNCS.PHASECHK.TRANS64.TRYWAIT P1, [UR37+0x31c30], R0 ;  /* 0x031c3000ff0075a7 */ /* 0x000ea40008020165 */
[----:B--2---:R-:W-:Y:S05]  /*1270*/  @!P1 BRA `(.L_x_9367) ;  /* 0x000000d0008c9947 */ /* 0x004fea0003800000 */
.L_x_9366:
[----:B------:R-:W-:Y:S01]  /*1280*/  ULEA UR4, UR41, UR37, 0xc ;  /* 0x0000002529047291 */ /* 0x000fe2000f8e603f */
[----:B------:R-:W-:Y:S01]  /*1290*/  ISETP.NE.AND P1, PT, R27, RZ, PT ;  /* 0x000000ff1b00720c */ /* 0x000fe20003f25270 */
[----:B01----:R-:W-:Y:S02]  /*12a0*/  IMAD.MOV.U32 R0, RZ, RZ, RZ ;  /* 0x000000ffff007224 */ /* 0x003fe400078e00ff */
[----:B------:R-:W-:Y:S01]  /*12b0*/  UIADD3 UR4, UR4, 0xda00, URZ ;  /* 0x0000da0004047890 */ /* 0x000fe2000fffe03f */
[----:B------:R-:W-:Y:S02]  /*12c0*/  IMAD.MOV.U32 R71, RZ, RZ, RZ ;  /* 0x000000ffff477224 */ /* 0x000fe400078e00ff */
[----:B------:R-:W-:Y:S01]  /*12d0*/  IMAD.MOV.U32 R3, RZ, RZ, -0x7fffffe0 ;  /* 0x80000020ff037424 */ /* 0x000fe200078e00ff */
[----:B------:R-:W-:-:S04]  /*12e0*/  USHF.R.U32.HI UR4, URZ, 0x4, UR4 ;  /* 0x000000043f047899 */ /* 0x000fc80008011604 */
[----:B------:R-:W-:-:S06]  /*12f0*/  ULOP3.LUT UR4, UR4, 0x3fff, URZ, 0xc0, !UPT ;  /* 0x00003fff04047892 */ /* 0x000fcc000f8ec03f */
[----:B------:R-:W-:Y:S01]  /*1300*/  IMAD.U32 R2, RZ, RZ, UR4 ;  /* 0x00000004ff027e24 */ /* 0x000fe2000f8e00ff */
[----:B------:R-:W-:Y:S05]  /*1310*/  WARPSYNC.ALL ;  /* 0x0000000000007948 */ /* 0x000fea0003800000 */
[----:B------:R-:W-:Y:S01]  /*1320*/  LOP3.LUT R2, R2, 0x10000, RZ, 0xfc, !PT ;  /* 0x0001000002027812 */ /* 0x000fe200078efcff */
[----:B------:R-:W-:-:S03]  /*1330*/  UIADD3 UR4, UR37, 0x16a00, URZ ;  /* 0x00016a0025047890 */ /* 0x000fc6000fffe03f */
[C---:B------:R-:W-:Y:S01]  /*1340*/  R2UR UR8, R2.reuse ;  /* 0x00000000020872ca */ /* 0x040fe200000e0000 */
[----:B------:R-:W-:Y:S01]  /*1350*/  WARPGROUP.ARRIVE ;  /* 0x00000000000079c5 */ /* 0x000fe20000000000 */
[C---:B------:R-:W-:Y:S01]  /*1360*/  R2UR UR9, R3.reuse ;  /* 0x00000000030972ca */ /* 0x040fe200000e0000 */
[----:B------:R-:W-:Y:S01]  /*1370*/  USHF.R.U32.HI UR4, URZ, 0x4, UR4 ;  /* 0x000000043f047899 */ /* 0x000fe20008011604 */
[C---:B------:R-:W-:Y:S01]  /*1380*/  R2UR UR24, R2.reuse ;  /* 0x00000000021872ca */ /* 0x040fe200000e0000 */
[----:B------:R-:W-:Y:S01]  /*1390*/  UMOV UR11, 0x80000020 ;  /* 0x80000020000b7882 */ /* 0x000fe20000000000 */
[C---:B------:R-:W-:Y:S01]  /*13a0*/  R2UR UR25, R3.reuse ;  /* 0x00000000031972ca */ /* 0x040fe200000e0000 */
[----:B------:R-:W-:Y:S01]  /*13b0*/  ULOP3.LUT UR4, UR4, 0x3fff, URZ, 0xc0, !UPT ;  /* 0x00003fff04047892 */ /* 0x000fe2000f8ec03f */
[C---:B------:R-:W-:Y:S01]  /*13c0*/  R2UR UR20, R2.reuse ;  /* 0x00000000021472ca */ /* 0x040fe200000e0000 */
[----:B------:R-:W-:Y:S01]  /*13d0*/  UMOV UR27, 0x80000020 ;  /* 0x80000020001b7882 */ /* 0x000fe20000000000 */
[C---:B------:R-:W-:Y:S01]  /*13e0*/  R2UR UR21, R3.reuse ;  /* 0x00000000031572ca */ /* 0x040fe200000e0000 */
[----:B------:R-:W-:Y:S01]  /*13f0*/  ULOP3.LUT UR42, UR4, 0x10000, URZ, 0xfc, !UPT ;  /* 0x00010000042a7892 */ /* 0x000fe2000f8efc3f */
[C---:B------:R-:W-:Y:S01]  /*1400*/  R2UR UR16, R2.reuse ;  /* 0x00000000021072ca */ /* 0x040fe200000e0000 */
[----:B------:R-:W-:Y:S01]  /*1410*/  UMOV UR23, 0x80000020 ;  /* 0x8000002000177882 */ /* 0x000fe20000000000 */
[C---:B------:R-:W-:Y:S01]  /*1420*/  R2UR UR17, R3.reuse ;  /* 0x00000000031172ca */ /* 0x040fe200000e0000 */
[----:B------:R-:W-:Y:S01]  /*1430*/  UIADD3 UR4, UR42, 0x40, URZ ;  /* 0x000000402a047890 */ /* 0x000fe2000fffe03f */
[C---:B------:R-:W-:Y:S01]  /*1440*/  R2UR UR12, R2.reuse ;  /* 0x00000000020c72ca */ /* 0x040fe200000e0000 */
[----:B------:R-:W-:Y:S01]  /*1450*/  UMOV UR19, 0x80000020 ;  /* 0x8000002000137882 */ /* 0x000fe20000000000 */
[----:B------:R-:W-:Y:S01]  /*1460*/  UMOV UR10, UR42 ;  /* 0x0000002a000a7c82 */ /* 0x000fe20008000000 */
[C---:B------:R-:W-:Y:S01]  /*1470*/  R2UR UR13, R3.reuse ;  /* 0x00000000030d72ca */ /* 0x040fe200000e0000 */
[----:B------:R-:W-:Y:S01]  /*1480*/  HGMMA.64x16x16.F32.BF16 R96, gdesc[UR8], RZ, !UPT, gsb0 ;  /* 0x00200000086079f0 */ /* 0x000fe2000c0018ff */
[C---:B------:R-:W-:Y:S01]  /*1490*/  R2UR UR8, R2.reuse ;  /* 0x00000000020872ca */ /* 0x040fe200000e0000 */
[----:B------:R-:W-:Y:S01]  /*14a0*/  UMOV UR10, UR4 ;  /* 0x00000004000a7c82 */ /* 0x000fe20008000000 */
[----:B------:R-:W-:Y:S01]  /*14b0*/  R2UR UR9, R3 ;  /* 0x00000000030972ca */ /* 0x000fe200000e0000 */
[----:B------:R-:W-:Y:S01]  /*14c0*/  UMOV UR11, 0x80000020 ;  /* 0x80000020000b7882 */ /* 0x000fe20000000000 */
[----:B------:R-:W-:Y:S01]  /*14d0*/  UIADD3 UR4, UR42, 0x80, URZ ;  /* 0x000000802a047890 */ /* 0x000fe2000fffe03f */
[----:B------:R-:W-:Y:S01]  /*14e0*/  R2UR UR6, R2 ;  /* 0x00000000020672ca */ /* 0x000fe200000e0000 */
[----:B------:R-:W-:Y:S01]  /*14f0*/  UMOV UR15, 0x80000020 ;  /* 0x80000020000f7882 */ /* 0x000fe20000000000 */
[----:B------:R-:W-:Y:S01]  /*1500*/  UMOV UR5, 0x80000020 ;  /* 0x8000002000057882 */ /* 0x000fe20000000000 */
[----:B------:R-:W-:Y:S01]  /*1510*/  UIADD3 UR34, UR42, 0x542, URZ ;  /* 0x000005422a227890 */ /* 0x000fe2000fffe03f */
[----:B------:R-:W-:Y:S01]  /*1520*/  LOP3.LUT R5, R18, 0xffffff80, RZ, 0xc0, !PT ;  /* 0xffffff8012057812 */ /* 0x000fe200078ec0ff */
[----:B------:R-:W-:Y:S01]  /*1530*/  UMOV UR35, 0x80000020 ;  /* 0x8000002000237882 */ /* 0x000fe20000000000 */
[----:B------:R-:W-:Y:S01]  /*1540*/  UMOV UR26, UR4 ;  /* 0x00000004001a7c82 */ /* 0x000fe20008000000 */
[----:B------:R-:W-:Y:S01]  /*1550*/  UIADD3 UR4, UR42, 0x140, URZ ;  /* 0x000001402a047890 */ /* 0x000fe2000fffe03f */
[----:B------:R-:W-:Y:S01]  /*1560*/  IMAD.MOV.U32 R7, RZ, RZ, -0x2 ;  /* 0xfffffffeff077424 */ /* 0x000fe200078e00ff */
[----:B------:R-:W-:Y:S01]  /*1570*/  UIADD3 UR30, UR42, 0x582, URZ ;  /* 0x000005822a1e7890 */ /* 0x000fe2000fffe03f */
[----:B------:R-:W-:Y:S01]  /*1580*/  IMAD.IADD R5, R16, 0x1, -R5 ;  /* 0x0000000110057824 */ /* 0x000fe200078e0a05 */
[----:B------:R-:W-:Y:S01]  /*1590*/  UMOV UR31, 0x80000020 ;  /* 0x80000020001f7882 */ /* 0x000fe20000000000 */
[----:B------:R-:W-:Y:S01]  /*15a0*/  P2R R10, PR, RZ, 0x2 ;  /* 0x00000002ff0a7803 */ /* 0x000fe20000000000 */
[----:B------:R-:W-:Y:S01]  /*15b0*/  UIADD3 UR7, UR6, 0x2, URZ ;  /* 0x0000000206077890 */ /* 0x000fe2000fffe03f */
[----:B------:R-:W-:Y:S01]  /*15c0*/  P2R R8, PR, RZ, 0x1 ;  /* 0x00000001ff087803 */ /* 0x000fe20000000000 */
[----:B------:R-:W-:Y:S01]  /*15d0*/  UMOV UR14, UR4 ;  /* 0x00000004000e7c82 */ /* 0x000fe20008000000 */
[----:B------:R-:W-:Y:S01]  /*15e0*/  UIADD3 UR4, UR42, 0x200, URZ ;  /* 0x000002002a047890 */ /* 0x000fe2000fffe03f */
[----:B------:R-:W-:Y:S01]  /*15f0*/  SHF.R.S32.HI R4, RZ, 0x1f, R5 ;  /* 0x0000001fff047819 */ /* 0x000fe20000011405 */
[----:B------:R-:W-:-:S02]  /*1600*/  IMAD.MOV.U32 R70, RZ, RZ, R71 ;  /* 0x000000ffff467224 */ /* 0x000fc400078e0047 */
[----:B------:R-:W-:Y:S01]  /*1610*/  IMAD.MOV.U32 R68, RZ, RZ, R71 ;  /* 0x000000ffff447224 */ /* 0x000fe200078e0047 */
[----:B------:R-:W-:-:S04]  /*1620*/  LEA.HI R4, R4, R5, RZ, 0x2 ;  /* 0x0000000504047211 */ /* 0x000fc800078f10ff */
[----:B------:R-:W-:-:S05]  /*1630*/  LOP3.LUT R4, R4, 0x7ffffffc, RZ, 0xc0, !PT ;  /* 0x7ffffffc04047812 */ /* 0x000fca00078ec0ff */
[----:B------:R-:W-:-:S04]  /*1640*/  IMAD.IADD R4, R5, 0x1, -R4 ;  /* 0x0000000105047824 */ /* 0x000fc800078e0a04 */
[----:B------:R-:W-:-:S04]  /*1650*/  IMAD R5, R4, R7, 0x90 ;  /* 0x0000009004057424 */ /* 0x000fc800078e0207 */
[----:B------:R-:W-:-:S04]  /*1660*/  IMAD.IADD R6, R64, 0x1, R5 ;  /* 0x0000000140067824 */ /* 0x000fc800078e0205 */
[----:B------:R-:W-:Y:S01]  /*1670*/  IMAD R6, R17, -0x90, R6 ;  /* 0xffffff7011067824 */ /* 0x000fe200078e0206 */
[----:B------:R-:W-:Y:S02]  /*1680*/  WARPGROUP.DEPBAR.LE gsb0, 0x0 ;  /* 0x00008000000079c5 */ /* 0x000fe40000010000 */
[----:B------:R-:W-:Y:S02]  /*1690*/  WARPGROUP.ARRIVE ;  /* 0x00000000000079c5 */ /* 0x000fe40000000000 */
[C---:B------:R-:W-:Y:S02]  /*16a0*/  ISETP.GT.AND P2, PT, R6.reuse, RZ, PT ;  /* 0x000000ff0600720c */ /* 0x040fe40003f44270 */
[C---:B------:R-:W-:Y:S02]  /*16b0*/  ISETP.GT.AND P3, PT, R6.reuse, 0x1, PT ;  /* 0x000000010600780c */ /* 0x040fe40003f64270 */
[C---:B------:R-:W-:Y:S01]  /*16c0*/  ISETP.GT.AND P4, PT, R6.reuse, 0x8, PT ;  /* 0x000000080600780c */ /* 0x040fe20003f84270 */
[----:B------:R-:W-:Y:S01]  /*16d0*/  HGMMA.64x16x16.F32.BF16 R88, gdesc[UR8], RZ, !UPT, gsb0 ;  /* 0x00200000085879f0 */ /* 0x000fe2000c0018ff */
[----:B------:R-:W-:Y:S01]  /*16e0*/  UIADD3 UR8, UR42, 0xc0, URZ ;  /* 0x000000c02a087890 */ /* 0x000fe2000fffe03f */
[C---:B------:R-:W-:Y:S01]  /*16f0*/  ISETP.GT.AND P5, PT, R6.reuse, 0x9, PT ;  /* 0x000000090600780c */ /* 0x040fe20003fa4270 */
[----:B------:R-:W-:Y:S01]  /*1700*/  UIADD3 UR10, UR42, 0x100, URZ ;  /* 0x000001002a0a7890 */ /* 0x000fe2000fffe03f */
[C---:B------:R-:W-:Y:S01]  /*1710*/  ISETP.GT.AND P6, PT, R6.reuse, 0x41, PT ;  /* 0x000000410600780c */ /* 0x040fe20003fc4270 */
[----:B------:R-:W-:Y:S01]  /*1720*/  UMOV UR9, UR5 ;  /* 0x0000000500097c82 */ /* 0x000fe20008000000 */
[----:B------:R-:W-:Y:S01]  /*1730*/  UMOV UR11, 0x80000020 ;  /* 0x80000020000b7882 */ /* 0x000fe20000000000 */
[C---:B------:R-:W-:Y:S01]  /*1740*/  ISETP.GT.AND P1, PT, R6.reuse, 0x69, PT ;  /* 0x000000690600780c */ /* 0x040fe20003f24270 */
[----:B------:R-:W-:Y:S01]  /*1750*/  UMOV UR22, UR8 ;  /* 0x0000000800167c82 */ /* 0x000fe20008000000 */
[----:B------:R-:W-:Y:S01]  /*1760*/  UIADD3 UR8, UR42, 0x180, URZ ;  /* 0x000001802a087890 */ /* 0x000fe2000fffe03f */
[----:B------:R-:W-:Y:S01]  /*1770*/  ISETP.GT.AND P0, PT, R6, 0x70, PT ;  /* 0x000000700600780c */ /* 0x000fe20003f04270 */
[----:B------:R-:W-:Y:S01]  /*1780*/  UMOV UR18, UR10 ;  /* 0x0000000a00127c82 */ /* 0x000fe20008000000 */
[----:B------:R-:W-:Y:S01]  /*1790*/  UIADD3 UR10, UR42, 0x1c0, URZ ;  /* 0x000001c02a0a7890 */ /* 0x000fe2000fffe03f */
[----:B------:R-:W-:-:S02]  /*17a0*/  WARPGROUP.DEPBAR.LE gsb0, 0x0 ;  /* 0x00008000000079c5 */ /* 0x000fc40000010000 */
[----:B------:R-:W-:-:S06]  /*17b0*/  WARPGROUP.ARRIVE ;  /* 0x00000000000079c5 */ /* 0x000fcc0000000000 */
[----:B------:R-:W-:Y:S01]  /*17c0*/  HGMMA.64x16x16.F32.BF16 R80, gdesc[UR24], RZ, !UPT, gsb0 ;  /* 0x00200000185079f0 */ /* 0x000fe2000c0018ff */
[----:B------:R-:W-:Y:S01]  /*17d0*/  R2UR UR24, R2 ;  /* 0x00000000021872ca */ /* 0x000fe200000e0000 */
[----:B------:R-:W-:Y:S01]  /*17e0*/  UMOV UR26, UR8 ;  /* 0x00000008001a7c82 */ /* 0x000fe20008000000 */
[----:B------:R-:W-:Y:S01]  /*17f0*/  R2UR UR25, R3 ;  /* 0x00000000031972ca */ /* 0x000fe200000e0000 */
[----:B------:R-:W-:Y:S01]  /*1800*/  UMOV UR27, 0x80000020 ;  /* 0x80000020001b7882 */ /* 0x000fe20000000000 */
[----:B------:R-:W-:Y:S02]  /*1810*/  WARPGROUP.DEPBAR.LE gsb0, 0x0 ;  /* 0x00008000000079c5 */ /* 0x000fe40000010000 */
[----:B------:R-:W-:-:S06]  /*1820*/  WARPGROUP.ARRIVE ;  /* 0x00000000000079c5 */ /* 0x000fcc0000000000 */
[----:B------:R-:W-:Y:S01]  /*1830*/  HGMMA.64x16x16.F32.BF16 R72, gdesc[UR20], RZ, !UPT, gsb0 ;  /* 0x00200000144879f0 */ /* 0x000fe2000c0018ff */
[----:B------:R-:W-:Y:S01]  /*1840*/  R2UR UR20, R2 ;  /* 0x00000000021472ca */ /* 0x000fe200000e0000 */
[----:B------:R-:W-:Y:S01]  /*1850*/  UMOV UR22, UR10 ;  /* 0x0000000a00167c82 */ /* 0x000fe20008000000 */
[----:B------:R-:W-:Y:S01]  /*1860*/  R2UR UR21, R3 ;  /* 0x00000000031572ca */ /* 0x000fe200000e0000 */
[----:B------:R-:W-:Y:S01]  /*1870*/  UMOV UR23, 0x80000020 ;  /* 0x8000002000177882 */ /* 0x000fe20000000000 */
[----:B------:R-:W-:Y:S01]  /*1880*/  UIADD3 UR10, UR42, 0x2, URZ ;  /* 0x000000022a0a7890 */ /* 0x000fe2000fffe03f */
[----:B------:R-:W-:Y:S02]  /*1890*/  WARPGROUP.DEPBAR.LE gsb0, 0x0 ;  /* 0x00008000000079c5 */ /* 0x000fe40000010000 */
[----:B------:R-:W-:-:S06]  /*18a0*/  WARPGROUP.ARRIVE ;  /* 0x00000000000079c5 */ /* 0x000fcc0000000000 */
[----:B------:R-:W-:Y:S01]  /*18b0*/  HGMMA.64x16x16.F32.BF16 R56, gdesc[UR16], RZ, !UPT, gsb0 ;  /* 0x00200000103879f0 */ /* 0x000fe2000c0018ff */
[----:B------:R-:W-:Y:S01]  /*18c0*/  R2UR UR16, R2 ;  /* 0x00000000021072ca */ /* 0x000fe200000e0000 */
[----:B------:R-:W-:Y:S01]  /*18d0*/  UMOV UR18, UR4 ;  /* 0x0000000400127c82 */ /* 0x000fe20008000000 */
[----:B------:R-:W-:Y:S01]  /*18e0*/  R2UR UR17, R3 ;  /* 0x00000000031172ca */ /* 0x000fe200000e0000 */
[----:B------:R-:W-:Y:S01]  /*18f0*/  UMOV UR19, 0x80000020 ;  /* 0x8000002000137882 */ /* 0x000fe20000000000 */
[----:B------:R-:W-:Y:S01]  /*1900*/  UMOV UR4, UR7 ;  /* 0x0000000700047c82 */ /* 0x000fe20008000000 */
[----:B------:R-:W-:Y:S01]  /*1910*/  UIADD3 UR7, UR42, 0xc2, URZ ;  /* 0x000000c22a077890 */ /* 0x000fe2000fffe03f */
[----:B------:R-:W-:Y:S01]  /*1920*/  UMOV UR8, UR4 ;  /* 0x0000000400087c82 */ /* 0x000fe20008000000 */
        /* <DEDUP_REMOVED lines=19> */
[----:B------:R-:W-:Y:S02]  /*1a60*/  UMOV UR33, UR21 ;  /* 0x0000001500217c82 */ /* 0x000fe40008000000 */
[----:B------:R-:W-:Y:S01]  /*1a70*/  UMOV UR32, UR20 ;  /* 0x0000001400207c82 */ /* 0x000fe20008000000 */
[----:B------:R-:W-:Y:S01]  /*1a80*/  UMOV UR28, UR20 ;  /* 0x00000014001c7c82 */ /* 0x000fe20008000000 */
[----:B------:R-:W-:Y:S01]  /*1a90*/  UMOV UR29, UR21 ;  /* 0x00000015001d7c82 */ /* 0x000fe20008000000 */
[----:B------:R-:W-:Y:S01]  /*1aa0*/  UMOV UR24, UR20 ;  /* 0x0000001400187c82 */ /* 0x000fe20008000000 */
[----:B------:R-:W-:Y:S01]  /*1ab0*/  UMOV UR25, UR21 ;  /* 0x0000001500197c82 */ /* 0x000fe20008000000 */
[----:B------:R-:W-:-:S02]  /*1ac0*/  WARPGROUP.DEPBAR.LE gsb0, 0x0 ;  /* 0x00008000000079c5 */ /* 0x000fc40000010000 */
        /* <DEDUP_REMOVED lines=242> */
[C---:B------:R-:W-:Y:S02]  /*29f0*/  ISETP.GT.AND P2, PT, R6.reuse, 0x10, PT ;  /* 0x000000100600780c */ /* 0x040fe40003f44270 */
        /* <DEDUP_REMOVED lines=20> */
[C---:B------:R-:W-:Y:S02]  /*2b40*/  ISETP.GT.AND P2, PT, R6.reuse, 0x20, PT ;  /* 0x000000200600780c */ /* 0x040fe40003f44270 */
        /* <DEDUP_REMOVED lines=14> */
[----:B------:R-:W-:Y:S02]  /*2c30*/  FSEL R107, R86, -INF , P4 ;  /* 0xff800000566b7808 */ /* 0x000fe40002000000 */
        /* <DEDUP_REMOVED lines=25> */
[----:B------:R-:W-:Y:S02]  /*2dd0*/  FMNMX.FTZ R4, R79, R4, !PT ;  /* 0x000000044f047209 */ /* 0x000fe40007810000 */
[----:B------:R-:W-:Y:S02]  /*2de0*/  ISETP.GT.AND P5, PT, R6, 0x48, PT ;  /* 0x000000480600780c */ /* 0x000fe40003fa4270 */
[----:B------:R-:W-:Y:S02]  /*2df0*/  FSEL R65, R76, -INF , P4 ;  /* 0xff8000004c417808 */ /* 0x000fe40002000000 */
[C---:B------:R-:W-:Y:S02]  /*2e00*/  ISETP.GT.AND P4, PT, R6.reuse, 0x49, PT ;  /* 0x000000490600780c */ /* 0x040fe40003f84270 */
        /* <DEDUP_REMOVED lines=27> */
[----:B------:R-:W-:Y:S01]  /*2fc0*/  FSEL R51, R60, -INF , P5 ;  /* 0xff8000003c337808 */ /* 0x000fe20002800000 */
[----:B------:R-:W-:Y:S01]  /*2fd0*/  ULDC UR6, c[0x0][0x988] ;  /* 0x0002620000067ab9 */ /* 0x000fe20000000800 */
[----:B------:R-:W-:-:S02]  /*2fe0*/  ISETP.GT.AND P5, PT, R6, 0x59, PT ;  /* 0x000000590600780c */ /* 0x000fc40003fa4270 */
[----:B------:R-:W-:Y:S02]  /*2ff0*/  FSEL R121, R54, -INF , P6 ;  /* 0xff80000036797808 */ /* 0x000fe40003000000 */
[----:B------:R-:W-:Y:S02]  /*3000*/  FMNMX.FTZ R4, R125, R4, !PT ;  /* 0x000000047d047209 */ /* 0x000fe40007810000 */
[----:B------:R-:W-:Y:S02]  /*3010*/  FSEL R131, R55, -INF , P5 ;  /* 0xff80000037837808 */ /* 0x000fe40002800000 */
[----:B------:R-:W-:Y:S02]  /*3020*/  FMNMX.FTZ R4, R121, R4, !PT ;  /* 0x0000000479047209 */ /* 0x000fe40007810000 */
[----:B------:R-:W-:Y:S02]  /*3030*/  FSEL R55, R48, -INF , P3 ;  /* 0xff80000030377808 */ /* 0x000fe40001800000 */
[----:B------:R-:W-:-:S02]  /*3040*/  ISETP.GT.AND P3, PT, R6, 0x61, PT ;  /* 0x000000610600780c */ /* 0x000fc40003f64270 */
[----:B------:R-:W-:Y:S02]  /*3050*/  FMNMX.FTZ R4, R131, R4, !PT ;  /* 0x0000000483047209 */ /* 0x000fe40007810000 */
[----:B------:R-:W-:Y:S02]  /*3060*/  FSEL R49, R49, -INF , P2 ;  /* 0xff80000031317808 */ /* 0x000fe40001000000 */
[C---:B------:R-:W-:Y:S02]  /*3070*/  ISETP.GT.AND P2, PT, R6.reuse, 0x68, PT ;  /* 0x000000680600780c */ /* 0x040fe40003f44270 */
        /* <DEDUP_REMOVED lines=30> */
[----:B------:R-:W-:Y:S02]  /*3260*/  ISETP.GT.AND P2, PT, R6, 0x79, PT ;  /* 0x000000790600780c */ /* 0x000fe40003f44270 */
[----:B------:R-:W-:Y:S02]  /*3270*/  FSEL R155, R38, -INF , P0 ;  /* 0xff800000269b7808 */ /* 0x000fe40000000000 */
[----:B------:R-:W-:Y:S02]  /*3280*/  FMNMX.FTZ R4, R147, R4, !PT ;  /* 0x0000000493047209 */ /* 0x000fe40007810000 */
[----:B------:R-:W-:Y:S02]  /*3290*/  FSEL R38, R39, -INF , P2 ;  /* 0xff80000027267808 */ /* 0x000fe40001000000 */
[----:B------:R-:W-:-:S02]  /*32a0*/  FMNMX.FTZ R39, R155, R4, !PT ;  /* 0x000000049b277209 */ /* 0x000fc40007810000 */
[----:B------:R-:W-:Y:S02]  /*32b0*/  P2R R34, PR, RZ, 0x2 ;  /* 0x00000002ff227803 */ /* 0x000fe40000000000 */
[----:B------:R-:W-:Y:S02]  /*32c0*/  FMNMX.FTZ R4, R38, R39, !PT ;  /* 0x0000002726047209 */ /* 0x000fe40007810000 */
[C---:B------:R-:W-:Y:S02]  /*32d0*/  ISETP.GT.AND P1, PT, R6.reuse, 0x70, PT ;  /* 0x000000700600780c */ /* 0x040fe40003f24270 */
[----:B------:R-:W-:Y:S02]  /*32e0*/  P2R R22, PR, RZ, 0x1 ;  /* 0x00000001ff167803 */ /* 0x000fe40000000000 */
[----:B------:R-:W-:Y:S02]  /*32f0*/  ISETP.GT.AND P0, PT, R6, 0x69, PT ;  /* 0x000000690600780c */ /* 0x000fe40003f04270 */
[----:B------:R-:W-:-:S02]  /*3300*/  P2R R20, PR, RZ, 0x4 ;  /* 0x00000004ff147803 */ /* 0x000fc40000000000 */
        /* <DEDUP_REMOVED lines=13> */
[----:B------:R-:W-:-:S02]  /*33e0*/  FSEL R25, R25, -INF , P4 ;  /* 0xff80000019197808 */ /* 0x000fc40002000000 */
[----:B------:R-:W-:Y:S01]  /*33f0*/  ISETP.NE.AND P0, PT, R8, RZ, PT ;  /* 0x000000ff0800720c */ /* 0x000fe20003f05270 */
[----:B------:R-:W0:Y:S02]  /*3400*/  SHFL.BFLY PT, R27, R12, 0x2, 0x1f ;  /* 0x0c401f000c1b7f89 */ /* 0x000e2400000e0000 */
[----:B0-----:R-:W-:-:S05]  /*3410*/  FMNMX.FTZ R18, R12, R27, !PT ;  /* 0x0000001b0c127209 */ /* 0x001fca0007810000 */
[----:B------:R-:W0:Y:S02]  /*3420*/  SHFL.BFLY PT, R27, R18, 0x1, 0x1f ;  /* 0x0c201f00121b7f89 */ /* 0x000e2400000e0000 */
[----:B0-----:R-:W-:Y:S02]  /*3430*/  FMNMX.FTZ R72, R18, R27, !PT ;  /* 0x0000001b12487209 */ /* 0x001fe40007810000 */
[----:B------:R-:W-:Y:S02]  /*3440*/  FSEL R27, R32, -INF , P1 ;  /* 0xff800000201b7808 */ /* 0x000fe40000800000 */
[----:B------:R-:W-:Y:S01]  /*3450*/  ISETP.NE.AND P1, PT, R34, RZ, PT ;  /* 0x000000ff2200720c */ /* 0x000fe20003f25270 */
[C---:B------:R-:W-:Y:S01]  /*3460*/  FMUL.FTZ R14, R72.reuse, R4 ;  /* 0x00000004480e7220 */ /* 0x040fe20000410000 */
[----:B------:R-:W-:Y:S02]  /*3470*/  FSETP.NEU.FTZ.AND P2, PT, R72, -INF , PT ;  /* 0xff8000004800780b */ /* 0x000fe40003f5d000 */
[----:B------:R-:W-:-:S02]  /*3480*/  FSEL R33, R33, -INF , P1 ;  /* 0xff80000021217808 */ /* 0x000fc40000800000 */
[----:B------:R-:W-:Y:S02]  /*3490*/  ISETP.NE.AND P1, PT, R10, RZ, PT ;  /* 0x000000ff0a00720c */ /* 0x000fe40003f25270 */
        /* <DEDUP_REMOVED lines=30> */
[-CC-:B0-----:R-:W-:Y:S01]  /*3680*/  FFMA.FTZ R69, R75, R4.reuse, -R14.reuse ;  /* 0x000000044b457223 */ /* 0x181fe2000001080e */
        /* <DEDUP_REMOVED lines=31> */
[----:B------:R-:W1:Y:S01]  /*3880*/  MUFU.EX2 R6, R6 ;  /* 0x0000000600067308 */ /* 0x000e620000000800 */
        /* <DEDUP_REMOVED lines=9> */
[----:B------:R-:W-:Y:S02]  /*3920*/  FMNMX.FTZ R30, R35, R30, !PT ;  /* 0x0000001e231e7209 */ /* 0x000fe40007810000 */
[----:B--2---:R-:W-:Y:S01]  /*3930*/  FSEL R119, R29, -INF , P6 ;  /* 0xff8000001d777808 */ /* 0x004fe20003000000 */
[----:B------:R-:W-:Y:S01]  /*3940*/  FFMA.FTZ R29, R139, R4, -R14 ;  /* 0x000000048b1d7223 */ /* 0x000fe2000001080e */
        /* <DEDUP_REMOVED lines=14> */
[----:B------:R-:W2:Y:S06]  /*3a30*/  SHFL.BFLY PT, R5, R24, 0x2, 0x1f ;  /* 0x0c401f0018057f89 */ /* 0x000eac00000e0000 */
[----:B------:R-:W-:Y:S08]  /*3a40*/  MUFU.EX2 R67, R67 ;  /* 0x0000004300437308 */ /* 0x000ff00000000800 */
[----:B------:R-:W-:Y:S08]  /*3a50*/  MUFU.EX2 R26, R26 ;  /* 0x0000001a001a7308 */ /* 0x000ff00000000800 */
[----:B------:R-:W-:Y:S01]  /*3a60*/  MUFU.EX2 R69, R69 ;  /* 0x0000004500457308 */ /* 0x000fe20000000800 */
[----:B--2---:R-:W-:-:S05]  /*3a70*/  FMNMX.FTZ R48, R24, R5, !PT ;  /* 0x0000000518307209 */ /* 0x004fca0007810000 */
[----:B------:R-:W2:Y:S02]  /*3a80*/  SHFL.BFLY PT, R5, R48, 0x1, 0x1f ;  /* 0x0c201f0030057f89 */ /* 0x000ea400000e0000 */
[----:B------:R-:W-:Y:S08]  /*3a90*/  MUFU.EX2 R32, R32 ;  /* 0x0000002000207308 */ /* 0x000ff00000000800 */
[----:B------:R-:W-:Y:S08]  /*3aa0*/  MUFU.EX2 R75, R75 ;  /* 0x0000004b004b7308 */ /* 0x000ff00000000800 */
[----:B------:R-:W-:Y:S01]  /*3ab0*/  MUFU.EX2 R47, R47 ;  /* 0x0000002f002f7308 */ /* 0x000fe20000000800 */
[----:B--2---:R-:W-:-:S07]  /*3ac0*/  FMNMX.FTZ R5, R48, R5, !PT ;  /* 0x0000000530057209 */ /* 0x004fce0007810000 */
[----:B------:R-:W-:Y:S01]  /*3ad0*/  MUFU.EX2 R30, R127 ;  /* 0x0000007f001e7308 */ /* 0x000fe20000000800 */
[C---:B------:R-:W-:Y:S01]  /*3ae0*/  FSETP.NEU.FTZ.AND P2, PT, R5.reuse, -INF , PT ;  /* 0xff8000000500780b */ /* 0x040fe20003f5d000 */
[----:B------:R-:W-:-:S06]  /*3af0*/  FMUL.FTZ R24, R5, R4 ;  /* 0x0000000405187220 */ /* 0x000fcc0000410000 */
[----:B------:R-:W-:Y:S01]  /*3b00*/  MUFU.EX2 R37, R133 ;  /* 0x0000008500257308 */ /* 0x000fe20000000800 */
[----:B------:R-:W-:-:S05]  /*3b10*/  FSEL R24, R24, RZ, P2 ;  /* 0x000000ff18187208 */ /* 0x000fca0001000000 */
[--C-:B------:R-:W-:Y:S01]  /*3b20*/  FFMA.FTZ R58, R9, R4, -R24.reuse ;  /* 0x00000004093a7223 */ /* 0x100fe20000010818 */
[----:B------:R-:W-:Y:S01]  /*3b30*/  LEA.HI R9, R19, R16, RZ, 0x4 ;  /* 0x0000001013097211 */ /* 0x000fe200078f20ff */
[--C-:B------:R-:W-:Y:S01]  /*3b40*/  FFMA.FTZ R60, R11, R4, -R24.reuse ;  /* 0x000000040b3c7223 */ /* 0x100fe20000010818 */
[----:B------:R-:W-:Y:S01]  /*3b50*/  LEA.HI R19, R19, R16, RZ, 0x5 ;  /* 0x0000001013137211 */ /* 0x000fe200078f28ff */
[-CC-:B------:R-:W-:Y:S01]  /*3b60*/  FFMA.FTZ R62, R13, R4.reuse, -R24.reuse ;  /* 0x000000040d3e7223 */ /* 0x180fe20000010818 */
[----:B------:R-:W-:Y:S01]  /*3b70*/  LOP3.LUT R11, R9, 0xfffffff0, RZ, 0xc0, !PT ;  /* 0xfffffff0090b7812 */ /* 0x000fe200078ec0ff */
[-CC-:B------:R-:W-:Y:S01]  /*3b80*/  FFMA.FTZ R14, R7, R4.reuse, -R24.reuse ;  /* 0x00000004070e7223 */ /* 0x180fe20000010818 */
[----:B------:R-:W-:Y:S01]  /*3b90*/  SHF.R.S32.HI R13, RZ, 0x4, R9 ;  /* 0x00000004ff0d7819 */ /* 0x000fe20000011409 */
[-CC-:B------:R-:W-:Y:S01]  /*3ba0*/  FFMA.FTZ R7, R15, R4.reuse, -R24.reuse ;  /* 0x000000040f077223 */ /* 0x180fe20000010818 */
[----:B------:R-:W-:Y:S02]  /*3bb0*/  IMAD.SHL.U32 R15, R19, 0x8, RZ ;  /* 0x00000008130f7824 */ /* 0x000fe400078e00ff */
[-CC-:B------:R-:W-:Y:S01]  /*3bc0*/  FFMA.FTZ R97, R97, R4.reuse, -R24.reuse ;  /* 0x0000000461617223 */ /* 0x180fe20000010818 */
[----:B------:R-:W-:Y:S01]  /*3bd0*/  IMAD.IADD R11, R16, 0x1, -R11 ;  /* 0x00000001100b7824 */ /* 0x000fe200078e0a0b */
[----:B------:R-:W-:Y:S01]  /*3be0*/  MUFU.EX2 R14, R14 ;  /* 0x0000000e000e7308 */ /* 0x000fe20000000800 */
[----:B------:R-:W-:Y:S01]  /*3bf0*/  IMAD.SHL.U32 R64, R13, 0x8, RZ ;  /* 0x000000080d407824 */ /* 0x000fe200078e00ff */
[----:B------:R-:W-:Y:S01]  /*3c00*/  LOP3.LUT R66, R15, 0x7fffff00, RZ, 0xc0, !PT ;  /* 0x7fffff000f427812 */ /* 0x000fe200078ec0ff */
[-CC-:B------:R-:W-:Y:S01]  /*3c10*/  FFMA.FTZ R101, R101, R4.reuse, -R24.reuse ;  /* 0x0000000465657223 */ /* 0x180fe20000010818 */
[----:B------:R-:W-:Y:S01]  /*3c20*/  SHF.R.S32.HI R56, RZ, 0x1f, R11 ;  /* 0x0000001fff387819 */ /* 0x000fe2000001140b */
[-CC-:B------:R-:W-:Y:S01]  /*3c30*/  FFMA.FTZ R89, R89, R4.reuse, -R24.reuse ;  /* 0x0000000459597223 */ /* 0x180fe20000010818 */
[-CC-:B------:R-:W-:Y:S01]  /*3c40*/  FFMA.FTZ R93, R93, R4.reuse, -R24.reuse ;  /* 0x000000045d5d7223 */ /* 0x180fe20000010818 */
[-CC-:B------:R-:W-:Y:S01]  /*3c50*/  FFMA.FTZ R104, R55, R4.reuse, -R24.reuse ;  /* 0x0000000437687223 */ /* 0x180fe20000010818 */
[CC--:B------:R-:W-:Y:S01]  /*3c60*/  LEA.HI R9, R56.reuse, R11.reuse, RZ, 0x2 ;  /* 0x0000000b38097211 */ /* 0x0c0fe200078f10ff */
[----:B------:R-:W2:Y:S01]  /*3c70*/  MUFU.EX2 R97, R97 ;  /* 0x0000006100617308 */ /* 0x000ea20000000800 */
[----:B------:R-:W-:Y:S01]  /*3c80*/  LEA.HI R56, R56, R11, RZ, 0x3 ;  /* 0x0000000b38387211 */ /* 0x000fe200078f18ff */
[-CC-:B------:R-:W-:Y:S01]  /*3c90*/  FFMA.FTZ R48, R81, R4.reuse, -R24.reuse ;  /* 0x0000000451307223 */ /* 0x180fe20000010818 */
[----:B------:R-:W-:Y:S01]  /*3ca0*/  SHF.R.S32.HI R13, RZ, 0x2, R9 ;  /* 0x00000002ff0d7819 */ /* 0x000fe20000011409 */
[-CC-:B------:R-:W-:Y:S01]  /*3cb0*/  FFMA.FTZ R50, R21, R4.reuse, -R24.reuse ;  /* 0x0000000415327223 */ /* 0x180fe20000010818 */
[----:B------:R-:W-:Y:S01]  /*3cc0*/  FFMA.FTZ R52, R23, R4, -R24 ;  /* 0x0000000417347223 */ /* 0x000fe20000010818 */
[----:B------:R-:W-:Y:S01]  /*3cd0*/  IMAD.SHL.U32 R15, R56, 0x10, RZ ;  /* 0x00000010380f7824 */ /* 0x000fe200078e00ff */
[----:B------:R-:W-:Y:S01]  /*3ce0*/  LOP3.LUT R56, R9, 0x7fffffc, RZ, 0xc0, !PT ;  /* 0x07fffffc09387812 */ /* 0x000fe200078ec0ff */
[----:B------:R-:W-:Y:S01]  /*3cf0*/  IMAD.SHL.U32 R13, R13, 0x40, RZ ;  /* 0x000000400d0d7824 */ /* 0x000fe200078e00ff */
[----:B------:R-:W3:Y:S01]  /*3d00*/  MUFU.EX2 R58, R58 ;  /* 0x0000003a003a7308 */ /* 0x000ee20000000800 */
[----:B------:R-:W-:Y:S01]  /*3d10*/  IMAD.U32 R9, RZ, RZ, UR37 ;  /* 0x00000025ff097e24 */ /* 0x000fe2000f8e00ff */
[----:B------:R-:W-:Y:S01]  /*3d20*/  LOP3.LUT R15, R15, 0x7fffff80, RZ, 0xc0, !PT ;  /* 0x7fffff800f0f7812 */ /* 0x000fe200078ec0ff */
[----:B------:R-:W-:Y:S01]  /*3d30*/  IMAD.IADD R11, R11, 0x1, -R56 ;  /* 0x000000010b0b7824 */ /* 0x000fe200078e0a38 */
[----:B------:R-:W-:Y:S01]  /*3d40*/  LOP3.LUT R13, R13, 0x40, RZ, 0xc0, !PT ;  /* 0x000000400d0d7812 */ /* 0x000fe200078ec0ff */
[----:B------:R-:W-:-:S02]  /*3d50*/  @!P1 VIADD R9, R9, 0x31c40 ;  /* 0x00031c4009099836 */ /* 0x000fc40000000000 */
[-C--:B------:R-:W-:Y:S01]  /*3d60*/  FFMA.FTZ R81, R85, R4.reuse, -R24 ;  /* 0x0000000455517223 */ /* 0x080fe20000010818 */
[----:B------:R-:W-:Y:S01]  /*3d70*/  IMAD.IADD R66, R15, 0x1, R66 ;  /* 0x000000010f427824 */ /* 0x000fe200078e0242 */
[----:B------:R-:W-:Y:S01]  /*3d80*/  LOP3.LUT R64, R13, 0x8, R64, 0xf8, !PT ;  /* 0x000000080d407812 */ /* 0x000fe200078ef840 */
[----:B------:R-:W4:Y:S01]  /*3d90*/  MUFU.EX2 R101, R101 ;  /* 0x0000006500657308 */ /* 0x000f220000000800 */
[----:B------:R-:W-:Y:S01]  /*3da0*/  SHF.R.U32.HI R13, RZ, 0x3, R13 ;  /* 0x00000003ff0d7819 */ /* 0x000fe2000001160d */
[----:B------:R-:W-:Y:S02]  /*3db0*/  IMAD R66, R11, 0x10, R66 ;  /* 0x000000100b427824 */ /* 0x000fe400078e0242 */
[----:B0-----:R-:W-:Y:S01]  /*3dc0*/  FADD.FTZ R11, R8, R87 ;  /* 0x00000057080b7221 */ /* 0x001fe20000010000 */
[----:B------:R-:W-:Y:S01]  /*3dd0*/  @!P1 PRMT R9, RZ, 0x654, R9 ;  /* 0x00000654ff099816 */ /* 0x000fe20000000009 */
[----:B------:R-:W-:Y:S01]  /*3de0*/  FFMA.FTZ R73, R73, R4, -R24 ;  /* 0x0000000449497223 */ /* 0x000fe20000010818 */
[----:B------:R-:W-:Y:S01]  /*3df0*/  LOP3.LUT R13, R64, R13, RZ, 0x3c, !PT ;  /* 0x0000000d400d7212 */ /* 0x000fe200078e3cff */
[----:B-1----:R-:W-:Y:S01]  /*3e00*/  FADD.FTZ R64, R6, R11 ;  /* 0x0000000b06407221 */ /* 0x002fe20000010000 */
[----:B------:R-:W0:Y:S01]  /*3e10*/  MUFU.EX2 R60, R60 ;  /* 0x0000003c003c7308 */ /* 0x000e220000000800 */
[----:B--2---:R-:W-:Y:S01]  /*3e20*/  FADD.FTZ R11, R14, R97 ;  /* 0x000000610e0b7221 */ /* 0x004fe20000010000 */
[----:B------:R1:W-:Y:S01]  /*3e30*/  @!P1 SYNCS.ARRIVE.TRANS64.RED.A1T0 RZ, [R9+URZ], RZ ;  /* 0x000000ff09ff99a7 */ /* 0x0003e2000810043f */
[----:B------:R-:W-:-:S02]  /*3e40*/  IMAD.IADD R55, R13, 0x1, R66 ;  /* 0x000000010d377824 */ /* 0x000fc400078e0242 */
[C---:B------:R-:W-:Y:S01]  /*3e50*/  FADD.FTZ R13, R83.reuse, R64 ;  /* 0x00000040530d7221 */ /* 0x040fe20000010000 */
[----:B---3--:R-:W-:Y:S01]  /*3e60*/  FADD.FTZ R64, R58, R11 ;  /* 0x0000000b3a407221 */ /* 0x008fe20000010000 */
[----:B------:R-:W-:Y:S01]  /*3e70*/  F2FP.BF16.F32.PACK_AB R11, R83, R6 ;  /* 0x00000006530b723e */ /* 0x000fe200000010ff */
[----:B------:R-:W-:Y:S01]  /*3e80*/  FFMA.FTZ R54, R65, R4, -R24 ;  /* 0x0000000441367223 */ /* 0x000fe20000010818 */
[----:B------:R-:W2:Y:S01]  /*3e90*/  MUFU.EX2 R89, R89 ;  /* 0x0000005900597308 */ /* 0x000ea20000000800 */
[----:B------:R-:W-:Y:S01]  /*3ea0*/  FADD.FTZ R66, R12, R13 ;  /* 0x0000000d0c427221 */ /* 0x000fe20000010000 */
[----:B----4-:R-:W-:Y:S01]  /*3eb0*/  FADD.FTZ R13, R101, R64 ;  /* 0x00000040650d7221 */ /* 0x010fe20000010000 */
[----:B-1----:R-:W-:Y:S01]  /*3ec0*/  F2FP.BF16.F32.PACK_AB R9, R87, R8 ;  /* 0x000000085709723e */ /* 0x002fe200000010ff */
[-C--:B------:R-:W-:Y:S01]  /*3ed0*/  FFMA.FTZ R65, R77, R4.reuse, -R24 ;  /* 0x000000044d417223 */ /* 0x080fe20000010818 */
[----:B------:R-:W-:Y:S01]  /*3ee0*/  FADD.FTZ R15, R91, R66 ;  /* 0x000000425b0f7221 */ /* 0x000fe20000010000 */
[-CC-:B------:R-:W-:Y:S01]  /*3ef0*/  FFMA.FTZ R59, R59, R4.reuse, -R24.reuse ;  /* 0x000000043b3b7223 */ /* 0x180fe20000010818 */
[--C-:B------:R-:W-:Y:S01]  /*3f00*/  FFMA.FTZ R19, R57, R4, -R24.reuse ;  /* 0x0000000439137223 */ /* 0x100fe20000010818 */
[----:B------:R-:W1:Y:S01]  /*3f10*/  MUFU.EX2 R62, R62 ;  /* 0x0000003e003e7308 */ /* 0x000e620000000800 */
[----:B0-----:R-:W-:Y:S01]  /*3f20*/  FADD.FTZ R6, R60, R13 ;  /* 0x0000000d3c067221 */ /* 0x001fe20000010000 */
[----:B------:R-:W-:Y:S01]  /*3f30*/  FADD.FTZ R8, R10, R15 ;  /* 0x0000000f0a087221 */ /* 0x000fe20000010000 */
[----:B------:R-:W-:Y:S01]  /*3f40*/  F2FP.BF16.F32.PACK_AB R13, R91, R12 ;  /* 0x0000000c5b0d723e */ /* 0x000fe200000010ff */
[-CC-:B------:R-:W-:Y:S01]  /*3f50*/  FFMA.FTZ R51, R51, R4.reuse, -R24.reuse ;  /* 0x0000000433337223 */ /* 0x180fe20000010818 */
[----:B------:R-:W-:Y:S01]  /*3f60*/  FFMA.FTZ R43, R43, R4, -R24 ;  /* 0x000000042b2b7223 */ /* 0x000fe20000010818 */
[----:B------:R-:W-:Y:S01]  /*3f70*/  FADD.FTZ R23, R95, R8 ;  /* 0x000000085f177221 */ /* 0x000fe20000010000 */
[----:B------:R-:W-:Y:S01]  /*3f80*/  F2FP.BF16.F32.PACK_AB R8, R97, R14 ;  /* 0x0000000e6108723e */ /* 0x000fe200000010ff */
[----:B------:R-:W0:Y:S01]  /*3f90*/  MUFU.EX2 R93, R93 ;  /* 0x0000005d005d7308 */ /* 0x000e220000000800 */
[C---:B--2---:R-:W-:Y:S01]  /*3fa0*/  FADD.FTZ R21, R89.reuse, R6 ;  /* 0x0000000659157221 */ /* 0x044fe20000010000 */
[----:B------:R-:W-:Y:S01]  /*3fb0*/  F2FP.BF16.F32.PACK_AB R12, R89, R60 ;  /* 0x0000003c590c723e */ /* 0x000fe200000010ff */
[--C-:B------:R-:W-:Y:S01]  /*3fc0*/  FFMA.FTZ R56, R61, R4, -R24.reuse ;  /* 0x000000043d387223 */ /* 0x100fe20000010818 */
[----:B------:R-:W-:Y:S01]  /*3fd0*/  F2FP.BF16.F32.PACK_AB R15, R95, R10 ;  /* 0x0000000a5f0f723e */ /* 0x000fe200000010ff */
[--C-:B------:R-:W-:Y:S01]  /*3fe0*/  FFMA.FTZ R49, R49, R4, -R24.reuse ;  /* 0x0000000431317223 */ /* 0x100fe20000010818 */
[----:B------:R-:W-:Y:S01]  /*3ff0*/  F2FP.BF16.F32.PACK_AB R10, R101, R58 ;  /* 0x0000003a650a723e */ /* 0x000fe200000010ff */
        /* <DEDUP_REMOVED lines=8> */
[----:B------:R-:W-:Y:S01]  /*4080*/  FFMA.FTZ R31, R31, R4, -R24 ;  /* 0x000000041f1f7223 */ /* 0x000fe20000010818 */
[----:B------:R-:W1:Y:S01]  /*4090*/  MUFU.EX2 R48, R48 ;  /* 0x0000003000307308 */ /* 0x000e620000000800 */
[C---:B0-----:R-:W-:Y:S01]  /*40a0*/  F2FP.BF16.F32.PACK_AB R14, R93.reuse, R62 ;  /* 0x0000003e5d0e723e */ /* 0x041fe200000010ff */
[----:B------:R-:W-:Y:S01]  /*40b0*/  FADD.FTZ R62, R20, R23 ;  /* 0x00000017143e7221 */ /* 0x000fe20000010000 */
[----:B------:R-:W-:Y:S01]  /*40c0*/  FADD.FTZ R60, R93, R6 ;  /* 0x000000065d3c7221 */ /* 0x000fe20000010000 */
[----:B------:R-:W-:Y:S01]  /*40d0*/  LEA R6, R55, UR37, 0x1 ;  /* 0x0000002537067c11 */ /* 0x000fe2000f8e08ff */
[-C--:B------:R-:W-:Y:S01]  /*40e0*/  FFMA.FTZ R55, R27, R4.reuse, -R24 ;  /* 0x000000041b377223 */ /* 0x080fe20000010818 */
[----:B------:R-:W-:Y:S01]  /*40f0*/  FADD.FTZ R23, R39, R62 ;  /* 0x0000003e27177221 */ /* 0x000fe20000010000 */
[-C--:B------:R-:W-:Y:S01]  /*4100*/  FFMA.FTZ R99, R99, R4.reuse, -R24 ;  /* 0x0000000463637223 */ /* 0x080fe20000010818 */
[----:B------:R-:W0:Y:S01]  /*4110*/  MUFU.EX2 R50, R50 ;  /* 0x0000003200327308 */ /* 0x000e220000000800 */
[----:B--2---:R-:W-:Y:S01]  /*4120*/  FADD.FTZ R21, R7, R60 ;  /* 0x0000003c07157221 */ /* 0x004fe20000010000 */
[----:B------:R-:W-:Y:S01]  /*4130*/  FADD.FTZ R60, R22, R23 ;  /* 0x00000017163c7221 */ /* 0x000fe20000010000 */
[-CC-:B------:R-:W-:Y:S01]  /*4140*/  FFMA.FTZ R57, R25, R4.reuse, -R24.reuse ;  /* 0x0000000419397223 */ /* 0x180fe20000010818 */
[-CC-:B------:R-:W-:Y:S01]  /*4150*/  FFMA.FTZ R113, R113, R4.reuse, -R24.reuse ;  /* 0x0000000471717223 */ /* 0x180fe20000010818 */
[----:B------:R-:W-:Y:S01]  /*4160*/  FFMA.FTZ R119, R119, R4, -R24 ;  /* 0x0000000477777223 */ /* 0x000fe20000010818 */
[----:B------:R-:W-:Y:S01]  /*4170*/  FADD.FTZ R23, R67, R60 ;  /* 0x0000003c43177221 */ /* 0x000fe20000010000 */
[----:B------:R2:W-:Y:S01]  /*4180*/  STSM.16.M88.4 [R6+0x24300], R8 ;  /* 0x0243000806007844 */ /* 0x0005e20000000200 */
[----:B------:R-:W3:Y:S01]  /*4190*/  MUFU.EX2 R81, R81 ;  /* 0x0000005100517308 */ /* 0x000ee20000000800 */
[----:B-1----:R-:W-:Y:S01]  /*41a0*/  FADD.FTZ R21, R48, R21 ;  /* 0x0000001530157221 */ /* 0x002fe20000010000 */
[----:B------:R-:W-:Y:S01]  /*41b0*/  FADD.FTZ R62, R26, R23 ;  /* 0x000000171a3e7221 */ /* 0x000fe20000010000 */
[----:B------:R-:W-:Y:S01]  /*41c0*/  STSM.16.M88.4 [R6+0x25b00], R12 ;  /* 0x025b000c06007844 */ /* 0x000fe20000000200 */
[----:B------:R-:W-:Y:S01]  /*41d0*/  F2FP.BF16.F32.PACK_AB R27, R75, R32 ;  /* 0x000000204b1b723e */ /* 0x000fe200000010ff */
[----:B------:R-:W-:-:S02]  /*41e0*/  IMAD.MOV.U32 R66, RZ, RZ, R71 ;  /* 0x000000ffff427224 */ /* 0x000fc400078e0047 */
[----:B------:R-:W-:Y:S01]  /*41f0*/  FADD.FTZ R23, R69, R62 ;  /* 0x0000003e45177221 */ /* 0x000fe20000010000 */
[----:B------:R-:W-:Y:S01]  /*4200*/  IMAD.MOV.U32 R64, RZ, RZ, R71 ;  /* 0x000000ffff407224 */ /* 0x000fe200078e0047 */
[----:B------:R-:W1:Y:S01]  /*4210*/  MUFU.EX2 R52, R52 ;  /* 0x0000003400347308 */ /* 0x000e620000000800 */
[----:B0-----:R-:W-:Y:S01]  /*4220*/  FADD.FTZ R60, R50, R21 ;  /* 0x00000015323c7221 */ /* 0x001fe20000010000 */
[----:B------:R-:W-:Y:S01]  /*4230*/  FADD.FTZ R62, R32, R23 ;  /* 0x00000017203e7221 */ /* 0x000fe20000010000 */
[--C-:B------:R-:W-:Y:S02]  /*4240*/  IMAD.MOV.U32 R63, RZ, RZ, R71.reuse ;  /* 0x000000ffff3f7224 */ /* 0x100fe400078e0047 */
[--C-:B------:R-:W-:Y:S02]  /*4250*/  IMAD.MOV.U32 R61, RZ, RZ, R71.reuse ;  /* 0x000000ffff3d7224 */ /* 0x100fe400078e0047 */
[----:B------:R-:W-:Y:S01]  /*4260*/  FADD.FTZ R23, R75, R62 ;  /* 0x0000003e4b177221 */ /* 0x000fe20000010000 */
[----:B------:R-:W-:Y:S01]  /*4270*/  IMAD.MOV.U32 R32, RZ, RZ, R71 ;  /* 0x000000ffff207224 */ /* 0x000fe200078e0047 */
[----:B------:R-:W0:Y:S01]  /*4280*/  MUFU.EX2 R73, R73 ;  /* 0x0000004900497308 */ /* 0x000e220000000800 */
[----:B---3--:R-:W-:Y:S01]  /*4290*/  FADD.FTZ R21, R81, R60 ;  /* 0x0000003c51157221 */ /* 0x008fe20000010000 */
[----:B------:R-:W-:-:S04]  /*42a0*/  FADD.FTZ R62, R18, R23 ;  /* 0x00000017123e7221 */ /* 0x000fc80000010000 */
[----:B------:R-:W-:Y:S01]  /*42b0*/  FADD.FTZ R25, R47, R62 ;  /* 0x0000003e2f197221 */ /* 0x000fe20000010000 */
[----:B------:R-:W-:Y:S01]  /*42c0*/  IMAD.MOV.U32 R62, RZ, RZ, R71 ;  /* 0x000000ffff3e7224 */ /* 0x000fe200078e0047 */
[----:B------:R-:W3:Y:S01]  /*42d0*/  MUFU.EX2 R54, R54 ;  /* 0x0000003600367308 */ /* 0x000ee20000000800 */
[----:B-1----:R-:W-:-:S07]  /*42e0*/  FADD.FTZ R60, R52, R21 ;  /* 0x00000015343c7221 */ /* 0x002fce0000010000 */
[----:B------:R-:W1:Y:S01]  /*42f0*/  MUFU.EX2 R65, R65 ;  /* 0x0000004100417308 */ /* 0x000e620000000800 */
[----:B0-----:R-:W-:-:S07]  /*4300*/  FADD.FTZ R21, R73, R60 ;  /* 0x0000003c49157221 */ /* 0x001fce0000010000 */
[----:B------:R0:W4:Y:S08]  /*4310*/  MUFU.EX2 R16, R59 ;  /* 0x0000003b00107308 */ /* 0x0001300000000800 */
[----:B------:R-:W5:Y:S01]  /*4320*/  MUFU.EX2 R19, R19 ;  /* 0x0000001300137308 */ /* 0x000f620000000800 */
[----:B0-----:R-:W-:-:S07]  /*4330*/  IMAD.MOV.U32 R59, RZ, RZ, R71 ;  /* 0x000000ffff3b7224 */ /* 0x001fce00078e0047 */
[----:B------:R0:W-:Y:S08]  /*4340*/  MUFU.EX2 R41, R43 ;  /* 0x0000002b00297308 */ /* 0x0001f00000000800 */
[----:B------:R-:W5:Y:S01]  /*4350*/  MUFU.EX2 R51, R51 ;  /* 0x0000003300337308 */ /* 0x000f620000000800 */
[----:B0-----:R-:W-:Y:S01]  /*4360*/  FFMA.FTZ R43, R105, R4, -R24 ;  /* 0x00000004692b7223 */ /* 0x001fe20000010818 */
[----:B---3--:R-:W-:Y:S01]  /*4370*/  FADD.FTZ R24, R54, R21 ;  /* 0x0000001536187221 */ /* 0x008fe20000010000 */
[----:B------:R-:W-:Y:S01]  /*4380*/  F2FP.BF16.F32.PACK_AB R21, R39, R20 ;  /* 0x000000142715723e */ /* 0x000fe200000010ff */
[----:B------:R-:W-:-:S02]  /*4390*/  IMAD.MOV.U32 R39, RZ, RZ, R71 ;  /* 0x000000ffff277224 */ /* 0x000fc400078e0047 */
[----:B-1----:R-:W-:Y:S01]  /*43a0*/  FADD.FTZ R23, R65, R24 ;  /* 0x0000001841177221 */ /* 0x002fe20000010000 */
[----:B------:R-:W-:Y:S01]  /*43b0*/  FADD.FTZ R24, R30, R25 ;  /* 0x000000191e187221 */ /* 0x000fe20000010000 */
[----:B------:R-:W0:Y:S01]  /*43c0*/  MUFU.EX2 R34, R129 ;  /* 0x0000008100227308 */ /* 0x000e220000000800 */
[----:B------:R-:W-:Y:S01]  /*43d0*/  F2FP.BF16.F32.PACK_AB R25, R69, R26 ;  /* 0x0000001a4519723e */ /* 0x000fe200000010ff */
[----:B----4-:R-:W-:Y:S01]  /*43e0*/  FADD.FTZ R20, R16, R23 ;  /* 0x0000001710147221 */ /* 0x010fe20000010000 */
[----:B--2---:R-:W-:Y:S01]  /*43f0*/  FADD.FTZ R11, R37, R24 ;  /* 0x00000018250b7221 */ /* 0x004fe20000010000 */
[----:B------:R-:W-:Y:S01]  /*4400*/  F2FP.BF16.F32.PACK_AB R23, R67, R22 ;  /* 0x000000164317723e */ /* 0x000fe200000010ff */
[--C-:B------:R-:W-:Y:S02]  /*4410*/  IMAD.MOV.U32 R69, RZ, RZ, R71.reuse ;  /* 0x000000ffff457224 */ /* 0x100fe400078e0047 */
[----:B-----5:R-:W-:Y:S01]  /*4420*/  FADD.FTZ R20, R19, R20 ;  /* 0x0000001413147221 */ /* 0x020fe20000010000 */
[----:B------:R-:W-:Y:S01]  /*4430*/  F2FP.BF16.F32.PACK_AB R22, R81, R50 ;  /* 0x000000325116723e */ /* 0x000fe200000010ff */
[----:B------:R-:W1:Y:S01]  /*4440*/  MUFU.EX2 R56, R56 ;  /* 0x0000003800387308 */ /* 0x000e620000000800 */
[----:B------:R-:W-:Y:S01]  /*4450*/  F2FP.BF16.F32.PACK_AB R24, R73, R52 ;  /* 0x000000344918723e */ /* 0x000fe200000010ff */
[----:B------:R-:W-:Y:S01]  /*4460*/  FADD.FTZ R9, R51, R20 ;  /* 0x0000001433097221 */ /* 0x000fe20000010000 */
[----:B------:R-:W-:Y:S01]  /*4470*/  F2FP.BF16.F32.PACK_AB R20, R48, R7 ;  /* 0x000000073014723e */ /* 0x000fe200000010ff */
[--C-:B------:R-:W-:Y:S01]  /*4480*/  IMAD.MOV.U32 R67, RZ, RZ, R71.reuse ;  /* 0x000000ffff437224 */ /* 0x100fe200078e0047 */
[----:B------:R-:W-:Y:S01]  /*4490*/  F2FP.BF16.F32.PACK_AB R26, R65, R54 ;  /* 0x00000036411a723e */ /* 0x000fe200000010ff */
[----:B------:R-:W-:-:S02]  /*44a0*/  IMAD.MOV.U32 R65, RZ, RZ, R71 ;  /* 0x000000ffff417224 */ /* 0x000fc400078e0047 */
[----:B------:R-:W2:Y:S01]  /*44b0*/  MUFU.EX2 R103, R103 ;  /* 0x0000006700677308 */ /* 0x000ea20000000800 */
[----:B0-----:R-:W-:Y:S01]  /*44c0*/  FADD.FTZ R8, R34, R11 ;  /* 0x0000000b22087221 */ /* 0x001fe20000010000 */
[----:B------:R-:W-:Y:S01]  /*44d0*/  F2FP.BF16.F32.PACK_AB R11, R37, R30 ;  /* 0x0000001e250b723e */ /* 0x000fe200000010ff */
[----:B------:R-:W-:Y:S01]  /*44e0*/  STSM.16.M88.4 [R6+0x27300], R20 ;  /* 0x0273001406007844 */ /* 0x000fe20000000200 */
[--C-:B------:R-:W-:Y:S02]  /*44f0*/  IMAD.MOV.U32 R54, RZ, RZ, R71.reuse ;  /* 0x000000ffff367224 */ /* 0x100fe400078e0047 */
[----:B------:R-:W-:Y:S01]  /*4500*/  IMAD.MOV.U32 R52, RZ, RZ, R71 ;  /* 0x000000ffff347224 */ /* 0x000fe200078e0047 */
[----:B------:R0:W-:Y:S01]  /*4510*/  STSM.16.M88.4 [R6+0x28b00], R24 ;  /* 0x028b001806007844 */ /* 0x0001e20000000200 */
[----:B------:R-:W3:Y:S01]  /*4520*/  MUFU.EX2 R104, R104 ;  /* 0x0000006800687308 */ /* 0x000ee20000000800 */
[----:B-1----:R-:W-:Y:S01]  /*4530*/  FADD.FTZ R9, R56, R9 ;  /* 0x0000000938097221 */ /* 0x002fe20000010000 */
[----:B------:R-:W-:-:S02]  /*4540*/  IMAD.MOV.U32 R50, RZ, RZ, R71 ;  /* 0x000000ffff327224 */ /* 0x000fc400078e0047 */
[--C-:B------:R-:W-:Y:S02]  /*4550*/  IMAD.MOV.U32 R48, RZ, RZ, R71.reuse ;  /* 0x000000ffff307224 */ /* 0x100fe400078e0047 */
[--C-:B------:R-:W-:Y:S02]  /*4560*/  IMAD.MOV.U32 R37, RZ, RZ, R71.reuse ;  /* 0x000000ffff257224 */ /* 0x100fe400078e0047 */
[----:B------:R-:W1:Y:S01]  /*4570*/  MUFU.EX2 R42, R42 ;  /* 0x0000002a002a7308 */ /* 0x000e620000000800 */
[C---:B--2---:R-:W-:Y:S01]  /*4580*/  FADD.FTZ R7, R103.reuse, R8 ;  /* 0x0000000867077221 */ /* 0x044fe20000010000 */
[----:B------:R-:W-:Y:S01]  /*4590*/  F2FP.BF16.F32.PACK_AB R105, R103, R34 ;  /* 0x000000226769723e */ /* 0x000fe200000010ff */
[--C-:B------:R-:W-:Y:S02]  /*45a0*/  IMAD.MOV.U32 R34, RZ, RZ, R71.reuse ;  /* 0x000000ffff227224 */ /* 0x100fe400078e0047 */
[--C-:B------:R-:W-:Y:S02]  /*45b0*/  IMAD.MOV.U32 R30, RZ, RZ, R71.reuse ;  /* 0x000000ffff1e7224 */ /* 0x100fe400078e0047 */
[----:B0-----:R-:W-:Y:S01]  /*45c0*/  IMAD.MOV.U32 R27, RZ, RZ, R71 ;  /* 0x000000ffff1b7224 */ /* 0x001fe200078e0047 */
[----:B------:R-:W0:Y:S01]  /*45d0*/  MUFU.EX2 R49, R49 ;  /* 0x0000003100317308 */ /* 0x000e220000000800 */
[----:B---3--:R-:W-:Y:S01]  /*45e0*/  FADD.FTZ R8, R104, R9 ;  /* 0x0000000968087221 */ /* 0x008fe20000010000 */
[----:B------:R-:W-:-:S02]  /*45f0*/  IMAD.MOV.U32 R26, RZ, RZ, R71 ;  /* 0x000000ffff1a7224 */ /* 0x000fc400078e0047 */
[--C-:B------:R-:W-:Y:S02]  /*4600*/  IMAD.MOV.U32 R25, RZ, RZ, R71.reuse ;  /* 0x000000ffff197224 */ /* 0x100fe400078e0047 */
[----:B------:R-:W-:Y:S02]  /*4610*/  IMAD.MOV.U32 R24, RZ, RZ, R71 ;  /* 0x000000ffff187224 */ /* 0x000fe400078e0047 */
[----:B------:R-:W2:Y:S01]  /*4620*/  MUFU.EX2 R107, R107 ;  /* 0x0000006b006b7308 */ /* 0x000ea20000000800 */
[----:B-1----:R-:W-:-:S07]  /*4630*/  FADD.FTZ R10, R42, R7 ;  /* 0x000000072a0a7221 */ /* 0x002fce0000010000 */
[----:B------:R-:W1:Y:S01]  /*4640*/  MUFU.EX2 R106, R106 ;  /* 0x0000006a006a7308 */ /* 0x000e620000000800 */
[C---:B0-----:R-:W-:Y:S01]  /*4650*/  FADD.FTZ R7, R49.reuse, R8 ;  /* 0x0000000831077221 */ /* 0x041fe20000010000 */
[----:B------:R-:W-:Y:S01]  /*4660*/  F2FP.BF16.F32.PACK_AB R104, R49, R104 ;  /* 0x000000683168723e */ /* 0x000fe200000010ff */
[----:B------:R-:W-:-:S05]  /*4670*/  IMAD.MOV.U32 R49, RZ, RZ, R71 ;  /* 0x000000ffff317224 */ /* 0x000fca00078e0047 */
[----:B------:R-:W0:Y:S01]  /*4680*/  MUFU.EX2 R28, R28 ;  /* 0x0000001c001c7308 */ /* 0x000e220000000800 */
[C---:B--2---:R-:W-:Y:S01]  /*4690*/  FADD.FTZ R9, R107.reuse, R10 ;  /* 0x0000000a6b097221 */ /* 0x044fe20000010000 */
[----:B------:R-:W-:Y:S01]  /*46a0*/  F2FP.BF16.F32.PACK_AB R107, R107, R42 ;  /* 0x0000002a6b6b723e */ /* 0x000fe200000010ff */
[----:B------:R-:W-:-:S05]  /*46b0*/  IMAD.MOV.U32 R42, RZ, RZ, R71 ;  /* 0x000000ffff2a7224 */ /* 0x000fca00078e0047 */
[----:B------:R-:W2:Y:S01]  /*46c0*/  MUFU.EX2 R53, R53 ;  /* 0x0000003500357308 */ /* 0x000ea20000000800 */
[----:B-1----:R-:W-:-:S07]  /*46d0*/  FADD.FTZ R8, R106, R7 ;  /* 0x000000076a087221 */ /* 0x002fce0000010000 */
[----:B------:R-:W1:Y:S01]  /*46e0*/  MUFU.EX2 R79, R79 ;  /* 0x0000004f004f7308 */ /* 0x000e620000000800 */
[----:B0-----:R-:W-:Y:S01]  /*46f0*/  FADD.FTZ R10, R28, R9 ;  /* 0x000000091c0a7221 */ /* 0x001fe20000010000 */
[----:B------:R-:W-:Y:S01]  /*4700*/  F2FP.BF16.F32.PACK_AB R9, R47, R18 ;  /* 0x000000122f09723e */ /* 0x000fe200000010ff */
[----:B------:R-:W-:-:S05]  /*4710*/  IMAD.MOV.U32 R47, RZ, RZ, R71 ;  /* 0x000000ffff2f7224 */ /* 0x000fca00078e0047 */
[----:B------:R-:W0:Y:S01]  /*4720*/  MUFU.EX2 R29, R29 ;  /* 0x0000001d001d7308 */ /* 0x000e220000000800 */
[C---:B--2---:R-:W-:Y:S01]  /*4730*/  FADD.FTZ R8, R53.reuse, R8 ;  /* 0x0000000835087221 */ /* 0x044fe20000010000 */
[----:B------:R-:W-:Y:S01]  /*4740*/  F2FP.BF16.F32.PACK_AB R106, R53, R106 ;  /* 0x0000006a356a723e */ /* 0x000fe200000010ff */
[----:B------:R-:W-:Y:S02]  /*4750*/  IMAD.MOV.U32 R53, RZ, RZ, R71 ;  /* 0x000000ffff357224 */ /* 0x000fe400078e0047 */
[----:B------:R-:W-:Y:S01]  /*4760*/  FADD.FTZ R7, R41, R8 ;  /* 0x0000000829077221 */ /* 0x000fe20000010000 */
[----:B------:R-:W-:Y:S02]  /*4770*/  F2FP.BF16.F32.PACK_AB R8, R19, R16 ;  /* 0x000000101308723e */ /* 0x000fe400000010ff */
[----:B------:R-:W2:Y:S01]  /*4780*/  MUFU.EX2 R58, R58 ;  /* 0x0000003a003a7308 */ /* 0x000ea20000000800 */
[----:B-1----:R-:W-:-:S07]  /*4790*/  FADD.FTZ R10, R79, R10 ;  /* 0x0000000a4f0a7221 */ /* 0x002fce0000010000 */
[----:B------:R-:W1:Y:S01]  /*47a0*/  MUFU.EX2 R36, R36 ;  /* 0x0000002400247308 */ /* 0x000e620000000800 */
[----:B0-----:R-:W-:Y:S01]  /*47b0*/  FADD.FTZ R13, R29, R10 ;  /* 0x0000000a1d0d7221 */ /* 0x001fe20000010000 */
[----:B------:R-:W-:Y:S01]  /*47c0*/  F2FP.BF16.F32.PACK_AB R10, R56, R51 ;  /* 0x00000033380a723e */ /* 0x000fe200000010ff */
[--C-:B------:R-:W-:Y:S02]  /*47d0*/  IMAD.MOV.U32 R56, RZ, RZ, R71.reuse ;  /* 0x000000ffff387224 */ /* 0x100fe400078e0047 */
[----:B------:R-:W-:Y:S02]  /*47e0*/  IMAD.MOV.U32 R51, RZ, RZ, R71 ;  /* 0x000000ffff337224 */ /* 0x000fe400078e0047 */
[----:B------:R0:W-:Y:S01]  /*47f0*/  STSM.16.M88.4 [R6+0x2a300], R8 ;  /* 0x02a3000806007844 */ /* 0x0001e20000000200 */
[----:B------:R-:W3:Y:S01]  /*4800*/  MUFU.EX2 R35, R35 ;  /* 0x0000002300237308 */ /* 0x000ee20000000800 */
[----:B--2---:R-:W-:Y:S02]  /*4810*/  FADD.FTZ R12, R58, R7 ;  /* 0x000000073a0c7221 */ /* 0x004fe40000010000 */
[----:B------:R2:W-:Y:S05]  /*4820*/  STSM.16.M88.4 [R6+0x2bb00], R104 ;  /* 0x02bb006806007844 */ /* 0x0005ea0000000200 */
[----:B------:R-:W4:Y:S01]  /*4830*/  MUFU.EX2 R40, R40 ;  /* 0x0000002800287308 */ /* 0x000f220000000800 */
[C---:B-1----:R-:W-:Y:S01]  /*4840*/  FADD.FTZ R13, R36.reuse, R13 ;  /* 0x0000000d240d7221 */ /* 0x042fe20000010000 */
[----:B------:R-:W-:Y:S01]  /*4850*/  F2FP.BF16.F32.PACK_AB R15, R36, R29 ;  /* 0x0000001d240f723e */ /* 0x000fe200000010ff */
[----:B------:R-:W-:-:S02]  /*4860*/  IMAD.MOV.U32 R36, RZ, RZ, R71 ;  /* 0x000000ffff247224 */ /* 0x000fc400078e0047 */
[----:B------:R-:W-:-:S03]  /*4870*/  IMAD.MOV.U32 R29, RZ, RZ, R71 ;  /* 0x000000ffff1d7224 */ /* 0x000fc600078e0047 */
[----:B------:R1:W5:Y:S01]  /*4880*/  MUFU.EX2 R60, R45 ;  /* 0x0000002d003c7308 */ /* 0x0003620000000800 */
[----:B---3--:R-:W-:-:S07]  /*4890*/  FADD.FTZ R7, R35, R12 ;  /* 0x0000000c23077221 */ /* 0x008fce0000010000 */
[----:B------:R-:W3:Y:S01]  /*48a0*/  MUFU.EX2 R109, R109 ;  /* 0x0000006d006d7308 */ /* 0x000ee20000000800 */
[----:B----4-:R-:W-:Y:S01]  /*48b0*/  FADD.FTZ R14, R40, R13 ;  /* 0x0000000d280e7221 */ /* 0x010fe20000010000 */
[----:B-1----:R-:W-:-:S06]  /*48c0*/  IMAD.MOV.U32 R45, RZ, RZ, R71 ;  /* 0x000000ffff2d7224 */ /* 0x002fcc00078e0047 */
[----:B------:R-:W1:Y:S01]  /*48d0*/  MUFU.EX2 R55, R55 ;  /* 0x0000003700377308 */ /* 0x000e620000000800 */
[----:B-----5:R-:W-:-:S07]  /*48e0*/  FADD.FTZ R12, R60, R7 ;  /* 0x000000073c0c7221 */ /* 0x020fce0000010000 */
[----:B------:R-:W4:Y:S01]  /*48f0*/  MUFU.EX2 R44, R44 ;  /* 0x0000002c002c7308 */ /* 0x000f220000000800 */
[C---:B---3--:R-:W-:Y:S01]  /*4900*/  FADD.FTZ R13, R109.reuse, R14 ;  /* 0x0000000e6d0d7221 */ /* 0x048fe20000010000 */
[----:B------:R-:W-:Y:S01]  /*4910*/  F2FP.BF16.F32.PACK_AB R109, R109, R40 ;  /* 0x000000286d6d723e */ /* 0x000fe200000010ff */
[----:B------:R-:W-:-:S05]  /*4920*/  IMAD.MOV.U32 R40, RZ, RZ, R71 ;  /* 0x000000ffff287224 */ /* 0x000fca00078e0047 */
[----:B------:R3:W5:Y:S01]  /*4930*/  MUFU.EX2 R108, R33 ;  /* 0x00000021006c7308 */ /* 0x0007620000000800 */
[----:B-1----:R-:W-:-:S07]  /*4940*/  FADD.FTZ R7, R55, R12 ;  /* 0x0000000c37077221 */ /* 0x002fce0000010000 */
[----:B------:R-:W1:Y:S01]  /*4950*/  MUFU.EX2 R111, R111 ;  /* 0x0000006f006f7308 */ /* 0x000e620000000800 */
[----:B----4-:R-:W-:Y:S01]  /*4960*/  FADD.FTZ R14, R44, R13 ;  /* 0x0000000d2c0e7221 */ /* 0x010fe20000010000 */
[----:B------:R-:W-:Y:S01]  /*4970*/  F2FP.BF16.F32.PACK_AB R13, R79, R28 ;  /* 0x0000001c4f0d723e */ /* 0x000fe200000010ff */
[--C-:B---3--:R-:W-:Y:S02]  /*4980*/  IMAD.MOV.U32 R33, RZ, RZ, R71.reuse ;  /* 0x000000ffff217224 */ /* 0x108fe400078e0047 */
[----:B------:R-:W-:-:S03]  /*4990*/  IMAD.MOV.U32 R28, RZ, RZ, R71 ;  /* 0x000000ffff1c7224 */ /* 0x000fc600078e0047 */
[----:B------:R-:W3:Y:S01]  /*49a0*/  MUFU.EX2 R31, R31 ;  /* 0x0000001f001f7308 */ /* 0x000ee20000000800 */
[C---:B-----5:R-:W-:Y:S01]  /*49b0*/  FADD.FTZ R12, R108.reuse, R7 ;  /* 0x000000076c0c7221 */ /* 0x060fe20000010000 */
[----:B------:R-:W-:Y:S01]  /*49c0*/  F2FP.BF16.F32.PACK_AB R108, R108, R55 ;  /* 0x000000376c6c723e */ /* 0x000fe200000010ff */
[----:B------:R-:W-:-:S05]  /*49d0*/  IMAD.MOV.U32 R55, RZ, RZ, R71 ;  /* 0x000000ffff377224 */ /* 0x000fca00078e0047 */
[----:B------:R-:W4:Y:S01]  /*49e0*/  MUFU.EX2 R46, R46 ;  /* 0x0000002e002e7308 */ /* 0x000f220000000800 */
[C---:B-1----:R-:W-:Y:S01]  /*49f0*/  FADD.FTZ R19, R111.reuse, R14 ;  /* 0x0000000e6f137221 */ /* 0x042fe20000010000 */
[----:B------:R-:W-:Y:S01]  /*4a00*/  F2FP.BF16.F32.PACK_AB R14, R60, R35 ;  /* 0x000000233c0e723e */ /* 0x000fe200000010ff */
[--C-:B------:R-:W-:Y:S01]  /*4a10*/  IMAD.MOV.U32 R60, RZ, RZ, R71.reuse ;  /* 0x000000ffff3c7224 */ /* 0x100fe200078e0047 */
[----:B------:R-:W-:Y:S01]  /*4a20*/  F2FP.BF16.F32.PACK_AB R111, R111, R44 ;  /* 0x0000002c6f6f723e */ /* 0x000fe200000010ff */
[--C-:B------:R-:W-:Y:S02]  /*4a30*/  IMAD.MOV.U32 R44, RZ, RZ, R71.reuse ;  /* 0x000000ffff2c7224 */ /* 0x100fe400078e0047 */
[----:B------:R-:W-:Y:S01]  /*4a40*/  IMAD.MOV.U32 R35, RZ, RZ, R71 ;  /* 0x000000ffff237224 */ /* 0x000fe200078e0047 */
[----:B------:R-:W0:Y:S01]  /*4a50*/  MUFU.EX2 R117, R117 ;  /* 0x0000007500757308 */ /* 0x000e220000000800 */
[----:B---3--:R-:W-:-:S07]  /*4a60*/  FADD.FTZ R7, R31, R12 ;  /* 0x0000000c1f077221 */ /* 0x008fce0000010000 */
[----:B------:R-:W1:Y:S01]  /*4a70*/  MUFU.EX2 R110, R99 ;  /* 0x00000063006e7308 */ /* 0x000e620000000800 */
[----:B----4-:R-:W-:-:S07]  /*4a80*/  FADD.FTZ R12, R46, R19 ;  /* 0x000000132e0c7221 */ /* 0x010fce0000010000 */
[----:B------:R-:W-:Y:S01]  /*4a90*/  MUFU.EX2 R38, R38 ;  /* 0x0000002600267308 */ /* 0x000fe20000000800 */
[C---:B0-----:R-:W-:Y:S01]  /*4aa0*/  FADD.FTZ R9, R117.reuse, R12 ;  /* 0x0000000c75097221 */ /* 0x041fe20000010000 */
[----:B------:R-:W-:Y:S01]  /*4ab0*/  F2FP.BF16.F32.PACK_AB R12, R58, R41 ;  /* 0x000000293a0c723e */ /* 0x000fe200000010ff */
[--C-:B------:R-:W-:Y:S01]  /*4ac0*/  IMAD.MOV.U32 R58, RZ, RZ, R71.reuse ;  /* 0x000000ffff3a7224 */ /* 0x100fe200078e0047 */
[----:B------:R-:W-:Y:S01]  /*4ad0*/  F2FP.BF16.F32.PACK_AB R117, R117, R46 ;  /* 0x0000002e7575723e */ /* 0x000fe200000010ff */
[----:B------:R-:W-:Y:S02]  /*4ae0*/  IMAD.MOV.U32 R46, RZ, RZ, R71 ;  /* 0x000000ffff2e7224 */ /* 0x000fe400078e0047 */
[----:B------:R2:W-:Y:S01]  /*4af0*/  STSM.16.M88.4 [R6+0x2d300], R12 ;  /* 0x02d3000c06007844 */ /* 0x0005e20000000200 */
[----:B------:R-:W-:Y:S01]  /*4b00*/  MUFU.EX2 R115, R115 ;  /* 0x0000007300737308 */ /* 0x000fe20000000800 */
[C---:B-1----:R-:W-:Y:S01]  /*4b10*/  FADD.FTZ R8, R110.reuse, R7 ;  /* 0x000000076e087221 */ /* 0x042fe20000010000 */
[----:B------:R-:W-:Y:S01]  /*4b20*/  F2FP.BF16.F32.PACK_AB R110, R110, R31 ;  /* 0x0000001f6e6e723e */ /* 0x000fe200000010ff */
[----:B------:R-:W-:-:S02]  /*4b30*/  IMAD.MOV.U32 R41, RZ, RZ, R71 ;  /* 0x000000ffff297224 */ /* 0x000fc400078e0047 */
[--C-:B------:R-:W-:Y:S02]  /*4b40*/  IMAD.MOV.U32 R31, RZ, RZ, R71.reuse ;  /* 0x000000ffff1f7224 */ /* 0x100fe400078e0047 */
[----:B------:R2:W-:Y:S01]  /*4b50*/  STSM.16.M88.4 [R6+0x2eb00], R108 ;  /* 0x02eb006c06007844 */ /* 0x0005e20000000200 */
[----:B------:R-:W0:Y:S08]  /*4b60*/  MUFU.EX2 R43, R43 ;  /* 0x0000002b002b7308 */ /* 0x000e300000000800 */
[----:B------:R1:W3:Y:S08]  /*4b70*/  MUFU.EX2 R16, R57 ;  /* 0x0000003900107308 */ /* 0x0002f00000000800 */
[----:B------:R-:W-:Y:S01]  /*4b80*/  MUFU.EX2 R113, R113 ;  /* 0x0000007100717308 */ /* 0x000fe20000000800 */
[----:B0-----:R-:W-:Y:S01]  /*4b90*/  FADD.FTZ R7, R43, R8 ;  /* 0x000000082b077221 */ /* 0x001fe20000010000 */
[----:B-1----:R-:W-:-:S06]  /*4ba0*/  IMAD.MOV.U32 R57, RZ, RZ, R71 ;  /* 0x000000ffff397224 */ /* 0x002fcc00078e0047 */
[----:B------:R0:W1:Y:S01]  /*4bb0*/  MUFU.EX2 R18, R119 ;  /* 0x0000007700127308 */ /* 0x0000620000000800 */
[C---:B---3--:R-:W-:Y:S01]  /*4bc0*/  F2FP.BF16.F32.PACK_AB R116, R16.reuse, R43 ;  /* 0x0000002b1074723e */ /* 0x048fe200000010ff */
[----:B------:R-:W-:Y:S01]  /*4bd0*/  FADD.FTZ R8, R16, R7 ;  /* 0x0000000710087221 */ /* 0x000fe20000010000 */
[----:B------:R-:W-:Y:S02]  /*4be0*/  IMAD.MOV.U32 R7, RZ, RZ, RZ ;  /* 0x000000ffff077224 */ /* 0x000fe400078e00ff */
[----:B------:R-:W-:Y:S01]  /*4bf0*/  IMAD.MOV.U32 R43, RZ, RZ, R71 ;  /* 0x000000ffff2b7224 */ /* 0x000fe200078e0047 */
[----:B0-----:R-:W-:Y:S01]  /*4c00*/  F2FP.BF16.F32.PACK_AB R119, R115, R38 ;  /* 0x000000267377723e */ /* 0x001fe200000010ff */
[----:B------:R-:W-:-:S04]  /*4c10*/  FADD.FTZ R38, R38, R9 ;  /* 0x0000000926267221 */ /* 0x000fc80000010000 */
[----:B------:R-:W-:Y:S01]  /*4c20*/  FADD.FTZ R11, R115, R38 ;  /* 0x00000026730b7221 */ /* 0x000fe20000010000 */
[----:B------:R-:W-:Y:S01]  /*4c30*/  IMAD.MOV.U32 R38, RZ, RZ, R71 ;  /* 0x000000ffff267224 */ /* 0x000fe200078e0047 */
[----:B-1----:R-:W-:Y:S01]  /*4c40*/  F2FP.BF16.F32.PACK_AB R118, R18, R113 ;  /* 0x000000711276723e */ /* 0x002fe200000010ff */
[----:B------:R-:W-:Y:S01]  /*4c50*/  FADD.FTZ R113, R113, R8 ;  /* 0x0000000871717221 */ /* 0x000fe20000010000 */
[----:B------:R-:W-:-:S03]  /*4c60*/  VIADD R8, R17, 0xfffffffe ;  /* 0xfffffffe11087836 */ /* 0x000fc60000000000 */
[----:B------:R2:W-:Y:S01]  /*4c70*/  STSM.16.M88.4 [R6+0x30300], R116 ;  /* 0x0303007406007844 */ /* 0x0005e20000000200 */
[----:B------:R-:W-:Y:S01]  /*4c80*/  FADD.FTZ R10, R18, R113 ;  /* 0x00000071120a7221 */ /* 0x000fe20000010000 */
[----:B------:R-:W-:Y:S01]  /*4c90*/  ISETP.GE.AND P2, PT, R8, R144, PT ;  /* 0x000000900800720c */ /* 0x000fe20003f46270 */
[----:B------:R0:W-:Y:S06]  /*4ca0*/  MEMBAR.ALL.CTA ;  /* 0x0000000000007992 */ /* 0x0001ec0000008000 */
[----:B0-----:R-:W0:Y:S02]  /*4cb0*/  FENCE.VIEW.ASYNC.S ;  /* 0x00000000000073c6 */ /* 0x001e240000000000 */
[----:B0-----:R-:W-:-:S04]  /*4cc0*/  NOP ;  /* 0x0000000000007918 */ /* 0x001fc80000000000 */
[----:B------:R-:W-:Y:S05]  /*4cd0*/  @!P2 BRA `(.L_x_9368) ;  /* 0x00000038002ca947 */ /* 0x000fea0003800000 */
[----:B--2---:R-:W-:Y:S01]  /*4ce0*/  IMAD.MOV.U32 R12, RZ, RZ, R72 ;  /* 0x000000ffff0c7224 */ /* 0x004fe200078e0048 */
[----:B------:R-:W-:Y:S01]  /*4cf0*/  CS2R R70, SRZ ;  /* 0x0000000000467805 */ /* 0x000fe2000001ff00 */
[----:B------:R-:W-:Y:S01]  /*4d00*/  IMAD.MOV.U32 R9, RZ, RZ, R5 ;  /* 0x000000ffff097224 */ /* 0x000fe200078e0005 */
        /* <DEDUP_REMOVED lines=24> */
[----:B------:R-:W-:-:S06]  /*4e90*/  UMOV UR41, URZ ;  /* 0x0000003f00297c82 */ /* 0x000fcc0008000000 */
.L_x_9377:
[----:B------:R-:W-:Y:S01]  /*4ea0*/  UIADD3 UR6, UR41, 0x1, URZ ;  /* 0x0000000129067890 */ /* 0x000fe2000fffe03f */
[----:B------:R-:W-:-:S03]  /*4eb0*/  ISETP.NE.AND P3, PT, RZ, UR36, PT ;  /* 0x00000024ff007c0c */ /* 0x000fc6000bf65270 */
[----:B------:R-:W-:-:S04]  /*4ec0*/  UISETP.NE.AND UP0, UPT, UR6, 0x2, UPT ;  /* 0x000000020600788c */ /* 0x000fc8000bf05270 */
[----:B------:R-:W-:Y:S02]  /*4ed0*/  USEL UR7, URZ, 0x1, UP0 ;  /* 0x000000013f077887 */ /* 0x000fe40008000000 */
[----:B------:R-:W-:-:S04]  /*4ee0*/  USEL UR6, UR6, URZ, UP0 ;  /* 0x0000003f06067287 */ /* 0x000fc80008000000 */
[----:B------:R-:W-:Y:S02]  /*4ef0*/  LOP3.LUT R7, R13, UR7, RZ, 0x3c, !PT ;  /* 0x000000070d077c12 */ /* 0x000fe4000f8e3cff */
[----:B------:R-:W-:Y:S01]  /*4f00*/  IMAD.U32 R0, RZ, RZ, UR6 ;  /* 0x00000006ff007e24 */ /* 0x000fe2000f8e00ff */
[----:B------:R-:W-:Y:S06]  /*4f10*/  @P3 BRA `(.L_x_9369) ;  /* 0x0000000000283947 */ /* 0x000fec0003800000 */
[----:B------:R-:W-:Y:S05]  /*4f20*/  @!P0 BRA `(.L_x_9370) ;  /* 0x0000000000048947 */ /* 0x000fea0003800000 */
[----:B------:R-:W-:Y:S01]  /*4f30*/  BPT.TRAP 0x1 ;  /* 0x000000040000795c */ /* 0x000fe20000300000 */
.L_x_9370:
[----:B------:R-:W-:Y:S02]  /*4f40*/  LEA R5, R0, UR37, 0x3 ;  /* 0x0000002500057c11 */ /* 0x000fe4000f8e18ff */
[----:B------:R-:W-:-:S04]  /*4f50*/  SHF.L.U32 R4, R7, 0x1f, RZ ;  /* 0x0000001f07047819 */ /* 0x000fc800000006ff */
[----:B------:R0:W1:Y:S01]  /*4f60*/  SYNCS.PHASECHK.TRANS64.TRYWAIT P2, [R5+URZ+0x31c30], R4 ;  /* 0x031c3004050075a7 */ /* 0x000062000804017f */
[----:B------:R-:W-:Y:S05]  /*4f70*/  @!P0 BRA `(.L_x_9371) ;  /* 0x0000000000048947 */ /* 0x000fea0003800000 */
[----:B------:R-:W-:Y:S01]  /*4f80*/  BPT.TRAP 0x1 ;  /* 0x000000040000795c */ /* 0x000fe20000300000 */
.L_x_9371:
[----:B-1----:R-:W-:Y:S05]  /*4f90*/  @P2 BRA `(.L_x_9369) ;  /* 0x0000000000082947 */ /* 0x002fea0003800000 */
[----:B------:R-:W1:Y:S02]  /*4fa0*/  SYNCS.PHASECHK.TRANS64.TRYWAIT P2, [R5+URZ+0x31c30], R4 ;  /* 0x031c3004050075a7 */ /* 0x000e64000804017f */
[----:B-1----:R-:W-:Y:S05]  /*4fb0*/  @!P2 BRA `(.L_x_9372) ;  /* 0x000000940054a947 */ /* 0x002fea0003800000 */
.L_x_9369:
[----:B------:R-:W2:Y:S01]  /*4fc0*/  S2R R14, SR_TID.X ;  /* 0x00000000000e7919 */ /* 0x000ea20000002100 */
[----:B------:R-:W-:Y:S01]  /*4fd0*/  R2UR UR43, R0 ;  /* 0x00000000002b72ca */ /* 0x000fe200000e0000 */
        /* <DEDUP_REMOVED lines=13> */
[C---:B------:R-:W-:Y:S01]  /*50b0*/  R2UR UR28, R2.reuse ;  /* 0x00000000021c72ca */ /* 0x040fe200000e0000 */
[----:B------:R-:W-:Y:S01]  /*50c0*/  UMOV UR11, 0x80000020 ;  /* 0x80000020000b7882 */ /* 0x000fe20000000000 */
[C---:B------:R-:W-:Y:S01]  /*50d0*/  R2UR UR29, R3.reuse ;  /* 0x00000000031d72ca */ /* 0x040fe200000e0000 */
[----:B------:R-:W-:Y:S01]  /*50e0*/  UIADD3 UR50, UR43, 0x40, URZ ;  /* 0x000000402b327890 */ /* 0x000fe2000fffe03f */
[----:B------:R-:W-:Y:S01]  /*50f0*/  R2UR UR32, R2 ;  /* 0x00000000022072ca */ /* 0x000fe200000e0000 */
[----:B------:R-:W-:Y:S01]  /*5100*/  UIADD3 UR26, UR43, 0x80, URZ ;  /* 0x000000802b1a7890 */ /* 0x000fe2000fffe03f */
[----:B------:R-:W-:Y:S01]  /*5110*/  R2UR UR33, R3 ;  /* 0x00000000032172ca */ /* 0x000fe200000e0000 */
[----:B------:R-:W-:Y:S01]  /*5120*/  UMOV UR46, UR43 ;  /* 0x0000002b002e7c82 */ /* 0x000fe20008000000 */
[----:B------:R-:W-:-:S02]  /*5130*/  UIADD3 UR30, UR43, 0xc0, URZ ;  /* 0x000000c02b1e7890 */ /* 0x000fc4000fffe03f */
[----:B------:R-:W-:Y:S02]  /*5140*/  UIADD3 UR34, UR43, 0x100, URZ ;  /* 0x000001002b227890 */ /* 0x000fe4000fffe03f */
[----:B------:R-:W-:Y:S02]  /*5150*/  UIADD3 UR6, UR43, 0x2, URZ ;  /* 0x000000022b067890 */ /* 0x000fe4000fffe03f */
[----:B------:R-:W-:Y:S02]  /*5160*/  UIADD3 UR10, UR43, 0x42, URZ ;  /* 0x000000422b0a7890 */ /* 0x000fe4000fffe03f */
[----:B------:R-:W-:Y:S01]  /*5170*/  UIADD3 UR14, UR43, 0x242, URZ ;  /* 0x000002422b0e7890 */ /* 0x000fe2000fffe03f */
[----:B--2---:R-:W-:Y:S01]  /*5180*/  SHF.R.U32.HI R14, RZ, 0x7, R14 ;  /* 0x00000007ff0e7819 */ /* 0x004fe2000001160e */
[----:B------:R-:W-:Y:S01]  /*5190*/  UMOV UR15, 0x80000020 ;  /* 0x80000020000f7882 */ /* 0x000fe20000000000 */
[----:B------:R-:W-:Y:S01]  /*51a0*/  UIADD3 UR18, UR43, 0x480, URZ ;  /* 0x000004802b127890 */ /* 0x000fe2000fffe03f */
[----:B------:R-:W-:-:S02]  /*51b0*/  UMOV UR19, 0x80000020 ;  /* 0x8000002000137882 */ /* 0x000fc40000000000 */
[----:B01----:R-:W-:Y:S01]  /*51c0*/  VIADD R4, R14, 0x8 ;  /* 0x000000080e047836 */ /* 0x003fe20000000000 */
[----:B------:R-:W-:Y:S01]  /*51d0*/  UIADD3 UR22, UR43, 0x482, URZ ;  /* 0x000004822b167890 */ /* 0x000fe2000fffe03f */
[----:B------:R-:W-:-:S03]  /*51e0*/  UMOV UR23, 0x80000020 ;  /* 0x8000002000177882 */ /* 0x000fc60000000000 */
[----:B------:R0:W-:Y:S06]  /*51f0*/  BAR.SYNC.DEFER_BLOCKING R4, 0x100 ;  /* 0x000400040000751d */ /* 0x0001ec0000010000 */
        /* <DEDUP_REMOVED lines=321> */
.L_x_9374:
[----:B------:R-:W-:Y:S01]  /*6610*/  ULEA UR6, UR41, UR37, 0x3 ;  /* 0x0000002529067291 */ /* 0x000fe2000f8e183f */
[----:B------:R-:W-:-:S08]  /*6620*/  SHF.L.U32 R4, R13, 0x1f, RZ ;  /* 0x0000001f0d047819 */ /* 0x000fd000000006ff */
[----:B------:R0:W1:Y:S01]  /*6630*/  SYNCS.PHASECHK.TRANS64.TRYWAIT P2, [UR6+0x31c50], R4 ;  /* 0x031c5004ff0075a7 */ /* 0x0000620008040146 */
[----:B------:R-:W-:Y:S05]  /*6640*/  @!P0 BRA `(.L_x_9375) ;  /* 0x0000000000048947 */ /* 0x000fea0003800000 */
[----:B------:R-:W-:Y:S01]  /*6650*/  BPT.TRAP 0x1 ;  /* 0x000000040000795c */ /* 0x000fe20000300000 */
.L_x_9375:
[----:B-1----:R-:W-:Y:S05]  /*6660*/  @P2 BRA `(.L_x_9373) ;  /* 0x0000000000082947 */ /* 0x002fea0003800000 */
[----:B------:R-:W1:Y:S02]  /*6670*/  SYNCS.PHASECHK.TRANS64.TRYWAIT P2, [UR6+0x31c50], R4 ;  /* 0x031c5004ff0075a7 */ /* 0x000e640008040146 */
[----:B-1----:R-:W-:Y:S05]  /*6680*/  @!P2 BRA `(.L_x_9376) ;  /* 0x0000007c00b4a947 */ /* 0x002fea0003800000 */
.L_x_9373:
[----:B------:R-:W-:Y:S01]  /*6690*/  UIADD3 UR6, UR37, 0x200, URZ ;  /* 0x0000020025067890 */ /* 0x000fe2000fffe03f */
[----:B------:R-:W-:Y:S01]  /*66a0*/  WARPGROUP.ARRIVE ;  /* 0x00000000000079c5 */ /* 0x000fe20000000000 */
[----:B------:R-:W-:Y:S01]  /*66b0*/  ULOP3.LUT UR10, UR40, 0x10000, URZ, 0xfc, !UPT ;  /* 0x00010000280a7892 */ /* 0x000fe2000f8efc3f */
[----:B01----:R-:W-:Y:S01]  /*66c0*/  FMNMX.FTZ R4, R136, R9, !PT ;  /* 0x0000000988047209 */ /* 0x003fe20007810000 */
[----:B------:R-:W-:Y:S01]  /*66d0*/  USHF.R.U32.HI UR6, URZ, 0x4, UR6 ;  /* 0x000000043f067899 */ /* 0x000fe20008011606 */
[----:B------:R-:W-:Y:S01]  /*66e0*/  FMNMX.FTZ R20, R138, R12, !PT ;  /* 0x0000000c8a147209 */ /* 0x000fe20007810000 */
[----:B------:R-:W-:Y:S01]  /*66f0*/  UMOV UR25, 0xc0000010 ;  /* 0xc000001000197882 */ /* 0x000fe20000000000 */
[----:B------:R-:W-:Y:S01]  /*6700*/  UMOV UR27, 0x80000020 ;  /* 0x80000020001b7882 */ /* 0x000fe20000000000 */
[----:B------:R-:W-:Y:S01]  /*6710*/  ULOP3.LUT UR6, UR6, 0x3fff, URZ, 0xc0, !UPT ;  /* 0x00003fff06067892 */ /* 0x000fe2000f8ec03f */
[----:B------:R-:W-:Y:S01]  /*6720*/  FMNMX.FTZ R5, R137, R4, !PT ;  /* 0x0000000489057209 */ /* 0x000fe20007810000 */
[----:B------:R-:W-:Y:S01]  /*6730*/  UMOV UR24, UR10 ;  /* 0x0000000a00187c82 */ /* 0x000fe20008000000 */
[----:B------:R-:W-:Y:S01]  /*6740*/  FMNMX.FTZ R21, R139, R20, !PT ;  /* 0x000000148b157209 */ /* 0x000fe20007810000 */
[----:B------:R-:W-:Y:S01]  /*6750*/  ULOP3.LUT UR6, UR6, 0x2400000, URZ, 0xfc, !UPT ;  /* 0x0240000006067892 */ /* 0x000fe2000f8efc3f */
[----:B------:R-:W-:Y:S01]  /*6760*/  FMNMX.FTZ R4, R140, R5, !PT ;  /* 0x000000058c047209 */ /* 0x000fe20007810000 */
[----:B------:R-:W0:Y:S01]  /*6770*/  S2R R146, SR_TID.X ;  /* 0x0000000000927919 */ /* 0x000e220000002100 */
[----:B------:R-:W-:Y:S01]  /*6780*/  FMNMX.FTZ R22, R142, R21, !PT ;  /* 0x000000158e167209 */ /* 0x000fe20007810000 */
[----:B------:R-:W-:Y:S01]  /*6790*/  UIMAD UR6, UR41, 0x6c0, UR6 ;  /* 0x000006c0290678a4 */ /* 0x000fe2000f8e0206 */
[----:B------:R-:W-:-:S02]  /*67a0*/  FMNMX.FTZ R5, R141, R4, !PT ;  /* 0x000000048d057209 */ /* 0x000fc40007810000 */
[----:B------:R-:W-:Y:S02]  /*67b0*/  FMNMX.FTZ R23, R143, R22, !PT ;  /* 0x000000168f177209 */ /* 0x000fe40007810000 */
[----:B------:R-:W-:Y:S02]  /*67c0*/  FMNMX.FTZ R4, R128, R5, !PT ;  /* 0x0000000580047209 */ /* 0x000fe40007810000 */
[----:B------:R-:W-:Y:S01]  /*67d0*/  UMOV UR26, UR6 ;  /* 0x00000006001a7c82 */ /* 0x000fe20008000000 */
[----:B------:R-:W-:Y:S01]  /*67e0*/  FMNMX.FTZ R22, R130, R23, !PT ;  /* 0x0000001782167209 */ /* 0x000fe20007810000 */
[----:B------:R-:W-:Y:S01]  /*67f0*/  HGMMA.64x96x16.F32.BF16 R24, gdesc[UR24].tnspB, R24, gsb0 ;  /* 0x41600000181879f0 */ /* 0x000fe20008001818 */
[----:B------:R-:W-:Y:S01]  /*6800*/  UIADD3 UR24, UR10, 0x180, URZ ;  /* 0x000001800a187890 */ /* 0x000fe2000fffe03f */
[----:B------:R-:W-:Y:S01]  /*6810*/  FMNMX.FTZ R5, R129, R4, !PT ;  /* 0x0000000481057209 */ /* 0x000fe20007810000 */
[----:B------:R-:W-:Y:S01]  /*6820*/  UIADD3 UR26, UR6, 0x40, URZ ;  /* 0x00000040061a7890 */ /* 0x000fe2000fffe03f */
[----:B------:R-:W-:Y:S01]  /*6830*/  FMNMX.FTZ R23, R131, R22, !PT ;  /* 0x0000001683177209 */ /* 0x000fe20007810000 */
[----:B------:R-:W-:Y:S01]  /*6840*/  UMOV UR25, 0xc0000010 ;  /* 0xc000001000197882 */ /* 0x000fe20000000000 */
[----:B------:R-:W-:Y:S01]  /*6850*/  UMOV UR27, 0x80000020 ;  /* 0x80000020001b7882 */ /* 0x000fe20000000000 */
[----:B------:R-:W-:-:S04]  /*6860*/  FMNMX.FTZ R4, R132, R5, !PT ;  /* 0x0000000584047209 */ /* 0x000fc80007810000 */
[----:B------:R-:W-:-:S04]  /*6870*/  FMNMX.FTZ R5, R133, R4, !PT ;  /* 0x0000000485057209 */ /* 0x000fc80007810000 */
[----:B------:R-:W-:-:S04]  /*6880*/  FMNMX.FTZ R4, R120, R5, !PT ;  /* 0x0000000578047209 */ /* 0x000fc80007810000 */
[----:B------:R-:W-:Y:S02]  /*6890*/  FMNMX.FTZ R5, R121, R4, !PT ;  /* 0x0000000479057209 */ /* 0x000fe40007810000 */
[----:B0-----:R-:W-:Y:S02]  /*68a0*/  ISETP.GE.U32.AND P2, PT, R146, 0x180, PT ;  /* 0x000001809200780c */ /* 0x001fe40003f46070 */
[----:B------:R-:W-:Y:S02]  /*68b0*/  FMNMX.FTZ R4, R124, R5, !PT ;  /* 0x000000057c047209 */ /* 0x000fe40007810000 */
[----:B------:R-:W-:Y:S02]  /*68c0*/  SHF.R.U32.HI R146, RZ, 0x7, R146 ;  /* 0x00000007ff927819 */ /* 0x000fe40000011692 */
        /* <DEDUP_REMOVED lines=23> */
[----:B------:R-:W-:Y:S01]  /*6a40*/  HGMMA.64x96x16.F32.BF16 R24, gdesc[UR24].tnspB, R24, gsb0 ;  /* 0x41600000181879f0 */ /* 0x000fe20008001818 */
[----:B------:R-:W-:Y:S02]  /*6a50*/  UIADD3 UR24, UR10, 0x300, URZ ;  /* 0x000003000a187890 */ /* 0x000fe4000fffe03f */
[----:B------:R-:W-:Y:S01]  /*6a60*/  UIADD3 UR26, UR6, 0x80, URZ ;  /* 0x00000080061a7890 */ /* 0x000fe2000fffe03f */
[----:B------:R-:W-:Y:S01]  /*6a70*/  FMNMX.FTZ R4, R72, R5, !PT ;  /* 0x0000000548047209 */ /* 0x000fe20007810000 */
[----:B------:R-:W-:Y:S01]  /*6a80*/  UMOV UR25, 0xc0000010 ;  /* 0xc000001000197882 */ /* 0x000fe20000000000 */
[----:B------:R-:W-:Y:S02]  /*6a90*/  UMOV UR27, 0x80000020 ;  /* 0x80000020001b7882 */ /* 0x000fe40000000000 */
[----:B------:R-:W-:-:S04]  /*6aa0*/  FMNMX.FTZ R5, R73, R4, !PT ;  /* 0x0000000449057209 */ /* 0x000fc80007810000 */
[----:B------:R-:W-:-:S04]  /*6ab0*/  FMNMX.FTZ R4, R76, R5, !PT ;  /* 0x000000054c047209 */ /* 0x000fc80007810000 */
[----:B------:R-:W-:-:S05]  /*6ac0*/  FMNMX.FTZ R13, R77, R4, !PT ;  /* 0x000000044d0d7209 */ /* 0x000fca0007810000 */
[----:B------:R-:W0:Y:S02]  /*6ad0*/  SHFL.BFLY PT, R4, R13, 0x2, 0x1f ;  /* 0x0c401f000d047f89 */ /* 0x000e2400000e0000 */
[----:B0-----:R-:W-:Y:S02]  /*6ae0*/  FMNMX.FTZ R14, R13, R4, !PT ;  /* 0x000000040d0e7209 */ /* 0x001fe40007810000 */
[----:B------:R-:W0:Y:S03]  /*6af0*/  LDC R4, c[0x0][0x988] ;  /* 0x00026200ff047b82 */ /* 0x000e260000000800 */
[----:B------:R-:W1:Y:S02]  /*6b00*/  SHFL.BFLY PT, R5, R14, 0x1, 0x1f ;  /* 0x0c201f000e057f89 */ /* 0x000e6400000e0000 */
[----:B-1----:R-:W-:-:S05]  /*6b10*/  FMNMX.FTZ R5, R14, R5, !PT ;  /* 0x000000050e057209 */ /* 0x002fca0007810000 */
[C---:B0-----:R-:W-:Y:S01]  /*6b20*/  FMUL.FTZ R13, R5.reuse, R4 ;  /* 0x00000004050d7220 */ /* 0x041fe20000410000 */
[----:B------:R-:W-:-:S03]  /*6b30*/  FADD.FTZ R9, -R5, R9 ;  /* 0x0000000905097221 */ /* 0x000fc60000010100 */
[-CC-:B------:R-:W-:Y:S01]  /*6b40*/  FFMA.FTZ R18, R128, R4.reuse, -R13.reuse ;  /* 0x0000000480127223 */ /* 0x180fe2000001080d */
[-CC-:B------:R-:W-:Y:S01]  /*6b50*/  FFMA.FTZ R128, R120, R4.reuse, -R13.reuse ;  /* 0x0000000478807223 */ /* 0x180fe2000001080d */
[----:B------:R-:W-:Y:S01]  /*6b60*/  FMNMX.FTZ R120, R134, R23, !PT ;  /* 0x0000001786787209 */ /* 0x000fe20007810000 */
[-CC-:B------:R-:W-:Y:S01]  /*6b70*/  FFMA.FTZ R23, R121, R4.reuse, -R13.reuse ;  /* 0x0000000479177223 */ /* 0x180fe2000001080d */
[-CC-:B------:R-:W-:Y:S01]  /*6b80*/  FFMA.FTZ R19, R129, R4.reuse, -R13.reuse ;  /* 0x0000000481137223 */ /* 0x180fe2000001080d */
[--C-:B------:R-:W-:Y:S01]  /*6b90*/  FFMA.FTZ R129, R124, R4, -R13.reuse ;  /* 0x000000047c817223 */ /* 0x100fe2000001080d */
[----:B------:R-:W-:Y:S01]  /*6ba0*/  FMNMX.FTZ R121, R135, R120, !PT ;  /* 0x0000007887797209 */ /* 0x000fe20007810000 */
[----:B------:R0:W-:Y:S01]  /*6bb0*/  MUFU.EX2 R22, R128 ;  /* 0x0000008000167308 */ /* 0x0001e20000000800 */
        /* <DEDUP_REMOVED lines=8> */
[----:B------:R1:W-:Y:S01]  /*6c40*/  MUFU.EX2 R120, R129 ;  /* 0x0000008100787308 */ /* 0x0003e20000000800 */
[----:B------:R-:W-:Y:S01]  /*6c50*/  FFMA.FTZ R112, R112, R4, -R13 ;  /* 0x0000000470707223 */ /* 0x000fe2000001080d */
[----:B------:R-:W-:Y:S01]  /*6c60*/  FMNMX.FTZ R124, R126, R121, !PT ;  /* 0x000000797e7c7209 */ /* 0x000fe20007810000 */
[----:B------:R-:W-:-:S02]  /*6c70*/  WARPGROUP.DEPBAR.LE gsb0, 0x0 ;  /* 0x00008000000079c5 */ /* 0x000fc40000010000 */
[----:B------:R-:W-:Y:S01]  /*6c80*/  WARPGROUP.ARRIVE ;  /* 0x00000000000079c5 */ /* 0x000fe20000000000 */
[--C-:B------:R-:W-:Y:S01]  /*6c90*/  FFMA.FTZ R121, R125, R4, -R13.reuse ;  /* 0x000000047d797223 */ /* 0x100fe2000001080d */
[----:B------:R-:W-:Y:S01]  /*6ca0*/  FMNMX.FTZ R125, R127, R124, !PT ;  /* 0x0000007c7f7d7209 */ /* 0x000fe20007810000 */
[-CC-:B------:R-:W-:Y:S01]  /*6cb0*/  FFMA.FTZ R113, R113, R4.reuse, -R13.reuse ;  /* 0x0000000471717223 */ /* 0x180fe2000001080d */
[-CC-:B------:R-:W-:Y:S01]  /*6cc0*/  FFMA.FTZ R116, R116, R4.reuse, -R13.reuse ;  /* 0x0000000474747223 */ /* 0x180fe2000001080d */
[-CC-:B------:R-:W-:Y:S01]  /*6cd0*/  FFMA.FTZ R117, R117, R4.reuse, -R13.reuse ;  /* 0x0000000475757223 */ /* 0x180fe2000001080d */
[----:B------:R-:W-:Y:S01]  /*6ce0*/  HGMMA.64x96x16.F32.BF16 R24, gdesc[UR24].tnspB, R24, gsb0 ;  /* 0x41600000181879f0 */ /* 0x000fe20008001818 */
[----:B------:R-:W-:Y:S01]  /*6cf0*/  UIADD3 UR24, UR10, 0x480, URZ ;  /* 0x000004800a187890 */ /* 0x000fe2000fffe03f */
[----:B------:R-:W-:Y:S01]  /*6d00*/  FMNMX.FTZ R124, R114, R125, !PT ;  /* 0x0000007d727c7209 */ /* 0x000fe20007810000 */
[----:B------:R-:W-:Y:S01]  /*6d10*/  UIADD3 UR26, UR6, 0xc0, URZ ;  /* 0x000000c0061a7890 */ /* 0x000fe2000fffe03f */
[--C-:B------:R-:W-:Y:S01]  /*6d20*/  FFMA.FTZ R104, R104, R4, -R13.reuse ;  /* 0x0000000468687223 */ /* 0x100fe2000001080d */
[----:B------:R-:W-:Y:S01]  /*6d30*/  UMOV UR25, 0xc0000010 ;  /* 0xc000001000197882 */ /* 0x000fe20000000000 */
[----:B------:R-:W-:Y:S01]  /*6d40*/  UMOV UR27, 0x80000020 ;  /* 0x80000020001b7882 */ /* 0x000fe20000000000 */
        /* <DEDUP_REMOVED lines=25> */
[----:B------:R-:W-:Y:S01]  /*6ee0*/  FMUL.FTZ R9, R9, R4 ;  /* 0x0000000409097220 */ /* 0x000fe20000410000 */
        /* <DEDUP_REMOVED lines=9> */
[----:B------:R2:W-:Y:S02]  /*6f80*/  MUFU.EX2 R20, R132 ;  /* 0x0000008400147308 */ /* 0x0005e40000000800 */
        /* <DEDUP_REMOVED lines=15> */
[----:B------:R-:W3:Y:S01]  /*7080*/  SHFL.BFLY PT, R125, R124, 0x2, 0x1f ;  /* 0x0c401f007c7d7f89 */ /* 0x000ee200000e0000 */
[----:B------:R-:W-:Y:S02]  /*7090*/  WARPGROUP.DEPBAR.LE gsb0, 0x0 ;  /* 0x00008000000079c5 */ /* 0x000fe40000010000 */
[----:B------:R-:W-:Y:S02]  /*70a0*/  WARPGROUP.ARRIVE ;  /* 0x00000000000079c5 */ /* 0x000fe40000000000 */
[----:B------:R-:W-:Y:S04]  /*70b0*/  MUFU.EX2 R23, R23 ;  /* 0x0000001700177308 */ /* 0x000fe80000000800 */
[----:B------:R-:W-:Y:S01]  /*70c0*/  HGMMA.64x96x16.F32.BF16 R24, gdesc[UR24].tnspB, R24, gsb0 ;  /* 0x41600000181879f0 */ /* 0x000fe20008001818 */
[----:B------:R-:W-:-:S02]  /*70d0*/  UIADD3 UR24, UR10, 0x600, URZ ;  /* 0x000006000a187890 */ /* 0x000fc4000fffe03f */
[----:B------:R-:W-:Y:S01]  /*70e0*/  UIADD3 UR26, UR6, 0x100, URZ ;  /* 0x00000100061a7890 */ /* 0x000fe2000fffe03f */
[----:B------:R-:W-:Y:S01]  /*70f0*/  MUFU.EX2 R121, R121 ;  /* 0x0000007900797308 */ /* 0x000fe20000000800 */
[----:B------:R-:W-:Y:S01]  /*7100*/  UMOV UR25, 0xc0000010 ;  /* 0xc000001000197882 */ /* 0x000fe20000000000 */
[----:B------:R-:W-:-:S06]  /*7110*/  UMOV UR27, 0x80000020 ;  /* 0x80000020001b7882 */ /* 0x000fcc0000000000 */
[----:B------:R-:W-:Y:S01]  /*7120*/  MUFU.EX2 R112, R112 ;  /* 0x0000007000707308 */ /* 0x000fe20000000800 */
[----:B---3--:R-:W-:Y:S01]  /*7130*/  FMNMX.FTZ R125, R124, R125, !PT ;  /* 0x0000007d7c7d7209 */ /* 0x008fe20007810000 */
[----:B------:R-:W-:-:S04]  /*7140*/  FFMA.FTZ R124, R72, R4, -R13 ;  /* 0x00000004487c7223 */ /* 0x000fc8000001080d */
[----:B0-----:R-:W0:Y:S02]  /*7150*/  SHFL.BFLY PT, R128, R125, 0x1, 0x1f ;  /* 0x0c201f007d807f89 */ /* 0x001e2400000e0000 */
[----:B------:R-:W-:Y:S08]  /*7160*/  MUFU.EX2 R113, R113 ;  /* 0x0000007100717308 */ /* 0x000ff00000000800 */
[----:B------:R-:W-:Y:S08]  /*7170*/  MUFU.EX2 R116, R116 ;  /* 0x0000007400747308 */ /* 0x000ff00000000800 */
[----:B------:R-:W-:Y:S01]  /*7180*/  MUFU.EX2 R117, R117 ;  /* 0x0000007500757308 */ /* 0x000fe20000000800 */
[----:B0-----:R-:W-:-:S07]  /*7190*/  FMNMX.FTZ R72, R125, R128, !PT ;  /* 0x000000807d487209 */ /* 0x001fce0007810000 */
[----:B------:R-:W-:Y:S01]  /*71a0*/  MUFU.EX2 R104, R104 ;  /* 0x0000006800687308 */ /* 0x000fe20000000800 */
[CC--:B-1----:R-:W-:Y:S01]  /*71b0*/  FMUL.FTZ R129, R72.reuse, R4.reuse ;  /* 0x0000000448817220 */ /* 0x0c2fe20000410000 */
[----:B------:R-:W-:Y:S01]  /*71c0*/  FADD.FTZ R13, -R72, R12 ;  /* 0x0000000c480d7221 */ /* 0x000fe20000010100 */
[----:B------:R-:W-:Y:S02]  /*71d0*/  VIADD R12, R146, 0x9 ;  /* 0x00000009920c7836 */ /* 0x000fe40000000000 */
[-CC-:B------:R-:W-:Y:S01]  /*71e0*/  FFMA.FTZ R137, R131, R4.reuse, -R129.reuse ;  /* 0x0000000483897223 */ /* 0x180fe20000010881 */
[-CC-:B------:R-:W-:Y:S01]  /*71f0*/  FFMA.FTZ R131, R134, R4.reuse, -R129.reuse ;  /* 0x0000000486837223 */ /* 0x180fe20000010881 */
[-CC-:B------:R-:W-:Y:S01]  /*7200*/  FFMA.FTZ R134, R135, R4.reuse, -R129.reuse ;  /* 0x0000000487867223 */ /* 0x180fe20000010881 */
[-CC-:B------:R-:W-:Y:S01]  /*7210*/  FFMA.FTZ R135, R123, R4.reuse, -R129.reuse ;  /* 0x000000047b877223 */ /* 0x180fe20000010881 */
[-C--:B------:R-:W-:Y:S01]  /*7220*/  FMUL.FTZ R125, R13, R4.reuse ;  /* 0x000000040d7d7220 */ /* 0x080fe20000410000 */
[-CC-:B------:R-:W-:Y:S01]  /*7230*/  FFMA.FTZ R128, R138, R4.reuse, -R129.reuse ;  /* 0x000000048a807223 */ /* 0x180fe20000010881 */
[-CC-:B------:R-:W-:Y:S01]  /*7240*/  FFMA.FTZ R123, R127, R4.reuse, -R129.reuse ;  /* 0x000000047f7b7223 */ /* 0x180fe20000010881 */
[-CC-:B------:R-:W-:Y:S01]  /*7250*/  FFMA.FTZ R127, R115, R4.reuse, -R129.reuse ;  /* 0x00000004737f7223 */ /* 0x180fe20000010881 */
[----:B------:R-:W-:Y:S01]  /*7260*/  FFMA.FTZ R115, R118, R4, -R129 ;  /* 0x0000000476737223 */ /* 0x000fe20000010881 */
[----:B------:R-:W-:-:S02]  /*7270*/  IMAD.U32 R138, RZ, RZ, UR41 ;  /* 0x00000029ff8a7e24 */ /* 0x000fc4000f8e00ff */
[-CC-:B------:R-:W-:Y:S01]  /*7280*/  FFMA.FTZ R118, R119, R4.reuse, -R129.reuse ;  /* 0x0000000477767223 */ /* 0x180fe20000010881 */
[-CC-:B------:R-:W-:Y:S01]  /*7290*/  FFMA.FTZ R13, R139, R4.reuse, -R129.reuse ;  /* 0x000000048b0d7223 */ /* 0x180fe20000010881 */
[-CC-:B------:R-:W-:Y:S01]  /*72a0*/  FFMA.FTZ R119, R107, R4.reuse, -R129.reuse ;  /* 0x000000046b777223 */ /* 0x180fe20000010881 */
[-CC-:B------:R-:W-:Y:S01]  /*72b0*/  FFMA.FTZ R107, R110, R4.reuse, -R129.reuse ;  /* 0x000000046e6b7223 */ /* 0x180fe20000010881 */
[----:B------:R-:W-:Y:S01]  /*72c0*/  MUFU.EX2 R125, R125 ;  /* 0x0000007d007d7308 */ /* 0x000fe20000000800 */
[----:B------:R-:W-:Y:S01]  /*72d0*/  @!P1 LEA R110, R0, UR37, 0x3 ;  /* 0x00000025006e9c11 */ /* 0x000fe2000f8e18ff */
[-CC-:B------:R-:W-:Y:S01]  /*72e0*/  FFMA.FTZ R133, R142, R4.reuse, -R129.reuse ;  /* 0x000000048e857223 */ /* 0x180fe20000010881 */
[----:B------:R-:W-:Y:S01]  /*72f0*/  @!P1 LEA R138, R138, UR37, 0x3 ;  /* 0x000000258a8a9c11 */ /* 0x000fe2000f8e18ff */
[-CC-:B--2---:R-:W-:Y:S01]  /*7300*/  FFMA.FTZ R132, R130, R4.reuse, -R129.reuse ;  /* 0x0000000482847223 */ /* 0x184fe20000010881 */
[----:B------:R-:W-:Y:S01]  /*7310*/  FFMA.FTZ R136, R143, R4, -R129 ;  /* 0x000000048f887223 */ /* 0x000fe20000010881 */
[----:B------:R-:W-:-:S02]  /*7320*/  @!P1 VIADD R110, R110, 0x31c40 ;  /* 0x00031c406e6e9836 */ /* 0x000fc40000000000 */
[-CC-:B------:R-:W-:Y:S01]  /*7330*/  FFMA.FTZ R130, R122, R4.reuse, -R129.reuse ;  /* 0x000000047a827223 */ /* 0x180fe20000010881 */
[----:B------:R-:W0:Y:S01]  /*7340*/  MUFU.EX2 R128, R128 ;  /* 0x0000008000807308 */ /* 0x000e220000000800 */
[----:B------:R-:W-:Y:S02]  /*7350*/  @!P1 VIADD R138, R138, 0x31c60 ;  /* 0x00031c608a8a9836 */ /* 0x000fe40000000000 */
[-CC-:B------:R-:W-:Y:S01]  /*7360*/  FFMA.FTZ R122, R126, R4.reuse, -R129.reuse ;  /* 0x000000047e7a7223 */ /* 0x180fe20000010881 */
[-CC-:B------:R-:W-:Y:S01]  /*7370*/  FFMA.FTZ R126, R111, R4.reuse, -R129.reuse ;  /* 0x000000046f7e7223 */ /* 0x180fe20000010881 */
[----:B------:R-:W-:Y:S01]  /*7380*/  SEL R12, R12, 0x9, !P2 ;  /* 0x000000090c0c7807 */ /* 0x000fe20005000000 */
[-CC-:B------:R-:W-:Y:S01]  /*7390*/  FFMA.FTZ R114, R114, R4.reuse, -R129.reuse ;  /* 0x0000000472727223 */ /* 0x180fe20000010881 */
[----:B------:R-:W-:Y:S01]  /*73a0*/  @!P1 PRMT R138, RZ, 0x654, R138 ;  /* 0x00000654ff8a9816 */ /* 0x000fe2000000008a */
        /* <DEDUP_REMOVED lines=10> */
[----:B0-----:R-:W-:Y:S01]  /*7450*/  FFMA.FTZ R140, R125, R11, R128 ;  /* 0x0000000b7d8c7223 */ /* 0x001fe20000010080 */
[-CC-:B------:R-:W-:Y:S01]  /*7460*/  FFMA.FTZ R78, R78, R4.reuse, -R129.reuse ;  /* 0x000000044e4e7223 */ /* 0x180fe20000010881 */
[----:B------:R-:W-:Y:S01]  /*7470*/  FFMA.FTZ R79, R79, R4, -R129 ;  /* 0x000000044f4f7223 */ /* 0x000fe20000010881 */
[C---:B------:R-:W-:Y:S01]  /*7480*/  ISETP.GT.AND P2, PT, R8.reuse, R144, PT ;  /* 0x000000900800720c */ /* 0x040fe20003f44270 */
[----:B------:R-:W-:Y:S01]  /*7490*/  VIADD R8, R8, 0xffffffff ;  /* 0xffffffff08087836 */ /* 0x000fe20000000000 */
[----:B------:R-:W-:-:S02]  /*74a0*/  R2UR UR41, R0 ;  /* 0x00000000002972ca */ /* 0x000fc400000e0000 */
[----:B------:R0:W-:Y:S01]  /*74b0*/  MUFU.EX2 R111, R119 ;  /* 0x00000077006f7308 */ /* 0x0001e20000000800 */
[C---:B-1----:R-:W-:Y:S01]  /*74c0*/  FADD.FTZ R140, R13.reuse, R140 ;  /* 0x0000008c0d8c7221 */ /* 0x042fe20000010000 */
[----:B------:R-:W-:Y:S01]  /*74d0*/  F2FP.BF16.F32.PACK_AB R13, R13, R128 ;  /* 0x000000800d0d723e */ /* 0x000fe200000010ff */
[----:B------:R-:W-:Y:S02]  /*74e0*/  WARPGROUP.DEPBAR.LE gsb0, 0x0 ;  /* 0x00008000000079c5 */ /* 0x000fe40000010000 */
[----:B------:R-:W-:-:S03]  /*74f0*/  WARPGROUP.ARRIVE ;  /* 0x00000000000079c5 */ /* 0x000fc60000000000 */
[----:B------:R-:W1:Y:S01]  /*7500*/  MUFU.EX2 R136, R136 ;  /* 0x0000008800887308 */ /* 0x000e620000000800 */
[----:B0-----:R-:W-:Y:S02]  /*7510*/  @!P1 PRMT R119, RZ, 0x654, R110 ;  /* 0x00000654ff779816 */ /* 0x001fe4000000006e */
[----:B------:R-:W-:Y:S01]  /*7520*/  HGMMA.64x96x16.F32.BF16 R24, gdesc[UR24].tnspB, R24, gsb0 ;  /* 0x41600000181879f0 */ /* 0x000fe20008001818 */
[----:B------:R-:W-:Y:S02]  /*7530*/  UIADD3 UR24, UR10, 0x780, URZ ;  /* 0x000007800a187890 */ /* 0x000fe4000fffe03f */
[----:B------:R-:W-:Y:S02]  /*7540*/  UIADD3 UR26, UR6, 0x140, URZ ;  /* 0x00000140061a7890 */ /* 0x000fe4000fffe03f */
[----:B------:R-:W0:Y:S01]  /*7550*/  MUFU.EX2 R132, R132 ;  /* 0x0000008400847308 */ /* 0x000e220000000800 */
[----:B------:R-:W-:Y:S01]  /*7560*/  UMOV UR25, 0xc0000010 ;  /* 0xc000001000197882 */ /* 0x000fe20000000000 */
[----:B------:R-:W-:-:S06]  /*7570*/  UMOV UR27, 0x80000020 ;  /* 0x80000020001b7882 */ /* 0x000fcc0000000000 */
[----:B------:R-:W3:Y:S08]  /*7580*/  MUFU.EX2 R137, R137 ;  /* 0x0000008900897308 */ /* 0x000ef00000000800 */
[----:B------:R-:W4:Y:S08]  /*7590*/  MUFU.EX2 R131, R131 ;  /* 0x0000008300837308 */ /* 0x000f300000000800 */
[----:B------:R-:W5:Y:S08]  /*75a0*/  MUFU.EX2 R134, R134 ;  /* 0x0000008600867308 */ /* 0x000f700000000800 */
[----:B------:R-:W5:Y:S08]  /*75b0*/  MUFU.EX2 R130, R130 ;  /* 0x0000008200827308 */ /* 0x000f700000000800 */
[----:B------:R-:W5:Y:S08]  /*75c0*/  MUFU.EX2 R135, R135 ;  /* 0x0000008700877308 */ /* 0x000f700000000800 */
[----:B------:R4:W-:Y:S08]  /*75d0*/  MUFU.EX2 R110, R126 ;  /* 0x0000007e006e7308 */ /* 0x0009f00000000800 */
        /* <DEDUP_REMOVED lines=9> */
[----:B------:R-:W-:Y:S01]  /*7670*/  HGMMA.64x96x16.F32.BF16 R24, gdesc[UR24].tnspB, R24, gsb0 ;  /* 0x41600000181879f0 */ /* 0x000fe20008001818 */
[----:B------:R-:W-:Y:S02]  /*7680*/  UIADD3 UR24, UR10, 0x900, URZ ;  /* 0x000009000a187890 */ /* 0x000fe4000fffe03f */
[----:B------:R-:W-:Y:S01]  /*7690*/  UIADD3 UR26, UR6, 0x180, URZ ;  /* 0x00000180061a7890 */ /* 0x000fe2000fffe03f */
[----:B------:R-:W-:Y:S01]  /*76a0*/  UMOV UR25, 0xc0000010 ;  /* 0xc000001000197882 */ /* 0x000fe20000000000 */
[----:B------:R-:W-:Y:S02]  /*76b0*/  UMOV UR27, 0x80000020 ;  /* 0x80000020001b7882 */ /* 0x000fe40000000000 */
[----:B------:R-:W5:Y:S08]  /*76c0*/  MUFU.EX2 R105, R105 ;  /* 0x0000006900697308 */ /* 0x000f700000000800 */
[----:B------:R-:W5:Y:S08]  /*76d0*/  MUFU.EX2 R108, R108 ;  /* 0x0000006c006c7308 */ /* 0x000f700000000800 */
[----:B------:R-:W5:Y:S08]  /*76e0*/  MUFU.EX2 R107, R107 ;  /* 0x0000006b006b7308 */ /* 0x000f700000000800 */
[----:B------:R-:W5:Y:S08]  /*76f0*/  MUFU.EX2 R109, R109 ;  /* 0x0000006d006d7308 */ /* 0x000f700000000800 */
[----:B------:R-:W5:Y:S08]  /*7700*/  MUFU.EX2 R96, R96 ;  /* 0x0000006000607308 */ /* 0x000f700000000800 */
[----:B------:R-:W-:Y:S08]  /*7710*/  MUFU.EX2 R98, R98 ;  /* 0x0000006200627308 */ /* 0x000ff00000000800 */
[----:B------:R-:W5:Y:S08]  /*7720*/  MUFU.EX2 R97, R97 ;  /* 0x0000006100617308 */ /* 0x000f700000000800 */
        /* <DEDUP_REMOVED lines=8> */
[----:B------:R-:W-:Y:S01]  /*77b0*/  HGMMA.64x96x16.F32.BF16 R24, gdesc[UR24].tnspB, R24, gsb0 ;  /* 0x41600000181879f0 */ /* 0x000fe20008001818 */
[----:B------:R-:W-:Y:S02]  /*77c0*/  UIADD3 UR24, UR10, 0xa80, URZ ;  /* 0x00000a800a187890 */ /* 0x000fe4000fffe03f */
[----:B------:R-:W-:-:S04]  /*77d0*/  UIADD3 UR26, UR6, 0x1c0, URZ ;  /* 0x000001c0061a7890 */ /* 0x000fc8000fffe03f */
[----:B------:R-:W-:Y:S01]  /*77e0*/  MUFU.EX2 R93, R93 ;  /* 0x0000005d005d7308 */ /* 0x000fe20000000800 */
[----:B------:R-:W-:Y:S01]  /*77f0*/  UMOV UR25, 0xc0000010 ;  /* 0xc000001000197882 */ /* 0x000fe20000000000 */
[----:B------:R-:W-:-:S06]  /*7800*/  UMOV UR27, 0x80000020 ;  /* 0x80000020001b7882 */ /* 0x000fcc0000000000 */
        /* <DEDUP_REMOVED lines=12> */
[----:B------:R-:W-:-:S06]  /*78d0*/  WARPGROUP.ARRIVE ;  /* 0x00000000000079c5 */ /* 0x000fcc0000000000 */
[----:B------:R-:W-:Y:S01]  /*78e0*/  HGMMA.64x96x16.F32.BF16 R24, gdesc[UR24].tnspB, R24, gsb0 ;  /* 0x41600000181879f0 */ /* 0x000fe20008001818 */
[----:B------:R-:W-:Y:S02]  /*78f0*/  UIADD3 UR24, UR10, 0xc00, URZ ;  /* 0x00000c000a187890 */ /* 0x000fe4000fffe03f */
[----:B------:R-:W-:Y:S01]  /*7900*/  UIADD3 UR26, UR6, 0x200, URZ ;  /* 0x00000200061a7890 */ /* 0x000fe2000fffe03f */
[----:B------:R-:W-:Y:S01]  /*7910*/  UMOV UR25, 0xc0000010 ;  /* 0xc000001000197882 */ /* 0x000fe20000000000 */
[----:B------:R-:W-:Y:S01]  /*7920*/  UMOV UR27, 0x80000020 ;  /* 0x80000020001b7882 */ /* 0x000fe20000000000 */
[----:B------:R-:W-:Y:S02]  /*7930*/  WARPGROUP.DEPBAR.LE gsb0, 0x0 ;  /* 0x00008000000079c5 */ /* 0x000fe40000010000 */
[----:B------:R-:W-:-:S06]  /*7940*/  WARPGROUP.ARRIVE ;  /* 0x00000000000079c5 */ /* 0x000fcc0000000000 */
[----:B------:R-:W-:Y:S03]  /*7950*/  HGMMA.64x96x16.F32.BF16 R24, gdesc[UR24].tnspB, R24, gsb0 ;  /* 0x41600000181879f0 */ /* 0x000fe60008001818 */
[----:B------:R-:W-:Y:S02]  /*7960*/  WARPGROUP.DEPBAR.LE gsb0, 0x0 ;  /* 0x00008000000079c5 */ /* 0x000fe40000010000 */
        /* <DEDUP_REMOVED lines=10> */
[-CC-:B-1----:R-:W-:Y:S01]  /*7a10*/  FFMA.FTZ R119, R99, R4.reuse, -R129.reuse ;  /* 0x0000000463777223 */ /* 0x182fe20000010881 */
[-CC-:B------:R-:W-:Y:S01]  /*7a20*/  FFMA.FTZ R99, R102, R4.reuse, -R129.reuse ;  /* 0x0000000466637223 */ /* 0x180fe20000010881 */
[-CC-:B------:R-:W-:Y:S01]  /*7a30*/  FFMA.FTZ R102, R90, R4.reuse, -R129.reuse ;  /* 0x000000045a667223 */ /* 0x180fe20000010881 */
[--C-:B------:R-:W-:Y:S01]  /*7a40*/  FFMA.FTZ R90, R82, R4, -R129.reuse ;  /* 0x00000004525a7223 */ /* 0x100fe20000010881 */
[----:B------:R1:W1:Y:S01]  /*7a50*/  MUFU.EX2 R11, R119 ;  /* 0x00000077000b7308 */ /* 0x0002620000000800 */
[-C--:B------:R-:W-:Y:S01]  /*7a60*/  FMUL.FTZ R37, R37, R9.reuse ;  /* 0x0000000925257220 */ /* 0x080fe20000410000 */
[-C--:B------:R-:W-:Y:S01]  /*7a70*/  FMUL.FTZ R40, R40, R9.reuse ;  /* 0x0000000928287220 */ /* 0x080fe20000410000 */
[----:B0-----:R-:W-:Y:S01]  /*7a80*/  FFMA.FTZ R138, R9, R10, R14 ;  /* 0x0000000a098a7223 */ /* 0x001fe2000001000e */
[----:B------:R-:W-:Y:S01]  /*7a90*/  FFMA.FTZ R10, R103, R4, -R129 ;  /* 0x00000004670a7223 */ /* 0x000fe20000010881 */
[-C--:B------:R-:W-:Y:S01]  /*7aa0*/  FMUL.FTZ R41, R41, R9.reuse ;  /* 0x0000000929297220 */ /* 0x080fe20000410000 */
[-C--:B------:R-:W-:Y:S01]  /*7ab0*/  FMUL.FTZ R44, R44, R9.reuse ;  /* 0x000000092c2c7220 */ /* 0x080fe20000410000 */
[----:B------:R-:W-:Y:S01]  /*7ac0*/  FADD.FTZ R103, R15, R138 ;  /* 0x0000008a0f677221 */ /* 0x000fe20000010000 */
[----:B------:R-:W0:Y:S01]  /*7ad0*/  MUFU.EX2 R99, R99 ;  /* 0x0000006300637308 */ /* 0x000e220000000800 */
        /* <DEDUP_REMOVED lines=15> */
[----:B---3--:R-:W-:Y:S01]  /*7bd0*/  FADD.FTZ R82, R137, R82 ;  /* 0x0000005289527221 */ /* 0x008fe20000010000 */
[----:B------:R-:W-:Y:S01]  /*7be0*/  F2FP.BF16.F32.PACK_AB R12, R15, R14 ;  /* 0x0000000e0f0c723e */ /* 0x000fe200000010ff */
[----:B------:R-:W-:Y:S01]  /*7bf0*/  FMUL.FTZ R60, R60, R9 ;  /* 0x000000093c3c7220 */ /* 0x000fe20000410000 */
[----:B----4-:R-:W-:Y:S01]  /*7c00*/  FADD.FTZ R126, R20, R103 ;  /* 0x00000067147e7221 */ /* 0x010fe20000010000 */
[----:B------:R-:W-:Y:S01]  /*7c10*/  FADD.FTZ R15, R131, R82 ;  /* 0x00000052830f7221 */ /* 0x000fe20000010000 */
[----:B------:R-:W-:Y:S01]  /*7c20*/  F2FP.BF16.F32.PACK_AB R14, R17, R16 ;  /* 0x00000010110e723e */ /* 0x000fe200000010ff */
[----:B------:R3:W4:Y:S01]  /*7c30*/  MUFU.EX2 R82, R102 ;  /* 0x0000006600527308 */ /* 0x0007220000000800 */
[----:B------:R-:W-:Y:S01]  /*7c40*/  FADD.FTZ R17, R21, R126 ;  /* 0x0000007e15117221 */ /* 0x000fe20000010000 */
[----:B-----5:R-:W-:Y:S01]  /*7c50*/  FADD.FTZ R103, R134, R15 ;  /* 0x0000000f86677221 */ /* 0x020fe20000010000 */
[----:B------:R-:W-:Y:S01]  /*7c60*/  F2FP.BF16.F32.PACK_AB R15, R136, R133 ;  /* 0x00000085880f723e */ /* 0x000fe200000010ff */
[-C--:B------:R-:W-:Y:S01]  /*7c70*/  FMUL.FTZ R61, R61, R9.reuse ;  /* 0x000000093d3d7220 */ /* 0x080fe20000410000 */
[----:B------:R-:W-:Y:S01]  /*7c80*/  FADD.FTZ R16, R22, R17 ;  /* 0x0000001116107221 */ /* 0x000fe20000010000 */
[----:B------:R-:W-:Y:S01]  /*7c90*/  FADD.FTZ R126, R130, R103 ;  /* 0x00000067827e7221 */ /* 0x000fe20000010000 */
[-CC-:B------:R-:W-:Y:S01]  /*7ca0*/  FFMA.FTZ R103, R74, R4.reuse, -R129.reuse ;  /* 0x000000044a677223 */ /* 0x180fe20000010881 */
[----:B------:R5:W-:Y:S01]  /*7cb0*/  STSM.16.M88.4 [R6+0x24300], R12 ;  /* 0x0243000c06007844 */ /* 0x000be20000000200 */
[----:B------:R-:W-:Y:S01]  /*7cc0*/  FADD.FTZ R17, R23, R16 ;  /* 0x0000001017117221 */ /* 0x000fe20000010000 */
[----:B-1----:R-:W-:Y:S01]  /*7cd0*/  FADD.FTZ R119, R135, R126 ;  /* 0x0000007e87777221 */ /* 0x002fe20000010000 */
[----:B------:R-:W-:Y:S01]  /*7ce0*/  FFMA.FTZ R74, R75, R4, -R129 ;  /* 0x000000044b4a7223 */ /* 0x000fe20000010881 */
[-C--:B------:R-:W-:Y:S01]  /*7cf0*/  FMUL.FTZ R64, R64, R9.reuse ;  /* 0x0000000940407220 */ /* 0x080fe20000410000 */
[----:B------:R-:W-:Y:S01]  /*7d00*/  FADD.FTZ R16, R120, R17 ;  /* 0x0000001178107221 */ /* 0x000fe20000010000 */
[----:B---3--:R-:W-:Y:S01]  /*7d10*/  FADD.FTZ R102, R122, R119 ;  /* 0x000000777a667221 */ /* 0x008fe20000010000 */
[----:B------:R-:W1:Y:S01]  /*7d20*/  MUFU.EX2 R75, R91 ;  /* 0x0000005b004b7308 */ /* 0x000e620000000800 */
[-C--:B------:R-:W-:Y:S01]  /*7d30*/  FMUL.FTZ R65, R65, R9.reuse ;  /* 0x0000000941417220 */ /* 0x080fe20000410000 */
[----:B------:R-:W-:Y:S01]  /*7d40*/  FADD.FTZ R17, R121, R16 ;  /* 0x0000001079117221 */ /* 0x000fe20000010000 */
[----:B------:R-:W-:Y:S01]  /*7d50*/  FADD.FTZ R119, R123, R102 ;  /* 0x000000667b777221 */ /* 0x000fe20000010000 */
[-C--:B------:R-:W-:Y:S01]  /*7d60*/  FMUL.FTZ R68, R68, R9.reuse ;  /* 0x0000000944447220 */ /* 0x080fe20000410000 */
[----:B------:R-:W-:Y:S01]  /*7d70*/  FMUL.FTZ R69, R69, R9 ;  /* 0x0000000945457220 */ /* 0x000fe20000410000 */
[----:B------:R-:W-:Y:S01]  /*7d80*/  FADD.FTZ R16, R112, R17 ;  /* 0x0000001170107221 */ /* 0x000fe20000010000 */
[----:B------:R-:W-:Y:S01]  /*7d90*/  F2FP.BF16.F32.PACK_AB R112, R113, R112 ;  /* 0x000000707170723e */ /* 0x000fe200000010ff */
[----:B------:R-:W3:Y:S01]  /*7da0*/  MUFU.EX2 R91, R95 ;  /* 0x0000005f005b7308 */ /* 0x000ee20000000800 */
[----:B-----5:R-:W-:Y:S01]  /*7db0*/  F2FP.BF16.F32.PACK_AB R12, R19, R18 ;  /* 0x00000012130c723e */ /* 0x020fe200000010ff */
[----:B------:R-:W-:Y:S01]  /*7dc0*/  FADD.FTZ R18, R114, R119 ;  /* 0x0000007772127221 */ /* 0x000fe20000010000 */
[----:B------:R-:W-:Y:S01]  /*7dd0*/  FADD.FTZ R17, R113, R16 ;  /* 0x0000001071117221 */ /* 0x000fe20000010000 */
[----:B------:R-:W-:Y:S01]  /*7de0*/  F2FP.BF16.F32.PACK_AB R14, R21, R20 ;  /* 0x00000014150e723e */ /* 0x000fe200000010ff */
[-C--:B------:R-:W-:Y:S01]  /*7df0*/  FMUL.FTZ R26, R26, R125.reuse ;  /* 0x0000007d1a1a7220 */ /* 0x080fe20000410000 */
        /* <DEDUP_REMOVED lines=11> */
[----:B------:R5:W3:Y:S01]  /*7eb0*/  MUFU.EX2 R20, R90 ;  /* 0x0000005a00147308 */ /* 0x000ae20000000800 */
[----:B------:R-:W-:Y:S01]  /*7ec0*/  FADD.FTZ R102, R106, R19 ;  /* 0x000000136a667221 */ /* 0x000fe20000010000 */
[----:B------:R-:W-:Y:S01]  /*7ed0*/  FADD.FTZ R21, R105, R22 ;  /* 0x0000001669157221 */ /* 0x000fe20000010000 */
[----:B------:R-:W-:Y:S01]  /*7ee0*/  F2FP.BF16.F32.PACK_AB R17, R135, R130 ;  /* 0x000000828711723e */ /* 0x000fe200000010ff */
[----:B------:R2:W-:Y:S01]  /*7ef0*/  STSM.16.M88.4 [R6+0x25b00], R12 ;  /* 0x025b000c06007844 */ /* 0x0005e20000000200 */
        /* <DEDUP_REMOVED lines=10> */
[C---:B------:R-:W-:Y:S01]  /*7fa0*/  F2FP.BF16.F32.PACK_AB R96, R97.reuse, R96 ;  /* 0x000000606160723e */ /* 0x040fe200000010ff */
[----:B------:R4:W-:Y:S01]  /*7fb0*/  STSM.16.M88.4 [R6+0x27300], R16 ;  /* 0x0273001006007844 */ /* 0x0009e20000000200 */
[----:B-----5:R-:W-:Y:S01]  /*7fc0*/  FADD.FTZ R90, R98, R21 ;  /* 0x00000015625a7221 */ /* 0x020fe20000010000 */
[----:B------:R-:W-:Y:S01]  /*7fd0*/  FADD.FTZ R21, R97, R22 ;  /* 0x0000001661157221 */ /* 0x000fe20000010000 */
[C---:B------:R-:W-:Y:S01]  /*7fe0*/  F2FP.BF16.F32.PACK_AB R97, R11.reuse, R98 ;  /* 0x000000620b61723e */ /* 0x040fe200000010ff */
[-C--:B------:R-:W-:Y:S01]  /*7ff0*/  FMUL.FTZ R34, R34, R125.reuse ;  /* 0x0000007d22227220 */ /* 0x080fe20000410000 */
[----:B------:R-:W-:Y:S01]  /*8000*/  FADD.FTZ R90, R11, R90 ;  /* 0x0000005a0b5a7221 */ /* 0x000fe20000010000 */
[----:B------:R-:W-:Y:S01]  /*8010*/  FADD.FTZ R22, R100, R21 ;  /* 0x0000001564167221 */ /* 0x000fe20000010000 */
[----:B------:R-:W-:Y:S01]  /*8020*/  F2FP.BF16.F32.PACK_AB R113, R127, R114 ;  /* 0x000000727f71723e */ /* 0x000fe200000010ff */
[----:B------:R-:W-:Y:S01]  /*8030*/  FMUL.FTZ R35, R35, R125 ;  /* 0x0000007d23237220 */ /* 0x000fe20000410000 */
[----:B0-----:R-:W-:Y:S01]  /*8040*/  FADD.FTZ R21, R99, R90 ;  /* 0x0000005a63157221 */ /* 0x001fe20000010000 */
[----:B--2---:R-:W-:Y:S01]  /*8050*/  FADD.FTZ R13, R101, R22 ;  /* 0x00000016650d7221 */ /* 0x004fe20000010000 */
[----:B------:R-:W-:Y:S01]  /*8060*/  F2FP.BF16.F32.PACK_AB R99, R10, R99 ;  /* 0x000000630a63723e */ /* 0x000fe200000010ff */
[-C--:B------:R-:W-:Y:S01]  /*8070*/  FMUL.FTZ R38, R38, R125.reuse ;  /* 0x0000007d26267220 */ /* 0x080fe20000410000 */
[----:B------:R-:W-:Y:S01]  /*8080*/  FADD.FTZ R21, R10, R21 ;  /* 0x000000150a157221 */ /* 0x000fe20000010000 */
[----:B------:R-:W-:Y:S01]  /*8090*/  FADD.FTZ R12, R88, R13 ;  /* 0x0000000d580c7221 */ /* 0x000fe20000010000 */
[----:B------:R-:W-:Y:S01]  /*80a0*/  F2FP.BF16.F32.PACK_AB R104, R105, R104 ;  /* 0x000000686968723e */ /* 0x000fe200000010ff */
[----:B----4-:R-:W0:Y:S01]  /*80b0*/  MUFU.EX2 R16, R103 ;  /* 0x0000006700107308 */ /* 0x010e220000000800 */
[----:B------:R-:W-:Y:S01]  /*80c0*/  FADD.FTZ R14, R82, R21 ;  /* 0x00000015520e7221 */ /* 0x000fe20000010000 */
[----:B------:R-:W-:Y:S01]  /*80d0*/  FADD.FTZ R13, R89, R12 ;  /* 0x0000000c590d7221 */ /* 0x000fe20000010000 */
[----:B------:R-:W-:Y:S01]  /*80e0*/  F2FP.BF16.F32.PACK_AB R114, R117, R116 ;  /* 0x000000747572723e */ /* 0x000fe200000010ff */
[----:B------:R-:W-:Y:S01]  /*80f0*/  FMUL.FTZ R39, R39, R125 ;  /* 0x0000007d27277220 */ /* 0x000fe20000410000 */
[----:B-1----:R-:W-:Y:S01]  /*8100*/  FADD.FTZ R11, R75, R14 ;  /* 0x0000000e4b0b7221 */ /* 0x002fe20000010000 */
[----:B------:R-:W-:Y:S01]  /*8110*/  FADD.FTZ R12, R92, R13 ;  /* 0x0000000d5c0c7221 */ /* 0x000fe20000010000 */
[----:B------:R-:W-:Y:S01]  /*8120*/  F2FP.BF16.F32.PACK_AB R115, R118, R115 ;  /* 0x000000737673723e */ /* 0x000fe200000010ff */
[----:B------:R-:W-:Y:S01]  /*8130*/  MUFU.EX2 R17, R78 ;  /* 0x0000004e00117308 */ /* 0x000fe20000000800 */
[----:B------:R-:W-:Y:S01]  /*8140*/  FADD.FTZ R14, R94, R11 ;  /* 0x0000000b5e0e7221 */ /* 0x000fe20000010000 */
[----:B------:R-:W-:Y:S01]  /*8150*/  FADD.FTZ R11, R93, R12 ;  /* 0x0000000c5d0b7221 */ /* 0x000fe20000010000 */
[----:B------:R-:W-:Y:S01]  /*8160*/  F2FP.BF16.F32.PACK_AB R105, R111, R106 ;  /* 0x0000006a6f69723e */ /* 0x000fe200000010ff */
[----:B------:R-:W-:Y:S01]  /*8170*/  STSM.16.M88.4 [R6+0x28b00], R112 ;  /* 0x028b007006007844 */ /* 0x000fe20000000200 */
[----:B---3--:R-:W-:Y:S01]  /*8180*/  FADD.FTZ R13, R91, R14 ;  /* 0x0000000e5b0d7221 */ /* 0x008fe20000010000 */
[----:B------:R-:W-:Y:S01]  /*8190*/  FADD.FTZ R10, R80, R11 ;  /* 0x0000000b500a7221 */ /* 0x000fe20000010000 */
[----:B------:R-:W-:Y:S01]  /*81a0*/  F2FP.BF16.F32.PACK_AB R106, R109, R108 ;  /* 0x0000006c6d6a723e */ /* 0x000fe200000010ff */
[----:B------:R-:W1:Y:S01]  /*81b0*/  MUFU.EX2 R18, R79 ;  /* 0x0000004f00127308 */ /* 0x000e620000000800 */
[----:B------:R-:W-:Y:S01]  /*81c0*/  FADD.FTZ R12, R20, R13 ;  /* 0x0000000d140c7221 */ /* 0x000fe20000010000 */
[----:B------:R-:W-:Y:S01]  /*81d0*/  FADD.FTZ R11, R81, R10 ;  /* 0x0000000a510b7221 */ /* 0x000fe20000010000 */
[----:B------:R-:W-:Y:S01]  /*81e0*/  F2FP.BF16.F32.PACK_AB R107, R110, R107 ;  /* 0x0000006b6e6b723e */ /* 0x000fe200000010ff */
[-C--:B------:R-:W-:Y:S01]  /*81f0*/  FMUL.FTZ R42, R42, R125.reuse ;  /* 0x0000007d2a2a7220 */ /* 0x080fe20000410000 */
[----:B------:R-:W-:Y:S01]  /*8200*/  FADD.FTZ R13, R83, R12 ;  /* 0x0000000c530d7221 */ /* 0x000fe20000010000 */
[----:B------:R-:W-:Y:S01]  /*8210*/  FADD.FTZ R10, R84, R11 ;  /* 0x0000000b540a7221 */ /* 0x000fe20000010000 */
[----:B------:R-:W-:Y:S01]  /*8220*/  F2FP.BF16.F32.PACK_AB R98, R101, R100 ;  /* 0x000000646562723e */ /* 0x000fe200000010ff */
[----:B------:R-:W-:Y:S01]  /*8230*/  STSM.16.M88.4 [R6+0x2a300], R104 ;  /* 0x02a3006806007844 */ /* 0x000fe20000000200 */
[----:B------:R-:W-:Y:S01]  /*8240*/  FADD.FTZ R13, R86, R13 ;  /* 0x0000000d560d7221 */ /* 0x000fe20000010000 */
[----:B------:R-:W-:Y:S01]  /*8250*/  FADD.FTZ R11, R85, R10 ;  /* 0x0000000a550b7221 */ /* 0x000fe20000010000 */
[----:B------:R-:W-:Y:S01]  /*8260*/  F2FP.BF16.F32.PACK_AB R88, R89, R88 ;  /* 0x000000585958723e */ /* 0x000fe200000010ff */
[----:B------:R-:W-:Y:S01]  /*8270*/  STSM.16.M88.4 [R6+0x2bb00], R96 ;  /* 0x02bb006006007844 */ /* 0x000fe20000000200 */
[----:B------:R-:W-:Y:S01]  /*8280*/  FADD.FTZ R13, R87, R13 ;  /* 0x0000000d570d7221 */ /* 0x000fe20000010000 */
[----:B------:R-:W-:Y:S01]  /*8290*/  FADD.FTZ R10, R124, R11 ;  /* 0x0000000b7c0a7221 */ /* 0x000fe20000010000 */
[----:B------:R-:W-:Y:S01]  /*82a0*/  F2FP.BF16.F32.PACK_AB R80, R81, R80 ;  /* 0x000000505150723e */ /* 0x000fe200000010ff */
[-C--:B------:R-:W-:Y:S01]  /*82b0*/  FMUL.FTZ R43, R43, R125.reuse ;  /* 0x0000007d2b2b7220 */ /* 0x080fe20000410000 */
[----:B0-----:R-:W-:Y:S01]  /*82c0*/  FADD.FTZ R13, R16, R13 ;  /* 0x0000000d100d7221 */ /* 0x001fe20000010000 */
[----:B------:R-:W-:Y:S01]  /*82d0*/  F2FP.BF16.F32.PACK_AB R89, R75, R82 ;  /* 0x000000524b59723e */ /* 0x000fe200000010ff */
        /* <DEDUP_REMOVED lines=8> */
[----:B------:R-:W-:Y:S01]  /*8360*/  STSM.16.M88.4 [R6+0x2d300], R88 ;  /* 0x02d3005806007844 */ /* 0x000fe20000000200 */
[----:B------:R-:W-:Y:S01]  /*8370*/  F2FP.BF16.F32.PACK_AB R83, R87, R86 ;  /* 0x000000565753723e */ /* 0x000fe200000010ff */
[-C--:B------:R-:W-:Y:S01]  /*8380*/  FMUL.FTZ R50, R50, R125.reuse ;  /* 0x0000007d32327220 */ /* 0x080fe20000410000 */
[----:B------:R-:W-:Y:S01]  /*8390*/  F2FP.BF16.F32.PACK_AB R12, R73, R124 ;  /* 0x0000007c490c723e */ /* 0x000fe200000010ff */
[----:B------:R-:W-:Y:S01]  /*83a0*/  FMUL.FTZ R51, R51, R125 ;  /* 0x0000007d33337220 */ /* 0x000fe20000410000 */
[----:B------:R-:W-:Y:S01]  /*83b0*/  F2FP.BF16.F32.PACK_AB R13, R74, R16 ;  /* 0x000000104a0d723e */ /* 0x000fe200000010ff */
[----:B------:R-:W-:Y:S01]  /*83c0*/  STSM.16.M88.4 [R6+0x2eb00], R80 ;  /* 0x02eb005006007844 */ /* 0x000fe20000000200 */
[----:B------:R-:W-:Y:S01]  /*83d0*/  F2FP.BF16.F32.PACK_AB R14, R77, R76 ;  /* 0x0000004c4d0e723e */ /* 0x000fe200000010ff */
[----:B------:R-:W-:Y:S01]  /*83e0*/  FADD.FTZ R76, R76, R11 ;  /* 0x0000000b4c4c7221 */ /* 0x000fe20000010000 */
[----:B-1----:R-:W-:Y:S01]  /*83f0*/  F2FP.BF16.F32.PACK_AB R15, R18, R17 ;  /* 0x00000011120f723e */ /* 0x002fe200000010ff */
[----:B------:R-:W-:Y:S01]  /*8400*/  FADD.FTZ R11, R17, R10 ;  /* 0x0000000a110b7221 */ /* 0x000fe20000010000 */
[-C--:B------:R-:W-:Y:S01]  /*8410*/  FMUL.FTZ R54, R54, R125.reuse ;  /* 0x0000007d36367220 */ /* 0x080fe20000410000 */
[----:B------:R-:W-:Y:S01]  /*8420*/  FADD.FTZ R10, R77, R76 ;  /* 0x0000004c4d0a7221 */ /* 0x000fe20000010000 */
[-C--:B------:R-:W-:Y:S01]  /*8430*/  FMUL.FTZ R55, R55, R125.reuse ;  /* 0x0000007d37377220 */ /* 0x080fe20000410000 */
[----:B------:R0:W-:Y:S01]  /*8440*/  STSM.16.M88.4 [R6+0x30300], R12 ;  /* 0x0303000c06007844 */ /* 0x0001e20000000200 */
[----:B------:R-:W-:Y:S01]  /*8450*/  FADD.FTZ R11, R18, R11 ;  /* 0x0000000b120b7221 */ /* 0x000fe20000010000 */
[-C--:B------:R-:W-:Y:S01]  /*8460*/  FMUL.FTZ R58, R58, R125.reuse ;  /* 0x0000007d3a3a7220 */ /* 0x080fe20000410000 */
[-C--:B------:R-:W-:Y:S01]  /*8470*/  FMUL.FTZ R59, R59, R125.reuse ;  /* 0x0000007d3b3b7220 */ /* 0x080fe20000410000 */
[----:B------:R-:W-:Y:S01]  /*8480*/  @!PT LDS RZ, [RZ] ;  /* 0x00000000fffff984 */ /* 0x000fe20000000800 */
[----:B------:R-:W-:Y:S01]  /*8490*/  @!PT LDS RZ, [RZ] ;  /* 0x00000000fffff984 */ /* 0x000fe20000000800 */
[----:B------:R-:W-:Y:S01]  /*84a0*/  @!PT LDS RZ, [RZ] ;  /* 0x00000000fffff984 */ /* 0x000fe20000000800 */
[----:B------:R-:W-:Y:S01]  /*84b0*/  @!PT LDS RZ, [RZ] ;  /* 0x00000000fffff984 */ /* 0x000fe20000000800 */
[----:B------:R1:W-:Y:S06]  /*84c0*/  MEMBAR.ALL.CTA ;  /* 0x0000000000007992 */ /* 0x0003ec0000008000 */
[----:B-1----:R-:W1:Y:S01]  /*84d0*/  FENCE.VIEW.ASYNC.S ;  /* 0x00000000000073c6 */ /* 0x002e620000000000 */
[-C--:B------:R-:W-:Y:S01]  /*84e0*/  FMUL.FTZ R62, R62, R125.reuse ;  /* 0x0000007d3e3e7220 */ /* 0x080fe20000410000 */
[-C--:B------:R-:W-:Y:S01]  /*84f0*/  FMUL.FTZ R63, R63, R125.reuse ;  /* 0x0000007d3f3f7220 */ /* 0x080fe20000410000 */
[-C--:B------:R-:W-:Y:S01]  /*8500*/  FMUL.FTZ R66, R66, R125.reuse ;  /* 0x0000007d42427220 */ /* 0x080fe20000410000 */
[-C--:B------:R-:W-:Y:S01]  /*8510*/  FMUL.FTZ R67, R67, R125.reuse ;  /* 0x0000007d43437220 */ /* 0x080fe20000410000 */
[-C--:B------:R-:W-:Y:S01]  /*8520*/  FMUL.FTZ R70, R70, R125.reuse ;  /* 0x0000007d46467220 */ /* 0x080fe20000410000 */
[----:B------:R-:W-:Y:S01]  /*8530*/  FMUL.FTZ R71, R71, R125 ;  /* 0x0000007d47477220 */ /* 0x000fe20000410000 */
[----:B------:R-:W-:-:S02]  /*8540*/  IMAD.MOV.U32 R9, RZ, RZ, R5 ;  /* 0x000000ffff097224 */ /* 0x000fc400078e0005 */
[----:B0-----:R-:W-:Y:S02]  /*8550*/  IMAD.MOV.U32 R13, RZ, RZ, R7 ;  /* 0x000000ffff0d7224 */ /* 0x001fe400078e0007 */
[----:B------:R-:W-:Y:S01]  /*8560*/  IMAD.MOV.U32 R12, RZ, RZ, R72 ;  /* 0x000000ffff0c7224 */ /* 0x000fe200078e0048 */
[----:B-1----:R-:W-:Y:S01]  /*8570*/  NOP ;  /* 0x0000000000007918 */ /* 0x002fe20000000000 */
[----:B------:R-:W-:Y:S05]  /*8580*/  @P2 BRA `(.L_x_9377) ;  /* 0xffffffc800442947 */ /* 0x000fea000383ffff */
.L_x_9368:
[----:B------:R-:W-:Y:S06]  /*8590*/  BAR.ARV 0x8, 0x200 ;  /* 0x0208000000007b1d */ /* 0x000fec0000002000 */
[----:B------:R-:W-:Y:S05]  /*85a0*/  @!P0 BRA `(.L_x_9378) ;  /* 0x0000000000048947 */ /* 0x000fea0003800000 */
[----:B------:R-:W-:Y:S01]  /*85b0*/  BPT.TRAP 0x1 ;  /* 0x000000040000795c */ /* 0x000fe20000300000 */
.L_x_9378:
[----:B------:R-:W-:Y:S02]  /*85c0*/  SHF.L.U32 R7, R7, 0x1f, RZ ;  /* 0x0000001f07077819 */ /* 0x000fe400000006ff */
[----:B--2---:R-:W-:-:S04]  /*85d0*/  LEA R12, R0, UR37, 0x3 ;  /* 0x00000025000c7c11 */ /* 0x004fc8000f8e18ff */
[----:B------:R0:W1:Y:S01]  /*85e0*/  SYNCS.PHASECHK.TRANS64.TRYWAIT P2, [R12+URZ+0x31c50], R7 ;  /* 0x031c50070c0075a7 */ /* 0x000062000804017f */
[----:B------:R-:W-:Y:S05]  /*85f0*/  @!P0 BRA `(.L_x_9379) ;  /* 0x0000000000048947 */ /* 0x000fea0003800000 */
[----:B------:R-:W-:Y:S01]  /*8600*/  BPT.TRAP 0x1 ;  /* 0x000000040000795c */ /* 0x000fe20000300000 */
.L_x_9379:
[----:B-1----:R-:W-:Y:S05]  /*8610*/  @P2 BRA `(.L_x_9380) ;  /* 0x0000000000082947 */ /* 0x002fea0003800000 */
[----:B------:R-:W1:Y:S02]  /*8620*/  SYNCS.PHASECHK.TRANS64.TRYWAIT P0, [R12+URZ+0x31c50], R7 ;  /* 0x031c50070c0075a7 */ /* 0x000e64000800017f */
[----:B-1----:R-:W-:Y:S05]  /*8630*/  @!P0 BRA `(.L_x_9381) ;  /* 0x0000005c00e08947 */ /* 0x002fea0003800000 */
.L_x_9380:
[----:B------:R-:W-:Y:S01]  /*8640*/  UIADD3 UR37, UR37, 0x200, URZ ;  /* 0x0000020025257890 */ /* 0x000fe2000fffe03f */
[----:B------:R-:W-:Y:S01]  /*8650*/  R2UR UR4, R0 ;  /* 0x00000000000472ca */ /* 0x000fe200000e0000 */
[----:B------:R-:W-:Y:S01]  /*8660*/  ULOP3.LUT UR40, UR40, 0x10000, URZ, 0xfc, !UPT ;  /* 0x0001000028287892 */ /* 0x000fe2000f8efc3f */
[----:B------:R-:W-:Y:S01]  /*8670*/  WARPGROUP.ARRIVE ;  /* 0x00000000000079c5 */ /* 0x000fe20000000000 */
[----:B------:R-:W-:Y:S01]  /*8680*/  USHF.R.U32.HI UR37, URZ, 0x4, UR37 ;  /* 0x000000043f257899 */ /* 0x000fe20008011625 */
[----:B------:R-:W2:Y:S01]  /*8690*/  SHFL.BFLY PT, R3, R10, 0x2, 0x1f ;  /* 0x0c401f000a037f89 */ /* 0x000ea200000e0000 */
[----:B------:R-:W-:Y:S01]  /*86a0*/  UMOV UR5, 0xc0000010 ;  /* 0xc000001000057882 */ /* 0x000fe20000000000 */
[----:B------:R-:W-:Y:S01]  /*86b0*/  UMOV UR7, 0x80000020 ;  /* 0x8000002000077882 */ /* 0x000fe20000000000 */
[----:B------:R-:W-:Y:S01]  /*86c0*/  ULOP3.LUT UR37, UR37, 0x3fff, URZ, 0xc0, !UPT ;  /* 0x00003fff25257892 */ /* 0x000fe2000f8ec03f */
[----:B------:R-:W3:Y:S01]  /*86d0*/  SHFL.BFLY PT, R0, R11, 0x2, 0x1f ;  /* 0x0c401f000b007f89 */ /* 0x000ee200000e0000 */
[----:B------:R-:W-:-:S02]  /*86e0*/  IMAD.MOV.U32 R8, RZ, RZ, RZ ;  /* 0x000000ffff087224 */ /* 0x000fc400078e00ff */
[----:B------:R-:W-:Y:S01]  /*86f0*/  ULOP3.LUT UR8, UR37, 0x2400000, URZ, 0xfc, !UPT ;  /* 0x0240000025087892 */ /* 0x000fe2000f8efc3f */
[----:B------:R-:W-:Y:S02]  /*8700*/  IMAD.MOV.U32 R16, RZ, RZ, RZ ;  /* 0x000000ffff107224 */ /* 0x000fe400078e00ff */
[----:B------:R-:W-:Y:S01]  /*8710*/  @!P1 VIADD R9, R12, 0x31c60 ;  /* 0x00031c600c099836 */ /* 0x000fe20000000000 */
[----:B------:R-:W-:Y:S01]  /*8720*/  UIMAD UR8, UR4, 0x6c0, UR8 ;  /* 0x000006c0040878a4 */ /* 0x000fe2000f8e0208 */
[----:B------:R-:W-:Y:S02]  /*8730*/  IMAD.MOV.U32 R76, RZ, RZ, -0x800000 ;  /* 0xff800000ff4c7424 */ /* 0x000fe400078e00ff */
[----:B------:R-:W-:Y:S01]  /*8740*/  UMOV UR4, UR40 ;  /* 0x0000002800047c82 */ /* 0x000fe20008000000 */
[----:B------:R-:W-:-:S03]  /*8750*/  @!P1 PRMT R9, RZ, 0x654, R9 ;  /* 0x00000654ff099816 */ /* 0x000fc60000000009 */
[----:B------:R-:W-:Y:S02]  /*8760*/  UMOV UR6, UR8 ;  /* 0x0000000800067c82 */ /* 0x000fe40008000000 */
[----:B------:R-:W-:Y:S01]  /*8770*/  HGMMA.64x96x16.F32.BF16 R24, gdesc[UR4].tnspB, R24, gsb0 ;  /* 0x41600000041879f0 */ /* 0x000fe20008001818 */
[----:B------:R-:W-:Y:S02]  /*8780*/  UIADD3 UR4, UR40, 0x180, URZ ;  /* 0x0000018028047890 */ /* 0x000fe4000fffe03f */
[----:B------:R-:W-:Y:S01]  /*8790*/  UIADD3 UR6, UR8, 0x40, URZ ;  /* 0x0000004008067890 */ /* 0x000fe2000fffe03f */
[----:B--2---:R-:W-:Y:S01]  /*87a0*/  FADD.FTZ R3, R3, R10 ;  /* 0x0000000a03037221 */ /* 0x004fe20000010000 */
[----:B------:R-:W-:Y:S01]  /*87b0*/  UMOV UR5, 0xc0000010 ;  /* 0xc000001000057882 */ /* 0x000fe20000000000 */
[----:B------:R-:W-:Y:S01]  /*87c0*/  UMOV UR7, 0x80000020 ;  /* 0x8000002000077882 */ /* 0x000fe20000000000 */
[----:B---3--:R-:W-:Y:S02]  /*87d0*/  FADD.FTZ R2, R0, R11 ;  /* 0x0000000b00027221 */ /* 0x008fe40000010000 */
[----:B------:R-:W2:Y:S04]  /*87e0*/  SHFL.BFLY PT, R0, R3, 0x1, 0x1f ;  /* 0x0c201f0003007f89 */ /* 0x000ea800000e0000 */
[----:B01----:R-:W0:Y:S01]  /*87f0*/  SHFL.BFLY PT, R7, R2, 0x1, 0x1f ;  /* 0x0c201f0002077f89 */ /* 0x003e2200000e0000 */
[----:B--2---:R-:W-:Y:S01]  /*8800*/  FADD.FTZ R13, R3, R0 ;  /* 0x00000000030d7221 */ /* 0x004fe20000010000 */
[----:B------:R-:W-:-:S02]  /*8810*/  IMAD.MOV.U32 R0, RZ, RZ, -0x800000 ;  /* 0xff800000ff007424 */ /* 0x000fc400078e00ff */
[----:B0-----:R-:W-:Y:S02]  /*8820*/  FADD.FTZ R14, R2, R7 ;  /* 0x00000007020e7221 */ /* 0x001fe40000010000 */
[----:B------:R-:W-:-:S03]  /*8830*/  FSETP.NE.FTZ.AND P0, PT, R13, RZ, PT ;  /* 0x000000ff0d00720b */ /* 0x000fc60003f15000 */
        /* <DEDUP_REMOVED lines=76> */
[----:B------:R-:W-:Y:S01]  /*8d00*/  FMUL.FTZ R41, R35, R16 ;  /* 0x0000001023297220 */ /* 0x000fe20000410000 */
        /* <DEDUP_REMOVED lines=37> */
.L_x_9361:
[----:B------:R-:W-:Y:S05]  /*8f60*/  @P0 BRA `(.L_x_9382) ;  /* 0x0000001000740947 */ /* 0x000fea0003800000 */
[----:B------:R-:W0:Y:S01]  /*8f70*/  S2R R16, SR_TID.X ;  /* 0x0000000000107919 */ /* 0x000e220000002100 */
[----:B------:R-:W1:Y:S01]  /*8f80*/  LDC R46, c[0x0][0xbe8] ;  /* 0x0002fa00ff2e7b82 */ /* 0x000e620000000800 */
[----:B------:R-:W-:Y:S01]  /*8f90*/  SHF.R.S32.HI R58, RZ, 0x1f, R145 ;  /* 0x0000001fff3a7819 */ /* 0x000fe20000011491 */
[----:B------:R-:W-:Y:S01]  /*8fa0*/  ULDC.64 UR4, c[0x0][0xbd0] ;  /* 0x0002f40000047ab9 */ /* 0x000fe20000000a00 */
[----:B------:R-:W2:Y:S01]  /*8fb0*/  S2R R54, SR_CTAID.X ;  /* 0x0000000000367919 */ /* 0x000ea20000002500 */
[----:B------:R-:W-:Y:S01]  /*8fc0*/  ULDC.64 UR6, c[0x0][0xb38] ;  /* 0x0002ce0000067ab9 */ /* 0x000fe20000000a00 */
[----:B------:R-:W-:Y:S01]  /*8fd0*/  BSSY B0, `(.L_x_9383) ;  /* 0x00000ca000007945 */ /* 0x000fe20003800000 */
[C---:B------:R-:W-:Y:S02]  /*8fe0*/  IMAD R56, R58.reuse, UR4, RZ ;  /* 0x000000043a387c24 */ /* 0x040fe4000f8e02ff */
[----:B------:R-:W3:Y:S01]  /*8ff0*/  S2UR UR9, SR_CTAID.Z ;  /* 0x00000000000979c3 */ /* 0x000ee20000002700 */
[----:B------:R-:W-:-:S07]  /*9000*/  IMAD R58, R58, UR6, RZ ;  /* 0x000000063a3a7c24 */ /* 0x000fce000f8e02ff */
        /* <DEDUP_REMOVED lines=14> */
[----:B------:R-:W5:Y:S01]  /*90f0*/  LDC.64 R64, c[0x0][0xb40] ;  /* 0x0002d000ff407b82 */ /* 0x000f620000000a00 */
[----:B------:R-:W-:-:S03]  /*9100*/  IMAD.IADD R51, R50, 0x1, -R47 ;  /* 0x0000000132337824 */ /* 0x000fc600078e0a2f */
[----:B------:R-:W-:Y:S02]  /*9110*/  SHF.R.S32.HI R55, RZ, 0x1f, R26 ;  /* 0x0000001fff377819 */ /* 0x000fe4000001141a */
[----:B------:R-:W-:Y:S02]  /*9120*/  LEA.HI R47, R51, R51, RZ, 0x1 ;  /* 0x00000033332f7211 */ /* 0x000fe400078f08ff */
[----:B------:R-:W-:Y:S01]  /*9130*/  LEA.HI R27, R55, R26, RZ, 0x2 ;  /* 0x0000001a371b7211 */ /* 0x000fe200078f10ff */
[----:B------:R-:W5:Y:S01]  /*9140*/  @P0 LDC R68, c[0x0][0xbec] ;  /* 0x0002fb00ff440b82 */ /* 0x000f620000000800 */
[----:B------:R-:W-:Y:S02]  /*9150*/  LOP3.LUT R52, R47, 0x1ffffffe, RZ, 0xc0, !PT ;  /* 0x1ffffffe2f347812 */ /* 0x000fe400078ec0ff */
[--C-:B------:R-:W-:Y:S02]  /*9160*/  SHF.R.S32.HI R16, RZ, 0x2, R27.reuse ;  /* 0x00000002ff107819 */ /* 0x100fe4000001141b */
[----:B------:R-:W-:Y:S01]  /*9170*/  SHF.R.S32.HI R17, RZ, 0x1f, R27 ;  /* 0x0000001fff117819 */ /* 0x000fe2000001141b */
[----:B------:R-:W-:Y:S01]  /*9180*/  IMAD.IADD R52, R51, 0x1, -R52 ;  /* 0x0000000133347824 */ /* 0x000fe200078e0a34 */
[----:B------:R-:W-:Y:S01]  /*9190*/  LOP3.LUT R27, R27, 0x7ffffffc, RZ, 0xc0, !PT ;  /* 0x7ffffffc1b1b7812 */ /* 0x000fe200078ec0ff */
[----:B------:R-:W5:Y:S01]  /*91a0*/  @P0 LDC R59, c[0x0][0xbf0] ;  /* 0x0002fc00ff3b0b82 */ /* 0x000f620000000800 */
[----:B------:R-:W-:-:S03]  /*91b0*/  LEA.HI R17, R17, R16, RZ, 0x3 ;  /* 0x0000001011117211 */ /* 0x000fc600078f18ff */
[----:B------:R-:W-:Y:S01]  /*91c0*/  IMAD.IADD R27, R26, 0x1, -R27 ;  /* 0x000000011a1b7824 */ /* 0x000fe200078e0a1b */
[----:B------:R-:W-:-:S03]  /*91d0*/  LOP3.LUT R17, R17, 0xfffffff8, RZ, 0xc0, !PT ;  /* 0xfffffff811117812 */ /* 0x000fc600078ec0ff */
[----:B------:R-:W5:Y:S01]  /*91e0*/  @P0 LDC R61, c[0x0][0xbf0] ;  /* 0x0002fc00ff3d0b82 */ /* 0x000f620000000800 */
[----:B------:R-:W-:Y:S02]  /*91f0*/  IMAD.SHL.U32 R27, R27, 0x2, RZ ;  /* 0x000000021b1b7824 */ /* 0x000fe400078e00ff */
[----:B------:R-:W-:Y:S01]  /*9200*/  IMAD.IADD R50, R16, 0x1, -R17 ;  /* 0x0000000110327824 */ /* 0x000fe200078e0a11 */
[----:B------:R-:W-:Y:S01]  /*9210*/  LEA.HI R17, R55, R26, RZ, 0x5 ;  /* 0x0000001a37117211 */ /* 0x000fe200078f28ff */
[----:B------:R-:W-:-:S03]  /*9220*/  IMAD.HI R16, R53, 0x55555556, RZ ;  /* 0x5555555635107827 */ /* 0x000fc600078e02ff */
[----:B------:R-:W-:Y:S01]  /*9230*/  SHF.R.S32.HI R17, RZ, 0x5, R17 ;  /* 0x00000005ff117819 */ /* 0x000fe20000011411 */
[----:B------:R-:W-:Y:S01]  /*9240*/  IMAD R55, R145, UR7, R58 ;  /* 0x0000000791377c24 */ /* 0x000fe2000f8e023a */
[----:B------:R-:W-:-:S03]  /*9250*/  LEA.HI R16, R16, R16, RZ, 0x1 ;  /* 0x0000001010107211 */ /* 0x000fc600078f08ff */
[----:B------:R-:W-:Y:S02]  /*9260*/  IMAD R50, R17, 0x10, R50 ;  /* 0x0000001011327824 */ /* 0x000fe400078e0232 */
[----:B------:R-:W-:Y:S02]  /*9270*/  IMAD R47, R16, -0x3, R53 ;  /* 0xfffffffd102f7824 */ /* 0x000fe400078e0235 */
[----:B------:R-:W-:Y:S01]  /*9280*/  IMAD.WIDE.U32 R16, R145, UR4, RZ ;  /* 0x0000000491107c25 */ /* 0x000fe2000f8e00ff */
[----:B---3--:R-:W-:-:S03]  /*9290*/  USHF.R.S32.HI UR4, URZ, 0x1f, UR9 ;  /* 0x0000001f3f047899 */ /* 0x008fc60008011409 */
[----:B------:R-:W-:Y:S02]  /*92a0*/  IMAD R47, R47, 0x40, R50 ;  /* 0x000000402f2f7824 */ /* 0x000fe400078e0232 */
[C---:B------:R-:W-:Y:S02]  /*92b0*/  IMAD R53, R145.reuse, UR5, R56 ;  /* 0x0000000591357c24 */ /* 0x040fe4000f8e0238 */
[----:B------:R-:W-:Y:S01]  /*92c0*/  IMAD.WIDE.U32 R50, R145, UR6, RZ ;  /* 0x0000000691327c25 */ /* 0x000fe2000f8e00ff */
[----:B------:R-:W-:-:S03]  /*92d0*/  ULDC.64 UR6, c[0x0][0xb48] ;  /* 0x0002d20000067ab9 */ /* 0x000fc60000000a00 */
[----:B------:R-:W-:Y:S02]  /*92e0*/  IMAD R52, R52, 0x8, R47 ;  /* 0x0000000834347824 */ /* 0x000fe400078e022f */
[----:B------:R-:W-:Y:S02]  /*92f0*/  IMAD.MOV R145, RZ, RZ, -R145 ;  /* 0x000000ffff917224 */ /* 0x000fe400078e0a91 */
[----:B------:R-:W-:Y:S02]  /*9300*/  IMAD.IADD R17, R17, 0x1, R53 ;  /* 0x0000000111117824 */ /* 0x000fe400078e0235 */
[----:B----4-:R-:W-:Y:S02]  /*9310*/  IMAD R56, R62, UR4, RZ ;  /* 0x000000043e387c24 */ /* 0x010fe4000f8e02ff */
[----:B--2---:R-:W-:Y:S02]  /*9320*/  IMAD R53, R54, 0xc0, R52 ;  /* 0x000000c036357824 */ /* 0x004fe400078e0234 */
[----:B-1----:R-:W-:-:S02]  /*9330*/  IMAD R145, R66, R145, UR8 ;  /* 0x0000000842917e24 */ /* 0x002fc4000f8e0291 */
[----:B------:R-:W-:Y:S02]  /*9340*/  IMAD R57, R63, UR9, R56 ;  /* 0x000000093f397c24 */ /* 0x000fe4000f8e0238 */
[----:B------:R-:W-:Y:S01]  /*9350*/  IMAD.WIDE.U32 R16, R62, UR9, R16 ;  /* 0x000000093e107c25 */ /* 0x000fe2000f8e0010 */
[----:B------:R-:W-:-:S03]  /*9360*/  SHF.R.S32.HI R58, RZ, 0x1f, R145 ;  /* 0x0000001fff3a7819 */ /* 0x000fc60000011491 */
[----:B0-----:R-:W-:-:S04]  /*9370*/  @P0 IMAD.HI.U32 R52, R53, R60, RZ ;  /* 0x0000003c35340227 */ /* 0x001fc800078e00ff */
[----:B------:R-:W-:Y:S02]  /*9380*/  IMAD.IADD R51, R51, 0x1, R55 ;  /* 0x0000000133337824 */ /* 0x000fe400078e0237 */
[----:B------:R-:W-:Y:S02]  /*9390*/  IMAD.IADD R17, R17, 0x1, R57 ;  /* 0x0000000111117824 */ /* 0x000fe400078e0239 */
[----:B-----5:R-:W-:Y:S01]  /*93a0*/  IMAD R56, R64, UR4, RZ ;  /* 0x0000000440387c24 */ /* 0x020fe2000f8e02ff */
[----:B------:R-:W-:Y:S01]  /*93b0*/  ULDC.64 UR4, c[0x0][0xbe0] ;  /* 0x0002f80000047ab9 */ /* 0x000fe20000000a00 */
[----:B------:R-:W-:-:S04]  /*93c0*/  @P0 IMAD.HI.U32 R68, R53, R68, RZ ;  /* 0x0000004435440227 */ /* 0x000fc800078e00ff */
[----:B------:R-:W-:Y:S01]  /*93d0*/  IMAD.MOV.U32 R55, RZ, RZ, R53 ;  /* 0x000000ffff377224 */ /* 0x000fe200078e0035 */
[----:B------:R-:W-:Y:S01]  /*93e0*/  @P0 SHF.R.U32.HI R55, RZ, R59, R52 ;  /* 0x0000003bff370219 */ /* 0x000fe20000011634 */
[----:B------:R-:W-:Y:S02]  /*93f0*/  IMAD R59, R65, UR9, R56 ;  /* 0x00000009413b7c24 */ /* 0x000fe4000f8e0238 */
[----:B------:R-:W-:Y:S01]  /*9400*/  IMAD.WIDE.U32 R50, R64, UR9, R50 ;  /* 0x0000000940327c25 */ /* 0x000fe2000f8e0032 */
[----:B------:R-:W-:-:S03]  /*9410*/  ULDC.64 UR8, c[0x0][0xb28] ;  /* 0x0002ca0000087ab9 */ /* 0x000fc60000000a00 */
[----:B------:R-:W-:Y:S01]  /*9420*/  IMAD.MOV.U32 R57, RZ, RZ, R53 ;  /* 0x000000ffff397224 */ /* 0x000fe200078e0035 */
[----:B------:R-:W-:Y:S01]  /*9430*/  @P0 SHF.R.U32.HI R57, RZ, R61, R68 ;  /* 0x0000003dff390219 */ /* 0x000fe20000011644 */
[----:B------:R-:W-:Y:S02]  /*9440*/  IMAD R52, R58, UR4, RZ ;  /* 0x000000043a347c24 */ /* 0x000fe4000f8e02ff */
[----:B------:R-:W-:-:S04]  /*9450*/  IMAD.WIDE.U32 R16, R145, UR4, R16 ;  /* 0x0000000491107c25 */ /* 0x000fc8000f8e0010 */
[----:B------:R-:W-:Y:S01]  /*9460*/  IMAD.IADD R51, R51, 0x1, R59 ;  /* 0x0000000133337824 */ /* 0x000fe200078e023b */
[----:B------:R-:W-:Y:S01]  /*9470*/  SHF.R.S32.HI R59, RZ, 0x1f, R55 ;  /* 0x0000001fff3b7819 */ /* 0x000fe20000011437 */
[----:B------:R-:W-:Y:S01]  /*9480*/  IMAD R58, R58, UR6, RZ ;  /* 0x000000063a3a7c24 */ /* 0x000fe2000f8e02ff */
[----:B------:R-:W-:Y:S01]  /*9490*/  IADD3 R16, P0, R55, R16, RZ ;  /* 0x0000001037107210 */ /* 0x000fe20007f1e0ff */
[C---:B------:R-:W-:Y:S01]  /*94a0*/  IMAD R56, R145.reuse, UR5, R52 ;  /* 0x0000000591387c24 */ /* 0x040fe2000f8e0234 */
        /* <DEDUP_REMOVED lines=27> */
[----:B------:R-:W-:Y:S01]  /*9660*/  ULDC.64 UR8, c[0x0][0xb00] ;  /* 0x0002c00000087ab9 */ /* 0x000fe20000000a00 */
[----:B------:R-:W-:-:S02]  /*9670*/  ULDC UR6, c[0x0][0xa88] ;  /* 0x0002a20000067ab9 */ /* 0x000fc40000000800 */
        /* <DEDUP_REMOVED lines=14> */
[----:B------:R-:W-:-:S02]  /*9760*/  ISETP.GE.OR P1, PT, R47, R58, P0 ;  /* 0x0000003a2f00720c */ /* 0x000fc40000726670 */
[-C--:B------:R-:W-:Y:S01]  /*9770*/  ISETP.GE.OR P0, PT, R59, R58.reuse, P0 ;  /* 0x0000003a3b00720c */ /* 0x080fe20000706670 */
[----:B------:R-:W1:Y:S01]  /*9780*/  SHFL.IDX PT, R53, R54, 0x1, 0x1c1f ;  /* 0x003c1f0036357f89 */ /* 0x000e6200000e0000 */
[----:B------:R-:W-:Y:S01]  /*9790*/  UPRMT UR4, URZ, 0x654, UR4 ;  /* 0x000006543f047896 */ /* 0x000fe20008000004 */
[----:B------:R-:W-:Y:S02]  /*97a0*/  ISETP.GE.AND P2, PT, R47, R58, PT ;  /* 0x0000003a2f00720c */ /* 0x000fe40003f46270 */
[----:B------:R2:W3:Y:S04]  /*97b0*/  SHFL.IDX PT, R16, R62, RZ, 0x1c1f ;  /* 0x001c1fff3e107589 */ /* 0x0004e800000e0000 */
[----:B------:R2:W4:Y:S02]  /*97c0*/  SHFL.IDX PT, R17, R63, RZ, 0x1c1f ;  /* 0x001c1fff3f117589 */ /* 0x00052400000e0000 */
[----:B------:R-:W-:Y:S02]  /*97d0*/  SYNCS.ARRIVE.TRANS64.RED.A1T0 RZ, [UR4], RZ ;  /* 0x000000ffffff79a7 */ /* 0x000fe40008100404 */
        /* <DEDUP_REMOVED lines=13> */
[----:B------:R-:W-:Y:S01]  /*98b0*/  VIADD R61, R27, 0x40 ;  /* 0x000000401b3d7836 */ /* 0x000fe20000000000 */
[----:B------:R-:W-:-:S07]  /*98c0*/  ISETP.GE.AND P4, PT, R47, UR4, PT ;  /* 0x000000042f007c0c */ /* 0x000fce000bf86270 */
[----:B------:R-:W-:Y:S02]  /*98d0*/  @!P1 LEA.HI R0, R0, R0, RZ, 0x1 ;  /* 0x0000000000009211 */ /* 0x000fe400078f08ff */
[----:B------:R-:W-:Y:S02]  /*98e0*/  @!P2 LEA.HI R26, R26, R26, RZ, 0x1 ;  /* 0x0000001a1a1aa211 */ /* 0x000fe400078f08ff */
[----:B------:R-:W-:Y:S02]  /*98f0*/  @!P3 LEA.HI R50, R46, R46, RZ, 0x1 ;  /* 0x0000002e2e32b211 */ /* 0x000fe400078f08ff */
[----:B------:R-:W-:Y:S02]  /*9900*/  @!P1 LOP3.LUT R51, R0, 0xfffffffe, RZ, 0xc0, !PT ;  /* 0xfffffffe00339812 */ /* 0x000fe400078ec0ff */
[----:B------:R-:W-:Y:S01]  /*9910*/  @!P4 LEA.HI R0, R47, R47, RZ, 0x1 ;  /* 0x0000002f2f00c211 */ /* 0x000fe200078f08ff */
[----:B---34-:R-:W-:Y:S01]  /*9920*/  @!P0 IMAD.WIDE R46, R27, 0x4, R16 ;  /* 0x000000041b2e8825 */ /* 0x018fe200078e0210 */
[----:B------:R-:W-:-:S02]  /*9930*/  @!P2 LOP3.LUT R53, R26, 0xfffffffe, RZ, 0xc0, !PT ;  /* 0xfffffffe1a35a812 */ /* 0x000fc400078ec0ff */
[----:B------:R-:W-:Y:S01]  /*9940*/  @!P3 LOP3.LUT R55, R50, 0xfffffffe, RZ, 0xc0, !PT ;  /* 0xfffffffe3237b812 */ /* 0x000fe200078ec0ff */
[--C-:B------:R-:W-:Y:S01]  /*9950*/  @!P1 IMAD.WIDE R50, R51, 0x4, R16.reuse ;  /* 0x0000000433329825 */ /* 0x100fe200078e0210 */
[----:B------:R-:W-:Y:S01]  /*9960*/  @!P4 LOP3.LUT R57, R0, 0xfffffffe, RZ, 0xc0, !PT ;  /* 0xfffffffe0039c812 */ /* 0x000fe200078ec0ff */
[----:B------:R0:W-:Y:S02]  /*9970*/  @!P0 ST.E.64 desc[UR38][R46.64], R72 ;  /* 0x000000482e008985 */ /* 0x0001e4000c101b26 */
[----:B------:R-:W-:Y:S02]  /*9980*/  VIADD R0, R27, 0x28 ;  /* 0x000000281b007836 */ /* 0x000fe40000000000 */
[--C-:B------:R-:W-:Y:S01]  /*9990*/  @!P2 IMAD.WIDE R52, R53, 0x4, R16.reuse ;  /* 0x000000043534a825 */ /* 0x100fe200078e0210 */
[----:B------:R1:W-:Y:S02]  /*99a0*/  @!P1 ST.E.64 desc[UR38][R50.64], R28 ;  /* 0x0000001c32009985 */ /* 0x0003e4000c101b26 */
[----:B------:R-:W-:Y:S01]  /*99b0*/  ISETP.GE.AND P0, PT, R0, UR4, PT ;  /* 0x0000000400007c0c */ /* 0x000fe2000bf06270 */
[----:B------:R-:W-:Y:S01]  /*99c0*/  VIADD R26, R27, 0x30 ;  /* 0x000000301b1a7836 */ /* 0x000fe20000000000 */
[----:B------:R2:W-:Y:S01]  /*99d0*/  @!P2 ST.E.64 desc[UR38][R52.64], R22 ;  /* 0x000000163400a985 */ /* 0x0005e2000c101b26 */
[----:B------:R-:W-:Y:S01]  /*99e0*/  @!P3 IMAD.WIDE R54, R55, 0x4, R16 ;  /* 0x000000043736b825 */ /* 0x000fe200078e0210 */
[----:B------:R-:W-:-:S02]  /*99f0*/  ISETP.GE.AND P2, PT, R60, UR4, PT ;  /* 0x000000043c007c0c */ /* 0x000fc4000bf46270 */
[----:B------:R-:W-:Y:S01]  /*9a00*/  ISETP.GE.AND P1, PT, R26, UR4, PT ;  /* 0x000000041a007c0c */ /* 0x000fe2000bf26270 */
[----:B------:R-:W-:Y:S01]  /*9a10*/  @!P4 IMAD.WIDE R56, R57, 0x4, R16 ;  /* 0x000000043938c825 */ /* 0x000fe200078e0210 */
[----:B------:R3:W-:Y:S01]  /*9a20*/  @!P3 ST.E.64 desc[UR38][R54.64], R36 ;  /* 0x000000243600b985 */ /* 0x0007e2000c101b26 */
[----:B------:R-:W-:Y:S02]  /*9a30*/  ISETP.GE.AND P3, PT, R61, UR4, PT ;  /* 0x000000043d007c0c */ /* 0x000fe4000bf66270 */
[C---:B0-----:R-:W-:Y:S01]  /*9a40*/  VIADD R46, R27.reuse, 0x48 ;  /* 0x000000481b2e7836 */ /* 0x041fe20000000000 */
[----:B------:R0:W-:Y:S01]  /*9a50*/  @!P4 ST.E.64 desc[UR38][R56.64], R74 ;  /* 0x0000004a3800c985 */ /* 0x0001e2000c101b26 */
[C---:B------:R-:W-:Y:S01]  /*9a60*/  VIADD R47, R27.reuse, 0x50 ;  /* 0x000000501b2f7836 */ /* 0x040fe20000000000 */
[----:B------:R-:W-:Y:S01]  /*9a70*/  @!P0 LEA.HI R0, R0, R0, RZ, 0x1 ;  /* 0x0000000000008211 */ /* 0x000fe200078f08ff */
[----:B-1----:R-:W-:Y:S01]  /*9a80*/  VIADD R28, R27, 0x58 ;  /* 0x000000581b1c7836 */ /* 0x002fe20000000000 */
[----:B------:R-:W-:-:S02]  /*9a90*/  ISETP.GE.AND P4, PT, R46, UR4, PT ;  /* 0x000000042e007c0c */ /* 0x000fc4000bf86270 */
[----:B------:R-:W-:Y:S02]  /*9aa0*/  ISETP.GE.AND P5, PT, R47, UR4, PT ;  /* 0x000000042f007c0c */ /* 0x000fe4000bfa6270 */
[----:B------:R-:W-:Y:S02]  /*9ab0*/  ISETP.GE.AND P6, PT, R28, UR4, PT ;  /* 0x000000041c007c0c */ /* 0x000fe4000bfc6270 */
[----:B------:R-:W-:Y:S02]  /*9ac0*/  @!P1 LEA.HI R26, R26, R26, RZ, 0x1 ;  /* 0x0000001a1a1a9211 */ /* 0x000fe400078f08ff */
[----:B------:R-:W-:Y:S02]  /*9ad0*/  @!P2 LEA.HI R60, R60, R60, RZ, 0x1 ;  /* 0x0000003c3c3ca211 */ /* 0x000fe400078f08ff */
[----:B------:R-:W-:Y:S02]  /*9ae0*/  @!P3 LEA.HI R61, R61, R61, RZ, 0x1 ;  /* 0x0000003d3d3db211 */ /* 0x000fe400078f08ff */
[----:B--2---:R-:W-:-:S02]  /*9af0*/  @!P0 LOP3.LUT R23, R0, 0xfffffffe, RZ, 0xc0, !PT ;  /* 0xfffffffe00178812 */ /* 0x004fc400078ec0ff */
[----:B------:R-:W-:Y:S02]  /*9b00*/  @!P4 LEA.HI R46, R46, R46, RZ, 0x1 ;  /* 0x0000002e2e2ec211 */ /* 0x000fe400078f08ff */
[----:B------:R-:W-:Y:S02]  /*9b10*/  @!P5 LEA.HI R22, R47, R47, RZ, 0x1 ;  /* 0x0000002f2f16d211 */ /* 0x000fe400078f08ff */
[----:B------:R-:W-:Y:S02]  /*9b20*/  @!P6 LEA.HI R28, R28, R28, RZ, 0x1 ;  /* 0x0000001c1c1ce211 */ /* 0x000fe400078f08ff */
[----:B------:R-:W-:Y:S02]  /*9b30*/  @!P1 LOP3.LUT R29, R26, 0xfffffffe, RZ, 0xc0, !PT ;  /* 0xfffffffe1a1d9812 */ /* 0x000fe400078ec0ff */
[----:B---3--:R-:W-:Y:S02]  /*9b40*/  @!P2 LOP3.LUT R37, R60, 0xfffffffe, RZ, 0xc0, !PT ;  /* 0xfffffffe3c25a812 */ /* 0x008fe400078ec0ff */
[----:B------:R-:W-:-:S02]  /*9b50*/  @!P3 LOP3.LUT R47, R61, 0xfffffffe, RZ, 0xc0, !PT ;  /* 0xfffffffe3d2fb812 */ /* 0x000fc400078ec0ff */
[----:B------:R-:W-:Y:S01]  /*9b60*/  @!P4 LOP3.LUT R51, R46, 0xfffffffe, RZ, 0xc0, !PT ;  /* 0xfffffffe2e33c812 */ /* 0x000fe200078ec0ff */
        /* <DEDUP_REMOVED lines=16> */
.L_x_9384:
[----:B------:R-:W-:Y:S05]  /*9c70*/  BSYNC B0 ;  /* 0x0000000000007941 */ /* 0x000fea0003800000 */
.L_x_9383:
[----:B------:R-:W-:Y:S01]  /*9c80*/  ISETP.GE.AND P0, PT, R59, R58, PT ;  /* 0x0000003a3b00720c */ /* 0x000fe20003f06270 */
[----:B0---4-:R4:W0:Y:S04]  /*9c90*/  SHFL.IDX PT, R17, R63, 0x1, 0x1c1f ;  /* 0x003c1f003f117f89 */ /* 0x01182800000e0000 */
[----:B---3--:R4:W3:Y:S08]  /*9ca0*/  SHFL.IDX PT, R16, R62, 0x1, 0x1c1f ;  /* 0x003c1f003e107f89 */ /* 0x0088f000000e0000 */
[----:B----4-:R-:W-:Y:S05]  /*9cb0*/  @P0 BRA `(.L_x_9359) ;  /* 0x0000004400dc0947 */ /* 0x010fea0003800000 */
        /* <DEDUP_REMOVED lines=14> */
[----:B------:R-:W-:-:S02]  /*9da0*/  VIADD R26, R27, 0x48 ;  /* 0x000000481b1a7836 */ /* 0x000fc40000000000 */
[----:B------:R-:W-:Y:S02]  /*9db0*/  VIADD R28, R27, 0x50 ;  /* 0x000000501b1c7836 */ /* 0x000fe40000000000 */
[----:B------:R-:W-:Y:S02]  /*9dc0*/  @!P3 LEA.HI R0, R0, R0, RZ, 0x1 ;  /* 0x000000000000b211 */ /* 0x000fe400078f08ff */
[----:B------:R-:W-:Y:S02]  /*9dd0*/  @!P4 LEA.HI R2, R2, R2, RZ, 0x1 ;  /* 0x000000020202c211 */ /* 0x000fe400078f08ff */
[----:B------:R-:W-:Y:S02]  /*9de0*/  @!P5 LEA.HI R3, R3, R3, RZ, 0x1 ;  /* 0x000000030303d211 */ /* 0x000fe400078f08ff */
[----:B------:R-:W-:Y:S01]  /*9df0*/  @!P3 LOP3.LUT R5, R0, 0xfffffffe, RZ, 0xc0, !PT ;  /* 0xfffffffe0005b812 */ /* 0x000fe200078ec0ff */
[----:B------:R-:W-:Y:S01]  /*9e00*/  VIADD R0, R27, 0x30 ;  /* 0x000000301b007836 */ /* 0x000fe20000000000 */
[----:B------:R-:W-:-:S02]  /*9e10*/  @!P4 LOP3.LUT R7, R2, 0xfffffffe, RZ, 0xc0, !PT ;  /* 0xfffffffe0207c812 */ /* 0x000fc400078ec0ff */
[----:B------:R-:W-:Y:S01]  /*9e20*/  @!P5 LOP3.LUT R11, R3, 0xfffffffe, RZ, 0xc0, !PT ;  /* 0xfffffffe030bd812 */ /* 0x000fe200078ec0ff */
[--C-:B0--3--:R-:W-:Y:S01]  /*9e30*/  @!P2 IMAD.WIDE R2, R27, 0x4, R16.reuse ;  /* 0x000000041b02a825 */ /* 0x109fe200078e0210 */
[----:B------:R-:W-:Y:S02]  /*9e40*/  ISETP.GE.AND P6, PT, R28, UR4, PT ;  /* 0x000000041c007c0c */ /* 0x000fe4000bfc6270 */
[----:B------:R-:W-:Y:S01]  /*9e50*/  @!P0 LEA.HI R18, R18, R18, RZ, 0x1 ;  /* 0x0000001212128211 */ /* 0x000fe200078f08ff */
[--C-:B------:R-:W-:Y:S01]  /*9e60*/  @!P3 IMAD.WIDE R4, R5, 0x4, R16.reuse ;  /* 0x000000040504b825 */ /* 0x100fe200078e0210 */
[----:B------:R0:W-:Y:S01]  /*9e70*/  @!P2 ST.E.64 desc[UR38][R2.64], R14 ;  /* 0x0000000e0200a985 */ /* 0x0001e2000c101b26 */
[----:B------:R-:W-:Y:S02]  /*9e80*/  ISETP.GE.AND P2, PT, R0, UR4, PT ;  /* 0x0000000400007c0c */ /* 0x000fe4000bf46270 */
[----:B------:R-:W-:Y:S01]  /*9e90*/  @!P4 IMAD.WIDE R6, R7, 0x4, R16 ;  /* 0x000000040706c825 */ /* 0x000fe200078e0210 */
[----:B------:R1:W-:Y:S01]  /*9ea0*/  @!P3 ST.E.64 desc[UR38][R4.64], R24 ;  /* 0x000000180400b985 */ /* 0x0003e2000c101b26 */
[----:B------:R-:W-:-:S02]  /*9eb0*/  ISETP.GE.AND P3, PT, R22, UR4, PT ;  /* 0x0000000416007c0c */ /* 0x000fc4000bf66270 */
[----:B------:R-:W-:Y:S01]  /*9ec0*/  @!P5 IMAD.WIDE R10, R11, 0x4, R16 ;  /* 0x000000040b0ad825 */ /* 0x000fe200078e0210 */
[----:B------:R2:W-:Y:S01]  /*9ed0*/  @!P4 ST.E.64 desc[UR38][R6.64], R40 ;  /* 0x000000280600c985 */ /* 0x0005e2000c101b26 */
[----:B------:R-:W-:Y:S02]  /*9ee0*/  ISETP.GE.AND P4, PT, R23, UR4, PT ;  /* 0x0000000417007c0c */ /* 0x000fe4000bf86270 */
[----:B------:R-:W-:Y:S01]  /*9ef0*/  @!P1 LEA.HI R19, R19, R19, RZ, 0x1 ;  /* 0x0000001313139211 */ /* 0x000fe200078f08ff */
[----:B------:R3:W-:Y:S01]  /*9f00*/  @!P5 ST.E.64 desc[UR38][R10.64], R48 ;  /* 0x000000300a00d985 */ /* 0x0007e2000c101b26 */
[----:B------:R-:W-:Y:S01]  /*9f10*/  ISETP.GE.AND P5, PT, R26, UR4, PT ;  /* 0x000000041a007c0c */ /* 0x000fe2000bfa6270 */
[----:B------:R-:W-:Y:S01]  /*9f20*/  VIADD R27, R27, 0x58 ;  /* 0x000000581b1b7836 */ /* 0x000fe20000000000 */
[----:B0-----:R-:W-:Y:S02]  /*9f30*/  @!P0 LOP3.LUT R3, R18, 0xfffffffe, RZ, 0xc0, !PT ;  /* 0xfffffffe12038812 */ /* 0x001fe400078ec0ff */
[----:B------:R-:W-:-:S02]  /*9f40*/  @!P2 LEA.HI R0, R0, R0, RZ, 0x1 ;  /* 0x000000000000a211 */ /* 0x000fc400078f08ff */
[----:B-1----:R-:W-:Y:S01]  /*9f50*/  @!P1 LOP3.LUT R5, R19, 0xfffffffe, RZ, 0xc0, !PT ;  /* 0xfffffffe13059812 */ /* 0x002fe200078ec0ff */
[--C-:B------:R-:W-:Y:S01]  /*9f60*/  @!P0 IMAD.WIDE R2, R3, 0x4, R16.reuse ;  /* 0x0000000403028825 */ /* 0x100fe200078e0210 */
[----:B------:R-:W-:Y:S02]  /*9f70*/  @!P3 LEA.HI R22, R22, R22, RZ, 0x1 ;  /* 0x000000161616b211 */ /* 0x000fe400078f08ff */
[----:B------:R-:W-:Y:S01]  /*9f80*/  @!P4 LEA.HI R23, R23, R23, RZ, 0x1 ;  /* 0x000000171717c211 */ /* 0x000fe200078f08ff */
[----:B------:R-:W-:Y:S01]  /*9f90*/  @!P1 IMAD.WIDE R4, R5, 0x4, R16 ;  /* 0x0000000405049825 */ /* 0x000fe200078e0210 */
[----:B------:R-:W-:Y:S01]  /*9fa0*/  @!P6 LEA.HI R28, R28, R28, RZ, 0x1 ;  /* 0x0000001c1c1ce211 */ /* 0x000fe200078f08ff */
[----:B------:R0:W-:Y:S01]  /*9fb0*/  @!P0 ST.E.64 desc[UR38][R2.64], R34 ;  /* 0x0000002202008985 */ /* 0x0001e2000c101b26 */
[----:B------:R-:W-:Y:S02]  /*9fc0*/  @!P5 LEA.HI R26, R26, R26, RZ, 0x1 ;  /* 0x0000001a1a1ad211 */ /* 0x000fe400078f08ff */
[----:B--2---:R-:W-:Y:S01]  /*9fd0*/  @!P2 LOP3.LUT R7, R0, 0xfffffffe, RZ, 0xc0, !PT ;  /* 0xfffffffe0007a812 */ /* 0x004fe200078ec0ff */
[----:B------:R1:W-:Y:S01]  /*9fe0*/  @!P1 ST.E.64 desc[UR38][R4.64], R42 ;  /* 0x0000002a04009985 */ /* 0x0003e2000c101b26 */
[----:B---3--:R-:W-:-:S02]  /*9ff0*/  @!P3 LOP3.LUT R11, R22, 0xfffffffe, RZ, 0xc0, !PT ;  /* 0xfffffffe160bb812 */ /* 0x008fc400078ec0ff */
[----:B------:R-:W-:Y:S02]  /*a000*/  @!P4 LOP3.LUT R23, R23, 0xfffffffe, RZ, 0xc0, !PT ;  /* 0xfffffffe1717c812 */ /* 0x000fe400078ec0ff */
[----:B------:R-:W-:Y:S02]  /*a010*/  @!P5 LOP3.LUT R15, R26, 0xfffffffe, RZ, 0xc0, !PT ;  /* 0xfffffffe1a0fd812 */ /* 0x000fe400078ec0ff */
[----:B------:R-:W-:Y:S02]  /*a020*/  @!P6 LOP3.LUT R19, R28, 0xfffffffe, RZ, 0xc0, !PT ;  /* 0xfffffffe1c13e812 */ /* 0x000fe400078ec0ff */
[----:B------:R-:W-:Y:S01]  /*a030*/  ISETP.GE.AND P0, PT, R27, UR4, PT ;  /* 0x000000041b007c0c */ /* 0x000fe2000bf06270 */
[----:B0-----:R-:W-:-:S04]  /*a040*/  @!P2 IMAD.WIDE R2, R7, 0x4, R16 ;  /* 0x000000040702a825 */ /* 0x001fc800078e0210 */
        /* <DEDUP_REMOVED lines=11> */
[----:B----4-:R-:W-:-:S05]  /*a100*/  LOP3.LUT R3, R27, 0xfffffffe, RZ, 0xc0, !PT ;  /* 0xfffffffe1b037812 */ /* 0x010fca00078ec0ff */
[----:B------:R-:W-:-:S05]  /*a110*/  IMAD.WIDE R2, R3, 0x4, R16 ;  /* 0x0000000403027825 */ /* 0x000fca00078e0210 */
[----:B------:R0:W-:Y:S01]  /*a120*/  ST.E.64 desc[UR38][R2.64], R70 ;  /* 0x0000004602007985 */ /* 0x0001e2000c101b26 */
[----:B------:R-:W-:Y:S05]  /*a130*/  BRA `(.L_x_9359) ;  /* 0x0000004000bc7947 */ /* 0x000fea0003800000 */
.L_x_9382:
[----:B------:R-:W0:Y:S02]  /*a140*/  S2R R2, SR_TID.X ;  /* 0x0000000000027919 */ /* 0x000e240000002100 */
[----:B0-----:R-:W-:-:S05]  /*a150*/  VIADD R0, R2, 0xffffff80 ;  /* 0xffffff8002007836 */ /* 0x001fca0000000000 */
[----:B------:R-:W-:-:S13]  /*a160*/  ISETP.GT.AND P0, PT, R0, 0xbf, PT ;  /* 0x000000bf0000780c */ /* 0x000fda0003f04270 */
[----:B------:R-:W-:Y:S05]  /*a170*/  @P0 BRA `(.L_x_9359) ;  /* 0x0000004000ac0947 */ /* 0x000fea0003800000 */
[----:B------:R-:W0:Y:S01]  /*a180*/  S2R R0, SR_CTAID.X ;  /* 0x0000000000007919 */ /* 0x000e220000002500 */
[----:B------:R-:W1:Y:S01]  /*a190*/  LDC R6, c[0x0][0xbe8] ;  /* 0x0002fa00ff067b82 */ /* 0x000e620000000800 */
[----:B------:R-:W-:Y:S02]  /*a1a0*/  ULDC UR4, c[0x0][0xa88] ;  /* 0x0002a20000047ab9 */ /* 0x000fe40000000800 */
[----:B-1----:R-:W-:Y:S02]  /*a1b0*/  IMAD R3, R6, UR4, RZ ;  /* 0x0000000406037c24 */ /* 0x002fe4000f8e02ff */
[----:B0-----:R-:W-:-:S04]  /*a1c0*/  IMAD R0, R0, 0xc0, R2 ;  /* 0x000000c000007824 */ /* 0x001fc800078e0202 */
        /* <DEDUP_REMOVED lines=48> */
.L_x_9357:
[----:B------:R-:W-:-:S08]  /*a4d0*/  NOP ;  /* 0x0000000000007918 */ /* 0x000fd00000000000 */
[----:B------:R-:W0:-:S00]  /*a4e0*/  USETMAXREG.DEALLOC.CTAPOOL 0x20 ;  /* 0x00000020000079c8 */ /* 0x000e0000080e0500 */
        /* <DEDUP_REMOVED lines=16> */
.L_x_9385:
[----:B------:R-:W-:Y:S01]  /*a5f0*/  ULDC UR7, c[0x0][0xc50] ;  /* 0x0003140000077ab9 */ /* 0x000fe20000000800 */
[----:B------:R-:W-:Y:S01]  /*a600*/  UMOV UR36, UR6 ;  /* 0x0000000600247c82 */ /* 0x000fe20008000000 */
[----:B------:R-:W-:-:S11]  /*a610*/  UISETP.NE.AND UP0, UPT, UR7, 0x1, UPT ;  /* 0x000000010700788c */ /* 0x000fd6000bf05270 */
[----:B------:R-:W-:Y:S01]  /*a620*/  @UP0 ULDC UR4, c[0x0][0xc54] ;  /* 0x0003150000040ab9 */ /* 0x000fe20000000800 */
[----:B------:R-:W-:Y:S01]  /*a630*/  @UP0 ULDC UR8, c[0x0][0xc58] ;  /* 0x0003160000080ab9 */ /* 0x000fe20000000800 */
[----:B------:R-:W-:-:S04]  /*a640*/  UIMAD.WIDE.U32 UR4, UR6, UR4, URZ ;  /* 0x00000004060472a5 */ /* 0x000fc8000f8e003f */
[----:B------:R-:W-:-:S12]  /*a650*/  @UP0 USHF.R.U32.HI UR36, URZ, UR8, UR5 ;  /* 0x000000083f240299 */ /* 0x000fd80008011605 */
.L_x_9386:
        /* <DEDUP_REMOVED lines=8> */
[----:B------:R-:W-:Y:S01]  /*a6e0*/  ULOP3.LUT UR42, UR6, 0xffff, URZ, 0xc0, !UPT ;  /* 0x0000ffff062a7892 */ /* 0x000fe2000f8ec03f */
[----:B------:R-:W-:Y:S01]  /*a6f0*/  IMAD.MOV.U32 R24, RZ, RZ, RZ ;  /* 0x000000ffff187224 */ /* 0x000fe200078e00ff */
[----:B------:R-:W-:-:S03]  /*a700*/  UISETP.NE.U32.AND UP0, UPT, UR4, URZ, UPT ;  /* 0x0000003f0400728c */ /* 0x000fc6000bf05070 */
        /* <DEDUP_REMOVED lines=12> */
[----:B------:R-:W-:-:S04]  /*a7d0*/  USHF.R.U32.HI UR4, URZ, 0x10, UR6 ;  /* 0x000000103f047899 */ /* 0x000fc80008011606 */
[----:B------:R-:W-:-:S11]  /*a7e0*/  UISETP.NE.AND UP0, UPT, UR4, URZ, UPT ;  /* 0x0000003f0400728c */ /* 0x000fd6000bf05270 */
[----:B------:R-:W-:Y:S02]  /*a7f0*/  @!UP0 ULDC UR4, c[0x0][0x9f0] ;  /* 0x00027c0000048ab9 */ /* 0x000fe40000000800 */
[----:B------:R-:W-:Y:S01]  /*a800*/  IMAD.U32 R4, RZ, RZ, UR4 ;  /* 0x00000004ff047e24 */ /* 0x000fe2000f8e00ff */
[----:B------:R-:W-:-:S04]  /*a810*/  UIADD3 UR5, UR41, -0x1, UR4 ;  /* 0xffffffff29057890 */ /* 0x000fc8000fffe004 */
[-C--:B------:R-:W-:Y:S02]  /*a820*/  IABS R5, R4.reuse ;  /* 0x0000000400057213 */ /* 0x080fe40000000000 */
[----:B------:R-:W-:Y:S01]  /*a830*/  IMAD.U32 R8, RZ, RZ, UR5 ;  /* 0x00000005ff087e24 */ /* 0x000fe2000f8e00ff */
[----:B------:R-:W-:Y:S01]  /*a840*/  IABS R4, R4 ;  /* 0x0000000400047213 */ /* 0x000fe20000000000 */
[----:B------:R-:W0:Y:S01]  /*a850*/  I2F.RP R0, R5 ;  /* 0x0000000500007306 */ /* 0x000e220000209400 */
[----:B------:R-:W-:-:S03]  /*a860*/  ULOP3.LUT UR5, UR5, UR4, URZ, 0x3c, !UPT ;  /* 0x0000000405057292 */ /* 0x000fc6000f8e3c3f */
[----:B------:R-:W-:-:S03]  /*a870*/  IMAD.MOV R4, RZ, RZ, -R4 ;  /* 0x000000ffff047224 */ /* 0x000fc600078e0a04 */
[----:B------:R-:W-:Y:S01]  /*a880*/  ISETP.LE.AND P2, PT, RZ, UR5, PT ;  /* 0x00000005ff007c0c */ /* 0x000fe2000bf43270 */
[----:B0-----:R-:W0:Y:S02]  /*a890*/  MUFU.RCP R0, R0 ;  /* 0x0000000000007308 */ /* 0x001e240000001000 */
[----:B0-----:R-:W-:Y:S01]  /*a8a0*/  VIADD R2, R0, 0xffffffe ;  /* 0x0ffffffe00027836 */ /* 0x001fe20000000000 */
[----:B------:R-:W-:-:S05]  /*a8b0*/  IABS R0, R8 ;  /* 0x0000000800007213 */ /* 0x000fca0000000000 */
[----:B------:R0:W1:Y:S02]  /*a8c0*/  F2I.FTZ.U32.TRUNC.NTZ R3, R2 ;  /* 0x0000000200037305 */ /* 0x000064000021f000 */
        /* <DEDUP_REMOVED lines=15> */
[----:B------:R-:W-:-:S07]  /*a9c0*/  IMAD.MOV.U32 R24, RZ, RZ, R3 ;  /* 0x000000ffff187224 */ /* 0x000fce00078e0003 */
.L_x_9388:
[----:B------:R-:W-:Y:S02]  /*a9d0*/  IMAD R23, R24, UR42, RZ ;  /* 0x0000002a18177c24 */ /* 0x000fe4000f8e02ff */
[----:B------:R-:W-:Y:S02]  /*a9e0*/  IMAD.MOV.U32 R0, RZ, RZ, RZ ;  /* 0x000000ffff007224 */ /* 0x000fe400078e00ff */
[----:B------:R-:W-:Y:S01]  /*a9f0*/  IMAD.MOV.U32 R2, RZ, RZ, 0x1 ;  /* 0x00000001ff027424 */ /* 0x000fe200078e00ff */
[----:B------:R-:W-:-:S04]  /*aa00*/  VIADDMNMX R25, R23, R24, UR41, PT ;  /* 0x0000002917197e46 */ /* 0x000fc8000b800118 */
[----:B------:R-:W-:-:S13]  /*aa10*/  ISETP.GT.AND P0, PT, R25, R23, PT ;  /* 0x000000171900720c */ /* 0x000fda0003f04270 */
[----:B------:R-:W-:Y:S05]  /*aa20*/  @!P0 BRA `(.L_x_9387) ;  /* 0x0000003400d08947 */ /* 0x000fea0003800000 */
        /* <DEDUP_REMOVED lines=23> */
.L_x_9389:
[----:B------:R-:W-:-:S04]  /*aba0*/  UIADD3 UR4, UR40, 0x200, URZ ;  /* 0x0000020028047890 */ /* 0x000fc8000fffe03f */
[----:B------:R-:W-:-:S06]  /*abb0*/  ULOP3.LUT UP0, URZ, UR4, 0x1bf, URZ, 0xc0, !UPT ;  /* 0x000001bf043f7892 */ /* 0x000fcc000f80c03f */
[----:B------:R-:W-:-:S13]  /*abc0*/  PLOP3.LUT P0, PT, PT, PT, UP0, 0x80, 0x0 ;  /* 0x000000000000781c */ /* 0x000fda0003f0f008 */
        /* <DEDUP_REMOVED lines=17> */
.L_x_9391:
[----:B------:R0:W1:Y:S01]  /*ace0*/  LDC.64 R2, c[0x4][R16] ;  /* 0x0100000010027b82 */ /* 0x0000620000000a00 */
[----:B------:R-:W-:Y:S01]  /*acf0*/  ULDC.64 UR4, c[0x4][0x1b8] ;  /* 0x01006e0000047ab9 */ /* 0x000fe20000000a00 */
[----:B------:R-:W-:Y:S01]  /*ad00*/  ULDC.64 UR6, c[0x4][0x1c0] ;  /* 0x0100700000067ab9 */ /* 0x000fe20000000a00 */
[----:B------:R-:W-:Y:S02]  /*ad10*/  IMAD.U32 R4, RZ, RZ, UR4 ;  /* 0x00000004ff047e24 */ /* 0x000fe4000f8e00ff */
        /* <DEDUP_REMOVED lines=11> */
.L_x_9390:
[----:B------:R-:W0:Y:S01]  /*add0*/  LDC.64 R2, c[0x0][0x9f8] ;  /* 0x00027e00ff027b82 */ /* 0x000e220000000a00 */
[----:B------:R-:W-:-:S07]  /*ade0*/  IMAD.MOV.U32 R19, RZ, RZ, R18 ;  /* 0x000000ffff137224 */ /* 0x000fce00078e0012 */
        /* <DEDUP_REMOVED lines=9> */
[----:B------:R-:W-:Y:S01]  /*ae80*/  VIADD R18, R25, 0xffffffff ;  /* 0xffffffff19127836 */ /* 0x000fe20000000000 */
[----:B------:R-:W-:-:S13]  /*ae90*/  ISETP.NE.AND.EX P1, PT, R5, RZ, PT, P0 ;  /* 0x000000ff0500720c */ /* 0x000fda0003f25300 */
[----:B------:R-:W-:Y:S02]  /*aea0*/  @P1 LOP3.LUT R17, R17, 0x1, RZ, 0xfc, !PT ;  /* 0x0000000111111812 */ /* 0x000fe400078efcff */
[----:B--2---:R-:W-:Y:S02]  /*aeb0*/  SHF.R.S32.HI R22, RZ, 0x1f, R19 ;  /* 0x0000001fff167819 */ /* 0x004fe40000011413 */
[----:B------:R-:W-:Y:S01]  /*aec0*/  SEL R16, R19, RZ, !P1 ;  /* 0x000000ff13107207 */ /* 0x000fe20004800000 */
[----:B------:R-:W-:Y:S06]  /*aed0*/  BRA.DIV UR4, `(.L_x_9392) ;  /* 0x0000003604cc7947 */ /* 0x000fec000b800000 */
[----:B------:R0:W1:Y:S02]  /*aee0*/  SHFL.IDX PT, R14, R29, RZ, 0x1f ;  /* 0x00001fff1d0e7589 */ /* 0x00006400000e0000 */
.L_x_9476:
[----:B-1----:R-:W-:Y:S02]  /*aef0*/  ISETP.NE.AND P0, PT, R14, RZ, PT ;  /* 0x000000ff0e00720c */ /* 0x002fe40003f05270 */
[----:B------:R-:W-:Y:S02]  /*af00*/  PLOP3.LUT P2, PT, PT, PT, PT, 0x8, 0x0 ;  /* 0x000000000000781c */ /* 0x000fe40003f4e170 */
[----:B------:R-:W-:-:S11]  /*af10*/  LOP3.LUT R17, R17, 0xfffffffd, RZ, 0xc0, !PT ;  /* 0xfffffffd11117812 */ /* 0x000fd600078ec0ff */
[----:B------:R-:W-:Y:S01]  /*af20*/  @P2 LOP3.LUT R17, R17, 0x2, RZ, 0xfc, !PT ;  /* 0x0000000211112812 */ /* 0x000fe200078efcff */
[----:B------:R-:W-:Y:S06]  /*af30*/  @P0 BRA `(.L_x_9393) ;  /* 0x0000000400080947 */ /* 0x000fec0003800000 */
[----:B------:R-:W-:-:S03]  /*af40*/  UMOV UR4, 0xffffffff ;  /* 0xffffffff00047882 */ /* 0x000fc60000000000 */
[----:B------:R-:W-:Y:S05]  /*af50*/  BRA.DIV UR4, `(.L_x_9394) ;  /* 0x0000003604cc7947 */ /* 0x000fea000b800000 */
[----:B------:R-:W-:-:S13]  /*af60*/  ELECT P6, URZ, PT ;  /* 0x00000000003f782f */ /* 0x000fda00038c0000 */
.L_x_9479:
[----:B------:R-:W-:Y:S05]  /*af70*/  @!P6 BRA `(.L_x_9393) ;  /* 0x0000000000f8e947 */ /* 0x000fea0003800000 */
[----:B------:R-:W-:Y:S02]  /*af80*/  IMAD.MOV.U32 R0, RZ, RZ, 0x1 ;  /* 0x00000001ff007424 */ /* 0x000fe400078e00ff */
[----:B------:R-:W-:-:S03]  /*af90*/  IMAD.MOV.U32 R16, RZ, RZ, R19 ;  /* 0x000000ffff107224 */ /* 0x000fc600078e0013 */
[----:B------:R-:W-:Y:S01]  /*afa0*/  SHF.L.U32 R0, R0, 0x1f, RZ ;  /* 0x0000001f00007819 */ /* 0x000fe200000006ff */
[----:B------:R-:W-:Y:S06]  /*afb0*/  @!P1 BRA `(.L_x_9395) ;  /* 0x0000000000489947 */ /* 0x000fec0003800000 */
[----:B------:R-:W1:Y:S01]  /*afc0*/  LDC R7, c[0x0][0x43c] ;  /* 0x00010f00ff077b82 */ /* 0x000e620000000800 */
[----:B------:R-:W-:Y:S01]  /*afd0*/  IMAD.MOV.U32 R9, RZ, RZ, R18 ;  /* 0x000000ffff097224 */ /* 0x000fe200078e0012 */
[----:B------:R-:W-:Y:S02]  /*afe0*/  ULDC.64 UR4, c[0x0][0x428] ;  /* 0x00010a0000047ab9 */ /* 0x000fe40000000a00 */
[----:B------:R-:W-:-:S04]  /*aff0*/  IMAD R6, R22, UR4, RZ ;  /* 0x0000000416067c24 */ /* 0x000fc8000f8e02ff */
[----:B------:R-:W-:Y:S01]  /*b000*/  IMAD R11, R19, UR5, R6 ;  /* 0x00000005130b7c24 */ /* 0x000fe2000f8e0206 */
[----:B-1----:R-:W-:-:S13]  /*b010*/  ISETP.NE.AND P0, PT, R7, 0x1, PT ;  /* 0x000000010700780c */ /* 0x002fda0003f05270 */
[----:B------:R-:W1:Y:S02]  /*b020*/  @P0 LDC.64 R2, c[0x0][0x440] ;  /* 0x00011000ff020b82 */ /* 0x000e640000000a00 */
[----:B-1----:R-:W-:-:S05]  /*b030*/  @P0 IMAD.HI.U32 R2, R18, R2, RZ ;  /* 0x0000000212020227 */ /* 0x002fca00078e00ff */
        /* <DEDUP_REMOVED lines=10> */
.L_x_9395:
[----:B------:R-:W2:Y:S01]  /*b0e0*/  SYNCS.PHASECHK.TRANS64.TRYWAIT P0, [UR40+0x31c40], R0 ;  /* 0x031c4000ff0075a7 */ /* 0x000ea20008000168 */
[----:B------:R-:W-:Y:S01]  /*b0f0*/  ISETP.NE.AND P1, PT, R27, RZ, PT ;  /* 0x000000ff1b00720c */ /* 0x000fe20003f25270 */
[----:B--2---:R-:W-:-:S12]  /*b100*/  @!P0 BRA `(.L_x_9396) ;  /* 0x0000003400808947 */ /* 0x004fd80003800000 */
.L_x_9480:
[----:B------:R-:W-:Y:S05]  /*b110*/  @P1 BRA `(.L_x_9397) ;  /* 0x0000000000181947 */ /* 0x000fea0003800000 */
[----:B------:R-:W3:Y:S01]  /*b120*/  S2R R2, SR_TID.X ;  /* 0x0000000000027919 */ /* 0x000ee20000002100 */
[----:B--2---:R-:W-:-:S04]  /*b130*/  IMAD.MOV.U32 R0, RZ, RZ, 0x6c00 ;  /* 0x00006c00ff007424 */ /* 0x004fc800078e00ff */
[----:B------:R4:W-:Y:S01]  /*b140*/  SYNCS.ARRIVE.TRANS64 RZ, [UR40+0x31c30], R0 ;  /* 0x031c3000ffff79a7 */ /* 0x0009e20008000028 */
[----:B---3--:R-:W-:-:S13]  /*b150*/  LOP3.LUT P0, RZ, R2, 0x1f, RZ, 0xc0, !PT ;  /* 0x0000001f02ff7812 */ /* 0x008fda000780c0ff */
[----:B----4-:R-:W-:Y:S05]  /*b160*/  @!P0 BRA `(.L_x_9397) ;  /* 0x0000000000048947 */ /* 0x010fea0003800000 */
[----:B------:R-:W-:Y:S01]  /*b170*/  BPT.TRAP 0x1 ;  /* 0x000000040000795c */ /* 0x000fe20000300000 */
.L_x_9397:
        /* <DEDUP_REMOVED lines=30> */
.L_x_9393:
[----:B------:R-:W-:Y:S05]  /*b360*/  WARPSYNC.ALL ;  /* 0x0000000000007948 */ /* 0x000fea0003800000 */
[----:B--2---:R-:W2:Y:S01]  /*b370*/  S2R R0, SR_CTAID.Z ;  /* 0x0000000000007919 */ /* 0x004ea20000002700 */
[----:B------:R-:W-:Y:S02]  /*b380*/  UIADD3 UR5, UR40, 0xda00, URZ ;  /* 0x0000da0028057890 */ /* 0x000fe4000fffe03f */
[----:B------:R-:W-:Y:S01]  /*b390*/  USHF.R.S32.HI UR4, URZ, 0x1f, UR36 ;  /* 0x0000001f3f047899 */ /* 0x000fe20008011424 */
[----:B------:R-:W-:Y:S01]  /*b3a0*/  BAR.SYNC.DEFER_BLOCKING 0x8, 0x200 ;  /* 0x0208000000007b1d */ /* 0x000fe20000010000 */
[----:B------:R-:W-:-:S05]  /*b3b0*/  ULOP3.LUT UP0, URZ, UR5, 0x1bf, URZ, 0xc0, !UPT ;  /* 0x000001bf053f7892 */ /* 0x000fca000f80c03f */
[----:B------:R-:W-:Y:S01]  /*b3c0*/  ULDC.64 UR6, c[0x0][0x2d8] ;  /* 0x0000b60000067ab9 */ /* 0x000fe20000000a00 */
[----:B------:R-:W-:Y:S01]  /*b3d0*/  PLOP3.LUT P0, PT, PT, PT, UP0, 0x80, 0x0 ;  /* 0x000000000000781c */ /* 0x000fe20003f0f008 */
[----:B------:R-:W-:Y:S02]  /*b3e0*/  UIMAD UR4, UR4, UR6, URZ ;  /* 0x00000006040472a4 */ /* 0x000fe4000f8e023f */
[----:B------:R-:W-:Y:S02]  /*b3f0*/  UIMAD.WIDE.U32 UR44, UR36, UR6, URZ ;  /* 0x00000006242c72a5 */ /* 0x000fe4000f8e003f */
[----:B------:R-:W-:-:S04]  /*b400*/  UIMAD UR4, UR36, UR7, UR4 ;  /* 0x00000007240472a4 */ /* 0x000fc8000f8e0204 */
[----:B------:R-:W-:Y:S01]  /*b410*/  UIADD3 UR43, UR45, UR4, URZ ;  /* 0x000000042d2b7290 */ /* 0x000fe2000fffe03f */
[----:B--2---:R-:W-:-:S03]  /*b420*/  SHF.R.S32.HI R28, RZ, 0x1f, R0 ;  /* 0x0000001fff1c7819 */ /* 0x004fc60000011400 */
[----:B------:R-:W-:Y:S08]  /*b430*/  @!P0 BRA `(.L_x_9398) ;  /* 0x0000000000408947 */ /* 0x000ff00003800000 */
        /* <DEDUP_REMOVED lines=16> */
.L_x_9398:
[----:B------:R-:W2:Y:S01]  /*b540*/  LDC R14, c[0x0][0x448] ;  /* 0x00011200ff0e7b82 */ /* 0x000ea20000000800 */
[----:B------:R-:W3:Y:S01]  /*b550*/  S2R R20, SR_TID.X ;  /* 0x0000000000147919 */ /* 0x000ee20000002100 */
[----:B------:R-:W-:Y:S01]  /*b560*/  SHF.R.U32.HI R10, RZ, 0x2, R27 ;  /* 0x00000002ff0a7819 */ /* 0x000fe2000001161b */
[----:B------:R-:W-:Y:S01]  /*b570*/  UMOV UR4, UR44 ;  /* 0x0000002c00047c82 */ /* 0x000fe20008000000 */
[----:B------:R-:W-:Y:S01]  /*b580*/  UMOV UR5, UR43 ;  /* 0x0000002b00057c82 */ /* 0x000fe20008000000 */
[----:B------:R-:W4:Y:S01]  /*b590*/  S2R R13, SR_CTAID.X ;  /* 0x00000000000d7919 */ /* 0x000f220000002500 */
[----:B------:R-:W-:Y:S01]  /*b5a0*/  ULDC.64 UR6, c[0x0][0x2c8] ;  /* 0x0000b20000067ab9 */ /* 0x000fe20000000a00 */
[----:B------:R-:W-:Y:S01]  /*b5b0*/  ULDC.64 UR8, c[0x0][0x280] ;  /* 0x0000a00000087ab9 */ /* 0x000fe20000000a00 */
[----:B------:R-:W5:Y:S01]  /*b5c0*/  S2R R21, SR_CTAID.Z ;  /* 0x0000000000157919 */ /* 0x000f620000002700 */
[----:B--2---:R-:W-:Y:S01]  /*b5d0*/  ISETP.NE.AND P0, PT, R14, 0x1, PT ;  /* 0x000000010e00780c */ /* 0x004fe20003f05270 */
[----:B---3--:R-:W-:-:S12]  /*b5e0*/  IMAD.SHL.U32 R3, R20, 0x20, RZ ;  /* 0x0000002014037824 */ /* 0x008fd800078e00ff */
[----:B-1----:R-:W1:Y:S01]  /*b5f0*/  @P0 LDC R5, c[0x0][0x44c] ;  /* 0x00011300ff050b82 */ /* 0x002e620000000800 */
[----:B------:R-:W-:-:S05]  /*b600*/  LOP3.LUT R0, R10, 0x60, R3, 0xf8, !PT ;  /* 0x000000600a007812 */ /* 0x000fca00078ef803 */
[----:B----4-:R-:W-:Y:S02]  /*b610*/  IMAD R0, R13, 0xc0, R0 ;  /* 0x000000c00d007824 */ /* 0x010fe400078e0200 */
[----:B------:R-:W2:Y:S02]  /*b620*/  @P0 LDC R7, c[0x0][0x450] ;  /* 0x00011400ff070b82 */ /* 0x000ea40000000800 */
[----:B------:R-:W-:-:S04]  /*b630*/  VIADD R9, R0, 0x80 ;  /* 0x0000008000097836 */ /* 0x000fc80000000000 */
[----:B------:R-:W-:Y:S02]  /*b640*/  IMAD.MOV.U32 R8, RZ, RZ, R9 ;  /* 0x000000ffff087224 */ /* 0x000fe400078e0009 */
[----:B------:R-:W3:Y:S08]  /*b650*/  @P0 LDC R6, c[0x0][0x44c] ;  /* 0x00011300ff060b82 */ /* 0x000ef00000000800 */
[----:B------:R-:W4:Y:S01]  /*b660*/  @P0 LDC R11, c[0x0][0x450] ;  /* 0x00011400ff0b0b82 */ /* 0x000f220000000800 */
[----:B-1----:R-:W-:-:S04]  /*b670*/  @P0 IMAD.HI.U32 R4, R0, R5, RZ ;  /* 0x0000000500040227 */ /* 0x002fc800078e00ff */
[----:B------:R-:W-:-:S03]  /*b680*/  IMAD.MOV.U32 R5, RZ, RZ, R0 ;  /* 0x000000ffff057224 */ /* 0x000fc600078e0000 */
[----:B------:R-:W1:Y:S01]  /*b690*/  LDC.64 R2, c[0x0][0x2e0] ;  /* 0x0000b800ff027b82 */ /* 0x000e620000000a00 */
[----:B--2---:R-:W-:Y:S01]  /*b6a0*/  @P0 SHF.R.U32.HI R5, RZ, R7, R4 ;  /* 0x00000007ff050219 */ /* 0x004fe20000011604 */
[----:B---3--:R-:W-:Y:S01]  /*b6b0*/  @P0 IMAD.HI.U32 R4, R9, R6, RZ ;  /* 0x0000000609040227 */ /* 0x008fe200078e00ff */
[----:B------:R-:W-:-:S04]  /*b6c0*/  SHF.R.U32.HI R6, RZ, 0x3, R20 ;  /* 0x00000003ff067819 */ /* 0x000fc80000011614 */
[----:B------:R-:W-:Y:S02]  /*b6d0*/  LOP3.LUT R6, R6, 0x3, RZ, 0xc0, !PT ;  /* 0x0000000306067812 */ /* 0x000fe400078ec0ff */
[----:B----4-:R-:W-:Y:S01]  /*b6e0*/  @P0 SHF.R.U32.HI R8, RZ, R11, R4 ;  /* 0x0000000bff080219 */ /* 0x010fe20000011604 */
[--C-:B------:R-:W-:Y:S01]  /*b6f0*/  IMAD.MOV R11, RZ, RZ, -R5.reuse ;  /* 0x000000ffff0b7224 */ /* 0x100fe200078e0a05 */
[----:B------:R-:W-:-:S03]  /*b700*/  SHF.R.S32.HI R4, RZ, 0x1f, R5 ;  /* 0x0000001fff047819 */ /* 0x000fc60000011405 */
[----:B------:R-:W-:Y:S02]  /*b710*/  IMAD R11, R14, R11, R0 ;  /* 0x0000000b0e0b7224 */ /* 0x000fe400078e0200 */
[----:B------:R-:W-:Y:S02]  /*b720*/  IMAD.MOV R12, RZ, RZ, -R8 ;  /* 0x000000ffff0c7224 */ /* 0x000fe400078e0a08 */
[----:B-1----:R-:W-:Y:S01]  /*b730*/  IMAD R28, R28, R2, RZ ;  /* 0x000000021c1c7224 */ /* 0x002fe200078e02ff */
[----:B------:R-:W-:-:S03]  /*b740*/  SHF.R.S32.HI R0, RZ, 0x1f, R11 ;  /* 0x0000001fff007819 */ /* 0x000fc6000001140b */
[C---:B-----5:R-:W-:Y:S02]  /*b750*/  IMAD R7, R21.reuse, R3, R28 ;  /* 0x0000000315077224 */ /* 0x060fe400078e021c */
[----:B------:R-:W-:Y:S01]  /*b760*/  IMAD.WIDE.U32 R2, R21, R2, UR4 ;  /* 0x0000000415027e25 */ /* 0x000fe2000f8e0002 */
[----:B------:R-:W-:-:S03]  /*b770*/  ULDC.64 UR4, c[0x0][0x2d0] ;  /* 0x0000b40000047ab9 */ /* 0x000fc60000000a00 */
[----:B------:R-:W-:Y:S02]  /*b780*/  IMAD R4, R4, UR4, RZ ;  /* 0x0000000404047c24 */ /* 0x000fe4000f8e02ff */
[----:B------:R-:W-:Y:S02]  /*b790*/  IMAD.IADD R3, R3, 0x1, R7 ;  /* 0x0000000103037824 */ /* 0x000fe400078e0207 */
[C---:B------:R-:W-:Y:S02]  /*b7a0*/  IMAD R7, R5.reuse, UR5, R4 ;  /* 0x0000000505077c24 */ /* 0x040fe4000f8e0204 */
[----:B------:R-:W-:-:S04]  /*b7b0*/  IMAD.WIDE.U32 R4, R5, UR4, R2 ;  /* 0x0000000405047c25 */ /* 0x000fc8000f8e0002 */
[----:B------:R-:W-:Y:S02]  /*b7c0*/  IMAD R0, R0, UR6, RZ ;  /* 0x0000000600007c24 */ /* 0x000fe4000f8e02ff */
[----:B------:R-:W-:Y:S02]  /*b7d0*/  IMAD.IADD R5, R5, 0x1, R7 ;  /* 0x0000000105057824 */ /* 0x000fe400078e0207 */
[C---:B------:R-:W-:Y:S02]  /*b7e0*/  IMAD R7, R11.reuse, UR7, R0 ;  /* 0x000000070b077c24 */ /* 0x040fe4000f8e0200 */
[----:B------:R-:W-:Y:S02]  /*b7f0*/  IMAD.SHL.U32 R0, R20, 0x8, RZ ;  /* 0x0000000814007824 */ /* 0x000fe400078e00ff */
[----:B------:R-:W-:-:S03]  /*b800*/  IMAD.WIDE.U32 R4, R11, UR6, R4 ;  /* 0x000000060b047c25 */ /* 0x000fc6000f8e0004 */
[C---:B------:R-:W-:Y:S01]  /*b810*/  LOP3.LUT R21, R0.reuse, 0x18, RZ, 0xc0, !PT ;  /* 0x0000001800157812 */ /* 0x040fe200078ec0ff */
[----:B------:R-:W-:Y:S01]  /*b820*/  IMAD.SHL.U32 R11, R27, 0x8, RZ ;  /* 0x000000081b0b7824 */ /* 0x000fe200078e00ff */
[----:B------:R-:W-:Y:S01]  /*b830*/  LOP3.LUT R0, R0, 0x20, RZ, 0xc0, !PT ;  /* 0x0000002000007812 */ /* 0x000fe200078ec0ff */
[----:B------:R-:W-:Y:S02]  /*b840*/  IMAD.IADD R7, R5, 0x1, R7 ;  /* 0x0000000105077824 */ /* 0x000fe400078e0207 */
[----:B------:R-:W-:Y:S01]  /*b850*/  IMAD R5, R14, R12, R9 ;  /* 0x0000000c0e057224 */ /* 0x000fe200078e0209 */
[----:B------:R-:W-:Y:S01]  /*b860*/  LOP3.LUT R0, R0, 0x300, R11, 0xf8, !PT ;  /* 0x0000030000007812 */ /* 0x000fe200078ef80b */
[C---:B------:R-:W-:Y:S02]  /*b870*/  IMAD R11, R6.reuse, 0x40, R21 ;  /* 0x00000040060b7824 */ /* 0x040fe400078e0215 */
[----:B------:R-:W-:Y:S02]  /*b880*/  IMAD.SHL.U32 R6, R6, 0x8, RZ ;  /* 0x0000000806067824 */ /* 0x000fe400078e00ff */
[----:B------:R-:W-:-:S03]  /*b890*/  IMAD.WIDE.U32 R2, R8, UR4, R2 ;  /* 0x0000000408027c25 */ /* 0x000fc6000f8e0002 */
[----:B------:R-:W-:Y:S02]  /*b8a0*/  LOP3.LUT R0, R0, R11, R6, 0xf6, !PT ;  /* 0x0000000b00007212 */ /* 0x000fe400078ef606 */
[----:B------:R-:W-:-:S04]  /*b8b0*/  LEA R6, P0, R4, UR8, 0x1 ;  /* 0x0000000804067c11 */ /* 0x000fc8000f8008ff */
[----:B------:R-:W-:Y:S02]  /*b8c0*/  LEA.HI.X R7, R4, UR9, R7, 0x1, P0 ;  /* 0x0000000904077c11 */ /* 0x000fe400080f0c07 */
[----:B------:R-:W-:-:S05]  /*b8d0*/  SHF.R.S32.HI R4, RZ, 0x1f, R8 ;  /* 0x0000001fff047819 */ /* 0x000fca0000011408 */
[----:B------:R-:W-:Y:S01]  /*b8e0*/  IMAD R9, R4, UR4, RZ ;  /* 0x0000000404097c24 */ /* 0x000fe2000f8e02ff */
[----:B------:R-:W-:Y:S01]  /*b8f0*/  SHF.R.S32.HI R4, RZ, 0x1f, R5 ;  /* 0x0000001fff047819 */ /* 0x000fe20000011405 */
[----:B------:R-:W-:Y:S02]  /*b900*/  ULDC UR4, c[0x0][0x2b8] ;  /* 0x0000ae0000047ab9 */ /* 0x000fe40000000800 */
[----:B------:R-:W-:Y:S01]  /*b910*/  IMAD R9, R8, UR5, R9 ;  /* 0x0000000508097c24 */ /* 0x000fe2000f8e0209 */
[----:B------:R-:W-:Y:S01]  /*b920*/  ISETP.GE.AND P2, PT, R21, UR4, PT ;  /* 0x0000000415007c0c */ /* 0x000fe2000bf46270 */
[----:B------:R-:W-:Y:S02]  /*b930*/  IMAD R4, R4, UR6, RZ ;  /* 0x0000000604047c24 */ /* 0x000fe4000f8e02ff */
[----:B------:R-:W-:Y:S02]  /*b940*/  IMAD.IADD R3, R3, 0x1, R9 ;  /* 0x0000000103037824 */ /* 0x000fe400078e0209 */
[----:B------:R-:W-:Y:S01]  /*b950*/  IMAD R9, R5, UR7, R4 ;  /* 0x0000000705097c24 */ /* 0x000fe2000f8e0204 */
[----:B------:R-:W-:Y:S01]  /*b960*/  LOP3.LUT R4, R21, 0x20, RZ, 0xfc, !PT ;  /* 0x0000002015047812 */ /* 0x000fe200078efcff */
[----:B------:R-:W-:-:S03]  /*b970*/  IMAD.WIDE.U32 R2, R5, UR6, R2 ;  /* 0x0000000605027c25 */ /* 0x000fc6000f8e0002 */
[----:B------:R-:W-:Y:S01]  /*b980*/  ISETP.GE.AND P0, PT, R4, UR4, PT ;  /* 0x0000000404007c0c */ /* 0x000fe2000bf06270 */
[----:B------:R-:W-:Y:S01]  /*b990*/  IMAD.IADD R3, R3, 0x1, R9 ;  /* 0x0000000103037824 */ /* 0x000fe200078e0209 */
[----:B------:R-:W-:Y:S02]  /*b9a0*/  LOP3.LUT R4, R21, 0x40, RZ, 0xfc, !PT ;  /* 0x0000004015047812 */ /* 0x000fe400078efcff */
[----:B------:R-:W-:Y:S02]  /*b9b0*/  LEA R20, P3, R2, UR8, 0x1 ;  /* 0x0000000802147c11 */ /* 0x000fe4000f8608ff */
[----:B------:R-:W-:Y:S01]  /*b9c0*/  ISETP.GE.AND P1, PT, R4, UR4, PT ;  /* 0x0000000404007c0c */ /* 0x000fe2000bf26270 */
[----:B------:R-:W-:Y:S01]  /*b9d0*/  UMOV UR4, 0xffffffff ;  /* 0xffffffff00047882 */ /* 0x000fe20000000000 */
[----:B------:R-:W-:Y:S02]  /*b9e0*/  LEA.HI.X R8, R2, UR9, R3, 0x1, P3 ;  /* 0x0000000902087c11 */ /* 0x000fe400098f0c03 */
[----:B------:R-:W-:Y:S09]  /*b9f0*/  BRA.DIV UR4, `(.L_x_9399) ;  /* 0x0000002e045c7947 */ /* 0x000ff2000b800000 */
[----:B------:R-:W1:Y:S01]  /*ba00*/  S2R R2, SR_CTAID.X ;  /* 0x0000000000027919 */ /* 0x000e620000002500 */
[----:B------:R-:W2:Y:S01]  /*ba10*/  LDC R4, c[0x0][0x448] ;  /* 0x00011200ff047b82 */ /* 0x000ea20000000800 */
[----:B------:R-:W-:Y:S01]  /*ba20*/  ULDC UR4, c[0x0][0x288] ;  /* 0x0000a20000047ab9 */ /* 0x000fe20000000800 */
[----:B------:R-:W-:Y:S04]  /*ba30*/  SHFL.IDX PT, R3, R7, RZ, 0x1c1f ;  /* 0x001c1fff07037589 */ /* 0x000fe800000e0000 */
[----:B------:R-:W-:Y:S04]  /*ba40*/  SHFL.IDX PT, R5, R7, 0x1, 0x1c1f ;  /* 0x003c1f0007057f89 */ /* 0x000fe800000e0000 */
[----:B------:R-:W-:Y:S01]  /*ba50*/  SHFL.IDX PT, R14, R6, 0x2, 0x1c1f ;  /* 0x005c1f00060e7f89 */ /* 0x000fe200000e0000 */
[----:B-1----:R-:W-:-:S03]  /*ba60*/  IMAD R9, R2, 0xc0, R10 ;  /* 0x000000c002097824 */ /* 0x002fc600078e020a */
[----:B------:R-:W1:Y:S01]  /*ba70*/  SHFL.IDX PT, R2, R6, RZ, 0x1c1f ;  /* 0x001c1fff06027589 */ /* 0x000e6200000e0000 */
[----:B--2---:R-:W-:Y:S02]  /*ba80*/  IMAD R10, R4, UR4, RZ ;  /* 0x00000004040a7c24 */ /* 0x004fe4000f8e02ff */
[C---:B------:R-:W-:Y:S01]  /*ba90*/  VIADD R11, R9.reuse, 0x20 ;  /* 0x00000020090b7836 */ /* 0x040fe20000000000 */
[----:B------:R-:W2:Y:S02]  /*baa0*/  SHFL.IDX PT, R4, R6, 0x1, 0x1c1f ;  /* 0x003c1f0006047f89 */ /* 0x000ea400000e0000 */
[----:B------:R-:W-:-:S13]  /*bab0*/  ISETP.GE.AND P3, PT, R9, R10, PT ;  /* 0x0000000a0900720c */ /* 0x000fda0003f66270 */
[----:B------:R-:W-:Y:S01]  /*bac0*/  @!P3 LEA R28, R0, UR40, 0x1 ;  /* 0x00000028001cbc11 */ /* 0x000fe2000f8e08ff */
[----:B-1----:R-:W-:-:S05]  /*bad0*/  @!P3 IMAD.WIDE.U32 R2, R21, 0x2, R2 ;  /* 0x000000021502b825 */ /* 0x002fca00078e0002 */
[----:B------:R-:W-:Y:S04]  /*bae0*/  @!P3 LDGSTS.E.BYPASS.LTC128B.128 [R28+0xda00], desc[UR38][R2.64], !P2 ;  /* 0x0da00000021cbfae */ /* 0x000fe8000d101d66 */
[----:B------:R-:W-:Y:S04]  /*baf0*/  @!P3 LDGSTS.E.BYPASS.LTC128B.128 [R28+0x10a00], desc[UR38][R2.64+0x40], !P0 ;  /* 0x10a00040021cbfae */ /* 0x000fe8000c101d66 */
[----:B------:R1:W-:Y:S01]  /*bb00*/  @!P3 LDGSTS.E.BYPASS.LTC128B.128 [R28+0x13a00], desc[UR38][R2.64+0x80], !P1 ;  /* 0x13a00080021cbfae */ /* 0x0003e2000c901d66 */
[----:B------:R-:W-:Y:S01]  /*bb10*/  ISETP.GE.AND P3, PT, R11, R10, PT ;  /* 0x0000000a0b00720c */ /* 0x000fe20003f66270 */
[----:B------:R-:W-:-:S05]  /*bb20*/  VIADD R11, R9, 0x40 ;  /* 0x00000040090b7836 */ /* 0x000fca0000000000 */
[-C--:B------:R-:W-:Y:S01]  /*bb30*/  ISETP.GE.AND P4, PT, R11, R10.reuse, PT ;  /* 0x0000000a0b00720c */ /* 0x080fe20003f86270 */
[----:B------:R-:W-:Y:S01]  /*bb40*/  VIADD R11, R9, 0x60 ;  /* 0x00000060090b7836 */ /* 0x000fe20000000000 */
[----:B-1----:R-:W1:Y:S05]  /*bb50*/  SHFL.IDX PT, R2, R7, 0x2, 0x1c1f ;  /* 0x005c1f0007027f89 */ /* 0x002e6a00000e0000 */
[----:B--2---:R-:W-:Y:S01]  /*bb60*/  @!P3 IMAD.WIDE.U32 R4, R21, 0x2, R4 ;  /* 0x000000021504b825 */ /* 0x004fe200078e0004 */
[----:B------:R-:W-:Y:S01]  /*bb70*/  @!P3 LEA R28, R0, UR40, 0x1 ;  /* 0x00000028001cbc11 */ /* 0x000fe2000f8e08ff */
[----:B------:R-:W-:Y:S04]  /*bb80*/  SHFL.IDX PT, R7, R7, 0x3, 0x1c1f ;  /* 0x007c1f0007077f89 */ /* 0x000fe800000e0000 */
[----:B------:R-:W-:Y:S04]  /*bb90*/  @!P3 LDGSTS.E.BYPASS.LTC128B.128 [R28+0xe200], desc[UR38][R4.64], !P2 ;  /* 0x0e200000041cbfae */ /* 0x000fe8000d101d66 */
[----:B------:R-:W-:Y:S04]  /*bba0*/  @!P3 LDGSTS.E.BYPASS.LTC128B.128 [R28+0x11200], desc[UR38][R4.64+0x40], !P0 ;  /* 0x11200040041cbfae */ /* 0x000fe8000c101d66 */
[----:B------:R2:W-:Y:S01]  /*bbb0*/  @!P3 LDGSTS.E.BYPASS.LTC128B.128 [R28+0x14200], desc[UR38][R4.64+0x80], !P1 ;  /* 0x14200080041cbfae */ /* 0x0005e2000c901d66 */
[----:B------:R-:W-:Y:S01]  /*bbc0*/  ISETP.GE.AND P3, PT, R11, R10, PT ;  /* 0x0000000a0b00720c */ /* 0x000fe20003f66270 */
[----:B------:R-:W-:-:S02]  /*bbd0*/  VIADD R11, R9, 0x80 ;  /* 0x00000080090b7836 */ /* 0x000fc40000000000 */
[----:B-1----:R-:W-:Y:S02]  /*bbe0*/  IMAD.MOV.U32 R3, RZ, RZ, R2 ;  /* 0x000000ffff037224 */ /* 0x002fe400078e0002 */
[----:B------:R-:W-:Y:S02]  /*bbf0*/  IMAD.MOV.U32 R2, RZ, RZ, R14 ;  /* 0x000000ffff027224 */ /* 0x000fe400078e000e */
[----:B------:R-:W1:Y:S01]  /*bc00*/  SHFL.IDX PT, R14, R6, 0x3, 0x1c1f ;  /* 0x007c1f00060e7f89 */ /* 0x000e6200000e0000 */
[----:B--2---:R-:W-:Y:S01]  /*bc10*/  @!P4 LEA R5, R0, UR40, 0x1 ;  /* 0x000000280005cc11 */ /* 0x004fe2000f8e08ff */
[----:B------:R-:W-:Y:S02]  /*bc20*/  @!P4 IMAD.WIDE.U32 R2, R21, 0x2, R2 ;  /* 0x000000021502c825 */ /* 0x000fe400078e0002 */
[----:B------:R-:W-:Y:S04]  /*bc30*/  SHFL.IDX PT, R28, R8, RZ, 0x1c1f ;  /* 0x001c1fff081c7589 */ /* 0x000fe800000e0000 */
[----:B------:R-:W2:Y:S04]  /*bc40*/  SHFL.IDX PT, R6, R20, RZ, 0x1c1f ;  /* 0x001c1fff14067589 */ /* 0x000ea800000e0000 */
[----:B------:R-:W-:Y:S04]  /*bc50*/  @!P4 LDGSTS.E.BYPASS.LTC128B.128 [R5+0xea00], desc[UR38][R2.64], !P2 ;  /* 0x0ea000000205cfae */ /* 0x000fe8000d101d66 */
[----:B------:R-:W-:Y:S04]  /*bc60*/  @!P4 LDGSTS.E.BYPASS.LTC128B.128 [R5+0x11a00], desc[UR38][R2.64+0x40], !P0 ;  /* 0x11a000400205cfae */ /* 0x000fe8000c101d66 */
[----:B------:R3:W-:Y:S01]  /*bc70*/  @!P4 LDGSTS.E.BYPASS.LTC128B.128 [R5+0x14a00], desc[UR38][R2.64+0x80], !P1 ;  /* 0x14a000800205cfae */ /* 0x0007e2000c901d66 */
[----:B------:R-:W-:Y:S01]  /*bc80*/  ISETP.GE.AND P4, PT, R11, R10, PT ;  /* 0x0000000a0b00720c */ /* 0x000fe20003f86270 */
[----:B-1----:R-:W-:-:S02]  /*bc90*/  IMAD.MOV.U32 R4, RZ, RZ, R14 ;  /* 0x000000ffff047224 */ /* 0x002fc400078e000e */
[----:B------:R-:W1:Y:S04]  /*bca0*/  SHFL.IDX PT, R8, R8, 0x1, 0x1c1f ;  /* 0x003c1f0008087f89 */ /* 0x000e6800000e0000 */
[----:B------:R4:W0:Y:S01]  /*bcb0*/  SHFL.IDX PT, R14, R20, 0x1, 0x1c1f ;  /* 0x003c1f00140e7f89 */ /* 0x00082200000e0000 */
[----:B---3--:R-:W-:Y:S01]  /*bcc0*/  IMAD.MOV.U32 R5, RZ, RZ, R7 ;  /* 0x000000ffff057224 */ /* 0x008fe200078e0007 */
[C---:B------:R-:W-:Y:S01]  /*bcd0*/  @!P3 LEA R7, R0.reuse, UR40, 0x1 ;  /* 0x000000280007bc11 */ /* 0x040fe2000f8e08ff */
[----:B--2---:R-:W-:Y:S02]  /*bce0*/  IMAD.MOV.U32 R2, RZ, RZ, R6 ;  /* 0x000000ffff027224 */ /* 0x004fe400078e0006 */
[----:B------:R-:W-:Y:S01]  /*bcf0*/  IMAD.MOV.U32 R3, RZ, RZ, R28 ;  /* 0x000000ffff037224 */ /* 0x000fe200078e001c */
[----:B------:R-:W-:Y:S01]  /*bd00*/  @!P4 LEA R28, R0, UR40, 0x1 ;  /* 0x00000028001ccc11 */ /* 0x000fe2000f8e08ff */
[----:B------:R-:W-:-:S04]  /*bd10*/  @!P3 IMAD.WIDE.U32 R4, R21, 0x2, R4 ;  /* 0x000000021504b825 */ /* 0x000fc800078e0004 */
[----:B------:R-:W-:Y:S01]  /*bd20*/  @!P4 IMAD.WIDE.U32 R2, R21, 0x2, R2 ;  /* 0x000000021502c825 */ /* 0x000fe200078e0002 */
[----:B------:R4:W-:Y:S03]  /*bd30*/  @!P3 LDGSTS.E.BYPASS.LTC128B.128 [R7+0xf200], desc[UR38][R4.64], !P2 ;  /* 0x0f2000000407bfae */ /* 0x0009e6000d101d66 */
[----:B------:R-:W-:Y:S01]  /*bd40*/  IMAD.MOV.U32 R6, RZ, RZ, 0x1 ;  /* 0x00000001ff067424 */ /* 0x000fe200078e00ff */
[----:B------:R4:W-:Y:S04]  /*bd50*/  @!P3 LDGSTS.E.BYPASS.LTC128B.128 [R7+0x12200], desc[UR38][R4.64+0x40], !P0 ;  /* 0x122000400407bfae */ /* 0x0009e8000c101d66 */
[----:B------:R4:W-:Y:S04]  /*bd60*/  @!P3 LDGSTS.E.BYPASS.LTC128B.128 [R7+0x15200], desc[UR38][R4.64+0x80], !P1 ;  /* 0x152000800407bfae */ /* 0x0009e8000c901d66 */
[----:B------:R4:W-:Y:S04]  /*bd70*/  @!P4 LDGSTS.E.BYPASS.LTC128B.128 [R28+0xfa00], desc[UR38][R2.64], !P2 ;  /* 0x0fa00000021ccfae */ /* 0x0009e8000d101d66 */
[----:B------:R4:W-:Y:S04]  /*bd80*/  @!P4 LDGSTS.E.BYPASS.LTC128B.128 [R28+0x12a00], desc[UR38][R2.64+0x40], !P0 ;  /* 0x12a00040021ccfae */ /* 0x0009e8000c101d66 */
[----:B01----:R4:W-:Y:S02]  /*bd90*/  @!P4 LDGSTS.E.BYPASS.LTC128B.128 [R28+0x15a00], desc[UR38][R2.64+0x80], !P1 ;  /* 0x15a00080021ccfae */ /* 0x0039e4000c901d66 */
.L_x_9493:
[----:B------:R-:W-:Y:S01]  /*bda0*/  VIADD R9, R9, 0xa0 ;  /* 0x000000a009097836 */ /* 0x000fe20000000000 */
[----:B------:R-:W-:Y:S01]  /*bdb0*/  BSSY B0, `(.L_x_9400) ;  /* 0x000000e000007945 */ /* 0x000fe20003800000 */
[----:B----4-:R-:W-:Y:S02]  /*bdc0*/  IMAD.MOV.U32 R4, RZ, RZ, 0x1 ;  /* 0x00000001ff047424 */ /* 0x010fe400078e00ff */
[----:B------:R-:W-:Y:S01]  /*bdd0*/  IMAD.MOV.U32 R2, RZ, RZ, R14 ;  /* 0x000000ffff027224 */ /* 0x000fe200078e000e */
[----:B------:R-:W-:Y:S01]  /*bde0*/  ISETP.GE.AND P3, PT, R9, R10, PT ;  /* 0x0000000a0900720c */ /* 0x000fe20003f66270 */
[----:B------:R-:W-:-:S12]  /*bdf0*/  IMAD.MOV.U32 R3, RZ, RZ, R8 ;  /* 0x000000ffff037224 */ /* 0x000fd800078e0008 */
[----:B------:R-:W-:Y:S05]  /*be00*/  @P3 BRA `(.L_x_9401) ;  /* 0x0000000000203947 */ /* 0x000fea0003800000 */
[----:B------:R-:W-:Y:S01]  /*be10*/  IMAD.WIDE.U32 R2, R21, 0x2, R2 ;  /* 0x0000000215027825 */ /* 0x000fe200078e0002 */
[----:B------:R-:W-:-:S05]  /*be20*/  LEA R5, R0, UR40, 0x1 ;  /* 0x0000002800057c11 */ /* 0x000fca000f8e08ff */
[----:B------:R-:W-:Y:S01]  /*be30*/  @!PT LDS RZ, [RZ] ;  /* 0x00000000fffff984 */ /* 0x000fe20000000800 */
[----:B------:R-:W-:Y:S01]  /*be40*/  @!PT LDS RZ, [RZ] ;  /* 0x00000000fffff984 */ /* 0x000fe20000000800 */
[----:B------:R-:W-:Y:S01]  /*be50*/  @!PT LDS RZ, [RZ] ;  /* 0x00000000fffff984 */ /* 0x000fe20000000800 */
[----:B------:R0:W-:Y:S04]  /*be60*/  LDGSTS.E.BYPASS.LTC128B.128 [R5+0x10200], desc[UR38][R2.64], !P2 ;  /* 0x1020000002057fae */ /* 0x0001e8000d101d66 */
[----:B------:R0:W-:Y:S04]  /*be70*/  LDGSTS.E.BYPASS.LTC128B.128 [R5+0x13200], desc[UR38][R2.64+0x40], !P0 ;  /* 0x1320004002057fae */ /* 0x0001e8000c101d66 */
[----:B------:R0:W-:Y:S02]  /*be80*/  LDGSTS.E.BYPASS.LTC128B.128 [R5+0x16200], desc[UR38][R2.64+0x80], !P1 ;  /* 0x1620008002057fae */ /* 0x0001e4000c901d66 */
.L_x_9401:
[----:B------:R-:W-:Y:S05]  /*be90*/  BSYNC B0 ;  /* 0x0000000000007941 */ /* 0x000fea0003800000 */
.L_x_9400:
[----:B------:R-:W-:Y:S01]  /*bea0*/  NOP ;  /* 0x0000000000007918 */ /* 0x000fe20000000000 */
[----:B------:R-:W-:Y:S01]  /*beb0*/  SYNCS.ARRIVE.TRANS64.RED.A0T1 RZ, [UR40+0x31c00], RZ ;  /* 0x031c00ffffff79a7 */ /* 0x000fe20008200428 */
[----:B------:R-:W-:Y:S01]  /*bec0*/  SHF.L.U32 R0, R4, 0x1f, RZ ;  /* 0x0000001f04007819 */ /* 0x000fe200000006ff */
[----:B------:R-:W-:Y:S01]  /*bed0*/  ARRIVES.LDGSTSBAR.64.TRANSCNT [UR40+0x31c00] ;  /* 0x031c0000ff0079b0 */ /* 0x000fe20008000aa8 */
[----:B------:R-:W-:Y:S01]  /*bee0*/  NOP ;  /* 0x0000000000007918 */ /* 0x000fe20000000000 */
[----:B------:R-:W-:Y:S01]  /*bef0*/  SYNCS.ARRIVE.TRANS64.A1T0 RZ, [UR40+0x31c00], RZ ;  /* 0x031c00ffffff79a7 */ /* 0x000fe20008100028 */
[----:B------:R-:W-:-:S05]  /*bf00*/  VIADD R8, R25, 0xfffffffe ;  /* 0xfffffffe19087836 */ /* 0x000fca0000000000 */
[----:B------:R-:W-:Y:S01]  /*bf10*/  ISETP.GE.AND P1, PT, R8, R23, PT ;  /* 0x000000170800720c */ /* 0x000fe20003f26270 */
[----:B------:R-:W1:Y:S02]  /*bf20*/  SYNCS.PHASECHK.TRANS64.TRYWAIT P0, [UR40+0x31c20], R0 ;  /* 0x031c2000ff0075a7 */ /* 0x000e640008000168 */
[----:B-1----:R-:W-:Y:S10]  /*bf30*/  @!P0 BRA `(.L_x_9402) ;  /* 0x0000003000048947 */ /* 0x002ff40003800000 */
.L_x_9494:
[----:B0-----:R-:W-:Y:S01]  /*bf40*/  IMAD.MOV.U32 R0, RZ, RZ, RZ ;  /* 0x000000ffff007224 */ /* 0x001fe200078e00ff */
[----:B------:R-:W-:Y:S06]  /*bf50*/  @!P1 BRA `(.L_x_9403) ;  /* 0x0000001c00609947 */ /* 0x000fec0003800000 */
[----:B------:R-:W-:Y:S01]  /*bf60*/  UIADD3 UR4, UR42, 0x1, URZ ;  /* 0x000000012a047890 */ /* 0x000fe2000fffe03f */
[----:B------:R-:W0:Y:S01]  /*bf70*/  S2R R4, SR_TID.X ;  /* 0x0000000000047919 */ /* 0x000e220000002100 */
[----:B------:R-:W-:Y:S01]  /*bf80*/  LOP3.LUT R23, RZ, R23, RZ, 0x33, !PT ;  /* 0x00000017ff177212 */ /* 0x000fe200078e33ff */
[----:B------:R-:W-:-:S03]  /*bf90*/  IMAD.MOV.U32 R6, RZ, RZ, 0x1 ;  /* 0x00000001ff067424 */ /* 0x000fc600078e00ff */
[----:B------:R-:W-:-:S05]  /*bfa0*/  IMAD R24, R24, UR4, RZ ;  /* 0x0000000418187c24 */ /* 0x000fca000f8e02ff */
[----:B------:R-:W-:-:S05]  /*bfb0*/  VIMNMX R24, R24, UR41, PT ;  /* 0x0000002918187c48 */ /* 0x000fca000bfe0100 */
[----:B------:R-:W-:-:S05]  /*bfc0*/  IMAD.MOV R2, RZ, RZ, -R24 ;  /* 0x000000ffff027224 */ /* 0x000fca00078e0a18 */
[----:B------:R-:W-:Y:S02]  /*bfd0*/  VIADDMNMX R23, R2, 0x1, R23, !PT ;  /* 0x0000000102177846 */ /* 0x000fe40007800117 */
[----:B------:R-:W-:-:S03]  /*bfe0*/  LOP3.LUT R2, RZ, R24, RZ, 0x33, !PT ;  /* 0x00000018ff027212 */ /* 0x000fc600078e33ff */
[----:B------:R-:W-:Y:S02]  /*bff0*/  VIADD R3, R23, 0xfffffffe ;  /* 0xfffffffe17037836 */ /* 0x000fe40000000000 */
[----:B------:R-:W-:-:S03]  /*c000*/  IMAD.IADD R10, R24, 0x1, R23 ;  /* 0x00000001180a7824 */ /* 0x000fc600078e0217 */
[----:B------:R-:W-:Y:S02]  /*c010*/  ISETP.NE.AND P0, PT, R3, R2, PT ;  /* 0x000000020300720c */ /* 0x000fe40003f05270 */
[----:B0-----:R-:W-:Y:S01]  /*c020*/  LOP3.LUT R7, R4, 0x1f, RZ, 0xc0, !PT ;  /* 0x0000001f04077812 */ /* 0x001fe200078ec0ff */
[----:B------:R-:W-:Y:S01]  /*c030*/  IMAD.MOV.U32 R4, RZ, RZ, R16 ;  /* 0x000000ffff047224 */ /* 0x000fe200078e0010 */
[----:B------:R-:W-:-:S09]  /*c040*/  LOP3.LUT R9, R10, 0x1, RZ, 0xc0, !PT ;  /* 0x000000010a097812 */ /* 0x000fd200078ec0ff */
[----:B------:R-:W-:Y:S05]  /*c050*/  @!P0 BRA `(.L_x_9404) ;  /* 0x0000001000cc8947 */ /* 0x000fea0003800000 */
[----:B------:R-:W-:Y:S01]  /*c060*/  BSSY B0, `(.L_x_9404) ;  /* 0x0000132000007945 */ /* 0x000fe20003800000 */
[----:B------:R-:W-:Y:S02]  /*c070*/  IMAD.IADD R10, R10, 0x1, -R9 ;  /* 0x000000010a0a7824 */ /* 0x000fe400078e0a09 */
[----:B------:R-:W-:Y:S02]  /*c080*/  IMAD.MOV.U32 R11, RZ, RZ, 0x1 ;  /* 0x00000001ff0b7424 */ /* 0x000fe400078e00ff */
[----:B------:R-:W-:-:S07]  /*c090*/  IMAD.MOV.U32 R4, RZ, RZ, R16 ;  /* 0x000000ffff047224 */ /* 0x000fce00078e0010 */
.L_x_9439:
[----:B------:R-:W-:Y:S01]  /*c0a0*/  LOP3.LUT P0, RZ, R17, 0x2, RZ, 0xc0, !PT ;  /* 0x0000000211ff7812 */ /* 0x000fe2000780c0ff */
[----:B------:R-:W-:Y:S01]  /*c0b0*/  VIADD R10, R10, 0xfffffffe ;  /* 0xfffffffe0a0a7836 */ /* 0x000fe20000000000 */
[----:B------:R-:W-:Y:S04]  /*c0c0*/  BSSY B1, `(.L_x_9405) ;  /* 0x0000093000017945 */ /* 0x000fe80003800000 */
[----:B------:R-:W-:-:S07]  /*c0d0*/  ISETP.NE.AND P1, PT, R10, RZ, PT ;  /* 0x000000ff0a00720c */ /* 0x000fce0003f25270 */
[----:B------:R-:W-:Y:S06]  /*c0e0*/  @!P0 BRA `(.L_x_9406) ;  /* 0x0000000800408947 */ /* 0x000fec0003800000 */
[----:B------:R-:W-:Y:S01]  /*c0f0*/  LOP3.LUT P0, RZ, R17, 0x1, RZ, 0xc0, !PT ;  /* 0x0000000111ff7812 */ /* 0x000fe2000780c0ff */
[----:B------:R-:W-:Y:S01]  /*c100*/  IMAD.MOV.U32 R13, RZ, RZ, R8 ;  /* 0x000000ffff0d7224 */ /* 0x000fe200078e0008 */
[----:B------:R-:W-:-:S11]  /*c110*/  SHF.L.U32 R6, R11, 0x1f, RZ ;  /* 0x0000001f0b067819 */ /* 0x000fd600000006ff */
[----:B------:R-:W-:Y:S05]  /*c120*/  @!P0 BRA `(.L_x_9407) ;  /* 0x00000000004c8947 */ /* 0x000fea0003800000 */
[----:B------:R-:W0:Y:S01]  /*c130*/  LDC R13, c[0x0][0x43c] ;  /* 0x00010f00ff0d7b82 */ /* 0x000e220000000800 */
[----:B------:R-:W-:Y:S01]  /*c140*/  IMAD.MOV.U32 R15, RZ, RZ, R8 ;  /* 0x000000ffff0f7224 */ /* 0x000fe200078e0008 */
[----:B------:R-:W-:Y:S01]  /*c150*/  ULDC.64 UR4, c[0x0][0x428] ;  /* 0x00010a0000047ab9 */ /* 0x000fe20000000a00 */
[----:B0-----:R-:W-:-:S13]  /*c160*/  ISETP.NE.AND P0, PT, R13, 0x1, PT ;  /* 0x000000010d00780c */ /* 0x001fda0003f05270 */
[----:B------:R-:W0:Y:S02]  /*c170*/  @P0 LDC.64 R2, c[0x0][0x440] ;  /* 0x00011000ff020b82 */ /* 0x000e240000000a00 */
[----:B0-----:R-:W-:-:S05]  /*c180*/  @P0 IMAD.HI.U32 R2, R8, R2, RZ ;  /* 0x0000000208020227 */ /* 0x001fca00078e00ff */
[----:B------:R-:W-:Y:S01]  /*c190*/  @P0 SHF.R.U32.HI R15, RZ, R3, R2 ;  /* 0x00000003ff0f0219 */ /* 0x000fe20000011602 */
[----:B------:R-:W-:-:S03]  /*c1a0*/  IMAD R2, R22, UR4, RZ ;  /* 0x0000000416027c24 */ /* 0x000fc6000f8e02ff */
[--C-:B------:R-:W-:Y:S01]  /*c1b0*/  SHF.R.S32.HI R3, RZ, 0x1f, R15.reuse ;  /* 0x0000001fff037819 */ /* 0x100fe2000001140f */
        /* <DEDUP_REMOVED lines=10> */
.L_x_9407:
[----:B------:R-:W1:Y:S01]  /*c260*/  SYNCS.PHASECHK.TRANS64.TRYWAIT P0, [UR40+0x31c48], R6 ;  /* 0x031c4806ff0075a7 */ /* 0x000e620008000168 */
[----:B------:R-:W-:Y:S01]  /*c270*/  BSSY B2, `(.L_x_9408) ;  /* 0x0000003000027945 */ /* 0x000fe20003800000 */
[----:B------:R-:W-:-:S03]  /*c280*/  ISETP.NE.AND P2, PT, R27, RZ, PT ;  /* 0x000000ff1b00720c */ /* 0x000fc60003f45270 */
[----:B-1----:R-:W-:Y:S10]  /*c290*/  @!P0 BRA `(.L_x_9409) ;  /* 0x0000002c00448947 */ /* 0x002ff40003800000 */
.L_x_9495:
[----:B------:R-:W-:Y:S05]  /*c2a0*/  BSYNC B2 ;  /* 0x0000000000027941 */ /* 0x000fea0003800000 */
.L_x_9408:
[----:B------:R-:W-:Y:S04]  /*c2b0*/  BSSY B2, `(.L_x_9410) ;  /* 0x0000007000027945 */ /* 0x000fe80003800000 */
[----:B------:R-:W-:Y:S05]  /*c2c0*/  @P2 BRA `(.L_x_9411) ;  /* 0x0000000000142947 */ /* 0x000fea0003800000 */
[----:B------:R-:W-:Y:S01]  /*c2d0*/  ISETP.NE.AND P0, PT, R7, RZ, PT ;  /* 0x000000ff0700720c */ /* 0x000fe20003f05270 */
[----:B------:R-:W-:-:S04]  /*c2e0*/  IMAD.MOV.U32 R2, RZ, RZ, 0x6c00 ;  /* 0x00006c00ff027424 */ /* 0x000fc800078e00ff */
[----:B------:R2:W-:Y:S08]  /*c2f0*/  SYNCS.ARRIVE.TRANS64 RZ, [UR40+0x31c38], R2 ;  /* 0x031c3802ffff79a7 */ /* 0x0005f00008000028 */
[----:B--2---:R-:W-:Y:S05]  /*c300*/  @!P0 BRA `(.L_x_9411) ;  /* 0x0000000000048947 */ /* 0x004fea0003800000 */
[----:B------:R-:W-:Y:S01]  /*c310*/  BPT.TRAP 0x1 ;  /* 0x000000040000795c */ /* 0x000fe20000300000 */
.L_x_9411:
[----:B------:R-:W-:Y:S05]  /*c320*/  BSYNC B2 ;  /* 0x0000000000027941 */ /* 0x000fea0003800000 */
.L_x_9410:
[----:B0-----:R-:W-:Y:S01]  /*c330*/  IMAD.MOV.U32 R5, RZ, RZ, RZ ;  /* 0x000000ffff057224 */ /* 0x001fe200078e00ff */
[----:B------:R-:W-:Y:S01]  /*c340*/  ULDC.64 UR4, c[0x0][0x198] ;  /* 0x0000660000047ab9 */ /* 0x000fe20000000a00 */
[----:B------:R-:W-:Y:S01]  /*c350*/  PLOP3.LUT P0, PT, PT, PT, PT, 0x80, 0x0 ;  /* 0x000000000000781c */ /* 0x000fe20003f0f070 */
[----:B------:R-:W-:Y:S01]  /*c360*/  UIADD3 UR4, UP0, UR4, 0x370, URZ ;  /* 0x0000037004047890 */ /* 0x000fe2000ff1e03f */
[----:B------:R-:W-:Y:S01]  /*c370*/  IMAD R2, R13, 0x90, RZ ;  /* 0x000000900d027824 */ /* 0x000fe200078e02ff */
[----:B------:R-:W-:Y:S01]  /*c380*/  R2UR UR34, R5 ;  /* 0x00000000052272ca */ /* 0x000fe200000e0000 */
[----:B------:R-:W-:Y:S02]  /*c390*/  UIADD3 UR32, UR40, 0x1d600, URZ ;  /* 0x0001d60028207890 */ /* 0x000fe4000fffe03f */
[----:B------:R-:W-:Y:S02]  /*c3a0*/  UIADD3 UR33, UR40, 0x31c38, URZ ;  /* 0x00031c3828217890 */ /* 0x000fe4000fffe03f */
[----:B------:R-:W-:Y:S01]  /*c3b0*/  UIADD3.X UR5, URZ, UR5, URZ, UP0, !UPT ;  /* 0x000000053f057290 */ /* 0x000fe200087fe43f */
[----:B------:R-:W-:Y:S01]  /*c3c0*/  UMOV UR6, 0x0 ;  /* 0x0000000000067882 */ /* 0x000fe20000000000 */
[----:B------:R-:W-:-:S10]  /*c3d0*/  UMOV UR7, 0x14f00000 ;  /* 0x14f0000000077882 */ /* 0x000fd40000000000 */
.L_x_9412:
        /* <DEDUP_REMOVED lines=13> */
.L_x_9413:
        /* <DEDUP_REMOVED lines=15> */
.L_x_9414:
        /* <DEDUP_REMOVED lines=12> */
.L_x_9496:
[----:B------:R-:W-:Y:S05]  /*c660*/  BSYNC B2 ;  /* 0x0000000000027941 */ /* 0x000fea0003800000 */
.L_x_9415:
[----:B------:R-:W-:Y:S01]  /*c670*/  BSSY B2, `(.L_x_9417) ;  /* 0x0000009000027945 */ /* 0x000fe20003800000 */
[----:B------:R-:W-:Y:S02]  /*c680*/  IMAD.MOV.U32 R2, RZ, RZ, 0x0 ;  /* 0x00000000ff027424 */ /* 0x000fe400078e00ff */
[----:B01----:R-:W-:Y:S01]  /*c690*/  IMAD.MOV.U32 R3, RZ, RZ, 0x14f00000 ;  /* 0x14f00000ff037424 */ /* 0x003fe200078e00ff */
[----:B------:R-:W-:Y:S06]  /*c6a0*/  @P2 BRA `(.L_x_9418) ;  /* 0x0000000000142947 */ /* 0x000fec0003800000 */
[----:B------:R-:W-:Y:S01]  /*c6b0*/  ISETP.NE.AND P0, PT, R7, RZ, PT ;  /* 0x000000ff0700720c */ /* 0x000fe20003f05270 */
[----:B------:R-:W-:-:S04]  /*c6c0*/  IMAD.MOV.U32 R6, RZ, RZ, 0x6c00 ;  /* 0x00006c00ff067424 */ /* 0x000fc800078e00ff */
[----:B------:R0:W-:Y:S08]  /*c6d0*/  SYNCS.ARRIVE.TRANS64 RZ, [UR40+0x31c50], R6 ;  /* 0x031c5006ffff79a7 */ /* 0x0001f00008000028 */
[----:B0-----:R-:W-:Y:S05]  /*c6e0*/  @!P0 BRA `(.L_x_9418) ;  /* 0x0000000000048947 */ /* 0x001fea0003800000 */
[----:B------:R-:W-:Y:S01]  /*c6f0*/  BPT.TRAP 0x1 ;  /* 0x000000040000795c */ /* 0x000fe20000300000 */
.L_x_9418:
[----:B------:R-:W-:Y:S05]  /*c700*/  BSYNC B2 ;  /* 0x0000000000027941 */ /* 0x000fea0003800000 */
.L_x_9417:
        /* <DEDUP_REMOVED lines=10> */
.L_x_9419:
        /* <DEDUP_REMOVED lines=13> */
.L_x_9420:
        /* <DEDUP_REMOVED lines=13> */
.L_x_9421:
        /* <DEDUP_REMOVED lines=10> */
.L_x_9406:
[----:B------:R-:W-:Y:S05]  /*c9f0*/  BSYNC B1 ;  /* 0x0000000000017941 */ /* 0x000fea0003800000 */
.L_x_9405:
[----:B------:R-:W-:Y:S01]  /*ca00*/  LOP3.LUT P0, RZ, R17, 0x2, RZ, 0xc0, !PT ;  /* 0x0000000211ff7812 */ /* 0x000fe2000780c0ff */
[----:B------:R-:W-:Y:S01]  /*ca10*/  BSSY B1, `(.L_x_9422) ;  /* 0x0000093000017945 */ /* 0x000fe20003800000 */
[----:B------:R-:W-:-:S11]  /*ca20*/  LOP3.LUT R6, R11, 0x1, RZ, 0x3c, !PT ;  /* 0x000000010b067812 */ /* 0x000fd600078e3cff */
[----:B------:R-:W-:Y:S05]  /*ca30*/  @!P0 BRA `(.L_x_9423) ;  /* 0x0000000800408947 */ /* 0x000fea0003800000 */
[----:B------:R-:W-:Y:S01]  /*ca40*/  LOP3.LUT P0, RZ, R17, 0x1, RZ, 0xc0, !PT ;  /* 0x0000000111ff7812 */ /* 0x000fe2000780c0ff */
[----:B------:R-:W-:Y:S01]  /*ca50*/  VIADD R13, R8, 0xffffffff ;  /* 0xffffffff080d7836 */ /* 0x000fe20000000000 */
        /* <DEDUP_REMOVED lines=21> */
.L_x_9424:
[----:B------:R-:W1:Y:S01]  /*cbb0*/  SYNCS.PHASECHK.TRANS64.TRYWAIT P0, [UR40+0x31c40], R12 ;  /* 0x031c400cff0075a7 */ /* 0x000e620008000168 */
[----:B------:R-:W-:Y:S01]  /*cbc0*/  BSSY B2, `(.L_x_9425) ;  /* 0x0000003000027945 */ /* 0x000fe20003800000 */
[----:B------:R-:W-:-:S03]  /*cbd0*/  ISETP.NE.AND P2, PT, R27, RZ, PT ;  /* 0x000000ff1b00720c */ /* 0x000fc60003f45270 */
[----:B-1----:R-:W-:Y:S10]  /*cbe0*/  @!P0 BRA `(.L_x_9426) ;  /* 0x0000002400208947 */ /* 0x002ff40003800000 */
.L_x_9497:
[----:B------:R-:W-:Y:S05]  /*cbf0*/  BSYNC B2 ;  /* 0x0000000000027941 */ /* 0x000fea0003800000 */
.L_x_9425:
[----:B------:R-:W-:Y:S04]  /*cc00*/  BSSY B2, `(.L_x_9427) ;  /* 0x0000007000027945 */ /* 0x000fe80003800000 */
[----:B------:R-:W-:Y:S05]  /*cc10*/  @P2 BRA `(.L_x_9428) ;  /* 0x0000000000142947 */ /* 0x000fea0003800000 */
[----:B------:R-:W-:Y:S01]  /*cc20*/  ISETP.NE.AND P0, PT, R7, RZ, PT ;  /* 0x000000ff0700720c */ /* 0x000fe20003f05270 */
[----:B------:R-:W-:-:S04]  /*cc30*/  IMAD.MOV.U32 R2, RZ, RZ, 0x6c00 ;  /* 0x00006c00ff027424 */ /* 0x000fc800078e00ff */
[----:B------:R2:W-:Y:S08]  /*cc40*/  SYNCS.ARRIVE.TRANS64 RZ, [UR40+0x31c30], R2 ;  /* 0x031c3002ffff79a7 */ /* 0x0005f00008000028 */
[----:B--2---:R-:W-:Y:S05]  /*cc50*/  @!P0 BRA `(.L_x_9428) ;  /* 0x0000000000048947 */ /* 0x004fea0003800000 */
[----:B------:R-:W-:Y:S01]  /*cc60*/  BPT.TRAP 0x1 ;  /* 0x000000040000795c */ /* 0x000fe20000300000 */
.L_x_9428:
[----:B------:R-:W-:Y:S05]  /*cc70*/  BSYNC B2 ;  /* 0x0000000000027941 */ /* 0x000fea0003800000 */
.L_x_9427:
        /* <DEDUP_REMOVED lines=11> */
.L_x_9429:
        /* <DEDUP_REMOVED lines=8> */
[----:B-1----:R-:W-:Y:S01]  /*cdb0*/  IMAD.MOV.U32 R12, RZ, RZ, 0x20 ;  /* 0x00000020ff0c7424 */ /* 0x002fe200078e00ff */
[----:B------:R-:W-:Y:S01]  /*cdc0*/  PLOP3.LUT P0, PT, PT, PT, PT, 0x80, 0x0 ;  /* 0x000000000000781c */ /* 0x000fe20003f0f070 */
[----:B------:R-:W-:Y:S01]  /*cdd0*/  UIADD3 UR8, UR40, 0x18e00, URZ ;  /* 0x00018e0028087890 */ /* 0x000fe2000fffe03f */
[----:B------:R-:W-:Y:S02]  /*cde0*/  UMOV UR6, 0x0 ;  /* 0x0000000000067882 */ /* 0x000fe40000000000 */
[----:B------:R-:W-:Y:S01]  /*cdf0*/  R2UR UR10, R12 ;  /* 0x000000000c0a72ca */ /* 0x000fe200000e0000 */
[----:B------:R-:W-:-:S14]  /*ce00*/  UMOV UR7, 0x14f00000 ;  /* 0x14f0000000077882 */ /* 0x000fdc0000000000 */
.L_x_9430:
        /* <DEDUP_REMOVED lines=14> */
.L_x_9431:
        /* <DEDUP_REMOVED lines=12> */
.L_x_9498:
[----:B------:R-:W-:Y:S05]  /*cfb0*/  BSYNC B2 ;  /* 0x0000000000027941 */ /* 0x000fea0003800000 */
.L_x_9432:
        /* <DEDUP_REMOVED lines=9> */
.L_x_9435:
[----:B------:R-:W-:Y:S05]  /*d050*/  BSYNC B2 ;  /* 0x0000000000027941 */ /* 0x000fea0003800000 */
.L_x_9434:
        /* <DEDUP_REMOVED lines=10> */
.L_x_9436:
        /* <DEDUP_REMOVED lines=13> */
.L_x_9437:
        /* <DEDUP_REMOVED lines=13> */
.L_x_9438:
        /* <DEDUP_REMOVED lines=10> */
.L_x_9423:
[----:B------:R-:W-:Y:S05]  /*d340*/  BSYNC B1 ;  /* 0x0000000000017941 */ /* 0x000fea0003800000 */
.L_x_9422:
[----:B------:R-:W-:Y:S02]  /*d350*/  VIADD R8, R8, 0xfffffffe ;  /* 0xfffffffe08087836 */ /* 0x000fe40000000000 */
[----:B------:R-:W-:Y:S01]  /*d360*/  IMAD.MOV.U32 R11, RZ, RZ, R6 ;  /* 0x000000ffff0b7224 */ /* 0x000fe200078e0006 */
[----:B------:R-:W-:Y:S06]  /*d370*/  @P1 BRA `(.L_x_9439) ;  /* 0xffffffec00481947 */ /* 0x000fec000383ffff */
[----:B------:R-:W-:Y:S05]  /*d380*/  BSYNC B0 ;  /* 0x0000000000007941 */ /* 0x000fea0003800000 */
.L_x_9404:
[----:B------:R-:W-:Y:S01]  /*d390*/  ISETP.NE.AND P0, PT, R9, RZ, PT ;  /* 0x000000ff0900720c */ /* 0x000fe20003f05270 */
[----:B------:R-:W-:-:S12]  /*d3a0*/  BSSY B0, `(.L_x_9403) ;  /* 0x0000093000007945 */ /* 0x000fd80003800000 */
[----:B------:R-:W-:Y:S05]  /*d3b0*/  @!P0 BRA `(.L_x_9440) ;  /* 0x0000000800448947 */ /* 0x000fea0003800000 */
[----:B------:R-:W-:Y:S01]  /*d3c0*/  LOP3.LUT P1, RZ, R17, 0x2, RZ, 0xc0, !PT ;  /* 0x0000000211ff7812 */ /* 0x000fe2000782c0ff */
[----:B------:R-:W-:-:S12]  /*d3d0*/  IMAD.MOV.U32 R0, RZ, RZ, 0x1 ;  /* 0x00000001ff007424 */ /* 0x000fd800078e00ff */
[----:B------:R-:W-:Y:S05]  /*d3e0*/  @!P1 BRA `(.L_x_9440) ;  /* 0x0000000800389947 */ /* 0x000fea0003800000 */
[----:B------:R-:W-:Y:S02]  /*d3f0*/  LOP3.LUT P1, RZ, R17, 0x1, RZ, 0xc0, !PT ;  /* 0x0000000111ff7812 */ /* 0x000fe4000782c0ff */
[----:B------:R-:W-:-:S11]  /*d400*/  SHF.L.U32 R9, R6, 0x1f, RZ ;  /* 0x0000001f06097819 */ /* 0x000fd600000006ff */
        /* <DEDUP_REMOVED lines=20> */
.L_x_9441:
[----:B------:R-:W1:Y:S01]  /*d550*/  SYNCS.PHASECHK.TRANS64.TRYWAIT P0, [UR40+0x31c48], R9 ;  /* 0x031c4809ff0075a7 */ /* 0x000e620008000168 */
[----:B------:R-:W-:Y:S01]  /*d560*/  BSSY B1, `(.L_x_9442) ;  /* 0x0000003000017945 */ /* 0x000fe20003800000 */
[----:B------:R-:W-:-:S03]  /*d570*/  ISETP.NE.AND P1, PT, R27, RZ, PT ;  /* 0x000000ff1b00720c */ /* 0x000fc60003f25270 */
[----:B-1----:R-:W-:Y:S10]  /*d580*/  @!P0 BRA `(.L_x_9443) ;  /* 0x0000001800e88947 */ /* 0x002ff40003800000 */
.L_x_9499:
[----:B------:R-:W-:Y:S05]  /*d590*/  BSYNC B1 ;  /* 0x0000000000017941 */ /* 0x000fea0003800000 */
.L_x_9442:
[----:B------:R-:W-:Y:S04]  /*d5a0*/  BSSY B1, `(.L_x_9444) ;  /* 0x0000007000017945 */ /* 0x000fe80003800000 */
[----:B------:R-:W-:Y:S05]  /*d5b0*/  @P1 BRA `(.L_x_9445) ;  /* 0x0000000000141947 */ /* 0x000fea0003800000 */
[----:B------:R-:W-:Y:S01]  /*d5c0*/  ISETP.NE.AND P0, PT, R7, RZ, PT ;  /* 0x000000ff0700720c */ /* 0x000fe20003f05270 */
[----:B-1----:R-:W-:-:S04]  /*d5d0*/  IMAD.MOV.U32 R2, RZ, RZ, 0x6c00 ;  /* 0x00006c00ff027424 */ /* 0x002fc800078e00ff */
[----:B------:R2:W-:Y:S08]  /*d5e0*/  SYNCS.ARRIVE.TRANS64 RZ, [UR40+0x31c38], R2 ;  /* 0x031c3802ffff79a7 */ /* 0x0005f00008000028 */
[----:B--2---:R-:W-:Y:S05]  /*d5f0*/  @!P0 BRA `(.L_x_9445) ;  /* 0x0000000000048947 */ /* 0x004fea0003800000 */
[----:B------:R-:W-:Y:S01]  /*d600*/  BPT.TRAP 0x1 ;  /* 0x000000040000795c */ /* 0x000fe20000300000 */
.L_x_9445:
[----:B------:R-:W-:Y:S05]  /*d610*/  BSYNC B1 ;  /* 0x0000000000017941 */ /* 0x000fea0003800000 */
.L_x_9444:
        /* <DEDUP_REMOVED lines=11> */
.L_x_9446:
        /* <DEDUP_REMOVED lines=14> */
.L_x_9447:
        /* <DEDUP_REMOVED lines=14> */
.L_x_9448:
        /* <DEDUP_REMOVED lines=11> */
.L_x_9500:
[----:B------:R-:W-:Y:S05]  /*d940*/  BSYNC B1 ;  /* 0x0000000000017941 */ /* 0x000fea0003800000 */
.L_x_9449:
        /* <DEDUP_REMOVED lines=9> */
.L_x_9452:
[----:B------:R-:W-:Y:S05]  /*d9e0*/  BSYNC B1 ;  /* 0x0000000000017941 */ /* 0x000fea0003800000 */
.L_x_9451:
        /* <DEDUP_REMOVED lines=10> */
.L_x_9453:
        /* <DEDUP_REMOVED lines=13> */
.L_x_9454:
        /* <DEDUP_REMOVED lines=13> */
.L_x_9455:
        /* <DEDUP_REMOVED lines=10> */
.L_x_9440:
[----:B------:R-:W-:Y:S05]  /*dcd0*/  BSYNC B0 ;  /* 0x0000000000007941 */ /* 0x000fea0003800000 */
.L_x_9403:
[----:B------:R-:W-:Y:S01]  /*dce0*/  LOP3.LUT P0, RZ, R17, 0x2, RZ, 0xc0, !PT ;  /* 0x0000000211ff7812 */ /* 0x000fe2000780c0ff */
[----:B------:R-:W-:-:S12]  /*dcf0*/  BSSY B0, `(.L_x_9456) ;  /* 0x0000041000007945 */ /* 0x000fd80003800000 */
[----:B------:R-:W-:Y:S05]  /*dd00*/  @!P0 BRA `(.L_x_9457) ;  /* 0x0000000000fc8947 */ /* 0x000fea0003800000 */
[----:B------:R-:W-:Y:S01]  /*dd10*/  LEA R3, R0, UR40, 0x3 ;  /* 0x0000002800037c11 */ /* 0x000fe2000f8e18ff */
[----:B------:R-:W-:Y:S01]  /*dd20*/  BSSY B1, `(.L_x_9458) ;  /* 0x0000005000017945 */ /* 0x000fe20003800000 */
[----:B------:R-:W-:Y:S02]  /*dd30*/  SHF.L.U32 R2, R6, 0x1f, RZ ;  /* 0x0000001f06027819 */ /* 0x000fe400000006ff */
[----:B------:R-:W-:Y:S02]  /*dd40*/  ISETP.NE.AND P1, PT, R27, RZ, PT ;  /* 0x000000ff1b00720c */ /* 0x000fe40003f25270 */
[----:B------:R-:W0:Y:S02]  /*dd50*/  SYNCS.PHASECHK.TRANS64.TRYWAIT P0, [R3+URZ+0x31c60], R2 ;  /* 0x031c6002030075a7 */ /* 0x000e24000800017f */
[----:B0-----:R-:W-:Y:S09]  /*dd60*/  @!P0 BRA `(.L_x_9459) ;  /* 0x0000001400208947 */ /* 0x001ff20003800000 */
.L_x_9501:
[----:B------:R-:W-:Y:S05]  /*dd70*/  BSYNC B1 ;  /* 0x0000000000017941 */ /* 0x000fea0003800000 */
.L_x_9458:
        /* <DEDUP_REMOVED lines=8> */
.L_x_9461:
[----:B------:R-:W-:Y:S05]  /*de00*/  BSYNC B1 ;  /* 0x0000000000017941 */ /* 0x000fea0003800000 */
.L_x_9460:
        /* <DEDUP_REMOVED lines=13> */
.L_x_9462:
        /* <DEDUP_REMOVED lines=13> */
.L_x_9463:
        /* <DEDUP_REMOVED lines=13> */
.L_x_9464:
        /* <DEDUP_REMOVED lines=8> */
.L_x_9457:
[----:B------:R-:W-:Y:S05]  /*e100*/  BSYNC B0 ;  /* 0x0000000000007941 */ /* 0x000fea0003800000 */
.L_x_9456:
[----:B------:R-:W-:Y:S02]  /*e110*/  VIADD R0, R0, 0x1 ;  /* 0x0000000100007836 */ /* 0x000fe40000000000 */
[----:B0-----:R-:W-:-:S03]  /*e120*/  IMAD.MOV.U32 R2, RZ, RZ, RZ ;  /* 0x000000ffff027224 */ /* 0x001fc600078e00ff */
[----:B------:R-:W-:-:S04]  /*e130*/  ISETP.NE.AND P0, PT, R0, 0x2, PT ;  /* 0x000000020000780c */ /* 0x000fc80003f05270 */
[----:B------:R-:W-:Y:S02]  /*e140*/  SEL R3, RZ, 0x1, P0 ;  /* 0x00000001ff037807 */ /* 0x000fe40000000000 */
[----:B------:R-:W-:Y:S02]  /*e150*/  SEL R0, R0, RZ, P0 ;  /* 0x000000ff00007207 */ /* 0x000fe40000000000 */
[----:B------:R-:W-:-:S07]  /*e160*/  LOP3.LUT R6, R6, R3, RZ, 0x3c, !PT ;  /* 0x0000000306067212 */ /* 0x000fce00078e3cff */
.L_x_9387:
[----:B------:R-:W0:Y:S01]  /*e170*/  S2R R4, SR_CgaCtaId ;  /* 0x0000000000047919 */ /* 0x000e220000008800 */
[----:B------:R-:W-:Y:S02]  /*e180*/  MOV R3, 0x400 ;  /* 0x0000040000037802 */ /* 0x000fe40000000f00 */
[----:B------:R-:W-:Y:S02]  /*e190*/  SHF.L.U32 R2, R2, 0x1f, RZ ;  /* 0x0000001f02027819 */ /* 0x000fe400000006ff */
[----:B0-----:R-:W-:-:S04]  /*e1a0*/  LEA R7, R4, R3, 0x18 ;  /* 0x0000000304077211 */ /* 0x001fc800078ec0ff */
[----:B------:R-:W0:Y:S02]  /*e1b0*/  SYNCS.PHASECHK.TRANS64.TRYWAIT P0, [R7+URZ+0x31c20], R2 ;  /* 0x031c2002070075a7 */ /* 0x000e24000800017f */
[----:B0-----:R-:W-:Y:S05]  /*e1c0*/  @!P0 BRA `(.L_x_9465) ;  /* 0x00000010001c8947 */ /* 0x001fea0003800000 */
.L_x_9502:
[----:B------:R-:W-:-:S03]  /*e1d0*/  UMOV UR4, 0xffffffff ;  /* 0xffffffff00047882 */ /* 0x000fc60000000000 */
[----:B------:R-:W-:Y:S05]  /*e1e0*/  BRA.DIV UR4, `(.L_x_9466) ;  /* 0x0000001204287947 */ /* 0x000fea000b800000 */
[----:B------:R1:W2:Y:S02]  /*e1f0*/  SHFL.IDX PT, R14, R29, RZ, 0x1f ;  /* 0x00001fff1d0e7589 */ /* 0x0002a400000e0000 */
.L_x_9505:
[----:B--2---:R-:W-:-:S13]  /*e200*/  ISETP.NE.AND P0, PT, R14, RZ, PT ;  /* 0x000000ff0e00720c */ /* 0x004fda0003f05270 */
[----:B------:R-:W-:Y:S05]  /*e210*/  @P0 BRA `(.L_x_9359) ;  /* 0x0000000000840947 */ /* 0x000fea0003800000 */
[----:B------:R-:W-:-:S03]  /*e220*/  UMOV UR4, 0xffffffff ;  /* 0xffffffff00047882 */ /* 0x000fc60000000000 */
[----:B------:R-:W-:Y:S05]  /*e230*/  BRA.DIV UR4, `(.L_x_9467) ;  /* 0x00000012043c7947 */ /* 0x000fea000b800000 */
[----:B------:R-:W-:-:S13]  /*e240*/  ELECT P6, URZ, PT ;  /* 0x00000000003f782f */ /* 0x000fda00038c0000 */
.L_x_9508:
[----:B------:R-:W-:Y:S05]  /*e250*/  @!P6 BRA `(.L_x_9359) ;  /* 0x000000000074e947 */ /* 0x000fea0003800000 */
[----:B------:R-:W-:-:S04]  /*e260*/  LOP3.LUT R26, R26, 0x2, RZ, 0xfc, !PT ;  /* 0x000000021a1a7812 */ /* 0x000fc800078efcff */
[----:B------:R-:W-:-:S13]  /*e270*/  ISETP.NE.AND P2, PT, R26, 0x3, PT ;  /* 0x000000031a00780c */ /* 0x000fda0003f45270 */
[----:B------:R-:W-:Y:S05]  /*e280*/  @!P2 BRA `(.L_x_9468) ;  /* 0x000000000004a947 */ /* 0x000fea0003800000 */
[----:B------:R-:W-:Y:S01]  /*e290*/  BPT.TRAP 0x1 ;  /* 0x000000040000795c */ /* 0x000fe20000300000 */
.L_x_9468:
[----:B------:R-:W-:Y:S01]  /*e2a0*/  VIADD R9, R7, 0x31c40 ;  /* 0x00031c4007097836 */ /* 0x000fe20000000000 */
[----:B------:R-:W-:Y:S01]  /*e2b0*/  SHF.L.U32 R4, R6, 0x1f, RZ ;  /* 0x0000001f06047819 */ /* 0x000fe200000006ff */
[C---:B0-----:R-:W-:Y:S02]  /*e2c0*/  VIADD R2, R0.reuse, 0x1 ;  /* 0x0000000100027836 */ /* 0x041fe40000000000 */
        /* <DEDUP_REMOVED lines=9> */
.L_x_9509:
[----:B------:R-:W2:Y:S02]  /*e360*/  SYNCS.PHASECHK.TRANS64.TRYWAIT P0, [R3+URZ], R2 ;  /* 0x00000002030075a7 */ /* 0x000ea4000800017f */
[----:B--2---:R-:W-:Y:S05]  /*e370*/  @!P0 BRA `(.L_x_9470) ;  /* 0x0000001000208947 */ /* 0x004fea0003800000 */
.L_x_9510:
[----:B------:R-:W-:Y:S05]  /*e380*/  @!P2 BRA `(.L_x_9471) ;  /* 0x000000000004a947 */ /* 0x000fea0003800000 */
[----:B------:R-:W-:Y:S01]  /*e390*/  BPT.TRAP 0x1 ;  /* 0x000000040000795c */ /* 0x000fe20000300000 */
.L_x_9471:
[----:B--2---:R-:W-:-:S04]  /*e3a0*/  VIADD R3, R7, 0x31c60 ;  /* 0x00031c6007037836 */ /* 0x004fc80000000000 */
[----:B0-----:R-:W-:-:S04]  /*e3b0*/  IMAD R5, R0, 0x8, R3 ;  /* 0x0000000800057824 */ /* 0x001fc800078e0203 */
[----:B------:R-:W0:Y:S02]  /*e3c0*/  SYNCS.PHASECHK.TRANS64.TRYWAIT P0, [R5+URZ], R4 ;  /* 0x00000004050075a7 */ /* 0x000e24000800017f */
[----:B0-----:R-:W-:Y:S05]  /*e3d0*/  @!P0 BRA `(.L_x_9472) ;  /* 0x00000010001c8947 */ /* 0x001fea0003800000 */
.L_x_9511:
[----:B------:R-:W-:-:S07]  /*e3e0*/  IMAD R3, R8, 0x8, R3 ;  /* 0x0000000808037824 */ /* 0x000fce00078e0203 */
.L_x_9473:
[----:B--2---:R2:W3:Y:S02]  /*e3f0*/  SYNCS.PHASECHK.TRANS64.TRYWAIT P0, [R3+URZ], R2 ;  /* 0x00000002030075a7 */ /* 0x0044e4000800017f */
[----:B---3--:R-:W-:Y:S05]  /*e400*/  @!P0 NANOSLEEP.SYNCS 0x989680 ;  /* 0x009896800000895d */ /* 0x008fea0003900000 */
[----:B------:R-:W3:Y:S02]  /*e410*/  @!P0 SYNCS.PHASECHK.TRANS64 P0, [R3+URZ], R2 ;  /* 0x00000002030085a7 */ /* 0x000ee4000800007f */
[----:B---3--:R-:W-:Y:S05]  /*e420*/  @!P0 BRA `(.L_x_9473) ;  /* 0xfffffffc00f08947 */ /* 0x008fea000383ffff */
.L_x_9359:
[----:B------:R-:W-:Y:S05]  /*e430*/  BSYNC B6 ;  /* 0x0000000000067941 */ /* 0x000fea0003800000 */
.L_x_9356:
[----:B------:R-:W-:Y:S05]  /*e440*/  EXIT ;  /* 0x000000000000794d */ /* 0x000fea0003800000 */
.L_x_9363:
[----:B0-----:R-:W-:-:S04]  /*e450*/  IMAD.U32 R3, RZ, RZ, UR37 ;  /* 0x00000025ff037e24 */ /* 0x001fc8000f8e00ff */
[----:B------:R0:W1:Y:S03]  /*e460*/  SYNCS.PHASECHK.TRANS64.TRYWAIT P1, [R3+URZ+0x31c00], R0 ;  /* 0x031c0000030075a7 */ /* 0x000066000802017f */
[----:B-1----:R-:W-:Y:S05]  /*e470*/  @!P1 NANOSLEEP.SYNCS 0x989680 ;  /* 0x009896800000995d */ /* 0x002fea0003900000 */
[----:B------:R-:W1:Y:S02]  /*e480*/  @!P1 SYNCS.PHASECHK.TRANS64 P1, [R3+URZ+0x31c00], R0 ;  /* 0x031c0000030095a7 */ /* 0x000e64000802007f */
[----:B-1----:R-:W-:Y:S05]  /*e490*/  @!P1 BRA `(.L_x_9363) ;  /* 0xfffffffc00ec9947 */ /* 0x002fea000383ffff */
[----:B------:R-:W-:Y:S05]  /*e4a0*/  BRA `(.L_x_9474) ;  /* 0xffffff2c00547947 */ /* 0x000fea000383ffff */
.L_x_9367:
[----:B0-----:R-:W-:-:S04]  /*e4b0*/  IMAD.U32 R3, RZ, RZ, UR37 ;  /* 0x00000025ff037e24 */ /* 0x001fc8000f8e00ff */
[----:B------:R0:W2:Y:S03]  /*e4c0*/  SYNCS.PHASECHK.TRANS64.TRYWAIT P1, [R3+URZ+0x31c30], R0 ;  /* 0x031c3000030075a7 */ /* 0x0000a6000802017f */
[----:B--2---:R-:W-:Y:S05]  /*e4d0*/  @!P1 NANOSLEEP.SYNCS 0x989680 ;  /* 0x009896800000995d */ /* 0x004fea0003900000 */
[----:B------:R-:W2:Y:S02]  /*e4e0*/  @!P1 SYNCS.PHASECHK.TRANS64 P1, [R3+URZ+0x31c30], R0 ;  /* 0x031c3000030095a7 */ /* 0x000ea4000802007f */
[----:B--2---:R-:W-:Y:S05]  /*e4f0*/  @!P1 BRA `(.L_x_9367) ;  /* 0xfffffffc00ec9947 */ /* 0x004fea000383ffff */
[----:B------:R-:W-:Y:S05]  /*e500*/  BRA `(.L_x_9366) ;  /* 0xffffff2c005c7947 */ /* 0x000fea000383ffff */
.L_x_9372:
[----:B-1----:R1:W2:Y:S02]  /*e510*/  SYNCS.PHASECHK.TRANS64.TRYWAIT P2, [R5+URZ+0x31c30], R4 ;  /* 0x031c3004050075a7 */ /* 0x0022a4000804017f */
[----:B--2---:R-:W-:Y:S05]  /*e520*/  @!P2 NANOSLEEP.SYNCS 0x989680 ;  /* 0x009896800000a95d */ /* 0x004fea0003900000 */
[----:B------:R-:W2:Y:S02]  /*e530*/  @!P2 SYNCS.PHASECHK.TRANS64 P2, [R5+URZ+0x31c30], R4 ;  /* 0x031c30040500a5a7 */ /* 0x000ea4000804007f */
[----:B--2---:R-:W-:Y:S05]  /*e540*/  @!P2 BRA `(.L_x_9372) ;  /* 0xfffffffc00f0a947 */ /* 0x004fea000383ffff */
[----:B------:R-:W-:Y:S05]  /*e550*/  BRA `(.L_x_9369) ;  /* 0xffffff6800987947 */ /* 0x000fea000383ffff */
.L_x_9376:
[----:B-1----:R-:W-:-:S04]  /*e560*/  IMAD.U32 R5, RZ, RZ, UR6 ;  /* 0x00000006ff057e24 */ /* 0x002fc8000f8e00ff */
[----:B------:R1:W2:Y:S03]  /*e570*/  SYNCS.PHASECHK.TRANS64.TRYWAIT P2, [R5+URZ+0x31c50], R4 ;  /* 0x031c5004050075a7 */ /* 0x0002a6000804017f */
[----:B--2---:R-:W-:Y:S05]  /*e580*/  @!P2 NANOSLEEP.SYNCS 0x989680 ;  /* 0x009896800000a95d */ /* 0x004fea0003900000 */
[----:B------:R-:W2:Y:S02]  /*e590*/  @!P2 SYNCS.PHASECHK.TRANS64 P2, [R5+URZ+0x31c50], R4 ;  /* 0x031c50040500a5a7 */ /* 0x000ea4000804007f */
[----:B--2---:R-:W-:Y:S05]  /*e5a0*/  @!P2 BRA `(.L_x_9376) ;  /* 0xfffffffc00eca947 */ /* 0x004fea000383ffff */
[----:B------:R-:W-:Y:S05]  /*e5b0*/  BRA `(.L_x_9373) ;  /* 0xffffff8000347947 */ /* 0x000fea000383ffff */
.L_x_9381:
[----:B-1----:R1:W2:Y:S02]  /*e5c0*/  SYNCS.PHASECHK.TRANS64.TRYWAIT P0, [R12+URZ+0x31c50], R7 ;  /* 0x031c50070c0075a7 */ /* 0x0022a4000800017f */
[----:B--2---:R-:W-:Y:S05]  /*e5d0*/  @!P0 NANOSLEEP.SYNCS 0x989680 ;  /* 0x009896800000895d */ /* 0x004fea0003900000 */
[----:B------:R-:W2:Y:S02]  /*e5e0*/  @!P0 SYNCS.PHASECHK.TRANS64 P0, [R12+URZ+0x31c50], R7 ;  /* 0x031c50070c0085a7 */ /* 0x000ea4000800007f */
[----:B--2---:R-:W-:Y:S05]  /*e5f0*/  @!P0 BRA `(.L_x_9381) ;  /* 0xfffffffc00f08947 */ /* 0x004fea000383ffff */
[----:B------:R-:W-:Y:S05]  /*e600*/  BRA `(.L_x_9380) ;  /* 0xffffffa0000c7947 */ /* 0x000fea000383ffff */
.L_x_9392:
[----:B------:R-:W-:Y:S02]  /*e610*/  IMAD.MOV.U32 R13, RZ, RZ, R29 ;  /* 0x000000ffff0d7224 */ /* 0x000fe400078e001d */
[----:B------:R-:W-:Y:S02]  /*e620*/  IMAD.MOV.U32 R12, RZ, RZ, RZ ;  /* 0x000000ffff0c7224 */ /* 0x000fe400078e00ff */
[----:B------:R-:W-:Y:S02]  /*e630*/  IMAD.MOV.U32 R11, RZ, RZ, 0x1f ;  /* 0x0000001fff0b7424 */ /* 0x000fe400078e00ff */
[----:B------:R-:W-:-:S07]  /*e640*/  IMAD.MOV.U32 R15, RZ, RZ, -0x1 ;  /* 0xffffffffff0f7424 */ /* 0x000fce00078e00ff */
[----:B------:R-:W-:Y:S05]  /*e650*/  WARPSYNC.COLLECTIVE R15, `(.L_x_9475) ;  /* 0x000000000f087348 */ /* 0x000fea0003c00000 */
[----:B------:R0:W1:Y:S02]  /*e660*/  SHFL.IDX P6, R14, R13, R12, R11 ;  /* 0x0000000c0d0e7389 */ /* 0x00006400000c000b */
[----:B01----:R-:W-:Y:S01]  /*e670*/  ENDCOLLECTIVE ;  /* 0x000000000000791b */ /* 0x003fe20003800000 */
.L_x_9475:
[----:B------:R-:W-:Y:S05]  /*e680*/  BRA `(.L_x_9476) ;  /* 0xffffffc800187947 */ /* 0x000fea000383ffff */
.L_x_9394:
[----:B------:R-:W-:Y:S01]  /*e690*/  BSSY B0, `(.L_x_9477) ;  /* 0x0000006000007945 */ /* 0x000fe20003800000 */
[----:B------:R-:W-:-:S07]  /*e6a0*/  IMAD.MOV.U32 R15, RZ, RZ, -0x1 ;  /* 0xffffffffff0f7424 */ /* 0x000fce00078e00ff */
[----:B0-----:R-:W-:Y:S05]  /*e6b0*/  WARPSYNC.COLLECTIVE R15, `(.L_x_9478) ;  /* 0x000000000f0c7348 */ /* 0x001fea0003c00000 */
[----:B------:R-:W-:Y:S02]  /*e6c0*/  ELECT P6, UR62, PT ;  /* 0x00000000003e782f */ /* 0x000fe400038c0000 */
[----:B------:R-:W-:Y:S01]  /*e6d0*/  MOV R14, UR62 ;  /* 0x0000003e000e7c02 */ /* 0x000fe20008000f00 */
[----:B0-----:R-:W-:Y:S10]  /*e6e0*/  ENDCOLLECTIVE ;  /* 0x000000000000791b */ /* 0x001ff40003800000 */
.L_x_9478:
[----:B------:R-:W-:Y:S05]  /*e6f0*/  BSYNC B0 ;  /* 0x0000000000007941 */ /* 0x000fea0003800000 */
.L_x_9477:
[----:B------:R-:W-:Y:S05]  /*e700*/  BRA `(.L_x_9479) ;  /* 0xffffffc800187947 */ /* 0x000fea000383ffff */
.L_x_9396:
[----:B--2---:R-:W-:-:S04]  /*e710*/  IMAD.U32 R3, RZ, RZ, UR40 ;  /* 0x00000028ff037e24 */ /* 0x004fc8000f8e00ff */
[----:B------:R2:W3:Y:S03]  /*e720*/  SYNCS.PHASECHK.TRANS64.TRYWAIT P0, [R3+URZ+0x31c40], R0 ;  /* 0x031c4000030075a7 */ /* 0x0004e6000800017f */
[----:B---3--:R-:W-:Y:S05]  /*e730*/  @!P0 NANOSLEEP.SYNCS 0x989680 ;  /* 0x009896800000895d */ /* 0x008fea0003900000 */
[----:B------:R-:W3:Y:S02]  /*e740*/  @!P0 SYNCS.PHASECHK.TRANS64 P0, [R3+URZ+0x31c40], R0 ;  /* 0x031c4000030085a7 */ /* 0x000ee4000800007f */
[----:B---3--:R-:W-:Y:S05]  /*e750*/  @!P0 BRA `(.L_x_9396) ;  /* 0xfffffffc00ec8947 */ /* 0x008fea000383ffff */
[----:B------:R-:W-:Y:S05]  /*e760*/  BRA `(.L_x_9480) ;  /* 0xffffffc800687947 */ /* 0x000fea000383ffff */
.L_x_9399:
[----:B------:R-:W-:Y:S01]  /*e770*/  IMAD R9, R13, 0xc0, R10 ;  /* 0x000000c00d097824 */ /* 0x000fe200078e020a */
[----:B------:R-:W1:Y:S01]  /*e780*/  LDC R5, c[0x0][0x448] ;  /* 0x00011200ff057b82 */ /* 0x000e620000000800 */
[----:B------:R-:W-:Y:S02]  /*e790*/  IMAD.MOV.U32 R13, RZ, RZ, R7 ;  /* 0x000000ffff0d7224 */ /* 0x000fe400078e0007 */
[----:B------:R-:W-:Y:S02]  /*e7a0*/  IMAD.MOV.U32 R12, RZ, RZ, RZ ;  /* 0x000000ffff0c7224 */ /* 0x000fe400078e00ff */
[----:B------:R-:W-:Y:S02]  /*e7b0*/  IMAD.MOV.U32 R11, RZ, RZ, 0x1c1f ;  /* 0x00001c1fff0b7424 */ /* 0x000fe400078e00ff */
[----:B------:R-:W-:-:S07]  /*e7c0*/  IMAD.MOV.U32 R15, RZ, RZ, -0x1 ;  /* 0xffffffffff0f7424 */ /* 0x000fce00078e00ff */
[----:B01----:R-:W-:Y:S05]  /*e7d0*/  WARPSYNC.COLLECTIVE R15, `(.L_x_9481) ;  /* 0x000000000f087348 */ /* 0x003fea0003c00000 */
[----:B------:R2:W3:Y:S02]  /*e7e0*/  SHFL.IDX P6, R14, R13, R12, R11 ;  /* 0x0000000c0d0e7389 */ /* 0x0004e400000c000b */
[----:B0123--:R-:W-:Y:S01]  /*e7f0*/  ENDCOLLECTIVE ;  /* 0x000000000000791b */ /* 0x00ffe20003800000 */
.L_x_9481:
[----:B------:R-:W-:Y:S02]  /*e800*/  IMAD.MOV.U32 R13, RZ, RZ, R6 ;  /* 0x000000ffff0d7224 */ /* 0x000fe400078e0006 */
[----:B------:R-:W-:-:S07]  /*e810*/  IMAD.MOV.U32 R3, RZ, RZ, R14 ;  /* 0x000000ffff037224 */ /* 0x000fce00078e000e */
[----:B------:R-:W-:Y:S05]  /*e820*/  WARPSYNC.COLLECTIVE R15, `(.L_x_9482) ;  /* 0x000000000f087348 */ /* 0x000fea0003c00000 */
[----:B------:R0:W1:Y:S02]  /*e830*/  SHFL.IDX P6, R14, R13, R12, R11 ;  /* 0x0000000c0d0e7389 */ /* 0x00006400000c000b */
[----:B01----:R-:W-:Y:S01]  /*e840*/  ENDCOLLECTIVE ;  /* 0x000000000000791b */ /* 0x003fe20003800000 */
.L_x_9482:
[----:B------:R-:W-:Y:S02]  /*e850*/  ULDC UR4, c[0x0][0x288] ;  /* 0x0000a20000047ab9 */ /* 0x000fe40000000800 */
[----:B------:R-:W-:Y:S02]  /*e860*/  IMAD R10, R5, UR4, RZ ;  /* 0x00000004050a7c24 */ /* 0x000fe4000f8e02ff */
[----:B------:R-:W-:-:S03]  /*e870*/  VIADD R5, R9, 0x20 ;  /* 0x0000002009057836 */ /* 0x000fc60000000000 */
        /* <DEDUP_REMOVED lines=8> */
.L_x_9483:
[----:B------:R-:W-:-:S05]  /*e900*/  @!P3 IMAD.WIDE.U32 R2, R21, 0x2, R2 ;  /* 0x000000021502b825 */ /* 0x000fca00078e0002 */
[----:B------:R-:W-:Y:S01]  /*e910*/  @!PT LDS RZ, [RZ] ;  /* 0x00000000fffff984 */ /* 0x000fe20000000800 */
[----:B------:R-:W-:Y:S01]  /*e920*/  @!PT LDS RZ, [RZ] ;  /* 0x00000000fffff984 */ /* 0x000fe20000000800 */
[----:B------:R-:W-:Y:S01]  /*e930*/  @!PT LDS RZ, [RZ] ;  /* 0x00000000fffff984 */ /* 0x000fe20000000800 */
[----:B------:R0:W-:Y:S04]  /*e940*/  @!P3 LDGSTS.E.BYPASS.LTC128B.128 [R28+0xda00], desc[UR38][R2.64], !P2 ;  /* 0x0da00000021cbfae */ /* 0x0001e8000d101d66 */
[----:B------:R0:W-:Y:S01]  /*e950*/  @!P3 LDGSTS.E.BYPASS.LTC128B.128 [R28+0x10a00], desc[UR38][R2.64+0x40], !P0 ;  /* 0x10a00040021cbfae */ /* 0x0001e2000c101d66 */
[----:B------:R-:W-:-:S03]  /*e960*/  IMAD.MOV.U32 R13, RZ, RZ, R6 ;  /* 0x000000ffff0d7224 */ /* 0x000fc600078e0006 */
[----:B------:R0:W-:Y:S01]  /*e970*/  @!P3 LDGSTS.E.BYPASS.LTC128B.128 [R28+0x13a00], desc[UR38][R2.64+0x80], !P1 ;  /* 0x13a00080021cbfae */ /* 0x0001e2000c901d66 */
[----:B------:R-:W-:Y:S01]  /*e980*/  ISETP.GE.AND P3, PT, R5, R10, PT ;  /* 0x0000000a0500720c */ /* 0x000fe20003f66270 */
[----:B------:R-:W-:-:S12]  /*e990*/  IMAD.MOV.U32 R5, RZ, RZ, R14 ;  /* 0x000000ffff057224 */ /* 0x000fd800078e000e */
[----:B0-----:R-:W-:Y:S05]  /*e9a0*/  WARPSYNC.COLLECTIVE R15, `(.L_x_9484) ;  /* 0x000000000f087348 */ /* 0x001fea0003c00000 */
[----:B------:R1:W2:Y:S02]  /*e9b0*/  SHFL.IDX P6, R14, R13, R12, R11 ;  /* 0x0000000c0d0e7389 */ /* 0x0002a400000c000b */
[----:B012---:R-:W-:Y:S01]  /*e9c0*/  ENDCOLLECTIVE ;  /* 0x000000000000791b */ /* 0x007fe20003800000 */
.L_x_9484:
[----:B------:R-:W-:Y:S01]  /*e9d0*/  VIADD R3, R9, 0x40 ;  /* 0x0000004009037836 */ /* 0x000fe20000000000 */
[----:B------:R-:W-:Y:S01]  /*e9e0*/  @!P3 LEA R28, R0, UR40, 0x1 ;  /* 0x00000028001cbc11 */ /* 0x000fe2000f8e08ff */
[----:B------:R-:W-:Y:S02]  /*e9f0*/  IMAD.MOV.U32 R13, RZ, RZ, R7 ;  /* 0x000000ffff0d7224 */ /* 0x000fe400078e0007 */
[----:B------:R-:W-:Y:S02]  /*ea00*/  IMAD.MOV.U32 R12, RZ, RZ, 0x2 ;  /* 0x00000002ff0c7424 */ /* 0x000fe400078e00ff */
[----:B------:R-:W-:-:S07]  /*ea10*/  IMAD.MOV.U32 R4, RZ, RZ, R14 ;  /* 0x000000ffff047224 */ /* 0x000fce00078e000e */
[----:B------:R-:W-:Y:S05]  /*ea20*/  WARPSYNC.COLLECTIVE R15, `(.L_x_9485) ;  /* 0x000000000f087348 */ /* 0x000fea0003c00000 */
[----:B------:R0:W1:Y:S02]  /*ea30*/  SHFL.IDX P6, R14, R13, R12, R11 ;  /* 0x0000000c0d0e7389 */ /* 0x00006400000c000b */
[----:B01----:R-:W-:Y:S01]  /*ea40*/  ENDCOLLECTIVE ;  /* 0x000000000000791b */ /* 0x003fe20003800000 */
.L_x_9485:
        /* <DEDUP_REMOVED lines=13> */
.L_x_9486:
[----:B------:R-:W-:Y:S01]  /*eb20*/  IMAD.MOV.U32 R3, RZ, RZ, R2 ;  /* 0x000000ffff037224 */ /* 0x000fe200078e0002 */
[----:B------:R-:W-:Y:S01]  /*eb30*/  @!P3 LEA R5, R0, UR40, 0x1 ;  /* 0x000000280005bc11 */ /* 0x000fe2000f8e08ff */
[----:B------:R-:W-:Y:S02]  /*eb40*/  IMAD.MOV.U32 R13, RZ, RZ, R7 ;  /* 0x000000ffff0d7224 */ /* 0x000fe400078e0007 */
[----:B------:R-:W-:Y:S02]  /*eb50*/  IMAD.MOV.U32 R12, RZ, RZ, 0x3 ;  /* 0x00000003ff0c7424 */ /* 0x000fe400078e00ff */
[----:B------:R-:W-:-:S07]  /*eb60*/  IMAD.MOV.U32 R2, RZ, RZ, R14 ;  /* 0x000000ffff027224 */ /* 0x000fce00078e000e */
[----:B------:R-:W-:Y:S05]  /*eb70*/  WARPSYNC.COLLECTIVE R15, `(.L_x_9487) ;  /* 0x000000000f087348 */ /* 0x000fea0003c00000 */
[----:B------:R0:W1:Y:S02]  /*eb80*/  SHFL.IDX P6, R14, R13, R12, R11 ;  /* 0x0000000c0d0e7389 */ /* 0x00006400000c000b */
[----:B01----:R-:W-:Y:S01]  /*eb90*/  ENDCOLLECTIVE ;  /* 0x000000000000791b */ /* 0x003fe20003800000 */
.L_x_9487:
        /* <DEDUP_REMOVED lines=8> */
[----:B------:R-:W-:-:S07]  /*ec20*/  IMAD.MOV.U32 R7, RZ, RZ, R14 ;  /* 0x000000ffff077224 */ /* 0x000fce00078e000e */
[----:B0-----:R-:W-:Y:S05]  /*ec30*/  WARPSYNC.COLLECTIVE R15, `(.L_x_9488) ;  /* 0x000000000f087348 */ /* 0x001fea0003c00000 */
[----:B------:R1:W2:Y:S02]  /*ec40*/  SHFL.IDX P6, R14, R13, R12, R11 ;  /* 0x0000000c0d0e7389 */ /* 0x0002a400000c000b */
[----:B012---:R-:W-:Y:S01]  /*ec50*/  ENDCOLLECTIVE ;  /* 0x000000000000791b */ /* 0x007fe20003800000 */
.L_x_9488:
[----:B------:R-:W-:Y:S02]  /*ec60*/  VIADD R3, R9, 0x60 ;  /* 0x0000006009037836 */ /* 0x000fe40000000000 */
[----:B------:R-:W-:-:S03]  /*ec70*/  IMAD.MOV.U32 R5, RZ, RZ, R7 ;  /* 0x000000ffff057224 */ /* 0x000fc600078e0007 */
[----:B------:R-:W-:Y:S01]  /*ec80*/  ISETP.GE.AND P3, PT, R3, R10, PT ;  /* 0x0000000a0300720c */ /* 0x000fe20003f66270 */
[----:B------:R-:W-:Y:S02]  /*ec90*/  VIADD R3, R9, 0x80 ;  /* 0x0000008009037836 */ /* 0x000fe40000000000 */
[----:B------:R-:W-:Y:S02]  /*eca0*/  IMAD.MOV.U32 R13, RZ, RZ, R8 ;  /* 0x000000ffff0d7224 */ /* 0x000fe400078e0008 */
[----:B------:R-:W-:-:S08]  /*ecb0*/  IMAD.MOV.U32 R12, RZ, RZ, RZ ;  /* 0x000000ffff0c7224 */ /* 0x000fd000078e00ff */
[----:B------:R-:W-:Y:S01]  /*ecc0*/  @!P3 LEA R7, R0, UR40, 0x1 ;  /* 0x000000280007bc11 */ /* 0x000fe2000f8e08ff */
[----:B------:R-:W-:-:S07]  /*ecd0*/  IMAD.MOV.U32 R4, RZ, RZ, R14 ;  /* 0x000000ffff047224 */ /* 0x000fce00078e000e */
[----:B------:R-:W-:Y:S05]  /*ece0*/  WARPSYNC.COLLECTIVE R15, `(.L_x_9489) ;  /* 0x000000000f087348 */ /* 0x000fea0003c00000 */
[----:B------:R0:W1:Y:S02]  /*ecf0*/  SHFL.IDX P6, R14, R13, R12, R11 ;  /* 0x0000000c0d0e7389 */ /* 0x00006400000c000b */
[----:B01----:R-:W-:Y:S01]  /*ed00*/  ENDCOLLECTIVE ;  /* 0x000000000000791b */ /* 0x003fe20003800000 */
.L_x_9489:
        /* <DEDUP_REMOVED lines=13> */
.L_x_9490:
        /* <DEDUP_REMOVED lines=8> */
.L_x_9491:
[----:B------:R-:W-:Y:S02]  /*ee60*/  IMAD.MOV.U32 R2, RZ, RZ, R6 ;  /* 0x000000ffff027224 */ /* 0x000fe400078e0006 */
[----:B------:R-:W-:Y:S02]  /*ee70*/  IMAD.MOV.U32 R6, RZ, RZ, 0x1 ;  /* 0x00000001ff067424 */ /* 0x000fe400078e00ff */
[----:B------:R-:W-:-:S05]  /*ee80*/  @!P3 IMAD.WIDE.U32 R2, R21, 0x2, R2 ;  /* 0x000000021502b825 */ /* 0x000fca00078e0002 */
[----:B------:R-:W-:Y:S01]  /*ee90*/  @!PT LDS RZ, [RZ] ;  /* 0x00000000fffff984 */ /* 0x000fe20000000800 */
[----:B------:R-:W-:Y:S01]  /*eea0*/  @!PT LDS RZ, [RZ] ;  /* 0x00000000fffff984 */ /* 0x000fe20000000800 */
[----:B------:R-:W-:Y:S01]  /*eeb0*/  @!PT LDS RZ, [RZ] ;  /* 0x00000000fffff984 */ /* 0x000fe20000000800 */
[----:B------:R0:W-:Y:S01]  /*eec0*/  @!P3 LDGSTS.E.BYPASS.LTC128B.128 [R28+0xfa00], desc[UR38][R2.64], !P2 ;  /* 0x0fa00000021cbfae */ /* 0x0001e2000d101d66 */
[----:B------:R-:W-:-:S03]  /*eed0*/  IMAD.MOV.U32 R13, RZ, RZ, R20 ;  /* 0x000000ffff0d7224 */ /* 0x000fc600078e0014 */
[----:B------:R0:W-:Y:S04]  /*eee0*/  @!P3 LDGSTS.E.BYPASS.LTC128B.128 [R28+0x12a00], desc[UR38][R2.64+0x40], !P0 ;  /* 0x12a00040021cbfae */ /* 0x0001e8000c101d66 */
[----:B------:R0:W-:Y:S01]  /*eef0*/  @!P3 LDGSTS.E.BYPASS.LTC128B.128 [R28+0x15a00], desc[UR38][R2.64+0x80], !P1 ;  /* 0x15a00080021cbfae */ /* 0x0001e2000c901d66 */
[----:B------:R-:W-:-:S07]  /*ef00*/  IMAD.MOV.U32 R8, RZ, RZ, R14 ;  /* 0x000000ffff087224 */ /* 0x000fce00078e000e */
[----:B0-----:R-:W-:Y:S05]  /*ef10*/  WARPSYNC.COLLECTIVE R15, `(.L_x_9492) ;  /* 0x000000000f087348 */ /* 0x001fea0003c00000 */
[----:B------:R1:W2:Y:S02]  /*ef20*/  SHFL.IDX P6, R14, R13, R12, R11 ;  /* 0x0000000c0d0e7389 */ /* 0x0002a400000c000b */
[----:B012---:R-:W-:Y:S01]  /*ef30*/  ENDCOLLECTIVE ;  /* 0x000000000000791b */ /* 0x007fe20003800000 */
.L_x_9492:
[----:B------:R-:W-:Y:S05]  /*ef40*/  BRA `(.L_x_9493) ;  /* 0xffffffcc00947947 */ /* 0x000fea000383ffff */
.L_x_9402:
[----:B0-----:R-:W-:-:S04]  /*ef50*/  IMAD.U32 R3, RZ, RZ, UR40 ;  /* 0x00000028ff037e24 */ /* 0x001fc8000f8e00ff */
[----:B------:R0:W1:Y:S03]  /*ef60*/  SYNCS.PHASECHK.TRANS64.TRYWAIT P0, [R3+URZ+0x31c20], R0 ;  /* 0x031c2000030075a7 */ /* 0x000066000800017f */
[----:B-1----:R-:W-:Y:S05]  /*ef70*/  @!P0 NANOSLEEP.SYNCS 0x989680 ;  /* 0x009896800000895d */ /* 0x002fea0003900000 */
[----:B------:R-:W1:Y:S02]  /*ef80*/  @!P0 SYNCS.PHASECHK.TRANS64 P0, [R3+URZ+0x31c20], R0 ;  /* 0x031c2000030085a7 */ /* 0x000e64000800007f */
[----:B-1----:R-:W-:Y:S05]  /*ef90*/  @!P0 BRA `(.L_x_9402) ;  /* 0xfffffffc00ec8947 */ /* 0x002fea000383ffff */
[----:B------:R-:W-:Y:S05]  /*efa0*/  BRA `(.L_x_9494) ;  /* 0xffffffcc00e47947 */ /* 0x000fea000383ffff */
.L_x_9409:
[----:B-1----:R-:W-:-:S04]  /*efb0*/  IMAD.U32 R3, RZ, RZ, UR40 ;  /* 0x00000028ff037e24 */ /* 0x002fc8000f8e00ff */
[----:B------:R1:W2:Y:S03]  /*efc0*/  SYNCS.PHASECHK.TRANS64.TRYWAIT P0, [R3+URZ+0x31c48], R6 ;  /* 0x031c4806030075a7 */ /* 0x0002a6000800017f */
[----:B--2---:R-:W-:Y:S05]  /*efd0*/  @!P0 NANOSLEEP.SYNCS 0x989680 ;  /* 0x009896800000895d */ /* 0x004fea0003900000 */
[----:B------:R-:W2:Y:S02]  /*efe0*/  @!P0 SYNCS.PHASECHK.TRANS64 P0, [R3+URZ+0x31c48], R6 ;  /* 0x031c4806030085a7 */ /* 0x000ea4000800007f */
[----:B--2---:R-:W-:Y:S05]  /*eff0*/  @!P0 BRA `(.L_x_9409) ;  /* 0xfffffffc00ec8947 */ /* 0x004fea000383ffff */
[----:B------:R-:W-:Y:S05]  /*f000*/  BRA `(.L_x_9495) ;  /* 0xffffffd000a47947 */ /* 0x000fea000383ffff */
.L_x_9416:
[----:B01----:R-:W-:-:S04]  /*f010*/  IMAD.U32 R3, RZ, RZ, UR40 ;  /* 0x00000028ff037e24 */ /* 0x003fc8000f8e00ff */
[----:B------:R0:W1:Y:S03]  /*f020*/  SYNCS.PHASECHK.TRANS64.TRYWAIT P0, [R3+URZ+0x31c60], R6 ;  /* 0x031c6006030075a7 */ /* 0x000066000800017f */
[----:B-1----:R-:W-:Y:S05]  /*f030*/  @!P0 NANOSLEEP.SYNCS 0x989680 ;  /* 0x009896800000895d */ /* 0x002fea0003900000 */
[----:B------:R-:W1:Y:S02]  /*f040*/  @!P0 SYNCS.PHASECHK.TRANS64 P0, [R3+URZ+0x31c60], R6 ;  /* 0x031c6006030085a7 */ /* 0x000e64000800007f */
[----:B-1----:R-:W-:Y:S05]  /*f050*/  @!P0 BRA `(.L_x_9416) ;  /* 0xfffffffc00ec8947 */ /* 0x002fea000383ffff */
[----:B------:R-:W-:Y:S05]  /*f060*/  BRA `(.L_x_9496) ;  /* 0xffffffd4007c7947 */ /* 0x000fea000383ffff */
.L_x_9426:
[----:B-1----:R-:W-:-:S04]  /*f070*/  IMAD.U32 R3, RZ, RZ, UR40 ;  /* 0x00000028ff037e24 */ /* 0x002fc8000f8e00ff */
[----:B------:R1:W2:Y:S03]  /*f080*/  SYNCS.PHASECHK.TRANS64.TRYWAIT P0, [R3+URZ+0x31c40], R12 ;  /* 0x031c400c030075a7 */ /* 0x0002a6000800017f */
[----:B--2---:R-:W-:Y:S05]  /*f090*/  @!P0 NANOSLEEP.SYNCS 0x989680 ;  /* 0x009896800000895d */ /* 0x004fea0003900000 */
[----:B------:R-:W2:Y:S02]  /*f0a0*/  @!P0 SYNCS.PHASECHK.TRANS64 P0, [R3+URZ+0x31c40], R12 ;  /* 0x031c400c030085a7 */ /* 0x000ea4000800007f */
[----:B--2---:R-:W-:Y:S05]  /*f0b0*/  @!P0 BRA `(.L_x_9426) ;  /* 0xfffffffc00ec8947 */ /* 0x004fea000383ffff */
[----:B------:R-:W-:Y:S05]  /*f0c0*/  BRA `(.L_x_9497) ;  /* 0xffffffd800c87947 */ /* 0x000fea000383ffff */
.L_x_9433:
[----:B0-----:R-:W-:-:S04]  /*f0d0*/  IMAD.U32 R3, RZ, RZ, UR40 ;  /* 0x00000028ff037e24 */ /* 0x001fc8000f8e00ff */
[----:B------:R0:W1:Y:S03]  /*f0e0*/  SYNCS.PHASECHK.TRANS64.TRYWAIT P0, [R3+URZ+0x31c68], R2 ;  /* 0x031c6802030075a7 */ /* 0x000066000800017f */
[----:B-1----:R-:W-:Y:S05]  /*f0f0*/  @!P0 NANOSLEEP.SYNCS 0x989680 ;  /* 0x009896800000895d */ /* 0x002fea0003900000 */
[----:B------:R-:W1:Y:S02]  /*f100*/  @!P0 SYNCS.PHASECHK.TRANS64 P0, [R3+URZ+0x31c68], R2 ;  /* 0x031c6802030085a7 */ /* 0x000e64000800007f */
[----:B-1----:R-:W-:Y:S05]  /*f110*/  @!P0 BRA `(.L_x_9433) ;  /* 0xfffffffc00ec8947 */ /* 0x002fea000383ffff */
[----:B------:R-:W-:Y:S05]  /*f120*/  BRA `(.L_x_9498) ;  /* 0xffffffdc00a07947 */ /* 0x000fea000383ffff */
.L_x_9443:
[----:B-1----:R-:W-:-:S04]  /*f130*/  IMAD.U32 R2, RZ, RZ, UR40 ;  /* 0x00000028ff027e24 */ /* 0x002fc8000f8e00ff */
[----:B------:R1:W2:Y:S03]  /*f140*/  SYNCS.PHASECHK.TRANS64.TRYWAIT P0, [R2+URZ+0x31c48], R9 ;  /* 0x031c4809020075a7 */ /* 0x0002a6000800017f */
[----:B--2---:R-:W-:Y:S05]  /*f150*/  @!P0 NANOSLEEP.SYNCS 0x989680 ;  /* 0x009896800000895d */ /* 0x004fea0003900000 */
[----:B------:R-:W2:Y:S02]  /*f160*/  @!P0 SYNCS.PHASECHK.TRANS64 P0, [R2+URZ+0x31c48], R9 ;  /* 0x031c4809020085a7 */ /* 0x000ea4000800007f */
[----:B--2---:R-:W-:Y:S05]  /*f170*/  @!P0 BRA `(.L_x_9443) ;  /* 0xfffffffc00ec8947 */ /* 0x004fea000383ffff */
[----:B------:R-:W-:Y:S05]  /*f180*/  BRA `(.L_x_9499) ;  /* 0xffffffe400007947 */ /* 0x000fea000383ffff */
.L_x_9450:
[----:B0-----:R-:W-:-:S04]  /*f190*/  IMAD.U32 R2, RZ, RZ, UR40 ;  /* 0x00000028ff027e24 */ /* 0x001fc8000f8e00ff */
[----:B------:R0:W1:Y:S03]  /*f1a0*/  SYNCS.PHASECHK.TRANS64.TRYWAIT P0, [R2+URZ+0x31c60], R9 ;  /* 0x031c6009020075a7 */ /* 0x000066000800017f */
[----:B-1----:R-:W-:Y:S05]  /*f1b0*/  @!P0 NANOSLEEP.SYNCS 0x989680 ;  /* 0x009896800000895d */ /* 0x002fea0003900000 */
[----:B------:R-:W1:Y:S02]  /*f1c0*/  @!P0 SYNCS.PHASECHK.TRANS64 P0, [R2+URZ+0x31c60], R9 ;  /* 0x031c6009020085a7 */ /* 0x000e64000800007f */
[----:B-1----:R-:W-:Y:S05]  /*f1d0*/  @!P0 BRA `(.L_x_9450) ;  /* 0xfffffffc00ec8947 */ /* 0x002fea000383ffff */
[----:B------:R-:W-:Y:S05]  /*f1e0*/  BRA `(.L_x_9500) ;  /* 0xffffffe400d47947 */ /* 0x000fea000383ffff */
.L_x_9459:
[----:B0-----:R0:W1:Y:S02]  /*f1f0*/  SYNCS.PHASECHK.TRANS64.TRYWAIT P0, [R3+URZ+0x31c60], R2 ;  /* 0x031c6002030075a7 */ /* 0x001064000800017f */
[----:B-1----:R-:W-:Y:S05]  /*f200*/  @!P0 NANOSLEEP.SYNCS 0x989680 ;  /* 0x009896800000895d */ /* 0x002fea0003900000 */
[----:B------:R-:W1:Y:S02]  /*f210*/  @!P0 SYNCS.PHASECHK.TRANS64 P0, [R3+URZ+0x31c60], R2 ;  /* 0x031c6002030085a7 */ /* 0x000e64000800007f */
[----:B-1----:R-:W-:Y:S05]  /*f220*/  @!P0 BRA `(.L_x_9459) ;  /* 0xfffffffc00f08947 */ /* 0x002fea000383ffff */
[----:B------:R-:W-:Y:S05]  /*f230*/  BRA `(.L_x_9501) ;  /* 0xffffffe800cc7947 */ /* 0x000fea000383ffff */
.L_x_9465:
[----:B0-----:R0:W1:Y:S02]  /*f240*/  SYNCS.PHASECHK.TRANS64.TRYWAIT P0, [R7+URZ+0x31c20], R2 ;  /* 0x031c2002070075a7 */ /* 0x001064000800017f */
[----:B-1----:R-:W-:Y:S05]  /*f250*/  @!P0 NANOSLEEP.SYNCS 0x989680 ;  /* 0x009896800000895d */ /* 0x002fea0003900000 */
[----:B------:R-:W1:Y:S02]  /*f260*/  @!P0 SYNCS.PHASECHK.TRANS64 P0, [R7+URZ+0x31c20], R2 ;  /* 0x031c2002070085a7 */ /* 0x000e64000800007f */
[----:B-1----:R-:W-:Y:S05]  /*f270*/  @!P0 BRA `(.L_x_9465) ;  /* 0xfffffffc00f08947 */ /* 0x002fea000383ffff */
[----:B------:R-:W-:Y:S05]  /*f280*/  BRA `(.L_x_9502) ;  /* 0xffffffec00d07947 */ /* 0x000fea000383ffff */
.L_x_9466:
        /* <DEDUP_REMOVED lines=8> */
.L_x_9504:
[----:B------:R-:W-:Y:S05]  /*f310*/  BSYNC B0 ;  /* 0x0000000000007941 */ /* 0x000fea0003800000 */
.L_x_9503:
[----:B------:R-:W-:Y:S05]  /*f320*/  BRA `(.L_x_9505) ;  /* 0xffffffec00b47947 */ /* 0x000fea000383ffff */
.L_x_9467:
[----:B------:R-:W-:Y:S01]  /*f330*/  BSSY B0, `(.L_x_9506) ;  /* 0x0000006000007945 */ /* 0x000fe20003800000 */
[----:B------:R-:W-:-:S07]  /*f340*/  IMAD.MOV.U32 R15, RZ, RZ, -0x1 ;  /* 0xffffffffff0f7424 */ /* 0x000fce00078e00ff */
[----:B01----:R-:W-:Y:S05]  /*f350*/  WARPSYNC.COLLECTIVE R15, `(.L_x_9507) ;  /* 0x000000000f0c7348 */ /* 0x003fea0003c00000 */
[----:B------:R-:W-:Y:S02]  /*f360*/  ELECT P6, UR62, PT ;  /* 0x00000000003e782f */ /* 0x000fe400038c0000 */
[----:B------:R-:W-:Y:S01]  /*f370*/  MOV R14, UR62 ;  /* 0x0000003e000e7c02 */ /* 0x000fe20008000f00 */
[----:B01----:R-:W-:Y:S10]  /*f380*/  ENDCOLLECTIVE ;  /* 0x000000000000791b */ /* 0x003ff40003800000 */
.L_x_9507:
[----:B------:R-:W-:Y:S05]  /*f390*/  BSYNC B0 ;  /* 0x0000000000007941 */ /* 0x000fea0003800000 */
.L_x_9506:
[----:B------:R-:W-:Y:S05]  /*f3a0*/  BRA `(.L_x_9508) ;  /* 0xffffffec00a87947 */ /* 0x000fea000383ffff */
.L_x_9469:
[----:B0-----:R0:W2:Y:S02]  /*f3b0*/  SYNCS.PHASECHK.TRANS64.TRYWAIT P0, [R5+URZ], R4 ;  /* 0x00000004050075a7 */ /* 0x0010a4000800017f */
[----:B--2---:R-:W-:Y:S05]  /*f3c0*/  @!P0 NANOSLEEP.SYNCS 0x989680 ;  /* 0x009896800000895d */ /* 0x004fea0003900000 */
[----:B------:R-:W2:Y:S02]  /*f3d0*/  @!P0 SYNCS.PHASECHK.TRANS64 P0, [R5+URZ], R4 ;  /* 0x00000004050085a7 */ /* 0x000ea4000800007f */
[----:B--2---:R-:W-:Y:S05]  /*f3e0*/  @!P0 BRA `(.L_x_9469) ;  /* 0xfffffffc00f08947 */ /* 0x004fea000383ffff */
[----:B------:R-:W-:Y:S05]  /*f3f0*/  BRA `(.L_x_9509) ;  /* 0xffffffec00d87947 */ /* 0x000fea000383ffff */
.L_x_9470:
[----:B--2---:R2:W3:Y:S02]  /*f400*/  SYNCS.PHASECHK.TRANS64.TRYWAIT P0, [R3+URZ], R2 ;  /* 0x00000002030075a7 */ /* 0x0044e4000800017f */
[----:B---3--:R-:W-:Y:S05]  /*f410*/  @!P0 NANOSLEEP.SYNCS 0x989680 ;  /* 0x009896800000895d */ /* 0x008fea0003900000 */
[----:B------:R-:W3:Y:S02]  /*f420*/  @!P0 SYNCS.PHASECHK.TRANS64 P0, [R3+URZ], R2 ;  /* 0x00000002030085a7 */ /* 0x000ee4000800007f */
[----:B---3--:R-:W-:Y:S05]  /*f430*/  @!P0 BRA `(.L_x_9470) ;  /* 0xfffffffc00f08947 */ /* 0x008fea000383ffff */
[----:B------:R-:W-:Y:S05]  /*f440*/  BRA `(.L_x_9510) ;  /* 0xffffffec00cc7947 */ /* 0x000fea000383ffff */
.L_x_9472:
[----:B0-----:R0:W2:Y:S02]  /*f450*/  SYNCS.PHASECHK.TRANS64.TRYWAIT P0, [R5+URZ], R4 ;  /* 0x00000004050075a7 */ /* 0x0010a4000800017f */
[----:B--2---:R-:W-:Y:S05]  /*f460*/  @!P0 NANOSLEEP.SYNCS 0x989680 ;  /* 0x009896800000895d */ /* 0x004fea0003900000 */
[----:B------:R-:W2:Y:S02]  /*f470*/  @!P0 SYNCS.PHASECHK.TRANS64 P0, [R5+URZ], R4 ;  /* 0x00000004050085a7 */ /* 0x000ea4000800007f */
[----:B--2---:R-:W-:Y:S05]  /*f480*/  @!P0 BRA `(.L_x_9472) ;  /* 0xfffffffc00f08947 */ /* 0x004fea000383ffff */
[----:B------:R-:W-:Y:S05]  /*f490*/  BRA `(.L_x_9511) ;  /* 0xffffffec00d07947 */ /* 0x000fea000383ffff */
.L_x_9512:
        /* <DEDUP_REMOVED lines=14> */
.L_x_14866:


//--------------------- .text._ZN7cutlass13device_kernelIN5flash11enable_sm90INS1_16FlashAttnFwdSm90INS1_25CollectiveMainloopFwdSm90ILi2EN4cute5tupleIJNS5_1CILi1EEES8_S8_EEENS6_IJNS7_ILi192EEENS7_ILi144EEENS7_ILi96EEEEEELi96ENS_10bfloat16_tEfNS_4arch4Sm90ELb0ELb0ELb0ELb1ELb0ELb0ELb0ELb0ELb1ELb1ELb1ELb0EEENS1_21CollectiveEpilogueFwdINS6_IJSA_SC_SB_EEES9_SE_SG_Li384ELb1ELb1ELb1ELb0EEENS1_36VarlenDynamicPersistentTileSchedulerILi192ELi144ELi384ELi128ELb1ELb1ELb1ELb0ELb1ELb1EEEEEEEEEvNT_6ParamsE --------------------------
	.section	.text._ZN7cutlass13device_kernelIN5flash11enable_sm90INS1_16FlashAttnFwdSm90INS1_25CollectiveMainloopFwdSm90ILi2EN4cute5tupleIJNS5_1CILi1EEES8_S8_EEENS6_IJNS7_ILi192EEENS7_ILi144EEENS7_ILi96EEEEEELi96ENS_10bfloat16_tEfNS_4arch4Sm90ELb0ELb0ELb0ELb1ELb0ELb0ELb0ELb0ELb1ELb1ELb1ELb0EEENS1_21CollectiveEpilogueFwdINS6_IJSA_SC_SB_EEES9_SE_SG_Li384ELb1ELb1ELb1ELb0EEENS1_36VarlenDynamicPersistentTileSchedulerILi192ELi144ELi384ELi128ELb1ELb1ELb1ELb0ELb1ELb1EEEEEEEEEvNT_6ParamsE,"ax",@progbits
	.align	128
.text._ZN7cutlass13device_kernelIN5flash11enable_sm90INS1_16FlashAttnFwdSm90INS1_25CollectiveMainloopFwdSm90ILi2EN4cute5tupleIJNS5_1CILi1EEES8_S8_EEENS6_IJNS7_ILi192EEENS7_ILi144EEENS7_ILi96EEEEEELi96ENS_10bfloat16_tEfNS_4arch4Sm90ELb0ELb0ELb0ELb1ELb0ELb0ELb0ELb0ELb1ELb1ELb1ELb0EEENS1_21CollectiveEpilogueFwdINS6_IJSA_SC_SB_EEES9_SE_SG_Li384ELb1ELb1ELb1ELb0EEENS1_36VarlenDynamicPersistentTileSchedulerILi192ELi144ELi384ELi128ELb1ELb1ELb1ELb0ELb1ELb1EEEEEEEEEvNT_6ParamsE:
        .type           _ZN7cutlass13device_kernelIN5flash11enable_sm90INS1_16FlashAttnFwdSm90INS1_25CollectiveMainloopFwdSm90ILi2EN4cute5tupleIJNS5_1CILi1EEES8_S8_EEENS6_IJNS7_ILi192EEENS7_ILi144EEENS7_ILi96EEEEEELi96ENS_10bfloat16_tEfNS_4arch4Sm90ELb0ELb0ELb0ELb1ELb0ELb0ELb0ELb0ELb1ELb1ELb1ELb0EEENS1_21CollectiveEpilogueFwdINS6_IJSA_SC_SB_EEES9_SE_SG_Li384ELb1ELb1ELb1ELb0EEENS1_36VarlenDynamicPersistentTileSchedulerILi192ELi144ELi384ELi128ELb1ELb1ELb1ELb0ELb1ELb1EEEEEEEEEvNT_6ParamsE,@function
        .size           _ZN7cutlass13device_kernelIN5flash11enable_sm90INS1_16FlashAttnFwdSm90INS1_25CollectiveMainloopFwdSm90ILi2EN4cute5tupleIJNS5_1CILi1EEES8_S8_EEENS6_IJNS7_ILi192EEENS7_ILi144EEENS7_ILi96EEEEEELi96ENS_10bfloat16_tEfNS_4arch4Sm90ELb0ELb0ELb0ELb1ELb0ELb0ELb0ELb0ELb1ELb1ELb1ELb0EEENS1_21CollectiveEpilogueFwdINS6_IJSA_SC_SB_EEES9_SE_SG_Li384ELb1ELb1ELb1ELb0EEENS1_36VarlenDynamicPersistentTileSchedulerILi192ELi144ELi384ELi128ELb1ELb1ELb1ELb0ELb1ELb1EEEEEEEEEvNT_6ParamsE,(.L_x_14867 - _ZN7cutlass13device_kernelIN5flash11enable_sm90INS1_16FlashAttnFwdSm90INS1_25CollectiveMainloopFwdSm90ILi2EN4cute5tupleIJNS5_1CILi1EEES8_S8_EEENS6_IJNS7_ILi192EEENS7_ILi144EEENS7_ILi96EEEEEELi96ENS_10bfloat16_tEfNS_4arch4Sm90ELb0ELb0ELb0ELb1ELb0ELb0ELb0ELb0ELb1ELb1ELb1ELb0EEENS1_21CollectiveEpilogueFwdINS6_IJSA_SC_SB_EEES9_SE_SG_Li384ELb1ELb1ELb1ELb0EEENS1_36VarlenDynamicPersistentTileSchedulerILi192ELi144ELi384ELi128ELb1ELb1ELb1ELb0ELb1ELb1EEEEEEEEEvNT_6ParamsE)
        .other          _ZN7cutlass13device_kernelIN5flash11enable_sm90INS1_16FlashAttnFwdSm90INS1_25CollectiveMainloopFwdSm90ILi2EN4cute5tupleIJNS5_1CILi1EEES8_S8_EEENS6_IJNS7_ILi192EEENS7_ILi144EEENS7_ILi96EEEEEELi96ENS_10bfloat16_tEfNS_4arch4Sm90ELb0ELb0ELb0ELb1ELb0ELb0ELb0ELb0ELb1ELb1ELb1ELb0EEENS1_21CollectiveEpilogueFwdINS6_IJSA_SC_SB_EEES9_SE_SG_Li384ELb1ELb1ELb1ELb0EEENS1_36VarlenDynamicPersistentTileSchedulerILi192ELi144ELi384ELi128ELb1ELb1ELb1ELb0ELb1ELb1EEEEEEEEEvNT_6ParamsE,@"STO_CUDA_ENTRY STV_DEFAULT"
_ZN7cutlass13device_kernelIN5flash11enable_sm90INS1_16FlashAttnFwdSm90INS1_25CollectiveMainloopFwdSm90ILi2EN4cute5tupleIJNS5_1CILi1EEES8_S8_EEENS6_IJNS7_ILi192EEENS7_ILi144EEENS7_ILi96EEEEEELi96ENS_10bfloat16_tEfNS_4arch4Sm90ELb0ELb0ELb0ELb1ELb0ELb0ELb0ELb0ELb1ELb1ELb1ELb0EEENS1_21CollectiveEpilogueFwdINS6_IJSA_SC_SB_EEES9_SE_SG_Li384ELb1ELb1ELb1ELb0EEENS1_36VarlenDynamicPersistentTileSchedulerILi192ELi144ELi384ELi128ELb1ELb1ELb1ELb0ELb1ELb1EEEEEEEEEvNT_6ParamsE:
        /* <DEDUP_REMOVED lines=18> */
.L_x_9514:
[----:B------:R-:W-:Y:S05]  /*0120*/  BSYNC B0 ;  /* 0x0000000000007941 */ /* 0x000fea0003800000 */
.L_x_9513:
        /* <DEDUP_REMOVED lines=41> */
.L_x_9515:
        /* <DEDUP_REMOVED lines=22> */
.L_x_9516:
        /* <DEDUP_REMOVED lines=18> */
.L_x_9517:
        /* <DEDUP_REMOVED lines=22> */
.L_x_9518:
        /* <DEDUP_REMOVED lines=22> */
.L_x_9519:
        /* <DEDUP_REMOVED lines=8> */
.L_x_9521:
        /* <DEDUP_REMOVED lines=8> */
[----:B-1----:R-:W-:-:S03]  /*0a00*/  ULEA UR37, UR4, UR37, 0x18 ;  /* 0x0000002504257291 */ /* 0x002fc6000f8ec03f */
[----:B------:R-:W-:Y:S01]  /*0a10*/  ULDC UR4, c[0x0][0xc3c] ;  /* 0x00030f0000047ab9 */ /* 0x000fe20000000800 */
[----:B0-----:R-:W-:-:S04]  /*0a20*/  LOP3.LUT R0, R2, 0xffffff80, RZ, 0xc0, !PT ;  /* 0xffffff8002007812 */ /* 0x001fc800078ec0ff */
[----:B------:R-:W-:-:S13]  /*0a30*/  ISETP.NE.AND P0, PT, R0, 0x80, PT ;  /* 0x000000800000780c */ /* 0x000fda0003f05270 */
[----:B------:R-:W-:Y:S08]  /*0a40*/  @!P0 BAR.ARV 0x9, 0x100 ;  /* 0x0244000000008b1d */ /* 0x000ff00000002000 */
[----:B------:R-:W-:Y:S06]  /*0a50*/  BAR.SYNC.DEFER_BLOCKING 0x5, 0x200 ;  /* 0x0148000000007b1d */ /* 0x000fec0000010000 */
[----:B------:R-:W0:Y:S02]  /*0a60*/  LDS.128 R8, [UR37+0x31cd0] ;  /* 0x031cd025ff087984 */ /* 0x000e240008000c00 */
[----:B------:R-:W-:Y:S06]  /*0a70*/  BAR.ARV 0x4, 0x200 ;  /* 0x0108000000007b1d */ /* 0x000fec0000002000 */
[----:B0-----:R-:W-:-:S13]  /*0a80*/  ISETP.GE.AND P0, PT, R11, UR4, PT ;  /* 0x000000040b007c0c */ /* 0x001fda000bf06270 */
        /* <DEDUP_REMOVED lines=9> */
[----:B------:R-:W-:-:S02]  /*0b20*/  LEA.HI R2, R0, R15, RZ, 0x4 ;  /* 0x0000000f00027211 */ /* 0x000fc400078f20ff */
[----:B------:R-:W-:Y:S02]  /*0b30*/  LEA.HI R7, R0, R15, RZ, 0x5 ;  /* 0x0000000f00077211 */ /* 0x000fe400078f28ff */
[----:B------:R-:W-:Y:S02]  /*0b40*/  SHF.R.S32.HI R5, RZ, 0x4, R2 ;  /* 0x00000004ff057819 */ /* 0x000fe40000011402 */
[----:B------:R-:W-:Y:S02]  /*0b50*/  SHF.R.S32.HI R10, RZ, 0x5, R7 ;  /* 0x00000005ff0a7819 */ /* 0x000fe40000011407 */
[----:B------:R-:W-:-:S04]  /*0b60*/  LEA.HI R4, R2, R5, RZ, 0x1 ;  /* 0x0000000502047211 */ /* 0x000fc800078f08ff */
[----:B------:R-:W-:-:S05]  /*0b70*/  LOP3.LUT R6, R4, 0x1ffffffe, RZ, 0xc0, !PT ;  /* 0x1ffffffe04067812 */ /* 0x000fca00078ec0ff */
[----:B------:R-:W-:Y:S01]  /*0b80*/  IMAD.IADD R6, R5, 0x1, -R6 ;  /* 0x0000000105067824 */ /* 0x000fe200078e0a06 */
[----:B--2---:R-:W-:Y:S02]  /*0b90*/  R2UR UR4, R3 ;  /* 0x00000000030472ca */ /* 0x004fe400000e0000 */
[----:B------:R-:W-:Y:S02]  /*0ba0*/  LOP3.LUT R3, R2, 0xfffffff0, RZ, 0xc0, !PT ;  /* 0xfffffff002037812 */ /* 0x000fe400078ec0ff */
[CC--:B------:R-:W-:Y:S02]  /*0bb0*/  LEA.HI R2, R0.reuse, R15.reuse, RZ, 0x7 ;  /* 0x0000000f00027211 */ /* 0x0c0fe400078f38ff */
[----:B------:R-:W-:Y:S01]  /*0bc0*/  LEA.HI R0, R0, R15, RZ, 0x2 ;  /* 0x0000000f00007211 */ /* 0x000fe200078f10ff */
[C---:B------:R-:W-:Y:S01]  /*0bd0*/  IMAD.IADD R3, R15.reuse, 0x1, -R3 ;  /* 0x000000010f037824 */ /* 0x040fe200078e0a03 */
[----:B------:R-:W-:Y:S02]  /*0be0*/  LOP3.LUT R8, R2, 0xffffff80, RZ, 0xc0, !PT ;  /* 0xffffff8002087812 */ /* 0x000fe400078ec0ff */
[----:B------:R-:W-:Y:S01]  /*0bf0*/  SHF.R.S32.HI R16, RZ, 0x7, R2 ;  /* 0x00000007ff107819 */ /* 0x000fe20000011402 */
[--C-:B------:R-:W-:Y:S01]  /*0c00*/  IMAD R12, R10, 0x10, R3.reuse ;  /* 0x000000100a0c7824 */ /* 0x100fe200078e0203 */
[----:B------:R-:W-:Y:S01]  /*0c10*/  SHF.R.S32.HI R4, RZ, 0x1f, R3 ;  /* 0x0000001fff047819 */ /* 0x000fe20000011403 */
[C---:B------:R-:W-:Y:S01]  /*0c20*/  IMAD.IADD R14, R15.reuse, 0x1, -R8 ;  /* 0x000000010f0e7824 */ /* 0x040fe200078e0a08 */
[----:B------:R-:W-:Y:S01]  /*0c30*/  LOP3.LUT R157, R0, 0xfffffffc, RZ, 0xc0, !PT ;  /* 0xfffffffc009d7812 */ /* 0x000fe200078ec0ff */
[----:B------:R-:W-:Y:S01]  /*0c40*/  IMAD.HI R2, R16, 0x55555556, RZ ;  /* 0x5555555610027827 */ /* 0x000fe200078e02ff */
[CC--:B------:R-:W-:Y:S01]  /*0c50*/  LEA.HI R5, R4.reuse, R3.reuse, RZ, 0x3 ;  /* 0x0000000304057211 */ /* 0x0c0fe200078f18ff */
[----:B------:R-:W-:Y:S01]  /*0c60*/  ULOP3.LUT UR8, UR4, 0x1, URZ, 0xfc, !UPT ;  /* 0x0000000104087892 */ /* 0x000fe2000f8efc3f */
[----:B------:R-:W-:Y:S01]  /*0c70*/  LEA.HI R4, R4, R3, RZ, 0x2 ;  /* 0x0000000304047211 */ /* 0x000fe200078f10ff */
[----:B------:R-:W-:Y:S01]  /*0c80*/  IMAD.IADD R157, R15, 0x1, -R157 ;  /* 0x000000010f9d7824 */ /* 0x000fe200078e0a9d */
[----:B------:R-:W-:Y:S01]  /*0c90*/  SHF.R.S32.HI R9, RZ, 0x1f, R14 ;  /* 0x0000001fff097819 */ /* 0x000fe2000001140e */
[----:B------:R-:W-:Y:S01]  /*0ca0*/  IMAD.SHL.U32 R5, R5, 0x10, RZ ;  /* 0x0000001005057824 */ /* 0x000fe200078e00ff */
[----:B------:R-:W-:Y:S01]  /*0cb0*/  LOP3.LUT R8, R4, 0x7fffffc, RZ, 0xc0, !PT ;  /* 0x07fffffc04087812 */ /* 0x000fe200078ec0ff */
[----:B------:R-:W-:Y:S01]  /*0cc0*/  UMOV UR4, URZ ;  /* 0x0000003f00047c82 */ /* 0x000fe20008000000 */
[-C--:B------:R-:W-:Y:S01]  /*0cd0*/  LEA.HI R11, R9, R14.reuse, RZ, 0x2 ;  /* 0x0000000e090b7211 */ /* 0x080fe200078f10ff */
[----:B------:R-:W-:Y:S01]  /*0ce0*/  IMAD.SHL.U32 R17, R157, 0x8, RZ ;  /* 0x000000089d117824 */ /* 0x000fe200078e00ff */
[----:B------:R-:W-:Y:S01]  /*0cf0*/  LOP3.LUT R5, R5, 0x7fffff80, RZ, 0xc0, !PT ;  /* 0x7fffff8005057812 */ /* 0x000fe200078ec0ff */
[----:B------:R-:W-:Y:S01]  /*0d00*/  IMAD.IADD R8, R3, 0x1, -R8 ;  /* 0x0000000103087824 */ /* 0x000fe200078e0a08 */
[----:B------:R-:W-:Y:S01]  /*0d10*/  SHF.R.S32.HI R3, RZ, 0x1f, R11 ;  /* 0x0000001fff037819 */ /* 0x000fe2000001140b */
[C---:B------:R-:W-:Y:S01]  /*0d20*/  VIADD R19, R17.reuse, 0x20 ;  /* 0x0000002011137836 */ /* 0x040fe20000000000 */
[----:B------:R-:W-:Y:S01]  /*0d30*/  SHF.R.S32.HI R4, RZ, 0x2, R4 ;  /* 0x00000002ff047819 */ /* 0x000fe20000011404 */
[----:B------:R-:W-:Y:S01]  /*0d40*/  IMAD R5, R10, 0x100, R5 ;  /* 0x000001000a057824 */ /* 0x000fe200078e0205 */
[----:B------:R-:W-:Y:S01]  /*0d50*/  SHF.R.S32.HI R10, RZ, 0x2, R11 ;  /* 0x00000002ff0a7819 */ /* 0x000fe2000001140b */
[----:B------:R-:W-:Y:S01]  /*0d60*/  VIADD R23, R17, 0x40 ;  /* 0x0000004011177836 */ /* 0x000fe20000000000 */
[----:B------:R-:W-:Y:S01]  /*0d70*/  LEA.HI R9, R9, R14, RZ, 0x5 ;  /* 0x0000000e09097211 */ /* 0x000fe200078f28ff */
[----:B------:R-:W-:Y:S01]  /*0d80*/  IMAD R7, R8, 0x10, R5 ;  /* 0x0000001008077824 */ /* 0x000fe200078e0205 */
[----:B------:R-:W-:Y:S01]  /*0d90*/  LEA.HI R5, R3, R10, RZ, 0x3 ;  /* 0x0000000a03057211 */ /* 0x000fe200078f18ff */
[----:B------:R-:W-:Y:S01]  /*0da0*/  IMAD.SHL.U32 R4, R4, 0x40, RZ ;  /* 0x0000004004047824 */ /* 0x000fe200078e00ff */
[----:B------:R-:W-:Y:S01]  /*0db0*/  SHF.R.S32.HI R9, RZ, 0x5, R9 ;  /* 0x00000005ff097819 */ /* 0x000fe20000011409 */
[----:B------:R-:W-:Y:S01]  /*0dc0*/  IMAD.SHL.U32 R3, R6, 0x8, RZ ;  /* 0x0000000806037824 */ /* 0x000fe200078e00ff */
[----:B------:R-:W-:-:S02]  /*0dd0*/  LOP3.LUT R13, R5, 0xfffffff8, RZ, 0xc0, !PT ;  /* 0xfffffff8050d7812 */ /* 0x000fc400078ec0ff */
[----:B------:R-:W-:Y:S02]  /*0de0*/  LEA.HI R6, R2, R2, RZ, 0x1 ;  /* 0x0000000202067211 */ /* 0x000fe400078f08ff */
[----:B------:R-:W-:Y:S01]  /*0df0*/  LOP3.LUT R4, R4, 0x40, RZ, 0xc0, !PT ;  /* 0x0000004004047812 */ /* 0x000fe200078ec0ff */
[----:B------:R-:W-:Y:S01]  /*0e00*/  IMAD.IADD R10, R10, 0x1, -R13 ;  /* 0x000000010a0a7824 */ /* 0x000fe200078e0a0d */
[----:B------:R-:W-:Y:S01]  /*0e10*/  LOP3.LUT R11, R11, 0x7ffffffc, RZ, 0xc0, !PT ;  /* 0x7ffffffc0b0b7812 */ /* 0x000fe200078ec0ff */
[----:B------:R-:W-:Y:S01]  /*0e20*/  IMAD R6, R6, -0x3, R16 ;  /* 0xfffffffd06067824 */ /* 0x000fe200078e0210 */
[--C-:B------:R-:W-:Y:S01]  /*0e30*/  LOP3.LUT R2, R4, 0x8, R3.reuse, 0xf8, !PT ;  /* 0x0000000804027812 */ /* 0x100fe200078ef803 */
[----:B------:R-:W-:Y:S01]  /*0e40*/  IMAD R9, R9, 0x10, R10 ;  /* 0x0000001009097824 */ /* 0x000fe200078e020a */
[----:B------:R-:W-:Y:S01]  /*0e50*/  SHF.R.U32.HI R5, RZ, 0x3, R4 ;  /* 0x00000003ff057819 */ /* 0x000fe20000011604 */
[----:B------:R-:W-:Y:S02]  /*0e60*/  IMAD.U32 R3, R12, 0x20, R3 ;  /* 0x000000200c037824 */ /* 0x000fe400078e0003 */
[----:B------:R-:W-:Y:S01]  /*0e70*/  IMAD R4, R6, 0x40, R9 ;  /* 0x0000004006047824 */ /* 0x000fe200078e0209 */
[----:B------:R-:W-:Y:S01]  /*0e80*/  LOP3.LUT R2, R2, R5, RZ, 0x3c, !PT ;  /* 0x0000000502027212 */ /* 0x000fe200078e3cff */
[----:B------:R-:W-:Y:S01]  /*0e90*/  IMAD.U32 R5, RZ, RZ, UR8 ;  /* 0x00000008ff057e24 */ /* 0x000fe2000f8e00ff */
[----:B------:R0:W-:Y:S01]  /*0ea0*/  STL [R1+0x44], R3 ;  /* 0x0000440301007387 */ /* 0x0001e20000100800 */
[----:B------:R-:W-:-:S02]  /*0eb0*/  IMAD.U32 R6, RZ, RZ, UR4 ;  /* 0x00000004ff067e24 */ /* 0x000fc4000f8e00ff */
[----:B------:R-:W-:Y:S01]  /*0ec0*/  IMAD.IADD R11, R14, 0x1, -R11 ;  /* 0x000000010e0b7824 */ /* 0x000fe200078e0a0b */
[----:B------:R-:W-:Y:S01]  /*0ed0*/  STL [R1+0x3c], R4 ;  /* 0x00003c0401007387 */ /* 0x000fe20000100800 */
[----:B------:R-:W-:Y:S02]  /*0ee0*/  IMAD.IADD R2, R2, 0x1, R7 ;  /* 0x0000000102027824 */ /* 0x000fe400078e0207 */
[----:B------:R-:W-:Y:S01]  /*0ef0*/  IMAD.SHL.U32 R156, R11, 0x2, RZ ;  /* 0x000000020b9c7824 */ /* 0x000fe200078e00ff */
[----:B------:R1:W-:Y:S01]  /*0f00*/  STL [R1+0x48], R5 ;  /* 0x0000480501007387 */ /* 0x0003e20000100800 */
[----:B0-----:R-:W-:Y:S02]  /*0f10*/  LEA.HI R3, R157, R157, RZ, 0x1 ;  /* 0x0000009d9d037211 */ /* 0x001fe400078f08ff */
[C---:B------:R-:W-:Y:S01]  /*0f20*/  VIADD R154, R156.reuse, 0x8 ;  /* 0x000000089c9a7836 */ /* 0x040fe20000000000 */
[----:B------:R0:W-:Y:S01]  /*0f30*/  STL [R1+0x10], R6 ;  /* 0x0000100601007387 */ /* 0x0001e20000100800 */
[----:B------:R-:W-:Y:S01]  /*0f40*/  VIADD R153, R156, 0x10 ;  /* 0x000000109c997836 */ /* 0x000fe20000000000 */
[----:B------:R-:W-:Y:S01]  /*0f50*/  LEA R2, R2, UR37, 0x1 ;  /* 0x0000002502027c11 */ /* 0x000fe2000f8e08ff */
[----:B------:R-:W-:-:S02]  /*0f60*/  VIADD R152, R156, 0x18 ;  /* 0x000000189c987836 */ /* 0x000fc40000000000 */
[C---:B------:R-:W-:Y:S01]  /*0f70*/  VIADD R151, R156.reuse, 0x20 ;  /* 0x000000209c977836 */ /* 0x040fe20000000000 */
[----:B-1----:R-:W-:Y:S01]  /*0f80*/  SHF.R.S32.HI R5, RZ, 0x2, R0 ;  /* 0x00000002ff057819 */ /* 0x002fe20000011400 */
[C---:B------:R-:W-:Y:S01]  /*0f90*/  VIADD R150, R156.reuse, 0x28 ;  /* 0x000000289c967836 */ /* 0x040fe20000000000 */
[----:B------:R-:W-:Y:S01]  /*0fa0*/  LOP3.LUT R0, R3, 0x1ffffffe, RZ, 0xc0, !PT ;  /* 0x1ffffffe03007812 */ /* 0x000fe200078ec0ff */
        /* <DEDUP_REMOVED lines=9> */
[----:B0-----:R-:W-:Y:S01]  /*1040*/  SHF.R.S32.HI R6, RZ, 0x1f, R152 ;  /* 0x0000001fff067819 */ /* 0x001fe20000011498 */
[C---:B------:R-:W-:Y:S01]  /*1050*/  VIADD R146, R156.reuse, 0x48 ;  /* 0x000000489c927836 */ /* 0x040fe20000000000 */
[----:B------:R-:W-:Y:S01]  /*1060*/  SHF.R.S32.HI R5, RZ, 0x1f, R151 ;  /* 0x0000001fff057819 */ /* 0x000fe20000011497 */
[C---:B------:R-:W-:Y:S01]  /*1070*/  VIADD R145, R156.reuse, 0x50 ;  /* 0x000000509c917836 */ /* 0x040fe20000000000 */
[----:B------:R0:W-:Y:S01]  /*1080*/  STL [R1+0x40], R0 ;  /* 0x0000400001007387 */ /* 0x0001e20000100800 */
[----:B------:R-:W-:Y:S01]  /*1090*/  VIADD R144, R156, 0x58 ;  /* 0x000000589c907836 */ /* 0x000fe20000000000 */
[----:B------:R-:W-:-:S02]  /*10a0*/  SHF.R.S32.HI R3, RZ, 0x1f, R150 ;  /* 0x0000001fff037819 */ /* 0x000fc40000011496 */
[----:B------:R-:W-:Y:S02]  /*10b0*/  SHF.R.S32.HI R6, RZ, 0x1f, R149 ;  /* 0x0000001fff067819 */ /* 0x000fe40000011495 */
[----:B------:R-:W-:Y:S02]  /*10c0*/  SHF.R.S32.HI R5, RZ, 0x1f, R148 ;  /* 0x0000001fff057819 */ /* 0x000fe40000011494 */
[----:B------:R-:W-:Y:S02]  /*10d0*/  SHF.R.S32.HI R3, RZ, 0x1f, R147 ;  /* 0x0000001fff037819 */ /* 0x000fe40000011493 */
[----:B------:R-:W-:Y:S02]  /*10e0*/  SHF.R.S32.HI R6, RZ, 0x1f, R146 ;  /* 0x0000001fff067819 */ /* 0x000fe40000011492 */
[----:B------:R-:W-:Y:S02]  /*10f0*/  SHF.R.S32.HI R5, RZ, 0x1f, R145 ;  /* 0x0000001fff057819 */ /* 0x000fe40000011491 */
[----:B0-----:R-:W-:-:S07]  /*1100*/  SHF.R.S32.HI R3, RZ, 0x1f, R144 ;  /* 0x0000001fff037819 */ /* 0x001fce0000011490 */
.L_x_9559:
[----:B------:R-:W-:Y:S01]  /*1110*/  ULDC.64 UR8, c[0x0][0xc88] ;  /* 0x0003220000087ab9 */ /* 0x000fe20000000a00 */
[----:B------:R-:W-:Y:S01]  /*1120*/  ULDC.64 UR12, c[0x0][0x208] ;  /* 0x00008200000c7ab9 */ /* 0x000fe20000000a00 */
[----:B------:R-:W-:Y:S01]  /*1130*/  UIMAD.WIDE UR8, UR7, 0x4, UR8 ;  /* 0x00000004070878a5 */ /* 0x000fe2000f8e0208 */
[----:B------:R-:W-:Y:S02]  /*1140*/  ULDC.64 UR10, c[0x0][0xa20] ;  /* 0x00028800000a7ab9 */ /* 0x000fe40000000a00 */
[----:B------:R-:W-:-:S03]  /*1150*/  ULDC UR7, c[0x0][0x2f0] ;  /* 0x0000bc0000077ab9 */ /* 0x000fc60000000800 */
[----:B01----:R-:W-:Y:S02]  /*1160*/  IMAD.U32 R4, RZ, RZ, UR8 ;  /* 0x00000008ff047e24 */ /* 0x003fe4000f8e00ff */
[----:B--2-4-:R-:W-:Y:S01]  /*1170*/  IMAD.U32 R5, RZ, RZ, UR9 ;  /* 0x00000009ff057e24 */ /* 0x014fe2000f8e00ff */
        /* <DEDUP_REMOVED lines=24> */
[----:B------:R-:W2:Y:S04]  /*1300*/  @P0 LDG.E R4, desc[UR12][R4.64] ;  /* 0x0000000c04040981 */ /* 0x000ea8000c1e1900 */
[----:B---3--:R-:W3:Y:S01]  /*1310*/  @P1 LDG.E R6, desc[UR12][R6.64] ;  /* 0x0000000c06061981 */ /* 0x008ee2000c1e1900 */
[----:B0-----:R-:W-:Y:S01]  /*1320*/  IMAD.U32 R3, RZ, RZ, UR6 ;  /* 0x00000006ff037e24 */ /* 0x001fe2000f8e00ff */
[----:B------:R-:W-:-:S02]  /*1330*/  UISETP.NE.U32.AND UP0, UPT, UR8, URZ, UPT ;  /* 0x0000003f0800728c */ /* 0x000fc4000bf05070 */
[----:B------:R-:W-:Y:S02]  /*1340*/  ULOP3.LUT UR6, UR5, 0xffff, URZ, 0xc0, !UPT ;  /* 0x0000ffff05067892 */ /* 0x000fe4000f8ec03f */
[----:B------:R0:W-:Y:S01]  /*1350*/  STL [R1], R3 ;  /* 0x0000000301007387 */ /* 0x0001e20000100800 */
[----:B------:R-:W-:Y:S01]  /*1360*/  UISETP.NE.AND.EX UP0, UPT, UR9, URZ, UPT, UP0 ;  /* 0x0000003f0900728c */ /* 0x000fe2000bf05300 */
[----:B------:R-:W-:Y:S02]  /*1370*/  UMOV UR38, URZ ;  /* 0x0000003f00267c82 */ /* 0x000fe40008000000 */
[----:B------:R-:W-:Y:S01]  /*1380*/  IMAD.U32 R155, RZ, RZ, UR6 ;  /* 0x00000006ff9b7e24 */ /* 0x000fe2000f8e00ff */
[----:B------:R-:W-:Y:S02]  /*1390*/  USEL UR4, UR4, 0x1, UP0 ;  /* 0x0000000104047887 */ /* 0x000fe40008000000 */
[----:B------:R-:W-:Y:S02]  /*13a0*/  ULOP3.LUT UR6, UR5, 0xff0000, URZ, 0xc0, !UPT ;  /* 0x00ff000005067892 */ /* 0x000fe4000f8ec03f */
[----:B------:R-:W-:-:S02]  /*13b0*/  UIMAD UR4, UR4, UR7, URZ ;  /* 0x00000007040472a4 */ /* 0x000fc4000f8e023f */
[----:B------:R-:W-:Y:S01]  /*13c0*/  ULOP3.LUT UR7, UR5, 0xff000000, URZ, 0xc0, !UPT ;  /* 0xff00000005077892 */ /* 0x000fe2000f8ec03f */
[----:B--2---:R-:W-:-:S04]  /*13d0*/  @P0 R2UR UR38, R4 ;  /* 0x00000000042602ca */ /* 0x004fc800000e0000 */
[----:B---3--:R-:W-:Y:S01]  /*13e0*/  @P1 R2UR UR4, R6 ;  /* 0x00000000060412ca */ /* 0x008fe200000e0000 */
[----:B0-----:R-:W-:-:S14]  /*13f0*/  @P1 BRA `(.L_x_9522) ;  /* 0x00000000003c1947 */ /* 0x001fdc0003800000 */
        /* <DEDUP_REMOVED lines=15> */
.L_x_9522:
        /* <DEDUP_REMOVED lines=52> */
.L_x_9523:
        /* <DEDUP_REMOVED lines=20> */
[----:B------:R-:W-:Y:S01]  /*1970*/  IMAD.MOV.U32 R3, RZ, RZ, RZ ;  /* 0x000000ffff037224 */ /* 0x000fe200078e00ff */
[----:B------:R-:W-:Y:S02]  /*1980*/  CS2R R44, SRZ ;  /* 0x00000000002c7805 */ /* 0x000fe4000001ff00 */
[----:B------:R-:W-:-:S02]  /*1990*/  CS2R R42, SRZ ;  /* 0x00000000002a7805 */ /* 0x000fc4000001ff00 */
[----:B------:R-:W-:Y:S02]  /*19a0*/  R2UR UR40, R0 ;  /* 0x00000000002872ca */ /* 0x000fe400000e0000 */
        /* <DEDUP_REMOVED lines=9> */
[----:B------:R-:W-:-:S06]  /*1a40*/  UISETP.GT.AND UP0, UPT, UR40, UR61, UPT ;  /* 0x0000003d2800728c */ /* 0x000fcc000bf04270 */
[----:B------:R-:W-:-:S13]  /*1a50*/  PLOP3.LUT P1, PT, PT, PT, UP0, 0x80, 0x0 ;  /* 0x000000000000781c */ /* 0x000fda0003f2f008 */
[----:B------:R-:W-:Y:S05]  /*1a60*/  @!P1 BRA `(.L_x_9524) ;  /* 0x0000007c00749947 */ /* 0x000fea0003800000 */
[----:B------:R-:W0:Y:S02]  /*1a70*/  S2R R4, SR_TID.X ;  /* 0x0000000000047919 */ /* 0x000e240000002100 */
[----:B0-----:R-:W-:-:S05]  /*1a80*/  VIADD R5, R4, 0xffffff80 ;  /* 0xffffff8004057836 */ /* 0x001fca0000000000 */
[----:B------:R-:W-:-:S04]  /*1a90*/  SHF.R.S32.HI R4, RZ, 0x1f, R5 ;  /* 0x0000001fff047819 */ /* 0x000fc80000011405 */
[----:B------:R-:W-:-:S04]  /*1aa0*/  LEA.HI R4, R4, R5, RZ, 0x7 ;  /* 0x0000000504047211 */ /* 0x000fc800078f38ff */
[----:B------:R-:W-:-:S05]  /*1ab0*/  SHF.R.S32.HI R4, RZ, 0x7, R4 ;  /* 0x00000007ff047819 */ /* 0x000fca0000011404 */
[----:B------:R-:W0:Y:S02]  /*1ac0*/  SHFL.IDX PT, R0, R4, RZ, 0x1f ;  /* 0x00001fff04007589 */ /* 0x000e2400000e0000 */
[----:B0-----:R-:W-:-:S13]  /*1ad0*/  R2UR UR6, R0 ;  /* 0x00000000000672ca */ /* 0x001fda00000e0000 */
[----:B------:R-:W-:Y:S02]  /*1ae0*/  UIMAD.WIDE UR4, UR6, 0x55555556, URZ ;  /* 0x55555556060478a5 */ /* 0x000fe4000f8e023f */
[----:B------:R-:W-:Y:S02]  /*1af0*/  IMAD.U32 R16, RZ, RZ, UR6 ;  /* 0x00000006ff107e24 */ /* 0x000fe4000f8e00ff */
[----:B------:R-:W-:Y:S02]  /*1b00*/  ULEA.HI UR41, UR5, UR5, URZ, 0x1 ;  /* 0x0000000505297291 */ /* 0x000fe4000f8f083f */
[----:B------:R-:W-:Y:S02]  /*1b10*/  UIADD3 UR5, UR37, 0x24300, URZ ;  /* 0x0002430025057890 */ /* 0x000fe4000fffe03f */
[----:B------:R-:W-:Y:S02]  /*1b20*/  UIMAD UR41, UR41, -0x3, UR6 ;  /* 0xfffffffd292978a4 */ /* 0x000fe4000f8e0206 */
[----:B------:R-:W-:-:S02]  /*1b30*/  ULOP3.LUT UP0, URZ, UR5, 0x9f, URZ, 0xc0, !UPT ;  /* 0x0000009f053f7892 */ /* 0x000fc4000f80c03f */
[----:B------:R-:W-:-:S04]  /*1b40*/  ULEA UR4, UR41, UR5, 0xb ;  /* 0x0000000529047291 */ /* 0x000fc8000f8e583f */
[----:B------:R-:W-:Y:S01]  /*1b50*/  PLOP3.LUT P0, PT, PT, PT, UP0, 0x80, 0x0 ;  /* 0x000000000000781c */ /* 0x000fe20003f0f008 */
[----:B------:R-:W-:-:S04]  /*1b60*/  USHF.R.U32.HI UR4, URZ, 0x4, UR4 ;  /* 0x000000043f047899 */ /* 0x000fc80008011604 */
[----:B------:R-:W-:-:S08]  /*1b70*/  ULOP3.LUT UR60, UR4, 0x3fff, URZ, 0xc0, !UPT ;  /* 0x00003fff043c7892 */ /* 0x000fd0000f8ec03f */
        /* <DEDUP_REMOVED lines=17> */
.L_x_9525:
[----:B------:R-:W2:Y:S04]  /*1c90*/  LDL R21, [R1+0x10] ;  /* 0x0000100001157983 */ /* 0x000ea80000100800 */
[----:B------:R-:W3:Y:S01]  /*1ca0*/  LDL R20, [R1+0x48] ;  /* 0x0000480001147983 */ /* 0x000ee20000100800 */
        /* <DEDUP_REMOVED lines=11> */
.L_x_9684:
[----:B------:R-:W-:Y:S05]  /*1d60*/  @!P0 BRA `(.L_x_9527) ;  /* 0x0000000000048947 */ /* 0x000fea0003800000 */
[----:B------:R-:W-:Y:S01]  /*1d70*/  BPT.TRAP 0x1 ;  /* 0x000000040000795c */ /* 0x000fe20000300000 */
.L_x_9527:
[----:B0-----:R-:W-:Y:S02]  /*1d80*/  IMAD.U32 R3, RZ, RZ, UR36 ;  /* 0x00000024ff037e24 */ /* 0x001fe4000f8e00ff */
[----:B------:R-:W-:-:S03]  /*1d90*/  IMAD.U32 R0, RZ, RZ, UR39 ;  /* 0x00000027ff007e24 */ /* 0x000fc6000f8e00ff */
[----:B------:R-:W-:Y:S02]  /*1da0*/  LEA R3, R3, UR37, 0x3 ;  /* 0x0000002503037c11 */ /* 0x000fe4000f8e18ff */
[----:B------:R-:W-:-:S04]  /*1db0*/  SHF.L.U32 R0, R0, 0x1f, RZ ;  /* 0x0000001f00007819 */ /* 0x000fc800000006ff */
[----:B------:R0:W1:Y:S01]  /*1dc0*/  SYNCS.PHASECHK.TRANS64.TRYWAIT P2, [R3+URZ+0x31c30], R0 ;  /* 0x031c3000030075a7 */ /* 0x000062000804017f */
[----:B------:R-:W-:Y:S05]  /*1dd0*/  @!P0 BRA `(.L_x_9528) ;  /* 0x0000000000048947 */ /* 0x000fea0003800000 */
[----:B------:R-:W-:Y:S01]  /*1de0*/  BPT.TRAP 0x1 ;  /* 0x000000040000795c */ /* 0x000fe20000300000 */
.L_x_9528:
[----:B------:R-:W2:Y:S01]  /*1df0*/  S2R R4, SR_TID.X ;  /* 0x0000000000047919 */ /* 0x000ea20000002100 */
[----:B------:R-:W-:Y:S01]  /*1e00*/  IMAD.MOV.U32 R71, RZ, RZ, RZ ;  /* 0x000000ffff477224 */ /* 0x000fe200078e00ff */
[----:B--2---:R-:W-:Y:S01]  /*1e10*/  LOP3.LUT P1, RZ, R4, 0x7f, RZ, 0xc0, !PT ;  /* 0x0000007f04ff7812 */ /* 0x004fe2000782c0ff */
[----:B-1----:R-:W-:-:S12]  /*1e20*/  @P2 BRA `(.L_x_9529) ;  /* 0x0000000000082947 */ /* 0x002fd80003800000 */
[----:B------:R-:W1:Y:S02]  /*1e30*/  SYNCS.PHASECHK.TRANS64.TRYWAIT P2, [R3+URZ+0x31c30], R0 ;  /* 0x031c3000030075a7 */ /* 0x000e64000804017f */
[----:B-1----:R-:W-:Y:S05]  /*1e40*/  @!P2 BRA `(.L_x_9530) ;  /* 0x0000010c00a4a947 */ /* 0x002fea0003800000 */
.L_x_9529:
[----:B------:R-:W-:Y:S05]  /*1e50*/  WARPSYNC.ALL ;  /* 0x0000000000007948 */ /* 0x000fea0003800000 */
[----:B------:R-:W-:Y:S01]  /*1e60*/  UIADD3 UR4, UR37, 0x16a00, URZ ;  /* 0x00016a0025047890 */ /* 0x000fe2000fffe03f */
[----:B------:R-:W-:Y:S01]  /*1e70*/  WARPGROUP.ARRIVE ;  /* 0x00000000000079c5 */ /* 0x000fe20000000000 */
[----:B------:R-:W-:Y:S01]  /*1e80*/  ULEA UR41, UR41, UR37, 0xc ;  /* 0x0000002529297291 */ /* 0x000fe2000f8e603f */
[----:B------:R-:W-:Y:S01]  /*1e90*/  IMAD.U32 R7, RZ, RZ, UR38 ;  /* 0x00000026ff077e24 */ /* 0x000fe2000f8e00ff */
[----:B------:R-:W-:Y:S01]  /*1ea0*/  USHF.R.U32.HI UR4, URZ, 0x4, UR4 ;  /* 0x000000043f047899 */ /* 0x000fe20008011604 */
[----:B------:R-:W-:Y:S01]  /*1eb0*/  IMAD.U32 R9, RZ, RZ, UR40 ;  /* 0x00000028ff097e24 */ /* 0x000fe2000f8e00ff */
[----:B------:R-:W-:Y:S01]  /*1ec0*/  UIADD3 UR41, UR41, 0xda00, URZ ;  /* 0x0000da0029297890 */ /* 0x000fe2000fffe03f */
[----:B------:R-:W-:Y:S01]  /*1ed0*/  P2R R6, PR, RZ, 0x2 ;  /* 0x00000002ff067803 */ /* 0x000fe20000000000 */
[----:B------:R-:W-:Y:S01]  /*1ee0*/  ULOP3.LUT UR4, UR4, 0x3fff, URZ, 0xc0, !UPT ;  /* 0x00003fff04047892 */ /* 0x000fe2000f8ec03f */
[----:B------:R-:W-:Y:S01]  /*1ef0*/  IADD3 R4, R7, 0x90, -R156 ;  /* 0x0000009007047810 */ /* 0x000fe20007ffe89c */
[----:B------:R-:W-:Y:S01]  /*1f00*/  USHF.R.U32.HI UR41, URZ, 0x4, UR41 ;  /* 0x000000043f297899 */ /* 0x000fe20008011629 */
[----:B------:R-:W-:Y:S01]  /*1f10*/  P2R R5, PR, RZ, 0x1 ;  /* 0x00000001ff057803 */ /* 0x000fe20000000000 */
[----:B------:R-:W-:-:S02]  /*1f20*/  ULOP3.LUT UR5, UR4, 0x10000, URZ, 0xfc, !UPT ;  /* 0x0001000004057892 */ /* 0x000fc4000f8efc3f */
[----:B------:R-:W-:Y:S01]  /*1f30*/  ULOP3.LUT UR6, UR41, 0x3fff, URZ, 0xc0, !UPT ;  /* 0x00003fff29067892 */ /* 0x000fe2000f8ec03f */
[----:B------:R-:W-:Y:S01]  /*1f40*/  IMAD R4, R9, -0x90, R4 ;  /* 0xffffff7009047824 */ /* 0x000fe200078e0204 */
[----:B------:R-:W-:Y:S02]  /*1f50*/  UIMAD UR4, UR36, 0x6c0, UR5 ;  /* 0x000006c0240478a4 */ /* 0x000fe4000f8e0205 */
[----:B------:R-:W-:Y:S01]  /*1f60*/  ULOP3.LUT UR6, UR6, 0x10000, URZ, 0xfc, !UPT ;  /* 0x0001000006067892 */ /* 0x000fe2000f8efc3f */
[----:B------:R-:W-:Y:S01]  /*1f70*/  UMOV UR31, 0x80000020 ;  /* 0x80000020001f7882 */ /* 0x000fe20000000000 */
[----:B------:R-:W-:Y:S01]  /*1f80*/  UMOV UR29, 0x80000020 ;  /* 0x80000020001d7882 */ /* 0x000fe20000000000 */
[----:B------:R-:W-:Y:S01]  /*1f90*/  UIADD3 UR10, UR4, 0x40, URZ ;  /* 0x00000040040a7890 */ /* 0x000fe2000fffe03f */
[C---:B------:R-:W-:Y:S01]  /*1fa0*/  ISETP.GT.AND P2, PT, R4.reuse, RZ, PT ;  /* 0x000000ff0400720c */ /* 0x040fe20003f44270 */
[----:B------:R-:W-:Y:S02]  /*1fb0*/  UMOV UR30, UR4 ;  /* 0x00000004001e7c82 */ /* 0x000fe40008000000 */
[----:B------:R-:W-:Y:S01]  /*1fc0*/  UMOV UR28, UR6 ;  /* 0x00000006001c7c82 */ /* 0x000fe20008000000 */
[----:B------:R-:W-:Y:S01]  /*1fd0*/  UMOV UR9, UR29 ;  /* 0x0000001d00097c82 */ /* 0x000fe20008000000 */
[----:B------:R-:W-:Y:S01]  /*1fe0*/  HGMMA.64x16x16.F32.BF16 R96, gdesc[UR28], RZ, !UPT, gsb0 ;  /* 0x002000001c6079f0 */ /* 0x000fe2000c0018ff */
[----:B------:R-:W-:Y:S01]  /*1ff0*/  UMOV UR8, UR28 ;  /* 0x0000001c00087c82 */ /* 0x000fe20008000000 */
[----:B------:R-:W-:Y:S01]  /*2000*/  UMOV UR11, 0x80000020 ;  /* 0x80000020000b7882 */ /* 0x000fe20000000000 */
[----:B------:R-:W-:Y:S01]  /*2010*/  UIADD3 UR7, UR4, 0xc0, URZ ;  /* 0x000000c004077890 */ /* 0x000fe2000fffe03f */
[C---:B------:R-:W-:Y:S01]  /*2020*/  ISETP.GT.AND P3, PT, R4.reuse, 0x1, PT ;  /* 0x000000010400780c */ /* 0x040fe20003f64270 */
        /* <DEDUP_REMOVED lines=9> */
[----:B------:R-:W-:Y:S01]  /*20c0*/  ISETP.GT.AND P0, PT, R4, 0x70, PT ;  /* 0x000000700400780c */ /* 0x000fe20003f04270 */
        /* <DEDUP_REMOVED lines=11> */
[----:B------:R-:W-:-:S04]  /*2180*/  UIADD3 UR38, UR40, -0x2, URZ ;  /* 0xfffffffe28267890 */ /* 0x000fc8000fffe03f */
[----:B------:R-:W-:Y:S01]  /*2190*/  UISETP.GE.AND UP0, UPT, UR38, UR61, UPT ;  /* 0x0000003d2600728c */ /* 0x000fe2000bf06270 */
        /* <DEDUP_REMOVED lines=60> */
[----:B------:R-:W-:Y:S01]  /*2560*/  UMOV UR10, UR14 ;  /* 0x0000000e000a7c82 */ /* 0x000fe20008000000 */
[----:B------:R-:W-:Y:S01]  /*2570*/  UMOV UR11, 0x80000020 ;  /* 0x80000020000b7882 */ /* 0x000fe20000000000 */
        /* <DEDUP_REMOVED lines=218> */
[----:B01----:R-:W-:Y:S02]  /*3320*/  FMNMX.FTZ R0, R100, R7, !PT ;  /* 0x0000000764007209 */ /* 0x003fe40007810000 */
        /* <DEDUP_REMOVED lines=57> */
[----:B------:R-:W-:Y:S01]  /*36c0*/  UIADD3 UR6, UR4, 0x642, URZ ;  /* 0x0000064204067890 */ /* 0x000fe2000fffe03f */
        /* <DEDUP_REMOVED lines=75> */
[----:B------:R-:W-:Y:S02]  /*3b80*/  P2R R10, PR, RZ, 0x4 ;  /* 0x00000004ff0a7803 */ /* 0x000fe40000000000 */
[----:B------:R-:W-:Y:S01]  /*3b90*/  P2R R12, PR, RZ, 0x2 ;  /* 0x00000002ff0c7803 */ /* 0x000fe20000000000 */
[----:B------:R-:W-:Y:S02]  /*3ba0*/  WARPGROUP.DEPBAR.LE gsb0, 0x0 ;  /* 0x00008000000079c5 */ /* 0x000fe40000010000 */
[----:B------:R-:W-:Y:S01]  /*3bb0*/  WARPGROUP.ARRIVE ;  /* 0x00000000000079c5 */ /* 0x000fe20000000000 */
[----:B------:R-:W-:-:S02]  /*3bc0*/  FSEL R32, R32, -INF , P0 ;  /* 0xff80000020207808 */ /* 0x000fc40000000000 */
[----:B------:R-:W-:Y:S02]  /*3bd0*/  ISETP.GT.AND P0, PT, R4, 0x78, PT ;  /* 0x000000780400780c */ /* 0x000fe40003f04270 */
[----:B------:R-:W-:Y:S01]  /*3be0*/  FSEL R33, R33, -INF , P1 ;  /* 0xff80000021217808 */ /* 0x000fe20000800000 */
[----:B------:R-:W-:Y:S01]  /*3bf0*/  HGMMA.64x16x16.F32.BF16 R24, gdesc[UR24], R24, gsb0 ;  /* 0x00200000181879f0 */ /* 0x000fe20008001818 */
[----:B------:R-:W-:Y:S02]  /*3c00*/  FMNMX.FTZ R0, R32, R7, !PT ;  /* 0x0000000720007209 */ /* 0x000fe40007810000 */
[----:B------:R-:W-:Y:S02]  /*3c10*/  FSEL R36, R36, -INF , P0 ;  /* 0xff80000024247808 */ /* 0x000fe40000000000 */
[----:B------:R-:W-:Y:S02]  /*3c20*/  FMNMX.FTZ R7, R33, R0, !PT ;  /* 0x0000000021077209 */ /* 0x000fe40007810000 */
[----:B------:R-:W-:-:S02]  /*3c30*/  FSEL R37, R37, -INF , P2 ;  /* 0xff80000025257808 */ /* 0x000fc40001000000 */
[----:B------:R-:W-:Y:S02]  /*3c40*/  FMNMX.FTZ R0, R36, R7, !PT ;  /* 0x0000000724007209 */ /* 0x000fe40007810000 */
[----:B------:R-:W-:Y:S02]  /*3c50*/  P2R R11, PR, RZ, 0x1 ;  /* 0x00000001ff0b7803 */ /* 0x000fe40000000000 */
[----:B------:R-:W-:Y:S02]  /*3c60*/  FMNMX.FTZ R7, R37, R0, !PT ;  /* 0x0000000025077209 */ /* 0x000fe40007810000 */
[C---:B------:R-:W-:Y:S02]  /*3c70*/  ISETP.GT.AND P0, PT, R4.reuse, 0x69, PT ;  /* 0x000000690400780c */ /* 0x040fe40003f04270 */
[----:B------:R-:W-:Y:S02]  /*3c80*/  ISETP.GT.AND P1, PT, R4, 0x70, PT ;  /* 0x000000700400780c */ /* 0x000fe40003f24270 */
[----:B------:R-:W-:-:S02]  /*3c90*/  FSEL R47, R47, -INF , P0 ;  /* 0xff8000002f2f7808 */ /* 0x000fc40000000000 */
[----:B------:R-:W-:Y:S02]  /*3ca0*/  FSEL R34, R34, -INF , P1 ;  /* 0xff80000022227808 */ /* 0x000fe40000800000 */
[----:B------:R-:W-:Y:S02]  /*3cb0*/  ISETP.NE.AND P1, PT, R12, RZ, PT ;  /* 0x000000ff0c00720c */ /* 0x000fe40003f25270 */
[----:B------:R-:W-:Y:S02]  /*3cc0*/  ISETP.NE.AND P0, PT, R11, RZ, PT ;  /* 0x000000ff0b00720c */ /* 0x000fe40003f05270 */
[----:B------:R-:W-:Y:S02]  /*3cd0*/  FSEL R35, R35, -INF , P1 ;  /* 0xff80000023237808 */ /* 0x000fe40000800000 */
[----:B------:R-:W-:Y:S02]  /*3ce0*/  FSEL R38, R38, -INF , P0 ;  /* 0xff80000026267808 */ /* 0x000fe40000000000 */
[----:B------:R-:W-:-:S02]  /*3cf0*/  ISETP.NE.AND P1, PT, R6, RZ, PT ;  /* 0x000000ff0600720c */ /* 0x000fc40003f25270 */
[----:B------:R-:W-:-:S11]  /*3d00*/  ISETP.NE.AND P0, PT, R5, RZ, PT ;  /* 0x000000ff0500720c */ /* 0x000fd60003f05270 */
        /* <DEDUP_REMOVED lines=13> */
[----:B------:R-:W0:Y:S01]  /*3de0*/  SHFL.BFLY PT, R0, R7, 0x2, 0x1f ;  /* 0x0c401f0007007f89 */ /* 0x000e2200000e0000 */
[----:B------:R-:W-:-:S02]  /*3df0*/  FSEL R31, R31, -INF , P6 ;  /* 0xff8000001f1f7808 */ /* 0x000fc40003000000 */
[----:B0-----:R-:W-:-:S05]  /*3e00*/  FMNMX.FTZ R8, R7, R0, !PT ;  /* 0x0000000007087209 */ /* 0x001fca0007810000 */
[----:B------:R-:W0:Y:S02]  /*3e10*/  SHFL.BFLY PT, R9, R8, 0x1, 0x1f ;  /* 0x0c201f0008097f89 */ /* 0x000e2400000e0000 */
[----:B0-----:R-:W-:-:S04]  /*3e20*/  FMNMX.FTZ R0, R8, R9, !PT ;  /* 0x0000000908007209 */ /* 0x001fc80007810000 */
        /* <DEDUP_REMOVED lines=49> */
[----:B------:R-:W-:Y:S01]  /*4140*/  FFMA.FTZ R40, R40, UR10, -R4 ;  /* 0x0000000a28287c23 */ /* 0x000fe20008010804 */
[----:B------:R-:W-:-:S04]  /*4150*/  FMNMX.FTZ R9, R75, R8, !PT ;  /* 0x000000084b097209 */ /* 0x000fc80007810000 */
[----:B------:R-:W-:Y:S01]  /*4160*/  FMNMX.FTZ R8, R78, R9, !PT ;  /* 0x000000094e087209 */ /* 0x000fe20007810000 */
[----:B------:R-:W2:Y:S03]  /*4170*/  MUFU.EX2 R70, R70 ;  /* 0x0000004600467308 */ /* 0x000ea60000000800 */
[----:B------:R-:W-:-:S04]  /*4180*/  FMNMX.FTZ R9, R79, R8, !PT ;  /* 0x000000084f097209 */ /* 0x000fc80007810000 */
[----:B------:R-:W-:Y:S01]  /*4190*/  FMNMX.FTZ R8, R58, R9, !PT ;  /* 0x000000093a087209 */ /* 0x000fe20007810000 */
[----:B------:R-:W3:Y:S03]  /*41a0*/  MUFU.EX2 R15, R15 ;  /* 0x0000000f000f7308 */ /* 0x000ee60000000800 */
        /* <DEDUP_REMOVED lines=17> */
[----:B------:R4:W-:Y:S03]  /*42c0*/  MUFU.EX2 R8, R60 ;  /* 0x0000003c00087308 */ /* 0x0009e60000000800 */
        /* <DEDUP_REMOVED lines=10> */
[--C-:B------:R-:W-:Y:S01]  /*4370*/  FFMA.FTZ R56, R45, UR10, -R4.reuse ;  /* 0x0000000a2d387c23 */ /* 0x100fe20008010804 */
[--C-:B------:R-:W-:Y:S01]  /*4380*/  FFMA.FTZ R45, R33, UR10, -R4.reuse ;  /* 0x0000000a212d7c23 */ /* 0x100fe20008010804 */
[--C-:B------:R-:W-:Y:S01]  /*4390*/  FFMA.FTZ R33, R36, UR10, -R4.reuse ;  /* 0x0000000a24217c23 */ /* 0x100fe20008010804 */
[--C-:B------:R-:W-:Y:S01]  /*43a0*/  FFMA.FTZ R36, R24, UR10, -R4.reuse ;  /* 0x0000000a18247c23 */ /* 0x100fe20008010804 */
[----:B----4-:R-:W4:Y:S01]  /*43b0*/  SHFL.BFLY PT, R60, R9, 0x2, 0x1f ;  /* 0x0c401f00093c7f89 */ /* 0x010f2200000e0000 */
[--C-:B------:R-:W-:Y:S01]  /*43c0*/  FFMA.FTZ R24, R25, UR10, -R4.reuse ;  /* 0x0000000a19187c23 */ /* 0x100fe20008010804 */
[----:B------:R-:W-:Y:S08]  /*43d0*/  MUFU.EX2 R21, R21 ;  /* 0x0000001500157308 */ /* 0x000ff00000000800 */
[----:B------:R-:W-:Y:S08]  /*43e0*/  MUFU.EX2 R11, R11 ;  /* 0x0000000b000b7308 */ /* 0x000ff00000000800 */
[----:B------:R-:W-:Y:S01]  /*43f0*/  MUFU.EX2 R64, R64 ;  /* 0x0000004000407308 */ /* 0x000fe20000000800 */
[----:B----4-:R-:W-:Y:S01]  /*4400*/  FMNMX.FTZ R69, R9, R60, !PT ;  /* 0x0000003c09457209 */ /* 0x010fe20007810000 */
[--C-:B------:R-:W-:Y:S01]  /*4410*/  FFMA.FTZ R60, R37, UR10, -R4.reuse ;  /* 0x0000000a253c7c23 */ /* 0x100fe20008010804 */
[----:B------:R-:W-:-:S05]  /*4420*/  FFMA.FTZ R37, R29, UR10, -R4 ;  /* 0x0000000a1d257c23 */ /* 0x000fca0008010804 */
[----:B------:R-:W-:Y:S01]  /*4430*/  MUFU.EX2 R10, R10 ;  /* 0x0000000a000a7308 */ /* 0x000fe20000000800 */
[----:B------:R-:W4:Y:S07]  /*4440*/  SHFL.BFLY PT, R32, R69, 0x1, 0x1f ;  /* 0x0c201f0045207f89 */ /* 0x000f2e00000e0000 */
[----:B------:R-:W-:Y:S08]  /*4450*/  MUFU.EX2 R57, R57 ;  /* 0x0000003900397308 */ /* 0x000ff00000000800 */
[----:B------:R-:W-:Y:S08]  /*4460*/  MUFU.EX2 R48, R48 ;  /* 0x0000003000307308 */ /* 0x000ff00000000800 */
[----:B------:R-:W-:Y:S01]  /*4470*/  MUFU.EX2 R49, R49 ;  /* 0x0000003100317308 */ /* 0x000fe20000000800 */
[----:B----4-:R-:W-:Y:S01]  /*4480*/  FMNMX.FTZ R9, R69, R32, !PT ;  /* 0x0000002045097209 */ /* 0x010fe20007810000 */
[----:B------:R-:W-:Y:S01]  /*4490*/  FFMA.FTZ R32, R28, UR10, -R4 ;  /* 0x0000000a1c207c23 */ /* 0x000fe20008010804 */
[----:B------:R-:W-:-:S02]  /*44a0*/  @!P1 PRMT R4, RZ, 0x654, R3 ;  /* 0x00000654ff049816 */ /* 0x000fc40000000003 */
[C---:B------:R-:W-:Y:S01]  /*44b0*/  FSETP.NEU.FTZ.AND P2, PT, R9.reuse, -INF , PT ;  /* 0xff8000000900780b */ /* 0x040fe20003f5d000 */
[----:B------:R-:W-:Y:S02]  /*44c0*/  FMUL.FTZ R25, R9, UR10 ;  /* 0x0000000a09197c20 */ /* 0x000fe40008410000 */
[----:B------:R4:W-:Y:S01]  /*44d0*/  MUFU.EX2 R69, R24 ;  /* 0x0000001800457308 */ /* 0x0009e20000000800 */
[----:B------:R5:W-:Y:S02]  /*44e0*/  @!P1 SYNCS.ARRIVE.TRANS64.RED.A1T0 RZ, [R4+URZ], RZ ;  /* 0x000000ff04ff99a7 */ /* 0x000be4000810043f */
[----:B------:R-:W-:Y:S02]  /*44f0*/  FSEL R25, R25, RZ, P2 ;  /* 0x000000ff19197208 */ /* 0x000fe40001000000 */
[----:B------:R-:W-:-:S03]  /*4500*/  PLOP3.LUT P2, PT, PT, PT, UP0, 0x80, 0x0 ;  /* 0x000000000000781c */ /* 0x000fc60003f4f008 */
        /* <DEDUP_REMOVED lines=13> */
[----:B0-----:R-:W-:Y:S01]  /*45e0*/  FADD.FTZ R78, R5, R6 ;  /* 0x00000006054e7221 */ /* 0x001fe20000010000 */
[--C-:B------:R-:W-:Y:S01]  /*45f0*/  FFMA.FTZ R73, R74, UR10, -R25.reuse ;  /* 0x0000000a4a497c23 */ /* 0x100fe20008010819 */
[--C-:B------:R-:W-:Y:S01]  /*4600*/  FFMA.FTZ R50, R51, UR10, -R25.reuse ;  /* 0x0000000a33327c23 */ /* 0x100fe20008010819 */
[----:B------:R-:W0:Y:S01]  /*4610*/  MUFU.EX2 R89, R89 ;  /* 0x0000005900597308 */ /* 0x000e220000000800 */
[--C-:B------:R-:W-:Y:S01]  /*4620*/  FFMA.FTZ R74, R59, UR10, -R25.reuse ;  /* 0x0000000a3b4a7c23 */ /* 0x100fe20008010819 */
[--C-:B------:R-:W-:Y:S01]  /*4630*/  FFMA.FTZ R84, R95, UR10, -R25.reuse ;  /* 0x0000000a5f547c23 */ /* 0x100fe20008010819 */
[--C-:B------:R-:W-:Y:S01]  /*4640*/  FFMA.FTZ R59, R63, UR10, -R25.reuse ;  /* 0x0000000a3f3b7c23 */ /* 0x100fe20008010819 */
[----:B-1----:R-:W-:Y:S01]  /*4650*/  FADD.FTZ R63, R7, R78 ;  /* 0x0000004e073f7221 */ /* 0x002fe20000010000 */
[--C-:B------:R-:W-:Y:S01]  /*4660*/  FFMA.FTZ R76, R82, UR10, -R25.reuse ;  /* 0x0000000a524c7c23 */ /* 0x100fe20008010819 */
[--C-:B----4-:R-:W-:Y:S01]  /*4670*/  FFMA.FTZ R24, R86, UR10, -R25.reuse ;  /* 0x0000000a56187c23 */ /* 0x110fe20008010819 */
[----:B------:R-:W-:Y:S01]  /*4680*/  FFMA.FTZ R81, R83, UR10, -R25 ;  /* 0x0000000a53517c23 */ /* 0x000fe20008010819 */
[----:B------:R-:W1:Y:S01]  /*4690*/  MUFU.EX2 R92, R92 ;  /* 0x0000005c005c7308 */ /* 0x000e620000000800 */
[----:B--2---:R-:W-:Y:S01]  /*46a0*/  FADD.FTZ R86, R70, R63 ;  /* 0x0000003f46567221 */ /* 0x004fe20000010000 */
[--C-:B------:R-:W-:Y:S01]  /*46b0*/  FFMA.FTZ R63, R55, UR10, -R25.reuse ;  /* 0x0000000a373f7c23 */ /* 0x100fe20008010819 */
[--C-:B------:R-:W-:Y:S01]  /*46c0*/  FFMA.FTZ R82, R75, UR10, -R25.reuse ;  /* 0x0000000a4b527c23 */ /* 0x100fe20008010819 */
[--C-:B------:R-:W-:Y:S01]  /*46d0*/  FFMA.FTZ R75, R79, UR10, -R25.reuse ;  /* 0x0000000a4f4b7c23 */ /* 0x100fe20008010819 */
[----:B---3--:R-:W-:Y:S01]  /*46e0*/  FADD.FTZ R55, R15, R86 ;  /* 0x000000560f377221 */ /* 0x008fe20000010000 */
[----:B------:R-:W-:Y:S01]  /*46f0*/  FFMA.FTZ R79, R46, UR10, -R25 ;  /* 0x0000000a2e4f7c23 */ /* 0x000fe20008010819 */
[----:B-----5:R-:W-:Y:S01]  /*4700*/  F2FP.BF16.F32.PACK_AB R4, R6, R5 ;  /* 0x000000050604723e */ /* 0x020fe200000010ff */
[----:B------:R-:W2:Y:S01]  /*4710*/  MUFU.EX2 R93, R93 ;  /* 0x0000005d005d7308 */ /* 0x000ea20000000800 */
[----:B0-----:R-:W-:Y:S01]  /*4720*/  FADD.FTZ R51, R88, R89 ;  /* 0x0000005958337221 */ /* 0x001fe20000010000 */
[----:B------:R-:W-:Y:S01]  /*4730*/  FADD.FTZ R46, R68, R55 ;  /* 0x00000037442e7221 */ /* 0x000fe20000010000 */
[----:B------:R-:W-:Y:S01]  /*4740*/  F2FP.BF16.F32.PACK_AB R5, R89, R88 ;  /* 0x000000585905723e */ /* 0x000fe200000010ff */
[--C-:B------:R-:W-:Y:S01]  /*4750*/  FFMA.FTZ R83, R87, UR10, -R25.reuse ;  /* 0x0000000a57537c23 */ /* 0x100fe20008010819 */
[--C-:B------:R-:W-:Y:S01]  /*4760*/  FFMA.FTZ R86, R47, UR10, -R25.reuse ;  /* 0x0000000a2f567c23 */ /* 0x100fe20008010819 */
[----:B------:R-:W-:Y:S01]  /*4770*/  FADD.FTZ R47, R13, R46 ;  /* 0x0000002e0d2f7221 */ /* 0x000fe20000010000 */
[----:B------:R-:W-:Y:S01]  /*4780*/  FFMA.FTZ R54, R54, UR10, -R25 ;  /* 0x0000000a36367c23 */ /* 0x000fe20008010819 */
[----:B------:R-:W-:Y:S01]  /*4790*/  MUFU.EX2 R80, R80 ;  /* 0x0000005000507308 */ /* 0x000fe20000000800 */
[----:B-1----:R-:W-:Y:S01]  /*47a0*/  FADD.FTZ R78, R92, R51 ;  /* 0x000000335c4e7221 */ /* 0x002fe20000010000 */
[----:B------:R-:W-:Y:S01]  /*47b0*/  FADD.FTZ R47, R66, R47 ;  /* 0x0000002f422f7221 */ /* 0x000fe20000010000 */
[----:B------:R-:W-:Y:S01]  /*47c0*/  F2FP.BF16.F32.PACK_AB R6, R70, R7 ;  /* 0x000000074606723e */ /* 0x000fe200000010ff */
[--C-:B------:R-:W-:Y:S01]  /*47d0*/  FFMA.FTZ R70, R42, UR10, -R25.reuse ;  /* 0x0000000a2a467c23 */ /* 0x100fe20008010819 */
[--C-:B------:R-:W-:Y:S01]  /*47e0*/  FFMA.FTZ R55, R35, UR10, -R25.reuse ;  /* 0x0000000a23377c23 */ /* 0x100fe20008010819 */
[----:B------:R-:W-:-:S02]  /*47f0*/  FFMA.FTZ R72, R72, UR10, -R25 ;  /* 0x0000000a48487c23 */ /* 0x000fc40008010819 */
[----:B------:R-:W0:Y:S01]  /*4800*/  MUFU.EX2 R85, R85 ;  /* 0x0000005500557308 */ /* 0x000e220000000800 */
[C---:B--2---:R-:W-:Y:S01]  /*4810*/  FADD.FTZ R51, R93.reuse, R78 ;  /* 0x0000004e5d337221 */ /* 0x044fe20000010000 */
[----:B------:R-:W-:Y:S01]  /*4820*/  F2FP.BF16.F32.PACK_AB R7, R93, R92 ;  /* 0x0000005c5d07723e */ /* 0x000fe200000010ff */
[----:B------:R-:W-:-:S04]  /*4830*/  FFMA.FTZ R78, R43, UR10, -R25 ;  /* 0x0000000a2b4e7c23 */ /* 0x000fc80008010819 */
[----:B------:R1:W-:Y:S01]  /*4840*/  STSM.16.M88.4 [R2+0x24300], R4 ;  /* 0x0243000402007844 */ /* 0x0003e20000000200 */
[----:B------:R-:W-:Y:S08]  /*4850*/  MUFU.EX2 R77, R77 ;  /* 0x0000004d004d7308 */ /* 0x000ff00000000800 */
[----:B------:R-:W2:Y:S01]  /*4860*/  MUFU.EX2 R84, R84 ;  /* 0x0000005400547308 */ /* 0x000ea20000000800 */
[----:B-1----:R-:W-:-:S07]  /*4870*/  F2FP.BF16.F32.PACK_AB R4, R68, R15 ;  /* 0x0000000f4404723e */ /* 0x002fce00000010ff */
[----:B------:R-:W1:Y:S01]  /*4880*/  MUFU.EX2 R76, R76 ;  /* 0x0000004c004c7308 */ /* 0x000e620000000800 */
[----:B------:R-:W-:Y:S01]  /*4890*/  F2FP.BF16.F32.PACK_AB R6, R66, R13 ;  /* 0x0000000d4206723e */ /* 0x000fe200000010ff */
[----:B------:R-:W-:Y:S01]  /*48a0*/  IMAD.MOV.U32 R68, RZ, RZ, R71 ;  /* 0x000000ffff447224 */ /* 0x000fe200078e0047 */
[----:B0-----:R-:W-:-:S05]  /*48b0*/  F2FP.BF16.F32.PACK_AB R5, R85, R80 ;  /* 0x000000505505723e */ /* 0x001fca00000010ff */
[----:B------:R0:W-:Y:S01]  /*48c0*/  MUFU.EX2 R3, R62 ;  /* 0x0000003e00037308 */ /* 0x0001e20000000800 */
[----:B--2---:R-:W-:-:S05]  /*48d0*/  F2FP.BF16.F32.PACK_AB R7, R84, R77 ;  /* 0x0000004d5407723e */ /* 0x004fca00000010ff */
[----:B------:R-:W-:Y:S02]  /*48e0*/  STSM.16.M88.4 [R2+0x25b00], R4 ;  /* 0x025b000402007844 */ /* 0x000fe40000000200 */
[----:B------:R-:W2:Y:S01]  /*48f0*/  MUFU.EX2 R81, R81 ;  /* 0x0000005100517308 */ /* 0x000ea20000000800 */
[----:B0-----:R-:W-:Y:S01]  /*4900*/  FADD.FTZ R62, R80, R51 ;  /* 0x00000033503e7221 */ /* 0x001fe20000010000 */
[----:B------:R-:W-:Y:S01]  /*4910*/  FFMA.FTZ R51, R38, UR10, -R25 ;  /* 0x0000000a26337c23 */ /* 0x000fe20008010819 */
[----:B------:R-:W-:Y:S01]  /*4920*/  FADD.FTZ R38, R12, R47 ;  /* 0x0000002f0c267221 */ /* 0x000fe20000010000 */
[----:B------:R-:W-:Y:S01]  /*4930*/  F2FP.BF16.F32.PACK_AB R12, R67, R12 ;  /* 0x0000000c430c723e */ /* 0x000fe200000010ff */
[----:B------:R-:W-:Y:S01]  /*4940*/  FADD.FTZ R88, R85, R62 ;  /* 0x0000003e55587221 */ /* 0x000fe20000010000 */
[--C-:B------:R-:W-:Y:S01]  /*4950*/  FFMA.FTZ R62, R34, UR10, -R25.reuse ;  /* 0x0000000a223e7c23 */ /* 0x100fe20008010819 */
[----:B------:R-:W-:Y:S01]  /*4960*/  FADD.FTZ R47, R67, R38 ;  /* 0x00000026432f7221 */ /* 0x000fe20000010000 */
[----:B------:R-:W0:Y:S01]  /*4970*/  MUFU.EX2 R24, R24 ;  /* 0x0000001800187308 */ /* 0x000e220000000800 */
[----:B------:R-:W-:Y:S01]  /*4980*/  FADD.FTZ R87, R77, R88 ;  /* 0x000000584d577221 */ /* 0x000fe20000010000 */
[----:B------:R-:W-:Y:S01]  /*4990*/  FFMA.FTZ R38, R27, UR10, -R25 ;  /* 0x0000000a1b267c23 */ /* 0x000fe20008010819 */
[----:B------:R-:W-:-:S02]  /*49a0*/  IMAD.MOV.U32 R67, RZ, RZ, R71 ;  /* 0x000000ffff437224 */ /* 0x000fc400078e0047 */
[----:B------:R-:W-:-:S03]  /*49b0*/  FADD.FTZ R87, R84, R87 ;  /* 0x0000005754577221 */ /* 0x000fc60000010000 */
[----:B------:R-:W3:Y:S01]  /*49c0*/  MUFU.EX2 R83, R83 ;  /* 0x0000005300537308 */ /* 0x000ee20000000800 */
[----:B-1----:R-:W-:-:S04]  /*49d0*/  FADD.FTZ R46, R76, R87 ;  /* 0x000000574c2e7221 */ /* 0x002fc80000010000 */
[----:B--2---:R-:W-:Y:S01]  /*49e0*/  FADD.FTZ R27, R81, R46 ;  /* 0x0000002e511b7221 */ /* 0x004fe20000010000 */
[--C-:B------:R-:W-:Y:S02]  /*49f0*/  FFMA.FTZ R46, R31, UR10, -R25.reuse ;  /* 0x0000000a1f2e7c23 */ /* 0x100fe40008010819 */
[----:B------:R-:W1:Y:S08]  /*4a00*/  MUFU.EX2 R73, R73 ;  /* 0x0000004900497308 */ /* 0x000e700000000800 */
[----:B------:R-:W2:Y:S08]  /*4a10*/  MUFU.EX2 R82, R82 ;  /* 0x0000005200527308 */ /* 0x000eb00000000800 */
[----:B------:R4:W-:Y:S08]  /*4a20*/  MUFU.EX2 R42, R54 ;  /* 0x00000036002a7308 */ /* 0x0009f00000000800 */
[----:B------:R-:W5:Y:S01]  /*4a30*/  MUFU.EX2 R28, R28 ;  /* 0x0000001c001c7308 */ /* 0x000f620000000800 */
[----:B----4-:R-:W-:Y:S01]  /*4a40*/  FFMA.FTZ R54, R26, UR10, -R25 ;  /* 0x0000000a1a367c23 */ /* 0x010fe20008010819 */
[----:B------:R-:W-:Y:S01]  /*4a50*/  FADD.FTZ R26, R14, R47 ;  /* 0x0000002f0e1a7221 */ /* 0x000fe20000010000 */
[----:B------:R-:W-:Y:S01]  /*4a60*/  FFMA.FTZ R47, R30, UR10, -R25 ;  /* 0x0000000a1e2f7c23 */ /* 0x000fe20008010819 */
[----:B0-----:R-:W-:Y:S01]  /*4a70*/  FADD.FTZ R30, R24, R27 ;  /* 0x0000001b181e7221 */ /* 0x001fe20000010000 */
[C---:B------:R-:W-:Y:S01]  /*4a80*/  F2FP.BF16.F32.PACK_AB R14, R65.reuse, R14 ;  /* 0x0000000e410e723e */ /* 0x040fe200000010ff */
[----:B------:R-:W-:Y:S01]  /*4a90*/  FADD.FTZ R25, R65, R26 ;  /* 0x0000001a41197221 */ /* 0x000fe20000010000 */
[----:B------:R-:W-:Y:S01]  /*4aa0*/  IMAD.MOV.U32 R65, RZ, RZ, R71 ;  /* 0x000000ffff417224 */ /* 0x000fe200078e0047 */
[----:B------:R-:W0:Y:S01]  /*4ab0*/  MUFU.EX2 R75, R75 ;  /* 0x0000004b004b7308 */ /* 0x000e220000000800 */
[----:B---3--:R-:W-:Y:S01]  /*4ac0*/  FADD.FTZ R30, R83, R30 ;  /* 0x0000001e531e7221 */ /* 0x008fe20000010000 */
[----:B------:R-:W-:-:S03]  /*4ad0*/  FADD.FTZ R26, R20, R25 ;  /* 0x00000019141a7221 */ /* 0x000fc60000010000 */
[----:B-1----:R-:W-:Y:S01]  /*4ae0*/  FADD.FTZ R15, R73, R30 ;  /* 0x0000001e490f7221 */ /* 0x002fe20000010000 */
[----:B------:R-:W-:Y:S02]  /*4af0*/  FADD.FTZ R26, R21, R26 ;  /* 0x0000001a151a7221 */ /* 0x000fe40000010000 */
[----:B------:R-:W1:Y:S01]  /*4b00*/  MUFU.EX2 R29, R29 ;  /* 0x0000001d001d7308 */ /* 0x000e620000000800 */
[----:B--2---:R-:W-:Y:S01]  /*4b10*/  FADD.FTZ R15, R82, R15 ;  /* 0x0000000f520f7221 */ /* 0x004fe20000010000 */
[----:B------:R-:W-:-:S03]  /*4b20*/  FADD.FTZ R13, R11, R26 ;  /* 0x0000001a0b0d7221 */ /* 0x000fc60000010000 */
[----:B-----5:R-:W-:Y:S01]  /*4b30*/  FADD.FTZ R26, R28, R15 ;  /* 0x0000000f1c1a7221 */ /* 0x020fe20000010000 */
[----:B------:R-:W-:Y:S01]  /*4b40*/  FADD.FTZ R15, R64, R13 ;  /* 0x0000000d400f7221 */ /* 0x000fe20000010000 */
[----:B------:R-:W-:Y:S01]  /*4b50*/  F2FP.BF16.F32.PACK_AB R13, R81, R76 ;  /* 0x0000004c510d723e */ /* 0x000fe200000010ff */
[----:B------:R-:W2:Y:S01]  /*4b60*/  MUFU.EX2 R74, R74 ;  /* 0x0000004a004a7308 */ /* 0x000ea20000000800 */
[----:B0-----:R-:W-:Y:S01]  /*4b70*/  FADD.FTZ R26, R75, R26 ;  /* 0x0000001a4b1a7221 */ /* 0x001fe20000010000 */
[----:B------:R-:W-:Y:S01]  /*4b80*/  FADD.FTZ R30, R10, R15 ;  /* 0x0000000f0a1e7221 */ /* 0x000fe20000010000 */
[----:B------:R-:W-:Y:S02]  /*4b90*/  F2FP.BF16.F32.PACK_AB R15, R83, R24 ;  /* 0x00000018530f723e */ /* 0x000fe400000010ff */
[----:B------:R-:W-:Y:S01]  /*4ba0*/  F2FP.BF16.F32.PACK_AB R24, R21, R20 ;  /* 0x000000141518723e */ /* 0x000fe200000010ff */
[----:B------:R-:W-:Y:S02]  /*4bb0*/  FADD.FTZ R27, R57, R30 ;  /* 0x0000001e391b7221 */ /* 0x000fe40000010000 */
[----:B------:R-:W0:Y:S01]  /*4bc0*/  MUFU.EX2 R58, R58 ;  /* 0x0000003a003a7308 */ /* 0x000e220000000800 */
[----:B-1----:R-:W-:Y:S01]  /*4bd0*/  FADD.FTZ R25, R29, R26 ;  /* 0x0000001a1d197221 */ /* 0x002fe20000010000 */
[----:B------:R-:W-:Y:S01]  /*4be0*/  FADD.FTZ R20, R8, R27 ;  /* 0x0000001b08147221 */ /* 0x000fe20000010000 */
[----:B------:R-:W-:Y:S01]  /*4bf0*/  F2FP.BF16.F32.PACK_AB R26, R64, R11 ;  /* 0x0000000b401a723e */ /* 0x000fe200000010ff */
[----:B------:R1:W-:Y:S01]  /*4c00*/  STSM.16.M88.4 [R2+0x27300], R12 ;  /* 0x0273000c02007844 */ /* 0x0003e20000000200 */
[----:B------:R-:W-:Y:S01]  /*4c10*/  F2FP.BF16.F32.PACK_AB R27, R75, R28 ;  /* 0x0000001c4b1b723e */ /* 0x000fe200000010ff */
[----:B------:R-:W-:Y:S01]  /*4c20*/  FADD.FTZ R11, R39, R20 ;  /* 0x00000014270b7221 */ /* 0x000fe20000010000 */
[----:B------:R-:W-:Y:S01]  /*4c30*/  F2FP.BF16.F32.PACK_AB R28, R57, R10 ;  /* 0x0000000a391c723e */ /* 0x000fe200000010ff */
[----:B------:R-:W3:Y:S01]  /*4c40*/  MUFU.EX2 R59, R59 ;  /* 0x0000003b003b7308 */ /* 0x000ee20000000800 */
[----:B--2---:R-:W-:Y:S01]  /*4c50*/  FADD.FTZ R21, R74, R25 ;  /* 0x000000194a157221 */ /* 0x004fe20000010000 */
[----:B------:R-:W-:Y:S01]  /*4c60*/  FADD.FTZ R20, R48, R11 ;  /* 0x0000000b30147221 */ /* 0x000fe20000010000 */
[----:B------:R-:W-:Y:S01]  /*4c70*/  F2FP.BF16.F32.PACK_AB R25, R82, R73 ;  /* 0x000000495219723e */ /* 0x000fe200000010ff */
[--C-:B------:R-:W-:Y:S01]  /*4c80*/  IMAD.MOV.U32 R64, RZ, RZ, R71.reuse ;  /* 0x000000ffff407224 */ /* 0x100fe200078e0047 */
[----:B------:R-:W-:Y:S01]  /*4c90*/  F2FP.BF16.F32.PACK_AB R29, R74, R29 ;  /* 0x0000001d4a1d723e */ /* 0x000fe200000010ff */
[----:B------:R-:W-:Y:S01]  /*4ca0*/  FADD.FTZ R20, R61, R20 ;  /* 0x000000143d147221 */ /* 0x000fe20000010000 */
[----:B------:R-:W-:Y:S01]  /*4cb0*/  IMAD.MOV.U32 R57, RZ, RZ, R71 ;  /* 0x000000ffff397224 */ /* 0x000fe200078e0047 */
[----:B------:R-:W2:Y:S01]  /*4cc0*/  MUFU.EX2 R50, R50 ;  /* 0x0000003200327308 */ /* 0x000ea20000000800 */
[----:B0-----:R-:W-:Y:S01]  /*4cd0*/  FADD.FTZ R30, R58, R21 ;  /* 0x000000153a1e7221 */ /* 0x001fe20000010000 */
[----:B------:R-:W-:Y:S01]  /*4ce0*/  FADD.FTZ R21, R49, R20 ;  /* 0x0000001431157221 */ /* 0x000fe20000010000 */
[----:B------:R-:W-:Y:S01]  /*4cf0*/  STSM.16.M88.4 [R2+0x28b00], R24 ;  /* 0x028b001802007844 */ /* 0x000fe20000000200 */
[----:B-1----:R-:W-:Y:S01]  /*4d00*/  F2FP.BF16.F32.PACK_AB R12, R61, R48 ;  /* 0x000000303d0c723e */ /* 0x002fe200000010ff */
[----:B------:R-:W-:-:S02]  /*4d10*/  IMAD.MOV.U32 R61, RZ, RZ, R71 ;  /* 0x000000ffff3d7224 */ /* 0x000fc400078e0047 */
[C---:B------:R-:W-:Y:S01]  /*4d20*/  FADD.FTZ R21, R52.reuse, R21 ;  /* 0x0000001534157221 */ /* 0x040fe20000010000 */
[----:B------:R-:W-:Y:S01]  /*4d30*/  F2FP.BF16.F32.PACK_AB R14, R52, R49 ;  /* 0x00000031340e723e */ /* 0x000fe200000010ff */
[----:B------:R-:W0:Y:S01]  /*4d40*/  MUFU.EX2 R43, R63 ;  /* 0x0000003f002b7308 */ /* 0x000e220000000800 */
[C---:B---3--:R-:W-:Y:S01]  /*4d50*/  FADD.FTZ R30, R59.reuse, R30 ;  /* 0x0000001e3b1e7221 */ /* 0x048fe20000010000 */
[----:B------:R-:W-:Y:S01]  /*4d60*/  F2FP.BF16.F32.PACK_AB R31, R59, R58 ;  /* 0x0000003a3b1f723e */ /* 0x000fe200000010ff */
[--C-:B------:R-:W-:Y:S02]  /*4d70*/  IMAD.MOV.U32 R59, RZ, RZ, R71.reuse ;  /* 0x000000ffff3b7224 */ /* 0x100fe400078e0047 */
[----:B------:R-:W-:Y:S01]  /*4d80*/  FADD.FTZ R11, R3, R30 ;  /* 0x0000001e030b7221 */ /* 0x000fe20000010000 */
[----:B------:R-:W-:Y:S01]  /*4d90*/  F2FP.BF16.F32.PACK_AB R30, R39, R8 ;  /* 0x00000008271e723e */ /* 0x000fe200000010ff */
[----:B------:R-:W-:Y:S01]  /*4da0*/  IMAD.MOV.U32 R58, RZ, RZ, R71 ;  /* 0x000000ffff3a7224 */ /* 0x000fe200078e0047 */
[----:B------:R1:W3:Y:S01]  /*4db0*/  MUFU.EX2 R34, R70 ;  /* 0x0000004600227308 */ /* 0x0002e20000000800 */
[C---:B--2---:R-:W-:Y:S01]  /*4dc0*/  FADD.FTZ R11, R50.reuse, R11 ;  /* 0x0000000b320b7221 */ /* 0x044fe20000010000 */
[----:B------:R-:W-:Y:S01]  /*4dd0*/  F2FP.BF16.F32.PACK_AB R13, R50, R3 ;  /* 0x00000003320d723e */ /* 0x000fe200000010ff */
[----:B------:R2:W-:Y:S01]  /*4de0*/  STSM.16.M88.4 [R2+0x2a300], R28 ;  /* 0x02a3001c02007844 */ /* 0x0005e20000000200 */
[----:B------:R-:W-:-:S02]  /*4df0*/  IMAD.MOV.U32 R52, RZ, RZ, R71 ;  /* 0x000000ffff347224 */ /* 0x000fc400078e0047 */
[----:B------:R-:W-:Y:S01]  /*4e00*/  FADD.FTZ R10, R42, R11 ;  /* 0x0000000b2a0a7221 */ /* 0x000fe20000010000 */
[--C-:B------:R-:W-:Y:S01]  /*4e10*/  IMAD.MOV.U32 R50, RZ, RZ, R71.reuse ;  /* 0x000000ffff327224 */ /* 0x100fe200078e0047 */
[----:B------:R-:W4:Y:S02]  /*4e20*/  MUFU.EX2 R35, R78 ;  /* 0x0000004e00237308 */ /* 0x000f240000000800 */
[C---:B0-----:R-:W-:Y:S01]  /*4e30*/  FADD.FTZ R5, R43.reuse, R10 ;  /* 0x0000000a2b057221 */ /* 0x041fe20000010000 */
[----:B------:R-:W-:Y:S01]  /*4e40*/  F2FP.BF16.F32.PACK_AB R15, R43, R42 ;  /* 0x0000002a2b0f723e */ /* 0x000fe200000010ff */
[--C-:B-1----:R-:W-:Y:S02]  /*4e50*/  IMAD.MOV.U32 R70, RZ, RZ, R71.reuse ;  /* 0x000000ffff467224 */ /* 0x102fe400078e0047 */
[----:B------:R-:W-:Y:S02]  /*4e60*/  IMAD.MOV.U32 R49, RZ, RZ, R71 ;  /* 0x000000ffff317224 */ /* 0x000fe400078e0047 */
[----:B------:R0:W-:Y:S01]  /*4e70*/  STSM.16.M88.4 [R2+0x2bb00], R12 ;  /* 0x02bb000c02007844 */ /* 0x0001e20000000200 */
[----:B------:R-:W1:Y:S01]  /*4e80*/  MUFU.EX2 R63, R79 ;  /* 0x0000004f003f7308 */ /* 0x000e620000000800 */
[----:B---3--:R-:W-:Y:S01]  /*4e90*/  FADD.FTZ R6, R34, R5 ;  /* 0x0000000522067221 */ /* 0x008fe20000010000 */
[----:B------:R-:W-:-:S02]  /*4ea0*/  IMAD.MOV.U32 R48, RZ, RZ, R71 ;  /* 0x000000ffff307224 */ /* 0x000fc400078e0047 */
[--C-:B------:R-:W-:Y:S02]  /*4eb0*/  IMAD.MOV.U32 R43, RZ, RZ, R71.reuse ;  /* 0x000000ffff2b7224 */ /* 0x100fe400078e0047 */
[--C-:B------:R-:W-:Y:S02]  /*4ec0*/  IMAD.MOV.U32 R42, RZ, RZ, R71.reuse ;  /* 0x000000ffff2a7224 */ /* 0x100fe400078e0047 */
[----:B------:R-:W3:Y:S01]  /*4ed0*/  MUFU.EX2 R40, R40 ;  /* 0x0000002800287308 */ /* 0x000ee20000000800 */
[----:B----4-:R-:W-:Y:S01]  /*4ee0*/  FADD.FTZ R6, R35, R6 ;  /* 0x0000000623067221 */ /* 0x010fe20000010000 */
[--C-:B------:R-:W-:Y:S02]  /*4ef0*/  IMAD.MOV.U32 R39, RZ, RZ, R71.reuse ;  /* 0x000000ffff277224 */ /* 0x100fe400078e0047 */
[--C-:B--2---:R-:W-:Y:S02]  /*4f00*/  IMAD.MOV.U32 R31, RZ, RZ, R71.reuse ;  /* 0x000000ffff1f7224 */ /* 0x104fe400078e0047 */
[----:B------:R-:W-:-:S02]  /*4f10*/  IMAD.MOV.U32 R30, RZ, RZ, R71 ;  /* 0x000000ffff1e7224 */ /* 0x000fc400078e0047 */
[----:B------:R-:W2:Y:S01]  /*4f20*/  MUFU.EX2 R66, R86 ;  /* 0x0000005600427308 */ /* 0x000ea20000000800 */
[----:B-1----:R-:W-:Y:S01]  /*4f30*/  FADD.FTZ R5, R63, R6 ;  /* 0x000000063f057221 */ /* 0x002fe20000010000 */
[--C-:B------:R-:W-:Y:S02]  /*4f40*/  IMAD.MOV.U32 R29, RZ, RZ, R71.reuse ;  /* 0x000000ffff1d7224 */ /* 0x100fe400078e0047 */
[----:B------:R-:W-:-:S04]  /*4f50*/  IMAD.MOV.U32 R28, RZ, RZ, R71 ;  /* 0x000000ffff1c7224 */ /* 0x000fc800078e0047 */
[----:B------:R-:W1:Y:S01]  /*4f60*/  MUFU.EX2 R53, R53 ;  /* 0x0000003500357308 */ /* 0x000e620000000800 */
[----:B---3--:R-:W-:-:S07]  /*4f70*/  FADD.FTZ R4, R40, R21 ;  /* 0x0000001528047221 */ /* 0x008fce0000010000 */
[----:B------:R-:W3:Y:S01]  /*4f80*/  MUFU.EX2 R62, R62 ;  /* 0x0000003e003e7308 */ /* 0x000ee20000000800 */
[C---:B--2---:R-:W-:Y:S01]  /*4f90*/  FADD.FTZ R5, R66.reuse, R5 ;  /* 0x0000000542057221 */ /* 0x044fe20000010000 */
[----:B------:R-:W-:Y:S01]  /*4fa0*/  F2FP.BF16.F32.PACK_AB R7, R66, R63 ;  /* 0x0000003f4207723e */ /* 0x000fe200000010ff */
[--C-:B------:R-:W-:Y:S02]  /*4fb0*/  IMAD.MOV.U32 R66, RZ, RZ, R71.reuse ;  /* 0x000000ffff427224 */ /* 0x100fe400078e0047 */
[----:B------:R-:W-:-:S03]  /*4fc0*/  IMAD.MOV.U32 R63, RZ, RZ, R71 ;  /* 0x000000ffff3f7224 */ /* 0x000fc600078e0047 */
[----:B------:R-:W2:Y:S01]  /*4fd0*/  MUFU.EX2 R41, R41 ;  /* 0x0000002900297308 */ /* 0x000ea20000000800 */
[----:B-1----:R-:W-:-:S07]  /*4fe0*/  FADD.FTZ R4, R53, R4 ;  /* 0x0000000435047221 */ /* 0x002fce0000010000 */
[----:B------:R-:W1:Y:S01]  /*4ff0*/  MUFU.EX2 R55, R55 ;  /* 0x0000003700377308 */ /* 0x000e620000000800 */
[----:B---3--:R-:W-:Y:S01]  /*5000*/  FADD.FTZ R8, R62, R5 ;  /* 0x000000053e087221 */ /* 0x008fe20000010000 */
[----:B------:R-:W-:Y:S01]  /*5010*/  F2FP.BF16.F32.PACK_AB R5, R35, R34 ;  /* 0x000000222305723e */ /* 0x000fe200000010ff */
[--C-:B------:R-:W-:Y:S02]  /*5020*/  IMAD.MOV.U32 R35, RZ, RZ, R71.reuse ;  /* 0x000000ffff237224 */ /* 0x100fe400078e0047 */
[----:B------:R-:W-:-:S03]  /*5030*/  IMAD.MOV.U32 R34, RZ, RZ, R71 ;  /* 0x000000ffff227224 */ /* 0x000fc600078e0047 */
[----:B------:R-:W3:Y:S01]  /*5040*/  MUFU.EX2 R56, R56 ;  /* 0x0000003800387308 */ /* 0x000ee20000000800 */
[----:B--2---:R-:W-:Y:S01]  /*5050*/  FADD.FTZ R3, R41, R4 ;  /* 0x0000000429037221 */ /* 0x004fe20000010000 */
[----:B------:R-:W-:Y:S01]  /*5060*/  F2FP.BF16.F32.PACK_AB R4, R53, R40 ;  /* 0x000000283504723e */ /* 0x000fe200000010ff */
[--C-:B------:R-:W-:Y:S02]  /*5070*/  IMAD.MOV.U32 R53, RZ, RZ, R71.reuse ;  /* 0x000000ffff357224 */ /* 0x100fe400078e0047 */
[----:B------:R-:W-:-:S03]  /*5080*/  IMAD.MOV.U32 R40, RZ, RZ, R71 ;  /* 0x000000ffff287224 */ /* 0x000fc600078e0047 */
[----:B------:R-:W2:Y:S01]  /*5090*/  MUFU.EX2 R51, R51 ;  /* 0x0000003300337308 */ /* 0x000ea20000000800 */
[C---:B-1----:R-:W-:Y:S01]  /*50a0*/  FADD.FTZ R8, R55.reuse, R8 ;  /* 0x0000000837087221 */ /* 0x042fe20000010000 */
[----:B0-----:R-:W-:Y:S01]  /*50b0*/  F2FP.BF16.F32.PACK_AB R13, R55, R62 ;  /* 0x0000003e370d723e */ /* 0x001fe200000010ff */
[--C-:B------:R-:W-:Y:S02]  /*50c0*/  IMAD.MOV.U32 R62, RZ, RZ, R71.reuse ;  /* 0x000000ffff3e7224 */ /* 0x100fe400078e0047 */
[----:B------:R-:W-:-:S03]  /*50d0*/  IMAD.MOV.U32 R55, RZ, RZ, R71 ;  /* 0x000000ffff377224 */ /* 0x000fc600078e0047 */
[----:B------:R-:W0:Y:S01]  /*50e0*/  MUFU.EX2 R44, R44 ;  /* 0x0000002c002c7308 */ /* 0x000e220000000800 */
[----:B---3--:R-:W-:-:S07]  /*50f0*/  FADD.FTZ R3, R56, R3 ;  /* 0x0000000338037221 */ /* 0x008fce0000010000 */
        /* <DEDUP_REMOVED lines=15> */
[----:B------:R0:W3:Y:S01]  /*51f0*/  MUFU.EX2 R25, R38 ;  /* 0x0000002600197308 */ /* 0x0000e20000000800 */
[----:B-1----:R-:W-:Y:S01]  /*5200*/  FADD.FTZ R3, R33, R6 ;  /* 0x0000000621037221 */ /* 0x002fe20000010000 */
[----:B------:R-:W-:Y:S01]  /*5210*/  F2FP.BF16.F32.PACK_AB R6, R56, R41 ;  /* 0x000000293806723e */ /* 0x000fe200000010ff */
[--C-:B------:R-:W-:Y:S02]  /*5220*/  IMAD.MOV.U32 R56, RZ, RZ, R71.reuse ;  /* 0x000000ffff387224 */ /* 0x100fe400078e0047 */
[----:B------:R-:W-:Y:S02]  /*5230*/  IMAD.MOV.U32 R41, RZ, RZ, R71 ;  /* 0x000000ffff297224 */ /* 0x000fe400078e0047 */
[----:B------:R1:W-:Y:S01]  /*5240*/  STSM.16.M88.4 [R2+0x2d300], R4 ;  /* 0x02d3000402007844 */ /* 0x0003e20000000200 */
[----:B------:R-:W4:Y:S01]  /*5250*/  MUFU.EX2 R36, R36 ;  /* 0x0000002400247308 */ /* 0x000f220000000800 */
[C---:B--2---:R-:W-:Y:S01]  /*5260*/  F2FP.BF16.F32.PACK_AB R14, R60.reuse, R33 ;  /* 0x000000213c0e723e */ /* 0x044fe200000010ff */
[----:B------:R-:W-:Y:S01]  /*5270*/  FADD.FTZ R3, R60, R3 ;  /* 0x000000033c037221 */ /* 0x000fe20000010000 */
[----:B------:R-:W-:-:S02]  /*5280*/  IMAD.MOV.U32 R60, RZ, RZ, R71 ;  /* 0x000000ffff3c7224 */ /* 0x000fc400078e0047 */
[--C-:B0-----:R-:W-:Y:S01]  /*5290*/  IMAD.MOV.U32 R38, RZ, RZ, R71.reuse ;  /* 0x000000ffff267224 */ /* 0x101fe200078e0047 */
[----:B------:R-:W-:Y:S01]  /*52a0*/  STSM.16.M88.4 [R2+0x2eb00], R12 ;  /* 0x02eb000c02007844 */ /* 0x000fe20000000200 */
[--C-:B------:R-:W-:Y:S01]  /*52b0*/  IMAD.MOV.U32 R33, RZ, RZ, R71.reuse ;  /* 0x000000ffff217224 */ /* 0x100fe200078e0047 */
[----:B------:R-:W-:Y:S01]  /*52c0*/  MUFU.EX2 R32, R32 ;  /* 0x0000002000207308 */ /* 0x000fe20000000800 */
[C---:B---3--:R-:W-:Y:S01]  /*52d0*/  FADD.FTZ R10, R25.reuse, R10 ;  /* 0x0000000a190a7221 */ /* 0x048fe20000010000 */
[----:B------:R-:W-:Y:S01]  /*52e0*/  F2FP.BF16.F32.PACK_AB R25, R25, R54 ;  /* 0x000000361919723e */ /* 0x000fe200000010ff */
[----:B------:R-:W-:-:S05]  /*52f0*/  IMAD.MOV.U32 R54, RZ, RZ, R71 ;  /* 0x000000ffff367224 */ /* 0x000fca00078e0047 */
[----:B------:R-:W0:Y:S01]  /*5300*/  MUFU.EX2 R37, R37 ;  /* 0x0000002500257308 */ /* 0x000e220000000800 */
[----:B----4-:R-:W-:Y:S01]  /*5310*/  F2FP.BF16.F32.PACK_AB R24, R69, R36 ;  /* 0x000000244518723e */ /* 0x010fe200000010ff */
[----:B------:R-:W-:Y:S01]  /*5320*/  FADD.FTZ R8, R36, R3 ;  /* 0x0000000324087221 */ /* 0x000fe20000010000 */
[----:B------:R-:W-:-:S03]  /*5330*/  IMAD.MOV.U32 R36, RZ, RZ, R71 ;  /* 0x000000ffff247224 */ /* 0x000fc600078e0047 */
[----:B------:R-:W-:Y:S01]  /*5340*/  FADD.FTZ R3, R69, R8 ;  /* 0x0000000845037221 */ /* 0x000fe20000010000 */
[----:B------:R-:W-:Y:S01]  /*5350*/  IMAD.MOV.U32 R69, RZ, RZ, R71 ;  /* 0x000000ffff457224 */ /* 0x000fe200078e0047 */
[----:B------:R-:W-:Y:S08]  /*5360*/  MUFU.EX2 R47, R47 ;  /* 0x0000002f002f7308 */ /* 0x000ff00000000800 */
[----:B------:R-:W2:Y:S01]  /*5370*/  MUFU.EX2 R46, R46 ;  /* 0x0000002e002e7308 */ /* 0x000ea20000000800 */
[----:B0-----:R-:W-:Y:S01]  /*5380*/  F2FP.BF16.F32.PACK_AB R26, R37, R32 ;  /* 0x00000020251a723e */ /* 0x001fe200000010ff */
[----:B------:R-:W-:-:S04]  /*5390*/  FADD.FTZ R32, R32, R3 ;  /* 0x0000000320207221 */ /* 0x000fc80000010000 */
[----:B-1----:R-:W-:Y:S01]  /*53a0*/  FADD.FTZ R7, R37, R32 ;  /* 0x0000002025077221 */ /* 0x002fe20000010000 */
[--C-:B------:R-:W-:Y:S02]  /*53b0*/  IMAD.MOV.U32 R37, RZ, RZ, R71.reuse ;  /* 0x000000ffff257224 */ /* 0x100fe400078e0047 */
[----:B------:R-:W-:Y:S01]  /*53c0*/  IMAD.MOV.U32 R32, RZ, RZ, R71 ;  /* 0x000000ffff207224 */ /* 0x000fe200078e0047 */
[----:B--2---:R-:W-:Y:S01]  /*53d0*/  F2FP.BF16.F32.PACK_AB R27, R46, R47 ;  /* 0x0000002f2e1b723e */ /* 0x004fe200000010ff */
[----:B------:R-:W-:-:S04]  /*53e0*/  FADD.FTZ R47, R47, R10 ;  /* 0x0000000a2f2f7221 */ /* 0x000fc80000010000 */
[----:B------:R0:W-:Y:S01]  /*53f0*/  STSM.16.M88.4 [R2+0x30300], R24 ;  /* 0x0303001802007844 */ /* 0x0001e20000000200 */
[----:B------:R-:W-:Y:S01]  /*5400*/  FADD.FTZ R5, R46, R47 ;  /* 0x0000002f2e057221 */ /* 0x000fe20000010000 */
[--C-:B------:R-:W-:Y:S01]  /*5410*/  IMAD.MOV.U32 R47, RZ, RZ, R71.reuse ;  /* 0x000000ffff2f7224 */ /* 0x100fe200078e0047 */
[----:B------:R1:W-:Y:S06]  /*5420*/  MEMBAR.ALL.CTA ;  /* 0x0000000000007992 */ /* 0x0003ec0000008000 */
[----:B-1----:R-:W1:Y:S01]  /*5430*/  FENCE.VIEW.ASYNC.S ;  /* 0x00000000000073c6 */ /* 0x002e620000000000 */
[----:B------:R-:W-:-:S02]  /*5440*/  IMAD.MOV.U32 R46, RZ, RZ, R71 ;  /* 0x000000ffff2e7224 */ /* 0x000fc400078e0047 */
[--C-:B0-----:R-:W-:Y:S02]  /*5450*/  IMAD.MOV.U32 R27, RZ, RZ, R71.reuse ;  /* 0x000000ffff1b7224 */ /* 0x101fe400078e0047 */
[--C-:B------:R-:W-:Y:S02]  /*5460*/  IMAD.MOV.U32 R26, RZ, RZ, R71.reuse ;  /* 0x000000ffff1a7224 */ /* 0x100fe400078e0047 */
[--C-:B------:R-:W-:Y:S02]  /*5470*/  IMAD.MOV.U32 R25, RZ, RZ, R71.reuse ;  /* 0x000000ffff197224 */ /* 0x100fe400078e0047 */
[----:B------:R-:W-:Y:S01]  /*5480*/  IMAD.MOV.U32 R24, RZ, RZ, R71 ;  /* 0x000000ffff187224 */ /* 0x000fe200078e0047 */
[----:B-1----:R-:W-:Y:S01]  /*5490*/  NOP ;  /* 0x0000000000007918 */ /* 0x002fe20000000000 */
[----:B------:R-:W-:Y:S05]  /*54a0*/  @!P2 BRA `(.L_x_9531) ;  /* 0x000000380040a947 */ /* 0x000fea0003800000 */
[----:B------:R-:W-:Y:S01]  /*54b0*/  IMAD.MOV.U32 R3, RZ, RZ, R9 ;  /* 0x000000ffff037224 */ /* 0x000fe200078e0009 */
[----:B------:R-:W-:Y:S01]  /*54c0*/  CS2R R70, SRZ ;  /* 0x0000000000467805 */ /* 0x000fe2000001ff00 */
[----:B------:R-:W-:Y:S01]  /*54d0*/  IMAD.MOV.U32 R4, RZ, RZ, R0 ;  /* 0x000000ffff047224 */ /* 0x000fe200078e0000 */
        /* <DEDUP_REMOVED lines=23> */
[----:B------:R-:W-:Y:S01]  /*5650*/  UMOV UR7, UR39 ;  /* 0x0000002700077c82 */ /* 0x000fe20008000000 */
[----:B------:R-:W-:-:S05]  /*5660*/  UMOV UR6, UR36 ;  /* 0x0000002400067c82 */ /* 0x000fca0008000000 */
.L_x_9540:
[----:B------:R-:W-:Y:S01]  /*5670*/  R2UR UR4, R16 ;  /* 0x00000000100472ca */ /* 0x000fe200000e0000 */
[----:B------:R-:W-:-:S04]  /*5680*/  UIADD3 UR36, UR6, 0x1, URZ ;  /* 0x0000000106247890 */ /* 0x000fc8000fffe03f */
[----:B------:R-:W-:-:S04]  /*5690*/  UISETP.NE.AND UP0, UPT, UR36, 0x2, UPT ;  /* 0x000000022400788c */ /* 0x000fc8000bf05270 */
[----:B------:R-:W-:Y:S02]  /*56a0*/  USEL UR39, URZ, 0x1, UP0 ;  /* 0x000000013f277887 */ /* 0x000fe40008000000 */
[----:B------:R-:W-:Y:S02]  /*56b0*/  USEL UR36, UR36, URZ, UP0 ;  /* 0x0000003f24247287 */ /* 0x000fe40008000000 */
[----:B------:R-:W-:Y:S01]  /*56c0*/  ISETP.NE.AND P3, PT, RZ, UR4, PT ;  /* 0x00000004ff007c0c */ /* 0x000fe2000bf65270 */
[----:B------:R-:W-:-:S12]  /*56d0*/  ULOP3.LUT UR39, UR7, UR39, URZ, 0x3c, !UPT ;  /* 0x0000002707277292 */ /* 0x000fd8000f8e3c3f */
[----:B----4-:R-:W-:Y:S05]  /*56e0*/  @P3 BRA `(.L_x_9532) ;  /* 0x00000000002c3947 */ /* 0x010fea0003800000 */
[----:B------:R-:W-:Y:S05]  /*56f0*/  @!P0 BRA `(.L_x_9533) ;  /* 0x0000000000048947 */ /* 0x000fea0003800000 */
[----:B------:R-:W-:Y:S01]  /*5700*/  BPT.TRAP 0x1 ;  /* 0x000000040000795c */ /* 0x000fe20000300000 */
.L_x_9533:
[----:B------:R-:W-:Y:S01]  /*5710*/  ULEA UR4, UR36, UR37, 0x3 ;  /* 0x0000002524047291 */ /* 0x000fe2000f8e183f */
[----:B------:R-:W-:-:S05]  /*5720*/  IMAD.U32 R0, RZ, RZ, UR39 ;  /* 0x00000027ff007e24 */ /* 0x000fca000f8e00ff */
[----:B------:R-:W-:-:S04]  /*5730*/  SHF.L.U32 R0, R0, 0x1f, RZ ;  /* 0x0000001f00007819 */ /* 0x000fc800000006ff */
[----:B------:R0:W1:Y:S01]  /*5740*/  SYNCS.PHASECHK.TRANS64.TRYWAIT P2, [UR4+0x31c30], R0 ;  /* 0x031c3000ff0075a7 */ /* 0x0000620008040144 */
[----:B------:R-:W-:Y:S05]  /*5750*/  @!P0 BRA `(.L_x_9534) ;  /* 0x0000000000048947 */ /* 0x000fea0003800000 */
[----:B------:R-:W-:Y:S01]  /*5760*/  BPT.TRAP 0x1 ;  /* 0x000000040000795c */ /* 0x000fe20000300000 */
.L_x_9534:
[----:B-1----:R-:W-:Y:S05]  /*5770*/  @P2 BRA `(.L_x_9532) ;  /* 0x0000000000082947 */ /* 0x002fea0003800000 */
[----:B------:R-:W1:Y:S02]  /*5780*/  SYNCS.PHASECHK.TRANS64.TRYWAIT P2, [UR4+0x31c30], R0 ;  /* 0x031c3000ff0075a7 */ /* 0x000e640008040144 */
[----:B-1----:R-:W-:Y:S05]  /*5790*/  @!P2 BRA `(.L_x_9535) ;  /* 0x000000d40064a947 */ /* 0x002fea0003800000 */
.L_x_9532:
[----:B------:R-:W2:Y:S01]  /*57a0*/  S2R R6, SR_TID.X ;  /* 0x0000000000067919 */ /* 0x000ea20000002100 */
[----:B------:R-:W-:Y:S01]  /*57b0*/  UIMAD UR4, UR36, 0x6c0, UR5 ;  /* 0x000006c0240478a4 */ /* 0x000fe2000f8e0205 */
[----:B------:R-:W-:Y:S01]  /*57c0*/  UMOV UR31, 0x80000020 ;  /* 0x80000020001f7882 */ /* 0x000fe20000000000 */
[----:B------:R-:W-:Y:S02]  /*57d0*/  UMOV UR32, UR28 ;  /* 0x0000001c00207c82 */ /* 0x000fe40008000000 */
[----:B------:R-:W-:Y:S01]  /*57e0*/  UIADD3 UR34, UR4, 0x40, URZ ;  /* 0x0000004004227890 */ /* 0x000fe2000fffe03f */
[----:B------:R-:W-:Y:S02]  /*57f0*/  UMOV UR33, UR29 ;  /* 0x0000001d00217c82 */ /* 0x000fe40008000000 */
[----:B------:R-:W-:Y:S01]  /*5800*/  UMOV UR30, UR4 ;  /* 0x00000004001e7c82 */ /* 0x000fe20008000000 */
[----:B------:R-:W-:Y:S01]  /*5810*/  UMOV UR35, 0x80000020 ;  /* 0x8000002000237882 */ /* 0x000fe20000000000 */
[----:B------:R-:W-:Y:S01]  /*5820*/  UIADD3 UR42, UR4, 0x80, URZ ;  /* 0x00000080042a7890 */ /* 0x000fe2000fffe03f */
[----:B------:R-:W-:Y:S01]  /*5830*/  UMOV UR40, UR28 ;  /* 0x0000001c00287c82 */ /* 0x000fe20008000000 */
        /* <DEDUP_REMOVED lines=21> */
[----:B------:R-:W-:Y:S01]  /*5990*/  UMOV UR11, 0x80000020 ;  /* 0x80000020000b7882 */ /* 0x000fe20000000000 */
[----:B------:R-:W-:Y:S01]  /*59a0*/  UIADD3 UR14, UR4, 0x202, URZ ;  /* 0x00000202040e7890 */ /* 0x000fe2000fffe03f */
[----:B------:R-:W-:-:S02]  /*59b0*/  UMOV UR15, 0x80000020 ;  /* 0x80000020000f7882 */ /* 0x000fc40000000000 */
[----:B------:R0:W-:Y:S01]  /*59c0*/  BAR.SYNC.DEFER_BLOCKING R0, 0x100 ;  /* 0x000400000000751d */ /* 0x0001e20000010000 */
[----:B------:R-:W-:Y:S02]  /*59d0*/  UIADD3 UR18, UR4, 0x242, URZ ;  /* 0x0000024204127890 */ /* 0x000fe4000fffe03f */
[----:B------:R-:W-:Y:S02]  /*59e0*/  UIADD3 UR22, UR4, 0x480, URZ ;  /* 0x0000048004167890 */ /* 0x000fe4000fffe03f */
[----:B------:R-:W-:Y:S01]  /*59f0*/  UIADD3 UR26, UR4, 0x482, URZ ;  /* 0x00000482041a7890 */ /* 0x000fe2000fffe03f */
[----:B------:R-:W-:Y:S01]  /*5a00*/  UMOV UR19, 0x80000020 ;  /* 0x8000002000137882 */ /* 0x000fe20000000000 */
[----:B------:R-:W-:Y:S01]  /*5a10*/  UMOV UR23, 0x80000020 ;  /* 0x8000002000177882 */ /* 0x000fe20000000000 */
[----:B------:R-:W-:Y:S01]  /*5a20*/  UMOV UR27, 0x80000020 ;  /* 0x80000020001b7882 */ /* 0x000fe20000000000 */
        /* <DEDUP_REMOVED lines=316> */
.L_x_9537:
[----:B------:R-:W-:Y:S01]  /*6df0*/  ULEA UR4, UR6, UR37, 0x3 ;  /* 0x0000002506047291 */ /* 0x000fe2000f8e183f */
[----:B------:R-:W-:-:S05]  /*6e00*/  IMAD.U32 R0, RZ, RZ, UR7 ;  /* 0x00000007ff007e24 */ /* 0x000fca000f8e00ff */
[----:B------:R-:W-:-:S04]  /*6e10*/  SHF.L.U32 R0, R0, 0x1f, RZ ;  /* 0x0000001f00007819 */ /* 0x000fc800000006ff */
[----:B------:R0:W1:Y:S01]  /*6e20*/  SYNCS.PHASECHK.TRANS64.TRYWAIT P2, [UR4+0x31c50], R0 ;  /* 0x031c5000ff0075a7 */ /* 0x0000620008040144 */
[----:B------:R-:W-:Y:S05]  /*6e30*/  @!P0 BRA `(.L_x_9538) ;  /* 0x0000000000048947 */ /* 0x000fea0003800000 */
[----:B------:R-:W-:Y:S01]  /*6e40*/  BPT.TRAP 0x1 ;  /* 0x000000040000795c */ /* 0x000fe20000300000 */
.L_x_9538:
[----:B-1----:R-:W-:Y:S05]  /*6e50*/  @P2 BRA `(.L_x_9536) ;  /* 0x0000000000082947 */ /* 0x002fea0003800000 */
[----:B------:R-:W1:Y:S02]  /*6e60*/  SYNCS.PHASECHK.TRANS64.TRYWAIT P2, [UR4+0x31c50], R0 ;  /* 0x031c5000ff0075a7 */ /* 0x000e640008040144 */
[----:B-1----:R-:W-:Y:S05]  /*6e70*/  @!P2 BRA `(.L_x_9539) ;  /* 0x000000bc00c4a947 */ /* 0x002fea0003800000 */
.L_x_9536:
[----:B------:R-:W-:Y:S01]  /*6e80*/  UIADD3 UR4, UR37, 0x200, URZ ;  /* 0x0000020025047890 */ /* 0x000fe2000fffe03f */
[----:B------:R-:W-:Y:S01]  /*6e90*/  WARPGROUP.ARRIVE ;  /* 0x00000000000079c5 */ /* 0x000fe20000000000 */
[----:B------:R-:W-:Y:S01]  /*6ea0*/  UMOV UR33, 0xc0000010 ;  /* 0xc000001000217882 */ /* 0x000fe20000000000 */
[----:B------:R-:W-:Y:S01]  /*6eb0*/  UMOV UR35, 0x80000020 ;  /* 0x8000002000237882 */ /* 0x000fe20000000000 */
[----:B------:R-:W-:Y:S01]  /*6ec0*/  USHF.R.U32.HI UR4, URZ, 0x4, UR4 ;  /* 0x000000043f047899 */ /* 0x000fe20008011604 */
[----:B01----:R-:W-:Y:S01]  /*6ed0*/  FMNMX.FTZ R0, R136, R4, !PT ;  /* 0x0000000488007209 */ /* 0x003fe20007810000 */
[----:B------:R-:W-:Y:S01]  /*6ee0*/  ULDC UR10, c[0x0][0x988] ;  /* 0x00026200000a7ab9 */ /* 0x000fe20000000800 */
[----:B------:R-:W0:Y:S01]  /*6ef0*/  S2R R13, SR_TID.X ;  /* 0x00000000000d7919 */ /* 0x000e220000002100 */
[----:B------:R-:W-:Y:S01]  /*6f00*/  ULOP3.LUT UR4, UR4, 0x3fff, URZ, 0xc0, !UPT ;  /* 0x00003fff04047892 */ /* 0x000fe2000f8ec03f */
[----:B------:R-:W-:Y:S01]  /*6f10*/  FMNMX.FTZ R0, R137, R0, !PT ;  /* 0x0000000089007209 */ /* 0x000fe20007810000 */
[----:B------:R-:W-:-:S02]  /*6f20*/  UISETP.GT.AND UP0, UPT, UR38, UR61, UPT ;  /* 0x0000003d2600728c */ /* 0x000fc4000bf04270 */
[----:B------:R-:W-:Y:S01]  /*6f30*/  ULOP3.LUT UR7, UR4, 0x2400000, URZ, 0xfc, !UPT ;  /* 0x0240000004077892 */ /* 0x000fe2000f8efc3f */
[----:B------:R-:W-:Y:S01]  /*6f40*/  FMNMX.FTZ R0, R140, R0, !PT ;  /* 0x000000008c007209 */ /* 0x000fe20007810000 */
[----:B------:R-:W-:Y:S02]  /*6f50*/  ULOP3.LUT UR4, UR60, 0x10000, URZ, 0xfc, !UPT ;  /* 0x000100003c047892 */ /* 0x000fe4000f8efc3f */
[----:B------:R-:W-:Y:S01]  /*6f60*/  UIMAD UR7, UR6, 0x6c0, UR7 ;  /* 0x000006c0060778a4 */ /* 0x000fe2000f8e0207 */
[----:B------:R-:W-:-:S04]  /*6f70*/  FMNMX.FTZ R0, R141, R0, !PT ;  /* 0x000000008d007209 */ /* 0x000fc80007810000 */
[----:B------:R-:W-:Y:S01]  /*6f80*/  UMOV UR32, UR4 ;  /* 0x0000000400207c82 */ /* 0x000fe20008000000 */
[----:B------:R-:W-:Y:S01]  /*6f90*/  FMNMX.FTZ R0, R128, R0, !PT ;  /* 0x0000000080007209 */ /* 0x000fe20007810000 */
[----:B------:R-:W-:Y:S02]  /*6fa0*/  UMOV UR34, UR7 ;  /* 0x0000000700227c82 */ /* 0x000fe40008000000 */
[----:B------:R-:W-:Y:S01]  /*6fb0*/  HGMMA.64x96x16.F32.BF16 R24, gdesc[UR32].tnspB, R24, gsb0 ;  /* 0x41600000201879f0 */ /* 0x000fe20008001818 */
[----:B------:R-:W-:Y:S01]  /*6fc0*/  UIADD3 UR32, UR4, 0x180, URZ ;  /* 0x0000018004207890 */ /* 0x000fe2000fffe03f */
[----:B------:R-:W-:Y:S01]  /*6fd0*/  FMNMX.FTZ R0, R129, R0, !PT ;  /* 0x0000000081007209 */ /* 0x000fe20007810000 */
[----:B------:R-:W-:Y:S01]  /*6fe0*/  UIADD3 UR34, UR7, 0x40, URZ ;  /* 0x0000004007227890 */ /* 0x000fe2000fffe03f */
[----:B------:R-:W-:Y:S01]  /*6ff0*/  UMOV UR33, 0xc0000010 ;  /* 0xc000001000217882 */ /* 0x000fe20000000000 */
[----:B------:R-:W-:Y:S01]  /*7000*/  UMOV UR35, 0x80000020 ;  /* 0x8000002000237882 */ /* 0x000fe20000000000 */
[----:B------:R-:W-:-:S04]  /*7010*/  FMNMX.FTZ R0, R132, R0, !PT ;  /* 0x0000000084007209 */ /* 0x000fc80007810000 */
[----:B------:R-:W-:Y:S02]  /*7020*/  FMNMX.FTZ R0, R133, R0, !PT ;  /* 0x0000000085007209 */ /* 0x000fe40007810000 */
[----:B0-----:R-:W-:Y:S02]  /*7030*/  SHF.R.U32.HI R12, RZ, 0x7, R13 ;  /* 0x00000007ff0c7819 */ /* 0x001fe4000001160d */
[----:B------:R-:W-:Y:S02]  /*7040*/  FMNMX.FTZ R0, R120, R0, !PT ;  /* 0x0000000078007209 */ /* 0x000fe40007810000 */
[----:B------:R-:W-:Y:S02]  /*7050*/  ISETP.GE.U32.AND P2, PT, R13, 0x180, PT ;  /* 0x000001800d00780c */ /* 0x000fe40003f46070 */
        /* <DEDUP_REMOVED lines=35> */
[----:B0-----:R-:W-:-:S05]  /*7290*/  FMNMX.FTZ R0, R0, R6, !PT ;  /* 0x0000000600007209 */ /* 0x001fca0007810000 */
[----:B------:R-:W0:Y:S02]  /*72a0*/  SHFL.BFLY PT, R6, R0, 0x1, 0x1f ;  /* 0x0c201f0000067f89 */ /* 0x000e2400000e0000 */
[----:B0-----:R-:W-:-:S05]  /*72b0*/  FMNMX.FTZ R0, R0, R6, !PT ;  /* 0x0000000600007209 */ /* 0x001fca0007810000 */
[C---:B------:R-:W-:Y:S01]  /*72c0*/  FADD.FTZ R4, -R0.reuse, R4 ;  /* 0x0000000400047221 */ /* 0x040fe20000010100 */
[----:B------:R-:W-:-:S03]  /*72d0*/  FMUL.FTZ R6, R0, UR10 ;  /* 0x0000000a00067c20 */ /* 0x000fc60008410000 */
        /* <DEDUP_REMOVED lines=18> */
[----:B------:R-:W-:Y:S01]  /*7400*/  FFMA.FTZ R117, R117, UR10, -R6 ;  /* 0x0000000a75757c23 */ /* 0x000fe20008010806 */
[----:B------:R-:W-:-:S02]  /*7410*/  WARPGROUP.DEPBAR.LE gsb0, 0x0 ;  /* 0x00008000000079c5 */ /* 0x000fc40000010000 */
[----:B------:R-:W-:Y:S01]  /*7420*/  WARPGROUP.ARRIVE ;  /* 0x00000000000079c5 */ /* 0x000fe20000000000 */
[--C-:B------:R-:W-:Y:S01]  /*7430*/  FFMA.FTZ R104, R104, UR10, -R6.reuse ;  /* 0x0000000a68687c23 */ /* 0x100fe20008010806 */
[--C-:B------:R-:W-:Y:S01]  /*7440*/  FFMA.FTZ R105, R105, UR10, -R6.reuse ;  /* 0x0000000a69697c23 */ /* 0x100fe20008010806 */
[--C-:B------:R-:W-:Y:S01]  /*7450*/  FFMA.FTZ R108, R108, UR10, -R6.reuse ;  /* 0x0000000a6c6c7c23 */ /* 0x100fe20008010806 */
[--C-:B------:R-:W-:Y:S01]  /*7460*/  FFMA.FTZ R109, R109, UR10, -R6.reuse ;  /* 0x0000000a6d6d7c23 */ /* 0x100fe20008010806 */
[--C-:B------:R-:W-:Y:S01]  /*7470*/  FFMA.FTZ R96, R96, UR10, -R6.reuse ;  /* 0x0000000a60607c23 */ /* 0x100fe20008010806 */
[----:B------:R-:W-:Y:S01]  /*7480*/  HGMMA.64x96x16.F32.BF16 R24, gdesc[UR32].tnspB, R24, gsb0 ;  /* 0x41600000201879f0 */ /* 0x000fe20008001818 */
[----:B------:R-:W-:Y:S01]  /*7490*/  UIADD3 UR32, UR4, 0x480, URZ ;  /* 0x0000048004207890 */ /* 0x000fe2000fffe03f */
[--C-:B------:R-:W-:Y:S01]  /*74a0*/  FFMA.FTZ R97, R97, UR10, -R6.reuse ;  /* 0x0000000a61617c23 */ /* 0x100fe20008010806 */
[----:B------:R-:W-:Y:S01]  /*74b0*/  UIADD3 UR34, UR7, 0xc0, URZ ;  /* 0x000000c007227890 */ /* 0x000fe2000fffe03f */
[--C-:B------:R-:W-:Y:S01]  /*74c0*/  FFMA.FTZ R100, R100, UR10, -R6.reuse ;  /* 0x0000000a64647c23 */ /* 0x100fe20008010806 */
[----:B------:R-:W-:Y:S01]  /*74d0*/  UMOV UR33, 0xc0000010 ;  /* 0xc000001000217882 */ /* 0x000fe20000000000 */
[----:B------:R-:W-:Y:S01]  /*74e0*/  UMOV UR35, 0x80000020 ;  /* 0x8000002000237882 */ /* 0x000fe20000000000 */
        /* <DEDUP_REMOVED lines=13> */
[----:B0-----:R-:W-:Y:S01]  /*75c0*/  FFMA.FTZ R6, R8, R7, R4 ;  /* 0x0000000708067223 */ /* 0x001fe20000010004 */
[----:B------:R-:W-:Y:S01]  /*75d0*/  FMNMX.FTZ R7, R138, R3, !PT ;  /* 0x000000038a077209 */ /* 0x000fe20007810000 */
[----:B------:R-:W0:Y:S03]  /*75e0*/  MUFU.EX2 R137, R137 ;  /* 0x0000008900897308 */ /* 0x000e260000000800 */
[----:B------:R-:W-:-:S04]  /*75f0*/  FMNMX.FTZ R7, R139, R7, !PT ;  /* 0x000000078b077209 */ /* 0x000fc80007810000 */
[----:B------:R-:W-:Y:S01]  /*7600*/  FMNMX.FTZ R7, R142, R7, !PT ;  /* 0x000000078e077209 */ /* 0x000fe20007810000 */
[----:B------:R-:W1:Y:S03]  /*7610*/  MUFU.EX2 R140, R140 ;  /* 0x0000008c008c7308 */ /* 0x000e660000000800 */
[----:B------:R-:W-:-:S04]  /*7620*/  FMNMX.FTZ R7, R143, R7, !PT ;  /* 0x000000078f077209 */ /* 0x000fc80007810000 */
[----:B------:R-:W-:Y:S01]  /*7630*/  FMNMX.FTZ R7, R130, R7, !PT ;  /* 0x0000000782077209 */ /* 0x000fe20007810000 */
[----:B------:R-:W2:Y:S01]  /*7640*/  MUFU.EX2 R141, R141 ;  /* 0x0000008d008d7308 */ /* 0x000ea20000000800 */
[C---:B0-----:R-:W-:Y:S01]  /*7650*/  FADD.FTZ R6, R137.reuse, R6 ;  /* 0x0000000689067221 */ /* 0x041fe20000010000 */
[----:B------:R-:W-:Y:S02]  /*7660*/  F2FP.BF16.F32.PACK_AB R4, R137, R4 ;  /* 0x000000048904723e */ /* 0x000fe400000010ff */
[----:B------:R-:W-:-:S04]  /*7670*/  FMNMX.FTZ R7, R131, R7, !PT ;  /* 0x0000000783077209 */ /* 0x000fc80007810000 */
[----:B------:R-:W-:Y:S01]  /*7680*/  FMNMX.FTZ R7, R134, R7, !PT ;  /* 0x0000000786077209 */ /* 0x000fe20007810000 */
[----:B-1----:R-:W-:Y:S01]  /*7690*/  FADD.FTZ R6, R140, R6 ;  /* 0x000000068c067221 */ /* 0x002fe20000010000 */
[----:B------:R-:W-:Y:S02]  /*76a0*/  MUFU.EX2 R129, R129 ;  /* 0x0000008100817308 */ /* 0x000fe40000000800 */
[----:B------:R-:W-:-:S04]  /*76b0*/  FMNMX.FTZ R7, R135, R7, !PT ;  /* 0x0000000787077209 */ /* 0x000fc80007810000 */
[----:B------:R-:W-:Y:S01]  /*76c0*/  FMNMX.FTZ R7, R122, R7, !PT ;  /* 0x000000077a077209 */ /* 0x000fe20007810000 */
[C---:B--2---:R-:W-:Y:S01]  /*76d0*/  FADD.FTZ R10, R141.reuse, R6 ;  /* 0x000000068d0a7221 */ /* 0x044fe20000010000 */
        /* <DEDUP_REMOVED lines=20> */
[----:B------:R-:W-:-:S03]  /*7820*/  FMNMX.FTZ R7, R98, R7, !PT ;  /* 0x0000000762077209 */ /* 0x000fc60007810000 */
[----:B------:R-:W-:Y:S01]  /*7830*/  MUFU.EX2 R116, R116 ;  /* 0x0000007400747308 */ /* 0x000fe20000000800 */
[----:B------:R-:W-:Y:S01]  /*7840*/  FMNMX.FTZ R7, R99, R7, !PT ;  /* 0x0000000763077209 */ /* 0x000fe20007810000 */
[----:B------:R-:W-:Y:S01]  /*7850*/  HGMMA.64x96x16.F32.BF16 R24, gdesc[UR32].tnspB, R24, gsb0 ;  /* 0x41600000201879f0 */ /* 0x000fe20008001818 */
[----:B------:R-:W-:Y:S02]  /*7860*/  UIADD3 UR32, UR4, 0x600, URZ ;  /* 0x0000060004207890 */ /* 0x000fe4000fffe03f */
[----:B------:R-:W-:Y:S01]  /*7870*/  UIADD3 UR34, UR7, 0x100, URZ ;  /* 0x0000010007227890 */ /* 0x000fe2000fffe03f */
[----:B------:R-:W-:Y:S01]  /*7880*/  FMNMX.FTZ R7, R102, R7, !PT ;  /* 0x0000000766077209 */ /* 0x000fe20007810000 */
[----:B------:R-:W-:Y:S01]  /*7890*/  UMOV UR33, 0xc0000010 ;  /* 0xc000001000217882 */ /* 0x000fe20000000000 */
[----:B------:R-:W-:Y:S01]  /*78a0*/  UMOV UR35, 0x80000020 ;  /* 0x8000002000237882 */ /* 0x000fe20000000000 */
        /* <DEDUP_REMOVED lines=27> */
[----:B------:R-:W-:Y:S01]  /*7a60*/  MUFU.EX2 R92, R92 ;  /* 0x0000005c005c7308 */ /* 0x000fe20000000800 */
[----:B------:R-:W-:Y:S02]  /*7a70*/  WARPGROUP.DEPBAR.LE gsb0, 0x0 ;  /* 0x00008000000079c5 */ /* 0x000fe40000010000 */
[----:B------:R-:W-:-:S05]  /*7a80*/  WARPGROUP.ARRIVE ;  /* 0x00000000000079c5 */ /* 0x000fca0000000000 */
[----:B------:R-:W-:Y:S01]  /*7a90*/  MUFU.EX2 R93, R93 ;  /* 0x0000005d005d7308 */ /* 0x000fe20000000800 */
[----:B------:R-:W-:Y:S01]  /*7aa0*/  HGMMA.64x96x16.F32.BF16 R24, gdesc[UR32].tnspB, R24, gsb0 ;  /* 0x41600000201879f0 */ /* 0x000fe20008001818 */
[----:B------:R-:W-:Y:S02]  /*7ab0*/  UIADD3 UR32, UR4, 0x780, URZ ;  /* 0x0000078004207890 */ /* 0x000fe4000fffe03f */
[----:B------:R-:W-:Y:S01]  /*7ac0*/  UIADD3 UR34, UR7, 0x140, URZ ;  /* 0x0000014007227890 */ /* 0x000fe2000fffe03f */
[----:B0-----:R-:W-:Y:S01]  /*7ad0*/  FMNMX.FTZ R9, R9, R7, !PT ;  /* 0x0000000709097209 */ /* 0x001fe20007810000 */
[----:B------:R-:W-:Y:S01]  /*7ae0*/  UMOV UR33, 0xc0000010 ;  /* 0xc000001000217882 */ /* 0x000fe20000000000 */
[----:B------:R-:W-:Y:S01]  /*7af0*/  UMOV UR35, 0x80000020 ;  /* 0x8000002000237882 */ /* 0x000fe20000000000 */
[----:B------:R-:W-:Y:S02]  /*7b00*/  MUFU.EX2 R80, R80 ;  /* 0x0000005000507308 */ /* 0x000fe40000000800 */
        /* <DEDUP_REMOVED lines=38> */
[----:B------:R-:W-:-:S02]  /*7d70*/  VIADD R7, R12, 0x9 ;  /* 0x000000090c077836 */ /* 0x000fc40000000000 */
[----:B------:R-:W-:Y:S01]  /*7d80*/  FMUL.FTZ R3, R3, UR10 ;  /* 0x0000000a03037c20 */ /* 0x000fe20008410000 */
[----:B------:R-:W-:Y:S02]  /*7d90*/  MUFU.EX2 R138, R138 ;  /* 0x0000008a008a7308 */ /* 0x000fe40000000800 */
[----:B------:R-:W-:Y:S02]  /*7da0*/  SEL R7, R7, 0x9, !P2 ;  /* 0x0000000907077807 */ /* 0x000fe40005000000 */
[----:B------:R-:W-:-:S04]  /*7db0*/  PLOP3.LUT P2, PT, PT, PT, UP0, 0x80, 0x0 ;  /* 0x000000000000781c */ /* 0x000fc80003f4f008 */
[----:B------:R-:W0:Y:S08]  /*7dc0*/  MUFU.EX2 R3, R3 ;  /* 0x0000000300037308 */ /* 0x000e300000000800 */
[----:B------:R-:W1:Y:S08]  /*7dd0*/  MUFU.EX2 R139, R139 ;  /* 0x0000008b008b7308 */ /* 0x000e700000000800 */
[----:B------:R-:W-:Y:S01]  /*7de0*/  MUFU.EX2 R143, R143 ;  /* 0x0000008f008f7308 */ /* 0x000fe20000000800 */
[----:B0-----:R-:W-:-:S07]  /*7df0*/  FFMA.FTZ R11, R3, R5, R138 ;  /* 0x00000005030b7223 */ /* 0x001fce000001008a */
[----:B------:R-:W-:Y:S01]  /*7e00*/  MUFU.EX2 R131, R131 ;  /* 0x0000008300837308 */ /* 0x000fe20000000800 */
[C---:B-1----:R-:W-:Y:S01]  /*7e10*/  FADD.FTZ R11, R139.reuse, R11 ;  /* 0x0000000b8b0b7221 */ /* 0x042fe20000010000 */
[----:B------:R-:W-:-:S06]  /*7e20*/  F2FP.BF16.F32.PACK_AB R5, R139, R138 ;  /* 0x0000008a8b05723e */ /* 0x000fcc00000010ff */
[----:B------:R-:W-:Y:S08]  /*7e30*/  MUFU.EX2 R135, R135 ;  /* 0x0000008700877308 */ /* 0x000ff00000000800 */
[----:B------:R-:W-:Y:S01]  /*7e40*/  MUFU.EX2 R21, R107 ;  /* 0x0000006b00157308 */ /* 0x000fe20000000800 */
[----:B------:R-:W-:Y:S02]  /*7e50*/  WARPGROUP.DEPBAR.LE gsb0, 0x0 ;  /* 0x00008000000079c5 */ /* 0x000fe40000010000 */
[----:B------:R-:W-:-:S05]  /*7e60*/  WARPGROUP.ARRIVE ;  /* 0x00000000000079c5 */ /* 0x000fca0000000000 */
[----:B------:R-:W-:Y:S01]  /*7e70*/  MUFU.EX2 R13, R122 ;  /* 0x0000007a000d7308 */ /* 0x000fe20000000800 */
[----:B------:R-:W-:Y:S01]  /*7e80*/  HGMMA.64x96x16.F32.BF16 R24, gdesc[UR32].tnspB, R24, gsb0 ;  /* 0x41600000201879f0 */ /* 0x000fe20008001818 */
[----:B------:R-:W-:Y:S02]  /*7e90*/  UIADD3 UR32, UR4, 0x900, URZ ;  /* 0x0000090004207890 */ /* 0x000fe4000fffe03f */
[----:B------:R-:W-:Y:S01]  /*7ea0*/  UIADD3 UR34, UR7, 0x180, URZ ;  /* 0x0000018007227890 */ /* 0x000fe2000fffe03f */
[----:B------:R-:W-:Y:S01]  /*7eb0*/  UMOV UR33, 0xc0000010 ;  /* 0xc000001000217882 */ /* 0x000fe20000000000 */
[----:B------:R-:W-:Y:S02]  /*7ec0*/  UMOV UR35, 0x80000020 ;  /* 0x8000002000237882 */ /* 0x000fe40000000000 */
        /* <DEDUP_REMOVED lines=38> */
[----:B------:R-:W-:Y:S01]  /*8130*/  UIADD3 UR34, UR7, 0x200, URZ ;  /* 0x0000020007227890 */ /* 0x000fe2000fffe03f */
[----:B------:R-:W-:Y:S01]  /*8140*/  UMOV UR33, 0xc0000010 ;  /* 0xc000001000217882 */ /* 0x000fe20000000000 */
[----:B------:R-:W-:Y:S02]  /*8150*/  UMOV UR35, 0x80000020 ;  /* 0x8000002000237882 */ /* 0x000fe40000000000 */
[----:B------:R-:W-:Y:S01]  /*8160*/  MUFU.EX2 R76, R76 ;  /* 0x0000004c004c7308 */ /* 0x000fe20000000800 */
[----:B------:R-:W-:Y:S01]  /*8170*/  UIADD3 UR4, UR38, -0x1, URZ ;  /* 0xffffffff26047890 */ /* 0x000fe2000fffe03f */
[----:B------:R-:W-:-:S06]  /*8180*/  UMOV UR7, UR39 ;  /* 0x0000002700077c82 */ /* 0x000fcc0008000000 */
[----:B------:R-:W-:Y:S01]  /*8190*/  MUFU.EX2 R77, R77 ;  /* 0x0000004d004d7308 */ /* 0x000fe20000000800 */
[----:B------:R-:W-:-:S07]  /*81a0*/  UMOV UR38, UR4 ;  /* 0x0000000400267c82 */ /* 0x000fce0008000000 */
[----:B------:R-:W-:Y:S01]  /*81b0*/  MUFU.EX2 R79, R79 ;  /* 0x0000004f004f7308 */ /* 0x000fe20000000800 */
[----:B------:R-:W-:Y:S02]  /*81c0*/  WARPGROUP.DEPBAR.LE gsb0, 0x0 ;  /* 0x00008000000079c5 */ /* 0x000fe40000010000 */
[----:B------:R-:W-:-:S06]  /*81d0*/  WARPGROUP.ARRIVE ;  /* 0x00000000000079c5 */ /* 0x000fcc0000000000 */
[----:B------:R-:W-:Y:S03]  /*81e0*/  HGMMA.64x96x16.F32.BF16 R24, gdesc[UR32].tnspB, R24, gsb0 ;  /* 0x41600000201879f0 */ /* 0x000fe60008001818 */
[----:B------:R-:W-:Y:S02]  /*81f0*/  WARPGROUP.DEPBAR.LE gsb0, 0x0 ;  /* 0x00008000000079c5 */ /* 0x000fe40000010000 */
[----:B------:R0:W-:Y:S06]  /*8200*/  BAR.ARV R7, 0x100 ;  /* 0x000400070000751d */ /* 0x0001ec0000002000 */
[-C--:B------:R-:W-:Y:S01]  /*8210*/  FMUL.FTZ R26, R26, R3.reuse ;  /* 0x000000031a1a7220 */ /* 0x080fe20000410000 */
[----:B------:R-:W-:Y:S01]  /*8220*/  FMUL.FTZ R27, R27, R3 ;  /* 0x000000031b1b7220 */ /* 0x000fe20000410000 */
[----:B0-----:R-:W-:-:S02]  /*8230*/  IMAD.U32 R7, RZ, RZ, UR36 ;  /* 0x00000024ff077e24 */ /* 0x001fc4000f8e00ff */
[-C--:B------:R-:W-:Y:S01]  /*8240*/  FMUL.FTZ R30, R30, R3.reuse ;  /* 0x000000031e1e7220 */ /* 0x080fe20000410000 */
[-C--:B------:R-:W-:Y:S01]  /*8250*/  FMUL.FTZ R31, R31, R3.reuse ;  /* 0x000000031f1f7220 */ /* 0x080fe20000410000 */
[-C--:B------:R-:W-:Y:S01]  /*8260*/  FMUL.FTZ R34, R34, R3.reuse ;  /* 0x0000000322227220 */ /* 0x080fe20000410000 */
[-C--:B------:R-:W-:Y:S01]  /*8270*/  FMUL.FTZ R35, R35, R3.reuse ;  /* 0x0000000323237220 */ /* 0x080fe20000410000 */
[----:B------:R-:W-:Y:S01]  /*8280*/  @!P1 LEA R7, R7, UR37, 0x3 ;  /* 0x0000002507079c11 */ /* 0x000fe2000f8e18ff */
[-C--:B------:R-:W-:Y:S01]  /*8290*/  FMUL.FTZ R38, R38, R3.reuse ;  /* 0x0000000326267220 */ /* 0x080fe20000410000 */
[-C--:B------:R-:W-:Y:S01]  /*82a0*/  FMUL.FTZ R39, R39, R3.reuse ;  /* 0x0000000327277220 */ /* 0x080fe20000410000 */
[-C--:B------:R-:W-:Y:S01]  /*82b0*/  FMUL.FTZ R42, R42, R3.reuse ;  /* 0x000000032a2a7220 */ /* 0x080fe20000410000 */
[-C--:B------:R-:W-:Y:S01]  /*82c0*/  FMUL.FTZ R43, R43, R3.reuse ;  /* 0x000000032b2b7220 */ /* 0x080fe20000410000 */
[----:B------:R-:W-:Y:S02]  /*82d0*/  @!P1 VIADD R12, R7, 0x31c40 ;  /* 0x00031c40070c9836 */ /* 0x000fe40000000000 */
[-C--:B------:R-:W-:Y:S01]  /*82e0*/  FMUL.FTZ R46, R46, R3.reuse ;  /* 0x000000032e2e7220 */ /* 0x080fe20000410000 */
[----:B------:R-:W0:Y:S01]  /*82f0*/  MUFU.EX2 R7, R142 ;  /* 0x0000008e00077308 */ /* 0x000e220000000800 */
[-C--:B------:R-:W-:Y:S01]  /*8300*/  FMUL.FTZ R47, R47, R3.reuse ;  /* 0x000000032f2f7220 */ /* 0x080fe20000410000 */
[-C--:B------:R-:W-:Y:S01]  /*8310*/  FMUL.FTZ R50, R50, R3.reuse ;  /* 0x0000000332327220 */ /* 0x080fe20000410000 */
[----:B------:R-:W-:Y:S01]  /*8320*/  @!P1 PRMT R12, RZ, 0x654, R12 ;  /* 0x00000654ff0c9816 */ /* 0x000fe2000000000c */
        /* <DEDUP_REMOVED lines=10> */
[----:B------:R-:W-:Y:S01]  /*83d0*/  FMUL.FTZ R70, R70, R3 ;  /* 0x0000000346467220 */ /* 0x000fe20000410000 */
[----:B-1----:R-:W-:Y:S01]  /*83e0*/  IMAD.U32 R12, RZ, RZ, UR6 ;  /* 0x00000006ff0c7e24 */ /* 0x002fe2000f8e00ff */
[----:B------:R-:W-:Y:S01]  /*83f0*/  UMOV UR6, UR36 ;  /* 0x0000002400067c82 */ /* 0x000fe20008000000 */
[----:B0-----:R-:W-:Y:S01]  /*8400*/  FADD.FTZ R11, R7, R11 ;  /* 0x0000000b070b7221 */ /* 0x001fe20000010000 */
[----:B------:R-:W-:Y:S01]  /*8410*/  F2FP.BF16.F32.PACK_AB R7, R143, R7 ;  /* 0x000000078f07723e */ /* 0x000fe200000010ff */
[----:B------:R-:W-:Y:S01]  /*8420*/  FMUL.FTZ R71, R71, R3 ;  /* 0x0000000347477220 */ /* 0x000fe20000410000 */
[----:B------:R-:W-:Y:S01]  /*8430*/  @!P1 LEA R12, R12, UR37, 0x3 ;  /* 0x000000250c0c9c11 */ /* 0x000fe2000f8e18ff */
[----:B------:R-:W-:Y:S01]  /*8440*/  FADD.FTZ R11, R143, R11 ;  /* 0x0000000b8f0b7221 */ /* 0x000fe20000010000 */
        /* <DEDUP_REMOVED lines=13> */
[----:B------:R1:W-:Y:S01]  /*8520*/  STSM.16.M88.4 [R2+0x24300], R4 ;  /* 0x0243000402007844 */ /* 0x0003e20000000200 */
[-C--:B------:R-:W-:Y:S01]  /*8530*/  FMUL.FTZ R44, R44, R8.reuse ;  /* 0x000000082c2c7220 */ /* 0x080fe20000410000 */
[-C--:B------:R-:W-:Y:S01]  /*8540*/  FMUL.FTZ R45, R45, R8.reuse ;  /* 0x000000082d2d7220 */ /* 0x080fe20000410000 */
[-C--:B------:R-:W-:Y:S01]  /*8550*/  FMUL.FTZ R48, R48, R8.reuse ;  /* 0x0000000830307220 */ /* 0x080fe20000410000 */
[-C--:B------:R-:W-:Y:S01]  /*8560*/  FMUL.FTZ R49, R49, R8.reuse ;  /* 0x0000000831317220 */ /* 0x080fe20000410000 */
[-C--:B------:R-:W-:Y:S01]  /*8570*/  FMUL.FTZ R52, R52, R8.reuse ;  /* 0x0000000834347220 */ /* 0x080fe20000410000 */
[-C--:B------:R-:W-:Y:S01]  /*8580*/  FMUL.FTZ R53, R53, R8.reuse ;  /* 0x0000000835357220 */ /* 0x080fe20000410000 */
[----:B0-----:R-:W-:Y:S01]  /*8590*/  MUFU.EX2 R12, R120 ;  /* 0x00000078000c7308 */ /* 0x001fe20000000800 */
        /* <DEDUP_REMOVED lines=8> */
[----:B-1----:R-:W0:Y:S01]  /*8620*/  MUFU.EX2 R4, R128 ;  /* 0x0000008000047308 */ /* 0x002e220000000800 */
[----:B------:R-:W-:-:S07]  /*8630*/  IMAD.MOV.U32 R3, RZ, RZ, R9 ;  /* 0x000000ffff037224 */ /* 0x000fce00078e0009 */
[----:B------:R-:W1:Y:S08]  /*8640*/  MUFU.EX2 R5, R130 ;  /* 0x0000008200057308 */ /* 0x000e700000000800 */
[----:B------:R-:W2:Y:S01]  /*8650*/  MUFU.EX2 R6, R132 ;  /* 0x0000008400067308 */ /* 0x000ea20000000800 */
[----:B0-----:R-:W-:Y:S01]  /*8660*/  FADD.FTZ R10, R4, R10 ;  /* 0x0000000a040a7221 */ /* 0x001fe20000010000 */
[----:B------:R-:W-:-:S03]  /*8670*/  F2FP.BF16.F32.PACK_AB R4, R129, R4 ;  /* 0x000000048104723e */ /* 0x000fc600000010ff */
[----:B------:R-:W-:-:S03]  /*8680*/  FADD.FTZ R10, R129, R10 ;  /* 0x0000000a810a7221 */ /* 0x000fc60000010000 */
[----:B------:R-:W0:Y:S01]  /*8690*/  MUFU.EX2 R7, R134 ;  /* 0x0000008600077308 */ /* 0x000e220000000800 */
[----:B-1----:R-:W-:Y:S01]  /*86a0*/  FADD.FTZ R110, R5, R11 ;  /* 0x0000000b056e7221 */ /* 0x002fe20000010000 */
[C---:B------:R-:W-:Y:S01]  /*86b0*/  F2FP.BF16.F32.PACK_AB R5, R131.reuse, R5 ;  /* 0x000000058305723e */ /* 0x040fe200000010ff */
[----:B--2---:R-:W-:Y:S02]  /*86c0*/  FADD.FTZ R11, R6, R10 ;  /* 0x0000000a060b7221 */ /* 0x004fe40000010000 */
[----:B------:R-:W-:Y:S01]  /*86d0*/  FADD.FTZ R10, R131, R110 ;  /* 0x0000006e830a7221 */ /* 0x000fe20000010000 */
[C---:B------:R-:W-:Y:S01]  /*86e0*/  F2FP.BF16.F32.PACK_AB R6, R133.reuse, R6 ;  /* 0x000000068506723e */ /* 0x040fe200000010ff */
[----:B------:R-:W-:Y:S02]  /*86f0*/  FADD.FTZ R11, R133, R11 ;  /* 0x0000000b850b7221 */ /* 0x000fe40000010000 */
[----:B0-----:R-:W-:Y:S02]  /*8700*/  FADD.FTZ R10, R7, R10 ;  /* 0x0000000a070a7221 */ /* 0x001fe40000010000 */
[----:B------:R-:W-:Y:S01]  /*8710*/  FADD.FTZ R11, R12, R11 ;  /* 0x0000000b0c0b7221 */ /* 0x000fe20000010000 */
[C---:B------:R-:W-:Y:S01]  /*8720*/  F2FP.BF16.F32.PACK_AB R7, R135.reuse, R7 ;  /* 0x000000078707723e */ /* 0x040fe200000010ff */
[----:B------:R-:W-:-:S02]  /*8730*/  FADD.FTZ R10, R135, R10 ;  /* 0x0000000a870a7221 */ /* 0x000fc40000010000 */
[C---:B------:R-:W-:Y:S01]  /*8740*/  FADD.FTZ R11, R121.reuse, R11 ;  /* 0x0000000b790b7221 */ /* 0x040fe20000010000 */
[----:B------:R-:W-:Y:S01]  /*8750*/  F2FP.BF16.F32.PACK_AB R12, R121, R12 ;  /* 0x0000000c790c723e */ /* 0x000fe200000010ff */
[----:B------:R0:W-:Y:S01]  /*8760*/  STSM.16.M88.4 [R2+0x25b00], R4 ;  /* 0x025b000402007844 */ /* 0x0001e20000000200 */
[----:B------:R-:W-:Y:S01]  /*8770*/  FADD.FTZ R110, R13, R10 ;  /* 0x0000000a0d6e7221 */ /* 0x000fe20000010000 */
[----:B------:R-:W-:Y:S01]  /*8780*/  FADD.FTZ R10, R14, R11 ;  /* 0x0000000b0e0a7221 */ /* 0x000fe20000010000 */
[C---:B------:R-:W-:Y:S02]  /*8790*/  F2FP.BF16.F32.PACK_AB R13, R123.reuse, R13 ;  /* 0x0000000d7b0d723e */ /* 0x040fe400000010ff */
[----:B------:R-:W-:Y:S01]  /*87a0*/  FADD.FTZ R11, R123, R110 ;  /* 0x0000006e7b0b7221 */ /* 0x000fe20000010000 */
[C---:B------:R-:W-:Y:S01]  /*87b0*/  FADD.FTZ R110, R125.reuse, R10 ;  /* 0x0000000a7d6e7221 */ /* 0x040fe20000010000 */
        /* <DEDUP_REMOVED lines=8> */
[----:B------:R2:W3:Y:S01]  /*8840*/  MUFU.EX2 R91, R94 ;  /* 0x0000005e005b7308 */ /* 0x0004e20000000800 */
[----:B------:R-:W-:Y:S01]  /*8850*/  FADD.FTZ R11, R114, R11 ;  /* 0x0000000b720b7221 */ /* 0x000fe20000010000 */
[C---:B------:R-:W-:Y:S02]  /*8860*/  F2FP.BF16.F32.PACK_AB R113, R20.reuse, R114 ;  /* 0x000000721471723e */ /* 0x040fe400000010ff */
[----:B------:R-:W-:Y:S01]  /*8870*/  F2FP.BF16.F32.PACK_AB R114, R117, R116 ;  /* 0x000000747572723e */ /* 0x000fe200000010ff */
[----:B------:R-:W-:Y:S01]  /*8880*/  FADD.FTZ R11, R20, R11 ;  /* 0x0000000b140b7221 */ /* 0x000fe20000010000 */
[----:B------:R4:W-:Y:S01]  /*8890*/  STSM.16.M88.4 [R2+0x27300], R12 ;  /* 0x0273000c02007844 */ /* 0x0009e20000000200 */
[----:B--2---:R-:W-:-:S02]  /*88a0*/  FADD.FTZ R94, R116, R110 ;  /* 0x0000006e745e7221 */ /* 0x004fc40000010000 */
[----:B------:R-:W-:Y:S01]  /*88b0*/  FADD.FTZ R11, R115, R11 ;  /* 0x0000000b730b7221 */ /* 0x000fe20000010000 */
[----:B------:R-:W-:Y:S01]  /*88c0*/  F2FP.BF16.F32.PACK_AB R115, R119, R115 ;  /* 0x000000737773723e */ /* 0x000fe200000010ff */
[----:B------:R-:W-:-:S04]  /*88d0*/  FADD.FTZ R94, R117, R94 ;  /* 0x0000005e755e7221 */ /* 0x000fc80000010000 */
[----:B------:R4:W-:Y:S01]  /*88e0*/  STSM.16.M88.4 [R2+0x28b00], R112 ;  /* 0x028b007002007844 */ /* 0x0009e20000000200 */
[----:B------:R-:W-:Y:S01]  /*88f0*/  FADD.FTZ R110, R104, R94 ;  /* 0x0000005e686e7221 */ /* 0x000fe20000010000 */
[----:B------:R-:W-:Y:S01]  /*8900*/  FADD.FTZ R94, R119, R11 ;  /* 0x0000000b775e7221 */ /* 0x000fe20000010000 */
[C---:B------:R-:W-:Y:S02]  /*8910*/  F2FP.BF16.F32.PACK_AB R104, R105.reuse, R104 ;  /* 0x000000686968723e */ /* 0x040fe400000010ff */
[----:B------:R-:W-:Y:S01]  /*8920*/  FADD.FTZ R11, R105, R110 ;  /* 0x0000006e690b7221 */ /* 0x000fe20000010000 */
[----:B------:R-:W-:Y:S01]  /*8930*/  FADD.FTZ R94, R106, R94 ;  /* 0x0000005e6a5e7221 */ /* 0x000fe20000010000 */
[C---:B------:R-:W-:Y:S02]  /*8940*/  F2FP.BF16.F32.PACK_AB R105, R21.reuse, R106 ;  /* 0x0000006a1569723e */ /* 0x040fe400000010ff */
[----:B------:R-:W-:Y:S01]  /*8950*/  FADD.FTZ R11, R108, R11 ;  /* 0x0000000b6c0b7221 */ /* 0x000fe20000010000 */
[----:B------:R-:W-:Y:S01]  /*8960*/  FADD.FTZ R94, R21, R94 ;  /* 0x0000005e155e7221 */ /* 0x000fe20000010000 */
[----:B------:R-:W-:-:S02]  /*8970*/  F2FP.BF16.F32.PACK_AB R106, R109, R108 ;  /* 0x0000006c6d6a723e */ /* 0x000fc400000010ff */
[----:B------:R-:W-:Y:S01]  /*8980*/  FADD.FTZ R11, R109, R11 ;  /* 0x0000000b6d0b7221 */ /* 0x000fe20000010000 */
[----:B------:R-:W-:Y:S01]  /*8990*/  FADD.FTZ R94, R107, R94 ;  /* 0x0000005e6b5e7221 */ /* 0x000fe20000010000 */
[C---:B------:R-:W-:Y:S02]  /*89a0*/  F2FP.BF16.F32.PACK_AB R107, R111.reuse, R107 ;  /* 0x0000006b6f6b723e */ /* 0x040fe400000010ff */
[----:B------:R-:W-:Y:S01]  /*89b0*/  FADD.FTZ R110, R96, R11 ;  /* 0x0000000b606e7221 */ /* 0x000fe20000010000 */
[----:B------:R-:W-:Y:S01]  /*89c0*/  FADD.FTZ R11, R111, R94 ;  /* 0x0000005e6f0b7221 */ /* 0x000fe20000010000 */
[C---:B------:R-:W-:Y:S01]  /*89d0*/  F2FP.BF16.F32.PACK_AB R96, R97.reuse, R96 ;  /* 0x000000606160723e */ /* 0x040fe200000010ff */
[----:B------:R4:W-:Y:S01]  /*89e0*/  STSM.16.M88.4 [R2+0x2a300], R104 ;  /* 0x02a3006802007844 */ /* 0x0009e20000000200 */
[----:B------:R-:W-:Y:S01]  /*89f0*/  FADD.FTZ R121, R97, R110 ;  /* 0x0000006e61797221 */ /* 0x000fe20000010000 */
[----:B0-----:R-:W-:Y:S01]  /*8a00*/  FADD.FTZ R4, R98, R11 ;  /* 0x0000000b62047221 */ /* 0x001fe20000010000 */
[C---:B------:R-:W-:Y:S01]  /*8a10*/  F2FP.BF16.F32.PACK_AB R97, R99.reuse, R98 ;  /* 0x000000626361723e */ /* 0x040fe200000010ff */
[----:B------:R-:W0:Y:S01]  /*8a20*/  MUFU.EX2 R11, R78 ;  /* 0x0000004e000b7308 */ /* 0x000e220000000800 */
        /* <DEDUP_REMOVED lines=11> */
[----:B------:R-:W-:Y:S01]  /*8ae0*/  FADD.FTZ R5, R90, R5 ;  /* 0x000000055a057221 */ /* 0x000fe20000010000 */
[----:B-1----:R-:W-:-:S02]  /*8af0*/  F2FP.BF16.F32.PACK_AB R89, R10, R90 ;  /* 0x0000005a0a59723e */ /* 0x002fc400000010ff */
[----:B------:R-:W-:Y:S01]  /*8b00*/  FADD.FTZ R6, R92, R7 ;  /* 0x000000075c067221 */ /* 0x000fe20000010000 */
[----:B------:R-:W-:Y:S01]  /*8b10*/  FADD.FTZ R4, R10, R5 ;  /* 0x000000050a047221 */ /* 0x000fe20000010000 */
[C---:B------:R-:W-:Y:S02]  /*8b20*/  F2FP.BF16.F32.PACK_AB R90, R93.reuse, R92 ;  /* 0x0000005c5d5a723e */ /* 0x040fe400000010ff */
[----:B------:R-:W-:Y:S01]  /*8b30*/  FADD.FTZ R5, R93, R6 ;  /* 0x000000065d057221 */ /* 0x000fe20000010000 */
[----:B---3--:R-:W-:Y:S01]  /*8b40*/  FADD.FTZ R4, R91, R4 ;  /* 0x000000045b047221 */ /* 0x008fe20000010000 */
[C---:B------:R-:W-:Y:S02]  /*8b50*/  F2FP.BF16.F32.PACK_AB R91, R95.reuse, R91 ;  /* 0x0000005b5f5b723e */ /* 0x040fe400000010ff */
[----:B------:R-:W-:Y:S01]  /*8b60*/  FADD.FTZ R6, R80, R5 ;  /* 0x0000000550067221 */ /* 0x000fe20000010000 */
[----:B------:R-:W-:Y:S01]  /*8b70*/  FADD.FTZ R5, R95, R4 ;  /* 0x000000045f057221 */ /* 0x000fe20000010000 */
[C---:B------:R-:W-:Y:S01]  /*8b80*/  F2FP.BF16.F32.PACK_AB R80, R81.reuse, R80 ;  /* 0x000000505150723e */ /* 0x040fe200000010ff */
[----:B------:R4:W-:Y:S01]  /*8b90*/  STSM.16.M88.4 [R2+0x2d300], R88 ;  /* 0x02d3005802007844 */ /* 0x0009e20000000200 */
        /* <DEDUP_REMOVED lines=16> */
[----:B------:R-:W-:Y:S01]  /*8ca0*/  F2FP.BF16.F32.PACK_AB R74, R77, R76 ;  /* 0x0000004c4d4a723e */ /* 0x000fe200000010ff */
[----:B------:R-:W-:Y:S01]  /*8cb0*/  FADD.FTZ R4, R75, R4 ;  /* 0x000000044b047221 */ /* 0x000fe20000010000 */
[----:B0-----:R-:W-:Y:S01]  /*8cc0*/  F2FP.BF16.F32.PACK_AB R75, R79, R11 ;  /* 0x0000000b4f4b723e */ /* 0x001fe200000010ff */
[----:B------:R-:W-:Y:S02]  /*8cd0*/  FADD.FTZ R6, R76, R7 ;  /* 0x000000074c067221 */ /* 0x000fe40000010000 */
[----:B------:R-:W-:Y:S02]  /*8ce0*/  FADD.FTZ R4, R11, R4 ;  /* 0x000000040b047221 */ /* 0x000fe40000010000 */
[----:B------:R4:W-:Y:S01]  /*8cf0*/  STSM.16.M88.4 [R2+0x30300], R72 ;  /* 0x0303004802007844 */ /* 0x0009e20000000200 */
[----:B------:R-:W-:Y:S01]  /*8d00*/  FADD.FTZ R7, R77, R6 ;  /* 0x000000064d077221 */ /* 0x000fe20000010000 */
[----:B------:R-:W-:Y:S01]  /*8d10*/  FADD.FTZ R5, R79, R4 ;  /* 0x000000044f057221 */ /* 0x000fe20000010000 */
[----:B------:R-:W-:Y:S01]  /*8d20*/  IMAD.MOV.U32 R4, RZ, RZ, R0 ;  /* 0x000000ffff047224 */ /* 0x000fe200078e0000 */
[----:B------:R-:W-:Y:S01]  /*8d30*/  @!PT LDS RZ, [RZ] ;  /* 0x00000000fffff984 */ /* 0x000fe20000000800 */
[----:B------:R-:W-:Y:S01]  /*8d40*/  @!PT LDS RZ, [RZ] ;  /* 0x00000000fffff984 */ /* 0x000fe20000000800 */
[----:B------:R-:W-:Y:S01]  /*8d50*/  @!PT LDS RZ, [RZ] ;  /* 0x00000000fffff984 */ /* 0x000fe20000000800 */
[----:B------:R-:W-:Y:S01]  /*8d60*/  @!PT LDS RZ, [RZ] ;  /* 0x00000000fffff984 */ /* 0x000fe20000000800 */
[----:B------:R0:W-:Y:S06]  /*8d70*/  MEMBAR.ALL.CTA ;  /* 0x0000000000007992 */ /* 0x0001ec0000008000 */
[----:B0-----:R-:W0:Y:S02]  /*8d80*/  FENCE.VIEW.ASYNC.S ;  /* 0x00000000000073c6 */ /* 0x001e240000000000 */
[----:B0-----:R-:W-:Y:S01]  /*8d90*/  NOP ;  /* 0x0000000000007918 */ /* 0x001fe20000000000 */
[----:B------:R-:W-:Y:S05]  /*8da0*/  @P2 BRA `(.L_x_9540) ;  /* 0xffffffc800302947 */ /* 0x000fea000383ffff */
.L_x_9531:
[----:B------:R-:W-:Y:S06]  /*8db0*/  BAR.ARV 0x8, 0x200 ;  /* 0x0208000000007b1d */ /* 0x000fec0000002000 */
[----:B------:R-:W-:Y:S05]  /*8dc0*/  @!P0 BRA `(.L_x_9541) ;  /* 0x0000000000048947 */ /* 0x000fea0003800000 */
[----:B------:R-:W-:Y:S01]  /*8dd0*/  BPT.TRAP 0x1 ;  /* 0x000000040000795c */ /* 0x000fe20000300000 */
.L_x_9541:
[----:B------:R-:W-:Y:S01]  /*8de0*/  ULEA UR9, UR36, UR37, 0x3 ;  /* 0x0000002524097291 */ /* 0x000fe2000f8e183f */
[----:B------:R-:W-:-:S05]  /*8df0*/  IMAD.U32 R3, RZ, RZ, UR39 ;  /* 0x00000027ff037e24 */ /* 0x000fca000f8e00ff */
[----:B------:R-:W-:-:S04]  /*8e00*/  SHF.L.U32 R3, R3, 0x1f, RZ ;  /* 0x0000001f03037819 */ /* 0x000fc800000006ff */
[----:B------:R0:W1:Y:S01]  /*8e10*/  SYNCS.PHASECHK.TRANS64.TRYWAIT P2, [UR9+0x31c50], R3 ;  /* 0x031c5003ff0075a7 */ /* 0x0000620008040149 */
[----:B------:R-:W-:Y:S05]  /*8e20*/  @!P0 BRA `(.L_x_9542) ;  /* 0x0000000000048947 */ /* 0x000fea0003800000 */
[----:B------:R-:W-:Y:S01]  /*8e30*/  BPT.TRAP 0x1 ;  /* 0x000000040000795c */ /* 0x000fe20000300000 */
.L_x_9542:
[----:B-1----:R-:W-:Y:S05]  /*8e40*/  @P2 BRA `(.L_x_9543) ;  /* 0x0000000000082947 */ /* 0x002fea0003800000 */
[----:B------:R-:W1:Y:S02]  /*8e50*/  SYNCS.PHASECHK.TRANS64.TRYWAIT P0, [UR9+0x31c50], R3 ;  /* 0x031c5003ff0075a7 */ /* 0x000e640008000149 */
[----:B-1----:R-:W-:Y:S05]  /*8e60*/  @!P0 BRA `(.L_x_9544) ;  /* 0x0000009c00e08947 */ /* 0x002fea0003800000 */
.L_x_9543:
[----:B------:R-:W-:Y:S01]  /*8e70*/  UIADD3 UR37, UR37, 0x200, URZ ;  /* 0x0000020025257890 */ /* 0x000fe2000fffe03f */
[----:B-1----:R-:W2:Y:S01]  /*8e80*/  LDL.LU R4, [R1+0x10] ;  /* 0x0000100001047983 */ /* 0x002ea20000300800 */
[----:B------:R-:W-:Y:S01]  /*8e90*/  ULOP3.LUT UR60, UR60, 0x10000, URZ, 0xfc, !UPT ;  /* 0x000100003c3c7892 */ /* 0x000fe2000f8efc3f */
[----:B------:R-:W-:Y:S01]  /*8ea0*/  WARPGROUP.ARRIVE ;  /* 0x00000000000079c5 */ /* 0x000fe20000000000 */
[----:B------:R-:W-:Y:S01]  /*8eb0*/  USHF.R.U32.HI UR37, URZ, 0x4, UR37 ;  /* 0x000000043f257899 */ /* 0x000fe20008011625 */
[----:B------:R-:W1:Y:S01]  /*8ec0*/  SHFL.BFLY PT, R6, R5, 0x2, 0x1f ;  /* 0x0c401f0005067f89 */ /* 0x000e6200000e0000 */
[----:B------:R-:W-:Y:S01]  /*8ed0*/  UMOV UR5, 0xc0000010 ;  /* 0xc000001000057882 */ /* 0x000fe20000000000 */
[----:B------:R-:W-:Y:S01]  /*8ee0*/  UMOV UR7, 0x80000020 ;  /* 0x8000002000077882 */ /* 0x000fe20000000000 */
[----:B------:R-:W-:Y:S01]  /*8ef0*/  ULOP3.LUT UR37, UR37, 0x3fff, URZ, 0xc0, !UPT ;  /* 0x00003fff25257892 */ /* 0x000fe2000f8ec03f */
[----:B----4-:R-:W-:Y:S01]  /*8f00*/  IMAD.U32 R13, RZ, RZ, UR10 ;  /* 0x0000000aff0d7e24 */ /* 0x010fe2000f8e00ff */
[----:B------:R-:W-:Y:S01]  /*8f10*/  UMOV UR4, UR60 ;  /* 0x0000003c00047c82 */ /* 0x000fe20008000000 */
[----:B------:R-:W-:Y:S01]  /*8f20*/  IMAD.MOV.U32 R16, RZ, RZ, -0x800000 ;  /* 0xff800000ff107424 */ /* 0x000fe200078e00ff */
[----:B------:R-:W-:-:S04]  /*8f30*/  ULOP3.LUT UR8, UR37, 0x2400000, URZ, 0xfc, !UPT ;  /* 0x0240000025087892 */ /* 0x000fc8000f8efc3f */
[----:B------:R-:W-:Y:S02]  /*8f40*/  UIMAD UR8, UR36, 0x6c0, UR8 ;  /* 0x000006c0240878a4 */ /* 0x000fe4000f8e0208 */
[----:B------:R-:W-:-:S04]  /*8f50*/  UIADD3 UR36, UR36, 0x1, URZ ;  /* 0x0000000124247890 */ /* 0x000fc8000fffe03f */
[----:B------:R-:W-:Y:S01]  /*8f60*/  UISETP.NE.AND UP0, UPT, UR36, 0x2, UPT ;  /* 0x000000022400788c */ /* 0x000fe2000bf05270 */
[----:B------:R-:W-:Y:S02]  /*8f70*/  UMOV UR6, UR8 ;  /* 0x0000000800067c82 */ /* 0x000fe40008000000 */
[----:B------:R-:W-:Y:S01]  /*8f80*/  HGMMA.64x96x16.F32.BF16 R24, gdesc[UR4].tnspB, R24, gsb0 ;  /* 0x41600000041879f0 */ /* 0x000fe20008001818 */
[----:B------:R-:W-:Y:S02]  /*8f90*/  UIADD3 UR4, UR60, 0x180, URZ ;  /* 0x000001803c047890 */ /* 0x000fe4000fffe03f */
[----:B------:R-:W-:Y:S01]  /*8fa0*/  UIADD3 UR6, UR8, 0x40, URZ ;  /* 0x0000004008067890 */ /* 0x000fe2000fffe03f */
[----:B-1----:R-:W-:Y:S01]  /*8fb0*/  FADD.FTZ R6, R6, R5 ;  /* 0x0000000506067221 */ /* 0x002fe20000010000 */
[----:B------:R-:W-:Y:S01]  /*8fc0*/  UMOV UR5, 0xc0000010 ;  /* 0xc000001000057882 */ /* 0x000fe20000000000 */
[----:B------:R-:W-:Y:S01]  /*8fd0*/  UMOV UR7, 0x80000020 ;  /* 0x8000002000077882 */ /* 0x000fe20000000000 */
[----:B------:R-:W-:-:S02]  /*8fe0*/  USEL UR36, UR36, URZ, UP0 ;  /* 0x0000003f24247287 */ /* 0x000fc40008000000 */
[----:B------:R-:W1:Y:S02]  /*8ff0*/  SHFL.BFLY PT, R11, R6, 0x1, 0x1f ;  /* 0x0c201f00060b7f89 */ /* 0x000e6400000e0000 */
[----:B-1----:R-:W-:Y:S01]  /*9000*/  FADD.FTZ R11, R6, R11 ;  /* 0x0000000b060b7221 */ /* 0x002fe20000010000 */
[----:B------:R-:W-:-:S04]  /*9010*/  IMAD.U32 R6, RZ, RZ, UR9 ;  /* 0x00000009ff067e24 */ /* 0x000fc8000f8e00ff */
[----:B------:R-:W-:Y:S01]  /*9020*/  FSETP.NE.FTZ.AND P2, PT, R11, RZ, PT ;  /* 0x000000ff0b00720b */ /* 0x000fe20003f55000 */
[----:B------:R-:W-:-:S05]  /*9030*/  @!P1 VIADD R6, R6, 0x31c60 ;  /* 0x00031c6006069836 */ /* 0x000fca0000000000 */
[----:B------:R-:W-:-:S07]  /*9040*/  @!P1 PRMT R6, RZ, 0x654, R6 ;  /* 0x00000654ff069816 */ /* 0x000fce0000000006 */
[----:B------:R-:W1:Y:S01]  /*9050*/  @P2 MUFU.LG2 R10, R11 ;  /* 0x0000000b000a2308 */ /* 0x000e620000000c00 */
[----:B------:R-:W-:Y:S01]  /*9060*/  @P2 FMUL.FTZ R13, R13, 0.69314718246459960938 ;  /* 0x3f3172180d0d2820 */ /* 0x000fe20000410000 */
        /* <DEDUP_REMOVED lines=16> */
[----:B--2---:R-:W-:Y:S02]  /*9170*/  R2UR UR11, R4 ;  /* 0x00000000040b72ca */ /* 0x004fe400000e0000 */
[----:B------:R-:W0:Y:S11]  /*9180*/  SHFL.BFLY PT, R4, R7, 0x2, 0x1f ;  /* 0x0c401f0007047f89 */ /* 0x000e3600000e0000 */
[----:B------:R-:W-:Y:S01]  /*9190*/  UIADD3 UR11, UR11, 0x1, URZ ;  /* 0x000000010b0b7890 */ /* 0x000fe2000fffe03f */
[----:B0-----:R-:W-:Y:S01]  /*91a0*/  FADD.FTZ R3, R4, R7 ;  /* 0x0000000704037221 */ /* 0x001fe20000010000 */
[----:B------:R-:W-:-:S04]  /*91b0*/  IMAD.U32 R7, RZ, RZ, UR10 ;  /* 0x0000000aff077e24 */ /* 0x000fc8000f8e00ff */
[----:B------:R-:W0:Y:S01]  /*91c0*/  SHFL.BFLY PT, R4, R3, 0x1, 0x1f ;  /* 0x0c201f0003047f89 */ /* 0x000e2200000e0000 */
[----:B------:R-:W-:Y:S02]  /*91d0*/  WARPGROUP.DEPBAR.LE gsb0, 0x0 ;  /* 0x00008000000079c5 */ /* 0x000fe40000010000 */
[----:B------:R-:W-:-:S06]  /*91e0*/  WARPGROUP.ARRIVE ;  /* 0x00000000000079c5 */ /* 0x000fcc0000000000 */
[----:B------:R-:W-:Y:S01]  /*91f0*/  HGMMA.64x96x16.F32.BF16 R24, gdesc[UR4].tnspB, R24, gsb0 ;  /* 0x41600000041879f0 */ /* 0x000fe20008001818 */
[----:B------:R-:W-:Y:S01]  /*9200*/  UIADD3 UR4, UR60, 0x600, URZ ;  /* 0x000006003c047890 */ /* 0x000fe2000fffe03f */
[----:B0-----:R-:W-:Y:S01]  /*9210*/  FADD.FTZ R12, R3, R4 ;  /* 0x00000004030c7221 */ /* 0x001fe20000010000 */
[----:B------:R-:W-:Y:S01]  /*9220*/  UIADD3 UR6, UR8, 0x100, URZ ;  /* 0x0000010008067890 */ /* 0x000fe2000fffe03f */
[----:B------:R-:W-:Y:S01]  /*9230*/  IMAD.MOV.U32 R3, RZ, RZ, -0x800000 ;  /* 0xff800000ff037424 */ /* 0x000fe200078e00ff */
[----:B------:R-:W-:Y:S01]  /*9240*/  UMOV UR5, 0xc0000010 ;  /* 0xc000001000057882 */ /* 0x000fe20000000000 */
[----:B------:R-:W-:Y:S01]  /*9250*/  UMOV UR7, 0x80000020 ;  /* 0x8000002000077882 */ /* 0x000fe20000000000 */
[----:B------:R-:W-:Y:S02]  /*9260*/  FSETP.NE.FTZ.AND P0, PT, R12, RZ, PT ;  /* 0x000000ff0c00720b */ /* 0x000fe40003f15000 */
[----:B------:R-:W-:-:S06]  /*9270*/  CS2R R4, SRZ ;  /* 0x0000000000047805 */ /* 0x000fcc000001ff00 */
[----:B------:R-:W-:Y:S05]  /*9280*/  @P2 MUFU.RCP R4, R11 ;  /* 0x0000000b00042308 */ /* 0x000fea0000001000 */
[----:B------:R-:W-:-:S03]  /*9290*/  @P0 FMUL.FTZ R7, R7, 0.69314718246459960938 ;  /* 0x3f31721807070820 */ /* 0x000fc60000410000 */
[----:B------:R-:W0:Y:S08]  /*92a0*/  @P0 MUFU.LG2 R8, R12 ;  /* 0x0000000c00080308 */ /* 0x000e300000000c00 */
[----:B------:R-:W1:Y:S01]  /*92b0*/  @P0 MUFU.RCP R5, R12 ;  /* 0x0000000c00050308 */ /* 0x000e620000001000 */
[----:B0-----:R-:W-:-:S04]  /*92c0*/  @P0 FMUL.FTZ R8, R8, 0.69314718246459960938 ;  /* 0x3f31721808080820 */ /* 0x001fc80000410000 */
[----:B------:R-:W-:Y:S01]  /*92d0*/  @P0 FFMA.FTZ R3, R7, R0, R8 ;  /* 0x0000000007030223 */ /* 0x000fe20000010008 */
[----:B------:R-:W-:Y:S01]  /*92e0*/  IMAD.U32 R0, RZ, RZ, UR11 ;  /* 0x0000000bff007e24 */ /* 0x000fe2000f8e00ff */
[----:B------:R-:W-:-:S04]  /*92f0*/  PLOP3.LUT P0, PT, PT, PT, PT, 0x8, 0x0 ;  /* 0x000000000000781c */ /* 0x000fc80003f0e170 */
[----:B------:R0:W-:Y:S01]  /*9300*/  STL [R1+0x10], R0 ;  /* 0x0000100001007387 */ /* 0x0001e20000100800 */
        /* <DEDUP_REMOVED lines=31> */
[----:B------:R-:W-:-:S04]  /*9500*/  USEL UR4, URZ, 0x1, UP0 ;  /* 0x000000013f047887 */ /* 0x000fc80008000000 */
[----:B------:R-:W-:Y:S01]  /*9510*/  ULOP3.LUT UR39, UR39, UR4, URZ, 0x3c, !UPT ;  /* 0x0000000427277292 */ /* 0x000fe2000f8e3c3f */
        /* <DEDUP_REMOVED lines=50> */
.L_x_9524:
        /* <DEDUP_REMOVED lines=13> */
[----:B------:R-:W-:Y:S01]  /*9910*/  R2UR UR16, R18 ;  /* 0x00000000121072ca */ /* 0x000fe200000e0000 */
[----:B------:R-:W-:Y:S01]  /*9920*/  ULDC.64 UR10, c[0x0][0xc00] ;  /* 0x00030000000a7ab9 */ /* 0x000fe20000000a00 */
[----:B------:R-:W3:Y:S04]  /*9930*/  LDL.LU R8, [R1+0xc] ;  /* 0x00000c0001087983 */ /* 0x000ee80000300800 */
[----:B------:R-:W4:Y:S04]  /*9940*/  LDL R0, [R1+0x44] ;  /* 0x0000440001007983 */ /* 0x000f280000100800 */
[----:B------:R-:W4:Y:S01]  /*9950*/  LDL R82, [R1] ;  /* 0x0000000001527983 */ /* 0x000f220000100800 */
[----:B------:R-:W-:Y:S01]  /*9960*/  ULDC.64 UR18, c[0x0][0x208] ;  /* 0x0000820000127ab9 */ /* 0x000fe20000000a00 */
[----:B------:R-:W-:-:S02]  /*9970*/  R2UR UR15, R22 ;  /* 0x00000000160f72ca */ /* 0x000fc400000e0000 */
[----:B------:R-:W4:Y:S01]  /*9980*/  LDL R84, [R1+0x40] ;  /* 0x0000400001547983 */ /* 0x000f220000100800 */
[----:B------:R-:W-:Y:S01]  /*9990*/  R2UR UR20, R155 ;  /* 0x000000009b1472ca */ /* 0x000fe200000e0000 */
[----:B------:R-:W-:Y:S01]  /*99a0*/  UMOV UR8, UR37 ;  /* 0x0000002500087c82 */ /* 0x000fe20008000000 */
[----:B0-----:R-:W-:Y:S01]  /*99b0*/  UMOV UR9, UR4 ;  /* 0x0000000400097c82 */ /* 0x001fe20008000000 */
[----:B------:R-:W-:Y:S02]  /*99c0*/  IMAD.U32 R74, RZ, RZ, UR8 ;  /* 0x00000008ff4a7e24 */ /* 0x000fe4000f8e00ff */
[----:B------:R-:W-:Y:S01]  /*99d0*/  IMAD.U32 R75, RZ, RZ, UR9 ;  /* 0x00000009ff4b7e24 */ /* 0x000fe2000f8e00ff */
[----:B------:R-:W-:Y:S01]  /*99e0*/  BAR.SYNC.DEFER_BLOCKING 0x1, 0x180 ;  /* 0x0046000000007b1d */ /* 0x000fe20000010000 */
[----:B--2---:R-:W-:Y:S02]  /*99f0*/  R2UR UR14, R9 ;  /* 0x00000000090e72ca */ /* 0x004fe400000e0000 */
[----:B---3--:R-:W-:Y:S01]  /*9a00*/  R2UR UR13, R8 ;  /* 0x00000000080d72ca */ /* 0x008fe200000e0000 */
[----:B----4-:R-:W-:Y:S01]  /*9a10*/  IMAD.WIDE R4, R0, 0x2, R74 ;  /* 0x0000000200047825 */ /* 0x010fe200078e024a */
[----:B------:R-:W-:-:S02]  /*9a20*/  R2UR UR21, R82 ;  /* 0x00000000521572ca */ /* 0x000fc400000e0000 */
[C---:B------:R-:W-:Y:S02]  /*9a30*/  IADD3 R27, P4, R4.reuse, 0x20, RZ ;  /* 0x00000020041b7810 */ /* 0x040fe40007f9e0ff */
[C---:B------:R-:W-:Y:S02]  /*9a40*/  IADD3 R77, P3, R4.reuse, 0x3000, RZ ;  /* 0x00003000044d7810 */ /* 0x040fe40007f7e0ff */
[----:B------:R-:W-:Y:S02]  /*9a50*/  LOP3.LUT R0, R27, 0x180, RZ, 0xc0, !PT ;  /* 0x000001801b007812 */ /* 0x000fe400078ec0ff */
[----:B------:R-:W-:Y:S02]  /*9a60*/  LOP3.LUT R7, R4, 0x180, RZ, 0xc0, !PT ;  /* 0x0000018004077812 */ /* 0x000fe400078ec0ff */
[----:B------:R-:W-:Y:S02]  /*9a70*/  SHF.R.U64 R0, R0, 0x3, RZ ;  /* 0x0000000300007819 */ /* 0x000fe400000012ff */
[----:B------:R-:W-:-:S02]  /*9a80*/  IADD3 R79, P2, R4, 0x3020, RZ ;  /* 0x00003020044f7810 */ /* 0x000fc40007f5e0ff */
[----:B------:R-:W-:Y:S02]  /*9a90*/  LOP3.LUT R6, R77, 0x180, RZ, 0xc0, !PT ;  /* 0x000001804d067812 */ /* 0x000fe400078ec0ff */
[C---:B------:R-:W-:Y:S02]  /*9aa0*/  IADD3 R81, P1, R4.reuse, 0x6000, RZ ;  /* 0x0000600004517810 */ /* 0x040fe40007f3e0ff */
[----:B------:R-:W-:Y:S02]  /*9ab0*/  IADD3 R83, P0, R4, 0x6020, RZ ;  /* 0x0000602004537810 */ /* 0x000fe40007f1e0ff */
[----:B------:R-:W-:Y:S02]  /*9ac0*/  SHF.R.U64 R7, R7, 0x3, RZ ;  /* 0x0000000307077819 */ /* 0x000fe400000012ff */
[----:B------:R-:W-:Y:S02]  /*9ad0*/  LOP3.LUT R12, R0, R27, RZ, 0x3c, !PT ;  /* 0x0000001b000c7212 */ /* 0x000fe400078e3cff */
[----:B------:R-:W-:-:S02]  /*9ae0*/  LOP3.LUT R0, R79, 0x180, RZ, 0xc0, !PT ;  /* 0x000001804f007812 */ /* 0x000fc400078ec0ff */
[----:B------:R-:W-:Y:S02]  /*9af0*/  SHF.R.U64 R6, R6, 0x3, RZ ;  /* 0x0000000306067819 */ /* 0x000fe400000012ff */
[----:B------:R-:W-:Y:S02]  /*9b00*/  LOP3.LUT R8, R81, 0x180, RZ, 0xc0, !PT ;  /* 0x0000018051087812 */ /* 0x000fe400078ec0ff */
[----:B------:R-:W-:Y:S01]  /*9b10*/  LOP3.LUT R10, R83, 0x180, RZ, 0xc0, !PT ;  /* 0x00000180530a7812 */ /* 0x000fe200078ec0ff */
[--C-:B------:R-:W-:Y:S01]  /*9b20*/  IMAD.X R13, RZ, RZ, R5.reuse, P4 ;  /* 0x000000ffff0d7224 */ /* 0x100fe200020e0605 */
[----:B------:R-:W-:Y:S01]  /*9b30*/  LOP3.LUT R4, R7, R4, RZ, 0x3c, !PT ;  /* 0x0000000407047212 */ /* 0x000fe200078e3cff */
[--C-:B------:R-:W-:Y:S01]  /*9b40*/  IMAD.X R15, RZ, RZ, R5.reuse, P3 ;  /* 0x000000ffff0f7224 */ /* 0x100fe200018e0605 */
[----:B------:R-:W-:Y:S02]  /*9b50*/  SHF.R.U64 R0, R0, 0x3, RZ ;  /* 0x0000000300007819 */ /* 0x000fe400000012ff */
[----:B------:R-:W-:Y:S01]  /*9b60*/  LOP3.LUT R14, R6, R77, RZ, 0x3c, !PT ;  /* 0x0000004d060e7212 */ /* 0x000fe200078e3cff */
[--C-:B------:R-:W-:Y:S01]  /*9b70*/  IMAD.X R25, RZ, RZ, R5.reuse, P2 ;  /* 0x000000ffff197224 */ /* 0x100fe200010e0605 */
[----:B------:R-:W-:Y:S01]  /*9b80*/  SHF.R.U64 R8, R8, 0x3, RZ ;  /* 0x0000000308087819 */ /* 0x000fe200000012ff */
[--C-:B------:R-:W-:Y:S01]  /*9b90*/  IMAD.X R9, RZ, RZ, R5.reuse, P1 ;  /* 0x000000ffff097224 */ /* 0x100fe200008e0605 */
[----:B------:R-:W-:Y:S01]  /*9ba0*/  SHF.R.U64 R10, R10, 0x3, RZ ;  /* 0x000000030a0a7819 */ /* 0x000fe200000012ff */
[----:B------:R-:W-:Y:S01]  /*9bb0*/  IMAD.X R11, RZ, RZ, R5, P0 ;  /* 0x000000ffff0b7224 */ /* 0x000fe200000e0605 */
[----:B------:R-:W-:-:S02]  /*9bc0*/  MOV R26, R4 ;  /* 0x00000004001a7202 */ /* 0x000fc40000000f00 */
[----:B------:R-:W-:Y:S02]  /*9bd0*/  F2FP.BF16.F32.PACK_AB R4, R21, R20 ;  /* 0x000000141504723e */ /* 0x000fe400000010ff */
[----:B------:R-:W-:Y:S02]  /*9be0*/  F2FP.BF16.F32.PACK_AB R5, R73, R72 ;  /* 0x000000484905723e */ /* 0x000fe400000010ff */
[----:B------:R-:W-:Y:S02]  /*9bf0*/  F2FP.BF16.F32.PACK_AB R6, R29, R28 ;  /* 0x0000001c1d06723e */ /* 0x000fe400000010ff */
[----:B------:R-:W-:Y:S02]  /*9c00*/  F2FP.BF16.F32.PACK_AB R7, R31, R30 ;  /* 0x0000001e1f07723e */ /* 0x000fe400000010ff */
[----:B------:R-:W-:Y:S02]  /*9c10*/  LOP3.LUT R24, R0, R79, RZ, 0x3c, !PT ;  /* 0x0000004f00187212 */ /* 0x000fe400078e3cff */
[----:B------:R-:W-:-:S02]  /*9c20*/  MOV R0, R12 ;  /* 0x0000000c00007202 */ /* 0x000fc40000000f00 */
[----:B------:R-:W-:Y:S02]  /*9c30*/  MOV R80, R14 ;  /* 0x0000000e00507202 */ /* 0x000fe40000000f00 */
[----:B------:R-:W-:Y:S02]  /*9c40*/  LOP3.LUT R8, R8, R81, RZ, 0x3c, !PT ;  /* 0x0000005108087212 */ /* 0x000fe400078e3cff */
[----:B------:R-:W-:Y:S02]  /*9c50*/  LOP3.LUT R10, R10, R83, RZ, 0x3c, !PT ;  /* 0x000000530a0a7212 */ /* 0x000fe400078e3cff */
[----:B------:R-:W-:Y:S02]  /*9c60*/  F2FP.BF16.F32.PACK_AB R12, R33, R32 ;  /* 0x00000020210c723e */ /* 0x000fe400000010ff */
[----:B------:R-:W-:Y:S02]  /*9c70*/  F2FP.BF16.F32.PACK_AB R13, R35, R34 ;  /* 0x00000022230d723e */ /* 0x000fe400000010ff */
[----:B------:R-:W-:-:S02]  /*9c80*/  F2FP.BF16.F32.PACK_AB R14, R37, R36 ;  /* 0x00000024250e723e */ /* 0x000fc400000010ff */
[----:B------:R-:W-:Y:S01]  /*9c90*/  F2FP.BF16.F32.PACK_AB R15, R39, R38 ;  /* 0x00000026270f723e */ /* 0x000fe200000010ff */
[----:B------:R0:W-:Y:S01]  /*9ca0*/  STSM.16.M88.4 [R26], R4 ;  /* 0x000000041a007844 */ /* 0x0001e20000000200 */
[----:B------:R-:W-:Y:S02]  /*9cb0*/  MOV R78, R8 ;  /* 0x00000008004e7202 */ /* 0x000fe40000000f00 */
[----:B------:R-:W-:Y:S01]  /*9cc0*/  MOV R18, R10 ;  /* 0x0000000a00127202 */ /* 0x000fe20000000f00 */
[----:B------:R1:W-:Y:S01]  /*9cd0*/  STSM.16.M88.4 [R0], R12 ;  /* 0x0000000c00007844 */ /* 0x0003e20000000200 */
[----:B------:R-:W-:Y:S02]  /*9ce0*/  MOV R79, R24 ;  /* 0x00000018004f7202 */ /* 0x000fe40000000f00 */
[----:B------:R-:W-:Y:S02]  /*9cf0*/  F2FP.BF16.F32.PACK_AB R8, R49, R48 ;  /* 0x000000303108723e */ /* 0x000fe400000010ff */
[----:B------:R-:W-:-:S02]  /*9d00*/  F2FP.BF16.F32.PACK_AB R9, R51, R50 ;  /* 0x000000323309723e */ /* 0x000fc400000010ff */
[----:B------:R-:W-:Y:S02]  /*9d10*/  F2FP.BF16.F32.PACK_AB R10, R53, R52 ;  /* 0x00000034350a723e */ /* 0x000fe400000010ff */
[----:B------:R-:W-:Y:S02]  /*9d20*/  F2FP.BF16.F32.PACK_AB R11, R55, R54 ;  /* 0x00000036370b723e */ /* 0x000fe400000010ff */
[----:B0-----:R-:W-:Y:S02]  /*9d30*/  F2FP.BF16.F32.PACK_AB R4, R41, R40 ;  /* 0x000000282904723e */ /* 0x001fe400000010ff */
[----:B------:R-:W-:Y:S02]  /*9d40*/  F2FP.BF16.F32.PACK_AB R5, R43, R42 ;  /* 0x0000002a2b05723e */ /* 0x000fe400000010ff */
[----:B------:R-:W-:Y:S02]  /*9d50*/  F2FP.BF16.F32.PACK_AB R6, R45, R44 ;  /* 0x0000002c2d06723e */ /* 0x000fe400000010ff */
[----:B------:R-:W-:-:S02]  /*9d60*/  F2FP.BF16.F32.PACK_AB R7, R47, R46 ;  /* 0x0000002e2f07723e */ /* 0x000fc400000010ff */
[----:B-1----:R-:W-:Y:S02]  /*9d70*/  F2FP.BF16.F32.PACK_AB R12, R57, R56 ;  /* 0x00000038390c723e */ /* 0x002fe400000010ff */
[----:B------:R-:W-:Y:S02]  /*9d80*/  F2FP.BF16.F32.PACK_AB R13, R59, R58 ;  /* 0x0000003a3b0d723e */ /* 0x000fe400000010ff */
[----:B------:R-:W-:Y:S02]  /*9d90*/  F2FP.BF16.F32.PACK_AB R14, R61, R60 ;  /* 0x0000003c3d0e723e */ /* 0x000fe400000010ff */
[----:B------:R-:W-:Y:S02]  /*9da0*/  F2FP.BF16.F32.PACK_AB R15, R63, R62 ;  /* 0x0000003e3f0f723e */ /* 0x000fe400000010ff */
[----:B------:R-:W-:Y:S02]  /*9db0*/  F2FP.BF16.F32.PACK_AB R24, R65, R64 ;  /* 0x000000404118723e */ /* 0x000fe400000010ff */
[----:B------:R-:W-:-:S02]  /*9dc0*/  F2FP.BF16.F32.PACK_AB R25, R67, R66 ;  /* 0x000000424319723e */ /* 0x000fc400000010ff */
        /* <DEDUP_REMOVED lines=13> */
[----:B------:R-:W-:Y:S01]  /*9ea0*/  IMAD.U32 R76, RZ, RZ, UR8 ;  /* 0x00000008ff4c7e24 */ /* 0x000fe2000f8e00ff */
[----:B0-----:R-:W0:Y:S03]  /*9eb0*/  LDC R18, c[0x0][0xbe8] ;  /* 0x0002fa00ff127b82 */ /* 0x001e260000000800 */
[----:B------:R-:W-:Y:S01]  /*9ec0*/  IMAD.U32 R77, RZ, RZ, UR9 ;  /* 0x00000009ff4d7e24 */ /* 0x000fe2000f8e00ff */
[----:B------:R-:W-:-:S04]  /*9ed0*/  ULDC.64 UR8, c[0x0][0xc08] ;  /* 0x0003020000087ab9 */ /* 0x000fc80000000a00 */
[----:B------:R-:W2:Y:S01]  /*9ee0*/  @P0 LDG.E R0, desc[UR18][R76.64] ;  /* 0x000000124c000981 */ /* 0x000ea2000c1e1900 */
[----:B------:R-:W-:-:S04]  /*9ef0*/  UISETP.NE.U32.AND UP0, UPT, UR8, URZ, UPT ;  /* 0x0000003f0800728c */ /* 0x000fc8000bf05070 */
[----:B------:R-:W-:Y:S01]  /*9f00*/  UISETP.NE.AND.EX UP0, UPT, UR9, URZ, UPT, UP0 ;  /* 0x0000003f0900728c */ /* 0x000fe2000bf05300 */
[----:B0-----:R-:W-:-:S05]  /*9f10*/  ISETP.NE.AND P1, PT, R18, 0x1, PT ;  /* 0x000000011200780c */ /* 0x001fca0003f25270 */
[----:B------:R-:W-:-:S05]  /*9f20*/  PLOP3.LUT P4, PT, PT, PT, UP0, 0x80, 0x0 ;  /* 0x000000000000781c */ /* 0x000fca0003f8f008 */
[----:B------:R-:W-:-:S03]  /*9f30*/  @UP0 UIADD3 UR8, UP1, UR4, UR8, URZ ;  /* 0x0000000804080290 */ /* 0x000fc6000ff3e03f */
[----:B------:R-:W-:Y:S01]  /*9f40*/  ULDC UR4, c[0x0][0xa88] ;  /* 0x0002a20000047ab9 */ /* 0x000fe20000000800 */
[----:B------:R-:W-:Y:S01]  /*9f50*/  @UP0 UIADD3.X UR9, UR12, UR9, URZ, UP1, !UPT ;  /* 0x000000090c090290 */ /* 0x000fe20008ffe43f */
[----:B------:R-:W-:Y:S01]  /*9f60*/  IMAD.U32 R9, RZ, RZ, UR4 ;  /* 0x00000004ff097e24 */ /* 0x000fe2000f8e00ff */
[----:B------:R-:W-:Y:S01]  /*9f70*/  UISETP.NE.AND UP0, UPT, UR16, URZ, UPT ;  /* 0x0000003f1000728c */ /* 0x000fe2000bf05270 */
[----:B------:R-:W-:Y:S01]  /*9f80*/  ULDC UR4, c[0x0][0xad4] ;  /* 0x0002b50000047ab9 */ /* 0x000fe20000000800 */
[----:B------:R-:W0:Y:S01]  /*9f90*/  @P1 LDC R6, c[0x0][0xbec] ;  /* 0x0002fb00ff061b82 */ /* 0x000e220000000800 */
[----:B------:R-:W-:Y:S01]  /*9fa0*/  IMAD.U32 R4, RZ, RZ, UR8 ;  /* 0x00000008ff047e24 */ /* 0x000fe2000f8e00ff */
[----:B------:R-:W-:Y:S01]  /*9fb0*/  USEL UR4, UR16, UR4, UP0 ;  /* 0x0000000410047287 */ /* 0x000fe20008000000 */
[----:B------:R-:W-:-:S03]  /*9fc0*/  IMAD.U32 R5, RZ, RZ, UR9 ;  /* 0x00000009ff057e24 */ /* 0x000fc6000f8e00ff */
[----:B------:R-:W-:Y:S02]  /*9fd0*/  UISETP.GT.AND UP1, UPT, UR4, 0x1, UPT ;  /* 0x000000010400788c */ /* 0x000fe4000bf24270 */
[----:B------:R-:W1:Y:S01]  /*9fe0*/  @P1 LDC R11, c[0x0][0xbf0] ;  /* 0x0002fc00ff0b1b82 */ /* 0x000e620000000800 */
[----:B------:R3:W5:Y:S01]  /*9ff0*/  @P4 LDG.E R9, desc[UR18][R4.64] ;  /* 0x0000001204094981 */ /* 0x000762000c1e1900 */
[----:B------:R-:W-:Y:S02]  /*a000*/  UMOV UR19, 0x9b8 ;  /* 0x000009b800137882 */ /* 0x000fe40000000000 */
[----:B------:R-:W-:Y:S02]  /*a010*/  USEL UR19, UR19, 0x978, UP1 ;  /* 0x0000097813137887 */ /* 0x000fe40008800000 */
[----:B------:R-:W-:Y:S01]  /*a020*/  UISETP.NE.U32.AND UP0, UPT, UR10, URZ, UPT ;  /* 0x0000003f0a00728c */ /* 0x000fe2000bf05070 */
[----:B------:R-:W-:Y:S01]  /*a030*/  IMAD.U32 R13, RZ, RZ, UR21 ;  /* 0x00000015ff0d7e24 */ /* 0x000fe2000f8e00ff */
[----:B------:R-:W-:-:S02]  /*a040*/  UMOV UR4, URZ ;  /* 0x0000003f00047c82 */ /* 0x000fc40008000000 */
[----:B------:R-:W-:Y:S01]  /*a050*/  UISETP.NE.AND.EX UP0, UPT, UR11, URZ, UPT, UP0 ;  /* 0x0000003f0b00728c */ /* 0x000fe2000bf05300 */
[----:B------:R-:W-:Y:S01]  /*a060*/  IMAD R13, R13, 0xc0, R84 ;  /* 0x000000c00d0d7824 */ /* 0x000fe200078e0254 */
[----:B------:R-:W-:Y:S02]  /*a070*/  USEL UR9, UR15, URZ, UP1 ;  /* 0x0000003f0f097287 */ /* 0x000fe40008800000 */
[----:B------:R-:W-:Y:S02]  /*a080*/  USEL UR8, UR14, URZ, !UP0 ;  /* 0x0000003f0e087287 */ /* 0x000fe4000c000000 */
[----:B------:R-:W-:Y:S01]  /*a090*/  USEL UR18, UR13, URZ, !UP0 ;  /* 0x0000003f0d127287 */ /* 0x000fe2000c000000 */
[----:B------:R-:W-:Y:S02]  /*a0a0*/  ULDC.64 UR10, c[0x0][UR19+0x218] ;  /* 0x00008600130a7abb */ /* 0x000fe40008000a00 */
[----:B------:R-:W-:Y:S01]  /*a0b0*/  ULDC.64 UR12, c[0x0][UR19+0x220] ;  /* 0x00008800130c7abb */ /* 0x000fe20008000a00 */
[----:B------:R-:W-:Y:S01]  /*a0c0*/  ULDC.64 UR14, c[0x0][UR19+0x228] ;  /* 0x00008a00130e7abb */ /* 0x000fe20008000a00 */
[----:B------:R-:W-:-:S02]  /*a0d0*/  UIMAD.WIDE.U32 UR16, UR10, UR20, URZ ;  /* 0x000000140a1072a5 */ /* 0x000fc4000f8e003f */
[----:B------:R-:W-:Y:S02]  /*a0e0*/  UIMAD UR13, UR13, UR8, URZ ;  /* 0x000000080d0d72a4 */ /* 0x000fe4000f8e023f */
[----:B------:R-:W-:Y:S01]  /*a0f0*/  UIMAD UR20, UR11, UR20, URZ ;  /* 0x000000140b1472a4 */ /* 0x000fe2000f8e023f */
[----:B------:R-:W-:Y:S01]  /*a100*/  IMAD.MOV.U32 R7, RZ, RZ, R13 ;  /* 0x000000ffff077224 */ /* 0x000fe200078e000d */
[----:B------:R-:W-:Y:S02]  /*a110*/  UIMAD.WIDE.U32 UR10, UR12, UR8, URZ ;  /* 0x000000080c0a72a5 */ /* 0x000fe4000f8e003f */
[----:B------:R-:W-:Y:S02]  /*a120*/  UIMAD.WIDE.U32 UR22, UR14, UR9, URZ ;  /* 0x000000090e1672a5 */ /* 0x000fe4000f8e003f */
[----:B------:R-:W-:Y:S02]  /*a130*/  UIMAD UR9, UR15, UR9, URZ ;  /* 0x000000090f0972a4 */ /* 0x000fe4000f8e023f */
[----:B------:R-:W-:-:S02]  /*a140*/  UIMAD UR13, UR12, UR18, UR13 ;  /* 0x000000120c0d72a4 */ /* 0x000fc4000f8e020d */
[----:B------:R-:W-:Y:S01]  /*a150*/  UIADD3 UR20, UR17, UR20, URZ ;  /* 0x0000001411147290 */ /* 0x000fe2000fffe03f */
[----:B---3--:R-:W-:Y:S02]  /*a160*/  IMAD.U32 R4, RZ, RZ, UR22 ;  /* 0x00000016ff047e24 */ /* 0x008fe4000f8e00ff */
[----:B------:R-:W-:Y:S02]  /*a170*/  IMAD.U32 R5, RZ, RZ, UR23 ;  /* 0x00000017ff057e24 */ /* 0x000fe4000f8e00ff */
[----:B------:R-:W-:Y:S01]  /*a180*/  IMAD.U32 R15, RZ, RZ, UR21 ;  /* 0x00000015ff0f7e24 */ /* 0x000fe2000f8e00ff */
[----:B--2---:R-:W-:Y:S01]  /*a190*/  @P0 R2UR UR4, R0 ;  /* 0x00000000000402ca */ /* 0x004fe200000e0000 */
[----:B0-----:R-:W-:-:S05]  /*a1a0*/  @P1 IMAD.HI.U32 R0, R13, R6, RZ ;  /* 0x000000060d001227 */ /* 0x001fca00078e00ff */
[----:B-1----:R-:W-:-:S07]  /*a1b0*/  @P1 SHF.R.U32.HI R7, RZ, R11, R0 ;  /* 0x0000000bff071219 */ /* 0x002fce0000011600 */
[----:B------:R-:W-:Y:S02]  /*a1c0*/  UIADD3 UR16, UP0, UP2, UR10, UR16, UR4 ;  /* 0x000000100a107290 */ /* 0x000fe4000fa1e004 */
[----:B------:R-:W-:Y:S01]  /*a1d0*/  UIADD3 UR10, UR23, UR9, URZ ;  /* 0x00000009170a7290 */ /* 0x000fe2000fffe03f */
[----:B------:R-:W-:Y:S01]  /*a1e0*/  IMAD.MOV R11, RZ, RZ, -R7 ;  /* 0x000000ffff0b7224 */ /* 0x000fe200078e0a07 */
[----:B------:R-:W-:Y:S02]  /*a1f0*/  UIADD3 UR9, UR11, UR13, URZ ;  /* 0x0000000d0b097290 */ /* 0x000fe4000fffe03f */
[----:B------:R-:W-:Y:S01]  /*a200*/  USHF.R.S32.HI UR14, URZ, 0x1f, UR4 ;  /* 0x0000001f3f0e7899 */ /* 0x000fe20008011404 */
[----:B------:R-:W-:Y:S01]  /*a210*/  IMAD R11, R18, R11, R13 ;  /* 0x0000000b120b7224 */ /* 0x000fe200078e020d */
[----:B------:R-:W-:Y:S01]  /*a220*/  IADD3 R4, P2, P3, R7, UR16, R4 ;  /* 0x0000001007047c10 */ /* 0x000fe2000fb5e004 */
[----:B------:R-:W-:Y:S01]  /*a230*/  IMAD.U32 R6, RZ, RZ, UR10 ;  /* 0x0000000aff067e24 */ /* 0x000fe2000f8e00ff */
[----:B------:R-:W-:Y:S01]  /*a240*/  UIADD3.X UR9, UR9, UR20, UR14, UP0, UP2 ;  /* 0x0000001409097290 */ /* 0x000fe200087e440e */
[----:B------:R-:W-:Y:S01]  /*a250*/  SHF.R.S32.HI R5, RZ, 0x1f, R7 ;  /* 0x0000001fff057819 */ /* 0x000fe20000011407 */
[----:B------:R-:W-:Y:S01]  /*a260*/  ULDC.64 UR10, c[0x0][UR19+0x210] ;  /* 0x00008400130a7abb */ /* 0x000fe20008000a00 */
[----:B------:R-:W-:Y:S01]  /*a270*/  SHF.R.S32.HI R0, RZ, 0x1f, R11 ;  /* 0x0000001fff007819 */ /* 0x000fe2000001140b */
[----:B------:R-:W-:Y:S01]  /*a280*/  IMAD R7, R11, UR11, RZ ;  /* 0x0000000b0b077c24 */ /* 0x000fe2000f8e02ff */
[----:B------:R-:W-:Y:S01]  /*a290*/  ULDC.64 UR12, c[0x0][0xba8] ;  /* 0x0002ea00000c7ab9 */ /* 0x000fe20000000a00 */
[----:B------:R-:W-:Y:S01]  /*a2a0*/  IADD3.X R5, R5, UR9, R6, P2, P3 ;  /* 0x0000000905057c10 */ /* 0x000fe200097e6406 */
[----:B------:R-:W-:Y:S01]  /*a2b0*/  @!UP1 ULDC UR12, c[0x0][0xb50] ;  /* 0x0002d400000c9ab9 */ /* 0x000fe20000000800 */
[----:B------:R-:W-:Y:S01]  /*a2c0*/  IMAD R7, R0, UR10, R7 ;  /* 0x0000000a00077c24 */ /* 0x000fe2000f8e0207 */
        /* <DEDUP_REMOVED lines=11> */
.L_x_9547:
[----:B------:R-:W2:Y:S01]  /*a380*/  LDL R0, [R1+0x3c] ;  /* 0x00003c0001007983 */ /* 0x000ea20000100800 */
[----:B------:R-:W0:Y:S03]  /*a390*/  S2R R4, SR_TID.X ;  /* 0x0000000000047919 */ /* 0x000e260000002100 */
[----:B------:R-:W-:Y:S04]  /*a3a0*/  SHFL.IDX PT, R5, R10, RZ, 0x1c1f ;  /* 0x001c1fff0a057589 */ /* 0x000fe800000e0000 */
[----:B------:R-:W-:Y:S04]  /*a3b0*/  SHFL.IDX PT, R6, R8, 0x1, 0x1c1f ;  /* 0x003c1f0008067f89 */ /* 0x000fe800000e0000 */
[----:B------:R-:W-:Y:S01]  /*a3c0*/  SHFL.IDX PT, R7, R10, 0x1, 0x1c1f ;  /* 0x003c1f000a077f89 */ /* 0x000fe200000e0000 */
[----:B0-----:R-:W-:-:S05]  /*a3d0*/  VIADD R12, R4, 0xffffff80 ;  /* 0xffffff80040c7836 */ /* 0x001fca0000000000 */
[----:B------:R-:W-:-:S04]  /*a3e0*/  SHF.R.S32.HI R11, RZ, 0x1f, R12 ;  /* 0x0000001fff0b7819 */ /* 0x000fc8000001140c */
[----:B------:R-:W-:Y:S01]  /*a3f0*/  LEA.HI R11, R11, R12, RZ, 0x7 ;  /* 0x0000000c0b0b7211 */ /* 0x000fe200078f38ff */
[----:B------:R-:W0:Y:S03]  /*a400*/  SHFL.IDX PT, R4, R8, RZ, 0x1c1f ;  /* 0x001c1fff08047589 */ /* 0x000e2600000e0000 */
[----:B------:R-:W-:-:S05]  /*a410*/  LOP3.LUT R11, R11, 0xffffff80, RZ, 0xc0, !PT ;  /* 0xffffff800b0b7812 */ /* 0x000fca00078ec0ff */
[----:B------:R-:W-:-:S05]  /*a420*/  IMAD.IADD R11, R12, 0x1, -R11 ;  /* 0x000000010c0b7824 */ /* 0x000fca00078e0a0b */
[----:B------:R-:W-:Y:S01]  /*a430*/  LOP3.LUT P0, RZ, R11, 0x3, RZ, 0xc0, !PT ;  /* 0x000000030bff7812 */ /* 0x000fe2000780c0ff */
[----:B------:R-:W-:Y:S01]  /*a440*/  ULDC.64 UR10, c[0x0][0x208] ;  /* 0x00008200000a7ab9 */ /* 0x000fe20000000a00 */
[----:B--2---:R-:W-:Y:S02]  /*a450*/  IMAD R15, R15, 0xc0, R0 ;  /* 0x000000c00f0f7824 */ /* 0x004fe400078e0200 */
[----:B-----5:R-:W-:Y:S02]  /*a460*/  IMAD R0, R9, R18, RZ ;  /* 0x0000001209007224 */ /* 0x020fe400078e02ff */
[----:B------:R-:W-:-:S03]  /*a470*/  VIADD R9, R15, 0x8 ;  /* 0x000000080f097836 */ /* 0x000fc60000000000 */
[-C--:B------:R-:W-:Y:S02]  /*a480*/  ISETP.GE.OR P2, PT, R15, R0.reuse, P0 ;  /* 0x000000000f00720c */ /* 0x080fe40000746670 */
[----:B------:R-:W-:-:S11]  /*a490*/  ISETP.GE.OR P0, PT, R9, R0, P0 ;  /* 0x000000000900720c */ /* 0x000fd60000706670 */
[----:B0-----:R0:W-:Y:S04]  /*a4a0*/  @!P2 ST.E desc[UR10][R4.64], R3 ;  /* 0x000000030400a985 */ /* 0x0011e8000c10190a */
[----:B------:R0:W-:Y:S01]  /*a4b0*/  @!P0 ST.E desc[UR10][R6.64], R16 ;  /* 0x0000001006008985 */ /* 0x0001e2000c10190a */
[----:B------:R-:W-:-:S13]  /*a4c0*/  PLOP3.LUT P0, PT, PT, PT, UP1, 0x80, 0x0 ;  /* 0x000000000000781c */ /* 0x000fda0003f0f018 */
[----:B0-----:R-:W-:Y:S05]  /*a4d0*/  @P0 BRA `(.L_x_9548) ;  /* 0x00000008002c0947 */ /* 0x001fea0003800000 */
[----:B------:R-:W0:Y:S01]  /*a4e0*/  S2R R11, SR_TID.X ;  /* 0x00000000000b7919 */ /* 0x000e220000002100 */
[----:B------:R-:W1:Y:S01]  /*a4f0*/  @P1 LDC R21, c[0x0][0xbec] ;  /* 0x0002fb00ff151b82 */ /* 0x000e620000000800 */
[----:B------:R-:W-:Y:S01]  /*a500*/  R2UR UR16, R82 ;  /* 0x00000000521072ca */ /* 0x000fe200000e0000 */
[----:B------:R-:W-:Y:S01]  /*a510*/  ULDC.64 UR12, c[0x0][0xaa0] ;  /* 0x0002a800000c7ab9 */ /* 0x000fe20000000a00 */
[----:B------:R-:W-:Y:S01]  /*a520*/  R2UR UR17, R155 ;  /* 0x000000009b1172ca */ /* 0x000fe200000e0000 */
[----:B------:R-:W-:-:S04]  /*a530*/  ULDC.64 UR10, c[0x0][0x208] ;  /* 0x00008200000a7ab9 */ /* 0x000fc80000000a00 */
[----:B------:R-:W2:Y:S01]  /*a540*/  @P1 LDC R37, c[0x0][0xbf0] ;  /* 0x0002fc00ff251b82 */ /* 0x000ea20000000800 */
        /* <DEDUP_REMOVED lines=8> */
[C---:B------:R-:W-:Y:S02]  /*a5d0*/  IADD3 R25, P3, R74.reuse, 0x4800, RZ ;  /* 0x000048004a197810 */ /* 0x040fe40007f7e0ff */
[C---:B------:R-:W-:Y:S02]  /*a5e0*/  IADD3 R29, P4, R74.reuse, 0x6000, RZ ;  /* 0x000060004a1d7810 */ /* 0x040fe40007f9e0ff */
[----:B------:R-:W-:Y:S02]  /*a5f0*/  IADD3 R4, P5, R74, 0x7800, RZ ;  /* 0x000078004a047810 */ /* 0x000fe40007fbe0ff */
[----:B------:R-:W-:-:S02]  /*a600*/  LOP3.LUT R8, R9, 0x180, RZ, 0xc0, !PT ;  /* 0x0000018009087812 */ /* 0x000fc400078ec0ff */
[----:B------:R-:W-:Y:S01]  /*a610*/  LOP3.LUT R12, R13, 0x180, RZ, 0xc0, !PT ;  /* 0x000001800d0c7812 */ /* 0x000fe200078ec0ff */
[----:B------:R-:W-:Y:S01]  /*a620*/  IMAD.X R33, RZ, RZ, R75, P5 ;  /* 0x000000ffff217224 */ /* 0x000fe200028e064b */
        /* <DEDUP_REMOVED lines=19> */
[----:B------:R-:W-:Y:S01]  /*a760*/  UIMAD UR9, UR14, UR12, URZ ;  /* 0x0000000c0e0972a4 */ /* 0x000fe2000f8e023f */
[----:B------:R-:W-:Y:S01]  /*a770*/  LOP3.LUT R74, R5, R74, RZ, 0x3c, !PT ;  /* 0x0000004a054a7212 */ /* 0x000fe200078e3cff */
[----:B------:R-:W5:Y:S04]  /*a780*/  LD.E.128 R8, desc[UR10][R8.64] ;  /* 0x0000000a08087980 */ /* 0x000f68000c101d00 */
[----:B------:R-:W5:Y:S01]  /*a790*/  LD.E.128 R12, desc[UR10][R12.64] ;  /* 0x0000000a0c0c7980 */ /* 0x000f62000c101d00 */
[----:B------:R-:W-:-:S03]  /*a7a0*/  UIMAD UR9, UR4, UR13, UR9 ;  /* 0x0000000d040972a4 */ /* 0x000fc6000f8e0209 */
[----:B------:R-:W5:Y:S04]  /*a7b0*/  LD.E.128 R24, desc[UR10][R24.64] ;  /* 0x0000000a18187980 */ /* 0x000f68000c101d00 */
[----:B------:R-:W5:Y:S01]  /*a7c0*/  LD.E.128 R28, desc[UR10][R28.64] ;  /* 0x0000000a1c1c7980 */ /* 0x000f62000c101d00 */
[----:B------:R-:W-:Y:S01]  /*a7d0*/  IMAD R3, R157, 0x60, R76 ;  /* 0x000000609d037824 */ /* 0x000fe200078e024c */
[----:B------:R-:W-:Y:S02]  /*a7e0*/  ULDC.64 UR14, c[0x0][0xaf0] ;  /* 0x0002bc00000e7ab9 */ /* 0x000fe40000000a00 */
[----:B------:R0:W5:Y:S04]  /*a7f0*/  LD.E.128 R4, desc[UR10][R74.64] ;  /* 0x0000000a4a047980 */ /* 0x000168000c101d00 */
[----:B------:R-:W5:Y:S01]  /*a800*/  LD.E.128 R32, desc[UR10][R32.64] ;  /* 0x0000000a20207980 */ /* 0x000f62000c101d00 */
[----:B------:R-:W-:Y:S01]  /*a810*/  UIMAD.WIDE.U32 UR10, UR4, UR12, URZ ;  /* 0x0000000c040a72a5 */ /* 0x000fe2000f8e003f */
[----:B------:R-:W-:Y:S01]  /*a820*/  IMAD.U32 R22, RZ, RZ, UR16 ;  /* 0x00000010ff167e24 */ /* 0x000fe2000f8e00ff */
[----:B------:R-:W-:Y:S01]  /*a830*/  USHF.R.S32.HI UR4, URZ, 0x1f, UR8 ;  /* 0x0000001f3f047899 */ /* 0x000fe20008011408 */
[----:B------:R-:W-:Y:S01]  /*a840*/  @!PT LDS RZ, [RZ] ;  /* 0x00000000fffff984 */ /* 0x000fe20000000800 */
[----:B------:R-:W-:Y:S01]  /*a850*/  @!PT LDS RZ, [RZ] ;  /* 0x00000000fffff984 */ /* 0x000fe20000000800 */
[----:B------:R-:W-:Y:S01]  /*a860*/  @!PT LDS RZ, [RZ] ;  /* 0x00000000fffff984 */ /* 0x000fe20000000800 */
[----:B------:R-:W-:Y:S01]  /*a870*/  @!PT LDS RZ, [RZ] ;  /* 0x00000000fffff984 */ /* 0x000fe20000000800 */
[----:B------:R3:W-:Y:S06]  /*a880*/  MEMBAR.ALL.CTA ;  /* 0x0000000000007992 */ /* 0x0007ec0000008000 */
[----:B---3--:R-:W3:Y:S01]  /*a890*/  FENCE.VIEW.ASYNC.S ;  /* 0x00000000000073c6 */ /* 0x008ee20000000000 */
[----:B------:R-:W-:Y:S01]  /*a8a0*/  UIADD3 UR11, UR11, UR9, URZ ;  /* 0x000000090b0b7290 */ /* 0x000fe2000fffe03f */
[----:B------:R-:W-:Y:S01]  /*a8b0*/  ULDC.64 UR12, c[0x0][0xae8] ;  /* 0x0002ba00000c7ab9 */ /* 0x000fe20000000a00 */
[----:B------:R-:W-:-:S02]  /*a8c0*/  IMAD R22, R22, 0xc0, R3 ;  /* 0x000000c016167824 */ /* 0x000fc400078e0203 */
[----:B------:R-:W-:Y:S02]  /*a8d0*/  UIMAD.WIDE.U32 UR10, UR17, UR12, UR10 ;  /* 0x0000000c110a72a5 */ /* 0x000fe4000f8e000a */
[----:B------:R-:W-:Y:S01]  /*a8e0*/  UIMAD UR4, UR4, UR14, URZ ;  /* 0x0000000e040472a4 */ /* 0x000fe2000f8e023f */
[----:B-1----:R-:W-:Y:S01]  /*a8f0*/  @P1 IMAD.HI.U32 R16, R22, R21, RZ ;  /* 0x0000001516101227 */ /* 0x002fe200078e00ff */
[----:B------:R-:W-:Y:S02]  /*a900*/  UIMAD UR11, UR17, UR13, UR11 ;  /* 0x0000000d110b72a4 */ /* 0x000fe4000f8e020b */
[----:B------:R-:W-:Y:S01]  /*a910*/  UIMAD UR4, UR8, UR15, UR4 ;  /* 0x0000000f080472a4 */ /* 0x000fe2000f8e0204 */
[----:B------:R-:W-:Y:S01]  /*a920*/  IMAD.MOV.U32 R3, RZ, RZ, R22 ;  /* 0x000000ffff037224 */ /* 0x000fe200078e0016 */
[----:B------:R-:W-:Y:S01]  /*a930*/  UIMAD.WIDE.U32 UR8, UR8, UR14, UR10 ;  /* 0x0000000e080872a5 */ /* 0x000fe2000f8e000a */
[----:B--2---:R-:W-:Y:S02]  /*a940*/  @P1 SHF.R.U32.HI R3, RZ, R37, R16 ;  /* 0x00000025ff031219 */ /* 0x004fe40000011610 */
[----:B------:R-:W-:Y:S01]  /*a950*/  ULDC.64 UR10, c[0x0][0xae0] ;  /* 0x0002b800000a7ab9 */ /* 0x000fe20000000a00 */
[----:B------:R-:W-:Y:S01]  /*a960*/  UIADD3 UR4, UR9, UR4, URZ ;  /* 0x0000000409047290 */ /* 0x000fe2000fffe03f */
[--C-:B------:R-:W-:Y:S01]  /*a970*/  SHF.R.S32.HI R16, RZ, 0x1f, R3.reuse ;  /* 0x0000001fff107819 */ /* 0x100fe20000011403 */
[----:B------:R-:W-:-:S02]  /*a980*/  IMAD.MOV R37, RZ, RZ, -R3 ;  /* 0x000000ffff257224 */ /* 0x000fc400078e0a03 */
[----:B------:R-:W-:Y:S02]  /*a990*/  IMAD.U32 R21, RZ, RZ, UR9 ;  /* 0x00000009ff157e24 */ /* 0x000fe4000f8e00ff */
[----:B------:R-:W-:Y:S01]  /*a9a0*/  IMAD.U32 R20, RZ, RZ, UR8 ;  /* 0x00000008ff147e24 */ /* 0x000fe2000f8e00ff */
[----:B------:R-:W-:Y:S01]  /*a9b0*/  ULDC.64 UR8, c[0x0][0xad8] ;  /* 0x0002b60000087ab9 */ /* 0x000fe20000000a00 */
[----:B------:R-:W-:Y:S02]  /*a9c0*/  IMAD.U32 R21, RZ, RZ, UR4 ;  /* 0x00000004ff157e24 */ /* 0x000fe4000f8e00ff */
[----:B------:R-:W-:Y:S02]  /*a9d0*/  IMAD R16, R16, UR10, RZ ;  /* 0x0000000a10107c24 */ /* 0x000fe4000f8e02ff */
[----:B------:R-:W-:Y:S02]  /*a9e0*/  IMAD R37, R18, R37, R22 ;  /* 0x0000002512257224 */ /* 0x000fe400078e0216 */
[----:B------:R-:W-:-:S02]  /*a9f0*/  IMAD R39, R3, UR11, R16 ;  /* 0x0000000b03277c24 */ /* 0x000fc4000f8e0210 */
[----:B------:R-:W-:Y:S01]  /*aa00*/  IMAD.WIDE.U32 R20, R3, UR10, R20 ;  /* 0x0000000a03147c25 */ /* 0x000fe2000f8e0014 */
[----:B------:R-:W-:-:S03]  /*aa10*/  SHF.R.S32.HI R3, RZ, 0x1f, R37 ;  /* 0x0000001fff037819 */ /* 0x000fc60000011425 */
        /* <DEDUP_REMOVED lines=11> */
[----:B------:R-:W-:-:S04]  /*aad0*/  LEA R16, P1, R20, UR8, 0x1 ;  /* 0x0000000814107c11 */ /* 0x000fc8000f8208ff */
[----:B------:R-:W-:Y:S01]  /*aae0*/  LEA.HI.X R18, R20, UR9, R3, 0x1, P1 ;  /* 0x0000000914127c11 */ /* 0x000fe200088f0c03 */
[----:B---3--:R0:W1:Y:S01]  /*aaf0*/  SHFL.IDX PT, R36, R16, RZ, 0x1c1f ;  /* 0x001c1fff10247589 */ /* 0x00806200000e0000 */
[----:B------:R-:W-:Y:S01]  /*ab00*/  BSSY B1, `(.L_x_9549) ;  /* 0x0000013000017945 */ /* 0x000fe20003800000 */
[----:B------:R-:W-:Y:S02]  /*ab10*/  SYNCS.ARRIVE.TRANS64.RED.A1T0 RZ, [UR4], RZ ;  /* 0x000000ffffff79a7 */ /* 0x000fe40008100404 */
        /* <DEDUP_REMOVED lines=11> */
[----:B--2---:R-:W-:Y:S01]  /*abd0*/  @!P0 IMAD.WIDE R20, R17, 0x2, R36 ;  /* 0x0000000211148825 */ /* 0x004fe200078e0224 */
[-C--:B------:R-:W-:Y:S02]  /*abe0*/  @!P1 LEA.HI.X R39, R19, R37.reuse, R44, 0x1, P3 ;  /* 0x0000002513279211 */ /* 0x080fe400018f0c2c */
[----:B------:R-:W-:Y:S02]  /*abf0*/  @!P2 LEA.HI.X R41, R23, R37, R42, 0x1, P4 ;  /* 0x000000251729a211 */ /* 0x000fe400020f0c2a */
[----:B-----5:R3:W-:Y:S04]  /*ac00*/  @!P0 ST.E.128 desc[UR8][R20.64], R4 ;  /* 0x0000000414008985 */ /* 0x0207e8000c101d08 */
[----:B------:R3:W-:Y:S04]  /*ac10*/  @!P1 ST.E.128 desc[UR8][R38.64], R12 ;  /* 0x0000000c26009985 */ /* 0x0007e8000c101d08 */
[----:B------:R3:W-:Y:S02]  /*ac20*/  @!P2 ST.E.128 desc[UR8][R40.64], R28 ;  /* 0x0000001c2800a985 */ /* 0x0007e4000c101d08 */
.L_x_9550:
[----:B------:R-:W-:Y:S05]  /*ac30*/  BSYNC B1 ;  /* 0x0000000000017941 */ /* 0x000fea0003800000 */
.L_x_9549:
[----:B------:R-:W-:Y:S01]  /*ac40*/  VIADD R3, R43, 0x60 ;  /* 0x000000602b037836 */ /* 0x000fe20000000000 */
[----:B---3-5:R3:W4:Y:S04]  /*ac50*/  SHFL.IDX PT, R7, R18, 0x1, 0x1c1f ;  /* 0x003c1f0012077f89 */ /* 0x02872800000e0000 */
[----:B------:R-:W-:Y:S01]  /*ac60*/  ISETP.GE.AND P0, PT, R3, R0, PT ;  /* 0x000000000300720c */ /* 0x000fe20003f06270 */
[----:B------:R3:W0:-:S12]  /*ac70*/  SHFL.IDX PT, R6, R16, 0x1, 0x1c1f ;  /* 0x003c1f0010067f89 */ /* 0x00061800000e0000 */
[----:B---3--:R-:W-:Y:S05]  /*ac80*/  @P0 BRA `(.L_x_9551) ;  /* 0x00000018000c0947 */ /* 0x008fea0003800000 */
[----:B------:R-:W-:Y:S01]  /*ac90*/  ULDC UR4, c[0x0][0xac8] ;  /* 0x0002b20000047ab9 */ /* 0x000fe20000000800 */
[----:B------:R-:W-:Y:S01]  /*aca0*/  ULDC.64 UR8, c[0x0][0x208] ;  /* 0x0000820000087ab9 */ /* 0x000fe20000000a00 */
[----:B------:R-:W-:Y:S02]  /*acb0*/  ISETP.GE.AND P2, PT, R19, UR4, PT ;  /* 0x0000000413007c0c */ /* 0x000fe4000bf46270 */
[----:B------:R-:W-:-:S11]  /*acc0*/  ISETP.GE.AND P1, PT, R17, UR4, PT ;  /* 0x0000000411007c0c */ /* 0x000fd6000bf26270 */
[----:B0-----:R-:W-:Y:S02]  /*acd0*/  @!P2 LEA R12, P0, R19, R6, 0x1 ;  /* 0x00000006130ca211 */ /* 0x001fe400078008ff */
[----:B----4-:R-:W-:Y:S02]  /*ace0*/  @!P1 IMAD.WIDE R4, R17, 0x2, R6 ;  /* 0x0000000211049825 */ /* 0x010fe400078e0206 */
[----:B------:R-:W-:Y:S02]  /*acf0*/  @!P2 LEA.HI.X R13, R19, R7, R44, 0x1, P0 ;  /* 0x00000007130da211 */ /* 0x000fe400000f0c2c */
[----:B------:R-:W-:Y:S01]  /*ad00*/  ISETP.GE.AND P0, PT, R23, UR4, PT ;  /* 0x0000000417007c0c */ /* 0x000fe2000bf06270 */
[----:B------:R0:W-:Y:S04]  /*ad10*/  @!P1 ST.E.128 desc[UR8][R4.64], R8 ;  /* 0x0000000804009985 */ /* 0x0001e8000c101d08 */
[----:B------:R0:W-:Y:S08]  /*ad20*/  @!P2 ST.E.128 desc[UR8][R12.64], R24 ;  /* 0x000000180c00a985 */ /* 0x0001f0000c101d08 */
[----:B------:R-:W-:Y:S05]  /*ad30*/  @P0 BRA `(.L_x_9551) ;  /* 0x0000001400e00947 */ /* 0x000fea0003800000 */
[----:B0-----:R-:W-:Y:S01]  /*ad40*/  LEA R4, P0, R23, R6, 0x1 ;  /* 0x0000000617047211 */ /* 0x001fe200078008ff */
[----:B------:R-:W-:-:S03]  /*ad50*/  ULDC.64 UR8, c[0x0][0x208] ;  /* 0x0000820000087ab9 */ /* 0x000fc60000000a00 */
[----:B------:R-:W-:-:S05]  /*ad60*/  LEA.HI.X R5, R23, R7, R42, 0x1, P0 ;  /* 0x0000000717057211 */ /* 0x000fca00000f0c2a */
[----:B------:R0:W-:Y:S01]  /*ad70*/  ST.E.128 desc[UR8][R4.64], R32 ;  /* 0x0000002004007985 */ /* 0x0001e2000c101d08 */
[----:B------:R-:W-:Y:S05]  /*ad80*/  BRA `(.L_x_9551) ;  /* 0x0000001400cc7947 */ /* 0x000fea0003800000 */
.L_x_9548:
        /* <DEDUP_REMOVED lines=12> */
[----:B------:R-:W-:Y:S01]  /*ae50*/  ULDC.64 UR12, c[0x0][0xb38] ;  /* 0x0002ce00000c7ab9 */ /* 0x000fe20000000a00 */
[----:B------:R-:W-:Y:S01]  /*ae60*/  BSSY B1, `(.L_x_9552) ;  /* 0x0000063000017945 */ /* 0x000fe20003800000 */
[----:B------:R-:W-:Y:S01]  /*ae70*/  UIMAD.WIDE.U32 UR10, UR16, UR12, UR10 ;  /* 0x0000000c100a72a5 */ /* 0x000fe2000f8e000a */
[----:B------:R-:W-:-:S02]  /*ae80*/  SHF.R.S32.HI R16, RZ, 0x1f, R144 ;  /* 0x0000001fff107819 */ /* 0x000fc40000011490 */
[----:B------:R-:W-:Y:S01]  /*ae90*/  SHF.R.S32.HI R74, RZ, 0x1f, R145 ;  /* 0x0000001fff4a7819 */ /* 0x000fe20000011491 */
[----:B------:R-:W-:Y:S01]  /*aea0*/  UIMAD UR11, UR16, UR13, UR11 ;  /* 0x0000000d100b72a4 */ /* 0x000fe2000f8e020b */
[----:B------:R-:W-:Y:S02]  /*aeb0*/  SHF.R.S32.HI R75, RZ, 0x1f, R146 ;  /* 0x0000001fff4b7819 */ /* 0x000fe40000011492 */
[----:B------:R-:W-:Y:S01]  /*aec0*/  ULDC.64 UR12, c[0x0][0xb40] ;  /* 0x0002d000000c7ab9 */ /* 0x000fe20000000a00 */
[----:B------:R-:W-:Y:S01]  /*aed0*/  SHF.R.S32.HI R76, RZ, 0x1f, R147 ;  /* 0x0000001fff4c7819 */ /* 0x000fe20000011493 */
[----:B------:R-:W-:Y:S01]  /*aee0*/  UIMAD UR4, UR4, UR12, URZ ;  /* 0x0000000c040472a4 */ /* 0x000fe2000f8e023f */
[----:B------:R-:W-:Y:S02]  /*aef0*/  SHF.R.S32.HI R77, RZ, 0x1f, R148 ;  /* 0x0000001fff4d7819 */ /* 0x000fe40000011494 */
[----:B------:R-:W-:Y:S01]  /*af00*/  SHF.R.S32.HI R78, RZ, 0x1f, R149 ;  /* 0x0000001fff4e7819 */ /* 0x000fe20000011495 */
[----:B------:R-:W-:Y:S01]  /*af10*/  UIMAD UR4, UR8, UR13, UR4 ;  /* 0x0000000d080472a4 */ /* 0x000fe2000f8e0204 */
[----:B0-----:R-:W-:Y:S01]  /*af20*/  @P1 IMAD.HI.U32 R4, R13, R4, RZ ;  /* 0x000000040d041227 */ /* 0x001fe200078e00ff */
[----:B------:R-:W-:Y:S01]  /*af30*/  UIMAD.WIDE.U32 UR8, UR8, UR12, UR10 ;  /* 0x0000000c080872a5 */ /* 0x000fe2000f8e000a */
[----:B------:R-:W-:-:S02]  /*af40*/  SHF.R.S32.HI R79, RZ, 0x1f, R150 ;  /* 0x0000001fff4f7819 */ /* 0x000fc40000011496 */
[----:B------:R-:W-:Y:S01]  /*af50*/  ULDC.64 UR10, c[0x0][0xb48] ;  /* 0x0002d200000a7ab9 */ /* 0x000fe20000000a00 */
[----:B------:R-:W-:Y:S01]  /*af60*/  UIADD3 UR9, UR9, UR4, URZ ;  /* 0x0000000409097290 */ /* 0x000fe2000fffe03f */
[----:B------:R-:W-:Y:S02]  /*af70*/  SHF.R.S32.HI R80, RZ, 0x1f, R151 ;  /* 0x0000001fff507819 */ /* 0x000fe40000011497 */
[----:B-1----:R-:W-:Y:S01]  /*af80*/  @P1 SHF.R.U32.HI R3, RZ, R5, R4 ;  /* 0x00000005ff031219 */ /* 0x002fe20000011604 */
        /* <DEDUP_REMOVED lines=10> */
[----:B------:R-:W-:Y:S02]  /*b030*/  IMAD R6, R4, UR10, RZ ;  /* 0x0000000a04067c24 */ /* 0x000fe4000f8e02ff */
[----:B------:R-:W-:Y:S01]  /*b040*/  IMAD.U32 R4, RZ, RZ, UR8 ;  /* 0x00000008ff047e24 */ /* 0x000fe2000f8e00ff */
[----:B------:R-:W-:Y:S01]  /*b050*/  ULDC.64 UR8, c[0x0][0xb28] ;  /* 0x0002ca0000087ab9 */ /* 0x000fe20000000a00 */
[----:B------:R-:W-:Y:S01]  /*b060*/  IMAD.U32 R5, RZ, RZ, UR4 ;  /* 0x00000004ff057e24 */ /* 0x000fe2000f8e00ff */
[----:B------:R-:W-:Y:S01]  /*b070*/  UIADD3 UR4, UR37, 0x31c20, URZ ;  /* 0x00031c2025047890 */ /* 0x000fe2000fffe03f */
[C---:B------:R-:W-:Y:S01]  /*b080*/  IMAD R11, R3.reuse, UR11, R6 ;  /* 0x0000000b030b7c24 */ /* 0x040fe2000f8e0206 */
[----:B------:R-:W-:Y:S01]  /*b090*/  SHF.R.S32.HI R6, RZ, 0x1f, R7 ;  /* 0x0000001fff067819 */ /* 0x000fe20000011407 */
[----:B------:R-:W-:Y:S01]  /*b0a0*/  IMAD.WIDE.U32 R4, R3, UR10, R4 ;  /* 0x0000000a03047c25 */ /* 0x000fe2000f8e0004 */
[----:B------:R-:W-:-:S03]  /*b0b0*/  UPRMT UR4, URZ, 0x654, UR4 ;  /* 0x000006543f047896 */ /* 0x000fc60008000004 */
[----:B------:R-:W-:Y:S02]  /*b0c0*/  IMAD R6, R6, UR8, RZ ;  /* 0x0000000806067c24 */ /* 0x000fe4000f8e02ff */
[----:B------:R-:W-:Y:S02]  /*b0d0*/  IMAD.IADD R5, R5, 0x1, R11 ;  /* 0x0000000105057824 */ /* 0x000fe400078e020b */
[C---:B------:R-:W-:Y:S02]  /*b0e0*/  IMAD R3, R7.reuse, UR9, R6 ;  /* 0x0000000907037c24 */ /* 0x040fe4000f8e0206 */
[----:B------:R-:W-:Y:S01]  /*b0f0*/  IMAD.WIDE.U32 R4, R7, UR8, R4 ;  /* 0x0000000807047c25 */ /* 0x000fe2000f8e0004 */
[----:B------:R-:W-:Y:S01]  /*b100*/  ULDC.64 UR8, c[0x0][0xb00] ;  /* 0x0002c00000087ab9 */ /* 0x000fe20000000a00 */
[----:B------:R-:W-:Y:S02]  /*b110*/  SYNCS.ARRIVE.TRANS64.RED.A1T0 RZ, [UR4], RZ ;  /* 0x000000ffffff79a7 */ /* 0x000fe40008100404 */
        /* <DEDUP_REMOVED lines=12> */
[----:B------:R-:W-:-:S02]  /*b1e0*/  ISETP.GE.AND P3, PT, R151, UR4, PT ;  /* 0x0000000497007c0c */ /* 0x000fc4000bf66270 */
[----:B------:R-:W-:-:S03]  /*b1f0*/  ISETP.GE.AND P4, PT, R150, UR4, PT ;  /* 0x0000000496007c0c */ /* 0x000fc6000bf86270 */
[----:B-1----:R-:W-:-:S04]  /*b200*/  @!P1 LEA R10, P6, R154, R4, 0x2 ;  /* 0x000000049a0a9211 */ /* 0x002fc800078c10ff */
[----:B--2---:R-:W-:Y:S01]  /*b210*/  @!P1 LEA.HI.X R11, R154, R5, R83, 0x2, P6 ;  /* 0x000000059a0b9211 */ /* 0x004fe200030f1453 */
[----:B------:R-:W-:Y:S01]  /*b220*/  @!P5 IMAD.WIDE R6, R156, 0x4, R4 ;  /* 0x000000049c06d825 */ /* 0x000fe200078e0204 */
[----:B------:R-:W-:-:S04]  /*b230*/  @!P0 LEA R12, P6, R153, R4, 0x2 ;  /* 0x00000004990c8211 */ /* 0x000fc800078c10ff */
[-C--:B------:R-:W-:Y:S01]  /*b240*/  @!P0 LEA.HI.X R13, R153, R5.reuse, R82, 0x2, P6 ;  /* 0x00000005990d8211 */ /* 0x080fe200030f1452 */
[----:B------:R1:W-:Y:S01]  /*b250*/  @!P5 ST.E.64 desc[UR8][R6.64], R20 ;  /* 0x000000140600d985 */ /* 0x0003e2000c101b08 */
[CC--:B------:R-:W-:Y:S02]  /*b260*/  @!P3 LEA R24, P5, R151.reuse, R4.reuse, 0x2 ;  /* 0x000000049718b211 */ /* 0x0c0fe400078a10ff */
[-C--:B------:R-:W-:Y:S01]  /*b270*/  @!P4 LEA R26, P6, R150, R4.reuse, 0x2 ;  /* 0x00000004961ac211 */ /* 0x080fe200078c10ff */
[----:B------:R2:W-:Y:S01]  /*b280*/  @!P1 ST.E.64 desc[UR8][R10.64], R28 ;  /* 0x0000001c0a009985 */ /* 0x0005e2000c101b08 */
[----:B------:R-:W-:Y:S02]  /*b290*/  @!P2 LEA R14, P1, R152, R4, 0x2 ;  /* 0x00000004980ea211 */ /* 0x000fe400078210ff */
[----:B------:R-:W-:Y:S01]  /*b2a0*/  @!P3 LEA.HI.X R25, R151, R5, R80, 0x2, P5 ;  /* 0x000000059719b211 */ /* 0x000fe200028f1450 */
[----:B------:R-:W-:Y:S01]  /*b2b0*/  @!P0 ST.E.64 desc[UR8][R12.64], R32 ;  /* 0x000000200c008985 */ /* 0x000fe2000c101b08 */
[----:B------:R-:W-:-:S02]  /*b2c0*/  ISETP.GE.AND P0, PT, R149, UR4, PT ;  /* 0x0000000495007c0c */ /* 0x000fc4000bf06270 */
[-C--:B------:R-:W-:Y:S02]  /*b2d0*/  @!P2 LEA.HI.X R15, R152, R5.reuse, R81, 0x2, P1 ;  /* 0x00000005980fa211 */ /* 0x080fe400008f1451 */
[----:B------:R-:W-:Y:S02]  /*b2e0*/  ISETP.GE.AND P1, PT, R148, UR4, PT ;  /* 0x0000000494007c0c */ /* 0x000fe4000bf26270 */
[----:B------:R-:W-:Y:S01]  /*b2f0*/  @!P4 LEA.HI.X R27, R150, R5, R79, 0x2, P6 ;  /* 0x00000005961bc211 */ /* 0x000fe200030f144f */
[----:B------:R3:W-:Y:S01]  /*b300*/  @!P2 ST.E.64 desc[UR8][R14.64], R36 ;  /* 0x000000240e00a985 */ /* 0x0007e2000c101b08 */
[----:B------:R-:W-:-:S03]  /*b310*/  ISETP.GE.AND P2, PT, R145, UR4, PT ;  /* 0x0000000491007c0c */ /* 0x000fc6000bf46270 */
[----:B------:R4:W-:Y:S01]  /*b320*/  @!P3 ST.E.64 desc[UR8][R24.64], R40 ;  /* 0x000000281800b985 */ /* 0x0009e2000c101b08 */
[----:B------:R-:W-:Y:S02]  /*b330*/  ISETP.GE.AND P3, PT, R146, UR4, PT ;  /* 0x0000000492007c0c */ /* 0x000fe4000bf66270 */
[-C--:B-1----:R-:W-:Y:S01]  /*b340*/  @!P0 LEA R6, P5, R149, R4.reuse, 0x2 ;  /* 0x0000000495068211 */ /* 0x082fe200078a10ff */
[----:B------:R4:W-:Y:S01]  /*b350*/  @!P4 ST.E.64 desc[UR8][R26.64], R44 ;  /* 0x0000002c1a00c985 */ /* 0x0009e2000c101b08 */
[----:B------:R-:W-:Y:S02]  /*b360*/  ISETP.GE.AND P4, PT, R147, UR4, PT ;  /* 0x0000000493007c0c */ /* 0x000fe4000bf86270 */
[-C--:B------:R-:W-:Y:S02]  /*b370*/  @!P0 LEA.HI.X R7, R149, R5.reuse, R78, 0x2, P5 ;  /* 0x0000000595078211 */ /* 0x080fe400028f144e */
[----:B------:R-:W-:Y:S02]  /*b380*/  ISETP.GE.AND P5, PT, R144, UR4, PT ;  /* 0x0000000490007c0c */ /* 0x000fe4000bfa6270 */
[C---:B--2---:R-:W-:Y:S01]  /*b390*/  @!P1 LEA R10, P6, R148.reuse, R4, 0x2 ;  /* 0x00000004940a9211 */ /* 0x044fe200078c10ff */
[----:B------:R4:W-:Y:S03]  /*b3a0*/  @!P0 ST.E.64 desc[UR8][R6.64], R48 ;  /* 0x0000003006008985 */ /* 0x0009e6000c101b08 */
[----:B------:R-:W-:-:S02]  /*b3b0*/  @!P1 LEA.HI.X R11, R148, R5, R77, 0x2, P6 ;  /* 0x00000005940b9211 */ /* 0x000fc400030f144d */
[-C--:B---3--:R-:W-:Y:S02]  /*b3c0*/  @!P3 LEA R14, P6, R146, R4.reuse, 0x2 ;  /* 0x00000004920eb211 */ /* 0x088fe400078c10ff */
[-C--:B------:R-:W-:Y:S01]  /*b3d0*/  @!P4 LEA R12, P0, R147, R4.reuse, 0x2 ;  /* 0x00000004930cc211 */ /* 0x080fe200078010ff */
[----:B------:R4:W-:Y:S01]  /*b3e0*/  @!P1 ST.E.64 desc[UR8][R10.64], R52 ;  /* 0x000000340a009985 */ /* 0x0009e2000c101b08 */
[-C--:B------:R-:W-:Y:S02]  /*b3f0*/  @!P2 LEA R20, P1, R145, R4.reuse, 0x2 ;  /* 0x000000049114a211 */ /* 0x080fe400078210ff */
[-C--:B------:R-:W-:Y:S02]  /*b400*/  @!P4 LEA.HI.X R13, R147, R5.reuse, R76, 0x2, P0 ;  /* 0x00000005930dc211 */ /* 0x080fe400000f144c */
[----:B------:R-:W-:Y:S02]  /*b410*/  @!P5 LEA R4, P0, R144, R4, 0x2 ;  /* 0x000000049004d211 */ /* 0x000fe400078010ff */
[-C--:B------:R-:W-:Y:S01]  /*b420*/  @!P3 LEA.HI.X R15, R146, R5.reuse, R75, 0x2, P6 ;  /* 0x00000005920fb211 */ /* 0x080fe200030f144b */
[----:B------:R4:W-:Y:S01]  /*b430*/  @!P4 ST.E.64 desc[UR8][R12.64], R56 ;  /* 0x000000380c00c985 */ /* 0x0009e2000c101b08 */
[----:B------:R-:W-:-:S02]  /*b440*/  @!P2 LEA.HI.X R21, R145, R5, R74, 0x2, P1 ;  /* 0x000000059115a211 */ /* 0x000fc400008f144a */
[----:B------:R-:W-:Y:S01]  /*b450*/  @!P5 LEA.HI.X R5, R144, R5, R16, 0x2, P0 ;  /* 0x000000059005d211 */ /* 0x000fe200000f1410 */
[----:B------:R4:W-:Y:S04]  /*b460*/  @!P3 ST.E.64 desc[UR8][R14.64], R60 ;  /* 0x0000003c0e00b985 */ /* 0x0009e8000c101b08 */
[----:B------:R4:W-:Y:S04]  /*b470*/  @!P2 ST.E.64 desc[UR8][R20.64], R64 ;  /* 0x000000401400a985 */ /* 0x0009e8000c101b08 */
[----:B------:R4:W-:Y:S02]  /*b480*/  @!P5 ST.E.64 desc[UR8][R4.64], R68 ;  /* 0x000000440400d985 */ /* 0x0009e4000c101b08 */
.L_x_9553:
[----:B------:R-:W-:Y:S05]  /*b490*/  BSYNC B1 ;  /* 0x0000000000017941 */ /* 0x000fea0003800000 */
.L_x_9552:
[----:B------:R-:W-:Y:S01]  /*b4a0*/  ISETP.GE.AND P0, PT, R9, R0, PT ;  /* 0x000000000900720c */ /* 0x000fe20003f06270 */
[----:B----4-:R3:W4:Y:S04]  /*b4b0*/  SHFL.IDX PT, R7, R3, 0x1, 0x1c1f ;  /* 0x003c1f0003077f89 */ /* 0x01072800000e0000 */
[----:B------:R3:W0:Y:S08]  /*b4c0*/  SHFL.IDX PT, R6, R8, 0x1, 0x1c1f ;  /* 0x003c1f0008067f89 */ /* 0x00063000000e0000 */
[----:B---3--:R-:W-:Y:S05]  /*b4d0*/  @P0 BRA `(.L_x_9551) ;  /* 0x0000000c00f80947 */ /* 0x008fea0003800000 */
[----:B------:R-:W-:Y:S01]  /*b4e0*/  ULDC UR4, c[0x0][0xac8] ;  /* 0x0002b20000047ab9 */ /* 0x000fe20000000800 */
[----:B------:R-:W-:Y:S01]  /*b4f0*/  ULDC.64 UR8, c[0x0][0x208] ;  /* 0x0000820000087ab9 */ /* 0x000fe20000000a00 */
[----:B------:R-:W-:Y:S02]  /*b500*/  ISETP.GE.AND P5, PT, R154, UR4, PT ;  /* 0x000000049a007c0c */ /* 0x000fe4000bfa6270 */
[----:B------:R-:W-:Y:S02]  /*b510*/  ISETP.GE.AND P1, PT, R156, UR4, PT ;  /* 0x000000049c007c0c */ /* 0x000fe4000bf26270 */
[----:B------:R-:W-:Y:S02]  /*b520*/  ISETP.GE.AND P3, PT, R153, UR4, PT ;  /* 0x0000000499007c0c */ /* 0x000fe4000bf66270 */
[----:B------:R-:W-:Y:S02]  /*b530*/  ISETP.GE.AND P2, PT, R152, UR4, PT ;  /* 0x0000000498007c0c */ /* 0x000fe4000bf46270 */
[----:B------:R-:W-:-:S05]  /*b540*/  ISETP.GE.AND P4, PT, R151, UR4, PT ;  /* 0x0000000497007c0c */ /* 0x000fca000bf86270 */
[-C--:B0-----:R-:W-:Y:S02]  /*b550*/  @!P5 LEA R8, P0, R154, R6.reuse, 0x2 ;  /* 0x000000069a08d211 */ /* 0x081fe400078010ff */
[----:B-12-4-:R-:W-:Y:S02]  /*b560*/  @!P1 IMAD.WIDE R4, R156, 0x4, R6 ;  /* 0x000000049c049825 */ /* 0x016fe400078e0206 */
[-C--:B------:R-:W-:Y:S02]  /*b570*/  @!P5 LEA.HI.X R9, R154, R7.reuse, R83, 0x2, P0 ;  /* 0x000000079a09d211 */ /* 0x080fe400000f1453 */
[CC--:B------:R-:W-:Y:S01]  /*b580*/  @!P3 LEA R10, P0, R153.reuse, R6.reuse, 0x2 ;  /* 0x00000006990ab211 */ /* 0x0c0fe200078010ff */
[----:B------:R0:W-:Y:S01]  /*b590*/  @!P1 ST.E.64 desc[UR8][R4.64], R72 ;  /* 0x0000004804009985 */ /* 0x0001e2000c101b08 */
[----:B------:R-:W-:Y:S02]  /*b5a0*/  ISETP.GE.AND P1, PT, R150, UR4, PT ;  /* 0x0000000496007c0c */ /* 0x000fe4000bf26270 */
[----:B------:R-:W-:Y:S01]  /*b5b0*/  @!P3 LEA.HI.X R11, R153, R7, R82, 0x2, P0 ;  /* 0x00000007990bb211 */ /* 0x000fe200000f1452 */
[----:B------:R1:W-:Y:S01]  /*b5c0*/  @!P5 ST.E.64 desc[UR8][R8.64], R30 ;  /* 0x0000001e0800d985 */ /* 0x0003e2000c101b08 */
[----:B------:R-:W-:-:S02]  /*b5d0*/  @!P2 LEA R12, P5, R152, R6, 0x2 ;  /* 0x00000006980ca211 */ /* 0x000fc400078a10ff */
[----:B------:R-:W-:Y:S01]  /*b5e0*/  ISETP.GE.AND P0, PT, R149, UR4, PT ;  /* 0x0000000495007c0c */ /* 0x000fe2000bf06270 */
[----:B------:R-:W-:Y:S01]  /*b5f0*/  @!P3 ST.E.64 desc[UR8][R10.64], R34 ;  /* 0x000000220a00b985 */ /* 0x000fe2000c101b08 */
[CC--:B------:R-:W-:Y:S02]  /*b600*/  @!P4 LEA R14, P6, R151.reuse, R6.reuse, 0x2 ;  /* 0x00000006970ec211 */ /* 0x0c0fe400078c10ff */
[-C--:B------:R-:W-:Y:S02]  /*b610*/  @!P2 LEA.HI.X R13, R152, R7.reuse, R81, 0x2, P5 ;  /* 0x00000007980da211 */ /* 0x080fe400028f1451 */
[----:B------:R-:W-:Y:S02]  /*b620*/  @!P4 LEA.HI.X R15, R151, R7, R80, 0x2, P6 ;  /* 0x00000007970fc211 */ /* 0x000fe400030f1450 */
[----:B0-----:R-:W-:Y:S01]  /*b630*/  @!P1 LEA R4, P5, R150, R6, 0x2 ;  /* 0x0000000696049211 */ /* 0x001fe200078a10ff */
[----:B------:R0:W-:Y:S01]  /*b640*/  @!P2 ST.E.64 desc[UR8][R12.64], R38 ;  /* 0x000000260c00a985 */ /* 0x0001e2000c101b08 */
[----:B------:R-:W-:-:S02]  /*b650*/  ISETP.GE.AND P2, PT, R146, UR4, PT ;  /* 0x0000000492007c0c */ /* 0x000fc4000bf46270 */
[----:B------:R-:W-:Y:S01]  /*b660*/  ISETP.GE.AND P3, PT, R147, UR4, PT ;  /* 0x0000000493007c0c */ /* 0x000fe2000bf66270 */
[----:B------:R2:W-:Y:S01]  /*b670*/  @!P4 ST.E.64 desc[UR8][R14.64], R42 ;  /* 0x0000002a0e00c985 */ /* 0x0005e2000c101b08 */
[----:B------:R-:W-:Y:S02]  /*b680*/  ISETP.GE.AND P4, PT, R148, UR4, PT ;  /* 0x0000000494007c0c */ /* 0x000fe4000bf86270 */
[CC--:B-1----:R-:W-:Y:S02]  /*b690*/  @!P0 LEA R8, P6, R149.reuse, R6.reuse, 0x2 ;  /* 0x0000000695088211 */ /* 0x0c2fe400078c10ff */
[-C--:B------:R-:W-:Y:S02]  /*b6a0*/  @!P1 LEA.HI.X R5, R150, R7.reuse, R79, 0x2, P5 ;  /* 0x0000000796059211 */ /* 0x080fe400028f144f */
[----:B------:R-:W-:Y:S02]  /*b6b0*/  @!P0 LEA.HI.X R9, R149, R7, R78, 0x2, P6 ;  /* 0x0000000795098211 */ /* 0x000fe400030f144e */
[----:B------:R-:W-:Y:S01]  /*b6c0*/  ISETP.GE.AND P5, PT, R145, UR4, PT ;  /* 0x0000000491007c0c */ /* 0x000fe2000bfa6270 */
[----:B------:R1:W-:Y:S02]  /*b6d0*/  @!P1 ST.E.64 desc[UR8][R4.64], R46 ;  /* 0x0000002e04009985 */ /* 0x0003e4000c101b08 */
[----:B0-----:R-:W-:-:S02]  /*b6e0*/  @!P3 LEA R12, P6, R147, R6, 0x2 ;  /* 0x00000006930cb211 */ /* 0x001fc400078c10ff */
[----:B------:R1:W-:Y:S01]  /*b6f0*/  @!P0 ST.E.64 desc[UR8][R8.64], R50 ;  /* 0x0000003208008985 */ /* 0x0003e2000c101b08 */
[-C--:B--2---:R-:W-:Y:S02]  /*b700*/  @!P2 LEA R14, P0, R146, R6.reuse, 0x2 ;  /* 0x00000006920ea211 */ /* 0x084fe400078010ff */
[-C--:B------:R-:W-:Y:S02]  /*b710*/  @!P4 LEA R10, P1, R148, R6.reuse, 0x2 ;  /* 0x00000006940ac211 */ /* 0x080fe400078210ff */
[-C--:B------:R-:W-:Y:S02]  /*b720*/  @!P2 LEA.HI.X R15, R146, R7.reuse, R75, 0x2, P0 ;  /* 0x00000007920fa211 */ /* 0x080fe400000f144b */
[----:B------:R-:W-:Y:S02]  /*b730*/  ISETP.GE.AND P0, PT, R144, UR4, PT ;  /* 0x0000000490007c0c */ /* 0x000fe4000bf06270 */
[----:B------:R-:W-:Y:S02]  /*b740*/  @!P4 LEA.HI.X R11, R148, R7, R77, 0x2, P1 ;  /* 0x00000007940bc211 */ /* 0x000fe400008f144d */
[----:B------:R-:W-:-:S02]  /*b750*/  @!P5 LEA R20, P1, R145, R6, 0x2 ;  /* 0x000000069114d211 */ /* 0x000fc400078210ff */
[-C--:B------:R-:W-:Y:S01]  /*b760*/  @!P3 LEA.HI.X R13, R147, R7.reuse, R76, 0x2, P6 ;  /* 0x00000007930db211 */ /* 0x080fe200030f144c */
[----:B------:R1:W-:Y:S01]  /*b770*/  @!P4 ST.E.64 desc[UR8][R10.64], R54 ;  /* 0x000000360a00c985 */ /* 0x0003e2000c101b08 */
[----:B------:R-:W-:-:S03]  /*b780*/  @!P5 LEA.HI.X R21, R145, R7, R74, 0x2, P1 ;  /* 0x000000079115d211 */ /* 0x000fc600008f144a */
        /* <DEDUP_REMOVED lines=9> */
.L_x_9546:
        /* <DEDUP_REMOVED lines=41> */
.L_x_9554:
        /* <DEDUP_REMOVED lines=33> */
[----:B------:R-:W-:Y:S01]  /*bcc0*/  UIMAD.WIDE.U32 UR22, UR16, UR18, URZ ;  /* 0x00000012101672a5 */ /* 0x000fe2000f8e003f */
[----:B------:R-:W-:Y:S01]  /*bcd0*/  IMAD.MOV.U32 R3, RZ, RZ, R6 ;  /* 0x000000ffff037224 */ /* 0x000fe200078e0006 */
        /* <DEDUP_REMOVED lines=9> */
[----:B------:R-:W-:Y:S01]  /*bd70*/  UIADD3 UR20, UR9, UR20, URZ ;  /* 0x0000001409147290 */ /* 0x000fe2000fffe03f */
[----:B------:R-:W-:Y:S01]  /*bd80*/  SHF.R.S32.HI R5, RZ, 0x1f, R3 ;  /* 0x0000001fff057819 */ /* 0x000fe20000011403 */
[----:B------:R-:W-:Y:S01]  /*bd90*/  UIADD3 UR10, UR11, UR13, URZ ;  /* 0x0000000d0b0a7290 */ /* 0x000fe2000fffe03f */
[----:B------:R-:W-:Y:S01]  /*bda0*/  IMAD R7, R9, R7, R6 ;  /* 0x0000000709077224 */ /* 0x000fe200078e0206 */
[----:B------:R-:W-:Y:S01]  /*bdb0*/  IADD3 R4, P0, P1, R3, UR8, R4 ;  /* 0x0000000803047c10 */ /* 0x000fe2000f91e004 */
[----:B------:R-:W-:Y:S01]  /*bdc0*/  IMAD.U32 R8, RZ, RZ, UR16 ;  /* 0x00000010ff087e24 */ /* 0x000fe2000f8e00ff */
[----:B------:R-:W-:Y:S01]  /*bdd0*/  UIADD3.X UR10, UR10, UR20, UR21, UP1, UP2 ;  /* 0x000000140a0a7290 */ /* 0x000fe20008fe4415 */
[----:B------:R-:W-:Y:S01]  /*bde0*/  ULDC.64 UR8, c[0x0][UR19+0x210] ;  /* 0x0000840013087abb */ /* 0x000fe20008000a00 */
[----:B------:R-:W-:Y:S01]  /*bdf0*/  SHF.R.S32.HI R3, RZ, 0x1f, R7 ;  /* 0x0000001fff037819 */ /* 0x000fe20000011407 */
[----:B------:R-:W-:-:S03]  /*be00*/  IMAD R6, R7, UR9, RZ ;  /* 0x0000000907067c24 */ /* 0x000fc6000f8e02ff */
        /* <DEDUP_REMOVED lines=11> */
.L_x_9556:
[----:B------:R-:W-:Y:S05]  /*bec0*/  BSYNC B1 ;  /* 0x0000000000017941 */ /* 0x000fea0003800000 */
.L_x_9555:
[----:B------:R-:W-:-:S13]  /*bed0*/  R2UR UR8, R18 ;  /* 0x00000000120872ca */ /* 0x000fda00000e0000 */
[----:B------:R-:W-:-:S06]  /*bee0*/  UISETP.GT.AND UP0, UPT, UR8, 0x1, UPT ;  /* 0x000000010800788c */ /* 0x000fcc000bf04270 */
[----:B------:R-:W-:-:S13]  /*bef0*/  PLOP3.LUT P0, PT, PT, PT, UP0, 0x80, 0x0 ;  /* 0x000000000000781c */ /* 0x000fda0003f0f008 */
[----:B------:R-:W-:Y:S05]  /*bf00*/  @P0 BRA `(.L_x_9551) ;  /* 0x00000004006c0947 */ /* 0x000fea0003800000 */
[----:B0-----:R-:W2:Y:S01]  /*bf10*/  LDL.LU R3, [R1] ;  /* 0x0000000001037983 */ /* 0x001ea20000300800 */
[----:B------:R-:W0:Y:S01]  /*bf20*/  LDC R11, c[0x0][0xbe8] ;  /* 0x0002fa00ff0b7b82 */ /* 0x000e220000000800 */
[----:B------:R-:W-:Y:S01]  /*bf30*/  SHF.R.S32.HI R10, RZ, 0x1f, R12 ;  /* 0x0000001fff0a7819 */ /* 0x000fe2000001140c */
[----:B------:R-:W-:Y:S01]  /*bf40*/  ULDC.64 UR12, c[0x0][0xaa0] ;  /* 0x0002a800000c7ab9 */ /* 0x000fe20000000a00 */
[----:B------:R-:W-:Y:S01]  /*bf50*/  R2UR UR17, R155 ;  /* 0x000000009b1172ca */ /* 0x000fe200000e0000 */
[----:B------:R-:W-:Y:S01]  /*bf60*/  UIMAD UR10, UR21, UR12, URZ ;  /* 0x0000000c150a72a4 */ /* 0x000fe2000f8e023f */
[----:B------:R-:W-:Y:S01]  /*bf70*/  LEA.HI R10, R10, R12, RZ, 0x2 ;  /* 0x0000000c0a0a7211 */ /* 0x000fe200078f10ff */
[----:B------:R-:W-:Y:S01]  /*bf80*/  UIMAD.WIDE.U32 UR8, UR4, UR12, URZ ;  /* 0x0000000c040872a5 */ /* 0x000fe2000f8e003f */
[----:B------:R-:W-:Y:S01]  /*bf90*/  BSSY B1, `(.L_x_9557) ;  /* 0x0000040000017945 */ /* 0x000fe20003800000 */
[----:B------:R-:W-:Y:S01]  /*bfa0*/  UIMAD UR10, UR4, UR13, UR10 ;  /* 0x0000000d040a72a4 */ /* 0x000fe2000f8e020a */
        /* <DEDUP_REMOVED lines=9> */
[----:B------:R-:W-:-:S04]  /*c040*/  UIMAD UR15, UR15, UR10, URZ ;  /* 0x0000000a0f0f72a4 */ /* 0x000fc8000f8e023f */
[----:B------:R-:W-:Y:S02]  /*c050*/  UIMAD UR4, UR14, UR11, UR15 ;  /* 0x0000000b0e0472a4 */ /* 0x000fe4000f8e020f */
[----:B------:R-:W-:-:S03]  /*c060*/  UIMAD.WIDE.U32 UR14, UR14, UR10, UR8 ;  /* 0x0000000a0e0e72a5 */ /* 0x000fc6000f8e0008 */
[----:B------:R-:W-:Y:S01]  /*c070*/  ULDC.64 UR8, c[0x0][0xae0] ;  /* 0x0002b80000087ab9 */ /* 0x000fe20000000a00 */
[----:B------:R-:W0:Y:S01]  /*c080*/  @P0 LDC R5, c[0x0][0xbec] ;  /* 0x0002fb00ff050b82 */ /* 0x000e220000000800 */
[----:B------:R-:W-:-:S07]  /*c090*/  UIADD3 UR4, UR15, UR4, URZ ;  /* 0x000000040f047290 */ /* 0x000fce000fffe03f */
[----:B------:R-:W1:Y:S01]  /*c0a0*/  @P0 LDC R7, c[0x0][0xbf0] ;  /* 0x0002fc00ff070b82 */ /* 0x000e620000000800 */
[----:B--2---:R-:W-:Y:S01]  /*c0b0*/  R2UR UR16, R3 ;  /* 0x00000000031072ca */ /* 0x004fe200000e0000 */
[----:B------:R-:W-:-:S12]  /*c0c0*/  IMAD R3, R157, 0x60, R10 ;  /* 0x000000609d037824 */ /* 0x000fd800078e020a */
[----:B------:R-:W-:Y:S02]  /*c0d0*/  IMAD.U32 R6, RZ, RZ, UR16 ;  /* 0x00000010ff067e24 */ /* 0x000fe4000f8e00ff */
[----:B------:R-:W-:Y:S02]  /*c0e0*/  IMAD.U32 R8, RZ, RZ, UR16 ;  /* 0x00000010ff087e24 */ /* 0x000fe4000f8e00ff */
        /* <DEDUP_REMOVED lines=8> */
[----:B------:R-:W-:Y:S02]  /*c170*/  IMAD R7, R11, R7, R6 ;  /* 0x000000070b077224 */ /* 0x000fe400078e0206 */
        /* <DEDUP_REMOVED lines=8> */
[----:B-----5:R-:W-:Y:S02]  /*c200*/  IMAD R11, R0, R11, RZ ;  /* 0x0000000b000b7224 */ /* 0x020fe400078e02ff */
[----:B------:R-:W-:Y:S02]  /*c210*/  IMAD R0, R8, 0xc0, R10 ;  /* 0x000000c008007824 */ /* 0x000fe400078e020a */
[C---:B------:R-:W-:Y:S02]  /*c220*/  IMAD R3, R7.reuse, UR9, R6 ;  /* 0x0000000907037c24 */ /* 0x040fe4000f8e0206 */
[----:B------:R-:W-:Y:S01]  /*c230*/  IMAD.WIDE.U32 R4, R7, UR8, R4 ;  /* 0x0000000807047c25 */ /* 0x000fe2000f8e0004 */
[----:B------:R-:W-:Y:S01]  /*c240*/  ISETP.GE.AND P0, PT, R0, R11, PT ;  /* 0x0000000b0000720c */ /* 0x000fe20003f06270 */
[----:B------:R-:W-:-:S02]  /*c250*/  ULDC.64 UR8, c[0x0][0xa80] ;  /* 0x0002a00000087ab9 */ /* 0x000fc40000000a00 */
        /* <DEDUP_REMOVED lines=16> */
[----:B------:R3:W-:Y:S04]  /*c360*/  @!P2 ST.E.128 desc[UR8][R8.64], RZ ;  /* 0x000000ff0800a985 */ /* 0x0007e8000c101d08 */
[----:B------:R3:W-:Y:S04]  /*c370*/  @!P3 ST.E.128 desc[UR8][R12.64], RZ ;  /* 0x000000ff0c00b985 */ /* 0x0007e8000c101d08 */
[----:B------:R3:W-:Y:S02]  /*c380*/  @!P4 ST.E.128 desc[UR8][R14.64], RZ ;  /* 0x000000ff0e00c985 */ /* 0x0007e4000c101d08 */
.L_x_9558:
[----:B------:R-:W-:Y:S05]  /*c390*/  BSYNC B1 ;  /* 0x0000000000017941 */ /* 0x000fea0003800000 */
.L_x_9557:
[----:B------:R-:W-:Y:S01]  /*c3a0*/  VIADD R0, R0, 0x60 ;  /* 0x0000006000007836 */ /* 0x000fe20000000000 */
[----:B--2---:R2:W4:Y:S04]  /*c3b0*/  SHFL.IDX PT, R5, R3, 0x1, 0x1c1f ;  /* 0x003c1f0003057f89 */ /* 0x00452800000e0000 */
[----:B------:R-:W-:Y:S01]  /*c3c0*/  ISETP.GE.AND P0, PT, R0, R11, PT ;  /* 0x0000000b0000720c */ /* 0x000fe20003f06270 */
[----:B-1----:R2:W1:-:S12]  /*c3d0*/  SHFL.IDX PT, R4, R6, 0x1, 0x1c1f ;  /* 0x003c1f0006047f89 */ /* 0x00245800000e0000 */
[----:B--2---:R-:W-:Y:S05]  /*c3e0*/  @P0 BRA `(.L_x_9551) ;  /* 0x0000000000340947 */ /* 0x004fea0003800000 */
[----:B------:R-:W-:Y:S01]  /*c3f0*/  ULDC UR4, c[0x0][0xac8] ;  /* 0x0002b20000047ab9 */ /* 0x000fe20000000800 */
[----:B------:R-:W-:Y:S01]  /*c400*/  ULDC.64 UR8, c[0x0][0x208] ;  /* 0x0000820000087ab9 */ /* 0x000fe20000000a00 */
[----:B------:R-:W-:Y:S02]  /*c410*/  ISETP.GE.AND P3, PT, R19, UR4, PT ;  /* 0x0000000413007c0c */ /* 0x000fe4000bf66270 */
[----:B------:R-:W-:Y:S02]  /*c420*/  ISETP.GE.AND P4, PT, R23, UR4, PT ;  /* 0x0000000417007c0c */ /* 0x000fe4000bf86270 */
[----:B------:R-:W-:-:S09]  /*c430*/  ISETP.GE.AND P2, PT, R17, UR4, PT ;  /* 0x0000000411007c0c */ /* 0x000fd2000bf46270 */
[-C--:B-1-3--:R-:W-:Y:S02]  /*c440*/  @!P3 LEA R8, P0, R19, R4.reuse, 0x1 ;  /* 0x000000041308b211 */ /* 0x08afe400078008ff */
[----:B------:R-:W-:Y:S02]  /*c450*/  @!P4 LEA R10, P1, R23, R4, 0x1 ;  /* 0x00000004170ac211 */ /* 0x000fe400078208ff */
[----:B0---4-:R-:W-:Y:S01]  /*c460*/  @!P2 IMAD.WIDE R6, R17, 0x2, R4 ;  /* 0x000000021106a825 */ /* 0x011fe200078e0204 */
[-C--:B------:R-:W-:Y:S02]  /*c470*/  @!P3 LEA.HI.X R9, R19, R5.reuse, R20, 0x1, P0 ;  /* 0x000000051309b211 */ /* 0x080fe400000f0c14 */
[----:B------:R-:W-:Y:S02]  /*c480*/  @!P4 LEA.HI.X R11, R23, R5, R16, 0x1, P1 ;  /* 0x00000005170bc211 */ /* 0x000fe400008f0c10 */
[----:B------:R2:W-:Y:S04]  /*c490*/  @!P2 ST.E.128 desc[UR8][R6.64], RZ ;  /* 0x000000ff0600a985 */ /* 0x0005e8000c101d08 */
[----:B------:R2:W-:Y:S04]  /*c4a0*/  @!P3 ST.E.128 desc[UR8][R8.64], RZ ;  /* 0x000000ff0800b985 */ /* 0x0005e8000c101d08 */
[----:B------:R2:W-:Y:S02]  /*c4b0*/  @!P4 ST.E.128 desc[UR8][R10.64], RZ ;  /* 0x000000ff0a00c985 */ /* 0x0005e4000c101d08 */
.L_x_9551:
[----:B------:R-:W-:Y:S05]  /*c4c0*/  BSYNC B0 ;  /* 0x0000000000007941 */ /* 0x000fea0003800000 */
.L_x_9545:
[----:B------:R-:W-:Y:S02]  /*c4d0*/  ULDC UR4, c[0x0][0xc3c] ;  /* 0x00030f0000047ab9 */ /* 0x000fe40000000800 */
[----:B------:R-:W-:-:S06]  /*c4e0*/  UISETP.GE.AND UP0, UPT, UR7, UR4, UPT ;  /* 0x000000040700728c */ /* 0x000fcc000bf06270 */
[----:B------:R-:W-:-:S13]  /*c4f0*/  PLOP3.LUT P0, PT, PT, PT, UP0, 0x80, 0x0 ;  /* 0x000000000000781c */ /* 0x000fda0003f0f008 */
[----:B------:R-:W-:Y:S05]  /*c500*/  @!P0 BRA `(.L_x_9559) ;  /* 0xffffff4c00008947 */ /* 0x000fea000383ffff */
[----:B------:R-:W-:Y:S05]  /*c510*/  EXIT ;  /* 0x000000000000794d */ /* 0x000fea0003800000 */
.L_x_9520:
        /* <DEDUP_REMOVED lines=13> */
[----:B------:R-:W0:Y:S01]  /*c5f0*/  LDS.128 R24, [UR4+0x31cd0] ;  /* 0x031cd004ff187984 */ /* 0x000e220008000c00 */
[----:B------:R-:W-:Y:S06]  /*c600*/  BAR.ARV 0x4, 0x200 ;  /* 0x0108000000007b1d */ /* 0x000fec0000002000 */
[----:B------:R-:W-:Y:S05]  /*c610*/  BRA `(.L_x_9561) ;  /* 0x0000000800947947 */ /* 0x000fea0003800000 */
.L_x_9560:
[----:B------:R-:W0:Y:S01]  /*c620*/  S2R R0, SR_TID.X ;  /* 0x0000000000007919 */ /* 0x000e220000002100 */
[----:B------:R-:W-:Y:S01]  /*c630*/  ULDC UR4, c[0x0][0xc3c] ;  /* 0x00030f0000047ab9 */ /* 0x000fe20000000800 */
[----:B------:R-:W-:Y:S01]  /*c640*/  IMAD.MOV.U32 R7, RZ, RZ, RZ ;  /* 0x000000ffff077224 */ /* 0x000fe200078e00ff */
        /* <DEDUP_REMOVED lines=8> */
[----:B------:R-:W2:Y:S01]  /*c6d0*/  @!P1 LDG.E R6, desc[UR6][R4.64] ;  /* 0x0000000604069981 */ /* 0x000ea2000c1e1900 */
[----:B-1----:R-:W-:-:S05]  /*c6e0*/  @!P1 IMAD.WIDE.U32 R2, R0, 0x4, R2 ;  /* 0x0000000400029825 */ /* 0x002fca00078e0002 */
[----:B------:R-:W2:Y:S01]  /*c6f0*/  @!P1 LDG.E R7, desc[UR6][R2.64] ;  /* 0x0000000602079981 */ /* 0x000ea2000c1e1900 */
[C---:B------:R-:W-:Y:S02]  /*c700*/  ISETP.NE.AND P1, PT, R0.reuse, RZ, PT ;  /* 0x000000ff0000720c */ /* 0x040fe40003f25270 */
[C---:B------:R-:W-:Y:S02]  /*c710*/  ISETP.GE.U32.AND P2, PT, R0.reuse, 0x2, PT ;  /* 0x000000020000780c */ /* 0x040fe40003f46070 */
[C---:B------:R-:W-:Y:S02]  /*c720*/  ISETP.GE.U32.AND P3, PT, R0.reuse, 0x4, PT ;  /* 0x000000040000780c */ /* 0x040fe40003f66070 */
[C---:B------:R-:W-:Y:S02]  /*c730*/  ISETP.GE.U32.AND P4, PT, R0.reuse, 0x8, PT ;  /* 0x000000080000780c */ /* 0x040fe40003f86070 */
[----:B------:R-:W-:Y:S01]  /*c740*/  ISETP.GE.U32.AND P5, PT, R0, 0x10, PT ;  /* 0x000000100000780c */ /* 0x000fe20003fa6070 */
[----:B------:R-:W0:Y:S01]  /*c750*/  S2UR UR6, SR_CTAID.X ;  /* 0x00000000000679c3 */ /* 0x000e220000002500 */
[----:B------:R-:W-:Y:S01]  /*c760*/  UMOV UR4, URZ ;  /* 0x0000003f00047c82 */ /* 0x000fe20008000000 */
        /* <DEDUP_REMOVED lines=17> */
[----:B-1----:R-:W-:-:S05]  /*c880*/  IMAD R8, R8, UR5, RZ ;  /* 0x0000000508087c24 */ /* 0x002fca000f8e02ff */
[----:B0-----:R-:W-:Y:S01]  /*c890*/  ISETP.GT.AND P6, PT, R8, UR6, PT ;  /* 0x0000000608007c0c */ /* 0x001fe2000bfc4270 */
[----:B------:R-:W-:-:S12]  /*c8a0*/  IMAD.MOV.U32 R3, RZ, RZ, R8 ;  /* 0x000000ffff037224 */ /* 0x000fd800078e0008 */
[----:B------:R-:W-:Y:S05]  /*c8b0*/  @P6 BRA `(.L_x_9562) ;  /* 0x0000000000a06947 */ /* 0x000fea0003800000 */
[----:B------:R-:W-:Y:S01]  /*c8c0*/  IMAD.MOV.U32 R8, RZ, RZ, R3 ;  /* 0x000000ffff087224 */ /* 0x000fe200078e0003 */
[----:B------:R-:W-:Y:S01]  /*c8d0*/  UMOV UR4, URZ ;  /* 0x0000003f00047c82 */ /* 0x000fe20008000000 */
[----:B------:R-:W-:-:S05]  /*c8e0*/  ULDC UR5, c[0x0][0xc38] ;  /* 0x00030e0000057ab9 */ /* 0x000fca0000000800 */
.L_x_9564:
[----:B------:R-:W0:Y:S01]  /*c8f0*/  LDC R2, c[0x0][0xc3c] ;  /* 0x00030f00ff027b82 */ /* 0x000e220000000800 */
[----:B------:R-:W-:Y:S01]  /*c900*/  UIADD3 UR4, UR4, 0x1f, URZ ;  /* 0x0000001f04047890 */ /* 0x000fe2000fffe03f */
[----:B------:R-:W-:Y:S02]  /*c910*/  ULDC UR7, c[0x0][0xc3c] ;  /* 0x00030f0000077ab9 */ /* 0x000fe40000000800 */
[----:B------:R-:W-:-:S03]  /*c920*/  IMAD.U32 R27, RZ, RZ, UR7 ;  /* 0x00000007ff1b7e24 */ /* 0x000fc6000f8e00ff */
[----:B0-----:R-:W-:-:S13]  /*c930*/  ISETP.LE.AND P6, PT, R2, UR4, PT ;  /* 0x0000000402007c0c */ /* 0x001fda000bfc3270 */
[----:B------:R-:W-:Y:S05]  /*c940*/  @P6 BRA `(.L_x_9563) ;  /* 0x0000000400a46947 */ /* 0x000fea0003800000 */
[----:B------:R-:W-:Y:S01]  /*c950*/  VIADD R7, R0, UR4 ;  /* 0x0000000400077c36 */ /* 0x000fe20008000000 */
[----:B------:R-:W-:-:S04]  /*c960*/  ULDC.64 UR8, c[0x0][0x208] ;  /* 0x0000820000087ab9 */ /* 0x000fc80000000a00 */
[----:B------:R-:W-:-:S13]  /*c970*/  ISETP.GE.OR P6, PT, R7, R2, !P0 ;  /* 0x000000020700720c */ /* 0x000fda00047c6670 */
[----:B------:R-:W0:Y:S08]  /*c980*/  @!P6 LDC.64 R4, c[0x0][0xc80] ;  /* 0x00032000ff04eb82 */ /* 0x000e300000000a00 */
[----:B------:R-:W1:Y:S01]  /*c990*/  @!P6 LDC.64 R2, c[0x0][0xc78] ;  /* 0x00031e00ff02eb82 */ /* 0x000e620000000a00 */
[----:B0-----:R-:W-:-:S04]  /*c9a0*/  @!P6 IMAD.WIDE R4, R7, 0x4, R4 ;  /* 0x000000040704e825 */ /* 0x001fc800078e0204 */
[----:B-1----:R-:W-:Y:S01]  /*c9b0*/  @!P6 IMAD.WIDE R2, R7, 0x4, R2 ;  /* 0x000000040702e825 */ /* 0x002fe200078e0202 */
[----:B------:R-:W-:-:S06]  /*c9c0*/  CS2R R6, SRZ ;  /* 0x0000000000067805 */ /* 0x000fcc000001ff00 */
[----:B------:R-:W2:Y:S04]  /*c9d0*/  @!P6 LDG.E R6, desc[UR8][R4.64] ;  /* 0x000000080406e981 */ /* 0x000ea8000c1e1900 */
        /* <DEDUP_REMOVED lines=22> */
.L_x_9562:
        /* <DEDUP_REMOVED lines=12> */
[----:B0-----:R-:W0:Y:S02]  /*cc00*/  MUFU.RCP R8, R8 ;  /* 0x0000000800087308 */ /* 0x001e240000001000 */
[----:B0-----:R-:W-:-:S06]  /*cc10*/  VIADD R3, R8, 0xffffffe ;  /* 0x0ffffffe08037836 */ /* 0x001fcc0000000000 */
[----:B------:R-:W0:Y:S02]  /*cc20*/  F2I.FTZ.U32.TRUNC.NTZ R3, R3 ;  /* 0x0000000300037305 */ /* 0x000e24000021f000 */
[----:B0-----:R-:W-:Y:S01]  /*cc30*/  IMAD.MOV R11, RZ, RZ, -R3 ;  /* 0x000000ffff0b7224 */ /* 0x001fe200078e0a03 */
[----:B------:R-:W-:Y:S06]  /*cc40*/  @!P0 BRA `(.L_x_9565) ;  /* 0x0000000000088947 */ /* 0x000fec0003800000 */
[----:B------:R-:W-:-:S05]  /*cc50*/  VIADD R5, R27, 0xffffffff ;  /* 0xffffffff1b057836 */ /* 0x000fca0000000000 */
[----:B------:R0:W1:Y:S02]  /*cc60*/  SHFL.IDX PT, R24, R2, R5, 0x1f ;  /* 0x00001f0502187589 */ /* 0x00006400000e0000 */
.L_x_9565:
[----:B-1----:R-:W-:Y:S02]  /*cc70*/  IMAD R24, R24, UR5, R9 ;  /* 0x0000000518187c24 */ /* 0x002fe4000f8e0209 */
[----:B------:R-:W-:Y:S02]  /*cc80*/  IMAD R9, R11, R4, RZ ;  /* 0x000000040b097224 */ /* 0x000fe400078e02ff */
[----:B0-----:R-:W-:Y:S01]  /*cc90*/  IMAD.MOV.U32 R2, RZ, RZ, RZ ;  /* 0x000000ffff027224 */ /* 0x001fe200078e00ff */
[----:B------:R-:W-:Y:S01]  /*cca0*/  IADD3 R25, -R24, UR6, RZ ;  /* 0x0000000618197c10 */ /* 0x000fe2000fffe1ff */
[----:B------:R-:W-:Y:S01]  /*ccb0*/  IMAD.MOV.U32 R5, RZ, RZ, R10 ;  /* 0x000000ffff057224 */ /* 0x000fe200078e000a */
[----:B------:R-:W-:Y:S01]  /*ccc0*/  IABS R10, R7 ;  /* 0x00000007000a7213 */ /* 0x000fe20000000000 */
[----:B------:R-:W-:Y:S01]  /*ccd0*/  IMAD.HI.U32 R2, R3, R9, R2 ;  /* 0x0000000903027227 */ /* 0x000fe200078e0002 */
[----:B------:R-:W-:Y:S01]  /*cce0*/  IABS R9, R6 ;  /* 0x0000000600097213 */ /* 0x000fe20000000000 */
[----:B------:R-:W0:Y:S01]  /*ccf0*/  I2F.RP R8, R5 ;  /* 0x0000000500087306 */ /* 0x000e220000209400 */
[----:B------:R-:W-:Y:S01]  /*cd00*/  IABS R3, R25 ;  /* 0x0000001900037213 */ /* 0x000fe20000000000 */
[----:B------:R-:W-:-:S02]  /*cd10*/  IMAD.MOV R10, RZ, RZ, -R10 ;  /* 0x000000ffff0a7224 */ /* 0x000fc400078e0a0a */
[----:B------:R-:W-:Y:S02]  /*cd20*/  IMAD.MOV R9, RZ, RZ, -R9 ;  /* 0x000000ffff097224 */ /* 0x000fe400078e0a09 */
[----:B------:R-:W-:-:S04]  /*cd30*/  IMAD.HI.U32 R2, R2, R3, RZ ;  /* 0x0000000302027227 */ /* 0x000fc800078e00ff */
[----:B------:R-:W-:Y:S02]  /*cd40*/  IMAD R3, R2, R9, R3 ;  /* 0x0000000902037224 */ /* 0x000fe400078e0203 */
[----:B------:R-:W-:-:S03]  /*cd50*/  VIADD R27, R27, UR4 ;  /* 0x000000041b1b7c36 */ /* 0x000fc60008000000 */
[----:B------:R-:W-:Y:S01]  /*cd60*/  ISETP.GT.U32.AND P1, PT, R4, R3, PT ;  /* 0x000000030400720c */ /* 0x000fe20003f24070 */
[----:B0-----:R-:W0:-:S12]  /*cd70*/  MUFU.RCP R8, R8 ;  /* 0x0000000800087308 */ /* 0x001e180000001000 */
[----:B------:R-:W-:Y:S02]  /*cd80*/  @!P1 IMAD.IADD R3, R3, 0x1, -R4 ;  /* 0x0000000103039824 */ /* 0x000fe400078e0a04 */
[----:B------:R-:W-:Y:S01]  /*cd90*/  @!P1 VIADD R2, R2, 0x1 ;  /* 0x0000000102029836 */ /* 0x000fe20000000000 */
[----:B------:R-:W-:Y:S02]  /*cda0*/  ISETP.NE.AND P1, PT, R6, RZ, PT ;  /* 0x000000ff0600720c */ /* 0x000fe40003f25270 */
[----:B------:R-:W-:Y:S01]  /*cdb0*/  ISETP.GE.U32.AND P0, PT, R3, R4, PT ;  /* 0x000000040300720c */ /* 0x000fe20003f06070 */
[----:B0-----:R-:W-:Y:S01]  /*cdc0*/  VIADD R9, R8, 0xffffffe ;  /* 0x0ffffffe08097836 */ /* 0x001fe20000000000 */
[----:B------:R-:W-:-:S03]  /*cdd0*/  LOP3.LUT R4, R25, R6, RZ, 0x3c, !PT ;  /* 0x0000000619047212 */ /* 0x000fc600078e3cff */
[----:B------:R-:W0:Y:S01]  /*cde0*/  F2I.FTZ.U32.TRUNC.NTZ R3, R9 ;  /* 0x0000000900037305 */ /* 0x000e22000021f000 */
[----:B------:R-:W-:-:S07]  /*cdf0*/  ISETP.GE.AND P2, PT, R4, RZ, PT ;  /* 0x000000ff0400720c */ /* 0x000fce0003f46270 */
[----:B------:R-:W-:-:S04]  /*ce00*/  @P0 VIADD R2, R2, 0x1 ;  /* 0x0000000102020836 */ /* 0x000fc80000000000 */
[----:B------:R-:W-:Y:S02]  /*ce10*/  IMAD.MOV.U32 R4, RZ, RZ, R2 ;  /* 0x000000ffff047224 */ /* 0x000fe400078e0002 */
[----:B0-----:R-:W-:Y:S02]  /*ce20*/  IMAD.MOV R2, RZ, RZ, -R3 ;  /* 0x000000ffff027224 */ /* 0x001fe400078e0a03 */
[----:B------:R-:W-:Y:S01]  /*ce30*/  @!P2 IMAD.MOV R4, RZ, RZ, -R4 ;  /* 0x000000ffff04a224 */ /* 0x000fe200078e0a04 */
[----:B------:R-:W-:Y:S01]  /*ce40*/  @!P1 LOP3.LUT R4, RZ, R6, RZ, 0x33, !PT ;  /* 0x00000006ff049212 */ /* 0x000fe200078e33ff */
[----:B------:R-:W-:Y:S02]  /*ce50*/  IMAD R9, R2, R5, RZ ;  /* 0x0000000502097224 */ /* 0x000fe400078e02ff */
[----:B------:R-:W-:Y:S01]  /*ce60*/  IMAD.MOV.U32 R2, RZ, RZ, RZ ;  /* 0x000000ffff027224 */ /* 0x000fe200078e00ff */
[-C--:B------:R-:W-:Y:S01]  /*ce70*/  IABS R8, R4.reuse ;  /* 0x0000000400087213 */ /* 0x080fe20000000000 */
[----:B------:R-:W-:-:S02]  /*ce80*/  IMAD R6, R6, R4, RZ ;  /* 0x0000000406067224 */ /* 0x000fc400078e02ff */
[----:B------:R-:W-:-:S04]  /*ce90*/  IMAD.HI.U32 R2, R3, R9, R2 ;  /* 0x0000000903027227 */ /* 0x000fc800078e0002 */
[----:B------:R-:W-:Y:S02]  /*cea0*/  IMAD.MOV.U32 R3, RZ, RZ, R8 ;  /* 0x000000ffff037224 */ /* 0x000fe400078e0008 */
[----:B------:R-:W-:Y:S02]  /*ceb0*/  IMAD.MOV.U32 R8, RZ, RZ, R10 ;  /* 0x000000ffff087224 */ /* 0x000fe400078e000a */
[----:B------:R-:W-:-:S04]  /*cec0*/  IMAD.HI.U32 R2, R2, R3, RZ ;  /* 0x0000000302027227 */ /* 0x000fc800078e00ff */
[----:B------:R-:W-:Y:S01]  /*ced0*/  IMAD R8, R2, R8, R3 ;  /* 0x0000000802087224 */ /* 0x000fe200078e0203 */
[----:B------:R-:W-:Y:S01]  /*cee0*/  LOP3.LUT R3, R4, R7, RZ, 0x3c, !PT ;  /* 0x0000000704037212 */ /* 0x000fe200078e3cff */
[----:B------:R-:W-:-:S03]  /*cef0*/  IMAD.IADD R25, R25, 0x1, -R6 ;  /* 0x0000000119197824 */ /* 0x000fc600078e0a06 */
        /* <DEDUP_REMOVED lines=11> */
[----:B------:R-:W-:-:S04]  /*cfb0*/  IMAD R7, R7, 0x1000000, R2 ;  /* 0x0100000007077824 */ /* 0x000fc800078e0202 */
[----:B------:R-:W-:Y:S01]  /*cfc0*/  IMAD R26, R4, 0x10000, R7 ;  /* 0x00010000041a7824 */ /* 0x000fe200078e0207 */
[----:B------:R-:W-:Y:S06]  /*cfd0*/  BRA `(.L_x_9566) ;  /* 0x00000000000c7947 */ /* 0x000fec0003800000 */
.L_x_9563:
[----:B------:R-:W-:Y:S02]  /*cfe0*/  IMAD.MOV.U32 R25, RZ, RZ, RZ ;  /* 0x000000ffff197224 */ /* 0x000fe400078e00ff */
[----:B------:R-:W-:Y:S02]  /*cff0*/  IMAD.U32 R24, RZ, RZ, UR6 ;  /* 0x00000006ff187e24 */ /* 0x000fe4000f8e00ff */
[----:B------:R-:W-:-:S07]  /*d000*/  IMAD.MOV.U32 R26, RZ, RZ, RZ ;  /* 0x000000ffff1a7224 */ /* 0x000fce00078e00ff */
.L_x_9566:
[----:B------:R-:W-:-:S13]  /*d010*/  ISETP.NE.AND P0, PT, R0, RZ, PT ;  /* 0x000000ff0000720c */ /* 0x000fda0003f05270 */
[----:B------:R-:W0:Y:S01]  /*d020*/  @!P0 S2R R3, SR_CgaCtaId ;  /* 0x0000000000038919 */ /* 0x000e220000008800 */
[----:B------:R-:W-:-:S04]  /*d030*/  @!P0 MOV R0, 0x400 ;  /* 0x0000040000008802 */ /* 0x000fc80000000f00 */
[----:B0-----:R-:W-:-:S05]  /*d040*/  @!P0 LEA R0, R3, R0, 0x18 ;  /* 0x0000000003008211 */ /* 0x001fca00078ec0ff */
[----:B------:R1:W-:Y:S01]  /*d050*/  @!P0 STS.128 [R0+0x31cd0], R24 ;  /* 0x031cd01800008388 */ /* 0x0003e20000000c00 */
[----:B------:R-:W-:Y:S06]  /*d060*/  BAR.ARV 0x5, 0x200 ;  /* 0x0148000000007b1d */ /* 0x000fec0000002000 */
.L_x_9561:
[----:B------:R2:W-:Y:S01]  /*d070*/  STL [R1+0x34], RZ ;  /* 0x000034ff01007387 */ /* 0x0005e20000100800 */
[----:B------:R-:W-:Y:S01]  /*d080*/  ULDC UR4, c[0x0][0xc3c] ;  /* 0x00030f0000047ab9 */ /* 0x000fe20000000800 */
[----:B------:R-:W-:Y:S01]  /*d090*/  IMAD.MOV.U32 R28, RZ, RZ, 0x1 ;  /* 0x00000001ff1c7424 */ /* 0x000fe200078e00ff */
[----:B0-----:R-:W-:Y:S01]  /*d0a0*/  ISETP.GE.AND P0, PT, R27, UR4, PT ;  /* 0x000000041b007c0c */ /* 0x001fe2000bf06270 */
[----:B------:R-:W-:-:S12]  /*d0b0*/  IMAD.MOV.U32 R18, RZ, RZ, RZ ;  /* 0x000000ffff127224 */ /* 0x000fd800078e00ff */
[----:B--2---:R-:W-:Y:S05]  /*d0c0*/  @P0 BRA `(.L_x_9567) ;  /* 0x0000005400fc0947 */ /* 0x004fea0003800000 */
[----:B------:R-:W0:Y:S01]  /*d0d0*/  S2R R6, SR_TID.X ;  /* 0x0000000000067919 */ /* 0x000e220000002100 */
[----:B------:R-:W2:Y:S01]  /*d0e0*/  S2UR UR5, SR_CgaCtaId ;  /* 0x00000000000579c3 */ /* 0x000ea20000008800 */
[----:B------:R-:W-:Y:S01]  /*d0f0*/  UMOV UR4, 0x400 ;  /* 0x0000040000047882 */ /* 0x000fe20000000000 */
[----:B------:R-:W-:Y:S01]  /*d100*/  BSSY B8, `(.L_x_9567) ;  /* 0x000057b000087945 */ /* 0x000fe20003800000 */
[----:B------:R3:W-:Y:S01]  /*d110*/  STL [R1+0x34], RZ ;  /* 0x000034ff01007387 */ /* 0x0007e20000100800 */
[----:B------:R-:W-:Y:S01]  /*d120*/  IMAD.MOV.U32 R28, RZ, RZ, 0x1 ;  /* 0x00000001ff1c7424 */ /* 0x000fe200078e00ff */
[----:B------:R-:W-:Y:S01]  /*d130*/  ULDC UR38, c[0x0][0xc] ;  /* 0x0000030000267ab9 */ /* 0x000fe20000000800 */
[----:B------:R-:W-:Y:S01]  /*d140*/  IMAD.MOV.U32 R18, RZ, RZ, RZ ;  /* 0x000000ffff127224 */ /* 0x000fe200078e00ff */
[----:B------:R-:W-:Y:S01]  /*d150*/  ULDC.64 UR36, c[0x0][0x198] ;  /* 0x0000660000247ab9 */ /* 0x000fe20000000a00 */
[----:B--2---:R-:W-:-:S06]  /*d160*/  ULEA UR4, UR5, UR4, 0x18 ;  /* 0x0000000405047291 */ /* 0x004fcc000f8ec03f */
[----:B------:R-:W-:Y:S01]  /*d170*/  IMAD.U32 R17, RZ, RZ, UR4 ;  /* 0x00000004ff117e24 */ /* 0x000fe2000f8e00ff */
[C---:B0-----:R-:W-:Y:S01]  /*d180*/  LOP3.LUT R5, R6.reuse, 0x7f, RZ, 0xc0, !PT ;  /* 0x0000007f06057812 */ /* 0x041fe200078ec0ff */
[----:B-1----:R-:W-:-:S04]  /*d190*/  IMAD.SHL.U32 R0, R6, 0x8, RZ ;  /* 0x0000000806007824 */ /* 0x002fc800078e00ff */
[----:B------:R-:W-:Y:S01]  /*d1a0*/  IMAD.SHL.U32 R4, R5, 0x8, RZ ;  /* 0x0000000805047824 */ /* 0x000fe200078e00ff */
[C---:B------:R-:W-:Y:S02]  /*d1b0*/  LOP3.LUT R3, R0.reuse, 0x20, RZ, 0xc0, !PT ;  /* 0x0000002000037812 */ /* 0x040fe400078ec0ff */
[----:B------:R-:W-:Y:S02]  /*d1c0*/  LOP3.LUT R2, R0, 0xd8, RZ, 0xc0, !PT ;  /* 0x000000d800027812 */ /* 0x000fe400078ec0ff */
[----:B------:R-:W-:Y:S02]  /*d1d0*/  LOP3.LUT R3, R3, 0x300, R4, 0xf8, !PT ;  /* 0x0000030003037812 */ /* 0x000fe400078ef804 */
[----:B------:R-:W-:Y:S02]  /*d1e0*/  LOP3.LUT R2, R2, 0x18, R6, 0x78, !PT ;  /* 0x0000001802027812 */ /* 0x000fe400078e7806 */
[----:B------:R-:W-:Y:S02]  /*d1f0*/  LOP3.LUT R0, R0, 0x18, RZ, 0xc0, !PT ;  /* 0x0000001800007812 */ /* 0x000fe400078ec0ff */
[----:B------:R-:W-:Y:S01]  /*d200*/  LOP3.LUT R4, R3, R2, RZ, 0xfc, !PT ;  /* 0x0000000203047212 */ /* 0x000fe200078efcff */
[----:B------:R-:W-:Y:S01]  /*d210*/  IMAD.SHL.U32 R2, R6, 0x20, RZ ;  /* 0x0000002006027824 */ /* 0x000fe200078e00ff */
[----:B------:R-:W-:-:S04]  /*d220*/  SHF.R.U32.HI R3, RZ, 0x2, R5 ;  /* 0x00000002ff037819 */ /* 0x000fc80000011605 */
[----:B------:R-:W-:Y:S01]  /*d230*/  LOP3.LUT R5, R3, 0x60, R2, 0xf8, !PT ;  /* 0x0000006003057812 */ /* 0x000fe200078ef802 */
[----:B------:R-:W-:Y:S01]  /*d240*/  IMAD R2, R4, 0x2, R17 ;  /* 0x0000000204027824 */ /* 0x000fe200078e0211 */
[C---:B------:R-:W-:Y:S02]  /*d250*/  LOP3.LUT R3, R0.reuse, 0x20, RZ, 0xfc, !PT ;  /* 0x0000002000037812 */ /* 0x040fe400078efcff */
[----:B------:R-:W-:Y:S02]  /*d260*/  LOP3.LUT R0, R0, 0x40, RZ, 0xfc, !PT ;  /* 0x0000004000007812 */ /* 0x000fe400078efcff */
[----:B------:R3:W-:Y:S05]  /*d270*/  STL [R1+0x8], R2 ;  /* 0x0000080201007387 */ /* 0x0007ea0000100800 */
.L_x_9671:
[----:B01-3--:R-:W0:Y:S01]  /*d280*/  LDC.64 R2, c[0x0][0xc88] ;  /* 0x00032200ff027b82 */ /* 0x00be220000000a00 */
[----:B------:R-:W-:Y:S01]  /*d290*/  ULDC.64 UR4, c[0x0][0x208] ;  /* 0x0000820000047ab9 */ /* 0x000fe20000000a00 */
[----:B0-----:R-:W-:-:S05]  /*d2a0*/  IMAD.WIDE R2, R27, 0x4, R2 ;  /* 0x000000041b027825 */ /* 0x001fca00078e0202 */
[----:B--2---:R-:W2:Y:S01]  /*d2b0*/  LDG.E R9, desc[UR4][R2.64] ;  /* 0x0000000402097981 */ /* 0x004ea2000c1e1900 */
[----:B------:R-:W-:Y:S05]  /*d2c0*/  YIELD ;  /* 0x0000000000007946 */ /* 0x000fea0003800000 */
[----:B------:R-:W-:Y:S01]  /*d2d0*/  ULDC.64 UR4, c[0x0][0xa28] ;  /* 0x00028a0000047ab9 */ /* 0x000fe20000000a00 */
[----:B------:R-:W-:Y:S01]  /*d2e0*/  IMAD.MOV.U32 R0, RZ, RZ, RZ ;  /* 0x000000ffff007224 */ /* 0x000fe200078e00ff */
[----:B------:R-:W-:Y:S01]  /*d2f0*/  ISETP.NE.U32.AND P0, PT, RZ, UR4, PT ;  /* 0x00000004ff007c0c */ /* 0x000fe2000bf05070 */
[----:B------:R-:W-:Y:S01]  /*d300*/  ULDC.64 UR10, c[0x0][0x208] ;  /* 0x00008200000a7ab9 */ /* 0x000fe20000000a00 */
[----:B------:R-:W-:Y:S01]  /*d310*/  IMAD.MOV.U32 R6, RZ, RZ, RZ ;  /* 0x000000ffff067224 */ /* 0x000fe200078e00ff */
[----:B------:R-:W-:Y:S01]  /*d320*/  ULDC.64 UR8, c[0x0][0xa08] ;  /* 0x0002820000087ab9 */ /* 0x000fe20000000a00 */
[----:B------:R-:W-:Y:S01]  /*d330*/  ISETP.NE.AND.EX P0, PT, RZ, UR5, PT, P0 ;  /* 0x00000005ff007c0c */ /* 0x000fe2000bf05300 */
[----:B------:R-:W-:Y:S01]  /*d340*/  ULDC.64 UR6, c[0x0][0xa18] ;  /* 0x0002860000067ab9 */ /* 0x000fe20000000a00 */
[----:B------:R-:W-:-:S02]  /*d350*/  ISETP.NE.U32.AND P2, PT, RZ, UR8, PT ;  /* 0x00000008ff007c0c */ /* 0x000fc4000bf45070 */
[----:B--2---:R-:W-:Y:S01]  /*d360*/  SHF.R.S32.HI R4, RZ, 0x1f, R9 ;  /* 0x0000001fff047819 */ /* 0x004fe20000011409 */
[----:B------:R-:W-:-:S08]  /*d370*/  IMAD.SHL.U32 R19, R9, 0x4, RZ ;  /* 0x0000000409137824 */ /* 0x000fd000078e00ff */
        /* <DEDUP_REMOVED lines=10> */
[----:B------:R-:W-:Y:S02]  /*d420*/  ISETP.NE.AND.EX P0, PT, RZ, UR9, PT, P2 ;  /* 0x00000009ff007c0c */ /* 0x000fe4000bf05320 */
[----:B------:R-:W-:Y:S02]  /*d430*/  ISETP.NE.U32.AND P2, PT, RZ, UR6, PT ;  /* 0x00000006ff007c0c */ /* 0x000fe4000bf45070 */
[C---:B0-----:R-:W-:Y:S02]  /*d440*/  IADD3 R4, P4, R19.reuse, UR8, RZ ;  /* 0x0000000813047c10 */ /* 0x041fe4000ff9e0ff */
[----:B-1----:R-:W-:Y:S02]  /*d450*/  IADD3 R2, P3, R19, UR4, RZ ;  /* 0x0000000413027c10 */ /* 0x002fe4000ff7e0ff */
[----:B------:R-:W-:-:S02]  /*d460*/  ISETP.NE.AND.EX P2, PT, RZ, UR7, PT, P2 ;  /* 0x00000007ff007c0c */ /* 0x000fc4000bf45320 */
[C---:B------:R-:W-:Y:S02]  /*d470*/  IADD3.X R3, R22.reuse, UR5, RZ, P3, !PT ;  /* 0x0000000516037c10 */ /* 0x040fe40009ffe4ff */
[----:B------:R-:W-:-:S03]  /*d480*/  IADD3.X R5, R22, UR9, RZ, P4, !PT ;  /* 0x0000000916057c10 */ /* 0x000fc6000a7fe4ff */
[----:B------:R-:W2:Y:S01]  /*d490*/  @P1 LDG.E R6, desc[UR10][R2.64] ;  /* 0x0000000a02061981 */ /* 0x000ea2000c1e1900 */
[----:B------:R-:W-:Y:S02]  /*d4a0*/  ULDC UR4, c[0x0][0x288] ;  /* 0x0000a20000047ab9 */ /* 0x000fe40000000800 */
[----:B------:R-:W-:Y:S01]  /*d4b0*/  IMAD.U32 R10, RZ, RZ, UR4 ;  /* 0x00000004ff0a7e24 */ /* 0x000fe2000f8e00ff */
[----:B------:R-:W-:Y:S01]  /*d4c0*/  ULDC.64 UR4, c[0x0][0x418] ;  /* 0x0001060000047ab9 */ /* 0x000fe20000000a00 */
        /* <DEDUP_REMOVED lines=20> */
.L_x_9568:
[----:B------:R-:W-:Y:S01]  /*d610*/  ULDC.64 UR4, c[0x0][0xa20] ;  /* 0x0002880000047ab9 */ /* 0x000fe20000000a00 */
[C---:B------:R-:W-:Y:S01]  /*d620*/  LOP3.LUT R6, R26.reuse, 0xff000000, RZ, 0xc0, !PT ;  /* 0xff0000001a067812 */ /* 0x040fe200078ec0ff */
[----:B------:R-:W-:Y:S01]  /*d630*/  IMAD.MOV.U32 R23, RZ, RZ, R9 ;  /* 0x000000ffff177224 */ /* 0x000fe200078e0009 */
[----:B------:R-:W-:Y:S02]  /*d640*/  ISETP.NE.U32.AND P1, PT, RZ, UR4, PT ;  /* 0x00000004ff007c0c */ /* 0x000fe4000bf25070 */
[----:B------:R-:W-:Y:S02]  /*d650*/  SHF.R.U32.HI R6, RZ, 0x8, R6 ;  /* 0x00000008ff067819 */ /* 0x000fe40000011606 */
[----:B------:R-:W-:Y:S02]  /*d660*/  ISETP.NE.AND.EX P1, PT, RZ, UR5, PT, P1 ;  /* 0x00000005ff007c0c */ /* 0x000fe4000bf25310 */
[C---:B-1----:R-:W-:Y:S02]  /*d670*/  LOP3.LUT R2, R26.reuse, 0xff0000, RZ, 0xc0, !PT ;  /* 0x00ff00001a027812 */ /* 0x042fe400078ec0ff */
[----:B------:R-:W-:Y:S01]  /*d680*/  LOP3.LUT R16, R26, 0xffff, RZ, 0xc0, !PT ;  /* 0x0000ffff1a107812 */ /* 0x000fe200078ec0ff */
[----:B-----5:R-:W-:Y:S01]  /*d690*/  IMAD.IADD R26, R8, 0x1, R0 ;  /* 0x00000001081a7824 */ /* 0x020fe200078e0200 */
[----:B------:R-:W-:-:S07]  /*d6a0*/  LEA.HI R6, R2, R6, RZ, 0x10 ;  /* 0x0000000602067211 */ /* 0x000fce00078f80ff */
[----:B------:R-:W-:Y:S05]  /*d6b0*/  @!P1 BRA `(.L_x_9569) ;  /* 0x0000000000149947 */ /* 0x000fea0003800000 */
[----:B------:R-:W-:Y:S01]  /*d6c0*/  IADD3 R2, P0, R19, UR4, RZ ;  /* 0x0000000413027c10 */ /* 0x000fe2000ff1e0ff */
[----:B------:R-:W-:-:S03]  /*d6d0*/  ULDC.64 UR6, c[0x0][0x208] ;  /* 0x0000820000067ab9 */ /* 0x000fc60000000a00 */
[----:B------:R-:W-:-:S05]  /*d6e0*/  IADD3.X R3, R22, UR5, RZ, P0, !PT ;  /* 0x0000000516037c10 */ /* 0x000fca00087fe4ff */
[----:B------:R1:W5:Y:S01]  /*d6f0*/  LDG.E R7, desc[UR6][R2.64] ;  /* 0x0000000602077981 */ /* 0x000362000c1e1900 */
[----:B------:R-:W-:Y:S05]  /*d700*/  BRA `(.L_x_9570) ;  /* 0x0000000000147947 */ /* 0x000fea0003800000 */
.L_x_9569:
[----:B------:R-:W-:Y:S05]  /*d710*/  @!P0 BRA `(.L_x_9570) ;  /* 0x0000000000108947 */ /* 0x000fea0003800000 */
[----:B------:R-:W-:Y:S02]  /*d720*/  ULDC.64 UR4, c[0x0][0x208] ;  /* 0x0000820000047ab9 */ /* 0x000fe40000000a00 */
[----:B------:R-:W2:Y:S04]  /*d730*/  LDG.E R7, desc[UR4][R4.64] ;  /* 0x0000000404077981 */ /* 0x000ea8000c1e1900 */
[----:B------:R-:W2:Y:S02]  /*d740*/  LDG.E R4, desc[UR4][R4.64+0x4] ;  /* 0x0000040404047981 */ /* 0x000ea4000c1e1900 */
[----:B--2---:R-:W-:-:S07]  /*d750*/  IMAD.IADD R7, R4, 0x1, -R7 ;  /* 0x0000000104077824 */ /* 0x004fce00078e0a07 */
.L_x_9570:
[----:B-----5:R-:W-:Y:S01]  /*d760*/  IMAD.IADD R7, R7, 0x1, -R0 ;  /* 0x0000000107077824 */ /* 0x020fe200078e0a00 */
[----:B------:R-:W-:Y:S01]  /*d770*/  LOP3.LUT R9, R6, 0xff, RZ, 0xc0, !PT ;  /* 0x000000ff06097812 */ /* 0x000fe200078ec0ff */
[----:B-1----:R-:W-:Y:S01]  /*d780*/  IMAD.MOV.U32 R3, RZ, RZ, RZ ;  /* 0x000000ffff037224 */ /* 0x002fe200078e00ff */
[----:B------:R-:W-:Y:S01]  /*d790*/  BSSY B0, `(.L_x_9571) ;  /* 0x0000029000007945 */ /* 0x000fe20003800000 */
[C---:B------:R-:W-:Y:S01]  /*d7a0*/  VIADD R0, R7.reuse, 0x8f ;  /* 0x0000008f07007836 */ /* 0x040fe20000000000 */
[----:B------:R-:W-:Y:S01]  /*d7b0*/  ISETP.GE.AND P0, PT, R7, 0x1, PT ;  /* 0x000000010700780c */ /* 0x000fe20003f06270 */
[----:B------:R-:W-:Y:S01]  /*d7c0*/  IMAD.MOV.U32 R7, RZ, RZ, R3 ;  /* 0x000000ffff077224 */ /* 0x000fe200078e0003 */
[----:B------:R1:W-:Y:S01]  /*d7d0*/  STL [R1+0x14], R3 ;  /* 0x0000140301007387 */ /* 0x0003e20000100800 */
[----:B------:R-:W-:-:S05]  /*d7e0*/  IMAD.HI R0, R0, 0x38e38e39, RZ ;  /* 0x38e38e3900007827 */ /* 0x000fca00078e02ff */
[----:B------:R-:W-:-:S04]  /*d7f0*/  SHF.R.U32.HI R2, RZ, 0x1f, R0 ;  /* 0x0000001fff027819 */ /* 0x000fc80000011600 */
[----:B------:R-:W-:-:S05]  /*d800*/  LEA.HI.SX32 R8, R0, R2, 0x1b ;  /* 0x0000000200087211 */ /* 0x000fca00078fdaff */
[----:B------:R1:W-:Y:S04]  /*d810*/  STL [R1+0x20], R8 ;  /* 0x0000200801007387 */ /* 0x0003e80000100800 */
[----:B------:R1:W-:Y:S01]  /*d820*/  STL [R1+0x38], R9 ;  /* 0x0000380901007387 */ /* 0x0003e20000100800 */
[----:B------:R-:W-:Y:S05]  /*d830*/  @!P0 BRA `(.L_x_9572) ;  /* 0x0000000000788947 */ /* 0x000fea0003800000 */
[----:B------:R-:W-:-:S04]  /*d840*/  SHF.R.U32.HI R6, RZ, 0x10, R6 ;  /* 0x00000010ff067819 */ /* 0x000fc80000011606 */
[----:B------:R-:W-:-:S13]  /*d850*/  ISETP.NE.AND P0, PT, R6, RZ, PT ;  /* 0x000000ff0600720c */ /* 0x000fda0003f05270 */
[----:B------:R-:W2:Y:S02]  /*d860*/  @!P0 LDC R6, c[0x0][0x9f0] ;  /* 0x00027c00ff068b82 */ /* 0x000ea40000000800 */
[-C--:B--2---:R-:W-:Y:S02]  /*d870*/  IABS R0, R6.reuse ;  /* 0x0000000600007213 */ /* 0x084fe40000000000 */
[----:B------:R-:W-:Y:S02]  /*d880*/  IABS R5, R6 ;  /* 0x0000000600057213 */ /* 0x000fe40000000000 */
[----:B------:R-:W2:Y:S03]  /*d890*/  I2F.RP R2, R0 ;  /* 0x0000000000027306 */ /* 0x000ea60000209400 */
[----:B------:R-:W-:-:S05]  /*d8a0*/  IMAD.MOV R5, RZ, RZ, -R5 ;  /* 0x000000ffff057224 */ /* 0x000fca00078e0a05 */
[----:B--2---:R-:W2:Y:S02]  /*d8b0*/  MUFU.RCP R2, R2 ;  /* 0x0000000200027308 */ /* 0x004ea40000001000 */
[----:B--2---:R-:W-:-:S06]  /*d8c0*/  VIADD R2, R2, 0xffffffe ;  /* 0x0ffffffe02027836 */ /* 0x004fcc0000000000 */
[----:B-1----:R-:W1:Y:S02]  /*d8d0*/  F2I.FTZ.U32.TRUNC.NTZ R3, R2 ;  /* 0x0000000200037305 */ /* 0x002e64000021f000 */
[----:B-1----:R-:W-:-:S04]  /*d8e0*/  IMAD.MOV R2, RZ, RZ, -R3 ;  /* 0x000000ffff027224 */ /* 0x002fc800078e0a03 */
[----:B------:R-:W-:Y:S02]  /*d8f0*/  IMAD R4, R2, R0, RZ ;  /* 0x0000000002047224 */ /* 0x000fe400078e02ff */
[----:B------:R-:W-:-:S04]  /*d900*/  IMAD.MOV.U32 R2, RZ, RZ, RZ ;  /* 0x000000ffff027224 */ /* 0x000fc800078e00ff */
[----:B------:R-:W-:Y:S01]  /*d910*/  IMAD.HI.U32 R4, R3, R4, R2 ;  /* 0x0000000403047227 */ /* 0x000fe200078e0002 */
[----:B------:R-:W-:-:S04]  /*d920*/  IADD3 R3, R6, -0x1, R8 ;  /* 0xffffffff06037810 */ /* 0x000fc80007ffe008 */
        /* <DEDUP_REMOVED lines=15> */
.L_x_9572:
[----:B------:R-:W-:Y:S05]  /*da20*/  BSYNC B0 ;  /* 0x0000000000007941 */ /* 0x000fea0003800000 */
.L_x_9571:
        /* <DEDUP_REMOVED lines=19> */
[----:B-1----:R-:W3:Y:S01]  /*db60*/  @P0 ATOMG.E.ADD.STRONG.GPU PT, R3, desc[UR6][R2.64], R5 ;  /* 0x00000005020309a8 */ /* 0x002ee200081ee1c6 */
[----:B------:R-:W1:Y:S02]  /*db70*/  S2R R4, SR_LTMASK ;  /* 0x0000000000047919 */ /* 0x000e640000003900 */
[----:B-1----:R-:W-:-:S04]  /*db80*/  LOP3.LUT R4, R4, UR4, RZ, 0xc0, !PT ;  /* 0x0000000404047c12 */ /* 0x002fc8000f8ec0ff */
[----:B--2---:R-:W1:Y:S01]  /*db90*/  POPC R7, R4 ;  /* 0x0000000400077309 */ /* 0x004e620000000000 */
[----:B---3--:R-:W1:Y:S02]  /*dba0*/  SHFL.IDX PT, R0, R3, R0, 0x1f ;  /* 0x00001f0003007589 */ /* 0x008e6400000e0000 */
[----:B-1----:R-:W-:Y:S01]  /*dbb0*/  IADD3 R24, R0, UR38, R7 ;  /* 0x0000002600187c10 */ /* 0x002fe2000fffe007 */
[----:B------:R-:W-:Y:S06]  /*dbc0*/  BRA `(.L_x_9575) ;  /* 0x0000004000247947 */ /* 0x000fec0003800000 */
.L_x_9574:
        /* <DEDUP_REMOVED lines=9> */
[----:B-1----:R-:W1:Y:S01]  /*dc60*/  LDC.64 R2, c[0x4][R2] ;  /* 0x0100000002027b82 */ /* 0x002e620000000a00 */
[----:B------:R-:W-:Y:S02]  /*dc70*/  IMAD.U32 R5, RZ, RZ, UR7 ;  /* 0x00000007ff057e24 */ /* 0x000fe4000f8e00ff */
[----:B------:R-:W-:Y:S02]  /*dc80*/  IMAD.U32 R6, RZ, RZ, UR8 ;  /* 0x00000008ff067e24 */ /* 0x000fe4000f8e00ff */
[----:B--2---:R-:W-:-:S02]  /*dc90*/  IMAD.U32 R7, RZ, RZ, UR9 ;  /* 0x00000009ff077e24 */ /* 0x004fc4000f8e00ff */
[----:B0-----:R-:W-:Y:S02]  /*dca0*/  IMAD.U32 R10, RZ, RZ, UR4 ;  /* 0x00000004ff0a7e24 */ /* 0x001fe4000f8e00ff */
[----:B------:R-:W-:Y:S02]  /*dcb0*/  IMAD.U32 R11, RZ, RZ, UR5 ;  /* 0x00000005ff0b7e24 */ /* 0x000fe4000f8e00ff */
[----:B------:R-:W-:Y:S02]  /*dcc0*/  IMAD.MOV.U32 R8, RZ, RZ, 0x70 ;  /* 0x00000070ff087424 */ /* 0x000fe400078e00ff */
[----:B------:R-:W-:Y:S02]  /*dcd0*/  IMAD.MOV.U32 R12, RZ, RZ, 0x1 ;  /* 0x00000001ff0c7424 */ /* 0x000fe400078e00ff */
[----:B------:R-:W-:-:S07]  /*dce0*/  IMAD.MOV.U32 R13, RZ, RZ, RZ ;  /* 0x000000ffff0d7224 */ /* 0x000fce00078e00ff */
[----:B------:R-:W-:-:S07]  /*dcf0*/  LEPC R20, `(.L_x_9577) ;  /* 0x000000001014794e */ /* 0x000fce0000000000 */
[----:B-1----:R-:W-:Y:S05]  /*dd00*/  CALL.ABS.NOINC R2 ;  /* 0x0000000002007343 */ /* 0x002fea0003c00000 */
.L_x_9577:
[----:B------:R-:W-:Y:S05]  /*dd10*/  BSYNC B6 ;  /* 0x0000000000067941 */ /* 0x000fea0003800000 */
.L_x_9576:
        /* <DEDUP_REMOVED lines=8> */
[----:B-1----:R1:W3:Y:S01]  /*dda0*/  LDC.64 R2, c[0x4][R0] ;  /* 0x0100000000027b82 */ /* 0x0022e20000000a00 */
[----:B------:R-:W-:Y:S02]  /*ddb0*/  IMAD.U32 R4, RZ, RZ, UR6 ;  /* 0x00000006ff047e24 */ /* 0x000fe4000f8e00ff */
[----:B------:R-:W-:Y:S02]  /*ddc0*/  IMAD.U32 R5, RZ, RZ, UR7 ;  /* 0x00000007ff057e24 */ /* 0x000fe4000f8e00ff */
[----:B------:R-:W-:Y:S02]  /*ddd0*/  IMAD.U32 R6, RZ, RZ, UR8 ;  /* 0x00000008ff067e24 */ /* 0x000fe4000f8e00ff */
[----:B--2---:R-:W-:-:S02]  /*dde0*/  IMAD.U32 R7, RZ, RZ, UR9 ;  /* 0x00000009ff077e24 */ /* 0x004fc4000f8e00ff */
[----:B0-----:R-:W-:Y:S02]  /*ddf0*/  IMAD.U32 R10, RZ, RZ, UR4 ;  /* 0x00000004ff0a7e24 */ /* 0x001fe4000f8e00ff */
[----:B------:R-:W-:Y:S02]  /*de00*/  IMAD.U32 R11, RZ, RZ, UR5 ;  /* 0x00000005ff0b7e24 */ /* 0x000fe4000f8e00ff */
[----:B------:R-:W-:Y:S02]  /*de10*/  IMAD.MOV.U32 R8, RZ, RZ, 0x70 ;  /* 0x00000070ff087424 */ /* 0x000fe400078e00ff */
[----:B------:R-:W-:Y:S02]  /*de20*/  IMAD.MOV.U32 R12, RZ, RZ, 0x1 ;  /* 0x00000001ff0c7424 */ /* 0x000fe400078e00ff */
[----:B-1----:R-:W-:-:S07]  /*de30*/  IMAD.MOV.U32 R13, RZ, RZ, RZ ;  /* 0x000000ffff0d7224 */ /* 0x002fce00078e00ff */
[----:B------:R-:W-:-:S07]  /*de40*/  LEPC R20, `(.L_x_9580) ;  /* 0x000000001014794e */ /* 0x000fce0000000000 */
[----:B---3--:R-:W-:Y:S05]  /*de50*/  CALL.ABS.NOINC R2 ;  /* 0x0000000002007343 */ /* 0x008fea0003c00000 */
.L_x_9580:
        /* <DEDUP_REMOVED lines=16> */
.L_x_9579:
[----:B------:R-:W-:Y:S05]  /*df60*/  BSYNC B6 ;  /* 0x0000000000067941 */ /* 0x000fea0003800000 */
.L_x_9578:
[----:B------:R-:W-:Y:S01]  /*df70*/  ULDC.64 UR4, c[0x0][0x9f8] ;  /* 0x00027e0000047ab9 */ /* 0x000fe20000000a00 */
[----:B------:R-:W3:Y:S01]  /*df80*/  LDL R20, [R1+0x18] ;  /* 0x0000180001147983 */ /* 0x000ee20000100800 */
[----:B------:R-:W-:Y:S01]  /*df90*/  ISETP.NE.U32.AND P0, PT, RZ, UR4, PT ;  /* 0x00000004ff007c0c */ /* 0x000fe2000bf05070 */
[----:B------:R-:W-:-:S03]  /*dfa0*/  ULDC.64 UR6, c[0x0][0x208] ;  /* 0x0000820000067ab9 */ /* 0x000fc60000000a00 */
[----:B------:R-:W-:-:S13]  /*dfb0*/  ISETP.NE.AND.EX P0, PT, RZ, UR5, PT, P0 ;  /* 0x00000005ff007c0c */ /* 0x000fda000bf05300 */
[----:B------:R-:W-:-:S04]  /*dfc0*/  @P0 IADD3 R2, P1, R19, UR4, RZ ;  /* 0x0000000413020c10 */ /* 0x000fc8000ff3e0ff */
[----:B-1----:R-:W-:Y:S01]  /*dfd0*/  @P0 IADD3.X R3, R22, UR5, RZ, P1, !PT ;  /* 0x0000000516030c10 */ /* 0x002fe20008ffe4ff */
[----:B------:R-:W-:-:S04]  /*dfe0*/  ULDC.64 UR4, c[0x0][0xa08] ;  /* 0x0002820000047ab9 */ /* 0x000fc80000000a00 */
[----:B------:R1:W2:Y:S02]  /*dff0*/  @P0 LDG.E R23, desc[UR6][R2.64] ;  /* 0x0000000602170981 */ /* 0x0002a4000c1e1900 */
[----:B-1----:R-:W1:Y:S02]  /*e000*/  LDC.64 R2, c[0x0][0x418] ;  /* 0x00010600ff027b82 */ /* 0x002e640000000a00 */
[----:B-1----:R-:W-:Y:S01]  /*e010*/  LOP3.LUT P0, RZ, R2, UR4, RZ, 0xfc, !PT ;  /* 0x0000000402ff7c12 */ /* 0x002fe2000f80fcff */
[----:B------:R-:W-:-:S03]  /*e020*/  UMOV UR4, 0xffffffff ;  /* 0xffffffff00047882 */ /* 0x000fc60000000000 */
[----:B------:R-:W-:Y:S01]  /*e030*/  LOP3.LUT P0, RZ, R3, UR5, RZ, 0xfc, P0 ;  /* 0x0000000503ff7c12 */ /* 0x000fe2000800fcff */
[----:B---3--:R-:W-:Y:S01]  /*e040*/  VIADD R22, R20, 0xffffffff ;  /* 0xffffffff14167836 */ /* 0x008fe20000000000 */
[----:B--2---:R-:W-:Y:S02]  /*e050*/  SHF.R.S32.HI R7, RZ, 0x1f, R23 ;  /* 0x0000001fff077819 */ /* 0x004fe40000011417 */
[----:B------:R-:W-:-:S03]  /*e060*/  SEL R19, R23, RZ, !P0 ;  /* 0x000000ff17137207 */ /* 0x000fc60004000000 */
[----:B------:R1:W-:Y:S01]  /*e070*/  STL [R1], R7 ;  /* 0x0000000701007387 */ /* 0x0003e20000100800 */
[----:B------:R-:W-:Y:S05]  /*e080*/  BRA.DIV UR4, `(.L_x_9581) ;  /* 0x0000004e04707947 */ /* 0x000fea000b800000 */
[----:B------:R-:W2:Y:S02]  /*e090*/  S2R R0, SR_TID.X ;  /* 0x0000000000007919 */ /* 0x000ea40000002100 */
[----:B--2---:R-:W-:-:S04]  /*e0a0*/  SHF.R.U32.HI R0, RZ, 0x5, R0 ;  /* 0x00000005ff007819 */ /* 0x004fc80000011600 */
[----:B------:R-:W-:-:S05]  /*e0b0*/  LOP3.LUT R0, R0, 0x3, RZ, 0xc0, !PT ;  /* 0x0000000300007812 */ /* 0x000fca00078ec0ff */
[----:B------:R2:W3:Y:S02]  /*e0c0*/  SHFL.IDX PT, R14, R0, RZ, 0x1f ;  /* 0x00001fff000e7589 */ /* 0x0004e400000e0000 */
.L_x_9687:
        /* <DEDUP_REMOVED lines=8> */
.L_x_9690:
[----:B------:R-:W-:Y:S05]  /*e150*/  @!P6 BRA `(.L_x_9582) ;  /* 0x000000040010e947 */ /* 0x000fea0003800000 */
[----:B------:R-:W-:-:S04]  /*e160*/  ISETP.NE.U32.AND P0, PT, R2, RZ, PT ;  /* 0x000000ff0200720c */ /* 0x000fc80003f05070 */
[----:B------:R-:W-:-:S13]  /*e170*/  ISETP.NE.AND.EX P0, PT, R3, RZ, PT, P0 ;  /* 0x000000ff0300720c */ /* 0x000fda0003f05300 */
[----:B------:R-:W-:Y:S05]  /*e180*/  @!P0 BRA `(.L_x_9584) ;  /* 0x00000000004c8947 */ /* 0x000fea0003800000 */
[----:B------:R-:W3:Y:S01]  /*e190*/  LDC R6, c[0x0][0x43c] ;  /* 0x00010f00ff067b82 */ /* 0x000ee20000000800 */
[----:B--2---:R-:W-:Y:S01]  /*e1a0*/  IMAD.MOV.U32 R0, RZ, RZ, R22 ;  /* 0x000000ffff007224 */ /* 0x004fe200078e0016 */
[----:B------:R-:W-:Y:S01]  /*e1b0*/  ULDC.64 UR4, c[0x0][0x428] ;  /* 0x00010a0000047ab9 */ /* 0x000fe20000000a00 */
[----:B------:R-:W-:Y:S01]  /*e1c0*/  ULDC.64 UR6, c[0x0][0x208] ;  /* 0x0000820000067ab9 */ /* 0x000fe20000000a00 */
[----:B---3--:R-:W-:-:S13]  /*e1d0*/  ISETP.NE.AND P0, PT, R6, 0x1, PT ;  /* 0x000000010600780c */ /* 0x008fda0003f05270 */
[----:B------:R-:W2:Y:S02]  /*e1e0*/  @P0 LDC.64 R4, c[0x0][0x440] ;  /* 0x00011000ff040b82 */ /* 0x000ea40000000a00 */
[----:B--2---:R-:W-:-:S05]  /*e1f0*/  @P0 IMAD.HI.U32 R4, R22, R4, RZ ;  /* 0x0000000416040227 */ /* 0x004fca00078e00ff */
[----:B------:R-:W-:-:S04]  /*e200*/  @P0 SHF.R.U32.HI R0, RZ, R5, R4 ;  /* 0x00000005ff000219 */ /* 0x000fc80000011604 */
[--C-:B------:R-:W-:Y:S01]  /*e210*/  SHF.R.S32.HI R5, RZ, 0x1f, R0.reuse ;  /* 0x0000001fff057819 */ /* 0x100fe20000011400 */
[----:B------:R-:W-:-:S04]  /*e220*/  IMAD.MOV R4, RZ, RZ, -R0 ;  /* 0x000000ffff047224 */ /* 0x000fc800078e0a00 */
[----:B------:R-:W-:Y:S02]  /*e230*/  IMAD R22, R6, R4, R22 ;  /* 0x0000000406167224 */ /* 0x000fe400078e0216 */
[----:B------:R-:W-:Y:S02]  /*e240*/  IMAD R6, R7, UR4, RZ ;  /* 0x0000000407067c24 */ /* 0x000fe4000f8e02ff */
[----:B------:R-:W-:Y:S02]  /*e250*/  IMAD.MOV.U32 R4, RZ, RZ, R0 ;  /* 0x000000ffff047224 */ /* 0x000fe400078e0000 */
[C---:B------:R-:W-:Y:S02]  /*e260*/  IMAD R0, R23.reuse, UR5, R6 ;  /* 0x0000000517007c24 */ /* 0x040fe4000f8e0206 */
[----:B------:R-:W-:-:S04]  /*e270*/  IMAD.WIDE.U32 R4, R23, UR4, R4 ;  /* 0x0000000417047c25 */ /* 0x000fc8000f8e0004 */
[----:B------:R-:W-:Y:S01]  /*e280*/  IMAD.IADD R0, R5, 0x1, R0 ;  /* 0x0000000105007824 */ /* 0x000fe200078e0200 */
[----:B------:R-:W-:-:S04]  /*e290*/  LEA R2, P0, R4, R2, 0x2 ;  /* 0x0000000204027211 */ /* 0x000fc800078010ff */
[----:B------:R-:W-:-:S05]  /*e2a0*/  LEA.HI.X R3, R4, R3, R0, 0x2, P0 ;  /* 0x0000000304037211 */ /* 0x000fca00000f1400 */
[----:B------:R3:W5:Y:S04]  /*e2b0*/  LDG.E R19, desc[UR6][R2.64] ;  /* 0x0000000602137981 */ /* 0x000768000c1e1900 */
.L_x_9584:
[----:B--2---:R-:W-:Y:S01]  /*e2c0*/  IMAD R0, R18, 0x8, R17 ;  /* 0x0000000812007824 */ /* 0x004fe200078e0211 */
[----:B---3--:R-:W-:-:S04]  /*e2d0*/  SHF.L.U32 R2, R28, 0x1f, RZ ;  /* 0x0000001f1c027819 */ /* 0x008fc800000006ff */
[----:B------:R-:W2:Y:S02]  /*e2e0*/  SYNCS.PHASECHK.TRANS64.TRYWAIT P0, [R0+URZ+0x31c40], R2 ;  /* 0x031c4002000075a7 */ /* 0x000ea4000800017f */
[----:B--2---:R-:W-:Y:S05]  /*e2f0*/  @!P0 BRA `(.L_x_9585) ;  /* 0x0000004c00288947 */ /* 0x004fea0003800000 */
.L_x_9691:
        /* <DEDUP_REMOVED lines=11> */
.L_x_9586:
[----:B------:R-:W-:Y:S01]  /*e3b0*/  R2UR UR9, R0 ;  /* 0x00000000000972ca */ /* 0x000fe200000e0000 */
[----:B--2---:R-:W-:Y:S01]  /*e3c0*/  IMAD R0, R18, 0x6c00, R17 ;  /* 0x00006c0012007824 */ /* 0x004fe200078e0211 */
[----:B------:R-:W-:Y:S01]  /*e3d0*/  R2UR UR11, R22 ;  /* 0x00000000160b72ca */ /* 0x000fe200000e0000 */
[----:B------:R-:W-:Y:S01]  /*e3e0*/  UIADD3 UR4, UP0, UR36, 0x370, URZ ;  /* 0x0000037024047890 */ /* 0x000fe2000ff1e03f */
[----:B------:R-:W-:Y:S01]  /*e3f0*/  R2UR UR5, R26 ;  /* 0x000000001a0572ca */ /* 0x000fe200000e0000 */
[----:B------:R-:W-:Y:S01]  /*e400*/  UMOV UR10, URZ ;  /* 0x0000003f000a7c82 */ /* 0x000fe20008000000 */
[----:B------:R-:W-:Y:S01]  /*e410*/  R2UR UR8, R0 ;  /* 0x00000000000872ca */ /* 0x000fe200000e0000 */
[----:B------:R-:W-:Y:S01]  /*e420*/  UMOV UR6, 0x0 ;  /* 0x0000000000067882 */ /* 0x000fe20000000000 */
[----:B------:R-:W-:Y:S01]  /*e430*/  R2UR UR12, R16 ;  /* 0x00000000100c72ca */ /* 0x000fe200000e0000 */
[----:B------:R-:W-:Y:S01]  /*e440*/  UMOV UR7, 0x14f00000 ;  /* 0x14f0000000077882 */ /* 0x000fe20000000000 */
[----:B-----5:R-:W-:Y:S01]  /*e450*/  R2UR UR13, R19 ;  /* 0x00000000130d72ca */ /* 0x020fe200000e0000 */
[----:B------:R-:W-:Y:S01]  /*e460*/  UMOV UR16, 0x20 ;  /* 0x0000002000107882 */ /* 0x000fe20000000000 */
[----:B------:R-:W-:Y:S01]  /*e470*/  PLOP3.LUT P0, PT, PT, PT, PT, 0x80, 0x0 ;  /* 0x000000000000781c */ /* 0x000fe20003f0f070 */
[----:B------:R-:W-:Y:S01]  /*e480*/  UIADD3 UR9, UR9, 0x31c30, URZ ;  /* 0x00031c3009097890 */ /* 0x000fe2000fffe03f */
[----:B------:R-:W-:-:S03]  /*e490*/  LOP3.LUT R29, R29, 0xfffffffe, RZ, 0xc0, !PT ;  /* 0xfffffffe1d1d7812 */ /* 0x000fc600078ec0ff */
[----:B------:R-:W-:Y:S02]  /*e4a0*/  UIMAD UR11, UR11, 0x90, UR5 ;  /* 0x000000900b0b78a4 */ /* 0x000fe4000f8e0205 */
[----:B------:R-:W-:Y:S02]  /*e4b0*/  UIADD3 UR14, UR8, 0x16a00, URZ ;  /* 0x00016a00080e7890 */ /* 0x000fe4000fffe03f */
[----:B------:R-:W-:Y:S02]  /*e4c0*/  UIADD3.X UR5, URZ, UR37, URZ, UP0, !UPT ;  /* 0x000000253f057290 */ /* 0x000fe400087fe43f */
[----:B------:R-:W-:Y:S02]  /*e4d0*/  UIADD3 UR15, UR8, 0x18e00, URZ ;  /* 0x00018e00080f7890 */ /* 0x000fe4000fffe03f */
[----:B------:R-:W-:Y:S01]  /*e4e0*/  UIADD3 UR17, UR8, 0x1b200, URZ ;  /* 0x0001b20008117890 */ /* 0x000fe2000fffe03f */
[----:B------:R-:W-:Y:S02]  /*e4f0*/  @P0 LOP3.LUT R29, R29, 0x1, RZ, 0xfc, !PT ;  /* 0x000000011d1d0812 */ /* 0x000fe400078efcff */
[----:B------:R-:W-:Y:S01]  /*e500*/  UMOV UR8, UR14 ;  /* 0x0000000e00087c82 */ /* 0x000fe20008000000 */
[----:B------:R-:W-:Y:S01]  /*e510*/  UMOV UR14, 0x40 ;  /* 0x00000040000e7882 */ /* 0x000fe20000000000 */
[----:B------:R2:W-:Y:S02]  /*e520*/  UTMALDG.4D [UR8], [UR4], desc[UR6] ;  /* 0x00000608040075b4 */ /* 0x0005e40008019000 */
[----:B--2---:R-:W-:Y:S01]  /*e530*/  UMOV UR8, UR15 ;  /* 0x0000000f00087c82 */ /* 0x004fe20008000000 */
[----:B------:R-:W-:-:S02]  /*e540*/  UMOV UR10, UR16 ;  /* 0x00000010000a7c82 */ /* 0x000fc40008000000 */
[----:B------:R2:W-:Y:S02]  /*e550*/  UTMALDG.4D [UR8], [UR4], desc[UR6] ;  /* 0x00000608040075b4 */ /* 0x0005e40008019000 */
[----:B--2---:R-:W-:Y:S01]  /*e560*/  UMOV UR8, UR17 ;  /* 0x0000001100087c82 */ /* 0x004fe20008000000 */
[----:B------:R-:W-:Y:S02]  /*e570*/  UMOV UR10, UR14 ;  /* 0x0000000e000a7c82 */ /* 0x000fe40008000000 */
[----:B------:R3:W-:Y:S02]  /*e580*/  UTMALDG.4D [UR8], [UR4], desc[UR6] ;  /* 0x00000608040075b4 */ /* 0x0007e40008019000 */
[----:B---3--:R-:W-:Y:S01]  /*e590*/  NOP ;  /* 0x0000000000007918 */ /* 0x008fe20000000000 */
.L_x_9582:
[----:B------:R-:W3:Y:S04]  /*e5a0*/  LDL.LU R4, [R1+0x10] ;  /* 0x0000100001047983 */ /* 0x000ee80000300800 */
[----:B------:R-:W4:Y:S04]  /*e5b0*/  LDL.LU R6, [R1+0xc] ;  /* 0x00000c0001067983 */ /* 0x000f280000300800 */
[----:B------:R-:W5:Y:S01]  /*e5c0*/  LDL.LU R3, [R1+0x1c] ;  /* 0x00001c0001037983 */ /* 0x000f620000300800 */
[----:B------:R-:W-:Y:S05]  /*e5d0*/  WARPSYNC.ALL ;  /* 0x0000000000007948 */ /* 0x000fea0003800000 */
[----:B------:R-:W-:Y:S01]  /*e5e0*/  ULDC.64 UR6, c[0x0][0xa00] ;  /* 0x0002800000067ab9 */ /* 0x000fe20000000a00 */
[----:B------:R-:W-:Y:S01]  /*e5f0*/  ULDC.64 UR4, c[0x0][0x298] ;  /* 0x0000a60000047ab9 */ /* 0x000fe20000000a00 */
[----:B--2---:R-:W-:Y:S01]  /*e600*/  VIADD R0, R17, 0xda00 ;  /* 0x0000da0011007836 */ /* 0x004fe20000000000 */
[----:B------:R-:W-:Y:S01]  /*e610*/  BAR.SYNC.DEFER_BLOCKING 0x8, 0x200 ;  /* 0x0208000000007b1d */ /* 0x000fe20000010000 */
[----:B------:R-:W-:-:S03]  /*e620*/  ISETP.NE.U32.AND P0, PT, RZ, UR6, PT ;  /* 0x00000006ff007c0c */ /* 0x000fc6000bf05070 */
[----:B------:R-:W-:Y:S02]  /*e630*/  LOP3.LUT P1, RZ, R0, 0x1bf, RZ, 0xc0, !PT ;  /* 0x000001bf00ff7812 */ /* 0x000fe4000782c0ff */
[----:B------:R-:W-:Y:S01]  /*e640*/  ISETP.NE.AND.EX P0, PT, RZ, UR7, PT, P0 ;  /* 0x00000007ff007c0c */ /* 0x000fe2000bf05300 */
[----:B------:R-:W-:Y:S01]  /*e650*/  BSSY B6, `(.L_x_9587) ;  /* 0x000001d000067945 */ /* 0x000fe20003800000 */
[----:B---3--:R-:W-:Y:S02]  /*e660*/  SHF.R.S32.HI R2, RZ, 0x1f, R4 ;  /* 0x0000001fff027819 */ /* 0x008fe40000011404 */
[----:B----4-:R-:W-:-:S03]  /*e670*/  SEL R6, R6, RZ, !P0 ;  /* 0x000000ff06067207 */ /* 0x010fc60004000000 */
[----:B------:R-:W-:-:S04]  /*e680*/  IMAD R2, R2, UR4, RZ ;  /* 0x0000000402027c24 */ /* 0x000fc8000f8e02ff */
[C---:B------:R-:W-:Y:S01]  /*e690*/  IMAD R0, R4.reuse, UR5, R2 ;  /* 0x0000000504007c24 */ /* 0x040fe2000f8e0202 */
[----:B-----5:R-:W-:Y:S01]  /*e6a0*/  SEL R2, R3, RZ, !P0 ;  /* 0x000000ff03027207 */ /* 0x020fe20004000000 */
        /* <DEDUP_REMOVED lines=15> */
[----:B-1----:R-:W-:-:S02]  /*e7a0*/  IMAD.U32 R7, RZ, RZ, UR9 ;  /* 0x00000009ff077e24 */ /* 0x002fc4000f8e00ff */
[----:B0-----:R-:W-:Y:S02]  /*e7b0*/  IMAD.U32 R10, RZ, RZ, UR4 ;  /* 0x00000004ff0a7e24 */ /* 0x001fe4000f8e00ff */
[----:B------:R-:W-:Y:S02]  /*e7c0*/  IMAD.U32 R11, RZ, RZ, UR5 ;  /* 0x00000005ff0b7e24 */ /* 0x000fe4000f8e00ff */
[----:B------:R-:W-:Y:S02]  /*e7d0*/  IMAD.MOV.U32 R8, RZ, RZ, 0x70 ;  /* 0x00000070ff087424 */ /* 0x000fe400078e00ff */
[----:B------:R-:W-:Y:S02]  /*e7e0*/  IMAD.MOV.U32 R12, RZ, RZ, 0x1 ;  /* 0x00000001ff0c7424 */ /* 0x000fe400078e00ff */
[----:B------:R-:W-:-:S07]  /*e7f0*/  IMAD.MOV.U32 R13, RZ, RZ, RZ ;  /* 0x000000ffff0d7224 */ /* 0x000fce00078e00ff */
[----:B------:R-:W-:-:S07]  /*e800*/  LEPC R20, `(.L_x_9588) ;  /* 0x000000001014794e */ /* 0x000fce0000000000 */
[----:B--2---:R-:W-:Y:S05]  /*e810*/  CALL.ABS.NOINC R2 ;  /* 0x0000000002007343 */ /* 0x004fea0003c00000 */
.L_x_9588:
[----:B------:R-:W-:Y:S05]  /*e820*/  BSYNC B6 ;  /* 0x0000000000067941 */ /* 0x000fea0003800000 */
.L_x_9587:
[----:B------:R-:W3:Y:S01]  /*e830*/  LDL.LU R20, [R1+0x10] ;  /* 0x0000100001147983 */ /* 0x000ee20000300800 */
[----:B------:R-:W4:Y:S01]  /*e840*/  LDC R9, c[0x0][0x448] ;  /* 0x00011200ff097b82 */ /* 0x000f220000000800 */
[----:B------:R-:W-:Y:S01]  /*e850*/  ULDC.64 UR4, c[0x0][0x2d8] ;  /* 0x0000b60000047ab9 */ /* 0x000fe20000000a00 */
[----:B------:R-:W-:Y:S01]  /*e860*/  ULDC.64 UR6, c[0x0][0x2e0] ;  /* 0x0000b80000067ab9 */ /* 0x000fe20000000a00 */
[----:B--2---:R-:W3:Y:S01]  /*e870*/  LDL.LU.64 R2, [R1+0x28] ;  /* 0x0000280001027983 */ /* 0x004ee20000300a00 */
[----:B------:R-:W-:-:S03]  /*e880*/  ULDC.64 UR8, c[0x0][0x280] ;  /* 0x0000a00000087ab9 */ /* 0x000fc60000000a00 */
[----:B------:R-:W2:Y:S04]  /*e890*/  LDL.LU R21, [R1+0x1c] ;  /* 0x00001c0001157983 */ /* 0x000ea80000300800 */
[----:B------:R-:W2:Y:S01]  /*e8a0*/  LDL.LU R4, [R1+0xc] ;  /* 0x00000c0001047983 */ /* 0x000ea20000300800 */
[----:B0-----:R-:W0:Y:S01]  /*e8b0*/  S2R R10, SR_TID.X ;  /* 0x00000000000a7919 */ /* 0x001e220000002100 */
[----:B------:R-:W1:Y:S01]  /*e8c0*/  S2R R11, SR_TID.X ;  /* 0x00000000000b7919 */ /* 0x000e620000002100 */
[----:B----4-:R-:W-:-:S13]  /*e8d0*/  ISETP.NE.AND P0, PT, R9, 0x1, PT ;  /* 0x000000010900780c */ /* 0x010fda0003f05270 */
[----:B------:R-:W4:Y:S08]  /*e8e0*/  @P0 LDC R5, c[0x0][0x450] ;  /* 0x00011400ff050b82 */ /* 0x000f300000000800 */
[----:B------:R-:W4:Y:S01]  /*e8f0*/  @P0 LDC R8, c[0x0][0x450] ;  /* 0x00011400ff080b82 */ /* 0x000f220000000800 */
[----:B---3--:R-:W-:Y:S02]  /*e900*/  IMAD.MOV.U32 R3, RZ, RZ, R20 ;  /* 0x000000ffff037224 */ /* 0x008fe400078e0014 */
[----:B------:R-:W3:Y:S01]  /*e910*/  S2R R20, SR_TID.X ;  /* 0x0000000000147919 */ /* 0x000ee20000002100 */
[----:B------:R-:W-:-:S04]  /*e920*/  IMAD.WIDE.U32 R2, R16, UR4, R2 ;  /* 0x0000000410027c25 */ /* 0x000fc8000f8e0002 */
[----:B------:R-:W-:Y:S01]  /*e930*/  IMAD R3, R16, UR5, R3 ;  /* 0x0000000510037c24 */ /* 0x000fe2000f8e0203 */
[----:B------:R-:W-:Y:S01]  /*e940*/  ULDC.64 UR4, c[0x0][0x2d0] ;  /* 0x0000b40000047ab9 */ /* 0x000fe20000000a00 */
[----:B--2---:R-:W-:Y:S02]  /*e950*/  IMAD R0, R21, UR6, RZ ;  /* 0x0000000615007c24 */ /* 0x004fe4000f8e02ff */
[----:B------:R-:W-:-:S04]  /*e960*/  IMAD.WIDE.U32 R2, R4, UR6, R2 ;  /* 0x0000000604027c25 */ /* 0x000fc8000f8e0002 */
[----:B------:R-:W-:Y:S01]  /*e970*/  IMAD R0, R4, UR7, R0 ;  /* 0x0000000704007c24 */ /* 0x000fe2000f8e0200 */
[----:B------:R-:W-:Y:S01]  /*e980*/  ULDC.64 UR6, c[0x0][0x2c8] ;  /* 0x0000b20000067ab9 */ /* 0x000fe20000000a00 */
[----:B------:R-:W2:Y:S02]  /*e990*/  @P0 LDC R4, c[0x0][0x44c] ;  /* 0x00011300ff040b82 */ /* 0x000ea40000000800 */
[----:B------:R-:W-:Y:S01]  /*e9a0*/  IMAD.IADD R3, R3, 0x1, R0 ;  /* 0x0000000103037824 */ /* 0x000fe200078e0200 */
[C---:B---3--:R-:W-:Y:S01]  /*e9b0*/  LOP3.LUT R21, R20.reuse, 0x7f, RZ, 0xc0, !PT ;  /* 0x0000007f14157812 */ /* 0x048fe200078ec0ff */
[----:B------:R-:W-:-:S03]  /*e9c0*/  IMAD.SHL.U32 R20, R20, 0x20, RZ ;  /* 0x0000002014147824 */ /* 0x000fc600078e00ff */
[----:B------:R-:W-:-:S04]  /*e9d0*/  SHF.R.U32.HI R21, RZ, 0x2, R21 ;  /* 0x00000002ff157819 */ /* 0x000fc80000011615 */
[----:B------:R-:W-:Y:S01]  /*e9e0*/  LOP3.LUT R20, R21, 0x60, R20, 0xf8, !PT ;  /* 0x0000006015147812 */ /* 0x000fe200078ef814 */
[----:B0-----:R-:W-:-:S04]  /*e9f0*/  IMAD.SHL.U32 R21, R10, 0x8, RZ ;  /* 0x000000080a157824 */ /* 0x001fc800078e00ff */
[----:B------:R-:W-:Y:S01]  /*ea00*/  IMAD R6, R25, 0xc0, R20 ;  /* 0x000000c019067824 */ /* 0x000fe200078e0214 */
[----:B------:R-:W-:Y:S01]  /*ea10*/  LOP3.LUT R21, R21, 0x18, RZ, 0xc0, !PT ;  /* 0x0000001815157812 */ /* 0x000fe200078ec0ff */
[----:B-1----:R-:W-:Y:S02]  /*ea20*/  IMAD.SHL.U32 R20, R11, 0x8, RZ ;  /* 0x000000080b147824 */ /* 0x002fe400078e00ff */
[----:B--2---:R-:W-:Y:S01]  /*ea30*/  @P0 IMAD.HI.U32 R0, R6, R4, RZ ;  /* 0x0000000406000227 */ /* 0x004fe200078e00ff */
[C---:B------:R-:W-:Y:S02]  /*ea40*/  LOP3.LUT R10, R21.reuse, 0x40, RZ, 0xfc, !PT ;  /* 0x00000040150a7812 */ /* 0x040fe400078efcff */
[----:B------:R-:W-:Y:S01]  /*ea50*/  LOP3.LUT R20, R20, 0x18, RZ, 0xc0, !PT ;  /* 0x0000001814147812 */ /* 0x000fe200078ec0ff */
[----:B------:R-:W-:Y:S01]  /*ea60*/  IMAD.MOV.U32 R4, RZ, RZ, R6 ;  /* 0x000000ffff047224 */ /* 0x000fe200078e0006 */
[----:B----4-:R-:W-:Y:S02]  /*ea70*/  @P0 SHF.R.U32.HI R4, RZ, R5, R0 ;  /* 0x00000005ff040219 */ /* 0x010fe40000011600 */
[----:B------:R-:W-:-:S02]  /*ea80*/  LOP3.LUT R12, R21, 0x20, RZ, 0xfc, !PT ;  /* 0x00000020150c7812 */ /* 0x000fc400078efcff */
[----:B------:R-:W-:-:S05]  /*ea90*/  SHF.R.S32.HI R0, RZ, 0x1f, R4 ;  /* 0x0000001fff007819 */ /* 0x000fca0000011404 */
[----:B------:R-:W-:-:S04]  /*eaa0*/  IMAD R0, R0, UR4, RZ ;  /* 0x0000000400007c24 */ /* 0x000fc8000f8e02ff */
[C---:B------:R-:W-:Y:S02]  /*eab0*/  IMAD R7, R4.reuse, UR5, R0 ;  /* 0x0000000504077c24 */ /* 0x040fe4000f8e0200 */
[----:B------:R-:W-:Y:S02]  /*eac0*/  IMAD.MOV R0, RZ, RZ, -R4 ;  /* 0x000000ffff007224 */ /* 0x000fe400078e0a04 */
[----:B------:R-:W-:-:S04]  /*ead0*/  IMAD.WIDE.U32 R4, R4, UR4, R2 ;  /* 0x0000000404047c25 */ /* 0x000fc8000f8e0002 */
[----:B------:R-:W-:Y:S02]  /*eae0*/  IMAD R0, R9, R0, R6 ;  /* 0x0000000009007224 */ /* 0x000fe400078e0206 */
[----:B------:R-:W-:-:S03]  /*eaf0*/  IMAD.IADD R5, R5, 0x1, R7 ;  /* 0x0000000105057824 */ /* 0x000fc600078e0207 */
[----:B------:R-:W-:Y:S01]  /*eb00*/  SHF.R.S32.HI R7, RZ, 0x1f, R0 ;  /* 0x0000001fff077819 */ /* 0x000fe20000011400 */
[----:B------:R-:W-:-:S04]  /*eb10*/  IMAD.WIDE.U32 R4, R0, UR6, R4 ;  /* 0x0000000600047c25 */ /* 0x000fc8000f8e0004 */
[----:B------:R-:W-:-:S04]  /*eb20*/  IMAD R7, R7, UR6, RZ ;  /* 0x0000000607077c24 */ /* 0x000fc8000f8e02ff */
[----:B------:R-:W-:Y:S01]  /*eb30*/  IMAD R7, R0, UR7, R7 ;  /* 0x0000000700077c24 */ /* 0x000fe2000f8e0207 */
[----:B------:R-:W-:-:S03]  /*eb40*/  LEA R0, P1, R4, UR8, 0x1 ;  /* 0x0000000804007c11 */ /* 0x000fc6000f8208ff */
[----:B------:R-:W-:Y:S02]  /*eb50*/  IMAD.IADD R5, R5, 0x1, R7 ;  /* 0x0000000105057824 */ /* 0x000fe400078e0207 */
[----:B------:R-:W0:Y:S03]  /*eb60*/  @P0 LDC R7, c[0x0][0x44c] ;  /* 0x00011300ff070b82 */ /* 0x000e260000000800 */
[----:B------:R-:W-:Y:S01]  /*eb70*/  LEA.HI.X R4, R4, UR9, R5, 0x1, P1 ;  /* 0x0000000904047c11 */ /* 0x000fe200088f0c05 */
[----:B------:R-:W-:-:S04]  /*eb80*/  VIADD R5, R6, 0x80 ;  /* 0x0000008006057836 */ /* 0x000fc80000000000 */
[----:B------:R-:W-:Y:S02]  /*eb90*/  IMAD.MOV.U32 R6, RZ, RZ, R5 ;  /* 0x000000ffff067224 */ /* 0x000fe400078e0005 */
[----:B0-----:R-:W-:-:S05]  /*eba0*/  @P0 IMAD.HI.U32 R7, R5, R7, RZ ;  /* 0x0000000705070227 */ /* 0x001fca00078e00ff */
[----:B------:R-:W-:-:S05]  /*ebb0*/  @P0 SHF.R.U32.HI R6, RZ, R8, R7 ;  /* 0x00000008ff060219 */ /* 0x000fca0000011607 */
[----:B------:R-:W-:Y:S02]  /*ebc0*/  IMAD.MOV R7, RZ, RZ, -R6 ;  /* 0x000000ffff077224 */ /* 0x000fe400078e0a06 */
[----:B------:R-:W-:-:S04]  /*ebd0*/  IMAD.WIDE.U32 R2, R6, UR4, R2 ;  /* 0x0000000406027c25 */ /* 0x000fc8000f8e0002 */
[----:B------:R-:W-:Y:S01]  /*ebe0*/  IMAD R5, R9, R7, R5 ;  /* 0x0000000709057224 */ /* 0x000fe200078e0205 */
[----:B------:R-:W-:-:S05]  /*ebf0*/  SHF.R.S32.HI R7, RZ, 0x1f, R6 ;  /* 0x0000001fff077819 */ /* 0x000fca0000011406 */
[----:B------:R-:W-:Y:S01]  /*ec00*/  IMAD R7, R7, UR4, RZ ;  /* 0x0000000407077c24 */ /* 0x000fe2000f8e02ff */
[----:B------:R-:W-:Y:S02]  /*ec10*/  ULDC UR4, c[0x0][0x2b8] ;  /* 0x0000ae0000047ab9 */ /* 0x000fe40000000800 */
[----:B------:R-:W-:Y:S01]  /*ec20*/  ISETP.GE.AND P0, PT, R10, UR4, PT ;  /* 0x000000040a007c0c */ /* 0x000fe2000bf06270 */
[----:B------:R-:W-:Y:S01]  /*ec30*/  IMAD R7, R6, UR5, R7 ;  /* 0x0000000506077c24 */ /* 0x000fe2000f8e0207 */
[----:B------:R0:W5:Y:S01]  /*ec40*/  LDL R10, [R1+0x8] ;  /* 0x00000800010a7983 */ /* 0x0001620000100800 */
[----:B------:R-:W-:Y:S02]  /*ec50*/  SHF.R.S32.HI R6, RZ, 0x1f, R5 ;  /* 0x0000001fff067819 */ /* 0x000fe40000011405 */
[----:B------:R-:W-:Y:S01]  /*ec60*/  IMAD.IADD R3, R3, 0x1, R7 ;  /* 0x0000000103037824 */ /* 0x000fe200078e0207 */
[----:B------:R-:W-:Y:S02]  /*ec70*/  ISETP.GE.AND P2, PT, R20, UR4, PT ;  /* 0x0000000414007c0c */ /* 0x000fe4000bf46270 */
[----:B------:R-:W-:Y:S01]  /*ec80*/  IMAD R6, R6, UR6, RZ ;  /* 0x0000000606067c24 */ /* 0x000fe2000f8e02ff */
[----:B------:R-:W-:Y:S01]  /*ec90*/  ISETP.GE.AND P1, PT, R12, UR4, PT ;  /* 0x000000040c007c0c */ /* 0x000fe2000bf26270 */
[----:B------:R-:W-:-:S04]  /*eca0*/  IMAD.WIDE.U32 R2, R5, UR6, R2 ;  /* 0x0000000605027c25 */ /* 0x000fc8000f8e0002 */
[----:B------:R-:W-:Y:S01]  /*ecb0*/  IMAD R6, R5, UR7, R6 ;  /* 0x0000000705067c24 */ /* 0x000fe2000f8e0206 */
[----:B------:R-:W-:-:S03]  /*ecc0*/  LEA R7, P3, R2, UR8, 0x1 ;  /* 0x0000000802077c11 */ /* 0x000fc6000f8608ff */
[----:B------:R-:W-:Y:S01]  /*ecd0*/  IMAD.IADD R6, R3, 0x1, R6 ;  /* 0x0000000103067824 */ /* 0x000fe200078e0206 */
[----:B------:R-:W-:Y:S01]  /*ece0*/  UMOV UR4, 0xffffffff ;  /* 0xffffffff00047882 */ /* 0x000fe20000000000 */
[----:B------:R-:W-:-:S03]  /*ecf0*/  LOP3.LUT R21, R11, 0x7f, RZ, 0xc0, !PT ;  /* 0x0000007f0b157812 */ /* 0x000fc600078ec0ff */
[----:B------:R-:W-:Y:S02]  /*ed00*/  LEA.HI.X R6, R2, UR9, R6, 0x1, P3 ;  /* 0x0000000902067c11 */ /* 0x000fe400098f0c06 */
[----:B------:R-:W-:Y:S01]  /*ed10*/  SHF.R.U32.HI R21, RZ, 0x2, R21 ;  /* 0x00000002ff157819 */ /* 0x000fe20000011615 */
[----:B0-----:R-:W-:Y:S06]  /*ed20*/  BRA.DIV UR4, `(.L_x_9589) ;  /* 0x0000004204b07947 */ /* 0x001fec000b800000 */
[----:B------:R-:W2:Y:S01]  /*ed30*/  LDL.LU R3, [R1+0x30] ;  /* 0x0000300001037983 */ /* 0x000ea20000300800 */
[----:B------:R-:W-:Y:S01]  /*ed40*/  IMAD R25, R25, 0xc0, R21 ;  /* 0x000000c019197824 */ /* 0x000fe200078e0215 */
[----:B------:R-:W-:Y:S02]  /*ed50*/  ULDC.64 UR4, c[0x0][0x208] ;  /* 0x0000820000047ab9 */ /* 0x000fe40000000a00 */
[----:B------:R-:W-:Y:S01]  /*ed60*/  SHFL.IDX PT, R2, R4, RZ, 0x1c1f ;  /* 0x001c1fff04027589 */ /* 0x000fe200000e0000 */
[----:B--2---:R-:W-:-:S03]  /*ed70*/  IMAD R5, R3, R9, RZ ;  /* 0x0000000903057224 */ /* 0x004fc600078e02ff */
[----:B------:R-:W0:Y:S02]  /*ed80*/  SHFL.IDX PT, R3, R0, RZ, 0x1c1f ;  /* 0x001c1fff00037589 */ /* 0x000e2400000e0000 */
[----:B------:R-:W-:-:S13]  /*ed90*/  ISETP.GE.AND P4, PT, R25, R5, PT ;  /* 0x000000051900720c */ /* 0x000fda0003f86270 */
[----:B0-----:R-:W-:-:S05]  /*eda0*/  @!P4 LEA R3, P3, R20, R3, 0x1 ;  /* 0x000000031403c211 */ /* 0x001fca00078608ff */
[----:B------:R-:W-:-:S05]  /*edb0*/  @!P4 IMAD.X R2, RZ, RZ, R2, P3 ;  /* 0x000000ffff02c224 */ /* 0x000fca00018e0602 */
[----:B------:R-:W-:-:S04]  /*edc0*/  @!P4 LOP3.LUT R3, R3, R2, RZ, 0x3c, !PT ;  /* 0x000000020303c212 */ /* 0x000fc800078e3cff */
[----:B------:R-:W-:-:S04]  /*edd0*/  @!P4 LOP3.LUT R2, R3, R2, RZ, 0x3c, !PT ;  /* 0x000000020302c212 */ /* 0x000fc800078e3cff */
[----:B------:R-:W-:-:S05]  /*ede0*/  @!P4 LOP3.LUT R3, R3, R2, RZ, 0x3c, !PT ;  /* 0x000000020303c212 */ /* 0x000fca00078e3cff */
[----:B------:R-:W-:Y:S01]  /*edf0*/  @!PT LDS RZ, [RZ] ;  /* 0x00000000fffff984 */ /* 0x000fe20000000800 */
[----:B-----5:R-:W-:Y:S04]  /*ee00*/  @!P4 LDGSTS.E.BYPASS.LTC128B.128 [R10+0xda00], desc[UR4][R2.64], !P2 ;  /* 0x0da00000020acfae */ /* 0x020fe8000d101d44 */
[----:B------:R-:W-:Y:S04]  /*ee10*/  @!P4 LDGSTS.E.BYPASS.LTC128B.128 [R10+0x10a00], desc[UR4][R2.64+0x40], !P1 ;  /* 0x10a00040020acfae */ /* 0x000fe8000c901d44 */
[----:B------:R0:W-:Y:S02]  /*ee20*/  @!P4 LDGSTS.E.BYPASS.LTC128B.128 [R10+0x13a00], desc[UR4][R2.64+0x80], !P0 ;  /* 0x13a00080020acfae */ /* 0x0001e4000c101d44 */
[----:B0-----:R-:W-:-:S02]  /*ee30*/  VIADD R2, R25, 0x20 ;  /* 0x0000002019027836 */ /* 0x001fc40000000000 */
[----:B------:R-:W0:Y:S03]  /*ee40*/  SHFL.IDX PT, R3, R0, 0x1, 0x1c1f ;  /* 0x003c1f0000037f89 */ /* 0x000e2600000e0000 */
[----:B------:R-:W-:Y:S02]  /*ee50*/  ISETP.GE.AND P3, PT, R2, R5, PT ;  /* 0x000000050200720c */ /* 0x000fe40003f66270 */
[----:B------:R-:W1:Y:S11]  /*ee60*/  SHFL.IDX PT, R2, R4, 0x1, 0x1c1f ;  /* 0x003c1f0004027f89 */ /* 0x000e7600000e0000 */
[----:B0-----:R-:W-:-:S05]  /*ee70*/  @!P3 LEA R3, P4, R20, R3, 0x1 ;  /* 0x000000031403b211 */ /* 0x001fca00078808ff */
[----:B-1----:R-:W-:-:S05]  /*ee80*/  @!P3 IMAD.X R2, RZ, RZ, R2, P4 ;  /* 0x000000ffff02b224 */ /* 0x002fca00020e0602 */
[----:B------:R-:W-:-:S04]  /*ee90*/  @!P3 LOP3.LUT R3, R3, R2, RZ, 0x3c, !PT ;  /* 0x000000020303b212 */ /* 0x000fc800078e3cff */
[----:B------:R-:W-:-:S04]  /*eea0*/  @!P3 LOP3.LUT R2, R3, R2, RZ, 0x3c, !PT ;  /* 0x000000020302b212 */ /* 0x000fc800078e3cff */
[----:B------:R-:W-:-:S05]  /*eeb0*/  @!P3 LOP3.LUT R3, R3, R2, RZ, 0x3c, !PT ;  /* 0x000000020303b212 */ /* 0x000fca00078e3cff */
[----:B------:R-:W-:Y:S04]  /*eec0*/  @!P3 LDGSTS.E.BYPASS.LTC128B.128 [R10+0xe200], desc[UR4][R2.64], !P2 ;  /* 0x0e200000020abfae */ /* 0x000fe8000d101d44 */
[----:B------:R-:W-:Y:S04]  /*eed0*/  @!P3 LDGSTS.E.BYPASS.LTC128B.128 [R10+0x11200], desc[UR4][R2.64+0x40], !P1 ;  /* 0x11200040020abfae */ /* 0x000fe8000c901d44 */
[----:B------:R0:W-:Y:S02]  /*eee0*/  @!P3 LDGSTS.E.BYPASS.LTC128B.128 [R10+0x14200], desc[UR4][R2.64+0x80], !P0 ;  /* 0x14200080020abfae */ /* 0x0001e4000c101d44 */
[----:B0-----:R-:W-:-:S02]  /*eef0*/  VIADD R2, R25, 0x40 ;  /* 0x0000004019027836 */ /* 0x001fc40000000000 */
[----:B------:R-:W0:Y:S03]  /*ef00*/  SHFL.IDX PT, R3, R0, 0x2, 0x1c1f ;  /* 0x005c1f0000037f89 */ /* 0x000e2600000e0000 */
[----:B------:R-:W-:Y:S02]  /*ef10*/  ISETP.GE.AND P3, PT, R2, R5, PT ;  /* 0x000000050200720c */ /* 0x000fe40003f66270 */
[----:B------:R-:W1:Y:S04]  /*ef20*/  SHFL.IDX PT, R2, R4, 0x2, 0x1c1f ;  /* 0x005c1f0004027f89 */ /* 0x000e6800000e0000 */
[----:B------:R-:W-:Y:S07]  /*ef30*/  SHFL.IDX PT, R4, R4, 0x3, 0x1c1f ;  /* 0x007c1f0004047f89 */ /* 0x000fee00000e0000 */
[----:B0-----:R-:W-:-:S05]  /*ef40*/  @!P3 LEA R3, P4, R20, R3, 0x1 ;  /* 0x000000031403b211 */ /* 0x001fca00078808ff */
[----:B-1----:R-:W-:-:S05]  /*ef50*/  @!P3 IMAD.X R2, RZ, RZ, R2, P4 ;  /* 0x000000ffff02b224 */ /* 0x002fca00020e0602 */
[----:B------:R-:W-:-:S04]  /*ef60*/  @!P3 LOP3.LUT R3, R3, R2, RZ, 0x3c, !PT ;  /* 0x000000020303b212 */ /* 0x000fc800078e3cff */
[----:B------:R-:W-:-:S04]  /*ef70*/  @!P3 LOP3.LUT R2, R3, R2, RZ, 0x3c, !PT ;  /* 0x000000020302b212 */ /* 0x000fc800078e3cff */
[----:B------:R-:W-:-:S05]  /*ef80*/  @!P3 LOP3.LUT R3, R3, R2, RZ, 0x3c, !PT ;  /* 0x000000020303b212 */ /* 0x000fca00078e3cff */
[----:B------:R-:W-:Y:S04]  /*ef90*/  @!P3 LDGSTS.E.BYPASS.LTC128B.128 [R10+0xea00], desc[UR4][R2.64], !P2 ;  /* 0x0ea00000020abfae */ /* 0x000fe8000d101d44 */
[----:B------:R-:W-:Y:S04]  /*efa0*/  @!P3 LDGSTS.E.BYPASS.LTC128B.128 [R10+0x11a00], desc[UR4][R2.64+0x40], !P1 ;  /* 0x11a00040020abfae */ /* 0x000fe8000c901d44 */
[----:B------:R0:W-:Y:S04]  /*efb0*/  @!P3 LDGSTS.E.BYPASS.LTC128B.128 [R10+0x14a00], desc[UR4][R2.64+0x80], !P0 ;  /* 0x14a00080020abfae */ /* 0x0001e8000c101d44 */
[----:B0-----:R0:W1:Y:S02]  /*efc0*/  SHFL.IDX PT, R2, R0, 0x3, 0x1c1f ;  /* 0x007c1f0000027f89 */ /* 0x00106400000e0000 */
[----:B0-----:R-:W-:-:S05]  /*efd0*/  VIADD R0, R25, 0x80 ;  /* 0x0000008019007836 */ /* 0x001fca0000000000 */
[----:B------:R-:W-:Y:S01]  /*efe0*/  ISETP.GE.AND P3, PT, R0, R5, PT ;  /* 0x000000050000720c */ /* 0x000fe20003f66270 */
[----:B------:R-:W-:-:S05]  /*eff0*/  VIADD R0, R25, 0x60 ;  /* 0x0000006019007836 */ /* 0x000fca0000000000 */
[----:B------:R-:W-:Y:S02]  /*f000*/  ISETP.GE.AND P4, PT, R0, R5, PT ;  /* 0x000000050000720c */ /* 0x000fe40003f86270 */
[----:B------:R-:W-:Y:S04]  /*f010*/  SHFL.IDX PT, R0, R6, RZ, 0x1c1f ;  /* 0x001c1fff06007589 */ /* 0x000fe800000e0000 */
[----:B------:R-:W-:Y:S07]  /*f020*/  SHFL.IDX PT, R6, R6, 0x1, 0x1c1f ;  /* 0x003c1f0006067f89 */ /* 0x000fee00000e0000 */
[----:B-1----:R-:W-:-:S05]  /*f030*/  @!P4 LEA R2, P5, R20, R2, 0x1 ;  /* 0x000000021402c211 */ /* 0x002fca00078a08ff */
[----:B------:R-:W-:Y:S02]  /*f040*/  @!P4 IMAD.X R3, RZ, RZ, R4, P5 ;  /* 0x000000ffff03c224 */ /* 0x000fe400028e0604 */
[----:B------:R-:W0:Y:S04]  /*f050*/  SHFL.IDX PT, R4, R7, RZ, 0x1c1f ;  /* 0x001c1fff07047589 */ /* 0x000e2800000e0000 */
[----:B------:R-:W-:Y:S04]  /*f060*/  @!P4 LDGSTS.E.BYPASS.LTC128B.128 [R10+0xf200], desc[UR4][R2.64], !P2 ;  /* 0x0f200000020acfae */ /* 0x000fe8000d101d44 */
[----:B------:R-:W-:Y:S04]  /*f070*/  @!P4 LDGSTS.E.BYPASS.LTC128B.128 [R10+0x12200], desc[UR4][R2.64+0x40], !P1 ;  /* 0x12200040020acfae */ /* 0x000fe8000c901d44 */
[----:B------:R1:W-:Y:S01]  /*f080*/  @!P4 LDGSTS.E.BYPASS.LTC128B.128 [R10+0x15200], desc[UR4][R2.64+0x80], !P0 ;  /* 0x15200080020acfae */ /* 0x0003e2000c101d44 */
[----:B0-----:R-:W-:-:S05]  /*f090*/  @!P3 LEA R4, P5, R20, R4, 0x1 ;  /* 0x000000041404b211 */ /* 0x001fca00078a08ff */
[----:B------:R-:W-:Y:S02]  /*f0a0*/  @!P3 IMAD.X R0, RZ, RZ, R0, P5 ;  /* 0x000000ffff00b224 */ /* 0x000fe400028e0600 */
[----:B-1----:R-:W-:Y:S02]  /*f0b0*/  @!P3 IMAD.MOV.U32 R2, RZ, RZ, R4 ;  /* 0x000000ffff02b224 */ /* 0x002fe400078e0004 */
[----:B------:R-:W-:-:S05]  /*f0c0*/  @!P3 IMAD.MOV.U32 R3, RZ, RZ, R0 ;  /* 0x000000ffff03b224 */ /* 0x000fca00078e0000 */
[----:B------:R-:W-:Y:S04]  /*f0d0*/  @!P3 LDGSTS.E.BYPASS.LTC128B.128 [R10+0xfa00], desc[UR4][R2.64], !P2 ;  /* 0x0fa00000020abfae */ /* 0x000fe8000d101d44 */
[----:B------:R-:W-:Y:S04]  /*f0e0*/  @!P3 LDGSTS.E.BYPASS.LTC128B.128 [R10+0x12a00], desc[UR4][R2.64+0x40], !P1 ;  /* 0x12a00040020abfae */ /* 0x000fe8000c901d44 */
[----:B------:R0:W-:Y:S04]  /*f0f0*/  @!P3 LDGSTS.E.BYPASS.LTC128B.128 [R10+0x15a00], desc[UR4][R2.64+0x80], !P0 ;  /* 0x15a00080020abfae */ /* 0x0001e8000c101d44 */
[----:B0-----:R0:W1:Y:S02]  /*f100*/  SHFL.IDX PT, R2, R7, 0x1, 0x1c1f ;  /* 0x003c1f0007027f89 */ /* 0x00106400000e0000 */
.L_x_9704:
[----:B------:R-:W-:Y:S01]  /*f110*/  VIADD R25, R25, 0xa0 ;  /* 0x000000a019197836 */ /* 0x000fe20000000000 */
[----:B------:R-:W-:Y:S01]  /*f120*/  ULDC.64 UR4, c[0x0][0x208] ;  /* 0x0000820000047ab9 */ /* 0x000fe20000000a00 */
[----:B------:R-:W-:-:S03]  /*f130*/  VIADD R8, R17, 0x31c00 ;  /* 0x00031c0011087836 */ /* 0x000fc60000000000 */
[----:B------:R-:W-:-:S13]  /*f140*/  ISETP.GE.AND P3, PT, R25, R5, PT ;  /* 0x000000051900720c */ /* 0x000fda0003f66270 */
[----:B-1----:R-:W-:-:S05]  /*f150*/  @!P3 LEA R2, P4, R20, R2, 0x1 ;  /* 0x000000021402b211 */ /* 0x002fca00078808ff */
[----:B------:R-:W-:-:S05]  /*f160*/  @!P3 IMAD.X R3, RZ, RZ, R6, P4 ;  /* 0x000000ffff03b224 */ /* 0x000fca00020e0606 */
[----:B------:R-:W-:Y:S01]  /*f170*/  @!PT LDS RZ, [RZ] ;  /* 0x00000000fffff984 */ /* 0x000fe20000000800 */
[----:B------:R-:W-:Y:S01]  /*f180*/  @!PT LDS RZ, [RZ] ;  /* 0x00000000fffff984 */ /* 0x000fe20000000800 */
[----:B------:R-:W-:Y:S01]  /*f190*/  @!PT LDS RZ, [RZ] ;  /* 0x00000000fffff984 */ /* 0x000fe20000000800 */
[----:B------:R1:W-:Y:S04]  /*f1a0*/  @!P3 LDGSTS.E.BYPASS.LTC128B.128 [R10+0x10200], desc[UR4][R2.64], !P2 ;  /* 0x10200000020abfae */ /* 0x0003e8000d101d44 */
[----:B------:R1:W-:Y:S04]  /*f1b0*/  @!P3 LDGSTS.E.BYPASS.LTC128B.128 [R10+0x13200], desc[UR4][R2.64+0x40], !P1 ;  /* 0x13200040020abfae */ /* 0x0003e8000c901d44 */
[----:B------:R1:W-:Y:S01]  /*f1c0*/  @!P3 LDGSTS.E.BYPASS.LTC128B.128 [R10+0x16200], desc[UR4][R2.64+0x80], !P0 ;  /* 0x16200080020abfae */ /* 0x0003e2000c101d44 */
[----:B------:R-:W-:Y:S01]  /*f1d0*/  PLOP3.LUT P0, PT, PT, PT, PT, 0x80, 0x0 ;  /* 0x000000000000781c */ /* 0x000fe20003f0f070 */
[----:B------:R-:W-:-:S12]  /*f1e0*/  NOP ;  /* 0x0000000000007918 */ /* 0x000fd80000000000 */
.L_x_9590:
[----:B------:R-:W-:Y:S02]  /*f1f0*/  PLOP3.LUT P1, PT, P1, P0, PT, 0xa2, 0x0 ;  /* 0x000000000000781c */ /* 0x000fe40000f21472 */
[----:B------:R-:W-:-:S08]  /*f200*/  @P0 R2UR P1, UR4, R17 ;  /* 0x00000000110402ca */ /* 0x000fd00000020000 */
[----:B------:R-:W-:-:S05]  /*f210*/  @P0 PLOP3.LUT P0, PT, P1, PT, PT, 0x80, 0x0 ;  /* 0x000000000000081c */ /* 0x000fca0000f0f070 */
[----:B------:R-:W-:Y:S01]  /*f220*/  @!P1 SYNCS.ARRIVE.TRANS64.RED.A0T1 RZ, [UR4+0x31c00], RZ ;  /* 0x031c00ffffff99a7 */ /* 0x000fe20008200404 */
[----:B------:R-:W-:Y:S07]  /*f230*/  @!P1 ARRIVES.LDGSTSBAR.64.TRANSCNT [UR4+0x31c00] ;  /* 0x031c0000ff0099b0 */ /* 0x000fee0008000a84 */
[----:B------:R-:W-:Y:S05]  /*f240*/  @P0 BRA.U.ANY `(.L_x_9590) ;  /* 0xfffffffd00e80947 */ /* 0x000fea000393ffff */
[----:B-1----:R-:W2:Y:S02]  /*f250*/  LDL.LU R2, [R1+0x34] ;  /* 0x0000340001027983 */ /* 0x002ea40000300800 */
[----:B--2---:R-:W-:-:S05]  /*f260*/  VIADD R2, R2, 0x1 ;  /* 0x0000000102027836 */ /* 0x004fca0000000000 */
        /* <DEDUP_REMOVED lines=8> */
[----:B------:R-:W2:Y:S03]  /*f2f0*/  SYNCS.PHASECHK.TRANS64.TRYWAIT P0, [R17+URZ+0x31c20], R0 ;  /* 0x031c2000110075a7 */ /* 0x000ea6000800017f */
[----:B-12---:R-:W-:Y:S05]  /*f300*/  @!P0 BRA `(.L_x_9592) ;  /* 0x00000044005c8947 */ /* 0x006fea0003800000 */
.L_x_9705:
[----:B------:R-:W-:Y:S05]  /*f310*/  BSYNC B0 ;  /* 0x0000000000007941 */ /* 0x000fea0003800000 */
.L_x_9591:
[----:B------:R-:W1:Y:S04]  /*f320*/  LDL R2, [R1+0x18] ;  /* 0x0000180001027983 */ /* 0x000e680000100800 */
[----:B------:R-:W2:Y:S01]  /*f330*/  LDL R3, [R1+0x4] ;  /* 0x0000040001037983 */ /* 0x000ea20000100800 */
[----:B------:R-:W-:Y:S01]  /*f340*/  BSSY B0, `(.L_x_9593) ;  /* 0x0000232000007945 */ /* 0x000fe20003800000 */
[----:B-1----:R-:W-:-:S05]  /*f350*/  VIADD R0, R2, 0xfffffffe ;  /* 0xfffffffe02007836 */ /* 0x002fca0000000000 */
[----:B--2---:R-:W-:-:S13]  /*f360*/  ISETP.GE.AND P0, PT, R0, R3, PT ;  /* 0x000000030000720c */ /* 0x004fda0003f06270 */
[----:B------:R-:W-:Y:S05]  /*f370*/  @!P0 BRA `(.L_x_9594) ;  /* 0x0000002000b88947 */ /* 0x000fea0003800000 */
[----:B------:R-:W2:Y:S04]  /*f380*/  LDL.LU R2, [R1+0x38] ;  /* 0x0000380001027983 */ /* 0x000ea80000300800 */
[----:B------:R-:W3:Y:S04]  /*f390*/  LDL.LU R5, [R1+0x14] ;  /* 0x0000140001057983 */ /* 0x000ee80000300800 */
[----:B------:R-:W4:Y:S01]  /*f3a0*/  LDL.LU R4, [R1+0x20] ;  /* 0x0000200001047983 */ /* 0x000f220000300800 */
[----:B0-----:R-:W-:Y:S01]  /*f3b0*/  LOP3.LUT R7, RZ, R3, RZ, 0x33, !PT ;  /* 0x00000003ff077212 */ /* 0x001fe200078e33ff */
        /* <DEDUP_REMOVED lines=10> */
[----:B------:R-:W-:Y:S01]  /*f460*/  LOP3.LUT P1, RZ, R29, 0x1, RZ, 0xc0, !PT ;  /* 0x000000011dff7812 */ /* 0x000fe2000782c0ff */
[----:B------:R-:W-:Y:S01]  /*f470*/  VIADD R6, R18, 0x1 ;  /* 0x0000000112067836 */ /* 0x000fe20000000000 */
[----:B------:R-:W-:Y:S04]  /*f480*/  BSSY B1, `(.L_x_9597) ;  /* 0x00000ae000017945 */ /* 0x000fe80003800000 */
[----:B------:R-:W-:-:S04]  /*f490*/  ISETP.NE.AND P0, PT, R6, 0x2, PT ;  /* 0x000000020600780c */ /* 0x000fc80003f05270 */
[----:B------:R-:W-:Y:S02]  /*f4a0*/  SEL R10, RZ, 0x1, P0 ;  /* 0x00000001ff0a7807 */ /* 0x000fe40000000000 */
[----:B------:R-:W-:Y:S02]  /*f4b0*/  SEL R6, R6, RZ, P0 ;  /* 0x000000ff06067207 */ /* 0x000fe40000000000 */
[----:B------:R-:W-:Y:S01]  /*f4c0*/  LOP3.LUT R10, R28, R10, RZ, 0x3c, !PT ;  /* 0x0000000a1c0a7212 */ /* 0x000fe200078e3cff */
[----:B------:R-:W-:Y:S06]  /*f4d0*/  @!P1 BRA `(.L_x_9598) ;  /* 0x0000000800a09947 */ /* 0x000fec0003800000 */
[----:B------:R-:W-:Y:S01]  /*f4e0*/  ULDC.64 UR4, c[0x0][0x418] ;  /* 0x0001060000047ab9 */ /* 0x000fe20000000a00 */
[----:B------:R-:W-:Y:S01]  /*f4f0*/  IMAD.MOV.U32 R5, RZ, RZ, R19 ;  /* 0x000000ffff057224 */ /* 0x000fe200078e0013 */
[----:B------:R-:W-:-:S04]  /*f500*/  ISETP.NE.U32.AND P0, PT, RZ, UR4, PT ;  /* 0x00000004ff007c0c */ /* 0x000fc8000bf05070 */
[----:B------:R-:W-:-:S13]  /*f510*/  ISETP.NE.AND.EX P0, PT, RZ, UR5, PT, P0 ;  /* 0x00000005ff007c0c */ /* 0x000fda000bf05300 */
        /* <DEDUP_REMOVED lines=15> */
[----:B------:R-:W-:-:S04]  /*f610*/  IMAD R4, R23, UR7, R4 ;  /* 0x0000000717047c24 */ /* 0x000fc8000f8e0204 */
[----:B------:R-:W-:Y:S01]  /*f620*/  IMAD.IADD R3, R4, 0x1, R3 ;  /* 0x0000000104037824 */ /* 0x000fe200078e0203 */
[----:B------:R-:W-:-:S04]  /*f630*/  LEA R4, P0, R2, UR4, 0x2 ;  /* 0x0000000402047c11 */ /* 0x000fc8000f8010ff */
[----:B------:R-:W-:-:S06]  /*f640*/  LEA.HI.X R5, R2, UR5, R3, 0x2, P0 ;  /* 0x0000000502057c11 */ /* 0x000fcc00080f1403 */
[----:B------:R0:W5:Y:S03]  /*f650*/  LDG.E R5, desc[UR8][R4.64] ;  /* 0x0000000804057981 */ /* 0x000166000c1e1900 */
.L_x_9599:
[----:B------:R-:W-:Y:S01]  /*f660*/  IMAD R3, R6, 0x8, R17 ;  /* 0x0000000806037824 */ /* 0x000fe200078e0211 */
[----:B------:R-:W-:Y:S01]  /*f670*/  SHF.L.U32 R2, R10, 0x1f, RZ ;  /* 0x0000001f0a027819 */ /* 0x000fe200000006ff */
[----:B------:R-:W-:Y:S03]  /*f680*/  BSSY B3, `(.L_x_9600) ;  /* 0x0000003000037945 */ /* 0x000fe60003800000 */
[----:B------:R-:W1:Y:S02]  /*f690*/  SYNCS.PHASECHK.TRANS64.TRYWAIT P0, [R3+URZ+0x31c40], R2 ;  /* 0x031c4002030075a7 */ /* 0x000e64000800017f */
[----:B-1----:R-:W-:Y:S05]  /*f6a0*/  @!P0 BRA `(.L_x_9601) ;  /* 0x0000004000888947 */ /* 0x002fea0003800000 */
.L_x_9706:
[----:B------:R-:W-:Y:S05]  /*f6b0*/  BSYNC B3 ;  /* 0x0000000000037941 */ /* 0x000fea0003800000 */
.L_x_9600:
        /* <DEDUP_REMOVED lines=12> */
.L_x_9603:
[----:B------:R-:W-:Y:S05]  /*f780*/  BSYNC B3 ;  /* 0x0000000000037941 */ /* 0x000fea0003800000 */
.L_x_9602:
[----:B------:R-:W-:Y:S01]  /*f790*/  IMAD.MOV.U32 R14, RZ, RZ, RZ ;  /* 0x000000ffff0e7224 */ /* 0x000fe200078e00ff */
[----:B------:R-:W-:Y:S01]  /*f7a0*/  UIADD3 UR4, UP0, UR36, 0x370, URZ ;  /* 0x0000037024047890 */ /* 0x000fe2000ff1e03f */
[----:B------:R-:W-:Y:S01]  /*f7b0*/  IMAD R4, R6, 0x6c00, R17 ;  /* 0x00006c0006047824 */ /* 0x000fe200078e0211 */
[----:B------:R-:W-:Y:S01]  /*f7c0*/  PLOP3.LUT P0, PT, PT, PT, PT, 0x80, 0x0 ;  /* 0x000000000000781c */ /* 0x000fe20003f0f070 */
[----:B-1----:R-:W-:Y:S01]  /*f7d0*/  VIADD R3, R3, 0x31c30 ;  /* 0x00031c3003037836 */ /* 0x002fe20000000000 */
[----:B------:R-:W-:Y:S01]  /*f7e0*/  R2UR UR10, R14 ;  /* 0x000000000e0a72ca */ /* 0x000fe200000e0000 */
[----:B------:R-:W-:Y:S01]  /*f7f0*/  IMAD R2, R0, 0x90, R26 ;  /* 0x0000009000027824 */ /* 0x000fe200078e021a */
[----:B------:R-:W-:Y:S01]  /*f800*/  UIADD3.X UR5, URZ, UR37, URZ, UP0, !UPT ;  /* 0x000000253f057290 */ /* 0x000fe200087fe43f */
[----:B------:R-:W-:Y:S01]  /*f810*/  VIADD R11, R4, 0x16a00 ;  /* 0x00016a00040b7836 */ /* 0x000fe20000000000 */
[----:B------:R-:W-:Y:S01]  /*f820*/  UMOV UR6, 0x0 ;  /* 0x0000000000067882 */ /* 0x000fe20000000000 */
[----:B------:R-:W-:-:S10]  /*f830*/  UMOV UR7, 0x14f00000 ;  /* 0x14f0000000077882 */ /* 0x000fd40000000000 */
.L_x_9604:
        /* <DEDUP_REMOVED lines=16> */
.L_x_9605:
        /* <DEDUP_REMOVED lines=16> */
.L_x_9606:
        /* <DEDUP_REMOVED lines=15> */
.L_x_9707:
[----:B------:R-:W-:Y:S05]  /*fb30*/  BSYNC B3 ;  /* 0x0000000000037941 */ /* 0x000fea0003800000 */
.L_x_9607:
        /* <DEDUP_REMOVED lines=12> */
.L_x_9610:
[----:B------:R-:W-:Y:S05]  /*fc00*/  BSYNC B3 ;  /* 0x0000000000037941 */ /* 0x000fea0003800000 */
.L_x_9609:
[----:B------:R-:W-:Y:S01]  /*fc10*/  R2UR UR10, R14 ;  /* 0x000000000e0a72ca */ /* 0x000fe200000e0000 */
[--C-:B0-----:R-:W-:Y:S01]  /*fc20*/  IMAD R2, R18, 0x8, R17.reuse ;  /* 0x0000000812027824 */ /* 0x101fe200078e0211 */
[----:B------:R-:W-:Y:S01]  /*fc30*/  R2UR UR6, R12 ;  /* 0x000000000c0672ca */ /* 0x000fe200000e0000 */
[----:B------:R-:W-:Y:S01]  /*fc40*/  IMAD R3, R18, 0x6c00, R17 ;  /* 0x00006c0012037824 */ /* 0x000fe200078e0211 */
[----:B------:R-:W-:Y:S01]  /*fc50*/  R2UR UR7, R13 ;  /* 0x000000000d0772ca */ /* 0x000fe200000e0000 */
[----:B------:R-:W-:Y:S01]  /*fc60*/  UIADD3 UR4, UP0, UR36, 0x470, URZ ;  /* 0x0000047024047890 */ /* 0x000fe2000ff1e03f */
[----:B------:R-:W-:Y:S01]  /*fc70*/  PLOP3.LUT P0, PT, PT, PT, PT, 0x80, 0x0 ;  /* 0x000000000000781c */ /* 0x000fe20003f0f070 */
[----:B------:R-:W-:Y:S02]  /*fc80*/  IMAD R4, R22, 0x90, R26 ;  /* 0x0000009016047824 */ /* 0x000fe400078e021a */
[----:B------:R-:W-:Y:S01]  /*fc90*/  VIADD R2, R2, 0x31c50 ;  /* 0x00031c5002027836 */ /* 0x000fe20000000000 */
[----:B------:R-:W-:Y:S01]  /*fca0*/  UIADD3.X UR5, URZ, UR37, URZ, UP0, !UPT ;  /* 0x000000253f057290 */ /* 0x000fe200087fe43f */
[----:B------:R-:W-:-:S11]  /*fcb0*/  VIADD R11, R3, 0x200 ;  /* 0x00000200030b7836 */ /* 0x000fd60000000000 */
.L_x_9611:
        /* <DEDUP_REMOVED lines=15> */
.L_x_9612:
        /* <DEDUP_REMOVED lines=15> */
.L_x_9613:
        /* <DEDUP_REMOVED lines=10> */
[----:B------:R-:W-:Y:S02]  /*ff40*/  IMAD.MOV.U32 R19, RZ, RZ, R5 ;  /* 0x000000ffff137224 */ /* 0x000fe400078e0005 */
[----:B------:R-:W-:-:S07]  /*ff50*/  IMAD.MOV.U32 R22, RZ, RZ, R0 ;  /* 0x000000ffff167224 */ /* 0x000fce00078e0000 */
.L_x_9598:
[----:B------:R-:W-:Y:S05]  /*ff60*/  BSYNC B1 ;  /* 0x0000000000017941 */ /* 0x000fea0003800000 */
.L_x_9597:
[----:B------:R-:W2:Y:S01]  /*ff70*/  LDL.LU R0, [R1+0x18] ;  /* 0x0000180001007983 */ /* 0x000ea20000300800 */
[----:B------:R-:W-:Y:S02]  /*ff80*/  IMAD.MOV.U32 R28, RZ, RZ, R10 ;  /* 0x000000ffff1c7224 */ /* 0x000fe400078e000a */
[----:B------:R-:W-:Y:S02]  /*ff90*/  IMAD.MOV.U32 R18, RZ, RZ, R6 ;  /* 0x000000ffff127224 */ /* 0x000fe400078e0006 */
[----:B--2---:R-:W-:-:S07]  /*ffa0*/  VIADD R0, R0, 0xfffffffd ;  /* 0xfffffffd00007836 */ /* 0x004fce0000000000 */
.L_x_9596:
[----:B------:R-:W-:Y:S05]  /*ffb0*/  BSYNC B2 ;  /* 0x0000000000027941 */ /* 0x000fea0003800000 */
.L_x_9595:
[----:B------:R-:W-:Y:S01]  /*ffc0*/  VIADD R7, R7, 0xfffffffe ;  /* 0xfffffffe07077836 */ /* 0x000fe20000000000 */
[----:B------:R-:W-:-:S04]  /*ffd0*/  LOP3.LUT R2, RZ, R9, RZ, 0x33, !PT ;  /* 0x00000009ff027212 */ /* 0x000fc800078e33ff */
[----:B------:R-:W-:-:S13]  /*ffe0*/  ISETP.NE.AND P0, PT, R7, R2, PT ;  /* 0x000000020700720c */ /* 0x000fda0003f05270 */
[----:B------:R-:W-:Y:S05]  /*fff0*/  @!P0 BRA `(.L_x_9594) ;  /* 0x0000001400988947 */ /* 0x000fea0003800000 */
[----:B------:R-:W-:-:S07]  /*10000*/  IMAD.MOV.U32 R4, RZ, RZ, R19 ;  /* 0x000000ffff047224 */ /* 0x000fce00078e0013 */
.L_x_9648:
[----:B------:R-:W-:Y:S01]  /*10010*/  LOP3.LUT P1, RZ, R29, 0x1, RZ, 0xc0, !PT ;  /* 0x000000011dff7812 */ /* 0x000fe2000782c0ff */
[----:B------:R-:W-:Y:S01]  /*10020*/  VIADD R6, R18, 0x1 ;  /* 0x0000000112067836 */ /* 0x000fe20000000000 */
[----:B------:R-:W-:Y:S05]  /*10030*/  YIELD ;  /* 0x0000000000007946 */ /* 0x000fea0003800000 */
[----:B------:R-:W-:Y:S01]  /*10040*/  ISETP.NE.AND P0, PT, R6, 0x2, PT ;  /* 0x000000020600780c */ /* 0x000fe20003f05270 */
[----:B------:R-:W-:Y:S03]  /*10050*/  BSSY B1, `(.L_x_9614) ;  /* 0x00000ab000017945 */ /* 0x000fe60003800000 */
[----:B------:R-:W-:-:S02]  /*10060*/  SEL R7, RZ, 0x1, P0 ;  /* 0x00000001ff077807 */ /* 0x000fc40000000000 */
        /* <DEDUP_REMOVED lines=25> */
[----:B------:R-:W-:-:S05]  /*10200*/  LEA.HI.X R5, R2, UR5, R3, 0x2, P0 ;  /* 0x0000000502057c11 */ /* 0x000fca00080f1403 */
[----:B------:R0:W5:Y:S04]  /*10210*/  LDG.E R4, desc[UR8][R4.64] ;  /* 0x0000000804047981 */ /* 0x000168000c1e1900 */
.L_x_9616:
[----:B------:R-:W-:Y:S01]  /*10220*/  IMAD R3, R6, 0x8, R17 ;  /* 0x0000000806037824 */ /* 0x000fe200078e0211 */
[----:B------:R-:W-:Y:S01]  /*10230*/  SHF.L.U32 R2, R7, 0x1f, RZ ;  /* 0x0000001f07027819 */ /* 0x000fe200000006ff */
[----:B------:R-:W-:Y:S03]  /*10240*/  BSSY B2, `(.L_x_9617) ;  /* 0x0000003000027945 */ /* 0x000fe60003800000 */
[----:B------:R-:W1:Y:S02]  /*10250*/  SYNCS.PHASECHK.TRANS64.TRYWAIT P0, [R3+URZ+0x31c40], R2 ;  /* 0x031c4002030075a7 */ /* 0x000e64000800017f */
[----:B-1----:R-:W-:Y:S05]  /*10260*/  @!P0 BRA `(.L_x_9618) ;  /* 0x0000003400c08947 */ /* 0x002fea0003800000 */
.L_x_9708:
[----:B------:R-:W-:Y:S05]  /*10270*/  BSYNC B2 ;  /* 0x0000000000027941 */ /* 0x000fea0003800000 */
.L_x_9617:
        /* <DEDUP_REMOVED lines=12> */
.L_x_9620:
[----:B------:R-:W-:Y:S05]  /*10340*/  BSYNC B2 ;  /* 0x0000000000027941 */ /* 0x000fea0003800000 */
.L_x_9619:
        /* <DEDUP_REMOVED lines=11> */
.L_x_9621:
        /* <DEDUP_REMOVED lines=16> */
.L_x_9622:
        /* <DEDUP_REMOVED lines=16> */
.L_x_9623:
        /* <DEDUP_REMOVED lines=15> */
.L_x_9709:
[----:B------:R-:W-:Y:S05]  /*106f0*/  BSYNC B2 ;  /* 0x0000000000027941 */ /* 0x000fea0003800000 */
.L_x_9624:
        /* <DEDUP_REMOVED lines=11> */
.L_x_9627:
[----:B------:R-:W-:Y:S05]  /*107b0*/  BSYNC B2 ;  /* 0x0000000000027941 */ /* 0x000fea0003800000 */
.L_x_9626:
[----:B------:R-:W-:Y:S01]  /*107c0*/  R2UR UR6, R2 ;  /* 0x00000000020672ca */ /* 0x000fe200000e0000 */
[----:B------:R-:W-:Y:S01]  /*107d0*/  IMAD R18, R18, 0x6c00, R17 ;  /* 0x00006c0012127824 */ /* 0x000fe200078e0211 */
[----:B------:R-:W-:Y:S01]  /*107e0*/  R2UR UR7, R3 ;  /* 0x00000000030772ca */ /* 0x000fe200000e0000 */
[----:B------:R-:W-:Y:S01]  /*107f0*/  UIADD3 UR4, UP0, UR36, 0x470, URZ ;  /* 0x0000047024047890 */ /* 0x000fe2000ff1e03f */
[----:B------:R-:W-:Y:S01]  /*10800*/  R2UR UR10, R5 ;  /* 0x00000000050a72ca */ /* 0x000fe200000e0000 */
[----:B------:R-:W-:Y:S01]  /*10810*/  IMAD R5, R22, 0x90, R26 ;  /* 0x0000009016057824 */ /* 0x000fe200078e021a */
[----:B------:R-:W-:Y:S01]  /*10820*/  PLOP3.LUT P0, PT, PT, PT, PT, 0x80, 0x0 ;  /* 0x000000000000781c */ /* 0x000fe20003f0f070 */
[----:B0-----:R-:W-:Y:S01]  /*10830*/  VIADD R12, R12, 0x50 ;  /* 0x000000500c0c7836 */ /* 0x001fe20000000000 */
[----:B------:R-:W-:Y:S01]  /*10840*/  UIADD3.X UR5, URZ, UR37, URZ, UP0, !UPT ;  /* 0x000000253f057290 */ /* 0x000fe200087fe43f */
[----:B------:R-:W-:-:S11]  /*10850*/  VIADD R13, R18, 0x200 ;  /* 0x00000200120d7836 */ /* 0x000fd60000000000 */
.L_x_9628:
        /* <DEDUP_REMOVED lines=10> */
[----:B------:R-:W-:Y:S02]  /*10900*/  R2UR UR6, R2 ;  /* 0x00000000020672ca */ /* 0x000fe400000e0000 */
[----:B------:R-:W-:Y:S02]  /*10910*/  R2UR UR7, R3 ;  /* 0x00000000030772ca */ /* 0x000fe400000e0000 */
[----:B------:R-:W-:Y:S01]  /*10920*/  R2UR UR10, R10 ;  /* 0x000000000a0a72ca */ /* 0x000fe200000e0000 */
[----:B------:R-:W-:Y:S01]  /*10930*/  VIADD R10, R18, 0x2600 ;  /* 0x00002600120a7836 */ /* 0x000fe20000000000 */
[----:B------:R-:W-:-:S13]  /*10940*/  PLOP3.LUT P0, PT, PT, PT, PT, 0x80, 0x0 ;  /* 0x000000000000781c */ /* 0x000fda0003f0f070 */
.L_x_9629:
        /* <DEDUP_REMOVED lines=15> */
.L_x_9630:
        /* <DEDUP_REMOVED lines=12> */
.L_x_9615:
[----:B------:R-:W-:Y:S05]  /*10b00*/  BSYNC B1 ;  /* 0x0000000000017941 */ /* 0x000fea0003800000 */
.L_x_9614:
[----:B------:R-:W-:Y:S01]  /*10b10*/  LOP3.LUT P1, RZ, R29, 0x1, RZ, 0xc0, !PT ;  /* 0x000000011dff7812 */ /* 0x000fe2000782c0ff */
[----:B------:R-:W-:Y:S01]  /*10b20*/  VIADD R18, R6, 0x1 ;  /* 0x0000000106127836 */ /* 0x000fe20000000000 */
[----:B------:R-:W-:Y:S01]  /*10b30*/  BSSY B1, `(.L_x_9631) ;  /* 0x00000ae000017945 */ /* 0x000fe20003800000 */
[----:B------:R-:W-:-:S03]  /*10b40*/  VIADD R9, R0, 0xffffffff ;  /* 0xffffffff00097836 */ /* 0x000fc60000000000 */
        /* <DEDUP_REMOVED lines=29> */
.L_x_9633:
[----:B------:R-:W-:Y:S01]  /*10d20*/  IMAD R2, R18, 0x8, R17 ;  /* 0x0000000812027824 */ /* 0x000fe200078e0211 */
[----:B------:R-:W-:Y:S01]  /*10d30*/  SHF.L.U32 R3, R28, 0x1f, RZ ;  /* 0x0000001f1c037819 */ /* 0x000fe200000006ff */
[----:B------:R-:W-:Y:S03]  /*10d40*/  BSSY B2, `(.L_x_9634) ;  /* 0x0000003000027945 */ /* 0x000fe60003800000 */
[----:B------:R-:W1:Y:S02]  /*10d50*/  SYNCS.PHASECHK.TRANS64.TRYWAIT P0, [R2+URZ+0x31c40], R3 ;  /* 0x031c4003020075a7 */ /* 0x000e64000800017f */
[----:B-1----:R-:W-:Y:S05]  /*10d60*/  @!P0 BRA `(.L_x_9635) ;  /* 0x0000002c00288947 */ /* 0x002fea0003800000 */
.L_x_9710:
[----:B------:R-:W-:Y:S05]  /*10d70*/  BSYNC B2 ;  /* 0x0000000000027941 */ /* 0x000fea0003800000 */
.L_x_9634:
        /* <DEDUP_REMOVED lines=12> */
.L_x_9637:
[----:B------:R-:W-:Y:S05]  /*10e40*/  BSYNC B2 ;  /* 0x0000000000027941 */ /* 0x000fea0003800000 */
.L_x_9636:
[----:B------:R-:W-:Y:S01]  /*10e50*/  IMAD.MOV.U32 R13, RZ, RZ, RZ ;  /* 0x000000ffff0d7224 */ /* 0x000fe200078e00ff */
[----:B------:R-:W-:Y:S01]  /*10e60*/  UIADD3 UR4, UP0, UR36, 0x370, URZ ;  /* 0x0000037024047890 */ /* 0x000fe2000ff1e03f */
[C---:B-1----:R-:W-:Y:S01]  /*10e70*/  IMAD R3, R18.reuse, 0x8, R8 ;  /* 0x0000000812037824 */ /* 0x042fe200078e0208 */
[----:B------:R-:W-:Y:S01]  /*10e80*/  PLOP3.LUT P0, PT, PT, PT, PT, 0x80, 0x0 ;  /* 0x000000000000781c */ /* 0x000fe20003f0f070 */
[----:B------:R-:W-:Y:S01]  /*10e90*/  IMAD R12, R18, 0x6c00, R17 ;  /* 0x00006c00120c7824 */ /* 0x000fe200078e0211 */
[----:B------:R-:W-:Y:S01]  /*10ea0*/  R2UR UR10, R13 ;  /* 0x000000000d0a72ca */ /* 0x000fe200000e0000 */
[----:B------:R-:W-:Y:S01]  /*10eb0*/  VIADD R3, R3, 0x30 ;  /* 0x0000003003037836 */ /* 0x000fe20000000000 */
[----:B------:R-:W-:Y:S01]  /*10ec0*/  UIADD3.X UR5, URZ, UR37, URZ, UP0, !UPT ;  /* 0x000000253f057290 */ /* 0x000fe200087fe43f */
[----:B------:R-:W-:Y:S01]  /*10ed0*/  IMAD R2, R10, 0x90, R26 ;  /* 0x000000900a027824 */ /* 0x000fe200078e021a */
[----:B------:R-:W-:Y:S01]  /*10ee0*/  UMOV UR6, 0x0 ;  /* 0x0000000000067882 */ /* 0x000fe20000000000 */
[----:B------:R-:W-:Y:S01]  /*10ef0*/  VIADD R5, R12, 0x16a00 ;  /* 0x00016a000c057836 */ /* 0x000fe20000000000 */
[----:B------:R-:W-:-:S09]  /*10f00*/  UMOV UR7, 0x14f00000 ;  /* 0x14f0000000077882 */ /* 0x000fd20000000000 */
.L_x_9638:
        /* <DEDUP_REMOVED lines=16> */
.L_x_9639:
        /* <DEDUP_REMOVED lines=16> */
.L_x_9640:
        /* <DEDUP_REMOVED lines=15> */
.L_x_9711:
[----:B------:R-:W-:Y:S05]  /*11200*/  BSYNC B2 ;  /* 0x0000000000027941 */ /* 0x000fea0003800000 */
.L_x_9641:
[----:B------:R-:W-:Y:S01]  /*11210*/  BSSY B2, `(.L_x_9643) ;  /* 0x000000b000027945 */ /* 0x000fe20003800000 */
[----:B0-----:R-:W-:Y:S02]  /*11220*/  IMAD.MOV.U32 R2, RZ, RZ, 0x0 ;  /* 0x00000000ff027424 */ /* 0x001fe400078e00ff */
[----:B------:R-:W-:Y:S01]  /*11230*/  IMAD.MOV.U32 R3, RZ, RZ, 0x14f00000 ;  /* 0x14f00000ff037424 */ /* 0x000fe200078e00ff */
[----:B------:R-:W-:Y:S06]  /*11240*/  @P1 BRA `(.L_x_9644) ;  /* 0x00000000001c1947 */ /* 0x000fec0003800000 */
[----:B------:R-:W0:Y:S02]  /*11250*/  S2R R12, SR_TID.X ;  /* 0x00000000000c7919 */ /* 0x000e240000002100 */
[----:B0-----:R-:W-:Y:S01]  /*11260*/  LOP3.LUT R14, R12, 0x1f, RZ, 0xc0, !PT ;  /* 0x0000001f0c0e7812 */ /* 0x001fe200078ec0ff */
[----:B------:R-:W-:-:S03]  /*11270*/  IMAD.MOV.U32 R12, RZ, RZ, 0x6c00 ;  /* 0x00006c00ff0c7424 */ /* 0x000fc600078e00ff */
[----:B------:R-:W-:Y:S01]  /*11280*/  ISETP.NE.AND P0, PT, R14, RZ, PT ;  /* 0x000000ff0e00720c */ /* 0x000fe20003f05270 */
[----:B------:R0:W-:-:S12]  /*11290*/  SYNCS.ARRIVE.TRANS64 RZ, [R7+URZ+0x50], R12 ;  /* 0x0000500c07ff79a7 */ /* 0x0001d8000800003f */
[----:B0-----:R-:W-:Y:S05]  /*112a0*/  @!P0 BRA `(.L_x_9644) ;  /* 0x0000000000048947 */ /* 0x001fea0003800000 */
[----:B------:R-:W-:Y:S01]  /*112b0*/  BPT.TRAP 0x1 ;  /* 0x000000040000795c */ /* 0x000fe20000300000 */
.L_x_9644:
[----:B------:R-:W-:Y:S05]  /*112c0*/  BSYNC B2 ;  /* 0x0000000000027941 */ /* 0x000fea0003800000 */
.L_x_9643:
[----:B------:R-:W-:Y:S01]  /*112d0*/  R2UR UR6, R2 ;  /* 0x00000000020672ca */ /* 0x000fe200000e0000 */
[----:B------:R-:W-:Y:S01]  /*112e0*/  IMAD R6, R6, 0x6c00, R17 ;  /* 0x00006c0006067824 */ /* 0x000fe200078e0211 */
[----:B------:R-:W-:Y:S01]  /*112f0*/  R2UR UR7, R3 ;  /* 0x00000000030772ca */ /* 0x000fe200000e0000 */
[----:B------:R-:W-:Y:S01]  /*11300*/  UIADD3 UR4, UP0, UR36, 0x470, URZ ;  /* 0x0000047024047890 */ /* 0x000fe2000ff1e03f */
[----:B------:R-:W-:Y:S01]  /*11310*/  R2UR UR10, R13 ;  /* 0x000000000d0a72ca */ /* 0x000fe200000e0000 */
[----:B------:R-:W-:Y:S01]  /*11320*/  IMAD R12, R22, 0x90, R26 ;  /* 0x00000090160c7824 */ /* 0x000fe200078e021a */
[----:B------:R-:W-:Y:S01]  /*11330*/  PLOP3.LUT P0, PT, PT, PT, PT, 0x80, 0x0 ;  /* 0x000000000000781c */ /* 0x000fe20003f0f070 */
[----:B------:R-:W-:Y:S01]  /*11340*/  VIADD R7, R7, 0x50 ;  /* 0x0000005007077836 */ /* 0x000fe20000000000 */
[----:B------:R-:W-:Y:S01]  /*11350*/  UIADD3.X UR5, URZ, UR37, URZ, UP0, !UPT ;  /* 0x000000253f057290 */ /* 0x000fe200087fe43f */
[----:B------:R-:W-:-:S11]  /*11360*/  VIADD R13, R6, 0x200 ;  /* 0x00000200060d7836 */ /* 0x000fd60000000000 */
.L_x_9645:
        /* <DEDUP_REMOVED lines=15> */
.L_x_9646:
        /* <DEDUP_REMOVED lines=15> */
.L_x_9647:
        /* <DEDUP_REMOVED lines=12> */
.L_x_9632:
[----:B------:R-:W-:Y:S05]  /*11610*/  BSYNC B1 ;  /* 0x0000000000017941 */ /* 0x000fea0003800000 */
.L_x_9631:
[----:B------:R-:W2:Y:S01]  /*11620*/  LDL R2, [R1+0x4] ;  /* 0x0000040001027983 */ /* 0x000ea20000100800 */
[----:B------:R-:W-:Y:S01]  /*11630*/  VIADD R0, R0, 0xfffffffe ;  /* 0xfffffffe00007836 */ /* 0x000fe20000000000 */
[----:B--2---:R-:W-:-:S13]  /*11640*/  ISETP.GT.AND P0, PT, R9, R2, PT ;  /* 0x000000020900720c */ /* 0x004fda0003f04270 */
[----:B------:R-:W-:Y:S05]  /*11650*/  @P0 BRA `(.L_x_9648) ;  /* 0xffffffe8006c0947 */ /* 0x000fea000383ffff */
.L_x_9594:
[----:B------:R-:W-:Y:S05]  /*11660*/  BSYNC B0 ;  /* 0x0000000000007941 */ /* 0x000fea0003800000 */
.L_x_9593:
[----:B------:R-:W1:Y:S01]  /*11670*/  S2R R2, SR_TID.X ;  /* 0x0000000000027919 */ /* 0x000e620000002100 */
[----:B------:R-:W-:Y:S01]  /*11680*/  BSSY B0, `(.L_x_9649) ;  /* 0x0000011000007945 */ /* 0x000fe20003800000 */
[----:B-1----:R-:W-:-:S04]  /*11690*/  LOP3.LUT R6, R2, 0x7f, RZ, 0xc0, !PT ;  /* 0x0000007f02067812 */ /* 0x002fc800078ec0ff */
[----:B------:R-:W-:-:S13]  /*116a0*/  ISETP.NE.AND P0, PT, R6, RZ, PT ;  /* 0x000000ff0600720c */ /* 0x000fda0003f05270 */
[----:B------:R-:W-:Y:S05]  /*116b0*/  @P0 BRA `(.L_x_9650) ;  /* 0x0000000000340947 */ /* 0x000fea0003800000 */
[----:B------:R-:W1:Y:S01]  /*116c0*/  S2R R5, SR_LANEID ;  /* 0x0000000000057919 */ /* 0x000e620000000000 */
[----:B------:R-:W-:Y:S01]  /*116d0*/  VOTEU.ANY UR4, UPT, PT ;  /* 0x0000000000047886 */ /* 0x000fe200038e0100 */
[----:B------:R-:W2:Y:S01]  /*116e0*/  LDC.64 R2, c[0x0][0xc60] ;  /* 0x00031800ff027b82 */ /* 0x000ea20000000a00 */
[----:B------:R-:W1:Y:S01]  /*116f0*/  FLO.U32 R0, UR4 ;  /* 0x0000000400007d00 */ /* 0x000e6200080e0000 */
[----:B------:R-:W-:Y:S01]  /*11700*/  ULDC.64 UR6, c[0x0][0x208] ;  /* 0x0000820000067ab9 */ /* 0x000fe20000000a00 */
[----:B-1----:R-:W-:-:S06]  /*11710*/  ISETP.EQ.U32.AND P0, PT, R0, R5, PT ;  /* 0x000000050000720c */ /* 0x002fcc0003f02070 */
[----:B------:R-:W2:Y:S07]  /*11720*/  POPC R5, UR4 ;  /* 0x0000000400057d09 */ /* 0x000eae0008000000 */
[----:B--2---:R-:W2:Y:S01]  /*11730*/  @P0 ATOMG.E.ADD.STRONG.GPU PT, R3, desc[UR6][R2.64], R5 ;  /* 0x00000005020309a8 */ /* 0x004ea200081ee1c6 */
[----:B------:R-:W1:Y:S02]  /*11740*/  S2R R4, SR_LTMASK ;  /* 0x0000000000047919 */ /* 0x000e640000003900 */
[----:B-1----:R-:W-:-:S04]  /*11750*/  LOP3.LUT R4, R4, UR4, RZ, 0xc0, !PT ;  /* 0x0000000404047c12 */ /* 0x002fc8000f8ec0ff */
[----:B0-----:R-:W0:Y:S01]  /*11760*/  POPC R7, R4 ;  /* 0x0000000400077309 */ /* 0x001e220000000000 */
[----:B--2---:R-:W0:Y:S02]  /*11770*/  SHFL.IDX PT, R0, R3, R0, 0x1f ;  /* 0x00001f0003007589 */ /* 0x004e2400000e0000 */
[----:B0-----:R-:W-:-:S07]  /*11780*/  IADD3 R24, R0, UR38, R7 ;  /* 0x0000002600187c10 */ /* 0x001fce000fffe007 */
.L_x_9650:
[----:B------:R-:W-:Y:S05]  /*11790*/  BSYNC B0 ;  /* 0x0000000000007941 */ /* 0x000fea0003800000 */
.L_x_9649:
[----:B------:R-:W-:Y:S01]  /*117a0*/  LOP3.LUT P0, RZ, R29, 0x1, RZ, 0xc0, !PT ;  /* 0x000000011dff7812 */ /* 0x000fe2000780c0ff */
[----:B------:R-:W-:-:S12]  /*117b0*/  BSSY B0, `(.L_x_9651) ;  /* 0x0000045000007945 */ /* 0x000fd80003800000 */
[----:B------:R-:W-:Y:S05]  /*117c0*/  @!P0 BRA `(.L_x_9652) ;  /* 0x00000004000c8947 */ /* 0x000fea0003800000 */
[----:B------:R-:W-:Y:S01]  /*117d0*/  IMAD R3, R18, 0x8, R17 ;  /* 0x0000000812037824 */ /* 0x000fe200078e0211 */
[----:B------:R-:W-:Y:S01]  /*117e0*/  SHF.L.U32 R0, R28, 0x1f, RZ ;  /* 0x0000001f1c007819 */ /* 0x000fe200000006ff */
[----:B------:R-:W-:Y:S01]  /*117f0*/  BSSY B1, `(.L_x_9653) ;  /* 0x0000004000017945 */ /* 0x000fe20003800000 */
[----:B------:R-:W-:Y:S02]  /*11800*/  ISETP.NE.AND P1, PT, R6, RZ, PT ;  /* 0x000000ff0600720c */ /* 0x000fe40003f25270 */
[----:B------:R-:W1:Y:S02]  /*11810*/  SYNCS.PHASECHK.TRANS64.TRYWAIT P0, [R3+URZ+0x31c60], R0 ;  /* 0x031c6000030075a7 */ /* 0x000e64000800017f */
[----:B-1----:R-:W-:Y:S09]  /*11820*/  @!P0 BRA `(.L_x_9654) ;  /* 0x0000002000a08947 */ /* 0x002ff20003800000 */
.L_x_9712:
[----:B------:R-:W-:Y:S05]  /*11830*/  BSYNC B1 ;  /* 0x0000000000017941 */ /* 0x000fea0003800000 */
.L_x_9653:
[----:B------:R-:W-:Y:S04]  /*11840*/  BSSY B1, `(.L_x_9655) ;  /* 0x0000009000017945 */ /* 0x000fe80003800000 */
        /* <DEDUP_REMOVED lines=8> */
.L_x_9656:
[----:B------:R-:W-:Y:S05]  /*118d0*/  BSYNC B1 ;  /* 0x0000000000017941 */ /* 0x000fea0003800000 */
.L_x_9655:
[----:B-1----:R-:W-:Y:S01]  /*118e0*/  IMAD R0, R18, 0x6c00, R17 ;  /* 0x00006c0012007824 */ /* 0x002fe200078e0211 */
[----:B------:R-:W-:Y:S01]  /*118f0*/  UIADD3 UR4, UP0, UR36, 0x470, URZ ;  /* 0x0000047024047890 */ /* 0x000fe2000ff1e03f */
[----:B------:R-:W-:Y:S01]  /*11900*/  VIADD R2, R3, 0x31c50 ;  /* 0x00031c5003027836 */ /* 0x000fe20000000000 */
[----:B------:R-:W-:Y:S01]  /*11910*/  PLOP3.LUT P0, PT, PT, PT, PT, 0x80, 0x0 ;  /* 0x000000000000781c */ /* 0x000fe20003f0f070 */
[----:B------:R-:W-:Y:S01]  /*11920*/  IMAD R22, R22, 0x90, R26 ;  /* 0x0000009016167824 */ /* 0x000fe200078e021a */
[----:B------:R-:W-:Y:S01]  /*11930*/  UIADD3.X UR5, URZ, UR37, URZ, UP0, !UPT ;  /* 0x000000253f057290 */ /* 0x000fe200087fe43f */
[----:B------:R-:W-:Y:S01]  /*11940*/  VIADD R3, R0, 0x200 ;  /* 0x0000020000037836 */ /* 0x000fe20000000000 */
[----:B------:R-:W-:Y:S01]  /*11950*/  UMOV UR6, 0x0 ;  /* 0x0000000000067882 */ /* 0x000fe20000000000 */
[----:B------:R-:W-:Y:S01]  /*11960*/  UMOV UR7, 0x14f00000 ;  /* 0x14f0000000077882 */ /* 0x000fe20000000000 */
[----:B------:R-:W-:-:S08]  /*11970*/  UMOV UR10, URZ ;  /* 0x0000003f000a7c82 */ /* 0x000fd00008000000 */
.L_x_9657:
        /* <DEDUP_REMOVED lines=10> */
[----:B------:R-:W-:Y:S01]  /*11a20*/  PLOP3.LUT P0, PT, PT, PT, PT, 0x80, 0x0 ;  /* 0x000000000000781c */ /* 0x000fe20003f0f070 */
[----:B------:R-:W-:Y:S01]  /*11a30*/  VIADD R3, R0, 0x2600 ;  /* 0x0000260000037836 */ /* 0x000fe20000000000 */
[----:B------:R-:W-:Y:S01]  /*11a40*/  UMOV UR6, 0x0 ;  /* 0x0000000000067882 */ /* 0x000fe20000000000 */
[----:B------:R-:W-:Y:S01]  /*11a50*/  UMOV UR7, 0x14f00000 ;  /* 0x14f0000000077882 */ /* 0x000fe20000000000 */
[----:B------:R-:W-:-:S09]  /*11a60*/  UMOV UR10, 0x20 ;  /* 0x00000020000a7882 */ /* 0x000fd20000000000 */
.L_x_9658:
        /* <DEDUP_REMOVED lines=15> */
.L_x_9659:
        /* <DEDUP_REMOVED lines=10> */
.L_x_9652:
[----:B------:R-:W-:Y:S05]  /*11c00*/  BSYNC B0 ;  /* 0x0000000000007941 */ /* 0x000fea0003800000 */
.L_x_9651:
[----:B------:R-:W-:-:S05]  /*11c10*/  VIADD R18, R18, 0x1 ;  /* 0x0000000112127836 */ /* 0x000fca0000000000 */
[----:B------:R-:W-:-:S04]  /*11c20*/  ISETP.NE.AND P0, PT, R18, 0x2, PT ;  /* 0x000000021200780c */ /* 0x000fc80003f05270 */
[----:B------:R-:W-:Y:S02]  /*11c30*/  SEL R3, RZ, 0x1, P0 ;  /* 0x00000001ff037807 */ /* 0x000fe40000000000 */
[----:B------:R-:W-:Y:S02]  /*11c40*/  SEL R18, R18, RZ, P0 ;  /* 0x000000ff12127207 */ /* 0x000fe40000000000 */
[----:B------:R-:W-:-:S07]  /*11c50*/  LOP3.LUT R28, R28, R3, RZ, 0x3c, !PT ;  /* 0x000000031c1c7212 */ /* 0x000fce00078e3cff */
.L_x_9575:
[----:B------:R-:W-:Y:S05]  /*11c60*/  BSYNC B7 ;  /* 0x0000000000077941 */ /* 0x000fea0003800000 */
.L_x_9573:
[----:B------:R-:W-:-:S13]  /*11c70*/  LOP3.LUT P0, RZ, R29, 0x2, RZ, 0xc0, !PT ;  /* 0x000000021dff7812 */ /* 0x000fda000780c0ff */
[----:B------:R-:W-:Y:S05]  /*11c80*/  @!P0 BRA `(.L_x_9660) ;  /* 0x0000000000248947 */ /* 0x000fea0003800000 */
[----:B------:R-:W-:Y:S05]  /*11c90*/  WARPSYNC.ALL ;  /* 0x0000000000007948 */ /* 0x000fea0003800000 */
[----:B------:R-:W3:Y:S08]  /*11ca0*/  S2UR UR5, SR_CgaCtaId ;  /* 0x00000000000579c3 */ /* 0x000ef00000008800 */
[----:B------:R-:W-:Y:S06]  /*11cb0*/  BAR.SYNC.DEFER_BLOCKING 0x5, 0x200 ;  /* 0x0148000000007b1d */ /* 0x000fec0000010000 */
[----:B------:R-:W-:-:S02]  /*11cc0*/  UMOV UR4, 0x400 ;  /* 0x0000040000047882 */ /* 0x000fc40000000000 */
[----:B---3--:R-:W-:-:S06]  /*11cd0*/  ULEA UR4, UR5, UR4, 0x18 ;  /* 0x0000000405047291 */ /* 0x008fcc000f8ec03f */
[----:B------:R-:W-:-:S05]  /*11ce0*/  IMAD.U32 R17, RZ, RZ, UR4 ;  /* 0x00000004ff117e24 */ /* 0x000fca000f8e00ff */
[----:B------:R3:W4:Y:S01]  /*11cf0*/  LDS.128 R24, [R17+0x31cd0] ;  /* 0x031cd00011187984 */ /* 0x0007220000000c00 */
[----:B------:R-:W-:Y:S06]  /*11d00*/  BAR.ARV 0x4, 0x200 ;  /* 0x0108000000007b1d */ /* 0x000fec0000002000 */
[----:B------:R-:W-:Y:S05]  /*11d10*/  BRA `(.L_x_9661) ;  /* 0x0000000800d87947 */ /* 0x000fea0003800000 */
.L_x_9660:
[----:B------:R-:W1:Y:S01]  /*11d20*/  S2R R0, SR_TID.X ;  /* 0x0000000000007919 */ /* 0x000e620000002100 */
[----:B------:R-:W-:Y:S01]  /*11d30*/  UMOV UR4, 0xffffffff ;  /* 0xffffffff00047882 */ /* 0x000fe20000000000 */
[----:B-1----:R-:W-:-:S04]  /*11d40*/  LOP3.LUT R9, R0, 0x1f, RZ, 0xc0, !PT ;  /* 0x0000001f00097812 */ /* 0x002fc800078ec0ff */
[----:B------:R-:W-:Y:S01]  /*11d50*/  ISETP.NE.AND P0, PT, R9, 0x1f, PT ;  /* 0x0000001f0900780c */ /* 0x000fe20003f05270 */
[----:B------:R-:W-:-:S12]  /*11d60*/  BRA.DIV UR4, `(.L_x_9662) ;  /* 0x0000001e04647947 */ /* 0x000fd8000b800000 */
[----:B0-2---:R-:W-:Y:S01]  /*11d70*/  IMAD.IADD R7, R27, 0x1, R9 ;  /* 0x000000011b077824 */ /* 0x005fe200078e0209 */
[----:B------:R-:W-:Y:S01]  /*11d80*/  ULDC UR4, c[0x0][0xc3c] ;  /* 0x00030f0000047ab9 */ /* 0x000fe20000000800 */
[----:B------:R-:W-:-:S03]  /*11d90*/  ULDC.64 UR6, c[0x0][0x208] ;  /* 0x0000820000067ab9 */ /* 0x000fc60000000a00 */
        /* <DEDUP_REMOVED lines=8> */
[C---:B------:R-:W-:Y:S01]  /*11e20*/  ISETP.GE.U32.AND P2, PT, R9.reuse, 0x2, PT ;  /* 0x000000020900780c */ /* 0x040fe20003f46070 */
[----:B------:R-:W-:Y:S01]  /*11e30*/  IMAD.MOV.U32 R4, RZ, RZ, RZ ;  /* 0x000000ffff047224 */ /* 0x000fe200078e00ff */
[C---:B------:R-:W-:Y:S01]  /*11e40*/  ISETP.GE.U32.AND P3, PT, R9.reuse, 0x4, PT ;  /* 0x000000040900780c */ /* 0x040fe20003f66070 */
[----:B------:R-:W-:Y:S01]  /*11e50*/  SHFL.IDX PT, R0, R24, RZ, 0x1f ;  /* 0x00001fff18007589 */ /* 0x000fe200000e0000 */
[C---:B------:R-:W-:Y:S02]  /*11e60*/  ISETP.GE.U32.AND P4, PT, R9.reuse, 0x8, PT ;  /* 0x000000080900780c */ /* 0x040fe40003f86070 */
[----:B------:R-:W-:Y:S01]  /*11e70*/  ISETP.GE.U32.AND P5, PT, R9, 0x10, PT ;  /* 0x000000100900780c */ /* 0x000fe20003fa6070 */
[----:B------:R0:W-:Y:S02]  /*11e80*/  SHFL.IDX PT, R6, R24, 0x1, 0x1f ;  /* 0x00201f0018067f89 */ /* 0x0001e400000e0000 */
[----:B0-----:R-:W-:-:S02]  /*11e90*/  IMAD.MOV.U32 R24, RZ, RZ, RZ ;  /* 0x000000ffff187224 */ /* 0x001fc400078e00ff */
[----:B--2---:R-:W-:Y:S02]  /*11ea0*/  @!P1 IMAD.MOV.U32 R7, RZ, RZ, R8 ;  /* 0x000000ffff079224 */ /* 0x004fe400078e0008 */
        /* <DEDUP_REMOVED lines=19> */
.L_x_9722:
[----:B------:R-:W-:Y:S02]  /*11fe0*/  ULDC UR4, c[0x0][0xc38] ;  /* 0x00030e0000047ab9 */ /* 0x000fe40000000800 */
[----:B------:R-:W-:-:S04]  /*11ff0*/  IMAD.U32 R2, RZ, RZ, UR4 ;  /* 0x00000004ff027e24 */ /* 0x000fc8000f8e00ff */
[----:B-1----:R-:W-:-:S04]  /*12000*/  IMAD R5, R14, R2, RZ ;  /* 0x000000020e057224 */ /* 0x002fc800078e02ff */
[----:B------:R-:W-:-:S05]  /*12010*/  IMAD.IADD R6, R6, 0x1, R5 ;  /* 0x0000000106067824 */ /* 0x000fca00078e0205 */
[----:B------:R-:W-:-:S13]  /*12020*/  ISETP.GT.AND P6, PT, R6, R0, PT ;  /* 0x000000000600720c */ /* 0x000fda0003fc4270 */
[----:B------:R-:W-:Y:S05]  /*12030*/  @P6 BRA `(.L_x_9663) ;  /* 0x0000000000a86947 */ /* 0x000fea0003800000 */
.L_x_9666:
[----:B------:R-:W1:Y:S01]  /*12040*/  LDC R2, c[0x0][0xc3c] ;  /* 0x00030f00ff027b82 */ /* 0x000e620000000800 */
[----:B------:R-:W-:-:S05]  /*12050*/  VIADD R27, R27, 0x1f ;  /* 0x0000001f1b1b7836 */ /* 0x000fca0000000000 */
[----:B-1----:R-:W-:-:S13]  /*12060*/  ISETP.GE.AND P6, PT, R27, R2, PT ;  /* 0x000000021b00720c */ /* 0x002fda0003fc6270 */
[----:B------:R-:W-:Y:S05]  /*12070*/  @P6 BRA `(.L_x_9664) ;  /* 0x0000000400bc6947 */ /* 0x000fea0003800000 */
[----:B0-----:R-:W0:Y:S01]  /*12080*/  S2R R3, SR_TID.X ;  /* 0x0000000000037919 */ /* 0x001e220000002100 */
[----:B------:R-:W-:Y:S01]  /*12090*/  IMAD.MOV.U32 R7, RZ, RZ, RZ ;  /* 0x000000ffff077224 */ /* 0x000fe200078e00ff */
[----:B------:R-:W-:Y:S01]  /*120a0*/  ULDC.64 UR4, c[0x0][0x208] ;  /* 0x0000820000047ab9 */ /* 0x000fe20000000a00 */
[----:B0-----:R-:W-:-:S05]  /*120b0*/  LOP3.LUT R3, R3, 0x1f, RZ, 0xc0, !PT ;  /* 0x0000001f03037812 */ /* 0x001fca00078ec0ff */
[----:B------:R-:W-:-:S05]  /*120c0*/  IMAD.IADD R9, R27, 0x1, R3 ;  /* 0x000000011b097824 */ /* 0x000fca00078e0203 */
[----:B------:R-:W-:-:S13]  /*120d0*/  ISETP.GE.OR P6, PT, R9, R2, !P0 ;  /* 0x000000020900720c */ /* 0x000fda00047c6670 */
[----:B------:R-:W0:Y:S08]  /*120e0*/  @!P6 LDC.64 R2, c[0x0][0xc80] ;  /* 0x00032000ff02eb82 */ /* 0x000e300000000a00 */
[----:B------:R-:W1:Y:S01]  /*120f0*/  @!P6 LDC.64 R4, c[0x0][0xc78] ;  /* 0x00031e00ff04eb82 */ /* 0x000e620000000a00 */
[----:B0-----:R-:W-:-:S05]  /*12100*/  @!P6 IMAD.WIDE R2, R9, 0x4, R2 ;  /* 0x000000040902e825 */ /* 0x001fca00078e0202 */
[----:B------:R1:W2:Y:S02]  /*12110*/  @!P6 LDG.E R7, desc[UR4][R2.64] ;  /* 0x000000040207e981 */ /* 0x0002a4000c1e1900 */
[----:B-1----:R-:W-:-:S04]  /*12120*/  @!P6 IMAD.WIDE R2, R9, 0x4, R4 ;  /* 0x000000040902e825 */ /* 0x002fc800078e0204 */
        /* <DEDUP_REMOVED lines=21> */
.L_x_9730:
[----:B------:R-:W-:Y:S02]  /*12280*/  ULDC UR4, c[0x0][0xc38] ;  /* 0x00030e0000047ab9 */ /* 0x000fe40000000800 */
[----:B------:R-:W-:-:S04]  /*12290*/  IMAD.U32 R2, RZ, RZ, UR4 ;  /* 0x00000004ff027e24 */ /* 0x000fc8000f8e00ff */
[----:B-1----:R-:W-:-:S04]  /*122a0*/  IMAD R5, R14, R2, RZ ;  /* 0x000000020e057224 */ /* 0x002fc800078e02ff */
[----:B------:R-:W-:-:S05]  /*122b0*/  IMAD.IADD R6, R5, 0x1, R6 ;  /* 0x0000000105067824 */ /* 0x000fca00078e0206 */
[----:B------:R-:W-:-:S13]  /*122c0*/  ISETP.GT.AND P6, PT, R6, R0, PT ;  /* 0x000000000600720c */ /* 0x000fda0003fc4270 */
[----:B------:R-:W-:Y:S05]  /*122d0*/  @!P6 BRA `(.L_x_9666) ;  /* 0xfffffffc0058e947 */ /* 0x000fea000383ffff */
.L_x_9663:
        /* <DEDUP_REMOVED lines=9> */
.L_x_9735:
[----:B------:R-:W-:-:S13]  /*12370*/  ISETP.NE.AND P0, PT, R8, RZ, PT ;  /* 0x000000ff0800720c */ /* 0x000fda0003f05270 */
[----:B------:R-:W-:Y:S05]  /*12380*/  @!P0 BRA `(.L_x_9668) ;  /* 0x0000000000108947 */ /* 0x000fea0003800000 */
[----:B------:R-:W-:Y:S01]  /*12390*/  UMOV UR4, 0xffffffff ;  /* 0xffffffff00047882 */ /* 0x000fe20000000000 */
[----:B------:R-:W-:Y:S02]  /*123a0*/  VIADD R12, R5, 0xffffffff ;  /* 0xffffffff050c7836 */ /* 0x000fe40000000000 */
[----:B------:R-:W-:Y:S05]  /*123b0*/  BRA.DIV UR4, `(.L_x_9669) ;  /* 0x0000002204247947 */ /* 0x000fea000b800000 */
[----:B------:R4:W0:Y:S02]  /*123c0*/  SHFL.IDX PT, R24, R3, R12, 0x1f ;  /* 0x00001f0c03187589 */ /* 0x00082400000e0000 */
.L_x_9668:
[----:B--2---:R-:W-:Y:S01]  /*123d0*/  IABS R8, R7 ;  /* 0x0000000700087213 */ /* 0x004fe20000000000 */
[----:B0-----:R-:W-:Y:S01]  /*123e0*/  IMAD R24, R24, R2, R6 ;  /* 0x0000000218187224 */ /* 0x001fe200078e0206 */
[----:B---3--:R-:W-:Y:S01]  /*123f0*/  IABS R6, R4 ;  /* 0x0000000400067213 */ /* 0x008fe20000000000 */
[----:B------:R-:W-:Y:S01]  /*12400*/  IMAD.MOV.U32 R2, RZ, RZ, RZ ;  /* 0x000000ffff027224 */ /* 0x000fe200078e00ff */
[----:B------:R-:W0:Y:S01]  /*12410*/  I2F.RP R9, R8 ;  /* 0x0000000800097306 */ /* 0x000e220000209400 */
[----:B------:R-:W-:Y:S02]  /*12420*/  IMAD.IADD R0, R0, 0x1, -R24 ;  /* 0x0000000100007824 */ /* 0x000fe400078e0a18 */
[----:B------:R-:W-:-:S05]  /*12430*/  IMAD.IADD R27, R5, 0x1, R27 ;  /* 0x00000001051b7824 */ /* 0x000fca00078e021b */
[----:B------:R-:W2:Y:S08]  /*12440*/  I2F.RP R10, R6 ;  /* 0x00000006000a7306 */ /* 0x000eb00000209400 */
[----:B0-----:R-:W4:Y:S08]  /*12450*/  MUFU.RCP R9, R9 ;  /* 0x0000000900097308 */ /* 0x001f300000001000 */
[----:B--2---:R-:W-:Y:S01]  /*12460*/  MUFU.RCP R10, R10 ;  /* 0x0000000a000a7308 */ /* 0x004fe20000001000 */
[----:B----4-:R-:W-:-:S07]  /*12470*/  VIADD R3, R9, 0xffffffe ;  /* 0x0ffffffe09037836 */ /* 0x010fce0000000000 */
[----:B------:R-:W0:Y:S02]  /*12480*/  F2I.FTZ.U32.TRUNC.NTZ R3, R3 ;  /* 0x0000000300037305 */ /* 0x000e24000021f000 */
[----:B0-----:R-:W-:-:S04]  /*12490*/  IMAD.MOV R11, RZ, RZ, -R3 ;  /* 0x000000ffff0b7224 */ /* 0x001fc800078e0a03 */
[----:B------:R-:W-:-:S04]  /*124a0*/  IMAD R11, R11, R8, RZ ;  /* 0x000000080b0b7224 */ /* 0x000fc800078e02ff */
[----:B------:R-:W-:Y:S01]  /*124b0*/  IMAD.HI.U32 R2, R3, R11, R2 ;  /* 0x0000000b03027227 */ /* 0x000fe200078e0002 */
[----:B------:R-:W-:Y:S02]  /*124c0*/  IABS R3, R7 ;  /* 0x0000000700037213 */ /* 0x000fe40000000000 */
[----:B------:R-:W-:-:S03]  /*124d0*/  IABS R11, R0 ;  /* 0x00000000000b7213 */ /* 0x000fc60000000000 */
[----:B------:R-:W-:Y:S02]  /*124e0*/  IMAD.MOV R12, RZ, RZ, -R3 ;  /* 0x000000ffff0c7224 */ /* 0x000fe400078e0a03 */
[----:B------:R-:W-:-:S04]  /*124f0*/  IMAD.HI.U32 R9, R2, R11, RZ ;  /* 0x0000000b02097227 */ /* 0x000fc800078e00ff */
[----:B------:R-:W-:Y:S02]  /*12500*/  IMAD R11, R9, R12, R11 ;  /* 0x0000000c090b7224 */ /* 0x000fe400078e020b */
[----:B------:R-:W-:Y:S02]  /*12510*/  VIADD R12, R10, 0xffffffe ;  /* 0x0ffffffe0a0c7836 */ /* 0x000fe40000000000 */
[----:B------:R-:W-:Y:S01]  /*12520*/  IMAD.MOV.U32 R2, RZ, RZ, RZ ;  /* 0x000000ffff027224 */ /* 0x000fe200078e00ff */
[----:B------:R-:W-:Y:S01]  /*12530*/  ISETP.GT.U32.AND P1, PT, R8, R11, PT ;  /* 0x0000000b0800720c */ /* 0x000fe20003f24070 */
[----:B------:R-:W0:-:S12]  /*12540*/  F2I.FTZ.U32.TRUNC.NTZ R3, R12 ;  /* 0x0000000c00037305 */ /* 0x000e18000021f000 */
[----:B------:R-:W-:Y:S02]  /*12550*/  @!P1 IMAD.IADD R11, R11, 0x1, -R8 ;  /* 0x000000010b0b9824 */ /* 0x000fe400078e0a08 */
[----:B------:R-:W-:Y:S01]  /*12560*/  @!P1 VIADD R9, R9, 0x1 ;  /* 0x0000000109099836 */ /* 0x000fe20000000000 */
[----:B------:R-:W-:Y:S02]  /*12570*/  ISETP.NE.AND P1, PT, R7, RZ, PT ;  /* 0x000000ff0700720c */ /* 0x000fe40003f25270 */
[----:B------:R-:W-:Y:S01]  /*12580*/  ISETP.GE.U32.AND P0, PT, R11, R8, PT ;  /* 0x000000080b00720c */ /* 0x000fe20003f06070 */
[----:B0-----:R-:W-:Y:S01]  /*12590*/  IMAD.MOV R11, RZ, RZ, -R3 ;  /* 0x000000ffff0b7224 */ /* 0x001fe200078e0a03 */
[----:B------:R-:W-:-:S03]  /*125a0*/  IABS R8, R4 ;  /* 0x0000000400087213 */ /* 0x000fc60000000000 */
[----:B------:R-:W-:Y:S02]  /*125b0*/  IMAD R11, R11, R6, RZ ;  /* 0x000000060b0b7224 */ /* 0x000fe400078e02ff */
[----:B------:R-:W-:Y:S02]  /*125c0*/  IMAD.MOV R8, RZ, RZ, -R8 ;  /* 0x000000ffff087224 */ /* 0x000fe400078e0a08 */
[----:B------:R-:W-:Y:S01]  /*125d0*/  IMAD.HI.U32 R2, R3, R11, R2 ;  /* 0x0000000b03027227 */ /* 0x000fe200078e0002 */
[----:B------:R-:W-:-:S03]  /*125e0*/  LOP3.LUT R3, R0, R7, RZ, 0x3c, !PT ;  /* 0x0000000700037212 */ /* 0x000fc600078e3cff */
[----:B------:R-:W-:Y:S01]  /*125f0*/  @P0 VIADD R9, R9, 0x1 ;  /* 0x0000000109090836 */ /* 0x000fe20000000000 */
[----:B------:R-:W-:-:S13]  /*12600*/  ISETP.GE.AND P2, PT, R3, RZ, PT ;  /* 0x000000ff0300720c */ /* 0x000fda0003f46270 */
        /* <DEDUP_REMOVED lines=20> */
[----:B------:R-:W-:Y:S01]  /*12750*/  IMAD R26, R9, 0x10000, R2 ;  /* 0x00010000091a7824 */ /* 0x000fe200078e0202 */
[----:B------:R-:W-:Y:S06]  /*12760*/  BRA `(.L_x_9670) ;  /* 0x00000000001c7947 */ /* 0x000fec0003800000 */
.L_x_9664:
[----:B------:R-:W-:Y:S01]  /*12770*/  UMOV UR4, URZ ;  /* 0x0000003f00047c82 */ /* 0x000fe20008000000 */
[----:B------:R-:W-:Y:S01]  /*12780*/  UMOV UR5, URZ ;  /* 0x0000003f00057c82 */ /* 0x000fe20008000000 */
[----:B------:R-:W-:Y:S01]  /*12790*/  ULDC UR6, c[0x0][0xc3c] ;  /* 0x00030f0000067ab9 */ /* 0x000fe20000000800 */
[----:B------:R-:W-:Y:S02]  /*127a0*/  IMAD.MOV.U32 R24, RZ, RZ, R0 ;  /* 0x000000ffff187224 */ /* 0x000fe400078e0000 */
[----:B------:R-:W-:Y:S02]  /*127b0*/  IMAD.U32 R25, RZ, RZ, UR4 ;  /* 0x00000004ff197e24 */ /* 0x000fe4000f8e00ff */
[----:B------:R-:W-:Y:S02]  /*127c0*/  IMAD.U32 R26, RZ, RZ, UR5 ;  /* 0x00000005ff1a7e24 */ /* 0x000fe4000f8e00ff */
[----:B------:R-:W-:-:S07]  /*127d0*/  IMAD.U32 R27, RZ, RZ, UR6 ;  /* 0x00000006ff1b7e24 */ /* 0x000fce000f8e00ff */
.L_x_9670:
[----:B------:R-:W2:Y:S01]  /*127e0*/  S2R R0, SR_TID.X ;  /* 0x0000000000007919 */ /* 0x000ea20000002100 */
[----:B------:R-:W-:Y:S05]  /*127f0*/  WARPSYNC.ALL ;  /* 0x0000000000007948 */ /* 0x000fea0003800000 */
[----:B------:R-:W-:Y:S01]  /*12800*/  BAR.SYNC.DEFER_BLOCKING 0x4, 0x200 ;  /* 0x0108000000007b1d */ /* 0x000fe20000010000 */
[----:B--2---:R-:W-:-:S04]  /*12810*/  LOP3.LUT R0, R0, 0x1f, RZ, 0xc0, !PT ;  /* 0x0000001f00007812 */ /* 0x004fc800078ec0ff */
[----:B------:R-:W-:-:S13]  /*12820*/  ISETP.NE.AND P0, PT, R0, RZ, PT ;  /* 0x000000ff0000720c */ /* 0x000fda0003f05270 */
[----:B0-----:R-:W0:Y:S01]  /*12830*/  @!P0 S2R R3, SR_CgaCtaId ;  /* 0x0000000000038919 */ /* 0x001e220000008800 */
[----:B------:R-:W-:-:S04]  /*12840*/  @!P0 MOV R0, 0x400 ;  /* 0x0000040000008802 */ /* 0x000fc80000000f00 */
[----:B0-----:R-:W-:-:S05]  /*12850*/  @!P0 LEA R17, R3, R0, 0x18 ;  /* 0x0000000003118211 */ /* 0x001fca00078ec0ff */
[----:B------:R0:W-:Y:S01]  /*12860*/  @!P0 STS.128 [R17+0x31cd0], R24 ;  /* 0x031cd01811008388 */ /* 0x0001e20000000c00 */
[----:B------:R-:W-:Y:S06]  /*12870*/  BAR.ARV 0x5, 0x200 ;  /* 0x0148000000007b1d */ /* 0x000fec0000002000 */
.L_x_9661:
[----:B------:R-:W-:Y:S02]  /*12880*/  ULDC UR4, c[0x0][0xc3c] ;  /* 0x00030f0000047ab9 */ /* 0x000fe40000000800 */
[----:B----4-:R-:W-:-:S13]  /*12890*/  ISETP.GE.AND P0, PT, R27, UR4, PT ;  /* 0x000000041b007c0c */ /* 0x010fda000bf06270 */
[----:B------:R-:W-:Y:S05]  /*128a0*/  @!P0 BRA `(.L_x_9671) ;  /* 0xffffffa800748947 */ /* 0x000fea000383ffff */
[----:B------:R-:W-:Y:S05]  /*128b0*/  BSYNC B8 ;  /* 0x0000000000087941 */ /* 0x000fea0003800000 */
.L_x_9567:
[----:B-1----:R-:W4:Y:S01]  /*128c0*/  LDL.LU R0, [R1+0x34] ;  /* 0x0000340001007983 */ /* 0x002f220000300800 */
[----:B------:R-:W-:Y:S01]  /*128d0*/  BSSY B0, `(.L_x_9672) ;  /* 0x000000b000007945 */ /* 0x000fe20003800000 */
[----:B------:R-:W1:Y:S01]  /*128e0*/  S2R R5, SR_CgaCtaId ;  /* 0x0000000000057919 */ /* 0x000e620000008800 */
[----:B----4-:R-:W-:-:S05]  /*128f0*/  VIADD R0, R0, 0x1 ;  /* 0x0000000100007836 */ /* 0x010fca0000000000 */
[----:B------:R-:W-:-:S04]  /*12900*/  LEA.HI R2, R0, R0, RZ, 0x1 ;  /* 0x0000000000027211 */ /* 0x000fc800078f08ff */
[----:B------:R-:W-:Y:S02]  /*12910*/  LOP3.LUT R3, R2, 0xfffffffe, RZ, 0xc0, !PT ;  /* 0xfffffffe02037812 */ /* 0x000fe400078ec0ff */
[----:B------:R-:W-:-:S03]  /*12920*/  MOV R2, 0x400 ;  /* 0x0000040000027802 */ /* 0x000fc60000000f00 */
[----:B------:R-:W-:Y:S01]  /*12930*/  IMAD.IADD R0, R0, 0x1, -R3 ;  /* 0x0000000100007824 */ /* 0x000fe200078e0a03 */
[----:B-1----:R-:W-:-:S04]  /*12940*/  LEA R9, R5, R2, 0x18 ;  /* 0x0000000205097211 */ /* 0x002fc800078ec0ff */
[----:B------:R-:W-:-:S04]  /*12950*/  SHF.L.U32 R0, R0, 0x1f, RZ ;  /* 0x0000001f00007819 */ /* 0x000fc800000006ff */
[----:B------:R-:W1:Y:S02]  /*12960*/  SYNCS.PHASECHK.TRANS64.TRYWAIT P0, [R9+URZ+0x31c20], R0 ;  /* 0x031c2000090075a7 */ /* 0x000e64000800017f */
[----:B-1----:R-:W-:Y:S05]  /*12970*/  @!P0 BRA `(.L_x_9673) ;  /* 0x0000001800dc8947 */ /* 0x002fea0003800000 */
.L_x_9738:
[----:B------:R-:W-:Y:S05]  /*12980*/  BSYNC B0 ;  /* 0x0000000000007941 */ /* 0x000fea0003800000 */
.L_x_9672:
[----:B------:R-:W-:-:S03]  /*12990*/  UMOV UR4, 0xffffffff ;  /* 0xffffffff00047882 */ /* 0x000fc60000000000 */
[----:B------:R-:W-:Y:S05]  /*129a0*/  BRA.DIV UR4, `(.L_x_9674) ;  /* 0x0000001a04e47947 */ /* 0x000fea000b800000 */
[----:B-1----:R-:W1:Y:S02]  /*129b0*/  S2R R0, SR_TID.X ;  /* 0x0000000000007919 */ /* 0x002e640000002100 */
[----:B-1----:R-:W-:-:S04]  /*129c0*/  SHF.R.U32.HI R0, RZ, 0x5, R0 ;  /* 0x00000005ff007819 */ /* 0x002fc80000011600 */
[----:B------:R-:W-:-:S05]  /*129d0*/  LOP3.LUT R0, R0, 0x3, RZ, 0xc0, !PT ;  /* 0x0000000300007812 */ /* 0x000fca00078ec0ff */
[----:B------:R1:W4:Y:S02]  /*129e0*/  SHFL.IDX PT, R14, R0, RZ, 0x1f ;  /* 0x00001fff000e7589 */ /* 0x00032400000e0000 */
.L_x_9741:
[----:B----4-:R-:W-:Y:S01]  /*129f0*/  ISETP.NE.AND P0, PT, R14, RZ, PT ;  /* 0x000000ff0e00720c */ /* 0x010fe20003f05270 */
[----:B------:R-:W-:-:S12]  /*12a00*/  BSSY B0, `(.L_x_9675) ;  /* 0x0000026000007945 */ /* 0x000fd80003800000 */
[----:B------:R-:W-:Y:S05]  /*12a10*/  @P0 BRA `(.L_x_9676) ;  /* 0x0000000000900947 */ /* 0x000fea0003800000 */
[----:B------:R-:W-:-:S03]  /*12a20*/  UMOV UR4, 0xffffffff ;  /* 0xffffffff00047882 */ /* 0x000fc60000000000 */
[----:B------:R-:W-:Y:S05]  /*12a30*/  BRA.DIV UR4, `(.L_x_9677) ;  /* 0x0000001a04f47947 */ /* 0x000fea000b800000 */
[----:B------:R-:W-:-:S13]  /*12a40*/  ELECT P6, URZ, PT ;  /* 0x00000000003f782f */ /* 0x000fda00038c0000 */
.L_x_9744:
        /* <DEDUP_REMOVED lines=8> */
.L_x_9678:
[----:B------:R-:W-:Y:S01]  /*12ad0*/  VIADD R3, R9, 0x31c40 ;  /* 0x00031c4009037836 */ /* 0x000fe20000000000 */
[----:B------:R-:W-:Y:S01]  /*12ae0*/  SHF.L.U32 R2, R28, 0x1f, RZ ;  /* 0x0000001f1c027819 */ /* 0x000fe200000006ff */
[C---:B------:R-:W-:Y:S02]  /*12af0*/  VIADD R0, R18.reuse, 0x1 ;  /* 0x0000000112007836 */ /* 0x040fe40000000000 */
[----:B0-2---:R-:W-:-:S03]  /*12b00*/  IMAD R7, R18, 0x8, R3 ;  /* 0x0000000812077824 */ /* 0x005fc600078e0203 */
        /* <DEDUP_REMOVED lines=8> */
.L_x_9745:
[----:B------:R-:W1:Y:S02]  /*12b90*/  SYNCS.PHASECHK.TRANS64.TRYWAIT P0, [R3+URZ], R0 ;  /* 0x00000000030075a7 */ /* 0x000e64000800017f */
[----:B-1----:R-:W-:Y:S05]  /*12ba0*/  @!P0 BRA `(.L_x_9680) ;  /* 0x0000001800cc8947 */ /* 0x002fea0003800000 */
.L_x_9746:
[----:B------:R-:W-:Y:S05]  /*12bb0*/  @!P2 BRA `(.L_x_9681) ;  /* 0x000000000004a947 */ /* 0x000fea0003800000 */
[----:B------:R-:W-:Y:S01]  /*12bc0*/  BPT.TRAP 0x1 ;  /* 0x000000040000795c */ /* 0x000fe20000300000 */
.L_x_9681:
[----:B-1----:R-:W-:-:S04]  /*12bd0*/  VIADD R3, R9, 0x31c60 ;  /* 0x00031c6009037836 */ /* 0x002fc80000000000 */
[----:B------:R-:W-:-:S04]  /*12be0*/  IMAD R5, R18, 0x8, R3 ;  /* 0x0000000812057824 */ /* 0x000fc800078e0203 */
[----:B------:R-:W1:Y:S02]  /*12bf0*/  SYNCS.PHASECHK.TRANS64.TRYWAIT P0, [R5+URZ], R2 ;  /* 0x00000002050075a7 */ /* 0x000e64000800017f */
[----:B-1----:R-:W-:Y:S05]  /*12c00*/  @!P0 BRA `(.L_x_9682) ;  /* 0x0000001800c88947 */ /* 0x002fea0003800000 */
.L_x_9747:
[----:B------:R-:W-:-:S07]  /*12c10*/  IMAD R3, R4, 0x8, R3 ;  /* 0x0000000804037824 */ /* 0x000fce00078e0203 */
.L_x_9683:
[----:B--2---:R2:W4:Y:S02]  /*12c20*/  SYNCS.PHASECHK.TRANS64.TRYWAIT P0, [R3+URZ], R0 ;  /* 0x00000000030075a7 */ /* 0x004524000800017f */
[----:B----4-:R-:W-:Y:S05]  /*12c30*/  @!P0 NANOSLEEP.SYNCS 0x989680 ;  /* 0x009896800000895d */ /* 0x010fea0003900000 */
[----:B------:R-:W4:Y:S02]  /*12c40*/  @!P0 SYNCS.PHASECHK.TRANS64 P0, [R3+URZ], R0 ;  /* 0x00000000030085a7 */ /* 0x000f24000800007f */
[----:B----4-:R-:W-:Y:S05]  /*12c50*/  @!P0 BRA `(.L_x_9683) ;  /* 0xfffffffc00f08947 */ /* 0x010fea000383ffff */
.L_x_9676:
[----:B------:R-:W-:Y:S05]  /*12c60*/  BSYNC B0 ;  /* 0x0000000000007941 */ /* 0x000fea0003800000 */
.L_x_9675:
[----:B------:R-:W-:Y:S05]  /*12c70*/  EXIT ;  /* 0x000000000000794d */ /* 0x000fea0003800000 */
.L_x_9526:
[----:B0-----:R-:W-:-:S04]  /*12c80*/  IMAD.U32 R3, RZ, RZ, UR37 ;  /* 0x00000025ff037e24 */ /* 0x001fc8000f8e00ff */
[----:B------:R0:W1:Y:S03]  /*12c90*/  SYNCS.PHASECHK.TRANS64.TRYWAIT P1, [R3+URZ+0x31c00], R0 ;  /* 0x031c0000030075a7 */ /* 0x000066000802017f */
[----:B-1----:R-:W-:Y:S05]  /*12ca0*/  @!P1 NANOSLEEP.SYNCS 0x989680 ;  /* 0x009896800000995d */ /* 0x002fea0003900000 */
[----:B------:R-:W1:Y:S02]  /*12cb0*/  @!P1 SYNCS.PHASECHK.TRANS64 P1, [R3+URZ+0x31c00], R0 ;  /* 0x031c0000030095a7 */ /* 0x000e64000802007f */
[----:B-1----:R-:W-:Y:S05]  /*12cc0*/  @!P1 BRA `(.L_x_9526) ;  /* 0xfffffffc00ec9947 */ /* 0x002fea000383ffff */
[----:B------:R-:W-:Y:S05]  /*12cd0*/  BRA `(.L_x_9684) ;  /* 0xfffffef000207947 */ /* 0x000fea000383ffff */
.L_x_9530:
[----:B-1----:R1:W2:Y:S02]  /*12ce0*/  SYNCS.PHASECHK.TRANS64.TRYWAIT P2, [R3+URZ+0x31c30], R0 ;  /* 0x031c3000030075a7 */ /* 0x0022a4000804017f */
[----:B--2---:R-:W-:Y:S05]  /*12cf0*/  @!P2 NANOSLEEP.SYNCS 0x989680 ;  /* 0x009896800000a95d */ /* 0x004fea0003900000 */
[----:B------:R-:W2:Y:S02]  /*12d00*/  @!P2 SYNCS.PHASECHK.TRANS64 P2, [R3+URZ+0x31c30], R0 ;  /* 0x031c30000300a5a7 */ /* 0x000ea4000804007f */
[----:B--2---:R-:W-:Y:S05]  /*12d10*/  @!P2 BRA `(.L_x_9530) ;  /* 0xfffffffc00f0a947 */ /* 0x004fea000383ffff */
[----:B------:R-:W-:Y:S05]  /*12d20*/  BRA `(.L_x_9529) ;  /* 0xfffffef000487947 */ /* 0x000fea000383ffff */
.L_x_9535:
[----:B-1----:R-:W-:-:S04]  /*12d30*/  IMAD.U32 R9, RZ, RZ, UR4 ;  /* 0x00000004ff097e24 */ /* 0x002fc8000f8e00ff */
[----:B------:R1:W2:Y:S03]  /*12d40*/  SYNCS.PHASECHK.TRANS64.TRYWAIT P2, [R9+URZ+0x31c30], R0 ;  /* 0x031c3000090075a7 */ /* 0x0002a6000804017f */
[----:B--2---:R-:W-:Y:S05]  /*12d50*/  @!P2 NANOSLEEP.SYNCS 0x989680 ;  /* 0x009896800000a95d */ /* 0x004fea0003900000 */
[----:B------:R-:W2:Y:S02]  /*12d60*/  @!P2 SYNCS.PHASECHK.TRANS64 P2, [R9+URZ+0x31c30], R0 ;  /* 0x031c30000900a5a7 */ /* 0x000ea4000804007f */
[----:B--2---:R-:W-:Y:S05]  /*12d70*/  @!P2 BRA `(.L_x_9535) ;  /* 0xfffffffc00eca947 */ /* 0x004fea000383ffff */
[----:B------:R-:W-:Y:S05]  /*12d80*/  BRA `(.L_x_9532) ;  /* 0xffffff2800847947 */ /* 0x000fea000383ffff */
.L_x_9539:
[----:B-1----:R-:W-:-:S04]  /*12d90*/  IMAD.U32 R6, RZ, RZ, UR4 ;  /* 0x00000004ff067e24 */ /* 0x002fc8000f8e00ff */
[----:B------:R1:W2:Y:S03]  /*12da0*/  SYNCS.PHASECHK.TRANS64.TRYWAIT P2, [R6+URZ+0x31c50], R0 ;  /* 0x031c5000060075a7 */ /* 0x0002a6000804017f */
[----:B--2---:R-:W-:Y:S05]  /*12db0*/  @!P2 NANOSLEEP.SYNCS 0x989680 ;  /* 0x009896800000a95d */ /* 0x004fea0003900000 */
[----:B------:R-:W2:Y:S02]  /*12dc0*/  @!P2 SYNCS.PHASECHK.TRANS64 P2, [R6+URZ+0x31c50], R0 ;  /* 0x031c50000600a5a7 */ /* 0x000ea4000804007f */
[----:B--2---:R-:W-:Y:S05]  /*12dd0*/  @!P2 BRA `(.L_x_9539) ;  /* 0xfffffffc00eca947 */ /* 0x004fea000383ffff */
[----:B------:R-:W-:Y:S05]  /*12de0*/  BRA `(.L_x_9536) ;  /* 0xffffff4000247947 */ /* 0x000fea000383ffff */
.L_x_9544:
[----:B-1----:R-:W-:-:S04]  /*12df0*/  IMAD.U32 R4, RZ, RZ, UR9 ;  /* 0x00000009ff047e24 */ /* 0x002fc8000f8e00ff */
[----:B------:R1:W2:Y:S03]  /*12e00*/  SYNCS.PHASECHK.TRANS64.TRYWAIT P0, [R4+URZ+0x31c50], R3 ;  /* 0x031c5003040075a7 */ /* 0x0002a6000800017f */
[----:B--2---:R-:W-:Y:S05]  /*12e10*/  @!P0 NANOSLEEP.SYNCS 0x989680 ;  /* 0x009896800000895d */ /* 0x004fea0003900000 */
[----:B------:R-:W2:Y:S02]  /*12e20*/  @!P0 SYNCS.PHASECHK.TRANS64 P0, [R4+URZ+0x31c50], R3 ;  /* 0x031c5003040085a7 */ /* 0x000ea4000800007f */
[----:B--2---:R-:W-:Y:S05]  /*12e30*/  @!P0 BRA `(.L_x_9544) ;  /* 0xfffffffc00ec8947 */ /* 0x004fea000383ffff */
[----:B------:R-:W-:Y:S05]  /*12e40*/  BRA `(.L_x_9543) ;  /* 0xffffff6000087947 */ /* 0x000fea000383ffff */
.L_x_9581:
[----:B------:R-:W2:Y:S01]  /*12e50*/  S2R R20, SR_TID.X ;  /* 0x0000000000147919 */ /* 0x000ea20000002100 */
[----:B------:R-:W-:Y:S01]  /*12e60*/  BSSY B0, `(.L_x_9685) ;  /* 0x000000a000007945 */ /* 0x000fe20003800000 */
[----:B------:R-:W-:Y:S02]  /*12e70*/  IMAD.MOV.U32 R12, RZ, RZ, RZ ;  /* 0x000000ffff0c7224 */ /* 0x000fe400078e00ff */
[----:B------:R-:W-:Y:S02]  /*12e80*/  IMAD.MOV.U32 R11, RZ, RZ, 0x1f ;  /* 0x0000001fff0b7424 */ /* 0x000fe400078e00ff */
[----:B------:R-:W-:Y:S01]  /*12e90*/  IMAD.MOV.U32 R15, RZ, RZ, -0x1 ;  /* 0xffffffffff0f7424 */ /* 0x000fe200078e00ff */
[----:B--2---:R-:W-:-:S04]  /*12ea0*/  SHF.R.U32.HI R20, RZ, 0x5, R20 ;  /* 0x00000005ff147819 */ /* 0x004fc80000011614 */
[----:B------:R-:W-:-:S05]  /*12eb0*/  LOP3.LUT R20, R20, 0x3, RZ, 0xc0, !PT ;  /* 0x0000000314147812 */ /* 0x000fca00078ec0ff */
[----:B------:R-:W-:-:S07]  /*12ec0*/  IMAD.MOV.U32 R13, RZ, RZ, R20 ;  /* 0x000000ffff0d7224 */ /* 0x000fce00078e0014 */
[----:B01----:R-:W-:Y:S05]  /*12ed0*/  WARPSYNC.COLLECTIVE R15, `(.L_x_9686) ;  /* 0x000000000f087348 */ /* 0x003fea0003c00000 */
[----:B------:R2:W3:Y:S02]  /*12ee0*/  SHFL.IDX P6, R14, R13, R12, R11 ;  /* 0x0000000c0d0e7389 */ /* 0x0004e400000c000b */
[----:B0123--:R-:W-:Y:S01]  /*12ef0*/  ENDCOLLECTIVE ;  /* 0x000000000000791b */ /* 0x00ffe20003800000 */
.L_x_9686:
[----:B------:R-:W-:Y:S05]  /*12f00*/  BSYNC B0 ;  /* 0x0000000000007941 */ /* 0x000fea0003800000 */
.L_x_9685:
[----:B------:R-:W-:Y:S05]  /*12f10*/  BRA `(.L_x_9687) ;  /* 0xffffffb0006c7947 */ /* 0x000fea000383ffff */
.L_x_9583:
[----:B------:R-:W-:Y:S01]  /*12f20*/  BSSY B0, `(.L_x_9688) ;  /* 0x0000006000007945 */ /* 0x000fe20003800000 */
[----:B------:R-:W-:-:S07]  /*12f30*/  IMAD.MOV.U32 R15, RZ, RZ, -0x1 ;  /* 0xffffffffff0f7424 */ /* 0x000fce00078e00ff */
[----:B012---:R-:W-:Y:S05]  /*12f40*/  WARPSYNC.COLLECTIVE R15, `(.L_x_9689) ;  /* 0x000000000f0c7348 */ /* 0x007fea0003c00000 */
[----:B------:R-:W-:Y:S02]  /*12f50*/  ELECT P6, UR62, PT ;  /* 0x00000000003e782f */ /* 0x000fe400038c0000 */
[----:B------:R-:W-:Y:S01]  /*12f60*/  MOV R14, UR62 ;  /* 0x0000003e000e7c02 */ /* 0x000fe20008000f00 */
[----:B012---:R-:W-:Y:S10]  /*12f70*/  ENDCOLLECTIVE ;  /* 0x000000000000791b */ /* 0x007ff40003800000 */
.L_x_9689:
[----:B------:R-:W-:Y:S05]  /*12f80*/  BSYNC B0 ;  /* 0x0000000000007941 */ /* 0x000fea0003800000 */
.L_x_9688:
[----:B------:R-:W-:Y:S05]  /*12f90*/  BRA `(.L_x_9690) ;  /* 0xffffffb0006c7947 */ /* 0x000fea000383ffff */
.L_x_9585:
[----:B--2---:R2:W3:Y:S02]  /*12fa0*/  SYNCS.PHASECHK.TRANS64.TRYWAIT P0, [R0+URZ+0x31c40], R2 ;  /* 0x031c4002000075a7 */ /* 0x0044e4000800017f */
[----:B---3--:R-:W-:Y:S05]  /*12fb0*/  @!P0 NANOSLEEP.SYNCS 0x989680 ;  /* 0x009896800000895d */ /* 0x008fea0003900000 */
[----:B------:R-:W3:Y:S02]  /*12fc0*/  @!P0 SYNCS.PHASECHK.TRANS64 P0, [R0+URZ+0x31c40], R2 ;  /* 0x031c4002000085a7 */ /* 0x000ee4000800007f */
[----:B---3--:R-:W-:Y:S05]  /*12fd0*/  @!P0 BRA `(.L_x_9585) ;  /* 0xfffffffc00f08947 */ /* 0x008fea000383ffff */
[----:B------:R-:W-:Y:S05]  /*12fe0*/  BRA `(.L_x_9691) ;  /* 0xffffffb000c47947 */ /* 0x000fea000383ffff */
.L_x_9589:
[----:B------:R-:W2:Y:S01]  /*12ff0*/  LDL.LU R11, [R1+0x30] ;  /* 0x00003000010b7983 */ /* 0x000ea20000300800 */
[----:B------:R-:W-:Y:S02]  /*13000*/  IMAD.MOV.U32 R13, RZ, RZ, R4 ;  /* 0x000000ffff0d7224 */ /* 0x000fe400078e0004 */
[----:B------:R-:W-:Y:S02]  /*13010*/  IMAD.MOV.U32 R12, RZ, RZ, RZ ;  /* 0x000000ffff0c7224 */ /* 0x000fe400078e00ff */
[----:B------:R-:W-:Y:S02]  /*13020*/  IMAD.MOV.U32 R15, RZ, RZ, -0x1 ;  /* 0xffffffffff0f7424 */ /* 0x000fe400078e00ff */
        /* <DEDUP_REMOVED lines=8> */
.L_x_9692:
[----:B------:R-:W-:Y:S02]  /*130b0*/  IMAD.MOV.U32 R13, RZ, RZ, R0 ;  /* 0x000000ffff0d7224 */ /* 0x000fe400078e0000 */
[----:B------:R-:W-:-:S07]  /*130c0*/  IMAD.MOV.U32 R2, RZ, RZ, R14 ;  /* 0x000000ffff027224 */ /* 0x000fce00078e000e */
[----:B------:R-:W-:Y:S05]  /*130d0*/  WARPSYNC.COLLECTIVE R15, `(.L_x_9693) ;  /* 0x000000000f087348 */ /* 0x000fea0003c00000 */
[----:B------:R0:W1:Y:S02]  /*130e0*/  SHFL.IDX P6, R14, R13, R12, R11 ;  /* 0x0000000c0d0e7389 */ /* 0x00006400000c000b */
[----:B01----:R-:W-:Y:S01]  /*130f0*/  ENDCOLLECTIVE ;  /* 0x000000000000791b */ /* 0x003fe20003800000 */
.L_x_9693:
[----:B------:R-:W-:Y:S01]  /*13100*/  ULDC.64 UR4, c[0x0][0x208] ;  /* 0x0000820000047ab9 */ /* 0x000fe20000000a00 */
[----:B------:R-:W-:Y:S02]  /*13110*/  IMAD.MOV.U32 R13, RZ, RZ, R4 ;  /* 0x000000ffff0d7224 */ /* 0x000fe400078e0004 */
[----:B------:R-:W-:Y:S02]  /*13120*/  IMAD.MOV.U32 R12, RZ, RZ, 0x1 ;  /* 0x00000001ff0c7424 */ /* 0x000fe400078e00ff */
[----:B------:R-:W-:-:S05]  /*13130*/  IMAD.MOV.U32 R3, RZ, RZ, R14 ;  /* 0x000000ffff037224 */ /* 0x000fca00078e000e */
[----:B------:R-:W-:-:S05]  /*13140*/  @!P4 LEA R3, P3, R20, R3, 0x1 ;  /* 0x000000031403c211 */ /* 0x000fca00078608ff */
[----:B------:R-:W-:Y:S01]  /*13150*/  @!P4 IMAD.X R2, RZ, RZ, R2, P3 ;  /* 0x000000ffff02c224 */ /* 0x000fe200018e0602 */
[----:B------:R-:W-:-:S04]  /*13160*/  ISETP.GE.AND P3, PT, R8, R5, PT ;  /* 0x000000050800720c */ /* 0x000fc80003f66270 */
        /* <DEDUP_REMOVED lines=12> */
.L_x_9694:
[----:B------:R-:W-:Y:S02]  /*13230*/  IMAD.MOV.U32 R13, RZ, RZ, R0 ;  /* 0x000000ffff0d7224 */ /* 0x000fe400078e0000 */
[----:B------:R-:W-:-:S07]  /*13240*/  IMAD.MOV.U32 R2, RZ, RZ, R14 ;  /* 0x000000ffff027224 */ /* 0x000fce00078e000e */
[----:B------:R-:W-:Y:S05]  /*13250*/  WARPSYNC.COLLECTIVE R15, `(.L_x_9695) ;  /* 0x000000000f087348 */ /* 0x000fea0003c00000 */
[----:B------:R0:W1:Y:S02]  /*13260*/  SHFL.IDX P6, R14, R13, R12, R11 ;  /* 0x0000000c0d0e7389 */ /* 0x00006400000c000b */
[----:B01----:R-:W-:Y:S01]  /*13270*/  ENDCOLLECTIVE ;  /* 0x000000000000791b */ /* 0x003fe20003800000 */
.L_x_9695:
        /* <DEDUP_REMOVED lines=18> */
.L_x_9696:
[----:B------:R-:W-:-:S05]  /*133a0*/  VIADD R2, R25, 0x40 ;  /* 0x0000004019027836 */ /* 0x000fca0000000000 */
[----:B------:R-:W-:Y:S01]  /*133b0*/  ISETP.GE.AND P3, PT, R2, R5, PT ;  /* 0x000000050200720c */ /* 0x000fe20003f66270 */
[----:B------:R-:W-:Y:S02]  /*133c0*/  IMAD.MOV.U32 R13, RZ, RZ, R0 ;  /* 0x000000ffff0d7224 */ /* 0x000fe400078e0000 */
[----:B------:R-:W-:-:S10]  /*133d0*/  IMAD.MOV.U32 R2, RZ, RZ, R14 ;  /* 0x000000ffff027224 */ /* 0x000fd400078e000e */
[----:B------:R-:W-:Y:S05]  /*133e0*/  WARPSYNC.COLLECTIVE R15, `(.L_x_9697) ;  /* 0x000000000f087348 */ /* 0x000fea0003c00000 */
[----:B------:R0:W1:Y:S02]  /*133f0*/  SHFL.IDX P6, R14, R13, R12, R11 ;  /* 0x0000000c0d0e7389 */ /* 0x00006400000c000b */
[----:B01----:R-:W-:Y:S01]  /*13400*/  ENDCOLLECTIVE ;  /* 0x000000000000791b */ /* 0x003fe20003800000 */
.L_x_9697:
        /* <DEDUP_REMOVED lines=18> */
.L_x_9698:
[----:B------:R-:W-:Y:S02]  /*13530*/  IMAD.MOV.U32 R13, RZ, RZ, R0 ;  /* 0x000000ffff0d7224 */ /* 0x000fe400078e0000 */
[----:B------:R-:W-:-:S05]  /*13540*/  VIADD R0, R25, 0x60 ;  /* 0x0000006019007836 */ /* 0x000fca0000000000 */
[----:B------:R-:W-:Y:S01]  /*13550*/  ISETP.GE.AND P3, PT, R0, R5, PT ;  /* 0x000000050000720c */ /* 0x000fe20003f66270 */
[----:B------:R-:W-:-:S12]  /*13560*/  IMAD.MOV.U32 R4, RZ, RZ, R14 ;  /* 0x000000ffff047224 */ /* 0x000fd800078e000e */
[----:B------:R-:W-:Y:S05]  /*13570*/  WARPSYNC.COLLECTIVE R15, `(.L_x_9699) ;  /* 0x000000000f087348 */ /* 0x000fea0003c00000 */
[----:B------:R0:W1:Y:S02]  /*13580*/  SHFL.IDX P6, R14, R13, R12, R11 ;  /* 0x0000000c0d0e7389 */ /* 0x00006400000c000b */
[----:B01----:R-:W-:Y:S01]  /*13590*/  ENDCOLLECTIVE ;  /* 0x000000000000791b */ /* 0x003fe20003800000 */
.L_x_9699:
[----:B------:R-:W-:Y:S01]  /*135a0*/  ULDC.64 UR4, c[0x0][0x208] ;  /* 0x0000820000047ab9 */ /* 0x000fe20000000a00 */
[----:B------:R-:W-:Y:S02]  /*135b0*/  IMAD.MOV.U32 R13, RZ, RZ, R6 ;  /* 0x000000ffff0d7224 */ /* 0x000fe400078e0006 */
[----:B------:R-:W-:Y:S02]  /*135c0*/  IMAD.MOV.U32 R12, RZ, RZ, RZ ;  /* 0x000000ffff0c7224 */ /* 0x000fe400078e00ff */
[----:B------:R-:W-:-:S05]  /*135d0*/  IMAD.MOV.U32 R2, RZ, RZ, R14 ;  /* 0x000000ffff027224 */ /* 0x000fca00078e000e */
[----:B------:R-:W-:-:S05]  /*135e0*/  @!P3 LEA R2, P5, R20, R2, 0x1 ;  /* 0x000000021402b211 */ /* 0x000fca00078a08ff */
[----:B------:R-:W-:-:S05]  /*135f0*/  @!P3 IMAD.X R3, RZ, RZ, R4, P5 ;  /* 0x000000ffff03b224 */ /* 0x000fca00028e0604 */
        /* <DEDUP_REMOVED lines=9> */
.L_x_9700:
[----:B------:R-:W-:-:S05]  /*13690*/  VIADD R2, R25, 0x80 ;  /* 0x0000008019027836 */ /* 0x000fca0000000000 */
[----:B------:R-:W-:Y:S01]  /*136a0*/  ISETP.GE.AND P3, PT, R2, R5, PT ;  /* 0x000000050200720c */ /* 0x000fe20003f66270 */
[----:B------:R-:W-:Y:S02]  /*136b0*/  IMAD.MOV.U32 R13, RZ, RZ, R7 ;  /* 0x000000ffff0d7224 */ /* 0x000fe400078e0007 */
[----:B------:R-:W-:-:S10]  /*136c0*/  IMAD.MOV.U32 R0, RZ, RZ, R14 ;  /* 0x000000ffff007224 */ /* 0x000fd400078e000e */
[----:B------:R-:W-:Y:S05]  /*136d0*/  WARPSYNC.COLLECTIVE R15, `(.L_x_9701) ;  /* 0x000000000f087348 */ /* 0x000fea0003c00000 */
[----:B------:R0:W1:Y:S02]  /*136e0*/  SHFL.IDX P6, R14, R13, R12, R11 ;  /* 0x0000000c0d0e7389 */ /* 0x00006400000c000b */
[----:B01----:R-:W-:Y:S01]  /*136f0*/  ENDCOLLECTIVE ;  /* 0x000000000000791b */ /* 0x003fe20003800000 */
.L_x_9701:
[----:B------:R-:W-:Y:S01]  /*13700*/  ULDC.64 UR4, c[0x0][0x208] ;  /* 0x0000820000047ab9 */ /* 0x000fe20000000a00 */
[----:B------:R-:W-:Y:S02]  /*13710*/  IMAD.MOV.U32 R13, RZ, RZ, R6 ;  /* 0x000000ffff0d7224 */ /* 0x000fe400078e0006 */
[----:B------:R-:W-:Y:S02]  /*13720*/  IMAD.MOV.U32 R12, RZ, RZ, 0x1 ;  /* 0x00000001ff0c7424 */ /* 0x000fe400078e00ff */
[----:B------:R-:W-:-:S05]  /*13730*/  IMAD.MOV.U32 R4, RZ, RZ, R14 ;  /* 0x000000ffff047224 */ /* 0x000fca00078e000e */
[----:B------:R-:W-:-:S05]  /*13740*/  @!P3 LEA R4, P5, R20, R4, 0x1 ;  /* 0x000000041404b211 */ /* 0x000fca00078a08ff */
[----:B------:R-:W-:Y:S02]  /*13750*/  @!P3 IMAD.X R0, RZ, RZ, R0, P5 ;  /* 0x000000ffff00b224 */ /* 0x000fe400028e0600 */
        /* <DEDUP_REMOVED lines=11> */
.L_x_9702:
[----:B------:R-:W-:Y:S02]  /*13810*/  IMAD.MOV.U32 R13, RZ, RZ, R7 ;  /* 0x000000ffff0d7224 */ /* 0x000fe400078e0007 */
[----:B------:R-:W-:-:S07]  /*13820*/  IMAD.MOV.U32 R6, RZ, RZ, R14 ;  /* 0x000000ffff067224 */ /* 0x000fce00078e000e */
[----:B------:R-:W-:Y:S05]  /*13830*/  WARPSYNC.COLLECTIVE R15, `(.L_x_9703) ;  /* 0x000000000f087348 */ /* 0x000fea0003c00000 */
[----:B------:R0:W1:Y:S02]  /*13840*/  SHFL.IDX P6, R14, R13, R12, R11 ;  /* 0x0000000c0d0e7389 */ /* 0x00006400000c000b */
[----:B01----:R-:W-:Y:S01]  /*13850*/  ENDCOLLECTIVE ;  /* 0x000000000000791b */ /* 0x003fe20003800000 */
.L_x_9703:
[----:B------:R-:W-:Y:S01]  /*13860*/  IMAD.MOV.U32 R2, RZ, RZ, R14 ;  /* 0x000000ffff027224 */ /* 0x000fe200078e000e */
[----:B------:R-:W-:Y:S06]  /*13870*/  BRA `(.L_x_9704) ;  /* 0xffffffb800247947 */ /* 0x000fec000383ffff */
.L_x_9592:
[----:B-1----:R1:W2:Y:S02]  /*13880*/  SYNCS.PHASECHK.TRANS64.TRYWAIT P0, [R17+URZ+0x31c20], R0 ;  /* 0x031c2000110075a7 */ /* 0x0022a4000800017f */
[----:B--2---:R-:W-:Y:S05]  /*13890*/  @!P0 NANOSLEEP.SYNCS 0x989680 ;  /* 0x009896800000895d */ /* 0x004fea0003900000 */
[----:B------:R-:W2:Y:S02]  /*138a0*/  @!P0 SYNCS.PHASECHK.TRANS64 P0, [R17+URZ+0x31c20], R0 ;  /* 0x031c2000110085a7 */ /* 0x000ea4000800007f */
[----:B--2---:R-:W-:Y:S05]  /*138b0*/  @!P0 BRA `(.L_x_9592) ;  /* 0xfffffffc00f08947 */ /* 0x004fea000383ffff */
[----:B------:R-:W-:Y:S05]  /*138c0*/  BRA `(.L_x_9705) ;  /* 0xffffffb800907947 */ /* 0x000fea000383ffff */
.L_x_9601:
[----:B-1----:R1:W2:Y:S02]  /*138d0*/  SYNCS.PHASECHK.TRANS64.TRYWAIT P0, [R3+URZ+0x31c40], R2 ;  /* 0x031c4002030075a7 */ /* 0x0022a4000800017f */
[----:B--2---:R-:W-:Y:S05]  /*138e0*/  @!P0 NANOSLEEP.SYNCS 0x989680 ;  /* 0x009896800000895d */ /* 0x004fea0003900000 */
[----:B------:R-:W2:Y:S02]  /*138f0*/  @!P0 SYNCS.PHASECHK.TRANS64 P0, [R3+URZ+0x31c40], R2 ;  /* 0x031c4002030085a7 */ /* 0x000ea4000800007f */
[----:B--2---:R-:W-:Y:S05]  /*13900*/  @!P0 BRA `(.L_x_9601) ;  /* 0xfffffffc00f08947 */ /* 0x004fea000383ffff */
[----:B------:R-:W-:Y:S05]  /*13910*/  BRA `(.L_x_9706) ;  /* 0xffffffbc00647947 */ /* 0x000fea000383ffff */
.L_x_9608:
[----:B0-----:R0:W1:Y:S02]  /*13920*/  SYNCS.PHASECHK.TRANS64.TRYWAIT P0, [R3+URZ+0x60], R2 ;  /* 0x00006002030075a7 */ /* 0x001064000800017f */
[----:B-1----:R-:W-:Y:S05]  /*13930*/  @!P0 NANOSLEEP.SYNCS 0x989680 ;  /* 0x009896800000895d */ /* 0x002fea0003900000 */
[----:B------:R-:W1:Y:S02]  /*13940*/  @!P0 SYNCS.PHASECHK.TRANS64 P0, [R3+URZ+0x60], R2 ;  /* 0x00006002030085a7 */ /* 0x000e64000800007f */
[----:B-1----:R-:W-:Y:S05]  /*13950*/  @!P0 BRA `(.L_x_9608) ;  /* 0xfffffffc00f08947 */ /* 0x002fea000383ffff */
[----:B------:R-:W-:Y:S05]  /*13960*/  BRA `(.L_x_9707) ;  /* 0xffffffc000707947 */ /* 0x000fea000383ffff */
.L_x_9618:
[----:B-1----:R1:W2:Y:S02]  /*13970*/  SYNCS.PHASECHK.TRANS64.TRYWAIT P0, [R3+URZ+0x31c40], R2 ;  /* 0x031c4002030075a7 */ /* 0x0022a4000800017f */
[----:B--2---:R-:W-:Y:S05]  /*13980*/  @!P0 NANOSLEEP.SYNCS 0x989680 ;  /* 0x009896800000895d */ /* 0x004fea0003900000 */
[----:B------:R-:W2:Y:S02]  /*13990*/  @!P0 SYNCS.PHASECHK.TRANS64 P0, [R3+URZ+0x31c40], R2 ;  /* 0x031c4002030085a7 */ /* 0x000ea4000800007f */
[----:B--2---:R-:W-:Y:S05]  /*139a0*/  @!P0 BRA `(.L_x_9618) ;  /* 0xfffffffc00f08947 */ /* 0x004fea000383ffff */
[----:B------:R-:W-:Y:S05]  /*139b0*/  BRA `(.L_x_9708) ;  /* 0xffffffc8002c7947 */ /* 0x000fea000383ffff */
.L_x_9625:
[----:B0-----:R0:W1:Y:S02]  /*139c0*/  SYNCS.PHASECHK.TRANS64.TRYWAIT P0, [R12+URZ+0x60], R28 ;  /* 0x0000601c0c0075a7 */ /* 0x001064000800017f */
[----:B-1----:R-:W-:Y:S05]  /*139d0*/  @!P0 NANOSLEEP.SYNCS 0x989680 ;  /* 0x009896800000895d */ /* 0x002fea0003900000 */
[----:B------:R-:W1:Y:S02]  /*139e0*/  @!P0 SYNCS.PHASECHK.TRANS64 P0, [R12+URZ+0x60], R28 ;  /* 0x0000601c0c0085a7 */ /* 0x000e64000800007f */
[----:B-1----:R-:W-:Y:S05]  /*139f0*/  @!P0 BRA `(.L_x_9625) ;  /* 0xfffffffc00f08947 */ /* 0x002fea000383ffff */
[----:B------:R-:W-:Y:S05]  /*13a00*/  BRA `(.L_x_9709) ;  /* 0xffffffcc00387947 */ /* 0x000fea000383ffff */
.L_x_9635:
[----:B-1----:R1:W2:Y:S02]  /*13a10*/  SYNCS.PHASECHK.TRANS64.TRYWAIT P0, [R2+URZ+0x31c40], R3 ;  /* 0x031c4003020075a7 */ /* 0x0022a4000800017f */
[----:B--2---:R-:W-:Y:S05]  /*13a20*/  @!P0 NANOSLEEP.SYNCS 0x989680 ;  /* 0x009896800000895d */ /* 0x004fea0003900000 */
[----:B------:R-:W2:Y:S02]  /*13a30*/  @!P0 SYNCS.PHASECHK.TRANS64 P0, [R2+URZ+0x31c40], R3 ;  /* 0x031c4003020085a7 */ /* 0x000ea4000800007f */
[----:B--2---:R-:W-:Y:S05]  /*13a40*/  @!P0 BRA `(.L_x_9635) ;  /* 0xfffffffc00f08947 */ /* 0x004fea000383ffff */
[----:B------:R-:W-:Y:S05]  /*13a50*/  BRA `(.L_x_9710) ;  /* 0xffffffd000c47947 */ /* 0x000fea000383ffff */
.L_x_9642:
[----:B0-----:R0:W1:Y:S02]  /*13a60*/  SYNCS.PHASECHK.TRANS64.TRYWAIT P0, [R7+URZ+0x60], R2 ;  /* 0x00006002070075a7 */ /* 0x001064000800017f */
[----:B-1----:R-:W-:Y:S05]  /*13a70*/  @!P0 NANOSLEEP.SYNCS 0x989680 ;  /* 0x009896800000895d */ /* 0x002fea0003900000 */
[----:B------:R-:W1:Y:S02]  /*13a80*/  @!P0 SYNCS.PHASECHK.TRANS64 P0, [R7+URZ+0x60], R2 ;  /* 0x00006002070085a7 */ /* 0x000e64000800007f */
[----:B-1----:R-:W-:Y:S05]  /*13a90*/  @!P0 BRA `(.L_x_9642) ;  /* 0xfffffffc00f08947 */ /* 0x002fea000383ffff */
[----:B------:R-:W-:Y:S05]  /*13aa0*/  BRA `(.L_x_9711) ;  /* 0xffffffd400d47947 */ /* 0x000fea000383ffff */
.L_x_9654:
[----:B-1----:R1:W2:Y:S02]  /*13ab0*/  SYNCS.PHASECHK.TRANS64.TRYWAIT P0, [R3+URZ+0x31c60], R0 ;  /* 0x031c6000030075a7 */ /* 0x0022a4000800017f */
[----:B--2---:R-:W-:Y:S05]  /*13ac0*/  @!P0 NANOSLEEP.SYNCS 0x989680 ;  /* 0x009896800000895d */ /* 0x004fea0003900000 */
[----:B------:R-:W2:Y:S02]  /*13ad0*/  @!P0 SYNCS.PHASECHK.TRANS64 P0, [R3+URZ+0x31c60], R0 ;  /* 0x031c6000030085a7 */ /* 0x000ea4000800007f */
[----:B--2---:R-:W-:Y:S05]  /*13ae0*/  @!P0 BRA `(.L_x_9654) ;  /* 0xfffffffc00f08947 */ /* 0x004fea000383ffff */
[----:B------:R-:W-:Y:S05]  /*13af0*/  BRA `(.L_x_9712) ;  /* 0xffffffdc004c7947 */ /* 0x000fea000383ffff */
.L_x_9662:
[----:B------:R-:W-:Y:S01]  /*13b00*/  BSSY B0, `(.L_x_9713) ;  /* 0x0000008000007945 */ /* 0x000fe20003800000 */
[----:B------:R-:W-:Y:S02]  /*13b10*/  IMAD.MOV.U32 R13, RZ, RZ, R24 ;  /* 0x000000ffff0d7224 */ /* 0x000fe400078e0018 */
[----:B------:R-:W-:Y:S02]  /*13b20*/  IMAD.MOV.U32 R12, RZ, RZ, RZ ;  /* 0x000000ffff0c7224 */ /* 0x000fe400078e00ff */
[----:B------:R-:W-:Y:S02]  /*13b30*/  IMAD.MOV.U32 R11, RZ, RZ, 0x1f ;  /* 0x0000001fff0b7424 */ /* 0x000fe400078e00ff */
[----:B------:R-:W-:-:S07]  /*13b40*/  IMAD.MOV.U32 R15, RZ, RZ, -0x1 ;  /* 0xffffffffff0f7424 */ /* 0x000fce00078e00ff */
[----:B0-2---:R-:W-:Y:S05]  /*13b50*/  WARPSYNC.COLLECTIVE R15, `(.L_x_9714) ;  /* 0x000000000f087348 */ /* 0x005fea0003c00000 */
[----:B------:R1:W3:Y:S02]  /*13b60*/  SHFL.IDX P6, R14, R13, R12, R11 ;  /* 0x0000000c0d0e7389 */ /* 0x0002e400000c000b */
[----:B0123--:R-:W-:Y:S01]  /*13b70*/  ENDCOLLECTIVE ;  /* 0x000000000000791b */ /* 0x00ffe20003800000 */
.L_x_9714:
[----:B------:R-:W-:Y:S05]  /*13b80*/  BSYNC B0 ;  /* 0x0000000000007941 */ /* 0x000fea0003800000 */
.L_x_9713:
[----:B------:R-:W-:Y:S02]  /*13b90*/  IMAD.MOV.U32 R13, RZ, RZ, R24 ;  /* 0x000000ffff0d7224 */ /* 0x000fe400078e0018 */
[----:B------:R-:W-:Y:S02]  /*13ba0*/  IMAD.MOV.U32 R12, RZ, RZ, 0x1 ;  /* 0x00000001ff0c7424 */ /* 0x000fe400078e00ff */
[----:B------:R-:W-:Y:S02]  /*13bb0*/  IMAD.MOV.U32 R11, RZ, RZ, 0x1f ;  /* 0x0000001fff0b7424 */ /* 0x000fe400078e00ff */
[----:B------:R-:W-:Y:S02]  /*13bc0*/  IMAD.MOV.U32 R15, RZ, RZ, -0x1 ;  /* 0xffffffffff0f7424 */ /* 0x000fe400078e00ff */
[----:B------:R-:W-:Y:S02]  /*13bd0*/  IMAD.IADD R7, R27, 0x1, R9 ;  /* 0x000000011b077824 */ /* 0x000fe400078e0209 */
[----:B------:R-:W-:-:S07]  /*13be0*/  IMAD.MOV.U32 R0, RZ, RZ, R14 ;  /* 0x000000ffff007224 */ /* 0x000fce00078e000e */
[----:B------:R-:W-:Y:S05]  /*13bf0*/  WARPSYNC.COLLECTIVE R15, `(.L_x_9715) ;  /* 0x000000000f087348 */ /* 0x000fea0003c00000 */
[----:B------:R0:W1:Y:S02]  /*13c00*/  SHFL.IDX P6, R14, R13, R12, R11 ;  /* 0x0000000c0d0e7389 */ /* 0x00006400000c000b */
[----:B01----:R-:W-:Y:S01]  /*13c10*/  ENDCOLLECTIVE ;  /* 0x000000000000791b */ /* 0x003fe20003800000 */
.L_x_9715:
[----:B------:R-:W-:Y:S01]  /*13c20*/  ULDC UR4, c[0x0][0xc3c] ;  /* 0x00030f0000047ab9 */ /* 0x000fe20000000800 */
[----:B------:R-:W-:Y:S01]  /*13c30*/  ULDC.64 UR6, c[0x0][0x208] ;  /* 0x0000820000067ab9 */ /* 0x000fe20000000a00 */
[----:B------:R-:W-:-:S13]  /*13c40*/  ISETP.GE.OR P1, PT, R7, UR4, !P0 ;  /* 0x0000000407007c0c */ /* 0x000fda000c726670 */
[----:B------:R-:W0:Y:S08]  /*13c50*/  @!P1 LDC.64 R2, c[0x0][0xc80] ;  /* 0x00032000ff029b82 */ /* 0x000e300000000a00 */
[----:B------:R-:W1:Y:S01]  /*13c60*/  @!P1 LDC.64 R4, c[0x0][0xc78] ;  /* 0x00031e00ff049b82 */ /* 0x000e620000000a00 */
[----:B------:R-:W-:Y:S02]  /*13c70*/  IMAD.MOV.U32 R11, RZ, RZ, RZ ;  /* 0x000000ffff0b7224 */ /* 0x000fe400078e00ff */
[----:B------:R-:W-:-:S02]  /*13c80*/  IMAD.MOV.U32 R6, RZ, RZ, R14 ;  /* 0x000000ffff067224 */ /* 0x000fc400078e000e */
        /* <DEDUP_REMOVED lines=8> */
[----:B------:R-:W-:Y:S01]  /*13d10*/  IMAD.MOV.U32 R24, RZ, RZ, RZ ;  /* 0x000000ffff187224 */ /* 0x000fe200078e00ff */
[C---:B------:R-:W-:Y:S02]  /*13d20*/  ISETP.GE.U32.AND P4, PT, R9.reuse, 0x8, PT ;  /* 0x000000080900780c */ /* 0x040fe40003f86070 */
[C---:B------:R-:W-:Y:S01]  /*13d30*/  ISETP.GE.U32.AND P5, PT, R9.reuse, 0x10, PT ;  /* 0x000000100900780c */ /* 0x040fe20003fa6070 */
[----:B--2---:R-:W-:Y:S02]  /*13d40*/  @!P1 IMAD.MOV.U32 R7, RZ, RZ, R8 ;  /* 0x000000ffff079224 */ /* 0x004fe400078e0008 */
[----:B---3--:R-:W-:Y:S01]  /*13d50*/  @!P1 IMAD.MOV.U32 R4, RZ, RZ, R5 ;  /* 0x000000ffff049224 */ /* 0x008fe200078e0005 */
[----:B------:R-:W-:-:S03]  /*13d60*/  ISETP.NE.AND P1, PT, R9, RZ, PT ;  /* 0x000000ff0900720c */ /* 0x000fc60003f25270 */
[----:B------:R-:W-:-:S10]  /*13d70*/  IMAD R13, R4, R7, RZ ;  /* 0x00000007040d7224 */ /* 0x000fd400078e02ff */
[----:B------:R-:W-:Y:S05]  /*13d80*/  WARPSYNC.COLLECTIVE R15, `(.L_x_9716) ;  /* 0x000000000f087348 */ /* 0x000fea0003c00000 */
[----:B------:R0:W1:Y:S02]  /*13d90*/  SHFL.UP P6, R14, R13, R12, R11 ;  /* 0x0400000c0d0e7389 */ /* 0x00006400000c000b */
[----:B01----:R-:W-:Y:S01]  /*13da0*/  ENDCOLLECTIVE ;  /* 0x000000000000791b */ /* 0x003fe20003800000 */
.L_x_9716:
[----:B------:R-:W-:Y:S01]  /*13db0*/  IMAD.MOV.U32 R12, RZ, RZ, 0x2 ;  /* 0x00000002ff0c7424 */ /* 0x000fe200078e00ff */
[----:B------:R-:W-:-:S05]  /*13dc0*/  SEL R14, R14, RZ, P1 ;  /* 0x000000ff0e0e7207 */ /* 0x000fca0000800000 */
[----:B------:R-:W-:-:S04]  /*13dd0*/  IMAD.IADD R5, R13, 0x1, R14 ;  /* 0x000000010d057824 */ /* 0x000fc800078e020e */
[----:B------:R-:W-:-:S07]  /*13de0*/  IMAD.MOV.U32 R13, RZ, RZ, R5 ;  /* 0x000000ffff0d7224 */ /* 0x000fce00078e0005 */
[----:B------:R-:W-:Y:S05]  /*13df0*/  WARPSYNC.COLLECTIVE R15, `(.L_x_9717) ;  /* 0x000000000f087348 */ /* 0x000fea0003c00000 */
[----:B------:R0:W1:Y:S02]  /*13e00*/  SHFL.UP P6, R14, R13, R12, R11 ;  /* 0x0400000c0d0e7389 */ /* 0x00006400000c000b */
[----:B01----:R-:W-:Y:S01]  /*13e10*/  ENDCOLLECTIVE ;  /* 0x000000000000791b */ /* 0x003fe20003800000 */
.L_x_9717:
[----:B------:R-:W-:Y:S01]  /*13e20*/  IMAD.MOV.U32 R12, RZ, RZ, 0x4 ;  /* 0x00000004ff0c7424 */ /* 0x000fe200078e00ff */
[----:B------:R-:W-:-:S05]  /*13e30*/  SEL R2, R14, RZ, P2 ;  /* 0x000000ff0e027207 */ /* 0x000fca0001000000 */
[----:B------:R-:W-:-:S04]  /*13e40*/  IMAD.IADD R2, R5, 0x1, R2 ;  /* 0x0000000105027824 */ /* 0x000fc800078e0202 */
[----:B------:R-:W-:-:S07]  /*13e50*/  IMAD.MOV.U32 R13, RZ, RZ, R2 ;  /* 0x000000ffff0d7224 */ /* 0x000fce00078e0002 */
[----:B------:R-:W-:Y:S05]  /*13e60*/  WARPSYNC.COLLECTIVE R15, `(.L_x_9718) ;  /* 0x000000000f087348 */ /* 0x000fea0003c00000 */
[----:B------:R0:W1:Y:S02]  /*13e70*/  SHFL.UP P6, R14, R13, R12, R11 ;  /* 0x0400000c0d0e7389 */ /* 0x00006400000c000b */
[----:B01----:R-:W-:Y:S01]  /*13e80*/  ENDCOLLECTIVE ;  /* 0x000000000000791b */ /* 0x003fe20003800000 */
.L_x_9718:
[----:B------:R-:W-:Y:S01]  /*13e90*/  IMAD.MOV.U32 R12, RZ, RZ, 0x8 ;  /* 0x00000008ff0c7424 */ /* 0x000fe200078e00ff */
[----:B------:R-:W-:-:S05]  /*13ea0*/  SEL R3, R14, RZ, P3 ;  /* 0x000000ff0e037207 */ /* 0x000fca0001800000 */
[----:B------:R-:W-:-:S04]  /*13eb0*/  IMAD.IADD R8, R2, 0x1, R3 ;  /* 0x0000000102087824 */ /* 0x000fc800078e0203 */
[----:B------:R-:W-:-:S07]  /*13ec0*/  IMAD.MOV.U32 R13, RZ, RZ, R8 ;  /* 0x000000ffff0d7224 */ /* 0x000fce00078e0008 */
[----:B------:R-:W-:Y:S05]  /*13ed0*/  WARPSYNC.COLLECTIVE R15, `(.L_x_9719) ;  /* 0x000000000f087348 */ /* 0x000fea0003c00000 */
[----:B------:R0:W1:Y:S02]  /*13ee0*/  SHFL.UP P6, R14, R13, R12, R11 ;  /* 0x0400000c0d0e7389 */ /* 0x00006400000c000b */
[----:B01----:R-:W-:Y:S01]  /*13ef0*/  ENDCOLLECTIVE ;  /* 0x000000000000791b */ /* 0x003fe20003800000 */
.L_x_9719:
[----:B------:R-:W-:Y:S01]  /*13f00*/  IMAD.MOV.U32 R12, RZ, RZ, 0x10 ;  /* 0x00000010ff0c7424 */ /* 0x000fe200078e00ff */
[----:B------:R-:W-:-:S05]  /*13f10*/  SEL R5, R14, RZ, P4 ;  /* 0x000000ff0e057207 */ /* 0x000fca0002000000 */
[----:B------:R-:W-:-:S04]  /*13f20*/  IMAD.IADD R5, R8, 0x1, R5 ;  /* 0x0000000108057824 */ /* 0x000fc800078e0205 */
[----:B------:R-:W-:-:S07]  /*13f30*/  IMAD.MOV.U32 R13, RZ, RZ, R5 ;  /* 0x000000ffff0d7224 */ /* 0x000fce00078e0005 */
[----:B------:R-:W-:Y:S05]  /*13f40*/  WARPSYNC.COLLECTIVE R15, `(.L_x_9720) ;  /* 0x000000000f087348 */ /* 0x000fea0003c00000 */
[----:B------:R0:W1:Y:S02]  /*13f50*/  SHFL.UP P6, R14, R13, R12, R11 ;  /* 0x0400000c0d0e7389 */ /* 0x00006400000c000b */
[----:B01----:R-:W-:Y:S01]  /*13f60*/  ENDCOLLECTIVE ;  /* 0x000000000000791b */ /* 0x003fe20003800000 */
.L_x_9720:
        /* <DEDUP_REMOVED lines=8> */
.L_x_9721:
[----:B------:R-:W-:Y:S05]  /*13ff0*/  BRA `(.L_x_9722) ;  /* 0xffffffdc00f87947 */ /* 0x000fea000383ffff */
.L_x_9665:
[----:B------:R-:W-:Y:S01]  /*14000*/  BSSY B0, `(.L_x_9723) ;  /* 0x0000007000007945 */ /* 0x000fe20003800000 */
[----:B------:R-:W-:Y:S02]  /*14010*/  IMAD.MOV.U32 R12, RZ, RZ, 0x1 ;  /* 0x00000001ff0c7424 */ /* 0x000fe400078e00ff */
[----:B------:R-:W-:Y:S02]  /*14020*/  IMAD.MOV.U32 R11, RZ, RZ, RZ ;  /* 0x000000ffff0b7224 */ /* 0x000fe400078e00ff */
[----:B------:R-:W-:-:S07]  /*14030*/  IMAD.MOV.U32 R15, RZ, RZ, -0x1 ;  /* 0xffffffffff0f7424 */ /* 0x000fce00078e00ff */
[----:B------:R-:W-:Y:S05]  /*14040*/  WARPSYNC.COLLECTIVE R15, `(.L_x_9724) ;  /* 0x000000000f087348 */ /* 0x000fea0003c00000 */
[----:B------:R0:W1:Y:S02]  /*14050*/  SHFL.UP P6, R14, R13, R12, R11 ;  /* 0x0400000c0d0e7389 */ /* 0x00006400000c000b */
[----:B01----:R-:W-:Y:S01]  /*14060*/  ENDCOLLECTIVE ;  /* 0x000000000000791b */ /* 0x003fe20003800000 */
.L_x_9724:
[----:B------:R-:W-:Y:S05]  /*14070*/  BSYNC B0 ;  /* 0x0000000000007941 */ /* 0x000fea0003800000 */
.L_x_9723:
[----:B------:R-:W-:Y:S01]  /*14080*/  SEL R14, R14, RZ, P1 ;  /* 0x000000ff0e0e7207 */ /* 0x000fe20000800000 */
[----:B------:R-:W-:Y:S02]  /*14090*/  IMAD.MOV.U32 R12, RZ, RZ, 0x2 ;  /* 0x00000002ff0c7424 */ /* 0x000fe400078e00ff */
[----:B------:R-:W-:Y:S02]  /*140a0*/  IMAD.MOV.U32 R11, RZ, RZ, RZ ;  /* 0x000000ffff0b7224 */ /* 0x000fe400078e00ff */
[----:B------:R-:W-:Y:S02]  /*140b0*/  IMAD.IADD R13, R13, 0x1, R14 ;  /* 0x000000010d0d7824 */ /* 0x000fe400078e020e */
[----:B------:R-:W-:-:S07]  /*140c0*/  IMAD.MOV.U32 R15, RZ, RZ, -0x1 ;  /* 0xffffffffff0f7424 */ /* 0x000fce00078e00ff */
[----:B------:R-:W-:Y:S05]  /*140d0*/  WARPSYNC.COLLECTIVE R15, `(.L_x_9725) ;  /* 0x000000000f087348 */ /* 0x000fea0003c00000 */
[----:B------:R0:W1:Y:S02]  /*140e0*/  SHFL.UP P6, R14, R13, R12, R11 ;  /* 0x0400000c0d0e7389 */ /* 0x00006400000c000b */
[----:B01----:R-:W-:Y:S01]  /*140f0*/  ENDCOLLECTIVE ;  /* 0x000000000000791b */ /* 0x003fe20003800000 */
.L_x_9725:
[----:B------:R-:W-:Y:S01]  /*14100*/  IMAD.MOV.U32 R12, RZ, RZ, 0x4 ;  /* 0x00000004ff0c7424 */ /* 0x000fe200078e00ff */
[----:B------:R-:W-:-:S05]  /*14110*/  SEL R2, R14, RZ, P2 ;  /* 0x000000ff0e027207 */ /* 0x000fca0001000000 */
[----:B------:R-:W-:-:S04]  /*14120*/  IMAD.IADD R2, R13, 0x1, R2 ;  /* 0x000000010d027824 */ /* 0x000fc800078e0202 */
[----:B------:R-:W-:-:S07]  /*14130*/  IMAD.MOV.U32 R13, RZ, RZ, R2 ;  /* 0x000000ffff0d7224 */ /* 0x000fce00078e0002 */
[----:B------:R-:W-:Y:S05]  /*14140*/  WARPSYNC.COLLECTIVE R15, `(.L_x_9726) ;  /* 0x000000000f087348 */ /* 0x000fea0003c00000 */
[----:B------:R0:W1:Y:S02]  /*14150*/  SHFL.UP P6, R14, R13, R12, R11 ;  /* 0x0400000c0d0e7389 */ /* 0x00006400000c000b */
[----:B01----:R-:W-:Y:S01]  /*14160*/  ENDCOLLECTIVE ;  /* 0x000000000000791b */ /* 0x003fe20003800000 */
.L_x_9726:
[----:B------:R-:W-:Y:S01]  /*14170*/  IMAD.MOV.U32 R12, RZ, RZ, 0x8 ;  /* 0x00000008ff0c7424 */ /* 0x000fe200078e00ff */
[----:B------:R-:W-:-:S05]  /*14180*/  SEL R3, R14, RZ, P3 ;  /* 0x000000ff0e037207 */ /* 0x000fca0001800000 */
[----:B------:R-:W-:-:S04]  /*14190*/  IMAD.IADD R3, R2, 0x1, R3 ;  /* 0x0000000102037824 */ /* 0x000fc800078e0203 */
[----:B------:R-:W-:-:S07]  /*141a0*/  IMAD.MOV.U32 R13, RZ, RZ, R3 ;  /* 0x000000ffff0d7224 */ /* 0x000fce00078e0003 */
[----:B------:R-:W-:Y:S05]  /*141b0*/  WARPSYNC.COLLECTIVE R15, `(.L_x_9727) ;  /* 0x000000000f087348 */ /* 0x000fea0003c00000 */
[----:B------:R0:W1:Y:S02]  /*141c0*/  SHFL.UP P6, R14, R13, R12, R11 ;  /* 0x0400000c0d0e7389 */ /* 0x00006400000c000b */
[----:B01----:R-:W-:Y:S01]  /*141d0*/  ENDCOLLECTIVE ;  /* 0x000000000000791b */ /* 0x003fe20003800000 */
.L_x_9727:
[----:B------:R-:W-:Y:S01]  /*141e0*/  IMAD.MOV.U32 R12, RZ, RZ, 0x10 ;  /* 0x00000010ff0c7424 */ /* 0x000fe200078e00ff */
[----:B------:R-:W-:-:S05]  /*141f0*/  SEL R14, R14, RZ, P4 ;  /* 0x000000ff0e0e7207 */ /* 0x000fca0002000000 */
[----:B------:R-:W-:-:S04]  /*14200*/  IMAD.IADD R5, R3, 0x1, R14 ;  /* 0x0000000103057824 */ /* 0x000fc800078e020e */
[----:B------:R-:W-:-:S07]  /*14210*/  IMAD.MOV.U32 R13, RZ, RZ, R5 ;  /* 0x000000ffff0d7224 */ /* 0x000fce00078e0005 */
[----:B------:R-:W-:Y:S05]  /*14220*/  WARPSYNC.COLLECTIVE R15, `(.L_x_9728) ;  /* 0x000000000f087348 */ /* 0x000fea0003c00000 */
[----:B------:R0:W1:Y:S02]  /*14230*/  SHFL.UP P6, R14, R13, R12, R11 ;  /* 0x0400000c0d0e7389 */ /* 0x00006400000c000b */
[----:B01----:R-:W-:Y:S01]  /*14240*/  ENDCOLLECTIVE ;  /* 0x000000000000791b */ /* 0x003fe20003800000 */
.L_x_9728:
        /* <DEDUP_REMOVED lines=8> */
.L_x_9729:
[----:B------:R-:W-:Y:S05]  /*142d0*/  BRA `(.L_x_9730) ;  /* 0xffffffdc00e87947 */ /* 0x000fea000383ffff */
.L_x_9667:
[----:B------:R-:W-:Y:S01]  /*142e0*/  BSSY B0, `(.L_x_9731) ;  /* 0x0000006000007945 */ /* 0x000fe20003800000 */
[----:B------:R-:W-:Y:S01]  /*142f0*/  PLOP3.LUT P6, PT, P6, PT, PT, 0x8, 0x0 ;  /* 0x000000000000781c */ /* 0x000fe200037ce170 */
[----:B------:R-:W-:-:S12]  /*14300*/  IMAD.MOV.U32 R15, RZ, RZ, -0x1 ;  /* 0xffffffffff0f7424 */ /* 0x000fd800078e00ff */
[----:B0-----:R-:W-:Y:S05]  /*14310*/  WARPSYNC.COLLECTIVE R15, `(.L_x_9732) ;  /* 0x000000000f087348 */ /* 0x001fea0003c00000 */
[----:B------:R-:W-:Y:S01]  /*14320*/  VOTE.ANY R14, PT, P6 ;  /* 0x00000000000e7806 */ /* 0x000fe200030e0100 */
[----:B0-----:R-:W-:Y:S06]  /*14330*/  ENDCOLLECTIVE ;  /* 0x000000000000791b */ /* 0x001fec0003800000 */
.L_x_9732:
[----:B------:R-:W-:Y:S05]  /*14340*/  BSYNC B0 ;  /* 0x0000000000007941 */ /* 0x000fea0003800000 */
.L_x_9731:
        /* <DEDUP_REMOVED lines=9> */
.L_x_9733:
[----:B------:R-:W-:Y:S02]  /*143e0*/  IMAD.MOV.U32 R13, RZ, RZ, R4 ;  /* 0x000000ffff0d7224 */ /* 0x000fe400078e0004 */
[----:B------:R-:W-:-:S07]  /*143f0*/  IMAD.MOV.U32 R7, RZ, RZ, R14 ;  /* 0x000000ffff077224 */ /* 0x000fce00078e000e */
[----:B------:R-:W-:Y:S05]  /*14400*/  WARPSYNC.COLLECTIVE R15, `(.L_x_9734) ;  /* 0x000000000f087348 */ /* 0x000fea0003c00000 */
[----:B------:R0:W1:Y:S02]  /*14410*/  SHFL.IDX P6, R14, R13, R12, R11 ;  /* 0x0000000c0d0e7389 */ /* 0x00006400000c000b */
[----:B01----:R-:W-:Y:S01]  /*14420*/  ENDCOLLECTIVE ;  /* 0x000000000000791b */ /* 0x003fe20003800000 */
.L_x_9734:
[----:B------:R-:W-:Y:S01]  /*14430*/  IMAD.MOV.U32 R4, RZ, RZ, R14 ;  /* 0x000000ffff047224 */ /* 0x000fe200078e000e */
[----:B------:R-:W-:Y:S06]  /*14440*/  BRA `(.L_x_9735) ;  /* 0xffffffdc00c87947 */ /* 0x000fec000383ffff */
.L_x_9669:
[----:B------:R-:W-:Y:S01]  /*14450*/  BSSY B0, `(.L_x_9736) ;  /* 0x0000007000007945 */ /* 0x000fe20003800000 */
[----:B------:R-:W-:Y:S02]  /*14460*/  IMAD.MOV.U32 R13, RZ, RZ, R3 ;  /* 0x000000ffff0d7224 */ /* 0x000fe400078e0003 */
[----:B------:R-:W-:Y:S02]  /*14470*/  IMAD.MOV.U32 R11, RZ, RZ, 0x1f ;  /* 0x0000001fff0b7424 */ /* 0x000fe400078e00ff */
[----:B------:R-:W-:-:S07]  /*14480*/  IMAD.MOV.U32 R15, RZ, RZ, -0x1 ;  /* 0xffffffffff0f7424 */ /* 0x000fce00078e00ff */
[----:B0123--:R-:W-:Y:S05]  /*14490*/  WARPSYNC.COLLECTIVE R15, `(.L_x_9737) ;  /* 0x000000000f087348 */ /* 0x00ffea0003c00000 */
[----:B------:R4:W0:Y:S02]  /*144a0*/  SHFL.IDX P6, R14, R13, R12, R11 ;  /* 0x0000000c0d0e7389 */ /* 0x00082400000c000b */
[----:B01234-:R-:W-:Y:S01]  /*144b0*/  ENDCOLLECTIVE ;  /* 0x000000000000791b */ /* 0x01ffe20003800000 */
.L_x_9737:
[----:B------:R-:W-:Y:S05]  /*144c0*/  BSYNC B0 ;  /* 0x0000000000007941 */ /* 0x000fea0003800000 */
.L_x_9736:
[----:B------:R-:W-:Y:S01]  /*144d0*/  IMAD.MOV.U32 R24, RZ, RZ, R14 ;  /* 0x000000ffff187224 */ /* 0x000fe200078e000e */
[----:B------:R-:W-:Y:S06]  /*144e0*/  BRA `(.L_x_9668) ;  /* 0xffffffdc00b87947 */ /* 0x000fec000383ffff */
.L_x_9673:
[----:B-1----:R1:W4:Y:S02]  /*144f0*/  SYNCS.PHASECHK.TRANS64.TRYWAIT P0, [R9+URZ+0x31c20], R0 ;  /* 0x031c2000090075a7 */ /* 0x002324000800017f */
[----:B----4-:R-:W-:Y:S05]  /*14500*/  @!P0 NANOSLEEP.SYNCS 0x989680 ;  /* 0x009896800000895d */ /* 0x010fea0003900000 */
[----:B------:R-:W4:Y:S02]  /*14510*/  @!P0 SYNCS.PHASECHK.TRANS64 P0, [R9+URZ+0x31c20], R0 ;  /* 0x031c2000090085a7 */ /* 0x000f24000800007f */
[----:B----4-:R-:W-:Y:S05]  /*14520*/  @!P0 BRA `(.L_x_9673) ;  /* 0xfffffffc00f08947 */ /* 0x010fea000383ffff */
[----:B------:R-:W-:Y:S05]  /*14530*/  BRA `(.L_x_9738) ;  /* 0xffffffe400107947 */ /* 0x000fea000383ffff */
.L_x_9674:
[----:B------:R-:W4:Y:S01]  /*14540*/  S2R R2, SR_TID.X ;  /* 0x0000000000027919 */ /* 0x000f220000002100 */
[----:B------:R-:W-:Y:S01]  /*14550*/  BSSY B0, `(.L_x_9739) ;  /* 0x000000a000007945 */ /* 0x000fe20003800000 */
[----:B------:R-:W-:Y:S02]  /*14560*/  IMAD.MOV.U32 R12, RZ, RZ, RZ ;  /* 0x000000ffff0c7224 */ /* 0x000fe400078e00ff */
[----:B------:R-:W-:Y:S02]  /*14570*/  IMAD.MOV.U32 R11, RZ, RZ, 0x1f ;  /* 0x0000001fff0b7424 */ /* 0x000fe400078e00ff */
[----:B------:R-:W-:Y:S01]  /*14580*/  IMAD.MOV.U32 R15, RZ, RZ, -0x1 ;  /* 0xffffffffff0f7424 */ /* 0x000fe200078e00ff */
[----:B----4-:R-:W-:-:S04]  /*14590*/  SHF.R.U32.HI R2, RZ, 0x5, R2 ;  /* 0x00000005ff027819 */ /* 0x010fc80000011602 */
[----:B------:R-:W-:-:S05]  /*145a0*/  LOP3.LUT R2, R2, 0x3, RZ, 0xc0, !PT ;  /* 0x0000000302027812 */ /* 0x000fca00078ec0ff */
[----:B------:R-:W-:-:S07]  /*145b0*/  IMAD.MOV.U32 R13, RZ, RZ, R2 ;  /* 0x000000ffff0d7224 */ /* 0x000fce00078e0002 */
[----:B0123--:R-:W-:Y:S05]  /*145c0*/  WARPSYNC.COLLECTIVE R15, `(.L_x_9740) ;  /* 0x000000000f087348 */ /* 0x00ffea0003c00000 */
[----:B------:R4:W0:Y:S02]  /*145d0*/  SHFL.IDX P6, R14, R13, R12, R11 ;  /* 0x0000000c0d0e7389 */ /* 0x00082400000c000b */
[----:B01234-:R-:W-:Y:S01]  /*145e0*/  ENDCOLLECTIVE ;  /* 0x000000000000791b */ /* 0x01ffe20003800000 */
.L_x_9740:
[----:B------:R-:W-:Y:S05]  /*145f0*/  BSYNC B0 ;  /* 0x0000000000007941 */ /* 0x000fea0003800000 */
.L_x_9739:
[----:B------:R-:W-:Y:S05]  /*14600*/  BRA `(.L_x_9741) ;  /* 0xffffffe000f87947 */ /* 0x000fea000383ffff */
.L_x_9677:
[----:B------:R-:W-:Y:S01]  /*14610*/  BSSY B1, `(.L_x_9742) ;  /* 0x0000006000017945 */ /* 0x000fe20003800000 */
[----:B------:R-:W-:-:S07]  /*14620*/  IMAD.MOV.U32 R15, RZ, RZ, -0x1 ;  /* 0xffffffffff0f7424 */ /* 0x000fce00078e00ff */
[----:B0123--:R-:W-:Y:S05]  /*14630*/  WARPSYNC.COLLECTIVE R15, `(.L_x_9743) ;  /* 0x000000000f0c7348 */ /* 0x00ffea0003c00000 */
[----:B------:R-:W-:Y:S02]  /*14640*/  ELECT P6, UR62, PT ;  /* 0x00000000003e782f */ /* 0x000fe400038c0000 */
[----:B------:R-:W-:Y:S01]  /*14650*/  MOV R14, UR62 ;  /* 0x0000003e000e7c02 */ /* 0x000fe20008000f00 */
[----:B0123--:R-:W-:Y:S10]  /*14660*/  ENDCOLLECTIVE ;  /* 0x000000000000791b */ /* 0x00fff40003800000 */
.L_x_9743:
[----:B------:R-:W-:Y:S05]  /*14670*/  BSYNC B1 ;  /* 0x0000000000017941 */ /* 0x000fea0003800000 */
.L_x_9742:
[----:B------:R-:W-:Y:S05]  /*14680*/  BRA `(.L_x_9744) ;  /* 0xffffffe000f07947 */ /* 0x000fea000383ffff */
.L_x_9679:
[----:B0-----:R0:W1:Y:S02]  /*14690*/  SYNCS.PHASECHK.TRANS64.TRYWAIT P0, [R7+URZ], R2 ;  /* 0x00000002070075a7 */ /* 0x001064000800017f */
[----:B-1----:R-:W-:Y:S05]  /*146a0*/  @!P0 NANOSLEEP.SYNCS 0x989680 ;  /* 0x009896800000895d */ /* 0x002fea0003900000 */
[----:B------:R-:W1:Y:S02]  /*146b0*/  @!P0 SYNCS.PHASECHK.TRANS64 P0, [R7+URZ], R2 ;  /* 0x00000002070085a7 */ /* 0x000e64000800007f */
[----:B-1----:R-:W-:Y:S05]  /*146c0*/  @!P0 BRA `(.L_x_9679) ;  /* 0xfffffffc00f08947 */ /* 0x002fea000383ffff */
[----:B------:R-:W-:Y:S05]  /*146d0*/  BRA `(.L_x_9745) ;  /* 0xffffffe4002c7947 */ /* 0x000fea000383ffff */
.L_x_9680:
[----:B-1----:R1:W2:Y:S02]  /*146e0*/  SYNCS.PHASECHK.TRANS64.TRYWAIT P0, [R3+URZ], R0 ;  /* 0x00000000030075a7 */ /* 0x0022a4000800017f */
[----:B--2---:R-:W-:Y:S05]  /*146f0*/  @!P0 NANOSLEEP.SYNCS 0x989680 ;  /* 0x009896800000895d */ /* 0x004fea0003900000 */
[----:B------:R-:W2:Y:S02]  /*14700*/  @!P0 SYNCS.PHASECHK.TRANS64 P0, [R3+URZ], R0 ;  /* 0x00000000030085a7 */ /* 0x000ea4000800007f */
[----:B--2---:R-:W-:Y:S05]  /*14710*/  @!P0 BRA `(.L_x_9680) ;  /* 0xfffffffc00f08947 */ /* 0x004fea000383ffff */
[----:B------:R-:W-:Y:S05]  /*14720*/  BRA `(.L_x_9746) ;  /* 0xffffffe400207947 */ /* 0x000fea000383ffff */
.L_x_9682:
[----:B-1----:R1:W2:Y:S02]  /*14730*/  SYNCS.PHASECHK.TRANS64.TRYWAIT P0, [R5+URZ], R2 ;  /* 0x00000002050075a7 */ /* 0x0022a4000800017f */
[----:B--2---:R-:W-:Y:S05]  /*14740*/  @!P0 NANOSLEEP.SYNCS 0x989680 ;  /* 0x009896800000895d */ /* 0x004fea0003900000 */
[----:B------:R-:W2:Y:S02]  /*14750*/  @!P0 SYNCS.PHASECHK.TRANS64 P0, [R5+URZ], R2 ;  /* 0x00000002050085a7 */ /* 0x000ea4000800007f */
[----:B--2---:R-:W-:Y:S05]  /*14760*/  @!P0 BRA `(.L_x_9682) ;  /* 0xfffffffc00f08947 */ /* 0x004fea000383ffff */
[----:B------:R-:W-:Y:S05]  /*14770*/  BRA `(.L_x_9747) ;  /* 0xffffffe400247947 */ /* 0x000fea000383ffff */
.L_x_9748:
        /* <DEDUP_REMOVED lines=16> */
.L_x_14867:


//--------------------- .text._ZN7cutlass13device_kernelIN5flash11enable_sm90INS1_16FlashAttnFwdSm90INS1_25CollectiveMainloopFwdSm90ILi2EN4cute5tupleIJNS5_1CILi1EEES8_S8_EEENS6_IJNS7_ILi192EEENS7_ILi144EEENS7_ILi96EEEEEELi96ENS_10bfloat16_tEfNS_4arch4Sm90ELb0ELb0ELb0ELb1ELb0ELb1ELb0ELb0ELb1ELb1ELb1ELb0EEENS1_21CollectiveEpilogueFwdINS6_IJSA_SC_SB_EEES9_SE_SG_Li384ELb1ELb1ELb1ELb0EEENS1_36VarlenDynamicPersistentTileSchedulerILi192ELi144ELi384ELi128ELb1ELb1ELb1ELb0ELb1ELb1EEEEEEEEEvNT_6ParamsE --------------------------
	.section	.text._ZN7cutlass13device_kernelIN5flash11enable_sm90INS1_16FlashAttnFwdSm90INS1_25CollectiveMainloopFwdSm90ILi2EN4cute5tupleIJNS5_1CILi1EEES8_S8_EEENS6_IJNS7_ILi192EEENS7_ILi144EEENS7_ILi96EEEEEELi96ENS_10bfloat16_tEfNS_4arch4Sm90ELb0ELb0ELb0ELb1ELb0ELb1ELb0ELb0ELb1ELb1ELb1ELb0EEENS1_21CollectiveEpilogueFwdINS6_IJSA_SC_SB_EEES9_SE_SG_Li384ELb1ELb1ELb1ELb0EEENS1_36VarlenDynamicPersistentTileSchedulerILi192ELi144ELi384ELi128ELb1ELb1ELb1ELb0ELb1ELb1EEEEEEEEEvNT_6ParamsE,"ax",@progbits
	.align	128
.text._ZN7cutlass13device_kernelIN5flash11enable_sm90INS1_16FlashAttnFwdSm90INS1_25CollectiveMainloopFwdSm90ILi2EN4cute5tupleIJNS5_1CILi1EEES8_S8_EEENS6_IJNS7_ILi192EEENS7_ILi144EEENS7_ILi96EEEEEELi96ENS_10bfloat16_tEfNS_4arch4Sm90ELb0ELb0ELb0ELb1ELb0ELb1ELb0ELb0ELb1ELb1ELb1ELb0EEENS1_21CollectiveEpilogueFwdINS6_IJSA_SC_SB_EEES9_SE_SG_Li384ELb1ELb1ELb1ELb0EEENS1_36VarlenDynamicPersistentTileSchedulerILi192ELi144ELi384ELi128ELb1ELb1ELb1ELb0ELb1ELb1EEEEEEEEEvNT_6ParamsE:
        .type           _ZN7cutlass13device_kernelIN5flash11enable_sm90INS1_16FlashAttnFwdSm90INS1_25CollectiveMainloopFwdSm90ILi2EN4cute5tupleIJNS5_1CILi1EEES8_S8_EEENS6_IJNS7_ILi192EEENS7_ILi144EEENS7_ILi96EEEEEELi96ENS_10bfloat16_tEfNS_4arch4Sm90ELb0ELb0ELb0ELb1ELb0ELb1ELb0ELb0ELb1ELb1ELb1ELb0EEENS1_21CollectiveEpilogueFwdINS6_IJSA_SC_SB_EEES9_SE_SG_Li384ELb1ELb1ELb1ELb0EEENS1_36VarlenDynamicPersistentTileSchedulerILi192ELi144ELi384ELi128ELb1ELb1ELb1ELb0ELb1ELb1EEEEEEEEEvNT_6ParamsE,@function
        .size           _ZN7cutlass13device_kernelIN5flash11enable_sm90INS1_16FlashAttnFwdSm90INS1_25CollectiveMainloopFwdSm90ILi2EN4cute5tupleIJNS5_1CILi1EEES8_S8_EEENS6_IJNS7_ILi192EEENS7_ILi144EEENS7_ILi96EEEEEELi96ENS_10bfloat16_tEfNS_4arch4Sm90ELb0ELb0ELb0ELb1ELb0ELb1ELb0ELb0ELb1ELb1ELb1ELb0EEENS1_21CollectiveEpilogueFwdINS6_IJSA_SC_SB_EEES9_SE_SG_Li384ELb1ELb1ELb1ELb0EEENS1_36VarlenDynamicPersistentTileSchedulerILi192ELi144ELi384ELi128ELb1ELb1ELb1ELb0ELb1ELb1EEEEEEEEEvNT_6ParamsE,(.L_x_14868 - _ZN7cutlass13device_kernelIN5flash11enable_sm90INS1_16FlashAttnFwdSm90INS1_25CollectiveMainloopFwdSm90ILi2EN4cute5tupleIJNS5_1CILi1EEES8_S8_EEENS6_IJNS7_ILi192EEENS7_ILi144EEENS7_ILi96EEEEEELi96ENS_10bfloat16_tEfNS_4arch4Sm90ELb0ELb0ELb0ELb1ELb0ELb1ELb0ELb0ELb1ELb1ELb1ELb0EEENS1_21CollectiveEpilogueFwdINS6_IJSA_SC_SB_EEES9_SE_SG_Li384ELb1ELb1ELb1ELb0EEENS1_36VarlenDynamicPersistentTileSchedulerILi192ELi144ELi384ELi128ELb1ELb1ELb1ELb0ELb1ELb1EEEEEEEEEvNT_6ParamsE)
        .other          _ZN7cutlass13device_kernelIN5flash11enable_sm90INS1_16FlashAttnFwdSm90INS1_25CollectiveMainloopFwdSm90ILi2EN4cute5tupleIJNS5_1CILi1EEES8_S8_EEENS6_IJNS7_ILi192EEENS7_ILi144EEENS7_ILi96EEEEEELi96ENS_10bfloat16_tEfNS_4arch4Sm90ELb0ELb0ELb0ELb1ELb0ELb1ELb0ELb0ELb1ELb1ELb1ELb0EEENS1_21CollectiveEpilogueFwdINS6_IJSA_SC_SB_EEES9_SE_SG_Li384ELb1ELb1ELb1ELb0EEENS1_36VarlenDynamicPersistentTileSchedulerILi192ELi144ELi384ELi128ELb1ELb1ELb1ELb0ELb1ELb1EEEEEEEEEvNT_6ParamsE,@"STO_CUDA_ENTRY STV_DEFAULT"
_ZN7cutlass13device_kernelIN5flash11enable_sm90INS1_16FlashAttnFwdSm90INS1_25CollectiveMainloopFwdSm90ILi2EN4cute5tupleIJNS5_1CILi1EEES8_S8_EEENS6_IJNS7_ILi192EEENS7_ILi144EEENS7_ILi96EEEEEELi96ENS_10bfloat16_tEfNS_4arch4Sm90ELb0ELb0ELb0ELb1ELb0ELb1ELb0ELb0ELb1ELb1ELb1ELb0EEENS1_21CollectiveEpilogueFwdINS6_IJSA_SC_SB_EEES9_SE_SG_Li384ELb1ELb1ELb1ELb0EEENS1_36VarlenDynamicPersistentTileSchedulerILi192ELi144ELi384ELi128ELb1ELb1ELb1ELb0ELb1ELb1EEEEEEEEEvNT_6ParamsE:
        /* <DEDUP_REMOVED lines=23> */
.L_x_9750:
[----:B------:R-:W-:Y:S05]  /*0170*/  BSYNC B0 ;  /* 0x0000000000007941 */ /* 0x000fea0003800000 */
.L_x_9749:
        /* <DEDUP_REMOVED lines=40> */
.L_x_9751:
        /* <DEDUP_REMOVED lines=22> */
.L_x_9752:
        /* <DEDUP_REMOVED lines=18> */
.L_x_9753:
        /* <DEDUP_REMOVED lines=22> */
.L_x_9754:
        /* <DEDUP_REMOVED lines=22> */
.L_x_9755:
        /* <DEDUP_REMOVED lines=9> */
.L_x_9758:
[----:B------:R-:W-:-:S08]  /*09d0*/  NOP ;  /* 0x0000000000007918 */ /* 0x000fd00000000000 */
[----:B------:R-:W0:Y:S02]  /*09e0*/  USETMAXREG.TRY_ALLOC.CTAPOOL UP0, 0xa0 ;  /* 0x000000a0000079c8 */ /* 0x000e240008000600 */
[----:B0-----:R-:W-:-:S13]  /*09f0*/  PLOP3.LUT P0, PT, PT, PT, UP0, 0x80, 0x0 ;  /* 0x000000000000781c */ /* 0x001fda0003f0f008 */
[----:B------:R-:W-:Y:S05]  /*0a00*/  @!P0 BRA `(.L_x_9758) ;  /* 0xfffffffc00f08947 */ /* 0x000fea000383ffff */
[----:B------:R-:W0:Y:S01]  /*0a10*/  S2R R0, SR_TID.X ;  /* 0x0000000000007919 */ /* 0x000e220000002100 */
[----:B------:R-:W1:Y:S01]  /*0a20*/  S2UR UR5, SR_CgaCtaId ;  /* 0x00000000000579c3 */ /* 0x000e620000008800 */
[----:B------:R-:W-:Y:S01]  /*0a30*/  UMOV UR4, 0x400 ;  /* 0x0000040000047882 */ /* 0x000fe20000000000 */
[----:B------:R-:W-:-:S06]  /*0a40*/  LOP3.LUT R19, R19, 0xffffffef, RZ, 0xc0, !PT ;  /* 0xffffffef13137812 */ /* 0x000fcc00078ec0ff */
[----:B------:R-:W-:Y:S06]  /*0a50*/  BAR.ARV 0x8, 0x200 ;  /* 0x0208000000007b1d */ /* 0x000fec0000002000 */
[----:B-1----:R-:W-:-:S06]  /*0a60*/  ULEA UR4, UR5, UR4, 0x18 ;  /* 0x0000000405047291 */ /* 0x002fcc000f8ec03f */
[----:B------:R-:W-:Y:S01]  /*0a70*/  IMAD.U32 R16, RZ, RZ, UR4 ;  /* 0x00000004ff107e24 */ /* 0x000fe2000f8e00ff */
[----:B0-----:R-:W-:Y:S01]  /*0a80*/  SHF.R.U32.HI R0, RZ, 0x7, R0 ;  /* 0x00000007ff007819 */ /* 0x001fe20000011600 */
[----:B------:R-:W-:-:S03]  /*0a90*/  ULDC UR4, c[0x0][0xc3c] ;  /* 0x00030f0000047ab9 */ /* 0x000fc60000000800 */
[----:B------:R-:W-:-:S13]  /*0aa0*/  ISETP.NE.AND P0, PT, R0, 0x1, PT ;  /* 0x000000010000780c */ /* 0x000fda0003f05270 */
[----:B------:R-:W-:Y:S01]  /*0ab0*/  @P0 LOP3.LUT R19, R19, 0x10, RZ, 0xfc, !PT ;  /* 0x0000001013130812 */ /* 0x000fe200078efcff */
[----:B------:R-:W-:Y:S08]  /*0ac0*/  @!P0 BAR.ARV 0x9, 0x100 ;  /* 0x0244000000008b1d */ /* 0x000ff00000002000 */
[----:B------:R-:W-:Y:S06]  /*0ad0*/  BAR.SYNC.DEFER_BLOCKING 0x5, 0x200 ;  /* 0x0148000000007b1d */ /* 0x000fec0000010000 */
[----:B------:R-:W0:Y:S02]  /*0ae0*/  LDS.128 R108, [R16+0x31cd0] ;  /* 0x031cd000106c7984 */ /* 0x000e240000000c00 */
[----:B------:R-:W-:Y:S06]  /*0af0*/  BAR.ARV 0x4, 0x200 ;  /* 0x0108000000007b1d */ /* 0x000fec0000002000 */
[----:B0-----:R-:W-:-:S13]  /*0b00*/  ISETP.GE.AND P0, PT, R111, UR4, PT ;  /* 0x000000046f007c0c */ /* 0x001fda000bf06270 */
[----:B------:R-:W-:Y:S05]  /*0b10*/  @P0 BRA `(.L_x_9759) ;  /* 0x000001f000600947 */ /* 0x000fea0003800000 */
[----:B------:R-:W0:Y:S02]  /*0b20*/  S2R R0, SR_TID.X ;  /* 0x0000000000007919 */ /* 0x000e240000002100 */
[----:B0-----:R-:W-:-:S05]  /*0b30*/  VIADD R0, R0, 0xffffff80 ;  /* 0xffffff8000007836 */ /* 0x001fca0000000000 */
[CC--:B------:R-:W-:Y:S02]  /*0b40*/  LEA.HI R13, R0.reuse, R0.reuse, RZ, 0x1 ;  /* 0x00000000000d7211 */ /* 0x0c0fe400078f08ff */
[----:B------:R-:W-:Y:S02]  /*0b50*/  SHF.R.S32.HI R3, RZ, 0x1f, R0 ;  /* 0x0000001fff037819 */ /* 0x000fe40000011400 */
[----:B------:R-:W-:Y:S02]  /*0b60*/  LOP3.LUT R9, R13, 0xfffffffe, RZ, 0xc0, !PT ;  /* 0xfffffffe0d097812 */ /* 0x000fe400078ec0ff */
[CC--:B--2---:R-:W-:Y:S02]  /*0b70*/  LEA.HI R2, R3.reuse, R0.reuse, RZ, 0x7 ;  /* 0x0000000003027211 */ /* 0x0c4fe400078f38ff */
[----:B------:R-:W-:Y:S01]  /*0b80*/  LEA.HI R4, R3, R0, RZ, 0x4 ;  /* 0x0000000003047211 */ /* 0x000fe200078f20ff */
[----:B------:R-:W-:Y:S01]  /*0b90*/  IMAD.IADD R144, R0, 0x1, -R9 ;  /* 0x0000000100907824 */ /* 0x000fe200078e0a09 */
[----:B------:R-:W-:-:S02]  /*0ba0*/  LOP3.LUT R11, R2, 0xffffff80, RZ, 0xc0, !PT ;  /* 0xffffff80020b7812 */ /* 0x000fc400078ec0ff */
[CC--:B------:R-:W-:Y:S01]  /*0bb0*/  LEA.HI R7, R3.reuse, R0.reuse, RZ, 0x2 ;  /* 0x0000000003077211 */ /* 0x0c0fe200078f10ff */
[----:B------:R-:W-:Y:S01]  /*0bc0*/  IMAD.SHL.U32 R156, R144, 0x4, RZ ;  /* 0x00000004909c7824 */ /* 0x000fe200078e00ff */
[----:B------:R-:W-:Y:S01]  /*0bd0*/  LEA.HI R6, R3, R0, RZ, 0x5 ;  /* 0x0000000003067211 */ /* 0x000fe200078f28ff */
[----:B------:R-:W-:Y:S01]  /*0be0*/  IMAD.IADD R23, R0, 0x1, -R11 ;  /* 0x0000000100177824 */ /* 0x000fe200078e0a0b */
[----:B------:R-:W-:Y:S01]  /*0bf0*/  SHF.R.S32.HI R3, RZ, 0x7, R2 ;  /* 0x00000007ff037819 */ /* 0x000fe20000011402 */
[----:B------:R-:W-:Y:S01]  /*0c00*/  VIADD R12, R156, 0x10 ;  /* 0x000000109c0c7836 */ /* 0x000fe20000000000 */
[----:B------:R-:W-:Y:S02]  /*0c10*/  LOP3.LUT R5, R4, 0xfffffff0, RZ, 0xc0, !PT ;  /* 0xfffffff004057812 */ /* 0x000fe400078ec0ff */
[----:B------:R-:W-:Y:S01]  /*0c20*/  STL [R1+0xc8], R23 ;  /* 0x0000c81701007387 */ /* 0x000fe20000100800 */
[----:B------:R-:W-:Y:S01]  /*0c30*/  LOP3.LUT R9, R7, 0xfffffffc, RZ, 0xc0, !PT ;  /* 0xfffffffc07097812 */ /* 0x000fe200078ec0ff */
[----:B------:R-:W-:Y:S01]  /*0c40*/  IMAD.HI R2, R3, 0x55555556, RZ ;  /* 0x5555555603027827 */ /* 0x000fe200078e02ff */
[----:B------:R-:W-:Y:S01]  /*0c50*/  SHF.R.S32.HI R11, RZ, 0x1f, R7 ;  /* 0x0000001fff0b7819 */ /* 0x000fe20000011407 */
[----:B------:R0:W-:Y:S01]  /*0c60*/  STL [R1+0x60], R12 ;  /* 0x0000600c01007387 */ /* 0x0001e20000100800 */
[----:B------:R-:W-:Y:S01]  /*0c70*/  SHF.R.S32.HI R146, RZ, 0x1, R13 ;  /* 0x00000001ff927819 */ /* 0x000fe2000001140d */
[----:B------:R-:W-:Y:S01]  /*0c80*/  IMAD.IADD R5, R0, 0x1, -R5 ;  /* 0x0000000100057824 */ /* 0x000fe200078e0a05 */
[----:B------:R-:W-:Y:S01]  /*0c90*/  LEA.HI R2, R2, R2, RZ, 0x1 ;  /* 0x0000000202027211 */ /* 0x000fe200078f08ff */
[----:B------:R-:W2:Y:S01]  /*0ca0*/  LDL.LU R17, [R1+0x38] ;  /* 0x0000380001117983 */ /* 0x000ea20000300800 */
[----:B------:R-:W-:Y:S01]  /*0cb0*/  IMAD.IADD R9, R0, 0x1, -R9 ;  /* 0x0000000100097824 */ /* 0x000fe200078e0a09 */
[----:B------:R-:W-:-:S02]  /*0cc0*/  SHF.R.S32.HI R0, RZ, 0x2, R7 ;  /* 0x00000002ff007819 */ /* 0x000fc40000011407 */
[----:B------:R-:W-:Y:S01]  /*0cd0*/  LEA.HI R13, R13, R146, RZ, 0x1 ;  /* 0x000000920d0d7211 */ /* 0x000fe200078f08ff */
[----:B------:R-:W-:Y:S01]  /*0ce0*/  IMAD R8, R2, -0x3, R3 ;  /* 0xfffffffd02087824 */ /* 0x000fe200078e0203 */
[----:B------:R-:W-:Y:S02]  /*0cf0*/  LEA.HI R11, R11, R0, RZ, 0x2 ;  /* 0x000000000b0b7211 */ /* 0x000fe400078f10ff */
[----:B------:R-:W-:Y:S02]  /*0d00*/  LEA.HI R2, R9, R9, RZ, 0x1 ;  /* 0x0000000909027211 */ /* 0x000fe400078f08ff */
[----:B------:R-:W-:Y:S02]  /*0d10*/  LOP3.LUT R11, R11, 0xfffffffc, RZ, 0xc0, !PT ;  /* 0xfffffffc0b0b7812 */ /* 0x000fe400078ec0ff */
[----:B------:R-:W-:Y:S02]  /*0d20*/  LOP3.LUT R13, R13, 0x7fffffe, RZ, 0xc0, !PT ;  /* 0x07fffffe0d0d7812 */ /* 0x000fe400078ec0ff */
[----:B------:R-:W-:Y:S01]  /*0d30*/  SHF.R.S32.HI R7, RZ, 0x4, R4 ;  /* 0x00000004ff077819 */ /* 0x000fe20000011404 */
[----:B------:R-:W-:Y:S01]  /*0d40*/  IMAD.IADD R14, R0, 0x1, -R11 ;  /* 0x00000001000e7824 */ /* 0x000fe200078e0a0b */
[----:B------:R-:W-:Y:S01]  /*0d50*/  LOP3.LUT R2, R2, 0x1ffffffe, RZ, 0xc0, !PT ;  /* 0x1ffffffe02027812 */ /* 0x000fe200078ec0ff */
[----:B------:R-:W-:Y:S01]  /*0d60*/  IMAD.IADD R10, R146, 0x1, -R13 ;  /* 0x00000001920a7824 */ /* 0x000fe200078e0a0d */
[----:B------:R-:W-:-:S02]  /*0d70*/  SHF.R.S32.HI R0, RZ, 0x1f, R5 ;  /* 0x0000001fff007819 */ /* 0x000fc40000011405 */
[----:B------:R-:W-:Y:S01]  /*0d80*/  LEA.HI R4, R4, R7, RZ, 0x1 ;  /* 0x0000000704047211 */ /* 0x000fe200078f08ff */
[----:B------:R-:W-:Y:S01]  /*0d90*/  IMAD.IADD R13, R9, 0x1, -R2 ;  /* 0x00000001090d7824 */ /* 0x000fe200078e0a02 */
[-C--:B------:R-:W-:Y:S01]  /*0da0*/  LEA.HI R2, R0, R5.reuse, RZ, 0x3 ;  /* 0x0000000500027211 */ /* 0x080fe200078f18ff */
[C---:B------:R-:W-:Y:S01]  /*0db0*/  IMAD R15, R7.reuse, 0x8, R10 ;  /* 0x00000008070f7824 */ /* 0x040fe200078e020a */
[----:B------:R-:W-:Y:S02]  /*0dc0*/  LOP3.LUT R4, R4, 0x1ffffffe, RZ, 0xc0, !PT ;  /* 0x1ffffffe04047812 */ /* 0x000fe400078ec0ff */
[----:B------:R-:W-:Y:S01]  /*0dd0*/  SHF.R.S32.HI R9, RZ, 0x1f, R23 ;  /* 0x0000001fff097819 */ /* 0x000fe20000011417 */
[----:B------:R-:W-:Y:S01]  /*0de0*/  IMAD.SHL.U32 R3, R2, 0x10, RZ ;  /* 0x0000001002037824 */ /* 0x000fe200078e00ff */
[----:B------:R-:W-:Y:S01]  /*0df0*/  LEA.HI R0, R0, R5, RZ, 0x2 ;  /* 0x0000000500007211 */ /* 0x000fe200078f10ff */
[----:B------:R-:W-:Y:S01]  /*0e00*/  IMAD.IADD R4, R7, 0x1, -R4 ;  /* 0x0000000107047824 */ /* 0x000fe200078e0a04 */
[----:B------:R-:W-:Y:S01]  /*0e10*/  LEA.HI R10, R9, R23, RZ, 0x2 ;  /* 0x00000017090a7211 */ /* 0x000fe200078f10ff */
[----:B------:R-:W-:Y:S01]  /*0e20*/  IMAD.IADD R7, R156, 0x1, R12 ;  /* 0x000000019c077824 */ /* 0x000fe200078e020c */
[----:B------:R-:W-:-:S02]  /*0e30*/  SHF.R.S32.HI R6, RZ, 0x5, R6 ;  /* 0x00000005ff067819 */ /* 0x000fc40000011406 */
[----:B------:R-:W-:Y:S02]  /*0e40*/  LOP3.LUT R2, R0, 0x7fffffc, RZ, 0xc0, !PT ;  /* 0x07fffffc00027812 */ /* 0x000fe400078ec0ff */
[--C-:B------:R-:W-:Y:S02]  /*0e50*/  SHF.R.S32.HI R11, RZ, 0x2, R10.reuse ;  /* 0x00000002ff0b7819 */ /* 0x100fe4000001140a */
[----:B0-----:R-:W-:Y:S02]  /*0e60*/  SHF.R.S32.HI R12, RZ, 0x1f, R10 ;  /* 0x0000001fff0c7819 */ /* 0x001fe4000001140a */
[----:B------:R-:W-:Y:S02]  /*0e70*/  LOP3.LUT R3, R3, 0x7fffff80, RZ, 0xc0, !PT ;  /* 0x7fffff8003037812 */ /* 0x000fe400078ec0ff */
[----:B------:R-:W-:Y:S02]  /*0e80*/  SHF.R.S32.HI R0, RZ, 0x2, R0 ;  /* 0x00000002ff007819 */ /* 0x000fe40000011400 */
[----:B------:R-:W-:Y:S01]  /*0e90*/  SHF.R.S32.HI R18, RZ, 0x1f, R7 ;  /* 0x0000001fff127819 */ /* 0x000fe20000011407 */
[----:B------:R-:W-:Y:S01]  /*0ea0*/  IMAD.IADD R2, R5, 0x1, -R2 ;  /* 0x0000000105027824 */ /* 0x000fe200078e0a02 */
[----:B------:R-:W-:Y:S01]  /*0eb0*/  LEA.HI R12, R12, R11, RZ, 0x3 ;  /* 0x0000000b0c0c7211 */ /* 0x000fe200078f18ff */
[----:B------:R-:W-:-:S02]  /*0ec0*/  IMAD R3, R6, 0x100, R3 ;  /* 0x0000010006037824 */ /* 0x000fc400078e0203 */
[----:B------:R-:W-:Y:S02]  /*0ed0*/  IMAD.SHL.U32 R14, R14, 0x40, RZ ;  /* 0x000000400e0e7824 */ /* 0x000fe400078e00ff */
[----:B------:R-:W-:Y:S01]  /*0ee0*/  IMAD R20, R6, 0x10, R5 ;  /* 0x0000001006147824 */ /* 0x000fe200078e0205 */
[-C--:B------:R-:W-:Y:S01]  /*0ef0*/  LEA.HI R5, R18, R7.reuse, RZ, 0x3 ;  /* 0x0000000712057211 */ /* 0x080fe200078f18ff */
[----:B------:R-:W-:Y:S01]  /*0f00*/  IMAD.SHL.U32 R0, R0, 0x40, RZ ;  /* 0x0000004000007824 */ /* 0x000fe200078e00ff */
[----:B------:R-:W-:Y:S01]  /*0f10*/  LEA.HI R18, R18, R7, RZ, 0x5 ;  /* 0x0000000712127211 */ /* 0x000fe200078f28ff */
[----:B------:R-:W-:Y:S01]  /*0f20*/  IMAD R7, R2, 0x10, R3 ;  /* 0x0000001002077824 */ /* 0x000fe200078e0203 */
[----:B------:R-:W-:Y:S02]  /*0f30*/  LOP3.LUT R12, R12, 0xfffffff8, RZ, 0xc0, !PT ;  /* 0xfffffff80c0c7812 */ /* 0x000fe400078ec0ff */
[----:B------:R-:W-:Y:S01]  /*0f40*/  LEA.HI R9, R9, R23, RZ, 0x5 ;  /* 0x0000001709097211 */ /* 0x000fe200078f28ff */
[----:B------:R-:W-:Y:S01]  /*0f50*/  IMAD.SHL.U32 R3, R4, 0x8, RZ ;  /* 0x0000000804037824 */ /* 0x000fe200078e00ff */
[----:B------:R-:W-:-:S02]  /*0f60*/  LOP3.LUT R22, R14, 0xc0, RZ, 0xc0, !PT ;  /* 0x000000c00e167812 */ /* 0x000fc400078ec0ff */
[----:B------:R-:W-:Y:S01]  /*0f70*/  LOP3.LUT R0, R0, 0x40, RZ, 0xc0, !PT ;  /* 0x0000004000007812 */ /* 0x000fe200078ec0ff */
[----:B------:R-:W-:Y:S01]  /*0f80*/  IMAD.IADD R12, R11, 0x1, -R12 ;  /* 0x000000010b0c7824 */ /* 0x000fe200078e0a0c */
[----:B------:R-:W-:Y:S01]  /*0f90*/  SHF.R.S32.HI R9, RZ, 0x5, R9 ;  /* 0x00000005ff097819 */ /* 0x000fe20000011409 */
[----:B------:R-:W-:Y:S01]  /*0fa0*/  IMAD.SHL.U32 R15, R15, 0x20, RZ ;  /* 0x000000200f0f7824 */ /* 0x000fe200078e00ff */
[----:B------:R-:W-:Y:S02]  /*0fb0*/  LOP3.LUT R4, R22, 0x18, R5, 0xf8, !PT ;  /* 0x0000001816047812 */ /* 0x000fe400078ef805 */
[----:B------:R-:W-:Y:S02]  /*0fc0*/  SHF.R.U32.HI R21, RZ, 0x3, R22 ;  /* 0x00000003ff157819 */ /* 0x000fe40000011616 */
[--C-:B------:R-:W-:Y:S02]  /*0fd0*/  LOP3.LUT R2, R0, 0x8, R3.reuse, 0xf8, !PT ;  /* 0x0000000800027812 */ /* 0x100fe400078ef803 */
[----:B------:R-:W-:Y:S01]  /*0fe0*/  SHF.R.U32.HI R5, RZ, 0x3, R0 ;  /* 0x00000003ff057819 */ /* 0x000fe20000011600 */
[----:B------:R-:W-:Y:S01]  /*0ff0*/  IMAD.U32 R0, R20, 0x20, R3 ;  /* 0x0000002014007824 */ /* 0x000fe200078e0003 */
[----:B------:R-:W-:Y:S01]  /*1000*/  STL [R1+0x50], R22 ;  /* 0x0000501601007387 */ /* 0x000fe20000100800 */
[----:B------:R-:W-:Y:S01]  /*1010*/  IMAD R9, R9, 0x10, R12 ;  /* 0x0000001009097824 */ /* 0x000fe200078e020c */
[----:B------:R-:W-:-:S02]  /*1020*/  LOP3.LUT R2, R2, R5, RZ, 0x3c, !PT ;  /* 0x0000000502027212 */ /* 0x000fc400078e3cff */
[----:B------:R-:W-:Y:S01]  /*1030*/  STL [R1+0x58], R15 ;  /* 0x0000580f01007387 */ /* 0x000fe20000100800 */
[----:B------:R-:W-:Y:S01]  /*1040*/  LOP3.LUT R11, R4, R21, RZ, 0x3c, !PT ;  /* 0x00000015040b7212 */ /* 0x000fe200078e3cff */
[----:B------:R-:W-:Y:S02]  /*1050*/  IMAD R4, R8, 0x40, R9 ;  /* 0x0000004008047824 */ /* 0x000fe400078e0209 */
[----:B------:R-:W-:Y:S01]  /*1060*/  STL [R1+0x54], R21 ;  /* 0x0000541501007387 */ /* 0x000fe20000100800 */
[----:B------:R-:W-:-:S03]  /*1070*/  IMAD.IADD R7, R2, 0x1, R7 ;  /* 0x0000000102077824 */ /* 0x000fc600078e0207 */
[----:B------:R2:W-:Y:S01]  /*1080*/  STL [R1+0xe8], R0 ;  /* 0x0000e80001007387 */ /* 0x0005e20000100800 */
[----:B------:R-:W-:Y:S01]  /*1090*/  VIADD R2, R16, 0xda00 ;  /* 0x0000da0010027836 */ /* 0x000fe20000000000 */
[----:B------:R-:W-:Y:S01]  /*10a0*/  LOP3.LUT R10, R10, 0x7ffffffc, RZ, 0xc0, !PT ;  /* 0x7ffffffc0a0a7812 */ /* 0x000fe200078ec0ff */
[----:B------:R-:W-:Y:S01]  /*10b0*/  VIADD R5, R156, 0x20 ;  /* 0x000000209c057836 */ /* 0x000fe20000000000 */
[----:B------:R-:W-:Y:S01]  /*10c0*/  STL [R1+0xe0], R4 ;  /* 0x0000e00401007387 */ /* 0x000fe20000100800 */
[----:B------:R-:W-:Y:S02]  /*10d0*/  IMAD.SHL.U32 R144, R144, 0x8, RZ ;  /* 0x0000000890907824 */ /* 0x000fe400078e00ff */
[----:B------:R-:W-:Y:S02]  /*10e0*/  VIADD R3, R156, 0x8 ;  /* 0x000000089c037836 */ /* 0x000fe40000000000 */
[----:B------:R-:W-:-:S04]  /*10f0*/  IMAD.IADD R10, R23, 0x1, -R10 ;  /* 0x00000001170a7824 */ /* 0x000fc800078e0a0a */
[----:B------:R-:W-:-:S04]  /*1100*/  IMAD.SHL.U32 R9, R10, 0x2, RZ ;  /* 0x000000020a097824 */ /* 0x000fc800078e00ff */
[C---:B------:R-:W-:Y:S02]  /*1110*/  VIADD R8, R9.reuse, 0x8 ;  /* 0x0000000809087836 */ /* 0x040fe40000000000 */
[C---:B------:R-:W-:Y:S02]  /*1120*/  VIADD R6, R9.reuse, 0x10 ;  /* 0x0000001009067836 */ /* 0x040fe40000000000 */
[----:B------:R-:W-:Y:S01]  /*1130*/  VIADD R10, R9, 0x28 ;  /* 0x00000028090a7836 */ /* 0x000fe20000000000 */
[----:B------:R-:W-:-:S05]  /*1140*/  SHF.R.S32.HI R18, RZ, 0x5, R18 ;  /* 0x00000005ff127819 */ /* 0x000fca0000011412 */
[----:B------:R-:W-:-:S04]  /*1150*/  IMAD R18, R18, 0x1800, R15 ;  /* 0x0000180012127824 */ /* 0x000fc800078e020f */
[----:B------:R-:W-:Y:S02]  /*1160*/  IMAD.IADD R11, R18, 0x1, R11 ;  /* 0x00000001120b7824 */ /* 0x000fe400078e020b */
[----:B------:R-:W-:Y:S02]  /*1170*/  IMAD.MOV.U32 R147, RZ, RZ, RZ ;  /* 0x000000ffff937224 */ /* 0x000fe400078e00ff */
[----:B------:R-:W-:Y:S01]  /*1180*/  IMAD R18, R7, 0x2, R16 ;  /* 0x0000000207127824 */ /* 0x000fe200078e0210 */
[----:B--2---:R-:W-:-:S05]  /*1190*/  LOP3.LUT R0, R17, 0x1, RZ, 0xfc, !PT ;  /* 0x0000000111007812 */ /* 0x004fca00078efcff */
[----:B------:R0:W-:Y:S04]  /*11a0*/  STL [R1+0x4c], R0 ;  /* 0x00004c0001007387 */ /* 0x0001e80000100800 */
[----:B------:R-:W-:Y:S04]  /*11b0*/  STL [R1+0xa0], RZ ;  /* 0x0000a0ff01007387 */ /* 0x000fe80000100800 */
[----:B------:R-:W-:Y:S01]  /*11c0*/  STL [R1], RZ ;  /* 0x000000ff01007387 */ /* 0x000fe20000100800 */
[----:B0-----:R-:W-:-:S03]  /*11d0*/  SHF.R.S32.HI R0, RZ, 0x1f, R146 ;  /* 0x0000001fff007819 */ /* 0x001fc60000011492 */
[----:B------:R-:W-:Y:S01]  /*11e0*/  STL [R1+0xc4], R2 ;  /* 0x0000c40201007387 */ /* 0x000fe20000100800 */
[----:B------:R-:W-:-:S03]  /*11f0*/  LOP3.LUT R0, R22, 0x8, R144, 0xf8, !PT ;  /* 0x0000000816007812 */ /* 0x000fc600078ef890 */
[----:B------:R-:W-:Y:S04]  /*1200*/  STL [R1+0x5c], RZ ;  /* 0x00005cff01007387 */ /* 0x000fe80000100800 */
[----:B------:R0:W-:Y:S01]  /*1210*/  STL [R1+0x64], R5 ;  /* 0x0000640501007387 */ /* 0x0001e20000100800 */
[----:B------:R-:W-:-:S03]  /*1220*/  LOP3.LUT R0, R0, R21, RZ, 0x3c, !PT ;  /* 0x0000001500007212 */ /* 0x000fc600078e3cff */
[----:B------:R1:W-:Y:S01]  /*1230*/  STL [R1+0x68], R3 ;  /* 0x0000680301007387 */ /* 0x0003e20000100800 */
[C---:B0-----:R-:W-:Y:S02]  /*1240*/  VIADD R5, R156.reuse, 0x18 ;  /* 0x000000189c057836 */ /* 0x041fe40000000000 */
[----:B-1----:R-:W-:-:S03]  /*1250*/  VIADD R3, R156, 0x28 ;  /* 0x000000289c037836 */ /* 0x002fc60000000000 */
[----:B------:R0:W-:Y:S04]  /*1260*/  STL [R1+0x6c], R5 ;  /* 0x00006c0501007387 */ /* 0x0001e80000100800 */
[----:B------:R-:W-:Y:S04]  /*1270*/  STL [R1+0x88], R9 ;  /* 0x0000880901007387 */ /* 0x000fe80000100800 */
[----:B------:R1:W-:Y:S01]  /*1280*/  STL [R1+0x70], R3 ;  /* 0x0000700301007387 */ /* 0x0003e20000100800 */
[----:B0-----:R-:W-:-:S03]  /*1290*/  VIADD R5, R9, 0x18 ;  /* 0x0000001809057836 */ /* 0x001fc60000000000 */
[----:B------:R-:W-:Y:S01]  /*12a0*/  STL [R1+0xbc], R8 ;  /* 0x0000bc0801007387 */ /* 0x000fe20000100800 */
[----:B-1----:R-:W-:Y:S02]  /*12b0*/  VIADD R3, R9, 0x20 ;  /* 0x0000002009037836 */ /* 0x002fe40000000000 */
[----:B------:R-:W-:Y:S01]  /*12c0*/  IMAD.IADD R9, R15, 0x1, R0 ;  /* 0x000000010f097824 */ /* 0x000fe200078e0200 */
[----:B------:R0:W-:Y:S01]  /*12d0*/  STL [R1+0xb8], R6 ;  /* 0x0000b80601007387 */ /* 0x0001e20000100800 */
[----:B------:R-:W-:-:S03]  /*12e0*/  SHF.R.S32.HI R0, RZ, 0x1f, R8 ;  /* 0x0000001fff007819 */ /* 0x000fc60000011408 */
[----:B------:R-:W-:Y:S04]  /*12f0*/  STL [R1+0xa8], R10 ;  /* 0x0000a80a01007387 */ /* 0x000fe80000100800 */
[----:B------:R1:W-:Y:S01]  /*1300*/  STL [R1+0xb4], R5 ;  /* 0x0000b40501007387 */ /* 0x0003e20000100800 */
[----:B0-----:R-:W-:-:S03]  /*1310*/  SHF.R.S32.HI R6, RZ, 0x1f, R6 ;  /* 0x0000001fff067819 */ /* 0x001fc60000011406 */
[----:B------:R-:W-:Y:S04]  /*1320*/  STL [R1+0x84], R9 ;  /* 0x0000840901007387 */ /* 0x000fe80000100800 */
[----:B------:R-:W-:Y:S01]  /*1330*/  STL [R1+0xb0], R3 ;  /* 0x0000b00301007387 */ /* 0x000fe20000100800 */
[----:B-1----:R-:W-:-:S03]  /*1340*/  SHF.R.S32.HI R5, RZ, 0x1f, R5 ;  /* 0x0000001fff057819 */ /* 0x002fc60000011405 */
[----:B------:R0:W-:Y:S01]  /*1350*/  STL [R1+0xd8], R0 ;  /* 0x0000d80001007387 */ /* 0x0001e20000100800 */
[----:B------:R-:W-:-:S03]  /*1360*/  IMAD R2, R11, 0x2, R2 ;  /* 0x000000020b027824 */ /* 0x000fc600078e0202 */
[----:B------:R-:W-:Y:S01]  /*1370*/  STL [R1+0xd4], R6 ;  /* 0x0000d40601007387 */ /* 0x000fe20000100800 */
[----:B0-----:R-:W-:-:S03]  /*1380*/  SHF.R.S32.HI R0, RZ, 0x1f, R3 ;  /* 0x0000001fff007819 */ /* 0x001fc60000011403 */
[----:B------:R-:W-:Y:S04]  /*1390*/  STL [R1+0xd0], R5 ;  /* 0x0000d00501007387 */ /* 0x000fe80000100800 */
[----:B------:R0:W-:Y:S04]  /*13a0*/  STL [R1+0xcc], R0 ;  /* 0x0000cc0001007387 */ /* 0x0001e80000100800 */
[----:B------:R1:W-:Y:S01]  /*13b0*/  STL [R1+0xdc], R2 ;  /* 0x0000dc0201007387 */ /* 0x0003e20000100800 */
[----:B0-----:R-:W-:-:S05]  /*13c0*/  IMAD R0, R13, 0x8, R4 ;  /* 0x000000080d007824 */ /* 0x001fca00078e0204 */
[----:B------:R1:W-:Y:S01]  /*13d0*/  STL [R1+0xe4], R0 ;  /* 0x0000e40001007387 */ /* 0x0003e20000100800 */
[----:B------:R-:W-:-:S07]  /*13e0*/  IMAD.MOV.U32 R17, RZ, RZ, RZ ;  /* 0x000000ffff117224 */ /* 0x000fce00078e00ff */
.L_x_9906:
[----:B01234-:R-:W0:Y:S02]  /*13f0*/  LDC.64 R2, c[0x0][0xc88] ;  /* 0x00032200ff027b82 */ /* 0x01fe240000000a00 */
        /* <DEDUP_REMOVED lines=9> */
[----:B------:R-:W-:Y:S01]  /*1490*/  IMAD.MOV.U32 R69, RZ, RZ, RZ ;  /* 0x000000ffff457224 */ /* 0x000fe200078e00ff */
[----:B------:R-:W-:-:S02]  /*14a0*/  ISETP.NE.AND.EX P1, PT, RZ, UR5, PT, P1 ;  /* 0x00000005ff007c0c */ /* 0x000fc4000bf25310 */
[----:B------:R-:W-:Y:S02]  /*14b0*/  ISETP.NE.AND.EX P0, PT, RZ, UR7, PT, P0 ;  /* 0x00000007ff007c0c */ /* 0x000fe4000bf05300 */
        /* <DEDUP_REMOVED lines=8> */
[----:B------:R0:W-:Y:S01]  /*1540*/  STL [R1+0xc0], R0 ;  /* 0x0000c00001007387 */ /* 0x0001e20000100800 */
[C---:B------:R-:W-:Y:S02]  /*1550*/  IADD3 R8, P3, R27.reuse, UR6, RZ ;  /* 0x000000061b087c10 */ /* 0x040fe4000ff7e0ff */
[----:B------:R-:W-:Y:S01]  /*1560*/  ISETP.NE.AND.EX P2, PT, RZ, UR9, PT, P2 ;  /* 0x00000009ff007c0c */ /* 0x000fe2000bf45320 */
[----:B------:R0:W5:Y:S01]  /*1570*/  @P1 LDG.E R11, desc[UR60][R4.64] ;  /* 0x0000003c040b1981 */ /* 0x000162000c1e1900 */
[----:B------:R-:W-:Y:S01]  /*1580*/  IMAD.U32 R111, RZ, RZ, UR4 ;  /* 0x00000004ff6f7e24 */ /* 0x000fe2000f8e00ff */
[C---:B------:R-:W-:Y:S01]  /*1590*/  IADD3.X R9, R26.reuse, UR7, RZ, P3, !PT ;  /* 0x000000071a097c10 */ /* 0x040fe20009ffe4ff */
[----:B------:R-:W-:Y:S01]  /*15a0*/  ULDC.64 UR4, c[0x0][0x418] ;  /* 0x0001060000047ab9 */ /* 0x000fe20000000a00 */
[----:B------:R0:W-:Y:S04]  /*15b0*/  STL [R1+0x98], R27 ;  /* 0x0000981b01007387 */ /* 0x0001e80000100800 */
[----:B------:R0:W5:Y:S04]  /*15c0*/  @P0 LDG.E R69, desc[UR60][R8.64] ;  /* 0x0000003c08450981 */ /* 0x000168000c1e1900 */
[----:B------:R-:W-:Y:S01]  /*15d0*/  @P2 IADD3 R6, P1, R27, UR8, RZ ;  /* 0x000000081b062c10 */ /* 0x000fe2000ff3e0ff */
[----:B------:R-:W-:Y:S01]  /*15e0*/  UISETP.NE.U32.AND UP0, UPT, UR4, URZ, UPT ;  /* 0x0000003f0400728c */ /* 0x000fe2000bf05070 */
[----:B------:R0:W-:Y:S02]  /*15f0*/  STL [R1+0x9c], R26 ;  /* 0x00009c1a01007387 */ /* 0x0001e40000100800 */
[----:B------:R-:W-:Y:S01]  /*1600*/  @P2 IADD3.X R7, R26, UR9, RZ, P1, !PT ;  /* 0x000000091a072c10 */ /* 0x000fe20008ffe4ff */
[----:B------:R-:W-:-:S04]  /*1610*/  ULDC UR4, c[0x0][0x424] ;  /* 0x0001090000047ab9 */ /* 0x000fc80000000800 */
[----:B------:R0:W5:Y:S01]  /*1620*/  @P2 LDG.E R111, desc[UR60][R6.64] ;  /* 0x0000003c066f2981 */ /* 0x000162000c1e1900 */
[----:B------:R-:W-:-:S03]  /*1630*/  UISETP.NE.AND.EX UP0, UPT, UR5, URZ, UPT, UP0 ;  /* 0x0000003f0500728c */ /* 0x000fc6000bf05300 */
[----:B------:R-:W-:Y:S01]  /*1640*/  ULDC UR5, c[0x0][0x2f0] ;  /* 0x0000bc0000057ab9 */ /* 0x000fe20000000800 */
[----:B------:R-:W-:-:S04]  /*1650*/  USEL UR4, UR4, 0x1, UP0 ;  /* 0x0000000104047887 */ /* 0x000fc80008000000 */
[----:B------:R-:W-:-:S03]  /*1660*/  UIMAD UR4, UR4, UR5, URZ ;  /* 0x00000005040472a4 */ /* 0x000fc6000f8e023f */
[----:B------:R-:W-:Y:S02]  /*1670*/  ULDC UR5, c[0x0][0x348] ;  /* 0x0000d20000057ab9 */ /* 0x000fe40000000800 */
[----:B------:R-:W-:Y:S02]  /*1680*/  IMAD.U32 R2, RZ, RZ, UR5 ;  /* 0x00000005ff027e24 */ /* 0x000fe4000f8e00ff */
[----:B------:R-:W-:Y:S01]  /*1690*/  IMAD.U32 R24, RZ, RZ, UR4 ;  /* 0x00000004ff187e24 */ /* 0x000fe2000f8e00ff */
[----:B0-----:R-:W-:Y:S06]  /*16a0*/  @P2 BRA `(.L_x_9760) ;  /* 0x0000000000242947 */ /* 0x001fec0003800000 */
        /* <DEDUP_REMOVED lines=9> */
.L_x_9760:
[C---:B------:R-:W-:Y:S01]  /*1740*/  LOP3.LUT R30, R110.reuse, 0xffff, RZ, 0xc0, !PT ;  /* 0x0000ffff6e1e7812 */ /* 0x040fe200078ec0ff */
[----:B------:R-:W-:Y:S01]  /*1750*/  ULDC.64 UR4, c[0x0][0xa20] ;  /* 0x0002880000047ab9 */ /* 0x000fe20000000a00 */
[----:B------:R0:W-:Y:S01]  /*1760*/  STL [R1+0xa4], R109 ;  /* 0x0000a46d01007387 */ /* 0x0001e20000100800 */
[----:B------:R-:W-:Y:S02]  /*1770*/  ISETP.NE.U32.AND P1, PT, RZ, UR4, PT ;  /* 0x00000004ff007c0c */ /* 0x000fe4000bf25070 */
[C---:B------:R-:W-:Y:S01]  /*1780*/  LOP3.LUT R3, R110.reuse, 0xff000000, RZ, 0xc0, !PT ;  /* 0xff0000006e037812 */ /* 0x040fe200078ec0ff */
[----:B------:R0:W-:Y:S01]  /*1790*/  STL [R1+0x8c], R30 ;  /* 0x00008c1e01007387 */ /* 0x0001e20000100800 */
[----:B------:R-:W-:Y:S02]  /*17a0*/  ISETP.NE.AND.EX P1, PT, RZ, UR5, PT, P1 ;  /* 0x00000005ff007c0c */ /* 0x000fe4000bf25310 */
[----:B------:R-:W-:Y:S02]  /*17b0*/  LOP3.LUT R0, R110, 0xff0000, RZ, 0xc0, !PT ;  /* 0x00ff00006e007812 */ /* 0x000fe400078ec0ff */
[----:B------:R-:W-:-:S04]  /*17c0*/  SHF.R.U32.HI R3, RZ, 0x8, R3 ;  /* 0x00000008ff037819 */ /* 0x000fc80000011603 */
[----:B------:R-:W-:-:S05]  /*17d0*/  LEA.HI R10, R0, R3, RZ, 0x10 ;  /* 0x00000003000a7211 */ /* 0x000fca00078f80ff */
[----:B0-----:R-:W-:Y:S05]  /*17e0*/  @!P1 BRA `(.L_x_9761) ;  /* 0x0000000000109947 */ /* 0x001fea0003800000 */
[----:B------:R-:W-:-:S04]  /*17f0*/  IADD3 R4, P0, R27, UR4, RZ ;  /* 0x000000041b047c10 */ /* 0x000fc8000ff1e0ff */
[----:B------:R-:W-:-:S05]  /*1800*/  IADD3.X R5, R26, UR5, RZ, P0, !PT ;  /* 0x000000051a057c10 */ /* 0x000fca00087fe4ff */
[----:B------:R0:W5:Y:S01]  /*1810*/  LDG.E R24, desc[UR60][R4.64] ;  /* 0x0000003c04187981 */ /* 0x000162000c1e1900 */
[----:B------:R-:W-:Y:S05]  /*1820*/  BRA `(.L_x_9762) ;  /* 0x0000000000107947 */ /* 0x000fea0003800000 */
.L_x_9761:
[----:B------:R-:W-:Y:S05]  /*1830*/  @!P0 BRA `(.L_x_9762) ;  /* 0x00000000000c8947 */ /* 0x000fea0003800000 */
[----:B------:R-:W2:Y:S04]  /*1840*/  LDG.E R3, desc[UR60][R8.64] ;  /* 0x0000003c08037981 */ /* 0x000ea8000c1e1900 */
[----:B------:R-:W2:Y:S02]  /*1850*/  LDG.E R24, desc[UR60][R8.64+0x4] ;  /* 0x0000043c08187981 */ /* 0x000ea4000c1e1900 */
[----:B--2---:R-:W-:-:S07]  /*1860*/  IMAD.IADD R24, R24, 0x1, -R3 ;  /* 0x0000000118187824 */ /* 0x004fce00078e0a03 */
.L_x_9762:
[----:B------:R-:W-:Y:S02]  /*1870*/  ULDC.64 UR4, c[0x0][0xa10] ;  /* 0x0002840000047ab9 */ /* 0x000fe40000000a00 */
[----:B------:R-:W-:-:S04]  /*1880*/  ISETP.NE.U32.AND P0, PT, RZ, UR4, PT ;  /* 0x00000004ff007c0c */ /* 0x000fc8000bf05070 */
[----:B------:R-:W-:Y:S01]  /*1890*/  ISETP.NE.AND.EX P0, PT, RZ, UR5, PT, P0 ;  /* 0x00000005ff007c0c */ /* 0x000fe2000bf05300 */
[----:B------:R-:W-:-:S12]  /*18a0*/  ULDC.64 UR4, c[0x0][0xa30] ;  /* 0x00028c0000047ab9 */ /* 0x000fd80000000a00 */
[----:B0-----:R-:W0:Y:S01]  /*18b0*/  @P0 LDC.64 R4, c[0x0][0xa10] ;  /* 0x00028400ff040b82 */ /* 0x001e220000000a00 */
[----:B------:R-:W-:-:S04]  /*18c0*/  ISETP.NE.U32.AND P1, PT, RZ, UR4, PT ;  /* 0x00000004ff007c0c */ /* 0x000fc8000bf25070 */
[----:B------:R-:W-:Y:S01]  /*18d0*/  ISETP.NE.AND.EX P1, PT, RZ, UR5, PT, P1 ;  /* 0x00000005ff007c0c */ /* 0x000fe2000bf25310 */
[----:B0-----:R-:W-:-:S05]  /*18e0*/  @P0 IMAD.WIDE R4, R25, 0x4, R4 ;  /* 0x0000000419040825 */ /* 0x001fca00078e0204 */
[----:B------:R-:W2:Y:S04]  /*18f0*/  @P0 LDG.E R0, desc[UR60][R4.64] ;  /* 0x0000003c04000981 */ /* 0x000ea8000c1e1900 */
[----:B------:R-:W2:Y:S03]  /*1900*/  @P0 LDG.E R3, desc[UR60][R4.64+0x4] ;  /* 0x0000043c04030981 */ /* 0x000ea6000c1e1900 */
[----:B------:R-:W-:Y:S01]  /*1910*/  @P1 IADD3 R6, P2, R27, UR4, RZ ;  /* 0x000000041b061c10 */ /* 0x000fe2000ff5e0ff */
[----:B-----5:R-:W-:-:S03]  /*1920*/  IMAD.MOV.U32 R105, RZ, RZ, R24 ;  /* 0x000000ffff697224 */ /* 0x020fc600078e0018 */
[----:B------:R-:W-:-:S05]  /*1930*/  @P1 IADD3.X R7, R26, UR5, RZ, P2, !PT ;  /* 0x000000051a071c10 */ /* 0x000fca00097fe4ff */
[----:B------:R0:W5:Y:S01]  /*1940*/  @P1 LDG.E R105, desc[UR60][R6.64] ;  /* 0x0000003c06691981 */ /* 0x000162000c1e1900 */
[----:B------:R-:W-:Y:S01]  /*1950*/  LOP3.LUT R12, R10, 0xff, RZ, 0xc0, !PT ;  /* 0x000000ff0a0c7812 */ /* 0x000fe200078ec0ff */
[----:B------:R-:W-:Y:S01]  /*1960*/  IMAD.IADD R11, R24, 0x1, -R11 ;  /* 0x00000001180b7824 */ /* 0x000fe200078e0a0b */
[----:B------:R-:W-:Y:S01]  /*1970*/  SHF.R.U32.HI R8, RZ, 0x10, R10 ;  /* 0x00000010ff087819 */ /* 0x000fe2000001160a */
[----:B------:R-:W-:Y:S01]  /*1980*/  BSSY B0, `(.L_x_9763) ;  /* 0x000002b000007945 */ /* 0x000fe20003800000 */
[----:B------:R-:W-:Y:S01]  /*1990*/  LOP3.LUT R19, R19, 0xfffffffb, RZ, 0xc0, !PT ;  /* 0xfffffffb13137812 */ /* 0x000fe200078ec0ff */
[----:B------:R0:W-:Y:S04]  /*19a0*/  STL [R1+0xac], R12 ;  /* 0x0000ac0c01007387 */ /* 0x0001e80000100800 */
[----:B------:R0:W-:Y:S01]  /*19b0*/  STL [R1+0x90], R8 ;  /* 0x0000900801007387 */ /* 0x0001e20000100800 */
[----:B--2---:R-:W-:-:S04]  /*19c0*/  @P0 IMAD.IADD R2, R3, 0x1, -R0 ;  /* 0x0000000103020824 */ /* 0x004fc800078e0a00 */
[----:B------:R-:W-:-:S04]  /*19d0*/  IMAD.IADD R114, R11, 0x1, R2 ;  /* 0x000000010b727824 */ /* 0x000fc800078e0202 */
[C---:B------:R-:W-:Y:S01]  /*19e0*/  VIADD R0, R114.reuse, 0x8f ;  /* 0x0000008f72007836 */ /* 0x040fe20000000000 */
[----:B------:R-:W-:-:S03]  /*19f0*/  ISETP.GE.AND P3, PT, R114, 0x1, PT ;  /* 0x000000017200780c */ /* 0x000fc60003f66270 */
[----:B------:R-:W-:-:S05]  /*1a00*/  IMAD.HI R0, R0, 0x38e38e39, RZ ;  /* 0x38e38e3900007827 */ /* 0x000fca00078e02ff */
[----:B------:R-:W-:-:S04]  /*1a10*/  SHF.R.U32.HI R3, RZ, 0x1f, R0 ;  /* 0x0000001fff037819 */ /* 0x000fc80000011600 */
[----:B------:R-:W-:Y:S01]  /*1a20*/  LEA.HI.SX32 R108, R0, R3, 0x1b ;  /* 0x00000003006c7211 */ /* 0x000fe200078fdaff */
[----:B------:R-:W-:Y:S01]  /*1a30*/  IMAD.MOV.U32 R3, RZ, RZ, RZ ;  /* 0x000000ffff037224 */ /* 0x000fe200078e00ff */
[----:B------:R-:W-:Y:S01]  /*1a40*/  @P3 LOP3.LUT R19, R19, 0x4, RZ, 0xfc, !PT ;  /* 0x0000000413133812 */ /* 0x000fe200078efcff */
[----:B0-----:R-:W-:Y:S06]  /*1a50*/  @!P3 BRA `(.L_x_9764) ;  /* 0x000000000074b947 */ /* 0x001fec0003800000 */
        /* <DEDUP_REMOVED lines=29> */
.L_x_9764:
[----:B------:R-:W-:Y:S05]  /*1c30*/  BSYNC B0 ;  /* 0x0000000000007941 */ /* 0x000fea0003800000 */
.L_x_9763:
[----:B------:R-:W-:-:S05]  /*1c40*/  IMAD R0, R12, R3, RZ ;  /* 0x000000030c007224 */ /* 0x000fca00078e02ff */
[C---:B------:R-:W-:Y:S01]  /*1c50*/  VIADDMNMX R3, R0.reuse, R3, R108, PT ;  /* 0x0000000300037246 */ /* 0x040fe2000380016c */
[----:B------:R-:W-:-:S04]  /*1c60*/  IMAD R0, R0, 0x90, -R11 ;  /* 0x0000009000007824 */ /* 0x000fc800078e0a0b */
[----:B------:R-:W-:Y:S01]  /*1c70*/  IMAD R3, R3, 0x90, -R11 ;  /* 0x0000009003037824 */ /* 0x000fe200078e0a0b */
[----:B------:R-:W-:-:S04]  /*1c80*/  VIMNMX R0, RZ, R0, !PT ;  /* 0x00000000ff007248 */ /* 0x000fc80007fe0100 */
[----:B------:R-:W-:Y:S01]  /*1c90*/  VIMNMX R3, R3, R2, PT ;  /* 0x0000000203037248 */ /* 0x000fe20003fe0100 */
[----:B------:R-:W-:-:S03]  /*1ca0*/  IMAD.WIDE.U32 R82, R0, 0x38e38e39, RZ ;  /* 0x38e38e3900527825 */ /* 0x000fc600078e00ff */
        /* <DEDUP_REMOVED lines=30> */
.L_x_9767:
[----:B------:R-:W-:Y:S05]  /*1e90*/  BSYNC B6 ;  /* 0x0000000000067941 */ /* 0x000fea0003800000 */
.L_x_9766:
        /* <DEDUP_REMOVED lines=20> */
.L_x_9769:
[----:B------:R-:W-:Y:S05]  /*1fe0*/  BSYNC B6 ;  /* 0x0000000000067941 */ /* 0x000fea0003800000 */
.L_x_9768:
[----:B------:R-:W-:Y:S01]  /*1ff0*/  ULDC.64 UR4, c[0x0][0x9f8] ;  /* 0x00027e0000047ab9 */ /* 0x000fe20000000a00 */
[----:B------:R-:W-:Y:S01]  /*2000*/  IMAD.MOV.U32 R0, RZ, RZ, R25 ;  /* 0x000000ffff007224 */ /* 0x000fe200078e0019 */
[----:B------:R-:W-:Y:S01]  /*2010*/  ISETP.NE.U32.AND P0, PT, RZ, UR4, PT ;  /* 0x00000004ff007c0c */ /* 0x000fe2000bf05070 */
[----:B------:R-:W2:Y:S01]  /*2020*/  LDL R38, [R1+0x50] ;  /* 0x0000500001267983 */ /* 0x000ea20000100800 */
[----:B------:R-:W0:Y:S02]  /*2030*/  LDC.64 R28, c[0x0][0x300] ;  /* 0x0000c000ff1c7b82 */ /* 0x000e240000000a00 */
[----:B------:R-:W-:Y:S01]  /*2040*/  ISETP.NE.AND.EX P0, PT, RZ, UR5, PT, P0 ;  /* 0x00000005ff007c0c */ /* 0x000fe2000bf05300 */
[----:B------:R-:W3:Y:S04]  /*2050*/  LDL R36, [R1+0x54] ;  /* 0x0000540001247983 */ /* 0x000ee80000100800 */
[----:B------:R-:W4:Y:S01]  /*2060*/  LDL R37, [R1+0x58] ;  /* 0x0000580001257983 */ /* 0x000f220000100800 */
[----:B------:R-:W1:Y:S01]  /*2070*/  S2R R20, SR_TID.X ;  /* 0x0000000000147919 */ /* 0x000e620000002100 */
[----:B------:R-:W-:Y:S01]  /*2080*/  IMAD.IADD R69, R69, 0x1, R24 ;  /* 0x0000000145457824 */ /* 0x000fe200078e0218 */
[----:B------:R-:W-:Y:S01]  /*2090*/  SHF.R.S32.HI R145, RZ, 0x1f, R144 ;  /* 0x0000001fff917819 */ /* 0x000fe20000011490 */
[----:B------:R-:W1:Y:S04]  /*20a0*/  LDC.64 R66, c[0x0][0x408] ;  /* 0x00010200ff427b82 */ /* 0x000e680000000a00 */
[----:B------:R-:W-:-:S04]  /*20b0*/  @P0 IADD3 R4, P1, R27, UR4, RZ ;  /* 0x000000041b040c10 */ /* 0x000fc8000ff3e0ff */
[----:B------:R-:W-:Y:S01]  /*20c0*/  @P0 IADD3.X R5, R26, UR5, RZ, P1, !PT ;  /* 0x000000051a050c10 */ /* 0x000fe20008ffe4ff */
[----:B------:R-:W-:Y:S01]  /*20d0*/  ULDC.64 UR4, c[0x0][0xa08] ;  /* 0x0002820000047ab9 */ /* 0x000fe20000000a00 */
[----:B------:R-:W-:Y:S01]  /*20e0*/  SHF.R.S32.HI R32, RZ, 0x1f, R146 ;  /* 0x0000001fff207819 */ /* 0x000fe20000011492 */
[----:B------:R-:W1:Y:S02]  /*20f0*/  LDC.64 R74, c[0x0][0x3f8] ;  /* 0x0000fe00ff4a7b82 */ /* 0x000e640000000a00 */
[----:B------:R0:W2:Y:S01]  /*2100*/  @P0 LDG.E R0, desc[UR60][R4.64] ;  /* 0x0000003c04000981 */ /* 0x0000a2000c1e1900 */
[----:B------:R-:W-:Y:S01]  /*2110*/  SHF.R.S32.HI R9, RZ, 0x1f, R69 ;  /* 0x0000001fff097819 */ /* 0x000fe20000011445 */
[----:B0-----:R-:W-:Y:S01]  /*2120*/  IMAD.WIDE.U32 R6, R69, R28, RZ ;  /* 0x0000001c45067225 */ /* 0x001fe200078e00ff */
[----:B------:R-:W-:-:S03]  /*2130*/  ISETP.NE.U32.AND P0, PT, RZ, UR4, PT ;  /* 0x00000004ff007c0c */ /* 0x000fc6000bf05070 */
[----:B------:R-:W-:Y:S01]  /*2140*/  IMAD R8, R9, R28, RZ ;  /* 0x0000001c09087224 */ /* 0x000fe200078e02ff */
[----:B------:R-:W-:Y:S01]  /*2150*/  ISETP.NE.AND.EX P0, PT, RZ, UR5, PT, P0 ;  /* 0x00000005ff007c0c */ /* 0x000fe2000bf05300 */
[----:B------:R-:W-:Y:S01]  /*2160*/  ULDC.64 UR4, c[0x0][0x308] ;  /* 0x0000c20000047ab9 */ /* 0x000fe20000000a00 */
[----:B------:R-:W0:Y:S01]  /*2170*/  LDC R107, c[0x0][0x3f4] ;  /* 0x0000fd00ff6b7b82 */ /* 0x000e220000000800 */
[----:B------:R-:W-:-:S04]  /*2180*/  IMAD R3, R69, R29, R8 ;  /* 0x0000001d45037224 */ /* 0x000fc800078e0208 */
[----:B------:R-:W-:Y:S02]  /*2190*/  IMAD.IADD R7, R7, 0x1, R3 ;  /* 0x0000000107077824 */ /* 0x000fe400078e0203 */
[----:B------:R-:W-:Y:S01]  /*21a0*/  IMAD.WIDE.U32 R4, R30, UR4, R6 ;  /* 0x000000041e047c25 */ /* 0x000fe2000f8e0006 */
[----:B-1----:R-:W-:-:S03]  /*21b0*/  SHF.R.U32.HI R34, RZ, 0x7, R20 ;  /* 0x00000007ff227819 */ /* 0x002fc60000011614 */
[----:B------:R-:W-:Y:S01]  /*21c0*/  IMAD R5, R30, UR5, R5 ;  /* 0x000000051e057c24 */ /* 0x000fe2000f8e0205 */
[----:B------:R-:W-:Y:S01]  /*21d0*/  ISETP.NE.AND P6, PT, R34, 0x1, PT ;  /* 0x000000012200780c */ /* 0x000fe20003fc5270 */
[----:B------:R-:W-:Y:S01]  /*21e0*/  VIADD R10, R20, 0xffffff80 ;  /* 0xffffff80140a7836 */ /* 0x000fe20000000000 */
[----:B------:R-:W-:Y:S01]  /*21f0*/  ULDC.64 UR4, c[0x0][0x310] ;  /* 0x0000c40000047ab9 */ /* 0x000fe20000000a00 */
[----:B------:R-:W-:-:S03]  /*2200*/  IMAD R6, R32, R28, RZ ;  /* 0x0000001c20067224 */ /* 0x000fc600078e02ff */
[----:B------:R-:W-:Y:S01]  /*2210*/  SHF.R.S32.HI R11, RZ, 0x1f, R10 ;  /* 0x0000001fff0b7819 */ /* 0x000fe2000001140a */
[----:B------:R-:W-:-:S03]  /*2220*/  IMAD R6, R146, R29, R6 ;  /* 0x0000001d92067224 */ /* 0x000fc600078e0206 */
[----:B------:R-:W-:-:S04]  /*2230*/  LEA.HI R11, R11, R10, RZ, 0x2 ;  /* 0x0000000a0b0b7211 */ /* 0x000fc800078f10ff */
[--C-:B------:R-:W-:Y:S02]  /*2240*/  SHF.R.S32.HI R76, RZ, 0x2, R11.reuse ;  /* 0x00000002ff4c7819 */ /* 0x100fe4000001140b */
[----:B------:R-:W-:-:S04]  /*2250*/  SHF.R.S32.HI R11, RZ, 0x1f, R11 ;  /* 0x0000001fff0b7819 */ /* 0x000fc8000001140b */
[----:B------:R-:W-:-:S04]  /*2260*/  LEA.HI R11, R11, R76, RZ, 0x2 ;  /* 0x0000004c0b0b7211 */ /* 0x000fc800078f10ff */
[----:B------:R-:W-:Y:S01]  /*2270*/  LOP3.LUT R11, R11, 0xfffffffc, RZ, 0xc0, !PT ;  /* 0xfffffffc0b0b7812 */ /* 0x000fe200078ec0ff */
[----:B------:R-:W-:-:S04]  /*2280*/  IMAD R8, R32, R66, RZ ;  /* 0x0000004220087224 */ /* 0x000fc800078e02ff */
[----:B------:R-:W-:Y:S02]  /*2290*/  IMAD.IADD R76, R76, 0x1, -R11 ;  /* 0x000000014c4c7824 */ /* 0x000fe400078e0a0b */
[----:B------:R-:W-:-:S03]  /*22a0*/  IMAD R11, R146, R67, R8 ;  /* 0x00000043920b7224 */ /* 0x000fc600078e0208 */
[----:B------:R-:W-:Y:S02]  /*22b0*/  LOP3.LUT P2, RZ, R76, 0x2, RZ, 0xc0, !PT ;  /* 0x000000024cff7812 */ /* 0x000fe4000784c0ff */
[--C-:B------:R-:W-:Y:S02]  /*22c0*/  SHF.R.S32.HI R157, RZ, 0x1f, R156.reuse ;  /* 0x0000001fff9d7819 */ /* 0x100fe4000001149c */
[----:B------:R-:W-:Y:S01]  /*22d0*/  LOP3.LUT R19, R19, 0xfffffffd, RZ, 0xc0, !PT ;  /* 0xfffffffd13137812 */ /* 0x000fe200078ec0ff */
[----:B------:R-:W-:-:S08]  /*22e0*/  IMAD.WIDE.U32 R64, R146, R66, R156 ;  /* 0x0000004292407225 */ /* 0x000fd000078e009c */
[----:B------:R-:W-:Y:S01]  /*22f0*/  @P2 LOP3.LUT R19, R19, 0x2, RZ, 0xfc, !PT ;  /* 0x0000000213132812 */ /* 0x000fe200078efcff */
[----:B------:R-:W-:Y:S01]  /*2300*/  IMAD.IADD R65, R11, 0x1, R65 ;  /* 0x000000010b417824 */ /* 0x000fe200078e0241 */
[----:B-----5:R-:W-:Y:S01]  /*2310*/  SHF.R.S32.HI R35, RZ, 0x1f, R105 ;  /* 0x0000001fff237819 */ /* 0x020fe20000011469 */
[----:B------:R-:W-:Y:S01]  /*2320*/  VIADD R81, R144, 0x50 ;  /* 0x0000005090517836 */ /* 0x000fe20000000000 */
[----:B------:R-:W-:Y:S01]  /*2330*/  LOP3.LUT R19, R19, 0xfffffffe, RZ, 0xc0, !PT ;  /* 0xfffffffe13137812 */ /* 0x000fe200078ec0ff */
[----:B------:R-:W-:-:S04]  /*2340*/  IMAD.WIDE.U32 R70, R146, R74, R144 ;  /* 0x0000004a92467225 */ /* 0x000fc800078e0090 */
[----:B------:R-:W-:-:S04]  /*2350*/  IMAD.WIDE.U32 R72, R146, R74, R156 ;  /* 0x0000004a92487225 */ /* 0x000fc800078e009c */
[----:B------:R-:W-:Y:S02]  /*2360*/  IMAD R97, R67, 0x90, RZ ;  /* 0x0000009043617824 */ /* 0x000fe400078e02ff */
[----:B------:R-:W-:-:S04]  /*2370*/  IMAD.WIDE.U32 R64, R105, R66, R64 ;  /* 0x0000004269407225 */ /* 0x000fc800078e0040 */
[----:B------:R-:W-:Y:S01]  /*2380*/  VIADD R113, R34, 0x8 ;  /* 0x0000000822717836 */ /* 0x000fe20000000000 */
[----:B--2---:R-:W-:Y:S02]  /*2390*/  SHF.R.S32.HI R3, RZ, 0x1f, R0 ;  /* 0x0000001fff037819 */ /* 0x004fe40000011400 */
[----:B------:R-:W-:Y:S02]  /*23a0*/  SEL R13, R0, RZ, !P0 ;  /* 0x000000ff000d7207 */ /* 0x000fe40004000000 */
[----:B------:R-:W-:-:S03]  /*23b0*/  SEL R89, R3, RZ, !P0 ;  /* 0x000000ff03597207 */ /* 0x000fc60004000000 */
[----:B------:R-:W-:-:S04]  /*23c0*/  IMAD.WIDE.U32 R24, R13, UR4, R4 ;  /* 0x000000040d187c25 */ /* 0x000fc8000f8e0004 */
[----:B------:R-:W-:Y:S02]  /*23d0*/  IMAD R0, R89, UR4, RZ ;  /* 0x0000000459007c24 */ /* 0x000fe4000f8e02ff */
[----:B------:R-:W-:-:S04]  /*23e0*/  IMAD.WIDE.U32 R4, R146, R28, R144 ;  /* 0x0000001c92047225 */ /* 0x000fc800078e0090 */
[----:B------:R-:W-:Y:S01]  /*23f0*/  IMAD R3, R13, UR5, R0 ;  /* 0x000000050d037c24 */ /* 0x000fe2000f8e0200 */
[----:B------:R-:W-:Y:S05]  /*2400*/  @!P6 WARPSYNC.ALL ;  /* 0x000000000000e948 */ /* 0x000fea0003800000 */
[----:B------:R-:W-:Y:S01]  /*2410*/  VIADD R0, R144, 0x10 ;  /* 0x0000001090007836 */ /* 0x000fe20000000000 */
[----:B------:R-:W-:Y:S01]  /*2420*/  ULDC.64 UR4, c[0x0][0x330] ;  /* 0x0000cc0000047ab9 */ /* 0x000fe20000000a00 */
[----:B------:R-:W-:Y:S01]  /*2430*/  IMAD.IADD R3, R25, 0x1, R3 ;  /* 0x0000000119037824 */ /* 0x000fe200078e0203 */
[----:B------:R-:W-:Y:S01]  /*2440*/  @!P6 BAR.SYNC.DEFER_BLOCKING 0x9, 0x100 ;  /* 0x024400000000eb1d */ /* 0x000fe20000010000 */
[----:B------:R-:W-:Y:S01]  /*2450*/  IMAD.WIDE.U32 R26, R30, UR4, R144 ;  /* 0x000000041e1a7c25 */ /* 0x000fe2000f8e0090 */
[----:B------:R-:W-:-:S03]  /*2460*/  IADD3 R95, P0, R24, R4, RZ ;  /* 0x00000004185f7210 */ /* 0x000fc60007f1e0ff */
[----:B------:R-:W-:Y:S01]  /*2470*/  IMAD R27, R30, UR5, R27 ;  /* 0x000000051e1b7c24 */ /* 0x000fe2000f8e021b */
[----:B------:R-:W-:Y:S01]  /*2480*/  ULDC UR4, c[0x0][0x2f4] ;  /* 0x0000bd0000047ab9 */ /* 0x000fe20000000800 */
[----:B------:R-:W-:Y:S01]  /*2490*/  ULDC.64 UR6, c[0x0][0x338] ;  /* 0x0000ce0000067ab9 */ /* 0x000fe20000000a00 */
[----:B------:R-:W-:Y:S02]  /*24a0*/  ISETP.GE.AND P1, PT, R0, UR4, PT ;  /* 0x0000000400007c0c */ /* 0x000fe4000bf26270 */
[----:B------:R-:W-:Y:S02]  /*24b0*/  IADD3.X R94, R3, R5, R6, P0, !PT ;  /* 0x00000005035e7210 */ /* 0x000fe400007fe406 */
[----:B------:R-:W-:Y:S02]  /*24c0*/  SEL R5, RZ, 0xffffffff, P1 ;  /* 0xffffffffff057807 */ /* 0x000fe40000800000 */
[C---:B------:R-:W-:Y:S01]  /*24d0*/  ISETP.GE.AND P0, PT, R144.reuse, UR4, PT ;  /* 0x0000000490007c0c */ /* 0x040fe2000bf06270 */
[----:B------:R-:W-:-:S02]  /*24e0*/  VIADD R4, R144, 0x20 ;  /* 0x0000002090047836 */ /* 0x000fc40000000000 */
[----:B------:R-:W-:Y:S01]  /*24f0*/  IMAD.SHL.U32 R7, R5, 0x2, RZ ;  /* 0x0000000205077824 */ /* 0x000fe200078e00ff */
[----:B------:R-:W-:Y:S01]  /*2500*/  SEL R6, RZ, 0x1, P0 ;  /* 0x00000001ff067807 */ /* 0x000fe20000000000 */
[----:B------:R-:W-:Y:S01]  /*2510*/  VIADD R5, R144, 0x30 ;  /* 0x0000003090057836 */ /* 0x000fe20000000000 */
[----:B------:R-:W-:Y:S02]  /*2520*/  ISETP.GE.AND P0, PT, R4, UR4, PT ;  /* 0x0000000404007c0c */ /* 0x000fe4000bf06270 */
[----:B------:R-:W-:Y:S01]  /*2530*/  LOP3.LUT R7, R7, 0x2, R6, 0xe2, !PT ;  /* 0x0000000207077812 */ /* 0x000fe200078ee206 */
[----:B------:R-:W-:Y:S01]  /*2540*/  VIADD R6, R144, 0x40 ;  /* 0x0000004090067836 */ /* 0x000fe20000000000 */
[----:B------:R-:W-:Y:S02]  /*2550*/  ISETP.GE.AND P1, PT, R5, UR4, PT ;  /* 0x0000000405007c0c */ /* 0x000fe4000bf26270 */
[----:B------:R-:W-:Y:S02]  /*2560*/  SEL R8, RZ, 0x4, P0 ;  /* 0x00000004ff087807 */ /* 0x000fe40000000000 */
[----:B------:R-:W-:-:S02]  /*2570*/  SEL R10, RZ, 0x8, P1 ;  /* 0x00000008ff0a7807 */ /* 0x000fc40000800000 */
[----:B------:R-:W-:Y:S02]  /*2580*/  ISETP.GE.AND P0, PT, R6, UR4, PT ;  /* 0x0000000406007c0c */ /* 0x000fe4000bf06270 */
[----:B------:R-:W-:Y:S02]  /*2590*/  LOP3.LUT R10, R10, R7, R8, 0xfe, !PT ;  /* 0x000000070a0a7212 */ /* 0x000fe400078efe08 */
[----:B------:R-:W-:Y:S01]  /*25a0*/  SEL R7, RZ, 0x10, P0 ;  /* 0x00000010ff077807 */ /* 0x000fe20000000000 */
[----:B------:R-:W-:Y:S01]  /*25b0*/  IMAD.WIDE.U32 R30, R146, R66, R144 ;  /* 0x00000042921e7225 */ /* 0x000fe200078e0090 */
[----:B0-----:R-:W-:Y:S02]  /*25c0*/  ISETP.GE.AND P0, PT, R144, R107, PT ;  /* 0x0000006b9000720c */ /* 0x001fe40003f06270 */
[----:B------:R-:W-:Y:S01]  /*25d0*/  LOP3.LUT R10, R10, R7, RZ, 0xfc, !PT ;  /* 0x000000070a0a7212 */ /* 0x000fe200078efcff */
[----:B------:R-:W-:Y:S01]  /*25e0*/  IMAD R7, R32, R74, RZ ;  /* 0x0000004a20077224 */ /* 0x000fe200078e02ff */
[-C--:B------:R-:W-:Y:S01]  /*25f0*/  ISETP.GE.AND P1, PT, R0, R107.reuse, PT ;  /* 0x0000006b0000720c */ /* 0x080fe20003f26270 */
[----:B------:R-:W-:Y:S01]  /*2600*/  IMAD R89, R89, UR6, RZ ;  /* 0x0000000659597c24 */ /* 0x000fe2000f8e02ff */
[----:B------:R-:W-:Y:S01]  /*2610*/  ISETP.GE.AND P2, PT, R4, R107, PT ;  /* 0x0000006b0400720c */ /* 0x000fe20003f46270 */
[----:B------:R-:W-:Y:S01]  /*2620*/  IMAD R33, R146, R75, R7 ;  /* 0x0000004b92217224 */ /* 0x000fe200078e0207 */
[----:B------:R-:W-:Y:S01]  /*2630*/  SEL R7, R107, RZ, P0 ;  /* 0x000000ff6b077207 */ /* 0x000fe20000000000 */
[----:B------:R-:W-:Y:S01]  /*2640*/  IMAD.IADD R31, R31, 0x1, R11 ;  /* 0x000000011f1f7824 */ /* 0x000fe200078e020b */
[----:B------:R-:W-:Y:S01]  /*2650*/  SEL R11, R107, RZ, P1 ;  /* 0x000000ff6b0b7207 */ /* 0x000fe20000800000 */
[----:B------:R-:W-:-:S02]  /*2660*/  IMAD R89, R13, UR7, R89 ;  /* 0x000000070d597c24 */ /* 0x000fc4000f8e0259 */
[----:B------:R-:W-:Y:S01]  /*2670*/  IMAD.WIDE.U32 R26, R13, UR6, R26 ;  /* 0x000000060d1a7c25 */ /* 0x000fe2000f8e001a */
[----:B------:R-:W-:-:S03]  /*2680*/  SEL R13, R107, RZ, P2 ;  /* 0x000000ff6b0d7207 */ /* 0x000fc60001000000 */
[----:B------:R-:W-:Y:S02]  /*2690*/  IMAD.IADD R7, R144, 0x1, R7 ;  /* 0x0000000190077824 */ /* 0x000fe400078e0207 */
[----:B------:R-:W-:Y:S02]  /*26a0*/  IMAD.IADD R12, R0, 0x1, R11 ;  /* 0x00000001000c7824 */ /* 0x000fe400078e020b */
[----:B------:R-:W-:Y:S01]  /*26b0*/  IMAD.IADD R14, R4, 0x1, R13 ;  /* 0x00000001040e7824 */ /* 0x000fe200078e020d */
[----:B------:R-:W-:Y:S02]  /*26c0*/  SHF.R.S32.HI R8, RZ, 0x1f, R7 ;  /* 0x0000001fff087819 */ /* 0x000fe40000011407 */
[----:B------:R-:W-:Y:S02]  /*26d0*/  SHF.R.S32.HI R13, RZ, 0x1f, R12 ;  /* 0x0000001fff0d7819 */ /* 0x000fe4000001140c */
[----:B------:R-:W-:Y:S02]  /*26e0*/  SHF.R.S32.HI R15, RZ, 0x1f, R14 ;  /* 0x0000001fff0f7819 */ /* 0x000fe4000001140e */
[----:B------:R-:W-:-:S02]  /*26f0*/  LEA.HI R11, R8, R7, RZ, 0x5 ;  /* 0x00000007080b7211 */ /* 0x000fc400078f28ff */
[----:B------:R-:W-:Y:S02]  /*2700*/  LEA.HI R21, R8, R7, RZ, 0x3 ;  /* 0x0000000708157211 */ /* 0x000fe400078f18ff */
[CC--:B------:R-:W-:Y:S02]  /*2710*/  LEA.HI R7, R13.reuse, R12.reuse, RZ, 0x3 ;  /* 0x0000000c0d077211 */ /* 0x0c0fe400078f18ff */
[----:B------:R-:W-:Y:S02]  /*2720*/  LEA.HI R13, R13, R12, RZ, 0x5 ;  /* 0x0000000c0d0d7211 */ /* 0x000fe400078f28ff */
[CC--:B------:R-:W-:Y:S02]  /*2730*/  LEA.HI R8, R15.reuse, R14.reuse, RZ, 0x3 ;  /* 0x0000000e0f087211 */ /* 0x0c0fe400078f18ff */
[----:B------:R-:W-:Y:S02]  /*2740*/  LEA.HI R15, R15, R14, RZ, 0x5 ;  /* 0x0000000e0f0f7211 */ /* 0x000fe400078f28ff */
[----:B------:R-:W-:-:S02]  /*2750*/  SHF.R.S32.HI R12, RZ, 0x5, R11 ;  /* 0x00000005ff0c7819 */ /* 0x000fc4000001140b */
[----:B------:R-:W-:Y:S02]  /*2760*/  LOP3.LUT R11, R38, 0x18, R21, 0xf8, !PT ;  /* 0x00000018260b7812 */ /* 0x000fe400078ef815 */
[----:B------:R-:W-:Y:S01]  /*2770*/  SHF.R.S32.HI R20, RZ, 0x5, R15 ;  /* 0x00000005ff147819 */ /* 0x000fe2000001140f */
[----:B----4-:R-:W-:Y:S01]  /*2780*/  IMAD R12, R12, 0x1200, R37 ;  /* 0x000012000c0c7824 */ /* 0x010fe200078e0225 */
[C---:B------:R-:W-:Y:S02]  /*2790*/  LOP3.LUT R15, R38.reuse, 0x18, R8, 0xf8, !PT ;  /* 0x00000018260f7812 */ /* 0x040fe400078ef808 */
[-C--:B---3--:R-:W-:Y:S02]  /*27a0*/  LOP3.LUT R11, R11, R36.reuse, RZ, 0x3c, !PT ;  /* 0x000000240b0b7212 */ /* 0x088fe400078e3cff */
[----:B------:R-:W-:Y:S02]  /*27b0*/  SHF.R.S32.HI R14, RZ, 0x5, R13 ;  /* 0x00000005ff0e7819 */ /* 0x000fe4000001140d */
[----:B------:R-:W-:Y:S01]  /*27c0*/  LOP3.LUT R13, R38, 0x18, R7, 0xf8, !PT ;  /* 0x00000018260d7812 */ /* 0x000fe200078ef807 */
[----:B------:R-:W-:Y:S01]  /*27d0*/  IMAD R20, R20, 0x1200, R37 ;  /* 0x0000120014147824 */ /* 0x000fe200078e0225 */
[----:B------:R-:W-:Y:S01]  /*27e0*/  LOP3.LUT R15, R15, R36, RZ, 0x3c, !PT ;  /* 0x000000240f0f7212 */ /* 0x000fe200078e3cff */
[----:B------:R-:W-:Y:S01]  /*27f0*/  IMAD.IADD R104, R12, 0x1, R11 ;  /* 0x000000010c687824 */ /* 0x000fe200078e020b */
[----:B------:R-:W-:Y:S01]  /*2800*/  @P2 LOP3.LUT R19, R19, 0x1, RZ, 0xfc, !PT ;  /* 0x0000000113132812 */ /* 0x000fe200078efcff */
[----:B------:R-:W-:Y:S01]  /*2810*/  IMAD R12, R35, R66, RZ ;  /* 0x00000042230c7224 */ /* 0x000fe200078e02ff */
[----:B------:R-:W-:Y:S01]  /*2820*/  LOP3.LUT R13, R13, R36, RZ, 0x3c, !PT ;  /* 0x000000240d0d7212 */ /* 0x000fe200078e3cff */
[----:B------:R-:W-:Y:S01]  /*2830*/  IMAD R14, R14, 0x1200, R37 ;  /* 0x000012000e0e7824 */ /* 0x000fe200078e0225 */
[----:B------:R-:W-:Y:S01]  /*2840*/  ISETP.GE.AND P2, PT, R81, UR4, PT ;  /* 0x0000000451007c0c */ /* 0x000fe2000bf46270 */
[----:B------:R-:W-:-:S02]  /*2850*/  IMAD.IADD R102, R20, 0x1, R15 ;  /* 0x0000000114667824 */ /* 0x000fc400078e020f */
[----:B------:R-:W-:Y:S01]  /*2860*/  IMAD R15, R105, R67, R12 ;  /* 0x00000043690f7224 */ /* 0x000fe200078e020c */
[----:B------:R-:W-:Y:S01]  /*2870*/  SEL R11, RZ, 0x20, P2 ;  /* 0x00000020ff0b7807 */ /* 0x000fe20001000000 */
[----:B------:R-:W-:Y:S01]  /*2880*/  IMAD.IADD R71, R71, 0x1, R33 ;  /* 0x0000000147477824 */ /* 0x000fe200078e0221 */
[----:B------:R-:W-:Y:S01]  /*2890*/  IADD3 R68, P2, R146, R69, RZ ;  /* 0x0000004592447210 */ /* 0x000fe20007f5e0ff */
[----:B------:R-:W-:Y:S02]  /*28a0*/  IMAD.IADD R73, R33, 0x1, R73 ;  /* 0x0000000121497824 */ /* 0x000fe400078e0249 */
[----:B------:R-:W-:Y:S02]  /*28b0*/  IMAD R12, R35, R74, RZ ;  /* 0x0000004a230c7224 */ /* 0x000fe400078e02ff */
[----:B------:R-:W-:Y:S02]  /*28c0*/  IMAD.IADD R103, R14, 0x1, R13 ;  /* 0x000000010e677824 */ /* 0x000fe400078e020d */
[----:B------:R-:W-:Y:S01]  /*28d0*/  IMAD R13, R29, 0x90, RZ ;  /* 0x000000901d0d7824 */ /* 0x000fe200078e02ff */
[----:B------:R-:W-:Y:S01]  /*28e0*/  LOP3.LUT R14, R10, R11, RZ, 0xfc, !PT ;  /* 0x0000000b0a0e7212 */ /* 0x000fe200078efcff */
[----:B------:R-:W-:Y:S01]  /*28f0*/  IMAD.WIDE.U32 R28, R28, 0x90, RZ ;  /* 0x000000901c1c7825 */ /* 0x000fe200078e00ff */
[----:B------:R-:W-:-:S02]  /*2900*/  LOP3.LUT R80, R21, 0xfffffff8, RZ, 0xc0, !PT ;  /* 0xfffffff815507812 */ /* 0x000fc400078ec0ff */
[----:B------:R-:W-:Y:S01]  /*2910*/  LOP3.LUT R79, R7, 0xfffffff8, RZ, 0xc0, !PT ;  /* 0xfffffff8074f7812 */ /* 0x000fe200078ec0ff */
[----:B------:R-:W-:Y:S01]  /*2920*/  IMAD.WIDE.U32 R30, R105, R66, R30 ;  /* 0x00000042691e7225 */ /* 0x000fe200078e001e */
[----:B------:R-:W-:-:S03]  /*2930*/  LOP3.LUT R77, R8, 0xfffffff8, RZ, 0xc0, !PT ;  /* 0xfffffff8084d7812 */ /* 0x000fc600078ec0ff */
[----:B------:R-:W-:Y:S02]  /*2940*/  IMAD R83, R105, R75, R12 ;  /* 0x0000004b69537224 */ /* 0x000fe400078e020c */
[----:B------:R-:W-:Y:S02]  /*2950*/  IMAD R33, R75, 0x90, RZ ;  /* 0x000000904b217824 */ /* 0x000fe400078e02ff */
[----:B------:R-:W-:-:S04]  /*2960*/  IMAD.WIDE.U32 R70, R105, R74, R70 ;  /* 0x0000004a69467225 */ /* 0x000fc800078e0046 */
[----:B------:R-:W-:Y:S01]  /*2970*/  IMAD.WIDE.U32 R72, R105, R74, R72 ;  /* 0x0000004a69487225 */ /* 0x000fe200078e0048 */
[----:B------:R-:W-:-:S03]  /*2980*/  LOP3.LUT R11, R14, 0x4, RZ, 0xc0, !PT ;  /* 0x000000040e0b7812 */ /* 0x000fc600078ec0ff */
[----:B------:R-:W-:Y:S01]  /*2990*/  IMAD.WIDE.U32 R66, R66, 0x90, RZ ;  /* 0x0000009042427825 */ /* 0x000fe200078e00ff */
[----:B------:R-:W-:-:S03]  /*29a0*/  LOP3.LUT R12, R14, 0x8, RZ, 0xc0, !PT ;  /* 0x000000080e0c7812 */ /* 0x000fc600078ec0ff */
[----:B------:R-:W-:Y:S01]  /*29b0*/  IMAD.WIDE.U32 R74, R74, 0x90, RZ ;  /* 0x000000904a4a7825 */ /* 0x000fe200078e00ff */
[----:B------:R-:W-:-:S03]  /*29c0*/  SHF.R.S32.HI R101, RZ, 0x1f, R80 ;  /* 0x0000001fff657819 */ /* 0x000fc60000011450 */
[----:B------:R-:W-:Y:S01]  /*29d0*/  IMAD.X R69, R32, 0x1, R9, P2 ;  /* 0x0000000120457824 */ /* 0x000fe200010e0609 */
[----:B------:R-:W-:Y:S01]  /*29e0*/  LOP3.LUT R9, R10, 0x1, RZ, 0xc0, !PT ;  /* 0x000000010a097812 */ /* 0x000fe200078ec0ff */
[----:B------:R-:W-:Y:S01]  /*29f0*/  IMAD.IADD R96, R29, 0x1, R13 ;  /* 0x000000011d607824 */ /* 0x000fe200078e020d */
[C---:B------:R-:W-:Y:S01]  /*2a00*/  LOP3.LUT R10, R14.reuse, 0x2, RZ, 0xc0, !PT ;  /* 0x000000020e0a7812 */ /* 0x040fe200078ec0ff */
[----:B------:R-:W-:Y:S01]  /*2a10*/  IMAD.IADD R87, R71, 0x1, R83 ;  /* 0x0000000147577824 */ /* 0x000fe200078e0253 */
[C---:B------:R-:W-:Y:S01]  /*2a20*/  LOP3.LUT R13, R14.reuse, 0x10, RZ, 0xc0, !PT ;  /* 0x000000100e0d7812 */ /* 0x040fe200078ec0ff */
[----:B------:R-:W-:Y:S01]  /*2a30*/  IMAD.SHL.U32 R107, R107, 0x2, RZ ;  /* 0x000000026b6b7824 */ /* 0x000fe200078e00ff */
[----:B------:R-:W-:Y:S01]  /*2a40*/  SHF.R.S32.HI R100, RZ, 0x1f, R79 ;  /* 0x0000001fff647819 */ /* 0x000fe2000001144f */
[----:B------:R-:W-:Y:S01]  /*2a50*/  IMAD.IADD R97, R67, 0x1, R97 ;  /* 0x0000000143617824 */ /* 0x000fe200078e0261 */
[----:B------:R-:W-:Y:S01]  /*2a60*/  SHF.R.S32.HI R99, RZ, 0x1f, R77 ;  /* 0x0000001fff637819 */ /* 0x000fe2000001144d */
[----:B------:R-:W-:Y:S01]  /*2a70*/  IMAD.IADD R98, R75, 0x1, R33 ;  /* 0x000000014b627824 */ /* 0x000fe200078e0221 */
[----:B------:R-:W-:Y:S01]  /*2a80*/  LOP3.LUT R14, R14, 0x20, RZ, 0xc0, !PT ;  /* 0x000000200e0e7812 */ /* 0x000fe200078ec0ff */
[----:B------:R-:W-:-:S02]  /*2a90*/  IMAD.IADD R88, R31, 0x1, R15 ;  /* 0x000000011f587824 */ /* 0x000fc400078e020f */
[----:B------:R-:W-:Y:S02]  /*2aa0*/  IMAD.IADD R84, R15, 0x1, R65 ;  /* 0x000000010f547824 */ /* 0x000fe400078e0241 */
[----:B------:R-:W-:Y:S02]  /*2ab0*/  IMAD.IADD R83, R83, 0x1, R73 ;  /* 0x0000000153537824 */ /* 0x000fe400078e0249 */
[----:B------:R-:W-:-:S07]  /*2ac0*/  IMAD.IADD R89, R27, 0x1, R89 ;  /* 0x000000011b597824 */ /* 0x000fce00078e0259 */
.L_x_9825:
[----:B0-----:R-:W2:Y:S01]  /*2ad0*/  LDL R20, [R1+0x84] ;  /* 0x0000840001147983 */ /* 0x001ea20000100800 */
[----:B------:R-:W0:Y:S01]  /*2ae0*/  LDC R106, c[0x0][0x3f4] ;  /* 0x0000fd00ff6a7b82 */ /* 0x000e220000000800 */
[----:B------:R-:W-:Y:S01]  /*2af0*/  LOP3.LUT P3, RZ, R76, 0x2, RZ, 0xc0, !PT ;  /* 0x000000024cff7812 */ /* 0x000fe2000786c0ff */
[----:B---3--:R-:W-:Y:S01]  /*2b00*/  VIADD R35, R22, 0xffffffff ;  /* 0xffffffff16237836 */ /* 0x008fe20000000000 */
[----:B------:R-:W-:Y:S05]  /*2b10*/  YIELD ;  /* 0x0000000000007946 */ /* 0x000fea0003800000 */
[----:B-1----:R-:W1:Y:S01]  /*2b20*/  LDC.64 R90, c[0x0][0x2e8] ;  /* 0x0000ba00ff5a7b82 */ /* 0x002e620000000a00 */
[----:B------:R-:W-:Y:S01]  /*2b30*/  SHF.R.S32.HI R32, RZ, 0x1f, R35 ;  /* 0x0000001fff207819 */ /* 0x000fe20000011423 */
[-C--:B------:R-:W-:Y:S01]  /*2b40*/  IMAD R15, R96, R35.reuse, RZ ;  /* 0x00000023600f7224 */ /* 0x080fe200078e02ff */
[----:B------:R-:W-:Y:S01]  /*2b50*/  BSSY B0, `(.L_x_9770) ;  /* 0x0000402000007945 */ /* 0x000fe20003800000 */
[----:B------:R-:W-:-:S04]  /*2b60*/  IMAD.WIDE.U32 R60, R28, R35, RZ ;  /* 0x000000231c3c7225 */ /* 0x000fc800078e00ff */
[----:B------:R-:W-:Y:S01]  /*2b70*/  IMAD R33, R32, R28, R15 ;  /* 0x0000001c20217224 */ /* 0x000fe200078e020f */
[----:B------:R-:W-:-:S03]  /*2b80*/  IADD3 R15, P2, R95, R60, RZ ;  /* 0x0000003c5f0f7210 */ /* 0x000fc60007f5e0ff */
[----:B------:R-:W-:-:S04]  /*2b90*/  IMAD.IADD R92, R61, 0x1, R33 ;  /* 0x000000013d5c7824 */ /* 0x000fc800078e0221 */
[----:B------:R-:W-:Y:S01]  /*2ba0*/  IMAD.X R22, R92, 0x1, R94, P2 ;  /* 0x000000015c167824 */ /* 0x000fe200010e065e */
[----:B-1----:R-:W-:-:S04]  /*2bb0*/  LEA R36, P2, R15, R90, 0x1 ;  /* 0x0000005a0f247211 */ /* 0x002fc800078408ff */
[----:B------:R-:W-:Y:S01]  /*2bc0*/  LEA.HI.X R37, R15, R91, R22, 0x1, P2 ;  /* 0x0000005b0f257211 */ /* 0x000fe200010f0c16 */
[----:B------:R-:W-:Y:S01]  /*2bd0*/  IMAD.MOV.U32 R22, RZ, RZ, R35 ;  /* 0x000000ffff167224 */ /* 0x000fe200078e0023 */
[----:B------:R-:W-:Y:S01]  /*2be0*/  ISETP.GT.AND P2, PT, R35, R82, PT ;  /* 0x000000522300720c */ /* 0x000fe20003f44270 */
[----:B--2---:R-:W-:-:S04]  /*2bf0*/  IMAD R78, R17, 0x3600, R20 ;  /* 0x00003600114e7824 */ /* 0x004fc800078e0214 */
[C---:B------:R-:W-:Y:S02]  /*2c00*/  VIADD R20, R78.reuse, 0x10 ;  /* 0x000000104e147836 */ /* 0x040fe40000000000 */
[----:B------:R-:W-:Y:S01]  /*2c10*/  @P3 VIADD R20, R78, 0xfffffff0 ;  /* 0xfffffff04e143836 */ /* 0x000fe20000000000 */
[----:B0-----:R-:W-:Y:S01]  /*2c20*/  ISETP.GE.AND P3, PT, R106, 0x1, PT ;  /* 0x000000016a00780c */ /* 0x001fe20003f66270 */
[--C-:B------:R-:W-:Y:S02]  /*2c30*/  IMAD R78, R78, 0x2, R23.reuse ;  /* 0x000000024e4e7824 */ /* 0x100fe400078e0217 */
[----:B------:R-:W-:-:S10]  /*2c40*/  IMAD R20, R20, 0x2, R23 ;  /* 0x0000000214147824 */ /* 0x000fd400078e0217 */
[----:B------:R-:W-:Y:S05]  /*2c50*/  @!P3 BRA `(.L_x_9771) ;  /* 0x0000003c0040b947 */ /* 0x000fea0003800000 */
        /* <DEDUP_REMOVED lines=28> */
[----:B------:R-:W2:Y:S04]  /*2e20*/  LDL R116, [R1+0x68] ;  /* 0x0000680001747983 */ /* 0x000ea80000100800 */
[----:B------:R-:W3:Y:S04]  /*2e30*/  LDL R115, [R1+0x60] ;  /* 0x0000600001737983 */ /* 0x000ee80000100800 */
[----:B------:R-:W4:Y:S04]  /*2e40*/  LDL R112, [R1+0x6c] ;  /* 0x00006c0001707983 */ /* 0x000f280000100800 */
[----:B------:R-:W4:Y:S04]  /*2e50*/  LDL R110, [R1+0x64] ;  /* 0x00006400016e7983 */ /* 0x000f280000100800 */
[----:B------:R-:W4:Y:S01]  /*2e60*/  LDL R93, [R1+0x70] ;  /* 0x00007000015d7983 */ /* 0x000f220000100800 */
[----:B------:R-:W-:Y:S01]  /*2e70*/  IADD3 R58, P3, R72, R58, RZ ;  /* 0x0000003a483a7210 */ /* 0x000fe20007f7e0ff */
[----:B------:R-:W-:Y:S01]  /*2e80*/  ULDC.64 UR4, c[0x0][0x3e8] ;  /* 0x0000fa0000047ab9 */ /* 0x000fe20000000a00 */
[----:B------:R-:W-:-:S02]  /*2e90*/  CS2R R62, SRZ ;  /* 0x00000000003e7805 */ /* 0x000fc4000001ff00 */
        /* <DEDUP_REMOVED lines=22> */
[----:B--2---:R-:W-:-:S13]  /*3000*/  ISETP.GE.AND P3, PT, R116, R106, PT ;  /* 0x0000006a7400720c */ /* 0x004fda0003f66270 */
[----:B------:R0:W5:Y:S04]  /*3010*/  @!P3 LDG.E.64 R54, desc[UR60][R34.64+0x10] ;  /* 0x0000103c2236b981 */ /* 0x000168000c1e1b00 */
[----:B------:R0:W5:Y:S01]  /*3020*/  @!P3 LDG.E.64 R60, desc[UR60][R32.64+0x10] ;  /* 0x0000103c203cb981 */ /* 0x000162000c1e1b00 */
[----:B---3--:R-:W-:-:S13]  /*3030*/  ISETP.GE.AND P3, PT, R115, R106, PT ;  /* 0x0000006a7300720c */ /* 0x008fda0003f66270 */
[----:B------:R0:W5:Y:S04]  /*3040*/  @!P3 LDG.E.64 R50, desc[UR60][R34.64+0x20] ;  /* 0x0000203c2232b981 */ /* 0x000168000c1e1b00 */
[----:B------:R0:W5:Y:S01]  /*3050*/  @!P3 LDG.E.64 R52, desc[UR60][R32.64+0x20] ;  /* 0x0000203c2034b981 */ /* 0x000162000c1e1b00 */
[----:B----4-:R-:W-:-:S13]  /*3060*/  ISETP.GE.AND P3, PT, R112, R106, PT ;  /* 0x0000006a7000720c */ /* 0x010fda0003f66270 */
[----:B------:R0:W5:Y:S04]  /*3070*/  @!P3 LDG.E.64 R46, desc[UR60][R34.64+0x30] ;  /* 0x0000303c222eb981 */ /* 0x000168000c1e1b00 */
[----:B------:R0:W5:Y:S01]  /*3080*/  @!P3 LDG.E.64 R48, desc[UR60][R32.64+0x30] ;  /* 0x0000303c2030b981 */ /* 0x000162000c1e1b00 */
[----:B------:R-:W-:-:S13]  /*3090*/  ISETP.GE.AND P3, PT, R110, R106, PT ;  /* 0x0000006a6e00720c */ /* 0x000fda0003f66270 */
[----:B------:R0:W5:Y:S04]  /*30a0*/  @!P3 LDG.E.64 R42, desc[UR60][R34.64+0x40] ;  /* 0x0000403c222ab981 */ /* 0x000168000c1e1b00 */
[----:B------:R0:W5:Y:S01]  /*30b0*/  @!P3 LDG.E.64 R44, desc[UR60][R32.64+0x40] ;  /* 0x0000403c202cb981 */ /* 0x000162000c1e1b00 */
[----:B------:R-:W-:-:S13]  /*30c0*/  ISETP.GE.AND P3, PT, R93, R106, PT ;  /* 0x0000006a5d00720c */ /* 0x000fda0003f66270 */
[----:B------:R0:W5:Y:S04]  /*30d0*/  @!P3 LDG.E.64 R38, desc[UR60][R34.64+0x50] ;  /* 0x0000503c2226b981 */ /* 0x000168000c1e1b00 */
[----:B------:R0:W5:Y:S02]  /*30e0*/  @!P3 LDG.E.64 R40, desc[UR60][R32.64+0x50] ;  /* 0x0000503c2028b981 */ /* 0x000164000c1e1b00 */
.L_x_9774:
[----:B------:R-:W-:Y:S05]  /*30f0*/  BSYNC B1 ;  /* 0x0000000000017941 */ /* 0x000fea0003800000 */
.L_x_9773:
[----:B0-----:R-:W2:Y:S01]  /*3100*/  LDL R33, [R1+0x4c] ;  /* 0x00004c0001217983 */ /* 0x001ea20000100800 */
[----:B-----5:R-:W-:Y:S02]  /*3110*/  IMAD.MOV.U32 R15, RZ, RZ, R38 ;  /* 0x000000ffff0f7224 */ /* 0x020fe400078e0026 */
        /* <DEDUP_REMOVED lines=39> */
[----:B------:R-:W-:-:S04]  /*3390*/  PRMT R125, R32, 0x7610, R125 ;  /* 0x00007610207d7816 */ /* 0x000fc8000000007d */
[----:B------:R-:W-:Y:S01]  /*33a0*/  PRMT R126, R15, 0x7610, R126 ;  /* 0x000076100f7e7816 */ /* 0x000fe2000000007e */
[----:B------:R-:W-:-:S05]  /*33b0*/  IMAD.MOV.U32 R15, RZ, RZ, R61 ;  /* 0x000000ffff0f7224 */ /* 0x000fca00078e003d */
[----:B------:R-:W-:Y:S01]  /*33c0*/  PRMT R127, R15, 0x7610, R127 ;  /* 0x000076100f7f7816 */ /* 0x000fe2000000007f */
[----:B------:R-:W-:-:S05]  /*33d0*/  IMAD.MOV.U32 R15, RZ, RZ, R90 ;  /* 0x000000ffff0f7224 */ /* 0x000fca00078e005a */
[----:B------:R-:W-:Y:S01]  /*33e0*/  PRMT R58, R15, 0x7610, R58 ;  /* 0x000076100f3a7816 */ /* 0x000fe2000000003a */
[----:B------:R-:W-:-:S05]  /*33f0*/  IMAD.MOV.U32 R15, RZ, RZ, R91 ;  /* 0x000000ffff0f7224 */ /* 0x000fca00078e005b */
[----:B------:R-:W-:Y:S02]  /*3400*/  PRMT R92, R15, 0x7610, R92 ;  /* 0x000076100f5c7816 */ /* 0x000fe4000000005c */
[----:B--2---:R-:W-:-:S13]  /*3410*/  ISETP.NE.AND P3, PT, R33, 0x3, PT ;  /* 0x000000032100780c */ /* 0x004fda0003f65270 */
[----:B------:R-:W-:Y:S05]  /*3420*/  @!P3 BRA `(.L_x_9775) ;  /* 0x000000000004b947 */ /* 0x000fea0003800000 */
[----:B------:R-:W-:Y:S01]  /*3430*/  BPT.TRAP 0x1 ;  /* 0x000000040000795c */ /* 0x000fe20000300000 */
.L_x_9775:
[----:B------:R-:W2:Y:S01]  /*3440*/  LDL R32, [R1] ;  /* 0x0000000001207983 */ /* 0x000ea20000100800 */
[----:B------:R-:W-:Y:S01]  /*3450*/  IMAD R15, R17, 0x8, R16 ;  /* 0x00000008110f7824 */ /* 0x000fe200078e0210 */
[----:B------:R-:W-:Y:S01]  /*3460*/  BSSY B1, `(.L_x_9776) ;  /* 0x0000004000017945 */ /* 0x000fe20003800000 */
[----:B--2---:R-:W-:-:S04]  /*3470*/  SHF.L.U32 R86, R32, 0x1f, RZ ;  /* 0x0000001f20567819 */ /* 0x004fc800000006ff */
[----:B------:R-:W0:Y:S02]  /*3480*/  SYNCS.PHASECHK.TRANS64.TRYWAIT P5, [R15+URZ+0x31c90], R86 ;  /* 0x031c90560f0075a7 */ /* 0x000e2400080a017f */
[----:B0-----:R-:W-:Y:S05]  /*3490*/  @!P5 BRA `(.L_x_9777) ;  /* 0x000001c80008d947 */ /* 0x001fea0003800000 */
.L_x_10075:
[----:B------:R-:W-:Y:S05]  /*34a0*/  BSYNC B1 ;  /* 0x0000000000017941 */ /* 0x000fea0003800000 */
.L_x_9776:
        /* <DEDUP_REMOVED lines=11> */
[----:B------:R-:W-:Y:S02]  /*3560*/  SHF.R.U32.HI R57, RZ, 0x10, R91 ;  /* 0x00000010ff397819 */ /* 0x000fe4000001165b */
[----:B------:R-:W-:Y:S02]  /*3570*/  PRMT R56, R58, 0x5432, R56 ;  /* 0x000054323a387816 */ /* 0x000fe40000000038 */
[----:B--2---:R-:W-:-:S02]  /*3580*/  LOP3.LUT R91, R33, 0xffff0000, RZ, 0xc0, !PT ;  /* 0xffff0000215b7812 */ /* 0x004fc400078ec0ff */
[----:B------:R-:W-:Y:S02]  /*3590*/  LOP3.LUT R90, R59, 0xffff0000, RZ, 0xc0, !PT ;  /* 0xffff00003b5a7812 */ /* 0x000fe400078ec0ff */
[----:B------:R-:W-:Y:S01]  /*35a0*/  SHF.R.U32.HI R62, RZ, 0x10, R63 ;  /* 0x00000010ff3e7819 */ /* 0x000fe2000001163f */
[----:B------:R-:W-:Y:S01]  /*35b0*/  IMAD.U32 R63, R33, 0x10000, RZ ;  /* 0x00010000213f7824 */ /* 0x000fe200078e00ff */
[----:B------:R-:W-:Y:S01]  /*35c0*/  LOP3.LUT R33, R56, 0xffff0000, RZ, 0xc0, !PT ;  /* 0xffff000038217812 */ /* 0x000fe200078ec0ff */
        /* <DEDUP_REMOVED lines=19> */
[----:B------:R-:W-:-:S04]  /*3700*/  IMAD.U32 R35, R35, 0x10000, RZ ;  /* 0x0001000023237824 */ /* 0x000fc800078e00ff */
        /* <DEDUP_REMOVED lines=13> */
[----:B------:R-:W-:Y:S01]  /*37e0*/  F2FP.BF16.F32.PACK_AB R32, R35, R32 ;  /* 0x000000202320723e */ /* 0x000fe200000010ff */
[----:B------:R-:W-:-:S07]  /*37f0*/  IMAD.MOV.U32 R35, RZ, RZ, R63 ;  /* 0x000000ffff237224 */ /* 0x000fce00078e003f */
.L_x_9782:
[----:B------:R-:W-:Y:S05]  /*3800*/  BSYNC B2 ;  /* 0x0000000000027941 */ /* 0x000fea0003800000 */
.L_x_9781:
[----:B--2---:R1:W-:Y:S02]  /*3810*/  STG.E.128 desc[UR60][R36.64], R32 ;  /* 0x0000002024007986 */ /* 0x0043e4000c101d3c */
.L_x_9780:
[----:B------:R-:W-:Y:S05]  /*3820*/  BSYNC B1 ;  /* 0x0000000000017941 */ /* 0x000fea0003800000 */
.L_x_9779:
[----:B------:R-:W-:Y:S01]  /*3830*/  ISETP.NE.AND P4, PT, R10, RZ, PT ;  /* 0x000000ff0a00720c */ /* 0x000fe20003f85270 */
[----:B------:R-:W-:-:S12]  /*3840*/  BSSY B1, `(.L_x_9783) ;  /* 0x0000036000017945 */ /* 0x000fd80003800000 */
[----:B------:R-:W-:Y:S05]  /*3850*/  @!P4 BRA `(.L_x_9784) ;  /* 0x0000000000d0c947 */ /* 0x000fea0003800000 */
[----:B------:R-:W2:Y:S01]  /*3860*/  LDL R56, [R1+0x68] ;  /* 0x0000680001387983 */ /* 0x000ea20000100800 */
[----:B------:R-:W-:Y:S03]  /*3870*/  BSSY B2, `(.L_x_9785) ;  /* 0x0000031000027945 */ /* 0x000fe60003800000 */
[----:B-1----:R1:W3:Y:S01]  /*3880*/  LDS.128 R32, [R20+0x16800] ;  /* 0x0168000014207984 */ /* 0x0022e20000000c00 */
[----:B--2---:R-:W-:-:S13]  /*3890*/  ISETP.GE.AND P4, PT, R56, R106, PT ;  /* 0x0000006a3800720c */ /* 0x004fda0003f86270 */
[----:B-1-3--:R-:W-:Y:S05]  /*38a0*/  @P4 BRA `(.L_x_9786) ;  /* 0x0000000000b44947 */ /* 0x00afea0003800000 */
[----:B------:R-:W-:Y:S01]  /*38b0*/  SHF.R.U64 R57, R60, 0x10, R61 ;  /* 0x000000103c397819 */ /* 0x000fe2000000123d */
[C---:B------:R-:W-:Y:S01]  /*38c0*/  IMAD.U32 R60, R33.reuse, 0x10000, RZ ;  /* 0x00010000213c7824 */ /* 0x040fe200078e00ff */
[----:B------:R-:W-:Y:S02]  /*38d0*/  SHF.R.U64 R54, R54, 0x10, R55 ;  /* 0x0000001036367819 */ /* 0x000fe40000001237 */
[----:B------:R-:W-:Y:S02]  /*38e0*/  PRMT R57, R126, 0x5410, R57 ;  /* 0x000054107e397816 */ /* 0x000fe40000000039 */
[----:B------:R-:W-:Y:S02]  /*38f0*/  PRMT R54, R112, 0x5432, R54 ;  /* 0x0000543270367816 */ /* 0x000fe40000000036 */
[----:B------:R-:W-:Y:S02]  /*3900*/  LOP3.LUT R62, R33, 0xffff0000, RZ, 0xc0, !PT ;  /* 0xffff0000213e7812 */ /* 0x000fe400078ec0ff */
[----:B------:R-:W-:-:S02]  /*3910*/  LOP3.LUT R59, R57, 0xffff0000, RZ, 0xc0, !PT ;  /* 0xffff0000393b7812 */ /* 0x000fc400078ec0ff */
[C---:B------:R-:W-:Y:S01]  /*3920*/  LOP3.LUT R33, R54.reuse, 0xffff0000, RZ, 0xc0, !PT ;  /* 0xffff000036217812 */ /* 0x040fe200078ec0ff */
[----:B------:R-:W-:Y:S01]  /*3930*/  IMAD.U32 R54, R54, 0x10000, RZ ;  /* 0x0001000036367824 */ /* 0x000fe200078e00ff */
[----:B------:R-:W-:Y:S02]  /*3940*/  SHF.R.U32.HI R58, RZ, 0x10, R55 ;  /* 0x00000010ff3a7819 */ /* 0x000fe40000011637 */
[----:B------:R-:W-:Y:S01]  /*3950*/  SHF.R.U32.HI R55, RZ, 0x10, R61 ;  /* 0x00000010ff377819 */ /* 0x000fe2000001163d */
[C---:B------:R-:W-:Y:S01]  /*3960*/  FMUL.FTZ R61, R62.reuse, R59 ;  /* 0x0000003b3e3d7220 */ /* 0x040fe20000410000 */
[-C--:B------:R-:W-:Y:S01]  /*3970*/  FMUL.FTZ R62, R62, R33.reuse ;  /* 0x000000213e3e7220 */ /* 0x080fe20000410000 */
[----:B------:R-:W-:Y:S02]  /*3980*/  PRMT R58, R115, 0x5432, R58 ;  /* 0x00005432733a7816 */ /* 0x000fe4000000003a */
[----:B------:R-:W-:Y:S01]  /*3990*/  PRMT R55, R127, 0x5410, R55 ;  /* 0x000054107f377816 */ /* 0x000fe20000000037 */
[C---:B------:R-:W-:Y:S01]  /*39a0*/  FFMA.FTZ R56, R60.reuse, R33, -R61 ;  /* 0x000000213c387223 */ /* 0x040fe2000001083d */
[----:B------:R-:W-:Y:S01]  /*39b0*/  FFMA.FTZ R33, R60, R59, R62 ;  /* 0x0000003b3c217223 */ /* 0x000fe2000001003e */
[----:B------:R-:W-:Y:S01]  /*39c0*/  LOP3.LUT R60, R34, 0xffff0000, RZ, 0xc0, !PT ;  /* 0xffff0000223c7812 */ /* 0x000fe200078ec0ff */
[----:B------:R-:W-:-:S02]  /*39d0*/  IMAD.U32 R61, R58, 0x10000, RZ ;  /* 0x000100003a3d7824 */ /* 0x000fc400078e00ff */
[C---:B------:R-:W-:Y:S01]  /*39e0*/  IMAD.U32 R59, R55.reuse, 0x10000, RZ ;  /* 0x00010000373b7824 */ /* 0x040fe200078e00ff */
[----:B------:R-:W-:Y:S01]  /*39f0*/  LOP3.LUT R55, R55, 0xffff0000, RZ, 0xc0, !PT ;  /* 0xffff000037377812 */ /* 0x000fe200078ec0ff */
[----:B------:R-:W-:Y:S01]  /*3a00*/  IMAD.U32 R34, R34, 0x10000, RZ ;  /* 0x0001000022227824 */ /* 0x000fe200078e00ff */
[----:B------:R-:W-:Y:S01]  /*3a10*/  F2FP.BF16.F32.PACK_AB R33, R33, R56 ;  /* 0x000000382121723e */ /* 0x000fe200000010ff */
[C---:B------:R-:W-:Y:S01]  /*3a20*/  FMUL.FTZ R63, R60.reuse, R59 ;  /* 0x0000003b3c3f7220 */ /* 0x040fe20000410000 */
[-C--:B------:R-:W-:Y:S01]  /*3a30*/  FMUL.FTZ R60, R60, R61.reuse ;  /* 0x0000003d3c3c7220 */ /* 0x080fe20000410000 */
[C---:B------:R-:W-:Y:S02]  /*3a40*/  IMAD.U32 R62, R35.reuse, 0x10000, RZ ;  /* 0x00010000233e7824 */ /* 0x040fe400078e00ff */
[C---:B------:R-:W-:Y:S01]  /*3a50*/  FFMA.FTZ R63, R34.reuse, R61, -R63 ;  /* 0x0000003d223f7223 */ /* 0x040fe2000001083f */
[----:B------:R-:W-:Y:S01]  /*3a60*/  FFMA.FTZ R60, R34, R59, R60 ;  /* 0x0000003b223c7223 */ /* 0x000fe2000001003c */
[----:B------:R-:W-:-:S02]  /*3a70*/  LOP3.LUT R34, R35, 0xffff0000, RZ, 0xc0, !PT ;  /* 0xffff000023227812 */ /* 0x000fc400078ec0ff */
        /* <DEDUP_REMOVED lines=16> */
.L_x_9786:
[----:B------:R-:W-:Y:S05]  /*3b80*/  BSYNC B2 ;  /* 0x0000000000027941 */ /* 0x000fea0003800000 */
.L_x_9785:
[----:B------:R2:W-:Y:S02]  /*3b90*/  STG.E.128 desc[UR60][R36.64+0x20], R32 ;  /* 0x0000202024007986 */ /* 0x0005e4000c101d3c */
.L_x_9784:
[----:B------:R-:W-:Y:S05]  /*3ba0*/  BSYNC B1 ;  /* 0x0000000000017941 */ /* 0x000fea0003800000 */
.L_x_9783:
[----:B------:R-:W-:Y:S01]  /*3bb0*/  ISETP.NE.AND P4, PT, R11, RZ, PT ;  /* 0x000000ff0b00720c */ /* 0x000fe20003f85270 */
[----:B------:R-:W-:-:S12]  /*3bc0*/  BSSY B1, `(.L_x_9787) ;  /* 0x0000036000017945 */ /* 0x000fd80003800000 */
[----:B------:R-:W-:Y:S05]  /*3bd0*/  @!P4 BRA `(.L_x_9788) ;  /* 0x0000000000d0c947 */ /* 0x000fea0003800000 */
[----:B------:R-:W3:Y:S01]  /*3be0*/  LDL R54, [R1+0x60] ;  /* 0x0000600001367983 */ /* 0x000ee20000100800 */
[----:B------:R-:W-:Y:S03]  /*3bf0*/  BSSY B2, `(.L_x_9789) ;  /* 0x0000031000027945 */ /* 0x000fe60003800000 */
[----:B-12---:R1:W2:Y:S01]  /*3c00*/  LDS.128 R32, [R78+0x18c00] ;  /* 0x018c00004e207984 */ /* 0x0062a20000000c00 */
[----:B---3--:R-:W-:-:S13]  /*3c10*/  ISETP.GE.AND P4, PT, R54, R106, PT ;  /* 0x0000006a3600720c */ /* 0x008fda0003f86270 */
[----:B-12---:R-:W-:Y:S05]  /*3c20*/  @P4 BRA `(.L_x_9790) ;  /* 0x0000000000b44947 */ /* 0x006fea0003800000 */
[--C-:B------:R-:W-:Y:S02]  /*3c30*/  SHF.R.U64 R50, R50, 0x10, R51.reuse ;  /* 0x0000001032327819 */ /* 0x100fe40000001233 */
[----:B------:R-:W-:Y:S02]  /*3c40*/  SHF.R.U32.HI R54, RZ, 0x10, R51 ;  /* 0x00000010ff367819 */ /* 0x000fe40000011633 */
[--C-:B------:R-:W-:Y:S02]  /*3c50*/  SHF.R.U64 R51, R52, 0x10, R53.reuse ;  /* 0x0000001034337819 */ /* 0x100fe40000001235 */
[----:B------:R-:W-:Y:S02]  /*3c60*/  SHF.R.U32.HI R55, RZ, 0x10, R53 ;  /* 0x00000010ff377819 */ /* 0x000fe40000011635 */
[----:B------:R-:W-:Y:S01]  /*3c70*/  PRMT R53, R124, 0x5410, R51 ;  /* 0x000054107c357816 */ /* 0x000fe20000000033 */
[----:B------:R-:W-:Y:S01]  /*3c80*/  IMAD.U32 R51, R33, 0x10000, RZ ;  /* 0x0001000021337824 */ /* 0x000fe200078e00ff */
        /* <DEDUP_REMOVED lines=39> */
.L_x_9790:
[----:B------:R-:W-:Y:S05]  /*3f00*/  BSYNC B2 ;  /* 0x0000000000027941 */ /* 0x000fea0003800000 */
.L_x_9789:
[----:B------:R3:W-:Y:S02]  /*3f10*/  STG.E.128 desc[UR60][R36.64+0x40], R32 ;  /* 0x0000402024007986 */ /* 0x0007e4000c101d3c */
.L_x_9788:
[----:B------:R-:W-:Y:S05]  /*3f20*/  BSYNC B1 ;  /* 0x0000000000017941 */ /* 0x000fea0003800000 */
.L_x_9787:
[----:B------:R-:W-:Y:S01]  /*3f30*/  ISETP.NE.AND P4, PT, R12, RZ, PT ;  /* 0x000000ff0c00720c */ /* 0x000fe20003f85270 */
[----:B------:R-:W-:-:S12]  /*3f40*/  BSSY B1, `(.L_x_9791) ;  /* 0x0000035000017945 */ /* 0x000fd80003800000 */
[----:B------:R-:W-:Y:S05]  /*3f50*/  @!P4 BRA `(.L_x_9792) ;  /* 0x0000000000ccc947 */ /* 0x000fea0003800000 */
[----:B------:R-:W4:Y:S01]  /*3f60*/  LDL R50, [R1+0x6c] ;  /* 0x00006c0001327983 */ /* 0x000f220000100800 */
[----:B------:R-:W-:Y:S03]  /*3f70*/  BSSY B2, `(.L_x_9793) ;  /* 0x0000030000027945 */ /* 0x000fe60003800000 */
[----:B-123--:R1:W2:Y:S01]  /*3f80*/  LDS.128 R32, [R20+0x18c00] ;  /* 0x018c000014207984 */ /* 0x00e2a20000000c00 */
[----:B----4-:R-:W-:-:S13]  /*3f90*/  ISETP.GE.AND P4, PT, R50, R106, PT ;  /* 0x0000006a3200720c */ /* 0x010fda0003f86270 */
[----:B-12---:R-:W-:Y:S05]  /*3fa0*/  @P4 BRA `(.L_x_9794) ;  /* 0x0000000000b04947 */ /* 0x006fea0003800000 */
[----:B------:R-:W-:Y:S02]  /*3fb0*/  SHF.R.U64 R51, R48, 0x10, R49 ;  /* 0x0000001030337819 */ /* 0x000fe40000001231 */
[----:B------:R-:W-:Y:S02]  /*3fc0*/  SHF.R.U64 R53, R46, 0x10, R47 ;  /* 0x000000102e357819 */ /* 0x000fe4000000122f */
[----:B------:R-:W-:Y:S02]  /*3fd0*/  PRMT R122, R122, 0x5410, R51 ;  /* 0x000054107a7a7816 */ /* 0x000fe40000000033 */
[----:B------:R-:W-:Y:S02]  /*3fe0*/  PRMT R120, R120, 0x5410, R53 ;  /* 0x0000541078787816 */ /* 0x000fe40000000035 */
[----:B------:R-:W-:Y:S02]  /*3ff0*/  SHF.R.U32.HI R48, RZ, 0x10, R47 ;  /* 0x00000010ff307819 */ /* 0x000fe4000001162f */
[----:B------:R-:W-:-:S02]  /*4000*/  SHF.R.U32.HI R50, RZ, 0x10, R49 ;  /* 0x00000010ff327819 */ /* 0x000fc40000011631 */
[C---:B------:R-:W-:Y:S01]  /*4010*/  LOP3.LUT R47, R33.reuse, 0xffff0000, RZ, 0xc0, !PT ;  /* 0xffff0000212f7812 */ /* 0x040fe200078ec0ff */
        /* <DEDUP_REMOVED lines=8> */
[----:B------:R-:W-:Y:S01]  /*40a0*/  FMUL.FTZ R47, R47, R46 ;  /* 0x0000002e2f2f7220 */ /* 0x000fe20000410000 */
[----:B------:R-:W-:Y:S01]  /*40b0*/  LOP3.LUT R49, R34, 0xffff0000, RZ, 0xc0, !PT ;  /* 0xffff000022317812 */ /* 0x000fe200078ec0ff */
[----:B------:R-:W-:-:S02]  /*40c0*/  IMAD.U32 R48, R123, 0x10000, RZ ;  /* 0x000100007b307824 */ /* 0x000fc400078e00ff */
[----:B------:R-:W-:Y:S01]  /*40d0*/  FFMA.FTZ R46, R33, R46, -R54 ;  /* 0x0000002e212e7223 */ /* 0x000fe20000010836 */
[----:B------:R-:W-:Y:S02]  /*40e0*/  IMAD.U32 R50, R121, 0x10000, RZ ;  /* 0x0001000079327824 */ /* 0x000fe400078e00ff */
[----:B------:R-:W-:Y:S01]  /*40f0*/  FFMA.FTZ R33, R33, R52, R47 ;  /* 0x0000003421217223 */ /* 0x000fe2000001002f */
[----:B------:R-:W-:Y:S02]  /*4100*/  IMAD.U32 R47, R34, 0x10000, RZ ;  /* 0x00010000222f7824 */ /* 0x000fe400078e00ff */
[C---:B------:R-:W-:Y:S01]  /*4110*/  FMUL.FTZ R34, R49.reuse, R48 ;  /* 0x0000003031227220 */ /* 0x040fe20000410000 */
[-C--:B------:R-:W-:Y:S01]  /*4120*/  FMUL.FTZ R49, R49, R50.reuse ;  /* 0x0000003231317220 */ /* 0x080fe20000410000 */
[----:B------:R-:W-:Y:S02]  /*4130*/  LOP3.LUT R121, R121, 0xffff0000, RZ, 0xc0, !PT ;  /* 0xffff000079797812 */ /* 0x000fe400078ec0ff */
[C---:B------:R-:W-:Y:S01]  /*4140*/  FFMA.FTZ R34, R47.reuse, R50, -R34 ;  /* 0x000000322f227223 */ /* 0x040fe20000010822 */
[----:B------:R-:W-:Y:S01]  /*4150*/  FFMA.FTZ R47, R47, R48, R49 ;  /* 0x000000302f2f7223 */ /* 0x000fe20000010031 */
[----:B------:R-:W-:Y:S01]  /*4160*/  LOP3.LUT R48, R123, 0xffff0000, RZ, 0xc0, !PT ;  /* 0xffff00007b307812 */ /* 0x000fe200078ec0ff */
[C---:B------:R-:W-:Y:S01]  /*4170*/  IMAD.U32 R49, R35.reuse, 0x10000, RZ ;  /* 0x0001000023317824 */ /* 0x040fe200078e00ff */
[----:B------:R-:W-:-:S02]  /*4180*/  LOP3.LUT R50, R35, 0xffff0000, RZ, 0xc0, !PT ;  /* 0xffff000023327812 */ /* 0x000fc400078ec0ff */
[----:B------:R-:W-:Y:S02]  /*4190*/  F2FP.BF16.F32.PACK_AB R33, R33, R46 ;  /* 0x0000002e2121723e */ /* 0x000fe400000010ff */
        /* <DEDUP_REMOVED lines=12> */
[----:B------:R-:W-:-:S07]  /*4260*/  F2FP.BF16.F32.PACK_AB R32, R32, R51 ;  /* 0x000000332020723e */ /* 0x000fce00000010ff */
.L_x_9794:
[----:B------:R-:W-:Y:S05]  /*4270*/  BSYNC B2 ;  /* 0x0000000000027941 */ /* 0x000fea0003800000 */
.L_x_9793:
[----:B------:R4:W-:Y:S02]  /*4280*/  STG.E.128 desc[UR60][R36.64+0x60], R32 ;  /* 0x0000602024007986 */ /* 0x0009e4000c101d3c */
.L_x_9792:
[----:B------:R-:W-:Y:S05]  /*4290*/  BSYNC B1 ;  /* 0x0000000000017941 */ /* 0x000fea0003800000 */
.L_x_9791:
[----:B------:R-:W-:Y:S01]  /*42a0*/  ISETP.NE.AND P4, PT, R13, RZ, PT ;  /* 0x000000ff0d00720c */ /* 0x000fe20003f85270 */
[----:B------:R-:W-:-:S12]  /*42b0*/  BSSY B1, `(.L_x_9795) ;  /* 0x0000036000017945 */ /* 0x000fd80003800000 */
[----:B------:R-:W-:Y:S05]  /*42c0*/  @!P4 BRA `(.L_x_9796) ;  /* 0x0000000000d0c947 */ /* 0x000fea0003800000 */
[----:B------:R-:W5:Y:S01]  /*42d0*/  LDL R46, [R1+0x64] ;  /* 0x00006400012e7983 */ /* 0x000f620000100800 */
[----:B------:R-:W-:Y:S03]  /*42e0*/  BSSY B2, `(.L_x_9797) ;  /* 0x0000031000027945 */ /* 0x000fe60003800000 */
[----:B-1234-:R1:W2:Y:S01]  /*42f0*/  LDS.128 R32, [R78+0x1b000] ;  /* 0x01b000004e207984 */ /* 0x01e2a20000000c00 */
[----:B-----5:R-:W-:-:S13]  /*4300*/  ISETP.GE.AND P4, PT, R46, R106, PT ;  /* 0x0000006a2e00720c */ /* 0x020fda0003f86270 */
[----:B-12---:R-:W-:Y:S05]  /*4310*/  @P4 BRA `(.L_x_9798) ;  /* 0x0000000000b44947 */ /* 0x006fea0003800000 */
[----:B------:R-:W-:Y:S01]  /*4320*/  SHF.R.U64 R51, R44, 0x10, R45 ;  /* 0x000000102c337819 */ /* 0x000fe2000000122d */
[C---:B------:R-:W-:Y:S01]  /*4330*/  IMAD.U32 R44, R33.reuse, 0x10000, RZ ;  /* 0x00010000212c7824 */ /* 0x040fe200078e00ff */
[----:B------:R-:W-:Y:S01]  /*4340*/  SHF.R.U64 R49, R42, 0x10, R43 ;  /* 0x000000102a317819 */ /* 0x000fe2000000122b */
[----:B------:R-:W-:Y:S01]  /*4350*/  IMAD.U32 R42, R34, 0x10000, RZ ;  /* 0x00010000222a7824 */ /* 0x000fe200078e00ff */
[----:B------:R-:W-:Y:S02]  /*4360*/  PRMT R118, R118, 0x5410, R51 ;  /* 0x0000541076767816 */ /* 0x000fe40000000033 */
[----:B------:R-:W-:Y:S02]  /*4370*/  SHF.R.U32.HI R50, RZ, 0x10, R45 ;  /* 0x00000010ff327819 */ /* 0x000fe4000001162d */
[----:B------:R-:W-:Y:S02]  /*4380*/  SHF.R.U32.HI R46, RZ, 0x10, R43 ;  /* 0x00000010ff2e7819 */ /* 0x000fe4000001162b */
[----:B------:R-:W-:Y:S01]  /*4390*/  LOP3.LUT R47, R33, 0xffff0000, RZ, 0xc0, !PT ;  /* 0xffff0000212f7812 */ /* 0x000fe200078ec0ff */
[----:B------:R-:W-:Y:S01]  /*43a0*/  IMAD.U32 R33, R32, 0x10000, RZ ;  /* 0x0001000020217824 */ /* 0x000fe200078e00ff */
[C---:B------:R-:W-:Y:S01]  /*43b0*/  LOP3.LUT R48, R118.reuse, 0xffff0000, RZ, 0xc0, !PT ;  /* 0xffff000076307812 */ /* 0x040fe200078ec0ff */
[----:B------:R-:W-:Y:S01]  /*43c0*/  IMAD.U32 R118, R118, 0x10000, RZ ;  /* 0x0001000076767824 */ /* 0x000fe200078e00ff */
[----:B------:R-:W-:-:S02]  /*43d0*/  PRMT R116, R116, 0x5410, R49 ;  /* 0x0000541074747816 */ /* 0x000fc40000000031 */
[----:B------:R-:W-:Y:S01]  /*43e0*/  PRMT R119, R119, 0x5410, R50 ;  /* 0x0000541077777816 */ /* 0x000fe20000000032 */
[----:B------:R-:W-:Y:S01]  /*43f0*/  FMUL.FTZ R51, R47, R48 ;  /* 0x000000302f337220 */ /* 0x000fe20000410000 */
[----:B------:R-:W-:Y:S02]  /*4400*/  PRMT R117, R117, 0x5410, R46 ;  /* 0x0000541075757816 */ /* 0x000fe4000000002e */
[----:B------:R-:W-:Y:S01]  /*4410*/  LOP3.LUT R49, R116, 0xffff0000, RZ, 0xc0, !PT ;  /* 0xffff000074317812 */ /* 0x000fe200078ec0ff */
[----:B------:R-:W-:Y:S01]  /*4420*/  IMAD.U32 R45, R119, 0x10000, RZ ;  /* 0x00010000772d7824 */ /* 0x000fe200078e00ff */
[----:B------:R-:W-:Y:S01]  /*4430*/  LOP3.LUT R43, R34, 0xffff0000, RZ, 0xc0, !PT ;  /* 0xffff0000222b7812 */ /* 0x000fe200078ec0ff */
[----:B------:R-:W-:Y:S01]  /*4440*/  IMAD.U32 R50, R117, 0x10000, RZ ;  /* 0x0001000075327824 */ /* 0x000fe200078e00ff */
[----:B------:R-:W-:Y:S01]  /*4450*/  LOP3.LUT R34, R35, 0xffff0000, RZ, 0xc0, !PT ;  /* 0xffff000023227812 */ /* 0x000fe200078ec0ff */
[-C--:B------:R-:W-:Y:S01]  /*4460*/  FMUL.FTZ R47, R47, R49.reuse ;  /* 0x000000312f2f7220 */ /* 0x080fe20000410000 */
[----:B------:R-:W-:Y:S01]  /*4470*/  FFMA.FTZ R46, R44, R49, -R51 ;  /* 0x000000312c2e7223 */ /* 0x000fe20000010833 */
[-C--:B------:R-:W-:Y:S01]  /*4480*/  FMUL.FTZ R49, R43, R45.reuse ;  /* 0x0000002d2b317220 */ /* 0x080fe20000410000 */
[----:B------:R-:W-:Y:S01]  /*4490*/  LOP3.LUT R119, R119, 0xffff0000, RZ, 0xc0, !PT ;  /* 0xffff000077777812 */ /* 0x000fe200078ec0ff */
[----:B------:R-:W-:Y:S01]  /*44a0*/  FMUL.FTZ R51, R43, R50 ;  /* 0x000000322b337220 */ /* 0x000fe20000410000 */
[----:B------:R-:W-:Y:S01]  /*44b0*/  LOP3.LUT R117, R117, 0xffff0000, RZ, 0xc0, !PT ;  /* 0xffff000075757812 */ /* 0x000fe200078ec0ff */
[----:B------:R-:W-:Y:S01]  /*44c0*/  IMAD.U32 R116, R116, 0x10000, RZ ;  /* 0x0001000074747824 */ /* 0x000fe200078e00ff */
[----:B------:R-:W-:Y:S01]  /*44d0*/  LOP3.LUT R32, R32, 0xffff0000, RZ, 0xc0, !PT ;  /* 0xffff000020207812 */ /* 0x000fe200078ec0ff */
[----:B------:R-:W-:Y:S01]  /*44e0*/  FFMA.FTZ R47, R44, R48, R47 ;  /* 0x000000302c2f7223 */ /* 0x000fe2000001002f */
[C---:B------:R-:W-:Y:S01]  /*44f0*/  FFMA.FTZ R43, R42.reuse, R50, -R49 ;  /* 0x000000322a2b7223 */ /* 0x040fe20000010831 */
[----:B------:R-:W-:Y:S01]  /*4500*/  FFMA.FTZ R42, R42, R45, R51 ;  /* 0x0000002d2a2a7223 */ /* 0x000fe20000010033 */
[C---:B------:R-:W-:Y:S01]  /*4510*/  FMUL.FTZ R44, R34.reuse, R119 ;  /* 0x00000077222c7220 */ /* 0x040fe20000410000 */
[----:B------:R-:W-:Y:S01]  /*4520*/  FMUL.FTZ R48, R34, R117 ;  /* 0x0000007522307220 */ /* 0x000fe20000410000 */
[----:B------:R-:W-:-:S02]  /*4530*/  IMAD.U32 R35, R35, 0x10000, RZ ;  /* 0x0001000023237824 */ /* 0x000fc400078e00ff */
        /* <DEDUP_REMOVED lines=10> */
[----:B------:R-:W-:-:S07]  /*45e0*/  F2FP.BF16.F32.PACK_AB R35, R35, R44 ;  /* 0x0000002c2323723e */ /* 0x000fce00000010ff */
.L_x_9798:
[----:B------:R-:W-:Y:S05]  /*45f0*/  BSYNC B2 ;  /* 0x0000000000027941 */ /* 0x000fea0003800000 */
.L_x_9797:
[----:B------:R1:W-:Y:S02]  /*4600*/  STG.E.128 desc[UR60][R36.64+0x80], R32 ;  /* 0x0000802024007986 */ /* 0x0003e4000c101d3c */
.L_x_9796:
[----:B------:R-:W-:Y:S05]  /*4610*/  BSYNC B1 ;  /* 0x0000000000017941 */ /* 0x000fea0003800000 */
.L_x_9795:
[----:B------:R-:W-:-:S13]  /*4620*/  ISETP.NE.AND P4, PT, R14, RZ, PT ;  /* 0x000000ff0e00720c */ /* 0x000fda0003f85270 */
[----:B------:R-:W-:Y:S05]  /*4630*/  @!P4 BRA `(.L_x_9778) ;  /* 0x00000024004cc947 */ /* 0x000fea0003800000 */
[----:B------:R-:W5:Y:S01]  /*4640*/  LDL R42, [R1+0x70] ;  /* 0x00007000012a7983 */ /* 0x000f620000100800 */
[----:B------:R-:W-:Y:S03]  /*4650*/  BSSY B1, `(.L_x_9799) ;  /* 0x0000031000017945 */ /* 0x000fe60003800000 */
[----:B-1234-:R1:W2:Y:S01]  /*4660*/  LDS.128 R32, [R20+0x1b000] ;  /* 0x01b0000014207984 */ /* 0x01e2a20000000c00 */
[----:B-----5:R-:W-:-:S13]  /*4670*/  ISETP.GE.AND P4, PT, R42, R106, PT ;  /* 0x0000006a2a00720c */ /* 0x020fda0003f86270 */
[----:B-12---:R-:W-:Y:S05]  /*4680*/  @P4 BRA `(.L_x_9800) ;  /* 0x0000000000b44947 */ /* 0x006fea0003800000 */
[--C-:B------:R-:W-:Y:S01]  /*4690*/  SHF.R.U64 R42, R38, 0x10, R39.reuse ;  /* 0x00000010262a7819 */ /* 0x100fe20000001227 */
[----:B------:R-:W-:Y:S01]  /*46a0*/  IMAD.U32 R38, R34, 0x10000, RZ ;  /* 0x0001000022267824 */ /* 0x000fe200078e00ff */
        /* <DEDUP_REMOVED lines=24> */
[----:B------:R-:W-:Y:S01]  /*4830*/  FFMA.FTZ R46, R39, R42, -R46 ;  /* 0x0000002a272e7223 */ /* 0x000fe2000001082e */
        /* <DEDUP_REMOVED lines=18> */
.L_x_9800:
[----:B------:R-:W-:Y:S05]  /*4960*/  BSYNC B1 ;  /* 0x0000000000017941 */ /* 0x000fea0003800000 */
.L_x_9799:
[----:B------:R1:W-:Y:S01]  /*4970*/  STG.E.128 desc[UR60][R36.64+0xa0], R32 ;  /* 0x0000a02024007986 */ /* 0x0003e2000c101d3c */
[----:B------:R-:W-:Y:S05]  /*4980*/  BRA `(.L_x_9778) ;  /* 0x0000002000787947 */ /* 0x000fea0003800000 */
.L_x_9772:
        /* <DEDUP_REMOVED lines=34> */
[----:B------:R-:W5:Y:S04]  /*4bb0*/  @!P3 LDG.E.128 R40, desc[UR60][R44.64] ;  /* 0x0000003c2c28b981 */ /* 0x000f68000c1e1d00 */
[----:B------:R-:W5:Y:S01]  /*4bc0*/  @!P3 LDG.E.128 R52, desc[UR60][R56.64] ;  /* 0x0000003c3834b981 */ /* 0x000f62000c1e1d00 */
        /* <DEDUP_REMOVED lines=10> */
.L_x_9802:
[----:B------:R-:W-:Y:S05]  /*4c70*/  BSYNC B1 ;  /* 0x0000000000017941 */ /* 0x000fea0003800000 */
.L_x_9801:
[----:B0-----:R-:W2:Y:S01]  /*4c80*/  LDL R57, [R1+0x4c] ;  /* 0x00004c0001397983 */ /* 0x001ea20000100800 */
[----:B-----5:R-:W-:Y:S02]  /*4c90*/  IMAD.MOV.U32 R15, RZ, RZ, R34 ;  /* 0x000000ffff0f7224 */ /* 0x020fe400078e0022 */
        /* <DEDUP_REMOVED lines=41> */
.L_x_9803:
[----:B------:R-:W2:Y:S01]  /*4f30*/  LDL R56, [R1] ;  /* 0x0000000001387983 */ /* 0x000ea20000100800 */
[----:B------:R-:W-:Y:S01]  /*4f40*/  IMAD R15, R17, 0x8, R16 ;  /* 0x00000008110f7824 */ /* 0x000fe200078e0210 */
[----:B------:R-:W-:Y:S01]  /*4f50*/  BSSY B1, `(.L_x_9804) ;  /* 0x0000004000017945 */ /* 0x000fe20003800000 */
[----:B--2---:R-:W-:-:S04]  /*4f60*/  SHF.L.U32 R86, R56, 0x1f, RZ ;  /* 0x0000001f38567819 */ /* 0x004fc800000006ff */
[----:B------:R-:W0:Y:S02]  /*4f70*/  SYNCS.PHASECHK.TRANS64.TRYWAIT P5, [R15+URZ+0x31c90], R86 ;  /* 0x031c90560f0075a7 */ /* 0x000e2400080a017f */
[----:B0-----:R-:W-:Y:S05]  /*4f80*/  @!P5 BRA `(.L_x_9805) ;  /* 0x000001ac0060d947 */ /* 0x001fea0003800000 */
.L_x_10076:
[----:B------:R-:W-:Y:S05]  /*4f90*/  BSYNC B1 ;  /* 0x0000000000017941 */ /* 0x000fea0003800000 */
.L_x_9804:
[----:B------:R-:W-:Y:S05]  /*4fa0*/  @P4 BRA `(.L_x_9778) ;  /* 0x0000001800f04947 */ /* 0x000fea0003800000 */
[----:B------:R-:W1:Y:S01]  /*4fb0*/  LDC R110, c[0x0][0x2f4] ;  /* 0x0000bd00ff6e7b82 */ /* 0x000e620000000800 */
[----:B------:R-:W-:Y:S01]  /*4fc0*/  ISETP.NE.AND P4, PT, R9, RZ, PT ;  /* 0x000000ff0900720c */ /* 0x000fe20003f85270 */
[----:B------:R-:W-:Y:S01]  /*4fd0*/  ULDC.64 UR4, c[0x0][0x300] ;  /* 0x0000c00000047ab9 */ /* 0x000fe20000000a00 */
[----:B------:R-:W-:Y:S01]  /*4fe0*/  SHF.R.S32.HI R56, RZ, 0x1f, R146 ;  /* 0x0000001fff387819 */ /* 0x000fe20000011492 */
[----:B------:R-:W-:Y:S01]  /*4ff0*/  IMAD.MOV.U32 R93, RZ, RZ, R92 ;  /* 0x000000ffff5d7224 */ /* 0x000fe200078e005c */
[----:B------:R-:W-:Y:S01]  /*5000*/  BSSY B1, `(.L_x_9806) ;  /* 0x000008a000017945 */ /* 0x000fe20003800000 */
[----:B------:R-:W-:Y:S02]  /*5010*/  IMAD.MOV.U32 R92, RZ, RZ, R60 ;  /* 0x000000ffff5c7224 */ /* 0x000fe400078e003c */
[----:B------:R-:W-:Y:S02]  /*5020*/  IMAD R56, R56, UR4, RZ ;  /* 0x0000000438387c24 */ /* 0x000fe4000f8e02ff */
[----:B------:R-:W-:-:S04]  /*5030*/  IMAD.WIDE.U32 R92, R146, UR4, R92 ;  /* 0x00000004925c7c25 */ /* 0x000fc8000f8e005c */
[----:B------:R-:W-:-:S04]  /*5040*/  IMAD R56, R146, UR5, R56 ;  /* 0x0000000592387c24 */ /* 0x000fc8000f8e0238 */
[----:B------:R-:W-:Y:S02]  /*5050*/  IMAD.IADD R112, R56, 0x1, R93 ;  /* 0x0000000138707824 */ /* 0x000fe400078e025d */
[----:B-1----:R-:W-:Y:S01]  /*5060*/  IMAD.IADD R115, R110, 0x1, -R107 ;  /* 0x000000016e737824 */ /* 0x002fe200078e0a6b */
[----:B------:R-:W-:Y:S06]  /*5070*/  @!P4 BRA `(.L_x_9807) ;  /* 0x000000080008c947 */ /* 0x000fec0003800000 */
[----:B------:R-:W2:Y:S04]  /*5080*/  LDL R62, [R1+0x50] ;  /* 0x00005000013e7983 */ /* 0x000ea80000100800 */
[----:B------:R-:W3:Y:S04]  /*5090*/  LDL R58, [R1+0x54] ;  /* 0x00005400013a7983 */ /* 0x000ee80000100800 */
[----:B------:R-:W4:Y:S01]  /*50a0*/  LDL R59, [R1+0x58] ;  /* 0x00005800013b7983 */ /* 0x000f220000100800 */
[----:B------:R-:W-:-:S04]  /*50b0*/  SEL R56, R107, R115, !P0 ;  /* 0x000000736b387207 */ /* 0x000fc80004000000 */
[----:B------:R-:W-:-:S04]  /*50c0*/  SHF.R.S32.HI R57, RZ, 0x1f, R56 ;  /* 0x0000001fff397819 */ /* 0x000fc80000011438 */
[----:B------:R-:W-:-:S04]  /*50d0*/  LEA.HI R57, R57, R56, RZ, 0x4 ;  /* 0x0000003839397211 */ /* 0x000fc800078f20ff */
[----:B------:R-:W-:-:S04]  /*50e0*/  SHF.R.S32.HI R57, RZ, 0x4, R57 ;  /* 0x00000004ff397819 */ /* 0x000fc80000011439 */
[----:B------:R-:W-:-:S04]  /*50f0*/  LEA.HI.SX32 R116, R21, R57, 0x1d ;  /* 0x0000003915747211 */ /* 0x000fc800078feaff */
[----:B------:R-:W-:-:S04]  /*5100*/  SHF.R.S32.HI R57, RZ, 0x1f, R116 ;  /* 0x0000001fff397819 */ /* 0x000fc80000011474 */
[----:B------:R-:W-:Y:S01]  /*5110*/  LEA.HI R57, R57, R116, RZ, 0x2 ;  /* 0x0000007439397211 */ /* 0x000fe200078f10ff */
[----:B------:R-:W-:-:S03]  /*5120*/  IMAD.SHL.U32 R116, R116, 0x8, RZ ;  /* 0x0000000874747824 */ /* 0x000fc600078e00ff */
[----:B------:R-:W-:Y:S02]  /*5130*/  SHF.R.S32.HI R57, RZ, 0x2, R57 ;  /* 0x00000002ff397819 */ /* 0x000fe40000011439 */
[----:B------:R-:W-:Y:S01]  /*5140*/  ISETP.GE.AND P4, PT, R144, R106, PT ;  /* 0x0000006a9000720c */ /* 0x000fe20003f86270 */
[----:B------:R-:W-:Y:S01]  /*5150*/  BSSY B2, `(.L_x_9808) ;  /* 0x0000068000027945 */ /* 0x000fe20003800000 */
[----:B--2---:R-:W-:-:S04]  /*5160*/  LOP3.LUT R56, R62, 0x18, R116, 0xf8, !PT ;  /* 0x000000183e387812 */ /* 0x004fc800078ef874 */
[----:B---3--:R-:W-:Y:S01]  /*5170*/  LOP3.LUT R56, R56, R58, RZ, 0x3c, !PT ;  /* 0x0000003a38387212 */ /* 0x008fe200078e3cff */
[----:B----4-:R-:W-:-:S04]  /*5180*/  IMAD R57, R57, 0x1200, R59 ;  /* 0x0000120039397824 */ /* 0x010fc800078e023b */
[----:B------:R-:W-:-:S04]  /*5190*/  IMAD.IADD R56, R57, 0x1, R56 ;  /* 0x0000000139387824 */ /* 0x000fc800078e0238 */
[C---:B------:R-:W-:Y:S02]  /*51a0*/  IMAD R60, R17.reuse, 0x3600, R56 ;  /* 0x00003600113c7824 */ /* 0x040fe400078e0238 */
[----:B------:R-:W-:Y:S02]  /*51b0*/  IMAD R56, R17, 0x3600, R104 ;  /* 0x0000360011387824 */ /* 0x000fe400078e0268 */
[--C-:B------:R-:W-:Y:S02]  /*51c0*/  IMAD R60, R60, 0x2, R16.reuse ;  /* 0x000000023c3c7824 */ /* 0x100fe400078e0210 */
[----:B------:R-:W-:-:S04]  /*51d0*/  IMAD R56, R56, 0x2, R16 ;  /* 0x0000000238387824 */ /* 0x000fc800078e0210 */
[----:B------:R-:W1:Y:S04]  /*51e0*/  LDS.128 R60, [R60+0x16a00] ;  /* 0x016a00003c3c7984 */ /* 0x000e680000000c00 */
        /* <DEDUP_REMOVED lines=12> */
[----:B------:R-:W-:Y:S01]  /*52b0*/  IMAD.U32 R55, R117, 0x10000, RZ ;  /* 0x0001000075377824 */ /* 0x000fe200078e00ff */
[C---:B------:R-:W-:Y:S02]  /*52c0*/  PRMT R118, R121.reuse, 0x5432, R118 ;  /* 0x0000543279767816 */ /* 0x040fe40000000076 */
[----:B------:R-:W-:Y:S01]  /*52d0*/  PRMT R43, R121, 0x5410, R43 ;  /* 0x00005410792b7816 */ /* 0x000fe2000000002b */
[----:B-1----:R-:W-:Y:S01]  /*52e0*/  IMAD.U32 R121, R61, 0x10000, RZ ;  /* 0x000100003d797824 */ /* 0x002fe200078e00ff */
[----:B------:R-:W-:-:S02]  /*52f0*/  PRMT R52, R120, 0x5432, R52 ;  /* 0x0000543278347816 */ /* 0x000fc40000000034 */
[----:B------:R-:W-:Y:S01]  /*5300*/  PRMT R53, R120, 0x5410, R53 ;  /* 0x0000541078357816 */ /* 0x000fe20000000035 */
[C---:B------:R-:W-:Y:S01]  /*5310*/  IMAD.U32 R120, R118.reuse, 0x10000, RZ ;  /* 0x0001000076787824 */ /* 0x040fe200078e00ff */
[C---:B------:R-:W-:Y:S02]  /*5320*/  PRMT R41, R119.reuse, 0x5410, R41 ;  /* 0x0000541077297816 */ /* 0x040fe40000000029 */
[----:B------:R-:W-:Y:S01]  /*5330*/  PRMT R42, R119, 0x5432, R42 ;  /* 0x00005432772a7816 */ /* 0x000fe2000000002a */
[----:B--2---:R-:W-:Y:S02]  /*5340*/  IMAD.U32 R119, R57, 0x10000, RZ ;  /* 0x0001000039777824 */ /* 0x004fe400078e00ff */
[----:B------:R-:W-:Y:S01]  /*5350*/  FMUL.FTZ R54, R121, R120 ;  /* 0x0000007879367220 */ /* 0x000fe20000410000 */
[----:B------:R-:W-:Y:S02]  /*5360*/  LOP3.LUT R118, R118, 0xffff0000, RZ, 0xc0, !PT ;  /* 0xffff000076767812 */ /* 0x000fe400078ec0ff */
[----:B------:R-:W-:Y:S01]  /*5370*/  LOP3.LUT R61, R61, 0xffff0000, RZ, 0xc0, !PT ;  /* 0xffff00003d3d7812 */ /* 0x000fe200078ec0ff */
[-C--:B------:R-:W-:Y:S01]  /*5380*/  FFMA.FTZ R54, R119, R55.reuse, -R54 ;  /* 0x0000003777367223 */ /* 0x080fe20000010836 */
[----:B------:R-:W-:Y:S01]  /*5390*/  FMUL.FTZ R55, R121, R55 ;  /* 0x0000003779377220 */ /* 0x000fe20000410000 */
[----:B------:R-:W-:-:S03]  /*53a0*/  LOP3.LUT R117, R117, 0xffff0000, RZ, 0xc0, !PT ;  /* 0xffff000075757812 */ /* 0x000fc600078ec0ff */
        /* <DEDUP_REMOVED lines=10> */
[----:B------:R-:W-:Y:S01]  /*5450*/  IMAD.U32 R118, R59, 0x10000, RZ ;  /* 0x000100003b767824 */ /* 0x000fe200078e00ff */
[----:B------:R-:W-:Y:S01]  /*5460*/  F2FP.BF16.F32.PACK_AB R57, R57, R54 ;  /* 0x000000363939723e */ /* 0x000fe200000010ff */
[----:B------:R-:W-:-:S02]  /*5470*/  IMAD.U32 R117, R42, 0x10000, RZ ;  /* 0x000100002a757824 */ /* 0x000fc400078e00ff */
[----:B------:R-:W-:Y:S01]  /*5480*/  FMUL.FTZ R121, R120, R119 ;  /* 0x0000007778797220 */ /* 0x000fe20000410000 */
[----:B------:R-:W-:Y:S01]  /*5490*/  F2FP.BF16.F32.PACK_AB R61, R61, R55 ;  /* 0x000000373d3d723e */ /* 0x000fe200000010ff */
[----:B------:R-:W-:Y:S02]  /*54a0*/  IMAD.U32 R54, R60, 0x10000, RZ ;  /* 0x000100003c367824 */ /* 0x000fe400078e00ff */
[-C--:B------:R-:W-:Y:S01]  /*54b0*/  FFMA.FTZ R121, R118, R117.reuse, -R121 ;  /* 0x0000007576797223 */ /* 0x080fe20000010879 */
[----:B------:R-:W-:Y:S01]  /*54c0*/  FMUL.FTZ R117, R120, R117 ;  /* 0x0000007578757220 */ /* 0x000fe20000410000 */
[C---:B------:R-:W-:Y:S01]  /*54d0*/  IMAD.U32 R55, R40.reuse, 0x10000, RZ ;  /* 0x0001000028377824 */ /* 0x040fe200078e00ff */
[----:B------:R-:W-:Y:S02]  /*54e0*/  LOP3.LUT R40, R40, 0xffff0000, RZ, 0xc0, !PT ;  /* 0xffff000028287812 */ /* 0x000fe400078ec0ff */
[----:B------:R-:W-:Y:S01]  /*54f0*/  FFMA.FTZ R118, R118, R119, R117 ;  /* 0x0000007776767223 */ /* 0x000fe20000010075 */
[----:B------:R-:W-:-:S02]  /*5500*/  LOP3.LUT R117, R42, 0xffff0000, RZ, 0xc0, !PT ;  /* 0xffff00002a757812 */ /* 0x000fc400078ec0ff */
        /* <DEDUP_REMOVED lines=44> */
.L_x_9809:
[----:B------:R-:W-:Y:S05]  /*57d0*/  BSYNC B2 ;  /* 0x0000000000027941 */ /* 0x000fea0003800000 */
.L_x_9808:
        /* <DEDUP_REMOVED lines=11> */
[----:B-1----:R2:W-:Y:S04]  /*5890*/  @!P4 STG.E.128 desc[UR60][R42.64], R60 ;  /* 0x0000003c2a00c986 */ /* 0x0025e8000c101d3c */
.L_x_9807:
[----:B------:R-:W-:Y:S05]  /*58a0*/  BSYNC B1 ;  /* 0x0000000000017941 */ /* 0x000fea0003800000 */
.L_x_9806:
[----:B------:R-:W-:Y:S01]  /*58b0*/  ISETP.NE.AND P4, PT, R10, RZ, PT ;  /* 0x000000ff0a00720c */ /* 0x000fe20003f85270 */
[----:B------:R-:W-:-:S12]  /*58c0*/  BSSY B1, `(.L_x_9810) ;  /* 0x0000084000017945 */ /* 0x000fd80003800000 */
[----:B------:R-:W-:Y:S05]  /*58d0*/  @!P4 BRA `(.L_x_9811) ;  /* 0x000000080008c947 */ /* 0x000fea0003800000 */
[----:B------:R-:W3:Y:S04]  /*58e0*/  LDL R52, [R1+0x50] ;  /* 0x0000500001347983 */ /* 0x000ee80000100800 */
[----:B--2---:R-:W2:Y:S04]  /*58f0*/  LDL R42, [R1+0x54] ;  /* 0x00005400012a7983 */ /* 0x004ea80000100800 */
        /* <DEDUP_REMOVED lines=12> */
[----:B---3--:R-:W-:-:S04]  /*59c0*/  LOP3.LUT R40, R52, 0x18, R56, 0xf8, !PT ;  /* 0x0000001834287812 */ /* 0x008fc800078ef838 */
[----:B--2---:R-:W-:Y:S01]  /*59d0*/  LOP3.LUT R40, R40, R42, RZ, 0x3c, !PT ;  /* 0x0000002a28287212 */ /* 0x004fe200078e3cff */
        /* <DEDUP_REMOVED lines=9> */
[----:B------:R-:W-:Y:S01]  /*5a70*/  SHF.R.U64 R38, R38, 0x10, R39 ;  /* 0x0000001026267819 */ /* 0x000fe20000001227 */
[----:B-1----:R-:W-:Y:S01]  /*5a80*/  IMAD.U32 R61, R53, 0x10000, RZ ;  /* 0x00010000353d7824 */ /* 0x002fe200078e00ff */
        /* <DEDUP_REMOVED lines=90> */
.L_x_9813:
[----:B------:R-:W-:Y:S05]  /*6030*/  BSYNC B2 ;  /* 0x0000000000027941 */ /* 0x000fea0003800000 */
.L_x_9812:
        /* <DEDUP_REMOVED lines=12> */
.L_x_9811:
[----:B------:R-:W-:Y:S05]  /*6100*/  BSYNC B1 ;  /* 0x0000000000017941 */ /* 0x000fea0003800000 */
.L_x_9810:
[----:B------:R-:W-:-:S13]  /*6110*/  ISETP.NE.AND P4, PT, R11, RZ, PT ;  /* 0x000000ff0b00720c */ /* 0x000fda0003f85270 */
[----:B------:R-:W-:Y:S05]  /*6120*/  @!P4 BRA `(.L_x_9778) ;  /* 0x000000080090c947 */ /* 0x000fea0003800000 */
[----:B--23--:R-:W2:Y:S04]  /*6130*/  LDL R40, [R1+0x50] ;  /* 0x0000500001287983 */ /* 0x00cea80000100800 */
[----:B------:R-:W3:Y:S04]  /*6140*/  LDL R38, [R1+0x54] ;  /* 0x0000540001267983 */ /* 0x000ee80000100800 */
[----:B------:R-:W4:Y:S01]  /*6150*/  LDL R39, [R1+0x58] ;  /* 0x0000580001277983 */ /* 0x000f220000100800 */
[----:B------:R-:W-:Y:S02]  /*6160*/  IADD3 R36, P4, P5, R24, R92, R77 ;  /* 0x0000005c18247210 */ /* 0x000fe40007d9e04d */
[----:B------:R-:W-:-:S02]  /*6170*/  LOP3.LUT P6, RZ, R19, 0x1, RZ, 0xc0, !PT ;  /* 0x0000000113ff7812 */ /* 0x000fc400078cc0ff */
[----:B------:R-:W-:Y:S02]  /*6180*/  IADD3.X R37, R3, R112, R99, P4, P5 ;  /* 0x0000007003257210 */ /* 0x000fe400027ea463 */
[C---:B------:R-:W-:Y:S02]  /*6190*/  LEA R48, P4, R36.reuse, R90, 0x1 ;  /* 0x0000005a24307211 */ /* 0x040fe400078808ff */
[----:B------:R-:W-:Y:S02]  /*61a0*/  SEL R115, R107, R115, !P6 ;  /* 0x000000736b737207 */ /* 0x000fe40007000000 */
[----:B------:R-:W-:Y:S02]  /*61b0*/  LEA.HI.X R49, R36, R91, R37, 0x1, P4 ;  /* 0x0000005b24317211 */ /* 0x000fe400020f0c25 */
[----:B------:R-:W-:-:S04]  /*61c0*/  SHF.R.S32.HI R36, RZ, 0x1f, R115 ;  /* 0x0000001fff247819 */ /* 0x000fc80000011473 */
[----:B------:R-:W-:-:S04]  /*61d0*/  LEA.HI R36, R36, R115, RZ, 0x4 ;  /* 0x0000007324247211 */ /* 0x000fc800078f20ff */
[----:B------:R-:W-:-:S04]  /*61e0*/  SHF.R.S32.HI R37, RZ, 0x4, R36 ;  /* 0x00000004ff257819 */ /* 0x000fc80000011424 */
[----:B------:R-:W-:-:S04]  /*61f0*/  LEA.HI.SX32 R37, R8, R37, 0x1d ;  /* 0x0000002508257211 */ /* 0x000fc800078feaff */
[----:B------:R-:W-:Y:S01]  /*6200*/  SHF.R.S32.HI R36, RZ, 0x1f, R37 ;  /* 0x0000001fff247819 */ /* 0x000fe20000011425 */
[----:B------:R-:W-:-:S03]  /*6210*/  IMAD.SHL.U32 R50, R37, 0x8, RZ ;  /* 0x0000000825327824 */ /* 0x000fc600078e00ff */
[----:B------:R-:W-:-:S04]  /*6220*/  LEA.HI R36, R36, R37, RZ, 0x2 ;  /* 0x0000002524247211 */ /* 0x000fc800078f10ff */
[----:B------:R-:W-:Y:S02]  /*6230*/  SHF.R.S32.HI R37, RZ, 0x2, R36 ;  /* 0x00000002ff257819 */ /* 0x000fe40000011424 */
[----:B------:R-:W-:Y:S01]  /*6240*/  ISETP.GE.AND P4, PT, R4, R106, PT ;  /* 0x0000006a0400720c */ /* 0x000fe20003f86270 */
[----:B------:R-:W-:Y:S01]  /*6250*/  BSSY B1, `(.L_x_9814) ;  /* 0x0000066000017945 */ /* 0x000fe20003800000 */
[----:B--2---:R-:W-:-:S04]  /*6260*/  LOP3.LUT R36, R40, 0x18, R50, 0xf8, !PT ;  /* 0x0000001828247812 */ /* 0x004fc800078ef832 */
[----:B---3--:R-:W-:Y:S01]  /*6270*/  LOP3.LUT R36, R36, R38, RZ, 0x3c, !PT ;  /* 0x0000002624247212 */ /* 0x008fe200078e3cff */
[----:B----4-:R-:W-:-:S04]  /*6280*/  IMAD R37, R37, 0x1200, R39 ;  /* 0x0000120025257824 */ /* 0x010fc800078e0227 */
[----:B------:R-:W-:Y:S02]  /*6290*/  IMAD.IADD R36, R37, 0x1, R36 ;  /* 0x0000000125247824 */ /* 0x000fe400078e0224 */
[C---:B------:R-:W-:Y:S02]  /*62a0*/  IMAD R37, R17.reuse, 0x3600, R102 ;  /* 0x0000360011257824 */ /* 0x040fe400078e0266 */
        /* <DEDUP_REMOVED lines=8> */
[--C-:B------:R-:W-:Y:S01]  /*6330*/  SHF.R.U32.HI R54, RZ, 0x10, R33.reuse ;  /* 0x00000010ff367819 */ /* 0x100fe20000011621 */
        /* <DEDUP_REMOVED lines=8> */
[----:B------:R-:W-:Y:S01]  /*63c0*/  FMUL.FTZ R57, R55, R54 ;  /* 0x0000003637397220 */ /* 0x000fe20000410000 */
        /* <DEDUP_REMOVED lines=8> */
[----:B------:R-:W-:-:S02]  /*6450*/  PRMT R33, R122, 0x5432, R33 ;  /* 0x000054327a217816 */ /* 0x000fc40000000021 */
[C---:B------:R-:W-:Y:S01]  /*6460*/  FFMA.FTZ R53, R37.reuse, R51, -R53 ;  /* 0x0000003325357223 */ /* 0x040fe20000010835 */
[----:B------:R-:W-:Y:S01]  /*6470*/  FFMA.FTZ R41, R37, R52, R41 ;  /* 0x0000003425297223 */ /* 0x000fe20000010029 */
[----:B------:R-:W-:Y:S01]  /*6480*/  SHF.R.U32.HI R37, RZ, 0x10, R47 ;  /* 0x00000010ff257819 */ /* 0x000fe2000001162f */
[----:B------:R-:W-:Y:S01]  /*6490*/  IMAD.U32 R52, R43, 0x10000, RZ ;  /* 0x000100002b347824 */ /* 0x000fe200078e00ff */
[----:B------:R-:W-:Y:S01]  /*64a0*/  SHF.R.U64 R44, R44, 0x10, R45 ;  /* 0x000000102c2c7819 */ /* 0x000fe2000000122d */
[----:B------:R-:W-:Y:S01]  /*64b0*/  IMAD.U32 R54, R33, 0x10000, RZ ;  /* 0x0001000021367824 */ /* 0x000fe200078e00ff */
[----:B------:R-:W-:Y:S01]  /*64c0*/  PRMT R37, R124, 0x5432, R37 ;  /* 0x000054327c257816 */ /* 0x000fe20000000025 */
[----:B------:R-:W-:Y:S01]  /*64d0*/  IMAD.U32 R45, R39, 0x10000, RZ ;  /* 0x00010000272d7824 */ /* 0x000fe200078e00ff */
[----:B------:R-:W-:Y:S02]  /*64e0*/  LOP3.LUT R33, R33, 0xffff0000, RZ, 0xc0, !PT ;  /* 0xffff000021217812 */ /* 0x000fe400078ec0ff */
[----:B------:R-:W-:Y:S01]  /*64f0*/  LOP3.LUT R39, R39, 0xffff0000, RZ, 0xc0, !PT ;  /* 0xffff000027277812 */ /* 0x000fe200078ec0ff */
[C---:B------:R-:W-:Y:S01]  /*6500*/  IMAD.U32 R51, R37.reuse, 0x10000, RZ ;  /* 0x0001000025337824 */ /* 0x040fe200078e00ff */
[----:B------:R-:W-:-:S02]  /*6510*/  LOP3.LUT R37, R37, 0xffff0000, RZ, 0xc0, !PT ;  /* 0xffff000025257812 */ /* 0x000fc400078ec0ff */
[----:B------:R-:W-:Y:S01]  /*6520*/  PRMT R44, R125, 0x5410, R44 ;  /* 0x000054107d2c7816 */ /* 0x000fe2000000002c */
[CC--:B------:R-:W-:Y:S01]  /*6530*/  FMUL.FTZ R56, R52.reuse, R51.reuse ;  /* 0x0000003334387220 */ /* 0x0c0fe20000410000 */
[-C--:B------:R-:W-:Y:S01]  /*6540*/  FMUL.FTZ R52, R52, R54.reuse ;  /* 0x0000003634347220 */ /* 0x080fe20000410000 */
[----:B------:R-:W-:Y:S02]  /*6550*/  PRMT R32, R123, 0x5410, R32 ;  /* 0x000054107b207816 */ /* 0x000fe40000000020 */
[C---:B------:R-:W-:Y:S01]  /*6560*/  FFMA.FTZ R56, R45.reuse, R54, -R56 ;  /* 0x000000362d387223 */ /* 0x040fe20000010838 */
[----:B------:R-:W-:Y:S01]  /*6570*/  FFMA.FTZ R52, R45, R51, R52 ;  /* 0x000000332d347223 */ /* 0x000fe20000010034 */
[----:B------:R-:W-:Y:S01]  /*6580*/  LOP3.LUT R45, R43, 0xffff0000, RZ, 0xc0, !PT ;  /* 0xffff00002b2d7812 */ /* 0x000fe200078ec0ff */
[C---:B------:R-:W-:Y:S01]  /*6590*/  IMAD.U32 R51, R32.reuse, 0x10000, RZ ;  /* 0x0001000020337824 */ /* 0x040fe200078e00ff */
[----:B------:R-:W-:Y:S02]  /*65a0*/  LOP3.LUT R32, R32, 0xffff0000, RZ, 0xc0, !PT ;  /* 0xffff000020207812 */ /* 0x000fe400078ec0ff */
[----:B------:R-:W-:Y:S01]  /*65b0*/  SHF.R.U64 R47, R46, 0x10, R47 ;  /* 0x000000102e2f7819 */ /* 0x000fe2000000122f */
[C---:B------:R-:W-:Y:S01]  /*65c0*/  FMUL.FTZ R43, R45.reuse, R37 ;  /* 0x000000252d2b7220 */ /* 0x040fe20000410000 */
[----:B------:R-:W-:Y:S01]  /*65d0*/  FMUL.FTZ R45, R45, R33 ;  /* 0x000000212d2d7220 */ /* 0x000fe20000410000 */
[----:B------:R-:W-:-:S02]  /*65e0*/  SHF.R.U64 R35, R34, 0x10, R35 ;  /* 0x0000001022237819 */ /* 0x000fc40000001223 */
[C---:B------:R-:W-:Y:S01]  /*65f0*/  FFMA.FTZ R43, R39.reuse, R33, -R43 ;  /* 0x00000021272b7223 */ /* 0x040fe2000001082b */
[----:B------:R-:W-:Y:S01]  /*6600*/  FFMA.FTZ R45, R39, R37, R45 ;  /* 0x00000025272d7223 */ /* 0x000fe2000001002d */
[----:B------:R-:W-:Y:S01]  /*6610*/  IMAD.U32 R39, R40, 0x10000, RZ ;  /* 0x0001000028277824 */ /* 0x000fe200078e00ff */
[----:B------:R-:W-:Y:S01]  /*6620*/  PRMT R124, R124, 0x5410, R47 ;  /* 0x000054107c7c7816 */ /* 0x000fe2000000002f */
[C---:B------:R-:W-:Y:S01]  /*6630*/  IMAD.U32 R37, R44.reuse, 0x10000, RZ ;  /* 0x000100002c257824 */ /* 0x040fe200078e00ff */
[----:B------:R-:W-:Y:S01]  /*6640*/  LOP3.LUT R44, R44, 0xffff0000, RZ, 0xc0, !PT ;  /* 0xffff00002c2c7812 */ /* 0x000fe200078ec0ff */
[----:B------:R-:W-:Y:S01]  /*6650*/  IMAD.U32 R33, R36, 0x10000, RZ ;  /* 0x0001000024217824 */ /* 0x000fe200078e00ff */
[----:B------:R-:W-:Y:S01]  /*6660*/  PRMT R122, R122, 0x5410, R35 ;  /* 0x000054107a7a7816 */ /* 0x000fe20000000023 */
[C---:B------:R-:W-:Y:S01]  /*6670*/  FMUL.FTZ R54, R39.reuse, R37 ;  /* 0x0000002527367220 */ /* 0x040fe20000410000 */
[-C--:B------:R-:W-:Y:S01]  /*6680*/  FMUL.FTZ R39, R39, R51.reuse ;  /* 0x0000003327277220 */ /* 0x080fe20000410000 */
[----:B------:R-:W-:Y:S01]  /*6690*/  IMAD.U32 R35, R38, 0x10000, RZ ;  /* 0x0001000026237824 */ /* 0x000fe200078e00ff */
[----:B------:R-:W-:Y:S01]  /*66a0*/  LOP3.LUT R47, R124, 0xffff0000, RZ, 0xc0, !PT ;  /* 0xffff00007c2f7812 */ /* 0x000fe200078ec0ff */
[C---:B------:R-:W-:Y:S01]  /*66b0*/  FFMA.FTZ R54, R33.reuse, R51, -R54 ;  /* 0x0000003321367223 */ /* 0x040fe20000010836 */
[----:B------:R-:W-:Y:S01]  /*66c0*/  FFMA.FTZ R39, R33, R37, R39 ;  /* 0x0000002521277223 */ /* 0x000fe20000010027 */
[----:B------:R-:W-:-:S02]  /*66d0*/  LOP3.LUT R33, R40, 0xffff0000, RZ, 0xc0, !PT ;  /* 0xffff000028217812 */ /* 0x000fc400078ec0ff */
[----:B------:R-:W-:Y:S01]  /*66e0*/  LOP3.LUT R37, R36, 0xffff0000, RZ, 0xc0, !PT ;  /* 0xffff000024257812 */ /* 0x000fe200078ec0ff */
[----:B------:R-:W-:Y:S01]  /*66f0*/  IMAD.U32 R36, R122, 0x10000, RZ ;  /* 0x000100007a247824 */ /* 0x000fe200078e00ff */
[----:B------:R-:W-:Y:S01]  /*6700*/  LOP3.LUT R38, R38, 0xffff0000, RZ, 0xc0, !PT ;  /* 0xffff000026267812 */ /* 0x000fe200078ec0ff */
[C---:B------:R-:W-:Y:S01]  /*6710*/  FMUL.FTZ R34, R33.reuse, R44 ;  /* 0x0000002c21227220 */ /* 0x040fe20000410000 */
[----:B------:R-:W-:Y:S01]  /*6720*/  FMUL.FTZ R51, R33, R32 ;  /* 0x0000002021337220 */ /* 0x000fe20000410000 */
[----:B------:R-:W-:Y:S02]  /*6730*/  F2FP.BF16.F32.PACK_AB R43, R43, R56 ;  /* 0x000000382b2b723e */ /* 0x000fe400000010ff */
[C---:B------:R-:W-:Y:S01]  /*6740*/  FFMA.FTZ R33, R37.reuse, R32, -R34 ;  /* 0x0000002025217223 */ /* 0x040fe20000010822 */
[----:B------:R-:W-:Y:S01]  /*6750*/  FFMA.FTZ R32, R37, R44, R51 ;  /* 0x0000002c25207223 */ /* 0x000fe20000010033 */
[C---:B------:R-:W-:Y:S01]  /*6760*/  IMAD.U32 R34, R42.reuse, 0x10000, RZ ;  /* 0x000100002a227824 */ /* 0x040fe200078e00ff */
[----:B------:R-:W-:Y:S01]  /*6770*/  LOP3.LUT R42, R42, 0xffff0000, RZ, 0xc0, !PT ;  /* 0xffff00002a2a7812 */ /* 0x000fe200078ec0ff */
[----:B------:R-:W-:Y:S01]  /*6780*/  IMAD.U32 R37, R124, 0x10000, RZ ;  /* 0x000100007c257824 */ /* 0x000fe200078e00ff */
[----:B------:R-:W-:Y:S01]  /*6790*/  F2FP.BF16.F32.PACK_AB R45, R45, R52 ;  /* 0x000000342d2d723e */ /* 0x000fe200000010ff */
[C---:B------:R-:W-:Y:S01]  /*67a0*/  FMUL.FTZ R44, R34.reuse, R36 ;  /* 0x00000024222c7220 */ /* 0x040fe20000410000 */
[----:B------:R-:W-:Y:S01]  /*67b0*/  F2FP.BF16.F32.PACK_AB R41, R41, R55 ;  /* 0x000000372929723e */ /* 0x000fe200000010ff */
[----:B------:R-:W-:Y:S01]  /*67c0*/  FMUL.FTZ R40, R34, R37 ;  /* 0x0000002522287220 */ /* 0x000fe20000410000 */
[----:B------:R-:W-:-:S03]  /*67d0*/  FMUL.FTZ R51, R42, R47 ;  /* 0x0000002f2a337220 */ /* 0x000fc60000410000 */
[C---:B------:R-:W-:Y:S01]  /*67e0*/  FFMA.FTZ R34, R35.reuse, R36, -R40 ;  /* 0x0000002423227223 */ /* 0x040fe20000010828 */
[----:B------:R-:W-:Y:S01]  /*67f0*/  FFMA.FTZ R35, R35, R37, R44 ;  /* 0x0000002523237223 */ /* 0x000fe2000001002c */
[----:B------:R-:W-:Y:S02]  /*6800*/  LOP3.LUT R37, R122, 0xffff0000, RZ, 0xc0, !PT ;  /* 0xffff00007a257812 */ /* 0x000fe400078ec0ff */
[----:B------:R-:W-:Y:S01]  /*6810*/  F2FP.BF16.F32.PACK_AB R40, R32, R39 ;  /* 0x000000272028723e */ /* 0x000fe200000010ff */
[----:B------:R-:W-:Y:S01]  /*6820*/  IMAD.MOV.U32 R39, RZ, RZ, R43 ;  /* 0x000000ffff277224 */ /* 0x000fe200078e002b */
[----:B------:R-:W-:Y:S01]  /*6830*/  F2FP.BF16.F32.PACK_AB R36, R33, R54 ;  /* 0x000000362124723e */ /* 0x000fe200000010ff */
[-C--:B------:R-:W-:Y:S01]  /*6840*/  FMUL.FTZ R42, R42, R37.reuse ;  /* 0x000000252a2a7220 */ /* 0x080fe20000410000 */
[----:B------:R-:W-:Y:S01]  /*6850*/  FFMA.FTZ R51, R38, R37, -R51 ;  /* 0x0000002526337223 */ /* 0x000fe20000010833 */
[----:B------:R-:W-:Y:S01]  /*6860*/  F2FP.BF16.F32.PACK_AB R37, R53, R57 ;  /* 0x000000393525723e */ /* 0x000fe200000010ff */
[----:B------:R-:W-:-:S02]  /*6870*/  IMAD.MOV.U32 R43, RZ, RZ, R45 ;  /* 0x000000ffff2b7224 */ /* 0x000fc400078e002d */
[----:B------:R-:W-:Y:S01]  /*6880*/  FFMA.FTZ R42, R38, R47, R42 ;  /* 0x0000002f262a7223 */ /* 0x000fe2000001002a */
[----:B------:R-:W-:-:S04]  /*6890*/  F2FP.BF16.F32.PACK_AB R38, R51, R34 ;  /* 0x000000223326723e */ /* 0x000fc800000010ff */
[----:B------:R-:W-:-:S07]  /*68a0*/  F2FP.BF16.F32.PACK_AB R42, R42, R35 ;  /* 0x000000232a2a723e */ /* 0x000fce00000010ff */
.L_x_9815:
[----:B------:R-:W-:Y:S05]  /*68b0*/  BSYNC B1 ;  /* 0x0000000000017941 */ /* 0x000fea0003800000 */
.L_x_9814:
[----:B-1----:R1:W-:Y:S01]  /*68c0*/  STG.E.128 desc[UR60][R48.64], R36 ;  /* 0x0000002430007986 */ /* 0x0023e2000c101d3c */
[----:B------:R-:W-:-:S13]  /*68d0*/  ISETP.GE.AND P4, PT, R50, R110, PT ;  /* 0x0000006e3200720c */ /* 0x000fda0003f86270 */
[----:B------:R-:W-:Y:S05]  /*68e0*/  @P4 BRA `(.L_x_9778) ;  /* 0x0000000000a04947 */ /* 0x000fea0003800000 */
[--C-:B------:R-:W-:Y:S02]  /*68f0*/  SHF.R.S32.HI R32, RZ, 0x1f, R50.reuse ;  /* 0x0000001fff207819 */ /* 0x100fe40000011432 */
[----:B------:R-:W-:-:S04]  /*6900*/  IADD3 R50, P4, P5, R24, R92, R50 ;  /* 0x0000005c18327210 */ /* 0x000fc80007d9e032 */
[----:B------:R-:W-:Y:S02]  /*6910*/  IADD3.X R32, R3, R112, R32, P4, P5 ;  /* 0x0000007003207210 */ /* 0x000fe400027ea420 */
[----:B------:R-:W-:-:S04]  /*6920*/  LEA R90, P4, R50, R90, 0x1 ;  /* 0x0000005a325a7211 */ /* 0x000fc800078808ff */
[----:B------:R-:W-:-:S05]  /*6930*/  LEA.HI.X R91, R50, R91, R32, 0x1, P4 ;  /* 0x0000005b325b7211 */ /* 0x000fca00020f0c20 */
[----:B--2---:R2:W-:Y:S01]  /*6940*/  STG.E.128 desc[UR60][R90.64], R40 ;  /* 0x000000285a007986 */ /* 0x0045e2000c101d3c */
[----:B------:R-:W-:Y:S05]  /*6950*/  BRA `(.L_x_9778) ;  /* 0x0000000000847947 */ /* 0x000fea0003800000 */
.L_x_9771:
[----:B------:R-:W2:Y:S02]  /*6960*/  LDL R32, [R1+0x4c] ;  /* 0x00004c0001207983 */ /* 0x000ea40000100800 */
[----:B--2---:R-:W-:-:S13]  /*6970*/  ISETP.NE.AND P3, PT, R32, 0x3, PT ;  /* 0x000000032000780c */ /* 0x004fda0003f65270 */
[----:B------:R-:W-:Y:S05]  /*6980*/  @!P3 BRA `(.L_x_9816) ;  /* 0x000000000004b947 */ /* 0x000fea0003800000 */
[----:B------:R-:W-:Y:S01]  /*6990*/  BPT.TRAP 0x1 ;  /* 0x000000040000795c */ /* 0x000fe20000300000 */
.L_x_9816:
[----:B------:R-:W2:Y:S01]  /*69a0*/  LDL R32, [R1] ;  /* 0x0000000001207983 */ /* 0x000ea20000100800 */
[----:B------:R-:W-:Y:S01]  /*69b0*/  IMAD R15, R17, 0x8, R16 ;  /* 0x00000008110f7824 */ /* 0x000fe200078e0210 */
[----:B------:R-:W-:Y:S01]  /*69c0*/  BSSY B1, `(.L_x_9817) ;  /* 0x0000006000017945 */ /* 0x000fe20003800000 */
[----:B------:R-:W-:-:S05]  /*69d0*/  IMAD R85, R22, -0x90, R2 ;  /* 0xffffff7016557824 */ /* 0x000fca00078e0202 */
[----:B------:R-:W-:Y:S02]  /*69e0*/  VIMNMX R85, R85, 0x90, PT ;  /* 0x0000009055557848 */ /* 0x000fe40003fe0100 */
[----:B--2---:R-:W-:-:S04]  /*69f0*/  SHF.L.U32 R86, R32, 0x1f, RZ ;  /* 0x0000001f20567819 */ /* 0x004fc800000006ff */
[----:B------:R-:W0:Y:S02]  /*6a00*/  SYNCS.PHASECHK.TRANS64.TRYWAIT P4, [R15+URZ+0x31c90], R86 ;  /* 0x031c90560f0075a7 */ /* 0x000e24000808017f */
[----:B0-----:R-:W-:Y:S05]  /*6a10*/  @!P4 BRA `(.L_x_9818) ;  /* 0x0000019000d0c947 */ /* 0x001fea0003800000 */
.L_x_10077:
[----:B------:R-:W-:Y:S05]  /*6a20*/  BSYNC B1 ;  /* 0x0000000000017941 */ /* 0x000fea0003800000 */
.L_x_9817:
[----:B------:R-:W-:-:S13]  /*6a30*/  ISETP.GE.AND P4, PT, R146, R85, PT ;  /* 0x000000559200720c */ /* 0x000fda0003f86270 */
        /* <DEDUP_REMOVED lines=19> */
.L_x_9778:
[----:B------:R-:W-:Y:S05]  /*6b70*/  BSYNC B0 ;  /* 0x0000000000007941 */ /* 0x000fea0003800000 */
.L_x_9770:
        /* <DEDUP_REMOVED lines=17> */
.L_x_9820:
[----:B------:R-:W-:Y:S05]  /*6c90*/  BSYNC B0 ;  /* 0x0000000000007941 */ /* 0x000fea0003800000 */
.L_x_9819:
[----:B------:R-:W2:Y:S01]  /*6ca0*/  SYNCS.PHASECHK.TRANS64.TRYWAIT P3, [R15+URZ+0x31cb0], R86 ;  /* 0x031cb0560f0075a7 */ /* 0x000ea2000806017f */
[----:B------:R-:W-:Y:S04]  /*6cb0*/  BSSY B0, `(.L_x_9821) ;  /* 0x0000002000007945 */ /* 0x000fe80003800000 */
[----:B--2---:R-:W-:Y:S05]  /*6cc0*/  @!P3 BRA `(.L_x_9822) ;  /* 0x000001900038b947 */ /* 0x004fea0003800000 */
.L_x_10078:
[----:B------:R-:W-:Y:S05]  /*6cd0*/  BSYNC B0 ;  /* 0x0000000000007941 */ /* 0x000fea0003800000 */
.L_x_9821:
[----:B------:R-:W-:Y:S01]  /*6ce0*/  ISETP.GE.AND P3, PT, R146, R85, PT ;  /* 0x000000559200720c */ /* 0x000fe20003f66270 */
[----:B------:R-:W-:-:S12]  /*6cf0*/  BSSY B0, `(.L_x_9823) ;  /* 0x0000020000007945 */ /* 0x000fd80003800000 */
[----:B------:R-:W-:Y:S05]  /*6d00*/  @P3 BRA `(.L_x_9824) ;  /* 0x0000000000783947 */ /* 0x000fea0003800000 */
[----:B------:R-:W-:Y:S01]  /*6d10*/  IMAD.WIDE R34, R22, 0x90, R68 ;  /* 0x0000009016227825 */ /* 0x000fe200078e0244 */
[----:B------:R-:W-:-:S03]  /*6d20*/  ULDC.64 UR4, c[0x0][0x328] ;  /* 0x0000ca0000047ab9 */ /* 0x000fc60000000a00 */
[----:B------:R-:W-:Y:S02]  /*6d30*/  IMAD R35, R35, UR4, RZ ;  /* 0x0000000423237c24 */ /* 0x000fe4000f8e02ff */
[----:B-1----:R-:W-:Y:S02]  /*6d40*/  IMAD.MOV.U32 R32, RZ, RZ, R26 ;  /* 0x000000ffff207224 */ /* 0x002fe400078e001a */
[----:B------:R-:W-:Y:S02]  /*6d50*/  IMAD.MOV.U32 R33, RZ, RZ, R89 ;  /* 0x000000ffff217224 */ /* 0x000fe400078e0059 */
[C---:B------:R-:W-:Y:S02]  /*6d60*/  IMAD R35, R34.reuse, UR5, R35 ;  /* 0x0000000522237c24 */ /* 0x040fe4000f8e0223 */
[----:B------:R-:W-:Y:S01]  /*6d70*/  IMAD.WIDE.U32 R32, R34, UR4, R32 ;  /* 0x0000000422207c25 */ /* 0x000fe2000f8e0020 */
[----:B------:R-:W-:-:S03]  /*6d80*/  ULDC.64 UR4, c[0x0][0x318] ;  /* 0x0000c60000047ab9 */ /* 0x000fc60000000a00 */
[----:B------:R-:W-:Y:S01]  /*6d90*/  IMAD.IADD R33, R33, 0x1, R35 ;  /* 0x0000000121217824 */ /* 0x000fe200078e0223 */
[----:B------:R-:W-:Y:S01]  /*6da0*/  LEA R36, P3, R32, UR4, 0x1 ;  /* 0x0000000420247c11 */ /* 0x000fe2000f8608ff */
[----:B------:R-:W-:-:S03]  /*6db0*/  ULDC UR4, c[0x0][0x2f4] ;  /* 0x0000bd0000047ab9 */ /* 0x000fc60000000800 */
[----:B------:R-:W-:Y:S02]  /*6dc0*/  LEA.HI.X R37, R32, UR5, R33, 0x1, P3 ;  /* 0x0000000520257c11 */ /* 0x000fe400098f0c21 */
        /* <DEDUP_REMOVED lines=17> */
[----:B-1----:R3:W-:Y:S02]  /*6ee0*/  @!P3 STG.E.128 desc[UR60][R36.64+0xa0], R32 ;  /* 0x0000a0202400b986 */ /* 0x0027e4000c101d3c */
.L_x_9824:
[----:B------:R-:W-:Y:S05]  /*6ef0*/  BSYNC B0 ;  /* 0x0000000000007941 */ /* 0x000fea0003800000 */
.L_x_9823:
[----:B------:R-:W4:Y:S01]  /*6f00*/  LDL.LU R20, [R1] ;  /* 0x0000000001147983 */ /* 0x000f220000300800 */
[----:B0-2---:R-:W-:Y:S02]  /*6f10*/  @!P4 VIADD R15, R15, 0x31cc0 ;  /* 0x00031cc00f0fc836 */ /* 0x005fe40000000000 */
        /* <DEDUP_REMOVED lines=8> */
[----:B0-----:R0:W-:Y:S01]  /*6fa0*/  BAR.SYNC.DEFER_BLOCKING R113, 0x80 ;  /* 0x000200710000751d */ /* 0x0011e20000010000 */
[----:B------:R-:W-:-:S04]  /*6fb0*/  ISETP.NE.AND P3, PT, R17, 0x2, PT ;  /* 0x000000021100780c */ /* 0x000fc80003f65270 */
[----:B------:R-:W-:Y:S01]  /*6fc0*/  SEL R17, R17, RZ, P3 ;  /* 0x000000ff11117207 */ /* 0x000fe20001800000 */
[----:B------:R2:W-:Y:S02]  /*6fd0*/  @!P4 SYNCS.ARRIVE.TRANS64.RED.A1T0 RZ, [R15+URZ], RZ ;  /* 0x000000ff0fffc9a7 */ /* 0x0005e4000810043f */
[----:B--2---:R-:W-:-:S04]  /*6fe0*/  SEL R15, RZ, 0x1, P3 ;  /* 0x00000001ff0f7807 */ /* 0x004fc80001800000 */
[----:B----4-:R-:W-:-:S05]  /*6ff0*/  LOP3.LUT R20, R20, R15, RZ, 0x3c, !PT ;  /* 0x0000000f14147212 */ /* 0x010fca00078e3cff */
[----:B------:R0:W-:Y:S01]  /*7000*/  STL [R1], R20 ;  /* 0x0000001401007387 */ /* 0x0001e20000100800 */
[----:B------:R-:W-:Y:S05]  /*7010*/  @P2 BRA `(.L_x_9825) ;  /* 0xffffffb800ac2947 */ /* 0x000fea000383ffff */
[----:B0-----:R-:W0:Y:S01]  /*7020*/  S2R R20, SR_TID.X ;  /* 0x0000000000147919 */ /* 0x001e220000002100 */
[----:B------:R-:W-:Y:S02]  /*7030*/  PLOP3.LUT P0, PT, PT, PT, PT, 0x8, 0x0 ;  /* 0x000000000000781c */ /* 0x000fe40003f0e170 */
[----:B0-----:R-:W-:-:S04]  /*7040*/  SHF.R.U32.HI R20, RZ, 0x7, R20 ;  /* 0x00000007ff147819 */ /* 0x001fc80000011614 */
[----:B------:R-:W-:-:S13]  /*7050*/  ISETP.NE.AND P5, PT, R20, 0x1, PT ;  /* 0x000000011400780c */ /* 0x000fda0003fa5270 */
[----:B------:R-:W-:Y:S06]  /*7060*/  @!P5 BAR.ARV 0x9, 0x100 ;  /* 0x024400000000db1d */ /* 0x000fec0000002000 */
.L_x_9765:
[----:B------:R-:W-:Y:S01]  /*7070*/  IMAD.MOV.U32 R3, RZ, RZ, RZ ;  /* 0x000000ffff037224 */ /* 0x000fe200078e00ff */
[----:B------:R-:W-:Y:S06]  /*7080*/  @P0 BRA `(.L_x_9826) ;  /* 0x00000000000c0947 */ /* 0x000fec0003800000 */
[----:B------:R-:W0:Y:S01]  /*7090*/  FENCE.VIEW.ASYNC.G ;  /* 0x00000000000073c6 */ /* 0x000e220000000100 */
[----:B------:R-:W-:Y:S05]  /*70a0*/  WARPSYNC.ALL ;  /* 0x0000000000007948 */ /* 0x000fea0003800000 */
[----:B0-----:R-:W-:Y:S06]  /*70b0*/  BAR.ARV 0xc, 0x200 ;  /* 0x0308000000007b1d */ /* 0x001fec0000002000 */
.L_x_9826:
[----:B------:R-:W-:Y:S01]  /*70c0*/  LOP3.LUT P0, RZ, R19, 0x4, RZ, 0xc0, !PT ;  /* 0x0000000413ff7812 */ /* 0x000fe2000780c0ff */
[----:B------:R-:W-:-:S12]  /*70d0*/  BSSY B0, `(.L_x_9827) ;  /* 0x0000020000007945 */ /* 0x000fd80003800000 */
        /* <DEDUP_REMOVED lines=31> */
.L_x_9828:
[----:B------:R-:W-:Y:S05]  /*72d0*/  BSYNC B0 ;  /* 0x0000000000007941 */ /* 0x000fea0003800000 */
.L_x_9827:
[----:B------:R-:W2:Y:S01]  /*72e0*/  LDL R0, [R1+0xac] ;  /* 0x0000ac0001007983 */ /* 0x000ea20000100800 */
[----:B------:R-:W-:Y:S01]  /*72f0*/  PLOP3.LUT P0, PT, PT, PT, PT, 0x80, 0x0 ;  /* 0x000000000000781c */ /* 0x000fe20003f0f070 */
        /* <DEDUP_REMOVED lines=16> */
[----:B---3--:R-:W-:Y:S02]  /*7400*/  CS2R R36, SRZ ;  /* 0x0000000000247805 */ /* 0x008fe4000001ff00 */
[----:B------:R-:W-:-:S02]  /*7410*/  CS2R R38, SRZ ;  /* 0x0000000000267805 */ /* 0x000fc4000001ff00 */
[----:B------:R-:W-:Y:S02]  /*7420*/  CS2R R28, SRZ ;  /* 0x00000000001c7805 */ /* 0x000fe4000001ff00 */
[----:B------:R-:W-:Y:S02]  /*7430*/  CS2R R72, SRZ ;  /* 0x0000000000487805 */ /* 0x000fe4000001ff00 */
[----:B------:R-:W-:Y:S02]  /*7440*/  CS2R R8, SRZ ;  /* 0x0000000000087805 */ /* 0x000fe4000001ff00 */
[----:B------:R-:W-:Y:S02]  /*7450*/  CS2R R30, SRZ ;  /* 0x00000000001e7805 */ /* 0x000fe4000001ff00 */
[----:B------:R-:W-:Y:S02]  /*7460*/  CS2R R6, SRZ ;  /* 0x0000000000067805 */ /* 0x000fe4000001ff00 */
[----:B------:R-:W-:Y:S01]  /*7470*/  CS2R R68, SRZ ;  /* 0x0000000000447805 */ /* 0x000fe2000001ff00 */
[----:B--2---:R-:W-:-:S02]  /*7480*/  IMAD R4, R0, R3, RZ ;  /* 0x0000000300047224 */ /* 0x004fc400078e02ff */
[----:B------:R-:W-:-:S03]  /*7490*/  IMAD.MOV.U32 R0, RZ, RZ, RZ ;  /* 0x000000ffff007224 */ /* 0x000fc600078e00ff */
[----:B------:R-:W-:Y:S01]  /*74a0*/  VIADDMNMX R108, R4, R3, R108, PT ;  /* 0x00000003046c7246 */ /* 0x000fe2000380016c */
[----:B------:R0:W-:Y:S03]  /*74b0*/  STL [R1+0x74], R4 ;  /* 0x0000740401007387 */ /* 0x0001e60000100800 */
[----:B------:R-:W-:Y:S02]  /*74c0*/  ISETP.GT.AND P1, PT, R108, R4, PT ;  /* 0x000000046c00720c */ /* 0x000fe40003f24270 */
[----:B0-----:R-:W-:-:S11]  /*74d0*/  CS2R R4, SRZ ;  /* 0x0000000000047805 */ /* 0x001fd6000001ff00 */
[----:B------:R-:W-:Y:S05]  /*74e0*/  @!P1 BRA `(.L_x_9829) ;  /* 0x000000dc00049947 */ /* 0x000fea0003800000 */
[----:B------:R-:W0:Y:S01]  /*74f0*/  S2R R10, SR_TID.X ;  /* 0x00000000000a7919 */ /* 0x000e220000002100 */
[----:B------:R-:W-:Y:S01]  /*7500*/  UMOV UR4, 0xffffffff ;  /* 0xffffffff00047882 */ /* 0x000fe20000000000 */
[----:B0-----:R-:W-:-:S05]  /*7510*/  VIADD R36, R10, 0xffffff80 ;  /* 0xffffff800a247836 */ /* 0x001fca0000000000 */
[----:B------:R-:W-:-:S04]  /*7520*/  SHF.R.S32.HI R37, RZ, 0x1f, R36 ;  /* 0x0000001fff257819 */ /* 0x000fc80000011424 */
[----:B------:R-:W-:-:S04]  /*7530*/  LEA.HI R13, R37, R36, RZ, 0x7 ;  /* 0x00000024250d7211 */ /* 0x000fc800078f38ff */
[----:B------:R-:W-:Y:S01]  /*7540*/  SHF.R.S32.HI R13, RZ, 0x7, R13 ;  /* 0x00000007ff0d7819 */ /* 0x000fe2000001140d */
[----:B------:R-:W-:Y:S06]  /*7550*/  BRA.DIV UR4, `(.L_x_9830) ;  /* 0x0000018a04287947 */ /* 0x000fec000b800000 */
[----:B------:R-:W0:Y:S04]  /*7560*/  SHFL.IDX PT, R0, R13, RZ, 0x1f ;  /* 0x00001fff0d007589 */ /* 0x000e2800000e0000 */
[----:B0-----:R2:W-:Y:S02]  /*7570*/  STL [R1+0x78], R0 ;  /* 0x0000780001007387 */ /* 0x0015e40000100800 */
.L_x_10081:
[----:B------:R-:W2:Y:S01]  /*7580*/  LDL R3, [R1+0x78] ;  /* 0x0000780001037983 */ /* 0x000ea20000100800 */
[----:B------:R-:W-:Y:S01]  /*7590*/  BSSY B6, `(.L_x_9831) ;  /* 0x000001b000067945 */ /* 0x000fe20003800000 */
[----:B--2---:R-:W-:-:S05]  /*75a0*/  IMAD.HI R0, R3, 0x55555556, RZ ;  /* 0x5555555603007827 */ /* 0x004fca00078e02ff */
[----:B------:R-:W-:-:S05]  /*75b0*/  LEA.HI R2, R0, R0, RZ, 0x1 ;  /* 0x0000000000027211 */ /* 0x000fca00078f08ff */
[----:B------:R-:W-:Y:S02]  /*75c0*/  IMAD R2, R2, -0x3, R3 ;  /* 0xfffffffd02027824 */ /* 0x000fe400078e0203 */
[----:B------:R-:W-:-:S04]  /*75d0*/  VIADD R3, R16, 0x24300 ;  /* 0x0002430010037836 */ /* 0x000fc80000000000 */
[----:B------:R-:W-:Y:S01]  /*75e0*/  IMAD R0, R2, 0x800, R3 ;  /* 0x0000080002007824 */ /* 0x000fe200078e0203 */
[----:B------:R-:W-:-:S04]  /*75f0*/  LOP3.LUT P0, RZ, R3, 0x9f, RZ, 0xc0, !PT ;  /* 0x0000009f03ff7812 */ /* 0x000fc8000780c0ff */
[----:B------:R-:W-:-:S04]  /*7600*/  SHF.R.U32.HI R0, RZ, 0x4, R0 ;  /* 0x00000004ff007819 */ /* 0x000fc80000011600 */
[----:B------:R-:W-:-:S05]  /*7610*/  LOP3.LUT R0, R0, 0x3fff, RZ, 0xc0, !PT ;  /* 0x00003fff00007812 */ /* 0x000fca00078ec0ff */
[----:B------:R2:W-:Y:S01]  /*7620*/  STL [R1+0x80], R0 ;  /* 0x0000800001007387 */ /* 0x0005e20000100800 */
[----:B------:R-:W-:Y:S05]  /*7630*/  @!P0 BRA `(.L_x_9832) ;  /* 0x0000000000408947 */ /* 0x000fea0003800000 */
[----:B--2---:R-:W-:Y:S01]  /*7640*/  MOV R0, 0x0 ;  /* 0x0000000000007802 */ /* 0x004fe20000000f00 */
[----:B------:R-:W-:Y:S01]  /*7650*/  ULDC.64 UR4, c[0x4][0x1b8] ;  /* 0x01006e0000047ab9 */ /* 0x000fe20000000a00 */
[----:B------:R-:W-:Y:S01]  /*7660*/  ULDC.64 UR6, c[0x4][0x1c0] ;  /* 0x0100700000067ab9 */ /* 0x000fe20000000a00 */
[----:B------:R-:W-:Y:S01]  /*7670*/  IMAD.U32 R4, RZ, RZ, UR4 ;  /* 0x00000004ff047e24 */ /* 0x000fe2000f8e00ff */
[----:B0-----:R0:W2:Y:S01]  /*7680*/  LDC.64 R14, c[0x4][R0] ;  /* 0x01000000000e7b82 */ /* 0x0010a20000000a00 */
        /* <DEDUP_REMOVED lines=10> */
[----:B-12--5:R-:W-:Y:S05]  /*7730*/  CALL.ABS.NOINC R14 ;  /* 0x000000000e007343 */ /* 0x026fea0003c00000 */
.L_x_9832:
[----:B------:R-:W-:Y:S05]  /*7740*/  BSYNC B6 ;  /* 0x0000000000067941 */ /* 0x000fea0003800000 */
.L_x_9831:
        /* <DEDUP_REMOVED lines=8> */
[----:B------:R2:W3:Y:S03]  /*77d0*/  SYNCS.PHASECHK.TRANS64.TRYWAIT P0, [R16+URZ+0x31c00], R3 ;  /* 0x031c0003100075a7 */ /* 0x0004e6000800017f */
[----:B---3--:R-:W-:Y:S05]  /*77e0*/  @!P0 NANOSLEEP.SYNCS 0x989680 ;  /* 0x009896800000895d */ /* 0x008fea0003900000 */
[----:B------:R-:W3:Y:S01]  /*77f0*/  @!P0 SYNCS.PHASECHK.TRANS64 P0, [R16+URZ+0x31c00], R3 ;  /* 0x031c0003100085a7 */ /* 0x000ee2000800007f */
[----:B------:R-:W-:Y:S04]  /*7800*/  BSSY B0, `(.L_x_9834) ;  /* 0x0000006000007945 */ /* 0x000fe80003800000 */
[----:B---3--:R-:W-:Y:S05]  /*7810*/  @P0 BRA `(.L_x_9835) ;  /* 0x0000000000100947 */ /* 0x008fea0003800000 */
.L_x_9836:
[----:B---3--:R3:W4:Y:S02]  /*7820*/  SYNCS.PHASECHK.TRANS64.TRYWAIT P0, [R16+URZ+0x31c00], R3 ;  /* 0x031c0003100075a7 */ /* 0x008724000800017f */
[----:B----4-:R-:W-:Y:S05]  /*7830*/  @!P0 NANOSLEEP.SYNCS 0x989680 ;  /* 0x009896800000895d */ /* 0x010fea0003900000 */
[----:B------:R-:W4:Y:S02]  /*7840*/  @!P0 SYNCS.PHASECHK.TRANS64 P0, [R16+URZ+0x31c00], R3 ;  /* 0x031c0003100085a7 */ /* 0x000f24000800007f */
[----:B----4-:R-:W-:Y:S05]  /*7850*/  @!P0 BRA `(.L_x_9836) ;  /* 0xfffffffc00f08947 */ /* 0x010fea000383ffff */
.L_x_9835:
[----:B------:R-:W-:Y:S05]  /*7860*/  BSYNC B0 ;  /* 0x0000000000007941 */ /* 0x000fea0003800000 */
.L_x_9834:
[----:B------:R-:W-:Y:S05]  /*7870*/  BRA `(.L_x_9837) ;  /* 0x0000003c00b87947 */ /* 0x000fea0003800000 */
.L_x_9833:
[----:B------:R-:W3:Y:S01]  /*7880*/  LDL R3, [R1+0xc4] ;  /* 0x0000c40001037983 */ /* 0x000ee20000100800 */
[----:B--2--5:R-:W-:Y:S01]  /*7890*/  SHF.R.S32.HI R0, RZ, 0x1f, R105 ;  /* 0x0000001fff007819 */ /* 0x024fe20000011469 */
        /* <DEDUP_REMOVED lines=16> */
[----:B---3--:R-:W-:-:S13]  /*79a0*/  LOP3.LUT P0, RZ, R3, 0x1bf, RZ, 0xc0, !PT ;  /* 0x000001bf03ff7812 */ /* 0x008fda000780c0ff */
[----:B------:R-:W-:Y:S05]  /*79b0*/  @!P0 BRA `(.L_x_9838) ;  /* 0x0000000000408947 */ /* 0x000fea0003800000 */
[----:B------:R-:W-:Y:S01]  /*79c0*/  MOV R0, 0x0 ;  /* 0x0000000000007802 */ /* 0x000fe20000000f00 */
        /* <DEDUP_REMOVED lines=14> */
[----:B-12---:R-:W-:Y:S05]  /*7ab0*/  CALL.ABS.NOINC R14 ;  /* 0x000000000e007343 */ /* 0x006fea0003c00000 */
.L_x_9838:
[----:B------:R-:W-:Y:S01]  /*7ac0*/  ULDC.U8 UR4, c[0x0][0x410] ;  /* 0x0001040000047ab9 */ /* 0x000fe20000000000 */
[----:B------:R-:W-:Y:S01]  /*7ad0*/  BSSY B0, `(.L_x_9839) ;  /* 0x00003c0000007945 */ /* 0x000fe20003800000 */
[----:B------:R-:W-:Y:S01]  /*7ae0*/  ISETP.NE.AND P0, PT, RZ, UR4, PT ;  /* 0x00000004ff007c0c */ /* 0x000fe2000bf05270 */
[----:B------:R-:W-:-:S12]  /*7af0*/  IMAD R8, R109, 0xc0, R146 ;  /* 0x000000c06d087824 */ /* 0x000fd800078e0292 */
[----:B------:R-:W-:Y:S05]  /*7b00*/  @!P0 BRA `(.L_x_9840) ;  /* 0x0000001c00708947 */ /* 0x000fea0003800000 */
[----:B------:R-:W-:-:S03]  /*7b10*/  UMOV UR4, 0xffffffff ;  /* 0xffffffff00047882 */ /* 0x000fc60000000000 */
[----:B------:R-:W-:Y:S05]  /*7b20*/  BRA.DIV UR4, `(.L_x_9841) ;  /* 0x0000018204dc7947 */ /* 0x000fea000b800000 */
[----:B------:R2:W3:Y:S04]  /*7b30*/  SHFL.IDX PT, R3, R23, RZ, 0x1e1f ;  /* 0x001e1fff17037589 */ /* 0x0004e800000e0000 */
[----:B------:R2:W4:Y:S04]  /*7b40*/  SHFL.IDX PT, R0, R22, RZ, 0x1e1f ;  /* 0x001e1fff16007589 */ /* 0x00052800000e0000 */
[----:B------:R2:W0:Y:S04]  /*7b50*/  SHFL.IDX PT, R5, R25, RZ, 0x1e1f ;  /* 0x001e1fff19057589 */ /* 0x00042800000e0000 */
[----:B------:R2:W0:Y:S02]  /*7b60*/  SHFL.IDX PT, R4, R24, RZ, 0x1e1f ;  /* 0x001e1fff18047589 */ /* 0x00042400000e0000 */
.L_x_10087:
[----:B------:R-:W5:Y:S01]  /*7b70*/  LDL R55, [R1+0xa0] ;  /* 0x0000a00001377983 */ /* 0x000f620000100800 */
[----:B------:R-:W-:Y:S01]  /*7b80*/  ULDC UR4, c[0x0][0x448] ;  /* 0x0001120000047ab9 */ /* 0x000fe20000000800 */
[----:B------:R-:W-:Y:S01]  /*7b90*/  BSSY B1, `(.L_x_9842) ;  /* 0x000005f000017945 */ /* 0x000fe20003800000 */
[----:B------:R-:W-:Y:S01]  /*7ba0*/  IMAD R111, R111, UR4, RZ ;  /* 0x000000046f6f7c24 */ /* 0x000fe2000f8e02ff */
[----:B-1----:R-:W-:Y:S02]  /*7bb0*/  CS2R R32, SRZ ;  /* 0x0000000000207805 */ /* 0x002fe4000001ff00 */
[----:B------:R-:W-:Y:S02]  /*7bc0*/  CS2R R28, SRZ ;  /* 0x00000000001c7805 */ /* 0x000fe4000001ff00 */
[----:B--2---:R-:W-:Y:S01]  /*7bd0*/  CS2R R24, SRZ ;  /* 0x0000000000187805 */ /* 0x004fe2000001ff00 */
[----:B------:R-:W-:Y:S01]  /*7be0*/  IMAD R6, R109, -0xc0, R111 ;  /* 0xffffff406d067824 */ /* 0x000fe200078e026f */
[----:B------:R-:W-:-:S02]  /*7bf0*/  ISETP.GE.AND P1, PT, R8, R111, PT ;  /* 0x0000006f0800720c */ /* 0x000fc40003f26270 */
[----:B------:R-:W-:Y:S02]  /*7c00*/  CS2R R20, SRZ ;  /* 0x0000000000147805 */ /* 0x000fe4000001ff00 */
[----:B------:R-:W-:Y:S02]  /*7c10*/  CS2R R12, SRZ ;  /* 0x00000000000c7805 */ /* 0x000fe4000001ff00 */
[----:B------:R-:W-:Y:S02]  /*7c20*/  CS2R R8, SRZ ;  /* 0x0000000000087805 */ /* 0x000fe4000001ff00 */
[----:B------:R-:W-:Y:S02]  /*7c30*/  VIMNMX R7, R6, 0xc0, PT ;  /* 0x000000c006077848 */ /* 0x000fe40003fe0100 */
[----:B------:R-:W-:Y:S02]  /*7c40*/  CS2R R34, SRZ ;  /* 0x0000000000227805 */ /* 0x000fe4000001ff00 */
[----:B------:R-:W-:-:S02]  /*7c50*/  CS2R R30, SRZ ;  /* 0x00000000001e7805 */ /* 0x000fc4000001ff00 */
[----:B------:R-:W-:Y:S02]  /*7c60*/  CS2R R26, SRZ ;  /* 0x00000000001a7805 */ /* 0x000fe4000001ff00 */
[----:B------:R-:W-:Y:S02]  /*7c70*/  ISETP.GE.AND P0, PT, R146, R7, PT ;  /* 0x000000079200720c */ /* 0x000fe40003f06270 */
[----:B------:R-:W-:Y:S02]  /*7c80*/  CS2R R22, SRZ ;  /* 0x0000000000167805 */ /* 0x000fe4000001ff00 */
[----:B0-----:R-:W-:Y:S02]  /*7c90*/  CS2R R14, SRZ ;  /* 0x00000000000e7805 */ /* 0x001fe4000001ff00 */
[----:B------:R-:W-:Y:S02]  /*7ca0*/  CS2R R10, SRZ ;  /* 0x00000000000a7805 */ /* 0x000fe4000001ff00 */
[----:B-----5:R-:W-:Y:S01]  /*7cb0*/  LEA.HI R50, R55, R55, RZ, 0x1 ;  /* 0x0000003737327211 */ /* 0x020fe200078f08ff */
[----:B------:R-:W-:Y:S06]  /*7cc0*/  @P1 BRA `(.L_x_9843) ;  /* 0x00000004002c1947 */ /* 0x000fec0003800000 */
[----:B------:R-:W2:Y:S01]  /*7cd0*/  LDL R41, [R1+0x68] ;  /* 0x0000680001297983 */ /* 0x000ea20000100800 */
[----:B------:R-:W-:-:S03]  /*7ce0*/  ULDC UR4, c[0x0][0x3f4] ;  /* 0x0000fd0000047ab9 */ /* 0x000fc60000000800 */
[----:B------:R-:W3:Y:S04]  /*7cf0*/  LDL R40, [R1+0x60] ;  /* 0x0000600001287983 */ /* 0x000ee80000100800 */
[----:B------:R-:W4:Y:S04]  /*7d00*/  LDL R39, [R1+0x6c] ;  /* 0x00006c0001277983 */ /* 0x000f280000100800 */
[----:B------:R-:W4:Y:S04]  /*7d10*/  LDL R38, [R1+0x64] ;  /* 0x0000640001267983 */ /* 0x000f280000100800 */
[----:B------:R-:W4:Y:S01]  /*7d20*/  LDL R14, [R1+0x70] ;  /* 0x00007000010e7983 */ /* 0x000f220000100800 */
        /* <DEDUP_REMOVED lines=8> */
[C---:B--2---:R-:W-:Y:S01]  /*7db0*/  ISETP.GE.AND P4, PT, R41.reuse, UR4, PT ;  /* 0x0000000429007c0c */ /* 0x044fe2000bf86270 */
[C---:B------:R-:W-:Y:S01]  /*7dc0*/  IMAD.SHL.U32 R9, R41.reuse, 0x2, RZ ;  /* 0x0000000229097824 */ /* 0x040fe200078e00ff */
[----:B------:R-:W-:Y:S02]  /*7dd0*/  SHF.R.S32.HI R6, RZ, 0x1f, R41 ;  /* 0x0000001fff067819 */ /* 0x000fe40000011429 */
[----:B---3--:R-:W-:Y:S02]  /*7de0*/  ISETP.GE.AND P3, PT, R40, UR4, PT ;  /* 0x0000000428007c0c */ /* 0x008fe4000bf66270 */
[----:B------:R-:W-:-:S07]  /*7df0*/  SHF.L.U64.HI R10, R41, 0x1, R6 ;  /* 0x00000001290a7819 */ /* 0x000fce0000010206 */
[-C--:B------:R-:W-:Y:S02]  /*7e00*/  @!P4 IADD3 R8, P2, R4, R9.reuse, RZ ;  /* 0x000000090408c210 */ /* 0x080fe40007f5e0ff */
[----:B----4-:R-:W-:-:S03]  /*7e10*/  @!P4 IADD3 R6, P1, R0, R9, RZ ;  /* 0x000000090006c210 */ /* 0x010fc60007f3e0ff */
[--C-:B------:R-:W-:Y:S01]  /*7e20*/  @!P4 IMAD.X R9, R5, 0x1, R10.reuse, P2 ;  /* 0x000000010509c824 */ /* 0x100fe200010e060a */
[----:B------:R-:W-:Y:S01]  /*7e30*/  ISETP.GE.AND P2, PT, R39, UR4, PT ;  /* 0x0000000427007c0c */ /* 0x000fe2000bf46270 */
[----:B------:R-:W-:Y:S01]  /*7e40*/  @!P4 IMAD.X R7, R3, 0x1, R10, P1 ;  /* 0x000000010307c824 */ /* 0x000fe200008e060a */
[----:B------:R-:W-:Y:S01]  /*7e50*/  SHF.R.S32.HI R10, RZ, 0x1f, R40 ;  /* 0x0000001fff0a7819 */ /* 0x000fe20000011428 */
[----:B------:R-:W-:Y:S01]  /*7e60*/  IMAD.SHL.U32 R47, R40, 0x2, RZ ;  /* 0x00000002282f7824 */ /* 0x000fe200078e00ff */
[----:B------:R-:W5:Y:S01]  /*7e70*/  @!P4 LD.E.64 R28, desc[UR60][R8.64] ;  /* 0x0000003c081cc980 */ /* 0x000f62000c101b00 */
[----:B------:R-:W-:Y:S01]  /*7e80*/  ISETP.GE.AND P1, PT, R38, UR4, PT ;  /* 0x0000000426007c0c */ /* 0x000fe2000bf26270 */
[----:B------:R-:W-:Y:S01]  /*7e90*/  IMAD.SHL.U32 R43, R39, 0x2, RZ ;  /* 0x00000002272b7824 */ /* 0x000fe200078e00ff */
[----:B------:R-:W-:Y:S01]  /*7ea0*/  SHF.L.U64.HI R10, R40, 0x1, R10 ;  /* 0x00000001280a7819 */ /* 0x000fe2000001020a */
[----:B------:R0:W5:Y:S01]  /*7eb0*/  @!P4 LD.E.64 R30, desc[UR60][R6.64] ;  /* 0x0000003c061ec980 */ /* 0x000162000c101b00 */
[----:B------:R-:W-:-:S02]  /*7ec0*/  @!P3 IADD3 R46, P4, R4, R47, RZ ;  /* 0x0000002f042eb210 */ /* 0x000fc40007f9e0ff */
[----:B------:R-:W-:Y:S02]  /*7ed0*/  SHF.R.S32.HI R11, RZ, 0x1f, R39 ;  /* 0x0000001fff0b7819 */ /* 0x000fe40000011427 */
[----:B------:R-:W-:Y:S01]  /*7ee0*/  @!P3 IADD3 R48, P5, R0, R47, RZ ;  /* 0x0000002f0030b210 */ /* 0x000fe20007fbe0ff */
[----:B------:R-:W-:Y:S01]  /*7ef0*/  @!P3 IMAD.X R47, R5, 0x1, R10, P4 ;  /* 0x00000001052fb824 */ /* 0x000fe200020e060a */
[-C--:B------:R-:W-:Y:S02]  /*7f00*/  @!P2 IADD3 R42, P4, R4, R43.reuse, RZ ;  /* 0x0000002b042aa210 */ /* 0x080fe40007f9e0ff */
[----:B0-----:R-:W-:Y:S01]  /*7f10*/  SHF.L.U64.HI R6, R39, 0x1, R11 ;  /* 0x0000000127067819 */ /* 0x001fe2000001020b */
[----:B------:R-:W-:Y:S01]  /*7f20*/  IMAD.SHL.U32 R7, R38, 0x2, RZ ;  /* 0x0000000226077824 */ /* 0x000fe200078e00ff */
[----:B------:R-:W-:Y:S01]  /*7f30*/  SHF.R.S32.HI R12, RZ, 0x1f, R38 ;  /* 0x0000001fff0c7819 */ /* 0x000fe20000011426 */
[----:B------:R-:W-:Y:S01]  /*7f40*/  @!P3 IMAD.X R49, R3, 0x1, R10, P5 ;  /* 0x000000010331b824 */ /* 0x000fe200028e060a */
[----:B------:R-:W-:Y:S01]  /*7f50*/  @!P2 IADD3 R44, P5, R0, R43, RZ ;  /* 0x0000002b002ca210 */ /* 0x000fe20007fbe0ff */
[----:B------:R-:W-:Y:S01]  /*7f60*/  @!P2 IMAD.X R43, R5, 0x1, R6, P4 ;  /* 0x00000001052ba824 */ /* 0x000fe200020e0606 */
[----:B------:R-:W-:Y:S01]  /*7f70*/  SHF.L.U64.HI R12, R38, 0x1, R12 ;  /* 0x00000001260c7819 */ /* 0x000fe2000001020c */
[----:B------:R-:W-:Y:S01]  /*7f80*/  IMAD.SHL.U32 R13, R14, 0x2, RZ ;  /* 0x000000020e0d7824 */ /* 0x000fe200078e00ff */
[-C--:B------:R-:W-:Y:S01]  /*7f90*/  @!P1 IADD3 R40, P4, R0, R7.reuse, RZ ;  /* 0x0000000700289210 */ /* 0x080fe20007f9e0ff */
[C---:B------:R-:W-:Y:S01]  /*7fa0*/  @!P2 IMAD.X R45, R3.reuse, 0x1, R6, P5 ;  /* 0x00000001032da824 */ /* 0x040fe200028e0606 */
[----:B------:R-:W-:Y:S01]  /*7fb0*/  ISETP.GE.AND P5, PT, R156, UR4, PT ;  /* 0x000000049c007c0c */ /* 0x000fe2000bfa6270 */
[----:B------:R-:W5:Y:S02]  /*7fc0*/  @!P3 LD.E.64 R26, desc[UR60][R48.64] ;  /* 0x0000003c301ab980 */ /* 0x000f64000c101b00 */
[--C-:B------:R-:W-:Y:S01]  /*7fd0*/  @!P1 IMAD.X R41, R3, 0x1, R12.reuse, P4 ;  /* 0x0000000103299824 */ /* 0x100fe200020e060c */
[----:B------:R-:W-:Y:S01]  /*7fe0*/  @!P1 IADD3 R6, P4, R4, R7, RZ ;  /* 0x0000000704069210 */ /* 0x000fe20007f9e0ff */
[----:B------:R-:W5:Y:S04]  /*7ff0*/  @!P3 LD.E.64 R24, desc[UR60][R46.64] ;  /* 0x0000003c2e18b980 */ /* 0x000f68000c101b00 */
[----:B------:R-:W-:Y:S01]  /*8000*/  @!P1 IMAD.X R7, R5, 0x1, R12, P4 ;  /* 0x0000000105079824 */ /* 0x000fe200020e060c */
[----:B------:R-:W-:Y:S01]  /*8010*/  ISETP.GE.AND P4, PT, R14, UR4, PT ;  /* 0x000000040e007c0c */ /* 0x000fe2000bf86270 */
[----:B------:R-:W5:Y:S02]  /*8020*/  @!P2 LD.E.64 R22, desc[UR60][R44.64] ;  /* 0x0000003c2c16a980 */ /* 0x000f64000c101b00 */
[----:B------:R-:W-:-:S02]  /*8030*/  @!P5 IMAD.MOV.U32 R8, RZ, RZ, R0 ;  /* 0x000000ffff08d224 */ /* 0x000fc400078e0000 */
[----:B------:R-:W-:Y:S01]  /*8040*/  @!P5 IMAD.MOV.U32 R9, RZ, RZ, R3 ;  /* 0x000000ffff09d224 */ /* 0x000fe200078e0003 */
[----:B------:R-:W5:Y:S01]  /*8050*/  @!P2 LD.E.64 R20, desc[UR60][R42.64] ;  /* 0x0000003c2a14a980 */ /* 0x000f62000c101b00 */
[----:B------:R-:W-:Y:S01]  /*8060*/  @!P5 IMAD.WIDE R10, R156, 0x2, R4 ;  /* 0x000000029c0ad825 */ /* 0x000fe200078e0204 */
[----:B------:R-:W-:-:S03]  /*8070*/  SHF.R.S32.HI R12, RZ, 0x1f, R14 ;  /* 0x0000001fff0c7819 */ /* 0x000fc6000001140e */
[----:B------:R-:W-:Y:S01]  /*8080*/  @!P5 IMAD.WIDE R8, R156, 0x2, R8 ;  /* 0x000000029c08d825 */ /* 0x000fe200078e0208 */
[----:B------:R0:W5:Y:S01]  /*8090*/  @!P5 LD.E.64 R32, desc[UR60][R10.64] ;  /* 0x0000003c0a20d980 */ /* 0x000162000c101b00 */
[----:B------:R-:W-:-:S03]  /*80a0*/  SHF.L.U64.HI R12, R14, 0x1, R12 ;  /* 0x000000010e0c7819 */ /* 0x000fc6000001020c */
[----:B------:R1:W5:Y:S01]  /*80b0*/  @!P5 LD.E.64 R34, desc[UR60][R8.64] ;  /* 0x0000003c0822d980 */ /* 0x000362000c101b00 */
[----:B------:R-:W-:-:S05]  /*80c0*/  @!P4 IADD3 R38, P5, R0, R13, RZ ;  /* 0x0000000d0026c210 */ /* 0x000fca0007fbe0ff */
[--C-:B------:R-:W-:Y:S01]  /*80d0*/  @!P4 IMAD.X R39, R3, 0x1, R12.reuse, P5 ;  /* 0x000000010327c824 */ /* 0x100fe200028e060c */
[----:B------:R-:W-:Y:S02]  /*80e0*/  @!P4 IADD3 R4, P5, R4, R13, RZ ;  /* 0x0000000d0404c210 */ /* 0x000fe40007fbe0ff */
[----:B------:R-:W-:Y:S02]  /*80f0*/  CS2R R14, SRZ ;  /* 0x00000000000e7805 */ /* 0x000fe4000001ff00 */
[----:B0-----:R-:W-:Y:S02]  /*8100*/  CS2R R10, SRZ ;  /* 0x00000000000a7805 */ /* 0x001fe4000001ff00 */
[----:B-1----:R-:W-:Y:S01]  /*8110*/  CS2R R8, SRZ ;  /* 0x0000000000087805 */ /* 0x002fe2000001ff00 */
[----:B------:R-:W-:Y:S01]  /*8120*/  @!P4 IMAD.X R5, R5, 0x1, R12, P5 ;  /* 0x000000010505c824 */ /* 0x000fe200028e060c */
[----:B------:R-:W-:Y:S01]  /*8130*/  CS2R R12, SRZ ;  /* 0x00000000000c7805 */ /* 0x000fe2000001ff00 */
[----:B------:R0:W5:Y:S04]  /*8140*/  @!P1 LD.E.64 R14, desc[UR60][R40.64] ;  /* 0x0000003c280e9980 */ /* 0x000168000c101b00 */
[----:B------:R0:W5:Y:S04]  /*8150*/  @!P4 LD.E.64 R10, desc[UR60][R38.64] ;  /* 0x0000003c260ac980 */ /* 0x000168000c101b00 */
[----:B------:R0:W5:Y:S04]  /*8160*/  @!P1 LD.E.64 R12, desc[UR60][R6.64] ;  /* 0x0000003c060c9980 */ /* 0x000168000c101b00 */
[----:B------:R0:W5:Y:S02]  /*8170*/  @!P4 LD.E.64 R8, desc[UR60][R4.64] ;  /* 0x0000003c0408c980 */ /* 0x000164000c101b00 */
.L_x_9843:
[----:B------:R-:W-:Y:S05]  /*8180*/  BSYNC B1 ;  /* 0x0000000000017941 */ /* 0x000fea0003800000 */
.L_x_9842:
[----:B---3-5:R-:W-:Y:S01]  /*8190*/  IMAD.MOV.U32 R3, RZ, RZ, R33 ;  /* 0x000000ffff037224 */ /* 0x028fe200078e0021 */
[----:B------:R-:W-:Y:S01]  /*81a0*/  LOP3.LUT R50, R50, 0xfffffffe, RZ, 0xc0, !PT ;  /* 0xfffffffe32327812 */ /* 0x000fe200078ec0ff */
[----:B----4-:R-:W-:Y:S01]  /*81b0*/  IMAD.MOV.U32 R0, RZ, RZ, R32 ;  /* 0x000000ffff007224 */ /* 0x010fe200078e0020 */
[----:B------:R-:W-:Y:S01]  /*81c0*/  BSSY B1, `(.L_x_9844) ;  /* 0x0000031000017945 */ /* 0x000fe20003800000 */
[----:B0-----:R-:W-:Y:S01]  /*81d0*/  IMAD.MOV.U32 R4, RZ, RZ, R28 ;  /* 0x000000ffff047224 */ /* 0x001fe200078e001c */
        /* <DEDUP_REMOVED lines=47> */
.L_x_10088:
[----:B------:R-:W-:Y:S05]  /*84d0*/  BSYNC B1 ;  /* 0x0000000000017941 */ /* 0x000fea0003800000 */
.L_x_9844:
[----:B------:R-:W-:Y:S02]  /*84e0*/  PRMT R40, R0, 0x7610, R40 ;  /* 0x0000761000287816 */ /* 0x000fe40000000028 */
[----:B------:R-:W-:Y:S01]  /*84f0*/  PRMT R41, R4, 0x7610, R41 ;  /* 0x0000761004297816 */ /* 0x000fe20000000029 */
[----:B------:R-:W-:Y:S06]  /*8500*/  @P0 BRA `(.L_x_9846) ;  /* 0x0000003000700947 */ /* 0x000fec0003800000 */
[----:B------:R-:W2:Y:S01]  /*8510*/  LDL R61, [R1+0x84] ;  /* 0x00008400013d7983 */ /* 0x000ea20000100800 */
[----:B------:R-:W1:Y:S03]  /*8520*/  LDC R5, c[0x0][0x3f4] ;  /* 0x0000fd00ff057b82 */ /* 0x000e660000000800 */
[----:B------:R-:W3:Y:S04]  /*8530*/  LDL R59, [R1+0x68] ;  /* 0x00006800013b7983 */ /* 0x000ee80000100800 */
[----:B------:R-:W4:Y:S04]  /*8540*/  LDL R58, [R1+0x60] ;  /* 0x00006000013a7983 */ /* 0x000f280000100800 */
[----:B------:R-:W5:Y:S04]  /*8550*/  LDL R56, [R1+0x6c] ;  /* 0x00006c0001387983 */ /* 0x000f680000100800 */
[----:B------:R-:W5:Y:S04]  /*8560*/  LDL R55, [R1+0x64] ;  /* 0x0000640001377983 */ /* 0x000f680000100800 */
[----:B------:R-:W5:Y:S01]  /*8570*/  LDL R6, [R1+0x70] ;  /* 0x0000700001067983 */ /* 0x000f620000100800 */
[----:B------:R-:W-:Y:S01]  /*8580*/  LEA.HI R36, R37, R36, RZ, 0x2 ;  /* 0x0000002425247211 */ /* 0x000fe200078f10ff */
[----:B------:R-:W-:Y:S03]  /*8590*/  BSSY B1, `(.L_x_9847) ;  /* 0x000003e000017945 */ /* 0x000fe60003800000 */
[----:B------:R-:W-:-:S02]  /*85a0*/  SHF.R.S32.HI R0, RZ, 0x2, R36 ;  /* 0x00000002ff007819 */ /* 0x000fc40000011424 */
[----:B0-----:R-:W-:Y:S02]  /*85b0*/  SHF.R.S32.HI R3, RZ, 0x1f, R36 ;  /* 0x0000001fff037819 */ /* 0x001fe40000011424 */
[----:B-1----:R-:W-:Y:S02]  /*85c0*/  ISETP.GE.AND P6, PT, R156, R5, PT ;  /* 0x000000059c00720c */ /* 0x002fe40003fc6270 */
[----:B------:R-:W-:-:S04]  /*85d0*/  LEA.HI R3, R3, R0, RZ, 0x2 ;  /* 0x0000000003037211 */ /* 0x000fc800078f10ff */
[----:B------:R-:W-:-:S05]  /*85e0*/  LOP3.LUT R7, R3, 0xfffffffc, RZ, 0xc0, !PT ;  /* 0xfffffffc03077812 */ /* 0x000fca00078ec0ff */
[----:B------:R-:W-:-:S05]  /*85f0*/  IMAD.IADD R7, R0, 0x1, -R7 ;  /* 0x0000000100077824 */ /* 0x000fca00078e0a07 */
[----:B------:R-:W-:Y:S01]  /*8600*/  LOP3.LUT P0, RZ, R7, 0x2, RZ, 0xc0, !PT ;  /* 0x0000000207ff7812 */ /* 0x000fe2000780c0ff */
[----:B--2---:R-:W-:-:S04]  /*8610*/  IMAD R3, R61, 0x2, R16 ;  /* 0x000000023d037824 */ /* 0x004fc800078e0210 */
[----:B------:R-:W-:Y:S01]  /*8620*/  VIADD R0, R3, 0x20 ;  /* 0x0000002003007836 */ /* 0x000fe20000000000 */
[-C--:B---3--:R-:W-:Y:S02]  /*8630*/  ISETP.GE.AND P1, PT, R59, R5.reuse, PT ;  /* 0x000000053b00720c */ /* 0x088fe40003f26270 */
[-C--:B----4-:R-:W-:Y:S02]  /*8640*/  ISETP.GE.AND P2, PT, R58, R5.reuse, PT ;  /* 0x000000053a00720c */ /* 0x090fe40003f46270 */
[-C--:B-----5:R-:W-:Y:S02]  /*8650*/  ISETP.GE.AND P3, PT, R56, R5.reuse, PT ;  /* 0x000000053800720c */ /* 0x0a0fe40003f66270 */
[-C--:B------:R-:W-:Y:S02]  /*8660*/  ISETP.GE.AND P4, PT, R55, R5.reuse, PT ;  /* 0x000000053700720c */ /* 0x080fe40003f86270 */
[----:B------:R-:W-:Y:S01]  /*8670*/  ISETP.GE.AND P5, PT, R6, R5, PT ;  /* 0x000000050600720c */ /* 0x000fe20003fa6270 */
[----:B------:R-:W-:-:S12]  /*8680*/  @P6 BRA `(.L_x_9848) ;  /* 0x0000000000b86947 */ /* 0x000fd80003800000 */
[----:B------:R-:W0:Y:S01]  /*8690*/  LDS.128 R4, [R3+0xda00] ;  /* 0x00da000003047984 */ /* 0x000e220000000c00 */
[----:B------:R-:W-:Y:S02]  /*86a0*/  SHF.R.U32.HI R56, RZ, 0x10, R33 ;  /* 0x00000010ff387819 */ /* 0x000fe40000011621 */
[----:B------:R-:W-:Y:S02]  /*86b0*/  SHF.R.U32.HI R37, RZ, 0x10, R35 ;  /* 0x00000010ff257819 */ /* 0x000fe40000011623 */
[----:B------:R-:W-:Y:S02]  /*86c0*/  PRMT R56, R38, 0x5432, R56 ;  /* 0x0000543226387816 */ /* 0x000fe40000000038 */
[----:B------:R-:W-:Y:S02]  /*86d0*/  SHF.R.U64 R55, R32, 0x10, R33 ;  /* 0x0000001020377819 */ /* 0x000fe40000001221 */
        /* <DEDUP_REMOVED lines=40> */
[----:B------:R0:W-:Y:S02]  /*8960*/  STS.128 [R3+0xda00], R4 ;  /* 0x00da000403007388 */ /* 0x0001e40000000c00 */
.L_x_9848:
[----:B------:R-:W-:Y:S05]  /*8970*/  BSYNC B1 ;  /* 0x0000000000017941 */ /* 0x000fea0003800000 */
.L_x_9847:
[----:B------:R-:W-:Y:S01]  /*8980*/  BSSY B1, `(.L_x_9849) ;  /* 0x0000031000017945 */ /* 0x000fe20003800000 */
[----:B------:R-:W-:-:S03]  /*8990*/  @P0 VIADD R0, R3, 0xffffffe0 ;  /* 0xffffffe003000836 */ /* 0x000fc60000000000 */
[----:B------:R-:W-:Y:S05]  /*89a0*/  @P1 BRA `(.L_x_9850) ;  /* 0x0000000000b81947 */ /* 0x000fea0003800000 */
[----:B0-----:R-:W0:Y:S01]  /*89b0*/  LDS.128 R4, [R0+0xda00] ;  /* 0x00da000000047984 */ /* 0x001e220000000c00 */
[----:B------:R-:W-:Y:S02]  /*89c0*/  SHF.R.U32.HI R36, RZ, 0x10, R29 ;  /* 0x00000010ff247819 */ /* 0x000fe4000001161d */
[----:B------:R-:W-:Y:S02]  /*89d0*/  SHF.R.U32.HI R33, RZ, 0x10, R31 ;  /* 0x00000010ff217819 */ /* 0x000fe4000001161f */
        /* <DEDUP_REMOVED lines=10> */
[C---:B0-----:R-:W-:Y:S01]  /*8a80*/  LOP3.LUT R29, R6.reuse, 0xffff0000, RZ, 0xc0, !PT ;  /* 0xffff0000061d7812 */ /* 0x041fe200078ec0ff */
[----:B------:R-:W-:Y:S01]  /*8a90*/  IMAD.U32 R28, R6, 0x10000, RZ ;  /* 0x00010000061c7824 */ /* 0x000fe200078e00ff */
[C---:B------:R-:W-:Y:S01]  /*8aa0*/  LOP3.LUT R31, R7.reuse, 0xffff0000, RZ, 0xc0, !PT ;  /* 0xffff0000071f7812 */ /* 0x040fe200078ec0ff */
[----:B------:R-:W-:Y:S02]  /*8ab0*/  IMAD.U32 R30, R7, 0x10000, RZ ;  /* 0x00010000071e7824 */ /* 0x000fe400078e00ff */
[C---:B------:R-:W-:Y:S01]  /*8ac0*/  FMUL.FTZ R55, R29.reuse, R37 ;  /* 0x000000251d377220 */ /* 0x040fe20000410000 */
[----:B------:R-:W-:Y:S01]  /*8ad0*/  FMUL.FTZ R54, R29, R34 ;  /* 0x000000221d367220 */ /* 0x000fe20000410000 */
[----:B------:R-:W-:Y:S01]  /*8ae0*/  FMUL.FTZ R29, R31, R36 ;  /* 0x000000241f1d7220 */ /* 0x000fe20000410000 */
[----:B------:R-:W-:-:S02]  /*8af0*/  IMAD.U32 R6, R4, 0x10000, RZ ;  /* 0x0001000004067824 */ /* 0x000fc400078e00ff */
        /* <DEDUP_REMOVED lines=25> */
.L_x_9850:
[----:B------:R-:W-:Y:S05]  /*8c90*/  BSYNC B1 ;  /* 0x0000000000017941 */ /* 0x000fea0003800000 */
.L_x_9849:
        /* <DEDUP_REMOVED lines=48> */
.L_x_9852:
[----:B------:R-:W-:Y:S05]  /*8fa0*/  BSYNC B1 ;  /* 0x0000000000017941 */ /* 0x000fea0003800000 */
.L_x_9851:
        /* <DEDUP_REMOVED lines=48> */
.L_x_9854:
[----:B------:R-:W-:Y:S05]  /*92b0*/  BSYNC B1 ;  /* 0x0000000000017941 */ /* 0x000fea0003800000 */
.L_x_9853:
        /* <DEDUP_REMOVED lines=48> */
.L_x_9856:
[----:B------:R-:W-:Y:S05]  /*95c0*/  BSYNC B1 ;  /* 0x0000000000017941 */ /* 0x000fea0003800000 */
.L_x_9855:
        /* <DEDUP_REMOVED lines=48> */
.L_x_9840:
[----:B------:R-:W-:-:S03]  /*98d0*/  UMOV UR4, 0xffffffff ;  /* 0xffffffff00047882 */ /* 0x000fc60000000000 */
[----:B------:R-:W-:Y:S05]  /*98e0*/  BRA.DIV UR4, `(.L_x_9857) ;  /* 0x0000016604f47947 */ /* 0x000fea000b800000 */
[----:B------:R-:W2:Y:S04]  /*98f0*/  SHFL.IDX PT, R3, R23, RZ, 0x1e1f ;  /* 0x001e1fff17037589 */ /* 0x000ea800000e0000 */
[----:B------:R-:W1:Y:S04]  /*9900*/  SHFL.IDX PT, R0, R22, RZ, 0x1e1f ;  /* 0x001e1fff16007589 */ /* 0x000e6800000e0000 */
[----:B------:R3:W4:Y:S04]  /*9910*/  SHFL.IDX PT, R5, R25, RZ, 0x1e1f ;  /* 0x001e1fff19057589 */ /* 0x00072800000e0000 */
[----:B0-----:R3:W0:Y:S01]  /*9920*/  SHFL.IDX PT, R14, R24, RZ, 0x1e1f ;  /* 0x001e1fff180e7589 */ /* 0x00162200000e0000 */
[----:B--2---:R-:W-:-:S02]  /*9930*/  IMAD.MOV.U32 R33, RZ, RZ, R3 ;  /* 0x000000ffff217224 */ /* 0x004fc400078e0003 */
[----:B-1-3--:R-:W-:-:S07]  /*9940*/  IMAD.MOV.U32 R32, RZ, RZ, R0 ;  /* 0x000000ffff207224 */ /* 0x00afce00078e0000 */
.L_x_10094:
[----:B------:R-:W2:Y:S01]  /*9950*/  LDL R37, [R1+0xa0] ;  /* 0x0000a00001257983 */ /* 0x000ea20000100800 */
[----:B------:R-:W-:Y:S01]  /*9960*/  ULDC UR4, c[0x0][0x448] ;  /* 0x0001120000047ab9 */ /* 0x000fe20000000800 */
[----:B------:R-:W-:Y:S01]  /*9970*/  BSSY B1, `(.L_x_9858) ;  /* 0x0000040000017945 */ /* 0x000fe20003800000 */
[----:B------:R-:W-:Y:S01]  /*9980*/  IMAD R111, R111, UR4, RZ ;  /* 0x000000046f6f7c24 */ /* 0x000fe2000f8e02ff */
[----:B------:R-:W-:Y:S01]  /*9990*/  CS2R R6, SRZ ;  /* 0x0000000000067805 */ /* 0x000fe2000001ff00 */
[----:B0-----:R-:W-:Y:S01]  /*99a0*/  IMAD.MOV.U32 R34, RZ, RZ, R14 ;  /* 0x000000ffff227224 */ /* 0x001fe200078e000e */
[----:B------:R-:W-:Y:S01]  /*99b0*/  CS2R R10, SRZ ;  /* 0x00000000000a7805 */ /* 0x000fe2000001ff00 */
[----:B------:R-:W-:Y:S01]  /*99c0*/  IMAD R0, R109, -0xc0, R111 ;  /* 0xffffff406d007824 */ /* 0x000fe200078e026f */
[----:B------:R-:W-:Y:S01]  /*99d0*/  ISETP.GE.AND P1, PT, R8, R111, PT ;  /* 0x0000006f0800720c */ /* 0x000fe20003f26270 */
[----:B----4-:R-:W-:Y:S01]  /*99e0*/  IMAD.MOV.U32 R35, RZ, RZ, R5 ;  /* 0x000000ffff237224 */ /* 0x010fe200078e0005 */
[----:B------:R-:W-:-:S02]  /*99f0*/  CS2R R4, SRZ ;  /* 0x0000000000047805 */ /* 0x000fc4000001ff00 */
[----:B------:R-:W-:Y:S02]  /*9a00*/  CS2R R8, SRZ ;  /* 0x0000000000087805 */ /* 0x000fe4000001ff00 */
[----:B------:R-:W-:Y:S02]  /*9a10*/  VIMNMX R3, R0, 0xc0, PT ;  /* 0x000000c000037848 */ /* 0x000fe40003fe0100 */
[----:B------:R-:W-:Y:S02]  /*9a20*/  CS2R R12, SRZ ;  /* 0x00000000000c7805 */ /* 0x000fe4000001ff00 */
[----:B------:R-:W-:Y:S02]  /*9a30*/  CS2R R14, SRZ ;  /* 0x00000000000e7805 */ /* 0x000fe4000001ff00 */
[----:B------:R-:W-:Y:S02]  /*9a40*/  CS2R R20, SRZ ;  /* 0x0000000000147805 */ /* 0x000fe4000001ff00 */
[----:B------:R-:W-:-:S02]  /*9a50*/  ISETP.GE.AND P0, PT, R146, R3, PT ;  /* 0x000000039200720c */ /* 0x000fc40003f06270 */
[----:B------:R-:W-:Y:S02]  /*9a60*/  CS2R R22, SRZ ;  /* 0x0000000000167805 */ /* 0x000fe4000001ff00 */
[----:B------:R-:W-:Y:S02]  /*9a70*/  CS2R R24, SRZ ;  /* 0x0000000000187805 */ /* 0x000fe4000001ff00 */
[----:B------:R-:W-:Y:S02]  /*9a80*/  CS2R R26, SRZ ;  /* 0x00000000001a7805 */ /* 0x000fe4000001ff00 */
[----:B------:R-:W-:Y:S02]  /*9a90*/  CS2R R28, SRZ ;  /* 0x00000000001c7805 */ /* 0x000fe4000001ff00 */
[----:B------:R-:W-:Y:S02]  /*9aa0*/  CS2R R30, SRZ ;  /* 0x00000000001e7805 */ /* 0x000fe4000001ff00 */
[----:B--2---:R-:W-:Y:S01]  /*9ab0*/  LEA.HI R0, R37, R37, RZ, 0x1 ;  /* 0x0000002525007211 */ /* 0x004fe200078f08ff */
[----:B------:R-:W-:Y:S06]  /*9ac0*/  @P1 BRA `(.L_x_9859) ;  /* 0x0000000000a81947 */ /* 0x000fec0003800000 */
[----:B------:R-:W2:Y:S04]  /*9ad0*/  LDL R39, [R1+0x60] ;  /* 0x0000600001277983 */ /* 0x000ea80000100800 */
[----:B------:R-:W3:Y:S01]  /*9ae0*/  LDL R38, [R1+0x64] ;  /* 0x0000640001267983 */ /* 0x000ee20000100800 */
[C---:B------:R-:W-:Y:S01]  /*9af0*/  VIADD R3, R144.reuse, 0x10 ;  /* 0x0000001090037836 */ /* 0x040fe20000000000 */
[----:B------:R-:W-:Y:S01]  /*9b00*/  ULDC UR4, c[0x0][0x3f4] ;  /* 0x0000fd0000047ab9 */ /* 0x000fe20000000800 */
[C---:B------:R-:W-:Y:S01]  /*9b10*/  VIADD R4, R144.reuse, 0x20 ;  /* 0x0000002090047836 */ /* 0x040fe20000000000 */
[----:B------:R-:W-:Y:S02]  /*9b20*/  ISETP.GE.AND P1, PT, R144, UR4, PT ;  /* 0x0000000490007c0c */ /* 0x000fe4000bf26270 */
[----:B------:R-:W-:-:S02]  /*9b30*/  CS2R R20, SRZ ;  /* 0x0000000000147805 */ /* 0x000fc4000001ff00 */
[----:B------:R-:W-:Y:S02]  /*9b40*/  ISETP.GE.AND P2, PT, R3, UR4, PT ;  /* 0x0000000403007c0c */ /* 0x000fe4000bf46270 */
[----:B------:R-:W-:Y:S02]  /*9b50*/  CS2R R22, SRZ ;  /* 0x0000000000167805 */ /* 0x000fe4000001ff00 */
[----:B------:R-:W-:Y:S02]  /*9b60*/  ISETP.GE.AND P3, PT, R4, UR4, PT ;  /* 0x0000000404007c0c */ /* 0x000fe4000bf66270 */
[----:B------:R-:W-:Y:S02]  /*9b70*/  CS2R R24, SRZ ;  /* 0x0000000000187805 */ /* 0x000fe4000001ff00 */
[----:B------:R-:W-:Y:S02]  /*9b80*/  CS2R R26, SRZ ;  /* 0x00000000001a7805 */ /* 0x000fe4000001ff00 */
[----:B------:R-:W-:Y:S01]  /*9b90*/  CS2R R8, SRZ ;  /* 0x0000000000087805 */ /* 0x000fe2000001ff00 */
[----:B------:R-:W-:Y:S01]  /*9ba0*/  @!P1 IMAD.WIDE R12, R144, 0x2, R32 ;  /* 0x00000002900c9825 */ /* 0x000fe200078e0220 */
[----:B------:R-:W-:-:S02]  /*9bb0*/  CS2R R10, SRZ ;  /* 0x00000000000a7805 */ /* 0x000fc4000001ff00 */
[----:B------:R-:W-:Y:S02]  /*9bc0*/  CS2R R28, SRZ ;  /* 0x00000000001c7805 */ /* 0x000fe4000001ff00 */
[----:B------:R-:W-:Y:S02]  /*9bd0*/  CS2R R30, SRZ ;  /* 0x00000000001e7805 */ /* 0x000fe4000001ff00 */
[----:B------:R-:W-:Y:S01]  /*9be0*/  CS2R R14, SRZ ;  /* 0x00000000000e7805 */ /* 0x000fe2000001ff00 */
[----:B------:R0:W5:Y:S02]  /*9bf0*/  @!P1 LD.E.128 R20, desc[UR60][R12.64] ;  /* 0x0000003c0c149980 */ /* 0x000164000c101d00 */
[----:B0-----:R-:W-:Y:S01]  /*9c00*/  CS2R R12, SRZ ;  /* 0x00000000000c7805 */ /* 0x001fe2000001ff00 */
[C---:B--2---:R-:W-:Y:S02]  /*9c10*/  IMAD.IADD R3, R156.reuse, 0x1, R39 ;  /* 0x000000019c037824 */ /* 0x044fe400078e0227 */
[----:B---3--:R-:W-:-:S03]  /*9c20*/  IMAD.IADD R5, R156, 0x1, R38 ;  /* 0x000000019c057824 */ /* 0x008fc600078e0226 */
[----:B------:R-:W-:Y:S02]  /*9c30*/  SHF.R.S32.HI R4, RZ, 0x1f, R3 ;  /* 0x0000001fff047819 */ /* 0x000fe40000011403 */
[----:B------:R-:W-:Y:S02]  /*9c40*/  SHF.R.S32.HI R6, RZ, 0x1f, R5 ;  /* 0x0000001fff067819 */ /* 0x000fe40000011405 */
[----:B------:R-:W-:Y:S02]  /*9c50*/  LEA.HI R3, R4, R3, RZ, 0x3 ;  /* 0x0000000304037211 */ /* 0x000fe400078f18ff */
[----:B------:R-:W-:Y:S02]  /*9c60*/  LEA.HI R6, R6, R5, RZ, 0x3 ;  /* 0x0000000506067211 */ /* 0x000fe400078f18ff */
[----:B------:R-:W-:Y:S02]  /*9c70*/  SHF.R.S32.HI R3, RZ, 0x3, R3 ;  /* 0x00000003ff037819 */ /* 0x000fe40000011403 */
[----:B------:R-:W-:-:S03]  /*9c80*/  SHF.R.S32.HI R43, RZ, 0x3, R6 ;  /* 0x00000003ff2b7819 */ /* 0x000fc60000011406 */
[----:B------:R-:W-:Y:S02]  /*9c90*/  @!P2 IMAD.SHL.U32 R3, R3, 0x8, RZ ;  /* 0x000000080303a824 */ /* 0x000fe400078e00ff */
[----:B------:R-:W-:Y:S01]  /*9ca0*/  @!P3 IMAD.SHL.U32 R43, R43, 0x8, RZ ;  /* 0x000000082b2bb824 */ /* 0x000fe200078e00ff */
[----:B------:R-:W-:Y:S01]  /*9cb0*/  CS2R R4, SRZ ;  /* 0x0000000000047805 */ /* 0x000fe2000001ff00 */
[----:B------:R-:W-:Y:S01]  /*9cc0*/  @!P2 IMAD.WIDE R38, R3, 0x2, R32 ;  /* 0x000000020326a825 */ /* 0x000fe200078e0220 */
[----:B------:R-:W-:-:S03]  /*9cd0*/  CS2R R6, SRZ ;  /* 0x0000000000067805 */ /* 0x000fc6000001ff00 */
[----:B------:R-:W-:Y:S01]  /*9ce0*/  @!P3 IMAD.WIDE R40, R43, 0x2, R32 ;  /* 0x000000022b28b825 */ /* 0x000fe200078e0220 */
[----:B------:R0:W5:Y:S03]  /*9cf0*/  @!P2 LD.E.128 R24, desc[UR60][R38.64] ;  /* 0x0000003c2618a980 */ /* 0x000166000c101d00 */
[--C-:B------:R-:W-:Y:S01]  /*9d00*/  @!P2 IMAD.WIDE R32, R3, 0x2, R34.reuse ;  /* 0x000000020320a825 */ /* 0x100fe200078e0222 */
[----:B------:R0:W5:Y:S03]  /*9d10*/  @!P3 LD.E.128 R28, desc[UR60][R40.64] ;  /* 0x0000003c281cb980 */ /* 0x000166000c101d00 */
[--C-:B------:R-:W-:Y:S01]  /*9d20*/  @!P3 IMAD.WIDE R42, R43, 0x2, R34.reuse ;  /* 0x000000022b2ab825 */ /* 0x100fe200078e0222 */
[----:B------:R0:W5:Y:S03]  /*9d30*/  @!P2 LD.E.128 R8, desc[UR60][R32.64] ;  /* 0x0000003c2008a980 */ /* 0x000166000c101d00 */
[----:B------:R-:W-:Y:S01]  /*9d40*/  @!P1 IMAD.WIDE R34, R144, 0x2, R34 ;  /* 0x0000000290229825 */ /* 0x000fe200078e0222 */
[----:B------:R0:W5:Y:S04]  /*9d50*/  @!P3 LD.E.128 R12, desc[UR60][R42.64] ;  /* 0x0000003c2a0cb980 */ /* 0x000168000c101d00 */
[----:B------:R0:W5:Y:S02]  /*9d60*/  @!P1 LD.E.128 R4, desc[UR60][R34.64] ;  /* 0x0000003c22049980 */ /* 0x000164000c101d00 */
.L_x_9859:
[----:B------:R-:W-:Y:S05]  /*9d70*/  BSYNC B1 ;  /* 0x0000000000017941 */ /* 0x000fea0003800000 */
.L_x_9858:
[----:B------:R-:W-:Y:S01]  /*9d80*/  LOP3.LUT R0, R0, 0xfffffffe, RZ, 0xc0, !PT ;  /* 0xfffffffe00007812 */ /* 0x000fe200078ec0ff */
[----:B-----5:R-:W-:Y:S01]  /*9d90*/  IMAD.MOV.U32 R3, RZ, RZ, R4 ;  /* 0x000000ffff037224 */ /* 0x020fe200078e0004 */
[----:B------:R-:W-:Y:S01]  /*9da0*/  BSSY B1, `(.L_x_9860) ;  /* 0x0000031000017945 */ /* 0x000fe20003800000 */
[----:B0-----:R-:W-:Y:S02]  /*9db0*/  IMAD.MOV.U32 R32, RZ, RZ, R5 ;  /* 0x000000ffff207224 */ /* 0x001fe400078e0005 */
        /* <DEDUP_REMOVED lines=47> */
.L_x_10095:
[----:B------:R-:W-:Y:S05]  /*a0b0*/  BSYNC B1 ;  /* 0x0000000000017941 */ /* 0x000fea0003800000 */
.L_x_9860:
[----:B------:R-:W-:Y:S02]  /*a0c0*/  PRMT R47, R0, 0x7610, R47 ;  /* 0x00007610002f7816 */ /* 0x000fe4000000002f */
[----:B------:R-:W-:Y:S01]  /*a0d0*/  PRMT R48, R32, 0x7610, R48 ;  /* 0x0000761020307816 */ /* 0x000fe20000000030 */
[----:B------:R-:W-:Y:S06]  /*a0e0*/  @P0 BRA `(.L_x_9846) ;  /* 0x0000001400780947 */ /* 0x000fec0003800000 */
[----:B------:R1:W5:Y:S01]  /*a0f0*/  LDL R75, [R1+0x50] ;  /* 0x00005000014b7983 */ /* 0x0003620000100800 */
[----:B0-----:R-:W0:Y:S03]  /*a100*/  LDC R3, c[0x0][0x3f4] ;  /* 0x0000fd00ff037b82 */ /* 0x001e260000000800 */
[----:B------:R1:W5:Y:S04]  /*a110*/  LDL R73, [R1+0x58] ;  /* 0x0000580001497983 */ /* 0x0003680000100800 */
[----:B------:R1:W5:Y:S01]  /*a120*/  LDL R71, [R1+0x54] ;  /* 0x0000540001477983 */ /* 0x0003620000100800 */
[C---:B------:R-:W-:Y:S01]  /*a130*/  VIADD R0, R144.reuse, 0x10 ;  /* 0x0000001090007836 */ /* 0x040fe20000000000 */
[----:B------:R-:W-:Y:S01]  /*a140*/  BSSY B1, `(.L_x_9862) ;  /* 0x0000074000017945 */ /* 0x000fe20003800000 */
[C---:B------:R-:W-:Y:S01]  /*a150*/  VIADD R32, R144.reuse, 0x20 ;  /* 0x0000002090207836 */ /* 0x040fe20000000000 */
[----:B0-----:R-:W-:-:S02]  /*a160*/  ISETP.GE.AND P0, PT, R144, R3, PT ;  /* 0x000000039000720c */ /* 0x001fc40003f06270 */
[-C--:B------:R-:W-:Y:S02]  /*a170*/  ISETP.GE.AND P1, PT, R0, R3.reuse, PT ;  /* 0x000000030000720c */ /* 0x080fe40003f26270 */
[----:B------:R-:W-:-:S09]  /*a180*/  ISETP.GE.AND P2, PT, R32, R3, PT ;  /* 0x000000032000720c */ /* 0x000fd20003f46270 */
[----:B-1----:R-:W-:Y:S05]  /*a190*/  @P0 BRA `(.L_x_9863) ;  /* 0x0000000400b80947 */ /* 0x002fea0003800000 */
[----:B------:R-:W2:Y:S01]  /*a1a0*/  LDL R35, [R1+0xc4] ;  /* 0x0000c40001237983 */ /* 0x000ea20000100800 */
[----:B------:R-:W-:Y:S02]  /*a1b0*/  LEA.HI R0, R36, R36, RZ, 0x1 ;  /* 0x0000002424007211 */ /* 0x000fe400078f08ff */
[----:B-----5:R-:W-:Y:S02]  /*a1c0*/  LOP3.LUT R32, R75, 0x18, R144, 0xf8, !PT ;  /* 0x000000184b207812 */ /* 0x020fe400078ef890 */
[----:B------:R-:W-:Y:S02]  /*a1d0*/  LOP3.LUT R33, R0, 0xfffffffe, RZ, 0xc0, !PT ;  /* 0xfffffffe00217812 */ /* 0x000fe400078ec0ff */
[----:B------:R-:W-:Y:S02]  /*a1e0*/  LOP3.LUT R32, R32, R71, RZ, 0x3c, !PT ;  /* 0x0000004720207212 */ /* 0x000fe400078e3cff */
[----:B------:R-:W-:Y:S01]  /*a1f0*/  SHF.R.U64 R65, R4, 0x10, R5 ;  /* 0x0000001004417819 */ /* 0x000fe20000001205 */
[----:B------:R-:W-:Y:S01]  /*a200*/  IMAD.IADD R0, R36, 0x1, -R33 ;  /* 0x0000000124007824 */ /* 0x000fe200078e0a21 */
[----:B------:R-:W-:Y:S01]  /*a210*/  SHF.R.U64 R63, R20, 0x10, R21 ;  /* 0x00000010143f7819 */ /* 0x000fe20000001215 */
[----:B------:R-:W-:Y:S01]  /*a220*/  IMAD.IADD R34, R73, 0x1, R32 ;  /* 0x0000000149227824 */ /* 0x000fe200078e0220 */
[----:B------:R-:W-:-:S02]  /*a230*/  SHF.R.U64 R20, R22, 0x10, R23 ;  /* 0x0000001016147819 */ /* 0x000fc40000001217 */
[----:B------:R-:W-:Y:S02]  /*a240*/  LEA.HI R0, R3, R0, RZ, 0x1d ;  /* 0x0000000003007211 */ /* 0x000fe400078fe8ff */
[----:B------:R-:W-:Y:S02]  /*a250*/  SHF.R.U32.HI R23, RZ, 0x10, R23 ;  /* 0x00000010ff177819 */ /* 0x000fe40000011617 */
[----:B------:R-:W-:Y:S02]  /*a260*/  SHF.R.S32.HI R33, RZ, 0x1f, R0 ;  /* 0x0000001fff217819 */ /* 0x000fe40000011400 */
[----:B------:R-:W-:Y:S02]  /*a270*/  PRMT R65, R57, 0x5410, R65 ;  /* 0x0000541039417816 */ /* 0x000fe40000000041 */
[----:B------:R-:W-:Y:S01]  /*a280*/  LEA.HI R33, R33, R0, RZ, 0x2 ;  /* 0x0000000021217211 */ /* 0x000fe200078f10ff */
[----:B------:R-:W-:Y:S01]  /*a290*/  IMAD.SHL.U32 R0, R0, 0x8, RZ ;  /* 0x0000000800007824 */ /* 0x000fe200078e00ff */
[----:B------:R-:W-:Y:S01]  /*a2a0*/  SHF.R.U32.HI R67, RZ, 0x10, R5 ;  /* 0x00000010ff437819 */ /* 0x000fe20000011605 */
[----:B------:R-:W-:Y:S01]  /*a2b0*/  IMAD.U32 R68, R65, 0x10000, RZ ;  /* 0x0001000041447824 */ /* 0x000fe200078e00ff */
[----:B------:R-:W-:-:S02]  /*a2c0*/  SHF.R.S32.HI R33, RZ, 0x2, R33 ;  /* 0x00000002ff217819 */ /* 0x000fc40000011421 */
[----:B------:R-:W-:Y:S02]  /*a2d0*/  LOP3.LUT R32, R75, 0x18, R0, 0xf8, !PT ;  /* 0x000000184b207812 */ /* 0x000fe400078ef800 */
[----:B------:R-:W-:Y:S01]  /*a2e0*/  SHF.R.U64 R22, R6, 0x10, R7 ;  /* 0x0000001006167819 */ /* 0x000fe20000001207 */
[----:B------:R-:W-:Y:S01]  /*a2f0*/  IMAD R33, R33, 0x1800, R73 ;  /* 0x0000180021217824 */ /* 0x000fe200078e0249 */
[----:B------:R-:W-:Y:S02]  /*a300*/  LOP3.LUT R32, R32, R71, RZ, 0x3c, !PT ;  /* 0x0000004720207212 */ /* 0x000fe400078e3cff */
[----:B------:R-:W-:Y:S02]  /*a310*/  PRMT R63, R59, 0x5410, R63 ;  /* 0x000054103b3f7816 */ /* 0x000fe4000000003f */
[----:B------:R-:W-:Y:S01]  /*a320*/  SHF.R.U32.HI R6, RZ, 0x10, R7 ;  /* 0x00000010ff067819 */ /* 0x000fe20000011607 */
[----:B------:R-:W-:Y:S01]  /*a330*/  IMAD.IADD R37, R33, 0x1, R32 ;  /* 0x0000000121257824 */ /* 0x000fe200078e0220 */
[----:B------:R-:W-:-:S02]  /*a340*/  PRMT R4, R60, 0x5410, R23 ;  /* 0x000054103c047816 */ /* 0x000fc40000000017 */
[----:B------:R-:W-:Y:S01]  /*a350*/  SHF.R.U32.HI R64, RZ, 0x10, R21 ;  /* 0x00000010ff407819 */ /* 0x000fe20000011615 */
[----:B------:R-:W-:Y:S01]  /*a360*/  IMAD R40, R37, 0x2, R16 ;  /* 0x0000000225287824 */ /* 0x000fe200078e0210 */
[----:B------:R-:W-:Y:S02]  /*a370*/  PRMT R67, R58, 0x5410, R67 ;  /* 0x000054103a437816 */ /* 0x000fe40000000043 */
[----:B------:R-:W-:Y:S02]  /*a380*/  PRMT R6, R42, 0x5432, R6 ;  /* 0x000054322a067816 */ /* 0x000fe40000000006 */
[----:B------:R-:W0:Y:S01]  /*a390*/  LDS.128 R36, [R40+0xda00] ;  /* 0x00da000028247984 */ /* 0x000e220000000c00 */
[----:B------:R-:W-:Y:S01]  /*a3a0*/  PRMT R64, R43, 0x5432, R64 ;  /* 0x000054322b407816 */ /* 0x000fe20000000040 */
[----:B------:R-:W-:Y:S01]  /*a3b0*/  IMAD.U32 R70, R67, 0x10000, RZ ;  /* 0x0001000043467824 */ /* 0x000fe200078e00ff */
[----:B------:R-:W-:Y:S01]  /*a3c0*/  LOP3.LUT R65, R65, 0xffff0000, RZ, 0xc0, !PT ;  /* 0xffff000041417812 */ /* 0x000fe200078ec0ff */
[----:B------:R-:W-:Y:S01]  /*a3d0*/  IMAD.U32 R69, R6, 0x10000, RZ ;  /* 0x0001000006457824 */ /* 0x000fe200078e00ff */
[----:B------:R-:W-:-:S02]  /*a3e0*/  LOP3.LUT R67, R67, 0xffff0000, RZ, 0xc0, !PT ;  /* 0xffff000043437812 */ /* 0x000fc400078ec0ff */
[----:B------:R-:W-:Y:S02]  /*a3f0*/  PRMT R22, R41, 0x5432, R22 ;  /* 0x0000543229167816 */ /* 0x000fe40000000016 */
[----:B------:R-:W-:Y:S01]  /*a400*/  PRMT R20, R44, 0x5432, R20 ;  /* 0x000054322c147816 */ /* 0x000fe20000000014 */
[----:B0-----:R-:W-:Y:S01]  /*a410*/  IMAD.U32 R23, R36, 0x10000, RZ ;  /* 0x0001000024177824 */ /* 0x001fe200078e00ff */
[----:B------:R-:W-:Y:S01]  /*a420*/  LOP3.LUT R21, R38, 0xffff0000, RZ, 0xc0, !PT ;  /* 0xffff000026157812 */ /* 0x000fe200078ec0ff */
[----:B------:R-:W-:Y:S02]  /*a430*/  IMAD.U32 R62, R39, 0x10000, RZ ;  /* 0x00010000273e7824 */ /* 0x000fe400078e00ff */
[----:B------:R-:W-:Y:S01]  /*a440*/  FMUL.FTZ R66, R23, R68 ;  /* 0x0000004417427220 */ /* 0x000fe20000410000 */
[----:B------:R-:W-:-:S04]  /*a450*/  IMAD.U32 R61, R37, 0x10000, RZ ;  /* 0x00010000253d7824 */ /* 0x000fc800078e00ff */
[----:B------:R-:W-:Y:S01]  /*a460*/  FMUL.FTZ R74, R61, R70 ;  /* 0x000000463d4a7220 */ /* 0x000fe20000410000 */
[----:B--2---:R-:W-:-:S05]  /*a470*/  IMAD R0, R34, 0x2, R35 ;  /* 0x0000000222007824 */ /* 0x004fca00078e0223 */
[----:B------:R-:W0:Y:S02]  /*a480*/  LDS.128 R32, [R0] ;  /* 0x0000000000207984 */ /* 0x000e240000000c00 */
[C---:B0-----:R-:W-:Y:S01]  /*a490*/  IMAD.U32 R57, R32.reuse, 0x10000, RZ ;  /* 0x0001000020397824 */ /* 0x041fe200078e00ff */
[----:B------:R-:W-:Y:S01]  /*a4a0*/  LOP3.LUT R58, R32, 0xffff0000, RZ, 0xc0, !PT ;  /* 0xffff0000203a7812 */ /* 0x000fe200078ec0ff */
[----:B------:R-:W-:Y:S01]  /*a4b0*/  IMAD.U32 R32, R63, 0x10000, RZ ;  /* 0x000100003f207824 */ /* 0x000fe200078e00ff */
[C---:B------:R-:W-:Y:S01]  /*a4c0*/  LOP3.LUT R5, R34.reuse, 0xffff0000, RZ, 0xc0, !PT ;  /* 0xffff000022057812 */ /* 0x040fe200078ec0ff */
[----:B------:R-:W-:Y:S01]  /*a4d0*/  IMAD.U32 R7, R34, 0x10000, RZ ;  /* 0x0001000022077824 */ /* 0x000fe200078e00ff */
[C---:B------:R-:W-:Y:S01]  /*a4e0*/  LOP3.LUT R34, R35.reuse, 0xffff0000, RZ, 0xc0, !PT ;  /* 0xffff000023227812 */ /* 0x040fe200078ec0ff */
[----:B------:R-:W-:Y:S02]  /*a4f0*/  IMAD.U32 R60, R35, 0x10000, RZ ;  /* 0x00010000233c7824 */ /* 0x000fe400078e00ff */
[-C--:B------:R-:W-:Y:S01]  /*a500*/  FMUL.FTZ R72, R23, R32.reuse ;  /* 0x0000002017487220 */ /* 0x080fe20000410000 */
[----:B------:R-:W-:Y:S01]  /*a510*/  LOP3.LUT R35, R36, 0xffff0000, RZ, 0xc0, !PT ;  /* 0xffff000024237812 */ /* 0x000fe200078ec0ff */
[----:B------:R-:W-:Y:S01]  /*a520*/  FFMA.FTZ R23, R57, R32, -R66 ;  /* 0x0000002039177223 */ /* 0x000fe20000010842 */
[----:B------:R-:W-:Y:S01]  /*a530*/  LOP3.LUT R36, R37, 0xffff0000, RZ, 0xc0, !PT ;  /* 0xffff000025247812 */ /* 0x000fe200078ec0ff */
[----:B------:R-:W-:-:S02]  /*a540*/  IMAD.U32 R66, R64, 0x10000, RZ ;  /* 0x0001000040427824 */ /* 0x000fc400078e00ff */
[----:B------:R-:W-:Y:S01]  /*a550*/  FFMA.FTZ R32, R57, R68, R72 ;  /* 0x0000004439207223 */ /* 0x000fe20000010048 */
[----:B------:R-:W-:Y:S01]  /*a560*/  IMAD.U32 R37, R38, 0x10000, RZ ;  /* 0x0001000026257824 */ /* 0x000fe200078e00ff */
[----:B------:R-:W-:Y:S01]  /*a570*/  LOP3.LUT R38, R39, 0xffff0000, RZ, 0xc0, !PT ;  /* 0xffff000027267812 */ /* 0x000fe200078ec0ff */
[----:B------:R-:W-:Y:S02]  /*a580*/  IMAD.U32 R39, R4, 0x10000, RZ ;  /* 0x0001000004277824 */ /* 0x000fe400078e00ff */
[C---:B------:R-:W-:Y:S01]  /*a590*/  FMUL.FTZ R57, R62.reuse, R69 ;  /* 0x000000453e397220 */ /* 0x040fe20000410000 */
[----:B------:R-:W-:Y:S02]  /*a5a0*/  IMAD.U32 R59, R33, 0x10000, RZ ;  /* 0x00010000213b7824 */ /* 0x000fe400078e00ff */
[----:B------:R-:W-:Y:S01]  /*a5b0*/  FMUL.FTZ R68, R61, R66 ;  /* 0x000000423d447220 */ /* 0x000fe20000410000 */
[----:B------:R-:W-:Y:S01]  /*a5c0*/  LOP3.LUT R63, R63, 0xffff0000, RZ, 0xc0, !PT ;  /* 0xffff00003f3f7812 */ /* 0x000fe200078ec0ff */
[-C--:B------:R-:W-:Y:S01]  /*a5d0*/  FMUL.FTZ R62, R62, R39.reuse ;  /* 0x000000273e3e7220 */ /* 0x080fe20000410000 */
[----:B------:R-:W-:Y:S01]  /*a5e0*/  LOP3.LUT R64, R64, 0xffff0000, RZ, 0xc0, !PT ;  /* 0xffff000040407812 */ /* 0x000fe200078ec0ff */
[----:B------:R-:W-:Y:S01]  /*a5f0*/  FFMA.FTZ R57, R60, R39, -R57 ;  /* 0x000000273c397223 */ /* 0x000fe20000010839 */
[----:B------:R-:W-:Y:S01]  /*a600*/  FFMA.FTZ R68, R59, R70, R68 ;  /* 0x000000463b447223 */ /* 0x000fe20000010044 */
[----:B------:R-:W-:Y:S01]  /*a610*/  FMUL.FTZ R39, R35, R65 ;  /* 0x0000004123277220 */ /* 0x000fe20000410000 */
[----:B------:R-:W-:Y:S01]  /*a620*/  LOP3.LUT R33, R33, 0xffff0000, RZ, 0xc0, !PT ;  /* 0xffff000021217812 */ /* 0x000fe200078ec0ff */
[----:B------:R-:W-:Y:S01]  /*a630*/  FMUL.FTZ R35, R35, R63 ;  /* 0x0000003f23237220 */ /* 0x000fe20000410000 */
[C---:B------:R-:W-:Y:S01]  /*a640*/  FMUL.FTZ R70, R36.reuse, R67 ;  /* 0x0000004324467220 */ /* 0x040fe20000410000 */
[----:B------:R-:W-:Y:S01]  /*a650*/  FMUL.FTZ R36, R36, R64 ;  /* 0x0000004024247220 */ /* 0x000fe20000410000 */
[----:B------:R-:W-:Y:S01]  /*a660*/  FFMA.FTZ R69, R60, R69, R62 ;  /* 0x000000453c457223 */ /* 0x000fe2000001003e */
[----:B------:R-:W-:Y:S01]  /*a670*/  FFMA.FTZ R74, R59, R66, -R74 ;  /* 0x000000423b4a7223 */ /* 0x000fe2000001084a */
[----:B------:R-:W-:-:S02]  /*a680*/  IMAD.U32 R62, R22, 0x10000, RZ ;  /* 0x00010000163e7824 */ /* 0x000fc400078e00ff */
[----:B------:R-:W-:Y:S01]  /*a690*/  FFMA.FTZ R66, R58, R63, -R39 ;  /* 0x0000003f3a427223 */ /* 0x000fe20000010827 */
[----:B------:R-:W-:Y:S02]  /*a6a0*/  IMAD.U32 R60, R20, 0x10000, RZ ;  /* 0x00010000143c7824 */ /* 0x000fe400078e00ff */
[----:B------:R-:W-:Y:S01]  /*a6b0*/  FFMA.FTZ R65, R58, R65, R35 ;  /* 0x000000413a417223 */ /* 0x000fe20000010023 */
[----:B------:R-:W-:Y:S01]  /*a6c0*/  LOP3.LUT R22, R22, 0xffff0000, RZ, 0xc0, !PT ;  /* 0xffff000016167812 */ /* 0x000fe200078ec0ff */
[C---:B------:R-:W-:Y:S01]  /*a6d0*/  FFMA.FTZ R39, R33.reuse, R64, -R70 ;  /* 0x0000004021277223 */ /* 0x040fe20000010846 */
[----:B------:R-:W-:Y:S01]  /*a6e0*/  FFMA.FTZ R67, R33, R67, R36 ;  /* 0x0000004321437223 */ /* 0x000fe20000010024 */
[----:B------:R-:W-:Y:S01]  /*a6f0*/  LOP3.LUT R35, R6, 0xffff0000, RZ, 0xc0, !PT ;  /* 0xffff000006237812 */ /* 0x000fe200078ec0ff */
[C---:B------:R-:W-:Y:S01]  /*a700*/  FMUL.FTZ R58, R37.reuse, R62 ;  /* 0x0000003e253a7220 */ /* 0x040fe20000410000 */
[----:B------:R-:W-:Y:S01]  /*a710*/  LOP3.LUT R20, R20, 0xffff0000, RZ, 0xc0, !PT ;  /* 0xffff000014147812 */ /* 0x000fe200078ec0ff */
[----:B------:R-:W-:Y:S01]  /*a720*/  FMUL.FTZ R36, R37, R60 ;  /* 0x0000003c25247220 */ /* 0x000fe20000410000 */
[----:B------:R-:W-:Y:S01]  /*a730*/  LOP3.LUT R33, R4, 0xffff0000, RZ, 0xc0, !PT ;  /* 0xffff000004217812 */ /* 0x000fe200078ec0ff */
[C---:B------:R-:W-:Y:S01]  /*a740*/  FMUL.FTZ R4, R21.reuse, R22 ;  /* 0x0000001615047220 */ /* 0x040fe20000410000 */
[C---:B------:R-:W-:Y:S01]  /*a750*/  FMUL.FTZ R59, R38.reuse, R35 ;  /* 0x00000023263b7220 */ /* 0x040fe20000410000 */
[----:B------:R-:W-:Y:S01]  /*a760*/  FMUL.FTZ R21, R21, R20 ;  /* 0x0000001415157220 */ /* 0x000fe20000410000 */
[C---:B------:R-:W-:Y:S01]  /*a770*/  FFMA.FTZ R58, R7.reuse, R60, -R58 ;  /* 0x0000003c073a7223 */ /* 0x040fe2000001083a */
[-C--:B------:R-:W-:Y:S01]  /*a780*/  FMUL.FTZ R6, R38, R33.reuse ;  /* 0x0000002126067220 */ /* 0x080fe20000410000 */
[----:B------:R-:W-:Y:S01]  /*a790*/  FFMA.FTZ R36, R7, R62, R36 ;  /* 0x0000003e07247223 */ /* 0x000fe20000010024 */
        /* <DEDUP_REMOVED lines=14> */
.L_x_9863:
[----:B------:R-:W-:Y:S05]  /*a880*/  BSYNC B1 ;  /* 0x0000000000017941 */ /* 0x000fea0003800000 */
.L_x_9862:
[----:B------:R-:W-:Y:S04]  /*a890*/  BSSY B1, `(.L_x_9864) ;  /* 0x000006e000017945 */ /* 0x000fe80003800000 */
[----:B------:R-:W-:Y:S05]  /*a8a0*/  @P1 BRA `(.L_x_9865) ;  /* 0x0000000400b01947 */ /* 0x000fea0003800000 */
[----:B0-----:R-:W2:Y:S04]  /*a8b0*/  LDL R0, [R1+0x60] ;  /* 0x0000600001007983 */ /* 0x001ea80000100800 */
[----:B------:R-:W3:Y:S01]  /*a8c0*/  LDL R57, [R1+0xdc] ;  /* 0x0000dc0001397983 */ /* 0x000ee20000100800 */
[--C-:B------:R-:W-:Y:S02]  /*a8d0*/  SHF.R.U64 R35, R24, 0x10, R25.reuse ;  /* 0x0000001018237819 */ /* 0x100fe40000001219 */
[----:B------:R-:W-:Y:S02]  /*a8e0*/  SHF.R.U32.HI R24, RZ, 0x10, R25 ;  /* 0x00000010ff187819 */ /* 0x000fe40000011619 */
[--C-:B------:R-:W-:Y:S02]  /*a8f0*/  SHF.R.U64 R25, R8, 0x10, R9.reuse ;  /* 0x0000001008197819 */ /* 0x100fe40000001209 */
[----:B------:R-:W-:-:S02]  /*a900*/  SHF.R.U32.HI R8, RZ, 0x10, R9 ;  /* 0x00000010ff087819 */ /* 0x000fc40000011609 */
[----:B------:R-:W-:Y:S02]  /*a910*/  SHF.R.U64 R33, R26, 0x10, R27 ;  /* 0x000000101a217819 */ /* 0x000fe4000000121b */
        /* <DEDUP_REMOVED lines=8> */
[----:B------:R-:W-:Y:S01]  /*a9a0*/  PRMT R54, R54, 0x5410, R33 ;  /* 0x0000541036367816 */ /* 0x000fe20000000021 */
[----:B------:R-:W-:Y:S01]  /*a9b0*/  IMAD.U32 R33, R56, 0x10000, RZ ;  /* 0x0001000038217824 */ /* 0x000fe200078e00ff */
[----:B------:R-:W-:Y:S02]  /*a9c0*/  SHF.R.U32.HI R26, RZ, 0x10, R27 ;  /* 0x00000010ff1a7819 */ /* 0x000fe4000001161b */
[----:B------:R-:W-:Y:S02]  /*a9d0*/  PRMT R49, R49, 0x5410, R10 ;  /* 0x0000541031317816 */ /* 0x000fe4000000000a */
[----:B------:R-:W-:Y:S02]  /*a9e0*/  PRMT R53, R53, 0x5410, R26 ;  /* 0x0000541035357816 */ /* 0x000fe4000000001a */
[----:B------:R-:W-:Y:S01]  /*a9f0*/  PRMT R50, R50, 0x5410, R9 ;  /* 0x0000541032327816 */ /* 0x000fe20000000009 */
[----:B------:R-:W-:-:S02]  /*aa00*/  IMAD.U32 R34, R49, 0x10000, RZ ;  /* 0x0001000031227824 */ /* 0x000fc400078e00ff */
[----:B--2---:R-:W-:-:S05]  /*aa10*/  IMAD.IADD R0, R156, 0x1, R0 ;  /* 0x000000019c007824 */ /* 0x004fca00078e0200 */
[----:B------:R-:W-:-:S04]  /*aa20*/  SHF.R.S32.HI R5, RZ, 0x1f, R0 ;  /* 0x0000001fff057819 */ /* 0x000fc80000011400 */
[----:B------:R-:W-:-:S04]  /*aa30*/  LEA.HI R5, R5, R0, RZ, 0x3 ;  /* 0x0000000005057211 */ /* 0x000fc800078f18ff */
[----:B------:R-:W-:-:S04]  /*aa40*/  SHF.R.S32.HI R0, RZ, 0x3, R5 ;  /* 0x00000003ff007819 */ /* 0x000fc80000011405 */
[----:B------:R-:W-:-:S04]  /*aa50*/  LEA.HI R0, R3, R0, RZ, 0x1d ;  /* 0x0000000003007211 */ /* 0x000fc800078fe8ff */
[----:B------:R-:W-:-:S04]  /*aa60*/  SHF.R.S32.HI R5, RZ, 0x1f, R0 ;  /* 0x0000001fff057819 */ /* 0x000fc80000011400 */
[----:B------:R-:W-:Y:S01]  /*aa70*/  LEA.HI R5, R5, R0, RZ, 0x2 ;  /* 0x0000000005057211 */ /* 0x000fe200078f10ff */
[----:B------:R-:W-:-:S03]  /*aa80*/  IMAD.SHL.U32 R0, R0, 0x8, RZ ;  /* 0x0000000800007824 */ /* 0x000fc600078e00ff */
[----:B------:R-:W-:Y:S02]  /*aa90*/  SHF.R.S32.HI R5, RZ, 0x2, R5 ;  /* 0x00000002ff057819 */ /* 0x000fe40000011405 */
[----:B-----5:R-:W-:-:S03]  /*aaa0*/  LOP3.LUT R0, R75, 0x18, R0, 0xf8, !PT ;  /* 0x000000184b007812 */ /* 0x020fc600078ef800 */
[----:B------:R-:W-:Y:S01]  /*aab0*/  IMAD R5, R5, 0x1800, R73 ;  /* 0x0000180005057824 */ /* 0x000fe200078e0249 */
[----:B------:R-:W-:-:S05]  /*aac0*/  LOP3.LUT R0, R0, R71, RZ, 0x3c, !PT ;  /* 0x0000004700007212 */ /* 0x000fca00078e3cff */
[----:B------:R-:W-:Y:S02]  /*aad0*/  IMAD.IADD R21, R5, 0x1, R0 ;  /* 0x0000000105157824 */ /* 0x000fe400078e0200 */
[----:B---3--:R-:W0:Y:S02]  /*aae0*/  LDS.128 R4, [R57] ;  /* 0x0000000039047984 */ /* 0x008e240000000c00 */
        /* <DEDUP_REMOVED lines=17> */
[----:B------:R-:W-:Y:S01]  /*ac00*/  FMUL.FTZ R36, R25, R32 ;  /* 0x0000002019247220 */ /* 0x000fe20000410000 */
[----:B------:R-:W-:Y:S02]  /*ac10*/  IMAD.U32 R27, R23, 0x10000, RZ ;  /* 0x00010000171b7824 */ /* 0x000fe400078e00ff */
[C---:B------:R-:W-:Y:S01]  /*ac20*/  FFMA.FTZ R37, R8.reuse, R33, -R37 ;  /* 0x0000002108257223 */ /* 0x040fe20000010825 */
[----:B------:R-:W-:Y:S01]  /*ac30*/  FFMA.FTZ R39, R8, R35, R39 ;  /* 0x0000002308277223 */ /* 0x000fe20000010027 */
[----:B------:R-:W-:Y:S02]  /*ac40*/  IMAD.U32 R8, R53, 0x10000, RZ ;  /* 0x0001000035087824 */ /* 0x000fe400078e00ff */
[-C--:B------:R-:W-:Y:S01]  /*ac50*/  FMUL.FTZ R38, R25, R24.reuse ;  /* 0x0000001819267220 */ /* 0x080fe20000410000 */
[----:B------:R-:W-:Y:S01]  /*ac60*/  FFMA.FTZ R36, R9, R24, -R36 ;  /* 0x0000001809247223 */ /* 0x000fe20000010824 */
[C---:B------:R-:W-:Y:S01]  /*ac70*/  FMUL.FTZ R24, R27.reuse, R34 ;  /* 0x000000221b187220 */ /* 0x040fe20000410000 */
[----:B------:R-:W-:Y:S01]  /*ac80*/  LOP3.LUT R25, R52, 0xffff0000, RZ, 0xc0, !PT ;  /* 0xffff000034197812 */ /* 0x000fe200078ec0ff */
[----:B------:R-:W-:Y:S01]  /*ac90*/  FMUL.FTZ R27, R27, R8 ;  /* 0x000000081b1b7220 */ /* 0x000fe20000410000 */
[----:B------:R-:W-:Y:S01]  /*aca0*/  FFMA.FTZ R38, R9, R32, R38 ;  /* 0x0000002009267223 */ /* 0x000fe20000010026 */
[----:B------:R-:W-:Y:S01]  /*acb0*/  LOP3.LUT R9, R56, 0xffff0000, RZ, 0xc0, !PT ;  /* 0xffff000038097812 */ /* 0x000fe200078ec0ff */
[C---:B------:R-:W-:Y:S01]  /*acc0*/  FFMA.FTZ R35, R11.reuse, R8, -R24 ;  /* 0x000000080b237223 */ /* 0x040fe20000010818 */
[----:B------:R-:W-:Y:S01]  /*acd0*/  FFMA.FTZ R40, R11, R34, R27 ;  /* 0x000000220b287223 */ /* 0x000fe2000001001b */
[----:B------:R-:W-:Y:S01]  /*ace0*/  FMUL.FTZ R11, R20, R25 ;  /* 0x00000019140b7220 */ /* 0x000fe20000410000 */
[----:B------:R-:W-:-:S02]  /*acf0*/  IMAD.U32 R26, R22, 0x10000, RZ ;  /* 0x00010000161a7824 */ /* 0x000fc400078e00ff */
[-C--:B------:R-:W-:Y:S01]  /*ad00*/  FMUL.FTZ R27, R20, R9.reuse ;  /* 0x00000009141b7220 */ /* 0x080fe20000410000 */
[----:B------:R-:W-:Y:S01]  /*ad10*/  LOP3.LUT R8, R55, 0xffff0000, RZ, 0xc0, !PT ;  /* 0xffff000037087812 */ /* 0x000fe200078ec0ff */
[----:B------:R-:W-:Y:S01]  /*ad20*/  FFMA.FTZ R20, R4, R9, -R11 ;  /* 0x0000000904147223 */ /* 0x000fe2000001080b */
[----:B------:R-:W-:Y:S01]  /*ad30*/  LOP3.LUT R24, R51, 0xffff0000, RZ, 0xc0, !PT ;  /* 0xffff000033187812 */ /* 0x000fe200078ec0ff */
[----:B------:R-:W-:Y:S02]  /*ad40*/  IMAD.U32 R11, R50, 0x10000, RZ ;  /* 0x00010000320b7824 */ /* 0x000fe400078e00ff */
[----:B------:R-:W-:Y:S01]  /*ad50*/  FFMA.FTZ R32, R4, R25, R27 ;  /* 0x0000001904207223 */ /* 0x000fe2000001001b */
[----:B------:R-:W-:Y:S02]  /*ad60*/  IMAD.U32 R9, R54, 0x10000, RZ ;  /* 0x0001000036097824 */ /* 0x000fe400078e00ff */
[C---:B------:R-:W-:Y:S01]  /*ad70*/  FMUL.FTZ R33, R21.reuse, R8 ;  /* 0x0000000815217220 */ /* 0x040fe20000410000 */
[C---:B------:R-:W-:Y:S01]  /*ad80*/  FMUL.FTZ R25, R26.reuse, R11 ;  /* 0x0000000b1a197220 */ /* 0x040fe20000410000 */
[----:B------:R-:W-:Y:S01]  /*ad90*/  FMUL.FTZ R34, R21, R24 ;  /* 0x0000001815227220 */ /* 0x000fe20000410000 */
[-C--:B------:R-:W-:Y:S01]  /*ada0*/  FMUL.FTZ R27, R26, R9.reuse ;  /* 0x000000091a1b7220 */ /* 0x080fe20000410000 */
[----:B------:R-:W-:Y:S01]  /*adb0*/  LOP3.LUT R22, R22, 0xffff0000, RZ, 0xc0, !PT ;  /* 0xffff000016167812 */ /* 0x000fe200078ec0ff */
        /* <DEDUP_REMOVED lines=11> */
[C---:B------:R-:W-:Y:S01]  /*ae70*/  FFMA.FTZ R22, R6.reuse, R5, -R11 ;  /* 0x0000000506167223 */ /* 0x040fe2000001080b */
[----:B------:R-:W-:Y:S01]  /*ae80*/  FMUL.FTZ R26, R23, R8 ;  /* 0x00000008171a7220 */ /* 0x000fe20000410000 */
[----:B------:R-:W-:Y:S01]  /*ae90*/  F2FP.BF16.F32.PACK_AB R5, R21, R36 ;  /* 0x000000241505723e */ /* 0x000fe200000010ff */
[-C--:B------:R-:W-:Y:S01]  /*aea0*/  FMUL.FTZ R23, R23, R4.reuse ;  /* 0x0000000417177220 */ /* 0x080fe20000410000 */
[----:B------:R-:W-:Y:S01]  /*aeb0*/  FFMA.FTZ R11, R6, R9, R24 ;  /* 0x00000009060b7223 */ /* 0x000fe20000010018 */
[C---:B------:R-:W-:Y:S01]  /*aec0*/  FFMA.FTZ R26, R7.reuse, R4, -R26 ;  /* 0x00000004071a7223 */ /* 0x040fe2000001081a */
        /* <DEDUP_REMOVED lines=10> */
.L_x_9865:
[----:B------:R-:W-:Y:S05]  /*af70*/  BSYNC B1 ;  /* 0x0000000000017941 */ /* 0x000fea0003800000 */
.L_x_9864:
[----:B------:R-:W-:Y:S05]  /*af80*/  @P2 BRA `(.L_x_9846) ;  /* 0x0000000400d02947 */ /* 0x000fea0003800000 */
[----:B01----:R-:W2:Y:S04]  /*af90*/  LDL R0, [R1+0x64] ;  /* 0x0000640001007983 */ /* 0x003ea80000100800 */
[----:B------:R-:W3:Y:S01]  /*afa0*/  LDL R4, [R1+0xc4] ;  /* 0x0000c40001047983 */ /* 0x000ee20000100800 */
[----:B------:R-:W-:Y:S02]  /*afb0*/  SHF.R.U64 R24, R28, 0x10, R29 ;  /* 0x000000101c187819 */ /* 0x000fe4000000121d */
[----:B------:R-:W-:Y:S02]  /*afc0*/  SHF.R.U64 R20, R12, 0x10, R13 ;  /* 0x000000100c147819 */ /* 0x000fe4000000120d */
[----:B------:R-:W-:Y:S02]  /*afd0*/  PRMT R45, R45, 0x5410, R24 ;  /* 0x000054102d2d7816 */ /* 0x000fe40000000018 */
[----:B------:R-:W-:-:S02]  /*afe0*/  PRMT R41, R41, 0x5410, R20 ;  /* 0x0000541029297816 */ /* 0x000fc40000000014 */
[----:B------:R-:W-:Y:S01]  /*aff0*/  SHF.R.U64 R22, R30, 0x10, R31 ;  /* 0x000000101e167819 */ /* 0x000fe2000000121f */
[----:B------:R-:W-:Y:S01]  /*b000*/  IMAD.U32 R25, R45, 0x10000, RZ ;  /* 0x000100002d197824 */ /* 0x000fe200078e00ff */
[----:B------:R-:W-:Y:S01]  /*b010*/  SHF.R.U32.HI R29, RZ, 0x10, R29 ;  /* 0x00000010ff1d7819 */ /* 0x000fe2000001161d */
[----:B------:R-:W-:Y:S01]  /*b020*/  IMAD.U32 R27, R41, 0x10000, RZ ;  /* 0x00010000291b7824 */ /* 0x000fe200078e00ff */
[----:B------:R-:W-:Y:S02]  /*b030*/  SHF.R.U32.HI R31, RZ, 0x10, R31 ;  /* 0x00000010ff1f7819 */ /* 0x000fe4000001161f */
[----:B------:R-:W-:Y:S02]  /*b040*/  SHF.R.U32.HI R13, RZ, 0x10, R13 ;  /* 0x00000010ff0d7819 */ /* 0x000fe4000001160d */
[----:B------:R-:W-:Y:S02]  /*b050*/  SHF.R.U64 R12, R14, 0x10, R15 ;  /* 0x000000100e0c7819 */ /* 0x000fe4000000120f */
[----:B------:R-:W-:-:S02]  /*b060*/  PRMT R46, R46, 0x5410, R29 ;  /* 0x000054102e2e7816 */ /* 0x000fc4000000001d */
[----:B------:R-:W-:Y:S02]  /*b070*/  PRMT R48, R48, 0x5410, R31 ;  /* 0x0000541030307816 */ /* 0x000fe4000000001f */
[----:B------:R-:W-:Y:S02]  /*b080*/  PRMT R42, R42, 0x5410, R13 ;  /* 0x000054102a2a7816 */ /* 0x000fe4000000000d */
[----:B------:R-:W-:Y:S02]  /*b090*/  PRMT R43, R43, 0x5410, R12 ;  /* 0x000054102b2b7816 */ /* 0x000fe4000000000c */
[----:B------:R-:W-:Y:S02]  /*b0a0*/  LOP3.LUT R41, R41, 0xffff0000, RZ, 0xc0, !PT ;  /* 0xffff000029297812 */ /* 0x000fe400078ec0ff */
[----:B------:R-:W-:Y:S02]  /*b0b0*/  LOP3.LUT R45, R45, 0xffff0000, RZ, 0xc0, !PT ;  /* 0xffff00002d2d7812 */ /* 0x000fe400078ec0ff */
[----:B------:R-:W-:-:S02]  /*b0c0*/  PRMT R47, R47, 0x5410, R22 ;  /* 0x000054102f2f7816 */ /* 0x000fc40000000016 */
[----:B------:R-:W-:-:S04]  /*b0d0*/  SHF.R.U32.HI R15, RZ, 0x10, R15 ;  /* 0x00000010ff0f7819 */ /* 0x000fc8000001160f */
[----:B------:R-:W-:Y:S01]  /*b0e0*/  PRMT R44, R44, 0x5410, R15 ;  /* 0x000054102c2c7816 */ /* 0x000fe2000000000f */
[----:B--2---:R-:W-:-:S05]  /*b0f0*/  IMAD.IADD R0, R156, 0x1, R0 ;  /* 0x000000019c007824 */ /* 0x004fca00078e0200 */
[----:B------:R-:W-:Y:S01]  /*b100*/  SHF.R.S32.HI R5, RZ, 0x1f, R0 ;  /* 0x0000001fff057819 */ /* 0x000fe20000011400 */
[----:B---3--:R-:W-:-:S03]  /*b110*/  IMAD.MOV.U32 R7, RZ, RZ, R4 ;  /* 0x000000ffff077224 */ /* 0x008fc600078e0004 */
[----:B------:R-:W-:-:S04]  /*b120*/  LEA.HI R4, R5, R0, RZ, 0x3 ;  /* 0x0000000005047211 */ /* 0x000fc800078f18ff */
[----:B------:R-:W-:Y:S02]  /*b130*/  SHF.R.S32.HI R6, RZ, 0x3, R4 ;  /* 0x00000003ff067819 */ /* 0x000fe40000011404 */
[----:B------:R-:W-:Y:S02]  /*b140*/  LEA.HI R0, R5, R0, RZ, 0x5 ;  /* 0x0000000005007211 */ /* 0x000fe400078f28ff */
[----:B------:R-:W-:Y:S02]  /*b150*/  LEA.HI R3, R3, R6, RZ, 0x1d ;  /* 0x0000000603037211 */ /* 0x000fe400078fe8ff */
[----:B------:R-:W-:Y:S02]  /*b160*/  SHF.R.S32.HI R5, RZ, 0x5, R0 ;  /* 0x00000005ff057819 */ /* 0x000fe40000011400 */
[----:B-----5:R-:W-:Y:S02]  /*b170*/  LOP3.LUT R4, R75, 0x18, R4, 0xf8, !PT ;  /* 0x000000184b047812 */ /* 0x020fe400078ef804 */
[----:B------:R-:W-:Y:S01]  /*b180*/  SHF.R.S32.HI R0, RZ, 0x1f, R3 ;  /* 0x0000001fff007819 */ /* 0x000fe20000011403 */
[----:B------:R-:W-:Y:S01]  /*b190*/  IMAD R5, R5, 0x1800, R73 ;  /* 0x0000180005057824 */ /* 0x000fe200078e0249 */
[----:B------:R-:W-:-:S02]  /*b1a0*/  LOP3.LUT R4, R4, R71, RZ, 0x3c, !PT ;  /* 0x0000004704047212 */ /* 0x000fc400078e3cff */
[----:B------:R-:W-:Y:S01]  /*b1b0*/  LEA.HI R0, R0, R3, RZ, 0x2 ;  /* 0x0000000300007211 */ /* 0x000fe200078f10ff */
[----:B------:R-:W-:Y:S02]  /*b1c0*/  IMAD.SHL.U32 R3, R3, 0x8, RZ ;  /* 0x0000000803037824 */ /* 0x000fe400078e00ff */
[----:B------:R-:W-:Y:S01]  /*b1d0*/  IMAD.IADD R5, R5, 0x1, R4 ;  /* 0x0000000105057824 */ /* 0x000fe200078e0204 */
[----:B------:R-:W-:Y:S02]  /*b1e0*/  SHF.R.S32.HI R4, RZ, 0x2, R0 ;  /* 0x00000002ff047819 */ /* 0x000fe40000011400 */
[----:B------:R-:W-:-:S03]  /*b1f0*/  LOP3.LUT R3, R75, 0x18, R3, 0xf8, !PT ;  /* 0x000000184b037812 */ /* 0x000fc600078ef803 */
[----:B------:R-:W-:Y:S01]  /*b200*/  IMAD R4, R4, 0x1800, R73 ;  /* 0x0000180004047824 */ /* 0x000fe200078e0249 */
[----:B------:R-:W-:-:S05]  /*b210*/  LOP3.LUT R3, R3, R71, RZ, 0x3c, !PT ;  /* 0x0000004703037212 */ /* 0x000fca00078e3cff */
[----:B------:R-:W-:-:S04]  /*b220*/  IMAD.IADD R3, R4, 0x1, R3 ;  /* 0x0000000104037824 */ /* 0x000fc800078e0203 */
[----:B------:R-:W-:Y:S02]  /*b230*/  IMAD R3, R3, 0x2, R16 ;  /* 0x0000000203037824 */ /* 0x000fe400078e0210 */
[----:B------:R-:W-:-:S03]  /*b240*/  IMAD R0, R5, 0x2, R7 ;  /* 0x0000000205007824 */ /* 0x000fc600078e0207 */
[----:B------:R-:W0:Y:S04]  /*b250*/  LDS.128 R8, [R3+0xda00] ;  /* 0x00da000003087984 */ /* 0x000e280000000c00 */
[----:B------:R-:W1:Y:S01]  /*b260*/  LDS.128 R4, [R0] ;  /* 0x0000000000047984 */ /* 0x000e620000000c00 */
[C---:B0-----:R-:W-:Y:S01]  /*b270*/  IMAD.U32 R20, R8.reuse, 0x10000, RZ ;  /* 0x0001000008147824 */ /* 0x041fe200078e00ff */
[----:B------:R-:W-:Y:S01]  /*b280*/  LOP3.LUT R8, R8, 0xffff0000, RZ, 0xc0, !PT ;  /* 0xffff000008087812 */ /* 0x000fe200078ec0ff */
[----:B-1----:R-:W-:Y:S02]  /*b290*/  IMAD.U32 R12, R4, 0x10000, RZ ;  /* 0x00010000040c7824 */ /* 0x002fe400078e00ff */
[C---:B------:R-:W-:Y:S01]  /*b2a0*/  FMUL.FTZ R29, R20.reuse, R27 ;  /* 0x0000001b141d7220 */ /* 0x040fe20000410000 */
[----:B------:R-:W-:Y:S01]  /*b2b0*/  FMUL.FTZ R31, R20, R25 ;  /* 0x00000019141f7220 */ /* 0x000fe20000410000 */
[----:B------:R-:W-:-:S02]  /*b2c0*/  IMAD.U32 R21, R9, 0x10000, RZ ;  /* 0x0001000009157824 */ /* 0x000fc400078e00ff */
[----:B------:R-:W-:Y:S01]  /*b2d0*/  FFMA.FTZ R29, R12, R25, -R29 ;  /* 0x000000190c1d7223 */ /* 0x000fe2000001081d */
[----:B------:R-:W-:Y:S02]  /*b2e0*/  IMAD.U32 R20, R42, 0x10000, RZ ;  /* 0x000100002a147824 */ /* 0x000fe400078e00ff */
[----:B------:R-:W-:Y:S01]  /*b2f0*/  FFMA.FTZ R31, R12, R27, R31 ;  /* 0x0000001b0c1f7223 */ /* 0x000fe2000001001f */
[----:B------:R-:W-:Y:S02]  /*b300*/  IMAD.U32 R12, R46, 0x10000, RZ ;  /* 0x000100002e0c7824 */ /* 0x000fe400078e00ff */
[C---:B------:R-:W-:Y:S01]  /*b310*/  FMUL.FTZ R25, R8.reuse, R41 ;  /* 0x0000002908197220 */ /* 0x040fe20000410000 */
[----:B------:R-:W-:Y:S01]  /*b320*/  FMUL.FTZ R27, R8, R45 ;  /* 0x0000002d081b7220 */ /* 0x000fe20000410000 */
[----:B------:R-:W-:Y:S01]  /*b330*/  FMUL.FTZ R8, R21, R20 ;  /* 0x0000001415087220 */ /* 0x000fe20000410000 */
[----:B------:R-:W-:Y:S01]  /*b340*/  LOP3.LUT R4, R4, 0xffff0000, RZ, 0xc0, !PT ;  /* 0xffff000004047812 */ /* 0x000fe200078ec0ff */
[----:B------:R-:W-:-:S02]  /*b350*/  IMAD.U32 R13, R5, 0x10000, RZ ;  /* 0x00010000050d7824 */ /* 0x000fc400078e00ff */
[----:B------:R-:W-:Y:S01]  /*b360*/  FMUL.FTZ R21, R21, R12 ;  /* 0x0000000c15157220 */ /* 0x000fe20000410000 */
[----:B------:R-:W-:Y:S02]  /*b370*/  LOP3.LUT R9, R9, 0xffff0000, RZ, 0xc0, !PT ;  /* 0xffff000009097812 */ /* 0x000fe400078ec0ff */
[----:B------:R-:W-:Y:S01]  /*b380*/  LOP3.LUT R42, R42, 0xffff0000, RZ, 0xc0, !PT ;  /* 0xffff00002a2a7812 */ /* 0x000fe200078ec0ff */
[----:B------:R-:W-:Y:S01]  /*b390*/  FFMA.FTZ R20, R13, R20, R21 ;  /* 0x000000140d147223 */ /* 0x000fe20000010015 */
[----:B------:R-:W-:Y:S01]  /*b3a0*/  LOP3.LUT R46, R46, 0xffff0000, RZ, 0xc0, !PT ;  /* 0xffff00002e2e7812 */ /* 0x000fe200078ec0ff */
[----:B------:R-:W-:Y:S01]  /*b3b0*/  IMAD.U32 R22, R10, 0x10000, RZ ;  /* 0x000100000a167824 */ /* 0x000fe200078e00ff */
[----:B------:R-:W-:Y:S01]  /*b3c0*/  LOP3.LUT R5, R5, 0xffff0000, RZ, 0xc0, !PT ;  /* 0xffff000005057812 */ /* 0x000fe200078ec0ff */
[C---:B------:R-:W-:Y:S01]  /*b3d0*/  FFMA.FTZ R24, R4.reuse, R45, -R25 ;  /* 0x0000002d04187223 */ /* 0x040fe20000010819 */
[----:B------:R-:W-:Y:S01]  /*b3e0*/  FFMA.FTZ R26, R4, R41, R27 ;  /* 0x00000029041a7223 */ /* 0x000fe2000001001b */
[----:B------:R-:W-:Y:S01]  /*b3f0*/  FFMA.FTZ R12, R13, R12, -R8 ;  /* 0x0000000c0d0c7223 */ /* 0x000fe20000010808 */
[----:B------:R-:W-:-:S02]  /*b400*/  IMAD.U32 R21, R43, 0x10000, RZ ;  /* 0x000100002b157824 */ /* 0x000fc400078e00ff */
[----:B------:R-:W-:Y:S01]  /*b410*/  FMUL.FTZ R4, R9, R42 ;  /* 0x0000002a09047220 */ /* 0x000fe20000410000 */
[----:B------:R-:W-:Y:S02]  /*b420*/  IMAD.U32 R13, R47, 0x10000, RZ ;  /* 0x000100002f0d7824 */ /* 0x000fe400078e00ff */
[-C--:B------:R-:W-:Y:S01]  /*b430*/  FMUL.FTZ R28, R9, R46.reuse ;  /* 0x0000002e091c7220 */ /* 0x080fe20000410000 */
[----:B------:R-:W-:Y:S01]  /*b440*/  FMUL.FTZ R27, R22, R21 ;  /* 0x00000015161b7220 */ /* 0x000fe20000410000 */
[----:B------:R-:W-:Y:S02]  /*b450*/  IMAD.U32 R14, R6, 0x10000, RZ ;  /* 0x00010000060e7824 */ /* 0x000fe400078e00ff */
[----:B------:R-:W-:Y:S01]  /*b460*/  FFMA.FTZ R9, R5, R46, -R4 ;  /* 0x0000002e05097223 */ /* 0x000fe20000010804 */
[----:B------:R-:W-:Y:S01]  /*b470*/  FMUL.FTZ R22, R22, R13 ;  /* 0x0000000d16167220 */ /* 0x000fe20000410000 */
[----:B------:R-:W-:Y:S02]  /*b480*/  IMAD.U32 R23, R11, 0x10000, RZ ;  /* 0x000100000b177824 */ /* 0x000fe400078e00ff */
[----:B------:R-:W-:-:S02]  /*b490*/  IMAD.U32 R4, R48, 0x10000, RZ ;  /* 0x0001000030047824 */ /* 0x000fc400078e00ff */
[----:B------:R-:W-:Y:S02]  /*b4a0*/  IMAD.U32 R8, R44, 0x10000, RZ ;  /* 0x000100002c087824 */ /* 0x000fe400078e00ff */
[C---:B------:R-:W-:Y:S01]  /*b4b0*/  FFMA.FTZ R27, R14.reuse, R13, -R27 ;  /* 0x0000000d0e1b7223 */ /* 0x040fe2000001081b */
[----:B------:R-:W-:Y:S01]  /*b4c0*/  FFMA.FTZ R22, R14, R21, R22 ;  /* 0x000000150e167223 */ /* 0x000fe20000010016 */
[----:B------:R-:W-:Y:S01]  /*b4d0*/  IMAD.U32 R15, R7, 0x10000, RZ ;  /* 0x00010000070f7824 */ /* 0x000fe200078e00ff */
[----:B------:R-:W-:Y:S01]  /*b4e0*/  LOP3.LUT R10, R10, 0xffff0000, RZ, 0xc0, !PT ;  /* 0xffff00000a0a7812 */ /* 0x000fe200078ec0ff */
[----:B------:R-:W-:Y:S01]  /*b4f0*/  FFMA.FTZ R25, R5, R42, R28 ;  /* 0x0000002a05197223 */ /* 0x000fe2000001001c */
[----:B------:R-:W-:Y:S01]  /*b500*/  LOP3.LUT R11, R11, 0xffff0000, RZ, 0xc0, !PT ;  /* 0xffff00000b0b7812 */ /* 0x000fe200078ec0ff */
[----:B------:R-:W-:Y:S01]  /*b510*/  FMUL.FTZ R14, R23, R4 ;  /* 0x00000004170e7220 */ /* 0x000fe20000410000 */
[----:B------:R-:W-:Y:S01]  /*b520*/  LOP3.LUT R43, R43, 0xffff0000, RZ, 0xc0, !PT ;  /* 0xffff00002b2b7812 */ /* 0x000fe200078ec0ff */
[----:B------:R-:W-:Y:S01]  /*b530*/  FMUL.FTZ R28, R23, R8 ;  /* 0x00000008171c7220 */ /* 0x000fe20000410000 */
[----:B------:R-:W-:-:S02]  /*b540*/  LOP3.LUT R44, R44, 0xffff0000, RZ, 0xc0, !PT ;  /* 0xffff00002c2c7812 */ /* 0x000fc400078ec0ff */
[----:B------:R-:W-:Y:S02]  /*b550*/  LOP3.LUT R47, R47, 0xffff0000, RZ, 0xc0, !PT ;  /* 0xffff00002f2f7812 */ /* 0x000fe400078ec0ff */
[----:B------:R-:W-:Y:S01]  /*b560*/  LOP3.LUT R48, R48, 0xffff0000, RZ, 0xc0, !PT ;  /* 0xffff000030307812 */ /* 0x000fe200078ec0ff */
[C---:B------:R-:W-:Y:S01]  /*b570*/  FFMA.FTZ R14, R15.reuse, R8, R14 ;  /* 0x000000080f0e7223 */ /* 0x040fe2000001000e */
[----:B------:R-:W-:Y:S01]  /*b580*/  LOP3.LUT R6, R6, 0xffff0000, RZ, 0xc0, !PT ;  /* 0xffff000006067812 */ /* 0x000fe200078ec0ff */
[----:B------:R-:W-:Y:S01]  /*b590*/  FFMA.FTZ R28, R15, R4, -R28 ;  /* 0x000000040f1c7223 */ /* 0x000fe2000001081c */
        /* <DEDUP_REMOVED lines=19> */
.L_x_9846:
[----:B------:R-:W-:Y:S05]  /*b6d0*/  BSYNC B0 ;  /* 0x0000000000007941 */ /* 0x000fea0003800000 */
.L_x_9839:
        /* <DEDUP_REMOVED lines=8> */
.L_x_9837:
[----:B0--3--:R-:W3:Y:S02]  /*b760*/  LDL R0, [R1+0x4c] ;  /* 0x00004c0001007983 */ /* 0x009ee40000100800 */
[----:B---3--:R-:W-:-:S13]  /*b770*/  ISETP.NE.AND P0, PT, R0, 0x3, PT ;  /* 0x000000030000780c */ /* 0x008fda0003f05270 */
[----:B------:R-:W-:Y:S05]  /*b780*/  @!P0 BRA `(.L_x_9866) ;  /* 0x0000000000048947 */ /* 0x000fea0003800000 */
[----:B------:R-:W-:Y:S01]  /*b790*/  BPT.TRAP 0x1 ;  /* 0x000000040000795c */ /* 0x000fe20000300000 */
.L_x_9866:
[----:B--2-4-:R-:W2:Y:S01]  /*b7a0*/  LDL R3, [R1+0x5c] ;  /* 0x00005c0001037983 */ /* 0x014ea20000100800 */
[----:B------:R-:W-:Y:S01]  /*b7b0*/  IMAD R0, R147, 0x8, R16 ;  /* 0x0000000893007824 */ /* 0x000fe200078e0210 */
[----:B--2---:R-:W-:-:S04]  /*b7c0*/  SHF.L.U32 R5, R3, 0x1f, RZ ;  /* 0x0000001f03057819 */ /* 0x004fc800000006ff */
[----:B------:R0:W2:Y:S01]  /*b7d0*/  SYNCS.PHASECHK.TRANS64.TRYWAIT P1, [R0+URZ+0x31c30], R5 ;  /* 0x031c3005000075a7 */ /* 0x0000a2000802017f */
[----:B------:R-:W-:Y:S05]  /*b7e0*/  @!P0 BRA `(.L_x_9867) ;  /* 0x0000000000048947 */ /* 0x000fea0003800000 */
[----:B------:R-:W-:Y:S01]  /*b7f0*/  BPT.TRAP 0x1 ;  /* 0x000000040000795c */ /* 0x000fe20000300000 */
.L_x_9867:
[----:B------:R-:W-:Y:S02]  /*b800*/  IMAD R2, R2, 0x1000, R16 ;  /* 0x0000100002027824 */ /* 0x000fe400078e0210 */
[----:B------:R-:W-:Y:S02]  /*b810*/  VIADD R4, R16, 0x16a00 ;  /* 0x00016a0010047836 */ /* 0x000fe40000000000 */
[----:B------:R-:W-:-:S03]  /*b820*/  VIADD R3, R2, 0xda00 ;  /* 0x0000da0002037836 */ /* 0x000fc60000000000 */
[----:B------:R-:W-:Y:S02]  /*b830*/  SHF.R.U32.HI R2, RZ, 0x4, R4 ;  /* 0x00000004ff027819 */ /* 0x000fe40000011604 */
[----:B------:R-:W-:Y:S02]  /*b840*/  SHF.R.U32.HI R3, RZ, 0x4, R3 ;  /* 0x00000004ff037819 */ /* 0x000fe40000011603 */
[----:B------:R-:W-:Y:S02]  /*b850*/  LOP3.LUT R2, R2, 0x3fff, RZ, 0xc0, !PT ;  /* 0x00003fff02027812 */ /* 0x000fe400078ec0ff */
[----:B------:R-:W-:Y:S02]  /*b860*/  LOP3.LUT R3, R3, 0x3fff, RZ, 0xc0, !PT ;  /* 0x00003fff03037812 */ /* 0x000fe400078ec0ff */
[----:B------:R-:W-:-:S05]  /*b870*/  LOP3.LUT R2, R2, 0x10000, RZ, 0xfc, !PT ;  /* 0x0001000002027812 */ /* 0x000fca00078efcff */
[----:B------:R3:W-:Y:S01]  /*b880*/  STL [R1+0x7c], R2 ;  /* 0x00007c0201007387 */ /* 0x0007e20000100800 */
[----:B--2---:R-:W-:Y:S05]  /*b890*/  @P1 BRA `(.L_x_9868) ;  /* 0x0000000000081947 */ /* 0x004fea0003800000 */
[----:B------:R-:W2:Y:S02]  /*b8a0*/  SYNCS.PHASECHK.TRANS64.TRYWAIT P1, [R0+URZ+0x31c30], R5 ;  /* 0x031c3005000075a7 */ /* 0x000ea4000802017f */
[----:B--2---:R-:W-:Y:S05]  /*b8b0*/  @!P1 BRA `(.L_x_9869) ;  /* 0x00000148008c9947 */ /* 0x004fea0003800000 */
.L_x_9868:
[----:B------:R-:W4:Y:S01]  /*b8c0*/  LDL R4, [R1+0x7c] ;  /* 0x00007c0001047983 */ /* 0x000f220000100800 */
[----:B---3--:R-:W-:Y:S01]  /*b8d0*/  LOP3.LUT R2, R3, 0x10000, RZ, 0xfc, !PT ;  /* 0x0001000003027812 */ /* 0x008fe200078efcff */
[----:B------:R-:W-:Y:S01]  /*b8e0*/  IMAD.MOV.U32 R15, RZ, RZ, -0x7fffffe0 ;  /* 0x80000020ff0f7424 */ /* 0x000fe200078e00ff */
[----:B------:R-:W-:Y:S01]  /*b8f0*/  P2R R96, PR, RZ, 0x1 ;  /* 0x00000001ff607803 */ /* 0x000fe20000000000 */
[----:B------:R-:W-:Y:S01]  /*b900*/  IMAD.MOV.U32 R3, RZ, RZ, -0x7fffffe0 ;  /* 0x80000020ff037424 */ /* 0x000fe200078e00ff */
[----:B------:R-:W-:Y:S05]  /*b910*/  WARPSYNC.ALL ;  /* 0x0000000000007948 */ /* 0x000fea0003800000 */
[----:B------:R-:W-:Y:S01]  /*b920*/  R2UR UR7, R15 ;  /* 0x000000000f0772ca */ /* 0x000fe200000e0000 */
[----:B------:R-:W3:Y:S01]  /*b930*/  LDL R97, [R1+0x88] ;  /* 0x0000880001617983 */ /* 0x000ee20000100800 */
[----:B------:R-:W-:-:S02]  /*b940*/  R2UR UR4, R2 ;  /* 0x00000000020472ca */ /* 0x000fc400000e0000 */
[C---:B------:R-:W-:Y:S01]  /*b950*/  R2UR UR5, R3.reuse ;  /* 0x00000000030572ca */ /* 0x040fe200000e0000 */
[----:B------:R-:W-:Y:S01]  /*b960*/  WARPGROUP.ARRIVE ;  /* 0x00000000000079c5 */ /* 0x000fe20000000000 */
[----:B0-2---:R-:W-:Y:S02]  /*b970*/  IMAD.MOV.U32 R5, RZ, RZ, -0x7fffffe0 ;  /* 0x80000020ff057424 */ /* 0x005fe400078e00ff */
[----:B------:R-:W-:Y:S01]  /*b980*/  IMAD.MOV.U32 R7, RZ, RZ, -0x7fffffe0 ;  /* 0x80000020ff077424 */ /* 0x000fe200078e00ff */
[C---:B------:R-:W-:Y:S02]  /*b990*/  R2UR UR8, R2.reuse ;  /* 0x00000000020872ca */ /* 0x040fe400000e0000 */
[----:B------:R-:W-:Y:S02]  /*b9a0*/  R2UR UR9, R3 ;  /* 0x00000000030972ca */ /* 0x000fe400000e0000 */
[----:B------:R-:W-:Y:S02]  /*b9b0*/  R2UR UR11, R7 ;  /* 0x00000000070b72ca */ /* 0x000fe400000e0000 */
[----:B------:R-:W-:-:S02]  /*b9c0*/  R2UR UR12, R2 ;  /* 0x00000000020c72ca */ /* 0x000fc400000e0000 */
[C---:B------:R-:W-:Y:S01]  /*b9d0*/  R2UR UR13, R3.reuse ;  /* 0x00000000030d72ca */ /* 0x040fe200000e0000 */
[----:B------:R-:W-:Y:S01]  /*b9e0*/  IMAD.MOV.U32 R9, RZ, RZ, -0x7fffffe0 ;  /* 0x80000020ff097424 */ /* 0x000fe200078e00ff */
[----:B------:R-:W-:Y:S02]  /*b9f0*/  R2UR UR16, R2 ;  /* 0x00000000021072ca */ /* 0x000fe400000e0000 */
[----:B------:R-:W-:Y:S02]  /*ba00*/  R2UR UR17, R3 ;  /* 0x00000000031172ca */ /* 0x000fe400000e0000 */
[----:B------:R-:W-:Y:S01]  /*ba10*/  R2UR UR19, R9 ;  /* 0x00000000091372ca */ /* 0x000fe200000e0000 */
[----:B----4-:R-:W-:-:S05]  /*ba20*/  IMAD R14, R147, 0x6c0, R4 ;  /* 0x000006c0930e7824 */ /* 0x010fca00078e0204 */
[----:B------:R-:W-:-:S13]  /*ba30*/  R2UR UR6, R14 ;  /* 0x000000000e0672ca */ /* 0x000fda00000e0000 */
[----:B------:R-:W-:Y:S01]  /*ba40*/  HGMMA.64x16x16.F32.BF16 R88, gdesc[UR4], RZ, !UPT, gsb0 ;  /* 0x00200000045879f0 */ /* 0x000fe2000c0018ff */
[----:B------:R-:W-:Y:S01]  /*ba50*/  VIADD R4, R14, 0x40 ;  /* 0x000000400e047836 */ /* 0x000fe20000000000 */
[----:B------:R-:W-:Y:S02]  /*ba60*/  R2UR UR7, R5 ;  /* 0x00000000050772ca */ /* 0x000fe400000e0000 */
[----:B------:R-:W-:Y:S02]  /*ba70*/  R2UR UR4, R2 ;  /* 0x00000000020472ca */ /* 0x000fe400000e0000 */
[----:B------:R-:W-:Y:S02]  /*ba80*/  R2UR UR6, R4 ;  /* 0x00000000040672ca */ /* 0x000fe400000e0000 */
[----:B------:R-:W-:Y:S01]  /*ba90*/  R2UR UR5, R3 ;  /* 0x00000000030572ca */ /* 0x000fe200000e0000 */
[----:B------:R-:W-:Y:S02]  /*baa0*/  WARPGROUP.DEPBAR.LE gsb0, 0x0 ;  /* 0x00008000000079c5 */ /* 0x000fe40000010000 */
[----:B------:R-:W-:-:S10]  /*bab0*/  WARPGROUP.ARRIVE ;  /* 0x00000000000079c5 */ /* 0x000fd40000000000 */
[----:B------:R-:W-:Y:S01]  /*bac0*/  HGMMA.64x16x16.F32.BF16 R80, gdesc[UR4], RZ, !UPT, gsb0 ;  /* 0x00200000045079f0 */ /* 0x000fe2000c0018ff */
[----:B------:R-:W-:-:S05]  /*bad0*/  VIADD R6, R14, 0x80 ;  /* 0x000000800e067836 */ /* 0x000fca0000000000 */
[----:B------:R-:W-:Y:S01]  /*bae0*/  R2UR UR10, R6 ;  /* 0x00000000060a72ca */ /* 0x000fe200000e0000 */
[----:B------:R-:W-:Y:S02]  /*baf0*/  WARPGROUP.DEPBAR.LE gsb0, 0x0 ;  /* 0x00008000000079c5 */ /* 0x000fe40000010000 */
[----:B-----5:R-:W-:-:S10]  /*bb00*/  WARPGROUP.ARRIVE ;  /* 0x00000000000079c5 */ /* 0x020fd40000000000 */
[----:B------:R-:W-:Y:S01]  /*bb10*/  HGMMA.64x16x16.F32.BF16 R72, gdesc[UR8], RZ, !UPT, gsb0 ;  /* 0x00200000084879f0 */ /* 0x000fe2000c0018ff */
[----:B------:R-:W-:Y:S02]  /*bb20*/  VIADD R4, R14, 0xc0 ;  /* 0x000000c00e047836 */ /* 0x000fe40000000000 */
[----:B------:R-:W-:-:S03]  /*bb30*/  IMAD.MOV.U32 R5, RZ, RZ, -0x7fffffe0 ;  /* 0x80000020ff057424 */ /* 0x000fc600078e00ff */
        /* <DEDUP_REMOVED lines=8> */
[----:B------:R-:W-:-:S10]  /*bbc0*/  WARPGROUP.ARRIVE ;  /* 0x00000000000079c5 */ /* 0x000fd40000000000 */
[----:B------:R-:W-:Y:S01]  /*bbd0*/  HGMMA.64x16x16.F32.BF16 R56, gdesc[UR16], RZ, !UPT, gsb0 ;  /* 0x00200000103879f0 */ /* 0x000fe2000c0018ff */
[----:B------:R-:W-:Y:S02]  /*bbe0*/  VIADD R6, R14, 0x140 ;  /* 0x000001400e067836 */ /* 0x000fe40000000000 */
[----:B------:R-:W-:Y:S01]  /*bbf0*/  IMAD.MOV.U32 R7, RZ, RZ, -0x7fffffe0 ;  /* 0x80000020ff077424 */ /* 0x000fe200078e00ff */
[----:B------:R-:W-:Y:S02]  /*bc00*/  R2UR UR20, R2 ;  /* 0x00000000021472ca */ /* 0x000fe400000e0000 */
[----:B------:R-:W-:Y:S02]  /*bc10*/  R2UR UR22, R6 ;  /* 0x00000000061672ca */ /* 0x000fe400000e0000 */
[----:B------:R-:W-:Y:S02]  /*bc20*/  R2UR UR23, R7 ;  /* 0x00000000071772ca */ /* 0x000fe400000e0000 */
[----:B------:R-:W-:Y:S01]  /*bc30*/  R2UR UR21, R3 ;  /* 0x00000000031572ca */ /* 0x000fe200000e0000 */
[----:B------:R-:W-:-:S02]  /*bc40*/  WARPGROUP.DEPBAR.LE gsb0, 0x0 ;  /* 0x00008000000079c5 */ /* 0x000fc40000010000 */
        /* <DEDUP_REMOVED lines=18> */
[----:B-1----:R-:W-:-:S10]  /*bd70*/  WARPGROUP.ARRIVE ;  /* 0x00000000000079c5 */ /* 0x002fd40000000000 */
        /* <DEDUP_REMOVED lines=11> */
[----:B------:R-:W-:Y:S02]  /*be30*/  VIADD R8, R2, 0x2 ;  /* 0x0000000202087836 */ /* 0x000fe40000000000 */
[----:B------:R-:W-:Y:S02]  /*be40*/  IMAD.MOV.U32 R5, RZ, RZ, -0x7fffffe0 ;  /* 0x80000020ff057424 */ /* 0x000fe400078e00ff */
[----:B------:R-:W-:Y:S01]  /*be50*/  IMAD.MOV.U32 R9, RZ, RZ, -0x7fffffe0 ;  /* 0x80000020ff097424 */ /* 0x000fe200078e00ff */
[----:B------:R-:W-:Y:S02]  /*be60*/  R2UR UR34, R4 ;  /* 0x00000000042272ca */ /* 0x000fe400000e0000 */
[----:B------:R-:W-:-:S02]  /*be70*/  R2UR UR35, R5 ;  /* 0x00000000052372ca */ /* 0x000fc400000e0000 */
[----:B------:R-:W-:Y:S02]  /*be80*/  R2UR UR32, R8 ;  /* 0x00000000082072ca */ /* 0x000fe400000e0000 */
[----:B------:R-:W-:Y:S01]  /*be90*/  R2UR UR33, R9 ;  /* 0x00000000092172ca */ /* 0x000fe200000e0000 */
[----:B------:R-:W-:Y:S02]  /*bea0*/  WARPGROUP.DEPBAR.LE gsb0, 0x0 ;  /* 0x00008000000079c5 */ /* 0x000fe40000010000 */
[----:B------:R-:W-:-:S10]  /*beb0*/  WARPGROUP.ARRIVE ;  /* 0x00000000000079c5 */ /* 0x000fd40000000000 */
[----:B------:R-:W-:Y:S01]  /*bec0*/  HGMMA.64x16x16.F32.BF16 R88, gdesc[UR32], R88, gsb0 ;  /* 0x00200000205879f0 */ /* 0x000fe20008001858 */
        /* <DEDUP_REMOVED lines=382> */
[----:B------:R-:W-:-:S02]  /*d6b0*/  R2UR UR9, R5 ;  /* 0x00000000050972ca */ /* 0x000fc400000e0000 */
[----:B---3--:R-:W-:-:S05]  /*d6c0*/  IADD3 R97, R114, 0x90, -R97 ;  /* 0x0000009072617810 */ /* 0x008fca0007ffe861 */
[----:B------:R-:W-:Y:S01]  /*d6d0*/  IMAD R97, R108, -0x90, R97 ;  /* 0xffffff706c617824 */ /* 0x000fe200078e0261 */
[----:B------:R-:W-:Y:S02]  /*d6e0*/  WARPGROUP.DEPBAR.LE gsb0, 0x0 ;  /* 0x00008000000079c5 */ /* 0x000fe40000010000 */
[----:B------:R-:W-:-:S06]  /*d6f0*/  WARPGROUP.ARRIVE ;  /* 0x00000000000079c5 */ /* 0x000fcc0000000000 */
[----:B------:R-:W-:Y:S01]  /*d700*/  HGMMA.64x16x16.F32.BF16 R40, gdesc[UR8], R40, gsb0 ;  /* 0x00200000082879f0 */ /* 0x000fe20008001828 */
[C---:B------:R-:W-:Y:S02]  /*d710*/  ISETP.GT.AND P1, PT, R97.reuse, RZ, PT ;  /* 0x000000ff6100720c */ /* 0x040fe40003f24270 */
[C---:B------:R-:W-:Y:S02]  /*d720*/  ISETP.GT.AND P2, PT, R97.reuse, 0x1, PT ;  /* 0x000000016100780c */ /* 0x040fe40003f44270 */
[----:B------:R-:W-:Y:S02]  /*d730*/  ISETP.GT.AND P3, PT, R97, 0x8, PT ;  /* 0x000000086100780c */ /* 0x000fe40003f64270 */
[----:B------:R-:W-:Y:S02]  /*d740*/  FSEL R88, R88, -INF , P1 ;  /* 0xff80000058587808 */ /* 0x000fe40000800000 */
[----:B------:R-:W-:Y:S02]  /*d750*/  FSEL R89, R89, -INF , P2 ;  /* 0xff80000059597808 */ /* 0x000fe40001000000 */
[----:B------:R-:W-:-:S02]  /*d760*/  ISETP.GT.AND P4, PT, R97, 0x9, PT ;  /* 0x000000096100780c */ /* 0x000fc40003f84270 */
[----:B------:R-:W-:Y:S02]  /*d770*/  FSEL R92, R92, -INF , P3 ;  /* 0xff8000005c5c7808 */ /* 0x000fe40001800000 */
[----:B------:R-:W-:Y:S02]  /*d780*/  FMNMX.FTZ R15, R88, R89, !PT ;  /* 0x00000059580f7209 */ /* 0x000fe40007810000 */
[----:B------:R-:W-:Y:S02]  /*d790*/  FSEL R93, R93, -INF , P4 ;  /* 0xff8000005d5d7808 */ /* 0x000fe40002000000 */
[----:B------:R-:W-:Y:S01]  /*d7a0*/  FMNMX.FTZ R20, R92, R15, !PT ;  /* 0x0000000f5c147209 */ /* 0x000fe20007810000 */
[----:B------:R-:W-:-:S03]  /*d7b0*/  IMAD.MOV.U32 R21, RZ, RZ, -0x7fffffe0 ;  /* 0x80000020ff157424 */ /* 0x000fc600078e00ff */
[----:B------:R-:W-:Y:S01]  /*d7c0*/  FMNMX.FTZ R15, R93, R20, !PT ;  /* 0x000000145d0f7209 */ /* 0x000fe20007810000 */
[----:B------:R-:W-:Y:S01]  /*d7d0*/  VIADD R20, R14, 0x642 ;  /* 0x000006420e147836 */ /* 0x000fe20000000000 */
[----:B------:R-:W-:Y:S02]  /*d7e0*/  R2UR UR7, R21 ;  /* 0x00000000150772ca */ /* 0x000fe400000e0000 */
[----:B------:R-:W-:Y:S02]  /*d7f0*/  R2UR UR4, R4 ;  /* 0x00000000040472ca */ /* 0x000fe400000e0000 */
[----:B------:R-:W-:Y:S02]  /*d800*/  R2UR UR6, R20 ;  /* 0x00000000140672ca */ /* 0x000fe400000e0000 */
[----:B------:R-:W-:Y:S02]  /*d810*/  R2UR UR5, R5 ;  /* 0x00000000050572ca */ /* 0x000fe400000e0000 */
[----:B------:R-:W-:-:S02]  /*d820*/  FSEL R90, R90, -INF , P1 ;  /* 0xff8000005a5a7808 */ /* 0x000fc40000800000 */
[----:B------:R-:W-:Y:S02]  /*d830*/  ISETP.GT.AND P1, PT, R97, 0x10, PT ;  /* 0x000000106100780c */ /* 0x000fe40003f24270 */
[----:B------:R-:W-:Y:S02]  /*d840*/  FSEL R91, R91, -INF , P2 ;  /* 0xff8000005b5b7808 */ /* 0x000fe40001000000 */
[----:B------:R-:W-:Y:S02]  /*d850*/  ISETP.GT.AND P2, PT, R97, 0x11, PT ;  /* 0x000000116100780c */ /* 0x000fe40003f44270 */
[----:B------:R-:W-:Y:S01]  /*d860*/  FSEL R80, R80, -INF , P1 ;  /* 0xff80000050507808 */ /* 0x000fe20000800000 */
[----:B------:R-:W-:Y:S02]  /*d870*/  WARPGROUP.DEPBAR.LE gsb0, 0x0 ;  /* 0x00008000000079c5 */ /* 0x000fe40000010000 */
[----:B------:R-:W-:Y:S01]  /*d880*/  WARPGROUP.ARRIVE ;  /* 0x00000000000079c5 */ /* 0x000fe20000000000 */
[----:B------:R-:W-:-:S05]  /*d890*/  FSEL R94, R94, -INF , P3 ;  /* 0xff8000005e5e7808 */ /* 0x000fca0001800000 */
[----:B------:R-:W-:Y:S01]  /*d8a0*/  HGMMA.64x16x16.F32.BF16 R32, gdesc[UR4], R32, gsb0 ;  /* 0x00200000042079f0 */ /* 0x000fe20008001820 */
[----:B------:R-:W-:Y:S02]  /*d8b0*/  ISETP.GT.AND P3, PT, R97, 0x18, PT ;  /* 0x000000186100780c */ /* 0x000fe40003f64270 */
[----:B------:R-:W-:Y:S01]  /*d8c0*/  FSEL R95, R95, -INF , P4 ;  /* 0xff8000005f5f7808 */ /* 0x000fe20002000000 */
[----:B------:R-:W-:Y:S01]  /*d8d0*/  VIADD R14, R14, 0x682 ;  /* 0x000006820e0e7836 */ /* 0x000fe20000000000 */
[----:B------:R-:W-:Y:S01]  /*d8e0*/  FSEL R81, R81, -INF , P2 ;  /* 0xff80000051517808 */ /* 0x000fe20001000000 */
[----:B------:R-:W-:Y:S01]  /*d8f0*/  ULDC UR4, c[0x0][0x988] ;  /* 0x0002620000047ab9 */ /* 0x000fe20000000800 */
[----:B------:R-:W-:Y:S02]  /*d900*/  FMNMX.FTZ R22, R80, R15, !PT ;  /* 0x0000000f50167209 */ /* 0x000fe40007810000 */
[----:B------:R-:W-:Y:S02]  /*d910*/  ISETP.GT.AND P4, PT, R97, 0x19, PT ;  /* 0x000000196100780c */ /* 0x000fe40003f84270 */
[----:B------:R-:W-:-:S02]  /*d920*/  FSEL R84, R84, -INF , P3 ;  /* 0xff80000054547808 */ /* 0x000fc40001800000 */
[----:B------:R-:W-:Y:S02]  /*d930*/  FMNMX.FTZ R15, R81, R22, !PT ;  /* 0x00000016510f7209 */ /* 0x000fe40007810000 */
[----:B------:R-:W-:Y:S02]  /*d940*/  FSEL R82, R82, -INF , P1 ;  /* 0xff80000052527808 */ /* 0x000fe40000800000 */
[----:B------:R-:W-:Y:S02]  /*d950*/  FSEL R85, R85, -INF , P4 ;  /* 0xff80000055557808 */ /* 0x000fe40002000000 */
[----:B------:R-:W-:Y:S02]  /*d960*/  ISETP.GT.AND P1, PT, R97, 0x20, PT ;  /* 0x000000206100780c */ /* 0x000fe40003f24270 */
        /* <DEDUP_REMOVED lines=12> */
[----:B------:R-:W-:Y:S01]  /*da30*/  FMNMX.FTZ R21, R73, R22, !PT ;  /* 0x0000001649157209 */ /* 0x000fe20007810000 */
[----:B------:R-:W-:Y:S01]  /*da40*/  IMAD.MOV.U32 R15, RZ, RZ, -0x7fffffe0 ;  /* 0x80000020ff0f7424 */ /* 0x000fe200078e00ff */
[----:B------:R-:W-:-:S02]  /*da50*/  R2UR UR14, R14 ;  /* 0x000000000e0e72ca */ /* 0x000fc400000e0000 */
[----:B------:R-:W-:Y:S02]  /*da60*/  FSEL R77, R77, -INF , P4 ;  /* 0xff8000004d4d7808 */ /* 0x000fe40002000000 */
[----:B------:R-:W-:Y:S02]  /*da70*/  ISETP.GT.AND P5, PT, R97, 0x30, PT ;  /* 0x000000306100780c */ /* 0x000fe40003fa4270 */
[----:B------:R-:W-:Y:S02]  /*da80*/  FMNMX.FTZ R14, R76, R21, !PT ;  /* 0x000000154c0e7209 */ /* 0x000fe40007810000 */
[----:B------:R-:W-:Y:S02]  /*da90*/  FSEL R79, R79, -INF , P4 ;  /* 0xff8000004f4f7808 */ /* 0x000fe40002000000 */
[----:B------:R-:W-:Y:S02]  /*daa0*/  R2UR UR15, R15 ;  /* 0x000000000f0f72ca */ /* 0x000fe400000e0000 */
        /* <DEDUP_REMOVED lines=15> */
[----:B------:R-:W-:Y:S02]  /*dba0*/  R2UR UR12, R4 ;  /* 0x00000000040c72ca */ /* 0x000fe400000e0000 */
[----:B------:R-:W-:Y:S02]  /*dbb0*/  R2UR UR13, R5 ;  /* 0x00000000050d72ca */ /* 0x000fe400000e0000 */
[----:B------:R-:W-:Y:S02]  /*dbc0*/  FSEL R66, R66, -INF , P5 ;  /* 0xff80000042427808 */ /* 0x000fe40002800000 */
[----:B------:R-:W-:-:S02]  /*dbd0*/  ISETP.GT.AND P5, PT, R97, 0x41, PT ;  /* 0x000000416100780c */ /* 0x000fc40003fa4270 */
[----:B------:R-:W-:Y:S02]  /*dbe0*/  FSEL R56, R56, -INF , P2 ;  /* 0xff80000038387808 */ /* 0x000fe40001000000 */
[----:B------:R-:W-:Y:S01]  /*dbf0*/  FMNMX.FTZ R15, R69, R14, !PT ;  /* 0x0000000e450f7209 */ /* 0x000fe20007810000 */
[----:B------:R-:W-:Y:S02]  /*dc00*/  WARPGROUP.DEPBAR.LE gsb0, 0x0 ;  /* 0x00008000000079c5 */ /* 0x000fe40000010000 */
[----:B------:R-:W-:Y:S01]  /*dc10*/  FSEL R67, R67, -INF , P4 ;  /* 0xff80000043437808 */ /* 0x000fe20002000000 */
[----:B------:R-:W-:Y:S01]  /*dc20*/  WARPGROUP.ARRIVE ;  /* 0x00000000000079c5 */ /* 0x000fe20000000000 */
[----:B------:R-:W-:Y:S02]  /*dc30*/  ISETP.GT.AND P4, PT, R97, 0x48, PT ;  /* 0x000000486100780c */ /* 0x000fe40003f84270 */
[----:B------:R-:W-:Y:S02]  /*dc40*/  FSEL R57, R57, -INF , P5 ;  /* 0xff80000039397808 */ /* 0x000fe40002800000 */
[----:B------:R-:W-:Y:S01]  /*dc50*/  FMNMX.FTZ R14, R56, R15, !PT ;  /* 0x0000000f380e7209 */ /* 0x000fe20007810000 */
[----:B------:R-:W-:Y:S01]  /*dc60*/  HGMMA.64x16x16.F32.BF16 R24, gdesc[UR12], R24, gsb0 ;  /* 0x002000000c1879f0 */ /* 0x000fe20008001818 */
        /* <DEDUP_REMOVED lines=69> */
[----:B0-----:R-:W-:-:S05]  /*e0c0*/  FMNMX.FTZ R99, R98, R15, !PT ;  /* 0x0000000f62637209 */ /* 0x001fca0007810000 */
[----:B------:R-:W0:Y:S01]  /*e0d0*/  SHFL.BFLY PT, R14, R99, 0x1, 0x1f ;  /* 0x0c201f00630e7f89 */ /* 0x000e2200000e0000 */
[----:B------:R-:W-:Y:S01]  /*e0e0*/  IMAD.U32 R15, RZ, RZ, UR4 ;  /* 0x00000004ff0f7e24 */ /* 0x000fe2000f8e00ff */
[----:B------:R-:W-:Y:S02]  /*e0f0*/  P2R R23, PR, RZ, 0x4 ;  /* 0x00000004ff177803 */ /* 0x000fe40000000000 */
[----:B------:R-:W-:Y:S02]  /*e100*/  P2R R21, PR, RZ, 0x1 ;  /* 0x00000001ff157803 */ /* 0x000fe40000000000 */
[C---:B------:R-:W-:Y:S02]  /*e110*/  ISETP.GT.AND P0, PT, R97.reuse, 0x70, PT ;  /* 0x000000706100780c */ /* 0x040fe40003f04270 */
[----:B------:R-:W-:Y:S02]  /*e120*/  P2R R22, PR, RZ, 0x2 ;  /* 0x00000002ff167803 */ /* 0x000fe40000000000 */
[----:B------:R-:W-:-:S02]  /*e130*/  ISETP.GT.AND P1, PT, R97, 0x69, PT ;  /* 0x000000696100780c */ /* 0x000fc40003f24270 */
[----:B0-----:R-:W-:-:S04]  /*e140*/  FMNMX.FTZ R14, R99, R14, !PT ;  /* 0x0000000e630e7209 */ /* 0x001fc80007810000 */
[C---:B------:R-:W-:Y:S01]  /*e150*/  FSETP.NEU.FTZ.AND P2, PT, R14.reuse, -INF , PT ;  /* 0xff8000000e00780b */ /* 0x040fe20003f5d000 */
[----:B------:R-:W-:Y:S01]  /*e160*/  FMUL.FTZ R20, R14, R15 ;  /* 0x0000000f0e147220 */ /* 0x000fe20000410000 */
[----:B------:R-:W-:-:S04]  /*e170*/  FSEL R34, R34, -INF , P0 ;  /* 0xff80000022227808 */ /* 0x000fc80000000000 */
[----:B------:R-:W-:Y:S02]  /*e180*/  FSEL R20, R20, RZ, P2 ;  /* 0x000000ff14147208 */ /* 0x000fe40001000000 */
[----:B------:R-:W-:-:S03]  /*e190*/  ISETP.NE.AND P0, PT, R21, RZ, PT ;  /* 0x000000ff1500720c */ /* 0x000fc60003f05270 */
[-CC-:B------:R-:W-:Y:S01]  /*e1a0*/  FFMA.FTZ R21, R88, R15.reuse, -R20.reuse ;  /* 0x0000000f58157223 */ /* 0x180fe20000010814 */
[--C-:B------:R-:W-:Y:S01]  /*e1b0*/  FFMA.FTZ R88, R93, R15, -R20.reuse ;  /* 0x0000000f5d587223 */ /* 0x100fe20000010814 */
[----:B------:R-:W-:Y:S02]  /*e1c0*/  FSEL R47, R47, -INF , P1 ;  /* 0xff8000002f2f7808 */ /* 0x000fe40000800000 */
[----:B------:R-:W-:Y:S02]  /*e1d0*/  FMNMX.FTZ R93, R90, R91, !PT ;  /* 0x0000005b5a5d7209 */ /* 0x000fe40007810000 */
[----:B------:R-:W-:Y:S01]  /*e1e0*/  ISETP.NE.AND P1, PT, R22, RZ, PT ;  /* 0x000000ff1600720c */ /* 0x000fe20003f25270 */
[-CC-:B------:R-:W-:Y:S01]  /*e1f0*/  FFMA.FTZ R22, R89, R15.reuse, -R20.reuse ;  /* 0x0000000f59167223 */ /* 0x180fe20000010814 */
[----:B------:R-:W-:Y:S01]  /*e200*/  FFMA.FTZ R89, R80, R15, -R20 ;  /* 0x0000000f50597223 */ /* 0x000fe20000010814 */
[----:B------:R-:W-:-:S04]  /*e210*/  FMNMX.FTZ R80, R94, R93, !PT ;  /* 0x0000005d5e507209 */ /* 0x000fc80007810000 */
[----:B------:R-:W-:-:S04]  /*e220*/  FMNMX.FTZ R93, R95, R80, !PT ;  /* 0x000000505f5d7209 */ /* 0x000fc80007810000 */
[----:B------:R-:W-:-:S04]  /*e230*/  FMNMX.FTZ R80, R82, R93, !PT ;  /* 0x0000005d52507209 */ /* 0x000fc80007810000 */
[----:B------:R-:W-:-:S04]  /*e240*/  FMNMX.FTZ R93, R83, R80, !PT ;  /* 0x00000050535d7209 */ /* 0x000fc80007810000 */
[----:B------:R-:W-:Y:S02]  /*e250*/  FMNMX.FTZ R80, R86, R93, !PT ;  /* 0x0000005d56507209 */ /* 0x000fe40007810000 */
[----:B------:R-:W-:Y:S02]  /*e260*/  ISETP.NE.AND P2, PT, R23, RZ, PT ;  /* 0x000000ff1700720c */ /* 0x000fe40003f45270 */
[----:B------:R-:W-:Y:S01]  /*e270*/  FMNMX.FTZ R93, R87, R80, !PT ;  /* 0x00000050575d7209 */ /* 0x000fe20007810000 */
[-CC-:B------:R-:W-:Y:S01]  /*e280*/  FFMA.FTZ R23, R92, R15.reuse, -R20.reuse ;  /* 0x0000000f5c177223 */ /* 0x180fe20000010814 */
[----:B------:R-:W-:Y:S02]  /*e290*/  FFMA.FTZ R92, R72, R15, -R20 ;  /* 0x0000000f485c7223 */ /* 0x000fe40000010814 */
        /* <DEDUP_REMOVED lines=20> */
[----:B------:R-:W-:Y:S02]  /*e3e0*/  FSEL R35, R35, -INF , P0 ;  /* 0xff80000023237808 */ /* 0x000fe40000000000 */
[----:B------:R-:W-:Y:S01]  /*e3f0*/  FMNMX.FTZ R72, R34, R93, !PT ;  /* 0x0000005d22487209 */ /* 0x000fe20007810000 */
[----:B------:R0:W-:Y:S01]  /*e400*/  MUFU.EX2 R80, R92 ;  /* 0x0000005c00507308 */ /* 0x0001e20000000800 */
[----:B------:R-:W-:Y:S02]  /*e410*/  FSEL R38, R38, -INF , P1 ;  /* 0xff80000026267808 */ /* 0x000fe40000800000 */
[----:B------:R-:W-:Y:S01]  /*e420*/  FSEL R98, R39, -INF , P2 ;  /* 0xff80000027627808 */ /* 0x000fe20001000000 */
[----:B0-----:R-:W-:Y:S01]  /*e430*/  FFMA.FTZ R92, R61, R15, -R20 ;  /* 0x0000000f3d5c7223 */ /* 0x001fe20000010814 */
[----:B------:R-:W-:-:S04]  /*e440*/  FMNMX.FTZ R61, R35, R72, !PT ;  /* 0x00000048233d7209 */ /* 0x000fc80007810000 */
        /* <DEDUP_REMOVED lines=8> */
[----:B------:R-:W-:-:S04]  /*e4d0*/  FMNMX.FTZ R26, R30, R27, !PT ;  /* 0x0000001b1e1a7209 */ /* 0x000fc80007810000 */
[----:B------:R-:W-:-:S05]  /*e4e0*/  FMNMX.FTZ R26, R101, R26, !PT ;  /* 0x0000001a651a7209 */ /* 0x000fca0007810000 */
[----:B------:R-:W0:Y:S02]  /*e4f0*/  SHFL.BFLY PT, R27, R26, 0x2, 0x1f ;  /* 0x0c401f001a1b7f89 */ /* 0x000e2400000e0000 */
[----:B0-----:R-:W-:-:S05]  /*e500*/  FMNMX.FTZ R27, R26, R27, !PT ;  /* 0x0000001b1a1b7209 */ /* 0x001fca0007810000 */
[----:B------:R-:W0:Y:S01]  /*e510*/  SHFL.BFLY PT, R72, R27, 0x1, 0x1f ;  /* 0x0c201f001b487f89 */ /* 0x000e2200000e0000 */
[-CC-:B------:R-:W-:Y:S01]  /*e520*/  FFMA.FTZ R97, R37, R15.reuse, -R20.reuse ;  /* 0x0000000f25617223 */ /* 0x180fe20000010814 */
[----:B------:R-:W-:Y:S01]  /*e530*/  FFMA.FTZ R37, R28, R15, -R20 ;  /* 0x0000000f1c257223 */ /* 0x000fe20000010814 */
[----:B0-----:R-:W-:-:S04]  /*e540*/  FMNMX.FTZ R72, R27, R72, !PT ;  /* 0x000000481b487209 */ /* 0x001fc80007810000 */
[C---:B------:R-:W-:Y:S01]  /*e550*/  FSETP.NEU.FTZ.AND P1, PT, R72.reuse, -INF , PT ;  /* 0xff8000004800780b */ /* 0x040fe20003f3d000 */
[----:B------:R-:W-:-:S05]  /*e560*/  FMUL.FTZ R28, R72, R15 ;  /* 0x0000000f481c7220 */ /* 0x000fca0000410000 */
[----:B------:R-:W-:-:S05]  /*e570*/  FSEL R28, R28, RZ, P1 ;  /* 0x000000ff1c1c7208 */ /* 0x000fca0000800000 */
[-C--:B------:R-:W-:Y:S02]  /*e580*/  FFMA.FTZ R27, R91, R15.reuse, -R28 ;  /* 0x0000000f5b1b7223 */ /* 0x080fe4000001081c */
[----:B------:R-:W2:Y:S01]  /*e590*/  LDL R91, [R1+0x74] ;  /* 0x00007400015b7983 */ /* 0x000ea20000100800 */
[----:B------:R-:W0:Y:S01]  /*e5a0*/  S2R R102, SR_TID.X ;  /* 0x0000000000667919 */ /* 0x000e220000002100 */
[----:B------:R1:W-:Y:S01]  /*e5b0*/  MUFU.EX2 R39, R92 ;  /* 0x0000005c00277308 */ /* 0x0003e20000000800 */
[----:B------:R-:W-:Y:S01]  /*e5c0*/  ISETP.NE.AND P0, PT, R96, RZ, PT ;  /* 0x000000ff6000720c */ /* 0x000fe20003f05270 */
[-CC-:B------:R-:W-:Y:S01]  /*e5d0*/  FFMA.FTZ R96, R53, R15.reuse, -R20.reuse ;  /* 0x0000000f35607223 */ /* 0x180fe20000010814 */
[-CC-:B------:R-:W-:Y:S01]  /*e5e0*/  FFMA.FTZ R53, R32, R15.reuse, -R20.reuse ;  /* 0x0000000f20357223 */ /* 0x180fe20000010814 */
[-CC-:B-1----:R-:W-:Y:S01]  /*e5f0*/  FFMA.FTZ R92, R36, R15.reuse, -R20.reuse ;  /* 0x0000000f245c7223 */ /* 0x182fe20000010814 */
[----:B------:R-:W-:-:S03]  /*e600*/  FFMA.FTZ R36, R25, R15, -R20 ;  /* 0x0000000f19247223 */ /* 0x000fc60000010814 */
[----:B------:R-:W-:Y:S01]  /*e610*/  MUFU.EX2 R21, R21 ;  /* 0x0000001500157308 */ /* 0x000fe20000000800 */
[-CC-:B------:R-:W-:Y:S01]  /*e620*/  FFMA.FTZ R25, R90, R15.reuse, -R28.reuse ;  /* 0x0000000f5a197223 */ /* 0x180fe2000001081c */
[----:B------:R-:W-:-:S06]  /*e630*/  FFMA.FTZ R32, R94, R15, -R28 ;  /* 0x0000000f5e207223 */ /* 0x000fcc000001081c */
[----:B------:R-:W1:Y:S01]  /*e640*/  MUFU.EX2 R22, R22 ;  /* 0x0000001600167308 */ /* 0x000e620000000800 */
[-C--:B------:R-:W-:Y:S01]  /*e650*/  FFMA.FTZ R90, R95, R15.reuse, -R28 ;  /* 0x0000000f5f5a7223 */ /* 0x080fe2000001081c */
[----:B------:R-:W-:-:S06]  /*e660*/  FFMA.FTZ R81, R81, R15, -R20 ;  /* 0x0000000f51517223 */ /* 0x000fcc0000010814 */
[----:B------:R-:W3:Y:S01]  /*e670*/  MUFU.EX2 R23, R23 ;  /* 0x0000001700177308 */ /* 0x000ee20000000800 */
[----:B0-----:R-:W-:-:S07]  /*e680*/  LOP3.LUT R102, R102, 0x7f, RZ, 0xc0, !PT ;  /* 0x0000007f66667812 */ /* 0x001fce00078ec0ff */
[----:B------:R-:W-:Y:S01]  /*e690*/  MUFU.EX2 R25, R25 ;  /* 0x0000001900197308 */ /* 0x000fe20000000800 */
[----:B------:R-:W-:Y:S01]  /*e6a0*/  ISETP.NE.AND P1, PT, R102, RZ, PT ;  /* 0x000000ff6600720c */ /* 0x000fe20003f25270 */
[----:B------:R-:W-:-:S06]  /*e6b0*/  FFMA.FTZ R61, R49, R15, -R20 ;  /* 0x0000000f313d7223 */ /* 0x000fcc0000010814 */
[----:B------:R-:W0:Y:S01]  /*e6c0*/  MUFU.EX2 R27, R27 ;  /* 0x0000001b001b7308 */ /* 0x000e220000000800 */
[-C--:B------:R-:W-:Y:S01]  /*e6d0*/  FFMA.FTZ R82, R82, R15.reuse, -R28 ;  /* 0x0000000f52527223 */ /* 0x080fe2000001081c */
[----:B------:R-:W-:-:S06]  /*e6e0*/  FFMA.FTZ R84, R84, R15, -R20 ;  /* 0x0000000f54547223 */ /* 0x000fcc0000010814 */
[----:B------:R-:W4:Y:S01]  /*e6f0*/  MUFU.EX2 R88, R88 ;  /* 0x0000005800587308 */ /* 0x000f220000000800 */
[----:B------:R-:W-:-:S07]  /*e700*/  FFMA.FTZ R83, R83, R15, -R28 ;  /* 0x0000000f53537223 */ /* 0x000fce000001081c */
[----:B------:R-:W4:Y:S01]  /*e710*/  MUFU.EX2 R32, R32 ;  /* 0x0000002000207308 */ /* 0x000f220000000800 */
[----:B-1----:R-:W-:Y:S01]  /*e720*/  FADD.FTZ R26, R21, R22 ;  /* 0x00000016151a7221 */ /* 0x002fe20000010000 */
[----:B------:R-:W-:-:S06]  /*e730*/  FFMA.FTZ R85, R85, R15, -R20 ;  /* 0x0000000f55557223 */ /* 0x000fcc0000010814 */
[----:B------:R-:W1:Y:S01]  /*e740*/  MUFU.EX2 R89, R89 ;  /* 0x0000005900597308 */ /* 0x000e620000000800 */
[-CC-:B------:R-:W-:Y:S01]  /*e750*/  FFMA.FTZ R93, R52, R15.reuse, -R20.reuse ;  /* 0x0000000f345d7223 */ /* 0x180fe20000010814 */
[----:B------:R-:W-:-:S06]  /*e760*/  FFMA.FTZ R52, R41, R15, -R20 ;  /* 0x0000000f29347223 */ /* 0x000fcc0000010814 */
[----:B------:R-:W1:Y:S01]  /*e770*/  MUFU.EX2 R90, R90 ;  /* 0x0000005a005a7308 */ /* 0x000e620000000800 */
[-CC-:B------:R-:W-:Y:S01]  /*e780*/  FFMA.FTZ R49, R40, R15.reuse, -R20.reuse ;  /* 0x0000000f28317223 */ /* 0x180fe20000010814 */
[-C--:B------:R-:W-:Y:S01]  /*e790*/  FFMA.FTZ R41, R24, R15.reuse, -R20 ;  /* 0x0000000f18297223 */ /* 0x080fe20000010814 */
[----:B------:R-:W-:-:S05]  /*e7a0*/  FFMA.FTZ R86, R86, R15, -R28 ;  /* 0x0000000f56567223 */ /* 0x000fca000001081c */
[----:B------:R3:W-:Y:S01]  /*e7b0*/  MUFU.EX2 R31, R61 ;  /* 0x0000003d001f7308 */ /* 0x0007e20000000800 */
[-CC-:B------:R-:W-:Y:S01]  /*e7c0*/  FFMA.FTZ R73, R73, R15.reuse, -R20.reuse ;  /* 0x0000000f49497223 */ /* 0x180fe20000010814 */
[-CC-:B------:R-:W-:Y:S01]  /*e7d0*/  FFMA.FTZ R76, R76, R15.reuse, -R20.reuse ;  /* 0x0000000f4c4c7223 */ /* 0x180fe20000010814 */
[----:B------:R-:W-:-:S05]  /*e7e0*/  FFMA.FTZ R77, R77, R15, -R20 ;  /* 0x0000000f4d4d7223 */ /* 0x000fca0000010814 */
[----:B------:R-:W1:Y:S01]  /*e7f0*/  MUFU.EX2 R81, R81 ;  /* 0x0000005100517308 */ /* 0x000e620000000800 */
[-C--:B---3--:R-:W-:Y:S01]  /*e800*/  FFMA.FTZ R61, R33, R15.reuse, -R20 ;  /* 0x0000000f213d7223 */ /* 0x088fe20000010814 */
        /* <DEDUP_REMOVED lines=16> */
[-C--:B------:R-:W-:Y:S01]  /*e910*/  FFMA.FTZ R40, R29, R15.reuse, -R20 ;  /* 0x0000000f1d287223 */ /* 0x080fe20000010814 */
[-C--:B------:R-:W-:Y:S01]  /*e920*/  FFMA.FTZ R24, R50, R15.reuse, -R28 ;  /* 0x0000000f32187223 */ /* 0x080fe2000001081c */
[----:B------:R-:W-:Y:S01]  /*e930*/  FADD.FTZ R63, R23, R26 ;  /* 0x0000001a173f7221 */ /* 0x000fe20000010000 */
[----:B------:R-:W-:Y:S01]  /*e940*/  @!P1 VIADD R20, R0, 0x31c40 ;  /* 0x00031c4000149836 */ /* 0x000fe20000000000 */
[----:B------:R-:W3:Y:S01]  /*e950*/  MUFU.EX2 R83, R83 ;  /* 0x0000005300537308 */ /* 0x000ee20000000800 */
[-CC-:B------:R-:W-:Y:S01]  /*e960*/  FFMA.FTZ R50, R51, R15.reuse, -R28.reuse ;  /* 0x0000000f33327223 */ /* 0x180fe2000001081c */
[----:B0-----:R-:W-:Y:S01]  /*e970*/  FADD.FTZ R51, R25, R27 ;  /* 0x0000001b19337221 */ /* 0x001fe20000010000 */
[----:B------:R-:W-:Y:S01]  /*e980*/  FFMA.FTZ R87, R87, R15, -R28 ;  /* 0x0000000f57577223 */ /* 0x000fe2000001081c */
[----:B----4-:R-:W-:Y:S01]  /*e990*/  FADD.FTZ R26, R88, R63 ;  /* 0x0000003f581a7221 */ /* 0x010fe20000010000 */
[----:B------:R-:W-:-:S03]  /*e9a0*/  @!P1 PRMT R20, RZ, 0x654, R20 ;  /* 0x00000654ff149816 */ /* 0x000fc60000000014 */
[----:B------:R-:W0:Y:S01]  /*e9b0*/  MUFU.EX2 R85, R85 ;  /* 0x0000005500557308 */ /* 0x000e220000000800 */
[----:B------:R-:W-:Y:S01]  /*e9c0*/  FADD.FTZ R63, R32, R51 ;  /* 0x00000033203f7221 */ /* 0x000fe20000010000 */
[-C--:B------:R-:W-:Y:S01]  /*e9d0*/  FFMA.FTZ R29, R74, R15.reuse, -R28 ;  /* 0x0000000f4a1d7223 */ /* 0x080fe2000001081c */
[----:B-1----:R-:W-:Y:S01]  /*e9e0*/  FADD.FTZ R26, R89, R26 ;  /* 0x0000001a591a7221 */ /* 0x002fe20000010000 */
[----:B------:R1:W-:Y:S04]  /*e9f0*/  @!P1 SYNCS.ARRIVE.TRANS64.RED.A1T0 RZ, [R20+URZ], RZ ;  /* 0x000000ff14ff99a7 */ /* 0x0003e8000810043f */
[----:B------:R-:W4:Y:S01]  /*ea00*/  MUFU.EX2 R86, R86 ;  /* 0x0000005600567308 */ /* 0x000f220000000800 */
[----:B------:R-:W-:Y:S01]  /*ea10*/  FADD.FTZ R63, R90, R63 ;  /* 0x0000003f5a3f7221 */ /* 0x000fe20000010000 */
[----:B------:R-:W-:Y:S01]  /*ea20*/  FFMA.FTZ R74, R75, R15, -R28 ;  /* 0x0000000f4b4a7223 */ /* 0x000fe2000001081c */
[----:B-1----:R-:W-:Y:S01]  /*ea30*/  F2FP.BF16.F32.PACK_AB R20, R22, R21 ;  /* 0x000000151614723e */ /* 0x002fe200000010ff */
[----:B------:R-:W-:-:S04]  /*ea40*/  FADD.FTZ R21, R81, R26 ;  /* 0x0000001a51157221 */ /* 0x000fc80000010000 */
[----:B------:R-:W1:Y:S01]  /*ea50*/  MUFU.EX2 R87, R87 ;  /* 0x0000005700577308 */ /* 0x000e620000000800 */
[----:B---3--:R-:W-:Y:S01]  /*ea60*/  FADD.FTZ R26, R82, R63 ;  /* 0x0000003f521a7221 */ /* 0x008fe20000010000 */
[----:B------:R-:W-:Y:S01]  /*ea70*/  FFMA.FTZ R75, R78, R15, -R28 ;  /* 0x0000000f4e4b7223 */ /* 0x000fe2000001081c */
[----:B------:R-:W-:-:S05]  /*ea80*/  F2FP.BF16.F32.PACK_AB R22, R88, R23 ;  /* 0x000000175816723e */ /* 0x000fca00000010ff */
[----:B------:R-:W3:Y:S01]  /*ea90*/  MUFU.EX2 R73, R73 ;  /* 0x0000004900497308 */ /* 0x000ee20000000800 */
[----:B------:R-:W-:Y:S01]  /*eaa0*/  FADD.FTZ R88, R84, R21 ;  /* 0x0000001554587221 */ /* 0x000fe20000010000 */
[----:B------:R-:W-:Y:S01]  /*eab0*/  FFMA.FTZ R51, R54, R15, -R28 ;  /* 0x0000000f36337223 */ /* 0x000fe2000001081c */
[----:B------:R-:W-:-:S05]  /*eac0*/  FADD.FTZ R23, R83, R26 ;  /* 0x0000001a53177221 */ /* 0x000fca0000010000 */
[----:B------:R-:W3:Y:S01]  /*ead0*/  MUFU.EX2 R29, R29 ;  /* 0x0000001d001d7308 */ /* 0x000ee20000000800 */
[-CC-:B------:R-:W-:Y:S01]  /*eae0*/  FFMA.FTZ R78, R79, R15.reuse, -R28.reuse ;  /* 0x0000000f4f4e7223 */ /* 0x180fe2000001081c */
[----:B------:R-:W-:Y:S01]  /*eaf0*/  FFMA.FTZ R54, R55, R15, -R28 ;  /* 0x0000000f37367223 */ /* 0x000fe2000001081c */
[----:B0-----:R-:W-:-:S05]  /*eb00*/  FADD.FTZ R55, R85, R88 ;  /* 0x0000005855377221 */ /* 0x001fca0000010000 */
[----:B------:R-:W0:Y:S01]  /*eb10*/  MUFU.EX2 R76, R76 ;  /* 0x0000004c004c7308 */ /* 0x000e220000000800 */
[----:B------:R-:W-:Y:S01]  /*eb20*/  F2FP.BF16.F32.PACK_AB R26, R85, R84 ;  /* 0x00000054551a723e */ /* 0x000fe200000010ff */
[----:B----4-:R-:W-:-:S06]  /*eb30*/  FADD.FTZ R84, R86, R23 ;  /* 0x0000001756547221 */ /* 0x010fcc0000010000 */
[----:B------:R-:W4:Y:S01]  /*eb40*/  MUFU.EX2 R74, R74 ;  /* 0x0000004a004a7308 */ /* 0x000f220000000800 */
[----:B------:R-:W-:Y:S01]  /*eb50*/  FFMA.FTZ R66, R66, R15, -R28 ;  /* 0x0000000f42427223 */ /* 0x000fe2000001081c */
[----:B------:R-:W-:Y:S01]  /*eb60*/  F2FP.BF16.F32.PACK_AB R23, R90, R32 ;  /* 0x000000205a17723e */ /* 0x000fe200000010ff */
[----:B------:R-:W-:-:S05]  /*eb70*/  FADD.FTZ R32, R80, R55 ;  /* 0x0000003750207221 */ /* 0x000fca0000010000 */
[----:B------:R-:W4:Y:S01]  /*eb80*/  MUFU.EX2 R77, R77 ;  /* 0x0000004d004d7308 */ /* 0x000f220000000800 */
[----:B-1----:R-:W-:Y:S01]  /*eb90*/  FADD.FTZ R84, R87, R84 ;  /* 0x0000005457547221 */ /* 0x002fe20000010000 */
[----:B------:R-:W-:-:S06]  /*eba0*/  FFMA.FTZ R67, R67, R15, -R28 ;  /* 0x0000000f43437223 */ /* 0x000fcc000001081c */
[----:B------:R-:W1:Y:S01]  /*ebb0*/  MUFU.EX2 R75, R75 ;  /* 0x0000004b004b7308 */ /* 0x000e620000000800 */
[----:B---3--:R-:W-:-:S07]  /*ebc0*/  FADD.FTZ R79, R73, R32 ;  /* 0x00000020494f7221 */ /* 0x008fce0000010000 */
[----:B------:R-:W3:Y:S01]  /*ebd0*/  MUFU.EX2 R64, R64 ;  /* 0x0000004000407308 */ /* 0x000ee20000000800 */
[----:B------:R-:W-:Y:S01]  /*ebe0*/  F2FP.BF16.F32.PACK_AB R21, R27, R25 ;  /* 0x000000191b15723e */ /* 0x000fe200000010ff */
[----:B------:R-:W-:-:S06]  /*ebf0*/  FADD.FTZ R63, R29, R84 ;  /* 0x000000541d3f7221 */ /* 0x000fcc0000010000 */
[----:B------:R-:W3:Y:S01]  /*ec00*/  MUFU.EX2 R78, R78 ;  /* 0x0000004e004e7308 */ /* 0x000ee20000000800 */
[----:B------:R-:W-:Y:S01]  /*ec10*/  FFMA.FTZ R70, R70, R15, -R28 ;  /* 0x0000000f46467223 */ /* 0x000fe2000001081c */
[----:B------:R-:W-:Y:S01]  /*ec20*/  F2FP.BF16.F32.PACK_AB R25, R83, R82 ;  /* 0x000000525319723e */ /* 0x000fe200000010ff */
[----:B0-----:R-:W-:-:S05]  /*ec30*/  FADD.FTZ R82, R76, R79 ;  /* 0x0000004f4c527221 */ /* 0x001fca0000010000 */
[----:B------:R-:W0:Y:S01]  /*ec40*/  MUFU.EX2 R65, R65 ;  /* 0x0000004100417308 */ /* 0x000e220000000800 */
[----:B------:R-:W-:Y:S01]  /*ec50*/  FFMA.FTZ R55, R46, R15, -R28 ;  /* 0x0000000f2e377223 */ /* 0x000fe2000001081c */
[----:B----4-:R-:W-:-:S06]  /*ec60*/  FADD.FTZ R46, R74, R63 ;  /* 0x0000003f4a2e7221 */ /* 0x010fcc0000010000 */
[----:B------:R-:W4:Y:S01]  /*ec70*/  MUFU.EX2 R66, R66 ;  /* 0x0000004200427308 */ /* 0x000f220000000800 */
[----:B------:R-:W-:Y:S01]  /*ec80*/  FFMA.FTZ R71, R71, R15, -R28 ;  /* 0x0000000f47477223 */ /* 0x000fe2000001081c */
[----:B------:R-:W-:Y:S01]  /*ec90*/  FADD.FTZ R79, R77, R82 ;  /* 0x000000524d4f7221 */ /* 0x000fe20000010000 */
[----:B-1----:R-:W-:-:S05]  /*eca0*/  FADD.FTZ R63, R75, R46 ;  /* 0x0000002e4b3f7221 */ /* 0x002fca0000010000 */
[----:B------:R-:W-:Y:S01]  /*ecb0*/  MUFU.EX2 R67, R67 ;  /* 0x0000004300437308 */ /* 0x000fe20000000800 */
[----:B---3--:R-:W-:Y:S01]  /*ecc0*/  FADD.FTZ R46, R64, R79 ;  /* 0x0000004f402e7221 */ /* 0x008fe20000010000 */
[----:B------:R-:W-:-:S06]  /*ecd0*/  FADD.FTZ R63, R78, R63 ;  /* 0x0000003f4e3f7221 */ /* 0x000fcc0000010000 */
[----:B------:R-:W1:Y:S01]  /*ece0*/  MUFU.EX2 R68, R68 ;  /* 0x0000004400447308 */ /* 0x000e620000000800 */
[----:B0-----:R-:W-:-:S07]  /*ecf0*/  FADD.FTZ R79, R65, R46 ;  /* 0x0000002e414f7221 */ /* 0x001fce0000010000 */
[----:B------:R-:W-:Y:S01]  /*ed00*/  MUFU.EX2 R70, R70 ;  /* 0x0000004600467308 */ /* 0x000fe20000000800 */
[----:B------:R-:W-:Y:S01]  /*ed10*/  FFMA.FTZ R46, R30, R15, -R28 ;  /* 0x0000000f1e2e7223 */ /* 0x000fe2000001081c */
[----:B----4-:R-:W-:-:S06]  /*ed20*/  FADD.FTZ R30, R66, R63 ;  /* 0x0000003f421e7221 */ /* 0x010fcc0000010000 */
[----:B------:R-:W0:Y:S01]  /*ed30*/  MUFU.EX2 R69, R69 ;  /* 0x0000004500457308 */ /* 0x000e220000000800 */
[----:B------:R-:W-:-:S07]  /*ed40*/  FFMA.FTZ R32, R38, R15, -R28 ;  /* 0x0000000f26207223 */ /* 0x000fce000001081c */
[----:B------:R-:W3:Y:S08]  /*ed50*/  MUFU.EX2 R71, R71 ;  /* 0x0000004700477308 */ /* 0x000ef00000000800 */
[----:B------:R-:W4:Y:S08]  /*ed60*/  MUFU.EX2 R56, R56 ;  /* 0x0000003800387308 */ /* 0x000f300000000800 */
[----:B------:R-:W-:Y:S01]  /*ed70*/  MUFU.EX2 R33, R33 ;  /* 0x0000002100217308 */ /* 0x000fe20000000800 */
[-CC-:B------:R-:W-:Y:S01]  /*ed80*/  FFMA.FTZ R42, R42, R15.reuse, -R28.reuse ;  /* 0x0000000f2a2a7223 */ /* 0x180fe2000001081c */
[-CC-:B------:R-:W-:Y:S01]  /*ed90*/  FFMA.FTZ R43, R43, R15.reuse, -R28.reuse ;  /* 0x0000000f2b2b7223 */ /* 0x180fe2000001081c */
[----:B------:R-:W-:-:S05]  /*eda0*/  FFMA.FTZ R47, R47, R15, -R28 ;  /* 0x0000000f2f2f7223 */ /* 0x000fca000001081c */
[----:B------:R-:W2:Y:S01]  /*edb0*/  MUFU.EX2 R57, R57 ;  /* 0x0000003900397308 */ /* 0x000ea20000000800 */
[-CC-:B------:R-:W-:Y:S01]  /*edc0*/  FFMA.FTZ R34, R34, R15.reuse, -R28.reuse ;  /* 0x0000000f22227223 */ /* 0x180fe2000001081c */
[-CC-:B------:R-:W-:Y:S01]  /*edd0*/  FFMA.FTZ R35, R35, R15.reuse, -R28.reuse ;  /* 0x0000000f23237223 */ /* 0x180fe2000001081c */
[-CC-:B------:R-:W-:Y:S01]  /*ede0*/  FFMA.FTZ R98, R98, R15.reuse, -R28.reuse ;  /* 0x0000000f62627223 */ /* 0x180fe2000001081c */
[----:B------:R-:W-:-:S04]  /*edf0*/  FFMA.FTZ R99, R99, R15, -R28 ;  /* 0x0000000f63637223 */ /* 0x000fc8000001081c */
[----:B------:R-:W2:Y:S01]  /*ee00*/  MUFU.EX2 R58, R58 ;  /* 0x0000003a003a7308 */ /* 0x000ea20000000800 */
[-CC-:B------:R-:W-:Y:S01]  /*ee10*/  FFMA.FTZ R100, R100, R15.reuse, -R28.reuse ;  /* 0x0000000f64647223 */ /* 0x180fe2000001081c */
[----:B-1----:R-:W-:Y:S01]  /*ee20*/  FADD.FTZ R82, R68, R79 ;  /* 0x0000004f44527221 */ /* 0x002fe20000010000 */
[----:B------:R-:W-:-:S05]  /*ee30*/  FFMA.FTZ R101, R101, R15, -R28 ;  /* 0x0000000f65657223 */ /* 0x000fca000001081c */
[----:B------:R1:W-:Y:S01]  /*ee40*/  MUFU.EX2 R38, R55 ;  /* 0x0000003700267308 */ /* 0x0003e20000000800 */
[----:B0-----:R-:W-:Y:S01]  /*ee50*/  FADD.FTZ R63, R69, R82 ;  /* 0x00000052453f7221 */ /* 0x001fe20000010000 */
[----:B-1----:R-:W-:-:S06]  /*ee60*/  FADD.FTZ R55, R67, R30 ;  /* 0x0000001e43377221 */ /* 0x002fcc0000010000 */
[----:B------:R-:W0:Y:S01]  /*ee70*/  MUFU.EX2 R60, R60 ;  /* 0x0000003c003c7308 */ /* 0x000e220000000800 */
[----:B------:R-:W-:-:S07]  /*ee80*/  FADD.FTZ R28, R70, R55 ;  /* 0x00000037461c7221 */ /* 0x000fce0000010000 */
[----:B------:R-:W1:Y:S01]  /*ee90*/  MUFU.EX2 R59, R59 ;  /* 0x0000003b003b7308 */ /* 0x000e620000000800 */
[----:B---3--:R-:W-:Y:S01]  /*eea0*/  FADD.FTZ R28, R71, R28 ;  /* 0x0000001c471c7221 */ /* 0x008fe20000010000 */
[----:B------:R3:W-:Y:S01]  /*eeb0*/  STSM.16.M88.4 [R18+0x24300], R20 ;  /* 0x0243001412007844 */ /* 0x0007e20000000200 */
[----:B----4-:R-:W-:-:S05]  /*eec0*/  FADD.FTZ R30, R56, R63 ;  /* 0x0000003f381e7221 */ /* 0x010fca0000010000 */
[----:B------:R-:W4:Y:S01]  /*eed0*/  MUFU.EX2 R62, R62 ;  /* 0x0000003e003e7308 */ /* 0x000f220000000800 */
[----:B------:R-:W-:Y:S01]  /*eee0*/  F2FP.BF16.F32.PACK_AB R27, R87, R86 ;  /* 0x00000056571b723e */ /* 0x000fe200000010ff */
[----:B--2---:R-:W-:-:S06]  /*eef0*/  FADD.FTZ R63, R57, R30 ;  /* 0x0000001e393f7221 */ /* 0x004fcc0000010000 */
[----:B------:R-:W2:Y:S01]  /*ef00*/  MUFU.EX2 R48, R48 ;  /* 0x0000003000307308 */ /* 0x000ea20000000800 */
[----:B---3--:R-:W-:-:S07]  /*ef10*/  FADD.FTZ R21, R33, R28 ;  /* 0x0000001c21157221 */ /* 0x008fce0000010000 */
[----:B------:R3:W2:Y:S01]  /*ef20*/  MUFU.EX2 R0, R24 ;  /* 0x0000001800007308 */ /* 0x0006a20000000800 */
[----:B------:R-:W-:Y:S01]  /*ef30*/  FADD.FTZ R28, R58, R21 ;  /* 0x000000153a1c7221 */ /* 0x000fe20000010000 */
[----:B0-----:R-:W-:-:S06]  /*ef40*/  FADD.FTZ R30, R60, R63 ;  /* 0x0000003f3c1e7221 */ /* 0x001fcc0000010000 */
[----:B------:R-:W0:Y:S01]  /*ef50*/  MUFU.EX2 R50, R50 ;  /* 0x0000003200327308 */ /* 0x000e220000000800 */
[----:B---3--:R-:W-:-:S05]  /*ef60*/  F2FP.BF16.F32.PACK_AB R24, R81, R89 ;  /* 0x000000595118723e */ /* 0x008fca00000010ff */
[----:B------:R1:W-:Y:S02]  /*ef70*/  STSM.16.M88.4 [R18+0x25b00], R24 ;  /* 0x025b001812007844 */ /* 0x0003e40000000200 */
[----:B------:R-:W-:Y:S01]  /*ef80*/  MUFU.EX2 R93, R93 ;  /* 0x0000005d005d7308 */ /* 0x000fe20000000800 */
[----:B------:R-:W-:-:S07]  /*ef90*/  F2FP.BF16.F32.PACK_AB R21, R74, R29 ;  /* 0x0000001d4a15723e */ /* 0x000fce00000010ff */
[----:B------:R-:W3:Y:S01]  /*efa0*/  MUFU.EX2 R51, R51 ;  /* 0x0000003300337308 */ /* 0x000ee20000000800 */
[----:B-1----:R-:W-:Y:S01]  /*efb0*/  FADD.FTZ R27, R59, R28 ;  /* 0x0000001c3b1b7221 */ /* 0x002fe20000010000 */
[----:B------:R-:W-:-:S06]  /*efc0*/  FADD.FTZ R25, R39, R30 ;  /* 0x0000001e27197221 */ /* 0x000fcc0000010000 */
[----:B------:R-:W-:Y:S01]  /*efd0*/  MUFU.EX2 R96, R96 ;  /* 0x0000006000607308 */ /* 0x000fe20000000800 */
[----:B----4-:R-:W-:Y:S01]  /*efe0*/  FADD.FTZ R29, R62, R27 ;  /* 0x0000001b3e1d7221 */ /* 0x010fe20000010000 */
[----:B--2---:R-:W-:-:S06]  /*eff0*/  FADD.FTZ R28, R48, R25 ;  /* 0x00000019301c7221 */ /* 0x004fcc0000010000 */
[----:B------:R-:W1:Y:S01]  /*f000*/  MUFU.EX2 R54, R54 ;  /* 0x0000003600367308 */ /* 0x000e620000000800 */
[----:B------:R-:W-:Y:S01]  /*f010*/  FADD.FTZ R29, R0, R29 ;  /* 0x0000001d001d7221 */ /* 0x000fe20000010000 */
[----:B------:R-:W-:-:S06]  /*f020*/  FADD.FTZ R28, R31, R28 ;  /* 0x0000001c1f1c7221 */ /* 0x000fcc0000010000 */
[----:B------:R-:W-:Y:S01]  /*f030*/  MUFU.EX2 R49, R49 ;  /* 0x0000003100317308 */ /* 0x000fe20000000800 */
[----:B------:R-:W-:-:S07]  /*f040*/  F2FP.BF16.F32.PACK_AB R24, R65, R64 ;  /* 0x000000404118723e */ /* 0x000fce00000010ff */
[----:B------:R-:W2:Y:S01]  /*f050*/  MUFU.EX2 R42, R42 ;  /* 0x0000002a002a7308 */ /* 0x000ea20000000800 */
[----:B------:R-:W-:Y:S02]  /*f060*/  F2FP.BF16.F32.PACK_AB R20, R73, R80 ;  /* 0x000000504914723e */ /* 0x000fe400000010ff */
[----:B------:R-:W-:-:S05]  /*f070*/  F2FP.BF16.F32.PACK_AB R22, R77, R76 ;  /* 0x0000004c4d16723e */ /* 0x000fca00000010ff */
[----:B------:R-:W4:Y:S01]  /*f080*/  MUFU.EX2 R52, R52 ;  /* 0x0000003400347308 */ /* 0x000f220000000800 */
[----:B------:R-:W-:-:S07]  /*f090*/  F2FP.BF16.F32.PACK_AB R23, R78, R75 ;  /* 0x0000004b4e17723e */ /* 0x000fce00000010ff */
[----:B------:R-:W4:Y:S08]  /*f0a0*/  MUFU.EX2 R43, R43 ;  /* 0x0000002b002b7308 */ /* 0x000f300000000800 */
[----:B------:R0:W-:Y:S01]  /*f0b0*/  MUFU.EX2 R63, R32 ;  /* 0x00000020003f7308 */ /* 0x0001e20000000800 */
[----:B------:R1:W-:Y:S01]  /*f0c0*/  STSM.16.M88.4 [R18+0x27300], R20 ;  /* 0x0273001412007844 */ /* 0x0003e20000000200 */
[----:B0-----:R-:W-:-:S06]  /*f0d0*/  FADD.FTZ R32, R50, R29 ;  /* 0x0000001d32207221 */ /* 0x001fcc0000010000 */
[----:B------:R-:W0:Y:S01]  /*f0e0*/  MUFU.EX2 R44, R44 ;  /* 0x0000002c002c7308 */ /* 0x000e220000000800 */
[----:B---3--:R-:W-:-:S07]  /*f0f0*/  FADD.FTZ R29, R51, R32 ;  /* 0x00000020331d7221 */ /* 0x008fce0000010000 */
[----:B------:R3:W-:Y:S01]  /*f100*/  MUFU.EX2 R64, R35 ;  /* 0x0000002300407308 */ /* 0x0007e20000000800 */
[----:B-1----:R-:W-:Y:S01]  /*f110*/  FADD.FTZ R21, R54, R29 ;  /* 0x0000001d36157221 */ /* 0x002fe20000010000 */
[----:B---3--:R-:W-:-:S06]  /*f120*/  FADD.FTZ R35, R93, R28 ;  /* 0x0000001c5d237221 */ /* 0x008fcc0000010000 */
[----:B------:R-:W1:Y:S01]  /*f130*/  MUFU.EX2 R45, R45 ;  /* 0x0000002d002d7308 */ /* 0x000e620000000800 */
[----:B--2---:R-:W-:-:S07]  /*f140*/  FADD.FTZ R20, R42, R21 ;  /* 0x000000152a147221 */ /* 0x004fce0000010000 */
[----:B------:R2:W-:Y:S08]  /*f150*/  MUFU.EX2 R55, R34 ;  /* 0x0000002200377308 */ /* 0x0005f00000000800 */
[----:B------:R-:W3:Y:S01]  /*f160*/  MUFU.EX2 R47, R47 ;  /* 0x0000002f002f7308 */ /* 0x000ee20000000800 */
[----:B--2---:R-:W-:-:S04]  /*f170*/  FADD.FTZ R34, R96, R35 ;  /* 0x0000002360227221 */ /* 0x004fc80000010000 */
[----:B------:R-:W-:-:S03]  /*f180*/  FADD.FTZ R23, R49, R34 ;  /* 0x0000002231177221 */ /* 0x000fc60000010000 */
[----:B------:R-:W2:Y:S01]  /*f190*/  MUFU.EX2 R53, R53 ;  /* 0x0000003500357308 */ /* 0x000ea20000000800 */
[----:B----4-:R-:W-:Y:S01]  /*f1a0*/  FADD.FTZ R23, R52, R23 ;  /* 0x0000001734177221 */ /* 0x010fe20000010000 */
[----:B------:R-:W-:Y:S01]  /*f1b0*/  FADD.FTZ R21, R43, R20 ;  /* 0x000000142b157221 */ /* 0x000fe20000010000 */
[----:B------:R-:W-:-:S05]  /*f1c0*/  F2FP.BF16.F32.PACK_AB R29, R58, R33 ;  /* 0x000000213a1d723e */ /* 0x000fca00000010ff */
[----:B------:R-:W4:Y:S01]  /*f1d0*/  MUFU.EX2 R61, R61 ;  /* 0x0000003d003d7308 */ /* 0x000f220000000800 */
[----:B0-----:R-:W-:Y:S01]  /*f1e0*/  FADD.FTZ R22, R44, R23 ;  /* 0x000000172c167221 */ /* 0x001fe20000010000 */
[----:B------:R-:W-:Y:S01]  /*f1f0*/  F2FP.BF16.F32.PACK_AB R33, R50, R0 ;  /* 0x000000003221723e */ /* 0x000fe200000010ff */
[----:B------:R-:W-:-:S05]  /*f200*/  FADD.FTZ R0, R38, R21 ;  /* 0x0000001526007221 */ /* 0x000fca0000010000 */
[----:B------:R-:W0:Y:S01]  /*f210*/  MUFU.EX2 R92, R92 ;  /* 0x0000005c005c7308 */ /* 0x000e220000000800 */
[----:B-1----:R-:W-:Y:S01]  /*f220*/  FADD.FTZ R22, R45, R22 ;  /* 0x000000162d167221 */ /* 0x002fe20000010000 */
[----:B---3--:R-:W-:-:S06]  /*f230*/  FADD.FTZ R0, R47, R0 ;  /* 0x000000002f007221 */ /* 0x008fcc0000010000 */
[----:B------:R-:W-:Y:S01]  /*f240*/  MUFU.EX2 R97, R97 ;  /* 0x0000006100617308 */ /* 0x000fe20000000800 */
[----:B--2---:R-:W-:Y:S01]  /*f250*/  FADD.FTZ R22, R53, R22 ;  /* 0x0000001635167221 */ /* 0x004fe20000010000 */
[----:B------:R-:W-:-:S06]  /*f260*/  FADD.FTZ R21, R55, R0 ;  /* 0x0000000037157221 */ /* 0x000fcc0000010000 */
[----:B------:R-:W1:Y:S01]  /*f270*/  MUFU.EX2 R98, R98 ;  /* 0x0000006200627308 */ /* 0x000e620000000800 */
[----:B------:R-:W-:Y:S02]  /*f280*/  F2FP.BF16.F32.PACK_AB R26, R69, R68 ;  /* 0x00000044451a723e */ /* 0x000fe400000010ff */
[----:B------:R-:W-:Y:S02]  /*f290*/  F2FP.BF16.F32.PACK_AB R25, R67, R66 ;  /* 0x000000424319723e */ /* 0x000fe400000010ff */
[----:B------:R-:W-:-:S03]  /*f2a0*/  F2FP.BF16.F32.PACK_AB R27, R71, R70 ;  /* 0x00000046471b723e */ /* 0x000fc600000010ff */
[----:B------:R-:W2:Y:S01]  /*f2b0*/  MUFU.EX2 R41, R41 ;  /* 0x0000002900297308 */ /* 0x000ea20000000800 */
[----:B----4-:R-:W-:Y:S01]  /*f2c0*/  FADD.FTZ R23, R61, R22 ;  /* 0x000000163d177221 */ /* 0x010fe20000010000 */
[----:B------:R-:W-:Y:S01]  /*f2d0*/  F2FP.BF16.F32.PACK_AB R32, R31, R48 ;  /* 0x000000301f20723e */ /* 0x000fe200000010ff */
[----:B------:R-:W-:-:S05]  /*f2e0*/  FADD.FTZ R0, R64, R21 ;  /* 0x0000001540007221 */ /* 0x000fca0000010000 */
[----:B------:R-:W3:Y:S01]  /*f2f0*/  MUFU.EX2 R99, R99 ;  /* 0x0000006300637308 */ /* 0x000ee20000000800 */
[----:B------:R-:W-:Y:S01]  /*f300*/  F2FP.BF16.F32.PACK_AB R28, R57, R56 ;  /* 0x00000038391c723e */ /* 0x000fe200000010ff */
[----:B------:R0:W-:Y:S01]  /*f310*/  STSM.16.M88.4 [R18+0x28b00], R24 ;  /* 0x028b001812007844 */ /* 0x0001e20000000200 */
[----:B------:R-:W-:-:S05]  /*f320*/  F2FP.BF16.F32.PACK_AB R30, R39, R60 ;  /* 0x0000003c271e723e */ /* 0x000fca00000010ff */
[----:B------:R-:W4:Y:S01]  /*f330*/  MUFU.EX2 R36, R36 ;  /* 0x0000002400247308 */ /* 0x000f220000000800 */
[----:B------:R-:W-:-:S07]  /*f340*/  F2FP.BF16.F32.PACK_AB R31, R62, R59 ;  /* 0x0000003b3e1f723e */ /* 0x000fce00000010ff */
[----:B------:R-:W-:Y:S01]  /*f350*/  MUFU.EX2 R37, R37 ;  /* 0x0000002500257308 */ /* 0x000fe20000000800 */
[----:B0-----:R-:W-:Y:S01]  /*f360*/  FADD.FTZ R26, R92, R23 ;  /* 0x000000175c1a7221 */ /* 0x001fe20000010000 */
[----:B------:R-:W-:-:S06]  /*f370*/  FADD.FTZ R27, R63, R0 ;  /* 0x000000003f1b7221 */ /* 0x000fcc0000010000 */
[----:B------:R-:W-:Y:S01]  /*f380*/  MUFU.EX2 R40, R40 ;  /* 0x0000002800287308 */ /* 0x000fe20000000800 */
[----:B------:R-:W-:-:S07]  /*f390*/  F2FP.BF16.F32.PACK_AB R34, R96, R93 ;  /* 0x0000005d6022723e */ /* 0x000fce00000010ff */
[----:B------:R-:W0:Y:S01]  /*f3a0*/  MUFU.EX2 R100, R100 ;  /* 0x0000006400647308 */ /* 0x000e220000000800 */
[----:B------:R-:W-:-:S07]  /*f3b0*/  F2FP.BF16.F32.PACK_AB R35, R54, R51 ;  /* 0x000000333623723e */ /* 0x000fce00000010ff */
[----:B------:R-:W-:Y:S01]  /*f3c0*/  MUFU.EX2 R46, R46 ;  /* 0x0000002e002e7308 */ /* 0x000fe20000000800 */
[----:B------:R2:W-:Y:S07]  /*f3d0*/  STSM.16.M88.4 [R18+0x2a300], R28 ;  /* 0x02a3001c12007844 */ /* 0x0005ee0000000200 */
[----:B------:R-:W0:Y:S01]  /*f3e0*/  MUFU.EX2 R101, R101 ;  /* 0x0000006500657308 */ /* 0x000e220000000800 */
[----:B-1----:R-:W-:Y:S01]  /*f3f0*/  FADD.FTZ R0, R98, R27 ;  /* 0x0000001b62007221 */ /* 0x002fe20000010000 */
[----:B------:R1:W-:Y:S01]  /*f400*/  STSM.16.M88.4 [R18+0x2bb00], R32 ;  /* 0x02bb002012007844 */ /* 0x0003e20000000200 */
[----:B--2---:R-:W-:Y:S01]  /*f410*/  FADD.FTZ R28, R97, R26 ;  /* 0x0000001a611c7221 */ /* 0x004fe20000010000 */
[----:B------:R-:W-:-:S02]  /*f420*/  F2FP.BF16.F32.PACK_AB R20, R52, R49 ;  /* 0x000000313414723e */ /* 0x000fc400000010ff */
[----:B------:R-:W-:Y:S02]  /*f430*/  F2FP.BF16.F32.PACK_AB R22, R45, R44 ;  /* 0x0000002c2d16723e */ /* 0x000fe400000010ff */
[----:B------:R-:W-:Y:S01]  /*f440*/  F2FP.BF16.F32.PACK_AB R21, R43, R42 ;  /* 0x0000002a2b15723e */ /* 0x000fe200000010ff */
[----:B-1----:R-:W-:Y:S01]  /*f450*/  FADD.FTZ R33, R41, R28 ;  /* 0x0000001c29217221 */ /* 0x002fe20000010000 */
[----:B---3--:R-:W-:Y:S01]  /*f460*/  FADD.FTZ R35, R99, R0 ;  /* 0x0000000063237221 */ /* 0x008fe20000010000 */
[----:B------:R-:W-:Y:S02]  /*f470*/  F2FP.BF16.F32.PACK_AB R23, R47, R38 ;  /* 0x000000262f17723e */ /* 0x000fe400000010ff */
[C---:B----4-:R-:W-:Y:S01]  /*f480*/  F2FP.BF16.F32.PACK_AB R28, R36.reuse, R41 ;  /* 0x00000029241c723e */ /* 0x050fe200000010ff */
[----:B------:R-:W-:Y:S01]  /*f490*/  FADD.FTZ R36, R36, R33 ;  /* 0x0000002124247221 */ /* 0x000fe20000010000 */
[----:B------:R-:W-:Y:S01]  /*f4a0*/  F2FP.BF16.F32.PACK_AB R24, R61, R53 ;  /* 0x000000353d18723e */ /* 0x000fe200000010ff */
[----:B0-----:R-:W-:Y:S01]  /*f4b0*/  FADD.FTZ R35, R100, R35 ;  /* 0x0000002364237221 */ /* 0x001fe20000010000 */
[----:B------:R-:W-:-:S02]  /*f4c0*/  F2FP.BF16.F32.PACK_AB R26, R97, R92 ;  /* 0x0000005c611a723e */ /* 0x000fc400000010ff */
[----:B------:R-:W-:Y:S02]  /*f4d0*/  F2FP.BF16.F32.PACK_AB R25, R64, R55 ;  /* 0x000000374019723e */ /* 0x000fe400000010ff */
[----:B------:R-:W-:Y:S02]  /*f4e0*/  F2FP.BF16.F32.PACK_AB R27, R98, R63 ;  /* 0x0000003f621b723e */ /* 0x000fe400000010ff */
[----:B------:R-:W-:Y:S02]  /*f4f0*/  F2FP.BF16.F32.PACK_AB R29, R100, R99 ;  /* 0x00000063641d723e */ /* 0x000fe400000010ff */
[----:B------:R-:W-:Y:S02]  /*f500*/  F2FP.BF16.F32.PACK_AB R30, R40, R37 ;  /* 0x00000025281e723e */ /* 0x000fe400000010ff */
[----:B------:R-:W-:Y:S01]  /*f510*/  F2FP.BF16.F32.PACK_AB R31, R101, R46 ;  /* 0x0000002e651f723e */ /* 0x000fe200000010ff */
[----:B------:R0:W-:Y:S01]  /*f520*/  STSM.16.M88.4 [R18+0x2d300], R20 ;  /* 0x02d3001412007844 */ /* 0x0001e20000000200 */
[----:B------:R-:W-:Y:S01]  /*f530*/  FADD.FTZ R37, R37, R36 ;  /* 0x0000002425257221 */ /* 0x000fe20000010000 */
[----:B------:R-:W-:-:S02]  /*f540*/  FADD.FTZ R46, R46, R35 ;  /* 0x000000232e2e7221 */ /* 0x000fc40000010000 */
[----:B------:R-:W-:Y:S04]  /*f550*/  STSM.16.M88.4 [R18+0x2eb00], R24 ;  /* 0x02eb001812007844 */ /* 0x000fe80000000200 */
[----:B------:R1:W-:Y:S01]  /*f560*/  STSM.16.M88.4 [R18+0x30300], R28 ;  /* 0x0303001c12007844 */ /* 0x0003e20000000200 */
[----:B------:R-:W-:Y:S01]  /*f570*/  FADD.FTZ R0, R101, R46 ;  /* 0x0000002e65007221 */ /* 0x000fe20000010000 */
[----:B------:R2:W-:Y:S06]  /*f580*/  MEMBAR.ALL.CTA ;  /* 0x0000000000007992 */ /* 0x0005ec0000008000 */
[----:B--2---:R-:W2:Y:S01]  /*f590*/  FENCE.VIEW.ASYNC.S ;  /* 0x00000000000073c6 */ /* 0x004ea20000000000 */
[----:B0-----:R-:W-:Y:S01]  /*f5a0*/  FADD.FTZ R20, R40, R37 ;  /* 0x0000002528147221 */ /* 0x001fe20000010000 */
[----:B------:R-:W-:-:S04]  /*f5b0*/  VIADD R108, R108, 0xfffffffe ;  /* 0xfffffffe6c6c7836 */ /* 0x000fc80000000000 */
[----:B------:R0:W-:Y:S04]  /*f5c0*/  STL [R1+0x40], R20 ;  /* 0x0000401401007387 */ /* 0x0001e80000100800 */
[----:B------:R0:W-:Y:S01]  /*f5d0*/  STL [R1+0x48], R0 ;  /* 0x0000480001007387 */ /* 0x0001e20000100800 */
[----:B------:R-:W-:Y:S01]  /*f5e0*/  ISETP.GE.AND P2, PT, R108, R91, PT ;  /* 0x0000005b6c00720c */ /* 0x000fe20003f46270 */
[----:B------:R-:W-:-:S04]  /*f5f0*/  IMAD.MOV.U32 R71, RZ, RZ, RZ ;  /* 0x000000ffff477224 */ /* 0x000fc800078e00ff */
        /* <DEDUP_REMOVED lines=39> */
[--C-:B-1----:R-:W-:Y:S02]  /*f870*/  IMAD.MOV.U32 R31, RZ, RZ, R71.reuse ;  /* 0x000000ffff1f7224 */ /* 0x102fe400078e0047 */
[--C-:B------:R-:W-:Y:S02]  /*f880*/  IMAD.MOV.U32 R30, RZ, RZ, R71.reuse ;  /* 0x000000ffff1e7224 */ /* 0x100fe400078e0047 */
[----:B------:R-:W-:-:S02]  /*f890*/  IMAD.MOV.U32 R29, RZ, RZ, R71 ;  /* 0x000000ffff1d7224 */ /* 0x000fc400078e0047 */
[--C-:B------:R-:W-:Y:S02]  /*f8a0*/  IMAD.MOV.U32 R28, RZ, RZ, R71.reuse ;  /* 0x000000ffff1c7224 */ /* 0x100fe400078e0047 */
[--C-:B------:R-:W-:Y:S02]  /*f8b0*/  IMAD.MOV.U32 R27, RZ, RZ, R71.reuse ;  /* 0x000000ffff1b7224 */ /* 0x100fe400078e0047 */
[--C-:B------:R-:W-:Y:S02]  /*f8c0*/  IMAD.MOV.U32 R26, RZ, RZ, R71.reuse ;  /* 0x000000ffff1a7224 */ /* 0x100fe400078e0047 */
[--C-:B------:R-:W-:Y:S02]  /*f8d0*/  IMAD.MOV.U32 R25, RZ, RZ, R71.reuse ;  /* 0x000000ffff197224 */ /* 0x100fe400078e0047 */
[----:B------:R-:W-:Y:S01]  /*f8e0*/  IMAD.MOV.U32 R24, RZ, RZ, R71 ;  /* 0x000000ffff187224 */ /* 0x000fe200078e0047 */
[----:B--2---:R-:W-:Y:S01]  /*f8f0*/  NOP ;  /* 0x0000000000007918 */ /* 0x004fe20000000000 */
[----:B0-----:R-:W-:Y:S05]  /*f900*/  @!P2 BRA `(.L_x_9870) ;  /* 0x0000004800c4a947 */ /* 0x001fea0003800000 */
[----:B------:R-:W-:Y:S04]  /*f910*/  STL [R1+0x44], R108 ;  /* 0x0000446c01007387 */ /* 0x000fe80000100800 */
[----:B------:R-:W-:Y:S04]  /*f920*/  STL [R1+0x14], R72 ;  /* 0x0000144801007387 */ /* 0x000fe80000100800 */
[----:B------:R0:W-:Y:S04]  /*f930*/  STL [R1+0x4], R14 ;  /* 0x0000040e01007387 */ /* 0x0001e80000100800 */
[----:B0-----:R-:W2:Y:S01]  /*f940*/  LDL.LU R14, [R1+0x5c] ;  /* 0x00005c00010e7983 */ /* 0x001ea20000300800 */
[----:B------:R-:W-:Y:S01]  /*f950*/  IMAD.MOV.U32 R0, RZ, RZ, R147 ;  /* 0x000000ffff007224 */ /* 0x000fe200078e0093 */
        /* <DEDUP_REMOVED lines=24> */
[----:B--2---:R0:W-:Y:S06]  /*fae0*/  STL [R1+0x8], R14 ;  /* 0x0000080e01007387 */ /* 0x0041ec0000100800 */
.L_x_9881:
[----:B--2---:R-:W2:Y:S04]  /*faf0*/  LDL R15, [R1+0x8] ;  /* 0x00000800010f7983 */ /* 0x004ea80000100800 */
[----:B------:R-:W3:Y:S01]  /*fb00*/  LDL R20, [R1+0x78] ;  /* 0x0000780001147983 */ /* 0x000ee20000100800 */
[----:B------:R-:W-:-:S05]  /*fb10*/  VIADD R147, R0, 0x1 ;  /* 0x0000000100937836 */ /* 0x000fca0000000000 */
[----:B------:R-:W-:-:S04]  /*fb20*/  ISETP.NE.AND P3, PT, R147, 0x2, PT ;  /* 0x000000029300780c */ /* 0x000fc80003f65270 */
[----:B0-----:R-:W-:Y:S01]  /*fb30*/  SEL R14, RZ, 0x1, P3 ;  /* 0x00000001ff0e7807 */ /* 0x001fe20001800000 */
[----:B------:R-:W-:Y:S05]  /*fb40*/  YIELD ;  /* 0x0000000000007946 */ /* 0x000fea0003800000 */
[----:B------:R-:W-:Y:S02]  /*fb50*/  SEL R147, R147, RZ, P3 ;  /* 0x000000ff93937207 */ /* 0x000fe40001800000 */
[----:B--2---:R-:W-:-:S05]  /*fb60*/  LOP3.LUT R15, R15, R14, RZ, 0x3c, !PT ;  /* 0x0000000e0f0f7212 */ /* 0x004fca00078e3cff */
[----:B------:R0:W-:Y:S01]  /*fb70*/  STL [R1+0x5c], R15 ;  /* 0x00005c0f01007387 */ /* 0x0001e20000100800 */
[----:B---3--:R-:W-:-:S13]  /*fb80*/  ISETP.NE.AND P2, PT, R20, RZ, PT ;  /* 0x000000ff1400720c */ /* 0x008fda0003f45270 */
[----:B0-----:R-:W-:Y:S05]  /*fb90*/  @P2 BRA `(.L_x_9871) ;  /* 0x0000000000302947 */ /* 0x001fea0003800000 */
[----:B------:R-:W-:Y:S05]  /*fba0*/  @!P0 BRA `(.L_x_9872) ;  /* 0x0000000000048947 */ /* 0x000fea0003800000 */
[----:B------:R-:W-:Y:S01]  /*fbb0*/  BPT.TRAP 0x1 ;  /* 0x000000040000795c */ /* 0x000fe20000300000 */
.L_x_9872:
[----:B------:R-:W-:Y:S01]  /*fbc0*/  IMAD R14, R147, 0x8, R16 ;  /* 0x00000008930e7824 */ /* 0x000fe200078e0210 */
[----:B------:R-:W-:-:S04]  /*fbd0*/  SHF.L.U32 R15, R15, 0x1f, RZ ;  /* 0x0000001f0f0f7819 */ /* 0x000fc800000006ff */
[----:B------:R0:W1:Y:S01]  /*fbe0*/  SYNCS.PHASECHK.TRANS64.TRYWAIT P3, [R14+URZ+0x31c30], R15 ;  /* 0x031c300f0e0075a7 */ /* 0x000062000806017f */
[----:B------:R-:W-:Y:S05]  /*fbf0*/  @!P0 BRA `(.L_x_9873) ;  /* 0x0000000000048947 */ /* 0x000fea0003800000 */
[----:B------:R-:W-:Y:S01]  /*fc00*/  BPT.TRAP 0x1 ;  /* 0x000000040000795c */ /* 0x000fe20000300000 */
.L_x_9873:
[----:B------:R-:W-:Y:S04]  /*fc10*/  BSSY B0, `(.L_x_9871) ;  /* 0x0000004000007945 */ /* 0x000fe80003800000 */
[----:B-1----:R-:W-:Y:S05]  /*fc20*/  @P3 BRA `(.L_x_9874) ;  /* 0x0000000000083947 */ /* 0x002fea0003800000 */
[----:B------:R-:W1:Y:S02]  /*fc30*/  SYNCS.PHASECHK.TRANS64.TRYWAIT P3, [R14+URZ+0x31c30], R15 ;  /* 0x031c300f0e0075a7 */ /* 0x000e64000806017f */
[----:B-1----:R-:W-:Y:S05]  /*fc40*/  @!P3 BRA `(.L_x_9875) ;  /* 0x0000010400bcb947 */ /* 0x002fea0003800000 */
.L_x_9874:
[----:B------:R-:W-:Y:S05]  /*fc50*/  BSYNC B0 ;  /* 0x0000000000007941 */ /* 0x000fea0003800000 */
.L_x_9871:
[----:B01----:R-:W2:Y:S01]  /*fc60*/  LDL R14, [R1+0x7c] ;  /* 0x00007c00010e7983 */ /* 0x003ea20000100800 */
[----:B------:R-:W-:Y:S05]  /*fc70*/  WARPSYNC.ALL ;  /* 0x0000000000007948 */ /* 0x000fea0003800000 */
[----:B------:R-:W0:Y:S01]  /*fc80*/  S2R R20, SR_TID.X ;  /* 0x0000000000147919 */ /* 0x000e220000002100 */
[----:B------:R-:W-:Y:S01]  /*fc90*/  IMAD.MOV.U32 R15, RZ, RZ, -0x7fffffe0 ;  /* 0x80000020ff0f7424 */ /* 0x000fe200078e00ff */
[C---:B------:R-:W-:Y:S01]  /*fca0*/  R2UR UR52, R2.reuse ;  /* 0x00000000023472ca */ /* 0x040fe200000e0000 */
[----:B------:R-:W-:Y:S01]  /*fcb0*/  IMAD.MOV.U32 R23, RZ, RZ, -0x7fffffe0 ;  /* 0x80000020ff177424 */ /* 0x000fe200078e00ff */
[----:B------:R-:W-:Y:S01]  /*fcc0*/  R2UR UR53, R3 ;  /* 0x00000000033572ca */ /* 0x000fe200000e0000 */
[----:B------:R-:W-:Y:S01]  /*fcd0*/  IMAD.MOV.U32 R149, RZ, RZ, -0x7fffffe0 ;  /* 0x80000020ff957424 */ /* 0x000fe200078e00ff */
[C---:B------:R-:W-:Y:S01]  /*fce0*/  R2UR UR7, R15.reuse ;  /* 0x000000000f0772ca */ /* 0x040fe200000e0000 */
[----:B------:R-:W-:Y:S01]  /*fcf0*/  IMAD.MOV.U32 R21, RZ, RZ, -0x7fffffe0 ;  /* 0x80000020ff157424 */ /* 0x000fe200078e00ff */
[----:B------:R-:W-:Y:S01]  /*fd00*/  R2UR UR11, R15 ;  /* 0x000000000f0b72ca */ /* 0x000fe200000e0000 */
[----:B------:R-:W-:Y:S01]  /*fd10*/  IMAD.MOV.U32 R81, RZ, RZ, -0x7fffffe0 ;  /* 0x80000020ff517424 */ /* 0x000fe200078e00ff */
[----:B------:R-:W-:Y:S01]  /*fd20*/  R2UR UR55, R23 ;  /* 0x00000000173772ca */ /* 0x000fe200000e0000 */
[----:B------:R-:W-:Y:S01]  /*fd30*/  IMAD.MOV.U32 R79, RZ, RZ, -0x7fffffe0 ;  /* 0x80000020ff4f7424 */ /* 0x000fe200078e00ff */
[----:B------:R-:W-:Y:S01]  /*fd40*/  R2UR UR5, R15 ;  /* 0x000000000f0572ca */ /* 0x000fe200000e0000 */
[----:B------:R1:W-:Y:S01]  /*fd50*/  STL [R1+0x118], R30 ;  /* 0x0001181e01007387 */ /* 0x0003e20000100800 */
[C---:B------:R-:W-:Y:S01]  /*fd60*/  R2UR UR59, R21.reuse ;  /* 0x00000000153b72ca */ /* 0x040fe200000e0000 */
[----:B------:R-:W-:Y:S01]  /*fd70*/  IMAD.MOV.U32 R151, RZ, RZ, -0x7fffffe0 ;  /* 0x80000020ff977424 */ /* 0x000fe200078e00ff */
[----:B------:R-:W-:Y:S01]  /*fd80*/  R2UR UR9, R21 ;  /* 0x00000000150972ca */ /* 0x000fe200000e0000 */
[----:B------:R3:W-:Y:S01]  /*fd90*/  STL [R1+0x114], R29 ;  /* 0x0001141d01007387 */ /* 0x0007e20000100800 */
[----:B------:R-:W-:-:S02]  /*fda0*/  R2UR UR56, R2 ;  /* 0x00000000023872ca */ /* 0x000fc400000e0000 */
[----:B------:R-:W-:Y:S01]  /*fdb0*/  MOV R23, UR7 ;  /* 0x0000000700177c02 */ /* 0x000fe20008000f00 */
[----:B------:R-:W-:Y:S01]  /*fdc0*/  UMOV UR7, UR11 ;  /* 0x0000000b00077c82 */ /* 0x000fe20008000000 */
[----:B------:R-:W-:Y:S01]  /*fdd0*/  R2UR UR57, R3 ;  /* 0x00000000033972ca */ /* 0x000fe200000e0000 */
[----:B------:R4:W-:Y:S01]  /*fde0*/  STL [R1+0x110], R28 ;  /* 0x0001101c01007387 */ /* 0x0009e20000100800 */
[----:B------:R-:W-:Y:S01]  /*fdf0*/  MOV R74, UR55 ;  /* 0x00000037004a7c02 */ /* 0x000fe20008000f00 */
[----:B------:R-:W-:Y:S01]  /*fe00*/  UMOV UR55, UR5 ;  /* 0x0000000500377c82 */ /* 0x000fe20008000000 */
[----:B------:R-:W-:Y:S01]  /*fe10*/  MOV R15, UR7 ;  /* 0x00000007000f7c02 */ /* 0x000fe20008000f00 */
[----:B------:R4:W-:Y:S01]  /*fe20*/  STL [R1+0x10c], R27 ;  /* 0x00010c1b01007387 */ /* 0x0009e20000100800 */
[----:B------:R-:W-:Y:S02]  /*fe30*/  R2UR UR7, R149 ;  /* 0x00000000950772ca */ /* 0x000fe400000e0000 */
[----:B------:R-:W-:Y:S01]  /*fe40*/  R2UR UR5, R3 ;  /* 0x00000000030572ca */ /* 0x000fe200000e0000 */
[----:B------:R-:W-:Y:S01]  /*fe50*/  STL [R1+0x108], R26 ;  /* 0x0001081a01007387 */ /* 0x000fe20000100800 */
[----:B0-----:R-:W-:-:S02]  /*fe60*/  SHF.R.U32.HI R20, RZ, 0x7, R20 ;  /* 0x00000007ff147819 */ /* 0x001fc40000011614 */
[----:B------:R-:W-:Y:S01]  /*fe70*/  R2UR UR11, R21 ;  /* 0x00000000150b72ca */ /* 0x000fe200000e0000 */
[----:B------:R-:W-:Y:S01]  /*fe80*/  STL [R1+0x104], R25 ;  /* 0x0001041901007387 */ /* 0x000fe20000100800 */
[C---:B------:R-:W-:Y:S01]  /*fe90*/  R2UR UR15, R81.reuse ;  /* 0x00000000510f72ca */ /* 0x040fe200000e0000 */
[----:B------:R-:W-:Y:S01]  /*fea0*/  VIADD R72, R20, 0x8 ;  /* 0x0000000814487836 */ /* 0x000fe20000000000 */
[C---:B------:R-:W-:Y:S01]  /*feb0*/  R2UR UR31, R81.reuse ;  /* 0x00000000511f72ca */ /* 0x040fe200000e0000 */
[----:B------:R-:W-:Y:S01]  /*fec0*/  STL [R1+0x100], R24 ;  /* 0x0001001801007387 */ /* 0x000fe20000100800 */
[C---:B------:R-:W-:Y:S02]  /*fed0*/  R2UR UR39, R81.reuse ;  /* 0x00000000512772ca */ /* 0x040fe400000e0000 */
[C---:B------:R-:W-:Y:S01]  /*fee0*/  R2UR UR51, R81.reuse ;  /* 0x00000000513372ca */ /* 0x040fe200000e0000 */
[----:B------:R0:W-:Y:S01]  /*fef0*/  BAR.SYNC.DEFER_BLOCKING R72, 0x100 ;  /* 0x000400480000751d */ /* 0x0001e20000010000 */
[----:B------:R-:W-:-:S02]  /*ff00*/  R2UR UR25, R81 ;  /* 0x00000000511972ca */ /* 0x000fc400000e0000 */
[C---:B------:R-:W-:Y:S02]  /*ff10*/  R2UR UR23, R21.reuse ;  /* 0x00000000151772ca */ /* 0x040fe400000e0000 */
[C---:B------:R-:W-:Y:S02]  /*ff20*/  R2UR UR35, R21.reuse ;  /* 0x00000000152372ca */ /* 0x040fe400000e0000 */
[----:B------:R-:W-:Y:S01]  /*ff30*/  R2UR UR47, R21 ;  /* 0x00000000152f72ca */ /* 0x000fe200000e0000 */
[----:B------:R4:W-:Y:S01]  /*ff40*/  STL [R1+0xfc], R19 ;  /* 0x0000fc1301007387 */ /* 0x0009e20000100800 */
[----:B0-----:R-:W-:Y:S01]  /*ff50*/  MOV R72, UR59 ;  /* 0x0000003b00487c02 */ /* 0x001fe20008000f00 */
[----:B------:R-:W-:Y:S01]  /*ff60*/  UMOV UR59, UR9 ;  /* 0x00000009003b7c82 */ /* 0x000fe20008000000 */
[----:B------:R-:W-:Y:S01]  /*ff70*/  R2UR UR9, R81 ;  /* 0x00000000510972ca */ /* 0x000fe200000e0000 */
[----:B------:R-:W-:Y:S01]  /*ff80*/  STL [R1+0xf8], R18 ;  /* 0x0000f81201007387 */ /* 0x000fe20000100800 */
[----:B------:R-:W-:-:S02]  /*ff90*/  R2UR UR33, R21 ;  /* 0x00000000152172ca */ /* 0x000fc400000e0000 */
[C---:B------:R-:W-:Y:S01]  /*ffa0*/  R2UR UR29, R21.reuse ;  /* 0x00000000151d72ca */ /* 0x040fe200000e0000 */
[----:B------:R-:W-:Y:S01]  /*ffb0*/  STL [R1+0xf4], R17 ;  /* 0x0000f41101007387 */ /* 0x000fe20000100800 */
[----:B------:R-:W-:Y:S01]  /*ffc0*/  R2UR UR17, R21 ;  /* 0x00000000151172ca */ /* 0x000fe200000e0000 */
[----:B------:R-:W-:Y:S01]  /*ffd0*/  IMAD.MOV.U32 R21, RZ, RZ, -0x7fffffe0 ;  /* 0x80000020ff157424 */ /* 0x000fe200078e00ff */
[----:B-1----:R-:W-:Y:S01]  /*ffe0*/  MOV R30, UR61 ;  /* 0x0000003d001e7c02 */ /* 0x002fe20008000f00 */
[----:B------:R-:W-:Y:S01]  /*fff0*/  STL [R1+0xf0], R16 ;  /* 0x0000f01001007387 */ /* 0x000fe20000100800 */
[----:B---3--:R-:W-:Y:S02]  /*10000*/  MOV R29, UR60 ;  /* 0x0000003c001d7c02 */ /* 0x008fe40008000f00 */
[----:B------:R-:W-:Y:S01]  /*10010*/  R2UR UR13, R21 ;  /* 0x00000000150d72ca */ /* 0x000fe200000e0000 */
[----:B------:R-:W-:Y:S01]  /*10020*/  WARPGROUP.ARRIVE ;  /* 0x00000000000079c5 */ /* 0x000fe20000000000 */
[----:B------:R-:W-:Y:S01]  /*10030*/  IMAD.U32 R155, RZ, RZ, UR9 ;  /* 0x00000009ff9b7e24 */ /* 0x000fe2000f8e00ff */
[C---:B------:R-:W-:Y:S01]  /*10040*/  R2UR UR9, R79.reuse ;  /* 0x000000004f0972ca */ /* 0x040fe200000e0000 */
[----:B------:R0:W-:Y:S01]  /*10050*/  STL [R1+0xec], R0 ;  /* 0x0000ec0001007387 */ /* 0x0001e20000100800 */
[----:B------:R-:W-:-:S02]  /*10060*/  R2UR UR19, R79 ;  /* 0x000000004f1372ca */ /* 0x000fc400000e0000 */
[C---:B------:R-:W-:Y:S02]  /*10070*/  R2UR UR27, R79.reuse ;  /* 0x000000004f1b72ca */ /* 0x040fe400000e0000 */
[C---:B------:R-:W-:Y:S02]  /*10080*/  R2UR UR43, R79.reuse ;  /* 0x000000004f2b72ca */ /* 0x040fe400000e0000 */
[----:B------:R-:W-:Y:S02]  /*10090*/  R2UR UR21, R79 ;  /* 0x000000004f1572ca */ /* 0x000fe400000e0000 */
[C---:B------:R-:W-:Y:S02]  /*100a0*/  R2UR UR40, R8.reuse ;  /* 0x00000000082872ca */ /* 0x040fe400000e0000 */
[----:B------:R-:W-:Y:S01]  /*100b0*/  R2UR UR41, R9 ;  /* 0x00000000092972ca */ /* 0x000fe200000e0000 */
[----:B------:R-:W-:Y:S01]  /*100c0*/  IMAD.U32 R153, RZ, RZ, UR9 ;  /* 0x00000009ff997e24 */ /* 0x000fe2000f8e00ff */
[----:B------:R-:W-:-:S02]  /*100d0*/  R2UR UR44, R8 ;  /* 0x00000000082c72ca */ /* 0x000fc400000e0000 */
[C---:B------:R-:W-:Y:S02]  /*100e0*/  R2UR UR45, R9.reuse ;  /* 0x00000000092d72ca */ /* 0x040fe400000e0000 */
[----:B------:R-:W-:Y:S02]  /*100f0*/  R2UR UR48, R8 ;  /* 0x00000000083072ca */ /* 0x000fe400000e0000 */
[----:B------:R-:W-:Y:S01]  /*10100*/  R2UR UR49, R9 ;  /* 0x00000000093172ca */ /* 0x000fe200000e0000 */
[----:B--2---:R-:W-:-:S04]  /*10110*/  IMAD R148, R147, 0x6c0, R14 ;  /* 0x000006c093947824 */ /* 0x004fc800078e020e */
[C---:B------:R-:W-:Y:S02]  /*10120*/  VIADD R14, R148.reuse, 0x40 ;  /* 0x00000040940e7836 */ /* 0x040fe40000000000 */
[C---:B------:R-:W-:Y:S02]  /*10130*/  VIADD R22, R148.reuse, 0x100 ;  /* 0x0000010094167836 */ /* 0x040fe40000000000 */
        /* <DEDUP_REMOVED lines=30> */
[C---:B------:R-:W-:Y:S01]  /*10320*/  VIADD R80, R148.reuse, 0x280 ;  /* 0x0000028094507836 */ /* 0x040fe20000000000 */
[----:B------:R-:W-:Y:S01]  /*10330*/  MOV R76, UR6 ;  /* 0x00000006004c7c02 */ /* 0x000fe20008000f00 */
[C---:B------:R-:W-:Y:S01]  /*10340*/  VIADD R150, R148.reuse, 0x402 ;  /* 0x0000040294967836 */ /* 0x040fe20000000000 */
[----:B------:R-:W-:-:S02]  /*10350*/  R2UR UR6, R148 ;  /* 0x00000000940672ca */ /* 0x000fc400000e0000 */
[----:B------:R-:W-:Y:S01]  /*10360*/  R2UR UR24, R80 ;  /* 0x00000000501872ca */ /* 0x000fe200000e0000 */
[----:B------:R-:W-:Y:S01]  /*10370*/  VIADD R80, R148, 0x340 ;  /* 0x0000034094507836 */ /* 0x000fe20000000000 */
[----:B------:R-:W-:Y:S01]  /*10380*/  R2UR UR26, R78 ;  /* 0x000000004e1a72ca */ /* 0x000fe200000e0000 */
[----:B------:R-:W-:Y:S01]  /*10390*/  VIADD R78, R148, 0x182 ;  /* 0x00000182944e7836 */ /* 0x000fe20000000000 */
[----:B------:R-:W-:Y:S01]  /*103a0*/  R2UR UR10, R20 ;  /* 0x00000000140a72ca */ /* 0x000fe200000e0000 */
[----:B------:R-:W-:Y:S01]  /*103b0*/  VIADD R20, R148, 0x42 ;  /* 0x0000004294147836 */ /* 0x000fe20000000000 */
[----:B------:R-:W-:Y:S02]  /*103c0*/  R2UR UR8, R80 ;  /* 0x00000000500872ca */ /* 0x000fe400000e0000 */
[----:B------:R-:W-:Y:S01]  /*103d0*/  R2UR UR42, R78 ;  /* 0x000000004e2a72ca */ /* 0x000fe200000e0000 */
[----:B------:R-:W-:Y:S01]  /*103e0*/  VIADD R78, R148, 0x2c0 ;  /* 0x000002c0944e7836 */ /* 0x000fe20000000000 */
[----:B------:R-:W-:Y:S01]  /*103f0*/  R2UR UR22, R20 ;  /* 0x00000000141672ca */ /* 0x000fe200000e0000 */
[----:B------:R-:W-:Y:S01]  /*10400*/  HGMMA.64x16x16.F32.BF16 R136, gdesc[UR4], RZ, !UPT, gsb0 ;  /* 0x00200000048879f0 */ /* 0x000fe2000c0018ff */
[----:B------:R-:W-:Y:S01]  /*10410*/  R2UR UR7, R15 ;  /* 0x000000000f0772ca */ /* 0x000fe200000e0000 */
[----:B------:R-:W-:Y:S01]  /*10420*/  IMAD.MOV.U32 R15, RZ, RZ, -0x7fffffe0 ;  /* 0x80000020ff0f7424 */ /* 0x000fe200078e00ff */
[----:B------:R-:W-:Y:S01]  /*10430*/  R2UR UR6, R76 ;  /* 0x000000004c0672ca */ /* 0x000fe200000e0000 */
[----:B------:R-:W-:Y:S01]  /*10440*/  VIADD R20, R148, 0x102 ;  /* 0x0000010294147836 */ /* 0x000fe20000000000 */
[----:B------:R-:W-:-:S02]  /*10450*/  R2UR UR4, R2 ;  /* 0x00000000020472ca */ /* 0x000fc400000e0000 */
[----:B------:R-:W-:Y:S01]  /*10460*/  R2UR UR5, R3 ;  /* 0x00000000030572ca */ /* 0x000fe200000e0000 */
[----:B------:R-:W-:Y:S01]  /*10470*/  IMAD.U32 R154, RZ, RZ, UR8 ;  /* 0x00000008ff9a7e24 */ /* 0x000fe2000f8e00ff */
[----:B------:R-:W-:Y:S01]  /*10480*/  R2UR UR20, R78 ;  /* 0x000000004e1472ca */ /* 0x000fe200000e0000 */
[----:B------:R-:W-:Y:S01]  /*10490*/  VIADD R78, R148, 0x380 ;  /* 0x00000380944e7836 */ /* 0x000fe20000000000 */
[----:B------:R-:W-:Y:S01]  /*104a0*/  R2UR UR9, R15 ;  /* 0x000000000f0972ca */ /* 0x000fe200000e0000 */
[----:B------:R-:W-:Y:S01]  /*104b0*/  IMAD.MOV.U32 R15, RZ, RZ, -0x7fffffe0 ;  /* 0x80000020ff0f7424 */ /* 0x000fe200078e00ff */
[----:B------:R-:W-:Y:S01]  /*104c0*/  R2UR UR34, R20 ;  /* 0x00000000142272ca */ /* 0x000fe200000e0000 */
[----:B------:R-:W-:Y:S01]  /*104d0*/  VIADD R20, R148, 0x1c2 ;  /* 0x000001c294147836 */ /* 0x000fe20000000000 */
[----:B------:R-:W-:Y:S02]  /*104e0*/  R2UR UR8, R78 ;  /* 0x000000004e0872ca */ /* 0x000fe400000e0000 */
[----:B------:R-:W-:Y:S01]  /*104f0*/  R2UR UR37, R15 ;  /* 0x000000000f2572ca */ /* 0x000fe200000e0000 */
[----:B------:R-:W-:Y:S01]  /*10500*/  IMAD.MOV.U32 R15, RZ, RZ, -0x7fffffe0 ;  /* 0x80000020ff0f7424 */ /* 0x000fe200078e00ff */
[----:B------:R-:W-:Y:S01]  /*10510*/  R2UR UR46, R20 ;  /* 0x00000000142e72ca */ /* 0x000fe200000e0000 */
[----:B------:R-:W-:-:S05]  /*10520*/  VIADD R20, R148, 0x240 ;  /* 0x0000024094147836 */ /* 0x000fca0000000000 */
[----:B------:R-:W-:Y:S01]  /*10530*/  R2UR UR32, R20 ;  /* 0x00000000142072ca */ /* 0x000fe200000e0000 */
[----:B------:R-:W-:Y:S02]  /*10540*/  VIADD R20, R148, 0x300 ;  /* 0x0000030094147836 */ /* 0x000fe40000000000 */
[----:B------:R-:W-:Y:S01]  /*10550*/  IMAD.U32 R152, RZ, RZ, UR8 ;  /* 0x00000008ff987e24 */ /* 0x000fe2000f8e00ff */
[----:B------:R-:W-:Y:S01]  /*10560*/  R2UR UR8, R14 ;  /* 0x000000000e0872ca */ /* 0x000fe200000e0000 */
[----:B------:R-:W-:Y:S01]  /*10570*/  VIADD R14, R148, 0x242 ;  /* 0x00000242940e7836 */ /* 0x000fe20000000000 */
[----:B------:R-:W-:Y:S01]  /*10580*/  R2UR UR28, R20 ;  /* 0x00000000141c72ca */ /* 0x000fe200000e0000 */
[----:B------:R-:W-:Y:S02]  /*10590*/  VIADD R20, R148, 0x3c0 ;  /* 0x000003c094147836 */ /* 0x000fe40000000000 */
[----:B------:R-:W-:Y:S01]  /*105a0*/  IMAD.U32 R21, RZ, RZ, UR37 ;  /* 0x00000025ff157e24 */ /* 0x000fe2000f8e00ff */
[----:B------:R-:W-:Y:S01]  /*105b0*/  R2UR UR36, R14 ;  /* 0x000000000e2472ca */ /* 0x000fe200000e0000 */
[----:B------:R-:W-:Y:S01]  /*105c0*/  VIADD R14, R148, 0x282 ;  /* 0x00000282940e7836 */ /* 0x000fe20000000000 */
[----:B------:R-:W-:Y:S01]  /*105d0*/  R2UR UR16, R20 ;  /* 0x00000000141072ca */ /* 0x000fe200000e0000 */
[----:B------:R-:W-:Y:S01]  /*105e0*/  VIADD R20, R148, 0x440 ;  /* 0x0000044094147836 */ /* 0x000fe20000000000 */
[----:B------:R-:W-:Y:S01]  /*105f0*/  R2UR UR37, R15 ;  /* 0x000000000f2572ca */ /* 0x000fe200000e0000 */
[----:B------:R-:W-:-:S03]  /*10600*/  IMAD.MOV.U32 R15, RZ, RZ, -0x7fffffe0 ;  /* 0x80000020ff0f7424 */ /* 0x000fc600078e00ff */
[----:B------:R-:W-:-:S05]  /*10610*/  R2UR UR12, R20 ;  /* 0x00000000140c72ca */ /* 0x000fca00000e0000 */
[----:B------:R-:W-:Y:S01]  /*10620*/  IMAD.U32 R20, RZ, RZ, UR36 ;  /* 0x00000024ff147e24 */ /* 0x000fe2000f8e00ff */
        /* <DEDUP_REMOVED lines=8> */
[----:B------:R-:W-:Y:S01]  /*106b0*/  IMAD.MOV.U32 R75, RZ, RZ, -0x7fffffe0 ;  /* 0x80000020ff4b7424 */ /* 0x000fe200078e00ff */
[----:B------:R-:W-:Y:S02]  /*106c0*/  R2UR UR52, R2 ;  /* 0x00000000023472ca */ /* 0x000fe400000e0000 */
[----:B------:R-:W-:Y:S01]  /*106d0*/  R2UR UR53, R3 ;  /* 0x00000000033572ca */ /* 0x000fe200000e0000 */
        /* <DEDUP_REMOVED lines=8> */
[----:B------:R-:W-:Y:S02]  /*10760*/  R2UR UR57, R3 ;  /* 0x00000000033972ca */ /* 0x000fe400000e0000 */
[----:B------:R-:W-:Y:S01]  /*10770*/  R2UR UR60, R72 ;  /* 0x00000000483c72ca */ /* 0x000fe200000e0000 */
[----:B------:R-:W-:Y:S01]  /*10780*/  VIADD R72, R148, 0x342 ;  /* 0x0000034294487836 */ /* 0x000fe20000000000 */
[----:B------:R-:W-:Y:S01]  /*10790*/  R2UR UR61, R73 ;  /* 0x00000000493d72ca */ /* 0x000fe200000e0000 */
[----:B------:R-:W-:Y:S01]  /*107a0*/  IMAD.MOV.U32 R73, RZ, RZ, -0x7fffffe0 ;  /* 0x80000020ff497424 */ /* 0x000fe200078e00ff */
[----:B------:R-:W-:-:S02]  /*107b0*/  WARPGROUP.DEPBAR.LE gsb0, 0x0 ;  /* 0x00008000000079c5 */ /* 0x000fc40000010000 */
[----:B------:R-:W-:-:S06]  /*107c0*/  WARPGROUP.ARRIVE ;  /* 0x00000000000079c5 */ /* 0x000fcc0000000000 */
[----:B------:R-:W-:Y:S01]  /*107d0*/  HGMMA.64x16x16.F32.BF16 R112, gdesc[UR4], RZ, !UPT, gsb0 ;  /* 0x00200000047079f0 */ /* 0x000fe2000c0018ff */
[----:B------:R-:W-:Y:S01]  /*107e0*/  R2UR UR7, R23 ;  /* 0x00000000170772ca */ /* 0x000fe200000e0000 */
[----:B------:R-:W-:Y:S01]  /*107f0*/  IMAD.U32 R23, RZ, RZ, UR37 ;  /* 0x00000025ff177e24 */ /* 0x000fe2000f8e00ff */
[----:B------:R-:W-:Y:S01]  /*10800*/  R2UR UR6, R22 ;  /* 0x00000000160672ca */ /* 0x000fe200000e0000 */
[----:B------:R-:W-:Y:S01]  /*10810*/  IMAD.U32 R22, RZ, RZ, UR36 ;  /* 0x00000024ff167e24 */ /* 0x000fe2000f8e00ff */
[----:B------:R-:W-:Y:S02]  /*10820*/  R2UR UR4, R2 ;  /* 0x00000000020472ca */ /* 0x000fe400000e0000 */
[----:B------:R-:W-:Y:S02]  /*10830*/  R2UR UR5, R3 ;  /* 0x00000000030572ca */ /* 0x000fe400000e0000 */
[----:B------:R-:W-:Y:S02]  /*10840*/  R2UR UR36, R8 ;  /* 0x00000000082472ca */ /* 0x000fe400000e0000 */
[----:B------:R-:W-:Y:S01]  /*10850*/  R2UR UR37, R9 ;  /* 0x00000000092572ca */ /* 0x000fe200000e0000 */
[----:B------:R-:W-:-:S02]  /*10860*/  WARPGROUP.DEPBAR.LE gsb0, 0x0 ;  /* 0x00008000000079c5 */ /* 0x000fc40000010000 */
[----:B------:R-:W-:-:S06]  /*10870*/  WARPGROUP.ARRIVE ;  /* 0x00000000000079c5 */ /* 0x000fcc0000000000 */
[----:B------:R-:W-:Y:S01]  /*10880*/  HGMMA.64x16x16.F32.BF16 R104, gdesc[UR52], RZ, !UPT, gsb0 ;  /* 0x00200000346879f0 */ /* 0x000fe2000c0018ff */
[----:B------:R-:W-:Y:S01]  /*10890*/  UMOV UR54, UR12 ;  /* 0x0000000c00367c82 */ /* 0x000fe20008000000 */
[----:B------:R-:W-:Y:S01]  /*108a0*/  UMOV UR55, UR13 ;  /* 0x0000000d00377c82 */ /* 0x000fe20008000000 */
[----:B------:R-:W-:Y:S01]  /*108b0*/  R2UR UR12, R14 ;  /* 0x000000000e0c72ca */ /* 0x000fe200000e0000 */
[----:B------:R-:W-:Y:S01]  /*108c0*/  UMOV UR52, UR16 ;  /* 0x0000001000347c82 */ /* 0x000fe20008000000 */
[----:B------:R-:W-:Y:S01]  /*108d0*/  R2UR UR13, R15 ;  /* 0x000000000f0d72ca */ /* 0x000fe200000e0000 */
[----:B------:R-:W-:Y:S01]  /*108e0*/  UMOV UR53, UR17 ;  /* 0x0000001100357c82 */ /* 0x000fe20008000000 */
[C---:B------:R-:W-:Y:S02]  /*108f0*/  R2UR UR16, R8.reuse ;  /* 0x00000000081072ca */ /* 0x040fe400000e0000 */
[----:B------:R-:W-:Y:S02]  /*10900*/  R2UR UR17, R9 ;  /* 0x00000000091172ca */ /* 0x000fe400000e0000 */
[----:B----4-:R-:W-:Y:S01]  /*10910*/  MOV R28, UR55 ;  /* 0x00000037001c7c02 */ /* 0x010fe20008000f00 */
[----:B------:R-:W-:Y:S01]  /*10920*/  UMOV UR55, UR25 ;  /* 0x0000001900377c82 */ /* 0x000fe20008000000 */
[----:B------:R-:W-:Y:S01]  /*10930*/  MOV R27, UR54 ;  /* 0x00000036001b7c02 */ /* 0x000fe20008000f00 */
[----:B------:R-:W-:Y:S01]  /*10940*/  UMOV UR54, UR24 ;  /* 0x0000001800367c82 */ /* 0x000fe20008000000 */
[----:B------:R-:W-:Y:S01]  /*10950*/  R2UR UR24, R8 ;  /* 0x00000000081872ca */ /* 0x000fe200000e0000 */
[----:B------:R-:W-:Y:S01]  /*10960*/  IMAD.U32 R14, RZ, RZ, UR12 ;  /* 0x0000000cff0e7e24 */ /* 0x000fe2000f8e00ff */
[----:B------:R-:W-:Y:S01]  /*10970*/  R2UR UR12, R2 ;  /* 0x00000000020c72ca */ /* 0x000fe200000e0000 */
[----:B------:R-:W-:Y:S01]  /*10980*/  IMAD.U32 R15, RZ, RZ, UR13 ;  /* 0x0000000dff0f7e24 */ /* 0x000fe2000f8e00ff */
[----:B------:R-:W-:-:S02]  /*10990*/  R2UR UR13, R3 ;  /* 0x00000000030d72ca */ /* 0x000fc400000e0000 */
[----:B------:R-:W-:Y:S01]  /*109a0*/  R2UR UR25, R9 ;  /* 0x00000000091972ca */ /* 0x000fe200000e0000 */
[----:B------:R-:W-:Y:S02]  /*109b0*/  WARPGROUP.DEPBAR.LE gsb0, 0x0 ;  /* 0x00008000000079c5 */ /* 0x000fe40000010000 */
[----:B------:R-:W-:-:S06]  /*109c0*/  WARPGROUP.ARRIVE ;  /* 0x00000000000079c5 */ /* 0x000fcc0000000000 */
[----:B------:R-:W-:Y:S01]  /*109d0*/  HGMMA.64x16x16.F32.BF16 R96, gdesc[UR56], RZ, !UPT, gsb0 ;  /* 0x00200000386079f0 */ /* 0x000fe2000c0018ff */
[----:B------:R-:W-:Y:S01]  /*109e0*/  UMOV UR58, UR8 ;  /* 0x00000008003a7c82 */ /* 0x000fe20008000000 */
[----:B------:R-:W-:Y:S01]  /*109f0*/  UMOV UR59, UR9 ;  /* 0x00000009003b7c82 */ /* 0x000fe20008000000 */
        /* <DEDUP_REMOVED lines=10> */
[----:B------:R-:W-:Y:S01]  /*10aa0*/  UMOV UR4, UR20 ;  /* 0x0000001400047c82 */ /* 0x000fe20008000000 */
[----:B------:R-:W-:Y:S01]  /*10ab0*/  R2UR UR7, R75 ;  /* 0x000000004b0772ca */ /* 0x000fe200000e0000 */
[----:B------:R-:W-:Y:S01]  /*10ac0*/  UMOV UR5, UR21 ;  /* 0x0000001500057c82 */ /* 0x000fe20008000000 */
[----:B------:R-:W-:Y:S02]  /*10ad0*/  R2UR UR20, R8 ;  /* 0x00000000081472ca */ /* 0x000fe400000e0000 */
[----:B------:R-:W-:-:S07]  /*10ae0*/  R2UR UR21, R9 ;  /* 0x00000000091572ca */ /* 0x000fce00000e0000 */
[----:B------:R-:W-:Y:S01]  /*10af0*/  MOV R19, UR6 ;  /* 0x0000000600137c02 */ /* 0x000fe20008000f00 */
[----:B------:R-:W-:Y:S01]  /*10b00*/  UMOV UR6, UR32 ;  /* 0x0000002000067c82 */ /* 0x000fe20008000000 */
[----:B------:R-:W-:Y:S01]  /*10b10*/  MOV R24, UR7 ;  /* 0x0000000700187c02 */ /* 0x000fe20008000f00 */
[----:B------:R-:W-:Y:S01]  /*10b20*/  UMOV UR7, UR33 ;  /* 0x0000002100077c82 */ /* 0x000fe20008000000 */
[----:B------:R-:W-:Y:S02]  /*10b30*/  R2UR UR32, R8 ;  /* 0x00000000082072ca */ /* 0x000fe400000e0000 */
[----:B------:R-:W-:Y:S01]  /*10b40*/  R2UR UR33, R9 ;  /* 0x00000000092172ca */ /* 0x000fe200000e0000 */
[----:B------:R-:W-:Y:S02]  /*10b50*/  WARPGROUP.DEPBAR.LE gsb0, 0x0 ;  /* 0x00008000000079c5 */ /* 0x000fe40000010000 */
[----:B------:R-:W-:-:S06]  /*10b60*/  WARPGROUP.ARRIVE ;  /* 0x00000000000079c5 */ /* 0x000fcc0000000000 */
[----:B------:R-:W-:Y:S01]  /*10b70*/  HGMMA.64x16x16.F32.BF16 R80, gdesc[UR8], RZ, !UPT, gsb0 ;  /* 0x00200000085079f0 */ /* 0x000fe2000c0018ff */
[----:B------:R-:W-:Y:S02]  /*10b80*/  R2UR UR10, R72 ;  /* 0x00000000480a72ca */ /* 0x000fe400000e0000 */
[----:B------:R-:W-:Y:S02]  /*10b90*/  R2UR UR11, R73 ;  /* 0x00000000490b72ca */ /* 0x000fe400000e0000 */
        /* <DEDUP_REMOVED lines=15> */
[----:B------:R-:W-:Y:S02]  /*10c90*/  WARPGROUP.DEPBAR.LE gsb0, 0x0 ;  /* 0x00008000000079c5 */ /* 0x000fe40000010000 */
[----:B------:R-:W-:-:S06]  /*10ca0*/  WARPGROUP.ARRIVE ;  /* 0x00000000000079c5 */ /* 0x000fcc0000000000 */
[----:B------:R-:W-:Y:S01]  /*10cb0*/  HGMMA.64x16x16.F32.BF16 R136, gdesc[UR16], R136, gsb0 ;  /* 0x00200000108879f0 */ /* 0x000fe20008001888 */
        /* <DEDUP_REMOVED lines=11> */
[----:B------:R-:W-:Y:S02]  /*10d70*/  R2UR UR20, R12 ;  /* 0x000000000c1472ca */ /* 0x000fe400000e0000 */
[----:B------:R-:W-:-:S07]  /*10d80*/  R2UR UR21, R13 ;  /* 0x000000000d1572ca */ /* 0x000fce00000e0000 */
[----:B0-----:R-:W-:Y:S01]  /*10d90*/  MOV R0, UR22 ;  /* 0x0000001600007c02 */ /* 0x001fe20008000f00 */
[----:B------:R-:W-:Y:S01]  /*10da0*/  UMOV UR22, UR6 ;  /* 0x0000000600167c82 */ /* 0x000fe20008000000 */
[----:B------:R-:W-:Y:S01]  /*10db0*/  MOV R16, UR23 ;  /* 0x0000001700107c02 */ /* 0x000fe20008000f00 */
[----:B------:R-:W-:Y:S01]  /*10dc0*/  UMOV UR23, UR7 ;  /* 0x0000000700177c82 */ /* 0x000fe20008000000 */
[----:B------:R-:W-:Y:S02]  /*10dd0*/  R2UR UR6, R154 ;  /* 0x000000009a0672ca */ /* 0x000fe400000e0000 */
[----:B------:R-:W-:Y:S01]  /*10de0*/  R2UR UR7, R155 ;  /* 0x000000009b0772ca */ /* 0x000fe200000e0000 */
        /* <DEDUP_REMOVED lines=9> */
[----:B------:R-:W-:Y:S02]  /*10e80*/  MOV R17, UR26 ;  /* 0x0000001a00117c02 */ /* 0x000fe40008000f00 */
[----:B------:R-:W-:Y:S02]  /*10e90*/  MOV R18, UR27 ;  /* 0x0000001b00127c02 */ /* 0x000fe40008000f00 */
        /* <DEDUP_REMOVED lines=11> */
[----:B------:R-:W-:Y:S01]  /*10f50*/  MOV R154, UR30 ;  /* 0x0000001e009a7c02 */ /* 0x000fe20008000f00 */
[----:B------:R-:W-:Y:S01]  /*10f60*/  UMOV UR30, UR60 ;  /* 0x0000003c001e7c82 */ /* 0x000fe20008000000 */
[----:B------:R-:W-:Y:S01]  /*10f70*/  MOV R155, UR31 ;  /* 0x0000001f009b7c02 */ /* 0x000fe20008000f00 */
[----:B------:R-:W-:Y:S01]  /*10f80*/  UMOV UR31, UR61 ;  /* 0x0000003d001f7c82 */ /* 0x000fe20008000000 */
[C---:B------:R-:W-:Y:S02]  /*10f90*/  R2UR UR12, R10.reuse ;  /* 0x000000000a0c72ca */ /* 0x040fe400000e0000 */
[C---:B------:R-:W-:Y:S02]  /*10fa0*/  R2UR UR13, R11.reuse ;  /* 0x000000000b0d72ca */ /* 0x040fe400000e0000 */
[----:B------:R-:W-:Y:S02]  /*10fb0*/  R2UR UR16, R10 ;  /* 0x000000000a1072ca */ /* 0x000fe400000e0000 */
[----:B------:R-:W-:Y:S01]  /*10fc0*/  R2UR UR17, R11 ;  /* 0x000000000b1172ca */ /* 0x000fe200000e0000 */
[----:B------:R-:W-:Y:S01]  /*10fd0*/  VIADD R14, R148, 0x5c0 ;  /* 0x000005c0940e7836 */ /* 0x000fe20000000000 */
[----:B------:R-:W-:Y:S01]  /*10fe0*/  R2UR UR61, R30 ;  /* 0x000000001e3d72ca */ /* 0x000fe200000e0000 */
[----:B------:R-:W-:Y:S01]  /*10ff0*/  IMAD.MOV.U32 R15, RZ, RZ, -0x7fffffe0 ;  /* 0x80000020ff0f7424 */ /* 0x000fe200078e00ff */
[----:B------:R0:W5:Y:S01]  /*11000*/  LDL.LU R30, [R1+0x118] ;  /* 0x00011800011e7983 */ /* 0x0001620000300800 */
[----:B------:R-:W-:-:S02]  /*11010*/  WARPGROUP.DEPBAR.LE gsb0, 0x0 ;  /* 0x00008000000079c5 */ /* 0x000fc40000010000 */
        /* <DEDUP_REMOVED lines=9> */
[----:B------:R-:W-:Y:S02]  /*110b0*/  R2UR UR38, R150 ;  /* 0x00000000962672ca */ /* 0x000fe400000e0000 */
[----:B------:R-:W-:Y:S02]  /*110c0*/  R2UR UR39, R151 ;  /* 0x00000000972772ca */ /* 0x000fe400000e0000 */
        /* <DEDUP_REMOVED lines=16> */
[----:B------:R-:W-:Y:S01]  /*111d0*/  UMOV UR46, UR52 ;  /* 0x00000034002e7c82 */ /* 0x000fe20008000000 */
[----:B------:R-:W-:Y:S01]  /*111e0*/  UMOV UR47, UR53 ;  /* 0x00000035002f7c82 */ /* 0x000fe20008000000 */
[----:B------:R-:W-:Y:S02]  /*111f0*/  R2UR UR52, R12 ;  /* 0x000000000c3472ca */ /* 0x000fe400000e0000 */
[----:B------:R-:W-:Y:S01]  /*11200*/  R2UR UR53, R13 ;  /* 0x000000000d3572ca */ /* 0x000fe200000e0000 */
[----:B------:R-:W-:Y:S02]  /*11210*/  WARPGROUP.DEPBAR.LE gsb0, 0x0 ;  /* 0x00008000000079c5 */ /* 0x000fe40000010000 */
[----:B------:R-:W-:-:S06]  /*11220*/  WARPGROUP.ARRIVE ;  /* 0x00000000000079c5 */ /* 0x000fcc0000000000 */
[----:B------:R-:W-:Y:S01]  /*11230*/  HGMMA.64x16x16.F32.BF16 R72, gdesc[UR48], R72, gsb0 ;  /* 0x00200000304879f0 */ /* 0x000fe20008001848 */
[----:B------:R-:W-:Y:S02]  /*11240*/  R2UR UR4, R12 ;  /* 0x000000000c0472ca */ /* 0x000fe400000e0000 */
[----:B------:R-:W-:Y:S02]  /*11250*/  R2UR UR5, R13 ;  /* 0x000000000d0572ca */ /* 0x000fe400000e0000 */
[----:B------:R-:W-:Y:S02]  /*11260*/  R2UR UR50, R152 ;  /* 0x00000000983272ca */ /* 0x000fe400000e0000 */
[----:B------:R-:W-:Y:S02]  /*11270*/  R2UR UR51, R153 ;  /* 0x00000000993372ca */ /* 0x000fe400000e0000 */
[----:B------:R-:W-:Y:S02]  /*11280*/  R2UR UR48, R12 ;  /* 0x000000000c3072ca */ /* 0x000fe400000e0000 */
[----:B------:R-:W-:-:S02]  /*11290*/  R2UR UR49, R13 ;  /* 0x000000000d3172ca */ /* 0x000fc400000e0000 */
[----:B------:R-:W-:Y:S02]  /*112a0*/  R2UR UR44, R12 ;  /* 0x000000000c2c72ca */ /* 0x000fe400000e0000 */
[----:B------:R-:W-:Y:S02]  /*112b0*/  R2UR UR45, R13 ;  /* 0x000000000d2d72ca */ /* 0x000fe400000e0000 */
[----:B------:R-:W-:Y:S02]  /*112c0*/  MOV R153, UR35 ;  /* 0x0000002300997c02 */ /* 0x000fe40008000f00 */
[----:B------:R-:W-:Y:S02]  /*112d0*/  MOV R152, UR34 ;  /* 0x0000002200987c02 */ /* 0x000fe40008000f00 */
[----:B------:R-:W-:Y:S02]  /*112e0*/  R2UR UR34, R22 ;  /* 0x00000000162272ca */ /* 0x000fe400000e0000 */
[----:B------:R-:W-:Y:S01]  /*112f0*/  R2UR UR35, R23 ;  /* 0x00000000172372ca */ /* 0x000fe200000e0000 */
[----:B------:R-:W-:-:S02]  /*11300*/  WARPGROUP.DEPBAR.LE gsb0, 0x0 ;  /* 0x00008000000079c5 */ /* 0x000fc40000010000 */
        /* <DEDUP_REMOVED lines=22> */
[----:B------:R-:W-:Y:S02]  /*11470*/  R2UR UR56, R12 ;  /* 0x000000000c3872ca */ /* 0x000fe400000e0000 */
[----:B------:R-:W-:Y:S01]  /*11480*/  R2UR UR57, R13 ;  /* 0x000000000d3972ca */ /* 0x000fe200000e0000 */
[----:B------:R-:W-:Y:S02]  /*11490*/  WARPGROUP.DEPBAR.LE gsb0, 0x0 ;  /* 0x00008000000079c5 */ /* 0x000fe40000010000 */
[----:B------:R-:W-:-:S10]  /*114a0*/  WARPGROUP.ARRIVE ;  /* 0x00000000000079c5 */ /* 0x000fd40000000000 */
[----:B------:R-:W-:Y:S01]  /*114b0*/  HGMMA.64x16x16.F32.BF16 R80, gdesc[UR56], R80, gsb0 ;  /* 0x00200000385079f0 */ /* 0x000fe20008001850 */
[----:B------:R-:W-:Y:S02]  /*114c0*/  R2UR UR55, R28 ;  /* 0x000000001c3772ca */ /* 0x000fe400000e0000 */
[----:B------:R-:W-:Y:S02]  /*114d0*/  R2UR UR54, R27 ;  /* 0x000000001b3672ca */ /* 0x000fe400000e0000 */
[----:B------:R-:W-:Y:S02]  /*114e0*/  R2UR UR52, R12 ;  /* 0x000000000c3472ca */ /* 0x000fe400000e0000 */
[----:B------:R-:W-:Y:S01]  /*114f0*/  R2UR UR53, R13 ;  /* 0x000000000d3572ca */ /* 0x000fe200000e0000 */
[----:B------:R-:W-:Y:S02]  /*11500*/  WARPGROUP.DEPBAR.LE gsb0, 0x0 ;  /* 0x00008000000079c5 */ /* 0x000fe40000010000 */
[----:B------:R-:W-:-:S10]  /*11510*/  WARPGROUP.ARRIVE ;  /* 0x00000000000079c5 */ /* 0x000fd40000000000 */
        /* <DEDUP_REMOVED lines=148> */
[----:B------:R0:W5:Y:S01]  /*11e60*/  LDL.LU R29, [R1+0x114] ;  /* 0x00011400011d7983 */ /* 0x0001620000300800 */
[----:B------:R-:W-:Y:S02]  /*11e70*/  R2UR UR18, R14 ;  /* 0x000000000e1272ca */ /* 0x000fe400000e0000 */
[----:B------:R-:W-:Y:S01]  /*11e80*/  R2UR UR19, R15 ;  /* 0x000000000f1372ca */ /* 0x000fe200000e0000 */
[----:B------:R0:W5:Y:S01]  /*11e90*/  LDL.LU R28, [R1+0x110] ;  /* 0x00011000011c7983 */ /* 0x0001620000300800 */
[----:B------:R-:W-:-:S02]  /*11ea0*/  R2UR UR16, R4 ;  /* 0x00000000041072ca */ /* 0x000fc400000e0000 */
[----:B------:R-:W-:Y:S01]  /*11eb0*/  R2UR UR17, R5 ;  /* 0x00000000051172ca */ /* 0x000fe200000e0000 */
[----:B------:R0:W5:Y:S04]  /*11ec0*/  LDL.LU R27, [R1+0x10c] ;  /* 0x00010c00011b7983 */ /* 0x0001680000300800 */
[----:B------:R0:W5:Y:S04]  /*11ed0*/  LDL.LU R26, [R1+0x108] ;  /* 0x00010800011a7983 */ /* 0x0001680000300800 */
[----:B------:R0:W5:Y:S04]  /*11ee0*/  LDL.LU R25, [R1+0x104] ;  /* 0x0001040001197983 */ /* 0x0001680000300800 */
[----:B------:R0:W5:Y:S04]  /*11ef0*/  LDL.LU R24, [R1+0x100] ;  /* 0x0001000001187983 */ /* 0x0001680000300800 */
[----:B------:R0:W5:Y:S04]  /*11f00*/  LDL.LU R19, [R1+0xfc] ;  /* 0x0000fc0001137983 */ /* 0x0001680000300800 */
[----:B------:R0:W5:Y:S04]  /*11f10*/  LDL.LU R18, [R1+0xf8] ;  /* 0x0000f80001127983 */ /* 0x0001680000300800 */
[----:B------:R0:W5:Y:S04]  /*11f20*/  LDL.LU R17, [R1+0xf4] ;  /* 0x0000f40001117983 */ /* 0x0001680000300800 */
[----:B------:R0:W5:Y:S04]  /*11f30*/  LDL.LU R16, [R1+0xf0] ;  /* 0x0000f00001107983 */ /* 0x0001680000300800 */
[----:B------:R0:W5:Y:S01]  /*11f40*/  LDL.LU R0, [R1+0xec] ;  /* 0x0000ec0001007983 */ /* 0x0001620000300800 */
[----:B------:R-:W-:-:S02]  /*11f50*/  WARPGROUP.DEPBAR.LE gsb0, 0x0 ;  /* 0x00008000000079c5 */ /* 0x000fc40000010000 */
[----:B------:R-:W-:-:S06]  /*11f60*/  WARPGROUP.ARRIVE ;  /* 0x00000000000079c5 */ /* 0x000fcc0000000000 */
        /* <DEDUP_REMOVED lines=36> */
[----:B------:R-:W-:Y:S03]  /*121b0*/  HGMMA.64x16x16.F32.BF16 R72, gdesc[UR32], R72, gsb0 ;  /* 0x00200000204879f0 */ /* 0x000fe60008001848 */
[----:B------:R-:W-:Y:S02]  /*121c0*/  WARPGROUP.DEPBAR.LE gsb0, 0x0 ;  /* 0x00008000000079c5 */ /* 0x000fe40000010000 */
[----:B0-----:R-:W-:Y:S05]  /*121d0*/  @P2 BRA `(.L_x_9876) ;  /* 0x0000000000342947 */ /* 0x001fea0003800000 */
[----:B------:R-:W-:Y:S05]  /*121e0*/  @!P0 BRA `(.L_x_9877) ;  /* 0x0000000000048947 */ /* 0x000fea0003800000 */
[----:B------:R-:W-:Y:S01]  /*121f0*/  BPT.TRAP 0x1 ;  /* 0x000000040000795c */ /* 0x000fe20000300000 */
.L_x_9877:
[----:B------:R-:W2:Y:S01]  /*12200*/  LDL.LU R14, [R1+0x8] ;  /* 0x00000800010e7983 */ /* 0x000ea20000300800 */
[----:B-----5:R-:W-:Y:S01]  /*12210*/  IMAD R15, R0, 0x8, R16 ;  /* 0x00000008000f7824 */ /* 0x020fe200078e0210 */
[----:B--2---:R-:W-:-:S04]  /*12220*/  SHF.L.U32 R14, R14, 0x1f, RZ ;  /* 0x0000001f0e0e7819 */ /* 0x004fc800000006ff */
[----:B------:R0:W1:Y:S01]  /*12230*/  SYNCS.PHASECHK.TRANS64.TRYWAIT P2, [R15+URZ+0x31c50], R14 ;  /* 0x031c500e0f0075a7 */ /* 0x000062000804017f */
[----:B------:R-:W-:Y:S05]  /*12240*/  @!P0 BRA `(.L_x_9878) ;  /* 0x0000000000048947 */ /* 0x000fea0003800000 */
[----:B------:R-:W-:Y:S01]  /*12250*/  BPT.TRAP 0x1 ;  /* 0x000000040000795c */ /* 0x000fe20000300000 */
.L_x_9878:
[----:B------:R-:W-:Y:S04]  /*12260*/  BSSY B0, `(.L_x_9876) ;  /* 0x0000004000007945 */ /* 0x000fe80003800000 */
[----:B-1----:R-:W-:Y:S05]  /*12270*/  @P2 BRA `(.L_x_9879) ;  /* 0x0000000000082947 */ /* 0x002fea0003800000 */
[----:B------:R-:W1:Y:S02]  /*12280*/  SYNCS.PHASECHK.TRANS64.TRYWAIT P2, [R15+URZ+0x31c50], R14 ;  /* 0x031c500e0f0075a7 */ /* 0x000e64000804017f */
[----:B-1----:R-:W-:Y:S05]  /*12290*/  @!P2 BRA `(.L_x_9880) ;  /* 0x000000e0003ca947 */ /* 0x002fea0003800000 */
.L_x_9879:
[----:B------:R-:W-:Y:S05]  /*122a0*/  BSYNC B0 ;  /* 0x0000000000007941 */ /* 0x000fea0003800000 */
.L_x_9876:
[----:B------:R-:W0:Y:S01]  /*122b0*/  LDL.LU R21, [R1+0x4] ;  /* 0x0000040001157983 */ /* 0x000e220000300800 */
[----:B------:R-:W-:Y:S05]  /*122c0*/  WARPSYNC.ALL ;  /* 0x0000000000007948 */ /* 0x000fea0003800000 */
[----:B------:R-:W2:Y:S01]  /*122d0*/  LDL.LU R22, [R1+0x40] ;  /* 0x0000400001167983 */ /* 0x000ea20000300800 */
[----:B------:R-:W-:-:S03]  /*122e0*/  ULDC UR4, c[0x0][0x988] ;  /* 0x0002620000047ab9 */ /* 0x000fc60000000800 */
[----:B------:R-:W3:Y:S01]  /*122f0*/  LDL.LU R155, [R1+0x14] ;  /* 0x00001400019b7983 */ /* 0x000ee20000300800 */
[----:B01----:R-:W-:-:S04]  /*12300*/  FMNMX.FTZ R14, R136, R21, !PT ;  /* 0x00000015880e7209 */ /* 0x003fc80007810000 */
        /* <DEDUP_REMOVED lines=40> */
[C---:B------:R-:W-:Y:S01]  /*12590*/  FMUL.FTZ R20, R14.reuse, R15 ;  /* 0x0000000f0e147220 */ /* 0x040fe20000410000 */
[----:B------:R-:W-:-:S03]  /*125a0*/  FADD.FTZ R21, -R14, R21 ;  /* 0x000000150e157221 */ /* 0x000fc60000010100 */
        /* <DEDUP_REMOVED lines=8> */
[----:B------:R-:W4:Y:S01]  /*12630*/  LDL R121, [R1+0x80] ;  /* 0x0000800001797983 */ /* 0x000f220000100800 */
[-CC-:B------:R-:W-:Y:S01]  /*12640*/  FFMA.FTZ R136, R136, R15.reuse, -R20.reuse ;  /* 0x0000000f88887223 */ /* 0x180fe20000010814 */
[-CC-:B------:R-:W-:Y:S01]  /*12650*/  FFMA.FTZ R153, R129, R15.reuse, -R20.reuse ;  /* 0x0000000f81997223 */ /* 0x180fe20000010814 */
[-CC-:B------:R-:W-:Y:S01]  /*12660*/  FFMA.FTZ R152, R132, R15.reuse, -R20.reuse ;  /* 0x0000000f84987223 */ /* 0x180fe20000010814 */
        /* <DEDUP_REMOVED lines=27> */
[----:B------:R-:W2:Y:S08]  /*12820*/  MUFU.EX2 R20, R136 ;  /* 0x0000008800147308 */ /* 0x000eb00000000800 */
[----:B------:R-:W0:Y:S08]  /*12830*/  MUFU.EX2 R137, R137 ;  /* 0x0000008900897308 */ /* 0x000e300000000800 */
[----:B------:R-:W-:Y:S01]  /*12840*/  MUFU.EX2 R141, R141 ;  /* 0x0000008d008d7308 */ /* 0x000fe20000000800 */
[----:B--2---:R-:W-:Y:S01]  /*12850*/  FFMA.FTZ R21, R80, R22, R20 ;  /* 0x0000001650157223 */ /* 0x004fe20000010014 */
[----:B------:R-:W-:Y:S01]  /*12860*/  IMAD.MOV.U32 R77, RZ, RZ, -0x7fffffe0 ;  /* 0x80000020ff4d7424 */ /* 0x000fe200078e00ff */
[----:B-----5:R-:W-:Y:S01]  /*12870*/  WARPGROUP.ARRIVE ;  /* 0x00000000000079c5 */ /* 0x020fe20000000000 */
[----:B------:R-:W2:Y:S04]  /*12880*/  LDL.LU R136, [R1+0x48] ;  /* 0x0000480001887983 */ /* 0x000ea80000300800 */
[----:B------:R-:W1:Y:S01]  /*12890*/  MUFU.EX2 R22, R140 ;  /* 0x0000008c00167308 */ /* 0x000e620000000800 */
[C---:B0-----:R-:W-:Y:S01]  /*128a0*/  FADD.FTZ R21, R137.reuse, R21 ;  /* 0x0000001589157221 */ /* 0x041fe20000010000 */
[----:B------:R-:W-:-:S03]  /*128b0*/  F2FP.BF16.F32.PACK_AB R20, R137, R20 ;  /* 0x000000148914723e */ /* 0x000fc600000010ff */
[----:B-1----:R-:W-:-:S04]  /*128c0*/  FADD.FTZ R21, R22, R21 ;  /* 0x0000001516157221 */ /* 0x002fc80000010000 */
[----:B------:R-:W-:Y:S01]  /*128d0*/  FADD.FTZ R137, R141, R21 ;  /* 0x000000158d897221 */ /* 0x000fe20000010000 */
[----:B---3--:R-:W-:-:S04]  /*128e0*/  FMNMX.FTZ R21, R138, R155, !PT ;  /* 0x0000009b8a157209 */ /* 0x008fc80007810000 */
        /* <DEDUP_REMOVED lines=38> */
[----:B------:R-:W-:-:S05]  /*12b50*/  VIADD R21, R16, 0x200 ;  /* 0x0000020010157836 */ /* 0x000fca0000000000 */
[----:B------:R-:W-:-:S04]  /*12b60*/  SHF.R.U32.HI R21, RZ, 0x4, R21 ;  /* 0x00000004ff157819 */ /* 0x000fc80000011615 */
[----:B------:R-:W-:-:S04]  /*12b70*/  LOP3.LUT R21, R21, 0x3fff, RZ, 0xc0, !PT ;  /* 0x00003fff15157812 */ /* 0x000fc800078ec0ff */
[----:B------:R-:W-:Y:S02]  /*12b80*/  LOP3.LUT R21, R21, 0x2400000, RZ, 0xfc, !PT ;  /* 0x0240000015157812 */ /* 0x000fe400078efcff */
[----:B0-----:R-:W-:-:S05]  /*12b90*/  FMNMX.FTZ R72, R23, R72, !PT ;  /* 0x0000004817487209 */ /* 0x001fca0007810000 */
        /* <DEDUP_REMOVED lines=37> */
[----:B------:R-:W-:-:S04]  /*12df0*/  IMAD R76, R0, 0x6c0, R21 ;  /* 0x000006c0004c7824 */ /* 0x000fc800078e0215 */
[----:B------:R-:W-:-:S05]  /*12e00*/  VIADD R78, R76, 0x40 ;  /* 0x000000404c4e7836 */ /* 0x000fca0000000000 */
[----:B------:R-:W-:Y:S01]  /*12e10*/  R2UR UR10, R78 ;  /* 0x000000004e0a72ca */ /* 0x000fe200000e0000 */
        /* <DEDUP_REMOVED lines=8> */
[C---:B------:R-:W-:Y:S01]  /*12ea0*/  VIADD R78, R76.reuse, 0x180 ;  /* 0x000001804c4e7836 */ /* 0x040fe20000000000 */
[----:B------:R-:W-:-:S04]  /*12eb0*/  R2UR UR6, R76 ;  /* 0x000000004c0672ca */ /* 0x000fc800000e0000 */
[----:B------:R-:W-:Y:S01]  /*12ec0*/  R2UR UR30, R78 ;  /* 0x000000004e1e72ca */ /* 0x000fe200000e0000 */
[C---:B------:R-:W-:Y:S02]  /*12ed0*/  VIADD R78, R76.reuse, 0x1c0 ;  /* 0x000001c04c4e7836 */ /* 0x040fe40000000000 */
[----:B------:R-:W-:Y:S01]  /*12ee0*/  VIADD R76, R76, 0x200 ;  /* 0x000002004c4c7836 */ /* 0x000fe20000000000 */
[C---:B------:R-:W-:Y:S02]  /*12ef0*/  R2UR UR7, R77.reuse ;  /* 0x000000004d0772ca */ /* 0x040fe400000e0000 */
[----:B------:R-:W-:Y:S01]  /*12f00*/  R2UR UR39, R77 ;  /* 0x000000004d2772ca */ /* 0x000fe200000e0000 */
[----:B------:R-:W-:Y:S01]  /*12f10*/  IMAD.MOV.U32 R77, RZ, RZ, -0x3ffffff0 ;  /* 0xc0000010ff4d7424 */ /* 0x000fe200078e00ff */
[----:B------:R-:W-:Y:S02]  /*12f20*/  R2UR UR38, R76 ;  /* 0x000000004c2672ca */ /* 0x000fe400000e0000 */
[----:B----4-:R-:W-:-:S02]  /*12f30*/  LOP3.LUT R76, R121, 0x10000, RZ, 0xfc, !PT ;  /* 0x00010000794c7812 */ /* 0x010fc400078efcff */
[----:B------:R-:W-:Y:S02]  /*12f40*/  R2UR UR5, R77 ;  /* 0x000000004d0572ca */ /* 0x000fe400000e0000 */
[----:B------:R-:W-:-:S13]  /*12f50*/  R2UR UR4, R76 ;  /* 0x000000004c0472ca */ /* 0x000fda00000e0000 */
[----:B------:R-:W-:Y:S01]  /*12f60*/  HGMMA.64x96x16.F32.BF16 R24, gdesc[UR4].tnspB, R24, gsb0 ;  /* 0x41600000041879f0 */ /* 0x000fe20008001818 */
[----:B------:R-:W-:Y:S01]  /*12f70*/  IMAD.MOV.U32 R79, RZ, RZ, -0x7fffffe0 ;  /* 0x80000020ff4f7424 */ /* 0x000fe200078e00ff */
[----:B------:R-:W-:Y:S01]  /*12f80*/  R2UR UR34, R78 ;  /* 0x000000004e2272ca */ /* 0x000fe200000e0000 */
[----:B------:R-:W-:-:S03]  /*12f90*/  VIADD R78, R76, 0x180 ;  /* 0x000001804c4e7836 */ /* 0x000fc60000000000 */
[C---:B------:R-:W-:Y:S02]  /*12fa0*/  R2UR UR11, R79.reuse ;  /* 0x000000004f0b72ca */ /* 0x040fe400000e0000 */
[C---:B------:R-:W-:Y:S02]  /*12fb0*/  R2UR UR15, R79.reuse ;  /* 0x000000004f0f72ca */ /* 0x040fe400000e0000 */
[C---:B------:R-:W-:Y:S02]  /*12fc0*/  R2UR UR19, R79.reuse ;  /* 0x000000004f1372ca */ /* 0x040fe400000e0000 */
[C---:B------:R-:W-:Y:S02]  /*12fd0*/  R2UR UR23, R79.reuse ;  /* 0x000000004f1772ca */ /* 0x040fe400000e0000 */
[C---:B------:R-:W-:Y:S02]  /*12fe0*/  R2UR UR27, R79.reuse ;  /* 0x000000004f1b72ca */ /* 0x040fe400000e0000 */
[----:B------:R-:W-:-:S02]  /*12ff0*/  R2UR UR31, R79 ;  /* 0x000000004f1f72ca */ /* 0x000fc400000e0000 */
[----:B------:R-:W-:Y:S01]  /*13000*/  R2UR UR35, R79 ;  /* 0x000000004f2372ca */ /* 0x000fe200000e0000 */
[----:B------:R-:W-:Y:S01]  /*13010*/  IMAD.MOV.U32 R79, RZ, RZ, -0x3ffffff0 ;  /* 0xc0000010ff4f7424 */ /* 0x000fe200078e00ff */
[----:B------:R-:W-:-:S04]  /*13020*/  R2UR UR8, R78 ;  /* 0x000000004e0872ca */ /* 0x000fc800000e0000 */
[----:B------:R-:W-:Y:S01]  /*13030*/  R2UR UR9, R79 ;  /* 0x000000004f0972ca */ /* 0x000fe200000e0000 */
[----:B------:R-:W-:Y:S02]  /*13040*/  WARPGROUP.DEPBAR.LE gsb0, 0x0 ;  /* 0x00008000000079c5 */ /* 0x000fe40000010000 */
[----:B------:R-:W-:-:S10]  /*13050*/  WARPGROUP.ARRIVE ;  /* 0x00000000000079c5 */ /* 0x000fd40000000000 */
[----:B------:R-:W-:Y:S01]  /*13060*/  HGMMA.64x96x16.F32.BF16 R24, gdesc[UR8].tnspB, R24, gsb0 ;  /* 0x41600000081879f0 */ /* 0x000fe20008001818 */
[----:B------:R-:W-:Y:S02]  /*13070*/  VIADD R78, R76, 0x300 ;  /* 0x000003004c4e7836 */ /* 0x000fe40000000000 */
[----:B------:R-:W-:-:S03]  /*13080*/  IMAD.MOV.U32 R79, RZ, RZ, -0x3ffffff0 ;  /* 0xc0000010ff4f7424 */ /* 0x000fc600078e00ff */
[----:B------:R-:W-:Y:S02]  /*13090*/  R2UR UR12, R78 ;  /* 0x000000004e0c72ca */ /* 0x000fe400000e0000 */
[----:B------:R-:W-:Y:S01]  /*130a0*/  R2UR UR13, R79 ;  /* 0x000000004f0d72ca */ /* 0x000fe200000e0000 */
[----:B------:R-:W-:Y:S02]  /*130b0*/  VIADD R78, R76, 0x480 ;  /* 0x000004804c4e7836 */ /* 0x000fe40000000000 */
[----:B------:R-:W-:Y:S01]  /*130c0*/  IMAD.MOV.U32 R79, RZ, RZ, -0x3ffffff0 ;  /* 0xc0000010ff4f7424 */ /* 0x000fe200078e00ff */
[----:B------:R-:W-:Y:S02]  /*130d0*/  WARPGROUP.DEPBAR.LE gsb0, 0x0 ;  /* 0x00008000000079c5 */ /* 0x000fe40000010000 */
[----:B------:R-:W-:-:S07]  /*130e0*/  WARPGROUP.ARRIVE ;  /* 0x00000000000079c5 */ /* 0x000fce0000000000 */
[----:B------:R-:W-:Y:S01]  /*130f0*/  HGMMA.64x96x16.F32.BF16 R24, gdesc[UR12].tnspB, R24, gsb0 ;  /* 0x416000000c1879f0 */ /* 0x000fe20008001818 */
[----:B------:R-:W-:Y:S02]  /*13100*/  R2UR UR16, R78 ;  /* 0x000000004e1072ca */ /* 0x000fe400000e0000 */
[----:B------:R-:W-:Y:S01]  /*13110*/  R2UR UR17, R79 ;  /* 0x000000004f1172ca */ /* 0x000fe200000e0000 */
[----:B------:R-:W-:Y:S02]  /*13120*/  VIADD R78, R76, 0x600 ;  /* 0x000006004c4e7836 */ /* 0x000fe40000000000 */
[----:B------:R-:W-:-:S03]  /*13130*/  IMAD.MOV.U32 R79, RZ, RZ, -0x3ffffff0 ;  /* 0xc0000010ff4f7424 */ /* 0x000fc600078e00ff */
[----:B------:R-:W-:Y:S01]  /*13140*/  R2UR UR20, R78 ;  /* 0x000000004e1472ca */ /* 0x000fe200000e0000 */
[----:B------:R-:W-:Y:S02]  /*13150*/  WARPGROUP.DEPBAR.LE gsb0, 0x0 ;  /* 0x00008000000079c5 */ /* 0x000fe40000010000 */
[----:B------:R-:W-:-:S06]  /*13160*/  WARPGROUP.ARRIVE ;  /* 0x00000000000079c5 */ /* 0x000fcc0000000000 */
[----:B------:R-:W-:Y:S01]  /*13170*/  HGMMA.64x96x16.F32.BF16 R24, gdesc[UR16].tnspB, R24, gsb0 ;  /* 0x41600000101879f0 */ /* 0x000fe20008001818 */
[----:B------:R-:W-:Y:S01]  /*13180*/  R2UR UR21, R79 ;  /* 0x000000004f1572ca */ /* 0x000fe200000e0000 */
[----:B------:R-:W-:Y:S02]  /*13190*/  VIADD R78, R76, 0x780 ;  /* 0x000007804c4e7836 */ /* 0x000fe40000000000 */
[----:B------:R-:W-:-:S03]  /*131a0*/  IMAD.MOV.U32 R79, RZ, RZ, -0x3ffffff0 ;  /* 0xc0000010ff4f7424 */ /* 0x000fc600078e00ff */
[----:B------:R-:W-:Y:S02]  /*131b0*/  R2UR UR24, R78 ;  /* 0x000000004e1872ca */ /* 0x000fe400000e0000 */
[----:B------:R-:W-:Y:S01]  /*131c0*/  R2UR UR25, R79 ;  /* 0x000000004f1972ca */ /* 0x000fe200000e0000 */
[----:B------:R-:W-:Y:S02]  /*131d0*/  WARPGROUP.DEPBAR.LE gsb0, 0x0 ;  /* 0x00008000000079c5 */ /* 0x000fe40000010000 */
[----:B------:R-:W-:-:S06]  /*131e0*/  WARPGROUP.ARRIVE ;  /* 0x00000000000079c5 */ /* 0x000fcc0000000000 */
[----:B------:R-:W-:Y:S01]  /*131f0*/  HGMMA.64x96x16.F32.BF16 R24, gdesc[UR20].tnspB, R24, gsb0 ;  /* 0x41600000141879f0 */ /* 0x000fe20008001818 */
        /* <DEDUP_REMOVED lines=21> */
[----:B------:R-:W-:Y:S02]  /*13350*/  FADD.FTZ R21, -R72, R155 ;  /* 0x0000009b48157221 */ /* 0x000fe40000010100 */
[----:B------:R-:W0:Y:S02]  /*13360*/  S2R R155, SR_TID.X ;  /* 0x00000000009b7919 */ /* 0x000e240000002100 */
[----:B------:R-:W-:-:S04]  /*13370*/  FMUL.FTZ R21, R21, R15 ;  /* 0x0000000f15157220 */ /* 0x000fc80000410000 */
[----:B------:R-:W-:Y:S08]  /*13380*/  MUFU.EX2 R121, R21 ;  /* 0x0000001500797308 */ /* 0x000ff00000000800 */
[----:B------:R-:W2:Y:S01]  /*13390*/  MUFU.EX2 R21, R138 ;  /* 0x0000008a00157308 */ /* 0x000ea20000000800 */
[----:B------:R-:W-:Y:S02]  /*133a0*/  WARPGROUP.DEPBAR.LE gsb0, 0x0 ;  /* 0x00008000000079c5 */ /* 0x000fe40000010000 */
[----:B------:R-:W-:-:S06]  /*133b0*/  WARPGROUP.ARRIVE ;  /* 0x00000000000079c5 */ /* 0x000fcc0000000000 */
[----:B------:R-:W-:Y:S01]  /*133c0*/  HGMMA.64x96x16.F32.BF16 R24, gdesc[UR36].tnspB, R24, gsb0 ;  /* 0x41600000241879f0 */ /* 0x000fe20008001818 */
[----:B------:R-:W1:Y:S01]  /*133d0*/  MUFU.EX2 R139, R139 ;  /* 0x0000008b008b7308 */ /* 0x000e620000000800 */
[----:B0-----:R-:W-:Y:S02]  /*133e0*/  SHF.R.U32.HI R140, RZ, 0x7, R155 ;  /* 0x00000007ff8c7819 */ /* 0x001fe4000001169b */
[----:B------:R-:W-:-:S03]  /*133f0*/  ISETP.GE.U32.AND P2, PT, R155, 0x180, PT ;  /* 0x000001809b00780c */ /* 0x000fc60003f46070 */
[----:B------:R-:W-:Y:S02]  /*13400*/  VIADD R76, R140, 0x9 ;  /* 0x000000098c4c7836 */ /* 0x000fe40000000000 */
[----:B------:R-:W-:Y:S01]  /*13410*/  MUFU.EX2 R23, R142 ;  /* 0x0000008e00177308 */ /* 0x000fe20000000800 */
[----:B--2---:R-:W-:Y:S02]  /*13420*/  FFMA.FTZ R77, R121, R136, R21 ;  /* 0x00000088794d7223 */ /* 0x004fe40000010015 */
[----:B------:R-:W-:-:S05]  /*13430*/  SEL R76, R76, 0x9, !P2 ;  /* 0x000000094c4c7807 */ /* 0x000fca0005000000 */
[----:B------:R-:W-:Y:S01]  /*13440*/  MUFU.EX2 R143, R143 ;  /* 0x0000008f008f7308 */ /* 0x000fe20000000800 */
[----:B------:R-:W-:-:S04]  /*13450*/  @!P1 IMAD R0, R0, 0x8, R16 ;  /* 0x0000000800009824 */ /* 0x000fc800078e0210 */
[----:B------:R-:W-:Y:S01]  /*13460*/  @!P1 VIADD R0, R0, 0x31c60 ;  /* 0x00031c6000009836 */ /* 0x000fe20000000000 */
[----:B------:R-:W-:Y:S02]  /*13470*/  F2FP.BF16.F32.PACK_AB R22, R141, R22 ;  /* 0x000000168d16723e */ /* 0x000fe400000010ff */
[----:B-1----:R-:W-:Y:S02]  /*13480*/  F2FP.BF16.F32.PACK_AB R21, R139, R21 ;  /* 0x000000158b15723e */ /* 0x002fe400000010ff */
[----:B------:R-:W-:Y:S01]  /*13490*/  @!P1 PRMT R0, RZ, 0x654, R0 ;  /* 0x00000654ff009816 */ /* 0x000fe20000000000 */
[----:B------:R-:W0:Y:S08]  /*134a0*/  MUFU.EX2 R154, R154 ;  /* 0x0000009a009a7308 */ /* 0x000e300000000800 */
[----:B------:R-:W-:Y:S08]  /*134b0*/  MUFU.EX2 R152, R152 ;  /* 0x0000009800987308 */ /* 0x000ff00000000800 */
[----:B------:R-:W-:Y:S01]  /*134c0*/  MUFU.EX2 R131, R131 ;  /* 0x0000008300837308 */ /* 0x000fe20000000800 */
[----:B0-----:R-:W-:-:S07]  /*134d0*/  FADD.FTZ R137, R154, R137 ;  /* 0x000000899a897221 */ /* 0x001fce0000010000 */
[----:B------:R-:W-:Y:S08]  /*134e0*/  MUFU.EX2 R150, R150 ;  /* 0x0000009600967308 */ /* 0x000ff00000000800 */
[----:B------:R-:W-:Y:S01]  /*134f0*/  MUFU.EX2 R135, R135 ;  /* 0x0000008700877308 */ /* 0x000fe20000000800 */
[----:B------:R-:W-:Y:S02]  /*13500*/  WARPGROUP.DEPBAR.LE gsb0, 0x0 ;  /* 0x00008000000079c5 */ /* 0x000fe40000010000 */
[----:B------:R0:W-:Y:S06]  /*13510*/  BAR.ARV R76, 0x100 ;  /* 0x0004004c0000751d */ /* 0x0001ec0000002000 */
[----:B0-----:R-:W-:Y:S01]  /*13520*/  FADD.FTZ R76, R139, R77 ;  /* 0x0000004d8b4c7221 */ /* 0x001fe20000010000 */
[----:B------:R-:W-:-:S04]  /*13530*/  @!P1 IMAD R77, R147, 0x8, R16 ;  /* 0x00000008934d9824 */ /* 0x000fc800078e0210 */
[----:B------:R-:W-:Y:S02]  /*13540*/  @!P1 VIADD R77, R77, 0x31c40 ;  /* 0x00031c404d4d9836 */ /* 0x000fe40000000000 */
[----:B------:R-:W-:Y:S01]  /*13550*/  FADD.FTZ R76, R23, R76 ;  /* 0x0000004c174c7221 */ /* 0x000fe20000010000 */
[----:B------:R-:W-:Y:S02]  /*13560*/  F2FP.BF16.F32.PACK_AB R23, R143, R23 ;  /* 0x000000178f17723e */ /* 0x000fe400000010ff */
[----:B------:R-:W-:-:S04]  /*13570*/  @!P1 PRMT R77, RZ, 0x654, R77 ;  /* 0x00000654ff4d9816 */ /* 0x000fc8000000004d */
[----:B------:R0:W-:Y:S01]  /*13580*/  @!P1 SYNCS.ARRIVE.TRANS64.RED.A1T0 RZ, [R77+URZ], RZ ;  /* 0x000000ff4dff99a7 */ /* 0x0001e2000810043f */
[----:B------:R1:W-:Y:S01]  /*13590*/  @!P1 SYNCS.ARRIVE.TRANS64.RED.A1T0 RZ, [R0+URZ], RZ ;  /* 0x000000ff00ff99a7 */ /* 0x0003e2000810043f */
[----:B------:R2:W-:Y:S01]  /*135a0*/  STSM.16.M88.4 [R18+0x24300], R20 ;  /* 0x0243001412007844 */ /* 0x0005e20000000200 */
[----:B------:R-:W-:Y:S01]  /*135b0*/  FADD.FTZ R76, R143, R76 ;  /* 0x0000004c8f4c7221 */ /* 0x000fe20000010000 */
[----:B--2---:R-:W2:Y:S08]  /*135c0*/  MUFU.EX2 R20, R153 ;  /* 0x0000009900147308 */ /* 0x004eb00000000800 */
[----:B------:R-:W3:Y:S08]  /*135d0*/  MUFU.EX2 R21, R130 ;  /* 0x0000008200157308 */ /* 0x000ef00000000800 */
[----:B------:R-:W4:Y:S08]  /*135e0*/  MUFU.EX2 R22, R151 ;  /* 0x0000009700167308 */ /* 0x000f300000000800 */
[----:B------:R-:W1:Y:S01]  /*135f0*/  MUFU.EX2 R23, R134 ;  /* 0x0000008600177308 */ /* 0x000e620000000800 */
[----:B--2---:R-:W-:Y:S01]  /*13600*/  FADD.FTZ R137, R20, R137 ;  /* 0x0000008914897221 */ /* 0x004fe20000010000 */
[----:B---3--:R-:W-:-:S06]  /*13610*/  FADD.FTZ R76, R21, R76 ;  /* 0x0000004c154c7221 */ /* 0x008fcc0000010000 */
[----:B0-----:R-:W0:Y:S01]  /*13620*/  MUFU.EX2 R77, R149 ;  /* 0x00000095004d7308 */ /* 0x001e220000000800 */
[----:B------:R-:W-:Y:S01]  /*13630*/  FADD.FTZ R137, R152, R137 ;  /* 0x0000008998897221 */ /* 0x000fe20000010000 */
[----:B------:R-:W-:-:S06]  /*13640*/  FADD.FTZ R76, R131, R76 ;  /* 0x0000004c834c7221 */ /* 0x000fcc0000010000 */
[----:B------:R-:W-:Y:S01]  /*13650*/  MUFU.EX2 R122, R122 ;  /* 0x0000007a007a7308 */ /* 0x000fe20000000800 */
[----:B----4-:R-:W-:Y:S01]  /*13660*/  FADD.FTZ R137, R22, R137 ;  /* 0x0000008916897221 */ /* 0x010fe20000010000 */
[----:B-1----:R-:W-:-:S06]  /*13670*/  FADD.FTZ R76, R23, R76 ;  /* 0x0000004c174c7221 */ /* 0x002fcc0000010000 */
[----:B------:R-:W1:Y:S08]  /*13680*/  MUFU.EX2 R148, R148 ;  /* 0x0000009400947308 */ /* 0x000e700000000800 */
[----:B------:R-:W-:Y:S01]  /*13690*/  MUFU.EX2 R123, R123 ;  /* 0x0000007b007b7308 */ /* 0x000fe20000000800 */
[----:B------:R-:W-:-:S07]  /*136a0*/  FADD.FTZ R137, R150, R137 ;  /* 0x0000008996897221 */ /* 0x000fce0000010000 */
[----:B------:R-:W2:Y:S08]  /*136b0*/  MUFU.EX2 R78, R133 ;  /* 0x00000085004e7308 */ /* 0x000eb00000000800 */
[----:B------:R-:W3:Y:S01]  /*136c0*/  MUFU.EX2 R79, R126 ;  /* 0x0000007e004f7308 */ /* 0x000ee20000000800 */
[----:B0-----:R-:W-:-:S07]  /*136d0*/  FADD.FTZ R137, R77, R137 ;  /* 0x000000894d897221 */ /* 0x001fce0000010000 */
[----:B------:R-:W-:Y:S08]  /*136e0*/  MUFU.EX2 R136, R132 ;  /* 0x0000008400887308 */ /* 0x000ff00000000800 */
[----:B------:R0:W-:Y:S08]  /*136f0*/  MUFU.EX2 R138, R85 ;  /* 0x00000055008a7308 */ /* 0x0001f00000000800 */
[----:B------:R-:W4:Y:S01]  /*13700*/  MUFU.EX2 R127, R127 ;  /* 0x0000007f007f7308 */ /* 0x000f220000000800 */
[----:B0-----:R-:W-:Y:S01]  /*13710*/  FADD.FTZ R85, R135, R76 ;  /* 0x0000004c87557221 */ /* 0x001fe20000010000 */
[----:B-1----:R-:W-:-:S03]  /*13720*/  FADD.FTZ R137, R148, R137 ;  /* 0x0000008994897221 */ /* 0x002fc60000010000 */
[----:B------:R-:W-:-:S03]  /*13730*/  FADD.FTZ R85, R122, R85 ;  /* 0x000000557a557221 */ /* 0x000fc60000010000 */
[----:B------:R-:W-:Y:S08]  /*13740*/  MUFU.EX2 R129, R129 ;  /* 0x0000008100817308 */ /* 0x000ff00000000800 */
[----:B------:R-:W-:Y:S08]  /*13750*/  MUFU.EX2 R133, R128 ;  /* 0x0000008000857308 */ /* 0x000ff00000000800 */
[----:B------:R-:W-:Y:S08]  /*13760*/  MUFU.EX2 R0, R89 ;  /* 0x0000005900007308 */ /* 0x000ff00000000800 */
[----:B------:R-:W-:Y:S08]  /*13770*/  MUFU.EX2 R128, R117 ;  /* 0x0000007500807308 */ /* 0x000ff00000000800 */
[----:B------:R-:W0:Y:S01]  /*13780*/  MUFU.EX2 R89, R114 ;  /* 0x0000007200597308 */ /* 0x000e220000000800 */
[----:B--2---:R-:W-:-:S07]  /*13790*/  FADD.FTZ R137, R78, R137 ;  /* 0x000000894e897221 */ /* 0x004fce0000010000 */
[----:B------:R-:W-:Y:S08]  /*137a0*/  MUFU.EX2 R117, R109 ;  /* 0x0000006d00757308 */ /* 0x000ff00000000800 */
[----:B------:R-:W-:Y:S08]  /*137b0*/  MUFU.EX2 R109, R104 ;  /* 0x00000068006d7308 */ /* 0x000ff00000000800 */
[----:B------:R-:W-:Y:S08]  /*137c0*/  MUFU.EX2 R104, R92 ;  /* 0x0000005c00687308 */ /* 0x000ff00000000800 */
[----:B------:R1:W-:Y:S08]  /*137d0*/  MUFU.EX2 R92, R88 ;  /* 0x00000058005c7308 */ /* 0x0003f00000000800 */
[----:B------:R-:W2:Y:S01]  /*137e0*/  MUFU.EX2 R115, R115 ;  /* 0x0000007300737308 */ /* 0x000ea20000000800 */
[----:B-1----:R-:W-:-:S04]  /*137f0*/  FADD.FTZ R88, R123, R85 ;  /* 0x000000557b587221 */ /* 0x002fc80000010000 */
[----:B---3--:R-:W-:-:S03]  /*13800*/  FADD.FTZ R88, R79, R88 ;  /* 0x000000584f587221 */ /* 0x008fc60000010000 */
[----:B------:R-:W1:Y:S01]  /*13810*/  MUFU.EX2 R125, R125 ;  /* 0x0000007d007d7308 */ /* 0x000e620000000800 */
[----:B----4-:R-:W-:-:S07]  /*13820*/  FADD.FTZ R88, R127, R88 ;  /* 0x000000587f587221 */ /* 0x010fce0000010000 */
[----:B------:R-:W-:Y:S08]  /*13830*/  MUFU.EX2 R132, R124 ;  /* 0x0000007c00847308 */ /* 0x000ff00000000800 */
[----:B------:R-:W3:Y:S08]  /*13840*/  MUFU.EX2 R118, R118 ;  /* 0x0000007600767308 */ /* 0x000ef00000000800 */
[----:B------:R-:W-:Y:S01]  /*13850*/  MUFU.EX2 R124, R113 ;  /* 0x00000071007c7308 */ /* 0x000fe20000000800 */
[----:B0-----:R-:W-:-:S07]  /*13860*/  FADD.FTZ R88, R89, R88 ;  /* 0x0000005859587221 */ /* 0x001fce0000010000 */
[----:B------:R-:W-:Y:S08]  /*13870*/  MUFU.EX2 R113, R84 ;  /* 0x0000005400717308 */ /* 0x000ff00000000800 */
[----:B------:R0:W-:Y:S08]  /*13880*/  MUFU.EX2 R84, R90 ;  /* 0x0000005a00547308 */ /* 0x0001f00000000800 */
[----:B------:R-:W4:Y:S01]  /*13890*/  MUFU.EX2 R119, R119 ;  /* 0x0000007700777308 */ /* 0x000f220000000800 */
[----:B0-----:R-:W-:-:S04]  /*138a0*/  FADD.FTZ R90, R136, R137 ;  /* 0x00000089885a7221 */ /* 0x001fc80000010000 */
[----:B------:R-:W-:-:S03]  /*138b0*/  FADD.FTZ R90, R129, R90 ;  /* 0x0000005a815a7221 */ /* 0x000fc60000010000 */
[----:B------:R-:W0:Y:S01]  /*138c0*/  MUFU.EX2 R120, R120 ;  /* 0x0000007800787308 */ /* 0x000e220000000800 */
[----:B------:R-:W-:Y:S01]  /*138d0*/  FADD.FTZ R90, R133, R90 ;  /* 0x0000005a855a7221 */ /* 0x000fe20000010000 */
[----:B--2---:R-:W-:-:S06]  /*138e0*/  FADD.FTZ R88, R115, R88 ;  /* 0x0000005873587221 */ /* 0x004fcc0000010000 */
[----:B------:R-:W2:Y:S01]  /*138f0*/  MUFU.EX2 R106, R106 ;  /* 0x0000006a006a7308 */ /* 0x000ea20000000800 */
[----:B-1----:R-:W-:Y:S01]  /*13900*/  FADD.FTZ R90, R125, R90 ;  /* 0x0000005a7d5a7221 */ /* 0x002fe20000010000 */
[----:B---3--:R-:W-:-:S06]  /*13910*/  FADD.FTZ R88, R118, R88 ;  /* 0x0000005876587221 */ /* 0x008fcc0000010000 */
[----:B------:R-:W1:Y:S08]  /*13920*/  MUFU.EX2 R107, R107 ;  /* 0x0000006b006b7308 */ /* 0x000e700000000800 */
[----:B------:R-:W3:Y:S08]  /*13930*/  MUFU.EX2 R116, R116 ;  /* 0x0000007400747308 */ /* 0x000ef00000000800 */
[----:B------:R-:W3:Y:S08]  /*13940*/  MUFU.EX2 R110, R110 ;  /* 0x0000006e006e7308 */ /* 0x000ef00000000800 */
[----:B------:R4:W-:Y:S08]  /*13950*/  MUFU.EX2 R85, R91 ;  /* 0x0000005b00557308 */ /* 0x0009f00000000800 */
[----:B------:R-:W3:Y:S01]  /*13960*/  MUFU.EX2 R111, R111 ;  /* 0x0000006f006f7308 */ /* 0x000ee20000000800 */
[----:B----4-:R-:W-:Y:S01]  /*13970*/  FADD.FTZ R91, R132, R90 ;  /* 0x0000005a845b7221 */ /* 0x010fe20000010000 */
[----:B------:R-:W-:-:S03]  /*13980*/  FADD.FTZ R90, R119, R88 ;  /* 0x00000058775a7221 */ /* 0x000fc60000010000 */
[----:B0-----:R-:W-:Y:S01]  /*13990*/  FADD.FTZ R88, R120, R91 ;  /* 0x0000005b78587221 */ /* 0x001fe20000010000 */
[----:B--2---:R-:W-:Y:S02]  /*139a0*/  FADD.FTZ R90, R106, R90 ;  /* 0x0000005a6a5a7221 */ /* 0x004fe40000010000 */
[----:B------:R-:W-:Y:S01]  /*139b0*/  MUFU.EX2 R112, R112 ;  /* 0x0000007000707308 */ /* 0x000fe20000000800 */
[----:B------:R-:W-:Y:S01]  /*139c0*/  FADD.FTZ R88, R128, R88 ;  /* 0x0000005880587221 */ /* 0x000fe20000010000 */
[----:B-1----:R-:W-:-:S06]  /*139d0*/  FADD.FTZ R90, R107, R90 ;  /* 0x0000005a6b5a7221 */ /* 0x002fcc0000010000 */
[----:B------:R-:W0:Y:S01]  /*139e0*/  MUFU.EX2 R98, R98 ;  /* 0x0000006200627308 */ /* 0x000e220000000800 */
[----:B------:R-:W-:Y:S02]  /*139f0*/  F2FP.BF16.F32.PACK_AB R20, R20, R154 ;  /* 0x0000009a1414723e */ /* 0x000fe400000010ff */
[----:B------:R-:W-:Y:S02]  /*13a00*/  F2FP.BF16.F32.PACK_AB R21, R131, R21 ;  /* 0x000000158315723e */ /* 0x000fe400000010ff */
[----:B------:R-:W-:-:S03]  /*13a10*/  F2FP.BF16.F32.PACK_AB R22, R22, R152 ;  /* 0x000000981616723e */ /* 0x000fc600000010ff */
[----:B------:R-:W1:Y:S01]  /*13a20*/  MUFU.EX2 R99, R99 ;  /* 0x0000006300637308 */ /* 0x000e620000000800 */
[----:B------:R-:W-:Y:S01]  /*13a30*/  F2FP.BF16.F32.PACK_AB R23, R135, R23 ;  /* 0x000000178717723e */ /* 0x000fe200000010ff */
[----:B---3--:R-:W-:Y:S01]  /*13a40*/  FADD.FTZ R88, R116, R88 ;  /* 0x0000005874587221 */ /* 0x008fe20000010000 */
[----:B------:R-:W-:-:S05]  /*13a50*/  FADD.FTZ R90, R110, R90 ;  /* 0x0000005a6e5a7221 */ /* 0x000fca0000010000 */
[----:B------:R-:W2:Y:S01]  /*13a60*/  MUFU.EX2 R108, R108 ;  /* 0x0000006c006c7308 */ /* 0x000ea20000000800 */
[----:B------:R3:W-:Y:S01]  /*13a70*/  STSM.16.M88.4 [R18+0x25b00], R20 ;  /* 0x025b001412007844 */ /* 0x0007e20000000200 */
[----:B------:R-:W-:-:S06]  /*13a80*/  FADD.FTZ R90, R111, R90 ;  /* 0x0000005a6f5a7221 */ /* 0x000fcc0000010000 */
[----:B------:R-:W4:Y:S08]  /*13a90*/  MUFU.EX2 R102, R102 ;  /* 0x0000006600667308 */ /* 0x000f300000000800 */
[----:B------:R-:W4:Y:S01]  /*13aa0*/  MUFU.EX2 R105, R105 ;  /* 0x0000006900697308 */ /* 0x000f220000000800 */
[----:B---3--:R-:W-:Y:S01]  /*13ab0*/  FADD.FTZ R20, R124, R88 ;  /* 0x000000587c147221 */ /* 0x008fe20000010000 */
[----:B0-----:R-:W-:-:S06]  /*13ac0*/  FADD.FTZ R21, R98, R90 ;  /* 0x0000005a62157221 */ /* 0x001fcc0000010000 */
[----:B------:R-:W0:Y:S01]  /*13ad0*/  MUFU.EX2 R103, R103 ;  /* 0x0000006700677308 */ /* 0x000e220000000800 */
[----:B------:R-:W-:Y:S01]  /*13ae0*/  FADD.FTZ R20, R112, R20 ;  /* 0x0000001470147221 */ /* 0x000fe20000010000 */
[----:B------:R-:W-:Y:S01]  /*13af0*/  F2FP.BF16.F32.PACK_AB R76, R77, R150 ;  /* 0x000000964d4c723e */ /* 0x000fe200000010ff */
[----:B-1----:R-:W-:Y:S02]  /*13b00*/  FADD.FTZ R21, R99, R21 ;  /* 0x0000001563157221 */ /* 0x002fe40000010000 */
[----:B------:R-:W-:-:S03]  /*13b10*/  FADD.FTZ R22, R117, R20 ;  /* 0x0000001475167221 */ /* 0x000fc60000010000 */
[----:B------:R-:W1:Y:S01]  /*13b20*/  MUFU.EX2 R101, R101 ;  /* 0x0000006500657308 */ /* 0x000e620000000800 */
[----:B------:R-:W-:Y:S02]  /*13b30*/  F2FP.BF16.F32.PACK_AB R77, R123, R122 ;  /* 0x0000007a7b4d723e */ /* 0x000fe400000010ff */
[----:B------:R-:W-:Y:S02]  /*13b40*/  F2FP.BF16.F32.PACK_AB R78, R78, R148 ;  /* 0x000000944e4e723e */ /* 0x000fe400000010ff */
[----:B------:R-:W-:Y:S01]  /*13b50*/  F2FP.BF16.F32.PACK_AB R79, R127, R79 ;  /* 0x0000004f7f4f723e */ /* 0x000fe200000010ff */
[----:B--2---:R-:W-:Y:S02]  /*13b60*/  FADD.FTZ R22, R108, R22 ;  /* 0x000000166c167221 */ /* 0x004fe40000010000 */
[----:B------:R-:W2:Y:S01]  /*13b70*/  MUFU.EX2 R100, R100 ;  /* 0x0000006400647308 */ /* 0x000ea20000000800 */
[----:B----4-:R-:W-:Y:S01]  /*13b80*/  FADD.FTZ R23, R102, R21 ;  /* 0x0000001566177221 */ /* 0x010fe20000010000 */
[----:B------:R3:W-:Y:S06]  /*13b90*/  STSM.16.M88.4 [R18+0x27300], R76 ;  /* 0x0273004c12007844 */ /* 0x0007ec0000000200 */
[----:B------:R-:W4:Y:S08]  /*13ba0*/  MUFU.EX2 R94, R94 ;  /* 0x0000005e005e7308 */ /* 0x000f300000000800 */
[----:B------:R-:W4:Y:S01]  /*13bb0*/  MUFU.EX2 R97, R97 ;  /* 0x0000006100617308 */ /* 0x000f220000000800 */
[----:B---3--:R-:W-:Y:S01]  /*13bc0*/  FADD.FTZ R76, R105, R22 ;  /* 0x00000016694c7221 */ /* 0x008fe20000010000 */
[----:B0-----:R-:W-:-:S06]  /*13bd0*/  FADD.FTZ R77, R103, R23 ;  /* 0x00000017674d7221 */ /* 0x001fcc0000010000 */
[----:B------:R-:W0:Y:S01]  /*13be0*/  MUFU.EX2 R95, R95 ;  /* 0x0000005f005f7308 */ /* 0x000e220000000800 */
[----:B------:R-:W-:Y:S01]  /*13bf0*/  FADD.FTZ R76, R109, R76 ;  /* 0x0000004c6d4c7221 */ /* 0x000fe20000010000 */
[----:B------:R-:W-:-:S06]  /*13c00*/  FADD.FTZ R77, R84, R77 ;  /* 0x0000004d544d7221 */ /* 0x000fcc0000010000 */
[----:B------:R-:W3:Y:S01]  /*13c10*/  MUFU.EX2 R96, R96 ;  /* 0x0000006000607308 */ /* 0x000ee20000000800 */
[----:B-1----:R-:W-:Y:S01]  /*13c20*/  FADD.FTZ R78, R101, R76 ;  /* 0x0000004c654e7221 */ /* 0x002fe20000010000 */
[----:B------:R-:W-:-:S06]  /*13c30*/  FADD.FTZ R77, R85, R77 ;  /* 0x0000004d554d7221 */ /* 0x000fcc0000010000 */
[----:B------:R-:W1:Y:S01]  /*13c40*/  MUFU.EX2 R82, R82 ;  /* 0x0000005200527308 */ /* 0x000e620000000800 */
[----:B------:R-:W-:Y:S01]  /*13c50*/  F2FP.BF16.F32.PACK_AB R88, R129, R136 ;  /* 0x000000888158723e */ /* 0x000fe200000010ff */
[----:B--2---:R-:W-:Y:S01]  /*13c60*/  FADD.FTZ R78, R100, R78 ;  /* 0x0000004e644e7221 */ /* 0x004fe20000010000 */
[----:B------:R-:W-:-:S05]  /*13c70*/  F2FP.BF16.F32.PACK_AB R89, R115, R89 ;  /* 0x000000597359723e */ /* 0x000fca00000010ff */
[----:B------:R-:W2:Y:S01]  /*13c80*/  MUFU.EX2 R93, R93 ;  /* 0x0000005d005d7308 */ /* 0x000ea20000000800 */
[----:B------:R-:W-:Y:S02]  /*13c90*/  F2FP.BF16.F32.PACK_AB R90, R125, R133 ;  /* 0x000000857d5a723e */ /* 0x000fe400000010ff */
[----:B------:R-:W-:-:S05]  /*13ca0*/  F2FP.BF16.F32.PACK_AB R91, R119, R118 ;  /* 0x00000076775b723e */ /* 0x000fca00000010ff */
[----:B------:R-:W2:Y:S01]  /*13cb0*/  MUFU.EX2 R83, R83 ;  /* 0x0000005300537308 */ /* 0x000ea20000000800 */
[----:B------:R-:W-:Y:S01]  /*13cc0*/  F2FP.BF16.F32.PACK_AB R20, R120, R132 ;  /* 0x000000847814723e */ /* 0x000fe200000010ff */
[----:B------:R0:W-:Y:S01]  /*13cd0*/  STSM.16.M88.4 [R18+0x28b00], R88 ;  /* 0x028b005812007844 */ /* 0x0001e20000000200 */
[----:B------:R-:W-:Y:S02]  /*13ce0*/  F2FP.BF16.F32.PACK_AB R21, R107, R106 ;  /* 0x0000006a6b15723e */ /* 0x000fe400000010ff */
[----:B------:R-:W-:-:S03]  /*13cf0*/  F2FP.BF16.F32.PACK_AB R22, R116, R128 ;  /* 0x000000807416723e */ /* 0x000fc600000010ff */
[----:B------:R4:W2:Y:S01]  /*13d00*/  MUFU.EX2 R114, R86 ;  /* 0x0000005600727308 */ /* 0x0008a20000000800 */
[----:B------:R-:W-:Y:S01]  /*13d10*/  F2FP.BF16.F32.PACK_AB R23, R111, R110 ;  /* 0x0000006e6f17723e */ /* 0x000fe200000010ff */
[----:B----4-:R-:W-:Y:S01]  /*13d20*/  FADD.FTZ R86, R94, R77 ;  /* 0x0000004d5e567221 */ /* 0x010fe20000010000 */
[----:B------:R-:W-:-:S05]  /*13d30*/  F2FP.BF16.F32.PACK_AB R77, R99, R98 ;  /* 0x00000062634d723e */ /* 0x000fca00000010ff */
[----:B------:R-:W4:Y:S01]  /*13d40*/  MUFU.EX2 R87, R87 ;  /* 0x0000005700577308 */ /* 0x000f220000000800 */
[----:B------:R-:W-:Y:S01]  /*13d50*/  FADD.FTZ R99, R97, R78 ;  /* 0x0000004e61637221 */ /* 0x000fe20000010000 */
[----:B0-----:R-:W-:Y:S01]  /*13d60*/  FADD.FTZ R89, R95, R86 ;  /* 0x000000565f597221 */ /* 0x001fe20000010000 */
[----:B------:R1:W-:Y:S02]  /*13d70*/  STSM.16.M88.4 [R18+0x2a300], R20 ;  /* 0x02a3001412007844 */ /* 0x0003e40000000200 */
[----:B---3--:R-:W-:-:S03]  /*13d80*/  FADD.FTZ R86, R96, R99 ;  /* 0x0000006360567221 */ /* 0x008fc60000010000 */
[----:B------:R-:W0:Y:S08]  /*13d90*/  MUFU.EX2 R74, R74 ;  /* 0x0000004a004a7308 */ /* 0x000e300000000800 */
[----:B------:R-:W3:Y:S01]  /*13da0*/  MUFU.EX2 R75, R75 ;  /* 0x0000004b004b7308 */ /* 0x000ee20000000800 */
[----:B-1----:R-:W-:Y:S01]  /*13db0*/  FADD.FTZ R22, R82, R89 ;  /* 0x0000005952167221 */ /* 0x002fe20000010000 */
[----:B--2---:R-:W-:-:S03]  /*13dc0*/  FADD.FTZ R89, R93, R86 ;  /* 0x000000565d597221 */ /* 0x004fc60000010000 */
[----:B------:R-:W-:-:S03]  /*13dd0*/  FADD.FTZ R23, R83, R22 ;  /* 0x0000001653177221 */ /* 0x000fc60000010000 */
[----:B------:R-:W-:Y:S01]  /*13de0*/  MUFU.EX2 R73, R73 ;  /* 0x0000004900497308 */ /* 0x000fe20000000800 */
[----:B------:R-:W-:Y:S01]  /*13df0*/  FADD.FTZ R89, R104, R89 ;  /* 0x0000005968597221 */ /* 0x000fe20000010000 */
[----:B------:R-:W-:-:S06]  /*13e00*/  FADD.FTZ R86, R114, R23 ;  /* 0x0000001772567221 */ /* 0x000fcc0000010000 */
[----:B------:R-:W1:Y:S01]  /*13e10*/  MUFU.EX2 R88, R81 ;  /* 0x0000005100587308 */ /* 0x000e620000000800 */
[----:B------:R-:W-:Y:S01]  /*13e20*/  FADD.FTZ R91, R0, R89 ;  /* 0x00000059005b7221 */ /* 0x000fe20000010000 */
[----:B----4-:R-:W-:Y:S01]  /*13e30*/  FADD.FTZ R89, R87, R86 ;  /* 0x0000005657597221 */ /* 0x010fe20000010000 */
[----:B------:R-:W-:Y:S02]  /*13e40*/  F2FP.BF16.F32.PACK_AB R21, R85, R84 ;  /* 0x000000545515723e */ /* 0x000fe400000010ff */
[----:B------:R-:W-:Y:S01]  /*13e50*/  F2FP.BF16.F32.PACK_AB R85, R83, R82 ;  /* 0x000000525355723e */ /* 0x000fe200000010ff */
[----:B0-----:R-:W-:Y:S01]  /*13e60*/  FADD.FTZ R82, R74, R89 ;  /* 0x000000594a527221 */ /* 0x001fe20000010000 */
[----:B------:R-:W-:Y:S01]  /*13e70*/  FADD.FTZ R91, R92, R91 ;  /* 0x0000005b5c5b7221 */ /* 0x000fe20000010000 */
[----:B------:R-:W-:Y:S02]  /*13e80*/  F2FP.BF16.F32.PACK_AB R76, R112, R124 ;  /* 0x0000007c704c723e */ /* 0x000fe400000010ff */
[----:B---3--:R-:W-:Y:S01]  /*13e90*/  FADD.FTZ R82, R75, R82 ;  /* 0x000000524b527221 */ /* 0x008fe20000010000 */
[----:B------:R-:W-:-:S02]  /*13ea0*/  F2FP.BF16.F32.PACK_AB R78, R108, R117 ;  /* 0x000000756c4e723e */ /* 0x000fc400000010ff */
[----:B------:R-:W-:Y:S01]  /*13eb0*/  F2FP.BF16.F32.PACK_AB R79, R103, R102 ;  /* 0x00000066674f723e */ /* 0x000fe200000010ff */
[----:B------:R-:W-:Y:S01]  /*13ec0*/  FADD.FTZ R90, R138, R91 ;  /* 0x0000005b8a5a7221 */ /* 0x000fe20000010000 */
[----:B------:R-:W-:Y:S02]  /*13ed0*/  F2FP.BF16.F32.PACK_AB R20, R109, R105 ;  /* 0x000000696d14723e */ /* 0x000fe400000010ff */
[----:B------:R-:W-:Y:S02]  /*13ee0*/  F2FP.BF16.F32.PACK_AB R22, R100, R101 ;  /* 0x000000656416723e */ /* 0x000fe400000010ff */
[----:B------:R-:W-:Y:S02]  /*13ef0*/  F2FP.BF16.F32.PACK_AB R23, R95, R94 ;  /* 0x0000005e5f17723e */ /* 0x000fe400000010ff */
[----:B-1----:R-:W-:Y:S01]  /*13f00*/  F2FP.BF16.F32.PACK_AB R95, R88, R73 ;  /* 0x00000049585f723e */ /* 0x002fe200000010ff */
[----:B------:R-:W-:Y:S01]  /*13f10*/  FADD.FTZ R73, R73, R82 ;  /* 0x0000005249497221 */ /* 0x000fe20000010000 */
[----:B------:R-:W-:Y:S01]  /*13f20*/  F2FP.BF16.F32.PACK_AB R86, R104, R93 ;  /* 0x0000005d6856723e */ /* 0x000fe200000010ff */
[----:B------:R-:W-:Y:S01]  /*13f30*/  STSM.16.M88.4 [R18+0x2bb00], R76 ;  /* 0x02bb004c12007844 */ /* 0x000fe20000000200 */
[----:B------:R-:W-:Y:S01]  /*13f40*/  F2FP.BF16.F32.PACK_AB R93, R75, R74 ;  /* 0x0000004a4b5d723e */ /* 0x000fe200000010ff */
[----:B------:R-:W-:Y:S01]  /*13f50*/  FADD.FTZ R75, R113, R90 ;  /* 0x0000005a714b7221 */ /* 0x000fe20000010000 */
[----:B------:R-:W-:Y:S01]  /*13f60*/  F2FP.BF16.F32.PACK_AB R92, R92, R0 ;  /* 0x000000005c5c723e */ /* 0x000fe200000010ff */
[----:B------:R-:W2:Y:S04]  /*13f70*/  LDL R74, [R1+0x74] ;  /* 0x00007400014a7983 */ /* 0x000ea80000100800 */
[----:B------:R-:W2:Y:S04]  /*13f80*/  LDL.LU R0, [R1+0x44] ;  /* 0x0000440001007983 */ /* 0x000ea80000300800 */
[----:B------:R0:W-:Y:S04]  /*13f90*/  STSM.16.M88.4 [R18+0x2d300], R20 ;  /* 0x02d3001412007844 */ /* 0x0001e80000000200 */
[----:B------:R-:W-:Y:S01]  /*13fa0*/  STL [R1+0x40], R75 ;  /* 0x0000404b01007387 */ /* 0x000fe20000100800 */
[----:B0-----:R-:W-:-:S05]  /*13fb0*/  FADD.FTZ R20, R88, R73 ;  /* 0x0000004958147221 */ /* 0x001fca0000010000 */
[----:B------:R0:W-:Y:S04]  /*13fc0*/  STL [R1+0x48], R20 ;  /* 0x0000481401007387 */ /* 0x0001e80000100800 */
[----:B0-----:R-:W3:Y:S01]  /*13fd0*/  LDL R20, [R1+0x5c] ;  /* 0x00005c0001147983 */ /* 0x001ee20000100800 */
[----:B------:R-:W-:Y:S02]  /*13fe0*/  F2FP.BF16.F32.PACK_AB R84, R96, R97 ;  /* 0x000000616054723e */ /* 0x000fe400000010ff */
[----:B------:R-:W-:Y:S02]  /*13ff0*/  F2FP.BF16.F32.PACK_AB R87, R87, R114 ;  /* 0x000000725757723e */ /* 0x000fe400000010ff */
[----:B------:R-:W-:-:S03]  /*14000*/  F2FP.BF16.F32.PACK_AB R94, R113, R138 ;  /* 0x0000008a715e723e */ /* 0x000fc600000010ff */
[----:B------:R-:W-:Y:S04]  /*14010*/  STSM.16.M88.4 [R18+0x2eb00], R84 ;  /* 0x02eb005412007844 */ /* 0x000fe80000000200 */
[----:B------:R-:W-:Y:S01]  /*14020*/  STSM.16.M88.4 [R18+0x30300], R92 ;  /* 0x0303005c12007844 */ /* 0x000fe20000000200 */
[----:B------:R-:W-:Y:S01]  /*14030*/  @!PT LDS RZ, [RZ] ;  /* 0x00000000fffff984 */ /* 0x000fe20000000800 */
[----:B------:R-:W-:Y:S01]  /*14040*/  @!PT LDS RZ, [RZ] ;  /* 0x00000000fffff984 */ /* 0x000fe20000000800 */
[----:B------:R-:W-:Y:S01]  /*14050*/  @!PT LDS RZ, [RZ] ;  /* 0x00000000fffff984 */ /* 0x000fe20000000800 */
[----:B------:R-:W-:Y:S01]  /*14060*/  @!PT LDS RZ, [RZ] ;  /* 0x00000000fffff984 */ /* 0x000fe20000000800 */
[----:B------:R0:W-:Y:S06]  /*14070*/  MEMBAR.ALL.CTA ;  /* 0x0000000000007992 */ /* 0x0001ec0000008000 */
[----:B0-----:R-:W0:Y:S01]  /*14080*/  FENCE.VIEW.ASYNC.S ;  /* 0x00000000000073c6 */ /* 0x001e220000000000 */
        /* <DEDUP_REMOVED lines=48> */
[C---:B--2---:R-:W-:Y:S01]  /*14390*/  ISETP.GT.AND P2, PT, R0.reuse, R74, PT ;  /* 0x0000004a0000720c */ /* 0x044fe20003f44270 */
[----:B------:R-:W-:-:S05]  /*143a0*/  VIADD R0, R0, 0xffffffff ;  /* 0xffffffff00007836 */ /* 0x000fca0000000000 */
[----:B------:R1:W-:Y:S04]  /*143b0*/  STL [R1+0x44], R0 ;  /* 0x0000440001007387 */ /* 0x0003e80000100800 */
[----:B---3--:R2:W-:Y:S04]  /*143c0*/  STL [R1+0x8], R20 ;  /* 0x0000081401007387 */ /* 0x0085e80000100800 */
[----:B------:R2:W-:Y:S04]  /*143d0*/  STL [R1+0x14], R72 ;  /* 0x0000144801007387 */ /* 0x0005e80000100800 */
[----:B------:R2:W-:Y:S01]  /*143e0*/  STL [R1+0x4], R14 ;  /* 0x0000040e01007387 */ /* 0x0005e20000100800 */
[----:B-1----:R-:W-:Y:S01]  /*143f0*/  IMAD.MOV.U32 R0, RZ, RZ, R147 ;  /* 0x000000ffff007224 */ /* 0x002fe200078e0093 */
[----:B0-----:R-:W-:Y:S01]  /*14400*/  NOP ;  /* 0x0000000000007918 */ /* 0x001fe20000000000 */
[----:B------:R-:W-:Y:S05]  /*14410*/  @P2 BRA `(.L_x_9881) ;  /* 0xffffffb400b42947 */ /* 0x000fea000383ffff */
.L_x_9870:
[----:B------:R-:W-:Y:S05]  /*14420*/  WARPSYNC.ALL ;  /* 0x0000000000007948 */ /* 0x000fea0003800000 */
[----:B------:R-:W-:Y:S06]  /*14430*/  BAR.ARV 0x8, 0x200 ;  /* 0x0208000000007b1d */ /* 0x000fec0000002000 */
[----:B------:R-:W-:Y:S05]  /*14440*/  @!P0 BRA `(.L_x_9882) ;  /* 0x0000000000048947 */ /* 0x000fea0003800000 */
[----:B------:R-:W-:Y:S01]  /*14450*/  BPT.TRAP 0x1 ;  /* 0x000000040000795c */ /* 0x000fe20000300000 */
.L_x_9882:
[----:B------:R-:W3:Y:S01]  /*14460*/  LDL R2, [R1+0x5c] ;  /* 0x00005c0001027983 */ /* 0x000ee20000100800 */
[----:B------:R-:W-:Y:S01]  /*14470*/  IMAD R0, R147, 0x8, R16 ;  /* 0x0000000893007824 */ /* 0x000fe200078e0210 */
[----:B---3--:R-:W-:-:S04]  /*14480*/  SHF.L.U32 R3, R2, 0x1f, RZ ;  /* 0x0000001f02037819 */ /* 0x008fc800000006ff */
[----:B------:R0:W1:Y:S01]  /*14490*/  SYNCS.PHASECHK.TRANS64.TRYWAIT P2, [R0+URZ+0x31c50], R3 ;  /* 0x031c5003000075a7 */ /* 0x000062000804017f */
[----:B------:R-:W-:Y:S05]  /*144a0*/  @!P0 BRA `(.L_x_9883) ;  /* 0x0000000000048947 */ /* 0x000fea0003800000 */
[----:B------:R-:W-:Y:S01]  /*144b0*/  BPT.TRAP 0x1 ;  /* 0x000000040000795c */ /* 0x000fe20000300000 */
.L_x_9883:
[----:B------:R-:W3:Y:S01]  /*144c0*/  LDL.LU R2, [R1+0x80] ;  /* 0x0000800001027983 */ /* 0x000ee20000300800 */
[----:B------:R-:W-:Y:S02]  /*144d0*/  VIADD R16, R16, 0x200 ;  /* 0x0000020010107836 */ /* 0x000fe40000000000 */
[----:B------:R-:W-:-:S03]  /*144e0*/  IMAD.MOV.U32 R5, RZ, RZ, -0x3ffffff0 ;  /* 0xc0000010ff057424 */ /* 0x000fc600078e00ff */
[----:B------:R-:W-:-:S04]  /*144f0*/  SHF.R.U32.HI R16, RZ, 0x4, R16 ;  /* 0x00000004ff107819 */ /* 0x000fc80000011610 */
[----:B------:R-:W-:-:S04]  /*14500*/  LOP3.LUT R16, R16, 0x3fff, RZ, 0xc0, !PT ;  /* 0x00003fff10107812 */ /* 0x000fc800078ec0ff */
[----:B------:R-:W-:Y:S02]  /*14510*/  LOP3.LUT R16, R16, 0x2400000, RZ, 0xfc, !PT ;  /* 0x0240000010107812 */ /* 0x000fe400078efcff */
[----:B---3--:R-:W-:Y:S01]  /*14520*/  LOP3.LUT R4, R2, 0x10000, RZ, 0xfc, !PT ;  /* 0x0001000002047812 */ /* 0x008fe200078efcff */
[----:B-1----:R-:W-:Y:S06]  /*14530*/  @P2 BRA `(.L_x_9884) ;  /* 0x0000000000082947 */ /* 0x002fec0003800000 */
[----:B------:R-:W1:Y:S02]  /*14540*/  SYNCS.PHASECHK.TRANS64.TRYWAIT P0, [R0+URZ+0x31c50], R3 ;  /* 0x031c5003000075a7 */ /* 0x000e64000800017f */
[----:B-1----:R-:W-:Y:S05]  /*14550*/  @!P0 BRA `(.L_x_9885) ;  /* 0x000000bc00a08947 */ /* 0x002fea0003800000 */
.L_x_9884:
[----:B------:R-:W-:Y:S01]  /*14560*/  IMAD R2, R147, 0x6c0, R16 ;  /* 0x000006c093027824 */ /* 0x000fe200078e0210 */
[----:B------:R-:W3:Y:S01]  /*14570*/  LDL.LU R11, [R1+0x40] ;  /* 0x00004000010b7983 */ /* 0x000ee20000300800 */
[----:B01----:R-:W-:Y:S01]  /*14580*/  IMAD.MOV.U32 R3, RZ, RZ, -0x7fffffe0 ;  /* 0x80000020ff037424 */ /* 0x003fe200078e00ff */
[----:B------:R-:W-:Y:S05]  /*14590*/  WARPSYNC.ALL ;  /* 0x0000000000007948 */ /* 0x000fea0003800000 */
[C---:B------:R-:W-:Y:S01]  /*145a0*/  R2UR UR4, R4.reuse ;  /* 0x00000000040472ca */ /* 0x040fe200000e0000 */
[----:B------:R-:W-:Y:S01]  /*145b0*/  VIADD R6, R4, 0x180 ;  /* 0x0000018004067836 */ /* 0x000fe20000000000 */
[----:B------:R-:W-:Y:S01]  /*145c0*/  R2UR UR5, R5 ;  /* 0x00000000050572ca */ /* 0x000fe200000e0000 */
[C---:B------:R-:W-:Y:S01]  /*145d0*/  VIADD R8, R2.reuse, 0x40 ;  /* 0x0000004002087836 */ /* 0x040fe20000000000 */
[----:B------:R-:W-:Y:S01]  /*145e0*/  R2UR UR6, R2 ;  /* 0x00000000020672ca */ /* 0x000fe200000e0000 */
[----:B------:R-:W-:Y:S01]  /*145f0*/  IMAD.MOV.U32 R7, RZ, RZ, -0x3ffffff0 ;  /* 0xc0000010ff077424 */ /* 0x000fe200078e00ff */
[----:B------:R-:W-:Y:S01]  /*14600*/  R2UR UR7, R3 ;  /* 0x00000000030772ca */ /* 0x000fe200000e0000 */
[----:B------:R-:W-:Y:S01]  /*14610*/  WARPGROUP.ARRIVE ;  /* 0x00000000000079c5 */ /* 0x000fe20000000000 */
[----:B------:R-:W-:Y:S01]  /*14620*/  IMAD.MOV.U32 R9, RZ, RZ, -0x7fffffe0 ;  /* 0x80000020ff097424 */ /* 0x000fe200078e00ff */
[----:B------:R-:W4:Y:S04]  /*14630*/  LDL.LU R10, [R1+0x48] ;  /* 0x00004800010a7983 */ /* 0x000f280000300800 */
[----:B------:R-:W5:Y:S01]  /*14640*/  LDL.LU R12, [R1+0x5c] ;  /* 0x00005c00010c7983 */ /* 0x000f620000300800 */
[----:B------:R-:W-:-:S02]  /*14650*/  IMAD.MOV.U32 R5, RZ, RZ, -0x3ffffff0 ;  /* 0xc0000010ff057424 */ /* 0x000fc400078e00ff */
[----:B------:R-:W-:Y:S01]  /*14660*/  IMAD.MOV.U32 R3, RZ, RZ, -0x7fffffe0 ;  /* 0x80000020ff037424 */ /* 0x000fe200078e00ff */
[----:B------:R-:W2:Y:S01]  /*14670*/  LDL.LU R13, [R1+0xa0] ;  /* 0x0000a000010d7983 */ /* 0x000ea20000300800 */
[----:B------:R-:W-:Y:S01]  /*14680*/  VIADD R147, R147, 0x1 ;  /* 0x0000000193937836 */ /* 0x000fe20000000000 */
[----:B------:R-:W-:Y:S01]  /*14690*/  HGMMA.64x96x16.F32.BF16 R24, gdesc[UR4].tnspB, R24, gsb0 ;  /* 0x41600000041879f0 */ /* 0x000fe20008001818 */
[----:B------:R-:W-:Y:S01]  /*146a0*/  R2UR UR4, R6 ;  /* 0x00000000060472ca */ /* 0x000fe200000e0000 */
[----:B------:R-:W-:Y:S01]  /*146b0*/  VIADD R6, R4, 0x300 ;  /* 0x0000030004067836 */ /* 0x000fe20000000000 */
[----:B------:R-:W-:Y:S01]  /*146c0*/  R2UR UR5, R7 ;  /* 0x00000000070572ca */ /* 0x000fe200000e0000 */
[----:B------:R-:W-:Y:S01]  /*146d0*/  IMAD.MOV.U32 R7, RZ, RZ, -0x3ffffff0 ;  /* 0xc0000010ff077424 */ /* 0x000fe200078e00ff */
[----:B------:R-:W-:Y:S01]  /*146e0*/  R2UR UR6, R8 ;  /* 0x00000000080672ca */ /* 0x000fe200000e0000 */
[----:B------:R-:W-:Y:S01]  /*146f0*/  VIADD R8, R2, 0x80 ;  /* 0x0000008002087836 */ /* 0x000fe20000000000 */
[----:B------:R-:W-:Y:S01]  /*14700*/  R2UR UR7, R9 ;  /* 0x00000000090772ca */ /* 0x000fe200000e0000 */
[----:B------:R-:W-:Y:S01]  /*14710*/  IMAD.MOV.U32 R9, RZ, RZ, -0x7fffffe0 ;  /* 0x80000020ff097424 */ /* 0x000fe200078e00ff */
[----:B------:R-:W-:Y:S01]  /*14720*/  ISETP.NE.AND P2, PT, R147, 0x2, PT ;  /* 0x000000029300780c */ /* 0x000fe20003f45270 */
[----:B------:R-:W-:-:S02]  /*14730*/  WARPGROUP.DEPBAR.LE gsb0, 0x0 ;  /* 0x00008000000079c5 */ /* 0x000fc40000010000 */
[----:B------:R-:W-:-:S08]  /*14740*/  WARPGROUP.ARRIVE ;  /* 0x00000000000079c5 */ /* 0x000fd00000000000 */
        /* <DEDUP_REMOVED lines=9> */
[----:B------:R-:W-:Y:S02]  /*147e0*/  WARPGROUP.DEPBAR.LE gsb0, 0x0 ;  /* 0x00008000000079c5 */ /* 0x000fe40000010000 */
[----:B------:R-:W-:-:S09]  /*147f0*/  WARPGROUP.ARRIVE ;  /* 0x00000000000079c5 */ /* 0x000fd20000000000 */
        /* <DEDUP_REMOVED lines=41> */
[----:B------:R-:W-:Y:S02]  /*14a90*/  IMAD.MOV.U32 R9, RZ, RZ, -0x7fffffe0 ;  /* 0x80000020ff097424 */ /* 0x000fe400078e00ff */
[----:B------:R-:W-:-:S02]  /*14aa0*/  VIADD R4, R4, 0xc00 ;  /* 0x00000c0004047836 */ /* 0x000fc40000000000 */
[----:B------:R-:W-:Y:S01]  /*14ab0*/  VIADD R2, R2, 0x200 ;  /* 0x0000020002027836 */ /* 0x000fe20000000000 */
[----:B------:R-:W-:Y:S02]  /*14ac0*/  WARPGROUP.DEPBAR.LE gsb0, 0x0 ;  /* 0x00008000000079c5 */ /* 0x000fe40000010000 */
[----:B------:R-:W-:-:S06]  /*14ad0*/  WARPGROUP.ARRIVE ;  /* 0x00000000000079c5 */ /* 0x000fcc0000000000 */
[----:B------:R-:W-:Y:S01]  /*14ae0*/  HGMMA.64x96x16.F32.BF16 R24, gdesc[UR4].tnspB, R24, gsb0 ;  /* 0x41600000041879f0 */ /* 0x000fe20008001818 */
[----:B------:R-:W-:Y:S02]  /*14af0*/  R2UR UR4, R6 ;  /* 0x00000000060472ca */ /* 0x000fe400000e0000 */
[----:B------:R-:W-:Y:S02]  /*14b00*/  R2UR UR5, R7 ;  /* 0x00000000070572ca */ /* 0x000fe400000e0000 */
[----:B------:R-:W-:Y:S02]  /*14b10*/  R2UR UR6, R8 ;  /* 0x00000000080672ca */ /* 0x000fe400000e0000 */
[----:B------:R-:W-:Y:S01]  /*14b20*/  R2UR UR7, R9 ;  /* 0x00000000090772ca */ /* 0x000fe200000e0000 */
[----:B------:R-:W-:Y:S02]  /*14b30*/  WARPGROUP.DEPBAR.LE gsb0, 0x0 ;  /* 0x00008000000079c5 */ /* 0x000fe40000010000 */
[----:B------:R-:W-:-:S10]  /*14b40*/  WARPGROUP.ARRIVE ;  /* 0x00000000000079c5 */ /* 0x000fd40000000000 */
[----:B------:R-:W-:Y:S01]  /*14b50*/  HGMMA.64x96x16.F32.BF16 R24, gdesc[UR4].tnspB, R24, gsb0 ;  /* 0x41600000041879f0 */ /* 0x000fe20008001818 */
[----:B------:R-:W-:Y:S02]  /*14b60*/  R2UR UR4, R4 ;  /* 0x00000000040472ca */ /* 0x000fe400000e0000 */
[----:B------:R-:W-:Y:S02]  /*14b70*/  R2UR UR5, R5 ;  /* 0x00000000050572ca */ /* 0x000fe400000e0000 */
[----:B------:R-:W-:Y:S02]  /*14b80*/  R2UR UR6, R2 ;  /* 0x00000000020672ca */ /* 0x000fe400000e0000 */
[----:B------:R-:W-:Y:S01]  /*14b90*/  R2UR UR7, R3 ;  /* 0x00000000030772ca */ /* 0x000fe200000e0000 */
[----:B---3--:R-:W0:Y:S04]  /*14ba0*/  SHFL.BFLY PT, R2, R11, 0x2, 0x1f ;  /* 0x0c401f000b027f89 */ /* 0x008e2800000e0000 */
[----:B----4-:R-:W1:Y:S01]  /*14bb0*/  SHFL.BFLY PT, R3, R10, 0x2, 0x1f ;  /* 0x0c401f000a037f89 */ /* 0x010e6200000e0000 */
[----:B0-----:R-:W-:Y:S01]  /*14bc0*/  FADD.FTZ R2, R2, R11 ;  /* 0x0000000b02027221 */ /* 0x001fe20000010000 */
[----:B-1----:R-:W-:Y:S01]  /*14bd0*/  FADD.FTZ R4, R3, R10 ;  /* 0x0000000a03047221 */ /* 0x002fe20000010000 */
[----:B------:R-:W-:-:S03]  /*14be0*/  IMAD.MOV.U32 R10, RZ, RZ, RZ ;  /* 0x000000ffff0a7224 */ /* 0x000fc600078e00ff */
[----:B------:R-:W0:Y:S04]  /*14bf0*/  SHFL.BFLY PT, R3, R2, 0x1, 0x1f ;  /* 0x0c201f0002037f89 */ /* 0x000e2800000e0000 */
[----:B------:R-:W1:Y:S01]  /*14c00*/  SHFL.BFLY PT, R5, R4, 0x1, 0x1f ;  /* 0x0c201f0004057f89 */ /* 0x000e6200000e0000 */
[----:B0-----:R-:W-:Y:S01]  /*14c10*/  FADD.FTZ R8, R2, R3 ;  /* 0x0000000302087221 */ /* 0x001fe20000010000 */
[----:B------:R-:W-:Y:S01]  /*14c20*/  SEL R2, RZ, 0x1, P2 ;  /* 0x00000001ff027807 */ /* 0x000fe20001000000 */
[----:B-1----:R-:W-:-:S03]  /*14c30*/  FADD.FTZ R11, R4, R5 ;  /* 0x00000005040b7221 */ /* 0x002fc60000010000 */
[----:B------:R-:W-:Y:S01]  /*14c40*/  FSETP.NE.FTZ.AND P0, PT, R8, RZ, PT ;  /* 0x000000ff0800720b */ /* 0x000fe20003f15000 */
[----:B--2---:R-:W-:Y:S01]  /*14c50*/  VIADD R13, R13, 0x1 ;  /* 0x000000010d0d7836 */ /* 0x004fe20000000000 */
[----:B-----5:R-:W-:Y:S02]  /*14c60*/  LOP3.LUT R12, R12, R2, RZ, 0x3c, !PT ;  /* 0x000000020c0c7212 */ /* 0x020fe400078e3cff */
[----:B------:R-:W-:-:S09]  /*14c70*/  FSETP.NE.FTZ.AND P3, PT, R11, RZ, PT ;  /* 0x000000ff0b00720b */ /* 0x000fd20003f75000 */
[----:B------:R-:W0:Y:S08]  /*14c80*/  @P0 MUFU.LG2 R6, R8 ;  /* 0x0000000800060308 */ /* 0x000e300000000c00 */
[----:B------:R-:W1:Y:S01]  /*14c90*/  @P3 MUFU.LG2 R7, R11 ;  /* 0x0000000b00073308 */ /* 0x000e620000000c00 */
[----:B------:R-:W-:Y:S02]  /*14ca0*/  WARPGROUP.DEPBAR.LE gsb0, 0x0 ;  /* 0x00008000000079c5 */ /* 0x000fe40000010000 */
[----:B------:R-:W-:-:S05]  /*14cb0*/  WARPGROUP.ARRIVE ;  /* 0x00000000000079c5 */ /* 0x000fca0000000000 */
[----:B------:R-:W2:Y:S01]  /*14cc0*/  @P0 MUFU.RCP R10, R8 ;  /* 0x00000008000a0308 */ /* 0x000ea20000001000 */
[----:B------:R-:W-:Y:S01]  /*14cd0*/  HGMMA.64x96x16.F32.BF16 R24, gdesc[UR4].tnspB, R24, gsb0 ;  /* 0x41600000041879f0 */ /* 0x000fe20008001818 */
[----:B------:R-:W-:Y:S01]  /*14ce0*/  IMAD.MOV.U32 R3, RZ, RZ, RZ ;  /* 0x000000ffff037224 */ /* 0x000fe200078e00ff */
[----:B------:R3:W-:Y:S04]  /*14cf0*/  STL [R1+0x5c], R12 ;  /* 0x00005c0c01007387 */ /* 0x0007e80000100800 */
[----:B------:R4:W-:Y:S01]  /*14d00*/  STL [R1+0xa0], R13 ;  /* 0x0000a00d01007387 */ /* 0x0009e20000100800 */
[----:B------:R-:W5:Y:S01]  /*14d10*/  @P3 MUFU.RCP R3, R11 ;  /* 0x0000000b00033308 */ /* 0x000f620000001000 */
[----:B------:R-:W-:Y:S01]  /*14d20*/  @P0 FMUL.FTZ R5, R15, 0.69314718246459960938 ;  /* 0x3f3172180f050820 */ /* 0x000fe20000410000 */
[----:B0-----:R-:W-:Y:S01]  /*14d30*/  @P0 FMUL.FTZ R6, R6, 0.69314718246459960938 ;  /* 0x3f31721806060820 */ /* 0x001fe20000410000 */
[----:B-1----:R-:W-:Y:S01]  /*14d40*/  @P3 FMUL.FTZ R7, R7, 0.69314718246459960938 ;  /* 0x3f31721807073820 */ /* 0x002fe20000410000 */
[----:B---3--:R-:W-:Y:S01]  /*14d50*/  @P3 FMUL.FTZ R12, R15, 0.69314718246459960938 ;  /* 0x3f3172180f0c3820 */ /* 0x008fe20000410000 */
[----:B------:R-:W-:-:S02]  /*14d60*/  @!P1 VIADD R4, R0, 0x31c60 ;  /* 0x00031c6000049836 */ /* 0x000fc40000000000 */
[----:B------:R-:W-:Y:S02]  /*14d70*/  IMAD.MOV.U32 R2, RZ, RZ, -0x800000 ;  /* 0xff800000ff027424 */ /* 0x000fe400078e00ff */
[----:B------:R-:W-:Y:S01]  /*14d80*/  @P0 FFMA.FTZ R2, R5, R14, R6 ;  /* 0x0000000e05020223 */ /* 0x000fe20000010006 */
[----:B------:R-:W-:Y:S02]  /*14d90*/  IMAD.MOV.U32 R0, RZ, RZ, -0x800000 ;  /* 0xff800000ff007424 */ /* 0x000fe400078e00ff */
[----:B------:R-:W-:Y:S01]  /*14da0*/  @P3 FFMA.FTZ R0, R12, R72, R7 ;  /* 0x000000480c003223 */ /* 0x000fe20000010007 */
[----:B------:R-:W-:Y:S02]  /*14db0*/  @!P1 PRMT R4, RZ, 0x654, R4 ;  /* 0x00000654ff049816 */ /* 0x000fe40000000004 */
[----:B------:R-:W-:Y:S02]  /*14dc0*/  PLOP3.LUT P0, PT, PT, PT, PT, 0x8, 0x0 ;  /* 0x000000000000781c */ /* 0x000fe40003f0e170 */
[----:B------:R-:W-:Y:S01]  /*14dd0*/  SEL R147, R147, RZ, P2 ;  /* 0x000000ff93937207 */ /* 0x000fe20001000000 */
[----:B------:R-:W-:-:S02]  /*14de0*/  WARPGROUP.DEPBAR.LE gsb0, 0x0 ;  /* 0x00008000000079c5 */ /* 0x000fc40000010000 */
        /* <DEDUP_REMOVED lines=24> */
[-C--:B-----5:R-:W-:Y:S01]  /*14f70*/  FMUL.FTZ R68, R26, R3.reuse ;  /* 0x000000031a447220 */ /* 0x0a0fe20000410000 */
[-C--:B------:R-:W-:Y:S01]  /*14f80*/  FMUL.FTZ R69, R27, R3.reuse ;  /* 0x000000031b457220 */ /* 0x080fe20000410000 */
[----:B0-----:R-:W-:Y:S01]  /*14f90*/  FMUL.FTZ R4, R24, R10 ;  /* 0x0000000a18047220 */ /* 0x001fe20000410000 */
        /* <DEDUP_REMOVED lines=21> */
[----:B----4-:R-:W-:-:S07]  /*150f0*/  FMUL.FTZ R71, R71, R3 ;  /* 0x0000000347477220 */ /* 0x010fce0000410000 */
.L_x_9829:
[----:B------:R-:W-:Y:S05]  /*15100*/  WARPSYNC.ALL ;  /* 0x0000000000007948 */ /* 0x000fea0003800000 */
[----:B------:R-:W0:Y:S08]  /*15110*/  S2UR UR5, SR_CgaCtaId ;  /* 0x00000000000579c3 */ /* 0x000e300000008800 */
[----:B------:R-:W-:Y:S06]  /*15120*/  BAR.SYNC.DEFER_BLOCKING 0x5, 0x200 ;  /* 0x0148000000007b1d */ /* 0x000fec0000010000 */
[----:B------:R-:W-:Y:S01]  /*15130*/  UMOV UR4, 0x400 ;  /* 0x0000040000047882 */ /* 0x000fe20000000000 */
[----:B------:R-:W-:Y:S01]  /*15140*/  BSSY B0, `(.L_x_9886) ;  /* 0x00002bb000007945 */ /* 0x000fe20003800000 */
[----:B0-----:R-:W-:-:S06]  /*15150*/  ULEA UR4, UR5, UR4, 0x18 ;  /* 0x0000000405047291 */ /* 0x001fcc000f8ec03f */
[----:B------:R-:W-:-:S05]  /*15160*/  IMAD.U32 R16, RZ, RZ, UR4 ;  /* 0x00000004ff107e24 */ /* 0x000fca000f8e00ff */
[----:B------:R0:W2:Y:S01]  /*15170*/  LDS.128 R108, [R16+0x31cd0] ;  /* 0x031cd000106c7984 */ /* 0x0000a20000000c00 */
[----:B------:R-:W-:Y:S06]  /*15180*/  BAR.ARV 0x4, 0x200 ;  /* 0x0108000000007b1d */ /* 0x000fec0000002000 */
[----:B------:R-:W-:Y:S05]  /*15190*/  @P0 BRA `(.L_x_9887) ;  /* 0x0000001c00f00947 */ /* 0x000fea0003800000 */
[----:B------:R-:W3:Y:S01]  /*151a0*/  LDL R12, [R1+0xe8] ;  /* 0x0000e800010c7983 */ /* 0x000ee20000100800 */
[----:B------:R-:W-:-:S03]  /*151b0*/  ULDC UR4, c[0x0][0xad4] ;  /* 0x0002b50000047ab9 */ /* 0x000fc60000000800 */
[----:B------:R-:W4:Y:S04]  /*151c0*/  LDL.LU R74, [R1+0x90] ;  /* 0x00009000014a7983 */ /* 0x000f280000300800 */
[----:B------:R-:W2:Y:S04]  /*151d0*/  LDL.LU R80, [R1+0x98] ;  /* 0x0000980001507983 */ /* 0x000ea80000300800 */
[----:B------:R-:W2:Y:S01]  /*151e0*/  LDL.LU R79, [R1+0x9c] ;  /* 0x00009c00014f7983 */ /* 0x000ea20000300800 */
[----:B------:R-:W1:Y:S01]  /*151f0*/  S2R R3, SR_SWINHI ;  /* 0x0000000000037919 */ /* 0x000e620000002f00 */
[----:B------:R-:W-:-:S02]  /*15200*/  MOV R10, R16 ;  /* 0x00000010000a7202 */ /* 0x000fc40000000f00 */
[----:B-1----:R-:W-:-:S03]  /*15210*/  MOV R11, R3 ;  /* 0x00000003000b7202 */ /* 0x002fc60000000f00 */
[----:B---3--:R-:W-:-:S03]  /*15220*/  IMAD.WIDE R12, R12, 0x2, R10 ;  /* 0x000000020c0c7825 */ /* 0x008fc600078e020a */
[C---:B------:R-:W-:Y:S02]  /*15230*/  IADD3 R75, P0, R12.reuse, 0x6020, RZ ;  /* 0x000060200c4b7810 */ /* 0x040fe40007f1e0ff */
[----:B------:R-:W-:-:S03]  /*15240*/  LOP3.LUT R3, R12, 0x180, RZ, 0xc0, !PT ;  /* 0x000001800c037812 */ /* 0x000fc600078ec0ff */
[----:B------:R-:W-:Y:S01]  /*15250*/  IMAD.X R23, RZ, RZ, R13, P0 ;  /* 0x000000ffff177224 */ /* 0x000fe200000e060d */
[----:B----4-:R-:W-:Y:S02]  /*15260*/  ISETP.NE.AND P0, PT, R74, RZ, PT ;  /* 0x000000ff4a00720c */ /* 0x010fe40003f05270 */
[----:B------:R-:W-:Y:S02]  /*15270*/  IADD3 R20, P4, R12, 0x20, RZ ;  /* 0x000000200c147810 */ /* 0x000fe40007f9e0ff */
[----:B------:R-:W-:Y:S01]  /*15280*/  SEL R78, R74, UR4, P0 ;  /* 0x000000044a4e7c07 */ /* 0x000fe20008000000 */
[----:B------:R-:W-:Y:S05]  /*15290*/  WARPSYNC.ALL ;  /* 0x0000000000007948 */ /* 0x000fea0003800000 */
[----:B------:R-:W-:-:S02]  /*152a0*/  SHF.R.U64 R3, R3, 0x3, RZ ;  /* 0x0000000303037819 */ /* 0x000fc400000012ff */
[----:B------:R-:W-:Y:S01]  /*152b0*/  LOP3.LUT R14, R20, 0x180, RZ, 0xc0, !PT ;  /* 0x00000180140e7812 */ /* 0x000fe200078ec0ff */
[----:B------:R-:W-:Y:S01]  /*152c0*/  BAR.SYNC.DEFER_BLOCKING 0x1, 0x180 ;  /* 0x0046000000007b1d */ /* 0x000fe20000010000 */
[C---:B------:R-:W-:Y:S02]  /*152d0*/  IADD3 R22, P3, R12.reuse, 0x3000, RZ ;  /* 0x000030000c167810 */ /* 0x040fe40007f7e0ff */
[C---:B------:R-:W-:Y:S02]  /*152e0*/  IADD3 R15, P2, R12.reuse, 0x3020, RZ ;  /* 0x000030200c0f7810 */ /* 0x040fe40007f5e0ff */
[----:B------:R-:W-:Y:S02]  /*152f0*/  IADD3 R35, P1, R12, 0x6000, RZ ;  /* 0x000060000c237810 */ /* 0x000fe40007f3e0ff */
[----:B------:R-:W-:Y:S01]  /*15300*/  LOP3.LUT R34, R75, 0x180, RZ, 0xc0, !PT ;  /* 0x000001804b227812 */ /* 0x000fe200078ec0ff */
[----:B------:R-:W-:Y:S01]  /*15310*/  IMAD.X R25, RZ, RZ, R13, P4 ;  /* 0x000000ffff197224 */ /* 0x000fe200020e060d */
[----:B------:R-:W-:Y:S01]  /*15320*/  LOP3.LUT R12, R3, R12, RZ, 0x3c, !PT ;  /* 0x0000000c030c7212 */ /* 0x000fe200078e3cff */
[----:B------:R-:W-:Y:S01]  /*15330*/  ULDC.64 UR6, c[0x0][0xc08] ;  /* 0x0003020000067ab9 */ /* 0x000fe20000000a00 */
[----:B------:R-:W-:Y:S01]  /*15340*/  SHF.R.U64 R3, R14, 0x3, RZ ;  /* 0x000000030e037819 */ /* 0x000fe200000012ff */
[----:B------:R-:W-:Y:S01]  /*15350*/  ULDC.64 UR4, c[0x0][0xc00] ;  /* 0x0003000000047ab9 */ /* 0x000fe20000000a00 */
[----:B------:R-:W-:-:S02]  /*15360*/  LOP3.LUT R14, R15, 0x180, RZ, 0xc0, !PT ;  /* 0x000001800f0e7812 */ /* 0x000fc400078ec0ff */
[----:B------:R-:W-:Y:S02]  /*15370*/  LOP3.LUT R24, R3, R20, RZ, 0x3c, !PT ;  /* 0x0000001403187212 */ /* 0x000fe400078e3cff */
[----:B------:R-:W-:Y:S02]  /*15380*/  LOP3.LUT R3, R22, 0x180, RZ, 0xc0, !PT ;  /* 0x0000018016037812 */ /* 0x000fe400078ec0ff */
[----:B------:R-:W-:Y:S02]  /*15390*/  LOP3.LUT R20, R35, 0x180, RZ, 0xc0, !PT ;  /* 0x0000018023147812 */ /* 0x000fe400078ec0ff */
[----:B------:R-:W-:Y:S02]  /*153a0*/  SHF.R.U64 R3, R3, 0x3, RZ ;  /* 0x0000000303037819 */ /* 0x000fe400000012ff */
[----:B------:R-:W-:Y:S02]  /*153b0*/  SHF.R.U64 R20, R20, 0x3, RZ ;  /* 0x0000000314147819 */ /* 0x000fe400000012ff */
[----:B------:R-:W-:Y:S01]  /*153c0*/  SHF.R.U64 R14, R14, 0x3, RZ ;  /* 0x000000030e0e7819 */ /* 0x000fe200000012ff */
[--C-:B------:R-:W-:Y:S01]  /*153d0*/  IMAD.X R27, RZ, RZ, R13.reuse, P3 ;  /* 0x000000ffff1b7224 */ /* 0x100fe200018e060d */
[----:B------:R-:W-:Y:S01]  /*153e0*/  LOP3.LUT R26, R3, R22, RZ, 0x3c, !PT ;  /* 0x00000016031a7212 */ /* 0x000fe200078e3cff */
[--C-:B------:R-:W-:Y:S01]  /*153f0*/  IMAD.X R33, RZ, RZ, R13.reuse, P2 ;  /* 0x000000ffff217224 */ /* 0x100fe200010e060d */
[----:B------:R-:W-:Y:S01]  /*15400*/  LOP3.LUT R20, R20, R35, RZ, 0x3c, !PT ;  /* 0x0000002314147212 */ /* 0x000fe200078e3cff */
[----:B------:R-:W-:Y:S01]  /*15410*/  IMAD.X R21, RZ, RZ, R13, P1 ;  /* 0x000000ffff157224 */ /* 0x000fe200008e060d */
[----:B------:R-:W-:-:S02]  /*15420*/  SHF.R.U64 R34, R34, 0x3, RZ ;  /* 0x0000000322227819 */ /* 0x000fc400000012ff */
[----:B------:R-:W-:Y:S02]  /*15430*/  LOP3.LUT R32, R14, R15, RZ, 0x3c, !PT ;  /* 0x0000000f0e207212 */ /* 0x000fe400078e3cff */
[----:B------:R-:W-:Y:S02]  /*15440*/  MOV R35, R12 ;  /* 0x0000000c00237202 */ /* 0x000fe40000000f00 */
[----:B------:R-:W-:Y:S02]  /*15450*/  F2FP.BF16.F32.PACK_AB R12, R5, R4 ;  /* 0x00000004050c723e */ /* 0x000fe400000010ff */
[----:B------:R-:W-:Y:S02]  /*15460*/  F2FP.BF16.F32.PACK_AB R13, R69, R68 ;  /* 0x00000044450d723e */ /* 0x000fe400000010ff */
[----:B------:R-:W-:Y:S02]  /*15470*/  F2FP.BF16.F32.PACK_AB R14, R7, R6 ;  /* 0x00000006070e723e */ /* 0x000fe400000010ff */
[----:B------:R-:W-:-:S02]  /*15480*/  F2FP.BF16.F32.PACK_AB R15, R31, R30 ;  /* 0x0000001e1f0f723e */ /* 0x000fc400000010ff */
[----:B------:R-:W-:Y:S02]  /*15490*/  MOV R77, R24 ;  /* 0x00000018004d7202 */ /* 0x000fe40000000f00 */
[----:B------:R-:W-:Y:S02]  /*154a0*/  MOV R3, R26 ;  /* 0x0000001a00037202 */ /* 0x000fe40000000f00 */
[----:B------:R-:W-:Y:S02]  /*154b0*/  LOP3.LUT R22, R34, R75, RZ, 0x3c, !PT ;  /* 0x0000004b22167212 */ /* 0x000fe400078e3cff */
[----:B------:R-:W-:Y:S02]  /*154c0*/  F2FP.BF16.F32.PACK_AB R24, R9, R8 ;  /* 0x000000080918723e */ /* 0x000fe400000010ff */
[----:B------:R-:W-:Y:S02]  /*154d0*/  F2FP.BF16.F32.PACK_AB R25, R73, R72 ;  /* 0x000000484919723e */ /* 0x000fe400000010ff */
[----:B------:R-:W-:-:S02]  /*154e0*/  F2FP.BF16.F32.PACK_AB R26, R29, R28 ;  /* 0x0000001c1d1a723e */ /* 0x000fc400000010ff */
[----:B------:R-:W-:Y:S01]  /*154f0*/  F2FP.BF16.F32.PACK_AB R27, R39, R38 ;  /* 0x00000026271b723e */ /* 0x000fe200000010ff */
[----:B------:R1:W-:Y:S01]  /*15500*/  STSM.16.M88.4 [R35], R12 ;  /* 0x0000000c23007844 */ /* 0x0003e20000000200 */
[----:B------:R-:W-:Y:S02]  /*15510*/  MOV R76, R32 ;  /* 0x00000020004c7202 */ /* 0x000fe40000000f00 */
[----:B------:R-:W-:Y:S02]  /*15520*/  F2FP.BF16.F32.PACK_AB R32, R37, R36 ;  /* 0x000000242520723e */ /* 0x000fe400000010ff */
[----:B------:R-:W-:Y:S02]  /*15530*/  F2FP.BF16.F32.PACK_AB R33, R43, R42 ;  /* 0x0000002a2b21723e */ /* 0x000fe400000010ff */
[----:B------:R-:W-:Y:S01]  /*15540*/  F2FP.BF16.F32.PACK_AB R34, R41, R40 ;  /* 0x000000282922723e */ /* 0x000fe200000010ff */
[----:B------:R3:W-:Y:S01]  /*15550*/  STSM.16.M88.4 [R77], R24 ;  /* 0x000000184d007844 */ /* 0x0007e20000000200 */
[----:B------:R-:W-:-:S02]  /*15560*/  MOV R75, R20 ;  /* 0x00000014004b7202 */ /* 0x000fc40000000f00 */
[----:B------:R-:W-:Y:S02]  /*15570*/  MOV R74, R22 ;  /* 0x00000016004a7202 */ /* 0x000fe40000000f00 */
[----:B------:R-:W-:Y:S02]  /*15580*/  F2FP.BF16.F32.PACK_AB R20, R53, R52 ;  /* 0x000000343514723e */ /* 0x000fe400000010ff */
[----:B-1----:R-:W-:Y:S02]  /*15590*/  F2FP.BF16.F32.PACK_AB R35, R47, R46 ;  /* 0x0000002e2f23723e */ /* 0x002fe400000010ff */
[----:B------:R-:W-:Y:S02]  /*155a0*/  F2FP.BF16.F32.PACK_AB R12, R45, R44 ;  /* 0x0000002c2d0c723e */ /* 0x000fe400000010ff */
[----:B------:R-:W-:Y:S02]  /*155b0*/  F2FP.BF16.F32.PACK_AB R13, R51, R50 ;  /* 0x00000032330d723e */ /* 0x000fe400000010ff */
[----:B------:R-:W-:-:S02]  /*155c0*/  F2FP.BF16.F32.PACK_AB R14, R49, R48 ;  /* 0x00000030310e723e */ /* 0x000fc400000010ff */
[----:B------:R-:W-:Y:S02]  /*155d0*/  F2FP.BF16.F32.PACK_AB R15, R55, R54 ;  /* 0x00000036370f723e */ /* 0x000fe400000010ff */
[----:B------:R-:W-:Y:S02]  /*155e0*/  F2FP.BF16.F32.PACK_AB R21, R59, R58 ;  /* 0x0000003a3b15723e */ /* 0x000fe400000010ff */
[----:B------:R-:W-:Y:S02]  /*155f0*/  F2FP.BF16.F32.PACK_AB R22, R57, R56 ;  /* 0x000000383916723e */ /* 0x000fe400000010ff */
[----:B------:R-:W-:Y:S02]  /*15600*/  F2FP.BF16.F32.PACK_AB R23, R63, R62 ;  /* 0x0000003e3f17723e */ /* 0x000fe400000010ff */
[----:B---3--:R-:W-:Y:S02]  /*15610*/  F2FP.BF16.F32.PACK_AB R24, R61, R60 ;  /* 0x0000003c3d18723e */ /* 0x008fe400000010ff */
[----:B------:R-:W-:-:S02]  /*15620*/  F2FP.BF16.F32.PACK_AB R25, R67, R66 ;  /* 0x000000424319723e */ /* 0x000fc400000010ff */
[----:B------:R-:W-:Y:S02]  /*15630*/  F2FP.BF16.F32.PACK_AB R26, R65, R64 ;  /* 0x00000040411a723e */ /* 0x000fe400000010ff */
[----:B------:R-:W-:Y:S01]  /*15640*/  F2FP.BF16.F32.PACK_AB R27, R71, R70 ;  /* 0x00000046471b723e */ /* 0x000fe200000010ff */
[----:B------:R2:W-:Y:S01]  /*15650*/  STSM.16.M88.4 [R3], R32 ;  /* 0x0000002003007844 */ /* 0x0005e20000000200 */
[----:B------:R-:W-:-:S03]  /*15660*/  ISETP.NE.U32.AND P3, PT, RZ, UR6, PT ;  /* 0x00000006ff007c0c */ /* 0x000fc6000bf65070 */
[----:B------:R-:W-:Y:S01]  /*15670*/  STSM.16.M88.4 [R76], R12 ;  /* 0x0000000c4c007844 */ /* 0x000fe20000000200 */
[----:B------:R-:W-:-:S03]  /*15680*/  ISETP.NE.AND.EX P3, PT, RZ, UR7, PT, P3 ;  /* 0x00000007ff007c0c */ /* 0x000fc6000bf65330 */
[----:B------:R1:W-:Y:S04]  /*15690*/  STSM.16.M88.4 [R75], R20 ;  /* 0x000000144b007844 */ /* 0x0003e80000000200 */
[----:B------:R3:W-:Y:S01]  /*156a0*/  STSM.16.M88.4 [R74], R24 ;  /* 0x000000184a007844 */ /* 0x0007e20000000200 */
[----:B------:R-:W-:Y:S01]  /*156b0*/  BAR.SYNC.DEFER_BLOCKING 0x1, 0x180 ;  /* 0x0046000000007b1d */ /* 0x000fe20000010000 */
[----:B------:R-:W-:Y:S02]  /*156c0*/  ISETP.NE.U32.AND P0, PT, RZ, UR4, PT ;  /* 0x00000004ff007c0c */ /* 0x000fe4000bf05070 */
[----:B--2---:R-:W-:Y:S02]  /*156d0*/  IADD3 R32, P1, R80, UR4, RZ ;  /* 0x0000000450207c10 */ /* 0x004fe4000ff3e0ff */
[----:B------:R-:W-:-:S02]  /*156e0*/  ISETP.NE.AND.EX P0, PT, RZ, UR5, PT, P0 ;  /* 0x00000005ff007c0c */ /* 0x000fc4000bf05300 */
[C---:B------:R-:W-:Y:S02]  /*156f0*/  IADD3.X R33, R79.reuse, UR5, RZ, P1, !PT ;  /* 0x000000054f217c10 */ /* 0x040fe40008ffe4ff */
[----:B------:R-:W-:Y:S01]  /*15700*/  @P3 IADD3 R34, P1, R80, UR6, RZ ;  /* 0x0000000650223c10 */ /* 0x000fe2000ff3e0ff */
[----:B------:R-:W-:Y:S01]  /*15710*/  ULDC UR6, c[0x0][0xa88] ;  /* 0x0002a20000067ab9 */ /* 0x000fe20000000800 */
[----:B------:R-:W-:Y:S01]  /*15720*/  IMAD.MOV.U32 R3, RZ, RZ, RZ ;  /* 0x000000ffff037224 */ /* 0x000fe200078e00ff */
[----:B------:R-:W-:Y:S01]  /*15730*/  ISETP.GT.AND P2, PT, R78, 0x1, PT ;  /* 0x000000014e00780c */ /* 0x000fe20003f44270 */
[----:B-1----:R-:W-:Y:S01]  /*15740*/  IMAD.MOV.U32 R22, RZ, RZ, 0x9b8 ;  /* 0x000009b8ff167424 */ /* 0x002fe200078e00ff */
[----:B------:R-:W-:Y:S01]  /*15750*/  @P3 IADD3.X R35, R79, UR7, RZ, P1, !PT ;  /* 0x000000074f233c10 */ /* 0x000fe20008ffe4ff */
[----:B------:R-:W-:Y:S01]  /*15760*/  IMAD.U32 R79, RZ, RZ, UR6 ;  /* 0x00000006ff4f7e24 */ /* 0x000fe2000f8e00ff */
[----:B---3--:R-:W1:Y:S02]  /*15770*/  LDC R74, c[0x0][0xbe8] ;  /* 0x0002fa00ff4a7b82 */ /* 0x008e640000000800 */
[----:B------:R2:W5:Y:S04]  /*15780*/  @P0 LDG.E R3, desc[UR60][R32.64] ;  /* 0x0000003c20030981 */ /* 0x000568000c1e1900 */
[----:B------:R2:W5:Y:S01]  /*15790*/  @P3 LDG.E R79, desc[UR60][R34.64] ;  /* 0x0000003c224f3981 */ /* 0x000562000c1e1900 */
[----:B------:R-:W-:-:S04]  /*157a0*/  SEL R22, R22, 0x978, P2 ;  /* 0x0000097816167807 */ /* 0x000fc80001000000 */
[----:B------:R2:W3:Y:S08]  /*157b0*/  LDC.64 R12, c[0x0][R22+0x220] ;  /* 0x00008800160c7b82 */ /* 0x0004f00000000a00 */
[----:B------:R2:W4:Y:S08]  /*157c0*/  LDC.64 R14, c[0x0][R22+0x218] ;  /* 0x00008600160e7b82 */ /* 0x0005300000000a00 */
[----:B------:R2:W0:Y:S01]  /*157d0*/  LDC.64 R20, c[0x0][R22+0x228] ;  /* 0x00008a0016147b82 */ /* 0x0004220000000a00 */
[----:B-1----:R-:W-:Y:S01]  /*157e0*/  ISETP.NE.AND P1, PT, R74, 0x1, PT ;  /* 0x000000014a00780c */ /* 0x002fe20003f25270 */
[----:B--2---:R-:W-:-:S12]  /*157f0*/  @P3 BRA `(.L_x_9888) ;  /* 0x0000000000103947 */ /* 0x004fd80003800000 */
[----:B------:R-:W-:Y:S05]  /*15800*/  @!P0 BRA `(.L_x_9888) ;  /* 0x00000000000c8947 */ /* 0x000fea0003800000 */
[----:B------:R-:W2:Y:S04]  /*15810*/  LDG.E R24, desc[UR60][R32.64] ;  /* 0x0000003c20187981 */ /* 0x000ea8000c1e1900 */
[----:B-----5:R-:W2:Y:S02]  /*15820*/  LDG.E R79, desc[UR60][R32.64+0x4] ;  /* 0x0000043c204f7981 */ /* 0x020ea4000c1e1900 */
[----:B--2---:R-:W-:-:S07]  /*15830*/  IMAD.IADD R79, R79, 0x1, -R24 ;  /* 0x000000014f4f7824 */ /* 0x004fce00078e0a18 */
.L_x_9888:
[----:B------:R-:W2:Y:S01]  /*15840*/  LDL.LU R24, [R1+0x94] ;  /* 0x0000940001187983 */ /* 0x000ea20000300800 */
[----:B------:R-:W1:Y:S03]  /*15850*/  LDC.64 R22, c[0x0][R22+0x210] ;  /* 0x0000840016167b82 */ /* 0x000e660000000a00 */
[----:B------:R-:W3:Y:S04]  /*15860*/  LDL.LU R27, [R1+0xc0] ;  /* 0x0000c000011b7983 */ /* 0x000ee80000300800 */
[----:B------:R-:W4:Y:S01]  /*15870*/  LDL R80, [R1+0x8c] ;  /* 0x00008c0001507983 */ /* 0x000f220000100800 */
[----:B------:R-:W-:Y:S01]  /*15880*/  ISETP.NE.U32.AND P0, PT, RZ, UR4, PT ;  /* 0x00000004ff007c0c */ /* 0x000fe2000bf05070 */
[----:B------:R-:W0:Y:S02]  /*15890*/  @P1 LDC R26, c[0x0][0xbec] ;  /* 0x0002fb00ff1a1b82 */ /* 0x000e240000000800 */
[----:B------:R-:W4:Y:S04]  /*158a0*/  LDL R32, [R1+0xe4] ;  /* 0x0000e40001207983 */ /* 0x000f280000100800 */
[----:B------:R-:W4:Y:S02]  /*158b0*/  LDL R82, [R1+0xa4] ;  /* 0x0000a40001527983 */ /* 0x000f240000100800 */
[----:B------:R-:W1:Y:S02]  /*158c0*/  @P1 LDC R81, c[0x0][0xbf0] ;  /* 0x0002fc00ff511b82 */ /* 0x000e640000000800 */
[----:B------:R-:W4:Y:S04]  /*158d0*/  LDL R78, [R1+0xac] ;  /* 0x0000ac00014e7983 */ /* 0x000f280000100800 */
[----:B------:R-:W4:Y:S04]  /*158e0*/  LDL R76, [R1+0xe0] ;  /* 0x0000e000014c7983 */ /* 0x000f280000100800 */
[----:B------:R-:W4:Y:S01]  /*158f0*/  LDL R34, [R1+0xc8] ;  /* 0x0000c80001227983 */ /* 0x000f220000100800 */
[----:B------:R-:W-:-:S04]  /*15900*/  ISETP.NE.AND.EX P0, PT, RZ, UR5, PT, P0 ;  /* 0x00000005ff007c0c */ /* 0x000fc8000bf05300 */
[----:B--2---:R-:W-:Y:S02]  /*15910*/  SEL R75, R24, RZ, !P0 ;  /* 0x000000ff184b7207 */ /* 0x004fe40004000000 */
[----:B------:R-:W2:Y:S01]  /*15920*/  LDC.64 R24, c[0x0][0xba8] ;  /* 0x0002ea00ff187b82 */ /* 0x000ea20000000a00 */
[----:B---3--:R-:W-:Y:S02]  /*15930*/  SEL R27, R27, RZ, !P0 ;  /* 0x000000ff1b1b7207 */ /* 0x008fe40004000000 */
[----:B------:R-:W-:Y:S02]  /*15940*/  IMAD R13, R13, R75, RZ ;  /* 0x0000004b0d0d7224 */ /* 0x000fe400078e02ff */
[-C--:B----4-:R-:W-:Y:S02]  /*15950*/  IMAD R35, R15, R80.reuse, RZ ;  /* 0x000000500f237224 */ /* 0x090fe400078e02ff */
[----:B------:R-:W-:Y:S02]  /*15960*/  IMAD R77, R12, R27, R13 ;  /* 0x0000001b0c4d7224 */ /* 0x000fe400078e020d */
[----:B------:R-:W-:-:S04]  /*15970*/  IMAD.WIDE.U32 R14, R14, R80, RZ ;  /* 0x000000500e0e7225 */ /* 0x000fc800078e00ff */
[----:B------:R-:W-:-:S04]  /*15980*/  IMAD.WIDE.U32 R12, R12, R75, RZ ;  /* 0x0000004b0c0c7225 */ /* 0x000fc800078e00ff */
[----:B------:R-:W-:Y:S01]  /*15990*/  IMAD R27, R82, 0xc0, R32 ;  /* 0x000000c0521b7824 */ /* 0x000fe200078e0220 */
[----:B-----5:R-:W-:Y:S01]  /*159a0*/  IADD3 R14, P0, P3, R12, R14, R3 ;  /* 0x0000000e0c0e7210 */ /* 0x020fe20007b1e003 */
[----:B------:R-:W-:Y:S02]  /*159b0*/  IMAD.IADD R32, R15, 0x1, R35 ;  /* 0x000000010f207824 */ /* 0x000fe400078e0223 */
[----:B0-----:R-:W-:Y:S01]  /*159c0*/  @P1 IMAD.HI.U32 R12, R27, R26, RZ ;  /* 0x0000001a1b0c1227 */ /* 0x001fe200078e00ff */
[----:B------:R-:W-:Y:S01]  /*159d0*/  SEL R33, R78, RZ, P2 ;  /* 0x000000ff4e217207 */ /* 0x000fe20001000000 */
[----:B--2---:R-:W0:Y:S02]  /*159e0*/  @!P2 LDC R24, c[0x0][0xb50] ;  /* 0x0002d400ff18ab82 */ /* 0x004e240000000800 */
[----:B------:R-:W-:Y:S02]  /*159f0*/  IMAD.IADD R15, R13, 0x1, R77 ;  /* 0x000000010d0f7824 */ /* 0x000fe400078e024d */
[----:B------:R-:W-:Y:S01]  /*15a00*/  IMAD.MOV.U32 R13, RZ, RZ, R27 ;  /* 0x000000ffff0d7224 */ /* 0x000fe200078e001b */
[----:B-1----:R-:W-:Y:S01]  /*15a10*/  @P1 SHF.R.U32.HI R13, RZ, R81, R12 ;  /* 0x00000051ff0d1219 */ /* 0x002fe2000001160c */
[-C--:B------:R-:W-:Y:S01]  /*15a20*/  IMAD R35, R21, R33.reuse, RZ ;  /* 0x0000002115237224 */ /* 0x080fe200078e02ff */
[----:B------:R-:W-:Y:S01]  /*15a30*/  SHF.R.S32.HI R77, RZ, 0x1f, R3 ;  /* 0x0000001fff4d7819 */ /* 0x000fe20000011403 */
[----:B------:R-:W-:Y:S01]  /*15a40*/  IMAD.WIDE.U32 R20, R20, R33, RZ ;  /* 0x0000002114147225 */ /* 0x000fe200078e00ff */
[----:B------:R-:W1:Y:S03]  /*15a50*/  @!P2 LDC R25, c[0x0][0xb54] ;  /* 0x0002d500ff19ab82 */ /* 0x000e660000000800 */
[----:B------:R-:W-:Y:S01]  /*15a60*/  IMAD.MOV R26, RZ, RZ, -R13 ;  /* 0x000000ffff1a7224 */ /* 0x000fe200078e0a0d */
[----:B------:R-:W-:Y:S01]  /*15a70*/  IADD3.X R15, R15, R32, R77, P0, P3 ;  /* 0x000000200f0f7210 */ /* 0x000fe200007e644d */
[----:B------:R-:W-:Y:S01]  /*15a80*/  IMAD.IADD R35, R21, 0x1, R35 ;  /* 0x0000000115237824 */ /* 0x000fe200078e0223 */
[----:B------:R-:W-:-:S02]  /*15a90*/  IADD3 R20, P0, P3, R13, R14, R20 ;  /* 0x0000000e0d147210 */ /* 0x000fc40007b1e014 */
        /* <DEDUP_REMOVED lines=9> */
[----:B-1----:R-:W-:Y:S01]  /*15b30*/  LEA.HI.X R25, R20, R25, R12, 0x2, P0 ;  /* 0x0000001914197211 */ /* 0x002fe200000f140c */
[----:B------:R-:W-:Y:S01]  /*15b40*/  SHFL.IDX PT, R14, R24, 0x1, 0x1c1f ;  /* 0x003c1f00180e7f89 */ /* 0x000fe200000e0000 */
[----:B------:R-:W-:-:S03]  /*15b50*/  IMAD R23, R82, 0xc0, R76 ;  /* 0x000000c052177824 */ /* 0x000fc600078e024c */
[----:B------:R-:W-:Y:S04]  /*15b60*/  SHFL.IDX PT, R12, R24, RZ, 0x1c1f ;  /* 0x001c1fff180c7589 */ /* 0x000fe800000e0000 */
[----:B------:R-:W0:Y:S04]  /*15b70*/  SHFL.IDX PT, R13, R25, RZ, 0x1c1f ;  /* 0x001c1fff190d7589 */ /* 0x000e2800000e0000 */
        /* <DEDUP_REMOVED lines=9> */
[----:B------:R-:W1:Y:S01]  /*15c10*/  S2R R34, SR_TID.X ;  /* 0x0000000000227919 */ /* 0x000e620000002100 */
[----:B0-----:R-:W0:Y:S01]  /*15c20*/  @P1 LDC R15, c[0x0][0xbec] ;  /* 0x0002fb00ff0f1b82 */ /* 0x001e220000000800 */
[----:B------:R-:W-:-:S07]  /*15c30*/  ULDC.64 UR4, c[0x0][0xaa0] ;  /* 0x0002a80000047ab9 */ /* 0x000fce0000000a00 */
[----:B------:R-:W2:Y:S01]  /*15c40*/  @P1 LDC R41, c[0x0][0xbf0] ;  /* 0x0002fc00ff291b82 */ /* 0x000ea20000000800 */
[----:B-1----:R-:W-:-:S05]  /*15c50*/  VIADD R0, R34, 0xffffff80 ;  /* 0xffffff8022007836 */ /* 0x002fca0000000000 */
        /* <DEDUP_REMOVED lines=9> */
[C---:B------:R-:W-:Y:S02]  /*15cf0*/  LOP3.LUT R7, R10.reuse, 0x180, RZ, 0xc0, !PT ;  /* 0x000001800a077812 */ /* 0x040fe400078ec0ff */
[----:B------:R-:W-:Y:S01]  /*15d00*/  LOP3.LUT R0, R5, 0x180, RZ, 0xc0, !PT ;  /* 0x0000018005007812 */ /* 0x000fe200078ec0ff */
[----:B------:R-:W-:Y:S01]  /*15d10*/  IMAD.X R37, RZ, RZ, R11, P5 ;  /* 0x000000ffff257224 */ /* 0x000fe200028e060b */
[----:B------:R-:W-:Y:S02]  /*15d20*/  IADD3 R21, P0, R10, 0x1800, RZ ;  /* 0x000018000a157810 */ /* 0x000fe40007f1e0ff */
[----:B------:R-:W-:Y:S02]  /*15d30*/  SHF.R.U64 R0, R0, 0x3, RZ ;  /* 0x0000000300007819 */ /* 0x000fe400000012ff */
[----:B------:R-:W-:-:S02]  /*15d40*/  IADD3 R25, P2, R10, 0x3000, RZ ;  /* 0x000030000a197810 */ /* 0x000fc40007f5e0ff */
[----:B------:R-:W-:Y:S01]  /*15d50*/  LOP3.LUT R36, R0, R5, RZ, 0x3c, !PT ;  /* 0x0000000500247212 */ /* 0x000fe200078e3cff */
[----:B------:R-:W-:Y:S01]  /*15d60*/  IMAD R0, R77, UR4, RZ ;  /* 0x000000044d007c24 */ /* 0x000fe2000f8e02ff */
[C---:B------:R-:W-:Y:S02]  /*15d70*/  IADD3 R29, P3, R10.reuse, 0x4800, RZ ;  /* 0x000048000a1d7810 */ /* 0x040fe40007f7e0ff */
[----:B------:R-:W-:Y:S01]  /*15d80*/  IADD3 R33, P4, R10, 0x6000, RZ ;  /* 0x000060000a217810 */ /* 0x000fe20007f9e0ff */
[----:B------:R-:W-:Y:S01]  /*15d90*/  IMAD R13, R3, UR5, R0 ;  /* 0x00000005030d7c24 */ /* 0x000fe2000f8e0200 */
[----:B------:R-:W-:Y:S01]  /*15da0*/  SHF.R.U64 R7, R7, 0x3, RZ ;  /* 0x0000000307077819 */ /* 0x000fe200000012ff */
[----:B------:R-:W-:Y:S01]  /*15db0*/  IMAD.WIDE.U32 R2, R3, UR4, RZ ;  /* 0x0000000403027c25 */ /* 0x000fe2000f8e00ff */
[----:B------:R-:W-:Y:S01]  /*15dc0*/  LOP3.LUT R20, R21, 0x180, RZ, 0xc0, !PT ;  /* 0x0000018015147812 */ /* 0x000fe200078ec0ff */
[----:B------:R-:W-:Y:S01]  /*15dd0*/  ULDC.64 UR4, c[0x0][0xae8] ;  /* 0x0002ba0000047ab9 */ /* 0x000fe20000000a00 */
[----:B------:R-:W-:Y:S01]  /*15de0*/  LOP3.LUT R24, R25, 0x180, RZ, 0xc0, !PT ;  /* 0x0000018019187812 */ /* 0x000fe200078ec0ff */
[----:B------:R-:W-:Y:S01]  /*15df0*/  IMAD R0, R12, 0x60, R9 ;  /* 0x000000600c007824 */ /* 0x000fe200078e0209 */
[----:B------:R-:W-:Y:S01]  /*15e00*/  LOP3.LUT R28, R29, 0x180, RZ, 0xc0, !PT ;  /* 0x000001801d1c7812 */ /* 0x000fe200078ec0ff */
[----:B------:R-:W5:Y:S01]  /*15e10*/  LD.E.128 R36, desc[UR60][R36.64] ;  /* 0x0000003c24247980 */ /* 0x000f62000c101d00 */
[----:B------:R-:W-:Y:S01]  /*15e20*/  LOP3.LUT R32, R33, 0x180, RZ, 0xc0, !PT ;  /* 0x0000018021207812 */ /* 0x000fe200078ec0ff */
[----:B------:R-:W-:Y:S01]  /*15e30*/  IMAD.IADD R3, R3, 0x1, R13 ;  /* 0x0000000103037824 */ /* 0x000fe200078e020d */
[----:B------:R-:W-:Y:S01]  /*15e40*/  LOP3.LUT R10, R7, R10, RZ, 0x3c, !PT ;  /* 0x0000000a070a7212 */ /* 0x000fe200078e3cff */
[----:B------:R-:W-:Y:S01]  /*15e50*/  IMAD R12, R82, 0xc0, R0 ;  /* 0x000000c0520c7824 */ /* 0x000fe200078e0200 */
[----:B------:R-:W-:-:S02]  /*15e60*/  SHF.R.U64 R20, R20, 0x3, RZ ;  /* 0x0000000314147819 */ /* 0x000fc400000012ff */
[----:B------:R-:W-:Y:S02]  /*15e70*/  SHF.R.U64 R24, R24, 0x3, RZ ;  /* 0x0000000318187819 */ /* 0x000fe400000012ff */
[----:B------:R-:W-:Y:S02]  /*15e80*/  SHF.R.U64 R28, R28, 0x3, RZ ;  /* 0x000000031c1c7819 */ /* 0x000fe400000012ff */
[----:B------:R-:W-:Y:S01]  /*15e90*/  SHF.R.U64 R32, R32, 0x3, RZ ;  /* 0x0000000320207819 */ /* 0x000fe200000012ff */
[----:B------:R-:W-:Y:S01]  /*15ea0*/  IMAD.WIDE.U32 R2, R80, UR4, R2 ;  /* 0x0000000450027c25 */ /* 0x000fe2000f8e0002 */
[----:B------:R1:W5:Y:S01]  /*15eb0*/  LD.E.128 R4, desc[UR60][R10.64] ;  /* 0x0000003c0a047980 */ /* 0x000362000c101d00 */
[----:B------:R-:W-:Y:S02]  /*15ec0*/  LOP3.LUT R20, R20, R21, RZ, 0x3c, !PT ;  /* 0x0000001514147212 */ /* 0x000fe400078e3cff */
[----:B------:R-:W-:Y:S01]  /*15ed0*/  LOP3.LUT R24, R24, R25, RZ, 0x3c, !PT ;  /* 0x0000001918187212 */ /* 0x000fe200078e3cff */
[----:B0-----:R-:W-:Y:S01]  /*15ee0*/  @P1 IMAD.HI.U32 R0, R12, R15, RZ ;  /* 0x0000000f0c001227 */ /* 0x001fe200078e00ff */
[----:B------:R-:W-:-:S02]  /*15ef0*/  LOP3.LUT R28, R28, R29, RZ, 0x3c, !PT ;  /* 0x0000001d1c1c7212 */ /* 0x000fc400078e3cff */
[----:B------:R-:W-:Y:S01]  /*15f00*/  LOP3.LUT R32, R32, R33, RZ, 0x3c, !PT ;  /* 0x0000002120207212 */ /* 0x000fe200078e3cff */
[----:B------:R-:W-:Y:S01]  /*15f10*/  IMAD.X R21, RZ, RZ, R11, P0 ;  /* 0x000000ffff157224 */ /* 0x000fe200000e060b */
[----:B-1----:R-:W-:Y:S01]  /*15f20*/  SHF.R.S32.HI R10, RZ, 0x1f, R75 ;  /* 0x0000001fff0a7819 */ /* 0x002fe2000001144b */
[--C-:B------:R-:W-:Y:S02]  /*15f30*/  IMAD.X R25, RZ, RZ, R11.reuse, P2 ;  /* 0x000000ffff197224 */ /* 0x100fe400010e060b */
[--C-:B------:R-:W-:Y:S02]  /*15f40*/  IMAD.X R29, RZ, RZ, R11.reuse, P3 ;  /* 0x000000ffff1d7224 */ /* 0x100fe400018e060b */
[----:B------:R-:W5:Y:S01]  /*15f50*/  LD.E.128 R20, desc[UR60][R20.64] ;  /* 0x0000003c14147980 */ /* 0x000f62000c101d00 */
[----:B------:R-:W-:Y:S02]  /*15f60*/  IMAD.X R33, RZ, RZ, R11, P4 ;  /* 0x000000ffff217224 */ /* 0x000fe400020e060b */
[----:B------:R-:W-:Y:S01]  /*15f70*/  IMAD R3, R80, UR5, R3 ;  /* 0x0000000550037c24 */ /* 0x000fe2000f8e0203 */
[----:B------:R-:W-:Y:S01]  /*15f80*/  ULDC.64 UR4, c[0x0][0xaf0] ;  /* 0x0002bc0000047ab9 */ /* 0x000fe20000000a00 */
[----:B------:R-:W-:Y:S01]  /*15f90*/  IMAD.MOV.U32 R11, RZ, RZ, R12 ;  /* 0x000000ffff0b7224 */ /* 0x000fe200078e000c */
[----:B--2---:R-:W-:Y:S01]  /*15fa0*/  @P1 SHF.R.U32.HI R11, RZ, R41, R0 ;  /* 0x00000029ff0b1219 */ /* 0x004fe20000011600 */
[----:B------:R-:W-:Y:S01]  /*15fb0*/  IMAD R10, R10, UR4, RZ ;  /* 0x000000040a0a7c24 */ /* 0x000fe2000f8e02ff */
[----:B------:R-:W5:Y:S01]  /*15fc0*/  LD.E.128 R24, desc[UR60][R24.64] ;  /* 0x0000003c18187980 */ /* 0x000f62000c101d00 */
[----:B------:R-:W-:-:S03]  /*15fd0*/  IMAD.WIDE.U32 R2, R75, UR4, R2 ;  /* 0x000000044b027c25 */ /* 0x000fc6000f8e0002 */
[----:B------:R-:W5:Y:S01]  /*15fe0*/  LD.E.128 R28, desc[UR60][R28.64] ;  /* 0x0000003c1c1c7980 */ /* 0x000f62000c101d00 */
[----:B------:R-:W-:-:S03]  /*15ff0*/  IMAD R13, R75, UR5, R10 ;  /* 0x000000054b0d7c24 */ /* 0x000fc6000f8e020a */
[----:B------:R-:W5:Y:S01]  /*16000*/  LD.E.128 R32, desc[UR60][R32.64] ;  /* 0x0000003c20207980 */ /* 0x000f62000c101d00 */
[--C-:B------:R-:W-:Y:S01]  /*16010*/  IMAD.MOV R15, RZ, RZ, -R11.reuse ;  /* 0x000000ffff0f7224 */ /* 0x100fe200078e0a0b */
[----:B------:R-:W-:Y:S01]  /*16020*/  SHF.R.S32.HI R0, RZ, 0x1f, R11 ;  /* 0x0000001fff007819 */ /* 0x000fe2000001140b */
[----:B------:R-:W-:Y:S01]  /*16030*/  ULDC.64 UR4, c[0x0][0xae0] ;  /* 0x0002b80000047ab9 */ /* 0x000fe20000000a00 */
[----:B------:R-:W-:Y:S01]  /*16040*/  @!PT LDS RZ, [RZ] ;  /* 0x00000000fffff984 */ /* 0x000fe20000000800 */
[----:B------:R-:W-:Y:S01]  /*16050*/  @!PT LDS RZ, [RZ] ;  /* 0x00000000fffff984 */ /* 0x000fe20000000800 */
[----:B------:R-:W-:Y:S01]  /*16060*/  @!PT LDS RZ, [RZ] ;  /* 0x00000000fffff984 */ /* 0x000fe20000000800 */
[----:B------:R-:W-:Y:S01]  /*16070*/  @!PT LDS RZ, [RZ] ;  /* 0x00000000fffff984 */ /* 0x000fe20000000800 */
[----:B------:R0:W-:Y:S06]  /*16080*/  MEMBAR.ALL.CTA ;  /* 0x0000000000007992 */ /* 0x0001ec0000008000 */
[----:B0-----:R-:W0:Y:S01]  /*16090*/  FENCE.VIEW.ASYNC.S ;  /* 0x00000000000073c6 */ /* 0x001e220000000000 */
[----:B------:R-:W-:-:S02]  /*160a0*/  IMAD.IADD R3, R3, 0x1, R13 ;  /* 0x0000000103037824 */ /* 0x000fc400078e020d */
        /* <DEDUP_REMOVED lines=9> */
[----:B------:R-:W-:Y:S01]  /*16140*/  PRMT R0, RZ, 0x654, R0 ;  /* 0x00000654ff007816 */ /* 0x000fe20000000000 */
[----:B------:R-:W-:-:S04]  /*16150*/  IMAD.WIDE.U32 R2, R13, UR4, R2 ;  /* 0x000000040d027c25 */ /* 0x000fc8000f8e0002 */
[----:B------:R-:W-:Y:S01]  /*16160*/  IMAD R11, R13, UR5, R10 ;  /* 0x000000050d0b7c24 */ /* 0x000fe2000f8e020a */
[----:B------:R-:W-:Y:S01]  /*16170*/  ULDC.64 UR4, c[0x0][0xa80] ;  /* 0x0002a00000047ab9 */ /* 0x000fe20000000a00 */
[----:B0-----:R0:W-:Y:S02]  /*16180*/  SYNCS.ARRIVE.TRANS64.RED.A1T0 RZ, [R0+URZ], RZ ;  /* 0x000000ff00ff79a7 */ /* 0x0011e4000810043f */
[----:B------:R-:W-:Y:S02]  /*16190*/  IMAD.IADD R3, R3, 0x1, R11 ;  /* 0x0000000103037824 */ /* 0x000fe400078e020b */
[C---:B------:R-:W-:Y:S02]  /*161a0*/  VIADD R42, R8.reuse, 0x20 ;  /* 0x00000020082a7836 */ /* 0x040fe40000000000 */
[----:B------:R-:W-:Y:S01]  /*161b0*/  VIADD R44, R8, 0x40 ;  /* 0x00000040082c7836 */ /* 0x000fe20000000000 */
[----:B0-----:R-:W-:Y:S01]  /*161c0*/  LEA R0, P0, R2, UR4, 0x1 ;  /* 0x0000000402007c11 */ /* 0x001fe2000f8008ff */
[----:B------:R-:W-:-:S03]  /*161d0*/  UMOV UR4, 0xffffffff ;  /* 0xffffffff00047882 */ /* 0x000fc60000000000 */
[----:B------:R-:W-:Y:S02]  /*161e0*/  LEA.HI.X R2, R2, UR5, R3, 0x1, P0 ;  /* 0x0000000502027c11 */ /* 0x000fe400080f0c03 */
[----:B------:R-:W-:Y:S02]  /*161f0*/  SHF.R.S32.HI R43, RZ, 0x1f, R42 ;  /* 0x0000001fff2b7819 */ /* 0x000fe4000001142a */
[----:B------:R-:W-:Y:S01]  /*16200*/  SHF.R.S32.HI R45, RZ, 0x1f, R44 ;  /* 0x0000001fff2d7819 */ /* 0x000fe2000001142c */
[----:B------:R-:W-:Y:S06]  /*16210*/  BRA.DIV UR4, `(.L_x_9890) ;  /* 0x000000a204847947 */ /* 0x000fec000b800000 */
[----:B------:R0:W1:Y:S04]  /*16220*/  SHFL.IDX PT, R3, R2, RZ, 0x1c1f ;  /* 0x001c1fff02037589 */ /* 0x00006800000e0000 */
[----:B------:R0:W2:Y:S02]  /*16230*/  SHFL.IDX PT, R14, R0, RZ, 0x1c1f ;  /* 0x001c1fff000e7589 */ /* 0x0000a400000e0000 */
.L_x_10098:
[----:B------:R-:W-:Y:S01]  /*16240*/  IMAD R9, R82, 0xc0, R9 ;  /* 0x000000c052097824 */ /* 0x000fe200078e0209 */
[----:B------:R-:W-:Y:S04]  /*16250*/  BSSY B1, `(.L_x_9891) ;  /* 0x0000010000017945 */ /* 0x000fe80003800000 */
[----:B------:R-:W-:-:S13]  /*16260*/  ISETP.GE.AND P0, PT, R9, R76, PT ;  /* 0x0000004c0900720c */ /* 0x000fda0003f06270 */
[----:B------:R-:W-:Y:S05]  /*16270*/  @P0 BRA `(.L_x_9892) ;  /* 0x0000000000340947 */ /* 0x000fea0003800000 */
[----:B------:R-:W-:Y:S02]  /*16280*/  ULDC UR4, c[0x0][0xac8] ;  /* 0x0002b20000047ab9 */ /* 0x000fe40000000800 */
[----:B------:R-:W-:Y:S02]  /*16290*/  ISETP.GE.AND P0, PT, R8, UR4, PT ;  /* 0x0000000408007c0c */ /* 0x000fe4000bf06270 */
[----:B------:R-:W-:Y:S02]  /*162a0*/  ISETP.GE.AND P1, PT, R42, UR4, PT ;  /* 0x000000042a007c0c */ /* 0x000fe4000bf26270 */
[----:B------:R-:W-:-:S09]  /*162b0*/  ISETP.GE.AND P2, PT, R44, UR4, PT ;  /* 0x000000042c007c0c */ /* 0x000fd2000bf46270 */
[----:B-1----:R-:W-:Y:S02]  /*162c0*/  @!P0 IMAD.MOV.U32 R15, RZ, RZ, R3 ;  /* 0x000000ffff0f8224 */ /* 0x002fe400078e0003 */
[-C--:B--2---:R-:W-:Y:S02]  /*162d0*/  @!P1 LEA R12, P3, R42, R14.reuse, 0x1 ;  /* 0x0000000e2a0c9211 */ /* 0x084fe400078608ff */
[----:B------:R-:W-:Y:S01]  /*162e0*/  @!P2 LEA R40, P4, R44, R14, 0x1 ;  /* 0x0000000e2c28a211 */ /* 0x000fe200078808ff */
[----:B------:R-:W-:Y:S01]  /*162f0*/  @!P0 IMAD.WIDE R10, R8, 0x2, R14 ;  /* 0x00000002080a8825 */ /* 0x000fe200078e020e */
[-C--:B------:R-:W-:Y:S02]  /*16300*/  @!P1 LEA.HI.X R13, R42, R3.reuse, R43, 0x1, P3 ;  /* 0x000000032a0d9211 */ /* 0x080fe400018f0c2b */
[----:B------:R-:W-:Y:S02]  /*16310*/  @!P2 LEA.HI.X R41, R44, R3, R45, 0x1, P4 ;  /* 0x000000032c29a211 */ /* 0x000fe400020f0c2d */
[----:B-----5:R3:W-:Y:S04]  /*16320*/  @!P0 ST.E.128 desc[UR60][R10.64], R4 ;  /* 0x000000040a008985 */ /* 0x0207e8000c101d3c */
[----:B------:R3:W-:Y:S04]  /*16330*/  @!P1 ST.E.128 desc[UR60][R12.64], R24 ;  /* 0x000000180c009985 */ /* 0x0007e8000c101d3c */
[----:B------:R3:W-:Y:S02]  /*16340*/  @!P2 ST.E.128 desc[UR60][R40.64], R32 ;  /* 0x000000202800a985 */ /* 0x0007e4000c101d3c */
.L_x_9892:
[----:B------:R-:W-:Y:S05]  /*16350*/  BSYNC B1 ;  /* 0x0000000000017941 */ /* 0x000fea0003800000 */
.L_x_9891:
[----:B------:R-:W-:-:S03]  /*16360*/  UMOV UR4, 0xffffffff ;  /* 0xffffffff00047882 */ /* 0x000fc60000000000 */
[----:B------:R-:W-:Y:S05]  /*16370*/  BRA.DIV UR4, `(.L_x_9893) ;  /* 0x000000a204607947 */ /* 0x000fea000b800000 */
[----:B-1----:R1:W4:Y:S04]  /*16380*/  SHFL.IDX PT, R3, R2, 0x1, 0x1c1f ;  /* 0x003c1f0002037f89 */ /* 0x00232800000e0000 */
[----:B--2---:R1:W2:Y:S02]  /*16390*/  SHFL.IDX PT, R14, R0, 0x1, 0x1c1f ;  /* 0x003c1f00000e7f89 */ /* 0x0042a400000e0000 */
.L_x_10102:
[----:B---3-5:R-:W-:-:S05]  /*163a0*/  VIADD R5, R9, 0x60 ;  /* 0x0000006009057836 */ /* 0x028fca0000000000 */
[----:B------:R-:W-:-:S13]  /*163b0*/  ISETP.GE.AND P0, PT, R5, R76, PT ;  /* 0x0000004c0500720c */ /* 0x000fda0003f06270 */
[----:B------:R-:W-:Y:S05]  /*163c0*/  @P0 BRA `(.L_x_9894) ;  /* 0x0000001800480947 */ /* 0x000fea0003800000 */
[----:B------:R-:W-:Y:S02]  /*163d0*/  ULDC UR4, c[0x0][0xac8] ;  /* 0x0002b20000047ab9 */ /* 0x000fe40000000800 */
[----:B------:R-:W-:Y:S02]  /*163e0*/  ISETP.GE.AND P1, PT, R8, UR4, PT ;  /* 0x0000000408007c0c */ /* 0x000fe4000bf26270 */
[----:B------:R-:W-:-:S11]  /*163f0*/  ISETP.GE.AND P2, PT, R42, UR4, PT ;  /* 0x000000042a007c0c */ /* 0x000fd6000bf46270 */
[----:B012---:R-:W-:Y:S02]  /*16400*/  @!P1 IMAD.MOV.U32 R2, RZ, RZ, R14 ;  /* 0x000000ffff029224 */ /* 0x007fe400078e000e */
[----:B------:R-:W-:Y:S02]  /*16410*/  @!P2 LEA R4, P0, R42, R14, 0x1 ;  /* 0x0000000e2a04a211 */ /* 0x000fe400078008ff */
[----:B----4-:R-:W-:Y:S02]  /*16420*/  @!P1 IMAD.WIDE R8, R8, 0x2, R2 ;  /* 0x0000000208089825 */ /* 0x010fe400078e0202 */
        /* <DEDUP_REMOVED lines=9> */
.L_x_9889:
        /* <DEDUP_REMOVED lines=9> */
[----:B------:R-:W-:-:S04]  /*16550*/  IMAD.WIDE.U32 R2, R80, UR4, R10 ;  /* 0x0000000450027c25 */ /* 0x000fc8000f8e000a */
[----:B------:R-:W-:Y:S01]  /*16560*/  IMAD R3, R80, UR5, R3 ;  /* 0x0000000550037c24 */ /* 0x000fe2000f8e0203 */
[----:B------:R-:W-:Y:S01]  /*16570*/  ULDC.64 UR4, c[0x0][0xb40] ;  /* 0x0002d00000047ab9 */ /* 0x000fe20000000a00 */
[----:B------:R-:W-:Y:S02]  /*16580*/  IMAD.MOV.U32 R11, RZ, RZ, R27 ;  /* 0x000000ffff0b7224 */ /* 0x000fe400078e001b */
        /* <DEDUP_REMOVED lines=33> */
.L_x_10105:
[----:B------:R-:W-:Y:S01]  /*167a0*/  ISETP.GE.AND P0, PT, R23, R76, PT ;  /* 0x0000004c1700720c */ /* 0x000fe20003f06270 */
[----:B------:R-:W-:-:S12]  /*167b0*/  BSSY B1, `(.L_x_9896) ;  /* 0x000004a000017945 */ /* 0x000fd80003800000 */
[----:B------:R-:W-:Y:S05]  /*167c0*/  @P0 BRA `(.L_x_9897) ;  /* 0x0000000400200947 */ /* 0x000fea0003800000 */
[----:B------:R-:W3:Y:S01]  /*167d0*/  LDL R35, [R1+0x88] ;  /* 0x0000880001237983 */ /* 0x000ee20000100800 */
[----:B------:R-:W-:-:S03]  /*167e0*/  ULDC UR4, c[0x0][0xac8] ;  /* 0x0002b20000047ab9 */ /* 0x000fc60000000800 */
[----:B------:R-:W4:Y:S04]  /*167f0*/  LDL R33, [R1+0xbc] ;  /* 0x0000bc0001217983 */ /* 0x000f280000100800 */
[----:B------:R-:W5:Y:S04]  /*16800*/  LDL R27, [R1+0xb8] ;  /* 0x0000b800011b7983 */ /* 0x000f680000100800 */
[----:B------:R-:W2:Y:S04]  /*16810*/  LDL R20, [R1+0xb4] ;  /* 0x0000b40001147983 */ /* 0x000ea80000100800 */
[----:B------:R-:W2:Y:S04]  /*16820*/  LDL R34, [R1+0xd8] ;  /* 0x0000d80001227983 */ /* 0x000ea80000100800 */
[----:B------:R-:W2:Y:S04]  /*16830*/  LDL R32, [R1+0xd4] ;  /* 0x0000d40001207983 */ /* 0x000ea80000100800 */
[----:B------:R-:W2:Y:S04]  /*16840*/  LDL R75, [R1+0xb0] ;  /* 0x0000b000014b7983 */ /* 0x000ea80000100800 */
[----:B------:R-:W2:Y:S04]  /*16850*/  LDL R74, [R1+0xa8] ;  /* 0x0000a800014a7983 */ /* 0x000ea80000100800 */
[----:B------:R-:W2:Y:S04]  /*16860*/  LDL R26, [R1+0xd0] ;  /* 0x0000d000011a7983 */ /* 0x000ea80000100800 */
[----:B------:R-:W2:Y:S01]  /*16870*/  LDL R77, [R1+0xcc] ;  /* 0x0000cc00014d7983 */ /* 0x000ea20000100800 */
[----:B---3--:R-:W-:-:S02]  /*16880*/  ISETP.GE.AND P1, PT, R35, UR4, PT ;  /* 0x0000000423007c0c */ /* 0x008fc4000bf26270 */
[----:B----4-:R-:W-:Y:S02]  /*16890*/  ISETP.GE.AND P0, PT, R33, UR4, PT ;  /* 0x0000000421007c0c */ /* 0x010fe4000bf06270 */
[----:B-----5:R-:W-:-:S09]  /*168a0*/  ISETP.GE.AND P3, PT, R27, UR4, PT ;  /* 0x000000041b007c0c */ /* 0x020fd2000bf66270 */
[----:B-1----:R-:W-:Y:S01]  /*168b0*/  @!P1 IMAD.MOV.U32 R15, RZ, RZ, R3 ;  /* 0x000000ffff0f9224 */ /* 0x002fe200078e0003 */
[----:B--2---:R-:W-:Y:S01]  /*168c0*/  ISETP.GE.AND P4, PT, R20, UR4, PT ;  /* 0x0000000414007c0c */ /* 0x004fe2000bf86270 */
[----:B------:R-:W-:Y:S01]  /*168d0*/  @!P1 IMAD.WIDE R10, R35, 0x4, R14 ;  /* 0x00000004230a9825 */ /* 0x000fe200078e020e */
[----:B------:R-:W-:-:S04]  /*168e0*/  @!P0 LEA R12, P2, R33, R14, 0x2 ;  /* 0x0000000e210c8211 */ /* 0x000fc800078410ff */
[----:B------:R1:W-:Y:S01]  /*168f0*/  @!P1 ST.E.64 desc[UR60][R10.64], R4 ;  /* 0x000000040a009985 */ /* 0x0003e2000c101b3c */
[-C--:B------:R-:W-:Y:S02]  /*16900*/  @!P3 LEA R22, P1, R27, R14.reuse, 0x2 ;  /* 0x0000000e1b16b211 */ /* 0x080fe400078210ff */
[-C--:B------:R-:W-:Y:S02]  /*16910*/  @!P0 LEA.HI.X R13, R33, R3.reuse, R34, 0x2, P2 ;  /* 0x00000003210d8211 */ /* 0x080fe400010f1422 */
[----:B------:R-:W-:Y:S02]  /*16920*/  ISETP.GE.AND P2, PT, R75, UR4, PT ;  /* 0x000000044b007c0c */ /* 0x000fe4000bf46270 */
[----:B------:R-:W-:Y:S02]  /*16930*/  @!P3 LEA.HI.X R23, R27, R3, R32, 0x2, P1 ;  /* 0x000000031b17b211 */ /* 0x000fe400008f1420 */
[----:B------:R-:W-:Y:S02]  /*16940*/  ISETP.GE.AND P1, PT, R74, UR4, PT ;  /* 0x000000044a007c0c */ /* 0x000fe4000bf26270 */
[----:B------:R-:W-:Y:S01]  /*16950*/  @!P4 LEA R24, P5, R20, R14, 0x2 ;  /* 0x0000000e1418c211 */ /* 0x000fe200078a10ff */
[----:B------:R-:W-:-:S02]  /*16960*/  VIADD R15, R35, 0x30 ;  /* 0x00000030230f7836 */ /* 0x000fc40000000000 */
[----:B------:R-:W-:Y:S01]  /*16970*/  VIADD R34, R35, 0x38 ;  /* 0x0000003823227836 */ /* 0x000fe20000000000 */
[----:B------:R-:W-:Y:S01]  /*16980*/  @!P4 LEA.HI.X R25, R20, R3, R26, 0x2, P5 ;  /* 0x000000031419c211 */ /* 0x000fe200028f141a */
[----:B------:R2:W-:Y:S01]  /*16990*/  @!P0 ST.E.64 desc[UR60][R12.64], R6 ;  /* 0x000000060c008985 */ /* 0x0005e2000c101b3c */
[----:B------:R-:W-:-:S03]  /*169a0*/  ISETP.GE.AND P0, PT, R15, UR4, PT ;  /* 0x000000040f007c0c */ /* 0x000fc6000bf06270 */
[----:B------:R3:W-:Y:S01]  /*169b0*/  @!P3 ST.E.64 desc[UR60][R22.64], R8 ;  /* 0x000000081600b985 */ /* 0x0007e2000c101b3c */
[----:B------:R-:W-:Y:S01]  /*169c0*/  ISETP.GE.AND P3, PT, R34, UR4, PT ;  /* 0x0000000422007c0c */ /* 0x000fe2000bf66270 */
[----:B------:R-:W-:Y:S01]  /*169d0*/  VIADD R33, R35, 0x40 ;  /* 0x0000004023217836 */ /* 0x000fe20000000000 */
[CC--:B-1----:R-:W-:Y:S01]  /*169e0*/  @!P2 LEA R10, P5, R75.reuse, R14.reuse, 0x2 ;  /* 0x0000000e4b0aa211 */ /* 0x0c2fe200078a10ff */
[----:B------:R-:W-:Y:S01]  /*169f0*/  @!P4 ST.E.64 desc[UR60][R24.64], R28 ;  /* 0x0000001c1800c985 */ /* 0x000fe2000c101b3c */
[----:B------:R-:W-:Y:S02]  /*16a00*/  SHF.R.S32.HI R20, RZ, 0x1f, R74 ;  /* 0x0000001fff147819 */ /* 0x000fe4000001144a */
[C---:B------:R-:W-:Y:S02]  /*16a10*/  @!P1 LEA R26, P4, R74.reuse, R14, 0x2 ;  /* 0x0000000e4a1a9211 */ /* 0x040fe400078810ff */
[-C--:B------:R-:W-:Y:S01]  /*16a20*/  @!P2 LEA.HI.X R11, R75, R3.reuse, R77, 0x2, P5 ;  /* 0x000000034b0ba211 */ /* 0x080fe200028f144d */
[----:B--2---:R-:W-:Y:S01]  /*16a30*/  VIADD R12, R35, 0x48 ;  /* 0x00000048230c7836 */ /* 0x004fe20000000000 */
[----:B------:R-:W-:-:S02]  /*16a40*/  @!P1 LEA.HI.X R27, R74, R3, R20, 0x2, P4 ;  /* 0x000000034a1b9211 */ /* 0x000fc400020f1414 */
[----:B------:R-:W-:Y:S01]  /*16a50*/  ISETP.GE.AND P4, PT, R33, UR4, PT ;  /* 0x0000000421007c0c */ /* 0x000fe2000bf86270 */
[----:B------:R1:W-:Y:S01]  /*16a60*/  @!P2 ST.E.64 desc[UR60][R10.64], R36 ;  /* 0x000000240a00a985 */ /* 0x0003e2000c101b3c */
[----:B------:R-:W-:Y:S01]  /*16a70*/  SHF.R.S32.HI R32, RZ, 0x1f, R15 ;  /* 0x0000001fff207819 */ /* 0x000fe2000001140f */
[----:B------:R-:W-:Y:S01]  /*16a80*/  VIADD R13, R35, 0x50 ;  /* 0x00000050230d7836 */ /* 0x000fe20000000000 */
[-C--:B------:R-:W-:Y:S01]  /*16a90*/  @!P0 LEA R4, P5, R15, R14.reuse, 0x2 ;  /* 0x0000000e0f048211 */ /* 0x080fe200078a10ff */
[----:B------:R4:W-:Y:S01]  /*16aa0*/  @!P1 ST.E.64 desc[UR60][R26.64], R40 ;  /* 0x000000281a009985 */ /* 0x0009e2000c101b3c */
[----:B------:R-:W-:Y:S02]  /*16ab0*/  ISETP.GE.AND P2, PT, R12, UR4, PT ;  /* 0x000000040c007c0c */ /* 0x000fe4000bf46270 */
[----:B------:R-:W-:Y:S02]  /*16ac0*/  SHF.R.S32.HI R7, RZ, 0x1f, R34 ;  /* 0x0000001fff077819 */ /* 0x000fe40000011422 */
[----:B---3--:R-:W-:-:S02]  /*16ad0*/  @!P3 LEA R8, P1, R34, R14, 0x2 ;  /* 0x0000000e2208b211 */ /* 0x008fc400078210ff */
[-C--:B------:R-:W-:Y:S01]  /*16ae0*/  @!P0 LEA.HI.X R5, R15, R3.reuse, R32, 0x2, P5 ;  /* 0x000000030f058211 */ /* 0x080fe200028f1420 */
[----:B------:R-:W-:Y:S01]  /*16af0*/  VIADD R15, R35, 0x58 ;  /* 0x00000058230f7836 */ /* 0x000fe20000000000 */
[----:B------:R-:W-:Y:S02]  /*16b00*/  @!P3 LEA.HI.X R9, R34, R3, R7, 0x2, P1 ;  /* 0x000000032209b211 */ /* 0x000fe400008f1407 */
[----:B------:R-:W-:Y:S01]  /*16b10*/  ISETP.GE.AND P1, PT, R13, UR4, PT ;  /* 0x000000040d007c0c */ /* 0x000fe2000bf26270 */
[----:B------:R4:W-:Y:S01]  /*16b20*/  @!P0 ST.E.64 desc[UR60][R4.64], R44 ;  /* 0x0000002c04008985 */ /* 0x0009e2000c101b3c */
[----:B------:R-:W-:Y:S02]  /*16b30*/  SHF.R.S32.HI R20, RZ, 0x1f, R33 ;  /* 0x0000001fff147819 */ /* 0x000fe40000011421 */
[----:B------:R-:W-:Y:S02]  /*16b40*/  @!P4 LEA R6, P5, R33, R14, 0x2 ;  /* 0x0000000e2106c211 */ /* 0x000fe400078a10ff */
[----:B------:R-:W-:-:S02]  /*16b50*/  ISETP.GE.AND P0, PT, R15, UR4, PT ;  /* 0x000000040f007c0c */ /* 0x000fc4000bf06270 */
[-C--:B------:R-:W-:Y:S02]  /*16b60*/  @!P4 LEA.HI.X R7, R33, R3.reuse, R20, 0x2, P5 ;  /* 0x000000032107c211 */ /* 0x080fe400028f1414 */
[----:B-1----:R-:W-:Y:S02]  /*16b70*/  SHF.R.S32.HI R11, RZ, 0x1f, R12 ;  /* 0x0000001fff0b7819 */ /* 0x002fe4000001140c */
[CC--:B------:R-:W-:Y:S02]  /*16b80*/  @!P2 LEA R10, P5, R12.reuse, R14.reuse, 0x2 ;  /* 0x0000000e0c0aa211 */ /* 0x0c0fe400078a10ff */
[----:B------:R-:W-:Y:S02]  /*16b90*/  SHF.R.S32.HI R20, RZ, 0x1f, R13 ;  /* 0x0000001fff147819 */ /* 0x000fe4000001140d */
[----:B------:R-:W-:Y:S02]  /*16ba0*/  @!P2 LEA.HI.X R11, R12, R3, R11, 0x2, P5 ;  /* 0x000000030c0ba211 */ /* 0x000fe400028f140b */
[----:B------:R-:W-:-:S04]  /*16bb0*/  @!P1 LEA R12, P5, R13, R14, 0x2 ;  /* 0x0000000e0d0c9211 */ /* 0x000fc800078a10ff */
[-C--:B------:R-:W-:Y:S02]  /*16bc0*/  @!P1 LEA.HI.X R13, R13, R3.reuse, R20, 0x2, P5 ;  /* 0x000000030d0d9211 */ /* 0x080fe400028f1414 */
[----:B------:R-:W-:Y:S02]  /*16bd0*/  SHF.R.S32.HI R20, RZ, 0x1f, R15 ;  /* 0x0000001fff147819 */ /* 0x000fe4000001140f */
[C---:B------:R-:W-:Y:S01]  /*16be0*/  @!P0 LEA R14, P5, R15.reuse, R14, 0x2 ;  /* 0x0000000e0f0e8211 */ /* 0x040fe200078a10ff */
[----:B------:R4:W-:Y:S03]  /*16bf0*/  @!P3 ST.E.64 desc[UR60][R8.64], R48 ;  /* 0x000000300800b985 */ /* 0x0009e6000c101b3c */
[----:B------:R-:W-:Y:S01]  /*16c00*/  @!P0 LEA.HI.X R15, R15, R3, R20, 0x2, P5 ;  /* 0x000000030f0f8211 */ /* 0x000fe200028f1414 */
[----:B------:R4:W-:Y:S04]  /*16c10*/  @!P4 ST.E.64 desc[UR60][R6.64], R52 ;  /* 0x000000340600c985 */ /* 0x0009e8000c101b3c */
[----:B------:R4:W-:Y:S04]  /*16c20*/  @!P2 ST.E.64 desc[UR60][R10.64], R56 ;  /* 0x000000380a00a985 */ /* 0x0009e8000c101b3c */
[----:B------:R4:W-:Y:S04]  /*16c30*/  @!P1 ST.E.64 desc[UR60][R12.64], R60 ;  /* 0x0000003c0c009985 */ /* 0x0009e8000c101b3c */
[----:B------:R4:W-:Y:S02]  /*16c40*/  @!P0 ST.E.64 desc[UR60][R14.64], R64 ;  /* 0x000000400e008985 */ /* 0x0009e4000c101b3c */
.L_x_9897:
[----:B------:R-:W-:Y:S05]  /*16c50*/  BSYNC B1 ;  /* 0x0000000000017941 */ /* 0x000fea0003800000 */
.L_x_9896:
[----:B------:R-:W-:-:S03]  /*16c60*/  UMOV UR4, 0xffffffff ;  /* 0xffffffff00047882 */ /* 0x000fc60000000000 */
[----:B------:R-:W-:Y:S05]  /*16c70*/  BRA.DIV UR4, `(.L_x_9898) ;  /* 0x0000009a049c7947 */ /* 0x000fea000b800000 */
[----:B-1----:R1:W3:Y:S04]  /*16c80*/  SHFL.IDX PT, R3, R2, 0x1, 0x1c1f ;  /* 0x003c1f0002037f89 */ /* 0x0022e800000e0000 */
[----:B--2-4-:R1:W2:Y:S02]  /*16c90*/  SHFL.IDX PT, R14, R0, 0x1, 0x1c1f ;  /* 0x003c1f00000e7f89 */ /* 0x0142a400000e0000 */
.L_x_10109:
[----:B------:R-:W-:-:S13]  /*16ca0*/  ISETP.GE.AND P0, PT, R21, R76, PT ;  /* 0x0000004c1500720c */ /* 0x000fda0003f06270 */
[----:B------:R-:W-:Y:S05]  /*16cb0*/  @P0 BRA `(.L_x_9894) ;  /* 0x00000010000c0947 */ /* 0x000fea0003800000 */
[----:B------:R-:W4:Y:S01]  /*16cc0*/  LDL R8, [R1+0xbc] ;  /* 0x0000bc0001087983 */ /* 0x000f220000100800 */
[----:B------:R-:W-:-:S03]  /*16cd0*/  ULDC UR4, c[0x0][0xac8] ;  /* 0x0002b20000047ab9 */ /* 0x000fc60000000800 */
[----:B------:R-:W5:Y:S04]  /*16ce0*/  LDL R23, [R1+0x88] ;  /* 0x0000880001177983 */ /* 0x000f680000100800 */
[----:B------:R-:W3:Y:S04]  /*16cf0*/  LDL R12, [R1+0xb8] ;  /* 0x0000b800010c7983 */ /* 0x000ee80000100800 */
[----:B------:R-:W2:Y:S04]  /*16d00*/  LDL R9, [R1+0xd8] ;  /* 0x0000d80001097983 */ /* 0x000ea80000100800 */
[----:B------:R-:W2:Y:S04]  /*16d10*/  LDL R22, [R1+0xb4] ;  /* 0x0000b40001167983 */ /* 0x000ea80000100800 */
[----:B01----:R-:W2:Y:S04]  /*16d20*/  LDL R0, [R1+0xb0] ;  /* 0x0000b00001007983 */ /* 0x003ea80000100800 */
[----:B------:R-:W2:Y:S04]  /*16d30*/  LDL R13, [R1+0xd4] ;  /* 0x0000d400010d7983 */ /* 0x000ea80000100800 */
[----:B------:R-:W2:Y:S04]  /*16d40*/  LDL R25, [R1+0xa8] ;  /* 0x0000a80001197983 */ /* 0x000ea80000100800 */
[----:B------:R-:W2:Y:S04]  /*16d50*/  LDL R24, [R1+0xd0] ;  /* 0x0000d00001187983 */ /* 0x000ea80000100800 */
[----:B------:R-:W2:Y:S01]  /*16d60*/  LDL R20, [R1+0xcc] ;  /* 0x0000cc0001147983 */ /* 0x000ea20000100800 */
[----:B----4-:R-:W-:-:S02]  /*16d70*/  ISETP.GE.AND P1, PT, R8, UR4, PT ;  /* 0x0000000408007c0c */ /* 0x010fc4000bf26270 */
[----:B-----5:R-:W-:Y:S02]  /*16d80*/  ISETP.GE.AND P5, PT, R23, UR4, PT ;  /* 0x0000000417007c0c */ /* 0x020fe4000bfa6270 */
[----:B---3--:R-:W-:-:S09]  /*16d90*/  ISETP.GE.AND P0, PT, R12, UR4, PT ;  /* 0x000000040c007c0c */ /* 0x008fd2000bf06270 */
[-C--:B--2---:R-:W-:Y:S02]  /*16da0*/  @!P1 LEA R6, P2, R8, R14.reuse, 0x2 ;  /* 0x0000000e08069211 */ /* 0x084fe400078410ff */
[----:B------:R-:W-:Y:S01]  /*16db0*/  ISETP.GE.AND P3, PT, R22, UR4, PT ;  /* 0x0000000416007c0c */ /* 0x000fe2000bf66270 */
[----:B------:R-:W-:Y:S01]  /*16dc0*/  @!P5 IMAD.MOV.U32 R2, RZ, RZ, R14 ;  /* 0x000000ffff02d224 */ /* 0x000fe200078e000e */
[----:B------:R-:W-:Y:S02]  /*16dd0*/  @!P1 LEA.HI.X R7, R8, R3, R9, 0x2, P2 ;  /* 0x0000000308079211 */ /* 0x000fe400010f1409 */
[----:B------:R-:W-:Y:S02]  /*16de0*/  ISETP.GE.AND P4, PT, R0, UR4, PT ;  /* 0x0000000400007c0c */ /* 0x000fe4000bf86270 */
[----:B------:R-:W-:Y:S01]  /*16df0*/  @!P0 LEA R8, P2, R12, R14, 0x2 ;  /* 0x0000000e0c088211 */ /* 0x000fe200078410ff */
[----:B------:R-:W-:-:S03]  /*16e00*/  @!P5 IMAD.WIDE R4, R23, 0x4, R2 ;  /* 0x000000041704d825 */ /* 0x000fc600078e0202 */
[----:B------:R-:W-:Y:S01]  /*16e10*/  @!P0 LEA.HI.X R9, R12, R3, R13, 0x2, P2 ;  /* 0x000000030c098211 */ /* 0x000fe200010f140d */
[----:B------:R-:W-:Y:S01]  /*16e20*/  VIADD R15, R23, 0x30 ;  /* 0x00000030170f7836 */ /* 0x000fe20000000000 */
[----:B------:R0:W-:Y:S04]  /*16e30*/  @!P5 ST.E.64 desc[UR60][R4.64], R68 ;  /* 0x000000440400d985 */ /* 0x0001e8000c101b3c */
[----:B------:R1:W-:Y:S01]  /*16e40*/  @!P1 ST.E.64 desc[UR60][R6.64], R30 ;  /* 0x0000001e06009985 */ /* 0x0003e2000c101b3c */
[----:B------:R-:W-:-:S03]  /*16e50*/  ISETP.GE.AND P1, PT, R25, UR4, PT ;  /* 0x0000000419007c0c */ /* 0x000fc6000bf26270 */
[----:B------:R2:W-:Y:S01]  /*16e60*/  @!P0 ST.E.64 desc[UR60][R8.64], R72 ;  /* 0x0000004808008985 */ /* 0x0005e2000c101b3c */
[----:B------:R-:W-:Y:S01]  /*16e70*/  ISETP.GE.AND P0, PT, R15, UR4, PT ;  /* 0x000000040f007c0c */ /* 0x000fe2000bf06270 */
[C---:B------:R-:W-:Y:S01]  /*16e80*/  VIADD R2, R23.reuse, 0x38 ;  /* 0x0000003817027836 */ /* 0x040fe20000000000 */
[-C--:B------:R-:W-:Y:S02]  /*16e90*/  @!P3 LEA R10, P5, R22, R14.reuse, 0x2 ;  /* 0x0000000e160ab211 */ /* 0x080fe400078a10ff */
[-C--:B------:R-:W-:Y:S02]  /*16ea0*/  @!P4 LEA R12, P2, R0, R14.reuse, 0x2 ;  /* 0x0000000e000cc211 */ /* 0x080fe400078410ff */
[-C--:B------:R-:W-:Y:S02]  /*16eb0*/  @!P3 LEA.HI.X R11, R22, R3.reuse, R24, 0x2, P5 ;  /* 0x00000003160bb211 */ /* 0x080fe400028f1418 */
[----:B------:R-:W-:Y:S01]  /*16ec0*/  @!P4 LEA.HI.X R13, R0, R3, R20, 0x2, P2 ;  /* 0x00000003000dc211 */ /* 0x000fe200010f1414 */
[C---:B------:R-:W-:Y:S01]  /*16ed0*/  VIADD R0, R23.reuse, 0x40 ;  /* 0x0000004017007836 */ /* 0x040fe20000000000 */
[----:B------:R-:W-:Y:S01]  /*16ee0*/  ISETP.GE.AND P2, PT, R2, UR4, PT ;  /* 0x0000000402007c0c */ /* 0x000fe2000bf46270 */
[----:B------:R3:W-:Y:S01]  /*16ef0*/  @!P3 ST.E.64 desc[UR60][R10.64], R38 ;  /* 0x000000260a00b985 */ /* 0x0007e2000c101b3c */
[----:B------:R-:W-:Y:S01]  /*16f00*/  SHF.R.S32.HI R24, RZ, 0x1f, R25 ;  /* 0x0000001fff187819 */ /* 0x000fe20000011419 */
[----:B------:R-:W-:Y:S01]  /*16f10*/  VIADD R20, R23, 0x48 ;  /* 0x0000004817147836 */ /* 0x000fe20000000000 */
[----:B------:R-:W-:Y:S01]  /*16f20*/  ISETP.GE.AND P3, PT, R0, UR4, PT ;  /* 0x0000000400007c0c */ /* 0x000fe2000bf66270 */
[----:B------:R4:W-:Y:S01]  /*16f30*/  @!P4 ST.E.64 desc[UR60][R12.64], R42 ;  /* 0x0000002a0c00c985 */ /* 0x0009e2000c101b3c */
[----:B0-----:R-:W-:-:S02]  /*16f40*/  @!P1 LEA R4, P4, R25, R14, 0x2 ;  /* 0x0000000e19049211 */ /* 0x001fc400078810ff */
[----:B------:R-:W-:Y:S02]  /*16f50*/  SHF.R.S32.HI R22, RZ, 0x1f, R15 ;  /* 0x0000001fff167819 */ /* 0x000fe4000001140f */
[----:B-1----:R-:W-:Y:S02]  /*16f60*/  @!P0 LEA R6, P5, R15, R14, 0x2 ;  /* 0x0000000e0f068211 */ /* 0x002fe400078a10ff */
[-C--:B------:R-:W-:Y:S02]  /*16f70*/  @!P1 LEA.HI.X R5, R25, R3.reuse, R24, 0x2, P4 ;  /* 0x0000000319059211 */ /* 0x080fe400020f1418 */
[----:B------:R-:W-:Y:S01]  /*16f80*/  @!P0 LEA.HI.X R7, R15, R3, R22, 0x2, P5 ;  /* 0x000000030f078211 */ /* 0x000fe200028f1416 */
[----:B------:R-:W-:Y:S01]  /*16f90*/  VIADD R15, R23, 0x50 ;  /* 0x00000050170f7836 */ /* 0x000fe20000000000 */
[----:B------:R-:W-:Y:S01]  /*16fa0*/  ISETP.GE.AND P5, PT, R20, UR4, PT ;  /* 0x0000000414007c0c */ /* 0x000fe2000bfa6270 */
[----:B------:R0:W-:Y:S01]  /*16fb0*/  @!P1 ST.E.64 desc[UR60][R4.64], R46 ;  /* 0x0000002e04009985 */ /* 0x0001e2000c101b3c */
[----:B--2---:R-:W-:-:S02]  /*16fc0*/  SHF.R.S32.HI R9, RZ, 0x1f, R2 ;  /* 0x0000001fff097819 */ /* 0x004fc40000011402 */
[CC--:B------:R-:W-:Y:S02]  /*16fd0*/  @!P2 LEA R8, P4, R2.reuse, R14.reuse, 0x2 ;  /* 0x0000000e0208a211 */ /* 0x0c0fe400078810ff */
[----:B------:R-:W-:Y:S02]  /*16fe0*/  ISETP.GE.AND P1, PT, R15, UR4, PT ;  /* 0x000000040f007c0c */ /* 0x000fe4000bf26270 */
[----:B------:R-:W-:Y:S02]  /*16ff0*/  @!P2 LEA.HI.X R9, R2, R3, R9, 0x2, P4 ;  /* 0x000000030209a211 */ /* 0x000fe400020f1409 */
[----:B------:R-:W-:Y:S02]  /*17000*/  SHF.R.S32.HI R2, RZ, 0x1f, R0 ;  /* 0x0000001fff027819 */ /* 0x000fe40000011400 */
[----:B---3--:R-:W-:-:S04]  /*17010*/  @!P3 LEA R10, P4, R0, R14, 0x2 ;  /* 0x0000000e000ab211 */ /* 0x008fc800078810ff */
[----:B------:R-:W-:Y:S02]  /*17020*/  @!P3 LEA.HI.X R11, R0, R3, R2, 0x2, P4 ;  /* 0x00000003000bb211 */ /* 0x000fe400020f1402 */
[----:B------:R-:W-:Y:S02]  /*17030*/  SHF.R.S32.HI R0, RZ, 0x1f, R20 ;  /* 0x0000001fff007819 */ /* 0x000fe40000011414 */
[----:B----4-:R-:W-:-:S04]  /*17040*/  @!P5 LEA R12, P4, R20, R14, 0x2 ;  /* 0x0000000e140cd211 */ /* 0x010fc800078810ff */
[-C--:B------:R-:W-:Y:S02]  /*17050*/  @!P5 LEA.HI.X R13, R20, R3.reuse, R0, 0x2, P4 ;  /* 0x00000003140dd211 */ /* 0x080fe400020f1400 */
[----:B------:R-:W-:Y:S02]  /*17060*/  SHF.R.S32.HI R0, RZ, 0x1f, R15 ;  /* 0x0000001fff007819 */ /* 0x000fe4000001140f */
[C---:B------:R-:W-:Y:S01]  /*17070*/  @!P1 LEA R20, P4, R15.reuse, R14, 0x2 ;  /* 0x0000000e0f149211 */ /* 0x040fe200078810ff */
[----:B------:R0:W-:Y:S03]  /*17080*/  @!P0 ST.E.64 desc[UR60][R6.64], R50 ;  /* 0x0000003206008985 */ /* 0x0001e6000c101b3c */
[----:B------:R-:W-:Y:S01]  /*17090*/  @!P1 LEA.HI.X R21, R15, R3, R0, 0x2, P4 ;  /* 0x000000030f159211 */ /* 0x000fe200020f1400 */
[----:B------:R0:W-:Y:S01]  /*170a0*/  @!P2 ST.E.64 desc[UR60][R8.64], R54 ;  /* 0x000000360800a985 */ /* 0x0001e2000c101b3c */
[----:B------:R-:W-:-:S03]  /*170b0*/  VIADD R0, R23, 0x58 ;  /* 0x0000005817007836 */ /* 0x000fc60000000000 */
[----:B------:R0:W-:Y:S04]  /*170c0*/  @!P3 ST.E.64 desc[UR60][R10.64], R58 ;  /* 0x0000003a0a00b985 */ /* 0x0001e8000c101b3c */
[----:B------:R0:W-:Y:S04]  /*170d0*/  @!P5 ST.E.64 desc[UR60][R12.64], R62 ;  /* 0x0000003e0c00d985 */ /* 0x0001e8000c101b3c */
[----:B------:R0:W-:Y:S01]  /*170e0*/  @!P1 ST.E.64 desc[UR60][R20.64], R66 ;  /* 0x0000004214009985 */ /* 0x0001e2000c101b3c */
[----:B------:R-:W-:-:S13]  /*170f0*/  ISETP.GE.AND P0, PT, R0, UR4, PT ;  /* 0x0000000400007c0c */ /* 0x000fda000bf06270 */
[----:B0-----:R-:W-:Y:S05]  /*17100*/  @P0 BRA `(.L_x_9894) ;  /* 0x0000000800f80947 */ /* 0x001fea0003800000 */
[----:B------:R-:W-:Y:S02]  /*17110*/  LEA R14, P0, R0, R14, 0x2 ;  /* 0x0000000e000e7211 */ /* 0x000fe400078010ff */
[----:B------:R-:W-:-:S04]  /*17120*/  SHF.R.S32.HI R2, RZ, 0x1f, R0 ;  /* 0x0000001fff027819 */ /* 0x000fc80000011400 */
[----:B------:R-:W-:-:S05]  /*17130*/  LEA.HI.X R15, R0, R3, R2, 0x2, P0 ;  /* 0x00000003000f7211 */ /* 0x000fca00000f1402 */
[----:B------:R0:W-:Y:S01]  /*17140*/  ST.E.64 desc[UR60][R14.64], R70 ;  /* 0x000000460e007985 */ /* 0x0001e2000c101b3c */
[----:B------:R-:W-:Y:S05]  /*17150*/  BRA `(.L_x_9894) ;  /* 0x0000000800e47947 */ /* 0x000fea0003800000 */
.L_x_9887:
[----:B------:R-:W3:Y:S01]  /*17160*/  LDL.LU R4, [R1+0x98] ;  /* 0x0000980001047983 */ /* 0x000ee20000300800 */
[----:B------:R-:W-:Y:S01]  /*17170*/  ULDC.64 UR6, c[0x0][0xc08] ;  /* 0x0003020000067ab9 */ /* 0x000fe20000000a00 */
[----:B------:R-:W-:Y:S02]  /*17180*/  ULDC.64 UR4, c[0x0][0xc00] ;  /* 0x0003000000047ab9 */ /* 0x000fe40000000a00 */
[----:B------:R-:W4:Y:S04]  /*17190*/  LDL.LU R0, [R1+0x9c] ;  /* 0x00009c0001007983 */ /* 0x000f280000300800 */
[----:B------:R-:W2:Y:S01]  /*171a0*/  LDL R8, [R1+0x90] ;  /* 0x0000900001087983 */ /* 0x000ea20000100800 */
[----:B------:R-:W-:Y:S01]  /*171b0*/  ISETP.NE.U32.AND P1, PT, RZ, UR6, PT ;  /* 0x00000006ff007c0c */ /* 0x000fe2000bf25070 */
[----:B------:R-:W-:Y:S01]  /*171c0*/  IMAD.MOV.U32 R7, RZ, RZ, RZ ;  /* 0x000000ffff077224 */ /* 0x000fe200078e00ff */
[----:B------:R-:W-:-:S02]  /*171d0*/  ISETP.NE.U32.AND P0, PT, RZ, UR4, PT ;  /* 0x00000004ff007c0c */ /* 0x000fc4000bf05070 */
[----:B------:R-:W-:Y:S02]  /*171e0*/  ISETP.NE.AND.EX P1, PT, RZ, UR7, PT, P1 ;  /* 0x00000007ff007c0c */ /* 0x000fe4000bf25310 */
[----:B------:R-:W-:Y:S01]  /*171f0*/  ISETP.NE.AND.EX P0, PT, RZ, UR5, PT, P0 ;  /* 0x00000005ff007c0c */ /* 0x000fe2000bf05300 */
[----:B------:R-:W1:Y:S01]  /*17200*/  S2R R9, SR_TID.X ;  /* 0x0000000000097919 */ /* 0x000e620000002100 */
[----:B---3--:R-:W-:Y:S01]  /*17210*/  IADD3 R2, P2, R4, UR4, RZ ;  /* 0x0000000404027c10 */ /* 0x008fe2000ff5e0ff */
[----:B------:R-:W-:-:S03]  /*17220*/  ULDC UR4, c[0x0][0xa88] ;  /* 0x0002a20000047ab9 */ /* 0x000fc60000000800 */
[----:B----4-:R-:W-:-:S05]  /*17230*/  IADD3.X R3, R0, UR5, RZ, P2, !PT ;  /* 0x0000000500037c10 */ /* 0x010fca00097fe4ff */
[----:B------:R-:W-:Y:S01]  /*17240*/  @P1 IADD3 R4, P2, R4, UR6, RZ ;  /* 0x0000000604041c10 */ /* 0x000fe2000ff5e0ff */
[----:B------:R-:W-:Y:S01]  /*17250*/  IMAD.U32 R6, RZ, RZ, UR4 ;  /* 0x00000004ff067e24 */ /* 0x000fe2000f8e00ff */
[----:B------:R3:W5:Y:S02]  /*17260*/  @P0 LDG.E R7, desc[UR60][R2.64] ;  /* 0x0000003c02070981 */ /* 0x000764000c1e1900 */
[----:B------:R-:W-:-:S05]  /*17270*/  @P1 IADD3.X R5, R0, UR7, RZ, P2, !PT ;  /* 0x0000000700051c10 */ /* 0x000fca00097fe4ff */
[----:B------:R3:W5:Y:S01]  /*17280*/  @P1 LDG.E R6, desc[UR60][R4.64] ;  /* 0x0000003c04061981 */ /* 0x000762000c1e1900 */
[----:B--2---:R-:W-:Y:S01]  /*17290*/  ISETP.NE.AND P2, PT, R8, RZ, PT ;  /* 0x000000ff0800720c */ /* 0x004fe20003f45270 */
[----:B-1----:R-:W-:-:S05]  /*172a0*/  VIADD R26, R9, 0xffffff80 ;  /* 0xffffff80091a7836 */ /* 0x002fca0000000000 */
[----:B------:R-:W-:-:S07]  /*172b0*/  ISETP.GT.AND P3, PT, R26, 0xbf, PT ;  /* 0x000000bf1a00780c */ /* 0x000fce0003f64270 */
[----:B------:R-:W1:Y:S02]  /*172c0*/  @!P2 LDC R8, c[0x0][0xad4] ;  /* 0x0002b500ff08ab82 */ /* 0x000e640000000800 */
[----:B-1----:R3:W-:Y:S01]  /*172d0*/  @!P2 STL [R1+0x90], R8 ;  /* 0x000090080100a387 */ /* 0x0027e20000100800 */
[----:B------:R-:W-:Y:S01]  /*172e0*/  ISETP.GT.AND P2, PT, R8, 0x1, PT ;  /* 0x000000010800780c */ /* 0x000fe20003f44270 */
[----:B------:R-:W-:-:S12]  /*172f0*/  @P1 BRA `(.L_x_9899) ;  /* 0x0000000000101947 */ /* 0x000fd80003800000 */
[----:B------:R-:W-:Y:S05]  /*17300*/  @!P0 BRA `(.L_x_9899) ;  /* 0x00000000000c8947 */ /* 0x000fea0003800000 */
[----:B---3--:R-:W2:Y:S04]  /*17310*/  LDG.E R5, desc[UR60][R2.64] ;  /* 0x0000003c02057981 */ /* 0x008ea8000c1e1900 */
[----:B-----5:R-:W2:Y:S02]  /*17320*/  LDG.E R6, desc[UR60][R2.64+0x4] ;  /* 0x0000043c02067981 */ /* 0x020ea4000c1e1900 */
[----:B--2---:R-:W-:-:S07]  /*17330*/  IMAD.IADD R6, R6, 0x1, -R5 ;  /* 0x0000000106067824 */ /* 0x004fce00078e0a05 */
.L_x_9899:
[----:B------:R-:W2:Y:S04]  /*17340*/  LDL.LU R0, [R1+0xc0] ;  /* 0x0000c00001007983 */ /* 0x000ea80000300800 */
[----:B---3--:R-:W3:Y:S01]  /*17350*/  LDL.LU R2, [R1+0x94] ;  /* 0x0000940001027983 */ /* 0x008ee20000300800 */
[----:B------:R-:W-:Y:S01]  /*17360*/  BSSY B1, `(.L_x_9900) ;  /* 0x0000039000017945 */ /* 0x000fe20003800000 */
[----:B-----5:R-:W-:Y:S02]  /*17370*/  SHF.R.S32.HI R22, RZ, 0x1f, R7 ;  /* 0x0000001fff167819 */ /* 0x020fe40000011407 */
[----:B--2---:R-:W-:Y:S02]  /*17380*/  SEL R24, R0, RZ, !P0 ;  /* 0x000000ff00187207 */ /* 0x004fe40004000000 */
[----:B---3--:R-:W-:Y:S01]  /*17390*/  SEL R27, R2, RZ, !P0 ;  /* 0x000000ff021b7207 */ /* 0x008fe20004000000 */
[----:B------:R-:W-:Y:S06]  /*173a0*/  @P3 BRA `(.L_x_9901) ;  /* 0x0000000000d03947 */ /* 0x000fec0003800000 */
[----:B------:R-:W2:Y:S01]  /*173b0*/  LDL R0, [R1+0xa4] ;  /* 0x0000a40001007983 */ /* 0x000ea20000100800 */
[----:B------:R-:W1:Y:S02]  /*173c0*/  LDC R31, c[0x0][0xbe8] ;  /* 0x0002fa00ff1f7b82 */ /* 0x000e640000000800 */
[----:B-1----:R-:W-:Y:S02]  /*173d0*/  IMAD R2, R6, R31, RZ ;  /* 0x0000001f06027224 */ /* 0x002fe400078e02ff */
[----:B--2---:R-:W-:-:S04]  /*173e0*/  IMAD R0, R0, 0xc0, R9 ;  /* 0x000000c000007824 */ /* 0x004fc800078e0209 */
[----:B------:R-:W-:-:S05]  /*173f0*/  VIADD R29, R0, 0xffffff80 ;  /* 0xffffff80001d7836 */ /* 0x000fca0000000000 */
[----:B------:R-:W-:-:S13]  /*17400*/  ISETP.GE.AND P0, PT, R29, R2, PT ;  /* 0x000000021d00720c */ /* 0x000fda0003f06270 */
[----:B------:R-:W-:Y:S05]  /*17410*/  @P0 BRA `(.L_x_9901) ;  /* 0x0000000000b40947 */ /* 0x000fea0003800000 */
[----:B------:R-:W2:Y:S01]  /*17420*/  LDL R14, [R1+0x8c] ;  /* 0x00008c00010e7983 */ /* 0x000ea20000100800 */
[----:B------:R-:W-:Y:S01]  /*17430*/  IMAD.MOV.U32 R20, RZ, RZ, 0x9b8 ;  /* 0x000009b8ff147424 */ /* 0x000fe200078e00ff */
[----:B------:R-:W-:Y:S01]  /*17440*/  ISETP.GT.AND P0, PT, R8, 0x1, PT ;  /* 0x000000010800780c */ /* 0x000fe20003f04270 */
[----:B------:R-:W1:Y:S01]  /*17450*/  LDC.64 R2, c[0x0][0xba8] ;  /* 0x0002ea00ff027b82 */ /* 0x000e620000000a00 */
[----:B------:R-:W3:Y:S01]  /*17460*/  LDL.LU R28, [R1+0xac] ;  /* 0x0000ac00011c7983 */ /* 0x000ee20000300800 */
[----:B------:R-:W-:Y:S01]  /*17470*/  ISETP.NE.AND P1, PT, R31, 0x1, PT ;  /* 0x000000011f00780c */ /* 0x000fe20003f25270 */
[----:B------:R-:W-:Y:S01]  /*17480*/  IMAD.MOV.U32 R21, RZ, RZ, R29 ;  /* 0x000000ffff157224 */ /* 0x000fe200078e001d */
[----:B------:R-:W-:-:S04]  /*17490*/  SEL R20, R20, 0x978, P0 ;  /* 0x0000097814147807 */ /* 0x000fc80000000000 */
[----:B------:R-:W4:Y:S08]  /*174a0*/  LDC.64 R10, c[0x0][R20+0x220] ;  /* 0x00008800140a7b82 */ /* 0x000f300000000a00 */
[----:B------:R-:W2:Y:S08]  /*174b0*/  LDC.64 R8, c[0x0][R20+0x218] ;  /* 0x0000860014087b82 */ /* 0x000eb00000000a00 */
[----:B------:R-:W5:Y:S08]  /*174c0*/  LDC.64 R12, c[0x0][R20+0x228] ;  /* 0x00008a00140c7b82 */ /* 0x000f700000000a00 */
[----:B------:R-:W0:Y:S08]  /*174d0*/  @P1 LDC R0, c[0x0][0xbec] ;  /* 0x0002fb00ff001b82 */ /* 0x000e300000000800 */
[----:B------:R-:W5:Y:S08]  /*174e0*/  LDC.64 R4, c[0x0][R20+0x210] ;  /* 0x0000840014047b82 */ /* 0x000f700000000a00 */
[----:B------:R-:W5:Y:S01]  /*174f0*/  @P1 LDC R25, c[0x0][0xbf0] ;  /* 0x0002fc00ff191b82 */ /* 0x000f620000000800 */
[----:B0-----:R-:W-:-:S07]  /*17500*/  @P1 IMAD.HI.U32 R0, R29, R0, RZ ;  /* 0x000000001d001227 */ /* 0x001fce00078e00ff */
[----:B-1----:R-:W0:Y:S01]  /*17510*/  @!P0 LDC R2, c[0x0][0xb50] ;  /* 0x0002d400ff028b82 */ /* 0x002e220000000800 */
        /* <DEDUP_REMOVED lines=21> */
[----:B------:R-:W-:-:S05]  /*17670*/  SHF.R.S32.HI R13, RZ, 0x1f, R11 ;  /* 0x0000001fff0d7819 */ /* 0x000fca000001140b */
[C---:B------:R-:W-:Y:S02]  /*17680*/  IMAD R13, R4.reuse, R13, R0 ;  /* 0x0000000d040d7224 */ /* 0x040fe400078e0200 */
[----:B------:R-:W-:-:S04]  /*17690*/  IMAD.WIDE.U32 R4, R4, R11, R8 ;  /* 0x0000000b04047225 */ /* 0x000fc800078e0008 */
[----:B------:R-:W-:Y:S01]  /*176a0*/  IMAD.IADD R0, R5, 0x1, R13 ;  /* 0x0000000105007824 */ /* 0x000fe200078e020d */
[----:B0-----:R-:W-:Y:S01]  /*176b0*/  LEA R2, P0, R4, R2, 0x2 ;  /* 0x0000000204027211 */ /* 0x001fe200078010ff */
[----:B------:R-:W-:-:S03]  /*176c0*/  IMAD.MOV.U32 R5, RZ, RZ, -0x800000 ;  /* 0xff800000ff057424 */ /* 0x000fc600078e00ff */
[----:B-1----:R-:W-:-:S05]  /*176d0*/  LEA.HI.X R3, R4, R3, R0, 0x2, P0 ;  /* 0x0000000304037211 */ /* 0x002fca00000f1400 */
[----:B------:R1:W-:Y:S04]  /*176e0*/  STG.E desc[UR60][R2.64], R5 ;  /* 0x0000000502007986 */ /* 0x0003e8000c10193c */
.L_x_9901:
[----:B------:R-:W-:Y:S05]  /*176f0*/  BSYNC B1 ;  /* 0x0000000000017941 */ /* 0x000fea0003800000 */
.L_x_9900:
[----:B------:R-:W-:Y:S05]  /*17700*/  @P2 BRA `(.L_x_9894) ;  /* 0x0000000400782947 */ /* 0x000fea0003800000 */
[----:B------:R-:W2:Y:S01]  /*17710*/  LDL.LU R10, [R1+0x8c] ;  /* 0x00008c00010a7983 */ /* 0x000ea20000300800 */
[----:B------:R-:W3:Y:S01]  /*17720*/  LDC R21, c[0x0][0xbe8] ;  /* 0x0002fa00ff157b82 */ /* 0x000ee20000000800 */
[----:B-1----:R-:W-:Y:S01]  /*17730*/  SHF.R.S32.HI R3, RZ, 0x1f, R26 ;  /* 0x0000001fff037819 */ /* 0x002fe2000001141a */
[----:B------:R-:W-:Y:S01]  /*17740*/  ULDC.64 UR4, c[0x0][0xaa0] ;  /* 0x0002a80000047ab9 */ /* 0x000fe20000000a00 */
[----:B------:R-:W4:Y:S01]  /*17750*/  LDL R20, [R1+0xa4] ;  /* 0x0000a40001147983 */ /* 0x000f220000100800 */
[----:B------:R-:W-:Y:S01]  /*17760*/  IMAD R0, R22, UR4, RZ ;  /* 0x0000000416007c24 */ /* 0x000fe2000f8e02ff */
[----:B------:R-:W-:Y:S01]  /*17770*/  LEA.HI R4, R3, R26, RZ, 0x2 ;  /* 0x0000001a03047211 */ /* 0x000fe200078f10ff */
[C---:B------:R-:W-:Y:S01]  /*17780*/  IMAD.WIDE.U32 R2, R7.reuse, UR4, RZ ;  /* 0x0000000407027c25 */ /* 0x040fe2000f8e00ff */
[----:B------:R-:W-:Y:S02]  /*17790*/  ULDC.64 UR6, c[0x0][0xaf0] ;  /* 0x0002bc0000067ab9 */ /* 0x000fe40000000a00 */
[----:B------:R-:W-:Y:S01]  /*177a0*/  LOP3.LUT R9, R4, 0xfffffffc, RZ, 0xc0, !PT ;  /* 0xfffffffc04097812 */ /* 0x000fe200078ec0ff */
[----:B------:R-:W-:Y:S01]  /*177b0*/  IMAD R5, R7, UR5, R0 ;  /* 0x0000000507057c24 */ /* 0x000fe2000f8e0200 */
[----:B------:R-:W-:Y:S01]  /*177c0*/  SHF.R.S32.HI R23, RZ, 0x2, R4 ;  /* 0x00000002ff177819 */ /* 0x000fe20000011404 */
[----:B------:R-:W-:Y:S01]  /*177d0*/  ULDC.64 UR4, c[0x0][0xae8] ;  /* 0x0002ba0000047ab9 */ /* 0x000fe20000000a00 */
[----:B------:R-:W-:-:S02]  /*177e0*/  IMAD R4, R24, UR6, RZ ;  /* 0x0000000618047c24 */ /* 0x000fc4000f8e02ff */
[----:B------:R-:W-:Y:S02]  /*177f0*/  IMAD.IADD R26, R26, 0x1, -R9 ;  /* 0x000000011a1a7824 */ /* 0x000fe400078e0a09 */
[----:B------:R-:W-:Y:S02]  /*17800*/  IMAD.IADD R3, R3, 0x1, R5 ;  /* 0x0000000103037824 */ /* 0x000fe400078e0205 */
[----:B------:R-:W-:Y:S02]  /*17810*/  IMAD R0, R26, 0x60, R23 ;  /* 0x000000601a007824 */ /* 0x000fe400078e0217 */
[----:B------:R-:W-:Y:S01]  /*17820*/  IMAD R7, R27, UR7, R4 ;  /* 0x000000071b077c24 */ /* 0x000fe2000f8e0204 */
[----:B---3--:R-:W-:-:S13]  /*17830*/  ISETP.NE.AND P0, PT, R21, 0x1, PT ;  /* 0x000000011500780c */ /* 0x008fda0003f05270 */
[----:B------:R-:W1:Y:S08]  /*17840*/  @P0 LDC R8, c[0x0][0xbec] ;  /* 0x0002fb00ff080b82 */ /* 0x000e700000000800 */
[----:B------:R-:W3:Y:S01]  /*17850*/  @P0 LDC R11, c[0x0][0xbf0] ;  /* 0x0002fc00ff0b0b82 */ /* 0x000ee20000000800 */
[----:B--2---:R-:W-:-:S04]  /*17860*/  IMAD.WIDE.U32 R2, R10, UR4, R2 ;  /* 0x000000040a027c25 */ /* 0x004fc8000f8e0002 */
[----:B----4-:R-:W-:Y:S02]  /*17870*/  IMAD R9, R20, 0xc0, R0 ;  /* 0x000000c014097824 */ /* 0x010fe400078e0200 */
[----:B------:R-:W-:Y:S01]  /*17880*/  IMAD R3, R10, UR5, R3 ;  /* 0x000000050a037c24 */ /* 0x000fe2000f8e0203 */
[----:B------:R-:W-:Y:S01]  /*17890*/  ULDC.64 UR4, c[0x0][0xae0] ;  /* 0x0002b80000047ab9 */ /* 0x000fe20000000a00 */
[----:B-1----:R-:W-:-:S04]  /*178a0*/  @P0 IMAD.HI.U32 R0, R9, R8, RZ ;  /* 0x0000000809000227 */ /* 0x002fc800078e00ff */
[----:B------:R-:W-:Y:S01]  /*178b0*/  IMAD.MOV.U32 R5, RZ, RZ, R9 ;  /* 0x000000ffff057224 */ /* 0x000fe200078e0009 */
[----:B---3--:R-:W-:Y:S01]  /*178c0*/  @P0 SHF.R.U32.HI R5, RZ, R11, R0 ;  /* 0x0000000bff050219 */ /* 0x008fe20000011600 */
[----:B------:R-:W-:-:S03]  /*178d0*/  IMAD.WIDE.U32 R2, R27, UR6, R2 ;  /* 0x000000061b027c25 */ /* 0x000fc6000f8e0002 */
[--C-:B------:R-:W-:Y:S01]  /*178e0*/  SHF.R.S32.HI R0, RZ, 0x1f, R5.reuse ;  /* 0x0000001fff007819 */ /* 0x100fe20000011405 */
        /* <DEDUP_REMOVED lines=12> */
[----:B------:R-:W-:Y:S01]  /*179b0*/  ULDC.64 UR4, c[0x0][0xa80] ;  /* 0x0002a00000047ab9 */ /* 0x000fe20000000a00 */
[----:B------:R-:W-:Y:S01]  /*179c0*/  IMAD.SHL.U32 R5, R26, 0x8, RZ ;  /* 0x000000081a057824 */ /* 0x000fe200078e00ff */
[C---:B------:R-:W-:Y:S01]  /*179d0*/  LEA R0, P0, R2.reuse, UR4, 0x1 ;  /* 0x0000000402007c11 */ /* 0x040fe2000f8008ff */
[----:B------:R-:W-:Y:S01]  /*179e0*/  IMAD.IADD R3, R3, 0x1, R7 ;  /* 0x0000000103037824 */ /* 0x000fe200078e0207 */
[----:B------:R-:W-:Y:S01]  /*179f0*/  UMOV UR4, 0xffffffff ;  /* 0xffffffff00047882 */ /* 0x000fe20000000000 */
[C---:B------:R-:W-:Y:S02]  /*17a00*/  VIADD R9, R5.reuse, 0x20 ;  /* 0x0000002005097836 */ /* 0x040fe40000000000 */
[----:B------:R-:W-:Y:S01]  /*17a10*/  VIADD R8, R5, 0x40 ;  /* 0x0000004005087836 */ /* 0x000fe20000000000 */
[----:B------:R-:W-:Y:S02]  /*17a20*/  LEA.HI.X R2, R2, UR5, R3, 0x1, P0 ;  /* 0x0000000502027c11 */ /* 0x000fe400080f0c03 */
[----:B------:R-:W-:-:S02]  /*17a30*/  SHF.R.S32.HI R10, RZ, 0x1f, R9 ;  /* 0x0000001fff0a7819 */ /* 0x000fc40000011409 */
[----:B------:R-:W-:Y:S01]  /*17a40*/  SHF.R.S32.HI R7, RZ, 0x1f, R8 ;  /* 0x0000001fff077819 */ /* 0x000fe20000011408 */
[----:B------:R-:W-:Y:S06]  /*17a50*/  BRA.DIV UR4, `(.L_x_9902) ;  /* 0x0000008e046c7947 */ /* 0x000fec000b800000 */
[----:B------:R1:W2:Y:S04]  /*17a60*/  SHFL.IDX PT, R3, R2, RZ, 0x1c1f ;  /* 0x001c1fff02037589 */ /* 0x0002a800000e0000 */
[----:B------:R1:W3:Y:S02]  /*17a70*/  SHFL.IDX PT, R14, R0, RZ, 0x1c1f ;  /* 0x001c1fff000e7589 */ /* 0x0002e400000e0000 */
.L_x_10112:
[----:B------:R-:W-:Y:S01]  /*17a80*/  IMAD R21, R6, R21, RZ ;  /* 0x0000001506157224 */ /* 0x000fe200078e02ff */
[----:B------:R-:W-:Y:S01]  /*17a90*/  BSSY B1, `(.L_x_9903) ;  /* 0x0000011000017945 */ /* 0x000fe20003800000 */
[----:B------:R-:W-:-:S05]  /*17aa0*/  IMAD R4, R20, 0xc0, R23 ;  /* 0x000000c014047824 */ /* 0x000fca00078e0217 */
[----:B------:R-:W-:-:S13]  /*17ab0*/  ISETP.GE.AND P0, PT, R4, R21, PT ;  /* 0x000000150400720c */ /* 0x000fda0003f06270 */
[----:B------:R-:W-:Y:S05]  /*17ac0*/  @P0 BRA `(.L_x_9904) ;  /* 0x0000000000340947 */ /* 0x000fea0003800000 */
[----:B------:R-:W-:Y:S02]  /*17ad0*/  ULDC UR4, c[0x0][0xac8] ;  /* 0x0002b20000047ab9 */ /* 0x000fe40000000800 */
[----:B------:R-:W-:Y:S02]  /*17ae0*/  ISETP.GE.AND P2, PT, R5, UR4, PT ;  /* 0x0000000405007c0c */ /* 0x000fe4000bf46270 */
[----:B------:R-:W-:Y:S02]  /*17af0*/  ISETP.GE.AND P3, PT, R9, UR4, PT ;  /* 0x0000000409007c0c */ /* 0x000fe4000bf66270 */
[----:B------:R-:W-:-:S09]  /*17b00*/  ISETP.GE.AND P4, PT, R8, UR4, PT ;  /* 0x0000000408007c0c */ /* 0x000fd2000bf86270 */
[----:B--2---:R-:W-:Y:S02]  /*17b10*/  @!P2 IMAD.MOV.U32 R15, RZ, RZ, R3 ;  /* 0x000000ffff0fa224 */ /* 0x004fe400078e0003 */
[-C--:B---3--:R-:W-:Y:S02]  /*17b20*/  @!P3 LEA R22, P0, R9, R14.reuse, 0x1 ;  /* 0x0000000e0916b211 */ /* 0x088fe400078008ff */
[C---:B------:R-:W-:Y:S01]  /*17b30*/  @!P4 LEA R24, P1, R8.reuse, R14, 0x1 ;  /* 0x0000000e0818c211 */ /* 0x040fe200078208ff */
[----:B------:R-:W-:Y:S01]  /*17b40*/  @!P2 IMAD.WIDE R12, R5, 0x2, R14 ;  /* 0x00000002050ca825 */ /* 0x000fe200078e020e */
[-C--:B------:R-:W-:Y:S02]  /*17b50*/  @!P3 LEA.HI.X R23, R9, R3.reuse, R10, 0x1, P0 ;  /* 0x000000030917b211 */ /* 0x080fe400000f0c0a */
[----:B------:R-:W-:Y:S02]  /*17b60*/  @!P4 LEA.HI.X R25, R8, R3, R7, 0x1, P1 ;  /* 0x000000030819c211 */ /* 0x000fe400008f0c07 */
[----:B------:R4:W-:Y:S04]  /*17b70*/  @!P2 ST.E.128 desc[UR60][R12.64], RZ ;  /* 0x000000ff0c00a985 */ /* 0x0009e8000c101d3c */
[----:B------:R4:W-:Y:S04]  /*17b80*/  @!P3 ST.E.128 desc[UR60][R22.64], RZ ;  /* 0x000000ff1600b985 */ /* 0x0009e8000c101d3c */
[----:B------:R4:W-:Y:S02]  /*17b90*/  @!P4 ST.E.128 desc[UR60][R24.64], RZ ;  /* 0x000000ff1800c985 */ /* 0x0009e4000c101d3c */
.L_x_9904:
[----:B------:R-:W-:Y:S05]  /*17ba0*/  BSYNC B1 ;  /* 0x0000000000017941 */ /* 0x000fea0003800000 */
.L_x_9903:
[----:B------:R-:W-:-:S03]  /*17bb0*/  UMOV UR4, 0xffffffff ;  /* 0xffffffff00047882 */ /* 0x000fc60000000000 */
[----:B------:R-:W-:Y:S05]  /*17bc0*/  BRA.DIV UR4, `(.L_x_9905) ;  /* 0x0000008e04447947 */ /* 0x000fea000b800000 */
[----:B--2---:R2:W0:Y:S04]  /*17bd0*/  SHFL.IDX PT, R3, R2, 0x1, 0x1c1f ;  /* 0x003c1f0002037f89 */ /* 0x00442800000e0000 */
[----:B---3--:R2:W3:Y:S02]  /*17be0*/  SHFL.IDX PT, R14, R0, 0x1, 0x1c1f ;  /* 0x003c1f00000e7f89 */ /* 0x0084e400000e0000 */
.L_x_10116:
[----:B-12---:R-:W-:-:S05]  /*17bf0*/  VIADD R0, R4, 0x60 ;  /* 0x0000006004007836 */ /* 0x006fca0000000000 */
[----:B------:R-:W-:-:S13]  /*17c00*/  ISETP.GE.AND P0, PT, R0, R21, PT ;  /* 0x000000150000720c */ /* 0x000fda0003f06270 */
[----:B------:R-:W-:Y:S05]  /*17c10*/  @P0 BRA `(.L_x_9894) ;  /* 0x0000000000340947 */ /* 0x000fea0003800000 */
[----:B------:R-:W-:Y:S02]  /*17c20*/  ULDC UR4, c[0x0][0xac8] ;  /* 0x0002b20000047ab9 */ /* 0x000fe40000000800 */
[----:B------:R-:W-:Y:S02]  /*17c30*/  ISETP.GE.AND P2, PT, R5, UR4, PT ;  /* 0x0000000405007c0c */ /* 0x000fe4000bf46270 */
[----:B------:R-:W-:Y:S02]  /*17c40*/  ISETP.GE.AND P3, PT, R9, UR4, PT ;  /* 0x0000000409007c0c */ /* 0x000fe4000bf66270 */
[----:B------:R-:W-:-:S09]  /*17c50*/  ISETP.GE.AND P4, PT, R8, UR4, PT ;  /* 0x0000000408007c0c */ /* 0x000fd2000bf86270 */
[----:B0-----:R-:W-:Y:S02]  /*17c60*/  @!P2 IMAD.MOV.U32 R15, RZ, RZ, R3 ;  /* 0x000000ffff0fa224 */ /* 0x001fe400078e0003 */
[-C--:B---34-:R-:W-:Y:S02]  /*17c70*/  @!P3 LEA R12, P0, R9, R14.reuse, 0x1 ;  /* 0x0000000e090cb211 */ /* 0x098fe400078008ff */
[C---:B------:R-:W-:Y:S01]  /*17c80*/  @!P4 LEA R2, P1, R8.reuse, R14, 0x1 ;  /* 0x0000000e0802c211 */ /* 0x040fe200078208ff */
[----:B------:R-:W-:Y:S01]  /*17c90*/  @!P2 IMAD.WIDE R4, R5, 0x2, R14 ;  /* 0x000000020504a825 */ /* 0x000fe200078e020e */
[-C--:B------:R-:W-:Y:S02]  /*17ca0*/  @!P3 LEA.HI.X R13, R9, R3.reuse, R10, 0x1, P0 ;  /* 0x00000003090db211 */ /* 0x080fe400000f0c0a */
[----:B------:R-:W-:Y:S02]  /*17cb0*/  @!P4 LEA.HI.X R3, R8, R3, R7, 0x1, P1 ;  /* 0x000000030803c211 */ /* 0x000fe400008f0c07 */
[----:B------:R2:W-:Y:S04]  /*17cc0*/  @!P2 ST.E.128 desc[UR60][R4.64], RZ ;  /* 0x000000ff0400a985 */ /* 0x0005e8000c101d3c */
[----:B------:R2:W-:Y:S04]  /*17cd0*/  @!P3 ST.E.128 desc[UR60][R12.64], RZ ;  /* 0x000000ff0c00b985 */ /* 0x0005e8000c101d3c */
[----:B------:R2:W-:Y:S02]  /*17ce0*/  @!P4 ST.E.128 desc[UR60][R2.64], RZ ;  /* 0x000000ff0200c985 */ /* 0x0005e4000c101d3c */
.L_x_9894:
[----:B------:R-:W-:Y:S05]  /*17cf0*/  BSYNC B0 ;  /* 0x0000000000007941 */ /* 0x000fea0003800000 */
.L_x_9886:
[----:B------:R-:W-:Y:S02]  /*17d00*/  ULDC UR4, c[0x0][0xc3c] ;  /* 0x00030f0000047ab9 */ /* 0x000fe40000000800 */
[----:B------:R-:W-:-:S13]  /*17d10*/  ISETP.GE.AND P0, PT, R111, UR4, PT ;  /* 0x000000046f007c0c */ /* 0x000fda000bf06270 */
[----:B------:R-:W-:Y:S05]  /*17d20*/  @!P0 BRA `(.L_x_9906) ;  /* 0xfffffe9400b08947 */ /* 0x000fea000383ffff */
[----:B------:R-:W-:Y:S05]  /*17d30*/  BRA `(.L_x_9759) ;  /* 0x0000007c00d87947 */ /* 0x000fea0003800000 */
.L_x_9757:
[----:B------:R-:W-:-:S08]  /*17d40*/  NOP ;  /* 0x0000000000007918 */ /* 0x000fd00000000000 */
[----:B--2---:R-:W0:-:S00]  /*17d50*/  USETMAXREG.DEALLOC.CTAPOOL 0x20 ;  /* 0x00000020000079c8 */ /* 0x004e0000080e0500 */
        /* <DEDUP_REMOVED lines=14> */
.L_x_9907:
[----:B------:R-:W0:Y:S01]  /*17e40*/  S2R R0, SR_TID.X ;  /* 0x0000000000007919 */ /* 0x000e220000002100 */
[----:B------:R-:W-:Y:S01]  /*17e50*/  ULDC UR4, c[0x0][0xc3c] ;  /* 0x00030f0000047ab9 */ /* 0x000fe20000000800 */
[----:B------:R-:W-:Y:S01]  /*17e60*/  IMAD.MOV.U32 R7, RZ, RZ, RZ ;  /* 0x000000ffff077224 */ /* 0x000fe200078e00ff */
        /* <DEDUP_REMOVED lines=8> */
[----:B------:R-:W3:Y:S01]  /*17ef0*/  @!P1 LDG.E R6, desc[UR60][R4.64] ;  /* 0x0000003c04069981 */ /* 0x000ee2000c1e1900 */
[----:B--2---:R-:W-:-:S05]  /*17f00*/  @!P1 IMAD.WIDE.U32 R2, R0, 0x4, R2 ;  /* 0x0000000400029825 */ /* 0x004fca00078e0002 */
[----:B------:R-:W3:Y:S01]  /*17f10*/  @!P1 LDG.E R7, desc[UR60][R2.64] ;  /* 0x0000003c02079981 */ /* 0x000ee2000c1e1900 */
[C---:B------:R-:W-:Y:S02]  /*17f20*/  ISETP.NE.AND P1, PT, R0.reuse, RZ, PT ;  /* 0x000000ff0000720c */ /* 0x040fe40003f25270 */
[C---:B------:R-:W-:Y:S02]  /*17f30*/  ISETP.GE.U32.AND P2, PT, R0.reuse, 0x2, PT ;  /* 0x000000020000780c */ /* 0x040fe40003f46070 */
[C---:B------:R-:W-:Y:S02]  /*17f40*/  ISETP.GE.U32.AND P3, PT, R0.reuse, 0x4, PT ;  /* 0x000000040000780c */ /* 0x040fe40003f66070 */
[C---:B------:R-:W-:Y:S02]  /*17f50*/  ISETP.GE.U32.AND P4, PT, R0.reuse, 0x8, PT ;  /* 0x000000080000780c */ /* 0x040fe40003f86070 */
[----:B------:R-:W-:Y:S01]  /*17f60*/  ISETP.GE.U32.AND P5, PT, R0, 0x10, PT ;  /* 0x000000100000780c */ /* 0x000fe20003fa6070 */
[----:B------:R-:W-:Y:S01]  /*17f70*/  UMOV UR4, URZ ;  /* 0x0000003f00047c82 */ /* 0x000fe20008000000 */
        /* <DEDUP_REMOVED lines=17> */
[----:B0-----:R-:W-:-:S05]  /*18090*/  IMAD R8, R8, UR5, RZ ;  /* 0x0000000508087c24 */ /* 0x001fca000f8e02ff */
[----:B-1----:R-:W-:Y:S01]  /*180a0*/  ISETP.GT.AND P6, PT, R8, UR6, PT ;  /* 0x0000000608007c0c */ /* 0x002fe2000bfc4270 */
[----:B------:R-:W-:-:S12]  /*180b0*/  IMAD.MOV.U32 R3, RZ, RZ, R8 ;  /* 0x000000ffff037224 */ /* 0x000fd800078e0008 */
[----:B------:R-:W-:Y:S05]  /*180c0*/  @P6 BRA `(.L_x_9909) ;  /* 0x00000000009c6947 */ /* 0x000fea0003800000 */
[----:B------:R-:W-:Y:S01]  /*180d0*/  IMAD.MOV.U32 R8, RZ, RZ, R3 ;  /* 0x000000ffff087224 */ /* 0x000fe200078e0003 */
[----:B------:R-:W-:Y:S01]  /*180e0*/  UMOV UR4, URZ ;  /* 0x0000003f00047c82 */ /* 0x000fe20008000000 */
[----:B------:R-:W-:-:S05]  /*180f0*/  ULDC UR5, c[0x0][0xc38] ;  /* 0x00030e0000057ab9 */ /* 0x000fca0000000800 */
.L_x_9911:
[----:B------:R-:W0:Y:S01]  /*18100*/  LDC R2, c[0x0][0xc3c] ;  /* 0x00030f00ff027b82 */ /* 0x000e220000000800 */
[----:B------:R-:W-:Y:S01]  /*18110*/  UIADD3 UR4, UR4, 0x1f, URZ ;  /* 0x0000001f04047890 */ /* 0x000fe2000fffe03f */
[----:B------:R-:W-:Y:S02]  /*18120*/  ULDC UR7, c[0x0][0xc3c] ;  /* 0x00030f0000077ab9 */ /* 0x000fe40000000800 */
[----:B------:R-:W-:-:S03]  /*18130*/  IMAD.U32 R27, RZ, RZ, UR7 ;  /* 0x00000007ff1b7e24 */ /* 0x000fc6000f8e00ff */
[----:B0-----:R-:W-:-:S13]  /*18140*/  ISETP.LE.AND P6, PT, R2, UR4, PT ;  /* 0x0000000402007c0c */ /* 0x001fda000bfc3270 */
[----:B------:R-:W-:Y:S05]  /*18150*/  @P6 BRA `(.L_x_9910) ;  /* 0x00000004009c6947 */ /* 0x000fea0003800000 */
[----:B------:R-:W-:-:S05]  /*18160*/  VIADD R7, R0, UR4 ;  /* 0x0000000400077c36 */ /* 0x000fca0008000000 */
        /* <DEDUP_REMOVED lines=29> */
.L_x_9909:
        /* <DEDUP_REMOVED lines=19> */
.L_x_9912:
[----:B0-----:R-:W-:Y:S02]  /*18470*/  IMAD.MOV.U32 R5, RZ, RZ, R10 ;  /* 0x000000ffff057224 */ /* 0x001fe400078e000a */
[----:B-1----:R-:W-:Y:S02]  /*18480*/  IMAD R24, R24, UR5, R9 ;  /* 0x0000000518187c24 */ /* 0x002fe4000f8e0209 */
[----:B------:R-:W0:Y:S01]  /*18490*/  I2F.RP R8, R5 ;  /* 0x0000000500087306 */ /* 0x000e220000209400 */
[----:B------:R-:W-:Y:S02]  /*184a0*/  IMAD R9, R11, R4, RZ ;  /* 0x000000040b097224 */ /* 0x000fe400078e02ff */
[----:B------:R-:W-:Y:S01]  /*184b0*/  IMAD.MOV.U32 R2, RZ, RZ, RZ ;  /* 0x000000ffff027224 */ /* 0x000fe200078e00ff */
[----:B------:R-:W-:Y:S01]  /*184c0*/  IADD3 R25, -R24, UR6, RZ ;  /* 0x0000000618197c10 */ /* 0x000fe2000fffe1ff */
[----:B------:R-:W-:Y:S02]  /*184d0*/  VIADD R27, R27, UR4 ;  /* 0x000000041b1b7c36 */ /* 0x000fe40008000000 */
[----:B------:R-:W-:Y:S01]  /*184e0*/  IMAD.HI.U32 R2, R3, R9, R2 ;  /* 0x0000000903027227 */ /* 0x000fe200078e0002 */
[----:B------:R-:W-:-:S02]  /*184f0*/  IABS R3, R6 ;  /* 0x0000000600037213 */ /* 0x000fc40000000000 */
[----:B------:R-:W-:-:S03]  /*18500*/  IABS R9, R25 ;  /* 0x0000001900097213 */ /* 0x000fc60000000000 */
[----:B------:R-:W-:Y:S02]  /*18510*/  IMAD.MOV R3, RZ, RZ, -R3 ;  /* 0x000000ffff037224 */ /* 0x000fe400078e0a03 */
[----:B------:R-:W-:Y:S01]  /*18520*/  IMAD.HI.U32 R2, R2, R9, RZ ;  /* 0x0000000902027227 */ /* 0x000fe200078e00ff */
[----:B0-----:R-:W0:Y:S03]  /*18530*/  MUFU.RCP R8, R8 ;  /* 0x0000000800087308 */ /* 0x001e260000001000 */
[----:B------:R-:W-:-:S05]  /*18540*/  IMAD R9, R2, R3, R9 ;  /* 0x0000000302097224 */ /* 0x000fca00078e0209 */
[----:B------:R-:W-:Y:S01]  /*18550*/  ISETP.GT.U32.AND P1, PT, R4, R9, PT ;  /* 0x000000090400720c */ /* 0x000fe20003f24070 */
[----:B0-----:R-:W-:-:S12]  /*18560*/  VIADD R3, R8, 0xffffffe ;  /* 0x0ffffffe08037836 */ /* 0x001fd80000000000 */
[----:B------:R-:W-:Y:S01]  /*18570*/  @!P1 IMAD.IADD R9, R9, 0x1, -R4 ;  /* 0x0000000109099824 */ /* 0x000fe200078e0a04 */
[----:B------:R-:W0:Y:S01]  /*18580*/  F2I.FTZ.U32.TRUNC.NTZ R3, R3 ;  /* 0x0000000300037305 */ /* 0x000e22000021f000 */
[----:B------:R-:W-:Y:S01]  /*18590*/  @!P1 VIADD R2, R2, 0x1 ;  /* 0x0000000102029836 */ /* 0x000fe20000000000 */
[----:B------:R-:W-:Y:S02]  /*185a0*/  ISETP.NE.AND P1, PT, R6, RZ, PT ;  /* 0x000000ff0600720c */ /* 0x000fe40003f25270 */
[----:B------:R-:W-:Y:S02]  /*185b0*/  ISETP.GE.U32.AND P0, PT, R9, R4, PT ;  /* 0x000000040900720c */ /* 0x000fe40003f06070 */
[----:B------:R-:W-:-:S04]  /*185c0*/  LOP3.LUT R4, R25, R6, RZ, 0x3c, !PT ;  /* 0x0000000619047212 */ /* 0x000fc800078e3cff */
[----:B------:R-:W-:Y:S01]  /*185d0*/  ISETP.GE.AND P2, PT, R4, RZ, PT ;  /* 0x000000ff0400720c */ /* 0x000fe20003f46270 */
[----:B0-----:R-:W-:-:S06]  /*185e0*/  IMAD.MOV R8, RZ, RZ, -R3 ;  /* 0x000000ffff087224 */ /* 0x001fcc00078e0a03 */
[----:B------:R-:W-:-:S04]  /*185f0*/  @P0 VIADD R2, R2, 0x1 ;  /* 0x0000000102020836 */ /* 0x000fc80000000000 */
[----:B------:R-:W-:Y:S02]  /*18600*/  IMAD.MOV.U32 R4, RZ, RZ, R2 ;  /* 0x000000ffff047224 */ /* 0x000fe400078e0002 */
[----:B------:R-:W-:Y:S01]  /*18610*/  IMAD.MOV.U32 R2, RZ, RZ, R8 ;  /* 0x000000ffff027224 */ /* 0x000fe200078e0008 */
[----:B------:R-:W-:Y:S01]  /*18620*/  IABS R8, R7 ;  /* 0x0000000700087213 */ /* 0x000fe20000000000 */
[----:B------:R-:W-:Y:S01]  /*18630*/  @!P2 IMAD.MOV R4, RZ, RZ, -R4 ;  /* 0x000000ffff04a224 */ /* 0x000fe200078e0a04 */
[----:B------:R-:W-:Y:S01]  /*18640*/  @!P1 LOP3.LUT R4, RZ, R6, RZ, 0x33, !PT ;  /* 0x00000006ff049212 */ /* 0x000fe200078e33ff */
[----:B------:R-:W-:Y:S02]  /*18650*/  IMAD R9, R2, R5, RZ ;  /* 0x0000000502097224 */ /* 0x000fe400078e02ff */
[----:B------:R-:W-:Y:S02]  /*18660*/  IMAD.MOV.U32 R2, RZ, RZ, RZ ;  /* 0x000000ffff027224 */ /* 0x000fe400078e00ff */
[----:B------:R-:W-:-:S02]  /*18670*/  IMAD.MOV R8, RZ, RZ, -R8 ;  /* 0x000000ffff087224 */ /* 0x000fc400078e0a08 */
[----:B------:R-:W-:Y:S01]  /*18680*/  IMAD.HI.U32 R2, R3, R9, R2 ;  /* 0x0000000903027227 */ /* 0x000fe200078e0002 */
[----:B------:R-:W-:-:S03]  /*18690*/  IABS R3, R4 ;  /* 0x0000000400037213 */ /* 0x000fc60000000000 */
[----:B------:R-:W-:Y:S02]  /*186a0*/  IMAD R6, R6, R4, RZ ;  /* 0x0000000406067224 */ /* 0x000fe400078e02ff */
        /* <DEDUP_REMOVED lines=18> */
.L_x_9910:
[----:B------:R-:W-:Y:S02]  /*187d0*/  IMAD.MOV.U32 R25, RZ, RZ, RZ ;  /* 0x000000ffff197224 */ /* 0x000fe400078e00ff */
[----:B------:R-:W-:Y:S02]  /*187e0*/  IMAD.U32 R24, RZ, RZ, UR6 ;  /* 0x00000006ff187e24 */ /* 0x000fe4000f8e00ff */
[----:B------:R-:W-:-:S07]  /*187f0*/  IMAD.MOV.U32 R26, RZ, RZ, RZ ;  /* 0x000000ffff1a7224 */ /* 0x000fce00078e00ff */
.L_x_9913:
[----:B------:R-:W-:-:S13]  /*18800*/  ISETP.NE.AND P0, PT, R0, RZ, PT ;  /* 0x000000ff0000720c */ /* 0x000fda0003f05270 */
[----:B------:R-:W0:Y:S01]  /*18810*/  @!P0 S2R R3, SR_CgaCtaId ;  /* 0x0000000000038919 */ /* 0x000e220000008800 */
[----:B------:R-:W-:-:S04]  /*18820*/  @!P0 MOV R0, 0x400 ;  /* 0x0000040000008802 */ /* 0x000fc80000000f00 */
[----:B0-----:R-:W-:-:S05]  /*18830*/  @!P0 LEA R0, R3, R0, 0x18 ;  /* 0x0000000003008211 */ /* 0x001fca00078ec0ff */
[----:B------:R1:W-:Y:S01]  /*18840*/  @!P0 STS.128 [R0+0x31cd0], R24 ;  /* 0x031cd01800008388 */ /* 0x0003e20000000c00 */
[----:B------:R-:W-:Y:S06]  /*18850*/  BAR.ARV 0x5, 0x200 ;  /* 0x0148000000007b1d */ /* 0x000fec0000002000 */
.L_x_9908:
[----:B------:R2:W-:Y:S01]  /*18860*/  STL [R1+0x40], RZ ;  /* 0x000040ff01007387 */ /* 0x0005e20000100800 */
[----:B------:R-:W-:Y:S01]  /*18870*/  ULDC UR4, c[0x0][0xc3c] ;  /* 0x00030f0000047ab9 */ /* 0x000fe20000000800 */
[----:B------:R-:W-:Y:S01]  /*18880*/  IMAD.MOV.U32 R28, RZ, RZ, 0x1 ;  /* 0x00000001ff1c7424 */ /* 0x000fe200078e00ff */
[----:B0-----:R-:W-:Y:S01]  /*18890*/  ISETP.GE.AND P0, PT, R27, UR4, PT ;  /* 0x000000041b007c0c */ /* 0x001fe2000bf06270 */
[----:B------:R-:W-:-:S12]  /*188a0*/  IMAD.MOV.U32 R18, RZ, RZ, RZ ;  /* 0x000000ffff127224 */ /* 0x000fd800078e00ff */
[----:B--2---:R-:W-:Y:S05]  /*188b0*/  @P0 BRA `(.L_x_9914) ;  /* 0x00000070001c0947 */ /* 0x004fea0003800000 */
[----:B------:R-:W2:Y:S01]  /*188c0*/  LDL R6, [R1+0x38] ;  /* 0x0000380001067983 */ /* 0x000ea20000100800 */
[----:B------:R-:W0:Y:S01]  /*188d0*/  S2R R7, SR_TID.X ;  /* 0x0000000000077919 */ /* 0x000e220000002100 */
[----:B------:R-:W3:Y:S01]  /*188e0*/  S2UR UR5, SR_CgaCtaId ;  /* 0x00000000000579c3 */ /* 0x000ee20000008800 */
[----:B------:R-:W-:Y:S01]  /*188f0*/  UMOV UR4, 0x400 ;  /* 0x0000040000047882 */ /* 0x000fe20000000000 */
[----:B------:R-:W-:Y:S02]  /*18900*/  LOP3.LUT R19, R19, 0xfffffffd, RZ, 0xc0, !PT ;  /* 0xfffffffd13137812 */ /* 0x000fe400078ec0ff */
[C---:B0-----:R-:W-:Y:S01]  /*18910*/  LOP3.LUT R5, R7.reuse, 0x7f, RZ, 0xc0, !PT ;  /* 0x0000007f07057812 */ /* 0x041fe200078ec0ff */
[----:B-1----:R-:W-:-:S04]  /*18920*/  IMAD.SHL.U32 R0, R7, 0x8, RZ ;  /* 0x0000000807007824 */ /* 0x002fc800078e00ff */
[----:B------:R-:W-:Y:S01]  /*18930*/  IMAD.SHL.U32 R4, R5, 0x8, RZ ;  /* 0x0000000805047824 */ /* 0x000fe200078e00ff */
[C---:B------:R-:W-:Y:S02]  /*18940*/  LOP3.LUT R3, R0.reuse, 0x20, RZ, 0xc0, !PT ;  /* 0x0000002000037812 */ /* 0x040fe400078ec0ff */
[----:B------:R-:W-:Y:S02]  /*18950*/  LOP3.LUT R2, R0, 0xd8, RZ, 0xc0, !PT ;  /* 0x000000d800027812 */ /* 0x000fe400078ec0ff */
[----:B------:R-:W-:Y:S02]  /*18960*/  LOP3.LUT R3, R3, 0x300, R4, 0xf8, !PT ;  /* 0x0000030003037812 */ /* 0x000fe400078ef804 */
[----:B------:R-:W-:Y:S01]  /*18970*/  LOP3.LUT R2, R2, 0x18, R7, 0x78, !PT ;  /* 0x0000001802027812 */ /* 0x000fe200078e7807 */
[----:B---3--:R-:W-:-:S03]  /*18980*/  ULEA UR4, UR5, UR4, 0x18 ;  /* 0x0000000405047291 */ /* 0x008fc6000f8ec03f */
[----:B------:R-:W-:Y:S02]  /*18990*/  LOP3.LUT R3, R3, R2, RZ, 0xfc, !PT ;  /* 0x0000000203037212 */ /* 0x000fe400078efcff */
[----:B------:R-:W-:Y:S02]  /*189a0*/  LOP3.LUT P0, R2, R7, 0x1f, RZ, 0xc0, !PT ;  /* 0x0000001f07027812 */ /* 0x000fe4000780c0ff */
[----:B------:R-:W-:-:S03]  /*189b0*/  ISETP.NE.AND P1, PT, R5, RZ, PT ;  /* 0x000000ff0500720c */ /* 0x000fc60003f25270 */
[----:B------:R0:W-:Y:S01]  /*189c0*/  STL [R1+0xc], R2 ;  /* 0x00000c0201007387 */ /* 0x0001e20000100800 */
[----:B------:R-:W-:Y:S01]  /*189d0*/  SHF.R.U32.HI R4, RZ, 0x2, R5 ;  /* 0x00000002ff047819 */ /* 0x000fe20000011605 */
[----:B------:R-:W-:Y:S02]  /*189e0*/  IMAD.U32 R16, RZ, RZ, UR4 ;  /* 0x00000004ff107e24 */ /* 0x000fe4000f8e00ff */
[----:B0-----:R-:W-:-:S05]  /*189f0*/  IMAD.SHL.U32 R2, R7, 0x20, RZ ;  /* 0x0000002007027824 */ /* 0x001fca00078e00ff */
[----:B------:R-:W-:Y:S01]  /*18a00*/  LOP3.LUT R4, R4, 0x60, R2, 0xf8, !PT ;  /* 0x0000006004047812 */ /* 0x000fe200078ef802 */
[----:B------:R-:W-:Y:S01]  /*18a10*/  IMAD R2, R3, 0x2, R16 ;  /* 0x0000000203027824 */ /* 0x000fe200078e0210 */
[----:B------:R-:W-:-:S04]  /*18a20*/  @P1 LOP3.LUT R19, R19, 0x2, RZ, 0xfc, !PT ;  /* 0x0000000213131812 */ /* 0x000fc800078efcff */
[----:B------:R-:W-:-:S04]  /*18a30*/  LOP3.LUT R19, R19, 0xfffffffe, RZ, 0xc0, !PT ;  /* 0xfffffffe13137812 */ /* 0x000fc800078ec0ff */
[----:B------:R-:W-:Y:S02]  /*18a40*/  @P0 LOP3.LUT R19, R19, 0x1, RZ, 0xfc, !PT ;  /* 0x0000000113130812 */ /* 0x000fe400078efcff */
[----:B------:R-:W-:Y:S02]  /*18a50*/  ISETP.NE.OR P0, PT, R5, RZ, !P0 ;  /* 0x000000ff0500720c */ /* 0x000fe40004705670 */
[----:B------:R-:W-:Y:S02]  /*18a60*/  LOP3.LUT R0, R0, 0x18, RZ, 0xc0, !PT ;  /* 0x0000001800007812 */ /* 0x000fe400078ec0ff */
[----:B------:R-:W-:Y:S01]  /*18a70*/  LOP3.LUT R19, R19, 0xfffffff7, RZ, 0xc0, !PT ;  /* 0xfffffff713137812 */ /* 0x000fe200078ec0ff */
[----:B------:R-:W-:Y:S01]  /*18a80*/  BSSY B8, `(.L_x_9914) ;  /* 0x00006ea000087945 */ /* 0x000fe20003800000 */
[----:B------:R-:W-:Y:S02]  /*18a90*/  IMAD.MOV.U32 R28, RZ, RZ, 0x1 ;  /* 0x00000001ff1c7424 */ /* 0x000fe400078e00ff */
[----:B------:R-:W-:Y:S01]  /*18aa0*/  IMAD.MOV.U32 R18, RZ, RZ, RZ ;  /* 0x000000ffff127224 */ /* 0x000fe200078e00ff */
[----:B------:R-:W-:Y:S01]  /*18ab0*/  ULDC.64 UR36, c[0x0][0x198] ;  /* 0x0000660000247ab9 */ /* 0x000fe20000000a00 */
[----:B------:R-:W-:-:S03]  /*18ac0*/  ULDC UR38, c[0x0][0xc] ;  /* 0x0000030000267ab9 */ /* 0x000fc60000000800 */
[----:B------:R-:W-:Y:S02]  /*18ad0*/  @P0 LOP3.LUT R19, R19, 0x8, RZ, 0xfc, !PT ;  /* 0x0000000813130812 */ /* 0x000fe400078efcff */
[----:B--2---:R-:W-:Y:S01]  /*18ae0*/  LOP3.LUT R7, R6, 0x2, RZ, 0xfc, !PT ;  /* 0x0000000206077812 */ /* 0x004fe200078efcff */
[----:B------:R-:W-:-:S04]  /*18af0*/  IMAD.MOV.U32 R6, RZ, RZ, 0x1 ;  /* 0x00000001ff067424 */ /* 0x000fc800078e00ff */
[----:B------:R-:W-:Y:S04]  /*18b00*/  STL [R1+0x1c], R7 ;  /* 0x00001c0701007387 */ /* 0x000fe80000100800 */
[----:B------:R-:W-:Y:S04]  /*18b10*/  STL [R1+0x40], RZ ;  /* 0x000040ff01007387 */ /* 0x000fe80000100800 */
[----:B------:R-:W-:Y:S04]  /*18b20*/  STL [R1+0x4], R6 ;  /* 0x0000040601007387 */ /* 0x000fe80000100800 */
[----:B------:R0:W-:Y:S04]  /*18b30*/  STL [R1+0x14], R2 ;  /* 0x0000140201007387 */ /* 0x0001e80000100800 */
[----:B------:R1:W-:Y:S01]  /*18b40*/  STL [R1], RZ ;  /* 0x000000ff01007387 */ /* 0x0003e20000100800 */
[----:B0-----:R-:W-:-:S02]  /*18b50*/  LOP3.LUT R2, R0, 0x20, RZ, 0xfc, !PT ;  /* 0x0000002000027812 */ /* 0x001fc400078efcff */
[----:B-1----:R-:W-:-:S07]  /*18b60*/  LOP3.LUT R0, R0, 0x40, RZ, 0xfc, !PT ;  /* 0x0000004000007812 */ /* 0x002fce00078efcff */
.L_x_10064:
[----:B------:R-:W0:Y:S02]  /*18b70*/  LDC.64 R2, c[0x0][0xc88] ;  /* 0x00032200ff027b82 */ /* 0x000e240000000a00 */
[----:B0-----:R-:W-:-:S05]  /*18b80*/  IMAD.WIDE R2, R27, 0x4, R2 ;  /* 0x000000041b027825 */ /* 0x001fca00078e0202 */
[----:B-12---:R-:W2:Y:S01]  /*18b90*/  LDG.E R12, desc[UR60][R2.64] ;  /* 0x0000003c020c7981 */ /* 0x006ea2000c1e1900 */
[----:B------:R-:W-:Y:S05]  /*18ba0*/  YIELD ;  /* 0x0000000000007946 */ /* 0x000fea0003800000 */
[----:B------:R-:W-:Y:S01]  /*18bb0*/  ULDC.64 UR4, c[0x0][0xa28] ;  /* 0x00028a0000047ab9 */ /* 0x000fe20000000a00 */
[----:B------:R-:W-:Y:S01]  /*18bc0*/  ULDC.64 UR6, c[0x0][0xa18] ;  /* 0x0002860000067ab9 */ /* 0x000fe20000000a00 */
[----:B------:R-:W-:Y:S02]  /*18bd0*/  ISETP.NE.U32.AND P0, PT, RZ, UR4, PT ;  /* 0x00000004ff007c0c */ /* 0x000fe4000bf05070 */
[----:B------:R-:W-:-:S02]  /*18be0*/  CS2R R8, SRZ ;  /* 0x0000000000087805 */ /* 0x000fc4000001ff00 */
[----:B------:R-:W-:Y:S01]  /*18bf0*/  ISETP.NE.U32.AND P3, PT, RZ, UR6, PT ;  /* 0x00000006ff007c0c */ /* 0x000fe2000bf65070 */
[----:B------:R-:W-:Y:S01]  /*18c00*/  ULDC.64 UR8, c[0x0][0xa10] ;  /* 0x0002840000087ab9 */ /* 0x000fe20000000a00 */
[----:B------:R-:W-:Y:S02]  /*18c10*/  ISETP.NE.AND.EX P0, PT, RZ, UR5, PT, P0 ;  /* 0x00000005ff007c0c */ /* 0x000fe4000bf05300 */
[----:B------:R-:W-:Y:S02]  /*18c20*/  ISETP.NE.AND.EX P3, PT, RZ, UR7, PT, P3 ;  /* 0x00000007ff007c0c */ /* 0x000fe4000bf65330 */
[----:B--2---:R-:W-:Y:S01]  /*18c30*/  SHF.R.S32.HI R0, RZ, 0x1f, R12 ;  /* 0x0000001fff007819 */ /* 0x004fe2000001140c */
[----:B------:R-:W-:-:S08]  /*18c40*/  IMAD.SHL.U32 R22, R12, 0x4, RZ ;  /* 0x000000040c167824 */ /* 0x000fd000078e00ff */
[C---:B------:R-:W-:Y:S01]  /*18c50*/  @P0 LEA R2, P1, R12.reuse, UR4, 0x2 ;  /* 0x000000040c020c11 */ /* 0x040fe2000f8210ff */
[----:B------:R-:W-:Y:S01]  /*18c60*/  STL [R1+0x18], R12 ;  /* 0x0000180c01007387 */ /* 0x000fe20000100800 */
[C-C-:B------:R-:W-:Y:S02]  /*18c70*/  SHF.L.U64.HI R23, R12.reuse, 0x2, R0.reuse ;  /* 0x000000020c177819 */ /* 0x140fe40000010200 */
[----:B------:R-:W-:Y:S01]  /*18c80*/  @P0 LEA.HI.X R3, R12, UR5, R0, 0x2, P1 ;  /* 0x000000050c030c11 */ /* 0x000fe200088f1400 */
[----:B------:R-:W-:Y:S01]  /*18c90*/  ULDC.64 UR4, c[0x0][0xa00] ;  /* 0x0002800000047ab9 */ /* 0x000fe20000000a00 */
[C---:B------:R-:W-:Y:S01]  /*18ca0*/  @P3 IADD3 R10, P1, R22.reuse, UR6, RZ ;  /* 0x00000006160a3c10 */ /* 0x040fe2000ff3e0ff */
[----:B------:R0:W-:Y:S03]  /*18cb0*/  STL [R1+0x3c], R0 ;  /* 0x00003c0001007387 */ /* 0x0001e60000100800 */
[----:B------:R-:W-:Y:S01]  /*18cc0*/  @P3 IADD3.X R11, R23, UR7, RZ, P1, !PT ;  /* 0x00000007170b3c10 */ /* 0x000fe20008ffe4ff */
[----:B------:R-:W-:Y:S01]  /*18cd0*/  ULDC.64 UR6, c[0x0][0xa08] ;  /* 0x0002820000067ab9 */ /* 0x000fe20000000a00 */
[----:B------:R1:W5:Y:S01]  /*18ce0*/  @P0 LDG.E R9, desc[UR60][R2.64] ;  /* 0x0000003c02090981 */ /* 0x000362000c1e1900 */
[----:B------:R-:W-:Y:S01]  /*18cf0*/  IADD3 R6, P1, R22, UR6, RZ ;  /* 0x0000000616067c10 */ /* 0x000fe2000ff3e0ff */
[----:B------:R-:W-:Y:S01]  /*18d00*/  IMAD.MOV.U32 R29, RZ, RZ, RZ ;  /* 0x000000ffff1d7224 */ /* 0x000fe200078e00ff */
[----:B------:R-:W-:-:S02]  /*18d10*/  ISETP.NE.U32.AND P2, PT, RZ, UR6, PT ;  /* 0x00000006ff007c0c */ /* 0x000fc4000bf45070 */
[----:B------:R-:W-:Y:S01]  /*18d20*/  IADD3.X R7, R23, UR7, RZ, P1, !PT ;  /* 0x0000000717077c10 */ /* 0x000fe20008ffe4ff */
[----:B0-----:R-:W-:Y:S01]  /*18d30*/  IMAD.MOV.U32 R0, RZ, RZ, RZ ;  /* 0x000000ffff007224 */ /* 0x001fe200078e00ff */
[----:B------:R-:W-:Y:S02]  /*18d40*/  ISETP.NE.U32.AND P1, PT, RZ, UR4, PT ;  /* 0x00000004ff007c0c */ /* 0x000fe4000bf25070 */
[----:B------:R-:W-:Y:S02]  /*18d50*/  ISETP.NE.AND.EX P2, PT, RZ, UR7, PT, P2 ;  /* 0x00000007ff007c0c */ /* 0x000fe4000bf45320 */
[----:B------:R-:W-:Y:S02]  /*18d60*/  ISETP.NE.AND.EX P1, PT, RZ, UR5, PT, P1 ;  /* 0x00000005ff007c0c */ /* 0x000fe4000bf25310 */
[----:B-1----:R-:W-:-:S04]  /*18d70*/  IADD3 R2, P0, R22, UR4, RZ ;  /* 0x0000000416027c10 */ /* 0x002fc8000ff1e0ff */
[C---:B------:R-:W-:Y:S02]  /*18d80*/  IADD3.X R3, R23.reuse, UR5, RZ, P0, !PT ;  /* 0x0000000517037c10 */ /* 0x040fe400087fe4ff */
[----:B------:R-:W-:Y:S01]  /*18d90*/  IADD3 R4, P0, R22, UR8, RZ ;  /* 0x0000000816047c10 */ /* 0x000fe2000ff1e0ff */
[----:B------:R-:W-:Y:S02]  /*18da0*/  ULDC UR4, c[0x0][0x288] ;  /* 0x0000a20000047ab9 */ /* 0x000fe40000000800 */
[----:B------:R-:W5:Y:S01]  /*18db0*/  @P2 LDG.E R29, desc[UR60][R6.64] ;  /* 0x0000003c061d2981 */ /* 0x000f62000c1e1900 */
[----:B---3--:R-:W-:Y:S02]  /*18dc0*/  IADD3.X R5, R23, UR9, RZ, P0, !PT ;  /* 0x0000000917057c10 */ /* 0x008fe400087fe4ff */
        /* <DEDUP_REMOVED lines=14> */
[----:B------:R-:W-:-:S03]  /*18eb0*/  ULDC UR5, c[0x0][0x348] ;  /* 0x0000d20000057ab9 */ /* 0x000fc60000000800 */
[----:B0-----:R-:W-:Y:S01]  /*18ec0*/  IMAD.U32 R10, RZ, RZ, UR4 ;  /* 0x00000004ff0a7e24 */ /* 0x001fe2000f8e00ff */
[----:B--2---:R0:W-:Y:S02]  /*18ed0*/  STL [R1+0x44], R8 ;  /* 0x0000440801007387 */ /* 0x0041e40000100800 */
[----:B0-----:R-:W-:Y:S01]  /*18ee0*/  IMAD.U32 R8, RZ, RZ, UR5 ;  /* 0x00000005ff087e24 */ /* 0x001fe2000f8e00ff */
[----:B----4-:R-:W-:Y:S06]  /*18ef0*/  @P3 BRA `(.L_x_9915) ;  /* 0x0000000000143947 */ /* 0x010fec0003800000 */
[----:B------:R-:W-:Y:S05]  /*18f00*/  @!P1 BRA `(.L_x_9915) ;  /* 0x0000000000109947 */ /* 0x000fea0003800000 */
[----:B------:R-:W2:Y:S04]  /*18f10*/  LDG.E R11, desc[UR60][R2.64] ;  /* 0x0000003c020b7981 */ /* 0x000ea8000c1e1900 */
[----:B------:R-:W2:Y:S02]  /*18f20*/  LDG.E R2, desc[UR60][R2.64+0x4] ;  /* 0x0000043c02027981 */ /* 0x000ea4000c1e1900 */
[----:B--2---:R-:W-:-:S05]  /*18f30*/  IMAD.IADD R2, R2, 0x1, -R11 ;  /* 0x0000000102027824 */ /* 0x004fca00078e0a0b */
[----:B------:R0:W-:Y:S02]  /*18f40*/  STL [R1+0x44], R2 ;  /* 0x0000440201007387 */ /* 0x0001e40000100800 */
.L_x_9915:
[----:B------:R-:W-:Y:S01]  /*18f50*/  ULDC.64 UR4, c[0x0][0xa20] ;  /* 0x0002880000047ab9 */ /* 0x000fe20000000a00 */
[C---:B0-----:R-:W-:Y:S01]  /*18f60*/  LOP3.LUT R2, R26.reuse, 0xff000000, RZ, 0xc0, !PT ;  /* 0xff0000001a027812 */ /* 0x041fe200078ec0ff */
[----:B-----5:R-:W-:Y:S01]  /*18f70*/  IMAD.IADD R29, R29, 0x1, R9 ;  /* 0x000000011d1d7824 */ /* 0x020fe200078e0209 */
[----:B------:R-:W-:Y:S02]  /*18f80*/  ISETP.NE.U32.AND P1, PT, RZ, UR4, PT ;  /* 0x00000004ff007c0c */ /* 0x000fe4000bf25070 */
[----:B------:R-:W-:Y:S02]  /*18f90*/  SHF.R.U32.HI R2, RZ, 0x8, R2 ;  /* 0x00000008ff027819 */ /* 0x000fe40000011602 */
[----:B------:R-:W-:Y:S02]  /*18fa0*/  ISETP.NE.AND.EX P1, PT, RZ, UR5, PT, P1 ;  /* 0x00000005ff007c0c */ /* 0x000fe4000bf25310 */
[C---:B------:R-:W-:Y:S02]  /*18fb0*/  LOP3.LUT R3, R26.reuse, 0xff0000, RZ, 0xc0, !PT ;  /* 0x00ff00001a037812 */ /* 0x040fe400078ec0ff */
[----:B------:R-:W-:Y:S01]  /*18fc0*/  LOP3.LUT R17, R26, 0xffff, RZ, 0xc0, !PT ;  /* 0x0000ffff1a117812 */ /* 0x000fe200078ec0ff */
[----:B------:R-:W-:Y:S01]  /*18fd0*/  IMAD.MOV.U32 R26, RZ, RZ, R12 ;  /* 0x000000ffff1a7224 */ /* 0x000fe200078e000c */
[----:B------:R-:W-:-:S07]  /*18fe0*/  LEA.HI R2, R3, R2, RZ, 0x10 ;  /* 0x0000000203027211 */ /* 0x000fce00078f80ff */
[----:B------:R-:W-:Y:S05]  /*18ff0*/  @!P1 BRA `(.L_x_9916) ;  /* 0x0000000000109947 */ /* 0x000fea0003800000 */
[----:B------:R-:W-:-:S04]  /*19000*/  IADD3 R10, P1, R22, UR4, RZ ;  /* 0x00000004160a7c10 */ /* 0x000fc8000ff3e0ff */
[----:B------:R-:W-:-:S05]  /*19010*/  IADD3.X R11, R23, UR5, RZ, P1, !PT ;  /* 0x00000005170b7c10 */ /* 0x000fca0008ffe4ff */
[----:B------:R0:W5:Y:S01]  /*19020*/  LDG.E R10, desc[UR60][R10.64] ;  /* 0x0000003c0a0a7981 */ /* 0x000162000c1e1900 */
[----:B------:R-:W-:Y:S05]  /*19030*/  BRA `(.L_x_9917) ;  /* 0x0000000000107947 */ /* 0x000fea0003800000 */
.L_x_9916:
[----:B------:R-:W-:Y:S05]  /*19040*/  @!P2 BRA `(.L_x_9917) ;  /* 0x00000000000ca947 */ /* 0x000fea0003800000 */
[----:B------:R-:W2:Y:S04]  /*19050*/  LDG.E R10, desc[UR60][R6.64] ;  /* 0x0000003c060a7981 */ /* 0x000ea8000c1e1900 */
[----:B------:R-:W2:Y:S02]  /*19060*/  LDG.E R6, desc[UR60][R6.64+0x4] ;  /* 0x0000043c06067981 */ /* 0x000ea4000c1e1900 */
[----:B--2---:R-:W-:-:S07]  /*19070*/  IMAD.IADD R10, R6, 0x1, -R10 ;  /* 0x00000001060a7824 */ /* 0x004fce00078e0a0a */
.L_x_9917:
[----:B------:R-:W2:Y:S01]  /*19080*/  @P0 LDG.E R3, desc[UR60][R4.64] ;  /* 0x0000003c04030981 */ /* 0x000ea2000c1e1900 */
[----:B-----5:R-:W-:-:S03]  /*19090*/  IMAD.IADD R10, R10, 0x1, -R9 ;  /* 0x000000010a0a7824 */ /* 0x020fc600078e0a09 */
[----:B------:R-:W2:Y:S01]  /*190a0*/  @P0 LDG.E R4, desc[UR60][R4.64+0x4] ;  /* 0x0000043c04040981 */ /* 0x000ea2000c1e1900 */
[----:B------:R-:W-:Y:S01]  /*190b0*/  LOP3.LUT R13, R2, 0xff, RZ, 0xc0, !PT ;  /* 0x000000ff020d7812 */ /* 0x000fe200078ec0ff */
[----:B------:R-:W-:Y:S01]  /*190c0*/  BSSY B0, `(.L_x_9918) ;  /* 0x000002d000007945 */ /* 0x000fe20003800000 */
[----:B------:R-:W-:Y:S01]  /*190d0*/  LOP3.LUT R19, R19, 0xfffffffb, RZ, 0xc0, !PT ;  /* 0xfffffffb13137812 */ /* 0x000fe200078ec0ff */
[----:B--2---:R-:W-:-:S04]  /*190e0*/  @P0 IMAD.IADD R8, R4, 0x1, -R3 ;  /* 0x0000000104080824 */ /* 0x004fc800078e0a03 */
[----:B------:R-:W-:-:S04]  /*190f0*/  IMAD.IADD R3, R10, 0x1, R8 ;  /* 0x000000010a037824 */ /* 0x000fc800078e0208 */
[----:B------:R-:W-:-:S04]  /*19100*/  VIADD R4, R3, 0x8f ;  /* 0x0000008f03047836 */ /* 0x000fc80000000000 */
[----:B------:R-:W-:Y:S01]  /*19110*/  IMAD.HI R4, R4, 0x38e38e39, RZ ;  /* 0x38e38e3904047827 */ /* 0x000fe200078e02ff */
[----:B------:R-:W-:-:S04]  /*19120*/  ISETP.GE.AND P1, PT, R3, 0x1, PT ;  /* 0x000000010300780c */ /* 0x000fc80003f26270 */
[----:B------:R-:W-:-:S04]  /*19130*/  SHF.R.U32.HI R3, RZ, 0x1f, R4 ;  /* 0x0000001fff037819 */ /* 0x000fc80000011604 */
[----:B------:R-:W-:-:S05]  /*19140*/  LEA.HI.SX32 R12, R4, R3, 0x1b ;  /* 0x00000003040c7211 */ /* 0x000fca00078fdaff */
[----:B------:R1:W-:Y:S04]  /*19150*/  STL [R1+0x20], R12 ;  /* 0x0000200c01007387 */ /* 0x0003e80000100800 */
[----:B------:R1:W-:Y:S01]  /*19160*/  STL [R1+0x48], R13 ;  /* 0x0000480d01007387 */ /* 0x0003e20000100800 */
[----:B------:R-:W-:Y:S01]  /*19170*/  @P1 LOP3.LUT R19, R19, 0x4, RZ, 0xfc, !PT ;  /* 0x0000000413131812 */ /* 0x000fe200078efcff */
[----:B------:R-:W-:Y:S01]  /*19180*/  IMAD.MOV.U32 R3, RZ, RZ, RZ ;  /* 0x000000ffff037224 */ /* 0x000fe200078e00ff */
[----:B------:R-:W-:Y:S01]  /*19190*/  SHF.R.U32.HI R4, RZ, 0x10, R2 ;  /* 0x00000010ff047819 */ /* 0x000fe20000011602 */
[----:B------:R-:W-:Y:S06]  /*191a0*/  @!P1 BRA `(.L_x_9919) ;  /* 0x0000000000789947 */ /* 0x000fec0003800000 */
[----:B------:R-:W-:Y:S01]  /*191b0*/  ISETP.NE.AND P1, PT, R4, RZ, PT ;  /* 0x000000ff0400720c */ /* 0x000fe20003f25270 */
[----:B------:R-:W-:-:S03]  /*191c0*/  ULDC UR4, c[0x0][0x9f0] ;  /* 0x00027c0000047ab9 */ /* 0x000fc60000000800 */
[----:B------:R-:W-:-:S04]  /*191d0*/  SEL R5, R4, UR4, P1 ;  /* 0x0000000404057c07 */ /* 0x000fc80008800000 */
        /* <DEDUP_REMOVED lines=25> */
[----:B------:R-:W-:-:S05]  /*19370*/  @!P1 LOP3.LUT R2, RZ, R5, RZ, 0x33, !PT ;  /* 0x00000005ff029212 */ /* 0x000fca00078e33ff */
[----:B------:R-:W-:-:S07]  /*19380*/  IMAD.MOV.U32 R3, RZ, RZ, R2 ;  /* 0x000000ffff037224 */ /* 0x000fce00078e0002 */
.L_x_9919:
[----:B------:R-:W-:Y:S05]  /*19390*/  BSYNC B0 ;  /* 0x0000000000007941 */ /* 0x000fea0003800000 */
.L_x_9918:
        /* <DEDUP_REMOVED lines=9> */
[----:B------:R-:W-:Y:S02]  /*19430*/  @P1 VIADD R5, R3, 0x8f ;  /* 0x0000008f03051836 */ /* 0x000fe40000000000 */
[----:B------:R-:W-:-:S04]  /*19440*/  IMAD.WIDE.U32 R2, R2, 0x38e38e39, RZ ;  /* 0x38e38e3902027825 */ /* 0x000fc800078e00ff */
[----:B------:R-:W-:Y:S01]  /*19450*/  @P1 IMAD.HI R2, R5, 0x38e38e39, RZ ;  /* 0x38e38e3905021827 */ /* 0x000fe200078e02ff */
[----:B------:R-:W-:-:S04]  /*19460*/  SHF.R.U32.HI R3, RZ, 0x5, R3 ;  /* 0x00000005ff037819 */ /* 0x000fc80000011603 */
[----:B------:R-:W-:Y:S01]  /*19470*/  @P1 SHF.R.U32.HI R6, RZ, 0x1f, R2 ;  /* 0x0000001fff061819 */ /* 0x000fe20000011602 */
[----:B------:R-:W-:-:S03]  /*19480*/  IMAD.MOV.U32 R5, RZ, RZ, R3 ;  /* 0x000000ffff057224 */ /* 0x000fc600078e0003 */
[----:B------:R-:W-:-:S04]  /*19490*/  @P1 LEA.HI.SX32 R5, R2, R6, 0x1b ;  /* 0x0000000602051211 */ /* 0x000fc800078fdaff */
[----:B------:R-:W-:-:S13]  /*194a0*/  ISETP.GT.AND P1, PT, R5, R3, PT ;  /* 0x000000030500720c */ /* 0x000fda0003f24270 */
[----:B------:R-:W-:Y:S05]  /*194b0*/  @!P1 BRA `(.L_x_9921) ;  /* 0x0000001400189947 */ /* 0x000fea0003800000 */
[----:B------:R-:W-:Y:S01]  /*194c0*/  UMOV UR4, 0xffffffff ;  /* 0xffffffff00047882 */ /* 0x000fe20000000000 */
[----:B------:R-:W-:Y:S02]  /*194d0*/  SEL R2, R26, RZ, !P0 ;  /* 0x000000ff1a027207 */ /* 0x000fe40004000000 */
[----:B------:R-:W-:Y:S05]  /*194e0*/  BRA.DIV UR4, `(.L_x_9922) ;  /* 0x0000007604447947 */ /* 0x000fea000b800000 */
[----:B------:R-:W2:Y:S02]  /*194f0*/  S2R R6, SR_TID.X ;  /* 0x0000000000067919 */ /* 0x000ea40000002100 */
[----:B--2---:R-:W-:-:S04]  /*19500*/  SHF.R.U32.HI R6, RZ, 0x5, R6 ;  /* 0x00000005ff067819 */ /* 0x004fc80000011606 */
[----:B------:R-:W-:-:S05]  /*19510*/  LOP3.LUT R6, R6, 0x3, RZ, 0xc0, !PT ;  /* 0x0000000306067812 */ /* 0x000fca00078ec0ff */
[----:B------:R2:W3:Y:S02]  /*19520*/  SHFL.IDX PT, R14, R6, RZ, 0x1f ;  /* 0x00001fff060e7589 */ /* 0x0004e400000e0000 */
.L_x_10119:
[----:B---3--:R-:W-:Y:S02]  /*19530*/  ISETP.NE.AND P0, PT, R14, RZ, PT ;  /* 0x000000ff0e00720c */ /* 0x008fe40003f05270 */
[----:B------:R-:W-:-:S11]  /*19540*/  PLOP3.LUT P2, PT, PT, PT, PT, 0x8, 0x0 ;  /* 0x000000000000781c */ /* 0x000fd60003f4e170 */
[----:B------:R-:W-:Y:S05]  /*19550*/  @P0 BRA `(.L_x_9923) ;  /* 0x00000000000c0947 */ /* 0x000fea0003800000 */
[----:B------:R-:W-:-:S03]  /*19560*/  UMOV UR4, 0xffffffff ;  /* 0xffffffff00047882 */ /* 0x000fc60000000000 */
[----:B------:R-:W-:Y:S05]  /*19570*/  BRA.DIV UR4, `(.L_x_9924) ;  /* 0x0000007604547947 */ /* 0x000fea000b800000 */
[----:B------:R-:W-:-:S13]  /*19580*/  ELECT P2, URZ, PT ;  /* 0x00000000003f782f */ /* 0x000fda0003840000 */
.L_x_9923:
[----:B--2---:R-:W2:Y:S01]  /*19590*/  LDL R6, [R1+0x40] ;  /* 0x0000400001067983 */ /* 0x004ea20000100800 */
[----:B------:R-:W-:Y:S01]  /*195a0*/  BSSY B1, `(.L_x_9925) ;  /* 0x0000008000017945 */ /* 0x000fe20003800000 */
[----:B--2---:R-:W-:-:S05]  /*195b0*/  VIADD R6, R6, 0x1 ;  /* 0x0000000106067836 */ /* 0x004fca0000000000 */
[----:B------:R-:W-:-:S04]  /*195c0*/  LEA.HI R7, R6, R6, RZ, 0x1 ;  /* 0x0000000606077211 */ /* 0x000fc800078f08ff */
[----:B------:R-:W-:-:S05]  /*195d0*/  LOP3.LUT R7, R7, 0xfffffffe, RZ, 0xc0, !PT ;  /* 0xfffffffe07077812 */ /* 0x000fca00078ec0ff */
[----:B------:R-:W-:-:S05]  /*195e0*/  IMAD.IADD R6, R6, 0x1, -R7 ;  /* 0x0000000106067824 */ /* 0x000fca00078e0a07 */
[----:B------:R-:W-:-:S04]  /*195f0*/  SHF.L.U32 R6, R6, 0x1f, RZ ;  /* 0x0000001f06067819 */ /* 0x000fc800000006ff */
[----:B------:R-:W2:Y:S02]  /*19600*/  SYNCS.PHASECHK.TRANS64.TRYWAIT P0, [R16+URZ+0x31c20], R6 ;  /* 0x031c2006100075a7 */ /* 0x000ea4000800017f */
[----:B--2---:R-:W-:Y:S05]  /*19610*/  @!P0 BRA `(.L_x_9926) ;  /* 0x0000007400508947 */ /* 0x004fea0003800000 */
.L_x_10122:
[----:B------:R-:W-:Y:S05]  /*19620*/  BSYNC B1 ;  /* 0x0000000000017941 */ /* 0x000fea0003800000 */
.L_x_9925:
[----:B------:R-:W-:Y:S04]  /*19630*/  BSSY B1, `(.L_x_9927) ;  /* 0x000008a000017945 */ /* 0x000fe80003800000 */
[----:B------:R-:W-:Y:S05]  /*19640*/  @!P2 BRA `(.L_x_9928) ;  /* 0x000000080020a947 */ /* 0x000fea0003800000 */
[----:B------:R-:W3:Y:S04]  /*19650*/  LDL R9, [R1] ;  /* 0x0000000001097983 */ /* 0x000ee80000100800 */
[----:B------:R-:W0:Y:S01]  /*19660*/  LDL R8, [R1+0x4] ;  /* 0x0000040001087983 */ /* 0x000e220000100800 */
[----:B------:R-:W4:Y:S01]  /*19670*/  S2R R7, SR_TID.X ;  /* 0x0000000000077919 */ /* 0x000f220000002100 */
[----:B------:R-:W-:Y:S01]  /*19680*/  BSSY B2, `(.L_x_9929) ;  /* 0x0000007000027945 */ /* 0x000fe20003800000 */
[----:B----4-:R-:W-:-:S04]  /*19690*/  LOP3.LUT R7, R7, 0x7f, RZ, 0xc0, !PT ;  /* 0x0000007f07077812 */ /* 0x010fc800078ec0ff */
[----:B------:R-:W-:Y:S01]  /*196a0*/  ISETP.NE.AND P4, PT, R7, RZ, PT ;  /* 0x000000ff0700720c */ /* 0x000fe20003f85270 */
[----:B---3--:R-:W-:Y:S01]  /*196b0*/  IMAD R9, R9, 0x8, R16 ;  /* 0x0000000809097824 */ /* 0x008fe200078e0210 */
[----:B0-----:R-:W-:-:S04]  /*196c0*/  SHF.L.U32 R11, R8, 0x1f, RZ ;  /* 0x0000001f080b7819 */ /* 0x001fc800000006ff */
[----:B------:R-:W0:Y:S02]  /*196d0*/  SYNCS.PHASECHK.TRANS64.TRYWAIT P0, [R9+URZ+0x31ca0], R11 ;  /* 0x031ca00b090075a7 */ /* 0x000e24000800017f */
[----:B0-----:R-:W-:Y:S05]  /*196e0*/  @!P0 BRA `(.L_x_9930) ;  /* 0x0000007400308947 */ /* 0x001fea0003800000 */
.L_x_10123:
[----:B------:R-:W-:Y:S05]  /*196f0*/  BSYNC B2 ;  /* 0x0000000000027941 */ /* 0x000fea0003800000 */
.L_x_9929:
[----:B------:R-:W-:Y:S04]  /*19700*/  BSSY B2, `(.L_x_9931) ;  /* 0x0000007000027945 */ /* 0x000fe80003800000 */
[----:B------:R-:W-:Y:S05]  /*19710*/  @P4 BRA `(.L_x_9932) ;  /* 0x0000000000144947 */ /* 0x000fea0003800000 */
[----:B------:R-:W-:Y:S01]  /*19720*/  LOP3.LUT P0, RZ, R19, 0x1, RZ, 0xc0, !PT ;  /* 0x0000000113ff7812 */ /* 0x000fe2000780c0ff */
[----:B--2---:R-:W-:-:S04]  /*19730*/  IMAD.MOV.U32 R6, RZ, RZ, 0x6c00 ;  /* 0x00006c00ff067424 */ /* 0x004fc800078e00ff */
[----:B------:R3:W-:Y:S08]  /*19740*/  SYNCS.ARRIVE.TRANS64 RZ, [R9+URZ+0x31c90], R6 ;  /* 0x031c900609ff79a7 */ /* 0x0007f0000800003f */
[----:B------:R-:W-:Y:S05]  /*19750*/  @!P0 BRA `(.L_x_9932) ;  /* 0x0000000000048947 */ /* 0x000fea0003800000 */
[----:B------:R-:W-:Y:S01]  /*19760*/  BPT.TRAP 0x1 ;  /* 0x000000040000795c */ /* 0x000fe20000300000 */
.L_x_9932:
[----:B------:R-:W-:Y:S05]  /*19770*/  BSYNC B2 ;  /* 0x0000000000027941 */ /* 0x000fea0003800000 */
.L_x_9931:
[----:B--23--:R-:W2:Y:S01]  /*19780*/  LDL R6, [R1] ;  /* 0x0000000001067983 */ /* 0x00cea20000100800 */
[----:B-1----:R-:W-:Y:S01]  /*19790*/  IMAD.MOV.U32 R12, RZ, RZ, RZ ;  /* 0x000000ffff0c7224 */ /* 0x002fe200078e00ff */
        /* <DEDUP_REMOVED lines=11> */
.L_x_9933:
        /* <DEDUP_REMOVED lines=16> */
.L_x_9934:
        /* <DEDUP_REMOVED lines=16> */
.L_x_9935:
        /* <DEDUP_REMOVED lines=13> */
.L_x_10124:
[----:B------:R-:W-:Y:S05]  /*19b20*/  BSYNC B2 ;  /* 0x0000000000027941 */ /* 0x000fea0003800000 */
.L_x_9936:
[----:B------:R-:W-:Y:S01]  /*19b30*/  BSSY B2, `(.L_x_9938) ;  /* 0x0000009000027945 */ /* 0x000fe20003800000 */
[----:B------:R-:W-:Y:S02]  /*19b40*/  IMAD.MOV.U32 R10, RZ, RZ, 0x0 ;  /* 0x00000000ff0a7424 */ /* 0x000fe400078e00ff */
[----:B01----:R-:W-:Y:S01]  /*19b50*/  IMAD.MOV.U32 R11, RZ, RZ, 0x12f00000 ;  /* 0x12f00000ff0b7424 */ /* 0x003fe200078e00ff */
[----:B------:R-:W-:Y:S06]  /*19b60*/  @P4 BRA `(.L_x_9939) ;  /* 0x0000000000144947 */ /* 0x000fec0003800000 */
[----:B------:R-:W-:Y:S01]  /*19b70*/  LOP3.LUT P0, RZ, R19, 0x1, RZ, 0xc0, !PT ;  /* 0x0000000113ff7812 */ /* 0x000fe2000780c0ff */
[----:B------:R-:W-:-:S04]  /*19b80*/  IMAD.MOV.U32 R6, RZ, RZ, 0x6c00 ;  /* 0x00006c00ff067424 */ /* 0x000fc800078e00ff */
[----:B------:R0:W-:Y:S08]  /*19b90*/  SYNCS.ARRIVE.TRANS64 RZ, [R9+URZ+0x31cb0], R6 ;  /* 0x031cb00609ff79a7 */ /* 0x0001f0000800003f */
[----:B------:R-:W-:Y:S05]  /*19ba0*/  @!P0 BRA `(.L_x_9939) ;  /* 0x0000000000048947 */ /* 0x000fea0003800000 */
[----:B------:R-:W-:Y:S01]  /*19bb0*/  BPT.TRAP 0x1 ;  /* 0x000000040000795c */ /* 0x000fe20000300000 */
.L_x_9939:
[----:B------:R-:W-:Y:S05]  /*19bc0*/  BSYNC B2 ;  /* 0x0000000000027941 */ /* 0x000fea0003800000 */
.L_x_9938:
[----:B------:R-:W-:Y:S01]  /*19bd0*/  R2UR UR10, R12 ;  /* 0x000000000c0a72ca */ /* 0x000fe200000e0000 */
[----:B------:R-:W-:Y:S01]  /*19be0*/  UIADD3 UR4, UP0, UR36, 0x670, URZ ;  /* 0x0000067024047890 */ /* 0x000fe2000ff1e03f */
[----:B------:R-:W-:Y:S01]  /*19bf0*/  R2UR UR6, R10 ;  /* 0x000000000a0672ca */ /* 0x000fe200000e0000 */
[----:B0-----:R-:W-:Y:S01]  /*19c00*/  VIADD R9, R9, 0x31cb0 ;  /* 0x00031cb009097836 */ /* 0x001fe20000000000 */
[----:B------:R-:W-:Y:S01]  /*19c10*/  R2UR UR7, R11 ;  /* 0x000000000b0772ca */ /* 0x000fe200000e0000 */
[----:B------:R-:W-:Y:S01]  /*19c20*/  VIADD R6, R7, 0x200 ;  /* 0x0000020007067836 */ /* 0x000fe20000000000 */
[----:B------:R-:W-:Y:S01]  /*19c30*/  PLOP3.LUT P0, PT, PT, PT, PT, 0x80, 0x0 ;  /* 0x000000000000781c */ /* 0x000fe20003f0f070 */
[----:B------:R-:W-:-:S12]  /*19c40*/  UIADD3.X UR5, URZ, UR37, URZ, UP0, !UPT ;  /* 0x000000253f057290 */ /* 0x000fd800087fe43f */
.L_x_9940:
        /* <DEDUP_REMOVED lines=15> */
.L_x_9941:
        /* <DEDUP_REMOVED lines=15> */
.L_x_9942:
        /* <DEDUP_REMOVED lines=10> */
.L_x_9928:
[----:B------:R-:W-:Y:S05]  /*19ed0*/  BSYNC B1 ;  /* 0x0000000000017941 */ /* 0x000fea0003800000 */
.L_x_9927:
[----:B--2---:R-:W2:Y:S04]  /*19ee0*/  LDL.LU R6, [R1] ;  /* 0x0000000001067983 */ /* 0x004ea80000300800 */
[----:B------:R-:W3:Y:S01]  /*19ef0*/  LDL.LU R10, [R1+0x4] ;  /* 0x00000400010a7983 */ /* 0x000ee20000300800 */
[----:B------:R-:W-:Y:S01]  /*19f00*/  PLOP3.LUT P5, PT, PT, PT, PT, 0x8, 0x0 ;  /* 0x000000000000781c */ /* 0x000fe20003fae170 */
[----:B--2---:R-:W-:-:S05]  /*19f10*/  VIADD R6, R6, 0x1 ;  /* 0x0000000106067836 */ /* 0x004fca0000000000 */
[----:B------:R-:W-:-:S04]  /*19f20*/  ISETP.NE.AND P0, PT, R6, 0x2, PT ;  /* 0x000000020600780c */ /* 0x000fc80003f05270 */
[----:B------:R-:W-:-:S04]  /*19f30*/  SEL R7, RZ, 0x1, P0 ;  /* 0x00000001ff077807 */ /* 0x000fc80000000000 */
[----:B---3--:R-:W-:-:S05]  /*19f40*/  LOP3.LUT R10, R10, R7, RZ, 0x3c, !PT ;  /* 0x000000070a0a7212 */ /* 0x008fca00078e3cff */
[----:B------:R2:W-:Y:S02]  /*19f50*/  STL [R1+0x4], R10 ;  /* 0x0000040a01007387 */ /* 0x0005e40000100800 */
[----:B--2---:R-:W-:Y:S01]  /*19f60*/  VIADD R10, R5, 0xfffffffe ;  /* 0xfffffffe050a7836 */ /* 0x004fe20000000000 */
[----:B------:R-:W-:-:S04]  /*19f70*/  SEL R5, R6, RZ, P0 ;  /* 0x000000ff06057207 */ /* 0x000fc80000000000 */
[----:B------:R-:W-:Y:S01]  /*19f80*/  ISETP.GE.AND P0, PT, R10, R3, PT ;  /* 0x000000030a00720c */ /* 0x000fe20003f06270 */
[----:B------:R2:W-:-:S12]  /*19f90*/  STL [R1], R5 ;  /* 0x0000000501007387 */ /* 0x0005d80000100800 */
[----:B--2---:R-:W-:Y:S05]  /*19fa0*/  @!P0 BRA `(.L_x_9921) ;  /* 0x00000008005c8947 */ /* 0x004fea0003800000 */
.L_x_9959:
[----:B------:R-:W-:Y:S05]  /*19fb0*/  YIELD ;  /* 0x0000000000007946 */ /* 0x000fea0003800000 */
[----:B------:R-:W-:Y:S04]  /*19fc0*/  BSSY B1, `(.L_x_9943) ;  /* 0x0000089000017945 */ /* 0x000fe80003800000 */
[----:B--2---:R-:W-:Y:S05]  /*19fd0*/  @!P2 BRA `(.L_x_9944) ;  /* 0x00000008001ca947 */ /* 0x004fea0003800000 */
[----:B------:R-:W2:Y:S04]  /*19fe0*/  LDL R6, [R1] ;  /* 0x0000000001067983 */ /* 0x000ea80000100800 */
[----:B------:R-:W3:Y:S01]  /*19ff0*/  LDL R5, [R1+0x4] ;  /* 0x0000040001057983 */ /* 0x000ee20000100800 */
[----:B------:R-:W-:Y:S01]  /*1a000*/  BSSY B2, `(.L_x_9945) ;  /* 0x0000005000027945 */ /* 0x000fe20003800000 */
[----:B--2---:R-:W-:Y:S01]  /*1a010*/  IMAD R9, R6, 0x8, R16 ;  /* 0x0000000806097824 */ /* 0x004fe200078e0210 */
[----:B---3--:R-:W-:-:S04]  /*1a020*/  SHF.L.U32 R8, R5, 0x1f, RZ ;  /* 0x0000001f05087819 */ /* 0x008fc800000006ff */
[----:B------:R-:W2:Y:S02]  /*1a030*/  SYNCS.PHASECHK.TRANS64.TRYWAIT P0, [R9+URZ+0x31ca0], R8 ;  /* 0x031ca008090075a7 */ /* 0x000ea4000800017f */
[----:B--2---:R-:W-:Y:S05]  /*1a040*/  @!P0 BRA `(.L_x_9946) ;  /* 0x0000006c00008947 */ /* 0x004fea0003800000 */
.L_x_10125:
[----:B------:R-:W-:Y:S05]  /*1a050*/  BSYNC B2 ;  /* 0x0000000000027941 */ /* 0x000fea0003800000 */
.L_x_9945:
[----:B------:R-:W3:Y:S01]  /*1a060*/  S2R R5, SR_TID.X ;  /* 0x0000000000057919 */ /* 0x000ee20000002100 */
[----:B------:R-:W-:Y:S01]  /*1a070*/  BSSY B2, `(.L_x_9947) ;  /* 0x0000009000027945 */ /* 0x000fe20003800000 */
[----:B---3--:R-:W-:-:S04]  /*1a080*/  LOP3.LUT R5, R5, 0x7f, RZ, 0xc0, !PT ;  /* 0x0000007f05057812 */ /* 0x008fc800078ec0ff */
[----:B------:R-:W-:-:S13]  /*1a090*/  ISETP.NE.AND P1, PT, R5, RZ, PT ;  /* 0x000000ff0500720c */ /* 0x000fda0003f25270 */
[----:B------:R-:W-:Y:S05]  /*1a0a0*/  @P1 BRA `(.L_x_9948) ;  /* 0x0000000000141947 */ /* 0x000fea0003800000 */
[----:B------:R-:W-:Y:S01]  /*1a0b0*/  LOP3.LUT P0, RZ, R19, 0x1, RZ, 0xc0, !PT ;  /* 0x0000000113ff7812 */ /* 0x000fe2000780c0ff */
[----:B------:R-:W-:-:S04]  /*1a0c0*/  IMAD.MOV.U32 R5, RZ, RZ, 0x6c00 ;  /* 0x00006c00ff057424 */ /* 0x000fc800078e00ff */
[----:B------:R3:W-:Y:S08]  /*1a0d0*/  SYNCS.ARRIVE.TRANS64 RZ, [R9+URZ+0x31c90], R5 ;  /* 0x031c900509ff79a7 */ /* 0x0007f0000800003f */
[----:B------:R-:W-:Y:S05]  /*1a0e0*/  @!P0 BRA `(.L_x_9948) ;  /* 0x0000000000048947 */ /* 0x000fea0003800000 */
[----:B------:R-:W-:Y:S01]  /*1a0f0*/  BPT.TRAP 0x1 ;  /* 0x000000040000795c */ /* 0x000fe20000300000 */
.L_x_9948:
[----:B------:R-:W-:Y:S05]  /*1a100*/  BSYNC B2 ;  /* 0x0000000000027941 */ /* 0x000fea0003800000 */
.L_x_9947:
[----:B---3--:R-:W3:Y:S01]  /*1a110*/  LDL R5, [R1] ;  /* 0x0000000001057983 */ /* 0x008ee20000100800 */
        /* <DEDUP_REMOVED lines=8> */
[----:B---3--:R-:W-:Y:S02]  /*1a1a0*/  IMAD R7, R5, 0x6c00, R16 ;  /* 0x00006c0005077824 */ /* 0x008fe400078e0210 */
[----:B------:R-:W-:-:S02]  /*1a1b0*/  VIADD R5, R9, 0x31c90 ;  /* 0x00031c9009057836 */ /* 0x000fc40000000000 */
[----:B0-----:R-:W-:-:S08]  /*1a1c0*/  VIADD R11, R7, 0x16a00 ;  /* 0x00016a00070b7836 */ /* 0x001fd00000000000 */
.L_x_9949:
        /* <DEDUP_REMOVED lines=16> */
.L_x_9950:
        /* <DEDUP_REMOVED lines=16> */
.L_x_9951:
        /* <DEDUP_REMOVED lines=13> */
.L_x_10126:
[----:B------:R-:W-:Y:S05]  /*1a4a0*/  BSYNC B2 ;  /* 0x0000000000027941 */ /* 0x000fea0003800000 */
.L_x_9952:
[----:B------:R-:W-:Y:S01]  /*1a4b0*/  BSSY B2, `(.L_x_9954) ;  /* 0x0000009000027945 */ /* 0x000fe20003800000 */
[----:B-1----:R-:W-:Y:S02]  /*1a4c0*/  IMAD.MOV.U32 R12, RZ, RZ, 0x0 ;  /* 0x00000000ff0c7424 */ /* 0x002fe400078e00ff */
[----:B------:R-:W-:Y:S01]  /*1a4d0*/  IMAD.MOV.U32 R13, RZ, RZ, 0x12f00000 ;  /* 0x12f00000ff0d7424 */ /* 0x000fe200078e00ff */
[----:B------:R-:W-:Y:S06]  /*1a4e0*/  @P1 BRA `(.L_x_9955) ;  /* 0x0000000000141947 */ /* 0x000fec0003800000 */
[----:B------:R-:W-:Y:S01]  /*1a4f0*/  LOP3.LUT P0, RZ, R19, 0x1, RZ, 0xc0, !PT ;  /* 0x0000000113ff7812 */ /* 0x000fe2000780c0ff */
[----:B------:R-:W-:-:S04]  /*1a500*/  IMAD.MOV.U32 R5, RZ, RZ, 0x6c00 ;  /* 0x00006c00ff057424 */ /* 0x000fc800078e00ff */
[----:B------:R1:W-:Y:S08]  /*1a510*/  SYNCS.ARRIVE.TRANS64 RZ, [R9+URZ+0x31cb0], R5 ;  /* 0x031cb00509ff79a7 */ /* 0x0003f0000800003f */
[----:B------:R-:W-:Y:S05]  /*1a520*/  @!P0 BRA `(.L_x_9955) ;  /* 0x0000000000048947 */ /* 0x000fea0003800000 */
[----:B------:R-:W-:Y:S01]  /*1a530*/  BPT.TRAP 0x1 ;  /* 0x000000040000795c */ /* 0x000fe20000300000 */
.L_x_9955:
[----:B------:R-:W-:Y:S05]  /*1a540*/  BSYNC B2 ;  /* 0x0000000000027941 */ /* 0x000fea0003800000 */
.L_x_9954:
        /* <DEDUP_REMOVED lines=8> */
.L_x_9956:
        /* <DEDUP_REMOVED lines=15> */
.L_x_9957:
        /* <DEDUP_REMOVED lines=15> */
.L_x_9958:
        /* <DEDUP_REMOVED lines=10> */
.L_x_9944:
[----:B------:R-:W-:Y:S05]  /*1a850*/  BSYNC B1 ;  /* 0x0000000000017941 */ /* 0x000fea0003800000 */
.L_x_9943:
[----:B------:R-:W2:Y:S04]  /*1a860*/  LDL.LU R5, [R1] ;  /* 0x0000000001057983 */ /* 0x000ea80000300800 */
        /* <DEDUP_REMOVED lines=9> */
[----:B------:R2:W-:Y:S06]  /*1a900*/  STL [R1], R5 ;  /* 0x0000000501007387 */ /* 0x0005ec0000100800 */
[----:B------:R-:W-:Y:S05]  /*1a910*/  @P0 BRA `(.L_x_9959) ;  /* 0xfffffff400a40947 */ /* 0x000fea000383ffff */
.L_x_9921:
[----:B------:R-:W-:Y:S05]  /*1a920*/  BSYNC B0 ;  /* 0x0000000000007941 */ /* 0x000fea0003800000 */
.L_x_9920:
[----:B------:R3:W5:Y:S01]  /*1a930*/  LDL R7, [R1+0x20] ;  /* 0x0000200001077983 */ /* 0x0007620000100800 */
[----:B------:R-:W-:Y:S01]  /*1a940*/  LOP3.LUT P0, RZ, R19, 0x4, RZ, 0xc0, !PT ;  /* 0x0000000413ff7812 */ /* 0x000fe2000780c0ff */
[----:B------:R-:W-:Y:S05]  /*1a950*/  @!P5 WARPSYNC.ALL ;  /* 0x000000000000d948 */ /* 0x000fea0003800000 */
[----:B------:R3:W-:Y:S01]  /*1a960*/  STL [R1+0x2c], RZ ;  /* 0x00002cff01007387 */ /* 0x0007e20000100800 */
[----:B------:R-:W-:Y:S01]  /*1a970*/  BSSY B0, `(.L_x_9960) ;  /* 0x000001f000007945 */ /* 0x000fe20003800000 */
[----:B------:R-:W-:Y:S06]  /*1a980*/  @!P5 BAR.SYNC.DEFER_BLOCKING 0xc, 0x200 ;  /* 0x030800000000db1d */ /* 0x000fec0000010000 */
[----:B---3--:R-:W-:Y:S05]  /*1a990*/  @!P0 BRA `(.L_x_9961) ;  /* 0x0000000000708947 */ /* 0x008fea0003800000 */
[----:B------:R-:W-:-:S13]  /*1a9a0*/  ISETP.NE.AND P0, PT, R4, RZ, PT ;  /* 0x000000ff0400720c */ /* 0x000fda0003f05270 */
[----:B------:R-:W3:Y:S02]  /*1a9b0*/  @!P0 LDC R4, c[0x0][0x9f0] ;  /* 0x00027c00ff048b82 */ /* 0x000ee40000000800 */
[-C--:B---3--:R-:W-:Y:S02]  /*1a9c0*/  IABS R0, R4.reuse ;  /* 0x0000000400007213 */ /* 0x088fe40000000000 */
[----:B------:R-:W-:Y:S02]  /*1a9d0*/  IABS R6, R4 ;  /* 0x0000000400067213 */ /* 0x000fe40000000000 */
[----:B------:R-:W3:Y:S03]  /*1a9e0*/  I2F.RP R2, R0 ;  /* 0x0000000000027306 */ /* 0x000ee60000209400 */
[----:B------:R-:W-:-:S05]  /*1a9f0*/  IMAD.MOV R6, RZ, RZ, -R6 ;  /* 0x000000ffff067224 */ /* 0x000fca00078e0a06 */
[----:B---3--:R-:W3:Y:S02]  /*1aa00*/  MUFU.RCP R2, R2 ;  /* 0x0000000200027308 */ /* 0x008ee40000001000 */
[----:B---3--:R-:W-:-:S06]  /*1aa10*/  VIADD R2, R2, 0xffffffe ;  /* 0x0ffffffe02027836 */ /* 0x008fcc0000000000 */
[----:B------:R-:W3:Y:S02]  /*1aa20*/  F2I.FTZ.U32.TRUNC.NTZ R3, R2 ;  /* 0x0000000200037305 */ /* 0x000ee4000021f000 */
[----:B---3--:R-:W-:-:S04]  /*1aa30*/  IMAD.MOV R2, RZ, RZ, -R3 ;  /* 0x000000ffff027224 */ /* 0x008fc800078e0a03 */
[----:B--2---:R-:W-:Y:S02]  /*1aa40*/  IMAD R5, R2, R0, RZ ;  /* 0x0000000002057224 */ /* 0x004fe400078e02ff */
[----:B------:R-:W-:-:S04]  /*1aa50*/  IMAD.MOV.U32 R2, RZ, RZ, RZ ;  /* 0x000000ffff027224 */ /* 0x000fc800078e00ff */
[----:B------:R-:W-:Y:S01]  /*1aa60*/  IMAD.HI.U32 R5, R3, R5, R2 ;  /* 0x0000000503057227 */ /* 0x000fe200078e0002 */
[----:B-----5:R-:W-:-:S04]  /*1aa70*/  IADD3 R3, R7, -0x1, R4 ;  /* 0xffffffff07037810 */ /* 0x020fc80007ffe004 */
        /* <DEDUP_REMOVED lines=14> */
.L_x_9961:
[----:B------:R-:W-:Y:S05]  /*1ab60*/  BSYNC B0 ;  /* 0x0000000000007941 */ /* 0x000fea0003800000 */
.L_x_9960:
[----:B------:R-:W4:Y:S04]  /*1ab70*/  LDL R0, [R1+0x2c] ;  /* 0x00002c0001007983 */ /* 0x000f280000100800 */
[----:B------:R-:W4:Y:S01]  /*1ab80*/  LDL R2, [R1+0x48] ;  /* 0x0000480001027983 */ /* 0x000f220000100800 */
[----:B------:R-:W-:Y:S01]  /*1ab90*/  BSSY B7, `(.L_x_9962) ;  /* 0x000041a000077945 */ /* 0x000fe20003800000 */
[----:B----4-:R-:W-:-:S05]  /*1aba0*/  IMAD R2, R2, R0, RZ ;  /* 0x0000000002027224 */ /* 0x010fca00078e02ff */
[----:B-----5:R-:W-:Y:S01]  /*1abb0*/  VIADDMNMX R0, R2, R0, R7, PT ;  /* 0x0000000002007246 */ /* 0x020fe20003800107 */
        /* <DEDUP_REMOVED lines=8> */
[----:B--23--:R-:W2:Y:S01]  /*1ac40*/  S2R R5, SR_LANEID ;  /* 0x0000000000057919 */ /* 0x00cea20000000000 */
[----:B------:R-:W-:Y:S01]  /*1ac50*/  VOTEU.ANY UR4, UPT, PT ;  /* 0x0000000000047886 */ /* 0x000fe200038e0100 */
[----:B------:R-:W3:Y:S01]  /*1ac60*/  LDC.64 R2, c[0x0][0xc60] ;  /* 0x00031800ff027b82 */ /* 0x000ee20000000a00 */
[----:B------:R-:W2:Y:S02]  /*1ac70*/  FLO.U32 R0, UR4 ;  /* 0x0000000400007d00 */ /* 0x000ea400080e0000 */
[----:B--2---:R-:W-:-:S06]  /*1ac80*/  ISETP.EQ.U32.AND P0, PT, R0, R5, PT ;  /* 0x000000050000720c */ /* 0x004fcc0003f02070 */
[----:B------:R-:W3:Y:S07]  /*1ac90*/  POPC R5, UR4 ;  /* 0x0000000400057d09 */ /* 0x000eee0008000000 */
[----:B---3--:R-:W2:Y:S01]  /*1aca0*/  @P0 ATOMG.E.ADD.STRONG.GPU PT, R3, desc[UR60][R2.64], R5 ;  /* 0x00000005020309a8 */ /* 0x008ea200081ee1fc */
[----:B------:R-:W3:Y:S02]  /*1acb0*/  S2R R4, SR_LTMASK ;  /* 0x0000000000047919 */ /* 0x000ee40000003900 */
[----:B---3--:R-:W-:-:S04]  /*1acc0*/  LOP3.LUT R4, R4, UR4, RZ, 0xc0, !PT ;  /* 0x0000000404047c12 */ /* 0x008fc8000f8ec0ff */
[----:B------:R-:W3:Y:S01]  /*1acd0*/  POPC R7, R4 ;  /* 0x0000000400077309 */ /* 0x000ee20000000000 */
[----:B--2---:R-:W3:Y:S02]  /*1ace0*/  SHFL.IDX PT, R0, R3, R0, 0x1f ;  /* 0x00001f0003007589 */ /* 0x004ee400000e0000 */
[----:B---3--:R-:W-:Y:S01]  /*1acf0*/  IADD3 R24, R0, UR38, R7 ;  /* 0x0000002600187c10 */ /* 0x008fe2000fffe007 */
[----:B------:R-:W-:Y:S06]  /*1ad00*/  BRA `(.L_x_9964) ;  /* 0x0000004000087947 */ /* 0x000fec0003800000 */
.L_x_9963:
        /* <DEDUP_REMOVED lines=9> */
[----:B------:R-:W4:Y:S01]  /*1ada0*/  LDC.64 R2, c[0x4][R2] ;  /* 0x0100000002027b82 */ /* 0x000f220000000a00 */
[----:B--23--:R-:W-:Y:S02]  /*1adb0*/  IMAD.U32 R5, RZ, RZ, UR7 ;  /* 0x00000007ff057e24 */ /* 0x00cfe4000f8e00ff */
[----:B------:R-:W-:Y:S02]  /*1adc0*/  IMAD.U32 R6, RZ, RZ, UR8 ;  /* 0x00000008ff067e24 */ /* 0x000fe4000f8e00ff */
[----:B------:R-:W-:-:S02]  /*1add0*/  IMAD.U32 R7, RZ, RZ, UR9 ;  /* 0x00000009ff077e24 */ /* 0x000fc4000f8e00ff */
[----:B------:R-:W-:Y:S02]  /*1ade0*/  IMAD.U32 R10, RZ, RZ, UR4 ;  /* 0x00000004ff0a7e24 */ /* 0x000fe4000f8e00ff */
[----:B0-----:R-:W-:Y:S02]  /*1adf0*/  IMAD.U32 R11, RZ, RZ, UR5 ;  /* 0x00000005ff0b7e24 */ /* 0x001fe4000f8e00ff */
[----:B------:R-:W-:Y:S02]  /*1ae00*/  IMAD.MOV.U32 R8, RZ, RZ, 0x70 ;  /* 0x00000070ff087424 */ /* 0x000fe400078e00ff */
[----:B-1----:R-:W-:Y:S02]  /*1ae10*/  IMAD.MOV.U32 R12, RZ, RZ, 0x1 ;  /* 0x00000001ff0c7424 */ /* 0x002fe400078e00ff */
[----:B------:R-:W-:-:S07]  /*1ae20*/  IMAD.MOV.U32 R13, RZ, RZ, RZ ;  /* 0x000000ffff0d7224 */ /* 0x000fce00078e00ff */
[----:B------:R-:W-:-:S07]  /*1ae30*/  LEPC R20, `(.L_x_9966) ;  /* 0x000000001014794e */ /* 0x000fce0000000000 */
[----:B----4-:R-:W-:Y:S05]  /*1ae40*/  CALL.ABS.NOINC R2 ;  /* 0x0000000002007343 */ /* 0x010fea0003c00000 */
.L_x_9966:
[----:B------:R-:W-:Y:S05]  /*1ae50*/  BSYNC B6 ;  /* 0x0000000000067941 */ /* 0x000fea0003800000 */
.L_x_9965:
        /* <DEDUP_REMOVED lines=20> */
.L_x_9969:
        /* <DEDUP_REMOVED lines=16> */
.L_x_9968:
[----:B------:R-:W-:Y:S05]  /*1b0a0*/  BSYNC B6 ;  /* 0x0000000000067941 */ /* 0x000fea0003800000 */
.L_x_9967:
[----:B------:R-:W-:Y:S01]  /*1b0b0*/  ULDC.64 UR4, c[0x0][0x9f8] ;  /* 0x00027e0000047ab9 */ /* 0x000fe20000000a00 */
[----:B------:R-:W4:Y:S01]  /*1b0c0*/  LDL R20, [R1+0x24] ;  /* 0x0000240001147983 */ /* 0x000f220000100800 */
[----:B------:R-:W-:Y:S01]  /*1b0d0*/  ISETP.NE.U32.AND P0, PT, RZ, UR4, PT ;  /* 0x00000004ff007c0c */ /* 0x000fe2000bf05070 */
[----:B------:R-:W5:Y:S03]  /*1b0e0*/  LDC.64 R2, c[0x0][0x418] ;  /* 0x00010600ff027b82 */ /* 0x000f660000000a00 */
[----:B------:R-:W-:-:S13]  /*1b0f0*/  ISETP.NE.AND.EX P0, PT, RZ, UR5, PT, P0 ;  /* 0x00000005ff007c0c */ /* 0x000fda000bf05300 */
[----:B------:R-:W-:-:S04]  /*1b100*/  @P0 IADD3 R22, P1, R22, UR4, RZ ;  /* 0x0000000416160c10 */ /* 0x000fc8000ff3e0ff */
[----:B------:R-:W-:Y:S01]  /*1b110*/  @P0 IADD3.X R23, R23, UR5, RZ, P1, !PT ;  /* 0x0000000517170c10 */ /* 0x000fe20008ffe4ff */
[----:B------:R-:W-:-:S04]  /*1b120*/  ULDC.64 UR4, c[0x0][0xa08] ;  /* 0x0002820000047ab9 */ /* 0x000fc80000000a00 */
[----:B------:R4:W2:Y:S01]  /*1b130*/  @P0 LDG.E R26, desc[UR60][R22.64] ;  /* 0x0000003c161a0981 */ /* 0x0008a2000c1e1900 */
[----:B-----5:R-:W-:Y:S01]  /*1b140*/  LOP3.LUT P0, RZ, R2, UR4, RZ, 0xfc, !PT ;  /* 0x0000000402ff7c12 */ /* 0x020fe2000f80fcff */
[----:B------:R-:W-:-:S03]  /*1b150*/  UMOV UR4, 0xffffffff ;  /* 0xffffffff00047882 */ /* 0x000fc60000000000 */
[----:B------:R-:W-:Y:S01]  /*1b160*/  LOP3.LUT P0, RZ, R3, UR5, RZ, 0xfc, P0 ;  /* 0x0000000503ff7c12 */ /* 0x000fe2000800fcff */
[----:B----4-:R-:W-:Y:S01]  /*1b170*/  VIADD R23, R20, 0xffffffff ;  /* 0xffffffff14177836 */ /* 0x010fe20000000000 */
[----:B--2---:R-:W-:Y:S02]  /*1b180*/  SHF.R.S32.HI R7, RZ, 0x1f, R26 ;  /* 0x0000001fff077819 */ /* 0x004fe4000001141a */
[----:B------:R-:W-:-:S03]  /*1b190*/  SEL R22, R26, RZ, !P0 ;  /* 0x000000ff1a167207 */ /* 0x000fc60004000000 */
[----:B------:R2:W-:Y:S01]  /*1b1a0*/  STL [R1+0x8], R7 ;  /* 0x0000080701007387 */ /* 0x0005e20000100800 */
[----:B------:R-:W-:Y:S05]  /*1b1b0*/  BRA.DIV UR4, `(.L_x_9970) ;  /* 0x0000005a04cc7947 */ /* 0x000fea000b800000 */
[----:B------:R-:W4:Y:S02]  /*1b1c0*/  S2R R0, SR_TID.X ;  /* 0x0000000000007919 */ /* 0x000f240000002100 */
[----:B----4-:R-:W-:-:S04]  /*1b1d0*/  SHF.R.U32.HI R0, RZ, 0x5, R0 ;  /* 0x00000005ff007819 */ /* 0x010fc80000011600 */
[----:B------:R-:W-:-:S05]  /*1b1e0*/  LOP3.LUT R0, R0, 0x3, RZ, 0xc0, !PT ;  /* 0x0000000300007812 */ /* 0x000fca00078ec0ff */
[----:B------:R4:W0:Y:S02]  /*1b1f0*/  SHFL.IDX PT, R14, R0, RZ, 0x1f ;  /* 0x00001fff000e7589 */ /* 0x00082400000e0000 */
.L_x_10129:
[----:B0-----:R-:W-:Y:S02]  /*1b200*/  ISETP.NE.AND P0, PT, R14, RZ, PT ;  /* 0x000000ff0e00720c */ /* 0x001fe40003f05270 */
[----:B------:R-:W-:Y:S02]  /*1b210*/  PLOP3.LUT P1, PT, PT, PT, PT, 0x8, 0x0 ;  /* 0x000000000000781c */ /* 0x000fe40003f2e170 */
[----:B------:R-:W-:-:S11]  /*1b220*/  LOP3.LUT R19, R19, 0xfffffffb, RZ, 0xc0, !PT ;  /* 0xfffffffb13137812 */ /* 0x000fd600078ec0ff */
[----:B------:R-:W-:Y:S01]  /*1b230*/  @P1 LOP3.LUT R19, R19, 0x4, RZ, 0xfc, !PT ;  /* 0x0000000413131812 */ /* 0x000fe200078efcff */
[----:B------:R-:W-:Y:S06]  /*1b240*/  @P0 BRA `(.L_x_9971) ;  /* 0x0000000400140947 */ /* 0x000fec0003800000 */
[----:B------:R-:W-:-:S03]  /*1b250*/  UMOV UR4, 0xffffffff ;  /* 0xffffffff00047882 */ /* 0x000fc60000000000 */
[----:B------:R-:W-:Y:S05]  /*1b260*/  BRA.DIV UR4, `(.L_x_9972) ;  /* 0x0000005a04d47947 */ /* 0x000fea000b800000 */
[----:B------:R-:W-:-:S13]  /*1b270*/  ELECT P6, URZ, PT ;  /* 0x00000000003f782f */ /* 0x000fda00038c0000 */
.L_x_10132:
[----:B------:R-:W-:Y:S05]  /*1b280*/  @!P6 BRA `(.L_x_9971) ;  /* 0x000000040004e947 */ /* 0x000fea0003800000 */
[----:B------:R-:W-:-:S04]  /*1b290*/  ISETP.NE.U32.AND P0, PT, R2, RZ, PT ;  /* 0x000000ff0200720c */ /* 0x000fc80003f05070 */
[----:B------:R-:W-:-:S13]  /*1b2a0*/  ISETP.NE.AND.EX P0, PT, R3, RZ, PT, P0 ;  /* 0x000000ff0300720c */ /* 0x000fda0003f05300 */
[----:B------:R-:W-:Y:S05]  /*1b2b0*/  @!P0 BRA `(.L_x_9973) ;  /* 0x0000000000488947 */ /* 0x000fea0003800000 */
[----:B------:R-:W0:Y:S01]  /*1b2c0*/  LDC R6, c[0x0][0x43c] ;  /* 0x00010f00ff067b82 */ /* 0x000e220000000800 */
[----:B----4-:R-:W-:Y:S01]  /*1b2d0*/  IMAD.MOV.U32 R0, RZ, RZ, R23 ;  /* 0x000000ffff007224 */ /* 0x010fe200078e0017 */
[----:B------:R-:W-:Y:S01]  /*1b2e0*/  ULDC.64 UR4, c[0x0][0x428] ;  /* 0x00010a0000047ab9 */ /* 0x000fe20000000a00 */
[----:B0-----:R-:W-:-:S13]  /*1b2f0*/  ISETP.NE.AND P0, PT, R6, 0x1, PT ;  /* 0x000000010600780c */ /* 0x001fda0003f05270 */
[----:B---3--:R-:W0:Y:S02]  /*1b300*/  @P0 LDC.64 R4, c[0x0][0x440] ;  /* 0x00011000ff040b82 */ /* 0x008e240000000a00 */
[----:B0-----:R-:W-:-:S05]  /*1b310*/  @P0 IMAD.HI.U32 R4, R23, R4, RZ ;  /* 0x0000000417040227 */ /* 0x001fca00078e00ff */
        /* <DEDUP_REMOVED lines=12> */
.L_x_9973:
[----:B----4-:R-:W-:Y:S01]  /*1b3e0*/  IMAD R0, R18, 0x8, R16 ;  /* 0x0000000812007824 */ /* 0x010fe200078e0210 */
[----:B0-----:R-:W-:-:S04]  /*1b3f0*/  SHF.L.U32 R2, R28, 0x1f, RZ ;  /* 0x0000001f1c027819 */ /* 0x001fc800000006ff */
[----:B------:R-:W0:Y:S02]  /*1b400*/  SYNCS.PHASECHK.TRANS64.TRYWAIT P0, [R0+URZ+0x31c40], R2 ;  /* 0x031c4002000075a7 */ /* 0x000e24000800017f */
[----:B0-----:R-:W-:Y:S05]  /*1b410*/  @!P0 BRA `(.L_x_9974) ;  /* 0x0000005800888947 */ /* 0x001fea0003800000 */
.L_x_10133:
[----:B------:R-:W4:Y:S02]  /*1b420*/  S2R R3, SR_TID.X ;  /* 0x0000000000037919 */ /* 0x000f240000002100 */
[----:B----4-:R-:W-:-:S04]  /*1b430*/  LOP3.LUT R3, R3, 0x7f, RZ, 0xc0, !PT ;  /* 0x0000007f03037812 */ /* 0x010fc800078ec0ff */
[----:B------:R-:W-:-:S13]  /*1b440*/  ISETP.NE.AND P0, PT, R3, RZ, PT ;  /* 0x000000ff0300720c */ /* 0x000fda0003f05270 */
[----:B------:R-:W-:Y:S05]  /*1b450*/  @P0 BRA `(.L_x_9975) ;  /* 0x0000000000140947 */ /* 0x000fea0003800000 */
[----:B------:R-:W-:Y:S01]  /*1b460*/  LOP3.LUT P1, RZ, R19, 0x1, RZ, 0xc0, !PT ;  /* 0x0000000113ff7812 */ /* 0x000fe2000782c0ff */
[----:B0-----:R-:W-:-:S04]  /*1b470*/  IMAD.MOV.U32 R2, RZ, RZ, 0x6c00 ;  /* 0x00006c00ff027424 */ /* 0x001fc800078e00ff */
[----:B------:R4:W-:Y:S08]  /*1b480*/  SYNCS.ARRIVE.TRANS64 RZ, [R0+URZ+0x31c30], R2 ;  /* 0x031c300200ff79a7 */ /* 0x0009f0000800003f */
[----:B------:R-:W-:Y:S05]  /*1b490*/  @!P1 BRA `(.L_x_9975) ;  /* 0x0000000000049947 */ /* 0x000fea0003800000 */
[----:B------:R-:W-:Y:S01]  /*1b4a0*/  BPT.TRAP 0x1 ;  /* 0x000000040000795c */ /* 0x000fe20000300000 */
.L_x_9975:
[----:B------:R-:W-:Y:S01]  /*1b4b0*/  R2UR UR9, R0 ;  /* 0x00000000000972ca */ /* 0x000fe200000e0000 */
[----:B0---4-:R-:W-:Y:S01]  /*1b4c0*/  IMAD R0, R18, 0x6c00, R16 ;  /* 0x00006c0012007824 */ /* 0x011fe200078e0210 */
        /* <DEDUP_REMOVED lines=22> */
[----:B0-----:R-:W-:Y:S01]  /*1b630*/  UMOV UR8, UR15 ;  /* 0x0000000f00087c82 */ /* 0x001fe20008000000 */
[----:B------:R-:W-:-:S02]  /*1b640*/  UMOV UR10, UR17 ;  /* 0x00000011000a7c82 */ /* 0x000fc40008000000 */
[----:B------:R0:W-:Y:S02]  /*1b650*/  UTMALDG.4D [UR8], [UR4], desc[UR6] ;  /* 0x00000608040075b4 */ /* 0x0001e40008019000 */
[----:B0-----:R-:W-:Y:S01]  /*1b660*/  UMOV UR8, UR16 ;  /* 0x0000001000087c82 */ /* 0x001fe20008000000 */
[----:B------:R-:W-:Y:S02]  /*1b670*/  UMOV UR10, UR14 ;  /* 0x0000000e000a7c82 */ /* 0x000fe40008000000 */
[----:B------:R0:W-:Y:S02]  /*1b680*/  UTMALDG.4D [UR8], [UR4], desc[UR6] ;  /* 0x00000608040075b4 */ /* 0x0001e40008019000 */
[----:B0-----:R-:W-:Y:S01]  /*1b690*/  NOP ;  /* 0x0000000000007918 */ /* 0x001fe20000000000 */
.L_x_9971:
[----:B------:R-:W5:Y:S04]  /*1b6a0*/  LDL.LU R4, [R1+0x28] ;  /* 0x0000280001047983 */ /* 0x000f680000300800 */
[----:B------:R-:W2:Y:S04]  /*1b6b0*/  LDL.LU R6, [R1+0x18] ;  /* 0x0000180001067983 */ /* 0x000ea80000300800 */
[----:B------:R-:W3:Y:S01]  /*1b6c0*/  LDL.LU R3, [R1+0x3c] ;  /* 0x00003c0001037983 */ /* 0x000ee20000300800 */
[----:B------:R-:W-:Y:S05]  /*1b6d0*/  WARPSYNC.ALL ;  /* 0x0000000000007948 */ /* 0x000fea0003800000 */
[----:B------:R-:W-:Y:S01]  /*1b6e0*/  ULDC.64 UR6, c[0x0][0xa00] ;  /* 0x0002800000067ab9 */ /* 0x000fe20000000a00 */
[----:B------:R-:W-:Y:S01]  /*1b6f0*/  ULDC.64 UR4, c[0x0][0x298] ;  /* 0x0000a60000047ab9 */ /* 0x000fe20000000a00 */
[----:B----4-:R-:W-:Y:S01]  /*1b700*/  VIADD R0, R16, 0xda00 ;  /* 0x0000da0010007836 */ /* 0x010fe20000000000 */
[----:B------:R-:W-:Y:S01]  /*1b710*/  BAR.SYNC.DEFER_BLOCKING 0x8, 0x200 ;  /* 0x0208000000007b1d */ /* 0x000fe20000010000 */
[----:B------:R-:W-:-:S03]  /*1b720*/  ISETP.NE.U32.AND P0, PT, RZ, UR6, PT ;  /* 0x00000006ff007c0c */ /* 0x000fc6000bf05070 */
[----:B------:R-:W-:Y:S02]  /*1b730*/  LOP3.LUT P1, RZ, R0, 0x1bf, RZ, 0xc0, !PT ;  /* 0x000001bf00ff7812 */ /* 0x000fe4000782c0ff */
[----:B------:R-:W-:Y:S01]  /*1b740*/  ISETP.NE.AND.EX P0, PT, RZ, UR7, PT, P0 ;  /* 0x00000007ff007c0c */ /* 0x000fe2000bf05300 */
[----:B------:R-:W-:Y:S01]  /*1b750*/  BSSY B6, `(.L_x_9976) ;  /* 0x000001d000067945 */ /* 0x000fe20003800000 */
[----:B-----5:R-:W-:Y:S02]  /*1b760*/  SHF.R.S32.HI R2, RZ, 0x1f, R4 ;  /* 0x0000001fff027819 */ /* 0x020fe40000011404 */
[----:B--2---:R-:W-:-:S03]  /*1b770*/  SEL R6, R6, RZ, !P0 ;  /* 0x000000ff06067207 */ /* 0x004fc60004000000 */
[----:B------:R-:W-:-:S04]  /*1b780*/  IMAD R2, R2, UR4, RZ ;  /* 0x0000000402027c24 */ /* 0x000fc8000f8e02ff */
[C---:B------:R-:W-:Y:S01]  /*1b790*/  IMAD R0, R4.reuse, UR5, R2 ;  /* 0x0000000504007c24 */ /* 0x040fe2000f8e0202 */
[----:B---3--:R-:W-:Y:S01]  /*1b7a0*/  SEL R2, R3, RZ, !P0 ;  /* 0x000000ff03027207 */ /* 0x008fe20004000000 */
        /* <DEDUP_REMOVED lines=19> */
[----:B-1----:R-:W-:Y:S02]  /*1b8e0*/  IMAD.MOV.U32 R12, RZ, RZ, 0x1 ;  /* 0x00000001ff0c7424 */ /* 0x002fe400078e00ff */
[----:B------:R-:W-:-:S07]  /*1b8f0*/  IMAD.MOV.U32 R13, RZ, RZ, RZ ;  /* 0x000000ffff0d7224 */ /* 0x000fce00078e00ff */
[----:B------:R-:W-:-:S07]  /*1b900*/  LEPC R20, `(.L_x_9977) ;  /* 0x000000001014794e */ /* 0x000fce0000000000 */
[----:B0-----:R-:W-:Y:S05]  /*1b910*/  CALL.ABS.NOINC R2 ;  /* 0x0000000002007343 */ /* 0x001fea0003c00000 */
.L_x_9977:
[----:B------:R-:W-:Y:S05]  /*1b920*/  BSYNC B6 ;  /* 0x0000000000067941 */ /* 0x000fea0003800000 */
.L_x_9976:
[----:B------:R-:W2:Y:S01]  /*1b930*/  LDL.LU R20, [R1+0x28] ;  /* 0x0000280001147983 */ /* 0x000ea20000300800 */
[----:B------:R-:W3:Y:S01]  /*1b940*/  LDC R10, c[0x0][0x448] ;  /* 0x00011200ff0a7b82 */ /* 0x000ee20000000800 */
[----:B------:R-:W-:Y:S01]  /*1b950*/  ULDC.64 UR4, c[0x0][0x2d8] ;  /* 0x0000b60000047ab9 */ /* 0x000fe20000000a00 */
[----:B------:R-:W-:Y:S01]  /*1b960*/  ULDC.64 UR6, c[0x0][0x2e0] ;  /* 0x0000b80000067ab9 */ /* 0x000fe20000000a00 */
[----:B0-----:R-:W2:Y:S01]  /*1b970*/  LDL.LU.64 R2, [R1+0x30] ;  /* 0x0000300001027983 */ /* 0x001ea20000300a00 */
[----:B------:R-:W-:-:S03]  /*1b980*/  ULDC.64 UR8, c[0x0][0x280] ;  /* 0x0000a00000087ab9 */ /* 0x000fc60000000a00 */
[----:B------:R-:W4:Y:S04]  /*1b990*/  LDL.LU R21, [R1+0x3c] ;  /* 0x00003c0001157983 */ /* 0x000f280000300800 */
[----:B------:R-:W5:Y:S01]  /*1b9a0*/  LDL.LU R4, [R1+0x18] ;  /* 0x0000180001047983 */ /* 0x000f620000300800 */
[----:B-1----:R-:W0:Y:S01]  /*1b9b0*/  S2R R13, SR_TID.X ;  /* 0x00000000000d7919 */ /* 0x002e220000002100 */
[----:B---3--:R-:W-:-:S13]  /*1b9c0*/  ISETP.NE.AND P0, PT, R10, 0x1, PT ;  /* 0x000000010a00780c */ /* 0x008fda0003f05270 */
[----:B------:R-:W1:Y:S01]  /*1b9d0*/  @P0 LDC R5, c[0x0][0x450] ;  /* 0x00011400ff050b82 */ /* 0x000e620000000800 */
[----:B0-----:R-:W-:-:S05]  /*1b9e0*/  IMAD.SHL.U32 R11, R13, 0x8, RZ ;  /* 0x000000080d0b7824 */ /* 0x001fca00078e00ff */
[----:B------:R-:W-:-:S04]  /*1b9f0*/  LOP3.LUT R11, R11, 0x18, RZ, 0xc0, !PT ;  /* 0x000000180b0b7812 */ /* 0x000fc800078ec0ff */
[C---:B------:R-:W-:Y:S02]  /*1ba00*/  LOP3.LUT R12, R11.reuse, 0x20, RZ, 0xfc, !PT ;  /* 0x000000200b0c7812 */ /* 0x040fe400078efcff */
[----:B------:R-:W-:Y:S01]  /*1ba10*/  LOP3.LUT R11, R11, 0x40, RZ, 0xfc, !PT ;  /* 0x000000400b0b7812 */ /* 0x000fe200078efcff */
[----:B--2---:R-:W-:Y:S02]  /*1ba20*/  IMAD.MOV.U32 R3, RZ, RZ, R20 ;  /* 0x000000ffff037224 */ /* 0x004fe400078e0014 */
[----:B------:R-:W0:Y:S01]  /*1ba30*/  S2R R20, SR_TID.X ;  /* 0x0000000000147919 */ /* 0x000e220000002100 */
[----:B------:R-:W-:-:S04]  /*1ba40*/  IMAD.WIDE.U32 R2, R17, UR4, R2 ;  /* 0x0000000411027c25 */ /* 0x000fc8000f8e0002 */
[----:B------:R-:W-:Y:S01]  /*1ba50*/  IMAD R3, R17, UR5, R3 ;  /* 0x0000000511037c24 */ /* 0x000fe2000f8e0203 */
[----:B------:R-:W-:Y:S01]  /*1ba60*/  ULDC.64 UR4, c[0x0][0x2d0] ;  /* 0x0000b40000047ab9 */ /* 0x000fe20000000a00 */
[----:B----4-:R-:W-:Y:S02]  /*1ba70*/  IMAD R0, R21, UR6, RZ ;  /* 0x0000000615007c24 */ /* 0x010fe4000f8e02ff */
[----:B-----5:R-:W-:-:S04]  /*1ba80*/  IMAD.WIDE.U32 R2, R4, UR6, R2 ;  /* 0x0000000604027c25 */ /* 0x020fc8000f8e0002 */
[----:B------:R-:W-:Y:S01]  /*1ba90*/  IMAD R0, R4, UR7, R0 ;  /* 0x0000000704007c24 */ /* 0x000fe2000f8e0200 */
[----:B------:R-:W-:Y:S01]  /*1baa0*/  ULDC.64 UR6, c[0x0][0x2c8] ;  /* 0x0000b20000067ab9 */ /* 0x000fe20000000a00 */
[----:B------:R-:W2:Y:S02]  /*1bab0*/  @P0 LDC R4, c[0x0][0x44c] ;  /* 0x00011300ff040b82 */ /* 0x000ea40000000800 */
[----:B------:R-:W-:Y:S01]  /*1bac0*/  IMAD.IADD R3, R3, 0x1, R0 ;  /* 0x0000000103037824 */ /* 0x000fe200078e0200 */
[C---:B0-----:R-:W-:Y:S01]  /*1bad0*/  LOP3.LUT R21, R20.reuse, 0x7f, RZ, 0xc0, !PT ;  /* 0x0000007f14157812 */ /* 0x041fe200078ec0ff */
[----:B------:R-:W-:-:S03]  /*1bae0*/  IMAD.SHL.U32 R20, R20, 0x20, RZ ;  /* 0x0000002014147824 */ /* 0x000fc600078e00ff */
[----:B------:R-:W-:-:S04]  /*1baf0*/  SHF.R.U32.HI R21, RZ, 0x2, R21 ;  /* 0x00000002ff157819 */ /* 0x000fc80000011615 */
[----:B------:R-:W-:Y:S02]  /*1bb00*/  LOP3.LUT R20, R21, 0x60, R20, 0xf8, !PT ;  /* 0x0000006015147812 */ /* 0x000fe400078ef814 */
[----:B------:R-:W-:-:S03]  /*1bb10*/  LOP3.LUT R21, R13, 0x7f, RZ, 0xc0, !PT ;  /* 0x0000007f0d157812 */ /* 0x000fc600078ec0ff */
[----:B------:R-:W-:Y:S01]  /*1bb20*/  IMAD R8, R25, 0xc0, R20 ;  /* 0x000000c019087824 */ /* 0x000fe200078e0214 */
[----:B------:R-:W-:Y:S01]  /*1bb30*/  SHF.R.U32.HI R21, RZ, 0x2, R21 ;  /* 0x00000002ff157819 */ /* 0x000fe20000011615 */
[----:B------:R-:W-:Y:S02]  /*1bb40*/  IMAD.SHL.U32 R20, R13, 0x8, RZ ;  /* 0x000000080d147824 */ /* 0x000fe400078e00ff */
[----:B--2---:R-:W-:-:S03]  /*1bb50*/  @P0 IMAD.HI.U32 R0, R8, R4, RZ ;  /* 0x0000000408000227 */ /* 0x004fc600078e00ff */
[----:B------:R-:W-:Y:S01]  /*1bb60*/  LOP3.LUT R20, R20, 0x18, RZ, 0xc0, !PT ;  /* 0x0000001814147812 */ /* 0x000fe200078ec0ff */
[----:B------:R-:W-:Y:S01]  /*1bb70*/  IMAD.MOV.U32 R4, RZ, RZ, R8 ;  /* 0x000000ffff047224 */ /* 0x000fe200078e0008 */
[----:B-1----:R-:W-:-:S04]  /*1bb80*/  @P0 SHF.R.U32.HI R4, RZ, R5, R0 ;  /* 0x00000005ff040219 */ /* 0x002fc80000011600 */
[--C-:B------:R-:W-:Y:S01]  /*1bb90*/  SHF.R.S32.HI R0, RZ, 0x1f, R4.reuse ;  /* 0x0000001fff007819 */ /* 0x100fe20000011404 */
[----:B------:R-:W-:-:S04]  /*1bba0*/  IMAD.MOV R6, RZ, RZ, -R4 ;  /* 0x000000ffff067224 */ /* 0x000fc800078e0a04 */
[----:B------:R-:W-:-:S04]  /*1bbb0*/  IMAD R0, R0, UR4, RZ ;  /* 0x0000000400007c24 */ /* 0x000fc8000f8e02ff */
[C---:B------:R-:W-:Y:S02]  /*1bbc0*/  IMAD R0, R4.reuse, UR5, R0 ;  /* 0x0000000504007c24 */ /* 0x040fe4000f8e0200 */
[----:B------:R-:W-:-:S04]  /*1bbd0*/  IMAD.WIDE.U32 R4, R4, UR4, R2 ;  /* 0x0000000404047c25 */ /* 0x000fc8000f8e0002 */
[----:B------:R-:W-:Y:S02]  /*1bbe0*/  IMAD.IADD R5, R5, 0x1, R0 ;  /* 0x0000000105057824 */ /* 0x000fe400078e0200 */
[----:B------:R-:W-:Y:S02]  /*1bbf0*/  IMAD R0, R10, R6, R8 ;  /* 0x000000060a007224 */ /* 0x000fe400078e0208 */
[----:B------:R-:W-:-:S03]  /*1bc00*/  VIADD R8, R8, 0x80 ;  /* 0x0000008008087836 */ /* 0x000fc60000000000 */
[----:B------:R-:W-:-:S05]  /*1bc10*/  SHF.R.S32.HI R6, RZ, 0x1f, R0 ;  /* 0x0000001fff067819 */ /* 0x000fca0000011400 */
[----:B------:R-:W-:Y:S02]  /*1bc20*/  IMAD R9, R6, UR6, RZ ;  /* 0x0000000606097c24 */ /* 0x000fe4000f8e02ff */
[C---:B------:R-:W-:Y:S02]  /*1bc30*/  IMAD.WIDE.U32 R6, R0.reuse, UR6, R4 ;  /* 0x0000000600067c25 */ /* 0x040fe4000f8e0004 */
[----:B------:R-:W0:Y:S02]  /*1bc40*/  @P0 LDC R5, c[0x0][0x44c] ;  /* 0x00011300ff050b82 */ /* 0x000e240000000800 */
[----:B------:R-:W-:Y:S01]  /*1bc50*/  IMAD R0, R0, UR7, R9 ;  /* 0x0000000700007c24 */ /* 0x000fe2000f8e0209 */
[----:B------:R-:W-:-:S03]  /*1bc60*/  LEA R4, P1, R6, UR8, 0x1 ;  /* 0x0000000806047c11 */ /* 0x000fc6000f8208ff */
[----:B------:R-:W-:Y:S02]  /*1bc70*/  IMAD.IADD R0, R7, 0x1, R0 ;  /* 0x0000000107007824 */ /* 0x000fe400078e0200 */
[----:B------:R-:W1:Y:S03]  /*1bc80*/  @P0 LDC R7, c[0x0][0x450] ;  /* 0x00011400ff070b82 */ /* 0x000e660000000800 */
[----:B------:R-:W-:Y:S01]  /*1bc90*/  LEA.HI.X R0, R6, UR9, R0, 0x1, P1 ;  /* 0x0000000906007c11 */ /* 0x000fe200088f0c00 */
[----:B------:R-:W-:Y:S02]  /*1bca0*/  IMAD.MOV.U32 R6, RZ, RZ, R8 ;  /* 0x000000ffff067224 */ /* 0x000fe400078e0008 */
[----:B0-----:R-:W-:-:S05]  /*1bcb0*/  @P0 IMAD.HI.U32 R5, R8, R5, RZ ;  /* 0x0000000508050227 */ /* 0x001fca00078e00ff */
[----:B-1----:R-:W-:-:S04]  /*1bcc0*/  @P0 SHF.R.U32.HI R6, RZ, R7, R5 ;  /* 0x00000007ff060219 */ /* 0x002fc80000011605 */
[--C-:B------:R-:W-:Y:S01]  /*1bcd0*/  SHF.R.S32.HI R7, RZ, 0x1f, R6.reuse ;  /* 0x0000001fff077819 */ /* 0x100fe20000011406 */
[----:B------:R-:W-:Y:S02]  /*1bce0*/  IMAD.MOV R5, RZ, RZ, -R6 ;  /* 0x000000ffff057224 */ /* 0x000fe400078e0a06 */
[----:B------:R-:W-:-:S04]  /*1bcf0*/  IMAD.WIDE.U32 R2, R6, UR4, R2 ;  /* 0x0000000406027c25 */ /* 0x000fc8000f8e0002 */
[----:B------:R-:W-:Y:S02]  /*1bd00*/  IMAD R5, R10, R5, R8 ;  /* 0x000000050a057224 */ /* 0x000fe400078e0208 */
[----:B------:R-:W-:Y:S01]  /*1bd10*/  IMAD R7, R7, UR4, RZ ;  /* 0x0000000407077c24 */ /* 0x000fe2000f8e02ff */
[----:B------:R-:W-:Y:S02]  /*1bd20*/  ULDC UR4, c[0x0][0x2b8] ;  /* 0x0000ae0000047ab9 */ /* 0x000fe40000000800 */
[----:B------:R-:W-:Y:S01]  /*1bd30*/  ISETP.GE.AND P3, PT, R20, UR4, PT ;  /* 0x0000000414007c0c */ /* 0x000fe2000bf66270 */
[----:B------:R-:W-:Y:S01]  /*1bd40*/  IMAD R7, R6, UR5, R7 ;  /* 0x0000000506077c24 */ /* 0x000fe2000f8e0207 */
[----:B------:R-:W-:Y:S01]  /*1bd50*/  SHF.R.S32.HI R6, RZ, 0x1f, R5 ;  /* 0x0000001fff067819 */ /* 0x000fe20000011405 */
[----:B------:R-:W-:Y:S01]  /*1bd60*/  UMOV UR5, 0xffffffff ;  /* 0xffffffff00057882 */ /* 0x000fe20000000000 */
[----:B------:R-:W-:Y:S01]  /*1bd70*/  ISETP.GE.AND P1, PT, R11, UR4, PT ;  /* 0x000000040b007c0c */ /* 0x000fe2000bf26270 */
[----:B------:R-:W-:-:S02]  /*1bd80*/  IMAD.IADD R3, R3, 0x1, R7 ;  /* 0x0000000103037824 */ /* 0x000fc400078e0207 */
[----:B------:R-:W-:Y:S02]  /*1bd90*/  IMAD R6, R6, UR6, RZ ;  /* 0x0000000606067c24 */ /* 0x000fe4000f8e02ff */
[----:B------:R-:W-:-:S04]  /*1bda0*/  IMAD.WIDE.U32 R2, R5, UR6, R2 ;  /* 0x0000000605027c25 */ /* 0x000fc8000f8e0002 */
[----:B------:R-:W-:Y:S01]  /*1bdb0*/  IMAD R6, R5, UR7, R6 ;  /* 0x0000000705067c24 */ /* 0x000fe2000f8e0206 */
[----:B------:R-:W-:-:S03]  /*1bdc0*/  LEA R8, P0, R2, UR8, 0x1 ;  /* 0x0000000802087c11 */ /* 0x000fc6000f8008ff */
[----:B------:R-:W-:-:S05]  /*1bdd0*/  IMAD.IADD R3, R3, 0x1, R6 ;  /* 0x0000000103037824 */ /* 0x000fca00078e0206 */
[----:B------:R-:W-:Y:S02]  /*1bde0*/  LEA.HI.X R3, R2, UR9, R3, 0x1, P0 ;  /* 0x0000000902037c11 */ /* 0x000fe400080f0c03 */
[----:B------:R-:W-:Y:S01]  /*1bdf0*/  ISETP.GE.AND P0, PT, R12, UR4, PT ;  /* 0x000000040c007c0c */ /* 0x000fe2000bf06270 */
[----:B------:R-:W-:-:S12]  /*1be00*/  BRA.DIV UR5, `(.L_x_9978) ;  /* 0x0000005205207947 */ /* 0x000fd8000b800000 */
[----:B------:R-:W2:Y:S04]  /*1be10*/  LDL.LU R5, [R1+0x44] ;  /* 0x0000440001057983 */ /* 0x000ea80000300800 */
[----:B------:R-:W3:Y:S01]  /*1be20*/  LDL R9, [R1+0x14] ;  /* 0x0000140001097983 */ /* 0x000ee20000100800 */
[----:B------:R-:W-:-:S03]  /*1be30*/  IMAD R25, R25, 0xc0, R21 ;  /* 0x000000c019197824 */ /* 0x000fc600078e0215 */
[----:B------:R-:W0:Y:S04]  /*1be40*/  SHFL.IDX PT, R7, R4, RZ, 0x1c1f ;  /* 0x001c1fff04077589 */ /* 0x000e2800000e0000 */
[----:B------:R-:W1:Y:S01]  /*1be50*/  SHFL.IDX PT, R6, R0, RZ, 0x1c1f ;  /* 0x001c1fff00067589 */ /* 0x000e6200000e0000 */
[----:B--2---:R-:W-:Y:S02]  /*1be60*/  IMAD R2, R5, R10, RZ ;  /* 0x0000000a05027224 */ /* 0x004fe400078e02ff */
[----:B------:R-:W-:-:S03]  /*1be70*/  VIADD R5, R25, 0x20 ;  /* 0x0000002019057836 */ /* 0x000fc60000000000 */
        /* <DEDUP_REMOVED lines=10> */
[----:B------:R-:W-:Y:S01]  /*1bf20*/  ISETP.GE.AND P2, PT, R5, R2, PT ;  /* 0x000000020500720c */ /* 0x000fe20003f46270 */
[----:B------:R-:W-:-:S02]  /*1bf30*/  VIADD R5, R25, 0x40 ;  /* 0x0000004019057836 */ /* 0x000fc40000000000 */
[----:B0-----:R-:W0:Y:S04]  /*1bf40*/  SHFL.IDX PT, R7, R4, 0x1, 0x1c1f ;  /* 0x003c1f0004077f89 */ /* 0x001e2800000e0000 */
[----:B------:R-:W1:Y:S06]  /*1bf50*/  SHFL.IDX PT, R6, R0, 0x1, 0x1c1f ;  /* 0x003c1f0000067f89 */ /* 0x000e6c00000e0000 */
[----:B0-----:R-:W-:-:S05]  /*1bf60*/  @!P2 LEA R7, P4, R20, R7, 0x1 ;  /* 0x000000071407a211 */ /* 0x001fca00078808ff */
[----:B-1----:R-:W-:-:S05]  /*1bf70*/  @!P2 IMAD.X R6, RZ, RZ, R6, P4 ;  /* 0x000000ffff06a224 */ /* 0x002fca00020e0606 */
[----:B------:R-:W-:-:S04]  /*1bf80*/  @!P2 LOP3.LUT R7, R7, R6, RZ, 0x3c, !PT ;  /* 0x000000060707a212 */ /* 0x000fc800078e3cff */
[----:B------:R-:W-:-:S04]  /*1bf90*/  @!P2 LOP3.LUT R6, R7, R6, RZ, 0x3c, !PT ;  /* 0x000000060706a212 */ /* 0x000fc800078e3cff */
[----:B------:R-:W-:-:S05]  /*1bfa0*/  @!P2 LOP3.LUT R7, R7, R6, RZ, 0x3c, !PT ;  /* 0x000000060707a212 */ /* 0x000fca00078e3cff */
[----:B------:R-:W-:Y:S04]  /*1bfb0*/  @!P2 LDGSTS.E.BYPASS.LTC128B.128 [R9+0xe200], desc[UR60][R6.64], !P3 ;  /* 0x0e2000000609afae */ /* 0x000fe8000d901d7c */
[----:B------:R-:W-:Y:S04]  /*1bfc0*/  @!P2 LDGSTS.E.BYPASS.LTC128B.128 [R9+0x11200], desc[UR60][R6.64+0x40], !P0 ;  /* 0x112000400609afae */ /* 0x000fe8000c101d7c */
[----:B------:R0:W-:Y:S01]  /*1bfd0*/  @!P2 LDGSTS.E.BYPASS.LTC128B.128 [R9+0x14200], desc[UR60][R6.64+0x80], !P1 ;  /* 0x142000800609afae */ /* 0x0001e2000c901d7c */
[----:B------:R-:W-:Y:S01]  /*1bfe0*/  ISETP.GE.AND P2, PT, R5, R2, PT ;  /* 0x000000020500720c */ /* 0x000fe20003f46270 */
[----:B------:R-:W-:-:S02]  /*1bff0*/  VIADD R5, R25, 0x60 ;  /* 0x0000006019057836 */ /* 0x000fc40000000000 */
[----:B0-----:R-:W0:Y:S04]  /*1c000*/  SHFL.IDX PT, R7, R4, 0x2, 0x1c1f ;  /* 0x005c1f0004077f89 */ /* 0x001e2800000e0000 */
[----:B------:R-:W1:Y:S04]  /*1c010*/  SHFL.IDX PT, R6, R0, 0x2, 0x1c1f ;  /* 0x005c1f0000067f89 */ /* 0x000e6800000e0000 */
[----:B------:R-:W2:Y:S04]  /*1c020*/  SHFL.IDX PT, R4, R4, 0x3, 0x1c1f ;  /* 0x007c1f0004047f89 */ /* 0x000ea800000e0000 */
[----:B------:R-:W3:Y:S01]  /*1c030*/  SHFL.IDX PT, R0, R0, 0x3, 0x1c1f ;  /* 0x007c1f0000007f89 */ /* 0x000ee200000e0000 */
[----:B0-----:R-:W-:-:S05]  /*1c040*/  @!P2 LEA R7, P4, R20, R7, 0x1 ;  /* 0x000000071407a211 */ /* 0x001fca00078808ff */
[----:B-1----:R-:W-:-:S05]  /*1c050*/  @!P2 IMAD.X R6, RZ, RZ, R6, P4 ;  /* 0x000000ffff06a224 */ /* 0x002fca00020e0606 */
[----:B------:R-:W-:-:S04]  /*1c060*/  @!P2 LOP3.LUT R7, R7, R6, RZ, 0x3c, !PT ;  /* 0x000000060707a212 */ /* 0x000fc800078e3cff */
[----:B------:R-:W-:-:S04]  /*1c070*/  @!P2 LOP3.LUT R6, R7, R6, RZ, 0x3c, !PT ;  /* 0x000000060706a212 */ /* 0x000fc800078e3cff */
[----:B------:R-:W-:-:S05]  /*1c080*/  @!P2 LOP3.LUT R7, R7, R6, RZ, 0x3c, !PT ;  /* 0x000000060707a212 */ /* 0x000fca00078e3cff */
[----:B------:R-:W-:Y:S04]  /*1c090*/  @!P2 LDGSTS.E.BYPASS.LTC128B.128 [R9+0xea00], desc[UR60][R6.64], !P3 ;  /* 0x0ea000000609afae */ /* 0x000fe8000d901d7c */
[----:B------:R-:W-:Y:S04]  /*1c0a0*/  @!P2 LDGSTS.E.BYPASS.LTC128B.128 [R9+0x11a00], desc[UR60][R6.64+0x40], !P0 ;  /* 0x11a000400609afae */ /* 0x000fe8000c101d7c */
[----:B------:R-:W-:Y:S01]  /*1c0b0*/  @!P2 LDGSTS.E.BYPASS.LTC128B.128 [R9+0x14a00], desc[UR60][R6.64+0x80], !P1 ;  /* 0x14a000800609afae */ /* 0x000fe2000c901d7c */
[----:B------:R-:W-:-:S13]  /*1c0c0*/  ISETP.GE.AND P2, PT, R5, R2, PT ;  /* 0x000000020500720c */ /* 0x000fda0003f46270 */
[----:B--2---:R-:W-:-:S05]  /*1c0d0*/  @!P2 LEA R4, P4, R20, R4, 0x1 ;  /* 0x000000041404a211 */ /* 0x004fca00078808ff */
[----:B---3--:R-:W-:-:S04]  /*1c0e0*/  @!P2 IMAD.X R0, RZ, RZ, R0, P4 ;  /* 0x000000ffff00a224 */ /* 0x008fc800020e0600 */
[----:B------:R-:W-:Y:S02]  /*1c0f0*/  @!P2 IMAD.MOV.U32 R5, RZ, RZ, R0 ;  /* 0x000000ffff05a224 */ /* 0x000fe400078e0000 */
[----:B------:R-:W-:Y:S04]  /*1c100*/  SHFL.IDX PT, R0, R3, RZ, 0x1c1f ;  /* 0x001c1fff03007589 */ /* 0x000fe800000e0000 */
[----:B------:R-:W-:Y:S04]  /*1c110*/  @!P2 LDGSTS.E.BYPASS.LTC128B.128 [R9+0xf200], desc[UR60][R4.64], !P3 ;  /* 0x0f2000000409afae */ /* 0x000fe8000d901d7c */
[----:B------:R-:W-:Y:S04]  /*1c120*/  @!P2 LDGSTS.E.BYPASS.LTC128B.128 [R9+0x12200], desc[UR60][R4.64+0x40], !P0 ;  /* 0x122000400409afae */ /* 0x000fe8000c101d7c */
[----:B------:R0:W-:Y:S04]  /*1c130*/  @!P2 LDGSTS.E.BYPASS.LTC128B.128 [R9+0x15200], desc[UR60][R4.64+0x80], !P1 ;  /* 0x152000800409afae */ /* 0x0001e8000c901d7c */
[----:B------:R-:W-:Y:S04]  /*1c140*/  SHFL.IDX PT, R3, R3, 0x1, 0x1c1f ;  /* 0x003c1f0003037f89 */ /* 0x000fe800000e0000 */
[----:B0-----:R-:W0:Y:S01]  /*1c150*/  SHFL.IDX PT, R4, R8, RZ, 0x1c1f ;  /* 0x001c1fff08047589 */ /* 0x001e2200000e0000 */
[----:B------:R-:W-:-:S03]  /*1c160*/  VIADD R5, R25, 0x80 ;  /* 0x0000008019057836 */ /* 0x000fc60000000000 */
[----:B------:R-:W1:Y:S02]  /*1c170*/  SHFL.IDX PT, R8, R8, 0x1, 0x1c1f ;  /* 0x003c1f0008087f89 */ /* 0x000e6400000e0000 */
[----:B------:R-:W-:-:S13]  /*1c180*/  ISETP.GE.AND P2, PT, R5, R2, PT ;  /* 0x000000020500720c */ /* 0x000fda0003f46270 */
[----:B0-----:R-:W-:-:S05]  /*1c190*/  @!P2 LEA R4, P4, R20, R4, 0x1 ;  /* 0x000000041404a211 */ /* 0x001fca00078808ff */
[----:B------:R-:W-:-:S04]  /*1c1a0*/  @!P2 IMAD.X R0, RZ, RZ, R0, P4 ;  /* 0x000000ffff00a224 */ /* 0x000fc800020e0600 */
[----:B------:R-:W-:-:S05]  /*1c1b0*/  @!P2 IMAD.MOV.U32 R5, RZ, RZ, R0 ;  /* 0x000000ffff05a224 */ /* 0x000fca00078e0000 */
[----:B------:R0:W-:Y:S04]  /*1c1c0*/  @!P2 LDGSTS.E.BYPASS.LTC128B.128 [R9+0xfa00], desc[UR60][R4.64], !P3 ;  /* 0x0fa000000409afae */ /* 0x0001e8000d901d7c */
[----:B------:R0:W-:Y:S04]  /*1c1d0*/  @!P2 LDGSTS.E.BYPASS.LTC128B.128 [R9+0x12a00], desc[UR60][R4.64+0x40], !P0 ;  /* 0x12a000400409afae */ /* 0x0001e8000c101d7c */
[----:B-1----:R0:W-:Y:S02]  /*1c1e0*/  @!P2 LDGSTS.E.BYPASS.LTC128B.128 [R9+0x15a00], desc[UR60][R4.64+0x80], !P1 ;  /* 0x15a000800409afae */ /* 0x0021e4000c901d7c */
.L_x_10146:
[----:B------:R-:W2:Y:S01]  /*1c1f0*/  LDL R0, [R1+0x14] ;  /* 0x0000140001007983 */ /* 0x000ea20000100800 */
[----:B------:R-:W-:-:S05]  /*1c200*/  VIADD R25, R25, 0xa0 ;  /* 0x000000a019197836 */ /* 0x000fca0000000000 */
[----:B------:R-:W-:-:S13]  /*1c210*/  ISETP.GE.AND P2, PT, R25, R2, PT ;  /* 0x000000021900720c */ /* 0x000fda0003f46270 */
[----:B------:R-:W-:-:S05]  /*1c220*/  @!P2 LEA R2, P4, R20, R8, 0x1 ;  /* 0x000000081402a211 */ /* 0x000fca00078808ff */
[----:B------:R-:W-:-:S05]  /*1c230*/  @!P2 IMAD.X R3, RZ, RZ, R3, P4 ;  /* 0x000000ffff03a224 */ /* 0x000fca00020e0603 */
[----:B------:R-:W-:Y:S01]  /*1c240*/  @!PT LDS RZ, [RZ] ;  /* 0x00000000fffff984 */ /* 0x000fe20000000800 */
[----:B------:R-:W-:Y:S01]  /*1c250*/  @!PT LDS RZ, [RZ] ;  /* 0x00000000fffff984 */ /* 0x000fe20000000800 */
[----:B------:R-:W-:Y:S01]  /*1c260*/  @!PT LDS RZ, [RZ] ;  /* 0x00000000fffff984 */ /* 0x000fe20000000800 */
[----:B--2---:R1:W-:Y:S04]  /*1c270*/  @!P2 LDGSTS.E.BYPASS.LTC128B.128 [R0+0x10200], desc[UR60][R2.64], !P3 ;  /* 0x102000000200afae */ /* 0x0043e8000d901d7c */
[----:B------:R1:W-:Y:S01]  /*1c280*/  @!P2 LDGSTS.E.BYPASS.LTC128B.128 [R0+0x13200], desc[UR60][R2.64+0x40], !P0 ;  /* 0x132000400200afae */ /* 0x0003e2000c101d7c */
[----:B------:R-:W-:-:S03]  /*1c290*/  PLOP3.LUT P0, PT, PT, PT, PT, 0x80, 0x0 ;  /* 0x000000000000781c */ /* 0x000fc60003f0f070 */
[----:B------:R1:W-:Y:S01]  /*1c2a0*/  @!P2 LDGSTS.E.BYPASS.LTC128B.128 [R0+0x16200], desc[UR60][R2.64+0x80], !P1 ;  /* 0x162000800200afae */ /* 0x0003e2000c901d7c */
[----:B------:R-:W-:-:S09]  /*1c2b0*/  NOP ;  /* 0x0000000000007918 */ /* 0x000fd20000000000 */
.L_x_9979:
        /* <DEDUP_REMOVED lines=18> */
.L_x_10147:
[----:B------:R-:W-:Y:S05]  /*1c3e0*/  BSYNC B0 ;  /* 0x0000000000007941 */ /* 0x000fea0003800000 */
.L_x_9980:
[----:B------:R-:W1:Y:S04]  /*1c3f0*/  LDL R2, [R1+0x24] ;  /* 0x0000240001027983 */ /* 0x000e680000100800 */
[----:B------:R-:W2:Y:S01]  /*1c400*/  LDL R3, [R1+0x10] ;  /* 0x0000100001037983 */ /* 0x000ea20000100800 */
[----:B------:R-:W-:Y:S01]  /*1c410*/  BSSY B0, `(.L_x_9982) ;  /* 0x000022f000007945 */ /* 0x000fe20003800000 */
[----:B-1----:R-:W-:-:S05]  /*1c420*/  VIADD R0, R2, 0xfffffffe ;  /* 0xfffffffe02007836 */ /* 0x002fca0000000000 */
[----:B--2---:R-:W-:-:S13]  /*1c430*/  ISETP.GE.AND P0, PT, R0, R3, PT ;  /* 0x000000030000720c */ /* 0x004fda0003f06270 */
[----:B------:R-:W-:Y:S05]  /*1c440*/  @!P0 BRA `(.L_x_9983) ;  /* 0x0000002000ac8947 */ /* 0x000fea0003800000 */
[----:B------:R-:W2:Y:S04]  /*1c450*/  LDL.LU R2, [R1+0x48] ;  /* 0x0000480001027983 */ /* 0x000ea80000300800 */
[----:B0-----:R-:W3:Y:S04]  /*1c460*/  LDL.LU R5, [R1+0x2c] ;  /* 0x00002c0001057983 */ /* 0x001ee80000300800 */
        /* <DEDUP_REMOVED lines=43> */
.L_x_9988:
[----:B------:R-:W-:Y:S01]  /*1c720*/  IMAD R3, R5, 0x8, R16 ;  /* 0x0000000805037824 */ /* 0x000fe200078e0210 */
[----:B------:R-:W-:Y:S01]  /*1c730*/  SHF.L.U32 R2, R9, 0x1f, RZ ;  /* 0x0000001f09027819 */ /* 0x000fe200000006ff */
[----:B------:R-:W-:Y:S03]  /*1c740*/  BSSY B3, `(.L_x_9989) ;  /* 0x0000003000037945 */ /* 0x000fe60003800000 */
[----:B------:R-:W1:Y:S02]  /*1c750*/  SYNCS.PHASECHK.TRANS64.TRYWAIT P0, [R3+URZ+0x31c40], R2 ;  /* 0x031c4002030075a7 */ /* 0x000e64000800017f */
[----:B-1----:R-:W-:Y:S05]  /*1c760*/  @!P0 BRA `(.L_x_9990) ;  /* 0x0000004c00f08947 */ /* 0x002fea0003800000 */
.L_x_10148:
[----:B------:R-:W-:Y:S05]  /*1c770*/  BSYNC B3 ;  /* 0x0000000000037941 */ /* 0x000fea0003800000 */
.L_x_9989:
        /* <DEDUP_REMOVED lines=10> */
.L_x_9992:
[----:B------:R-:W-:Y:S05]  /*1c820*/  BSYNC B3 ;  /* 0x0000000000037941 */ /* 0x000fea0003800000 */
.L_x_9991:
[----:B------:R-:W-:Y:S01]  /*1c830*/  IMAD.MOV.U32 R11, RZ, RZ, RZ ;  /* 0x000000ffff0b7224 */ /* 0x000fe200078e00ff */
[----:B------:R-:W-:Y:S01]  /*1c840*/  UIADD3 UR4, UP0, UR36, 0x370, URZ ;  /* 0x0000037024047890 */ /* 0x000fe2000ff1e03f */
[----:B------:R-:W-:Y:S01]  /*1c850*/  IMAD R6, R5, 0x6c00, R16 ;  /* 0x00006c0005067824 */ /* 0x000fe200078e0210 */
[----:B------:R-:W-:Y:S01]  /*1c860*/  PLOP3.LUT P0, PT, PT, PT, PT, 0x80, 0x0 ;  /* 0x000000000000781c */ /* 0x000fe20003f0f070 */
[----:B01----:R-:W-:Y:S01]  /*1c870*/  VIADD R3, R3, 0x31c30 ;  /* 0x00031c3003037836 */ /* 0x003fe20000000000 */
[----:B------:R-:W-:Y:S01]  /*1c880*/  R2UR UR10, R11 ;  /* 0x000000000b0a72ca */ /* 0x000fe200000e0000 */
[----:B------:R-:W-:Y:S01]  /*1c890*/  IMAD R2, R0, 0x90, R29 ;  /* 0x0000009000027824 */ /* 0x000fe200078e021d */
[----:B------:R-:W-:Y:S01]  /*1c8a0*/  UIADD3.X UR5, URZ, UR37, URZ, UP0, !UPT ;  /* 0x000000253f057290 */ /* 0x000fe200087fe43f */
[----:B------:R-:W-:Y:S01]  /*1c8b0*/  VIADD R10, R6, 0x16a00 ;  /* 0x00016a00060a7836 */ /* 0x000fe20000000000 */
[----:B------:R-:W-:Y:S01]  /*1c8c0*/  UMOV UR6, 0x0 ;  /* 0x0000000000067882 */ /* 0x000fe20000000000 */
[----:B------:R-:W-:-:S10]  /*1c8d0*/  UMOV UR7, 0x14f00000 ;  /* 0x14f0000000077882 */ /* 0x000fd40000000000 */
.L_x_9993:
        /* <DEDUP_REMOVED lines=16> */
.L_x_9994:
        /* <DEDUP_REMOVED lines=16> */
.L_x_9995:
        /* <DEDUP_REMOVED lines=15> */
.L_x_10149:
[----:B------:R-:W-:Y:S05]  /*1cbd0*/  BSYNC B3 ;  /* 0x0000000000037941 */ /* 0x000fea0003800000 */
.L_x_9996:
[----:B------:R-:W1:Y:S02]  /*1cbe0*/  S2R R6, SR_TID.X ;  /* 0x0000000000067919 */ /* 0x000e640000002100 */
[----:B-1----:R-:W-:Y:S02]  /*1cbf0*/  LOP3.LUT R10, R6, 0x7f, RZ, 0xc0, !PT ;  /* 0x0000007f060a7812 */ /* 0x002fe400078ec0ff */
[----:B------:R-:W2:Y:S02]  /*1cc00*/  LDL R6, [R1+0x1c] ;  /* 0x00001c0001067983 */ /* 0x000ea40000100800 */
[----:B------:R-:W-:-:S13]  /*1cc10*/  ISETP.NE.AND P0, PT, R10, RZ, PT ;  /* 0x000000ff0a00720c */ /* 0x000fda0003f05270 */
[----:B0-----:R-:W-:-:S04]  /*1cc20*/  @!P0 IMAD.MOV.U32 R3, RZ, RZ, 0x6c00 ;  /* 0x00006c00ff038424 */ /* 0x001fc800078e00ff */
[----:B------:R2:W-:Y:S02]  /*1cc30*/  @!P0 SYNCS.ARRIVE.TRANS64 RZ, [R2+URZ+0x31c50], R3 ;  /* 0x031c500302ff89a7 */ /* 0x0005e4000800003f */
[----:B--2---:R-:W-:-:S04]  /*1cc40*/  PRMT R3, R6, 0x9910, RZ ;  /* 0x0000991006037816 */ /* 0x004fc800000000ff */
[----:B------:R-:W-:-:S13]  /*1cc50*/  ISETP.NE.AND P0, PT, R3, 0x2, PT ;  /* 0x000000020300780c */ /* 0x000fda0003f05270 */
[----:B------:R-:W-:Y:S05]  /*1cc60*/  @P0 BRA `(.L_x_9998) ;  /* 0x0000000000040947 */ /* 0x000fea0003800000 */
[----:B------:R-:W-:Y:S01]  /*1cc70*/  BPT.TRAP 0x1 ;  /* 0x000000040000795c */ /* 0x000fe20000300000 */
.L_x_9998:
[----:B------:R-:W-:Y:S01]  /*1cc80*/  LOP3.LUT P0, RZ, R19, 0x8, RZ, 0xc0, !PT ;  /* 0x0000000813ff7812 */ /* 0x000fe2000780c0ff */
[----:B------:R-:W-:-:S12]  /*1cc90*/  BSSY B3, `(.L_x_9999) ;  /* 0x0000003000037945 */ /* 0x000fd80003800000 */
[----:B------:R-:W-:Y:S05]  /*1cca0*/  @P0 BRA `(.L_x_10000) ;  /* 0x0000000000040947 */ /* 0x000fea0003800000 */
[----:B------:R-:W-:Y:S01]  /*1ccb0*/  BPT.TRAP 0x1 ;  /* 0x000000040000795c */ /* 0x000fe20000300000 */
.L_x_10000:
[----:B------:R-:W-:Y:S05]  /*1ccc0*/  BSYNC B3 ;  /* 0x0000000000037941 */ /* 0x000fea0003800000 */
.L_x_9999:
[----:B------:R-:W-:Y:S01]  /*1ccd0*/  R2UR UR10, R11 ;  /* 0x000000000b0a72ca */ /* 0x000fe200000e0000 */
[----:B------:R-:W-:Y:S01]  /*1cce0*/  IMAD R3, R18, 0x6c00, R16 ;  /* 0x00006c0012037824 */ /* 0x000fe200078e0210 */
[----:B------:R-:W-:Y:S01]  /*1ccf0*/  UIADD3 UR4, UP0, UR36, 0x470, URZ ;  /* 0x0000047024047890 */ /* 0x000fe2000ff1e03f */
[----:B------:R-:W-:Y:S01]  /*1cd00*/  PLOP3.LUT P0, PT, PT, PT, PT, 0x80, 0x0 ;  /* 0x000000000000781c */ /* 0x000fe20003f0f070 */
[----:B------:R-:W-:Y:S01]  /*1cd10*/  IMAD R6, R23, 0x90, R29 ;  /* 0x0000009017067824 */ /* 0x000fe200078e021d */
[----:B------:R-:W-:Y:S01]  /*1cd20*/  UMOV UR6, 0x0 ;  /* 0x0000000000067882 */ /* 0x000fe20000000000 */
[----:B------:R-:W-:Y:S01]  /*1cd30*/  VIADD R2, R2, 0x31c50 ;  /* 0x00031c5002027836 */ /* 0x000fe20000000000 */
[----:B------:R-:W-:Y:S01]  /*1cd40*/  UIADD3.X UR5, URZ, UR37, URZ, UP0, !UPT ;  /* 0x000000253f057290 */ /* 0x000fe200087fe43f */
[----:B------:R-:W-:Y:S01]  /*1cd50*/  VIADD R10, R3, 0x200 ;  /* 0x00000200030a7836 */ /* 0x000fe20000000000 */
[----:B------:R-:W-:-:S10]  /*1cd60*/  UMOV UR7, 0x14f00000 ;  /* 0x14f0000000077882 */ /* 0x000fd40000000000 */
.L_x_10001:
        /* <DEDUP_REMOVED lines=15> */
.L_x_10002:
        /* <DEDUP_REMOVED lines=15> */
.L_x_10003:
        /* <DEDUP_REMOVED lines=12> */
.L_x_9987:
[----:B------:R-:W-:Y:S05]  /*1d010*/  BSYNC B1 ;  /* 0x0000000000017941 */ /* 0x000fea0003800000 */
.L_x_9986:
[----:B------:R-:W2:Y:S01]  /*1d020*/  LDL.LU R0, [R1+0x24] ;  /* 0x0000240001007983 */ /* 0x000ea20000300800 */
[----:B------:R-:W-:Y:S02]  /*1d030*/  IMAD.MOV.U32 R28, RZ, RZ, R9 ;  /* 0x000000ffff1c7224 */ /* 0x000fe400078e0009 */
[----:B------:R-:W-:Y:S02]  /*1d040*/  IMAD.MOV.U32 R18, RZ, RZ, R5 ;  /* 0x000000ffff127224 */ /* 0x000fe400078e0005 */
[----:B--2---:R-:W-:-:S07]  /*1d050*/  VIADD R0, R0, 0xfffffffd ;  /* 0xfffffffd00007836 */ /* 0x004fce0000000000 */
.L_x_9985:
[----:B------:R-:W-:Y:S05]  /*1d060*/  BSYNC B2 ;  /* 0x0000000000027941 */ /* 0x000fea0003800000 */
.L_x_9984:
[----:B------:R-:W-:Y:S01]  /*1d070*/  VIADD R8, R8, 0xfffffffe ;  /* 0xfffffffe08087836 */ /* 0x000fe20000000000 */
[----:B------:R-:W-:-:S04]  /*1d080*/  LOP3.LUT R4, RZ, R4, RZ, 0x33, !PT ;  /* 0x00000004ff047212 */ /* 0x000fc800078e33ff */
[----:B------:R-:W-:-:S13]  /*1d090*/  ISETP.NE.AND P0, PT, R8, R4, PT ;  /* 0x000000040800720c */ /* 0x000fda0003f05270 */
[----:B------:R-:W-:Y:S05]  /*1d0a0*/  @!P0 BRA `(.L_x_9983) ;  /* 0x0000001400948947 */ /* 0x000fea0003800000 */
[----:B------:R-:W-:-:S07]  /*1d0b0*/  IMAD.MOV.U32 R4, RZ, RZ, R22 ;  /* 0x000000ffff047224 */ /* 0x000fce00078e0016 */
.L_x_10040:
        /* <DEDUP_REMOVED lines=32> */
.L_x_10006:
[----:B------:R-:W-:Y:S01]  /*1d2c0*/  IMAD R3, R6, 0x8, R16 ;  /* 0x0000000806037824 */ /* 0x000fe200078e0210 */
[----:B------:R-:W-:Y:S01]  /*1d2d0*/  SHF.L.U32 R2, R7, 0x1f, RZ ;  /* 0x0000001f07027819 */ /* 0x000fe200000006ff */
[----:B------:R-:W-:Y:S03]  /*1d2e0*/  BSSY B2, `(.L_x_10007) ;  /* 0x0000003000027945 */ /* 0x000fe60003800000 */
[----:B------:R-:W1:Y:S02]  /*1d2f0*/  SYNCS.PHASECHK.TRANS64.TRYWAIT P0, [R3+URZ+0x31c40], R2 ;  /* 0x031c4002030075a7 */ /* 0x000e64000800017f */
[----:B-1----:R-:W-:Y:S05]  /*1d300*/  @!P0 BRA `(.L_x_10008) ;  /* 0x0000004400308947 */ /* 0x002fea0003800000 */
.L_x_10150:
[----:B------:R-:W-:Y:S05]  /*1d310*/  BSYNC B2 ;  /* 0x0000000000027941 */ /* 0x000fea0003800000 */
.L_x_10007:
        /* <DEDUP_REMOVED lines=10> */
.L_x_10010:
[----:B------:R-:W-:Y:S05]  /*1d3c0*/  BSYNC B2 ;  /* 0x0000000000027941 */ /* 0x000fea0003800000 */
.L_x_10009:
        /* <DEDUP_REMOVED lines=11> */
.L_x_10011:
        /* <DEDUP_REMOVED lines=16> */
.L_x_10012:
        /* <DEDUP_REMOVED lines=16> */
.L_x_10013:
        /* <DEDUP_REMOVED lines=15> */
.L_x_10151:
[----:B------:R-:W-:Y:S05]  /*1d770*/  BSYNC B2 ;  /* 0x0000000000027941 */ /* 0x000fea0003800000 */
.L_x_10014:
        /* <DEDUP_REMOVED lines=10> */
.L_x_10016:
[----:B------:R-:W-:Y:S01]  /*1d820*/  LOP3.LUT P0, RZ, R19, 0x8, RZ, 0xc0, !PT ;  /* 0x0000000813ff7812 */ /* 0x000fe2000780c0ff */
[----:B------:R-:W-:-:S12]  /*1d830*/  BSSY B2, `(.L_x_10017) ;  /* 0x0000003000027945 */ /* 0x000fd80003800000 */
[----:B------:R-:W-:Y:S05]  /*1d840*/  @P0 BRA `(.L_x_10018) ;  /* 0x0000000000040947 */ /* 0x000fea0003800000 */
[----:B------:R-:W-:Y:S01]  /*1d850*/  BPT.TRAP 0x1 ;  /* 0x000000040000795c */ /* 0x000fe20000300000 */
.L_x_10018:
[----:B------:R-:W-:Y:S05]  /*1d860*/  BSYNC B2 ;  /* 0x0000000000027941 */ /* 0x000fea0003800000 */
.L_x_10017:
[----:B------:R-:W-:Y:S01]  /*1d870*/  R2UR UR10, R11 ;  /* 0x000000000b0a72ca */ /* 0x000fe200000e0000 */
[----:B------:R-:W-:Y:S01]  /*1d880*/  IMAD R18, R18, 0x6c00, R16 ;  /* 0x00006c0012127824 */ /* 0x000fe200078e0210 */
[----:B------:R-:W-:Y:S01]  /*1d890*/  UIADD3 UR4, UP0, UR36, 0x470, URZ ;  /* 0x0000047024047890 */ /* 0x000fe2000ff1e03f */
[----:B------:R-:W-:Y:S01]  /*1d8a0*/  PLOP3.LUT P0, PT, PT, PT, PT, 0x80, 0x0 ;  /* 0x000000000000781c */ /* 0x000fe20003f0f070 */
[----:B------:R-:W-:Y:S01]  /*1d8b0*/  IMAD R3, R23, 0x90, R29 ;  /* 0x0000009017037824 */ /* 0x000fe200078e021d */
[----:B------:R-:W-:Y:S01]  /*1d8c0*/  UMOV UR6, 0x0 ;  /* 0x0000000000067882 */ /* 0x000fe20000000000 */
[----:B0-----:R-:W-:Y:S01]  /*1d8d0*/  VIADD R2, R2, 0x31c50 ;  /* 0x00031c5002027836 */ /* 0x001fe20000000000 */
[----:B------:R-:W-:Y:S01]  /*1d8e0*/  UIADD3.X UR5, URZ, UR37, URZ, UP0, !UPT ;  /* 0x000000253f057290 */ /* 0x000fe200087fe43f */
[----:B------:R-:W-:Y:S01]  /*1d8f0*/  VIADD R5, R18, 0x200 ;  /* 0x0000020012057836 */ /* 0x000fe20000000000 */
[----:B------:R-:W-:-:S10]  /*1d900*/  UMOV UR7, 0x14f00000 ;  /* 0x14f0000000077882 */ /* 0x000fd40000000000 */
.L_x_10019:
        /* <DEDUP_REMOVED lines=15> */
.L_x_10020:
        /* <DEDUP_REMOVED lines=15> */
.L_x_10021:
        /* <DEDUP_REMOVED lines=12> */
.L_x_10005:
[----:B------:R-:W-:Y:S05]  /*1dbb0*/  BSYNC B1 ;  /* 0x0000000000017941 */ /* 0x000fea0003800000 */
.L_x_10004:
        /* <DEDUP_REMOVED lines=32> */
.L_x_10024:
[----:B------:R-:W-:Y:S01]  /*1ddc0*/  IMAD R3, R18, 0x8, R16 ;  /* 0x0000000812037824 */ /* 0x000fe200078e0210 */
[----:B------:R-:W-:Y:S01]  /*1ddd0*/  SHF.L.U32 R2, R28, 0x1f, RZ ;  /* 0x0000001f1c027819 */ /* 0x000fe200000006ff */
[----:B------:R-:W-:Y:S03]  /*1dde0*/  BSSY B2, `(.L_x_10025) ;  /* 0x0000003000027945 */ /* 0x000fe60003800000 */
[----:B------:R-:W1:Y:S02]  /*1ddf0*/  SYNCS.PHASECHK.TRANS64.TRYWAIT P0, [R3+URZ+0x31c40], R2 ;  /* 0x031c4002030075a7 */ /* 0x000e64000800017f */
[----:B-1----:R-:W-:Y:S05]  /*1de00*/  @!P0 BRA `(.L_x_10026) ;  /* 0x0000003800988947 */ /* 0x002fea0003800000 */
.L_x_10152:
[----:B------:R-:W-:Y:S05]  /*1de10*/  BSYNC B2 ;  /* 0x0000000000027941 */ /* 0x000fea0003800000 */
.L_x_10025:
        /* <DEDUP_REMOVED lines=10> */
.L_x_10028:
[----:B------:R-:W-:Y:S05]  /*1dec0*/  BSYNC B2 ;  /* 0x0000000000027941 */ /* 0x000fea0003800000 */
.L_x_10027:
        /* <DEDUP_REMOVED lines=11> */
.L_x_10029:
        /* <DEDUP_REMOVED lines=16> */
.L_x_10030:
        /* <DEDUP_REMOVED lines=16> */
.L_x_10031:
        /* <DEDUP_REMOVED lines=15> */
.L_x_10153:
[----:B------:R-:W-:Y:S05]  /*1e270*/  BSYNC B2 ;  /* 0x0000000000027941 */ /* 0x000fea0003800000 */
.L_x_10032:
        /* <DEDUP_REMOVED lines=10> */
.L_x_10034:
[----:B------:R-:W-:Y:S01]  /*1e320*/  LOP3.LUT P0, RZ, R19, 0x8, RZ, 0xc0, !PT ;  /* 0x0000000813ff7812 */ /* 0x000fe2000780c0ff */
[----:B------:R-:W-:-:S12]  /*1e330*/  BSSY B2, `(.L_x_10035) ;  /* 0x0000003000027945 */ /* 0x000fd80003800000 */
[----:B------:R-:W-:Y:S05]  /*1e340*/  @P0 BRA `(.L_x_10036) ;  /* 0x0000000000040947 */ /* 0x000fea0003800000 */
[----:B------:R-:W-:Y:S01]  /*1e350*/  BPT.TRAP 0x1 ;  /* 0x000000040000795c */ /* 0x000fe20000300000 */
.L_x_10036:
[----:B------:R-:W-:Y:S05]  /*1e360*/  BSYNC B2 ;  /* 0x0000000000027941 */ /* 0x000fea0003800000 */
.L_x_10035:
        /* <DEDUP_REMOVED lines=10> */
.L_x_10037:
        /* <DEDUP_REMOVED lines=15> */
.L_x_10038:
        /* <DEDUP_REMOVED lines=15> */
.L_x_10039:
        /* <DEDUP_REMOVED lines=12> */
.L_x_10023:
[----:B------:R-:W-:Y:S05]  /*1e6b0*/  BSYNC B1 ;  /* 0x0000000000017941 */ /* 0x000fea0003800000 */
.L_x_10022:
[----:B------:R-:W2:Y:S01]  /*1e6c0*/  LDL R2, [R1+0x10] ;  /* 0x0000100001027983 */ /* 0x000ea20000100800 */
[----:B------:R-:W-:Y:S01]  /*1e6d0*/  VIADD R0, R0, 0xfffffffe ;  /* 0xfffffffe00007836 */ /* 0x000fe20000000000 */
[----:B--2---:R-:W-:-:S13]  /*1e6e0*/  ISETP.GT.AND P0, PT, R8, R2, PT ;  /* 0x000000020800720c */ /* 0x004fda0003f04270 */
[----:B------:R-:W-:Y:S05]  /*1e6f0*/  @P0 BRA `(.L_x_10040) ;  /* 0xffffffe800700947 */ /* 0x000fea000383ffff */
.L_x_9983:
[----:B------:R-:W-:Y:S05]  /*1e700*/  BSYNC B0 ;  /* 0x0000000000007941 */ /* 0x000fea0003800000 */
.L_x_9982:
[----:B------:R-:W1:Y:S01]  /*1e710*/  S2R R2, SR_TID.X ;  /* 0x0000000000027919 */ /* 0x000e620000002100 */
[----:B------:R-:W-:Y:S01]  /*1e720*/  BSSY B0, `(.L_x_10041) ;  /* 0x0000010000007945 */ /* 0x000fe20003800000 */
        /* <DEDUP_REMOVED lines=9> */
[----:B-1----:R-:W2:Y:S01]  /*1e7c0*/  @P0 ATOMG.E.ADD.STRONG.GPU PT, R3, desc[UR60][R2.64], R5 ;  /* 0x00000005020309a8 */ /* 0x002ea200081ee1fc */
[----:B------:R-:W0:Y:S02]  /*1e7d0*/  S2R R4, SR_LTMASK ;  /* 0x0000000000047919 */ /* 0x000e240000003900 */
[----:B0-----:R-:W-:-:S04]  /*1e7e0*/  LOP3.LUT R4, R4, UR4, RZ, 0xc0, !PT ;  /* 0x0000000404047c12 */ /* 0x001fc8000f8ec0ff */
[----:B------:R-:W0:Y:S01]  /*1e7f0*/  POPC R7, R4 ;  /* 0x0000000400077309 */ /* 0x000e220000000000 */
[----:B--2---:R-:W0:Y:S02]  /*1e800*/  SHFL.IDX PT, R0, R3, R0, 0x1f ;  /* 0x00001f0003007589 */ /* 0x004e2400000e0000 */
[----:B0-----:R-:W-:-:S07]  /*1e810*/  IADD3 R24, R0, UR38, R7 ;  /* 0x0000002600187c10 */ /* 0x001fce000fffe007 */
.L_x_10042:
[----:B------:R-:W-:Y:S05]  /*1e820*/  BSYNC B0 ;  /* 0x0000000000007941 */ /* 0x000fea0003800000 */
.L_x_10041:
[----:B------:R-:W-:Y:S01]  /*1e830*/  LOP3.LUT P0, RZ, R19, 0x4, RZ, 0xc0, !PT ;  /* 0x0000000413ff7812 */ /* 0x000fe2000780c0ff */
[----:B------:R-:W-:-:S12]  /*1e840*/  BSSY B0, `(.L_x_10043) ;  /* 0x0000049000007945 */ /* 0x000fd80003800000 */
[----:B------:R-:W-:Y:S05]  /*1e850*/  @!P0 BRA `(.L_x_10044) ;  /* 0x00000004001c8947 */ /* 0x000fea0003800000 */
[----:B------:R-:W-:Y:S01]  /*1e860*/  IMAD R0, R18, 0x8, R16 ;  /* 0x0000000812007824 */ /* 0x000fe200078e0210 */
[----:B------:R-:W-:Y:S01]  /*1e870*/  SHF.L.U32 R3, R28, 0x1f, RZ ;  /* 0x0000001f1c037819 */ /* 0x000fe200000006ff */
[----:B------:R-:W-:Y:S03]  /*1e880*/  BSSY B1, `(.L_x_10045) ;  /* 0x0000003000017945 */ /* 0x000fe60003800000 */
[----:B------:R-:W1:Y:S02]  /*1e890*/  SYNCS.PHASECHK.TRANS64.TRYWAIT P0, [R0+URZ+0x31c60], R3 ;  /* 0x031c6003000075a7 */ /* 0x000e64000800017f */
[----:B-1----:R-:W-:Y:S05]  /*1e8a0*/  @!P0 BRA `(.L_x_10046) ;  /* 0x0000003000188947 */ /* 0x002fea0003800000 */
.L_x_10154:
[----:B------:R-:W-:Y:S05]  /*1e8b0*/  BSYNC B1 ;  /* 0x0000000000017941 */ /* 0x000fea0003800000 */
.L_x_10045:
[----:B------:R-:W0:Y:S02]  /*1e8c0*/  S2R R2, SR_TID.X ;  /* 0x0000000000027919 */ /* 0x000e240000002100 */
[----:B0-----:R-:W-:Y:S02]  /*1e8d0*/  LOP3.LUT R4, R2, 0x7f, RZ, 0xc0, !PT ;  /* 0x0000007f02047812 */ /* 0x001fe400078ec0ff */
[----:B------:R-:W2:Y:S02]  /*1e8e0*/  LDL R2, [R1+0x1c] ;  /* 0x00001c0001027983 */ /* 0x000ea40000100800 */
[----:B------:R-:W-:-:S13]  /*1e8f0*/  ISETP.NE.AND P0, PT, R4, RZ, PT ;  /* 0x000000ff0400720c */ /* 0x000fda0003f05270 */
[----:B-1----:R-:W-:-:S04]  /*1e900*/  @!P0 IMAD.MOV.U32 R3, RZ, RZ, 0x6c00 ;  /* 0x00006c00ff038424 */ /* 0x002fc800078e00ff */
[----:B------:R0:W-:Y:S01]  /*1e910*/  @!P0 SYNCS.ARRIVE.TRANS64 RZ, [R0+URZ+0x31c50], R3 ;  /* 0x031c500300ff89a7 */ /* 0x0001e2000800003f */
[----:B--2---:R-:W-:-:S04]  /*1e920*/  PRMT R2, R2, 0x9910, RZ ;  /* 0x0000991002027816 */ /* 0x004fc800000000ff */
[----:B------:R-:W-:-:S13]  /*1e930*/  ISETP.NE.AND P0, PT, R2, 0x2, PT ;  /* 0x000000020200780c */ /* 0x000fda0003f05270 */
[----:B0-----:R-:W-:Y:S05]  /*1e940*/  @P0 BRA `(.L_x_10047) ;  /* 0x0000000000040947 */ /* 0x001fea0003800000 */
[----:B------:R-:W-:Y:S01]  /*1e950*/  BPT.TRAP 0x1 ;  /* 0x000000040000795c */ /* 0x000fe20000300000 */
.L_x_10047:
[----:B------:R-:W-:Y:S01]  /*1e960*/  LOP3.LUT P0, RZ, R19, 0x8, RZ, 0xc0, !PT ;  /* 0x0000000813ff7812 */ /* 0x000fe2000780c0ff */
[----:B------:R-:W-:-:S12]  /*1e970*/  BSSY B1, `(.L_x_10048) ;  /* 0x0000003000017945 */ /* 0x000fd80003800000 */
[----:B------:R-:W-:Y:S05]  /*1e980*/  @P0 BRA `(.L_x_10049) ;  /* 0x0000000000040947 */ /* 0x000fea0003800000 */
[----:B------:R-:W-:Y:S01]  /*1e990*/  BPT.TRAP 0x1 ;  /* 0x000000040000795c */ /* 0x000fe20000300000 */
.L_x_10049:
[----:B------:R-:W-:Y:S05]  /*1e9a0*/  BSYNC B1 ;  /* 0x0000000000017941 */ /* 0x000fea0003800000 */
.L_x_10048:
[----:B------:R-:W-:Y:S01]  /*1e9b0*/  IMAD R2, R18, 0x6c00, R16 ;  /* 0x00006c0012027824 */ /* 0x000fe200078e0210 */
[----:B------:R-:W-:Y:S01]  /*1e9c0*/  UIADD3 UR4, UP0, UR36, 0x470, URZ ;  /* 0x0000047024047890 */ /* 0x000fe2000ff1e03f */
[----:B------:R-:W-:Y:S01]  /*1e9d0*/  IMAD R23, R23, 0x90, R29 ;  /* 0x0000009017177824 */ /* 0x000fe200078e021d */
[----:B------:R-:W-:Y:S01]  /*1e9e0*/  PLOP3.LUT P0, PT, PT, PT, PT, 0x80, 0x0 ;  /* 0x000000000000781c */ /* 0x000fe20003f0f070 */
[----:B------:R-:W-:Y:S01]  /*1e9f0*/  VIADD R0, R0, 0x31c50 ;  /* 0x00031c5000007836 */ /* 0x000fe20000000000 */
[----:B------:R-:W-:Y:S01]  /*1ea00*/  UIADD3.X UR5, URZ, UR37, URZ, UP0, !UPT ;  /* 0x000000253f057290 */ /* 0x000fe200087fe43f */
[----:B------:R-:W-:Y:S01]  /*1ea10*/  VIADD R3, R2, 0x200 ;  /* 0x0000020002037836 */ /* 0x000fe20000000000 */
[----:B------:R-:W-:Y:S01]  /*1ea20*/  UMOV UR6, 0x0 ;  /* 0x0000000000067882 */ /* 0x000fe20000000000 */
[----:B------:R-:W-:Y:S01]  /*1ea30*/  UMOV UR7, 0x14f00000 ;  /* 0x14f0000000077882 */ /* 0x000fe20000000000 */
[----:B------:R-:W-:-:S08]  /*1ea40*/  UMOV UR10, URZ ;  /* 0x0000003f000a7c82 */ /* 0x000fd00008000000 */
.L_x_10050:
        /* <DEDUP_REMOVED lines=10> */
[----:B------:R-:W-:Y:S01]  /*1eaf0*/  PLOP3.LUT P0, PT, PT, PT, PT, 0x80, 0x0 ;  /* 0x000000000000781c */ /* 0x000fe20003f0f070 */
[----:B------:R-:W-:Y:S01]  /*1eb00*/  VIADD R3, R2, 0x2600 ;  /* 0x0000260002037836 */ /* 0x000fe20000000000 */
[----:B------:R-:W-:Y:S01]  /*1eb10*/  UMOV UR6, 0x0 ;  /* 0x0000000000067882 */ /* 0x000fe20000000000 */
[----:B------:R-:W-:Y:S01]  /*1eb20*/  UMOV UR7, 0x14f00000 ;  /* 0x14f0000000077882 */ /* 0x000fe20000000000 */
[----:B------:R-:W-:-:S09]  /*1eb30*/  UMOV UR10, 0x20 ;  /* 0x00000020000a7882 */ /* 0x000fd20000000000 */
.L_x_10051:
        /* <DEDUP_REMOVED lines=15> */
.L_x_10052:
        /* <DEDUP_REMOVED lines=10> */
.L_x_10044:
[----:B------:R-:W-:Y:S05]  /*1ecd0*/  BSYNC B0 ;  /* 0x0000000000007941 */ /* 0x000fea0003800000 */
.L_x_10043:
[----:B------:R-:W-:-:S05]  /*1ece0*/  VIADD R18, R18, 0x1 ;  /* 0x0000000112127836 */ /* 0x000fca0000000000 */
[----:B------:R-:W-:-:S04]  /*1ecf0*/  ISETP.NE.AND P0, PT, R18, 0x2, PT ;  /* 0x000000021200780c */ /* 0x000fc80003f05270 */
[----:B------:R-:W-:Y:S02]  /*1ed00*/  SEL R3, RZ, 0x1, P0 ;  /* 0x00000001ff037807 */ /* 0x000fe40000000000 */
[----:B------:R-:W-:Y:S02]  /*1ed10*/  SEL R18, R18, RZ, P0 ;  /* 0x000000ff12127207 */ /* 0x000fe40000000000 */
[----:B------:R-:W-:-:S07]  /*1ed20*/  LOP3.LUT R28, R28, R3, RZ, 0x3c, !PT ;  /* 0x000000031c1c7212 */ /* 0x000fce00078e3cff */
.L_x_9964:
[----:B------:R-:W-:Y:S05]  /*1ed30*/  BSYNC B7 ;  /* 0x0000000000077941 */ /* 0x000fea0003800000 */
.L_x_9962:
        /* <DEDUP_REMOVED lines=8> */
[----:B------:R4:W0:Y:S01]  /*1edc0*/  LDS.128 R24, [R16+0x31cd0] ;  /* 0x031cd00010187984 */ /* 0x0008220000000c00 */
[----:B------:R-:W-:Y:S06]  /*1edd0*/  BAR.ARV 0x4, 0x200 ;  /* 0x0108000000007b1d */ /* 0x000fec0000002000 */
[----:B------:R-:W-:Y:S05]  /*1ede0*/  BRA `(.L_x_10054) ;  /* 0x0000000800c07947 */ /* 0x000fea0003800000 */
.L_x_10053:
[----:B------:R-:W4:Y:S01]  /*1edf0*/  LDL R10, [R1+0xc] ;  /* 0x00000c00010a7983 */ /* 0x000f220000100800 */
[----:B------:R-:W-:Y:S01]  /*1ee00*/  UMOV UR4, 0xffffffff ;  /* 0xffffffff00047882 */ /* 0x000fe20000000000 */
[----:B----4-:R-:W-:Y:S02]  /*1ee10*/  ISETP.NE.AND P5, PT, R10, 0x1f, PT ;  /* 0x0000001f0a00780c */ /* 0x010fe40003fa5270 */
[----:B------:R-:W-:Y:S11]  /*1ee20*/  BRA.DIV UR4, `(.L_x_10055) ;  /* 0x0000002a04cc7947 */ /* 0x000ff6000b800000 */
[----:B0-----:R-:W-:Y:S01]  /*1ee30*/  IMAD.IADD R9, R27, 0x1, R10 ;  /* 0x000000011b097824 */ /* 0x001fe200078e020a */
[----:B------:R-:W-:Y:S01]  /*1ee40*/  ULDC UR4, c[0x0][0xc3c] ;  /* 0x00030f0000047ab9 */ /* 0x000fe20000000800 */
[----:B------:R-:W-:-:S03]  /*1ee50*/  LOP3.LUT P4, RZ, R19, 0x1, RZ, 0xc0, !PT ;  /* 0x0000000113ff7812 */ /* 0x000fc6000788c0ff */
[----:B------:R-:W-:-:S13]  /*1ee60*/  ISETP.GE.OR P0, PT, R9, UR4, !P5 ;  /* 0x0000000409007c0c */ /* 0x000fda000ef06670 */
[----:B------:R-:W0:Y:S08]  /*1ee70*/  @!P0 LDC.64 R2, c[0x0][0xc80] ;  /* 0x00032000ff028b82 */ /* 0x000e300000000a00 */
[----:B--23--:R-:W2:Y:S01]  /*1ee80*/  @!P0 LDC.64 R4, c[0x0][0xc78] ;  /* 0x00031e00ff048b82 */ /* 0x00cea20000000a00 */
[----:B0-----:R-:W-:-:S05]  /*1ee90*/  @!P0 IMAD.WIDE R2, R9, 0x4, R2 ;  /* 0x0000000409028825 */ /* 0x001fca00078e0202 */
[----:B------:R2:W3:Y:S02]  /*1eea0*/  @!P0 LDG.E R7, desc[UR60][R2.64] ;  /* 0x0000003c02078981 */ /* 0x0004e4000c1e1900 */
[----:B--2---:R-:W-:-:S05]  /*1eeb0*/  @!P0 IMAD.WIDE R2, R9, 0x4, R4 ;  /* 0x0000000409028825 */ /* 0x004fca00078e0204 */
[----:B------:R-:W2:Y:S01]  /*1eec0*/  @!P0 LDG.E R8, desc[UR60][R2.64] ;  /* 0x0000003c02088981 */ /* 0x000ea2000c1e1900 */
[----:B------:R-:W-:Y:S02]  /*1eed0*/  CS2R R4, SRZ ;  /* 0x0000000000047805 */ /* 0x000fe4000001ff00 */
[C---:B------:R-:W-:Y:S02]  /*1eee0*/  ISETP.GE.U32.AND P1, PT, R10.reuse, 0x4, PT ;  /* 0x000000040a00780c */ /* 0x040fe40003f26070 */
[C---:B------:R-:W-:Y:S01]  /*1eef0*/  ISETP.GE.U32.AND P2, PT, R10.reuse, 0x8, PT ;  /* 0x000000080a00780c */ /* 0x040fe20003f46070 */
[----:B------:R-:W-:Y:S01]  /*1ef00*/  SHFL.IDX PT, R0, R24, RZ, 0x1f ;  /* 0x00001fff18007589 */ /* 0x000fe200000e0000 */
[----:B------:R-:W-:-:S03]  /*1ef10*/  ISETP.GE.U32.AND P3, PT, R10, 0x10, PT ;  /* 0x000000100a00780c */ /* 0x000fc60003f66070 */
[----:B------:R0:W-:Y:S02]  /*1ef20*/  SHFL.IDX PT, R6, R24, 0x1, 0x1f ;  /* 0x00201f0018067f89 */ /* 0x0001e400000e0000 */
[----:B0-----:R-:W-:Y:S02]  /*1ef30*/  IMAD.MOV.U32 R24, RZ, RZ, RZ ;  /* 0x000000ffff187224 */ /* 0x001fe400078e00ff */
[----:B---3--:R-:W-:Y:S02]  /*1ef40*/  @!P0 IMAD.MOV.U32 R4, RZ, RZ, R7 ;  /* 0x000000ffff048224 */ /* 0x008fe400078e0007 */
[----:B--2---:R-:W-:Y:S01]  /*1ef50*/  @!P0 IMAD.MOV.U32 R5, RZ, RZ, R8 ;  /* 0x000000ffff058224 */ /* 0x004fe200078e0008 */
[----:B------:R-:W-:-:S03]  /*1ef60*/  ISETP.GE.U32.AND P0, PT, R10, 0x2, PT ;  /* 0x000000020a00780c */ /* 0x000fc60003f06070 */
[----:B-1----:R-:W-:-:S05]  /*1ef70*/  IMAD R13, R5, R4, RZ ;  /* 0x00000004050d7224 */ /* 0x002fca00078e02ff */
        /* <DEDUP_REMOVED lines=16> */
.L_x_10164:
[----:B------:R-:W-:Y:S02]  /*1f080*/  ULDC UR4, c[0x0][0xc38] ;  /* 0x00030e0000047ab9 */ /* 0x000fe40000000800 */
[----:B------:R-:W-:-:S04]  /*1f090*/  IMAD.U32 R7, RZ, RZ, UR4 ;  /* 0x00000004ff077e24 */ /* 0x000fc8000f8e00ff */
[----:B-1----:R-:W-:-:S04]  /*1f0a0*/  IMAD R3, R14, R7, RZ ;  /* 0x000000070e037224 */ /* 0x002fc800078e02ff */
[----:B------:R-:W-:-:S05]  /*1f0b0*/  IMAD.IADD R6, R6, 0x1, R3 ;  /* 0x0000000106067824 */ /* 0x000fca00078e0203 */
[----:B------:R-:W-:-:S13]  /*1f0c0*/  ISETP.GT.AND P4, PT, R6, R0, PT ;  /* 0x000000000600720c */ /* 0x000fda0003f84270 */
[----:B------:R-:W-:Y:S05]  /*1f0d0*/  @P4 BRA `(.L_x_10056) ;  /* 0x0000000000a44947 */ /* 0x000fea0003800000 */
.L_x_10059:
[----:B0-----:R-:W0:Y:S01]  /*1f0e0*/  LDC R2, c[0x0][0xc3c] ;  /* 0x00030f00ff027b82 */ /* 0x001e220000000800 */
[----:B------:R-:W-:-:S05]  /*1f0f0*/  VIADD R27, R27, 0x1f ;  /* 0x0000001f1b1b7836 */ /* 0x000fca0000000000 */
[----:B0-----:R-:W-:-:S13]  /*1f100*/  ISETP.GE.AND P4, PT, R27, R2, PT ;  /* 0x000000021b00720c */ /* 0x001fda0003f86270 */
[----:B------:R-:W-:Y:S05]  /*1f110*/  @P4 BRA `(.L_x_10057) ;  /* 0x0000000400b44947 */ /* 0x000fea0003800000 */
[----:B------:R-:W2:Y:S01]  /*1f120*/  LDL R3, [R1+0xc] ;  /* 0x00000c0001037983 */ /* 0x000ea20000100800 */
[----:B------:R-:W-:Y:S02]  /*1f130*/  IMAD.MOV.U32 R4, RZ, RZ, RZ ;  /* 0x000000ffff047224 */ /* 0x000fe400078e00ff */
[----:B--2---:R-:W-:-:S05]  /*1f140*/  IMAD.IADD R5, R27, 0x1, R3 ;  /* 0x000000011b057824 */ /* 0x004fca00078e0203 */
[----:B------:R-:W-:-:S13]  /*1f150*/  ISETP.GE.OR P4, PT, R5, R2, !P5 ;  /* 0x000000020500720c */ /* 0x000fda0006f86670 */
[----:B------:R-:W0:Y:S02]  /*1f160*/  @!P4 LDC.64 R2, c[0x0][0xc80] ;  /* 0x00032000ff02cb82 */ /* 0x000e240000000a00 */
        /* <DEDUP_REMOVED lines=9> */
[----:B------:R-:W0:Y:S01]  /*1f200*/  SHFL.UP PT, R14, R13, 0x1, RZ ;  /* 0x042000000d0e7989 */ /* 0x000e2200000e00ff */
[----:B------:R-:W-:-:S04]  /*1f210*/  LOP3.LUT P4, RZ, R19, 0x1, RZ, 0xc0, !PT ;  /* 0x0000000113ff7812 */ /* 0x000fc8000788c0ff */
        /* <DEDUP_REMOVED lines=15> */
.L_x_10172:
[----:B------:R-:W-:Y:S02]  /*1f310*/  ULDC UR4, c[0x0][0xc38] ;  /* 0x00030e0000047ab9 */ /* 0x000fe40000000800 */
[----:B------:R-:W-:-:S04]  /*1f320*/  IMAD.U32 R7, RZ, RZ, UR4 ;  /* 0x00000004ff077e24 */ /* 0x000fc8000f8e00ff */
[----:B-1----:R-:W-:-:S04]  /*1f330*/  IMAD R3, R14, R7, RZ ;  /* 0x000000070e037224 */ /* 0x002fc800078e02ff */
[----:B------:R-:W-:-:S05]  /*1f340*/  IMAD.IADD R6, R3, 0x1, R6 ;  /* 0x0000000103067824 */ /* 0x000fca00078e0206 */
[----:B------:R-:W-:-:S13]  /*1f350*/  ISETP.GT.AND P4, PT, R6, R0, PT ;  /* 0x000000000600720c */ /* 0x000fda0003f84270 */
[----:B------:R-:W-:Y:S05]  /*1f360*/  @!P4 BRA `(.L_x_10059) ;  /* 0xfffffffc005cc947 */ /* 0x000fea000383ffff */
.L_x_10056:
        /* <DEDUP_REMOVED lines=9> */
.L_x_10177:
[----:B------:R-:W-:-:S13]  /*1f400*/  ISETP.NE.AND P0, PT, R3, RZ, PT ;  /* 0x000000ff0300720c */ /* 0x000fda0003f05270 */
[----:B------:R-:W-:Y:S05]  /*1f410*/  @!P0 BRA `(.L_x_10061) ;  /* 0x0000000000108947 */ /* 0x000fea0003800000 */
[----:B------:R-:W-:Y:S01]  /*1f420*/  UMOV UR4, 0xffffffff ;  /* 0xffffffff00047882 */ /* 0x000fe20000000000 */
[----:B------:R-:W-:Y:S02]  /*1f430*/  VIADD R12, R6, 0xffffffff ;  /* 0xffffffff060c7836 */ /* 0x000fe40000000000 */
[----:B------:R-:W-:Y:S05]  /*1f440*/  BRA.DIV UR4, `(.L_x_10062) ;  /* 0x0000002e04947947 */ /* 0x000fea000b800000 */
[----:B------:R4:W0:Y:S02]  /*1f450*/  SHFL.IDX PT, R24, R2, R12, 0x1f ;  /* 0x00001f0c02187589 */ /* 0x00082400000e0000 */
.L_x_10061:
[-C--:B--2---:R-:W-:Y:S01]  /*1f460*/  IABS R9, R4.reuse ;  /* 0x0000000400097213 */ /* 0x084fe20000000000 */
[----:B0-----:R-:W-:Y:S02]  /*1f470*/  IMAD R24, R24, R7, R8 ;  /* 0x0000000718187224 */ /* 0x001fe400078e0208 */
[----:B------:R-:W-:Y:S01]  /*1f480*/  IMAD.IADD R27, R6, 0x1, R27 ;  /* 0x00000001061b7824 */ /* 0x000fe200078e021b */
[----:B------:R-:W0:Y:S01]  /*1f490*/  I2F.RP R11, R9 ;  /* 0x00000009000b7306 */ /* 0x000e220000209400 */
[----:B------:R-:W-:Y:S01]  /*1f4a0*/  IMAD.IADD R25, R0, 0x1, -R24 ;  /* 0x0000000100197824 */ /* 0x000fe200078e0a18 */
[----:B------:R-:W-:-:S05]  /*1f4b0*/  IABS R0, R4 ;  /* 0x0000000400007213 */ /* 0x000fca0000000000 */
[----:B------:R-:W-:Y:S01]  /*1f4c0*/  IMAD.MOV R0, RZ, RZ, -R0 ;  /* 0x000000ffff007224 */ /* 0x000fe200078e0a00 */
[----:B0-----:R-:W0:Y:S02]  /*1f4d0*/  MUFU.RCP R11, R11 ;  /* 0x0000000b000b7308 */ /* 0x001e240000001000 */
[----:B0-----:R-:W-:-:S06]  /*1f4e0*/  VIADD R3, R11, 0xffffffe ;  /* 0x0ffffffe0b037836 */ /* 0x001fcc0000000000 */
[----:B------:R-:W4:Y:S02]  /*1f4f0*/  F2I.FTZ.U32.TRUNC.NTZ R3, R3 ;  /* 0x0000000300037305 */ /* 0x000f24000021f000 */
[----:B----4-:R-:W-:-:S04]  /*1f500*/  IMAD.MOV R2, RZ, RZ, -R3 ;  /* 0x000000ffff027224 */ /* 0x010fc800078e0a03 */
        /* <DEDUP_REMOVED lines=16> */
[----:B------:R0:W2:Y:S02]  /*1f610*/  F2I.FTZ.U32.TRUNC.NTZ R3, R8 ;  /* 0x0000000800037305 */ /* 0x0000a4000021f000 */
[----:B0-----:R-:W-:-:S05]  /*1f620*/  IABS R8, R5 ;  /* 0x0000000500087213 */ /* 0x001fca0000000000 */
[----:B------:R-:W-:Y:S02]  /*1f630*/  IMAD.MOV R8, RZ, RZ, -R8 ;  /* 0x000000ffff087224 */ /* 0x000fe400078e0a08 */
[----:B--2---:R-:W-:-:S04]  /*1f640*/  IMAD.MOV R9, RZ, RZ, -R3 ;  /* 0x000000ffff097224 */ /* 0x004fc800078e0a03 */
[----:B------:R-:W-:-:S04]  /*1f650*/  IMAD R9, R9, R0, RZ ;  /* 0x0000000009097224 */ /* 0x000fc800078e02ff */
[----:B------:R-:W-:Y:S01]  /*1f660*/  IMAD.HI.U32 R2, R3, R9, R2 ;  /* 0x0000000903027227 */ /* 0x000fe200078e0002 */
[----:B------:R-:W-:-:S04]  /*1f670*/  LOP3.LUT R3, R25, R4, RZ, 0x3c, !PT ;  /* 0x0000000419037212 */ /* 0x000fc800078e3cff */
        /* <DEDUP_REMOVED lines=18> */
[----:B------:R-:W-:-:S04]  /*1f7a0*/  IMAD.MOV R0, RZ, RZ, -R2 ;  /* 0x000000ffff007224 */ /* 0x000fc800078e0a02 */
[C---:B------:R-:W-:Y:S02]  /*1f7b0*/  IMAD R10, R5.reuse, R0, R10 ;  /* 0x00000000050a7224 */ /* 0x040fe400078e020a */
[----:B------:R-:W-:-:S04]  /*1f7c0*/  IMAD R5, R5, 0x1000000, R2 ;  /* 0x0100000005057824 */ /* 0x000fc800078e0202 */
[----:B------:R-:W-:Y:S01]  /*1f7d0*/  IMAD R26, R10, 0x10000, R5 ;  /* 0x000100000a1a7824 */ /* 0x000fe200078e0205 */
[----:B------:R-:W-:Y:S06]  /*1f7e0*/  BRA `(.L_x_10063) ;  /* 0x00000000001c7947 */ /* 0x000fec0003800000 */
.L_x_10057:
[----:B------:R-:W-:Y:S01]  /*1f7f0*/  UMOV UR4, URZ ;  /* 0x0000003f00047c82 */ /* 0x000fe20008000000 */
[----:B------:R-:W-:Y:S01]  /*1f800*/  UMOV UR5, URZ ;  /* 0x0000003f00057c82 */ /* 0x000fe20008000000 */
[----:B------:R-:W-:Y:S01]  /*1f810*/  ULDC UR6, c[0x0][0xc3c] ;  /* 0x00030f0000067ab9 */ /* 0x000fe20000000800 */
[----:B------:R-:W-:Y:S02]  /*1f820*/  IMAD.MOV.U32 R24, RZ, RZ, R0 ;  /* 0x000000ffff187224 */ /* 0x000fe400078e0000 */
[----:B------:R-:W-:Y:S02]  /*1f830*/  IMAD.U32 R25, RZ, RZ, UR4 ;  /* 0x00000004ff197e24 */ /* 0x000fe4000f8e00ff */
[----:B------:R-:W-:Y:S02]  /*1f840*/  IMAD.U32 R26, RZ, RZ, UR5 ;  /* 0x00000005ff1a7e24 */ /* 0x000fe4000f8e00ff */
[----:B------:R-:W-:-:S07]  /*1f850*/  IMAD.U32 R27, RZ, RZ, UR6 ;  /* 0x00000006ff1b7e24 */ /* 0x000fce000f8e00ff */
.L_x_10063:
[----:B------:R-:W2:Y:S01]  /*1f860*/  LDL R0, [R1+0xc] ;  /* 0x00000c0001007983 */ /* 0x000ea20000100800 */
[----:B------:R-:W-:Y:S05]  /*1f870*/  WARPSYNC.ALL ;  /* 0x0000000000007948 */ /* 0x000fea0003800000 */
[----:B------:R-:W-:Y:S01]  /*1f880*/  BAR.SYNC.DEFER_BLOCKING 0x4, 0x200 ;  /* 0x0108000000007b1d */ /* 0x000fe20000010000 */
[----:B--2---:R-:W-:-:S13]  /*1f890*/  ISETP.NE.AND P0, PT, R0, RZ, PT ;  /* 0x000000ff0000720c */ /* 0x004fda0003f05270 */
[----:B------:R-:W0:Y:S01]  /*1f8a0*/  @!P0 S2R R3, SR_CgaCtaId ;  /* 0x0000000000038919 */ /* 0x000e220000008800 */
[----:B------:R-:W-:-:S04]  /*1f8b0*/  @!P0 MOV R0, 0x400 ;  /* 0x0000040000008802 */ /* 0x000fc80000000f00 */
[----:B0-----:R-:W-:-:S05]  /*1f8c0*/  @!P0 LEA R16, R3, R0, 0x18 ;  /* 0x0000000003108211 */ /* 0x001fca00078ec0ff */
[----:B------:R0:W-:Y:S01]  /*1f8d0*/  @!P0 STS.128 [R16+0x31cd0], R24 ;  /* 0x031cd01810008388 */ /* 0x0001e20000000c00 */
[----:B------:R-:W-:Y:S06]  /*1f8e0*/  BAR.ARV 0x5, 0x200 ;  /* 0x0148000000007b1d */ /* 0x000fec0000002000 */
.L_x_10054:
[----:B------:R-:W-:Y:S02]  /*1f8f0*/  ULDC UR4, c[0x0][0xc3c] ;  /* 0x00030f0000047ab9 */ /* 0x000fe40000000800 */
[----:B0-----:R-:W-:-:S13]  /*1f900*/  ISETP.GE.AND P0, PT, R27, UR4, PT ;  /* 0x000000041b007c0c */ /* 0x001fda000bf06270 */
[----:B------:R-:W-:Y:S05]  /*1f910*/  @!P0 BRA `(.L_x_10064) ;  /* 0xffffff9000948947 */ /* 0x000fea000383ffff */
[----:B------:R-:W-:Y:S05]  /*1f920*/  BSYNC B8 ;  /* 0x0000000000087941 */ /* 0x000fea0003800000 */
.L_x_9914:
[----:B-1----:R-:W5:Y:S01]  /*1f930*/  LDL.LU R0, [R1+0x40] ;  /* 0x0000400001007983 */ /* 0x002f620000300800 */
[----:B------:R-:W-:Y:S01]  /*1f940*/  BSSY B0, `(.L_x_10065) ;  /* 0x000000b000007945 */ /* 0x000fe20003800000 */
[----:B--23--:R-:W0:Y:S01]  /*1f950*/  S2R R5, SR_CgaCtaId ;  /* 0x0000000000057919 */ /* 0x00ce220000008800 */
[----:B-----5:R-:W-:-:S05]  /*1f960*/  VIADD R0, R0, 0x1 ;  /* 0x0000000100007836 */ /* 0x020fca0000000000 */
[----:B------:R-:W-:-:S04]  /*1f970*/  LEA.HI R2, R0, R0, RZ, 0x1 ;  /* 0x0000000000027211 */ /* 0x000fc800078f08ff */
[----:B------:R-:W-:Y:S02]  /*1f980*/  LOP3.LUT R3, R2, 0xfffffffe, RZ, 0xc0, !PT ;  /* 0xfffffffe02037812 */ /* 0x000fe400078ec0ff */
[----:B------:R-:W-:-:S03]  /*1f990*/  MOV R2, 0x400 ;  /* 0x0000040000027802 */ /* 0x000fc60000000f00 */
[----:B------:R-:W-:Y:S01]  /*1f9a0*/  IMAD.IADD R0, R0, 0x1, -R3 ;  /* 0x0000000100007824 */ /* 0x000fe200078e0a03 */
[----:B0-----:R-:W-:-:S04]  /*1f9b0*/  LEA R9, R5, R2, 0x18 ;  /* 0x0000000205097211 */ /* 0x001fc800078ec0ff */
[----:B------:R-:W-:-:S04]  /*1f9c0*/  SHF.L.U32 R0, R0, 0x1f, RZ ;  /* 0x0000001f00007819 */ /* 0x000fc800000006ff */
[----:B------:R-:W0:Y:S02]  /*1f9d0*/  SYNCS.PHASECHK.TRANS64.TRYWAIT P0, [R9+URZ+0x31c20], R0 ;  /* 0x031c2000090075a7 */ /* 0x000e24000800017f */
[----:B0-----:R-:W-:Y:S05]  /*1f9e0*/  @!P0 BRA `(.L_x_10066) ;  /* 0x0000002800548947 */ /* 0x001fea0003800000 */
.L_x_10180:
[----:B------:R-:W-:Y:S05]  /*1f9f0*/  BSYNC B0 ;  /* 0x0000000000007941 */ /* 0x000fea0003800000 */
.L_x_10065:
[----:B------:R-:W-:-:S03]  /*1fa00*/  UMOV UR4, 0xffffffff ;  /* 0xffffffff00047882 */ /* 0x000fc60000000000 */
[----:B------:R-:W-:Y:S05]  /*1fa10*/  BRA.DIV UR4, `(.L_x_10067) ;  /* 0x0000002a045c7947 */ /* 0x000fea000b800000 */
[----:B0-----:R-:W0:Y:S02]  /*1fa20*/  S2R R0, SR_TID.X ;  /* 0x0000000000007919 */ /* 0x001e240000002100 */
[----:B0-----:R-:W-:-:S04]  /*1fa30*/  SHF.R.U32.HI R0, RZ, 0x5, R0 ;  /* 0x00000005ff007819 */ /* 0x001fc80000011600 */
[----:B------:R-:W-:-:S05]  /*1fa40*/  LOP3.LUT R0, R0, 0x3, RZ, 0xc0, !PT ;  /* 0x0000000300007812 */ /* 0x000fca00078ec0ff */
[----:B------:R0:W1:Y:S02]  /*1fa50*/  SHFL.IDX PT, R14, R0, RZ, 0x1f ;  /* 0x00001fff000e7589 */ /* 0x00006400000e0000 */
.L_x_10183:
[----:B-1----:R-:W-:-:S13]  /*1fa60*/  ISETP.NE.AND P0, PT, R14, RZ, PT ;  /* 0x000000ff0e00720c */ /* 0x002fda0003f05270 */
[----:B------:R-:W-:Y:S05]  /*1fa70*/  @P0 BRA `(.L_x_9759) ;  /* 0x0000000000880947 */ /* 0x000fea0003800000 */
[----:B------:R-:W-:-:S03]  /*1fa80*/  UMOV UR4, 0xffffffff ;  /* 0xffffffff00047882 */ /* 0x000fc60000000000 */
[----:B------:R-:W-:Y:S05]  /*1fa90*/  BRA.DIV UR4, `(.L_x_10068) ;  /* 0x0000002a04707947 */ /* 0x000fea000b800000 */
[----:B------:R-:W-:-:S13]  /*1faa0*/  ELECT P6, URZ, PT ;  /* 0x00000000003f782f */ /* 0x000fda00038c0000 */
.L_x_10186:
[----:B------:R-:W-:Y:S05]  /*1fab0*/  @!P6 BRA `(.L_x_9759) ;  /* 0x000000000078e947 */ /* 0x000fea0003800000 */
[----:B0-----:R-:W2:Y:S02]  /*1fac0*/  LDL.LU R0, [R1+0x38] ;  /* 0x0000380001007983 */ /* 0x001ea40000300800 */
[----:B--2---:R-:W-:-:S04]  /*1fad0*/  LOP3.LUT R0, R0, 0x2, RZ, 0xfc, !PT ;  /* 0x0000000200007812 */ /* 0x004fc800078efcff */
[----:B------:R-:W-:-:S13]  /*1fae0*/  ISETP.NE.AND P2, PT, R0, 0x3, PT ;  /* 0x000000030000780c */ /* 0x000fda0003f45270 */
[----:B------:R-:W-:Y:S05]  /*1faf0*/  @!P2 BRA `(.L_x_10069) ;  /* 0x000000000004a947 */ /* 0x000fea0003800000 */
[----:B------:R-:W-:Y:S01]  /*1fb00*/  BPT.TRAP 0x1 ;  /* 0x000000040000795c */ /* 0x000fe20000300000 */
.L_x_10069:
        /* <DEDUP_REMOVED lines=12> */
.L_x_10187:
[----:B------:R-:W1:Y:S02]  /*1fbd0*/  SYNCS.PHASECHK.TRANS64.TRYWAIT P0, [R3+URZ], R0 ;  /* 0x00000000030075a7 */ /* 0x000e64000800017f */
[----:B-1----:R-:W-:Y:S05]  /*1fbe0*/  @!P0 BRA `(.L_x_10071) ;  /* 0x0000002800508947 */ /* 0x002fea0003800000 */
.L_x_10188:
[----:B------:R-:W-:Y:S05]  /*1fbf0*/  @!P2 BRA `(.L_x_10072) ;  /* 0x000000000004a947 */ /* 0x000fea0003800000 */
[----:B------:R-:W-:Y:S01]  /*1fc00*/  BPT.TRAP 0x1 ;  /* 0x000000040000795c */ /* 0x000fe20000300000 */
.L_x_10072:
[----:B-1----:R-:W-:-:S04]  /*1fc10*/  VIADD R3, R9, 0x31c60 ;  /* 0x00031c6009037836 */ /* 0x002fc80000000000 */
[----:B------:R-:W-:-:S04]  /*1fc20*/  IMAD R5, R18, 0x8, R3 ;  /* 0x0000000812057824 */ /* 0x000fc800078e0203 */
[----:B------:R-:W1:Y:S02]  /*1fc30*/  SYNCS.PHASECHK.TRANS64.TRYWAIT P0, [R5+URZ], R2 ;  /* 0x00000002050075a7 */ /* 0x000e64000800017f */
[----:B-1----:R-:W-:Y:S05]  /*1fc40*/  @!P0 BRA `(.L_x_10073) ;  /* 0x00000028004c8947 */ /* 0x002fea0003800000 */
.L_x_10189:
[----:B------:R-:W-:-:S07]  /*1fc50*/  IMAD R3, R4, 0x8, R3 ;  /* 0x0000000804037824 */ /* 0x000fce00078e0203 */
.L_x_10074:
[----:B--2---:R2:W3:Y:S02]  /*1fc60*/  SYNCS.PHASECHK.TRANS64.TRYWAIT P0, [R3+URZ], R0 ;  /* 0x00000000030075a7 */ /* 0x0044e4000800017f */
[----:B---3--:R-:W-:Y:S05]  /*1fc70*/  @!P0 NANOSLEEP.SYNCS 0x989680 ;  /* 0x009896800000895d */ /* 0x008fea0003900000 */
[----:B------:R-:W3:Y:S02]  /*1fc80*/  @!P0 SYNCS.PHASECHK.TRANS64 P0, [R3+URZ], R0 ;  /* 0x00000000030085a7 */ /* 0x000ee4000800007f */
[----:B---3--:R-:W-:Y:S05]  /*1fc90*/  @!P0 BRA `(.L_x_10074) ;  /* 0xfffffffc00f08947 */ /* 0x008fea000383ffff */
.L_x_9759:
[----:B------:R-:W-:Y:S05]  /*1fca0*/  BSYNC B9 ;  /* 0x0000000000097941 */ /* 0x000fea0003800000 */
.L_x_9756:
[----:B------:R-:W-:Y:S05]  /*1fcb0*/  EXIT ;  /* 0x000000000000794d */ /* 0x000fea0003800000 */
.L_x_9777:
[----:B0-----:R0:W1:Y:S02]  /*1fcc0*/  SYNCS.PHASECHK.TRANS64.TRYWAIT P5, [R15+URZ+0x31c90], R86 ;  /* 0x031c90560f0075a7 */ /* 0x00106400080a017f */
[----:B-1----:R-:W-:Y:S05]  /*1fcd0*/  @!P5 NANOSLEEP.SYNCS 0x989680 ;  /* 0x009896800000d95d */ /* 0x002fea0003900000 */
[----:B------:R-:W1:Y:S02]  /*1fce0*/  @!P5 SYNCS.PHASECHK.TRANS64 P5, [R15+URZ+0x31c90], R86 ;  /* 0x031c90560f00d5a7 */ /* 0x000e6400080a007f */
[----:B-1----:R-:W-:Y:S05]  /*1fcf0*/  @!P5 BRA `(.L_x_9777) ;  /* 0xfffffffc00f0d947 */ /* 0x002fea000383ffff */
[----:B------:R-:W-:Y:S05]  /*1fd00*/  BRA `(.L_x_10075) ;  /* 0xfffffe3400e47947 */ /* 0x000fea000383ffff */
.L_x_9805:
[----:B0-----:R0:W1:Y:S02]  /*1fd10*/  SYNCS.PHASECHK.TRANS64.TRYWAIT P5, [R15+URZ+0x31c90], R86 ;  /* 0x031c90560f0075a7 */ /* 0x00106400080a017f */
[----:B-1----:R-:W-:Y:S05]  /*1fd20*/  @!P5 NANOSLEEP.SYNCS 0x989680 ;  /* 0x009896800000d95d */ /* 0x002fea0003900000 */
[----:B------:R-:W1:Y:S02]  /*1fd30*/  @!P5 SYNCS.PHASECHK.TRANS64 P5, [R15+URZ+0x31c90], R86 ;  /* 0x031c90560f00d5a7 */ /* 0x000e6400080a007f */
[----:B-1----:R-:W-:Y:S05]  /*1fd40*/  @!P5 BRA `(.L_x_9805) ;  /* 0xfffffffc00f0d947 */ /* 0x002fea000383ffff */
[----:B------:R-:W-:Y:S05]  /*1fd50*/  BRA `(.L_x_10076) ;  /* 0xfffffe50008c7947 */ /* 0x000fea000383ffff */
.L_x_9818:
[----:B0-----:R0:W1:Y:S02]  /*1fd60*/  SYNCS.PHASECHK.TRANS64.TRYWAIT P4, [R15+URZ+0x31c90], R86 ;  /* 0x031c90560f0075a7 */ /* 0x001064000808017f */
[----:B-1----:R-:W-:Y:S05]  /*1fd70*/  @!P4 NANOSLEEP.SYNCS 0x989680 ;  /* 0x009896800000c95d */ /* 0x002fea0003900000 */
[----:B------:R-:W1:Y:S02]  /*1fd80*/  @!P4 SYNCS.PHASECHK.TRANS64 P4, [R15+URZ+0x31c90], R86 ;  /* 0x031c90560f00c5a7 */ /* 0x000e64000808007f */
[----:B-1----:R-:W-:Y:S05]  /*1fd90*/  @!P4 BRA `(.L_x_9818) ;  /* 0xfffffffc00f0c947 */ /* 0x002fea000383ffff */
[----:B------:R-:W-:Y:S05]  /*1fda0*/  BRA `(.L_x_10077) ;  /* 0xfffffe6c001c7947 */ /* 0x000fea000383ffff */
.L_x_9822:
[----:B--2---:R2:W3:Y:S02]  /*1fdb0*/  SYNCS.PHASECHK.TRANS64.TRYWAIT P3, [R15+URZ+0x31cb0], R86 ;  /* 0x031cb0560f0075a7 */ /* 0x0044e4000806017f */
[----:B---3--:R-:W-:Y:S05]  /*1fdc0*/  @!P3 NANOSLEEP.SYNCS 0x989680 ;  /* 0x009896800000b95d */ /* 0x008fea0003900000 */
[----:B------:R-:W3:Y:S02]  /*1fdd0*/  @!P3 SYNCS.PHASECHK.TRANS64 P3, [R15+URZ+0x31cb0], R86 ;  /* 0x031cb0560f00b5a7 */ /* 0x000ee4000806007f */
[----:B---3--:R-:W-:Y:S05]  /*1fde0*/  @!P3 BRA `(.L_x_9822) ;  /* 0xfffffffc00f0b947 */ /* 0x008fea000383ffff */
[----:B------:R-:W-:Y:S05]  /*1fdf0*/  BRA `(.L_x_10078) ;  /* 0xfffffe6c00b47947 */ /* 0x000fea000383ffff */
.L_x_9830:
[----:B------:R-:W-:Y:S01]  /*1fe00*/  BSSY B0, `(.L_x_10079) ;  /* 0x0000007000007945 */ /* 0x000fe20003800000 */
[----:B------:R-:W-:Y:S02]  /*1fe10*/  IMAD.MOV.U32 R12, RZ, RZ, RZ ;  /* 0x000000ffff0c7224 */ /* 0x000fe400078e00ff */
[----:B------:R-:W-:Y:S02]  /*1fe20*/  IMAD.MOV.U32 R11, RZ, RZ, 0x1f ;  /* 0x0000001fff0b7424 */ /* 0x000fe400078e00ff */
[----:B------:R-:W-:-:S07]  /*1fe30*/  IMAD.MOV.U32 R15, RZ, RZ, -0x1 ;  /* 0xffffffffff0f7424 */ /* 0x000fce00078e00ff */
[----:B-1---5:R-:W-:Y:S05]  /*1fe40*/  WARPSYNC.COLLECTIVE R15, `(.L_x_10080) ;  /* 0x000000000f087348 */ /* 0x022fea0003c00000 */
[----:B------:R0:W2:Y:S02]  /*1fe50*/  SHFL.IDX P6, R14, R13, R12, R11 ;  /* 0x0000000c0d0e7389 */ /* 0x0000a400000c000b */
[----:B012--5:R-:W-:Y:S01]  /*1fe60*/  ENDCOLLECTIVE ;  /* 0x000000000000791b */ /* 0x027fe20003800000 */
.L_x_10080:
[----:B------:R-:W-:Y:S05]  /*1fe70*/  BSYNC B0 ;  /* 0x0000000000007941 */ /* 0x000fea0003800000 */
.L_x_10079:
[----:B------:R0:W-:Y:S01]  /*1fe80*/  STL [R1+0x78], R14 ;  /* 0x0000780e01007387 */ /* 0x0001e20000100800 */
[----:B------:R-:W-:Y:S05]  /*1fe90*/  BRA `(.L_x_10081) ;  /* 0xfffffe7400b87947 */ /* 0x000fea000383ffff */
.L_x_9841:
[----:B------:R-:W-:Y:S01]  /*1fea0*/  BSSY B1, `(.L_x_10082) ;  /* 0x0000008000017945 */ /* 0x000fe20003800000 */
[----:B------:R-:W-:Y:S02]  /*1feb0*/  IMAD.MOV.U32 R13, RZ, RZ, R23 ;  /* 0x000000ffff0d7224 */ /* 0x000fe400078e0017 */
[----:B------:R-:W-:Y:S02]  /*1fec0*/  IMAD.MOV.U32 R12, RZ, RZ, RZ ;  /* 0x000000ffff0c7224 */ /* 0x000fe400078e00ff */
[----:B------:R-:W-:Y:S02]  /*1fed0*/  IMAD.MOV.U32 R11, RZ, RZ, 0x1e1f ;  /* 0x00001e1fff0b7424 */ /* 0x000fe400078e00ff */
[----:B------:R-:W-:-:S07]  /*1fee0*/  IMAD.MOV.U32 R15, RZ, RZ, -0x1 ;  /* 0xffffffffff0f7424 */ /* 0x000fce00078e00ff */
[----:B01----:R-:W-:Y:S05]  /*1fef0*/  WARPSYNC.COLLECTIVE R15, `(.L_x_10083) ;  /* 0x000000000f087348 */ /* 0x003fea0003c00000 */
[----:B0-----:R0:W2:Y:S02]  /*1ff00*/  SHFL.IDX P6, R14, R13, R12, R11 ;  /* 0x0000000c0d0e7389 */ /* 0x0010a400000c000b */
[----:B012---:R-:W-:Y:S01]  /*1ff10*/  ENDCOLLECTIVE ;  /* 0x000000000000791b */ /* 0x007fe20003800000 */
.L_x_10083:
[----:B------:R-:W-:Y:S05]  /*1ff20*/  BSYNC B1 ;  /* 0x0000000000017941 */ /* 0x000fea0003800000 */
.L_x_10082:
        /* <DEDUP_REMOVED lines=8> */
.L_x_10084:
[----:B------:R-:W-:Y:S02]  /*1ffb0*/  IMAD.MOV.U32 R13, RZ, RZ, R25 ;  /* 0x000000ffff0d7224 */ /* 0x000fe400078e0019 */
[----:B------:R-:W-:-:S07]  /*1ffc0*/  IMAD.MOV.U32 R0, RZ, RZ, R14 ;  /* 0x000000ffff007224 */ /* 0x000fce00078e000e */
[----:B------:R-:W-:Y:S05]  /*1ffd0*/  WARPSYNC.COLLECTIVE R15, `(.L_x_10085) ;  /* 0x000000000f087348 */ /* 0x000fea0003c00000 */
[----:B------:R0:W1:Y:S02]  /*1ffe0*/  SHFL.IDX P6, R14, R13, R12, R11 ;  /* 0x0000000c0d0e7389 */ /* 0x00006400000c000b */
[----:B01----:R-:W-:Y:S01]  /*1fff0*/  ENDCOLLECTIVE ;  /* 0x000000000000791b */ /* 0x003fe20003800000 */
.L_x_10085:
[----:B------:R-:W-:Y:S02]  /*20000*/  IMAD.MOV.U32 R13, RZ, RZ, R24 ;  /* 0x000000ffff0d7224 */ /* 0x000fe400078e0018 */
[----:B------:R-:W-:-:S07]  /*20010*/  IMAD.MOV.U32 R5, RZ, RZ, R14 ;  /* 0x000000ffff057224 */ /* 0x000fce00078e000e */
[----:B------:R-:W-:Y:S05]  /*20020*/  WARPSYNC.COLLECTIVE R15, `(.L_x_10086) ;  /* 0x000000000f087348 */ /* 0x000fea0003c00000 */
[----:B------:R0:W1:Y:S02]  /*20030*/  SHFL.IDX P6, R14, R13, R12, R11 ;  /* 0x0000000c0d0e7389 */ /* 0x00006400000c000b */
[----:B01----:R-:W-:Y:S01]  /*20040*/  ENDCOLLECTIVE ;  /* 0x000000000000791b */ /* 0x003fe20003800000 */
.L_x_10086:
[----:B------:R-:W-:Y:S01]  /*20050*/  IMAD.MOV.U32 R4, RZ, RZ, R14 ;  /* 0x000000ffff047224 */ /* 0x000fe200078e000e */
[----:B------:R-:W-:Y:S06]  /*20060*/  BRA `(.L_x_10087) ;  /* 0xfffffe7800c07947 */ /* 0x000fec000383ffff */
.L_x_9845:
[----:B0-----:R0:W1:Y:S02]  /*20070*/  SYNCS.PHASECHK.TRANS64.TRYWAIT P1, [R16+URZ+0x31c00], R3 ;  /* 0x031c0003100075a7 */ /* 0x001064000802017f */
[----:B-1----:R-:W-:Y:S05]  /*20080*/  @!P1 NANOSLEEP.SYNCS 0x989680 ;  /* 0x009896800000995d */ /* 0x002fea0003900000 */
[----:B------:R-:W1:Y:S02]  /*20090*/  @!P1 SYNCS.PHASECHK.TRANS64 P1, [R16+URZ+0x31c00], R3 ;  /* 0x031c0003100095a7 */ /* 0x000e64000802007f */
[----:B-1----:R-:W-:Y:S05]  /*200a0*/  @!P1 BRA `(.L_x_9845) ;  /* 0xfffffffc00f09947 */ /* 0x002fea000383ffff */
[----:B------:R-:W-:Y:S05]  /*200b0*/  BRA `(.L_x_10088) ;  /* 0xfffffe8400047947 */ /* 0x000fea000383ffff */
.L_x_9857:
        /* <DEDUP_REMOVED lines=8> */
.L_x_10090:
[----:B------:R-:W-:Y:S05]  /*20140*/  BSYNC B1 ;  /* 0x0000000000017941 */ /* 0x000fea0003800000 */
.L_x_10089:
        /* <DEDUP_REMOVED lines=8> */
.L_x_10091:
[----:B------:R-:W-:Y:S02]  /*201d0*/  IMAD.MOV.U32 R33, RZ, RZ, R3 ;  /* 0x000000ffff217224 */ /* 0x000fe400078e0003 */
[----:B------:R-:W-:Y:S02]  /*201e0*/  IMAD.MOV.U32 R13, RZ, RZ, R25 ;  /* 0x000000ffff0d7224 */ /* 0x000fe400078e0019 */
[----:B------:R-:W-:-:S07]  /*201f0*/  IMAD.MOV.U32 R0, RZ, RZ, R14 ;  /* 0x000000ffff007224 */ /* 0x000fce00078e000e */
[----:B------:R-:W-:Y:S05]  /*20200*/  WARPSYNC.COLLECTIVE R15, `(.L_x_10092) ;  /* 0x000000000f087348 */ /* 0x000fea0003c00000 */
[----:B------:R0:W1:Y:S02]  /*20210*/  SHFL.IDX P6, R14, R13, R12, R11 ;  /* 0x0000000c0d0e7389 */ /* 0x00006400000c000b */
[----:B01----:R-:W-:Y:S01]  /*20220*/  ENDCOLLECTIVE ;  /* 0x000000000000791b */ /* 0x003fe20003800000 */
.L_x_10092:
[----:B------:R-:W-:Y:S02]  /*20230*/  IMAD.MOV.U32 R32, RZ, RZ, R0 ;  /* 0x000000ffff207224 */ /* 0x000fe400078e0000 */
[----:B------:R-:W-:Y:S02]  /*20240*/  IMAD.MOV.U32 R13, RZ, RZ, R24 ;  /* 0x000000ffff0d7224 */ /* 0x000fe400078e0018 */
[----:B------:R-:W-:-:S07]  /*20250*/  IMAD.MOV.U32 R5, RZ, RZ, R14 ;  /* 0x000000ffff057224 */ /* 0x000fce00078e000e */
[----:B------:R-:W-:Y:S05]  /*20260*/  WARPSYNC.COLLECTIVE R15, `(.L_x_10093) ;  /* 0x000000000f087348 */ /* 0x000fea0003c00000 */
[----:B------:R0:W1:Y:S02]  /*20270*/  SHFL.IDX P6, R14, R13, R12, R11 ;  /* 0x0000000c0d0e7389 */ /* 0x00006400000c000b */
[----:B01----:R-:W-:Y:S01]  /*20280*/  ENDCOLLECTIVE ;  /* 0x000000000000791b */ /* 0x003fe20003800000 */
.L_x_10093:
[----:B------:R-:W-:Y:S05]  /*20290*/  BRA `(.L_x_10094) ;  /* 0xfffffe9400ac7947 */ /* 0x000fea000383ffff */
.L_x_9861:
[----:B0-----:R0:W1:Y:S02]  /*202a0*/  SYNCS.PHASECHK.TRANS64.TRYWAIT P1, [R16+URZ+0x31c00], R3 ;  /* 0x031c0003100075a7 */ /* 0x001064000802017f */
[----:B-1----:R-:W-:Y:S05]  /*202b0*/  @!P1 NANOSLEEP.SYNCS 0x989680 ;  /* 0x009896800000995d */ /* 0x002fea0003900000 */
[----:B------:R-:W1:Y:S02]  /*202c0*/  @!P1 SYNCS.PHASECHK.TRANS64 P1, [R16+URZ+0x31c00], R3 ;  /* 0x031c0003100095a7 */ /* 0x000e64000802007f */
[----:B-1----:R-:W-:Y:S05]  /*202d0*/  @!P1 BRA `(.L_x_9861) ;  /* 0xfffffffc00f09947 */ /* 0x002fea000383ffff */
[----:B------:R-:W-:Y:S05]  /*202e0*/  BRA `(.L_x_10095) ;  /* 0xfffffe9c00707947 */ /* 0x000fea000383ffff */
.L_x_9869:
[----:B--2---:R2:W4:Y:S02]  /*202f0*/  SYNCS.PHASECHK.TRANS64.TRYWAIT P1, [R0+URZ+0x31c30], R5 ;  /* 0x031c3005000075a7 */ /* 0x004524000802017f */
[----:B----4-:R-:W-:Y:S05]  /*20300*/  @!P1 NANOSLEEP.SYNCS 0x989680 ;  /* 0x009896800000995d */ /* 0x010fea0003900000 */
[----:B------:R-:W4:Y:S02]  /*20310*/  @!P1 SYNCS.PHASECHK.TRANS64 P1, [R0+URZ+0x31c30], R5 ;  /* 0x031c3005000095a7 */ /* 0x000f24000802007f */
[----:B----4-:R-:W-:Y:S05]  /*20320*/  @!P1 BRA `(.L_x_9869) ;  /* 0xfffffffc00f09947 */ /* 0x010fea000383ffff */
[----:B------:R-:W-:Y:S05]  /*20330*/  BRA `(.L_x_9868) ;  /* 0xfffffeb400607947 */ /* 0x000fea000383ffff */
.L_x_9875:
[----:B-1----:R1:W2:Y:S02]  /*20340*/  SYNCS.PHASECHK.TRANS64.TRYWAIT P3, [R14+URZ+0x31c30], R15 ;  /* 0x031c300f0e0075a7 */ /* 0x0022a4000806017f */
[----:B--2---:R-:W-:Y:S05]  /*20350*/  @!P3 NANOSLEEP.SYNCS 0x989680 ;  /* 0x009896800000b95d */ /* 0x004fea0003900000 */
[----:B------:R-:W2:Y:S02]  /*20360*/  @!P3 SYNCS.PHASECHK.TRANS64 P3, [R14+URZ+0x31c30], R15 ;  /* 0x031c300f0e00b5a7 */ /* 0x000ea4000806007f */
[----:B--2---:R-:W-:Y:S05]  /*20370*/  @!P3 BRA `(.L_x_9875) ;  /* 0xfffffffc00f0b947 */ /* 0x004fea000383ffff */
[----:B------:R-:W-:Y:S05]  /*20380*/  BRA `(.L_x_9874) ;  /* 0xfffffef800307947 */ /* 0x000fea000383ffff */
.L_x_9880:
[----:B-1----:R1:W2:Y:S02]  /*20390*/  SYNCS.PHASECHK.TRANS64.TRYWAIT P2, [R15+URZ+0x31c50], R14 ;  /* 0x031c500e0f0075a7 */ /* 0x0022a4000804017f */
[----:B--2---:R-:W-:Y:S05]  /*203a0*/  @!P2 NANOSLEEP.SYNCS 0x989680 ;  /* 0x009896800000a95d */ /* 0x004fea0003900000 */
[----:B------:R-:W2:Y:S02]  /*203b0*/  @!P2 SYNCS.PHASECHK.TRANS64 P2, [R15+URZ+0x31c50], R14 ;  /* 0x031c500e0f00a5a7 */ /* 0x000ea4000804007f */
[----:B--2---:R-:W-:Y:S05]  /*203c0*/  @!P2 BRA `(.L_x_9880) ;  /* 0xfffffffc00f0a947 */ /* 0x004fea000383ffff */
[----:B------:R-:W-:Y:S05]  /*203d0*/  BRA `(.L_x_9879) ;  /* 0xffffff1c00b07947 */ /* 0x000fea000383ffff */
.L_x_9885:
[----:B-1----:R1:W3:Y:S02]  /*203e0*/  SYNCS.PHASECHK.TRANS64.TRYWAIT P0, [R0+URZ+0x31c50], R3 ;  /* 0x031c5003000075a7 */ /* 0x0022e4000800017f */
[----:B---3--:R-:W-:Y:S05]  /*203f0*/  @!P0 NANOSLEEP.SYNCS 0x989680 ;  /* 0x009896800000895d */ /* 0x008fea0003900000 */
[----:B------:R-:W3:Y:S02]  /*20400*/  @!P0 SYNCS.PHASECHK.TRANS64 P0, [R0+URZ+0x31c50], R3 ;  /* 0x031c5003000085a7 */ /* 0x000ee4000800007f */
[----:B---3--:R-:W-:Y:S05]  /*20410*/  @!P0 BRA `(.L_x_9885) ;  /* 0xfffffffc00f08947 */ /* 0x008fea000383ffff */
[----:B------:R-:W-:Y:S05]  /*20420*/  BRA `(.L_x_9884) ;  /* 0xffffff40004c7947 */ /* 0x000fea000383ffff */
.L_x_9890:
[----:B------:R-:W-:Y:S02]  /*20430*/  IMAD.MOV.U32 R13, RZ, RZ, R2 ;  /* 0x000000ffff0d7224 */ /* 0x000fe400078e0002 */
[----:B------:R-:W-:Y:S02]  /*20440*/  IMAD.MOV.U32 R12, RZ, RZ, RZ ;  /* 0x000000ffff0c7224 */ /* 0x000fe400078e00ff */
[----:B------:R-:W-:Y:S02]  /*20450*/  IMAD.MOV.U32 R11, RZ, RZ, 0x1c1f ;  /* 0x00001c1fff0b7424 */ /* 0x000fe400078e00ff */
[----:B------:R-:W-:-:S07]  /*20460*/  IMAD.MOV.U32 R15, RZ, RZ, -0x1 ;  /* 0xffffffffff0f7424 */ /* 0x000fce00078e00ff */
[----:B-----5:R-:W-:Y:S05]  /*20470*/  WARPSYNC.COLLECTIVE R15, `(.L_x_10096) ;  /* 0x000000000f087348 */ /* 0x020fea0003c00000 */
[----:B------:R0:W1:Y:S02]  /*20480*/  SHFL.IDX P6, R14, R13, R12, R11 ;  /* 0x0000000c0d0e7389 */ /* 0x00006400000c000b */
[----:B01---5:R-:W-:Y:S01]  /*20490*/  ENDCOLLECTIVE ;  /* 0x000000000000791b */ /* 0x023fe20003800000 */
.L_x_10096:
[----:B------:R-:W-:Y:S02]  /*204a0*/  IMAD.MOV.U32 R13, RZ, RZ, R0 ;  /* 0x000000ffff0d7224 */ /* 0x000fe400078e0000 */
[----:B------:R-:W-:-:S07]  /*204b0*/  IMAD.MOV.U32 R3, RZ, RZ, R14 ;  /* 0x000000ffff037224 */ /* 0x000fce00078e000e */
[----:B------:R-:W-:Y:S05]  /*204c0*/  WARPSYNC.COLLECTIVE R15, `(.L_x_10097) ;  /* 0x000000000f087348 */ /* 0x000fea0003c00000 */
[----:B------:R0:W1:Y:S02]  /*204d0*/  SHFL.IDX P6, R14, R13, R12, R11 ;  /* 0x0000000c0d0e7389 */ /* 0x00006400000c000b */
[----:B01----:R-:W-:Y:S01]  /*204e0*/  ENDCOLLECTIVE ;  /* 0x000000000000791b */ /* 0x003fe20003800000 */
.L_x_10097:
[----:B------:R-:W-:Y:S05]  /*204f0*/  BRA `(.L_x_10098) ;  /* 0xffffff5c00507947 */ /* 0x000fea000383ffff */
.L_x_9893:
[----:B------:R-:W-:Y:S01]  /*20500*/  BSSY B1, `(.L_x_10099) ;  /* 0x0000008000017945 */ /* 0x000fe20003800000 */
[----:B---3--:R-:W-:Y:S02]  /*20510*/  IMAD.MOV.U32 R13, RZ, RZ, R2 ;  /* 0x000000ffff0d7224 */ /* 0x008fe400078e0002 */
[----:B------:R-:W-:Y:S02]  /*20520*/  IMAD.MOV.U32 R12, RZ, RZ, 0x1 ;  /* 0x00000001ff0c7424 */ /* 0x000fe400078e00ff */
[----:B------:R-:W-:Y:S02]  /*20530*/  IMAD.MOV.U32 R11, RZ, RZ, 0x1c1f ;  /* 0x00001c1fff0b7424 */ /* 0x000fe400078e00ff */
[----:B------:R-:W-:-:S07]  /*20540*/  IMAD.MOV.U32 R15, RZ, RZ, -0x1 ;  /* 0xffffffffff0f7424 */ /* 0x000fce00078e00ff */
[----:B012--5:R-:W-:Y:S05]  /*20550*/  WARPSYNC.COLLECTIVE R15, `(.L_x_10100) ;  /* 0x000000000f087348 */ /* 0x027fea0003c00000 */
[----:B--2---:R2:W3:Y:S02]  /*20560*/  SHFL.IDX P6, R14, R13, R12, R11 ;  /* 0x0000000c0d0e7389 */ /* 0x0044e400000c000b */
[----:B0123-5:R-:W-:Y:S01]  /*20570*/  ENDCOLLECTIVE ;  /* 0x000000000000791b */ /* 0x02ffe20003800000 */
.L_x_10100:
[----:B------:R-:W-:Y:S05]  /*20580*/  BSYNC B1 ;  /* 0x0000000000017941 */ /* 0x000fea0003800000 */
.L_x_10099:
        /* <DEDUP_REMOVED lines=8> */
.L_x_10101:
[----:B------:R-:W-:Y:S05]  /*20610*/  BRA `(.L_x_10102) ;  /* 0xffffff5c00607947 */ /* 0x000fea000383ffff */
.L_x_9895:
[----:B------:R-:W-:Y:S02]  /*20620*/  IMAD.MOV.U32 R13, RZ, RZ, R2 ;  /* 0x000000ffff0d7224 */ /* 0x000fe400078e0002 */
[----:B------:R-:W-:Y:S02]  /*20630*/  IMAD.MOV.U32 R12, RZ, RZ, RZ ;  /* 0x000000ffff0c7224 */ /* 0x000fe400078e00ff */
[----:B------:R-:W-:Y:S02]  /*20640*/  IMAD.MOV.U32 R11, RZ, RZ, 0x1c1f ;  /* 0x00001c1fff0b7424 */ /* 0x000fe400078e00ff */
[----:B------:R-:W-:-:S07]  /*20650*/  IMAD.MOV.U32 R15, RZ, RZ, -0x1 ;  /* 0xffffffffff0f7424 */ /* 0x000fce00078e00ff */
[----:B------:R-:W-:Y:S05]  /*20660*/  WARPSYNC.COLLECTIVE R15, `(.L_x_10103) ;  /* 0x000000000f087348 */ /* 0x000fea0003c00000 */
[----:B------:R0:W1:Y:S02]  /*20670*/  SHFL.IDX P6, R14, R13, R12, R11 ;  /* 0x0000000c0d0e7389 */ /* 0x00006400000c000b */
[----:B01----:R-:W-:Y:S01]  /*20680*/  ENDCOLLECTIVE ;  /* 0x000000000000791b */ /* 0x003fe20003800000 */
.L_x_10103:
[----:B------:R-:W-:Y:S02]  /*20690*/  IMAD.MOV.U32 R13, RZ, RZ, R0 ;  /* 0x000000ffff0d7224 */ /* 0x000fe400078e0000 */
[----:B------:R-:W-:-:S07]  /*206a0*/  IMAD.MOV.U32 R3, RZ, RZ, R14 ;  /* 0x000000ffff037224 */ /* 0x000fce00078e000e */
[----:B------:R-:W-:Y:S05]  /*206b0*/  WARPSYNC.COLLECTIVE R15, `(.L_x_10104) ;  /* 0x000000000f087348 */ /* 0x000fea0003c00000 */
[----:B------:R0:W1:Y:S02]  /*206c0*/  SHFL.IDX P6, R14, R13, R12, R11 ;  /* 0x0000000c0d0e7389 */ /* 0x00006400000c000b */
[----:B01----:R-:W-:Y:S01]  /*206d0*/  ENDCOLLECTIVE ;  /* 0x000000000000791b */ /* 0x003fe20003800000 */
.L_x_10104:
[----:B------:R-:W-:Y:S05]  /*206e0*/  BRA `(.L_x_10105) ;  /* 0xffffff60002c7947 */ /* 0x000fea000383ffff */
.L_x_9898:
[----:B------:R-:W-:Y:S01]  /*206f0*/  BSSY B1, `(.L_x_10106) ;  /* 0x0000008000017945 */ /* 0x000fe20003800000 */
[----:B----4-:R-:W-:Y:S02]  /*20700*/  IMAD.MOV.U32 R13, RZ, RZ, R2 ;  /* 0x000000ffff0d7224 */ /* 0x010fe400078e0002 */
[----:B------:R-:W-:Y:S02]  /*20710*/  IMAD.MOV.U32 R12, RZ, RZ, 0x1 ;  /* 0x00000001ff0c7424 */ /* 0x000fe400078e00ff */
[----:B------:R-:W-:Y:S02]  /*20720*/  IMAD.MOV.U32 R11, RZ, RZ, 0x1c1f ;  /* 0x00001c1fff0b7424 */ /* 0x000fe400078e00ff */
[----:B------:R-:W-:-:S07]  /*20730*/  IMAD.MOV.U32 R15, RZ, RZ, -0x1 ;  /* 0xffffffffff0f7424 */ /* 0x000fce00078e00ff */
[----:B012---:R-:W-:Y:S05]  /*20740*/  WARPSYNC.COLLECTIVE R15, `(.L_x_10107) ;  /* 0x000000000f087348 */ /* 0x007fea0003c00000 */
[----:B--2---:R2:W3:Y:S02]  /*20750*/  SHFL.IDX P6, R14, R13, R12, R11 ;  /* 0x0000000c0d0e7389 */ /* 0x0044e400000c000b */
[----:B0123--:R-:W-:Y:S01]  /*20760*/  ENDCOLLECTIVE ;  /* 0x000000000000791b */ /* 0x00ffe20003800000 */
.L_x_10107:
[----:B------:R-:W-:Y:S05]  /*20770*/  BSYNC B1 ;  /* 0x0000000000017941 */ /* 0x000fea0003800000 */
.L_x_10106:
        /* <DEDUP_REMOVED lines=8> */
.L_x_10108:
[----:B------:R-:W-:Y:S05]  /*20800*/  BRA `(.L_x_10109) ;  /* 0xffffff6400247947 */ /* 0x000fea000383ffff */
.L_x_9902:
[----:B------:R-:W-:Y:S02]  /*20810*/  IMAD.MOV.U32 R13, RZ, RZ, R2 ;  /* 0x000000ffff0d7224 */ /* 0x000fe400078e0002 */
[----:B------:R-:W-:Y:S02]  /*20820*/  IMAD.MOV.U32 R12, RZ, RZ, RZ ;  /* 0x000000ffff0c7224 */ /* 0x000fe400078e00ff */
[----:B------:R-:W-:Y:S02]  /*20830*/  IMAD.MOV.U32 R11, RZ, RZ, 0x1c1f ;  /* 0x00001c1fff0b7424 */ /* 0x000fe400078e00ff */
[----:B------:R-:W-:-:S07]  /*20840*/  IMAD.MOV.U32 R15, RZ, RZ, -0x1 ;  /* 0xffffffffff0f7424 */ /* 0x000fce00078e00ff */
[----:B0-----:R-:W-:Y:S05]  /*20850*/  WARPSYNC.COLLECTIVE R15, `(.L_x_10110) ;  /* 0x000000000f087348 */ /* 0x001fea0003c00000 */
[----:B------:R1:W2:Y:S02]  /*20860*/  SHFL.IDX P6, R14, R13, R12, R11 ;  /* 0x0000000c0d0e7389 */ /* 0x0002a400000c000b */
[----:B012---:R-:W-:Y:S01]  /*20870*/  ENDCOLLECTIVE ;  /* 0x000000000000791b */ /* 0x007fe20003800000 */
.L_x_10110:
[----:B------:R-:W-:Y:S02]  /*20880*/  IMAD.MOV.U32 R13, RZ, RZ, R0 ;  /* 0x000000ffff0d7224 */ /* 0x000fe400078e0000 */
[----:B------:R-:W-:-:S07]  /*20890*/  IMAD.MOV.U32 R3, RZ, RZ, R14 ;  /* 0x000000ffff037224 */ /* 0x000fce00078e000e */
[----:B------:R-:W-:Y:S05]  /*208a0*/  WARPSYNC.COLLECTIVE R15, `(.L_x_10111) ;  /* 0x000000000f087348 */ /* 0x000fea0003c00000 */
[----:B------:R0:W1:Y:S02]  /*208b0*/  SHFL.IDX P6, R14, R13, R12, R11 ;  /* 0x0000000c0d0e7389 */ /* 0x00006400000c000b */
[----:B01----:R-:W-:Y:S01]  /*208c0*/  ENDCOLLECTIVE ;  /* 0x000000000000791b */ /* 0x003fe20003800000 */
.L_x_10111:
[----:B------:R-:W-:Y:S05]  /*208d0*/  BRA `(.L_x_10112) ;  /* 0xffffff7000687947 */ /* 0x000fea000383ffff */
.L_x_9905:
[----:B------:R-:W-:Y:S01]  /*208e0*/  BSSY B1, `(.L_x_10113) ;  /* 0x0000008000017945 */ /* 0x000fe20003800000 */
[----:B----4-:R-:W-:Y:S02]  /*208f0*/  IMAD.MOV.U32 R13, RZ, RZ, R2 ;  /* 0x000000ffff0d7224 */ /* 0x010fe400078e0002 */
[----:B------:R-:W-:Y:S02]  /*20900*/  IMAD.MOV.U32 R12, RZ, RZ, 0x1 ;  /* 0x00000001ff0c7424 */ /* 0x000fe400078e00ff */
[----:B------:R-:W-:Y:S02]  /*20910*/  IMAD.MOV.U32 R11, RZ, RZ, 0x1c1f ;  /* 0x00001c1fff0b7424 */ /* 0x000fe400078e00ff */
[----:B------:R-:W-:-:S07]  /*20920*/  IMAD.MOV.U32 R15, RZ, RZ, -0x1 ;  /* 0xffffffffff0f7424 */ /* 0x000fce00078e00ff */
[----:B0123--:R-:W-:Y:S05]  /*20930*/  WARPSYNC.COLLECTIVE R15, `(.L_x_10114) ;  /* 0x000000000f087348 */ /* 0x00ffea0003c00000 */
[----:B---3--:R3:W4:Y:S02]  /*20940*/  SHFL.IDX P6, R14, R13, R12, R11 ;  /* 0x0000000c0d0e7389 */ /* 0x00872400000c000b */
[----:B01234-:R-:W-:Y:S01]  /*20950*/  ENDCOLLECTIVE ;  /* 0x000000000000791b */ /* 0x01ffe20003800000 */
.L_x_10114:
[----:B------:R-:W-:Y:S05]  /*20960*/  BSYNC B1 ;  /* 0x0000000000017941 */ /* 0x000fea0003800000 */
.L_x_10113:
        /* <DEDUP_REMOVED lines=8> */
.L_x_10115:
[----:B------:R-:W-:Y:S05]  /*209f0*/  BRA `(.L_x_10116) ;  /* 0xffffff70007c7947 */ /* 0x000fea000383ffff */
.L_x_9922:
[----:B------:R-:W2:Y:S01]  /*20a00*/  S2R R7, SR_TID.X ;  /* 0x0000000000077919 */ /* 0x000ea20000002100 */
[----:B------:R-:W-:Y:S01]  /*20a10*/  BSSY B1, `(.L_x_10117) ;  /* 0x000000a000017945 */ /* 0x000fe20003800000 */
[----:B-1----:R-:W-:Y:S02]  /*20a20*/  IMAD.MOV.U32 R12, RZ, RZ, RZ ;  /* 0x000000ffff0c7224 */ /* 0x002fe400078e00ff */
[----:B0-----:R-:W-:Y:S02]  /*20a30*/  IMAD.MOV.U32 R11, RZ, RZ, 0x1f ;  /* 0x0000001fff0b7424 */ /* 0x001fe400078e00ff */
[----:B------:R-:W-:Y:S01]  /*20a40*/  IMAD.MOV.U32 R15, RZ, RZ, -0x1 ;  /* 0xffffffffff0f7424 */ /* 0x000fe200078e00ff */
[----:B--2---:R-:W-:-:S04]  /*20a50*/  SHF.R.U32.HI R7, RZ, 0x5, R7 ;  /* 0x00000005ff077819 */ /* 0x004fc80000011607 */
[----:B------:R-:W-:-:S05]  /*20a60*/  LOP3.LUT R7, R7, 0x3, RZ, 0xc0, !PT ;  /* 0x0000000307077812 */ /* 0x000fca00078ec0ff */
[----:B------:R-:W-:-:S07]  /*20a70*/  IMAD.MOV.U32 R13, RZ, RZ, R7 ;  /* 0x000000ffff0d7224 */ /* 0x000fce00078e0007 */
[----:B------:R-:W-:Y:S05]  /*20a80*/  WARPSYNC.COLLECTIVE R15, `(.L_x_10118) ;  /* 0x000000000f087348 */ /* 0x000fea0003c00000 */
[----:B------:R0:W1:Y:S02]  /*20a90*/  SHFL.IDX P6, R14, R13, R12, R11 ;  /* 0x0000000c0d0e7389 */ /* 0x00006400000c000b */
[----:B01----:R-:W-:Y:S01]  /*20aa0*/  ENDCOLLECTIVE ;  /* 0x000000000000791b */ /* 0x003fe20003800000 */
.L_x_10118:
[----:B------:R-:W-:Y:S05]  /*20ab0*/  BSYNC B1 ;  /* 0x0000000000017941 */ /* 0x000fea0003800000 */
.L_x_10117:
[----:B------:R-:W-:Y:S05]  /*20ac0*/  BRA `(.L_x_10119) ;  /* 0xffffff8800987947 */ /* 0x000fea000383ffff */
.L_x_9924:
[----:B------:R-:W-:Y:S01]  /*20ad0*/  BSSY B1, `(.L_x_10120) ;  /* 0x0000006000017945 */ /* 0x000fe20003800000 */
[----:B------:R-:W-:-:S07]  /*20ae0*/  IMAD.MOV.U32 R15, RZ, RZ, -0x1 ;  /* 0xffffffffff0f7424 */ /* 0x000fce00078e00ff */
[----:B012---:R-:W-:Y:S05]  /*20af0*/  WARPSYNC.COLLECTIVE R15, `(.L_x_10121) ;  /* 0x000000000f0c7348 */ /* 0x007fea0003c00000 */
[----:B------:R-:W-:Y:S02]  /*20b00*/  ELECT P6, UR62, PT ;  /* 0x00000000003e782f */ /* 0x000fe400038c0000 */
[----:B------:R-:W-:Y:S01]  /*20b10*/  MOV R14, UR62 ;  /* 0x0000003e000e7c02 */ /* 0x000fe20008000f00 */
[----:B012---:R-:W-:Y:S10]  /*20b20*/  ENDCOLLECTIVE ;  /* 0x000000000000791b */ /* 0x007ff40003800000 */
.L_x_10121:
[----:B------:R-:W-:Y:S05]  /*20b30*/  BSYNC B1 ;  /* 0x0000000000017941 */ /* 0x000fea0003800000 */
.L_x_10120:
[----:B------:R-:W-:Y:S01]  /*20b40*/  PLOP3.LUT P2, PT, P6, PT, PT, 0x80, 0x0 ;  /* 0x000000000000781c */ /* 0x000fe2000374f070 */
[----:B------:R-:W-:-:S12]  /*20b50*/  BRA `(.L_x_9923) ;  /* 0xffffff88008c7947 */ /* 0x000fd8000383ffff */
.L_x_9926:
[----:B--2---:R2:W3:Y:S02]  /*20b60*/  SYNCS.PHASECHK.TRANS64.TRYWAIT P0, [R16+URZ+0x31c20], R6 ;  /* 0x031c2006100075a7 */ /* 0x0044e4000800017f */
[----:B---3--:R-:W-:Y:S05]  /*20b70*/  @!P0 NANOSLEEP.SYNCS 0x989680 ;  /* 0x009896800000895d */ /* 0x008fea0003900000 */
[----:B------:R-:W3:Y:S02]  /*20b80*/  @!P0 SYNCS.PHASECHK.TRANS64 P0, [R16+URZ+0x31c20], R6 ;  /* 0x031c2006100085a7 */ /* 0x000ee4000800007f */
[----:B---3--:R-:W-:Y:S05]  /*20b90*/  @!P0 BRA `(.L_x_9926) ;  /* 0xfffffffc00f08947 */ /* 0x008fea000383ffff */
[----:B------:R-:W-:Y:S05]  /*20ba0*/  BRA `(.L_x_10122) ;  /* 0xffffff88009c7947 */ /* 0x000fea000383ffff */
.L_x_9930:
[----:B0-----:R0:W3:Y:S02]  /*20bb0*/  SYNCS.PHASECHK.TRANS64.TRYWAIT P0, [R9+URZ+0x31ca0], R11 ;  /* 0x031ca00b090075a7 */ /* 0x0010e4000800017f */
[----:B---3--:R-:W-:Y:S05]  /*20bc0*/  @!P0 NANOSLEEP.SYNCS 0x989680 ;  /* 0x009896800000895d */ /* 0x008fea0003900000 */
[----:B------:R-:W3:Y:S02]  /*20bd0*/  @!P0 SYNCS.PHASECHK.TRANS64 P0, [R9+URZ+0x31ca0], R11 ;  /* 0x031ca00b090085a7 */ /* 0x000ee4000800007f */
[----:B---3--:R-:W-:Y:S05]  /*20be0*/  @!P0 BRA `(.L_x_9930) ;  /* 0xfffffffc00f08947 */ /* 0x008fea000383ffff */
[----:B------:R-:W-:Y:S05]  /*20bf0*/  BRA `(.L_x_10123) ;  /* 0xffffff8800bc7947 */ /* 0x000fea000383ffff */
.L_x_9937:
[----:B-1----:R1:W2:Y:S02]  /*20c00*/  SYNCS.PHASECHK.TRANS64.TRYWAIT P0, [R9+URZ+0x31cc0], R11 ;  /* 0x031cc00b090075a7 */ /* 0x0022a4000800017f */
[----:B--2---:R-:W-:Y:S05]  /*20c10*/  @!P0 NANOSLEEP.SYNCS 0x989680 ;  /* 0x009896800000895d */ /* 0x004fea0003900000 */
[----:B------:R-:W2:Y:S02]  /*20c20*/  @!P0 SYNCS.PHASECHK.TRANS64 P0, [R9+URZ+0x31cc0], R11 ;  /* 0x031cc00b090085a7 */ /* 0x000ea4000800007f */
[----:B--2---:R-:W-:Y:S05]  /*20c30*/  @!P0 BRA `(.L_x_9937) ;  /* 0xfffffffc00f08947 */ /* 0x004fea000383ffff */
[----:B------:R-:W-:Y:S05]  /*20c40*/  BRA `(.L_x_10124) ;  /* 0xffffff8c00b47947 */ /* 0x000fea000383ffff */
.L_x_9946:
[----:B--2---:R2:W3:Y:S02]  /*20c50*/  SYNCS.PHASECHK.TRANS64.TRYWAIT P0, [R9+URZ+0x31ca0], R8 ;  /* 0x031ca008090075a7 */ /* 0x0044e4000800017f */
[----:B---3--:R-:W-:Y:S05]  /*20c60*/  @!P0 NANOSLEEP.SYNCS 0x989680 ;  /* 0x009896800000895d */ /* 0x008fea0003900000 */
[----:B------:R-:W3:Y:S02]  /*20c70*/  @!P0 SYNCS.PHASECHK.TRANS64 P0, [R9+URZ+0x31ca0], R8 ;  /* 0x031ca008090085a7 */ /* 0x000ee4000800007f */
[----:B---3--:R-:W-:Y:S05]  /*20c80*/  @!P0 BRA `(.L_x_9946) ;  /* 0xfffffffc00f08947 */ /* 0x008fea000383ffff */
[----:B------:R-:W-:Y:S05]  /*20c90*/  BRA `(.L_x_10125) ;  /* 0xffffff9000ec7947 */ /* 0x000fea000383ffff */
.L_x_9953:
[----:B0-----:R0:W3:Y:S02]  /*20ca0*/  SYNCS.PHASECHK.TRANS64.TRYWAIT P0, [R9+URZ+0x31cc0], R8 ;  /* 0x031cc008090075a7 */ /* 0x0010e4000800017f */
[----:B---3--:R-:W-:Y:S05]  /*20cb0*/  @!P0 NANOSLEEP.SYNCS 0x989680 ;  /* 0x009896800000895d */ /* 0x008fea0003900000 */
[----:B------:R-:W3:Y:S02]  /*20cc0*/  @!P0 SYNCS.PHASECHK.TRANS64 P0, [R9+URZ+0x31cc0], R8 ;  /* 0x031cc008090085a7 */ /* 0x000ee4000800007f */
[----:B---3--:R-:W-:Y:S05]  /*20cd0*/  @!P0 BRA `(.L_x_9953) ;  /* 0xfffffffc00f08947 */ /* 0x008fea000383ffff */
[----:B------:R-:W-:Y:S05]  /*20ce0*/  BRA `(.L_x_10126) ;  /* 0xffffff9400ec7947 */ /* 0x000fea000383ffff */
.L_x_9970:
[----:B------:R-:W4:Y:S01]  /*20cf0*/  S2R R20, SR_TID.X ;  /* 0x0000000000147919 */ /* 0x000f220000002100 */
[----:B------:R-:W-:Y:S01]  /*20d00*/  BSSY B0, `(.L_x_10127) ;  /* 0x000000a000007945 */ /* 0x000fe20003800000 */
[----:B-1----:R-:W-:Y:S02]  /*20d10*/  IMAD.MOV.U32 R12, RZ, RZ, RZ ;  /* 0x000000ffff0c7224 */ /* 0x002fe400078e00ff */
[----:B0-----:R-:W-:Y:S02]  /*20d20*/  IMAD.MOV.U32 R11, RZ, RZ, 0x1f ;  /* 0x0000001fff0b7424 */ /* 0x001fe400078e00ff */
[----:B------:R-:W-:Y:S01]  /*20d30*/  IMAD.MOV.U32 R15, RZ, RZ, -0x1 ;  /* 0xffffffffff0f7424 */ /* 0x000fe200078e00ff */
[----:B----4-:R-:W-:-:S04]  /*20d40*/  SHF.R.U32.HI R20, RZ, 0x5, R20 ;  /* 0x00000005ff147819 */ /* 0x010fc80000011614 */
[----:B------:R-:W-:-:S05]  /*20d50*/  LOP3.LUT R20, R20, 0x3, RZ, 0xc0, !PT ;  /* 0x0000000314147812 */ /* 0x000fca00078ec0ff */
[----:B------:R-:W-:-:S07]  /*20d60*/  IMAD.MOV.U32 R13, RZ, RZ, R20 ;  /* 0x000000ffff0d7224 */ /* 0x000fce00078e0014 */
[----:B--23--:R-:W-:Y:S05]  /*20d70*/  WARPSYNC.COLLECTIVE R15, `(.L_x_10128) ;  /* 0x000000000f087348 */ /* 0x00cfea0003c00000 */
[----:B------:R0:W1:Y:S02]  /*20d80*/  SHFL.IDX P6, R14, R13, R12, R11 ;  /* 0x0000000c0d0e7389 */ /* 0x00006400000c000b */
[----:B0123--:R-:W-:Y:S01]  /*20d90*/  ENDCOLLECTIVE ;  /* 0x000000000000791b */ /* 0x00ffe20003800000 */
.L_x_10128:
[----:B------:R-:W-:Y:S05]  /*20da0*/  BSYNC B0 ;  /* 0x0000000000007941 */ /* 0x000fea0003800000 */
.L_x_10127:
[----:B------:R-:W-:Y:S05]  /*20db0*/  BRA `(.L_x_10129) ;  /* 0xffffffa400107947 */ /* 0x000fea000383ffff */
.L_x_9972:
[----:B------:R-:W-:Y:S01]  /*20dc0*/  BSSY B0, `(.L_x_10130) ;  /* 0x0000006000007945 */ /* 0x000fe20003800000 */
[----:B------:R-:W-:-:S07]  /*20dd0*/  IMAD.MOV.U32 R15, RZ, RZ, -0x1 ;  /* 0xffffffffff0f7424 */ /* 0x000fce00078e00ff */
[----:B-1234-:R-:W-:Y:S05]  /*20de0*/  WARPSYNC.COLLECTIVE R15, `(.L_x_10131) ;  /* 0x000000000f0c7348 */ /* 0x01efea0003c00000 */
[----:B------:R-:W-:Y:S02]  /*20df0*/  ELECT P6, UR62, PT ;  /* 0x00000000003e782f */ /* 0x000fe400038c0000 */
[----:B------:R-:W-:Y:S01]  /*20e00*/  MOV R14, UR62 ;  /* 0x0000003e000e7c02 */ /* 0x000fe20008000f00 */
[----:B-1234-:R-:W-:Y:S10]  /*20e10*/  ENDCOLLECTIVE ;  /* 0x000000000000791b */ /* 0x01eff40003800000 */
.L_x_10131:
[----:B------:R-:W-:Y:S05]  /*20e20*/  BSYNC B0 ;  /* 0x0000000000007941 */ /* 0x000fea0003800000 */
.L_x_10130:
[----:B------:R-:W-:Y:S05]  /*20e30*/  BRA `(.L_x_10132) ;  /* 0xffffffa400107947 */ /* 0x000fea000383ffff */
.L_x_9974:
[----:B0-----:R0:W4:Y:S02]  /*20e40*/  SYNCS.PHASECHK.TRANS64.TRYWAIT P0, [R0+URZ+0x31c40], R2 ;  /* 0x031c4002000075a7 */ /* 0x001124000800017f */
[----:B----4-:R-:W-:Y:S05]  /*20e50*/  @!P0 NANOSLEEP.SYNCS 0x989680 ;  /* 0x009896800000895d */ /* 0x010fea0003900000 */
[----:B------:R-:W4:Y:S02]  /*20e60*/  @!P0 SYNCS.PHASECHK.TRANS64 P0, [R0+URZ+0x31c40], R2 ;  /* 0x031c4002000085a7 */ /* 0x000f24000800007f */
[----:B----4-:R-:W-:Y:S05]  /*20e70*/  @!P0 BRA `(.L_x_9974) ;  /* 0xfffffffc00f08947 */ /* 0x010fea000383ffff */
[----:B------:R-:W-:Y:S05]  /*20e80*/  BRA `(.L_x_10133) ;  /* 0xffffffa400647947 */ /* 0x000fea000383ffff */
.L_x_9978:
[----:B------:R-:W2:Y:S04]  /*20e90*/  LDL.LU R11, [R1+0x44] ;  /* 0x00004400010b7983 */ /* 0x000ea80000300800 */
[----:B------:R0:W5:Y:S01]  /*20ea0*/  LDL R9, [R1+0x14] ;  /* 0x0000140001097983 */ /* 0x0001620000100800 */
[----:B------:R-:W-:Y:S02]  /*20eb0*/  IMAD.MOV.U32 R13, RZ, RZ, R0 ;  /* 0x000000ffff0d7224 */ /* 0x000fe400078e0000 */
[----:B------:R-:W-:Y:S02]  /*20ec0*/  IMAD.MOV.U32 R12, RZ, RZ, RZ ;  /* 0x000000ffff0c7224 */ /* 0x000fe400078e00ff */
[----:B------:R-:W-:Y:S02]  /*20ed0*/  IMAD.MOV.U32 R15, RZ, RZ, -0x1 ;  /* 0xffffffffff0f7424 */ /* 0x000fe400078e00ff */
[----:B------:R-:W-:-:S04]  /*20ee0*/  IMAD R25, R25, 0xc0, R21 ;  /* 0x000000c019197824 */ /* 0x000fc800078e0215 */
[----:B------:R-:W-:Y:S02]  /*20ef0*/  VIADD R5, R25, 0x20 ;  /* 0x0000002019057836 */ /* 0x000fe40000000000 */
[----:B--2---:R-:W-:Y:S02]  /*20f00*/  IMAD R2, R11, R10, RZ ;  /* 0x0000000a0b027224 */ /* 0x004fe400078e02ff */
[----:B0-----:R-:W-:-:S07]  /*20f10*/  IMAD.MOV.U32 R11, RZ, RZ, 0x1c1f ;  /* 0x00001c1fff0b7424 */ /* 0x001fce00078e00ff */
[----:B-----5:R-:W-:Y:S05]  /*20f20*/  WARPSYNC.COLLECTIVE R15, `(.L_x_10134) ;  /* 0x000000000f087348 */ /* 0x020fea0003c00000 */
[----:B------:R0:W1:Y:S02]  /*20f30*/  SHFL.IDX P6, R14, R13, R12, R11 ;  /* 0x0000000c0d0e7389 */ /* 0x00006400000c000b */
[----:B01---5:R-:W-:Y:S01]  /*20f40*/  ENDCOLLECTIVE ;  /* 0x000000000000791b */ /* 0x023fe20003800000 */
.L_x_10134:
[----:B------:R-:W-:Y:S02]  /*20f50*/  IMAD.MOV.U32 R13, RZ, RZ, R4 ;  /* 0x000000ffff0d7224 */ /* 0x000fe400078e0004 */
[----:B------:R-:W-:-:S07]  /*20f60*/  IMAD.MOV.U32 R6, RZ, RZ, R14 ;  /* 0x000000ffff067224 */ /* 0x000fce00078e000e */
[----:B------:R-:W-:Y:S05]  /*20f70*/  WARPSYNC.COLLECTIVE R15, `(.L_x_10135) ;  /* 0x000000000f087348 */ /* 0x000fea0003c00000 */
[----:B------:R0:W1:Y:S02]  /*20f80*/  SHFL.IDX P6, R14, R13, R12, R11 ;  /* 0x0000000c0d0e7389 */ /* 0x00006400000c000b */
[----:B01----:R-:W-:Y:S01]  /*20f90*/  ENDCOLLECTIVE ;  /* 0x000000000000791b */ /* 0x003fe20003800000 */
.L_x_10135:
[----:B------:R-:W-:Y:S01]  /*20fa0*/  ISETP.GE.AND P2, PT, R25, R2, PT ;  /* 0x000000021900720c */ /* 0x000fe20003f46270 */
[----:B------:R-:W-:Y:S02]  /*20fb0*/  IMAD.MOV.U32 R13, RZ, RZ, R0 ;  /* 0x000000ffff0d7224 */ /* 0x000fe400078e0000 */
[----:B------:R-:W-:Y:S02]  /*20fc0*/  IMAD.MOV.U32 R12, RZ, RZ, 0x1 ;  /* 0x00000001ff0c7424 */ /* 0x000fe400078e00ff */
[----:B------:R-:W-:-:S08]  /*20fd0*/  IMAD.MOV.U32 R7, RZ, RZ, R14 ;  /* 0x000000ffff077224 */ /* 0x000fd000078e000e */
[----:B------:R-:W-:Y:S05]  /*20fe0*/  WARPSYNC.COLLECTIVE R15, `(.L_x_10136) ;  /* 0x000000000f087348 */ /* 0x000fea0003c00000 */
[----:B------:R0:W1:Y:S02]  /*20ff0*/  SHFL.IDX P6, R14, R13, R12, R11 ;  /* 0x0000000c0d0e7389 */ /* 0x00006400000c000b */
[----:B01----:R-:W-:Y:S01]  /*21000*/  ENDCOLLECTIVE ;  /* 0x000000000000791b */ /* 0x003fe20003800000 */
.L_x_10136:
[----:B------:R-:W-:-:S05]  /*21010*/  @!P2 LEA R7, P4, R20, R7, 0x1 ;  /* 0x000000071407a211 */ /* 0x000fca00078808ff */
[----:B------:R-:W-:-:S05]  /*21020*/  @!P2 IMAD.X R6, RZ, RZ, R6, P4 ;  /* 0x000000ffff06a224 */ /* 0x000fca00020e0606 */
[----:B------:R-:W-:-:S04]  /*21030*/  @!P2 LOP3.LUT R7, R7, R6, RZ, 0x3c, !PT ;  /* 0x000000060707a212 */ /* 0x000fc800078e3cff */
[----:B------:R-:W-:-:S04]  /*21040*/  @!P2 LOP3.LUT R6, R7, R6, RZ, 0x3c, !PT ;  /* 0x000000060706a212 */ /* 0x000fc800078e3cff */
[----:B------:R-:W-:Y:S01]  /*21050*/  @!P2 LOP3.LUT R7, R7, R6, RZ, 0x3c, !PT ;  /* 0x000000060707a212 */ /* 0x000fe200078e3cff */
[----:B------:R-:W-:-:S04]  /*21060*/  IMAD.MOV.U32 R13, RZ, RZ, R4 ;  /* 0x000000ffff0d7224 */ /* 0x000fc800078e0004 */
[----:B------:R-:W-:Y:S01]  /*21070*/  @!PT LDS RZ, [RZ] ;  /* 0x00000000fffff984 */ /* 0x000fe20000000800 */
[----:B------:R-:W-:Y:S01]  /*21080*/  @!PT LDS RZ, [RZ] ;  /* 0x00000000fffff984 */ /* 0x000fe20000000800 */
[----:B------:R-:W-:Y:S01]  /*21090*/  @!PT LDS RZ, [RZ] ;  /* 0x00000000fffff984 */ /* 0x000fe20000000800 */
[----:B------:R-:W-:Y:S04]  /*210a0*/  @!P2 LDGSTS.E.BYPASS.LTC128B.128 [R9+0xda00], desc[UR60][R6.64], !P3 ;  /* 0x0da000000609afae */ /* 0x000fe8000d901d7c */
[----:B------:R-:W-:Y:S04]  /*210b0*/  @!P2 LDGSTS.E.BYPASS.LTC128B.128 [R9+0x10a00], desc[UR60][R6.64+0x40], !P0 ;  /* 0x10a000400609afae */ /* 0x000fe8000c101d7c */
[----:B------:R0:W-:Y:S02]  /*210c0*/  @!P2 LDGSTS.E.BYPASS.LTC128B.128 [R9+0x13a00], desc[UR60][R6.64+0x80], !P1 ;  /* 0x13a000800609afae */ /* 0x0001e4000c901d7c */
[----:B0-----:R-:W-:-:S07]  /*210d0*/  IMAD.MOV.U32 R6, RZ, RZ, R14 ;  /* 0x000000ffff067224 */ /* 0x001fce00078e000e */
[----:B------:R-:W-:Y:S05]  /*210e0*/  WARPSYNC.COLLECTIVE R15, `(.L_x_10137) ;  /* 0x000000000f087348 */ /* 0x000fea0003c00000 */
[----:B------:R0:W1:Y:S02]  /*210f0*/  SHFL.IDX P6, R14, R13, R12, R11 ;  /* 0x0000000c0d0e7389 */ /* 0x00006400000c000b */
[----:B01----:R-:W-:Y:S01]  /*21100*/  ENDCOLLECTIVE ;  /* 0x000000000000791b */ /* 0x003fe20003800000 */
.L_x_10137:
[----:B------:R-:W-:Y:S01]  /*21110*/  ISETP.GE.AND P2, PT, R5, R2, PT ;  /* 0x000000020500720c */ /* 0x000fe20003f46270 */
[----:B------:R-:W-:Y:S02]  /*21120*/  IMAD.MOV.U32 R13, RZ, RZ, R0 ;  /* 0x000000ffff0d7224 */ /* 0x000fe400078e0000 */
[----:B------:R-:W-:Y:S02]  /*21130*/  IMAD.MOV.U32 R12, RZ, RZ, 0x2 ;  /* 0x00000002ff0c7424 */ /* 0x000fe400078e00ff */
[----:B------:R-:W-:-:S08]  /*21140*/  IMAD.MOV.U32 R7, RZ, RZ, R14 ;  /* 0x000000ffff077224 */ /* 0x000fd000078e000e */
[----:B------:R-:W-:Y:S05]  /*21150*/  WARPSYNC.COLLECTIVE R15, `(.L_x_10138) ;  /* 0x000000000f087348 */ /* 0x000fea0003c00000 */
[----:B------:R0:W1:Y:S02]  /*21160*/  SHFL.IDX P6, R14, R13, R12, R11 ;  /* 0x0000000c0d0e7389 */ /* 0x00006400000c000b */
[----:B01----:R-:W-:Y:S01]  /*21170*/  ENDCOLLECTIVE ;  /* 0x000000000000791b */ /* 0x003fe20003800000 */
.L_x_10138:
        /* <DEDUP_REMOVED lines=16> */
.L_x_10139:
[----:B------:R-:W-:Y:S02]  /*21280*/  VIADD R5, R25, 0x40 ;  /* 0x0000004019057836 */ /* 0x000fe40000000000 */
[----:B------:R-:W-:Y:S02]  /*21290*/  IMAD.MOV.U32 R13, RZ, RZ, R0 ;  /* 0x000000ffff0d7224 */ /* 0x000fe400078e0000 */
[----:B------:R-:W-:Y:S01]  /*212a0*/  IMAD.MOV.U32 R12, RZ, RZ, 0x3 ;  /* 0x00000003ff0c7424 */ /* 0x000fe200078e00ff */
[----:B------:R-:W-:Y:S01]  /*212b0*/  ISETP.GE.AND P2, PT, R5, R2, PT ;  /* 0x000000020500720c */ /* 0x000fe20003f46270 */
[----:B------:R-:W-:-:S12]  /*212c0*/  IMAD.MOV.U32 R7, RZ, RZ, R14 ;  /* 0x000000ffff077224 */ /* 0x000fd800078e000e */
[----:B------:R-:W-:Y:S05]  /*212d0*/  WARPSYNC.COLLECTIVE R15, `(.L_x_10140) ;  /* 0x000000000f087348 */ /* 0x000fea0003c00000 */
[----:B------:R0:W1:Y:S02]  /*212e0*/  SHFL.IDX P6, R14, R13, R12, R11 ;  /* 0x0000000c0d0e7389 */ /* 0x00006400000c000b */
[----:B01----:R-:W-:Y:S01]  /*212f0*/  ENDCOLLECTIVE ;  /* 0x000000000000791b */ /* 0x003fe20003800000 */
.L_x_10140:
[----:B------:R-:W-:-:S05]  /*21300*/  @!P2 LEA R7, P4, R20, R7, 0x1 ;  /* 0x000000071407a211 */ /* 0x000fca00078808ff */
[----:B------:R-:W-:Y:S02]  /*21310*/  @!P2 IMAD.X R6, RZ, RZ, R6, P4 ;  /* 0x000000ffff06a224 */ /* 0x000fe400020e0606 */
[----:B------:R-:W-:-:S03]  /*21320*/  IMAD.MOV.U32 R13, RZ, RZ, R4 ;  /* 0x000000ffff0d7224 */ /* 0x000fc600078e0004 */
[----:B------:R-:W-:Y:S01]  /*21330*/  @!P2 LOP3.LUT R7, R7, R6, RZ, 0x3c, !PT ;  /* 0x000000060707a212 */ /* 0x000fe200078e3cff */
[----:B------:R-:W-:-:S07]  /*21340*/  IMAD.MOV.U32 R0, RZ, RZ, R14 ;  /* 0x000000ffff007224 */ /* 0x000fce00078e000e */
[----:B------:R-:W-:Y:S05]  /*21350*/  WARPSYNC.COLLECTIVE R15, `(.L_x_10141) ;  /* 0x000000000f087348 */ /* 0x000fea0003c00000 */
[----:B------:R0:W1:Y:S02]  /*21360*/  SHFL.IDX P6, R14, R13, R12, R11 ;  /* 0x0000000c0d0e7389 */ /* 0x00006400000c000b */
[----:B01----:R-:W-:Y:S01]  /*21370*/  ENDCOLLECTIVE ;  /* 0x000000000000791b */ /* 0x003fe20003800000 */
.L_x_10141:
[----:B------:R-:W-:Y:S01]  /*21380*/  @!P2 LOP3.LUT R6, R7, R6, RZ, 0x3c, !PT ;  /* 0x000000060706a212 */ /* 0x000fe200078e3cff */
[----:B------:R-:W-:-:S03]  /*21390*/  VIADD R5, R25, 0x60 ;  /* 0x0000006019057836 */ /* 0x000fc60000000000 */
[----:B------:R-:W-:-:S05]  /*213a0*/  @!P2 LOP3.LUT R7, R7, R6, RZ, 0x3c, !PT ;  /* 0x000000060707a212 */ /* 0x000fca00078e3cff */
        /* <DEDUP_REMOVED lines=8> */
[----:B------:R-:W-:Y:S02]  /*21430*/  IMAD.MOV.U32 R12, RZ, RZ, RZ ;  /* 0x000000ffff0c7224 */ /* 0x000fe400078e00ff */
[----:B------:R-:W-:-:S10]  /*21440*/  IMAD.MOV.U32 R4, RZ, RZ, R14 ;  /* 0x000000ffff047224 */ /* 0x000fd400078e000e */
[----:B0-----:R-:W-:Y:S05]  /*21450*/  WARPSYNC.COLLECTIVE R15, `(.L_x_10142) ;  /* 0x000000000f087348 */ /* 0x001fea0003c00000 */
[----:B------:R1:W2:Y:S02]  /*21460*/  SHFL.IDX P6, R14, R13, R12, R11 ;  /* 0x0000000c0d0e7389 */ /* 0x0002a400000c000b */
[----:B012---:R-:W-:Y:S01]  /*21470*/  ENDCOLLECTIVE ;  /* 0x000000000000791b */ /* 0x007fe20003800000 */
.L_x_10142:
[----:B------:R-:W-:-:S05]  /*21480*/  @!P2 LEA R4, P4, R20, R4, 0x1 ;  /* 0x000000041404a211 */ /* 0x000fca00078808ff */
[----:B------:R-:W-:-:S04]  /*21490*/  @!P2 IMAD.X R0, RZ, RZ, R0, P4 ;  /* 0x000000ffff00a224 */ /* 0x000fc800020e0600 */
[----:B------:R-:W-:Y:S02]  /*214a0*/  @!P2 IMAD.MOV.U32 R5, RZ, RZ, R0 ;  /* 0x000000ffff05a224 */ /* 0x000fe400078e0000 */
[----:B------:R-:W-:Y:S02]  /*214b0*/  VIADD R0, R25, 0x80 ;  /* 0x0000008019007836 */ /* 0x000fe40000000000 */
[----:B------:R-:W-:Y:S01]  /*214c0*/  IMAD.MOV.U32 R13, RZ, RZ, R8 ;  /* 0x000000ffff0d7224 */ /* 0x000fe200078e0008 */
[----:B------:R-:W-:Y:S01]  /*214d0*/  @!PT LDS RZ, [RZ] ;  /* 0x00000000fffff984 */ /* 0x000fe20000000800 */
[----:B------:R-:W-:Y:S01]  /*214e0*/  @!PT LDS RZ, [RZ] ;  /* 0x00000000fffff984 */ /* 0x000fe20000000800 */
[----:B------:R-:W-:Y:S01]  /*214f0*/  @!PT LDS RZ, [RZ] ;  /* 0x00000000fffff984 */ /* 0x000fe20000000800 */
[----:B------:R0:W-:Y:S04]  /*21500*/  @!P2 LDGSTS.E.BYPASS.LTC128B.128 [R9+0xf200], desc[UR60][R4.64], !P3 ;  /* 0x0f2000000409afae */ /* 0x0001e8000d901d7c */
[----:B------:R0:W-:Y:S04]  /*21510*/  @!P2 LDGSTS.E.BYPASS.LTC128B.128 [R9+0x12200], desc[UR60][R4.64+0x40], !P0 ;  /* 0x122000400409afae */ /* 0x0001e8000c101d7c */
[----:B------:R0:W-:Y:S01]  /*21520*/  @!P2 LDGSTS.E.BYPASS.LTC128B.128 [R9+0x15200], desc[UR60][R4.64+0x80], !P1 ;  /* 0x152000800409afae */ /* 0x0001e2000c901d7c */
[----:B------:R-:W-:Y:S01]  /*21530*/  ISETP.GE.AND P2, PT, R0, R2, PT ;  /* 0x000000020000720c */ /* 0x000fe20003f46270 */
[----:B------:R-:W-:-:S12]  /*21540*/  IMAD.MOV.U32 R0, RZ, RZ, R14 ;  /* 0x000000ffff007224 */ /* 0x000fd800078e000e */
[----:B0-----:R-:W-:Y:S05]  /*21550*/  WARPSYNC.COLLECTIVE R15, `(.L_x_10143) ;  /* 0x000000000f087348 */ /* 0x001fea0003c00000 */
[----:B------:R1:W2:Y:S02]  /*21560*/  SHFL.IDX P6, R14, R13, R12, R11 ;  /* 0x0000000c0d0e7389 */ /* 0x0002a400000c000b */
[----:B012---:R-:W-:Y:S01]  /*21570*/  ENDCOLLECTIVE ;  /* 0x000000000000791b */ /* 0x007fe20003800000 */
.L_x_10143:
[----:B------:R-:W-:Y:S02]  /*21580*/  IMAD.MOV.U32 R13, RZ, RZ, R3 ;  /* 0x000000ffff0d7224 */ /* 0x000fe400078e0003 */
[----:B------:R-:W-:Y:S02]  /*21590*/  IMAD.MOV.U32 R12, RZ, RZ, 0x1 ;  /* 0x00000001ff0c7424 */ /* 0x000fe400078e00ff */
[----:B------:R-:W-:-:S07]  /*215a0*/  IMAD.MOV.U32 R4, RZ, RZ, R14 ;  /* 0x000000ffff047224 */ /* 0x000fce00078e000e */
[----:B------:R-:W-:Y:S05]  /*215b0*/  WARPSYNC.COLLECTIVE R15, `(.L_x_10144) ;  /* 0x000000000f087348 */ /* 0x000fea0003c00000 */
[----:B------:R0:W1:Y:S02]  /*215c0*/  SHFL.IDX P6, R14, R13, R12, R11 ;  /* 0x0000000c0d0e7389 */ /* 0x00006400000c000b */
[----:B01----:R-:W-:Y:S01]  /*215d0*/  ENDCOLLECTIVE ;  /* 0x000000000000791b */ /* 0x003fe20003800000 */
.L_x_10144:
[----:B------:R-:W-:-:S05]  /*215e0*/  @!P2 LEA R4, P4, R20, R4, 0x1 ;  /* 0x000000041404a211 */ /* 0x000fca00078808ff */
[----:B------:R-:W-:-:S04]  /*215f0*/  @!P2 IMAD.X R0, RZ, RZ, R0, P4 ;  /* 0x000000ffff00a224 */ /* 0x000fc800020e0600 */
[----:B------:R-:W-:Y:S02]  /*21600*/  @!P2 IMAD.MOV.U32 R5, RZ, RZ, R0 ;  /* 0x000000ffff05a224 */ /* 0x000fe400078e0000 */
[----:B------:R-:W-:-:S03]  /*21610*/  IMAD.MOV.U32 R13, RZ, RZ, R8 ;  /* 0x000000ffff0d7224 */ /* 0x000fc600078e0008 */
[----:B------:R-:W-:Y:S01]  /*21620*/  @!PT LDS RZ, [RZ] ;  /* 0x00000000fffff984 */ /* 0x000fe20000000800 */
[----:B------:R-:W-:Y:S01]  /*21630*/  @!PT LDS RZ, [RZ] ;  /* 0x00000000fffff984 */ /* 0x000fe20000000800 */
[----:B------:R-:W-:Y:S01]  /*21640*/  @!PT LDS RZ, [RZ] ;  /* 0x00000000fffff984 */ /* 0x000fe20000000800 */
[----:B------:R0:W-:Y:S04]  /*21650*/  @!P2 LDGSTS.E.BYPASS.LTC128B.128 [R9+0xfa00], desc[UR60][R4.64], !P3 ;  /* 0x0fa000000409afae */ /* 0x0001e8000d901d7c */
[----:B------:R0:W-:Y:S01]  /*21660*/  @!P2 LDGSTS.E.BYPASS.LTC128B.128 [R9+0x12a00], desc[UR60][R4.64+0x40], !P0 ;  /* 0x12a000400409afae */ /* 0x0001e2000c101d7c */
[----:B------:R-:W-:-:S03]  /*21670*/  IMAD.MOV.U32 R3, RZ, RZ, R14 ;  /* 0x000000ffff037224 */ /* 0x000fc600078e000e */
[----:B------:R0:W-:Y:S04]  /*21680*/  @!P2 LDGSTS.E.BYPASS.LTC128B.128 [R9+0x15a00], desc[UR60][R4.64+0x80], !P1 ;  /* 0x15a000800409afae */ /* 0x0001e8000c901d7c */
[----:B0-----:R-:W-:Y:S05]  /*21690*/  WARPSYNC.COLLECTIVE R15, `(.L_x_10145) ;  /* 0x000000000f087348 */ /* 0x001fea0003c00000 */
[----:B------:R1:W2:Y:S02]  /*216a0*/  SHFL.IDX P6, R14, R13, R12, R11 ;  /* 0x0000000c0d0e7389 */ /* 0x0002a400000c000b */
[----:B012---:R-:W-:Y:S01]  /*216b0*/  ENDCOLLECTIVE ;  /* 0x000000000000791b */ /* 0x007fe20003800000 */
.L_x_10145:
[----:B------:R-:W-:Y:S01]  /*216c0*/  IMAD.MOV.U32 R8, RZ, RZ, R14 ;  /* 0x000000ffff087224 */ /* 0x000fe200078e000e */
[----:B------:R-:W-:Y:S06]  /*216d0*/  BRA `(.L_x_10146) ;  /* 0xffffffa800c47947 */ /* 0x000fec000383ffff */
.L_x_9981:
[----:B-1----:R1:W2:Y:S02]  /*216e0*/  SYNCS.PHASECHK.TRANS64.TRYWAIT P0, [R16+URZ+0x31c20], R0 ;  /* 0x031c2000100075a7 */ /* 0x0022a4000800017f */
[----:B--2---:R-:W-:Y:S05]  /*216f0*/  @!P0 NANOSLEEP.SYNCS 0x989680 ;  /* 0x009896800000895d */ /* 0x004fea0003900000 */
[----:B------:R-:W2:Y:S02]  /*21700*/  @!P0 SYNCS.PHASECHK.TRANS64 P0, [R16+URZ+0x31c20], R0 ;  /* 0x031c2000100085a7 */ /* 0x000ea4000800007f */
[----:B--2---:R-:W-:Y:S05]  /*21710*/  @!P0 BRA `(.L_x_9981) ;  /* 0xfffffffc00f08947 */ /* 0x004fea000383ffff */
[----:B------:R-:W-:Y:S05]  /*21720*/  BRA `(.L_x_10147) ;  /* 0xffffffac002c7947 */ /* 0x000fea000383ffff */
.L_x_9990:
[----:B-1----:R1:W2:Y:S02]  /*21730*/  SYNCS.PHASECHK.TRANS64.TRYWAIT P0, [R3+URZ+0x31c40], R2 ;  /* 0x031c4002030075a7 */ /* 0x0022a4000800017f */
[----:B--2---:R-:W-:Y:S05]  /*21740*/  @!P0 NANOSLEEP.SYNCS 0x989680 ;  /* 0x009896800000895d */ /* 0x004fea0003900000 */
[----:B------:R-:W2:Y:S02]  /*21750*/  @!P0 SYNCS.PHASECHK.TRANS64 P0, [R3+URZ+0x31c40], R2 ;  /* 0x031c4002030085a7 */ /* 0x000ea4000800007f */
[----:B--2---:R-:W-:Y:S05]  /*21760*/  @!P0 BRA `(.L_x_9990) ;  /* 0xfffffffc00f08947 */ /* 0x004fea000383ffff */
[----:B------:R-:W-:Y:S05]  /*21770*/  BRA `(.L_x_10148) ;  /* 0xffffffac00fc7947 */ /* 0x000fea000383ffff */
.L_x_9997:
[----:B0-----:R0:W1:Y:S02]  /*21780*/  SYNCS.PHASECHK.TRANS64.TRYWAIT P0, [R2+URZ+0x31c60], R3 ;  /* 0x031c6003020075a7 */ /* 0x001064000800017f */
[----:B-1----:R-:W-:Y:S05]  /*21790*/  @!P0 NANOSLEEP.SYNCS 0x989680 ;  /* 0x009896800000895d */ /* 0x002fea0003900000 */
[----:B------:R-:W1:Y:S02]  /*217a0*/  @!P0 SYNCS.PHASECHK.TRANS64 P0, [R2+URZ+0x31c60], R3 ;  /* 0x031c6003020085a7 */ /* 0x000e64000800007f */
[----:B-1----:R-:W-:Y:S05]  /*217b0*/  @!P0 BRA `(.L_x_9997) ;  /* 0xfffffffc00f08947 */ /* 0x002fea000383ffff */
[----:B------:R-:W-:Y:S05]  /*217c0*/  BRA `(.L_x_10149) ;  /* 0xffffffb400007947 */ /* 0x000fea000383ffff */
.L_x_10008:
[----:B-1----:R1:W2:Y:S02]  /*217d0*/  SYNCS.PHASECHK.TRANS64.TRYWAIT P0, [R3+URZ+0x31c40], R2 ;  /* 0x031c4002030075a7 */ /* 0x0022a4000800017f */
[----:B--2---:R-:W-:Y:S05]  /*217e0*/  @!P0 NANOSLEEP.SYNCS 0x989680 ;  /* 0x009896800000895d */ /* 0x004fea0003900000 */
[----:B------:R-:W2:Y:S02]  /*217f0*/  @!P0 SYNCS.PHASECHK.TRANS64 P0, [R3+URZ+0x31c40], R2 ;  /* 0x031c4002030085a7 */ /* 0x000ea4000800007f */
[----:B--2---:R-:W-:Y:S05]  /*21800*/  @!P0 BRA `(.L_x_10008) ;  /* 0xfffffffc00f08947 */ /* 0x004fea000383ffff */
[----:B------:R-:W-:Y:S05]  /*21810*/  BRA `(.L_x_10150) ;  /* 0xffffffb800bc7947 */ /* 0x000fea000383ffff */
.L_x_10015:
[----:B0-----:R0:W1:Y:S02]  /*21820*/  SYNCS.PHASECHK.TRANS64.TRYWAIT P0, [R2+URZ+0x31c60], R28 ;  /* 0x031c601c020075a7 */ /* 0x001064000800017f */
[----:B-1----:R-:W-:Y:S05]  /*21830*/  @!P0 NANOSLEEP.SYNCS 0x989680 ;  /* 0x009896800000895d */ /* 0x002fea0003900000 */
[----:B------:R-:W1:Y:S02]  /*21840*/  @!P0 SYNCS.PHASECHK.TRANS64 P0, [R2+URZ+0x31c60], R28 ;  /* 0x031c601c020085a7 */ /* 0x000e64000800007f */
[----:B-1----:R-:W-:Y:S05]  /*21850*/  @!P0 BRA `(.L_x_10015) ;  /* 0xfffffffc00f08947 */ /* 0x002fea000383ffff */
[----:B------:R-:W-:Y:S05]  /*21860*/  BRA `(.L_x_10151) ;  /* 0xffffffbc00c07947 */ /* 0x000fea000383ffff */
.L_x_10026:
[----:B-1----:R1:W2:Y:S02]  /*21870*/  SYNCS.PHASECHK.TRANS64.TRYWAIT P0, [R3+URZ+0x31c40], R2 ;  /* 0x031c4002030075a7 */ /* 0x0022a4000800017f */
[----:B--2---:R-:W-:Y:S05]  /*21880*/  @!P0 NANOSLEEP.SYNCS 0x989680 ;  /* 0x009896800000895d */ /* 0x004fea0003900000 */
[----:B------:R-:W2:Y:S02]  /*21890*/  @!P0 SYNCS.PHASECHK.TRANS64 P0, [R3+URZ+0x31c40], R2 ;  /* 0x031c4002030085a7 */ /* 0x000ea4000800007f */
[----:B--2---:R-:W-:Y:S05]  /*218a0*/  @!P0 BRA `(.L_x_10026) ;  /* 0xfffffffc00f08947 */ /* 0x004fea000383ffff */
[----:B------:R-:W-:Y:S05]  /*218b0*/  BRA `(.L_x_10152) ;  /* 0xffffffc400547947 */ /* 0x000fea000383ffff */
.L_x_10033:
[----:B0-----:R0:W1:Y:S02]  /*218c0*/  SYNCS.PHASECHK.TRANS64.TRYWAIT P0, [R2+URZ+0x31c60], R7 ;  /* 0x031c6007020075a7 */ /* 0x001064000800017f */
[----:B-1----:R-:W-:Y:S05]  /*218d0*/  @!P0 NANOSLEEP.SYNCS 0x989680 ;  /* 0x009896800000895d */ /* 0x002fea0003900000 */
[----:B------:R-:W1:Y:S02]  /*218e0*/  @!P0 SYNCS.PHASECHK.TRANS64 P0, [R2+URZ+0x31c60], R7 ;  /* 0x031c6007020085a7 */ /* 0x000e64000800007f */
[----:B-1----:R-:W-:Y:S05]  /*218f0*/  @!P0 BRA `(.L_x_10033) ;  /* 0xfffffffc00f08947 */ /* 0x002fea000383ffff */
[----:B------:R-:W-:Y:S05]  /*21900*/  BRA `(.L_x_10153) ;  /* 0xffffffc800587947 */ /* 0x000fea000383ffff */
.L_x_10046:
[----:B-1----:R1:W2:Y:S02]  /*21910*/  SYNCS.PHASECHK.TRANS64.TRYWAIT P0, [R0+URZ+0x31c60], R3 ;  /* 0x031c6003000075a7 */ /* 0x0022a4000800017f */
[----:B--2---:R-:W-:Y:S05]  /*21920*/  @!P0 NANOSLEEP.SYNCS 0x989680 ;  /* 0x009896800000895d */ /* 0x004fea0003900000 */
[----:B------:R-:W2:Y:S02]  /*21930*/  @!P0 SYNCS.PHASECHK.TRANS64 P0, [R0+URZ+0x31c60], R3 ;  /* 0x031c6003000085a7 */ /* 0x000ea4000800007f */
[----:B--2---:R-:W-:Y:S05]  /*21940*/  @!P0 BRA `(.L_x_10046) ;  /* 0xfffffffc00f08947 */ /* 0x004fea000383ffff */
[----:B------:R-:W-:Y:S05]  /*21950*/  BRA `(.L_x_10154) ;  /* 0xffffffcc00d47947 */ /* 0x000fea000383ffff */
.L_x_10055:
[----:B------:R-:W-:Y:S01]  /*21960*/  BSSY B0, `(.L_x_10155) ;  /* 0x0000008000007945 */ /* 0x000fe20003800000 */
[----:B-1----:R-:W-:Y:S02]  /*21970*/  IMAD.MOV.U32 R13, RZ, RZ, R24 ;  /* 0x000000ffff0d7224 */ /* 0x002fe400078e0018 */
[----:B------:R-:W-:Y:S02]  /*21980*/  IMAD.MOV.U32 R12, RZ, RZ, RZ ;  /* 0x000000ffff0c7224 */ /* 0x000fe400078e00ff */
[----:B0-----:R-:W-:Y:S02]  /*21990*/  IMAD.MOV.U32 R11, RZ, RZ, 0x1f ;  /* 0x0000001fff0b7424 */ /* 0x001fe400078e00ff */
[----:B------:R-:W-:-:S07]  /*219a0*/  IMAD.MOV.U32 R15, RZ, RZ, -0x1 ;  /* 0xffffffffff0f7424 */ /* 0x000fce00078e00ff */
[----:B--23--:R-:W-:Y:S05]  /*219b0*/  WARPSYNC.COLLECTIVE R15, `(.L_x_10156) ;  /* 0x000000000f087348 */ /* 0x00cfea0003c00000 */
[----:B------:R0:W1:Y:S02]  /*219c0*/  SHFL.IDX P6, R14, R13, R12, R11 ;  /* 0x0000000c0d0e7389 */ /* 0x00006400000c000b */
[----:B0123--:R-:W-:Y:S01]  /*219d0*/  ENDCOLLECTIVE ;  /* 0x000000000000791b */ /* 0x00ffe20003800000 */
.L_x_10156:
[----:B------:R-:W-:Y:S05]  /*219e0*/  BSYNC B0 ;  /* 0x0000000000007941 */ /* 0x000fea0003800000 */
.L_x_10155:
[----:B------:R-:W-:Y:S01]  /*219f0*/  IMAD.MOV.U32 R13, RZ, RZ, R24 ;  /* 0x000000ffff0d7224 */ /* 0x000fe200078e0018 */
[----:B------:R-:W-:Y:S01]  /*21a00*/  LOP3.LUT P1, RZ, R19, 0x1, RZ, 0xc0, !PT ;  /* 0x0000000113ff7812 */ /* 0x000fe2000782c0ff */
        /* <DEDUP_REMOVED lines=8> */
.L_x_10157:
[----:B------:R-:W-:Y:S02]  /*21a90*/  ULDC UR4, c[0x0][0xc3c] ;  /* 0x00030f0000047ab9 */ /* 0x000fe40000000800 */
        /* <DEDUP_REMOVED lines=9> */
[----:B------:R-:W-:Y:S02]  /*21b30*/  CS2R R4, SRZ ;  /* 0x0000000000047805 */ /* 0x000fe4000001ff00 */
[C---:B------:R-:W-:Y:S01]  /*21b40*/  ISETP.GE.U32.AND P2, PT, R10.reuse, 0x8, PT ;  /* 0x000000080a00780c */ /* 0x040fe20003f46070 */
[----:B------:R-:W-:Y:S01]  /*21b50*/  IMAD.MOV.U32 R24, RZ, RZ, RZ ;  /* 0x000000ffff187224 */ /* 0x000fe200078e00ff */
[C---:B------:R-:W-:Y:S01]  /*21b60*/  ISETP.GE.U32.AND P3, PT, R10.reuse, 0x10, PT ;  /* 0x000000100a00780c */ /* 0x040fe20003f66070 */
[----:B--2---:R-:W-:Y:S02]  /*21b70*/  @!P0 IMAD.MOV.U32 R4, RZ, RZ, R7 ;  /* 0x000000ffff048224 */ /* 0x004fe400078e0007 */
[----:B---3--:R-:W-:Y:S01]  /*21b80*/  @!P0 IMAD.MOV.U32 R5, RZ, RZ, R8 ;  /* 0x000000ffff058224 */ /* 0x008fe200078e0008 */
[----:B------:R-:W-:-:S03]  /*21b90*/  ISETP.GE.U32.AND P0, PT, R10, 0x2, PT ;  /* 0x000000020a00780c */ /* 0x000fc60003f06070 */
[----:B------:R-:W-:-:S10]  /*21ba0*/  IMAD R13, R5, R4, RZ ;  /* 0x00000004050d7224 */ /* 0x000fd400078e02ff */
[----:B------:R-:W-:Y:S05]  /*21bb0*/  WARPSYNC.COLLECTIVE R15, `(.L_x_10158) ;  /* 0x000000000f087348 */ /* 0x000fea0003c00000 */
[----:B------:R0:W1:Y:S02]  /*21bc0*/  SHFL.UP P6, R14, R13, R12, R11 ;  /* 0x0400000c0d0e7389 */ /* 0x00006400000c000b */
[----:B01----:R-:W-:Y:S01]  /*21bd0*/  ENDCOLLECTIVE ;  /* 0x000000000000791b */ /* 0x003fe20003800000 */
.L_x_10158:
[----:B------:R-:W-:Y:S01]  /*21be0*/  IMAD.MOV.U32 R12, RZ, RZ, 0x2 ;  /* 0x00000002ff0c7424 */ /* 0x000fe200078e00ff */
[----:B------:R-:W-:Y:S02]  /*21bf0*/  SEL R14, R14, RZ, P1 ;  /* 0x000000ff0e0e7207 */ /* 0x000fe40000800000 */
[----:B------:R-:W-:-:S03]  /*21c00*/  ISETP.GE.U32.AND P1, PT, R10, 0x4, PT ;  /* 0x000000040a00780c */ /* 0x000fc60003f26070 */
[----:B------:R-:W-:-:S04]  /*21c10*/  IMAD.IADD R7, R13, 0x1, R14 ;  /* 0x000000010d077824 */ /* 0x000fc800078e020e */
[----:B------:R-:W-:-:S07]  /*21c20*/  IMAD.MOV.U32 R13, RZ, RZ, R7 ;  /* 0x000000ffff0d7224 */ /* 0x000fce00078e0007 */
[----:B------:R-:W-:Y:S05]  /*21c30*/  WARPSYNC.COLLECTIVE R15, `(.L_x_10159) ;  /* 0x000000000f087348 */ /* 0x000fea0003c00000 */
[----:B------:R0:W1:Y:S02]  /*21c40*/  SHFL.UP P6, R14, R13, R12, R11 ;  /* 0x0400000c0d0e7389 */ /* 0x00006400000c000b */
[----:B01----:R-:W-:Y:S01]  /*21c50*/  ENDCOLLECTIVE ;  /* 0x000000000000791b */ /* 0x003fe20003800000 */
.L_x_10159:
[----:B------:R-:W-:Y:S01]  /*21c60*/  IMAD.MOV.U32 R12, RZ, RZ, 0x4 ;  /* 0x00000004ff0c7424 */ /* 0x000fe200078e00ff */
[----:B------:R-:W-:-:S05]  /*21c70*/  SEL R2, R14, RZ, P0 ;  /* 0x000000ff0e027207 */ /* 0x000fca0000000000 */
[----:B------:R-:W-:-:S04]  /*21c80*/  IMAD.IADD R2, R7, 0x1, R2 ;  /* 0x0000000107027824 */ /* 0x000fc800078e0202 */
[----:B------:R-:W-:-:S07]  /*21c90*/  IMAD.MOV.U32 R13, RZ, RZ, R2 ;  /* 0x000000ffff0d7224 */ /* 0x000fce00078e0002 */
[----:B------:R-:W-:Y:S05]  /*21ca0*/  WARPSYNC.COLLECTIVE R15, `(.L_x_10160) ;  /* 0x000000000f087348 */ /* 0x000fea0003c00000 */
[----:B------:R0:W1:Y:S02]  /*21cb0*/  SHFL.UP P6, R14, R13, R12, R11 ;  /* 0x0400000c0d0e7389 */ /* 0x00006400000c000b */
[----:B01----:R-:W-:Y:S01]  /*21cc0*/  ENDCOLLECTIVE ;  /* 0x000000000000791b */ /* 0x003fe20003800000 */
.L_x_10160:
[----:B------:R-:W-:Y:S01]  /*21cd0*/  IMAD.MOV.U32 R12, RZ, RZ, 0x8 ;  /* 0x00000008ff0c7424 */ /* 0x000fe200078e00ff */
[----:B------:R-:W-:-:S05]  /*21ce0*/  SEL R3, R14, RZ, P1 ;  /* 0x000000ff0e037207 */ /* 0x000fca0000800000 */
[----:B------:R-:W-:-:S04]  /*21cf0*/  IMAD.IADD R3, R2, 0x1, R3 ;  /* 0x0000000102037824 */ /* 0x000fc800078e0203 */
[----:B------:R-:W-:-:S07]  /*21d00*/  IMAD.MOV.U32 R13, RZ, RZ, R3 ;  /* 0x000000ffff0d7224 */ /* 0x000fce00078e0003 */
[----:B------:R-:W-:Y:S05]  /*21d10*/  WARPSYNC.COLLECTIVE R15, `(.L_x_10161) ;  /* 0x000000000f087348 */ /* 0x000fea0003c00000 */
[----:B------:R0:W1:Y:S02]  /*21d20*/  SHFL.UP P6, R14, R13, R12, R11 ;  /* 0x0400000c0d0e7389 */ /* 0x00006400000c000b */
[----:B01----:R-:W-:Y:S01]  /*21d30*/  ENDCOLLECTIVE ;  /* 0x000000000000791b */ /* 0x003fe20003800000 */
.L_x_10161:
[----:B------:R-:W-:Y:S01]  /*21d40*/  IMAD.MOV.U32 R12, RZ, RZ, 0x10 ;  /* 0x00000010ff0c7424 */ /* 0x000fe200078e00ff */
[----:B------:R-:W-:-:S05]  /*21d50*/  SEL R14, R14, RZ, P2 ;  /* 0x000000ff0e0e7207 */ /* 0x000fca0001000000 */
[----:B------:R-:W-:-:S04]  /*21d60*/  IMAD.IADD R7, R3, 0x1, R14 ;  /* 0x0000000103077824 */ /* 0x000fc800078e020e */
[----:B------:R-:W-:-:S07]  /*21d70*/  IMAD.MOV.U32 R13, RZ, RZ, R7 ;  /* 0x000000ffff0d7224 */ /* 0x000fce00078e0007 */
[----:B------:R-:W-:Y:S05]  /*21d80*/  WARPSYNC.COLLECTIVE R15, `(.L_x_10162) ;  /* 0x000000000f087348 */ /* 0x000fea0003c00000 */
[----:B------:R0:W1:Y:S02]  /*21d90*/  SHFL.UP P6, R14, R13, R12, R11 ;  /* 0x0400000c0d0e7389 */ /* 0x00006400000c000b */
[----:B01----:R-:W-:Y:S01]  /*21da0*/  ENDCOLLECTIVE ;  /* 0x000000000000791b */ /* 0x003fe20003800000 */
.L_x_10162:
        /* <DEDUP_REMOVED lines=8> */
.L_x_10163:
[----:B------:R-:W-:Y:S05]  /*21e30*/  BRA `(.L_x_10164) ;  /* 0xffffffd000907947 */ /* 0x000fea000383ffff */
.L_x_10058:
[----:B------:R-:W-:Y:S01]  /*21e40*/  BSSY B0, `(.L_x_10165) ;  /* 0x0000007000007945 */ /* 0x000fe20003800000 */
[----:B------:R-:W-:Y:S02]  /*21e50*/  IMAD.MOV.U32 R12, RZ, RZ, 0x1 ;  /* 0x00000001ff0c7424 */ /* 0x000fe400078e00ff */
[----:B------:R-:W-:Y:S02]  /*21e60*/  IMAD.MOV.U32 R11, RZ, RZ, RZ ;  /* 0x000000ffff0b7224 */ /* 0x000fe400078e00ff */
[----:B------:R-:W-:-:S07]  /*21e70*/  IMAD.MOV.U32 R15, RZ, RZ, -0x1 ;  /* 0xffffffffff0f7424 */ /* 0x000fce00078e00ff */
[----:B------:R-:W-:Y:S05]  /*21e80*/  WARPSYNC.COLLECTIVE R15, `(.L_x_10166) ;  /* 0x000000000f087348 */ /* 0x000fea0003c00000 */
[----:B------:R0:W1:Y:S02]  /*21e90*/  SHFL.UP P6, R14, R13, R12, R11 ;  /* 0x0400000c0d0e7389 */ /* 0x00006400000c000b */
[----:B01----:R-:W-:Y:S01]  /*21ea0*/  ENDCOLLECTIVE ;  /* 0x000000000000791b */ /* 0x003fe20003800000 */
.L_x_10166:
[----:B------:R-:W-:Y:S05]  /*21eb0*/  BSYNC B0 ;  /* 0x0000000000007941 */ /* 0x000fea0003800000 */
.L_x_10165:
[----:B------:R-:W-:Y:S01]  /*21ec0*/  LOP3.LUT P4, RZ, R19, 0x1, RZ, 0xc0, !PT ;  /* 0x0000000113ff7812 */ /* 0x000fe2000788c0ff */
[----:B------:R-:W-:Y:S02]  /*21ed0*/  IMAD.MOV.U32 R12, RZ, RZ, 0x2 ;  /* 0x00000002ff0c7424 */ /* 0x000fe400078e00ff */
[----:B------:R-:W-:Y:S01]  /*21ee0*/  IMAD.MOV.U32 R11, RZ, RZ, RZ ;  /* 0x000000ffff0b7224 */ /* 0x000fe200078e00ff */
[----:B------:R-:W-:Y:S01]  /*21ef0*/  SEL R14, R14, RZ, P4 ;  /* 0x000000ff0e0e7207 */ /* 0x000fe20002000000 */
[----:B------:R-:W-:-:S04]  /*21f00*/  IMAD.MOV.U32 R15, RZ, RZ, -0x1 ;  /* 0xffffffffff0f7424 */ /* 0x000fc800078e00ff */
[----:B------:R-:W-:-:S07]  /*21f10*/  IMAD.IADD R13, R13, 0x1, R14 ;  /* 0x000000010d0d7824 */ /* 0x000fce00078e020e */
[----:B------:R-:W-:Y:S05]  /*21f20*/  WARPSYNC.COLLECTIVE R15, `(.L_x_10167) ;  /* 0x000000000f087348 */ /* 0x000fea0003c00000 */
[----:B------:R0:W1:Y:S02]  /*21f30*/  SHFL.UP P6, R14, R13, R12, R11 ;  /* 0x0400000c0d0e7389 */ /* 0x00006400000c000b */
[----:B01----:R-:W-:Y:S01]  /*21f40*/  ENDCOLLECTIVE ;  /* 0x000000000000791b */ /* 0x003fe20003800000 */
.L_x_10167:
[----:B------:R-:W-:Y:S01]  /*21f50*/  IMAD.MOV.U32 R12, RZ, RZ, 0x4 ;  /* 0x00000004ff0c7424 */ /* 0x000fe200078e00ff */
[----:B------:R-:W-:-:S05]  /*21f60*/  SEL R14, R14, RZ, P0 ;  /* 0x000000ff0e0e7207 */ /* 0x000fca0000000000 */
[----:B------:R-:W-:-:S04]  /*21f70*/  IMAD.IADD R3, R13, 0x1, R14 ;  /* 0x000000010d037824 */ /* 0x000fc800078e020e */
[----:B------:R-:W-:-:S07]  /*21f80*/  IMAD.MOV.U32 R13, RZ, RZ, R3 ;  /* 0x000000ffff0d7224 */ /* 0x000fce00078e0003 */
[----:B------:R-:W-:Y:S05]  /*21f90*/  WARPSYNC.COLLECTIVE R15, `(.L_x_10168) ;  /* 0x000000000f087348 */ /* 0x000fea0003c00000 */
[----:B------:R0:W1:Y:S02]  /*21fa0*/  SHFL.UP P6, R14, R13, R12, R11 ;  /* 0x0400000c0d0e7389 */ /* 0x00006400000c000b */
[----:B01----:R-:W-:Y:S01]  /*21fb0*/  ENDCOLLECTIVE ;  /* 0x000000000000791b */ /* 0x003fe20003800000 */
.L_x_10168:
[----:B------:R-:W-:Y:S01]  /*21fc0*/  IMAD.MOV.U32 R12, RZ, RZ, 0x8 ;  /* 0x00000008ff0c7424 */ /* 0x000fe200078e00ff */
[----:B------:R-:W-:-:S05]  /*21fd0*/  SEL R14, R14, RZ, P1 ;  /* 0x000000ff0e0e7207 */ /* 0x000fca0000800000 */
[----:B------:R-:W-:-:S04]  /*21fe0*/  IMAD.IADD R7, R3, 0x1, R14 ;  /* 0x0000000103077824 */ /* 0x000fc800078e020e */
[----:B------:R-:W-:-:S07]  /*21ff0*/  IMAD.MOV.U32 R13, RZ, RZ, R7 ;  /* 0x000000ffff0d7224 */ /* 0x000fce00078e0007 */
[----:B------:R-:W-:Y:S05]  /*22000*/  WARPSYNC.COLLECTIVE R15, `(.L_x_10169) ;  /* 0x000000000f087348 */ /* 0x000fea0003c00000 */
[----:B------:R0:W1:Y:S02]  /*22010*/  SHFL.UP P6, R14, R13, R12, R11 ;  /* 0x0400000c0d0e7389 */ /* 0x00006400000c000b */
[----:B01----:R-:W-:Y:S01]  /*22020*/  ENDCOLLECTIVE ;  /* 0x000000000000791b */ /* 0x003fe20003800000 */
.L_x_10169:
[----:B------:R-:W-:Y:S01]  /*22030*/  IMAD.MOV.U32 R12, RZ, RZ, 0x10 ;  /* 0x00000010ff0c7424 */ /* 0x000fe200078e00ff */
[----:B------:R-:W-:-:S05]  /*22040*/  SEL R8, R14, RZ, P2 ;  /* 0x000000ff0e087207 */ /* 0x000fca0001000000 */
[----:B------:R-:W-:-:S04]  /*22050*/  IMAD.IADD R8, R7, 0x1, R8 ;  /* 0x0000000107087824 */ /* 0x000fc800078e0208 */
[----:B------:R-:W-:-:S07]  /*22060*/  IMAD.MOV.U32 R13, RZ, RZ, R8 ;  /* 0x000000ffff0d7224 */ /* 0x000fce00078e0008 */
[----:B------:R-:W-:Y:S05]  /*22070*/  WARPSYNC.COLLECTIVE R15, `(.L_x_10170) ;  /* 0x000000000f087348 */ /* 0x000fea0003c00000 */
[----:B------:R0:W1:Y:S02]  /*22080*/  SHFL.UP P6, R14, R13, R12, R11 ;  /* 0x0400000c0d0e7389 */ /* 0x00006400000c000b */
[----:B01----:R-:W-:Y:S01]  /*22090*/  ENDCOLLECTIVE ;  /* 0x000000000000791b */ /* 0x003fe20003800000 */
.L_x_10170:
        /* <DEDUP_REMOVED lines=8> */
.L_x_10171:
[----:B------:R-:W-:Y:S05]  /*22120*/  BRA `(.L_x_10172) ;  /* 0xffffffd000787947 */ /* 0x000fea000383ffff */
.L_x_10060:
[----:B------:R-:W-:Y:S01]  /*22130*/  BSSY B0, `(.L_x_10173) ;  /* 0x0000006000007945 */ /* 0x000fe20003800000 */
[----:B------:R-:W-:Y:S01]  /*22140*/  PLOP3.LUT P6, PT, P6, PT, PT, 0x8, 0x0 ;  /* 0x000000000000781c */ /* 0x000fe200037ce170 */
[----:B------:R-:W-:-:S12]  /*22150*/  IMAD.MOV.U32 R15, RZ, RZ, -0x1 ;  /* 0xffffffffff0f7424 */ /* 0x000fd800078e00ff */
[----:B0-----:R-:W-:Y:S05]  /*22160*/  WARPSYNC.COLLECTIVE R15, `(.L_x_10174) ;  /* 0x000000000f087348 */ /* 0x001fea0003c00000 */
[----:B------:R-:W-:Y:S01]  /*22170*/  VOTE.ANY R14, PT, P6 ;  /* 0x00000000000e7806 */ /* 0x000fe200030e0100 */
[----:B0-----:R-:W-:Y:S06]  /*22180*/  ENDCOLLECTIVE ;  /* 0x000000000000791b */ /* 0x001fec0003800000 */
.L_x_10174:
[----:B------:R-:W-:Y:S05]  /*22190*/  BSYNC B0 ;  /* 0x0000000000007941 */ /* 0x000fea0003800000 */
.L_x_10173:
        /* <DEDUP_REMOVED lines=9> */
.L_x_10175:
[----:B------:R-:W-:Y:S02]  /*22230*/  IMAD.MOV.U32 R13, RZ, RZ, R5 ;  /* 0x000000ffff0d7224 */ /* 0x000fe400078e0005 */
[----:B------:R-:W-:-:S07]  /*22240*/  IMAD.MOV.U32 R4, RZ, RZ, R14 ;  /* 0x000000ffff047224 */ /* 0x000fce00078e000e */
[----:B------:R-:W-:Y:S05]  /*22250*/  WARPSYNC.COLLECTIVE R15, `(.L_x_10176) ;  /* 0x000000000f087348 */ /* 0x000fea0003c00000 */
[----:B------:R0:W1:Y:S02]  /*22260*/  SHFL.IDX P6, R14, R13, R12, R11 ;  /* 0x0000000c0d0e7389 */ /* 0x00006400000c000b */
[----:B01----:R-:W-:Y:S01]  /*22270*/  ENDCOLLECTIVE ;  /* 0x000000000000791b */ /* 0x003fe20003800000 */
.L_x_10176:
[----:B------:R-:W-:Y:S01]  /*22280*/  IMAD.MOV.U32 R5, RZ, RZ, R14 ;  /* 0x000000ffff057224 */ /* 0x000fe200078e000e */
[----:B------:R-:W-:Y:S06]  /*22290*/  BRA `(.L_x_10177) ;  /* 0xffffffd000587947 */ /* 0x000fec000383ffff */
.L_x_10062:
[----:B------:R-:W-:Y:S01]  /*222a0*/  BSSY B0, `(.L_x_10178) ;  /* 0x0000007000007945 */ /* 0x000fe20003800000 */
[----:B------:R-:W-:Y:S02]  /*222b0*/  IMAD.MOV.U32 R13, RZ, RZ, R2 ;  /* 0x000000ffff0d7224 */ /* 0x000fe400078e0002 */
[----:B------:R-:W-:Y:S02]  /*222c0*/  IMAD.MOV.U32 R11, RZ, RZ, 0x1f ;  /* 0x0000001fff0b7424 */ /* 0x000fe400078e00ff */
[----:B------:R-:W-:-:S07]  /*222d0*/  IMAD.MOV.U32 R15, RZ, RZ, -0x1 ;  /* 0xffffffffff0f7424 */ /* 0x000fce00078e00ff */
[----:B0123--:R-:W-:Y:S05]  /*222e0*/  WARPSYNC.COLLECTIVE R15, `(.L_x_10179) ;  /* 0x000000000f087348 */ /* 0x00ffea0003c00000 */
[----:B------:R4:W0:Y:S02]  /*222f0*/  SHFL.IDX P6, R14, R13, R12, R11 ;  /* 0x0000000c0d0e7389 */ /* 0x00082400000c000b */
[----:B01234-:R-:W-:Y:S01]  /*22300*/  ENDCOLLECTIVE ;  /* 0x000000000000791b */ /* 0x01ffe20003800000 */
.L_x_10179:
[----:B------:R-:W-:Y:S05]  /*22310*/  BSYNC B0 ;  /* 0x0000000000007941 */ /* 0x000fea0003800000 */
.L_x_10178:
[----:B------:R-:W-:Y:S01]  /*22320*/  IMAD.MOV.U32 R24, RZ, RZ, R14 ;  /* 0x000000ffff187224 */ /* 0x000fe200078e000e */
[----:B------:R-:W-:Y:S06]  /*22330*/  BRA `(.L_x_10061) ;  /* 0xffffffd000487947 */ /* 0x000fec000383ffff */
.L_x_10066:
[----:B0-----:R0:W1:Y:S02]  /*22340*/  SYNCS.PHASECHK.TRANS64.TRYWAIT P0, [R9+URZ+0x31c20], R0 ;  /* 0x031c2000090075a7 */ /* 0x001064000800017f */
[----:B-1----:R-:W-:Y:S05]  /*22350*/  @!P0 NANOSLEEP.SYNCS 0x989680 ;  /* 0x009896800000895d */ /* 0x002fea0003900000 */
[----:B------:R-:W1:Y:S02]  /*22360*/  @!P0 SYNCS.PHASECHK.TRANS64 P0, [R9+URZ+0x31c20], R0 ;  /* 0x031c2000090085a7 */ /* 0x000e64000800007f */
[----:B-1----:R-:W-:Y:S05]  /*22370*/  @!P0 BRA `(.L_x_10066) ;  /* 0xfffffffc00f08947 */ /* 0x002fea000383ffff */
[----:B------:R-:W-:Y:S05]  /*22380*/  BRA `(.L_x_10180) ;  /* 0xffffffd400987947 */ /* 0x000fea000383ffff */
.L_x_10067:
        /* <DEDUP_REMOVED lines=8> */
[----:B0---4-:R-:W-:Y:S05]  /*22410*/  WARPSYNC.COLLECTIVE R15, `(.L_x_10182) ;  /* 0x000000000f087348 */ /* 0x011fea0003c00000 */
[----:B------:R1:W2:Y:S02]  /*22420*/  SHFL.IDX P6, R14, R13, R12, R11 ;  /* 0x0000000c0d0e7389 */ /* 0x0002a400000c000b */
[----:B012-4-:R-:W-:Y:S01]  /*22430*/  ENDCOLLECTIVE ;  /* 0x000000000000791b */ /* 0x017fe20003800000 */
.L_x_10182:
[----:B------:R-:W-:Y:S05]  /*22440*/  BSYNC B0 ;  /* 0x0000000000007941 */ /* 0x000fea0003800000 */
.L_x_10181:
[----:B------:R-:W-:Y:S05]  /*22450*/  BRA `(.L_x_10183) ;  /* 0xffffffd400807947 */ /* 0x000fea000383ffff */
.L_x_10068:
[----:B------:R-:W-:Y:S01]  /*22460*/  BSSY B0, `(.L_x_10184) ;  /* 0x0000006000007945 */ /* 0x000fe20003800000 */
[----:B------:R-:W-:-:S07]  /*22470*/  IMAD.MOV.U32 R15, RZ, RZ, -0x1 ;  /* 0xffffffffff0f7424 */ /* 0x000fce00078e00ff */
[----:B0---4-:R-:W-:Y:S05]  /*22480*/  WARPSYNC.COLLECTIVE R15, `(.L_x_10185) ;  /* 0x000000000f0c7348 */ /* 0x011fea0003c00000 */
[----:B------:R-:W-:Y:S02]  /*22490*/  ELECT P6, UR62, PT ;  /* 0x00000000003e782f */ /* 0x000fe400038c0000 */
[----:B------:R-:W-:Y:S01]  /*224a0*/  MOV R14, UR62 ;  /* 0x0000003e000e7c02 */ /* 0x000fe20008000f00 */
[----:B0---4-:R-:W-:Y:S10]  /*224b0*/  ENDCOLLECTIVE ;  /* 0x000000000000791b */ /* 0x011ff40003800000 */
.L_x_10185:
[----:B------:R-:W-:Y:S05]  /*224c0*/  BSYNC B0 ;  /* 0x0000000000007941 */ /* 0x000fea0003800000 */
.L_x_10184:
[----:B------:R-:W-:Y:S05]  /*224d0*/  BRA `(.L_x_10186) ;  /* 0xffffffd400747947 */ /* 0x000fea000383ffff */
.L_x_10070:
[----:B0-----:R0:W1:Y:S02]  /*224e0*/  SYNCS.PHASECHK.TRANS64.TRYWAIT P0, [R7+URZ], R2 ;  /* 0x00000002070075a7 */ /* 0x001064000800017f */
[----:B-1----:R-:W-:Y:S05]  /*224f0*/  @!P0 NANOSLEEP.SYNCS 0x989680 ;  /* 0x009896800000895d */ /* 0x002fea0003900000 */
[----:B------:R-:W1:Y:S02]  /*22500*/  @!P0 SYNCS.PHASECHK.TRANS64 P0, [R7+URZ], R2 ;  /* 0x00000002070085a7 */ /* 0x000e64000800007f */
[----:B-1----:R-:W-:Y:S05]  /*22510*/  @!P0 BRA `(.L_x_10070) ;  /* 0xfffffffc00f08947 */ /* 0x002fea000383ffff */
[----:B------:R-:W-:Y:S05]  /*22520*/  BRA `(.L_x_10187) ;  /* 0xffffffd400a87947 */ /* 0x000fea000383ffff */
.L_x_10071:
[----:B-1----:R1:W2:Y:S02]  /*22530*/  SYNCS.PHASECHK.TRANS64.TRYWAIT P0, [R3+URZ], R0 ;  /* 0x00000000030075a7 */ /* 0x0022a4000800017f */
[----:B--2---:R-:W-:Y:S05]  /*22540*/  @!P0 NANOSLEEP.SYNCS 0x989680 ;  /* 0x009896800000895d */ /* 0x004fea0003900000 */
[----:B------:R-:W2:Y:S02]  /*22550*/  @!P0 SYNCS.PHASECHK.TRANS64 P0, [R3+URZ], R0 ;  /* 0x00000000030085a7 */ /* 0x000ea4000800007f */
[----:B--2---:R-:W-:Y:S05]  /*22560*/  @!P0 BRA `(.L_x_10071) ;  /* 0xfffffffc00f08947 */ /* 0x004fea000383ffff */
[----:B------:R-:W-:Y:S05]  /*22570*/  BRA `(.L_x_10188) ;  /* 0xffffffd4009c7947 */ /* 0x000fea000383ffff */
.L_x_10073:
[----:B-1----:R1:W2:Y:S02]  /*22580*/  SYNCS.PHASECHK.TRANS64.TRYWAIT P0, [R5+URZ], R2 ;  /* 0x00000002050075a7 */ /* 0x0022a4000800017f */
[----:B--2---:R-:W-:Y:S05]  /*22590*/  @!P0 NANOSLEEP.SYNCS 0x989680 ;  /* 0x009896800000895d */ /* 0x004fea0003900000 */
[----:B------:R-:W2:Y:S02]  /*225a0*/  @!P0 SYNCS.PHASECHK.TRANS64 P0, [R5+URZ], R2 ;  /* 0x00000002050085a7 */ /* 0x000ea4000800007f */
[----:B--2---:R-:W-:Y:S05]  /*225b0*/  @!P0 BRA `(.L_x_10073) ;  /* 0xfffffffc00f08947 */ /* 0x004fea000383ffff */
[----:B------:R-:W-:Y:S05]  /*225c0*/  BRA `(.L_x_10189) ;  /* 0xffffffd400a07947 */ /* 0x000fea000383ffff */
.L_x_10190:
        /* <DEDUP_REMOVED lines=11> */
.L_x_14868:


//--------------------- .text._ZN7cutlass13device_kernelIN5flash11enable_sm90INS1_16FlashAttnFwdSm90INS1_25CollectiveMainloopFwdSm90ILi2EN4cute5tupleIJNS5_1CILi1EEES8_S8_EEENS6_IJNS7_ILi192EEENS7_ILi128EEENS7_ILi96EEEEEELi96ENS_10bfloat16_tEfNS_4arch4Sm90ELb0ELb1ELb0ELb0ELb0ELb0ELb0ELb0ELb1ELb1ELb1ELb0EEENS1_21CollectiveEpilogueFwdINS6_IJSA_SC_SB_EEES9_SE_SG_Li384ELb0ELb1ELb1ELb0EEENS1_19SingleTileSchedulerILb0ELb1ELb1ELi192EEEEEEEEEvNT_6ParamsE --------------------------
	.section	.text._ZN7cutlass13device_kernelIN5flash11enable_sm90INS1_16FlashAttnFwdSm90INS1_25CollectiveMainloopFwdSm90ILi2EN4cute5tupleIJNS5_1CILi1EEES8_S8_EEENS6_IJNS7_ILi192EEENS7_ILi128EEENS7_ILi96EEEEEELi96ENS_10bfloat16_tEfNS_4arch4Sm90ELb0ELb1ELb0ELb0ELb0ELb0ELb0ELb0ELb1ELb1ELb1ELb0EEENS1_21CollectiveEpilogueFwdINS6_IJSA_SC_SB_EEES9_SE_SG_Li384ELb0ELb1ELb1ELb0EEENS1_19SingleTileSchedulerILb0ELb1ELb1ELi192EEEEEEEEEvNT_6ParamsE,"ax",@progbits
	.align	128
.text._ZN7cutlass13device_kernelIN5flash11enable_sm90INS1_16FlashAttnFwdSm90INS1_25CollectiveMainloopFwdSm90ILi2EN4cute5tupleIJNS5_1CILi1EEES8_S8_EEENS6_IJNS7_ILi192EEENS7_ILi128EEENS7_ILi96EEEEEELi96ENS_10bfloat16_tEfNS_4arch4Sm90ELb0ELb1ELb0ELb0ELb0ELb0ELb0ELb0ELb1ELb1ELb1ELb0EEENS1_21CollectiveEpilogueFwdINS6_IJSA_SC_SB_EEES9_SE_SG_Li384ELb0ELb1ELb1ELb0EEENS1_19SingleTileSchedulerILb0ELb1ELb1ELi192EEEEEEEEEvNT_6ParamsE:
        .type           _ZN7cutlass13device_kernelIN5flash11enable_sm90INS1_16FlashAttnFwdSm90INS1_25CollectiveMainloopFwdSm90ILi2EN4cute5tupleIJNS5_1CILi1EEES8_S8_EEENS6_IJNS7_ILi192EEENS7_ILi128EEENS7_ILi96EEEEEELi96ENS_10bfloat16_tEfNS_4arch4Sm90ELb0ELb1ELb0ELb0ELb0ELb0ELb0ELb0ELb1ELb1ELb1ELb0EEENS1_21CollectiveEpilogueFwdINS6_IJSA_SC_SB_EEES9_SE_SG_Li384ELb0ELb1ELb1ELb0EEENS1_19SingleTileSchedulerILb0ELb1ELb1ELi192EEEEEEEEEvNT_6ParamsE,@function
        .size           _ZN7cutlass13device_kernelIN5flash11enable_sm90INS1_16FlashAttnFwdSm90INS1_25CollectiveMainloopFwdSm90ILi2EN4cute5tupleIJNS5_1CILi1EEES8_S8_EEENS6_IJNS7_ILi192EEENS7_ILi128EEENS7_ILi96EEEEEELi96ENS_10bfloat16_tEfNS_4arch4Sm90ELb0ELb1ELb0ELb0ELb0ELb0ELb0ELb0ELb1ELb1ELb1ELb0EEENS1_21CollectiveEpilogueFwdINS6_IJSA_SC_SB_EEES9_SE_SG_Li384ELb0ELb1ELb1ELb0EEENS1_19SingleTileSchedulerILb0ELb1ELb1ELi192EEEEEEEEEvNT_6ParamsE,(.L_x_14869 - _ZN7cutlass13device_kernelIN5flash11enable_sm90INS1_16FlashAttnFwdSm90INS1_25CollectiveMainloopFwdSm90ILi2EN4cute5tupleIJNS5_1CILi1EEES8_S8_EEENS6_IJNS7_ILi192EEENS7_ILi128EEENS7_ILi96EEEEEELi96ENS_10bfloat16_tEfNS_4arch4Sm90ELb0ELb1ELb0ELb0ELb0ELb0ELb0ELb0ELb1ELb1ELb1ELb0EEENS1_21CollectiveEpilogueFwdINS6_IJSA_SC_SB_EEES9_SE_SG_Li384ELb0ELb1ELb1ELb0EEENS1_19SingleTileSchedulerILb0ELb1ELb1ELi192EEEEEEEEEvNT_6ParamsE)
        .other          _ZN7cutlass13device_kernelIN5flash11enable_sm90INS1_16FlashAttnFwdSm90INS1_25CollectiveMainloopFwdSm90ILi2EN4cute5tupleIJNS5_1CILi1EEES8_S8_EEENS6_IJNS7_ILi192EEENS7_ILi128EEENS7_ILi96EEEEEELi96ENS_10bfloat16_tEfNS_4arch4Sm90ELb0ELb1ELb0ELb0ELb0ELb0ELb0ELb0ELb1ELb1ELb1ELb0EEENS1_21CollectiveEpilogueFwdINS6_IJSA_SC_SB_EEES9_SE_SG_Li384ELb0ELb1ELb1ELb0EEENS1_19SingleTileSchedulerILb0ELb1ELb1ELi192EEEEEEEEEvNT_6ParamsE,@"STO_CUDA_ENTRY STV_DEFAULT"
_ZN7cutlass13device_kernelIN5flash11enable_sm90INS1_16FlashAttnFwdSm90INS1_25CollectiveMainloopFwdSm90ILi2EN4cute5tupleIJNS5_1CILi1EEES8_S8_EEENS6_IJNS7_ILi192EEENS7_ILi128EEENS7_ILi96EEEEEELi96ENS_10bfloat16_tEfNS_4arch4Sm90ELb0ELb1ELb0ELb0ELb0ELb0ELb0ELb0ELb1ELb1ELb1ELb0EEENS1_21CollectiveEpilogueFwdINS6_IJSA_SC_SB_EEES9_SE_SG_Li384ELb0ELb1ELb1ELb0EEENS1_19SingleTileSchedulerILb0ELb1ELb1ELi192EEEEEEEEEvNT_6ParamsE:
[----:B------:R-:W0:Y:S01]  /*0000*/  LDC R1, c[0x0][0x28] ;  /* 0x00000a00ff017b82 */ /* 0x000e220000000800 */
[----:B------:R-:W1:Y:S01]  /*0010*/  S2R R2, SR_TID.X ;  /* 0x0000000000027919 */ /* 0x000e620000002100 */
[----:B------:R-:W-:Y:S01]  /*0020*/  ELECT P0, URZ, PT ;  /* 0x00000000003f782f */ /* 0x000fe20003800000 */
[----:B------:R-:W-:Y:S01]  /*0030*/  BSSY B0, `(.L_x_10191) ;  /* 0x000000e000007945 */ /* 0x000fe20003800000 */
[--C-:B-1----:R-:W-:Y:S02]  /*0040*/  SHF.R.U32.HI R17, RZ, 0x5, R2.reuse ;  /* 0x00000005ff117819 */ /* 0x102fe40000011602 */
[----:B------:R-:W-:-:S03]  /*0050*/  SHF.R.U32.HI R19, RZ, 0x7, R2 ;  /* 0x00000007ff137819 */ /* 0x000fc60000011602 */
        /* <DEDUP_REMOVED lines=11> */
.L_x_10192:
[----:B------:R-:W-:Y:S05]  /*0110*/  BSYNC B0 ;  /* 0x0000000000007941 */ /* 0x000fea0003800000 */
.L_x_10191:
        /* <DEDUP_REMOVED lines=41> */
.L_x_10193:
        /* <DEDUP_REMOVED lines=22> */
.L_x_10194:
        /* <DEDUP_REMOVED lines=18> */
.L_x_10195:
        /* <DEDUP_REMOVED lines=22> */
.L_x_10196:
        /* <DEDUP_REMOVED lines=22> */
.L_x_10197:
[----:B------:R-:W-:Y:S01]  /*08f0*/  PLOP3.LUT P0, PT, PT, PT, UP0, 0x80, 0x0 ;  /* 0x000000000000781c */ /* 0x000fe20003f0f008 */
[----:B0-----:R-:W-:Y:S01]  /*0900*/  UMOV UR4, 0x1 ;  /* 0x0000000100047882 */ /* 0x001fe20000000000 */
[----:B------:R-:W-:Y:S01]  /*0910*/  NOP ;  /* 0x0000000000007918 */ /* 0x000fe20000000000 */
[----:B------:R-:W-:Y:S01]  /*0920*/  USEL UR4, UR4, 0x2, !UP0 ;  /* 0x0000000204047887 */ /* 0x000fe2000c000000 */
[----:B------:R-:W-:Y:S01]  /*0930*/  BSSY B6, `(.L_x_10198) ;  /* 0x00012d4000067945 */ /* 0x000fe20003800000 */
[----:B------:R-:W-:-:S04]  /*0940*/  LOP3.LUT R22, R2, 0x7f, RZ, 0xc0, !PT ;  /* 0x0000007f02167812 */ /* 0x000fc800078ec0ff */
[----:B------:R-:W-:Y:S01]  /*0950*/  IMAD.U32 R16, RZ, RZ, UR4 ;  /* 0x00000004ff107e24 */ /* 0x000fe2000f8e00ff */
[----:B-12-4-:R-:W-:Y:S06]  /*0960*/  BAR.SYNC.DEFER_BLOCKING 0x0 ;  /* 0x0000000000007b1d */ /* 0x016fec0000010000 */
[----:B------:R-:W-:Y:S05]  /*0970*/  @!P0 BRA `(.L_x_10199) ;  /* 0x000000e800088947 */ /* 0x000fea0003800000 */
.L_x_10200:
[----:B------:R-:W-:-:S08]  /*0980*/  NOP ;  /* 0x0000000000007918 */ /* 0x000fd00000000000 */
[----:B------:R-:W0:Y:S02]  /*0990*/  USETMAXREG.TRY_ALLOC.CTAPOOL UP0, 0xa0 ;  /* 0x000000a0000079c8 */ /* 0x000e240008000600 */
[----:B0-----:R-:W-:-:S13]  /*09a0*/  PLOP3.LUT P0, PT, PT, PT, UP0, 0x80, 0x0 ;  /* 0x000000000000781c */ /* 0x001fda0003f0f008 */
[----:B------:R-:W-:Y:S05]  /*09b0*/  @!P0 BRA `(.L_x_10200) ;  /* 0xfffffffc00f08947 */ /* 0x000fea000383ffff */
[----:B------:R-:W0:Y:S01]  /*09c0*/  S2UR UR6, SR_CTAID.Y ;  /* 0x00000000000679c3 */ /* 0x000e220000002600 */
[----:B------:R-:W-:Y:S01]  /*09d0*/  LOP3.LUT R0, R2, 0xffffff80, RZ, 0xc0, !PT ;  /* 0xffffff8002007812 */ /* 0x000fe200078ec0ff */
[----:B------:R-:W-:Y:S02]  /*09e0*/  ULDC UR7, c[0x0][0xc50] ;  /* 0x0003140000077ab9 */ /* 0x000fe40000000800 */
[----:B------:R-:W-:-:S04]  /*09f0*/  UISETP.NE.AND UP0, UPT, UR7, 0x1, UPT ;  /* 0x000000010700788c */ /* 0x000fc8000bf05270 */
[----:B------:R-:W-:Y:S08]  /*0a00*/  BAR.ARV 0x8, 0x200 ;  /* 0x0208000000007b1d */ /* 0x000ff00000002000 */
[----:B------:R-:W1:Y:S01]  /*0a10*/  S2UR UR8, SR_CTAID.Z ;  /* 0x00000000000879c3 */ /* 0x000e620000002700 */
[----:B------:R-:W-:Y:S01]  /*0a20*/  ISETP.NE.AND P0, PT, R0, 0x80, PT ;  /* 0x000000800000780c */ /* 0x000fe20003f05270 */
[----:B------:R-:W-:Y:S01]  /*0a30*/  @UP0 ULDC UR4, c[0x0][0xc54] ;  /* 0x0003150000040ab9 */ /* 0x000fe20000000800 */
[----:B------:R-:W-:Y:S01]  /*0a40*/  @UP0 ULDC UR9, c[0x0][0xc58] ;  /* 0x0003160000090ab9 */ /* 0x000fe20000000800 */
[----:B0-----:R-:W-:-:S10]  /*0a50*/  UIMAD.WIDE.U32 UR4, UR6, UR4, URZ ;  /* 0x00000004060472a5 */ /* 0x001fd4000f8e003f */
[----:B------:R-:W-:Y:S06]  /*0a60*/  @!P0 BAR.ARV 0x9, 0x100 ;  /* 0x0244000000008b1d */ /* 0x000fec0000002000 */
[----:B------:R-:W-:Y:S01]  /*0a70*/  UMOV UR10, UR6 ;  /* 0x00000006000a7c82 */ /* 0x000fe20008000000 */
[----:B------:R-:W-:Y:S01]  /*0a80*/  @UP0 USHF.R.U32.HI UR10, URZ, UR9, UR5 ;  /* 0x000000093f0a0299 */ /* 0x000fe20008011605 */
[----:B-1----:R-:W-:-:S03]  /*0a90*/  ISETP.LE.AND P0, PT, RZ, UR8, PT ;  /* 0x00000008ff007c0c */ /* 0x002fc6000bf03270 */
[----:B------:R-:W-:Y:S02]  /*0aa0*/  UIADD3 UR4, -UR10, URZ, URZ ;  /* 0x0000003f0a047290 */ /* 0x000fe4000fffe13f */
[----:B------:R-:W-:Y:S02]  /*0ab0*/  IMAD.U32 R17, RZ, RZ, UR10 ;  /* 0x0000000aff117e24 */ /* 0x000fe4000f8e00ff */
[----:B------:R-:W-:-:S06]  /*0ac0*/  UIMAD UR6, UR7, UR4, UR6 ;  /* 0x00000004070672a4 */ /* 0x000fcc000f8e0206 */
[----:B------:R-:W-:Y:S06]  /*0ad0*/  @!P0 BRA `(.L_x_10201) ;  /* 0x0000012800e48947 */ /* 0x000fec0003800000 */
[----:B------:R-:W0:Y:S01]  /*0ae0*/  LDC.64 R8, c[0x0][0x418] ;  /* 0x00010600ff087b82 */ /* 0x000e220000000a00 */
[----:B------:R-:W-:Y:S01]  /*0af0*/  ULDC UR4, c[0x0][0x448] ;  /* 0x0001120000047ab9 */ /* 0x000fe20000000800 */
[----:B------:R-:W-:Y:S01]  /*0b00*/  VIADD R89, R2, 0xffffff80 ;  /* 0xffffff8002597836 */ /* 0x000fe20000000000 */
[----:B------:R-:W-:-:S03]  /*0b10*/  UISETP.NE.AND UP0, UPT, UR4, 0x1, UPT ;  /* 0x000000010400788c */ /* 0x000fc6000bf05270 */
[----:B------:R-:W-:Y:S02]  /*0b20*/  ULDC.64 UR4, c[0x0][0x9e0] ;  /* 0x0002780000047ab9 */ /* 0x000fe40000000a00 */
[----:B------:R-:W1:Y:S01]  /*0b30*/  LDC R5, c[0x0][0x288] ;  /* 0x0000a200ff057b82 */ /* 0x000e620000000800 */
[----:B------:R-:W-:-:S05]  /*0b40*/  UISETP.GE.AND UP1, UPT, UR5, 0x1, UPT ;  /* 0x000000010500788c */ /* 0x000fca000bf26270 */
[----:B------:R-:W-:Y:S01]  /*0b50*/  @UP0 ULDC UR9, c[0x0][0x44c] ;  /* 0x0001130000090ab9 */ /* 0x000fe20000000800 */
[----:B------:R-:W-:Y:S01]  /*0b60*/  @UP0 ULDC UR11, c[0x0][0x450] ;  /* 0x00011400000b0ab9 */ /* 0x000fe20000000800 */
[----:B------:R-:W2:Y:S01]  /*0b70*/  LDC R18, c[0x0][0x424] ;  /* 0x00010900ff127b82 */ /* 0x000ea20000000800 */
[----:B------:R-:W-:-:S07]  /*0b80*/  PLOP3.LUT P1, PT, PT, PT, UP1, 0x80, 0x0 ;  /* 0x000000000000781c */ /* 0x000fce0003f2f018 */
[----:B------:R-:W3:Y:S01]  /*0b90*/  LDC R7, c[0x0][0x2f0] ;  /* 0x0000bc00ff077b82 */ /* 0x000ee20000000800 */
[----:B0-----:R-:W-:-:S04]  /*0ba0*/  ISETP.NE.U32.AND P0, PT, R8, RZ, PT ;  /* 0x000000ff0800720c */ /* 0x001fc80003f05070 */
[----:B------:R-:W-:-:S03]  /*0bb0*/  ISETP.NE.AND.EX P0, PT, R9, RZ, PT, P0 ;  /* 0x000000ff0900720c */ /* 0x000fc60003f05300 */
[----:B------:R-:W0:Y:S01]  /*0bc0*/  S2UR UR38, SR_CTAID.X ;  /* 0x00000000002679c3 */ /* 0x000e220000002500 */
[----:B-1----:R-:W-:Y:S02]  /*0bd0*/  IADD3 R3, -R5, 0x1, RZ ;  /* 0x0000000105037810 */ /* 0x002fe40007ffe1ff */
[----:B--2---:R-:W-:-:S05]  /*0be0*/  SEL R18, R18, 0x1, P0 ;  /* 0x0000000112127807 */ /* 0x004fca0000000000 */
[----:B---3--:R-:W-:-:S05]  /*0bf0*/  IMAD R3, R18, R7, R3 ;  /* 0x0000000712037224 */ /* 0x008fca00078e0203 */
[----:B------:R-:W-:Y:S01]  /*0c00*/  R2UR UR10, R3 ;  /* 0x00000000030a72ca */ /* 0x000fe200000e0000 */
[----:B0-----:R-:W-:-:S04]  /*0c10*/  UIMAD UR38, UR38, 0xc0, URZ ;  /* 0x000000c0262678a4 */ /* 0x001fc8000f8e023f */
        /* <DEDUP_REMOVED lines=18> */
.L_x_10203:
[----:B------:R-:W-:-:S11]  /*0d40*/  UISETP.NE.AND UP1, UPT, UR5, 0x1, UPT ;  /* 0x000000010500788c */ /* 0x000fd6000bf25270 */
[----:B------:R-:W-:Y:S02]  /*0d50*/  @UP1 ULDC.64 UR10, c[0x0][0x9e8] ;  /* 0x00027a00000a1ab9 */ /* 0x000fe40000000a00 */
[----:B------:R-:W-:-:S04]  /*0d60*/  UIMAD.WIDE.U32 UR8, UR4, UR10, URZ ;  /* 0x0000000a040872a5 */ /* 0x000fc8000f8e003f */
[----:B------:R-:W-:-:S12]  /*0d70*/  @UP1 USHF.R.U32.HI UR4, URZ, UR11, UR9 ;  /* 0x0000000b3f041299 */ /* 0x000fd80008011609 */
.L_x_10204:
[----:B------:R-:W-:-:S06]  /*0d80*/  UIMAD UR4, UR4, UR5, UR5 ;  /* 0x00000005040472a4 */ /* 0x000fcc000f8e0205 */
[----:B------:R-:W-:-:S07]  /*0d90*/  VIMNMX R0, R0, UR4, PT ;  /* 0x0000000400007c48 */ /* 0x000fce000bfe0100 */
.L_x_10202:
[-C--:B------:R-:W-:Y:S01]  /*0da0*/  IMAD R88, R18, R7.reuse, -R5 ;  /* 0x0000000712587224 */ /* 0x080fe200078e0a05 */
[----:B------:R-:W-:Y:S01]  /*0db0*/  @UP0 ULDC UR8, c[0x0][0x44c] ;  /* 0x0001130000080ab9 */ /* 0x000fe20000000800 */
[----:B------:R-:W-:Y:S01]  /*0dc0*/  VIADD R4, R0, 0x7f ;  /* 0x0000007f00047836 */ /* 0x000fe20000000000 */
[----:B------:R-:W-:Y:S01]  /*0dd0*/  UIMAD.WIDE.U32 UR8, UR38, UR8, URZ ;  /* 0x00000008260872a5 */ /* 0x000fe2000f8e003f */
[----:B------:R-:W-:Y:S01]  /*0de0*/  IMAD R0, R18, R7, 0x7f ;  /* 0x0000007f12007424 */ /* 0x000fe200078e0207 */
[----:B------:R-:W-:Y:S01]  /*0df0*/  R2UR UR7, R88 ;  /* 0x00000000580772ca */ /* 0x000fe200000e0000 */
[----:B------:R-:W-:Y:S01]  /*0e00*/  @UP0 ULDC UR10, c[0x0][0x450] ;  /* 0x00011400000a0ab9 */ /* 0x000fe20000000800 */
[----:B------:R-:W-:Y:S01]  /*0e10*/  UMOV UR4, UR38 ;  /* 0x0000002600047c82 */ /* 0x000fe20008000000 */
[----:B------:R-:W-:Y:S01]  /*0e20*/  SHF.R.S32.HI R5, RZ, 0x1f, R4 ;  /* 0x0000001fff057819 */ /* 0x000fe20000011404 */
[----:B------:R-:W-:Y:S01]  /*0e30*/  @UP0 USHF.R.U32.HI UR4, URZ, UR10, UR9 ;  /* 0x0000000a3f040299 */ /* 0x000fe20008011609 */
[----:B------:R-:W-:-:S02]  /*0e40*/  SHF.R.S32.HI R3, RZ, 0x1f, R0 ;  /* 0x0000001fff037819 */ /* 0x000fc40000011400 */
[----:B------:R-:W-:Y:S02]  /*0e50*/  LEA.HI R5, R5, R4, RZ, 0x7 ;  /* 0x0000000405057211 */ /* 0x000fe400078f38ff */
[----:B------:R-:W-:Y:S02]  /*0e60*/  LEA.HI R3, R3, R0, RZ, 0x7 ;  /* 0x0000000003037211 */ /* 0x000fe400078f38ff */
[----:B------:R-:W-:Y:S02]  /*0e70*/  SHF.R.S32.HI R0, RZ, 0x7, R5 ;  /* 0x00000007ff007819 */ /* 0x000fe40000011405 */
[----:B------:R-:W-:Y:S01]  /*0e80*/  UIADD3 UR4, UR7, UR4, URZ ;  /* 0x0000000407047290 */ /* 0x000fe2000fffe03f */
[----:B------:R-:W-:Y:S02]  /*0e90*/  SHF.R.S32.HI R3, RZ, 0x7, R3 ;  /* 0x00000007ff037819 */ /* 0x000fe40000011403 */
[----:B------:R-:W-:Y:S02]  /*0ea0*/  ULDC UR7, c[0x0][0x9dc] ;  /* 0x0002770000077ab9 */ /* 0x000fe40000000800 */
[----:B------:R-:W-:Y:S01]  /*0eb0*/  UIADD3 UR7, UR4, -UR7, URZ ;  /* 0x8000000704077290 */ /* 0x000fe2000fffe03f */
[----:B------:R-:W-:Y:S01]  /*0ec0*/  VIMNMX R23, R3, R0, PT ;  /* 0x0000000003177248 */ /* 0x000fe20003fe0100 */
[----:B------:R-:W-:Y:S10]  /*0ed0*/  @!P1 BRA `(.L_x_10205) ;  /* 0x0000000000449947 */ /* 0x000ff40003800000 */
        /* <DEDUP_REMOVED lines=10> */
.L_x_10206:
[----:B------:R-:W-:-:S11]  /*0f80*/  UISETP.NE.AND UP0, UPT, UR5, 0x1, UPT ;  /* 0x000000010500788c */ /* 0x000fd6000bf05270 */
[----:B------:R-:W-:Y:S02]  /*0f90*/  @UP0 ULDC.64 UR10, c[0x0][0x9e8] ;  /* 0x00027a00000a0ab9 */ /* 0x000fe40000000a00 */
[----:B------:R-:W-:-:S04]  /*0fa0*/  UIMAD.WIDE.U32 UR8, UR4, UR10, URZ ;  /* 0x0000000a040872a5 */ /* 0x000fc8000f8e003f */
[----:B------:R-:W-:-:S12]  /*0fb0*/  @UP0 USHF.R.U32.HI UR4, URZ, UR11, UR9 ;  /* 0x0000000b3f040299 */ /* 0x000fd80008011609 */
.L_x_10207:
[----:B------:R-:W-:-:S04]  /*0fc0*/  UIMAD UR4, UR4, UR5, URZ ;  /* 0x00000005040472a4 */ /* 0x000fc8000f8e023f */
[----:B------:R-:W-:-:S04]  /*0fd0*/  UISETP.LT.AND UP0, UPT, UR7, UR4, UPT ;  /* 0x000000040700728c */ /* 0x000fc8000bf01270 */
[----:B------:R-:W-:-:S12]  /*0fe0*/  USEL UR7, UR7, UR4, !UP0 ;  /* 0x0000000407077287 */ /* 0x000fd8000c000000 */
.L_x_10205:
[----:B------:R-:W-:Y:S02]  /*0ff0*/  USHF.R.S32.HI UR4, URZ, 0x1f, UR7 ;  /* 0x0000001f3f047899 */ /* 0x000fe40008011407 */
[----:B------:R-:W-:Y:S02]  /*1000*/  USHF.R.U32.HI UR10, URZ, 0x10, UR6 ;  /* 0x000000103f0a7899 */ /* 0x000fe40008011606 */
[----:B------:R-:W-:Y:S02]  /*1010*/  ULEA.HI UR4, UR4, UR7, URZ, 0x7 ;  /* 0x0000000704047291 */ /* 0x000fe4000f8f383f */
[----:B------:R-:W-:Y:S02]  /*1020*/  ULOP3.LUT UR60, UR6, 0xffff, URZ, 0xc0, !UPT ;  /* 0x0000ffff063c7892 */ /* 0x000fe4000f8ec03f */
[----:B------:R-:W-:-:S04]  /*1030*/  USHF.R.S32.HI UR4, URZ, 0x7, UR4 ;  /* 0x000000073f047899 */ /* 0x000fc80008011404 */
        /* <DEDUP_REMOVED lines=42> */
.L_x_10208:
[----:B------:R-:W-:Y:S02]  /*12e0*/  UIMAD UR60, UR60, UR4, UR9 ;  /* 0x000000043c3c72a4 */ /* 0x000fe4000f8e0209 */
[----:B------:R-:W-:Y:S01]  /*12f0*/  IMAD.U32 R4, RZ, RZ, UR4 ;  /* 0x00000004ff047e24 */ /* 0x000fe2000f8e00ff */
[----:B------:R-:W-:Y:S01]  /*1300*/  PLOP3.LUT P0, PT, PT, PT, PT, 0x80, 0x0 ;  /* 0x000000000000781c */ /* 0x000fe20003f0f070 */
[----:B------:R-:W-:Y:S01]  /*1310*/  IMAD.MOV.U32 R0, RZ, RZ, RZ ;  /* 0x000000ffff007224 */ /* 0x000fe200078e00ff */
[----:B------:R-:W-:Y:S01]  /*1320*/  CS2R R134, SRZ ;  /* 0x0000000000867805 */ /* 0x000fe2000001ff00 */
[----:B------:R-:W-:Y:S01]  /*1330*/  IMAD.MOV.U32 R3, RZ, RZ, RZ ;  /* 0x000000ffff037224 */ /* 0x000fe200078e00ff */
        /* <DEDUP_REMOVED lines=40> */
[----:B------:R-:W-:Y:S02]  /*15c0*/  ULEA UR4, UR5, UR36, 0xc ;  /* 0x0000002405047291 */ /* 0x000fe4000f8e603f */
[----:B------:R-:W-:Y:S02]  /*15d0*/  ULEA UR5, UR5, UR6, 0xd ;  /* 0x0000000605057291 */ /* 0x000fe4000f8e683f */
[----:B------:R-:W-:Y:S02]  /*15e0*/  UIADD3 UR4, UR4, 0xc400, URZ ;  /* 0x0000c40004047890 */ /* 0x000fe4000fffe03f */
[----:B------:R-:W-:Y:S02]  /*15f0*/  USHF.R.U32.HI UR5, URZ, 0x4, UR5 ;  /* 0x000000043f057899 */ /* 0x000fe40008011605 */
[----:B------:R-:W-:Y:S02]  /*1600*/  USHF.R.U32.HI UR4, URZ, 0x4, UR4 ;  /* 0x000000043f047899 */ /* 0x000fe40008011604 */
[----:B------:R-:W-:-:S02]  /*1610*/  ULOP3.LUT UR39, UR5, 0x3fff, URZ, 0xc0, !UPT ;  /* 0x00003fff05277892 */ /* 0x000fc4000f8ec03f */
        /* <DEDUP_REMOVED lines=18> */
.L_x_10210:
[----:B------:R-:W-:-:S04]  /*1740*/  SHF.L.U32 R0, RZ, 0x1f, RZ ;  /* 0x0000001fff007819 */ /* 0x000fc800000006ff */
[----:B------:R-:W0:Y:S02]  /*1750*/  SYNCS.PHASECHK.TRANS64.TRYWAIT P0, [UR36+0x2d800], R0 ;  /* 0x02d80000ff0075a7 */ /* 0x000e240008000164 */
[----:B0-----:R-:W-:Y:S05]  /*1760*/  @!P0 BRA `(.L_x_10211) ;  /* 0x0000011c00c88947 */ /* 0x001fea0003800000 */
.L_x_10378:
[----:B------:R-:W-:-:S13]  /*1770*/  R2UR UR4, R16 ;  /* 0x00000000100472ca */ /* 0x000fda00000e0000 */
[----:B------:R-:W-:-:S06]  /*1780*/  ULOP3.LUT UR4, UR4, 0x1, URZ, 0xfc, !UPT ;  /* 0x0000000104047892 */ /* 0x000fcc000f8efc3f */
[----:B0-----:R-:W-:-:S05]  /*1790*/  IMAD.U32 R3, RZ, RZ, UR4 ;  /* 0x00000004ff037e24 */ /* 0x001fca000f8e00ff */
[----:B------:R-:W-:-:S13]  /*17a0*/  ISETP.NE.AND P0, PT, R3, 0x3, PT ;  /* 0x000000030300780c */ /* 0x000fda0003f05270 */
[----:B------:R-:W-:Y:S05]  /*17b0*/  @!P0 BRA `(.L_x_10212) ;  /* 0x0000000000048947 */ /* 0x000fea0003800000 */
[----:B------:R-:W-:Y:S01]  /*17c0*/  BPT.TRAP 0x1 ;  /* 0x000000040000795c */ /* 0x000fe20000300000 */
.L_x_10212:
[----:B------:R0:W1:Y:S01]  /*17d0*/  SYNCS.PHASECHK.TRANS64.TRYWAIT P2, [UR36+0x2d830], R0 ;  /* 0x02d83000ff0075a7 */ /* 0x0000620008040164 */
[----:B------:R-:W-:Y:S05]  /*17e0*/  @!P0 BRA `(.L_x_10213) ;  /* 0x0000000000048947 */ /* 0x000fea0003800000 */
[----:B------:R-:W-:Y:S01]  /*17f0*/  BPT.TRAP 0x1 ;  /* 0x000000040000795c */ /* 0x000fe20000300000 */
.L_x_10213:
[----:B------:R-:W-:Y:S01]  /*1800*/  IMAD.U32 R20, RZ, RZ, UR40 ;  /* 0x00000028ff147e24 */ /* 0x000fe2000f8e00ff */
[----:B------:R-:W-:-:S04]  /*1810*/  ISETP.NE.AND P1, PT, R22, RZ, PT ;  /* 0x000000ff1600720c */ /* 0x000fc80003f25270 */
[----:B------:R-:W-:Y:S01]  /*1820*/  LOP3.LUT R20, R20, 0x10000, RZ, 0xfc, !PT ;  /* 0x0001000014147812 */ /* 0x000fe200078efcff */
[----:B-1----:R-:W-:Y:S08]  /*1830*/  @P2 BRA `(.L_x_10214) ;  /* 0x0000000000082947 */ /* 0x002ff00003800000 */
[----:B------:R-:W1:Y:S02]  /*1840*/  SYNCS.PHASECHK.TRANS64.TRYWAIT P2, [UR36+0x2d830], R0 ;  /* 0x02d83000ff0075a7 */ /* 0x000e640008040164 */
[----:B-1----:R-:W-:Y:S05]  /*1850*/  @!P2 BRA `(.L_x_10215) ;  /* 0x0000011c00a4a947 */ /* 0x002fea0003800000 */
.L_x_10214:
[----:B------:R-:W-:Y:S05]  /*1860*/  WARPSYNC.ALL ;  /* 0x0000000000007948 */ /* 0x000fea0003800000 */
[----:B------:R-:W-:Y:S01]  /*1870*/  IMAD.MOV.U32 R21, RZ, RZ, -0x7fffffe0 ;  /* 0x80000020ff157424 */ /* 0x000fe200078e00ff */
        /* <DEDUP_REMOVED lines=9> */
[----:B01----:R-:W-:Y:S01]  /*1910*/  LOP3.LUT R0, R91, 0xffffff80, RZ, 0xc0, !PT ;  /* 0xffffff805b007812 */ /* 0x003fe200078ec0ff */
[----:B------:R-:W-:Y:S01]  /*1920*/  UMOV UR15, 0x80000020 ;  /* 0x80000020000f7882 */ /* 0x000fe20000000000 */
[----:B------:R-:W-:Y:S01]  /*1930*/  UMOV UR17, 0x80000020 ;  /* 0x8000002000117882 */ /* 0x000fe20000000000 */
[----:B------:R-:W-:Y:S01]  /*1940*/  ULOP3.LUT UR7, UR4, 0x10000, URZ, 0xfc, !UPT ;  /* 0x0001000004077892 */ /* 0x000fe2000f8efc3f */
[----:B------:R-:W-:Y:S01]  /*1950*/  LEA.HI R8, R90, R89, RZ, 0x2 ;  /* 0x000000595a087211 */ /* 0x000fe200078f10ff */
[----:B------:R-:W-:Y:S01]  /*1960*/  UMOV UR19, 0x80000020 ;  /* 0x8000002000137882 */ /* 0x000fe20000000000 */
[----:B------:R-:W-:Y:S01]  /*1970*/  UMOV UR21, 0x80000020 ;  /* 0x8000002000157882 */ /* 0x000fe20000000000 */
[----:B------:R-:W-:Y:S01]  /*1980*/  UIADD3 UR14, UR7, 0x200, URZ ;  /* 0x00000200070e7890 */ /* 0x000fe2000fffe03f */
[C---:B------:R-:W-:Y:S01]  /*1990*/  IMAD.IADD R5, R89.reuse, 0x1, -R0 ;  /* 0x0000000159057824 */ /* 0x040fe200078e0a00 */
[----:B------:R-:W-:Y:S01]  /*19a0*/  UIADD3 UR12, UR24, 0x300, URZ ;  /* 0x00000300180c7890 */ /* 0x000fe2000fffe03f */
[----:B------:R-:W-:Y:S01]  /*19b0*/  LOP3.LUT R8, R8, 0xfffffffc, RZ, 0xc0, !PT ;  /* 0xfffffffc08087812 */ /* 0x000fe200078ec0ff */
[----:B------:R-:W-:Y:S01]  /*19c0*/  UMOV UR10, UR7 ;  /* 0x00000007000a7c82 */ /* 0x000fe20008000000 */
[----:B------:R-:W-:Y:S01]  /*19d0*/  UIADD3 UR16, UR24, 0x302, URZ ;  /* 0x0000030218107890 */ /* 0x000fe2000fffe03f */
[----:B------:R-:W-:Y:S01]  /*19e0*/  HGMMA.64x128x16.F32.BF16 R24, gdesc[UR8], RZ, !UPT, gsb0 ;  /* 0x01e00000081879f0 */ /* 0x000fe2000c0018ff */
[----:B------:R-:W-:Y:S01]  /*19f0*/  UIADD3 UR8, UR24, 0x2, URZ ;  /* 0x0000000218087890 */ /* 0x000fe2000fffe03f */
[----:B------:R-:W-:Y:S01]  /*1a00*/  SHF.R.S32.HI R0, RZ, 0x1f, R5 ;  /* 0x0000001fff007819 */ /* 0x000fe20000011405 */
[----:B------:R-:W-:Y:S01]  /*1a10*/  UIADD3 UR10, UR7, 0x2, URZ ;  /* 0x00000002070a7890 */ /* 0x000fe2000fffe03f */
[----:B------:R-:W-:Y:S01]  /*1a20*/  IMAD.HI R6, R92, 0x55555556, RZ ;  /* 0x555555565c067827 */ /* 0x000fe200078e02ff */
[----:B------:R-:W-:Y:S01]  /*1a30*/  UMOV UR9, 0x80000020 ;  /* 0x8000002000097882 */ /* 0x000fe20000000000 */
[----:B------:R-:W-:Y:S01]  /*1a40*/  UMOV UR11, 0x80000020 ;  /* 0x80000020000b7882 */ /* 0x000fe20000000000 */
[----:B------:R-:W-:Y:S01]  /*1a50*/  UIADD3 UR18, UR7, 0x202, URZ ;  /* 0x0000020207127890 */ /* 0x000fe2000fffe03f */
[CC--:B------:R-:W-:Y:S01]  /*1a60*/  LEA.HI R4, R0.reuse, R5.reuse, RZ, 0x2 ;  /* 0x0000000500047211 */ /* 0x0c0fe200078f10ff */
[----:B------:R-:W-:Y:S01]  /*1a70*/  UIADD3 UR20, UR24, 0x600, URZ ;  /* 0x0000060018147890 */ /* 0x000fe2000fffe03f */
[----:B------:R-:W-:Y:S01]  /*1a80*/  LEA.HI R3, R0, R5, RZ, 0x5 ;  /* 0x0000000500037211 */ /* 0x000fe200078f28ff */
[----:B------:R-:W-:Y:S01]  /*1a90*/  UIADD3 UR22, UR7, 0x400, URZ ;  /* 0x0000040007167890 */ /* 0x000fe2000fffe03f */
[--C-:B------:R-:W-:Y:S01]  /*1aa0*/  SHF.R.S32.HI R0, RZ, 0x2, R4.reuse ;  /* 0x00000002ff007819 */ /* 0x100fe20000011404 */
[----:B------:R-:W-:Y:S01]  /*1ab0*/  UMOV UR23, 0x80000020 ;  /* 0x8000002000177882 */ /* 0x000fe20000000000 */
[----:B------:R-:W-:Y:S01]  /*1ac0*/  UIADD3 UR24, UR24, 0x602, URZ ;  /* 0x0000060218187890 */ /* 0x000fe2000fffe03f */
[----:B------:R-:W-:Y:S01]  /*1ad0*/  SHF.R.S32.HI R7, RZ, 0x1f, R4 ;  /* 0x0000001fff077819 */ /* 0x000fe20000011404 */
[----:B------:R-:W-:Y:S01]  /*1ae0*/  UIADD3 UR26, UR7, 0x402, URZ ;  /* 0x00000402071a7890 */ /* 0x000fe2000fffe03f */
[----:B------:R-:W-:Y:S01]  /*1af0*/  SHF.R.S32.HI R3, RZ, 0x5, R3 ;  /* 0x00000005ff037819 */ /* 0x000fe20000011403 */
[----:B------:R-:W-:Y:S01]  /*1b00*/  UMOV UR25, 0x80000020 ;  /* 0x8000002000197882 */ /* 0x000fe20000000000 */
[----:B------:R-:W-:Y:S01]  /*1b10*/  UMOV UR27, 0x80000020 ;  /* 0x80000020001b7882 */ /* 0x000fe20000000000 */
[----:B------:R-:W-:Y:S01]  /*1b20*/  IMAD.IADD R8, R89, 0x1, -R8 ;  /* 0x0000000159087824 */ /* 0x000fe200078e0a08 */
[----:B------:R-:W-:Y:S01]  /*1b30*/  ULDC UR4, c[0x0][0x448] ;  /* 0x0001120000047ab9 */ /* 0x000fe20000000800 */
[----:B------:R-:W-:Y:S01]  /*1b40*/  LEA.HI R7, R7, R0, RZ, 0x3 ;  /* 0x0000000007077211 */ /* 0x000fe200078f18ff */
[----:B------:R-:W-:Y:S01]  /*1b50*/  UISETP.NE.AND UP0, UPT, UR4, 0x1, UPT ;  /* 0x000000010400788c */ /* 0x000fe2000bf05270 */
[----:B------:R-:W-:Y:S01]  /*1b60*/  LEA.HI R9, R6, R6, RZ, 0x1 ;  /* 0x0000000606097211 */ /* 0x000fe200078f08ff */
[----:B------:R-:W-:Y:S01]  /*1b70*/  ULDC UR31, c[0x0][0x2f0] ;  /* 0x0000bc00001f7ab9 */ /* 0x000fe20000000800 */
[----:B------:R-:W-:Y:S01]  /*1b80*/  LEA R6, R3, UR38, 0x4 ;  /* 0x0000002603067c11 */ /* 0x000fe2000f8e20ff */
[----:B------:R-:W-:Y:S01]  /*1b90*/  ULDC UR6, c[0x0][0x9dc] ;  /* 0x0002770000067ab9 */ /* 0x000fe20000000800 */
[----:B------:R-:W-:Y:S01]  /*1ba0*/  LOP3.LUT R7, R7, 0xfffffff8, RZ, 0xc0, !PT ;  /* 0xfffffff807077812 */ /* 0x000fe200078ec0ff */
[----:B------:R-:W-:Y:S01]  /*1bb0*/  IMAD R9, R9, -0x3, R92 ;  /* 0xfffffffd09097824 */ /* 0x000fe200078e025c */
[----:B------:R-:W-:Y:S01]  /*1bc0*/  LEA.HI R3, R8, R8, RZ, 0x1 ;  /* 0x0000000808037211 */ /* 0x000fe200078f08ff */
[----:B------:R-:W-:Y:S01]  /*1bd0*/  ULOP3.LUT UR28, URZ, UR6, URZ, 0x33, !UPT ;  /* 0x000000063f1c7292 */ /* 0x000fe2000f8e333f */
[----:B------:R-:W-:-:S02]  /*1be0*/  IADD3 R6, R6, R0, -R7 ;  /* 0x0000000006067210 */ /* 0x000fc40007ffe807 */
[----:B------:R-:W-:Y:S01]  /*1bf0*/  LOP3.LUT R3, R3, 0x1ffffffe, RZ, 0xc0, !PT ;  /* 0x1ffffffe03037812 */ /* 0x000fe200078ec0ff */
[----:B------:R-:W-:Y:S01]  /*1c00*/  @UP0 ULDC UR4, c[0x0][0x44c] ;  /* 0x0001130000040ab9 */ /* 0x000fe20000000800 */
[----:B------:R-:W-:Y:S01]  /*1c10*/  PLOP3.LUT P2, PT, PT, PT, UP0, 0x80, 0x0 ;  /* 0x000000000000781c */ /* 0x000fe20003f4f008 */
[----:B------:R-:W-:Y:S01]  /*1c20*/  IMAD R9, R9, 0x40, R6 ;  /* 0x0000004009097824 */ /* 0x000fe200078e0206 */
[----:B------:R-:W-:Y:S01]  /*1c30*/  PLOP3.LUT P3, PT, PT, PT, UP0, 0x80, 0x0 ;  /* 0x000000000000781c */ /* 0x000fe20003f6f008 */
[----:B------:R-:W-:Y:S01]  /*1c40*/  IMAD.IADD R0, R8, 0x1, -R3 ;  /* 0x0000000108007824 */ /* 0x000fe200078e0a03 */
[----:B------:R-:W-:Y:S01]  /*1c50*/  LEA R11, R23, 0xffffff80, 0x7 ;  /* 0xffffff80170b7811 */ /* 0x000fe200078e38ff */
[----:B------:R-:W-:Y:S02]  /*1c60*/  IMAD.U32 R3, RZ, RZ, UR36 ;  /* 0x00000024ff037e24 */ /* 0x000fe4000f8e00ff */
[----:B------:R-:W-:Y:S02]  /*1c70*/  IMAD R0, R0, 0x8, R9 ;  /* 0x0000000800007824 */ /* 0x000fe400078e0209 */
[----:B------:R-:W-:-:S02]  /*1c80*/  IMAD.MOV.U32 R6, RZ, RZ, -0x80 ;  /* 0xffffff80ff067424 */ /* 0x000fc400078e00ff */
[----:B------:R-:W-:Y:S02]  /*1c90*/  IMAD.MOV.U32 R8, RZ, RZ, R0 ;  /* 0x000000ffff087224 */ /* 0x000fe400078e0000 */
[----:B------:R-:W-:Y:S01]  /*1ca0*/  @P2 IMAD.HI.U32 R7, R0, UR4, RZ ;  /* 0x0000000400072c27 */ /* 0x000fe2000f8e00ff */
[----:B------:R-:W-:-:S03]  /*1cb0*/  @UP0 ULDC UR4, c[0x0][0x450] ;  /* 0x0001140000040ab9 */ /* 0x000fc60000000800 */
[----:B------:R-:W-:Y:S01]  /*1cc0*/  @!P1 VIADD R3, R3, 0x2d840 ;  /* 0x0002d84003039836 */ /* 0x000fe20000000000 */
[----:B------:R-:W-:Y:S01]  /*1cd0*/  @P3 SHF.R.U32.HI R8, RZ, UR4, R7 ;  /* 0x00000004ff083c19 */ /* 0x000fe20008011607 */
[----:B------:R-:W-:Y:S01]  /*1ce0*/  IMAD R7, R23, R6, 0x80 ;  /* 0x0000008017077424 */ /* 0x000fe200078e0206 */
[----:B------:R-:W-:Y:S01]  /*1cf0*/  LOP3.LUT R6, R4, 0x7ffffffc, RZ, 0xc0, !PT ;  /* 0x7ffffffc04067812 */ /* 0x000fe200078ec0ff */
[----:B------:R-:W-:Y:S01]  /*1d00*/  ULDC.64 UR4, c[0x0][0x9e0] ;  /* 0x0002780000047ab9 */ /* 0x000fe20000000a00 */
[----:B------:R-:W-:Y:S01]  /*1d10*/  @!P1 PRMT R4, RZ, 0x654, R3 ;  /* 0x00000654ff049816 */ /* 0x000fe20000000003 */
[----:B------:R-:W0:Y:S01]  /*1d20*/  SHFL.IDX PT, R15, R8, RZ, 0x1c1f ;  /* 0x001c1fff080f7589 */ /* 0x000e2200000e0000 */
[----:B------:R-:W-:Y:S01]  /*1d30*/  UISETP.GE.AND UP1, UPT, UR5, 0x1, UPT ;  /* 0x000000010500788c */ /* 0x000fe2000bf26270 */
[----:B------:R-:W-:Y:S02]  /*1d40*/  IMAD.IADD R3, R5, 0x1, -R6 ;  /* 0x0000000105037824 */ /* 0x000fe400078e0a06 */
[----:B------:R-:W-:-:S03]  /*1d50*/  VIADD R6, R7, 0x1 ;  /* 0x0000000107067836 */ /* 0x000fc60000000000 */
[----:B------:R-:W-:Y:S01]  /*1d60*/  PLOP3.LUT P2, PT, PT, PT, UP1, 0x40, 0x0 ;  /* 0x000000000000781c */ /* 0x000fe20003f4e818 */
[----:B------:R-:W-:Y:S02]  /*1d70*/  IMAD R5, R3, -0x2, R6 ;  /* 0xfffffffe03057824 */ /* 0x000fe400078e0206 */
[----:B------:R-:W-:-:S04]  /*1d80*/  IMAD R6, R18, UR31, R7 ;  /* 0x0000001f12067c24 */ /* 0x000fc8000f8e0207 */
[----:B------:R-:W-:Y:S01]  /*1d90*/  IMAD R9, R3, -0x2, R6 ;  /* 0xfffffffe03097824 */ /* 0x000fe200078e0206 */
[----:B------:R-:W-:Y:S02]  /*1da0*/  WARPGROUP.DEPBAR.LE gsb0, 0x0 ;  /* 0x00008000000079c5 */ /* 0x000fe40000010000 */
[----:B------:R-:W-:-:S06]  /*1db0*/  WARPGROUP.ARRIVE ;  /* 0x00000000000079c5 */ /* 0x000fcc0000000000 */
[----:B------:R-:W-:Y:S01]  /*1dc0*/  HGMMA.64x128x16.F32.BF16 R24, gdesc[UR8], R24, gsb0 ;  /* 0x01e00000081879f0 */ /* 0x000fe20008001818 */
[----:B------:R-:W-:Y:S02]  /*1dd0*/  ULDC UR10, c[0x0][0x288] ;  /* 0x0000a200000a7ab9 */ /* 0x000fe40000000800 */
[----:B------:R-:W-:Y:S01]  /*1de0*/  IMAD.U32 R13, RZ, RZ, UR10 ;  /* 0x0000000aff0d7e24 */ /* 0x000fe2000f8e00ff */
        /* <DEDUP_REMOVED lines=14> */
[----:B-1----:R-:W-:-:S04]  /*1ed0*/  IMAD R4, R18, UR31, R5 ;  /* 0x0000001f12047c24 */ /* 0x002fc8000f8e0205 */
[----:B------:R-:W-:Y:S02]  /*1ee0*/  IMAD.IADD R5, R4, 0x1, -R13 ;  /* 0x0000000104057824 */ /* 0x000fe400078e0a0d */
[----:B------:R-:W-:Y:S02]  /*1ef0*/  IMAD.U32 R4, RZ, RZ, UR28 ;  /* 0x0000001cff047e24 */ /* 0x000fe4000f8e00ff */
[C---:B------:R-:W-:Y:S02]  /*1f00*/  VIADD R12, R5.reuse, UR4 ;  /* 0x00000004050c7c36 */ /* 0x040fe40008000000 */
[----:B------:R-:W-:-:S03]  /*1f10*/  VIADD R14, R5, UR28 ;  /* 0x0000001c050e7c36 */ /* 0x000fc60008000000 */
[----:B0-----:R-:W-:Y:S01]  /*1f20*/  VIADDMNMX R5, R15, R12, R9, PT ;  /* 0x0000000c0f057246 */ /* 0x001fe20003800109 */
[----:B------:R-:W-:Y:S01]  /*1f30*/  IMAD.IADD R6, R14, 0x1, R15 ;  /* 0x000000010e067824 */ /* 0x000fe200078e020f */
[----:B------:R-:W-:Y:S06]  /*1f40*/  @P2 BRA `(.L_x_10216) ;  /* 0x00000000005c2947 */ /* 0x000fec0003800000 */
[----:B------:R-:W-:Y:S01]  /*1f50*/  IMAD R10, R18, UR31, R15 ;  /* 0x0000001f120a7c24 */ /* 0x000fe2000f8e020f */
[----:B------:R-:W-:Y:S03]  /*1f60*/  BSSY B0, `(.L_x_10217) ;  /* 0x0000011000007945 */ /* 0x000fe60003800000 */
[----:B------:R-:W-:-:S05]  /*1f70*/  IMAD.IADD R10, R10, 0x1, -R13 ;  /* 0x000000010a0a7824 */ /* 0x000fca00078e0a0d */
        /* <DEDUP_REMOVED lines=10> */
.L_x_10218:
[----:B------:R-:W-:-:S06]  /*2020*/  UISETP.NE.AND UP2, UPT, UR5, 0x1, UPT ;  /* 0x000000010500788c */ /* 0x000fcc000bf45270 */
[----:B------:R-:W-:-:S05]  /*2030*/  PLOP3.LUT P2, PT, PT, PT, UP2, 0x80, 0x0 ;  /* 0x000000000000781c */ /* 0x000fca0003f4f028 */
[----:B------:R-:W-:-:S08]  /*2040*/  @UP2 ULDC.64 UR10, c[0x0][0x9e8] ;  /* 0x00027a00000a2ab9 */ /* 0x000fd00000000a00 */
[----:B------:R-:W-:-:S05]  /*2050*/  @P2 IMAD.HI.U32 R15, R10, UR10, RZ ;  /* 0x0000000a0a0f2c27 */ /* 0x000fca000f8e00ff */
[----:B------:R-:W-:-:S07]  /*2060*/  @P2 SHF.R.U32.HI R10, RZ, UR11, R15 ;  /* 0x0000000bff0a2c19 */ /* 0x000fce000801160f */
.L_x_10219:
[----:B------:R-:W-:Y:S05]  /*2070*/  BSYNC B0 ;  /* 0x0000000000007941 */ /* 0x000fea0003800000 */
.L_x_10217:
[----:B------:R-:W-:-:S04]  /*2080*/  IMAD R10, R10, UR5, -R11 ;  /* 0x000000050a0a7c24 */ /* 0x000fc8000f8e0a0b */
[----:B------:R-:W-:-:S05]  /*2090*/  IMAD R10, R3, -0x2, R10 ;  /* 0xfffffffe030a7824 */ /* 0x000fca00078e020a */
[----:B------:R-:W-:Y:S02]  /*20a0*/  VIMNMX R6, R6, R10, !PT ;  /* 0x0000000a06067248 */ /* 0x000fe40007fe0100 */
[----:B------:R-:W-:-:S07]  /*20b0*/  VIADDMNMX R5, R10, UR5, R5, PT ;  /* 0x000000050a057c46 */ /* 0x000fce000b800105 */
.L_x_10216:
[----:B------:R-:W0:Y:S01]  /*20c0*/  SHFL.IDX PT, R15, R8, 0x1, 0x1c1f ;  /* 0x003c1f00080f7f89 */ /* 0x000e2200000e0000 */
[----:B------:R-:W-:Y:S02]  /*20d0*/  PLOP3.LUT P2, PT, PT, PT, UP1, 0x40, 0x0 ;  /* 0x000000000000781c */ /* 0x000fe40003f4e818 */
[----:B0-----:R-:W-:Y:S01]  /*20e0*/  VIADDMNMX R9, R15, R12, R9, PT ;  /* 0x0000000c0f097246 */ /* 0x001fe20003800109 */
[----:B------:R-:W-:-:S10]  /*20f0*/  IMAD.IADD R10, R14, 0x1, R15 ;  /* 0x000000010e0a7824 */ /* 0x000fd400078e020f */
[----:B------:R-:W-:Y:S05]  /*2100*/  @P2 BRA `(.L_x_10220) ;  /* 0x00000000005c2947 */ /* 0x000fea0003800000 */
        /* <DEDUP_REMOVED lines=13> */
.L_x_10222:
[----:B------:R-:W-:-:S06]  /*21e0*/  UISETP.NE.AND UP2, UPT, UR5, 0x1, UPT ;  /* 0x000000010500788c */ /* 0x000fcc000bf45270 */
[----:B------:R-:W-:-:S05]  /*21f0*/  PLOP3.LUT P2, PT, PT, PT, UP2, 0x80, 0x0 ;  /* 0x000000000000781c */ /* 0x000fca0003f4f028 */
[----:B------:R-:W-:-:S08]  /*2200*/  @UP2 ULDC.64 UR10, c[0x0][0x9e8] ;  /* 0x00027a00000a2ab9 */ /* 0x000fd00000000a00 */
[----:B------:R-:W-:-:S05]  /*2210*/  @P2 IMAD.HI.U32 R12, R8, UR10, RZ ;  /* 0x0000000a080c2c27 */ /* 0x000fca000f8e00ff */
[----:B------:R-:W-:-:S07]  /*2220*/  @P2 SHF.R.U32.HI R8, RZ, UR11, R12 ;  /* 0x0000000bff082c19 */ /* 0x000fce000801160c */
.L_x_10223:
[----:B------:R-:W-:Y:S05]  /*2230*/  BSYNC B0 ;  /* 0x0000000000007941 */ /* 0x000fea0003800000 */
.L_x_10221:
[----:B------:R-:W-:-:S04]  /*2240*/  IMAD R8, R8, UR5, -R11 ;  /* 0x0000000508087c24 */ /* 0x000fc8000f8e0a0b */
[----:B------:R-:W-:-:S05]  /*2250*/  IMAD R8, R3, -0x2, R8 ;  /* 0xfffffffe03087824 */ /* 0x000fca00078e0208 */
[----:B------:R-:W-:Y:S02]  /*2260*/  VIMNMX R10, R10, R8, !PT ;  /* 0x000000080a0a7248 */ /* 0x000fe40007fe0100 */
[----:B------:R-:W-:-:S07]  /*2270*/  VIADDMNMX R9, R8, UR5, R9, PT ;  /* 0x0000000508097c46 */ /* 0x000fce000b800109 */
.L_x_10220:
[C---:B------:R-:W-:Y:S01]  /*2280*/  ISETP.GE.AND P4, PT, R7.reuse, 0x1, PT ;  /* 0x000000010700780c */ /* 0x040fe20003f86270 */
[----:B------:R-:W-:Y:S01]  /*2290*/  ULDC UR10, c[0x0][0x988] ;  /* 0x00026200000a7ab9 */ /* 0x000fe20000000800 */
[----:B------:R-:W-:Y:S01]  /*22a0*/  ISETP.GE.AND P5, PT, R7, 0x9, PT ;  /* 0x000000090700780c */ /* 0x000fe20003fa6270 */
[----:B------:R-:W-:Y:S01]  /*22b0*/  @UP0 ULDC UR14, c[0x0][0x44c] ;  /* 0x00011300000e0ab9 */ /* 0x000fe20000000800 */
[----:B------:R-:W-:Y:S01]  /*22c0*/  ISETP.GT.AND P2, PT, R6, RZ, !P4 ;  /* 0x000000ff0600720c */ /* 0x000fe20006744270 */
[----:B------:R-:W-:Y:S01]  /*22d0*/  UIMAD.WIDE.U32 UR14, UR38, UR14, URZ ;  /* 0x0000000e260e72a5 */ /* 0x000fe2000f8e003f */
[----:B------:R-:W-:Y:S01]  /*22e0*/  P2R R12, PR, RZ, 0x1 ;  /* 0x00000001ff0c7803 */ /* 0x000fe20000000000 */
[----:B------:R-:W-:Y:S01]  /*22f0*/  @UP0 ULDC UR11, c[0x0][0x450] ;  /* 0x00011400000b0ab9 */ /* 0x000fe20000000800 */
[----:B------:R-:W-:Y:S01]  /*2300*/  ISETP.LT.OR P2, PT, R5, 0x1, P2 ;  /* 0x000000010500780c */ /* 0x000fe20001741670 */
[----:B------:R-:W-:Y:S01]  /*2310*/  @UP0 USHF.R.U32.HI UR38, URZ, UR11, UR15 ;  /* 0x0000000b3f260299 */ /* 0x000fe2000801160f */
[----:B------:R-:W-:-:S02]  /*2320*/  ISETP.GE.AND P0, PT, R7, 0xa, PT ;  /* 0x0000000a0700780c */ /* 0x000fc40003f06270 */
[----:B------:R-:W-:Y:S02]  /*2330*/  FSEL R24, R24, -INF , !P2 ;  /* 0xff80000018187808 */ /* 0x000fe40005000000 */
[C---:B------:R-:W-:Y:S02]  /*2340*/  ISETP.GT.AND P2, PT, R6.reuse, 0x8, !P5 ;  /* 0x000000080600780c */ /* 0x040fe40006f44270 */
[----:B------:R-:W-:Y:S02]  /*2350*/  ISETP.GE.AND P3, PT, R7, 0x2, PT ;  /* 0x000000020700780c */ /* 0x000fe40003f66270 */
[----:B------:R-:W-:Y:S02]  /*2360*/  ISETP.LT.OR P2, PT, R5, 0x9, P2 ;  /* 0x000000090500780c */ /* 0x000fe40001741670 */
[----:B------:R-:W-:Y:S02]  /*2370*/  ISETP.GT.AND P3, PT, R6, 0x1, !P3 ;  /* 0x000000010600780c */ /* 0x000fe40005f64270 */
[----:B------:R-:W-:-:S02]  /*2380*/  FSEL R28, R28, -INF , !P2 ;  /* 0xff8000001c1c7808 */ /* 0x000fc40005000000 */
[C---:B------:R-:W-:Y:S02]  /*2390*/  ISETP.GT.AND P2, PT, R6.reuse, 0x9, !P0 ;  /* 0x000000090600780c */ /* 0x040fe40004744270 */
[----:B------:R-:W-:Y:S02]  /*23a0*/  ISETP.GE.AND P0, PT, R7, 0x11, PT ;  /* 0x000000110700780c */ /* 0x000fe40003f06270 */
[----:B------:R-:W-:Y:S02]  /*23b0*/  ISETP.LT.OR P2, PT, R5, 0xa, P2 ;  /* 0x0000000a0500780c */ /* 0x000fe40001741670 */
[----:B------:R-:W-:Y:S02]  /*23c0*/  ISETP.GE.AND P5, PT, R7, 0x52, PT ;  /* 0x000000520700780c */ /* 0x000fe40003fa6270 */
[----:B------:R-:W-:Y:S02]  /*23d0*/  FSEL R29, R29, -INF , !P2 ;  /* 0xff8000001d1d7808 */ /* 0x000fe40005000000 */
[----:B------:R-:W-:-:S02]  /*23e0*/  ISETP.GT.AND P2, PT, R6, 0x10, !P0 ;  /* 0x000000100600780c */ /* 0x000fc40004744270 */
[----:B------:R-:W-:Y:S02]  /*23f0*/  ISETP.GE.AND P0, PT, R7, 0x12, PT ;  /* 0x000000120700780c */ /* 0x000fe40003f06270 */
[C---:B------:R-:W-:Y:S02]  /*2400*/  ISETP.LT.OR P2, PT, R5.reuse, 0x11, P2 ;  /* 0x000000110500780c */ /* 0x040fe40001741670 */
[----:B------:R-:W-:Y:S02]  /*2410*/  ISETP.LT.OR P3, PT, R5, 0x2, P3 ;  /* 0x000000020500780c */ /* 0x000fe40001f61670 */
[----:B------:R-:W-:Y:S02]  /*2420*/  FSEL R32, R32, -INF , !P2 ;  /* 0xff80000020207808 */ /* 0x000fe40005000000 */
[----:B------:R-:W-:Y:S02]  /*2430*/  ISETP.GT.AND P2, PT, R6, 0x11, !P0 ;  /* 0x000000110600780c */ /* 0x000fe40004744270 */
[----:B------:R-:W-:-:S02]  /*2440*/  ISETP.GE.AND P0, PT, R7, 0x19, PT ;  /* 0x000000190700780c */ /* 0x000fc40003f06270 */
[----:B------:R-:W-:Y:S02]  /*2450*/  ISETP.LT.OR P2, PT, R5, 0x12, P2 ;  /* 0x000000120500780c */ /* 0x000fe40001741670 */
[----:B------:R-:W-:Y:S02]  /*2460*/  FSEL R25, R25, -INF , !P3 ;  /* 0xff80000019197808 */ /* 0x000fe40005800000 */
[----:B------:R-:W-:Y:S02]  /*2470*/  FSEL R33, R33, -INF , !P2 ;  /* 0xff80000021217808 */ /* 0x000fe40005000000 */
[----:B------:R-:W-:Y:S02]  /*2480*/  ISETP.GT.AND P2, PT, R6, 0x18, !P0 ;  /* 0x000000180600780c */ /* 0x000fe40004744270 */
[----:B------:R-:W-:Y:S02]  /*2490*/  ISETP.GE.AND P0, PT, R7, 0x1a, PT ;  /* 0x0000001a0700780c */ /* 0x000fe40003f06270 */
[----:B------:R-:W-:-:S02]  /*24a0*/  ISETP.LT.OR P2, PT, R5, 0x19, P2 ;  /* 0x000000190500780c */ /* 0x000fc40001741670 */
[C---:B------:R-:W-:Y:S02]  /*24b0*/  ISETP.GE.AND P3, PT, R7.reuse, 0x59, PT ;  /* 0x000000590700780c */ /* 0x040fe40003f66270 */
[----:B------:R-:W-:Y:S02]  /*24c0*/  FSEL R36, R36, -INF , !P2 ;  /* 0xff80000024247808 */ /* 0x000fe40005000000 */
[----:B------:R-:W-:Y:S02]  /*24d0*/  ISETP.GT.AND P2, PT, R6, 0x19, !P0 ;  /* 0x000000190600780c */ /* 0x000fe40004744270 */
[----:B------:R-:W-:Y:S02]  /*24e0*/  ISETP.GE.AND P0, PT, R7, 0x21, PT ;  /* 0x000000210700780c */ /* 0x000fe40003f06270 */
[----:B------:R-:W-:Y:S02]  /*24f0*/  ISETP.LT.OR P2, PT, R5, 0x1a, P2 ;  /* 0x0000001a0500780c */ /* 0x000fe40001741670 */
[----:B------:R-:W-:-:S02]  /*2500*/  ISETP.GT.AND P4, PT, R10, RZ, !P4 ;  /* 0x000000ff0a00720c */ /* 0x000fc40006784270 */
[----:B------:R-:W-:Y:S02]  /*2510*/  FSEL R37, R37, -INF , !P2 ;  /* 0xff80000025257808 */ /* 0x000fe40005000000 */
[----:B------:R-:W-:Y:S02]  /*2520*/  ISETP.GT.AND P2, PT, R6, 0x20, !P0 ;  /* 0x000000200600780c */ /* 0x000fe40004744270 */
[----:B------:R-:W-:Y:S02]  /*2530*/  ISETP.GE.AND P0, PT, R7, 0x22, PT ;  /* 0x000000220700780c */ /* 0x000fe40003f06270 */
[----:B------:R-:W-:Y:S02]  /*2540*/  ISETP.LT.OR P2, PT, R5, 0x21, P2 ;  /* 0x000000210500780c */ /* 0x000fe40001741670 */
[----:B------:R-:W-:Y:S02]  /*2550*/  ISETP.LT.OR P4, PT, R9, 0x1, P4 ;  /* 0x000000010900780c */ /* 0x000fe40002781670 */
[----:B------:R-:W-:-:S02]  /*2560*/  FSEL R40, R40, -INF , !P2 ;  /* 0xff80000028287808 */ /* 0x000fc40005000000 */
[----:B------:R-:W-:Y:S02]  /*2570*/  ISETP.GT.AND P2, PT, R6, 0x21, !P0 ;  /* 0x000000210600780c */ /* 0x000fe40004744270 */
[----:B------:R-:W-:Y:S02]  /*2580*/  ISETP.GE.AND P0, PT, R7, 0x29, PT ;  /* 0x000000290700780c */ /* 0x000fe40003f06270 */
[----:B------:R-:W-:Y:S02]  /*2590*/  ISETP.LT.OR P2, PT, R5, 0x22, P2 ;  /* 0x000000220500780c */ /* 0x000fe40001741670 */
[----:B------:R-:W-:Y:S02]  /*25a0*/  FSEL R91, R26, -INF , !P4 ;  /* 0xff8000001a5b7808 */ /* 0x000fe40006000000 */
[----:B------:R-:W-:Y:S02]  /*25b0*/  FSEL R41, R41, -INF , !P2 ;  /* 0xff80000029297808 */ /* 0x000fe40005000000 */
[----:B------:R-:W-:-:S02]  /*25c0*/  ISETP.GT.AND P2, PT, R6, 0x28, !P0 ;  /* 0x000000280600780c */ /* 0x000fc40004744270 */
[----:B------:R-:W-:Y:S02]  /*25d0*/  ISETP.GE.AND P0, PT, R7, 0x2a, PT ;  /* 0x0000002a0700780c */ /* 0x000fe40003f06270 */
[----:B------:R-:W-:Y:S02]  /*25e0*/  ISETP.LT.OR P2, PT, R5, 0x29, P2 ;  /* 0x000000290500780c */ /* 0x000fe40001741670 */
[C---:B------:R-:W-:Y:S02]  /*25f0*/  ISETP.GE.AND P4, PT, R7.reuse, 0x2, PT ;  /* 0x000000020700780c */ /* 0x040fe40003f86270 */
[----:B------:R-:W-:Y:S02]  /*2600*/  FSEL R44, R44, -INF , !P2 ;  /* 0xff8000002c2c7808 */ /* 0x000fe40005000000 */
[----:B------:R-:W-:Y:S02]  /*2610*/  ISETP.GT.AND P2, PT, R6, 0x29, !P0 ;  /* 0x000000290600780c */ /* 0x000fe40004744270 */
[----:B------:R-:W-:-:S02]  /*2620*/  ISETP.GE.AND P0, PT, R7, 0x31, PT ;  /* 0x000000310700780c */ /* 0x000fc40003f06270 */
[----:B------:R-:W-:Y:S02]  /*2630*/  ISETP.LT.OR P2, PT, R5, 0x2a, P2 ;  /* 0x0000002a0500780c */ /* 0x000fe40001741670 */
[----:B------:R-:W-:Y:S02]  /*2640*/  ISETP.GT.AND P4, PT, R10, 0x1, !P4 ;  /* 0x000000010a00780c */ /* 0x000fe40006784270 */
[----:B------:R-:W-:Y:S02]  /*2650*/  FSEL R45, R45, -INF , !P2 ;  /* 0xff8000002d2d7808 */ /* 0x000fe40005000000 */
[----:B------:R-:W-:Y:S02]  /*2660*/  ISETP.GT.AND P2, PT, R6, 0x30, !P0 ;  /* 0x000000300600780c */ /* 0x000fe40004744270 */
[----:B------:R-:W-:Y:S02]  /*2670*/  ISETP.GE.AND P0, PT, R7, 0x32, PT ;  /* 0x000000320700780c */ /* 0x000fe40003f06270 */
[----:B------:R-:W-:-:S02]  /*2680*/  ISETP.LT.OR P2, PT, R5, 0x31, P2 ;  /* 0x000000310500780c */ /* 0x000fc40001741670 */
[----:B------:R-:W-:Y:S02]  /*2690*/  ISETP.LT.OR P4, PT, R9, 0x2, P4 ;  /* 0x000000020900780c */ /* 0x000fe40002781670 */
[----:B------:R-:W-:Y:S02]  /*26a0*/  FSEL R48, R48, -INF , !P2 ;  /* 0xff80000030307808 */ /* 0x000fe40005000000 */
[----:B------:R-:W-:Y:S02]  /*26b0*/  ISETP.GT.AND P2, PT, R6, 0x31, !P0 ;  /* 0x000000310600780c */ /* 0x000fe40004744270 */
[----:B------:R-:W-:Y:S02]  /*26c0*/  ISETP.GE.AND P0, PT, R7, 0x39, PT ;  /* 0x000000390700780c */ /* 0x000fe40003f06270 */
[----:B------:R-:W-:Y:S02]  /*26d0*/  ISETP.LT.OR P2, PT, R5, 0x32, P2 ;  /* 0x000000320500780c */ /* 0x000fe40001741670 */
[----:B------:R-:W-:-:S02]  /*26e0*/  FSEL R27, R27, -INF , !P4 ;  /* 0xff8000001b1b7808 */ /* 0x000fc40006000000 */
[----:B------:R-:W-:Y:S02]  /*26f0*/  FSEL R49, R49, -INF , !P2 ;  /* 0xff80000031317808 */ /* 0x000fe40005000000 */
[----:B------:R-:W-:Y:S02]  /*2700*/  ISETP.GT.AND P2, PT, R6, 0x38, !P0 ;  /* 0x000000380600780c */ /* 0x000fe40004744270 */
[----:B------:R-:W-:Y:S02]  /*2710*/  ISETP.GE.AND P0, PT, R7, 0x3a, PT ;  /* 0x0000003a0700780c */ /* 0x000fe40003f06270 */
[----:B------:R-:W-:Y:S02]  /*2720*/  ISETP.LT.OR P2, PT, R5, 0x39, P2 ;  /* 0x000000390500780c */ /* 0x000fe40001741670 */
[----:B------:R-:W-:Y:S02]  /*2730*/  FMNMX.FTZ R8, R91, R27, !PT ;  /* 0x0000001b5b087209 */ /* 0x000fe40007810000 */
[----:B------:R-:W-:-:S02]  /*2740*/  FSEL R52, R52, -INF , !P2 ;  /* 0xff80000034347808 */ /* 0x000fc40005000000 */
[----:B------:R-:W-:Y:S02]  /*2750*/  ISETP.GT.AND P2, PT, R6, 0x39, !P0 ;  /* 0x000000390600780c */ /* 0x000fe40004744270 */
[----:B------:R-:W-:Y:S02]  /*2760*/  ISETP.GE.AND P0, PT, R7, 0x41, PT ;  /* 0x000000410700780c */ /* 0x000fe40003f06270 */
[----:B------:R-:W-:Y:S02]  /*2770*/  ISETP.LT.OR P2, PT, R5, 0x3a, P2 ;  /* 0x0000003a0500780c */ /* 0x000fe40001741670 */
[----:B------:R-:W-:Y:S02]  /*2780*/  R2UR UR6, R88 ;  /* 0x00000000580672ca */ /* 0x000fe400000e0000 */
[----:B------:R-:W-:Y:S02]  /*2790*/  FSEL R53, R53, -INF , !P2 ;  /* 0xff80000035357808 */ /* 0x000fe40005000000 */
[----:B------:R-:W-:-:S02]  /*27a0*/  ISETP.GT.AND P2, PT, R6, 0x40, !P0 ;  /* 0x000000400600780c */ /* 0x000fc40004744270 */
[----:B------:R-:W-:Y:S02]  /*27b0*/  ISETP.GE.AND P0, PT, R7, 0x42, PT ;  /* 0x000000420700780c */ /* 0x000fe40003f06270 */
[----:B------:R-:W-:-:S04]  /*27c0*/  ISETP.LT.OR P2, PT, R5, 0x41, P2 ;  /* 0x000000410500780c */ /* 0x000fc80001741670 */
[----:B------:R-:W-:Y:S01]  /*27d0*/  FSEL R56, R56, -INF , !P2 ;  /* 0xff80000038387808 */ /* 0x000fe20005000000 */
[----:B------:R-:W-:Y:S01]  /*27e0*/  UIADD3 UR38, UR6, UR38, URZ ;  /* 0x0000002606267290 */ /* 0x000fe2000fffe03f */
[----:B------:R-:W-:Y:S02]  /*27f0*/  ISETP.GT.AND P2, PT, R6, 0x41, !P0 ;  /* 0x000000410600780c */ /* 0x000fe40004744270 */
[----:B------:R-:W-:Y:S01]  /*2800*/  ISETP.GE.AND P0, PT, R7, 0x49, PT ;  /* 0x000000490700780c */ /* 0x000fe20003f06270 */
[----:B------:R-:W-:Y:S01]  /*2810*/  UIADD3 UR4, UR38, UR4, URZ ;  /* 0x0000000426047290 */ /* 0x000fe2000fffe03f */
[----:B------:R-:W-:-:S04]  /*2820*/  ISETP.LT.OR P2, PT, R5, 0x42, P2 ;  /* 0x000000420500780c */ /* 0x000fc80001741670 */
[----:B------:R-:W-:Y:S02]  /*2830*/  FSEL R57, R57, -INF , !P2 ;  /* 0xff80000039397808 */ /* 0x000fe40005000000 */
[----:B------:R-:W-:Y:S02]  /*2840*/  ISETP.GT.AND P2, PT, R6, 0x48, !P0 ;  /* 0x000000480600780c */ /* 0x000fe40004744270 */
[----:B------:R-:W-:Y:S02]  /*2850*/  ISETP.GE.AND P0, PT, R7, 0x4a, PT ;  /* 0x0000004a0700780c */ /* 0x000fe40003f06270 */
        /* <DEDUP_REMOVED lines=10> */
[----:B------:R-:W-:-:S04]  /*2900*/  ISETP.GT.AND P2, PT, R6, 0x51, !P5 ;  /* 0x000000510600780c */ /* 0x000fc80006f44270 */
[----:B------:R-:W-:-:S04]  /*2910*/  ISETP.LT.OR P2, PT, R5, 0x52, P2 ;  /* 0x000000520500780c */ /* 0x000fc80001741670 */
[----:B------:R-:W-:Y:S02]  /*2920*/  FSEL R65, R65, -INF , !P2 ;  /* 0xff80000041417808 */ /* 0x000fe40005000000 */
[----:B------:R-:W-:-:S04]  /*2930*/  ISETP.GT.AND P2, PT, R6, 0x58, !P3 ;  /* 0x000000580600780c */ /* 0x000fc80005f44270 */
[----:B------:R-:W-:-:S04]  /*2940*/  ISETP.LT.OR P2, PT, R5, 0x59, P2 ;  /* 0x000000590500780c */ /* 0x000fc80001741670 */
[----:B------:R-:W-:Y:S02]  /*2950*/  FSEL R68, R68, -INF , !P2 ;  /* 0xff80000044447808 */ /* 0x000fe40005000000 */
[----:B------:R-:W-:-:S04]  /*2960*/  ISETP.GE.AND P2, PT, R7, 0x5a, PT ;  /* 0x0000005a0700780c */ /* 0x000fc80003f46270 */
        /* <DEDUP_REMOVED lines=11> */
[----:B------:R-:W-:Y:S02]  /*2a20*/  ISETP.GT.AND P4, PT, R10, 0x8, !P6 ;  /* 0x000000080a00780c */ /* 0x000fe40007784270 */
[----:B------:R-:W-:Y:S02]  /*2a30*/  ISETP.GE.AND P6, PT, R7, 0x11, PT ;  /* 0x000000110700780c */ /* 0x000fe40003fc6270 */
[----:B------:R-:W-:-:S04]  /*2a40*/  ISETP.LT.OR P4, PT, R9, 0x9, P4 ;  /* 0x000000090900780c */ /* 0x000fc80002781670 */
[----:B------:R-:W-:Y:S02]  /*2a50*/  FSEL R93, R30, -INF , !P4 ;  /* 0xff8000001e5d7808 */ /* 0x000fe40006000000 */
[----:B------:R-:W-:Y:S02]  /*2a60*/  ISETP.GE.AND P4, PT, R7, 0xa, PT ;  /* 0x0000000a0700780c */ /* 0x000fe40003f86270 */
[----:B------:R-:W-:Y:S02]  /*2a70*/  FMNMX.FTZ R8, R93, R8, !PT ;  /* 0x000000085d087209 */ /* 0x000fe40007810000 */
[----:B------:R-:W-:-:S04]  /*2a80*/  ISETP.GT.AND P4, PT, R10, 0x9, !P4 ;  /* 0x000000090a00780c */ /* 0x000fc80006784270 */
[----:B------:R-:W-:-:S04]  /*2a90*/  ISETP.LT.OR P4, PT, R9, 0xa, P4 ;  /* 0x0000000a0900780c */ /* 0x000fc80002781670 */
[----:B------:R-:W-:Y:S02]  /*2aa0*/  FSEL R31, R31, -INF , !P4 ;  /* 0xff8000001f1f7808 */ /* 0x000fe40006000000 */
[----:B------:R-:W-:Y:S02]  /*2ab0*/  ISETP.GT.AND P4, PT, R10, 0x10, !P6 ;  /* 0x000000100a00780c */ /* 0x000fe40007784270 */
[----:B------:R-:W-:Y:S02]  /*2ac0*/  ISETP.GE.AND P6, PT, R7, 0x19, PT ;  /* 0x000000190700780c */ /* 0x000fe40003fc6270 */
[----:B------:R-:W-:Y:S02]  /*2ad0*/  ISETP.LT.OR P4, PT, R9, 0x11, P4 ;  /* 0x000000110900780c */ /* 0x000fe40002781670 */
[----:B------:R-:W-:Y:S02]  /*2ae0*/  FMNMX.FTZ R8, R31, R8, !PT ;  /* 0x000000081f087209 */ /* 0x000fe40007810000 */
[----:B------:R-:W-:-:S02]  /*2af0*/  FSEL R11, R34, -INF , !P4 ;  /* 0xff800000220b7808 */ /* 0x000fc40006000000 */
[----:B------:R-:W-:Y:S02]  /*2b00*/  ISETP.GE.AND P4, PT, R7, 0x12, PT ;  /* 0x000000120700780c */ /* 0x000fe40003f86270 */
[----:B------:R-:W-:Y:S02]  /*2b10*/  FMNMX.FTZ R8, R11, R8, !PT ;  /* 0x000000080b087209 */ /* 0x000fe40007810000 */
[----:B------:R-:W-:-:S04]  /*2b20*/  ISETP.GT.AND P4, PT, R10, 0x11, !P4 ;  /* 0x000000110a00780c */ /* 0x000fc80006784270 */
[----:B------:R-:W-:-:S04]  /*2b30*/  ISETP.LT.OR P4, PT, R9, 0x12, P4 ;  /* 0x000000120900780c */ /* 0x000fc80002781670 */
[----:B------:R-:W-:Y:S02]  /*2b40*/  FSEL R35, R35, -INF , !P4 ;  /* 0xff80000023237808 */ /* 0x000fe40006000000 */
[----:B------:R-:W-:Y:S02]  /*2b50*/  ISETP.GT.AND P4, PT, R10, 0x18, !P6 ;  /* 0x000000180a00780c */ /* 0x000fe40007784270 */
[----:B------:R-:W-:Y:S02]  /*2b60*/  ISETP.GE.AND P6, PT, R7, 0x21, PT ;  /* 0x000000210700780c */ /* 0x000fe40003fc6270 */
[----:B------:R-:W-:-:S04]  /*2b70*/  ISETP.LT.OR P4, PT, R9, 0x19, P4 ;  /* 0x000000190900780c */ /* 0x000fc80002781670 */
[----:B------:R-:W-:Y:S02]  /*2b80*/  FSEL R38, R38, -INF , !P4 ;  /* 0xff80000026267808 */ /* 0x000fe40006000000 */
[----:B------:R-:W-:-:S04]  /*2b90*/  ISETP.GE.AND P4, PT, R7, 0x1a, PT ;  /* 0x0000001a0700780c */ /* 0x000fc80003f86270 */
        /* <DEDUP_REMOVED lines=55> */
[C---:B------:R-:W-:Y:S02]  /*2f10*/  ISETP.GT.AND P4, PT, R10.reuse, 0x51, !P5 ;  /* 0x000000510a00780c */ /* 0x040fe40006f84270 */
[C---:B------:R-:W-:Y:S02]  /*2f20*/  ISETP.GT.AND P5, PT, R10.reuse, 0x58, !P3 ;  /* 0x000000580a00780c */ /* 0x040fe40005fa4270 */
[C---:B------:R-:W-:Y:S02]  /*2f30*/  ISETP.LT.OR P3, PT, R9.reuse, 0x52, P4 ;  /* 0x000000520900780c */ /* 0x040fe40002761670 */
[----:B------:R-:W-:Y:S02]  /*2f40*/  ISETP.GT.AND P4, PT, R10, 0x59, !P2 ;  /* 0x000000590a00780c */ /* 0x000fe40005784270 */
[----:B------:R-:W-:-:S02]  /*2f50*/  ISETP.LT.OR P2, PT, R9, 0x59, P5 ;  /* 0x000000590900780c */ /* 0x000fc40002f41670 */
[----:B------:R-:W-:Y:S02]  /*2f60*/  ISETP.GE.AND P5, PT, R7, 0x62, PT ;  /* 0x000000620700780c */ /* 0x000fe40003fa6270 */
[----:B------:R-:W-:Y:S02]  /*2f70*/  FSEL R67, R67, -INF , !P3 ;  /* 0xff80000043437808 */ /* 0x000fe40005800000 */
[----:B------:R-:W-:Y:S02]  /*2f80*/  ISETP.LT.OR P4, PT, R9, 0x5a, P4 ;  /* 0x0000005a0900780c */ /* 0x000fe40002781670 */
[----:B------:R-:W-:Y:S02]  /*2f90*/  FSEL R70, R70, -INF , !P2 ;  /* 0xff80000046467808 */ /* 0x000fe40005000000 */
[C---:B------:R-:W-:Y:S02]  /*2fa0*/  ISETP.GT.AND P3, PT, R10.reuse, 0x60, !P0 ;  /* 0x000000600a00780c */ /* 0x040fe40004764270 */
[----:B------:R-:W-:-:S02]  /*2fb0*/  ISETP.GT.AND P2, PT, R10, 0x61, !P5 ;  /* 0x000000610a00780c */ /* 0x000fc40006f44270 */
[----:B------:R-:W-:Y:S02]  /*2fc0*/  FSEL R71, R71, -INF , !P4 ;  /* 0xff80000047477808 */ /* 0x000fe40006000000 */
[C---:B------:R-:W-:Y:S02]  /*2fd0*/  ISETP.LT.OR P3, PT, R9.reuse, 0x61, P3 ;  /* 0x000000610900780c */ /* 0x040fe40001f61670 */
[----:B------:R-:W-:Y:S02]  /*2fe0*/  ISETP.GT.AND P4, PT, R10, 0x68, !P6 ;  /* 0x000000680a00780c */ /* 0x000fe40007784270 */
[----:B------:R-:W-:Y:S02]  /*2ff0*/  ISETP.LT.OR P2, PT, R9, 0x62, P2 ;  /* 0x000000620900780c */ /* 0x000fe40001741670 */
[----:B------:R-:W-:Y:S02]  /*3000*/  ISETP.GE.AND P0, PT, R7, 0x6a, PT ;  /* 0x0000006a0700780c */ /* 0x000fe40003f06270 */
[----:B------:R-:W-:-:S02]  /*3010*/  FSEL R74, R74, -INF , !P3 ;  /* 0xff8000004a4a7808 */ /* 0x000fc40005800000 */
[----:B------:R-:W-:Y:S02]  /*3020*/  ISETP.LT.OR P4, PT, R9, 0x69, P4 ;  /* 0x000000690900780c */ /* 0x000fe40002781670 */
[----:B------:R-:W-:Y:S02]  /*3030*/  FSEL R75, R75, -INF , !P2 ;  /* 0xff8000004b4b7808 */ /* 0x000fe40005000000 */
[----:B------:R-:W-:Y:S02]  /*3040*/  ISETP.GE.AND P3, PT, R7, 0x71, PT ;  /* 0x000000710700780c */ /* 0x000fe40003f66270 */
[----:B------:R-:W-:Y:S02]  /*3050*/  ISETP.GT.AND P2, PT, R10, 0x69, !P0 ;  /* 0x000000690a00780c */ /* 0x000fe40004744270 */
[----:B------:R-:W-:Y:S02]  /*3060*/  FSEL R78, R78, -INF , !P4 ;  /* 0xff8000004e4e7808 */ /* 0x000fe40006000000 */
[----:B------:R-:W-:-:S02]  /*3070*/  ISETP.GT.AND P4, PT, R10, 0x70, !P3 ;  /* 0x000000700a00780c */ /* 0x000fc40005f84270 */
[C---:B------:R-:W-:Y:S02]  /*3080*/  ISETP.LT.OR P2, PT, R9.reuse, 0x6a, P2 ;  /* 0x0000006a0900780c */ /* 0x040fe40001741670 */
[----:B------:R-:W-:Y:S02]  /*3090*/  ISETP.LT.OR P4, PT, R9, 0x71, P4 ;  /* 0x000000710900780c */ /* 0x000fe40002781670 */
[----:B------:R-:W-:Y:S02]  /*30a0*/  FSEL R79, R79, -INF , !P2 ;  /* 0xff8000004f4f7808 */ /* 0x000fe40005000000 */
[----:B------:R-:W-:Y:S02]  /*30b0*/  ISETP.GE.AND P2, PT, R7, 0x72, PT ;  /* 0x000000720700780c */ /* 0x000fe40003f46270 */
[----:B------:R-:W-:Y:S02]  /*30c0*/  FSEL R82, R82, -INF , !P4 ;  /* 0xff80000052527808 */ /* 0x000fe40006000000 */
[----:B------:R-:W-:-:S02]  /*30d0*/  ISETP.GT.AND P4, PT, R10, 0x71, !P2 ;  /* 0x000000710a00780c */ /* 0x000fc40005784270 */
[----:B------:R-:W-:Y:S02]  /*30e0*/  ISETP.GE.AND P5, PT, R7, 0x79, PT ;  /* 0x000000790700780c */ /* 0x000fe40003fa6270 */
[----:B------:R-:W-:Y:S02]  /*30f0*/  ISETP.LT.OR P4, PT, R9, 0x72, P4 ;  /* 0x000000720900780c */ /* 0x000fe40002781670 */
[----:B------:R-:W-:Y:S02]  /*3100*/  ISETP.GT.AND P6, PT, R6, 0x68, !P6 ;  /* 0x000000680600780c */ /* 0x000fe400077c4270 */
[----:B------:R-:W-:Y:S02]  /*3110*/  FSEL R83, R83, -INF , !P4 ;  /* 0xff80000053537808 */ /* 0x000fe40006000000 */
[----:B------:R-:W-:Y:S02]  /*3120*/  ISETP.GT.AND P4, PT, R10, 0x78, !P5 ;  /* 0x000000780a00780c */ /* 0x000fe40006f84270 */
[----:B------:R-:W-:-:S02]  /*3130*/  ISETP.LT.OR P6, PT, R5, 0x69, P6 ;  /* 0x000000690500780c */ /* 0x000fc400037c1670 */
[----:B------:R-:W-:Y:S02]  /*3140*/  ISETP.LT.OR P4, PT, R9, 0x79, P4 ;  /* 0x000000790900780c */ /* 0x000fe40002781670 */
[----:B------:R-:W-:Y:S02]  /*3150*/  FSEL R76, R76, -INF , !P6 ;  /* 0xff8000004c4c7808 */ /* 0x000fe40007000000 */
[----:B------:R-:W-:Y:S02]  /*3160*/  FSEL R86, R86, -INF , !P4 ;  /* 0xff80000056567808 */ /* 0x000fe40006000000 */
[C---:B------:R-:W-:Y:S02]  /*3170*/  ISETP.GE.AND P4, PT, R7.reuse, 0x7a, PT ;  /* 0x0000007a0700780c */ /* 0x040fe40003f86270 */
[----:B------:R-:W-:Y:S02]  /*3180*/  ISETP.GE.AND P6, PT, R7, 0x6a, PT ;  /* 0x0000006a0700780c */ /* 0x000fe40003fc6270 */
[----:B------:R-:W-:-:S02]  /*3190*/  ISETP.GT.AND P0, PT, R10, 0x79, !P4 ;  /* 0x000000790a00780c */ /* 0x000fc40006704270 */
[----:B------:R-:W-:Y:S02]  /*31a0*/  ISETP.GT.AND P6, PT, R6, 0x69, !P6 ;  /* 0x000000690600780c */ /* 0x000fe400077c4270 */
[----:B------:R-:W-:Y:S02]  /*31b0*/  ISETP.LT.OR P0, PT, R9, 0x7a, P0 ;  /* 0x0000007a0900780c */ /* 0x000fe40000701670 */
[----:B------:R-:W-:Y:S02]  /*31c0*/  FMNMX.FTZ R9, R35, R8, !PT ;  /* 0x0000000823097209 */ /* 0x000fe40007810000 */
[----:B------:R-:W-:Y:S02]  /*31d0*/  FSEL R87, R87, -INF , !P0 ;  /* 0xff80000057577808 */ /* 0x000fe40004000000 */
[----:B------:R-:W-:Y:S02]  /*31e0*/  FMNMX.FTZ R8, R38, R9, !PT ;  /* 0x0000000926087209 */ /* 0x000fe40007810000 */
[----:B------:R-:W-:-:S02]  /*31f0*/  ISETP.GT.AND P3, PT, R6, 0x70, !P3 ;  /* 0x000000700600780c */ /* 0x000fc40005f64270 */
[----:B------:R-:W-:Y:S02]  /*3200*/  FMNMX.FTZ R9, R39, R8, !PT ;  /* 0x0000000827097209 */ /* 0x000fe40007810000 */
[----:B------:R-:W-:Y:S02]  /*3210*/  ISETP.LT.OR P6, PT, R5, 0x6a, P6 ;  /* 0x0000006a0500780c */ /* 0x000fe400037c1670 */
[----:B------:R-:W-:Y:S02]  /*3220*/  FMNMX.FTZ R8, R42, R9, !PT ;  /* 0x000000092a087209 */ /* 0x000fe40007810000 */
[C---:B------:R-:W-:Y:S02]  /*3230*/  ISETP.GT.AND P2, PT, R6.reuse, 0x71, !P2 ;  /* 0x000000710600780c */ /* 0x040fe40005744270 */
[----:B------:R-:W-:Y:S02]  /*3240*/  FMNMX.FTZ R9, R43, R8, !PT ;  /* 0x000000082b097209 */ /* 0x000fe40007810000 */
[----:B------:R-:W-:-:S02]  /*3250*/  ISETP.GT.AND P5, PT, R6, 0x78, !P5 ;  /* 0x000000780600780c */ /* 0x000fc40006fa4270 */
[----:B------:R-:W-:Y:S02]  /*3260*/  FMNMX.FTZ R8, R46, R9, !PT ;  /* 0x000000092e087209 */ /* 0x000fe40007810000 */
[----:B------:R-:W-:Y:S02]  /*3270*/  ISETP.GT.AND P4, PT, R6, 0x79, !P4 ;  /* 0x000000790600780c */ /* 0x000fe40006784270 */
        /* <DEDUP_REMOVED lines=9> */
[----:B------:R-:W-:-:S02]  /*3310*/  ISETP.LT.OR P5, PT, R5, 0x79, P5 ;  /* 0x000000790500780c */ /* 0x000fc40002fa1670 */
[----:B------:R-:W-:Y:S02]  /*3320*/  FMNMX.FTZ R8, R58, R9, !PT ;  /* 0x000000093a087209 */ /* 0x000fe40007810000 */
[----:B------:R-:W-:Y:S02]  /*3330*/  FSEL R81, R81, -INF , !P2 ;  /* 0xff80000051517808 */ /* 0x000fe40005000000 */
[----:B------:R-:W-:Y:S02]  /*3340*/  FMNMX.FTZ R9, R59, R8, !PT ;  /* 0x000000083b097209 */ /* 0x000fe40007810000 */
[----:B------:R-:W-:Y:S02]  /*3350*/  ISETP.LT.OR P4, PT, R5, 0x7a, P4 ;  /* 0x0000007a0500780c */ /* 0x000fe40002781670 */
[----:B------:R-:W-:Y:S02]  /*3360*/  FMNMX.FTZ R8, R62, R9, !PT ;  /* 0x000000093e087209 */ /* 0x000fe40007810000 */
[----:B------:R-:W-:-:S02]  /*3370*/  FSEL R84, R84, -INF , !P5 ;  /* 0xff80000054547808 */ /* 0x000fc40006800000 */
[----:B------:R-:W-:Y:S02]  /*3380*/  FMNMX.FTZ R9, R63, R8, !PT ;  /* 0x000000083f097209 */ /* 0x000fe40007810000 */
[----:B------:R-:W-:Y:S02]  /*3390*/  FSEL R85, R85, -INF , !P4 ;  /* 0xff80000055557808 */ /* 0x000fe40006000000 */
        /* <DEDUP_REMOVED lines=15> */
[----:B0-----:R-:W-:-:S04]  /*3490*/  FMNMX.FTZ R15, R9, R10, !PT ;  /* 0x0000000a090f7209 */ /* 0x001fc80007810000 */
[C---:B------:R-:W-:Y:S01]  /*34a0*/  FSETP.NEU.FTZ.AND P0, PT, R15.reuse, -INF , PT ;  /* 0xff8000000f00780b */ /* 0x040fe20003f1d000 */
[----:B------:R-:W-:-:S05]  /*34b0*/  FMUL.FTZ R30, R15, UR10 ;  /* 0x0000000a0f1e7c20 */ /* 0x000fca0008410000 */
[----:B------:R-:W-:Y:S02]  /*34c0*/  FSEL R30, R30, RZ, P0 ;  /* 0x000000ff1e1e7208 */ /* 0x000fe40000000000 */
[----:B------:R-:W-:-:S03]  /*34d0*/  ISETP.NE.AND P0, PT, R12, RZ, PT ;  /* 0x000000ff0c00720c */ /* 0x000fc60003f05270 */
        /* <DEDUP_REMOVED lines=31> */
[----:B------:R-:W-:Y:S02]  /*36d0*/  MUFU.EX2 R8, R8 ;  /* 0x0000000800087308 */ /* 0x000fe40000000800 */
[----:B------:R-:W-:-:S04]  /*36e0*/  FMNMX.FTZ R35, R41, R12, !PT ;  /* 0x0000000c29237209 */ /* 0x000fc80007810000 */
[----:B------:R-:W-:Y:S02]  /*36f0*/  FMNMX.FTZ R12, R44, R35, !PT ;  /* 0x000000232c0c7209 */ /* 0x000fe40007810000 */
[----:B------:R-:W1:Y:S02]  /*3700*/  MUFU.EX2 R9, R9 ;  /* 0x0000000900097308 */ /* 0x000e640000000800 */
[----:B------:R-:W-:-:S04]  /*3710*/  FMNMX.FTZ R35, R45, R12, !PT ;  /* 0x0000000c2d237209 */ /* 0x000fc80007810000 */
[----:B------:R-:W-:Y:S01]  /*3720*/  FMNMX.FTZ R12, R48, R35, !PT ;  /* 0x00000023300c7209 */ /* 0x000fe20007810000 */
[----:B------:R-:W-:Y:S01]  /*3730*/  FFMA.FTZ R35, R43, UR10, -R30 ;  /* 0x0000000a2b237c23 */ /* 0x000fe2000801081e */
[----:B------:R-:W2:Y:S02]  /*3740*/  MUFU.EX2 R27, R27 ;  /* 0x0000001b001b7308 */ /* 0x000ea40000000800 */
[----:B------:R-:W-:-:S04]  /*3750*/  FMNMX.FTZ R39, R49, R12, !PT ;  /* 0x0000000c31277209 */ /* 0x000fc80007810000 */
[----:B------:R-:W-:Y:S02]  /*3760*/  FMNMX.FTZ R12, R52, R39, !PT ;  /* 0x00000027340c7209 */ /* 0x000fe40007810000 */
[----:B------:R-:W3:Y:S02]  /*3770*/  MUFU.EX2 R10, R10 ;  /* 0x0000000a000a7308 */ /* 0x000ee40000000800 */
[----:B------:R-:W-:-:S04]  /*3780*/  FMNMX.FTZ R39, R53, R12, !PT ;  /* 0x0000000c35277209 */ /* 0x000fc80007810000 */
        /* <DEDUP_REMOVED lines=23> */
[----:B0-----:R-:W-:-:S03]  /*3900*/  FMNMX.FTZ R51, R77, R6, !PT ;  /* 0x000000064d337209 */ /* 0x001fc60007810000 */
[----:B------:R-:W-:Y:S01]  /*3910*/  MUFU.EX2 R35, R35 ;  /* 0x0000002300237308 */ /* 0x000fe20000000800 */
[----:B------:R-:W-:Y:S01]  /*3920*/  FMNMX.FTZ R6, R80, R51, !PT ;  /* 0x0000003350067209 */ /* 0x000fe20007810000 */
[----:B------:R-:W-:-:S03]  /*3930*/  FFMA.FTZ R51, R63, UR10, -R30 ;  /* 0x0000000a3f337c23 */ /* 0x000fc6000801081e */
        /* <DEDUP_REMOVED lines=15> */
[----:B0-----:R-:W-:-:S07]  /*3a30*/  FMNMX.FTZ R12, R63, R12, !PT ;  /* 0x0000000c3f0c7209 */ /* 0x001fce0007810000 */
[----:B------:R-:W-:Y:S01]  /*3a40*/  MUFU.EX2 R51, R51 ;  /* 0x0000003300337308 */ /* 0x000fe20000000800 */
[C---:B------:R-:W-:Y:S01]  /*3a50*/  FSETP.NEU.FTZ.AND P2, PT, R12.reuse, -INF , PT ;  /* 0xff8000000c00780b */ /* 0x040fe20003f5d000 */
[----:B------:R-:W-:-:S06]  /*3a60*/  FMUL.FTZ R6, R12, UR10 ;  /* 0x0000000a0c067c20 */ /* 0x000fcc0008410000 */
[----:B------:R0:W-:Y:S01]  /*3a70*/  MUFU.EX2 R63, R83 ;  /* 0x00000053003f7308 */ /* 0x0001e20000000800 */
[----:B------:R-:W-:-:S05]  /*3a80*/  FSEL R6, R6, RZ, P2 ;  /* 0x000000ff06067208 */ /* 0x000fca0001000000 */
[--C-:B------:R-:W-:Y:S01]  /*3a90*/  FFMA.FTZ R24, R24, UR10, -R6.reuse ;  /* 0x0000000a18187c23 */ /* 0x100fe20008010806 */
[--C-:B------:R-:W-:Y:S01]  /*3aa0*/  FFMA.FTZ R28, R28, UR10, -R6.reuse ;  /* 0x0000000a1c1c7c23 */ /* 0x100fe20008010806 */
[--C-:B------:R-:W-:Y:S01]  /*3ab0*/  FFMA.FTZ R25, R25, UR10, -R6.reuse ;  /* 0x0000000a19197c23 */ /* 0x100fe20008010806 */
[--C-:B------:R-:W-:Y:S01]  /*3ac0*/  FFMA.FTZ R29, R29, UR10, -R6.reuse ;  /* 0x0000000a1d1d7c23 */ /* 0x100fe20008010806 */
[----:B------:R4:W-:Y:S01]  /*3ad0*/  MUFU.EX2 R30, R24 ;  /* 0x00000018001e7308 */ /* 0x0009e20000000800 */
[--C-:B------:R-:W-:Y:S01]  /*3ae0*/  FFMA.FTZ R82, R32, UR10, -R6.reuse ;  /* 0x0000000a20527c23 */ /* 0x100fe20008010806 */
[--C-:B0-----:R-:W-:Y:S01]  /*3af0*/  FFMA.FTZ R83, R36, UR10, -R6.reuse ;  /* 0x0000000a24537c23 */ /* 0x101fe20008010806 */
[--C-:B------:R-:W-:Y:S01]  /*3b00*/  FFMA.FTZ R36, R44, UR10, -R6.reuse ;  /* 0x0000000a2c247c23 */ /* 0x100fe20008010806 */
[--C-:B------:R-:W-:Y:S01]  /*3b10*/  FFMA.FTZ R44, R52, UR10, -R6.reuse ;  /* 0x0000000a342c7c23 */ /* 0x100fe20008010806 */
[--C-:B------:R-:W-:Y:S01]  /*3b20*/  FFMA.FTZ R33, R33, UR10, -R6.reuse ;  /* 0x0000000a21217c23 */ /* 0x100fe20008010806 */
[--C-:B------:R-:W-:Y:S01]  /*3b30*/  FFMA.FTZ R32, R40, UR10, -R6.reuse ;  /* 0x0000000a28207c23 */ /* 0x100fe20008010806 */
[--C-:B------:R-:W-:Y:S01]  /*3b40*/  FFMA.FTZ R40, R48, UR10, -R6.reuse ;  /* 0x0000000a30287c23 */ /* 0x100fe20008010806 */
[----:B------:R0:W-:Y:S01]  /*3b50*/  MUFU.EX2 R78, R28 ;  /* 0x0000001c004e7308 */ /* 0x0001e20000000800 */
[-C--:B----4-:R-:W-:Y:S01]  /*3b60*/  LEA.HI R24, R90, R89.reuse, RZ, 0x4 ;  /* 0x000000595a187211 */ /* 0x090fe200078f20ff */
[--C-:B------:R-:W-:Y:S01]  /*3b70*/  FFMA.FTZ R48, R56, UR10, -R6.reuse ;  /* 0x0000000a38307c23 */ /* 0x100fe20008010806 */
[--C-:B------:R-:W-:Y:S01]  /*3b80*/  FFMA.FTZ R60, R60, UR10, -R6.reuse ;  /* 0x0000000a3c3c7c23 */ /* 0x100fe20008010806 */
[--C-:B------:R-:W-:Y:S01]  /*3b90*/  FFMA.FTZ R64, R64, UR10, -R6.reuse ;  /* 0x0000000a40407c23 */ /* 0x100fe20008010806 */
[--C-:B------:R-:W-:Y:S01]  /*3ba0*/  FFMA.FTZ R65, R65, UR10, -R6.reuse ;  /* 0x0000000a41417c23 */ /* 0x100fe20008010806 */
[--C-:B------:R-:W-:Y:S01]  /*3bb0*/  FFMA.FTZ R68, R68, UR10, -R6.reuse ;  /* 0x0000000a44447c23 */ /* 0x100fe20008010806 */
[--C-:B------:R-:W-:Y:S01]  /*3bc0*/  FFMA.FTZ R69, R69, UR10, -R6.reuse ;  /* 0x0000000a45457c23 */ /* 0x100fe20008010806 */
[----:B------:R4:W5:Y:S01]  /*3bd0*/  MUFU.EX2 R75, R25 ;  /* 0x00000019004b7308 */ /* 0x0009620000000800 */
[----:B0-----:R-:W-:Y:S01]  /*3be0*/  LOP3.LUT R28, R24, 0xfffffff0, RZ, 0xc0, !PT ;  /* 0xfffffff0181c7812 */ /* 0x001fe200078ec0ff */
[--C-:B------:R-:W-:Y:S01]  /*3bf0*/  FFMA.FTZ R72, R72, UR10, -R6.reuse ;  /* 0x0000000a48487c23 */ /* 0x100fe20008010806 */
[--C-:B------:R-:W-:Y:S01]  /*3c00*/  FFMA.FTZ R73, R73, UR10, -R6.reuse ;  /* 0x0000000a49497c23 */ /* 0x100fe20008010806 */
[--C-:B------:R-:W-:Y:S01]  /*3c10*/  FFMA.FTZ R76, R76, UR10, -R6.reuse ;  /* 0x0000000a4c4c7c23 */ /* 0x100fe20008010806 */
[----:B------:R-:W-:Y:S01]  /*3c20*/  FFMA.FTZ R77, R77, UR10, -R6 ;  /* 0x0000000a4d4d7c23 */ /* 0x000fe20008010806 */
[----:B------:R-:W-:Y:S01]  /*3c30*/  IMAD.IADD R28, R89, 0x1, -R28 ;  /* 0x00000001591c7824 */ /* 0x000fe200078e0a1c */
[----:B------:R-:W-:Y:S01]  /*3c40*/  LEA.HI R89, R90, R89, RZ, 0x5 ;  /* 0x000000595a597211 */ /* 0x000fe200078f28ff */
[----:B------:R-:W0:Y:S01]  /*3c50*/  MUFU.EX2 R79, R29 ;  /* 0x0000001d004f7308 */ /* 0x000e220000000800 */
[--C-:B----4-:R-:W-:Y:S01]  /*3c60*/  FFMA.FTZ R25, R37, UR10, -R6.reuse ;  /* 0x0000000a25197c23 */ /* 0x110fe20008010806 */
[--C-:B------:R-:W-:Y:S01]  /*3c70*/  FFMA.FTZ R37, R41, UR10, -R6.reuse ;  /* 0x0000000a29257c23 */ /* 0x100fe20008010806 */
[--C-:B------:R-:W-:Y:S01]  /*3c80*/  FFMA.FTZ R41, R45, UR10, -R6.reuse ;  /* 0x0000000a2d297c23 */ /* 0x100fe20008010806 */
[--C-:B------:R-:W-:Y:S01]  /*3c90*/  FFMA.FTZ R45, R49, UR10, -R6.reuse ;  /* 0x0000000a312d7c23 */ /* 0x100fe20008010806 */
[----:B------:R-:W-:Y:S01]  /*3ca0*/  FFMA.FTZ R49, R53, UR10, -R6 ;  /* 0x0000000a35317c23 */ /* 0x000fe20008010806 */
[----:B------:R-:W-:-:S02]  /*3cb0*/  IMAD.SHL.U32 R89, R89, 0x20, RZ ;  /* 0x0000002059597824 */ /* 0x000fc400078e00ff */
[--C-:B------:R-:W-:Y:S01]  /*3cc0*/  FFMA.FTZ R53, R57, UR10, -R6.reuse ;  /* 0x0000000a39357c23 */ /* 0x100fe20008010806 */
[----:B------:R4:W-:Y:S01]  /*3cd0*/  MUFU.EX2 R86, R25 ;  /* 0x0000001900567308 */ /* 0x0009e20000000800 */
[--C-:B------:R-:W-:Y:S01]  /*3ce0*/  FFMA.FTZ R57, R61, UR10, -R6.reuse ;  /* 0x0000000a3d397c23 */ /* 0x100fe20008010806 */
[--C-:B------:R-:W-:Y:S01]  /*3cf0*/  FFMA.FTZ R80, R80, UR10, -R6.reuse ;  /* 0x0000000a50507c23 */ /* 0x100fe20008010806 */
[--C-:B------:R-:W-:Y:S01]  /*3d00*/  FFMA.FTZ R81, R81, UR10, -R6.reuse ;  /* 0x0000000a51517c23 */ /* 0x100fe20008010806 */
[--C-:B------:R-:W-:Y:S01]  /*3d10*/  FFMA.FTZ R84, R84, UR10, -R6.reuse ;  /* 0x0000000a54547c23 */ /* 0x100fe20008010806 */
[----:B------:R-:W-:-:S03]  /*3d20*/  FFMA.FTZ R85, R85, UR10, -R6 ;  /* 0x0000000a55557c23 */ /* 0x000fc60008010806 */
[----:B------:R-:W-:Y:S01]  /*3d30*/  MUFU.EX2 R82, R82 ;  /* 0x0000005200527308 */ /* 0x000fe20000000800 */
[----:B----4-:R-:W-:-:S04]  /*3d40*/  SHF.R.S32.HI R25, RZ, 0x1f, R28 ;  /* 0x0000001fff197819 */ /* 0x010fc8000001141c */
[----:B------:R-:W-:-:S03]  /*3d50*/  LEA.HI R25, R25, R28, RZ, 0x3 ;  /* 0x0000001c19197211 */ /* 0x000fc600078f18ff */
[----:B------:R-:W4:Y:S01]  /*3d60*/  MUFU.EX2 R33, R33 ;  /* 0x0000002100217308 */ /* 0x000f220000000800 */
[C---:B------:R-:W-:Y:S01]  /*3d70*/  LOP3.LUT R29, R25.reuse, 0xfffffff8, RZ, 0xc0, !PT ;  /* 0xfffffff8191d7812 */ /* 0x040fe200078ec0ff */
[----:B------:R-:W-:-:S04]  /*3d80*/  IMAD.SHL.U32 R52, R25, 0x40, RZ ;  /* 0x0000004019347824 */ /* 0x000fc800078e00ff */
[----:B------:R-:W-:Y:S01]  /*3d90*/  IMAD.IADD R29, R28, 0x1, -R29 ;  /* 0x000000011c1d7824 */ /* 0x000fe200078e0a1d */
[----:B------:R-:W-:Y:S01]  /*3da0*/  SHF.R.S32.HI R28, RZ, 0x4, R24 ;  /* 0x00000004ff1c7819 */ /* 0x000fe20000011418 */
[----:B------:R-:W4:Y:S01]  /*3db0*/  MUFU.EX2 R83, R83 ;  /* 0x0000005300537308 */ /* 0x000f220000000800 */
[----:B------:R-:W-:Y:S01]  /*3dc0*/  LOP3.LUT R52, R52, 0x7ffffe00, RZ, 0xc0, !PT ;  /* 0x7ffffe0034347812 */ /* 0x000fe200078ec0ff */
[C---:B------:R-:W-:Y:S01]  /*3dd0*/  IMAD.SHL.U32 R24, R29.reuse, 0x40, RZ ;  /* 0x000000401d187824 */ /* 0x040fe200078e00ff */
[C---:B------:R-:W-:Y:S01]  /*3de0*/  LOP3.LUT P2, RZ, R29.reuse, 0x4, RZ, 0xc0, !PT ;  /* 0x000000041dff7812 */ /* 0x040fe2000784c0ff */
[----:B------:R-:W-:Y:S01]  /*3df0*/  IMAD.SHL.U32 R87, R28, 0x8, RZ ;  /* 0x000000081c577824 */ /* 0x000fe200078e00ff */
[----:B------:R-:W-:Y:S02]  /*3e00*/  LOP3.LUT P3, RZ, R29, 0x2, RZ, 0xc0, !PT ;  /* 0x000000021dff7812 */ /* 0x000fe4000786c0ff */
[----:B------:R-:W-:Y:S01]  /*3e10*/  LOP3.LUT R24, R24, 0x1c0, RZ, 0xc0, !PT ;  /* 0x000001c018187812 */ /* 0x000fe200078ec0ff */
[----:B------:R-:W4:Y:S01]  /*3e20*/  MUFU.EX2 R32, R32 ;  /* 0x0000002000207308 */ /* 0x000f220000000800 */
[----:B------:R-:W-:-:S02]  /*3e30*/  LOP3.LUT R28, R89, 0x7ffffc00, RZ, 0xc0, !PT ;  /* 0x7ffffc00591c7812 */ /* 0x000fc400078ec0ff */
[----:B------:R-:W-:Y:S02]  /*3e40*/  LOP3.LUT R87, R24, 0x8, R87, 0xf8, !PT ;  /* 0x0000000818577812 */ /* 0x000fe400078ef857 */
[----:B------:R-:W-:-:S03]  /*3e50*/  SHF.R.U32.HI R24, RZ, 0x3, R24 ;  /* 0x00000003ff187819 */ /* 0x000fc60000011618 */
[----:B------:R-:W4:Y:S01]  /*3e60*/  MUFU.EX2 R37, R37 ;  /* 0x0000002500257308 */ /* 0x000f220000000800 */
[----:B------:R-:W-:Y:S01]  /*3e70*/  LOP3.LUT R87, R87, R24, RZ, 0x3c, !PT ;  /* 0x0000001857577212 */ /* 0x000fe200078e3cff */
[----:B-1----:R-:W-:-:S03]  /*3e80*/  FADD.FTZ R24, R8, R9 ;  /* 0x0000000908187221 */ /* 0x002fc60000010000 */
[----:B------:R-:W-:Y:S01]  /*3e90*/  IADD3 R28, R87, R52, R28 ;  /* 0x00000034571c7210 */ /* 0x000fe20007ffe01c */
[----:B--2---:R-:W-:Y:S01]  /*3ea0*/  FADD.FTZ R25, R27, R24 ;  /* 0x000000181b197221 */ /* 0x004fe20000010000 */
[C---:B---3--:R-:W-:Y:S01]  /*3eb0*/  F2FP.BF16.F32.PACK_AB R27, R10.reuse, R27 ;  /* 0x0000001b0a1b723e */ /* 0x048fe200000010ff */
[----:B------:R-:W1:Y:S02]  /*3ec0*/  MUFU.EX2 R36, R36 ;  /* 0x0000002400247308 */ /* 0x000e640000000800 */
[----:B------:R-:W-:Y:S01]  /*3ed0*/  FADD.FTZ R24, R10, R25 ;  /* 0x000000190a187221 */ /* 0x000fe20000010000 */
[----:B------:R-:W-:Y:S01]  /*3ee0*/  F2FP.BF16.F32.PACK_AB R25, R9, R8 ;  /* 0x000000080919723e */ /* 0x000fe200000010ff */
[----:B-----5:R-:W-:Y:S02]  /*3ef0*/  FADD.FTZ R9, R30, R75 ;  /* 0x0000004b1e097221 */ /* 0x020fe40000010000 */
[----:B------:R-:W-:Y:S02]  /*3f00*/  FADD.FTZ R29, R11, R24 ;  /* 0x000000180b1d7221 */ /* 0x000fe40000010000 */
[----:B------:R-:W-:Y:S01]  /*3f10*/  FADD.FTZ R10, R78, R9 ;  /* 0x000000094e0a7221 */ /* 0x000fe20000010000 */
[----:B------:R-:W2:Y:S01]  /*3f20*/  MUFU.EX2 R41, R41 ;  /* 0x0000002900297308 */ /* 0x000ea20000000800 */
[C---:B------:R-:W-:Y:S01]  /*3f30*/  FADD.FTZ R24, R14.reuse, R29 ;  /* 0x0000001d0e187221 */ /* 0x040fe20000010000 */
[----:B------:R-:W-:Y:S01]  /*3f40*/  F2FP.BF16.F32.PACK_AB R29, R14, R11 ;  /* 0x0000000b0e1d723e */ /* 0x000fe200000010ff */
[----:B0-----:R-:W-:Y:S01]  /*3f50*/  FADD.FTZ R9, R79, R10 ;  /* 0x0000000a4f097221 */ /* 0x001fe20000010000 */
[----:B------:R-:W-:Y:S01]  /*3f60*/  LEA R11, R28, UR36, 0x1 ;  /* 0x000000241c0b7c11 */ /* 0x000fe2000f8e08ff */
[----:B------:R-:W-:Y:S01]  /*3f70*/  FADD.FTZ R61, R31, R24 ;  /* 0x000000181f3d7221 */ /* 0x000fe20000010000 */
[C---:B----4-:R-:W-:Y:S01]  /*3f80*/  F2FP.BF16.F32.PACK_AB R28, R33.reuse, R82 ;  /* 0x00000052211c723e */ /* 0x050fe200000010ff */
[----:B------:R-:W-:Y:S01]  /*3f90*/  FADD.FTZ R10, R82, R9 ;  /* 0x00000009520a7221 */ /* 0x000fe20000010000 */
[----:B------:R-:W0:Y:S01]  /*3fa0*/  MUFU.EX2 R40, R40 ;  /* 0x0000002800287308 */ /* 0x000e220000000800 */
[C---:B------:R-:W-:Y:S01]  /*3fb0*/  FADD.FTZ R61, R26.reuse, R61 ;  /* 0x0000003d1a3d7221 */ /* 0x040fe20000010000 */
[----:B------:R-:W-:Y:S01]  /*3fc0*/  F2FP.BF16.F32.PACK_AB R31, R26, R31 ;  /* 0x0000001f1a1f723e */ /* 0x000fe200000010ff */
[----:B------:R-:W-:Y:S01]  /*3fd0*/  FADD.FTZ R10, R33, R10 ;  /* 0x0000000a210a7221 */ /* 0x000fe20000010000 */
[----:B------:R-:W-:Y:S01]  /*3fe0*/  F2FP.BF16.F32.PACK_AB R24, R75, R30 ;  /* 0x0000001e4b18723e */ /* 0x000fe200000010ff */
[----:B------:R-:W-:Y:S01]  /*3ff0*/  FADD.FTZ R14, R22, R61 ;  /* 0x0000003d160e7221 */ /* 0x000fe20000010000 */
[----:B------:R-:W-:Y:S01]  /*4000*/  F2FP.BF16.F32.PACK_AB R26, R79, R78 ;  /* 0x0000004e4f1a723e */ /* 0x000fe200000010ff */
[----:B------:R-:W-:Y:S01]  /*4010*/  FADD.FTZ R9, R83, R10 ;  /* 0x0000000a53097221 */ /* 0x000fe20000010000 */
[----:B------:R-:W3:Y:S01]  /*4020*/  MUFU.EX2 R45, R45 ;  /* 0x0000002d002d7308 */ /* 0x000ee20000000800 */
[----:B------:R-:W-:Y:S01]  /*4030*/  FADD.FTZ R33, R35, R14 ;  /* 0x0000000e23217221 */ /* 0x000fe20000010000 */
[----:B------:R-:W-:-:S02]  /*4040*/  VIADD R56, R11, 0x21800 ;  /* 0x000218000b387836 */ /* 0x000fc40000000000 */
[----:B------:R-:W-:Y:S01]  /*4050*/  FADD.FTZ R9, R86, R9 ;  /* 0x0000000956097221 */ /* 0x000fe20000010000 */
[----:B------:R4:W-:Y:S01]  /*4060*/  STSM.16.M88.4 [R11+0x21800], R24 ;  /* 0x021800180b007844 */ /* 0x0009e20000000200 */
[----:B------:R-:W-:Y:S01]  /*4070*/  FADD.FTZ R52, R34, R33 ;  /* 0x0000002122347221 */ /* 0x000fe20000010000 */
[----:B------:R-:W-:Y:S02]  /*4080*/  VIADD R10, R11, 0x21820 ;  /* 0x000218200b0a7836 */ /* 0x000fe40000000000 */
[----:B------:R-:W-:Y:S01]  /*4090*/  FADD.FTZ R14, R32, R9 ;  /* 0x00000009200e7221 */ /* 0x000fe20000010000 */
[----:B------:R-:W5:Y:S01]  /*40a0*/  MUFU.EX2 R44, R44 ;  /* 0x0000002c002c7308 */ /* 0x000f620000000800 */
[----:B------:R-:W-:Y:S01]  /*40b0*/  FADD.FTZ R33, R39, R52 ;  /* 0x0000003427217221 */ /* 0x000fe20000010000 */
[----:B------:R-:W-:Y:S01]  /*40c0*/  F2FP.BF16.F32.PACK_AB R30, R86, R83 ;  /* 0x00000053561e723e */ /* 0x000fe200000010ff */
[----:B------:R-:W-:Y:S01]  /*40d0*/  FADD.FTZ R9, R37, R14 ;  /* 0x0000000e25097221 */ /* 0x000fe20000010000 */
[----:B------:R-:W-:-:S02]  /*40e0*/  @P3 VIADD R10, R56, 0xffffffe0 ;  /* 0xffffffe0380a3836 */ /* 0x000fc40000000000 */
[----:B------:R-:W-:Y:S01]  /*40f0*/  FADD.FTZ R14, R38, R33 ;  /* 0x00000021260e7221 */ /* 0x000fe20000010000 */
[----:B------:R-:W-:Y:S01]  /*4100*/  F2FP.BF16.F32.PACK_AB R33, R35, R22 ;  /* 0x000000162321723e */ /* 0x000fe200000010ff */
[----:B-1----:R-:W-:Y:S01]  /*4110*/  FADD.FTZ R6, R36, R9 ;  /* 0x0000000924067221 */ /* 0x002fe20000010000 */
[----:B------:R-:W1:Y:S01]  /*4120*/  MUFU.EX2 R49, R49 ;  /* 0x0000003100317308 */ /* 0x000e620000000800 */
[----:B------:R-:W-:Y:S01]  /*4130*/  FADD.FTZ R61, R7, R14 ;  /* 0x0000000e073d7221 */ /* 0x000fe20000010000 */
[----:B------:R1:W-:Y:S01]  /*4140*/  STSM.16.M88.4 [R10], R28 ;  /* 0x0000001c0a007844 */ /* 0x0003e20000000200 */
[----:B--2---:R-:W-:Y:S01]  /*4150*/  FADD.FTZ R9, R41, R6 ;  /* 0x0000000629097221 */ /* 0x004fe20000010000 */
[----:B----4-:R-:W-:Y:S01]  /*4160*/  F2FP.BF16.F32.PACK_AB R25, R7, R38 ;  /* 0x000000260719723e */ /* 0x010fe200000010ff */
[----:B------:R-:W-:Y:S01]  /*4170*/  FADD.FTZ R14, R42, R61 ;  /* 0x0000003d2a0e7221 */ /* 0x000fe20000010000 */
[----:B------:R-:W-:Y:S01]  /*4180*/  F2FP.BF16.F32.PACK_AB R35, R39, R34 ;  /* 0x000000222723723e */ /* 0x000fe200000010ff */
[----:B0-----:R-:W-:Y:S01]  /*4190*/  FADD.FTZ R6, R40, R9 ;  /* 0x0000000928067221 */ /* 0x001fe20000010000 */
[----:B------:R-:W0:Y:S01]  /*41a0*/  MUFU.EX2 R48, R48 ;  /* 0x0000003000307308 */ /* 0x000e220000000800 */
[----:B------:R-:W-:Y:S01]  /*41b0*/  FADD.FTZ R14, R47, R14 ;  /* 0x0000000e2f0e7221 */ /* 0x000fe20000010000 */
[----:B------:R-:W-:Y:S01]  /*41c0*/  F2FP.BF16.F32.PACK_AB R32, R37, R32 ;  /* 0x000000202520723e */ /* 0x000fe200000010ff */
[----:B---3--:R-:W-:Y:S01]  /*41d0*/  FADD.FTZ R7, R45, R6 ;  /* 0x000000062d077221 */ /* 0x008fe20000010000 */
[----:B------:R-:W-:Y:S01]  /*41e0*/  F2FP.BF16.F32.PACK_AB R34, R41, R36 ;  /* 0x000000242922723e */ /* 0x000fe200000010ff */
[----:B------:R-:W-:Y:S01]  /*41f0*/  FADD.FTZ R9, R43, R14 ;  /* 0x0000000e2b097221 */ /* 0x000fe20000010000 */
[----:B------:R-:W-:Y:S01]  /*4200*/  F2FP.BF16.F32.PACK_AB R27, R47, R42 ;  /* 0x0000002a2f1b723e */ /* 0x000fe200000010ff */
[----:B-----5:R-:W-:Y:S01]  /*4210*/  FADD.FTZ R6, R44, R7 ;  /* 0x000000072c067221 */ /* 0x020fe20000010000 */
[----:B------:R-:W2:Y:S01]  /*4220*/  MUFU.EX2 R53, R53 ;  /* 0x0000003500357308 */ /* 0x000ea20000000800 */
[----:B------:R-:W-:Y:S01]  /*4230*/  FADD.FTZ R9, R46, R9 ;  /* 0x000000092e097221 */ /* 0x000fe20000010000 */
[----:B-1----:R-:W-:-:S02]  /*4240*/  IMAD.MOV.U32 R31, RZ, RZ, 0x40 ;  /* 0x00000040ff1f7424 */ /* 0x002fc400078e00ff */
[----:B------:R-:W-:Y:S01]  /*4250*/  FADD.FTZ R7, R49, R6 ;  /* 0x0000000631077221 */ /* 0x000fe20000010000 */
[----:B------:R-:W-:Y:S01]  /*4260*/  F2FP.BF16.F32.PACK_AB R24, R45, R40 ;  /* 0x000000282d18723e */ /* 0x000fe200000010ff */
[----:B------:R-:W-:Y:S01]  /*4270*/  FADD.FTZ R14, R50, R9 ;  /* 0x00000009320e7221 */ /* 0x000fe20000010000 */
[----:B------:R-:W-:Y:S01]  /*4280*/  F2FP.BF16.F32.PACK_AB R26, R49, R44 ;  /* 0x0000002c311a723e */ /* 0x000fe200000010ff */
[----:B------:R-:W1:Y:S01]  /*4290*/  MUFU.EX2 R8, R60 ;  /* 0x0000003c00087308 */ /* 0x000e620000000800 */
[----:B0-----:R-:W-:Y:S01]  /*42a0*/  FADD.FTZ R6, R48, R7 ;  /* 0x0000000730067221 */ /* 0x001fe20000010000 */
[----:B------:R-:W-:Y:S02]  /*42b0*/  SEL R31, R31, 0xffffffc0, !P2 ;  /* 0xffffffc01f1f7807 */ /* 0x000fe40005000000 */
[----:B------:R-:W-:Y:S02]  /*42c0*/  F2FP.BF16.F32.PACK_AB R49, R46, R43 ;  /* 0x0000002b2e31723e */ /* 0x000fe400000010ff */
[----:B------:R-:W-:Y:S01]  /*42d0*/  PLOP3.LUT P2, PT, PT, PT, UP1, 0x40, 0x0 ;  /* 0x000000000000781c */ /* 0x000fe20003f4e818 */
[----:B------:R-:W-:Y:S01]  /*42e0*/  IMAD.IADD R9, R56, 0x1, R31 ;  /* 0x0000000138097824 */ /* 0x000fe200078e021f */
[----:B------:R-:W0:Y:S01]  /*42f0*/  MUFU.EX2 R57, R57 ;  /* 0x0000003900397308 */ /* 0x000e220000000800 */
[----:B--2---:R-:W-:Y:S01]  /*4300*/  FADD.FTZ R7, R53, R6 ;  /* 0x0000000635077221 */ /* 0x004fe20000010000 */
[C---:B------:R-:W-:Y:S01]  /*4310*/  FADD.FTZ R6, R51.reuse, R14 ;  /* 0x0000000e33067221 */ /* 0x040fe20000010000 */
[----:B------:R-:W-:Y:S01]  /*4320*/  F2FP.BF16.F32.PACK_AB R51, R51, R50 ;  /* 0x000000323333723e */ /* 0x000fe200000010ff */
[----:B------:R-:W-:Y:S01]  /*4330*/  STSM.16.M88.4 [R9], R32 ;  /* 0x0000002009007844 */ /* 0x000fe20000000200 */
[----:B------:R-:W-:-:S03]  /*4340*/  F2FP.BF16.F32.PACK_AB R48, R53, R48 ;  /* 0x000000303530723e */ /* 0x000fc600000010ff */
[----:B------:R-:W2:Y:S01]  /*4350*/  MUFU.EX2 R55, R55 ;  /* 0x0000003700377308 */ /* 0x000ea20000000800 */
[----:B-1----:R-:W-:-:S07]  /*4360*/  FADD.FTZ R14, R8, R7 ;  /* 0x00000007080e7221 */ /* 0x002fce0000010000 */
[----:B------:R-:W1:Y:S01]  /*4370*/  MUFU.EX2 R64, R64 ;  /* 0x0000004000407308 */ /* 0x000e620000000800 */
[C---:B0-----:R-:W-:Y:S01]  /*4380*/  FADD.FTZ R7, R57.reuse, R14 ;  /* 0x0000000e39077221 */ /* 0x041fe20000010000 */
[----:B------:R-:W-:-:S06]  /*4390*/  F2FP.BF16.F32.PACK_AB R50, R57, R8 ;  /* 0x000000083932723e */ /* 0x000fcc00000010ff */
[----:B------:R-:W0:Y:S01]  /*43a0*/  MUFU.EX2 R62, R62 ;  /* 0x0000003e003e7308 */ /* 0x000e220000000800 */
[----:B--2---:R-:W-:Y:S01]  /*43b0*/  FADD.FTZ R29, R55, R6 ;  /* 0x00000006371d7221 */ /* 0x004fe20000010000 */
[----:B------:R-:W-:-:S05]  /*43c0*/  IMAD.IADD R6, R31, 0x1, R10 ;  /* 0x000000011f067824 */ /* 0x000fca00078e020a */
[----:B------:R2:W-:Y:S01]  /*43d0*/  STSM.16.M88.4 [R6], R24 ;  /* 0x0000001806007844 */ /* 0x0005e20000000200 */
[----:B------:R-:W3:Y:S01]  /*43e0*/  MUFU.EX2 R65, R65 ;  /* 0x0000004100417308 */ /* 0x000ee20000000800 */
[----:B-1----:R-:W-:Y:S02]  /*43f0*/  FADD.FTZ R14, R64, R7 ;  /* 0x00000007400e7221 */ /* 0x002fe40000010000 */
[----:B------:R1:W-:Y:S05]  /*4400*/  STSM.16.M88.4 [R11+0x27800], R48 ;  /* 0x027800300b007844 */ /* 0x0003ea0000000200 */
[----:B------:R-:W4:Y:S01]  /*4410*/  MUFU.EX2 R59, R59 ;  /* 0x0000003b003b7308 */ /* 0x000f220000000800 */
[----:B0-----:R-:W-:-:S07]  /*4420*/  FADD.FTZ R22, R62, R29 ;  /* 0x0000001d3e167221 */ /* 0x001fce0000010000 */
[----:B------:R-:W0:Y:S01]  /*4430*/  MUFU.EX2 R68, R68 ;  /* 0x0000004400447308 */ /* 0x000e220000000800 */
[C---:B---3--:R-:W-:Y:S01]  /*4440*/  FADD.FTZ R7, R65.reuse, R14 ;  /* 0x0000000e41077221 */ /* 0x048fe20000010000 */
[----:B------:R-:W-:-:S06]  /*4450*/  F2FP.BF16.F32.PACK_AB R28, R65, R64 ;  /* 0x00000040411c723e */ /* 0x000fcc00000010ff */
[----:B------:R-:W3:Y:S01]  /*4460*/  MUFU.EX2 R66, R66 ;  /* 0x0000004200427308 */ /* 0x000ee20000000800 */
[----:B----4-:R-:W-:-:S07]  /*4470*/  FADD.FTZ R29, R59, R22 ;  /* 0x000000163b1d7221 */ /* 0x010fce0000010000 */
[----:B------:R-:W4:Y:S01]  /*4480*/  MUFU.EX2 R69, R69 ;  /* 0x0000004500457308 */ /* 0x000f220000000800 */
[----:B0-----:R-:W-:-:S07]  /*4490*/  FADD.FTZ R14, R68, R7 ;  /* 0x00000007440e7221 */ /* 0x001fce0000010000 */
[----:B------:R-:W0:Y:S01]  /*44a0*/  MUFU.EX2 R70, R70 ;  /* 0x0000004600467308 */ /* 0x000e220000000800 */
[----:B---3--:R-:W-:Y:S01]  /*44b0*/  FADD.FTZ R31, R66, R29 ;  /* 0x0000001d421f7221 */ /* 0x008fe20000010000 */
[----:B------:R-:W-:-:S06]  /*44c0*/  F2FP.BF16.F32.PACK_AB R29, R62, R55 ;  /* 0x000000373e1d723e */ /* 0x000fcc00000010ff */
[----:B------:R-:W3:Y:S01]  /*44d0*/  MUFU.EX2 R72, R72 ;  /* 0x0000004800487308 */ /* 0x000ee20000000800 */
[C---:B----4-:R-:W-:Y:S01]  /*44e0*/  FADD.FTZ R7, R69.reuse, R14 ;  /* 0x0000000e45077221 */ /* 0x050fe20000010000 */
[----:B------:R-:W-:Y:S01]  /*44f0*/  F2FP.BF16.F32.PACK_AB R30, R69, R68 ;  /* 0x00000044451e723e */ /* 0x000fe200000010ff */
[----:B------:R-:W-:-:S05]  /*4500*/  VIADD R14, R23, 0xfffffffe ;  /* 0xfffffffe170e7836 */ /* 0x000fca0000000000 */
[----:B------:R-:W2:Y:S01]  /*4510*/  MUFU.EX2 R71, R71 ;  /* 0x0000004700477308 */ /* 0x000ea20000000800 */
[----:B0-----:R-:W-:Y:S01]  /*4520*/  FADD.FTZ R22, R70, R31 ;  /* 0x0000001f46167221 */ /* 0x001fe20000010000 */
[----:B------:R-:W-:-:S05]  /*4530*/  F2FP.BF16.F32.PACK_AB R31, R66, R59 ;  /* 0x0000003b421f723e */ /* 0x000fca00000010ff */
[----:B------:R1:W-:Y:S01]  /*4540*/  STSM.16.M88.4 [R10+0x6000], R28 ;  /* 0x0060001c0a007844 */ /* 0x0003e20000000200 */
[----:B------:R-:W0:Y:S01]  /*4550*/  MUFU.EX2 R73, R73 ;  /* 0x0000004900497308 */ /* 0x000e220000000800 */
[----:B---3--:R-:W-:-:S07]  /*4560*/  FADD.FTZ R8, R72, R7 ;  /* 0x0000000748087221 */ /* 0x008fce0000010000 */
[----:B------:R-:W3:Y:S01]  /*4570*/  MUFU.EX2 R58, R58 ;  /* 0x0000003a003a7308 */ /* 0x000ee20000000800 */
[C---:B--2---:R-:W-:Y:S01]  /*4580*/  FADD.FTZ R27, R71.reuse, R22 ;  /* 0x00000016471b7221 */ /* 0x044fe20000010000 */
[----:B------:R-:W-:-:S06]  /*4590*/  F2FP.BF16.F32.PACK_AB R25, R71, R70 ;  /* 0x000000464719723e */ /* 0x000fcc00000010ff */
[----:B------:R-:W2:Y:S01]  /*45a0*/  MUFU.EX2 R5, R5 ;  /* 0x0000000500057308 */ /* 0x000ea20000000800 */
[C---:B0-----:R-:W-:Y:S01]  /*45b0*/  FADD.FTZ R7, R73.reuse, R8 ;  /* 0x0000000849077221 */ /* 0x041fe20000010000 */
[----:B------:R-:W-:-:S06]  /*45c0*/  F2FP.BF16.F32.PACK_AB R24, R73, R72 ;  /* 0x000000484918723e */ /* 0x000fcc00000010ff */
[----:B------:R-:W-:Y:S01]  /*45d0*/  MUFU.EX2 R76, R76 ;  /* 0x0000004c004c7308 */ /* 0x000fe20000000800 */
[----:B---3--:R-:W-:-:S07]  /*45e0*/  FADD.FTZ R8, R58, R27 ;  /* 0x0000001b3a087221 */ /* 0x008fce0000010000 */
[----:B------:R-:W0:Y:S01]  /*45f0*/  MUFU.EX2 R77, R77 ;  /* 0x0000004d004d7308 */ /* 0x000e220000000800 */
[C---:B--2---:R-:W-:Y:S01]  /*4600*/  F2FP.BF16.F32.PACK_AB R27, R5.reuse, R58 ;  /* 0x0000003a051b723e */ /* 0x044fe200000010ff */
[----:B------:R-:W-:-:S06]  /*4610*/  FADD.FTZ R5, R5, R8 ;  /* 0x0000000805057221 */ /* 0x000fcc0000010000 */
[----:B------:R-:W2:Y:S08]  /*4620*/  MUFU.EX2 R54, R54 ;  /* 0x0000003600367308 */ /* 0x000eb00000000800 */
[----:B------:R-:W3:Y:S01]  /*4630*/  MUFU.EX2 R67, R67 ;  /* 0x0000004300437308 */ /* 0x000ee20000000800 */
[----:B0-----:R-:W-:Y:S01]  /*4640*/  F2FP.BF16.F32.PACK_AB R26, R77, R76 ;  /* 0x0000004c4d1a723e */ /* 0x001fe200000010ff */
[----:B------:R-:W-:-:S04]  /*4650*/  FADD.FTZ R76, R76, R7 ;  /* 0x000000074c4c7221 */ /* 0x000fc80000010000 */
[----:B------:R1:W-:Y:S01]  /*4660*/  STSM.16.M88.4 [R9+0x6000], R24 ;  /* 0x0060001809007844 */ /* 0x0003e20000000200 */
[----:B------:R-:W-:Y:S01]  /*4670*/  FADD.FTZ R77, R77, R76 ;  /* 0x0000004c4d4d7221 */ /* 0x000fe20000010000 */
[----:B------:R-:W0:Y:S01]  /*4680*/  MUFU.EX2 R74, R74 ;  /* 0x0000004a004a7308 */ /* 0x000e220000000800 */
[----:B--2---:R-:W-:Y:S01]  /*4690*/  F2FP.BF16.F32.PACK_AB R33, R63, R54 ;  /* 0x000000363f21723e */ /* 0x004fe200000010ff */
[----:B------:R-:W-:Y:S01]  /*46a0*/  FADD.FTZ R8, R54, R5 ;  /* 0x0000000536087221 */ /* 0x000fe20000010000 */
[----:B------:R-:W-:-:S03]  /*46b0*/  VIADD R5, R10, 0x6000 ;  /* 0x000060000a057836 */ /* 0x000fc60000000000 */
[----:B------:R-:W-:Y:S02]  /*46c0*/  FADD.FTZ R8, R63, R8 ;  /* 0x000000083f087221 */ /* 0x000fe40000010000 */
[----:B------:R-:W-:Y:S02]  /*46d0*/  MUFU.EX2 R80, R80 ;  /* 0x0000005000507308 */ /* 0x000fe40000000800 */
[----:B---3--:R-:W-:-:S06]  /*46e0*/  FADD.FTZ R7, R67, R8 ;  /* 0x0000000843077221 */ /* 0x008fcc0000010000 */
[----:B------:R-:W2:Y:S01]  /*46f0*/  MUFU.EX2 R81, R81 ;  /* 0x0000005100517308 */ /* 0x000ea20000000800 */
[C---:B0-----:R-:W-:Y:S01]  /*4700*/  F2FP.BF16.F32.PACK_AB R35, R74.reuse, R67 ;  /* 0x000000434a23723e */ /* 0x041fe200000010ff */
[----:B------:R-:W-:-:S06]  /*4710*/  FADD.FTZ R7, R74, R7 ;  /* 0x000000074a077221 */ /* 0x000fcc0000010000 */
[----:B------:R-:W0:Y:S08]  /*4720*/  MUFU.EX2 R84, R84 ;  /* 0x0000005400547308 */ /* 0x000e300000000800 */
[----:B------:R-:W3:Y:S01]  /*4730*/  MUFU.EX2 R85, R85 ;  /* 0x0000005500557308 */ /* 0x000ee20000000800 */
[----:B--2---:R-:W-:Y:S01]  /*4740*/  F2FP.BF16.F32.PACK_AB R32, R81, R80 ;  /* 0x000000505120723e */ /* 0x004fe200000010ff */
[----:B------:R-:W-:-:S04]  /*4750*/  FADD.FTZ R80, R80, R77 ;  /* 0x0000004d50507221 */ /* 0x000fc80000010000 */
[----:B------:R-:W-:-:S04]  /*4760*/  FADD.FTZ R81, R81, R80 ;  /* 0x0000005051517221 */ /* 0x000fc80000010000 */
[----:B0-----:R-:W-:Y:S01]  /*4770*/  FADD.FTZ R8, R84, R81 ;  /* 0x0000005154087221 */ /* 0x001fe20000010000 */
[----:B---3--:R-:W-:-:S03]  /*4780*/  F2FP.BF16.F32.PACK_AB R34, R85, R84 ;  /* 0x000000545522723e */ /* 0x008fc600000010ff */
[----:B------:R-:W-:Y:S02]  /*4790*/  FADD.FTZ R8, R85, R8 ;  /* 0x0000000855087221 */ /* 0x000fe40000010000 */
[----:B------:R1:W-:Y:S01]  /*47a0*/  STSM.16.M88.4 [R6+0x6000], R32 ;  /* 0x0060002006007844 */ /* 0x0003e20000000200 */
[----:B------:R0:W-:Y:S06]  /*47b0*/  MEMBAR.ALL.CTA ;  /* 0x0000000000007992 */ /* 0x0001ec0000008000 */
[----:B0-----:R-:W0:Y:S02]  /*47c0*/  FENCE.VIEW.ASYNC.S ;  /* 0x00000000000073c6 */ /* 0x001e240000000000 */
[----:B0-----:R-:W-:Y:S01]  /*47d0*/  NOP ;  /* 0x0000000000007918 */ /* 0x001fe20000000000 */
[----:B------:R-:W-:Y:S05]  /*47e0*/  @P2 BRA `(.L_x_10224) ;  /* 0x0000000000442947 */ /* 0x000fea0003800000 */
        /* <DEDUP_REMOVED lines=10> */
.L_x_10225:
[----:B------:R-:W-:-:S11]  /*4890*/  UISETP.NE.AND UP2, UPT, UR5, 0x1, UPT ;  /* 0x000000010500788c */ /* 0x000fd6000bf45270 */
[----:B------:R-:W-:Y:S02]  /*48a0*/  @UP2 ULDC.64 UR18, c[0x0][0x9e8] ;  /* 0x00027a0000122ab9 */ /* 0x000fe40000000a00 */
[----:B------:R-:W-:-:S04]  /*48b0*/  UIMAD.WIDE.U32 UR14, UR6, UR18, URZ ;  /* 0x00000012060e72a5 */ /* 0x000fc8000f8e003f */
[----:B------:R-:W-:-:S12]  /*48c0*/  @UP2 USHF.R.U32.HI UR6, URZ, UR19, UR15 ;  /* 0x000000133f062299 */ /* 0x000fd8000801160f */
.L_x_10226:
[----:B------:R-:W-:-:S04]  /*48d0*/  UIMAD UR5, UR6, UR5, UR5 ;  /* 0x00000005060572a4 */ /* 0x000fc8000f8e0205 */
[----:B------:R-:W-:-:S04]  /*48e0*/  UISETP.LT.AND UP2, UPT, UR4, UR5, UPT ;  /* 0x000000050400728c */ /* 0x000fc8000bf41270 */
[----:B------:R-:W-:-:S12]  /*48f0*/  USEL UR4, UR4, UR5, UP2 ;  /* 0x0000000504047287 */ /* 0x000fd80009000000 */
.L_x_10224:
[----:B------:R-:W-:Y:S01]  /*4900*/  USHF.R.S32.HI UR5, URZ, 0x1f, UR4 ;  /* 0x0000001f3f057899 */ /* 0x000fe20008011404 */
[----:B------:R-:W-:Y:S02]  /*4910*/  CS2R R134, SRZ ;  /* 0x0000000000867805 */ /* 0x000fe4000001ff00 */
[----:B------:R-:W-:Y:S02]  /*4920*/  CS2R R132, SRZ ;  /* 0x0000000000847805 */ /* 0x000fe4000001ff00 */
[----:B------:R-:W-:Y:S01]  /*4930*/  CS2R R130, SRZ ;  /* 0x0000000000827805 */ /* 0x000fe2000001ff00 */
[----:B------:R-:W-:Y:S01]  /*4940*/  ULEA.HI UR5, UR5, UR4, URZ, 0x7 ;  /* 0x0000000405057291 */ /* 0x000fe2000f8f383f */
[----:B------:R-:W-:Y:S02]  /*4950*/  CS2R R128, SRZ ;  /* 0x0000000000807805 */ /* 0x000fe4000001ff00 */
[----:B------:R-:W-:Y:S01]  /*4960*/  CS2R R126, SRZ ;  /* 0x00000000007e7805 */ /* 0x000fe2000001ff00 */
[----:B------:R-:W-:Y:S01]  /*4970*/  UMOV UR4, URZ ;  /* 0x0000003f00047c82 */ /* 0x000fe20008000000 */
        /* <DEDUP_REMOVED lines=10> */
[----:B------:R-:W-:Y:S01]  /*4a20*/  CS2R R110, SRZ ;  /* 0x00000000006e7805 */ /* 0x000fe2000001ff00 */
[----:B------:R-:W-:Y:S01]  /*4a30*/  UMOV UR5, URZ ;  /* 0x0000003f00057c82 */ /* 0x000fe20008000000 */
[----:B------:R-:W-:Y:S02]  /*4a40*/  CS2R R108, SRZ ;  /* 0x00000000006c7805 */ /* 0x000fe4000001ff00 */
[----:B------:R-:W-:Y:S02]  /*4a50*/  CS2R R106, SRZ ;  /* 0x00000000006a7805 */ /* 0x000fe4000001ff00 */
[----:B------:R-:W-:Y:S02]  /*4a60*/  ISETP.GE.AND P2, PT, R14, UR28, PT ;  /* 0x0000001c0e007c0c */ /* 0x000fe4000bf46270 */
        /* <DEDUP_REMOVED lines=12> */
[----:B------:R-:W-:Y:S01]  /*4b30*/  UMOV UR6, URZ ;  /* 0x0000003f00067c82 */ /* 0x000fe20008000000 */
[----:B------:R-:W-:Y:S01]  /*4b40*/  ULDC UR29, c[0x0][0x9e4] ;  /* 0x00027900001d7ab9 */ /* 0x000fe20000000800 */
[----:B------:R-:W-:Y:S01]  /*4b50*/  ULDC UR31, c[0x0][0x2f0] ;  /* 0x0000bc00001f7ab9 */ /* 0x000fe20000000800 */
[----:B------:R-:W-:Y:S01]  /*4b60*/  ULDC UR30, c[0x0][0x988] ;  /* 0x00026200001e7ab9 */ /* 0x000fe20000000800 */
[----:B------:R-:W-:-:S05]  /*4b70*/  ULDC UR38, c[0x0][0x9e0] ;  /* 0x0002780000267ab9 */ /* 0x000fca0000000800 */
.L_x_10244:
[----:B------:R-:W-:Y:S01]  /*4b80*/  UIADD3 UR4, UR6, 0x1, URZ ;  /* 0x0000000106047890 */ /* 0x000fe2000fffe03f */
[----:B------:R-:W-:-:S03]  /*4b90*/  ISETP.NE.AND P3, PT, RZ, UR37, PT ;  /* 0x00000025ff007c0c */ /* 0x000fc6000bf65270 */
[----:B------:R-:W-:-:S04]  /*4ba0*/  UISETP.NE.AND UP2, UPT, UR4, 0x2, UPT ;  /* 0x000000020400788c */ /* 0x000fc8000bf45270 */
[----:B------:R-:W-:Y:S02]  /*4bb0*/  USEL UR5, URZ, 0x1, UP2 ;  /* 0x000000013f057887 */ /* 0x000fe40009000000 */
[----:B------:R-:W-:Y:S02]  /*4bc0*/  USEL UR4, UR4, URZ, UP2 ;  /* 0x0000003f04047287 */ /* 0x000fe40009000000 */
[----:B------:R-:W-:Y:S02]  /*4bd0*/  ULOP3.LUT UR5, UR40, UR5, URZ, 0x3c, !UPT ;  /* 0x0000000528057292 */ /* 0x000fe4000f8e3c3f */
[----:B0-----:R-:W-:Y:S10]  /*4be0*/  @P3 BRA `(.L_x_10228) ;  /* 0x00000000002c3947 */ /* 0x001ff40003800000 */
[----:B------:R-:W-:Y:S05]  /*4bf0*/  @!P0 BRA `(.L_x_10229) ;  /* 0x0000000000048947 */ /* 0x000fea0003800000 */
[----:B------:R-:W-:Y:S01]  /*4c00*/  BPT.TRAP 0x1 ;  /* 0x000000040000795c */ /* 0x000fe20000300000 */
.L_x_10229:
[----:B------:R-:W-:Y:S01]  /*4c10*/  ULEA UR10, UR4, UR36, 0x3 ;  /* 0x00000024040a7291 */ /* 0x000fe2000f8e183f */
[----:B------:R-:W-:-:S05]  /*4c20*/  IMAD.U32 R13, RZ, RZ, UR5 ;  /* 0x00000005ff0d7e24 */ /* 0x000fca000f8e00ff */
[----:B------:R-:W-:-:S04]  /*4c30*/  SHF.L.U32 R13, R13, 0x1f, RZ ;  /* 0x0000001f0d0d7819 */ /* 0x000fc800000006ff */
[----:B------:R0:W2:Y:S01]  /*4c40*/  SYNCS.PHASECHK.TRANS64.TRYWAIT P2, [UR10+0x2d830], R13 ;  /* 0x02d8300dff0075a7 */ /* 0x0000a2000804014a */
[----:B------:R-:W-:Y:S05]  /*4c50*/  @!P0 BRA `(.L_x_10230) ;  /* 0x0000000000048947 */ /* 0x000fea0003800000 */
[----:B------:R-:W-:Y:S01]  /*4c60*/  BPT.TRAP 0x1 ;  /* 0x000000040000795c */ /* 0x000fe20000300000 */
.L_x_10230:
[----:B--2---:R-:W-:Y:S05]  /*4c70*/  @P2 BRA `(.L_x_10228) ;  /* 0x0000000000082947 */ /* 0x004fea0003800000 */
[----:B------:R-:W2:Y:S02]  /*4c80*/  SYNCS.PHASECHK.TRANS64.TRYWAIT P2, [UR10+0x2d830], R13 ;  /* 0x02d8300dff0075a7 */ /* 0x000ea4000804014a */
[----:B--2---:R-:W-:Y:S05]  /*4c90*/  @!P2 BRA `(.L_x_10231) ;  /* 0x000000e800aca947 */ /* 0x004fea0003800000 */
.L_x_10228:
[----:B0-2---:R-:W-:Y:S01]  /*4ca0*/  VIADD R13, R19, 0x8 ;  /* 0x00000008130d7836 */ /* 0x005fe20000000000 */
[----:B------:R-:W-:Y:S01]  /*4cb0*/  R2UR UR32, R20 ;  /* 0x00000000142072ca */ /* 0x000fe200000e0000 */
[----:B------:R-:W-:Y:S01]  /*4cc0*/  UIMAD UR34, UR4, 0x600, UR7 ;  /* 0x00000600042278a4 */ /* 0x000fe2000f8e0207 */
        /* <DEDUP_REMOVED lines=13> */
[----:B-1----:R-:W-:-:S06]  /*4da0*/  WARPGROUP.ARRIVE ;  /* 0x00000000000079c5 */ /* 0x002fcc0000000000 */
        /* <DEDUP_REMOVED lines=20> */
.L_x_10233:
[----:B------:R-:W-:Y:S01]  /*4ef0*/  ULEA UR10, UR6, UR36, 0x3 ;  /* 0x00000024060a7291 */ /* 0x000fe2000f8e183f */
[----:B------:R-:W-:-:S05]  /*4f00*/  IMAD.U32 R13, RZ, RZ, UR40 ;  /* 0x00000028ff0d7e24 */ /* 0x000fca000f8e00ff */
[----:B------:R-:W-:-:S04]  /*4f10*/  SHF.L.U32 R13, R13, 0x1f, RZ ;  /* 0x0000001f0d0d7819 */ /* 0x000fc800000006ff */
[----:B------:R0:W1:Y:S01]  /*4f20*/  SYNCS.PHASECHK.TRANS64.TRYWAIT P2, [UR10+0x2d850], R13 ;  /* 0x02d8500dff0075a7 */ /* 0x000062000804014a */
[----:B------:R-:W-:Y:S05]  /*4f30*/  @!P0 BRA `(.L_x_10234) ;  /* 0x0000000000048947 */ /* 0x000fea0003800000 */
[----:B------:R-:W-:Y:S01]  /*4f40*/  BPT.TRAP 0x1 ;  /* 0x000000040000795c */ /* 0x000fe20000300000 */
.L_x_10234:
[----:B-1----:R-:W-:Y:S05]  /*4f50*/  @P2 BRA `(.L_x_10232) ;  /* 0x0000000000082947 */ /* 0x002fea0003800000 */
[----:B------:R-:W1:Y:S02]  /*4f60*/  SYNCS.PHASECHK.TRANS64.TRYWAIT P2, [UR10+0x2d850], R13 ;  /* 0x02d8500dff0075a7 */ /* 0x000e64000804014a */
[----:B-1----:R-:W-:Y:S05]  /*4f70*/  @!P2 BRA `(.L_x_10235) ;  /* 0x000000e8000ca947 */ /* 0x002fea0003800000 */
.L_x_10232:
[----:B------:R-:W-:Y:S01]  /*4f80*/  UIADD3 UR10, UR36, 0x400, URZ ;  /* 0x00000400240a7890 */ /* 0x000fe2000fffe03f */
[----:B------:R-:W-:Y:S01]  /*4f90*/  WARPGROUP.ARRIVE ;  /* 0x00000000000079c5 */ /* 0x000fe20000000000 */
[----:B------:R-:W-:Y:S01]  /*4fa0*/  ULOP3.LUT UR11, UR39, 0x10000, URZ, 0xfc, !UPT ;  /* 0x00010000270b7892 */ /* 0x000fe2000f8efc3f */
[----:B------:R-:W-:Y:S01]  /*4fb0*/  PLOP3.LUT P2, PT, PT, PT, UP0, 0x80, 0x0 ;  /* 0x000000000000781c */ /* 0x000fe20003f4f008 */
[----:B------:R-:W-:Y:S01]  /*4fc0*/  USHF.R.U32.HI UR10, URZ, 0x4, UR10 ;  /* 0x000000043f0a7899 */ /* 0x000fe2000801160a */
[----:B------:R-:W-:Y:S01]  /*4fd0*/  PLOP3.LUT P3, PT, PT, PT, UP0, 0x80, 0x0 ;  /* 0x000000000000781c */ /* 0x000fe20003f6f008 */
[----:B------:R-:W-:Y:S01]  /*4fe0*/  UMOV UR33, 0x40000040 ;  /* 0x4000004000217882 */ /* 0x000fe20000000000 */
[----:B------:R-:W-:Y:S01]  /*4ff0*/  UMOV UR35, 0x80000020 ;  /* 0x8000002000237882 */ /* 0x000fe20000000000 */
[----:B------:R-:W-:Y:S01]  /*5000*/  ULOP3.LUT UR10, UR10, 0x3fff, URZ, 0xc0, !UPT ;  /* 0x00003fff0a0a7892 */ /* 0x000fe2000f8ec03f */
[----:B------:R-:W-:Y:S01]  /*5010*/  IMAD.MOV.U32 R142, RZ, RZ, R0 ;  /* 0x000000ffff8e7224 */ /* 0x000fe200078e0000 */
[----:B------:R-:W-:Y:S01]  /*5020*/  UMOV UR32, UR11 ;  /* 0x0000000b00207c82 */ /* 0x000fe20008000000 */
[----:B-1----:R-:W-:Y:S01]  /*5030*/  VIADD R22, R19, 0x9 ;  /* 0x0000000913167836 */ /* 0x002fe20000000000 */
[----:B------:R-:W-:Y:S01]  /*5040*/  ULOP3.LUT UR10, UR10, 0x2000000, URZ, 0xfc, !UPT ;  /* 0x020000000a0a7892 */ /* 0x000fe2000f8efc3f */
[----:B------:R-:W-:Y:S01]  /*5050*/  IMAD.SHL.U32 R140, R14, 0x80, RZ ;  /* 0x000000800e8c7824 */ /* 0x000fe200078e00ff */
[----:B------:R-:W-:Y:S01]  /*5060*/  R2UR UR14, R4 ;  /* 0x00000000040e72ca */ /* 0x000fe200000e0000 */
[----:B------:R-:W-:Y:S01]  /*5070*/  IMAD.U32 R23, RZ, RZ, UR4 ;  /* 0x00000004ff177e24 */ /* 0x000fe2000f8e00ff */
[----:B------:R-:W-:-:S04]  /*5080*/  UIMAD UR10, UR6, 0x600, UR10 ;  /* 0x00000600060a78a4 */ /* 0x000fc8000f8e020a */
[----:B------:R-:W-:-:S03]  /*5090*/  @!P1 LEA R23, R23, UR36, 0x3 ;  /* 0x0000002417179c11 */ /* 0x000fc6000f8e18ff */
[----:B------:R-:W-:Y:S02]  /*50a0*/  UMOV UR34, UR10 ;  /* 0x0000000a00227c82 */ /* 0x000fe40008000000 */
[----:B------:R-:W-:Y:S01]  /*50b0*/  HGMMA.64x96x16.F32.BF16 R88, gdesc[UR32].tnspB, R88, gsb0 ;  /* 0x41600000205879f0 */ /* 0x000fe20008001858 */
[----:B------:R-:W-:Y:S01]  /*50c0*/  UIADD3 UR32, UR11, 0x2, URZ ;  /* 0x000000020b207890 */ /* 0x000fe2000fffe03f */
[----:B------:R-:W-:Y:S01]  /*50d0*/  @!P1 VIADD R23, R23, 0x2d840 ;  /* 0x0002d84017179836 */ /* 0x000fe20000000000 */
[----:B------:R-:W-:Y:S01]  /*50e0*/  UIADD3 UR34, UR10, 0x40, URZ ;  /* 0x000000400a227890 */ /* 0x000fe2000fffe03f */
[----:B------:R-:W-:Y:S01]  /*50f0*/  UMOV UR33, 0x40000040 ;  /* 0x4000004000217882 */ /* 0x000fe20000000000 */
[----:B------:R-:W-:Y:S02]  /*5100*/  UMOV UR35, 0x80000020 ;  /* 0x8000002000237882 */ /* 0x000fe40000000000 */
[----:B------:R-:W-:Y:S01]  /*5110*/  @!P1 PRMT R23, RZ, 0x654, R23 ;  /* 0x00000654ff179816 */ /* 0x000fe20000000017 */
        /* <DEDUP_REMOVED lines=42> */
[----:B------:R-:W-:Y:S02]  /*53c0*/  @UP0 ULDC UR10, c[0x0][0x44c] ;  /* 0x00011300000a0ab9 */ /* 0x000fe40000000800 */
[----:B0-----:R-:W-:Y:S01]  /*53d0*/  @P2 IMAD.HI.U32 R13, R0, UR10, RZ ;  /* 0x0000000a000d2c27 */ /* 0x001fe2000f8e00ff */
[----:B------:R-:W-:Y:S01]  /*53e0*/  @UP0 ULDC UR10, c[0x0][0x450] ;  /* 0x00011400000a0ab9 */ /* 0x000fe20000000800 */
[----:B------:R-:W-:-:S03]  /*53f0*/  ISETP.GE.U32.AND P2, PT, R2, 0x180, PT ;  /* 0x000001800200780c */ /* 0x000fc60003f46070 */
[----:B------:R-:W-:Y:S02]  /*5400*/  @P3 SHF.R.U32.HI R142, RZ, UR10, R13 ;  /* 0x0000000aff8e3c19 */ /* 0x000fe4000801160d */
[----:B------:R-:W0:Y:S01]  /*5410*/  LDC R13, c[0x0][0x288] ;  /* 0x0000a200ff0d7b82 */ /* 0x000e220000000800 */
[----:B------:R-:W-:Y:S02]  /*5420*/  SEL R136, R22, 0x9, !P2 ;  /* 0x0000000916887807 */ /* 0x000fe40005000000 */
[----:B------:R-:W1:Y:S01]  /*5430*/  SHFL.IDX PT, R141, R142, RZ, 0x1c1f ;  /* 0x001c1fff8e8d7589 */ /* 0x000e6200000e0000 */
[----:B------:R-:W-:Y:S02]  /*5440*/  IADD3 R22, -R140, 0x1, RZ ;  /* 0x000000018c167810 */ /* 0x000fe40007ffe1ff */
[----:B------:R-:W-:-:S03]  /*5450*/  PLOP3.LUT P2, PT, PT, PT, UP1, 0x40, 0x0 ;  /* 0x000000000000781c */ /* 0x000fc60003f4e818 */
[----:B------:R-:W-:-:S04]  /*5460*/  IMAD R137, R3, -0x2, R22 ;  /* 0xfffffffe03897824 */ /* 0x000fc800078e0216 */
[----:B------:R-:W-:-:S04]  /*5470*/  IMAD R22, R18, UR31, R137 ;  /* 0x0000001f12167c24 */ /* 0x000fc8000f8e0289 */
[----:B0-----:R-:W-:-:S04]  /*5480*/  IMAD.IADD R22, R22, 0x1, -R13 ;  /* 0x0000000116167824 */ /* 0x001fc800078e0a0d */
[C---:B------:R-:W-:Y:S02]  /*5490*/  VIADD R139, R22.reuse, UR38 ;  /* 0x00000026168b7c36 */ /* 0x040fe40008000000 */
[----:B------:R-:W-:-:S04]  /*54a0*/  VIADD R138, R22, UR14 ;  /* 0x0000000e168a7c36 */ /* 0x000fc80008000000 */
[----:B-1----:R-:W-:Y:S01]  /*54b0*/  IMAD.IADD R22, R141, 0x1, R138 ;  /* 0x000000018d167824 */ /* 0x002fe200078e028a */
[----:B------:R-:W-:Y:S02]  /*54c0*/  WARPGROUP.DEPBAR.LE gsb0, 0x0 ;  /* 0x00008000000079c5 */ /* 0x000fe40000010000 */
[----:B------:R-:W-:-:S06]  /*54d0*/  WARPGROUP.ARRIVE ;  /* 0x00000000000079c5 */ /* 0x000fcc0000000000 */
[----:B------:R-:W-:Y:S03]  /*54e0*/  HGMMA.64x96x16.F32.BF16 R88, gdesc[UR32].tnspB, R88, gsb0 ;  /* 0x41600000205879f0 */ /* 0x000fe60008001858 */
[----:B------:R-:W-:Y:S02]  /*54f0*/  WARPGROUP.DEPBAR.LE gsb0, 0x0 ;  /* 0x00008000000079c5 */ /* 0x000fe40000010000 */
[----:B------:R0:W-:Y:S06]  /*5500*/  BAR.ARV R136, 0x100 ;  /* 0x000400880000751d */ /* 0x0001ec0000002000 */
[----:B------:R1:W-:Y:S02]  /*5510*/  @!P1 SYNCS.ARRIVE.TRANS64.RED.A1T0 RZ, [R23+URZ], RZ ;  /* 0x000000ff17ff99a7 */ /* 0x0003e4000810043f */
[----:B-1----:R-:W-:Y:S01]  /*5520*/  IMAD.IADD R23, R141, 0x1, R139 ;  /* 0x000000018d177824 */ /* 0x002fe200078e028b */
[----:B0-----:R-:W-:Y:S06]  /*5530*/  @P2 BRA `(.L_x_10236) ;  /* 0x00000000005c2947 */ /* 0x001fec0003800000 */
        /* <DEDUP_REMOVED lines=13> */
.L_x_10238:
[----:B------:R-:W-:-:S05]  /*5610*/  IMAD.U32 R143, RZ, RZ, UR29 ;  /* 0x0000001dff8f7e24 */ /* 0x000fca000f8e00ff */
[----:B------:R-:W-:-:S13]  /*5620*/  ISETP.NE.AND P2, PT, R143, 0x1, PT ;  /* 0x000000018f00780c */ /* 0x000fda0003f45270 */
[----:B------:R-:W0:Y:S02]  /*5630*/  @P2 LDC.64 R136, c[0x0][0x9e8] ;  /* 0x00027a00ff882b82 */ /* 0x000e240000000a00 */
[----:B0-----:R-:W-:-:S05]  /*5640*/  @P2 IMAD.HI.U32 R136, R141, R136, RZ ;  /* 0x000000888d882227 */ /* 0x001fca00078e00ff */
[----:B------:R-:W-:-:S07]  /*5650*/  @P2 SHF.R.U32.HI R141, RZ, R137, R136 ;  /* 0x00000089ff8d2219 */ /* 0x000fce0000011688 */
.L_x_10239:
[----:B------:R-:W-:Y:S05]  /*5660*/  BSYNC B0 ;  /* 0x0000000000007941 */ /* 0x000fea0003800000 */
.L_x_10237:
[----:B------:R-:W-:-:S04]  /*5670*/  IMAD R136, R141, R143, -R140 ;  /* 0x0000008f8d887224 */ /* 0x000fc800078e0a8c */
[----:B------:R-:W-:-:S05]  /*5680*/  IMAD R136, R3, -0x2, R136 ;  /* 0xfffffffe03887824 */ /* 0x000fca00078e0288 */
[----:B------:R-:W-:Y:S02]  /*5690*/  VIADDMNMX R23, R136, R143, R23, PT ;  /* 0x0000008f88177246 */ /* 0x000fe40003800117 */
[----:B------:R-:W-:-:S07]  /*56a0*/  VIMNMX R22, R22, R136, !PT ;  /* 0x0000008816167248 */ /* 0x000fce0007fe0100 */
.L_x_10236:
        /* <DEDUP_REMOVED lines=115> */
.L_x_10242:
[----:B------:R-:W-:-:S05]  /*5de0*/  IMAD.U32 R24, RZ, RZ, UR29 ;  /* 0x0000001dff187e24 */ /* 0x000fca000f8e00ff */
[----:B------:R-:W-:-:S13]  /*5df0*/  ISETP.NE.AND P3, PT, R24, 0x1, PT ;  /* 0x000000011800780c */ /* 0x000fda0003f65270 */
[----:B------:R-:W0:Y:S02]  /*5e00*/  @P3 LDC.64 R22, c[0x0][0x9e8] ;  /* 0x00027a00ff163b82 */ /* 0x000e240000000a00 */
[----:B0-----:R-:W-:-:S05]  /*5e10*/  @P3 IMAD.HI.U32 R22, R137, R22, RZ ;  /* 0x0000001689163227 */ /* 0x001fca00078e00ff */
[----:B------:R-:W-:-:S07]  /*5e20*/  @P3 SHF.R.U32.HI R137, RZ, R23, R22 ;  /* 0x00000017ff893219 */ /* 0x000fce0000011616 */
.L_x_10243:
[----:B------:R-:W-:Y:S05]  /*5e30*/  BSYNC B0 ;  /* 0x0000000000007941 */ /* 0x000fea0003800000 */
.L_x_10241:
[----:B------:R-:W-:-:S04]  /*5e40*/  IMAD R140, R137, R24, -R140 ;  /* 0x00000018898c7224 */ /* 0x000fc800078e0a8c */
[----:B------:R-:W-:-:S05]  /*5e50*/  IMAD R140, R3, -0x2, R140 ;  /* 0xfffffffe038c7824 */ /* 0x000fca00078e028c */
[----:B------:R-:W-:Y:S02]  /*5e60*/  VIADDMNMX R139, R140, R24, R139, PT ;  /* 0x000000188c8b7246 */ /* 0x000fe4000380018b */
[----:B------:R-:W-:-:S07]  /*5e70*/  VIMNMX R138, R138, R140, !PT ;  /* 0x0000008c8a8a7248 */ /* 0x000fce0007fe0100 */
.L_x_10240:
        /* <DEDUP_REMOVED lines=21> */
[----:B------:R-:W-:Y:S02]  /*5fd0*/  ISETP.GT.AND P5, PT, R138, RZ, P2 ;  /* 0x000000ff8a00720c */ /* 0x000fe400017a4270 */
        /* <DEDUP_REMOVED lines=13> */
[----:B------:R-:W-:Y:S02]  /*60b0*/  ISETP.LT.OR P3, PT, R139, 0xa, P3 ;  /* 0x0000000a8b00780c */ /* 0x000fe40001f61670 */
[----:B------:R-:W-:Y:S02]  /*60c0*/  FMNMX.FTZ R23, R57, R22, !PT ;  /* 0x0000001639177209 */ /* 0x000fe40007810000 */
[----:B------:R-:W-:-:S02]  /*60d0*/  ISETP.LT.OR P4, PT, R139, 0x11, P4 ;  /* 0x000000118b00780c */ /* 0x000fc40002781670 */
[----:B------:R-:W-:Y:S02]  /*60e0*/  FMNMX.FTZ R22, R60, R23, !PT ;  /* 0x000000173c167209 */ /* 0x000fe40007810000 */
[----:B------:R-:W-:Y:S02]  /*60f0*/  FSEL R31, R31, -INF , !P3 ;  /* 0xff8000001f1f7808 */ /* 0x000fe40005800000 */
        /* <DEDUP_REMOVED lines=26> */
[----:B------:R-:W-:Y:S01]  /*62a0*/  FSEL R46, R46, -INF , !P4 ;  /* 0xff8000002e2e7808 */ /* 0x000fe20006000000 */
[----:B------:R-:W0:Y:S01]  /*62b0*/  SHFL.BFLY PT, R22, R23, 0x2, 0x1f ;  /* 0x0c401f0017167f89 */ /* 0x000e2200000e0000 */
[----:B------:R-:W-:-:S04]  /*62c0*/  ISETP.GT.AND P4, PT, R138, 0x30, P2 ;  /* 0x000000308a00780c */ /* 0x000fc80001784270 */
[----:B------:R-:W-:-:S04]  /*62d0*/  ISETP.LT.OR P4, PT, R139, 0x31, P4 ;  /* 0x000000318b00780c */ /* 0x000fc80002781670 */
[----:B------:R-:W-:Y:S02]  /*62e0*/  FSEL R50, R50, -INF , !P4 ;  /* 0xff80000032327808 */ /* 0x000fe40006000000 */
[----:B------:R-:W-:-:S04]  /*62f0*/  ISETP.GT.AND P4, PT, R138, 0x39, P2 ;  /* 0x000000398a00780c */ /* 0x000fc80001784270 */
[----:B------:R-:W-:-:S04]  /*6300*/  ISETP.LT.OR P4, PT, R139, 0x3a, P4 ;  /* 0x0000003a8b00780c */ /* 0x000fc80002781670 */
[----:B------:R-:W-:Y:S02]  /*6310*/  FSEL R55, R55, -INF , !P4 ;  /* 0xff80000037377808 */ /* 0x000fe40006000000 */
[----:B------:R-:W-:Y:S02]  /*6320*/  ISETP.GT.AND P4, PT, R138, 0x48, P2 ;  /* 0x000000488a00780c */ /* 0x000fe40001784270 */
[----:B0-----:R-:W-:Y:S02]  /*6330*/  FMNMX.FTZ R24, R23, R22, !PT ;  /* 0x0000001617187209 */ /* 0x001fe40007810000 */
[----:B------:R-:W-:-:S03]  /*6340*/  ISETP.LT.OR P4, PT, R139, 0x49, P4 ;  /* 0x000000498b00780c */ /* 0x000fc60002781670 */
[----:B------:R-:W0:Y:S01]  /*6350*/  SHFL.BFLY PT, R137, R24, 0x1, 0x1f ;  /* 0x0c201f0018897f89 */ /* 0x000e2200000e0000 */
[----:B------:R-:W-:Y:S02]  /*6360*/  FSEL R62, R62, -INF , !P4 ;  /* 0xff8000003e3e7808 */ /* 0x000fe40006000000 */
        /* <DEDUP_REMOVED lines=8> */
[----:B------:R-:W-:Y:S02]  /*63f0*/  ISETP.LT.OR P4, PT, R139, 0x6a, P4 ;  /* 0x0000006a8b00780c */ /* 0x000fe40002781670 */
[C---:B------:R-:W-:Y:S01]  /*6400*/  FSETP.NEU.FTZ.AND P6, PT, R22.reuse, -INF , PT ;  /* 0xff8000001600780b */ /* 0x040fe20003fdd000 */
[----:B------:R-:W-:-:S05]  /*6410*/  FMUL.FTZ R136, R22, UR10 ;  /* 0x0000000a16887c20 */ /* 0x000fca0008410000 */
[----:B------:R-:W-:-:S05]  /*6420*/  FSEL R24, R136, RZ, P6 ;  /* 0x000000ff88187208 */ /* 0x000fca0003000000 */
[--C-:B------:R-:W-:Y:S01]  /*6430*/  FFMA.FTZ R137, R32, UR10, -R24.reuse ;  /* 0x0000000a20897c23 */ /* 0x100fe20008010818 */
[----:B------:R-:W-:Y:S01]  /*6440*/  FSEL R32, R26, -INF , !P5 ;  /* 0xff8000001a207808 */ /* 0x000fe20006800000 */
        /* <DEDUP_REMOVED lines=9> */
[----:B------:R-:W-:Y:S01]  /*64e0*/  ISETP.LT.OR P5, PT, R139, 0x2a, P3 ;  /* 0x0000002a8b00780c */ /* 0x000fe20001fa1670 */
[--C-:B------:R-:W-:Y:S01]  /*64f0*/  FFMA.FTZ R142, R53, UR10, -R24.reuse ;  /* 0x0000000a358e7c23 */ /* 0x100fe20008010818 */
[----:B------:R-:W-:Y:S01]  /*6500*/  FMNMX.FTZ R140, R30, R33, !PT ;  /* 0x000000211e8c7209 */ /* 0x000fe20007810000 */
[--C-:B------:R-:W-:Y:S01]  /*6510*/  FFMA.FTZ R33, R36, UR10, -R24.reuse ;  /* 0x0000000a24217c23 */ /* 0x100fe20008010818 */
[----:B------:R-:W-:Y:S01]  /*6520*/  ISETP.GT.AND P3, PT, R138, 0x31, P2 ;  /* 0x000000318a00780c */ /* 0x000fe20001764270 */
[----:B------:R-:W-:Y:S01]  /*6530*/  FFMA.FTZ R85, R85, UR10, -R24 ;  /* 0x0000000a55557c23 */ /* 0x000fe20008010818 */
[----:B0-----:R-:W-:Y:S01]  /*6540*/  FMNMX.FTZ R137, R31, R140, !PT ;  /* 0x0000008c1f897209 */ /* 0x001fe20007810000 */
[----:B------:R-:W-:Y:S01]  /*6550*/  MUFU.EX2 R23, R23 ;  /* 0x0000001700177308 */ /* 0x000fe20000000800 */
[----:B------:R-:W-:-:S02]  /*6560*/  FSEL R47, R47, -INF , !P5 ;  /* 0xff8000002f2f7808 */ /* 0x000fc40006800000 */
[----:B------:R-:W-:Y:S02]  /*6570*/  FMNMX.FTZ R36, R34, R137, !PT ;  /* 0x0000008922247209 */ /* 0x000fe40007810000 */
[----:B------:R-:W-:Y:S02]  /*6580*/  ISETP.GT.AND P5, PT, R138, 0x38, P2 ;  /* 0x000000388a00780c */ /* 0x000fe400017a4270 */
[----:B------:R-:W-:Y:S01]  /*6590*/  FMNMX.FTZ R37, R35, R36, !PT ;  /* 0x0000002423257209 */ /* 0x000fe20007810000 */
[----:B------:R-:W-:Y:S01]  /*65a0*/  MUFU.EX2 R136, R136 ;  /* 0x0000008800887308 */ /* 0x000fe20000000800 */
[----:B------:R-:W-:Y:S02]  /*65b0*/  ISETP.LT.OR P3, PT, R139, 0x32, P3 ;  /* 0x000000328b00780c */ /* 0x000fe40001f61670 */
[----:B------:R-:W-:Y:S01]  /*65c0*/  FMNMX.FTZ R140, R38, R37, !PT ;  /* 0x00000025268c7209 */ /* 0x000fe20007810000 */
[----:B------:R-:W-:Y:S01]  /*65d0*/  FFMA.FTZ R37, R40, UR10, -R24 ;  /* 0x0000000a28257c23 */ /* 0x000fe20008010818 */
[----:B------:R-:W-:-:S02]  /*65e0*/  FSEL R51, R51, -INF , !P3 ;  /* 0xff80000033337808 */ /* 0x000fc40005800000 */
[----:B------:R-:W-:Y:S01]  /*65f0*/  FMNMX.FTZ R137, R39, R140, !PT ;  /* 0x0000008c27897209 */ /* 0x000fe20007810000 */
[----:B------:R0:W-:Y:S01]  /*6600*/  MUFU.EX2 R36, R141 ;  /* 0x0000008d00247308 */ /* 0x0001e20000000800 */
[----:B------:R-:W-:Y:S02]  /*6610*/  ISETP.LT.OR P5, PT, R139, 0x39, P5 ;  /* 0x000000398b00780c */ /* 0x000fe40002fa1670 */
[----:B------:R-:W-:Y:S02]  /*6620*/  FMNMX.FTZ R40, R42, R137, !PT ;  /* 0x000000892a287209 */ /* 0x000fe40007810000 */
[----:B------:R-:W-:Y:S02]  /*6630*/  ISETP.GT.AND P3, PT, R138, 0x40, P2 ;  /* 0x000000408a00780c */ /* 0x000fe40001764270 */
[----:B------:R-:W-:Y:S01]  /*6640*/  FSEL R54, R54, -INF , !P5 ;  /* 0xff80000036367808 */ /* 0x000fe20006800000 */
[----:B------:R-:W-:Y:S01]  /*6650*/  MUFU.EX2 R25, R25 ;  /* 0x0000001900197308 */ /* 0x000fe20000000800 */
[----:B0-----:R-:W-:Y:S01]  /*6660*/  FFMA.FTZ R141, R41, UR10, -R24 ;  /* 0x0000000a298d7c23 */ /* 0x001fe20008010818 */
[----:B------:R-:W-:-:S02]  /*6670*/  FMNMX.FTZ R41, R43, R40, !PT ;  /* 0x000000282b297209 */ /* 0x000fc40007810000 */
[----:B------:R-:W-:Y:S02]  /*6680*/  ISETP.GT.AND P5, PT, R138, 0x41, P2 ;  /* 0x000000418a00780c */ /* 0x000fe400017a4270 */
[----:B------:R-:W-:Y:S01]  /*6690*/  FMNMX.FTZ R140, R46, R41, !PT ;  /* 0x000000292e8c7209 */ /* 0x000fe20007810000 */
[--C-:B------:R-:W-:Y:S01]  /*66a0*/  FFMA.FTZ R41, R44, UR10, -R24.reuse ;  /* 0x0000000a2c297c23 */ /* 0x100fe20008010818 */
[----:B------:R0:W-:Y:S01]  /*66b0*/  MUFU.EX2 R40, R141 ;  /* 0x0000008d00287308 */ /* 0x0001e20000000800 */
[----:B------:R-:W-:Y:S02]  /*66c0*/  ISETP.LT.OR P3, PT, R139, 0x41, P3 ;  /* 0x000000418b00780c */ /* 0x000fe40001f61670 */
[----:B------:R-:W-:Y:S02]  /*66d0*/  FMNMX.FTZ R137, R47, R140, !PT ;  /* 0x0000008c2f897209 */ /* 0x000fe40007810000 */
[----:B------:R-:W-:Y:S02]  /*66e0*/  ISETP.LT.OR P5, PT, R139, 0x42, P5 ;  /* 0x000000428b00780c */ /* 0x000fe40002fa1670 */
[----:B------:R-:W-:Y:S01]  /*66f0*/  FMNMX.FTZ R44, R50, R137, !PT ;  /* 0x00000089322c7209 */ /* 0x000fe20007810000 */
[----:B------:R-:W-:Y:S01]  /*6700*/  MUFU.EX2 R28, R28 ;  /* 0x0000001c001c7308 */ /* 0x000fe20000000800 */
[----:B0-----:R-:W-:Y:S01]  /*6710*/  FFMA.FTZ R141, R45, UR10, -R24 ;  /* 0x0000000a2d8d7c23 */ /* 0x001fe20008010818 */
[----:B------:R-:W-:-:S02]  /*6720*/  FSEL R58, R58, -INF , !P3 ;  /* 0xff8000003a3a7808 */ /* 0x000fc40005800000 */
[----:B------:R-:W-:Y:S02]  /*6730*/  FMNMX.FTZ R45, R51, R44, !PT ;  /* 0x0000002c332d7209 */ /* 0x000fe40007810000 */
[----:B------:R-:W-:Y:S02]  /*6740*/  ISETP.GT.AND P3, PT, R138, 0x49, P2 ;  /* 0x000000498a00780c */ /* 0x000fe40001764270 */
[----:B------:R-:W-:Y:S01]  /*6750*/  FMNMX.FTZ R140, R54, R45, !PT ;  /* 0x0000002d368c7209 */ /* 0x000fe20007810000 */
[----:B------:R-:W-:Y:S01]  /*6760*/  FFMA.FTZ R45, R48, UR10, -R24 ;  /* 0x0000000a302d7c23 */ /* 0x000fe20008010818 */
[----:B------:R-:W-:Y:S01]  /*6770*/  FSEL R59, R59, -INF , !P5 ;  /* 0xff8000003b3b7808 */ /* 0x000fe20006800000 */
[----:B------:R0:W-:Y:S01]  /*6780*/  MUFU.EX2 R44, R141 ;  /* 0x0000008d002c7308 */ /* 0x0001e20000000800 */
[----:B------:R-:W-:Y:S02]  /*6790*/  FMNMX.FTZ R137, R55, R140, !PT ;  /* 0x0000008c37897209 */ /* 0x000fe40007810000 */
[----:B------:R-:W-:-:S02]  /*67a0*/  ISETP.GT.AND P5, PT, R138, 0x50, P2 ;  /* 0x000000508a00780c */ /* 0x000fc400017a4270 */
[----:B------:R-:W-:Y:S02]  /*67b0*/  FMNMX.FTZ R48, R58, R137, !PT ;  /* 0x000000893a307209 */ /* 0x000fe40007810000 */
[----:B------:R-:W-:Y:S01]  /*67c0*/  ISETP.LT.OR P3, PT, R139, 0x4a, P3 ;  /* 0x0000004a8b00780c */ /* 0x000fe20001f61670 */
[----:B------:R-:W-:Y:S01]  /*67d0*/  MUFU.EX2 R29, R29 ;  /* 0x0000001d001d7308 */ /* 0x000fe20000000800 */
[--C-:B0-----:R-:W-:Y:S01]  /*67e0*/  FFMA.FTZ R141, R49, UR10, -R24.reuse ;  /* 0x0000000a318d7c23 */ /* 0x101fe20008010818 */
[----:B------:R-:W-:Y:S02]  /*67f0*/  FMNMX.FTZ R49, R59, R48, !PT ;  /* 0x000000303b317209 */ /* 0x000fe40007810000 */
[----:B------:R-:W-:Y:S02]  /*6800*/  FSEL R63, R63, -INF , !P3 ;  /* 0xff8000003f3f7808 */ /* 0x000fe40005800000 */
[----:B------:R-:W-:Y:S02]  /*6810*/  ISETP.LT.OR P5, PT, R139, 0x51, P5 ;  /* 0x000000518b00780c */ /* 0x000fe40002fa1670 */
[----:B------:R-:W-:Y:S01]  /*6820*/  FMNMX.FTZ R140, R62, R49, !PT ;  /* 0x000000313e8c7209 */ /* 0x000fe20007810000 */
[----:B------:R-:W-:Y:S01]  /*6830*/  FFMA.FTZ R49, R52, UR10, -R24 ;  /* 0x0000000a34317c23 */ /* 0x000fe20008010818 */
[----:B------:R-:W-:Y:S01]  /*6840*/  ISETP.GT.AND P3, PT, R138, 0x58, P2 ;  /* 0x000000588a00780c */ /* 0x000fe20001764270 */
[----:B------:R0:W-:Y:S01]  /*6850*/  MUFU.EX2 R48, R141 ;  /* 0x0000008d00307308 */ /* 0x0001e20000000800 */
[----:B------:R-:W-:-:S02]  /*6860*/  FSEL R66, R66, -INF , !P5 ;  /* 0xff80000042427808 */ /* 0x000fc40006800000 */
[----:B------:R-:W-:Y:S02]  /*6870*/  FMNMX.FTZ R137, R63, R140, !PT ;  /* 0x0000008c3f897209 */ /* 0x000fe40007810000 */
[----:B------:R-:W-:Y:S02]  /*6880*/  ISETP.GT.AND P5, PT, R138, 0x59, P2 ;  /* 0x000000598a00780c */ /* 0x000fe400017a4270 */
[C---:B------:R-:W-:Y:S01]  /*6890*/  ISETP.LT.OR P3, PT, R139.reuse, 0x59, P3 ;  /* 0x000000598b00780c */ /* 0x040fe20001f61670 */
[----:B------:R-:W-:Y:S01]  /*68a0*/  MUFU.EX2 R33, R33 ;  /* 0x0000002100217308 */ /* 0x000fe20000000800 */
[----:B------:R-:W-:Y:S02]  /*68b0*/  FMNMX.FTZ R52, R66, R137, !PT ;  /* 0x0000008942347209 */ /* 0x000fe40007810000 */
[----:B------:R-:W-:Y:S02]  /*68c0*/  ISETP.LT.OR P5, PT, R139, 0x5a, P5 ;  /* 0x0000005a8b00780c */ /* 0x000fe40002fa1670 */
[----:B------:R-:W-:-:S02]  /*68d0*/  FSEL R70, R70, -INF , !P3 ;  /* 0xff80000046467808 */ /* 0x000fc40005800000 */
[----:B------:R-:W-:Y:S01]  /*68e0*/  FMNMX.FTZ R53, R67, R52, !PT ;  /* 0x0000003443357209 */ /* 0x000fe20007810000 */
[----:B------:R-:W-:Y:S01]  /*68f0*/  MUFU.EX2 R37, R37 ;  /* 0x0000002500257308 */ /* 0x000fe20000000800 */
[----:B------:R-:W-:Y:S02]  /*6900*/  ISETP.GT.AND P3, PT, R138, 0x61, P2 ;  /* 0x000000618a00780c */ /* 0x000fe40001764270 */
[----:B------:R-:W-:Y:S02]  /*6910*/  FSEL R71, R71, -INF , !P5 ;  /* 0xff80000047477808 */ /* 0x000fe40006800000 */
[----:B------:R-:W-:Y:S01]  /*6920*/  FMNMX.FTZ R140, R70, R53, !PT ;  /* 0x00000035468c7209 */ /* 0x000fe20007810000 */
[----:B------:R-:W-:Y:S01]  /*6930*/  FFMA.FTZ R53, R56, UR10, -R24 ;  /* 0x0000000a38357c23 */ /* 0x000fe20008010818 */
[----:B------:R-:W-:Y:S01]  /*6940*/  ISETP.GT.AND P5, PT, R138, 0x68, P2 ;  /* 0x000000688a00780c */ /* 0x000fe200017a4270 */
[----:B------:R-:W-:Y:S01]  /*6950*/  MUFU.EX2 R52, R142 ;  /* 0x0000008e00347308 */ /* 0x000fe20000000800 */
[----:B------:R-:W-:-:S02]  /*6960*/  ISETP.LT.OR P3, PT, R139, 0x62, P3 ;  /* 0x000000628b00780c */ /* 0x000fc40001f61670 */
[----:B------:R-:W-:Y:S02]  /*6970*/  FMNMX.FTZ R137, R71, R140, !PT ;  /* 0x0000008c47897209 */ /* 0x000fe40007810000 */
[----:B------:R-:W-:Y:S02]  /*6980*/  FSEL R75, R75, -INF , !P3 ;  /* 0xff8000004b4b7808 */ /* 0x000fe40005800000 */
[----:B------:R-:W-:Y:S01]  /*6990*/  ISETP.LT.OR P5, PT, R139, 0x69, P5 ;  /* 0x000000698b00780c */ /* 0x000fe20002fa1670 */
[----:B------:R-:W-:Y:S01]  /*69a0*/  MUFU.EX2 R41, R41 ;  /* 0x0000002900297308 */ /* 0x000fe20000000800 */
[----:B------:R-:W-:Y:S01]  /*69b0*/  FMNMX.FTZ R56, R74, R137, !PT ;  /* 0x000000894a387209 */ /* 0x000fe20007810000 */
[----:B------:R-:W-:Y:S01]  /*69c0*/  FFMA.FTZ R137, R57, UR10, -R24 ;  /* 0x0000000a39897c23 */ /* 0x000fe20008010818 */
[----:B------:R-:W-:Y:S02]  /*69d0*/  ISETP.GT.AND P3, PT, R138, 0x70, P2 ;  /* 0x000000708a00780c */ /* 0x000fe40001764270 */
[----:B------:R-:W-:-:S02]  /*69e0*/  FSEL R140, R78, -INF , !P5 ;  /* 0xff8000004e8c7808 */ /* 0x000fc40006800000 */
[----:B------:R-:W-:Y:S01]  /*69f0*/  FMNMX.FTZ R57, R75, R56, !PT ;  /* 0x000000384b397209 */ /* 0x000fe20007810000 */
[----:B------:R-:W-:Y:S01]  /*6a00*/  MUFU.EX2 R45, R45 ;  /* 0x0000002d002d7308 */ /* 0x000fe20000000800 */
[----:B------:R-:W-:Y:S02]  /*6a10*/  ISETP.GT.AND P5, PT, R138, 0x71, P2 ;  /* 0x000000718a00780c */ /* 0x000fe400017a4270 */
[----:B0-----:R-:W-:Y:S02]  /*6a20*/  FSEL R141, R79, -INF , !P4 ;  /* 0xff8000004f8d7808 */ /* 0x001fe40006000000 */
[C---:B------:R-:W-:Y:S02]  /*6a30*/  ISETP.LT.OR P3, PT, R139.reuse, 0x71, P3 ;  /* 0x000000718b00780c */ /* 0x040fe40001f61670 */
[----:B------:R-:W-:Y:S01]  /*6a40*/  FMNMX.FTZ R78, R140, R57, !PT ;  /* 0x000000398c4e7209 */ /* 0x000fe20007810000 */
[----:B------:R-:W-:Y:S01]  /*6a50*/  FFMA.FTZ R57, R60, UR10, -R24 ;  /* 0x0000000a3c397c23 */ /* 0x000fe20008010818 */
[----:B------:R-:W-:Y:S01]  /*6a60*/  ISETP.GT.AND P4, PT, R138, 0x78, P2 ;  /* 0x000000788a00780c */ /* 0x000fe20001784270 */
[----:B------:R0:W-:Y:S01]  /*6a70*/  MUFU.EX2 R56, R137 ;  /* 0x0000008900387308 */ /* 0x0001e20000000800 */
[----:B------:R-:W-:-:S02]  /*6a80*/  ISETP.LT.OR P5, PT, R139, 0x72, P5 ;  /* 0x000000728b00780c */ /* 0x000fc40002fa1670 */
[----:B------:R-:W-:Y:S02]  /*6a90*/  FSEL R82, R82, -INF , !P3 ;  /* 0xff80000052527808 */ /* 0x000fe40005800000 */
[----:B------:R-:W-:Y:S02]  /*6aa0*/  FMNMX.FTZ R79, R141, R78, !PT ;  /* 0x0000004e8d4f7209 */ /* 0x000fe40007810000 */
[----:B------:R-:W-:Y:S01]  /*6ab0*/  ISETP.GT.AND P2, PT, R138, 0x79, P2 ;  /* 0x000000798a00780c */ /* 0x000fe20001744270 */
[----:B------:R-:W-:Y:S01]  /*6ac0*/  MUFU.EX2 R49, R49 ;  /* 0x0000003100317308 */ /* 0x000fe20000000800 */
[----:B------:R-:W-:Y:S01]  /*6ad0*/  ISETP.LT.OR P4, PT, R139, 0x79, P4 ;  /* 0x000000798b00780c */ /* 0x000fe20002781670 */
[----:B0-----:R-:W-:Y:S01]  /*6ae0*/  FFMA.FTZ R137, R61, UR10, -R24 ;  /* 0x0000000a3d897c23 */ /* 0x001fe20008010818 */
[----:B------:R-:W-:Y:S02]  /*6af0*/  FSEL R83, R83, -INF , !P5 ;  /* 0xff80000053537808 */ /* 0x000fe40006800000 */
[----:B------:R-:W-:-:S02]  /*6b00*/  FMNMX.FTZ R60, R82, R79, !PT ;  /* 0x0000004f523c7209 */ /* 0x000fc40007810000 */
[----:B------:R-:W-:Y:S01]  /*6b10*/  ISETP.LT.OR P2, PT, R139, 0x7a, P2 ;  /* 0x0000007a8b00780c */ /* 0x000fe20001741670 */
[----:B------:R-:W-:Y:S01]  /*6b20*/  MUFU.EX2 R53, R53 ;  /* 0x0000003500357308 */ /* 0x000fe20000000800 */
[----:B------:R-:W-:Y:S02]  /*6b30*/  FSEL R86, R86, -INF , !P4 ;  /* 0xff80000056567808 */ /* 0x000fe40006000000 */
[----:B------:R-:W-:Y:S02]  /*6b40*/  FMNMX.FTZ R61, R83, R60, !PT ;  /* 0x0000003c533d7209 */ /* 0x000fe40007810000 */
[----:B------:R-:W-:Y:S02]  /*6b50*/  FSEL R87, R87, -INF , !P2 ;  /* 0xff80000057577808 */ /* 0x000fe40005000000 */
        /* <DEDUP_REMOVED lines=8> */
[--C-:B------:R-:W-:Y:S01]  /*6be0*/  FFMA.FTZ R73, R76, UR10, -R24.reuse ;  /* 0x0000000a4c497c23 */ /* 0x100fe20008010818 */
[----:B------:R-:W0:Y:S01]  /*6bf0*/  SHFL.BFLY PT, R79, R78, 0x2, 0x1f ;  /* 0x0c401f004e4f7f89 */ /* 0x000e2200000e0000 */
[--C-:B------:R-:W-:Y:S01]  /*6c00*/  FFMA.FTZ R76, R77, UR10, -R24.reuse ;  /* 0x0000000a4d4c7c23 */ /* 0x100fe20008010818 */
[--C-:B------:R-:W-:Y:S01]  /*6c10*/  FFMA.FTZ R77, R80, UR10, -R24.reuse ;  /* 0x0000000a504d7c23 */ /* 0x100fe20008010818 */
[----:B------:R-:W-:Y:S01]  /*6c20*/  FFMA.FTZ R80, R81, UR10, -R24 ;  /* 0x0000000a51507c23 */ /* 0x000fe20008010818 */
[----:B------:R-:W-:Y:S01]  /*6c30*/  FSEL R81, R22, RZ, P6 ;  /* 0x000000ff16517208 */ /* 0x000fe20003000000 */
[----:B------:R-:W-:Y:S04]  /*6c40*/  MUFU.EX2 R60, R137 ;  /* 0x00000089003c7308 */ /* 0x000fe80000000800 */
[----:B------:R-:W-:-:S04]  /*6c50*/  FADD.FTZ R12, -R81, R12 ;  /* 0x0000000c510c7221 */ /* 0x000fc80000010100 */
[----:B------:R-:W-:Y:S01]  /*6c60*/  FMUL.FTZ R12, R12, UR10 ;  /* 0x0000000a0c0c7c20 */ /* 0x000fe20008410000 */
[----:B------:R-:W-:Y:S08]  /*6c70*/  MUFU.EX2 R57, R57 ;  /* 0x0000003900397308 */ /* 0x000ff00000000800 */
[----:B------:R-:W1:Y:S01]  /*6c80*/  MUFU.EX2 R12, R12 ;  /* 0x0000000c000c7308 */ /* 0x000e620000000800 */
[----:B0-----:R-:W-:Y:S01]  /*6c90*/  FMNMX.FTZ R79, R78, R79, !PT ;  /* 0x0000004f4e4f7209 */ /* 0x001fe20007810000 */
[----:B------:R-:W-:-:S04]  /*6ca0*/  FFMA.FTZ R78, R84, UR10, -R24 ;  /* 0x0000000a544e7c23 */ /* 0x000fc80008010818 */
[----:B------:R-:W0:Y:S02]  /*6cb0*/  SHFL.BFLY PT, R138, R79, 0x1, 0x1f ;  /* 0x0c201f004f8a7f89 */ /* 0x000e2400000e0000 */
[----:B------:R-:W-:Y:S08]  /*6cc0*/  MUFU.EX2 R61, R61 ;  /* 0x0000003d003d7308 */ /* 0x000ff00000000800 */
[----:B------:R-:W-:Y:S01]  /*6cd0*/  MUFU.EX2 R64, R64 ;  /* 0x0000004000407308 */ /* 0x000fe20000000800 */
[-C--:B-1----:R-:W-:Y:S01]  /*6ce0*/  FMUL.FTZ R88, R88, R12.reuse ;  /* 0x0000000c58587220 */ /* 0x082fe20000410000 */
        /* <DEDUP_REMOVED lines=12> */
[----:B------:R-:W-:Y:S01]  /*6db0*/  FMUL.FTZ R112, R112, R12 ;  /* 0x0000000c70707220 */ /* 0x000fe20000410000 */
[----:B0-----:R-:W-:Y:S01]  /*6dc0*/  FMNMX.FTZ R79, R79, R138, !PT ;  /* 0x0000008a4f4f7209 */ /* 0x001fe20007810000 */
[----:B------:R-:W-:Y:S01]  /*6dd0*/  MUFU.EX2 R68, R68 ;  /* 0x0000004400447308 */ /* 0x000fe20000000800 */
[----:B------:R-:W-:Y:S01]  /*6de0*/  F2FP.BF16.F32.PACK_AB R138, R28, R25 ;  /* 0x000000191c8a723e */ /* 0x000fe200000010ff */
[-C--:B------:R-:W-:Y:S01]  /*6df0*/  FMUL.FTZ R113, R113, R12.reuse ;  /* 0x0000000c71717220 */ /* 0x080fe20000410000 */
[C---:B------:R-:W-:Y:S01]  /*6e00*/  FSETP.NEU.FTZ.AND P2, PT, R79.reuse, -INF , PT ;  /* 0xff8000004f00780b */ /* 0x040fe20003f5d000 */
[----:B------:R-:W-:Y:S01]  /*6e10*/  FMUL.FTZ R24, R79, UR10 ;  /* 0x0000000a4f187c20 */ /* 0x000fe20008410000 */
[-C--:B------:R-:W-:Y:S01]  /*6e20*/  FMUL.FTZ R116, R116, R12.reuse ;  /* 0x0000000c74747220 */ /* 0x080fe20000410000 */
[-C--:B------:R-:W-:Y:S01]  /*6e30*/  FMUL.FTZ R117, R117, R12.reuse ;  /* 0x0000000c75757220 */ /* 0x080fe20000410000 */
[-C--:B------:R-:W-:Y:S01]  /*6e40*/  FMUL.FTZ R120, R120, R12.reuse ;  /* 0x0000000c78787220 */ /* 0x080fe20000410000 */
[----:B------:R-:W-:Y:S01]  /*6e50*/  MUFU.EX2 R69, R69 ;  /* 0x0000004500457308 */ /* 0x000fe20000000800 */
[----:B------:R-:W-:Y:S01]  /*6e60*/  FSEL R24, R24, RZ, P2 ;  /* 0x000000ff18187208 */ /* 0x000fe20001000000 */
[-C--:B------:R-:W-:Y:S01]  /*6e70*/  FMUL.FTZ R121, R121, R12.reuse ;  /* 0x0000000c79797220 */ /* 0x080fe20000410000 */
[-C--:B------:R-:W-:Y:S01]  /*6e80*/  FMUL.FTZ R124, R124, R12.reuse ;  /* 0x0000000c7c7c7220 */ /* 0x080fe20000410000 */
[-C--:B------:R-:W-:Y:S01]  /*6e90*/  FMUL.FTZ R125, R125, R12.reuse ;  /* 0x0000000c7d7d7220 */ /* 0x080fe20000410000 */
[----:B------:R-:W-:Y:S01]  /*6ea0*/  FMUL.FTZ R128, R128, R12 ;  /* 0x0000000c80807220 */ /* 0x000fe20000410000 */
        /* <DEDUP_REMOVED lines=9> */
[----:B------:R-:W-:Y:S01]  /*6f40*/  MUFU.EX2 R137, R137 ;  /* 0x0000008900897308 */ /* 0x000fe20000000800 */
[----:B------:R-:W-:Y:S01]  /*6f50*/  FMUL.FTZ R30, R30, UR10 ;  /* 0x0000000a1e1e7c20 */ /* 0x000fe20008410000 */
[----:B------:R-:W-:Y:S01]  /*6f60*/  FFMA.FTZ R39, R42, UR10, -R24 ;  /* 0x0000000a2a277c23 */ /* 0x000fe20008010818 */
[----:B------:R-:W-:-:S02]  /*6f70*/  IMAD.U32 R42, RZ, RZ, UR6 ;  /* 0x00000006ff2a7e24 */ /* 0x000fc4000f8e00ff */
[--C-:B------:R-:W-:Y:S01]  /*6f80*/  FFMA.FTZ R146, R31, UR10, -R24.reuse ;  /* 0x0000000a1f927c23 */ /* 0x100fe20008010818 */
[--C-:B------:R-:W-:Y:S01]  /*6f90*/  FFMA.FTZ R142, R47, UR10, -R24.reuse ;  /* 0x0000000a2f8e7c23 */ /* 0x100fe20008010818 */
[----:B------:R-:W-:Y:S01]  /*6fa0*/  FFMA.FTZ R47, R12, R8, R23 ;  /* 0x000000080c2f7223 */ /* 0x000fe20000010017 */
[--C-:B------:R-:W-:Y:S01]  /*6fb0*/  FFMA.FTZ R31, R50, UR10, -R24.reuse ;  /* 0x0000000a321f7c23 */ /* 0x100fe20008010818 */
[----:B------:R-:W0:Y:S01]  /*6fc0*/  MUFU.EX2 R30, R30 ;  /* 0x0000001e001e7308 */ /* 0x000e220000000800 */
[----:B------:R-:W-:Y:S01]  /*6fd0*/  @!P1 LEA R42, R42, UR36, 0x3 ;  /* 0x000000242a2a9c11 */ /* 0x000fe2000f8e18ff */
[C---:B------:R-:W-:Y:S01]  /*6fe0*/  FADD.FTZ R8, R136.reuse, R47 ;  /* 0x0000002f88087221 */ /* 0x040fe20000010000 */
[----:B------:R-:W-:Y:S01]  /*6ff0*/  F2FP.BF16.F32.PACK_AB R136, R136, R23 ;  /* 0x000000178888723e */ /* 0x000fe200000010ff */
[--C-:B------:R-:W-:Y:S01]  /*7000*/  FFMA.FTZ R84, R43, UR10, -R24.reuse ;  /* 0x0000000a2b547c23 */ /* 0x100fe20008010818 */
[----:B------:R-:W-:Y:S01]  /*7010*/  FFMA.FTZ R43, R46, UR10, -R24 ;  /* 0x0000000a2e2b7c23 */ /* 0x000fe20008010818 */
[----:B------:R-:W-:-:S02]  /*7020*/  @!P1 VIADD R42, R42, 0x2d860 ;  /* 0x0002d8602a2a9836 */ /* 0x000fc40000000000 */
[----:B------:R-:W-:Y:S01]  /*7030*/  FADD.FTZ R47, R25, R8 ;  /* 0x00000008192f7221 */ /* 0x000fe20000010000 */
[----:B------:R-:W1:Y:S01]  /*7040*/  MUFU.EX2 R144, R144 ;  /* 0x0000009000907308 */ /* 0x000e620000000800 */
[--C-:B------:R-:W-:Y:S01]  /*7050*/  FFMA.FTZ R32, R51, UR10, -R24.reuse ;  /* 0x0000000a33207c23 */ /* 0x100fe20008010818 */
[----:B------:R-:W-:Y:S01]  /*7060*/  FFMA.FTZ R51, R54, UR10, -R24 ;  /* 0x0000000a36337c23 */ /* 0x000fe20008010818 */
[----:B------:R-:W-:Y:S01]  /*7070*/  @!P1 PRMT R42, RZ, 0x654, R42 ;  /* 0x00000654ff2a9816 */ /* 0x000fe2000000002a */
[----:B------:R-:W-:Y:S01]  /*7080*/  FADD.FTZ R47, R28, R47 ;  /* 0x0000002f1c2f7221 */ /* 0x000fe20000010000 */
[--C-:B------:R-:W-:Y:S01]  /*7090*/  FFMA.FTZ R46, R55, UR10, -R24.reuse ;  /* 0x0000000a372e7c23 */ /* 0x100fe20008010818 */
[--C-:B------:R-:W-:Y:S01]  /*70a0*/  FFMA.FTZ R15, R58, UR10, -R24.reuse ;  /* 0x0000000a3a0f7c23 */ /* 0x100fe20008010818 */
[----:B------:R1:W-:Y:S01]  /*70b0*/  @!P1 SYNCS.ARRIVE.TRANS64.RED.A1T0 RZ, [R42+URZ], RZ ;  /* 0x000000ff2aff99a7 */ /* 0x0003e2000810043f */
[----:B------:R-:W2:Y:S01]  /*70c0*/  MUFU.EX2 R139, R139 ;  /* 0x0000008b008b7308 */ /* 0x000ea20000000800 */
[----:B0-----:R-:W-:Y:S01]  /*70d0*/  FFMA.FTZ R7, R30, R7, R137 ;  /* 0x000000071e077223 */ /* 0x001fe20000010089 */
[----:B------:R-:W-:Y:S01]  /*70e0*/  FADD.FTZ R28, R26, R47 ;  /* 0x0000002f1a1c7221 */ /* 0x000fe20000010000 */
[--C-:B------:R-:W-:Y:S01]  /*70f0*/  FFMA.FTZ R54, R59, UR10, -R24.reuse ;  /* 0x0000000a3b367c23 */ /* 0x100fe20008010818 */
[--C-:B------:R-:W-:Y:S01]  /*7100*/  FFMA.FTZ R59, R62, UR10, -R24.reuse ;  /* 0x0000000a3e3b7c23 */ /* 0x100fe20008010818 */
[----:B------:R-:W-:Y:S01]  /*7110*/  FFMA.FTZ R8, R63, UR10, -R24 ;  /* 0x0000000a3f087c23 */ /* 0x000fe20008010818 */
[----:B------:R-:W-:Y:S01]  /*7120*/  FADD.FTZ R50, R29, R28 ;  /* 0x0000001c1d327221 */ /* 0x000fe20000010000 */
        /* <DEDUP_REMOVED lines=28> */
[----:B------:R-:W-:Y:S01]  /*72f0*/  F2FP.BF16.F32.PACK_AB R40, R40, R37 ;  /* 0x000000252828723e */ /* 0x000fe200000010ff */
[----:B------:R-:W-:Y:S01]  /*7300*/  STSM.16.M88.4 [R11+0x21800], R136 ;  /* 0x021800880b007844 */ /* 0x000fe20000000200 */
[----:B------:R-:W-:Y:S01]  /*7310*/  F2FP.BF16.F32.PACK_AB R66, R68, R65 ;  /* 0x000000414442723e */ /* 0x000fe200000010ff */
[C---:B------:R-:W-:Y:S01]  /*7320*/  FADD.FTZ R50, R48.reuse, R47 ;  /* 0x0000002f30327221 */ /* 0x040fe20000010000 */
[----:B------:R-:W-:Y:S01]  /*7330*/  F2FP.BF16.F32.PACK_AB R48, R48, R45 ;  /* 0x0000002d3030723e */ /* 0x000fe200000010ff */
[----:B------:R-:W1:Y:S01]  /*7340*/  MUFU.EX2 R38, R38 ;  /* 0x0000002600267308 */ /* 0x000e620000000800 */
[----:B--2---:R-:W-:Y:S01]  /*7350*/  FADD.FTZ R42, R34, R23 ;  /* 0x00000017222a7221 */ /* 0x004fe20000010000 */
[----:B------:R-:W-:Y:S01]  /*7360*/  FFMA.FTZ R23, R74, UR10, -R24 ;  /* 0x0000000a4a177c23 */ /* 0x000fe20008010818 */
[----:B------:R-:W-:Y:S01]  /*7370*/  F2FP.BF16.F32.PACK_AB R24, R29, R26 ;  /* 0x0000001a1d18723e */ /* 0x000fe200000010ff */
[----:B------:R-:W-:Y:S01]  /*7380*/  FADD.FTZ R29, R49, R50 ;  /* 0x00000032311d7221 */ /* 0x000fe20000010000 */
[----:B------:R-:W-:Y:S01]  /*7390*/  F2FP.BF16.F32.PACK_AB R26, R36, R33 ;  /* 0x00000021241a723e */ /* 0x000fe200000010ff */
[----:B------:R-:W-:Y:S01]  /*73a0*/  UMOV UR6, UR4 ;  /* 0x0000000400067c82 */ /* 0x000fe20008000000 */
[----:B------:R-:W-:Y:S01]  /*73b0*/  ISETP.GT.AND P2, PT, R14, UR28, PT ;  /* 0x0000001c0e007c0c */ /* 0x000fe2000bf44270 */
[----:B------:R-:W2:Y:S01]  /*73c0*/  MUFU.EX2 R39, R39 ;  /* 0x0000002700277308 */ /* 0x000ea20000000800 */
[----:B0-----:R-:W-:Y:S01]  /*73d0*/  FADD.FTZ R25, R35, R42 ;  /* 0x0000002a23197221 */ /* 0x001fe20000010000 */
[----:B------:R-:W-:Y:S01]  /*73e0*/  FADD.FTZ R58, R52, R29 ;  /* 0x0000001d343a7221 */ /* 0x000fe20000010000 */
[-C--:B------:R-:W-:Y:S01]  /*73f0*/  FMUL.FTZ R129, R129, R12.reuse ;  /* 0x0000000c81817220 */ /* 0x080fe20000410000 */
[-C--:B------:R-:W-:Y:S01]  /*7400*/  FMUL.FTZ R132, R132, R12.reuse ;  /* 0x0000000c84847220 */ /* 0x080fe20000410000 */
[----:B------:R-:W-:Y:S01]  /*7410*/  FMUL.FTZ R133, R133, R12 ;  /* 0x0000000c85857220 */ /* 0x000fe20000410000 */
[----:B------:R-:W-:Y:S01]  /*7420*/  FADD.FTZ R33, R53, R58 ;  /* 0x0000003a35217221 */ /* 0x000fe20000010000 */
[----:B------:R-:W-:Y:S01]  /*7430*/  F2FP.BF16.F32.PACK_AB R58, R60, R57 ;  /* 0x000000393c3a723e */ /* 0x000fe200000010ff */
[----:B------:R-:W0:Y:S01]  /*7440*/  MUFU.EX2 R84, R84 ;  /* 0x0000005400547308 */ /* 0x000e220000000800 */
[----:B-1----:R-:W-:Y:S01]  /*7450*/  FADD.FTZ R42, R38, R25 ;  /* 0x00000019262a7221 */ /* 0x002fe20000010000 */
[----:B------:R-:W-:-:S02]  /*7460*/  VIADD R14, R14, 0xffffffff ;  /* 0xffffffff0e0e7836 */ /* 0x000fc40000000000 */
        /* <DEDUP_REMOVED lines=30> */
[C---:B--2---:R-:W-:Y:S01]  /*7650*/  FADD.FTZ R42, R142.reuse, R25 ;  /* 0x000000198e2a7221 */ /* 0x044fe20000010000 */
[----:B------:R-:W-:Y:S01]  /*7660*/  F2FP.BF16.F32.PACK_AB R43, R142, R43 ;  /* 0x0000002b8e2b723e */ /* 0x000fe200000010ff */
[----:B------:R-:W-:Y:S01]  /*7670*/  FMUL.FTZ R135, R135, R30 ;  /* 0x0000001e87877220 */ /* 0x000fe20000410000 */
[----:B------:R-:W-:-:S04]  /*7680*/  IMAD.MOV.U32 R12, RZ, RZ, R22 ;  /* 0x000000ffff0c7224 */ /* 0x000fc800078e0016 */
[----:B------:R-:W2:Y:S01]  /*7690*/  MUFU.EX2 R51, R51 ;  /* 0x0000003300337308 */ /* 0x000ea20000000800 */
[----:B0-----:R-:W-:Y:S01]  /*76a0*/  FADD.FTZ R25, R31, R42 ;  /* 0x0000002a1f197221 */ /* 0x001fe20000010000 */
[----:B------:R-:W-:Y:S02]  /*76b0*/  F2FP.BF16.F32.PACK_AB R42, R44, R41 ;  /* 0x000000292c2a723e */ /* 0x000fe400000010ff */
[----:B------:R-:W-:-:S04]  /*76c0*/  F2FP.BF16.F32.PACK_AB R41, R84, R39 ;  /* 0x000000275429723e */ /* 0x000fc800000010ff */
[----:B------:R-:W0:Y:S01]  /*76d0*/  MUFU.EX2 R46, R46 ;  /* 0x0000002e002e7308 */ /* 0x000e220000000800 */
[----:B-1----:R-:W-:Y:S01]  /*76e0*/  FADD.FTZ R50, R32, R25 ;  /* 0x0000001920327221 */ /* 0x002fe20000010000 */
[----:B------:R-:W-:Y:S02]  /*76f0*/  F2FP.BF16.F32.PACK_AB R25, R34, R27 ;  /* 0x0000001b2219723e */ /* 0x000fe400000010ff */
[----:B------:R-:W-:Y:S01]  /*7700*/  F2FP.BF16.F32.PACK_AB R27, R38, R35 ;  /* 0x00000023261b723e */ /* 0x000fe200000010ff */
[C---:B------:R-:W-:Y:S01]  /*7710*/  FADD.FTZ R38, R56.reuse, R33 ;  /* 0x0000002138267221 */ /* 0x040fe20000010000 */
[----:B------:R-:W-:Y:S02]  /*7720*/  F2FP.BF16.F32.PACK_AB R56, R56, R53 ;  /* 0x000000353838723e */ /* 0x000fe400000010ff */
[----:B------:R-:W1:Y:S01]  /*7730*/  MUFU.EX2 R15, R15 ;  /* 0x0000000f000f7308 */ /* 0x000e620000000800 */
[----:B--2---:R-:W-:Y:S01]  /*7740*/  FADD.FTZ R29, R51, R50 ;  /* 0x00000032331d7221 */ /* 0x004fe20000010000 */
[----:B------:R-:W-:Y:S01]  /*7750*/  FADD.FTZ R33, R57, R38 ;  /* 0x0000002639217221 */ /* 0x000fe20000010000 */
[----:B------:R2:W-:Y:S01]  /*7760*/  STSM.16.M88.4 [R10], R24 ;  /* 0x000000180a007844 */ /* 0x0005e20000000200 */
[----:B------:R-:W-:-:S02]  /*7770*/  F2FP.BF16.F32.PACK_AB R50, R52, R49 ;  /* 0x000000313432723e */ /* 0x000fc400000010ff */
[----:B------:R-:W-:Y:S01]  /*7780*/  FADD.FTZ R38, R60, R33 ;  /* 0x000000213c267221 */ /* 0x000fe20000010000 */
[----:B------:R-:W-:Y:S01]  /*7790*/  F2FP.BF16.F32.PACK_AB R49, R32, R31 ;  /* 0x0000001f2031723e */ /* 0x000fe200000010ff */
[----:B------:R-:W3:Y:S01]  /*77a0*/  MUFU.EX2 R54, R54 ;  /* 0x0000003600367308 */ /* 0x000ee20000000800 */
[C---:B0-----:R-:W-:Y:S01]  /*77b0*/  FADD.FTZ R34, R46.reuse, R29 ;  /* 0x0000001d2e227221 */ /* 0x041fe20000010000 */
[----:B------:R-:W-:Y:S01]  /*77c0*/  FADD.FTZ R33, R61, R38 ;  /* 0x000000263d217221 */ /* 0x000fe20000010000 */
[----:B------:R-:W-:Y:S01]  /*77d0*/  F2FP.BF16.F32.PACK_AB R51, R46, R51 ;  /* 0x000000332e33723e */ /* 0x000fe200000010ff */
[----:B------:R0:W-:Y:S02]  /*77e0*/  STSM.16.M88.4 [R9], R40 ;  /* 0x0000002809007844 */ /* 0x0001e40000000200 */
[C---:B------:R-:W-:Y:S01]  /*77f0*/  FADD.FTZ R38, R64.reuse, R33 ;  /* 0x0000002140267221 */ /* 0x040fe20000010000 */
[----:B------:R-:W-:Y:S01]  /*7800*/  F2FP.BF16.F32.PACK_AB R64, R64, R61 ;  /* 0x0000003d4040723e */ /* 0x000fe200000010ff */
[----:B------:R-:W4:Y:S01]  /*7810*/  MUFU.EX2 R59, R59 ;  /* 0x0000003b003b7308 */ /* 0x000f220000000800 */
[----:B-1----:R-:W-:Y:S01]  /*7820*/  FADD.FTZ R29, R15, R34 ;  /* 0x000000220f1d7221 */ /* 0x002fe20000010000 */
[----:B------:R0:W-:Y:S01]  /*7830*/  STSM.16.M88.4 [R6], R48 ;  /* 0x0000003006007844 */ /* 0x0001e20000000200 */
[----:B--2---:R-:W-:-:S04]  /*7840*/  FADD.FTZ R27, R65, R38 ;  /* 0x00000026411b7221 */ /* 0x004fc80000010000 */
[----:B------:R-:W-:Y:S01]  /*7850*/  FADD.FTZ R26, R68, R27 ;  /* 0x0000001b441a7221 */ /* 0x000fe20000010000 */
[----:B------:R-:W1:Y:S01]  /*7860*/  MUFU.EX2 R8, R8 ;  /* 0x0000000800087308 */ /* 0x000e620000000800 */
[C---:B---3--:R-:W-:Y:S01]  /*7870*/  FADD.FTZ R34, R54.reuse, R29 ;  /* 0x0000001d36227221 */ /* 0x048fe20000010000 */
[----:B------:R-:W-:Y:S01]  /*7880*/  F2FP.BF16.F32.PACK_AB R57, R54, R15 ;  /* 0x0000000f3639723e */ /* 0x000fe200000010ff */
[----:B------:R-:W-:-:S05]  /*7890*/  FADD.FTZ R27, R69, R26 ;  /* 0x0000001a451b7221 */ /* 0x000fca0000010000 */
[----:B------:R-:W2:Y:S01]  /*78a0*/  MUFU.EX2 R7, R7 ;  /* 0x0000000700077308 */ /* 0x000ea20000000800 */
[----:B----4-:R-:W-:-:S07]  /*78b0*/  FADD.FTZ R29, R59, R34 ;  /* 0x000000223b1d7221 */ /* 0x010fce0000010000 */
[----:B------:R-:W3:Y:S01]  /*78c0*/  MUFU.EX2 R28, R28 ;  /* 0x0000001c001c7308 */ /* 0x000ee20000000800 */
[C---:B-1----:R-:W-:Y:S01]  /*78d0*/  FADD.FTZ R34, R8.reuse, R29 ;  /* 0x0000001d08227221 */ /* 0x042fe20000010000 */
[----:B------:R-:W-:-:S05]  /*78e0*/  F2FP.BF16.F32.PACK_AB R59, R8, R59 ;  /* 0x0000003b083b723e */ /* 0x000fca00000010ff */
[----:B------:R0:W-:Y:S01]  /*78f0*/  STSM.16.M88.4 [R11+0x27800], R56 ;  /* 0x027800380b007844 */ /* 0x0001e20000000200 */
        /* <DEDUP_REMOVED lines=9> */
[----:B------:R-:W-:-:S05]  /*7990*/  F2FP.BF16.F32.PACK_AB R67, R62, R67 ;  /* 0x000000433e43723e */ /* 0x000fca00000010ff */
[----:B------:R0:W-:Y:S01]  /*79a0*/  STSM.16.M88.4 [R5], R64 ;  /* 0x0000004005007844 */ /* 0x0001e20000000200 */
        /* <DEDUP_REMOVED lines=8> */
[----:B---3--:R-:W-:-:S07]  /*7a30*/  FADD.FTZ R15, R36, R15 ;  /* 0x0000000f240f7221 */ /* 0x008fce0000010000 */
[----:B------:R-:W3:Y:S01]  /*7a40*/  MUFU.EX2 R77, R77 ;  /* 0x0000004d004d7308 */ /* 0x000ee20000000800 */
[C---:B-1----:R-:W-:Y:S01]  /*7a50*/  FADD.FTZ R8, R76.reuse, R25 ;  /* 0x000000194c087221 */ /* 0x042fe20000010000 */
[----:B------:R-:W-:Y:S02]  /*7a60*/  F2FP.BF16.F32.PACK_AB R74, R76, R73 ;  /* 0x000000494c4a723e */ /* 0x000fe400000010ff */
[----:B------:R-:W-:-:S04]  /*7a70*/  F2FP.BF16.F32.PACK_AB R73, R36, R23 ;  /* 0x000000172449723e */ /* 0x000fc800000010ff */
[----:B------:R-:W1:Y:S01]  /*7a80*/  MUFU.EX2 R75, R141 ;  /* 0x0000008d004b7308 */ /* 0x000e620000000800 */
[----:B--2---:R-:W-:-:S07]  /*7a90*/  FADD.FTZ R15, R140, R15 ;  /* 0x0000000f8c0f7221 */ /* 0x004fce0000010000 */
[----:B------:R-:W2:Y:S01]  /*7aa0*/  MUFU.EX2 R80, R80 ;  /* 0x0000005000507308 */ /* 0x000ea20000000800 */
[----:B---3--:R-:W-:-:S07]  /*7ab0*/  FADD.FTZ R25, R77, R8 ;  /* 0x000000084d197221 */ /* 0x008fce0000010000 */
[----:B------:R-:W3:Y:S01]  /*7ac0*/  MUFU.EX2 R78, R78 ;  /* 0x0000004e004e7308 */ /* 0x000ee20000000800 */
[C---:B-1----:R-:W-:Y:S01]  /*7ad0*/  FADD.FTZ R15, R75.reuse, R15 ;  /* 0x0000000f4b0f7221 */ /* 0x042fe20000010000 */
[----:B------:R-:W-:-:S05]  /*7ae0*/  F2FP.BF16.F32.PACK_AB R75, R75, R140 ;  /* 0x0000008c4b4b723e */ /* 0x000fca00000010ff */
[----:B------:R0:W-:Y:S01]  /*7af0*/  STSM.16.M88.4 [R9+0x6000], R72 ;  /* 0x0060004809007844 */ /* 0x0001e20000000200 */
[----:B------:R-:W1:Y:S01]  /*7b00*/  MUFU.EX2 R81, R85 ;  /* 0x0000005500517308 */ /* 0x000e620000000800 */
[C---:B--2---:R-:W-:Y:S01]  /*7b10*/  FADD.FTZ R29, R80.reuse, R25 ;  /* 0x00000019501d7221 */ /* 0x044fe20000010000 */
[----:B------:R-:W-:-:S06]  /*7b20*/  F2FP.BF16.F32.PACK_AB R24, R80, R77 ;  /* 0x0000004d5018723e */ /* 0x000fcc00000010ff */
[----:B------:R-:W2:Y:S01]  /*7b30*/  MUFU.EX2 R82, R82 ;  /* 0x0000005200527308 */ /* 0x000ea20000000800 */
[----:B---3--:R-:W-:-:S07]  /*7b40*/  FADD.FTZ R8, R78, R29 ;  /* 0x0000001d4e087221 */ /* 0x008fce0000010000 */
[----:B------:R-:W3:Y:S01]  /*7b50*/  MUFU.EX2 R83, R83 ;  /* 0x0000005300537308 */ /* 0x000ee20000000800 */
[C---:B-1----:R-:W-:Y:S01]  /*7b60*/  F2FP.BF16.F32.PACK_AB R26, R81.reuse, R78 ;  /* 0x0000004e511a723e */ /* 0x042fe200000010ff */
[----:B------:R-:W-:-:S06]  /*7b70*/  FADD.FTZ R8, R81, R8 ;  /* 0x0000000851087221 */ /* 0x000fcc0000010000 */
[----:B------:R-:W1:Y:S01]  /*7b80*/  MUFU.EX2 R86, R86 ;  /* 0x0000005600567308 */ /* 0x000e620000000800 */
[----:B--2---:R-:W-:-:S07]  /*7b90*/  FADD.FTZ R15, R82, R15 ;  /* 0x0000000f520f7221 */ /* 0x004fce0000010000 */
[----:B------:R-:W2:Y:S01]  /*7ba0*/  MUFU.EX2 R87, R87 ;  /* 0x0000005700577308 */ /* 0x000ea20000000800 */
[C---:B---3--:R-:W-:Y:S01]  /*7bb0*/  F2FP.BF16.F32.PACK_AB R25, R83.reuse, R82 ;  /* 0x000000525319723e */ /* 0x048fe200000010ff */
[----:B------:R-:W-:-:S04]  /*7bc0*/  FADD.FTZ R15, R83, R15 ;  /* 0x0000000f530f7221 */ /* 0x000fc80000010000 */
[----:B-1----:R-:W-:Y:S01]  /*7bd0*/  FADD.FTZ R15, R86, R15 ;  /* 0x0000000f560f7221 */ /* 0x002fe20000010000 */
[----:B--2---:R-:W-:-:S03]  /*7be0*/  F2FP.BF16.F32.PACK_AB R27, R87, R86 ;  /* 0x00000056571b723e */ /* 0x004fc600000010ff */
[----:B------:R-:W-:Y:S01]  /*7bf0*/  FADD.FTZ R7, R87, R15 ;  /* 0x0000000f57077221 */ /* 0x000fe20000010000 */
[----:B------:R-:W-:Y:S01]  /*7c00*/  IMAD.MOV.U32 R15, RZ, RZ, R79 ;  /* 0x000000ffff0f7224 */ /* 0x000fe200078e004f */
[----:B------:R0:W-:Y:S01]  /*7c10*/  STSM.16.M88.4 [R6+0x6000], R24 ;  /* 0x0060001806007844 */ /* 0x0001e20000000200 */
[----:B------:R1:W-:Y:S06]  /*7c20*/  MEMBAR.ALL.CTA ;  /* 0x0000000000007992 */ /* 0x0003ec0000008000 */
[----:B-1----:R-:W1:Y:S02]  /*7c30*/  FENCE.VIEW.ASYNC.S ;  /* 0x00000000000073c6 */ /* 0x002e640000000000 */
[----:B-1----:R-:W-:Y:S01]  /*7c40*/  NOP ;  /* 0x0000000000007918 */ /* 0x002fe20000000000 */
[----:B------:R-:W-:Y:S05]  /*7c50*/  @P2 BRA `(.L_x_10244) ;  /* 0xffffffcc00c82947 */ /* 0x000fea000383ffff */
[----:B------:R-:W-:Y:S02]  /*7c60*/  IMAD.MOV.U32 R15, RZ, RZ, R79 ;  /* 0x000000ffff0f7224 */ /* 0x000fe400078e004f */
[----:B------:R-:W-:-:S07]  /*7c70*/  IMAD.MOV.U32 R12, RZ, RZ, R22 ;  /* 0x000000ffff0c7224 */ /* 0x000fce00078e0016 */
.L_x_10227:
[----:B------:R-:W2:Y:S01]  /*7c80*/  S2UR UR11, SR_CTAID.X ;  /* 0x00000000000b79c3 */ /* 0x000ea20000002500 */
[----:B------:R-:W-:Y:S01]  /*7c90*/  ULDC UR6, c[0x0][0x448] ;  /* 0x0001120000067ab9 */ /* 0x000fe20000000800 */
[----:B------:R-:W-:Y:S01]  /*7ca0*/  IADD3 R13, -R13, 0x1, RZ ;  /* 0x000000010d0d7810 */ /* 0x000fe20007ffe1ff */
[----:B------:R-:W-:Y:S01]  /*7cb0*/  UISETP.NE.AND UP0, UPT, UR6, 0x1, UPT ;  /* 0x000000010600788c */ /* 0x000fe2000bf05270 */
[----:B------:R-:W-:Y:S02]  /*7cc0*/  ULDC UR18, c[0x0][0x9e4] ;  /* 0x0002790000127ab9 */ /* 0x000fe40000000800 */
[----:B------:R-:W-:Y:S01]  /*7cd0*/  UMOV UR6, 0xc0 ;  /* 0x000000c000067882 */ /* 0x000fe20000000000 */
[----:B------:R-:W-:Y:S01]  /*7ce0*/  IMAD R13, R18, UR31, R13 ;  /* 0x0000001f120d7c24 */ /* 0x000fe2000f8e020d */
[----:B------:R-:W-:-:S06]  /*7cf0*/  UISETP.GE.AND UP1, UPT, UR18, 0x1, UPT ;  /* 0x000000011200788c */ /* 0x000fcc000bf26270 */
[----:B------:R-:W-:Y:S01]  /*7d00*/  @UP0 ULDC UR14, c[0x0][0x44c] ;  /* 0x00011300000e0ab9 */ /* 0x000fe20000000800 */
[----:B------:R-:W-:Y:S01]  /*7d10*/  PLOP3.LUT P5, PT, PT, PT, UP1, 0x80, 0x0 ;  /* 0x000000000000781c */ /* 0x000fe20003faf018 */
[----:B------:R-:W-:Y:S01]  /*7d20*/  @UP0 ULDC UR19, c[0x0][0x450] ;  /* 0x0001140000130ab9 */ /* 0x000fe20000000800 */
[----:B--2---:R-:W-:Y:S01]  /*7d30*/  UIMAD UR6, UR11, UR6, 0xbf ;  /* 0x000000bf0b0674a4 */ /* 0x004fe2000f8e0206 */
[----:B------:R-:W-:-:S03]  /*7d40*/  R2UR UR11, R13 ;  /* 0x000000000d0b72ca */ /* 0x000fc600000e0000 */
[----:B------:R-:W-:-:S04]  /*7d50*/  UIMAD.WIDE.U32 UR14, UR6, UR14, URZ ;  /* 0x0000000e060e72a5 */ /* 0x000fc8000f8e003f */
[----:B------:R-:W-:-:S06]  /*7d60*/  @UP0 USHF.R.U32.HI UR6, URZ, UR19, UR15 ;  /* 0x000000133f060299 */ /* 0x000fcc000801160f */
[----:B------:R-:W-:-:S03]  /*7d70*/  UIADD3 UR6, UR11, UR6, URZ ;  /* 0x000000060b067290 */ /* 0x000fc6000fffe03f */
[----:B------:R-:W-:Y:S02]  /*7d80*/  ULDC UR11, c[0x0][0x9dc] ;  /* 0x00027700000b7ab9 */ /* 0x000fe40000000800 */
        /* <DEDUP_REMOVED lines=12> */
.L_x_10246:
[----:B------:R-:W-:-:S11]  /*7e50*/  UISETP.NE.AND UP1, UPT, UR18, 0x1, UPT ;  /* 0x000000011200788c */ /* 0x000fd6000bf25270 */
[----:B------:R-:W-:Y:S02]  /*7e60*/  @UP1 ULDC.64 UR22, c[0x0][0x9e8] ;  /* 0x00027a0000161ab9 */ /* 0x000fe40000000a00 */
[----:B------:R-:W-:-:S04]  /*7e70*/  UIMAD.WIDE.U32 UR14, UR6, UR22, URZ ;  /* 0x00000016060e72a5 */ /* 0x000fc8000f8e003f */
[----:B------:R-:W-:-:S12]  /*7e80*/  @UP1 USHF.R.U32.HI UR6, URZ, UR23, UR15 ;  /* 0x000000173f061299 */ /* 0x000fd8000801160f */
.L_x_10247:
[----:B------:R-:W-:-:S04]  /*7e90*/  UIMAD UR6, UR6, UR18, URZ ;  /* 0x00000012060672a4 */ /* 0x000fc8000f8e023f */
[----:B------:R-:W-:-:S04]  /*7ea0*/  UISETP.LT.AND UP1, UPT, UR11, UR6, UPT ;  /* 0x000000060b00728c */ /* 0x000fc8000bf21270 */
[----:B------:R-:W-:-:S12]  /*7eb0*/  USEL UR11, UR11, UR6, !UP1 ;  /* 0x000000060b0b7287 */ /* 0x000fd8000c800000 */
.L_x_10245:
        /* <DEDUP_REMOVED lines=13> */
.L_x_10257:
        /* <DEDUP_REMOVED lines=9> */
.L_x_10250:
[----:B------:R-:W-:Y:S01]  /*8020*/  ULEA UR14, UR4, UR36, 0x3 ;  /* 0x00000024040e7291 */ /* 0x000fe2000f8e183f */
[----:B------:R-:W-:-:S05]  /*8030*/  IMAD.U32 R12, RZ, RZ, UR5 ;  /* 0x00000005ff0c7e24 */ /* 0x000fca000f8e00ff */
[----:B------:R-:W-:-:S04]  /*8040*/  SHF.L.U32 R12, R12, 0x1f, RZ ;  /* 0x0000001f0c0c7819 */ /* 0x000fc800000006ff */
[----:B------:R2:W3:Y:S01]  /*8050*/  SYNCS.PHASECHK.TRANS64.TRYWAIT P2, [UR14+0x2d830], R12 ;  /* 0x02d8300cff0075a7 */ /* 0x0004e2000804014e */
[----:B------:R-:W-:Y:S05]  /*8060*/  @!P0 BRA `(.L_x_10251) ;  /* 0x0000000000048947 */ /* 0x000fea0003800000 */
[----:B------:R-:W-:Y:S01]  /*8070*/  BPT.TRAP 0x1 ;  /* 0x000000040000795c */ /* 0x000fe20000300000 */
.L_x_10251:
[----:B---3--:R-:W-:Y:S05]  /*8080*/  @P2 BRA `(.L_x_10249) ;  /* 0x0000000000082947 */ /* 0x008fea0003800000 */
[----:B------:R-:W3:Y:S02]  /*8090*/  SYNCS.PHASECHK.TRANS64.TRYWAIT P2, [UR14+0x2d830], R12 ;  /* 0x02d8300cff0075a7 */ /* 0x000ee4000804014e */
[----:B---3--:R-:W-:Y:S05]  /*80a0*/  @!P2 BRA `(.L_x_10252) ;  /* 0x000000b400d8a947 */ /* 0x008fea0003800000 */
.L_x_10249:
[----:B--23--:R-:W-:Y:S01]  /*80b0*/  VIADD R12, R19, 0x8 ;  /* 0x00000008130c7836 */ /* 0x00cfe20000000000 */
[----:B------:R-:W-:Y:S01]  /*80c0*/  R2UR UR28, R20 ;  /* 0x00000000141c72ca */ /* 0x000fe200000e0000 */
[----:B------:R-:W-:Y:S01]  /*80d0*/  UIMAD UR26, UR4, 0x600, UR7 ;  /* 0x00000600041a78a4 */ /* 0x000fe2000f8e0207 */
[----:B------:R-:W-:Y:S01]  /*80e0*/  R2UR UR29, R21 ;  /* 0x00000000151d72ca */ /* 0x000fe200000e0000 */
[----:B------:R-:W-:Y:S01]  /*80f0*/  UMOV UR31, 0x80000020 ;  /* 0x80000020001f7882 */ /* 0x000fe20000000000 */
[----:B------:R2:W-:Y:S01]  /*8100*/  BAR.SYNC.DEFER_BLOCKING R12, 0x100 ;  /* 0x0004000c0000751d */ /* 0x0005e20000010000 */
[----:B------:R-:W-:Y:S02]  /*8110*/  UIADD3 UR14, UR26, 0x200, URZ ;  /* 0x000002001a0e7890 */ /* 0x000fe4000fffe03f */
[----:B------:R-:W-:Y:S02]  /*8120*/  UIADD3 UR18, UR26, 0x202, URZ ;  /* 0x000002021a127890 */ /* 0x000fe4000fffe03f */
[----:B------:R-:W-:-:S02]  /*8130*/  UIADD3 UR22, UR26, 0x400, URZ ;  /* 0x000004001a167890 */ /* 0x000fc4000fffe03f */
[----:B------:R-:W-:Y:S01]  /*8140*/  UMOV UR30, UR26 ;  /* 0x0000001a001e7c82 */ /* 0x000fe20008000000 */
[----:B------:R-:W-:Y:S01]  /*8150*/  UMOV UR15, 0x80000020 ;  /* 0x80000020000f7882 */ /* 0x000fe20000000000 */
[----:B------:R-:W-:Y:S01]  /*8160*/  UMOV UR19, 0x80000020 ;  /* 0x8000002000137882 */ /* 0x000fe20000000000 */
[----:B------:R-:W-:Y:S01]  /*8170*/  UMOV UR23, 0x80000020 ;  /* 0x8000002000177882 */ /* 0x000fe20000000000 */
[----:B------:R-:W-:Y:S01]  /*8180*/  UMOV UR27, 0x80000020 ;  /* 0x80000020001b7882 */ /* 0x000fe20000000000 */
[----:B01----:R-:W-:-:S06]  /*8190*/  WARPGROUP.ARRIVE ;  /* 0x00000000000079c5 */ /* 0x003fcc0000000000 */
[----:B------:R-:W-:Y:S01]  /*81a0*/  HGMMA.64x128x16.F32.BF16 R24, gdesc[UR28], RZ, !UPT, gsb0 ;  /* 0x01e000001c1879f0 */ /* 0x000fe2000c0018ff */
[----:B------:R-:W-:Y:S01]  /*81b0*/  UIADD3 UR30, UR26, 0x2, URZ ;  /* 0x000000021a1e7890 */ /* 0x000fe2000fffe03f */
[----:B------:R-:W-:Y:S01]  /*81c0*/  UMOV UR28, UR8 ;  /* 0x00000008001c7c82 */ /* 0x000fe20008000000 */
[----:B------:R-:W-:Y:S01]  /*81d0*/  UMOV UR29, UR9 ;  /* 0x00000009001d7c82 */ /* 0x000fe20008000000 */
[----:B------:R-:W-:Y:S01]  /*81e0*/  UMOV UR31, 0x80000020 ;  /* 0x80000020001f7882 */ /* 0x000fe20000000000 */
[----:B------:R-:W-:Y:S01]  /*81f0*/  UIADD3 UR26, UR26, 0x402, URZ ;  /* 0x000004021a1a7890 */ /* 0x000fe2000fffe03f */
        /* <DEDUP_REMOVED lines=19> */
.L_x_10254:
[----:B------:R-:W-:Y:S01]  /*8330*/  ULEA UR14, UR11, UR36, 0x3 ;  /* 0x000000240b0e7291 */ /* 0x000fe2000f8e183f */
[----:B------:R-:W-:-:S05]  /*8340*/  IMAD.U32 R12, RZ, RZ, UR32 ;  /* 0x00000020ff0c7e24 */ /* 0x000fca000f8e00ff */
[----:B------:R-:W-:-:S04]  /*8350*/  SHF.L.U32 R12, R12, 0x1f, RZ ;  /* 0x0000001f0c0c7819 */ /* 0x000fc800000006ff */
[----:B------:R0:W1:Y:S01]  /*8360*/  SYNCS.PHASECHK.TRANS64.TRYWAIT P2, [UR14+0x2d850], R12 ;  /* 0x02d8500cff0075a7 */ /* 0x000062000804014e */
[----:B------:R-:W-:Y:S05]  /*8370*/  @!P0 BRA `(.L_x_10255) ;  /* 0x0000000000048947 */ /* 0x000fea0003800000 */
[----:B------:R-:W-:Y:S01]  /*8380*/  BPT.TRAP 0x1 ;  /* 0x000000040000795c */ /* 0x000fe20000300000 */
.L_x_10255:
[----:B-1----:R-:W-:Y:S05]  /*8390*/  @P2 BRA `(.L_x_10253) ;  /* 0x0000000000082947 */ /* 0x002fea0003800000 */
[----:B------:R-:W1:Y:S02]  /*83a0*/  SYNCS.PHASECHK.TRANS64.TRYWAIT P2, [UR14+0x2d850], R12 ;  /* 0x02d8500cff0075a7 */ /* 0x000e64000804014e */
[----:B-1----:R-:W-:Y:S05]  /*83b0*/  @!P2 BRA `(.L_x_10256) ;  /* 0x000000b4002ca947 */ /* 0x002fea0003800000 */
.L_x_10253:
[----:B------:R-:W-:Y:S01]  /*83c0*/  UIADD3 UR14, UR36, 0x400, URZ ;  /* 0x00000400240e7890 */ /* 0x000fe2000fffe03f */
[----:B------:R-:W-:Y:S01]  /*83d0*/  WARPGROUP.ARRIVE ;  /* 0x00000000000079c5 */ /* 0x000fe20000000000 */
[----:B------:R-:W-:Y:S01]  /*83e0*/  ULOP3.LUT UR15, UR39, 0x10000, URZ, 0xfc, !UPT ;  /* 0x00010000270f7892 */ /* 0x000fe2000f8efc3f */
[----:B01----:R-:W-:Y:S01]  /*83f0*/  FMNMX.FTZ R12, R24, R23, !PT ;  /* 0x00000017180c7209 */ /* 0x003fe20007810000 */
[----:B------:R-:W-:Y:S01]  /*8400*/  USHF.R.U32.HI UR14, URZ, 0x4, UR14 ;  /* 0x000000043f0e7899 */ /* 0x000fe2000801160e */
[----:B------:R-:W-:Y:S01]  /*8410*/  ISETP.GE.U32.AND P2, PT, R2, 0x180, PT ;  /* 0x000001800200780c */ /* 0x000fe20003f46070 */
[----:B------:R-:W-:Y:S01]  /*8420*/  UMOV UR29, 0x40000040 ;  /* 0x40000040001d7882 */ /* 0x000fe20000000000 */
[----:B------:R-:W-:Y:S01]  /*8430*/  UMOV UR31, 0x80000020 ;  /* 0x80000020001f7882 */ /* 0x000fe20000000000 */
[----:B------:R-:W-:Y:S01]  /*8440*/  ULOP3.LUT UR14, UR14, 0x3fff, URZ, 0xc0, !UPT ;  /* 0x00003fff0e0e7892 */ /* 0x000fe2000f8ec03f */
[----:B------:R-:W-:Y:S01]  /*8450*/  FMNMX.FTZ R15, R25, R12, !PT ;  /* 0x0000000c190f7209 */ /* 0x000fe20007810000 */
[----:B------:R-:W-:Y:S01]  /*8460*/  UMOV UR28, UR15 ;  /* 0x0000000f001c7c82 */ /* 0x000fe20008000000 */
[----:B------:R-:W-:Y:S01]  /*8470*/  UMOV UR32, UR5 ;  /* 0x0000000500207c82 */ /* 0x000fe20008000000 */
[----:B------:R-:W-:Y:S01]  /*8480*/  ULOP3.LUT UR14, UR14, 0x2000000, URZ, 0xfc, !UPT ;  /* 0x020000000e0e7892 */ /* 0x000fe2000f8efc3f */
[----:B------:R-:W-:-:S03]  /*8490*/  FMNMX.FTZ R12, R28, R15, !PT ;  /* 0x0000000f1c0c7209 */ /* 0x000fc60007810000 */
[----:B------:R-:W-:Y:S01]  /*84a0*/  UIMAD UR14, UR11, 0x600, UR14 ;  /* 0x000006000b0e78a4 */ /* 0x000fe2000f8e020e */
[----:B------:R-:W-:-:S04]  /*84b0*/  FMNMX.FTZ R15, R29, R12, !PT ;  /* 0x0000000c1d0f7209 */ /* 0x000fc80007810000 */
[----:B------:R-:W-:Y:S02]  /*84c0*/  FMNMX.FTZ R12, R32, R15, !PT ;  /* 0x0000000f200c7209 */ /* 0x000fe40007810000 */
        /* <DEDUP_REMOVED lines=38> */
[----:B------:R-:W0:Y:S01]  /*8730*/  SHFL.BFLY PT, R12, R15, 0x2, 0x1f ;  /* 0x0c401f000f0c7f89 */ /* 0x000e2200000e0000 */
[----:B------:R-:W-:Y:S01]  /*8740*/  UMOV UR29, 0x40000040 ;  /* 0x40000040001d7882 */ /* 0x000fe20000000000 */
[----:B------:R-:W-:Y:S01]  /*8750*/  UMOV UR31, 0x80000020 ;  /* 0x80000020001f7882 */ /* 0x000fe20000000000 */
        /* <DEDUP_REMOVED lines=40> */
[----:B------:R-:W-:-:S02]  /*89e0*/  WARPGROUP.DEPBAR.LE gsb0, 0x0 ;  /* 0x00008000000079c5 */ /* 0x000fc40000010000 */
[----:B------:R-:W-:Y:S01]  /*89f0*/  WARPGROUP.ARRIVE ;  /* 0x00000000000079c5 */ /* 0x000fe20000000000 */
[----:B------:R-:W-:Y:S01]  /*8a00*/  FMNMX.FTZ R15, R47, R136, !PT ;  /* 0x000000882f0f7209 */ /* 0x000fe20007810000 */
[--C-:B------:R-:W-:Y:S01]  /*8a10*/  FFMA.FTZ R69, R69, UR10, -R22.reuse ;  /* 0x0000000a45457c23 */ /* 0x100fe20008010816 */
[--C-:B------:R-:W-:Y:S01]  /*8a20*/  FFMA.FTZ R72, R72, UR10, -R22.reuse ;  /* 0x0000000a48487c23 */ /* 0x100fe20008010816 */
[--C-:B------:R-:W-:Y:S01]  /*8a30*/  FFMA.FTZ R73, R73, UR10, -R22.reuse ;  /* 0x0000000a49497c23 */ /* 0x100fe20008010816 */
[----:B------:R-:W-:Y:S01]  /*8a40*/  FMNMX.FTZ R136, R50, R15, !PT ;  /* 0x0000000f32887209 */ /* 0x000fe20007810000 */
[----:B------:R-:W-:Y:S01]  /*8a50*/  HGMMA.64x96x16.F32.BF16 R88, gdesc[UR28].tnspB, R88, gsb0 ;  /* 0x416000001c5879f0 */ /* 0x000fe20008001858 */
[----:B------:R-:W-:Y:S01]  /*8a60*/  UIADD3 UR28, UR15, 0x6, URZ ;  /* 0x000000060f1c7890 */ /* 0x000fe2000fffe03f */
[--C-:B------:R-:W-:Y:S01]  /*8a70*/  FFMA.FTZ R76, R76, UR10, -R22.reuse ;  /* 0x0000000a4c4c7c23 */ /* 0x100fe20008010816 */
[----:B------:R-:W-:Y:S01]  /*8a80*/  UIADD3 UR30, UR14, 0xc0, URZ ;  /* 0x000000c00e1e7890 */ /* 0x000fe2000fffe03f */
[----:B------:R-:W-:Y:S01]  /*8a90*/  FMNMX.FTZ R15, R51, R136, !PT ;  /* 0x00000088330f7209 */ /* 0x000fe20007810000 */
[----:B------:R-:W-:Y:S01]  /*8aa0*/  UMOV UR29, 0x40000040 ;  /* 0x40000040001d7882 */ /* 0x000fe20000000000 */
[----:B------:R-:W-:Y:S01]  /*8ab0*/  UMOV UR31, 0x80000020 ;  /* 0x80000020001f7882 */ /* 0x000fe20000000000 */
        /* <DEDUP_REMOVED lines=9> */
[----:B------:R-:W0:Y:S03]  /*8b50*/  MUFU.EX2 R24, R24 ;  /* 0x0000001800187308 */ /* 0x000e260000000800 */
[----:B------:R-:W-:-:S04]  /*8b60*/  FMNMX.FTZ R136, R62, R15, !PT ;  /* 0x0000000f3e887209 */ /* 0x000fc80007810000 */
[----:B------:R-:W-:Y:S01]  /*8b70*/  FMNMX.FTZ R15, R63, R136, !PT ;  /* 0x000000883f0f7209 */ /* 0x000fe20007810000 */
[----:B------:R-:W1:Y:S03]  /*8b80*/  MUFU.EX2 R25, R25 ;  /* 0x0000001900197308 */ /* 0x000e660000000800 */
[----:B------:R-:W-:-:S04]  /*8b90*/  FMNMX.FTZ R136, R66, R15, !PT ;  /* 0x0000000f42887209 */ /* 0x000fc80007810000 */
[----:B------:R-:W-:Y:S01]  /*8ba0*/  FMNMX.FTZ R15, R67, R136, !PT ;  /* 0x00000088430f7209 */ /* 0x000fe20007810000 */
[----:B------:R-:W-:Y:S01]  /*8bb0*/  MUFU.EX2 R28, R28 ;  /* 0x0000001c001c7308 */ /* 0x000fe20000000800 */
[----:B0-----:R-:W-:Y:S02]  /*8bc0*/  FFMA.FTZ R8, R23, R8, R24 ;  /* 0x0000000817087223 */ /* 0x001fe40000010018 */
[----:B------:R-:W-:-:S04]  /*8bd0*/  FMNMX.FTZ R136, R70, R15, !PT ;  /* 0x0000000f46887209 */ /* 0x000fc80007810000 */
[----:B------:R-:W-:Y:S01]  /*8be0*/  FMNMX.FTZ R15, R71, R136, !PT ;  /* 0x00000088470f7209 */ /* 0x000fe20007810000 */
[----:B------:R-:W-:Y:S01]  /*8bf0*/  MUFU.EX2 R29, R29 ;  /* 0x0000001d001d7308 */ /* 0x000fe20000000800 */
[----:B-1----:R-:W-:Y:S02]  /*8c00*/  F2FP.BF16.F32.PACK_AB R24, R25, R24 ;  /* 0x000000181918723e */ /* 0x002fe400000010ff */
        /* <DEDUP_REMOVED lines=12> */
[----:B------:R-:W0:Y:S04]  /*8cd0*/  SHFL.BFLY PT, R15, R136, 0x2, 0x1f ;  /* 0x0c401f00880f7f89 */ /* 0x000e2800000e0000 */
[----:B------:R-:W-:Y:S08]  /*8ce0*/  MUFU.EX2 R40, R40 ;  /* 0x0000002800287308 */ /* 0x000ff00000000800 */
[----:B------:R-:W-:Y:S08]  /*8cf0*/  MUFU.EX2 R41, R41 ;  /* 0x0000002900297308 */ /* 0x000ff00000000800 */
[----:B------:R-:W-:Y:S01]  /*8d00*/  MUFU.EX2 R44, R44 ;  /* 0x0000002c002c7308 */ /* 0x000fe20000000800 */
[----:B------:R-:W-:-:S02]  /*8d10*/  WARPGROUP.DEPBAR.LE gsb0, 0x0 ;  /* 0x00008000000079c5 */ /* 0x000fc40000010000 */
[----:B------:R-:W-:Y:S01]  /*8d20*/  WARPGROUP.ARRIVE ;  /* 0x00000000000079c5 */ /* 0x000fe20000000000 */
[----:B0-----:R-:W-:-:S04]  /*8d30*/  FMNMX.FTZ R137, R136, R15, !PT ;  /* 0x0000000f88897209 */ /* 0x001fc80007810000 */
[----:B------:R-:W-:Y:S01]  /*8d40*/  MUFU.EX2 R45, R45 ;  /* 0x0000002d002d7308 */ /* 0x000fe20000000800 */
[----:B------:R-:W-:Y:S01]  /*8d50*/  HGMMA.64x96x16.F32.BF16 R88, gdesc[UR28].tnspB, R88, gsb0 ;  /* 0x416000001c5879f0 */ /* 0x000fe20008001858 */
[----:B------:R-:W-:Y:S01]  /*8d60*/  UIADD3 UR28, UR15, 0x600, URZ ;  /* 0x000006000f1c7890 */ /* 0x000fe2000fffe03f */
[----:B------:R-:W0:Y:S01]  /*8d70*/  SHFL.BFLY PT, R136, R137, 0x1, 0x1f ;  /* 0x0c201f0089887f89 */ /* 0x000e2200000e0000 */
[----:B------:R-:W-:Y:S01]  /*8d80*/  UIADD3 UR30, UR14, 0x100, URZ ;  /* 0x000001000e1e7890 */ /* 0x000fe2000fffe03f */
[----:B------:R-:W-:Y:S01]  /*8d90*/  UMOV UR29, 0x40000040 ;  /* 0x40000040001d7882 */ /* 0x000fe20000000000 */
[----:B------:R-:W-:Y:S02]  /*8da0*/  UMOV UR31, 0x80000020 ;  /* 0x80000020001f7882 */ /* 0x000fe40000000000 */
[----:B------:R-:W-:Y:S08]  /*8db0*/  MUFU.EX2 R48, R48 ;  /* 0x0000003000307308 */ /* 0x000ff00000000800 */
[----:B------:R-:W-:Y:S08]  /*8dc0*/  MUFU.EX2 R49, R49 ;  /* 0x0000003100317308 */ /* 0x000ff00000000800 */
[----:B------:R-:W-:Y:S01]  /*8dd0*/  MUFU.EX2 R52, R52 ;  /* 0x0000003400347308 */ /* 0x000fe20000000800 */
[----:B0-----:R-:W-:Y:S01]  /*8de0*/  FMNMX.FTZ R15, R137, R136, !PT ;  /* 0x00000088890f7209 */ /* 0x001fe20007810000 */
        /* <DEDUP_REMOVED lines=11> */
[----:B0-----:R-:W-:Y:S01]  /*8ea0*/  FFMA.FTZ R136, R27, UR10, -R141 ;  /* 0x0000000a1b887c23 */ /* 0x001fe2000801088d */
[----:B------:R-:W-:-:S02]  /*8eb0*/  VIADD R26, R19, 0x9 ;  /* 0x00000009131a7836 */ /* 0x000fc40000000000 */
[--C-:B------:R-:W-:Y:S01]  /*8ec0*/  FFMA.FTZ R27, R30, UR10, -R141.reuse ;  /* 0x0000000a1e1b7c23 */ /* 0x100fe2000801088d */
[----:B------:R-:W-:Y:S02]  /*8ed0*/  IMAD.U32 R39, RZ, RZ, UR4 ;  /* 0x00000004ff277e24 */ /* 0x000fe4000f8e00ff */
[--C-:B------:R-:W-:Y:S01]  /*8ee0*/  FFMA.FTZ R137, R35, UR10, -R141.reuse ;  /* 0x0000000a23897c23 */ /* 0x100fe2000801088d */
[----:B------:R-:W-:Y:S02]  /*8ef0*/  IMAD.U32 R47, RZ, RZ, UR11 ;  /* 0x0000000bff2f7e24 */ /* 0x000fe4000f8e00ff */
[--C-:B------:R-:W-:Y:S01]  /*8f00*/  FFMA.FTZ R35, R38, UR10, -R141.reuse ;  /* 0x0000000a26237c23 */ /* 0x100fe2000801088d */
[----:B------:R-:W0:Y:S01]  /*8f10*/  MUFU.EX2 R85, R85 ;  /* 0x0000005500557308 */ /* 0x000e220000000800 */
[--C-:B------:R-:W-:Y:S01]  /*8f20*/  FFMA.FTZ R38, R42, UR10, -R141.reuse ;  /* 0x0000000a2a267c23 */ /* 0x100fe2000801088d */
[----:B------:R-:W-:Y:S01]  /*8f30*/  @!P1 LEA R39, R39, UR36, 0x3 ;  /* 0x0000002427279c11 */ /* 0x000fe2000f8e18ff */
[--C-:B------:R-:W-:Y:S01]  /*8f40*/  FFMA.FTZ R140, R31, UR10, -R141.reuse ;  /* 0x0000000a1f8c7c23 */ /* 0x100fe2000801088d */
[----:B------:R-:W-:Y:S01]  /*8f50*/  SEL R42, R26, 0x9, !P2 ;  /* 0x000000091a2a7807 */ /* 0x000fe20005000000 */
[--C-:B------:R-:W-:Y:S01]  /*8f60*/  FFMA.FTZ R34, R34, UR10, -R141.reuse ;  /* 0x0000000a22227c23 */ /* 0x100fe2000801088d */
[----:B------:R-:W-:Y:S01]  /*8f70*/  @!P1 LEA R26, R47, UR36, 0x3 ;  /* 0x000000242f1a9c11 */ /* 0x000fe2000f8e18ff */
[----:B------:R-:W-:Y:S01]  /*8f80*/  @!P1 VIADD R39, R39, 0x2d840 ;  /* 0x0002d84027279836 */ /* 0x000fe20000000000 */
[----:B------:R-:W1:Y:S01]  /*8f90*/  MUFU.EX2 R136, R136 ;  /* 0x0000008800887308 */ /* 0x000e620000000800 */
[--C-:B------:R-:W-:Y:S01]  /*8fa0*/  FFMA.FTZ R31, R50, UR10, -R141.reuse ;  /* 0x0000000a321f7c23 */ /* 0x100fe2000801088d */
[----:B------:R-:W-:Y:S01]  /*8fb0*/  FFMA.FTZ R50, R51, UR10, -R141 ;  /* 0x0000000a33327c23 */ /* 0x000fe2000801088d */
[----:B------:R-:W-:Y:S01]  /*8fc0*/  @!P1 VIADD R26, R26, 0x2d860 ;  /* 0x0002d8601a1a9836 */ /* 0x000fe20000000000 */
[----:B------:R-:W-:Y:S01]  /*8fd0*/  @!P1 PRMT R47, RZ, 0x654, R39 ;  /* 0x00000654ff2f9816 */ /* 0x000fe20000000027 */
[--C-:B------:R-:W-:Y:S01]  /*8fe0*/  FFMA.FTZ R51, R54, UR10, -R141.reuse ;  /* 0x0000000a36337c23 */ /* 0x100fe2000801088d */
[--C-:B------:R-:W-:Y:S01]  /*8ff0*/  FFMA.FTZ R54, R55, UR10, -R141.reuse ;  /* 0x0000000a37367c23 */ /* 0x100fe2000801088d */
[----:B------:R-:W-:Y:S01]  /*9000*/  FFMA.FTZ R30, R58, UR10, -R141 ;  /* 0x0000000a3a1e7c23 */ /* 0x000fe2000801088d */
[----:B------:R-:W2:Y:S01]  /*9010*/  MUFU.EX2 R27, R27 ;  /* 0x0000001b001b7308 */ /* 0x000ea20000000800 */
[----:B------:R-:W-:Y:S01]  /*9020*/  @!P1 PRMT R26, RZ, 0x654, R26 ;  /* 0x00000654ff1a9816 */ /* 0x000fe2000000001a */
[----:B0-----:R-:W-:Y:S01]  /*9030*/  FFMA.FTZ R7, R22, R7, R85 ;  /* 0x0000000716077223 */ /* 0x001fe20000010055 */
        /* <DEDUP_REMOVED lines=16> */
[----:B------:R-:W-:Y:S01]  /*9140*/  FFMA.FTZ R87, R87, UR10, -R141 ;  /* 0x0000000a57577c23 */ /* 0x000fe2000801088d */
[C---:B------:R-:W-:Y:S01]  /*9150*/  ISETP.GT.AND P2, PT, R14.reuse, UR6, PT ;  /* 0x000000060e007c0c */ /* 0x040fe2000bf44270 */
[----:B------:R-:W-:Y:S01]  /*9160*/  UMOV UR11, UR4 ;  /* 0x00000004000b7c82 */ /* 0x000fe20008000000 */
[----:B------:R-:W-:-:S02]  /*9170*/  VIADD R14, R14, 0xffffffff ;  /* 0xffffffff0e0e7836 */ /* 0x000fc40000000000 */
[----:B------:R-:W3:Y:S08]  /*9180*/  MUFU.EX2 R137, R137 ;  /* 0x0000008900897308 */ /* 0x000ef00000000800 */
[----:B------:R-:W4:Y:S01]  /*9190*/  MUFU.EX2 R35, R35 ;  /* 0x0000002300237308 */ /* 0x000f220000000800 */
[----:B------:R-:W-:Y:S02]  /*91a0*/  WARPGROUP.DEPBAR.LE gsb0, 0x0 ;  /* 0x00008000000079c5 */ /* 0x000fe40000010000 */
[----:B------:R-:W-:-:S05]  /*91b0*/  WARPGROUP.ARRIVE ;  /* 0x00000000000079c5 */ /* 0x000fca0000000000 */
[----:B------:R-:W5:Y:S01]  /*91c0*/  MUFU.EX2 R138, R138 ;  /* 0x0000008a008a7308 */ /* 0x000f620000000800 */
[----:B------:R-:W-:Y:S01]  /*91d0*/  HGMMA.64x96x16.F32.BF16 R88, gdesc[UR28].tnspB, R88, gsb0 ;  /* 0x416000001c5879f0 */ /* 0x000fe20008001858 */
[----:B------:R-:W-:Y:S02]  /*91e0*/  UIADD3 UR28, UR15, 0x602, URZ ;  /* 0x000006020f1c7890 */ /* 0x000fe4000fffe03f */
[----:B------:R-:W-:-:S04]  /*91f0*/  UIADD3 UR30, UR14, 0x140, URZ ;  /* 0x000001400e1e7890 */ /* 0x000fc8000fffe03f */
[----:B------:R-:W-:Y:S01]  /*9200*/  MUFU.EX2 R38, R38 ;  /* 0x0000002600267308 */ /* 0x000fe20000000800 */
[----:B------:R-:W-:Y:S01]  /*9210*/  UMOV UR29, 0x40000040 ;  /* 0x40000040001d7882 */ /* 0x000fe20000000000 */
[----:B------:R-:W-:-:S06]  /*9220*/  UMOV UR31, 0x80000020 ;  /* 0x80000020001f7882 */ /* 0x000fcc0000000000 */
        /* <DEDUP_REMOVED lines=8> */
[----:B------:R-:W5:Y:S08]  /*92b0*/  MUFU.EX2 R56, R56 ;  /* 0x0000003800387308 */ /* 0x000f700000000800 */
[----:B------:R-:W-:Y:S08]  /*92c0*/  MUFU.EX2 R30, R30 ;  /* 0x0000001e001e7308 */ /* 0x000ff00000000800 */
        /* <DEDUP_REMOVED lines=10> */
[----:B------:R-:W-:Y:S08]  /*9370*/  MUFU.EX2 R59, R59 ;  /* 0x0000003b003b7308 */ /* 0x000ff00000000800 */
[----:B------:R-:W5:Y:S08]  /*9380*/  MUFU.EX2 R61, R61 ;  /* 0x0000003d003d7308 */ /* 0x000f700000000800 */
        /* <DEDUP_REMOVED lines=41> */
[----:B------:R0:W-:Y:S01]  /*9620*/  @!P1 SYNCS.ARRIVE.TRANS64.RED.A1T0 RZ, [R26+URZ], RZ ;  /* 0x000000ff1aff99a7 */ /* 0x0001e2000810043f */
[----:B-1----:R-:W-:Y:S01]  /*9630*/  FADD.FTZ R47, R25, R8 ;  /* 0x00000008192f7221 */ /* 0x002fe20000010000 */
[----:B------:R-:W-:Y:S01]  /*9640*/  F2FP.BF16.F32.PACK_AB R25, R136, R85 ;  /* 0x000000558819723e */ /* 0x000fe200000010ff */
[----:B------:R-:W1:Y:S01]  /*9650*/  MUFU.EX2 R8, R63 ;  /* 0x0000003f00087308 */ /* 0x000e620000000800 */
[-C--:B------:R-:W-:Y:S01]  /*9660*/  FMUL.FTZ R101, R101, R23.reuse ;  /* 0x0000001765657220 */ /* 0x080fe20000410000 */
[----:B--2---:R-:W-:Y:S01]  /*9670*/  FADD.FTZ R42, R28, R47 ;  /* 0x0000002f1c2a7221 */ /* 0x004fe20000010000 */
[-C--:B------:R-:W-:Y:S01]  /*9680*/  FMUL.FTZ R104, R104, R23.reuse ;  /* 0x0000001768687220 */ /* 0x080fe20000410000 */
[-C--:B------:R-:W-:Y:S01]  /*9690*/  FMUL.FTZ R105, R105, R23.reuse ;  /* 0x0000001769697220 */ /* 0x080fe20000410000 */
[----:B0-----:R-:W-:Y:S01]  /*96a0*/  FADD.FTZ R26, R136, R7 ;  /* 0x00000007881a7221 */ /* 0x001fe20000010000 */
        /* <DEDUP_REMOVED lines=9> */
[----:B---3--:R-:W-:Y:S01]  /*9740*/  F2FP.BF16.F32.PACK_AB R33, R137, R34 ;  /* 0x000000228921723e */ /* 0x008fe200000010ff */
[----:B------:R-:W0:Y:S01]  /*9750*/  MUFU.EX2 R7, R66 ;  /* 0x0000004200077308 */ /* 0x000e220000000800 */
        /* <DEDUP_REMOVED lines=8> */
[----:B----4-:R-:W-:Y:S01]  /*97e0*/  FADD.FTZ R47, R35, R42 ;  /* 0x0000002a232f7221 */ /* 0x010fe20000010000 */
[----:B------:R-:W-:Y:S01]  /*97f0*/  FADD.FTZ R42, R40, R55 ;  /* 0x00000037282a7221 */ /* 0x000fe20000010000 */
[C---:B------:R-:W-:Y:S01]  /*9800*/  F2FP.BF16.F32.PACK_AB R40, R41.reuse, R40 ;  /* 0x000000282928723e */ /* 0x040fe200000010ff */
[----:B------:R-:W2:Y:S01]  /*9810*/  MUFU.EX2 R28, R71 ;  /* 0x00000047001c7308 */ /* 0x000ea20000000800 */
[----:B-----5:R-:W-:Y:S01]  /*9820*/  FADD.FTZ R47, R138, R47 ;  /* 0x0000002f8a2f7221 */ /* 0x020fe20000010000 */
        /* <DEDUP_REMOVED lines=10> */
[----:B------:R3:W-:Y:S01]  /*98d0*/  STSM.16.M88.4 [R11+0x21800], R24 ;  /* 0x021800180b007844 */ /* 0x0007e20000000200 */
[----:B------:R-:W-:Y:S01]  /*98e0*/  FADD.FTZ R29, R43, R58 ;  /* 0x0000003a2b1d7221 */ /* 0x000fe20000010000 */
[----:B------:R-:W-:Y:S01]  /*98f0*/  FADD.FTZ R58, R48, R47 ;  /* 0x0000002f303a7221 */ /* 0x000fe20000010000 */
[C---:B------:R-:W-:Y:S01]  /*9900*/  F2FP.BF16.F32.PACK_AB R48, R49.reuse, R48 ;  /* 0x000000303130723e */ /* 0x040fe200000010ff */
[----:B------:R4:W-:Y:S01]  /*9910*/  STSM.16.M88.4 [R10], R32 ;  /* 0x000000200a007844 */ /* 0x0009e20000000200 */
        /* <DEDUP_REMOVED lines=8> */
[C---:B------:R-:W-:Y:S01]  /*99a0*/  FADD.FTZ R36, R50.reuse, R29 ;  /* 0x0000001d32247221 */ /* 0x040fe20000010000 */
[----:B------:R-:W-:Y:S01]  /*99b0*/  FADD.FTZ R37, R53, R58 ;  /* 0x0000003a35257221 */ /* 0x000fe20000010000 */
[----:B------:R-:W-:Y:S01]  /*99c0*/  F2FP.BF16.F32.PACK_AB R49, R50, R31 ;  /* 0x0000001f3231723e */ /* 0x000fe200000010ff */
[----:B------:R4:W-:Y:S01]  /*99d0*/  STSM.16.M88.4 [R9], R40 ;  /* 0x0000002809007844 */ /* 0x0009e20000000200 */
[----:B------:R-:W-:Y:S01]  /*99e0*/  FADD.FTZ R29, R51, R36 ;  /* 0x00000024331d7221 */ /* 0x000fe20000010000 */
[----:B------:R-:W-:Y:S01]  /*99f0*/  FADD.FTZ R36, R56, R37 ;  /* 0x0000002538247221 */ /* 0x000fe20000010000 */
[----:B------:R-:W-:Y:S01]  /*9a00*/  F2FP.BF16.F32.PACK_AB R50, R53, R52 ;  /* 0x000000343532723e */ /* 0x000fe200000010ff */
[----:B------:R-:W-:Y:S01]  /*9a10*/  FMUL.FTZ R125, R125, R23 ;  /* 0x000000177d7d7220 */ /* 0x000fe20000410000 */
[C---:B------:R-:W-:Y:S01]  /*9a20*/  FADD.FTZ R29, R54.reuse, R29 ;  /* 0x0000001d361d7221 */ /* 0x040fe20000010000 */
[----:B------:R-:W-:Y:S01]  /*9a30*/  F2FP.BF16.F32.PACK_AB R51, R54, R51 ;  /* 0x000000333633723e */ /* 0x000fe200000010ff */
[-C--:B------:R-:W-:Y:S01]  /*9a40*/  FMUL.FTZ R128, R128, R23.reuse ;  /* 0x0000001780807220 */ /* 0x080fe20000410000 */
[C---:B------:R-:W-:Y:S01]  /*9a50*/  F2FP.BF16.F32.PACK_AB R56, R57.reuse, R56 ;  /* 0x000000383938723e */ /* 0x040fe200000010ff */
[----:B------:R-:W-:Y:S01]  /*9a60*/  FADD.FTZ R38, R30, R29 ;  /* 0x0000001d1e267221 */ /* 0x000fe20000010000 */
[----:B------:R-:W-:Y:S01]  /*9a70*/  FADD.FTZ R29, R57, R36 ;  /* 0x00000024391d7221 */ /* 0x000fe20000010000 */
[C---:B------:R-:W-:Y:S01]  /*9a80*/  F2FP.BF16.F32.PACK_AB R57, R39.reuse, R30 ;  /* 0x0000001e2739723e */ /* 0x040fe200000010ff */
[----:B------:R4:W-:Y:S01]  /*9a90*/  STSM.16.M88.4 [R6], R48 ;  /* 0x0000003006007844 */ /* 0x0009e20000000200 */
[----:B------:R-:W-:Y:S01]  /*9aa0*/  FADD.FTZ R38, R39, R38 ;  /* 0x0000002627267221 */ /* 0x000fe20000010000 */
[----:B------:R-:W-:Y:S01]  /*9ab0*/  FADD.FTZ R36, R60, R29 ;  /* 0x0000001d3c247221 */ /* 0x000fe20000010000 */
[----:B------:R-:W-:Y:S01]  /*9ac0*/  F2FP.BF16.F32.PACK_AB R58, R61, R60 ;  /* 0x0000003c3d3a723e */ /* 0x000fe200000010ff */
[----:B------:R-:W-:Y:S01]  /*9ad0*/  FMUL.FTZ R129, R129, R23 ;  /* 0x0000001781817220 */ /* 0x000fe20000410000 */
[----:B------:R-:W-:Y:S01]  /*9ae0*/  FADD.FTZ R29, R59, R38 ;  /* 0x000000263b1d7221 */ /* 0x000fe20000010000 */
[----:B---3--:R-:W-:Y:S01]  /*9af0*/  FADD.FTZ R25, R61, R36 ;  /* 0x000000243d197221 */ /* 0x008fe20000010000 */
[----:B-1----:R-:W-:Y:S01]  /*9b00*/  F2FP.BF16.F32.PACK_AB R59, R8, R59 ;  /* 0x0000003b083b723e */ /* 0x002fe200000010ff */
[----:B------:R-:W-:Y:S01]  /*9b10*/  FMUL.FTZ R132, R132, R23 ;  /* 0x0000001784847220 */ /* 0x000fe20000410000 */
[----:B------:R-:W-:Y:S01]  /*9b20*/  FADD.FTZ R24, R8, R29 ;  /* 0x0000001d08187221 */ /* 0x000fe20000010000 */
[----:B------:R-:W-:Y:S01]  /*9b30*/  FADD.FTZ R26, R64, R25 ;  /* 0x00000019401a7221 */ /* 0x000fe20000010000 */
[----:B------:R-:W-:Y:S01]  /*9b40*/  F2FP.BF16.F32.PACK_AB R64, R65, R64 ;  /* 0x000000404140723e */ /* 0x000fe200000010ff */
[----:B------:R4:W-:Y:S01]  /*9b50*/  STSM.16.M88.4 [R11+0x27800], R56 ;  /* 0x027800380b007844 */ /* 0x0009e20000000200 */
[----:B0-----:R-:W-:Y:S01]  /*9b60*/  FADD.FTZ R25, R7, R24 ;  /* 0x0000001807197221 */ /* 0x001fe20000010000 */
[----:B------:R-:W-:Y:S01]  /*9b70*/  FADD.FTZ R27, R65, R26 ;  /* 0x0000001a411b7221 */ /* 0x000fe20000010000 */
[C---:B------:R-:W-:Y:S01]  /*9b80*/  F2FP.BF16.F32.PACK_AB R65, R62.reuse, R7 ;  /* 0x000000073e41723e */ /* 0x040fe200000010ff */
[----:B------:R-:W-:Y:S01]  /*9b90*/  FMUL.FTZ R133, R133, R23 ;  /* 0x0000001785857220 */ /* 0x000fe20000410000 */
[----:B------:R-:W-:Y:S01]  /*9ba0*/  FADD.FTZ R24, R62, R25 ;  /* 0x000000193e187221 */ /* 0x000fe20000010000 */
[----:B------:R-:W-:Y:S01]  /*9bb0*/  FADD.FTZ R26, R68, R27 ;  /* 0x0000001b441a7221 */ /* 0x000fe20000010000 */
[----:B------:R-:W-:Y:S01]  /*9bc0*/  F2FP.BF16.F32.PACK_AB R66, R69, R68 ;  /* 0x000000444542723e */ /* 0x000fe200000010ff */
[-C--:B------:R-:W-:Y:S01]  /*9bd0*/  FMUL.FTZ R90, R90, R22.reuse ;  /* 0x000000165a5a7220 */ /* 0x080fe20000410000 */
[----:B------:R-:W-:Y:S01]  /*9be0*/  FADD.FTZ R25, R67, R24 ;  /* 0x0000001843197221 */ /* 0x000fe20000010000 */
[----:B------:R-:W-:Y:S01]  /*9bf0*/  FADD.FTZ R27, R69, R26 ;  /* 0x0000001a451b7221 */ /* 0x000fe20000010000 */
[C---:B--2---:R-:W-:Y:S01]  /*9c00*/  F2FP.BF16.F32.PACK_AB R67, R28.reuse, R67 ;  /* 0x000000431c43723e */ /* 0x044fe200000010ff */
[----:B------:R-:W-:Y:S01]  /*9c10*/  FMUL.FTZ R91, R91, R22 ;  /* 0x000000165b5b7220 */ /* 0x000fe20000410000 */
[----:B------:R-:W-:Y:S01]  /*9c20*/  FADD.FTZ R25, R28, R25 ;  /* 0x000000191c197221 */ /* 0x000fe20000010000 */
[----:B------:R-:W-:Y:S01]  /*9c30*/  FADD.FTZ R8, R72, R27 ;  /* 0x0000001b48087221 */ /* 0x000fe20000010000 */
[C---:B------:R-:W-:Y:S01]  /*9c40*/  F2FP.BF16.F32.PACK_AB R72, R73.reuse, R72 ;  /* 0x000000484948723e */ /* 0x040fe200000010ff */
[----:B------:R4:W-:Y:S01]  /*9c50*/  STSM.16.M88.4 [R5], R64 ;  /* 0x0000004005007844 */ /* 0x0009e20000000200 */
[----:B------:R-:W-:Y:S01]  /*9c60*/  FADD.FTZ R24, R74, R25 ;  /* 0x000000194a187221 */ /* 0x000fe20000010000 */
[----:B------:R-:W-:Y:S01]  /*9c70*/  FADD.FTZ R25, R73, R8 ;  /* 0x0000000849197221 */ /* 0x000fe20000010000 */
[C---:B------:R-:W-:Y:S01]  /*9c80*/  F2FP.BF16.F32.PACK_AB R73, R75.reuse, R74 ;  /* 0x0000004a4b49723e */ /* 0x040fe200000010ff */
[----:B------:R-:W-:Y:S01]  /*9c90*/  FMUL.FTZ R94, R94, R22 ;  /* 0x000000165e5e7220 */ /* 0x000fe20000410000 */
[----:B------:R-:W-:Y:S01]  /*9ca0*/  FADD.FTZ R7, R75, R24 ;  /* 0x000000184b077221 */ /* 0x000fe20000010000 */
[----:B------:R-:W-:Y:S01]  /*9cb0*/  FADD.FTZ R8, R76, R25 ;  /* 0x000000194c087221 */ /* 0x000fe20000010000 */
[----:B------:R-:W-:Y:S01]  /*9cc0*/  F2FP.BF16.F32.PACK_AB R74, R77, R76 ;  /* 0x0000004c4d4a723e */ /* 0x000fe200000010ff */
[----:B------:R-:W-:Y:S01]  /*9cd0*/  FMUL.FTZ R95, R95, R22 ;  /* 0x000000165f5f7220 */ /* 0x000fe20000410000 */
[----:B------:R-:W-:Y:S01]  /*9ce0*/  FADD.FTZ R7, R78, R7 ;  /* 0x000000074e077221 */ /* 0x000fe20000010000 */
[----:B------:R-:W-:Y:S01]  /*9cf0*/  FADD.FTZ R25, R77, R8 ;  /* 0x000000084d197221 */ /* 0x000fe20000010000 */
[C---:B------:R-:W-:Y:S01]  /*9d00*/  F2FP.BF16.F32.PACK_AB R75, R79.reuse, R78 ;  /* 0x0000004e4f4b723e */ /* 0x040fe200000010ff */
[----:B------:R-:W-:Y:S01]  /*9d10*/  FMUL.FTZ R98, R98, R22 ;  /* 0x0000001662627220 */ /* 0x000fe20000410000 */
[----:B------:R-:W-:Y:S01]  /*9d20*/  FADD.FTZ R7, R79, R7 ;  /* 0x000000074f077221 */ /* 0x000fe20000010000 */
[----:B------:R-:W-:Y:S01]  /*9d30*/  FADD.FTZ R8, R80, R25 ;  /* 0x0000001950087221 */ /* 0x000fe20000010000 */
[C---:B------:R-:W-:Y:S01]  /*9d40*/  F2FP.BF16.F32.PACK_AB R80, R81.reuse, R80 ;  /* 0x000000505150723e */ /* 0x040fe200000010ff */
[----:B------:R4:W-:Y:S01]  /*9d50*/  STSM.16.M88.4 [R9+0x6000], R72 ;  /* 0x0060004809007844 */ /* 0x0009e20000000200 */
        /* <DEDUP_REMOVED lines=38> */
[----:B0-----:R-:W-:Y:S01]  /*9fc0*/  NOP ;  /* 0x0000000000007918 */ /* 0x001fe20000000000 */
[----:B----4-:R-:W-:Y:S05]  /*9fd0*/  @P2 BRA `(.L_x_10257) ;  /* 0xffffffdc00ec2947 */ /* 0x010fea000383ffff */
.L_x_10248:
[----:B------:R-:W-:-:S13]  /*9fe0*/  ISETP.GE.AND P2, PT, R14, UR60, PT ;  /* 0x0000003c0e007c0c */ /* 0x000fda000bf46270 */
[----:B------:R-:W-:Y:S05]  /*9ff0*/  @!P2 BRA `(.L_x_10258) ;  /* 0x000000300070a947 */ /* 0x000fea0003800000 */
[----:B------:R-:W-:Y:S01]  /*a000*/  ULOP3.LUT UR38, UR39, 0x10000, URZ, 0xfc, !UPT ;  /* 0x0001000027267892 */ /* 0x000fe2000f8efc3f */
[----:B------:R-:W-:Y:S01]  /*a010*/  IMAD.MOV.U32 R13, RZ, RZ, R12 ;  /* 0x000000ffff0d7224 */ /* 0x000fe200078e000c */
[----:B------:R-:W-:Y:S01]  /*a020*/  UMOV UR6, UR4 ;  /* 0x0000000400067c82 */ /* 0x000fe20008000000 */
[C---:B------:R-:W-:Y:S01]  /*a030*/  VIADD R12, R19.reuse, 0x9 ;  /* 0x00000009130c7836 */ /* 0x040fe20000000000 */
[----:B------:R-:W-:Y:S01]  /*a040*/  UIADD3 UR4, UR38, 0x2, URZ ;  /* 0x0000000226047890 */ /* 0x000fe2000fffe03f */
[----:B------:R-:W-:Y:S01]  /*a050*/  ISETP.GE.U32.AND P2, PT, R2, 0x180, PT ;  /* 0x000001800200780c */ /* 0x000fe20003f46070 */
[----:B------:R-:W-:Y:S01]  /*a060*/  UMOV UR30, UR5 ;  /* 0x00000005001e7c82 */ /* 0x000fe20008000000 */
[----:B------:R-:W-:Y:S01]  /*a070*/  UMOV UR5, 0x40000040 ;  /* 0x4000004000057882 */ /* 0x000fe20000000000 */
[----:B------:R-:W-:Y:S01]  /*a080*/  VIADD R23, R19, 0x8 ;  /* 0x0000000813177836 */ /* 0x000fe20000000000 */
[----:B------:R-:W-:Y:S01]  /*a090*/  SEL R19, R12, 0x9, !P2 ;  /* 0x000000090c137807 */ /* 0x000fe20005000000 */
[----:B------:R-:W-:Y:S01]  /*a0a0*/  IMAD.MOV.U32 R22, RZ, RZ, R15 ;  /* 0x000000ffff167224 */ /* 0x000fe200078e000f */
[----:B------:R-:W-:Y:S01]  /*a0b0*/  ULDC UR61, c[0x0][0x9e4] ;  /* 0x00027900003d7ab9 */ /* 0x000fe20000000800 */
[----:B------:R-:W-:Y:S01]  /*a0c0*/  IMAD.U32 R136, RZ, RZ, UR4 ;  /* 0x00000004ff887e24 */ /* 0x000fe2000f8e00ff */
[----:B------:R-:W-:Y:S01]  /*a0d0*/  UIADD3 UR28, UR38, 0x4, URZ ;  /* 0x00000004261c7890 */ /* 0x000fe2000fffe03f */
[----:B------:R-:W-:Y:S01]  /*a0e0*/  IMAD.U32 R137, RZ, RZ, UR5 ;  /* 0x00000005ff897e24 */ /* 0x000fe2000f8e00ff */
[----:B------:R-:W-:-:S02]  /*a0f0*/  UIADD3 UR32, UR38, 0x6, URZ ;  /* 0x0000000626207890 */ /* 0x000fc4000fffe03f */
[----:B------:R-:W-:Y:S02]  /*a100*/  UIADD3 UR40, UR38, 0x600, URZ ;  /* 0x0000060026287890 */ /* 0x000fe4000fffe03f */
[----:B------:R-:W-:Y:S02]  /*a110*/  UIADD3 UR44, UR38, 0x602, URZ ;  /* 0x00000602262c7890 */ /* 0x000fe4000fffe03f */
[----:B------:R-:W-:Y:S02]  /*a120*/  UIADD3 UR48, UR38, 0x604, URZ ;  /* 0x0000060426307890 */ /* 0x000fe4000fffe03f */
[----:B------:R-:W-:Y:S01]  /*a130*/  UIADD3 UR52, UR38, 0x606, URZ ;  /* 0x0000060626347890 */ /* 0x000fe2000fffe03f */
[----:B------:R-:W-:Y:S01]  /*a140*/  UMOV UR29, 0x40000040 ;  /* 0x40000040001d7882 */ /* 0x000fe20000000000 */
[----:B------:R-:W-:Y:S01]  /*a150*/  UMOV UR33, 0x40000040 ;  /* 0x4000004000217882 */ /* 0x000fe20000000000 */
[----:B------:R-:W-:Y:S01]  /*a160*/  UMOV UR41, 0x40000040 ;  /* 0x4000004000297882 */ /* 0x000fe20000000000 */
[----:B------:R-:W-:Y:S01]  /*a170*/  UMOV UR45, 0x40000040 ;  /* 0x40000040002d7882 */ /* 0x000fe20000000000 */
[----:B------:R-:W-:Y:S01]  /*a180*/  UMOV UR49, 0x40000040 ;  /* 0x4000004000317882 */ /* 0x000fe20000000000 */
[----:B------:R-:W-:-:S06]  /*a190*/  UMOV UR53, 0x40000040 ;  /* 0x4000004000357882 */ /* 0x000fcc0000000000 */
.L_x_10275:
[----:B------:R-:W-:Y:S01]  /*a1a0*/  UIADD3 UR4, UR6, 0x1, URZ ;  /* 0x0000000106047890 */ /* 0x000fe2000fffe03f */
[----:B------:R-:W-:-:S03]  /*a1b0*/  ISETP.NE.AND P3, PT, RZ, UR37, PT ;  /* 0x00000025ff007c0c */ /* 0x000fc6000bf65270 */
[----:B------:R-:W-:-:S04]  /*a1c0*/  UISETP.NE.AND UP1, UPT, UR4, 0x2, UPT ;  /* 0x000000020400788c */ /* 0x000fc8000bf25270 */
[----:B------:R-:W-:Y:S02]  /*a1d0*/  USEL UR5, URZ, 0x1, UP1 ;  /* 0x000000013f057887 */ /* 0x000fe40008800000 */
[----:B------:R-:W-:Y:S02]  /*a1e0*/  USEL UR4, UR4, URZ, UP1 ;  /* 0x0000003f04047287 */ /* 0x000fe40008800000 */
[----:B------:R-:W-:Y:S02]  /*a1f0*/  ULOP3.LUT UR5, UR30, UR5, URZ, 0x3c, !UPT ;  /* 0x000000051e057292 */ /* 0x000fe4000f8e3c3f */
[----:B---3--:R-:W-:Y:S10]  /*a200*/  @P3 BRA `(.L_x_10259) ;  /* 0x00000000002c3947 */ /* 0x008ff40003800000 */
[----:B------:R-:W-:Y:S05]  /*a210*/  @!P0 BRA `(.L_x_10260) ;  /* 0x0000000000048947 */ /* 0x000fea0003800000 */
[----:B------:R-:W-:Y:S01]  /*a220*/  BPT.TRAP 0x1 ;  /* 0x000000040000795c */ /* 0x000fe20000300000 */
.L_x_10260:
[----:B------:R-:W-:Y:S01]  /*a230*/  ULEA UR10, UR4, UR36, 0x3 ;  /* 0x00000024040a7291 */ /* 0x000fe2000f8e183f */
[----:B------:R-:W-:-:S05]  /*a240*/  IMAD.U32 R12, RZ, RZ, UR5 ;  /* 0x00000005ff0c7e24 */ /* 0x000fca000f8e00ff */
[----:B------:R-:W-:-:S04]  /*a250*/  SHF.L.U32 R12, R12, 0x1f, RZ ;  /* 0x0000001f0c0c7819 */ /* 0x000fc800000006ff */
[----:B------:R2:W3:Y:S01]  /*a260*/  SYNCS.PHASECHK.TRANS64.TRYWAIT P2, [UR10+0x2d830], R12 ;  /* 0x02d8300cff0075a7 */ /* 0x0004e2000804014a */
[----:B------:R-:W-:Y:S05]  /*a270*/  @!P0 BRA `(.L_x_10261) ;  /* 0x0000000000048947 */ /* 0x000fea0003800000 */
[----:B------:R-:W-:Y:S01]  /*a280*/  BPT.TRAP 0x1 ;  /* 0x000000040000795c */ /* 0x000fe20000300000 */
.L_x_10261:
[----:B---3--:R-:W-:Y:S05]  /*a290*/  @P2 BRA `(.L_x_10259) ;  /* 0x0000000000082947 */ /* 0x008fea0003800000 */
[----:B------:R-:W3:Y:S02]  /*a2a0*/  SYNCS.PHASECHK.TRANS64.TRYWAIT P2, [UR10+0x2d830], R12 ;  /* 0x02d8300cff0075a7 */ /* 0x000ee4000804014a */
[----:B---3--:R-:W-:Y:S05]  /*a2b0*/  @!P2 BRA `(.L_x_10262) ;  /* 0x000000940084a947 */ /* 0x008fea0003800000 */
.L_x_10259:
[----:B------:R4:W-:Y:S01]  /*a2c0*/  BAR.SYNC.DEFER_BLOCKING R23, 0x100 ;  /* 0x000400170000751d */ /* 0x0009e20000010000 */
[----:B------:R-:W-:Y:S01]  /*a2d0*/  R2UR UR56, R20 ;  /* 0x00000000143872ca */ /* 0x000fe200000e0000 */
[----:B------:R-:W-:Y:S01]  /*a2e0*/  UIMAD UR26, UR4, 0x600, UR7 ;  /* 0x00000600041a78a4 */ /* 0x000fe2000f8e0207 */
[----:B------:R-:W-:-:S03]  /*a2f0*/  R2UR UR57, R21 ;  /* 0x00000000153972ca */ /* 0x000fc600000e0000 */
[----:B------:R-:W-:Y:S01]  /*a300*/  UMOV UR59, 0x80000020 ;  /* 0x80000020003b7882 */ /* 0x000fe20000000000 */
[----:B------:R-:W-:Y:S02]  /*a310*/  UIADD3 UR10, UR26, 0x2, URZ ;  /* 0x000000021a0a7890 */ /* 0x000fe4000fffe03f */
[----:B------:R-:W-:Y:S01]  /*a320*/  UMOV UR58, UR26 ;  /* 0x0000001a003a7c82 */ /* 0x000fe20008000000 */
        /* <DEDUP_REMOVED lines=9> */
[----:B01----:R-:W-:-:S06]  /*a3c0*/  WARPGROUP.ARRIVE ;  /* 0x00000000000079c5 */ /* 0x003fcc0000000000 */
        /* <DEDUP_REMOVED lines=17> */
[----:B----4-:R-:W-:Y:S05]  /*a4e0*/  @P3 BRA `(.L_x_10263) ;  /* 0x00000000002c3947 */ /* 0x010fea0003800000 */
[----:B------:R-:W-:Y:S05]  /*a4f0*/  @!P0 BRA `(.L_x_10264) ;  /* 0x0000000000048947 */ /* 0x000fea0003800000 */
[----:B------:R-:W-:Y:S01]  /*a500*/  BPT.TRAP 0x1 ;  /* 0x000000040000795c */ /* 0x000fe20000300000 */
.L_x_10264:
[----:B------:R-:W-:Y:S01]  /*a510*/  ULEA UR10, UR6, UR36, 0x3 ;  /* 0x00000024060a7291 */ /* 0x000fe2000f8e183f */
[----:B--23--:R-:W-:-:S05]  /*a520*/  IMAD.U32 R12, RZ, RZ, UR30 ;  /* 0x0000001eff0c7e24 */ /* 0x00cfca000f8e00ff */
[----:B------:R-:W-:-:S04]  /*a530*/  SHF.L.U32 R12, R12, 0x1f, RZ ;  /* 0x0000001f0c0c7819 */ /* 0x000fc800000006ff */
[----:B------:R0:W1:Y:S01]  /*a540*/  SYNCS.PHASECHK.TRANS64.TRYWAIT P2, [UR10+0x2d850], R12 ;  /* 0x02d8500cff0075a7 */ /* 0x000062000804014a */
[----:B------:R-:W-:Y:S05]  /*a550*/  @!P0 BRA `(.L_x_10265) ;  /* 0x0000000000048947 */ /* 0x000fea0003800000 */
[----:B------:R-:W-:Y:S01]  /*a560*/  BPT.TRAP 0x1 ;  /* 0x000000040000795c */ /* 0x000fe20000300000 */
.L_x_10265:
[----:B-1----:R-:W-:Y:S05]  /*a570*/  @P2 BRA `(.L_x_10263) ;  /* 0x0000000000082947 */ /* 0x002fea0003800000 */
[----:B------:R-:W1:Y:S02]  /*a580*/  SYNCS.PHASECHK.TRANS64.TRYWAIT P2, [UR10+0x2d850], R12 ;  /* 0x02d8500cff0075a7 */ /* 0x000e64000804014a */
[----:B-1----:R-:W-:Y:S05]  /*a590*/  @!P2 BRA `(.L_x_10266) ;  /* 0x0000009000e4a947 */ /* 0x002fea0003800000 */
.L_x_10263:
[----:B------:R-:W-:Y:S01]  /*a5a0*/  UIADD3 UR10, UR36, 0x400, URZ ;  /* 0x00000400240a7890 */ /* 0x000fe2000fffe03f */
[----:B------:R-:W-:Y:S01]  /*a5b0*/  WARPGROUP.ARRIVE ;  /* 0x00000000000079c5 */ /* 0x000fe20000000000 */
[----:B------:R-:W-:Y:S01]  /*a5c0*/  UMOV UR56, UR38 ;  /* 0x0000002600387c82 */ /* 0x000fe20008000000 */
[----:B------:R-:W-:Y:S01]  /*a5d0*/  UMOV UR57, 0x40000040 ;  /* 0x4000004000397882 */ /* 0x000fe20000000000 */
[----:B------:R-:W-:Y:S01]  /*a5e0*/  USHF.R.U32.HI UR10, URZ, 0x4, UR10 ;  /* 0x000000043f0a7899 */ /* 0x000fe2000801160a */
[----:B------:R-:W-:Y:S01]  /*a5f0*/  PLOP3.LUT P2, PT, PT, PT, UP0, 0x80, 0x0 ;  /* 0x000000000000781c */ /* 0x000fe20003f4f008 */
[----:B------:R-:W-:Y:S01]  /*a600*/  UMOV UR59, 0x80000020 ;  /* 0x80000020003b7882 */ /* 0x000fe20000000000 */
[----:B------:R-:W-:Y:S01]  /*a610*/  UMOV UR31, 0x80000020 ;  /* 0x80000020001f7882 */ /* 0x000fe20000000000 */
[----:B------:R-:W-:Y:S01]  /*a620*/  ULOP3.LUT UR10, UR10, 0x3fff, URZ, 0xc0, !UPT ;  /* 0x00003fff0a0a7892 */ /* 0x000fe2000f8ec03f */
[----:B------:R-:W-:Y:S01]  /*a630*/  IMAD.MOV.U32 R142, RZ, RZ, R0 ;  /* 0x000000ffff8e7224 */ /* 0x000fe200078e0000 */
[----:B------:R-:W-:Y:S01]  /*a640*/  UMOV UR35, 0x80000020 ;  /* 0x8000002000237882 */ /* 0x000fe20000000000 */
[----:B------:R-:W-:Y:S01]  /*a650*/  UMOV UR43, 0x80000020 ;  /* 0x80000020002b7882 */ /* 0x000fe20000000000 */
[----:B------:R-:W-:Y:S01]  /*a660*/  ULOP3.LUT UR10, UR10, 0x2000000, URZ, 0xfc, !UPT ;  /* 0x020000000a0a7892 */ /* 0x000fe2000f8efc3f */
[----:B-1-3--:R-:W-:Y:S01]  /*a670*/  IMAD.U32 R15, RZ, RZ, UR4 ;  /* 0x00000004ff0f7e24 */ /* 0x00afe2000f8e00ff */
[----:B------:R-:W-:Y:S01]  /*a680*/  UMOV UR47, 0x80000020 ;  /* 0x80000020002f7882 */ /* 0x000fe20000000000 */
[----:B------:R-:W-:Y:S01]  /*a690*/  UMOV UR51, 0x80000020 ;  /* 0x8000002000337882 */ /* 0x000fe20000000000 */
[----:B------:R-:W-:Y:S01]  /*a6a0*/  UIMAD UR10, UR6, 0x600, UR10 ;  /* 0x00000600060a78a4 */ /* 0x000fe2000f8e020a */
[----:B------:R-:W-:Y:S01]  /*a6b0*/  IMAD.SHL.U32 R143, R14, 0x80, RZ ;  /* 0x000000800e8f7824 */ /* 0x000fe200078e00ff */
[----:B------:R-:W-:Y:S01]  /*a6c0*/  UMOV UR55, 0x80000020 ;  /* 0x8000002000377882 */ /* 0x000fe20000000000 */
[----:B------:R-:W-:Y:S01]  /*a6d0*/  @!P1 LEA R15, R15, UR36, 0x3 ;  /* 0x000000240f0f9c11 */ /* 0x000fe2000f8e18ff */
[----:B------:R-:W-:-:S02]  /*a6e0*/  UIADD3 UR11, UR10, 0x40, URZ ;  /* 0x000000400a0b7890 */ /* 0x000fc4000fffe03f */
[----:B------:R-:W-:Y:S01]  /*a6f0*/  UIADD3 UR30, UR10, 0x80, URZ ;  /* 0x000000800a1e7890 */ /* 0x000fe2000fffe03f */
[----:B0-2---:R-:W-:Y:S01]  /*a700*/  IADD3 R12, -R143, 0x1, RZ ;  /* 0x000000018f0c7810 */ /* 0x005fe20007ffe1ff */
[----:B------:R-:W-:Y:S01]  /*a710*/  UMOV UR58, UR10 ;  /* 0x0000000a003a7c82 */ /* 0x000fe20008000000 */
[----:B------:R-:W-:Y:S01]  /*a720*/  UIADD3 UR34, UR10, 0xc0, URZ ;  /* 0x000000c00a227890 */ /* 0x000fe2000fffe03f */
[----:B------:R-:W-:Y:S01]  /*a730*/  HGMMA.64x96x16.F32.BF16 R88, gdesc[UR56].tnspB, R88, gsb0 ;  /* 0x41600000385879f0 */ /* 0x000fe20008001858 */
[----:B------:R-:W-:Y:S01]  /*a740*/  R2UR UR56, R136 ;  /* 0x00000000883872ca */ /* 0x000fe200000e0000 */
[----:B------:R-:W-:Y:S01]  /*a750*/  UMOV UR58, UR11 ;  /* 0x0000000b003a7c82 */ /* 0x000fe20008000000 */
[----:B------:R-:W-:Y:S01]  /*a760*/  R2UR UR57, R137 ;  /* 0x00000000893972ca */ /* 0x000fe200000e0000 */
[----:B------:R-:W-:Y:S01]  /*a770*/  UMOV UR59, 0x80000020 ;  /* 0x80000020003b7882 */ /* 0x000fe20000000000 */
[----:B------:R-:W-:Y:S01]  /*a780*/  UIADD3 UR42, UR10, 0x100, URZ ;  /* 0x000001000a2a7890 */ /* 0x000fe2000fffe03f */
[----:B------:R-:W-:Y:S01]  /*a790*/  R2UR UR11, R4 ;  /* 0x00000000040b72ca */ /* 0x000fe200000e0000 */
[----:B------:R-:W-:-:S02]  /*a7a0*/  UIADD3 UR46, UR10, 0x140, URZ ;  /* 0x000001400a2e7890 */ /* 0x000fc4000fffe03f */
[----:B------:R-:W-:Y:S02]  /*a7b0*/  UIADD3 UR50, UR10, 0x180, URZ ;  /* 0x000001800a327890 */ /* 0x000fe4000fffe03f */
[----:B------:R-:W-:Y:S01]  /*a7c0*/  UIADD3 UR54, UR10, 0x1c0, URZ ;  /* 0x000001c00a367890 */ /* 0x000fe2000fffe03f */
[----:B------:R-:W-:Y:S02]  /*a7d0*/  ULDC UR18, c[0x0][0x2f0] ;  /* 0x0000bc0000127ab9 */ /* 0x000fe40000000800 */
[----:B------:R-:W-:Y:S01]  /*a7e0*/  @UP0 ULDC UR10, c[0x0][0x44c] ;  /* 0x00011300000a0ab9 */ /* 0x000fe20000000800 */
[----:B------:R-:W-:Y:S01]  /*a7f0*/  ULDC UR15, c[0x0][0x288] ;  /* 0x0000a200000f7ab9 */ /* 0x000fe20000000800 */
[----:B------:R-:W-:Y:S01]  /*a800*/  @P2 IMAD.HI.U32 R138, R0, UR10, RZ ;  /* 0x0000000a008a2c27 */ /* 0x000fe2000f8e00ff */
[----:B------:R-:W-:Y:S01]  /*a810*/  @UP0 ULDC UR10, c[0x0][0x450] ;  /* 0x00011400000a0ab9 */ /* 0x000fe20000000800 */
[----:B------:R-:W-:-:S03]  /*a820*/  ULDC UR14, c[0x0][0x9e0] ;  /* 0x00027800000e7ab9 */ /* 0x000fc60000000800 */
[----:B------:R-:W-:Y:S01]  /*a830*/  @P2 SHF.R.U32.HI R142, RZ, UR10, R138 ;  /* 0x0000000aff8e2c19 */ /* 0x000fe2000801168a */
[----:B------:R-:W-:Y:S02]  /*a840*/  @!P1 VIADD R138, R15, 0x2d840 ;  /* 0x0002d8400f8a9836 */ /* 0x000fe40000000000 */
[----:B------:R-:W-:Y:S02]  /*a850*/  IMAD R15, R3, -0x2, R12 ;  /* 0xfffffffe030f7824 */ /* 0x000fe400078e020c */
[----:B------:R-:W0:Y:S01]  /*a860*/  SHFL.IDX PT, R139, R142, RZ, 0x1c1f ;  /* 0x001c1fff8e8b7589 */ /* 0x000e2200000e0000 */
[----:B------:R-:W-:Y:S01]  /*a870*/  @!P1 PRMT R138, RZ, 0x654, R138 ;  /* 0x00000654ff8a9816 */ /* 0x000fe2000000008a */
[----:B------:R-:W-:-:S04]  /*a880*/  IMAD R15, R18, UR18, R15 ;  /* 0x00000012120f7c24 */ /* 0x000fc8000f8e020f */
[----:B------:R-:W-:-:S04]  /*a890*/  VIADD R15, R15, -UR15 ;  /* 0x8000000f0f0f7c36 */ /* 0x000fc80008000000 */
[C---:B------:R-:W-:Y:S02]  /*a8a0*/  VIADD R141, R15.reuse, UR14 ;  /* 0x0000000e0f8d7c36 */ /* 0x040fe40008000000 */
[----:B------:R-:W-:Y:S02]  /*a8b0*/  VIADD R140, R15, UR11 ;  /* 0x0000000b0f8c7c36 */ /* 0x000fe40008000000 */
[--C-:B0-----:R-:W-:Y:S02]  /*a8c0*/  IMAD.IADD R15, R141, 0x1, R139.reuse ;  /* 0x000000018d0f7824 */ /* 0x101fe400078e028b */
[----:B------:R-:W-:Y:S01]  /*a8d0*/  IMAD.IADD R12, R140, 0x1, R139 ;  /* 0x000000018c0c7824 */ /* 0x000fe200078e028b */
[----:B------:R-:W-:Y:S02]  /*a8e0*/  WARPGROUP.DEPBAR.LE gsb0, 0x0 ;  /* 0x00008000000079c5 */ /* 0x000fe40000010000 */
[----:B------:R-:W-:-:S06]  /*a8f0*/  WARPGROUP.ARRIVE ;  /* 0x00000000000079c5 */ /* 0x000fcc0000000000 */
[----:B------:R-:W-:Y:S03]  /*a900*/  HGMMA.64x96x16.F32.BF16 R88, gdesc[UR56].tnspB, R88, gsb0 ;  /* 0x41600000385879f0 */ /* 0x000fe60008001858 */
        /* <DEDUP_REMOVED lines=19> */
[----:B------:R0:W-:Y:S06]  /*aa40*/  BAR.ARV R19, 0x100 ;  /* 0x000400130000751d */ /* 0x0001ec0000002000 */
[----:B------:R0:W-:Y:S01]  /*aa50*/  @!P1 SYNCS.ARRIVE.TRANS64.RED.A1T0 RZ, [R138+URZ], RZ ;  /* 0x000000ff8aff99a7 */ /* 0x0001e2000810043f */
[----:B------:R-:W-:Y:S05]  /*aa60*/  @!P5 BRA `(.L_x_10267) ;  /* 0x000000000064d947 */ /* 0x000fea0003800000 */
[----:B------:R-:W-:Y:S01]  /*aa70*/  ULDC UR11, c[0x0][0x2f0] ;  /* 0x0000bc00000b7ab9 */ /* 0x000fe20000000800 */
[----:B------:R-:W-:Y:S01]  /*aa80*/  ULDC UR10, c[0x0][0x288] ;  /* 0x0000a200000a7ab9 */ /* 0x000fe20000000800 */
[----:B0-----:R-:W-:Y:S01]  /*aa90*/  IMAD R138, R18, UR11, R139 ;  /* 0x0000000b128a7c24 */ /* 0x001fe2000f8e028b */
        /* <DEDUP_REMOVED lines=12> */
.L_x_10269:
[----:B------:R-:W-:-:S05]  /*ab60*/  IMAD.U32 R146, RZ, RZ, UR61 ;  /* 0x0000003dff927e24 */ /* 0x000fca000f8e00ff */
[----:B------:R-:W-:-:S13]  /*ab70*/  ISETP.NE.AND P2, PT, R146, 0x1, PT ;  /* 0x000000019200780c */ /* 0x000fda0003f45270 */
[----:B------:R-:W0:Y:S02]  /*ab80*/  @P2 LDC.64 R138, c[0x0][0x9e8] ;  /* 0x00027a00ff8a2b82 */ /* 0x000e240000000a00 */
[----:B0-----:R-:W-:-:S05]  /*ab90*/  @P2 IMAD.HI.U32 R138, R144, R138, RZ ;  /* 0x0000008a908a2227 */ /* 0x001fca00078e00ff */
[----:B------:R-:W-:-:S07]  /*aba0*/  @P2 SHF.R.U32.HI R144, RZ, R139, R138 ;  /* 0x0000008bff902219 */ /* 0x000fce000001168a */
.L_x_10270:
[----:B------:R-:W-:Y:S05]  /*abb0*/  BSYNC B0 ;  /* 0x0000000000007941 */ /* 0x000fea0003800000 */
.L_x_10268:
[----:B------:R-:W-:-:S04]  /*abc0*/  IMAD R144, R144, R146, -R143 ;  /* 0x0000009290907224 */ /* 0x000fc800078e0a8f */
[----:B------:R-:W-:-:S05]  /*abd0*/  IMAD R144, R3, -0x2, R144 ;  /* 0xfffffffe03907824 */ /* 0x000fca00078e0290 */
[----:B------:R-:W-:Y:S02]  /*abe0*/  VIADDMNMX R15, R144, R146, R15, PT ;  /* 0x00000092900f7246 */ /* 0x000fe4000380010f */
[----:B------:R-:W-:-:S07]  /*abf0*/  VIMNMX R12, R12, R144, !PT ;  /* 0x000000900c0c7248 */ /* 0x000fce0007fe0100 */
.L_x_10267:
[----:B------:R-:W-:-:S04]  /*ac00*/  ISETP.GT.AND P2, PT, R14, -0x1, PT ;  /* 0xffffffff0e00780c */ /* 0x000fc80003f44270 */
[C---:B------:R-:W-:Y:S02]  /*ac10*/  ISETP.GT.AND P4, PT, R12.reuse, RZ, P2 ;  /* 0x000000ff0c00720c */ /* 0x040fe40001784270 */
[----:B------:R-:W-:Y:S02]  /*ac20*/  ISETP.GT.AND P6, PT, R12, 0x1, P2 ;  /* 0x000000010c00780c */ /* 0x000fe400017c4270 */
[C---:B------:R-:W-:Y:S02]  /*ac30*/  ISETP.LT.OR P4, PT, R15.reuse, 0x1, P4 ;  /* 0x000000010f00780c */ /* 0x040fe40002781670 */
[----:B------:R-:W-:Y:S02]  /*ac40*/  ISETP.LT.OR P6, PT, R15, 0x2, P6 ;  /* 0x000000020f00780c */ /* 0x000fe400037c1670 */
        /* <DEDUP_REMOVED lines=46> */
[----:B0-----:R-:W-:Y:S02]  /*af30*/  FSEL R138, R56, -INF , !P6 ;  /* 0xff800000388a7808 */ /* 0x001fe40007000000 */
[C---:B------:R-:W-:Y:S02]  /*af40*/  ISETP.GT.AND P3, PT, R12.reuse, 0x41, P2 ;  /* 0x000000410c00780c */ /* 0x040fe40001764270 */
[C---:B------:R-:W-:Y:S02]  /*af50*/  ISETP.GT.AND P4, PT, R12.reuse, 0x48, P2 ;  /* 0x000000480c00780c */ /* 0x040fe40001784270 */
[----:B------:R-:W-:-:S02]  /*af60*/  ISETP.GT.AND P6, PT, R12, 0x49, P2 ;  /* 0x000000490c00780c */ /* 0x000fc400017c4270 */
[C---:B------:R-:W-:Y:S02]  /*af70*/  ISETP.LT.OR P3, PT, R15.reuse, 0x42, P3 ;  /* 0x000000420f00780c */ /* 0x040fe40001f61670 */
[C---:B------:R-:W-:Y:S02]  /*af80*/  ISETP.LT.OR P4, PT, R15.reuse, 0x49, P4 ;  /* 0x000000490f00780c */ /* 0x040fe40002781670 */
[----:B------:R-:W-:Y:S02]  /*af90*/  ISETP.LT.OR P6, PT, R15, 0x4a, P6 ;  /* 0x0000004a0f00780c */ /* 0x000fe400037c1670 */
[----:B------:R-:W-:Y:S02]  /*afa0*/  FSEL R139, R57, -INF , !P3 ;  /* 0xff800000398b7808 */ /* 0x000fe40005800000 */
[----:B------:R-:W-:Y:S01]  /*afb0*/  FSEL R60, R60, -INF , !P4 ;  /* 0xff8000003c3c7808 */ /* 0x000fe20006000000 */
[----:B------:R-:W0:Y:S01]  /*afc0*/  SHFL.IDX PT, R57, R142, 0x1, 0x1c1f ;  /* 0x003c1f008e397f89 */ /* 0x000e2200000e0000 */
        /* <DEDUP_REMOVED lines=11> */
[C---:B------:R-:W-:Y:S01]  /*b080*/  ISETP.GT.AND P4, PT, R12.reuse, 0x60, P2 ;  /* 0x000000600c00780c */ /* 0x040fe20001784270 */
[--C-:B0-----:R-:W-:Y:S01]  /*b090*/  IMAD.IADD R141, R141, 0x1, R57.reuse ;  /* 0x000000018d8d7824 */ /* 0x101fe200078e0239 */
[----:B------:R-:W-:Y:S01]  /*b0a0*/  ISETP.GT.AND P6, PT, R12, 0x61, P2 ;  /* 0x000000610c00780c */ /* 0x000fe200017c4270 */
[----:B------:R-:W-:Y:S01]  /*b0b0*/  IMAD.IADD R140, R140, 0x1, R57 ;  /* 0x000000018c8c7824 */ /* 0x000fe200078e0239 */
        /* <DEDUP_REMOVED lines=23> */
[----:B------:R-:W-:Y:S01]  /*b230*/  FSEL R85, R85, -INF , !P6 ;  /* 0xff80000055557808 */ /* 0x000fe20007000000 */
[----:B------:R-:W-:Y:S06]  /*b240*/  @!P5 BRA `(.L_x_10271) ;  /* 0x000000000064d947 */ /* 0x000fec0003800000 */
[----:B------:R-:W-:Y:S01]  /*b250*/  ULDC UR11, c[0x0][0x2f0] ;  /* 0x0000bc00000b7ab9 */ /* 0x000fe20000000800 */
[----:B------:R-:W-:Y:S01]  /*b260*/  ULDC UR10, c[0x0][0x288] ;  /* 0x0000a200000a7ab9 */ /* 0x000fe20000000800 */
        /* <DEDUP_REMOVED lines=13> */
.L_x_10273:
[----:B------:R-:W-:-:S05]  /*b340*/  IMAD.U32 R142, RZ, RZ, UR61 ;  /* 0x0000003dff8e7e24 */ /* 0x000fca000f8e00ff */
[----:B------:R-:W-:-:S13]  /*b350*/  ISETP.NE.AND P3, PT, R142, 0x1, PT ;  /* 0x000000018e00780c */ /* 0x000fda0003f65270 */
[----:B------:R-:W0:Y:S02]  /*b360*/  @P3 LDC.64 R56, c[0x0][0x9e8] ;  /* 0x00027a00ff383b82 */ /* 0x000e240000000a00 */
[----:B0-----:R-:W-:-:S05]  /*b370*/  @P3 IMAD.HI.U32 R56, R12, R56, RZ ;  /* 0x000000380c383227 */ /* 0x001fca00078e00ff */
[----:B------:R-:W-:-:S07]  /*b380*/  @P3 SHF.R.U32.HI R12, RZ, R57, R56 ;  /* 0x00000039ff0c3219 */ /* 0x000fce0000011638 */
.L_x_10274:
[----:B------:R-:W-:Y:S05]  /*b390*/  BSYNC B0 ;  /* 0x0000000000007941 */ /* 0x000fea0003800000 */
.L_x_10272:
[----:B------:R-:W-:-:S04]  /*b3a0*/  IMAD R12, R12, R142, -R143 ;  /* 0x0000008e0c0c7224 */ /* 0x000fc800078e0a8f */
[----:B------:R-:W-:-:S05]  /*b3b0*/  IMAD R12, R3, -0x2, R12 ;  /* 0xfffffffe030c7824 */ /* 0x000fca00078e020c */
[----:B------:R-:W-:Y:S02]  /*b3c0*/  VIADDMNMX R141, R12, R142, R141, PT ;  /* 0x0000008e0c8d7246 */ /* 0x000fe4000380018d */
[----:B------:R-:W-:-:S07]  /*b3d0*/  VIMNMX R140, R140, R12, !PT ;  /* 0x0000000c8c8c7248 */ /* 0x000fce0007fe0100 */
.L_x_10271:
[----:B------:R-:W-:Y:S01]  /*b3e0*/  FMNMX.FTZ R12, R24, R13, !PT ;  /* 0x0000000d180c7209 */ /* 0x000fe20007810000 */
[----:B------:R-:W-:Y:S01]  /*b3f0*/  ULDC UR10, c[0x0][0x988] ;  /* 0x00026200000a7ab9 */ /* 0x000fe20000000800 */
[C---:B------:R-:W-:Y:S01]  /*b400*/  ISETP.GT.AND P6, PT, R140.reuse, 0x8, P2 ;  /* 0x000000088c00780c */ /* 0x040fe200017c4270 */
[----:B------:R-:W-:Y:S01]  /*b410*/  UMOV UR30, UR5 ;  /* 0x00000005001e7c82 */ /* 0x000fe20008000000 */
        /* <DEDUP_REMOVED lines=17> */
[----:B------:R-:W-:Y:S02]  /*b530*/  ISETP.LT.OR P4, PT, R141, 0x2, P4 ;  /* 0x000000028d00780c */ /* 0x000fe40002781670 */
[----:B------:R-:W-:Y:S02]  /*b540*/  FMNMX.FTZ R12, R44, R15, !PT ;  /* 0x0000000f2c0c7209 */ /* 0x000fe40007810000 */
[----:B------:R-:W-:Y:S02]  /*b550*/  FSEL R27, R27, -INF , !P4 ;  /* 0xff8000001b1b7808 */ /* 0x000fe40006000000 */
        /* <DEDUP_REMOVED lines=58> */
[----:B------:R-:W-:Y:S02]  /*b900*/  ISETP.LT.OR P4, PT, R141, 0x62, P4 ;  /* 0x000000628d00780c */ /* 0x000fe40002781670 */
[----:B0-----:R-:W-:-:S04]  /*b910*/  FMNMX.FTZ R12, R56, R57, !PT ;  /* 0x00000039380c7209 */ /* 0x001fc80007810000 */
[C---:B------:R-:W-:Y:S01]  /*b920*/  FSETP.NEU.FTZ.AND P6, PT, R12.reuse, -INF , PT ;  /* 0xff8000000c00780b */ /* 0x040fe20003fdd000 */
[----:B------:R-:W-:-:S05]  /*b930*/  FMUL.FTZ R15, R12, UR10 ;  /* 0x0000000a0c0f7c20 */ /* 0x000fca0008410000 */
[----:B------:R-:W-:-:S05]  /*b940*/  FSEL R15, R15, RZ, P6 ;  /* 0x000000ff0f0f7208 */ /* 0x000fca0003000000 */
[--C-:B------:R-:W-:Y:S01]  /*b950*/  FFMA.FTZ R57, R24, UR10, -R15.reuse ;  /* 0x0000000a18397c23 */ /* 0x100fe2000801080f */
[----:B------:R-:W-:Y:S01]  /*b960*/  FSEL R24, R35, -INF , !P3 ;  /* 0xff80000023187808 */ /* 0x000fe20005800000 */
[--C-:B------:R-:W-:Y:S01]  /*b970*/  FFMA.FTZ R56, R25, UR10, -R15.reuse ;  /* 0x0000000a19387c23 */ /* 0x100fe2000801080f */
[----:B------:R-:W-:Y:S01]  /*b980*/  ISETP.GT.AND P3, PT, R140, 0x19, P2 ;  /* 0x000000198c00780c */ /* 0x000fe20001764270 */
[--C-:B------:R-:W-:Y:S01]  /*b990*/  FFMA.FTZ R25, R28, UR10, -R15.reuse ;  /* 0x0000000a1c197c23 */ /* 0x100fe2000801080f */
[--C-:B------:R-:W-:Y:S01]  /*b9a0*/  FFMA.FTZ R28, R29, UR10, -R15.reuse ;  /* 0x0000000a1d1c7c23 */ /* 0x100fe2000801080f */
[----:B------:R0:W-:Y:S01]  /*b9b0*/  MUFU.EX2 R35, R57 ;  /* 0x0000003900237308 */ /* 0x0001e20000000800 */
[----:B------:R-:W-:Y:S01]  /*b9c0*/  ISETP.LT.OR P3, PT, R141, 0x1a, P3 ;  /* 0x0000001a8d00780c */ /* 0x000fe20001f61670 */
[--C-:B------:R-:W-:Y:S01]  /*b9d0*/  FFMA.FTZ R142, R36, UR10, -R15.reuse ;  /* 0x0000000a248e7c23 */ /* 0x100fe2000801080f */
[--C-:B------:R-:W-:Y:S01]  /*b9e0*/  FFMA.FTZ R143, R52, UR10, -R15.reuse ;  /* 0x0000000a348f7c23 */ /* 0x100fe2000801080f */
[--C-:B------:R-:W-:Y:S01]  /*b9f0*/  FFMA.FTZ R33, R33, UR10, -R15.reuse ;  /* 0x0000000a21217c23 */ /* 0x100fe2000801080f */
[----:B------:R-:W-:Y:S01]  /*ba00*/  FSEL R39, R39, -INF , !P3 ;  /* 0xff80000027277808 */ /* 0x000fe20005800000 */
[--C-:B------:R-:W-:Y:S01]  /*ba10*/  FFMA.FTZ R37, R37, UR10, -R15.reuse ;  /* 0x0000000a25257c23 */ /* 0x100fe2000801080f */
[----:B------:R-:W-:Y:S01]  /*ba20*/  ISETP.GT.AND P3, PT, R140, 0x21, P2 ;  /* 0x000000218c00780c */ /* 0x000fe20001764270 */
[--C-:B------:R-:W-:Y:S01]  /*ba30*/  FFMA.FTZ R41, R41, UR10, -R15.reuse ;  /* 0x0000000a29297c23 */ /* 0x100fe2000801080f */
[--C-:B------:R-:W-:Y:S01]  /*ba40*/  FFMA.FTZ R45, R45, UR10, -R15.reuse ;  /* 0x0000000a2d2d7c23 */ /* 0x100fe2000801080f */
[--C-:B------:R-:W-:Y:S01]  /*ba50*/  FFMA.FTZ R49, R49, UR10, -R15.reuse ;  /* 0x0000000a31317c23 */ /* 0x100fe2000801080f */
[----:B------:R-:W-:Y:S01]  /*ba60*/  ISETP.LT.OR P3, PT, R141, 0x22, P3 ;  /* 0x000000228d00780c */ /* 0x000fe20001f61670 */
[--C-:B------:R-:W-:Y:S01]  /*ba70*/  FFMA.FTZ R53, R53, UR10, -R15.reuse ;  /* 0x0000000a35357c23 */ /* 0x100fe2000801080f */
[--C-:B------:R-:W-:Y:S01]  /*ba80*/  FFMA.FTZ R60, R60, UR10, -R15.reuse ;  /* 0x0000000a3c3c7c23 */ /* 0x100fe2000801080f */
[--C-:B------:R-:W-:Y:S01]  /*ba90*/  FFMA.FTZ R80, R80, UR10, -R15.reuse ;  /* 0x0000000a50507c23 */ /* 0x100fe2000801080f */
[----:B------:R-:W-:Y:S01]  /*baa0*/  FSEL R43, R43, -INF , !P3 ;  /* 0xff8000002b2b7808 */ /* 0x000fe20005800000 */
[--C-:B------:R-:W-:Y:S01]  /*bab0*/  FFMA.FTZ R81, R81, UR10, -R15.reuse ;  /* 0x0000000a51517c23 */ /* 0x100fe2000801080f */
[----:B------:R-:W-:Y:S01]  /*bac0*/  ISETP.GT.AND P3, PT, R140, RZ, P2 ;  /* 0x000000ff8c00720c */ /* 0x000fe20001764270 */
[----:B------:R-:W-:Y:S01]  /*bad0*/  FFMA.FTZ R85, R85, UR10, -R15 ;  /* 0x0000000a55557c23 */ /* 0x000fe2000801080f */
[----:B------:R-:W-:Y:S02]  /*bae0*/  MUFU.EX2 R56, R56 ;  /* 0x0000003800387308 */ /* 0x000fe40000000800 */
[----:B------:R-:W-:-:S04]  /*baf0*/  ISETP.LT.OR P3, PT, R141, 0x1, P3 ;  /* 0x000000018d00780c */ /* 0x000fc80001f61670 */
[----:B------:R-:W-:Y:S01]  /*bb00*/  FSEL R29, R26, -INF , !P3 ;  /* 0xff8000001a1d7808 */ /* 0x000fe20005800000 */
[----:B------:R-:W-:Y:S01]  /*bb10*/  FFMA.FTZ R26, R32, UR10, -R15 ;  /* 0x0000000a201a7c23 */ /* 0x000fe2000801080f */
[----:B------:R-:W-:Y:S01]  /*bb20*/  ISETP.GT.AND P3, PT, R140, 0x30, P2 ;  /* 0x000000308c00780c */ /* 0x000fe20001764270 */
[----:B------:R-:W-:Y:S01]  /*bb30*/  MUFU.EX2 R25, R25 ;  /* 0x0000001900197308 */ /* 0x000fe20000000800 */
[----:B------:R-:W-:Y:S02]  /*bb40*/  FMNMX.FTZ R32, R29, R22, !PT ;  /* 0x000000161d207209 */ /* 0x000fe40007810000 */
[----:B------:R-:W-:Y:S02]  /*bb50*/  ISETP.LT.OR P3, PT, R141, 0x31, P3 ;  /* 0x000000318d00780c */ /* 0x000fe40001f61670 */
[----:B0-----:R-:W-:Y:S02]  /*bb60*/  FMNMX.FTZ R57, R27, R32, !PT ;  /* 0x000000201b397209 */ /* 0x001fe40007810000 */
[----:B------:R-:W-:Y:S01]  /*bb70*/  FSEL R50, R50, -INF , !P3 ;  /* 0xff80000032327808 */ /* 0x000fe20005800000 */
[----:B------:R-:W-:Y:S01]  /*bb80*/  MUFU.EX2 R28, R28 ;  /* 0x0000001c001c7308 */ /* 0x000fe20000000800 */
[----:B------:R-:W-:-:S02]  /*bb90*/  FMNMX.FTZ R32, R30, R57, !PT ;  /* 0x000000391e207209 */ /* 0x000fc40007810000 */
[----:B------:R-:W-:Y:S02]  /*bba0*/  ISETP.GT.AND P3, PT, R140, 0x38, P2 ;  /* 0x000000388c00780c */ /* 0x000fe40001764270 */
[----:B------:R-:W-:Y:S02]  /*bbb0*/  FMNMX.FTZ R57, R31, R32, !PT ;  /* 0x000000201f397209 */ /* 0x000fe40007810000 */
[----:B------:R-:W-:Y:S01]  /*bbc0*/  ISETP.LT.OR P3, PT, R141, 0x39, P3 ;  /* 0x000000398d00780c */ /* 0x000fe20001f61670 */
[----:B------:R0:W-:Y:S01]  /*bbd0*/  MUFU.EX2 R32, R142 ;  /* 0x0000008e00207308 */ /* 0x0001e20000000800 */
[----:B------:R-:W-:Y:S02]  /*bbe0*/  FMNMX.FTZ R57, R34, R57, !PT ;  /* 0x0000003922397209 */ /* 0x000fe40007810000 */
[----:B------:R-:W-:Y:S02]  /*bbf0*/  FSEL R54, R54, -INF , !P3 ;  /* 0xff80000036367808 */ /* 0x000fe40005800000 */
[----:B------:R-:W-:-:S02]  /*bc00*/  FMNMX.FTZ R57, R24, R57, !PT ;  /* 0x0000003918397209 */ /* 0x000fc40007810000 */
[----:B------:R-:W-:Y:S01]  /*bc10*/  ISETP.GT.AND P3, PT, R140, 0x40, P2 ;  /* 0x000000408c00780c */ /* 0x000fe20001764270 */
[----:B------:R-:W-:Y:S01]  /*bc20*/  MUFU.EX2 R26, R26 ;  /* 0x0000001a001a7308 */ /* 0x000fe20000000800 */
[----:B------:R-:W-:Y:S01]  /*bc30*/  FMNMX.FTZ R36, R38, R57, !PT ;  /* 0x0000003926247209 */ /* 0x000fe20007810000 */
[----:B0-----:R-:W-:Y:S01]  /*bc40*/  FFMA.FTZ R142, R40, UR10, -R15 ;  /* 0x0000000a288e7c23 */ /* 0x001fe2000801080f */
[----:B------:R-:W-:Y:S02]  /*bc50*/  ISETP.LT.OR P3, PT, R141, 0x41, P3 ;  /* 0x000000418d00780c */ /* 0x000fe40001f61670 */
[----:B------:R-:W-:Y:S02]  /*bc60*/  FMNMX.FTZ R57, R39, R36, !PT ;  /* 0x0000002427397209 */ /* 0x000fe40007810000 */
[----:B------:R-:W-:Y:S01]  /*bc70*/  FSEL R58, R58, -INF , !P3 ;  /* 0xff8000003a3a7808 */ /* 0x000fe20005800000 */
[----:B------:R0:W-:Y:S01]  /*bc80*/  MUFU.EX2 R36, R142 ;  /* 0x0000008e00247308 */ /* 0x0001e20000000800 */
[----:B------:R-:W-:-:S02]  /*bc90*/  FMNMX.FTZ R40, R42, R57, !PT ;  /* 0x000000392a287209 */ /* 0x000fc40007810000 */
[----:B------:R-:W-:Y:S02]  /*bca0*/  ISETP.GT.AND P3, PT, R140, 0x48, P2 ;  /* 0x000000488c00780c */ /* 0x000fe40001764270 */
[----:B------:R-:W-:Y:S02]  /*bcb0*/  FMNMX.FTZ R57, R43, R40, !PT ;  /* 0x000000282b397209 */ /* 0x000fe40007810000 */
[----:B------:R-:W-:Y:S01]  /*bcc0*/  ISETP.LT.OR P3, PT, R141, 0x49, P3 ;  /* 0x000000498d00780c */ /* 0x000fe20001f61670 */
[----:B------:R-:W-:Y:S01]  /*bcd0*/  MUFU.EX2 R33, R33 ;  /* 0x0000002100217308 */ /* 0x000fe20000000800 */
[----:B------:R-:W-:Y:S01]  /*bce0*/  FMNMX.FTZ R40, R46, R57, !PT ;  /* 0x000000392e287209 */ /* 0x000fe20007810000 */
[----:B0-----:R-:W-:Y:S01]  /*bcf0*/  FFMA.FTZ R142, R44, UR10, -R15 ;  /* 0x0000000a2c8e7c23 */ /* 0x001fe2000801080f */
[----:B------:R-:W-:Y:S02]  /*bd00*/  FSEL R62, R62, -INF , !P3 ;  /* 0xff8000003e3e7808 */ /* 0x000fe40005800000 */
[----:B------:R-:W-:-:S02]  /*bd10*/  FMNMX.FTZ R57, R47, R40, !PT ;  /* 0x000000282f397209 */ /* 0x000fc40007810000 */
[----:B------:R-:W-:Y:S01]  /*bd20*/  ISETP.GT.AND P3, PT, R140, 0x50, P2 ;  /* 0x000000508c00780c */ /* 0x000fe20001764270 */
[----:B------:R0:W-:Y:S01]  /*bd30*/  MUFU.EX2 R40, R142 ;  /* 0x0000008e00287308 */ /* 0x0001e20000000800 */
[----:B------:R-:W-:Y:S02]  /*bd40*/  FMNMX.FTZ R44, R50, R57, !PT ;  /* 0x00000039322c7209 */ /* 0x000fe40007810000 */
[----:B------:R-:W-:Y:S02]  /*bd50*/  ISETP.LT.OR P3, PT, R141, 0x51, P3 ;  /* 0x000000518d00780c */ /* 0x000fe40001f61670 */
[----:B------:R-:W-:Y:S02]  /*bd60*/  FMNMX.FTZ R57, R51, R44, !PT ;  /* 0x0000002c33397209 */ /* 0x000fe40007810000 */
[----:B------:R-:W-:Y:S01]  /*bd70*/  FSEL R66, R66, -INF , !P3 ;  /* 0xff80000042427808 */ /* 0x000fe20005800000 */
[----:B------:R-:W-:Y:S01]  /*bd80*/  MUFU.EX2 R37, R37 ;  /* 0x0000002500257308 */ /* 0x000fe20000000800 */
[----:B------:R-:W-:Y:S01]  /*bd90*/  FMNMX.FTZ R44, R54, R57, !PT ;  /* 0x00000039362c7209 */ /* 0x000fe20007810000 */
[----:B0-----:R-:W-:Y:S01]  /*bda0*/  FFMA.FTZ R142, R48, UR10, -R15 ;  /* 0x0000000a308e7c23 */ /* 0x001fe2000801080f */
[----:B------:R-:W-:-:S02]  /*bdb0*/  ISETP.GT.AND P3, PT, R140, 0x58, P2 ;  /* 0x000000588c00780c */ /* 0x000fc40001764270 */
[----:B------:R-:W-:Y:S02]  /*bdc0*/  FMNMX.FTZ R57, R55, R44, !PT ;  /* 0x0000002c37397209 */ /* 0x000fe40007810000 */
[----:B------:R-:W-:Y:S01]  /*bdd0*/  ISETP.LT.OR P3, PT, R141, 0x59, P3 ;  /* 0x000000598d00780c */ /* 0x000fe20001f61670 */
[----:B------:R-:W-:Y:S01]  /*bde0*/  MUFU.EX2 R44, R142 ;  /* 0x0000008e002c7308 */ /* 0x000fe20000000800 */
[----:B------:R-:W-:Y:S02]  /*bdf0*/  FMNMX.FTZ R48, R58, R57, !PT ;  /* 0x000000393a307209 */ /* 0x000fe40007810000 */
[----:B------:R-:W-:Y:S02]  /*be00*/  FSEL R70, R70, -INF , !P3 ;  /* 0xff80000046467808 */ /* 0x000fe40005800000 */
[----:B------:R-:W-:Y:S02]  /*be10*/  FMNMX.FTZ R57, R59, R48, !PT ;  /* 0x000000303b397209 */ /* 0x000fe40007810000 */
[----:B------:R-:W-:Y:S01]  /*be20*/  ISETP.GT.AND P3, PT, R140, 0x60, P2 ;  /* 0x000000608c00780c */ /* 0x000fe20001764270 */
[----:B------:R-:W-:Y:S01]  /*be30*/  MUFU.EX2 R41, R41 ;  /* 0x0000002900297308 */ /* 0x000fe20000000800 */
[----:B------:R-:W-:-:S02]  /*be40*/  FMNMX.FTZ R48, R62, R57, !PT ;  /* 0x000000393e307209 */ /* 0x000fc40007810000 */
[----:B------:R-:W-:Y:S02]  /*be50*/  ISETP.LT.OR P3, PT, R141, 0x61, P3 ;  /* 0x000000618d00780c */ /* 0x000fe40001f61670 */
[----:B------:R-:W-:Y:S02]  /*be60*/  FMNMX.FTZ R57, R63, R48, !PT ;  /* 0x000000303f397209 */ /* 0x000fe40007810000 */
[----:B------:R-:W-:Y:S01]  /*be70*/  FSEL R74, R74, -INF , !P3 ;  /* 0xff8000004a4a7808 */ /* 0x000fe20005800000 */
[----:B------:R0:W-:Y:S01]  /*be80*/  MUFU.EX2 R48, R143 ;  /* 0x0000008f00307308 */ /* 0x0001e20000000800 */
[----:B------:R-:W-:Y:S02]  /*be90*/  FMNMX.FTZ R52, R66, R57, !PT ;  /* 0x0000003942347209 */ /* 0x000fe40007810000 */
[----:B------:R-:W-:Y:S02]  /*bea0*/  ISETP.GT.AND P3, PT, R140, 0x68, P2 ;  /* 0x000000688c00780c */ /* 0x000fe40001764270 */
[----:B------:R-:W-:-:S02]  /*beb0*/  FMNMX.FTZ R57, R67, R52, !PT ;  /* 0x0000003443397209 */ /* 0x000fc40007810000 */
[----:B------:R-:W-:Y:S01]  /*bec0*/  ISETP.LT.OR P3, PT, R141, 0x69, P3 ;  /* 0x000000698d00780c */ /* 0x000fe20001f61670 */
[----:B------:R-:W-:Y:S01]  /*bed0*/  MUFU.EX2 R45, R45 ;  /* 0x0000002d002d7308 */ /* 0x000fe20000000800 */
[----:B------:R-:W-:Y:S01]  /*bee0*/  FMNMX.FTZ R52, R70, R57, !PT ;  /* 0x0000003946347209 */ /* 0x000fe20007810000 */
[--C-:B0-----:R-:W-:Y:S01]  /*bef0*/  FFMA.FTZ R143, R138, UR10, -R15.reuse ;  /* 0x0000000a8a8f7c23 */ /* 0x101fe2000801080f */
[----:B------:R-:W-:Y:S01]  /*bf00*/  FSEL R142, R75, -INF , !P4 ;  /* 0xff8000004b8e7808 */ /* 0x000fe20006000000 */
[----:B------:R-:W-:Y:S01]  /*bf10*/  FFMA.FTZ R75, R139, UR10, -R15 ;  /* 0x0000000a8b4b7c23 */ /* 0x000fe2000801080f */
[----:B------:R-:W-:Y:S02]  /*bf20*/  FMNMX.FTZ R57, R71, R52, !PT ;  /* 0x0000003447397209 */ /* 0x000fe40007810000 */
[----:B------:R-:W-:Y:S01]  /*bf30*/  ISETP.GT.AND P4, PT, R140, 0x69, P2 ;  /* 0x000000698c00780c */ /* 0x000fe20001784270 */
[----:B------:R-:W-:Y:S01]  /*bf40*/  MUFU.EX2 R49, R49 ;  /* 0x0000003100317308 */ /* 0x000fe20000000800 */
[----:B------:R-:W-:-:S02]  /*bf50*/  FMNMX.FTZ R57, R74, R57, !PT ;  /* 0x000000394a397209 */ /* 0x000fc40007810000 */
[----:B------:R-:W-:Y:S02]  /*bf60*/  FSEL R78, R78, -INF , !P3 ;  /* 0xff8000004e4e7808 */ /* 0x000fe40005800000 */
[----:B------:R-:W-:Y:S02]  /*bf70*/  ISETP.GT.AND P3, PT, R140, 0x70, P2 ;  /* 0x000000708c00780c */ /* 0x000fe40001764270 */
[C---:B------:R-:W-:Y:S01]  /*bf80*/  ISETP.LT.OR P4, PT, R141.reuse, 0x6a, P4 ;  /* 0x0000006a8d00780c */ /* 0x040fe20002781670 */
[----:B------:R-:W-:Y:S01]  /*bf90*/  MUFU.EX2 R53, R53 ;  /* 0x0000003500357308 */ /* 0x000fe20000000800 */
[----:B------:R-:W-:Y:S02]  /*bfa0*/  FMNMX.FTZ R57, R142, R57, !PT ;  /* 0x000000398e397209 */ /* 0x000fe40007810000 */
[----:B------:R-:W-:Y:S02]  /*bfb0*/  ISETP.LT.OR P3, PT, R141, 0x71, P3 ;  /* 0x000000718d00780c */ /* 0x000fe40001f61670 */
[----:B------:R-:W-:Y:S01]  /*bfc0*/  FSEL R138, R79, -INF , !P4 ;  /* 0xff8000004f8a7808 */ /* 0x000fe20006000000 */
[--C-:B------:R-:W-:Y:S01]  /*bfd0*/  FFMA.FTZ R79, R61, UR10, -R15.reuse ;  /* 0x0000000a3d4f7c23 */ /* 0x100fe2000801080f */
[----:B------:R-:W-:Y:S01]  /*bfe0*/  ISETP.GT.AND P4, PT, R140, 0x71, P2 ;  /* 0x000000718c00780c */ /* 0x000fe20001784270 */
[--C-:B------:R-:W-:Y:S01]  /*bff0*/  FFMA.FTZ R61, R64, UR10, -R15.reuse ;  /* 0x0000000a403d7c23 */ /* 0x100fe2000801080f */
[----:B------:R-:W-:Y:S01]  /*c000*/  FMNMX.FTZ R57, R78, R57, !PT ;  /* 0x000000394e397209 */ /* 0x000fe20007810000 */
[--C-:B------:R-:W-:Y:S01]  /*c010*/  FFMA.FTZ R64, R65, UR10, -R15.reuse ;  /* 0x0000000a41407c23 */ /* 0x100fe2000801080f */
[----:B------:R-:W-:Y:S01]  /*c020*/  FSEL R139, R82, -INF , !P3 ;  /* 0xff800000528b7808 */ /* 0x000fe20005800000 */
[--C-:B------:R-:W-:Y:S01]  /*c030*/  FFMA.FTZ R65, R68, UR10, -R15.reuse ;  /* 0x0000000a44417c23 */ /* 0x100fe2000801080f */
[----:B------:R-:W-:Y:S01]  /*c040*/  ISETP.GT.AND P3, PT, R140, 0x78, P2 ;  /* 0x000000788c00780c */ /* 0x000fe20001764270 */
[--C-:B------:R-:W-:Y:S01]  /*c050*/  FFMA.FTZ R68, R69, UR10, -R15.reuse ;  /* 0x0000000a45447c23 */ /* 0x100fe2000801080f */
[----:B------:R-:W-:Y:S01]  /*c060*/  ISETP.LT.OR P4, PT, R141, 0x72, P4 ;  /* 0x000000728d00780c */ /* 0x000fe20002781670 */
[--C-:B------:R-:W-:Y:S01]  /*c070*/  FFMA.FTZ R69, R72, UR10, -R15.reuse ;  /* 0x0000000a48457c23 */ /* 0x100fe2000801080f */
[----:B------:R-:W-:Y:S01]  /*c080*/  FMNMX.FTZ R82, R138, R57, !PT ;  /* 0x000000398a527209 */ /* 0x000fe20007810000 */
[--C-:B------:R-:W-:Y:S01]  /*c090*/  FFMA.FTZ R72, R73, UR10, -R15.reuse ;  /* 0x0000000a49487c23 */ /* 0x100fe2000801080f */
[----:B------:R-:W-:Y:S01]  /*c0a0*/  ISETP.GT.AND P2, PT, R140, 0x79, P2 ;  /* 0x000000798c00780c */ /* 0x000fe20001744270 */
[--C-:B------:R-:W-:Y:S01]  /*c0b0*/  FFMA.FTZ R73, R76, UR10, -R15.reuse ;  /* 0x0000000a4c497c23 */ /* 0x100fe2000801080f */
[----:B------:R-:W-:Y:S01]  /*c0c0*/  ISETP.LT.OR P3, PT, R141, 0x79, P3 ;  /* 0x000000798d00780c */ /* 0x000fe20001f61670 */
[--C-:B------:R-:W-:Y:S01]  /*c0d0*/  FFMA.FTZ R76, R77, UR10, -R15.reuse ;  /* 0x0000000a4d4c7c23 */ /* 0x100fe2000801080f */
[----:B------:R-:W-:Y:S01]  /*c0e0*/  FSEL R83, R83, -INF , !P4 ;  /* 0xff80000053537808 */ /* 0x000fe20006000000 */
[----:B------:R-:W-:Y:S01]  /*c0f0*/  FFMA.FTZ R77, R84, UR10, -R15 ;  /* 0x0000000a544d7c23 */ /* 0x000fe2000801080f */
[----:B------:R-:W-:Y:S01]  /*c100*/  FMNMX.FTZ R82, R139, R82, !PT ;  /* 0x000000528b527209 */ /* 0x000fe20007810000 */
[----:B------:R-:W-:Y:S01]  /*c110*/  MUFU.EX2 R52, R143 ;  /* 0x0000008f00347308 */ /* 0x000fe20000000800 */
[----:B------:R-:W-:-:S02]  /*c120*/  ISETP.LT.OR P2, PT, R141, 0x7a, P2 ;  /* 0x0000007a8d00780c */ /* 0x000fc40001741670 */
[----:B------:R-:W-:Y:S02]  /*c130*/  FSEL R86, R86, -INF , !P3 ;  /* 0xff80000056567808 */ /* 0x000fe40005800000 */
[----:B------:R-:W-:Y:S02]  /*c140*/  FMNMX.FTZ R57, R83, R82, !PT ;  /* 0x0000005253397209 */ /* 0x000fe40007810000 */
[----:B------:R-:W-:Y:S01]  /*c150*/  FSEL R87, R87, -INF , !P2 ;  /* 0xff80000057577808 */ /* 0x000fe20005000000 */
[----:B------:R-:W-:Y:S01]  /*c160*/  MUFU.EX2 R75, R75 ;  /* 0x0000004b004b7308 */ /* 0x000fe20000000800 */
[----:B------:R-:W-:Y:S02]  /*c170*/  FMNMX.FTZ R82, R86, R57, !PT ;  /* 0x0000003956527209 */ /* 0x000fe40007810000 */
[----:B------:R-:W-:Y:S02]  /*c180*/  FSEL R84, R12, RZ, P6 ;  /* 0x000000ff0c547208 */ /* 0x000fe40003000000 */
[----:B------:R-:W-:-:S03]  /*c190*/  FMNMX.FTZ R82, R87, R82, !PT ;  /* 0x0000005257527209 */ /* 0x000fc60007810000 */
[----:B------:R-:W-:Y:S01]  /*c1a0*/  FADD.FTZ R84, -R84, R13 ;  /* 0x0000000d54547221 */ /* 0x000fe20000010100 */
[----:B------:R-:W-:Y:S01]  /*c1b0*/  MUFU.EX2 R60, R60 ;  /* 0x0000003c003c7308 */ /* 0x000fe20000000800 */
[----:B------:R-:W0:Y:S02]  /*c1c0*/  SHFL.BFLY PT, R57, R82, 0x2, 0x1f ;  /* 0x0c401f0052397f89 */ /* 0x000e2400000e0000 */
[----:B------:R-:W-:-:S05]  /*c1d0*/  FMUL.FTZ R84, R84, UR10 ;  /* 0x0000000a54547c20 */ /* 0x000fca0008410000 */
[----:B------:R-:W-:Y:S08]  /*c1e0*/  MUFU.EX2 R79, R79 ;  /* 0x0000004f004f7308 */ /* 0x000ff00000000800 */
[----:B------:R-:W1:Y:S08]  /*c1f0*/  MUFU.EX2 R84, R84 ;  /* 0x0000005400547308 */ /* 0x000e700000000800 */
[----:B------:R-:W-:Y:S01]  /*c200*/  MUFU.EX2 R61, R61 ;  /* 0x0000003d003d7308 */ /* 0x000fe20000000800 */
[----:B0-----:R-:W-:-:S05]  /*c210*/  FMNMX.FTZ R57, R82, R57, !PT ;  /* 0x0000003952397209 */ /* 0x001fca0007810000 */
[----:B------:R-:W0:Y:S02]  /*c220*/  SHFL.BFLY PT, R82, R57, 0x1, 0x1f ;  /* 0x0c201f0039527f89 */ /* 0x000e2400000e0000 */
        /* <DEDUP_REMOVED lines=21> */
[----:B------:R-:W-:Y:S01]  /*c380*/  FMUL.FTZ R124, R124, R84 ;  /* 0x000000547c7c7220 */ /* 0x000fe20000410000 */
[----:B0-----:R-:W-:Y:S01]  /*c390*/  FMNMX.FTZ R15, R57, R82, !PT ;  /* 0x00000052390f7209 */ /* 0x001fe20007810000 */
[-C--:B------:R-:W-:Y:S01]  /*c3a0*/  FMUL.FTZ R125, R125, R84.reuse ;  /* 0x000000547d7d7220 */ /* 0x080fe20000410000 */
[----:B------:R-:W-:Y:S01]  /*c3b0*/  MUFU.EX2 R82, R85 ;  /* 0x0000005500527308 */ /* 0x000fe20000000800 */
[-C--:B------:R-:W-:Y:S01]  /*c3c0*/  FMUL.FTZ R128, R128, R84.reuse ;  /* 0x0000005480807220 */ /* 0x080fe20000410000 */
[C---:B------:R-:W-:Y:S01]  /*c3d0*/  FSETP.NEU.FTZ.AND P2, PT, R15.reuse, -INF , PT ;  /* 0xff8000000f00780b */ /* 0x040fe20003f5d000 */
[----:B------:R-:W-:Y:S01]  /*c3e0*/  FMUL.FTZ R13, R15, UR10 ;  /* 0x0000000a0f0d7c20 */ /* 0x000fe20008410000 */
[-C--:B------:R-:W-:Y:S01]  /*c3f0*/  FMUL.FTZ R129, R129, R84.reuse ;  /* 0x0000005481817220 */ /* 0x080fe20000410000 */
[-C--:B------:R-:W-:Y:S01]  /*c400*/  FMUL.FTZ R132, R132, R84.reuse ;  /* 0x0000005484847220 */ /* 0x080fe20000410000 */
[----:B------:R-:W-:-:S02]  /*c410*/  FMUL.FTZ R133, R133, R84 ;  /* 0x0000005485857220 */ /* 0x000fc40000410000 */
[----:B------:R-:W-:Y:S01]  /*c420*/  FSEL R13, R13, RZ, P2 ;  /* 0x000000ff0d0d7208 */ /* 0x000fe20001000000 */
[----:B------:R-:W-:Y:S04]  /*c430*/  MUFU.EX2 R69, R69 ;  /* 0x0000004500457308 */ /* 0x000fe80000000800 */
[--C-:B------:R-:W-:Y:S01]  /*c440*/  FFMA.FTZ R144, R27, UR10, -R13.reuse ;  /* 0x0000000a1b907c23 */ /* 0x100fe2000801080d */
[--C-:B------:R-:W-:Y:S01]  /*c450*/  FFMA.FTZ R27, R34, UR10, -R13.reuse ;  /* 0x0000000a221b7c23 */ /* 0x100fe2000801080d */
[--C-:B------:R-:W-:Y:S01]  /*c460*/  FFMA.FTZ R34, R51, UR10, -R13.reuse ;  /* 0x0000000a33227c23 */ /* 0x100fe2000801080d */
[----:B------:R-:W-:Y:S01]  /*c470*/  FSEL R51, R15, RZ, P2 ;  /* 0x000000ff0f337208 */ /* 0x000fe20001000000 */
[--C-:B------:R-:W-:Y:S01]  /*c480*/  FFMA.FTZ R57, R29, UR10, -R13.reuse ;  /* 0x0000000a1d397c23 */ /* 0x100fe2000801080d */
[--C-:B------:R-:W-:Y:S01]  /*c490*/  FFMA.FTZ R29, R30, UR10, -R13.reuse ;  /* 0x0000000a1e1d7c23 */ /* 0x100fe2000801080d */
[----:B------:R-:W-:Y:S01]  /*c4a0*/  FFMA.FTZ R30, R24, UR10, -R13 ;  /* 0x0000000a181e7c23 */ /* 0x000fe2000801080d */
[----:B------:R-:W-:-:S02]  /*c4b0*/  IMAD.U32 R24, RZ, RZ, UR6 ;  /* 0x00000006ff187e24 */ /* 0x000fc4000f8e00ff */
[----:B------:R-:W-:Y:S01]  /*c4c0*/  FADD.FTZ R51, -R51, R22 ;  /* 0x0000001633337221 */ /* 0x000fe20000010100 */
[----:B------:R-:W-:Y:S01]  /*c4d0*/  MUFU.EX2 R144, R144 ;  /* 0x0000009000907308 */ /* 0x000fe20000000800 */
[--C-:B------:R-:W-:Y:S01]  /*c4e0*/  FFMA.FTZ R148, R31, UR10, -R13.reuse ;  /* 0x0000000a1f947c23 */ /* 0x100fe2000801080d */
[----:B------:R-:W-:Y:S01]  /*c4f0*/  FFMA.FTZ R146, R59, UR10, -R13 ;  /* 0x0000000a3b927c23 */ /* 0x000fe2000801080d */
[----:B------:R-:W-:Y:S01]  /*c500*/  FMUL.FTZ R22, R51, UR10 ;  /* 0x0000000a33167c20 */ /* 0x000fe20008410000 */
[----:B------:R-:W-:Y:S01]  /*c510*/  @!P1 LEA R24, R24, UR36, 0x3 ;  /* 0x0000002418189c11 */ /* 0x000fe2000f8e18ff */
[----:B------:R-:W-:Y:S01]  /*c520*/  FFMA.FTZ R59, R84, R8, R35 ;  /* 0x00000008543b7223 */ /* 0x000fe20000010023 */
[--C-:B------:R-:W-:Y:S01]  /*c530*/  FFMA.FTZ R31, R38, UR10, -R13.reuse ;  /* 0x0000000a261f7c23 */ /* 0x100fe2000801080d */
[----:B------:R-:W-:Y:S01]  /*c540*/  FFMA.FTZ R140, R39, UR10, -R13 ;  /* 0x0000000a278c7c23 */ /* 0x000fe2000801080d */
[----:B------:R-:W-:Y:S01]  /*c550*/  MUFU.EX2 R57, R57 ;  /* 0x0000003900397308 */ /* 0x000fe20000000800 */
[----:B------:R-:W-:-:S02]  /*c560*/  @!P1 VIADD R24, R24, 0x2d860 ;  /* 0x0002d86018189836 */ /* 0x000fc40000000000 */
[----:B------:R-:W-:Y:S01]  /*c570*/  FADD.FTZ R8, R56, R59 ;  /* 0x0000003b38087221 */ /* 0x000fe20000010000 */
[--C-:B------:R-:W-:Y:S01]  /*c580*/  FFMA.FTZ R51, R58, UR10, -R13.reuse ;  /* 0x0000000a3a337c23 */ /* 0x100fe2000801080d */
[----:B------:R-:W-:Y:S01]  /*c590*/  F2FP.BF16.F32.PACK_AB R58, R28, R25 ;  /* 0x000000191c3a723e */ /* 0x000fe200000010ff */
[----:B------:R-:W-:Y:S01]  /*c5a0*/  FFMA.FTZ R39, R42, UR10, -R13 ;  /* 0x0000000a2a277c23 */ /* 0x000fe2000801080d */
[----:B------:R-:W-:Y:S01]  /*c5b0*/  @!P1 PRMT R24, RZ, 0x654, R24 ;  /* 0x00000654ff189816 */ /* 0x000fe20000000018 */
[----:B------:R-:W-:Y:S01]  /*c5c0*/  FADD.FTZ R59, R25, R8 ;  /* 0x00000008193b7221 */ /* 0x000fe20000010000 */
[----:B------:R-:W0:Y:S01]  /*c5d0*/  MUFU.EX2 R22, R22 ;  /* 0x0000001600167308 */ /* 0x000e220000000800 */
[----:B------:R-:W-:Y:S01]  /*c5e0*/  F2FP.BF16.F32.PACK_AB R56, R56, R35 ;  /* 0x000000233838723e */ /* 0x000fe200000010ff */
[----:B------:R1:W-:Y:S01]  /*c5f0*/  @!P1 SYNCS.ARRIVE.TRANS64.RED.A1T0 RZ, [R24+URZ], RZ ;  /* 0x000000ff18ff99a7 */ /* 0x0003e2000810043f */
[----:B------:R-:W-:Y:S01]  /*c600*/  FADD.FTZ R59, R28, R59 ;  /* 0x0000003b1c3b7221 */ /* 0x000fe20000010000 */
[--C-:B------:R-:W-:Y:S01]  /*c610*/  FFMA.FTZ R42, R43, UR10, -R13.reuse ;  /* 0x0000000a2b2a7c23 */ /* 0x100fe2000801080d */
[--C-:B------:R-:W-:Y:S01]  /*c620*/  FFMA.FTZ R43, R46, UR10, -R13.reuse ;  /* 0x0000000a2e2b7c23 */ /* 0x100fe2000801080d */
[----:B------:R-:W-:Y:S01]  /*c630*/  FFMA.FTZ R8, R63, UR10, -R13 ;  /* 0x0000000a3f087c23 */ /* 0x000fe2000801080d */
[----:B------:R-:W-:Y:S01]  /*c640*/  FADD.FTZ R28, R26, R59 ;  /* 0x0000003b1a1c7221 */ /* 0x000fe20000010000 */
[----:B------:R2:W3:Y:S01]  /*c650*/  MUFU.EX2 R85, R29 ;  /* 0x0000001d00557308 */ /* 0x0004e20000000800 */
[--C-:B------:R-:W-:Y:S01]  /*c660*/  FFMA.FTZ R46, R47, UR10, -R13.reuse ;  /* 0x0000000a2f2e7c23 */ /* 0x100fe2000801080d */
[--C-:B------:R-:W-:Y:S01]  /*c670*/  FFMA.FTZ R47, R54, UR10, -R13.reuse ;  /* 0x0000000a362f7c23 */ /* 0x100fe2000801080d */
[----:B------:R-:W-:Y:S01]  /*c680*/  FADD.FTZ R35, R33, R28 ;  /* 0x0000001c21237221 */ /* 0x000fe20000010000 */
[--C-:B------:R-:W-:Y:S01]  /*c690*/  FFMA.FTZ R28, R67, UR10, -R13.reuse ;  /* 0x0000000a431c7c23 */ /* 0x100fe2000801080d */
[--C-:B------:R-:W-:Y:S01]  /*c6a0*/  FFMA.FTZ R67, R70, UR10, -R13.reuse ;  /* 0x0000000a46437c23 */ /* 0x100fe2000801080d */
[----:B------:R-:W-:Y:S01]  /*c6b0*/  FFMA.FTZ R142, R142, UR10, -R13 ;  /* 0x0000000a8e8e7c23 */ /* 0x000fe2000801080d */
[----:B------:R-:W-:Y:S01]  /*c6c0*/  FADD.FTZ R38, R32, R35 ;  /* 0x0000002320267221 */ /* 0x000fe20000010000 */
[----:B------:R-:W4:Y:S01]  /*c6d0*/  MUFU.EX2 R148, R148 ;  /* 0x0000009400947308 */ /* 0x000f220000000800 */
[----:B0-----:R-:W-:Y:S01]  /*c6e0*/  FFMA.FTZ R7, R22, R7, R57 ;  /* 0x0000000716077223 */ /* 0x001fe20000010039 */
[--C-:B--2---:R-:W-:Y:S01]  /*c6f0*/  FFMA.FTZ R29, R50, UR10, -R13.reuse ;  /* 0x0000000a321d7c23 */ /* 0x104fe2000801080d */
[----:B------:R-:W-:Y:S01]  /*c700*/  FADD.FTZ R63, R37, R38 ;  /* 0x00000026253f7221 */ /* 0x000fe20000010000 */
[----:B------:R-:W-:Y:S01]  /*c710*/  FFMA.FTZ R50, R55, UR10, -R13 ;  /* 0x0000000a37327c23 */ /* 0x000fe2000801080d */
[----:B-1----:R-:W-:Y:S01]  /*c720*/  FADD.FTZ R24, R144, R7 ;  /* 0x0000000790187221 */ /* 0x002fe20000010000 */
[----:B------:R-:W-:Y:S01]  /*c730*/  FFMA.FTZ R55, R62, UR10, -R13 ;  /* 0x0000000a3e377c23 */ /* 0x000fe2000801080d */
[----:B------:R-:W-:Y:S01]  /*c740*/  FADD.FTZ R38, R36, R63 ;  /* 0x0000003f24267221 */ /* 0x000fe20000010000 */
[----:B------:R-:W0:Y:S01]  /*c750*/  MUFU.EX2 R27, R27 ;  /* 0x0000001b001b7308 */ /* 0x000e220000000800 */
[----:B---3--:R-:W-:Y:S01]  /*c760*/  FADD.FTZ R25, R85, R24 ;  /* 0x0000001855197221 */ /* 0x008fe20000010000 */
[--C-:B------:R-:W-:Y:S01]  /*c770*/  FFMA.FTZ R7, R66, UR10, -R13.reuse ;  /* 0x0000000a42077c23 */ /* 0x100fe2000801080d */
[C---:B------:R-:W-:Y:S01]  /*c780*/  FADD.FTZ R63, R41.reuse, R38 ;  /* 0x00000026293f7221 */ /* 0x040fe20000010000 */
[----:B------:R-:W-:Y:S01]  /*c790*/  F2FP.BF16.F32.PACK_AB R36, R41, R36 ;  /* 0x000000242924723e */ /* 0x000fe200000010ff */
[----:B------:R-:W-:Y:S01]  /*c7a0*/  FFMA.FTZ R62, R71, UR10, -R13 ;  /* 0x0000000a473e7c23 */ /* 0x000fe2000801080d */
[----:B------:R-:W-:Y:S01]  /*c7b0*/  F2FP.BF16.F32.PACK_AB R57, R144, R57 ;  /* 0x000000399039723e */ /* 0x000fe200000010ff */
[----:B------:R-:W-:Y:S01]  /*c7c0*/  FADD.FTZ R38, R40, R63 ;  /* 0x0000003f28267221 */ /* 0x000fe20000010000 */
[----:B------:R-:W1:Y:S01]  /*c7d0*/  MUFU.EX2 R30, R30 ;  /* 0x0000001e001e7308 */ /* 0x000e620000000800 */
[C---:B----4-:R-:W-:Y:S01]  /*c7e0*/  FADD.FTZ R24, R148.reuse, R25 ;  /* 0x0000001994187221 */ /* 0x050fe20000010000 */
[----:B------:R-:W-:Y:S01]  /*c7f0*/  F2FP.BF16.F32.PACK_AB R59, R148, R85 ;  /* 0x00000055943b723e */ /* 0x000fe200000010ff */
[----:B------:R-:W-:Y:S01]  /*c800*/  FADD.FTZ R63, R45, R38 ;  /* 0x000000262d3f7221 */ /* 0x000fe20000010000 */
[--C-:B------:R-:W-:Y:S01]  /*c810*/  FFMA.FTZ R35, R74, UR10, -R13.reuse ;  /* 0x0000000a4a237c23 */ /* 0x100fe2000801080d */
[--C-:B------:R-:W-:Y:S01]  /*c820*/  FFMA.FTZ R78, R78, UR10, -R13.reuse ;  /* 0x0000000a4e4e7c23 */ /* 0x100fe2000801080d */
[--C-:B------:R-:W-:Y:S01]  /*c830*/  FFMA.FTZ R139, R139, UR10, -R13.reuse ;  /* 0x0000000a8b8b7c23 */ /* 0x100fe2000801080d */
[----:B------:R-:W-:Y:S01]  /*c840*/  STSM.16.M88.4 [R11+0x21800], R56 ;  /* 0x021800380b007844 */ /* 0x000fe20000000200 */
[----:B------:R-:W2:Y:S01]  /*c850*/  MUFU.EX2 R31, R31 ;  /* 0x0000001f001f7308 */ /* 0x000ea20000000800 */
[----:B0-----:R-:W-:Y:S01]  /*c860*/  FADD.FTZ R25, R27, R24 ;  /* 0x000000181b197221 */ /* 0x001fe20000010000 */
[--C-:B------:R-:W-:Y:S01]  /*c870*/  FFMA.FTZ R83, R83, UR10, -R13.reuse ;  /* 0x0000000a53537c23 */ /* 0x100fe2000801080d */
[--C-:B------:R-:W-:Y:S01]  /*c880*/  FFMA.FTZ R138, R138, UR10, -R13.reuse ;  /* 0x0000000a8a8a7c23 */ /* 0x100fe2000801080d */
[--C-:B------:R-:W-:Y:S01]  /*c890*/  FFMA.FTZ R86, R86, UR10, -R13.reuse ;  /* 0x0000000a56567c23 */ /* 0x100fe2000801080d */
[----:B------:R-:W-:Y:S01]  /*c8a0*/  FFMA.FTZ R13, R87, UR10, -R13 ;  /* 0x0000000a570d7c23 */ /* 0x000fe2000801080d */
[----:B------:R-:W-:Y:S01]  /*c8b0*/  F2FP.BF16.F32.PACK_AB R54, R79, R60 ;  /* 0x0000003c4f36723e */ /* 0x000fe200000010ff */
[----:B------:R-:W-:Y:S01]  /*c8c0*/  UMOV UR6, UR4 ;  /* 0x0000000400067c82 */ /* 0x000fe20008000000 */
[----:B------:R-:W0:Y:S01]  /*c8d0*/  MUFU.EX2 R140, R140 ;  /* 0x0000008c008c7308 */ /* 0x000e220000000800 */
[----:B-1----:R-:W-:Y:S01]  /*c8e0*/  FADD.FTZ R24, R30, R25 ;  /* 0x000000191e187221 */ /* 0x002fe20000010000 */
[----:B------:R-:W-:Y:S01]  /*c8f0*/  F2FP.BF16.F32.PACK_AB R66, R68, R65 ;  /* 0x000000414442723e */ /* 0x000fe200000010ff */
[-C--:B------:R-:W-:Y:S01]  /*c900*/  FMUL.FTZ R90, R90, R22.reuse ;  /* 0x000000165a5a7220 */ /* 0x080fe20000410000 */
[----:B------:R-:W-:Y:S01]  /*c910*/  ISETP.GT.AND P2, PT, R14, UR60, PT ;  /* 0x0000003c0e007c0c */ /* 0x000fe2000bf44270 */
        /* <DEDUP_REMOVED lines=30> */
[----:B------:R-:W-:Y:S01]  /*cb00*/  FMUL.FTZ R135, R135, R22 ;  /* 0x0000001687877220 */ /* 0x000fe20000410000 */
[----:B------:R-:W-:-:S02]  /*cb10*/  VIADD R14, R14, 0xffffffff ;  /* 0xffffffff0e0e7836 */ /* 0x000fc40000000000 */
[----:B------:R-:W-:Y:S02]  /*cb20*/  IMAD.MOV.U32 R22, RZ, RZ, R15 ;  /* 0x000000ffff167224 */ /* 0x000fe400078e000f */
        /* <DEDUP_REMOVED lines=8> */
[----:B------:R-:W-:Y:S02]  /*cbb0*/  F2FP.BF16.F32.PACK_AB R26, R37, R32 ;  /* 0x00000020251a723e */ /* 0x000fe400000010ff */
[----:B------:R-:W-:Y:S02]  /*cbc0*/  F2FP.BF16.F32.PACK_AB R37, R42, R39 ;  /* 0x000000272a25723e */ /* 0x000fe400000010ff */
[----:B------:R-:W-:Y:S02]  /*cbd0*/  F2FP.BF16.F32.PACK_AB R39, R46, R43 ;  /* 0x0000002b2e27723e */ /* 0x000fe400000010ff */
[----:B------:R-:W1:Y:S01]  /*cbe0*/  MUFU.EX2 R47, R47 ;  /* 0x0000002f002f7308 */ /* 0x000e620000000800 */
[----:B--2---:R-:W-:Y:S01]  /*cbf0*/  FADD.FTZ R25, R29, R38 ;  /* 0x000000261d197221 */ /* 0x004fe20000010000 */
[----:B------:R-:W-:Y:S01]  /*cc00*/  FADD.FTZ R38, R48, R63 ;  /* 0x0000003f30267221 */ /* 0x000fe20000010000 */
[----:B------:R-:W-:-:S05]  /*cc10*/  F2FP.BF16.F32.PACK_AB R46, R53, R48 ;  /* 0x00000030352e723e */ /* 0x000fca00000010ff */
[----:B------:R-:W2:Y:S01]  /*cc20*/  MUFU.EX2 R50, R50 ;  /* 0x0000003200327308 */ /* 0x000ea20000000800 */
[C---:B0-----:R-:W-:Y:S01]  /*cc30*/  FADD.FTZ R32, R34.reuse, R25 ;  /* 0x0000001922207221 */ /* 0x041fe20000010000 */
[----:B------:R-:W-:Y:S01]  /*cc40*/  FADD.FTZ R25, R53, R38 ;  /* 0x0000002635197221 */ /* 0x000fe20000010000 */
[----:B------:R-:W-:Y:S02]  /*cc50*/  F2FP.BF16.F32.PACK_AB R38, R45, R40 ;  /* 0x000000282d26723e */ /* 0x000fe400000010ff */
[----:B------:R-:W-:-:S03]  /*cc60*/  F2FP.BF16.F32.PACK_AB R45, R34, R29 ;  /* 0x0000001d222d723e */ /* 0x000fc600000010ff */
[----:B------:R-:W0:Y:S01]  /*cc70*/  MUFU.EX2 R51, R51 ;  /* 0x0000003300337308 */ /* 0x000e220000000800 */
[----:B-1----:R-:W-:Y:S01]  /*cc80*/  FADD.FTZ R33, R47, R32 ;  /* 0x000000202f217221 */ /* 0x002fe20000010000 */
[----:B------:R-:W-:Y:S01]  /*cc90*/  FADD.FTZ R32, R52, R25 ;  /* 0x0000001934207221 */ /* 0x000fe20000010000 */
[----:B------:R-:W-:Y:S02]  /*cca0*/  F2FP.BF16.F32.PACK_AB R25, R30, R27 ;  /* 0x0000001b1e19723e */ /* 0x000fe400000010ff */
[----:B------:R-:W-:Y:S02]  /*ccb0*/  F2FP.BF16.F32.PACK_AB R27, R140, R31 ;  /* 0x0000001f8c1b723e */ /* 0x000fe400000010ff */
[C---:B------:R-:W-:Y:S01]  /*ccc0*/  F2FP.BF16.F32.PACK_AB R52, R75.reuse, R52 ;  /* 0x000000344b34723e */ /* 0x040fe200000010ff */
[----:B------:R-:W1:Y:S01]  /*ccd0*/  MUFU.EX2 R146, R146 ;  /* 0x0000009200927308 */ /* 0x000e620000000800 */
[C---:B--2---:R-:W-:Y:S01]  /*cce0*/  FADD.FTZ R30, R50.reuse, R33 ;  /* 0x00000021321e7221 */ /* 0x044fe20000010000 */
[----:B------:R-:W-:Y:S01]  /*ccf0*/  FADD.FTZ R33, R75, R32 ;  /* 0x000000204b217221 */ /* 0x000fe20000010000 */
[----:B------:R2:W-:Y:S01]  /*cd00*/  STSM.16.M88.4 [R10], R24 ;  /* 0x000000180a007844 */ /* 0x0005e20000000200 */
[----:B------:R-:W-:-:S02]  /*cd10*/  F2FP.BF16.F32.PACK_AB R47, R50, R47 ;  /* 0x0000002f322f723e */ /* 0x000fc400000010ff */
[----:B------:R-:W-:Y:S01]  /*cd20*/  FADD.FTZ R32, R60, R33 ;  /* 0x000000213c207221 */ /* 0x000fe20000010000 */
[----:B------:R3:W-:Y:S01]  /*cd30*/  STSM.16.M88.4 [R9], R36 ;  /* 0x0000002409007844 */ /* 0x0007e20000000200 */
[----:B------:R-:W4:Y:S01]  /*cd40*/  MUFU.EX2 R55, R55 ;  /* 0x0000003700377308 */ /* 0x000f220000000800 */
[----:B0-----:R-:W-:Y:S01]  /*cd50*/  FADD.FTZ R31, R51, R30 ;  /* 0x0000001e331f7221 */ /* 0x001fe20000010000 */
[----:B------:R-:W-:Y:S01]  /*cd60*/  FADD.FTZ R32, R79, R32 ;  /* 0x000000204f207221 */ /* 0x000fe20000010000 */
[----:B------:R3:W-:Y:S03]  /*cd70*/  STSM.16.M88.4 [R6], R44 ;  /* 0x0000002c06007844 */ /* 0x0007e60000000200 */
[----:B------:R-:W-:Y:S02]  /*cd80*/  FADD.FTZ R41, R61, R32 ;  /* 0x000000203d297221 */ /* 0x000fe40000010000 */
[----:B------:R-:W0:Y:S01]  /*cd90*/  MUFU.EX2 R8, R8 ;  /* 0x0000000800087308 */ /* 0x000e220000000800 */
[----:B-1----:R-:W-:Y:S01]  /*cda0*/  FADD.FTZ R30, R146, R31 ;  /* 0x0000001f921e7221 */ /* 0x002fe20000010000 */
[----:B------:R-:W-:Y:S01]  /*cdb0*/  FADD.FTZ R32, R64, R41 ;  /* 0x0000002940207221 */ /* 0x000fe20000010000 */
[----:B------:R-:W-:-:S02]  /*cdc0*/  F2FP.BF16.F32.PACK_AB R53, R146, R51 ;  /* 0x000000339235723e */ /* 0x000fc400000010ff */
[----:B------:R-:W-:Y:S01]  /*cdd0*/  F2FP.BF16.F32.PACK_AB R64, R64, R61 ;  /* 0x0000003d4040723e */ /* 0x000fe200000010ff */
[----:B--2---:R-:W-:Y:S02]  /*cde0*/  FADD.FTZ R27, R65, R32 ;  /* 0x00000020411b7221 */ /* 0x004fe40000010000 */
[----:B------:R-:W1:Y:S01]  /*cdf0*/  MUFU.EX2 R7, R7 ;  /* 0x0000000700077308 */ /* 0x000e620000000800 */
[----:B----4-:R-:W-:Y:S01]  /*ce00*/  FADD.FTZ R33, R55, R30 ;  /* 0x0000001e37217221 */ /* 0x010fe20000010000 */
[----:B------:R-:W-:-:S04]  /*ce10*/  FADD.FTZ R26, R68, R27 ;  /* 0x0000001b441a7221 */ /* 0x000fc80000010000 */
[----:B------:R-:W-:Y:S02]  /*ce20*/  FADD.FTZ R27, R69, R26 ;  /* 0x0000001a451b7221 */ /* 0x000fe40000010000 */
[----:B------:R-:W2:Y:S01]  /*ce30*/  MUFU.EX2 R28, R28 ;  /* 0x0000001c001c7308 */ /* 0x000ea20000000800 */
[C---:B0-----:R-:W-:Y:S01]  /*ce40*/  FADD.FTZ R30, R8.reuse, R33 ;  /* 0x00000021081e7221 */ /* 0x041fe20000010000 */
[----:B------:R-:W-:-:S05]  /*ce50*/  F2FP.BF16.F32.PACK_AB R55, R8, R55 ;  /* 0x000000370837723e */ /* 0x000fca00000010ff */
[----:B------:R3:W-:Y:S01]  /*ce60*/  STSM.16.M88.4 [R11+0x27800], R52 ;  /* 0x027800340b007844 */ /* 0x0007e20000000200 */
        /* <DEDUP_REMOVED lines=14> */
[----:B------:R-:W-:-:S05]  /*cf50*/  F2FP.BF16.F32.PACK_AB R67, R62, R67 ;  /* 0x000000433e43723e */ /* 0x000fca00000010ff */
[----:B------:R3:W-:Y:S01]  /*cf60*/  STSM.16.M88.4 [R5], R64 ;  /* 0x0000004005007844 */ /* 0x0007e20000000200 */
        /* <DEDUP_REMOVED lines=16> */
[C---:B-1----:R-:W-:Y:S01]  /*d070*/  F2FP.BF16.F32.PACK_AB R75, R31.reuse, R78 ;  /* 0x0000004e1f4b723e */ /* 0x042fe200000010ff */
[----:B------:R-:W-:-:S04]  /*d080*/  FADD.FTZ R8, R31, R8 ;  /* 0x000000081f087221 */ /* 0x000fc80000010000 */
[----:B------:R3:W-:Y:S02]  /*d090*/  STSM.16.M88.4 [R9+0x6000], R72 ;  /* 0x0060004809007844 */ /* 0x0007e40000000200 */
[----:B------:R-:W1:Y:S01]  /*d0a0*/  MUFU.EX2 R83, R83 ;  /* 0x0000005300537308 */ /* 0x000e620000000800 */
[----:B--2---:R-:W-:Y:S01]  /*d0b0*/  F2FP.BF16.F32.PACK_AB R26, R82, R77 ;  /* 0x0000004d521a723e */ /* 0x004fe200000010ff */
[----:B------:R-:W-:-:S06]  /*d0c0*/  FADD.FTZ R77, R77, R30 ;  /* 0x0000001e4d4d7221 */ /* 0x000fcc0000010000 */
[----:B------:R-:W2:Y:S01]  /*d0d0*/  MUFU.EX2 R29, R86 ;  /* 0x00000056001d7308 */ /* 0x000ea20000000800 */
[----:B0-----:R-:W-:-:S07]  /*d0e0*/  FADD.FTZ R8, R139, R8 ;  /* 0x000000088b087221 */ /* 0x001fce0000010000 */
[----:B------:R0:W4:Y:S01]  /*d0f0*/  MUFU.EX2 R32, R13 ;  /* 0x0000000d00207308 */ /* 0x0001220000000800 */
[C---:B-1----:R-:W-:Y:S01]  /*d100*/  F2FP.BF16.F32.PACK_AB R25, R83.reuse, R139 ;  /* 0x0000008b5319723e */ /* 0x042fe200000010ff */
[----:B------:R-:W-:-:S04]  /*d110*/  FADD.FTZ R8, R83, R8 ;  /* 0x0000000853087221 */ /* 0x000fc80000010000 */
[----:B--2---:R-:W-:Y:S01]  /*d120*/  FADD.FTZ R7, R29, R8 ;  /* 0x000000081d077221 */ /* 0x004fe20000010000 */
[----:B------:R-:W-:Y:S01]  /*d130*/  FADD.FTZ R8, R82, R77 ;  /* 0x0000004d52087221 */ /* 0x000fe20000010000 */
[----:B0-----:R-:W-:Y:S01]  /*d140*/  IMAD.MOV.U32 R13, RZ, RZ, R12 ;  /* 0x000000ffff0d7224 */ /* 0x001fe200078e000c */
[C---:B----4-:R-:W-:Y:S01]  /*d150*/  F2FP.BF16.F32.PACK_AB R27, R32.reuse, R29 ;  /* 0x0000001d201b723e */ /* 0x050fe200000010ff */
[----:B------:R-:W-:-:S04]  /*d160*/  FADD.FTZ R7, R32, R7 ;  /* 0x0000000720077221 */ /* 0x000fc80000010000 */
[----:B------:R3:W-:Y:S01]  /*d170*/  STSM.16.M88.4 [R6+0x6000], R24 ;  /* 0x0060001806007844 */ /* 0x0007e20000000200 */
[----:B------:R0:W-:Y:S06]  /*d180*/  MEMBAR.ALL.CTA ;  /* 0x0000000000007992 */ /* 0x0001ec0000008000 */
[----:B0-----:R-:W0:Y:S02]  /*d190*/  FENCE.VIEW.ASYNC.S ;  /* 0x00000000000073c6 */ /* 0x001e240000000000 */
[----:B0-----:R-:W-:Y:S01]  /*d1a0*/  NOP ;  /* 0x0000000000007918 */ /* 0x001fe20000000000 */
[----:B------:R-:W-:Y:S05]  /*d1b0*/  @P2 BRA `(.L_x_10275) ;  /* 0xffffffcc00f82947 */ /* 0x000fea000383ffff */
.L_x_10258:
[----:B------:R-:W-:Y:S06]  /*d1c0*/  BAR.ARV 0x8, 0x200 ;  /* 0x0208000000007b1d */ /* 0x000fec0000002000 */
[----:B------:R-:W-:Y:S05]  /*d1d0*/  @!P0 BRA `(.L_x_10276) ;  /* 0x0000000000048947 */ /* 0x000fea0003800000 */
[----:B------:R-:W-:Y:S01]  /*d1e0*/  BPT.TRAP 0x1 ;  /* 0x000000040000795c */ /* 0x000fe20000300000 */
.L_x_10276:
[----:B------:R-:W-:Y:S01]  /*d1f0*/  ULEA UR9, UR4, UR36, 0x3 ;  /* 0x0000002404097291 */ /* 0x000fe2000f8e183f */
[----:B------:R-:W-:-:S05]  /*d200*/  IMAD.U32 R0, RZ, RZ, UR5 ;  /* 0x00000005ff007e24 */ /* 0x000fca000f8e00ff */
[----:B------:R-:W-:-:S04]  /*d210*/  SHF.L.U32 R0, R0, 0x1f, RZ ;  /* 0x0000001f00007819 */ /* 0x000fc800000006ff */
[----:B------:R2:W4:Y:S01]  /*d220*/  SYNCS.PHASECHK.TRANS64.TRYWAIT P2, [UR9+0x2d850], R0 ;  /* 0x02d85000ff0075a7 */ /* 0x0005220008040149 */
[----:B------:R-:W-:Y:S05]  /*d230*/  @!P0 BRA `(.L_x_10277) ;  /* 0x0000000000048947 */ /* 0x000fea0003800000 */
[----:B------:R-:W-:Y:S01]  /*d240*/  BPT.TRAP 0x1 ;  /* 0x000000040000795c */ /* 0x000fe20000300000 */
.L_x_10277:
[----:B----4-:R-:W-:Y:S05]  /*d250*/  @P2 BRA `(.L_x_10278) ;  /* 0x0000000000082947 */ /* 0x010fea0003800000 */
[----:B------:R-:W4:Y:S02]  /*d260*/  SYNCS.PHASECHK.TRANS64.TRYWAIT P0, [UR9+0x2d850], R0 ;  /* 0x02d85000ff0075a7 */ /* 0x000f240008000149 */
[----:B----4-:R-:W-:Y:S05]  /*d270*/  @!P0 BRA `(.L_x_10279) ;  /* 0x0000006400c48947 */ /* 0x010fea0003800000 */
.L_x_10278:
[----:B------:R-:W-:Y:S01]  /*d280*/  UIADD3 UR36, UR36, 0x400, URZ ;  /* 0x0000040024247890 */ /* 0x000fe2000fffe03f */
[----:B------:R-:W-:Y:S01]  /*d290*/  WARPGROUP.ARRIVE ;  /* 0x00000000000079c5 */ /* 0x000fe20000000000 */
[----:B------:R-:W-:Y:S01]  /*d2a0*/  ULOP3.LUT UR39, UR39, 0x10000, URZ, 0xfc, !UPT ;  /* 0x0001000027277892 */ /* 0x000fe2000f8efc3f */
[----:B----4-:R-:W4:Y:S01]  /*d2b0*/  SHFL.BFLY PT, R3, R8, 0x2, 0x1f ;  /* 0x0c401f0008037f89 */ /* 0x010f2200000e0000 */
[----:B------:R-:W-:Y:S01]  /*d2c0*/  USHF.R.U32.HI UR36, URZ, 0x4, UR36 ;  /* 0x000000043f247899 */ /* 0x000fe20008011624 */
[----:B01-3--:R-:W-:Y:S01]  /*d2d0*/  IMAD.U32 R11, RZ, RZ, UR9 ;  /* 0x00000009ff0b7e24 */ /* 0x00bfe2000f8e00ff */
[----:B------:R-:W-:Y:S01]  /*d2e0*/  UMOV UR5, 0x40000040 ;  /* 0x4000004000057882 */ /* 0x000fe20000000000 */
[----:B------:R-:W-:Y:S01]  /*d2f0*/  UMOV UR7, 0x80000020 ;  /* 0x8000002000077882 */ /* 0x000fe20000000000 */
[----:B------:R-:W-:Y:S01]  /*d300*/  ULOP3.LUT UR36, UR36, 0x3fff, URZ, 0xc0, !UPT ;  /* 0x00003fff24247892 */ /* 0x000fe2000f8ec03f */
[----:B--2---:R-:W0:Y:S01]  /*d310*/  SHFL.BFLY PT, R0, R7, 0x2, 0x1f ;  /* 0x0c401f0007007f89 */ /* 0x004e2200000e0000 */
[----:B------:R-:W-:-:S02]  /*d320*/  @!P1 VIADD R11, R11, 0x2d860 ;  /* 0x0002d8600b0b9836 */ /* 0x000fc40000000000 */
[----:B------:R-:W-:Y:S01]  /*d330*/  ULOP3.LUT UR8, UR36, 0x2000000, URZ, 0xfc, !UPT ;  /* 0x0200000024087892 */ /* 0x000fe2000f8efc3f */
[----:B------:R-:W-:Y:S02]  /*d340*/  IMAD.MOV.U32 R6, RZ, RZ, RZ ;  /* 0x000000ffff067224 */ /* 0x000fe400078e00ff */
[----:B------:R-:W-:Y:S01]  /*d350*/  @!P1 PRMT R11, RZ, 0x654, R11 ;  /* 0x00000654ff0b9816 */ /* 0x000fe2000000000b */
[----:B------:R-:W-:Y:S01]  /*d360*/  UIMAD UR8, UR4, 0x600, UR8 ;  /* 0x00000600040878a4 */ /* 0x000fe2000f8e0208 */
[----:B------:R-:W-:Y:S02]  /*d370*/  IMAD.U32 R19, RZ, RZ, UR10 ;  /* 0x0000000aff137e24 */ /* 0x000fe4000f8e00ff */
[----:B------:R-:W-:-:S04]  /*d380*/  UMOV UR4, UR39 ;  /* 0x0000002700047c82 */ /* 0x000fc80008000000 */
[----:B------:R-:W-:Y:S02]  /*d390*/  UMOV UR6, UR8 ;  /* 0x0000000800067c82 */ /* 0x000fe40008000000 */
[----:B------:R-:W-:Y:S01]  /*d3a0*/  HGMMA.64x96x16.F32.BF16 R88, gdesc[UR4].tnspB, R88, gsb0 ;  /* 0x41600000045879f0 */ /* 0x000fe20008001858 */
[----:B------:R-:W-:Y:S01]  /*d3b0*/  UIADD3 UR4, UR39, 0x2, URZ ;  /* 0x0000000227047890 */ /* 0x000fe2000fffe03f */
[----:B----4-:R-:W-:Y:S01]  /*d3c0*/  FADD.FTZ R3, R3, R8 ;  /* 0x0000000803037221 */ /* 0x010fe20000010000 */
[----:B------:R-:W-:Y:S01]  /*d3d0*/  UIADD3 UR6, UR8, 0x40, URZ ;  /* 0x0000004008067890 */ /* 0x000fe2000fffe03f */
[----:B------:R-:W-:Y:S01]  /*d3e0*/  IMAD.MOV.U32 R8, RZ, RZ, RZ ;  /* 0x000000ffff087224 */ /* 0x000fe200078e00ff */
[----:B------:R-:W-:Y:S01]  /*d3f0*/  UMOV UR5, 0x40000040 ;  /* 0x4000004000057882 */ /* 0x000fe20000000000 */
[----:B------:R-:W-:Y:S01]  /*d400*/  UMOV UR7, 0x80000020 ;  /* 0x8000002000077882 */ /* 0x000fe20000000000 */
[----:B0-----:R-:W-:Y:S02]  /*d410*/  FADD.FTZ R4, R0, R7 ;  /* 0x0000000700047221 */ /* 0x001fe40000010000 */
[----:B------:R-:W0:Y:S04]  /*d420*/  SHFL.BFLY PT, R0, R3, 0x1, 0x1f ;  /* 0x0c201f0003007f89 */ /* 0x000e2800000e0000 */
[----:B------:R-:W1:Y:S01]  /*d430*/  SHFL.BFLY PT, R5, R4, 0x1, 0x1f ;  /* 0x0c201f0004057f89 */ /* 0x000e6200000e0000 */
[----:B0-----:R-:W-:Y:S01]  /*d440*/  FADD.FTZ R10, R3, R0 ;  /* 0x00000000030a7221 */ /* 0x001fe20000010000 */
[----:B------:R-:W-:-:S02]  /*d450*/  IMAD.MOV.U32 R3, RZ, RZ, -0x800000 ;  /* 0xff800000ff037424 */ /* 0x000fc400078e00ff */
[----:B------:R-:W-:Y:S02]  /*d460*/  IMAD.MOV.U32 R0, RZ, RZ, -0x800000 ;  /* 0xff800000ff007424 */ /* 0x000fe400078e00ff */
[----:B-1----:R-:W-:Y:S01]  /*d470*/  FADD.FTZ R13, R4, R5 ;  /* 0x00000005040d7221 */ /* 0x002fe20000010000 */
[----:B------:R-:W-:Y:S01]  /*d480*/  FSETP.NE.FTZ.AND P0, PT, R10, RZ, PT ;  /* 0x000000ff0a00720b */ /* 0x000fe20003f15000 */
[----:B------:R-:W-:-:S03]  /*d490*/  IMAD.U32 R5, RZ, RZ, UR10 ;  /* 0x0000000aff057e24 */ /* 0x000fc6000f8e00ff */
        /* <DEDUP_REMOVED lines=107> */
.L_x_10209:
[----:B------:R-:W-:Y:S05]  /*db50*/  @P0 BRA `(.L_x_10280) ;  /* 0x00000010009c0947 */ /* 0x000fea0003800000 */
[----:B------:R-:W-:Y:S01]  /*db60*/  VIADD R6, R2, 0xffffff80 ;  /* 0xffffff8002067836 */ /* 0x000fe20000000000 */
[----:B------:R-:W-:Y:S01]  /*db70*/  R2UR UR13, R17 ;  /* 0x00000000110d72ca */ /* 0x000fe200000e0000 */
[----:B------:R-:W0:Y:S01]  /*db80*/  S2UR UR12, SR_CTAID.Z ;  /* 0x00000000000c79c3 */ /* 0x000e220000002700 */
[----:B------:R-:W1:Y:S01]  /*db90*/  S2R R25, SR_CTAID.X ;  /* 0x0000000000197919 */ /* 0x000e620000002500 */
[----:B------:R-:W-:Y:S01]  /*dba0*/  ULDC.64 UR8, c[0x0][0xbd0] ;  /* 0x0002f40000087ab9 */ /* 0x000fe20000000a00 */
[----:B------:R-:W-:Y:S01]  /*dbb0*/  SHF.R.S32.HI R7, RZ, 0x1f, R6 ;  /* 0x0000001fff077819 */ /* 0x000fe20000011406 */
[----:B------:R-:W-:Y:S01]  /*dbc0*/  ULDC.64 UR14, c[0x0][0x208] ;  /* 0x00008200000e7ab9 */ /* 0x000fe20000000a00 */
[----:B------:R-:W-:Y:S02]  /*dbd0*/  BSSY B0, `(.L_x_10281) ;  /* 0x00000d1000007945 */ /* 0x000fe40003800000 */
[CC--:B------:R-:W-:Y:S01]  /*dbe0*/  LEA.HI R10, R7.reuse, R6.reuse, RZ, 0x7 ;  /* 0x00000006070a7211 */ /* 0x0c0fe200078f38ff */
[----:B------:R-:W2:Y:S01]  /*dbf0*/  S2UR UR11, SR_CTAID.Y ;  /* 0x00000000000b79c3 */ /* 0x000ea20000002600 */
[----:B------:R-:W-:-:S02]  /*dc00*/  LEA.HI R14, R7, R6, RZ, 0x2 ;  /* 0x00000006070e7211 */ /* 0x000fc400078f10ff */
[----:B------:R-:W-:Y:S01]  /*dc10*/  LOP3.LUT R9, R10, 0xffffff80, RZ, 0xc0, !PT ;  /* 0xffffff800a097812 */ /* 0x000fe200078ec0ff */
[----:B------:R-:W-:Y:S01]  /*dc20*/  USHF.R.S32.HI UR7, URZ, 0x1f, UR13 ;  /* 0x0000001f3f077899 */ /* 0x000fe2000801140d */
[----:B------:R-:W-:Y:S01]  /*dc30*/  LOP3.LUT R19, R14, 0xfffffffc, RZ, 0xc0, !PT ;  /* 0xfffffffc0e137812 */ /* 0x000fe200078ec0ff */
[----:B------:R-:W-:Y:S01]  /*dc40*/  UIMAD.WIDE.U32 UR4, UR13, UR8, URZ ;  /* 0x000000080d0472a5 */ /* 0x000fe2000f8e003f */
[----:B------:R-:W-:Y:S01]  /*dc50*/  SHF.R.S32.HI R10, RZ, 0x7, R10 ;  /* 0x00000007ff0a7819 */ /* 0x000fe2000001140a */
[C---:B------:R-:W-:Y:S01]  /*dc60*/  IMAD.IADD R2, R6.reuse, 0x1, -R9 ;  /* 0x0000000106027824 */ /* 0x040fe200078e0a09 */
[----:B------:R-:W-:Y:S01]  /*dc70*/  UIMAD UR6, UR7, UR8, URZ ;  /* 0x00000008070672a4 */ /* 0x000fe2000f8e023f */
[----:B------:R-:W3:Y:S01]  /*dc80*/  LDC R9, c[0x0][0xbe8] ;  /* 0x0002fa00ff097b82 */ /* 0x000ee20000000800 */
[----:B------:R-:W-:Y:S02]  /*dc90*/  IMAD.IADD R14, R6, 0x1, -R19 ;  /* 0x00000001060e7824 */ /* 0x000fe400078e0a13 */
[----:B------:R-:W-:Y:S01]  /*dca0*/  SHF.R.S32.HI R13, RZ, 0x1f, R2 ;  /* 0x0000001fff0d7819 */ /* 0x000fe20000011402 */
[----:B------:R-:W-:Y:S01]  /*dcb0*/  IMAD.HI R7, R10, 0x55555556, RZ ;  /* 0x555555560a077827 */ /* 0x000fe200078e02ff */
[----:B------:R-:W-:-:S02]  /*dcc0*/  UIMAD UR6, UR13, UR9, UR6 ;  /* 0x000000090d0672a4 */ /* 0x000fc4000f8e0206 */
[-C--:B------:R-:W-:Y:S01]  /*dcd0*/  LEA.HI R8, R13, R2.reuse, RZ, 0x2 ;  /* 0x000000020d087211 */ /* 0x080fe200078f10ff */
[----:B------:R-:W4:Y:S01]  /*dce0*/  LDC.64 R18, c[0x0][0xbd8] ;  /* 0x0002f600ff127b82 */ /* 0x000f220000000a00 */
[----:B------:R-:W-:Y:S01]  /*dcf0*/  LEA.HI R7, R7, R7, RZ, 0x1 ;  /* 0x0000000707077211 */ /* 0x000fe200078f08ff */
[----:B------:R-:W-:Y:S01]  /*dd00*/  UIADD3 UR6, UR5, UR6, URZ ;  /* 0x0000000605067290 */ /* 0x000fe2000fffe03f */
[--C-:B------:R-:W-:Y:S01]  /*dd10*/  SHF.R.S32.HI R12, RZ, 0x2, R8.reuse ;  /* 0x00000002ff0c7819 */ /* 0x100fe20000011408 */
[----:B0-----:R-:W-:Y:S01]  /*dd20*/  USHF.R.S32.HI UR10, URZ, 0x1f, UR12 ;  /* 0x0000001f3f0a7899 */ /* 0x001fe2000801140c */
[----:B------:R-:W-:Y:S01]  /*dd30*/  SHF.R.S32.HI R11, RZ, 0x1f, R8 ;  /* 0x0000001fff0b7819 */ /* 0x000fe20000011408 */
[----:B------:R-:W-:Y:S01]  /*dd40*/  ULDC.64 UR8, c[0x0][0xb38] ;  /* 0x0002ce0000087ab9 */ /* 0x000fe20000000a00 */
[----:B------:R-:W-:Y:S01]  /*dd50*/  LEA.HI R13, R13, R2, RZ, 0x5 ;  /* 0x000000020d0d7211 */ /* 0x000fe200078f28ff */
[----:B------:R-:W2:Y:S01]  /*dd60*/  LDC R24, c[0x0][0xc50] ;  /* 0x00031400ff187b82 */ /* 0x000ea20000000800 */
[----:B------:R-:W-:Y:S01]  /*dd70*/  LEA.HI R11, R11, R12, RZ, 0x3 ;  /* 0x0000000c0b0b7211 */ /* 0x000fe200078f18ff */
[----:B------:R-:W-:Y:S01]  /*dd80*/  UIMAD UR7, UR7, UR8, URZ ;  /* 0x00000008070772a4 */ /* 0x000fe2000f8e023f */
[----:B------:R-:W-:-:S02]  /*dd90*/  SHF.R.S32.HI R13, RZ, 0x5, R13 ;  /* 0x00000005ff0d7819 */ /* 0x000fc4000001140d */
[----:B------:R-:W-:Y:S01]  /*dda0*/  LOP3.LUT R15, R11, 0xfffffff8, RZ, 0xc0, !PT ;  /* 0xfffffff80b0f7812 */ /* 0x000fe200078ec0ff */
[----:B------:R-:W-:Y:S01]  /*ddb0*/  IMAD R11, R7, -0x3, R10 ;  /* 0xfffffffd070b7824 */ /* 0x000fe200078e020a */
[----:B------:R-:W-:Y:S01]  /*ddc0*/  LEA.HI R7, R14, R14, RZ, 0x1 ;  /* 0x0000000e0e077211 */ /* 0x000fe200078f08ff */
[----:B------:R-:W0:Y:S08]  /*ddd0*/  LDC.64 R22, c[0x0][0xb40] ;  /* 0x0002d000ff167b82 */ /* 0x000e300000000a00 */
[----:B------:R-:W-:Y:S01]  /*dde0*/  BAR.SYNC.DEFER_BLOCKING 0x1, 0x180 ;  /* 0x0046000000007b1d */ /* 0x000fe20000010000 */
[----:B---3--:R-:W-:Y:S01]  /*ddf0*/  ISETP.NE.AND P0, PT, R9, 0x1, PT ;  /* 0x000000010900780c */ /* 0x008fe20003f05270 */
[----:B------:R-:W-:Y:S01]  /*de00*/  IMAD.IADD R6, R12, 0x1, -R15 ;  /* 0x000000010c067824 */ /* 0x000fe200078e0a0f */
[----:B------:R-:W-:-:S03]  /*de10*/  LOP3.LUT R7, R7, 0x1ffffffe, RZ, 0xc0, !PT ;  /* 0x1ffffffe07077812 */ /* 0x000fc600078ec0ff */
[----:B------:R-:W-:Y:S02]  /*de20*/  IMAD R10, R13, 0x10, R6 ;  /* 0x000000100d0a7824 */ /* 0x000fe400078e0206 */
[----:B------:R-:W-:Y:S02]  /*de30*/  IMAD.IADD R21, R14, 0x1, -R7 ;  /* 0x000000010e157824 */ /* 0x000fe400078e0a07 */
[----:B------:R-:W-:Y:S02]  /*de40*/  IMAD R12, R11, 0x40, R10 ;  /* 0x000000400b0c7824 */ /* 0x000fe400078e020a */
[----:B------:R-:W-:Y:S02]  /*de50*/  IMAD.U32 R7, RZ, RZ, UR5 ;  /* 0x00000005ff077e24 */ /* 0x000fe4000f8e00ff */
[----:B------:R-:W3:Y:S01]  /*de60*/  @P0 LDC R15, c[0x0][0xbec] ;  /* 0x0002fb00ff0f0b82 */ /* 0x000ee20000000800 */
[----:B------:R-:W-:Y:S01]  /*de70*/  IMAD.U32 R6, RZ, RZ, UR4 ;  /* 0x00000004ff067e24 */ /* 0x000fe2000f8e00ff */
[----:B------:R-:W-:Y:S01]  /*de80*/  UIMAD.WIDE.U32 UR4, UR13, UR8, URZ ;  /* 0x000000080d0472a5 */ /* 0x000fe2000f8e003f */
[----:B------:R-:W-:Y:S01]  /*de90*/  IMAD.U32 R7, RZ, RZ, UR6 ;  /* 0x00000006ff077e24 */ /* 0x000fe2000f8e00ff */
[----:B------:R-:W-:Y:S01]  /*dea0*/  UIMAD UR6, UR13, UR9, UR7 ;  /* 0x000000090d0672a4 */ /* 0x000fe2000f8e0207 */
[----:B----4-:R-:W-:-:S02]  /*deb0*/  IMAD R14, R18, UR10, RZ ;  /* 0x0000000a120e7c24 */ /* 0x010fc4000f8e02ff */
[----:B------:R-:W-:Y:S01]  /*dec0*/  IMAD R10, R21, 0x8, R12 ;  /* 0x00000008150a7824 */ /* 0x000fe200078e020c */
[----:B------:R-:W4:Y:S01]  /*ded0*/  @P0 LDC R20, c[0x0][0xbf0] ;  /* 0x0002fc00ff140b82 */ /* 0x000f220000000800 */
[----:B------:R-:W-:Y:S01]  /*dee0*/  IMAD R19, R19, UR12, R14 ;  /* 0x0000000c13137c24 */ /* 0x000fe2000f8e020e */
[----:B------:R-:W-:Y:S01]  /*def0*/  UIADD3 UR6, UR5, UR6, URZ ;  /* 0x0000000605067290 */ /* 0x000fe2000fffe03f */
[----:B-1----:R-:W-:Y:S01]  /*df00*/  IMAD R14, R25, 0xc0, R10 ;  /* 0x000000c0190e7824 */ /* 0x002fe200078e020a */
[----:B------:R-:W-:Y:S01]  /*df10*/  ULDC.64 UR8, c[0x0][0xb28] ;  /* 0x0002ca0000087ab9 */ /* 0x000fe20000000a00 */
[----:B------:R-:W-:Y:S02]  /*df20*/  IMAD R21, RZ, RZ, -UR13 ;  /* 0x8000000dff157e24 */ /* 0x000fe4000f8e02ff */
[----:B------:R-:W-:Y:S01]  /*df30*/  IMAD.WIDE.U32 R6, R18, UR12, R6 ;  /* 0x0000000c12067c25 */ /* 0x000fe2000f8e0006 */
[----:B------:R-:W1:Y:S03]  /*df40*/  @P0 LDC R29, c[0x0][0xbec] ;  /* 0x0002fb00ff1d0b82 */ /* 0x000e660000000800 */
[----:B------:R-:W-:-:S02]  /*df50*/  IMAD.U32 R11, RZ, RZ, UR5 ;  /* 0x00000005ff0b7e24 */ /* 0x000fc4000f8e00ff */
[----:B--2---:R-:W-:Y:S02]  /*df60*/  IMAD R27, R24, R21, UR11 ;  /* 0x0000000b181b7e24 */ /* 0x004fe4000f8e0215 */
[----:B------:R-:W-:Y:S01]  /*df70*/  IMAD.U32 R10, RZ, RZ, UR4 ;  /* 0x00000004ff0a7e24 */ /* 0x000fe2000f8e00ff */
[----:B------:R-:W2:Y:S01]  /*df80*/  @P0 LDC R26, c[0x0][0xbf0] ;  /* 0x0002fc00ff1a0b82 */ /* 0x000ea20000000800 */
[----:B---3--:R-:W-:Y:S01]  /*df90*/  @P0 IMAD.HI.U32 R15, R14, R15, RZ ;  /* 0x0000000f0e0f0227 */ /* 0x008fe200078e00ff */
[----:B------:R-:W-:-:S03]  /*dfa0*/  ULDC.64 UR4, c[0x0][0xbe0] ;  /* 0x0002f80000047ab9 */ /* 0x000fc60000000a00 */
[----:B------:R-:W-:Y:S01]  /*dfb0*/  IMAD.U32 R11, RZ, RZ, UR6 ;  /* 0x00000006ff0b7e24 */ /* 0x000fe2000f8e00ff */
[----:B------:R-:W-:Y:S01]  /*dfc0*/  ULDC.64 UR6, c[0x0][0xb48] ;  /* 0x0002d20000067ab9 */ /* 0x000fe20000000a00 */
[C---:B0-----:R-:W-:Y:S02]  /*dfd0*/  IMAD R18, R22.reuse, UR10, RZ ;  /* 0x0000000a16127c24 */ /* 0x041fe4000f8e02ff */
[----:B------:R-:W-:Y:S01]  /*dfe0*/  IMAD.MOV.U32 R13, RZ, RZ, R14 ;  /* 0x000000ffff0d7224 */ /* 0x000fe200078e000e */
[----:B----4-:R-:W-:Y:S01]  /*dff0*/  @P0 SHF.R.U32.HI R13, RZ, R20, R15 ;  /* 0x00000014ff0d0219 */ /* 0x010fe2000001160f */
[----:B------:R-:W-:Y:S01]  /*e000*/  IMAD.IADD R7, R7, 0x1, R19 ;  /* 0x0000000107077824 */ /* 0x000fe200078e0213 */
[----:B------:R-:W-:Y:S01]  /*e010*/  SHF.R.S32.HI R20, RZ, 0x1f, R27 ;  /* 0x0000001fff147819 */ /* 0x000fe2000001141b */
[----:B------:R-:W-:Y:S02]  /*e020*/  IMAD R19, R23, UR12, R18 ;  /* 0x0000000c17137c24 */ /* 0x000fe4000f8e0212 */
[----:B------:R-:W-:-:S04]  /*e030*/  IMAD.WIDE.U32 R10, R22, UR12, R10 ;  /* 0x0000000c160a7c25 */ /* 0x000fc8000f8e000a */
[----:B-1----:R-:W-:-:S04]  /*e040*/  @P0 IMAD.HI.U32 R29, R14, R29, RZ ;  /* 0x0000001d0e1d0227 */ /* 0x002fc800078e00ff */
[----:B------:R-:W-:Y:S02]  /*e050*/  IMAD.IADD R11, R11, 0x1, R19 ;  /* 0x000000010b0b7824 */ /* 0x000fe400078e0213 */
[----:B------:R-:W-:Y:S02]  /*e060*/  IMAD R19, R20, UR6, RZ ;  /* 0x0000000614137c24 */ /* 0x000fe4000f8e02ff */
[----:B------:R-:W-:-:S04]  /*e070*/  IMAD.WIDE.U32 R6, R27, UR4, R6 ;  /* 0x000000041b067c25 */ /* 0x000fc8000f8e0006 */
[----:B------:R-:W-:Y:S01]  /*e080*/  IMAD.MOV.U32 R15, RZ, RZ, R14 ;  /* 0x000000ffff0f7224 */ /* 0x000fe200078e000e */
[----:B--2---:R-:W-:Y:S01]  /*e090*/  @P0 SHF.R.U32.HI R15, RZ, R26, R29 ;  /* 0x0000001aff0f0219 */ /* 0x004fe2000001161d */
[----:B------:R-:W-:Y:S01]  /*e0a0*/  IMAD R18, R20, UR4, RZ ;  /* 0x0000000414127c24 */ /* 0x000fe2000f8e02ff */
[----:B------:R-:W-:Y:S01]  /*e0b0*/  IADD3 R6, P0, R13, R6, RZ ;  /* 0x000000060d067210 */ /* 0x000fe20007f1e0ff */
[C---:B------:R-:W-:Y:S01]  /*e0c0*/  IMAD R21, R27.reuse, UR7, R19 ;  /* 0x000000071b157c24 */ /* 0x040fe2000f8e0213 */
[--C-:B------:R-:W-:Y:S01]  /*e0d0*/  SHF.R.S32.HI R19, RZ, 0x1f, R13.reuse ;  /* 0x0000001fff137819 */ /* 0x100fe2000001140d */
[----:B------:R-:W-:Y:S02]  /*e0e0*/  IMAD.MOV R13, RZ, RZ, -R13 ;  /* 0x000000ffff0d7224 */ /* 0x000fe400078e0a0d */
[C---:B------:R-:W-:Y:S01]  /*e0f0*/  IMAD R20, R27.reuse, UR5, R18 ;  /* 0x000000051b147c24 */ /* 0x040fe2000f8e0212 */
[----:B------:R-:W-:Y:S01]  /*e100*/  SHF.R.S32.HI R18, RZ, 0x1f, R15 ;  /* 0x0000001fff127819 */ /* 0x000fe2000001140f */
[----:B------:R-:W-:Y:S01]  /*e110*/  IMAD.WIDE.U32 R10, R27, UR6, R10 ;  /* 0x000000061b0a7c25 */ /* 0x000fe2000f8e000a */
[----:B------:R-:W-:Y:S01]  /*e120*/  ULDC.64 UR4, c[0x0][0xb30] ;  /* 0x0002cc0000047ab9 */ /* 0x000fe20000000a00 */
[----:B------:R-:W-:Y:S01]  /*e130*/  ULDC.64 UR6, c[0x0][0xbc8] ;  /* 0x0002f20000067ab9 */ /* 0x000fe20000000a00 */
[----:B------:R-:W-:Y:S01]  /*e140*/  IADD3.X R7, R19, R7, R20, P0, !PT ;  /* 0x0000000713077210 */ /* 0x000fe200007fe414 */
[----:B------:R-:W-:-:S02]  /*e150*/  IMAD.MOV R22, RZ, RZ, -R15 ;  /* 0x000000ffff167224 */ /* 0x000fc400078e0a0f */
[--C-:B------:R-:W-:Y:S02]  /*e160*/  IMAD R13, R9, R13, R14.reuse ;  /* 0x0000000d090d7224 */ /* 0x100fe400078e020e */
[----:B------:R-:W-:Y:S02]  /*e170*/  IMAD.IADD R11, R11, 0x1, R21 ;  /* 0x000000010b0b7824 */ /* 0x000fe400078e0215 */
[----:B------:R-:W-:Y:S02]  /*e180*/  IMAD R18, R18, UR4, RZ ;  /* 0x0000000412127c24 */ /* 0x000fe4000f8e02ff */
[----:B------:R-:W-:Y:S01]  /*e190*/  IMAD R19, R9, R22, R14 ;  /* 0x0000001609137224 */ /* 0x000fe200078e020e */
[----:B------:R-:W-:Y:S01]  /*e1a0*/  SHF.R.S32.HI R14, RZ, 0x1f, R13 ;  /* 0x0000001fff0e7819 */ /* 0x000fe2000001140d */
[C---:B------:R-:W-:Y:S01]  /*e1b0*/  IMAD R21, R15.reuse, UR5, R18 ;  /* 0x000000050f157c24 */ /* 0x040fe2000f8e0212 */
[----:B------:R-:W0:Y:S01]  /*e1c0*/  S2UR UR5, SR_CgaCtaId ;  /* 0x00000000000579c3 */ /* 0x000e220000008800 */
[----:B------:R-:W-:Y:S01]  /*e1d0*/  IMAD.WIDE.U32 R10, R15, UR4, R10 ;  /* 0x000000040f0a7c25 */ /* 0x000fe2000f8e000a */
[----:B------:R-:W-:Y:S01]  /*e1e0*/  SHF.R.S32.HI R15, RZ, 0x1f, R19 ;  /* 0x0000001fff0f7819 */ /* 0x000fe20000011413 */
[----:B------:R-:W-:-:S02]  /*e1f0*/  UMOV UR4, 0x400 ;  /* 0x0000040000047882 */ /* 0x000fc40000000000 */
[----:B------:R-:W-:Y:S02]  /*e200*/  IMAD R14, R14, UR6, RZ ;  /* 0x000000060e0e7c24 */ /* 0x000fe4000f8e02ff */
[----:B------:R-:W-:Y:S02]  /*e210*/  IMAD R18, R15, UR8, RZ ;  /* 0x000000080f127c24 */ /* 0x000fe4000f8e02ff */
[----:B------:R-:W-:Y:S02]  /*e220*/  IMAD.IADD R11, R11, 0x1, R21 ;  /* 0x000000010b0b7824 */ /* 0x000fe400078e0215 */
        /* <DEDUP_REMOVED lines=14> */
[----:B------:R-:W-:Y:S01]  /*e310*/  SHFL.IDX PT, R12, R18, 0x1, 0x1c1f ;  /* 0x003c1f00120c7f89 */ /* 0x000fe200000e0000 */
[----:B------:R-:W-:Y:S01]  /*e320*/  LEA.HI.X R25, R10, UR9, R7, 0x2, P1 ;  /* 0x000000090a197c11 */ /* 0x000fe200088f1407 */
[----:B------:R-:W-:Y:S01]  /*e330*/  IMAD R21, R9, UR6, RZ ;  /* 0x0000000609157c24 */ /* 0x000fe2000f8e02ff */
[----:B------:R-:W-:Y:S01]  /*e340*/  LOP3.LUT P0, RZ, R2, 0x3, RZ, 0xc0, !PT ;  /* 0x0000000302ff7812 */ /* 0x000fe2000780c0ff */
[----:B------:R-:W-:Y:S01]  /*e350*/  SHFL.IDX PT, R10, R18, RZ, 0x1c1f ;  /* 0x001c1fff120a7589 */ /* 0x000fe200000e0000 */
[C---:B------:R-:W-:Y:S01]  /*e360*/  VIADD R20, R14.reuse, 0x8 ;  /* 0x000000080e147836 */ /* 0x040fe20000000000 */
[----:B------:R-:W-:Y:S01]  /*e370*/  UIADD3 UR4, UR4, 0x2d820, URZ ;  /* 0x0002d82004047890 */ /* 0x000fe2000fffe03f */
[CC--:B------:R-:W-:Y:S01]  /*e380*/  ISETP.GE.OR P1, PT, R14.reuse, R21.reuse, P0 ;  /* 0x000000150e00720c */ /* 0x0c0fe20000726670 */
[----:B------:R-:W0:Y:S01]  /*e390*/  SHFL.IDX PT, R11, R15, RZ, 0x1c1f ;  /* 0x001c1fff0f0b7589 */ /* 0x000e2200000e0000 */
[-C--:B------:R-:W-:Y:S01]  /*e3a0*/  ISETP.GE.AND P2, PT, R14, R21.reuse, PT ;  /* 0x000000150e00720c */ /* 0x080fe20003f46270 */
[----:B------:R-:W-:Y:S01]  /*e3b0*/  UPRMT UR4, URZ, 0x654, UR4 ;  /* 0x000006543f047896 */ /* 0x000fe20008000004 */
[----:B------:R-:W-:Y:S01]  /*e3c0*/  ISETP.GE.OR P0, PT, R20, R21, P0 ;  /* 0x000000151400720c */ /* 0x000fe20000706670 */
[----:B------:R-:W1:Y:S01]  /*e3d0*/  SHFL.IDX PT, R13, R15, 0x1, 0x1c1f ;  /* 0x003c1f000f0d7f89 */ /* 0x000e6200000e0000 */
[----:B------:R-:W-:-:S03]  /*e3e0*/  LOP3.LUT R9, R8, 0x7ffffffc, RZ, 0xc0, !PT ;  /* 0x7ffffffc08097812 */ /* 0x000fc600078ec0ff */
[----:B------:R2:W3:Y:S02]  /*e3f0*/  SHFL.IDX PT, R6, R24, RZ, 0x1c1f ;  /* 0x001c1fff18067589 */ /* 0x0004e400000e0000 */
[----:B------:R-:W-:Y:S01]  /*e400*/  IMAD.IADD R9, R2, 0x1, -R9 ;  /* 0x0000000102097824 */ /* 0x000fe200078e0a09 */
[----:B------:R-:W-:Y:S01]  /*e410*/  SYNCS.ARRIVE.TRANS64.RED.A1T0 RZ, [UR4], RZ ;  /* 0x000000ffffff79a7 */ /* 0x000fe20008100404 */
[----:B------:R2:W4:Y:S02]  /*e420*/  SHFL.IDX PT, R7, R25, RZ, 0x1c1f ;  /* 0x001c1fff19077589 */ /* 0x00052400000e0000 */
[----:B------:R-:W-:Y:S02]  /*e430*/  IMAD.SHL.U32 R9, R9, 0x2, RZ ;  /* 0x0000000209097824 */ /* 0x000fe400078e00ff */
        /* <DEDUP_REMOVED lines=13> */
[C---:B------:R-:W-:Y:S01]  /*e510*/  VIADD R22, R9.reuse, 0x38 ;  /* 0x0000003809167836 */ /* 0x040fe20000000000 */
[----:B------:R-:W-:Y:S01]  /*e520*/  ISETP.GE.AND P4, PT, R10, UR4, PT ;  /* 0x000000040a007c0c */ /* 0x000fe2000bf86270 */
[----:B------:R-:W-:-:S06]  /*e530*/  VIADD R23, R9, 0x40 ;  /* 0x0000004009177836 */ /* 0x000fcc0000000000 */
[----:B------:R-:W-:Y:S02]  /*e540*/  @!P1 LEA.HI R0, R0, R0, RZ, 0x1 ;  /* 0x0000000000009211 */ /* 0x000fe400078f08ff */
[----:B------:R-:W-:Y:S02]  /*e550*/  @!P2 LEA.HI R2, R2, R2, RZ, 0x1 ;  /* 0x000000020202a211 */ /* 0x000fe400078f08ff */
[----:B------:R-:W-:Y:S02]  /*e560*/  @!P3 LEA.HI R8, R3, R3, RZ, 0x1 ;  /* 0x000000030308b211 */ /* 0x000fe400078f08ff */
[----:B------:R-:W-:Y:S02]  /*e570*/  @!P1 LOP3.LUT R11, R0, 0xfffffffe, RZ, 0xc0, !PT ;  /* 0xfffffffe000b9812 */ /* 0x000fe400078ec0ff */
[----:B------:R-:W-:Y:S02]  /*e580*/  @!P4 LEA.HI R0, R10, R10, RZ, 0x1 ;  /* 0x0000000a0a00c211 */ /* 0x000fe400078f08ff */
[----:B------:R-:W-:Y:S01]  /*e590*/  @!P2 LOP3.LUT R13, R2, 0xfffffffe, RZ, 0xc0, !PT ;  /* 0xfffffffe020da812 */ /* 0x000fe200078ec0ff */
[----:B---34-:R-:W-:Y:S01]  /*e5a0*/  @!P0 IMAD.WIDE R2, R9, 0x4, R6 ;  /* 0x0000000409028825 */ /* 0x018fe200078e0206 */
[----:B------:R-:W-:-:S02]  /*e5b0*/  @!P3 LOP3.LUT R15, R8, 0xfffffffe, RZ, 0xc0, !PT ;  /* 0xfffffffe080fb812 */ /* 0x000fc400078ec0ff */
[----:B------:R-:W-:Y:S01]  /*e5c0*/  @!P4 LOP3.LUT R19, R0, 0xfffffffe, RZ, 0xc0, !PT ;  /* 0xfffffffe0013c812 */ /* 0x000fe200078ec0ff */
[--C-:B------:R-:W-:Y:S01]  /*e5d0*/  @!P1 IMAD.WIDE R10, R11, 0x4, R6.reuse ;  /* 0x000000040b0a9825 */ /* 0x100fe200078e0206 */
[----:B------:R0:W-:Y:S03]  /*e5e0*/  @!P0 ST.E.64 desc[UR6][R2.64], R4 ;  /* 0x0000000402008985 */ /* 0x0001e6000c101b06 */
[----:B------:R-:W-:Y:S01]  /*e5f0*/  VIADD R0, R9, 0x28 ;  /* 0x0000002809007836 */ /* 0x000fe20000000000 */
[----:B------:R1:W-:Y:S01]  /*e600*/  @!P1 ST.E.64 desc[UR6][R10.64], R92 ;  /* 0x0000005c0a009985 */ /* 0x0003e2000c101b06 */
[----:B------:R-:W-:-:S03]  /*e610*/  @!P2 IMAD.WIDE R12, R13, 0x4, R6 ;  /* 0x000000040d0ca825 */ /* 0x000fc600078e0206 */
[----:B------:R-:W-:Y:S01]  /*e620*/  ISETP.GE.AND P0, PT, R0, UR4, PT ;  /* 0x0000000400007c0c */ /* 0x000fe2000bf06270 */
[----:B------:R-:W-:Y:S01]  /*e630*/  VIADD R8, R9, 0x30 ;  /* 0x0000003009087836 */ /* 0x000fe20000000000 */
[----:B------:R2:W-:Y:S01]  /*e640*/  @!P2 ST.E.64 desc[UR6][R12.64], R96 ;  /* 0x000000600c00a985 */ /* 0x0005e2000c101b06 */
[--C-:B------:R-:W-:Y:S01]  /*e650*/  @!P3 IMAD.WIDE R14, R15, 0x4, R6.reuse ;  /* 0x000000040f0eb825 */ /* 0x100fe200078e0206 */
[----:B------:R-:W-:Y:S02]  /*e660*/  ISETP.GE.AND P2, PT, R22, UR4, PT ;  /* 0x0000000416007c0c */ /* 0x000fe4000bf46270 */
        /* <DEDUP_REMOVED lines=8> */
[----:B------:R-:W-:Y:S01]  /*e6f0*/  VIADD R5, R9, 0x58 ;  /* 0x0000005809057836 */ /* 0x000fe20000000000 */
[----:B------:R-:W-:-:S02]  /*e700*/  ISETP.GE.AND P5, PT, R3, UR4, PT ;  /* 0x0000000403007c0c */ /* 0x000fc4000bfa6270 */
[----:B------:R-:W-:Y:S02]  /*e710*/  ISETP.GE.AND P4, PT, R2, UR4, PT ;  /* 0x0000000402007c0c */ /* 0x000fe4000bf86270 */
[----:B------:R-:W-:Y:S02]  /*e720*/  ISETP.GE.AND P6, PT, R5, UR4, PT ;  /* 0x0000000405007c0c */ /* 0x000fe4000bfc6270 */
[----:B------:R-:W-:Y:S02]  /*e730*/  @!P1 LEA.HI R8, R8, R8, RZ, 0x1 ;  /* 0x0000000808089211 */ /* 0x000fe400078f08ff */
[----:B------:R-:W-:Y:S02]  /*e740*/  @!P2 LEA.HI R22, R22, R22, RZ, 0x1 ;  /* 0x000000161616a211 */ /* 0x000fe400078f08ff */
[----:B------:R-:W-:Y:S02]  /*e750*/  @!P3 LEA.HI R23, R23, R23, RZ, 0x1 ;  /* 0x000000171717b211 */ /* 0x000fe400078f08ff */
[----:B-1----:R-:W-:-:S02]  /*e760*/  @!P2 LOP3.LUT R11, R22, 0xfffffffe, RZ, 0xc0, !PT ;  /* 0xfffffffe160ba812 */ /* 0x002fc400078ec0ff */
[----:B------:R-:W-:Y:S02]  /*e770*/  @!P5 LEA.HI R4, R3, R3, RZ, 0x1 ;  /* 0x000000030304d211 */ /* 0x000fe400078f08ff */
[----:B------:R-:W-:Y:S02]  /*e780*/  @!P4 LEA.HI R2, R2, R2, RZ, 0x1 ;  /* 0x000000020202c211 */ /* 0x000fe400078f08ff */
[----:B------:R-:W-:Y:S02]  /*e790*/  @!P6 LEA.HI R10, R5, R5, RZ, 0x1 ;  /* 0x00000005050ae211 */ /* 0x000fe400078f08ff */
[----:B------:R-:W-:Y:S02]  /*e7a0*/  @!P0 LOP3.LUT R3, R0, 0xfffffffe, RZ, 0xc0, !PT ;  /* 0xfffffffe00038812 */ /* 0x000fe400078ec0ff */
[----:B------:R-:W-:Y:S02]  /*e7b0*/  @!P1 LOP3.LUT R5, R8, 0xfffffffe, RZ, 0xc0, !PT ;  /* 0xfffffffe08059812 */ /* 0x000fe400078ec0ff */
[----:B--2---:R-:W-:-:S02]  /*e7c0*/  @!P3 LOP3.LUT R13, R23, 0xfffffffe, RZ, 0xc0, !PT ;  /* 0xfffffffe170db812 */ /* 0x004fc400078ec0ff */
[----:B---3--:R-:W-:Y:S01]  /*e7d0*/  @!P4 LOP3.LUT R15, R2, 0xfffffffe, RZ, 0xc0, !PT ;  /* 0xfffffffe020fc812 */ /* 0x008fe200078ec0ff */
[--C-:B------:R-:W-:Y:S01]  /*e7e0*/  @!P0 IMAD.WIDE R2, R3, 0x4, R6.reuse ;  /* 0x0000000403028825 */ /* 0x100fe200078e0206 */
[----:B0-----:R-:W-:Y:S02]  /*e7f0*/  @!P5 LOP3.LUT R19, R4, 0xfffffffe, RZ, 0xc0, !PT ;  /* 0xfffffffe0413d812 */ /* 0x001fe400078ec0ff */
[----:B------:R-:W-:Y:S01]  /*e800*/  @!P6 LOP3.LUT R23, R10, 0xfffffffe, RZ, 0xc0, !PT ;  /* 0xfffffffe0a17e812 */ /* 0x000fe200078ec0ff */
        /* <DEDUP_REMOVED lines=12> */
[----:B------:R0:W-:Y:S02]  /*e8d0*/  @!P6 ST.E.64 desc[UR6][R6.64], R132 ;  /* 0x000000840600e985 */ /* 0x0001e4000c101b06 */
.L_x_10282:
[----:B------:R-:W-:Y:S05]  /*e8e0*/  BSYNC B0 ;  /* 0x0000000000007941 */ /* 0x000fea0003800000 */
.L_x_10281:
[----:B------:R-:W-:Y:S01]  /*e8f0*/  ISETP.GE.AND P0, PT, R20, R21, PT ;  /* 0x000000151400720c */ /* 0x000fe20003f06270 */
[----:B0-----:R0:W1:Y:S04]  /*e900*/  SHFL.IDX PT, R15, R25, 0x1, 0x1c1f ;  /* 0x003c1f00190f7f89 */ /* 0x00106800000e0000 */
[----:B------:R0:W0:Y:S08]  /*e910*/  SHFL.IDX PT, R14, R24, 0x1, 0x1c1f ;  /* 0x003c1f00180e7f89 */ /* 0x00003000000e0000 */
        /* <DEDUP_REMOVED lines=13> */
[----:B------:R-:W-:Y:S01]  /*e9f0*/  ULDC.64 UR6, c[0x0][0x208] ;  /* 0x0000820000067ab9 */ /* 0x000fe20000000a00 */
[----:B------:R-:W-:Y:S01]  /*ea00*/  ISETP.GE.AND P1, PT, R12, UR4, PT ;  /* 0x000000040c007c0c */ /* 0x000fe2000bf26270 */
[----:B------:R-:W-:-:S02]  /*ea10*/  VIADD R18, R9, 0x40 ;  /* 0x0000004009127836 */ /* 0x000fc40000000000 */
[C---:B------:R-:W-:Y:S02]  /*ea20*/  VIADD R19, R9.reuse, 0x48 ;  /* 0x0000004809137836 */ /* 0x040fe40000000000 */
[----:B------:R-:W-:Y:S01]  /*ea30*/  @!P3 LEA.HI R0, R0, R0, RZ, 0x1 ;  /* 0x000000000000b211 */ /* 0x000fe200078f08ff */
[----:B------:R-:W-:Y:S01]  /*ea40*/  VIADD R20, R9, 0x50 ;  /* 0x0000005009147836 */ /* 0x000fe20000000000 */
[----:B------:R-:W-:Y:S02]  /*ea50*/  @!P4 LEA.HI R2, R2, R2, RZ, 0x1 ;  /* 0x000000020202c211 */ /* 0x000fe400078f08ff */
[----:B------:R-:W-:Y:S02]  /*ea60*/  @!P5 LEA.HI R3, R3, R3, RZ, 0x1 ;  /* 0x000000030303d211 */ /* 0x000fe400078f08ff */
[----:B------:R-:W-:Y:S01]  /*ea70*/  @!P3 LOP3.LUT R5, R0, 0xfffffffe, RZ, 0xc0, !PT ;  /* 0xfffffffe0005b812 */ /* 0x000fe200078ec0ff */
[----:B------:R-:W-:Y:S01]  /*ea80*/  VIADD R0, R9, 0x30 ;  /* 0x0000003009007836 */ /* 0x000fe20000000000 */
[----:B----4-:R-:W-:-:S02]  /*ea90*/  @!P4 LOP3.LUT R7, R2, 0xfffffffe, RZ, 0xc0, !PT ;  /* 0xfffffffe0207c812 */ /* 0x010fc400078ec0ff */
[----:B------:R-:W-:Y:S01]  /*eaa0*/  @!P5 LOP3.LUT R11, R3, 0xfffffffe, RZ, 0xc0, !PT ;  /* 0xfffffffe030bd812 */ /* 0x000fe200078ec0ff */
[--C-:B01----:R-:W-:Y:S01]  /*eab0*/  @!P2 IMAD.WIDE R2, R9, 0x4, R14.reuse ;  /* 0x000000040902a825 */ /* 0x103fe200078e020e */
[----:B------:R-:W-:Y:S02]  /*eac0*/  @!P0 LEA.HI R8, R8, R8, RZ, 0x1 ;  /* 0x0000000808088211 */ /* 0x000fe400078f08ff */
[----:B------:R-:W-:Y:S01]  /*ead0*/  ISETP.GE.AND P6, PT, R20, UR4, PT ;  /* 0x0000000414007c0c */ /* 0x000fe2000bfc6270 */
[--C-:B------:R-:W-:Y:S01]  /*eae0*/  @!P3 IMAD.WIDE R4, R5, 0x4, R14.reuse ;  /* 0x000000040504b825 */ /* 0x100fe200078e020e */
[----:B------:R0:W-:Y:S01]  /*eaf0*/  @!P2 ST.E.64 desc[UR6][R2.64], R90 ;  /* 0x0000005a0200a985 */ /* 0x0001e2000c101b06 */
[----:B------:R-:W-:Y:S02]  /*eb00*/  ISETP.GE.AND P2, PT, R0, UR4, PT ;  /* 0x0000000400007c0c */ /* 0x000fe4000bf46270 */
[----:B---3--:R-:W-:Y:S01]  /*eb10*/  @!P4 IMAD.WIDE R6, R7, 0x4, R14 ;  /* 0x000000040706c825 */ /* 0x008fe200078e020e */
        /* <DEDUP_REMOVED lines=21> */
[----:B------:R-:W-:-:S02]  /*ec70*/  @!P3 LOP3.LUT R13, R13, 0xfffffffe, RZ, 0xc0, !PT ;  /* 0xfffffffe0d0db812 */ /* 0x000fc400078ec0ff */
[----:B---3--:R-:W-:Y:S02]  /*ec80*/  @!P4 LOP3.LUT R11, R18, 0xfffffffe, RZ, 0xc0, !PT ;  /* 0xfffffffe120bc812 */ /* 0x008fe400078ec0ff */
[----:B------:R-:W-:Y:S02]  /*ec90*/  ISETP.GE.AND P0, PT, R9, UR4, PT ;  /* 0x0000000409007c0c */ /* 0x000fe4000bf06270 */
[----:B------:R-:W-:Y:S02]  /*eca0*/  @!P5 LOP3.LUT R19, R19, 0xfffffffe, RZ, 0xc0, !PT ;  /* 0xfffffffe1313d812 */ /* 0x000fe400078ec0ff */
[----:B------:R-:W-:Y:S01]  /*ecb0*/  @!P6 LOP3.LUT R21, R20, 0xfffffffe, RZ, 0xc0, !PT ;  /* 0xfffffffe1415e812 */ /* 0x000fe200078ec0ff */
        /* <DEDUP_REMOVED lines=17> */
.L_x_10280:
[----:B------:R-:W-:-:S05]  /*edd0*/  VIADD R0, R2, 0xffffff80 ;  /* 0xffffff8002007836 */ /* 0x000fca0000000000 */
        /* <DEDUP_REMOVED lines=60> */
.L_x_10199:
        /* <DEDUP_REMOVED lines=18> */
.L_x_10283:
[----:B------:R-:W-:Y:S01]  /*f2c0*/  ULDC UR7, c[0x0][0xc50] ;  /* 0x0003140000077ab9 */ /* 0x000fe20000000800 */
[----:B------:R-:W-:Y:S01]  /*f2d0*/  UMOV UR36, UR6 ;  /* 0x0000000600247c82 */ /* 0x000fe20008000000 */
[----:B------:R-:W-:-:S11]  /*f2e0*/  UISETP.NE.AND UP0, UPT, UR7, 0x1, UPT ;  /* 0x000000010700788c */ /* 0x000fd6000bf05270 */
[----:B------:R-:W-:Y:S01]  /*f2f0*/  @UP0 ULDC UR4, c[0x0][0xc54] ;  /* 0x0003150000040ab9 */ /* 0x000fe20000000800 */
[----:B------:R-:W-:Y:S01]  /*f300*/  @UP0 ULDC UR8, c[0x0][0xc58] ;  /* 0x0003160000080ab9 */ /* 0x000fe20000000800 */
[----:B------:R-:W-:-:S04]  /*f310*/  UIMAD.WIDE.U32 UR4, UR6, UR4, URZ ;  /* 0x00000004060472a5 */ /* 0x000fc8000f8e003f */
[----:B------:R-:W-:-:S12]  /*f320*/  @UP0 USHF.R.U32.HI UR36, URZ, UR8, UR5 ;  /* 0x000000083f240299 */ /* 0x000fd80008011605 */
.L_x_10284:
        /* <DEDUP_REMOVED lines=25> */
[----:B0-----:R-:W-:-:S04]  /*f4c0*/  UIMAD UR48, UR48, 0xc0, URZ ;  /* 0x000000c0303078a4 */ /* 0x001fc8000f8e023f */
        /* <DEDUP_REMOVED lines=19> */
.L_x_10287:
[----:B------:R-:W-:-:S11]  /*f600*/  UISETP.NE.AND UP0, UPT, UR5, 0x1, UPT ;  /* 0x000000010500788c */ /* 0x000fd6000bf05270 */
[----:B------:R-:W-:Y:S02]  /*f610*/  @UP0 ULDC.64 UR14, c[0x0][0x9e8] ;  /* 0x00027a00000e0ab9 */ /* 0x000fe40000000a00 */
[----:B------:R-:W-:-:S04]  /*f620*/  UIMAD.WIDE.U32 UR6, UR8, UR14, URZ ;  /* 0x0000000e080672a5 */ /* 0x000fc8000f8e003f */
[----:B------:R-:W-:-:S12]  /*f630*/  @UP0 USHF.R.U32.HI UR8, URZ, UR15, UR7 ;  /* 0x0000000f3f080299 */ /* 0x000fd80008011607 */
.L_x_10288:
[----:B------:R-:W-:-:S04]  /*f640*/  UIMAD UR8, UR8, UR5, UR5 ;  /* 0x00000005080872a4 */ /* 0x000fc8000f8e0205 */
[----:B------:R-:W-:-:S04]  /*f650*/  UISETP.LT.AND UP0, UPT, UR4, UR8, UPT ;  /* 0x000000080400728c */ /* 0x000fc8000bf01270 */
[----:B------:R-:W-:-:S12]  /*f660*/  USEL UR4, UR4, UR8, UP0 ;  /* 0x0000000804047287 */ /* 0x000fd80008000000 */
.L_x_10286:
        /* <DEDUP_REMOVED lines=26> */
.L_x_10290:
[----:B------:R-:W-:-:S11]  /*f810*/  UISETP.NE.AND UP0, UPT, UR5, 0x1, UPT ;  /* 0x000000010500788c */ /* 0x000fd6000bf05270 */
[----:B------:R-:W-:Y:S02]  /*f820*/  @UP0 ULDC.64 UR10, c[0x0][0x9e8] ;  /* 0x00027a00000a0ab9 */ /* 0x000fe40000000a00 */
[----:B------:R-:W-:-:S04]  /*f830*/  UIMAD.WIDE.U32 UR6, UR4, UR10, URZ ;  /* 0x0000000a040672a5 */ /* 0x000fc8000f8e003f */
[----:B------:R-:W-:-:S12]  /*f840*/  @UP0 USHF.R.U32.HI UR4, URZ, UR11, UR7 ;  /* 0x0000000b3f040299 */ /* 0x000fd80008011607 */
.L_x_10291:
[----:B------:R-:W-:-:S04]  /*f850*/  UIMAD UR4, UR4, UR5, URZ ;  /* 0x00000005040472a4 */ /* 0x000fc8000f8e023f */
[----:B------:R-:W-:-:S04]  /*f860*/  UISETP.LT.AND UP0, UPT, UR8, UR4, UPT ;  /* 0x000000040800728c */ /* 0x000fc8000bf01270 */
[----:B------:R-:W-:-:S12]  /*f870*/  USEL UR8, UR8, UR4, !UP0 ;  /* 0x0000000408087287 */ /* 0x000fd8000c000000 */
.L_x_10289:
        /* <DEDUP_REMOVED lines=20> */
[----:B------:R-:W-:Y:S01]  /*f9c0*/  IABS R5, UR6 ;  /* 0x0000000600057c13 */ /* 0x000fe20008000000 */
[----:B------:R-:W-:-:S04]  /*f9d0*/  ULOP3.LUT UR6, UR6, UR9, URZ, 0x3c, !UPT ;  /* 0x0000000906067292 */ /* 0x000fc8000f8e3c3f */
[----:B------:R-:W-:-:S05]  /*f9e0*/  IMAD.MOV.U32 R4, RZ, RZ, R5 ;  /* 0x000000ffff047224 */ /* 0x000fca00078e0005 */
        /* <DEDUP_REMOVED lines=23> */
.L_x_10292:
[----:B------:R-:W-:Y:S01]  /*fb60*/  UIMAD UR39, UR47, UR43, UR42 ;  /* 0x0000002b2f2772a4 */ /* 0x000fe2000f8e022a */
[----:B------:R-:W-:Y:S02]  /*fb70*/  IMAD.U32 R19, RZ, RZ, UR12 ;  /* 0x0000000cff137e24 */ /* 0x000fe4000f8e00ff */
[----:B------:R-:W-:Y:S02]  /*fb80*/  IMAD.MOV.U32 R20, RZ, RZ, 0x1 ;  /* 0x00000001ff147424 */ /* 0x000fe400078e00ff */
[----:B------:R-:W-:Y:S02]  /*fb90*/  IMAD.MOV.U32 R3, RZ, RZ, 0x1 ;  /* 0x00000001ff037424 */ /* 0x000fe400078e00ff */
[----:B------:R-:W-:-:S05]  /*fba0*/  IMAD.U32 R0, RZ, RZ, UR39 ;  /* 0x00000027ff007e24 */ /* 0x000fca000f8e00ff */
[----:B------:R-:W-:Y:S01]  /*fbb0*/  VIADDMNMX R19, R0, UR43, R19, PT ;  /* 0x0000002b00137c46 */ /* 0x000fe2000b800113 */
[----:B------:R-:W-:-:S03]  /*fbc0*/  IMAD.MOV.U32 R0, RZ, RZ, RZ ;  /* 0x000000ffff007224 */ /* 0x000fc600078e00ff */
[----:B------:R-:W-:-:S13]  /*fbd0*/  ISETP.GT.AND P0, PT, R19, UR39, PT ;  /* 0x0000002713007c0c */ /* 0x000fda000bf04270 */
        /* <DEDUP_REMOVED lines=24> */
.L_x_10293:
        /* <DEDUP_REMOVED lines=20> */
.L_x_10295:
        /* <DEDUP_REMOVED lines=15> */
.L_x_10294:
[----:B------:R-:W0:Y:S01]  /*ff90*/  LDC.64 R4, c[0x0][0x9f8] ;  /* 0x00027e00ff047b82 */ /* 0x000e220000000a00 */
[----:B------:R-:W-:Y:S01]  /*ffa0*/  IMAD.MOV.U32 R18, RZ, RZ, R23 ;  /* 0x000000ffff127224 */ /* 0x000fe200078e0017 */
[----:B------:R-:W-:Y:S01]  /*ffb0*/  ULDC.64 UR4, c[0x0][0x208] ;  /* 0x0000820000047ab9 */ /* 0x000fe20000000a00 */
[----:B0-----:R-:W-:-:S04]  /*ffc0*/  ISETP.NE.U32.AND P0, PT, R4, RZ, PT ;  /* 0x000000ff0400720c */ /* 0x001fc80003f05070 */
[----:B------:R-:W-:-:S13]  /*ffd0*/  ISETP.NE.AND.EX P0, PT, R5, RZ, PT, P0 ;  /* 0x000000ff0500720c */ /* 0x000fda0003f05300 */
[----:B------:R-:W0:Y:S02]  /*ffe0*/  @P0 LDC.64 R4, c[0x0][0x9f8] ;  /* 0x00027e00ff040b82 */ /* 0x000e240000000a00 */
[----:B0-----:R-:W-:-:S06]  /*fff0*/  @P0 IMAD.WIDE R6, R23, 0x4, R4 ;  /* 0x0000000417060825 */ /* 0x001fcc00078e0204 */
[----:B------:R-:W0:Y:S01]  /*10000*/  LDC.64 R4, c[0x0][0x418] ;  /* 0x00010600ff047b82 */ /* 0x000e220000000a00 */
[----:B------:R-:W2:Y:S01]  /*10010*/  @P0 LDG.E R18, desc[UR4][R6.64] ;  /* 0x0000000406120981 */ /* 0x000ea2000c1e1900 */
[----:B------:R-:W-:Y:S01]  /*10020*/  UMOV UR4, 0xffffffff ;  /* 0xffffffff00047882 */ /* 0x000fe20000000000 */
[----:B------:R-:W-:Y:S01]  /*10030*/  LOP3.LUT R26, R26, 0xfffffffe, RZ, 0xc0, !PT ;  /* 0xfffffffe1a1a7812 */ /* 0x000fe200078ec0ff */
[----:B------:R-:W-:Y:S01]  /*10040*/  VIADD R27, R19, 0xffffffff ;  /* 0xffffffff131b7836 */ /* 0x000fe20000000000 */
[----:B0-----:R-:W-:-:S04]  /*10050*/  ISETP.NE.U32.AND P0, PT, R4, RZ, PT ;  /* 0x000000ff0400720c */ /* 0x001fc80003f05070 */
[----:B------:R-:W-:-:S13]  /*10060*/  ISETP.NE.AND.EX P1, PT, R5, RZ, PT, P0 ;  /* 0x000000ff0500720c */ /* 0x000fda0003f25300 */
[----:B------:R-:W-:Y:S02]  /*10070*/  @P1 LOP3.LUT R26, R26, 0x1, RZ, 0xfc, !PT ;  /* 0x000000011a1a1812 */ /* 0x000fe400078efcff */
[----:B--2---:R-:W-:Y:S02]  /*10080*/  SHF.R.S32.HI R24, RZ, 0x1f, R18 ;  /* 0x0000001fff187819 */ /* 0x004fe40000011412 */
[----:B------:R-:W-:Y:S01]  /*10090*/  SEL R25, R18, RZ, !P1 ;  /* 0x000000ff12197207 */ /* 0x000fe20004800000 */
[----:B------:R-:W-:Y:S06]  /*100a0*/  BRA.DIV UR4, `(.L_x_10296) ;  /* 0x0000003a04507947 */ /* 0x000fec000b800000 */
[----:B------:R0:W1:Y:S02]  /*100b0*/  SHFL.IDX PT, R14, R17, RZ, 0x1f ;  /* 0x00001fff110e7589 */ /* 0x00006400000e0000 */
.L_x_10380:
        /* <DEDUP_REMOVED lines=8> */
.L_x_10383:
[----:B------:R-:W-:Y:S05]  /*10140*/  @!P6 BRA `(.L_x_10297) ;  /* 0x0000000000fce947 */ /* 0x000fea0003800000 */
[----:B------:R-:W-:Y:S02]  /*10150*/  IMAD.MOV.U32 R0, RZ, RZ, 0x1 ;  /* 0x00000001ff007424 */ /* 0x000fe400078e00ff */
[----:B------:R-:W-:-:S03]  /*10160*/  IMAD.MOV.U32 R25, RZ, RZ, R18 ;  /* 0x000000ffff197224 */ /* 0x000fc600078e0012 */
[----:B------:R-:W-:Y:S01]  /*10170*/  SHF.L.U32 R0, R0, 0x1f, RZ ;  /* 0x0000001f00007819 */ /* 0x000fe200000006ff */
[----:B------:R-:W-:Y:S06]  /*10180*/  @!P1 BRA `(.L_x_10299) ;  /* 0x00000000004c9947 */ /* 0x000fec0003800000 */
[----:B------:R-:W1:Y:S01]  /*10190*/  LDC R8, c[0x0][0x43c] ;  /* 0x00010f00ff087b82 */ /* 0x000e620000000800 */
[----:B------:R-:W-:Y:S01]  /*101a0*/  IMAD.MOV.U32 R3, RZ, RZ, R27 ;  /* 0x000000ffff037224 */ /* 0x000fe200078e001b */
[----:B------:R-:W-:Y:S01]  /*101b0*/  ULDC.64 UR4, c[0x0][0x428] ;  /* 0x00010a0000047ab9 */ /* 0x000fe20000000a00 */
[----:B------:R-:W-:Y:S01]  /*101c0*/  ULDC.64 UR6, c[0x0][0x208] ;  /* 0x0000820000067ab9 */ /* 0x000fe20000000a00 */
        /* <DEDUP_REMOVED lines=15> */
.L_x_10299:
[----:B------:R-:W2:Y:S01]  /*102c0*/  SYNCS.PHASECHK.TRANS64.TRYWAIT P0, [UR38+0x2d840], R0 ;  /* 0x02d84000ff0075a7 */ /* 0x000ea20008000166 */
[----:B------:R-:W-:Y:S01]  /*102d0*/  ISETP.NE.AND P1, PT, R22, RZ, PT ;  /* 0x000000ff1600720c */ /* 0x000fe20003f25270 */
[----:B--2---:R-:W-:-:S12]  /*102e0*/  @!P0 BRA `(.L_x_10300) ;  /* 0x0000003800008947 */ /* 0x004fd80003800000 */
.L_x_10384:
[----:B------:R-:W-:Y:S05]  /*102f0*/  @P1 BRA `(.L_x_10301) ;  /* 0x0000000000141947 */ /* 0x000fea0003800000 */
[----:B------:R-:W-:Y:S01]  /*10300*/  LOP3.LUT P0, RZ, R2, 0x1f, RZ, 0xc0, !PT ;  /* 0x0000001f02ff7812 */ /* 0x000fe2000780c0ff */
[----:B--2---:R-:W-:-:S04]  /*10310*/  IMAD.MOV.U32 R0, RZ, RZ, 0x6000 ;  /* 0x00006000ff007424 */ /* 0x004fc800078e00ff */
[----:B------:R3:W-:Y:S08]  /*10320*/  SYNCS.ARRIVE.TRANS64 RZ, [UR38+0x2d830], R0 ;  /* 0x02d83000ffff79a7 */ /* 0x0007f00008000026 */
[----:B---3--:R-:W-:Y:S05]  /*10330*/  @!P0 BRA `(.L_x_10301) ;  /* 0x0000000000048947 */ /* 0x008fea0003800000 */
[----:B------:R-:W-:Y:S01]  /*10340*/  BPT.TRAP 0x1 ;  /* 0x000000040000795c */ /* 0x000fe20000300000 */
.L_x_10301:
        /* <DEDUP_REMOVED lines=10> */
[----:B------:R-:W-:Y:S02]  /*103f0*/  USHF.L.U32 UR11, UR11, 0x7, URZ ;  /* 0x000000070b0b7899 */ /* 0x000fe4000800063f */
        /* <DEDUP_REMOVED lines=20> */
.L_x_10297:
[----:B------:R-:W-:Y:S05]  /*10540*/  WARPSYNC.ALL ;  /* 0x0000000000007948 */ /* 0x000fea0003800000 */
[----:B------:R-:W-:Y:S01]  /*10550*/  UIADD3 UR5, UR38, 0xc400, URZ ;  /* 0x0000c40026057890 */ /* 0x000fe2000fffe03f */
[----:B------:R-:W-:Y:S01]  /*10560*/  BAR.SYNC.DEFER_BLOCKING 0x8, 0x200 ;  /* 0x0208000000007b1d */ /* 0x000fe20000010000 */
[----:B------:R-:W-:Y:S01]  /*10570*/  USHF.R.S32.HI UR4, URZ, 0x1f, UR36 ;  /* 0x0000001f3f047899 */ /* 0x000fe20008011424 */
[----:B------:R-:W-:Y:S01]  /*10580*/  SHF.R.S32.HI R29, RZ, 0x1f, R23 ;  /* 0x0000001fff1d7819 */ /* 0x000fe20000011417 */
[----:B------:R-:W-:-:S03]  /*10590*/  ULOP3.LUT UP0, URZ, UR5, 0x1bf, URZ, 0xc0, !UPT ;  /* 0x000001bf053f7892 */ /* 0x000fc6000f80c03f */
[----:B------:R-:W-:Y:S02]  /*105a0*/  ULDC.64 UR6, c[0x0][0x2d8] ;  /* 0x0000b60000067ab9 */ /* 0x000fe40000000a00 */
[----:B------:R-:W-:Y:S01]  /*105b0*/  UIMAD UR4, UR4, UR6, URZ ;  /* 0x00000006040472a4 */ /* 0x000fe2000f8e023f */
[----:B------:R-:W-:Y:S01]  /*105c0*/  PLOP3.LUT P0, PT, PT, PT, UP0, 0x80, 0x0 ;  /* 0x000000000000781c */ /* 0x000fe20003f0f008 */
[----:B------:R-:W-:Y:S02]  /*105d0*/  UIMAD.WIDE.U32 UR40, UR36, UR6, URZ ;  /* 0x00000006242872a5 */ /* 0x000fe4000f8e003f */
[----:B------:R-:W-:-:S04]  /*105e0*/  UIMAD UR4, UR36, UR7, UR4 ;  /* 0x00000007240472a4 */ /* 0x000fc8000f8e0204 */
[----:B------:R-:W-:-:S06]  /*105f0*/  UIADD3 UR45, UR41, UR4, URZ ;  /* 0x00000004292d7290 */ /* 0x000fcc000fffe03f */
[----:B------:R-:W-:Y:S06]  /*10600*/  @!P0 BRA `(.L_x_10302) ;  /* 0x0000000000408947 */ /* 0x000fec0003800000 */
[----:B------:R-:W-:Y:S01]  /*10610*/  MOV R14, 0x0 ;  /* 0x00000000000e7802 */ /* 0x000fe20000000f00 */
[----:B------:R-:W-:Y:S01]  /*10620*/  ULDC.64 UR4, c[0x4][0x1b8] ;  /* 0x01006e0000047ab9 */ /* 0x000fe20000000a00 */
[----:B------:R-:W-:Y:S01]  /*10630*/  ULDC.64 UR6, c[0x4][0x1c0] ;  /* 0x0100700000067ab9 */ /* 0x000fe20000000a00 */
[----:B-1----:R-:W-:Y:S02]  /*10640*/  IMAD.U32 R4, RZ, RZ, UR4 ;  /* 0x00000004ff047e24 */ /* 0x002fe4000f8e00ff */
[----:B------:R-:W-:Y:S01]  /*10650*/  IMAD.U32 R5, RZ, RZ, UR5 ;  /* 0x00000005ff057e24 */ /* 0x000fe2000f8e00ff */
[----:B------:R-:W1:Y:S01]  /*10660*/  LDC.64 R14, c[0x4][R14] ;  /* 0x010000000e0e7b82 */ /* 0x000e620000000a00 */
        /* <DEDUP_REMOVED lines=10> */
.L_x_10302:
[----:B--2---:R-:W2:Y:S01]  /*10710*/  LDC R0, c[0x0][0x448] ;  /* 0x00011200ff007b82 */ /* 0x004ea20000000800 */
[----:B------:R-:W-:Y:S01]  /*10720*/  IMAD.SHL.U32 R3, R2, 0x8, RZ ;  /* 0x0000000802037824 */ /* 0x000fe200078e00ff */
[----:B-1----:R-:W-:Y:S01]  /*10730*/  SHF.R.U32.HI R4, RZ, 0x3, R2 ;  /* 0x00000003ff047819 */ /* 0x002fe20000011602 */
[----:B------:R-:W-:Y:S01]  /*10740*/  IMAD.SHL.U32 R6, R22, 0x8, RZ ;  /* 0x0000000816067824 */ /* 0x000fe200078e00ff */
[----:B------:R-:W-:Y:S01]  /*10750*/  UMOV UR4, UR40 ;  /* 0x0000002800047c82 */ /* 0x000fe20008000000 */
[----:B------:R-:W-:Y:S01]  /*10760*/  IMAD.SHL.U32 R8, R2, 0x20, RZ ;  /* 0x0000002002087824 */ /* 0x000fe200078e00ff */
[C---:B------:R-:W-:Y:S01]  /*10770*/  LOP3.LUT R7, R3.reuse, 0x18, RZ, 0xc0, !PT ;  /* 0x0000001803077812 */ /* 0x040fe200078ec0ff */
[----:B------:R-:W-:Y:S01]  /*10780*/  UMOV UR5, UR45 ;  /* 0x0000002d00057c82 */ /* 0x000fe20008000000 */
[----:B------:R-:W-:Y:S01]  /*10790*/  LOP3.LUT R3, R3, 0x20, RZ, 0xc0, !PT ;  /* 0x0000002003037812 */ /* 0x000fe200078ec0ff */
[----:B------:R-:W-:Y:S01]  /*107a0*/  ULDC.64 UR6, c[0x0][0x2c8] ;  /* 0x0000b20000067ab9 */ /* 0x000fe20000000a00 */
[----:B------:R-:W-:Y:S01]  /*107b0*/  LOP3.LUT R4, R4, 0x3, RZ, 0xc0, !PT ;  /* 0x0000000304047812 */ /* 0x000fe200078ec0ff */
[----:B------:R-:W-:Y:S01]  /*107c0*/  ULDC.64 UR8, c[0x0][0x280] ;  /* 0x0000a00000087ab9 */ /* 0x000fe20000000a00 */
[----:B------:R-:W-:-:S03]  /*107d0*/  LOP3.LUT R6, R3, 0x300, R6, 0xf8, !PT ;  /* 0x0000030003067812 */ /* 0x000fc600078ef806 */
[C---:B------:R-:W-:Y:S02]  /*107e0*/  IMAD R3, R4.reuse, 0x40, R7 ;  /* 0x0000004004037824 */ /* 0x040fe400078e0207 */
[----:B------:R-:W-:-:S05]  /*107f0*/  IMAD.SHL.U32 R4, R4, 0x8, RZ ;  /* 0x0000000804047824 */ /* 0x000fca00078e00ff */
[----:B------:R-:W-:Y:S02]  /*10800*/  LOP3.LUT R6, R6, R3, R4, 0xf6, !PT ;  /* 0x0000000306067212 */ /* 0x000fe400078ef604 */
[----:B--2---:R-:W-:Y:S01]  /*10810*/  ISETP.NE.AND P0, PT, R0, 0x1, PT ;  /* 0x000000010000780c */ /* 0x004fe20003f05270 */
[----:B------:R-:W1:Y:S01]  /*10820*/  LDC.64 R4, c[0x0][0x2e0] ;  /* 0x0000b800ff047b82 */ /* 0x000e620000000a00 */
[----:B------:R-:W-:-:S04]  /*10830*/  SHF.R.U32.HI R3, RZ, 0x2, R22 ;  /* 0x00000002ff037819 */ /* 0x000fc80000011616 */
[----:B------:R-:W-:-:S05]  /*10840*/  LOP3.LUT R8, R3, 0x60, R8, 0xf8, !PT ;  /* 0x0000006003087812 */ /* 0x000fca00078ef808 */
[----:B------:R-:W-:Y:S02]  /*10850*/  VIADD R9, R8, UR48 ;  /* 0x0000003008097c36 */ /* 0x000fe40008000000 */
[----:B------:R-:W2:Y:S02]  /*10860*/  @P0 LDC R10, c[0x0][0x44c] ;  /* 0x00011300ff0a0b82 */ /* 0x000ea40000000800 */
[----:B------:R-:W-:-:S06]  /*10870*/  IMAD.MOV.U32 R11, RZ, RZ, R9 ;  /* 0x000000ffff0b7224 */ /* 0x000fcc00078e0009 */
[----:B------:R-:W3:Y:S01]  /*10880*/  @P0 LDC R13, c[0x0][0x450] ;  /* 0x00011400ff0d0b82 */ /* 0x000ee20000000800 */
[----:B--2---:R-:W-:-:S07]  /*10890*/  @P0 IMAD.HI.U32 R8, R9, R10, RZ ;  /* 0x0000000a09080227 */ /* 0x004fce00078e00ff */
[----:B------:R-:W2:Y:S01]  /*108a0*/  @P0 LDC R10, c[0x0][0x44c] ;  /* 0x00011300ff0a0b82 */ /* 0x000ea20000000800 */
[----:B---3--:R-:W-:Y:S01]  /*108b0*/  @P0 SHF.R.U32.HI R11, RZ, R13, R8 ;  /* 0x0000000dff0b0219 */ /* 0x008fe20000011608 */
[----:B-1----:R-:W-:-:S04]  /*108c0*/  IMAD R8, R29, R4, RZ ;  /* 0x000000041d087224 */ /* 0x002fc800078e02ff */
[C---:B------:R-:W-:Y:S01]  /*108d0*/  IMAD R13, R23.reuse, R5, R8 ;  /* 0x00000005170d7224 */ /* 0x040fe200078e0208 */
[----:B------:R-:W-:Y:S01]  /*108e0*/  SHF.R.S32.HI R8, RZ, 0x1f, R11 ;  /* 0x0000001fff087819 */ /* 0x000fe2000001140b */
[----:B------:R-:W-:Y:S01]  /*108f0*/  IMAD.WIDE.U32 R4, R23, R4, UR4 ;  /* 0x0000000417047e25 */ /* 0x000fe2000f8e0004 */
[----:B------:R-:W-:-:S03]  /*10900*/  ULDC.64 UR4, c[0x0][0x2d0] ;  /* 0x0000b40000047ab9 */ /* 0x000fc60000000a00 */
[----:B------:R-:W-:Y:S02]  /*10910*/  IMAD R8, R8, UR4, RZ ;  /* 0x0000000408087c24 */ /* 0x000fe4000f8e02ff */
[----:B------:R-:W-:Y:S02]  /*10920*/  IMAD.IADD R5, R5, 0x1, R13 ;  /* 0x0000000105057824 */ /* 0x000fe400078e020d */
[C---:B------:R-:W-:Y:S02]  /*10930*/  IMAD R13, R11.reuse, UR5, R8 ;  /* 0x000000050b0d7c24 */ /* 0x040fe4000f8e0208 */
[----:B------:R-:W1:Y:S01]  /*10940*/  @P0 LDC R8, c[0x0][0x450] ;  /* 0x00011400ff080b82 */ /* 0x000e620000000800 */
[----:B------:R-:W-:Y:S02]  /*10950*/  IMAD.MOV R12, RZ, RZ, -R11 ;  /* 0x000000ffff0c7224 */ /* 0x000fe400078e0a0b */
[----:B------:R-:W-:-:S04]  /*10960*/  IMAD.WIDE.U32 R20, R11, UR4, R4 ;  /* 0x000000040b147c25 */ /* 0x000fc8000f8e0004 */
[----:B------:R-:W-:Y:S02]  /*10970*/  IMAD R11, R0, R12, R9 ;  /* 0x0000000c000b7224 */ /* 0x000fe400078e0209 */
[----:B------:R-:W-:Y:S02]  /*10980*/  VIADD R9, R9, 0x80 ;  /* 0x0000008009097836 */ /* 0x000fe40000000000 */
[----:B------:R-:W-:Y:S01]  /*10990*/  IMAD.IADD R21, R21, 0x1, R13 ;  /* 0x0000000115157824 */ /* 0x000fe200078e020d */
[----:B------:R-:W-:Y:S01]  /*109a0*/  SHF.R.S32.HI R12, RZ, 0x1f, R11 ;  /* 0x0000001fff0c7819 */ /* 0x000fe2000001140b */
[----:B--2---:R-:W-:-:S04]  /*109b0*/  @P0 IMAD.HI.U32 R13, R9, R10, RZ ;  /* 0x0000000a090d0227 */ /* 0x004fc800078e00ff */
[----:B------:R-:W-:Y:S02]  /*109c0*/  IMAD R12, R12, UR6, RZ ;  /* 0x000000060c0c7c24 */ /* 0x000fe4000f8e02ff */
[----:B------:R-:W-:-:S04]  /*109d0*/  IMAD.WIDE.U32 R20, R11, UR6, R20 ;  /* 0x000000060b147c25 */ /* 0x000fc8000f8e0014 */
[----:B------:R-:W-:Y:S02]  /*109e0*/  IMAD R15, R11, UR7, R12 ;  /* 0x000000070b0f7c24 */ /* 0x000fe4000f8e020c */
[----:B------:R-:W-:Y:S01]  /*109f0*/  IMAD.MOV.U32 R11, RZ, RZ, R9 ;  /* 0x000000ffff0b7224 */ /* 0x000fe200078e0009 */
[----:B-1----:R-:W-:Y:S01]  /*10a00*/  @P0 SHF.R.U32.HI R11, RZ, R8, R13 ;  /* 0x00000008ff0b0219 */ /* 0x002fe2000001160d */
[----:B------:R-:W-:Y:S01]  /*10a10*/  IMAD.IADD R13, R21, 0x1, R15 ;  /* 0x00000001150d7824 */ /* 0x000fe200078e020f */
[C---:B------:R-:W-:Y:S02]  /*10a20*/  LEA R10, P0, R20.reuse, UR8, 0x1 ;  /* 0x00000008140a7c11 */ /* 0x040fe4000f8008ff */
[--C-:B------:R-:W-:Y:S01]  /*10a30*/  SHF.R.S32.HI R8, RZ, 0x1f, R11.reuse ;  /* 0x0000001fff087819 */ /* 0x100fe2000001140b */
[----:B------:R-:W-:Y:S01]  /*10a40*/  IMAD.MOV R12, RZ, RZ, -R11 ;  /* 0x000000ffff0c7224 */ /* 0x000fe200078e0a0b */
[----:B------:R-:W-:Y:S01]  /*10a50*/  LEA.HI.X R20, R20, UR9, R13, 0x1, P0 ;  /* 0x0000000914147c11 */ /* 0x000fe200080f0c0d */
[----:B------:R-:W-:-:S04]  /*10a60*/  IMAD.WIDE.U32 R4, R11, UR4, R4 ;  /* 0x000000040b047c25 */ /* 0x000fc8000f8e0004 */
[----:B------:R-:W-:Y:S02]  /*10a70*/  IMAD R9, R0, R12, R9 ;  /* 0x0000000c00097224 */ /* 0x000fe400078e0209 */
[----:B------:R-:W-:Y:S01]  /*10a80*/  IMAD R8, R8, UR4, RZ ;  /* 0x0000000408087c24 */ /* 0x000fe2000f8e02ff */
[----:B------:R-:W-:Y:S02]  /*10a90*/  ULDC UR4, c[0x0][0x2b8] ;  /* 0x0000ae0000047ab9 */ /* 0x000fe40000000800 */
[----:B------:R-:W-:Y:S01]  /*10aa0*/  ISETP.GE.AND P2, PT, R7, UR4, PT ;  /* 0x0000000407007c0c */ /* 0x000fe2000bf46270 */
[----:B------:R-:W-:Y:S01]  /*10ab0*/  IMAD R11, R11, UR5, R8 ;  /* 0x000000050b0b7c24 */ /* 0x000fe2000f8e0208 */
[----:B------:R-:W-:-:S03]  /*10ac0*/  SHF.R.S32.HI R8, RZ, 0x1f, R9 ;  /* 0x0000001fff087819 */ /* 0x000fc60000011409 */
[----:B------:R-:W-:Y:S02]  /*10ad0*/  IMAD.IADD R5, R5, 0x1, R11 ;  /* 0x0000000105057824 */ /* 0x000fe400078e020b */
[----:B------:R-:W-:Y:S02]  /*10ae0*/  IMAD R8, R8, UR6, RZ ;  /* 0x0000000608087c24 */ /* 0x000fe4000f8e02ff */
[----:B------:R-:W-:-:S04]  /*10af0*/  IMAD.WIDE.U32 R4, R9, UR6, R4 ;  /* 0x0000000609047c25 */ /* 0x000fc8000f8e0004 */
[----:B------:R-:W-:Y:S01]  /*10b00*/  IMAD R11, R9, UR7, R8 ;  /* 0x00000007090b7c24 */ /* 0x000fe2000f8e0208 */
[----:B------:R-:W-:-:S03]  /*10b10*/  LOP3.LUT R8, R7, 0x20, RZ, 0xfc, !PT ;  /* 0x0000002007087812 */ /* 0x000fc600078efcff */
[----:B------:R-:W-:Y:S01]  /*10b20*/  IMAD.IADD R9, R5, 0x1, R11 ;  /* 0x0000000105097824 */ /* 0x000fe200078e020b */
[----:B------:R-:W-:Y:S02]  /*10b30*/  ISETP.GE.AND P0, PT, R8, UR4, PT ;  /* 0x0000000408007c0c */ /* 0x000fe4000bf06270 */
[----:B------:R-:W-:-:S04]  /*10b40*/  LOP3.LUT R8, R7, 0x40, RZ, 0xfc, !PT ;  /* 0x0000004007087812 */ /* 0x000fc800078efcff */
[----:B------:R-:W-:Y:S01]  /*10b50*/  ISETP.GE.AND P1, PT, R8, UR4, PT ;  /* 0x0000000408007c0c */ /* 0x000fe2000bf26270 */
[----:B------:R-:W-:Y:S01]  /*10b60*/  UMOV UR4, 0xffffffff ;  /* 0xffffffff00047882 */ /* 0x000fe20000000000 */
[----:B------:R-:W-:-:S04]  /*10b70*/  LEA R8, P3, R4, UR8, 0x1 ;  /* 0x0000000804087c11 */ /* 0x000fc8000f8608ff */
[----:B------:R-:W-:Y:S01]  /*10b80*/  LEA.HI.X R9, R4, UR9, R9, 0x1, P3 ;  /* 0x0000000904097c11 */ /* 0x000fe200098f0c09 */
[----:B------:R-:W-:Y:S08]  /*10b90*/  BRA.DIV UR4, `(.L_x_10303) ;  /* 0x0000002e04ec7947 */ /* 0x000ff0000b800000 */
[----:B------:R-:W-:Y:S01]  /*10ba0*/  SHFL.IDX PT, R5, R20, RZ, 0x1c1f ;  /* 0x001c1fff14057589 */ /* 0x000fe200000e0000 */
        /* <DEDUP_REMOVED lines=8> */
[----:B------:R-:W2:Y:S04]  /*10c30*/  SHFL.IDX PT, R14, R10, 0x1, 0x1c1f ;  /* 0x003c1f000a0e7f89 */ /* 0x000ea800000e0000 */
[----:B------:R-:W-:Y:S04]  /*10c40*/  SHFL.IDX PT, R21, R20, 0x2, 0x1c1f ;  /* 0x005c1f0014157f89 */ /* 0x000fe800000e0000 */
[----:B------:R-:W3:Y:S03]  /*10c50*/  SHFL.IDX PT, R12, R10, 0x2, 0x1c1f ;  /* 0x005c1f000a0c7f89 */ /* 0x000ee600000e0000 */
[----:B------:R-:W-:Y:S01]  /*10c60*/  @!P3 LEA R23, R6, UR38, 0x1 ;  /* 0x000000260617bc11 */ /* 0x000fe2000f8e08ff */
[----:B------:R-:W-:Y:S01]  /*10c70*/  SHFL.IDX PT, R20, R20, 0x3, 0x1c1f ;  /* 0x007c1f0014147f89 */ /* 0x000fe200000e0000 */
[----:B-1----:R-:W-:-:S05]  /*10c80*/  @!P3 IMAD.WIDE.U32 R4, R7, 0x2, R4 ;  /* 0x000000020704b825 */ /* 0x002fca00078e0004 */
[----:B------:R-:W-:Y:S04]  /*10c90*/  @!P3 LDGSTS.E.BYPASS.LTC128B.128 [R23+0xc400], desc[UR6][R4.64], !P2 ;  /* 0x0c4000000417bfae */ /* 0x000fe8000d101d46 */
[----:B------:R-:W-:Y:S04]  /*10ca0*/  @!P3 LDGSTS.E.BYPASS.LTC128B.128 [R23+0xf400], desc[UR6][R4.64+0x40], !P0 ;  /* 0x0f4000400417bfae */ /* 0x000fe8000c101d46 */
[----:B------:R2:W-:Y:S01]  /*10cb0*/  @!P3 LDGSTS.E.BYPASS.LTC128B.128 [R23+0x12400], desc[UR6][R4.64+0x80], !P1 ;  /* 0x124000800417bfae */ /* 0x0005e2000c901d46 */
[----:B------:R-:W-:Y:S01]  /*10cc0*/  ISETP.GE.AND P3, PT, R11, R0, PT ;  /* 0x000000000b00720c */ /* 0x000fe20003f66270 */
[----:B------:R-:W-:-:S05]  /*10cd0*/  VIADD R11, R3, 0x40 ;  /* 0x00000040030b7836 */ /* 0x000fca0000000000 */
[----:B------:R-:W-:Y:S01]  /*10ce0*/  ISETP.GE.AND P4, PT, R11, R0, PT ;  /* 0x000000000b00720c */ /* 0x000fe20003f86270 */
[----:B------:R-:W-:Y:S02]  /*10cf0*/  VIADD R11, R3, 0x60 ;  /* 0x00000060030b7836 */ /* 0x000fe40000000000 */
[----:B--2---:R-:W-:Y:S02]  /*10d00*/  IMAD.MOV.U32 R4, RZ, RZ, R14 ;  /* 0x000000ffff047224 */ /* 0x004fe400078e000e */
[----:B------:R-:W-:Y:S02]  /*10d10*/  IMAD.MOV.U32 R5, RZ, RZ, R28 ;  /* 0x000000ffff057224 */ /* 0x000fe400078e001c */
[----:B------:R-:W-:Y:S01]  /*10d20*/  @!P3 LEA R23, R6, UR38, 0x1 ;  /* 0x000000260617bc11 */ /* 0x000fe2000f8e08ff */
[----:B------:R1:W2:Y:S01]  /*10d30*/  SHFL.IDX PT, R14, R10, 0x3, 0x1c1f ;  /* 0x007c1f000a0e7f89 */ /* 0x0002a200000e0000 */
[----:B------:R-:W-:-:S04]  /*10d40*/  @!P3 IMAD.WIDE.U32 R28, R7, 0x2, R4 ;  /* 0x00000002071cb825 */ /* 0x000fc800078e0004 */
[----:B---3--:R-:W-:Y:S01]  /*10d50*/  IMAD.MOV.U32 R4, RZ, RZ, R12 ;  /* 0x000000ffff047224 */ /* 0x008fe200078e000c */
[----:B------:R-:W-:Y:S01]  /*10d60*/  @!P3 LDGSTS.E.BYPASS.LTC128B.128 [R23+0xcc00], desc[UR6][R28.64], !P2 ;  /* 0x0cc000001c17bfae */ /* 0x000fe2000d101d46 */
[----:B------:R-:W-:Y:S01]  /*10d70*/  IMAD.MOV.U32 R5, RZ, RZ, R21 ;  /* 0x000000ffff057224 */ /* 0x000fe200078e0015 */
[----:B------:R-:W-:Y:S02]  /*10d80*/  @!P4 LEA R21, R6, UR38, 0x1 ;  /* 0x000000260615cc11 */ /* 0x000fe4000f8e08ff */
[----:B------:R-:W-:Y:S01]  /*10d90*/  @!P3 LDGSTS.E.BYPASS.LTC128B.128 [R23+0xfc00], desc[UR6][R28.64+0x40], !P0 ;  /* 0x0fc000401c17bfae */ /* 0x000fe2000c101d46 */
[----:B------:R-:W-:-:S03]  /*10da0*/  @!P4 IMAD.WIDE.U32 R4, R7, 0x2, R4 ;  /* 0x000000020704c825 */ /* 0x000fc600078e0004 */
[----:B------:R3:W-:Y:S01]  /*10db0*/  @!P3 LDGSTS.E.BYPASS.LTC128B.128 [R23+0x12c00], desc[UR6][R28.64+0x80], !P1 ;  /* 0x12c000801c17bfae */ /* 0x0007e2000c901d46 */
[-C--:B------:R-:W-:Y:S01]  /*10dc0*/  ISETP.GE.AND P3, PT, R11, R0.reuse, PT ;  /* 0x000000000b00720c */ /* 0x080fe20003f66270 */
[----:B------:R-:W-:Y:S02]  /*10dd0*/  VIADD R11, R3, 0x80 ;  /* 0x00000080030b7836 */ /* 0x000fe40000000000 */
[----:B------:R-:W-:Y:S04]  /*10de0*/  @!P4 LDGSTS.E.BYPASS.LTC128B.128 [R21+0xd400], desc[UR6][R4.64], !P2 ;  /* 0x0d4000000415cfae */ /* 0x000fe8000d101d46 */
[----:B------:R-:W-:Y:S04]  /*10df0*/  @!P4 LDGSTS.E.BYPASS.LTC128B.128 [R21+0x10400], desc[UR6][R4.64+0x40], !P0 ;  /* 0x104000400415cfae */ /* 0x000fe8000c101d46 */
[----:B------:R4:W-:Y:S01]  /*10e00*/  @!P4 LDGSTS.E.BYPASS.LTC128B.128 [R21+0x13400], desc[UR6][R4.64+0x80], !P1 ;  /* 0x134000800415cfae */ /* 0x0009e2000c901d46 */
[----:B------:R-:W-:-:S02]  /*10e10*/  ISETP.GE.AND P4, PT, R11, R0, PT ;  /* 0x000000000b00720c */ /* 0x000fc40003f86270 */
[----:B-1----:R-:W-:Y:S01]  /*10e20*/  @!P3 LEA R10, R6, UR38, 0x1 ;  /* 0x00000026060abc11 */ /* 0x002fe2000f8e08ff */
[----:B---3--:R-:W1:Y:S04]  /*10e30*/  SHFL.IDX PT, R23, R8, RZ, 0x1c1f ;  /* 0x001c1fff08177589 */ /* 0x008e6800000e0000 */
[----:B----4-:R-:W3:Y:S01]  /*10e40*/  SHFL.IDX PT, R21, R9, RZ, 0x1c1f ;  /* 0x001c1fff09157589 */ /* 0x010ee200000e0000 */
[----:B--2---:R-:W-:Y:S02]  /*10e50*/  IMAD.MOV.U32 R4, RZ, RZ, R14 ;  /* 0x000000ffff047224 */ /* 0x004fe400078e000e */
[----:B------:R-:W-:Y:S01]  /*10e60*/  IMAD.MOV.U32 R5, RZ, RZ, R20 ;  /* 0x000000ffff057224 */ /* 0x000fe200078e0014 */
[----:B------:R-:W2:Y:S01]  /*10e70*/  SHFL.IDX PT, R9, R9, 0x1, 0x1c1f ;  /* 0x003c1f0009097f89 */ /* 0x000ea200000e0000 */
[----:B------:R-:W-:-:S02]  /*10e80*/  IMAD.MOV.U32 R20, RZ, RZ, 0x1 ;  /* 0x00000001ff147424 */ /* 0x000fc400078e00ff */
[----:B------:R-:W-:Y:S01]  /*10e90*/  @!P3 IMAD.WIDE.U32 R28, R7, 0x2, R4 ;  /* 0x00000002071cb825 */ /* 0x000fe200078e0004 */
[----:B------:R4:W0:Y:S04]  /*10ea0*/  SHFL.IDX PT, R14, R8, 0x1, 0x1c1f ;  /* 0x003c1f00080e7f89 */ /* 0x00082800000e0000 */
[----:B------:R4:W-:Y:S01]  /*10eb0*/  @!P3 LDGSTS.E.BYPASS.LTC128B.128 [R10+0xdc00], desc[UR6][R28.64], !P2 ;  /* 0x0dc000001c0abfae */ /* 0x0009e2000d101d46 */
[----:B-1----:R-:W-:-:S03]  /*10ec0*/  IMAD.MOV.U32 R4, RZ, RZ, R23 ;  /* 0x000000ffff047224 */ /* 0x002fc600078e0017 */
[----:B------:R4:W-:Y:S04]  /*10ed0*/  @!P3 LDGSTS.E.BYPASS.LTC128B.128 [R10+0x10c00], desc[UR6][R28.64+0x40], !P0 ;  /* 0x10c000401c0abfae */ /* 0x0009e8000c101d46 */
[----:B------:R4:W-:Y:S01]  /*10ee0*/  @!P3 LDGSTS.E.BYPASS.LTC128B.128 [R10+0x13c00], desc[UR6][R28.64+0x80], !P1 ;  /* 0x13c000801c0abfae */ /* 0x0009e2000c901d46 */
[----:B---3--:R-:W-:Y:S01]  /*10ef0*/  IMAD.MOV.U32 R5, RZ, RZ, R21 ;  /* 0x000000ffff057224 */ /* 0x008fe200078e0015 */
[----:B------:R-:W-:Y:S01]  /*10f00*/  @!P4 LEA R21, R6, UR38, 0x1 ;  /* 0x000000260615cc11 */ /* 0x000fe2000f8e08ff */
[----:B------:R-:W-:-:S05]  /*10f10*/  @!P4 IMAD.WIDE.U32 R4, R7, 0x2, R4 ;  /* 0x000000020704c825 */ /* 0x000fca00078e0004 */
[----:B------:R4:W-:Y:S04]  /*10f20*/  @!P4 LDGSTS.E.BYPASS.LTC128B.128 [R21+0xe400], desc[UR6][R4.64], !P2 ;  /* 0x0e4000000415cfae */ /* 0x0009e8000d101d46 */
[----:B------:R4:W-:Y:S04]  /*10f30*/  @!P4 LDGSTS.E.BYPASS.LTC128B.128 [R21+0x11400], desc[UR6][R4.64+0x40], !P0 ;  /* 0x114000400415cfae */ /* 0x0009e8000c101d46 */
[----:B0-2---:R4:W-:Y:S02]  /*10f40*/  @!P4 LDGSTS.E.BYPASS.LTC128B.128 [R21+0x14400], desc[UR6][R4.64+0x80], !P1 ;  /* 0x144000800415cfae */ /* 0x0059e4000c901d46 */
.L_x_10397:
[----:B------:R-:W-:Y:S01]  /*10f50*/  VIADD R3, R3, 0xa0 ;  /* 0x000000a003037836 */ /* 0x000fe20000000000 */
[----:B------:R-:W-:Y:S01]  /*10f60*/  BSSY B0, `(.L_x_10304) ;  /* 0x0000010000007945 */ /* 0x000fe20003800000 */
[----:B----4-:R-:W-:Y:S02]  /*10f70*/  IMAD.MOV.U32 R4, RZ, RZ, R14 ;  /* 0x000000ffff047224 */ /* 0x010fe400078e000e */
[----:B------:R-:W-:Y:S01]  /*10f80*/  IMAD.MOV.U32 R5, RZ, RZ, R9 ;  /* 0x000000ffff057224 */ /* 0x000fe200078e0009 */
[----:B------:R-:W-:Y:S01]  /*10f90*/  ISETP.GE.AND P3, PT, R3, R0, PT ;  /* 0x000000000300720c */ /* 0x000fe20003f66270 */
[----:B------:R-:W-:-:S05]  /*10fa0*/  IMAD.MOV.U32 R0, RZ, RZ, 0x1 ;  /* 0x00000001ff007424 */ /* 0x000fca00078e00ff */
[----:B------:R-:W-:-:S07]  /*10fb0*/  SHF.L.U32 R0, R0, 0x1f, RZ ;  /* 0x0000001f00007819 */ /* 0x000fce00000006ff */
        /* <DEDUP_REMOVED lines=10> */
.L_x_10305:
[----:B------:R-:W-:Y:S05]  /*11060*/  BSYNC B0 ;  /* 0x0000000000007941 */ /* 0x000fea0003800000 */
.L_x_10304:
[----:B------:R-:W-:Y:S01]  /*11070*/  NOP ;  /* 0x0000000000007918 */ /* 0x000fe20000000000 */
[----:B------:R-:W-:Y:S01]  /*11080*/  SYNCS.ARRIVE.TRANS64.RED.A0T1 RZ, [UR38+0x2d800], RZ ;  /* 0x02d800ffffff79a7 */ /* 0x000fe20008200426 */
[----:B------:R-:W-:Y:S01]  /*11090*/  ARRIVES.LDGSTSBAR.64.TRANSCNT [UR38+0x2d800] ;  /* 0x02d80000ff0079b0 */ /* 0x000fe20008000aa6 */
[----:B------:R-:W-:Y:S01]  /*110a0*/  NOP ;  /* 0x0000000000007918 */ /* 0x000fe20000000000 */
[----:B------:R-:W-:Y:S01]  /*110b0*/  SYNCS.ARRIVE.TRANS64.A1T0 RZ, [UR38+0x2d800], RZ ;  /* 0x02d800ffffff79a7 */ /* 0x000fe20008100026 */
[----:B0-----:R-:W-:-:S05]  /*110c0*/  VIADD R3, R19, 0xfffffffe ;  /* 0xfffffffe13037836 */ /* 0x001fca0000000000 */
[----:B------:R-:W-:Y:S01]  /*110d0*/  ISETP.GE.AND P1, PT, R3, UR39, PT ;  /* 0x0000002703007c0c */ /* 0x000fe2000bf26270 */
[----:B------:R-:W0:Y:S02]  /*110e0*/  SYNCS.PHASECHK.TRANS64.TRYWAIT P0, [UR38+0x2d820], R0 ;  /* 0x02d82000ff0075a7 */ /* 0x000e240008000166 */
[----:B0-----:R-:W-:Y:S10]  /*110f0*/  @!P0 BRA `(.L_x_10306) ;  /* 0x0000003000a88947 */ /* 0x001ff40003800000 */
.L_x_10398:
[----:B0-----:R-:W-:Y:S01]  /*11100*/  IMAD.MOV.U32 R0, RZ, RZ, RZ ;  /* 0x000000ffff007224 */ /* 0x001fe200078e00ff */
[----:B------:R-:W-:Y:S06]  /*11110*/  @!P1 BRA `(.L_x_10307) ;  /* 0x0000001c007c9947 */ /* 0x000fec0003800000 */
[----:B------:R-:W-:Y:S01]  /*11120*/  UIADD3 UR4, UR47, 0x1, URZ ;  /* 0x000000012f047890 */ /* 0x000fe2000fffe03f */
[----:B------:R-:W-:Y:S01]  /*11130*/  LOP3.LUT R8, R2, 0x1f, RZ, 0xc0, !PT ;  /* 0x0000001f02087812 */ /* 0x000fe200078ec0ff */
        /* <DEDUP_REMOVED lines=10> */
[----:B------:R-:W-:Y:S02]  /*111e0*/  VIADDMNMX R5, R4, R5, UR5, !PT ;  /* 0x0000000504057e46 */ /* 0x000fe4000f800105 */
[----:B------:R-:W-:-:S03]  /*111f0*/  LOP3.LUT R6, RZ, R4, RZ, 0x33, !PT ;  /* 0x00000004ff067212 */ /* 0x000fc600078e33ff */
[C---:B------:R-:W-:Y:S02]  /*11200*/  VIADD R7, R5.reuse, 0xfffffffe ;  /* 0xfffffffe05077836 */ /* 0x040fe40000000000 */
[----:B------:R-:W-:Y:S02]  /*11210*/  IMAD.IADD R10, R5, 0x1, R6 ;  /* 0x00000001050a7824 */ /* 0x000fe400078e0206 */
[----:B------:R-:W-:Y:S01]  /*11220*/  IMAD.MOV.U32 R6, RZ, RZ, R25 ;  /* 0x000000ffff067224 */ /* 0x000fe200078e0019 */
[----:B------:R-:W-:Y:S02]  /*11230*/  ISETP.NE.AND P0, PT, R7, R4, PT ;  /* 0x000000040700720c */ /* 0x000fe40003f05270 */
[----:B------:R-:W-:-:S11]  /*11240*/  LOP3.LUT R9, R10, 0x1, RZ, 0xc0, !PT ;  /* 0x000000010a097812 */ /* 0x000fd600078ec0ff */
[----:B------:R-:W-:Y:S05]  /*11250*/  @!P0 BRA `(.L_x_10308) ;  /* 0x0000001000d48947 */ /* 0x000fea0003800000 */
[----:B------:R-:W-:Y:S01]  /*11260*/  BSSY B0, `(.L_x_10308) ;  /* 0x0000134000007945 */ /* 0x000fe20003800000 */
[----:B------:R-:W-:Y:S02]  /*11270*/  IMAD.IADD R10, R10, 0x1, -R9 ;  /* 0x000000010a0a7824 */ /* 0x000fe400078e0a09 */
[----:B------:R-:W-:Y:S02]  /*11280*/  IMAD.MOV.U32 R11, RZ, RZ, 0x1 ;  /* 0x00000001ff0b7424 */ /* 0x000fe400078e00ff */
[----:B------:R-:W-:-:S07]  /*11290*/  IMAD.MOV.U32 R6, RZ, RZ, R25 ;  /* 0x000000ffff067224 */ /* 0x000fce00078e0019 */
.L_x_10343:
        /* <DEDUP_REMOVED lines=29> */
.L_x_10311:
[----:B------:R-:W1:Y:S01]  /*11470*/  SYNCS.PHASECHK.TRANS64.TRYWAIT P0, [UR38+0x2d848], R12 ;  /* 0x02d8480cff0075a7 */ /* 0x000e620008000166 */
[----:B------:R-:W-:Y:S01]  /*11480*/  BSSY B2, `(.L_x_10312) ;  /* 0x0000003000027945 */ /* 0x000fe20003800000 */
[----:B------:R-:W-:-:S03]  /*11490*/  ISETP.NE.AND P2, PT, R22, RZ, PT ;  /* 0x000000ff1600720c */ /* 0x000fc60003f45270 */
[----:B-1----:R-:W-:Y:S10]  /*114a0*/  @!P0 BRA `(.L_x_10313) ;  /* 0x0000002c00d48947 */ /* 0x002ff40003800000 */
.L_x_10399:
[----:B------:R-:W-:Y:S05]  /*114b0*/  BSYNC B2 ;  /* 0x0000000000027941 */ /* 0x000fea0003800000 */
.L_x_10312:
[----:B------:R-:W-:Y:S04]  /*114c0*/  BSSY B2, `(.L_x_10314) ;  /* 0x0000007000027945 */ /* 0x000fe80003800000 */
[----:B------:R-:W-:Y:S05]  /*114d0*/  @P2 BRA `(.L_x_10315) ;  /* 0x0000000000142947 */ /* 0x000fea0003800000 */
[----:B------:R-:W-:Y:S01]  /*114e0*/  ISETP.NE.AND P0, PT, R8, RZ, PT ;  /* 0x000000ff0800720c */ /* 0x000fe20003f05270 */
[----:B0-----:R-:W-:-:S04]  /*114f0*/  IMAD.MOV.U32 R4, RZ, RZ, 0x6000 ;  /* 0x00006000ff047424 */ /* 0x001fc800078e00ff */
[----:B------:R1:W-:Y:S08]  /*11500*/  SYNCS.ARRIVE.TRANS64 RZ, [UR38+0x2d838], R4 ;  /* 0x02d83804ffff79a7 */ /* 0x0003f00008000026 */
[----:B-1----:R-:W-:Y:S05]  /*11510*/  @!P0 BRA `(.L_x_10315) ;  /* 0x0000000000048947 */ /* 0x002fea0003800000 */
[----:B------:R-:W-:Y:S01]  /*11520*/  BPT.TRAP 0x1 ;  /* 0x000000040000795c */ /* 0x000fe20000300000 */
.L_x_10315:
[----:B------:R-:W-:Y:S05]  /*11530*/  BSYNC B2 ;  /* 0x0000000000027941 */ /* 0x000fea0003800000 */
.L_x_10314:
[----:B------:R-:W-:Y:S01]  /*11540*/  IMAD.MOV.U32 R7, RZ, RZ, RZ ;  /* 0x000000ffff077224 */ /* 0x000fe200078e00ff */
[----:B------:R-:W-:Y:S01]  /*11550*/  ULDC.64 UR4, c[0x0][0x198] ;  /* 0x0000660000047ab9 */ /* 0x000fe20000000a00 */
[----:B------:R-:W-:Y:S01]  /*11560*/  PLOP3.LUT P0, PT, PT, PT, PT, 0x80, 0x0 ;  /* 0x000000000000781c */ /* 0x000fe20003f0f070 */
[----:B------:R-:W-:Y:S01]  /*11570*/  UIADD3 UR4, UP0, UR4, 0x370, URZ ;  /* 0x0000037004047890 */ /* 0x000fe2000ff1e03f */
[----:B0-----:R-:W-:Y:S01]  /*11580*/  IMAD.SHL.U32 R4, R14, 0x80, RZ ;  /* 0x000000800e047824 */ /* 0x001fe200078e00ff */
[----:B------:R-:W-:Y:S01]  /*11590*/  R2UR UR34, R7 ;  /* 0x00000000072272ca */ /* 0x000fe200000e0000 */
[----:B------:R-:W-:Y:S02]  /*115a0*/  UIADD3 UR32, UR38, 0x1b400, URZ ;  /* 0x0001b40026207890 */ /* 0x000fe4000fffe03f */
[----:B------:R-:W-:Y:S02]  /*115b0*/  UIADD3 UR33, UR38, 0x2d838, URZ ;  /* 0x0002d83826217890 */ /* 0x000fe4000fffe03f */
[----:B------:R-:W-:Y:S01]  /*115c0*/  UIADD3.X UR5, URZ, UR5, URZ, UP0, !UPT ;  /* 0x000000053f057290 */ /* 0x000fe200087fe43f */
[----:B------:R-:W-:Y:S01]  /*115d0*/  UMOV UR6, 0x0 ;  /* 0x0000000000067882 */ /* 0x000fe20000000000 */
[----:B------:R-:W-:-:S10]  /*115e0*/  UMOV UR7, 0x14f00000 ;  /* 0x14f0000000077882 */ /* 0x000fd40000000000 */
.L_x_10316:
        /* <DEDUP_REMOVED lines=13> */
.L_x_10317:
        /* <DEDUP_REMOVED lines=15> */
.L_x_10318:
        /* <DEDUP_REMOVED lines=12> */
.L_x_10400:
[----:B------:R-:W-:Y:S05]  /*11870*/  BSYNC B2 ;  /* 0x0000000000027941 */ /* 0x000fea0003800000 */
.L_x_10319:
[----:B------:R-:W-:Y:S01]  /*11880*/  BSSY B2, `(.L_x_10321) ;  /* 0x0000009000027945 */ /* 0x000fe20003800000 */
[----:B------:R-:W-:Y:S02]  /*11890*/  IMAD.MOV.U32 R4, RZ, RZ, 0x0 ;  /* 0x00000000ff047424 */ /* 0x000fe400078e00ff */
[----:B0-----:R-:W-:Y:S01]  /*118a0*/  IMAD.MOV.U32 R5, RZ, RZ, 0x14f00000 ;  /* 0x14f00000ff057424 */ /* 0x001fe200078e00ff */
[----:B------:R-:W-:Y:S06]  /*118b0*/  @P2 BRA `(.L_x_10322) ;  /* 0x0000000000142947 */ /* 0x000fec0003800000 */
[----:B------:R-:W-:Y:S01]  /*118c0*/  ISETP.NE.AND P0, PT, R8, RZ, PT ;  /* 0x000000ff0800720c */ /* 0x000fe20003f05270 */
[----:B------:R-:W-:-:S04]  /*118d0*/  IMAD.MOV.U32 R12, RZ, RZ, 0x6000 ;  /* 0x00006000ff0c7424 */ /* 0x000fc800078e00ff */
[----:B------:R0:W-:Y:S08]  /*118e0*/  SYNCS.ARRIVE.TRANS64 RZ, [UR38+0x2d850], R12 ;  /* 0x02d8500cffff79a7 */ /* 0x0001f00008000026 */
[----:B0-----:R-:W-:Y:S05]  /*118f0*/  @!P0 BRA `(.L_x_10322) ;  /* 0x0000000000048947 */ /* 0x001fea0003800000 */
[----:B------:R-:W-:Y:S01]  /*11900*/  BPT.TRAP 0x1 ;  /* 0x000000040000795c */ /* 0x000fe20000300000 */
.L_x_10322:
[----:B------:R-:W-:Y:S05]  /*11910*/  BSYNC B2 ;  /* 0x0000000000027941 */ /* 0x000fea0003800000 */
.L_x_10321:
        /* <DEDUP_REMOVED lines=10> */
.L_x_10323:
        /* <DEDUP_REMOVED lines=13> */
.L_x_10324:
        /* <DEDUP_REMOVED lines=13> */
.L_x_10325:
        /* <DEDUP_REMOVED lines=10> */
.L_x_10310:
[----:B------:R-:W-:Y:S05]  /*11c00*/  BSYNC B1 ;  /* 0x0000000000017941 */ /* 0x000fea0003800000 */
.L_x_10309:
        /* <DEDUP_REMOVED lines=28> */
.L_x_10328:
[----:B------:R-:W1:Y:S01]  /*11dd0*/  SYNCS.PHASECHK.TRANS64.TRYWAIT P0, [UR38+0x2d840], R12 ;  /* 0x02d8400cff0075a7 */ /* 0x000e620008000166 */
[----:B------:R-:W-:Y:S01]  /*11de0*/  BSSY B2, `(.L_x_10329) ;  /* 0x0000003000027945 */ /* 0x000fe20003800000 */
[----:B------:R-:W-:-:S03]  /*11df0*/  ISETP.NE.AND P2, PT, R22, RZ, PT ;  /* 0x000000ff1600720c */ /* 0x000fc60003f45270 */
[----:B-1----:R-:W-:Y:S10]  /*11e00*/  @!P0 BRA `(.L_x_10330) ;  /* 0x0000002400ac8947 */ /* 0x002ff40003800000 */
.L_x_10401:
[----:B------:R-:W-:Y:S05]  /*11e10*/  BSYNC B2 ;  /* 0x0000000000027941 */ /* 0x000fea0003800000 */
.L_x_10329:
[----:B------:R-:W-:Y:S04]  /*11e20*/  BSSY B2, `(.L_x_10331) ;  /* 0x0000007000027945 */ /* 0x000fe80003800000 */
[----:B------:R-:W-:Y:S05]  /*11e30*/  @P2 BRA `(.L_x_10332) ;  /* 0x0000000000142947 */ /* 0x000fea0003800000 */
[----:B------:R-:W-:Y:S01]  /*11e40*/  ISETP.NE.AND P0, PT, R8, RZ, PT ;  /* 0x000000ff0800720c */ /* 0x000fe20003f05270 */
[----:B0-----:R-:W-:-:S04]  /*11e50*/  IMAD.MOV.U32 R4, RZ, RZ, 0x6000 ;  /* 0x00006000ff047424 */ /* 0x001fc800078e00ff */
[----:B------:R1:W-:Y:S08]  /*11e60*/  SYNCS.ARRIVE.TRANS64 RZ, [UR38+0x2d830], R4 ;  /* 0x02d83004ffff79a7 */ /* 0x0003f00008000026 */
[----:B-1----:R-:W-:Y:S05]  /*11e70*/  @!P0 BRA `(.L_x_10332) ;  /* 0x0000000000048947 */ /* 0x002fea0003800000 */
[----:B------:R-:W-:Y:S01]  /*11e80*/  BPT.TRAP 0x1 ;  /* 0x000000040000795c */ /* 0x000fe20000300000 */
.L_x_10332:
[----:B------:R-:W-:Y:S05]  /*11e90*/  BSYNC B2 ;  /* 0x0000000000027941 */ /* 0x000fea0003800000 */
.L_x_10331:
        /* <DEDUP_REMOVED lines=11> */
.L_x_10333:
        /* <DEDUP_REMOVED lines=14> */
.L_x_10334:
        /* <DEDUP_REMOVED lines=14> */
.L_x_10335:
        /* <DEDUP_REMOVED lines=12> */
.L_x_10402:
[----:B------:R-:W-:Y:S05]  /*121d0*/  BSYNC B2 ;  /* 0x0000000000027941 */ /* 0x000fea0003800000 */
.L_x_10336:
        /* <DEDUP_REMOVED lines=9> */
.L_x_10339:
[----:B------:R-:W-:Y:S05]  /*12270*/  BSYNC B2 ;  /* 0x0000000000027941 */ /* 0x000fea0003800000 */
.L_x_10338:
        /* <DEDUP_REMOVED lines=10> */
.L_x_10340:
        /* <DEDUP_REMOVED lines=13> */
.L_x_10341:
        /* <DEDUP_REMOVED lines=13> */
.L_x_10342:
        /* <DEDUP_REMOVED lines=10> */
.L_x_10327:
[----:B------:R-:W-:Y:S05]  /*12560*/  BSYNC B1 ;  /* 0x0000000000017941 */ /* 0x000fea0003800000 */
.L_x_10326:
[----:B------:R-:W-:Y:S02]  /*12570*/  VIADD R3, R3, 0xfffffffe ;  /* 0xfffffffe03037836 */ /* 0x000fe40000000000 */
[----:B------:R-:W-:Y:S01]  /*12580*/  IMAD.MOV.U32 R11, RZ, RZ, R20 ;  /* 0x000000ffff0b7224 */ /* 0x000fe200078e0014 */
[----:B------:R-:W-:Y:S06]  /*12590*/  @P1 BRA `(.L_x_10343) ;  /* 0xffffffec00401947 */ /* 0x000fec000383ffff */
[----:B------:R-:W-:Y:S05]  /*125a0*/  BSYNC B0 ;  /* 0x0000000000007941 */ /* 0x000fea0003800000 */
.L_x_10308:
        /* <DEDUP_REMOVED lines=29> */
.L_x_10345:
[----:B------:R-:W1:Y:S01]  /*12780*/  SYNCS.PHASECHK.TRANS64.TRYWAIT P0, [UR38+0x2d848], R9 ;  /* 0x02d84809ff0075a7 */ /* 0x000e620008000166 */
[----:B------:R-:W-:Y:S01]  /*12790*/  BSSY B1, `(.L_x_10346) ;  /* 0x0000003000017945 */ /* 0x000fe20003800000 */
[----:B------:R-:W-:-:S03]  /*127a0*/  ISETP.NE.AND P1, PT, R22, RZ, PT ;  /* 0x000000ff1600720c */ /* 0x000fc60003f25270 */
[----:B-1----:R-:W-:Y:S10]  /*127b0*/  @!P0 BRA `(.L_x_10347) ;  /* 0x0000001c00708947 */ /* 0x002ff40003800000 */
.L_x_10403:
[----:B------:R-:W-:Y:S05]  /*127c0*/  BSYNC B1 ;  /* 0x0000000000017941 */ /* 0x000fea0003800000 */
.L_x_10346:
[----:B------:R-:W-:Y:S04]  /*127d0*/  BSSY B1, `(.L_x_10348) ;  /* 0x0000007000017945 */ /* 0x000fe80003800000 */
[----:B------:R-:W-:Y:S05]  /*127e0*/  @P1 BRA `(.L_x_10349) ;  /* 0x0000000000141947 */ /* 0x000fea0003800000 */
[----:B------:R-:W-:Y:S01]  /*127f0*/  ISETP.NE.AND P0, PT, R8, RZ, PT ;  /* 0x000000ff0800720c */ /* 0x000fe20003f05270 */
[----:B0-----:R-:W-:-:S04]  /*12800*/  IMAD.MOV.U32 R4, RZ, RZ, 0x6000 ;  /* 0x00006000ff047424 */ /* 0x001fc800078e00ff */
[----:B------:R1:W-:Y:S08]  /*12810*/  SYNCS.ARRIVE.TRANS64 RZ, [UR38+0x2d838], R4 ;  /* 0x02d83804ffff79a7 */ /* 0x0003f00008000026 */
[----:B-1----:R-:W-:Y:S05]  /*12820*/  @!P0 BRA `(.L_x_10349) ;  /* 0x0000000000048947 */ /* 0x002fea0003800000 */
[----:B------:R-:W-:Y:S01]  /*12830*/  BPT.TRAP 0x1 ;  /* 0x000000040000795c */ /* 0x000fe20000300000 */
.L_x_10349:
[----:B------:R-:W-:Y:S05]  /*12840*/  BSYNC B1 ;  /* 0x0000000000017941 */ /* 0x000fea0003800000 */
.L_x_10348:
        /* <DEDUP_REMOVED lines=11> */
.L_x_10350:
        /* <DEDUP_REMOVED lines=14> */
.L_x_10351:
        /* <DEDUP_REMOVED lines=14> */
.L_x_10352:
        /* <DEDUP_REMOVED lines=11> */
.L_x_10404:
[----:B------:R-:W-:Y:S05]  /*12b70*/  BSYNC B1 ;  /* 0x0000000000017941 */ /* 0x000fea0003800000 */
.L_x_10353:
        /* <DEDUP_REMOVED lines=9> */
.L_x_10356:
[----:B------:R-:W-:Y:S05]  /*12c10*/  BSYNC B1 ;  /* 0x0000000000017941 */ /* 0x000fea0003800000 */
.L_x_10355:
        /* <DEDUP_REMOVED lines=10> */
.L_x_10357:
        /* <DEDUP_REMOVED lines=13> */
.L_x_10358:
        /* <DEDUP_REMOVED lines=13> */
.L_x_10359:
        /* <DEDUP_REMOVED lines=10> */
.L_x_10344:
[----:B------:R-:W-:Y:S05]  /*12f00*/  BSYNC B0 ;  /* 0x0000000000007941 */ /* 0x000fea0003800000 */
.L_x_10307:
        /* <DEDUP_REMOVED lines=9> */
.L_x_10405:
[----:B------:R-:W-:Y:S05]  /*12fa0*/  BSYNC B1 ;  /* 0x0000000000017941 */ /* 0x000fea0003800000 */
.L_x_10362:
[----:B------:R-:W-:Y:S04]  /*12fb0*/  BSSY B1, `(.L_x_10364) ;  /* 0x0000007000017945 */ /* 0x000fe80003800000 */
[----:B------:R-:W-:Y:S05]  /*12fc0*/  @P1 BRA `(.L_x_10365) ;  /* 0x0000000000141947 */ /* 0x000fea0003800000 */
[----:B------:R-:W-:Y:S01]  /*12fd0*/  LOP3.LUT P0, RZ, R2, 0x1f, RZ, 0xc0, !PT ;  /* 0x0000001f02ff7812 */ /* 0x000fe2000780c0ff */
[----:B0-----:R-:W-:-:S04]  /*12fe0*/  IMAD.MOV.U32 R3, RZ, RZ, 0x6000 ;  /* 0x00006000ff037424 */ /* 0x001fc800078e00ff */
[----:B------:R1:W-:Y:S08]  /*12ff0*/  SYNCS.ARRIVE.TRANS64 RZ, [R4+URZ+0x2d850], R3 ;  /* 0x02d8500304ff79a7 */ /* 0x0003f0000800003f */
[----:B------:R-:W-:Y:S05]  /*13000*/  @!P0 BRA `(.L_x_10365) ;  /* 0x0000000000048947 */ /* 0x000fea0003800000 */
[----:B------:R-:W-:Y:S01]  /*13010*/  BPT.TRAP 0x1 ;  /* 0x000000040000795c */ /* 0x000fe20000300000 */
.L_x_10365:
[----:B------:R-:W-:Y:S05]  /*13020*/  BSYNC B1 ;  /* 0x0000000000017941 */ /* 0x000fea0003800000 */
.L_x_10364:
        /* <DEDUP_REMOVED lines=10> */
[----:B------:R-:W-:Y:S02]  /*130d0*/  UIMAD UR4, UR4, 0x6000, UR38 ;  /* 0x00006000040478a4 */ /* 0x000fe4000f8e0226 */
[----:B------:R-:W-:Y:S02]  /*130e0*/  UIADD3 UR9, UR9, 0x2d850, URZ ;  /* 0x0002d85009097890 */ /* 0x000fe4000fffe03f */
[----:B------:R-:W-:-:S12]  /*130f0*/  UIADD3 UR8, UR4, 0x400, URZ ;  /* 0x0000040004087890 */ /* 0x000fd8000fffe03f */
.L_x_10366:
        /* <DEDUP_REMOVED lines=13> */
.L_x_10367:
        /* <DEDUP_REMOVED lines=13> */
.L_x_10368:
        /* <DEDUP_REMOVED lines=8> */
.L_x_10361:
[----:B------:R-:W-:Y:S05]  /*13320*/  BSYNC B0 ;  /* 0x0000000000007941 */ /* 0x000fea0003800000 */
.L_x_10360:
[----:B------:R-:W-:Y:S02]  /*13330*/  VIADD R0, R0, 0x1 ;  /* 0x0000000100007836 */ /* 0x000fe40000000000 */
[----:B01----:R-:W-:-:S03]  /*13340*/  IMAD.MOV.U32 R3, RZ, RZ, RZ ;  /* 0x000000ffff037224 */ /* 0x003fc600078e00ff */
[----:B------:R-:W-:-:S04]  /*13350*/  ISETP.NE.AND P0, PT, R0, 0x2, PT ;  /* 0x000000020000780c */ /* 0x000fc80003f05270 */
[----:B------:R-:W-:Y:S02]  /*13360*/  SEL R5, RZ, 0x1, P0 ;  /* 0x00000001ff057807 */ /* 0x000fe40000000000 */
[----:B------:R-:W-:Y:S02]  /*13370*/  SEL R0, R0, RZ, P0 ;  /* 0x000000ff00007207 */ /* 0x000fe40000000000 */
[----:B------:R-:W-:-:S07]  /*13380*/  LOP3.LUT R20, R20, R5, RZ, 0x3c, !PT ;  /* 0x0000000514147212 */ /* 0x000fce00078e3cff */
.L_x_10285:
[----:B------:R-:W0:Y:S01]  /*13390*/  S2R R5, SR_CgaCtaId ;  /* 0x0000000000057919 */ /* 0x000e220000008800 */
[----:B------:R-:W-:Y:S02]  /*133a0*/  MOV R2, 0x400 ;  /* 0x0000040000027802 */ /* 0x000fe40000000f00 */
[----:B------:R-:W-:Y:S02]  /*133b0*/  SHF.L.U32 R3, R3, 0x1f, RZ ;  /* 0x0000001f03037819 */ /* 0x000fe400000006ff */
[----:B0-----:R-:W-:-:S04]  /*133c0*/  LEA R8, R5, R2, 0x18 ;  /* 0x0000000205087211 */ /* 0x001fc800078ec0ff */
[----:B------:R-:W0:Y:S02]  /*133d0*/  SYNCS.PHASECHK.TRANS64.TRYWAIT P0, [R8+URZ+0x2d820], R3 ;  /* 0x02d82003080075a7 */ /* 0x000e24000800017f */
[----:B0-----:R-:W-:Y:S05]  /*133e0*/  @!P0 BRA `(.L_x_10369) ;  /* 0x0000001000a88947 */ /* 0x001fea0003800000 */
.L_x_10406:
[----:B------:R-:W-:-:S03]  /*133f0*/  UMOV UR4, 0xffffffff ;  /* 0xffffffff00047882 */ /* 0x000fc60000000000 */
[----:B------:R-:W-:Y:S05]  /*13400*/  BRA.DIV UR4, `(.L_x_10370) ;  /* 0x0000001204b47947 */ /* 0x000fea000b800000 */
[----:B------:R1:W2:Y:S02]  /*13410*/  SHFL.IDX PT, R14, R17, RZ, 0x1f ;  /* 0x00001fff110e7589 */ /* 0x0002a400000e0000 */
.L_x_10409:
[----:B--2---:R-:W-:-:S13]  /*13420*/  ISETP.NE.AND P0, PT, R14, RZ, PT ;  /* 0x000000ff0e00720c */ /* 0x004fda0003f05270 */
[----:B------:R-:W-:Y:S05]  /*13430*/  @P0 BRA `(.L_x_10201) ;  /* 0x00000000008c0947 */ /* 0x000fea0003800000 */
[----:B------:R-:W-:-:S03]  /*13440*/  UMOV UR4, 0xffffffff ;  /* 0xffffffff00047882 */ /* 0x000fc60000000000 */
[----:B------:R-:W-:Y:S05]  /*13450*/  BRA.DIV UR4, `(.L_x_10371) ;  /* 0x0000001204c87947 */ /* 0x000fea000b800000 */
[----:B------:R-:W-:-:S13]  /*13460*/  ELECT P6, URZ, PT ;  /* 0x00000000003f782f */ /* 0x000fda00038c0000 */
.L_x_10412:
[----:B------:R-:W-:Y:S05]  /*13470*/  @!P6 BRA `(.L_x_10201) ;  /* 0x00000000007ce947 */ /* 0x000fea0003800000 */
[----:B------:R-:W-:-:S13]  /*13480*/  R2UR UR4, R16 ;  /* 0x00000000100472ca */ /* 0x000fda00000e0000 */
[----:B------:R-:W-:-:S06]  /*13490*/  ULOP3.LUT UR4, UR4, 0x2, URZ, 0xfc, !UPT ;  /* 0x0000000204047892 */ /* 0x000fcc000f8efc3f */
[----:B------:R-:W-:-:S05]  /*134a0*/  IMAD.U32 R2, RZ, RZ, UR4 ;  /* 0x00000004ff027e24 */ /* 0x000fca000f8e00ff */
[----:B------:R-:W-:-:S13]  /*134b0*/  ISETP.NE.AND P2, PT, R2, 0x3, PT ;  /* 0x000000030200780c */ /* 0x000fda0003f45270 */
[----:B------:R-:W-:Y:S05]  /*134c0*/  @!P2 BRA `(.L_x_10372) ;  /* 0x000000000004a947 */ /* 0x000fea0003800000 */
[----:B------:R-:W-:Y:S01]  /*134d0*/  BPT.TRAP 0x1 ;  /* 0x000000040000795c */ /* 0x000fe20000300000 */
.L_x_10372:
[----:B------:R-:W-:Y:S01]  /*134e0*/  VIADD R7, R8, 0x2d840 ;  /* 0x0002d84008077836 */ /* 0x000fe20000000000 */
[----:B------:R-:W-:Y:S01]  /*134f0*/  SHF.L.U32 R4, R20, 0x1f, RZ ;  /* 0x0000001f14047819 */ /* 0x000fe200000006ff */
[C---:B------:R-:W-:Y:S02]  /*13500*/  VIADD R2, R0.reuse, 0x1 ;  /* 0x0000000100027836 */ /* 0x040fe40000000000 */
[----:B------:R-:W-:-:S03]  /*13510*/  IMAD R5, R0, 0x8, R7 ;  /* 0x0000000800057824 */ /* 0x000fc600078e0207 */
[C---:B------:R-:W-:Y:S01]  /*13520*/  ISETP.NE.AND P1, PT, R2.reuse, 0x2, PT ;  /* 0x000000020200780c */ /* 0x040fe20003f25270 */
[----:B------:R-:W2:Y:S03]  /*13530*/  SYNCS.PHASECHK.TRANS64.TRYWAIT P0, [R5+URZ], R4 ;  /* 0x00000004050075a7 */ /* 0x000ea6000800017f */
[----:B0-----:R-:W-:Y:S02]  /*13540*/  SEL R3, RZ, 0x1, P1 ;  /* 0x00000001ff037807 */ /* 0x001fe40000800000 */
[----:B------:R-:W-:Y:S02]  /*13550*/  SEL R6, R2, RZ, P1 ;  /* 0x000000ff02067207 */ /* 0x000fe40000800000 */
[----:B------:R-:W-:-:S03]  /*13560*/  LOP3.LUT R2, R20, R3, RZ, 0x3c, !PT ;  /* 0x0000000314027212 */ /* 0x000fc600078e3cff */
[----:B------:R-:W-:Y:S01]  /*13570*/  IMAD R3, R6, 0x8, R7 ;  /* 0x0000000806037824 */ /* 0x000fe200078e0207 */
[----:B------:R-:W-:Y:S01]  /*13580*/  SHF.L.U32 R2, R2, 0x1f, RZ ;  /* 0x0000001f02027819 */ /* 0x000fe200000006ff */
[----:B--2---:R-:W-:Y:S06]  /*13590*/  @!P0 BRA `(.L_x_10373) ;  /* 0x0000001000988947 */ /* 0x004fec0003800000 */
.L_x_10413:
[----:B------:R-:W2:Y:S02]  /*135a0*/  SYNCS.PHASECHK.TRANS64.TRYWAIT P0, [R3+URZ], R2 ;  /* 0x00000002030075a7 */ /* 0x000ea4000800017f */
[----:B--2---:R-:W-:Y:S05]  /*135b0*/  @!P0 BRA `(.L_x_10374) ;  /* 0x0000001000a48947 */ /* 0x004fea0003800000 */
.L_x_10414:
[----:B------:R-:W-:Y:S05]  /*135c0*/  @!P2 BRA `(.L_x_10375) ;  /* 0x000000000004a947 */ /* 0x000fea0003800000 */
[----:B------:R-:W-:Y:S01]  /*135d0*/  BPT.TRAP 0x1 ;  /* 0x000000040000795c */ /* 0x000fe20000300000 */
.L_x_10375:
[----:B--2---:R-:W-:-:S04]  /*135e0*/  VIADD R3, R8, 0x2d860 ;  /* 0x0002d86008037836 */ /* 0x004fc80000000000 */
[----:B0-----:R-:W-:-:S04]  /*135f0*/  IMAD R5, R0, 0x8, R3 ;  /* 0x0000000800057824 */ /* 0x001fc800078e0203 */
[----:B------:R-:W0:Y:S02]  /*13600*/  SYNCS.PHASECHK.TRANS64.TRYWAIT P0, [R5+URZ], R4 ;  /* 0x00000004050075a7 */ /* 0x000e24000800017f */
[----:B0-----:R-:W-:Y:S05]  /*13610*/  @!P0 BRA `(.L_x_10376) ;  /* 0x0000001000a08947 */ /* 0x001fea0003800000 */
.L_x_10415:
[----:B------:R-:W-:-:S07]  /*13620*/  IMAD R3, R6, 0x8, R3 ;  /* 0x0000000806037824 */ /* 0x000fce00078e0203 */
.L_x_10377:
[----:B--2---:R2:W3:Y:S02]  /*13630*/  SYNCS.PHASECHK.TRANS64.TRYWAIT P0, [R3+URZ], R2 ;  /* 0x00000002030075a7 */ /* 0x0044e4000800017f */
[----:B---3--:R-:W-:Y:S05]  /*13640*/  @!P0 NANOSLEEP.SYNCS 0x989680 ;  /* 0x009896800000895d */ /* 0x008fea0003900000 */
[----:B------:R-:W3:Y:S02]  /*13650*/  @!P0 SYNCS.PHASECHK.TRANS64 P0, [R3+URZ], R2 ;  /* 0x00000002030085a7 */ /* 0x000ee4000800007f */
[----:B---3--:R-:W-:Y:S05]  /*13660*/  @!P0 BRA `(.L_x_10377) ;  /* 0xfffffffc00f08947 */ /* 0x008fea000383ffff */
.L_x_10201:
[----:B------:R-:W-:Y:S05]  /*13670*/  BSYNC B6 ;  /* 0x0000000000067941 */ /* 0x000fea0003800000 */
.L_x_10198:
[----:B------:R-:W-:Y:S05]  /*13680*/  EXIT ;  /* 0x000000000000794d */ /* 0x000fea0003800000 */
.L_x_10211:
[----:B0-----:R-:W-:-:S04]  /*13690*/  IMAD.U32 R3, RZ, RZ, UR36 ;  /* 0x00000024ff037e24 */ /* 0x001fc8000f8e00ff */
[----:B------:R0:W1:Y:S03]  /*136a0*/  SYNCS.PHASECHK.TRANS64.TRYWAIT P0, [R3+URZ+0x2d800], R0 ;  /* 0x02d80000030075a7 */ /* 0x000066000800017f */
[----:B-1----:R-:W-:Y:S05]  /*136b0*/  @!P0 NANOSLEEP.SYNCS 0x989680 ;  /* 0x009896800000895d */ /* 0x002fea0003900000 */
[----:B------:R-:W1:Y:S02]  /*136c0*/  @!P0 SYNCS.PHASECHK.TRANS64 P0, [R3+URZ+0x2d800], R0 ;  /* 0x02d80000030085a7 */ /* 0x000e64000800007f */
[----:B-1----:R-:W-:Y:S05]  /*136d0*/  @!P0 BRA `(.L_x_10211) ;  /* 0xfffffffc00ec8947 */ /* 0x002fea000383ffff */
[----:B------:R-:W-:Y:S05]  /*136e0*/  BRA `(.L_x_10378) ;  /* 0xfffffee000207947 */ /* 0x000fea000383ffff */
.L_x_10215:
[----:B-1----:R-:W-:-:S04]  /*136f0*/  IMAD.U32 R3, RZ, RZ, UR36 ;  /* 0x00000024ff037e24 */ /* 0x002fc8000f8e00ff */
[----:B------:R1:W2:Y:S03]  /*13700*/  SYNCS.PHASECHK.TRANS64.TRYWAIT P2, [R3+URZ+0x2d830], R0 ;  /* 0x02d83000030075a7 */ /* 0x0002a6000804017f */
[----:B--2---:R-:W-:Y:S05]  /*13710*/  @!P2 NANOSLEEP.SYNCS 0x989680 ;  /* 0x009896800000a95d */ /* 0x004fea0003900000 */
[----:B------:R-:W2:Y:S02]  /*13720*/  @!P2 SYNCS.PHASECHK.TRANS64 P2, [R3+URZ+0x2d830], R0 ;  /* 0x02d830000300a5a7 */ /* 0x000ea4000804007f */
[----:B--2---:R-:W-:Y:S05]  /*13730*/  @!P2 BRA `(.L_x_10215) ;  /* 0xfffffffc00eca947 */ /* 0x004fea000383ffff */
[----:B------:R-:W-:Y:S05]  /*13740*/  BRA `(.L_x_10214) ;  /* 0xfffffee000447947 */ /* 0x000fea000383ffff */
.L_x_10231:
[----:B--2---:R-:W-:-:S04]  /*13750*/  IMAD.U32 R22, RZ, RZ, UR10 ;  /* 0x0000000aff167e24 */ /* 0x004fc8000f8e00ff */
[----:B------:R2:W3:Y:S03]  /*13760*/  SYNCS.PHASECHK.TRANS64.TRYWAIT P2, [R22+URZ+0x2d830], R13 ;  /* 0x02d8300d160075a7 */ /* 0x0004e6000804017f */
[----:B---3--:R-:W-:Y:S05]  /*13770*/  @!P2 NANOSLEEP.SYNCS 0x989680 ;  /* 0x009896800000a95d */ /* 0x008fea0003900000 */
[----:B------:R-:W3:Y:S02]  /*13780*/  @!P2 SYNCS.PHASECHK.TRANS64 P2, [R22+URZ+0x2d830], R13 ;  /* 0x02d8300d1600a5a7 */ /* 0x000ee4000804007f */
[----:B---3--:R-:W-:Y:S05]  /*13790*/  @!P2 BRA `(.L_x_10231) ;  /* 0xfffffffc00eca947 */ /* 0x008fea000383ffff */
[----:B------:R-:W-:Y:S05]  /*137a0*/  BRA `(.L_x_10228) ;  /* 0xffffff14003c7947 */ /* 0x000fea000383ffff */
.L_x_10235:
[----:B-1----:R-:W-:-:S04]  /*137b0*/  IMAD.U32 R22, RZ, RZ, UR10 ;  /* 0x0000000aff167e24 */ /* 0x002fc8000f8e00ff */
[----:B------:R1:W2:Y:S03]  /*137c0*/  SYNCS.PHASECHK.TRANS64.TRYWAIT P2, [R22+URZ+0x2d850], R13 ;  /* 0x02d8500d160075a7 */ /* 0x0002a6000804017f */
[----:B--2---:R-:W-:Y:S05]  /*137d0*/  @!P2 NANOSLEEP.SYNCS 0x989680 ;  /* 0x009896800000a95d */ /* 0x004fea0003900000 */
[----:B------:R-:W2:Y:S02]  /*137e0*/  @!P2 SYNCS.PHASECHK.TRANS64 P2, [R22+URZ+0x2d850], R13 ;  /* 0x02d8500d1600a5a7 */ /* 0x000ea4000804007f */
[----:B--2---:R-:W-:Y:S05]  /*137f0*/  @!P2 BRA `(.L_x_10235) ;  /* 0xfffffffc00eca947 */ /* 0x004fea000383ffff */
[----:B------:R-:W-:Y:S05]  /*13800*/  BRA `(.L_x_10232) ;  /* 0xffffff1400dc7947 */ /* 0x000fea000383ffff */
.L_x_10252:
[----:B---3--:R-:W-:-:S04]  /*13810*/  IMAD.U32 R15, RZ, RZ, UR14 ;  /* 0x0000000eff0f7e24 */ /* 0x008fc8000f8e00ff */
[----:B------:R3:W4:Y:S03]  /*13820*/  SYNCS.PHASECHK.TRANS64.TRYWAIT P2, [R15+URZ+0x2d830], R12 ;  /* 0x02d8300c0f0075a7 */ /* 0x000726000804017f */
[----:B----4-:R-:W-:Y:S05]  /*13830*/  @!P2 NANOSLEEP.SYNCS 0x989680 ;  /* 0x009896800000a95d */ /* 0x010fea0003900000 */
[----:B------:R-:W4:Y:S02]  /*13840*/  @!P2 SYNCS.PHASECHK.TRANS64 P2, [R15+URZ+0x2d830], R12 ;  /* 0x02d8300c0f00a5a7 */ /* 0x000f24000804007f */
[----:B----4-:R-:W-:Y:S05]  /*13850*/  @!P2 BRA `(.L_x_10252) ;  /* 0xfffffffc00eca947 */ /* 0x010fea000383ffff */
[----:B------:R-:W-:Y:S05]  /*13860*/  BRA `(.L_x_10249) ;  /* 0xffffff4800107947 */ /* 0x000fea000383ffff */
.L_x_10256:
[----:B-1----:R-:W-:-:S04]  /*13870*/  IMAD.U32 R15, RZ, RZ, UR14 ;  /* 0x0000000eff0f7e24 */ /* 0x002fc8000f8e00ff */
[----:B------:R1:W2:Y:S03]  /*13880*/  SYNCS.PHASECHK.TRANS64.TRYWAIT P2, [R15+URZ+0x2d850], R12 ;  /* 0x02d8500c0f0075a7 */ /* 0x0002a6000804017f */
[----:B--2---:R-:W-:Y:S05]  /*13890*/  @!P2 NANOSLEEP.SYNCS 0x989680 ;  /* 0x009896800000a95d */ /* 0x004fea0003900000 */
[----:B------:R-:W2:Y:S02]  /*138a0*/  @!P2 SYNCS.PHASECHK.TRANS64 P2, [R15+URZ+0x2d850], R12 ;  /* 0x02d8500c0f00a5a7 */ /* 0x000ea4000804007f */
[----:B--2---:R-:W-:Y:S05]  /*138b0*/  @!P2 BRA `(.L_x_10256) ;  /* 0xfffffffc00eca947 */ /* 0x004fea000383ffff */
[----:B------:R-:W-:Y:S05]  /*138c0*/  BRA `(.L_x_10253) ;  /* 0xffffff4800bc7947 */ /* 0x000fea000383ffff */
.L_x_10262:
[----:B---3--:R-:W-:-:S04]  /*138d0*/  IMAD.U32 R15, RZ, RZ, UR10 ;  /* 0x0000000aff0f7e24 */ /* 0x008fc8000f8e00ff */
[----:B------:R3:W4:Y:S03]  /*138e0*/  SYNCS.PHASECHK.TRANS64.TRYWAIT P2, [R15+URZ+0x2d830], R12 ;  /* 0x02d8300c0f0075a7 */ /* 0x000726000804017f */
[----:B----4-:R-:W-:Y:S05]  /*138f0*/  @!P2 NANOSLEEP.SYNCS 0x989680 ;  /* 0x009896800000a95d */ /* 0x010fea0003900000 */
[----:B------:R-:W4:Y:S02]  /*13900*/  @!P2 SYNCS.PHASECHK.TRANS64 P2, [R15+URZ+0x2d830], R12 ;  /* 0x02d8300c0f00a5a7 */ /* 0x000f24000804007f */
[----:B----4-:R-:W-:Y:S05]  /*13910*/  @!P2 BRA `(.L_x_10262) ;  /* 0xfffffffc00eca947 */ /* 0x010fea000383ffff */
[----:B------:R-:W-:Y:S05]  /*13920*/  BRA `(.L_x_10259) ;  /* 0xffffff6800647947 */ /* 0x000fea000383ffff */
.L_x_10266:
[----:B-1----:R-:W-:-:S04]  /*13930*/  IMAD.U32 R15, RZ, RZ, UR10 ;  /* 0x0000000aff0f7e24 */ /* 0x002fc8000f8e00ff */
[----:B------:R1:W2:Y:S03]  /*13940*/  SYNCS.PHASECHK.TRANS64.TRYWAIT P2, [R15+URZ+0x2d850], R12 ;  /* 0x02d8500c0f0075a7 */ /* 0x0002a6000804017f */
[----:B--2---:R-:W-:Y:S05]  /*13950*/  @!P2 NANOSLEEP.SYNCS 0x989680 ;  /* 0x009896800000a95d */ /* 0x004fea0003900000 */
[----:B------:R-:W2:Y:S02]  /*13960*/  @!P2 SYNCS.PHASECHK.TRANS64 P2, [R15+URZ+0x2d850], R12 ;  /* 0x02d8500c0f00a5a7 */ /* 0x000ea4000804007f */
[----:B--2---:R-:W-:Y:S05]  /*13970*/  @!P2 BRA `(.L_x_10266) ;  /* 0xfffffffc00eca947 */ /* 0x004fea000383ffff */
[----:B------:R-:W-:Y:S05]  /*13980*/  BRA `(.L_x_10263) ;  /* 0xffffff6c00047947 */ /* 0x000fea000383ffff */
.L_x_10279:
[----:B----4-:R-:W-:-:S04]  /*13990*/  IMAD.U32 R3, RZ, RZ, UR9 ;  /* 0x00000009ff037e24 */ /* 0x010fc8000f8e00ff */
[----:B------:R4:W0:Y:S03]  /*139a0*/  SYNCS.PHASECHK.TRANS64.TRYWAIT P0, [R3+URZ+0x2d850], R0 ;  /* 0x02d85000030075a7 */ /* 0x000826000800017f */
[----:B0-----:R-:W-:Y:S05]  /*139b0*/  @!P0 NANOSLEEP.SYNCS 0x989680 ;  /* 0x009896800000895d */ /* 0x001fea0003900000 */
[----:B------:R-:W0:Y:S02]  /*139c0*/  @!P0 SYNCS.PHASECHK.TRANS64 P0, [R3+URZ+0x2d850], R0 ;  /* 0x02d85000030085a7 */ /* 0x000e24000800007f */
[----:B0-----:R-:W-:Y:S05]  /*139d0*/  @!P0 BRA `(.L_x_10279) ;  /* 0xfffffffc00ec8947 */ /* 0x001fea000383ffff */
[----:B------:R-:W-:Y:S05]  /*139e0*/  BRA `(.L_x_10278) ;  /* 0xffffff9800247947 */ /* 0x000fea000383ffff */
.L_x_10296:
[----:B------:R-:W-:Y:S02]  /*139f0*/  IMAD.MOV.U32 R13, RZ, RZ, R17 ;  /* 0x000000ffff0d7224 */ /* 0x000fe400078e0011 */
[----:B------:R-:W-:Y:S02]  /*13a00*/  IMAD.MOV.U32 R12, RZ, RZ, RZ ;  /* 0x000000ffff0c7224 */ /* 0x000fe400078e00ff */
[----:B------:R-:W-:Y:S02]  /*13a10*/  IMAD.MOV.U32 R11, RZ, RZ, 0x1f ;  /* 0x0000001fff0b7424 */ /* 0x000fe400078e00ff */
[----:B------:R-:W-:-:S07]  /*13a20*/  IMAD.MOV.U32 R15, RZ, RZ, -0x1 ;  /* 0xffffffffff0f7424 */ /* 0x000fce00078e00ff */
[----:B------:R-:W-:Y:S05]  /*13a30*/  WARPSYNC.COLLECTIVE R15, `(.L_x_10379) ;  /* 0x000000000f087348 */ /* 0x000fea0003c00000 */
[----:B------:R0:W1:Y:S02]  /*13a40*/  SHFL.IDX P6, R14, R13, R12, R11 ;  /* 0x0000000c0d0e7389 */ /* 0x00006400000c000b */
[----:B01----:R-:W-:Y:S01]  /*13a50*/  ENDCOLLECTIVE ;  /* 0x000000000000791b */ /* 0x003fe20003800000 */
.L_x_10379:
[----:B------:R-:W-:Y:S05]  /*13a60*/  BRA `(.L_x_10380) ;  /* 0xffffffc400947947 */ /* 0x000fea000383ffff */
.L_x_10298:
[----:B------:R-:W-:Y:S01]  /*13a70*/  BSSY B0, `(.L_x_10381) ;  /* 0x0000006000007945 */ /* 0x000fe20003800000 */
[----:B------:R-:W-:-:S07]  /*13a80*/  IMAD.MOV.U32 R15, RZ, RZ, -0x1 ;  /* 0xffffffffff0f7424 */ /* 0x000fce00078e00ff */
[----:B0-----:R-:W-:Y:S05]  /*13a90*/  WARPSYNC.COLLECTIVE R15, `(.L_x_10382) ;  /* 0x000000000f0c7348 */ /* 0x001fea0003c00000 */
[----:B------:R-:W-:Y:S02]  /*13aa0*/  ELECT P6, UR62, PT ;  /* 0x00000000003e782f */ /* 0x000fe400038c0000 */
[----:B------:R-:W-:Y:S01]  /*13ab0*/  MOV R14, UR62 ;  /* 0x0000003e000e7c02 */ /* 0x000fe20008000f00 */
[----:B0-----:R-:W-:Y:S10]  /*13ac0*/  ENDCOLLECTIVE ;  /* 0x000000000000791b */ /* 0x001ff40003800000 */
.L_x_10382:
[----:B------:R-:W-:Y:S05]  /*13ad0*/  BSYNC B0 ;  /* 0x0000000000007941 */ /* 0x000fea0003800000 */
.L_x_10381:
[----:B------:R-:W-:Y:S05]  /*13ae0*/  BRA `(.L_x_10383) ;  /* 0xffffffc400947947 */ /* 0x000fea000383ffff */
.L_x_10300:
[----:B--2---:R-:W-:-:S04]  /*13af0*/  IMAD.U32 R3, RZ, RZ, UR38 ;  /* 0x00000026ff037e24 */ /* 0x004fc8000f8e00ff */
[----:B------:R2:W3:Y:S03]  /*13b00*/  SYNCS.PHASECHK.TRANS64.TRYWAIT P0, [R3+URZ+0x2d840], R0 ;  /* 0x02d84000030075a7 */ /* 0x0004e6000800017f */
[----:B---3--:R-:W-:Y:S05]  /*13b10*/  @!P0 NANOSLEEP.SYNCS 0x989680 ;  /* 0x009896800000895d */ /* 0x008fea0003900000 */
[----:B------:R-:W3:Y:S02]  /*13b20*/  @!P0 SYNCS.PHASECHK.TRANS64 P0, [R3+URZ+0x2d840], R0 ;  /* 0x02d84000030085a7 */ /* 0x000ee4000800007f */
[----:B---3--:R-:W-:Y:S05]  /*13b30*/  @!P0 BRA `(.L_x_10300) ;  /* 0xfffffffc00ec8947 */ /* 0x008fea000383ffff */
[----:B------:R-:W-:Y:S05]  /*13b40*/  BRA `(.L_x_10384) ;  /* 0xffffffc400e87947 */ /* 0x000fea000383ffff */
.L_x_10303:
[----:B------:R-:W-:Y:S02]  /*13b50*/  IMAD.MOV.U32 R13, RZ, RZ, R20 ;  /* 0x000000ffff0d7224 */ /* 0x000fe400078e0014 */
[----:B------:R-:W-:Y:S02]  /*13b60*/  IMAD.MOV.U32 R12, RZ, RZ, RZ ;  /* 0x000000ffff0c7224 */ /* 0x000fe400078e00ff */
[----:B------:R-:W-:Y:S02]  /*13b70*/  IMAD.MOV.U32 R11, RZ, RZ, 0x1c1f ;  /* 0x00001c1fff0b7424 */ /* 0x000fe400078e00ff */
[----:B------:R-:W-:Y:S02]  /*13b80*/  IMAD.MOV.U32 R15, RZ, RZ, -0x1 ;  /* 0xffffffffff0f7424 */ /* 0x000fe400078e00ff */
[----:B------:R-:W-:-:S07]  /*13b90*/  VIADD R3, R3, UR48 ;  /* 0x0000003003037c36 */ /* 0x000fce0008000000 */
[----:B0-----:R-:W-:Y:S05]  /*13ba0*/  WARPSYNC.COLLECTIVE R15, `(.L_x_10385) ;  /* 0x000000000f087348 */ /* 0x001fea0003c00000 */
[----:B------:R1:W2:Y:S02]  /*13bb0*/  SHFL.IDX P6, R14, R13, R12, R11 ;  /* 0x0000000c0d0e7389 */ /* 0x0002a400000c000b */
[----:B012---:R-:W-:Y:S01]  /*13bc0*/  ENDCOLLECTIVE ;  /* 0x000000000000791b */ /* 0x007fe20003800000 */
.L_x_10385:
[----:B------:R-:W-:Y:S02]  /*13bd0*/  IMAD.MOV.U32 R13, RZ, RZ, R10 ;  /* 0x000000ffff0d7224 */ /* 0x000fe400078e000a */
[----:B------:R-:W-:-:S07]  /*13be0*/  IMAD.MOV.U32 R5, RZ, RZ, R14 ;  /* 0x000000ffff057224 */ /* 0x000fce00078e000e */
[----:B------:R-:W-:Y:S05]  /*13bf0*/  WARPSYNC.COLLECTIVE R15, `(.L_x_10386) ;  /* 0x000000000f087348 */ /* 0x000fea0003c00000 */
[----:B------:R0:W1:Y:S02]  /*13c00*/  SHFL.IDX P6, R14, R13, R12, R11 ;  /* 0x0000000c0d0e7389 */ /* 0x00006400000c000b */
[----:B01----:R-:W-:Y:S01]  /*13c10*/  ENDCOLLECTIVE ;  /* 0x000000000000791b */ /* 0x003fe20003800000 */
.L_x_10386:
[----:B------:R-:W-:Y:S01]  /*13c20*/  ULDC UR4, c[0x0][0x288] ;  /* 0x0000a20000047ab9 */ /* 0x000fe20000000800 */
[----:B------:R-:W-:Y:S01]  /*13c30*/  ULDC.64 UR6, c[0x0][0x208] ;  /* 0x0000820000067ab9 */ /* 0x000fe20000000a00 */
[----:B------:R-:W-:-:S05]  /*13c40*/  IMAD R0, R0, UR4, RZ ;  /* 0x0000000400007c24 */ /* 0x000fca000f8e02ff */
[C---:B------:R-:W-:Y:S01]  /*13c50*/  ISETP.GE.AND P3, PT, R3.reuse, R0, PT ;  /* 0x000000000300720c */ /* 0x040fe20003f66270 */
[----:B------:R-:W-:Y:S02]  /*13c60*/  VIADD R11, R3, 0x20 ;  /* 0x00000020030b7836 */ /* 0x000fe40000000000 */
[----:B------:R-:W-:Y:S02]  /*13c70*/  IMAD.MOV.U32 R13, RZ, RZ, R20 ;  /* 0x000000ffff0d7224 */ /* 0x000fe400078e0014 */
[----:B------:R-:W-:-:S08]  /*13c80*/  IMAD.MOV.U32 R12, RZ, RZ, 0x1 ;  /* 0x00000001ff0c7424 */ /* 0x000fd000078e00ff */
        /* <DEDUP_REMOVED lines=9> */
[----:B------:R-:W-:Y:S01]  /*13d20*/  ISETP.GE.AND P3, PT, R11, R0, PT ;  /* 0x000000000b00720c */ /* 0x000fe20003f66270 */
[----:B------:R-:W-:-:S12]  /*13d30*/  IMAD.MOV.U32 R11, RZ, RZ, 0x1c1f ;  /* 0x00001c1fff0b7424 */ /* 0x000fd800078e00ff */
[----:B0-----:R-:W-:Y:S05]  /*13d40*/  WARPSYNC.COLLECTIVE R15, `(.L_x_10387) ;  /* 0x000000000f087348 */ /* 0x001fea0003c00000 */
[----:B------:R1:W2:Y:S02]  /*13d50*/  SHFL.IDX P6, R14, R13, R12, R11 ;  /* 0x0000000c0d0e7389 */ /* 0x0002a400000c000b */
[----:B012---:R-:W-:Y:S01]  /*13d60*/  ENDCOLLECTIVE ;  /* 0x000000000000791b */ /* 0x007fe20003800000 */
.L_x_10387:
[----:B------:R-:W-:Y:S01]  /*13d70*/  @!P3 LEA R23, R6, UR38, 0x1 ;  /* 0x000000260617bc11 */ /* 0x000fe2000f8e08ff */
[----:B------:R-:W-:Y:S02]  /*13d80*/  IMAD.MOV.U32 R13, RZ, RZ, R10 ;  /* 0x000000ffff0d7224 */ /* 0x000fe400078e000a */
[----:B------:R-:W-:-:S07]  /*13d90*/  IMAD.MOV.U32 R28, RZ, RZ, R14 ;  /* 0x000000ffff1c7224 */ /* 0x000fce00078e000e */
[----:B------:R-:W-:Y:S05]  /*13da0*/  WARPSYNC.COLLECTIVE R15, `(.L_x_10388) ;  /* 0x000000000f087348 */ /* 0x000fea0003c00000 */
[----:B------:R0:W1:Y:S02]  /*13db0*/  SHFL.IDX P6, R14, R13, R12, R11 ;  /* 0x0000000c0d0e7389 */ /* 0x00006400000c000b */
[----:B01----:R-:W-:Y:S01]  /*13dc0*/  ENDCOLLECTIVE ;  /* 0x000000000000791b */ /* 0x003fe20003800000 */
.L_x_10388:
[----:B------:R-:W-:Y:S01]  /*13dd0*/  ULDC.64 UR4, c[0x0][0x208] ;  /* 0x0000820000047ab9 */ /* 0x000fe20000000a00 */
[----:B------:R-:W-:Y:S02]  /*13de0*/  IMAD.MOV.U32 R5, RZ, RZ, R28 ;  /* 0x000000ffff057224 */ /* 0x000fe400078e001c */
[----:B------:R-:W-:Y:S02]  /*13df0*/  IMAD.MOV.U32 R13, RZ, RZ, R20 ;  /* 0x000000ffff0d7224 */ /* 0x000fe400078e0014 */
[----:B------:R-:W-:Y:S02]  /*13e00*/  IMAD.MOV.U32 R12, RZ, RZ, 0x2 ;  /* 0x00000002ff0c7424 */ /* 0x000fe400078e00ff */
[----:B------:R-:W-:-:S04]  /*13e10*/  IMAD.MOV.U32 R4, RZ, RZ, R14 ;  /* 0x000000ffff047224 */ /* 0x000fc800078e000e */
[----:B------:R-:W-:-:S04]  /*13e20*/  @!P3 IMAD.WIDE.U32 R28, R7, 0x2, R4 ;  /* 0x00000002071cb825 */ /* 0x000fc800078e0004 */
[----:B------:R-:W-:Y:S01]  /*13e30*/  VIADD R5, R3, 0x40 ;  /* 0x0000004003057836 */ /* 0x000fe20000000000 */
        /* <DEDUP_REMOVED lines=10> */
.L_x_10389:
[----:B------:R-:W-:Y:S02]  /*13ee0*/  IMAD.MOV.U32 R13, RZ, RZ, R10 ;  /* 0x000000ffff0d7224 */ /* 0x000fe400078e000a */
[----:B------:R-:W-:-:S07]  /*13ef0*/  IMAD.MOV.U32 R21, RZ, RZ, R14 ;  /* 0x000000ffff157224 */ /* 0x000fce00078e000e */
[----:B------:R-:W-:Y:S05]  /*13f00*/  WARPSYNC.COLLECTIVE R15, `(.L_x_10390) ;  /* 0x000000000f087348 */ /* 0x000fea0003c00000 */
[----:B------:R0:W1:Y:S02]  /*13f10*/  SHFL.IDX P6, R14, R13, R12, R11 ;  /* 0x0000000c0d0e7389 */ /* 0x00006400000c000b */
[----:B01----:R-:W-:Y:S01]  /*13f20*/  ENDCOLLECTIVE ;  /* 0x000000000000791b */ /* 0x003fe20003800000 */
.L_x_10390:
[----:B------:R-:W-:Y:S01]  /*13f30*/  ULDC.64 UR4, c[0x0][0x208] ;  /* 0x0000820000047ab9 */ /* 0x000fe20000000a00 */
[----:B------:R-:W-:Y:S01]  /*13f40*/  IMAD.MOV.U32 R5, RZ, RZ, R21 ;  /* 0x000000ffff057224 */ /* 0x000fe200078e0015 */
[----:B------:R-:W-:Y:S01]  /*13f50*/  @!P3 LEA R21, R6, UR38, 0x1 ;  /* 0x000000260615bc11 */ /* 0x000fe2000f8e08ff */
[----:B------:R-:W-:Y:S02]  /*13f60*/  IMAD.MOV.U32 R13, RZ, RZ, R20 ;  /* 0x000000ffff0d7224 */ /* 0x000fe400078e0014 */
[----:B------:R-:W-:-:S04]  /*13f70*/  IMAD.MOV.U32 R12, RZ, RZ, R14 ;  /* 0x000000ffff0c7224 */ /* 0x000fc800078e000e */
[----:B------:R-:W-:Y:S02]  /*13f80*/  IMAD.MOV.U32 R4, RZ, RZ, R12 ;  /* 0x000000ffff047224 */ /* 0x000fe400078e000c */
[----:B------:R-:W-:Y:S02]  /*13f90*/  IMAD.MOV.U32 R12, RZ, RZ, 0x3 ;  /* 0x00000003ff0c7424 */ /* 0x000fe400078e00ff */
        /* <DEDUP_REMOVED lines=10> */
.L_x_10391:
[----:B------:R-:W-:-:S05]  /*14040*/  VIADD R5, R3, 0x60 ;  /* 0x0000006003057836 */ /* 0x000fca0000000000 */
[----:B------:R-:W-:Y:S01]  /*14050*/  ISETP.GE.AND P3, PT, R5, R0, PT ;  /* 0x000000000500720c */ /* 0x000fe20003f66270 */
[----:B------:R-:W-:Y:S02]  /*14060*/  IMAD.MOV.U32 R13, RZ, RZ, R10 ;  /* 0x000000ffff0d7224 */ /* 0x000fe400078e000a */
[----:B------:R-:W-:-:S10]  /*14070*/  IMAD.MOV.U32 R20, RZ, RZ, R14 ;  /* 0x000000ffff147224 */ /* 0x000fd400078e000e */
[----:B------:R-:W-:Y:S05]  /*14080*/  WARPSYNC.COLLECTIVE R15, `(.L_x_10392) ;  /* 0x000000000f087348 */ /* 0x000fea0003c00000 */
[----:B------:R0:W1:Y:S02]  /*14090*/  SHFL.IDX P6, R14, R13, R12, R11 ;  /* 0x0000000c0d0e7389 */ /* 0x00006400000c000b */
[----:B01----:R-:W-:Y:S01]  /*140a0*/  ENDCOLLECTIVE ;  /* 0x000000000000791b */ /* 0x003fe20003800000 */
.L_x_10392:
[----:B------:R-:W-:Y:S01]  /*140b0*/  @!P3 LEA R10, R6, UR38, 0x1 ;  /* 0x00000026060abc11 */ /* 0x000fe2000f8e08ff */
[----:B------:R-:W-:Y:S01]  /*140c0*/  IMAD.MOV.U32 R5, RZ, RZ, R20 ;  /* 0x000000ffff057224 */ /* 0x000fe200078e0014 */
[----:B------:R-:W-:Y:S01]  /*140d0*/  ULDC.64 UR4, c[0x0][0x208] ;  /* 0x0000820000047ab9 */ /* 0x000fe20000000a00 */
[----:B------:R-:W-:Y:S02]  /*140e0*/  IMAD.MOV.U32 R20, RZ, RZ, 0x1 ;  /* 0x00000001ff147424 */ /* 0x000fe400078e00ff */
[----:B------:R-:W-:Y:S02]  /*140f0*/  IMAD.MOV.U32 R13, RZ, RZ, R9 ;  /* 0x000000ffff0d7224 */ /* 0x000fe400078e0009 */
[----:B------:R-:W-:Y:S02]  /*14100*/  IMAD.MOV.U32 R12, RZ, RZ, RZ ;  /* 0x000000ffff0c7224 */ /* 0x000fe400078e00ff */
        /* <DEDUP_REMOVED lines=13> */
.L_x_10393:
[----:B------:R-:W-:Y:S02]  /*141e0*/  IMAD.MOV.U32 R13, RZ, RZ, R8 ;  /* 0x000000ffff0d7224 */ /* 0x000fe400078e0008 */
[----:B------:R-:W-:-:S07]  /*141f0*/  IMAD.MOV.U32 R21, RZ, RZ, R14 ;  /* 0x000000ffff157224 */ /* 0x000fce00078e000e */
[----:B------:R-:W-:Y:S05]  /*14200*/  WARPSYNC.COLLECTIVE R15, `(.L_x_10394) ;  /* 0x000000000f087348 */ /* 0x000fea0003c00000 */
[----:B------:R0:W1:Y:S02]  /*14210*/  SHFL.IDX P6, R14, R13, R12, R11 ;  /* 0x0000000c0d0e7389 */ /* 0x00006400000c000b */
[----:B01----:R-:W-:Y:S01]  /*14220*/  ENDCOLLECTIVE ;  /* 0x000000000000791b */ /* 0x003fe20003800000 */
.L_x_10394:
[----:B------:R-:W-:Y:S01]  /*14230*/  ULDC.64 UR4, c[0x0][0x208] ;  /* 0x0000820000047ab9 */ /* 0x000fe20000000a00 */
[----:B------:R-:W-:Y:S01]  /*14240*/  IMAD.MOV.U32 R5, RZ, RZ, R21 ;  /* 0x000000ffff057224 */ /* 0x000fe200078e0015 */
[----:B------:R-:W-:Y:S01]  /*14250*/  @!P3 LEA R21, R6, UR38, 0x1 ;  /* 0x000000260615bc11 */ /* 0x000fe2000f8e08ff */
[----:B------:R-:W-:Y:S02]  /*14260*/  IMAD.MOV.U32 R13, RZ, RZ, R9 ;  /* 0x000000ffff0d7224 */ /* 0x000fe400078e0009 */
[----:B------:R-:W-:Y:S02]  /*14270*/  IMAD.MOV.U32 R12, RZ, RZ, 0x1 ;  /* 0x00000001ff0c7424 */ /* 0x000fe400078e00ff */
[----:B------:R-:W-:-:S04]  /*14280*/  IMAD.MOV.U32 R23, RZ, RZ, R14 ;  /* 0x000000ffff177224 */ /* 0x000fc800078e000e */
        /* <DEDUP_REMOVED lines=11> */
.L_x_10395:
[----:B------:R-:W-:Y:S02]  /*14340*/  IMAD.MOV.U32 R13, RZ, RZ, R8 ;  /* 0x000000ffff0d7224 */ /* 0x000fe400078e0008 */
[----:B------:R-:W-:-:S07]  /*14350*/  IMAD.MOV.U32 R9, RZ, RZ, R14 ;  /* 0x000000ffff097224 */ /* 0x000fce00078e000e */
[----:B------:R-:W-:Y:S05]  /*14360*/  WARPSYNC.COLLECTIVE R15, `(.L_x_10396) ;  /* 0x000000000f087348 */ /* 0x000fea0003c00000 */
[----:B------:R0:W1:Y:S02]  /*14370*/  SHFL.IDX P6, R14, R13, R12, R11 ;  /* 0x0000000c0d0e7389 */ /* 0x00006400000c000b */
[----:B01----:R-:W-:Y:S01]  /*14380*/  ENDCOLLECTIVE ;  /* 0x000000000000791b */ /* 0x003fe20003800000 */
.L_x_10396:
[----:B------:R-:W-:Y:S05]  /*14390*/  BRA `(.L_x_10397) ;  /* 0xffffffc800ec7947 */ /* 0x000fea000383ffff */
.L_x_10306:
[----:B0-----:R-:W-:-:S04]  /*143a0*/  IMAD.U32 R5, RZ, RZ, UR38 ;  /* 0x00000026ff057e24 */ /* 0x001fc8000f8e00ff */
[----:B------:R0:W1:Y:S03]  /*143b0*/  SYNCS.PHASECHK.TRANS64.TRYWAIT P0, [R5+URZ+0x2d820], R0 ;  /* 0x02d82000050075a7 */ /* 0x000066000800017f */
[----:B-1----:R-:W-:Y:S05]  /*143c0*/  @!P0 NANOSLEEP.SYNCS 0x989680 ;  /* 0x009896800000895d */ /* 0x002fea0003900000 */
[----:B------:R-:W1:Y:S02]  /*143d0*/  @!P0 SYNCS.PHASECHK.TRANS64 P0, [R5+URZ+0x2d820], R0 ;  /* 0x02d82000050085a7 */ /* 0x000e64000800007f */
[----:B-1----:R-:W-:Y:S05]  /*143e0*/  @!P0 BRA `(.L_x_10306) ;  /* 0xfffffffc00ec8947 */ /* 0x002fea000383ffff */
[----:B------:R-:W-:Y:S05]  /*143f0*/  BRA `(.L_x_10398) ;  /* 0xffffffcc00407947 */ /* 0x000fea000383ffff */
.L_x_10313:
[----:B0-----:R-:W-:-:S04]  /*14400*/  IMAD.U32 R5, RZ, RZ, UR38 ;  /* 0x00000026ff057e24 */ /* 0x001fc8000f8e00ff */
[----:B------:R0:W1:Y:S03]  /*14410*/  SYNCS.PHASECHK.TRANS64.TRYWAIT P0, [R5+URZ+0x2d848], R12 ;  /* 0x02d8480c050075a7 */ /* 0x000066000800017f */
[----:B-1----:R-:W-:Y:S05]  /*14420*/  @!P0 NANOSLEEP.SYNCS 0x989680 ;  /* 0x009896800000895d */ /* 0x002fea0003900000 */
[----:B------:R-:W1:Y:S02]  /*14430*/  @!P0 SYNCS.PHASECHK.TRANS64 P0, [R5+URZ+0x2d848], R12 ;  /* 0x02d8480c050085a7 */ /* 0x000e64000800007f */
[----:B-1----:R-:W-:Y:S05]  /*14440*/  @!P0 BRA `(.L_x_10313) ;  /* 0xfffffffc00ec8947 */ /* 0x002fea000383ffff */
[----:B------:R-:W-:Y:S05]  /*14450*/  BRA `(.L_x_10399) ;  /* 0xffffffd000147947 */ /* 0x000fea000383ffff */
.L_x_10320:
[----:B0-----:R-:W-:-:S04]  /*14460*/  IMAD.U32 R5, RZ, RZ, UR38 ;  /* 0x00000026ff057e24 */ /* 0x001fc8000f8e00ff */
[----:B------:R0:W1:Y:S03]  /*14470*/  SYNCS.PHASECHK.TRANS64.TRYWAIT P0, [R5+URZ+0x2d860], R12 ;  /* 0x02d8600c050075a7 */ /* 0x000066000800017f */
[----:B-1----:R-:W-:Y:S05]  /*14480*/  @!P0 NANOSLEEP.SYNCS 0x989680 ;  /* 0x009896800000895d */ /* 0x002fea0003900000 */
[----:B------:R-:W1:Y:S02]  /*14490*/  @!P0 SYNCS.PHASECHK.TRANS64 P0, [R5+URZ+0x2d860], R12 ;  /* 0x02d8600c050085a7 */ /* 0x000e64000800007f */
[----:B-1----:R-:W-:Y:S05]  /*144a0*/  @!P0 BRA `(.L_x_10320) ;  /* 0xfffffffc00ec8947 */ /* 0x002fea000383ffff */
[----:B------:R-:W-:Y:S05]  /*144b0*/  BRA `(.L_x_10400) ;  /* 0xffffffd000ec7947 */ /* 0x000fea000383ffff */
.L_x_10330:
[----:B0-----:R-:W-:-:S04]  /*144c0*/  IMAD.U32 R5, RZ, RZ, UR38 ;  /* 0x00000026ff057e24 */ /* 0x001fc8000f8e00ff */
[----:B------:R0:W1:Y:S03]  /*144d0*/  SYNCS.PHASECHK.TRANS64.TRYWAIT P0, [R5+URZ+0x2d840], R12 ;  /* 0x02d8400c050075a7 */ /* 0x000066000800017f */
[----:B-1----:R-:W-:Y:S05]  /*144e0*/  @!P0 NANOSLEEP.SYNCS 0x989680 ;  /* 0x009896800000895d */ /* 0x002fea0003900000 */
[----:B------:R-:W1:Y:S02]  /*144f0*/  @!P0 SYNCS.PHASECHK.TRANS64 P0, [R5+URZ+0x2d840], R12 ;  /* 0x02d8400c050085a7 */ /* 0x000e64000800007f */
[----:B-1----:R-:W-:Y:S05]  /*14500*/  @!P0 BRA `(.L_x_10330) ;  /* 0xfffffffc00ec8947 */ /* 0x002fea000383ffff */
[----:B------:R-:W-:Y:S05]  /*14510*/  BRA `(.L_x_10401) ;  /* 0xffffffd8003c7947 */ /* 0x000fea000383ffff */
.L_x_10337:
[----:B0-----:R-:W-:-:S04]  /*14520*/  IMAD.U32 R5, RZ, RZ, UR38 ;  /* 0x00000026ff057e24 */ /* 0x001fc8000f8e00ff */
[----:B------:R0:W1:Y:S03]  /*14530*/  SYNCS.PHASECHK.TRANS64.TRYWAIT P0, [R5+URZ+0x2d868], R4 ;  /* 0x02d86804050075a7 */ /* 0x000066000800017f */
[----:B-1----:R-:W-:Y:S05]  /*14540*/  @!P0 NANOSLEEP.SYNCS 0x989680 ;  /* 0x009896800000895d */ /* 0x002fea0003900000 */
[----:B------:R-:W1:Y:S02]  /*14550*/  @!P0 SYNCS.PHASECHK.TRANS64 P0, [R5+URZ+0x2d868], R4 ;  /* 0x02d86804050085a7 */ /* 0x000e64000800007f */
[----:B-1----:R-:W-:Y:S05]  /*14560*/  @!P0 BRA `(.L_x_10337) ;  /* 0xfffffffc00ec8947 */ /* 0x002fea000383ffff */
[----:B------:R-:W-:Y:S05]  /*14570*/  BRA `(.L_x_10402) ;  /* 0xffffffdc00147947 */ /* 0x000fea000383ffff */
.L_x_10347:
[----:B0-----:R-:W-:-:S04]  /*14580*/  IMAD.U32 R4, RZ, RZ, UR38 ;  /* 0x00000026ff047e24 */ /* 0x001fc8000f8e00ff */
[----:B------:R0:W1:Y:S03]  /*14590*/  SYNCS.PHASECHK.TRANS64.TRYWAIT P0, [R4+URZ+0x2d848], R9 ;  /* 0x02d84809040075a7 */ /* 0x000066000800017f */
[----:B-1----:R-:W-:Y:S05]  /*145a0*/  @!P0 NANOSLEEP.SYNCS 0x989680 ;  /* 0x009896800000895d */ /* 0x002fea0003900000 */
[----:B------:R-:W1:Y:S02]  /*145b0*/  @!P0 SYNCS.PHASECHK.TRANS64 P0, [R4+URZ+0x2d848], R9 ;  /* 0x02d84809040085a7 */ /* 0x000e64000800007f */
[----:B-1----:R-:W-:Y:S05]  /*145c0*/  @!P0 BRA `(.L_x_10347) ;  /* 0xfffffffc00ec8947 */ /* 0x002fea000383ffff */
[----:B------:R-:W-:Y:S05]  /*145d0*/  BRA `(.L_x_10403) ;  /* 0xffffffe000787947 */ /* 0x000fea000383ffff */
.L_x_10354:
[----:B0-----:R-:W-:-:S04]  /*145e0*/  IMAD.U32 R4, RZ, RZ, UR38 ;  /* 0x00000026ff047e24 */ /* 0x001fc8000f8e00ff */
[----:B------:R0:W1:Y:S03]  /*145f0*/  SYNCS.PHASECHK.TRANS64.TRYWAIT P0, [R4+URZ+0x2d860], R9 ;  /* 0x02d86009040075a7 */ /* 0x000066000800017f */
[----:B-1----:R-:W-:Y:S05]  /*14600*/  @!P0 NANOSLEEP.SYNCS 0x989680 ;  /* 0x009896800000895d */ /* 0x002fea0003900000 */
[----:B------:R-:W1:Y:S02]  /*14610*/  @!P0 SYNCS.PHASECHK.TRANS64 P0, [R4+URZ+0x2d860], R9 ;  /* 0x02d86009040085a7 */ /* 0x000e64000800007f */
[----:B-1----:R-:W-:Y:S05]  /*14620*/  @!P0 BRA `(.L_x_10354) ;  /* 0xfffffffc00ec8947 */ /* 0x002fea000383ffff */
[----:B------:R-:W-:Y:S05]  /*14630*/  BRA `(.L_x_10404) ;  /* 0xffffffe4004c7947 */ /* 0x000fea000383ffff */
.L_x_10363:
[----:B0-----:R0:W1:Y:S02]  /*14640*/  SYNCS.PHASECHK.TRANS64.TRYWAIT P0, [R4+URZ+0x2d860], R3 ;  /* 0x02d86003040075a7 */ /* 0x001064000800017f */
[----:B-1----:R-:W-:Y:S05]  /*14650*/  @!P0 NANOSLEEP.SYNCS 0x989680 ;  /* 0x009896800000895d */ /* 0x002fea0003900000 */
[----:B------:R-:W1:Y:S02]  /*14660*/  @!P0 SYNCS.PHASECHK.TRANS64 P0, [R4+URZ+0x2d860], R3 ;  /* 0x02d86003040085a7 */ /* 0x000e64000800007f */
[----:B-1----:R-:W-:Y:S05]  /*14670*/  @!P0 BRA `(.L_x_10363) ;  /* 0xfffffffc00f08947 */ /* 0x002fea000383ffff */
[----:B------:R-:W-:Y:S05]  /*14680*/  BRA `(.L_x_10405) ;  /* 0xffffffe800447947 */ /* 0x000fea000383ffff */
.L_x_10369:
[----:B0-----:R0:W1:Y:S02]  /*14690*/  SYNCS.PHASECHK.TRANS64.TRYWAIT P0, [R8+URZ+0x2d820], R3 ;  /* 0x02d82003080075a7 */ /* 0x001064000800017f */
[----:B-1----:R-:W-:Y:S05]  /*146a0*/  @!P0 NANOSLEEP.SYNCS 0x989680 ;  /* 0x009896800000895d */ /* 0x002fea0003900000 */
[----:B------:R-:W1:Y:S02]  /*146b0*/  @!P0 SYNCS.PHASECHK.TRANS64 P0, [R8+URZ+0x2d820], R3 ;  /* 0x02d82003080085a7 */ /* 0x000e64000800007f */
[----:B-1----:R-:W-:Y:S05]  /*146c0*/  @!P0 BRA `(.L_x_10369) ;  /* 0xfffffffc00f08947 */ /* 0x002fea000383ffff */
[----:B------:R-:W-:Y:S05]  /*146d0*/  BRA `(.L_x_10406) ;  /* 0xffffffec00447947 */ /* 0x000fea000383ffff */
.L_x_10370:
        /* <DEDUP_REMOVED lines=8> */
.L_x_10408:
[----:B------:R-:W-:Y:S05]  /*14760*/  BSYNC B0 ;  /* 0x0000000000007941 */ /* 0x000fea0003800000 */
.L_x_10407:
[----:B------:R-:W-:Y:S05]  /*14770*/  BRA `(.L_x_10409) ;  /* 0xffffffec00287947 */ /* 0x000fea000383ffff */
.L_x_10371:
[----:B------:R-:W-:Y:S01]  /*14780*/  BSSY B0, `(.L_x_10410) ;  /* 0x0000006000007945 */ /* 0x000fe20003800000 */
[----:B------:R-:W-:-:S07]  /*14790*/  IMAD.MOV.U32 R15, RZ, RZ, -0x1 ;  /* 0xffffffffff0f7424 */ /* 0x000fce00078e00ff */
[----:B01----:R-:W-:Y:S05]  /*147a0*/  WARPSYNC.COLLECTIVE R15, `(.L_x_10411) ;  /* 0x000000000f0c7348 */ /* 0x003fea0003c00000 */
[----:B------:R-:W-:Y:S02]  /*147b0*/  ELECT P6, UR62, PT ;  /* 0x00000000003e782f */ /* 0x000fe400038c0000 */
[----:B------:R-:W-:Y:S01]  /*147c0*/  MOV R14, UR62 ;  /* 0x0000003e000e7c02 */ /* 0x000fe20008000f00 */
[----:B01----:R-:W-:Y:S10]  /*147d0*/  ENDCOLLECTIVE ;  /* 0x000000000000791b */ /* 0x003ff40003800000 */
.L_x_10411:
[----:B------:R-:W-:Y:S05]  /*147e0*/  BSYNC B0 ;  /* 0x0000000000007941 */ /* 0x000fea0003800000 */
.L_x_10410:
[----:B------:R-:W-:Y:S05]  /*147f0*/  BRA `(.L_x_10412) ;  /* 0xffffffec001c7947 */ /* 0x000fea000383ffff */
.L_x_10373:
[----:B0-----:R0:W2:Y:S02]  /*14800*/  SYNCS.PHASECHK.TRANS64.TRYWAIT P0, [R5+URZ], R4 ;  /* 0x00000004050075a7 */ /* 0x0010a4000800017f */
[----:B--2---:R-:W-:Y:S05]  /*14810*/  @!P0 NANOSLEEP.SYNCS 0x989680 ;  /* 0x009896800000895d */ /* 0x004fea0003900000 */
[----:B------:R-:W2:Y:S02]  /*14820*/  @!P0 SYNCS.PHASECHK.TRANS64 P0, [R5+URZ], R4 ;  /* 0x00000004050085a7 */ /* 0x000ea4000800007f */
[----:B--2---:R-:W-:Y:S05]  /*14830*/  @!P0 BRA `(.L_x_10373) ;  /* 0xfffffffc00f08947 */ /* 0x004fea000383ffff */
[----:B------:R-:W-:Y:S05]  /*14840*/  BRA `(.L_x_10413) ;  /* 0xffffffec00547947 */ /* 0x000fea000383ffff */
.L_x_10374:
[----:B--2---:R2:W3:Y:S02]  /*14850*/  SYNCS.PHASECHK.TRANS64.TRYWAIT P0, [R3+URZ], R2 ;  /* 0x00000002030075a7 */ /* 0x0044e4000800017f */
[----:B---3--:R-:W-:Y:S05]  /*14860*/  @!P0 NANOSLEEP.SYNCS 0x989680 ;  /* 0x009896800000895d */ /* 0x008fea0003900000 */
[----:B------:R-:W3:Y:S02]  /*14870*/  @!P0 SYNCS.PHASECHK.TRANS64 P0, [R3+URZ], R2 ;  /* 0x00000002030085a7 */ /* 0x000ee4000800007f */
[----:B---3--:R-:W-:Y:S05]  /*14880*/  @!P0 BRA `(.L_x_10374) ;  /* 0xfffffffc00f08947 */ /* 0x008fea000383ffff */
[----:B------:R-:W-:Y:S05]  /*14890*/  BRA `(.L_x_10414) ;  /* 0xffffffec00487947 */ /* 0x000fea000383ffff */
.L_x_10376:
[----:B0-----:R0:W2:Y:S02]  /*148a0*/  SYNCS.PHASECHK.TRANS64.TRYWAIT P0, [R5+URZ], R4 ;  /* 0x00000004050075a7 */ /* 0x0010a4000800017f */
[----:B--2---:R-:W-:Y:S05]  /*148b0*/  @!P0 NANOSLEEP.SYNCS 0x989680 ;  /* 0x009896800000895d */ /* 0x004fea0003900000 */
[----:B------:R-:W2:Y:S02]  /*148c0*/  @!P0 SYNCS.PHASECHK.TRANS64 P0, [R5+URZ], R4 ;  /* 0x00000004050085a7 */ /* 0x000ea4000800007f */
[----:B--2---:R-:W-:Y:S05]  /*148d0*/  @!P0 BRA `(.L_x_10376) ;  /* 0xfffffffc00f08947 */ /* 0x004fea000383ffff */
[----:B------:R-:W-:Y:S05]  /*148e0*/  BRA `(.L_x_10415) ;  /* 0xffffffec004c7947 */ /* 0x000fea000383ffff */
.L_x_10416:
        /* <DEDUP_REMOVED lines=9> */
.L_x_14869:


//--------------------- .text._ZN7cutlass13device_kernelIN5flash11enable_sm90INS1_16FlashAttnFwdSm90INS1_25CollectiveMainloopFwdSm90ILi2EN4cute5tupleIJNS5_1CILi1EEES8_S8_EEENS6_IJNS7_ILi192EEENS7_ILi128EEENS7_ILi96EEEEEELi96ENS_10bfloat16_tEfNS_4arch4Sm90ELb0ELb1ELb0ELb1ELb0ELb0ELb0ELb0ELb1ELb1ELb1ELb0EEENS1_21CollectiveEpilogueFwdINS6_IJSA_SC_SB_EEES9_SE_SG_Li384ELb1ELb1ELb1ELb0EEENS1_36VarlenDynamicPersistentTileSchedulerILi192ELi128ELi384ELi128ELb1ELb1ELb1ELb1ELb0ELb1EEEEEEEEEvNT_6ParamsE --------------------------
	.section	.text._ZN7cutlass13device_kernelIN5flash11enable_sm90INS1_16FlashAttnFwdSm90INS1_25CollectiveMainloopFwdSm90ILi2EN4cute5tupleIJNS5_1CILi1EEES8_S8_EEENS6_IJNS7_ILi192EEENS7_ILi128EEENS7_ILi96EEEEEELi96ENS_10bfloat16_tEfNS_4arch4Sm90ELb0ELb1ELb0ELb1ELb0ELb0ELb0ELb0ELb1ELb1ELb1ELb0EEENS1_21CollectiveEpilogueFwdINS6_IJSA_SC_SB_EEES9_SE_SG_Li384ELb1ELb1ELb1ELb0EEENS1_36VarlenDynamicPersistentTileSchedulerILi192ELi128ELi384ELi128ELb1ELb1ELb1ELb1ELb0ELb1EEEEEEEEEvNT_6ParamsE,"ax",@progbits
	.align	128
.text._ZN7cutlass13device_kernelIN5flash11enable_sm90INS1_16FlashAttnFwdSm90INS1_25CollectiveMainloopFwdSm90ILi2EN4cute5tupleIJNS5_1CILi1EEES8_S8_EEENS6_IJNS7_ILi192EEENS7_ILi128EEENS7_ILi96EEEEEELi96ENS_10bfloat16_tEfNS_4arch4Sm90ELb0ELb1ELb0ELb1ELb0ELb0ELb0ELb0ELb1ELb1ELb1ELb0EEENS1_21CollectiveEpilogueFwdINS6_IJSA_SC_SB_EEES9_SE_SG_Li384ELb1ELb1ELb1ELb0EEENS1_36VarlenDynamicPersistentTileSchedulerILi192ELi128ELi384ELi128ELb1ELb1ELb1ELb1ELb0ELb1EEEEEEEEEvNT_6ParamsE:
        .type           _ZN7cutlass13device_kernelIN5flash11enable_sm90INS1_16FlashAttnFwdSm90INS1_25CollectiveMainloopFwdSm90ILi2EN4cute5tupleIJNS5_1CILi1EEES8_S8_EEENS6_IJNS7_ILi192EEENS7_ILi128EEENS7_ILi96EEEEEELi96ENS_10bfloat16_tEfNS_4arch4Sm90ELb0ELb1ELb0ELb1ELb0ELb0ELb0ELb0ELb1ELb1ELb1ELb0EEENS1_21CollectiveEpilogueFwdINS6_IJSA_SC_SB_EEES9_SE_SG_Li384ELb1ELb1ELb1ELb0EEENS1_36VarlenDynamicPersistentTileSchedulerILi192ELi128ELi384ELi128ELb1ELb1ELb1ELb1ELb0ELb1EEEEEEEEEvNT_6ParamsE,@function
        .size           _ZN7cutlass13device_kernelIN5flash11enable_sm90INS1_16FlashAttnFwdSm90INS1_25CollectiveMainloopFwdSm90ILi2EN4cute5tupleIJNS5_1CILi1EEES8_S8_EEENS6_IJNS7_ILi192EEENS7_ILi128EEENS7_ILi96EEEEEELi96ENS_10bfloat16_tEfNS_4arch4Sm90ELb0ELb1ELb0ELb1ELb0ELb0ELb0ELb0ELb1ELb1ELb1ELb0EEENS1_21CollectiveEpilogueFwdINS6_IJSA_SC_SB_EEES9_SE_SG_Li384ELb1ELb1ELb1ELb0EEENS1_36VarlenDynamicPersistentTileSchedulerILi192ELi128ELi384ELi128ELb1ELb1ELb1ELb1ELb0ELb1EEEEEEEEEvNT_6ParamsE,(.L_x_14870 - _ZN7cutlass13device_kernelIN5flash11enable_sm90INS1_16FlashAttnFwdSm90INS1_25CollectiveMainloopFwdSm90ILi2EN4cute5tupleIJNS5_1CILi1EEES8_S8_EEENS6_IJNS7_ILi192EEENS7_ILi128EEENS7_ILi96EEEEEELi96ENS_10bfloat16_tEfNS_4arch4Sm90ELb0ELb1ELb0ELb1ELb0ELb0ELb0ELb0ELb1ELb1ELb1ELb0EEENS1_21CollectiveEpilogueFwdINS6_IJSA_SC_SB_EEES9_SE_SG_Li384ELb1ELb1ELb1ELb0EEENS1_36VarlenDynamicPersistentTileSchedulerILi192ELi128ELi384ELi128ELb1ELb1ELb1ELb1ELb0ELb1EEEEEEEEEvNT_6ParamsE)
        .other          _ZN7cutlass13device_kernelIN5flash11enable_sm90INS1_16FlashAttnFwdSm90INS1_25CollectiveMainloopFwdSm90ILi2EN4cute5tupleIJNS5_1CILi1EEES8_S8_EEENS6_IJNS7_ILi192EEENS7_ILi128EEENS7_ILi96EEEEEELi96ENS_10bfloat16_tEfNS_4arch4Sm90ELb0ELb1ELb0ELb1ELb0ELb0ELb0ELb0ELb1ELb1ELb1ELb0EEENS1_21CollectiveEpilogueFwdINS6_IJSA_SC_SB_EEES9_SE_SG_Li384ELb1ELb1ELb1ELb0EEENS1_36VarlenDynamicPersistentTileSchedulerILi192ELi128ELi384ELi128ELb1ELb1ELb1ELb1ELb0ELb1EEEEEEEEEvNT_6ParamsE,@"STO_CUDA_ENTRY STV_DEFAULT"
_ZN7cutlass13device_kernelIN5flash11enable_sm90INS1_16FlashAttnFwdSm90INS1_25CollectiveMainloopFwdSm90ILi2EN4cute5tupleIJNS5_1CILi1EEES8_S8_EEENS6_IJNS7_ILi192EEENS7_ILi128EEENS7_ILi96EEEEEELi96ENS_10bfloat16_tEfNS_4arch4Sm90ELb0ELb1ELb0ELb1ELb0ELb0ELb0ELb0ELb1ELb1ELb1ELb0EEENS1_21CollectiveEpilogueFwdINS6_IJSA_SC_SB_EEES9_SE_SG_Li384ELb1ELb1ELb1ELb0EEENS1_36VarlenDynamicPersistentTileSchedulerILi192ELi128ELi384ELi128ELb1ELb1ELb1ELb1ELb0ELb1EEEEEEEEEvNT_6ParamsE:
        /* <DEDUP_REMOVED lines=18> */
.L_x_10418:
[----:B------:R-:W-:Y:S05]  /*0120*/  BSYNC B0 ;  /* 0x0000000000007941 */ /* 0x000fea0003800000 */
.L_x_10417:
        /* <DEDUP_REMOVED lines=41> */
.L_x_10419:
        /* <DEDUP_REMOVED lines=22> */
.L_x_10420:
        /* <DEDUP_REMOVED lines=18> */
.L_x_10421:
        /* <DEDUP_REMOVED lines=22> */
.L_x_10422:
        /* <DEDUP_REMOVED lines=22> */
.L_x_10423:
[----:B------:R-:W-:Y:S01]  /*0900*/  PLOP3.LUT P0, PT, PT, PT, UP0, 0x80, 0x0 ;  /* 0x000000000000781c */ /* 0x000fe20003f0f008 */
[----:B------:R-:W-:Y:S01]  /*0910*/  UMOV UR36, 0x1 ;  /* 0x0000000100247882 */ /* 0x000fe20000000000 */
[----:B------:R-:W-:Y:S01]  /*0920*/  NOP ;  /* 0x0000000000007918 */ /* 0x000fe20000000000 */
[----:B------:R-:W-:Y:S01]  /*0930*/  USEL UR36, UR36, 0x2, !UP0 ;  /* 0x0000000224247887 */ /* 0x000fe2000c000000 */
[----:B------:R-:W-:Y:S01]  /*0940*/  ULDC.64 UR52, c[0x0][0x208] ;  /* 0x0000820000347ab9 */ /* 0x000fe20000000a00 */
[----:B012-4-:R-:W-:Y:S08]  /*0950*/  BAR.SYNC.DEFER_BLOCKING 0x0 ;  /* 0x0000000000007b1d */ /* 0x017ff00000010000 */
[----:B------:R-:W-:Y:S05]  /*0960*/  @!P0 BRA `(.L_x_10424) ;  /* 0x0000010400088947 */ /* 0x000fea0003800000 */
.L_x_10425:
        /* <DEDUP_REMOVED lines=18> */
[----:B------:R-:W-:Y:S01]  /*0a90*/  VIADD R13, R2, 0xffffff80 ;  /* 0xffffff80020d7836 */ /* 0x000fe20000000000 */
[----:B------:R-:W-:Y:S01]  /*0aa0*/  R2UR UR5, R9 ;  /* 0x00000000090572ca */ /* 0x000fe200000e0000 */
[----:B------:R-:W-:Y:S01]  /*0ab0*/  IMAD.MOV.U32 R18, RZ, RZ, 0x40 ;  /* 0x00000040ff127424 */ /* 0x000fe200078e00ff */
[----:B------:R-:W-:Y:S01]  /*0ac0*/  R2UR UR7, R10 ;  /* 0x000000000a0772ca */ /* 0x000fe200000e0000 */
[----:B------:R-:W-:Y:S01]  /*0ad0*/  ULOP3.LUT UR50, UR36, 0x1, URZ, 0xfc, !UPT ;  /* 0x0000000124327892 */ /* 0x000fe2000f8efc3f */
[----:B------:R-:W-:Y:S01]  /*0ae0*/  SHF.R.S32.HI R0, RZ, 0x1f, R13 ;  /* 0x0000001fff007819 */ /* 0x000fe2000001140d */
[----:B------:R-:W-:Y:S01]  /*0af0*/  UMOV UR49, URZ ;  /* 0x0000003f00317c82 */ /* 0x000fe20008000000 */
[----:B------:R-:W-:Y:S01]  /*0b00*/  R2UR UR6, R11 ;  /* 0x000000000b0672ca */ /* 0x000fe200000e0000 */
[----:B------:R-:W-:Y:S01]  /*0b10*/  UMOV UR51, URZ ;  /* 0x0000003f00337c82 */ /* 0x000fe20008000000 */
[CC--:B------:R-:W-:Y:S01]  /*0b20*/  LEA.HI R3, R0.reuse, R13.reuse, RZ, 0x4 ;  /* 0x0000000d00037211 */ /* 0x0c0fe200078f20ff */
[----:B------:R-:W-:Y:S01]  /*0b30*/  UMOV UR48, URZ ;  /* 0x0000003f00307c82 */ /* 0x000fe20008000000 */
[----:B------:R-:W-:-:S02]  /*0b40*/  LEA.HI R2, R0, R13, RZ, 0x7 ;  /* 0x0000000d00027211 */ /* 0x000fc400078f38ff */
[----:B------:R-:W-:Y:S02]  /*0b50*/  LOP3.LUT R4, R3, 0xfffffff0, RZ, 0xc0, !PT ;  /* 0xfffffff003047812 */ /* 0x000fe400078ec0ff */
[----:B------:R-:W-:Y:S02]  /*0b60*/  SHF.R.S32.HI R6, RZ, 0x4, R3 ;  /* 0x00000004ff067819 */ /* 0x000fe40000011403 */
[----:B------:R-:W-:Y:S01]  /*0b70*/  LOP3.LUT R151, R2, 0xffffff80, RZ, 0xc0, !PT ;  /* 0xffffff8002977812 */ /* 0x000fe200078ec0ff */
[----:B------:R-:W-:Y:S01]  /*0b80*/  IMAD.IADD R4, R13, 0x1, -R4 ;  /* 0x000000010d047824 */ /* 0x000fe200078e0a04 */
[----:B------:R-:W-:Y:S02]  /*0b90*/  LEA.HI R3, R3, R6, RZ, 0x1 ;  /* 0x0000000603037211 */ /* 0x000fe400078f08ff */
[----:B------:R-:W-:Y:S01]  /*0ba0*/  LEA.HI R7, R0, R13, RZ, 0x5 ;  /* 0x0000000d00077211 */ /* 0x000fe200078f28ff */
[----:B------:R-:W-:Y:S01]  /*0bb0*/  IMAD.IADD R151, R13, 0x1, -R151 ;  /* 0x000000010d977824 */ /* 0x000fe200078e0a97 */
[----:B------:R-:W-:-:S02]  /*0bc0*/  LOP3.LUT R5, R3, 0x1ffffffe, RZ, 0xc0, !PT ;  /* 0x1ffffffe03057812 */ /* 0x000fc400078ec0ff */
[----:B------:R-:W-:Y:S02]  /*0bd0*/  SHF.R.S32.HI R3, RZ, 0x1f, R4 ;  /* 0x0000001fff037819 */ /* 0x000fe40000011404 */
[----:B------:R-:W-:Y:S01]  /*0be0*/  SHF.R.S32.HI R8, RZ, 0x1f, R151 ;  /* 0x0000001fff087819 */ /* 0x000fe20000011497 */
[----:B------:R-:W-:Y:S01]  /*0bf0*/  IMAD.IADD R5, R6, 0x1, -R5 ;  /* 0x0000000106057824 */ /* 0x000fe200078e0a05 */
[----:B------:R-:W-:Y:S02]  /*0c00*/  LEA.HI R3, R3, R4, RZ, 0x3 ;  /* 0x0000000403037211 */ /* 0x000fe400078f18ff */
[----:B------:R-:W-:Y:S01]  /*0c10*/  LEA.HI R9, R8, R151, RZ, 0x2 ;  /* 0x0000009708097211 */ /* 0x000fe200078f10ff */
[----:B------:R-:W-:Y:S01]  /*0c20*/  IMAD.SHL.U32 R5, R5, 0x8, RZ ;  /* 0x0000000805057824 */ /* 0x000fe200078e00ff */
[----:B------:R-:W-:Y:S01]  /*0c30*/  SHF.R.S32.HI R7, RZ, 0x5, R7 ;  /* 0x00000005ff077819 */ /* 0x000fe20000011407 */
[----:B------:R-:W-:Y:S01]  /*0c40*/  IMAD.SHL.U32 R6, R3, 0x40, RZ ;  /* 0x0000004003067824 */ /* 0x000fe200078e00ff */
[----:B------:R-:W-:-:S02]  /*0c50*/  SHF.R.S32.HI R10, RZ, 0x2, R9 ;  /* 0x00000002ff0a7819 */ /* 0x000fc40000011409 */
[----:B------:R-:W-:Y:S01]  /*0c60*/  SHF.R.S32.HI R11, RZ, 0x1f, R9 ;  /* 0x0000001fff0b7819 */ /* 0x000fe20000011409 */
[----:B------:R-:W-:Y:S01]  /*0c70*/  IMAD R12, R7, 0x10, R4 ;  /* 0x00000010070c7824 */ /* 0x000fe200078e0204 */
[----:B------:R-:W-:Y:S02]  /*0c80*/  LOP3.LUT R3, R3, 0xfffffff8, RZ, 0xc0, !PT ;  /* 0xfffffff803037812 */ /* 0x000fe400078ec0ff */
[----:B------:R-:W-:Y:S02]  /*0c90*/  SHF.R.S32.HI R14, RZ, 0x7, R2 ;  /* 0x00000007ff0e7819 */ /* 0x000fe40000011402 */
[----:B------:R-:W-:Y:S01]  /*0ca0*/  LEA.HI R11, R11, R10, RZ, 0x3 ;  /* 0x0000000a0b0b7211 */ /* 0x000fe200078f18ff */
[----:B------:R-:W-:Y:S01]  /*0cb0*/  IMAD.IADD R3, R4, 0x1, -R3 ;  /* 0x0000000104037824 */ /* 0x000fe200078e0a03 */
[----:B------:R-:W-:Y:S01]  /*0cc0*/  LEA.HI R8, R8, R151, RZ, 0x5 ;  /* 0x0000009708087211 */ /* 0x000fe200078f28ff */
[----:B------:R-:W-:Y:S01]  /*0cd0*/  IMAD.HI R4, R14, 0x55555556, RZ ;  /* 0x555555560e047827 */ /* 0x000fe200078e02ff */
[----:B------:R-:W-:-:S02]  /*0ce0*/  LOP3.LUT R11, R11, 0xfffffff8, RZ, 0xc0, !PT ;  /* 0xfffffff80b0b7812 */ /* 0x000fc400078ec0ff */
[----:B------:R-:W-:Y:S01]  /*0cf0*/  LOP3.LUT R6, R6, 0x7ffffe00, RZ, 0xc0, !PT ;  /* 0x7ffffe0006067812 */ /* 0x000fe200078ec0ff */
[----:B------:R-:W-:Y:S01]  /*0d00*/  IMAD.SHL.U32 R2, R3, 0x40, RZ ;  /* 0x0000004003027824 */ /* 0x000fe200078e00ff */
[----:B------:R-:W-:Y:S01]  /*0d10*/  LEA.HI R4, R4, R4, RZ, 0x1 ;  /* 0x0000000404047211 */ /* 0x000fe200078f08ff */
[----:B------:R-:W-:Y:S01]  /*0d20*/  IMAD.IADD R11, R10, 0x1, -R11 ;  /* 0x000000010a0b7824 */ /* 0x000fe200078e0a0b */
[----:B------:R-:W-:Y:S01]  /*0d30*/  SHF.R.S32.HI R8, RZ, 0x5, R8 ;  /* 0x00000005ff087819 */ /* 0x000fe20000011408 */
[----:B------:R-:W-:Y:S01]  /*0d40*/  IMAD R6, R7, 0x400, R6 ;  /* 0x0000040007067824 */ /* 0x000fe200078e0206 */
[----:B------:R-:W-:Y:S01]  /*0d50*/  LOP3.LUT R2, R2, 0x1c0, RZ, 0xc0, !PT ;  /* 0x000001c002027812 */ /* 0x000fe200078ec0ff */
[--C-:B------:R-:W-:Y:S01]  /*0d60*/  IMAD.U32 R7, R12, 0x20, R5.reuse ;  /* 0x000000200c077824 */ /* 0x100fe200078e0005 */
[----:B------:R-:W-:Y:S01]  /*0d70*/  LEA.HI R0, R0, R13, RZ, 0x2 ;  /* 0x0000000d00007211 */ /* 0x000fe200078f10ff */
[----:B------:R-:W-:Y:S01]  /*0d80*/  IMAD R4, R4, -0x3, R14 ;  /* 0xfffffffd04047824 */ /* 0x000fe200078e020e */
[----:B------:R-:W-:Y:S01]  /*0d90*/  LOP3.LUT R5, R2, 0x8, R5, 0xf8, !PT ;  /* 0x0000000802057812 */ /* 0x000fe200078ef805 */
[----:B------:R-:W-:Y:S01]  /*0da0*/  IMAD R11, R8, 0x10, R11 ;  /* 0x00000010080b7824 */ /* 0x000fe200078e020b */
[----:B------:R-:W-:Y:S01]  /*0db0*/  SHF.R.U32.HI R2, RZ, 0x3, R2 ;  /* 0x00000003ff027819 */ /* 0x000fe20000011602 */
[----:B------:R0:W-:Y:S01]  /*0dc0*/  STL [R1+0x1c], R7 ;  /* 0x00001c0701007387 */ /* 0x0001e20000100800 */
[----:B------:R-:W-:-:S02]  /*0dd0*/  LOP3.LUT R149, R0, 0xfffffffc, RZ, 0xc0, !PT ;  /* 0xfffffffc00957812 */ /* 0x000fc400078ec0ff */
[----:B------:R-:W-:Y:S02]  /*0de0*/  LOP3.LUT R5, R5, R2, RZ, 0x3c, !PT ;  /* 0x0000000205057212 */ /* 0x000fe400078e3cff */
[----:B------:R-:W-:Y:S01]  /*0df0*/  R2P PR, R3, 0x6 ;  /* 0x0000000603007804 */ /* 0x000fe20000000000 */
[----:B------:R-:W-:Y:S01]  /*0e00*/  IMAD.IADD R149, R13, 0x1, -R149 ;  /* 0x000000010d957824 */ /* 0x000fe200078e0a95 */
[----:B------:R-:W-:Y:S01]  /*0e10*/  SHF.R.S32.HI R150, RZ, 0x2, R0 ;  /* 0x00000002ff967819 */ /* 0x000fe20000011400 */
[----:B------:R-:W-:Y:S02]  /*0e20*/  IMAD.IADD R5, R6, 0x1, R5 ;  /* 0x0000000106057824 */ /* 0x000fe400078e0205 */
[----:B0-----:R-:W-:Y:S01]  /*0e30*/  IMAD R7, R4, 0x40, R11 ;  /* 0x0000004004077824 */ /* 0x001fe200078e020b */
[----:B------:R-:W-:Y:S01]  /*0e40*/  LOP3.LUT R4, R9, 0x7ffffffc, RZ, 0xc0, !PT ;  /* 0x7ffffffc09047812 */ /* 0x000fe200078ec0ff */
[C---:B------:R-:W-:Y:S01]  /*0e50*/  IMAD.SHL.U32 R137, R149.reuse, 0x8, RZ ;  /* 0x0000000895897824 */ /* 0x040fe200078e00ff */
[----:B------:R-:W-:-:S02]  /*0e60*/  LEA.HI R2, R149, R149, RZ, 0x1 ;  /* 0x0000009595027211 */ /* 0x000fc400078f08ff */
[----:B------:R0:W-:Y:S01]  /*0e70*/  STL [R1+0x18], R7 ;  /* 0x0000180701007387 */ /* 0x0001e20000100800 */
[----:B------:R-:W-:Y:S01]  /*0e80*/  IMAD.IADD R4, R151, 0x1, -R4 ;  /* 0x0000000197047824 */ /* 0x000fe200078e0a04 */
[----:B------:R-:W-:Y:S01]  /*0e90*/  LEA R17, R5, UR42, 0x1 ;  /* 0x0000002a05117c11 */ /* 0x000fe2000f8e08ff */
[----:B------:R-:W-:Y:S01]  /*0ea0*/  VIADD R138, R137, 0x20 ;  /* 0x00000020898a7836 */ /* 0x000fe20000000000 */
[----:B------:R-:W-:Y:S01]  /*0eb0*/  LOP3.LUT R2, R2, 0x1ffffffe, RZ, 0xc0, !PT ;  /* 0x1ffffffe02027812 */ /* 0x000fe200078ec0ff */
[----:B------:R-:W-:Y:S01]  /*0ec0*/  IMAD.SHL.U32 R16, R4, 0x2, RZ ;  /* 0x0000000204107824 */ /* 0x000fe200078e00ff */
[----:B------:R-:W-:Y:S01]  /*0ed0*/  SEL R18, R18, 0xffffffc0, !P2 ;  /* 0xffffffc012127807 */ /* 0x000fe20005000000 */
[----:B------:R-:W-:Y:S01]  /*0ee0*/  VIADD R19, R17, 0x21800 ;  /* 0x0002180011137836 */ /* 0x000fe20000000000 */
[----:B------:R-:W-:Y:S01]  /*0ef0*/  SHF.R.S32.HI R3, RZ, 0x1f, R138 ;  /* 0x0000001fff037819 */ /* 0x000fe2000001148a */
[----:B------:R-:W-:Y:S02]  /*0f00*/  VIADD R140, R137, 0x40 ;  /* 0x00000040898c7836 */ /* 0x000fe40000000000 */
        /* <DEDUP_REMOVED lines=15> */
[----:B------:R-:W-:Y:S01]  /*1000*/  VIADD R22, R17, 0x21820 ;  /* 0x0002182011167836 */ /* 0x000fe20000000000 */
[----:B------:R-:W-:Y:S01]  /*1010*/  SHF.R.S32.HI R153, RZ, 0x1f, R142 ;  /* 0x0000001fff997819 */ /* 0x000fe2000001148e */
[----:B------:R-:W-:Y:S01]  /*1020*/  IMAD.IADD R2, R149, 0x1, -R2 ;  /* 0x0000000195027824 */ /* 0x000fe200078e0a02 */
[----:B------:R-:W-:Y:S01]  /*1030*/  SHF.R.S32.HI R152, RZ, 0x1f, R141 ;  /* 0x0000001fff987819 */ /* 0x000fe2000001148d */
[----:B------:R-:W-:-:S02]  /*1040*/  @P1 VIADD R22, R19, 0xffffffe0 ;  /* 0xffffffe013161836 */ /* 0x000fc40000000000 */
[----:B------:R-:W-:Y:S02]  /*1050*/  IMAD.IADD R19, R19, 0x1, R18 ;  /* 0x0000000113137824 */ /* 0x000fe400078e0212 */
[----:B------:R-:W-:Y:S02]  /*1060*/  VIADD R139, R16, 0x18 ;  /* 0x00000018108b7836 */ /* 0x000fe40000000000 */
[----:B------:R-:W-:Y:S02]  /*1070*/  IMAD R136, R2, 0x8, R7 ;  /* 0x0000000802887824 */ /* 0x000fe400078e0207 */
[----:B------:R-:W-:Y:S02]  /*1080*/  IMAD.IADD R18, R18, 0x1, R22 ;  /* 0x0000000112127824 */ /* 0x000fe400078e0216 */
[----:B0-----:R-:W-:-:S07]  /*1090*/  VIADD R23, R22, 0x6000 ;  /* 0x0000600016177836 */ /* 0x001fce0000000000 */
.L_x_10521:
        /* <DEDUP_REMOVED lines=11> */
[----:B01----:R-:W-:Y:S02]  /*1150*/  IMAD.U32 R2, RZ, RZ, UR8 ;  /* 0x00000008ff027e24 */ /* 0x003fe4000f8e00ff */
[----:B----4-:R-:W-:Y:S01]  /*1160*/  IMAD.U32 R3, RZ, RZ, UR9 ;  /* 0x00000009ff037e24 */ /* 0x010fe2000f8e00ff */
[----:B------:R-:W-:Y:S02]  /*1170*/  @UP1 UIMAD.WIDE UR8, UR6, 0x4, UR10 ;  /* 0x00000004060818a5 */ /* 0x000fe4000f8e020a */
[----:B------:R-:W-:Y:S02]  /*1180*/  ULOP3.LUT UR4, UR7, 0xff000000, URZ, 0xc0, !UPT ;  /* 0xff00000007047892 */ /* 0x000fe4000f8ec03f */
[----:B--2---:R-:W2:Y:S01]  /*1190*/  @P0 LDG.E R2, desc[UR52][R2.64] ;  /* 0x0000003402020981 */ /* 0x004ea2000c1e1900 */
[----:B------:R-:W-:Y:S01]  /*11a0*/  ULDC.64 UR10, c[0x0][0xa20] ;  /* 0x00028800000a7ab9 */ /* 0x000fe20000000a00 */
[----:B------:R-:W-:-:S02]  /*11b0*/  IMAD.U32 R4, RZ, RZ, UR8 ;  /* 0x00000008ff047e24 */ /* 0x000fc4000f8e00ff */
[----:B------:R-:W-:Y:S01]  /*11c0*/  IMAD.U32 R5, RZ, RZ, UR9 ;  /* 0x00000009ff057e24 */ /* 0x000fe2000f8e00ff */
[----:B------:R-:W-:-:S04]  /*11d0*/  ULDC.64 UR8, c[0x0][0x418] ;  /* 0x0001060000087ab9 */ /* 0x000fc80000000a00 */
[----:B---3--:R-:W3:Y:S01]  /*11e0*/  @P2 LDG.E R4, desc[UR52][R4.64] ;  /* 0x0000003404042981 */ /* 0x008ee2000c1e1900 */
        /* <DEDUP_REMOVED lines=30> */
.L_x_10426:
        /* <DEDUP_REMOVED lines=9> */
.L_x_10427:
        /* <DEDUP_REMOVED lines=13> */
.L_x_10428:
[----:B------:R-:W-:Y:S01]  /*1530*/  ULDC UR6, c[0x0][0x448] ;  /* 0x0001120000067ab9 */ /* 0x000fe20000000800 */
[----:B------:R-:W-:Y:S02]  /*1540*/  UIMAD UR40, UR5, 0xc0, URZ ;  /* 0x000000c0052878a4 */ /* 0x000fe4000f8e023f */
        /* <DEDUP_REMOVED lines=24> */
.L_x_10430:
[----:B------:R-:W-:-:S11]  /*16d0*/  UISETP.NE.AND UP1, UPT, UR5, 0x1, UPT ;  /* 0x000000010500788c */ /* 0x000fd6000bf25270 */
[----:B------:R-:W-:Y:S02]  /*16e0*/  @UP1 ULDC.64 UR10, c[0x0][0x9e8] ;  /* 0x00027a00000a1ab9 */ /* 0x000fe40000000a00 */
[----:B------:R-:W-:-:S04]  /*16f0*/  UIMAD.WIDE.U32 UR6, UR8, UR10, URZ ;  /* 0x0000000a080672a5 */ /* 0x000fc8000f8e003f */
[----:B------:R-:W-:-:S12]  /*1700*/  @UP1 USHF.R.U32.HI UR8, URZ, UR11, UR7 ;  /* 0x0000000b3f081299 */ /* 0x000fd80008011607 */
.L_x_10431:
[----:B------:R-:W-:-:S04]  /*1710*/  UIMAD UR8, UR8, UR5, UR5 ;  /* 0x00000005080872a4 */ /* 0x000fc8000f8e0205 */
[----:B------:R-:W-:-:S04]  /*1720*/  UISETP.LT.AND UP1, UPT, UR4, UR8, UPT ;  /* 0x000000080400728c */ /* 0x000fc8000bf21270 */
[----:B------:R-:W-:-:S12]  /*1730*/  USEL UR4, UR4, UR8, UP1 ;  /* 0x0000000804047287 */ /* 0x000fd80008800000 */
.L_x_10429:
        /* <DEDUP_REMOVED lines=30> */
.L_x_10433:
[----:B------:R-:W-:-:S11]  /*1920*/  UISETP.NE.AND UP0, UPT, UR5, 0x1, UPT ;  /* 0x000000010500788c */ /* 0x000fd6000bf05270 */
[----:B------:R-:W-:Y:S02]  /*1930*/  @UP0 ULDC.64 UR10, c[0x0][0x9e8] ;  /* 0x00027a00000a0ab9 */ /* 0x000fe40000000a00 */
[----:B------:R-:W-:-:S04]  /*1940*/  UIMAD.WIDE.U32 UR8, UR7, UR10, URZ ;  /* 0x0000000a070872a5 */ /* 0x000fc8000f8e003f */
[----:B------:R-:W-:-:S12]  /*1950*/  @UP0 USHF.R.U32.HI UR7, URZ, UR11, UR9 ;  /* 0x0000000b3f070299 */ /* 0x000fd80008011609 */
.L_x_10434:
[----:B------:R-:W-:-:S04]  /*1960*/  UIMAD UR5, UR7, UR5, URZ ;  /* 0x00000005070572a4 */ /* 0x000fc8000f8e023f */
[----:B------:R-:W-:-:S04]  /*1970*/  UISETP.LT.AND UP0, UPT, UR4, UR5, UPT ;  /* 0x000000050400728c */ /* 0x000fc8000bf01270 */
[----:B------:R-:W-:-:S12]  /*1980*/  USEL UR4, UR4, UR5, !UP0 ;  /* 0x0000000504047287 */ /* 0x000fd8000c000000 */
.L_x_10432:
        /* <DEDUP_REMOVED lines=48> */
.L_x_10435:
[----:B------:R-:W-:Y:S01]  /*1c90*/  UIMAD UR37, UR38, UR4, UR37 ;  /* 0x00000004262572a4 */ /* 0x000fe2000f8e0225 */
[----:B------:R-:W-:Y:S01]  /*1ca0*/  IMAD.U32 R2, RZ, RZ, UR6 ;  /* 0x00000006ff027e24 */ /* 0x000fe2000f8e00ff */
[----:B------:R-:W-:Y:S01]  /*1cb0*/  PLOP3.LUT P0, PT, PT, PT, PT, 0x80, 0x0 ;  /* 0x000000000000781c */ /* 0x000fe20003f0f070 */
[----:B------:R-:W-:Y:S01]  /*1cc0*/  IMAD.U32 R3, RZ, RZ, UR4 ;  /* 0x00000004ff037e24 */ /* 0x000fe2000f8e00ff */
[----:B------:R-:W-:Y:S01]  /*1cd0*/  CS2R R134, SRZ ;  /* 0x0000000000867805 */ /* 0x000fe2000001ff00 */
[----:B------:R-:W-:Y:S01]  /*1ce0*/  IMAD.MOV.U32 R20, RZ, RZ, RZ ;  /* 0x000000ffff147224 */ /* 0x000fe200078e00ff */
[----:B------:R-:W-:Y:S02]  /*1cf0*/  CS2R R132, SRZ ;  /* 0x0000000000847805 */ /* 0x000fe4000001ff00 */
[----:B------:R-:W-:Y:S02]  /*1d00*/  CS2R R130, SRZ ;  /* 0x0000000000827805 */ /* 0x000fe4000001ff00 */
[----:B------:R-:W-:Y:S01]  /*1d10*/  VIADDMNMX R2, R3, UR37, R2, PT ;  /* 0x0000002503027c46 */ /* 0x000fe2000b800102 */
[----:B------:R-:W-:Y:S01]  /*1d20*/  IMAD.MOV.U32 R3, RZ, RZ, RZ ;  /* 0x000000ffff037224 */ /* 0x000fe200078e00ff */
        /* <DEDUP_REMOVED lines=23> */
[----:B------:R-:W0:Y:S02]  /*1ea0*/  S2R R0, SR_TID.X ;  /* 0x0000000000007919 */ /* 0x000e240000002100 */
[----:B0-----:R-:W-:-:S05]  /*1eb0*/  VIADD R4, R0, 0xffffff80 ;  /* 0xffffff8000047836 */ /* 0x001fca0000000000 */
[----:B------:R-:W-:-:S04]  /*1ec0*/  SHF.R.S32.HI R0, RZ, 0x1f, R4 ;  /* 0x0000001fff007819 */ /* 0x000fc80000011404 */
[----:B------:R-:W-:-:S04]  /*1ed0*/  LEA.HI R0, R0, R4, RZ, 0x7 ;  /* 0x0000000400007211 */ /* 0x000fc800078f38ff */
[----:B------:R-:W-:-:S06]  /*1ee0*/  SHF.R.S32.HI R0, RZ, 0x7, R0 ;  /* 0x00000007ff007819 */ /* 0x000fcc0000011400 */
[----:B------:R-:W0:Y:S02]  /*1ef0*/  SHFL.IDX PT, R0, R0, RZ, 0x1f ;  /* 0x00001fff00007589 */ /* 0x000e2400000e0000 */
[----:B0-----:R-:W-:-:S13]  /*1f00*/  R2UR UR45, R0 ;  /* 0x00000000002d72ca */ /* 0x001fda00000e0000 */
[----:B------:R-:W-:-:S04]  /*1f10*/  UIMAD.WIDE UR4, UR45, 0x55555556, URZ ;  /* 0x555555562d0478a5 */ /* 0x000fc8000f8e023f */
[----:B------:R-:W-:Y:S02]  /*1f20*/  ULEA.HI UR54, UR5, UR5, URZ, 0x1 ;  /* 0x0000000505367291 */ /* 0x000fe4000f8f083f */
[----:B------:R-:W-:Y:S02]  /*1f30*/  UIADD3 UR5, UR42, 0x21800, URZ ;  /* 0x000218002a057890 */ /* 0x000fe4000fffe03f */
[----:B------:R-:W-:Y:S02]  /*1f40*/  UIMAD UR54, UR54, -0x3, UR45 ;  /* 0xfffffffd363678a4 */ /* 0x000fe4000f8e022d */
[----:B------:R-:W-:Y:S02]  /*1f50*/  ULOP3.LUT UP0, URZ, UR5, 0x3ff, URZ, 0xc0, !UPT ;  /* 0x000003ff053f7892 */ /* 0x000fe4000f80c03f */
[----:B------:R-:W-:Y:S02]  /*1f60*/  ULEA UR4, UR54, UR42, 0xc ;  /* 0x0000002a36047291 */ /* 0x000fe4000f8e603f */
[----:B------:R-:W-:-:S02]  /*1f70*/  ULEA UR5, UR54, UR5, 0xd ;  /* 0x0000000536057291 */ /* 0x000fc4000f8e683f */
[----:B------:R-:W-:Y:S01]  /*1f80*/  PLOP3.LUT P0, PT, PT, PT, UP0, 0x80, 0x0 ;  /* 0x000000000000781c */ /* 0x000fe20003f0f008 */
[----:B------:R-:W-:Y:S02]  /*1f90*/  UIADD3 UR4, UR4, 0xc400, URZ ;  /* 0x0000c40004047890 */ /* 0x000fe4000fffe03f */
[----:B------:R-:W-:Y:S02]  /*1fa0*/  USHF.R.U32.HI UR5, URZ, 0x4, UR5 ;  /* 0x000000043f057899 */ /* 0x000fe40008011605 */
[----:B------:R-:W-:Y:S02]  /*1fb0*/  USHF.R.U32.HI UR4, URZ, 0x4, UR4 ;  /* 0x000000043f047899 */ /* 0x000fe40008011604 */
[----:B------:R-:W-:Y:S02]  /*1fc0*/  ULOP3.LUT UR44, UR5, 0x3fff, URZ, 0xc0, !UPT ;  /* 0x00003fff052c7892 */ /* 0x000fe4000f8ec03f */
[----:B------:R-:W-:-:S04]  /*1fd0*/  ULOP3.LUT UR56, UR4, 0x3fff, URZ, 0xc0, !UPT ;  /* 0x00003fff04387892 */ /* 0x000fc8000f8ec03f */
[----:B------:R-:W-:Y:S08]  /*1fe0*/  @!P0 BRA `(.L_x_10437) ;  /* 0x0000000000408947 */ /* 0x000ff00003800000 */
        /* <DEDUP_REMOVED lines=16> */
.L_x_10437:
        /* <DEDUP_REMOVED lines=9> */
.L_x_10658:
[----:B------:R-:W-:Y:S05]  /*2180*/  @!P0 BRA `(.L_x_10439) ;  /* 0x0000000000048947 */ /* 0x000fea0003800000 */
[----:B------:R-:W-:Y:S01]  /*2190*/  BPT.TRAP 0x1 ;  /* 0x000000040000795c */ /* 0x000fe20000300000 */
.L_x_10439:
[----:B0-----:R-:W-:Y:S02]  /*21a0*/  IMAD.U32 R3, RZ, RZ, UR48 ;  /* 0x00000030ff037e24 */ /* 0x001fe4000f8e00ff */
[----:B------:R-:W-:-:S03]  /*21b0*/  IMAD.U32 R0, RZ, RZ, UR51 ;  /* 0x00000033ff007e24 */ /* 0x000fc6000f8e00ff */
[----:B------:R-:W-:Y:S02]  /*21c0*/  LEA R3, R3, UR42, 0x3 ;  /* 0x0000002a03037c11 */ /* 0x000fe4000f8e18ff */
[----:B------:R-:W-:-:S04]  /*21d0*/  SHF.L.U32 R0, R0, 0x1f, RZ ;  /* 0x0000001f00007819 */ /* 0x000fc800000006ff */
[----:B------:R0:W1:Y:S01]  /*21e0*/  SYNCS.PHASECHK.TRANS64.TRYWAIT P2, [R3+URZ+0x2d830], R0 ;  /* 0x02d83000030075a7 */ /* 0x000062000804017f */
[----:B------:R-:W-:Y:S05]  /*21f0*/  @!P0 BRA `(.L_x_10440) ;  /* 0x0000000000048947 */ /* 0x000fea0003800000 */
[----:B------:R-:W-:Y:S01]  /*2200*/  BPT.TRAP 0x1 ;  /* 0x000000040000795c */ /* 0x000fe20000300000 */
.L_x_10440:
[----:B------:R-:W2:Y:S02]  /*2210*/  S2R R4, SR_TID.X ;  /* 0x0000000000047919 */ /* 0x000ea40000002100 */
[----:B--2---:R-:W-:Y:S01]  /*2220*/  LOP3.LUT P1, RZ, R4, 0x7f, RZ, 0xc0, !PT ;  /* 0x0000007f04ff7812 */ /* 0x004fe2000782c0ff */
[----:B-1----:R-:W-:-:S12]  /*2230*/  @P2 BRA `(.L_x_10441) ;  /* 0x0000000000082947 */ /* 0x002fd80003800000 */
[----:B------:R-:W1:Y:S02]  /*2240*/  SYNCS.PHASECHK.TRANS64.TRYWAIT P2, [R3+URZ+0x2d830], R0 ;  /* 0x02d83000030075a7 */ /* 0x000e64000804017f */
[----:B-1----:R-:W-:Y:S05]  /*2250*/  @!P2 BRA `(.L_x_10442) ;  /* 0x0000015c009ca947 */ /* 0x002fea0003800000 */
.L_x_10441:
[----:B------:R-:W-:Y:S05]  /*2260*/  WARPSYNC.ALL ;  /* 0x0000000000007948 */ /* 0x000fea0003800000 */
[----:B------:R-:W-:Y:S01]  /*2270*/  UIADD3 UR4, UR42, 0x15400, URZ ;  /* 0x000154002a047890 */ /* 0x000fe2000fffe03f */
[----:B------:R-:W-:Y:S01]  /*2280*/  WARPGROUP.ARRIVE ;  /* 0x00000000000079c5 */ /* 0x000fe20000000000 */
[----:B------:R-:W-:Y:S01]  /*2290*/  UMOV UR5, 0x80000020 ;  /* 0x8000002000057882 */ /* 0x000fe20000000000 */
[----:B------:R-:W-:Y:S01]  /*22a0*/  UMOV UR7, 0x80000020 ;  /* 0x8000002000077882 */ /* 0x000fe20000000000 */
[----:B------:R-:W-:Y:S01]  /*22b0*/  USHF.R.U32.HI UR4, URZ, 0x4, UR4 ;  /* 0x000000043f047899 */ /* 0x000fe20008011604 */
[----:B01----:R-:W-:Y:S01]  /*22c0*/  VIADD R0, R136, UR40 ;  /* 0x0000002888007c36 */ /* 0x003fe20008000000 */
[----:B------:R-:W-:Y:S01]  /*22d0*/  UMOV UR9, 0x80000020 ;  /* 0x8000002000097882 */ /* 0x000fe20000000000 */
[----:B------:R-:W-:Y:S01]  /*22e0*/  UMOV UR11, 0x80000020 ;  /* 0x80000020000b7882 */ /* 0x000fe20000000000 */
[----:B------:R-:W-:Y:S01]  /*22f0*/  ULOP3.LUT UR4, UR4, 0x3fff, URZ, 0xc0, !UPT ;  /* 0x00003fff04047892 */ /* 0x000fe2000f8ec03f */
[----:B------:R-:W-:Y:S01]  /*2300*/  @!P1 VIADD R3, R3, 0x2d840 ;  /* 0x0002d84003039836 */ /* 0x000fe20000000000 */
[----:B------:R-:W-:Y:S01]  /*2310*/  UMOV UR13, 0x80000020 ;  /* 0x80000020000d7882 */ /* 0x000fe20000000000 */
[----:B------:R-:W-:Y:S01]  /*2320*/  UMOV UR15, 0x80000020 ;  /* 0x80000020000f7882 */ /* 0x000fe20000000000 */
[----:B------:R-:W-:Y:S01]  /*2330*/  ULOP3.LUT UR32, UR4, 0x10000, URZ, 0xfc, !UPT ;  /* 0x0001000004207892 */ /* 0x000fe2000f8efc3f */
[----:B------:R-:W-:Y:S01]  /*2340*/  IMAD.MOV.U32 R5, RZ, RZ, -0x80 ;  /* 0xffffff80ff057424 */ /* 0x000fe200078e00ff */
[----:B------:R-:W-:Y:S01]  /*2350*/  ULOP3.LUT UR4, UR56, 0x10000, URZ, 0xfc, !UPT ;  /* 0x0001000038047892 */ /* 0x000fe2000f8efc3f */
[----:B------:R-:W-:Y:S01]  /*2360*/  @!P1 PRMT R3, RZ, 0x654, R3 ;  /* 0x00000654ff039816 */ /* 0x000fe20000000003 */
[----:B------:R-:W-:Y:S01]  /*2370*/  UIMAD UR6, UR48, 0x600, UR32 ;  /* 0x00000600300678a4 */ /* 0x000fe2000f8e0220 */
[----:B------:R-:W-:Y:S01]  /*2380*/  IMAD R7, R2, R5, 0x80 ;  /* 0x0000008002077424 */ /* 0x000fe200078e0205 */
[----:B------:R-:W-:-:S02]  /*2390*/  UIADD3 UR8, UR4, 0x2, URZ ;  /* 0x0000000204087890 */ /* 0x000fc4000fffe03f */
[----:B------:R-:W-:Y:S02]  /*23a0*/  UIADD3 UR10, UR6, 0x2, URZ ;  /* 0x00000002060a7890 */ /* 0x000fe4000fffe03f */
[----:B------:R-:W-:Y:S01]  /*23b0*/  UIADD3 UR12, UR4, 0x300, URZ ;  /* 0x00000300040c7890 */ /* 0x000fe2000fffe03f */
[----:B------:R-:W-:Y:S01]  /*23c0*/  IADD3 R8, -R16, UR39, R7 ;  /* 0x0000002710087c10 */ /* 0x000fe2000fffe107 */
[----:B------:R-:W-:Y:S02]  /*23d0*/  UIADD3 UR14, UR6, 0x200, URZ ;  /* 0x00000200060e7890 */ /* 0x000fe4000fffe03f */
[----:B------:R-:W-:Y:S01]  /*23e0*/  HGMMA.64x128x16.F32.BF16 R24, gdesc[UR4], RZ, !UPT, gsb0 ;  /* 0x01e00000041879f0 */ /* 0x000fe2000c0018ff */
        /* <DEDUP_REMOVED lines=13> */
[----:B------:R-:W-:Y:S01]  /*24c0*/  ULDC UR35, c[0x0][0x9dc] ;  /* 0x0002770000237ab9 */ /* 0x000fe20000000800 */
[----:B------:R-:W-:-:S06]  /*24d0*/  UISETP.NE.AND UP0, UPT, UR6, 0x1, UPT ;  /* 0x000000010600788c */ /* 0x000fcc000bf05270 */
[----:B------:R-:W-:Y:S02]  /*24e0*/  PLOP3.LUT P2, PT, PT, PT, UP0, 0x80, 0x0 ;  /* 0x000000000000781c */ /* 0x000fe40003f4f008 */
[----:B------:R-:W-:-:S03]  /*24f0*/  PLOP3.LUT P3, PT, PT, PT, UP0, 0x80, 0x0 ;  /* 0x000000000000781c */ /* 0x000fc60003f6f008 */
[----:B------:R-:W-:-:S08]  /*2500*/  @UP0 ULDC UR6, c[0x0][0x44c] ;  /* 0x0001130000060ab9 */ /* 0x000fd00000000800 */
[----:B------:R-:W-:Y:S01]  /*2510*/  @P2 IMAD.HI.U32 R4, R0, UR6, RZ ;  /* 0x0000000600042c27 */ /* 0x000fe2000f8e00ff */
[----:B------:R-:W-:-:S04]  /*2520*/  @UP0 ULDC UR6, c[0x0][0x450] ;  /* 0x0001140000060ab9 */ /* 0x000fc80000000800 */
[----:B------:R-:W-:Y:S01]  /*2530*/  @P3 SHF.R.U32.HI R0, RZ, UR6, R4 ;  /* 0x00000006ff003c19 */ /* 0x000fe20008011604 */
[----:B------:R-:W-:Y:S01]  /*2540*/  ULDC.64 UR6, c[0x0][0x9e0] ;  /* 0x0002780000067ab9 */ /* 0x000fe20000000a00 */
[----:B------:R-:W-:Y:S01]  /*2550*/  IMAD.U32 R4, RZ, RZ, UR47 ;  /* 0x0000002fff047e24 */ /* 0x000fe2000f8e00ff */
[----:B------:R-:W-:Y:S02]  /*2560*/  UISETP.GE.AND UP1, UPT, UR7, 0x1, UPT ;  /* 0x000000010700788c */ /* 0x000fe4000bf26270 */
[----:B------:R-:W0:Y:S04]  /*2570*/  SHFL.IDX PT, R11, R0, RZ, 0x1c1f ;  /* 0x001c1fff000b7589 */ /* 0x000e2800000e0000 */
[----:B------:R-:W-:Y:S01]  /*2580*/  PLOP3.LUT P2, PT, PT, PT, UP1, 0x40, 0x0 ;  /* 0x000000000000781c */ /* 0x000fe20003f4e818 */
[----:B------:R-:W-:-:S02]  /*2590*/  WARPGROUP.DEPBAR.LE gsb0, 0x0 ;  /* 0x00008000000079c5 */ /* 0x000fc40000010000 */
        /* <DEDUP_REMOVED lines=18> */
[----:B------:R-:W-:Y:S02]  /*26c0*/  IADD3 R3, -R4, UR39, R3 ;  /* 0x0000002704037c10 */ /* 0x000fe4000fffe103 */
[----:B------:R-:W-:-:S03]  /*26d0*/  LEA R4, R2, 0xffffff80, 0x7 ;  /* 0xffffff8002047811 */ /* 0x000fc600078e38ff */
        /* <DEDUP_REMOVED lines=18> */
.L_x_10445:
[----:B------:R-:W-:-:S06]  /*2800*/  UISETP.NE.AND UP2, UPT, UR7, 0x1, UPT ;  /* 0x000000010700788c */ /* 0x000fcc000bf45270 */
[----:B------:R-:W-:-:S05]  /*2810*/  PLOP3.LUT P2, PT, PT, PT, UP2, 0x80, 0x0 ;  /* 0x000000000000781c */ /* 0x000fca0003f4f028 */
[----:B------:R-:W-:-:S08]  /*2820*/  @UP2 ULDC.64 UR10, c[0x0][0x9e8] ;  /* 0x00027a00000a2ab9 */ /* 0x000fd00000000a00 */
[----:B------:R-:W-:-:S05]  /*2830*/  @P2 IMAD.HI.U32 R10, R3, UR10, RZ ;  /* 0x0000000a030a2c27 */ /* 0x000fca000f8e00ff */
[----:B------:R-:W-:-:S07]  /*2840*/  @P2 SHF.R.U32.HI R3, RZ, UR11, R10 ;  /* 0x0000000bff032c19 */ /* 0x000fce000801160a */
.L_x_10446:
[----:B------:R-:W-:Y:S05]  /*2850*/  BSYNC B0 ;  /* 0x0000000000007941 */ /* 0x000fea0003800000 */
.L_x_10444:
[----:B------:R-:W-:-:S04]  /*2860*/  IMAD R3, R3, UR7, -R4 ;  /* 0x0000000703037c24 */ /* 0x000fc8000f8e0a04 */
[----:B------:R-:W-:-:S05]  /*2870*/  IMAD.IADD R3, R3, 0x1, -R16 ;  /* 0x0000000103037824 */ /* 0x000fca00078e0a10 */
[----:B------:R-:W-:Y:S02]  /*2880*/  VIMNMX R6, R6, R3, !PT ;  /* 0x0000000306067248 */ /* 0x000fe40007fe0100 */
[----:B------:R-:W-:-:S07]  /*2890*/  VIADDMNMX R5, R3, UR7, R5, PT ;  /* 0x0000000703057c46 */ /* 0x000fce000b800105 */
.L_x_10443:
[----:B------:R-:W2:Y:S01]  /*28a0*/  LDL.LU R10, [R1] ;  /* 0x00000000010a7983 */ /* 0x000ea20000300800 */
[C---:B------:R-:W-:Y:S02]  /*28b0*/  ISETP.GE.AND P4, PT, R7.reuse, 0x9, PT ;  /* 0x000000090700780c */ /* 0x040fe40003f86270 */
[C---:B------:R-:W-:Y:S02]  /*28c0*/  ISETP.GE.AND P2, PT, R7.reuse, 0x2, PT ;  /* 0x000000020700780c */ /* 0x040fe40003f46270 */
[----:B------:R-:W-:Y:S02]  /*28d0*/  ISETP.GE.AND P5, PT, R7, 0xa, PT ;  /* 0x0000000a0700780c */ /* 0x000fe40003fa6270 */
[----:B------:R-:W-:-:S04]  /*28e0*/  ISETP.GT.AND P3, PT, R6, 0x1, !P2 ;  /* 0x000000010600780c */ /* 0x000fc80005764270 */
[----:B------:R-:W-:-:S04]  /*28f0*/  ISETP.LT.OR P3, PT, R5, 0x2, P3 ;  /* 0x000000020500780c */ /* 0x000fc80001f61670 */
[----:B------:R-:W-:Y:S02]  /*2900*/  FSEL R25, R25, -INF , !P3 ;  /* 0xff80000019197808 */ /* 0x000fe40005800000 */
[----:B------:R-:W-:-:S04]  /*2910*/  ISETP.GT.AND P3, PT, R6, 0x9, !P5 ;  /* 0x000000090600780c */ /* 0x000fc80006f64270 */
[----:B------:R-:W-:-:S04]  /*2920*/  ISETP.LT.OR P3, PT, R5, 0xa, P3 ;  /* 0x0000000a0500780c */ /* 0x000fc80001f61670 */
[----:B------:R-:W-:Y:S02]  /*2930*/  FSEL R29, R29, -INF , !P3 ;  /* 0xff8000001d1d7808 */ /* 0x000fe40005800000 */
[----:B--2---:R-:W-:-:S04]  /*2940*/  LOP3.LUT R10, R10, 0xfffffffd, RZ, 0xc0, !PT ;  /* 0xfffffffd0a0a7812 */ /* 0x004fc800078ec0ff */
[----:B------:R-:W-:Y:S02]  /*2950*/  @P4 LOP3.LUT R10, R10, 0x2, RZ, 0xfc, !PT ;  /* 0x000000020a0a4812 */ /* 0x000fe400078efcff */
[----:B------:R-:W-:Y:S02]  /*2960*/  ISETP.GT.AND P4, PT, R6, 0x8, !P4 ;  /* 0x000000080600780c */ /* 0x000fe40006784270 */
[----:B------:R-:W-:Y:S02]  /*2970*/  LOP3.LUT R10, R10, 0xfffffffb, RZ, 0xc0, !PT ;  /* 0xfffffffb0a0a7812 */ /* 0x000fe400078ec0ff */
[----:B------:R-:W-:Y:S02]  /*2980*/  ISETP.LT.OR P4, PT, R5, 0x9, P4 ;  /* 0x000000090500780c */ /* 0x000fe40002781670 */
[----:B------:R-:W-:Y:S02]  /*2990*/  @P5 LOP3.LUT R10, R10, 0x4, RZ, 0xfc, !PT ;  /* 0x000000040a0a5812 */ /* 0x000fe400078efcff */
[----:B------:R-:W-:-:S02]  /*29a0*/  ISETP.GE.AND P5, PT, R7, 0x11, PT ;  /* 0x000000110700780c */ /* 0x000fc40003fa6270 */
[----:B------:R-:W-:Y:S02]  /*29b0*/  FSEL R28, R28, -INF , !P4 ;  /* 0xff8000001c1c7808 */ /* 0x000fe40006000000 */
[----:B------:R-:W-:Y:S02]  /*29c0*/  ISETP.GE.AND P4, PT, R7, 0x12, PT ;  /* 0x000000120700780c */ /* 0x000fe40003f86270 */
[----:B------:R-:W-:Y:S02]  /*29d0*/  LOP3.LUT R10, R10, 0xfffffff7, RZ, 0xc0, !PT ;  /* 0xfffffff70a0a7812 */ /* 0x000fe400078ec0ff */
[----:B------:R-:W-:-:S04]  /*29e0*/  ISETP.GT.AND P3, PT, R6, 0x10, !P5 ;  /* 0x000000100600780c */ /* 0x000fc80006f64270 */
[----:B------:R-:W-:Y:S02]  /*29f0*/  ISETP.LT.OR P3, PT, R5, 0x11, P3 ;  /* 0x000000110500780c */ /* 0x000fe40001f61670 */
[----:B------:R-:W-:Y:S02]  /*2a00*/  @P5 LOP3.LUT R10, R10, 0x8, RZ, 0xfc, !PT ;  /* 0x000000080a0a5812 */ /* 0x000fe400078efcff */
[----:B------:R-:W-:Y:S02]  /*2a10*/  FSEL R32, R32, -INF , !P3 ;  /* 0xff80000020207808 */ /* 0x000fe40005800000 */
[----:B------:R-:W-:Y:S02]  /*2a20*/  LOP3.LUT R10, R10, 0xfdffffff, RZ, 0xc0, !PT ;  /* 0xfdffffff0a0a7812 */ /* 0x000fe400078ec0ff */
[----:B------:R-:W-:Y:S02]  /*2a30*/  ISETP.GT.AND P3, PT, R6, 0x11, !P4 ;  /* 0x000000110600780c */ /* 0x000fe40006764270 */
[----:B------:R-:W-:-:S02]  /*2a40*/  @P4 LOP3.LUT R10, R10, 0x2000000, RZ, 0xfc, !PT ;  /* 0x020000000a0a4812 */ /* 0x000fc400078efcff */
        /* <DEDUP_REMOVED lines=156> */
[----:B------:R-:W-:-:S03]  /*3410*/  ISETP.GT.AND P6, PT, R6, 0x79, !P6 ;  /* 0x000000790600780c */ /* 0x000fc600077c4270 */
[----:B------:R1:W-:Y:S01]  /*3420*/  STL [R1], R10 ;  /* 0x0000000a01007387 */ /* 0x0003e20000100800 */
[----:B------:R-:W-:-:S04]  /*3430*/  ISETP.LT.OR P6, PT, R5, 0x7a, P6 ;  /* 0x0000007a0500780c */ /* 0x000fc800037c1670 */
[----:B------:R-:W-:Y:S02]  /*3440*/  FSEL R85, R85, -INF , !P6 ;  /* 0xff80000055557808 */ /* 0x000fe40007000000 */
[----:B------:R-:W-:Y:S01]  /*3450*/  PLOP3.LUT P6, PT, PT, PT, UP1, 0x40, 0x0 ;  /* 0x000000000000781c */ /* 0x000fe20003fce818 */
[----:B0-----:R-:W-:Y:S01]  /*3460*/  IMAD.IADD R20, R20, 0x1, R7 ;  /* 0x0000000114147824 */ /* 0x001fe200078e0207 */
[----:B------:R-:W-:-:S11]  /*3470*/  VIADDMNMX R5, R7, R9, R8, PT ;  /* 0x0000000907057246 */ /* 0x000fd60003800108 */
[----:B-1----:R-:W-:Y:S05]  /*3480*/  @P6 BRA `(.L_x_10447) ;  /* 0x0000000000646947 */ /* 0x002fea0003800000 */
        /* <DEDUP_REMOVED lines=14> */
.L_x_10449:
[----:B------:R-:W-:-:S06]  /*3570*/  UISETP.NE.AND UP2, UPT, UR7, 0x1, UPT ;  /* 0x000000010700788c */ /* 0x000fcc000bf45270 */
[----:B------:R-:W-:-:S05]  /*3580*/  PLOP3.LUT P6, PT, PT, PT, UP2, 0x80, 0x0 ;  /* 0x000000000000781c */ /* 0x000fca0003fcf028 */
[----:B------:R-:W-:-:S08]  /*3590*/  @UP2 ULDC.64 UR10, c[0x0][0x9e8] ;  /* 0x00027a00000a2ab9 */ /* 0x000fd00000000a00 */
[----:B------:R-:W-:Y:S01]  /*35a0*/  @P6 IMAD.HI.U32 R0, R7, UR10, RZ ;  /* 0x0000000a07006c27 */ /* 0x000fe2000f8e00ff */
[----:B------:R-:W-:-:S13]  /*35b0*/  PLOP3.LUT P6, PT, PT, PT, UP2, 0x80, 0x0 ;  /* 0x000000000000781c */ /* 0x000fda0003fcf028 */
[----:B------:R-:W-:-:S07]  /*35c0*/  @P6 SHF.R.U32.HI R7, RZ, UR11, R0 ;  /* 0x0000000bff076c19 */ /* 0x000fce0008011600 */
.L_x_10450:
[----:B------:R-:W-:Y:S05]  /*35d0*/  BSYNC B0 ;  /* 0x0000000000007941 */ /* 0x000fea0003800000 */
.L_x_10448:
[----:B------:R-:W-:-:S04]  /*35e0*/  IMAD R7, R7, UR7, -R4 ;  /* 0x0000000707077c24 */ /* 0x000fc8000f8e0a04 */
[----:B------:R-:W-:-:S05]  /*35f0*/  IMAD.IADD R7, R7, 0x1, -R16 ;  /* 0x0000000107077824 */ /* 0x000fca00078e0a10 */
[----:B------:R-:W-:Y:S02]  /*3600*/  VIMNMX R20, R20, R7, !PT ;  /* 0x0000000714147248 */ /* 0x000fe40007fe0100 */
[----:B------:R-:W-:-:S07]  /*3610*/  VIADDMNMX R5, R7, UR7, R5, PT ;  /* 0x0000000707057c46 */ /* 0x000fce000b800105 */
.L_x_10447:
[----:B------:R-:W-:Y:S01]  /*3620*/  ISETP.GT.AND P2, PT, R20, 0x1, !P2 ;  /* 0x000000011400780c */ /* 0x000fe20005744270 */
[----:B------:R-:W-:Y:S01]  /*3630*/  ULDC UR33, c[0x0][0x988] ;  /* 0x0002620000217ab9 */ /* 0x000fe20000000800 */
[C---:B------:R-:W-:Y:S01]  /*3640*/  LOP3.LUT P6, RZ, R10.reuse, 0x8, RZ, 0xc0, !PT ;  /* 0x000000080aff7812 */ /* 0x040fe200078cc0ff */
[----:B------:R-:W-:Y:S01]  /*3650*/  @UP0 ULDC UR10, c[0x0][0x44c] ;  /* 0x00011300000a0ab9 */ /* 0x000fe20000000800 */
[----:B------:R-:W-:Y:S01]  /*3660*/  ISETP.LT.OR P2, PT, R5, 0x2, P2 ;  /* 0x000000020500780c */ /* 0x000fe20001741670 */
[----:B------:R-:W-:Y:S01]  /*3670*/  UIMAD.WIDE.U32 UR10, UR40, UR10, URZ ;  /* 0x0000000a280a72a5 */ /* 0x000fe2000f8e003f */
[----:B------:R-:W-:Y:S01]  /*3680*/  FMNMX.FTZ R7, R3, R25, !PT ;  /* 0x0000001903077209 */ /* 0x000fe20007810000 */
[----:B------:R-:W-:Y:S01]  /*3690*/  @UP0 ULDC UR15, c[0x0][0x450] ;  /* 0x00011400000f0ab9 */ /* 0x000fe20000000800 */
[----:B------:R-:W-:Y:S01]  /*36a0*/  FSEL R27, R27, -INF , !P2 ;  /* 0xff8000001b1b7808 */ /* 0x000fe20005000000 */
[----:B------:R-:W-:Y:S01]  /*36b0*/  UMOV UR14, UR40 ;  /* 0x00000028000e7c82 */ /* 0x000fe20008000000 */
[----:B------:R-:W-:Y:S01]  /*36c0*/  LOP3.LUT P2, RZ, R10, 0x2, RZ, 0xc0, !PT ;  /* 0x000000020aff7812 */ /* 0x000fe2000784c0ff */
[----:B------:R-:W-:Y:S01]  /*36d0*/  @UP0 USHF.R.U32.HI UR14, URZ, UR15, UR11 ;  /* 0x0000000f3f0e0299 */ /* 0x000fe2000801160b */
[----:B------:R-:W-:Y:S01]  /*36e0*/  FMNMX.FTZ R0, R28, R7, !PT ;  /* 0x000000071c007209 */ /* 0x000fe20007810000 */
[----:B------:R-:W-:Y:S01]  /*36f0*/  VIADD R2, R2, 0xfffffffe ;  /* 0xfffffffe02027836 */ /* 0x000fe20000000000 */
[----:B------:R-:W-:Y:S01]  /*3700*/  ISETP.GT.AND P2, PT, R20, 0x8, !P2 ;  /* 0x000000081400780c */ /* 0x000fe20005744270 */
[----:B------:R-:W-:Y:S01]  /*3710*/  UIADD3 UR55, UR55, UR14, URZ ;  /* 0x0000000e37377290 */ /* 0x000fe2000fffe03f */
[----:B------:R-:W-:-:S02]  /*3720*/  FMNMX.FTZ R7, R29, R0, !PT ;  /* 0x000000001d077209 */ /* 0x000fc40007810000 */
[----:B------:R-:W-:Y:S01]  /*3730*/  ISETP.LT.OR P2, PT, R5, 0x9, P2 ;  /* 0x000000090500780c */ /* 0x000fe20001741670 */
[----:B------:R-:W-:Y:S01]  /*3740*/  UIADD3 UR6, UR55, UR6, URZ ;  /* 0x0000000637067290 */ /* 0x000fe2000fffe03f */
        /* <DEDUP_REMOVED lines=12> */
[----:B------:R-:W-:Y:S02]  /*3810*/  LOP3.LUT P6, RZ, R10, 0x8000, RZ, 0xc0, !PT ;  /* 0x000080000aff7812 */ /* 0x000fe400078cc0ff */
        /* <DEDUP_REMOVED lines=17> */
[----:B------:R-:W-:Y:S02]  /*3930*/  ISETP.GT.AND P2, PT, R20, 0x19, !P2 ;  /* 0x000000191400780c */ /* 0x000fe40005744270 */
[----:B------:R-:W-:Y:S02]  /*3940*/  FMNMX.FTZ R0, R56, R7, !PT ;  /* 0x0000000738007209 */ /* 0x000fe40007810000 */
[----:B------:R-:W-:Y:S02]  /*3950*/  ISETP.LT.OR P2, PT, R5, 0x1a, P2 ;  /* 0x0000001a0500780c */ /* 0x000fe40001741670 */
[----:B------:R-:W-:Y:S02]  /*3960*/  FMNMX.FTZ R7, R57, R0, !PT ;  /* 0x0000000039077209 */ /* 0x000fe40007810000 */
        /* <DEDUP_REMOVED lines=31> */
[C---:B------:R-:W-:Y:S02]  /*3b60*/  ISETP.GT.AND P2, PT, R20.reuse, 0x30, !P2 ;  /* 0x000000301400780c */ /* 0x040fe40005744270 */
[----:B------:R-:W-:Y:S02]  /*3b70*/  FMNMX.FTZ R4, R85, R0, !PT ;  /* 0x0000000055047209 */ /* 0x000fe40007810000 */
[----:B------:R-:W-:Y:S02]  /*3b80*/  ISETP.LT.OR P2, PT, R5, 0x31, P2 ;  /* 0x000000310500780c */ /* 0x000fe40001741670 */
[----:B------:R-:W-:Y:S01]  /*3b90*/  ISETP.GT.AND P3, PT, R20, 0x70, !P3 ;  /* 0x000000701400780c */ /* 0x000fe20005f64270 */
[----:B------:R-:W0:Y:S01]  /*3ba0*/  SHFL.BFLY PT, R7, R4, 0x2, 0x1f ;  /* 0x0c401f0004077f89 */ /* 0x000e2200000e0000 */
[----:B------:R-:W-:Y:S02]  /*3bb0*/  FSEL R50, R50, -INF , !P2 ;  /* 0xff80000032327808 */ /* 0x000fe40005000000 */
[----:B------:R-:W-:-:S02]  /*3bc0*/  LOP3.LUT P2, RZ, R10, 0x20000, RZ, 0xc0, !PT ;  /* 0x000200000aff7812 */ /* 0x000fc4000784c0ff */
[C---:B------:R-:W-:Y:S02]  /*3bd0*/  ISETP.GT.AND P4, PT, R20.reuse, 0x71, !P4 ;  /* 0x000000711400780c */ /* 0x040fe40006784270 */
[C---:B------:R-:W-:Y:S02]  /*3be0*/  ISETP.GT.AND P2, PT, R20.reuse, 0x31, !P2 ;  /* 0x000000311400780c */ /* 0x040fe40005744270 */
[----:B------:R-:W-:Y:S02]  /*3bf0*/  ISETP.GT.AND P5, PT, R20, 0x78, !P5 ;  /* 0x000000781400780c */ /* 0x000fe40006fa4270 */
[C---:B------:R-:W-:Y:S02]  /*3c00*/  ISETP.LT.OR P2, PT, R5.reuse, 0x32, P2 ;  /* 0x000000320500780c */ /* 0x040fe40001741670 */
[----:B------:R-:W-:Y:S02]  /*3c10*/  ISETP.LT.OR P3, PT, R5, 0x71, P3 ;  /* 0x000000710500780c */ /* 0x000fe40001f61670 */
[----:B------:R-:W-:-:S02]  /*3c20*/  FSEL R51, R51, -INF , !P2 ;  /* 0xff80000033337808 */ /* 0x000fc40005000000 */
[----:B------:R-:W-:Y:S02]  /*3c30*/  LOP3.LUT P2, RZ, R10, 0x10000, RZ, 0xc0, !PT ;  /* 0x000100000aff7812 */ /* 0x000fe4000784c0ff */
[C---:B------:R-:W-:Y:S02]  /*3c40*/  ISETP.LT.OR P4, PT, R5.reuse, 0x72, P4 ;  /* 0x000000720500780c */ /* 0x040fe40002781670 */
[----:B------:R-:W-:Y:S02]  /*3c50*/  ISETP.GT.AND P2, PT, R20, 0x38, !P2 ;  /* 0x000000381400780c */ /* 0x000fe40005744270 */
[----:B------:R-:W-:Y:S02]  /*3c60*/  FSEL R82, R82, -INF , !P3 ;  /* 0xff80000052527808 */ /* 0x000fe40005800000 */
[----:B------:R-:W-:Y:S02]  /*3c70*/  ISETP.LT.OR P2, PT, R5, 0x39, P2 ;  /* 0x000000390500780c */ /* 0x000fe40001741670 */
[----:B0-----:R-:W-:-:S02]  /*3c80*/  FMNMX.FTZ R7, R4, R7, !PT ;  /* 0x0000000704077209 */ /* 0x001fc40007810000 */
[----:B------:R-:W-:Y:S02]  /*3c90*/  FSEL R54, R54, -INF , !P2 ;  /* 0xff80000036367808 */ /* 0x000fe40005000000 */
[----:B------:R-:W-:Y:S01]  /*3ca0*/  ISETP.GT.AND P2, PT, R20, 0x39, !P6 ;  /* 0x000000391400780c */ /* 0x000fe20007744270 */
[----:B------:R-:W0:Y:S01]  /*3cb0*/  SHFL.BFLY PT, R0, R7, 0x1, 0x1f ;  /* 0x0c201f0007007f89 */ /* 0x000e2200000e0000 */
[----:B------:R-:W-:Y:S02]  /*3cc0*/  LOP3.LUT P6, RZ, R10, 0x10, RZ, 0xc0, !PT ;  /* 0x000000100aff7812 */ /* 0x000fe400078cc0ff */
[C---:B------:R-:W-:Y:S02]  /*3cd0*/  ISETP.LT.OR P2, PT, R5.reuse, 0x3a, P2 ;  /* 0x0000003a0500780c */ /* 0x040fe40001741670 */
[----:B------:R-:W-:Y:S02]  /*3ce0*/  ISETP.LT.OR P5, PT, R5, 0x79, P5 ;  /* 0x000000790500780c */ /* 0x000fe40002fa1670 */
[----:B------:R-:W-:-:S02]  /*3cf0*/  FSEL R55, R55, -INF , !P2 ;  /* 0xff80000037377808 */ /* 0x000fc40005000000 */
[----:B------:R-:W-:Y:S02]  /*3d00*/  LOP3.LUT P2, RZ, R10, 0x4000, RZ, 0xc0, !PT ;  /* 0x000040000aff7812 */ /* 0x000fe4000784c0ff */
[----:B------:R-:W-:Y:S02]  /*3d10*/  FSEL R83, R83, -INF , !P4 ;  /* 0xff80000053537808 */ /* 0x000fe40006000000 */
[----:B------:R-:W-:Y:S02]  /*3d20*/  ISETP.GT.AND P2, PT, R20, 0x40, !P2 ;  /* 0x000000401400780c */ /* 0x000fe40005744270 */
[----:B------:R-:W-:Y:S02]  /*3d30*/  FSEL R86, R86, -INF , !P5 ;  /* 0xff80000056567808 */ /* 0x000fe40006800000 */
        /* <DEDUP_REMOVED lines=8> */
[----:B------:R-:W-:-:S04]  /*3dc0*/  LOP3.LUT P2, RZ, R10, 0x1000, RZ, 0xc0, !PT ;  /* 0x000010000aff7812 */ /* 0x000fc8000784c0ff */
[----:B------:R-:W-:-:S04]  /*3dd0*/  ISETP.GT.AND P2, PT, R20, 0x48, !P2 ;  /* 0x000000481400780c */ /* 0x000fc80005744270 */
        /* <DEDUP_REMOVED lines=34> */
[----:B------:R-:W-:-:S04]  /*4000*/  FSETP.NEU.FTZ.AND P2, PT, R0, -INF , PT ;  /* 0xff8000000000780b */ /* 0x000fc80003f5d000 */
[----:B------:R-:W-:Y:S02]  /*4010*/  FSEL R90, R90, RZ, P2 ;  /* 0x000000ff5a5a7208 */ /* 0x000fe40001000000 */
[----:B------:R-:W-:Y:S02]  /*4020*/  ISETP.GT.AND P2, PT, R20, RZ, !P6 ;  /* 0x000000ff1400720c */ /* 0x000fe40007744270 */
[----:B------:R-:W-:Y:S01]  /*4030*/  LOP3.LUT P6, RZ, R10, 0x8000000, RZ, 0xc0, !PT ;  /* 0x080000000aff7812 */ /* 0x000fe200078cc0ff */
[--C-:B------:R-:W-:Y:S01]  /*4040*/  FFMA.FTZ R8, R3, UR33, -R90.reuse ;  /* 0x0000002103087c23 */ /* 0x100fe2000801085a */
[----:B------:R-:W-:Y:S01]  /*4050*/  ISETP.LT.OR P2, PT, R5, 0x1, P2 ;  /* 0x000000010500780c */ /* 0x000fe20001741670 */
[--C-:B------:R-:W-:Y:S01]  /*4060*/  FFMA.FTZ R11, R29, UR33, -R90.reuse ;  /* 0x000000211d0b7c23 */ /* 0x100fe2000801085a */
[----:B------:R-:W-:Y:S01]  /*4070*/  ISETP.GT.AND P6, PT, R20, 0x79, !P6 ;  /* 0x000000791400780c */ /* 0x000fe200077c4270 */
[--C-:B------:R-:W-:Y:S01]  /*4080*/  FFMA.FTZ R4, R32, UR33, -R90.reuse ;  /* 0x0000002120047c23 */ /* 0x100fe2000801085a */
[----:B------:R-:W-:Y:S01]  /*4090*/  FSEL R88, R26, -INF , !P2 ;  /* 0xff8000001a587808 */ /* 0x000fe20005000000 */
[--C-:B------:R-:W-:Y:S01]  /*40a0*/  FFMA.FTZ R9, R25, UR33, -R90.reuse ;  /* 0x0000002119097c23 */ /* 0x100fe2000801085a */
[----:B------:R-:W-:Y:S01]  /*40b0*/  LOP3.LUT P2, RZ, R10, 0x4000000, RZ, 0xc0, !PT ;  /* 0x040000000aff7812 */ /* 0x000fe2000784c0ff */
[--C-:B------:R-:W-:Y:S01]  /*40c0*/  FFMA.FTZ R10, R28, UR33, -R90.reuse ;  /* 0x000000211c0a7c23 */ /* 0x100fe2000801085a */
[----:B------:R-:W-:Y:S01]  /*40d0*/  FMNMX.FTZ R3, R88, R27, !PT ;  /* 0x0000001b58037209 */ /* 0x000fe20007810000 */
[----:B------:R-:W-:Y:S01]  /*40e0*/  MUFU.EX2 R8, R8 ;  /* 0x0000000800087308 */ /* 0x000fe20000000800 */
[----:B------:R-:W-:Y:S01]  /*40f0*/  ISETP.GT.AND P2, PT, R20, 0x69, !P2 ;  /* 0x000000691400780c */ /* 0x000fe20005744270 */
[--C-:B------:R-:W-:Y:S01]  /*4100*/  FFMA.FTZ R25, R44, UR33, -R90.reuse ;  /* 0x000000212c197c23 */ /* 0x100fe2000801085a */
[----:B------:R-:W-:Y:S01]  /*4110*/  FMNMX.FTZ R6, R30, R3, !PT ;  /* 0x000000031e067209 */ /* 0x000fe20007810000 */
[--C-:B------:R-:W-:Y:S01]  /*4120*/  FFMA.FTZ R44, R60, UR33, -R90.reuse ;  /* 0x000000213c2c7c23 */ /* 0x100fe2000801085a */
[----:B------:R-:W-:Y:S01]  /*4130*/  ISETP.LT.OR P2, PT, R5, 0x6a, P2 ;  /* 0x0000006a0500780c */ /* 0x000fe20001741670 */
[--C-:B------:R-:W-:Y:S01]  /*4140*/  FFMA.FTZ R48, R48, UR33, -R90.reuse ;  /* 0x0000002130307c23 */ /* 0x100fe2000801085a */
[----:B------:R-:W-:Y:S01]  /*4150*/  FMNMX.FTZ R3, R31, R6, !PT ;  /* 0x000000061f037209 */ /* 0x000fe20007810000 */
[----:B------:R-:W0:Y:S01]  /*4160*/  MUFU.EX2 R9, R9 ;  /* 0x0000000900097308 */ /* 0x000e220000000800 */
[----:B------:R-:W-:Y:S01]  /*4170*/  FSEL R79, R79, -INF , !P2 ;  /* 0xff8000004f4f7808 */ /* 0x000fe20005000000 */
        /* <DEDUP_REMOVED lines=24> */
[----:B------:R-:W-:Y:S01]  /*4300*/  FFMA.FTZ R37, R85, UR33, -R90 ;  /* 0x0000002155257c23 */ /* 0x000fe2000801085a */
        /* <DEDUP_REMOVED lines=14> */
[--C-:B------:R-:W-:Y:S01]  /*43f0*/  FFMA.FTZ R6, R49, UR33, -R90.reuse ;  /* 0x0000002131067c23 */ /* 0x100fe2000801085a */
[----:B------:R-:W-:Y:S01]  /*4400*/  FFMA.FTZ R49, R61, UR33, -R90 ;  /* 0x000000213d317c23 */ /* 0x000fe2000801085a */
[----:B------:R2:W-:Y:S01]  /*4410*/  MUFU.EX2 R3, R48 ;  /* 0x0000003000037308 */ /* 0x0005e20000000800 */
[----:B------:R-:W-:-:S04]  /*4420*/  FMNMX.FTZ R24, R66, R7, !PT ;  /* 0x0000000742187209 */ /* 0x000fc80007810000 */
[----:B------:R-:W-:-:S03]  /*4430*/  FMNMX.FTZ R7, R67, R24, !PT ;  /* 0x0000001843077209 */ /* 0x000fc60007810000 */
[----:B------:R-:W-:Y:S01]  /*4440*/  MUFU.EX2 R21, R21 ;  /* 0x0000001500157308 */ /* 0x000fe20000000800 */
[----:B------:R-:W-:Y:S01]  /*4450*/  FMNMX.FTZ R24, R70, R7, !PT ;  /* 0x0000000746187209 */ /* 0x000fe20007810000 */
[----:B--2---:R-:W-:-:S03]  /*4460*/  FFMA.FTZ R48, R64, UR33, -R90 ;  /* 0x0000002140307c23 */ /* 0x004fc6000801085a */
[----:B------:R-:W-:Y:S01]  /*4470*/  FMNMX.FTZ R29, R71, R24, !PT ;  /* 0x00000018471d7209 */ /* 0x000fe20007810000 */
[--C-:B------:R-:W-:Y:S01]  /*4480*/  FFMA.FTZ R24, R53, UR33, -R90.reuse ;  /* 0x0000002135187c23 */ /* 0x100fe2000801085a */
[----:B------:R-:W-:Y:S01]  /*4490*/  FFMA.FTZ R53, R65, UR33, -R90 ;  /* 0x0000002141357c23 */ /* 0x000fe2000801085a */
[----:B------:R2:W-:Y:S01]  /*44a0*/  MUFU.EX2 R7, R52 ;  /* 0x0000003400077308 */ /* 0x0005e20000000800 */
[----:B------:R-:W-:-:S04]  /*44b0*/  FMNMX.FTZ R28, R74, R29, !PT ;  /* 0x0000001d4a1c7209 */ /* 0x000fc80007810000 */
[----:B------:R-:W-:Y:S01]  /*44c0*/  FMNMX.FTZ R29, R75, R28, !PT ;  /* 0x0000001c4b1d7209 */ /* 0x000fe20007810000 */
[--C-:B------:R-:W-:Y:S02]  /*44d0*/  FFMA.FTZ R28, R56, UR33, -R90.reuse ;  /* 0x00000021381c7c23 */ /* 0x100fe4000801085a */
[----:B------:R-:W-:Y:S01]  /*44e0*/  MUFU.EX2 R25, R25 ;  /* 0x0000001900197308 */ /* 0x000fe20000000800 */
[----:B------:R-:W-:Y:S01]  /*44f0*/  FMNMX.FTZ R20, R78, R29, !PT ;  /* 0x0000001d4e147209 */ /* 0x000fe20007810000 */
[----:B--2---:R-:W-:-:S03]  /*4500*/  FFMA.FTZ R52, R68, UR33, -R90 ;  /* 0x0000002144347c23 */ /* 0x004fc6000801085a */
        /* <DEDUP_REMOVED lines=13> */
[----:B--2---:R-:W-:Y:S01]  /*45e0*/  FMNMX.FTZ R32, R20, R5, !PT ;  /* 0x0000000514207209 */ /* 0x004fe20007810000 */
[----:B------:R-:W-:-:S04]  /*45f0*/  FFMA.FTZ R20, R80, UR33, -R90 ;  /* 0x0000002150147c23 */ /* 0x000fc8000801085a */
[----:B------:R-:W2:Y:S02]  /*4600*/  SHFL.BFLY PT, R5, R32, 0x1, 0x1f ;  /* 0x0c201f0020057f89 */ /* 0x000ea400000e0000 */
[----:B------:R-:W-:Y:S08]  /*4610*/  MUFU.EX2 R49, R49 ;  /* 0x0000003100317308 */ /* 0x000ff00000000800 */
[----:B------:R-:W-:Y:S08]  /*4620*/  MUFU.EX2 R48, R48 ;  /* 0x0000003000307308 */ /* 0x000ff00000000800 */
[----:B------:R-:W-:Y:S01]  /*4630*/  MUFU.EX2 R53, R53 ;  /* 0x0000003500357308 */ /* 0x000fe20000000800 */
[----:B--2---:R-:W-:-:S07]  /*4640*/  FMNMX.FTZ R5, R32, R5, !PT ;  /* 0x0000000520057209 */ /* 0x004fce0007810000 */
[----:B------:R-:W-:Y:S01]  /*4650*/  MUFU.EX2 R52, R52 ;  /* 0x0000003400347308 */ /* 0x000fe20000000800 */
[----:B------:R-:W-:Y:S01]  /*4660*/  FFMA.FTZ R32, R84, UR33, -R90 ;  /* 0x0000002154207c23 */ /* 0x000fe2000801085a */
[C---:B------:R-:W-:Y:S01]  /*4670*/  FSETP.NEU.FTZ.AND P2, PT, R5.reuse, -INF , PT ;  /* 0xff8000000500780b */ /* 0x040fe20003f5d000 */
[----:B------:R-:W-:-:S05]  /*4680*/  FMUL.FTZ R56, R5, UR33 ;  /* 0x0000002105387c20 */ /* 0x000fca0008410000 */
[----:B------:R-:W-:Y:S01]  /*4690*/  MUFU.EX2 R57, R57 ;  /* 0x0000003900397308 */ /* 0x000fe20000000800 */
[----:B------:R-:W-:Y:S02]  /*46a0*/  FSEL R56, R56, RZ, P2 ;  /* 0x000000ff38387208 */ /* 0x000fe40001000000 */
[----:B------:R-:W-:-:S03]  /*46b0*/  PLOP3.LUT P2, PT, PT, PT, UP1, 0x40, 0x0 ;  /* 0x000000000000781c */ /* 0x000fc60003f4e818 */
[--C-:B------:R-:W-:Y:S01]  /*46c0*/  FFMA.FTZ R88, R88, UR33, -R56.reuse ;  /* 0x0000002158587c23 */ /* 0x100fe20008010838 */
        /* <DEDUP_REMOVED lines=12> */
[----:B------:R-:W3:Y:S01]  /*4790*/  MUFU.EX2 R88, R88 ;  /* 0x0000005800587308 */ /* 0x000ee20000000800 */
[--C-:B--2---:R-:W-:Y:S01]  /*47a0*/  FFMA.FTZ R60, R46, UR33, -R56.reuse ;  /* 0x000000212e3c7c23 */ /* 0x104fe20008010838 */
[--C-:B------:R-:W-:Y:S01]  /*47b0*/  FFMA.FTZ R46, R55, UR33, -R56.reuse ;  /* 0x00000021372e7c23 */ /* 0x100fe20008010838 */
[----:B0-----:R-:W-:Y:S01]  /*47c0*/  FADD.FTZ R55, R8, R9 ;  /* 0x0000000908377221 */ /* 0x001fe20000010000 */
[----:B------:R-:W-:Y:S01]  /*47d0*/  F2FP.BF16.F32.PACK_AB R8, R9, R8 ;  /* 0x000000080908723e */ /* 0x000fe200000010ff */
[--C-:B------:R-:W-:Y:S01]  /*47e0*/  FFMA.FTZ R42, R42, UR33, -R56.reuse ;  /* 0x000000212a2a7c23 */ /* 0x100fe20008010838 */
[--C-:B------:R-:W-:Y:S01]  /*47f0*/  FFMA.FTZ R39, R54, UR33, -R56.reuse ;  /* 0x0000002136277c23 */ /* 0x100fe20008010838 */
[--C-:B------:R-:W-:Y:S01]  /*4800*/  FFMA.FTZ R54, R63, UR33, -R56.reuse ;  /* 0x000000213f367c23 */ /* 0x100fe20008010838 */
[----:B------:R0:W2:Y:S01]  /*4810*/  MUFU.EX2 R64, R61 ;  /* 0x0000003d00407308 */ /* 0x0000a20000000800 */
[--C-:B------:R-:W-:Y:S01]  /*4820*/  FFMA.FTZ R43, R43, UR33, -R56.reuse ;  /* 0x000000212b2b7c23 */ /* 0x100fe20008010838 */
[--C-:B------:R-:W-:Y:S01]  /*4830*/  FFMA.FTZ R74, R74, UR33, -R56.reuse ;  /* 0x000000214a4a7c23 */ /* 0x100fe20008010838 */
[--C-:B------:R-:W-:Y:S01]  /*4840*/  FFMA.FTZ R75, R75, UR33, -R56.reuse ;  /* 0x000000214b4b7c23 */ /* 0x100fe20008010838 */
[--C-:B------:R-:W-:Y:S01]  /*4850*/  FFMA.FTZ R78, R78, UR33, -R56.reuse ;  /* 0x000000214e4e7c23 */ /* 0x100fe20008010838 */
[--C-:B------:R-:W-:Y:S01]  /*4860*/  FFMA.FTZ R79, R79, UR33, -R56.reuse ;  /* 0x000000214f4f7c23 */ /* 0x100fe20008010838 */
[--C-:B------:R-:W-:Y:S01]  /*4870*/  FFMA.FTZ R82, R82, UR33, -R56.reuse ;  /* 0x0000002152527c23 */ /* 0x100fe20008010838 */
[--C-:B------:R-:W-:Y:S01]  /*4880*/  FFMA.FTZ R83, R83, UR33, -R56.reuse ;  /* 0x0000002153537c23 */ /* 0x100fe20008010838 */
[----:B------:R-:W4:Y:S01]  /*4890*/  MUFU.EX2 R69, R68 ;  /* 0x0000004400457308 */ /* 0x000f220000000800 */
[--C-:B0-----:R-:W-:Y:S01]  /*48a0*/  FFMA.FTZ R61, R47, UR33, -R56.reuse ;  /* 0x000000212f3d7c23 */ /* 0x101fe20008010838 */
[--C-:B------:R-:W-:Y:S01]  /*48b0*/  FFMA.FTZ R47, R58, UR33, -R56.reuse ;  /* 0x000000213a2f7c23 */ /* 0x100fe20008010838 */
[----:B-1----:R-:W-:Y:S01]  /*48c0*/  FADD.FTZ R58, R10, R55 ;  /* 0x000000370a3a7221 */ /* 0x002fe20000010000 */
[----:B---3--:R-:W-:Y:S01]  /*48d0*/  FADD.FTZ R9, R88, R65 ;  /* 0x0000004158097221 */ /* 0x008fe20000010000 */
[----:B------:R-:W-:Y:S01]  /*48e0*/  FFMA.FTZ R55, R66, UR33, -R56 ;  /* 0x0000002142377c23 */ /* 0x000fe20008010838 */
[C---:B------:R-:W-:Y:S01]  /*48f0*/  F2FP.BF16.F32.PACK_AB R10, R11.reuse, R10 ;  /* 0x0000000a0b0a723e */ /* 0x040fe200000010ff */
[----:B------:R-:W-:Y:S01]  /*4900*/  FADD.FTZ R59, R11, R58 ;  /* 0x0000003a0b3b7221 */ /* 0x000fe20000010000 */
[----:B------:R-:W0:Y:S01]  /*4910*/  MUFU.EX2 R27, R27 ;  /* 0x0000001b001b7308 */ /* 0x000e220000000800 */
[----:B--2---:R-:W-:Y:S01]  /*4920*/  FADD.FTZ R62, R64, R9 ;  /* 0x00000009403e7221 */ /* 0x004fe20000010000 */
[----:B------:R-:W-:Y:S01]  /*4930*/  F2FP.BF16.F32.PACK_AB R9, R65, R88 ;  /* 0x000000584109723e */ /* 0x000fe200000010ff */
[----:B------:R-:W-:Y:S01]  /*4940*/  FADD.FTZ R66, R4, R59 ;  /* 0x0000003b04427221 */ /* 0x000fe20000010000 */
[--C-:B------:R-:W-:Y:S01]  /*4950*/  FFMA.FTZ R58, R67, UR33, -R56.reuse ;  /* 0x00000021433a7c23 */ /* 0x100fe20008010838 */
[--C-:B------:R-:W-:Y:S01]  /*4960*/  FFMA.FTZ R59, R70, UR33, -R56.reuse ;  /* 0x00000021463b7c23 */ /* 0x100fe20008010838 */
[----:B------:R-:W-:Y:S01]  /*4970*/  FFMA.FTZ R86, R86, UR33, -R56 ;  /* 0x0000002156567c23 */ /* 0x000fe20008010838 */
[----:B------:R-:W-:Y:S01]  /*4980*/  FADD.FTZ R63, R13, R66 ;  /* 0x000000420d3f7221 */ /* 0x000fe20000010000 */
[----:B------:R-:W1:Y:S01]  /*4990*/  MUFU.EX2 R30, R30 ;  /* 0x0000001e001e7308 */ /* 0x000e620000000800 */
[C---:B----4-:R-:W-:Y:S01]  /*49a0*/  FADD.FTZ R62, R69.reuse, R62 ;  /* 0x0000003e453e7221 */ /* 0x050fe20000010000 */
[----:B------:R-:W-:Y:S01]  /*49b0*/  F2FP.BF16.F32.PACK_AB R11, R69, R64 ;  /* 0x00000040450b723e */ /* 0x000fe200000010ff */
[----:B------:R-:W-:Y:S01]  /*49c0*/  FADD.FTZ R64, R12, R63 ;  /* 0x0000003f0c407221 */ /* 0x000fe20000010000 */
[----:B------:R-:W-:-:S03]  /*49d0*/  FFMA.FTZ R87, R87, UR33, -R56 ;  /* 0x0000002157577c23 */ /* 0x000fc60008010838 */
[----:B------:R-:W-:Y:S01]  /*49e0*/  FADD.FTZ R65, R15, R64 ;  /* 0x000000400f417221 */ /* 0x000fe20000010000 */
[----:B------:R-:W2:Y:S01]  /*49f0*/  MUFU.EX2 R31, R31 ;  /* 0x0000001f001f7308 */ /* 0x000ea20000000800 */
[----:B0-----:R-:W-:Y:S01]  /*4a00*/  FADD.FTZ R63, R27, R62 ;  /* 0x0000003e1b3f7221 */ /* 0x001fe20000010000 */
[----:B------:R0:W-:Y:S01]  /*4a10*/  STSM.16.M88.4 [R17+0x21800], R8 ;  /* 0x0218000811007844 */ /* 0x0001e20000000200 */
[----:B------:R-:W-:Y:S01]  /*4a20*/  FADD.FTZ R66, R14, R65 ;  /* 0x000000410e427221 */ /* 0x000fe20000010000 */
[----:B------:R-:W-:-:S03]  /*4a30*/  FFMA.FTZ R62, R71, UR33, -R56 ;  /* 0x00000021473e7c23 */ /* 0x000fc60008010838 */
[----:B------:R-:W-:Y:S01]  /*4a40*/  FADD.FTZ R66, R21, R66 ;  /* 0x0000004215427221 */ /* 0x000fe20000010000 */
[----:B------:R-:W3:Y:S01]  /*4a50*/  MUFU.EX2 R38, R38 ;  /* 0x0000002600267308 */ /* 0x000ee20000000800 */
[----:B-1----:R-:W-:Y:S02]  /*4a60*/  FADD.FTZ R64, R30, R63 ;  /* 0x0000003f1e407221 */ /* 0x002fe40000010000 */
[----:B------:R-:W-:-:S04]  /*4a70*/  FADD.FTZ R65, R25, R66 ;  /* 0x0000004219417221 */ /* 0x000fc80000010000 */
[----:B------:R-:W-:Y:S01]  /*4a80*/  FADD.FTZ R66, R26, R65 ;  /* 0x000000411a427221 */ /* 0x000fe20000010000 */
[----:B------:R-:W1:Y:S01]  /*4a90*/  MUFU.EX2 R42, R42 ;  /* 0x0000002a002a7308 */ /* 0x000e620000000800 */
[----:B--2---:R-:W-:Y:S01]  /*4aa0*/  FADD.FTZ R63, R31, R64 ;  /* 0x000000401f3f7221 */ /* 0x004fe20000010000 */
[----:B0-----:R-:W-:Y:S01]  /*4ab0*/  F2FP.BF16.F32.PACK_AB R8, R13, R4 ;  /* 0x000000040d08723e */ /* 0x001fe200000010ff */
[----:B------:R-:W-:Y:S01]  /*4ac0*/  FADD.FTZ R65, R3, R66 ;  /* 0x0000004203417221 */ /* 0x000fe20000010000 */
[----:B------:R-:W-:Y:S02]  /*4ad0*/  F2FP.BF16.F32.PACK_AB R10, R15, R12 ;  /* 0x0000000c0f0a723e */ /* 0x000fe400000010ff */
[----:B------:R-:W-:Y:S01]  /*4ae0*/  F2FP.BF16.F32.PACK_AB R12, R21, R14 ;  /* 0x0000000e150c723e */ /* 0x000fe200000010ff */
[----:B------:R-:W-:Y:S01]  /*4af0*/  FADD.FTZ R66, R6, R65 ;  /* 0x0000004106427221 */ /* 0x000fe20000010000 */
[----:B------:R-:W0:Y:S01]  /*4b00*/  MUFU.EX2 R43, R43 ;  /* 0x0000002b002b7308 */ /* 0x000e220000000800 */
[----:B---3--:R-:W-:Y:S01]  /*4b10*/  FADD.FTZ R63, R38, R63 ;  /* 0x0000003f263f7221 */ /* 0x008fe20000010000 */
[----:B------:R-:W-:Y:S01]  /*4b20*/  F2FP.BF16.F32.PACK_AB R14, R26, R25 ;  /* 0x000000191a0e723e */ /* 0x000fe200000010ff */
[----:B------:R-:W-:Y:S01]  /*4b30*/  FADD.FTZ R15, R7, R66 ;  /* 0x00000042070f7221 */ /* 0x000fe20000010000 */
[----:B------:R-:W-:-:S02]  /*4b40*/  F2FP.BF16.F32.PACK_AB R9, R30, R27 ;  /* 0x0000001b1e09723e */ /* 0x000fc400000010ff */
[----:B------:R-:W-:Y:S01]  /*4b50*/  F2FP.BF16.F32.PACK_AB R11, R38, R31 ;  /* 0x0000001f260b723e */ /* 0x000fe200000010ff */
[----:B------:R-:W-:Y:S01]  /*4b60*/  FADD.FTZ R15, R24, R15 ;  /* 0x0000000f180f7221 */ /* 0x000fe20000010000 */
[----:B------:R-:W2:Y:S01]  /*4b70*/  MUFU.EX2 R60, R60 ;  /* 0x0000003c003c7308 */ /* 0x000ea20000000800 */
[----:B-1----:R-:W-:Y:S02]  /*4b80*/  FADD.FTZ R64, R42, R63 ;  /* 0x0000003f2a407221 */ /* 0x002fe40000010000 */
[----:B------:R-:W-:Y:S01]  /*4b90*/  FADD.FTZ R26, R28, R15 ;  /* 0x0000000f1c1a7221 */ /* 0x000fe20000010000 */
[----:B------:R1:W-:Y:S03]  /*4ba0*/  STSM.16.M88.4 [R22], R8 ;  /* 0x0000000816007844 */ /* 0x0003e60000000200 */
[----:B------:R-:W-:Y:S01]  /*4bb0*/  FADD.FTZ R21, R45, R26 ;  /* 0x0000001a2d157221 */ /* 0x000fe20000010000 */
[----:B------:R-:W3:Y:S01]  /*4bc0*/  MUFU.EX2 R61, R61 ;  /* 0x0000003d003d7308 */ /* 0x000ee20000000800 */
[----:B0-----:R-:W-:-:S02]  /*4bd0*/  FADD.FTZ R63, R43, R64 ;  /* 0x000000402b3f7221 */ /* 0x001fc40000010000 */
[----:B------:R-:W-:-:S04]  /*4be0*/  FADD.FTZ R26, R44, R21 ;  /* 0x000000152c1a7221 */ /* 0x000fc80000010000 */
[----:B------:R-:W-:Y:S01]  /*4bf0*/  FADD.FTZ R25, R49, R26 ;  /* 0x0000001a31197221 */ /* 0x000fe20000010000 */
[----:B------:R-:W0:Y:S01]  /*4c00*/  MUFU.EX2 R34, R34 ;  /* 0x0000002200227308 */ /* 0x000e220000000800 */
[----:B--2---:R-:W-:Y:S01]  /*4c10*/  FADD.FTZ R64, R60, R63 ;  /* 0x0000003f3c407221 */ /* 0x004fe20000010000 */
[----:B------:R-:W-:Y:S02]  /*4c20*/  F2FP.BF16.F32.PACK_AB R26, R57, R52 ;  /* 0x00000034391a723e */ /* 0x000fe400000010ff */
[----:B-1----:R-:W-:Y:S01]  /*4c30*/  F2FP.BF16.F32.PACK_AB R8, R6, R3 ;  /* 0x000000030608723e */ /* 0x002fe200000010ff */
[----:B------:R-:W-:Y:S01]  /*4c40*/  FADD.FTZ R6, R48, R25 ;  /* 0x0000001930067221 */ /* 0x000fe20000010000 */
[----:B------:R-:W-:Y:S02]  /*4c50*/  F2FP.BF16.F32.PACK_AB R10, R24, R7 ;  /* 0x00000007180a723e */ /* 0x000fe400000010ff */
[----:B------:R-:W1:Y:S01]  /*4c60*/  MUFU.EX2 R35, R35 ;  /* 0x0000002300237308 */ /* 0x000e620000000800 */
[----:B---3--:R-:W-:Y:S01]  /*4c70*/  FADD.FTZ R13, R61, R64 ;  /* 0x000000403d0d7221 */ /* 0x008fe20000010000 */
[C---:B------:R-:W-:Y:S01]  /*4c80*/  FADD.FTZ R7, R53.reuse, R6 ;  /* 0x0000000635077221 */ /* 0x040fe20000010000 */
[----:B------:R-:W-:-:S03]  /*4c90*/  F2FP.BF16.F32.PACK_AB R24, R53, R48 ;  /* 0x000000303518723e */ /* 0x000fc600000010ff */
[----:B------:R-:W-:Y:S02]  /*4ca0*/  FADD.FTZ R6, R52, R7 ;  /* 0x0000000734067221 */ /* 0x000fe40000010000 */
[----:B------:R-:W2:Y:S01]  /*4cb0*/  MUFU.EX2 R39, R39 ;  /* 0x0000002700277308 */ /* 0x000ea20000000800 */
[----:B0-----:R-:W-:Y:S01]  /*4cc0*/  FADD.FTZ R4, R34, R13 ;  /* 0x0000000d22047221 */ /* 0x001fe20000010000 */
[----:B------:R-:W-:Y:S01]  /*4cd0*/  FADD.FTZ R6, R57, R6 ;  /* 0x0000000639067221 */ /* 0x000fe20000010000 */
[----:B------:R-:W-:-:S05]  /*4ce0*/  F2FP.BF16.F32.PACK_AB R13, R43, R42 ;  /* 0x0000002a2b0d723e */ /* 0x000fca00000010ff */
        /* <DEDUP_REMOVED lines=8> */
[----:B------:R-:W-:-:S03]  /*4d70*/  F2FP.BF16.F32.PACK_AB R11, R46, R39 ;  /* 0x000000272e0b723e */ /* 0x000fc600000010ff */
[----:B------:R0:W-:Y:S01]  /*4d80*/  STSM.16.M88.4 [R19], R12 ;  /* 0x0000000c13007844 */ /* 0x0001e20000000200 */
[----:B------:R-:W3:Y:S01]  /*4d90*/  MUFU.EX2 R51, R51 ;  /* 0x0000003300337308 */ /* 0x000ee20000000800 */
[----:B-1----:R-:W-:Y:S02]  /*4da0*/  FADD.FTZ R21, R47, R4 ;  /* 0x000000042f157221 */ /* 0x002fe40000010000 */
[----:B------:R1:W-:Y:S05]  /*4db0*/  STSM.16.M88.4 [R18], R8 ;  /* 0x0000000812007844 */ /* 0x0003ea0000000200 */
[----:B------:R-:W4:Y:S01]  /*4dc0*/  MUFU.EX2 R54, R54 ;  /* 0x0000003600367308 */ /* 0x000f220000000800 */
[----:B--2---:R-:W-:Y:S01]  /*4dd0*/  FADD.FTZ R4, R50, R21 ;  /* 0x0000001532047221 */ /* 0x004fe20000010000 */
[----:B0-----:R-:W-:-:S06]  /*4de0*/  F2FP.BF16.F32.PACK_AB R12, R45, R28 ;  /* 0x0000001c2d0c723e */ /* 0x001fcc00000010ff */
[----:B------:R-:W0:Y:S01]  /*4df0*/  MUFU.EX2 R55, R55 ;  /* 0x0000003700377308 */ /* 0x000e220000000800 */
[----:B---3--:R-:W-:Y:S01]  /*4e00*/  FADD.FTZ R3, R51, R4 ;  /* 0x0000000433037221 */ /* 0x008fe20000010000 */
[----:B------:R-:W-:Y:S02]  /*4e10*/  F2FP.BF16.F32.PACK_AB R14, R49, R44 ;  /* 0x0000002c310e723e */ /* 0x000fe400000010ff */
[----:B------:R-:W-:-:S04]  /*4e20*/  F2FP.BF16.F32.PACK_AB R13, R50, R47 ;  /* 0x0000002f320d723e */ /* 0x000fc800000010ff */
[----:B------:R-:W2:Y:S01]  /*4e30*/  MUFU.EX2 R58, R58 ;  /* 0x0000003a003a7308 */ /* 0x000ea20000000800 */
[C---:B----4-:R-:W-:Y:S01]  /*4e40*/  FADD.FTZ R4, R54.reuse, R3 ;  /* 0x0000000336047221 */ /* 0x050fe20000010000 */
[----:B------:R-:W-:-:S05]  /*4e50*/  F2FP.BF16.F32.PACK_AB R15, R54, R51 ;  /* 0x00000033360f723e */ /* 0x000fca00000010ff */
[----:B------:R3:W-:Y:S01]  /*4e60*/  STSM.16.M88.4 [R17+0x27800], R12 ;  /* 0x0278000c11007844 */ /* 0x0007e20000000200 */
[----:B------:R-:W4:Y:S01]  /*4e70*/  MUFU.EX2 R59, R59 ;  /* 0x0000003b003b7308 */ /* 0x000f220000000800 */
[----:B0-----:R-:W-:-:S07]  /*4e80*/  FADD.FTZ R3, R55, R4 ;  /* 0x0000000437037221 */ /* 0x001fce0000010000 */
[----:B------:R-:W0:Y:S01]  /*4e90*/  MUFU.EX2 R62, R62 ;  /* 0x0000003e003e7308 */ /* 0x000e220000000800 */
[C---:B--2---:R-:W-:Y:S01]  /*4ea0*/  FADD.FTZ R4, R58.reuse, R3 ;  /* 0x000000033a047221 */ /* 0x044fe20000010000 */
[----:B------:R-:W-:-:S06]  /*4eb0*/  F2FP.BF16.F32.PACK_AB R25, R58, R55 ;  /* 0x000000373a19723e */ /* 0x000fcc00000010ff */
[----:B------:R-:W2:Y:S01]  /*4ec0*/  MUFU.EX2 R56, R74 ;  /* 0x0000004a00387308 */ /* 0x000ea20000000800 */
[----:B----4-:R-:W-:-:S07]  /*4ed0*/  FADD.FTZ R3, R59, R4 ;  /* 0x000000043b037221 */ /* 0x010fce0000010000 */
[----:B------:R-:W4:Y:S01]  /*4ee0*/  MUFU.EX2 R29, R29 ;  /* 0x0000001d001d7308 */ /* 0x000f220000000800 */
[C---:B0-----:R-:W-:Y:S01]  /*4ef0*/  FADD.FTZ R3, R62.reuse, R3 ;  /* 0x000000033e037221 */ /* 0x041fe20000010000 */
[----:B------:R-:W-:-:S05]  /*4f00*/  F2FP.BF16.F32.PACK_AB R27, R62, R59 ;  /* 0x0000003b3e1b723e */ /* 0x000fca00000010ff */
[----:B------:R3:W-:Y:S01]  /*4f10*/  STSM.16.M88.4 [R23], R24 ;  /* 0x0000001817007844 */ /* 0x0007e20000000200 */
[----:B------:R-:W0:Y:S01]  /*4f20*/  MUFU.EX2 R75, R75 ;  /* 0x0000004b004b7308 */ /* 0x000e220000000800 */
[----:B--2---:R-:W-:-:S07]  /*4f30*/  FADD.FTZ R4, R56, R3 ;  /* 0x0000000338047221 */ /* 0x004fce0000010000 */
[----:B------:R-:W2:Y:S01]  /*4f40*/  MUFU.EX2 R40, R40 ;  /* 0x0000002800287308 */ /* 0x000ea20000000800 */
[----:B----4-:R-:W-:-:S07]  /*4f50*/  FADD.FTZ R7, R29, R6 ;  /* 0x000000061d077221 */ /* 0x010fce0000010000 */
[----:B------:R-:W4:Y:S01]  /*4f60*/  MUFU.EX2 R78, R78 ;  /* 0x0000004e004e7308 */ /* 0x000f220000000800 */
[----:B0-----:R-:W-:-:S07]  /*4f70*/  FADD.FTZ R3, R75, R4 ;  /* 0x000000044b037221 */ /* 0x001fce0000010000 */
[----:B------:R-:W0:Y:S01]  /*4f80*/  MUFU.EX2 R36, R36 ;  /* 0x0000002400247308 */ /* 0x000e220000000800 */
[C---:B--2---:R-:W-:Y:S01]  /*4f90*/  FADD.FTZ R7, R40.reuse, R7 ;  /* 0x0000000728077221 */ /* 0x044fe20000010000 */
[----:B------:R-:W-:Y:S02]  /*4fa0*/  F2FP.BF16.F32.PACK_AB R28, R40, R29 ;  /* 0x0000001d281c723e */ /* 0x000fe400000010ff */
[----:B------:R-:W-:-:S04]  /*4fb0*/  F2FP.BF16.F32.PACK_AB R29, R75, R56 ;  /* 0x000000384b1d723e */ /* 0x000fc800000010ff */
[----:B------:R-:W2:Y:S01]  /*4fc0*/  MUFU.EX2 R31, R79 ;  /* 0x0000004f001f7308 */ /* 0x000ea20000000800 */
[----:B----4-:R-:W-:-:S07]  /*4fd0*/  FADD.FTZ R6, R78, R3 ;  /* 0x000000034e067221 */ /* 0x010fce0000010000 */
[----:B------:R-:W4:Y:S01]  /*4fe0*/  MUFU.EX2 R41, R41 ;  /* 0x0000002900297308 */ /* 0x000f220000000800 */
[----:B0-----:R-:W-:-:S07]  /*4ff0*/  FADD.FTZ R4, R36, R7 ;  /* 0x0000000724047221 */ /* 0x001fce0000010000 */
[----:B------:R-:W-:Y:S01]  /*5000*/  MUFU.EX2 R20, R20 ;  /* 0x0000001400147308 */ /* 0x000fe20000000800 */
[C---:B--2---:R-:W-:Y:S01]  /*5010*/  FADD.FTZ R7, R31.reuse, R6 ;  /* 0x000000061f077221 */ /* 0x044fe20000010000 */
[----:B------:R-:W-:-:S06]  /*5020*/  F2FP.BF16.F32.PACK_AB R31, R31, R78 ;  /* 0x0000004e1f1f723e */ /* 0x000fcc00000010ff */
[----:B------:R-:W1:Y:S01]  /*5030*/  MUFU.EX2 R33, R33 ;  /* 0x0000002100217308 */ /* 0x000e620000000800 */
[C---:B----4-:R-:W-:Y:S01]  /*5040*/  F2FP.BF16.F32.PACK_AB R30, R41.reuse, R36 ;  /* 0x00000024291e723e */ /* 0x050fe200000010ff */
[----:B------:R-:W-:-:S04]  /*5050*/  FADD.FTZ R3, R41, R4 ;  /* 0x0000000429037221 */ /* 0x000fc80000010000 */
[----:B------:R3:W-:Y:S02]  /*5060*/  STSM.16.M88.4 [R19+0x6000], R28 ;  /* 0x0060001c13007844 */ /* 0x0007e40000000200 */
[----:B------:R-:W0:Y:S08]  /*5070*/  MUFU.EX2 R32, R32 ;  /* 0x0000002000207308 */ /* 0x000e300000000800 */
[----:B------:R-:W2:Y:S01]  /*5080*/  MUFU.EX2 R37, R37 ;  /* 0x0000002500257308 */ /* 0x000ea20000000800 */
[----:B-1----:R-:W-:Y:S01]  /*5090*/  F2FP.BF16.F32.PACK_AB R8, R33, R20 ;  /* 0x000000142108723e */ /* 0x002fe200000010ff */
[----:B------:R-:W-:-:S04]  /*50a0*/  FADD.FTZ R20, R20, R3 ;  /* 0x0000000314147221 */ /* 0x000fc80000010000 */
[----:B------:R-:W-:Y:S02]  /*50b0*/  FADD.FTZ R33, R33, R20 ;  /* 0x0000001421217221 */ /* 0x000fe40000010000 */
[----:B------:R-:W-:Y:S02]  /*50c0*/  MUFU.EX2 R82, R82 ;  /* 0x0000005200527308 */ /* 0x000fe40000000800 */
[----:B0-----:R-:W-:-:S06]  /*50d0*/  FADD.FTZ R4, R32, R33 ;  /* 0x0000002120047221 */ /* 0x001fcc0000010000 */
[----:B------:R-:W0:Y:S01]  /*50e0*/  MUFU.EX2 R83, R83 ;  /* 0x0000005300537308 */ /* 0x000e220000000800 */
[C---:B--2---:R-:W-:Y:S01]  /*50f0*/  F2FP.BF16.F32.PACK_AB R10, R37.reuse, R32 ;  /* 0x00000020250a723e */ /* 0x044fe200000010ff */
[----:B------:R-:W-:-:S06]  /*5100*/  FADD.FTZ R4, R37, R4 ;  /* 0x0000000425047221 */ /* 0x000fcc0000010000 */
[----:B------:R-:W-:Y:S08]  /*5110*/  MUFU.EX2 R86, R86 ;  /* 0x0000005600567308 */ /* 0x000ff00000000800 */
[----:B------:R-:W1:Y:S01]  /*5120*/  MUFU.EX2 R87, R87 ;  /* 0x0000005700577308 */ /* 0x000e620000000800 */
[----:B0-----:R-:W-:Y:S01]  /*5130*/  F2FP.BF16.F32.PACK_AB R9, R83, R82 ;  /* 0x000000525309723e */ /* 0x001fe200000010ff */
[----:B------:R-:W-:-:S04]  /*5140*/  FADD.FTZ R82, R82, R7 ;  /* 0x0000000752527221 */ /* 0x000fc80000010000 */
[----:B------:R-:W-:Y:S01]  /*5150*/  FADD.FTZ R83, R83, R82 ;  /* 0x0000005253537221 */ /* 0x000fe20000010000 */
[----:B-1----:R-:W-:-:S03]  /*5160*/  F2FP.BF16.F32.PACK_AB R11, R87, R86 ;  /* 0x00000056570b723e */ /* 0x002fc600000010ff */
[----:B------:R-:W-:Y:S02]  /*5170*/  FADD.FTZ R86, R86, R83 ;  /* 0x0000005356567221 */ /* 0x000fe40000010000 */
[----:B------:R3:W-:Y:S02]  /*5180*/  STSM.16.M88.4 [R18+0x6000], R8 ;  /* 0x0060000812007844 */ /* 0x0007e40000000200 */
[----:B------:R-:W-:Y:S01]  /*5190*/  FADD.FTZ R3, R87, R86 ;  /* 0x0000005657037221 */ /* 0x000fe20000010000 */
        /* <DEDUP_REMOVED lines=14> */
.L_x_10452:
[----:B------:R-:W-:-:S11]  /*5280*/  UISETP.NE.AND UP2, UPT, UR7, 0x1, UPT ;  /* 0x000000010700788c */ /* 0x000fd6000bf45270 */
[----:B------:R-:W-:Y:S02]  /*5290*/  @UP2 ULDC.64 UR10, c[0x0][0x9e8] ;  /* 0x00027a00000a2ab9 */ /* 0x000fe40000000a00 */
[----:B------:R-:W-:-:S04]  /*52a0*/  UIMAD.WIDE.U32 UR14, UR18, UR10, URZ ;  /* 0x0000000a120e72a5 */ /* 0x000fc8000f8e003f */
[----:B------:R-:W-:-:S12]  /*52b0*/  @UP2 USHF.R.U32.HI UR18, URZ, UR11, UR15 ;  /* 0x0000000b3f122299 */ /* 0x000fd8000801160f */
.L_x_10453:
[----:B------:R-:W-:-:S04]  /*52c0*/  UIMAD UR7, UR18, UR7, UR7 ;  /* 0x00000007120772a4 */ /* 0x000fc8000f8e0207 */
[----:B------:R-:W-:-:S04]  /*52d0*/  UISETP.LT.AND UP2, UPT, UR6, UR7, UPT ;  /* 0x000000070600728c */ /* 0x000fc8000bf41270 */
[----:B------:R-:W-:-:S12]  /*52e0*/  USEL UR6, UR6, UR7, UP2 ;  /* 0x0000000706067287 */ /* 0x000fd80009000000 */
.L_x_10451:
        /* <DEDUP_REMOVED lines=36> */
.L_x_10471:
[----:B------:R-:W-:Y:S01]  /*5530*/  UIADD3 UR57, UR48, 0x1, URZ ;  /* 0x0000000130397890 */ /* 0x000fe2000fffe03f */
[----:B------:R-:W-:-:S03]  /*5540*/  ISETP.NE.AND P3, PT, RZ, UR45, PT ;  /* 0x0000002dff007c0c */ /* 0x000fc6000bf65270 */
[----:B------:R-:W-:-:S04]  /*5550*/  UISETP.NE.AND UP2, UPT, UR57, 0x2, UPT ;  /* 0x000000023900788c */ /* 0x000fc8000bf45270 */
[----:B------:R-:W-:Y:S02]  /*5560*/  USEL UR56, URZ, 0x1, UP2 ;  /* 0x000000013f387887 */ /* 0x000fe40009000000 */
[----:B------:R-:W-:Y:S02]  /*5570*/  USEL UR57, UR57, URZ, UP2 ;  /* 0x0000003f39397287 */ /* 0x000fe40009000000 */
[----:B------:R-:W-:Y:S02]  /*5580*/  ULOP3.LUT UR56, UR51, UR56, URZ, 0x3c, !UPT ;  /* 0x0000003833387292 */ /* 0x000fe4000f8e3c3f */
[----:B-1----:R-:W-:Y:S10]  /*5590*/  @P3 BRA `(.L_x_10455) ;  /* 0x00000000002c3947 */ /* 0x002ff40003800000 */
[----:B------:R-:W-:Y:S05]  /*55a0*/  @!P0 BRA `(.L_x_10456) ;  /* 0x0000000000048947 */ /* 0x000fea0003800000 */
[----:B------:R-:W-:Y:S01]  /*55b0*/  BPT.TRAP 0x1 ;  /* 0x000000040000795c */ /* 0x000fe20000300000 */
.L_x_10456:
[----:B------:R-:W-:Y:S01]  /*55c0*/  ULEA UR6, UR57, UR42, 0x3 ;  /* 0x0000002a39067291 */ /* 0x000fe2000f8e183f */
[----:B------:R-:W-:-:S05]  /*55d0*/  IMAD.U32 R6, RZ, RZ, UR56 ;  /* 0x00000038ff067e24 */ /* 0x000fca000f8e00ff */
[----:B------:R-:W-:-:S04]  /*55e0*/  SHF.L.U32 R6, R6, 0x1f, RZ ;  /* 0x0000001f06067819 */ /* 0x000fc800000006ff */
[----:B------:R0:W1:Y:S01]  /*55f0*/  SYNCS.PHASECHK.TRANS64.TRYWAIT P2, [UR6+0x2d830], R6 ;  /* 0x02d83006ff0075a7 */ /* 0x0000620008040146 */
[----:B------:R-:W-:Y:S05]  /*5600*/  @!P0 BRA `(.L_x_10457) ;  /* 0x0000000000048947 */ /* 0x000fea0003800000 */
[----:B------:R-:W-:Y:S01]  /*5610*/  BPT.TRAP 0x1 ;  /* 0x000000040000795c */ /* 0x000fe20000300000 */
.L_x_10457:
[----:B-1----:R-:W-:Y:S05]  /*5620*/  @P2 BRA `(.L_x_10455) ;  /* 0x0000000000082947 */ /* 0x002fea0003800000 */
[----:B------:R-:W1:Y:S02]  /*5630*/  SYNCS.PHASECHK.TRANS64.TRYWAIT P2, [UR6+0x2d830], R6 ;  /* 0x02d83006ff0075a7 */ /* 0x000e640008040146 */
[----:B-1----:R-:W-:Y:S05]  /*5640*/  @!P2 BRA `(.L_x_10458) ;  /* 0x0000012800b4a947 */ /* 0x002fea0003800000 */
.L_x_10455:
[----:B-1----:R-:W1:Y:S01]  /*5650*/  S2R R7, SR_TID.X ;  /* 0x0000000000077919 */ /* 0x002e620000002100 */
[----:B------:R-:W-:Y:S01]  /*5660*/  UIMAD UR6, UR57, 0x600, UR32 ;  /* 0x00000600390678a4 */ /* 0x000fe2000f8e0220 */
        /* <DEDUP_REMOVED lines=14> */
[----:B---3--:R-:W-:-:S06]  /*5750*/  WARPGROUP.ARRIVE ;  /* 0x00000000000079c5 */ /* 0x008fcc0000000000 */
        /* <DEDUP_REMOVED lines=20> */
.L_x_10460:
[----:B------:R-:W-:Y:S01]  /*58a0*/  ULEA UR6, UR48, UR42, 0x3 ;  /* 0x0000002a30067291 */ /* 0x000fe2000f8e183f */
[----:B------:R-:W-:-:S05]  /*58b0*/  IMAD.U32 R6, RZ, RZ, UR51 ;  /* 0x00000033ff067e24 */ /* 0x000fca000f8e00ff */
[----:B------:R-:W-:-:S04]  /*58c0*/  SHF.L.U32 R6, R6, 0x1f, RZ ;  /* 0x0000001f06067819 */ /* 0x000fc800000006ff */
[----:B------:R0:W1:Y:S01]  /*58d0*/  SYNCS.PHASECHK.TRANS64.TRYWAIT P2, [UR6+0x2d850], R6 ;  /* 0x02d85006ff0075a7 */ /* 0x0000620008040146 */
[----:B------:R-:W-:Y:S05]  /*58e0*/  @!P0 BRA `(.L_x_10461) ;  /* 0x0000000000048947 */ /* 0x000fea0003800000 */
[----:B------:R-:W-:Y:S01]  /*58f0*/  BPT.TRAP 0x1 ;  /* 0x000000040000795c */ /* 0x000fe20000300000 */
.L_x_10461:
[----:B-1----:R-:W-:Y:S05]  /*5900*/  @P2 BRA `(.L_x_10459) ;  /* 0x0000000000082947 */ /* 0x002fea0003800000 */
[----:B------:R-:W1:Y:S02]  /*5910*/  SYNCS.PHASECHK.TRANS64.TRYWAIT P2, [UR6+0x2d850], R6 ;  /* 0x02d85006ff0075a7 */ /* 0x000e640008040146 */
[----:B-1----:R-:W-:Y:S05]  /*5920*/  @!P2 BRA `(.L_x_10462) ;  /* 0x000001280014a947 */ /* 0x002fea0003800000 */
.L_x_10459:
[----:B------:R-:W-:Y:S01]  /*5930*/  UIADD3 UR6, UR42, 0x400, URZ ;  /* 0x000004002a067890 */ /* 0x000fe2000fffe03f */
[----:B------:R-:W-:Y:S01]  /*5940*/  WARPGROUP.ARRIVE ;  /* 0x00000000000079c5 */ /* 0x000fe20000000000 */
[----:B------:R-:W-:-:S05]  /*5950*/  ULEA UR7, UR54, UR42, 0xd ;  /* 0x0000002a36077291 */ /* 0x000fca000f8e683f */
[----:B------:R-:W1:Y:S01]  /*5960*/  S2R R8, SR_TID.X ;  /* 0x0000000000087919 */ /* 0x000e620000002100 */
[----:B------:R-:W-:Y:S01]  /*5970*/  USHF.R.U32.HI UR6, URZ, 0x4, UR6 ;  /* 0x000000043f067899 */ /* 0x000fe20008011606 */
[----:B------:R-:W-:Y:S01]  /*5980*/  PLOP3.LUT P2, PT, PT, PT, UP0, 0x80, 0x0 ;  /* 0x000000000000781c */ /* 0x000fe20003f4f008 */
[----:B------:R-:W-:Y:S01]  /*5990*/  UIADD3 UR7, UR7, 0x21800, URZ ;  /* 0x0002180007077890 */ /* 0x000fe2000fffe03f */
[----:B------:R-:W-:Y:S01]  /*59a0*/  PLOP3.LUT P3, PT, PT, PT, UP0, 0x80, 0x0 ;  /* 0x000000000000781c */ /* 0x000fe20003f6f008 */
[----:B------:R-:W-:Y:S01]  /*59b0*/  ULOP3.LUT UR6, UR6, 0x3fff, URZ, 0xc0, !UPT ;  /* 0x00003fff06067892 */ /* 0x000fe2000f8ec03f */
[----:B------:R-:W-:Y:S01]  /*59c0*/  VIADD R13, R136, UR40 ;  /* 0x00000028880d7c36 */ /* 0x000fe20008000000 */
[----:B------:R-:W-:Y:S01]  /*59d0*/  USHF.R.U32.HI UR7, URZ, 0x4, UR7 ;  /* 0x000000043f077899 */ /* 0x000fe20008011607 */
[----:B------:R-:W-:Y:S01]  /*59e0*/  IMAD.SHL.U32 R12, R2, 0x80, RZ ;  /* 0x00000080020c7824 */ /* 0x000fe200078e00ff */
[----:B------:R-:W-:Y:S01]  /*59f0*/  ULOP3.LUT UR10, UR6, 0x2000000, URZ, 0xfc, !UPT ;  /* 0x02000000060a7892 */ /* 0x000fe2000f8efc3f */
[----:B------:R-:W-:Y:S01]  /*5a00*/  IMAD.U32 R10, RZ, RZ, UR47 ;  /* 0x0000002fff0a7e24 */ /* 0x000fe2000f8e00ff */
[----:B------:R-:W-:-:S02]  /*5a10*/  ULOP3.LUT UR6, UR7, 0x3fff, URZ, 0xc0, !UPT ;  /* 0x00003fff07067892 */ /* 0x000fc4000f8ec03f */
[----:B------:R-:W-:Y:S02]  /*5a20*/  UIMAD UR7, UR48, 0x600, UR10 ;  /* 0x00000600300778a4 */ /* 0x000fe4000f8e020a */
[----:B------:R-:W-:Y:S01]  /*5a30*/  ULOP3.LUT UR6, UR6, 0x10000, URZ, 0xfc, !UPT ;  /* 0x0001000006067892 */ /* 0x000fe2000f8efc3f */
[----:B------:R-:W-:Y:S01]  /*5a40*/  UMOV UR31, 0x80000020 ;  /* 0x80000020001f7882 */ /* 0x000fe20000000000 */
[----:B------:R-:W-:-:S03]  /*5a50*/  UMOV UR29, 0x40000040 ;  /* 0x40000040001d7882 */ /* 0x000fc60000000000 */
[----:B------:R-:W-:Y:S02]  /*5a60*/  UMOV UR30, UR7 ;  /* 0x00000007001e7c82 */ /* 0x000fe40008000000 */
[----:B------:R-:W-:Y:S02]  /*5a70*/  UMOV UR28, UR6 ;  /* 0x00000006001c7c82 */ /* 0x000fe40008000000 */
[----:B------:R-:W-:Y:S01]  /*5a80*/  HGMMA.64x96x16.F32.BF16 R88, gdesc[UR28].tnspB, R88, gsb0 ;  /* 0x416000001c5879f0 */ /* 0x000fe20008001858 */
[----:B------:R-:W-:Y:S02]  /*5a90*/  UIADD3 UR30, UR7, 0x40, URZ ;  /* 0x00000040071e7890 */ /* 0x000fe4000fffe03f */
[----:B------:R-:W-:Y:S01]  /*5aa0*/  UIADD3 UR28, UR6, 0x2, URZ ;  /* 0x00000002061c7890 */ /* 0x000fe2000fffe03f */
[----:B------:R-:W-:Y:S01]  /*5ab0*/  UMOV UR31, 0x80000020 ;  /* 0x80000020001f7882 */ /* 0x000fe20000000000 */
[----:B------:R-:W-:Y:S01]  /*5ac0*/  UMOV UR29, 0x40000040 ;  /* 0x40000040001d7882 */ /* 0x000fe20000000000 */
[----:B-1----:R-:W-:-:S05]  /*5ad0*/  SHF.R.U32.HI R7, RZ, 0x7, R8 ;  /* 0x00000007ff077819 */ /* 0x002fca0000011608 */
[----:B------:R-:W-:Y:S01]  /*5ae0*/  VIADD R7, R7, 0x9 ;  /* 0x0000000907077836 */ /* 0x000fe20000000000 */
        /* <DEDUP_REMOVED lines=46> */
[----:B------:R-:W-:Y:S01]  /*5dd0*/  @P3 SHF.R.U32.HI R13, RZ, UR6, R6 ;  /* 0x00000006ff0d3c19 */ /* 0x000fe20008011606 */
[----:B------:R-:W-:Y:S01]  /*5de0*/  IMAD.U32 R6, RZ, RZ, UR57 ;  /* 0x00000039ff067e24 */ /* 0x000fe2000f8e00ff */
[----:B------:R-:W-:Y:S01]  /*5df0*/  SEL R7, R7, 0x9, !P2 ;  /* 0x0000000907077807 */ /* 0x000fe20005000000 */
[----:B------:R-:W-:Y:S01]  /*5e00*/  ULOP3.LUT UR6, URZ, UR35, URZ, 0x33, !UPT ;  /* 0x000000233f067292 */ /* 0x000fe2000f8e333f */
[----:B------:R-:W-:Y:S01]  /*5e10*/  PLOP3.LUT P2, PT, PT, PT, UP1, 0x40, 0x0 ;  /* 0x000000000000781c */ /* 0x000fe20003f4e818 */
[----:B------:R-:W0:Y:S01]  /*5e20*/  SHFL.IDX PT, R14, R13, RZ, 0x1c1f ;  /* 0x001c1fff0d0e7589 */ /* 0x000e2200000e0000 */
[----:B------:R-:W-:-:S05]  /*5e30*/  @!P1 LEA R6, R6, UR42, 0x3 ;  /* 0x0000002a06069c11 */ /* 0x000fca000f8e18ff */
[----:B------:R-:W-:-:S05]  /*5e40*/  @!P1 VIADD R6, R6, 0x2d840 ;  /* 0x0002d84006069836 */ /* 0x000fca0000000000 */
[----:B------:R-:W-:Y:S01]  /*5e50*/  @!P1 PRMT R6, RZ, 0x654, R6 ;  /* 0x00000654ff069816 */ /* 0x000fe20000000006 */
[----:B------:R-:W-:Y:S02]  /*5e60*/  WARPGROUP.DEPBAR.LE gsb0, 0x0 ;  /* 0x00008000000079c5 */ /* 0x000fe40000010000 */
[----:B------:R-:W-:-:S06]  /*5e70*/  WARPGROUP.ARRIVE ;  /* 0x00000000000079c5 */ /* 0x000fcc0000000000 */
[----:B------:R-:W-:Y:S03]  /*5e80*/  HGMMA.64x96x16.F32.BF16 R88, gdesc[UR28].tnspB, R88, gsb0 ;  /* 0x416000001c5879f0 */ /* 0x000fe60008001858 */
[----:B------:R-:W-:Y:S02]  /*5e90*/  WARPGROUP.DEPBAR.LE gsb0, 0x0 ;  /* 0x00008000000079c5 */ /* 0x000fe40000010000 */
[----:B------:R1:W-:Y:S06]  /*5ea0*/  BAR.ARV R7, 0x100 ;  /* 0x000400070000751d */ /* 0x0003ec0000002000 */
[----:B------:R2:W-:Y:S02]  /*5eb0*/  @!P1 SYNCS.ARRIVE.TRANS64.RED.A1T0 RZ, [R6+URZ], RZ ;  /* 0x000000ff06ff99a7 */ /* 0x0005e4000810043f */
[----:B--2---:R-:W-:-:S04]  /*5ec0*/  IADD3 R6, -R16, 0x1, -R12 ;  /* 0x0000000110067810 */ /* 0x004fc80007ffe90c */
[----:B------:R-:W-:-:S05]  /*5ed0*/  IADD3 R10, -R10, UR39, R6 ;  /* 0x000000270a0a7c10 */ /* 0x000fca000fffe106 */
[C---:B------:R-:W-:Y:S02]  /*5ee0*/  VIADD R11, R10.reuse, UR55 ;  /* 0x000000370a0b7c36 */ /* 0x040fe40008000000 */
[----:B------:R-:W-:Y:S02]  /*5ef0*/  VIADD R10, R10, UR6 ;  /* 0x000000060a0a7c36 */ /* 0x000fe40008000000 */
[C---:B0-----:R-:W-:Y:S02]  /*5f00*/  IMAD.IADD R9, R14.reuse, 0x1, R11 ;  /* 0x000000010e097824 */ /* 0x041fe400078e020b */
        /* <DEDUP_REMOVED lines=15> */
.L_x_10465:
[----:B------:R-:W-:-:S05]  /*6000*/  IMAD.U32 R15, RZ, RZ, UR34 ;  /* 0x00000022ff0f7e24 */ /* 0x000fca000f8e00ff */
[----:B------:R-:W-:-:S13]  /*6010*/  ISETP.NE.AND P2, PT, R15, 0x1, PT ;  /* 0x000000010f00780c */ /* 0x000fda0003f45270 */
[----:B------:R-:W0:Y:S02]  /*6020*/  @P2 LDC.64 R6, c[0x0][0x9e8] ;  /* 0x00027a00ff062b82 */ /* 0x000e240000000a00 */
[----:B0-----:R-:W-:-:S05]  /*6030*/  @P2 IMAD.HI.U32 R6, R14, R6, RZ ;  /* 0x000000060e062227 */ /* 0x001fca00078e00ff */
[----:B------:R-:W-:-:S07]  /*6040*/  @P2 SHF.R.U32.HI R14, RZ, R7, R6 ;  /* 0x00000007ff0e2219 */ /* 0x000fce0000011606 */
.L_x_10466:
[----:B------:R-:W-:Y:S05]  /*6050*/  BSYNC B0 ;  /* 0x0000000000007941 */ /* 0x000fea0003800000 */
.L_x_10464:
[----:B------:R-:W-:-:S04]  /*6060*/  IMAD R14, R14, R15, -R12 ;  /* 0x0000000f0e0e7224 */ /* 0x000fc800078e0a0c */
[----:B------:R-:W-:-:S05]  /*6070*/  IMAD.IADD R14, R14, 0x1, -R16 ;  /* 0x000000010e0e7824 */ /* 0x000fca00078e0a10 */
[----:B------:R-:W-:Y:S02]  /*6080*/  VIMNMX R8, R8, R14, !PT ;  /* 0x0000000e08087248 */ /* 0x000fe40007fe0100 */
[----:B------:R-:W-:-:S07]  /*6090*/  VIADDMNMX R9, R14, R15, R9, PT ;  /* 0x0000000f0e097246 */ /* 0x000fce0003800109 */
.L_x_10463:
        /* <DEDUP_REMOVED lines=115> */
.L_x_10469:
[----:B------:R-:W-:-:S05]  /*67d0*/  IMAD.U32 R9, RZ, RZ, UR34 ;  /* 0x00000022ff097e24 */ /* 0x000fca000f8e00ff */
[----:B------:R-:W-:-:S13]  /*67e0*/  ISETP.NE.AND P3, PT, R9, 0x1, PT ;  /* 0x000000010900780c */ /* 0x000fda0003f65270 */
[----:B------:R-:W0:Y:S02]  /*67f0*/  @P3 LDC.64 R6, c[0x0][0x9e8] ;  /* 0x00027a00ff063b82 */ /* 0x000e240000000a00 */
[----:B0-----:R-:W-:-:S05]  /*6800*/  @P3 IMAD.HI.U32 R6, R8, R6, RZ ;  /* 0x0000000608063227 */ /* 0x001fca00078e00ff */
[----:B------:R-:W-:-:S07]  /*6810*/  @P3 SHF.R.U32.HI R8, RZ, R7, R6 ;  /* 0x00000007ff083219 */ /* 0x000fce0000011606 */
.L_x_10470:
[----:B------:R-:W-:Y:S05]  /*6820*/  BSYNC B0 ;  /* 0x0000000000007941 */ /* 0x000fea0003800000 */
.L_x_10468:
[----:B------:R-:W-:-:S04]  /*6830*/  IMAD R8, R8, R9, -R12 ;  /* 0x0000000908087224 */ /* 0x000fc800078e0a0c */
[----:B------:R-:W-:-:S05]  /*6840*/  IMAD.IADD R8, R8, 0x1, -R16 ;  /* 0x0000000108087824 */ /* 0x000fca00078e0a10 */
[----:B------:R-:W-:Y:S02]  /*6850*/  VIMNMX R10, R10, R8, !PT ;  /* 0x000000080a0a7248 */ /* 0x000fe40007fe0100 */
[----:B------:R-:W-:-:S07]  /*6860*/  VIADDMNMX R11, R8, R9, R11, PT ;  /* 0x00000009080b7246 */ /* 0x000fce000380010b */
.L_x_10467:
[----:B------:R-:W-:Y:S01]  /*6870*/  FMNMX.FTZ R6, R24, R0, !PT ;  /* 0x0000000018067209 */ /* 0x000fe20007810000 */
[----:B------:R-:W-:Y:S01]  /*6880*/  UMOV UR51, UR56 ;  /* 0x0000003800337c82 */ /* 0x000fe20008000000 */
        /* <DEDUP_REMOVED lines=16> */
[----:B------:R-:W-:-:S02]  /*6990*/  ISETP.GT.AND P5, PT, R10, 0x18, P2 ;  /* 0x000000180a00780c */ /* 0x000fc400017a4270 */
[----:B------:R-:W-:Y:S02]  /*69a0*/  FMNMX.FTZ R6, R41, R6, !PT ;  /* 0x0000000629067209 */ /* 0x000fe40007810000 */
[C---:B------:R-:W-:Y:S02]  /*69b0*/  ISETP.LT.OR P4, PT, R11.reuse, 0x1a, P4 ;  /* 0x0000001a0b00780c */ /* 0x040fe40002781670 */
[----:B------:R-:W-:Y:S02]  /*69c0*/  FMNMX.FTZ R6, R44, R6, !PT ;  /* 0x000000062c067209 */ /* 0x000fe40007810000 */
[----:B------:R-:W-:Y:S02]  /*69d0*/  ISETP.LT.OR P6, PT, R11, 0x11, P6 ;  /* 0x000000110b00780c */ /* 0x000fe400037c1670 */
[----:B------:R-:W-:Y:S02]  /*69e0*/  FMNMX.FTZ R6, R45, R6, !PT ;  /* 0x000000062d067209 */ /* 0x000fe40007810000 */
[----:B------:R-:W-:-:S02]  /*69f0*/  ISETP.LT.OR P5, PT, R11, 0x19, P5 ;  /* 0x000000190b00780c */ /* 0x000fc40002fa1670 */
[----:B------:R-:W-:Y:S02]  /*6a00*/  FMNMX.FTZ R6, R48, R6, !PT ;  /* 0x0000000630067209 */ /* 0x000fe40007810000 */
[----:B------:R-:W-:Y:S02]  /*6a10*/  FSEL R39, R39, -INF , !P4 ;  /* 0xff80000027277808 */ /* 0x000fe40006000000 */
[----:B------:R-:W-:Y:S02]  /*6a20*/  FMNMX.FTZ R6, R49, R6, !PT ;  /* 0x0000000631067209 */ /* 0x000fe40007810000 */
[----:B------:R-:W-:Y:S02]  /*6a30*/  FSEL R34, R34, -INF , !P6 ;  /* 0xff80000022227808 */ /* 0x000fe40007000000 */
[----:B------:R-:W-:Y:S02]  /*6a40*/  FMNMX.FTZ R6, R52, R6, !PT ;  /* 0x0000000634067209 */ /* 0x000fe40007810000 */
[----:B------:R-:W-:-:S02]  /*6a50*/  FSEL R38, R38, -INF , !P5 ;  /* 0xff80000026267808 */ /* 0x000fc40006800000 */
[----:B------:R-:W-:Y:S02]  /*6a60*/  FMNMX.FTZ R6, R53, R6, !PT ;  /* 0x0000000635067209 */ /* 0x000fe40007810000 */
[----:B------:R-:W-:Y:S02]  /*6a70*/  ISETP.GT.AND P4, PT, R10, 0x29, P2 ;  /* 0x000000290a00780c */ /* 0x000fe40001784270 */
[----:B------:R-:W-:Y:S02]  /*6a80*/  FMNMX.FTZ R6, R56, R6, !PT ;  /* 0x0000000638067209 */ /* 0x000fe40007810000 */
[C---:B------:R-:W-:Y:S02]  /*6a90*/  ISETP.GT.AND P6, PT, R10.reuse, 0x20, P2 ;  /* 0x000000200a00780c */ /* 0x040fe400017c4270 */
[----:B------:R-:W-:Y:S02]  /*6aa0*/  FMNMX.FTZ R6, R57, R6, !PT ;  /* 0x0000000639067209 */ /* 0x000fe40007810000 */
[----:B------:R-:W-:-:S02]  /*6ab0*/  ISETP.GT.AND P5, PT, R10, 0x28, P2 ;  /* 0x000000280a00780c */ /* 0x000fc400017a4270 */
[----:B------:R-:W-:Y:S02]  /*6ac0*/  FMNMX.FTZ R6, R60, R6, !PT ;  /* 0x000000063c067209 */ /* 0x000fe40007810000 */
[----:B------:R-:W-:Y:S02]  /*6ad0*/  ISETP.LT.OR P4, PT, R11, 0x2a, P4 ;  /* 0x0000002a0b00780c */ /* 0x000fe40002781670 */
[----:B------:R-:W-:Y:S02]  /*6ae0*/  FMNMX.FTZ R6, R61, R6, !PT ;  /* 0x000000063d067209 */ /* 0x000fe40007810000 */
[C---:B------:R-:W-:Y:S02]  /*6af0*/  ISETP.LT.OR P6, PT, R11.reuse, 0x21, P6 ;  /* 0x000000210b00780c */ /* 0x040fe400037c1670 */
        /* <DEDUP_REMOVED lines=24> */
[----:B------:R-:W-:Y:S01]  /*6c80*/  FSEL R54, R54, -INF , !P5 ;  /* 0xff80000036367808 */ /* 0x000fe20006800000 */
[----:B------:R-:W0:Y:S01]  /*6c90*/  SHFL.BFLY PT, R7, R6, 0x2, 0x1f ;  /* 0x0c401f0006077f89 */ /* 0x000e2200000e0000 */
        /* <DEDUP_REMOVED lines=12> */
[----:B0-----:R-:W-:-:S02]  /*6d60*/  FMNMX.FTZ R6, R6, R7, !PT ;  /* 0x0000000706067209 */ /* 0x001fc40007810000 */
[C---:B------:R-:W-:Y:S02]  /*6d70*/  ISETP.LT.OR P4, PT, R11.reuse, 0x5a, P4 ;  /* 0x0000005a0b00780c */ /* 0x040fe40002781670 */
[C---:B------:R-:W-:Y:S01]  /*6d80*/  ISETP.LT.OR P6, PT, R11.reuse, 0x51, P6 ;  /* 0x000000510b00780c */ /* 0x040fe200037c1670 */
[----:B------:R-:W0:Y:S01]  /*6d90*/  SHFL.BFLY PT, R7, R6, 0x1, 0x1f ;  /* 0x0c201f0006077f89 */ /* 0x000e2200000e0000 */
[----:B------:R-:W-:Y:S02]  /*6da0*/  ISETP.LT.OR P5, PT, R11, 0x59, P5 ;  /* 0x000000590b00780c */ /* 0x000fe40002fa1670 */
[----:B------:R-:W-:Y:S02]  /*6db0*/  FSEL R71, R71, -INF , !P4 ;  /* 0xff80000047477808 */ /* 0x000fe40006000000 */
[----:B------:R-:W-:Y:S02]  /*6dc0*/  FSEL R66, R66, -INF , !P6 ;  /* 0xff80000042427808 */ /* 0x000fe40007000000 */
[----:B------:R-:W-:-:S02]  /*6dd0*/  FSEL R70, R70, -INF , !P5 ;  /* 0xff80000046467808 */ /* 0x000fc40006800000 */
[C---:B------:R-:W-:Y:S02]  /*6de0*/  ISETP.GT.AND P4, PT, R10.reuse, RZ, P2 ;  /* 0x000000ff0a00720c */ /* 0x040fe40001784270 */
[C---:B------:R-:W-:Y:S02]  /*6df0*/  ISETP.GT.AND P6, PT, R10.reuse, 0x60, P2 ;  /* 0x000000600a00780c */ /* 0x040fe400017c4270 */
[----:B------:R-:W-:Y:S02]  /*6e00*/  ISETP.GT.AND P5, PT, R10, 0x68, P2 ;  /* 0x000000680a00780c */ /* 0x000fe400017a4270 */
[C---:B------:R-:W-:Y:S02]  /*6e10*/  ISETP.LT.OR P4, PT, R11.reuse, 0x1, P4 ;  /* 0x000000010b00780c */ /* 0x040fe40002781670 */
[C---:B------:R-:W-:Y:S02]  /*6e20*/  ISETP.LT.OR P6, PT, R11.reuse, 0x61, P6 ;  /* 0x000000610b00780c */ /* 0x040fe400037c1670 */
[----:B------:R-:W-:-:S02]  /*6e30*/  ISETP.LT.OR P5, PT, R11, 0x69, P5 ;  /* 0x000000690b00780c */ /* 0x000fc40002fa1670 */
[----:B------:R-:W-:Y:S02]  /*6e40*/  FSEL R26, R26, -INF , !P4 ;  /* 0xff8000001a1a7808 */ /* 0x000fe40006000000 */
[----:B------:R-:W-:Y:S02]  /*6e50*/  FSEL R74, R74, -INF , !P6 ;  /* 0xff8000004a4a7808 */ /* 0x000fe40007000000 */
[----:B0-----:R-:W-:Y:S02]  /*6e60*/  FMNMX.FTZ R6, R6, R7, !PT ;  /* 0x0000000706067209 */ /* 0x001fe40007810000 */
[----:B------:R-:W-:Y:S02]  /*6e70*/  FSEL R78, R78, -INF , !P5 ;  /* 0xff8000004e4e7808 */ /* 0x000fe40006800000 */
[----:B------:R-:W-:Y:S02]  /*6e80*/  FSETP.NEU.FTZ.AND P3, PT, R6, -INF , PT ;  /* 0xff8000000600780b */ /* 0x000fe40003f7d000 */
[----:B------:R-:W-:-:S02]  /*6e90*/  ISETP.GT.AND P6, PT, R10, 0x69, P2 ;  /* 0x000000690a00780c */ /* 0x000fc400017c4270 */
[----:B------:R-:W-:Y:S02]  /*6ea0*/  FSEL R7, R6, RZ, P3 ;  /* 0x000000ff06077208 */ /* 0x000fe40001800000 */
[C---:B------:R-:W-:Y:S02]  /*6eb0*/  ISETP.GT.AND P5, PT, R10.reuse, 0x71, P2 ;  /* 0x000000710a00780c */ /* 0x040fe400017a4270 */
[----:B------:R-:W-:Y:S01]  /*6ec0*/  ISETP.GT.AND P4, PT, R10, 0x78, P2 ;  /* 0x000000780a00780c */ /* 0x000fe20001784270 */
[----:B------:R-:W-:Y:S01]  /*6ed0*/  FADD.FTZ R7, -R7, R0 ;  /* 0x0000000007077221 */ /* 0x000fe20000010100 */
[----:B------:R-:W-:Y:S01]  /*6ee0*/  FMUL.FTZ R0, R6, UR33 ;  /* 0x0000002106007c20 */ /* 0x000fe20008410000 */
[C---:B------:R-:W-:Y:S02]  /*6ef0*/  ISETP.LT.OR P6, PT, R11.reuse, 0x6a, P6 ;  /* 0x0000006a0b00780c */ /* 0x040fe400037c1670 */
[----:B------:R-:W-:Y:S01]  /*6f00*/  ISETP.LT.OR P5, PT, R11, 0x72, P5 ;  /* 0x000000720b00780c */ /* 0x000fe20002fa1670 */
[----:B------:R-:W-:Y:S01]  /*6f10*/  FMUL.FTZ R7, R7, UR33 ;  /* 0x0000002107077c20 */ /* 0x000fe20008410000 */
[----:B------:R-:W-:-:S02]  /*6f20*/  FSEL R0, R0, RZ, P3 ;  /* 0x000000ff00007208 */ /* 0x000fc40001800000 */
[----:B------:R-:W-:Y:S02]  /*6f30*/  ISETP.GT.AND P3, PT, R10, 0x1, P2 ;  /* 0x000000010a00780c */ /* 0x000fe40001764270 */
[----:B------:R-:W-:Y:S01]  /*6f40*/  FSEL R79, R79, -INF , !P6 ;  /* 0xff8000004f4f7808 */ /* 0x000fe20007000000 */
[--C-:B------:R-:W-:Y:S01]  /*6f50*/  FFMA.FTZ R24, R24, UR33, -R0.reuse ;  /* 0x0000002118187c23 */ /* 0x100fe20008010800 */
[----:B------:R-:W-:Y:S01]  /*6f60*/  ISETP.LT.OR P3, PT, R11, 0x2, P3 ;  /* 0x000000020b00780c */ /* 0x000fe20001f61670 */
[--C-:B------:R-:W-:Y:S01]  /*6f70*/  FFMA.FTZ R25, R25, UR33, -R0.reuse ;  /* 0x0000002119197c23 */ /* 0x100fe20008010800 */
[----:B------:R-:W-:Y:S01]  /*6f80*/  ISETP.LT.OR P4, PT, R11, 0x79, P4 ;  /* 0x000000790b00780c */ /* 0x000fe20002781670 */
[----:B------:R-:W-:Y:S01]  /*6f90*/  MUFU.EX2 R8, R24 ;  /* 0x0000001800087308 */ /* 0x000fe20000000800 */
[----:B------:R-:W-:Y:S01]  /*6fa0*/  FSEL R27, R27, -INF , !P3 ;  /* 0xff8000001b1b7808 */ /* 0x000fe20005800000 */
[--C-:B------:R-:W-:Y:S01]  /*6fb0*/  FFMA.FTZ R28, R28, UR33, -R0.reuse ;  /* 0x000000211c1c7c23 */ /* 0x100fe20008010800 */
[----:B------:R-:W-:Y:S01]  /*6fc0*/  ISETP.GT.AND P3, PT, R10, 0x11, P2 ;  /* 0x000000110a00780c */ /* 0x000fe20001764270 */
[--C-:B------:R-:W-:Y:S01]  /*6fd0*/  FFMA.FTZ R29, R29, UR33, -R0.reuse ;  /* 0x000000211d1d7c23 */ /* 0x100fe20008010800 */
[----:B------:R-:W-:Y:S01]  /*6fe0*/  FSEL R83, R83, -INF , !P5 ;  /* 0xff80000053537808 */ /* 0x000fe20006800000 */
[--C-:B------:R-:W-:Y:S01]  /*6ff0*/  FFMA.FTZ R32, R32, UR33, -R0.reuse ;  /* 0x0000002120207c23 */ /* 0x100fe20008010800 */
[----:B------:R-:W-:Y:S01]  /*7000*/  ISETP.LT.OR P3, PT, R11, 0x12, P3 ;  /* 0x000000120b00780c */ /* 0x000fe20001f61670 */
[----:B------:R-:W0:Y:S01]  /*7010*/  MUFU.EX2 R7, R7 ;  /* 0x0000000700077308 */ /* 0x000e220000000800 */
[----:B------:R-:W-:Y:S01]  /*7020*/  FSEL R86, R86, -INF , !P4 ;  /* 0xff80000056567808 */ /* 0x000fe20006000000 */
[--C-:B------:R-:W-:Y:S01]  /*7030*/  FFMA.FTZ R33, R33, UR33, -R0.reuse ;  /* 0x0000002121217c23 */ /* 0x100fe20008010800 */
[----:B------:R-:W-:Y:S01]  /*7040*/  FSEL R35, R35, -INF , !P3 ;  /* 0xff80000023237808 */ /* 0x000fe20005800000 */
[--C-:B------:R-:W-:Y:S01]  /*7050*/  FFMA.FTZ R36, R36, UR33, -R0.reuse ;  /* 0x0000002124247c23 */ /* 0x100fe20008010800 */
[----:B------:R-:W-:Y:S01]  /*7060*/  ISETP.GT.AND P3, PT, R10, 0x21, P2 ;  /* 0x000000210a00780c */ /* 0x000fe20001764270 */
[--C-:B------:R-:W-:Y:S01]  /*7070*/  FFMA.FTZ R37, R37, UR33, -R0.reuse ;  /* 0x0000002125257c23 */ /* 0x100fe20008010800 */
[--C-:B------:R-:W-:Y:S01]  /*7080*/  FFMA.FTZ R40, R40, UR33, -R0.reuse ;  /* 0x0000002128287c23 */ /* 0x100fe20008010800 */
[----:B------:R-:W1:Y:S01]  /*7090*/  MUFU.EX2 R25, R25 ;  /* 0x0000001900197308 */ /* 0x000e620000000800 */
[----:B------:R-:W-:Y:S01]  /*70a0*/  ISETP.LT.OR P3, PT, R11, 0x22, P3 ;  /* 0x000000220b00780c */ /* 0x000fe20001f61670 */
[--C-:B------:R-:W-:Y:S01]  /*70b0*/  FFMA.FTZ R41, R41, UR33, -R0.reuse ;  /* 0x0000002129297c23 */ /* 0x100fe20008010800 */
[--C-:B------:R-:W-:Y:S01]  /*70c0*/  FFMA.FTZ R44, R44, UR33, -R0.reuse ;  /* 0x000000212c2c7c23 */ /* 0x100fe20008010800 */
[--C-:B------:R-:W-:Y:S01]  /*70d0*/  FFMA.FTZ R45, R45, UR33, -R0.reuse ;  /* 0x000000212d2d7c23 */ /* 0x100fe20008010800 */
[----:B------:R-:W-:Y:S01]  /*70e0*/  FSEL R43, R43, -INF , !P3 ;  /* 0xff8000002b2b7808 */ /* 0x000fe20005800000 */
[----:B------:R-:W-:Y:S01]  /*70f0*/  FFMA.FTZ R48, R48, UR33, -R0 ;  /* 0x0000002130307c23 */ /* 0x000fe20008010800 */
[----:B------:R-:W-:Y:S01]  /*7100*/  ISETP.GT.AND P3, PT, R10, 0x31, P2 ;  /* 0x000000310a00780c */ /* 0x000fe20001764270 */
[----:B------:R-:W-:Y:S01]  /*7110*/  MUFU.EX2 R29, R29 ;  /* 0x0000001d001d7308 */ /* 0x000fe20000000800 */
[----:B0-----:R-:W-:Y:S01]  /*7120*/  FFMA.FTZ R4, R7, R4, R8 ;  /* 0x0000000407047223 */ /* 0x001fe20000010008 */
[--C-:B------:R-:W-:Y:S01]  /*7130*/  FFMA.FTZ R49, R49, UR33, -R0.reuse ;  /* 0x0000002131317c23 */ /* 0x100fe20008010800 */
[----:B------:R-:W-:Y:S01]  /*7140*/  ISETP.LT.OR P3, PT, R11, 0x32, P3 ;  /* 0x000000320b00780c */ /* 0x000fe20001f61670 */
[--C-:B------:R-:W-:Y:S01]  /*7150*/  FFMA.FTZ R52, R52, UR33, -R0.reuse ;  /* 0x0000002134347c23 */ /* 0x100fe20008010800 */
[--C-:B------:R-:W-:Y:S01]  /*7160*/  FFMA.FTZ R53, R53, UR33, -R0.reuse ;  /* 0x0000002135357c23 */ /* 0x100fe20008010800 */
[----:B------:R-:W-:Y:S01]  /*7170*/  FFMA.FTZ R56, R56, UR33, -R0 ;  /* 0x0000002138387c23 */ /* 0x000fe20008010800 */
[----:B------:R-:W-:Y:S01]  /*7180*/  FSEL R51, R51, -INF , !P3 ;  /* 0xff80000033337808 */ /* 0x000fe20005800000 */
[----:B------:R-:W-:Y:S01]  /*7190*/  MUFU.EX2 R33, R33 ;  /* 0x0000002100217308 */ /* 0x000fe20000000800 */
[----:B------:R-:W-:Y:S01]  /*71a0*/  ISETP.GT.AND P3, PT, R10, 0x41, P2 ;  /* 0x000000410a00780c */ /* 0x000fe20001764270 */
[C---:B-1----:R-:W-:Y:S01]  /*71b0*/  FADD.FTZ R4, R25.reuse, R4 ;  /* 0x0000000419047221 */ /* 0x042fe20000010000 */
[----:B------:R-:W-:Y:S01]  /*71c0*/  F2FP.BF16.F32.PACK_AB R8, R25, R8 ;  /* 0x000000081908723e */ /* 0x000fe200000010ff */
[--C-:B------:R-:W-:Y:S01]  /*71d0*/  FFMA.FTZ R57, R57, UR33, -R0.reuse ;  /* 0x0000002139397c23 */ /* 0x100fe20008010800 */
[----:B------:R-:W-:Y:S01]  /*71e0*/  ISETP.LT.OR P3, PT, R11, 0x42, P3 ;  /* 0x000000420b00780c */ /* 0x000fe20001f61670 */
[--C-:B------:R-:W-:Y:S01]  /*71f0*/  FFMA.FTZ R60, R60, UR33, -R0.reuse ;  /* 0x000000213c3c7c23 */ /* 0x100fe20008010800 */
[--C-:B------:R-:W-:Y:S01]  /*7200*/  FFMA.FTZ R61, R61, UR33, -R0.reuse ;  /* 0x000000213d3d7c23 */ /* 0x100fe20008010800 */
[----:B------:R-:W-:Y:S01]  /*7210*/  MUFU.EX2 R37, R37 ;  /* 0x0000002500257308 */ /* 0x000fe20000000800 */
[----:B------:R-:W-:Y:S01]  /*7220*/  FSEL R59, R59, -INF , !P3 ;  /* 0xff8000003b3b7808 */ /* 0x000fe20005800000 */
[--C-:B------:R-:W-:Y:S01]  /*7230*/  FFMA.FTZ R64, R64, UR33, -R0.reuse ;  /* 0x0000002140407c23 */ /* 0x100fe20008010800 */
[----:B------:R-:W-:Y:S01]  /*7240*/  ISETP.GT.AND P3, PT, R10, 0x51, P2 ;  /* 0x000000510a00780c */ /* 0x000fe20001764270 */
[--C-:B------:R-:W-:Y:S01]  /*7250*/  FFMA.FTZ R65, R65, UR33, -R0.reuse ;  /* 0x0000002141417c23 */ /* 0x100fe20008010800 */
[--C-:B------:R-:W-:Y:S01]  /*7260*/  FFMA.FTZ R68, R68, UR33, -R0.reuse ;  /* 0x0000002144447c23 */ /* 0x100fe20008010800 */
[--C-:B------:R-:W-:Y:S01]  /*7270*/  FFMA.FTZ R69, R69, UR33, -R0.reuse ;  /* 0x0000002145457c23 */ /* 0x100fe20008010800 */
[----:B------:R-:W-:Y:S01]  /*7280*/  ISETP.LT.OR P3, PT, R11, 0x52, P3 ;  /* 0x000000520b00780c */ /* 0x000fe20001f61670 */
[----:B------:R-:W-:Y:S01]  /*7290*/  MUFU.EX2 R24, R40 ;  /* 0x0000002800187308 */ /* 0x000fe20000000800 */
[--C-:B------:R-:W-:Y:S01]  /*72a0*/  FFMA.FTZ R72, R72, UR33, -R0.reuse ;  /* 0x0000002148487c23 */ /* 0x100fe20008010800 */
[--C-:B------:R-:W-:Y:S01]  /*72b0*/  FFMA.FTZ R73, R73, UR33, -R0.reuse ;  /* 0x0000002149497c23 */ /* 0x100fe20008010800 */
[----:B------:R-:W-:Y:S01]  /*72c0*/  FSEL R67, R67, -INF , !P3 ;  /* 0xff80000043437808 */ /* 0x000fe20005800000 */
[--C-:B------:R-:W-:Y:S01]  /*72d0*/  FFMA.FTZ R76, R76, UR33, -R0.reuse ;  /* 0x000000214c4c7c23 */ /* 0x100fe20008010800 */
[----:B------:R-:W-:Y:S01]  /*72e0*/  ISETP.GT.AND P3, PT, R10, 0x61, P2 ;  /* 0x000000610a00780c */ /* 0x000fe20001764270 */
[--C-:B------:R-:W-:Y:S01]  /*72f0*/  FFMA.FTZ R77, R77, UR33, -R0.reuse ;  /* 0x000000214d4d7c23 */ /* 0x100fe20008010800 */
[--C-:B------:R-:W-:Y:S01]  /*7300*/  FFMA.FTZ R80, R80, UR33, -R0.reuse ;  /* 0x0000002150507c23 */ /* 0x100fe20008010800 */
[----:B------:R-:W-:Y:S01]  /*7310*/  MUFU.EX2 R41, R41 ;  /* 0x0000002900297308 */ /* 0x000fe20000000800 */
[----:B------:R-:W-:Y:S01]  /*7320*/  ISETP.LT.OR P3, PT, R11, 0x62, P3 ;  /* 0x000000620b00780c */ /* 0x000fe20001f61670 */
[--C-:B------:R-:W-:Y:S01]  /*7330*/  FFMA.FTZ R81, R81, UR33, -R0.reuse ;  /* 0x0000002151517c23 */ /* 0x100fe20008010800 */
[--C-:B------:R-:W-:Y:S01]  /*7340*/  FFMA.FTZ R84, R84, UR33, -R0.reuse ;  /* 0x0000002154547c23 */ /* 0x100fe20008010800 */
[----:B------:R-:W-:Y:S01]  /*7350*/  FFMA.FTZ R0, R85, UR33, -R0 ;  /* 0x0000002155007c23 */ /* 0x000fe20008010800 */
[----:B------:R-:W-:Y:S01]  /*7360*/  FSEL R75, R75, -INF , !P3 ;  /* 0xff8000004b4b7808 */ /* 0x000fe20005800000 */
[-C--:B------:R-:W-:Y:S01]  /*7370*/  FMUL.FTZ R88, R88, R7.reuse ;  /* 0x0000000758587220 */ /* 0x080fe20000410000 */
[C---:B------:R-:W-:Y:S01]  /*7380*/  ISETP.GT.AND P3, PT, R10.reuse, 0x70, P2 ;  /* 0x000000700a00780c */ /* 0x040fe20001764270 */
[----:B------:R-:W-:Y:S01]  /*7390*/  MUFU.EX2 R45, R45 ;  /* 0x0000002d002d7308 */ /* 0x000fe20000000800 */
[----:B------:R-:W-:Y:S01]  /*73a0*/  ISETP.GT.AND P2, PT, R10, 0x79, P2 ;  /* 0x000000790a00780c */ /* 0x000fe20001744270 */
[----:B------:R-:W-:Y:S01]  /*73b0*/  FMUL.FTZ R89, R89, R7 ;  /* 0x0000000759597220 */ /* 0x000fe20000410000 */
[----:B------:R-:W-:Y:S01]  /*73c0*/  FMNMX.FTZ R10, R26, R5, !PT ;  /* 0x000000051a0a7209 */ /* 0x000fe20007810000 */
[-C--:B------:R-:W-:Y:S01]  /*73d0*/  FMUL.FTZ R92, R92, R7.reuse ;  /* 0x000000075c5c7220 */ /* 0x080fe20000410000 */
[----:B------:R-:W-:Y:S01]  /*73e0*/  ISETP.LT.OR P3, PT, R11, 0x71, P3 ;  /* 0x000000710b00780c */ /* 0x000fe20001f61670 */
[-C--:B------:R-:W-:Y:S01]  /*73f0*/  FMUL.FTZ R93, R93, R7.reuse ;  /* 0x000000075d5d7220 */ /* 0x080fe20000410000 */
[----:B------:R-:W-:Y:S01]  /*7400*/  FMNMX.FTZ R9, R27, R10, !PT ;  /* 0x0000000a1b097209 */ /* 0x000fe20007810000 */
[----:B------:R-:W-:Y:S01]  /*7410*/  MUFU.EX2 R49, R49 ;  /* 0x0000003100317308 */ /* 0x000fe20000000800 */
[----:B------:R-:W-:Y:S01]  /*7420*/  FSEL R82, R82, -INF , !P3 ;  /* 0xff80000052527808 */ /* 0x000fe20005800000 */
        /* <DEDUP_REMOVED lines=11> */
[-C--:B------:R-:W-:Y:S01]  /*74e0*/  FMUL.FTZ R105, R105, R7.reuse ;  /* 0x0000000769697220 */ /* 0x080fe20000410000 */
[-C--:B------:R-:W-:Y:S01]  /*74f0*/  FMUL.FTZ R108, R108, R7.reuse ;  /* 0x000000076c6c7220 */ /* 0x080fe20000410000 */
[----:B------:R-:W-:Y:S01]  /*7500*/  FMNMX.FTZ R9, R35, R10, !PT ;  /* 0x0000000a23097209 */ /* 0x000fe20007810000 */
[----:B------:R-:W-:Y:S01]  /*7510*/  MUFU.EX2 R56, R56 ;  /* 0x0000003800387308 */ /* 0x000fe20000000800 */
[-C--:B------:R-:W-:Y:S01]  /*7520*/  FMUL.FTZ R109, R109, R7.reuse ;  /* 0x000000076d6d7220 */ /* 0x080fe20000410000 */
        /* <DEDUP_REMOVED lines=18> */
[----:B------:R-:W-:-:S03]  /*7650*/  FMUL.FTZ R133, R133, R7 ;  /* 0x0000000785857220 */ /* 0x000fc60000410000 */
        /* <DEDUP_REMOVED lines=25> */
[----:B------:R-:W0:Y:S03]  /*77f0*/  MUFU.EX2 R10, R28 ;  /* 0x0000001c000a7308 */ /* 0x000e260000000800 */
[----:B------:R-:W-:-:S04]  /*7800*/  FMNMX.FTZ R9, R82, R9, !PT ;  /* 0x0000000952097209 */ /* 0x000fc80007810000 */
[----:B------:R-:W-:Y:S01]  /*7810*/  FMNMX.FTZ R9, R83, R9, !PT ;  /* 0x0000000953097209 */ /* 0x000fe20007810000 */
[----:B------:R-:W-:Y:S03]  /*7820*/  MUFU.EX2 R28, R48 ;  /* 0x00000030001c7308 */ /* 0x000fe60000000800 */
[----:B------:R-:W-:-:S04]  /*7830*/  FMNMX.FTZ R12, R86, R9, !PT ;  /* 0x00000009560c7209 */ /* 0x000fc80007810000 */
[----:B------:R-:W-:Y:S01]  /*7840*/  FMNMX.FTZ R12, R87, R12, !PT ;  /* 0x0000000c570c7209 */ /* 0x000fe20007810000 */
[----:B------:R-:W-:Y:S01]  /*7850*/  MUFU.EX2 R77, R77 ;  /* 0x0000004d004d7308 */ /* 0x000fe20000000800 */
[----:B0-----:R-:W-:Y:S01]  /*7860*/  FADD.FTZ R4, R10, R4 ;  /* 0x000000040a047221 */ /* 0x001fe20000010000 */
[C---:B------:R-:W-:Y:S02]  /*7870*/  F2FP.BF16.F32.PACK_AB R10, R29.reuse, R10 ;  /* 0x0000000a1d0a723e */ /* 0x040fe400000010ff */
[----:B------:R-:W0:Y:S01]  /*7880*/  SHFL.BFLY PT, R9, R12, 0x2, 0x1f ;  /* 0x0c401f000c097f89 */ /* 0x000e2200000e0000 */
[----:B------:R-:W-:-:S03]  /*7890*/  FADD.FTZ R13, R29, R4 ;  /* 0x000000041d0d7221 */ /* 0x000fc60000010000 */
[----:B------:R-:W-:Y:S08]  /*78a0*/  MUFU.EX2 R80, R80 ;  /* 0x0000005000507308 */ /* 0x000ff00000000800 */
[----:B------:R-:W-:Y:S08]  /*78b0*/  MUFU.EX2 R81, R81 ;  /* 0x0000005100517308 */ /* 0x000ff00000000800 */
[----:B------:R-:W-:Y:S01]  /*78c0*/  MUFU.EX2 R84, R84 ;  /* 0x0000005400547308 */ /* 0x000fe20000000800 */
[----:B0-----:R-:W-:-:S07]  /*78d0*/  FMNMX.FTZ R12, R12, R9, !PT ;  /* 0x000000090c0c7209 */ /* 0x001fce0007810000 */
[----:B------:R-:W-:Y:S01]  /*78e0*/  MUFU.EX2 R0, R0 ;  /* 0x0000000000007308 */ /* 0x000fe20000000800 */
[----:B------:R-:W0:Y:S02]  /*78f0*/  SHFL.BFLY PT, R9, R12, 0x1, 0x1f ;  /* 0x0c201f000c097f89 */ /* 0x000e2400000e0000 */
[----:B0-----:R-:W-:Y:S01]  /*7900*/  FMNMX.FTZ R12, R12, R9, !PT ;  /* 0x000000090c0c7209 */ /* 0x001fe20007810000 */
[----:B------:R-:W-:Y:S01]  /*7910*/  IMAD.U32 R9, RZ, RZ, UR48 ;  /* 0x00000030ff097e24 */ /* 0x000fe2000f8e00ff */
[----:B------:R-:W-:Y:S02]  /*7920*/  UMOV UR48, UR57 ;  /* 0x0000003900307c82 */ /* 0x000fe40008000000 */
[C---:B------:R-:W-:Y:S01]  /*7930*/  FSETP.NEU.FTZ.AND P2, PT, R12.reuse, -INF , PT ;  /* 0xff8000000c00780b */ /* 0x040fe20003f5d000 */
[----:B------:R-:W-:Y:S01]  /*7940*/  FMUL.FTZ R4, R12, UR33 ;  /* 0x000000210c047c20 */ /* 0x000fe20008410000 */
[----:B------:R-:W-:-:S04]  /*7950*/  @!P1 LEA R9, R9, UR42, 0x3 ;  /* 0x0000002a09099c11 */ /* 0x000fc8000f8e18ff */
[----:B------:R-:W-:Y:S01]  /*7960*/  FSEL R4, R4, RZ, P2 ;  /* 0x000000ff04047208 */ /* 0x000fe20001000000 */
[----:B------:R-:W-:-:S04]  /*7970*/  @!P1 VIADD R9, R9, 0x2d860 ;  /* 0x0002d86009099836 */ /* 0x000fc80000000000 */
[--C-:B------:R-:W-:Y:S01]  /*7980*/  FFMA.FTZ R14, R26, UR33, -R4.reuse ;  /* 0x000000211a0e7c23 */ /* 0x100fe20008010804 */
[--C-:B------:R-:W-:Y:S01]  /*7990*/  FFMA.FTZ R15, R27, UR33, -R4.reuse ;  /* 0x000000211b0f7c23 */ /* 0x100fe20008010804 */
[--C-:B------:R-:W-:Y:S01]  /*79a0*/  FFMA.FTZ R20, R30, UR33, -R4.reuse ;  /* 0x000000211e147c23 */ /* 0x100fe20008010804 */
[--C-:B------:R-:W-:Y:S01]  /*79b0*/  FFMA.FTZ R21, R31, UR33, -R4.reuse ;  /* 0x000000211f157c23 */ /* 0x100fe20008010804 */
[----:B------:R-:W-:Y:S01]  /*79c0*/  @!P1 PRMT R9, RZ, 0x654, R9 ;  /* 0x00000654ff099816 */ /* 0x000fe20000000009 */
[--C-:B------:R-:W-:Y:S01]  /*79d0*/  FFMA.FTZ R25, R38, UR33, -R4.reuse ;  /* 0x0000002126197c23 */ /* 0x100fe20008010804 */
[----:B------:R-:W-:Y:S01]  /*79e0*/  MUFU.EX2 R14, R14 ;  /* 0x0000000e000e7308 */ /* 0x000fe20000000800 */
[--C-:B------:R-:W-:Y:S01]  /*79f0*/  FFMA.FTZ R27, R39, UR33, -R4.reuse ;  /* 0x00000021271b7c23 */ /* 0x100fe20008010804 */
[----:B------:R0:W-:Y:S01]  /*7a00*/  @!P1 SYNCS.ARRIVE.TRANS64.RED.A1T0 RZ, [R9+URZ], RZ ;  /* 0x000000ff09ff99a7 */ /* 0x0001e2000810043f */
        /* <DEDUP_REMOVED lines=16> */
[----:B------:R-:W-:-:S05]  /*7b10*/  FFMA.FTZ R74, R74, UR33, -R4 ;  /* 0x000000214a4a7c23 */ /* 0x000fca0008010804 */
[----:B------:R-:W1:Y:S01]  /*7b20*/  MUFU.EX2 R21, R21 ;  /* 0x0000001500157308 */ /* 0x000e620000000800 */
[----:B0-----:R-:W-:-:S07]  /*7b30*/  F2FP.BF16.F32.PACK_AB R9, R15, R14 ;  /* 0x0000000e0f09723e */ /* 0x001fce00000010ff */
[----:B------:R-:W-:Y:S08]  /*7b40*/  MUFU.EX2 R25, R25 ;  /* 0x0000001900197308 */ /* 0x000ff00000000800 */
[----:B------:R-:W-:Y:S01]  /*7b50*/  MUFU.EX2 R26, R44 ;  /* 0x0000002c001a7308 */ /* 0x000fe20000000800 */
[----:B-1----:R-:W-:-:S05]  /*7b60*/  F2FP.BF16.F32.PACK_AB R11, R21, R20 ;  /* 0x00000014150b723e */ /* 0x002fca00000010ff */
[----:B------:R0:W-:Y:S02]  /*7b70*/  STSM.16.M88.4 [R17+0x21800], R8 ;  /* 0x0218000811007844 */ /* 0x0001e40000000200 */
[----:B------:R-:W-:Y:S08]  /*7b80*/  MUFU.EX2 R27, R27 ;  /* 0x0000001b001b7308 */ /* 0x000ff00000000800 */
[----:B------:R-:W-:Y:S01]  /*7b90*/  MUFU.EX2 R31, R31 ;  /* 0x0000001f001f7308 */ /* 0x000fe20000000800 */
[--C-:B0-----:R-:W-:Y:S01]  /*7ba0*/  FFMA.FTZ R9, R34, UR33, -R4.reuse ;  /* 0x0000002122097c23 */ /* 0x101fe20008010804 */
[----:B------:R-:W-:-:S06]  /*7bb0*/  FFMA.FTZ R11, R35, UR33, -R4 ;  /* 0x00000021230b7c23 */ /* 0x000fcc0008010804 */
[----:B------:R0:W1:Y:S01]  /*7bc0*/  MUFU.EX2 R8, R32 ;  /* 0x0000002000087308 */ /* 0x0000620000000800 */
[--C-:B------:R-:W-:Y:S01]  /*7bd0*/  FFMA.FTZ R35, R43, UR33, -R4.reuse ;  /* 0x000000212b237c23 */ /* 0x100fe20008010804 */
[----:B------:R-:W-:-:S06]  /*7be0*/  FFMA.FTZ R34, R54, UR33, -R4 ;  /* 0x0000002136227c23 */ /* 0x000fcc0008010804 */
[----:B------:R-:W-:Y:S01]  /*7bf0*/  MUFU.EX2 R9, R9 ;  /* 0x0000000900097308 */ /* 0x000fe20000000800 */
[----:B0-----:R-:W-:Y:S02]  /*7c00*/  FSEL R32, R12, RZ, P2 ;  /* 0x000000ff0c207208 */ /* 0x001fe40001000000 */
[C---:B------:R-:W-:Y:S01]  /*7c10*/  ISETP.GT.AND P2, PT, R2.reuse, UR58, PT ;  /* 0x0000003a02007c0c */ /* 0x040fe2000bf44270 */
[----:B------:R-:W-:Y:S02]  /*7c20*/  VIADD R2, R2, 0xffffffff ;  /* 0xffffffff02027836 */ /* 0x000fe40000000000 */
[----:B------:R-:W-:Y:S02]  /*7c30*/  FADD.FTZ R32, -R32, R5 ;  /* 0x0000000520207221 */ /* 0x000fe40000010100 */
[----:B------:R0:W2:Y:S02]  /*7c40*/  MUFU.EX2 R10, R36 ;  /* 0x00000024000a7308 */ /* 0x0000a40000000800 */
[----:B------:R-:W-:Y:S01]  /*7c50*/  FMUL.FTZ R5, R32, UR33 ;  /* 0x0000002120057c20 */ /* 0x000fe20008410000 */
[----:B------:R-:W-:-:S05]  /*7c60*/  FFMA.FTZ R32, R51, UR33, -R4 ;  /* 0x0000002133207c23 */ /* 0x000fca0008010804 */
[----:B------:R-:W3:Y:S01]  /*7c70*/  MUFU.EX2 R5, R5 ;  /* 0x0000000500057308 */ /* 0x000ee20000000800 */
[----:B0-----:R-:W-:Y:S01]  /*7c80*/  FFMA.FTZ R36, R46, UR33, -R4 ;  /* 0x000000212e247c23 */ /* 0x001fe20008010804 */
[----:B-1----:R-:W-:Y:S01]  /*7c90*/  FADD.FTZ R46, R8, R13 ;  /* 0x0000000d082e7221 */ /* 0x002fe20000010000 */
[----:B------:R-:W-:-:S03]  /*7ca0*/  F2FP.BF16.F32.PACK_AB R8, R33, R8 ;  /* 0x000000082108723e */ /* 0x000fc600000010ff */
[----:B------:R-:W-:Y:S02]  /*7cb0*/  FADD.FTZ R13, R33, R46 ;  /* 0x0000002e210d7221 */ /* 0x000fe40000010000 */
[----:B------:R-:W0:Y:S02]  /*7cc0*/  MUFU.EX2 R11, R11 ;  /* 0x0000000b000b7308 */ /* 0x000e240000000800 */
[----:B--2---:R-:W-:Y:S01]  /*7cd0*/  FADD.FTZ R46, R10, R13 ;  /* 0x0000000d0a2e7221 */ /* 0x004fe20000010000 */
[----:B------:R-:W-:-:S05]  /*7ce0*/  F2FP.BF16.F32.PACK_AB R10, R37, R10 ;  /* 0x0000000a250a723e */ /* 0x000fca00000010ff */
[----:B------:R-:W1:Y:S01]  /*7cf0*/  MUFU.EX2 R35, R35 ;  /* 0x0000002300237308 */ /* 0x000e620000000800 */
[----:B---3--:R-:W-:Y:S01]  /*7d00*/  FFMA.FTZ R14, R5, R3, R14 ;  /* 0x00000003050e7223 */ /* 0x008fe2000001000e */
[----:B------:R-:W-:Y:S01]  /*7d10*/  FFMA.FTZ R3, R55, UR33, -R4 ;  /* 0x0000002137037c23 */ /* 0x000fe20008010804 */
[-C--:B------:R-:W-:Y:S01]  /*7d20*/  FMUL.FTZ R90, R90, R5.reuse ;  /* 0x000000055a5a7220 */ /* 0x080fe20000410000 */
[-C--:B------:R-:W-:Y:S01]  /*7d30*/  FMUL.FTZ R91, R91, R5.reuse ;  /* 0x000000055b5b7220 */ /* 0x080fe20000410000 */
[----:B------:R-:W-:Y:S01]  /*7d40*/  FADD.FTZ R39, R15, R14 ;  /* 0x0000000e0f277221 */ /* 0x000fe20000010000 */
[--C-:B------:R-:W-:Y:S01]  /*7d50*/  FFMA.FTZ R14, R58, UR33, -R4.reuse ;  /* 0x000000213a0e7c23 */ /* 0x100fe20008010804 */
[--C-:B------:R-:W-:Y:S01]  /*7d60*/  FFMA.FTZ R15, R59, UR33, -R4.reuse ;  /* 0x000000213b0f7c23 */ /* 0x100fe20008010804 */
[----:B------:R-:W2:Y:S01]  /*7d70*/  MUFU.EX2 R36, R36 ;  /* 0x0000002400247308 */ /* 0x000ea20000000800 */
[----:B------:R-:W-:Y:S01]  /*7d80*/  FADD.FTZ R39, R20, R39 ;  /* 0x0000002714277221 */ /* 0x000fe20000010000 */
[--C-:B------:R-:W-:Y:S01]  /*7d90*/  FFMA.FTZ R20, R62, UR33, -R4.reuse ;  /* 0x000000213e147c23 */ /* 0x100fe20008010804 */
[----:B------:R-:W-:Y:S01]  /*7da0*/  FFMA.FTZ R4, R87, UR33, -R4 ;  /* 0x0000002157047c23 */ /* 0x000fe20008010804 */
[-C--:B------:R-:W-:Y:S01]  /*7db0*/  FMUL.FTZ R94, R94, R5.reuse ;  /* 0x000000055e5e7220 */ /* 0x080fe20000410000 */
[----:B------:R-:W-:Y:S01]  /*7dc0*/  FADD.FTZ R44, R21, R39 ;  /* 0x00000027152c7221 */ /* 0x000fe20000010000 */
[----:B------:R-:W-:Y:S01]  /*7dd0*/  FADD.FTZ R21, R37, R46 ;  /* 0x0000002e25157221 */ /* 0x000fe20000010000 */
[-C--:B------:R-:W-:Y:S01]  /*7de0*/  FMUL.FTZ R95, R95, R5.reuse ;  /* 0x000000055f5f7220 */ /* 0x080fe20000410000 */
[----:B------:R-:W3:Y:S01]  /*7df0*/  MUFU.EX2 R38, R38 ;  /* 0x0000002600267308 */ /* 0x000ee20000000800 */
[----:B------:R-:W-:Y:S01]  /*7e00*/  FADD.FTZ R44, R9, R44 ;  /* 0x0000002c092c7221 */ /* 0x000fe20000010000 */
[----:B------:R-:W-:Y:S01]  /*7e10*/  FADD.FTZ R46, R24, R21 ;  /* 0x00000015182e7221 */ /* 0x000fe20000010000 */
[----:B------:R-:W-:Y:S01]  /*7e20*/  F2FP.BF16.F32.PACK_AB R24, R41, R24 ;  /* 0x000000182918723e */ /* 0x000fe200000010ff */
[----:B------:R-:W-:Y:S01]  /*7e30*/  FMUL.FTZ R98, R98, R5 ;  /* 0x0000000562627220 */ /* 0x000fe20000410000 */
[----:B0-----:R-:W-:Y:S01]  /*7e40*/  FADD.FTZ R44, R11, R44 ;  /* 0x0000002c0b2c7221 */ /* 0x001fe20000010000 */
[----:B------:R-:W-:Y:S01]  /*7e50*/  FADD.FTZ R21, R41, R46 ;  /* 0x0000002e29157221 */ /* 0x000fe20000010000 */
[----:B------:R-:W-:Y:S01]  /*7e60*/  F2FP.BF16.F32.PACK_AB R9, R11, R9 ;  /* 0x000000090b09723e */ /* 0x000fe200000010ff */
[----:B------:R-:W0:Y:S01]  /*7e70*/  MUFU.EX2 R29, R29 ;  /* 0x0000001d001d7308 */ /* 0x000e220000000800 */
[----:B------:R-:W-:Y:S01]  /*7e80*/  FADD.FTZ R44, R25, R44 ;  /* 0x0000002c192c7221 */ /* 0x000fe20000010000 */
[----:B------:R-:W-:Y:S01]  /*7e90*/  FADD.FTZ R46, R26, R21 ;  /* 0x000000151a2e7221 */ /* 0x000fe20000010000 */
[----:B------:R-:W-:Y:S01]  /*7ea0*/  F2FP.BF16.F32.PACK_AB R11, R27, R25 ;  /* 0x000000191b0b723e */ /* 0x000fe200000010ff */
[----:B------:R-:W-:Y:S01]  /*7eb0*/  FMUL.FTZ R99, R99, R5 ;  /* 0x0000000563637220 */ /* 0x000fe20000410000 */
[----:B------:R-:W-:Y:S01]  /*7ec0*/  FADD.FTZ R44, R27, R44 ;  /* 0x0000002c1b2c7221 */ /* 0x000fe20000010000 */
[----:B------:R-:W-:Y:S01]  /*7ed0*/  FADD.FTZ R43, R45, R46 ;  /* 0x0000002e2d2b7221 */ /* 0x000fe20000010000 */
[----:B-1----:R-:W-:Y:S01]  /*7ee0*/  F2FP.BF16.F32.PACK_AB R25, R35, R31 ;  /* 0x0000001f2319723e */ /* 0x002fe200000010ff */
[----:B------:R-:W1:Y:S01]  /*7ef0*/  MUFU.EX2 R30, R52 ;  /* 0x00000034001e7308 */ /* 0x000e620000000800 */
[----:B------:R-:W-:Y:S01]  /*7f00*/  FADD.FTZ R44, R31, R44 ;  /* 0x0000002c1f2c7221 */ /* 0x000fe20000010000 */
[----:B------:R-:W-:Y:S01]  /*7f10*/  FADD.FTZ R46, R28, R43 ;  /* 0x0000002b1c2e7221 */ /* 0x000fe20000010000 */
[----:B------:R-:W-:Y:S01]  /*7f20*/  F2FP.BF16.F32.PACK_AB R26, R45, R26 ;  /* 0x0000001a2d1a723e */ /* 0x000fe200000010ff */
[----:B------:R4:W-:Y:S01]  /*7f30*/  STSM.16.M88.4 [R22], R8 ;  /* 0x0000000816007844 */ /* 0x0009e20000000200 */
[----:B------:R-:W-:Y:S01]  /*7f40*/  FADD.FTZ R21, R35, R44 ;  /* 0x0000002c23157221 */ /* 0x000fe20000010000 */
[C---:B------:R-:W-:Y:S01]  /*7f50*/  FADD.FTZ R47, R49.reuse, R46 ;  /* 0x0000002e312f7221 */ /* 0x040fe20000010000 */
[----:B------:R-:W-:Y:S01]  /*7f60*/  F2FP.BF16.F32.PACK_AB R28, R49, R28 ;  /* 0x0000001c311c723e */ /* 0x000fe200000010ff */
[----:B------:R-:W5:Y:S01]  /*7f70*/  MUFU.EX2 R32, R32 ;  /* 0x0000002000207308 */ /* 0x000f620000000800 */
[----:B--2---:R-:W-:Y:S01]  /*7f80*/  FADD.FTZ R21, R36, R21 ;  /* 0x0000001524157221 */ /* 0x004fe20000010000 */
[-C--:B------:R-:W-:Y:S01]  /*7f90*/  FMUL.FTZ R102, R102, R5.reuse ;  /* 0x0000000566667220 */ /* 0x080fe20000410000 */
[-C--:B------:R-:W-:Y:S01]  /*7fa0*/  FMUL.FTZ R103, R103, R5.reuse ;  /* 0x0000000567677220 */ /* 0x080fe20000410000 */
[-C--:B------:R-:W-:Y:S01]  /*7fb0*/  FMUL.FTZ R106, R106, R5.reuse ;  /* 0x000000056a6a7220 */ /* 0x080fe20000410000 */
[----:B---3--:R-:W-:Y:S01]  /*7fc0*/  FADD.FTZ R44, R38, R21 ;  /* 0x00000015262c7221 */ /* 0x008fe20000010000 */
[-C--:B------:R-:W-:Y:S01]  /*7fd0*/  FMUL.FTZ R107, R107, R5.reuse ;  /* 0x000000056b6b7220 */ /* 0x080fe20000410000 */
[-C--:B------:R-:W-:Y:S01]  /*7fe0*/  FMUL.FTZ R110, R110, R5.reuse ;  /* 0x000000056e6e7220 */ /* 0x080fe20000410000 */
[----:B------:R-:W2:Y:S01]  /*7ff0*/  MUFU.EX2 R34, R34 ;  /* 0x0000002200227308 */ /* 0x000ea20000000800 */
[----:B0-----:R-:W-:Y:S01]  /*8000*/  FADD.FTZ R43, R29, R44 ;  /* 0x0000002c1d2b7221 */ /* 0x001fe20000010000 */
[----:B-1----:R-:W-:Y:S01]  /*8010*/  FADD.FTZ R44, R30, R47 ;  /* 0x0000002f1e2c7221 */ /* 0x002fe20000010000 */
[----:B------:R-:W-:Y:S01]  /*8020*/  F2FP.BF16.F32.PACK_AB R30, R53, R30 ;  /* 0x0000001e351e723e */ /* 0x000fe200000010ff */
[----:B------:R-:W-:Y:S01]  /*8030*/  FMUL.FTZ R111, R111, R5 ;  /* 0x000000056f6f7220 */ /* 0x000fe20000410000 */
[----:B----4-:R-:W-:Y:S01]  /*8040*/  F2FP.BF16.F32.PACK_AB R8, R57, R56 ;  /* 0x000000383908723e */ /* 0x010fe200000010ff */
[----:B------:R-:W-:Y:S01]  /*8050*/  FADD.FTZ R41, R53, R44 ;  /* 0x0000002c35297221 */ /* 0x000fe20000010000 */
[----:B------:R-:W-:Y:S01]  /*8060*/  F2FP.BF16.F32.PACK_AB R10, R61, R60 ;  /* 0x0000003c3d0a723e */ /* 0x000fe200000010ff */
[----:B------:R-:W0:Y:S01]  /*8070*/  MUFU.EX2 R3, R3 ;  /* 0x0000000300037308 */ /* 0x000e220000000800 */
[----:B-----5:R-:W-:Y:S01]  /*8080*/  FADD.FTZ R43, R32, R43 ;  /* 0x0000002b202b7221 */ /* 0x020fe20000010000 */
[----:B------:R-:W-:Y:S01]  /*8090*/  FADD.FTZ R46, R56, R41 ;  /* 0x00000029382e7221 */ /* 0x000fe20000010000 */
[----:B------:R-:W-:Y:S01]  /*80a0*/  F2FP.BF16.F32.PACK_AB R29, R32, R29 ;  /* 0x0000001d201d723e */ /* 0x000fe200000010ff */
[-C--:B------:R-:W-:Y:S01]  /*80b0*/  FMUL.FTZ R114, R114, R5.reuse ;  /* 0x0000000572727220 */ /* 0x080fe20000410000 */
[-C--:B------:R-:W-:Y:S01]  /*80c0*/  FMUL.FTZ R115, R115, R5.reuse ;  /* 0x0000000573737220 */ /* 0x080fe20000410000 */
[----:B------:R-:W-:Y:S01]  /*80d0*/  FADD.FTZ R41, R57, R46 ;  /* 0x0000002e39297221 */ /* 0x000fe20000010000 */
[-C--:B------:R-:W-:Y:S01]  /*80e0*/  FMUL.FTZ R118, R118, R5.reuse ;  /* 0x0000000576767220 */ /* 0x080fe20000410000 */
[----:B------:R-:W1:Y:S01]  /*80f0*/  MUFU.EX2 R14, R14 ;  /* 0x0000000e000e7308 */ /* 0x000e620000000800 */
[----:B--2---:R-:W-:Y:S01]  /*8100*/  FADD.FTZ R44, R34, R43 ;  /* 0x0000002b222c7221 */ /* 0x004fe20000010000 */
[----:B------:R-:W-:Y:S01]  /*8110*/  FADD.FTZ R46, R60, R41 ;  /* 0x000000293c2e7221 */ /* 0x000fe20000010000 */
[-C--:B------:R-:W-:Y:S01]  /*8120*/  FMUL.FTZ R119, R119, R5.reuse ;  /* 0x0000000577777220 */ /* 0x080fe20000410000 */
[-C--:B------:R-:W-:Y:S01]  /*8130*/  FMUL.FTZ R122, R122, R5.reuse ;  /* 0x000000057a7a7220 */ /* 0x080fe20000410000 */
[-C--:B------:R-:W-:Y:S01]  /*8140*/  FMUL.FTZ R123, R123, R5.reuse ;  /* 0x000000057b7b7220 */ /* 0x080fe20000410000 */
[----:B------:R-:W-:Y:S01]  /*8150*/  FADD.FTZ R35, R61, R46 ;  /* 0x0000002e3d237221 */ /* 0x000fe20000010000 */
[-C--:B------:R-:W-:Y:S01]  /*8160*/  FMUL.FTZ R126, R126, R5.reuse ;  /* 0x000000057e7e7220 */ /* 0x080fe20000410000 */
[----:B------:R-:W2:Y:S01]  /*8170*/  MUFU.EX2 R15, R15 ;  /* 0x0000000f000f7308 */ /* 0x000ea20000000800 */
[----:B0-----:R-:W-:Y:S01]  /*8180*/  FADD.FTZ R27, R3, R44 ;  /* 0x0000002c031b7221 */ /* 0x001fe20000010000 */
[-C--:B------:R-:W-:Y:S01]  /*8190*/  FMUL.FTZ R127, R127, R5.reuse ;  /* 0x000000057f7f7220 */ /* 0x080fe20000410000 */
[-C--:B------:R-:W-:Y:S01]  /*81a0*/  FMUL.FTZ R130, R130, R5.reuse ;  /* 0x0000000582827220 */ /* 0x080fe20000410000 */
[-C--:B------:R-:W-:Y:S01]  /*81b0*/  FMUL.FTZ R131, R131, R5.reuse ;  /* 0x0000000583837220 */ /* 0x080fe20000410000 */
[-C--:B------:R-:W-:Y:S01]  /*81c0*/  FMUL.FTZ R134, R134, R5.reuse ;  /* 0x0000000586867220 */ /* 0x080fe20000410000 */
[----:B------:R-:W-:Y:S01]  /*81d0*/  FMUL.FTZ R135, R135, R5 ;  /* 0x0000000587877220 */ /* 0x000fe20000410000 */
[----:B------:R-:W-:Y:S01]  /*81e0*/  IMAD.MOV.U32 R5, RZ, RZ, R12 ;  /* 0x000000ffff057224 */ /* 0x000fe200078e000c */
[----:B------:R-:W0:Y:S01]  /*81f0*/  MUFU.EX2 R20, R20 ;  /* 0x0000001400147308 */ /* 0x000e220000000800 */
[----:B-1----:R-:W-:Y:S01]  /*8200*/  FADD.FTZ R44, R14, R27 ;  /* 0x0000001b0e2c7221 */ /* 0x002fe20000010000 */
[----:B------:R-:W-:Y:S01]  /*8210*/  F2FP.BF16.F32.PACK_AB R27, R38, R36 ;  /* 0x00000024261b723e */ /* 0x000fe200000010ff */
[----:B------:R-:W-:-:S04]  /*8220*/  FADD.FTZ R38, R64, R35 ;  /* 0x0000002340267221 */ /* 0x000fc80000010000 */
[----:B------:R1:W-:Y:S01]  /*8230*/  STSM.16.M88.4 [R19], R24 ;  /* 0x0000001813007844 */ /* 0x0003e20000000200 */
[----:B------:R-:W3:Y:S01]  /*8240*/  MUFU.EX2 R42, R42 ;  /* 0x0000002a002a7308 */ /* 0x000ee20000000800 */
[----:B--2---:R-:W-:-:S07]  /*8250*/  FADD.FTZ R31, R15, R44 ;  /* 0x0000002c0f1f7221 */ /* 0x004fce0000010000 */
[----:B------:R-:W2:Y:S01]  /*8260*/  MUFU.EX2 R13, R66 ;  /* 0x00000042000d7308 */ /* 0x000ea20000000800 */
[----:B0-----:R-:W-:Y:S01]  /*8270*/  FADD.FTZ R31, R20, R31 ;  /* 0x0000001f141f7221 */ /* 0x001fe20000010000 */
[----:B-1----:R-:W-:-:S06]  /*8280*/  F2FP.BF16.F32.PACK_AB R26, R77, R76 ;  /* 0x0000004c4d1a723e */ /* 0x002fcc00000010ff */
[----:B------:R-:W0:Y:S01]  /*8290*/  MUFU.EX2 R39, R67 ;  /* 0x0000004300277308 */ /* 0x000e220000000800 */
[C---:B---3--:R-:W-:Y:S01]  /*82a0*/  FADD.FTZ R36, R42.reuse, R31 ;  /* 0x0000001f2a247221 */ /* 0x048fe20000010000 */
[----:B------:R-:W-:Y:S01]  /*82b0*/  FADD.FTZ R31, R65, R38 ;  /* 0x00000026411f7221 */ /* 0x000fe20000010000 */
[----:B------:R-:W-:-:S03]  /*82c0*/  F2FP.BF16.F32.PACK_AB R11, R42, R20 ;  /* 0x000000142a0b723e */ /* 0x000fc600000010ff */
[----:B------:R-:W-:Y:S01]  /*82d0*/  FADD.FTZ R38, R68, R31 ;  /* 0x0000001f44267221 */ /* 0x000fe20000010000 */
[----:B------:R-:W-:Y:S01]  /*82e0*/  F2FP.BF16.F32.PACK_AB R31, R3, R34 ;  /* 0x00000022031f723e */ /* 0x000fe200000010ff */
[----:B------:R-:W1:Y:S01]  /*82f0*/  MUFU.EX2 R33, R70 ;  /* 0x0000004600217308 */ /* 0x000e620000000800 */
[----:B--2---:R-:W-:Y:S01]  /*8300*/  FADD.FTZ R36, R13, R36 ;  /* 0x000000240d247221 */ /* 0x004fe20000010000 */
[----:B------:R-:W-:Y:S02]  /*8310*/  FADD.FTZ R9, R69, R38 ;  /* 0x0000002645097221 */ /* 0x000fe40000010000 */
[----:B------:R2:W-:Y:S02]  /*8320*/  STSM.16.M88.4 [R18], R28 ;  /* 0x0000001c12007844 */ /* 0x0005e40000000200 */
[----:B------:R-:W-:Y:S01]  /*8330*/  FADD.FTZ R24, R72, R9 ;  /* 0x0000000948187221 */ /* 0x000fe20000010000 */
[----:B------:R-:W-:Y:S01]  /*8340*/  F2FP.BF16.F32.PACK_AB R9, R15, R14 ;  /* 0x0000000e0f09723e */ /* 0x000fe200000010ff */
[----:B------:R-:W3:Y:S01]  /*8350*/  MUFU.EX2 R37, R71 ;  /* 0x0000004700257308 */ /* 0x000ee20000000800 */
[----:B0-----:R-:W-:Y:S01]  /*8360*/  FADD.FTZ R36, R39, R36 ;  /* 0x0000002427247221 */ /* 0x001fe20000010000 */
[C---:B------:R-:W-:Y:S01]  /*8370*/  FADD.FTZ R15, R73.reuse, R24 ;  /* 0x00000018490f7221 */ /* 0x040fe20000010000 */
[----:B------:R-:W-:Y:S01]  /*8380*/  F2FP.BF16.F32.PACK_AB R24, R73, R72 ;  /* 0x000000484918723e */ /* 0x000fe200000010ff */
[----:B------:R0:W-:Y:S02]  /*8390*/  STSM.16.M88.4 [R17+0x27800], R8 ;  /* 0x0278000811007844 */ /* 0x0001e40000000200 */
[----:B------:R-:W-:-:S02]  /*83a0*/  FADD.FTZ R14, R76, R15 ;  /* 0x0000000f4c0e7221 */ /* 0x000fc40000010000 */
[----:B------:R-:W4:Y:S01]  /*83b0*/  MUFU.EX2 R21, R74 ;  /* 0x0000004a00157308 */ /* 0x000f220000000800 */
[----:B-1----:R-:W-:Y:S01]  /*83c0*/  FADD.FTZ R36, R33, R36 ;  /* 0x0000002421247221 */ /* 0x002fe20000010000 */
[----:B------:R-:W-:Y:S01]  /*83d0*/  FADD.FTZ R15, R77, R14 ;  /* 0x0000000e4d0f7221 */ /* 0x000fe20000010000 */
[----:B--2---:R-:W-:Y:S02]  /*83e0*/  F2FP.BF16.F32.PACK_AB R28, R81, R80 ;  /* 0x00000050511c723e */ /* 0x004fe400000010ff */
[----:B------:R-:W-:Y:S01]  /*83f0*/  F2FP.BF16.F32.PACK_AB R30, R0, R84 ;  /* 0x00000054001e723e */ /* 0x000fe200000010ff */
[----:B------:R-:W-:Y:S02]  /*8400*/  FADD.FTZ R20, R80, R15 ;  /* 0x0000000f50147221 */ /* 0x000fe40000010000 */
[----:B------:R-:W1:Y:S01]  /*8410*/  MUFU.EX2 R40, R40 ;  /* 0x0000002800287308 */ /* 0x000e620000000800 */
[----:B---3--:R-:W-:Y:S01]  /*8420*/  FADD.FTZ R36, R37, R36 ;  /* 0x0000002425247221 */ /* 0x008fe20000010000 */
[----:B------:R-:W-:Y:S01]  /*8430*/  FADD.FTZ R15, R81, R20 ;  /* 0x00000014510f7221 */ /* 0x000fe20000010000 */
[----:B0-----:R-:W-:-:S02]  /*8440*/  F2FP.BF16.F32.PACK_AB R8, R65, R64 ;  /* 0x000000404108723e */ /* 0x001fc400000010ff */
[----:B------:R-:W-:Y:S01]  /*8450*/  F2FP.BF16.F32.PACK_AB R10, R69, R68 ;  /* 0x00000044450a723e */ /* 0x000fe200000010ff */
[----:B------:R-:W-:Y:S02]  /*8460*/  FADD.FTZ R15, R84, R15 ;  /* 0x0000000f540f7221 */ /* 0x000fe40000010000 */
[----:B------:R-:W0:Y:S01]  /*8470*/  MUFU.EX2 R78, R78 ;  /* 0x0000004e004e7308 */ /* 0x000e220000000800 */
[----:B------:R-:W-:Y:S01]  /*8480*/  F2FP.BF16.F32.PACK_AB R9, R39, R13 ;  /* 0x0000000d2709723e */ /* 0x000fe200000010ff */
[----:B----4-:R-:W-:Y:S01]  /*8490*/  FADD.FTZ R3, R21, R36 ;  /* 0x0000002415037221 */ /* 0x010fe20000010000 */
[----:B------:R-:W-:-:S05]  /*84a0*/  F2FP.BF16.F32.PACK_AB R11, R37, R33 ;  /* 0x00000021250b723e */ /* 0x000fca00000010ff */
[----:B------:R-:W2:Y:S01]  /*84b0*/  MUFU.EX2 R79, R79 ;  /* 0x0000004f004f7308 */ /* 0x000ea20000000800 */
[C---:B-1----:R-:W-:Y:S01]  /*84c0*/  F2FP.BF16.F32.PACK_AB R25, R40.reuse, R21 ;  /* 0x000000152819723e */ /* 0x042fe200000010ff */
[----:B------:R1:W-:Y:S01]  /*84d0*/  STSM.16.M88.4 [R23], R8 ;  /* 0x0000000817007844 */ /* 0x0003e20000000200 */
[----:B------:R-:W-:-:S05]  /*84e0*/  FADD.FTZ R3, R40, R3 ;  /* 0x0000000328037221 */ /* 0x000fca0000010000 */
[----:B------:R-:W3:Y:S01]  /*84f0*/  MUFU.EX2 R82, R82 ;  /* 0x0000005200527308 */ /* 0x000ee20000000800 */
[----:B0-----:R-:W-:-:S07]  /*8500*/  FADD.FTZ R14, R78, R3 ;  /* 0x000000034e0e7221 */ /* 0x001fce0000010000 */
[----:B------:R-:W0:Y:S01]  /*8510*/  MUFU.EX2 R83, R83 ;  /* 0x0000005300537308 */ /* 0x000e220000000800 */
[C---:B--2---:R-:W-:Y:S01]  /*8520*/  F2FP.BF16.F32.PACK_AB R27, R79.reuse, R78 ;  /* 0x0000004e4f1b723e */ /* 0x044fe200000010ff */
[----:B------:R-:W-:-:S04]  /*8530*/  FADD.FTZ R3, R79, R14 ;  /* 0x0000000e4f037221 */ /* 0x000fc80000010000 */
[----:B------:R1:W-:Y:S02]  /*8540*/  STSM.16.M88.4 [R19+0x6000], R24 ;  /* 0x0060001813007844 */ /* 0x0003e40000000200 */
[----:B------:R-:W2:Y:S01]  /*8550*/  MUFU.EX2 R86, R86 ;  /* 0x0000005600567308 */ /* 0x000ea20000000800 */
[----:B---3--:R-:W-:-:S07]  /*8560*/  FADD.FTZ R3, R82, R3 ;  /* 0x0000000352037221 */ /* 0x008fce0000010000 */
[----:B------:R3:W4:Y:S01]  /*8570*/  MUFU.EX2 R32, R4 ;  /* 0x0000000400207308 */ /* 0x0007220000000800 */
[C---:B0-----:R-:W-:Y:S01]  /*8580*/  F2FP.BF16.F32.PACK_AB R29, R83.reuse, R82 ;  /* 0x00000052531d723e */ /* 0x041fe200000010ff */
[----:B------:R-:W-:-:S04]  /*8590*/  FADD.FTZ R3, R83, R3 ;  /* 0x0000000353037221 */ /* 0x000fc80000010000 */
[----:B--2---:R-:W-:Y:S01]  /*85a0*/  FADD.FTZ R3, R86, R3 ;  /* 0x0000000356037221 */ /* 0x004fe20000010000 */
[----:B---3--:R-:W-:Y:S01]  /*85b0*/  FADD.FTZ R4, R0, R15 ;  /* 0x0000000f00047221 */ /* 0x008fe20000010000 */
[----:B------:R-:W-:Y:S01]  /*85c0*/  IMAD.MOV.U32 R0, RZ, RZ, R6 ;  /* 0x000000ffff007224 */ /* 0x000fe200078e0006 */
[C---:B----4-:R-:W-:Y:S01]  /*85d0*/  F2FP.BF16.F32.PACK_AB R31, R32.reuse, R86 ;  /* 0x00000056201f723e */ /* 0x050fe200000010ff */
[----:B------:R-:W-:-:S04]  /*85e0*/  FADD.FTZ R3, R32, R3 ;  /* 0x0000000320037221 */ /* 0x000fc80000010000 */
[----:B------:R1:W-:Y:S01]  /*85f0*/  STSM.16.M88.4 [R18+0x6000], R28 ;  /* 0x0060001c12007844 */ /* 0x0003e20000000200 */
[----:B------:R0:W-:Y:S06]  /*8600*/  MEMBAR.ALL.CTA ;  /* 0x0000000000007992 */ /* 0x0001ec0000008000 */
[----:B0-----:R-:W0:Y:S02]  /*8610*/  FENCE.VIEW.ASYNC.S ;  /* 0x00000000000073c6 */ /* 0x001e240000000000 */
[----:B0-----:R-:W-:Y:S01]  /*8620*/  NOP ;  /* 0x0000000000007918 */ /* 0x001fe20000000000 */
[----:B------:R-:W-:Y:S05]  /*8630*/  @P2 BRA `(.L_x_10471) ;  /* 0xffffffcc00bc2947 */ /* 0x000fea000383ffff */
[----:B------:R-:W-:Y:S01]  /*8640*/  IMAD.MOV.U32 R5, RZ, RZ, R12 ;  /* 0x000000ffff057224 */ /* 0x000fe200078e000c */
[----:B------:R-:W-:Y:S01]  /*8650*/  UMOV UR48, UR57 ;  /* 0x0000003900307c82 */ /* 0x000fe20008000000 */
[----:B------:R-:W-:Y:S01]  /*8660*/  IMAD.MOV.U32 R0, RZ, RZ, R6 ;  /* 0x000000ffff007224 */ /* 0x000fe200078e0006 */
[----:B------:R-:W-:-:S06]  /*8670*/  UMOV UR51, UR56 ;  /* 0x0000003800337c82 */ /* 0x000fcc0008000000 */
.L_x_10454:
        /* <DEDUP_REMOVED lines=25> */
.L_x_10473:
[----:B------:R-:W-:-:S11]  /*8810*/  UISETP.NE.AND UP1, UPT, UR15, 0x1, UPT ;  /* 0x000000010f00788c */ /* 0x000fd6000bf25270 */
[----:B------:R-:W-:Y:S02]  /*8820*/  @UP1 ULDC.64 UR6, c[0x0][0x9e8] ;  /* 0x00027a0000061ab9 */ /* 0x000fe40000000a00 */
[----:B------:R-:W-:-:S04]  /*8830*/  UIMAD.WIDE.U32 UR10, UR14, UR6, URZ ;  /* 0x000000060e0a72a5 */ /* 0x000fc8000f8e003f */
[----:B------:R-:W-:-:S12]  /*8840*/  @UP1 USHF.R.U32.HI UR14, URZ, UR7, UR11 ;  /* 0x000000073f0e1299 */ /* 0x000fd8000801160b */
.L_x_10474:
[----:B------:R-:W-:-:S04]  /*8850*/  UIMAD UR14, UR14, UR15, URZ ;  /* 0x0000000f0e0e72a4 */ /* 0x000fc8000f8e023f */
[----:B------:R-:W-:-:S04]  /*8860*/  UISETP.LT.AND UP1, UPT, UR35, UR14, UPT ;  /* 0x0000000e2300728c */ /* 0x000fc8000bf21270 */
[----:B------:R-:W-:-:S12]  /*8870*/  USEL UR35, UR35, UR14, !UP1 ;  /* 0x0000000e23237287 */ /* 0x000fd8000c800000 */
.L_x_10472:
        /* <DEDUP_REMOVED lines=13> */
.L_x_10484:
[----:B------:R-:W-:Y:S01]  /*8950*/  UIADD3 UR48, UR35, 0x1, URZ ;  /* 0x0000000123307890 */ /* 0x000fe2000fffe03f */
[----:B------:R-:W-:-:S03]  /*8960*/  ISETP.NE.AND P3, PT, RZ, UR45, PT ;  /* 0x0000002dff007c0c */ /* 0x000fc6000bf65270 */
[----:B------:R-:W-:-:S04]  /*8970*/  UISETP.NE.AND UP1, UPT, UR48, 0x2, UPT ;  /* 0x000000023000788c */ /* 0x000fc8000bf25270 */
[----:B------:R-:W-:Y:S02]  /*8980*/  USEL UR51, URZ, 0x1, UP1 ;  /* 0x000000013f337887 */ /* 0x000fe40008800000 */
[----:B------:R-:W-:Y:S02]  /*8990*/  USEL UR48, UR48, URZ, UP1 ;  /* 0x0000003f30307287 */ /* 0x000fe40008800000 */
[----:B------:R-:W-:Y:S02]  /*89a0*/  ULOP3.LUT UR51, UR28, UR51, URZ, 0x3c, !UPT ;  /* 0x000000331c337292 */ /* 0x000fe4000f8e3c3f */
[----:B--2---:R-:W-:Y:S10]  /*89b0*/  @P3 BRA `(.L_x_10476) ;  /* 0x00000000002c3947 */ /* 0x004ff40003800000 */
[----:B------:R-:W-:Y:S05]  /*89c0*/  @!P0 BRA `(.L_x_10477) ;  /* 0x0000000000048947 */ /* 0x000fea0003800000 */
[----:B------:R-:W-:Y:S01]  /*89d0*/  BPT.TRAP 0x1 ;  /* 0x000000040000795c */ /* 0x000fe20000300000 */
.L_x_10477:
[----:B------:R-:W-:Y:S01]  /*89e0*/  ULEA UR6, UR48, UR42, 0x3 ;  /* 0x0000002a30067291 */ /* 0x000fe2000f8e183f */
[----:B------:R-:W-:-:S05]  /*89f0*/  IMAD.U32 R0, RZ, RZ, UR51 ;  /* 0x00000033ff007e24 */ /* 0x000fca000f8e00ff */
[----:B------:R-:W-:-:S04]  /*8a00*/  SHF.L.U32 R0, R0, 0x1f, RZ ;  /* 0x0000001f00007819 */ /* 0x000fc800000006ff */
[----:B------:R0:W2:Y:S01]  /*8a10*/  SYNCS.PHASECHK.TRANS64.TRYWAIT P2, [UR6+0x2d830], R0 ;  /* 0x02d83000ff0075a7 */ /* 0x0000a20008040146 */
[----:B------:R-:W-:Y:S05]  /*8a20*/  @!P0 BRA `(.L_x_10478) ;  /* 0x0000000000048947 */ /* 0x000fea0003800000 */
[----:B------:R-:W-:Y:S01]  /*8a30*/  BPT.TRAP 0x1 ;  /* 0x000000040000795c */ /* 0x000fe20000300000 */
.L_x_10478:
[----:B--2---:R-:W-:Y:S05]  /*8a40*/  @P2 BRA `(.L_x_10476) ;  /* 0x0000000000082947 */ /* 0x004fea0003800000 */
[----:B------:R-:W2:Y:S02]  /*8a50*/  SYNCS.PHASECHK.TRANS64.TRYWAIT P2, [UR6+0x2d830], R0 ;  /* 0x02d83000ff0075a7 */ /* 0x000ea40008040146 */
[----:B--2---:R-:W-:Y:S05]  /*8a60*/  @!P2 BRA `(.L_x_10479) ;  /* 0x000000f400dca947 */ /* 0x004fea0003800000 */
.L_x_10476:
[----:B--2---:R-:W2:Y:S01]  /*8a70*/  S2R R5, SR_TID.X ;  /* 0x0000000000057919 */ /* 0x004ea20000002100 */
        /* <DEDUP_REMOVED lines=12> */
[----:B--2---:R-:W-:-:S05]  /*8b40*/  SHF.R.U32.HI R5, RZ, 0x7, R5 ;  /* 0x00000007ff057819 */ /* 0x004fca0000011605 */
[----:B0-----:R-:W-:-:S05]  /*8b50*/  VIADD R0, R5, 0x8 ;  /* 0x0000000805007836 */ /* 0x001fca0000000000 */
[----:B------:R0:W-:Y:S06]  /*8b60*/  BAR.SYNC.DEFER_BLOCKING R0, 0x100 ;  /* 0x000400000000751d */ /* 0x0001ec0000010000 */
[----:B-1-3--:R-:W-:-:S06]  /*8b70*/  WARPGROUP.ARRIVE ;  /* 0x00000000000079c5 */ /* 0x00afcc0000000000 */
        /* <DEDUP_REMOVED lines=20> */
.L_x_10481:
[----:B------:R-:W-:Y:S01]  /*8cc0*/  ULEA UR6, UR35, UR42, 0x3 ;  /* 0x0000002a23067291 */ /* 0x000fe2000f8e183f */
[----:B------:R-:W-:-:S05]  /*8cd0*/  IMAD.U32 R0, RZ, RZ, UR28 ;  /* 0x0000001cff007e24 */ /* 0x000fca000f8e00ff */
[----:B------:R-:W-:-:S04]  /*8ce0*/  SHF.L.U32 R0, R0, 0x1f, RZ ;  /* 0x0000001f00007819 */ /* 0x000fc800000006ff */
[----:B------:R0:W1:Y:S01]  /*8cf0*/  SYNCS.PHASECHK.TRANS64.TRYWAIT P2, [UR6+0x2d850], R0 ;  /* 0x02d85000ff0075a7 */ /* 0x0000620008040146 */
[----:B------:R-:W-:Y:S05]  /*8d00*/  @!P0 BRA `(.L_x_10482) ;  /* 0x0000000000048947 */ /* 0x000fea0003800000 */
[----:B------:R-:W-:Y:S01]  /*8d10*/  BPT.TRAP 0x1 ;  /* 0x000000040000795c */ /* 0x000fe20000300000 */
.L_x_10482:
[----:B-1----:R-:W-:Y:S05]  /*8d20*/  @P2 BRA `(.L_x_10480) ;  /* 0x0000000000082947 */ /* 0x002fea0003800000 */
[----:B------:R-:W1:Y:S02]  /*8d30*/  SYNCS.PHASECHK.TRANS64.TRYWAIT P2, [UR6+0x2d850], R0 ;  /* 0x02d85000ff0075a7 */ /* 0x000e640008040146 */
[----:B-1----:R-:W-:Y:S05]  /*8d40*/  @!P2 BRA `(.L_x_10483) ;  /* 0x000000f4003ca947 */ /* 0x002fea0003800000 */
.L_x_10480:
[----:B------:R-:W-:Y:S01]  /*8d50*/  UIADD3 UR6, UR42, 0x400, URZ ;  /* 0x000004002a067890 */ /* 0x000fe2000fffe03f */
[----:B------:R-:W-:Y:S01]  /*8d60*/  WARPGROUP.ARRIVE ;  /* 0x00000000000079c5 */ /* 0x000fe20000000000 */
[----:B------:R-:W-:Y:S01]  /*8d70*/  UMOV UR29, 0x40000040 ;  /* 0x40000040001d7882 */ /* 0x000fe20000000000 */
[----:B------:R-:W-:Y:S01]  /*8d80*/  UMOV UR31, 0x80000020 ;  /* 0x80000020001f7882 */ /* 0x000fe20000000000 */
[----:B------:R-:W-:Y:S01]  /*8d90*/  USHF.R.U32.HI UR6, URZ, 0x4, UR6 ;  /* 0x000000043f067899 */ /* 0x000fe20008011606 */
[----:B01----:R-:W-:Y:S02]  /*8da0*/  FMNMX.FTZ R0, R24, R6, !PT ;  /* 0x0000000618007209 */ /* 0x003fe40007810000 */
[----:B------:R-:W0:Y:S01]  /*8db0*/  S2R R15, SR_TID.X ;  /* 0x00000000000f7919 */ /* 0x000e220000002100 */
[----:B------:R-:W-:Y:S01]  /*8dc0*/  FMNMX.FTZ R12, R26, R7, !PT ;  /* 0x000000071a0c7209 */ /* 0x000fe20007810000 */
[----:B------:R-:W-:Y:S01]  /*8dd0*/  ULOP3.LUT UR6, UR6, 0x3fff, URZ, 0xc0, !UPT ;  /* 0x00003fff06067892 */ /* 0x000fe2000f8ec03f */
[----:B------:R-:W-:-:S03]  /*8de0*/  FMNMX.FTZ R5, R25, R0, !PT ;  /* 0x0000000019057209 */ /* 0x000fc60007810000 */
        /* <DEDUP_REMOVED lines=93> */
[----:B------:R-:W2:Y:S01]  /*93c0*/  MUFU.EX2 R5, R28 ;  /* 0x0000001c00057308 */ /* 0x000ea20000000800 */
[----:B0-----:R-:W-:Y:S01]  /*93d0*/  FFMA.FTZ R4, R6, R4, R8 ;  /* 0x0000000406047223 */ /* 0x001fe20000010008 */
[----:B-1----:R-:W-:-:S03]  /*93e0*/  F2FP.BF16.F32.PACK_AB R8, R25, R8 ;  /* 0x000000081908723e */ /* 0x002fc600000010ff */
[----:B------:R-:W-:Y:S01]  /*93f0*/  HGMMA.64x96x16.F32.BF16 R88, gdesc[UR28].tnspB, R88, gsb0 ;  /* 0x416000001c5879f0 */ /* 0x000fe20008001858 */
[----:B------:R-:W-:Y:S01]  /*9400*/  UIADD3 UR28, UR6, 0x6, URZ ;  /* 0x00000006061c7890 */ /* 0x000fe2000fffe03f */
[----:B------:R-:W-:Y:S01]  /*9410*/  FADD.FTZ R4, R25, R4 ;  /* 0x0000000419047221 */ /* 0x000fe20000010000 */
[----:B------:R-:W-:Y:S01]  /*9420*/  UIADD3 UR30, UR7, 0xc0, URZ ;  /* 0x000000c0071e7890 */ /* 0x000fe2000fffe03f */
[----:B------:R-:W0:Y:S01]  /*9430*/  MUFU.EX2 R10, R29 ;  /* 0x0000001d000a7308 */ /* 0x000e220000000800 */
[----:B------:R-:W-:Y:S01]  /*9440*/  UMOV UR29, 0x40000040 ;  /* 0x40000040001d7882 */ /* 0x000fe20000000000 */
[----:B------:R-:W-:Y:S01]  /*9450*/  UMOV UR31, 0x80000020 ;  /* 0x80000020001f7882 */ /* 0x000fe20000000000 */
[----:B--2---:R-:W-:-:S05]  /*9460*/  FADD.FTZ R9, R5, R4 ;  /* 0x0000000405097221 */ /* 0x004fca0000010000 */
[----:B------:R-:W-:Y:S01]  /*9470*/  MUFU.EX2 R36, R36 ;  /* 0x0000002400247308 */ /* 0x000fe20000000800 */
[C---:B0-----:R-:W-:Y:S01]  /*9480*/  FADD.FTZ R4, R10.reuse, R9 ;  /* 0x000000090a047221 */ /* 0x041fe20000010000 */
[----:B------:R-:W-:-:S06]  /*9490*/  F2FP.BF16.F32.PACK_AB R10, R10, R5 ;  /* 0x000000050a0a723e */ /* 0x000fcc00000010ff */
        /* <DEDUP_REMOVED lines=30> */
[----:B------:R-:W-:Y:S02]  /*9680*/  WARPGROUP.DEPBAR.LE gsb0, 0x0 ;  /* 0x00008000000079c5 */ /* 0x000fe40000010000 */
[----:B------:R-:W-:Y:S01]  /*9690*/  WARPGROUP.ARRIVE ;  /* 0x00000000000079c5 */ /* 0x000fe20000000000 */
[----:B------:R-:W-:Y:S01]  /*96a0*/  FMNMX.FTZ R5, R67, R12, !PT ;  /* 0x0000000c43057209 */ /* 0x000fe20007810000 */
[----:B------:R-:W-:Y:S03]  /*96b0*/  MUFU.EX2 R65, R65 ;  /* 0x0000004100417308 */ /* 0x000fe60000000800 */
[----:B------:R-:W-:Y:S01]  /*96c0*/  FMNMX.FTZ R12, R70, R5, !PT ;  /* 0x00000005460c7209 */ /* 0x000fe20007810000 */
[----:B------:R-:W-:Y:S01]  /*96d0*/  HGMMA.64x96x16.F32.BF16 R88, gdesc[UR28].tnspB, R88, gsb0 ;  /* 0x416000001c5879f0 */ /* 0x000fe20008001858 */
[----:B------:R-:W-:-:S02]  /*96e0*/  UIADD3 UR28, UR6, 0x600, URZ ;  /* 0x00000600061c7890 */ /* 0x000fc4000fffe03f */
        /* <DEDUP_REMOVED lines=23> */
[----:B0-----:R-:W-:Y:S01]  /*9860*/  FMNMX.FTZ R5, R11, R14, !PT ;  /* 0x0000000e0b057209 */ /* 0x001fe20007810000 */
[----:B------:R-:W-:Y:S01]  /*9870*/  VIADD R11, R13, 0x9 ;  /* 0x000000090d0b7836 */ /* 0x000fe20000000000 */
[----:B------:R-:W-:Y:S03]  /*9880*/  MUFU.EX2 R14, R52 ;  /* 0x00000034000e7308 */ /* 0x000fe60000000800 */
[C---:B------:R-:W-:Y:S01]  /*9890*/  FMUL.FTZ R9, R5.reuse, UR33 ;  /* 0x0000002105097c20 */ /* 0x040fe20008410000 */
[----:B------:R-:W-:Y:S01]  /*98a0*/  FADD.FTZ R7, -R5, R7 ;  /* 0x0000000705077221 */ /* 0x000fe20000010100 */
[----:B------:R-:W-:Y:S01]  /*98b0*/  SEL R13, R11, 0x9, !P2 ;  /* 0x000000090b0d7807 */ /* 0x000fe20005000000 */
[----:B------:R-:W-:-:S02]  /*98c0*/  WARPGROUP.DEPBAR.LE gsb0, 0x0 ;  /* 0x00008000000079c5 */ /* 0x000fc40000010000 */
[----:B------:R-:W-:Y:S01]  /*98d0*/  WARPGROUP.ARRIVE ;  /* 0x00000000000079c5 */ /* 0x000fe20000000000 */
[--C-:B------:R-:W-:Y:S01]  /*98e0*/  FFMA.FTZ R26, R26, UR33, -R9.reuse ;  /* 0x000000211a1a7c23 */ /* 0x100fe20008010809 */
[----:B------:R-:W-:Y:S01]  /*98f0*/  FMUL.FTZ R7, R7, UR33 ;  /* 0x0000002107077c20 */ /* 0x000fe20008410000 */
[--C-:B------:R-:W-:Y:S01]  /*9900*/  FFMA.FTZ R27, R27, UR33, -R9.reuse ;  /* 0x000000211b1b7c23 */ /* 0x100fe20008010809 */
[--C-:B------:R-:W-:Y:S01]  /*9910*/  FFMA.FTZ R30, R30, UR33, -R9.reuse ;  /* 0x000000211e1e7c23 */ /* 0x100fe20008010809 */
[--C-:B------:R-:W-:Y:S01]  /*9920*/  FFMA.FTZ R31, R31, UR33, -R9.reuse ;  /* 0x000000211f1f7c23 */ /* 0x100fe20008010809 */
[----:B------:R-:W-:Y:S01]  /*9930*/  HGMMA.64x96x16.F32.BF16 R88, gdesc[UR28].tnspB, R88, gsb0 ;  /* 0x416000001c5879f0 */ /* 0x000fe20008001858 */
[----:B------:R-:W-:Y:S01]  /*9940*/  UIADD3 UR28, UR6, 0x602, URZ ;  /* 0x00000602061c7890 */ /* 0x000fe2000fffe03f */
[----:B------:R-:W-:Y:S01]  /*9950*/  MUFU.EX2 R7, R7 ;  /* 0x0000000700077308 */ /* 0x000fe20000000800 */
[----:B------:R-:W-:Y:S01]  /*9960*/  UIADD3 UR30, UR7, 0x140, URZ ;  /* 0x00000140071e7890 */ /* 0x000fe2000fffe03f */
[--C-:B------:R-:W-:Y:S01]  /*9970*/  FFMA.FTZ R34, R34, UR33, -R9.reuse ;  /* 0x0000002122227c23 */ /* 0x100fe20008010809 */
[----:B------:R-:W-:Y:S01]  /*9980*/  UMOV UR29, 0x40000040 ;  /* 0x40000040001d7882 */ /* 0x000fe20000000000 */
[----:B------:R-:W-:Y:S01]  /*9990*/  UMOV UR31, 0x80000020 ;  /* 0x80000020001f7882 */ /* 0x000fe20000000000 */
        /* <DEDUP_REMOVED lines=29> */
[----:B------:R-:W0:Y:S01]  /*9b70*/  MUFU.EX2 R9, R27 ;  /* 0x0000001b00097308 */ /* 0x000e220000000800 */
[C---:B------:R-:W-:Y:S01]  /*9b80*/  ISETP.GT.AND P2, PT, R2.reuse, UR34, PT ;  /* 0x0000002202007c0c */ /* 0x040fe2000bf44270 */
[----:B------:R-:W-:-:S06]  /*9b90*/  VIADD R2, R2, 0xffffffff ;  /* 0xffffffff02027836 */ /* 0x000fcc0000000000 */
[----:B------:R-:W1:Y:S08]  /*9ba0*/  MUFU.EX2 R11, R30 ;  /* 0x0000001e000b7308 */ /* 0x000e700000000800 */
[----:B------:R-:W2:Y:S01]  /*9bb0*/  MUFU.EX2 R31, R31 ;  /* 0x0000001f001f7308 */ /* 0x000ea20000000800 */
[C---:B0-----:R-:W-:Y:S01]  /*9bc0*/  FADD.FTZ R3, R9.reuse, R12 ;  /* 0x0000000c09037221 */ /* 0x041fe20000010000 */
[----:B------:R-:W-:Y:S01]  /*9bd0*/  IMAD.U32 R12, RZ, RZ, UR48 ;  /* 0x00000030ff0c7e24 */ /* 0x000fe2000f8e00ff */
[----:B------:R-:W-:-:S04]  /*9be0*/  F2FP.BF16.F32.PACK_AB R9, R9, R26 ;  /* 0x0000001a0909723e */ /* 0x000fc800000010ff */
[----:B------:R-:W-:Y:S01]  /*9bf0*/  @!P1 LEA R12, R12, UR42, 0x3 ;  /* 0x0000002a0c0c9c11 */ /* 0x000fe2000f8e18ff */
[----:B------:R-:W-:Y:S01]  /*9c00*/  MUFU.EX2 R34, R34 ;  /* 0x0000002200227308 */ /* 0x000fe20000000800 */
[----:B-1----:R-:W-:-:S03]  /*9c10*/  FADD.FTZ R3, R11, R3 ;  /* 0x000000030b037221 */ /* 0x002fc60000010000 */
[----:B------:R-:W-:-:S04]  /*9c20*/  @!P1 VIADD R12, R12, 0x2d840 ;  /* 0x0002d8400c0c9836 */ /* 0x000fc80000000000 */
[----:B------:R-:W-:Y:S01]  /*9c30*/  MUFU.EX2 R35, R35 ;  /* 0x0000002300237308 */ /* 0x000fe20000000800 */
[----:B------:R-:W-:Y:S01]  /*9c40*/  @!P1 PRMT R12, RZ, 0x654, R12 ;  /* 0x00000654ff0c9816 */ /* 0x000fe2000000000c */
[C---:B--2---:R-:W-:Y:S01]  /*9c50*/  FADD.FTZ R3, R31.reuse, R3 ;  /* 0x000000031f037221 */ /* 0x044fe20000010000 */
[----:B------:R-:W-:-:S05]  /*9c60*/  F2FP.BF16.F32.PACK_AB R11, R31, R11 ;  /* 0x0000000b1f0b723e */ /* 0x000fca00000010ff */
        /* <DEDUP_REMOVED lines=35> */
[----:B------:R-:W-:Y:S02]  /*9ea0*/  UMOV UR28, UR51 ;  /* 0x00000033001c7c82 */ /* 0x000fe40008000000 */
[----:B------:R-:W-:Y:S02]  /*9eb0*/  WARPGROUP.DEPBAR.LE gsb0, 0x0 ;  /* 0x00008000000079c5 */ /* 0x000fe40000010000 */
[----:B------:R0:W-:Y:S06]  /*9ec0*/  BAR.ARV R13, 0x100 ;  /* 0x0004000d0000751d */ /* 0x0001ec0000002000 */
[----:B------:R1:W-:Y:S01]  /*9ed0*/  @!P1 SYNCS.ARRIVE.TRANS64.RED.A1T0 RZ, [R12+URZ], RZ ;  /* 0x000000ff0cff99a7 */ /* 0x0003e2000810043f */
[-C--:B------:R-:W-:Y:S01]  /*9ee0*/  FMUL.FTZ R88, R88, R6.reuse ;  /* 0x0000000658587220 */ /* 0x080fe20000410000 */
[----:B0-----:R-:W0:Y:S01]  /*9ef0*/  MUFU.EX2 R13, R32 ;  /* 0x00000020000d7308 */ /* 0x001e220000000800 */
[-C--:B------:R-:W-:Y:S01]  /*9f00*/  FMUL.FTZ R89, R89, R6.reuse ;  /* 0x0000000659597220 */ /* 0x080fe20000410000 */
[-C--:B------:R-:W-:Y:S01]  /*9f10*/  FMUL.FTZ R92, R92, R6.reuse ;  /* 0x000000065c5c7220 */ /* 0x080fe20000410000 */
[-C--:B------:R-:W-:Y:S01]  /*9f20*/  FMUL.FTZ R93, R93, R6.reuse ;  /* 0x000000065d5d7220 */ /* 0x080fe20000410000 */
[-C--:B------:R-:W-:Y:S01]  /*9f30*/  FMUL.FTZ R96, R96, R6.reuse ;  /* 0x0000000660607220 */ /* 0x080fe20000410000 */
[-C--:B------:R-:W-:Y:S01]  /*9f40*/  FMUL.FTZ R97, R97, R6.reuse ;  /* 0x0000000661617220 */ /* 0x080fe20000410000 */
[----:B-1----:R-:W-:Y:S01]  /*9f50*/  IMAD.U32 R12, RZ, RZ, UR35 ;  /* 0x00000023ff0c7e24 */ /* 0x002fe2000f8e00ff */
[----:B------:R-:W-:Y:S01]  /*9f60*/  UMOV UR35, UR48 ;  /* 0x0000003000237c82 */ /* 0x000fe20008000000 */
[----:B------:R-:W-:Y:S01]  /*9f70*/  MUFU.EX2 R32, R43 ;  /* 0x0000002b00207308 */ /* 0x000fe20000000800 */
        /* <DEDUP_REMOVED lines=8> */
[----:B0-----:R-:W-:Y:S01]  /*a000*/  FADD.FTZ R15, R13, R4 ;  /* 0x000000040d0f7221 */ /* 0x001fe20000010000 */
        /* <DEDUP_REMOVED lines=14> */
[----:B------:R-:W-:Y:S01]  /*a0f0*/  FMUL.FTZ R133, R133, R6 ;  /* 0x0000000685857220 */ /* 0x000fe20000410000 */
[----:B0-----:R-:W0:Y:S01]  /*a100*/  MUFU.EX2 R12, R33 ;  /* 0x00000021000c7308 */ /* 0x001e220000000800 */
[-C--:B------:R-:W-:Y:S01]  /*a110*/  FMUL.FTZ R90, R90, R7.reuse ;  /* 0x000000075a5a7220 */ /* 0x080fe20000410000 */
[-C--:B------:R-:W-:Y:S01]  /*a120*/  FMUL.FTZ R91, R91, R7.reuse ;  /* 0x000000075b5b7220 */ /* 0x080fe20000410000 */
[-C--:B------:R-:W-:Y:S01]  /*a130*/  FMUL.FTZ R94, R94, R7.reuse ;  /* 0x000000075e5e7220 */ /* 0x080fe20000410000 */
[-C--:B------:R-:W-:Y:S01]  /*a140*/  FMUL.FTZ R95, R95, R7.reuse ;  /* 0x000000075f5f7220 */ /* 0x080fe20000410000 */
[-C--:B------:R-:W-:Y:S01]  /*a150*/  FMUL.FTZ R98, R98, R7.reuse ;  /* 0x0000000762627220 */ /* 0x080fe20000410000 */
[-C--:B------:R-:W-:Y:S01]  /*a160*/  FMUL.FTZ R99, R99, R7.reuse ;  /* 0x0000000763637220 */ /* 0x080fe20000410000 */
[-C--:B------:R-:W-:Y:S01]  /*a170*/  FMUL.FTZ R102, R102, R7.reuse ;  /* 0x0000000766667220 */ /* 0x080fe20000410000 */
[----:B------:R-:W2:Y:S01]  /*a180*/  MUFU.EX2 R33, R86 ;  /* 0x0000005600217308 */ /* 0x000ea20000000800 */
[----:B-1----:R-:W-:Y:S01]  /*a190*/  F2FP.BF16.F32.PACK_AB R10, R37, R36 ;  /* 0x00000024250a723e */ /* 0x002fe200000010ff */
[-C--:B------:R-:W-:Y:S01]  /*a1a0*/  FMUL.FTZ R103, R103, R7.reuse ;  /* 0x0000000767677220 */ /* 0x080fe20000410000 */
[----:B------:R-:W-:Y:S01]  /*a1b0*/  F2FP.BF16.F32.PACK_AB R9, R35, R34 ;  /* 0x000000222309723e */ /* 0x000fe200000010ff */
[----:B------:R-:W-:Y:S01]  /*a1c0*/  FADD.FTZ R34, R34, R3 ;  /* 0x0000000322227221 */ /* 0x000fe20000010000 */
[----:B------:R-:W-:Y:S01]  /*a1d0*/  F2FP.BF16.F32.PACK_AB R11, R39, R38 ;  /* 0x00000026270b723e */ /* 0x000fe200000010ff */
[-C--:B------:R-:W-:Y:S01]  /*a1e0*/  FMUL.FTZ R106, R106, R7.reuse ;  /* 0x000000076a6a7220 */ /* 0x080fe20000410000 */
[----:B------:R-:W-:Y:S01]  /*a1f0*/  FMUL.FTZ R107, R107, R7 ;  /* 0x000000076b6b7220 */ /* 0x000fe20000410000 */
[----:B------:R-:W-:Y:S01]  /*a200*/  FADD.FTZ R35, R35, R34 ;  /* 0x0000002223237221 */ /* 0x000fe20000010000 */
[C---:B0-----:R-:W-:Y:S01]  /*a210*/  F2FP.BF16.F32.PACK_AB R8, R12.reuse, R13 ;  /* 0x0000000d0c08723e */ /* 0x041fe200000010ff */
[----:B------:R-:W-:Y:S01]  /*a220*/  FADD.FTZ R15, R12, R15 ;  /* 0x0000000f0c0f7221 */ /* 0x000fe20000010000 */
[----:B------:R-:W-:Y:S01]  /*a230*/  MUFU.EX2 R13, R50 ;  /* 0x00000032000d7308 */ /* 0x000fe20000000800 */
[----:B------:R-:W-:Y:S01]  /*a240*/  FADD.FTZ R38, R38, R35 ;  /* 0x0000002326267221 */ /* 0x000fe20000010000 */
[----:B------:R-:W-:Y:S01]  /*a250*/  FMUL.FTZ R110, R110, R7 ;  /* 0x000000076e6e7220 */ /* 0x000fe20000410000 */
[----:B------:R0:W-:Y:S01]  /*a260*/  STSM.16.M88.4 [R22], R8 ;  /* 0x0000000816007844 */ /* 0x0001e20000000200 */
[----:B------:R-:W-:Y:S01]  /*a270*/  FADD.FTZ R4, R36, R15 ;  /* 0x0000000f24047221 */ /* 0x000fe20000010000 */
[----:B------:R-:W-:Y:S01]  /*a280*/  FADD.FTZ R38, R39, R38 ;  /* 0x0000002627267221 */ /* 0x000fe20000010000 */
[----:B--2---:R-:W-:Y:S01]  /*a290*/  F2FP.BF16.F32.PACK_AB R31, R87, R33 ;  /* 0x00000021571f723e */ /* 0x004fe200000010ff */
[-C--:B------:R-:W-:Y:S01]  /*a2a0*/  FMUL.FTZ R111, R111, R7.reuse ;  /* 0x000000076f6f7220 */ /* 0x080fe20000410000 */
[----:B------:R-:W-:Y:S01]  /*a2b0*/  FADD.FTZ R4, R37, R4 ;  /* 0x0000000425047221 */ /* 0x000fe20000010000 */
        /* <DEDUP_REMOVED lines=14> */
[----:B------:R-:W-:-:S02]  /*a3a0*/  IMAD.MOV.U32 R7, RZ, RZ, R5 ;  /* 0x000000ffff077224 */ /* 0x000fc400078e0005 */
[----:B0-----:R-:W0:Y:S01]  /*a3b0*/  MUFU.EX2 R8, R40 ;  /* 0x0000002800087308 */ /* 0x001e220000000800 */
        /* <DEDUP_REMOVED lines=8> */
[----:B------:R-:W-:-:S03]  /*a440*/  F2FP.BF16.F32.PACK_AB R9, R32, R9 ;  /* 0x000000092009723e */ /* 0x000fc600000010ff */
[----:B------:R-:W-:-:S03]  /*a450*/  FADD.FTZ R4, R32, R3 ;  /* 0x0000000320047221 */ /* 0x000fc60000010000 */
[----:B------:R-:W1:Y:S01]  /*a460*/  MUFU.EX2 R40, R51 ;  /* 0x0000003300287308 */ /* 0x000e620000000800 */
[----:B--2---:R-:W-:Y:S01]  /*a470*/  FADD.FTZ R34, R10, R21 ;  /* 0x000000150a227221 */ /* 0x004fe20000010000 */
[----:B------:R-:W-:-:S03]  /*a480*/  F2FP.BF16.F32.PACK_AB R10, R45, R10 ;  /* 0x0000000a2d0a723e */ /* 0x000fc600000010ff */
[----:B------:R-:W-:-:S03]  /*a490*/  FADD.FTZ R21, R45, R34 ;  /* 0x000000222d157221 */ /* 0x000fc60000010000 */
[----:B------:R-:W2:Y:S01]  /*a4a0*/  MUFU.EX2 R15, R54 ;  /* 0x00000036000f7308 */ /* 0x000ea20000000800 */
[----:B0-----:R-:W-:Y:S01]  /*a4b0*/  FADD.FTZ R3, R11, R4 ;  /* 0x000000040b037221 */ /* 0x001fe20000010000 */
[----:B------:R-:W-:Y:S01]  /*a4c0*/  FADD.FTZ R34, R12, R21 ;  /* 0x000000150c227221 */ /* 0x000fe20000010000 */
[C---:B------:R-:W-:Y:S02]  /*a4d0*/  F2FP.BF16.F32.PACK_AB R11, R36.reuse, R11 ;  /* 0x0000000b240b723e */ /* 0x040fe400000010ff */
[----:B------:R-:W-:Y:S01]  /*a4e0*/  FADD.FTZ R4, R36, R3 ;  /* 0x0000000324047221 */ /* 0x000fe20000010000 */
[C---:B------:R-:W-:Y:S01]  /*a4f0*/  FADD.FTZ R21, R49.reuse, R34 ;  /* 0x0000002231157221 */ /* 0x040fe20000010000 */
[----:B------:R-:W-:Y:S01]  /*a500*/  F2FP.BF16.F32.PACK_AB R12, R49, R12 ;  /* 0x0000000c310c723e */ /* 0x000fe200000010ff */
[----:B------:R0:W-:Y:S01]  /*a510*/  STSM.16.M88.4 [R19], R8 ;  /* 0x0000000813007844 */ /* 0x0001e20000000200 */
[----:B------:R-:W-:Y:S01]  /*a520*/  FADD.FTZ R3, R13, R4 ;  /* 0x000000040d037221 */ /* 0x000fe20000010000 */
[----:B------:R-:W-:Y:S01]  /*a530*/  FADD.FTZ R4, R14, R21 ;  /* 0x000000150e047221 */ /* 0x000fe20000010000 */
[----:B-1----:R-:W-:-:S02]  /*a540*/  F2FP.BF16.F32.PACK_AB R13, R40, R13 ;  /* 0x0000000d280d723e */ /* 0x002fc400000010ff */
[----:B------:R-:W-:Y:S01]  /*a550*/  FADD.FTZ R34, R40, R3 ;  /* 0x0000000328227221 */ /* 0x000fe20000010000 */
[C---:B------:R-:W-:Y:S01]  /*a560*/  FADD.FTZ R21, R53.reuse, R4 ;  /* 0x0000000435157221 */ /* 0x040fe20000010000 */
[----:B------:R-:W-:Y:S01]  /*a570*/  F2FP.BF16.F32.PACK_AB R14, R53, R14 ;  /* 0x0000000e350e723e */ /* 0x000fe200000010ff */
[----:B------:R-:W1:Y:S01]  /*a580*/  MUFU.EX2 R4, R75 ;  /* 0x0000004b00047308 */ /* 0x000e620000000800 */
[----:B--2---:R-:W-:Y:S01]  /*a590*/  FADD.FTZ R3, R15, R34 ;  /* 0x000000220f037221 */ /* 0x004fe20000010000 */
[----:B------:R-:W-:Y:S01]  /*a5a0*/  FADD.FTZ R34, R56, R21 ;  /* 0x0000001538227221 */ /* 0x000fe20000010000 */
[C---:B------:R-:W-:Y:S02]  /*a5b0*/  F2FP.BF16.F32.PACK_AB R15, R20.reuse, R15 ;  /* 0x0000000f140f723e */ /* 0x040fe400000010ff */
[----:B------:R-:W-:Y:S01]  /*a5c0*/  FADD.FTZ R3, R20, R3 ;  /* 0x0000000314037221 */ /* 0x000fe20000010000 */
[C---:B------:R-:W-:Y:S02]  /*a5d0*/  FADD.FTZ R21, R57.reuse, R34 ;  /* 0x0000002239157221 */ /* 0x040fe40000010000 */
[----:B------:R2:W-:Y:S01]  /*a5e0*/  STSM.16.M88.4 [R18], R12 ;  /* 0x0000000c12007844 */ /* 0x0005e20000000200 */
[----:B------:R-:W-:Y:S01]  /*a5f0*/  FADD.FTZ R32, R58, R3 ;  /* 0x000000033a207221 */ /* 0x000fe20000010000 */
[----:B------:R-:W-:Y:S01]  /*a600*/  FADD.FTZ R34, R60, R21 ;  /* 0x000000153c227221 */ /* 0x000fe20000010000 */
[----:B0-----:R-:W-:-:S02]  /*a610*/  F2FP.BF16.F32.PACK_AB R8, R57, R56 ;  /* 0x000000383908723e */ /* 0x001fc400000010ff */
[----:B------:R-:W-:Y:S01]  /*a620*/  FADD.FTZ R3, R59, R32 ;  /* 0x000000203b037221 */ /* 0x000fe20000010000 */
[----:B------:R-:W-:Y:S01]  /*a630*/  FADD.FTZ R21, R61, R34 ;  /* 0x000000223d157221 */ /* 0x000fe20000010000 */
[----:B------:R-:W0:Y:S01]  /*a640*/  MUFU.EX2 R32, R79 ;  /* 0x0000004f00207308 */ /* 0x000e220000000800 */
[----:B------:R-:W-:Y:S01]  /*a650*/  F2FP.BF16.F32.PACK_AB R9, R59, R58 ;  /* 0x0000003a3b09723e */ /* 0x000fe200000010ff */
        /* <DEDUP_REMOVED lines=8> */
[----:B--2---:R-:W-:Y:S01]  /*a6e0*/  F2FP.BF16.F32.PACK_AB R12, R65, R64 ;  /* 0x00000040410c723e */ /* 0x004fe200000010ff */
[----:B------:R2:W-:Y:S01]  /*a6f0*/  STSM.16.M88.4 [R17+0x27800], R8 ;  /* 0x0278000811007844 */ /* 0x0005e20000000200 */
        /* <DEDUP_REMOVED lines=12> */
[C---:B-1----:R-:W-:Y:S01]  /*a7c0*/  FADD.FTZ R20, R4.reuse, R3 ;  /* 0x0000000304147221 */ /* 0x042fe20000010000 */
[----:B------:R-:W-:Y:S01]  /*a7d0*/  FADD.FTZ R21, R77, R34 ;  /* 0x000000224d157221 */ /* 0x000fe20000010000 */
[----:B------:R-:W-:Y:S01]  /*a7e0*/  F2FP.BF16.F32.PACK_AB R25, R4, R25 ;  /* 0x000000190419723e */ /* 0x000fe200000010ff */
[----:B------:R2:W-:Y:S01]  /*a7f0*/  STSM.16.M88.4 [R23], R12 ;  /* 0x0000000c17007844 */ /* 0x0005e20000000200 */
[----:B------:R-:W-:Y:S01]  /*a800*/  FADD.FTZ R3, R27, R20 ;  /* 0x000000141b037221 */ /* 0x000fe20000010000 */
[----:B------:R-:W-:Y:S01]  /*a810*/  FADD.FTZ R34, R28, R21 ;  /* 0x000000151c227221 */ /* 0x000fe20000010000 */
[----:B------:R-:W-:-:S02]  /*a820*/  F2FP.BF16.F32.PACK_AB R26, R77, R26 ;  /* 0x0000001a4d1a723e */ /* 0x000fc400000010ff */
[C---:B0-----:R-:W-:Y:S01]  /*a830*/  FADD.FTZ R20, R32.reuse, R3 ;  /* 0x0000000320147221 */ /* 0x041fe20000010000 */
[----:B------:R-:W-:Y:S01]  /*a840*/  FADD.FTZ R3, R81, R34 ;  /* 0x0000002251037221 */ /* 0x000fe20000010000 */
[----:B------:R-:W-:Y:S02]  /*a850*/  F2FP.BF16.F32.PACK_AB R27, R32, R27 ;  /* 0x0000001b201b723e */ /* 0x000fe400000010ff */
[----:B------:R-:W-:Y:S01]  /*a860*/  FADD.FTZ R20, R29, R20 ;  /* 0x000000141d147221 */ /* 0x000fe20000010000 */
[----:B------:R-:W-:Y:S01]  /*a870*/  FADD.FTZ R4, R30, R3 ;  /* 0x000000031e047221 */ /* 0x000fe20000010000 */
[----:B------:R-:W-:Y:S01]  /*a880*/  F2FP.BF16.F32.PACK_AB R28, R81, R28 ;  /* 0x0000001c511c723e */ /* 0x000fe200000010ff */
[----:B------:R2:W-:Y:S01]  /*a890*/  STSM.16.M88.4 [R19+0x6000], R24 ;  /* 0x0060001813007844 */ /* 0x0005e20000000200 */
[C---:B------:R-:W-:Y:S01]  /*a8a0*/  F2FP.BF16.F32.PACK_AB R29, R83.reuse, R29 ;  /* 0x0000001d531d723e */ /* 0x040fe200000010ff */
[----:B------:R-:W-:Y:S01]  /*a8b0*/  FADD.FTZ R20, R83, R20 ;  /* 0x0000001453147221 */ /* 0x000fe20000010000 */
[C---:B------:R-:W-:Y:S01]  /*a8c0*/  F2FP.BF16.F32.PACK_AB R30, R85.reuse, R30 ;  /* 0x0000001e551e723e */ /* 0x040fe200000010ff */
[----:B------:R-:W-:-:S02]  /*a8d0*/  FADD.FTZ R4, R85, R4 ;  /* 0x0000000455047221 */ /* 0x000fc40000010000 */
[----:B------:R-:W-:Y:S02]  /*a8e0*/  FADD.FTZ R20, R33, R20 ;  /* 0x0000001421147221 */ /* 0x000fe40000010000 */
[----:B------:R2:W-:Y:S02]  /*a8f0*/  STSM.16.M88.4 [R18+0x6000], R28 ;  /* 0x0060001c12007844 */ /* 0x0005e40000000200 */
[----:B------:R-:W-:Y:S01]  /*a900*/  FADD.FTZ R3, R87, R20 ;  /* 0x0000001457037221 */ /* 0x000fe20000010000 */
        /* <DEDUP_REMOVED lines=8> */
.L_x_10475:
[----:B------:R-:W-:-:S13]  /*a990*/  ISETP.GE.AND P2, PT, R2, UR37, PT ;  /* 0x0000002502007c0c */ /* 0x000fda000bf46270 */
[----:B------:R-:W-:Y:S05]  /*a9a0*/  @!P2 BRA `(.L_x_10485) ;  /* 0x000000300048a947 */ /* 0x000fea0003800000 */
[----:B-123--:R-:W-:Y:S01]  /*a9b0*/  IMAD.MOV.U32 R9, RZ, RZ, R5 ;  /* 0x000000ffff097224 */ /* 0x00efe200078e0005 */
[----:B------:R-:W-:Y:S01]  /*a9c0*/  UMOV UR28, UR51 ;  /* 0x00000033001c7c82 */ /* 0x000fe20008000000 */
[----:B------:R-:W-:Y:S01]  /*a9d0*/  IMAD.MOV.U32 R8, RZ, RZ, R0 ;  /* 0x000000ffff087224 */ /* 0x000fe200078e0000 */
[----:B------:R-:W-:Y:S01]  /*a9e0*/  UMOV UR55, UR48 ;  /* 0x0000003000377c82 */ /* 0x000fe20008000000 */
[----:B------:R-:W-:Y:S01]  /*a9f0*/  ULDC UR34, c[0x0][0x9e4] ;  /* 0x0002790000227ab9 */ /* 0x000fe20000000800 */
[----:B------:R-:W-:Y:S01]  /*aa00*/  ULDC UR54, c[0x0][0x9dc] ;  /* 0x0002770000367ab9 */ /* 0x000fe20000000800 */
[----:B------:R-:W-:Y:S01]  /*aa10*/  ULDC UR33, c[0x0][0x988] ;  /* 0x0002620000217ab9 */ /* 0x000fe20000000800 */
[----:B------:R-:W-:-:S05]  /*aa20*/  ULDC UR35, c[0x0][0x9e0] ;  /* 0x0002780000237ab9 */ /* 0x000fca0000000800 */
.L_x_10502:
[----:B------:R-:W-:Y:S01]  /*aa30*/  UIADD3 UR48, UR55, 0x1, URZ ;  /* 0x0000000137307890 */ /* 0x000fe2000fffe03f */
[----:B------:R-:W-:-:S03]  /*aa40*/  ISETP.NE.AND P3, PT, RZ, UR45, PT ;  /* 0x0000002dff007c0c */ /* 0x000fc6000bf65270 */
[----:B------:R-:W-:-:S04]  /*aa50*/  UISETP.NE.AND UP1, UPT, UR48, 0x2, UPT ;  /* 0x000000023000788c */ /* 0x000fc8000bf25270 */
[----:B------:R-:W-:Y:S02]  /*aa60*/  USEL UR51, URZ, 0x1, UP1 ;  /* 0x000000013f337887 */ /* 0x000fe40008800000 */
[----:B------:R-:W-:Y:S02]  /*aa70*/  USEL UR48, UR48, URZ, UP1 ;  /* 0x0000003f30307287 */ /* 0x000fe40008800000 */
[----:B------:R-:W-:Y:S02]  /*aa80*/  ULOP3.LUT UR51, UR28, UR51, URZ, 0x3c, !UPT ;  /* 0x000000331c337292 */ /* 0x000fe4000f8e3c3f */
[----:B----4-:R-:W-:Y:S10]  /*aa90*/  @P3 BRA `(.L_x_10486) ;  /* 0x00000000002c3947 */ /* 0x010ff40003800000 */
[----:B------:R-:W-:Y:S05]  /*aaa0*/  @!P0 BRA `(.L_x_10487) ;  /* 0x0000000000048947 */ /* 0x000fea0003800000 */
[----:B------:R-:W-:Y:S01]  /*aab0*/  BPT.TRAP 0x1 ;  /* 0x000000040000795c */ /* 0x000fe20000300000 */
.L_x_10487:
[----:B------:R-:W-:Y:S01]  /*aac0*/  ULEA UR6, UR48, UR42, 0x3 ;  /* 0x0000002a30067291 */ /* 0x000fe2000f8e183f */
[----:B------:R-:W-:-:S05]  /*aad0*/  IMAD.U32 R0, RZ, RZ, UR51 ;  /* 0x00000033ff007e24 */ /* 0x000fca000f8e00ff */
[----:B------:R-:W-:-:S04]  /*aae0*/  SHF.L.U32 R0, R0, 0x1f, RZ ;  /* 0x0000001f00007819 */ /* 0x000fc800000006ff */
[----:B------:R0:W1:Y:S01]  /*aaf0*/  SYNCS.PHASECHK.TRANS64.TRYWAIT P2, [UR6+0x2d830], R0 ;  /* 0x02d83000ff0075a7 */ /* 0x0000620008040146 */
[----:B------:R-:W-:Y:S05]  /*ab00*/  @!P0 BRA `(.L_x_10488) ;  /* 0x0000000000048947 */ /* 0x000fea0003800000 */
[----:B------:R-:W-:Y:S01]  /*ab10*/  BPT.TRAP 0x1 ;  /* 0x000000040000795c */ /* 0x000fe20000300000 */
.L_x_10488:
[----:B-1----:R-:W-:Y:S05]  /*ab20*/  @P2 BRA `(.L_x_10486) ;  /* 0x0000000000082947 */ /* 0x002fea0003800000 */
[----:B------:R-:W1:Y:S02]  /*ab30*/  SYNCS.PHASECHK.TRANS64.TRYWAIT P2, [UR6+0x2d830], R0 ;  /* 0x02d83000ff0075a7 */ /* 0x000e640008040146 */
[----:B-1----:R-:W-:Y:S05]  /*ab40*/  @!P2 BRA `(.L_x_10489) ;  /* 0x000000d400d4a947 */ /* 0x002fea0003800000 */
.L_x_10486:
        /* <DEDUP_REMOVED lines=37> */
.L_x_10491:
[----:B------:R-:W-:Y:S01]  /*ada0*/  ULEA UR6, UR55, UR42, 0x3 ;  /* 0x0000002a37067291 */ /* 0x000fe2000f8e183f */
[----:B------:R-:W-:-:S05]  /*adb0*/  IMAD.U32 R0, RZ, RZ, UR28 ;  /* 0x0000001cff007e24 */ /* 0x000fca000f8e00ff */
[----:B------:R-:W-:-:S04]  /*adc0*/  SHF.L.U32 R0, R0, 0x1f, RZ ;  /* 0x0000001f00007819 */ /* 0x000fc800000006ff */
[----:B------:R0:W1:Y:S01]  /*add0*/  SYNCS.PHASECHK.TRANS64.TRYWAIT P2, [UR6+0x2d850], R0 ;  /* 0x02d85000ff0075a7 */ /* 0x0000620008040146 */
[----:B------:R-:W-:Y:S05]  /*ade0*/  @!P0 BRA `(.L_x_10492) ;  /* 0x0000000000048947 */ /* 0x000fea0003800000 */
[----:B------:R-:W-:Y:S01]  /*adf0*/  BPT.TRAP 0x1 ;  /* 0x000000040000795c */ /* 0x000fe20000300000 */
.L_x_10492:
[----:B-1----:R-:W-:Y:S05]  /*ae00*/  @P2 BRA `(.L_x_10490) ;  /* 0x0000000000082947 */ /* 0x002fea0003800000 */
[----:B------:R-:W1:Y:S02]  /*ae10*/  SYNCS.PHASECHK.TRANS64.TRYWAIT P2, [UR6+0x2d850], R0 ;  /* 0x02d85000ff0075a7 */ /* 0x000e640008040146 */
[----:B-1----:R-:W-:Y:S05]  /*ae20*/  @!P2 BRA `(.L_x_10493) ;  /* 0x000000d40034a947 */ /* 0x002fea0003800000 */
.L_x_10490:
[----:B------:R-:W-:Y:S01]  /*ae30*/  UIADD3 UR6, UR42, 0x400, URZ ;  /* 0x000004002a067890 */ /* 0x000fe2000fffe03f */
[----:B------:R-:W-:Y:S01]  /*ae40*/  WARPGROUP.ARRIVE ;  /* 0x00000000000079c5 */ /* 0x000fe20000000000 */
[----:B------:R-:W-:Y:S01]  /*ae50*/  UMOV UR29, 0x40000040 ;  /* 0x40000040001d7882 */ /* 0x000fe20000000000 */
[----:B------:R-:W-:Y:S01]  /*ae60*/  UMOV UR31, 0x80000020 ;  /* 0x80000020001f7882 */ /* 0x000fe20000000000 */
[----:B------:R-:W-:-:S03]  /*ae70*/  USHF.R.U32.HI UR6, URZ, 0x4, UR6 ;  /* 0x000000043f067899 */ /* 0x000fc60008011606 */
[----:B------:R-:W1:Y:S01]  /*ae80*/  S2R R6, SR_TID.X ;  /* 0x0000000000067919 */ /* 0x000e620000002100 */
[----:B------:R-:W-:Y:S01]  /*ae90*/  PLOP3.LUT P2, PT, PT, PT, UP0, 0x80, 0x0 ;  /* 0x000000000000781c */ /* 0x000fe20003f4f008 */
[----:B------:R-:W-:Y:S01]  /*aea0*/  VIADD R13, R136, UR40 ;  /* 0x00000028880d7c36 */ /* 0x000fe20008000000 */
[----:B------:R-:W-:Y:S01]  /*aeb0*/  ULOP3.LUT UR6, UR6, 0x3fff, URZ, 0xc0, !UPT ;  /* 0x00003fff06067892 */ /* 0x000fe2000f8ec03f */
[----:B------:R-:W-:Y:S02]  /*aec0*/  IMAD.SHL.U32 R12, R2, 0x80, RZ ;  /* 0x00000080020c7824 */ /* 0x000fe400078e00ff */
[----:B------:R-:W-:Y:S01]  /*aed0*/  IMAD.U32 R10, RZ, RZ, UR47 ;  /* 0x0000002fff0a7e24 */ /* 0x000fe2000f8e00ff */
[----:B------:R-:W-:Y:S02]  /*aee0*/  ULOP3.LUT UR7, UR6, 0x2000000, URZ, 0xfc, !UPT ;  /* 0x0200000006077892 */ /* 0x000fe4000f8efc3f */
[----:B------:R-:W-:Y:S02]  /*aef0*/  ULOP3.LUT UR6, UR44, 0x10000, URZ, 0xfc, !UPT ;  /* 0x000100002c067892 */ /* 0x000fe4000f8efc3f */
[----:B------:R-:W-:-:S05]  /*af00*/  UIMAD UR7, UR55, 0x600, UR7 ;  /* 0x00000600370778a4 */ /* 0x000fca000f8e0207 */
        /* <DEDUP_REMOVED lines=53> */
[----:B------:R-:W-:-:S04]  /*b260*/  @UP0 ULDC UR6, c[0x0][0x450] ;  /* 0x0001140000060ab9 */ /* 0x000fc80000000800 */
[----:B------:R-:W-:Y:S01]  /*b270*/  @P2 SHF.R.U32.HI R13, RZ, UR6, R0 ;  /* 0x00000006ff0d2c19 */ /* 0x000fe20008011600 */
[----:B------:R-:W-:Y:S01]  /*b280*/  IMAD.U32 R0, RZ, RZ, UR48 ;  /* 0x00000030ff007e24 */ /* 0x000fe2000f8e00ff */
[----:B------:R-:W-:Y:S01]  /*b290*/  ISETP.GE.U32.AND P2, PT, R6, 0x180, PT ;  /* 0x000001800600780c */ /* 0x000fe20003f46070 */
[----:B------:R-:W-:Y:S02]  /*b2a0*/  ULOP3.LUT UR6, URZ, UR54, URZ, 0x33, !UPT ;  /* 0x000000363f067292 */ /* 0x000fe4000f8e333f */
[----:B------:R-:W0:Y:S01]  /*b2b0*/  SHFL.IDX PT, R14, R13, RZ, 0x1c1f ;  /* 0x001c1fff0d0e7589 */ /* 0x000e2200000e0000 */
[----:B------:R-:W-:Y:S02]  /*b2c0*/  @!P1 LEA R0, R0, UR42, 0x3 ;  /* 0x0000002a00009c11 */ /* 0x000fe4000f8e18ff */
[----:B------:R-:W-:-:S03]  /*b2d0*/  SEL R5, R5, 0x9, !P2 ;  /* 0x0000000905057807 */ /* 0x000fc60005000000 */
        /* <DEDUP_REMOVED lines=8> */
[----:B-1----:R-:W-:-:S04]  /*b360*/  IADD3 R0, -R16, 0x1, -R12 ;  /* 0x0000000110007810 */ /* 0x002fc80007ffe90c */
[----:B------:R-:W-:-:S05]  /*b370*/  IADD3 R10, -R10, UR39, R0 ;  /* 0x000000270a0a7c10 */ /* 0x000fca000fffe100 */
[C---:B------:R-:W-:Y:S02]  /*b380*/  VIADD R11, R10.reuse, UR35 ;  /* 0x000000230a0b7c36 */ /* 0x040fe40008000000 */
[----:B------:R-:W-:Y:S02]  /*b390*/  VIADD R10, R10, UR6 ;  /* 0x000000060a0a7c36 */ /* 0x000fe40008000000 */
[C---:B0-----:R-:W-:Y:S02]  /*b3a0*/  IMAD.IADD R5, R14.reuse, 0x1, R11 ;  /* 0x000000010e057824 */ /* 0x041fe400078e020b */
        /* <DEDUP_REMOVED lines=15> */
.L_x_10496:
[----:B------:R-:W-:-:S05]  /*b4a0*/  IMAD.U32 R15, RZ, RZ, UR34 ;  /* 0x00000022ff0f7e24 */ /* 0x000fca000f8e00ff */
[----:B------:R-:W-:-:S13]  /*b4b0*/  ISETP.NE.AND P2, PT, R15, 0x1, PT ;  /* 0x000000010f00780c */ /* 0x000fda0003f45270 */
[----:B------:R-:W0:Y:S02]  /*b4c0*/  @P2 LDC.64 R6, c[0x0][0x9e8] ;  /* 0x00027a00ff062b82 */ /* 0x000e240000000a00 */
[----:B0-----:R-:W-:-:S05]  /*b4d0*/  @P2 IMAD.HI.U32 R6, R14, R6, RZ ;  /* 0x000000060e062227 */ /* 0x001fca00078e00ff */
[----:B------:R-:W-:-:S07]  /*b4e0*/  @P2 SHF.R.U32.HI R14, RZ, R7, R6 ;  /* 0x00000007ff0e2219 */ /* 0x000fce0000011606 */
.L_x_10497:
[----:B------:R-:W-:Y:S05]  /*b4f0*/  BSYNC B0 ;  /* 0x0000000000007941 */ /* 0x000fea0003800000 */
.L_x_10495:
[----:B------:R-:W-:-:S04]  /*b500*/  IMAD R14, R14, R15, -R12 ;  /* 0x0000000f0e0e7224 */ /* 0x000fc800078e0a0c */
[----:B------:R-:W-:-:S05]  /*b510*/  IMAD.IADD R14, R14, 0x1, -R16 ;  /* 0x000000010e0e7824 */ /* 0x000fca00078e0a10 */
[----:B------:R-:W-:Y:S02]  /*b520*/  VIMNMX R0, R0, R14, !PT ;  /* 0x0000000e00007248 */ /* 0x000fe40007fe0100 */
[----:B------:R-:W-:-:S07]  /*b530*/  VIADDMNMX R5, R14, R15, R5, PT ;  /* 0x0000000f0e057246 */ /* 0x000fce0003800105 */
.L_x_10494:
        /* <DEDUP_REMOVED lines=12> */
[----:B------:R-:W-:Y:S01]  /*b600*/  ISETP.LT.OR P4, PT, R5, 0xa, P4 ;  /* 0x0000000a0500780c */ /* 0x000fe20002781670 */
[--C-:B0-----:R-:W-:Y:S01]  /*b610*/  IMAD.IADD R11, R11, 0x1, R13.reuse ;  /* 0x000000010b0b7824 */ /* 0x101fe200078e020d */
[----:B------:R-:W-:Y:S01]  /*b620*/  ISETP.LT.OR P6, PT, R5, 0x11, P6 ;  /* 0x000000110500780c */ /* 0x000fe200037c1670 */
[----:B------:R-:W-:Y:S01]  /*b630*/  IMAD.IADD R10, R10, 0x1, R13 ;  /* 0x000000010a0a7824 */ /* 0x000fe200078e020d */
        /* <DEDUP_REMOVED lines=98> */
.L_x_10500:
[----:B------:R-:W-:-:S05]  /*bc60*/  IMAD.U32 R0, RZ, RZ, UR34 ;  /* 0x00000022ff007e24 */ /* 0x000fca000f8e00ff */
[----:B------:R-:W-:-:S13]  /*bc70*/  ISETP.NE.AND P3, PT, R0, 0x1, PT ;  /* 0x000000010000780c */ /* 0x000fda0003f65270 */
[----:B------:R-:W0:Y:S02]  /*bc80*/  @P3 LDC.64 R6, c[0x0][0x9e8] ;  /* 0x00027a00ff063b82 */ /* 0x000e240000000a00 */
[----:B0-----:R-:W-:-:S05]  /*bc90*/  @P3 IMAD.HI.U32 R6, R13, R6, RZ ;  /* 0x000000060d063227 */ /* 0x001fca00078e00ff */
[----:B------:R-:W-:-:S07]  /*bca0*/  @P3 SHF.R.U32.HI R13, RZ, R7, R6 ;  /* 0x00000007ff0d3219 */ /* 0x000fce0000011606 */
.L_x_10501:
[----:B------:R-:W-:Y:S05]  /*bcb0*/  BSYNC B0 ;  /* 0x0000000000007941 */ /* 0x000fea0003800000 */
.L_x_10499:
[----:B------:R-:W-:-:S04]  /*bcc0*/  IMAD R12, R13, R0, -R12 ;  /* 0x000000000d0c7224 */ /* 0x000fc800078e0a0c */
[----:B------:R-:W-:-:S05]  /*bcd0*/  IMAD.IADD R12, R12, 0x1, -R16 ;  /* 0x000000010c0c7824 */ /* 0x000fca00078e0a10 */
[----:B------:R-:W-:Y:S02]  /*bce0*/  VIMNMX R10, R10, R12, !PT ;  /* 0x0000000c0a0a7248 */ /* 0x000fe40007fe0100 */
[----:B------:R-:W-:-:S07]  /*bcf0*/  VIADDMNMX R11, R12, R0, R11, PT ;  /* 0x000000000c0b7246 */ /* 0x000fce000380010b */
.L_x_10498:
[----:B------:R-:W-:Y:S01]  /*bd00*/  FMNMX.FTZ R0, R24, R8, !PT ;  /* 0x0000000818007209 */ /* 0x000fe20007810000 */
[----:B------:R-:W-:Y:S01]  /*bd10*/  IMAD.U32 R13, RZ, RZ, UR55 ;  /* 0x00000037ff0d7e24 */ /* 0x000fe2000f8e00ff */
[C---:B------:R-:W-:Y:S01]  /*bd20*/  ISETP.GT.AND P4, PT, R10.reuse, 0x8, P2 ;  /* 0x000000080a00780c */ /* 0x040fe20001784270 */
[----:B------:R-:W-:Y:S01]  /*bd30*/  UMOV UR28, UR51 ;  /* 0x00000033001c7c82 */ /* 0x000fe20008000000 */
[----:B------:R-:W-:Y:S01]  /*bd40*/  FMNMX.FTZ R0, R25, R0, !PT ;  /* 0x0000000019007209 */ /* 0x000fe20007810000 */
[----:B------:R-:W-:Y:S01]  /*bd50*/  UMOV UR55, UR48 ;  /* 0x0000003000377c82 */ /* 0x000fe20008000000 */
        /* <DEDUP_REMOVED lines=76> */
[----:B------:R-:W-:Y:S02]  /*c220*/  ISETP.LT.OR P6, PT, R11, 0x61, P6 ;  /* 0x000000610b00780c */ /* 0x000fe400037c1670 */
[----:B------:R-:W-:Y:S01]  /*c230*/  FSEL R71, R71, -INF , !P4 ;  /* 0xff80000047477808 */ /* 0x000fe20006000000 */
[----:B------:R-:W0:Y:S01]  /*c240*/  SHFL.BFLY PT, R5, R0, 0x1, 0x1f ;  /* 0x0c201f0000057f89 */ /* 0x000e2200000e0000 */
[----:B------:R-:W-:Y:S02]  /*c250*/  ISETP.GT.AND P4, PT, R10, 0x68, P2 ;  /* 0x000000680a00780c */ /* 0x000fe40001784270 */
[----:B------:R-:W-:Y:S02]  /*c260*/  FSEL R74, R74, -INF , !P6 ;  /* 0xff8000004a4a7808 */ /* 0x000fe40007000000 */
[----:B------:R-:W-:Y:S02]  /*c270*/  ISETP.GT.AND P6, PT, R10, 0x69, P2 ;  /* 0x000000690a00780c */ /* 0x000fe400017c4270 */
[----:B------:R-:W-:-:S02]  /*c280*/  ISETP.LT.OR P4, PT, R11, 0x69, P4 ;  /* 0x000000690b00780c */ /* 0x000fc40002781670 */
[----:B------:R-:W-:Y:S02]  /*c290*/  ISETP.LT.OR P6, PT, R11, 0x6a, P6 ;  /* 0x0000006a0b00780c */ /* 0x000fe400037c1670 */
[----:B------:R-:W-:Y:S02]  /*c2a0*/  FSEL R78, R78, -INF , !P4 ;  /* 0xff8000004e4e7808 */ /* 0x000fe40006000000 */
[C---:B------:R-:W-:Y:S02]  /*c2b0*/  ISETP.GT.AND P4, PT, R10.reuse, 0x70, P2 ;  /* 0x000000700a00780c */ /* 0x040fe40001784270 */
[----:B------:R-:W-:Y:S02]  /*c2c0*/  FSEL R79, R79, -INF , !P6 ;  /* 0xff8000004f4f7808 */ /* 0x000fe40007000000 */
[----:B------:R-:W-:Y:S02]  /*c2d0*/  ISETP.GT.AND P6, PT, R10, 0x71, P2 ;  /* 0x000000710a00780c */ /* 0x000fe400017c4270 */
[----:B------:R-:W-:-:S02]  /*c2e0*/  ISETP.LT.OR P4, PT, R11, 0x71, P4 ;  /* 0x000000710b00780c */ /* 0x000fc40002781670 */
[----:B------:R-:W-:Y:S02]  /*c2f0*/  ISETP.LT.OR P6, PT, R11, 0x72, P6 ;  /* 0x000000720b00780c */ /* 0x000fe400037c1670 */
[----:B------:R-:W-:Y:S02]  /*c300*/  FSEL R82, R82, -INF , !P4 ;  /* 0xff80000052527808 */ /* 0x000fe40006000000 */
[----:B0-----:R-:W-:Y:S02]  /*c310*/  FMNMX.FTZ R0, R0, R5, !PT ;  /* 0x0000000500007209 */ /* 0x001fe40007810000 */
[----:B------:R-:W-:Y:S02]  /*c320*/  FSEL R83, R83, -INF , !P6 ;  /* 0xff80000053537808 */ /* 0x000fe40007000000 */
[C---:B------:R-:W-:Y:S01]  /*c330*/  FSETP.NEU.FTZ.AND P3, PT, R0.reuse, -INF , PT ;  /* 0xff8000000000780b */ /* 0x040fe20003f7d000 */
[----:B------:R-:W-:Y:S01]  /*c340*/  FMUL.FTZ R5, R0, UR33 ;  /* 0x0000002100057c20 */ /* 0x000fe20008410000 */
[----:B------:R-:W-:-:S02]  /*c350*/  @!P1 LEA R13, R13, UR42, 0x3 ;  /* 0x0000002a0d0d9c11 */ /* 0x000fc4000f8e18ff */
[----:B------:R-:W-:Y:S02]  /*c360*/  FSEL R6, R0, RZ, P3 ;  /* 0x000000ff00067208 */ /* 0x000fe40001800000 */
[----:B------:R-:W-:Y:S01]  /*c370*/  FSEL R5, R5, RZ, P3 ;  /* 0x000000ff05057208 */ /* 0x000fe20001800000 */
[----:B------:R-:W-:Y:S01]  /*c380*/  @!P1 VIADD R13, R13, 0x2d860 ;  /* 0x0002d8600d0d9836 */ /* 0x000fe20000000000 */
[----:B------:R-:W-:Y:S01]  /*c390*/  ISETP.GT.AND P3, PT, R10, 0x1, P2 ;  /* 0x000000010a00780c */ /* 0x000fe20001764270 */
[----:B------:R-:W-:Y:S02]  /*c3a0*/  FADD.FTZ R6, -R6, R8 ;  /* 0x0000000806067221 */ /* 0x000fe40000010100 */
[--C-:B------:R-:W-:Y:S01]  /*c3b0*/  FFMA.FTZ R24, R24, UR33, -R5.reuse ;  /* 0x0000002118187c23 */ /* 0x100fe20008010805 */
        /* <DEDUP_REMOVED lines=43> */
[----:B------:R-:W-:Y:S01]  /*c670*/  FFMA.FTZ R85, R85, UR33, -R5 ;  /* 0x0000002155557c23 */ /* 0x000fe20008010805 */
[----:B------:R-:W-:Y:S01]  /*c680*/  FSEL R51, R51, -INF , !P3 ;  /* 0xff80000033337808 */ /* 0x000fe20005800000 */
[----:B------:R-:W-:Y:S01]  /*c690*/  FMUL.FTZ R6, R6, UR33 ;  /* 0x0000002106067c20 */ /* 0x000fe20008410000 */
[----:B------:R-:W-:Y:S01]  /*c6a0*/  ISETP.GT.AND P3, PT, R10, 0x40, P2 ;  /* 0x000000400a00780c */ /* 0x000fe20001764270 */
[----:B------:R-:W-:Y:S01]  /*c6b0*/  MUFU.EX2 R12, R24 ;  /* 0x00000018000c7308 */ /* 0x000fe20000000800 */
[----:B------:R-:W-:-:S02]  /*c6c0*/  @!P1 PRMT R13, RZ, 0x654, R13 ;  /* 0x00000654ff0d9816 */ /* 0x000fc4000000000d */
[----:B------:R-:W-:Y:S02]  /*c6d0*/  ISETP.LT.OR P3, PT, R11, 0x41, P3 ;  /* 0x000000410b00780c */ /* 0x000fe40001f61670 */
[----:B------:R0:W-:Y:S02]  /*c6e0*/  @!P1 SYNCS.ARRIVE.TRANS64.RED.A1T0 RZ, [R13+URZ], RZ ;  /* 0x000000ff0dff99a7 */ /* 0x0001e4000810043f */
[----:B------:R-:W-:Y:S01]  /*c6f0*/  FSEL R58, R58, -INF , !P3 ;  /* 0xff8000003a3a7808 */ /* 0x000fe20005800000 */
[----:B------:R-:W1:Y:S01]  /*c700*/  MUFU.EX2 R6, R6 ;  /* 0x0000000600067308 */ /* 0x000e620000000800 */
[----:B------:R-:W-:-:S04]  /*c710*/  ISETP.GT.AND P3, PT, R10, 0x49, P2 ;  /* 0x000000490a00780c */ /* 0x000fc80001764270 */
[----:B------:R-:W-:-:S03]  /*c720*/  ISETP.LT.OR P3, PT, R11, 0x4a, P3 ;  /* 0x0000004a0b00780c */ /* 0x000fc60001f61670 */
[----:B------:R-:W2:Y:S01]  /*c730*/  MUFU.EX2 R25, R25 ;  /* 0x0000001900197308 */ /* 0x000ea20000000800 */
[----:B------:R-:W-:Y:S02]  /*c740*/  FSEL R63, R63, -INF , !P3 ;  /* 0xff8000003f3f7808 */ /* 0x000fe40005800000 */
[----:B------:R-:W-:-:S04]  /*c750*/  ISETP.GT.AND P3, PT, R10, 0x58, P2 ;  /* 0x000000580a00780c */ /* 0x000fc80001764270 */
[----:B------:R-:W-:Y:S01]  /*c760*/  ISETP.LT.OR P3, PT, R11, 0x59, P3 ;  /* 0x000000590b00780c */ /* 0x000fe20001f61670 */
[----:B------:R-:W3:Y:S01]  /*c770*/  MUFU.EX2 R14, R28 ;  /* 0x0000001c000e7308 */ /* 0x000ee20000000800 */
[----:B-1----:R-:W-:Y:S01]  /*c780*/  FFMA.FTZ R4, R6, R4, R12 ;  /* 0x0000000406047223 */ /* 0x002fe2000001000c */
[-C--:B------:R-:W-:Y:S01]  /*c790*/  FMUL.FTZ R88, R88, R6.reuse ;  /* 0x0000000658587220 */ /* 0x080fe20000410000 */
[----:B------:R-:W-:Y:S01]  /*c7a0*/  FSEL R70, R70, -INF , !P3 ;  /* 0xff80000046467808 */ /* 0x000fe20005800000 */
[-C--:B------:R-:W-:Y:S01]  /*c7b0*/  FMUL.FTZ R89, R89, R6.reuse ;  /* 0x0000000659597220 */ /* 0x080fe20000410000 */
[----:B------:R-:W-:Y:S01]  /*c7c0*/  ISETP.GT.AND P3, PT, R10, 0x61, P2 ;  /* 0x000000610a00780c */ /* 0x000fe20001764270 */
[-C--:B------:R-:W-:Y:S01]  /*c7d0*/  FMUL.FTZ R92, R92, R6.reuse ;  /* 0x000000065c5c7220 */ /* 0x080fe20000410000 */
[----:B------:R-:W-:Y:S01]  /*c7e0*/  FMUL.FTZ R93, R93, R6 ;  /* 0x000000065d5d7220 */ /* 0x000fe20000410000 */
[----:B------:R-:W1:Y:S01]  /*c7f0*/  MUFU.EX2 R29, R29 ;  /* 0x0000001d001d7308 */ /* 0x000e620000000800 */
[----:B------:R-:W-:Y:S01]  /*c800*/  ISETP.LT.OR P3, PT, R11, 0x62, P3 ;  /* 0x000000620b00780c */ /* 0x000fe20001f61670 */
[C---:B--2---:R-:W-:Y:S01]  /*c810*/  FADD.FTZ R4, R25.reuse, R4 ;  /* 0x0000000419047221 */ /* 0x044fe20000010000 */
[----:B------:R-:W-:Y:S01]  /*c820*/  F2FP.BF16.F32.PACK_AB R12, R25, R12 ;  /* 0x0000000c190c723e */ /* 0x000fe200000010ff */
[-C--:B------:R-:W-:Y:S01]  /*c830*/  FMUL.FTZ R96, R96, R6.reuse ;  /* 0x0000000660607220 */ /* 0x080fe20000410000 */
[----:B------:R-:W-:Y:S01]  /*c840*/  FSEL R75, R75, -INF , !P3 ;  /* 0xff8000004b4b7808 */ /* 0x000fe20005800000 */
[-C--:B------:R-:W-:Y:S01]  /*c850*/  FMUL.FTZ R97, R97, R6.reuse ;  /* 0x0000000661617220 */ /* 0x080fe20000410000 */
[----:B------:R-:W-:Y:S01]  /*c860*/  ISETP.GT.AND P3, PT, R10, RZ, P2 ;  /* 0x000000ff0a00720c */ /* 0x000fe20001764270 */
[----:B------:R-:W-:Y:S01]  /*c870*/  MUFU.EX2 R32, R32 ;  /* 0x0000002000207308 */ /* 0x000fe20000000800 */
[----:B---3--:R-:W-:Y:S01]  /*c880*/  FADD.FTZ R4, R14, R4 ;  /* 0x000000040e047221 */ /* 0x008fe20000010000 */
[-C--:B------:R-:W-:Y:S01]  /*c890*/  FMUL.FTZ R100, R100, R6.reuse ;  /* 0x0000000664647220 */ /* 0x080fe20000410000 */
[----:B------:R-:W-:Y:S01]  /*c8a0*/  ISETP.LT.OR P3, PT, R11, 0x1, P3 ;  /* 0x000000010b00780c */ /* 0x000fe20001f61670 */
[-C--:B------:R-:W-:Y:S01]  /*c8b0*/  FMUL.FTZ R101, R101, R6.reuse ;  /* 0x0000000665657220 */ /* 0x080fe20000410000 */
[-C--:B------:R-:W-:Y:S01]  /*c8c0*/  FMUL.FTZ R104, R104, R6.reuse ;  /* 0x0000000668687220 */ /* 0x080fe20000410000 */
[-C--:B------:R-:W-:Y:S01]  /*c8d0*/  FMUL.FTZ R105, R105, R6.reuse ;  /* 0x0000000669697220 */ /* 0x080fe20000410000 */
[----:B------:R-:W-:Y:S01]  /*c8e0*/  FSEL R26, R26, -INF , !P3 ;  /* 0xff8000001a1a7808 */ /* 0x000fe20005800000 */
[----:B------:R-:W-:Y:S01]  /*c8f0*/  MUFU.EX2 R33, R33 ;  /* 0x0000002100217308 */ /* 0x000fe20000000800 */
[----:B------:R-:W-:Y:S01]  /*c900*/  ISETP.GT.AND P3, PT, R10, 0x78, P2 ;  /* 0x000000780a00780c */ /* 0x000fe20001764270 */
[-C--:B------:R-:W-:Y:S01]  /*c910*/  FMUL.FTZ R108, R108, R6.reuse ;  /* 0x000000066c6c7220 */ /* 0x080fe20000410000 */
[----:B------:R-:W-:Y:S01]  /*c920*/  FMNMX.FTZ R8, R26, R9, !PT ;  /* 0x000000091a087209 */ /* 0x000fe20007810000 */
[-C--:B------:R-:W-:Y:S01]  /*c930*/  FMUL.FTZ R109, R109, R6.reuse ;  /* 0x000000066d6d7220 */ /* 0x080fe20000410000 */
[----:B------:R-:W-:Y:S01]  /*c940*/  ISETP.GT.AND P2, PT, R10, 0x79, P2 ;  /* 0x000000790a00780c */ /* 0x000fe20001744270 */
[----:B------:R-:W-:Y:S01]  /*c950*/  FMUL.FTZ R112, R112, R6 ;  /* 0x0000000670707220 */ /* 0x000fe20000410000 */
[----:B------:R-:W-:Y:S01]  /*c960*/  FMNMX.FTZ R5, R27, R8, !PT ;  /* 0x000000081b057209 */ /* 0x000fe20007810000 */
[----:B------:R-:W-:Y:S01]  /*c970*/  MUFU.EX2 R36, R36 ;  /* 0x0000002400247308 */ /* 0x000fe20000000800 */
[----:B------:R-:W-:Y:S01]  /*c980*/  ISETP.LT.OR P3, PT, R11, 0x79, P3 ;  /* 0x000000790b00780c */ /* 0x000fe20001f61670 */
[-C--:B------:R-:W-:Y:S01]  /*c990*/  FMUL.FTZ R113, R113, R6.reuse ;  /* 0x0000000671717220 */ /* 0x080fe20000410000 */
[----:B------:R-:W-:Y:S01]  /*c9a0*/  FMNMX.FTZ R8, R30, R5, !PT ;  /* 0x000000051e087209 */ /* 0x000fe20007810000 */
[-C--:B------:R-:W-:Y:S01]  /*c9b0*/  FMUL.FTZ R116, R116, R6.reuse ;  /* 0x0000000674747220 */ /* 0x080fe20000410000 */
[----:B------:R-:W-:Y:S01]  /*c9c0*/  ISETP.LT.OR P2, PT, R11, 0x7a, P2 ;  /* 0x0000007a0b00780c */ /* 0x000fe20001741670 */
[----:B------:R-:W-:Y:S01]  /*c9d0*/  FMUL.FTZ R117, R117, R6 ;  /* 0x0000000675757220 */ /* 0x000fe20000410000 */
[----:B------:R-:W-:Y:S01]  /*c9e0*/  FMNMX.FTZ R5, R31, R8, !PT ;  /* 0x000000081f057209 */ /* 0x000fe20007810000 */
[----:B------:R-:W-:Y:S01]  /*c9f0*/  MUFU.EX2 R37, R37 ;  /* 0x0000002500257308 */ /* 0x000fe20000000800 */
[----:B------:R-:W-:Y:S01]  /*ca00*/  FSEL R86, R86, -INF , !P3 ;  /* 0xff80000056567808 */ /* 0x000fe20005800000 */
[-C--:B------:R-:W-:Y:S01]  /*ca10*/  FMUL.FTZ R120, R120, R6.reuse ;  /* 0x0000000678787220 */ /* 0x080fe20000410000 */
[----:B------:R-:W-:Y:S01]  /*ca20*/  FMNMX.FTZ R8, R34, R5, !PT ;  /* 0x0000000522087209 */ /* 0x000fe20007810000 */
[-C--:B------:R-:W-:Y:S01]  /*ca30*/  FMUL.FTZ R121, R121, R6.reuse ;  /* 0x0000000679797220 */ /* 0x080fe20000410000 */
[----:B------:R-:W-:Y:S01]  /*ca40*/  FSEL R87, R87, -INF , !P2 ;  /* 0xff80000057577808 */ /* 0x000fe20005000000 */
[----:B------:R-:W-:Y:S01]  /*ca50*/  FMUL.FTZ R124, R124, R6 ;  /* 0x000000067c7c7220 */ /* 0x000fe20000410000 */
[----:B------:R-:W-:Y:S01]  /*ca60*/  FMNMX.FTZ R5, R35, R8, !PT ;  /* 0x0000000823057209 */ /* 0x000fe20007810000 */
[----:B------:R-:W-:Y:S01]  /*ca70*/  MUFU.EX2 R41, R41 ;  /* 0x0000002900297308 */ /* 0x000fe20000000800 */
[----:B-1----:R-:W-:Y:S01]  /*ca80*/  F2FP.BF16.F32.PACK_AB R14, R29, R14 ;  /* 0x0000000e1d0e723e */ /* 0x002fe200000010ff */
[-C--:B------:R-:W-:Y:S01]  /*ca90*/  FMUL.FTZ R125, R125, R6.reuse ;  /* 0x000000067d7d7220 */ /* 0x080fe20000410000 */
[----:B------:R-:W-:Y:S01]  /*caa0*/  FMNMX.FTZ R8, R38, R5, !PT ;  /* 0x0000000526087209 */ /* 0x000fe20007810000 */
[-C--:B------:R-:W-:Y:S01]  /*cab0*/  FMUL.FTZ R128, R128, R6.reuse ;  /* 0x0000000680807220 */ /* 0x080fe20000410000 */
[-C--:B------:R-:W-:Y:S01]  /*cac0*/  FMUL.FTZ R129, R129, R6.reuse ;  /* 0x0000000681817220 */ /* 0x080fe20000410000 */
[----:B------:R-:W-:Y:S01]  /*cad0*/  FMUL.FTZ R132, R132, R6 ;  /* 0x0000000684847220 */ /* 0x000fe20000410000 */
[----:B------:R-:W-:Y:S01]  /*cae0*/  FMNMX.FTZ R5, R39, R8, !PT ;  /* 0x0000000827057209 */ /* 0x000fe20007810000 */
[----:B------:R-:W-:Y:S01]  /*caf0*/  MUFU.EX2 R45, R45 ;  /* 0x0000002d002d7308 */ /* 0x000fe20000000800 */
[----:B------:R-:W-:-:S02]  /*cb00*/  FMUL.FTZ R133, R133, R6 ;  /* 0x0000000685857220 */ /* 0x000fc40000410000 */
        /* <DEDUP_REMOVED lines=47> */
[----:B------:R-:W-:-:S03]  /*ce00*/  FADD.FTZ R7, R29, R4 ;  /* 0x000000041d077221 */ /* 0x000fc60000010000 */
[C---:B------:R-:W-:Y:S01]  /*ce10*/  FSETP.NEU.FTZ.AND P2, PT, R5.reuse, -INF , PT ;  /* 0xff8000000500780b */ /* 0x040fe20003f5d000 */
[----:B------:R-:W-:-:S05]  /*ce20*/  FMUL.FTZ R4, R5, UR33 ;  /* 0x0000002105047c20 */ /* 0x000fca0008410000 */
[----:B------:R-:W-:-:S05]  /*ce30*/  FSEL R4, R4, RZ, P2 ;  /* 0x000000ff04047208 */ /* 0x000fca0001000000 */
[--C-:B------:R-:W-:Y:S01]  /*ce40*/  FFMA.FTZ R8, R26, UR33, -R4.reuse ;  /* 0x000000211a087c23 */ /* 0x100fe20008010804 */
[--C-:B------:R-:W-:Y:S01]  /*ce50*/  FFMA.FTZ R10, R27, UR33, -R4.reuse ;  /* 0x000000211b0a7c23 */ /* 0x100fe20008010804 */
[--C-:B------:R-:W-:Y:S01]  /*ce60*/  FFMA.FTZ R11, R30, UR33, -R4.reuse ;  /* 0x000000211e0b7c23 */ /* 0x100fe20008010804 */
[--C-:B------:R-:W-:Y:S01]  /*ce70*/  FFMA.FTZ R20, R31, UR33, -R4.reuse ;  /* 0x000000211f147c23 */ /* 0x100fe20008010804 */
[----:B------:R-:W-:Y:S01]  /*ce80*/  FSEL R30, R5, RZ, P2 ;  /* 0x000000ff051e7208 */ /* 0x000fe20001000000 */
[--C-:B------:R-:W-:Y:S01]  /*ce90*/  FFMA.FTZ R25, R38, UR33, -R4.reuse ;  /* 0x0000002126197c23 */ /* 0x100fe20008010804 */
[----:B------:R-:W-:Y:S01]  /*cea0*/  MUFU.EX2 R8, R8 ;  /* 0x0000000800087308 */ /* 0x000fe20000000800 */
[--C-:B------:R-:W-:Y:S01]  /*ceb0*/  FFMA.FTZ R28, R39, UR33, -R4.reuse ;  /* 0x00000021271c7c23 */ /* 0x100fe20008010804 */
[--C-:B------:R-:W-:Y:S01]  /*cec0*/  FFMA.FTZ R29, R42, UR33, -R4.reuse ;  /* 0x000000212a1d7c23 */ /* 0x100fe20008010804 */
[----:B------:R-:W-:Y:S01]  /*ced0*/  FADD.FTZ R30, -R30, R9 ;  /* 0x000000091e1e7221 */ /* 0x000fe20000010100 */
[--C-:B------:R-:W-:Y:S01]  /*cee0*/  FFMA.FTZ R38, R47, UR33, -R4.reuse ;  /* 0x000000212f267c23 */ /* 0x100fe20008010804 */
[--C-:B------:R-:W-:Y:S01]  /*cef0*/  FFMA.FTZ R27, R50, UR33, -R4.reuse ;  /* 0x00000021321b7c23 */ /* 0x100fe20008010804 */
[--C-:B------:R-:W-:Y:S01]  /*cf00*/  FFMA.FTZ R31, R54, UR33, -R4.reuse ;  /* 0x00000021361f7c23 */ /* 0x100fe20008010804 */
[----:B------:R-:W-:Y:S01]  /*cf10*/  FMUL.FTZ R21, R30, UR33 ;  /* 0x000000211e157c20 */ /* 0x000fe20008410000 */
        /* <DEDUP_REMOVED lines=16> */
[----:B------:R-:W1:Y:S01]  /*d020*/  MUFU.EX2 R20, R20 ;  /* 0x0000001400147308 */ /* 0x000e620000000800 */
[----:B0-----:R-:W-:-:S02]  /*d030*/  F2FP.BF16.F32.PACK_AB R13, R10, R8 ;  /* 0x000000080a0d723e */ /* 0x001fc400000010ff */
[C---:B------:R-:W-:Y:S01]  /*d040*/  ISETP.GT.AND P2, PT, R2.reuse, UR37, PT ;  /* 0x0000002502007c0c */ /* 0x040fe2000bf44270 */
[----:B------:R-:W-:-:S04]  /*d050*/  VIADD R2, R2, 0xffffffff ;  /* 0xffffffff02027836 */ /* 0x000fc80000000000 */
[----:B------:R-:W0:Y:S08]  /*d060*/  MUFU.EX2 R21, R21 ;  /* 0x0000001500157308 */ /* 0x000e300000000800 */
[----:B------:R-:W-:Y:S01]  /*d070*/  MUFU.EX2 R25, R25 ;  /* 0x0000001900197308 */ /* 0x000fe20000000800 */
[----:B-1----:R-:W-:-:S05]  /*d080*/  F2FP.BF16.F32.PACK_AB R15, R20, R11 ;  /* 0x0000000b140f723e */ /* 0x002fca00000010ff */
[----:B------:R1:W-:Y:S02]  /*d090*/  STSM.16.M88.4 [R17+0x21800], R12 ;  /* 0x0218000c11007844 */ /* 0x0003e40000000200 */
[----:B------:R-:W-:Y:S01]  /*d0a0*/  MUFU.EX2 R28, R28 ;  /* 0x0000001c001c7308 */ /* 0x000fe20000000800 */
[----:B0-----:R-:W-:Y:S01]  /*d0b0*/  FFMA.FTZ R9, R21, R3, R8 ;  /* 0x0000000315097223 */ /* 0x001fe20000010008 */
[----:B------:R-:W-:Y:S01]  /*d0c0*/  FADD.FTZ R8, R32, R7 ;  /* 0x0000000720087221 */ /* 0x000fe20000010000 */
[----:B------:R-:W-:Y:S01]  /*d0d0*/  FFMA.FTZ R3, R55, UR33, -R4 ;  /* 0x0000002137037c23 */ /* 0x000fe20008010804 */
[-C--:B------:R-:W-:Y:S01]  /*d0e0*/  FMUL.FTZ R90, R90, R21.reuse ;  /* 0x000000155a5a7220 */ /* 0x080fe20000410000 */
[----:B------:R-:W-:Y:S01]  /*d0f0*/  FADD.FTZ R10, R10, R9 ;  /* 0x000000090a0a7221 */ /* 0x000fe20000010000 */
[C---:B------:R-:W-:Y:S01]  /*d100*/  FADD.FTZ R7, R33.reuse, R8 ;  /* 0x0000000821077221 */ /* 0x040fe20000010000 */
[----:B------:R-:W-:Y:S01]  /*d110*/  F2FP.BF16.F32.PACK_AB R8, R33, R32 ;  /* 0x000000202108723e */ /* 0x000fe200000010ff */
[----:B------:R-:W-:Y:S01]  /*d120*/  MUFU.EX2 R29, R29 ;  /* 0x0000001d001d7308 */ /* 0x000fe20000000800 */
[----:B------:R-:W-:Y:S01]  /*d130*/  FADD.FTZ R11, R11, R10 ;  /* 0x0000000a0b0b7221 */ /* 0x000fe20000010000 */
[----:B------:R-:W-:Y:S01]  /*d140*/  FADD.FTZ R10, R36, R7 ;  /* 0x00000007240a7221 */ /* 0x000fe20000010000 */
[-C--:B------:R-:W-:Y:S01]  /*d150*/  FMUL.FTZ R91, R91, R21.reuse ;  /* 0x000000155b5b7220 */ /* 0x080fe20000410000 */
[-C--:B------:R-:W-:Y:S01]  /*d160*/  FMUL.FTZ R94, R94, R21.reuse ;  /* 0x000000155e5e7220 */ /* 0x080fe20000410000 */
[----:B------:R-:W-:Y:S01]  /*d170*/  FADD.FTZ R20, R20, R11 ;  /* 0x0000000b14147221 */ /* 0x000fe20000010000 */
[--C-:B-1----:R-:W-:Y:S01]  /*d180*/  FFMA.FTZ R13, R34, UR33, -R4.reuse ;  /* 0x00000021220d7c23 */ /* 0x102fe20008010804 */
[--C-:B------:R-:W-:Y:S01]  /*d190*/  FFMA.FTZ R15, R35, UR33, -R4.reuse ;  /* 0x00000021230f7c23 */ /* 0x100fe20008010804 */
[----:B------:R0:W1:Y:S01]  /*d1a0*/  MUFU.EX2 R12, R40 ;  /* 0x00000028000c7308 */ /* 0x0000620000000800 */
[--C-:B------:R-:W-:Y:S01]  /*d1b0*/  FFMA.FTZ R34, R43, UR33, -R4.reuse ;  /* 0x000000212b227c23 */ /* 0x100fe20008010804 */
[----:B------:R-:W-:Y:S01]  /*d1c0*/  FFMA.FTZ R35, R46, UR33, -R4 ;  /* 0x000000212e237c23 */ /* 0x000fe20008010804 */
[----:B------:R-:W-:Y:S01]  /*d1d0*/  FADD.FTZ R11, R37, R10 ;  /* 0x0000000a250b7221 */ /* 0x000fe20000010000 */
[--C-:B------:R-:W-:Y:S01]  /*d1e0*/  FFMA.FTZ R43, R63, UR33, -R4.reuse ;  /* 0x000000213f2b7c23 */ /* 0x100fe20008010804 */
[----:B------:R-:W-:Y:S01]  /*d1f0*/  F2FP.BF16.F32.PACK_AB R10, R37, R36 ;  /* 0x00000024250a723e */ /* 0x000fe200000010ff */
[-C--:B------:R-:W-:Y:S01]  /*d200*/  FMUL.FTZ R95, R95, R21.reuse ;  /* 0x000000155f5f7220 */ /* 0x080fe20000410000 */
[-C--:B------:R-:W-:Y:S01]  /*d210*/  FMUL.FTZ R98, R98, R21.reuse ;  /* 0x0000001562627220 */ /* 0x080fe20000410000 */
[----:B------:R-:W2:Y:S01]  /*d220*/  MUFU.EX2 R13, R13 ;  /* 0x0000000d000d7308 */ /* 0x000ea20000000800 */
[--C-:B0-----:R-:W-:Y:S01]  /*d230*/  FFMA.FTZ R40, R59, UR33, -R4.reuse ;  /* 0x000000213b287c23 */ /* 0x101fe20008010804 */
[----:B------:R-:W-:Y:S01]  /*d240*/  FFMA.FTZ R4, R87, UR33, -R4 ;  /* 0x0000002157047c23 */ /* 0x000fe20008010804 */
[-C--:B------:R-:W-:Y:S01]  /*d250*/  FMUL.FTZ R99, R99, R21.reuse ;  /* 0x0000001563637220 */ /* 0x080fe20000410000 */
[-C--:B------:R-:W-:Y:S01]  /*d260*/  FMUL.FTZ R102, R102, R21.reuse ;  /* 0x0000001566667220 */ /* 0x080fe20000410000 */
[-C--:B------:R-:W-:Y:S01]  /*d270*/  FMUL.FTZ R103, R103, R21.reuse ;  /* 0x0000001567677220 */ /* 0x080fe20000410000 */
[-C--:B------:R-:W-:Y:S01]  /*d280*/  FMUL.FTZ R106, R106, R21.reuse ;  /* 0x000000156a6a7220 */ /* 0x080fe20000410000 */
[-C--:B------:R-:W-:Y:S01]  /*d290*/  FMUL.FTZ R107, R107, R21.reuse ;  /* 0x000000156b6b7220 */ /* 0x080fe20000410000 */
[----:B------:R-:W0:Y:S01]  /*d2a0*/  MUFU.EX2 R15, R15 ;  /* 0x0000000f000f7308 */ /* 0x000e220000000800 */
[----:B-1----:R-:W-:Y:S01]  /*d2b0*/  FADD.FTZ R32, R12, R11 ;  /* 0x0000000b0c207221 */ /* 0x002fe20000010000 */
[----:B------:R-:W-:Y:S01]  /*d2c0*/  F2FP.BF16.F32.PACK_AB R12, R41, R12 ;  /* 0x0000000c290c723e */ /* 0x000fe200000010ff */
[-C--:B------:R-:W-:Y:S01]  /*d2d0*/  FMUL.FTZ R110, R110, R21.reuse ;  /* 0x000000156e6e7220 */ /* 0x080fe20000410000 */
[-C--:B------:R-:W-:Y:S01]  /*d2e0*/  FMUL.FTZ R111, R111, R21.reuse ;  /* 0x000000156f6f7220 */ /* 0x080fe20000410000 */
[----:B------:R-:W-:Y:S01]  /*d2f0*/  FADD.FTZ R11, R41, R32 ;  /* 0x00000020290b7221 */ /* 0x000fe20000010000 */
        /* <DEDUP_REMOVED lines=15> */
[----:B------:R-:W-:Y:S01]  /*d3f0*/  FADD.FTZ R9, R25, R20 ;  /* 0x0000001419097221 */ /* 0x000fe20000010000 */
[----:B------:R-:W-:-:S02]  /*d400*/  FMUL.FTZ R135, R135, R21 ;  /* 0x0000001587877220 */ /* 0x000fc40000410000 */
[----:B------:R-:W0:Y:S01]  /*d410*/  MUFU.EX2 R35, R35 ;  /* 0x0000002300237308 */ /* 0x000e220000000800 */
[----:B------:R-:W-:Y:S01]  /*d420*/  FADD.FTZ R20, R28, R9 ;  /* 0x000000091c147221 */ /* 0x000fe20000010000 */
[----:B-1----:R-:W-:Y:S01]  /*d430*/  FADD.FTZ R44, R14, R11 ;  /* 0x0000000b0e2c7221 */ /* 0x002fe20000010000 */
[----:B------:R-:W-:Y:S02]  /*d440*/  F2FP.BF16.F32.PACK_AB R14, R45, R14 ;  /* 0x0000000e2d0e723e */ /* 0x000fe400000010ff */
[----:B------:R-:W-:Y:S01]  /*d450*/  FADD.FTZ R9, R29, R20 ;  /* 0x000000141d097221 */ /* 0x000fe20000010000 */
[----:B------:R-:W-:Y:S02]  /*d460*/  FADD.FTZ R11, R45, R44 ;  /* 0x0000002c2d0b7221 */ /* 0x000fe40000010000 */
[----:B------:R-:W1:Y:S01]  /*d470*/  MUFU.EX2 R38, R38 ;  /* 0x0000002600267308 */ /* 0x000e620000000800 */
[----:B--2---:R-:W-:-:S07]  /*d480*/  FADD.FTZ R20, R34, R9 ;  /* 0x0000000922147221 */ /* 0x004fce0000010000 */
        /* <DEDUP_REMOVED lines=8> */
[----:B--2---:R-:W-:-:S07]  /*d510*/  FADD.FTZ R9, R27, R44 ;  /* 0x0000002c1b097221 */ /* 0x004fce0000010000 */
[----:B------:R-:W2:Y:S01]  /*d520*/  MUFU.EX2 R31, R31 ;  /* 0x0000001f001f7308 */ /* 0x000ea20000000800 */
[----:B0-----:R-:W-:Y:S01]  /*d530*/  FADD.FTZ R46, R26, R11 ;  /* 0x0000000b1a2e7221 */ /* 0x001fe20000010000 */
[----:B------:R-:W-:Y:S02]  /*d540*/  F2FP.BF16.F32.PACK_AB R11, R28, R25 ;  /* 0x000000191c0b723e */ /* 0x000fe400000010ff */
[----:B------:R-:W-:-:S04]  /*d550*/  F2FP.BF16.F32.PACK_AB R26, R53, R26 ;  /* 0x0000001a351a723e */ /* 0x000fc800000010ff */
        /* <DEDUP_REMOVED lines=8> */
[----:B------:R-:W-:Y:S01]  /*d5e0*/  F2FP.BF16.F32.PACK_AB R13, R34, R29 ;  /* 0x0000001d220d723e */ /* 0x000fe200000010ff */
[----:B------:R2:W-:Y:S02]  /*d5f0*/  STSM.16.M88.4 [R22], R8 ;  /* 0x0000000816007844 */ /* 0x0005e40000000200 */
[----:B------:R-:W-:Y:S01]  /*d600*/  FADD.FTZ R28, R60, R15 ;  /* 0x0000000f3c1c7221 */ /* 0x000fe20000010000 */
[----:B------:R-:W-:Y:S01]  /*d610*/  F2FP.BF16.F32.PACK_AB R15, R38, R35 ;  /* 0x00000023260f723e */ /* 0x000fe200000010ff */
[----:B------:R-:W3:Y:S01]  /*d620*/  MUFU.EX2 R40, R40 ;  /* 0x0000002800287308 */ /* 0x000ee20000000800 */
[----:B0-----:R-:W-:Y:S01]  /*d630*/  FADD.FTZ R44, R3, R44 ;  /* 0x0000002c032c7221 */ /* 0x001fe20000010000 */
[----:B------:R-:W-:-:S02]  /*d640*/  FADD.FTZ R29, R61, R28 ;  /* 0x0000001c3d1d7221 */ /* 0x000fc40000010000 */
[----:B------:R0:W-:Y:S02]  /*d650*/  STSM.16.M88.4 [R19], R12 ;  /* 0x0000000c13007844 */ /* 0x0001e40000000200 */
[----:B------:R-:W-:Y:S02]  /*d660*/  FADD.FTZ R34, R64, R29 ;  /* 0x0000001d40227221 */ /* 0x000fe40000010000 */
[----:B------:R-:W4:Y:S01]  /*d670*/  MUFU.EX2 R42, R42 ;  /* 0x0000002a002a7308 */ /* 0x000f220000000800 */
[----:B-1----:R-:W-:Y:S01]  /*d680*/  FADD.FTZ R25, R39, R44 ;  /* 0x0000002c27197221 */ /* 0x002fe20000010000 */
[----:B--2---:R-:W-:Y:S02]  /*d690*/  F2FP.BF16.F32.PACK_AB R8, R57, R56 ;  /* 0x000000383908723e */ /* 0x004fe400000010ff */
[----:B------:R-:W-:-:S04]  /*d6a0*/  F2FP.BF16.F32.PACK_AB R10, R61, R60 ;  /* 0x0000003c3d0a723e */ /* 0x000fc800000010ff */
[----:B------:R-:W1:Y:S01]  /*d6b0*/  MUFU.EX2 R43, R43 ;  /* 0x0000002b002b7308 */ /* 0x000e620000000800 */
[----:B---3--:R-:W-:-:S07]  /*d6c0*/  FADD.FTZ R25, R40, R25 ;  /* 0x0000001928197221 */ /* 0x008fce0000010000 */
[----:B------:R-:W2:Y:S01]  /*d6d0*/  MUFU.EX2 R7, R66 ;  /* 0x0000004200077308 */ /* 0x000ea20000000800 */
[----:B----4-:R-:W-:Y:S01]  /*d6e0*/  FADD.FTZ R28, R42, R25 ;  /* 0x000000192a1c7221 */ /* 0x010fe20000010000 */
[----:B------:R-:W-:-:S06]  /*d6f0*/  FADD.FTZ R25, R65, R34 ;  /* 0x0000002241197221 */ /* 0x000fcc0000010000 */
[----:B------:R-:W3:Y:S01]  /*d700*/  MUFU.EX2 R36, R67 ;  /* 0x0000004300247308 */ /* 0x000ee20000000800 */
[----:B-1----:R-:W-:-:S07]  /*d710*/  FADD.FTZ R28, R43, R28 ;  /* 0x0000001c2b1c7221 */ /* 0x002fce0000010000 */
[----:B------:R-:W1:Y:S01]  /*d720*/  MUFU.EX2 R32, R70 ;  /* 0x0000004600207308 */ /* 0x000e620000000800 */
[----:B--2---:R-:W-:Y:S01]  /*d730*/  FADD.FTZ R9, R7, R28 ;  /* 0x0000001c07097221 */ /* 0x004fe20000010000 */
[----:B------:R-:W-:Y:S01]  /*d740*/  FADD.FTZ R28, R68, R25 ;  /* 0x00000019441c7221 */ /* 0x000fe20000010000 */
[----:B------:R-:W-:Y:S02]  /*d750*/  F2FP.BF16.F32.PACK_AB R25, R30, R27 ;  /* 0x0000001b1e19723e */ /* 0x000fe400000010ff */
[----:B------:R-:W-:Y:S01]  /*d760*/  F2FP.BF16.F32.PACK_AB R27, R3, R31 ;  /* 0x0000001f031b723e */ /* 0x000fe200000010ff */
[----:B------:R-:W-:Y:S02]  /*d770*/  FADD.FTZ R11, R69, R28 ;  /* 0x0000001c450b7221 */ /* 0x000fe40000010000 */
[----:B------:R-:W2:Y:S01]  /*d780*/  MUFU.EX2 R33, R71 ;  /* 0x0000004700217308 */ /* 0x000ea20000000800 */
[----:B---3--:R-:W-:Y:S01]  /*d790*/  FADD.FTZ R9, R36, R9 ;  /* 0x0000000924097221 */ /* 0x008fe20000010000 */
[----:B0-----:R-:W-:Y:S01]  /*d7a0*/  FADD.FTZ R14, R72, R11 ;  /* 0x0000000b480e7221 */ /* 0x001fe20000010000 */
[----:B------:R-:W-:Y:S01]  /*d7b0*/  F2FP.BF16.F32.PACK_AB R11, R43, R42 ;  /* 0x0000002a2b0b723e */ /* 0x000fe200000010ff */
[----:B------:R0:W-:Y:S02]  /*d7c0*/  STSM.16.M88.4 [R18], R24 ;  /* 0x0000001812007844 */ /* 0x0001e40000000200 */
[----:B------:R-:W-:-:S02]  /*d7d0*/  FADD.FTZ R13, R73, R14 ;  /* 0x0000000e490d7221 */ /* 0x000fc40000010000 */
[----:B------:R-:W3:Y:S01]  /*d7e0*/  MUFU.EX2 R20, R74 ;  /* 0x0000004a00147308 */ /* 0x000ee20000000800 */
[----:B-1----:R-:W-:Y:S01]  /*d7f0*/  FADD.FTZ R12, R32, R9 ;  /* 0x00000009200c7221 */ /* 0x002fe20000010000 */
[----:B------:R-:W-:Y:S01]  /*d800*/  FADD.FTZ R14, R76, R13 ;  /* 0x0000000d4c0e7221 */ /* 0x000fe20000010000 */
[----:B------:R-:W-:-:S03]  /*d810*/  F2FP.BF16.F32.PACK_AB R9, R40, R39 ;  /* 0x000000272809723e */ /* 0x000fc600000010ff */
[C---:B------:R-:W-:Y:S01]  /*d820*/  FADD.FTZ R13, R77.reuse, R14 ;  /* 0x0000000e4d0d7221 */ /* 0x040fe20000010000 */
[----:B------:R-:W-:Y:S01]  /*d830*/  F2FP.BF16.F32.PACK_AB R14, R77, R76 ;  /* 0x0000004c4d0e723e */ /* 0x000fe200000010ff */
[----:B------:R-:W1:Y:S01]  /*d840*/  MUFU.EX2 R37, R75 ;  /* 0x0000004b00257308 */ /* 0x000e620000000800 */
[----:B--2---:R-:W-:Y:S01]  /*d850*/  FADD.FTZ R3, R33, R12 ;  /* 0x0000000c21037221 */ /* 0x004fe20000010000 */
[----:B------:R2:W-:Y:S01]  /*d860*/  STSM.16.M88.4 [R17+0x27800], R8 ;  /* 0x0278000811007844 */ /* 0x0005e20000000200 */
[----:B------:R-:W-:Y:S01]  /*d870*/  FADD.FTZ R30, R80, R13 ;  /* 0x0000000d501e7221 */ /* 0x000fe20000010000 */
[----:B0-----:R-:W-:Y:S02]  /*d880*/  F2FP.BF16.F32.PACK_AB R24, R81, R80 ;  /* 0x000000505118723e */ /* 0x001fe400000010ff */
[----:B------:R-:W-:Y:S01]  /*d890*/  F2FP.BF16.F32.PACK_AB R26, R85, R84 ;  /* 0x00000054551a723e */ /* 0x000fe200000010ff */
[----:B------:R-:W-:Y:S01]  /*d8a0*/  FADD.FTZ R29, R81, R30 ;  /* 0x0000001e511d7221 */ /* 0x000fe20000010000 */
[----:B------:R-:W0:Y:S01]  /*d8b0*/  MUFU.EX2 R78, R78 ;  /* 0x0000004e004e7308 */ /* 0x000e220000000800 */
[----:B---3--:R-:W-:-:S07]  /*d8c0*/  FADD.FTZ R12, R20, R3 ;  /* 0x00000003140c7221 */ /* 0x008fce0000010000 */
[----:B------:R-:W3:Y:S01]  /*d8d0*/  MUFU.EX2 R79, R79 ;  /* 0x0000004f004f7308 */ /* 0x000ee20000000800 */
[----:B-1----:R-:W-:Y:S01]  /*d8e0*/  FADD.FTZ R3, R37, R12 ;  /* 0x0000000c25037221 */ /* 0x002fe20000010000 */
[----:B--2---:R-:W-:Y:S02]  /*d8f0*/  F2FP.BF16.F32.PACK_AB R8, R65, R64 ;  /* 0x000000404108723e */ /* 0x004fe400000010ff */
[----:B------:R-:W-:Y:S02]  /*d900*/  F2FP.BF16.F32.PACK_AB R10, R69, R68 ;  /* 0x00000044450a723e */ /* 0x000fe400000010ff */
[----:B------:R-:W-:Y:S02]  /*d910*/  F2FP.BF16.F32.PACK_AB R9, R36, R7 ;  /* 0x000000072409723e */ /* 0x000fe400000010ff */
[----:B------:R-:W1:Y:S01]  /*d920*/  MUFU.EX2 R82, R82 ;  /* 0x0000005200527308 */ /* 0x000e620000000800 */
[----:B------:R-:W-:Y:S01]  /*d930*/  F2FP.BF16.F32.PACK_AB R11, R33, R32 ;  /* 0x00000020210b723e */ /* 0x000fe200000010ff */
[----:B0-----:R-:W-:Y:S01]  /*d940*/  FADD.FTZ R28, R78, R3 ;  /* 0x000000034e1c7221 */ /* 0x001fe20000010000 */
[----:B------:R-:W-:-:S02]  /*d950*/  F2FP.BF16.F32.PACK_AB R12, R73, R72 ;  /* 0x00000048490c723e */ /* 0x000fc400000010ff */
[----:B------:R-:W-:Y:S01]  /*d960*/  F2FP.BF16.F32.PACK_AB R13, R37, R20 ;  /* 0x00000014250d723e */ /* 0x000fe200000010ff */
[----:B------:R0:W-:Y:S02]  /*d970*/  STSM.16.M88.4 [R23], R8 ;  /* 0x0000000817007844 */ /* 0x0001e40000000200 */
[----:B------:R-:W2:Y:S01]  /*d980*/  MUFU.EX2 R83, R83 ;  /* 0x0000005300537308 */ /* 0x000ea20000000800 */
[C---:B---3--:R-:W-:Y:S01]  /*d990*/  F2FP.BF16.F32.PACK_AB R15, R79.reuse, R78 ;  /* 0x0000004e4f0f723e */ /* 0x048fe200000010ff */
[----:B------:R-:W-:-:S04]  /*d9a0*/  FADD.FTZ R3, R79, R28 ;  /* 0x0000001c4f037221 */ /* 0x000fc80000010000 */
[----:B------:R4:W-:Y:S02]  /*d9b0*/  STSM.16.M88.4 [R19+0x6000], R12 ;  /* 0x0060000c13007844 */ /* 0x0009e40000000200 */
[----:B------:R-:W3:Y:S01]  /*d9c0*/  MUFU.EX2 R86, R86 ;  /* 0x0000005600567308 */ /* 0x000ee20000000800 */
[----:B-1----:R-:W-:Y:S01]  /*d9d0*/  FADD.FTZ R3, R82, R3 ;  /* 0x0000000352037221 */ /* 0x002fe20000010000 */
[----:B0-----:R-:W-:-:S06]  /*d9e0*/  IMAD.MOV.U32 R8, RZ, RZ, R0 ;  /* 0x000000ffff087224 */ /* 0x001fcc00078e0000 */
[----:B------:R0:W1:Y:S01]  /*d9f0*/  MUFU.EX2 R31, R4 ;  /* 0x00000004001f7308 */ /* 0x0000620000000800 */
[C---:B--2---:R-:W-:Y:S01]  /*da00*/  F2FP.BF16.F32.PACK_AB R25, R83.reuse, R82 ;  /* 0x000000525319723e */ /* 0x044fe200000010ff */
[----:B------:R-:W-:Y:S01]  /*da10*/  FADD.FTZ R3, R83, R3 ;  /* 0x0000000353037221 */ /* 0x000fe20000010000 */
[----:B------:R-:W-:Y:S02]  /*da20*/  IMAD.MOV.U32 R9, RZ, RZ, R5 ;  /* 0x000000ffff097224 */ /* 0x000fe400078e0005 */
[----:B0-----:R-:W-:Y:S01]  /*da30*/  FADD.FTZ R4, R84, R29 ;  /* 0x0000001d54047221 */ /* 0x001fe20000010000 */
[----:B---3--:R-:W-:-:S03]  /*da40*/  FADD.FTZ R3, R86, R3 ;  /* 0x0000000356037221 */ /* 0x008fc60000010000 */
[----:B------:R-:W-:Y:S01]  /*da50*/  FADD.FTZ R4, R85, R4 ;  /* 0x0000000455047221 */ /* 0x000fe20000010000 */
[C---:B-1----:R-:W-:Y:S01]  /*da60*/  F2FP.BF16.F32.PACK_AB R27, R31.reuse, R86 ;  /* 0x000000561f1b723e */ /* 0x042fe200000010ff */
[----:B------:R-:W-:-:S04]  /*da70*/  FADD.FTZ R3, R31, R3 ;  /* 0x000000031f037221 */ /* 0x000fc80000010000 */
[----:B------:R4:W-:Y:S01]  /*da80*/  STSM.16.M88.4 [R18+0x6000], R24 ;  /* 0x0060001812007844 */ /* 0x0009e20000000200 */
[----:B------:R0:W-:Y:S06]  /*da90*/  MEMBAR.ALL.CTA ;  /* 0x0000000000007992 */ /* 0x0001ec0000008000 */
[----:B0-----:R-:W0:Y:S02]  /*daa0*/  FENCE.VIEW.ASYNC.S ;  /* 0x00000000000073c6 */ /* 0x001e240000000000 */
[----:B0-----:R-:W-:Y:S01]  /*dab0*/  NOP ;  /* 0x0000000000007918 */ /* 0x001fe20000000000 */
[----:B------:R-:W-:Y:S05]  /*dac0*/  @P2 BRA `(.L_x_10502) ;  /* 0xffffffcc00d82947 */ /* 0x000fea000383ffff */
.L_x_10485:
[----:B------:R-:W-:Y:S06]  /*dad0*/  BAR.ARV 0x8, 0x200 ;  /* 0x0208000000007b1d */ /* 0x000fec0000002000 */
[----:B------:R-:W-:Y:S05]  /*dae0*/  @!P0 BRA `(.L_x_10503) ;  /* 0x0000000000048947 */ /* 0x000fea0003800000 */
[----:B------:R-:W-:Y:S01]  /*daf0*/  BPT.TRAP 0x1 ;  /* 0x000000040000795c */ /* 0x000fe20000300000 */
.L_x_10503:
[----:B------:R-:W-:Y:S01]  /*db00*/  ULEA UR9, UR48, UR42, 0x3 ;  /* 0x0000002a30097291 */ /* 0x000fe2000f8e183f */
[----:B------:R-:W-:-:S05]  /*db10*/  IMAD.U32 R2, RZ, RZ, UR51 ;  /* 0x00000033ff027e24 */ /* 0x000fca000f8e00ff */
[----:B------:R-:W-:-:S04]  /*db20*/  SHF.L.U32 R2, R2, 0x1f, RZ ;  /* 0x0000001f02027819 */ /* 0x000fc800000006ff */
[----:B------:R0:W0:Y:S01]  /*db30*/  SYNCS.PHASECHK.TRANS64.TRYWAIT P2, [UR9+0x2d850], R2 ;  /* 0x02d85002ff0075a7 */ /* 0x0000220008040149 */
[----:B------:R-:W-:Y:S05]  /*db40*/  @!P0 BRA `(.L_x_10504) ;  /* 0x0000000000048947 */ /* 0x000fea0003800000 */
[----:B------:R-:W-:Y:S01]  /*db50*/  BPT.TRAP 0x1 ;  /* 0x000000040000795c */ /* 0x000fe20000300000 */
.L_x_10504:
[----:B0-----:R-:W-:Y:S05]  /*db60*/  @P2 BRA `(.L_x_10505) ;  /* 0x0000000000082947 */ /* 0x001fea0003800000 */
[----:B------:R-:W0:Y:S02]  /*db70*/  SYNCS.PHASECHK.TRANS64.TRYWAIT P0, [UR9+0x2d850], R2 ;  /* 0x02d85002ff0075a7 */ /* 0x000e240008000149 */
[----:B0-----:R-:W-:Y:S05]  /*db80*/  @!P0 BRA `(.L_x_10506) ;  /* 0x000000a400f48947 */ /* 0x001fea0003800000 */
.L_x_10505:
[----:B------:R-:W-:Y:S01]  /*db90*/  UIADD3 UR42, UR42, 0x400, URZ ;  /* 0x000004002a2a7890 */ /* 0x000fe2000fffe03f */
[----:B------:R-:W-:Y:S01]  /*dba0*/  WARPGROUP.ARRIVE ;  /* 0x00000000000079c5 */ /* 0x000fe20000000000 */
[----:B------:R-:W-:Y:S01]  /*dbb0*/  ULOP3.LUT UR44, UR44, 0x10000, URZ, 0xfc, !UPT ;  /* 0x000100002c2c7892 */ /* 0x000fe2000f8efc3f */
[----:B------:R-:W0:Y:S01]  /*dbc0*/  SHFL.BFLY PT, R7, R4, 0x2, 0x1f ;  /* 0x0c401f0004077f89 */ /* 0x000e2200000e0000 */
[----:B------:R-:W-:Y:S01]  /*dbd0*/  USHF.R.U32.HI UR42, URZ, 0x4, UR42 ;  /* 0x000000043f2a7899 */ /* 0x000fe2000801162a */
[----:B-123--:R-:W-:Y:S01]  /*dbe0*/  IMAD.U32 R10, RZ, RZ, UR9 ;  /* 0x00000009ff0a7e24 */ /* 0x00efe2000f8e00ff */
[----:B------:R-:W-:Y:S01]  /*dbf0*/  UMOV UR5, 0x40000040 ;  /* 0x4000004000057882 */ /* 0x000fe20000000000 */
[----:B------:R-:W-:Y:S01]  /*dc00*/  UMOV UR7, 0x80000020 ;  /* 0x8000002000077882 */ /* 0x000fe20000000000 */
[----:B------:R-:W-:Y:S01]  /*dc10*/  ULOP3.LUT UR42, UR42, 0x3fff, URZ, 0xc0, !UPT ;  /* 0x00003fff2a2a7892 */ /* 0x000fe2000f8ec03f */
[----:B------:R-:W1:Y:S01]  /*dc20*/  SHFL.BFLY PT, R2, R3, 0x2, 0x1f ;  /* 0x0c401f0003027f89 */ /* 0x000e6200000e0000 */
[----:B------:R-:W-:Y:S01]  /*dc30*/  UMOV UR4, UR44 ;  /* 0x0000002c00047c82 */ /* 0x000fe20008000000 */
[----:B------:R-:W-:Y:S01]  /*dc40*/  @!P1 VIADD R10, R10, 0x2d860 ;  /* 0x0002d8600a0a9836 */ /* 0x000fe20000000000 */
[----:B------:R-:W-:Y:S01]  /*dc50*/  ULOP3.LUT UR8, UR42, 0x2000000, URZ, 0xfc, !UPT ;  /* 0x020000002a087892 */ /* 0x000fe2000f8efc3f */
[----:B------:R-:W-:Y:S01]  /*dc60*/  IMAD.MOV.U32 R8, RZ, RZ, RZ ;  /* 0x000000ffff087224 */ /* 0x000fe200078e00ff */
[----:B------:R-:W-:Y:S01]  /*dc70*/  UIADD3 UR49, UR49, 0x1, URZ ;  /* 0x0000000131317890 */ /* 0x000fe2000fffe03f */
[----:B------:R-:W-:Y:S01]  /*dc80*/  IMAD.MOV.U32 R20, RZ, RZ, -0x800000 ;  /* 0xff800000ff147424 */ /* 0x000fe200078e00ff */
[----:B------:R-:W-:Y:S01]  /*dc90*/  UIMAD UR8, UR48, 0x600, UR8 ;  /* 0x00000600300878a4 */ /* 0x000fe2000f8e0208 */
[----:B------:R-:W-:Y:S01]  /*dca0*/  @!P1 PRMT R10, RZ, 0x654, R10 ;  /* 0x00000654ff0a9816 */ /* 0x000fe2000000000a */
[----:B------:R-:W-:-:S04]  /*dcb0*/  UIADD3 UR48, UR48, 0x1, URZ ;  /* 0x0000000130307890 */ /* 0x000fc8000fffe03f */
[----:B------:R-:W-:Y:S01]  /*dcc0*/  UISETP.NE.AND UP0, UPT, UR48, 0x2, UPT ;  /* 0x000000023000788c */ /* 0x000fe2000bf05270 */
[----:B------:R-:W-:Y:S02]  /*dcd0*/  UMOV UR6, UR8 ;  /* 0x0000000800067c82 */ /* 0x000fe40008000000 */
[----:B------:R-:W-:Y:S01]  /*dce0*/  HGMMA.64x96x16.F32.BF16 R88, gdesc[UR4].tnspB, R88, gsb0 ;  /* 0x41600000045879f0 */ /* 0x000fe20008001858 */
[----:B------:R-:W-:Y:S01]  /*dcf0*/  UIADD3 UR4, UR44, 0x2, URZ ;  /* 0x000000022c047890 */ /* 0x000fe2000fffe03f */
[----:B0-----:R-:W-:Y:S01]  /*dd00*/  FADD.FTZ R7, R7, R4 ;  /* 0x0000000407077221 */ /* 0x001fe20000010000 */
[----:B------:R-:W-:Y:S01]  /*dd10*/  UIADD3 UR6, UR8, 0x40, URZ ;  /* 0x0000004008067890 */ /* 0x000fe2000fffe03f */
[----:B------:R-:W-:Y:S01]  /*dd20*/  UMOV UR5, 0x40000040 ;  /* 0x4000004000057882 */ /* 0x000fe20000000000 */
[----:B------:R-:W-:Y:S01]  /*dd30*/  UMOV UR7, 0x80000020 ;  /* 0x8000002000077882 */ /* 0x000fe20000000000 */
[----:B-1----:R-:W-:Y:S01]  /*dd40*/  FADD.FTZ R6, R2, R3 ;  /* 0x0000000302067221 */ /* 0x002fe20000010000 */
[----:B------:R-:W-:Y:S01]  /*dd50*/  IMAD.MOV.U32 R3, RZ, RZ, -0x800000 ;  /* 0xff800000ff037424 */ /* 0x000fe200078e00ff */
[----:B------:R-:W0:Y:S01]  /*dd60*/  SHFL.BFLY PT, R2, R7, 0x1, 0x1f ;  /* 0x0c201f0007027f89 */ /* 0x000e2200000e0000 */
[----:B------:R-:W-:-:S03]  /*dd70*/  USEL UR48, UR48, URZ, UP0 ;  /* 0x0000003f30307287 */ /* 0x000fc60008000000 */
[----:B------:R-:W4:Y:S01]  /*dd80*/  SHFL.BFLY PT, R9, R6, 0x1, 0x1f ;  /* 0x0c201f0006097f89 */ /* 0x000f2200000e0000 */
[----:B0-----:R-:W-:Y:S01]  /*dd90*/  FADD.FTZ R11, R7, R2 ;  /* 0x00000002070b7221 */ /* 0x001fe20000010000 */
[----:B------:R-:W-:Y:S02]  /*dda0*/  IMAD.MOV.U32 R2, RZ, RZ, RZ ;  /* 0x000000ffff027224 */ /* 0x000fe400078e00ff */
[----:B------:R-:W-:Y:S02]  /*ddb0*/  IMAD.U32 R7, RZ, RZ, UR33 ;  /* 0x00000021ff077e24 */ /* 0x000fe4000f8e00ff */
[----:B----4-:R-:W-:Y:S01]  /*ddc0*/  FADD.FTZ R12, R6, R9 ;  /* 0x00000009060c7221 */ /* 0x010fe20000010000 */
[----:B------:R-:W-:Y:S01]  /*ddd0*/  FSETP.NE.FTZ.AND P0, PT, R11, RZ, PT ;  /* 0x000000ff0b00720b */ /* 0x000fe20003f15000 */
[----:B------:R-:W-:-:S03]  /*dde0*/  IMAD.U32 R6, RZ, RZ, UR33 ;  /* 0x00000021ff067e24 */ /* 0x000fc6000f8e00ff */
        /* <DEDUP_REMOVED lines=109> */
.L_x_10436:
        /* <DEDUP_REMOVED lines=13> */
[----:B------:R-:W-:Y:S01]  /*e590*/  F2FP.BF16.F32.PACK_AB R6, R93, R92 ;  /* 0x0000005c5d06723e */ /* 0x000fe200000010ff */
[----:B------:R-:W-:Y:S01]  /*e5a0*/  ULDC.64 UR10, c[0x0][0xc00] ;  /* 0x00030000000a7ab9 */ /* 0x000fe20000000a00 */
[----:B------:R-:W-:Y:S01]  /*e5b0*/  UMOV UR8, UR42 ;  /* 0x0000002a00087c82 */ /* 0x000fe20008000000 */
[----:B0-----:R-:W-:Y:S01]  /*e5c0*/  UMOV UR9, UR4 ;  /* 0x0000000400097c82 */ /* 0x001fe20008000000 */
[----:B------:R-:W-:Y:S02]  /*e5d0*/  IMAD.U32 R28, RZ, RZ, UR8 ;  /* 0x00000008ff1c7e24 */ /* 0x000fe4000f8e00ff */
[----:B------:R-:W-:Y:S01]  /*e5e0*/  IMAD.U32 R29, RZ, RZ, UR9 ;  /* 0x00000009ff1d7e24 */ /* 0x000fe2000f8e00ff */
[----:B------:R-:W-:Y:S02]  /*e5f0*/  ULDC.64 UR8, c[0x0][0xc00] ;  /* 0x0003000000087ab9 */ /* 0x000fe40000000a00 */
[----:B------:R-:W-:-:S06]  /*e600*/  UIMAD.WIDE UR8, UR43, 0x4, UR8 ;  /* 0x000000042b0878a5 */ /* 0x000fcc000f8e0208 */
[----:B------:R-:W-:Y:S01]  /*e610*/  IMAD.U32 R30, RZ, RZ, UR8 ;  /* 0x00000008ff1e7e24 */ /* 0x000fe2000f8e00ff */
[----:B------:R-:W-:Y:S01]  /*e620*/  BAR.SYNC.DEFER_BLOCKING 0x1, 0x180 ;  /* 0x0046000000007b1d */ /* 0x000fe20000010000 */
[----:B--2---:R-:W-:-:S03]  /*e630*/  IMAD.WIDE R4, R0, 0x2, R28 ;  /* 0x0000000200047825 */ /* 0x004fc600078e021c */
[C---:B------:R-:W-:Y:S02]  /*e640*/  IADD3 R27, P3, R4.reuse, 0x3000, RZ ;  /* 0x00003000041b7810 */ /* 0x040fe40007f7e0ff */
[C---:B------:R-:W-:Y:S02]  /*e650*/  IADD3 R21, P4, R4.reuse, 0x20, RZ ;  /* 0x0000002004157810 */ /* 0x040fe40007f9e0ff */
[----:B------:R-:W-:Y:S01]  /*e660*/  LOP3.LUT R2, R27, 0x180, RZ, 0xc0, !PT ;  /* 0x000001801b027812 */ /* 0x000fe200078ec0ff */
[--C-:B------:R-:W-:Y:S01]  /*e670*/  IMAD.X R15, RZ, RZ, R5.reuse, P3 ;  /* 0x000000ffff0f7224 */ /* 0x100fe200018e0605 */
[----:B------:R-:W-:Y:S01]  /*e680*/  IADD3 R31, P2, R4, 0x3020, RZ ;  /* 0x00003020041f7810 */ /* 0x000fe20007f5e0ff */
[--C-:B------:R-:W-:Y:S01]  /*e690*/  IMAD.X R25, RZ, RZ, R5.reuse, P4 ;  /* 0x000000ffff197224 */ /* 0x100fe200020e0605 */
[----:B------:R-:W-:Y:S02]  /*e6a0*/  SHF.R.U64 R2, R2, 0x3, RZ ;  /* 0x0000000302027819 */ /* 0x000fe400000012ff */
[----:B------:R-:W-:Y:S01]  /*e6b0*/  LOP3.LUT R0, R21, 0x180, RZ, 0xc0, !PT ;  /* 0x0000018015007812 */ /* 0x000fe200078ec0ff */
[----:B------:R-:W-:Y:S01]  /*e6c0*/  IMAD.X R13, RZ, RZ, R5, P2 ;  /* 0x000000ffff0d7224 */ /* 0x000fe200010e0605 */
[----:B------:R-:W-:-:S02]  /*e6d0*/  LOP3.LUT R7, R4, 0x180, RZ, 0xc0, !PT ;  /* 0x0000018004077812 */ /* 0x000fc400078ec0ff */
[----:B------:R-:W-:Y:S02]  /*e6e0*/  IADD3 R33, P1, R4, 0x6000, RZ ;  /* 0x0000600004217810 */ /* 0x000fe40007f3e0ff */
[----:B------:R-:W-:Y:S02]  /*e6f0*/  LOP3.LUT R14, R2, R27, RZ, 0x3c, !PT ;  /* 0x0000001b020e7212 */ /* 0x000fe400078e3cff */
[----:B------:R-:W-:Y:S01]  /*e700*/  SHF.R.U64 R0, R0, 0x3, RZ ;  /* 0x0000000300007819 */ /* 0x000fe200000012ff */
[----:B------:R-:W-:Y:S01]  /*e710*/  IMAD.X R11, RZ, RZ, R5, P1 ;  /* 0x000000ffff0b7224 */ /* 0x000fe200008e0605 */
[----:B------:R-:W-:Y:S02]  /*e720*/  LOP3.LUT R2, R31, 0x180, RZ, 0xc0, !PT ;  /* 0x000001801f027812 */ /* 0x000fe400078ec0ff */
[----:B------:R-:W-:Y:S02]  /*e730*/  IADD3 R26, P0, R4, 0x6020, RZ ;  /* 0x00006020041a7810 */ /* 0x000fe40007f1e0ff */
[----:B------:R-:W-:-:S02]  /*e740*/  SHF.R.U64 R7, R7, 0x3, RZ ;  /* 0x0000000307077819 */ /* 0x000fc400000012ff */
[----:B------:R-:W-:Y:S01]  /*e750*/  LOP3.LUT R8, R33, 0x180, RZ, 0xc0, !PT ;  /* 0x0000018021087812 */ /* 0x000fe200078ec0ff */
[----:B------:R-:W-:Y:S01]  /*e760*/  IMAD.X R9, RZ, RZ, R5, P0 ;  /* 0x000000ffff097224 */ /* 0x000fe200000e0605 */
[----:B------:R-:W-:Y:S02]  /*e770*/  LOP3.LUT R24, R0, R21, RZ, 0x3c, !PT ;  /* 0x0000001500187212 */ /* 0x000fe400078e3cff */
[----:B------:R-:W-:Y:S02]  /*e780*/  SHF.R.U64 R2, R2, 0x3, RZ ;  /* 0x0000000302027819 */ /* 0x000fe400000012ff */
[----:B------:R-:W-:Y:S02]  /*e790*/  LOP3.LUT R21, R26, 0x180, RZ, 0xc0, !PT ;  /* 0x000001801a157812 */ /* 0x000fe400078ec0ff */
[----:B------:R-:W-:Y:S02]  /*e7a0*/  LOP3.LUT R4, R7, R4, RZ, 0x3c, !PT ;  /* 0x0000000407047212 */ /* 0x000fe400078e3cff */
[----:B------:R-:W-:-:S02]  /*e7b0*/  SHF.R.U64 R8, R8, 0x3, RZ ;  /* 0x0000000308087819 */ /* 0x000fc400000012ff */
[----:B------:R-:W-:Y:S01]  /*e7c0*/  LOP3.LUT R12, R2, R31, RZ, 0x3c, !PT ;  /* 0x0000001f020c7212 */ /* 0x000fe200078e3cff */
[----:B------:R-:W-:Y:S01]  /*e7d0*/  IMAD.U32 R31, RZ, RZ, UR9 ;  /* 0x00000009ff1f7e24 */ /* 0x000fe2000f8e00ff */
[----:B------:R-:W-:Y:S01]  /*e7e0*/  SHF.R.U64 R21, R21, 0x3, RZ ;  /* 0x0000000315157819 */ /* 0x000fe200000012ff */
[----:B------:R-:W-:Y:S01]  /*e7f0*/  ULDC.64 UR8, c[0x0][0xc08] ;  /* 0x0003020000087ab9 */ /* 0x000fe20000000a00 */
[----:B------:R-:W-:Y:S02]  /*e800*/  MOV R0, R4 ;  /* 0x0000000400007202 */ /* 0x000fe40000000f00 */
[----:B------:R-:W-:Y:S02]  /*e810*/  F2FP.BF16.F32.PACK_AB R4, R89, R88 ;  /* 0x000000585904723e */ /* 0x000fe400000010ff */
[----:B------:R-:W-:Y:S02]  /*e820*/  F2FP.BF16.F32.PACK_AB R5, R91, R90 ;  /* 0x0000005a5b05723e */ /* 0x000fe400000010ff */
[----:B------:R-:W-:-:S02]  /*e830*/  F2FP.BF16.F32.PACK_AB R7, R95, R94 ;  /* 0x0000005e5f07723e */ /* 0x000fc400000010ff */
[----:B------:R-:W-:Y:S02]  /*e840*/  LOP3.LUT R10, R8, R33, RZ, 0x3c, !PT ;  /* 0x00000021080a7212 */ /* 0x000fe400078e3cff */
[----:B------:R-:W-:Y:S01]  /*e850*/  MOV R33, R14 ;  /* 0x0000000e00217202 */ /* 0x000fe20000000f00 */
[----:B------:R0:W-:Y:S01]  /*e860*/  STSM.16.M88.4 [R0], R4 ;  /* 0x0000000400007844 */ /* 0x0001e20000000200 */
[----:B------:R-:W-:Y:S02]  /*e870*/  MOV R32, R12 ;  /* 0x0000000c00207202 */ /* 0x000fe40000000f00 */
[----:B------:R-:W-:Y:S02]  /*e880*/  LOP3.LUT R8, R21, R26, RZ, 0x3c, !PT ;  /* 0x0000001a15087212 */ /* 0x000fe400078e3cff */
[----:B------:R-:W-:Y:S02]  /*e890*/  MOV R24, R24 ;  /* 0x0000001800187202 */ /* 0x000fe40000000f00 */
[----:B------:R-:W-:-:S02]  /*e8a0*/  F2FP.BF16.F32.PACK_AB R12, R97, R96 ;  /* 0x00000060610c723e */ /* 0x000fc400000010ff */
[----:B------:R-:W-:Y:S02]  /*e8b0*/  F2FP.BF16.F32.PACK_AB R13, R99, R98 ;  /* 0x00000062630d723e */ /* 0x000fe400000010ff */
[----:B------:R-:W-:Y:S02]  /*e8c0*/  F2FP.BF16.F32.PACK_AB R14, R101, R100 ;  /* 0x00000064650e723e */ /* 0x000fe400000010ff */
[----:B------:R-:W-:Y:S02]  /*e8d0*/  F2FP.BF16.F32.PACK_AB R15, R103, R102 ;  /* 0x00000066670f723e */ /* 0x000fe400000010ff */
[----:B------:R-:W-:Y:S02]  /*e8e0*/  MOV R21, R10 ;  /* 0x0000000a00157202 */ /* 0x000fe40000000f00 */
[----:B------:R-:W-:Y:S01]  /*e8f0*/  MOV R2, R8 ;  /* 0x0000000800027202 */ /* 0x000fe20000000f00 */
[----:B------:R1:W-:Y:S01]  /*e900*/  STSM.16.M88.4 [R24], R12 ;  /* 0x0000000c18007844 */ /* 0x0003e20000000200 */
[----:B0-----:R-:W-:-:S02]  /*e910*/  F2FP.BF16.F32.PACK_AB R4, R105, R104 ;  /* 0x000000686904723e */ /* 0x001fc400000010ff */
[----:B------:R-:W-:Y:S02]  /*e920*/  F2FP.BF16.F32.PACK_AB R5, R107, R106 ;  /* 0x0000006a6b05723e */ /* 0x000fe400000010ff */
        /* <DEDUP_REMOVED lines=30> */
[----:B------:R-:W-:Y:S02]  /*eb10*/  @UP0 ULDC.64 UR8, c[0x0][0xc08] ;  /* 0x0003020000080ab9 */ /* 0x000fe40000000a00 */
[----:B------:R-:W-:Y:S02]  /*eb20*/  @UP0 UIMAD.WIDE UR8, UR43, 0x4, UR8 ;  /* 0x000000042b0808a5 */ /* 0x000fe4000f8e0208 */
[----:B------:R-:W-:-:S06]  /*eb30*/  UISETP.NE.AND UP0, UPT, UR46, URZ, UPT ;  /* 0x0000003f2e00728c */ /* 0x000fcc000bf05270 */
[----:B------:R-:W0:Y:S01]  /*eb40*/  @P1 LDC R6, c[0x0][0xbec] ;  /* 0x0002fb00ff061b82 */ /* 0x000e220000000800 */
[----:B------:R-:W-:Y:S01]  /*eb50*/  USEL UR4, UR46, UR4, UP0 ;  /* 0x000000042e047287 */ /* 0x000fe20008000000 */
[----:B------:R-:W-:Y:S01]  /*eb60*/  IMAD.U32 R4, RZ, RZ, UR8 ;  /* 0x00000008ff047e24 */ /* 0x000fe2000f8e00ff */
[----:B------:R-:W-:Y:S01]  /*eb70*/  UMOV UR19, 0x9b8 ;  /* 0x000009b800137882 */ /* 0x000fe20000000000 */
[----:B------:R-:W-:Y:S01]  /*eb80*/  VIADD R15, R136, UR40 ;  /* 0x00000028880f7c36 */ /* 0x000fe20008000000 */
[----:B------:R-:W-:Y:S01]  /*eb90*/  UISETP.GT.AND UP1, UPT, UR4, 0x1, UPT ;  /* 0x000000010400788c */ /* 0x000fe2000bf24270 */
[----:B------:R-:W-:Y:S02]  /*eba0*/  IMAD.U32 R5, RZ, RZ, UR9 ;  /* 0x00000009ff057e24 */ /* 0x000fe4000f8e00ff */
[----:B------:R-:W1:Y:S01]  /*ebb0*/  @P1 LDC R9, c[0x0][0xbf0] ;  /* 0x0002fc00ff091b82 */ /* 0x000e620000000800 */
[----:B------:R-:W-:Y:S02]  /*ebc0*/  USEL UR19, UR19, 0x978, UP1 ;  /* 0x0000097813137887 */ /* 0x000fe40008800000 */
[----:B------:R-:W-:Y:S01]  /*ebd0*/  UISETP.NE.U32.AND UP0, UPT, UR10, URZ, UPT ;  /* 0x0000003f0a00728c */ /* 0x000fe2000bf05070 */
[----:B------:R-:W-:Y:S01]  /*ebe0*/  IMAD.MOV.U32 R7, RZ, RZ, R15 ;  /* 0x000000ffff077224 */ /* 0x000fe200078e000f */
[----:B------:R-:W-:Y:S01]  /*ebf0*/  UMOV UR4, URZ ;  /* 0x0000003f00047c82 */ /* 0x000fe20008000000 */
[----:B------:R-:W-:Y:S01]  /*ec00*/  USHF.R.S32.HI UR10, URZ, 0x1f, UR43 ;  /* 0x0000001f3f0a7899 */ /* 0x000fe2000801142b */
[----:B------:R3:W5:Y:S01]  /*ec10*/  @P4 LDG.E R11, desc[UR52][R4.64] ;  /* 0x00000034040b4981 */ /* 0x000762000c1e1900 */
[----:B------:R-:W-:-:S02]  /*ec20*/  UISETP.NE.AND.EX UP0, UPT, UR11, URZ, UPT, UP0 ;  /* 0x0000003f0b00728c */ /* 0x000fc4000bf05300 */
[----:B------:R-:W-:Y:S02]  /*ec30*/  USEL UR9, UR38, URZ, UP1 ;  /* 0x0000003f26097287 */ /* 0x000fe40008800000 */
[----:B------:R-:W-:Y:S02]  /*ec40*/  USEL UR8, UR43, URZ, !UP0 ;  /* 0x0000003f2b087287 */ /* 0x000fe4000c000000 */
[----:B------:R-:W-:Y:S01]  /*ec50*/  USEL UR18, UR10, URZ, !UP0 ;  /* 0x0000003f0a127287 */ /* 0x000fe2000c000000 */
[----:B------:R-:W-:Y:S02]  /*ec60*/  ULDC.64 UR12, c[0x0][UR19+0x220] ;  /* 0x00008800130c7abb */ /* 0x000fe40008000a00 */
[----:B------:R-:W-:Y:S01]  /*ec70*/  ULDC.64 UR10, c[0x0][UR19+0x218] ;  /* 0x00008600130a7abb */ /* 0x000fe20008000a00 */
[----:B------:R-:W-:Y:S01]  /*ec80*/  ULDC.64 UR14, c[0x0][UR19+0x228] ;  /* 0x00008a00130e7abb */ /* 0x000fe20008000a00 */
[----:B------:R-:W-:Y:S02]  /*ec90*/  UIMAD UR13, UR13, UR8, URZ ;  /* 0x000000080d0d72a4 */ /* 0x000fe4000f8e023f */
[----:B------:R-:W-:-:S02]  /*eca0*/  UIMAD.WIDE.U32 UR16, UR10, UR41, URZ ;  /* 0x000000290a1072a5 */ /* 0x000fc4000f8e003f */
[----:B------:R-:W-:Y:S02]  /*ecb0*/  UIMAD UR20, UR11, UR41, URZ ;  /* 0x000000290b1472a4 */ /* 0x000fe4000f8e023f */
[----:B------:R-:W-:Y:S02]  /*ecc0*/  UIMAD.WIDE.U32 UR10, UR12, UR8, URZ ;  /* 0x000000080c0a72a5 */ /* 0x000fe4000f8e003f */
[----:B------:R-:W-:Y:S02]  /*ecd0*/  UIMAD.WIDE.U32 UR22, UR14, UR9, URZ ;  /* 0x000000090e1672a5 */ /* 0x000fe4000f8e003f */
[----:B------:R-:W-:Y:S02]  /*ece0*/  UIMAD UR9, UR15, UR9, URZ ;  /* 0x000000090f0972a4 */ /* 0x000fe4000f8e023f */
[----:B------:R-:W-:Y:S02]  /*ecf0*/  UIMAD UR13, UR12, UR18, UR13 ;  /* 0x000000120c0d72a4 */ /* 0x000fe4000f8e020d */
[----:B------:R-:W-:Y:S01]  /*ed00*/  UIADD3 UR20, UR17, UR20, URZ ;  /* 0x0000001411147290 */ /* 0x000fe2000fffe03f */
[----:B---3--:R-:W-:-:S02]  /*ed10*/  IMAD.U32 R4, RZ, RZ, UR22 ;  /* 0x00000016ff047e24 */ /* 0x008fc4000f8e00ff */
[----:B------:R-:W-:Y:S01]  /*ed20*/  IMAD.U32 R5, RZ, RZ, UR23 ;  /* 0x00000017ff057e24 */ /* 0x000fe2000f8e00ff */
[----:B--2---:R-:W-:Y:S01]  /*ed30*/  @P0 R2UR UR4, R0 ;  /* 0x00000000000402ca */ /* 0x004fe200000e0000 */
[----:B0-----:R-:W-:-:S05]  /*ed40*/  @P1 IMAD.HI.U32 R0, R15, R6, RZ ;  /* 0x000000060f001227 */ /* 0x001fca00078e00ff */
[----:B-1----:R-:W-:-:S04]  /*ed50*/  @P1 SHF.R.U32.HI R7, RZ, R9, R0 ;  /* 0x00000009ff071219 */ /* 0x002fc80000011600 */
[--C-:B------:R-:W-:Y:S01]  /*ed60*/  SHF.R.S32.HI R5, RZ, 0x1f, R7.reuse ;  /* 0x0000001fff057819 */ /* 0x100fe20000011407 */
[----:B------:R-:W-:Y:S02]  /*ed70*/  IMAD.MOV R9, RZ, RZ, -R7 ;  /* 0x000000ffff097224 */ /* 0x000fe400078e0a07 */
[----:B------:R-:W-:Y:S02]  /*ed80*/  UIADD3 UR16, UP0, UP2, UR10, UR16, UR4 ;  /* 0x000000100a107290 */ /* 0x000fe4000fa1e004 */
[----:B------:R-:W-:Y:S01]  /*ed90*/  UIADD3 UR10, UR23, UR9, URZ ;  /* 0x00000009170a7290 */ /* 0x000fe2000fffe03f */
[----:B------:R-:W-:Y:S01]  /*eda0*/  IMAD R9, R2, R9, R15 ;  /* 0x0000000902097224 */ /* 0x000fe200078e020f */
[----:B------:R-:W-:Y:S02]  /*edb0*/  UIADD3 UR9, UR11, UR13, URZ ;  /* 0x0000000d0b097290 */ /* 0x000fe4000fffe03f */
[----:B------:R-:W-:Y:S01]  /*edc0*/  USHF.R.S32.HI UR14, URZ, 0x1f, UR4 ;  /* 0x0000001f3f0e7899 */ /* 0x000fe20008011404 */
[----:B------:R-:W-:Y:S01]  /*edd0*/  IADD3 R4, P2, P3, R7, UR16, R4 ;  /* 0x0000001007047c10 */ /* 0x000fe2000fb5e004 */
[----:B------:R-:W-:Y:S01]  /*ede0*/  IMAD.U32 R6, RZ, RZ, UR10 ;  /* 0x0000000aff067e24 */ /* 0x000fe2000f8e00ff */
[----:B------:R-:W-:Y:S01]  /*edf0*/  ULDC.64 UR10, c[0x0][UR19+0x210] ;  /* 0x00008400130a7abb */ /* 0x000fe20008000a00 */
[----:B------:R-:W-:Y:S01]  /*ee00*/  UIADD3.X UR9, UR9, UR20, UR14, UP0, UP2 ;  /* 0x0000001409097290 */ /* 0x000fe200087e440e */
[----:B------:R-:W-:Y:S01]  /*ee10*/  SHF.R.S32.HI R0, RZ, 0x1f, R9 ;  /* 0x0000001fff007819 */ /* 0x000fe20000011409 */
[----:B------:R-:W-:Y:S01]  /*ee20*/  IMAD R7, R9, UR11, RZ ;  /* 0x0000000b09077c24 */ /* 0x000fe2000f8e02ff */
[----:B------:R-:W-:Y:S01]  /*ee30*/  ULDC.64 UR12, c[0x0][0xba8] ;  /* 0x0002ea00000c7ab9 */ /* 0x000fe20000000a00 */
[----:B------:R-:W-:Y:S01]  /*ee40*/  @!UP1 ULDC UR12, c[0x0][0xb50] ;  /* 0x0002d400000c9ab9 */ /* 0x000fe20000000800 */
[----:B------:R-:W-:Y:S01]  /*ee50*/  @!UP1 ULDC UR13, c[0x0][0xb54] ;  /* 0x0002d500000d9ab9 */ /* 0x000fe20000000800 */
[----:B------:R-:W-:Y:S01]  /*ee60*/  IADD3.X R5, R5, UR9, R6, P2, P3 ;  /* 0x0000000905057c10 */ /* 0x000fe200097e6406 */
[----:B------:R-:W-:-:S02]  /*ee70*/  IMAD R7, R0, UR10, R7 ;  /* 0x0000000a00077c24 */ /* 0x000fc4000f8e0207 */
        /* <DEDUP_REMOVED lines=9> */
.L_x_10509:
[----:B------:R-:W2:Y:S01]  /*ef10*/  LDL R0, [R1+0x18] ;  /* 0x0000180001007983 */ /* 0x000ea20000100800 */
[----:B------:R-:W-:-:S03]  /*ef20*/  LOP3.LUT P0, RZ, R151, 0x3, RZ, 0xc0, !PT ;  /* 0x0000000397ff7812 */ /* 0x000fc6000780c0ff */
[----:B------:R-:W-:Y:S04]  /*ef30*/  SHFL.IDX PT, R6, R10, RZ, 0x1c1f ;  /* 0x001c1fff0a067589 */ /* 0x000fe800000e0000 */
[----:B------:R-:W0:Y:S04]  /*ef40*/  SHFL.IDX PT, R7, R4, RZ, 0x1c1f ;  /* 0x001c1fff04077589 */ /* 0x000e2800000e0000 */
[----:B------:R-:W-:Y:S04]  /*ef50*/  SHFL.IDX PT, R8, R10, 0x1, 0x1c1f ;  /* 0x003c1f000a087f89 */ /* 0x000fe800000e0000 */
[----:B------:R-:W1:Y:S01]  /*ef60*/  SHFL.IDX PT, R9, R4, 0x1, 0x1c1f ;  /* 0x003c1f0004097f89 */ /* 0x000e6200000e0000 */
[----:B--2---:R-:W-:-:S02]  /*ef70*/  VIADD R13, R0, UR40 ;  /* 0x00000028000d7c36 */ /* 0x004fc40008000000 */
[----:B-----5:R-:W-:Y:S02]  /*ef80*/  IMAD R0, R11, R2, RZ ;  /* 0x000000020b007224 */ /* 0x020fe400078e02ff */
[----:B------:R-:W-:-:S03]  /*ef90*/  VIADD R5, R13, 0x8 ;  /* 0x000000080d057836 */ /* 0x000fc60000000000 */
[-C--:B------:R-:W-:Y:S02]  /*efa0*/  ISETP.GE.OR P2, PT, R13, R0.reuse, P0 ;  /* 0x000000000d00720c */ /* 0x080fe40000746670 */
[----:B------:R-:W-:-:S11]  /*efb0*/  ISETP.GE.OR P0, PT, R5, R0, P0 ;  /* 0x000000000500720c */ /* 0x000fd60000706670 */
[----:B0-----:R0:W-:Y:S04]  /*efc0*/  @!P2 ST.E desc[UR52][R6.64], R3 ;  /* 0x000000030600a985 */ /* 0x0011e8000c101934 */
[----:B-1----:R0:W-:Y:S01]  /*efd0*/  @!P0 ST.E desc[UR52][R8.64], R20 ;  /* 0x0000001408008985 */ /* 0x0021e2000c101934 */
[----:B------:R-:W-:-:S13]  /*efe0*/  PLOP3.LUT P0, PT, PT, PT, UP1, 0x80, 0x0 ;  /* 0x000000000000781c */ /* 0x000fda0003f0f018 */
[----:B0-----:R-:W-:Y:S05]  /*eff0*/  @P0 BRA `(.L_x_10510) ;  /* 0x0000000800000947 */ /* 0x001fea0003800000 */
[----:B------:R-:W-:Y:S01]  /*f000*/  IMAD R3, R150, 0x20, R137 ;  /* 0x0000002096037824 */ /* 0x000fe200078e0289 */
[----:B------:R-:W0:Y:S01]  /*f010*/  @P1 LDC R21, c[0x0][0xbec] ;  /* 0x0002fb00ff151b82 */ /* 0x000e220000000800 */
[----:B------:R-:W-:Y:S02]  /*f020*/  ULDC.64 UR12, c[0x0][0xaa0] ;  /* 0x0002a800000c7ab9 */ /* 0x000fe40000000a00 */
[----:B------:R-:W-:Y:S01]  /*f030*/  IMAD.WIDE R28, R3, 0x2, R28 ;  /* 0x00000002031c7825 */ /* 0x000fe200078e021c */
[----:B------:R-:W-:Y:S02]  /*f040*/  UIMAD UR9, UR14, UR12, URZ ;  /* 0x0000000c0e0972a4 */ /* 0x000fe4000f8e023f */
[C---:B------:R-:W-:Y:S02]  /*f050*/  IADD3 R6, P5, R28.reuse, 0x7800, RZ ;  /* 0x000078001c067810 */ /* 0x040fe40007fbe0ff */
[----:B------:R-:W1:Y:S01]  /*f060*/  @P1 LDC R20, c[0x0][0xbf0] ;  /* 0x0002fc00ff141b82 */ /* 0x000e620000000800 */
[----:B------:R-:W-:Y:S01]  /*f070*/  UIMAD.WIDE.U32 UR10, UR4, UR12, URZ ;  /* 0x0000000c040a72a5 */ /* 0x000fe2000f8e003f */
[----:B------:R-:W-:-:S02]  /*f080*/  IADD3 R9, P0, R28, 0x1800, RZ ;  /* 0x000018001c097810 */ /* 0x000fc40007f1e0ff */
[----:B------:R-:W-:Y:S01]  /*f090*/  LOP3.LUT R3, R6, 0x180, RZ, 0xc0, !PT ;  /* 0x0000018006037812 */ /* 0x000fe200078ec0ff */
[----:B------:R-:W-:Y:S01]  /*f0a0*/  UIMAD UR9, UR4, UR13, UR9 ;  /* 0x0000000d040972a4 */ /* 0x000fe2000f8e0209 */
[C---:B------:R-:W-:Y:S01]  /*f0b0*/  IADD3 R13, P2, R28.reuse, 0x3000, RZ ;  /* 0x000030001c0d7810 */ /* 0x040fe20007f5e0ff */
[----:B------:R-:W-:Y:S01]  /*f0c0*/  IMAD.X R33, RZ, RZ, R29, P5 ;  /* 0x000000ffff217224 */ /* 0x000fe200028e061d */
[----:B------:R-:W-:Y:S01]  /*f0d0*/  SHF.R.U64 R3, R3, 0x3, RZ ;  /* 0x0000000303037819 */ /* 0x000fe200000012ff */
[----:B------:R-:W-:Y:S01]  /*f0e0*/  UIADD3 UR11, UR11, UR9, URZ ;  /* 0x000000090b0b7290 */ /* 0x000fe2000fffe03f */
[C---:B------:R-:W-:Y:S01]  /*f0f0*/  IADD3 R25, P3, R28.reuse, 0x4800, RZ ;  /* 0x000048001c197810 */ /* 0x040fe20007f7e0ff */
[----:B------:R-:W-:Y:S01]  /*f100*/  ULDC.64 UR12, c[0x0][0xae8] ;  /* 0x0002ba00000c7ab9 */ /* 0x000fe20000000a00 */
[----:B------:R-:W-:Y:S01]  /*f110*/  LOP3.LUT R32, R3, R6, RZ, 0x3c, !PT ;  /* 0x0000000603207212 */ /* 0x000fe200078e3cff */
[----:B------:R-:W-:Y:S01]  /*f120*/  IMAD R3, R149, 0x60, R150 ;  /* 0x0000006095037824 */ /* 0x000fe200078e0296 */
[----:B------:R-:W-:Y:S01]  /*f130*/  UIMAD.WIDE.U32 UR10, UR41, UR12, UR10 ;  /* 0x0000000c290a72a5 */ /* 0x000fe2000f8e000a */
[----:B------:R-:W-:Y:S01]  /*f140*/  IADD3 R31, P4, R28, 0x6000, RZ ;  /* 0x000060001c1f7810 */ /* 0x000fe20007f9e0ff */
[----:B------:R-:W-:Y:S01]  /*f150*/  USHF.R.S32.HI UR4, URZ, 0x1f, UR8 ;  /* 0x0000001f3f047899 */ /* 0x000fe20008011408 */
[----:B------:R-:W-:Y:S01]  /*f160*/  VIADD R38, R3, UR40 ;  /* 0x0000002803267c36 */ /* 0x000fe20008000000 */
[----:B------:R-:W-:Y:S01]  /*f170*/  UIMAD UR11, UR41, UR13, UR11 ;  /* 0x0000000d290b72a4 */ /* 0x000fe2000f8e020b */
[----:B------:R-:W-:Y:S01]  /*f180*/  LOP3.LUT R8, R9, 0x180, RZ, 0xc0, !PT ;  /* 0x0000018009087812 */ /* 0x000fe200078ec0ff */
[----:B------:R-:W5:Y:S01]  /*f190*/  LD.E.128 R32, desc[UR52][R32.64] ;  /* 0x0000003420207980 */ /* 0x000f62000c101d00 */
[----:B------:R-:W-:Y:S01]  /*f1a0*/  ULDC.64 UR12, c[0x0][0xaf0] ;  /* 0x0002bc00000c7ab9 */ /* 0x000fe20000000a00 */
[----:B0-----:R-:W-:Y:S01]  /*f1b0*/  @P1 IMAD.HI.U32 R3, R38, R21, RZ ;  /* 0x0000001526031227 */ /* 0x001fe200078e00ff */
[----:B------:R-:W-:Y:S01]  /*f1c0*/  UIMAD UR4, UR4, UR12, URZ ;  /* 0x0000000c040472a4 */ /* 0x000fe2000f8e023f */
[----:B------:R-:W-:-:S02]  /*f1d0*/  LOP3.LUT R12, R13, 0x180, RZ, 0xc0, !PT ;  /* 0x000001800d0c7812 */ /* 0x000fc400078ec0ff */
[----:B------:R-:W-:Y:S02]  /*f1e0*/  LOP3.LUT R24, R25, 0x180, RZ, 0xc0, !PT ;  /* 0x0000018019187812 */ /* 0x000fe400078ec0ff */
[----:B------:R-:W-:Y:S02]  /*f1f0*/  LOP3.LUT R30, R31, 0x180, RZ, 0xc0, !PT ;  /* 0x000001801f1e7812 */ /* 0x000fe400078ec0ff */
[----:B------:R-:W-:Y:S01]  /*f200*/  LOP3.LUT R5, R28, 0x180, RZ, 0xc0, !PT ;  /* 0x000001801c057812 */ /* 0x000fe200078ec0ff */
[----:B------:R-:W-:Y:S01]  /*f210*/  IMAD.MOV.U32 R37, RZ, RZ, R38 ;  /* 0x000000ffff257224 */ /* 0x000fe200078e0026 */
[----:B------:R-:W-:Y:S01]  /*f220*/  UIMAD UR4, UR8, UR13, UR4 ;  /* 0x0000000d080472a4 */ /* 0x000fe2000f8e0204 */
[----:B-1----:R-:W-:Y:S01]  /*f230*/  @P1 SHF.R.U32.HI R37, RZ, R20, R3 ;  /* 0x00000014ff251219 */ /* 0x002fe20000011603 */
[----:B------:R-:W-:Y:S01]  /*f240*/  UIMAD.WIDE.U32 UR8, UR8, UR12, UR10 ;  /* 0x0000000c080872a5 */ /* 0x000fe2000f8e000a */
[----:B------:R-:W-:Y:S02]  /*f250*/  SHF.R.U64 R8, R8, 0x3, RZ ;  /* 0x0000000308087819 */ /* 0x000fe400000012ff */
[----:B------:R-:W-:-:S02]  /*f260*/  SHF.R.U64 R12, R12, 0x3, RZ ;  /* 0x000000030c0c7819 */ /* 0x000fc400000012ff */
[----:B------:R-:W-:Y:S02]  /*f270*/  SHF.R.U64 R24, R24, 0x3, RZ ;  /* 0x0000000318187819 */ /* 0x000fe400000012ff */
[----:B------:R-:W-:Y:S02]  /*f280*/  SHF.R.U64 R30, R30, 0x3, RZ ;  /* 0x000000031e1e7819 */ /* 0x000fe400000012ff */
[----:B------:R-:W-:Y:S01]  /*f290*/  SHF.R.U64 R5, R5, 0x3, RZ ;  /* 0x0000000305057819 */ /* 0x000fe200000012ff */
[----:B------:R-:W-:Y:S01]  /*f2a0*/  UIADD3 UR4, UR9, UR4, URZ ;  /* 0x0000000409047290 */ /* 0x000fe2000fffe03f */
[----:B------:R-:W-:Y:S01]  /*f2b0*/  LOP3.LUT R8, R8, R9, RZ, 0x3c, !PT ;  /* 0x0000000908087212 */ /* 0x000fe200078e3cff */
[----:B------:R-:W-:Y:S01]  /*f2c0*/  IMAD.MOV R39, RZ, RZ, -R37 ;  /* 0x000000ffff277224 */ /* 0x000fe200078e0a25 */
        /* <DEDUP_REMOVED lines=10> */
[----:B------:R-:W-:Y:S01]  /*f370*/  ULDC.64 UR10, c[0x0][0xae0] ;  /* 0x0002b800000a7ab9 */ /* 0x000fe20000000a00 */
[----:B------:R-:W-:Y:S01]  /*f380*/  IMAD.U32 R20, RZ, RZ, UR8 ;  /* 0x00000008ff147e24 */ /* 0x000fe2000f8e00ff */
[----:B------:R-:W5:Y:S01]  /*f390*/  LD.E.128 R8, desc[UR52][R8.64] ;  /* 0x0000003408087980 */ /* 0x000f62000c101d00 */
[----:B------:R-:W-:Y:S01]  /*f3a0*/  IMAD.U32 R21, RZ, RZ, UR9 ;  /* 0x00000009ff157e24 */ /* 0x000fe2000f8e00ff */
[----:B------:R-:W-:Y:S01]  /*f3b0*/  ULDC.64 UR8, c[0x0][0xad8] ;  /* 0x0002b60000087ab9 */ /* 0x000fe20000000a00 */
[----:B------:R-:W-:Y:S01]  /*f3c0*/  IMAD R21, R2, R39, R38 ;  /* 0x0000002702157224 */ /* 0x000fe200078e0226 */
[----:B------:R-:W5:Y:S01]  /*f3d0*/  LD.E.128 R4, desc[UR52][R4.64] ;  /* 0x0000003404047980 */ /* 0x000f62000c101d00 */
[----:B------:R-:W-:-:S02]  /*f3e0*/  IMAD.U32 R3, RZ, RZ, UR4 ;  /* 0x00000004ff037e24 */ /* 0x000fc4000f8e00ff */
[----:B------:R-:W-:Y:S01]  /*f3f0*/  IMAD R36, R36, UR10, RZ ;  /* 0x0000000a24247c24 */ /* 0x000fe2000f8e02ff */
[----:B------:R-:W5:Y:S01]  /*f400*/  LD.E.128 R12, desc[UR52][R12.64] ;  /* 0x000000340c0c7980 */ /* 0x000f62000c101d00 */
[----:B------:R-:W-:Y:S01]  /*f410*/  IMAD.MOV.U32 R2, RZ, RZ, R20 ;  /* 0x000000ffff027224 */ /* 0x000fe200078e0014 */
[----:B------:R-:W-:Y:S02]  /*f420*/  SHF.R.S32.HI R20, RZ, 0x1f, R21 ;  /* 0x0000001fff147819 */ /* 0x000fe40000011415 */
[----:B------:R-:W5:Y:S01]  /*f430*/  LD.E.128 R24, desc[UR52][R24.64] ;  /* 0x0000003418187980 */ /* 0x000f62000c101d00 */
[----:B------:R-:W-:-:S03]  /*f440*/  IMAD R39, R37, UR11, R36 ;  /* 0x0000000b25277c24 */ /* 0x000fc6000f8e0224 */
        /* <DEDUP_REMOVED lines=8> */
[----:B------:R-:W-:Y:S02]  /*f4d0*/  IMAD.IADD R3, R3, 0x1, R39 ;  /* 0x0000000103037824 */ /* 0x000fe400078e0227 */
[----:B------:R-:W-:-:S02]  /*f4e0*/  IMAD R20, R20, UR8, RZ ;  /* 0x0000000814147c24 */ /* 0x000fc4000f8e02ff */
[----:B------:R-:W-:Y:S01]  /*f4f0*/  VIADD R43, R150, UR40 ;  /* 0x00000028962b7c36 */ /* 0x000fe20008000000 */
        /* <DEDUP_REMOVED lines=9> */
[----:B0-----:R0:W1:Y:S01]  /*f590*/  SHFL.IDX PT, R20, R40, RZ, 0x1c1f ;  /* 0x001c1fff28147589 */ /* 0x00106200000e0000 */
[----:B------:R-:W-:Y:S03]  /*f5a0*/  BSSY B1, `(.L_x_10511) ;  /* 0x0000012000017945 */ /* 0x000fe60003800000 */
[----:B------:R0:W2:Y:S01]  /*f5b0*/  SHFL.IDX PT, R21, R41, RZ, 0x1c1f ;  /* 0x001c1fff29157589 */ /* 0x0000a200000e0000 */
[----:B------:R-:W-:Y:S01]  /*f5c0*/  SYNCS.ARRIVE.TRANS64.RED.A1T0 RZ, [UR4], RZ ;  /* 0x000000ffffff79a7 */ /* 0x000fe20008100404 */
        /* <DEDUP_REMOVED lines=15> */
.L_x_10512:
[----:B------:R-:W-:Y:S05]  /*f6c0*/  BSYNC B1 ;  /* 0x0000000000017941 */ /* 0x000fea0003800000 */
.L_x_10511:
[----:B---3--:R-:W-:Y:S01]  /*f6d0*/  VIADD R3, R43, 0x60 ;  /* 0x000000602b037836 */ /* 0x008fe20000000000 */
[----:B-----5:R3:W4:Y:S04]  /*f6e0*/  SHFL.IDX PT, R5, R41, 0x1, 0x1c1f ;  /* 0x003c1f0029057f89 */ /* 0x02072800000e0000 */
[----:B------:R-:W-:Y:S01]  /*f6f0*/  ISETP.GE.AND P0, PT, R3, R0, PT ;  /* 0x000000000300720c */ /* 0x000fe20003f06270 */
[----:B------:R3:W0:-:S12]  /*f700*/  SHFL.IDX PT, R4, R40, 0x1, 0x1c1f ;  /* 0x003c1f0028047f89 */ /* 0x00061800000e0000 */
[----:B---3--:R-:W-:Y:S05]  /*f710*/  @P0 BRA `(.L_x_10513) ;  /* 0x0000001400840947 */ /* 0x008fea0003800000 */
[----:B------:R-:W-:Y:S02]  /*f720*/  ULDC UR4, c[0x0][0xac8] ;  /* 0x0002b20000047ab9 */ /* 0x000fe40000000800 */
[----:B------:R-:W-:Y:S02]  /*f730*/  ISETP.GE.AND P2, PT, R138, UR4, PT ;  /* 0x000000048a007c0c */ /* 0x000fe4000bf46270 */
[----:B------:R-:W-:-:S11]  /*f740*/  ISETP.GE.AND P1, PT, R137, UR4, PT ;  /* 0x0000000489007c0c */ /* 0x000fd6000bf26270 */
[C---:B0-----:R-:W-:Y:S02]  /*f750*/  @!P2 LEA R6, P0, R138.reuse, R4, 0x1 ;  /* 0x000000048a06a211 */ /* 0x041fe400078008ff */
[----:B----4-:R-:W-:Y:S02]  /*f760*/  @!P1 IMAD.WIDE R2, R137, 0x2, R4 ;  /* 0x0000000289029825 */ /* 0x010fe400078e0204 */
        /* <DEDUP_REMOVED lines=9> */
.L_x_10510:
[----:B------:R-:W-:Y:S01]  /*f800*/  ULDC.64 UR12, c[0x0][0xb08] ;  /* 0x0002c200000c7ab9 */ /* 0x000fe20000000a00 */
[----:B------:R-:W0:Y:S01]  /*f810*/  @P1 LDC R4, c[0x0][0xbec] ;  /* 0x0002fb00ff041b82 */ /* 0x000e220000000800 */
[----:B------:R-:W-:Y:S01]  /*f820*/  UIMAD UR9, UR14, UR12, URZ ;  /* 0x0000000c0e0972a4 */ /* 0x000fe2000f8e023f */
[----:B------:R-:W-:Y:S01]  /*f830*/  IMAD.MOV.U32 R7, RZ, RZ, R15 ;  /* 0x000000ffff077224 */ /* 0x000fe200078e000f */
[----:B------:R-:W-:Y:S01]  /*f840*/  UIMAD.WIDE.U32 UR10, UR4, UR12, URZ ;  /* 0x0000000c040a72a5 */ /* 0x000fe2000f8e003f */
[----:B------:R-:W-:Y:S01]  /*f850*/  ISETP.GE.AND P0, PT, R13, R0, PT ;  /* 0x000000000d00720c */ /* 0x000fe20003f06270 */
[----:B------:R-:W-:Y:S01]  /*f860*/  UIMAD UR9, UR4, UR13, UR9 ;  /* 0x0000000d040972a4 */ /* 0x000fe2000f8e0209 */
[C---:B------:R-:W-:Y:S01]  /*f870*/  VIADD R27, R16.reuse, 0x8 ;  /* 0x00000008101b7836 */ /* 0x040fe20000000000 */
[----:B------:R-:W-:Y:S01]  /*f880*/  USHF.R.S32.HI UR4, URZ, 0x1f, UR8 ;  /* 0x0000001f3f047899 */ /* 0x000fe20008011408 */
[----:B------:R-:W1:Y:S01]  /*f890*/  @P1 LDC R3, c[0x0][0xbf0] ;  /* 0x0002fc00ff031b82 */ /* 0x000e620000000800 */
[----:B------:R-:W-:Y:S01]  /*f8a0*/  UIADD3 UR11, UR11, UR9, URZ ;  /* 0x000000090b0b7290 */ /* 0x000fe2000fffe03f */
[----:B------:R-:W-:Y:S01]  /*f8b0*/  VIADD R29, R16, 0x10 ;  /* 0x00000010101d7836 */ /* 0x000fe20000000000 */
        /* <DEDUP_REMOVED lines=10> */
[----:B------:R-:W-:Y:S01]  /*f960*/  SHF.R.S32.HI R31, RZ, 0x1f, R147 ;  /* 0x0000001fff1f7819 */ /* 0x000fe20000011493 */
[----:B0-----:R-:W-:Y:S01]  /*f970*/  @P1 IMAD.HI.U32 R4, R15, R4, RZ ;  /* 0x000000040f041227 */ /* 0x001fe200078e00ff */
[----:B------:R-:W-:Y:S01]  /*f980*/  SHF.R.S32.HI R32, RZ, 0x1f, R148 ;  /* 0x0000001fff207819 */ /* 0x000fe20000011494 */
[----:B------:R-:W-:-:S02]  /*f990*/  UIMAD UR4, UR8, UR13, UR4 ;  /* 0x0000000d080472a4 */ /* 0x000fc4000f8e0204 */
[----:B------:R-:W-:-:S03]  /*f9a0*/  UIMAD.WIDE.U32 UR8, UR8, UR12, UR10 ;  /* 0x0000000c080872a5 */ /* 0x000fc6000f8e000a */
[----:B------:R-:W-:Y:S01]  /*f9b0*/  ULDC.64 UR10, c[0x0][0xb48] ;  /* 0x0002d200000a7ab9 */ /* 0x000fe20000000a00 */
[----:B------:R-:W-:Y:S01]  /*f9c0*/  UIADD3 UR9, UR9, UR4, URZ ;  /* 0x0000000409097290 */ /* 0x000fe2000fffe03f */
[----:B-1----:R-:W-:Y:S01]  /*f9d0*/  @P1 SHF.R.U32.HI R7, RZ, R3, R4 ;  /* 0x00000003ff071219 */ /* 0x002fe20000011604 */
[----:B------:R-:W-:Y:S02]  /*f9e0*/  UIADD3 UR4, UR42, 0x2d820, URZ ;  /* 0x0002d8202a047890 */ /* 0x000fe4000fffe03f */
[----:B------:R-:W-:Y:S01]  /*f9f0*/  UIMAD.WIDE.U32 UR8, UR38, UR10, UR8 ;  /* 0x0000000a260872a5 */ /* 0x000fe2000f8e0008 */
[--C-:B------:R-:W-:Y:S01]  /*fa00*/  SHF.R.S32.HI R3, RZ, 0x1f, R7.reuse ;  /* 0x0000001fff037819 */ /* 0x100fe20000011407 */
[----:B------:R-:W-:Y:S01]  /*fa10*/  IMAD.MOV R9, RZ, RZ, -R7 ;  /* 0x000000ffff097224 */ /* 0x000fe200078e0a07 */
[----:B------:R-:W-:Y:S02]  /*fa20*/  UPRMT UR4, URZ, 0x654, UR4 ;  /* 0x000006543f047896 */ /* 0x000fe40008000004 */
[----:B------:R-:W-:Y:S01]  /*fa30*/  UIMAD UR38, UR38, UR11, UR9 ;  /* 0x0000000b262672a4 */ /* 0x000fe2000f8e0209 */
[----:B------:R-:W-:-:S02]  /*fa40*/  IMAD R9, R2, R9, R15 ;  /* 0x0000000902097224 */ /* 0x000fc400078e020f */
[----:B------:R-:W-:Y:S01]  /*fa50*/  ULDC.64 UR10, c[0x0][0xb30] ;  /* 0x0002cc00000a7ab9 */ /* 0x000fe20000000a00 */
[----:B------:R-:W-:Y:S02]  /*fa60*/  IMAD.U32 R2, RZ, RZ, UR8 ;  /* 0x00000008ff027e24 */ /* 0x000fe4000f8e00ff */
[----:B------:R-:W-:Y:S01]  /*fa70*/  IMAD R4, R3, UR10, RZ ;  /* 0x0000000a03047c24 */ /* 0x000fe2000f8e02ff */
[----:B------:R-:W-:Y:S01]  /*fa80*/  SYNCS.ARRIVE.TRANS64.RED.A1T0 RZ, [UR4], RZ ;  /* 0x000000ffffff79a7 */ /* 0x000fe20008100404 */
        /* <DEDUP_REMOVED lines=17> */
[----:B------:R-:W-:Y:S02]  /*fba0*/  ULDC UR4, c[0x0][0xac8] ;  /* 0x0002b20000047ab9 */ /* 0x000fe40000000800 */
[----:B------:R-:W-:Y:S02]  /*fbb0*/  ISETP.GE.AND P5, PT, R16, UR4, PT ;  /* 0x0000000410007c0c */ /* 0x000fe4000bfa6270 */
[----:B------:R-:W-:Y:S02]  /*fbc0*/  ISETP.GE.AND P4, PT, R27, UR4, PT ;  /* 0x000000041b007c0c */ /* 0x000fe4000bf86270 */
[----:B------:R-:W-:Y:S02]  /*fbd0*/  ISETP.GE.AND P3, PT, R29, UR4, PT ;  /* 0x000000041d007c0c */ /* 0x000fe4000bf66270 */
[----:B------:R-:W-:Y:S02]  /*fbe0*/  ISETP.GE.AND P0, PT, R139, UR4, PT ;  /* 0x000000048b007c0c */ /* 0x000fe4000bf06270 */
[----:B------:R-:W-:-:S05]  /*fbf0*/  ISETP.GE.AND P1, PT, R148, UR4, PT ;  /* 0x0000000494007c0c */ /* 0x000fca000bf26270 */
[CC--:B-1----:R-:W-:Y:S02]  /*fc00*/  @!P5 LEA R2, P6, R16.reuse, R24.reuse, 0x2 ;  /* 0x000000181002d211 */ /* 0x0c2fe400078c10ff */
[CC--:B------:R-:W-:Y:S02]  /*fc10*/  @!P4 LEA R6, P2, R27.reuse, R24.reuse, 0x2 ;  /* 0x000000181b06c211 */ /* 0x0c0fe400078410ff */
[-C--:B--2---:R-:W-:Y:S02]  /*fc20*/  @!P5 LEA.HI.X R3, R16, R21.reuse, R25, 0x2, P6 ;  /* 0x000000151003d211 */ /* 0x084fe400030f1419 */
[----:B------:R-:W-:Y:S02]  /*fc30*/  @!P4 LEA.HI.X R7, R27, R21, R26, 0x2, P2 ;  /* 0x000000151b07c211 */ /* 0x000fe400010f141a */
[----:B------:R-:W-:Y:S01]  /*fc40*/  @!P3 LEA R8, P6, R29, R24, 0x2 ;  /* 0x000000181d08b211 */ /* 0x000fe200078c10ff */
[----:B------:R1:W-:Y:S01]  /*fc50*/  @!P5 ST.E.64 desc[UR52][R2.64], R88 ;  /* 0x000000580200d985 */ /* 0x0003e2000c101b34 */
[----:B------:R-:W-:-:S02]  /*fc60*/  ISETP.GE.AND P2, PT, R147, UR4, PT ;  /* 0x0000000493007c0c */ /* 0x000fc4000bf46270 */
[-C--:B------:R-:W-:Y:S01]  /*fc70*/  @!P3 LEA.HI.X R9, R29, R21.reuse, R28, 0x2, P6 ;  /* 0x000000151d09b211 */ /* 0x080fe200030f141c */
[----:B------:R2:W-:Y:S01]  /*fc80*/  @!P4 ST.E.64 desc[UR52][R6.64], R92 ;  /* 0x0000005c0600c985 */ /* 0x0005e2000c101b34 */
[CC--:B------:R-:W-:Y:S02]  /*fc90*/  @!P0 LEA R10, P4, R139.reuse, R24.reuse, 0x2 ;  /* 0x000000188b0a8211 */ /* 0x0c0fe400078810ff */
[----:B------:R-:W-:Y:S01]  /*fca0*/  @!P1 LEA R12, P5, R148, R24, 0x2 ;  /* 0x00000018940c9211 */ /* 0x000fe200078a10ff */
[----:B------:R3:W-:Y:S01]  /*fcb0*/  @!P3 ST.E.64 desc[UR52][R8.64], R96 ;  /* 0x000000600800b985 */ /* 0x0007e2000c101b34 */
[----:B------:R-:W-:Y:S02]  /*fcc0*/  ISETP.GE.AND P3, PT, R146, UR4, PT ;  /* 0x0000000492007c0c */ /* 0x000fe4000bf66270 */
[-C--:B------:R-:W-:Y:S02]  /*fcd0*/  @!P0 LEA.HI.X R11, R139, R21.reuse, R30, 0x2, P4 ;  /* 0x000000158b0b8211 */ /* 0x080fe400020f141e */
[----:B------:R-:W-:-:S02]  /*fce0*/  @!P1 LEA.HI.X R13, R148, R21, R32, 0x2, P5 ;  /* 0x00000015940d9211 */ /* 0x000fc400028f1420 */
[-C--:B------:R-:W-:Y:S01]  /*fcf0*/  @!P2 LEA R14, P6, R147, R24.reuse, 0x2 ;  /* 0x00000018930ea211 */ /* 0x080fe200078c10ff */
[----:B------:R4:W-:Y:S01]  /*fd00*/  @!P0 ST.E.64 desc[UR52][R10.64], R100 ;  /* 0x000000640a008985 */ /* 0x0009e2000c101b34 */
[----:B------:R-:W-:Y:S02]  /*fd10*/  ISETP.GE.AND P4, PT, R145, UR4, PT ;  /* 0x0000000491007c0c */ /* 0x000fe4000bf86270 */
[----:B------:R-:W-:Y:S01]  /*fd20*/  @!P2 LEA.HI.X R15, R147, R21, R31, 0x2, P6 ;  /* 0x00000015930fa211 */ /* 0x000fe200030f141f */
[----:B------:R5:W-:Y:S01]  /*fd30*/  @!P1 ST.E.64 desc[UR52][R12.64], R104 ;  /* 0x000000680c009985 */ /* 0x000be2000c101b34 */
[----:B------:R-:W-:Y:S02]  /*fd40*/  ISETP.GE.AND P1, PT, R143, UR4, PT ;  /* 0x000000048f007c0c */ /* 0x000fe4000bf26270 */
[----:B-1----:R-:W-:Y:S01]  /*fd50*/  @!P3 LEA R2, P5, R146, R24, 0x2 ;  /* 0x000000189202b211 */ /* 0x002fe200078a10ff */
[----:B------:R1:W-:Y:S01]  /*fd60*/  @!P2 ST.E.64 desc[UR52][R14.64], R108 ;  /* 0x0000006c0e00a985 */ /* 0x0003e2000c101b34 */
[----:B------:R-:W-:-:S02]  /*fd70*/  ISETP.GE.AND P2, PT, R144, UR4, PT ;  /* 0x0000000490007c0c */ /* 0x000fc4000bf46270 */
[----:B------:R-:W-:Y:S02]  /*fd80*/  ISETP.GE.AND P0, PT, R142, UR4, PT ;  /* 0x000000048e007c0c */ /* 0x000fe4000bf06270 */
[-C--:B------:R-:W-:Y:S02]  /*fd90*/  @!P3 LEA.HI.X R3, R146, R21.reuse, R157, 0x2, P5 ;  /* 0x000000159203b211 */ /* 0x080fe400028f149d */
[----:B------:R-:W-:Y:S02]  /*fda0*/  ISETP.GE.AND P5, PT, R141, UR4, PT ;  /* 0x000000048d007c0c */ /* 0x000fe4000bfa6270 */
[C---:B--2---:R-:W-:Y:S01]  /*fdb0*/  @!P4 LEA R6, P6, R145.reuse, R24, 0x2 ;  /* 0x000000189106c211 */ /* 0x044fe200078c10ff */
[----:B------:R2:W-:Y:S03]  /*fdc0*/  @!P3 ST.E.64 desc[UR52][R2.64], R112 ;  /* 0x000000700200b985 */ /* 0x0005e6000c101b34 */
[----:B------:R-:W-:-:S02]  /*fdd0*/  @!P4 LEA.HI.X R7, R145, R21, R156, 0x2, P6 ;  /* 0x000000159107c211 */ /* 0x000fc400030f149c */
[-C--:B---3--:R-:W-:Y:S02]  /*fde0*/  @!P2 LEA R8, P3, R144, R24.reuse, 0x2 ;  /* 0x000000189008a211 */ /* 0x088fe400078610ff */
[-C--:B----4-:R-:W-:Y:S01]  /*fdf0*/  @!P1 LEA R10, P6, R143, R24.reuse, 0x2 ;  /* 0x000000188f0a9211 */ /* 0x090fe200078c10ff */
[----:B------:R2:W-:Y:S01]  /*fe00*/  @!P4 ST.E.64 desc[UR52][R6.64], R116 ;  /* 0x000000740600c985 */ /* 0x0005e2000c101b34 */
[-C--:B-----5:R-:W-:Y:S02]  /*fe10*/  @!P0 LEA R12, P4, R142, R24.reuse, 0x2 ;  /* 0x000000188e0c8211 */ /* 0x0a0fe400078810ff */
[-C--:B------:R-:W-:Y:S02]  /*fe20*/  @!P2 LEA.HI.X R9, R144, R21.reuse, R155, 0x2, P3 ;  /* 0x000000159009a211 */ /* 0x080fe400018f149b */
[----:B-1----:R-:W-:Y:S02]  /*fe30*/  @!P5 LEA R14, P3, R141, R24, 0x2 ;  /* 0x000000188d0ed211 */ /* 0x002fe400078610ff */
[-C--:B------:R-:W-:Y:S01]  /*fe40*/  @!P1 LEA.HI.X R11, R143, R21.reuse, R154, 0x2, P6 ;  /* 0x000000158f0b9211 */ /* 0x080fe200030f149a */
[----:B------:R2:W-:Y:S01]  /*fe50*/  @!P2 ST.E.64 desc[UR52][R8.64], R120 ;  /* 0x000000780800a985 */ /* 0x0005e2000c101b34 */
[----:B------:R-:W-:-:S02]  /*fe60*/  @!P0 LEA.HI.X R13, R142, R21, R153, 0x2, P4 ;  /* 0x000000158e0d8211 */ /* 0x000fc400020f1499 */
[----:B------:R-:W-:Y:S01]  /*fe70*/  @!P5 LEA.HI.X R15, R141, R21, R152, 0x2, P3 ;  /* 0x000000158d0fd211 */ /* 0x000fe200018f1498 */
[----:B------:R2:W-:Y:S04]  /*fe80*/  @!P1 ST.E.64 desc[UR52][R10.64], R124 ;  /* 0x0000007c0a009985 */ /* 0x0005e8000c101b34 */
[----:B------:R2:W-:Y:S04]  /*fe90*/  @!P0 ST.E.64 desc[UR52][R12.64], R128 ;  /* 0x000000800c008985 */ /* 0x0005e8000c101b34 */
[----:B------:R2:W-:Y:S02]  /*fea0*/  @!P5 ST.E.64 desc[UR52][R14.64], R132 ;  /* 0x000000840e00d985 */ /* 0x0005e4000c101b34 */
.L_x_10515:
[----:B------:R-:W-:Y:S05]  /*feb0*/  BSYNC B1 ;  /* 0x0000000000017941 */ /* 0x000fea0003800000 */
.L_x_10514:
[----:B------:R-:W-:Y:S01]  /*fec0*/  ISETP.GE.AND P0, PT, R5, R0, PT ;  /* 0x000000000500720c */ /* 0x000fe20003f06270 */
[----:B0-----:R-:W0:Y:S04]  /*fed0*/  SHFL.IDX PT, R20, R20, 0x1, 0x1c1f ;  /* 0x003c1f0014147f89 */ /* 0x001e2800000e0000 */
[----:B--2---:R2:W3:Y:S08]  /*fee0*/  SHFL.IDX PT, R14, R4, 0x1, 0x1c1f ;  /* 0x003c1f00040e7f89 */ /* 0x0044f000000e0000 */
[----:B--2---:R-:W-:Y:S05]  /*fef0*/  @P0 BRA `(.L_x_10513) ;  /* 0x0000000c008c0947 */ /* 0x004fea0003800000 */
[----:B------:R-:W-:Y:S02]  /*ff00*/  ULDC UR4, c[0x0][0xac8] ;  /* 0x0002b20000047ab9 */ /* 0x000fe40000000800 */
[----:B------:R-:W-:Y:S02]  /*ff10*/  ISETP.GE.AND P1, PT, R16, UR4, PT ;  /* 0x0000000410007c0c */ /* 0x000fe4000bf26270 */
[----:B------:R-:W-:Y:S02]  /*ff20*/  ISETP.GE.AND P0, PT, R27, UR4, PT ;  /* 0x000000041b007c0c */ /* 0x000fe4000bf06270 */
[----:B------:R-:W-:Y:S02]  /*ff30*/  ISETP.GE.AND P3, PT, R29, UR4, PT ;  /* 0x000000041d007c0c */ /* 0x000fe4000bf66270 */
[----:B------:R-:W-:Y:S02]  /*ff40*/  ISETP.GE.AND P2, PT, R139, UR4, PT ;  /* 0x000000048b007c0c */ /* 0x000fe4000bf46270 */
[----:B------:R-:W-:-:S05]  /*ff50*/  ISETP.GE.AND P4, PT, R148, UR4, PT ;  /* 0x0000000494007c0c */ /* 0x000fca000bf86270 */
[CC--:B---3--:R-:W-:Y:S02]  /*ff60*/  @!P1 LEA R2, P6, R16.reuse, R14.reuse, 0x2 ;  /* 0x0000000e10029211 */ /* 0x0c8fe400078c10ff */
[C---:B------:R-:W-:Y:S02]  /*ff70*/  @!P0 LEA R4, P5, R27.reuse, R14, 0x2 ;  /* 0x0000000e1b048211 */ /* 0x040fe400078a10ff */
[-C--:B0-----:R-:W-:Y:S02]  /*ff80*/  @!P1 LEA.HI.X R3, R16, R20.reuse, R25, 0x2, P6 ;  /* 0x0000001410039211 */ /* 0x081fe400030f1419 */
[----:B------:R-:W-:Y:S02]  /*ff90*/  @!P0 LEA.HI.X R5, R27, R20, R26, 0x2, P5 ;  /* 0x000000141b058211 */ /* 0x000fe400028f141a */
[-C--:B------:R-:W-:Y:S01]  /*ffa0*/  @!P3 LEA R6, P6, R29, R14.reuse, 0x2 ;  /* 0x0000000e1d06b211 */ /* 0x080fe200078c10ff */
[----:B------:R0:W-:Y:S01]  /*ffb0*/  @!P1 ST.E.64 desc[UR52][R2.64], R90 ;  /* 0x0000005a02009985 */ /* 0x0001e2000c101b34 */
[----:B------:R-:W-:-:S02]  /*ffc0*/  @!P2 LEA R8, P5, R139, R14, 0x2 ;  /* 0x0000000e8b08a211 */ /* 0x000fc400078a10ff */
[----:B------:R-:W-:Y:S01]  /*ffd0*/  @!P3 LEA.HI.X R7, R29, R20, R28, 0x2, P6 ;  /* 0x000000141d07b211 */ /* 0x000fe200030f141c */
[----:B------:R2:W-:Y:S01]  /*ffe0*/  @!P0 ST.E.64 desc[UR52][R4.64], R94 ;  /* 0x0000005e04008985 */ /* 0x0005e2000c101b34 */
[----:B------:R-:W-:Y:S02]  /*fff0*/  ISETP.GE.AND P0, PT, R147, UR4, PT ;  /* 0x0000000493007c0c */ /* 0x000fe4000bf06270 */
[----:B------:R-:W-:Y:S01]  /*10000*/  @!P4 LEA R10, P6, R148, R14, 0x2 ;  /* 0x0000000e940ac211 */ /* 0x000fe200078c10ff */
[----:B------:R3:W-:Y:S01]  /*10010*/  @!P3 ST.E.64 desc[UR52][R6.64], R98 ;  /* 0x000000620600b985 */ /* 0x0007e2000c101b34 */
[-C--:B------:R-:W-:Y:S02]  /*10020*/  @!P2 LEA.HI.X R9, R139, R20.reuse, R30, 0x2, P5 ;  /* 0x000000148b09a211 */ /* 0x080fe400028f141e */
[----:B------:R-:W-:Y:S02]  /*10030*/  ISETP.GE.AND P1, PT, R146, UR4, PT ;  /* 0x0000000492007c0c */ /* 0x000fe4000bf26270 */
[----:B------:R-:W-:Y:S01]  /*10040*/  @!P4 LEA.HI.X R11, R148, R20, R32, 0x2, P6 ;  /* 0x00000014940bc211 */ /* 0x000fe200030f1420 */
[----:B------:R4:W-:Y:S01]  /*10050*/  @!P2 ST.E.64 desc[UR52][R8.64], R102 ;  /* 0x000000660800a985 */ /* 0x0009e2000c101b34 */
[----:B------:R-:W-:-:S02]  /*10060*/  ISETP.GE.AND P3, PT, R144, UR4, PT ;  /* 0x0000000490007c0c */ /* 0x000fc4000bf66270 */
[----:B------:R-:W-:Y:S01]  /*10070*/  ISETP.GE.AND P2, PT, R143, UR4, PT ;  /* 0x000000048f007c0c */ /* 0x000fe2000bf46270 */
[----:B------:R5:W-:Y:S01]  /*10080*/  @!P4 ST.E.64 desc[UR52][R10.64], R106 ;  /* 0x0000006a0a00c985 */ /* 0x000be2000c101b34 */
[----:B------:R-:W-:Y:S02]  /*10090*/  ISETP.GE.AND P4, PT, R145, UR4, PT ;  /* 0x0000000491007c0c */ /* 0x000fe4000bf86270 */
[----:B0-----:R-:W-:-:S03]  /*100a0*/  @!P0 LEA R2, P5, R147, R14, 0x2 ;  /* 0x0000000e93028211 */ /* 0x001fc600078a10ff */
[----:B--2---:R-:W-:Y:S02]  /*100b0*/  @!P1 LEA R4, P6, R146, R14, 0x2 ;  /* 0x0000000e92049211 */ /* 0x004fe400078c10ff */
[-C--:B------:R-:W-:Y:S02]  /*100c0*/  @!P0 LEA.HI.X R3, R147, R20.reuse, R31, 0x2, P5 ;  /* 0x0000001493038211 */ /* 0x080fe400028f141f */
[----:B------:R-:W-:Y:S02]  /*100d0*/  ISETP.GE.AND P5, PT, R142, UR4, PT ;  /* 0x000000048e007c0c */ /* 0x000fe4000bfa6270 */
[----:B------:R-:W-:Y:S01]  /*100e0*/  @!P1 LEA.HI.X R5, R146, R20, R157, 0x2, P6 ;  /* 0x0000001492059211 */ /* 0x000fe200030f149d */
[----:B------:R0:W-:Y:S01]  /*100f0*/  @!P0 ST.E.64 desc[UR52][R2.64], R110 ;  /* 0x0000006e02008985 */ /* 0x0001e2000c101b34 */
[-C--:B---3--:R-:W-:Y:S02]  /*10100*/  @!P4 LEA R6, P0, R145, R14.reuse, 0x2 ;  /* 0x0000000e9106c211 */ /* 0x088fe400078010ff */
[-C--:B----4-:R-:W-:Y:S01]  /*10110*/  @!P3 LEA R8, P6, R144, R14.reuse, 0x2 ;  /* 0x0000000e9008b211 */ /* 0x090fe200078c10ff */
[----:B------:R0:W-:Y:S01]  /*10120*/  @!P1 ST.E.64 desc[UR52][R4.64], R114 ;  /* 0x0000007204009985 */ /* 0x0001e2000c101b34 */
[----:B-----5:R-:W-:-:S02]  /*10130*/  @!P2 LEA R10, P1, R143, R14, 0x2 ;  /* 0x0000000e8f0aa211 */ /* 0x020fc400078210ff */
[-C--:B------:R-:W-:Y:S02]  /*10140*/  @!P4 LEA.HI.X R7, R145, R20.reuse, R156, 0x2, P0 ;  /* 0x000000149107c211 */ /* 0x080fe400000f149c */
[----:B------:R-:W-:Y:S02]  /*10150*/  @!P3 LEA.HI.X R9, R144, R20, R155, 0x2, P6 ;  /* 0x000000149009b211 */ /* 0x000fe400030f149b */
[C---:B------:R-:W-:Y:S01]  /*10160*/  @!P5 LEA R12, P0, R142.reuse, R14, 0x2 ;  /* 0x0000000e8e0cd211 */ /* 0x040fe200078010ff */
[----:B------:R0:W-:Y:S01]  /*10170*/  @!P4 ST.E.64 desc[UR52][R6.64], R118 ;  /* 0x000000760600c985 */ /* 0x0001e2000c101b34 */
[-C--:B------:R-:W-:Y:S02]  /*10180*/  @!P2 LEA.HI.X R11, R143, R20.reuse, R154, 0x2, P1 ;  /* 0x000000148f0ba211 */ /* 0x080fe400008f149a */
[----:B------:R-:W-:Y:S01]  /*10190*/  @!P5 LEA.HI.X R13, R142, R20, R153, 0x2, P0 ;  /* 0x000000148e0dd211 */ /* 0x000fe200000f1499 */
[----:B------:R0:W-:Y:S01]  /*101a0*/  @!P3 ST.E.64 desc[UR52][R8.64], R122 ;  /* 0x0000007a0800b985 */ /* 0x0001e2000c101b34 */
[----:B------:R-:W-:-:S03]  /*101b0*/  ISETP.GE.AND P0, PT, R141, UR4, PT ;  /* 0x000000048d007c0c */ /* 0x000fc6000bf06270 */
[----:B------:R0:W-:Y:S04]  /*101c0*/  @!P2 ST.E.64 desc[UR52][R10.64], R126 ;  /* 0x0000007e0a00a985 */ /* 0x0001e8000c101b34 */
[----:B------:R0:W-:Y:S06]  /*101d0*/  @!P5 ST.E.64 desc[UR52][R12.64], R130 ;  /* 0x000000820c00d985 */ /* 0x0001ec000c101b34 */
[----:B------:R-:W-:Y:S05]  /*101e0*/  @P0 BRA `(.L_x_10513) ;  /* 0x0000000800d00947 */ /* 0x000fea0003800000 */
[----:B0-----:R-:W-:-:S04]  /*101f0*/  LEA R2, P0, R141, R14, 0x2 ;  /* 0x0000000e8d027211 */ /* 0x001fc800078010ff */
[----:B------:R-:W-:-:S05]  /*10200*/  LEA.HI.X R3, R141, R20, R152, 0x2, P0 ;  /* 0x000000148d037211 */ /* 0x000fca00000f1498 */
[----:B------:R0:W-:Y:S01]  /*10210*/  ST.E.64 desc[UR52][R2.64], R134 ;  /* 0x0000008602007985 */ /* 0x0001e2000c101b34 */
[----:B------:R-:W-:Y:S05]  /*10220*/  BRA `(.L_x_10513) ;  /* 0x0000000800c07947 */ /* 0x000fea0003800000 */
.L_x_10508:
        /* <DEDUP_REMOVED lines=13> */
[----:B------:R-:W-:Y:S01]  /*10300*/  IMAD.U32 R0, RZ, RZ, UR4 ;  /* 0x00000004ff007e24 */ /* 0x000fe2000f8e00ff */
[----:B------:R-:W0:Y:S04]  /*10310*/  S2R R7, SR_TID.X ;  /* 0x0000000000077919 */ /* 0x000e280000002100 */
[----:B------:R-:W-:-:S05]  /*10320*/  PLOP3.LUT P2, PT, PT, PT, UP1, 0x80, 0x0 ;  /* 0x000000000000781c */ /* 0x000fca0003f4f018 */
[----:B------:R-:W-:Y:S02]  /*10330*/  @UP1 ULDC.64 UR8, c[0x0][0xc08] ;  /* 0x0003020000081ab9 */ /* 0x000fe40000000a00 */
[----:B------:R-:W-:-:S06]  /*10340*/  @UP1 UIMAD.WIDE UR8, UR43, 0x4, UR8 ;  /* 0x000000042b0818a5 */ /* 0x000fcc000f8e0208 */
[----:B------:R-:W-:Y:S02]  /*10350*/  IMAD.U32 R4, RZ, RZ, UR8 ;  /* 0x00000008ff047e24 */ /* 0x000fe4000f8e00ff */
[----:B------:R-:W-:-:S05]  /*10360*/  IMAD.U32 R5, RZ, RZ, UR9 ;  /* 0x00000009ff057e24 */ /* 0x000fca000f8e00ff */
[----:B------:R1:W5:Y:S01]  /*10370*/  @P2 LDG.E R0, desc[UR52][R4.64] ;  /* 0x0000003404002981 */ /* 0x000362000c1e1900 */
[----:B------:R-:W-:Y:S01]  /*10380*/  UISETP.NE.AND UP1, UPT, UR46, URZ, UPT ;  /* 0x0000003f2e00728c */ /* 0x000fe2000bf25270 */
[----:B------:R-:W-:Y:S01]  /*10390*/  UMOV UR4, URZ ;  /* 0x0000003f00047c82 */ /* 0x000fe20008000000 */
[----:B0-----:R-:W-:-:S09]  /*103a0*/  VIADD R7, R7, 0xffffff80 ;  /* 0xffffff8007077836 */ /* 0x001fd20000000000 */
[----:B------:R-:W-:Y:S01]  /*103b0*/  @!UP1 ULDC UR46, c[0x0][0xad4] ;  /* 0x0002b500002e9ab9 */ /* 0x000fe20000000800 */
[----:B------:R-:W-:Y:S02]  /*103c0*/  ISETP.GT.AND P0, PT, R7, 0xbf, PT ;  /* 0x000000bf0700780c */ /* 0x000fe40003f04270 */
[----:B--2---:R-:W-:Y:S01]  /*103d0*/  @P1 R2UR UR4, R6 ;  /* 0x00000000060412ca */ /* 0x004fe200000e0000 */
[----:B-1----:R-:W-:-:S14]  /*103e0*/  @P2 BRA `(.L_x_10516) ;  /* 0x0000000000102947 */ /* 0x002fdc0003800000 */
[----:B------:R-:W-:Y:S05]  /*103f0*/  @!P1 BRA `(.L_x_10516) ;  /* 0x00000000000c9947 */ /* 0x000fea0003800000 */
[----:B------:R-:W2:Y:S04]  /*10400*/  LDG.E R5, desc[UR52][R2.64] ;  /* 0x0000003402057981 */ /* 0x000ea8000c1e1900 */
[----:B-----5:R-:W2:Y:S02]  /*10410*/  LDG.E R0, desc[UR52][R2.64+0x4] ;  /* 0x0000043402007981 */ /* 0x020ea4000c1e1900 */
[----:B--2---:R-:W-:-:S07]  /*10420*/  IMAD.IADD R0, R0, 0x1, -R5 ;  /* 0x0000000100007824 */ /* 0x004fce00078e0a05 */
.L_x_10516:
        /* <DEDUP_REMOVED lines=38> */
[----:B------:R-:W-:Y:S01]  /*10690*/  UIADD3.X UR10, UR10, UR20, UR21, UP1, UP2 ;  /* 0x000000140a0a7290 */ /* 0x000fe20008fe4415 */
[----:B-1----:R-:W-:Y:S01]  /*106a0*/  @P0 SHF.R.U32.HI R5, RZ, R7, R2 ;  /* 0x00000007ff050219 */ /* 0x002fe20000011602 */
[----:B------:R-:W-:-:S04]  /*106b0*/  IMAD.U32 R2, RZ, RZ, UR22 ;  /* 0x00000016ff027e24 */ /* 0x000fc8000f8e00ff */
[--C-:B------:R-:W-:Y:S01]  /*106c0*/  IMAD.MOV R7, RZ, RZ, -R5.reuse ;  /* 0x000000ffff077224 */ /* 0x100fe200078e0a05 */
[----:B------:R-:W-:Y:S01]  /*106d0*/  IADD3 R2, P0, P1, R5, UR8, R2 ;  /* 0x0000000805027c10 */ /* 0x000fe2000f91e002 */
[----:B------:R-:W-:Y:S01]  /*106e0*/  ULDC.64 UR8, c[0x0][UR19+0x210] ;  /* 0x0000840013087abb */ /* 0x000fe20008000a00 */
[----:B------:R-:W-:Y:S01]  /*106f0*/  SHF.R.S32.HI R5, RZ, 0x1f, R5 ;  /* 0x0000001fff057819 */ /* 0x000fe20000011405 */
[----:B------:R-:W-:-:S03]  /*10700*/  IMAD R7, R9, R7, R4 ;  /* 0x0000000709077224 */ /* 0x000fc600078e0204 */
        /* <DEDUP_REMOVED lines=13> */
.L_x_10518:
[----:B------:R-:W-:Y:S05]  /*107e0*/  BSYNC B1 ;  /* 0x0000000000017941 */ /* 0x000fea0003800000 */
.L_x_10517:
        /* <DEDUP_REMOVED lines=9> */
[----:B0-----:R-:W-:Y:S01]  /*10880*/  VIADD R4, R2, UR40 ;  /* 0x0000002802047c36 */ /* 0x001fe20008000000 */
[----:B------:R-:W-:Y:S01]  /*10890*/  UIMAD UR10, UR4, UR13, UR10 ;  /* 0x0000000d040a72a4 */ /* 0x000fe2000f8e020a */
[----:B------:R-:W-:Y:S02]  /*108a0*/  SHF.R.S32.HI R10, RZ, 0x1f, R140 ;  /* 0x0000001fff0a7819 */ /* 0x000fe4000001148c */
[----:B------:R-:W-:Y:S01]  /*108b0*/  IMAD.MOV.U32 R5, RZ, RZ, R4 ;  /* 0x000000ffff057224 */ /* 0x000fe200078e0004 */
[----:B------:R-:W-:Y:S01]  /*108c0*/  UIADD3 UR9, UR9, UR10, URZ ;  /* 0x0000000a09097290 */ /* 0x000fe2000fffe03f */
[----:B------:R-:W-:-:S02]  /*108d0*/  SHF.R.S32.HI R14, RZ, 0x1f, R138 ;  /* 0x0000001fff0e7819 */ /* 0x000fc4000001148a */
        /* <DEDUP_REMOVED lines=28> */
[----:B------:R-:W-:Y:S02]  /*10aa0*/  VIADD R0, R150, UR40 ;  /* 0x0000002896007c36 */ /* 0x000fe40008000000 */
        /* <DEDUP_REMOVED lines=22> */
.L_x_10520:
[----:B------:R-:W-:Y:S05]  /*10c10*/  BSYNC B1 ;  /* 0x0000000000017941 */ /* 0x000fea0003800000 */
.L_x_10519:
[----:B------:R-:W-:Y:S01]  /*10c20*/  VIADD R0, R0, 0x60 ;  /* 0x0000006000007836 */ /* 0x000fe20000000000 */
[----:B--2---:R2:W4:Y:S04]  /*10c30*/  SHFL.IDX PT, R3, R5, 0x1, 0x1c1f ;  /* 0x003c1f0005037f89 */ /* 0x00452800000e0000 */
[----:B------:R-:W-:Y:S01]  /*10c40*/  ISETP.GE.AND P0, PT, R0, R11, PT ;  /* 0x0000000b0000720c */ /* 0x000fe20003f06270 */
[----:B-1----:R2:W1:-:S12]  /*10c50*/  SHFL.IDX PT, R2, R4, 0x1, 0x1c1f ;  /* 0x003c1f0004027f89 */ /* 0x00245800000e0000 */
[----:B--2---:R-:W-:Y:S05]  /*10c60*/  @P0 BRA `(.L_x_10513) ;  /* 0x0000000000300947 */ /* 0x004fea0003800000 */
[----:B------:R-:W-:Y:S02]  /*10c70*/  ULDC UR4, c[0x0][0xac8] ;  /* 0x0002b20000047ab9 */ /* 0x000fe40000000800 */
        /* <DEDUP_REMOVED lines=11> */
.L_x_10513:
[----:B------:R-:W-:Y:S05]  /*10d30*/  BSYNC B0 ;  /* 0x0000000000007941 */ /* 0x000fea0003800000 */
.L_x_10507:
[----:B------:R-:W-:Y:S02]  /*10d40*/  ULDC UR4, c[0x0][0xc3c] ;  /* 0x00030f0000047ab9 */ /* 0x000fe40000000800 */
[----:B------:R-:W-:-:S06]  /*10d50*/  UISETP.GE.AND UP0, UPT, UR6, UR4, UPT ;  /* 0x000000040600728c */ /* 0x000fcc000bf06270 */
[----:B------:R-:W-:-:S13]  /*10d60*/  PLOP3.LUT P0, PT, PT, PT, UP0, 0x80, 0x0 ;  /* 0x000000000000781c */ /* 0x000fda0003f0f008 */
[----:B------:R-:W-:Y:S05]  /*10d70*/  @!P0 BRA `(.L_x_10521) ;  /* 0xffffff0000c88947 */ /* 0x000fea000383ffff */
[----:B------:R-:W-:Y:S05]  /*10d80*/  EXIT ;  /* 0x000000000000794d */ /* 0x000fea0003800000 */
.L_x_10424:
        /* <DEDUP_REMOVED lines=15> */
[----:B------:R-:W1:Y:S01]  /*10e80*/  LDS.128 R24, [UR4+0x2d8d0] ;  /* 0x02d8d004ff187984 */ /* 0x000e620008000c00 */
[----:B------:R-:W-:Y:S06]  /*10e90*/  BAR.ARV 0x4, 0x200 ;  /* 0x0108000000007b1d */ /* 0x000fec0000002000 */
[----:B------:R-:W-:Y:S05]  /*10ea0*/  BRA `(.L_x_10523) ;  /* 0x0000000c00987947 */ /* 0x000fea0003800000 */
.L_x_10522:
[----:B------:R-:W1:Y:S01]  /*10eb0*/  S2R R0, SR_TID.X ;  /* 0x0000000000007919 */ /* 0x000e620000002100 */
[----:B------:R-:W-:Y:S01]  /*10ec0*/  ULDC UR4, c[0x0][0xc3c] ;  /* 0x00030f0000047ab9 */ /* 0x000fe20000000800 */
[----:B------:R-:W-:Y:S01]  /*10ed0*/  IMAD.MOV.U32 R6, RZ, RZ, RZ ;  /* 0x000000ffff067224 */ /* 0x000fe200078e00ff */
[----:B------:R-:W2:Y:S01]  /*10ee0*/  S2UR UR6, SR_CTAID.X ;  /* 0x00000000000679c3 */ /* 0x000ea20000002500 */
[----:B------:R-:W-:Y:S01]  /*10ef0*/  ULDC UR5, c[0x0][0xc38] ;  /* 0x00030e0000057ab9 */ /* 0x000fe20000000800 */
[----:B-1----:R-:W-:-:S04]  /*10f00*/  LOP3.LUT R0, R0, 0x1f, RZ, 0xc0, !PT ;  /* 0x0000001f00007812 */ /* 0x002fc800078ec0ff */
[----:B------:R-:W-:-:S04]  /*10f10*/  ISETP.NE.AND P0, PT, R0, 0x1f, PT ;  /* 0x0000001f0000780c */ /* 0x000fc80003f05270 */
[----:B------:R-:W-:-:S13]  /*10f20*/  ISETP.GE.OR P1, PT, R0, UR4, !P0 ;  /* 0x0000000400007c0c */ /* 0x000fda000c726670 */
[----:B------:R-:W1:Y:S08]  /*10f30*/  @!P1 LDC.64 R4, c[0x0][0xc80] ;  /* 0x00032000ff049b82 */ /* 0x000e700000000a00 */
[----:B0-----:R-:W0:Y:S01]  /*10f40*/  @!P1 LDC.64 R2, c[0x0][0xc78] ;  /* 0x00031e00ff029b82 */ /* 0x001e220000000a00 */
[----:B-1----:R-:W-:-:S05]  /*10f50*/  @!P1 IMAD.WIDE.U32 R4, R0, 0x4, R4 ;  /* 0x0000000400049825 */ /* 0x002fca00078e0004 */
[----:B------:R-:W3:Y:S01]  /*10f60*/  @!P1 LDG.E R25, desc[UR52][R4.64] ;  /* 0x0000003404199981 */ /* 0x000ee2000c1e1900 */
[----:B0-----:R-:W-:-:S05]  /*10f70*/  @!P1 IMAD.WIDE.U32 R2, R0, 0x4, R2 ;  /* 0x0000000400029825 */ /* 0x001fca00078e0002 */
        /* <DEDUP_REMOVED lines=25> */
[----:B--2---:R-:W-:Y:S01]  /*11110*/  ISETP.GT.AND P6, PT, R7, UR6, PT ;  /* 0x0000000607007c0c */ /* 0x004fe2000bfc4270 */
[----:B------:R-:W-:-:S12]  /*11120*/  IMAD.MOV.U32 R4, RZ, RZ, R7 ;  /* 0x000000ffff047224 */ /* 0x000fd800078e0007 */
[----:B------:R-:W-:Y:S05]  /*11130*/  @P6 BRA `(.L_x_10524) ;  /* 0x0000000000a06947 */ /* 0x000fea0003800000 */
[----:B------:R-:W-:Y:S01]  /*11140*/  IMAD.MOV.U32 R7, RZ, RZ, R4 ;  /* 0x000000ffff077224 */ /* 0x000fe200078e0004 */
[----:B------:R-:W-:Y:S01]  /*11150*/  UMOV UR4, URZ ;  /* 0x0000003f00047c82 */ /* 0x000fe20008000000 */
[----:B------:R-:W-:-:S05]  /*11160*/  ULDC UR5, c[0x0][0xc38] ;  /* 0x00030e0000057ab9 */ /* 0x000fca0000000800 */
.L_x_10526:
[----:B------:R-:W0:Y:S01]  /*11170*/  LDC R2, c[0x0][0xc3c] ;  /* 0x00030f00ff027b82 */ /* 0x000e220000000800 */
[----:B------:R-:W-:Y:S01]  /*11180*/  UIADD3 UR4, UR4, 0x1f, URZ ;  /* 0x0000001f04047890 */ /* 0x000fe2000fffe03f */
[----:B------:R-:W-:Y:S02]  /*11190*/  ULDC UR7, c[0x0][0xc3c] ;  /* 0x00030f0000077ab9 */ /* 0x000fe40000000800 */
[----:B------:R-:W-:-:S03]  /*111a0*/  IMAD.U32 R27, RZ, RZ, UR7 ;  /* 0x00000007ff1b7e24 */ /* 0x000fc6000f8e00ff */
[----:B0-----:R-:W-:-:S13]  /*111b0*/  ISETP.LE.AND P6, PT, R2, UR4, PT ;  /* 0x0000000402007c0c */ /* 0x001fda000bfc3270 */
[----:B------:R-:W-:Y:S05]  /*111c0*/  @P6 BRA `(.L_x_10525) ;  /* 0x0000000800ac6947 */ /* 0x000fea0003800000 */
[----:B------:R-:W-:Y:S02]  /*111d0*/  VIADD R9, R0, UR4 ;  /* 0x0000000400097c36 */ /* 0x000fe40008000000 */
[----:B------:R-:W-:Y:S02]  /*111e0*/  IMAD.MOV.U32 R25, RZ, RZ, RZ ;  /* 0x000000ffff197224 */ /* 0x000fe400078e00ff */
[----:B------:R-:W-:Y:S01]  /*111f0*/  IMAD.MOV.U32 R6, RZ, RZ, RZ ;  /* 0x000000ffff067224 */ /* 0x000fe200078e00ff */
[----:B------:R-:W-:-:S13]  /*11200*/  ISETP.GE.OR P6, PT, R9, R2, !P0 ;  /* 0x000000020900720c */ /* 0x000fda00047c6670 */
[----:B------:R-:W0:Y:S08]  /*11210*/  @!P6 LDC.64 R4, c[0x0][0xc80] ;  /* 0x00032000ff04eb82 */ /* 0x000e300000000a00 */
[----:B------:R-:W1:Y:S01]  /*11220*/  @!P6 LDC.64 R2, c[0x0][0xc78] ;  /* 0x00031e00ff02eb82 */ /* 0x000e620000000a00 */
[----:B0-----:R-:W-:-:S05]  /*11230*/  @!P6 IMAD.WIDE R4, R9, 0x4, R4 ;  /* 0x000000040904e825 */ /* 0x001fca00078e0204 */
[----:B------:R-:W2:Y:S01]  /*11240*/  @!P6 LDG.E R25, desc[UR52][R4.64] ;  /* 0x000000340419e981 */ /* 0x000ea2000c1e1900 */
        /* <DEDUP_REMOVED lines=23> */
.L_x_10524:
        /* <DEDUP_REMOVED lines=8> */
[----:B------:R1:W2:Y:S01]  /*11440*/  SHFL.IDX PT, R25, R25, R27, 0x1f ;  /* 0x00001f1b19197589 */ /* 0x0002a200000e0000 */
[----:B0-----:R-:W-:-:S07]  /*11450*/  ISETP.NE.AND P1, PT, R6, 0x1, PT ;  /* 0x000000010600780c */ /* 0x001fce0003f25270 */
[----:B-1----:R-:W-:Y:S06]  /*11460*/  @!P0 BRA `(.L_x_10527) ;  /* 0x0000000000088947 */ /* 0x002fec0003800000 */
[----:B------:R-:W-:-:S05]  /*11470*/  VIADD R3, R27, 0xffffffff ;  /* 0xffffffff1b037836 */ /* 0x000fca0000000000 */
[----:B------:R0:W1:Y:S02]  /*11480*/  SHFL.IDX PT, R24, R2, R3, 0x1f ;  /* 0x00001f0302187589 */ /* 0x00006400000e0000 */
.L_x_10527:
[----:B-1----:R-:W-:Y:S02]  /*11490*/  IMAD R24, R24, UR5, R5 ;  /* 0x0000000518187c24 */ /* 0x002fe4000f8e0205 */
[----:B------:R-:W-:-:S03]  /*114a0*/  VIADD R27, R27, UR4 ;  /* 0x000000041b1b7c36 */ /* 0x000fc60008000000 */
[----:B------:R-:W-:Y:S01]  /*114b0*/  IADD3 R4, -R24, UR6, RZ ;  /* 0x0000000618047c10 */ /* 0x000fe2000fffe1ff */
[----:B------:R-:W-:Y:S06]  /*114c0*/  @!P1 BRA `(.L_x_10528) ;  /* 0x0000000000e89947 */ /* 0x000fec0003800000 */
[----:B--2---:R-:W-:Y:S02]  /*114d0*/  IABS R7, R25 ;  /* 0x0000001900077213 */ /* 0x004fe40000000000 */
[----:B------:R-:W-:Y:S02]  /*114e0*/  IABS R5, R6 ;  /* 0x0000000600057213 */ /* 0x000fe40000000000 */
[----:B------:R-:W1:Y:S08]  /*114f0*/  I2F.RP R8, R7 ;  /* 0x0000000700087306 */ /* 0x000e700000209400 */
[----:B-1----:R-:W0:Y:S02]  /*11500*/  MUFU.RCP R8, R8 ;  /* 0x0000000800087308 */ /* 0x002e240000001000 */
[----:B0-----:R-:W-:Y:S01]  /*11510*/  VIADD R2, R8, 0xffffffe ;  /* 0x0ffffffe08027836 */ /* 0x001fe20000000000 */
[----:B------:R-:W-:-:S05]  /*11520*/  IABS R8, R4 ;  /* 0x0000000400087213 */ /* 0x000fca0000000000 */
[----:B------:R0:W1:Y:S02]  /*11530*/  F2I.FTZ.U32.TRUNC.NTZ R3, R2 ;  /* 0x0000000200037305 */ /* 0x000064000021f000 */
[----:B0-----:R-:W-:Y:S02]  /*11540*/  IMAD.MOV.U32 R2, RZ, RZ, RZ ;  /* 0x000000ffff027224 */ /* 0x001fe400078e00ff */
[----:B-1----:R-:W-:-:S04]  /*11550*/  IMAD.MOV R10, RZ, RZ, -R3 ;  /* 0x000000ffff0a7224 */ /* 0x002fc800078e0a03 */
[----:B------:R-:W-:Y:S01]  /*11560*/  IMAD R9, R10, R7, RZ ;  /* 0x000000070a097224 */ /* 0x000fe200078e02ff */
[----:B------:R-:W-:-:S03]  /*11570*/  IABS R10, R25 ;  /* 0x00000019000a7213 */ /* 0x000fc60000000000 */
[----:B------:R-:W-:Y:S02]  /*11580*/  IMAD.HI.U32 R3, R3, R9, R2 ;  /* 0x0000000903037227 */ /* 0x000fe400078e0002 */
[----:B------:R-:W0:Y:S02]  /*11590*/  I2F.RP R9, R5 ;  /* 0x0000000500097306 */ /* 0x000e240000209400 */
[----:B------:R-:W-:Y:S01]  /*115a0*/  IMAD.MOV R11, RZ, RZ, -R10 ;  /* 0x000000ffff0b7224 */ /* 0x000fe200078e0a0a */
[----:B------:R-:W-:Y:S01]  /*115b0*/  IABS R10, R6 ;  /* 0x00000006000a7213 */ /* 0x000fe20000000000 */
[----:B------:R-:W-:-:S04]  /*115c0*/  IMAD.HI.U32 R2, R3, R8, RZ ;  /* 0x0000000803027227 */ /* 0x000fc800078e00ff */
[----:B------:R-:W-:Y:S02]  /*115d0*/  IMAD R8, R2, R11, R8 ;  /* 0x0000000b02087224 */ /* 0x000fe400078e0208 */
[----:B------:R-:W-:-:S03]  /*115e0*/  IMAD.MOV R10, RZ, RZ, -R10 ;  /* 0x000000ffff0a7224 */ /* 0x000fc600078e0a0a */
[----:B------:R-:W-:Y:S01]  /*115f0*/  ISETP.GT.U32.AND P1, PT, R7, R8, PT ;  /* 0x000000080700720c */ /* 0x000fe20003f24070 */
[----:B0-----:R-:W0:-:S12]  /*11600*/  MUFU.RCP R9, R9 ;  /* 0x0000000900097308 */ /* 0x001e180000001000 */
[----:B------:R-:W-:Y:S02]  /*11610*/  @!P1 IMAD.IADD R8, R8, 0x1, -R7 ;  /* 0x0000000108089824 */ /* 0x000fe400078e0a07 */
[----:B------:R-:W-:Y:S01]  /*11620*/  @!P1 VIADD R2, R2, 0x1 ;  /* 0x0000000102029836 */ /* 0x000fe20000000000 */
[----:B------:R-:W-:Y:S02]  /*11630*/  ISETP.NE.AND P1, PT, R25, RZ, PT ;  /* 0x000000ff1900720c */ /* 0x000fe40003f25270 */
[----:B------:R-:W-:Y:S01]  /*11640*/  ISETP.GE.U32.AND P0, PT, R8, R7, PT ;  /* 0x000000070800720c */ /* 0x000fe20003f06070 */
[----:B0-----:R-:W-:Y:S01]  /*11650*/  VIADD R3, R9, 0xffffffe ;  /* 0x0ffffffe09037836 */ /* 0x001fe20000000000 */
[----:B------:R-:W-:-:S04]  /*11660*/  LOP3.LUT R7, R4, R25, RZ, 0x3c, !PT ;  /* 0x0000001904077212 */ /* 0x000fc800078e3cff */
[----:B------:R-:W-:Y:S01]  /*11670*/  ISETP.GE.AND P2, PT, R7, RZ, PT ;  /* 0x000000ff0700720c */ /* 0x000fe20003f46270 */
[----:B------:R-:W0:Y:S06]  /*11680*/  F2I.FTZ.U32.TRUNC.NTZ R3, R3 ;  /* 0x0000000300037305 */ /* 0x000e2c000021f000 */
[----:B------:R-:W-:-:S04]  /*11690*/  @P0 VIADD R2, R2, 0x1 ;  /* 0x0000000102020836 */ /* 0x000fc80000000000 */
[----:B------:R-:W-:-:S04]  /*116a0*/  IMAD.MOV.U32 R9, RZ, RZ, R2 ;  /* 0x000000ffff097224 */ /* 0x000fc800078e0002 */
[----:B------:R-:W-:Y:S01]  /*116b0*/  @!P2 IMAD.MOV R9, RZ, RZ, -R9 ;  /* 0x000000ffff09a224 */ /* 0x000fe200078e0a09 */
[----:B------:R-:W-:Y:S01]  /*116c0*/  @!P1 LOP3.LUT R9, RZ, R25, RZ, 0x33, !PT ;  /* 0x00000019ff099212 */ /* 0x000fe200078e33ff */
[----:B0-----:R-:W-:-:S03]  /*116d0*/  IMAD.MOV R2, RZ, RZ, -R3 ;  /* 0x000000ffff027224 */ /* 0x001fc600078e0a03 */
[----:B------:R-:W-:Y:S01]  /*116e0*/  IABS R8, R9 ;  /* 0x0000000900087213 */ /* 0x000fe20000000000 */
[----:B------:R-:W-:Y:S02]  /*116f0*/  IMAD R7, R2, R5, RZ ;  /* 0x0000000502077224 */ /* 0x000fe400078e02ff */
[----:B------:R-:W-:-:S04]  /*11700*/  IMAD.MOV.U32 R2, RZ, RZ, RZ ;  /* 0x000000ffff027224 */ /* 0x000fc800078e00ff */
[----:B------:R-:W-:-:S04]  /*11710*/  IMAD.HI.U32 R2, R3, R7, R2 ;  /* 0x0000000703027227 */ /* 0x000fc800078e0002 */
[----:B------:R-:W-:Y:S02]  /*11720*/  IMAD.MOV.U32 R3, RZ, RZ, R8 ;  /* 0x000000ffff037224 */ /* 0x000fe400078e0008 */
[----:B------:R-:W-:Y:S02]  /*11730*/  IMAD.MOV.U32 R8, RZ, RZ, R10 ;  /* 0x000000ffff087224 */ /* 0x000fe400078e000a */
        /* <DEDUP_REMOVED lines=8> */
[----:B------:R-:W-:Y:S01]  /*117c0*/  ISETP.GE.U32.AND P0, PT, R8, R5, PT ;  /* 0x000000050800720c */ /* 0x000fe20003f06070 */
[----:B------:R-:W-:-:S12]  /*117d0*/  IMAD.MOV R5, RZ, RZ, -R9 ;  /* 0x000000ffff057224 */ /* 0x000fd800078e0a09 */
[----:B------:R-:W-:-:S04]  /*117e0*/  @P0 VIADD R2, R2, 0x1 ;  /* 0x0000000102020836 */ /* 0x000fc80000000000 */
[----:B------:R-:W-:Y:S01]  /*117f0*/  @!P2 IMAD.MOV R2, RZ, RZ, -R2 ;  /* 0x000000ffff02a224 */ /* 0x000fe200078e0a02 */
[----:B------:R-:W-:-:S05]  /*11800*/  @!P1 LOP3.LUT R2, RZ, R6, RZ, 0x33, !PT ;  /* 0x00000006ff029212 */ /* 0x000fca00078e33ff */
[----:B------:R-:W-:-:S04]  /*11810*/  IMAD.MOV R3, RZ, RZ, -R2 ;  /* 0x000000ffff037224 */ /* 0x000fc800078e0a02 */
[C---:B------:R-:W-:Y:S02]  /*11820*/  IMAD R26, R6.reuse, R3, R9 ;  /* 0x00000003061a7224 */ /* 0x040fe400078e0209 */
[----:B------:R-:W-:Y:S02]  /*11830*/  IMAD R3, R6, 0x1000000, R2 ;  /* 0x0100000006037824 */ /* 0x000fe400078e0202 */
[----:B------:R-:W-:Y:S02]  /*11840*/  IMAD R2, R25, R5, R4 ;  /* 0x0000000519027224 */ /* 0x000fe400078e0204 */
[----:B------:R-:W-:Y:S01]  /*11850*/  IMAD R26, R26, 0x10000, R3 ;  /* 0x000100001a1a7824 */ /* 0x000fe200078e0203 */
[----:B------:R-:W-:Y:S06]  /*11860*/  BRA `(.L_x_10529) ;  /* 0x0000000000f87947 */ /* 0x000fec0003800000 */
.L_x_10528:
[----:B0-----:R-:W0:Y:S02]  /*11870*/  LDC.64 R2, c[0x0][0xc90] ;  /* 0x00032400ff027b82 */ /* 0x001e240000000a00 */
[----:B0-----:R-:W-:-:S05]  /*11880*/  IMAD.WIDE R2, R27, 0x4, R2 ;  /* 0x000000041b027825 */ /* 0x001fca00078e0202 */
[----:B------:R0:W2:Y:S01]  /*11890*/  LDG.E R6, desc[UR52][R2.64] ;  /* 0x0000003402067981 */ /* 0x0000a2000c1e1900 */
[----:B------:R-:W-:Y:S01]  /*118a0*/  IABS R11, R4 ;  /* 0x00000004000b7213 */ /* 0x000fe20000000000 */
[----:B0-----:R-:W-:Y:S02]  /*118b0*/  IMAD.MOV.U32 R2, RZ, RZ, RZ ;  /* 0x000000ffff027224 */ /* 0x001fe400078e00ff */
[----:B--2---:R-:W-:-:S05]  /*118c0*/  IMAD R5, R25, R6, RZ ;  /* 0x0000000619057224 */ /* 0x004fca00078e02ff */
        /* <DEDUP_REMOVED lines=8> */
[----:B------:R-:W-:-:S04]  /*11950*/  IMAD.HI.U32 R2, R3, R9, R2 ;  /* 0x0000000903027227 */ /* 0x000fc800078e0002 */
[----:B------:R-:W-:Y:S02]  /*11960*/  IMAD.MOV.U32 R9, RZ, RZ, R11 ;  /* 0x000000ffff097224 */ /* 0x000fe400078e000b */
        /* <DEDUP_REMOVED lines=19> */
[----:B------:R-:W-:-:S02]  /*11aa0*/  IABS R10, R4 ;  /* 0x00000004000a7213 */ /* 0x000fc40000000000 */
[----:B------:R-:W-:Y:S01]  /*11ab0*/  IABS R8, R6 ;  /* 0x0000000600087213 */ /* 0x000fe20000000000 */
[----:B------:R-:W-:Y:S01]  /*11ac0*/  IMAD.MOV R26, RZ, RZ, -R6 ;  /* 0x000000ffff1a7224 */ /* 0x000fe200078e0a06 */
[----:B------:R-:W-:Y:S02]  /*11ad0*/  IADD3 R7, R7, 0x1000000, R4 ;  /* 0x0100000007077810 */ /* 0x000fe40007ffe004 */
[----:B------:R-:W0:Y:S08]  /*11ae0*/  I2F.RP R9, R8 ;  /* 0x0000000800097306 */ /* 0x000e300000209400 */
[----:B0-----:R-:W0:Y:S02]  /*11af0*/  MUFU.RCP R9, R9 ;  /* 0x0000000900097308 */ /* 0x001e240000001000 */
[----:B0-----:R-:W-:-:S06]  /*11b00*/  VIADD R3, R9, 0xffffffe ;  /* 0x0ffffffe09037836 */ /* 0x001fcc0000000000 */
[----:B------:R-:W0:Y:S02]  /*11b10*/  F2I.FTZ.U32.TRUNC.NTZ R3, R3 ;  /* 0x0000000300037305 */ /* 0x000e24000021f000 */
[----:B0-----:R-:W-:-:S04]  /*11b20*/  IMAD.MOV R11, RZ, RZ, -R3 ;  /* 0x000000ffff0b7224 */ /* 0x001fc800078e0a03 */
[----:B------:R-:W-:Y:S01]  /*11b30*/  IMAD R5, R11, R8, RZ ;  /* 0x000000080b057224 */ /* 0x000fe200078e02ff */
[----:B------:R-:W-:-:S03]  /*11b40*/  IABS R11, R6 ;  /* 0x00000006000b7213 */ /* 0x000fc60000000000 */
        /* <DEDUP_REMOVED lines=15> */
[----:B------:R-:W-:-:S07]  /*11c40*/  IMAD R26, R2, R26, R7 ;  /* 0x0000001a021a7224 */ /* 0x000fce00078e0207 */
.L_x_10529:
[----:B------:R-:W-:-:S05]  /*11c50*/  LOP3.LUT R2, RZ, R2, RZ, 0x33, !PT ;  /* 0x00000002ff027212 */ /* 0x000fca00078e33ff */
[----:B------:R-:W-:Y:S01]  /*11c60*/  IMAD.IADD R25, R25, 0x1, R2 ;  /* 0x0000000119197824 */ /* 0x000fe200078e0202 */
[----:B------:R-:W-:Y:S06]  /*11c70*/  BRA `(.L_x_10530) ;  /* 0x00000000000c7947 */ /* 0x000fec0003800000 */
.L_x_10525:
[----:B------:R-:W-:Y:S02]  /*11c80*/  IMAD.MOV.U32 R25, RZ, RZ, RZ ;  /* 0x000000ffff197224 */ /* 0x000fe400078e00ff */
[----:B------:R-:W-:Y:S02]  /*11c90*/  IMAD.U32 R24, RZ, RZ, UR6 ;  /* 0x00000006ff187e24 */ /* 0x000fe4000f8e00ff */
[----:B------:R-:W-:-:S07]  /*11ca0*/  IMAD.MOV.U32 R26, RZ, RZ, RZ ;  /* 0x000000ffff1a7224 */ /* 0x000fce00078e00ff */
.L_x_10530:
[----:B------:R-:W-:-:S13]  /*11cb0*/  ISETP.NE.AND P0, PT, R0, RZ, PT ;  /* 0x000000ff0000720c */ /* 0x000fda0003f05270 */
[----:B------:R-:W0:Y:S01]  /*11cc0*/  @!P0 S2R R3, SR_CgaCtaId ;  /* 0x0000000000038919 */ /* 0x000e220000008800 */
[----:B------:R-:W-:-:S04]  /*11cd0*/  @!P0 MOV R0, 0x400 ;  /* 0x0000040000008802 */ /* 0x000fc80000000f00 */
[----:B0-----:R-:W-:-:S05]  /*11ce0*/  @!P0 LEA R0, R3, R0, 0x18 ;  /* 0x0000000003008211 */ /* 0x001fca00078ec0ff */
[----:B------:R2:W-:Y:S01]  /*11cf0*/  @!P0 STS.128 [R0+0x2d8d0], R24 ;  /* 0x02d8d01800008388 */ /* 0x0005e20000000c00 */
[----:B------:R-:W-:Y:S06]  /*11d00*/  BAR.ARV 0x5, 0x200 ;  /* 0x0148000000007b1d */ /* 0x000fec0000002000 */
.L_x_10523:
[----:B------:R3:W-:Y:S01]  /*11d10*/  STL [R1+0x24], RZ ;  /* 0x000024ff01007387 */ /* 0x0007e20000100800 */
[----:B------:R-:W-:Y:S01]  /*11d20*/  ULDC UR4, c[0x0][0xc3c] ;  /* 0x00030f0000047ab9 */ /* 0x000fe20000000800 */
[----:B------:R-:W-:Y:S01]  /*11d30*/  IMAD.MOV.U32 R28, RZ, RZ, 0x1 ;  /* 0x00000001ff1c7424 */ /* 0x000fe200078e00ff */
[----:B-1----:R-:W-:Y:S01]  /*11d40*/  ISETP.GE.AND P0, PT, R27, UR4, PT ;  /* 0x000000041b007c0c */ /* 0x002fe2000bf06270 */
[----:B------:R-:W-:-:S12]  /*11d50*/  IMAD.MOV.U32 R18, RZ, RZ, RZ ;  /* 0x000000ffff127224 */ /* 0x000fd800078e00ff */
[----:B---3--:R-:W-:Y:S05]  /*11d60*/  @P0 BRA `(.L_x_10531) ;  /* 0x0000005c00d80947 */ /* 0x008fea0003800000 */
[----:B------:R-:W1:Y:S01]  /*11d70*/  S2R R6, SR_TID.X ;  /* 0x0000000000067919 */ /* 0x000e620000002100 */
[----:B------:R-:W3:Y:S01]  /*11d80*/  S2UR UR5, SR_CgaCtaId ;  /* 0x00000000000579c3 */ /* 0x000ee20000008800 */
[----:B------:R-:W-:Y:S01]  /*11d90*/  UMOV UR4, 0x400 ;  /* 0x0000040000047882 */ /* 0x000fe20000000000 */
[----:B------:R-:W-:Y:S01]  /*11da0*/  BSSY B8, `(.L_x_10531) ;  /* 0x00005f2000087945 */ /* 0x000fe20003800000 */
[----:B------:R4:W-:Y:S01]  /*11db0*/  STL [R1+0x24], RZ ;  /* 0x000024ff01007387 */ /* 0x0009e20000100800 */
[----:B------:R-:W-:Y:S01]  /*11dc0*/  IMAD.MOV.U32 R28, RZ, RZ, 0x1 ;  /* 0x00000001ff1c7424 */ /* 0x000fe200078e00ff */
[----:B------:R-:W-:Y:S01]  /*11dd0*/  ULDC UR37, c[0x0][0xc] ;  /* 0x0000030000257ab9 */ /* 0x000fe20000000800 */
[----:B------:R-:W-:Y:S01]  /*11de0*/  IMAD.MOV.U32 R18, RZ, RZ, RZ ;  /* 0x000000ffff127224 */ /* 0x000fe200078e00ff */
[----:B------:R-:W-:Y:S01]  /*11df0*/  ULDC.64 UR38, c[0x0][0x198] ;  /* 0x0000660000267ab9 */ /* 0x000fe20000000a00 */
[----:B---3--:R-:W-:-:S06]  /*11e00*/  ULEA UR4, UR5, UR4, 0x18 ;  /* 0x0000000405047291 */ /* 0x008fcc000f8ec03f */
[----:B------:R-:W-:Y:S01]  /*11e10*/  IMAD.U32 R17, RZ, RZ, UR4 ;  /* 0x00000004ff117e24 */ /* 0x000fe2000f8e00ff */
[C---:B-1----:R-:W-:Y:S01]  /*11e20*/  LOP3.LUT R5, R6.reuse, 0x7f, RZ, 0xc0, !PT ;  /* 0x0000007f06057812 */ /* 0x042fe200078ec0ff */
[----:B--2---:R-:W-:-:S04]  /*11e30*/  IMAD.SHL.U32 R0, R6, 0x8, RZ ;  /* 0x0000000806007824 */ /* 0x004fc800078e00ff */
[----:B------:R-:W-:Y:S01]  /*11e40*/  IMAD.SHL.U32 R4, R5, 0x8, RZ ;  /* 0x0000000805047824 */ /* 0x000fe200078e00ff */
[C---:B------:R-:W-:Y:S02]  /*11e50*/  LOP3.LUT R3, R0.reuse, 0x20, RZ, 0xc0, !PT ;  /* 0x0000002000037812 */ /* 0x040fe400078ec0ff */
[----:B0-----:R-:W-:Y:S02]  /*11e60*/  LOP3.LUT R2, R0, 0xd8, RZ, 0xc0, !PT ;  /* 0x000000d800027812 */ /* 0x001fe400078ec0ff */
        /* <DEDUP_REMOVED lines=11> */
.L_x_10645:
[----:B------:R-:W-:Y:S05]  /*11f20*/  YIELD ;  /* 0x0000000000007946 */ /* 0x000fea0003800000 */
[----:B------:R-:W-:Y:S01]  /*11f30*/  ULDC.64 UR4, c[0x0][0xa28] ;  /* 0x00028a0000047ab9 */ /* 0x000fe20000000a00 */
[----:B------:R-:W-:Y:S02]  /*11f40*/  CS2R R8, SRZ ;  /* 0x0000000000087805 */ /* 0x000fe4000001ff00 */
[----:B------:R-:W-:Y:S01]  /*11f50*/  ISETP.NE.U32.AND P0, PT, RZ, UR4, PT ;  /* 0x00000004ff007c0c */ /* 0x000fe2000bf05070 */
[----:B01----:R-:W0:Y:S01]  /*11f60*/  LDC.64 R4, c[0x0][0xa00] ;  /* 0x00028000ff047b82 */ /* 0x003e220000000a00 */
[----:B------:R-:W-:Y:S01]  /*11f70*/  IMAD.MOV.U32 R0, RZ, RZ, RZ ;  /* 0x000000ffff007224 */ /* 0x000fe200078e00ff */
[----:B------:R-:W-:Y:S01]  /*11f80*/  ULDC.64 UR6, c[0x0][0xa08] ;  /* 0x0002820000067ab9 */ /* 0x000fe20000000a00 */
[----:B------:R-:W-:Y:S01]  /*11f90*/  ISETP.NE.AND.EX P0, PT, RZ, UR5, PT, P0 ;  /* 0x00000005ff007c0c */ /* 0x000fe2000bf05300 */
[----:B------:R-:W-:-:S12]  /*11fa0*/  ULDC.64 UR4, c[0x0][0xa18] ;  /* 0x0002860000047ab9 */ /* 0x000fd80000000a00 */
[----:B----4-:R-:W1:Y:S02]  /*11fb0*/  @P0 LDC.64 R2, c[0x0][0xa28] ;  /* 0x00028a00ff020b82 */ /* 0x010e640000000a00 */
[----:B-1----:R-:W-:-:S05]  /*11fc0*/  @P0 IMAD.WIDE R2, R27, 0x4, R2 ;  /* 0x000000041b020825 */ /* 0x002fca00078e0202 */
[----:B------:R1:W5:Y:S01]  /*11fd0*/  @P0 LDG.E R8, desc[UR52][R2.64] ;  /* 0x0000003402080981 */ /* 0x000362000c1e1900 */
[----:B------:R-:W-:Y:S01]  /*11fe0*/  ISETP.NE.U32.AND P0, PT, RZ, UR4, PT ;  /* 0x00000004ff007c0c */ /* 0x000fe2000bf05070 */
[----:B0-----:R-:W-:Y:S01]  /*11ff0*/  IMAD.WIDE R4, R27, 0x4, R4 ;  /* 0x000000041b047825 */ /* 0x001fe200078e0204 */
[----:B------:R-:W-:Y:S02]  /*12000*/  ISETP.NE.U32.AND P1, PT, RZ, UR6, PT ;  /* 0x00000006ff007c0c */ /* 0x000fe4000bf25070 */
[----:B------:R-:W-:Y:S01]  /*12010*/  ISETP.NE.AND.EX P2, PT, RZ, UR5, PT, P0 ;  /* 0x00000005ff007c0c */ /* 0x000fe2000bf45300 */
[----:B------:R-:W-:Y:S01]  /*12020*/  ULDC.64 UR4, c[0x0][0xa00] ;  /* 0x0002800000047ab9 */ /* 0x000fe20000000a00 */
[----:B------:R-:W-:Y:S02]  /*12030*/  ISETP.NE.AND.EX P1, PT, RZ, UR7, PT, P1 ;  /* 0x00000007ff007c0c */ /* 0x000fe4000bf25310 */
[----:B------:R-:W-:Y:S01]  /*12040*/  ISETP.NE.U32.AND P0, PT, RZ, UR4, PT ;  /* 0x00000004ff007c0c */ /* 0x000fe2000bf05070 */
[----:B-1----:R-:W0:Y:S03]  /*12050*/  LDC.64 R2, c[0x0][0xa08] ;  /* 0x00028200ff027b82 */ /* 0x002e260000000a00 */
[----:B------:R-:W-:-:S05]  /*12060*/  ISETP.NE.AND.EX P0, PT, RZ, UR5, PT, P0 ;  /* 0x00000005ff007c0c */ /* 0x000fca000bf05300 */
[----:B------:R-:W1:Y:S08]  /*12070*/  @P2 LDC.64 R6, c[0x0][0xa18] ;  /* 0x00028600ff062b82 */ /* 0x000e700000000a00 */
[----:B--2---:R-:W2:Y:S01]  /*12080*/  @P0 LDG.E R0, desc[UR52][R4.64] ;  /* 0x0000003404000981 */ /* 0x004ea2000c1e1900 */
        /* <DEDUP_REMOVED lines=17> */
[----:B---3--:R-:W-:Y:S06]  /*121a0*/  @P2 BRA `(.L_x_10532) ;  /* 0x0000000000142947 */ /* 0x008fec0003800000 */
[----:B------:R-:W-:Y:S05]  /*121b0*/  @!P0 BRA `(.L_x_10532) ;  /* 0x0000000000108947 */ /* 0x000fea0003800000 */
[----:B------:R-:W2:Y:S04]  /*121c0*/  LDG.E R7, desc[UR52][R4.64] ;  /* 0x0000003404077981 */ /* 0x000ea8000c1e1900 */
[----:B0-----:R-:W2:Y:S02]  /*121d0*/  LDG.E R0, desc[UR52][R4.64+0x4] ;  /* 0x0000043404007981 */ /* 0x001ea4000c1e1900 */
[----:B--2---:R-:W-:-:S05]  /*121e0*/  IMAD.IADD R10, R0, 0x1, -R7 ;  /* 0x00000001000a7824 */ /* 0x004fca00078e0a07 */
[----:B------:R1:W-:Y:S02]  /*121f0*/  STL [R1+0xc], R10 ;  /* 0x00000c0a01007387 */ /* 0x0003e40000100800 */
.L_x_10532:
[----:B------:R-:W-:Y:S01]  /*12200*/  ULDC.64 UR4, c[0x0][0xa20] ;  /* 0x0002880000047ab9 */ /* 0x000fe20000000a00 */
[C---:B0-----:R-:W-:Y:S02]  /*12210*/  LOP3.LUT R0, R26.reuse, 0xff000000, RZ, 0xc0, !PT ;  /* 0xff0000001a007812 */ /* 0x041fe400078ec0ff */
[----:B------:R-:W-:Y:S02]  /*12220*/  ISETP.NE.U32.AND P0, PT, RZ, UR4, PT ;  /* 0x00000004ff007c0c */ /* 0x000fe4000bf05070 */
[----:B------:R-:W-:Y:S02]  /*12230*/  SHF.R.U32.HI R5, RZ, 0x8, R0 ;  /* 0x00000008ff057819 */ /* 0x000fe40000011600 */
[----:B------:R-:W-:Y:S02]  /*12240*/  ISETP.NE.AND.EX P0, PT, RZ, UR5, PT, P0 ;  /* 0x00000005ff007c0c */ /* 0x000fe4000bf05300 */
[C---:B------:R-:W-:Y:S02]  /*12250*/  LOP3.LUT R0, R26.reuse, 0xff0000, RZ, 0xc0, !PT ;  /* 0x00ff00001a007812 */ /* 0x040fe400078ec0ff */
[----:B------:R-:W-:Y:S01]  /*12260*/  LOP3.LUT R16, R26, 0xffff, RZ, 0xc0, !PT ;  /* 0x0000ffff1a107812 */ /* 0x000fe200078ec0ff */
[----:B-----5:R-:W-:Y:S01]  /*12270*/  IMAD.IADD R26, R9, 0x1, R8 ;  /* 0x00000001091a7824 */ /* 0x020fe200078e0208 */
[----:B------:R-:W-:-:S07]  /*12280*/  LEA.HI R0, R0, R5, RZ, 0x10 ;  /* 0x0000000500007211 */ /* 0x000fce00078f80ff */
[----:B------:R-:W-:Y:S05]  /*12290*/  @!P0 BRA `(.L_x_10533) ;  /* 0x0000000000108947 */ /* 0x000fea0003800000 */
[----:B------:R-:W0:Y:S02]  /*122a0*/  LDC.64 R2, c[0x0][0xa20] ;  /* 0x00028800ff027b82 */ /* 0x000e240000000a00 */
[----:B0-----:R-:W-:-:S05]  /*122b0*/  IMAD.WIDE R2, R27, 0x4, R2 ;  /* 0x000000041b027825 */ /* 0x001fca00078e0202 */
[----:B------:R0:W5:Y:S01]  /*122c0*/  LDG.E R6, desc[UR52][R2.64] ;  /* 0x0000003402067981 */ /* 0x000162000c1e1900 */
[----:B------:R-:W-:Y:S05]  /*122d0*/  BRA `(.L_x_10534) ;  /* 0x0000000000107947 */ /* 0x000fea0003800000 */
.L_x_10533:
[----:B------:R-:W-:Y:S05]  /*122e0*/  @!P1 BRA `(.L_x_10534) ;  /* 0x00000000000c9947 */ /* 0x000fea0003800000 */
[----:B------:R-:W2:Y:S04]  /*122f0*/  LDG.E R5, desc[UR52][R2.64] ;  /* 0x0000003402057981 */ /* 0x000ea8000c1e1900 */
[----:B------:R-:W2:Y:S02]  /*12300*/  LDG.E R6, desc[UR52][R2.64+0x4] ;  /* 0x0000043402067981 */ /* 0x000ea4000c1e1900 */
[----:B--2---:R-:W-:-:S07]  /*12310*/  IMAD.IADD R6, R6, 0x1, -R5 ;  /* 0x0000000106067824 */ /* 0x004fce00078e0a05 */
.L_x_10534:
[----:B0-----:R-:W0:Y:S01]  /*12320*/  LDC R2, c[0x0][0x448] ;  /* 0x00011200ff027b82 */ /* 0x001e220000000800 */
[----:B------:R-:W-:Y:S02]  /*12330*/  IMAD R11, R25, 0xc0, RZ ;  /* 0x000000c0190b7824 */ /* 0x000fe400078e02ff */
[----:B-----5:R-:W-:Y:S02]  /*12340*/  IMAD.IADD R6, R6, 0x1, -R8 ;  /* 0x0000000106067824 */ /* 0x020fe400078e0a08 */
[----:B------:R-:W-:Y:S01]  /*12350*/  VIADD R7, R11, 0xbf ;  /* 0x000000bf0b077836 */ /* 0x000fe20000000000 */
[----:B------:R2:W-:Y:S01]  /*12360*/  STL [R1+0x8], R11 ;  /* 0x0000080b01007387 */ /* 0x0005e20000100800 */
[----:B0-----:R-:W-:-:S13]  /*12370*/  ISETP.NE.AND P1, PT, R2, 0x1, PT ;  /* 0x000000010200780c */ /* 0x001fda0003f25270 */
[----:B------:R-:W0:Y:S08]  /*12380*/  @P1 LDC R4, c[0x0][0x44c] ;  /* 0x00011300ff041b82 */ /* 0x000e300000000800 */
[----:B------:R-:W3:Y:S01]  /*12390*/  @P1 LDC R2, c[0x0][0x450] ;  /* 0x00011400ff021b82 */ /* 0x000ee20000000800 */
[----:B0-----:R-:W-:-:S05]  /*123a0*/  @P1 IMAD.HI.U32 R3, R7, R4, RZ ;  /* 0x0000000407031227 */ /* 0x001fca00078e00ff */
[----:B---3--:R-:W-:Y:S01]  /*123b0*/  @P1 SHF.R.U32.HI R7, RZ, R2, R3 ;  /* 0x00000002ff071219 */ /* 0x008fe20000011603 */
[----:B------:R-:W-:-:S05]  /*123c0*/  VIADD R2, R6, 0x7f ;  /* 0x0000007f06027836 */ /* 0x000fca0000000000 */
[----:B------:R-:W-:-:S04]  /*123d0*/  SHF.R.S32.HI R3, RZ, 0x1f, R2 ;  /* 0x0000001fff037819 */ /* 0x000fc80000011402 */
[----:B------:R-:W-:Y:S02]  /*123e0*/  LEA.HI R4, R3, R2, RZ, 0x7 ;  /* 0x0000000203047211 */ /* 0x000fe400078f38ff */
[----:B------:R-:W-:Y:S02]  /*123f0*/  IADD3 R2, R6, 0x1, -R10 ;  /* 0x0000000106027810 */ /* 0x000fe40007ffe80a */
[----:B------:R-:W-:-:S03]  /*12400*/  SHF.R.S32.HI R9, RZ, 0x7, R4 ;  /* 0x00000007ff097819 */ /* 0x000fc60000011404 */
[----:B------:R-:W-:Y:S02]  /*12410*/  IMAD.IADD R7, R2, 0x1, R7 ;  /* 0x0000000102077824 */ /* 0x000fe400078e0207 */
[----:B------:R-:W0:Y:S01]  /*12420*/  LDC.64 R2, c[0x0][0x9e0] ;  /* 0x00027800ff027b82 */ /* 0x000e220000000a00 */
[----:B------:R2:W-:Y:S01]  /*12430*/  STL [R1+0x40], R9 ;  /* 0x0000400901007387 */ /* 0x0005e20000100800 */
[----:B0-----:R-:W-:Y:S01]  /*12440*/  ISETP.GE.AND P2, PT, R3, 0x1, PT ;  /* 0x000000010300780c */ /* 0x001fe20003f46270 */
        /* <DEDUP_REMOVED lines=13> */
.L_x_10537:
[----:B------:R-:W-:-:S13]  /*12520*/  ISETP.NE.AND P0, PT, R3, 0x1, PT ;  /* 0x000000010300780c */ /* 0x000fda0003f05270 */
[----:B------:R-:W0:Y:S02]  /*12530*/  @P0 LDC.64 R4, c[0x0][0x9e8] ;  /* 0x00027a00ff040b82 */ /* 0x000e240000000a00 */
[----:B0-----:R-:W-:-:S05]  /*12540*/  @P0 IMAD.HI.U32 R4, R8, R4, RZ ;  /* 0x0000000408040227 */ /* 0x001fca00078e00ff */
[----:B------:R-:W-:-:S07]  /*12550*/  @P0 SHF.R.U32.HI R8, RZ, R5, R4 ;  /* 0x00000005ff080219 */ /* 0x000fce0000011604 */
.L_x_10538:
[----:B------:R-:W-:Y:S05]  /*12560*/  BSYNC B0 ;  /* 0x0000000000007941 */ /* 0x000fea0003800000 */
.L_x_10536:
[----:B------:R-:W-:-:S05]  /*12570*/  IMAD R5, R8, R3, R3 ;  /* 0x0000000308057224 */ /* 0x000fca00078e0203 */
[----:B------:R-:W-:-:S07]  /*12580*/  VIMNMX R2, R2, R5, PT ;  /* 0x0000000502027248 */ /* 0x000fce0003fe0100 */
.L_x_10535:
[----:B------:R-:W0:Y:S01]  /*12590*/  @P1 LDC R7, c[0x0][0x44c] ;  /* 0x00011300ff071b82 */ /* 0x000e220000000800 */
[----:B------:R-:W-:Y:S01]  /*125a0*/  IMAD.MOV.U32 R5, RZ, RZ, R11 ;  /* 0x000000ffff057224 */ /* 0x000fe200078e000b */
[----:B------:R-:W-:Y:S01]  /*125b0*/  ULDC UR4, c[0x0][0x9dc] ;  /* 0x0002770000047ab9 */ /* 0x000fe20000000800 */
[----:B------:R-:W-:-:S05]  /*125c0*/  VIADD R2, R2, 0x7f ;  /* 0x0000007f02027836 */ /* 0x000fca0000000000 */
[----:B------:R-:W2:Y:S01]  /*125d0*/  @P1 LDC R4, c[0x0][0x450] ;  /* 0x00011400ff041b82 */ /* 0x000ea20000000800 */
[----:B0-----:R-:W-:-:S05]  /*125e0*/  @P1 IMAD.HI.U32 R7, R11, R7, RZ ;  /* 0x000000070b071227 */ /* 0x001fca00078e00ff */
[----:B--2---:R-:W-:-:S04]  /*125f0*/  @P1 SHF.R.U32.HI R5, RZ, R4, R7 ;  /* 0x00000004ff051219 */ /* 0x004fc80000011607 */
        /* <DEDUP_REMOVED lines=13> */
[----:B0-----:R-:W0:Y:S02]  /*126d0*/  @P0 LDC.64 R4, c[0x0][0x9e8] ;  /* 0x00027a00ff040b82 */ /* 0x001e240000000a00 */
[----:B0-----:R-:W-:-:S05]  /*126e0*/  @P0 IMAD.HI.U32 R4, R7, R4, RZ ;  /* 0x0000000407040227 */ /* 0x001fca00078e00ff */
[----:B------:R-:W-:-:S04]  /*126f0*/  @P0 SHF.R.U32.HI R7, RZ, R5, R4 ;  /* 0x00000005ff070219 */ /* 0x000fc80000011604 */
[----:B------:R-:W-:Y:S01]  /*12700*/  LOP3.LUT R7, RZ, R7, RZ, 0x33, !PT ;  /* 0x00000007ff077212 */ /* 0x000fe200078e33ff */
[----:B------:R-:W-:Y:S06]  /*12710*/  BRA `(.L_x_10542) ;  /* 0x0000000000107947 */ /* 0x000fec0003800000 */
.L_x_10541:
[----:B------:R-:W-:-:S13]  /*12720*/  ISETP.NE.AND P0, PT, R3, 0x1, PT ;  /* 0x000000010300780c */ /* 0x000fda0003f05270 */
[----:B0-----:R-:W0:Y:S02]  /*12730*/  @P0 LDC.64 R4, c[0x0][0x9e8] ;  /* 0x00027a00ff040b82 */ /* 0x001e240000000a00 */
[----:B0-----:R-:W-:-:S05]  /*12740*/  @P0 IMAD.HI.U32 R4, R7, R4, RZ ;  /* 0x0000000407040227 */ /* 0x001fca00078e00ff */
[----:B------:R-:W-:-:S07]  /*12750*/  @P0 SHF.R.U32.HI R7, RZ, R5, R4 ;  /* 0x00000005ff070219 */ /* 0x000fce0000011604 */
.L_x_10542:
[----:B------:R-:W-:Y:S05]  /*12760*/  BSYNC B0 ;  /* 0x0000000000007941 */ /* 0x000fea0003800000 */
.L_x_10540:
[----:B------:R-:W-:-:S05]  /*12770*/  IMAD R3, R7, R3, RZ ;  /* 0x0000000307037224 */ /* 0x000fca00078e02ff */
[----:B------:R-:W-:-:S07]  /*12780*/  VIMNMX R2, R2, R3, !PT ;  /* 0x0000000302027248 */ /* 0x000fce0007fe0100 */
.L_x_10539:
[----:B------:R-:W-:Y:S01]  /*12790*/  SHF.R.S32.HI R3, RZ, 0x1f, R2 ;  /* 0x0000001fff037819 */ /* 0x000fe20000011402 */
[----:B------:R-:W-:Y:S01]  /*127a0*/  IMAD.MOV.U32 R5, RZ, RZ, RZ ;  /* 0x000000ffff057224 */ /* 0x000fe200078e00ff */
[----:B0-----:R-:W-:Y:S01]  /*127b0*/  SHF.R.U32.HI R4, RZ, 0x10, R0 ;  /* 0x00000010ff047819 */ /* 0x001fe20000011600 */
[----:B------:R-:W-:Y:S01]  /*127c0*/  BSSY B0, `(.L_x_10543) ;  /* 0x0000029000007945 */ /* 0x000fe20003800000 */
[----:B------:R-:W-:Y:S01]  /*127d0*/  LEA.HI R3, R3, R2, RZ, 0x7 ;  /* 0x0000000203037211 */ /* 0x000fe200078f38ff */
[----:B------:R-:W-:Y:S01]  /*127e0*/  IMAD.MOV.U32 R12, RZ, RZ, R5 ;  /* 0x000000ffff0c7224 */ /* 0x000fe200078e0005 */
[----:B------:R-:W-:Y:S02]  /*127f0*/  ISETP.NE.AND P0, PT, R4, RZ, PT ;  /* 0x000000ff0400720c */ /* 0x000fe40003f05270 */
[----:B------:R-:W-:Y:S02]  /*12800*/  SHF.R.S32.HI R3, RZ, 0x7, R3 ;  /* 0x00000007ff037819 */ /* 0x000fe40000011403 */
[----:B-1----:R-:W-:-:S02]  /*12810*/  LOP3.LUT R10, R0, 0xff, RZ, 0xc0, !PT ;  /* 0x000000ff000a7812 */ /* 0x002fc400078ec0ff */
[----:B------:R-:W-:-:S04]  /*12820*/  VIMNMX R11, RZ, R3, !PT ;  /* 0x00000003ff0b7248 */ /* 0x000fc80007fe0100 */
[----:B------:R-:W-:Y:S01]  /*12830*/  ISETP.GT.AND P1, PT, R6, R11, PT ;  /* 0x0000000b0600720c */ /* 0x000fe20003f24270 */
[----:B------:R0:W-:Y:S02]  /*12840*/  STL [R1+0x14], R11 ;  /* 0x0000140b01007387 */ /* 0x0001e40000100800 */
[----:B------:R-:W1:Y:S02]  /*12850*/  @!P0 LDC R4, c[0x0][0x9f0] ;  /* 0x00027c00ff048b82 */ /* 0x000e640000000800 */
[----:B------:R0:W-:Y:S04]  /*12860*/  STL [R1+0x18], R5 ;  /* 0x0000180501007387 */ /* 0x0001e80000100800 */
[----:B------:R0:W-:Y:S04]  /*12870*/  STL [R1+0x30], R10 ;  /* 0x0000300a01007387 */ /* 0x0001e80000100800 */
[----:B------:R-:W-:Y:S05]  /*12880*/  @!P1 BRA `(.L_x_10544) ;  /* 0x0000000000709947 */ /* 0x000fea0003800000 */
[-C--:B-1----:R-:W-:Y:S02]  /*12890*/  IABS R0, R4.reuse ;  /* 0x0000000400007213 */ /* 0x082fe40000000000 */
[----:B------:R-:W-:Y:S02]  /*128a0*/  IABS R7, R4 ;  /* 0x0000000400077213 */ /* 0x000fe40000000000 */
[----:B------:R-:W1:Y:S03]  /*128b0*/  I2F.RP R8, R0 ;  /* 0x0000000000087306 */ /* 0x000e660000209400 */
[----:B------:R-:W-:-:S05]  /*128c0*/  IMAD.MOV R7, RZ, RZ, -R7 ;  /* 0x000000ffff077224 */ /* 0x000fca00078e0a07 */
[----:B-1----:R-:W1:Y:S02]  /*128d0*/  MUFU.RCP R8, R8 ;  /* 0x0000000800087308 */ /* 0x002e640000001000 */
[----:B-1----:R-:W-:-:S06]  /*128e0*/  VIADD R9, R8, 0xffffffe ;  /* 0x0ffffffe08097836 */ /* 0x002fcc0000000000 */
[----:B------:R-:W1:Y:S02]  /*128f0*/  F2I.FTZ.U32.TRUNC.NTZ R3, R9 ;  /* 0x0000000900037305 */ /* 0x000e64000021f000 */
[----:B-1----:R-:W-:-:S04]  /*12900*/  IMAD.MOV R2, RZ, RZ, -R3 ;  /* 0x000000ffff027224 */ /* 0x002fc800078e0a03 */
[----:B0-----:R-:W-:Y:S02]  /*12910*/  IMAD R5, R2, R0, RZ ;  /* 0x0000000002057224 */ /* 0x001fe400078e02ff */
        /* <DEDUP_REMOVED lines=19> */
.L_x_10544:
[----:B------:R-:W-:Y:S05]  /*12a50*/  BSYNC B0 ;  /* 0x0000000000007941 */ /* 0x000fea0003800000 */
.L_x_10543:
[----:B------:R-:W-:Y:S01]  /*12a60*/  IMAD.MOV.U32 R0, RZ, RZ, R12 ;  /* 0x000000ffff007224 */ /* 0x000fe200078e000c */
[----:B------:R-:W-:Y:S03]  /*12a70*/  BSSY B7, `(.L_x_10545) ;  /* 0x0000420000077945 */ /* 0x000fe60003800000 */
[----:B------:R-:W-:-:S05]  /*12a80*/  IMAD R29, R10, R0, R11 ;  /* 0x000000000a1d7224 */ /* 0x000fca00078e020b */
[----:B------:R-:W-:-:S04]  /*12a90*/  VIADDMNMX R22, R29, R0, R6, PT ;  /* 0x000000001d167246 */ /* 0x000fc80003800106 */
        /* <DEDUP_REMOVED lines=18> */
[----:B0-----:R-:W-:Y:S01]  /*12bc0*/  IADD3 R24, R0, UR37, R7 ;  /* 0x0000002500187c10 */ /* 0x001fe2000fffe007 */
[----:B------:R-:W-:Y:S06]  /*12bd0*/  BRA `(.L_x_10547) ;  /* 0x0000004000247947 */ /* 0x000fec0003800000 */
.L_x_10546:
        /* <DEDUP_REMOVED lines=13> */
[----:B------:R-:W-:Y:S02]  /*12cb0*/  IMAD.U32 R10, RZ, RZ, UR4 ;  /* 0x00000004ff0a7e24 */ /* 0x000fe4000f8e00ff */
[----:B------:R-:W-:Y:S02]  /*12cc0*/  IMAD.U32 R11, RZ, RZ, UR5 ;  /* 0x00000005ff0b7e24 */ /* 0x000fe4000f8e00ff */
[----:B------:R-:W-:Y:S02]  /*12cd0*/  IMAD.MOV.U32 R8, RZ, RZ, 0x70 ;  /* 0x00000070ff087424 */ /* 0x000fe400078e00ff */
[----:B--2---:R-:W-:Y:S02]  /*12ce0*/  IMAD.MOV.U32 R12, RZ, RZ, 0x1 ;  /* 0x00000001ff0c7424 */ /* 0x004fe400078e00ff */
[----:B------:R-:W-:-:S07]  /*12cf0*/  IMAD.MOV.U32 R13, RZ, RZ, RZ ;  /* 0x000000ffff0d7224 */ /* 0x000fce00078e00ff */
[----:B------:R-:W-:-:S07]  /*12d00*/  LEPC R20, `(.L_x_10549) ;  /* 0x000000001014794e */ /* 0x000fce0000000000 */
[----:B-1----:R-:W-:Y:S05]  /*12d10*/  CALL.ABS.NOINC R2 ;  /* 0x0000000002007343 */ /* 0x002fea0003c00000 */
.L_x_10549:
[----:B------:R-:W-:Y:S05]  /*12d20*/  BSYNC B6 ;  /* 0x0000000000067941 */ /* 0x000fea0003800000 */
.L_x_10548:
        /* <DEDUP_REMOVED lines=13> */
[----:B------:R-:W-:Y:S02]  /*12e00*/  IMAD.U32 R10, RZ, RZ, UR4 ;  /* 0x00000004ff0a7e24 */ /* 0x000fe4000f8e00ff */
[----:B------:R-:W-:Y:S02]  /*12e10*/  IMAD.U32 R11, RZ, RZ, UR5 ;  /* 0x00000005ff0b7e24 */ /* 0x000fe4000f8e00ff */
[----:B------:R-:W-:Y:S02]  /*12e20*/  IMAD.MOV.U32 R8, RZ, RZ, 0x70 ;  /* 0x00000070ff087424 */ /* 0x000fe400078e00ff */
[----:B--2---:R-:W-:Y:S02]  /*12e30*/  IMAD.MOV.U32 R12, RZ, RZ, 0x1 ;  /* 0x00000001ff0c7424 */ /* 0x004fe400078e00ff */
[----:B---3--:R-:W-:-:S07]  /*12e40*/  IMAD.MOV.U32 R13, RZ, RZ, RZ ;  /* 0x000000ffff0d7224 */ /* 0x008fce00078e00ff */
[----:B------:R-:W-:-:S07]  /*12e50*/  LEPC R20, `(.L_x_10552) ;  /* 0x000000001014794e */ /* 0x000fce0000000000 */
[----:B----4-:R-:W-:Y:S05]  /*12e60*/  CALL.ABS.NOINC R2 ;  /* 0x0000000002007343 */ /* 0x010fea0003c00000 */
.L_x_10552:
        /* <DEDUP_REMOVED lines=15> */
.L_x_10551:
[----:B------:R-:W-:Y:S05]  /*12f60*/  BSYNC B6 ;  /* 0x0000000000067941 */ /* 0x000fea0003800000 */
.L_x_10550:
[----:B------:R-:W-:Y:S01]  /*12f70*/  ULDC.64 UR4, c[0x0][0x9f8] ;  /* 0x00027e0000047ab9 */ /* 0x000fe20000000a00 */
[----:B------:R-:W-:Y:S01]  /*12f80*/  IMAD.MOV.U32 R23, RZ, RZ, R27 ;  /* 0x000000ffff177224 */ /* 0x000fe200078e001b */
[----:B------:R-:W-:-:S04]  /*12f90*/  ISETP.NE.U32.AND P0, PT, RZ, UR4, PT ;  /* 0x00000004ff007c0c */ /* 0x000fc8000bf05070 */
[----:B------:R-:W-:Y:S01]  /*12fa0*/  ISETP.NE.AND.EX P0, PT, RZ, UR5, PT, P0 ;  /* 0x00000005ff007c0c */ /* 0x000fe2000bf05300 */
[----:B------:R-:W-:-:S12]  /*12fb0*/  ULDC.64 UR4, c[0x0][0xa08] ;  /* 0x0002820000047ab9 */ /* 0x000fd80000000a00 */
[----:B------:R-:W3:Y:S02]  /*12fc0*/  @P0 LDC.64 R2, c[0x0][0x9f8] ;  /* 0x00027e00ff020b82 */ /* 0x000ee40000000a00 */
[----:B---3--:R-:W-:-:S05]  /*12fd0*/  @P0 IMAD.WIDE R2, R27, 0x4, R2 ;  /* 0x000000041b020825 */ /* 0x008fca00078e0202 */
[----:B------:R3:W4:Y:S01]  /*12fe0*/  @P0 LDG.E R23, desc[UR52][R2.64] ;  /* 0x0000003402170981 */ /* 0x000722000c1e1900 */
[----:B------:R-:W-:Y:S01]  /*12ff0*/  VIADD R22, R22, 0xffffffff ;  /* 0xffffffff16167836 */ /* 0x000fe20000000000 */
[----:B---3--:R-:W3:Y:S02]  /*13000*/  LDC.64 R2, c[0x0][0x418] ;  /* 0x00010600ff027b82 */ /* 0x008ee40000000a00 */
[----:B---3--:R-:W-:Y:S01]  /*13010*/  LOP3.LUT P0, RZ, R2, UR4, RZ, 0xfc, !PT ;  /* 0x0000000402ff7c12 */ /* 0x008fe2000f80fcff */
[----:B------:R-:W-:-:S03]  /*13020*/  UMOV UR4, 0xffffffff ;  /* 0xffffffff00047882 */ /* 0x000fc60000000000 */
[----:B------:R-:W-:Y:S02]  /*13030*/  LOP3.LUT P0, RZ, R3, UR5, RZ, 0xfc, P0 ;  /* 0x0000000503ff7c12 */ /* 0x000fe4000800fcff */
[----:B----4-:R-:W-:Y:S02]  /*13040*/  SHF.R.S32.HI R25, RZ, 0x1f, R23 ;  /* 0x0000001fff197819 */ /* 0x010fe40000011417 */
[----:B------:R-:W-:Y:S01]  /*13050*/  SEL R19, R23, RZ, !P0 ;  /* 0x000000ff17137207 */ /* 0x000fe20004000000 */
[----:B------:R-:W-:Y:S08]  /*13060*/  BRA.DIV UR4, `(.L_x_10553) ;  /* 0x0000005204d47947 */ /* 0x000ff0000b800000 */
[----:B------:R-:W3:Y:S02]  /*13070*/  S2R R0, SR_TID.X ;  /* 0x0000000000007919 */ /* 0x000ee40000002100 */
[----:B---3--:R-:W-:-:S04]  /*13080*/  SHF.R.U32.HI R0, RZ, 0x5, R0 ;  /* 0x00000005ff007819 */ /* 0x008fc80000011600 */
[----:B------:R-:W-:-:S05]  /*13090*/  LOP3.LUT R0, R0, 0x3, RZ, 0xc0, !PT ;  /* 0x0000000300007812 */ /* 0x000fca00078ec0ff */
[----:B------:R3:W4:Y:S02]  /*130a0*/  SHFL.IDX PT, R14, R0, RZ, 0x1f ;  /* 0x00001fff000e7589 */ /* 0x00072400000e0000 */
.L_x_10661:
[----:B---3--:R-:W3:Y:S01]  /*130b0*/  LDL.LU R0, [R1] ;  /* 0x0000000001007983 */ /* 0x008ee20000300800 */
[----:B------:R-:W-:Y:S02]  /*130c0*/  PLOP3.LUT P1, PT, PT, PT, PT, 0x8, 0x0 ;  /* 0x000000000000781c */ /* 0x000fe40003f2e170 */
[----:B----4-:R-:W-:Y:S02]  /*130d0*/  ISETP.NE.AND P0, PT, R14, RZ, PT ;  /* 0x000000ff0e00720c */ /* 0x010fe40003f05270 */
[----:B---3--:R-:W-:-:S09]  /*130e0*/  LOP3.LUT R0, R0, 0xfffffffe, RZ, 0xc0, !PT ;  /* 0xfffffffe00007812 */ /* 0x008fd200078ec0ff */
[----:B------:R-:W-:-:S05]  /*130f0*/  @P1 LOP3.LUT R0, R0, 0x1, RZ, 0xfc, !PT ;  /* 0x0000000100001812 */ /* 0x000fca00078efcff */
[----:B------:R3:W-:Y:S01]  /*13100*/  STL [R1], R0 ;  /* 0x0000000001007387 */ /* 0x0007e20000100800 */
[----:B------:R-:W-:Y:S05]  /*13110*/  @P0 BRA `(.L_x_10554) ;  /* 0x0000000400200947 */ /* 0x000fea0003800000 */
[----:B------:R-:W-:-:S03]  /*13120*/  UMOV UR4, 0xffffffff ;  /* 0xffffffff00047882 */ /* 0x000fc60000000000 */
[----:B------:R-:W-:Y:S05]  /*13130*/  BRA.DIV UR4, `(.L_x_10555) ;  /* 0x0000005204d47947 */ /* 0x000fea000b800000 */
[----:B------:R-:W-:-:S13]  /*13140*/  ELECT P6, URZ, PT ;  /* 0x00000000003f782f */ /* 0x000fda00038c0000 */
.L_x_10664:
[----:B------:R-:W-:Y:S05]  /*13150*/  @!P6 BRA `(.L_x_10554) ;  /* 0x000000040010e947 */ /* 0x000fea0003800000 */
[----:B------:R-:W-:-:S04]  /*13160*/  ISETP.NE.U32.AND P0, PT, R2, RZ, PT ;  /* 0x000000ff0200720c */ /* 0x000fc80003f05070 */
[----:B------:R-:W-:-:S13]  /*13170*/  ISETP.NE.AND.EX P0, PT, R3, RZ, PT, P0 ;  /* 0x000000ff0300720c */ /* 0x000fda0003f05300 */
[----:B------:R-:W-:Y:S05]  /*13180*/  @!P0 BRA `(.L_x_10556) ;  /* 0x0000000000448947 */ /* 0x000fea0003800000 */
[----:B------:R-:W4:Y:S01]  /*13190*/  LDC R6, c[0x0][0x43c] ;  /* 0x00010f00ff067b82 */ /* 0x000f220000000800 */
[----:B------:R-:W-:Y:S01]  /*131a0*/  ULDC.64 UR4, c[0x0][0x428] ;  /* 0x00010a0000047ab9 */ /* 0x000fe20000000a00 */
[----:B----4-:R-:W-:-:S13]  /*131b0*/  ISETP.NE.AND P0, PT, R6, 0x1, PT ;  /* 0x000000010600780c */ /* 0x010fda0003f05270 */
[----:B01----:R-:W3:Y:S02]  /*131c0*/  @P0 LDC.64 R4, c[0x0][0x440] ;  /* 0x00011000ff040b82 */ /* 0x003ee40000000a00 */
[----:B---3--:R-:W-:-:S04]  /*131d0*/  @P0 IMAD.HI.U32 R0, R22, R4, RZ ;  /* 0x0000000416000227 */ /* 0x008fc800078e00ff */
        /* <DEDUP_REMOVED lines=12> */
.L_x_10556:
[----:B---3--:R-:W-:Y:S01]  /*132a0*/  IMAD R0, R18, 0x8, R17 ;  /* 0x0000000812007824 */ /* 0x008fe200078e0211 */
[----:B----4-:R-:W-:-:S04]  /*132b0*/  SHF.L.U32 R2, R28, 0x1f, RZ ;  /* 0x0000001f1c027819 */ /* 0x010fc800000006ff */
[----:B------:R-:W3:Y:S02]  /*132c0*/  SYNCS.PHASECHK.TRANS64.TRYWAIT P0, [R0+URZ+0x2d840], R2 ;  /* 0x02d84002000075a7 */ /* 0x000ee4000800017f */
[----:B---3--:R-:W-:Y:S05]  /*132d0*/  @!P0 BRA `(.L_x_10557) ;  /* 0x00000050008c8947 */ /* 0x008fea0003800000 */
.L_x_10665:
        /* <DEDUP_REMOVED lines=11> */
.L_x_10558:
[----:B---3--:R-:W3:Y:S01]  /*13390*/  LDL.LU R2, [R1] ;  /* 0x0000000001027983 */ /* 0x008ee20000300800 */
[----:B------:R-:W-:Y:S01]  /*133a0*/  R2UR UR9, R0 ;  /* 0x00000000000972ca */ /* 0x000fe200000e0000 */
[----:B------:R-:W-:Y:S01]  /*133b0*/  IMAD R0, R18, 0x6000, R17 ;  /* 0x0000600012007824 */ /* 0x000fe200078e0211 */
        /* <DEDUP_REMOVED lines=11> */
[----:B------:R-:W-:-:S04]  /*13470*/  UIADD3 UR9, UR9, 0x2d830, URZ ;  /* 0x0002d83009097890 */ /* 0x000fc8000fffe03f */
[----:B------:R-:W-:Y:S02]  /*13480*/  ULEA UR11, UR11, UR5, 0x7 ;  /* 0x000000050b0b7291 */ /* 0x000fe4000f8e383f */
[----:B------:R-:W-:Y:S02]  /*13490*/  UIADD3 UR14, UR8, 0x15400, URZ ;  /* 0x00015400080e7890 */ /* 0x000fe4000fffe03f */
[----:B------:R-:W-:Y:S02]  /*134a0*/  UIADD3.X UR5, URZ, UR39, URZ, UP0, !UPT ;  /* 0x000000273f057290 */ /* 0x000fe400087fe43f */
[----:B------:R-:W-:Y:S02]  /*134b0*/  UIADD3 UR15, UR8, 0x17400, URZ ;  /* 0x00017400080f7890 */ /* 0x000fe4000fffe03f */
[----:B------:R-:W-:-:S03]  /*134c0*/  UIADD3 UR17, UR8, 0x19400, URZ ;  /* 0x0001940008117890 */ /* 0x000fc6000fffe03f */
[----:B------:R-:W-:Y:S01]  /*134d0*/  UMOV UR8, UR14 ;  /* 0x0000000e00087c82 */ /* 0x000fe20008000000 */
[----:B------:R-:W-:Y:S01]  /*134e0*/  UMOV UR14, 0x40 ;  /* 0x00000040000e7882 */ /* 0x000fe20000000000 */
[----:B------:R4:W-:Y:S02]  /*134f0*/  UTMALDG.4D [UR8], [UR4], desc[UR6] ;  /* 0x00000608040075b4 */ /* 0x0009e40008019000 */
[----:B----4-:R-:W-:Y:S01]  /*13500*/  UMOV UR8, UR15 ;  /* 0x0000000f00087c82 */ /* 0x010fe20008000000 */
[----:B------:R-:W-:Y:S02]  /*13510*/  UMOV UR10, UR16 ;  /* 0x00000010000a7c82 */ /* 0x000fe40008000000 */
[----:B------:R4:W-:Y:S02]  /*13520*/  UTMALDG.4D [UR8], [UR4], desc[UR6] ;  /* 0x00000608040075b4 */ /* 0x0009e40008019000 */
[----:B----4-:R-:W-:Y:S01]  /*13530*/  UMOV UR8, UR17 ;  /* 0x0000001100087c82 */ /* 0x010fe20008000000 */
[----:B------:R-:W-:-:S02]  /*13540*/  UMOV UR10, UR14 ;  /* 0x0000000e000a7c82 */ /* 0x000fc40008000000 */
[----:B------:R4:W-:Y:S01]  /*13550*/  UTMALDG.4D [UR8], [UR4], desc[UR6] ;  /* 0x00000608040075b4 */ /* 0x0009e20008019000 */
[----:B---3--:R-:W-:-:S04]  /*13560*/  LOP3.LUT R2, R2, 0xfffffffe, RZ, 0xc0, !PT ;  /* 0xfffffffe02027812 */ /* 0x008fc800078ec0ff */
[----:B------:R-:W-:-:S05]  /*13570*/  @P0 LOP3.LUT R2, R2, 0x1, RZ, 0xfc, !PT ;  /* 0x0000000102020812 */ /* 0x000fca00078efcff */
[----:B------:R4:W-:Y:S01]  /*13580*/  STL [R1], R2 ;  /* 0x0000000201007387 */ /* 0x0009e20000100800 */
[----:B------:R-:W-:Y:S01]  /*13590*/  NOP ;  /* 0x0000000000007918 */ /* 0x000fe20000000000 */
.L_x_10554:
[----:B------:R-:W5:Y:S01]  /*135a0*/  LDL.LU R3, [R1+0x10] ;  /* 0x0000100001037983 */ /* 0x000f620000300800 */
[----:B------:R-:W-:Y:S05]  /*135b0*/  WARPSYNC.ALL ;  /* 0x0000000000007948 */ /* 0x000fea0003800000 */
[----:B----4-:R-:W-:Y:S01]  /*135c0*/  ULDC.64 UR4, c[0x0][0x298] ;  /* 0x0000a60000047ab9 */ /* 0x010fe20000000a00 */
[----:B---3--:R-:W-:Y:S01]  /*135d0*/  VIADD R0, R17, 0xc400 ;  /* 0x0000c40011007836 */ /* 0x008fe20000000000 */
[----:B------:R-:W-:Y:S01]  /*135e0*/  ULDC.64 UR6, c[0x0][0xa00] ;  /* 0x0002800000067ab9 */ /* 0x000fe20000000a00 */
[----:B------:R-:W-:Y:S01]  /*135f0*/  BSSY B6, `(.L_x_10559) ;  /* 0x0000022000067945 */ /* 0x000fe20003800000 */
[----:B------:R-:W-:Y:S01]  /*13600*/  BAR.SYNC.DEFER_BLOCKING 0x8, 0x200 ;  /* 0x0208000000007b1d */ /* 0x000fe20000010000 */
[----:B------:R-:W-:-:S02]  /*13610*/  ISETP.NE.U32.AND P0, PT, RZ, UR6, PT ;  /* 0x00000006ff007c0c */ /* 0x000fc4000bf05070 */
[----:B------:R-:W-:Y:S02]  /*13620*/  LOP3.LUT P1, RZ, R0, 0x1bf, RZ, 0xc0, !PT ;  /* 0x000001bf00ff7812 */ /* 0x000fe4000782c0ff */
[----:B------:R-:W-:Y:S02]  /*13630*/  ISETP.NE.AND.EX P0, PT, RZ, UR7, PT, P0 ;  /* 0x00000007ff007c0c */ /* 0x000fe4000bf05300 */
[----:B-----5:R-:W-:Y:S01]  /*13640*/  SHF.R.S32.HI R2, RZ, 0x1f, R3 ;  /* 0x0000001fff027819 */ /* 0x020fe20000011403 */
[----:B01----:R-:W-:-:S04]  /*13650*/  IMAD.WIDE.U32 R4, R3, UR4, RZ ;  /* 0x0000000403047c25 */ /* 0x003fc8000f8e00ff */
[----:B------:R-:W-:Y:S01]  /*13660*/  IMAD R2, R2, UR4, RZ ;  /* 0x0000000402027c24 */ /* 0x000fe2000f8e02ff */
[----:B------:R0:W-:Y:S03]  /*13670*/  STL.64 [R1+0x28], R4 ;  /* 0x0000280401007387 */ /* 0x0001e60000100a00 */
[----:B------:R-:W-:Y:S01]  /*13680*/  IMAD R0, R3, UR5, R2 ;  /* 0x0000000503007c24 */ /* 0x000fe2000f8e0202 */
[----:B------:R-:W-:-:S03]  /*13690*/  SHF.R.S32.HI R2, RZ, 0x1f, R27 ;  /* 0x0000001fff027819 */ /* 0x000fc6000001141b */
[----:B------:R-:W-:Y:S01]  /*136a0*/  IMAD.IADD R3, R5, 0x1, R0 ;  /* 0x0000000105037824 */ /* 0x000fe200078e0200 */
[----:B------:R-:W-:Y:S02]  /*136b0*/  SEL R0, R27, RZ, !P0 ;  /* 0x000000ff1b007207 */ /* 0x000fe40004000000 */
[----:B------:R-:W-:Y:S02]  /*136c0*/  SEL R2, R2, RZ, !P0 ;  /* 0x000000ff02027207 */ /* 0x000fe40004000000 */
        /* <DEDUP_REMOVED lines=19> */
[----:B0-----:R-:W-:Y:S05]  /*13800*/  CALL.ABS.NOINC R2 ;  /* 0x0000000002007343 */ /* 0x001fea0003c00000 */
.L_x_10560:
[----:B------:R-:W-:Y:S05]  /*13810*/  BSYNC B6 ;  /* 0x0000000000067941 */ /* 0x000fea0003800000 */
.L_x_10559:
[----:B------:R-:W3:Y:S01]  /*13820*/  LDL.LU R20, [R1+0x34] ;  /* 0x0000340001147983 */ /* 0x000ee20000300800 */
[----:B------:R-:W-:Y:S01]  /*13830*/  ULDC.64 UR6, c[0x0][0x2e0] ;  /* 0x0000b80000067ab9 */ /* 0x000fe20000000a00 */
[----:B------:R-:W-:Y:S01]  /*13840*/  ULDC.64 UR4, c[0x0][0x2d8] ;  /* 0x0000b60000047ab9 */ /* 0x000fe20000000a00 */
[----:B------:R-:W1:Y:S01]  /*13850*/  LDC R9, c[0x0][0x448] ;  /* 0x00011200ff097b82 */ /* 0x000e620000000800 */
[----:B0-----:R-:W3:Y:S01]  /*13860*/  LDL.LU.64 R2, [R1+0x28] ;  /* 0x0000280001027983 */ /* 0x001ee20000300a00 */
[----:B------:R-:W-:-:S03]  /*13870*/  ULDC.64 UR8, c[0x0][0x280] ;  /* 0x0000a00000087ab9 */ /* 0x000fc60000000a00 */
[----:B------:R-:W4:Y:S04]  /*13880*/  LDL.LU R21, [R1+0x38] ;  /* 0x0000380001157983 */ /* 0x000f280000300800 */
[----:B------:R-:W2:Y:S04]  /*13890*/  LDL.LU R4, [R1+0x10] ;  /* 0x0000100001047983 */ /* 0x000ea80000300800 */
[----:B------:R-:W2:Y:S01]  /*138a0*/  LDL R10, [R1+0x8] ;  /* 0x00000800010a7983 */ /* 0x000ea20000100800 */
[----:B------:R-:W0:Y:S01]  /*138b0*/  S2R R11, SR_TID.X ;  /* 0x00000000000b7919 */ /* 0x000e220000002100 */
[----:B-1----:R-:W-:-:S13]  /*138c0*/  ISETP.NE.AND P1, PT, R9, 0x1, PT ;  /* 0x000000010900780c */ /* 0x002fda0003f25270 */
[----:B------:R-:W1:Y:S08]  /*138d0*/  @P1 LDC R6, c[0x0][0x450] ;  /* 0x00011400ff061b82 */ /* 0x000e700000000800 */
[----:B------:R-:W1:Y:S01]  /*138e0*/  @P1 LDC R8, c[0x0][0x450] ;  /* 0x00011400ff081b82 */ /* 0x000e620000000800 */
[----:B---3--:R-:W-:Y:S02]  /*138f0*/  IMAD.MOV.U32 R3, RZ, RZ, R20 ;  /* 0x000000ffff037224 */ /* 0x008fe400078e0014 */
[----:B------:R-:W3:Y:S01]  /*13900*/  S2R R20, SR_TID.X ;  /* 0x0000000000147919 */ /* 0x000ee20000002100 */
[----:B----4-:R-:W-:-:S02]  /*13910*/  IMAD R0, R21, UR6, RZ ;  /* 0x0000000615007c24 */ /* 0x010fc4000f8e02ff */
[----:B------:R-:W-:-:S04]  /*13920*/  IMAD.WIDE.U32 R2, R16, UR4, R2 ;  /* 0x0000000410027c25 */ /* 0x000fc8000f8e0002 */
[----:B------:R-:W-:Y:S01]  /*13930*/  IMAD R3, R16, UR5, R3 ;  /* 0x0000000510037c24 */ /* 0x000fe2000f8e0203 */
[----:B------:R-:W-:Y:S01]  /*13940*/  ULDC.64 UR4, c[0x0][0x2d0] ;  /* 0x0000b40000047ab9 */ /* 0x000fe20000000a00 */
[C---:B--2---:R-:W-:Y:S02]  /*13950*/  IMAD R0, R4.reuse, UR7, R0 ;  /* 0x0000000704007c24 */ /* 0x044fe4000f8e0200 */
[----:B------:R-:W-:Y:S01]  /*13960*/  IMAD.WIDE.U32 R2, R4, UR6, R2 ;  /* 0x0000000604027c25 */ /* 0x000fe2000f8e0002 */
        /* <DEDUP_REMOVED lines=8> */
[----:B------:R-:W-:Y:S01]  /*139f0*/  IMAD.IADD R0, R20, 0x1, R10 ;  /* 0x0000000114007824 */ /* 0x000fe200078e020a */
[----:B------:R-:W-:Y:S01]  /*13a00*/  LOP3.LUT R21, R21, 0x18, RZ, 0xc0, !PT ;  /* 0x0000001815157812 */ /* 0x000fe200078ec0ff */
[----:B------:R-:W-:Y:S02]  /*13a10*/  IMAD.SHL.U32 R20, R11, 0x8, RZ ;  /* 0x000000080b147824 */ /* 0x000fe400078e00ff */
[----:B--2---:R-:W-:-:S03]  /*13a20*/  @P1 IMAD.HI.U32 R5, R0, R4, RZ ;  /* 0x0000000400051227 */ /* 0x004fc600078e00ff */
[----:B------:R-:W-:Y:S01]  /*13a30*/  LOP3.LUT R20, R20, 0x18, RZ, 0xc0, !PT ;  /* 0x0000001814147812 */ /* 0x000fe200078ec0ff */
[----:B------:R-:W-:Y:S01]  /*13a40*/  IMAD.MOV.U32 R4, RZ, RZ, R0 ;  /* 0x000000ffff047224 */ /* 0x000fe200078e0000 */
[----:B-1----:R-:W-:Y:S02]  /*13a50*/  @P1 SHF.R.U32.HI R4, RZ, R6, R5 ;  /* 0x00000006ff041219 */ /* 0x002fe40000011605 */
[C---:B------:R-:W-:Y:S02]  /*13a60*/  LOP3.LUT R12, R20.reuse, 0x20, RZ, 0xfc, !PT ;  /* 0x00000020140c7812 */ /* 0x040fe400078efcff */
[----:B------:R-:W-:Y:S01]  /*13a70*/  LOP3.LUT R11, R20, 0x40, RZ, 0xfc, !PT ;  /* 0x00000040140b7812 */ /* 0x000fe200078efcff */
[--C-:B------:R-:W-:Y:S01]  /*13a80*/  IMAD.MOV R6, RZ, RZ, -R4.reuse ;  /* 0x000000ffff067224 */ /* 0x100fe200078e0a04 */
[----:B------:R0:W5:Y:S01]  /*13a90*/  LDL R20, [R1+0x4] ;  /* 0x0000040001147983 */ /* 0x0001620000100800 */
[----:B------:R-:W-:Y:S02]  /*13aa0*/  SHF.R.S32.HI R5, RZ, 0x1f, R4 ;  /* 0x0000001fff057819 */ /* 0x000fe40000011404 */
[----:B------:R-:W-:-:S02]  /*13ab0*/  IMAD R6, R9, R6, R0 ;  /* 0x0000000609067224 */ /* 0x000fc400078e0200 */
[----:B------:R-:W-:Y:S02]  /*13ac0*/  VIADD R0, R0, 0x80 ;  /* 0x0000008000007836 */ /* 0x000fe40000000000 */
[----:B------:R-:W-:-:S04]  /*13ad0*/  IMAD R5, R5, UR4, RZ ;  /* 0x0000000405057c24 */ /* 0x000fc8000f8e02ff */
[C---:B------:R-:W-:Y:S02]  /*13ae0*/  IMAD R7, R4.reuse, UR5, R5 ;  /* 0x0000000504077c24 */ /* 0x040fe4000f8e0205 */
[----:B------:R-:W-:-:S04]  /*13af0*/  IMAD.WIDE.U32 R4, R4, UR4, R2 ;  /* 0x0000000404047c25 */ /* 0x000fc8000f8e0002 */
[----:B------:R-:W-:Y:S01]  /*13b00*/  IMAD.IADD R5, R5, 0x1, R7 ;  /* 0x0000000105057824 */ /* 0x000fe200078e0207 */
[----:B------:R-:W-:Y:S01]  /*13b10*/  SHF.R.S32.HI R7, RZ, 0x1f, R6 ;  /* 0x0000001fff077819 */ /* 0x000fe20000011406 */
[----:B------:R-:W-:-:S04]  /*13b20*/  IMAD.WIDE.U32 R4, R6, UR6, R4 ;  /* 0x0000000606047c25 */ /* 0x000fc8000f8e0004 */
[----:B------:R-:W-:-:S04]  /*13b30*/  IMAD R7, R7, UR6, RZ ;  /* 0x0000000607077c24 */ /* 0x000fc8000f8e02ff */
[----:B------:R-:W-:Y:S01]  /*13b40*/  IMAD R7, R6, UR7, R7 ;  /* 0x0000000706077c24 */ /* 0x000fe2000f8e0207 */
[----:B------:R-:W-:-:S03]  /*13b50*/  LEA R6, P0, R4, UR8, 0x1 ;  /* 0x0000000804067c11 */ /* 0x000fc6000f8008ff */
[----:B------:R-:W-:Y:S02]  /*13b60*/  IMAD.IADD R5, R5, 0x1, R7 ;  /* 0x0000000105057824 */ /* 0x000fe400078e0207 */
[----:B------:R-:W1:Y:S03]  /*13b70*/  @P1 LDC R7, c[0x0][0x44c] ;  /* 0x00011300ff071b82 */ /* 0x000e660000000800 */
[----:B------:R-:W-:Y:S01]  /*13b80*/  LEA.HI.X R4, R4, UR9, R5, 0x1, P0 ;  /* 0x0000000904047c11 */ /* 0x000fe200080f0c05 */
[----:B------:R-:W-:Y:S02]  /*13b90*/  IMAD.MOV.U32 R5, RZ, RZ, R0 ;  /* 0x000000ffff057224 */ /* 0x000fe400078e0000 */
[----:B-1----:R-:W-:-:S05]  /*13ba0*/  @P1 IMAD.HI.U32 R7, R0, R7, RZ ;  /* 0x0000000700071227 */ /* 0x002fca00078e00ff */
        /* <DEDUP_REMOVED lines=9> */
[----:B------:R-:W-:Y:S02]  /*13c40*/  SHF.R.S32.HI R5, RZ, 0x1f, R0 ;  /* 0x0000001fff057819 */ /* 0x000fe40000011400 */
[----:B------:R-:W-:Y:S01]  /*13c50*/  ISETP.GE.AND P1, PT, R12, UR4, PT ;  /* 0x000000040c007c0c */ /* 0x000fe2000bf26270 */
[----:B------:R-:W-:Y:S01]  /*13c60*/  IMAD.IADD R3, R3, 0x1, R7 ;  /* 0x0000000103037824 */ /* 0x000fe200078e0207 */
[----:B------:R-:W-:Y:S01]  /*13c70*/  ISETP.GE.AND P0, PT, R11, UR4, PT ;  /* 0x000000040b007c0c */ /* 0x000fe2000bf06270 */
[----:B------:R-:W-:-:S02]  /*13c80*/  IMAD R5, R5, UR6, RZ ;  /* 0x0000000605057c24 */ /* 0x000fc4000f8e02ff */
[----:B------:R-:W-:-:S04]  /*13c90*/  IMAD.WIDE.U32 R2, R0, UR6, R2 ;  /* 0x0000000600027c25 */ /* 0x000fc8000f8e0002 */
[----:B------:R-:W-:Y:S01]  /*13ca0*/  IMAD R5, R0, UR7, R5 ;  /* 0x0000000700057c24 */ /* 0x000fe2000f8e0205 */
[----:B------:R-:W-:-:S03]  /*13cb0*/  LEA R8, P3, R2, UR8, 0x1 ;  /* 0x0000000802087c11 */ /* 0x000fc6000f8608ff */
[----:B------:R-:W-:Y:S01]  /*13cc0*/  IMAD.IADD R5, R3, 0x1, R5 ;  /* 0x0000000103057824 */ /* 0x000fe200078e0205 */
[----:B------:R-:W-:-:S04]  /*13cd0*/  UMOV UR4, 0xffffffff ;  /* 0xffffffff00047882 */ /* 0x000fc80000000000 */
[----:B------:R-:W-:Y:S01]  /*13ce0*/  LEA.HI.X R7, R2, UR9, R5, 0x1, P3 ;  /* 0x0000000902077c11 */ /* 0x000fe200098f0c05 */
[----:B0-----:R-:W-:Y:S06]  /*13cf0*/  BRA.DIV UR4, `(.L_x_10561) ;  /* 0x0000004a04187947 */ /* 0x001fec000b800000 */
[----:B------:R-:W0:Y:S02]  /*13d00*/  S2R R3, SR_TID.X ;  /* 0x0000000000037919 */ /* 0x000e240000002100 */
[----:B0-----:R-:W-:Y:S02]  /*13d10*/  LOP3.LUT R10, R3, 0x7f, RZ, 0xc0, !PT ;  /* 0x0000007f030a7812 */ /* 0x001fe400078ec0ff */
[----:B------:R-:W2:Y:S04]  /*13d20*/  LDL.LU R3, [R1+0xc] ;  /* 0x00000c0001037983 */ /* 0x000ea80000300800 */
[----:B------:R-:W3:Y:S01]  /*13d30*/  LDL.LU R11, [R1+0x8] ;  /* 0x00000800010b7983 */ /* 0x000ee20000300800 */
[----:B------:R-:W-:-:S03]  /*13d40*/  SHF.R.U32.HI R10, RZ, 0x2, R10 ;  /* 0x00000002ff0a7819 */ /* 0x000fc6000001160a */
[----:B------:R-:W-:Y:S01]  /*13d50*/  SHFL.IDX PT, R2, R4, RZ, 0x1c1f ;  /* 0x001c1fff04027589 */ /* 0x000fe200000e0000 */
[----:B--2---:R-:W-:-:S03]  /*13d60*/  IMAD R5, R3, R9, RZ ;  /* 0x0000000903057224 */ /* 0x004fc600078e02ff */
[----:B------:R-:W0:Y:S01]  /*13d70*/  SHFL.IDX PT, R3, R6, RZ, 0x1c1f ;  /* 0x001c1fff06037589 */ /* 0x000e2200000e0000 */
[----:B---3--:R-:W-:-:S05]  /*13d80*/  IMAD.IADD R0, R10, 0x1, R11 ;  /* 0x000000010a007824 */ /* 0x008fca00078e020b */
        /* <DEDUP_REMOVED lines=35> */
[----:B0-----:R-:W0:Y:S01]  /*13fc0*/  SHFL.IDX PT, R3, R6, 0x3, 0x1c1f ;  /* 0x007c1f0006037f89 */ /* 0x001e2200000e0000 */
[----:B------:R-:W-:-:S05]  /*13fd0*/  VIADD R2, R0, 0x80 ;  /* 0x0000008000027836 */ /* 0x000fca0000000000 */
[----:B------:R-:W-:Y:S01]  /*13fe0*/  ISETP.GE.AND P3, PT, R2, R5, PT ;  /* 0x000000050200720c */ /* 0x000fe20003f66270 */
[----:B------:R-:W-:-:S05]  /*13ff0*/  VIADD R2, R0, 0x60 ;  /* 0x0000006000027836 */ /* 0x000fca0000000000 */
[----:B------:R-:W-:Y:S02]  /*14000*/  ISETP.GE.AND P4, PT, R2, R5, PT ;  /* 0x000000050200720c */ /* 0x000fe40003f86270 */
[----:B------:R-:W-:Y:S04]  /*14010*/  SHFL.IDX PT, R2, R7, RZ, 0x1c1f ;  /* 0x001c1fff07027589 */ /* 0x000fe800000e0000 */
[----:B------:R-:W-:Y:S07]  /*14020*/  SHFL.IDX PT, R7, R7, 0x1, 0x1c1f ;  /* 0x003c1f0007077f89 */ /* 0x000fee00000e0000 */
[----:B0-----:R-:W-:-:S05]  /*14030*/  @!P4 LEA R3, P5, R21, R3, 0x1 ;  /* 0x000000031503c211 */ /* 0x001fca00078a08ff */
[----:B------:R-:W-:Y:S02]  /*14040*/  @!P4 IMAD.X R9, RZ, RZ, R4, P5 ;  /* 0x000000ffff09c224 */ /* 0x000fe400028e0604 */
[----:B------:R-:W0:Y:S02]  /*14050*/  SHFL.IDX PT, R4, R8, RZ, 0x1c1f ;  /* 0x001c1fff08047589 */ /* 0x000e2400000e0000 */
[----:B0-----:R-:W-:-:S05]  /*14060*/  @!P3 LEA R4, P5, R21, R4, 0x1 ;  /* 0x000000041504b211 */ /* 0x001fca00078a08ff */
[----:B------:R-:W-:Y:S02]  /*14070*/  @!P3 IMAD.X R6, RZ, RZ, R2, P5 ;  /* 0x000000ffff06b224 */ /* 0x000fe400028e0602 */
[----:B------:R-:W-:Y:S02]  /*14080*/  @!P4 IMAD.MOV.U32 R2, RZ, RZ, R3 ;  /* 0x000000ffff02c224 */ /* 0x000fe400078e0003 */
[----:B------:R-:W-:-:S05]  /*14090*/  @!P4 IMAD.MOV.U32 R3, RZ, RZ, R9 ;  /* 0x000000ffff03c224 */ /* 0x000fca00078e0009 */
[----:B------:R-:W-:Y:S04]  /*140a0*/  @!P4 LDGSTS.E.BYPASS.LTC128B.128 [R20+0xdc00], desc[UR52][R2.64], !P2 ;  /* 0x0dc000000214cfae */ /* 0x000fe8000d101d74 */
[----:B------:R-:W-:Y:S04]  /*140b0*/  @!P4 LDGSTS.E.BYPASS.LTC128B.128 [R20+0x10c00], desc[UR52][R2.64+0x40], !P1 ;  /* 0x10c000400214cfae */ /* 0x000fe8000c901d74 */
[----:B------:R0:W-:Y:S02]  /*140c0*/  @!P4 LDGSTS.E.BYPASS.LTC128B.128 [R20+0x13c00], desc[UR52][R2.64+0x80], !P0 ;  /* 0x13c000800214cfae */ /* 0x0001e4000c101d74 */
[----:B0-----:R-:W-:-:S02]  /*140d0*/  @!P3 IMAD.MOV.U32 R2, RZ, RZ, R4 ;  /* 0x000000ffff02b224 */ /* 0x001fc400078e0004 */
[----:B------:R-:W-:-:S05]  /*140e0*/  @!P3 IMAD.MOV.U32 R3, RZ, RZ, R6 ;  /* 0x000000ffff03b224 */ /* 0x000fca00078e0006 */
[----:B------:R-:W-:Y:S04]  /*140f0*/  @!P3 LDGSTS.E.BYPASS.LTC128B.128 [R20+0xe400], desc[UR52][R2.64], !P2 ;  /* 0x0e4000000214bfae */ /* 0x000fe8000d101d74 */
[----:B------:R-:W-:Y:S04]  /*14100*/  @!P3 LDGSTS.E.BYPASS.LTC128B.128 [R20+0x11400], desc[UR52][R2.64+0x40], !P1 ;  /* 0x114000400214bfae */ /* 0x000fe8000c901d74 */
[----:B------:R0:W-:Y:S04]  /*14110*/  @!P3 LDGSTS.E.BYPASS.LTC128B.128 [R20+0x14400], desc[UR52][R2.64+0x80], !P0 ;  /* 0x144000800214bfae */ /* 0x0001e8000c101d74 */
[----:B0-----:R0:W1:Y:S02]  /*14120*/  SHFL.IDX PT, R2, R8, 0x1, 0x1c1f ;  /* 0x003c1f0008027f89 */ /* 0x00106400000e0000 */
.L_x_10678:
[----:B------:R-:W-:Y:S02]  /*14130*/  VIADD R0, R0, 0xa0 ;  /* 0x000000a000007836 */ /* 0x000fe40000000000 */
[----:B0-----:R-:W-:-:S03]  /*14140*/  VIADD R8, R17, 0x2d800 ;  /* 0x0002d80011087836 */ /* 0x001fc60000000000 */
        /* <DEDUP_REMOVED lines=11> */
.L_x_10562:
[----:B------:R-:W-:Y:S02]  /*14200*/  PLOP3.LUT P1, PT, P1, P0, PT, 0xa2, 0x0 ;  /* 0x000000000000781c */ /* 0x000fe40000f21472 */
[----:B------:R-:W-:-:S08]  /*14210*/  @P0 R2UR P1, UR4, R17 ;  /* 0x00000000110402ca */ /* 0x000fd00000020000 */
[----:B------:R-:W-:-:S05]  /*14220*/  @P0 PLOP3.LUT P0, PT, P1, PT, PT, 0x80, 0x0 ;  /* 0x000000000000081c */ /* 0x000fca0000f0f070 */
[----:B------:R-:W-:Y:S01]  /*14230*/  @!P1 SYNCS.ARRIVE.TRANS64.RED.A0T1 RZ, [UR4+0x2d800], RZ ;  /* 0x02d800ffffff99a7 */ /* 0x000fe20008200404 */
[----:B------:R-:W-:Y:S07]  /*14240*/  @!P1 ARRIVES.LDGSTSBAR.64.TRANSCNT [UR4+0x2d800] ;  /* 0x02d80000ff0099b0 */ /* 0x000fee0008000a84 */
[----:B------:R-:W-:Y:S05]  /*14250*/  @P0 BRA.U.ANY `(.L_x_10562) ;  /* 0xfffffffd00e80947 */ /* 0x000fea000393ffff */
[----:B0-----:R-:W2:Y:S02]  /*14260*/  LDL.LU R2, [R1+0x24] ;  /* 0x0000240001027983 */ /* 0x001ea40000300800 */
        /* <DEDUP_REMOVED lines=9> */
[----:B------:R-:W1:Y:S03]  /*14300*/  SYNCS.PHASECHK.TRANS64.TRYWAIT P0, [R17+URZ+0x2d820], R0 ;  /* 0x02d82000110075a7 */ /* 0x000e66000800017f */
[----:B01----:R-:W-:Y:S05]  /*14310*/  @!P0 BRA `(.L_x_10564) ;  /* 0x0000004800b48947 */ /* 0x003fea0003800000 */
.L_x_10679:
[----:B------:R-:W-:Y:S05]  /*14320*/  BSYNC B0 ;  /* 0x0000000000007941 */ /* 0x000fea0003800000 */
.L_x_10563:
[----:B------:R-:W0:Y:S01]  /*14330*/  LDL R2, [R1+0x1c] ;  /* 0x00001c0001027983 */ /* 0x000e220000100800 */
[----:B------:R-:W-:Y:S01]  /*14340*/  BSSY B0, `(.L_x_10565) ;  /* 0x0000233000007945 */ /* 0x000fe20003800000 */
[----:B0-----:R-:W-:-:S05]  /*14350*/  VIADD R0, R2, 0xfffffffe ;  /* 0xfffffffe02007836 */ /* 0x001fca0000000000 */
[----:B------:R-:W-:-:S13]  /*14360*/  ISETP.GE.AND P0, PT, R0, R29, PT ;  /* 0x0000001d0000720c */ /* 0x000fda0003f06270 */
[----:B------:R-:W-:Y:S05]  /*14370*/  @!P0 BRA `(.L_x_10566) ;  /* 0x0000002000bc8947 */ /* 0x000fea0003800000 */
[----:B------:R-:W2:Y:S04]  /*14380*/  LDL.LU R2, [R1+0x30] ;  /* 0x0000300001027983 */ /* 0x000ea80000300800 */
[----:B------:R-:W3:Y:S04]  /*14390*/  LDL.LU R6, [R1+0x18] ;  /* 0x0000180001067983 */ /* 0x000ee80000300800 */
[----:B------:R-:W4:Y:S04]  /*143a0*/  LDL.LU R3, [R1+0x3c] ;  /* 0x00003c0001037983 */ /* 0x000f280000300800 */
[----:B------:R-:W5:Y:S04]  /*143b0*/  LDL.LU R5, [R1+0x14] ;  /* 0x0000140001057983 */ /* 0x000f680000300800 */
[----:B------:R-:W5:Y:S01]  /*143c0*/  LDL.LU R4, [R1+0x40] ;  /* 0x0000400001047983 */ /* 0x000f620000300800 */
[----:B------:R-:W-:Y:S01]  /*143d0*/  BSSY B2, `(.L_x_10567) ;  /* 0x00000c3000027945 */ /* 0x000fe20003800000 */
[----:B--2---:R-:W-:-:S04]  /*143e0*/  VIADD R2, R2, 0x1 ;  /* 0x0000000102027836 */ /* 0x004fc80000000000 */
[----:B---3--:R-:W-:Y:S01]  /*143f0*/  IMAD R2, R2, R6, RZ ;  /* 0x0000000602027224 */ /* 0x008fe200078e02ff */
[----:B----4-:R-:W-:-:S04]  /*14400*/  LOP3.LUT R3, RZ, R3, RZ, 0x33, !PT ;  /* 0x00000003ff037212 */ /* 0x010fc800078e33ff */
[----:B------:R-:W-:-:S04]  /*14410*/  LOP3.LUT R2, RZ, R2, RZ, 0x33, !PT ;  /* 0x00000002ff027212 */ /* 0x000fc800078e33ff */
[----:B-----5:R-:W-:Y:S02]  /*14420*/  VIADDMNMX R2, R2, -R5, R3, !PT ;  /* 0x8000000502027246 */ /* 0x020fe40007800103 */
[----:B------:R-:W-:-:S04]  /*14430*/  LOP3.LUT R3, RZ, R4, RZ, 0x33, !PT ;  /* 0x00000004ff037212 */ /* 0x000fc800078e33ff */
[----:B------:R-:W-:Y:S02]  /*14440*/  VIMNMX R6, R2, R3, !PT ;  /* 0x0000000302067248 */ /* 0x000fe40007fe0100 */
[----:B------:R-:W-:-:S04]  /*14450*/  LOP3.LUT R3, RZ, R29, RZ, 0x33, !PT ;  /* 0x0000001dff037212 */ /* 0x000fc800078e33ff */
[----:B------:R-:W-:Y:S02]  /*14460*/  VIADDMNMX R10, R6, 0x2, R3, !PT ;  /* 0x00000002060a7846 */ /* 0x000fe40007800103 */
[----:B------:R-:W-:-:S05]  /*14470*/  LOP3.LUT R3, RZ, R6, RZ, 0x33, !PT ;  /* 0x00000006ff037212 */ /* 0x000fca00078e33ff */
[----:B------:R-:W-:-:S05]  /*14480*/  IMAD.IADD R3, R10, 0x1, R3 ;  /* 0x000000010a037824 */ /* 0x000fca00078e0203 */
[----:B------:R-:W-:-:S04]  /*14490*/  LOP3.LUT R3, R3, 0x1, RZ, 0xc0, !PT ;  /* 0x0000000103037812 */ /* 0x000fc800078ec0ff */
[----:B------:R-:W-:-:S13]  /*144a0*/  ISETP.NE.U32.AND P0, PT, R3, 0x1, PT ;  /* 0x000000010300780c */ /* 0x000fda0003f05070 */
[----:B------:R-:W-:Y:S05]  /*144b0*/  @P0 BRA `(.L_x_10568) ;  /* 0x0000000800d00947 */ /* 0x000fea0003800000 */
[----:B------:R-:W2:Y:S01]  /*144c0*/  LDL R4, [R1] ;  /* 0x0000000001047983 */ /* 0x000ea20000100800 */
[----:B------:R-:W-:Y:S01]  /*144d0*/  VIADD R7, R18, 0x1 ;  /* 0x0000000112077836 */ /* 0x000fe20000000000 */
[----:B------:R-:W-:Y:S04]  /*144e0*/  BSSY B1, `(.L_x_10569) ;  /* 0x00000ad000017945 */ /* 0x000fe80003800000 */
[----:B------:R-:W-:-:S04]  /*144f0*/  ISETP.NE.AND P0, PT, R7, 0x2, PT ;  /* 0x000000020700780c */ /* 0x000fc80003f05270 */
[----:B------:R-:W-:Y:S02]  /*14500*/  SEL R9, RZ, 0x1, P0 ;  /* 0x00000001ff097807 */ /* 0x000fe40000000000 */
[----:B------:R-:W-:Y:S02]  /*14510*/  SEL R7, R7, RZ, P0 ;  /* 0x000000ff07077207 */ /* 0x000fe40000000000 */
[----:B------:R-:W-:Y:S02]  /*14520*/  LOP3.LUT R9, R28, R9, RZ, 0x3c, !PT ;  /* 0x000000091c097212 */ /* 0x000fe400078e3cff */
[----:B--2---:R-:W-:-:S13]  /*14530*/  LOP3.LUT P1, RZ, R4, 0x1, RZ, 0xc0, !PT ;  /* 0x0000000104ff7812 */ /* 0x004fda000782c0ff */
[----:B------:R-:W-:Y:S05]  /*14540*/  @!P1 BRA `(.L_x_10570) ;  /* 0x0000000800989947 */ /* 0x000fea0003800000 */
[----:B------:R-:W-:Y:S01]  /*14550*/  ULDC.64 UR4, c[0x0][0x418] ;  /* 0x0001060000047ab9 */ /* 0x000fe20000000a00 */
[----:B------:R-:W-:Y:S01]  /*14560*/  IMAD.MOV.U32 R5, RZ, RZ, R19 ;  /* 0x000000ffff057224 */ /* 0x000fe200078e0013 */
[----:B------:R-:W-:-:S04]  /*14570*/  ISETP.NE.U32.AND P0, PT, RZ, UR4, PT ;  /* 0x00000004ff007c0c */ /* 0x000fc8000bf05070 */
[----:B------:R-:W-:-:S13]  /*14580*/  ISETP.NE.AND.EX P0, PT, RZ, UR5, PT, P0 ;  /* 0x00000005ff007c0c */ /* 0x000fda000bf05300 */
[----:B------:R-:W-:Y:S05]  /*14590*/  @!P0 BRA `(.L_x_10571) ;  /* 0x0000000000448947 */ /* 0x000fea0003800000 */
[----:B------:R-:W0:Y:S01]  /*145a0*/  LDC R5, c[0x0][0x43c] ;  /* 0x00010f00ff057b82 */ /* 0x000e220000000800 */
[----:B------:R-:W-:Y:S01]  /*145b0*/  ULDC.64 UR6, c[0x0][0x428] ;  /* 0x00010a0000067ab9 */ /* 0x000fe20000000a00 */
[----:B0-----:R-:W-:-:S13]  /*145c0*/  ISETP.NE.AND P0, PT, R5, 0x1, PT ;  /* 0x000000010500780c */ /* 0x001fda0003f05270 */
[----:B------:R-:W0:Y:S02]  /*145d0*/  @P0 LDC.64 R2, c[0x0][0x440] ;  /* 0x00011000ff020b82 */ /* 0x000e240000000a00 */
[----:B0-----:R-:W-:-:S04]  /*145e0*/  @P0 IMAD.HI.U32 R4, R0, R2, RZ ;  /* 0x0000000200040227 */ /* 0x001fc800078e00ff */
[----:B------:R-:W-:Y:S01]  /*145f0*/  IMAD.MOV.U32 R2, RZ, RZ, R0 ;  /* 0x000000ffff027224 */ /* 0x000fe200078e0000 */
[----:B------:R-:W-:Y:S01]  /*14600*/  @P0 SHF.R.U32.HI R2, RZ, R3, R4 ;  /* 0x00000003ff020219 */ /* 0x000fe20000011604 */
[----:B------:R-:W-:-:S04]  /*14610*/  IMAD R4, R25, UR6, RZ ;  /* 0x0000000619047c24 */ /* 0x000fc8000f8e02ff */
[----:B------:R-:W-:Y:S02]  /*14620*/  IMAD.MOV R3, RZ, RZ, -R2 ;  /* 0x000000ffff037224 */ /* 0x000fe400078e0a02 */
[----:B------:R-:W-:Y:S02]  /*14630*/  IMAD R4, R23, UR7, R4 ;  /* 0x0000000717047c24 */ /* 0x000fe4000f8e0204 */
[----:B------:R-:W-:Y:S01]  /*14640*/  IMAD R0, R5, R3, R0 ;  /* 0x0000000305007224 */ /* 0x000fe200078e0200 */
[----:B------:R-:W-:-:S03]  /*14650*/  SHF.R.S32.HI R3, RZ, 0x1f, R2 ;  /* 0x0000001fff037819 */ /* 0x000fc60000011402 */
[----:B------:R-:W-:-:S04]  /*14660*/  IMAD.WIDE.U32 R2, R23, UR6, R2 ;  /* 0x0000000617027c25 */ /* 0x000fc8000f8e0002 */
[----:B------:R-:W-:Y:S01]  /*14670*/  IMAD.IADD R3, R4, 0x1, R3 ;  /* 0x0000000104037824 */ /* 0x000fe200078e0203 */
[----:B------:R-:W-:-:S04]  /*14680*/  LEA R4, P0, R2, UR4, 0x2 ;  /* 0x0000000402047c11 */ /* 0x000fc8000f8010ff */
[----:B------:R-:W-:-:S06]  /*14690*/  LEA.HI.X R5, R2, UR5, R3, 0x2, P0 ;  /* 0x0000000502057c11 */ /* 0x000fcc00080f1403 */
[----:B------:R0:W5:Y:S03]  /*146a0*/  LDG.E R5, desc[UR52][R4.64] ;  /* 0x0000003404057981 */ /* 0x000166000c1e1900 */
.L_x_10571:
[----:B------:R-:W-:Y:S01]  /*146b0*/  IMAD R3, R7, 0x8, R17 ;  /* 0x0000000807037824 */ /* 0x000fe200078e0211 */
[----:B------:R-:W-:Y:S01]  /*146c0*/  SHF.L.U32 R2, R9, 0x1f, RZ ;  /* 0x0000001f09027819 */ /* 0x000fe200000006ff */
[----:B------:R-:W-:Y:S03]  /*146d0*/  BSSY B3, `(.L_x_10572) ;  /* 0x0000003000037945 */ /* 0x000fe60003800000 */
[----:B------:R-:W1:Y:S02]  /*146e0*/  SYNCS.PHASECHK.TRANS64.TRYWAIT P0, [R3+URZ+0x2d840], R2 ;  /* 0x02d84002030075a7 */ /* 0x000e64000800017f */
[----:B-1----:R-:W-:Y:S05]  /*146f0*/  @!P0 BRA `(.L_x_10573) ;  /* 0x0000004400d08947 */ /* 0x002fea0003800000 */
.L_x_10680:
[----:B------:R-:W-:Y:S05]  /*14700*/  BSYNC B3 ;  /* 0x0000000000037941 */ /* 0x000fea0003800000 */
.L_x_10572:
        /* <DEDUP_REMOVED lines=12> */
.L_x_10575:
[----:B------:R-:W-:Y:S05]  /*147d0*/  BSYNC B3 ;  /* 0x0000000000037941 */ /* 0x000fea0003800000 */
.L_x_10574:
        /* <DEDUP_REMOVED lines=11> */
.L_x_10576:
        /* <DEDUP_REMOVED lines=16> */
.L_x_10577:
        /* <DEDUP_REMOVED lines=16> */
.L_x_10578:
        /* <DEDUP_REMOVED lines=15> */
.L_x_10681:
[----:B------:R-:W-:Y:S05]  /*14b80*/  BSYNC B3 ;  /* 0x0000000000037941 */ /* 0x000fea0003800000 */
.L_x_10579:
        /* <DEDUP_REMOVED lines=12> */
.L_x_10582:
[----:B------:R-:W-:Y:S05]  /*14c50*/  BSYNC B3 ;  /* 0x0000000000037941 */ /* 0x000fea0003800000 */
.L_x_10581:
        /* <DEDUP_REMOVED lines=11> */
.L_x_10583:
        /* <DEDUP_REMOVED lines=15> */
.L_x_10584:
        /* <DEDUP_REMOVED lines=15> */
.L_x_10585:
        /* <DEDUP_REMOVED lines=12> */
.L_x_10570:
[----:B------:R-:W-:Y:S05]  /*14fb0*/  BSYNC B1 ;  /* 0x0000000000017941 */ /* 0x000fea0003800000 */
.L_x_10569:
[----:B------:R-:W2:Y:S01]  /*14fc0*/  LDL.LU R0, [R1+0x1c] ;  /* 0x00001c0001007983 */ /* 0x000ea20000300800 */
[----:B------:R-:W-:Y:S02]  /*14fd0*/  IMAD.MOV.U32 R18, RZ, RZ, R7 ;  /* 0x000000ffff127224 */ /* 0x000fe400078e0007 */
[----:B------:R-:W-:Y:S02]  /*14fe0*/  IMAD.MOV.U32 R28, RZ, RZ, R9 ;  /* 0x000000ffff1c7224 */ /* 0x000fe400078e0009 */
[----:B--2---:R-:W-:-:S07]  /*14ff0*/  VIADD R0, R0, 0xfffffffd ;  /* 0xfffffffd00007836 */ /* 0x004fce0000000000 */
.L_x_10568:
[----:B------:R-:W-:Y:S05]  /*15000*/  BSYNC B2 ;  /* 0x0000000000027941 */ /* 0x000fea0003800000 */
.L_x_10567:
[----:B------:R-:W-:-:S05]  /*15010*/  VIADD R3, R10, 0xfffffffe ;  /* 0xfffffffe0a037836 */ /* 0x000fca0000000000 */
[----:B------:R-:W-:-:S13]  /*15020*/  ISETP.NE.AND P0, PT, R3, R6, PT ;  /* 0x000000060300720c */ /* 0x000fda0003f05270 */
[----:B------:R-:W-:Y:S05]  /*15030*/  @!P0 BRA `(.L_x_10566) ;  /* 0x00000014008c8947 */ /* 0x000fea0003800000 */
[----:B------:R-:W-:-:S07]  /*15040*/  IMAD.MOV.U32 R4, RZ, RZ, R19 ;  /* 0x000000ffff047224 */ /* 0x000fce00078e0013 */
.L_x_10620:
[----:B------:R-:W2:Y:S01]  /*15050*/  LDL R2, [R1] ;  /* 0x0000000001027983 */ /* 0x000ea20000100800 */
[----:B------:R-:W-:Y:S01]  /*15060*/  VIADD R6, R18, 0x1 ;  /* 0x0000000112067836 */ /* 0x000fe20000000000 */
[----:B------:R-:W-:Y:S05]  /*15070*/  YIELD ;  /* 0x0000000000007946 */ /* 0x000fea0003800000 */
[----:B------:R-:W-:Y:S01]  /*15080*/  ISETP.NE.AND P0, PT, R6, 0x2, PT ;  /* 0x000000020600780c */ /* 0x000fe20003f05270 */
[----:B------:R-:W-:Y:S03]  /*15090*/  BSSY B1, `(.L_x_10586) ;  /* 0x00000aa000017945 */ /* 0x000fe60003800000 */
[----:B------:R-:W-:-:S02]  /*150a0*/  SEL R7, RZ, 0x1, P0 ;  /* 0x00000001ff077807 */ /* 0x000fc40000000000 */
        /* <DEDUP_REMOVED lines=24> */
[----:B------:R-:W-:-:S05]  /*15230*/  LEA.HI.X R5, R2, UR5, R3, 0x2, P0 ;  /* 0x0000000502057c11 */ /* 0x000fca00080f1403 */
[----:B------:R0:W5:Y:S04]  /*15240*/  LDG.E R4, desc[UR52][R4.64] ;  /* 0x0000003404047981 */ /* 0x000168000c1e1900 */
.L_x_10588:
[----:B------:R-:W-:Y:S01]  /*15250*/  IMAD R3, R6, 0x8, R17 ;  /* 0x0000000806037824 */ /* 0x000fe200078e0211 */
[----:B------:R-:W-:Y:S01]  /*15260*/  SHF.L.U32 R2, R7, 0x1f, RZ ;  /* 0x0000001f07027819 */ /* 0x000fe200000006ff */
[----:B------:R-:W-:Y:S03]  /*15270*/  BSSY B2, `(.L_x_10589) ;  /* 0x0000003000027945 */ /* 0x000fe60003800000 */
[----:B------:R-:W1:Y:S02]  /*15280*/  SYNCS.PHASECHK.TRANS64.TRYWAIT P0, [R3+URZ+0x2d840], R2 ;  /* 0x02d84002030075a7 */ /* 0x000e64000800017f */
[----:B-1----:R-:W-:Y:S05]  /*15290*/  @!P0 BRA `(.L_x_10590) ;  /* 0x0000003c00108947 */ /* 0x002fea0003800000 */
.L_x_10682:
[----:B------:R-:W-:Y:S05]  /*152a0*/  BSYNC B2 ;  /* 0x0000000000027941 */ /* 0x000fea0003800000 */
.L_x_10589:
        /* <DEDUP_REMOVED lines=12> */
.L_x_10592:
[----:B------:R-:W-:Y:S05]  /*15370*/  BSYNC B2 ;  /* 0x0000000000027941 */ /* 0x000fea0003800000 */
.L_x_10591:
        /* <DEDUP_REMOVED lines=11> */
.L_x_10593:
        /* <DEDUP_REMOVED lines=16> */
.L_x_10594:
        /* <DEDUP_REMOVED lines=16> */
.L_x_10595:
        /* <DEDUP_REMOVED lines=15> */
.L_x_10683:
[----:B------:R-:W-:Y:S05]  /*15720*/  BSYNC B2 ;  /* 0x0000000000027941 */ /* 0x000fea0003800000 */
.L_x_10596:
        /* <DEDUP_REMOVED lines=11> */
.L_x_10599:
[----:B------:R-:W-:Y:S05]  /*157e0*/  BSYNC B2 ;  /* 0x0000000000027941 */ /* 0x000fea0003800000 */
.L_x_10598:
        /* <DEDUP_REMOVED lines=10> */
.L_x_10600:
        /* <DEDUP_REMOVED lines=15> */
.L_x_10601:
        /* <DEDUP_REMOVED lines=15> */
.L_x_10602:
        /* <DEDUP_REMOVED lines=12> */
.L_x_10587:
[----:B------:R-:W-:Y:S05]  /*15b30*/  BSYNC B1 ;  /* 0x0000000000017941 */ /* 0x000fea0003800000 */
.L_x_10586:
[----:B------:R-:W2:Y:S01]  /*15b40*/  LDL R2, [R1] ;  /* 0x0000000001027983 */ /* 0x000ea20000100800 */
[----:B------:R-:W-:Y:S01]  /*15b50*/  VIADD R18, R6, 0x1 ;  /* 0x0000000106127836 */ /* 0x000fe20000000000 */
[----:B------:R-:W-:Y:S01]  /*15b60*/  BSSY B1, `(.L_x_10603) ;  /* 0x00000ad000017945 */ /* 0x000fe20003800000 */
[----:B------:R-:W-:-:S03]  /*15b70*/  VIADD R9, R0, 0xffffffff ;  /* 0xffffffff00097836 */ /* 0x000fc60000000000 */
        /* <DEDUP_REMOVED lines=28> */
.L_x_10605:
[----:B------:R-:W-:Y:S01]  /*15d40*/  IMAD R2, R18, 0x8, R17 ;  /* 0x0000000812027824 */ /* 0x000fe200078e0211 */
[----:B------:R-:W-:Y:S01]  /*15d50*/  SHF.L.U32 R3, R28, 0x1f, RZ ;  /* 0x0000001f1c037819 */ /* 0x000fe200000006ff */
[----:B------:R-:W-:Y:S03]  /*15d60*/  BSSY B2, `(.L_x_10606) ;  /* 0x0000003000027945 */ /* 0x000fe60003800000 */
[----:B------:R-:W1:Y:S02]  /*15d70*/  SYNCS.PHASECHK.TRANS64.TRYWAIT P0, [R2+URZ+0x2d840], R3 ;  /* 0x02d84003020075a7 */ /* 0x000e64000800017f */
[----:B-1----:R-:W-:Y:S05]  /*15d80*/  @!P0 BRA `(.L_x_10607) ;  /* 0x00000030007c8947 */ /* 0x002fea0003800000 */
.L_x_10684:
[----:B------:R-:W-:Y:S05]  /*15d90*/  BSYNC B2 ;  /* 0x0000000000027941 */ /* 0x000fea0003800000 */
.L_x_10606:
        /* <DEDUP_REMOVED lines=12> */
.L_x_10609:
[----:B------:R-:W-:Y:S05]  /*15e60*/  BSYNC B2 ;  /* 0x0000000000027941 */ /* 0x000fea0003800000 */
.L_x_10608:
        /* <DEDUP_REMOVED lines=12> */
.L_x_10610:
        /* <DEDUP_REMOVED lines=16> */
.L_x_10611:
        /* <DEDUP_REMOVED lines=16> */
.L_x_10612:
        /* <DEDUP_REMOVED lines=15> */
.L_x_10685:
[----:B------:R-:W-:Y:S05]  /*16220*/  BSYNC B2 ;  /* 0x0000000000027941 */ /* 0x000fea0003800000 */
.L_x_10613:
        /* <DEDUP_REMOVED lines=11> */
.L_x_10616:
[----:B------:R-:W-:Y:S05]  /*162e0*/  BSYNC B2 ;  /* 0x0000000000027941 */ /* 0x000fea0003800000 */
.L_x_10615:
        /* <DEDUP_REMOVED lines=10> */
.L_x_10617:
        /* <DEDUP_REMOVED lines=15> */
.L_x_10618:
        /* <DEDUP_REMOVED lines=15> */
.L_x_10619:
        /* <DEDUP_REMOVED lines=12> */
.L_x_10604:
[----:B------:R-:W-:Y:S05]  /*16630*/  BSYNC B1 ;  /* 0x0000000000017941 */ /* 0x000fea0003800000 */
.L_x_10603:
[----:B------:R-:W-:Y:S01]  /*16640*/  ISETP.GT.AND P0, PT, R9, R29, PT ;  /* 0x0000001d0900720c */ /* 0x000fe20003f04270 */
[----:B------:R-:W-:-:S12]  /*16650*/  VIADD R0, R0, 0xfffffffe ;  /* 0xfffffffe00007836 */ /* 0x000fd80000000000 */
[----:B------:R-:W-:Y:S05]  /*16660*/  @P0 BRA `(.L_x_10620) ;  /* 0xffffffe800780947 */ /* 0x000fea000383ffff */
.L_x_10566:
[----:B------:R-:W-:Y:S05]  /*16670*/  BSYNC B0 ;  /* 0x0000000000007941 */ /* 0x000fea0003800000 */
.L_x_10565:
[----:B------:R-:W0:Y:S01]  /*16680*/  S2R R2, SR_TID.X ;  /* 0x0000000000027919 */ /* 0x000e220000002100 */
[----:B------:R-:W-:Y:S01]  /*16690*/  BSSY B0, `(.L_x_10621) ;  /* 0x0000010000007945 */ /* 0x000fe20003800000 */
[----:B0-----:R-:W-:-:S04]  /*166a0*/  LOP3.LUT R6, R2, 0x7f, RZ, 0xc0, !PT ;  /* 0x0000007f02067812 */ /* 0x001fc800078ec0ff */
[----:B------:R-:W-:-:S13]  /*166b0*/  ISETP.NE.AND P0, PT, R6, RZ, PT ;  /* 0x000000ff0600720c */ /* 0x000fda0003f05270 */
[----:B------:R-:W-:Y:S05]  /*166c0*/  @P0 BRA `(.L_x_10622) ;  /* 0x0000000000300947 */ /* 0x000fea0003800000 */
[----:B------:R-:W0:Y:S01]  /*166d0*/  S2R R5, SR_LANEID ;  /* 0x0000000000057919 */ /* 0x000e220000000000 */
        /* <DEDUP_REMOVED lines=11> */
.L_x_10622:
[----:B------:R-:W-:Y:S05]  /*16790*/  BSYNC B0 ;  /* 0x0000000000007941 */ /* 0x000fea0003800000 */
.L_x_10621:
[----:B------:R-:W2:Y:S01]  /*167a0*/  LDL R0, [R1] ;  /* 0x0000000001007983 */ /* 0x000ea20000100800 */
[----:B------:R-:W-:Y:S01]  /*167b0*/  BSSY B0, `(.L_x_10623) ;  /* 0x0000046000007945 */ /* 0x000fe20003800000 */
[----:B--2---:R-:W-:-:S13]  /*167c0*/  LOP3.LUT P0, RZ, R0, 0x1, RZ, 0xc0, !PT ;  /* 0x0000000100ff7812 */ /* 0x004fda000780c0ff */
[----:B------:R-:W-:Y:S05]  /*167d0*/  @!P0 BRA `(.L_x_10624) ;  /* 0x00000004000c8947 */ /* 0x000fea0003800000 */
[----:B------:R-:W-:Y:S01]  /*167e0*/  IMAD R3, R18, 0x8, R17 ;  /* 0x0000000812037824 */ /* 0x000fe200078e0211 */
[----:B------:R-:W-:Y:S01]  /*167f0*/  SHF.L.U32 R0, R28, 0x1f, RZ ;  /* 0x0000001f1c007819 */ /* 0x000fe200000006ff */
[----:B------:R-:W-:Y:S01]  /*16800*/  BSSY B1, `(.L_x_10625) ;  /* 0x0000004000017945 */ /* 0x000fe20003800000 */
[----:B------:R-:W-:Y:S02]  /*16810*/  ISETP.NE.AND P1, PT, R6, RZ, PT ;  /* 0x000000ff0600720c */ /* 0x000fe40003f25270 */
[----:B------:R-:W0:Y:S02]  /*16820*/  SYNCS.PHASECHK.TRANS64.TRYWAIT P0, [R3+URZ+0x2d860], R0 ;  /* 0x02d86000030075a7 */ /* 0x000e24000800017f */
[----:B0-----:R-:W-:Y:S09]  /*16830*/  @!P0 BRA `(.L_x_10626) ;  /* 0x0000002400f88947 */ /* 0x001ff20003800000 */
.L_x_10686:
[----:B------:R-:W-:Y:S05]  /*16840*/  BSYNC B1 ;  /* 0x0000000000017941 */ /* 0x000fea0003800000 */
.L_x_10625:
[----:B------:R-:W-:Y:S04]  /*16850*/  BSSY B1, `(.L_x_10627) ;  /* 0x0000009000017945 */ /* 0x000fe80003800000 */
[----:B------:R-:W-:Y:S05]  /*16860*/  @P1 BRA `(.L_x_10628) ;  /* 0x00000000001c1947 */ /* 0x000fea0003800000 */
[----:B------:R-:W1:Y:S01]  /*16870*/  S2R R2, SR_TID.X ;  /* 0x0000000000027919 */ /* 0x000e620000002100 */
[----:B0-----:R-:W-:-:S04]  /*16880*/  IMAD.MOV.U32 R0, RZ, RZ, 0x6000 ;  /* 0x00006000ff007424 */ /* 0x001fc800078e00ff */
[----:B------:R2:W-:Y:S01]  /*16890*/  SYNCS.ARRIVE.TRANS64 RZ, [R3+URZ+0x2d850], R0 ;  /* 0x02d8500003ff79a7 */ /* 0x0005e2000800003f */
[----:B-1----:R-:W-:-:S04]  /*168a0*/  LOP3.LUT R2, R2, 0x1f, RZ, 0xc0, !PT ;  /* 0x0000001f02027812 */ /* 0x002fc800078ec0ff */
[----:B------:R-:W-:-:S13]  /*168b0*/  ISETP.NE.AND P0, PT, R2, RZ, PT ;  /* 0x000000ff0200720c */ /* 0x000fda0003f05270 */
[----:B--2---:R-:W-:Y:S05]  /*168c0*/  @!P0 BRA `(.L_x_10628) ;  /* 0x0000000000048947 */ /* 0x004fea0003800000 */
[----:B------:R-:W-:Y:S01]  /*168d0*/  BPT.TRAP 0x1 ;  /* 0x000000040000795c */ /* 0x000fe20000300000 */
.L_x_10628:
[----:B------:R-:W-:Y:S05]  /*168e0*/  BSYNC B1 ;  /* 0x0000000000017941 */ /* 0x000fea0003800000 */
.L_x_10627:
[----:B0-----:R-:W-:Y:S01]  /*168f0*/  IMAD R0, R18, 0x6000, R17 ;  /* 0x0000600012007824 */ /* 0x001fe200078e0211 */
        /* <DEDUP_REMOVED lines=9> */
.L_x_10629:
        /* <DEDUP_REMOVED lines=15> */
.L_x_10630:
        /* <DEDUP_REMOVED lines=15> */
.L_x_10631:
        /* <DEDUP_REMOVED lines=10> */
.L_x_10624:
[----:B------:R-:W-:Y:S05]  /*16c10*/  BSYNC B0 ;  /* 0x0000000000007941 */ /* 0x000fea0003800000 */
.L_x_10623:
[----:B------:R-:W-:-:S05]  /*16c20*/  VIADD R18, R18, 0x1 ;  /* 0x0000000112127836 */ /* 0x000fca0000000000 */
[----:B------:R-:W-:-:S04]  /*16c30*/  ISETP.NE.AND P0, PT, R18, 0x2, PT ;  /* 0x000000021200780c */ /* 0x000fc80003f05270 */
[----:B------:R-:W-:Y:S02]  /*16c40*/  SEL R3, RZ, 0x1, P0 ;  /* 0x00000001ff037807 */ /* 0x000fe40000000000 */
[----:B------:R-:W-:Y:S02]  /*16c50*/  SEL R18, R18, RZ, P0 ;  /* 0x000000ff12127207 */ /* 0x000fe40000000000 */
[----:B------:R-:W-:-:S07]  /*16c60*/  LOP3.LUT R28, R28, R3, RZ, 0x3c, !PT ;  /* 0x000000031c1c7212 */ /* 0x000fce00078e3cff */
.L_x_10547:
[----:B------:R-:W-:Y:S05]  /*16c70*/  BSYNC B7 ;  /* 0x0000000000077941 */ /* 0x000fea0003800000 */
.L_x_10545:
[----:B------:R-:W3:Y:S02]  /*16c80*/  LDL R0, [R1] ;  /* 0x0000000001007983 */ /* 0x000ee40000100800 */
        /* <DEDUP_REMOVED lines=11> */
.L_x_10632:
[----:B------:R-:W3:Y:S01]  /*16d40*/  S2R R0, SR_TID.X ;  /* 0x0000000000007919 */ /* 0x000ee20000002100 */
[----:B------:R-:W-:Y:S01]  /*16d50*/  UMOV UR4, 0xffffffff ;  /* 0xffffffff00047882 */ /* 0x000fe20000000000 */
[----:B---3--:R-:W-:-:S04]  /*16d60*/  LOP3.LUT R8, R0, 0x1f, RZ, 0xc0, !PT ;  /* 0x0000001f00087812 */ /* 0x008fc800078ec0ff */
[----:B------:R-:W-:Y:S01]  /*16d70*/  ISETP.NE.AND P0, PT, R8, 0x1f, PT ;  /* 0x0000001f0800780c */ /* 0x000fe20003f05270 */
[----:B------:R-:W-:-:S12]  /*16d80*/  BRA.DIV UR4, `(.L_x_10634) ;  /* 0x0000002204b87947 */ /* 0x000fd8000b800000 */
[----:B------:R-:W-:Y:S01]  /*16d90*/  IMAD.IADD R9, R27, 0x1, R8 ;  /* 0x000000011b097824 */ /* 0x000fe200078e0208 */
[----:B------:R-:W-:-:S04]  /*16da0*/  ULDC UR4, c[0x0][0xc3c] ;  /* 0x00030f0000047ab9 */ /* 0x000fc80000000800 */
[----:B------:R-:W-:-:S13]  /*16db0*/  ISETP.GE.OR P1, PT, R9, UR4, !P0 ;  /* 0x0000000409007c0c */ /* 0x000fda000c726670 */
[----:B------:R-:W3:Y:S08]  /*16dc0*/  @!P1 LDC.64 R2, c[0x0][0xc80] ;  /* 0x00032000ff029b82 */ /* 0x000ef00000000a00 */
[----:B01----:R-:W0:Y:S01]  /*16dd0*/  @!P1 LDC.64 R4, c[0x0][0xc78] ;  /* 0x00031e00ff049b82 */ /* 0x003e220000000a00 */
[----:B---3--:R-:W-:-:S05]  /*16de0*/  @!P1 IMAD.WIDE R2, R9, 0x4, R2 ;  /* 0x0000000409029825 */ /* 0x008fca00078e0202 */
[----:B------:R0:W3:Y:S02]  /*16df0*/  @!P1 LDG.E R7, desc[UR52][R2.64] ;  /* 0x0000003402079981 */ /* 0x0000e4000c1e1900 */
[----:B0-----:R-:W-:-:S05]  /*16e00*/  @!P1 IMAD.WIDE R2, R9, 0x4, R4 ;  /* 0x0000000409029825 */ /* 0x001fca00078e0204 */
[----:B------:R-:W4:Y:S01]  /*16e10*/  @!P1 LDG.E R4, desc[UR52][R2.64] ;  /* 0x0000003402049981 */ /* 0x000f22000c1e1900 */
        /* <DEDUP_REMOVED lines=9> */
[----:B---3--:R-:W-:Y:S02]  /*16eb0*/  @!P1 IMAD.MOV.U32 R25, RZ, RZ, R7 ;  /* 0x000000ffff199224 */ /* 0x008fe400078e0007 */
[----:B----4-:R-:W-:Y:S01]  /*16ec0*/  @!P1 IMAD.MOV.U32 R5, RZ, RZ, R4 ;  /* 0x000000ffff059224 */ /* 0x010fe200078e0004 */
        /* <DEDUP_REMOVED lines=18> */
.L_x_10696:
[----:B------:R-:W-:Y:S02]  /*16ff0*/  ULDC UR4, c[0x0][0xc38] ;  /* 0x00030e0000047ab9 */ /* 0x000fe40000000800 */
[----:B------:R-:W-:-:S04]  /*17000*/  IMAD.U32 R4, RZ, RZ, UR4 ;  /* 0x00000004ff047e24 */ /* 0x000fc8000f8e00ff */
[----:B-1----:R-:W-:-:S04]  /*17010*/  IMAD R3, R14, R4, RZ ;  /* 0x000000040e037224 */ /* 0x002fc800078e02ff */
[----:B------:R-:W-:-:S05]  /*17020*/  IMAD.IADD R6, R6, 0x1, R3 ;  /* 0x0000000106067824 */ /* 0x000fca00078e0203 */
[----:B------:R-:W-:-:S13]  /*17030*/  ISETP.GT.AND P6, PT, R6, R0, PT ;  /* 0x000000000600720c */ /* 0x000fda0003fc4270 */
[----:B------:R-:W-:Y:S05]  /*17040*/  @P6 BRA `(.L_x_10635) ;  /* 0x0000000000a46947 */ /* 0x000fea0003800000 */
.L_x_10638:
[----:B0-----:R-:W0:Y:S01]  /*17050*/  LDC R2, c[0x0][0xc3c] ;  /* 0x00030f00ff027b82 */ /* 0x001e220000000800 */
[----:B------:R-:W-:-:S05]  /*17060*/  VIADD R27, R27, 0x1f ;  /* 0x0000001f1b1b7836 */ /* 0x000fca0000000000 */
[----:B0-----:R-:W-:-:S13]  /*17070*/  ISETP.GE.AND P6, PT, R27, R2, PT ;  /* 0x000000021b00720c */ /* 0x001fda0003fc6270 */
[----:B------:R-:W-:Y:S05]  /*17080*/  @P6 BRA `(.L_x_10636) ;  /* 0x0000000800bc6947 */ /* 0x000fea0003800000 */
[----:B------:R-:W0:Y:S01]  /*17090*/  S2R R3, SR_TID.X ;  /* 0x0000000000037919 */ /* 0x000e220000002100 */
[----:B------:R-:W-:Y:S01]  /*170a0*/  IMAD.MOV.U32 R25, RZ, RZ, RZ ;  /* 0x000000ffff197224 */ /* 0x000fe200078e00ff */
[----:B0-----:R-:W-:-:S05]  /*170b0*/  LOP3.LUT R3, R3, 0x1f, RZ, 0xc0, !PT ;  /* 0x0000001f03037812 */ /* 0x001fca00078ec0ff */
[----:B------:R-:W-:-:S05]  /*170c0*/  IMAD.IADD R7, R27, 0x1, R3 ;  /* 0x000000011b077824 */ /* 0x000fca00078e0203 */
[----:B------:R-:W-:-:S13]  /*170d0*/  ISETP.GE.OR P6, PT, R7, R2, !P0 ;  /* 0x000000020700720c */ /* 0x000fda00047c6670 */
[----:B------:R-:W0:Y:S08]  /*170e0*/  @!P6 LDC.64 R2, c[0x0][0xc80] ;  /* 0x00032000ff02eb82 */ /* 0x000e300000000a00 */
[----:B------:R-:W1:Y:S01]  /*170f0*/  @!P6 LDC.64 R4, c[0x0][0xc78] ;  /* 0x00031e00ff04eb82 */ /* 0x000e620000000a00 */
[----:B0-----:R-:W-:-:S05]  /*17100*/  @!P6 IMAD.WIDE R2, R7, 0x4, R2 ;  /* 0x000000040702e825 */ /* 0x001fca00078e0202 */
[----:B------:R1:W3:Y:S02]  /*17110*/  @!P6 LDG.E R25, desc[UR52][R2.64] ;  /* 0x000000340219e981 */ /* 0x0002e4000c1e1900 */
[----:B-1----:R-:W-:-:S04]  /*17120*/  @!P6 IMAD.WIDE R2, R7, 0x4, R4 ;  /* 0x000000040702e825 */ /* 0x002fc800078e0204 */
[----:B------:R-:W-:-:S06]  /*17130*/  IMAD.MOV.U32 R5, RZ, RZ, RZ ;  /* 0x000000ffff057224 */ /* 0x000fcc00078e00ff */
[----:B------:R-:W3:Y:S01]  /*17140*/  @!P6 LDG.E R5, desc[UR52][R2.64] ;  /* 0x000000340205e981 */ /* 0x000ee2000c1e1900 */
[----:B------:R-:W-:Y:S01]  /*17150*/  UMOV UR4, 0xffffffff ;  /* 0xffffffff00047882 */ /* 0x000fe20000000000 */
[----:B---3--:R-:W-:Y:S02]  /*17160*/  IMAD R13, R5, R25, RZ ;  /* 0x00000019050d7224 */ /* 0x008fe400078e02ff */
        /* <DEDUP_REMOVED lines=17> */
.L_x_10704:
[----:B------:R-:W-:Y:S02]  /*17280*/  ULDC UR4, c[0x0][0xc38] ;  /* 0x00030e0000047ab9 */ /* 0x000fe40000000800 */
[----:B------:R-:W-:-:S04]  /*17290*/  IMAD.U32 R4, RZ, RZ, UR4 ;  /* 0x00000004ff047e24 */ /* 0x000fc8000f8e00ff */
[----:B-1----:R-:W-:-:S04]  /*172a0*/  IMAD R3, R14, R4, RZ ;  /* 0x000000040e037224 */ /* 0x002fc800078e02ff */
[----:B------:R-:W-:-:S05]  /*172b0*/  IMAD.IADD R6, R3, 0x1, R6 ;  /* 0x0000000103067824 */ /* 0x000fca00078e0206 */
[----:B------:R-:W-:-:S13]  /*172c0*/  ISETP.GT.AND P6, PT, R6, R0, PT ;  /* 0x000000000600720c */ /* 0x000fda0003fc4270 */
[----:B------:R-:W-:Y:S05]  /*172d0*/  @!P6 BRA `(.L_x_10638) ;  /* 0xfffffffc005ce947 */ /* 0x000fea000383ffff */
.L_x_10635:
[----:B------:R-:W-:Y:S01]  /*172e0*/  IMAD.IADD R6, R6, 0x1, -R3 ;  /* 0x0000000106067824 */ /* 0x000fe200078e0a03 */
[----:B------:R-:W-:-:S03]  /*172f0*/  UMOV UR4, 0xffffffff ;  /* 0xffffffff00047882 */ /* 0x000fc60000000000 */
[----:B------:R-:W-:-:S05]  /*17300*/  IMAD R3, R2, R4, R6 ;  /* 0x0000000402037224 */ /* 0x000fca00078e0206 */
[----:B------:R-:W-:Y:S01]  /*17310*/  ISETP.GT.AND P6, PT, R3, R0, PT ;  /* 0x000000000300720c */ /* 0x000fe20003fc4270 */
[----:B------:R-:W-:-:S12]  /*17320*/  BRA.DIV UR4, `(.L_x_10639) ;  /* 0x0000002604407947 */ /* 0x000fd8000b800000 */
[----:B------:R-:W-:-:S04]  /*17330*/  VOTE.ANY R3, PT, !P6 ;  /* 0x0000000000037806 */ /* 0x000fc800070e0100 */
[----:B------:R-:W1:Y:S02]  /*17340*/  POPC R7, R3 ;  /* 0x0000000300077309 */ /* 0x000e640000000000 */
[----:B-1----:R1:W3:Y:S01]  /*17350*/  SHFL.IDX PT, R25, R25, R7, 0x1f ;  /* 0x00001f0719197589 */ /* 0x0022e200000e0000 */
[----:B------:R-:W-:-:S03]  /*17360*/  IMAD.IADD R27, R7, 0x1, R27 ;  /* 0x00000001071b7824 */ /* 0x000fc600078e021b */
[----:B------:R1:W4:Y:S04]  /*17370*/  SHFL.IDX PT, R5, R5, R7, 0x1f ;  /* 0x00001f0705057589 */ /* 0x00032800000e0000 */
.L_x_10709:
[----:B------:R-:W-:-:S13]  /*17380*/  ISETP.NE.AND P0, PT, R3, RZ, PT ;  /* 0x000000ff0300720c */ /* 0x000fda0003f05270 */
[----:B------:R-:W-:Y:S05]  /*17390*/  @!P0 BRA `(.L_x_10640) ;  /* 0x0000000000108947 */ /* 0x000fea0003800000 */
[----:B------:R-:W-:Y:S01]  /*173a0*/  UMOV UR4, 0xffffffff ;  /* 0xffffffff00047882 */ /* 0x000fe20000000000 */
[----:B--2---:R-:W-:Y:S02]  /*173b0*/  VIADD R12, R7, 0xffffffff ;  /* 0xffffffff070c7836 */ /* 0x004fe40000000000 */
[----:B------:R-:W-:Y:S05]  /*173c0*/  BRA.DIV UR4, `(.L_x_10641) ;  /* 0x0000002604787947 */ /* 0x000fea000b800000 */
[----:B------:R2:W0:Y:S02]  /*173d0*/  SHFL.IDX PT, R24, R2, R12, 0x1f ;  /* 0x00001f0c02187589 */ /* 0x00042400000e0000 */
.L_x_10640:
[----:B----4-:R-:W-:Y:S01]  /*173e0*/  ISETP.NE.AND P0, PT, R5, 0x1, PT ;  /* 0x000000010500780c */ /* 0x010fe20003f05270 */
[----:B0-----:R-:W-:-:S04]  /*173f0*/  IMAD R24, R24, R4, R6 ;  /* 0x0000000418187224 */ /* 0x001fc800078e0206 */
[----:B------:R-:W-:-:S08]  /*17400*/  IMAD.IADD R0, R0, 0x1, -R24 ;  /* 0x0000000100007824 */ /* 0x000fd000078e0a18 */
[----:B------:R-:W-:Y:S05]  /*17410*/  @!P0 BRA `(.L_x_10642) ;  /* 0x0000000000dc8947 */ /* 0x000fea0003800000 */
[----:B---3--:R-:W-:Y:S01]  /*17420*/  IABS R4, R25 ;  /* 0x0000001900047213 */ /* 0x008fe20000000000 */
[----:B--2---:R-:W-:Y:S01]  /*17430*/  IMAD.MOV.U32 R2, RZ, RZ, RZ ;  /* 0x000000ffff027224 */ /* 0x004fe200078e00ff */
[----:B------:R-:W-:Y:S02]  /*17440*/  IABS R6, R5 ;  /* 0x0000000500067213 */ /* 0x000fe40000000000 */
[----:B-1----:R-:W0:Y:S08]  /*17450*/  I2F.RP R7, R4 ;  /* 0x0000000400077306 */ /* 0x002e300000209400 */
[----:B------:R-:W-:Y:S08]  /*17460*/  I2F.RP R10, R6 ;  /* 0x00000006000a7306 */ /* 0x000ff00000209400 */
[----:B0-----:R-:W0:Y:S02]  /*17470*/  MUFU.RCP R7, R7 ;  /* 0x0000000700077308 */ /* 0x001e240000001000 */
[----:B0-----:R-:W-:-:S06]  /*17480*/  VIADD R3, R7, 0xffffffe ;  /* 0x0ffffffe07037836 */ /* 0x001fcc0000000000 */
        /* <DEDUP_REMOVED lines=38> */
[----:B------:R-:W-:-:S04]  /*176f0*/  IMAD.MOV R3, RZ, RZ, -R7 ;  /* 0x000000ffff037224 */ /* 0x000fc800078e0a07 */
[----:B------:R-:W-:-:S08]  /*17700*/  IMAD R3, R25, R3, R0 ;  /* 0x0000000319037224 */ /* 0x000fd000078e0200 */
[----:B------:R-:W-:-:S04]  /*17710*/  @P0 VIADD R4, R4, 0x1 ;  /* 0x0000000104040836 */ /* 0x000fc80000000000 */
[----:B------:R-:W-:Y:S01]  /*17720*/  @!P2 IMAD.MOV R4, RZ, RZ, -R4 ;  /* 0x000000ffff04a224 */ /* 0x000fe200078e0a04 */
[----:B------:R-:W-:-:S05]  /*17730*/  @!P1 LOP3.LUT R4, RZ, R5, RZ, 0x33, !PT ;  /* 0x00000005ff049212 */ /* 0x000fca00078e33ff */
[--C-:B------:R-:W-:Y:S02]  /*17740*/  IMAD.MOV R2, RZ, RZ, -R4.reuse ;  /* 0x000000ffff027224 */ /* 0x100fe400078e0a04 */
[C---:B------:R-:W-:Y:S02]  /*17750*/  IMAD R4, R5.reuse, 0x1000000, R4 ;  /* 0x0100000005047824 */ /* 0x040fe400078e0204 */
[----:B------:R-:W-:-:S04]  /*17760*/  IMAD R5, R5, R2, R7 ;  /* 0x0000000205057224 */ /* 0x000fc800078e0207 */
[----:B------:R-:W-:Y:S01]  /*17770*/  IMAD R26, R5, 0x10000, R4 ;  /* 0x00010000051a7824 */ /* 0x000fe200078e0204 */
[----:B------:R-:W-:Y:S06]  /*17780*/  BRA `(.L_x_10643) ;  /* 0x0000000000f07947 */ /* 0x000fec0003800000 */
.L_x_10642:
[----:B--2---:R-:W0:Y:S02]  /*17790*/  LDC.64 R2, c[0x0][0xc90] ;  /* 0x00032400ff027b82 */ /* 0x004e240000000a00 */
[----:B0-----:R-:W-:-:S05]  /*177a0*/  IMAD.WIDE R2, R27, 0x4, R2 ;  /* 0x000000041b027825 */ /* 0x001fca00078e0202 */
[----:B------:R0:W3:Y:S02]  /*177b0*/  LDG.E R6, desc[UR52][R2.64] ;  /* 0x0000003402067981 */ /* 0x0000e4000c1e1900 */
[----:B0-----:R-:W-:Y:S02]  /*177c0*/  IMAD.MOV.U32 R2, RZ, RZ, RZ ;  /* 0x000000ffff027224 */ /* 0x001fe400078e00ff */
[----:B---3--:R-:W-:-:S05]  /*177d0*/  IMAD R5, R25, R6, RZ ;  /* 0x0000000619057224 */ /* 0x008fca00078e02ff */
[----:B-1----:R-:W-:-:S04]  /*177e0*/  IABS R7, R5 ;  /* 0x0000000500077213 */ /* 0x002fc80000000000 */
[----:B------:R-:W0:Y:S08]  /*177f0*/  I2F.RP R8, R7 ;  /* 0x0000000700087306 */ /* 0x000e300000209400 */
[----:B0-----:R-:W0:Y:S02]  /*17800*/  MUFU.RCP R8, R8 ;  /* 0x0000000800087308 */ /* 0x001e240000001000 */
[----:B0-----:R-:W-:-:S06]  /*17810*/  VIADD R9, R8, 0xffffffe ;  /* 0x0ffffffe08097836 */ /* 0x001fcc0000000000 */
[----:B------:R-:W0:Y:S02]  /*17820*/  F2I.FTZ.U32.TRUNC.NTZ R3, R9 ;  /* 0x0000000900037305 */ /* 0x000e24000021f000 */
[----:B0-----:R-:W-:-:S04]  /*17830*/  IMAD.MOV R10, RZ, RZ, -R3 ;  /* 0x000000ffff0a7224 */ /* 0x001fc800078e0a03 */
[----:B------:R-:W-:Y:S01]  /*17840*/  IMAD R11, R10, R7, RZ ;  /* 0x000000070a0b7224 */ /* 0x000fe200078e02ff */
[----:B------:R-:W-:-:S03]  /*17850*/  IABS R10, R5 ;  /* 0x00000005000a7213 */ /* 0x000fc60000000000 */
        /* <DEDUP_REMOVED lines=23> */
[----:B0-----:R-:W-:Y:S01]  /*179d0*/  VIADD R2, R8, 0xffffffe ;  /* 0x0ffffffe08027836 */ /* 0x001fe20000000000 */
[----:B------:R-:W-:-:S05]  /*179e0*/  IABS R8, R0 ;  /* 0x0000000000087213 */ /* 0x000fca0000000000 */
[----:B------:R0:W1:Y:S02]  /*179f0*/  F2I.FTZ.U32.TRUNC.NTZ R3, R2 ;  /* 0x0000000200037305 */ /* 0x000064000021f000 */
[----:B0-----:R-:W-:Y:S02]  /*17a00*/  IMAD.MOV.U32 R2, RZ, RZ, RZ ;  /* 0x000000ffff027224 */ /* 0x001fe400078e00ff */
[----:B-1----:R-:W-:-:S04]  /*17a10*/  IMAD.MOV R5, RZ, RZ, -R3 ;  /* 0x000000ffff057224 */ /* 0x002fc800078e0a03 */
[----:B------:R-:W-:-:S04]  /*17a20*/  IMAD R5, R5, R6, RZ ;  /* 0x0000000605057224 */ /* 0x000fc800078e02ff */
[----:B------:R-:W-:Y:S01]  /*17a30*/  IMAD.HI.U32 R3, R3, R5, R2 ;  /* 0x0000000503037227 */ /* 0x000fe200078e0002 */
[-C--:B------:R-:W-:Y:S02]  /*17a40*/  IABS R5, R4.reuse ;  /* 0x0000000400057213 */ /* 0x080fe40000000000 */
[----:B------:R-:W-:Y:S02]  /*17a50*/  LOP3.LUT R2, R0, R4, RZ, 0x3c, !PT ;  /* 0x0000000400027212 */ /* 0x000fe400078e3cff */
[----:B------:R-:W-:Y:S01]  /*17a60*/  IADD3 R0, R7, 0x1000000, R0 ;  /* 0x0100000007007810 */ /* 0x000fe20007ffe000 */
[----:B------:R-:W-:Y:S01]  /*17a70*/  IMAD.MOV R5, RZ, RZ, -R5 ;  /* 0x000000ffff057224 */ /* 0x000fe200078e0a05 */
[----:B------:R-:W-:Y:S01]  /*17a80*/  ISETP.GE.AND P2, PT, R2, RZ, PT ;  /* 0x000000ff0200720c */ /* 0x000fe20003f46270 */
        /* <DEDUP_REMOVED lines=11> */
[----:B------:R-:W-:-:S07]  /*17b40*/  IMAD R26, R3, R4, R0 ;  /* 0x00000004031a7224 */ /* 0x000fce00078e0200 */
.L_x_10643:
[----:B------:R-:W-:-:S05]  /*17b50*/  LOP3.LUT R0, RZ, R3, RZ, 0x33, !PT ;  /* 0x00000003ff007212 */ /* 0x000fca00078e33ff */
[----:B------:R-:W-:Y:S01]  /*17b60*/  IMAD.IADD R25, R25, 0x1, R0 ;  /* 0x0000000119197824 */ /* 0x000fe200078e0200 */
[----:B------:R-:W-:Y:S06]  /*17b70*/  BRA `(.L_x_10644) ;  /* 0x00000000001c7947 */ /* 0x000fec0003800000 */
.L_x_10636:
[----:B------:R-:W-:Y:S01]  /*17b80*/  UMOV UR4, URZ ;  /* 0x0000003f00047c82 */ /* 0x000fe20008000000 */
[----:B------:R-:W-:Y:S01]  /*17b90*/  UMOV UR5, URZ ;  /* 0x0000003f00057c82 */ /* 0x000fe20008000000 */
[----:B------:R-:W-:Y:S01]  /*17ba0*/  ULDC UR6, c[0x0][0xc3c] ;  /* 0x00030f0000067ab9 */ /* 0x000fe20000000800 */
[----:B------:R-:W-:Y:S02]  /*17bb0*/  IMAD.MOV.U32 R24, RZ, RZ, R0 ;  /* 0x000000ffff187224 */ /* 0x000fe400078e0000 */
[----:B------:R-:W-:Y:S02]  /*17bc0*/  IMAD.U32 R25, RZ, RZ, UR4 ;  /* 0x00000004ff197e24 */ /* 0x000fe4000f8e00ff */
[----:B------:R-:W-:Y:S02]  /*17bd0*/  IMAD.U32 R26, RZ, RZ, UR5 ;  /* 0x00000005ff1a7e24 */ /* 0x000fe4000f8e00ff */
[----:B------:R-:W-:-:S07]  /*17be0*/  IMAD.U32 R27, RZ, RZ, UR6 ;  /* 0x00000006ff1b7e24 */ /* 0x000fce000f8e00ff */
.L_x_10644:
[----:B------:R-:W0:Y:S01]  /*17bf0*/  S2R R0, SR_TID.X ;  /* 0x0000000000007919 */ /* 0x000e220000002100 */
[----:B------:R-:W-:Y:S05]  /*17c00*/  WARPSYNC.ALL ;  /* 0x0000000000007948 */ /* 0x000fea0003800000 */
[----:B------:R-:W-:Y:S01]  /*17c10*/  BAR.SYNC.DEFER_BLOCKING 0x4, 0x200 ;  /* 0x0108000000007b1d */ /* 0x000fe20000010000 */
[----:B0-----:R-:W-:-:S04]  /*17c20*/  LOP3.LUT R0, R0, 0x1f, RZ, 0xc0, !PT ;  /* 0x0000001f00007812 */ /* 0x001fc800078ec0ff */
[----:B------:R-:W-:-:S13]  /*17c30*/  ISETP.NE.AND P0, PT, R0, RZ, PT ;  /* 0x000000ff0000720c */ /* 0x000fda0003f05270 */
[----:B------:R-:W0:Y:S01]  /*17c40*/  @!P0 S2R R3, SR_CgaCtaId ;  /* 0x0000000000038919 */ /* 0x000e220000008800 */
[----:B------:R-:W-:-:S04]  /*17c50*/  @!P0 MOV R0, 0x400 ;  /* 0x0000040000008802 */ /* 0x000fc80000000f00 */
[----:B0-----:R-:W-:-:S05]  /*17c60*/  @!P0 LEA R17, R3, R0, 0x18 ;  /* 0x0000000003118211 */ /* 0x001fca00078ec0ff */
[----:B------:R0:W-:Y:S01]  /*17c70*/  @!P0 STS.128 [R17+0x2d8d0], R24 ;  /* 0x02d8d01811008388 */ /* 0x0001e20000000c00 */
[----:B------:R-:W-:Y:S06]  /*17c80*/  BAR.ARV 0x5, 0x200 ;  /* 0x0148000000007b1d */ /* 0x000fec0000002000 */
.L_x_10633:
[----:B------:R-:W-:Y:S02]  /*17c90*/  ULDC UR4, c[0x0][0xc3c] ;  /* 0x00030f0000047ab9 */ /* 0x000fe40000000800 */
[----:B----4-:R-:W-:-:S13]  /*17ca0*/  ISETP.GE.AND P0, PT, R27, UR4, PT ;  /* 0x000000041b007c0c */ /* 0x010fda000bf06270 */
[----:B------:R-:W-:Y:S05]  /*17cb0*/  @!P0 BRA `(.L_x_10645) ;  /* 0xffffffa000988947 */ /* 0x000fea000383ffff */
[----:B------:R-:W-:Y:S05]  /*17cc0*/  BSYNC B8 ;  /* 0x0000000000087941 */ /* 0x000fea0003800000 */
.L_x_10531:
[----:B--2---:R-:W2:Y:S01]  /*17cd0*/  LDL.LU R0, [R1+0x24] ;  /* 0x0000240001007983 */ /* 0x004ea20000300800 */
[----:B------:R-:W-:Y:S01]  /*17ce0*/  BSSY B0, `(.L_x_10646) ;  /* 0x000000b000007945 */ /* 0x000fe20003800000 */
[----:B0-----:R-:W0:Y:S01]  /*17cf0*/  S2R R5, SR_CgaCtaId ;  /* 0x0000000000057919 */ /* 0x001e220000008800 */
[----:B--2---:R-:W-:-:S05]  /*17d00*/  VIADD R0, R0, 0x1 ;  /* 0x0000000100007836 */ /* 0x004fca0000000000 */
        /* <DEDUP_REMOVED lines=8> */
.L_x_10712:
[----:B------:R-:W-:Y:S05]  /*17d90*/  BSYNC B0 ;  /* 0x0000000000007941 */ /* 0x000fea0003800000 */
.L_x_10646:
[----:B------:R-:W-:-:S03]  /*17da0*/  UMOV UR4, 0xffffffff ;  /* 0xffffffff00047882 */ /* 0x000fc60000000000 */
[----:B------:R-:W-:Y:S05]  /*17db0*/  BRA.DIV UR4, `(.L_x_10648) ;  /* 0x0000001e04387947 */ /* 0x000fea000b800000 */
[----:B0-----:R-:W0:Y:S02]  /*17dc0*/  S2R R0, SR_TID.X ;  /* 0x0000000000007919 */ /* 0x001e240000002100 */
[----:B0-----:R-:W-:-:S04]  /*17dd0*/  SHF.R.U32.HI R0, RZ, 0x5, R0 ;  /* 0x00000005ff007819 */ /* 0x001fc80000011600 */
[----:B------:R-:W-:-:S05]  /*17de0*/  LOP3.LUT R0, R0, 0x3, RZ, 0xc0, !PT ;  /* 0x0000000300007812 */ /* 0x000fca00078ec0ff */
[----:B------:R0:W2:Y:S02]  /*17df0*/  SHFL.IDX PT, R14, R0, RZ, 0x1f ;  /* 0x00001fff000e7589 */ /* 0x0000a400000e0000 */
.L_x_10715:
[----:B--2---:R-:W-:Y:S01]  /*17e00*/  ISETP.NE.AND P0, PT, R14, RZ, PT ;  /* 0x000000ff0e00720c */ /* 0x004fe20003f05270 */
[----:B------:R-:W-:-:S12]  /*17e10*/  BSSY B0, `(.L_x_10649) ;  /* 0x0000024000007945 */ /* 0x000fd80003800000 */
[----:B------:R-:W-:Y:S05]  /*17e20*/  @P0 BRA `(.L_x_10650) ;  /* 0x0000000000880947 */ /* 0x000fea0003800000 */
[----:B------:R-:W-:-:S03]  /*17e30*/  UMOV UR4, 0xffffffff ;  /* 0xffffffff00047882 */ /* 0x000fc60000000000 */
[----:B------:R-:W-:Y:S05]  /*17e40*/  BRA.DIV UR4, `(.L_x_10651) ;  /* 0x0000001e04487947 */ /* 0x000fea000b800000 */
[----:B------:R-:W-:-:S13]  /*17e50*/  ELECT P6, URZ, PT ;  /* 0x00000000003f782f */ /* 0x000fda00038c0000 */
.L_x_10718:
[----:B------:R-:W-:Y:S05]  /*17e60*/  @!P6 BRA `(.L_x_10650) ;  /* 0x000000000078e947 */ /* 0x000fea0003800000 */
[----:B------:R-:W-:-:S06]  /*17e70*/  ULOP3.LUT UR4, UR36, 0x2, URZ, 0xfc, !UPT ;  /* 0x0000000224047892 */ /* 0x000fcc000f8efc3f */
[----:B0-----:R-:W-:-:S05]  /*17e80*/  IMAD.U32 R0, RZ, RZ, UR4 ;  /* 0x00000004ff007e24 */ /* 0x001fca000f8e00ff */
[----:B------:R-:W-:-:S13]  /*17e90*/  ISETP.NE.AND P2, PT, R0, 0x3, PT ;  /* 0x000000030000780c */ /* 0x000fda0003f45270 */
[----:B------:R-:W-:Y:S05]  /*17ea0*/  @!P2 BRA `(.L_x_10652) ;  /* 0x000000000004a947 */ /* 0x000fea0003800000 */
[----:B------:R-:W-:Y:S01]  /*17eb0*/  BPT.TRAP 0x1 ;  /* 0x000000040000795c */ /* 0x000fe20000300000 */
.L_x_10652:
[----:B------:R-:W-:Y:S01]  /*17ec0*/  VIADD R3, R9, 0x2d840 ;  /* 0x0002d84009037836 */ /* 0x000fe20000000000 */
[----:B------:R-:W-:Y:S01]  /*17ed0*/  SHF.L.U32 R2, R28, 0x1f, RZ ;  /* 0x0000001f1c027819 */ /* 0x000fe200000006ff */
[C---:B------:R-:W-:Y:S02]  /*17ee0*/  VIADD R0, R18.reuse, 0x1 ;  /* 0x0000000112007836 */ /* 0x040fe40000000000 */
[----:B------:R-:W-:-:S03]  /*17ef0*/  IMAD R7, R18, 0x8, R3 ;  /* 0x0000000812077824 */ /* 0x000fc600078e0203 */
[C---:B------:R-:W-:Y:S01]  /*17f00*/  ISETP.NE.AND P1, PT, R0.reuse, 0x2, PT ;  /* 0x000000020000780c */ /* 0x040fe20003f25270 */
[----:B------:R-:W0:Y:S03]  /*17f10*/  SYNCS.PHASECHK.TRANS64.TRYWAIT P0, [R7+URZ], R2 ;  /* 0x00000002070075a7 */ /* 0x000e26000800017f */
[----:B------:R-:W-:Y:S02]  /*17f20*/  SEL R5, RZ, 0x1, P1 ;  /* 0x00000001ff057807 */ /* 0x000fe40000800000 */
[----:B-1----:R-:W-:Y:S02]  /*17f30*/  SEL R4, R0, RZ, P1 ;  /* 0x000000ff00047207 */ /* 0x002fe40000800000 */
[----:B------:R-:W-:-:S03]  /*17f40*/  LOP3.LUT R0, R28, R5, RZ, 0x3c, !PT ;  /* 0x000000051c007212 */ /* 0x000fc600078e3cff */
[----:B------:R-:W-:Y:S01]  /*17f50*/  IMAD R3, R4, 0x8, R3 ;  /* 0x0000000804037824 */ /* 0x000fe200078e0203 */
[----:B------:R-:W-:Y:S01]  /*17f60*/  SHF.L.U32 R0, R0, 0x1f, RZ ;  /* 0x0000001f00007819 */ /* 0x000fe200000006ff */
[----:B0-----:R-:W-:Y:S06]  /*17f70*/  @!P0 BRA `(.L_x_10653) ;  /* 0x0000001c001c8947 */ /* 0x001fec0003800000 */
.L_x_10719:
[----:B------:R-:W1:Y:S02]  /*17f80*/  SYNCS.PHASECHK.TRANS64.TRYWAIT P0, [R3+URZ], R0 ;  /* 0x00000000030075a7 */ /* 0x000e64000800017f */
[----:B-1----:R-:W-:Y:S05]  /*17f90*/  @!P0 BRA `(.L_x_10654) ;  /* 0x0000001c00288947 */ /* 0x002fea0003800000 */
.L_x_10720:
[----:B------:R-:W-:Y:S05]  /*17fa0*/  @!P2 BRA `(.L_x_10655) ;  /* 0x000000000004a947 */ /* 0x000fea0003800000 */
[----:B------:R-:W-:Y:S01]  /*17fb0*/  BPT.TRAP 0x1 ;  /* 0x000000040000795c */ /* 0x000fe20000300000 */
.L_x_10655:
[----:B-1----:R-:W-:-:S04]  /*17fc0*/  VIADD R3, R9, 0x2d860 ;  /* 0x0002d86009037836 */ /* 0x002fc80000000000 */
[----:B------:R-:W-:-:S04]  /*17fd0*/  IMAD R5, R18, 0x8, R3 ;  /* 0x0000000812057824 */ /* 0x000fc800078e0203 */
[----:B------:R-:W1:Y:S02]  /*17fe0*/  SYNCS.PHASECHK.TRANS64.TRYWAIT P0, [R5+URZ], R2 ;  /* 0x00000002050075a7 */ /* 0x000e64000800017f */
[----:B-1----:R-:W-:Y:S05]  /*17ff0*/  @!P0 BRA `(.L_x_10656) ;  /* 0x0000001c00248947 */ /* 0x002fea0003800000 */
.L_x_10721:
[----:B------:R-:W-:-:S07]  /*18000*/  IMAD R3, R4, 0x8, R3 ;  /* 0x0000000804037824 */ /* 0x000fce00078e0203 */
.L_x_10657:
[----:B--2---:R2:W4:Y:S02]  /*18010*/  SYNCS.PHASECHK.TRANS64.TRYWAIT P0, [R3+URZ], R0 ;  /* 0x00000000030075a7 */ /* 0x004524000800017f */
[----:B----4-:R-:W-:Y:S05]  /*18020*/  @!P0 NANOSLEEP.SYNCS 0x989680 ;  /* 0x009896800000895d */ /* 0x010fea0003900000 */
[----:B------:R-:W4:Y:S02]  /*18030*/  @!P0 SYNCS.PHASECHK.TRANS64 P0, [R3+URZ], R0 ;  /* 0x00000000030085a7 */ /* 0x000f24000800007f */
[----:B----4-:R-:W-:Y:S05]  /*18040*/  @!P0 BRA `(.L_x_10657) ;  /* 0xfffffffc00f08947 */ /* 0x010fea000383ffff */
.L_x_10650:
[----:B------:R-:W-:Y:S05]  /*18050*/  BSYNC B0 ;  /* 0x0000000000007941 */ /* 0x000fea0003800000 */
.L_x_10649:
[----:B------:R-:W-:Y:S05]  /*18060*/  EXIT ;  /* 0x000000000000794d */ /* 0x000fea0003800000 */
.L_x_10438:
[----:B0-----:R-:W-:-:S04]  /*18070*/  IMAD.U32 R3, RZ, RZ, UR42 ;  /* 0x0000002aff037e24 */ /* 0x001fc8000f8e00ff */
[----:B------:R0:W1:Y:S03]  /*18080*/  SYNCS.PHASECHK.TRANS64.TRYWAIT P1, [R3+URZ+0x2d800], R0 ;  /* 0x02d80000030075a7 */ /* 0x000066000802017f */
[----:B-1----:R-:W-:Y:S05]  /*18090*/  @!P1 NANOSLEEP.SYNCS 0x989680 ;  /* 0x009896800000995d */ /* 0x002fea0003900000 */
[----:B------:R-:W1:Y:S02]  /*180a0*/  @!P1 SYNCS.PHASECHK.TRANS64 P1, [R3+URZ+0x2d800], R0 ;  /* 0x02d80000030095a7 */ /* 0x000e64000802007f */
[----:B-1----:R-:W-:Y:S05]  /*180b0*/  @!P1 BRA `(.L_x_10438) ;  /* 0xfffffffc00ec9947 */ /* 0x002fea000383ffff */
[----:B------:R-:W-:Y:S05]  /*180c0*/  BRA `(.L_x_10658) ;  /* 0xfffffea0002c7947 */ /* 0x000fea000383ffff */
.L_x_10442:
[----:B-1----:R1:W2:Y:S02]  /*180d0*/  SYNCS.PHASECHK.TRANS64.TRYWAIT P2, [R3+URZ+0x2d830], R0 ;  /* 0x02d83000030075a7 */ /* 0x0022a4000804017f */
[----:B--2---:R-:W-:Y:S05]  /*180e0*/  @!P2 NANOSLEEP.SYNCS 0x989680 ;  /* 0x009896800000a95d */ /* 0x004fea0003900000 */
[----:B------:R-:W2:Y:S02]  /*180f0*/  @!P2 SYNCS.PHASECHK.TRANS64 P2, [R3+URZ+0x2d830], R0 ;  /* 0x02d830000300a5a7 */ /* 0x000ea4000804007f */
[----:B--2---:R-:W-:Y:S05]  /*18100*/  @!P2 BRA `(.L_x_10442) ;  /* 0xfffffffc00f0a947 */ /* 0x004fea000383ffff */
[----:B------:R-:W-:Y:S05]  /*18110*/  BRA `(.L_x_10441) ;  /* 0xfffffea000507947 */ /* 0x000fea000383ffff */
.L_x_10458:
[----:B-1----:R-:W-:-:S04]  /*18120*/  IMAD.U32 R7, RZ, RZ, UR6 ;  /* 0x00000006ff077e24 */ /* 0x002fc8000f8e00ff */
[----:B------:R1:W2:Y:S03]  /*18130*/  SYNCS.PHASECHK.TRANS64.TRYWAIT P2, [R7+URZ+0x2d830], R6 ;  /* 0x02d83006070075a7 */ /* 0x0002a6000804017f */
[----:B--2---:R-:W-:Y:S05]  /*18140*/  @!P2 NANOSLEEP.SYNCS 0x989680 ;  /* 0x009896800000a95d */ /* 0x004fea0003900000 */
[----:B------:R-:W2:Y:S02]  /*18150*/  @!P2 SYNCS.PHASECHK.TRANS64 P2, [R7+URZ+0x2d830], R6 ;  /* 0x02d830060700a5a7 */ /* 0x000ea4000804007f */
[----:B--2---:R-:W-:Y:S05]  /*18160*/  @!P2 BRA `(.L_x_10458) ;  /* 0xfffffffc00eca947 */ /* 0x004fea000383ffff */
[----:B------:R-:W-:Y:S05]  /*18170*/  BRA `(.L_x_10455) ;  /* 0xfffffed400347947 */ /* 0x000fea000383ffff */
.L_x_10462:
[----:B-1----:R-:W-:-:S04]  /*18180*/  IMAD.U32 R7, RZ, RZ, UR6 ;  /* 0x00000006ff077e24 */ /* 0x002fc8000f8e00ff */
[----:B------:R1:W2:Y:S03]  /*18190*/  SYNCS.PHASECHK.TRANS64.TRYWAIT P2, [R7+URZ+0x2d850], R6 ;  /* 0x02d85006070075a7 */ /* 0x0002a6000804017f */
[----:B--2---:R-:W-:Y:S05]  /*181a0*/  @!P2 NANOSLEEP.SYNCS 0x989680 ;  /* 0x009896800000a95d */ /* 0x004fea0003900000 */
[----:B------:R-:W2:Y:S02]  /*181b0*/  @!P2 SYNCS.PHASECHK.TRANS64 P2, [R7+URZ+0x2d850], R6 ;  /* 0x02d850060700a5a7 */ /* 0x000ea4000804007f */
[----:B--2---:R-:W-:Y:S05]  /*181c0*/  @!P2 BRA `(.L_x_10462) ;  /* 0xfffffffc00eca947 */ /* 0x004fea000383ffff */
[----:B------:R-:W-:Y:S05]  /*181d0*/  BRA `(.L_x_10459) ;  /* 0xfffffed400d47947 */ /* 0x000fea000383ffff */
.L_x_10479:
[----:B--2---:R-:W-:-:S04]  /*181e0*/  IMAD.U32 R5, RZ, RZ, UR6 ;  /* 0x00000006ff057e24 */ /* 0x004fc8000f8e00ff */
[----:B------:R2:W4:Y:S03]  /*181f0*/  SYNCS.PHASECHK.TRANS64.TRYWAIT P2, [R5+URZ+0x2d830], R0 ;  /* 0x02d83000050075a7 */ /* 0x000526000804017f */
[----:B----4-:R-:W-:Y:S05]  /*18200*/  @!P2 NANOSLEEP.SYNCS 0x989680 ;  /* 0x009896800000a95d */ /* 0x010fea0003900000 */
[----:B------:R-:W4:Y:S02]  /*18210*/  @!P2 SYNCS.PHASECHK.TRANS64 P2, [R5+URZ+0x2d830], R0 ;  /* 0x02d830000500a5a7 */ /* 0x000f24000804007f */
[----:B----4-:R-:W-:Y:S05]  /*18220*/  @!P2 BRA `(.L_x_10479) ;  /* 0xfffffffc00eca947 */ /* 0x010fea000383ffff */
[----:B------:R-:W-:Y:S05]  /*18230*/  BRA `(.L_x_10476) ;  /* 0xffffff08000c7947 */ /* 0x000fea000383ffff */
.L_x_10483:
[----:B-1----:R-:W-:-:S04]  /*18240*/  IMAD.U32 R5, RZ, RZ, UR6 ;  /* 0x00000006ff057e24 */ /* 0x002fc8000f8e00ff */
[----:B------:R1:W2:Y:S03]  /*18250*/  SYNCS.PHASECHK.TRANS64.TRYWAIT P2, [R5+URZ+0x2d850], R0 ;  /* 0x02d85000050075a7 */ /* 0x0002a6000804017f */
[----:B--2---:R-:W-:Y:S05]  /*18260*/  @!P2 NANOSLEEP.SYNCS 0x989680 ;  /* 0x009896800000a95d */ /* 0x004fea0003900000 */
[----:B------:R-:W2:Y:S02]  /*18270*/  @!P2 SYNCS.PHASECHK.TRANS64 P2, [R5+URZ+0x2d850], R0 ;  /* 0x02d850000500a5a7 */ /* 0x000ea4000804007f */
[----:B--2---:R-:W-:Y:S05]  /*18280*/  @!P2 BRA `(.L_x_10483) ;  /* 0xfffffffc00eca947 */ /* 0x004fea000383ffff */
[----:B------:R-:W-:Y:S05]  /*18290*/  BRA `(.L_x_10480) ;  /* 0xffffff0800ac7947 */ /* 0x000fea000383ffff */
.L_x_10489:
[----:B-1----:R-:W-:-:S04]  /*182a0*/  IMAD.U32 R5, RZ, RZ, UR6 ;  /* 0x00000006ff057e24 */ /* 0x002fc8000f8e00ff */
[----:B------:R1:W2:Y:S03]  /*182b0*/  SYNCS.PHASECHK.TRANS64.TRYWAIT P2, [R5+URZ+0x2d830], R0 ;  /* 0x02d83000050075a7 */ /* 0x0002a6000804017f */
[----:B--2---:R-:W-:Y:S05]  /*182c0*/  @!P2 NANOSLEEP.SYNCS 0x989680 ;  /* 0x009896800000a95d */ /* 0x004fea0003900000 */
[----:B------:R-:W2:Y:S02]  /*182d0*/  @!P2 SYNCS.PHASECHK.TRANS64 P2, [R5+URZ+0x2d830], R0 ;  /* 0x02d830000500a5a7 */ /* 0x000ea4000804007f */
[----:B--2---:R-:W-:Y:S05]  /*182e0*/  @!P2 BRA `(.L_x_10489) ;  /* 0xfffffffc00eca947 */ /* 0x004fea000383ffff */
[----:B------:R-:W-:Y:S05]  /*182f0*/  BRA `(.L_x_10486) ;  /* 0xffffff2800147947 */ /* 0x000fea000383ffff */
.L_x_10493:
[----:B-1----:R-:W-:-:S04]  /*18300*/  IMAD.U32 R5, RZ, RZ, UR6 ;  /* 0x00000006ff057e24 */ /* 0x002fc8000f8e00ff */
[----:B------:R1:W2:Y:S03]  /*18310*/  SYNCS.PHASECHK.TRANS64.TRYWAIT P2, [R5+URZ+0x2d850], R0 ;  /* 0x02d85000050075a7 */ /* 0x0002a6000804017f */
[----:B--2---:R-:W-:Y:S05]  /*18320*/  @!P2 NANOSLEEP.SYNCS 0x989680 ;  /* 0x009896800000a95d */ /* 0x004fea0003900000 */
[----:B------:R-:W2:Y:S02]  /*18330*/  @!P2 SYNCS.PHASECHK.TRANS64 P2, [R5+URZ+0x2d850], R0 ;  /* 0x02d850000500a5a7 */ /* 0x000ea4000804007f */
[----:B--2---:R-:W-:Y:S05]  /*18340*/  @!P2 BRA `(.L_x_10493) ;  /* 0xfffffffc00eca947 */ /* 0x004fea000383ffff */
[----:B------:R-:W-:Y:S05]  /*18350*/  BRA `(.L_x_10490) ;  /* 0xffffff2800b47947 */ /* 0x000fea000383ffff */
.L_x_10506:
[----:B------:R-:W-:-:S04]  /*18360*/  IMAD.U32 R7, RZ, RZ, UR9 ;  /* 0x00000009ff077e24 */ /* 0x000fc8000f8e00ff */
[----:B------:R0:W0:Y:S03]  /*18370*/  SYNCS.PHASECHK.TRANS64.TRYWAIT P0, [R7+URZ+0x2d850], R2 ;  /* 0x02d85002070075a7 */ /* 0x000026000800017f */
[----:B0-----:R-:W-:Y:S05]  /*18380*/  @!P0 NANOSLEEP.SYNCS 0x989680 ;  /* 0x009896800000895d */ /* 0x001fea0003900000 */
[----:B------:R-:W0:Y:S02]  /*18390*/  @!P0 SYNCS.PHASECHK.TRANS64 P0, [R7+URZ+0x2d850], R2 ;  /* 0x02d85002070085a7 */ /* 0x000e24000800007f */
[----:B0-----:R-:W-:Y:S05]  /*183a0*/  @!P0 BRA `(.L_x_10506) ;  /* 0xfffffffc00ec8947 */ /* 0x001fea000383ffff */
[----:B------:R-:W-:Y:S05]  /*183b0*/  BRA `(.L_x_10505) ;  /* 0xffffff5400f47947 */ /* 0x000fea000383ffff */
.L_x_10553:
[----:B------:R-:W3:Y:S01]  /*183c0*/  S2R R20, SR_TID.X ;  /* 0x0000000000147919 */ /* 0x000ee20000002100 */
[----:B------:R-:W-:Y:S01]  /*183d0*/  BSSY B0, `(.L_x_10659) ;  /* 0x000000a000007945 */ /* 0x000fe20003800000 */
[----:B--2---:R-:W-:Y:S02]  /*183e0*/  IMAD.MOV.U32 R12, RZ, RZ, RZ ;  /* 0x000000ffff0c7224 */ /* 0x004fe400078e00ff */
[----:B0-----:R-:W-:Y:S02]  /*183f0*/  IMAD.MOV.U32 R11, RZ, RZ, 0x1f ;  /* 0x0000001fff0b7424 */ /* 0x001fe400078e00ff */
[----:B------:R-:W-:Y:S01]  /*18400*/  IMAD.MOV.U32 R15, RZ, RZ, -0x1 ;  /* 0xffffffffff0f7424 */ /* 0x000fe200078e00ff */
[----:B---3--:R-:W-:-:S04]  /*18410*/  SHF.R.U32.HI R20, RZ, 0x5, R20 ;  /* 0x00000005ff147819 */ /* 0x008fc80000011614 */
[----:B------:R-:W-:-:S05]  /*18420*/  LOP3.LUT R20, R20, 0x3, RZ, 0xc0, !PT ;  /* 0x0000000314147812 */ /* 0x000fca00078ec0ff */
[----:B------:R-:W-:-:S07]  /*18430*/  IMAD.MOV.U32 R13, RZ, RZ, R20 ;  /* 0x000000ffff0d7224 */ /* 0x000fce00078e0014 */
[----:B-1----:R-:W-:Y:S05]  /*18440*/  WARPSYNC.COLLECTIVE R15, `(.L_x_10660) ;  /* 0x000000000f087348 */ /* 0x002fea0003c00000 */
[----:B------:R0:W2:Y:S02]  /*18450*/  SHFL.IDX P6, R14, R13, R12, R11 ;  /* 0x0000000c0d0e7389 */ /* 0x0000a400000c000b */
[----:B012---:R-:W-:Y:S01]  /*18460*/  ENDCOLLECTIVE ;  /* 0x000000000000791b */ /* 0x007fe20003800000 */
.L_x_10660:
[----:B------:R-:W-:Y:S05]  /*18470*/  BSYNC B0 ;  /* 0x0000000000007941 */ /* 0x000fea0003800000 */
.L_x_10659:
[----:B------:R-:W-:Y:S05]  /*18480*/  BRA `(.L_x_10661) ;  /* 0xffffffac00087947 */ /* 0x000fea000383ffff */
.L_x_10555:
[----:B------:R-:W-:Y:S01]  /*18490*/  BSSY B0, `(.L_x_10662) ;  /* 0x0000006000007945 */ /* 0x000fe20003800000 */
[----:B------:R-:W-:-:S07]  /*184a0*/  IMAD.MOV.U32 R15, RZ, RZ, -0x1 ;  /* 0xffffffffff0f7424 */ /* 0x000fce00078e00ff */
[----:B0123--:R-:W-:Y:S05]  /*184b0*/  WARPSYNC.COLLECTIVE R15, `(.L_x_10663) ;  /* 0x000000000f0c7348 */ /* 0x00ffea0003c00000 */
[----:B------:R-:W-:Y:S02]  /*184c0*/  ELECT P6, UR62, PT ;  /* 0x00000000003e782f */ /* 0x000fe400038c0000 */
[----:B------:R-:W-:Y:S01]  /*184d0*/  MOV R14, UR62 ;  /* 0x0000003e000e7c02 */ /* 0x000fe20008000f00 */
[----:B0123--:R-:W-:Y:S10]  /*184e0*/  ENDCOLLECTIVE ;  /* 0x000000000000791b */ /* 0x00fff40003800000 */
.L_x_10663:
[----:B------:R-:W-:Y:S05]  /*184f0*/  BSYNC B0 ;  /* 0x0000000000007941 */ /* 0x000fea0003800000 */
.L_x_10662:
[----:B------:R-:W-:Y:S05]  /*18500*/  BRA `(.L_x_10664) ;  /* 0xffffffac00107947 */ /* 0x000fea000383ffff */
.L_x_10557:
[----:B---3--:R3:W4:Y:S02]  /*18510*/  SYNCS.PHASECHK.TRANS64.TRYWAIT P0, [R0+URZ+0x2d840], R2 ;  /* 0x02d84002000075a7 */ /* 0x008724000800017f */
[----:B----4-:R-:W-:Y:S05]  /*18520*/  @!P0 NANOSLEEP.SYNCS 0x989680 ;  /* 0x009896800000895d */ /* 0x010fea0003900000 */
[----:B------:R-:W4:Y:S02]  /*18530*/  @!P0 SYNCS.PHASECHK.TRANS64 P0, [R0+URZ+0x2d840], R2 ;  /* 0x02d84002000085a7 */ /* 0x000f24000800007f */
[----:B----4-:R-:W-:Y:S05]  /*18540*/  @!P0 BRA `(.L_x_10557) ;  /* 0xfffffffc00f08947 */ /* 0x010fea000383ffff */
[----:B------:R-:W-:Y:S05]  /*18550*/  BRA `(.L_x_10665) ;  /* 0xffffffac00607947 */ /* 0x000fea000383ffff */
.L_x_10561:
        /* <DEDUP_REMOVED lines=15> */
.L_x_10666:
[----:B------:R-:W-:Y:S02]  /*18650*/  IMAD.MOV.U32 R13, RZ, RZ, R6 ;  /* 0x000000ffff0d7224 */ /* 0x000fe400078e0006 */
[----:B------:R-:W-:-:S07]  /*18660*/  IMAD.MOV.U32 R2, RZ, RZ, R14 ;  /* 0x000000ffff027224 */ /* 0x000fce00078e000e */
[----:B------:R-:W-:Y:S05]  /*18670*/  WARPSYNC.COLLECTIVE R15, `(.L_x_10667) ;  /* 0x000000000f087348 */ /* 0x000fea0003c00000 */
[----:B------:R0:W1:Y:S02]  /*18680*/  SHFL.IDX P6, R14, R13, R12, R11 ;  /* 0x0000000c0d0e7389 */ /* 0x00006400000c000b */
[----:B01----:R-:W-:Y:S01]  /*18690*/  ENDCOLLECTIVE ;  /* 0x000000000000791b */ /* 0x003fe20003800000 */
.L_x_10667:
[----:B------:R-:W-:Y:S02]  /*186a0*/  IMAD.MOV.U32 R13, RZ, RZ, R4 ;  /* 0x000000ffff0d7224 */ /* 0x000fe400078e0004 */
[----:B------:R-:W-:Y:S02]  /*186b0*/  IMAD.MOV.U32 R12, RZ, RZ, 0x1 ;  /* 0x00000001ff0c7424 */ /* 0x000fe400078e00ff */
[----:B------:R-:W-:-:S07]  /*186c0*/  IMAD.MOV.U32 R3, RZ, RZ, R14 ;  /* 0x000000ffff037224 */ /* 0x000fce00078e000e */
[----:B------:R-:W-:Y:S05]  /*186d0*/  WARPSYNC.COLLECTIVE R15, `(.L_x_10668) ;  /* 0x000000000f087348 */ /* 0x000fea0003c00000 */
[----:B------:R0:W1:Y:S02]  /*186e0*/  SHFL.IDX P6, R14, R13, R12, R11 ;  /* 0x0000000c0d0e7389 */ /* 0x00006400000c000b */
[----:B01----:R-:W-:Y:S01]  /*186f0*/  ENDCOLLECTIVE ;  /* 0x000000000000791b */ /* 0x003fe20003800000 */
.L_x_10668:
[----:B------:R-:W-:-:S05]  /*18700*/  @!P4 LEA R3, P3, R21, R3, 0x1 ;  /* 0x000000031503c211 */ /* 0x000fca00078608ff */
[----:B------:R-:W-:Y:S01]  /*18710*/  @!P4 IMAD.X R2, RZ, RZ, R2, P3 ;  /* 0x000000ffff02c224 */ /* 0x000fe200018e0602 */
[----:B------:R-:W-:-:S04]  /*18720*/  ISETP.GE.AND P3, PT, R10, R5, PT ;  /* 0x000000050a00720c */ /* 0x000fc80003f66270 */
        /* <DEDUP_REMOVED lines=14> */
.L_x_10669:
[----:B------:R-:W-:Y:S02]  /*18810*/  IMAD.MOV.U32 R13, RZ, RZ, R4 ;  /* 0x000000ffff0d7224 */ /* 0x000fe400078e0004 */
[----:B------:R-:W-:Y:S02]  /*18820*/  IMAD.MOV.U32 R12, RZ, RZ, 0x2 ;  /* 0x00000002ff0c7424 */ /* 0x000fe400078e00ff */
[----:B------:R-:W-:-:S07]  /*18830*/  IMAD.MOV.U32 R3, RZ, RZ, R14 ;  /* 0x000000ffff037224 */ /* 0x000fce00078e000e */
[----:B------:R-:W-:Y:S05]  /*18840*/  WARPSYNC.COLLECTIVE R15, `(.L_x_10670) ;  /* 0x000000000f087348 */ /* 0x000fea0003c00000 */
[----:B------:R0:W1:Y:S02]  /*18850*/  SHFL.IDX P6, R14, R13, R12, R11 ;  /* 0x0000000c0d0e7389 */ /* 0x00006400000c000b */
[----:B01----:R-:W-:Y:S01]  /*18860*/  ENDCOLLECTIVE ;  /* 0x000000000000791b */ /* 0x003fe20003800000 */
.L_x_10670:
        /* <DEDUP_REMOVED lines=12> */
[----:B0-----:R-:W-:-:S05]  /*18930*/  VIADD R2, R0, 0x40 ;  /* 0x0000004000027836 */ /* 0x001fca0000000000 */
[----:B------:R-:W-:Y:S01]  /*18940*/  ISETP.GE.AND P3, PT, R2, R5, PT ;  /* 0x000000050200720c */ /* 0x000fe20003f66270 */
[----:B------:R-:W-:-:S12]  /*18950*/  IMAD.MOV.U32 R2, RZ, RZ, R14 ;  /* 0x000000ffff027224 */ /* 0x000fd800078e000e */
[----:B------:R-:W-:Y:S05]  /*18960*/  WARPSYNC.COLLECTIVE R15, `(.L_x_10671) ;  /* 0x000000000f087348 */ /* 0x000fea0003c00000 */
[----:B------:R0:W1:Y:S02]  /*18970*/  SHFL.IDX P6, R14, R13, R12, R11 ;  /* 0x0000000c0d0e7389 */ /* 0x00006400000c000b */
[----:B01----:R-:W-:Y:S01]  /*18980*/  ENDCOLLECTIVE ;  /* 0x000000000000791b */ /* 0x003fe20003800000 */
.L_x_10671:
[----:B------:R-:W-:Y:S02]  /*18990*/  IMAD.MOV.U32 R13, RZ, RZ, R4 ;  /* 0x000000ffff0d7224 */ /* 0x000fe400078e0004 */
[----:B------:R-:W-:Y:S02]  /*189a0*/  IMAD.MOV.U32 R12, RZ, RZ, 0x3 ;  /* 0x00000003ff0c7424 */ /* 0x000fe400078e00ff */
[----:B------:R-:W-:-:S07]  /*189b0*/  IMAD.MOV.U32 R3, RZ, RZ, R14 ;  /* 0x000000ffff037224 */ /* 0x000fce00078e000e */
[----:B------:R-:W-:Y:S05]  /*189c0*/  WARPSYNC.COLLECTIVE R15, `(.L_x_10672) ;  /* 0x000000000f087348 */ /* 0x000fea0003c00000 */
[----:B------:R0:W1:Y:S02]  /*189d0*/  SHFL.IDX P6, R14, R13, R12, R11 ;  /* 0x0000000c0d0e7389 */ /* 0x00006400000c000b */
[----:B01----:R-:W-:Y:S01]  /*189e0*/  ENDCOLLECTIVE ;  /* 0x000000000000791b */ /* 0x003fe20003800000 */
.L_x_10672:
        /* <DEDUP_REMOVED lines=10> */
.L_x_10673:
[----:B------:R-:W-:Y:S01]  /*18a90*/  @!PT LDS RZ, [RZ] ;  /* 0x00000000fffff984 */ /* 0x000fe20000000800 */
[----:B------:R-:W-:Y:S01]  /*18aa0*/  @!PT LDS RZ, [RZ] ;  /* 0x00000000fffff984 */ /* 0x000fe20000000800 */
[----:B------:R-:W-:Y:S01]  /*18ab0*/  @!PT LDS RZ, [RZ] ;  /* 0x00000000fffff984 */ /* 0x000fe20000000800 */
[----:B------:R-:W-:Y:S04]  /*18ac0*/  @!P3 LDGSTS.E.BYPASS.LTC128B.128 [R20+0xd400], desc[UR52][R2.64], !P2 ;  /* 0x0d4000000214bfae */ /* 0x000fe8000d101d74 */
[----:B------:R-:W-:Y:S04]  /*18ad0*/  @!P3 LDGSTS.E.BYPASS.LTC128B.128 [R20+0x10400], desc[UR52][R2.64+0x40], !P1 ;  /* 0x104000400214bfae */ /* 0x000fe8000c901d74 */
[----:B------:R0:W-:Y:S01]  /*18ae0*/  @!P3 LDGSTS.E.BYPASS.LTC128B.128 [R20+0x13400], desc[UR52][R2.64+0x80], !P0 ;  /* 0x134000800214bfae */ /* 0x0001e2000c101d74 */
[----:B------:R-:W-:Y:S02]  /*18af0*/  IMAD.MOV.U32 R13, RZ, RZ, R7 ;  /* 0x000000ffff0d7224 */ /* 0x000fe400078e0007 */
[----:B------:R-:W-:-:S02]  /*18b00*/  IMAD.MOV.U32 R12, RZ, RZ, RZ ;  /* 0x000000ffff0c7224 */ /* 0x000fc400078e00ff */
[----:B0-----:R-:W-:Y:S02]  /*18b10*/  VIADD R2, R0, 0x60 ;  /* 0x0000006000027836 */ /* 0x001fe40000000000 */
[----:B------:R-:W-:-:S07]  /*18b20*/  IMAD.MOV.U32 R3, RZ, RZ, R14 ;  /* 0x000000ffff037224 */ /* 0x000fce00078e000e */
[----:B------:R-:W-:Y:S05]  /*18b30*/  WARPSYNC.COLLECTIVE R15, `(.L_x_10674) ;  /* 0x000000000f087348 */ /* 0x000fea0003c00000 */
[----:B------:R0:W1:Y:S02]  /*18b40*/  SHFL.IDX P6, R14, R13, R12, R11 ;  /* 0x0000000c0d0e7389 */ /* 0x00006400000c000b */
[----:B01----:R-:W-:Y:S01]  /*18b50*/  ENDCOLLECTIVE ;  /* 0x000000000000791b */ /* 0x003fe20003800000 */
.L_x_10674:
[----:B------:R-:W-:-:S13]  /*18b60*/  ISETP.GE.AND P3, PT, R2, R5, PT ;  /* 0x000000050200720c */ /* 0x000fda0003f66270 */
[----:B------:R-:W-:Y:S01]  /*18b70*/  @!P3 LEA R3, P5, R21, R3, 0x1 ;  /* 0x000000031503b211 */ /* 0x000fe200078a08ff */
[----:B------:R-:W-:-:S04]  /*18b80*/  IMAD.MOV.U32 R13, RZ, RZ, R8 ;  /* 0x000000ffff0d7224 */ /* 0x000fc800078e0008 */
[----:B------:R-:W-:Y:S02]  /*18b90*/  @!P3 IMAD.X R9, RZ, RZ, R4, P5 ;  /* 0x000000ffff09b224 */ /* 0x000fe400028e0604 */
[----:B------:R-:W-:Y:S02]  /*18ba0*/  @!P3 IMAD.MOV.U32 R2, RZ, RZ, R3 ;  /* 0x000000ffff02b224 */ /* 0x000fe400078e0003 */
[----:B------:R-:W-:-:S05]  /*18bb0*/  @!P3 IMAD.MOV.U32 R3, RZ, RZ, R9 ;  /* 0x000000ffff03b224 */ /* 0x000fca00078e0009 */
        /* <DEDUP_REMOVED lines=10> */
.L_x_10675:
        /* <DEDUP_REMOVED lines=8> */
.L_x_10676:
[----:B------:R-:W-:-:S05]  /*18ce0*/  @!P3 LEA R4, P5, R21, R4, 0x1 ;  /* 0x000000041504b211 */ /* 0x000fca00078a08ff */
[----:B------:R-:W-:Y:S02]  /*18cf0*/  @!P3 IMAD.X R6, RZ, RZ, R2, P5 ;  /* 0x000000ffff06b224 */ /* 0x000fe400028e0602 */
[----:B------:R-:W-:Y:S02]  /*18d00*/  @!P3 IMAD.MOV.U32 R2, RZ, RZ, R4 ;  /* 0x000000ffff02b224 */ /* 0x000fe400078e0004 */
        /* <DEDUP_REMOVED lines=12> */
.L_x_10677:
[----:B------:R-:W-:Y:S01]  /*18dd0*/  IMAD.MOV.U32 R2, RZ, RZ, R14 ;  /* 0x000000ffff027224 */ /* 0x000fe200078e000e */
[----:B------:R-:W-:Y:S06]  /*18de0*/  BRA `(.L_x_10678) ;  /* 0xffffffb000d07947 */ /* 0x000fec000383ffff */
.L_x_10564:
[----:B0-----:R0:W1:Y:S02]  /*18df0*/  SYNCS.PHASECHK.TRANS64.TRYWAIT P0, [R17+URZ+0x2d820], R0 ;  /* 0x02d82000110075a7 */ /* 0x001064000800017f */
[----:B-1----:R-:W-:Y:S05]  /*18e00*/  @!P0 NANOSLEEP.SYNCS 0x989680 ;  /* 0x009896800000895d */ /* 0x002fea0003900000 */
[----:B------:R-:W1:Y:S02]  /*18e10*/  @!P0 SYNCS.PHASECHK.TRANS64 P0, [R17+URZ+0x2d820], R0 ;  /* 0x02d82000110085a7 */ /* 0x000e64000800007f */
[----:B-1----:R-:W-:Y:S05]  /*18e20*/  @!P0 BRA `(.L_x_10564) ;  /* 0xfffffffc00f08947 */ /* 0x002fea000383ffff */
[----:B------:R-:W-:Y:S05]  /*18e30*/  BRA `(.L_x_10679) ;  /* 0xffffffb400387947 */ /* 0x000fea000383ffff */
.L_x_10573:
[----:B-1----:R1:W2:Y:S02]  /*18e40*/  SYNCS.PHASECHK.TRANS64.TRYWAIT P0, [R3+URZ+0x2d840], R2 ;  /* 0x02d84002030075a7 */ /* 0x0022a4000800017f */
[----:B--2---:R-:W-:Y:S05]  /*18e50*/  @!P0 NANOSLEEP.SYNCS 0x989680 ;  /* 0x009896800000895d */ /* 0x004fea0003900000 */
[----:B------:R-:W2:Y:S02]  /*18e60*/  @!P0 SYNCS.PHASECHK.TRANS64 P0, [R3+URZ+0x2d840], R2 ;  /* 0x02d84002030085a7 */ /* 0x000ea4000800007f */
[----:B--2---:R-:W-:Y:S05]  /*18e70*/  @!P0 BRA `(.L_x_10573) ;  /* 0xfffffffc00f08947 */ /* 0x004fea000383ffff */
[----:B------:R-:W-:Y:S05]  /*18e80*/  BRA `(.L_x_10680) ;  /* 0xffffffb8001c7947 */ /* 0x000fea000383ffff */
.L_x_10580:
[----:B0-----:R0:W1:Y:S02]  /*18e90*/  SYNCS.PHASECHK.TRANS64.TRYWAIT P0, [R3+URZ+0x60], R2 ;  /* 0x00006002030075a7 */ /* 0x001064000800017f */
[----:B-1----:R-:W-:Y:S05]  /*18ea0*/  @!P0 NANOSLEEP.SYNCS 0x989680 ;  /* 0x009896800000895d */ /* 0x002fea0003900000 */
[----:B------:R-:W1:Y:S02]  /*18eb0*/  @!P0 SYNCS.PHASECHK.TRANS64 P0, [R3+URZ+0x60], R2 ;  /* 0x00006002030085a7 */ /* 0x000e64000800007f */
[----:B-1----:R-:W-:Y:S05]  /*18ec0*/  @!P0 BRA `(.L_x_10580) ;  /* 0xfffffffc00f08947 */ /* 0x002fea000383ffff */
[----:B------:R-:W-:Y:S05]  /*18ed0*/  BRA `(.L_x_10681) ;  /* 0xffffffbc00287947 */ /* 0x000fea000383ffff */
.L_x_10590:
[----:B-1----:R1:W2:Y:S02]  /*18ee0*/  SYNCS.PHASECHK.TRANS64.TRYWAIT P0, [R3+URZ+0x2d840], R2 ;  /* 0x02d84002030075a7 */ /* 0x0022a4000800017f */
[----:B--2---:R-:W-:Y:S05]  /*18ef0*/  @!P0 NANOSLEEP.SYNCS 0x989680 ;  /* 0x009896800000895d */ /* 0x004fea0003900000 */
[----:B------:R-:W2:Y:S02]  /*18f00*/  @!P0 SYNCS.PHASECHK.TRANS64 P0, [R3+URZ+0x2d840], R2 ;  /* 0x02d84002030085a7 */ /* 0x000ea4000800007f */
[----:B--2---:R-:W-:Y:S05]  /*18f10*/  @!P0 BRA `(.L_x_10590) ;  /* 0xfffffffc00f08947 */ /* 0x004fea000383ffff */
[----:B------:R-:W-:Y:S05]  /*18f20*/  BRA `(.L_x_10682) ;  /* 0xffffffc000dc7947 */ /* 0x000fea000383ffff */
.L_x_10597:
[----:B0-----:R0:W1:Y:S02]  /*18f30*/  SYNCS.PHASECHK.TRANS64.TRYWAIT P0, [R12+URZ+0x60], R28 ;  /* 0x0000601c0c0075a7 */ /* 0x001064000800017f */
[----:B-1----:R-:W-:Y:S05]  /*18f40*/  @!P0 NANOSLEEP.SYNCS 0x989680 ;  /* 0x009896800000895d */ /* 0x002fea0003900000 */
[----:B------:R-:W1:Y:S02]  /*18f50*/  @!P0 SYNCS.PHASECHK.TRANS64 P0, [R12+URZ+0x60], R28 ;  /* 0x0000601c0c0085a7 */ /* 0x000e64000800007f */
[----:B-1----:R-:W-:Y:S05]  /*18f60*/  @!P0 BRA `(.L_x_10597) ;  /* 0xfffffffc00f08947 */ /* 0x002fea000383ffff */
[----:B------:R-:W-:Y:S05]  /*18f70*/  BRA `(.L_x_10683) ;  /* 0xffffffc400e87947 */ /* 0x000fea000383ffff */
.L_x_10607:
[----:B-1----:R1:W2:Y:S02]  /*18f80*/  SYNCS.PHASECHK.TRANS64.TRYWAIT P0, [R2+URZ+0x2d840], R3 ;  /* 0x02d84003020075a7 */ /* 0x0022a4000800017f */
[----:B--2---:R-:W-:Y:S05]  /*18f90*/  @!P0 NANOSLEEP.SYNCS 0x989680 ;  /* 0x009896800000895d */ /* 0x004fea0003900000 */
[----:B------:R-:W2:Y:S02]  /*18fa0*/  @!P0 SYNCS.PHASECHK.TRANS64 P0, [R2+URZ+0x2d840], R3 ;  /* 0x02d84003020085a7 */ /* 0x000ea4000800007f */
[----:B--2---:R-:W-:Y:S05]  /*18fb0*/  @!P0 BRA `(.L_x_10607) ;  /* 0xfffffffc00f08947 */ /* 0x004fea000383ffff */
[----:B------:R-:W-:Y:S05]  /*18fc0*/  BRA `(.L_x_10684) ;  /* 0xffffffcc00707947 */ /* 0x000fea000383ffff */
.L_x_10614:
[----:B0-----:R0:W1:Y:S02]  /*18fd0*/  SYNCS.PHASECHK.TRANS64.TRYWAIT P0, [R7+URZ+0x60], R2 ;  /* 0x00006002070075a7 */ /* 0x001064000800017f */
[----:B-1----:R-:W-:Y:S05]  /*18fe0*/  @!P0 NANOSLEEP.SYNCS 0x989680 ;  /* 0x009896800000895d */ /* 0x002fea0003900000 */
[----:B------:R-:W1:Y:S02]  /*18ff0*/  @!P0 SYNCS.PHASECHK.TRANS64 P0, [R7+URZ+0x60], R2 ;  /* 0x00006002070085a7 */ /* 0x000e64000800007f */
[----:B-1----:R-:W-:Y:S05]  /*19000*/  @!P0 BRA `(.L_x_10614) ;  /* 0xfffffffc00f08947 */ /* 0x002fea000383ffff */
[----:B------:R-:W-:Y:S05]  /*19010*/  BRA `(.L_x_10685) ;  /* 0xffffffd000807947 */ /* 0x000fea000383ffff */
.L_x_10626:
[----:B0-----:R0:W1:Y:S02]  /*19020*/  SYNCS.PHASECHK.TRANS64.TRYWAIT P0, [R3+URZ+0x2d860], R0 ;  /* 0x02d86000030075a7 */ /* 0x001064000800017f */
[----:B-1----:R-:W-:Y:S05]  /*19030*/  @!P0 NANOSLEEP.SYNCS 0x989680 ;  /* 0x009896800000895d */ /* 0x002fea0003900000 */
[----:B------:R-:W1:Y:S02]  /*19040*/  @!P0 SYNCS.PHASECHK.TRANS64 P0, [R3+URZ+0x2d860], R0 ;  /* 0x02d86000030085a7 */ /* 0x000e64000800007f */
[----:B-1----:R-:W-:Y:S05]  /*19050*/  @!P0 BRA `(.L_x_10626) ;  /* 0xfffffffc00f08947 */ /* 0x002fea000383ffff */
[----:B------:R-:W-:Y:S05]  /*19060*/  BRA `(.L_x_10686) ;  /* 0xffffffd400f47947 */ /* 0x000fea000383ffff */
.L_x_10634:
[----:B------:R-:W-:Y:S01]  /*19070*/  BSSY B0, `(.L_x_10687) ;  /* 0x0000008000007945 */ /* 0x000fe20003800000 */
[----:B------:R-:W-:Y:S02]  /*19080*/  IMAD.MOV.U32 R13, RZ, RZ, R24 ;  /* 0x000000ffff0d7224 */ /* 0x000fe400078e0018 */
[----:B--2---:R-:W-:Y:S02]  /*19090*/  IMAD.MOV.U32 R12, RZ, RZ, RZ ;  /* 0x000000ffff0c7224 */ /* 0x004fe400078e00ff */
[----:B0-----:R-:W-:Y:S02]  /*190a0*/  IMAD.MOV.U32 R11, RZ, RZ, 0x1f ;  /* 0x0000001fff0b7424 */ /* 0x001fe400078e00ff */
[----:B------:R-:W-:-:S07]  /*190b0*/  IMAD.MOV.U32 R15, RZ, RZ, -0x1 ;  /* 0xffffffffff0f7424 */ /* 0x000fce00078e00ff */
[----:B-1----:R-:W-:Y:S05]  /*190c0*/  WARPSYNC.COLLECTIVE R15, `(.L_x_10688) ;  /* 0x000000000f087348 */ /* 0x002fea0003c00000 */
[----:B------:R0:W2:Y:S02]  /*190d0*/  SHFL.IDX P6, R14, R13, R12, R11 ;  /* 0x0000000c0d0e7389 */ /* 0x0000a400000c000b */
[----:B012---:R-:W-:Y:S01]  /*190e0*/  ENDCOLLECTIVE ;  /* 0x000000000000791b */ /* 0x007fe20003800000 */
.L_x_10688:
[----:B------:R-:W-:Y:S05]  /*190f0*/  BSYNC B0 ;  /* 0x0000000000007941 */ /* 0x000fea0003800000 */
.L_x_10687:
        /* <DEDUP_REMOVED lines=9> */
.L_x_10689:
[----:B------:R-:W-:Y:S02]  /*19190*/  ULDC UR4, c[0x0][0xc3c] ;  /* 0x00030f0000047ab9 */ /* 0x000fe40000000800 */
[----:B------:R-:W-:-:S13]  /*191a0*/  ISETP.GE.OR P1, PT, R9, UR4, !P0 ;  /* 0x0000000409007c0c */ /* 0x000fda000c726670 */
[----:B------:R-:W0:Y:S08]  /*191b0*/  @!P1 LDC.64 R2, c[0x0][0xc80] ;  /* 0x00032000ff029b82 */ /* 0x000e300000000a00 */
[----:B------:R-:W1:Y:S01]  /*191c0*/  @!P1 LDC.64 R4, c[0x0][0xc78] ;  /* 0x00031e00ff049b82 */ /* 0x000e620000000a00 */
[----:B------:R-:W-:Y:S01]  /*191d0*/  CS2R R24, SRZ ;  /* 0x0000000000187805 */ /* 0x000fe2000001ff00 */
[----:B------:R-:W-:-:S02]  /*191e0*/  IMAD.MOV.U32 R11, RZ, RZ, RZ ;  /* 0x000000ffff0b7224 */ /* 0x000fc400078e00ff */
[----:B------:R-:W-:Y:S02]  /*191f0*/  IMAD.MOV.U32 R6, RZ, RZ, R14 ;  /* 0x000000ffff067224 */ /* 0x000fe400078e000e */
        /* <DEDUP_REMOVED lines=16> */
.L_x_10690:
[----:B------:R-:W-:Y:S01]  /*19300*/  IMAD.MOV.U32 R12, RZ, RZ, 0x2 ;  /* 0x00000002ff0c7424 */ /* 0x000fe200078e00ff */
[----:B------:R-:W-:-:S05]  /*19310*/  SEL R4, R14, RZ, P1 ;  /* 0x000000ff0e047207 */ /* 0x000fca0000800000 */
[----:B------:R-:W-:-:S04]  /*19320*/  IMAD.IADD R4, R13, 0x1, R4 ;  /* 0x000000010d047824 */ /* 0x000fc800078e0204 */
[----:B------:R-:W-:-:S07]  /*19330*/  IMAD.MOV.U32 R13, RZ, RZ, R4 ;  /* 0x000000ffff0d7224 */ /* 0x000fce00078e0004 */
[----:B------:R-:W-:Y:S05]  /*19340*/  WARPSYNC.COLLECTIVE R15, `(.L_x_10691) ;  /* 0x000000000f087348 */ /* 0x000fea0003c00000 */
[----:B------:R0:W1:Y:S02]  /*19350*/  SHFL.UP P6, R14, R13, R12, R11 ;  /* 0x0400000c0d0e7389 */ /* 0x00006400000c000b */
[----:B01----:R-:W-:Y:S01]  /*19360*/  ENDCOLLECTIVE ;  /* 0x000000000000791b */ /* 0x003fe20003800000 */
.L_x_10691:
[----:B------:R-:W-:Y:S01]  /*19370*/  IMAD.MOV.U32 R12, RZ, RZ, 0x4 ;  /* 0x00000004ff0c7424 */ /* 0x000fe200078e00ff */
[----:B------:R-:W-:-:S05]  /*19380*/  SEL R3, R14, RZ, P2 ;  /* 0x000000ff0e037207 */ /* 0x000fca0001000000 */
[----:B------:R-:W-:-:S04]  /*19390*/  IMAD.IADD R2, R4, 0x1, R3 ;  /* 0x0000000104027824 */ /* 0x000fc800078e0203 */
[----:B------:R-:W-:-:S07]  /*193a0*/  IMAD.MOV.U32 R13, RZ, RZ, R2 ;  /* 0x000000ffff0d7224 */ /* 0x000fce00078e0002 */
[----:B------:R-:W-:Y:S05]  /*193b0*/  WARPSYNC.COLLECTIVE R15, `(.L_x_10692) ;  /* 0x000000000f087348 */ /* 0x000fea0003c00000 */
[----:B------:R0:W1:Y:S02]  /*193c0*/  SHFL.UP P6, R14, R13, R12, R11 ;  /* 0x0400000c0d0e7389 */ /* 0x00006400000c000b */
[----:B01----:R-:W-:Y:S01]  /*193d0*/  ENDCOLLECTIVE ;  /* 0x000000000000791b */ /* 0x003fe20003800000 */
.L_x_10692:
[----:B------:R-:W-:Y:S01]  /*193e0*/  IMAD.MOV.U32 R12, RZ, RZ, 0x8 ;  /* 0x00000008ff0c7424 */ /* 0x000fe200078e00ff */
[----:B------:R-:W-:-:S05]  /*193f0*/  SEL R3, R14, RZ, P3 ;  /* 0x000000ff0e037207 */ /* 0x000fca0001800000 */
[----:B------:R-:W-:-:S04]  /*19400*/  IMAD.IADD R3, R2, 0x1, R3 ;  /* 0x0000000102037824 */ /* 0x000fc800078e0203 */
[----:B------:R-:W-:-:S07]  /*19410*/  IMAD.MOV.U32 R13, RZ, RZ, R3 ;  /* 0x000000ffff0d7224 */ /* 0x000fce00078e0003 */
[----:B------:R-:W-:Y:S05]  /*19420*/  WARPSYNC.COLLECTIVE R15, `(.L_x_10693) ;  /* 0x000000000f087348 */ /* 0x000fea0003c00000 */
[----:B------:R0:W1:Y:S02]  /*19430*/  SHFL.UP P6, R14, R13, R12, R11 ;  /* 0x0400000c0d0e7389 */ /* 0x00006400000c000b */
[----:B01----:R-:W-:Y:S01]  /*19440*/  ENDCOLLECTIVE ;  /* 0x000000000000791b */ /* 0x003fe20003800000 */
.L_x_10693:
[----:B------:R-:W-:Y:S01]  /*19450*/  IMAD.MOV.U32 R12, RZ, RZ, 0x10 ;  /* 0x00000010ff0c7424 */ /* 0x000fe200078e00ff */
[----:B------:R-:W-:-:S05]  /*19460*/  SEL R4, R14, RZ, P4 ;  /* 0x000000ff0e047207 */ /* 0x000fca0002000000 */
[----:B------:R-:W-:-:S04]  /*19470*/  IMAD.IADD R4, R3, 0x1, R4 ;  /* 0x0000000103047824 */ /* 0x000fc800078e0204 */
[----:B------:R-:W-:-:S07]  /*19480*/  IMAD.MOV.U32 R13, RZ, RZ, R4 ;  /* 0x000000ffff0d7224 */ /* 0x000fce00078e0004 */
[----:B------:R-:W-:Y:S05]  /*19490*/  WARPSYNC.COLLECTIVE R15, `(.L_x_10694) ;  /* 0x000000000f087348 */ /* 0x000fea0003c00000 */
[----:B------:R0:W1:Y:S02]  /*194a0*/  SHFL.UP P6, R14, R13, R12, R11 ;  /* 0x0400000c0d0e7389 */ /* 0x00006400000c000b */
[----:B01----:R-:W-:Y:S01]  /*194b0*/  ENDCOLLECTIVE ;  /* 0x000000000000791b */ /* 0x003fe20003800000 */
.L_x_10694:
        /* <DEDUP_REMOVED lines=8> */
.L_x_10695:
[----:B------:R-:W-:Y:S05]  /*19540*/  BRA `(.L_x_10696) ;  /* 0xffffffd800a87947 */ /* 0x000fea000383ffff */
.L_x_10637:
[----:B------:R-:W-:Y:S01]  /*19550*/  BSSY B0, `(.L_x_10697) ;  /* 0x0000007000007945 */ /* 0x000fe20003800000 */
[----:B--2---:R-:W-:Y:S02]  /*19560*/  IMAD.MOV.U32 R12, RZ, RZ, 0x1 ;  /* 0x00000001ff0c7424 */ /* 0x004fe400078e00ff */
[----:B------:R-:W-:Y:S02]  /*19570*/  IMAD.MOV.U32 R11, RZ, RZ, RZ ;  /* 0x000000ffff0b7224 */ /* 0x000fe400078e00ff */
[----:B------:R-:W-:-:S07]  /*19580*/  IMAD.MOV.U32 R15, RZ, RZ, -0x1 ;  /* 0xffffffffff0f7424 */ /* 0x000fce00078e00ff */
[----:B------:R-:W-:Y:S05]  /*19590*/  WARPSYNC.COLLECTIVE R15, `(.L_x_10698) ;  /* 0x000000000f087348 */ /* 0x000fea0003c00000 */
[----:B------:R0:W1:Y:S02]  /*195a0*/  SHFL.UP P6, R14, R13, R12, R11 ;  /* 0x0400000c0d0e7389 */ /* 0x00006400000c000b */
[----:B01----:R-:W-:Y:S01]  /*195b0*/  ENDCOLLECTIVE ;  /* 0x000000000000791b */ /* 0x003fe20003800000 */
.L_x_10698:
[----:B------:R-:W-:Y:S05]  /*195c0*/  BSYNC B0 ;  /* 0x0000000000007941 */ /* 0x000fea0003800000 */
.L_x_10697:
        /* <DEDUP_REMOVED lines=8> */
.L_x_10699:
[----:B------:R-:W-:Y:S01]  /*19650*/  IMAD.MOV.U32 R12, RZ, RZ, 0x4 ;  /* 0x00000004ff0c7424 */ /* 0x000fe200078e00ff */
[----:B------:R-:W-:-:S05]  /*19660*/  SEL R2, R14, RZ, P2 ;  /* 0x000000ff0e027207 */ /* 0x000fca0001000000 */
[----:B------:R-:W-:-:S04]  /*19670*/  IMAD.IADD R2, R13, 0x1, R2 ;  /* 0x000000010d027824 */ /* 0x000fc800078e0202 */
[----:B------:R-:W-:-:S07]  /*19680*/  IMAD.MOV.U32 R13, RZ, RZ, R2 ;  /* 0x000000ffff0d7224 */ /* 0x000fce00078e0002 */
[----:B------:R-:W-:Y:S05]  /*19690*/  WARPSYNC.COLLECTIVE R15, `(.L_x_10700) ;  /* 0x000000000f087348 */ /* 0x000fea0003c00000 */
[----:B------:R0:W1:Y:S02]  /*196a0*/  SHFL.UP P6, R14, R13, R12, R11 ;  /* 0x0400000c0d0e7389 */ /* 0x00006400000c000b */
[----:B01----:R-:W-:Y:S01]  /*196b0*/  ENDCOLLECTIVE ;  /* 0x000000000000791b */ /* 0x003fe20003800000 */
.L_x_10700:
[----:B------:R-:W-:Y:S01]  /*196c0*/  IMAD.MOV.U32 R12, RZ, RZ, 0x8 ;  /* 0x00000008ff0c7424 */ /* 0x000fe200078e00ff */
[----:B------:R-:W-:-:S05]  /*196d0*/  SEL R3, R14, RZ, P3 ;  /* 0x000000ff0e037207 */ /* 0x000fca0001800000 */
[----:B------:R-:W-:-:S04]  /*196e0*/  IMAD.IADD R3, R2, 0x1, R3 ;  /* 0x0000000102037824 */ /* 0x000fc800078e0203 */
[----:B------:R-:W-:-:S07]  /*196f0*/  IMAD.MOV.U32 R13, RZ, RZ, R3 ;  /* 0x000000ffff0d7224 */ /* 0x000fce00078e0003 */
[----:B------:R-:W-:Y:S05]  /*19700*/  WARPSYNC.COLLECTIVE R15, `(.L_x_10701) ;  /* 0x000000000f087348 */ /* 0x000fea0003c00000 */
[----:B------:R0:W1:Y:S02]  /*19710*/  SHFL.UP P6, R14, R13, R12, R11 ;  /* 0x0400000c0d0e7389 */ /* 0x00006400000c000b */
[----:B01----:R-:W-:Y:S01]  /*19720*/  ENDCOLLECTIVE ;  /* 0x000000000000791b */ /* 0x003fe20003800000 */
.L_x_10701:
[----:B------:R-:W-:Y:S01]  /*19730*/  IMAD.MOV.U32 R12, RZ, RZ, 0x10 ;  /* 0x00000010ff0c7424 */ /* 0x000fe200078e00ff */
[----:B------:R-:W-:-:S05]  /*19740*/  SEL R4, R14, RZ, P4 ;  /* 0x000000ff0e047207 */ /* 0x000fca0002000000 */
[----:B------:R-:W-:-:S04]  /*19750*/  IMAD.IADD R4, R3, 0x1, R4 ;  /* 0x0000000103047824 */ /* 0x000fc800078e0204 */
[----:B------:R-:W-:-:S07]  /*19760*/  IMAD.MOV.U32 R13, RZ, RZ, R4 ;  /* 0x000000ffff0d7224 */ /* 0x000fce00078e0004 */
[----:B------:R-:W-:Y:S05]  /*19770*/  WARPSYNC.COLLECTIVE R15, `(.L_x_10702) ;  /* 0x000000000f087348 */ /* 0x000fea0003c00000 */
[----:B------:R0:W1:Y:S02]  /*19780*/  SHFL.UP P6, R14, R13, R12, R11 ;  /* 0x0400000c0d0e7389 */ /* 0x00006400000c000b */
[----:B01----:R-:W-:Y:S01]  /*19790*/  ENDCOLLECTIVE ;  /* 0x000000000000791b */ /* 0x003fe20003800000 */
.L_x_10702:
        /* <DEDUP_REMOVED lines=8> */
.L_x_10703:
[----:B------:R-:W-:Y:S05]  /*19820*/  BRA `(.L_x_10704) ;  /* 0xffffffd800947947 */ /* 0x000fea000383ffff */
.L_x_10639:
[----:B------:R-:W-:Y:S01]  /*19830*/  BSSY B0, `(.L_x_10705) ;  /* 0x0000006000007945 */ /* 0x000fe20003800000 */
[----:B------:R-:W-:Y:S01]  /*19840*/  PLOP3.LUT P6, PT, P6, PT, PT, 0x8, 0x0 ;  /* 0x000000000000781c */ /* 0x000fe200037ce170 */
[----:B------:R-:W-:-:S12]  /*19850*/  IMAD.MOV.U32 R15, RZ, RZ, -0x1 ;  /* 0xffffffffff0f7424 */ /* 0x000fd800078e00ff */
[----:B0-2---:R-:W-:Y:S05]  /*19860*/  WARPSYNC.COLLECTIVE R15, `(.L_x_10706) ;  /* 0x000000000f087348 */ /* 0x005fea0003c00000 */
[----:B------:R-:W-:Y:S01]  /*19870*/  VOTE.ANY R14, PT, P6 ;  /* 0x00000000000e7806 */ /* 0x000fe200030e0100 */
[----:B0-2---:R-:W-:Y:S06]  /*19880*/  ENDCOLLECTIVE ;  /* 0x000000000000791b */ /* 0x005fec0003800000 */
.L_x_10706:
[----:B------:R-:W-:Y:S05]  /*19890*/  BSYNC B0 ;  /* 0x0000000000007941 */ /* 0x000fea0003800000 */
.L_x_10705:
[----:B------:R-:W-:Y:S02]  /*198a0*/  IMAD.MOV.U32 R3, RZ, RZ, R14 ;  /* 0x000000ffff037224 */ /* 0x000fe400078e000e */
[----:B------:R-:W-:Y:S02]  /*198b0*/  IMAD.MOV.U32 R13, RZ, RZ, R25 ;  /* 0x000000ffff0d7224 */ /* 0x000fe400078e0019 */
[----:B------:R-:W0:Y:S01]  /*198c0*/  POPC R7, R3 ;  /* 0x0000000300077309 */ /* 0x000e220000000000 */
[----:B------:R-:W-:Y:S02]  /*198d0*/  IMAD.MOV.U32 R11, RZ, RZ, 0x1f ;  /* 0x0000001fff0b7424 */ /* 0x000fe400078e00ff */
[----:B------:R-:W-:Y:S02]  /*198e0*/  IMAD.MOV.U32 R15, RZ, RZ, -0x1 ;  /* 0xffffffffff0f7424 */ /* 0x000fe400078e00ff */
[----:B0-----:R-:W-:Y:S02]  /*198f0*/  IMAD.MOV.U32 R12, RZ, RZ, R7 ;  /* 0x000000ffff0c7224 */ /* 0x001fe400078e0007 */
[----:B------:R-:W-:-:S07]  /*19900*/  IMAD.IADD R27, R7, 0x1, R27 ;  /* 0x00000001071b7824 */ /* 0x000fce00078e021b */
[----:B------:R-:W-:Y:S05]  /*19910*/  WARPSYNC.COLLECTIVE R15, `(.L_x_10707) ;  /* 0x000000000f087348 */ /* 0x000fea0003c00000 */
[----:B------:R0:W1:Y:S02]  /*19920*/  SHFL.IDX P6, R14, R13, R12, R11 ;  /* 0x0000000c0d0e7389 */ /* 0x00006400000c000b */
[----:B01----:R-:W-:Y:S01]  /*19930*/  ENDCOLLECTIVE ;  /* 0x000000000000791b */ /* 0x003fe20003800000 */
.L_x_10707:
[----:B------:R-:W-:Y:S02]  /*19940*/  IMAD.MOV.U32 R13, RZ, RZ, R5 ;  /* 0x000000ffff0d7224 */ /* 0x000fe400078e0005 */
[----:B------:R-:W-:-:S07]  /*19950*/  IMAD.MOV.U32 R25, RZ, RZ, R14 ;  /* 0x000000ffff197224 */ /* 0x000fce00078e000e */
[----:B------:R-:W-:Y:S05]  /*19960*/  WARPSYNC.COLLECTIVE R15, `(.L_x_10708) ;  /* 0x000000000f087348 */ /* 0x000fea0003c00000 */
[----:B------:R0:W1:Y:S02]  /*19970*/  SHFL.IDX P6, R14, R13, R12, R11 ;  /* 0x0000000c0d0e7389 */ /* 0x00006400000c000b */
[----:B01----:R-:W-:Y:S01]  /*19980*/  ENDCOLLECTIVE ;  /* 0x000000000000791b */ /* 0x003fe20003800000 */
.L_x_10708:
[----:B------:R-:W-:Y:S01]  /*19990*/  IMAD.MOV.U32 R5, RZ, RZ, R14 ;  /* 0x000000ffff057224 */ /* 0x000fe200078e000e */
[----:B------:R-:W-:Y:S06]  /*199a0*/  BRA `(.L_x_10709) ;  /* 0xffffffd800747947 */ /* 0x000fec000383ffff */
.L_x_10641:
[----:B------:R-:W-:Y:S01]  /*199b0*/  BSSY B0, `(.L_x_10710) ;  /* 0x0000007000007945 */ /* 0x000fe20003800000 */
[----:B------:R-:W-:Y:S02]  /*199c0*/  IMAD.MOV.U32 R13, RZ, RZ, R2 ;  /* 0x000000ffff0d7224 */ /* 0x000fe400078e0002 */
[----:B------:R-:W-:Y:S02]  /*199d0*/  IMAD.MOV.U32 R11, RZ, RZ, 0x1f ;  /* 0x0000001fff0b7424 */ /* 0x000fe400078e00ff */
[----:B------:R-:W-:-:S07]  /*199e0*/  IMAD.MOV.U32 R15, RZ, RZ, -0x1 ;  /* 0xffffffffff0f7424 */ /* 0x000fce00078e00ff */
[----:B01-34-:R-:W-:Y:S05]  /*199f0*/  WARPSYNC.COLLECTIVE R15, `(.L_x_10711) ;  /* 0x000000000f087348 */ /* 0x01bfea0003c00000 */
[----:B------:R2:W0:Y:S02]  /*19a00*/  SHFL.IDX P6, R14, R13, R12, R11 ;  /* 0x0000000c0d0e7389 */ /* 0x00042400000c000b */
[----:B01234-:R-:W-:Y:S01]  /*19a10*/  ENDCOLLECTIVE ;  /* 0x000000000000791b */ /* 0x01ffe20003800000 */
.L_x_10711:
[----:B------:R-:W-:Y:S05]  /*19a20*/  BSYNC B0 ;  /* 0x0000000000007941 */ /* 0x000fea0003800000 */
.L_x_10710:
[----:B------:R-:W-:Y:S01]  /*19a30*/  IMAD.MOV.U32 R24, RZ, RZ, R14 ;  /* 0x000000ffff187224 */ /* 0x000fe200078e000e */
[----:B------:R-:W-:Y:S06]  /*19a40*/  BRA `(.L_x_10640) ;  /* 0xffffffd800647947 */ /* 0x000fec000383ffff */
.L_x_10647:
[----:B0-----:R0:W2:Y:S02]  /*19a50*/  SYNCS.PHASECHK.TRANS64.TRYWAIT P0, [R9+URZ+0x2d820], R0 ;  /* 0x02d82000090075a7 */ /* 0x0010a4000800017f */
[----:B--2---:R-:W-:Y:S05]  /*19a60*/  @!P0 NANOSLEEP.SYNCS 0x989680 ;  /* 0x009896800000895d */ /* 0x004fea0003900000 */
[----:B------:R-:W2:Y:S02]  /*19a70*/  @!P0 SYNCS.PHASECHK.TRANS64 P0, [R9+URZ+0x2d820], R0 ;  /* 0x02d82000090085a7 */ /* 0x000ea4000800007f */
[----:B--2---:R-:W-:Y:S05]  /*19a80*/  @!P0 BRA `(.L_x_10647) ;  /* 0xfffffffc00f08947 */ /* 0x004fea000383ffff */
[----:B------:R-:W-:Y:S05]  /*19a90*/  BRA `(.L_x_10712) ;  /* 0xffffffe000bc7947 */ /* 0x000fea000383ffff */
.L_x_10648:
        /* <DEDUP_REMOVED lines=8> */
[----:B01-3--:R-:W-:Y:S05]  /*19b20*/  WARPSYNC.COLLECTIVE R15, `(.L_x_10714) ;  /* 0x000000000f087348 */ /* 0x00bfea0003c00000 */
[----:B------:R2:W4:Y:S02]  /*19b30*/  SHFL.IDX P6, R14, R13, R12, R11 ;  /* 0x0000000c0d0e7389 */ /* 0x00052400000c000b */
[----:B01234-:R-:W-:Y:S01]  /*19b40*/  ENDCOLLECTIVE ;  /* 0x000000000000791b */ /* 0x01ffe20003800000 */
.L_x_10714:
[----:B------:R-:W-:Y:S05]  /*19b50*/  BSYNC B0 ;  /* 0x0000000000007941 */ /* 0x000fea0003800000 */
.L_x_10713:
[----:B------:R-:W-:Y:S05]  /*19b60*/  BRA `(.L_x_10715) ;  /* 0xffffffe000a47947 */ /* 0x000fea000383ffff */
.L_x_10651:
[----:B------:R-:W-:Y:S01]  /*19b70*/  BSSY B1, `(.L_x_10716) ;  /* 0x0000006000017945 */ /* 0x000fe20003800000 */
[----:B------:R-:W-:-:S07]  /*19b80*/  IMAD.MOV.U32 R15, RZ, RZ, -0x1 ;  /* 0xffffffffff0f7424 */ /* 0x000fce00078e00ff */
[----:B01-3--:R-:W-:Y:S05]  /*19b90*/  WARPSYNC.COLLECTIVE R15, `(.L_x_10717) ;  /* 0x000000000f0c7348 */ /* 0x00bfea0003c00000 */
[----:B------:R-:W-:Y:S02]  /*19ba0*/  ELECT P6, UR62, PT ;  /* 0x00000000003e782f */ /* 0x000fe400038c0000 */
[----:B------:R-:W-:Y:S01]  /*19bb0*/  MOV R14, UR62 ;  /* 0x0000003e000e7c02 */ /* 0x000fe20008000f00 */
[----:B01-3--:R-:W-:Y:S10]  /*19bc0*/  ENDCOLLECTIVE ;  /* 0x000000000000791b */ /* 0x00bff40003800000 */
.L_x_10717:
[----:B------:R-:W-:Y:S05]  /*19bd0*/  BSYNC B1 ;  /* 0x0000000000017941 */ /* 0x000fea0003800000 */
.L_x_10716:
[----:B------:R-:W-:Y:S05]  /*19be0*/  BRA `(.L_x_10718) ;  /* 0xffffffe0009c7947 */ /* 0x000fea000383ffff */
.L_x_10653:
[----:B0-----:R0:W1:Y:S02]  /*19bf0*/  SYNCS.PHASECHK.TRANS64.TRYWAIT P0, [R7+URZ], R2 ;  /* 0x00000002070075a7 */ /* 0x001064000800017f */
[----:B-1----:R-:W-:Y:S05]  /*19c00*/  @!P0 NANOSLEEP.SYNCS 0x989680 ;  /* 0x009896800000895d */ /* 0x002fea0003900000 */
[----:B------:R-:W1:Y:S02]  /*19c10*/  @!P0 SYNCS.PHASECHK.TRANS64 P0, [R7+URZ], R2 ;  /* 0x00000002070085a7 */ /* 0x000e64000800007f */
[----:B-1----:R-:W-:Y:S05]  /*19c20*/  @!P0 BRA `(.L_x_10653) ;  /* 0xfffffffc00f08947 */ /* 0x002fea000383ffff */
[----:B------:R-:W-:Y:S05]  /*19c30*/  BRA `(.L_x_10719) ;  /* 0xffffffe000d07947 */ /* 0x000fea000383ffff */
.L_x_10654:
[----:B-1----:R1:W2:Y:S02]  /*19c40*/  SYNCS.PHASECHK.TRANS64.TRYWAIT P0, [R3+URZ], R0 ;  /* 0x00000000030075a7 */ /* 0x0022a4000800017f */
[----:B--2---:R-:W-:Y:S05]  /*19c50*/  @!P0 NANOSLEEP.SYNCS 0x989680 ;  /* 0x009896800000895d */ /* 0x004fea0003900000 */
[----:B------:R-:W2:Y:S02]  /*19c60*/  @!P0 SYNCS.PHASECHK.TRANS64 P0, [R3+URZ], R0 ;  /* 0x00000000030085a7 */ /* 0x000ea4000800007f */
[----:B--2---:R-:W-:Y:S05]  /*19c70*/  @!P0 BRA `(.L_x_10654) ;  /* 0xfffffffc00f08947 */ /* 0x004fea000383ffff */
[----:B------:R-:W-:Y:S05]  /*19c80*/  BRA `(.L_x_10720) ;  /* 0xffffffe000c47947 */ /* 0x000fea000383ffff */
.L_x_10656:
[----:B-1----:R1:W2:Y:S02]  /*19c90*/  SYNCS.PHASECHK.TRANS64.TRYWAIT P0, [R5+URZ], R2 ;  /* 0x00000002050075a7 */ /* 0x0022a4000800017f */
[----:B--2---:R-:W-:Y:S05]  /*19ca0*/  @!P0 NANOSLEEP.SYNCS 0x989680 ;  /* 0x009896800000895d */ /* 0x004fea0003900000 */
[----:B------:R-:W2:Y:S02]  /*19cb0*/  @!P0 SYNCS.PHASECHK.TRANS64 P0, [R5+URZ], R2 ;  /* 0x00000002050085a7 */ /* 0x000ea4000800007f */
[----:B--2---:R-:W-:Y:S05]  /*19cc0*/  @!P0 BRA `(.L_x_10656) ;  /* 0xfffffffc00f08947 */ /* 0x004fea000383ffff */
[----:B------:R-:W-:Y:S05]  /*19cd0*/  BRA `(.L_x_10721) ;  /* 0xffffffe000c87947 */ /* 0x000fea000383ffff */
.L_x_10722:
        /* <DEDUP_REMOVED lines=10> */
.L_x_14870:


//--------------------- .text._ZN7cutlass13device_kernelIN5flash11enable_sm90INS1_16FlashAttnFwdSm90INS1_25CollectiveMainloopFwdSm90ILi2EN4cute5tupleIJNS5_1CILi1EEES8_S8_EEENS6_IJNS7_ILi192EEENS7_ILi128EEENS7_ILi96EEEEEELi96ENS_10bfloat16_tEfNS_4arch4Sm90ELb0ELb1ELb0ELb1ELb0ELb1ELb0ELb0ELb1ELb1ELb1ELb0EEENS1_21CollectiveEpilogueFwdINS6_IJSA_SC_SB_EEES9_SE_SG_Li384ELb1ELb1ELb1ELb0EEENS1_36VarlenDynamicPersistentTileSchedulerILi192ELi128ELi384ELi128ELb1ELb1ELb1ELb1ELb0ELb1EEEEEEEEEvNT_6ParamsE --------------------------
	.section	.text._ZN7cutlass13device_kernelIN5flash11enable_sm90INS1_16FlashAttnFwdSm90INS1_25CollectiveMainloopFwdSm90ILi2EN4cute5tupleIJNS5_1CILi1EEES8_S8_EEENS6_IJNS7_ILi192EEENS7_ILi128EEENS7_ILi96EEEEEELi96ENS_10bfloat16_tEfNS_4arch4Sm90ELb0ELb1ELb0ELb1ELb0ELb1ELb0ELb0ELb1ELb1ELb1ELb0EEENS1_21CollectiveEpilogueFwdINS6_IJSA_SC_SB_EEES9_SE_SG_Li384ELb1ELb1ELb1ELb0EEENS1_36VarlenDynamicPersistentTileSchedulerILi192ELi128ELi384ELi128ELb1ELb1ELb1ELb1ELb0ELb1EEEEEEEEEvNT_6ParamsE,"ax",@progbits
	.align	128
.text._ZN7cutlass13device_kernelIN5flash11enable_sm90INS1_16FlashAttnFwdSm90INS1_25CollectiveMainloopFwdSm90ILi2EN4cute5tupleIJNS5_1CILi1EEES8_S8_EEENS6_IJNS7_ILi192EEENS7_ILi128EEENS7_ILi96EEEEEELi96ENS_10bfloat16_tEfNS_4arch4Sm90ELb0ELb1ELb0ELb1ELb0ELb1ELb0ELb0ELb1ELb1ELb1ELb0EEENS1_21CollectiveEpilogueFwdINS6_IJSA_SC_SB_EEES9_SE_SG_Li384ELb1ELb1ELb1ELb0EEENS1_36VarlenDynamicPersistentTileSchedulerILi192ELi128ELi384ELi128ELb1ELb1ELb1ELb1ELb0ELb1EEEEEEEEEvNT_6ParamsE:
        .type           _ZN7cutlass13device_kernelIN5flash11enable_sm90INS1_16FlashAttnFwdSm90INS1_25CollectiveMainloopFwdSm90ILi2EN4cute5tupleIJNS5_1CILi1EEES8_S8_EEENS6_IJNS7_ILi192EEENS7_ILi128EEENS7_ILi96EEEEEELi96ENS_10bfloat16_tEfNS_4arch4Sm90ELb0ELb1ELb0ELb1ELb0ELb1ELb0ELb0ELb1ELb1ELb1ELb0EEENS1_21CollectiveEpilogueFwdINS6_IJSA_SC_SB_EEES9_SE_SG_Li384ELb1ELb1ELb1ELb0EEENS1_36VarlenDynamicPersistentTileSchedulerILi192ELi128ELi384ELi128ELb1ELb1ELb1ELb1ELb0ELb1EEEEEEEEEvNT_6ParamsE,@function
        .size           _ZN7cutlass13device_kernelIN5flash11enable_sm90INS1_16FlashAttnFwdSm90INS1_25CollectiveMainloopFwdSm90ILi2EN4cute5tupleIJNS5_1CILi1EEES8_S8_EEENS6_IJNS7_ILi192EEENS7_ILi128EEENS7_ILi96EEEEEELi96ENS_10bfloat16_tEfNS_4arch4Sm90ELb0ELb1ELb0ELb1ELb0ELb1ELb0ELb0ELb1ELb1ELb1ELb0EEENS1_21CollectiveEpilogueFwdINS6_IJSA_SC_SB_EEES9_SE_SG_Li384ELb1ELb1ELb1ELb0EEENS1_36VarlenDynamicPersistentTileSchedulerILi192ELi128ELi384ELi128ELb1ELb1ELb1ELb1ELb0ELb1EEEEEEEEEvNT_6ParamsE,(.L_x_14871 - _ZN7cutlass13device_kernelIN5flash11enable_sm90INS1_16FlashAttnFwdSm90INS1_25CollectiveMainloopFwdSm90ILi2EN4cute5tupleIJNS5_1CILi1EEES8_S8_EEENS6_IJNS7_ILi192EEENS7_ILi128EEENS7_ILi96EEEEEELi96ENS_10bfloat16_tEfNS_4arch4Sm90ELb0ELb1ELb0ELb1ELb0ELb1ELb0ELb0ELb1ELb1ELb1ELb0EEENS1_21CollectiveEpilogueFwdINS6_IJSA_SC_SB_EEES9_SE_SG_Li384ELb1ELb1ELb1ELb0EEENS1_36VarlenDynamicPersistentTileSchedulerILi192ELi128ELi384ELi128ELb1ELb1ELb1ELb1ELb0ELb1EEEEEEEEEvNT_6ParamsE)
        .other          _ZN7cutlass13device_kernelIN5flash11enable_sm90INS1_16FlashAttnFwdSm90INS1_25CollectiveMainloopFwdSm90ILi2EN4cute5tupleIJNS5_1CILi1EEES8_S8_EEENS6_IJNS7_ILi192EEENS7_ILi128EEENS7_ILi96EEEEEELi96ENS_10bfloat16_tEfNS_4arch4Sm90ELb0ELb1ELb0ELb1ELb0ELb1ELb0ELb0ELb1ELb1ELb1ELb0EEENS1_21CollectiveEpilogueFwdINS6_IJSA_SC_SB_EEES9_SE_SG_Li384ELb1ELb1ELb1ELb0EEENS1_36VarlenDynamicPersistentTileSchedulerILi192ELi128ELi384ELi128ELb1ELb1ELb1ELb1ELb0ELb1EEEEEEEEEvNT_6ParamsE,@"STO_CUDA_ENTRY STV_DEFAULT"
_ZN7cutlass13device_kernelIN5flash11enable_sm90INS1_16FlashAttnFwdSm90INS1_25CollectiveMainloopFwdSm90ILi2EN4cute5tupleIJNS5_1CILi1EEES8_S8_EEENS6_IJNS7_ILi192EEENS7_ILi128EEENS7_ILi96EEEEEELi96ENS_10bfloat16_tEfNS_4arch4Sm90ELb0ELb1ELb0ELb1ELb0ELb1ELb0ELb0ELb1ELb1ELb1ELb0EEENS1_21CollectiveEpilogueFwdINS6_IJSA_SC_SB_EEES9_SE_SG_Li384ELb1ELb1ELb1ELb0EEENS1_36VarlenDynamicPersistentTileSchedulerILi192ELi128ELi384ELi128ELb1ELb1ELb1ELb1ELb0ELb1EEEEEEEEEvNT_6ParamsE:
        /* <DEDUP_REMOVED lines=24> */
.L_x_10724:
[----:B------:R-:W-:Y:S05]  /*0180*/  BSYNC B0 ;  /* 0x0000000000007941 */ /* 0x000fea0003800000 */
.L_x_10723:
        /* <DEDUP_REMOVED lines=41> */
.L_x_10725:
        /* <DEDUP_REMOVED lines=22> */
.L_x_10726:
        /* <DEDUP_REMOVED lines=18> */
.L_x_10727:
        /* <DEDUP_REMOVED lines=22> */
.L_x_10728:
        /* <DEDUP_REMOVED lines=22> */
.L_x_10729:
        /* <DEDUP_REMOVED lines=8> */
.L_x_10732:
        /* <DEDUP_REMOVED lines=21> */
[----:B------:R-:W0:Y:S01]  /*0b30*/  S2R R0, SR_TID.X ;  /* 0x0000000000007919 */ /* 0x000e220000002100 */
[----:B------:R-:W-:Y:S01]  /*0b40*/  IMAD.MOV.U32 R141, RZ, RZ, 0x40 ;  /* 0x00000040ff8d7424 */ /* 0x000fe200078e00ff */
[----:B------:R-:W-:Y:S01]  /*0b50*/  R2UR UR38, R2 ;  /* 0x00000000022672ca */ /* 0x000fe200000e0000 */
[----:B------:R-:W-:Y:S01]  /*0b60*/  IMAD.MOV.U32 R156, RZ, RZ, RZ ;  /* 0x000000ffff9c7224 */ /* 0x000fe200078e00ff */
[----:B------:R-:W-:Y:S01]  /*0b70*/  ULOP3.LUT UR37, UR36, 0x1, URZ, 0xfc, !UPT ;  /* 0x0000000124257892 */ /* 0x000fe2000f8efc3f */
[----:B------:R-:W-:-:S10]  /*0b80*/  IMAD.MOV.U32 R19, RZ, RZ, RZ ;  /* 0x000000ffff137224 */ /* 0x000fd400078e00ff */
[----:B------:R-:W-:Y:S01]  /*0b90*/  UIADD3 UR38, UR38, 0xc400, URZ ;  /* 0x0000c40026267890 */ /* 0x000fe2000fffe03f */
[----:B0-----:R-:W-:-:S05]  /*0ba0*/  VIADD R0, R0, 0xffffff80 ;  /* 0xffffff8000007836 */ /* 0x001fca0000000000 */
[----:B------:R-:W-:Y:S02]  /*0bb0*/  SHF.R.S32.HI R3, RZ, 0x1f, R0 ;  /* 0x0000001fff037819 */ /* 0x000fe40000011400 */
[-C--:B------:R-:W-:Y:S02]  /*0bc0*/  LEA.HI R9, R0, R0.reuse, RZ, 0x1 ;  /* 0x0000000000097211 */ /* 0x080fe400078f08ff */
[CC--:B------:R-:W-:Y:S02]  /*0bd0*/  LEA.HI R4, R3.reuse, R0.reuse, RZ, 0x2 ;  /* 0x0000000003047211 */ /* 0x0c0fe400078f10ff */
[CC--:B------:R-:W-:Y:S02]  /*0be0*/  LEA.HI R5, R3.reuse, R0.reuse, RZ, 0x4 ;  /* 0x0000000003057211 */ /* 0x0c0fe400078f20ff */
[CC--:B------:R-:W-:Y:S02]  /*0bf0*/  LEA.HI R8, R3.reuse, R0.reuse, RZ, 0x5 ;  /* 0x0000000003087211 */ /* 0x0c0fe400078f28ff */
[----:B------:R-:W-:-:S02]  /*0c00*/  LEA.HI R3, R3, R0, RZ, 0x7 ;  /* 0x0000000003037211 */ /* 0x000fc400078f38ff */
[--C-:B------:R-:W-:Y:S02]  /*0c10*/  SHF.R.S32.HI R10, RZ, 0x2, R4.reuse ;  /* 0x00000002ff0a7819 */ /* 0x100fe40000011404 */
[----:B------:R-:W-:Y:S02]  /*0c20*/  SHF.R.S32.HI R13, RZ, 0x1f, R4 ;  /* 0x0000001fff0d7819 */ /* 0x000fe40000011404 */
[----:B------:R-:W-:Y:S02]  /*0c30*/  LOP3.LUT R15, R4, 0xfffffffc, RZ, 0xc0, !PT ;  /* 0xfffffffc040f7812 */ /* 0x000fe400078ec0ff */
[----:B------:R-:W-:Y:S02]  /*0c40*/  SHF.R.S32.HI R4, RZ, 0x7, R3 ;  /* 0x00000007ff047819 */ /* 0x000fe40000011403 */
[----:B------:R-:W-:Y:S01]  /*0c50*/  LOP3.LUT R3, R3, 0xffffff80, RZ, 0xc0, !PT ;  /* 0xffffff8003037812 */ /* 0x000fe200078ec0ff */
[----:B------:R-:W-:Y:S01]  /*0c60*/  IMAD.IADD R15, R0, 0x1, -R15 ;  /* 0x00000001000f7824 */ /* 0x000fe200078e0a0f */
[----:B------:R-:W-:Y:S01]  /*0c70*/  LEA.HI R13, R13, R10, RZ, 0x2 ;  /* 0x0000000a0d0d7211 */ /* 0x000fe200078f10ff */
[----:B------:R-:W-:Y:S01]  /*0c80*/  IMAD.HI R12, R4, 0x55555556, RZ ;  /* 0x55555556040c7827 */ /* 0x000fe200078e02ff */
[----:B------:R-:W-:-:S02]  /*0c90*/  LOP3.LUT R7, R5, 0xfffffff0, RZ, 0xc0, !PT ;  /* 0xfffffff005077812 */ /* 0x000fc400078ec0ff */
[----:B------:R-:W-:Y:S01]  /*0ca0*/  LOP3.LUT R13, R13, 0xfffffffc, RZ, 0xc0, !PT ;  /* 0xfffffffc0d0d7812 */ /* 0x000fe200078ec0ff */
[C---:B------:R-:W-:Y:S01]  /*0cb0*/  IMAD.IADD R24, R0.reuse, 0x1, -R3 ;  /* 0x0000000100187824 */ /* 0x040fe200078e0a03 */
[----:B------:R-:W-:Y:S01]  /*0cc0*/  LOP3.LUT R11, R9, 0xfffffffe, RZ, 0xc0, !PT ;  /* 0xfffffffe090b7812 */ /* 0x000fe200078ec0ff */
[----:B------:R-:W-:Y:S01]  /*0cd0*/  IMAD.IADD R7, R0, 0x1, -R7 ;  /* 0x0000000100077824 */ /* 0x000fe200078e0a07 */
[----:B------:R-:W-:Y:S01]  /*0ce0*/  LEA.HI R3, R12, R12, RZ, 0x1 ;  /* 0x0000000c0c037211 */ /* 0x000fe200078f08ff */
[----:B------:R-:W-:Y:S01]  /*0cf0*/  IMAD.IADD R13, R10, 0x1, -R13 ;  /* 0x000000010a0d7824 */ /* 0x000fe200078e0a0d */
[----:B------:R-:W-:Y:S01]  /*0d00*/  SHF.R.S32.HI R10, RZ, 0x1f, R24 ;  /* 0x0000001fff0a7819 */ /* 0x000fe20000011418 */
[----:B------:R-:W-:Y:S01]  /*0d10*/  IMAD.IADD R11, R0, 0x1, -R11 ;  /* 0x00000001000b7824 */ /* 0x000fe200078e0a0b */
[----:B------:R-:W-:Y:S01]  /*0d20*/  SHF.R.S32.HI R0, RZ, 0x1f, R7 ;  /* 0x0000001fff007819 */ /* 0x000fe20000011407 */
[----:B------:R-:W-:Y:S01]  /*0d30*/  IMAD R12, R3, -0x3, R4 ;  /* 0xfffffffd030c7824 */ /* 0x000fe200078e0204 */
[----:B------:R-:W-:Y:S01]  /*0d40*/  LEA.HI R14, R10, R24, RZ, 0x2 ;  /* 0x000000180a0e7211 */ /* 0x000fe200078f10ff */
[----:B------:R-:W-:Y:S01]  /*0d50*/  STL [R1+0x64], R24 ;  /* 0x0000641801007387 */ /* 0x000fe20000100800 */
[----:B------:R-:W-:Y:S01]  /*0d60*/  SHF.R.S32.HI R136, RZ, 0x1, R9 ;  /* 0x00000001ff887819 */ /* 0x000fe20000011409 */
[----:B------:R-:W-:Y:S01]  /*0d70*/  IMAD.SHL.U32 R13, R13, 0x40, RZ ;  /* 0x000000400d0d7824 */ /* 0x000fe200078e00ff */
[--C-:B------:R-:W-:Y:S01]  /*0d80*/  SHF.R.S32.HI R3, RZ, 0x2, R14.reuse ;  /* 0x00000002ff037819 */ /* 0x100fe2000001140e */
[----:B------:R-:W-:Y:S01]  /*0d90*/  IMAD.SHL.U32 R22, R11, 0x8, RZ ;  /* 0x000000080b167824 */ /* 0x000fe200078e00ff */
[----:B------:R-:W-:-:S02]  /*0da0*/  SHF.R.S32.HI R4, RZ, 0x1f, R14 ;  /* 0x0000001fff047819 */ /* 0x000fc4000001140e */
[----:B------:R-:W-:Y:S02]  /*0db0*/  SHF.R.S32.HI R6, RZ, 0x4, R5 ;  /* 0x00000004ff067819 */ /* 0x000fe40000011405 */
[----:B------:R-:W-:Y:S02]  /*0dc0*/  LEA.HI R0, R0, R7, RZ, 0x3 ;  /* 0x0000000700007211 */ /* 0x000fe400078f18ff */
[----:B------:R-:W-:Y:S02]  /*0dd0*/  LEA.HI R9, R9, R136, RZ, 0x1 ;  /* 0x0000008809097211 */ /* 0x000fe400078f08ff */
[----:B------:R-:W-:Y:S02]  /*0de0*/  LEA.HI R16, R4, R3, RZ, 0x3 ;  /* 0x0000000304107211 */ /* 0x000fe400078f18ff */
[----:B------:R-:W-:Y:S02]  /*0df0*/  LEA.HI R5, R5, R6, RZ, 0x1 ;  /* 0x0000000605057211 */ /* 0x000fe400078f08ff */
[----:B------:R-:W-:-:S02]  /*0e00*/  LOP3.LUT R4, R0, 0xfffffff8, RZ, 0xc0, !PT ;  /* 0xfffffff800047812 */ /* 0x000fc400078ec0ff */
[----:B------:R-:W-:Y:S02]  /*0e10*/  LOP3.LUT R9, R9, 0x7fffffe, RZ, 0xc0, !PT ;  /* 0x07fffffe09097812 */ /* 0x000fe400078ec0ff */
[----:B------:R-:W-:Y:S01]  /*0e20*/  LOP3.LUT R16, R16, 0xfffffff8, RZ, 0xc0, !PT ;  /* 0xfffffff810107812 */ /* 0x000fe200078ec0ff */
[----:B------:R-:W-:Y:S01]  /*0e30*/  IMAD.IADD R4, R7, 0x1, -R4 ;  /* 0x0000000107047824 */ /* 0x000fe200078e0a04 */
[----:B------:R-:W-:Y:S01]  /*0e40*/  LOP3.LUT R5, R5, 0x1ffffffe, RZ, 0xc0, !PT ;  /* 0x1ffffffe05057812 */ /* 0x000fe200078ec0ff */
[----:B------:R-:W-:Y:S01]  /*0e50*/  IMAD.IADD R9, R136, 0x1, -R9 ;  /* 0x0000000188097824 */ /* 0x000fe200078e0a09 */
[----:B------:R-:W-:Y:S01]  /*0e60*/  SHF.R.S32.HI R8, RZ, 0x5, R8 ;  /* 0x00000005ff087819 */ /* 0x000fe20000011408 */
[----:B------:R-:W-:Y:S01]  /*0e70*/  IMAD.IADD R16, R3, 0x1, -R16 ;  /* 0x0000000103107824 */ /* 0x000fe200078e0a10 */
[----:B------:R-:W-:Y:S01]  /*0e80*/  LEA.HI R10, R10, R24, RZ, 0x5 ;  /* 0x000000180a0a7211 */ /* 0x000fe200078f28ff */
[----:B------:R-:W-:Y:S01]  /*0e90*/  IMAD.IADD R5, R6, 0x1, -R5 ;  /* 0x0000000106057824 */ /* 0x000fe200078e0a05 */
[C---:B------:R-:W-:Y:S01]  /*0ea0*/  R2P PR, R4.reuse, 0x6 ;  /* 0x0000000604007804 */ /* 0x040fe20000000000 */
[----:B------:R-:W-:Y:S01]  /*0eb0*/  IMAD.SHL.U32 R3, R4, 0x40, RZ ;  /* 0x0000004004037824 */ /* 0x000fe200078e00ff */
[----:B------:R-:W-:Y:S01]  /*0ec0*/  LOP3.LUT R14, R14, 0x7ffffffc, RZ, 0xc0, !PT ;  /* 0x7ffffffc0e0e7812 */ /* 0x000fe200078ec0ff */
[----:B------:R-:W-:Y:S01]  /*0ed0*/  IMAD R21, R6, 0x8, R9 ;  /* 0x0000000806157824 */ /* 0x000fe200078e0209 */
[----:B------:R-:W-:Y:S01]  /*0ee0*/  LEA.HI R17, R15, R15, RZ, 0x1 ;  /* 0x0000000f0f117211 */ /* 0x000fe200078f08ff */
[----:B------:R-:W-:Y:S01]  /*0ef0*/  IMAD.SHL.U32 R6, R0, 0x40, RZ ;  /* 0x0000004000067824 */ /* 0x000fe200078e00ff */
[----:B------:R-:W-:Y:S01]  /*0f00*/  LOP3.LUT R3, R3, 0x1c0, RZ, 0xc0, !PT ;  /* 0x000001c003037812 */ /* 0x000fe200078ec0ff */
[----:B------:R-:W-:Y:S01]  /*0f10*/  IMAD.SHL.U32 R0, R5, 0x8, RZ ;  /* 0x0000000805007824 */ /* 0x000fe200078e00ff */
[----:B------:R-:W-:Y:S01]  /*0f20*/  LOP3.LUT R20, R17, 0x1ffffffe, RZ, 0xc0, !PT ;  /* 0x1ffffffe11147812 */ /* 0x000fe200078ec0ff */
[----:B------:R-:W-:Y:S01]  /*0f30*/  IMAD R9, R8, 0x10, R7 ;  /* 0x0000001008097824 */ /* 0x000fe200078e0207 */
[----:B------:R-:W-:Y:S01]  /*0f40*/  SHF.R.S32.HI R7, RZ, 0x5, R10 ;  /* 0x00000005ff077819 */ /* 0x000fe2000001140a */
[----:B------:R-:W-:Y:S01]  /*0f50*/  IMAD.IADD R14, R24, 0x1, -R14 ;  /* 0x00000001180e7824 */ /* 0x000fe200078e0a0e */
[----:B------:R-:W-:Y:S01]  /*0f60*/  LOP3.LUT R6, R6, 0x7ffffe00, RZ, 0xc0, !PT ;  /* 0x7ffffe0006067812 */ /* 0x000fe200078ec0ff */
[----:B------:R-:W-:Y:S01]  /*0f70*/  IMAD.IADD R20, R15, 0x1, -R20 ;  /* 0x000000010f147824 */ /* 0x000fe200078e0a14 */
[----:B------:R-:W-:Y:S01]  /*0f80*/  LOP3.LUT R5, R3, 0x8, R0, 0xf8, !PT ;  /* 0x0000000803057812 */ /* 0x000fe200078ef800 */
[----:B------:R-:W-:Y:S01]  /*0f90*/  IMAD R7, R7, 0x10, R16 ;  /* 0x0000001007077824 */ /* 0x000fe200078e0210 */
[----:B------:R-:W-:Y:S01]  /*0fa0*/  SHF.R.U32.HI R10, RZ, 0x3, R3 ;  /* 0x00000003ff0a7819 */ /* 0x000fe20000011603 */
[----:B------:R-:W-:Y:S01]  /*0fb0*/  IMAD R6, R8, 0x400, R6 ;  /* 0x0000040008067824 */ /* 0x000fe200078e0206 */
[----:B------:R-:W-:Y:S01]  /*0fc0*/  SEL R141, R141, 0xffffffc0, !P2 ;  /* 0xffffffc08d8d7807 */ /* 0x000fe20005000000 */
[----:B------:R-:W-:Y:S01]  /*0fd0*/  IMAD.U32 R0, R9, 0x20, R0 ;  /* 0x0000002009007824 */ /* 0x000fe200078e0000 */
[----:B------:R-:W-:Y:S01]  /*0fe0*/  LOP3.LUT R5, R5, R10, RZ, 0x3c, !PT ;  /* 0x0000000a05057212 */ /* 0x000fe200078e3cff */
[----:B------:R-:W-:Y:S01]  /*0ff0*/  IMAD R3, R12, 0x40, R7 ;  /* 0x000000400c037824 */ /* 0x000fe200078e0207 */
[----:B------:R-:W-:Y:S01]  /*1000*/  CS2R R16, SRZ ;  /* 0x0000000000107805 */ /* 0x000fe2000001ff00 */
[----:B------:R-:W-:Y:S01]  /*1010*/  IMAD.SHL.U32 R12, R21, 0x20, RZ ;  /* 0x00000020150c7824 */ /* 0x000fe200078e00ff */
[----:B------:R0:W-:Y:S01]  /*1020*/  STL [R1+0x6c], R0 ;  /* 0x00006c0001007387 */ /* 0x0001e20000100800 */
[----:B------:R-:W-:-:S02]  /*1030*/  IMAD.IADD R5, R6, 0x1, R5 ;  /* 0x0000000106057824 */ /* 0x000fc400078e0205 */
[----:B------:R-:W-:Y:S01]  /*1040*/  IMAD.SHL.U32 R6, R11, 0x4, RZ ;  /* 0x000000040b067824 */ /* 0x000fe200078e00ff */
[----:B------:R1:W-:Y:S01]  /*1050*/  STL [R1+0x68], R3 ;  /* 0x0000680301007387 */ /* 0x0003e20000100800 */
[----:B------:R-:W-:Y:S02]  /*1060*/  IMAD.SHL.U32 R137, R14, 0x2, RZ ;  /* 0x000000020e897824 */ /* 0x000fe400078e00ff */
[C---:B------:R-:W-:Y:S01]  /*1070*/  VIADD R4, R6.reuse, 0x10 ;  /* 0x0000001006047836 */ /* 0x040fe20000000000 */
[----:B------:R-:W-:Y:S01]  /*1080*/  STL [R1+0x5c], RZ ;  /* 0x00005cff01007387 */ /* 0x000fe20000100800 */
[C---:B------:R-:W-:Y:S01]  /*1090*/  VIADD R8, R6.reuse, 0x8 ;  /* 0x0000000806087836 */ /* 0x040fe20000000000 */
[----:B0-----:R-:W-:Y:S01]  /*10a0*/  SHF.R.S32.HI R0, RZ, 0x1f, R136 ;  /* 0x0000001fff007819 */ /* 0x001fe20000011488 */
[----:B------:R-:W-:Y:S01]  /*10b0*/  VIADD R0, R6, 0x20 ;  /* 0x0000002006007836 */ /* 0x000fe20000000000 */
[----:B------:R-:W-:Y:S01]  /*10c0*/  STL [R1], R6 ;  /* 0x0000000601007387 */ /* 0x000fe20000100800 */
[----:B------:R-:W-:-:S02]  /*10d0*/  IMAD R140, R5, 0x2, R2 ;  /* 0x00000002058c7824 */ /* 0x000fc400078e0202 */
[C---:B------:R-:W-:Y:S01]  /*10e0*/  VIADD R10, R137.reuse, 0x10 ;  /* 0x00000010890a7836 */ /* 0x040fe20000000000 */
[----:B------:R0:W-:Y:S01]  /*10f0*/  STL [R1+0x30], R4 ;  /* 0x0000300401007387 */ /* 0x0001e20000100800 */
[----:B------:R-:W-:Y:S02]  /*1100*/  VIADD R142, R140, 0x21800 ;  /* 0x000218008c8e7836 */ /* 0x000fe40000000000 */
[----:B-1----:R-:W-:Y:S01]  /*1110*/  IMAD R3, R20, 0x8, R3 ;  /* 0x0000000814037824 */ /* 0x002fe200078e0203 */
[----:B------:R1:W-:Y:S01]  /*1120*/  STL [R1+0x2c], R0 ;  /* 0x00002c0001007387 */ /* 0x0003e20000100800 */
[C---:B------:R-:W-:Y:S02]  /*1130*/  VIADD R9, R137.reuse, 0x18 ;  /* 0x0000001889097836 */ /* 0x040fe40000000000 */
[C---:B------:R-:W-:Y:S01]  /*1140*/  VIADD R11, R137.reuse, 0x8 ;  /* 0x00000008890b7836 */ /* 0x040fe20000000000 */
[----:B------:R2:W-:Y:S01]  /*1150*/  STL [R1+0x34], R8 ;  /* 0x0000340801007387 */ /* 0x0005e20000100800 */
[----:B------:R-:W-:Y:S01]  /*1160*/  VIADD R7, R137, 0x28 ;  /* 0x0000002889077836 */ /* 0x000fe20000000000 */
[----:B0-----:R-:W-:Y:S01]  /*1170*/  LOP3.LUT R4, R13, 0xc0, RZ, 0xc0, !PT ;  /* 0x000000c00d047812 */ /* 0x001fe200078ec0ff */
[----:B------:R-:W-:Y:S01]  /*1180*/  VIADD R13, R137, 0x40 ;  /* 0x00000040890d7836 */ /* 0x000fe20000000000 */
[----:B------:R-:W-:Y:S01]  /*1190*/  SHF.R.S32.HI R5, RZ, 0x1f, R9 ;  /* 0x0000001fff057819 */ /* 0x000fe20000011409 */
[----:B-1----:R-:W-:-:S02]  /*11a0*/  VIADD R0, R6, 0x18 ;  /* 0x0000001806007836 */ /* 0x002fc40000000000 */
[----:B------:R-:W-:Y:S01]  /*11b0*/  STL [R1+0xc], R4 ;  /* 0x00000c0401007387 */ /* 0x000fe20000100800 */
[----:B------:R-:W-:Y:S01]  /*11c0*/  VIADD R6, R6, 0x28 ;  /* 0x0000002806067836 */ /* 0x000fe20000000000 */
[----:B------:R-:W-:Y:S01]  /*11d0*/  SHF.R.S32.HI R11, RZ, 0x1f, R11 ;  /* 0x0000001fff0b7819 */ /* 0x000fe2000001140b */
[----:B--2---:R-:W-:Y:S01]  /*11e0*/  VIADD R8, R137, 0x20 ;  /* 0x0000002089087836 */ /* 0x004fe20000000000 */
[----:B------:R0:W-:Y:S01]  /*11f0*/  STL [R1+0x38], R0 ;  /* 0x0000380001007387 */ /* 0x0001e20000100800 */
[----:B------:R-:W-:-:S03]  /*1200*/  SHF.R.S32.HI R7, RZ, 0x1f, R7 ;  /* 0x0000001fff077819 */ /* 0x000fc60000011407 */
[----:B------:R1:W-:Y:S01]  /*1210*/  STL [R1+0x40], R6 ;  /* 0x0000400601007387 */ /* 0x0003e20000100800 */
[----:B------:R-:W-:Y:S02]  /*1220*/  SHF.R.S32.HI R8, RZ, 0x1f, R8 ;  /* 0x0000001fff087819 */ /* 0x000fe40000011408 */
[----:B0-----:R-:W-:Y:S02]  /*1230*/  LOP3.LUT R0, R4, 0x8, R22, 0xf8, !PT ;  /* 0x0000000804007812 */ /* 0x001fe400078ef816 */
[----:B------:R-:W-:Y:S01]  /*1240*/  SHF.R.U32.HI R4, RZ, 0x3, R4 ;  /* 0x00000003ff047819 */ /* 0x000fe20000011604 */
[----:B-1----:R-:W-:-:S03]  /*1250*/  VIADD R6, R137, 0x30 ;  /* 0x0000003089067836 */ /* 0x002fc60000000000 */
[----:B------:R-:W-:Y:S01]  /*1260*/  LOP3.LUT R0, R0, R4, RZ, 0x3c, !PT ;  /* 0x0000000400007212 */ /* 0x000fe200078e3cff */
[----:B------:R0:W-:Y:S01]  /*1270*/  STL [R1+0x10], R4 ;  /* 0x0000100401007387 */ /* 0x0001e20000100800 */
[----:B------:R-:W-:-:S03]  /*1280*/  SHF.R.S32.HI R5, RZ, 0x1f, R6 ;  /* 0x0000001fff057819 */ /* 0x000fc60000011406 */
[----:B------:R-:W-:Y:S01]  /*1290*/  IMAD.IADD R0, R12, 0x1, R0 ;  /* 0x000000010c007824 */ /* 0x000fe200078e0200 */
[----:B------:R-:W-:Y:S04]  /*12a0*/  STL [R1+0x14], R12 ;  /* 0x0000140c01007387 */ /* 0x000fe80000100800 */
[----:B------:R1:W-:Y:S01]  /*12b0*/  STL [R1+0x4c], R0 ;  /* 0x00004c0001007387 */ /* 0x0003e20000100800 */
[----:B0-----:R-:W-:Y:S01]  /*12c0*/  SHF.R.S32.HI R4, RZ, 0x1f, R137 ;  /* 0x0000001fff047819 */ /* 0x001fe20000011489 */
[----:B------:R-:W-:-:S05]  /*12d0*/  VIADD R4, R137, 0x38 ;  /* 0x0000003889047836 */ /* 0x000fca0000000000 */
[----:B------:R-:W-:Y:S02]  /*12e0*/  SHF.R.S32.HI R4, RZ, 0x1f, R4 ;  /* 0x0000001fff047819 */ /* 0x000fe40000011404 */
[----:B-1----:R-:W-:Y:S01]  /*12f0*/  SHF.R.S32.HI R0, RZ, 0x1f, R10 ;  /* 0x0000001fff007819 */ /* 0x002fe2000001140a */
[----:B------:R-:W-:Y:S02]  /*1300*/  VIADD R0, R140, 0x21820 ;  /* 0x000218208c007836 */ /* 0x000fe40000000000 */
[C---:B------:R-:W-:Y:S02]  /*1310*/  @P1 VIADD R0, R142.reuse, 0xffffffe0 ;  /* 0xffffffe08e001836 */ /* 0x040fe40000000000 */
[----:B------:R-:W-:Y:S02]  /*1320*/  IMAD.IADD R142, R142, 0x1, R141 ;  /* 0x000000018e8e7824 */ /* 0x000fe400078e028d */
[----:B------:R-:W-:Y:S01]  /*1330*/  IMAD.IADD R141, R141, 0x1, R0 ;  /* 0x000000018d8d7824 */ /* 0x000fe200078e0200 */
[----:B------:R0:W-:Y:S04]  /*1340*/  STL [R1+0x20], R0 ;  /* 0x0000200001007387 */ /* 0x0001e80000100800 */
[----:B------:R1:W-:Y:S01]  /*1350*/  STL [R1+0x44], R3 ;  /* 0x0000440301007387 */ /* 0x0003e20000100800 */
[----:B0-----:R-:W-:-:S05]  /*1360*/  VIADD R0, R0, 0x6000 ;  /* 0x0000600000007836 */ /* 0x001fca0000000000 */
[----:B------:R1:W-:Y:S02]  /*1370*/  STL [R1+0x24], R0 ;  /* 0x0000240001007387 */ /* 0x0003e40000100800 */
.L_x_10949:
[----:B------:R-:W-:Y:S05]  /*1380*/  YIELD ;  /* 0x0000000000007946 */ /* 0x000fea0003800000 */
[----:B------:R-:W-:Y:S01]  /*1390*/  ULDC.64 UR4, c[0x0][0xa28] ;  /* 0x00028a0000047ab9 */ /* 0x000fe20000000a00 */
[----:B0-2---:R-:W0:Y:S01]  /*13a0*/  LDC.64 R6, c[0x0][0xa08] ;  /* 0x00028200ff067b82 */ /* 0x005e220000000a00 */
[----:B------:R-:W-:Y:S01]  /*13b0*/  ISETP.NE.U32.AND P1, PT, RZ, UR4, PT ;  /* 0x00000004ff007c0c */ /* 0x000fe2000bf25070 */
[----:B----4-:R-:W-:Y:S02]  /*13c0*/  IMAD.MOV.U32 R13, RZ, RZ, RZ ;  /* 0x000000ffff0d7224 */ /* 0x010fe400078e00ff */
[----:B------:R-:W-:Y:S01]  /*13d0*/  IMAD.MOV.U32 R27, RZ, RZ, RZ ;  /* 0x000000ffff1b7224 */ /* 0x000fe200078e00ff */
[----:B------:R-:W-:Y:S01]  /*13e0*/  ISETP.NE.AND.EX P1, PT, RZ, UR5, PT, P1 ;  /* 0x00000005ff007c0c */ /* 0x000fe2000bf25310 */
[----:B------:R-:W-:-:S02]  /*13f0*/  ULDC.64 UR4, c[0x0][0xa18] ;  /* 0x0002860000047ab9 */ /* 0x000fc40000000a00 */
[----:B------:R-:W-:-:S04]  /*1400*/  ISETP.NE.U32.AND P2, PT, RZ, UR4, PT ;  /* 0x00000004ff007c0c */ /* 0x000fc8000bf45070 */
[----:B------:R-:W-:Y:S01]  /*1410*/  ISETP.NE.AND.EX P2, PT, RZ, UR5, PT, P2 ;  /* 0x00000005ff007c0c */ /* 0x000fe2000bf45320 */
[----:B------:R-:W-:Y:S02]  /*1420*/  ULDC.64 UR4, c[0x0][0xa08] ;  /* 0x0002820000047ab9 */ /* 0x000fe40000000a00 */
[----:B------:R-:W-:-:S03]  /*1430*/  ISETP.NE.U32.AND P0, PT, RZ, UR4, PT ;  /* 0x00000004ff007c0c */ /* 0x000fc6000bf05070 */
[----:B------:R-:W2:Y:S01]  /*1440*/  @P1 LDC.64 R4, c[0x0][0xa28] ;  /* 0x00028a00ff041b82 */ /* 0x000ea20000000a00 */
[----:B------:R-:W-:Y:S01]  /*1450*/  ISETP.NE.AND.EX P0, PT, RZ, UR5, PT, P0 ;  /* 0x00000005ff007c0c */ /* 0x000fe2000bf05300 */
[----:B0-----:R-:W-:-:S06]  /*1460*/  IMAD.WIDE R10, R75, 0x4, R6 ;  /* 0x000000044b0a7825 */ /* 0x001fcc00078e0206 */
[----:B------:R-:W0:Y:S01]  /*1470*/  @P2 LDC.64 R8, c[0x0][0xa18] ;  /* 0x00028600ff082b82 */ /* 0x000e220000000a00 */
[----:B------:R-:W-:Y:S02]  /*1480*/  ULDC UR4, c[0x0][0x288] ;  /* 0x0000a20000047ab9 */ /* 0x000fe40000000800 */
[----:B------:R-:W-:Y:S01]  /*1490*/  IMAD.U32 R138, RZ, RZ, UR4 ;  /* 0x00000004ff8a7e24 */ /* 0x000fe2000f8e00ff */
[----:B------:R-:W-:Y:S02]  /*14a0*/  ULDC.64 UR4, c[0x0][0x418] ;  /* 0x0001060000047ab9 */ /* 0x000fe40000000a00 */
[----:B---3--:R3:W5:Y:S01]  /*14b0*/  @P0 LDG.E R27, desc[UR40][R10.64] ;  /* 0x000000280a1b0981 */ /* 0x008762000c1e1900 */
[----:B--2---:R-:W-:-:S05]  /*14c0*/  @P1 IMAD.WIDE R4, R75, 0x4, R4 ;  /* 0x000000044b041825 */ /* 0x004fca00078e0204 */
        /* <DEDUP_REMOVED lines=12> */
[----:B---3--:R-:W-:Y:S06]  /*1590*/  @P2 BRA `(.L_x_10734) ;  /* 0x0000000000242947 */ /* 0x008fec0003800000 */
[----:B------:R-:W-:Y:S02]  /*15a0*/  ULDC.64 UR4, c[0x0][0xa00] ;  /* 0x0002800000047ab9 */ /* 0x000fe40000000a00 */
[----:B------:R-:W-:-:S04]  /*15b0*/  ISETP.NE.U32.AND P1, PT, RZ, UR4, PT ;  /* 0x00000004ff007c0c */ /* 0x000fc8000bf25070 */
[----:B------:R-:W-:-:S13]  /*15c0*/  ISETP.NE.AND.EX P1, PT, RZ, UR5, PT, P1 ;  /* 0x00000005ff007c0c */ /* 0x000fda000bf25310 */
[----:B------:R-:W-:Y:S05]  /*15d0*/  @!P1 BRA `(.L_x_10734) ;  /* 0x0000000000149947 */ /* 0x000fea0003800000 */
[----:B------:R-:W0:Y:S02]  /*15e0*/  LDC.64 R4, c[0x0][0xa00] ;  /* 0x00028000ff047b82 */ /* 0x000e240000000a00 */
[----:B0-----:R-:W-:-:S05]  /*15f0*/  IMAD.WIDE R4, R75, 0x4, R4 ;  /* 0x000000044b047825 */ /* 0x001fca00078e0204 */
[----:B-----5:R-:W2:Y:S04]  /*1600*/  LDG.E R138, desc[UR40][R4.64] ;  /* 0x00000028048a7981 */ /* 0x020ea8000c1e1900 */
[----:B-1----:R-:W2:Y:S02]  /*1610*/  LDG.E R3, desc[UR40][R4.64+0x4] ;  /* 0x0000042804037981 */ /* 0x002ea4000c1e1900 */
[----:B--2---:R-:W-:-:S07]  /*1620*/  IMAD.IADD R138, R3, 0x1, -R138 ;  /* 0x00000001038a7824 */ /* 0x004fce00078e0a8a */
.L_x_10734:
[C---:B------:R-:W-:Y:S01]  /*1630*/  LOP3.LUT R30, R74.reuse, 0xffff, RZ, 0xc0, !PT ;  /* 0x0000ffff4a1e7812 */ /* 0x040fe200078ec0ff */
[----:B------:R-:W-:Y:S01]  /*1640*/  ULDC.64 UR4, c[0x0][0xa20] ;  /* 0x0002880000047ab9 */ /* 0x000fe20000000a00 */
[----:B------:R0:W-:Y:S01]  /*1650*/  STL [R1+0x58], R75 ;  /* 0x0000584b01007387 */ /* 0x0001e20000100800 */
[----:B------:R-:W-:Y:S02]  /*1660*/  ISETP.NE.U32.AND P1, PT, RZ, UR4, PT ;  /* 0x00000004ff007c0c */ /* 0x000fe4000bf25070 */
[C---:B-1----:R-:W-:Y:S01]  /*1670*/  LOP3.LUT R3, R74.reuse, 0xff000000, RZ, 0xc0, !PT ;  /* 0xff0000004a037812 */ /* 0x042fe200078ec0ff */
[----:B------:R0:W-:Y:S01]  /*1680*/  STL [R1+0x50], R30 ;  /* 0x0000501e01007387 */ /* 0x0001e20000100800 */
[----:B------:R-:W-:Y:S02]  /*1690*/  ISETP.NE.AND.EX P1, PT, RZ, UR5, PT, P1 ;  /* 0x00000005ff007c0c */ /* 0x000fe4000bf25310 */
[----:B------:R-:W-:Y:S02]  /*16a0*/  LOP3.LUT R0, R74, 0xff0000, RZ, 0xc0, !PT ;  /* 0x00ff00004a007812 */ /* 0x000fe400078ec0ff */
[----:B------:R-:W-:-:S04]  /*16b0*/  SHF.R.U32.HI R3, RZ, 0x8, R3 ;  /* 0x00000008ff037819 */ /* 0x000fc80000011603 */
[----:B------:R-:W-:-:S05]  /*16c0*/  LEA.HI R12, R0, R3, RZ, 0x10 ;  /* 0x00000003000c7211 */ /* 0x000fca00078f80ff */
[----:B0-----:R-:W-:Y:S05]  /*16d0*/  @!P1 BRA `(.L_x_10735) ;  /* 0x0000000000109947 */ /* 0x001fea0003800000 */
[----:B------:R-:W0:Y:S02]  /*16e0*/  LDC.64 R28, c[0x0][0xa20] ;  /* 0x00028800ff1c7b82 */ /* 0x000e240000000a00 */
[----:B0-----:R-:W-:-:S06]  /*16f0*/  IMAD.WIDE R28, R75, 0x4, R28 ;  /* 0x000000044b1c7825 */ /* 0x001fcc00078e021c */
[----:B------:R0:W5:Y:S01]  /*1700*/  LDG.E R28, desc[UR40][R28.64] ;  /* 0x000000281c1c7981 */ /* 0x000162000c1e1900 */
[----:B------:R-:W-:Y:S05]  /*1710*/  BRA `(.L_x_10736) ;  /* 0x0000000000107947 */ /* 0x000fea0003800000 */
.L_x_10735:
[----:B------:R-:W-:Y:S05]  /*1720*/  @!P0 BRA `(.L_x_10736) ;  /* 0x00000000000c8947 */ /* 0x000fea0003800000 */
[----:B------:R-:W2:Y:S04]  /*1730*/  LDG.E R3, desc[UR40][R10.64] ;  /* 0x000000280a037981 */ /* 0x000ea8000c1e1900 */
[----:B------:R-:W2:Y:S02]  /*1740*/  LDG.E R28, desc[UR40][R10.64+0x4] ;  /* 0x000004280a1c7981 */ /* 0x000ea4000c1e1900 */
[----:B--2---:R-:W-:-:S07]  /*1750*/  IMAD.IADD R28, R28, 0x1, -R3 ;  /* 0x000000011c1c7824 */ /* 0x004fce00078e0a03 */
.L_x_10736:
[----:B------:R-:W-:Y:S01]  /*1760*/  ULDC.64 UR4, c[0x0][0xa10] ;  /* 0x0002840000047ab9 */ /* 0x000fe20000000a00 */
[----:B------:R-:W1:Y:S01]  /*1770*/  LDC R4, c[0x0][0x448] ;  /* 0x00011200ff047b82 */ /* 0x000e620000000800 */
[----:B------:R-:W-:-:S04]  /*1780*/  ISETP.NE.U32.AND P0, PT, RZ, UR4, PT ;  /* 0x00000004ff007c0c */ /* 0x000fc8000bf05070 */
[----:B------:R-:W-:Y:S01]  /*1790*/  ISETP.NE.AND.EX P0, PT, RZ, UR5, PT, P0 ;  /* 0x00000005ff007c0c */ /* 0x000fe2000bf05300 */
[----:B------:R-:W-:Y:S02]  /*17a0*/  ULDC.64 UR4, c[0x0][0xa30] ;  /* 0x00028c0000047ab9 */ /* 0x000fe40000000a00 */
[----:B------:R-:W-:-:S04]  /*17b0*/  ISETP.NE.U32.AND P1, PT, RZ, UR4, PT ;  /* 0x00000004ff007c0c */ /* 0x000fc8000bf25070 */
[----:B------:R-:W-:-:S06]  /*17c0*/  ISETP.NE.AND.EX P1, PT, RZ, UR5, PT, P1 ;  /* 0x00000005ff007c0c */ /* 0x000fcc000bf25310 */
[----:B------:R-:W2:Y:S08]  /*17d0*/  @P0 LDC.64 R6, c[0x0][0xa10] ;  /* 0x00028400ff060b82 */ /* 0x000eb00000000a00 */
[----:B------:R-:W3:Y:S01]  /*17e0*/  @P1 LDC.64 R8, c[0x0][0xa30] ;  /* 0x00028c00ff081b82 */ /* 0x000ee20000000a00 */
[----:B--2---:R-:W-:-:S05]  /*17f0*/  @P0 IMAD.WIDE R6, R75, 0x4, R6 ;  /* 0x000000044b060825 */ /* 0x004fca00078e0206 */
[----:B------:R-:W2:Y:S04]  /*1800*/  @P0 LDG.E R0, desc[UR40][R6.64] ;  /* 0x0000002806000981 */ /* 0x000ea8000c1e1900 */
[----:B------:R-:W2:Y:S01]  /*1810*/  @P0 LDG.E R3, desc[UR40][R6.64+0x4] ;  /* 0x0000042806030981 */ /* 0x000ea2000c1e1900 */
[----:B-----5:R-:W-:Y:S02]  /*1820*/  IMAD.MOV.U32 R106, RZ, RZ, R28 ;  /* 0x000000ffff6a7224 */ /* 0x020fe400078e001c */
[----:B---3--:R-:W-:-:S05]  /*1830*/  @P1 IMAD.WIDE R8, R75, 0x4, R8 ;  /* 0x000000044b081825 */ /* 0x008fca00078e0208 */
[----:B------:R3:W5:Y:S01]  /*1840*/  @P1 LDG.E R106, desc[UR40][R8.64] ;  /* 0x00000028086a1981 */ /* 0x000762000c1e1900 */
[----:B-1----:R-:W-:Y:S01]  /*1850*/  ISETP.NE.AND P1, PT, R4, 0x1, PT ;  /* 0x000000010400780c */ /* 0x002fe20003f25270 */
[----:B------:R-:W-:Y:S01]  /*1860*/  IMAD R14, R73, 0xc0, RZ ;  /* 0x000000c0490e7824 */ /* 0x000fe200078e02ff */
[----:B------:R-:W1:Y:S01]  /*1870*/  LDC.64 R4, c[0x0][0x9e0] ;  /* 0x00027800ff047b82 */ /* 0x000e620000000a00 */
[----:B------:R-:W-:-:S03]  /*1880*/  IMAD.IADD R13, R28, 0x1, -R13 ;  /* 0x000000011c0d7824 */ /* 0x000fc600078e0a0d */
[----:B------:R4:W-:Y:S07]  /*1890*/  STL [R1+0x1c], R14 ;  /* 0x00001c0e01007387 */ /* 0x0009ee0000100800 */
[----:B------:R-:W0:Y:S08]  /*18a0*/  @P1 LDC R11, c[0x0][0x44c] ;  /* 0x00011300ff0b1b82 */ /* 0x000e300000000800 */
[----:B------:R-:W3:Y:S01]  /*18b0*/  @P1 LDC R10, c[0x0][0x450] ;  /* 0x00011400ff0a1b82 */ /* 0x000ee20000000800 */
[----:B-1----:R-:W-:Y:S01]  /*18c0*/  ISETP.GE.AND P2, PT, R5, 0x1, PT ;  /* 0x000000010500780c */ /* 0x002fe20003f46270 */
[----:B--2---:R-:W-:-:S02]  /*18d0*/  @P0 IMAD.IADD R24, R3, 0x1, -R0 ;  /* 0x0000000103180824 */ /* 0x004fc400078e0a00 */
[----:B------:R-:W-:Y:S02]  /*18e0*/  VIADD R0, R14, 0xbf ;  /* 0x000000bf0e007836 */ /* 0x000fe40000000000 */
[----:B------:R-:W-:Y:S02]  /*18f0*/  IMAD.IADD R139, R13, 0x1, R24 ;  /* 0x000000010d8b7824 */ /* 0x000fe400078e0218 */
[----:B0-----:R-:W-:-:S03]  /*1900*/  @P1 IMAD.HI.U32 R3, R0, R11, RZ ;  /* 0x0000000b00031227 */ /* 0x001fc600078e00ff */
[C---:B------:R-:W-:Y:S01]  /*1910*/  IADD3 R7, R139.reuse, 0x1, -R138 ;  /* 0x000000018b077810 */ /* 0x040fe20007ffe88a */
[----:B------:R-:W-:Y:S01]  /*1920*/  IMAD.MOV.U32 R6, RZ, RZ, R0 ;  /* 0x000000ffff067224 */ /* 0x000fe200078e0000 */
[----:B---3--:R-:W-:Y:S01]  /*1930*/  @P1 SHF.R.U32.HI R6, RZ, R10, R3 ;  /* 0x0000000aff061219 */ /* 0x008fe20000011603 */
[----:B------:R-:W-:-:S04]  /*1940*/  VIADD R0, R139, 0x7f ;  /* 0x0000007f8b007836 */ /* 0x000fc80000000000 */
[----:B------:R-:W-:Y:S01]  /*1950*/  IMAD.IADD R9, R7, 0x1, R6 ;  /* 0x0000000107097824 */ /* 0x000fe200078e0206 */
[----:B------:R-:W-:-:S03]  /*1960*/  SHF.R.S32.HI R3, RZ, 0x1f, R0 ;  /* 0x0000001fff037819 */ /* 0x000fc60000011400 */
[----:B------:R-:W-:Y:S01]  /*1970*/  IMAD.IADD R4, R9, 0x1, R4 ;  /* 0x0000000109047824 */ /* 0x000fe200078e0204 */
[----:B------:R-:W-:-:S04]  /*1980*/  LEA.HI R3, R3, R0, RZ, 0x7 ;  /* 0x0000000003037211 */ /* 0x000fc800078f38ff */
[----:B------:R-:W-:Y:S01]  /*1990*/  SHF.R.S32.HI R112, RZ, 0x7, R3 ;  /* 0x00000007ff707819 */ /* 0x000fe20000011403 */
[----:B----4-:R-:W-:Y:S06]  /*19a0*/  @!P2 BRA `(.L_x_10737) ;  /* 0x000000000048a947 */ /* 0x010fec0003800000 */
        /* <DEDUP_REMOVED lines=11> */
.L_x_10739:
[----:B------:R-:W-:-:S13]  /*1a60*/  ISETP.NE.AND P0, PT, R5, 0x1, PT ;  /* 0x000000010500780c */ /* 0x000fda0003f05270 */
[----:B------:R-:W0:Y:S02]  /*1a70*/  @P0 LDC.64 R6, c[0x0][0x9e8] ;  /* 0x00027a00ff060b82 */ /* 0x000e240000000a00 */
[----:B0-----:R-:W-:-:S05]  /*1a80*/  @P0 IMAD.HI.U32 R6, R0, R6, RZ ;  /* 0x0000000600060227 */ /* 0x001fca00078e00ff */
[----:B------:R-:W-:-:S07]  /*1a90*/  @P0 SHF.R.U32.HI R0, RZ, R7, R6 ;  /* 0x00000007ff000219 */ /* 0x000fce0000011606 */
.L_x_10740:
[----:B------:R-:W-:Y:S05]  /*1aa0*/  BSYNC B0 ;  /* 0x0000000000007941 */ /* 0x000fea0003800000 */
.L_x_10738:
[----:B------:R-:W-:-:S05]  /*1ab0*/  IMAD R3, R0, R5, R5 ;  /* 0x0000000500037224 */ /* 0x000fca00078e0205 */
[----:B------:R-:W-:-:S07]  /*1ac0*/  VIMNMX R4, R4, R3, PT ;  /* 0x0000000304047248 */ /* 0x000fce0003fe0100 */
.L_x_10737:
        /* <DEDUP_REMOVED lines=25> */
.L_x_10743:
[----:B------:R-:W-:-:S13]  /*1c60*/  ISETP.NE.AND P0, PT, R5, 0x1, PT ;  /* 0x000000010500780c */ /* 0x000fda0003f05270 */
[----:B------:R-:W0:Y:S02]  /*1c70*/  @P0 LDC.64 R6, c[0x0][0x9e8] ;  /* 0x00027a00ff060b82 */ /* 0x000e240000000a00 */
[----:B0-----:R-:W-:-:S05]  /*1c80*/  @P0 IMAD.HI.U32 R4, R0, R6, RZ ;  /* 0x0000000600040227 */ /* 0x001fca00078e00ff */
[----:B------:R-:W-:-:S07]  /*1c90*/  @P0 SHF.R.U32.HI R0, RZ, R7, R4 ;  /* 0x00000007ff000219 */ /* 0x000fce0000011604 */
.L_x_10744:
[----:B------:R-:W-:Y:S05]  /*1ca0*/  BSYNC B0 ;  /* 0x0000000000007941 */ /* 0x000fea0003800000 */
.L_x_10742:
[----:B------:R-:W-:-:S05]  /*1cb0*/  IMAD R0, R0, R5, RZ ;  /* 0x0000000500007224 */ /* 0x000fca00078e02ff */
[----:B------:R-:W-:-:S07]  /*1cc0*/  VIMNMX R3, R3, R0, !PT ;  /* 0x0000000003037248 */ /* 0x000fce0007fe0100 */
.L_x_10741:
        /* <DEDUP_REMOVED lines=43> */
.L_x_10746:
[----:B------:R-:W-:Y:S05]  /*1f80*/  BSYNC B0 ;  /* 0x0000000000007941 */ /* 0x000fea0003800000 */
.L_x_10745:
        /* <DEDUP_REMOVED lines=36> */
.L_x_10749:
[----:B------:R-:W-:Y:S05]  /*21d0*/  BSYNC B6 ;  /* 0x0000000000067941 */ /* 0x000fea0003800000 */
.L_x_10748:
        /* <DEDUP_REMOVED lines=20> */
.L_x_10751:
[----:B------:R-:W-:Y:S05]  /*2320*/  BSYNC B6 ;  /* 0x0000000000067941 */ /* 0x000fea0003800000 */
.L_x_10750:
[----:B------:R-:W-:Y:S01]  /*2330*/  ULDC.64 UR4, c[0x0][0x9f8] ;  /* 0x00027e0000047ab9 */ /* 0x000fe20000000a00 */
[----:B------:R-:W-:Y:S01]  /*2340*/  IMAD.IADD R71, R27, 0x1, R28 ;  /* 0x000000011b477824 */ /* 0x000fe200078e021c */
[----:B------:R-:W-:Y:S01]  /*2350*/  ISETP.NE.U32.AND P0, PT, RZ, UR4, PT ;  /* 0x00000004ff007c0c */ /* 0x000fe2000bf05070 */
[----:B------:R-:W2:Y:S01]  /*2360*/  LDL.64 R28, [R1] ;  /* 0x00000000011c7983 */ /* 0x000ea20000100a00 */
[----:B------:R-:W0:Y:S02]  /*2370*/  LDC.64 R10, c[0x0][0x300] ;  /* 0x0000c000ff0a7b82 */ /* 0x000e240000000a00 */
[----:B------:R-:W-:Y:S01]  /*2380*/  ISETP.NE.AND.EX P0, PT, RZ, UR5, PT, P0 ;  /* 0x00000005ff007c0c */ /* 0x000fe2000bf05300 */
[----:B------:R-:W3:Y:S01]  /*2390*/  LDL.64 R38, [R1] ;  /* 0x0000000001267983 */ /* 0x000ee20000100a00 */
[----:B------:R-:W1:Y:S01]  /*23a0*/  S2R R20, SR_TID.X ;  /* 0x0000000000147919 */ /* 0x000e620000002100 */
[----:B------:R-:W-:Y:S01]  /*23b0*/  SHF.R.S32.HI R13, RZ, 0x1f, R71 ;  /* 0x0000001fff0d7819 */ /* 0x000fe20000011447 */
[----:B------:R-:W-:Y:S01]  /*23c0*/  ULDC.64 UR4, c[0x0][0xa08] ;  /* 0x0002820000047ab9 */ /* 0x000fe20000000a00 */
[----:B------:R-:W-:Y:S01]  /*23d0*/  SHF.R.S32.HI R23, RZ, 0x1f, R22 ;  /* 0x0000001fff177819 */ /* 0x000fe20000011416 */
[----:B------:R-:W4:Y:S07]  /*23e0*/  LDL R32, [R1+0xc] ;  /* 0x00000c0001207983 */ /* 0x000f2e0000100800 */
[----:B------:R-:W1:Y:S02]  /*23f0*/  @P0 LDC.64 R4, c[0x0][0x9f8] ;  /* 0x00027e00ff040b82 */ /* 0x000e640000000a00 */
[----:B-1----:R-:W-:-:S05]  /*2400*/  @P0 IMAD.WIDE R4, R75, 0x4, R4 ;  /* 0x000000044b040825 */ /* 0x002fca00078e0204 */
[----:B------:R1:W3:Y:S01]  /*2410*/  @P0 LDG.E R75, desc[UR40][R4.64] ;  /* 0x00000028044b0981 */ /* 0x0002e2000c1e1900 */
[-C--:B0-----:R-:W-:Y:S01]  /*2420*/  IMAD R0, R13, R10.reuse, RZ ;  /* 0x0000000a0d007224 */ /* 0x081fe200078e02ff */
[----:B------:R-:W-:Y:S01]  /*2430*/  ISETP.NE.U32.AND P0, PT, RZ, UR4, PT ;  /* 0x00000004ff007c0c */ /* 0x000fe2000bf05070 */
[----:B------:R-:W-:Y:S01]  /*2440*/  VIADD R8, R20, 0xffffff80 ;  /* 0xffffff8014087836 */ /* 0x000fe20000000000 */
[----:B------:R-:W-:Y:S01]  /*2450*/  SHF.R.U32.HI R36, RZ, 0x7, R20 ;  /* 0x00000007ff247819 */ /* 0x000fe20000011614 */
[C---:B------:R-:W-:Y:S01]  /*2460*/  IMAD.WIDE.U32 R6, R71.reuse, R10, RZ ;  /* 0x0000000a47067225 */ /* 0x040fe200078e00ff */
[----:B------:R-:W-:Y:S01]  /*2470*/  ISETP.NE.AND.EX P0, PT, RZ, UR5, PT, P0 ;  /* 0x00000005ff007c0c */ /* 0x000fe2000bf05300 */
[----:B------:R-:W-:Y:S01]  /*2480*/  ULDC.64 UR4, c[0x0][0x308] ;  /* 0x0000c20000047ab9 */ /* 0x000fe20000000a00 */
[----:B------:R-:W-:Y:S01]  /*2490*/  SHF.R.S32.HI R9, RZ, 0x1f, R8 ;  /* 0x0000001fff097819 */ /* 0x000fe20000011408 */
[----:B------:R-:W-:Y:S01]  /*24a0*/  IMAD R3, R71, R11, R0 ;  /* 0x0000000b47037224 */ /* 0x000fe200078e0200 */
[----:B------:R-:W-:-:S02]  /*24b0*/  ISETP.NE.AND P6, PT, R36, 0x1, PT ;  /* 0x000000012400780c */ /* 0x000fc40003fc5270 */
[----:B------:R-:W-:Y:S01]  /*24c0*/  LEA.HI R9, R9, R8, RZ, 0x2 ;  /* 0x0000000809097211 */ /* 0x000fe200078f10ff */
[----:B------:R-:W-:-:S03]  /*24d0*/  IMAD.IADD R7, R7, 0x1, R3 ;  /* 0x0000000107077824 */ /* 0x000fc600078e0203 */
[----:B------:R-:W-:Y:S01]  /*24e0*/  SHF.R.S32.HI R77, RZ, 0x2, R9 ;  /* 0x00000002ff4d7819 */ /* 0x000fe20000011409 */
[C---:B-1----:R-:W-:Y:S01]  /*24f0*/  IMAD.WIDE.U32 R4, R30.reuse, UR4, R6 ;  /* 0x000000041e047c25 */ /* 0x042fe2000f8e0006 */
[----:B------:R-:W-:Y:S01]  /*2500*/  SHF.R.S32.HI R8, RZ, 0x1f, R9 ;  /* 0x0000001fff087819 */ /* 0x000fe20000011409 */
[----:B------:R-:W0:Y:S02]  /*2510*/  LDC.64 R6, c[0x0][0x408] ;  /* 0x00010200ff067b82 */ /* 0x000e240000000a00 */
[----:B------:R-:W-:Y:S01]  /*2520*/  IMAD R5, R30, UR5, R5 ;  /* 0x000000051e057c24 */ /* 0x000fe2000f8e0205 */
[----:B------:R-:W-:Y:S01]  /*2530*/  ULDC.64 UR4, c[0x0][0x310] ;  /* 0x0000c40000047ab9 */ /* 0x000fe20000000a00 */
[----:B------:R-:W-:Y:S02]  /*2540*/  LEA.HI R8, R8, R77, RZ, 0x2 ;  /* 0x0000004d08087211 */ /* 0x000fe400078f10ff */
[----:B------:R-:W-:Y:S02]  /*2550*/  SHF.R.S32.HI R34, RZ, 0x1f, R136 ;  /* 0x0000001fff227819 */ /* 0x000fe40000011488 */
[----:B------:R-:W-:-:S05]  /*2560*/  LOP3.LUT R8, R8, 0xfffffffc, RZ, 0xc0, !PT ;  /* 0xfffffffc08087812 */ /* 0x000fca00078ec0ff */
[----:B------:R-:W-:Y:S02]  /*2570*/  IMAD.IADD R77, R77, 0x1, -R8 ;  /* 0x000000014d4d7824 */ /* 0x000fe400078e0a08 */
[----:B------:R-:W-:-:S04]  /*2580*/  IMAD R8, R34, R10, RZ ;  /* 0x0000000a22087224 */ /* 0x000fc800078e02ff */
[----:B------:R-:W-:Y:S01]  /*2590*/  IMAD R95, R136, R11, R8 ;  /* 0x0000000b885f7224 */ /* 0x000fe200078e0208 */
[----:B------:R-:W-:Y:S01]  /*25a0*/  LOP3.LUT R18, R18, 0xfffffffd, RZ, 0xc0, !PT ;  /* 0xfffffffd12127812 */ /* 0x000fe200078ec0ff */
[C---:B------:R-:W-:Y:S02]  /*25b0*/  VIADD R72, R22.reuse, 0x30 ;  /* 0x0000003016487836 */ /* 0x040fe40000000000 */
[C---:B------:R-:W-:Y:S02]  /*25c0*/  VIADD R27, R22.reuse, 0x40 ;  /* 0x00000040161b7836 */ /* 0x040fe40000000000 */
[----:B------:R-:W-:Y:S01]  /*25d0*/  VIADD R82, R22, 0x50 ;  /* 0x0000005016527836 */ /* 0x000fe20000000000 */
[----:B--2---:R-:W1:Y:S01]  /*25e0*/  LDC R29, c[0x0][0x3f4] ;  /* 0x0000fd00ff1d7b82 */ /* 0x004e620000000800 */
[----:B---3--:R-:W-:Y:S02]  /*25f0*/  SHF.R.S32.HI R0, RZ, 0x1f, R75 ;  /* 0x0000001fff007819 */ /* 0x008fe4000001144b */
[----:B------:R-:W-:-:S02]  /*2600*/  SEL R75, R75, RZ, !P0 ;  /* 0x000000ff4b4b7207 */ /* 0x000fc40004000000 */
[----:B------:R-:W-:-:S05]  /*2610*/  SEL R15, R0, RZ, !P0 ;  /* 0x000000ff000f7207 */ /* 0x000fca0004000000 */
[----:B------:R-:W-:Y:S02]  /*2620*/  IMAD R0, R15, UR4, RZ ;  /* 0x000000040f007c24 */ /* 0x000fe4000f8e02ff */
[----:B------:R-:W-:-:S04]  /*2630*/  IMAD.WIDE.U32 R20, R75, UR4, R4 ;  /* 0x000000044b147c25 */ /* 0x000fc8000f8e0004 */
[----:B------:R-:W-:Y:S01]  /*2640*/  IMAD R3, R75, UR5, R0 ;  /* 0x000000054b037c24 */ /* 0x000fe2000f8e0200 */
[----:B------:R-:W-:Y:S05]  /*2650*/  @!P6 WARPSYNC.ALL ;  /* 0x000000000000e948 */ /* 0x000fea0003800000 */
[----:B------:R-:W-:Y:S01]  /*2660*/  ULDC.64 UR4, c[0x0][0x330] ;  /* 0x0000cc0000047ab9 */ /* 0x000fe20000000a00 */
[----:B------:R-:W-:Y:S01]  /*2670*/  VIADD R0, R22, 0x10 ;  /* 0x0000001016007836 */ /* 0x000fe20000000000 */
[----:B------:R-:W-:Y:S01]  /*2680*/  ULDC.64 UR6, c[0x0][0x338] ;  /* 0x0000ce0000067ab9 */ /* 0x000fe20000000a00 */
[----:B------:R-:W-:Y:S01]  /*2690*/  IMAD.WIDE.U32 R60, R30, UR4, R22 ;  /* 0x000000041e3c7c25 */ /* 0x000fe2000f8e0016 */
[----:B------:R-:W-:-:S02]  /*26a0*/  ULDC UR4, c[0x0][0x2f4] ;  /* 0x0000bd0000047ab9 */ /* 0x000fc40000000800 */
[----:B------:R-:W-:Y:S01]  /*26b0*/  ISETP.GE.AND P1, PT, R0, UR4, PT ;  /* 0x0000000400007c0c */ /* 0x000fe2000bf26270 */
[----:B------:R-:W-:Y:S01]  /*26c0*/  IMAD.WIDE.U32 R4, R136, R10, R22 ;  /* 0x0000000a88047225 */ /* 0x000fe200078e0016 */
[----:B------:R-:W-:Y:S02]  /*26d0*/  ISETP.GE.AND P0, PT, R22, UR4, PT ;  /* 0x0000000416007c0c */ /* 0x000fe4000bf06270 */
[----:B------:R-:W-:Y:S01]  /*26e0*/  SEL R8, RZ, 0xffffffff, P1 ;  /* 0xffffffffff087807 */ /* 0x000fe20000800000 */
[----:B------:R-:W-:Y:S01]  /*26f0*/  IMAD.IADD R3, R21, 0x1, R3 ;  /* 0x0000000115037824 */ /* 0x000fe200078e0203 */
[----:B------:R-:W-:Y:S02]  /*2700*/  IADD3 R96, P1, R20, R4, RZ ;  /* 0x0000000414607210 */ /* 0x000fe40007f3e0ff */
[----:B------:R-:W-:Y:S01]  /*2710*/  SEL R4, RZ, 0x1, P0 ;  /* 0x00000001ff047807 */ /* 0x000fe20000000000 */
[----:B------:R-:W-:Y:S01]  /*2720*/  IMAD.SHL.U32 R9, R8, 0x2, RZ ;  /* 0x0000000208097824 */ /* 0x000fe200078e00ff */
[----:B------:R-:W-:-:S04]  /*2730*/  IADD3.X R95, R3, R5, R95, P1, !PT ;  /* 0x00000005035f7210 */ /* 0x000fc80000ffe45f */
[----:B------:R-:W-:Y:S02]  /*2740*/  LOP3.LUT R5, R9, 0x2, R4, 0xe2, !PT ;  /* 0x0000000209057812 */ /* 0x000fe400078ee204 */
[----:B------:R-:W2:Y:S01]  /*2750*/  LDC.64 R8, c[0x0][0x3f8] ;  /* 0x0000fe00ff087b82 */ /* 0x000ea20000000a00 */
[----:B------:R-:W-:-:S05]  /*2760*/  IMAD.MOV.U32 R38, RZ, RZ, R28 ;  /* 0x000000ffff267224 */ /* 0x000fca00078e001c */
[----:B------:R-:W-:-:S05]  /*2770*/  SHF.R.S32.HI R39, RZ, 0x1f, R38 ;  /* 0x0000001fff277819 */ /* 0x000fca0000011426 */
[----:B------:R3:W-:Y:S01]  /*2780*/  STL [R1+0x4], R39 ;  /* 0x0000042701007387 */ /* 0x0007e20000100800 */
[----:B0-----:R-:W-:-:S03]  /*2790*/  IMAD.WIDE.U32 R64, R136, R6, R38 ;  /* 0x0000000688407225 */ /* 0x001fc600078e0026 */
[----:B------:R-:W3:Y:S01]  /*27a0*/  LDL R37, [R1+0x14] ;  /* 0x0000140001257983 */ /* 0x000ee20000100800 */
[----:B--2---:R-:W-:-:S03]  /*27b0*/  IMAD.WIDE.U32 R68, R136, R8, R38 ;  /* 0x0000000888447225 */ /* 0x004fc600078e0026 */
[----:B------:R-:W2:Y:S01]  /*27c0*/  LDL R38, [R1+0x10] ;  /* 0x0000100001267983 */ /* 0x000ea20000100800 */
[----:B------:R-:W-:Y:S01]  /*27d0*/  LOP3.LUT P0, RZ, R77, 0x2, RZ, 0xc0, !PT ;  /* 0x000000024dff7812 */ /* 0x000fe2000780c0ff */
[----:B------:R-:W-:Y:S01]  /*27e0*/  VIADD R4, R22, 0x20 ;  /* 0x0000002016047836 */ /* 0x000fe20000000000 */
[----:B------:R-:W-:Y:S01]  /*27f0*/  ISETP.GE.AND P1, PT, R72, UR4, PT ;  /* 0x0000000448007c0c */ /* 0x000fe2000bf26270 */
[----:B------:R-:W-:-:S03]  /*2800*/  IMAD R12, R34, R6, RZ ;  /* 0x00000006220c7224 */ /* 0x000fc600078e02ff */
[----:B------:R-:W-:Y:S01]  /*2810*/  SEL R14, RZ, 0x8, P1 ;  /* 0x00000008ff0e7807 */ /* 0x000fe20000800000 */
[----:B------:R-:W-:-:S06]  /*2820*/  IMAD R31, R136, R7, R12 ;  /* 0x00000007881f7224 */ /* 0x000fcc00078e020c */
[----:B------:R-:W-:Y:S02]  /*2830*/  @P0 LOP3.LUT R18, R18, 0x2, RZ, 0xfc, !PT ;  /* 0x0000000212120812 */ /* 0x000fe400078efcff */
[----:B------:R-:W-:-:S04]  /*2840*/  ISETP.GE.AND P0, PT, R4, UR4, PT ;  /* 0x0000000404007c0c */ /* 0x000fc8000bf06270 */
[----:B------:R-:W-:Y:S02]  /*2850*/  SEL R12, RZ, 0x4, P0 ;  /* 0x00000004ff0c7807 */ /* 0x000fe40000000000 */
[----:B------:R-:W-:Y:S02]  /*2860*/  ISETP.GE.AND P0, PT, R27, UR4, PT ;  /* 0x000000041b007c0c */ /* 0x000fe4000bf06270 */
[----:B------:R-:W-:Y:S02]  /*2870*/  LOP3.LUT R12, R14, R5, R12, 0xfe, !PT ;  /* 0x000000050e0c7212 */ /* 0x000fe400078efe0c */
[----:B------:R-:W-:Y:S02]  /*2880*/  SEL R5, RZ, 0x10, P0 ;  /* 0x00000010ff057807 */ /* 0x000fe40000000000 */
[----:B-1----:R-:W-:Y:S02]  /*2890*/  ISETP.GE.AND P0, PT, R22, R29, PT ;  /* 0x0000001d1600720c */ /* 0x002fe40003f06270 */
[----:B------:R-:W-:Y:S01]  /*28a0*/  LOP3.LUT R12, R12, R5, RZ, 0xfc, !PT ;  /* 0x000000050c0c7212 */ /* 0x000fe200078efcff */
[----:B------:R-:W-:-:S04]  /*28b0*/  IMAD R5, R34, R8, RZ ;  /* 0x0000000822057224 */ /* 0x000fc800078e02ff */
[----:B------:R-:W-:Y:S01]  /*28c0*/  IMAD R35, R136, R9, R5 ;  /* 0x0000000988237224 */ /* 0x000fe200078e0205 */
[----:B------:R-:W-:-:S05]  /*28d0*/  SEL R5, R29, RZ, P0 ;  /* 0x000000ff1d057207 */ /* 0x000fca0000000000 */
[----:B------:R-:W-:Y:S01]  /*28e0*/  IMAD.IADD R5, R22, 0x1, R5 ;  /* 0x0000000116057824 */ /* 0x000fe200078e0205 */
[-C--:B------:R-:W-:Y:S01]  /*28f0*/  ISETP.GE.AND P1, PT, R0, R29.reuse, PT ;  /* 0x0000001d0000720c */ /* 0x080fe20003f26270 */
[----:B------:R-:W-:Y:S01]  /*2900*/  IMAD.WIDE.U32 R62, R136, R6, R22 ;  /* 0x00000006883e7225 */ /* 0x000fe200078e0016 */
[----:B------:R-:W-:Y:S02]  /*2910*/  ISETP.GE.AND P2, PT, R4, R29, PT ;  /* 0x0000001d0400720c */ /* 0x000fe40003f46270 */
[----:B------:R-:W-:Y:S01]  /*2920*/  SHF.R.S32.HI R14, RZ, 0x1f, R5 ;  /* 0x0000001fff0e7819 */ /* 0x000fe20000011405 */
[----:B------:R-:W-:Y:S02]  /*2930*/  IMAD.IADD R63, R63, 0x1, R31 ;  /* 0x000000013f3f7824 */ /* 0x000fe400078e021f */
[----:B------:R-:W-:Y:S01]  /*2940*/  IMAD.IADD R65, R31, 0x1, R65 ;  /* 0x000000011f417824 */ /* 0x000fe200078e0241 */
[----:B------:R-:W-:Y:S02]  /*2950*/  LEA.HI R76, R14, R5, RZ, 0x3 ;  /* 0x000000050e4c7211 */ /* 0x000fe400078f18ff */
[----:B------:R-:W-:-:S02]  /*2960*/  SEL R31, R29, RZ, P1 ;  /* 0x000000ff1d1f7207 */ /* 0x000fc40000800000 */
[----:B------:R-:W-:Y:S02]  /*2970*/  LEA.HI R5, R14, R5, RZ, 0x5 ;  /* 0x000000050e057211 */ /* 0x000fe400078f28ff */
[----:B------:R-:W-:Y:S01]  /*2980*/  SEL R33, R29, RZ, P2 ;  /* 0x000000ff1d217207 */ /* 0x000fe20001000000 */
[----:B------:R-:W-:Y:S01]  /*2990*/  IMAD.WIDE.U32 R66, R136, R8, R22 ;  /* 0x0000000888427225 */ /* 0x000fe200078e0016 */
[----:B------:R-:W-:-:S03]  /*29a0*/  LOP3.LUT R18, R18, 0xfffffffe, RZ, 0xc0, !PT ;  /* 0xfffffffe12127812 */ /* 0x000fc600078ec0ff */
[----:B------:R-:W-:Y:S02]  /*29b0*/  IMAD.IADD R31, R0, 0x1, R31 ;  /* 0x00000001001f7824 */ /* 0x000fe400078e021f */
[----:B------:R-:W-:Y:S01]  /*29c0*/  IMAD.SHL.U32 R14, R5, 0x80, RZ ;  /* 0x00000080050e7824 */ /* 0x000fe200078e00ff */
[----:B----4-:R-:W-:Y:S01]  /*29d0*/  LOP3.LUT R5, R32, 0x18, R76, 0xf8, !PT ;  /* 0x0000001820057812 */ /* 0x010fe200078ef84c */
[----:B------:R-:W-:Y:S01]  /*29e0*/  IMAD.IADD R33, R4, 0x1, R33 ;  /* 0x0000000104217824 */ /* 0x000fe200078e0221 */
[----:B------:R-:W-:Y:S01]  /*29f0*/  @P2 LOP3.LUT R18, R18, 0x1, RZ, 0xfc, !PT ;  /* 0x0000000112122812 */ /* 0x000fe200078efcff */
[----:B------:R-:W-:Y:S01]  /*2a00*/  IMAD R61, R30, UR5, R61 ;  /* 0x000000051e3d7c24 */ /* 0x000fe2000f8e023d */
[----:B------:R-:W-:Y:S01]  /*2a10*/  SHF.R.S32.HI R28, RZ, 0x1f, R31 ;  /* 0x0000001fff1c7819 */ /* 0x000fe2000001141f */
[----:B------:R-:W-:Y:S01]  /*2a20*/  IMAD R15, R15, UR6, RZ ;  /* 0x000000060f0f7c24 */ /* 0x000fe2000f8e02ff */
[----:B------:R-:W-:Y:S01]  /*2a30*/  LOP3.LUT R14, R14, 0xfffff000, RZ, 0xc0, !PT ;  /* 0xfffff0000e0e7812 */ /* 0x000fe200078ec0ff */
[----:B------:R-:W-:-:S02]  /*2a40*/  IMAD.IADD R67, R67, 0x1, R35 ;  /* 0x0000000143437824 */ /* 0x000fc400078e0223 */
[----:B------:R-:W-:Y:S01]  /*2a50*/  IMAD.IADD R69, R35, 0x1, R69 ;  /* 0x0000000123457824 */ /* 0x000fe200078e0245 */
[----:B-----5:R-:W-:Y:S02]  /*2a60*/  SHF.R.S32.HI R35, RZ, 0x1f, R106 ;  /* 0x0000001fff237819 */ /* 0x020fe4000001146a */
[----:B------:R-:W-:Y:S02]  /*2a70*/  SHF.R.S32.HI R30, RZ, 0x1f, R33 ;  /* 0x0000001fff1e7819 */ /* 0x000fe40000011421 */
[----:B------:R-:W-:Y:S01]  /*2a80*/  IADD3 R70, P2, R136, R71, RZ ;  /* 0x0000004788467210 */ /* 0x000fe20007f5e0ff */
[C---:B------:R-:W-:Y:S02]  /*2a90*/  IMAD R15, R75.reuse, UR7, R15 ;  /* 0x000000074b0f7c24 */ /* 0x040fe4000f8e020f */
[----:B------:R-:W-:Y:S01]  /*2aa0*/  IMAD.WIDE.U32 R60, R75, UR6, R60 ;  /* 0x000000064b3c7c25 */ /* 0x000fe2000f8e003c */
[CC--:B------:R-:W-:Y:S02]  /*2ab0*/  LEA.HI R75, R28.reuse, R31.reuse, RZ, 0x3 ;  /* 0x0000001f1c4b7211 */ /* 0x0c0fe400078f18ff */
[----:B------:R-:W-:Y:S01]  /*2ac0*/  LEA.HI R28, R28, R31, RZ, 0x5 ;  /* 0x0000001f1c1c7211 */ /* 0x000fe200078f28ff */
[----:B------:R-:W-:Y:S01]  /*2ad0*/  IMAD.X R71, R34, 0x1, R13, P2 ;  /* 0x0000000122477824 */ /* 0x000fe200010e060d */
[----:B------:R-:W-:-:S02]  /*2ae0*/  LEA.HI R74, R30, R33, RZ, 0x3 ;  /* 0x000000211e4a7211 */ /* 0x000fc400078f18ff */
[----:B------:R-:W-:Y:S02]  /*2af0*/  LEA.HI R33, R30, R33, RZ, 0x5 ;  /* 0x000000211e217211 */ /* 0x000fe400078f28ff */
[----:B------:R-:W-:Y:S01]  /*2b00*/  ISETP.GE.AND P2, PT, R82, UR4, PT ;  /* 0x0000000452007c0c */ /* 0x000fe2000bf46270 */
[----:B------:R-:W-:Y:S01]  /*2b10*/  IMAD.SHL.U32 R30, R28, 0x80, RZ ;  /* 0x000000801c1e7824 */ /* 0x000fe200078e00ff */
[----:B------:R-:W-:Y:S01]  /*2b20*/  SHF.L.U64.HI R99, R8, 0x7, R9 ;  /* 0x0000000708637819 */ /* 0x000fe20000010209 */
[----:B------:R-:W-:Y:S01]  /*2b30*/  IMAD.SHL.U32 R33, R33, 0x80, RZ ;  /* 0x0000008021217824 */ /* 0x000fe200078e00ff */
[C---:B------:R-:W-:Y:S02]  /*2b40*/  LOP3.LUT R28, R32.reuse, 0x18, R75, 0xf8, !PT ;  /* 0x00000018201c7812 */ /* 0x040fe400078ef84b */
[----:B------:R-:W-:Y:S01]  /*2b50*/  LOP3.LUT R32, R32, 0x18, R74, 0xf8, !PT ;  /* 0x0000001820207812 */ /* 0x000fe200078ef84a */
[----:B------:R-:W-:Y:S01]  /*2b60*/  IMAD.WIDE.U32 R62, R106, R6, R62 ;  /* 0x000000066a3e7225 */ /* 0x000fe200078e003e */
[----:B------:R-:W-:-:S02]  /*2b70*/  LOP3.LUT R30, R30, 0xfffff000, RZ, 0xc0, !PT ;  /* 0xfffff0001e1e7812 */ /* 0x000fc400078ec0ff */
[----:B------:R-:W-:Y:S01]  /*2b80*/  LOP3.LUT R33, R33, 0xfffff000, RZ, 0xc0, !PT ;  /* 0xfffff00021217812 */ /* 0x000fe200078ec0ff */
[----:B------:R-:W-:Y:S01]  /*2b90*/  IMAD.WIDE.U32 R64, R106, R6, R64 ;  /* 0x000000066a407225 */ /* 0x000fe200078e0040 */
[----:B------:R-:W-:Y:S02]  /*2ba0*/  SHF.L.U64.HI R98, R6, 0x7, R7 ;  /* 0x0000000706627819 */ /* 0x000fe40000010207 */
[----:B------:R-:W-:Y:S01]  /*2bb0*/  LOP3.LUT R81, R76, 0xfffffff8, RZ, 0xc0, !PT ;  /* 0xfffffff84c517812 */ /* 0x000fe200078ec0ff */
[-C--:B------:R-:W-:Y:S01]  /*2bc0*/  IMAD.WIDE.U32 R66, R106, R8.reuse, R66 ;  /* 0x000000086a427225 */ /* 0x080fe200078e0042 */
[----:B------:R-:W-:Y:S02]  /*2bd0*/  LOP3.LUT R80, R75, 0xfffffff8, RZ, 0xc0, !PT ;  /* 0xfffffff84b507812 */ /* 0x000fe400078ec0ff */
[----:B------:R-:W-:Y:S01]  /*2be0*/  LOP3.LUT R79, R74, 0xfffffff8, RZ, 0xc0, !PT ;  /* 0xfffffff84a4f7812 */ /* 0x000fe200078ec0ff */
[----:B------:R-:W-:Y:S01]  /*2bf0*/  IMAD.WIDE.U32 R68, R106, R8, R68 ;  /* 0x000000086a447225 */ /* 0x000fe200078e0044 */
[----:B------:R-:W-:-:S02]  /*2c00*/  SHF.L.U64.HI R97, R10, 0x7, R11 ;  /* 0x000000070a617819 */ /* 0x000fc4000001020b */
[----:B------:R-:W-:Y:S01]  /*2c10*/  SHF.R.S32.HI R102, RZ, 0x1f, R81 ;  /* 0x0000001fff667819 */ /* 0x000fe20000011451 */
[----:B------:R-:W-:Y:S01]  /*2c20*/  VIADD R111, R36, 0x8 ;  /* 0x00000008246f7836 */ /* 0x000fe20000000000 */
[----:B------:R-:W-:Y:S01]  /*2c30*/  SHF.R.S32.HI R101, RZ, 0x1f, R80 ;  /* 0x0000001fff657819 */ /* 0x000fe20000011450 */
[----:B------:R-:W-:Y:S01]  /*2c40*/  IMAD.SHL.U32 R108, R29, 0x2, RZ ;  /* 0x000000021d6c7824 */ /* 0x000fe200078e00ff */
[----:B------:R-:W-:Y:S01]  /*2c50*/  SHF.R.S32.HI R100, RZ, 0x1f, R79 ;  /* 0x0000001fff647819 */ /* 0x000fe2000001144f */
[----:B------:R-:W-:Y:S01]  /*2c60*/  IMAD.IADD R94, R61, 0x1, R15 ;  /* 0x000000013d5e7824 */ /* 0x000fe200078e020f */
[----:B--2---:R-:W-:-:S04]  /*2c70*/  LOP3.LUT R5, R5, R38, RZ, 0x3c, !PT ;  /* 0x0000002605057212 */ /* 0x004fc800078e3cff */
[----:B---3--:R-:W-:Y:S01]  /*2c80*/  IADD3 R105, R5, R14, R37 ;  /* 0x0000000e05697210 */ /* 0x008fe20007ffe025 */
[C---:B------:R-:W-:Y:S02]  /*2c90*/  IMAD R14, R35.reuse, R6, RZ ;  /* 0x00000006230e7224 */ /* 0x040fe400078e02ff */
[----:B------:R-:W-:-:S04]  /*2ca0*/  IMAD R35, R35, R8, RZ ;  /* 0x0000000823237224 */ /* 0x000fc800078e02ff */
[C---:B------:R-:W-:Y:S01]  /*2cb0*/  IMAD R35, R106.reuse, R9, R35 ;  /* 0x000000096a237224 */ /* 0x040fe200078e0223 */
[----:B------:R-:W-:Y:S01]  /*2cc0*/  SEL R9, RZ, 0x20, P2 ;  /* 0x00000020ff097807 */ /* 0x000fe20001000000 */
[----:B------:R-:W-:Y:S01]  /*2cd0*/  IMAD R91, R106, R7, R14 ;  /* 0x000000076a5b7224 */ /* 0x000fe200078e020e */
[-C--:B------:R-:W-:Y:S02]  /*2ce0*/  LOP3.LUT R31, R28, R38.reuse, RZ, 0x3c, !PT ;  /* 0x000000261c1f7212 */ /* 0x080fe400078e3cff */
[----:B------:R-:W-:Y:S01]  /*2cf0*/  LOP3.LUT R13, R12, R9, RZ, 0xfc, !PT ;  /* 0x000000090c0d7212 */ /* 0x000fe200078efcff */
[----:B------:R-:W-:Y:S01]  /*2d00*/  IMAD.SHL.U32 R7, R8, 0x80, RZ ;  /* 0x0000008008077824 */ /* 0x000fe200078e00ff */
[----:B------:R-:W-:Y:S01]  /*2d10*/  LOP3.LUT R32, R32, R38, RZ, 0x3c, !PT ;  /* 0x0000002620207212 */ /* 0x000fe200078e3cff */
[----:B------:R-:W-:Y:S01]  /*2d20*/  IMAD.SHL.U32 R5, R10, 0x80, RZ ;  /* 0x000000800a057824 */ /* 0x000fe200078e00ff */
[----:B------:R-:W-:Y:S01]  /*2d30*/  LOP3.LUT R8, R12, 0x1, RZ, 0xc0, !PT ;  /* 0x000000010c087812 */ /* 0x000fe200078ec0ff */
[----:B------:R-:W-:Y:S01]  /*2d40*/  IMAD.IADD R93, R63, 0x1, R91 ;  /* 0x000000013f5d7824 */ /* 0x000fe200078e025b */
[C---:B------:R-:W-:Y:S01]  /*2d50*/  LOP3.LUT R9, R13.reuse, 0x2, RZ, 0xc0, !PT ;  /* 0x000000020d097812 */ /* 0x040fe200078ec0ff */
[----:B------:R-:W-:Y:S01]  /*2d60*/  IMAD.SHL.U32 R6, R6, 0x80, RZ ;  /* 0x0000008006067824 */ /* 0x000fe200078e00ff */
[----:B------:R-:W-:Y:S01]  /*2d70*/  LOP3.LUT R10, R13, 0x4, RZ, 0xc0, !PT ;  /* 0x000000040d0a7812 */ /* 0x000fe200078ec0ff */
[----:B------:R-:W-:Y:S01]  /*2d80*/  IMAD.IADD R91, R91, 0x1, R65 ;  /* 0x000000015b5b7824 */ /* 0x000fe200078e0241 */
[----:B------:R-:W-:Y:S01]  /*2d90*/  LOP3.LUT R11, R13, 0x8, RZ, 0xc0, !PT ;  /* 0x000000080d0b7812 */ /* 0x000fe200078ec0ff */
[----:B------:R-:W-:Y:S01]  /*2da0*/  IMAD.IADD R92, R67, 0x1, R35 ;  /* 0x00000001435c7824 */ /* 0x000fe200078e0223 */
[----:B------:R-:W-:Y:S01]  /*2db0*/  LOP3.LUT R12, R13, 0x10, RZ, 0xc0, !PT ;  /* 0x000000100d0c7812 */ /* 0x000fe200078ec0ff */
[----:B------:R-:W-:Y:S01]  /*2dc0*/  IMAD.IADD R90, R35, 0x1, R69 ;  /* 0x00000001235a7824 */ /* 0x000fe200078e0245 */
[----:B------:R-:W-:-:S02]  /*2dd0*/  IADD3 R104, R31, R30, R37 ;  /* 0x0000001e1f687210 */ /* 0x000fc40007ffe025 */
[----:B------:R-:W-:Y:S02]  /*2de0*/  IADD3 R103, R32, R33, R37 ;  /* 0x0000002120677210 */ /* 0x000fe40007ffe025 */
[----:B------:R-:W-:Y:S01]  /*2df0*/  LOP3.LUT R13, R13, 0x20, RZ, 0xc0, !PT ;  /* 0x000000200d0d7812 */ /* 0x000fe200078ec0ff */
[----:B------:R-:W-:Y:S06]  /*2e00*/  @!P6 BAR.SYNC.DEFER_BLOCKING 0x9, 0x100 ;  /* 0x024400000000eb1d */ /* 0x000fec0000010000 */
.L_x_10807:
[----:B---3--:R-:W2:Y:S01]  /*2e10*/  LDL R29, [R1+0x4c] ;  /* 0x00004c00011d7983 */ /* 0x008ea20000100800 */
[----:B0-----:R-:W0:Y:S01]  /*2e20*/  LDC.64 R86, c[0x0][0x2e8] ;  /* 0x0000ba00ff567b82 */ /* 0x001e220000000a00 */
[----:B-1----:R-:W-:Y:S01]  /*2e30*/  VIADD R28, R25, 0xffffffff ;  /* 0xffffffff191c7836 */ /* 0x002fe20000000000 */
[----:B------:R-:W-:Y:S01]  /*2e40*/  LOP3.LUT P4, RZ, R77, 0x2, RZ, 0xc0, !PT ;  /* 0x000000024dff7812 */ /* 0x000fe2000788c0ff */
[----:B------:R-:W-:Y:S05]  /*2e50*/  YIELD ;  /* 0x0000000000007946 */ /* 0x000fea0003800000 */
[----:B------:R-:W1:Y:S01]  /*2e60*/  LDC R107, c[0x0][0x3f4] ;  /* 0x0000fd00ff6b7b82 */ /* 0x000e620000000800 */
        /* <DEDUP_REMOVED lines=8> */
[----:B0-----:R-:W-:Y:S02]  /*2ef0*/  LEA R32, P3, R14, R86, 0x1 ;  /* 0x000000560e207211 */ /* 0x001fe400078608ff */
[----:B------:R-:W-:Y:S02]  /*2f00*/  ISETP.GT.AND P2, PT, R28, R83, PT ;  /* 0x000000531c00720c */ /* 0x000fe40003f44270 */
[----:B------:R-:W-:Y:S01]  /*2f10*/  LEA.HI.X R33, R14, R87, R25, 0x1, P3 ;  /* 0x000000570e217211 */ /* 0x000fe200018f0c19 */
[----:B------:R-:W-:Y:S01]  /*2f20*/  IMAD.MOV.U32 R25, RZ, RZ, R28 ;  /* 0x000000ffff197224 */ /* 0x000fe200078e001c */
[----:B-1----:R-:W-:Y:S01]  /*2f30*/  ISETP.GE.AND P3, PT, R107, 0x1, PT ;  /* 0x000000016b00780c */ /* 0x002fe20003f66270 */
[----:B--2---:R-:W-:-:S04]  /*2f40*/  IMAD R15, R17, 0x3000, R29 ;  /* 0x00003000110f7824 */ /* 0x004fc800078e021d */
[C---:B------:R-:W-:Y:S02]  /*2f50*/  VIADD R29, R15.reuse, 0x10 ;  /* 0x000000100f1d7836 */ /* 0x040fe40000000000 */
[C---:B------:R-:W-:Y:S02]  /*2f60*/  @P4 VIADD R29, R15.reuse, 0xfffffff0 ;  /* 0xfffffff00f1d4836 */ /* 0x040fe40000000000 */
[--C-:B------:R-:W-:Y:S02]  /*2f70*/  IMAD R78, R15, 0x2, R26.reuse ;  /* 0x000000020f4e7824 */ /* 0x100fe400078e021a */
[----:B------:R-:W-:Y:S02]  /*2f80*/  IMAD R15, R29, 0x2, R26 ;  /* 0x000000021d0f7824 */ /* 0x000fe400078e021a */
[----:B------:R-:W-:Y:S05]  /*2f90*/  @!P3 BRA `(.L_x_10753) ;  /* 0x0000003c0054b947 */ /* 0x000fea0003800000 */
[----:B------:R-:W-:Y:S01]  /*2fa0*/  ULDC.U8 UR4, c[0x0][0x410] ;  /* 0x0001040000047ab9 */ /* 0x000fe20000000000 */
[-C--:B------:R-:W-:Y:S01]  /*2fb0*/  IMAD R14, R99, R28.reuse, RZ ;  /* 0x0000001c630e7224 */ /* 0x080fe200078e02ff */
[----:B------:R-:W-:Y:S01]  /*2fc0*/  ISETP.NE.AND P3, PT, RZ, UR4, PT ;  /* 0x00000004ff007c0c */ /* 0x000fe2000bf65270 */
[----:B------:R-:W-:Y:S02]  /*2fd0*/  IMAD R31, R98, R28, RZ ;  /* 0x0000001c621f7224 */ /* 0x000fe400078e02ff */
        /* <DEDUP_REMOVED lines=24> */
[----:B------:R-:W2:Y:S04]  /*3160*/  LDL.64 R116, [R1] ;  /* 0x0000000001747983 */ /* 0x000ea80000100a00 */
[----:B------:R-:W3:Y:S04]  /*3170*/  LDL R115, [R1+0x34] ;  /* 0x0000340001737983 */ /* 0x000ee80000100800 */
[----:B------:R-:W4:Y:S04]  /*3180*/  LDL R114, [R1+0x30] ;  /* 0x0000300001727983 */ /* 0x000f280000100800 */
        /* <DEDUP_REMOVED lines=43> */
.L_x_10756:
[----:B------:R-:W-:Y:S05]  /*3440*/  BSYNC B1 ;  /* 0x0000000000017941 */ /* 0x000fea0003800000 */
.L_x_10755:
[----:B-----5:R-:W-:Y:S01]  /*3450*/  IMAD.MOV.U32 R14, RZ, RZ, R34 ;  /* 0x000000ffff0e7224 */ /* 0x020fe200078e0022 */
[----:B------:R-:W-:Y:S01]  /*3460*/  UISETP.NE.AND UP0, UPT, UR37, 0x3, UPT ;  /* 0x000000032500788c */ /* 0x000fe2000bf05270 */
[----:B0-----:R-:W-:-:S05]  /*3470*/  IMAD.MOV.U32 R28, RZ, RZ, R35 ;  /* 0x000000ffff1c7224 */ /* 0x001fca00078e0023 */
[----:B------:R-:W-:Y:S01]  /*3480*/  PRMT R89, R14, 0x5410, R28 ;  /* 0x000054100e597816 */ /* 0x000fe2000000001c */
[----:B------:R-:W-:Y:S01]  /*3490*/  IMAD.MOV.U32 R14, RZ, RZ, R38 ;  /* 0x000000ffff0e7224 */ /* 0x000fe200078e0026 */
[----:B------:R-:W-:Y:S01]  /*34a0*/  PLOP3.LUT P3, PT, PT, PT, UP0, 0x80, 0x0 ;  /* 0x000000000000781c */ /* 0x000fe20003f6f008 */
        /* <DEDUP_REMOVED lines=40> */
.L_x_10757:
[----:B------:R-:W-:Y:S01]  /*3730*/  IMAD R14, R17, 0x8, R2 ;  /* 0x00000008110e7824 */ /* 0x000fe200078e0202 */
[----:B------:R-:W-:Y:S01]  /*3740*/  SHF.L.U32 R85, R156, 0x1f, RZ ;  /* 0x0000001f9c557819 */ /* 0x000fe200000006ff */
[----:B------:R-:W-:Y:S03]  /*3750*/  BSSY B1, `(.L_x_10758) ;  /* 0x0000003000017945 */ /* 0x000fe60003800000 */
[----:B------:R-:W0:Y:S02]  /*3760*/  SYNCS.PHASECHK.TRANS64.TRYWAIT P5, [R14+URZ+0x2d890], R85 ;  /* 0x02d890550e0075a7 */ /* 0x000e2400080a017f */
[----:B0-----:R-:W-:Y:S05]  /*3770*/  @!P5 BRA `(.L_x_10759) ;  /* 0x0000021400f0d947 */ /* 0x001fea0003800000 */
.L_x_11138:
[----:B------:R-:W-:Y:S05]  /*3780*/  BSYNC B1 ;  /* 0x0000000000017941 */ /* 0x000fea0003800000 */
.L_x_10758:
[----:B------:R-:W-:Y:S05]  /*3790*/  @P4 BRA `(.L_x_10760) ;  /* 0x0000003400d44947 */ /* 0x000fea0003800000 */
[----:B------:R-:W-:Y:S01]  /*37a0*/  ISETP.NE.AND P4, PT, R8, RZ, PT ;  /* 0x000000ff0800720c */ /* 0x000fe20003f85270 */
[----:B------:R-:W-:-:S12]  /*37b0*/  BSSY B1, `(.L_x_10761) ;  /* 0x0000038000017945 */ /* 0x000fd80003800000 */
[----:B------:R-:W-:Y:S05]  /*37c0*/  @!P4 BRA `(.L_x_10762) ;  /* 0x0000000000d8c947 */ /* 0x000fea0003800000 */
[----:B------:R-:W2:Y:S01]  /*37d0*/  LDL.64 R52, [R1] ;  /* 0x0000000001347983 */ /* 0x000ea20000100a00 */
[----:B------:R-:W-:Y:S03]  /*37e0*/  BSSY B2, `(.L_x_10763) ;  /* 0x0000033000027945 */ /* 0x000fe60003800000 */
[----:B------:R1:W3:Y:S01]  /*37f0*/  LDS.128 R28, [R78+0x15000] ;  /* 0x015000004e1c7984 */ /* 0x0002e20000000c00 */
[----:B--2---:R-:W-:-:S13]  /*3800*/  ISETP.GE.AND P4, PT, R52, R107, PT ;  /* 0x0000006b3400720c */ /* 0x004fda0003f86270 */
[----:B-1-3--:R-:W-:Y:S05]  /*3810*/  @P4 BRA `(.L_x_10764) ;  /* 0x0000000000bc4947 */ /* 0x00afea0003800000 */
[----:B------:R-:W-:Y:S02]  /*3820*/  SHF.R.U64 R55, R86, 0x10, R87 ;  /* 0x0000001056377819 */ /* 0x000fe40000001257 */
[----:B------:R-:W-:Y:S02]  /*3830*/  SHF.R.U64 R52, R58, 0x10, R59 ;  /* 0x000000103a347819 */ /* 0x000fe4000000123b */
[C---:B------:R-:W-:Y:S02]  /*3840*/  PRMT R55, R54.reuse, 0x5410, R55 ;  /* 0x0000541036377816 */ /* 0x040fe40000000037 */
[----:B------:R-:W-:Y:S02]  /*3850*/  SHF.R.U32.HI R53, RZ, 0x10, R87 ;  /* 0x00000010ff357819 */ /* 0x000fe40000011657 */
[----:B------:R-:W-:Y:S02]  /*3860*/  PRMT R52, R54, 0x5432, R52 ;  /* 0x0000543236347816 */ /* 0x000fe40000000034 */
[----:B------:R-:W-:-:S02]  /*3870*/  LOP3.LUT R87, R29, 0xffff0000, RZ, 0xc0, !PT ;  /* 0xffff00001d577812 */ /* 0x000fc400078ec0ff */
[C---:B------:R-:W-:Y:S01]  /*3880*/  LOP3.LUT R86, R55.reuse, 0xffff0000, RZ, 0xc0, !PT ;  /* 0xffff000037567812 */ /* 0x040fe200078ec0ff */
[----:B------:R-:W-:Y:S01]  /*3890*/  IMAD.U32 R55, R55, 0x10000, RZ ;  /* 0x0001000037377824 */ /* 0x000fe200078e00ff */
        /* <DEDUP_REMOVED lines=39> */
.L_x_10764:
[----:B------:R-:W-:Y:S05]  /*3b10*/  BSYNC B2 ;  /* 0x0000000000027941 */ /* 0x000fea0003800000 */
.L_x_10763:
[----:B------:R1:W-:Y:S02]  /*3b20*/  STG.E.128 desc[UR40][R32.64], R28 ;  /* 0x0000001c20007986 */ /* 0x0003e4000c101d28 */
.L_x_10762:
[----:B------:R-:W-:Y:S05]  /*3b30*/  BSYNC B1 ;  /* 0x0000000000017941 */ /* 0x000fea0003800000 */
.L_x_10761:
        /* <DEDUP_REMOVED lines=9> */
[----:B------:R-:W-:Y:S01]  /*3bd0*/  IMAD.U32 R55, R29, 0x10000, RZ ;  /* 0x000100001d377824 */ /* 0x000fe200078e00ff */
        /* <DEDUP_REMOVED lines=45> */
.L_x_10768:
[----:B------:R-:W-:Y:S05]  /*3eb0*/  BSYNC B2 ;  /* 0x0000000000027941 */ /* 0x000fea0003800000 */
.L_x_10767:
[----:B------:R2:W-:Y:S02]  /*3ec0*/  STG.E.128 desc[UR40][R32.64+0x20], R28 ;  /* 0x0000201c20007986 */ /* 0x0005e4000c101d28 */
.L_x_10766:
[----:B------:R-:W-:Y:S05]  /*3ed0*/  BSYNC B1 ;  /* 0x0000000000017941 */ /* 0x000fea0003800000 */
.L_x_10765:
        /* <DEDUP_REMOVED lines=8> */
[--C-:B------:R-:W-:Y:S01]  /*3f60*/  SHF.R.U64 R46, R46, 0x10, R47.reuse ;  /* 0x000000102e2e7819 */ /* 0x100fe2000000122f */
[----:B------:R-:W-:Y:S01]  /*3f70*/  IMAD.U32 R51, R29, 0x10000, RZ ;  /* 0x000100001d337824 */ /* 0x000fe200078e00ff */
[----:B------:R-:W-:Y:S02]  /*3f80*/  SHF.R.U32.HI R50, RZ, 0x10, R47 ;  /* 0x00000010ff327819 */ /* 0x000fe4000001162f */
[--C-:B------:R-:W-:Y:S02]  /*3f90*/  SHF.R.U64 R47, R48, 0x10, R49.reuse ;  /* 0x00000010302f7819 */ /* 0x100fe40000001231 */
[----:B------:R-:W-:Y:S02]  /*3fa0*/  SHF.R.U32.HI R48, RZ, 0x10, R49 ;  /* 0x00000010ff307819 */ /* 0x000fe40000011631 */
[C---:B------:R-:W-:Y:S02]  /*3fb0*/  PRMT R49, R117.reuse, 0x5410, R47 ;  /* 0x0000541075317816 */ /* 0x040fe4000000002f */
        /* <DEDUP_REMOVED lines=41> */
.L_x_10772:
[----:B------:R-:W-:Y:S05]  /*4250*/  BSYNC B2 ;  /* 0x0000000000027941 */ /* 0x000fea0003800000 */
.L_x_10771:
[----:B------:R3:W-:Y:S02]  /*4260*/  STG.E.128 desc[UR40][R32.64+0x40], R28 ;  /* 0x0000401c20007986 */ /* 0x0007e4000c101d28 */
.L_x_10770:
[----:B------:R-:W-:Y:S05]  /*4270*/  BSYNC B1 ;  /* 0x0000000000017941 */ /* 0x000fea0003800000 */
.L_x_10769:
        /* <DEDUP_REMOVED lines=10> */
[----:B------:R-:W-:Y:S02]  /*4320*/  SHF.R.U32.HI R44, RZ, 0x10, R45 ;  /* 0x00000010ff2c7819 */ /* 0x000fe4000001162d */
[----:B------:R-:W-:Y:S02]  /*4330*/  PRMT R45, R116, 0x5410, R46 ;  /* 0x00005410742d7816 */ /* 0x000fe4000000002e */
[----:B------:R-:W-:Y:S02]  /*4340*/  PRMT R42, R115, 0x5432, R42 ;  /* 0x00005432732a7816 */ /* 0x000fe4000000002a */
[C---:B------:R-:W-:Y:S01]  /*4350*/  LOP3.LUT R49, R29.reuse, 0xffff0000, RZ, 0xc0, !PT ;  /* 0xffff00001d317812 */ /* 0x040fe200078ec0ff */
[----:B------:R-:W-:Y:S01]  /*4360*/  IMAD.U32 R29, R29, 0x10000, RZ ;  /* 0x000100001d1d7824 */ /* 0x000fe200078e00ff */
[C---:B------:R-:W-:Y:S01]  /*4370*/  LOP3.LUT R46, R45.reuse, 0xffff0000, RZ, 0xc0, !PT ;  /* 0xffff00002d2e7812 */ /* 0x040fe200078ec0ff */
[----:B------:R-:W-:Y:S01]  /*4380*/  IMAD.U32 R45, R45, 0x10000, RZ ;  /* 0x000100002d2d7824 */ /* 0x000fe200078e00ff */
[C---:B------:R-:W-:Y:S01]  /*4390*/  LOP3.LUT R47, R42.reuse, 0xffff0000, RZ, 0xc0, !PT ;  /* 0xffff00002a2f7812 */ /* 0x040fe200078ec0ff */
[----:B------:R-:W-:Y:S01]  /*43a0*/  IMAD.U32 R42, R42, 0x10000, RZ ;  /* 0x000100002a2a7824 */ /* 0x000fe200078e00ff */
[----:B------:R-:W-:Y:S01]  /*43b0*/  SHF.R.U32.HI R43, RZ, 0x10, R43 ;  /* 0x00000010ff2b7819 */ /* 0x000fe2000001162b */
[CC--:B------:R-:W-:Y:S01]  /*43c0*/  FMUL.FTZ R48, R49.reuse, R46.reuse ;  /* 0x0000002e31307220 */ /* 0x0c0fe20000410000 */
[----:B------:R-:W-:Y:S01]  /*43d0*/  PRMT R44, R116, 0x5432, R44 ;  /* 0x00005432742c7816 */ /* 0x000fe2000000002c */
[-C--:B------:R-:W-:Y:S01]  /*43e0*/  FMUL.FTZ R49, R49, R47.reuse ;  /* 0x0000002f31317220 */ /* 0x080fe20000410000 */
[----:B------:R-:W-:Y:S01]  /*43f0*/  PRMT R43, R115, 0x5410, R43 ;  /* 0x00005410732b7816 */ /* 0x000fe2000000002b */
[C---:B------:R-:W-:Y:S01]  /*4400*/  FFMA.FTZ R48, R29.reuse, R47, -R48 ;  /* 0x0000002f1d307223 */ /* 0x040fe20000010830 */
[----:B------:R-:W-:Y:S01]  /*4410*/  LOP3.LUT R50, R30, 0xffff0000, RZ, 0xc0, !PT ;  /* 0xffff00001e327812 */ /* 0x000fe200078ec0ff */
[----:B------:R-:W-:Y:S01]  /*4420*/  FFMA.FTZ R49, R29, R46, R49 ;  /* 0x0000002e1d317223 */ /* 0x000fe20000010031 */
[----:B------:R-:W-:-:S02]  /*4430*/  IMAD.U32 R46, R44, 0x10000, RZ ;  /* 0x000100002c2e7824 */ /* 0x000fc400078e00ff */
[----:B------:R-:W-:Y:S02]  /*4440*/  IMAD.U32 R29, R30, 0x10000, RZ ;  /* 0x000100001e1d7824 */ /* 0x000fe400078e00ff */
[C---:B------:R-:W-:Y:S02]  /*4450*/  IMAD.U32 R47, R43.reuse, 0x10000, RZ ;  /* 0x000100002b2f7824 */ /* 0x040fe400078e00ff */
[CC--:B------:R-:W-:Y:S01]  /*4460*/  FMUL.FTZ R30, R50.reuse, R46.reuse ;  /* 0x0000002e321e7220 */ /* 0x0c0fe20000410000 */
[----:B------:R-:W-:Y:S01]  /*4470*/  LOP3.LUT R43, R43, 0xffff0000, RZ, 0xc0, !PT ;  /* 0xffff00002b2b7812 */ /* 0x000fe200078ec0ff */
[-C--:B------:R-:W-:Y:S02]  /*4480*/  FMUL.FTZ R50, R50, R47.reuse ;  /* 0x0000002f32327220 */ /* 0x080fe40000410000 */
[----:B------:R-:W-:Y:S01]  /*4490*/  FFMA.FTZ R30, R29, R47, -R30 ;  /* 0x0000002f1d1e7223 */ /* 0x000fe2000001081e */
[----:B------:R-:W-:Y:S02]  /*44a0*/  LOP3.LUT R47, R44, 0xffff0000, RZ, 0xc0, !PT ;  /* 0xffff00002c2f7812 */ /* 0x000fe400078ec0ff */
[----:B------:R-:W-:Y:S01]  /*44b0*/  LOP3.LUT R44, R31, 0xffff0000, RZ, 0xc0, !PT ;  /* 0xffff00001f2c7812 */ /* 0x000fe200078ec0ff */
[----:B------:R-:W-:Y:S01]  /*44c0*/  FFMA.FTZ R29, R29, R46, R50 ;  /* 0x0000002e1d1d7223 */ /* 0x000fe20000010032 */
[----:B------:R-:W-:Y:S01]  /*44d0*/  IMAD.U32 R46, R31, 0x10000, RZ ;  /* 0x000100001f2e7824 */ /* 0x000fe200078e00ff */
[----:B------:R-:W-:-:S02]  /*44e0*/  F2FP.BF16.F32.PACK_AB R48, R49, R48 ;  /* 0x000000303130723e */ /* 0x000fc400000010ff */
[C---:B------:R-:W-:Y:S01]  /*44f0*/  FMUL.FTZ R31, R44.reuse, R47 ;  /* 0x0000002f2c1f7220 */ /* 0x040fe20000410000 */
[-C--:B------:R-:W-:Y:S01]  /*4500*/  FMUL.FTZ R44, R44, R43.reuse ;  /* 0x0000002b2c2c7220 */ /* 0x080fe20000410000 */
[----:B------:R-:W-:Y:S01]  /*4510*/  F2FP.BF16.F32.PACK_AB R30, R29, R30 ;  /* 0x0000001e1d1e723e */ /* 0x000fe200000010ff */
[----:B------:R-:W-:Y:S02]  /*4520*/  IMAD.MOV.U32 R29, RZ, RZ, R48 ;  /* 0x000000ffff1d7224 */ /* 0x000fe400078e0030 */
        /* <DEDUP_REMOVED lines=8> */
[----:B------:R-:W-:-:S05]  /*45b0*/  FFMA.FTZ R45, R28, R45, R46 ;  /* 0x0000002d1c2d7223 */ /* 0x000fca000001002e */
[----:B------:R-:W-:-:S07]  /*45c0*/  F2FP.BF16.F32.PACK_AB R28, R45, R42 ;  /* 0x0000002a2d1c723e */ /* 0x000fce00000010ff */
.L_x_10776:
[----:B------:R-:W-:Y:S05]  /*45d0*/  BSYNC B2 ;  /* 0x0000000000027941 */ /* 0x000fea0003800000 */
.L_x_10775:
[----:B------:R4:W-:Y:S02]  /*45e0*/  STG.E.128 desc[UR40][R32.64+0x60], R28 ;  /* 0x0000601c20007986 */ /* 0x0009e4000c101d28 */
.L_x_10774:
[----:B------:R-:W-:Y:S05]  /*45f0*/  BSYNC B1 ;  /* 0x0000000000017941 */ /* 0x000fea0003800000 */
.L_x_10773:
        /* <DEDUP_REMOVED lines=8> */
[----:B------:R-:W-:Y:S02]  /*4680*/  SHF.R.U64 R43, R40, 0x10, R41 ;  /* 0x00000010282b7819 */ /* 0x000fe40000001229 */
[----:B------:R-:W-:Y:S02]  /*4690*/  SHF.R.U64 R45, R38, 0x10, R39 ;  /* 0x00000010262d7819 */ /* 0x000fe40000001227 */
[----:B------:R-:W-:Y:S02]  /*46a0*/  PRMT R40, R114, 0x5410, R43 ;  /* 0x0000541072287816 */ /* 0x000fe4000000002b */
[----:B------:R-:W-:Y:S02]  /*46b0*/  PRMT R38, R110, 0x5410, R45 ;  /* 0x000054106e267816 */ /* 0x000fe4000000002d */
[C---:B------:R-:W-:Y:S01]  /*46c0*/  LOP3.LUT R42, R29.reuse, 0xffff0000, RZ, 0xc0, !PT ;  /* 0xffff00001d2a7812 */ /* 0x040fe200078ec0ff */
[----:B------:R-:W-:Y:S01]  /*46d0*/  IMAD.U32 R29, R29, 0x10000, RZ ;  /* 0x000100001d1d7824 */ /* 0x000fe200078e00ff */
[C---:B------:R-:W-:Y:S01]  /*46e0*/  LOP3.LUT R46, R40.reuse, 0xffff0000, RZ, 0xc0, !PT ;  /* 0xffff0000282e7812 */ /* 0x040fe200078ec0ff */
[----:B------:R-:W-:Y:S01]  /*46f0*/  IMAD.U32 R40, R40, 0x10000, RZ ;  /* 0x0001000028287824 */ /* 0x000fe200078e00ff */
[----:B------:R-:W-:Y:S01]  /*4700*/  SHF.R.U32.HI R45, RZ, 0x10, R41 ;  /* 0x00000010ff2d7819 */ /* 0x000fe20000011629 */
[----:B------:R-:W-:Y:S01]  /*4710*/  IMAD.U32 R41, R31, 0x10000, RZ ;  /* 0x000100001f297824 */ /* 0x000fe200078e00ff */
[----:B------:R-:W-:Y:S01]  /*4720*/  LOP3.LUT R44, R38, 0xffff0000, RZ, 0xc0, !PT ;  /* 0xffff0000262c7812 */ /* 0x000fe200078ec0ff */
[----:B------:R-:W-:Y:S01]  /*4730*/  FMUL.FTZ R48, R42, R46 ;  /* 0x0000002e2a307220 */ /* 0x000fe20000410000 */
[----:B------:R-:W-:-:S02]  /*4740*/  SHF.R.U32.HI R43, RZ, 0x10, R39 ;  /* 0x00000010ff2b7819 */ /* 0x000fc40000011627 */
[----:B------:R-:W-:Y:S01]  /*4750*/  PRMT R114, R114, 0x5432, R45 ;  /* 0x0000543272727816 */ /* 0x000fe2000000002d */
[-C--:B------:R-:W-:Y:S01]  /*4760*/  FMUL.FTZ R39, R42, R44.reuse ;  /* 0x0000002c2a277220 */ /* 0x080fe20000410000 */
[----:B------:R-:W-:Y:S01]  /*4770*/  PRMT R110, R110, 0x5432, R43 ;  /* 0x000054326e6e7816 */ /* 0x000fe2000000002b */
[C---:B------:R-:W-:Y:S01]  /*4780*/  FFMA.FTZ R42, R29.reuse, R44, -R48 ;  /* 0x0000002c1d2a7223 */ /* 0x040fe20000010830 */
[----:B------:R-:W-:Y:S01]  /*4790*/  LOP3.LUT R44, R30, 0xffff0000, RZ, 0xc0, !PT ;  /* 0xffff00001e2c7812 */ /* 0x000fe200078ec0ff */
[----:B------:R-:W-:Y:S02]  /*47a0*/  IMAD.U32 R45, R114, 0x10000, RZ ;  /* 0x00010000722d7824 */ /* 0x000fe400078e00ff */
[----:B------:R-:W-:Y:S01]  /*47b0*/  FFMA.FTZ R29, R29, R46, R39 ;  /* 0x0000002e1d1d7223 */ /* 0x000fe20000010027 */
[C---:B------:R-:W-:Y:S01]  /*47c0*/  IMAD.U32 R43, R110.reuse, 0x10000, RZ ;  /* 0x000100006e2b7824 */ /* 0x040fe200078e00ff */
[----:B------:R-:W-:Y:S01]  /*47d0*/  LOP3.LUT R110, R110, 0xffff0000, RZ, 0xc0, !PT ;  /* 0xffff00006e6e7812 */ /* 0x000fe200078ec0ff */
[----:B------:R-:W-:-:S02]  /*47e0*/  IMAD.U32 R39, R30, 0x10000, RZ ;  /* 0x000100001e277824 */ /* 0x000fc400078e00ff */
[C---:B------:R-:W-:Y:S01]  /*47f0*/  FMUL.FTZ R46, R44.reuse, R45 ;  /* 0x0000002d2c2e7220 */ /* 0x040fe20000410000 */
[----:B------:R-:W-:Y:S01]  /*4800*/  LOP3.LUT R30, R31, 0xffff0000, RZ, 0xc0, !PT ;  /* 0xffff00001f1e7812 */ /* 0x000fe200078ec0ff */
[-C--:B------:R-:W-:Y:S01]  /*4810*/  FMUL.FTZ R48, R44, R43.reuse ;  /* 0x0000002b2c307220 */ /* 0x080fe20000410000 */
[----:B------:R-:W-:Y:S01]  /*4820*/  IMAD.U32 R31, R28, 0x10000, RZ ;  /* 0x000100001c1f7824 */ /* 0x000fe200078e00ff */
[----:B------:R-:W-:Y:S01]  /*4830*/  LOP3.LUT R44, R114, 0xffff0000, RZ, 0xc0, !PT ;  /* 0xffff0000722c7812 */ /* 0x000fe200078ec0ff */
[C---:B------:R-:W-:Y:S01]  /*4840*/  FFMA.FTZ R43, R39.reuse, R43, -R46 ;  /* 0x0000002b272b7223 */ /* 0x040fe2000001082e */
[----:B------:R-:W-:Y:S01]  /*4850*/  LOP3.LUT R28, R28, 0xffff0000, RZ, 0xc0, !PT ;  /* 0xffff00001c1c7812 */ /* 0x000fe200078ec0ff */
[----:B------:R-:W-:Y:S02]  /*4860*/  IMAD.U32 R46, R38, 0x10000, RZ ;  /* 0x00010000262e7824 */ /* 0x000fe400078e00ff */
        /* <DEDUP_REMOVED lines=14> */
.L_x_10780:
[----:B------:R-:W-:Y:S05]  /*4950*/  BSYNC B2 ;  /* 0x0000000000027941 */ /* 0x000fea0003800000 */
.L_x_10779:
[----:B------:R1:W-:Y:S02]  /*4960*/  STG.E.128 desc[UR40][R32.64+0x80], R28 ;  /* 0x0000801c20007986 */ /* 0x0003e4000c101d28 */
.L_x_10778:
[----:B------:R-:W-:Y:S05]  /*4970*/  BSYNC B1 ;  /* 0x0000000000017941 */ /* 0x000fea0003800000 */
.L_x_10777:
[----:B------:R-:W-:-:S13]  /*4980*/  ISETP.NE.AND P4, PT, R13, RZ, PT ;  /* 0x000000ff0d00720c */ /* 0x000fda0003f85270 */
[----:B------:R-:W-:Y:S05]  /*4990*/  @!P4 BRA `(.L_x_10760) ;  /* 0x000000240054c947 */ /* 0x000fea0003800000 */
[----:B------:R-:W5:Y:S01]  /*49a0*/  LDL R38, [R1+0x40] ;  /* 0x0000400001267983 */ /* 0x000f620000100800 */
[----:B------:R-:W-:Y:S03]  /*49b0*/  BSSY B1, `(.L_x_10781) ;  /* 0x0000031000017945 */ /* 0x000fe60003800000 */
[----:B-1234-:R1:W2:Y:S01]  /*49c0*/  LDS.128 R28, [R15+0x19000] ;  /* 0x019000000f1c7984 */ /* 0x01e2a20000000c00 */
[----:B-----5:R-:W-:-:S13]  /*49d0*/  ISETP.GE.AND P4, PT, R38, R107, PT ;  /* 0x0000006b2600720c */ /* 0x020fda0003f86270 */
[----:B-12---:R-:W-:Y:S05]  /*49e0*/  @P4 BRA `(.L_x_10782) ;  /* 0x0000000000b44947 */ /* 0x006fea0003800000 */
[----:B------:R-:W-:Y:S02]  /*49f0*/  SHF.R.U64 R40, R36, 0x10, R37 ;  /* 0x0000001024287819 */ /* 0x000fe40000001225 */
[--C-:B------:R-:W-:Y:S01]  /*4a00*/  SHF.R.U64 R44, R34, 0x10, R35.reuse ;  /* 0x00000010222c7819 */ /* 0x100fe20000001223 */
[----:B------:R-:W-:Y:S01]  /*4a10*/  IMAD.U32 R34, R30, 0x10000, RZ ;  /* 0x000100001e227824 */ /* 0x000fe200078e00ff */
[----:B------:R-:W-:Y:S02]  /*4a20*/  SHF.R.U32.HI R42, RZ, 0x10, R35 ;  /* 0x00000010ff2a7819 */ /* 0x000fe40000011623 */
[----:B------:R-:W-:Y:S02]  /*4a30*/  PRMT R40, R109, 0x5410, R40 ;  /* 0x000054106d287816 */ /* 0x000fe40000000028 */
[----:B------:R-:W-:Y:S02]  /*4a40*/  SHF.R.U32.HI R38, RZ, 0x10, R37 ;  /* 0x00000010ff267819 */ /* 0x000fe40000011625 */
[----:B------:R-:W-:-:S02]  /*4a50*/  PRMT R35, R89, 0x5410, R44 ;  /* 0x0000541059237816 */ /* 0x000fc4000000002c */
[----:B------:R-:W-:Y:S02]  /*4a60*/  PRMT R89, R89, 0x5432, R42 ;  /* 0x0000543259597816 */ /* 0x000fe4000000002a */
[----:B------:R-:W-:Y:S02]  /*4a70*/  LOP3.LUT R37, R29, 0xffff0000, RZ, 0xc0, !PT ;  /* 0xffff00001d257812 */ /* 0x000fe400078ec0ff */
[----:B------:R-:W-:Y:S01]  /*4a80*/  LOP3.LUT R42, R40, 0xffff0000, RZ, 0xc0, !PT ;  /* 0xffff0000282a7812 */ /* 0x000fe200078ec0ff */
        /* <DEDUP_REMOVED lines=13> */
[C---:B------:R-:W-:Y:S01]  /*4b60*/  FMUL.FTZ R49, R36.reuse, R43 ;  /* 0x0000002b24317220 */ /* 0x040fe20000410000 */
[----:B------:R-:W-:Y:S01]  /*4b70*/  LOP3.LUT R89, R89, 0xffff0000, RZ, 0xc0, !PT ;  /* 0xffff000059597812 */ /* 0x000fe200078ec0ff */
[----:B------:R-:W-:Y:S01]  /*4b80*/  FMUL.FTZ R39, R36, R41 ;  /* 0x0000002924277220 */ /* 0x000fe20000410000 */
[----:B------:R-:W-:-:S02]  /*4b90*/  IMAD.U32 R40, R40, 0x10000, RZ ;  /* 0x0001000028287824 */ /* 0x000fc400078e00ff */
[----:B------:R-:W-:Y:S01]  /*4ba0*/  FFMA.FTZ R47, R38, R42, R47 ;  /* 0x0000002a262f7223 */ /* 0x000fe2000001002f */
[----:B------:R-:W-:Y:S02]  /*4bb0*/  IMAD.U32 R36, R35, 0x10000, RZ ;  /* 0x0001000023247824 */ /* 0x000fe400078e00ff */
        /* <DEDUP_REMOVED lines=16> */
.L_x_10782:
[----:B------:R-:W-:Y:S05]  /*4cc0*/  BSYNC B1 ;  /* 0x0000000000017941 */ /* 0x000fea0003800000 */
.L_x_10781:
[----:B------:R1:W-:Y:S01]  /*4cd0*/  STG.E.128 desc[UR40][R32.64+0xa0], R28 ;  /* 0x0000a01c20007986 */ /* 0x0003e2000c101d28 */
[----:B------:R-:W-:Y:S05]  /*4ce0*/  BRA `(.L_x_10760) ;  /* 0x0000002000807947 */ /* 0x000fea0003800000 */
.L_x_10754:
        /* <DEDUP_REMOVED lines=46> */
.L_x_10784:
[----:B------:R-:W-:Y:S05]  /*4fd0*/  BSYNC B1 ;  /* 0x0000000000017941 */ /* 0x000fea0003800000 */
.L_x_10783:
        /* <DEDUP_REMOVED lines=44> */
.L_x_10785:
[----:B------:R-:W-:Y:S01]  /*52a0*/  IMAD R14, R17, 0x8, R2 ;  /* 0x00000008110e7824 */ /* 0x000fe200078e0202 */
[----:B------:R-:W-:Y:S01]  /*52b0*/  SHF.L.U32 R85, R156, 0x1f, RZ ;  /* 0x0000001f9c557819 */ /* 0x000fe200000006ff */
[----:B------:R-:W-:Y:S03]  /*52c0*/  BSSY B1, `(.L_x_10786) ;  /* 0x0000003000017945 */ /* 0x000fe60003800000 */
[----:B------:R-:W0:Y:S02]  /*52d0*/  SYNCS.PHASECHK.TRANS64.TRYWAIT P5, [R14+URZ+0x2d890], R85 ;  /* 0x02d890550e0075a7 */ /* 0x000e2400080a017f */
[----:B0-----:R-:W-:Y:S05]  /*52e0*/  @!P5 BRA `(.L_x_10787) ;  /* 0x000001fc0028d947 */ /* 0x001fea0003800000 */
.L_x_11139:
[----:B------:R-:W-:Y:S05]  /*52f0*/  BSYNC B1 ;  /* 0x0000000000017941 */ /* 0x000fea0003800000 */
.L_x_10786:
        /* <DEDUP_REMOVED lines=17> */
[----:B------:R-:W-:Y:S01]  /*5410*/  SEL R52, R108, R114, !P0 ;  /* 0x000000726c347207 */ /* 0x000fe20004000000 */
[----:B------:R-:W-:Y:S01]  /*5420*/  BSSY B2, `(.L_x_10790) ;  /* 0x0000071000027945 */ /* 0x000fe20003800000 */
[----:B------:R-:W-:-:S02]  /*5430*/  ISETP.GE.AND P4, PT, R22, R107, PT ;  /* 0x0000006b1600720c */ /* 0x000fc40003f86270 */
[----:B------:R-:W-:-:S04]  /*5440*/  SHF.R.S32.HI R53, RZ, 0x1f, R52 ;  /* 0x0000001fff357819 */ /* 0x000fc80000011434 */
[----:B------:R-:W-:-:S04]  /*5450*/  LEA.HI R53, R53, R52, RZ, 0x4 ;  /* 0x0000003435357211 */ /* 0x000fc800078f20ff */
[----:B------:R-:W-:-:S04]  /*5460*/  SHF.R.S32.HI R53, RZ, 0x4, R53 ;  /* 0x00000004ff357819 */ /* 0x000fc80000011435 */
[----:B------:R-:W-:-:S04]  /*5470*/  LEA.HI.SX32 R115, R76, R53, 0x1d ;  /* 0x000000354c737211 */ /* 0x000fc800078feaff */
[----:B------:R-:W-:-:S04]  /*5480*/  SHF.R.S32.HI R52, RZ, 0x1f, R115 ;  /* 0x0000001fff347819 */ /* 0x000fc80000011473 */
[----:B------:R-:W-:Y:S01]  /*5490*/  LEA.HI R52, R52, R115, RZ, 0x2 ;  /* 0x0000007334347211 */ /* 0x000fe200078f10ff */
[----:B------:R-:W-:-:S04]  /*54a0*/  IMAD.SHL.U32 R115, R115, 0x8, RZ ;  /* 0x0000000873737824 */ /* 0x000fc800078e00ff */
[----:B------:R-:W-:-:S05]  /*54b0*/  IMAD.SHL.U32 R52, R52, 0x400, RZ ;  /* 0x0000040034347824 */ /* 0x000fca00078e00ff */
[----:B------:R-:W-:Y:S02]  /*54c0*/  LOP3.LUT R52, R52, 0x7ffff000, RZ, 0xc0, !PT ;  /* 0x7ffff00034347812 */ /* 0x000fe400078ec0ff */
[----:B--2---:R-:W-:-:S04]  /*54d0*/  LOP3.LUT R53, R58, 0x18, R115, 0xf8, !PT ;  /* 0x000000183a357812 */ /* 0x004fc800078ef873 */
[----:B---3--:R-:W-:-:S04]  /*54e0*/  LOP3.LUT R53, R53, R55, RZ, 0x3c, !PT ;  /* 0x0000003735357212 */ /* 0x008fc800078e3cff */
[----:B----4-:R-:W-:-:S05]  /*54f0*/  IADD3 R52, R53, R52, R54 ;  /* 0x0000003435347210 */ /* 0x010fca0007ffe036 */
        /* <DEDUP_REMOVED lines=9> */
[----:B------:R-:W-:Y:S02]  /*5590*/  PRMT R36, R117, 0x5432, R36 ;  /* 0x0000543275247816 */ /* 0x000fe40000000024 */
[----:B------:R-:W-:Y:S02]  /*55a0*/  SHF.R.U32.HI R117, RZ, 0x10, R49 ;  /* 0x00000010ff757819 */ /* 0x000fe40000011631 */
[--C-:B------:R-:W-:Y:S02]  /*55b0*/  SHF.R.U64 R37, R38, 0x10, R39.reuse ;  /* 0x0000001026257819 */ /* 0x100fe40000001227 */
[----:B------:R-:W-:-:S02]  /*55c0*/  SHF.R.U32.HI R38, RZ, 0x10, R39 ;  /* 0x00000010ff267819 */ /* 0x000fc40000011627 */
[----:B------:R-:W-:Y:S02]  /*55d0*/  SHF.R.U64 R39, R48, 0x10, R49 ;  /* 0x0000001030277819 */ /* 0x000fe40000001231 */
[--C-:B------:R-:W-:Y:S02]  /*55e0*/  SHF.R.U64 R48, R50, 0x10, R51.reuse ;  /* 0x0000001032307819 */ /* 0x100fe40000001233 */
[----:B------:R-:W-:Y:S02]  /*55f0*/  SHF.R.U32.HI R49, RZ, 0x10, R51 ;  /* 0x00000010ff317819 */ /* 0x000fe40000011633 */
[----:B------:R-:W-:Y:S02]  /*5600*/  PRMT R117, R129, 0x5410, R117 ;  /* 0x0000541081757816 */ /* 0x000fe40000000075 */
[----:B------:R-:W-:Y:S02]  /*5610*/  PRMT R116, R119, 0x5432, R116 ;  /* 0x0000543277747816 */ /* 0x000fe40000000074 */
[----:B------:R-:W-:-:S02]  /*5620*/  PRMT R39, R120, 0x5410, R39 ;  /* 0x0000541078277816 */ /* 0x000fc40000000027 */
[----:B------:R-:W-:Y:S01]  /*5630*/  PRMT R48, R120, 0x5432, R48 ;  /* 0x0000543278307816 */ /* 0x000fe20000000030 */
[----:B-1----:R-:W-:Y:S01]  /*5640*/  IMAD.U32 R120, R57, 0x10000, RZ ;  /* 0x0001000039787824 */ /* 0x002fe200078e00ff */
[----:B------:R-:W-:Y:S01]  /*5650*/  PRMT R49, R119, 0x5410, R49 ;  /* 0x0000541077317816 */ /* 0x000fe20000000031 */
[----:B------:R-:W-:Y:S01]  /*5660*/  IMAD.U32 R119, R117, 0x10000, RZ ;  /* 0x0001000075777824 */ /* 0x000fe200078e00ff */
[----:B------:R-:W-:Y:S01]  /*5670*/  PRMT R37, R118, 0x5410, R37 ;  /* 0x0000541076257816 */ /* 0x000fe20000000025 */
[----:B------:R-:W-:Y:S01]  /*5680*/  IMAD.U32 R51, R116, 0x10000, RZ ;  /* 0x0001000074337824 */ /* 0x000fe200078e00ff */
[----:B------:R-:W-:Y:S01]  /*5690*/  PRMT R38, R118, 0x5432, R38 ;  /* 0x0000543276267816 */ /* 0x000fe20000000026 */
[----:B--2---:R-:W-:Y:S02]  /*56a0*/  IMAD.U32 R118, R53, 0x10000, RZ ;  /* 0x0001000035767824 */ /* 0x004fe400078e00ff */
[----:B------:R-:W-:Y:S01]  /*56b0*/  FMUL.FTZ R50, R120, R119 ;  /* 0x0000007778327220 */ /* 0x000fe20000410000 */
[----:B------:R-:W-:-:S02]  /*56c0*/  LOP3.LUT R117, R117, 0xffff0000, RZ, 0xc0, !PT ;  /* 0xffff000075757812 */ /* 0x000fc400078ec0ff */
        /* <DEDUP_REMOVED lines=70> */
.L_x_10791:
[----:B------:R-:W-:Y:S05]  /*5b30*/  BSYNC B2 ;  /* 0x0000000000027941 */ /* 0x000fea0003800000 */
.L_x_10790:
        /* <DEDUP_REMOVED lines=12> */
.L_x_10789:
[----:B------:R-:W-:Y:S05]  /*5c00*/  BSYNC B1 ;  /* 0x0000000000017941 */ /* 0x000fea0003800000 */
.L_x_10788:
[----:B------:R-:W-:Y:S01]  /*5c10*/  ISETP.NE.AND P4, PT, R9, RZ, PT ;  /* 0x000000ff0900720c */ /* 0x000fe20003f85270 */
[----:B------:R-:W-:-:S12]  /*5c20*/  BSSY B1, `(.L_x_10792) ;  /* 0x0000084000017945 */ /* 0x000fd80003800000 */
[----:B------:R-:W-:Y:S05]  /*5c30*/  @!P4 BRA `(.L_x_10793) ;  /* 0x000000080008c947 */ /* 0x000fea0003800000 */
[----:B------:R-:W3:Y:S04]  /*5c40*/  LDL R48, [R1+0xc] ;  /* 0x00000c0001307983 */ /* 0x000ee80000100800 */
[----:B--2---:R-:W2:Y:S04]  /*5c50*/  LDL R39, [R1+0x10] ;  /* 0x0000100001277983 */ /* 0x004ea80000100800 */
        /* <DEDUP_REMOVED lines=13> */
[----:B---3--:R-:W-:-:S04]  /*5d30*/  LOP3.LUT R37, R48, 0x18, R52, 0xf8, !PT ;  /* 0x0000001830257812 */ /* 0x008fc800078ef834 */
[----:B--2---:R-:W-:-:S04]  /*5d40*/  LOP3.LUT R37, R37, R39, RZ, 0x3c, !PT ;  /* 0x0000002725257212 */ /* 0x004fc800078e3cff */
        /* <DEDUP_REMOVED lines=100> */
.L_x_10795:
[----:B------:R-:W-:Y:S05]  /*6390*/  BSYNC B2 ;  /* 0x0000000000027941 */ /* 0x000fea0003800000 */
.L_x_10794:
        /* <DEDUP_REMOVED lines=12> */
.L_x_10793:
[----:B------:R-:W-:Y:S05]  /*6460*/  BSYNC B1 ;  /* 0x0000000000017941 */ /* 0x000fea0003800000 */
.L_x_10792:
[----:B------:R-:W-:-:S13]  /*6470*/  ISETP.NE.AND P4, PT, R10, RZ, PT ;  /* 0x000000ff0a00720c */ /* 0x000fda0003f85270 */
[----:B------:R-:W-:Y:S05]  /*6480*/  @!P4 BRA `(.L_x_10760) ;  /* 0x000000080098c947 */ /* 0x000fea0003800000 */
[----:B--23--:R-:W2:Y:S04]  /*6490*/  LDL R36, [R1+0xc] ;  /* 0x00000c0001247983 */ /* 0x00cea80000100800 */
[----:B------:R-:W3:Y:S04]  /*64a0*/  LDL R35, [R1+0x10] ;  /* 0x0000100001237983 */ /* 0x000ee80000100800 */
[----:B------:R-:W4:Y:S01]  /*64b0*/  LDL R34, [R1+0x14] ;  /* 0x0000140001227983 */ /* 0x000f220000100800 */
[----:B------:R-:W-:Y:S01]  /*64c0*/  IADD3 R32, P4, P5, R20, R88, R79 ;  /* 0x0000005814207210 */ /* 0x000fe20007d9e04f */
[----:B------:R-:W-:Y:S01]  /*64d0*/  BSSY B1, `(.L_x_10796) ;  /* 0x0000077000017945 */ /* 0x000fe20003800000 */
[----:B------:R-:W-:-:S02]  /*64e0*/  LOP3.LUT P6, RZ, R18, 0x1, RZ, 0xc0, !PT ;  /* 0x0000000112ff7812 */ /* 0x000fc400078cc0ff */
[----:B------:R-:W-:Y:S02]  /*64f0*/  IADD3.X R33, R3, R110, R100, P4, P5 ;  /* 0x0000006e03217210 */ /* 0x000fe400027ea464 */
[----:B------:R-:W-:Y:S02]  /*6500*/  LEA R44, P4, R32, R86, 0x1 ;  /* 0x00000056202c7211 */ /* 0x000fe400078808ff */
[----:B------:R-:W-:Y:S02]  /*6510*/  SEL R114, R108, R114, !P6 ;  /* 0x000000726c727207 */ /* 0x000fe40007000000 */
[----:B------:R-:W-:Y:S02]  /*6520*/  LEA.HI.X R45, R32, R87, R33, 0x1, P4 ;  /* 0x00000057202d7211 */ /* 0x000fe400020f0c21 */
[----:B------:R-:W-:Y:S02]  /*6530*/  SHF.R.S32.HI R33, RZ, 0x1f, R114 ;  /* 0x0000001fff217819 */ /* 0x000fe40000011472 */
[----:B------:R-:W-:-:S02]  /*6540*/  ISETP.GE.AND P4, PT, R4, R107, PT ;  /* 0x0000006b0400720c */ /* 0x000fc40003f86270 */
[----:B------:R-:W-:-:S04]  /*6550*/  LEA.HI R33, R33, R114, RZ, 0x4 ;  /* 0x0000007221217211 */ /* 0x000fc800078f20ff */
[----:B------:R-:W-:-:S04]  /*6560*/  SHF.R.S32.HI R33, RZ, 0x4, R33 ;  /* 0x00000004ff217819 */ /* 0x000fc80000011421 */
[----:B------:R-:W-:-:S04]  /*6570*/  LEA.HI.SX32 R33, R74, R33, 0x1d ;  /* 0x000000214a217211 */ /* 0x000fc800078feaff */
[----:B------:R-:W-:Y:S01]  /*6580*/  SHF.R.S32.HI R32, RZ, 0x1f, R33 ;  /* 0x0000001fff207819 */ /* 0x000fe20000011421 */
[----:B------:R-:W-:-:S03]  /*6590*/  IMAD.SHL.U32 R46, R33, 0x8, RZ ;  /* 0x00000008212e7824 */ /* 0x000fc600078e00ff */
[----:B------:R-:W-:-:S05]  /*65a0*/  LEA.HI R33, R32, R33, RZ, 0x2 ;  /* 0x0000002120217211 */ /* 0x000fca00078f10ff */
[----:B------:R-:W-:-:S05]  /*65b0*/  IMAD.SHL.U32 R33, R33, 0x400, RZ ;  /* 0x0000040021217824 */ /* 0x000fca00078e00ff */
[----:B------:R-:W-:Y:S02]  /*65c0*/  LOP3.LUT R33, R33, 0x7ffff000, RZ, 0xc0, !PT ;  /* 0x7ffff00021217812 */ /* 0x000fe400078ec0ff */
[----:B--2---:R-:W-:-:S04]  /*65d0*/  LOP3.LUT R32, R36, 0x18, R46, 0xf8, !PT ;  /* 0x0000001824207812 */ /* 0x004fc800078ef82e */
[----:B---3--:R-:W-:-:S04]  /*65e0*/  LOP3.LUT R32, R32, R35, RZ, 0x3c, !PT ;  /* 0x0000002320207212 */ /* 0x008fc800078e3cff */
[----:B----4-:R-:W-:Y:S01]  /*65f0*/  IADD3 R32, R32, R33, R34 ;  /* 0x0000002120207210 */ /* 0x010fe20007ffe022 */
[----:B------:R-:W-:-:S04]  /*6600*/  IMAD R33, R17, 0x3000, R103 ;  /* 0x0000300011217824 */ /* 0x000fc800078e0267 */
[----:B------:R-:W-:Y:S02]  /*6610*/  IMAD R35, R17, 0x3000, R32 ;  /* 0x0000300011237824 */ /* 0x000fe400078e0220 */
[--C-:B------:R-:W-:Y:S02]  /*6620*/  IMAD R33, R33, 0x2, R2.reuse ;  /* 0x0000000221217824 */ /* 0x100fe400078e0202 */
[----:B------:R-:W-:-:S04]  /*6630*/  IMAD R36, R35, 0x2, R2 ;  /* 0x0000000223247824 */ /* 0x000fc800078e0202 */
[----:B------:R-:W1:Y:S04]  /*6640*/  LDS.128 R32, [R33+0x15400] ;  /* 0x0154000021207984 */ /* 0x000e680000000c00 */
[----:B------:R-:W2:Y:S01]  /*6650*/  LDS.128 R36, [R36+0x15400] ;  /* 0x0154000024247984 */ /* 0x000ea20000000c00 */
[----:B------:R-:W-:Y:S05]  /*6660*/  @P4 BRA `(.L_x_10797) ;  /* 0x0000000400744947 */ /* 0x000fea0003800000 */
[----:B------:R-:W-:Y:S01]  /*6670*/  SHF.R.U64 R28, R28, 0x10, R29 ;  /* 0x000000101c1c7819 */ /* 0x000fe2000000121d */
[----:B--2---:R-:W-:Y:S01]  /*6680*/  IMAD.U32 R49, R37, 0x10000, RZ ;  /* 0x0001000025317824 */ /* 0x004fe200078e00ff */
[----:B------:R-:W-:Y:S02]  /*6690*/  SHF.R.U32.HI R47, RZ, 0x10, R41 ;  /* 0x00000010ff2f7819 */ /* 0x000fe40000011629 */
[----:B------:R-:W-:Y:S02]  /*66a0*/  SHF.R.U32.HI R29, RZ, 0x10, R29 ;  /* 0x00000010ff1d7819 */ /* 0x000fe4000001161d */
[----:B------:R-:W-:Y:S02]  /*66b0*/  PRMT R47, R124, 0x5432, R47 ;  /* 0x000054327c2f7816 */ /* 0x000fe4000000002f */
[----:B------:R-:W-:Y:S02]  /*66c0*/  PRMT R29, R122, 0x5432, R29 ;  /* 0x000054327a1d7816 */ /* 0x000fe4000000001d */
[----:B------:R-:W-:Y:S01]  /*66d0*/  SHF.R.U64 R41, R40, 0x10, R41 ;  /* 0x0000001028297819 */ /* 0x000fe20000001229 */
[----:B------:R-:W-:Y:S01]  /*66e0*/  IMAD.U32 R48, R47, 0x10000, RZ ;  /* 0x000100002f307824 */ /* 0x000fe200078e00ff */
[--C-:B------:R-:W-:Y:S01]  /*66f0*/  SHF.R.U64 R40, R42, 0x10, R43.reuse ;  /* 0x000000102a287819 */ /* 0x100fe2000000122b */
[----:B------:R-:W-:Y:S01]  /*6700*/  IMAD.U32 R50, R29, 0x10000, RZ ;  /* 0x000100001d327824 */ /* 0x000fe200078e00ff */
[----:B------:R-:W-:Y:S01]  /*6710*/  SHF.R.U32.HI R42, RZ, 0x10, R43 ;  /* 0x00000010ff2a7819 */ /* 0x000fe2000001162b */
[----:B------:R-:W-:Y:S01]  /*6720*/  FMUL.FTZ R51, R49, R48 ;  /* 0x0000003031337220 */ /* 0x000fe20000410000 */
[----:B-1----:R-:W-:-:S02]  /*6730*/  IMAD.U32 R43, R33, 0x10000, RZ ;  /* 0x00010000212b7824 */ /* 0x002fc400078e00ff */
[-C--:B------:R-:W-:Y:S01]  /*6740*/  FMUL.FTZ R49, R49, R50.reuse ;  /* 0x0000003231317220 */ /* 0x080fe20000410000 */
[----:B------:R-:W-:Y:S01]  /*6750*/  LOP3.LUT R47, R47, 0xffff0000, RZ, 0xc0, !PT ;  /* 0xffff00002f2f7812 */ /* 0x000fe200078ec0ff */
[C---:B------:R-:W-:Y:S02]  /*6760*/  FFMA.FTZ R51, R43.reuse, R50, -R51 ;  /* 0x000000322b337223 */ /* 0x040fe40000010833 */
[----:B------:R-:W-:Y:S01]  /*6770*/  FFMA.FTZ R49, R43, R48, R49 ;  /* 0x000000302b317223 */ /* 0x000fe20000010031 */
[----:B------:R-:W-:Y:S01]  /*6780*/  LOP3.LUT R43, R37, 0xffff0000, RZ, 0xc0, !PT ;  /* 0xffff0000252b7812 */ /* 0x000fe200078ec0ff */
[----:B------:R-:W-:Y:S01]  /*6790*/  IMAD.U32 R48, R39, 0x10000, RZ ;  /* 0x0001000027307824 */ /* 0x000fe200078e00ff */
[----:B------:R-:W-:Y:S02]  /*67a0*/  LOP3.LUT R29, R29, 0xffff0000, RZ, 0xc0, !PT ;  /* 0xffff00001d1d7812 */ /* 0x000fe400078ec0ff */
[----:B------:R-:W-:Y:S01]  /*67b0*/  LOP3.LUT R33, R33, 0xffff0000, RZ, 0xc0, !PT ;  /* 0xffff000021217812 */ /* 0x000fe200078ec0ff */
[C---:B------:R-:W-:Y:S01]  /*67c0*/  FMUL.FTZ R37, R43.reuse, R47 ;  /* 0x0000002f2b257220 */ /* 0x040fe20000410000 */
[--C-:B------:R-:W-:Y:S01]  /*67d0*/  SHF.R.U64 R30, R30, 0x10, R31.reuse ;  /* 0x000000101e1e7819 */ /* 0x100fe2000000121f */
[-C--:B------:R-:W-:Y:S01]  /*67e0*/  FMUL.FTZ R43, R43, R29.reuse ;  /* 0x0000001d2b2b7220 */ /* 0x080fe20000410000 */
[----:B------:R-:W-:Y:S01]  /*67f0*/  SHF.R.U32.HI R31, RZ, 0x10, R31 ;  /* 0x00000010ff1f7819 */ /* 0x000fe2000001161f */
[C---:B------:R-:W-:Y:S01]  /*6800*/  FFMA.FTZ R37, R33.reuse, R29, -R37 ;  /* 0x0000001d21257223 */ /* 0x040fe20000010825 */
[----:B------:R-:W-:Y:S01]  /*6810*/  PRMT R41, R124, 0x5410, R41 ;  /* 0x000054107c297816 */ /* 0x000fe20000000029 */
[----:B------:R-:W-:Y:S01]  /*6820*/  FFMA.FTZ R43, R33, R47, R43 ;  /* 0x0000002f212b7223 */ /* 0x000fe2000001002b */
[----:B------:R-:W-:Y:S01]  /*6830*/  PRMT R47, R123, 0x5432, R42 ;  /* 0x000054327b2f7816 */ /* 0x000fe2000000002a */
[----:B------:R-:W-:Y:S01]  /*6840*/  IMAD.U32 R33, R35, 0x10000, RZ ;  /* 0x0001000023217824 */ /* 0x000fe200078e00ff */
[----:B------:R-:W-:-:S02]  /*6850*/  PRMT R31, R121, 0x5432, R31 ;  /* 0x00005432791f7816 */ /* 0x000fc4000000001f */
[----:B------:R-:W-:Y:S01]  /*6860*/  PRMT R28, R122, 0x5410, R28 ;  /* 0x000054107a1c7816 */ /* 0x000fe2000000001c */
        /* <DEDUP_REMOVED lines=15> */
[----:B------:R-:W-:Y:S01]  /*6960*/  FMUL.FTZ R35, R48, R31 ;  /* 0x0000001f30237220 */ /* 0x000fe20000410000 */
[----:B------:R-:W-:Y:S01]  /*6970*/  IMAD.U32 R48, R28, 0x10000, RZ ;  /* 0x000100001c307824 */ /* 0x000fe200078e00ff */
[----:B------:R-:W-:Y:S01]  /*6980*/  F2FP.BF16.F32.PACK_AB R37, R37, R51 ;  /* 0x000000332525723e */ /* 0x000fe200000010ff */
        /* <DEDUP_REMOVED lines=14> */
[----:B------:R-:W-:Y:S01]  /*6a70*/  FMUL.FTZ R39, R36, R41 ;  /* 0x0000002924277220 */ /* 0x000fe20000410000 */
[C---:B------:R-:W-:Y:S01]  /*6a80*/  IMAD.U32 R28, R34.reuse, 0x10000, RZ ;  /* 0x00010000221c7824 */ /* 0x040fe200078e00ff */
[----:B------:R-:W-:Y:S02]  /*6a90*/  LOP3.LUT R34, R34, 0xffff0000, RZ, 0xc0, !PT ;  /* 0xffff000022227812 */ /* 0x000fe400078ec0ff */
[-C--:B------:R-:W-:Y:S01]  /*6aa0*/  FMUL.FTZ R36, R36, R35.reuse ;  /* 0x0000002324247220 */ /* 0x080fe20000410000 */
[C---:B------:R-:W-:Y:S01]  /*6ab0*/  FFMA.FTZ R39, R32.reuse, R35, -R39 ;  /* 0x0000002320277223 */ /* 0x040fe20000010827 */
[C---:B------:R-:W-:Y:S01]  /*6ac0*/  IMAD.U32 R35, R123.reuse, 0x10000, RZ ;  /* 0x000100007b237824 */ /* 0x040fe200078e00ff */
[----:B------:R-:W-:Y:S01]  /*6ad0*/  LOP3.LUT R123, R123, 0xffff0000, RZ, 0xc0, !PT ;  /* 0xffff00007b7b7812 */ /* 0x000fe200078ec0ff */
[----:B------:R-:W-:Y:S01]  /*6ae0*/  FFMA.FTZ R36, R32, R41, R36 ;  /* 0x0000002920247223 */ /* 0x000fe20000010024 */
[----:B------:R-:W-:-:S02]  /*6af0*/  IMAD.U32 R41, R121, 0x10000, RZ ;  /* 0x0001000079297824 */ /* 0x000fc400078e00ff */
[C---:B------:R-:W-:Y:S01]  /*6b00*/  FMUL.FTZ R53, R30.reuse, R35 ;  /* 0x000000231e357220 */ /* 0x040fe20000410000 */
[----:B------:R-:W-:Y:S01]  /*6b10*/  F2FP.BF16.F32.PACK_AB R43, R43, R49 ;  /* 0x000000312b2b723e */ /* 0x000fe200000010ff */
[-C--:B------:R-:W-:Y:S02]  /*6b20*/  FMUL.FTZ R30, R30, R41.reuse ;  /* 0x000000291e1e7220 */ /* 0x080fe40000410000 */
[----:B------:R-:W-:Y:S01]  /*6b30*/  FFMA.FTZ R32, R28, R41, -R53 ;  /* 0x000000291c207223 */ /* 0x000fe20000010835 */
[----:B------:R-:W-:Y:S01]  /*6b40*/  FMUL.FTZ R41, R38, R123 ;  /* 0x0000007b26297220 */ /* 0x000fe20000410000 */
[----:B------:R-:W-:Y:S01]  /*6b50*/  F2FP.BF16.F32.PACK_AB R29, R29, R33 ;  /* 0x000000211d1d723e */ /* 0x000fe200000010ff */
[----:B------:R-:W-:Y:S01]  /*6b60*/  FFMA.FTZ R30, R28, R35, R30 ;  /* 0x000000231c1e7223 */ /* 0x000fe2000001001e */
[----:B------:R-:W-:Y:S01]  /*6b70*/  LOP3.LUT R35, R121, 0xffff0000, RZ, 0xc0, !PT ;  /* 0xffff000079237812 */ /* 0x000fe200078ec0ff */
[----:B------:R-:W-:Y:S01]  /*6b80*/  IMAD.MOV.U32 R33, RZ, RZ, R37 ;  /* 0x000000ffff217224 */ /* 0x000fe200078e0025 */
[----:B------:R-:W-:Y:S01]  /*6b90*/  F2FP.BF16.F32.PACK_AB R50, R39, R50 ;  /* 0x000000322732723e */ /* 0x000fe200000010ff */
[----:B------:R-:W-:Y:S01]  /*6ba0*/  IMAD.MOV.U32 R37, RZ, RZ, R43 ;  /* 0x000000ffff257224 */ /* 0x000fe200078e002b */
[----:B------:R-:W-:Y:S01]  /*6bb0*/  F2FP.BF16.F32.PACK_AB R36, R36, R47 ;  /* 0x0000002f2424723e */ /* 0x000fe200000010ff */
[-C--:B------:R-:W-:Y:S01]  /*6bc0*/  FMUL.FTZ R38, R38, R35.reuse ;  /* 0x0000002326267220 */ /* 0x080fe20000410000 */
[----:B------:R-:W-:Y:S01]  /*6bd0*/  FFMA.FTZ R35, R34, R35, -R41 ;  /* 0x0000002322237223 */ /* 0x000fe20000010829 */
[----:B------:R-:W-:-:S02]  /*6be0*/  IMAD.MOV.U32 R39, RZ, RZ, R29 ;  /* 0x000000ffff277224 */ /* 0x000fc400078e001d */
[----:B------:R-:W-:Y:S02]  /*6bf0*/  FFMA.FTZ R123, R34, R123, R38 ;  /* 0x0000007b227b7223 */ /* 0x000fe40000010026 */
[----:B------:R-:W-:Y:S01]  /*6c00*/  F2FP.BF16.F32.PACK_AB R34, R35, R32 ;  /* 0x000000202322723e */ /* 0x000fe200000010ff */
[----:B------:R-:W-:Y:S02]  /*6c10*/  IMAD.MOV.U32 R32, RZ, RZ, R50 ;  /* 0x000000ffff207224 */ /* 0x000fe400078e0032 */
[----:B------:R-:W-:Y:S01]  /*6c20*/  F2FP.BF16.F32.PACK_AB R38, R123, R30 ;  /* 0x0000001e7b26723e */ /* 0x000fe200000010ff */
[----:B------:R-:W-:-:S07]  /*6c30*/  IMAD.MOV.U32 R35, RZ, RZ, R31 ;  /* 0x000000ffff237224 */ /* 0x000fce00078e001f */
.L_x_10797:
[----:B------:R-:W-:Y:S05]  /*6c40*/  BSYNC B1 ;  /* 0x0000000000017941 */ /* 0x000fea0003800000 */
.L_x_10796:
        /* <DEDUP_REMOVED lines=10> */
.L_x_10753:
[----:B------:R-:W-:-:S06]  /*6cf0*/  UISETP.NE.AND UP0, UPT, UR37, 0x3, UPT ;  /* 0x000000032500788c */ /* 0x000fcc000bf05270 */
[----:B------:R-:W-:-:S13]  /*6d00*/  PLOP3.LUT P3, PT, PT, PT, UP0, 0x80, 0x0 ;  /* 0x000000000000781c */ /* 0x000fda0003f6f008 */
[----:B------:R-:W-:Y:S05]  /*6d10*/  @!P3 BRA `(.L_x_10798) ;  /* 0x000000000004b947 */ /* 0x000fea0003800000 */
[----:B------:R-:W-:Y:S01]  /*6d20*/  BPT.TRAP 0x1 ;  /* 0x000000040000795c */ /* 0x000fe20000300000 */
.L_x_10798:
[----:B------:R-:W-:Y:S01]  /*6d30*/  IMAD R14, R17, 0x8, R2 ;  /* 0x00000008110e7824 */ /* 0x000fe200078e0202 */
[----:B------:R-:W-:Y:S01]  /*6d40*/  SHF.L.U32 R85, R156, 0x1f, RZ ;  /* 0x0000001f9c557819 */ /* 0x000fe200000006ff */
[----:B------:R-:W-:Y:S01]  /*6d50*/  IMAD R84, R25, -0x80, R24 ;  /* 0xffffff8019547824 */ /* 0x000fe200078e0218 */
[----:B------:R-:W-:Y:S02]  /*6d60*/  BSSY B1, `(.L_x_10799) ;  /* 0x0000004000017945 */ /* 0x000fe40003800000 */
[----:B------:R-:W0:Y:S02]  /*6d70*/  SYNCS.PHASECHK.TRANS64.TRYWAIT P4, [R14+URZ+0x2d890], R85 ;  /* 0x02d890550e0075a7 */ /* 0x000e24000808017f */
[----:B------:R-:W-:Y:S01]  /*6d80*/  VIMNMX R84, R84, 0x80, PT ;  /* 0x0000008054547848 */ /* 0x000fe20003fe0100 */
[----:B0-----:R-:W-:Y:S06]  /*6d90*/  @!P4 BRA `(.L_x_10800) ;  /* 0x000001e00090c947 */ /* 0x001fec0003800000 */
.L_x_11140:
[----:B------:R-:W-:Y:S05]  /*6da0*/  BSYNC B1 ;  /* 0x0000000000017941 */ /* 0x000fea0003800000 */
.L_x_10799:
        /* <DEDUP_REMOVED lines=20> */
.L_x_10760:
[----:B------:R-:W-:Y:S05]  /*6ef0*/  BSYNC B0 ;  /* 0x0000000000007941 */ /* 0x000fea0003800000 */
.L_x_10752:
        /* <DEDUP_REMOVED lines=17> */
.L_x_10802:
[----:B------:R-:W-:Y:S05]  /*7010*/  BSYNC B0 ;  /* 0x0000000000007941 */ /* 0x000fea0003800000 */
.L_x_10801:
[----:B------:R-:W2:Y:S01]  /*7020*/  SYNCS.PHASECHK.TRANS64.TRYWAIT P3, [R14+URZ+0x2d8b0], R85 ;  /* 0x02d8b0550e0075a7 */ /* 0x000ea2000806017f */
[----:B------:R-:W-:Y:S04]  /*7030*/  BSSY B0, `(.L_x_10803) ;  /* 0x0000002000007945 */ /* 0x000fe80003800000 */
[----:B--2---:R-:W-:Y:S05]  /*7040*/  @!P3 BRA `(.L_x_10804) ;  /* 0x000001dc00f8b947 */ /* 0x004fea0003800000 */
.L_x_11141:
[----:B------:R-:W-:Y:S05]  /*7050*/  BSYNC B0 ;  /* 0x0000000000007941 */ /* 0x000fea0003800000 */
.L_x_10803:
        /* <DEDUP_REMOVED lines=33> */
.L_x_10806:
[----:B------:R-:W-:Y:S05]  /*7270*/  BSYNC B0 ;  /* 0x0000000000007941 */ /* 0x000fea0003800000 */
.L_x_10805:
[----:B------:R-:W-:Y:S01]  /*7280*/  @!PT LDS RZ, [RZ] ;  /* 0x00000000fffff984 */ /* 0x000fe20000000800 */
[----:B------:R-:W-:Y:S01]  /*7290*/  @!PT LDS RZ, [RZ] ;  /* 0x00000000fffff984 */ /* 0x000fe20000000800 */
[----:B------:R-:W-:Y:S01]  /*72a0*/  @!PT LDS RZ, [RZ] ;  /* 0x00000000fffff984 */ /* 0x000fe20000000800 */
[----:B------:R-:W-:Y:S01]  /*72b0*/  @!PT LDS RZ, [RZ] ;  /* 0x00000000fffff984 */ /* 0x000fe20000000800 */
[----:B------:R4:W-:Y:S06]  /*72c0*/  MEMBAR.ALL.CTA ;  /* 0x0000000000007992 */ /* 0x0009ec0000008000 */
[----:B----4-:R-:W4:Y:S01]  /*72d0*/  FENCE.VIEW.ASYNC.S ;  /* 0x00000000000073c6 */ /* 0x010f220000000000 */
[----:B------:R-:W-:Y:S02]  /*72e0*/  VIADD R17, R17, 0x1 ;  /* 0x0000000111117836 */ /* 0x000fe40000000000 */
[----:B0-2---:R-:W-:Y:S01]  /*72f0*/  @!P4 VIADD R14, R14, 0x2d8c0 ;  /* 0x0002d8c00e0ec836 */ /* 0x005fe20000000000 */
[----:B----4-:R0:W-:Y:S02]  /*7300*/  BAR.SYNC.DEFER_BLOCKING R111, 0x80 ;  /* 0x0002006f0000751d */ /* 0x0101e40000010000 */
[----:B------:R-:W-:-:S02]  /*7310*/  ISETP.NE.AND P3, PT, R17, 0x2, PT ;  /* 0x000000021100780c */ /* 0x000fc40003f65270 */
[----:B------:R-:W-:Y:S02]  /*7320*/  @!P4 PRMT R14, RZ, 0x654, R14 ;  /* 0x00000654ff0ec816 */ /* 0x000fe4000000000e */
[----:B------:R-:W-:Y:S02]  /*7330*/  SEL R15, RZ, 0x1, P3 ;  /* 0x00000001ff0f7807 */ /* 0x000fe40001800000 */
[----:B------:R-:W-:Y:S02]  /*7340*/  SEL R17, R17, RZ, P3 ;  /* 0x000000ff11117207 */ /* 0x000fe40001800000 */
[----:B------:R-:W-:Y:S01]  /*7350*/  LOP3.LUT R156, R156, R15, RZ, 0x3c, !PT ;  /* 0x0000000f9c9c7212 */ /* 0x000fe200078e3cff */
[----:B------:R0:W-:Y:S01]  /*7360*/  @!P4 SYNCS.ARRIVE.TRANS64.RED.A1T0 RZ, [R14+URZ], RZ ;  /* 0x000000ff0effc9a7 */ /* 0x0001e2000810043f */
[----:B------:R-:W-:Y:S05]  /*7370*/  @P2 BRA `(.L_x_10807) ;  /* 0xffffffb800a42947 */ /* 0x000fea000383ffff */
[----:B-1-3--:R-:W1:Y:S01]  /*7380*/  S2R R28, SR_TID.X ;  /* 0x00000000001c7919 */ /* 0x00ae620000002100 */
[----:B------:R-:W-:Y:S02]  /*7390*/  PLOP3.LUT P0, PT, PT, PT, PT, 0x8, 0x0 ;  /* 0x000000000000781c */ /* 0x000fe40003f0e170 */
[----:B-1----:R-:W-:-:S04]  /*73a0*/  SHF.R.U32.HI R28, RZ, 0x7, R28 ;  /* 0x00000007ff1c7819 */ /* 0x002fc8000001161c */
[----:B------:R-:W-:-:S13]  /*73b0*/  ISETP.NE.AND P5, PT, R28, 0x1, PT ;  /* 0x000000011c00780c */ /* 0x000fda0003fa5270 */
[----:B------:R-:W-:Y:S06]  /*73c0*/  @!P5 BAR.ARV 0x9, 0x100 ;  /* 0x024400000000db1d */ /* 0x000fec0000002000 */
.L_x_10747:
[----:B------:R-:W2:Y:S01]  /*73d0*/  LDL R8, [R1+0x1c] ;  /* 0x00001c0001087983 */ /* 0x000ea20000100800 */
[----:B------:R-:W1:Y:S01]  /*73e0*/  LDC R0, c[0x0][0x448] ;  /* 0x00011200ff007b82 */ /* 0x000e620000000800 */
[----:B------:R-:W-:-:S07]  /*73f0*/  IADD3 R7, R139, 0x1, -R138 ;  /* 0x000000018b077810 */ /* 0x000fce0007ffe88a */
[----:B------:R-:W3:Y:S01]  /*7400*/  LDC.64 R4, c[0x0][0x9e0] ;  /* 0x00027800ff047b82 */ /* 0x000ee20000000a00 */
[----:B-1----:R-:W-:Y:S02]  /*7410*/  ISETP.NE.AND P1, PT, R0, 0x1, PT ;  /* 0x000000010000780c */ /* 0x002fe40003f25270 */
[----:B---3--:R-:W-:-:S11]  /*7420*/  ISETP.GE.AND P2, PT, R5, 0x1, PT ;  /* 0x000000010500780c */ /* 0x008fd60003f46270 */
[----:B------:R-:W1:Y:S08]  /*7430*/  @P1 LDC R3, c[0x0][0x44c] ;  /* 0x00011300ff031b82 */ /* 0x000e700000000800 */
[----:B------:R-:W3:Y:S01]  /*7440*/  @P1 LDC R6, c[0x0][0x450] ;  /* 0x00011400ff061b82 */ /* 0x000ee20000000800 */
[----:B--2---:R-:W-:-:S04]  /*7450*/  VIADD R0, R8, 0xbf ;  /* 0x000000bf08007836 */ /* 0x004fc80000000000 */
[----:B-1----:R-:W-:-:S05]  /*7460*/  @P1 IMAD.HI.U32 R3, R0, R3, RZ ;  /* 0x0000000300031227 */ /* 0x002fca00078e00ff */
[----:B---3--:R-:W-:-:S05]  /*7470*/  @P1 SHF.R.U32.HI R0, RZ, R6, R3 ;  /* 0x00000006ff001219 */ /* 0x008fca0000011603 */
[----:B------:R-:W-:Y:S01]  /*7480*/  IMAD.IADD R3, R7, 0x1, R0 ;  /* 0x0000000107037824 */ /* 0x000fe200078e0200 */
[----:B------:R-:W-:Y:S06]  /*7490*/  @P0 BRA `(.L_x_10808) ;  /* 0x00000000000c0947 */ /* 0x000fec0003800000 */
[----:B------:R-:W1:Y:S01]  /*74a0*/  FENCE.VIEW.ASYNC.G ;  /* 0x00000000000073c6 */ /* 0x000e620000000100 */
[----:B------:R-:W-:Y:S05]  /*74b0*/  WARPSYNC.ALL ;  /* 0x0000000000007948 */ /* 0x000fea0003800000 */
[----:B-1----:R-:W-:Y:S06]  /*74c0*/  BAR.ARV 0xc, 0x200 ;  /* 0x0308000000007b1d */ /* 0x002fec0000002000 */
.L_x_10808:
        /* <DEDUP_REMOVED lines=13> */
.L_x_10811:
[----:B------:R-:W-:-:S13]  /*75a0*/  ISETP.NE.AND P0, PT, R5, 0x1, PT ;  /* 0x000000010500780c */ /* 0x000fda0003f05270 */
[----:B------:R-:W1:Y:S02]  /*75b0*/  @P0 LDC.64 R6, c[0x0][0x9e8] ;  /* 0x00027a00ff060b82 */ /* 0x000e640000000a00 */
[----:B-1----:R-:W-:-:S05]  /*75c0*/  @P0 IMAD.HI.U32 R6, R0, R6, RZ ;  /* 0x0000000600060227 */ /* 0x002fca00078e00ff */
[----:B------:R-:W-:-:S07]  /*75d0*/  @P0 SHF.R.U32.HI R0, RZ, R7, R6 ;  /* 0x00000007ff000219 */ /* 0x000fce0000011606 */
.L_x_10812:
[----:B------:R-:W-:Y:S05]  /*75e0*/  BSYNC B0 ;  /* 0x0000000000007941 */ /* 0x000fea0003800000 */
.L_x_10810:
[----:B------:R-:W-:-:S05]  /*75f0*/  IMAD R3, R0, R5, R5 ;  /* 0x0000000500037224 */ /* 0x000fca00078e0205 */
[----:B------:R-:W-:-:S07]  /*7600*/  VIMNMX R4, R4, R3, PT ;  /* 0x0000000304047248 */ /* 0x000fce0003fe0100 */
.L_x_10809:
[----:B------:R-:W1:Y:S01]  /*7610*/  @P1 LDC R0, c[0x0][0x44c] ;  /* 0x00011300ff001b82 */ /* 0x000e620000000800 */
[----:B------:R-:W-:Y:S01]  /*7620*/  VIADD R4, R4, 0x7f ;  /* 0x0000007f04047836 */ /* 0x000fe20000000000 */
[----:B------:R-:W-:-:S04]  /*7630*/  ULDC UR4, c[0x0][0x9dc] ;  /* 0x0002770000047ab9 */ /* 0x000fc80000000800 */
[----:B------:R-:W-:Y:S02]  /*7640*/  SHF.R.S32.HI R3, RZ, 0x1f, R4 ;  /* 0x0000001fff037819 */ /* 0x000fe40000011404 */
[----:B------:R-:W2:Y:S02]  /*7650*/  @P1 LDC R7, c[0x0][0x450] ;  /* 0x00011400ff071b82 */ /* 0x000ea40000000800 */
[----:B------:R-:W-:-:S04]  /*7660*/  LEA.HI R3, R3, R4, RZ, 0x7 ;  /* 0x0000000403037211 */ /* 0x000fc800078f38ff */
[----:B------:R-:W-:-:S04]  /*7670*/  SHF.R.S32.HI R3, RZ, 0x7, R3 ;  /* 0x00000007ff037819 */ /* 0x000fc80000011403 */
[----:B------:R-:W-:Y:S01]  /*7680*/  VIMNMX R9, R112, R3, PT ;  /* 0x0000000370097248 */ /* 0x000fe20003fe0100 */
[----:B-1----:R-:W-:-:S04]  /*7690*/  @P1 IMAD.HI.U32 R6, R8, R0, RZ ;  /* 0x0000000008061227 */ /* 0x002fc800078e00ff */
[----:B------:R-:W-:Y:S01]  /*76a0*/  IMAD.MOV.U32 R0, RZ, RZ, R8 ;  /* 0x000000ffff007224 */ /* 0x000fe200078e0008 */
        /* <DEDUP_REMOVED lines=14> */
.L_x_10815:
[----:B------:R-:W-:-:S13]  /*7790*/  ISETP.NE.AND P0, PT, R5, 0x1, PT ;  /* 0x000000010500780c */ /* 0x000fda0003f05270 */
[----:B------:R-:W1:Y:S02]  /*77a0*/  @P0 LDC.64 R6, c[0x0][0x9e8] ;  /* 0x00027a00ff060b82 */ /* 0x000e640000000a00 */
[----:B-1----:R-:W-:-:S05]  /*77b0*/  @P0 IMAD.HI.U32 R4, R0, R6, RZ ;  /* 0x0000000600040227 */ /* 0x002fca00078e00ff */
[----:B------:R-:W-:-:S07]  /*77c0*/  @P0 SHF.R.U32.HI R0, RZ, R7, R4 ;  /* 0x00000007ff000219 */ /* 0x000fce0000011604 */
.L_x_10816:
[----:B------:R-:W-:Y:S05]  /*77d0*/  BSYNC B0 ;  /* 0x0000000000007941 */ /* 0x000fea0003800000 */
.L_x_10814:
[----:B------:R-:W-:-:S05]  /*77e0*/  IMAD R0, R0, R5, RZ ;  /* 0x0000000500007224 */ /* 0x000fca00078e02ff */
[----:B------:R-:W-:-:S07]  /*77f0*/  VIMNMX R3, R3, R0, !PT ;  /* 0x0000000003037248 */ /* 0x000fce0007fe0100 */
.L_x_10813:
        /* <DEDUP_REMOVED lines=14> */
[----:B------:R-:W1:Y:S01]  /*78e0*/  I2F.RP R3, R6 ;  /* 0x0000000600037306 */ /* 0x000e620000209400 */
[----:B------:R-:W-:Y:S02]  /*78f0*/  IABS R12, R8 ;  /* 0x00000008000c7213 */ /* 0x000fe40000000000 */
[----:B------:R-:W-:-:S05]  /*7900*/  IMAD.IADD R0, R0, 0x1, -R11 ;  /* 0x0000000100007824 */ /* 0x000fca00078e0a0b */
[----:B------:R-:W-:Y:S02]  /*7910*/  IABS R10, R0 ;  /* 0x00000000000a7213 */ /* 0x000fe40000000000 */
[----:B------:R-:W-:-:S04]  /*7920*/  LOP3.LUT R0, R0, R8, RZ, 0x3c, !PT ;  /* 0x0000000800007212 */ /* 0x000fc800078e3cff */
[----:B------:R-:W-:Y:S01]  /*7930*/  ISETP.GE.AND P2, PT, R0, RZ, PT ;  /* 0x000000ff0000720c */ /* 0x000fe20003f46270 */
[----:B-1----:R-:W1:Y:S02]  /*7940*/  MUFU.RCP R3, R3 ;  /* 0x0000000300037308 */ /* 0x002e640000001000 */
[----:B-1----:R-:W-:Y:S02]  /*7950*/  VIADD R4, R3, 0xffffffe ;  /* 0x0ffffffe03047836 */ /* 0x002fe40000000000 */
[----:B------:R-:W-:-:S04]  /*7960*/  IMAD.MOV R3, RZ, RZ, -R12 ;  /* 0x000000ffff037224 */ /* 0x000fc800078e0a0c */
[----:B------:R1:W2:Y:S02]  /*7970*/  F2I.FTZ.U32.TRUNC.NTZ R5, R4 ;  /* 0x0000000400057305 */ /* 0x0002a4000021f000 */
[----:B-1----:R-:W-:Y:S02]  /*7980*/  IMAD.MOV.U32 R4, RZ, RZ, RZ ;  /* 0x000000ffff047224 */ /* 0x002fe400078e00ff */
[----:B--2---:R-:W-:-:S04]  /*7990*/  IMAD.MOV R7, RZ, RZ, -R5 ;  /* 0x000000ffff077224 */ /* 0x004fc800078e0a05 */
        /* <DEDUP_REMOVED lines=14> */
.L_x_10818:
[----:B------:R-:W-:Y:S05]  /*7a80*/  BSYNC B0 ;  /* 0x0000000000007941 */ /* 0x000fea0003800000 */
.L_x_10817:
        /* <DEDUP_REMOVED lines=28> */
[----:B--2---:R-:W-:-:S05]  /*7c50*/  IMAD R0, R0, R88, R11 ;  /* 0x0000005800007224 */ /* 0x004fca00078e020b */
[----:B------:R0:W-:Y:S01]  /*7c60*/  STL [R1+0x48], R0 ;  /* 0x0000480001007387 */ /* 0x0001e20000100800 */
[----:B------:R-:W-:-:S04]  /*7c70*/  VIADDMNMX R88, R0, R88, R9, PT ;  /* 0x0000005800587246 */ /* 0x000fc80003800109 */
[----:B------:R-:W-:-:S13]  /*7c80*/  ISETP.GT.AND P1, PT, R88, R0, PT ;  /* 0x000000005800720c */ /* 0x000fda0003f24270 */
[----:B0-----:R-:W-:Y:S05]  /*7c90*/  @!P1 BRA `(.L_x_10819) ;  /* 0x0000011400989947 */ /* 0x001fea0003800000 */
[----:B------:R-:W0:Y:S01]  /*7ca0*/  S2R R0, SR_TID.X ;  /* 0x0000000000007919 */ /* 0x000e220000002100 */
[----:B------:R-:W-:Y:S01]  /*7cb0*/  UMOV UR4, 0xffffffff ;  /* 0xffffffff00047882 */ /* 0x000fe20000000000 */
[----:B0-----:R-:W-:-:S05]  /*7cc0*/  VIADD R45, R0, 0xffffff80 ;  /* 0xffffff80002d7836 */ /* 0x001fca0000000000 */
[----:B------:R-:W-:-:S04]  /*7cd0*/  SHF.R.S32.HI R52, RZ, 0x1f, R45 ;  /* 0x0000001fff347819 */ /* 0x000fc8000001142d */
[----:B------:R-:W-:-:S04]  /*7ce0*/  LEA.HI R13, R52, R45, RZ, 0x7 ;  /* 0x0000002d340d7211 */ /* 0x000fc800078f38ff */
[----:B------:R-:W-:Y:S01]  /*7cf0*/  SHF.R.S32.HI R13, RZ, 0x7, R13 ;  /* 0x00000007ff0d7819 */ /* 0x000fe2000001140d */
[----:B------:R-:W-:Y:S06]  /*7d00*/  BRA.DIV UR4, `(.L_x_10820) ;  /* 0x000001d204dc7947 */ /* 0x000fec000b800000 */
[----:B------:R0:W1:Y:S02]  /*7d10*/  SHFL.IDX PT, R157, R13, RZ, 0x1f ;  /* 0x00001fff0d9d7589 */ /* 0x00006400000e0000 */
.L_x_11144:
[----:B-1----:R-:W-:Y:S01]  /*7d20*/  IMAD.HI R0, R157, 0x55555556, RZ ;  /* 0x555555569d007827 */ /* 0x002fe200078e02ff */
[----:B------:R-:W-:Y:S03]  /*7d30*/  BSSY B6, `(.L_x_10821) ;  /* 0x000001f000067945 */ /* 0x000fe60003800000 */
[----:B------:R-:W-:Y:S01]  /*7d40*/  VIADD R3, R2, 0x21800 ;  /* 0x0002180002037836 */ /* 0x000fe20000000000 */
[----:B------:R-:W-:-:S04]  /*7d50*/  LEA.HI R0, R0, R0, RZ, 0x1 ;  /* 0x0000000000007211 */ /* 0x000fc800078f08ff */
[----:B------:R-:W-:Y:S01]  /*7d60*/  LOP3.LUT P0, RZ, R3, 0x3ff, RZ, 0xc0, !PT ;  /* 0x000003ff03ff7812 */ /* 0x000fe2000780c0ff */
[----:B------:R-:W-:-:S04]  /*7d70*/  IMAD R4, R0, -0x3, R157 ;  /* 0xfffffffd00047824 */ /* 0x000fc800078e029d */
[----:B------:R-:W-:Y:S01]  /*7d80*/  IMAD R0, R4, 0x1000, R2 ;  /* 0x0000100004007824 */ /* 0x000fe200078e0202 */
[----:B------:R1:W-:Y:S03]  /*7d90*/  STL [R1+0x28], R4 ;  /* 0x0000280401007387 */ /* 0x0003e60000100800 */
[----:B------:R-:W-:-:S05]  /*7da0*/  VIADD R0, R0, 0xc400 ;  /* 0x0000c40000007836 */ /* 0x000fca0000000000 */
[----:B------:R-:W-:Y:S01]  /*7db0*/  SHF.R.U32.HI R0, RZ, 0x4, R0 ;  /* 0x00000004ff007819 */ /* 0x000fe20000011600 */
[----:B-1----:R-:W-:-:S03]  /*7dc0*/  IMAD R4, R4, 0x2000, R3 ;  /* 0x0000200004047824 */ /* 0x002fc600078e0203 */
[----:B------:R-:W-:Y:S02]  /*7dd0*/  LOP3.LUT R44, R0, 0x3fff, RZ, 0xc0, !PT ;  /* 0x00003fff002c7812 */ /* 0x000fe400078ec0ff */
[----:B------:R-:W-:-:S04]  /*7de0*/  SHF.R.U32.HI R4, RZ, 0x4, R4 ;  /* 0x00000004ff047819 */ /* 0x000fc80000011604 */
[----:B------:R-:W-:-:S05]  /*7df0*/  LOP3.LUT R3, R4, 0x3fff, RZ, 0xc0, !PT ;  /* 0x00003fff04037812 */ /* 0x000fca00078ec0ff */
[----:B------:R1:W-:Y:S01]  /*7e00*/  STL [R1+0x3c], R3 ;  /* 0x00003c0301007387 */ /* 0x0003e20000100800 */
[----:B------:R-:W-:Y:S05]  /*7e10*/  @!P0 BRA `(.L_x_10822) ;  /* 0x0000000000408947 */ /* 0x000fea0003800000 */
[----:B------:R-:W-:Y:S01]  /*7e20*/  MOV R14, 0x0 ;  /* 0x00000000000e7802 */ /* 0x000fe20000000f00 */
[----:B------:R-:W-:Y:S01]  /*7e30*/  ULDC.64 UR4, c[0x4][0x1b8] ;  /* 0x01006e0000047ab9 */ /* 0x000fe20000000a00 */
[----:B------:R-:W-:Y:S01]  /*7e40*/  ULDC.64 UR6, c[0x4][0x1c0] ;  /* 0x0100700000067ab9 */ /* 0x000fe20000000a00 */
[----:B------:R-:W-:Y:S02]  /*7e50*/  IMAD.U32 R4, RZ, RZ, UR4 ;  /* 0x00000004ff047e24 */ /* 0x000fe4000f8e00ff */
[----:B------:R-:W-:Y:S01]  /*7e60*/  IMAD.U32 R5, RZ, RZ, UR5 ;  /* 0x00000005ff057e24 */ /* 0x000fe2000f8e00ff */
[----:B------:R-:W2:Y:S01]  /*7e70*/  LDC.64 R14, c[0x4][R14] ;  /* 0x010000000e0e7b82 */ /* 0x000ea20000000a00 */
[----:B------:R-:W-:Y:S01]  /*7e80*/  ULDC.64 UR4, c[0x4][0x28] ;  /* 0x01000a0000047ab9 */ /* 0x000fe20000000a00 */
        /* <DEDUP_REMOVED lines=8> */
[----:B-12--5:R-:W-:Y:S05]  /*7f10*/  CALL.ABS.NOINC R14 ;  /* 0x000000000e007343 */ /* 0x026fea0003c00000 */
.L_x_10822:
[----:B------:R-:W-:Y:S05]  /*7f20*/  BSYNC B6 ;  /* 0x0000000000067941 */ /* 0x000fea0003800000 */
.L_x_10821:
[----:B------:R-:W-:Y:S02]  /*7f30*/  ULDC UR4, c[0x0][0x3f4] ;  /* 0x0000fd0000047ab9 */ /* 0x000fe40000000800 */
[----:B------:R-:W-:-:S13]  /*7f40*/  ISETP.LT.AND P0, PT, RZ, UR4, PT ;  /* 0x00000004ff007c0c */ /* 0x000fda000bf01270 */
[----:B------:R-:W-:Y:S05]  /*7f50*/  @P0 BRA `(.L_x_10823) ;  /* 0x0000000000400947 */ /* 0x000fea0003800000 */
[----:B------:R-:W2:Y:S02]  /*7f60*/  LDL R20, [R1+0x5c] ;  /* 0x00005c0001147983 */ /* 0x000ea40000100800 */
[----:B--2---:R-:W-:-:S04]  /*7f70*/  LEA.HI R0, R20, R20, RZ, 0x1 ;  /* 0x0000001414007211 */ /* 0x004fc800078f08ff */
[----:B------:R-:W-:-:S05]  /*7f80*/  LOP3.LUT R0, R0, 0xfffffffe, RZ, 0xc0, !PT ;  /* 0xfffffffe00007812 */ /* 0x000fca00078ec0ff */
[----:B------:R-:W-:-:S05]  /*7f90*/  IMAD.IADD R0, R20, 0x1, -R0 ;  /* 0x0000000114007824 */ /* 0x000fca00078e0a00 */
[----:B-1----:R-:W-:-:S04]  /*7fa0*/  SHF.L.U32 R3, R0, 0x1f, RZ ;  /* 0x0000001f00037819 */ /* 0x002fc800000006ff */
[----:B------:R1:W2:Y:S03]  /*7fb0*/  SYNCS.PHASECHK.TRANS64.TRYWAIT P0, [R2+URZ+0x2d800], R3 ;  /* 0x02d80003020075a7 */ /* 0x0002a6000800017f */
[----:B--2---:R-:W-:Y:S05]  /*7fc0*/  @!P0 NANOSLEEP.SYNCS 0x989680 ;  /* 0x009896800000895d */ /* 0x004fea0003900000 */
[----:B------:R-:W2:Y:S01]  /*7fd0*/  @!P0 SYNCS.PHASECHK.TRANS64 P0, [R2+URZ+0x2d800], R3 ;  /* 0x02d80003020085a7 */ /* 0x000ea2000800007f */
[----:B------:R-:W-:Y:S04]  /*7fe0*/  BSSY B0, `(.L_x_10824) ;  /* 0x0000006000007945 */ /* 0x000fe80003800000 */
[----:B--2---:R-:W-:Y:S05]  /*7ff0*/  @P0 BRA `(.L_x_10825) ;  /* 0x0000000000100947 */ /* 0x004fea0003800000 */
.L_x_10826:
[----:B--2---:R2:W3:Y:S02]  /*8000*/  SYNCS.PHASECHK.TRANS64.TRYWAIT P0, [R2+URZ+0x2d800], R3 ;  /* 0x02d80003020075a7 */ /* 0x0044e4000800017f */
[----:B---3--:R-:W-:Y:S05]  /*8010*/  @!P0 NANOSLEEP.SYNCS 0x989680 ;  /* 0x009896800000895d */ /* 0x008fea0003900000 */
[----:B------:R-:W3:Y:S02]  /*8020*/  @!P0 SYNCS.PHASECHK.TRANS64 P0, [R2+URZ+0x2d800], R3 ;  /* 0x02d80003020085a7 */ /* 0x000ee4000800007f */
[----:B---3--:R-:W-:Y:S05]  /*8030*/  @!P0 BRA `(.L_x_10826) ;  /* 0xfffffffc00f08947 */ /* 0x008fea000383ffff */
.L_x_10825:
[----:B------:R-:W-:Y:S05]  /*8040*/  BSYNC B0 ;  /* 0x0000000000007941 */ /* 0x000fea0003800000 */
.L_x_10824:
[----:B------:R-:W-:Y:S05]  /*8050*/  BRA `(.L_x_10827) ;  /* 0x00000040008c7947 */ /* 0x000fea0003800000 */
.L_x_10823:
[----:B------:R-:W-:Y:S01]  /*8060*/  ULOP3.LUT UP0, URZ, UR38, 0x1bf, URZ, 0xc0, !UPT ;  /* 0x000001bf263f7892 */ /* 0x000fe2000f80c03f */
[----:B-----5:R-:W-:Y:S01]  /*8070*/  SHF.R.S32.HI R0, RZ, 0x1f, R106 ;  /* 0x0000001fff007819 */ /* 0x020fe2000001146a */
[----:B------:R-:W-:Y:S01]  /*8080*/  ULDC.64 UR4, c[0x0][0x3f8] ;  /* 0x0000fe0000047ab9 */ /* 0x000fe20000000a00 */
[----:B------:R-:W-:Y:S01]  /*8090*/  ULDC.64 UR6, c[0x0][0x408] ;  /* 0x0001020000067ab9 */ /* 0x000fe20000000a00 */
[----:B------:R-:W-:Y:S02]  /*80a0*/  IMAD.WIDE.U32 R24, R106, UR4, RZ ;  /* 0x000000046a187c25 */ /* 0x000fe4000f8e00ff */
[----:B------:R-:W-:Y:S02]  /*80b0*/  PLOP3.LUT P0, PT, PT, PT, UP0, 0x80, 0x0 ;  /* 0x000000000000781c */ /* 0x000fe40003f0f008 */
[C---:B-1----:R-:W-:Y:S02]  /*80c0*/  IMAD R3, R0.reuse, UR4, RZ ;  /* 0x0000000400037c24 */ /* 0x042fe4000f8e02ff */
        /* <DEDUP_REMOVED lines=23> */
.L_x_10828:
[----:B------:R-:W2:Y:S01]  /*8240*/  LDL R20, [R1+0x1c] ;  /* 0x00001c0001147983 */ /* 0x000ea20000100800 */
[----:B------:R-:W-:Y:S01]  /*8250*/  ULDC.U8 UR4, c[0x0][0x410] ;  /* 0x0001040000047ab9 */ /* 0x000fe20000000000 */
[----:B------:R-:W-:Y:S01]  /*8260*/  BSSY B0, `(.L_x_10829) ;  /* 0x00003fa000007945 */ /* 0x000fe20003800000 */
[----:B------:R-:W-:Y:S01]  /*8270*/  ISETP.NE.AND P0, PT, RZ, UR4, PT ;  /* 0x00000004ff007c0c */ /* 0x000fe2000bf05270 */
[----:B--2---:R-:W-:-:S12]  /*8280*/  IMAD.IADD R10, R136, 0x1, R20 ;  /* 0x00000001880a7824 */ /* 0x004fd800078e0214 */
[----:B------:R-:W-:Y:S05]  /*8290*/  @!P0 BRA `(.L_x_10830) ;  /* 0x0000001c00e48947 */ /* 0x000fea0003800000 */
[----:B------:R-:W1:Y:S01]  /*82a0*/  LDC R7, c[0x0][0x448] ;  /* 0x00011200ff077b82 */ /* 0x000e620000000800 */
[----:B------:R-:W-:Y:S01]  /*82b0*/  ULDC.64 UR4, c[0x0][0x3f8] ;  /* 0x0000fe0000047ab9 */ /* 0x000fe20000000a00 */
[----:B------:R-:W-:Y:S01]  /*82c0*/  ULDC.64 UR6, c[0x0][0x408] ;  /* 0x0001020000067ab9 */ /* 0x000fe20000000a00 */
[----:B------:R-:W-:Y:S02]  /*82d0*/  IMAD.MOV.U32 R4, RZ, RZ, R24 ;  /* 0x000000ffff047224 */ /* 0x000fe400078e0018 */
[----:B------:R-:W-:Y:S02]  /*82e0*/  IMAD.MOV.U32 R8, RZ, RZ, R106 ;  /* 0x000000ffff087224 */ /* 0x000fe400078e006a */
[----:B------:R-:W-:Y:S01]  /*82f0*/  IMAD.MOV.U32 R9, RZ, RZ, R29 ;  /* 0x000000ffff097224 */ /* 0x000fe200078e001d */
[----:B-1----:R-:W-:-:S13]  /*8300*/  ISETP.NE.AND P0, PT, R7, 0x1, PT ;  /* 0x000000010700780c */ /* 0x002fda0003f05270 */
[----:B------:R-:W1:Y:S08]  /*8310*/  @P0 LDC R3, c[0x0][0x44c] ;  /* 0x00011300ff030b82 */ /* 0x000e700000000800 */
[----:B------:R-:W2:Y:S01]  /*8320*/  @P0 LDC R5, c[0x0][0x450] ;  /* 0x00011400ff050b82 */ /* 0x000ea20000000800 */
[----:B-1----:R-:W-:-:S04]  /*8330*/  @P0 IMAD.HI.U32 R0, R10, R3, RZ ;  /* 0x000000030a000227 */ /* 0x002fc800078e00ff */
[----:B------:R-:W-:Y:S01]  /*8340*/  IMAD.MOV.U32 R3, RZ, RZ, R10 ;  /* 0x000000ffff037224 */ /* 0x000fe200078e000a */
[----:B--2---:R-:W-:Y:S01]  /*8350*/  @P0 SHF.R.U32.HI R3, RZ, R5, R0 ;  /* 0x00000005ff030219 */ /* 0x004fe20000011600 */
[----:B------:R-:W-:-:S03]  /*8360*/  IMAD.MOV.U32 R5, RZ, RZ, R27 ;  /* 0x000000ffff057224 */ /* 0x000fc600078e001b */
[----:B------:R-:W-:Y:S01]  /*8370*/  SHF.R.S32.HI R0, RZ, 0x1f, R3 ;  /* 0x0000001fff007819 */ /* 0x000fe20000011403 */
[----:B------:R-:W-:-:S04]  /*8380*/  IMAD.WIDE.U32 R4, R3, UR4, R4 ;  /* 0x0000000403047c25 */ /* 0x000fc8000f8e0004 */
[C---:B------:R-:W-:Y:S02]  /*8390*/  IMAD R6, R0.reuse, UR4, RZ ;  /* 0x0000000400067c24 */ /* 0x040fe4000f8e02ff */
[----:B------:R-:W-:Y:S02]  /*83a0*/  IMAD R0, R0, UR6, RZ ;  /* 0x0000000600007c24 */ /* 0x000fe4000f8e02ff */
[C---:B0-----:R-:W-:Y:S01]  /*83b0*/  IMAD R13, R3.reuse, UR5, R6 ;  /* 0x00000005030d7c24 */ /* 0x041fe2000f8e0206 */
        /* <DEDUP_REMOVED lines=13> */
[----:B------:R-:W2:Y:S04]  /*8490*/  SHFL.IDX PT, R6, R6, RZ, 0x1e1f ;  /* 0x001e1fff06067589 */ /* 0x000ea800000e0000 */
[----:B------:R-:W3:Y:S04]  /*84a0*/  SHFL.IDX PT, R0, R0, RZ, 0x1e1f ;  /* 0x001e1fff00007589 */ /* 0x000ee800000e0000 */
[----:B0-----:R-:W4:Y:S02]  /*84b0*/  SHFL.IDX PT, R39, R39, RZ, 0x1e1f ;  /* 0x001e1fff27277589 */ /* 0x001f2400000e0000 */
.L_x_11150:
[----:B------:R-:W5:Y:S01]  /*84c0*/  LDL R58, [R1+0x5c] ;  /* 0x00005c00013a7983 */ /* 0x000f620000100800 */
[----:B------:R-:W-:Y:S01]  /*84d0*/  IMAD R4, R138, R7, RZ ;  /* 0x000000078a047224 */ /* 0x000fe200078e02ff */
[----:B------:R-:W-:Y:S01]  /*84e0*/  BSSY B1, `(.L_x_10832) ;  /* 0x0000060000017945 */ /* 0x000fe20003800000 */
[----:B------:R-:W-:Y:S02]  /*84f0*/  CS2R R34, SRZ ;  /* 0x0000000000227805 */ /* 0x000fe4000001ff00 */
[----:B------:R-:W-:Y:S01]  /*8500*/  CS2R R30, SRZ ;  /* 0x00000000001e7805 */ /* 0x000fe2000001ff00 */
[----:B------:R-:W-:Y:S01]  /*8510*/  IMAD R73, R73, -0xc0, R4 ;  /* 0xffffff4049497824 */ /* 0x000fe200078e0204 */
[----:B------:R-:W-:Y:S02]  /*8520*/  ISETP.GE.AND P1, PT, R10, R4, PT ;  /* 0x000000040a00720c */ /* 0x000fe40003f26270 */
[----:B------:R-:W-:Y:S02]  /*8530*/  CS2R R26, SRZ ;  /* 0x00000000001a7805 */ /* 0x000fe4000001ff00 */
        /* <DEDUP_REMOVED lines=18> */
[----:B------:R-:W4:Y:S04]  /*8660*/  LDL.64 R54, [R1] ;  /* 0x0000000001367983 */ /* 0x000f280000100a00 */
        /* <DEDUP_REMOVED lines=10> */
[C---:B--2---:R-:W-:Y:S01]  /*8710*/  ISETP.GE.AND P4, PT, R5.reuse, UR4, PT ;  /* 0x0000000405007c0c */ /* 0x044fe2000bf86270 */
[----:B------:R-:W-:Y:S01]  /*8720*/  IMAD.SHL.U32 R8, R5, 0x2, RZ ;  /* 0x0000000205087824 */ /* 0x000fe200078e00ff */
[----:B------:R-:W-:Y:S02]  /*8730*/  SHF.R.S32.HI R4, RZ, 0x1f, R5 ;  /* 0x0000001fff047819 */ /* 0x000fe40000011405 */
[----:B---3--:R-:W-:Y:S02]  /*8740*/  ISETP.GE.AND P3, PT, R41, UR4, PT ;  /* 0x0000000429007c0c */ /* 0x008fe4000bf66270 */
[----:B------:R-:W-:-:S07]  /*8750*/  SHF.L.U64.HI R7, R5, 0x1, R4 ;  /* 0x0000000105077819 */ /* 0x000fce0000010204 */
[-C--:B------:R-:W-:Y:S02]  /*8760*/  @!P4 IADD3 R4, P1, R6, R8.reuse, RZ ;  /* 0x000000080604c210 */ /* 0x080fe40007f3e0ff */
[----:B----4-:R-:W-:Y:S01]  /*8770*/  @!P4 IADD3 R8, P2, R39, R8, RZ ;  /* 0x000000082708c210 */ /* 0x010fe20007f5e0ff */
[----:B------:R-:W-:-:S04]  /*8780*/  IMAD.SHL.U32 R48, R41, 0x2, RZ ;  /* 0x0000000229307824 */ /* 0x000fc800078e00ff */
[--C-:B------:R-:W-:Y:S01]  /*8790*/  @!P4 IMAD.X R9, R0, 0x1, R7.reuse, P2 ;  /* 0x000000010009c824 */ /* 0x100fe200010e0607 */
[C---:B------:R-:W-:Y:S01]  /*87a0*/  ISETP.GE.AND P2, PT, R40.reuse, UR4, PT ;  /* 0x0000000428007c0c */ /* 0x040fe2000bf46270 */
[----:B-1----:R-:W-:Y:S01]  /*87b0*/  @!P4 IMAD.X R5, R3, 0x1, R7, P1 ;  /* 0x000000010305c824 */ /* 0x002fe200008e0607 */
[----:B------:R-:W-:Y:S01]  /*87c0*/  SHF.R.S32.HI R7, RZ, 0x1f, R41 ;  /* 0x0000001fff077819 */ /* 0x000fe20000011429 */
[----:B------:R-:W-:Y:S01]  /*87d0*/  IMAD.SHL.U32 R42, R40, 0x2, RZ ;  /* 0x00000002282a7824 */ /* 0x000fe200078e00ff */
[----:B------:R-:W5:Y:S01]  /*87e0*/  @!P4 LD.E.64 R30, desc[UR40][R8.64] ;  /* 0x00000028081ec980 */ /* 0x000f62000c101b00 */
[----:B------:R-:W-:Y:S02]  /*87f0*/  ISETP.GE.AND P1, PT, R38, UR4, PT ;  /* 0x0000000426007c0c */ /* 0x000fe4000bf26270 */
[----:B------:R-:W-:Y:S01]  /*8800*/  SHF.L.U64.HI R7, R41, 0x1, R7 ;  /* 0x0000000129077819 */ /* 0x000fe20000010207 */
[----:B------:R0:W5:Y:S01]  /*8810*/  @!P4 LD.E.64 R32, desc[UR40][R4.64] ;  /* 0x000000280420c980 */ /* 0x000162000c101b00 */
[----:B------:R-:W-:-:S02]  /*8820*/  @!P3 IADD3 R50, P5, R6, R48, RZ ;  /* 0x000000300632b210 */ /* 0x000fc40007fbe0ff */
[----:B------:R-:W-:Y:S02]  /*8830*/  @!P3 IADD3 R48, P4, R39, R48, RZ ;  /* 0x000000302730b210 */ /* 0x000fe40007f9e0ff */
[----:B------:R-:W-:Y:S01]  /*8840*/  SHF.R.S32.HI R11, RZ, 0x1f, R40 ;  /* 0x0000001fff0b7819 */ /* 0x000fe20000011428 */
[--C-:B------:R-:W-:Y:S01]  /*8850*/  @!P3 IMAD.X R51, R3, 0x1, R7.reuse, P5 ;  /* 0x000000010333b824 */ /* 0x100fe200028e0607 */
[-C--:B------:R-:W-:Y:S01]  /*8860*/  @!P2 IADD3 R46, P5, R6, R42.reuse, RZ ;  /* 0x0000002a062ea210 */ /* 0x080fe20007fbe0ff */
[----:B------:R-:W-:Y:S01]  /*8870*/  @!P3 IMAD.X R49, R0, 0x1, R7, P4 ;  /* 0x000000010031b824 */ /* 0x000fe200020e0607 */
[----:B------:R-:W-:Y:S01]  /*8880*/  SHF.L.U64.HI R11, R40, 0x1, R11 ;  /* 0x00000001280b7819 */ /* 0x000fe2000001020b */
[----:B0-----:R-:W-:Y:S01]  /*8890*/  IMAD.SHL.U32 R4, R38, 0x2, RZ ;  /* 0x0000000226047824 */ /* 0x001fe200078e00ff */
[----:B------:R-:W-:Y:S01]  /*88a0*/  @!P2 IADD3 R42, P4, R39, R42, RZ ;  /* 0x0000002a272aa210 */ /* 0x000fe20007f9e0ff */
[----:B------:R-:W5:Y:S01]  /*88b0*/  @!P3 LD.E.64 R28, desc[UR40][R50.64] ;  /* 0x00000028321cb980 */ /* 0x000f62000c101b00 */
[----:B------:R-:W-:Y:S01]  /*88c0*/  SHF.R.S32.HI R10, RZ, 0x1f, R38 ;  /* 0x0000001fff0a7819 */ /* 0x000fe20000011426 */
[----:B------:R-:W-:-:S02]  /*88d0*/  @!P2 IMAD.X R47, R3, 0x1, R11, P5 ;  /* 0x00000001032fa824 */ /* 0x000fc400028e060b */
[----:B------:R-:W-:Y:S01]  /*88e0*/  @!P2 IMAD.X R43, R0, 0x1, R11, P4 ;  /* 0x00000001002ba824 */ /* 0x000fe200020e060b */
[----:B------:R-:W-:Y:S01]  /*88f0*/  SHF.L.U64.HI R10, R38, 0x1, R10 ;  /* 0x00000001260a7819 */ /* 0x000fe2000001020a */
[----:B------:R-:W5:Y:S01]  /*8900*/  @!P3 LD.E.64 R26, desc[UR40][R48.64] ;  /* 0x00000028301ab980 */ /* 0x000f62000c101b00 */
[-C--:B------:R-:W-:Y:S02]  /*8910*/  @!P1 IADD3 R40, P4, R6, R4.reuse, RZ ;  /* 0x0000000406289210 */ /* 0x080fe40007f9e0ff */
[----:B------:R-:W-:Y:S01]  /*8920*/  ISETP.GE.AND P5, PT, R54, UR4, PT ;  /* 0x0000000436007c0c */ /* 0x000fe2000bfa6270 */
[----:B------:R-:W5:Y:S02]  /*8930*/  @!P2 LD.E.64 R24, desc[UR40][R46.64] ;  /* 0x000000282e18a980 */ /* 0x000f64000c101b00 */
[--C-:B------:R-:W-:Y:S01]  /*8940*/  @!P1 IMAD.X R41, R3, 0x1, R10.reuse, P4 ;  /* 0x0000000103299824 */ /* 0x100fe200020e060a */
[----:B------:R-:W-:Y:S01]  /*8950*/  @!P1 IADD3 R4, P4, R39, R4, RZ ;  /* 0x0000000427049210 */ /* 0x000fe20007f9e0ff */
[----:B------:R-:W-:Y:S01]  /*8960*/  IMAD.SHL.U32 R38, R12, 0x2, RZ ;  /* 0x000000020c267824 */ /* 0x000fe200078e00ff */
[----:B------:R-:W5:Y:S03]  /*8970*/  @!P2 LD.E.64 R20, desc[UR40][R42.64] ;  /* 0x000000282a14a980 */ /* 0x000f66000c101b00 */
[----:B------:R-:W-:Y:S01]  /*8980*/  @!P1 IMAD.X R5, R0, 0x1, R10, P4 ;  /* 0x0000000100059824 */ /* 0x000fe200020e060a */
[----:B------:R-:W-:Y:S01]  /*8990*/  ISETP.GE.AND P4, PT, R12, UR4, PT ;  /* 0x000000040c007c0c */ /* 0x000fe2000bf86270 */
[----:B------:R-:W5:Y:S02]  /*89a0*/  @!P1 LD.E.64 R14, desc[UR40][R40.64] ;  /* 0x00000028280e9980 */ /* 0x000f64000c101b00 */
[----:B------:R-:W-:-:S02]  /*89b0*/  @!P5 IMAD.MOV.U32 R7, RZ, RZ, R3 ;  /* 0x000000ffff07d224 */ /* 0x000fc400078e0003 */
[----:B------:R-:W-:Y:S02]  /*89c0*/  @!P5 IMAD.MOV.U32 R8, RZ, RZ, R39 ;  /* 0x000000ffff08d224 */ /* 0x000fe400078e0027 */
[----:B------:R-:W-:Y:S02]  /*89d0*/  @!P5 IMAD.MOV.U32 R9, RZ, RZ, R0 ;  /* 0x000000ffff09d224 */ /* 0x000fe400078e0000 */
        /* <DEDUP_REMOVED lines=9> */
[----:B0-----:R-:W-:Y:S02]  /*8a70*/  CS2R R10, SRZ ;  /* 0x00000000000a7805 */ /* 0x001fe4000001ff00 */
[----:B-1----:R-:W-:Y:S01]  /*8a80*/  CS2R R8, SRZ ;  /* 0x0000000000087805 */ /* 0x002fe2000001ff00 */
[----:B------:R-:W-:Y:S01]  /*8a90*/  @!P4 IMAD.X R39, R0, 0x1, R12, P5 ;  /* 0x000000010027c824 */ /* 0x000fe200028e060c */
[----:B------:R-:W-:Y:S02]  /*8aa0*/  CS2R R12, SRZ ;  /* 0x00000000000c7805 */ /* 0x000fe4000001ff00 */
[----:B------:R0:W5:Y:S04]  /*8ab0*/  @!P4 LD.E.64 R10, desc[UR40][R6.64] ;  /* 0x00000028060ac980 */ /* 0x000168000c101b00 */
[----:B------:R0:W5:Y:S04]  /*8ac0*/  @!P4 LD.E.64 R8, desc[UR40][R38.64] ;  /* 0x000000282608c980 */ /* 0x000168000c101b00 */
[----:B------:R0:W5:Y:S02]  /*8ad0*/  @!P1 LD.E.64 R12, desc[UR40][R4.64] ;  /* 0x00000028040c9980 */ /* 0x000164000c101b00 */
.L_x_10833:
[----:B------:R-:W-:Y:S05]  /*8ae0*/  BSYNC B1 ;  /* 0x0000000000017941 */ /* 0x000fea0003800000 */
.L_x_10832:
[----:B-1---5:R-:W-:Y:S01]  /*8af0*/  IMAD.MOV.U32 R3, RZ, RZ, R35 ;  /* 0x000000ffff037224 */ /* 0x022fe200078e0023 */
[----:B------:R-:W-:Y:S01]  /*8b00*/  LOP3.LUT R53, R53, 0xfffffffe, RZ, 0xc0, !PT ;  /* 0xfffffffe35357812 */ /* 0x000fe200078ec0ff */
[----:B---3--:R-:W-:Y:S01]  /*8b10*/  IMAD.MOV.U32 R0, RZ, RZ, R34 ;  /* 0x000000ffff007224 */ /* 0x008fe200078e0022 */
        /* <DEDUP_REMOVED lines=16> */
[----:B--2---:R-:W-:Y:S01]  /*8c20*/  IMAD.MOV.U32 R6, RZ, RZ, R13 ;  /* 0x000000ffff067224 */ /* 0x004fe200078e000d */
        /* <DEDUP_REMOVED lines=11> */
[----:B----4-:R-:W-:Y:S01]  /*8ce0*/  PRMT R39, R4, 0x5410, R6 ;  /* 0x0000541004277816 */ /* 0x010fe20000000006 */
        /* <DEDUP_REMOVED lines=19> */
.L_x_11151:
[----:B------:R-:W-:Y:S05]  /*8e20*/  BSYNC B1 ;  /* 0x0000000000017941 */ /* 0x000fea0003800000 */
.L_x_10834:
[----:B------:R-:W-:Y:S02]  /*8e30*/  PRMT R40, R0, 0x7610, R40 ;  /* 0x0000761000287816 */ /* 0x000fe40000000028 */
[----:B------:R-:W-:Y:S01]  /*8e40*/  PRMT R41, R4, 0x7610, R41 ;  /* 0x0000761004297816 */ /* 0x000fe20000000029 */
[----:B------:R-:W-:Y:S06]  /*8e50*/  @P0 BRA `(.L_x_10836) ;  /* 0x0000003000e80947 */ /* 0x000fec0003800000 */
[----:B------:R-:W2:Y:S01]  /*8e60*/  LDL.64 R62, [R1] ;  /* 0x00000000013e7983 */ /* 0x000ea20000100a00 */
[----:B------:R-:W2:Y:S03]  /*8e70*/  LDC R4, c[0x0][0x3f4] ;  /* 0x0000fd00ff047b82 */ /* 0x000ea60000000800 */
[----:B------:R-:W0:Y:S04]  /*8e80*/  LDL R61, [R1+0x4c] ;  /* 0x00004c00013d7983 */ /* 0x000e280000100800 */
[----:B------:R-:W3:Y:S04]  /*8e90*/  LDL R59, [R1+0x34] ;  /* 0x00003400013b7983 */ /* 0x000ee80000100800 */
[----:B------:R-:W4:Y:S04]  /*8ea0*/  LDL R58, [R1+0x30] ;  /* 0x00003000013a7983 */ /* 0x000f280000100800 */
[----:B------:R-:W5:Y:S04]  /*8eb0*/  LDL R7, [R1+0x38] ;  /* 0x0000380001077983 */ /* 0x000f680000100800 */
[----:B------:R-:W5:Y:S04]  /*8ec0*/  LDL R6, [R1+0x2c] ;  /* 0x00002c0001067983 */ /* 0x000f680000100800 */
[----:B------:R-:W5:Y:S01]  /*8ed0*/  LDL R5, [R1+0x40] ;  /* 0x0000400001057983 */ /* 0x000f620000100800 */
[----:B------:R-:W-:-:S04]  /*8ee0*/  LEA.HI R45, R52, R45, RZ, 0x2 ;  /* 0x0000002d342d7211 */ /* 0x000fc800078f10ff */
[--C-:B------:R-:W-:Y:S02]  /*8ef0*/  SHF.R.S32.HI R0, RZ, 0x2, R45.reuse ;  /* 0x00000002ff007819 */ /* 0x100fe4000001142d */
[----:B------:R-:W-:-:S04]  /*8f00*/  SHF.R.S32.HI R45, RZ, 0x1f, R45 ;  /* 0x0000001fff2d7819 */ /* 0x000fc8000001142d */
[----:B------:R-:W-:-:S04]  /*8f10*/  LEA.HI R45, R45, R0, RZ, 0x2 ;  /* 0x000000002d2d7211 */ /* 0x000fc800078f10ff */
[----:B------:R-:W-:Y:S01]  /*8f20*/  LOP3.LUT R45, R45, 0xfffffffc, RZ, 0xc0, !PT ;  /* 0xfffffffc2d2d7812 */ /* 0x000fe200078ec0ff */
[----:B------:R-:W-:Y:S04]  /*8f30*/  BSSY B1, `(.L_x_10837) ;  /* 0x000003a000017945 */ /* 0x000fe80003800000 */
[----:B------:R-:W-:-:S05]  /*8f40*/  IMAD.IADD R45, R0, 0x1, -R45 ;  /* 0x00000001002d7824 */ /* 0x000fca00078e0a2d */
[----:B------:R-:W-:Y:S02]  /*8f50*/  LOP3.LUT P0, RZ, R45, 0x2, RZ, 0xc0, !PT ;  /* 0x000000022dff7812 */ /* 0x000fe4000780c0ff */
[----:B--2---:R-:W-:Y:S01]  /*8f60*/  ISETP.GE.AND P6, PT, R62, R4, PT ;  /* 0x000000043e00720c */ /* 0x004fe20003fc6270 */
[----:B0-----:R-:W-:-:S04]  /*8f70*/  IMAD R3, R61, 0x2, R2 ;  /* 0x000000023d037824 */ /* 0x001fc800078e0202 */
        /* <DEDUP_REMOVED lines=9> */
[--C-:B------:R-:W-:Y:S02]  /*9010*/  SHF.R.U32.HI R52, RZ, 0x10, R37.reuse ;  /* 0x00000010ff347819 */ /* 0x100fe40000011625 */
[----:B------:R-:W-:Y:S02]  /*9020*/  SHF.R.U64 R45, R36, 0x10, R37 ;  /* 0x00000010242d7819 */ /* 0x000fe40000001225 */
[----:B------:R-:W-:Y:S02]  /*9030*/  PRMT R59, R57, 0x5410, R59 ;  /* 0x00005410393b7816 */ /* 0x000fe4000000003b */
[----:B------:R-:W-:Y:S02]  /*9040*/  PRMT R52, R39, 0x5432, R52 ;  /* 0x0000543227347816 */ /* 0x000fe40000000034 */
[----:B------:R-:W-:-:S02]  /*9050*/  SHF.R.U64 R58, R34, 0x10, R35 ;  /* 0x00000010223a7819 */ /* 0x000fc40000001223 */
        /* <DEDUP_REMOVED lines=14> */
[C---:B------:R-:W-:Y:S01]  /*9140*/  FFMA.FTZ R61, R34.reuse, R57, -R61 ;  /* 0x00000039223d7223 */ /* 0x040fe2000001083d */
[----:B------:R-:W-:Y:S01]  /*9150*/  FMUL.FTZ R57, R37, R52 ;  /* 0x0000003425397220 */ /* 0x000fe20000410000 */
[----:B------:R-:W-:Y:S02]  /*9160*/  IMAD.U32 R7, R5, 0x10000, RZ ;  /* 0x0001000005077824 */ /* 0x000fe400078e00ff */
[----:B------:R-:W-:Y:S01]  /*9170*/  FFMA.FTZ R60, R34, R60, R35 ;  /* 0x0000003c223c7223 */ /* 0x000fe20000010023 */
[----:B------:R-:W-:Y:S01]  /*9180*/  IMAD.U32 R37, R58, 0x10000, RZ ;  /* 0x000100003a257824 */ /* 0x000fe200078e00ff */
[----:B------:R-:W-:Y:S01]  /*9190*/  LOP3.LUT R4, R4, 0xffff0000, RZ, 0xc0, !PT ;  /* 0xffff000004047812 */ /* 0x000fe200078ec0ff */
[----:B------:R-:W-:Y:S01]  /*91a0*/  IMAD.U32 R35, R45, 0x10000, RZ ;  /* 0x000100002d237824 */ /* 0x000fe200078e00ff */
[----:B------:R-:W-:Y:S01]  /*91b0*/  LOP3.LUT R5, R5, 0xffff0000, RZ, 0xc0, !PT ;  /* 0xffff000005057812 */ /* 0x000fe200078ec0ff */
[----:B------:R-:W-:Y:S01]  /*91c0*/  FFMA.FTZ R63, R36, R52, -R63 ;  /* 0x00000034243f7223 */ /* 0x000fe2000001083f */
        /* <DEDUP_REMOVED lines=16> */
.L_x_10838:
[----:B------:R-:W-:Y:S05]  /*92d0*/  BSYNC B1 ;  /* 0x0000000000017941 */ /* 0x000fea0003800000 */
.L_x_10837:
        /* <DEDUP_REMOVED lines=13> */
[----:B------:R-:W-:Y:S02]  /*93b0*/  PRMT R34, R40, 0x5432, R34 ;  /* 0x0000543228227816 */ /* 0x000fe40000000022 */
[----:B------:R-:W-:Y:S02]  /*93c0*/  LOP3.LUT R35, R35, 0xffff0000, RZ, 0xc0, !PT ;  /* 0xffff000023237812 */ /* 0x000fe400078ec0ff */
[----:B------:R-:W-:Y:S02]  /*93d0*/  PRMT R37, R64, 0x5410, R37 ;  /* 0x0000541040257816 */ /* 0x000fe40000000025 */
[C---:B0-----:R-:W-:Y:S01]  /*93e0*/  LOP3.LUT R31, R6.reuse, 0xffff0000, RZ, 0xc0, !PT ;  /* 0xffff0000061f7812 */ /* 0x041fe200078ec0ff */
[----:B------:R-:W-:Y:S01]  /*93f0*/  IMAD.U32 R30, R6, 0x10000, RZ ;  /* 0x00010000061e7824 */ /* 0x000fe200078e00ff */
[C---:B------:R-:W-:Y:S01]  /*9400*/  LOP3.LUT R33, R7.reuse, 0xffff0000, RZ, 0xc0, !PT ;  /* 0xffff000007217812 */ /* 0x040fe200078ec0ff */
[----:B------:R-:W-:Y:S02]  /*9410*/  IMAD.U32 R32, R7, 0x10000, RZ ;  /* 0x0001000007207824 */ /* 0x000fe400078e00ff */
[C---:B------:R-:W-:Y:S01]  /*9420*/  FMUL.FTZ R57, R31.reuse, R52 ;  /* 0x000000341f397220 */ /* 0x040fe20000410000 */
[----:B------:R-:W-:Y:S01]  /*9430*/  FMUL.FTZ R31, R31, R36 ;  /* 0x000000241f1f7220 */ /* 0x000fe20000410000 */
[C---:B------:R-:W-:Y:S01]  /*9440*/  IMAD.U32 R6, R4.reuse, 0x10000, RZ ;  /* 0x0001000004067824 */ /* 0x040fe200078e00ff */
[----:B------:R-:W-:Y:S01]  /*9450*/  LOP3.LUT R4, R4, 0xffff0000, RZ, 0xc0, !PT ;  /* 0xffff000004047812 */ /* 0x000fe200078ec0ff */
[----:B------:R-:W-:-:S02]  /*9460*/  IMAD.U32 R7, R5, 0x10000, RZ ;  /* 0x0001000005077824 */ /* 0x000fc400078e00ff */
[C---:B------:R-:W-:Y:S01]  /*9470*/  FFMA.FTZ R52, R30.reuse, R52, R31 ;  /* 0x000000341e347223 */ /* 0x040fe2000001001f */
[----:B------:R-:W-:Y:S01]  /*9480*/  FFMA.FTZ R57, R30, R36, -R57 ;  /* 0x000000241e397223 */ /* 0x000fe20000010839 */
[C---:B------:R-:W-:Y:S01]  /*9490*/  IMAD.U32 R31, R34.reuse, 0x10000, RZ ;  /* 0x00010000221f7824 */ /* 0x040fe200078e00ff */
[----:B------:R-:W-:Y:S01]  /*94a0*/  LOP3.LUT R5, R5, 0xffff0000, RZ, 0xc0, !PT ;  /* 0xffff000005057812 */ /* 0x000fe200078ec0ff */
[C---:B------:R-:W-:Y:S01]  /*94b0*/  FMUL.FTZ R59, R33.reuse, R45 ;  /* 0x0000002d213b7220 */ /* 0x040fe20000410000 */
[-C--:B------:R-:W-:Y:S01]  /*94c0*/  FMUL.FTZ R61, R33, R35.reuse ;  /* 0x00000023213d7220 */ /* 0x080fe20000410000 */
[C---:B------:R-:W-:Y:S01]  /*94d0*/  LOP3.LUT R30, R37.reuse, 0xffff0000, RZ, 0xc0, !PT ;  /* 0xffff0000251e7812 */ /* 0x040fe200078ec0ff */
[----:B------:R-:W-:Y:S01]  /*94e0*/  IMAD.U32 R33, R37, 0x10000, RZ ;  /* 0x0001000025217824 */ /* 0x000fe200078e00ff */
        /* <DEDUP_REMOVED lines=16> */
.L_x_10840:
[----:B------:R-:W-:Y:S05]  /*95f0*/  BSYNC B1 ;  /* 0x0000000000017941 */ /* 0x000fea0003800000 */
.L_x_10839:
        /* <DEDUP_REMOVED lines=48> */
.L_x_10842:
[----:B------:R-:W-:Y:S05]  /*9900*/  BSYNC B1 ;  /* 0x0000000000017941 */ /* 0x000fea0003800000 */
.L_x_10841:
        /* <DEDUP_REMOVED lines=48> */
.L_x_10844:
[----:B------:R-:W-:Y:S05]  /*9c10*/  BSYNC B1 ;  /* 0x0000000000017941 */ /* 0x000fea0003800000 */
.L_x_10843:
        /* <DEDUP_REMOVED lines=48> */
.L_x_10846:
[----:B------:R-:W-:Y:S05]  /*9f20*/  BSYNC B1 ;  /* 0x0000000000017941 */ /* 0x000fea0003800000 */
.L_x_10845:
        /* <DEDUP_REMOVED lines=48> */
.L_x_10830:
        /* <DEDUP_REMOVED lines=34> */
.L_x_11157:
        /* <DEDUP_REMOVED lines=21> */
[----:B------:R-:W3:Y:S04]  /*a5a0*/  LDL R39, [R1+0x30] ;  /* 0x0000300001277983 */ /* 0x000ee80000100800 */
[----:B------:R-:W3:Y:S04]  /*a5b0*/  LDL.64 R20, [R1] ;  /* 0x0000000001147983 */ /* 0x000ee80000100a00 */
[----:B------:R-:W4:Y:S01]  /*a5c0*/  LDL R38, [R1+0x2c] ;  /* 0x00002c0001267983 */ /* 0x000f220000100800 */
[C---:B------:R-:W-:Y:S01]  /*a5d0*/  VIADD R3, R22.reuse, 0x10 ;  /* 0x0000001016037836 */ /* 0x040fe20000000000 */
[----:B------:R-:W-:Y:S01]  /*a5e0*/  ULDC UR4, c[0x0][0x3f4] ;  /* 0x0000fd0000047ab9 */ /* 0x000fe20000000800 */
[----:B------:R-:W-:-:S03]  /*a5f0*/  VIADD R4, R22, 0x20 ;  /* 0x0000002016047836 */ /* 0x000fc60000000000 */
[----:B------:R-:W-:Y:S02]  /*a600*/  ISETP.GE.AND P2, PT, R3, UR4, PT ;  /* 0x0000000403007c0c */ /* 0x000fe4000bf46270 */
[----:B------:R-:W-:Y:S02]  /*a610*/  ISETP.GE.AND P3, PT, R4, UR4, PT ;  /* 0x0000000404007c0c */ /* 0x000fe4000bf66270 */
[----:B------:R-:W-:Y:S02]  /*a620*/  ISETP.GE.AND P1, PT, R22, UR4, PT ;  /* 0x0000000416007c0c */ /* 0x000fe4000bf26270 */
[----:B------:R-:W-:Y:S02]  /*a630*/  CS2R R24, SRZ ;  /* 0x0000000000187805 */ /* 0x000fe4000001ff00 */
[----:B------:R-:W-:Y:S02]  /*a640*/  CS2R R26, SRZ ;  /* 0x00000000001a7805 */ /* 0x000fe4000001ff00 */
[----:B------:R-:W-:-:S02]  /*a650*/  CS2R R28, SRZ ;  /* 0x00000000001c7805 */ /* 0x000fc4000001ff00 */
[----:B------:R-:W-:Y:S02]  /*a660*/  CS2R R30, SRZ ;  /* 0x00000000001e7805 */ /* 0x000fe4000001ff00 */
[----:B------:R-:W-:Y:S02]  /*a670*/  CS2R R8, SRZ ;  /* 0x0000000000087805 */ /* 0x000fe4000001ff00 */
[----:B------:R-:W-:Y:S02]  /*a680*/  CS2R R10, SRZ ;  /* 0x00000000000a7805 */ /* 0x000fe4000001ff00 */
[----:B------:R-:W-:Y:S01]  /*a690*/  CS2R R32, SRZ ;  /* 0x0000000000207805 */ /* 0x000fe2000001ff00 */
[----:B-12---:R-:W-:Y:S01]  /*a6a0*/  @!P1 IMAD.WIDE R12, R22, 0x2, R36 ;  /* 0x00000002160c9825 */ /* 0x006fe200078e0224 */
[----:B------:R-:W-:Y:S02]  /*a6b0*/  CS2R R34, SRZ ;  /* 0x0000000000227805 */ /* 0x000fe4000001ff00 */
[----:B------:R-:W-:-:S02]  /*a6c0*/  CS2R R14, SRZ ;  /* 0x00000000000e7805 */ /* 0x000fc4000001ff00 */
[----:B------:R0:W5:Y:S02]  /*a6d0*/  @!P1 LD.E.128 R24, desc[UR40][R12.64] ;  /* 0x000000280c189980 */ /* 0x000164000c101d00 */
[----:B0-----:R-:W-:Y:S01]  /*a6e0*/  CS2R R12, SRZ ;  /* 0x00000000000c7805 */ /* 0x001fe2000001ff00 */
[C---:B---3--:R-:W-:Y:S02]  /*a6f0*/  IMAD.IADD R3, R20.reuse, 0x1, R39 ;  /* 0x0000000114037824 */ /* 0x048fe400078e0227 */
[----:B----4-:R-:W-:-:S03]  /*a700*/  IMAD.IADD R5, R20, 0x1, R38 ;  /* 0x0000000114057824 */ /* 0x010fc600078e0226 */
[----:B------:R-:W-:Y:S02]  /*a710*/  SHF.R.S32.HI R4, RZ, 0x1f, R3 ;  /* 0x0000001fff047819 */ /* 0x000fe40000011403 */
[----:B------:R-:W-:Y:S02]  /*a720*/  SHF.R.S32.HI R6, RZ, 0x1f, R5 ;  /* 0x0000001fff067819 */ /* 0x000fe40000011405 */
[----:B------:R-:W-:Y:S02]  /*a730*/  LEA.HI R3, R4, R3, RZ, 0x3 ;  /* 0x0000000304037211 */ /* 0x000fe400078f18ff */
[----:B------:R-:W-:Y:S02]  /*a740*/  LEA.HI R6, R6, R5, RZ, 0x3 ;  /* 0x0000000506067211 */ /* 0x000fe400078f18ff */
[----:B------:R-:W-:Y:S02]  /*a750*/  SHF.R.S32.HI R3, RZ, 0x3, R3 ;  /* 0x00000003ff037819 */ /* 0x000fe40000011403 */
[----:B------:R-:W-:-:S03]  /*a760*/  SHF.R.S32.HI R41, RZ, 0x3, R6 ;  /* 0x00000003ff297819 */ /* 0x000fc60000011406 */
[----:B------:R-:W-:Y:S02]  /*a770*/  @!P2 IMAD.SHL.U32 R39, R3, 0x8, RZ ;  /* 0x000000080327a824 */ /* 0x000fe400078e00ff */
[----:B------:R-:W-:Y:S02]  /*a780*/  @!P3 IMAD.SHL.U32 R41, R41, 0x8, RZ ;  /* 0x000000082929b824 */ /* 0x000fe400078e00ff */
[--C-:B------:R-:W-:Y:S01]  /*a790*/  @!P2 IMAD.WIDE R20, R39, 0x2, R36.reuse ;  /* 0x000000022714a825 */ /* 0x100fe200078e0224 */
[----:B------:R-:W-:Y:S02]  /*a7a0*/  CS2R R4, SRZ ;  /* 0x0000000000047805 */ /* 0x000fe4000001ff00 */
[----:B------:R-:W-:Y:S01]  /*a7b0*/  CS2R R6, SRZ ;  /* 0x0000000000067805 */ /* 0x000fe2000001ff00 */
        /* <DEDUP_REMOVED lines=9> */
.L_x_10849:
[----:B------:R-:W-:Y:S05]  /*a850*/  BSYNC B1 ;  /* 0x0000000000017941 */ /* 0x000fea0003800000 */
.L_x_10848:
        /* <DEDUP_REMOVED lines=10> */
[----:B--2---:R-:W-:Y:S01]  /*a900*/  IMAD.MOV.U32 R36, RZ, RZ, R9 ;  /* 0x000000ffff247224 */ /* 0x004fe200078e0009 */
        /* <DEDUP_REMOVED lines=18> */
[----:B-1----:R-:W-:-:S02]  /*aa30*/  IMAD.MOV.U32 R37, RZ, RZ, R25 ;  /* 0x000000ffff257224 */ /* 0x002fc400078e0019 */
        /* <DEDUP_REMOVED lines=21> */
.L_x_11158:
[----:B------:R-:W-:Y:S05]  /*ab90*/  BSYNC B1 ;  /* 0x0000000000017941 */ /* 0x000fea0003800000 */
.L_x_10850:
        /* <DEDUP_REMOVED lines=26> */
[----:B------:R-:W-:Y:S02]  /*ad40*/  SHF.R.U32.HI R62, RZ, 0x10, R25 ;  /* 0x00000010ff3e7819 */ /* 0x000fe40000011619 */
[----:B------:R-:W-:Y:S01]  /*ad50*/  LEA.HI R37, R37, R0, RZ, 0x2 ;  /* 0x0000000025257211 */ /* 0x000fe200078f10ff */
[----:B------:R-:W-:Y:S01]  /*ad60*/  IMAD.SHL.U32 R0, R0, 0x8, RZ ;  /* 0x0000000800007824 */ /* 0x000fe200078e00ff */
[----:B------:R-:W-:-:S02]  /*ad70*/  SHF.R.U64 R25, R6, 0x10, R7 ;  /* 0x0000001006197819 */ /* 0x000fc40000001207 */
[----:B------:R-:W-:Y:S02]  /*ad80*/  SHF.R.S32.HI R37, RZ, 0x2, R37 ;  /* 0x00000002ff257819 */ /* 0x000fe40000011425 */
[----:B------:R-:W-:Y:S02]  /*ad90*/  LOP3.LUT R20, R77, 0x18, R0, 0xf8, !PT ;  /* 0x000000184d147812 */ /* 0x000fe400078ef800 */
[----:B------:R-:W-:Y:S01]  /*ada0*/  LEA R0, R36, UR38, 0x1 ;  /* 0x0000002624007c11 */ /* 0x000fe2000f8e08ff */
[----:B------:R-:W-:Y:S01]  /*adb0*/  IMAD R37, R37, 0x1800, R76 ;  /* 0x0000180025257824 */ /* 0x000fe200078e024c */
[----:B------:R-:W-:Y:S02]  /*adc0*/  LOP3.LUT R20, R20, R75, RZ, 0x3c, !PT ;  /* 0x0000004b14147212 */ /* 0x000fe400078e3cff */
[----:B------:R-:W-:Y:S02]  /*add0*/  PRMT R71, R64, 0x5410, R71 ;  /* 0x0000541040477816 */ /* 0x000fe40000000047 */
[----:B------:R-:W-:Y:S01]  /*ade0*/  PRMT R61, R68, 0x5410, R61 ;  /* 0x00005410443d7816 */ /* 0x000fe2000000003d */
[----:B------:R-:W-:Y:S01]  /*adf0*/  IMAD.IADD R41, R37, 0x1, R20 ;  /* 0x0000000125297824 */ /* 0x000fe200078e0214 */
[----:B------:R-:W-:Y:S01]  /*ae00*/  PRMT R4, R47, 0x5432, R26 ;  /* 0x000054322f047816 */ /* 0x000fe2000000001a */
[----:B------:R-:W0:Y:S01]  /*ae10*/  LDS.128 R36, [R0] ;  /* 0x0000000000247984 */ /* 0x000e220000000c00 */
[----:B------:R-:W-:Y:S01]  /*ae20*/  SHF.R.U32.HI R63, RZ, 0x10, R5 ;  /* 0x00000010ff3f7819 */ /* 0x000fe20000011605 */
[----:B------:R-:W-:Y:S01]  /*ae30*/  IMAD R20, R41, 0x2, R2 ;  /* 0x0000000229147824 */ /* 0x000fe200078e0202 */
[----:B------:R-:W-:Y:S01]  /*ae40*/  PRMT R25, R66, 0x5410, R25 ;  /* 0x0000541042197816 */ /* 0x000fe20000000019 */
[----:B------:R-:W-:Y:S01]  /*ae50*/  IMAD.U32 R70, R71, 0x10000, RZ ;  /* 0x0001000047467824 */ /* 0x000fe200078e00ff */
[----:B------:R-:W-:-:S02]  /*ae60*/  SHF.R.U32.HI R5, RZ, 0x10, R7 ;  /* 0x00000010ff057819 */ /* 0x000fc40000011607 */
[----:B---34-:R-:W1:Y:S01]  /*ae70*/  LDS.128 R40, [R20+0xc400] ;  /* 0x00c4000014287984 */ /* 0x018e620000000c00 */
[----:B------:R-:W-:Y:S02]  /*ae80*/  PRMT R62, R21, 0x5432, R62 ;  /* 0x00005432153e7816 */ /* 0x000fe4000000003e */
[----:B------:R-:W-:Y:S02]  /*ae90*/  PRMT R5, R67, 0x5410, R5 ;  /* 0x0000541043057816 */ /* 0x000fe40000000005 */
[----:B------:R-:W-:Y:S02]  /*aea0*/  PRMT R63, R65, 0x5410, R63 ;  /* 0x00005410413f7816 */ /* 0x000fe4000000003f */
[----:B------:R-:W-:Y:S02]  /*aeb0*/  LOP3.LUT R71, R71, 0xffff0000, RZ, 0xc0, !PT ;  /* 0xffff000047477812 */ /* 0x000fe400078ec0ff */
[----:B------:R-:W-:Y:S01]  /*aec0*/  PRMT R24, R46, 0x5432, R24 ;  /* 0x000054322e187816 */ /* 0x000fe20000000018 */
[C---:B0-----:R-:W-:Y:S01]  /*aed0*/  IMAD.U32 R45, R36.reuse, 0x10000, RZ ;  /* 0x00010000242d7824 */ /* 0x041fe200078e00ff */
[----:B------:R-:W-:Y:S01]  /*aee0*/  LOP3.LUT R26, R36, 0xffff0000, RZ, 0xc0, !PT ;  /* 0xffff0000241a7812 */ /* 0x000fe200078ec0ff */
[C---:B------:R-:W-:Y:S01]  /*aef0*/  IMAD.U32 R64, R37.reuse, 0x10000, RZ ;  /* 0x0001000025407824 */ /* 0x040fe200078e00ff */
[----:B------:R-:W-:Y:S01]  /*af00*/  LOP3.LUT R36, R37, 0xffff0000, RZ, 0xc0, !PT ;  /* 0xffff000025247812 */ /* 0x000fe200078ec0ff */
[C---:B------:R-:W-:Y:S01]  /*af10*/  IMAD.U32 R7, R38.reuse, 0x10000, RZ ;  /* 0x0001000026077824 */ /* 0x040fe200078e00ff */
[----:B------:R-:W-:Y:S01]  /*af20*/  LOP3.LUT R6, R38, 0xffff0000, RZ, 0xc0, !PT ;  /* 0xffff000026067812 */ /* 0x000fe200078ec0ff */
[C---:B------:R-:W-:Y:S01]  /*af30*/  IMAD.U32 R65, R39.reuse, 0x10000, RZ ;  /* 0x0001000027417824 */ /* 0x040fe200078e00ff */
[C---:B-1----:R-:W-:Y:S01]  /*af40*/  LOP3.LUT R66, R40.reuse, 0xffff0000, RZ, 0xc0, !PT ;  /* 0xffff000028427812 */ /* 0x042fe200078ec0ff */
[----:B------:R-:W-:Y:S01]  /*af50*/  IMAD.U32 R37, R40, 0x10000, RZ ;  /* 0x0001000028257824 */ /* 0x000fe200078e00ff */
[----:B------:R-:W-:Y:S01]  /*af60*/  LOP3.LUT R38, R39, 0xffff0000, RZ, 0xc0, !PT ;  /* 0xffff000027267812 */ /* 0x000fe200078ec0ff */
[----:B------:R-:W-:Y:S01]  /*af70*/  IMAD.U32 R40, R61, 0x10000, RZ ;  /* 0x000100003d287824 */ /* 0x000fe200078e00ff */
        /* <DEDUP_REMOVED lines=8> */
[C---:B------:R-:W-:Y:S01]  /*b000*/  IMAD.U32 R41, R42.reuse, 0x10000, RZ ;  /* 0x000100002a297824 */ /* 0x040fe200078e00ff */
[----:B------:R-:W-:Y:S01]  /*b010*/  LOP3.LUT R27, R42, 0xffff0000, RZ, 0xc0, !PT ;  /* 0xffff00002a1b7812 */ /* 0x000fe200078ec0ff */
[----:B------:R-:W-:Y:S01]  /*b020*/  IMAD.U32 R40, R62, 0x10000, RZ ;  /* 0x000100003e287824 */ /* 0x000fe200078e00ff */
[----:B------:R-:W-:Y:S01]  /*b030*/  LOP3.LUT R42, R43, 0xffff0000, RZ, 0xc0, !PT ;  /* 0xffff00002b2a7812 */ /* 0x000fe200078ec0ff */
[----:B------:R-:W-:-:S02]  /*b040*/  IMAD.U32 R70, R4, 0x10000, RZ ;  /* 0x0001000004467824 */ /* 0x000fc400078e00ff */
[----:B------:R-:W-:Y:S01]  /*b050*/  FMUL.FTZ R74, R69, R72 ;  /* 0x00000048454a7220 */ /* 0x000fe20000410000 */
[----:B------:R-:W-:Y:S02]  /*b060*/  IMAD.U32 R43, R63, 0x10000, RZ ;  /* 0x000100003f2b7824 */ /* 0x000fe400078e00ff */
[----:B------:R-:W-:Y:S01]  /*b070*/  FMUL.FTZ R45, R67, R40 ;  /* 0x00000028432d7220 */ /* 0x000fe20000410000 */
[----:B------:R-:W-:Y:S01]  /*b080*/  FMUL.FTZ R69, R69, R70 ;  /* 0x0000004645457220 */ /* 0x000fe20000410000 */
[----:B------:R-:W-:Y:S01]  /*b090*/  LOP3.LUT R63, R63, 0xffff0000, RZ, 0xc0, !PT ;  /* 0xffff00003f3f7812 */ /* 0x000fe200078ec0ff */
[-C--:B------:R-:W-:Y:S01]  /*b0a0*/  FMUL.FTZ R73, R67, R43.reuse ;  /* 0x0000002b43497220 */ /* 0x080fe20000410000 */
[----:B------:R-:W-:Y:S01]  /*b0b0*/  LOP3.LUT R67, R61, 0xffff0000, RZ, 0xc0, !PT ;  /* 0xffff00003d437812 */ /* 0x000fe200078ec0ff */
[----:B------:R-:W-:Y:S01]  /*b0c0*/  FFMA.FTZ R45, R64, R43, R45 ;  /* 0x0000002b402d7223 */ /* 0x000fe2000001002d */
[C---:B------:R-:W-:Y:S01]  /*b0d0*/  FFMA.FTZ R61, R65.reuse, R72, R69 ;  /* 0x00000048413d7223 */ /* 0x040fe20000010045 */
[----:B------:R-:W-:Y:S01]  /*b0e0*/  FFMA.FTZ R43, R65, R70, -R74 ;  /* 0x00000046412b7223 */ /* 0x000fe2000001084a */
[----:B------:R-:W-:Y:S01]  /*b0f0*/  FMUL.FTZ R69, R66, R71 ;  /* 0x0000004742457220 */ /* 0x000fe20000410000 */
[----:B------:R-:W-:Y:S01]  /*b100*/  LOP3.LUT R65, R62, 0xffff0000, RZ, 0xc0, !PT ;  /* 0xffff00003e417812 */ /* 0x000fe200078ec0ff */
[----:B------:R-:W-:Y:S01]  /*b110*/  FFMA.FTZ R40, R64, R40, -R73 ;  /* 0x0000002840287223 */ /* 0x000fe20000010849 */
[-C--:B------:R-:W-:Y:S01]  /*b120*/  FMUL.FTZ R73, R66, R67.reuse ;  /* 0x0000004342497220 */ /* 0x080fe20000410000 */
[----:B------:R-:W-:Y:S01]  /*b130*/  FFMA.FTZ R66, R26, R67, -R69 ;  /* 0x000000431a427223 */ /* 0x000fe20000010845 */
[C---:B------:R-:W-:Y:S01]  /*b140*/  FMUL.FTZ R67, R68.reuse, R63 ;  /* 0x0000003f44437220 */ /* 0x040fe20000410000 */
[----:B------:R-:W-:Y:S01]  /*b150*/  FMUL.FTZ R68, R68, R65 ;  /* 0x0000004144447220 */ /* 0x000fe20000410000 */
[C---:B------:R-:W-:Y:S01]  /*b160*/  IMAD.U32 R64, R25.reuse, 0x10000, RZ ;  /* 0x0001000019407824 */ /* 0x040fe200078e00ff */
[----:B------:R-:W-:Y:S01]  /*b170*/  LOP3.LUT R25, R25, 0xffff0000, RZ, 0xc0, !PT ;  /* 0xffff000019197812 */ /* 0x000fe200078ec0ff */
[----:B------:R-:W-:-:S02]  /*b180*/  IMAD.U32 R62, R24, 0x10000, RZ ;  /* 0x00010000183e7824 */ /* 0x000fc400078e00ff */
[C---:B------:R-:W-:Y:S01]  /*b190*/  FFMA.FTZ R67, R36.reuse, R65, -R67 ;  /* 0x0000004124437223 */ /* 0x040fe20000010843 */
[----:B------:R-:W-:Y:S01]  /*b1a0*/  FFMA.FTZ R68, R36, R63, R68 ;  /* 0x0000003f24447223 */ /* 0x000fe20000010044 */
[C---:B------:R-:W-:Y:S01]  /*b1b0*/  FMUL.FTZ R70, R41.reuse, R64 ;  /* 0x0000004029467220 */ /* 0x040fe20000410000 */
[-C--:B------:R-:W-:Y:S01]  /*b1c0*/  FMUL.FTZ R36, R41, R62.reuse ;  /* 0x0000003e29247220 */ /* 0x080fe20000410000 */
[----:B------:R-:W-:Y:S01]  /*b1d0*/  LOP3.LUT R24, R24, 0xffff0000, RZ, 0xc0, !PT ;  /* 0xffff000018187812 */ /* 0x000fe200078ec0ff */
[----:B------:R-:W-:Y:S01]  /*b1e0*/  FFMA.FTZ R26, R26, R71, R73 ;  /* 0x000000471a1a7223 */ /* 0x000fe20000010049 */
[----:B------:R-:W-:Y:S01]  /*b1f0*/  LOP3.LUT R41, R5, 0xffff0000, RZ, 0xc0, !PT ;  /* 0xffff000005297812 */ /* 0x000fe200078ec0ff */
[C---:B------:R-:W-:Y:S01]  /*b200*/  FFMA.FTZ R70, R7.reuse, R62, -R70 ;  /* 0x0000003e07467223 */ /* 0x040fe20000010846 */
        /* <DEDUP_REMOVED lines=20> */
.L_x_10853:
[----:B------:R-:W-:Y:S05]  /*b350*/  BSYNC B1 ;  /* 0x0000000000017941 */ /* 0x000fea0003800000 */
.L_x_10852:
[----:B------:R-:W-:Y:S04]  /*b360*/  BSSY B1, `(.L_x_10854) ;  /* 0x0000075000017945 */ /* 0x000fe80003800000 */
[----:B------:R-:W-:Y:S05]  /*b370*/  @P1 BRA `(.L_x_10855) ;  /* 0x0000000400cc1947 */ /* 0x000fea0003800000 */
[----:B0-----:R-:W2:Y:S04]  /*b380*/  LDL R0, [R1+0x30] ;  /* 0x0000300001007983 */ /* 0x001ea80000100800 */
[----:B------:R-:W2:Y:S01]  /*b390*/  LDL.64 R4, [R1] ;  /* 0x0000000001047983 */ /* 0x000ea20000100a00 */
[----:B------:R-:W-:Y:S02]  /*b3a0*/  SHF.R.U64 R37, R28, 0x10, R29 ;  /* 0x000000101c257819 */ /* 0x000fe4000000121d */
[--C-:B------:R-:W-:Y:S02]  /*b3b0*/  SHF.R.U64 R28, R8, 0x10, R9.reuse ;  /* 0x00000010081c7819 */ /* 0x100fe40000001209 */
[----:B------:R-:W-:Y:S02]  /*b3c0*/  SHF.R.U32.HI R9, RZ, 0x10, R9 ;  /* 0x00000010ff097819 */ /* 0x000fe40000011609 */
[----:B------:R-:W-:-:S02]  /*b3d0*/  SHF.R.U64 R8, R10, 0x10, R11 ;  /* 0x000000100a087819 */ /* 0x000fc4000000120b */
[----:B------:R-:W-:Y:S02]  /*b3e0*/  SHF.R.U32.HI R11, RZ, 0x10, R11 ;  /* 0x00000010ff0b7819 */ /* 0x000fe4000001160b */
[----:B------:R-:W-:Y:S02]  /*b3f0*/  PRMT R53, R53, 0x5410, R28 ;  /* 0x0000541035357816 */ /* 0x000fe4000000001c */
[----:B------:R-:W-:Y:S02]  /*b400*/  SHF.R.U32.HI R36, RZ, 0x10, R29 ;  /* 0x00000010ff247819 */ /* 0x000fe4000001161d */
[----:B------:R-:W-:Y:S01]  /*b410*/  PRMT R58, R58, 0x5410, R37 ;  /* 0x000054103a3a7816 */ /* 0x000fe20000000025 */
[----:B------:R-:W-:Y:S01]  /*b420*/  IMAD.U32 R37, R53, 0x10000, RZ ;  /* 0x0001000035257824 */ /* 0x000fe200078e00ff */
[----:B------:R-:W-:Y:S02]  /*b430*/  PRMT R54, R54, 0x5410, R9 ;  /* 0x0000541036367816 */ /* 0x000fe40000000009 */
[----:B------:R-:W-:-:S02]  /*b440*/  PRMT R55, R55, 0x5410, R8 ;  /* 0x0000541037377816 */ /* 0x000fc40000000008 */
[----:B------:R-:W-:Y:S02]  /*b450*/  PRMT R56, R56, 0x5410, R11 ;  /* 0x0000541038387816 */ /* 0x000fe4000000000b */
[----:B------:R-:W-:Y:S01]  /*b460*/  PRMT R59, R59, 0x5410, R36 ;  /* 0x000054103b3b7816 */ /* 0x000fe20000000024 */
[----:B------:R-:W-:Y:S01]  /*b470*/  IMAD.U32 R36, R58, 0x10000, RZ ;  /* 0x000100003a247824 */ /* 0x000fe200078e00ff */
[----:B------:R-:W-:Y:S02]  /*b480*/  SHF.R.U64 R29, R30, 0x10, R31 ;  /* 0x000000101e1d7819 */ /* 0x000fe4000000121f */
[----:B------:R-:W-:Y:S02]  /*b490*/  LOP3.LUT R53, R53, 0xffff0000, RZ, 0xc0, !PT ;  /* 0xffff000035357812 */ /* 0x000fe400078ec0ff */
[----:B------:R-:W-:Y:S02]  /*b4a0*/  PRMT R60, R60, 0x5410, R29 ;  /* 0x000054103c3c7816 */ /* 0x000fe4000000001d */
[----:B------:R-:W-:-:S02]  /*b4b0*/  LOP3.LUT R58, R58, 0xffff0000, RZ, 0xc0, !PT ;  /* 0xffff00003a3a7812 */ /* 0x000fc400078ec0ff */
[----:B------:R-:W-:-:S04]  /*b4c0*/  SHF.R.U32.HI R30, RZ, 0x10, R31 ;  /* 0x00000010ff1e7819 */ /* 0x000fc8000001161f */
[----:B------:R-:W-:Y:S01]  /*b4d0*/  PRMT R57, R57, 0x5410, R30 ;  /* 0x0000541039397816 */ /* 0x000fe2000000001e */
[----:B--2---:R-:W-:-:S05]  /*b4e0*/  IMAD.IADD R0, R4, 0x1, R0 ;  /* 0x0000000104007824 */ /* 0x004fca00078e0200 */
[----:B------:R-:W-:-:S04]  /*b4f0*/  SHF.R.S32.HI R5, RZ, 0x1f, R0 ;  /* 0x0000001fff057819 */ /* 0x000fc80000011400 */
[CC--:B------:R-:W-:Y:S02]  /*b500*/  LEA.HI R4, R5.reuse, R0.reuse, RZ, 0x3 ;  /* 0x0000000005047211 */ /* 0x0c0fe400078f18ff */
[----:B------:R-:W-:Y:S02]  /*b510*/  LEA.HI R5, R5, R0, RZ, 0x5 ;  /* 0x0000000005057211 */ /* 0x000fe400078f28ff */
[--C-:B------:R-:W-:Y:S02]  /*b520*/  SHF.R.S32.HI R6, RZ, 0x3, R4.reuse ;  /* 0x00000003ff067819 */ /* 0x100fe40000011404 */
[----:B-----5:R-:W-:Y:S02]  /*b530*/  LOP3.LUT R4, R77, 0x18, R4, 0xf8, !PT ;  /* 0x000000184d047812 */ /* 0x020fe400078ef804 */
[----:B------:R-:W-:Y:S02]  /*b540*/  LEA.HI R0, R3, R6, RZ, 0x1d ;  /* 0x0000000603007211 */ /* 0x000fe400078fe8ff */
[----:B------:R-:W-:-:S02]  /*b550*/  SHF.R.S32.HI R6, RZ, 0x5, R5 ;  /* 0x00000005ff067819 */ /* 0x000fc40000011405 */
[----:B------:R-:W-:Y:S02]  /*b560*/  SHF.R.S32.HI R5, RZ, 0x1f, R0 ;  /* 0x0000001fff057819 */ /* 0x000fe40000011400 */
[----:B------:R-:W-:Y:S01]  /*b570*/  LOP3.LUT R7, R4, R75, RZ, 0x3c, !PT ;  /* 0x0000004b04077212 */ /* 0x000fe200078e3cff */
[----:B------:R-:W-:Y:S01]  /*b580*/  IMAD R6, R6, 0x1800, R76 ;  /* 0x0000180006067824 */ /* 0x000fe200078e024c */
[----:B------:R-:W-:Y:S01]  /*b590*/  LEA.HI R5, R5, R0, RZ, 0x2 ;  /* 0x0000000005057211 */ /* 0x000fe200078f10ff */
[----:B------:R-:W-:Y:S02]  /*b5a0*/  IMAD.SHL.U32 R0, R0, 0x8, RZ ;  /* 0x0000000800007824 */ /* 0x000fe400078e00ff */
[----:B------:R-:W-:Y:S01]  /*b5b0*/  IMAD.IADD R6, R6, 0x1, R7 ;  /* 0x0000000106067824 */ /* 0x000fe200078e0207 */
[----:B------:R-:W-:Y:S02]  /*b5c0*/  SHF.R.S32.HI R5, RZ, 0x2, R5 ;  /* 0x00000002ff057819 */ /* 0x000fe40000011405 */
[----:B------:R-:W-:-:S02]  /*b5d0*/  LOP3.LUT R4, R77, 0x18, R0, 0xf8, !PT ;  /* 0x000000184d047812 */ /* 0x000fc400078ef800 */
[----:B------:R-:W-:Y:S01]  /*b5e0*/  LEA R0, R6, UR38, 0x1 ;  /* 0x0000002606007c11 */ /* 0x000fe2000f8e08ff */
[----:B------:R-:W-:Y:S01]  /*b5f0*/  IMAD R5, R5, 0x1800, R76 ;  /* 0x0000180005057824 */ /* 0x000fe200078e024c */
[----:B------:R-:W-:-:S05]  /*b600*/  LOP3.LUT R4, R4, R75, RZ, 0x3c, !PT ;  /* 0x0000004b04047212 */ /* 0x000fca00078e3cff */
[----:B------:R-:W-:Y:S02]  /*b610*/  IMAD.IADD R25, R5, 0x1, R4 ;  /* 0x0000000105197824 */ /* 0x000fe400078e0204 */
        /* <DEDUP_REMOVED lines=19> */
[----:B------:R-:W-:Y:S01]  /*b750*/  FFMA.FTZ R39, R8, R36, -R39 ;  /* 0x0000002408277223 */ /* 0x000fe20000010827 */
[----:B------:R-:W-:-:S02]  /*b760*/  IMAD.U32 R36, R54, 0x10000, RZ ;  /* 0x0001000036247824 */ /* 0x000fc400078e00ff */
[----:B------:R-:W-:Y:S01]  /*b770*/  FFMA.FTZ R37, R8, R37, R7 ;  /* 0x0000002508257223 */ /* 0x000fe20000010007 */
[----:B------:R-:W-:Y:S01]  /*b780*/  IMAD.U32 R7, R59, 0x10000, RZ ;  /* 0x000100003b077824 */ /* 0x000fe200078e00ff */
[----:B------:R-:W-:Y:S01]  /*b790*/  LOP3.LUT R54, R54, 0xffff0000, RZ, 0xc0, !PT ;  /* 0xffff000036367812 */ /* 0x000fe200078ec0ff */
[----:B------:R-:W-:Y:S01]  /*b7a0*/  FMUL.FTZ R41, R29, R36 ;  /* 0x000000241d297220 */ /* 0x000fe20000410000 */
[----:B------:R-:W-:Y:S01]  /*b7b0*/  LOP3.LUT R8, R59, 0xffff0000, RZ, 0xc0, !PT ;  /* 0xffff00003b087812 */ /* 0x000fe200078ec0ff */
[-C--:B------:R-:W-:Y:S01]  /*b7c0*/  FMUL.FTZ R29, R29, R7.reuse ;  /* 0x000000071d1d7220 */ /* 0x080fe20000410000 */
[C---:B------:R-:W-:Y:S01]  /*b7d0*/  FFMA.FTZ R38, R9.reuse, R58, -R38 ;  /* 0x0000003a09267223 */ /* 0x040fe20000010826 */
[C---:B------:R-:W-:Y:S01]  /*b7e0*/  FFMA.FTZ R41, R10.reuse, R7, -R41 ;  /* 0x000000070a297223 */ /* 0x040fe20000010829 */
[----:B------:R-:W-:Y:S01]  /*b7f0*/  FFMA.FTZ R24, R9, R53, R24 ;  /* 0x0000003509187223 */ /* 0x000fe20000010018 */
[----:B------:R-:W-:Y:S01]  /*b800*/  FFMA.FTZ R29, R10, R36, R29 ;  /* 0x000000240a1d7223 */ /* 0x000fe2000001001d */
[----:B------:R-:W-:Y:S01]  /*b810*/  FMUL.FTZ R10, R25, R54 ;  /* 0x00000036190a7220 */ /* 0x000fe20000410000 */
[----:B------:R-:W-:-:S02]  /*b820*/  IMAD.U32 R30, R26, 0x10000, RZ ;  /* 0x000100001a1e7824 */ /* 0x000fc400078e00ff */
[-C--:B------:R-:W-:Y:S01]  /*b830*/  FMUL.FTZ R40, R25, R8.reuse ;  /* 0x0000000819287220 */ /* 0x080fe20000410000 */
[----:B------:R-:W-:Y:S02]  /*b840*/  IMAD.U32 R9, R55, 0x10000, RZ ;  /* 0x0001000037097824 */ /* 0x000fe400078e00ff */
[C---:B------:R-:W-:Y:S01]  /*b850*/  FFMA.FTZ R36, R5.reuse, R8, -R10 ;  /* 0x0000000805247223 */ /* 0x040fe2000001080a */
[----:B------:R-:W-:Y:S02]  /*b860*/  IMAD.U32 R7, R60, 0x10000, RZ ;  /* 0x000100003c077824 */ /* 0x000fe400078e00ff */
[----:B------:R-:W-:Y:S01]  /*b870*/  FFMA.FTZ R40, R5, R54, R40 ;  /* 0x0000003605287223 */ /* 0x000fe20000010028 */
[----:B------:R-:W-:Y:S02]  /*b880*/  IMAD.U32 R31, R27, 0x10000, RZ ;  /* 0x000100001b1f7824 */ /* 0x000fe400078e00ff */
[----:B----4-:R-:W-:Y:S01]  /*b890*/  FMUL.FTZ R42, R30, R9 ;  /* 0x000000091e2a7220 */ /* 0x010fe20000410000 */
[----:B------:R-:W-:-:S02]  /*b8a0*/  IMAD.U32 R10, R56, 0x10000, RZ ;  /* 0x00010000380a7824 */ /* 0x000fc400078e00ff */
[-C--:B------:R-:W-:Y:S01]  /*b8b0*/  FMUL.FTZ R30, R30, R7.reuse ;  /* 0x000000071e1e7220 */ /* 0x080fe20000410000 */
[----:B------:R-:W-:Y:S02]  /*b8c0*/  IMAD.U32 R8, R57, 0x10000, RZ ;  /* 0x0001000039087824 */ /* 0x000fe400078e00ff */
[----:B------:R-:W-:Y:S01]  /*b8d0*/  FFMA.FTZ R42, R11, R7, -R42 ;  /* 0x000000070b2a7223 */ /* 0x000fe2000001082a */
[----:B------:R-:W-:Y:S01]  /*b8e0*/  FMUL.FTZ R5, R31, R10 ;  /* 0x0000000a1f057220 */ /* 0x000fe20000410000 */
[----:B------:R-:W-:Y:S01]  /*b8f0*/  FFMA.FTZ R30, R11, R9, R30 ;  /* 0x000000090b1e7223 */ /* 0x000fe2000001001e */
[----:B------:R-:W-:Y:S01]  /*b900*/  LOP3.LUT R26, R26, 0xffff0000, RZ, 0xc0, !PT ;  /* 0xffff00001a1a7812 */ /* 0x000fe200078ec0ff */
[-C--:B------:R-:W-:Y:S01]  /*b910*/  FMUL.FTZ R31, R31, R8.reuse ;  /* 0x000000081f1f7220 */ /* 0x080fe20000410000 */
[----:B------:R-:W-:Y:S01]  /*b920*/  FFMA.FTZ R11, R28, R8, -R5 ;  /* 0x000000081c0b7223 */ /* 0x000fe20000010805 */
[----:B------:R-:W-:Y:S02]  /*b930*/  LOP3.LUT R55, R55, 0xffff0000, RZ, 0xc0, !PT ;  /* 0xffff000037377812 */ /* 0x000fe400078ec0ff */
[----:B------:R-:W-:Y:S01]  /*b940*/  LOP3.LUT R5, R60, 0xffff0000, RZ, 0xc0, !PT ;  /* 0xffff00003c057812 */ /* 0x000fe200078ec0ff */
[----:B------:R-:W-:Y:S01]  /*b950*/  FFMA.FTZ R31, R28, R10, R31 ;  /* 0x0000000a1c1f7223 */ /* 0x000fe2000001001f */
[----:B------:R-:W-:Y:S01]  /*b960*/  LOP3.LUT R27, R27, 0xffff0000, RZ, 0xc0, !PT ;  /* 0xffff00001b1b7812 */ /* 0x000fe200078ec0ff */
[----:B------:R-:W-:Y:S01]  /*b970*/  FMUL.FTZ R7, R26, R55 ;  /* 0x000000371a077220 */ /* 0x000fe20000410000 */
[----:B------:R-:W-:Y:S01]  /*b980*/  LOP3.LUT R56, R56, 0xffff0000, RZ, 0xc0, !PT ;  /* 0xffff000038387812 */ /* 0x000fe200078ec0ff */
[-C--:B------:R-:W-:Y:S01]  /*b990*/  FMUL.FTZ R26, R26, R5.reuse ;  /* 0x000000051a1a7220 */ /* 0x080fe20000410000 */
[----:B------:R-:W-:Y:S01]  /*b9a0*/  LOP3.LUT R57, R57, 0xffff0000, RZ, 0xc0, !PT ;  /* 0xffff000039397812 */ /* 0x000fe200078ec0ff */
[----:B------:R-:W-:Y:S01]  /*b9b0*/  FFMA.FTZ R7, R4, R5, -R7 ;  /* 0x0000000504077223 */ /* 0x000fe20000010807 */
[----:B------:R-:W-:Y:S01]  /*b9c0*/  F2FP.BF16.F32.PACK_AB R5, R36, R41 ;  /* 0x000000292405723e */ /* 0x000fe200000010ff */
[CC--:B------:R-:W-:Y:S01]  /*b9d0*/  FMUL.FTZ R9, R27.reuse, R56.reuse ;  /* 0x000000381b097220 */ /* 0x0c0fe20000410000 */
[----:B------:R-:W-:Y:S01]  /*b9e0*/  FFMA.FTZ R55, R4, R55, R26 ;  /* 0x0000003704377223 */ /* 0x000fe2000001001a */
[----:B------:R-:W-:Y:S01]  /*b9f0*/  FMUL.FTZ R27, R27, R57 ;  /* 0x000000391b1b7220 */ /* 0x000fe20000410000 */
[----:B------:R-:W-:Y:S01]  /*ba00*/  F2FP.BF16.F32.PACK_AB R4, R38, R39 ;  /* 0x000000272604723e */ /* 0x000fe200000010ff */
[----:B------:R-:W-:Y:S01]  /*ba10*/  FFMA.FTZ R26, R6, R57, -R9 ;  /* 0x00000039061a7223 */ /* 0x000fe20000010809 */
[----:B------:R-:W-:Y:S01]  /*ba20*/  F2FP.BF16.F32.PACK_AB R8, R24, R37 ;  /* 0x000000251808723e */ /* 0x000fe200000010ff */
[----:B------:R-:W-:Y:S01]  /*ba30*/  FFMA.FTZ R56, R6, R56, R27 ;  /* 0x0000003806387223 */ /* 0x000fe2000001001b */
[----:B------:R-:W-:-:S02]  /*ba40*/  F2FP.BF16.F32.PACK_AB R6, R7, R42 ;  /* 0x0000002a0706723e */ /* 0x000fc400000010ff */
[----:B------:R-:W-:Y:S02]  /*ba50*/  F2FP.BF16.F32.PACK_AB R7, R26, R11 ;  /* 0x0000000b1a07723e */ /* 0x000fe400000010ff */
[----:B------:R-:W-:Y:S02]  /*ba60*/  F2FP.BF16.F32.PACK_AB R9, R40, R29 ;  /* 0x0000001d2809723e */ /* 0x000fe400000010ff */
[----:B------:R-:W-:Y:S01]  /*ba70*/  F2FP.BF16.F32.PACK_AB R10, R55, R30 ;  /* 0x0000001e370a723e */ /* 0x000fe200000010ff */
[----:B------:R1:W-:Y:S01]  /*ba80*/  STS.128 [R0], R4 ;  /* 0x0000000400007388 */ /* 0x0003e20000000c00 */
[----:B------:R-:W-:-:S05]  /*ba90*/  F2FP.BF16.F32.PACK_AB R11, R56, R31 ;  /* 0x0000001f380b723e */ /* 0x000fca00000010ff */
[----:B------:R1:W-:Y:S02]  /*baa0*/  STS.128 [R20+0xc400], R8 ;  /* 0x00c4000814007388 */ /* 0x0003e40000000c00 */
.L_x_10855:
[----:B------:R-:W-:Y:S05]  /*bab0*/  BSYNC B1 ;  /* 0x0000000000017941 */ /* 0x000fea0003800000 */
.L_x_10854:
[----:B------:R-:W-:Y:S05]  /*bac0*/  @P2 BRA `(.L_x_10836) ;  /* 0x0000000400cc2947 */ /* 0x000fea0003800000 */
[----:B01----:R-:W2:Y:S04]  /*bad0*/  LDL R0, [R1+0x2c] ;  /* 0x00002c0001007983 */ /* 0x003ea80000100800 */
[----:B------:R-:W2:Y:S01]  /*bae0*/  LDL.64 R4, [R1] ;  /* 0x0000000001047983 */ /* 0x000ea20000100a00 */
[----:B------:R-:W-:Y:S02]  /*baf0*/  SHF.R.U64 R24, R32, 0x10, R33 ;  /* 0x0000001020187819 */ /* 0x000fe40000001221 */
[----:B------:R-:W-:Y:S02]  /*bb00*/  SHF.R.U64 R26, R12, 0x10, R13 ;  /* 0x000000100c1a7819 */ /* 0x000fe4000000120d */
[----:B------:R-:W-:Y:S02]  /*bb10*/  SHF.R.U64 R20, R34, 0x10, R35 ;  /* 0x0000001022147819 */ /* 0x000fe40000001223 */
[----:B------:R-:W-:-:S02]  /*bb20*/  PRMT R49, R49, 0x5410, R24 ;  /* 0x0000541031317816 */ /* 0x000fc40000000018 */
[----:B------:R-:W-:Y:S02]  /*bb30*/  PRMT R26, R21, 0x5410, R26 ;  /* 0x00005410151a7816 */ /* 0x000fe4000000001a */
[----:B------:R-:W-:Y:S01]  /*bb40*/  SHF.R.U32.HI R33, RZ, 0x10, R33 ;  /* 0x00000010ff217819 */ /* 0x000fe20000011621 */
[----:B------:R-:W-:Y:S01]  /*bb50*/  IMAD.U32 R27, R49, 0x10000, RZ ;  /* 0x00010000311b7824 */ /* 0x000fe200078e00ff */
[----:B------:R-:W-:Y:S01]  /*bb60*/  SHF.R.U32.HI R35, RZ, 0x10, R35 ;  /* 0x00000010ff237819 */ /* 0x000fe20000011623 */
[----:B------:R-:W-:Y:S01]  /*bb70*/  IMAD.U32 R29, R26, 0x10000, RZ ;  /* 0x000100001a1d7824 */ /* 0x000fe200078e00ff */
[----:B------:R-:W-:Y:S02]  /*bb80*/  SHF.R.U32.HI R13, RZ, 0x10, R13 ;  /* 0x00000010ff0d7819 */ /* 0x000fe4000001160d */
[----:B------:R-:W-:Y:S02]  /*bb90*/  SHF.R.U64 R12, R14, 0x10, R15 ;  /* 0x000000100e0c7819 */ /* 0x000fe4000000120f */
[----:B------:R-:W-:-:S02]  /*bba0*/  PRMT R51, R51, 0x5410, R20 ;  /* 0x0000541033337816 */ /* 0x000fc40000000014 */
[----:B------:R-:W-:Y:S02]  /*bbb0*/  PRMT R50, R50, 0x5410, R33 ;  /* 0x0000541032327816 */ /* 0x000fe40000000021 */
[----:B------:R-:W-:Y:S02]  /*bbc0*/  PRMT R52, R52, 0x5410, R35 ;  /* 0x0000541034347816 */ /* 0x000fe40000000023 */
[----:B------:R-:W-:Y:S02]  /*bbd0*/  PRMT R46, R46, 0x5410, R13 ;  /* 0x000054102e2e7816 */ /* 0x000fe4000000000d */
[----:B------:R-:W-:Y:S02]  /*bbe0*/  PRMT R47, R47, 0x5410, R12 ;  /* 0x000054102f2f7816 */ /* 0x000fe4000000000c */
[----:B------:R-:W-:Y:S02]  /*bbf0*/  LOP3.LUT R31, R26, 0xffff0000, RZ, 0xc0, !PT ;  /* 0xffff00001a1f7812 */ /* 0x000fe400078ec0ff */
[----:B------:R-:W-:-:S02]  /*bc00*/  LOP3.LUT R49, R49, 0xffff0000, RZ, 0xc0, !PT ;  /* 0xffff000031317812 */ /* 0x000fc400078ec0ff */
[----:B------:R-:W-:-:S04]  /*bc10*/  SHF.R.U32.HI R15, RZ, 0x10, R15 ;  /* 0x00000010ff0f7819 */ /* 0x000fc8000001160f */
[----:B------:R-:W-:Y:S01]  /*bc20*/  PRMT R48, R48, 0x5410, R15 ;  /* 0x0000541030307816 */ /* 0x000fe2000000000f */
[----:B--2---:R-:W-:-:S05]  /*bc30*/  IMAD.IADD R0, R4, 0x1, R0 ;  /* 0x0000000104007824 */ /* 0x004fca00078e0200 */
[----:B------:R-:W-:-:S04]  /*bc40*/  SHF.R.S32.HI R5, RZ, 0x1f, R0 ;  /* 0x0000001fff057819 */ /* 0x000fc80000011400 */
[CC--:B------:R-:W-:Y:S02]  /*bc50*/  LEA.HI R4, R5.reuse, R0.reuse, RZ, 0x3 ;  /* 0x0000000005047211 */ /* 0x0c0fe400078f18ff */
[----:B------:R-:W-:Y:S02]  /*bc60*/  LEA.HI R0, R5, R0, RZ, 0x5 ;  /* 0x0000000005007211 */ /* 0x000fe400078f28ff */
[----:B------:R-:W-:Y:S02]  /*bc70*/  SHF.R.S32.HI R6, RZ, 0x3, R4 ;  /* 0x00000003ff067819 */ /* 0x000fe40000011404 */
[----:B------:R-:W-:Y:S02]  /*bc80*/  SHF.R.S32.HI R5, RZ, 0x5, R0 ;  /* 0x00000005ff057819 */ /* 0x000fe40000011400 */
[----:B------:R-:W-:Y:S02]  /*bc90*/  LEA.HI R3, R3, R6, RZ, 0x1d ;  /* 0x0000000603037211 */ /* 0x000fe400078fe8ff */
[----:B-----5:R-:W-:Y:S01]  /*bca0*/  LOP3.LUT R4, R77, 0x18, R4, 0xf8, !PT ;  /* 0x000000184d047812 */ /* 0x020fe200078ef804 */
[----:B------:R-:W-:Y:S01]  /*bcb0*/  IMAD R5, R5, 0x1800, R76 ;  /* 0x0000180005057824 */ /* 0x000fe200078e024c */
[----:B------:R-:W-:-:S02]  /*bcc0*/  SHF.R.S32.HI R0, RZ, 0x1f, R3 ;  /* 0x0000001fff007819 */ /* 0x000fc40000011403 */
[----:B------:R-:W-:Y:S02]  /*bcd0*/  LOP3.LUT R4, R4, R75, RZ, 0x3c, !PT ;  /* 0x0000004b04047212 */ /* 0x000fe400078e3cff */
[----:B------:R-:W-:Y:S01]  /*bce0*/  LEA.HI R0, R0, R3, RZ, 0x2 ;  /* 0x0000000300007211 */ /* 0x000fe200078f10ff */
[----:B------:R-:W-:Y:S02]  /*bcf0*/  IMAD.SHL.U32 R3, R3, 0x8, RZ ;  /* 0x0000000803037824 */ /* 0x000fe400078e00ff */
[----:B------:R-:W-:Y:S01]  /*bd00*/  IMAD.IADD R5, R5, 0x1, R4 ;  /* 0x0000000105057824 */ /* 0x000fe200078e0204 */
[----:B------:R-:W-:Y:S02]  /*bd10*/  SHF.R.S32.HI R4, RZ, 0x2, R0 ;  /* 0x00000002ff047819 */ /* 0x000fe40000011400 */
[----:B------:R-:W-:Y:S02]  /*bd20*/  LOP3.LUT R3, R77, 0x18, R3, 0xf8, !PT ;  /* 0x000000184d037812 */ /* 0x000fe400078ef803 */
        /* <DEDUP_REMOVED lines=26> */
[C---:B------:R-:W-:Y:S01]  /*bed0*/  FMUL.FTZ R27, R8.reuse, R31 ;  /* 0x0000001f081b7220 */ /* 0x040fe20000410000 */
[-C--:B------:R-:W-:Y:S01]  /*bee0*/  FMUL.FTZ R29, R8, R49.reuse ;  /* 0x00000031081d7220 */ /* 0x080fe20000410000 */
[C---:B------:R-:W-:Y:S01]  /*bef0*/  FMUL.FTZ R8, R21.reuse, R20 ;  /* 0x0000001415087220 */ /* 0x040fe20000410000 */
[----:B------:R-:W-:Y:S01]  /*bf00*/  FMUL.FTZ R21, R21, R12 ;  /* 0x0000000c15157220 */ /* 0x000fe20000410000 */
[----:B------:R-:W-:Y:S01]  /*bf10*/  LOP3.LUT R50, R50, 0xffff0000, RZ, 0xc0, !PT ;  /* 0xffff000032327812 */ /* 0x000fe200078ec0ff */
[----:B------:R-:W-:Y:S02]  /*bf20*/  IMAD.U32 R24, R10, 0x10000, RZ ;  /* 0x000100000a187824 */ /* 0x000fe400078e00ff */
[C---:B------:R-:W-:Y:S01]  /*bf30*/  FFMA.FTZ R26, R4.reuse, R49, -R27 ;  /* 0x00000031041a7223 */ /* 0x040fe2000001081b */
[C---:B------:R-:W-:Y:S01]  /*bf40*/  FFMA.FTZ R20, R13.reuse, R20, R21 ;  /* 0x000000140d147223 */ /* 0x040fe20000010015 */
[----:B------:R-:W-:Y:S01]  /*bf50*/  FFMA.FTZ R28, R4, R31, R29 ;  /* 0x0000001f041c7223 */ /* 0x000fe2000001001d */
[----:B------:R-:W-:Y:S01]  /*bf60*/  FFMA.FTZ R12, R13, R12, -R8 ;  /* 0x0000000c0d0c7223 */ /* 0x000fe20000010808 */
[----:B------:R-:W-:-:S02]  /*bf70*/  IMAD.U32 R21, R47, 0x10000, RZ ;  /* 0x000100002f157824 */ /* 0x000fc400078e00ff */
[----:B------:R-:W-:Y:S01]  /*bf80*/  FMUL.FTZ R4, R9, R46 ;  /* 0x0000002e09047220 */ /* 0x000fe20000410000 */
[----:B------:R-:W-:Y:S02]  /*bf90*/  IMAD.U32 R13, R51, 0x10000, RZ ;  /* 0x00010000330d7824 */ /* 0x000fe400078e00ff */
[-C--:B------:R-:W-:Y:S01]  /*bfa0*/  FMUL.FTZ R30, R9, R50.reuse ;  /* 0x00000032091e7220 */ /* 0x080fe20000410000 */
[C---:B------:R-:W-:Y:S01]  /*bfb0*/  FMUL.FTZ R29, R24.reuse, R21 ;  /* 0x00000015181d7220 */ /* 0x040fe20000410000 */
[----:B------:R-:W-:Y:S01]  /*bfc0*/  FFMA.FTZ R9, R5, R50, -R4 ;  /* 0x0000003205097223 */ /* 0x000fe20000010804 */
[-C--:B------:R-:W-:Y:S01]  /*bfd0*/  FMUL.FTZ R24, R24, R13.reuse ;  /* 0x0000000d18187220 */ /* 0x080fe20000410000 */
[----:B------:R-:W-:Y:S02]  /*bfe0*/  IMAD.U32 R25, R11, 0x10000, RZ ;  /* 0x000100000b197824 */ /* 0x000fe400078e00ff */
[----:B------:R-:W-:Y:S01]  /*bff0*/  FFMA.FTZ R29, R14, R13, -R29 ;  /* 0x0000000d0e1d7223 */ /* 0x000fe2000001081d */
[----:B------:R-:W-:-:S02]  /*c000*/  IMAD.U32 R4, R52, 0x10000, RZ ;  /* 0x0001000034047824 */ /* 0x000fc400078e00ff */
[----:B------:R-:W-:Y:S01]  /*c010*/  FFMA.FTZ R24, R14, R21, R24 ;  /* 0x000000150e187223 */ /* 0x000fe20000010018 */
[----:B------:R-:W-:Y:S01]  /*c020*/  IMAD.U32 R8, R48, 0x10000, RZ ;  /* 0x0001000030087824 */ /* 0x000fe200078e00ff */
[----:B------:R-:W-:Y:S01]  /*c030*/  LOP3.LUT R10, R10, 0xffff0000, RZ, 0xc0, !PT ;  /* 0xffff00000a0a7812 */ /* 0x000fe200078ec0ff */
[----:B------:R-:W-:Y:S01]  /*c040*/  FFMA.FTZ R27, R5, R46, R30 ;  /* 0x0000002e051b7223 */ /* 0x000fe2000001001e */
[----:B------:R-:W-:Y:S01]  /*c050*/  LOP3.LUT R11, R11, 0xffff0000, RZ, 0xc0, !PT ;  /* 0xffff00000b0b7812 */ /* 0x000fe200078ec0ff */
[----:B------:R-:W-:Y:S01]  /*c060*/  FMUL.FTZ R14, R25, R4 ;  /* 0x00000004190e7220 */ /* 0x000fe20000410000 */
[----:B------:R-:W-:Y:S01]  /*c070*/  LOP3.LUT R47, R47, 0xffff0000, RZ, 0xc0, !PT ;  /* 0xffff00002f2f7812 */ /* 0x000fe200078ec0ff */
[-C--:B------:R-:W-:Y:S01]  /*c080*/  FMUL.FTZ R30, R25, R8.reuse ;  /* 0x00000008191e7220 */ /* 0x080fe20000410000 */
[----:B------:R-:W-:Y:S01]  /*c090*/  LOP3.LUT R48, R48, 0xffff0000, RZ, 0xc0, !PT ;  /* 0xffff000030307812 */ /* 0x000fe200078ec0ff */
[----:B------:R-:W-:Y:S01]  /*c0a0*/  FFMA.FTZ R14, R15, R8, R14 ;  /* 0x000000080f0e7223 */ /* 0x000fe2000001000e */
[----:B------:R-:W-:Y:S01]  /*c0b0*/  LOP3.LUT R51, R51, 0xffff0000, RZ, 0xc0, !PT ;  /* 0xffff000033337812 */ /* 0x000fe200078ec0ff */
[----:B------:R-:W-:Y:S01]  /*c0c0*/  FFMA.FTZ R30, R15, R4, -R30 ;  /* 0x000000040f1e7223 */ /* 0x000fe2000001081e */
[----:B------:R-:W-:Y:S01]  /*c0d0*/  LOP3.LUT R52, R52, 0xffff0000, RZ, 0xc0, !PT ;  /* 0xffff000034347812 */ /* 0x000fe200078ec0ff */
[C---:B------:R-:W-:Y:S01]  /*c0e0*/  FMUL.FTZ R5, R10.reuse, R47 ;  /* 0x0000002f0a057220 */ /* 0x040fe20000410000 */
[----:B------:R-:W-:Y:S01]  /*c0f0*/  FMUL.FTZ R8, R11, R48 ;  /* 0x000000300b087220 */ /* 0x000fe20000410000 */
[----:B------:R-:W-:-:S02]  /*c100*/  FMUL.FTZ R4, R10, R51 ;  /* 0x000000330a047220 */ /* 0x000fc40000410000 */
[-C--:B------:R-:W-:Y:S01]  /*c110*/  FMUL.FTZ R13, R11, R52.reuse ;  /* 0x000000340b0d7220 */ /* 0x080fe20000410000 */
[C---:B------:R-:W-:Y:S01]  /*c120*/  FFMA.FTZ R10, R6.reuse, R51, -R5 ;  /* 0x00000033060a7223 */ /* 0x040fe20000010805 */
[C---:B------:R-:W-:Y:S01]  /*c130*/  FFMA.FTZ R11, R7.reuse, R52, -R8 ;  /* 0x00000034070b7223 */ /* 0x040fe20000010808 */
        /* <DEDUP_REMOVED lines=12> */
.L_x_10836:
[----:B------:R-:W-:Y:S05]  /*c200*/  BSYNC B0 ;  /* 0x0000000000007941 */ /* 0x000fea0003800000 */
.L_x_10829:
        /* <DEDUP_REMOVED lines=8> */
.L_x_10827:
[----:B0--3--:R-:W-:-:S05]  /*c290*/  IMAD.U32 R0, RZ, RZ, UR37 ;  /* 0x00000025ff007e24 */ /* 0x009fca000f8e00ff */
[----:B------:R-:W-:-:S13]  /*c2a0*/  ISETP.NE.AND P0, PT, R0, 0x3, PT ;  /* 0x000000030000780c */ /* 0x000fda0003f05270 */
[----:B------:R-:W-:Y:S05]  /*c2b0*/  @!P0 BRA `(.L_x_10856) ;  /* 0x0000000000048947 */ /* 0x000fea0003800000 */
[----:B------:R-:W-:Y:S01]  /*c2c0*/  BPT.TRAP 0x1 ;  /* 0x000000040000795c */ /* 0x000fe20000300000 */
.L_x_10856:
[----:B------:R-:W-:Y:S01]  /*c2d0*/  IMAD R0, R16, 0x8, R2 ;  /* 0x0000000810007824 */ /* 0x000fe200078e0202 */
[----:B-12-4-:R-:W-:-:S04]  /*c2e0*/  SHF.L.U32 R3, R19, 0x1f, RZ ;  /* 0x0000001f13037819 */ /* 0x016fc800000006ff */
[----:B------:R0:W1:Y:S01]  /*c2f0*/  SYNCS.PHASECHK.TRANS64.TRYWAIT P2, [R0+URZ+0x2d830], R3 ;  /* 0x02d83003000075a7 */ /* 0x000062000804017f */
[----:B------:R-:W-:Y:S05]  /*c300*/  @!P0 BRA `(.L_x_10857) ;  /* 0x0000000000048947 */ /* 0x000fea0003800000 */
[----:B------:R-:W-:Y:S01]  /*c310*/  BPT.TRAP 0x1 ;  /* 0x000000040000795c */ /* 0x000fe20000300000 */
.L_x_10857:
[----:B------:R-:W2:Y:S02]  /*c320*/  S2R R4, SR_TID.X ;  /* 0x0000000000047919 */ /* 0x000ea40000002100 */
[----:B--2---:R-:W-:-:S04]  /*c330*/  LOP3.LUT R4, R4, 0x7f, RZ, 0xc0, !PT ;  /* 0x0000007f04047812 */ /* 0x004fc800078ec0ff */
[----:B------:R-:W-:Y:S01]  /*c340*/  ISETP.NE.AND P1, PT, R4, RZ, PT ;  /* 0x000000ff0400720c */ /* 0x000fe20003f25270 */
[----:B-1----:R-:W-:-:S12]  /*c350*/  @P2 BRA `(.L_x_10858) ;  /* 0x0000000000082947 */ /* 0x002fd80003800000 */
[----:B------:R-:W1:Y:S02]  /*c360*/  SYNCS.PHASECHK.TRANS64.TRYWAIT P2, [R0+URZ+0x2d830], R3 ;  /* 0x02d83003000075a7 */ /* 0x000e64000804017f */
[----:B-1----:R-:W-:Y:S05]  /*c370*/  @!P2 BRA `(.L_x_10859) ;  /* 0x000001900070a947 */ /* 0x002fea0003800000 */
.L_x_10858:
[----:B------:R-:W-:Y:S05]  /*c380*/  WARPSYNC.ALL ;  /* 0x0000000000007948 */ /* 0x000fea0003800000 */
[----:B01----:R-:W-:Y:S01]  /*c390*/  VIADD R3, R2, 0x15400 ;  /* 0x0001540002037836 */ /* 0x003fe20000000000 */
[----:B------:R-:W-:-:S04]  /*c3a0*/  LOP3.LUT R12, R44, 0x10000, RZ, 0xfc, !PT ;  /* 0x000100002c0c7812 */ /* 0x000fc800078efcff */
[----:B------:R-:W-:-:S04]  /*c3b0*/  SHF.R.U32.HI R3, RZ, 0x4, R3 ;  /* 0x00000004ff037819 */ /* 0x000fc80000011603 */
[----:B------:R-:W-:-:S04]  /*c3c0*/  LOP3.LUT R3, R3, 0x3fff, RZ, 0xc0, !PT ;  /* 0x00003fff03037812 */ /* 0x000fc800078ec0ff */
[----:B------:R-:W-:Y:S01]  /*c3d0*/  LOP3.LUT R4, R3, 0x10000, RZ, 0xfc, !PT ;  /* 0x0001000003047812 */ /* 0x000fe200078efcff */
[----:B------:R-:W-:Y:S02]  /*c3e0*/  IMAD.MOV.U32 R13, RZ, RZ, -0x7fffffe0 ;  /* 0x80000020ff0d7424 */ /* 0x000fe400078e00ff */
[----:B------:R-:W-:Y:S01]  /*c3f0*/  IMAD.MOV.U32 R5, RZ, RZ, -0x7fffffe0 ;  /* 0x80000020ff057424 */ /* 0x000fe200078e00ff */
[C---:B------:R-:W-:Y:S01]  /*c400*/  R2UR UR4, R12.reuse ;  /* 0x000000000c0472ca */ /* 0x040fe200000e0000 */
[----:B------:R0:W-:Y:S01]  /*c410*/  STL [R1+0x8], R4 ;  /* 0x0000080401007387 */ /* 0x0001e20000100800 */
[----:B------:R-:W-:Y:S01]  /*c420*/  R2UR UR5, R13 ;  /* 0x000000000d0572ca */ /* 0x000fe200000e0000 */
[----:B-----5:R-:W-:Y:S01]  /*c430*/  WARPGROUP.ARRIVE ;  /* 0x00000000000079c5 */ /* 0x020fe20000000000 */
[----:B------:R-:W-:Y:S01]  /*c440*/  R2UR UR7, R5 ;  /* 0x00000000050772ca */ /* 0x000fe200000e0000 */
[----:B------:R-:W-:Y:S01]  /*c450*/  VIADD R152, R12, 0x2 ;  /* 0x000000020c987836 */ /* 0x000fe20000000000 */
[----:B------:R-:W2:Y:S01]  /*c460*/  LDL R8, [R1+0x44] ;  /* 0x0000440001087983 */ /* 0x000ea20000100800 */
[----:B------:R-:W-:Y:S01]  /*c470*/  IMAD.MOV.U32 R153, RZ, RZ, -0x7fffffe0 ;  /* 0x80000020ff997424 */ /* 0x000fe200078e00ff */
[----:B------:R-:W1:Y:S01]  /*c480*/  LDC R3, c[0x0][0x448] ;  /* 0x00011200ff037b82 */ /* 0x000e620000000800 */
[----:B------:R-:W-:Y:S01]  /*c490*/  IMAD.MOV.U32 R7, RZ, RZ, -0x7fffffe0 ;  /* 0x80000020ff077424 */ /* 0x000fe200078e00ff */
[----:B------:R-:W2:Y:S01]  /*c4a0*/  LDL R91, [R1+0x1c] ;  /* 0x00001c00015b7983 */ /* 0x000ea20000100800 */
[----:B0-----:R-:W-:-:S05]  /*c4b0*/  IMAD R4, R16, 0x600, R4 ;  /* 0x0000060010047824 */ /* 0x001fca00078e0204 */
[----:B------:R-:W-:-:S13]  /*c4c0*/  R2UR UR6, R4 ;  /* 0x00000000040672ca */ /* 0x000fda00000e0000 */
[----:B------:R-:W-:Y:S01]  /*c4d0*/  HGMMA.64x128x16.F32.BF16 R24, gdesc[UR4], RZ, !UPT, gsb0 ;  /* 0x01e00000041879f0 */ /* 0x000fe2000c0018ff */
[----:B------:R-:W-:Y:S01]  /*c4e0*/  VIADD R6, R4, 0x2 ;  /* 0x0000000204067836 */ /* 0x000fe20000000000 */
[----:B------:R-:W-:Y:S02]  /*c4f0*/  R2UR UR4, R152 ;  /* 0x00000000980472ca */ /* 0x000fe400000e0000 */
[----:B------:R-:W-:Y:S02]  /*c500*/  R2UR UR5, R153 ;  /* 0x00000000990572ca */ /* 0x000fe400000e0000 */
[----:B------:R-:W-:Y:S02]  /*c510*/  R2UR UR6, R6 ;  /* 0x00000000060672ca */ /* 0x000fe400000e0000 */
[----:B------:R-:W-:Y:S01]  /*c520*/  R2UR UR7, R7 ;  /* 0x00000000070772ca */ /* 0x000fe200000e0000 */
[----:B------:R-:W-:Y:S02]  /*c530*/  VIADD R150, R12, 0x300 ;  /* 0x000003000c967836 */ /* 0x000fe40000000000 */
[----:B------:R-:W-:-:S02]  /*c540*/  VIADD R6, R4, 0x200 ;  /* 0x0000020004067836 */ /* 0x000fc40000000000 */
[----:B------:R-:W-:Y:S02]  /*c550*/  IMAD.MOV.U32 R151, RZ, RZ, -0x7fffffe0 ;  /* 0x80000020ff977424 */ /* 0x000fe400078e00ff */
[----:B------:R-:W-:Y:S01]  /*c560*/  IMAD.MOV.U32 R7, RZ, RZ, -0x7fffffe0 ;  /* 0x80000020ff077424 */ /* 0x000fe200078e00ff */
[----:B------:R-:W-:Y:S02]  /*c570*/  WARPGROUP.DEPBAR.LE gsb0, 0x0 ;  /* 0x00008000000079c5 */ /* 0x000fe40000010000 */
[----:B------:R-:W-:-:S06]  /*c580*/  WARPGROUP.ARRIVE ;  /* 0x00000000000079c5 */ /* 0x000fcc0000000000 */
[----:B------:R-:W-:Y:S01]  /*c590*/  HGMMA.64x128x16.F32.BF16 R24, gdesc[UR4], R24, gsb0 ;  /* 0x01e00000041879f0 */ /* 0x000fe20008001818 */
        /* <DEDUP_REMOVED lines=36> */
[----:B------:R-:W-:Y:S02]  /*c7e0*/  R2UR UR7, R5 ;  /* 0x00000000050772ca */ /* 0x000fe400000e0000 */
[----:B-1----:R-:W-:-:S13]  /*c7f0*/  ISETP.NE.AND P2, PT, R3, 0x1, PT ;  /* 0x000000010300780c */ /* 0x002fda0003f45270 */
[----:B------:R-:W0:Y:S08]  /*c800*/  @P2 LDC R4, c[0x0][0x44c] ;  /* 0x00011300ff042b82 */ /* 0x000e300000000800 */
[----:B------:R-:W1:Y:S01]  /*c810*/  @P2 LDC R6, c[0x0][0x450] ;  /* 0x00011400ff062b82 */ /* 0x000e620000000800 */
[----:B--2---:R-:W-:Y:S01]  /*c820*/  IMAD.IADD R9, R8, 0x1, R91 ;  /* 0x0000000108097824 */ /* 0x004fe200078e025b */
[----:B------:R-:W-:-:S02]  /*c830*/  WARPGROUP.DEPBAR.LE gsb0, 0x0 ;  /* 0x00008000000079c5 */ /* 0x000fc40000010000 */
[----:B------:R-:W-:-:S06]  /*c840*/  WARPGROUP.ARRIVE ;  /* 0x00000000000079c5 */ /* 0x000fcc0000000000 */
[----:B------:R-:W-:Y:S01]  /*c850*/  HGMMA.64x128x16.F32.BF16 R24, gdesc[UR4], R24, gsb0 ;  /* 0x01e00000041879f0 */ /* 0x000fe20008001818 */
[----:B0-----:R-:W-:Y:S01]  /*c860*/  @P2 IMAD.HI.U32 R3, R9, R4, RZ ;  /* 0x0000000409032227 */ /* 0x001fe200078e00ff */
[----:B------:R-:W-:Y:S01]  /*c870*/  ULDC.64 UR4, c[0x0][0x9e0] ;  /* 0x0002780000047ab9 */ /* 0x000fe20000000a00 */
[----:B------:R-:W-:-:S03]  /*c880*/  ULDC UR6, c[0x0][0x9dc] ;  /* 0x0002770000067ab9 */ /* 0x000fc60000000800 */
[----:B-1----:R-:W-:Y:S01]  /*c890*/  @P2 SHF.R.U32.HI R9, RZ, R6, R3 ;  /* 0x00000006ff092219 */ /* 0x002fe20000011603 */
[----:B------:R-:W-:Y:S02]  /*c8a0*/  @!P1 VIADD R0, R0, 0x2d840 ;  /* 0x0002d84000009836 */ /* 0x000fe40000000000 */
[----:B------:R-:W-:Y:S02]  /*c8b0*/  IMAD.MOV.U32 R3, RZ, RZ, -0x80 ;  /* 0xffffff80ff037424 */ /* 0x000fe400078e00ff */
[----:B------:R-:W0:Y:S01]  /*c8c0*/  SHFL.IDX PT, R20, R9, RZ, 0x1c1f ;  /* 0x001c1fff09147589 */ /* 0x000e2200000e0000 */
[----:B------:R-:W-:Y:S01]  /*c8d0*/  UISETP.GE.AND UP0, UPT, UR5, 0x1, UPT ;  /* 0x000000010500788c */ /* 0x000fe2000bf06270 */
[----:B------:R-:W-:Y:S01]  /*c8e0*/  @!P1 PRMT R0, RZ, 0x654, R0 ;  /* 0x00000654ff009816 */ /* 0x000fe20000000000 */
[----:B------:R-:W-:Y:S02]  /*c8f0*/  IMAD R8, R88, R3, 0x80 ;  /* 0x0000008058087424 */ /* 0x000fe400078e0203 */
[----:B------:R-:W-:-:S02]  /*c900*/  IMAD.U32 R10, RZ, RZ, UR6 ;  /* 0x00000006ff0a7e24 */ /* 0x000fc4000f8e00ff */
[----:B------:R-:W-:-:S03]  /*c910*/  PLOP3.LUT P3, PT, PT, PT, UP0, 0x40, 0x0 ;  /* 0x000000000000781c */ /* 0x000fc60003f6e808 */
[----:B------:R-:W-:Y:S02]  /*c920*/  LOP3.LUT R7, RZ, R10, RZ, 0x33, !PT ;  /* 0x0000000aff077212 */ /* 0x000fe400078e33ff */
[C-C-:B------:R-:W-:Y:S02]  /*c930*/  IADD3 R5, -R137.reuse, R139, R8.reuse ;  /* 0x0000008b89057210 */ /* 0x140fe40007ffe108 */
[----:B------:R-:W-:Y:S01]  /*c940*/  LEA R4, R88, 0xffffff80, 0x7 ;  /* 0xffffff8058047811 */ /* 0x000fe200078e38ff */
[----:B------:R-:W-:Y:S02]  /*c950*/  WARPGROUP.DEPBAR.LE gsb0, 0x0 ;  /* 0x00008000000079c5 */ /* 0x000fe40000010000 */
[----:B------:R1:W-:Y:S02]  /*c960*/  @!P1 SYNCS.ARRIVE.TRANS64.RED.A1T0 RZ, [R0+URZ], RZ ;  /* 0x000000ff00ff99a7 */ /* 0x0003e4000810043f */
[----:B-1----:R-:W-:-:S04]  /*c970*/  IADD3 R0, -R137, 0x1, R8 ;  /* 0x0000000189007810 */ /* 0x002fc80007ffe108 */
[----:B------:R-:W-:-:S05]  /*c980*/  IADD3 R0, -R138, R0, R139 ;  /* 0x000000008a007210 */ /* 0x000fca0007ffe18b */
[C---:B------:R-:W-:Y:S02]  /*c990*/  VIADD R6, R0.reuse, UR4 ;  /* 0x0000000400067c36 */ /* 0x040fe40008000000 */
[----:B------:R-:W-:-:S03]  /*c9a0*/  IMAD.IADD R7, R0, 0x1, R7 ;  /* 0x0000000100077824 */ /* 0x000fc600078e0207 */
[----:B0-----:R-:W-:Y:S01]  /*c9b0*/  VIADDMNMX R3, R20, R6, R5, PT ;  /* 0x0000000614037246 */ /* 0x001fe20003800105 */
[----:B------:R-:W-:Y:S01]  /*c9c0*/  IMAD.IADD R0, R7, 0x1, R20 ;  /* 0x0000000107007824 */ /* 0x000fe200078e0214 */
        /* <DEDUP_REMOVED lines=13> */
.L_x_10862:
[----:B------:R-:W-:-:S06]  /*caa0*/  UISETP.NE.AND UP1, UPT, UR5, 0x1, UPT ;  /* 0x000000010500788c */ /* 0x000fcc000bf25270 */
[----:B------:R-:W-:-:S05]  /*cab0*/  PLOP3.LUT P3, PT, PT, PT, UP1, 0x80, 0x0 ;  /* 0x000000000000781c */ /* 0x000fca0003f6f018 */
[----:B------:R-:W-:-:S08]  /*cac0*/  @UP1 ULDC.64 UR6, c[0x0][0x9e8] ;  /* 0x00027a0000061ab9 */ /* 0x000fd00000000a00 */
[----:B------:R-:W-:-:S05]  /*cad0*/  @P3 IMAD.HI.U32 R20, R11, UR6, RZ ;  /* 0x000000060b143c27 */ /* 0x000fca000f8e00ff */
[----:B------:R-:W-:-:S07]  /*cae0*/  @P3 SHF.R.U32.HI R11, RZ, UR7, R20 ;  /* 0x00000007ff0b3c19 */ /* 0x000fce0008011614 */
.L_x_10863:
[----:B------:R-:W-:Y:S05]  /*caf0*/  BSYNC B0 ;  /* 0x0000000000007941 */ /* 0x000fea0003800000 */
.L_x_10861:
[----:B------:R-:W-:-:S04]  /*cb00*/  IMAD R20, R11, UR5, -R4 ;  /* 0x000000050b147c24 */ /* 0x000fc8000f8e0a04 */
[----:B------:R-:W-:-:S05]  /*cb10*/  IMAD.IADD R20, R20, 0x1, -R137 ;  /* 0x0000000114147824 */ /* 0x000fca00078e0a89 */
[----:B------:R-:W-:Y:S02]  /*cb20*/  VIMNMX R0, R0, R20, !PT ;  /* 0x0000001400007248 */ /* 0x000fe40007fe0100 */
[----:B------:R-:W-:-:S07]  /*cb30*/  VIADDMNMX R3, R20, UR5, R3, PT ;  /* 0x0000000514037c46 */ /* 0x000fce000b800103 */
.L_x_10860:
[C---:B------:R-:W-:Y:S02]  /*cb40*/  ISETP.GE.AND P3, PT, R8.reuse, 0x2, PT ;  /* 0x000000020800780c */ /* 0x040fe40003f66270 */
[----:B------:R-:W-:Y:S02]  /*cb50*/  ISETP.GE.AND P5, PT, R8, 0x9, PT ;  /* 0x000000090800780c */ /* 0x000fe40003fa6270 */
[----:B------:R-:W-:Y:S02]  /*cb60*/  ISETP.GT.AND P4, PT, R0, 0x1, !P3 ;  /* 0x000000010000780c */ /* 0x000fe40005f84270 */
[----:B------:R-:W-:Y:S02]  /*cb70*/  LOP3.LUT R18, R18, 0xfffffffd, RZ, 0xc0, !PT ;  /* 0xfffffffd12127812 */ /* 0x000fe400078ec0ff */
[----:B------:R-:W-:-:S04]  /*cb80*/  ISETP.LT.OR P4, PT, R3, 0x2, P4 ;  /* 0x000000020300780c */ /* 0x000fc80002781670 */
[----:B------:R-:W-:Y:S02]  /*cb90*/  FSEL R25, R25, -INF , !P4 ;  /* 0xff80000019197808 */ /* 0x000fe40006000000 */
[----:B------:R-:W-:Y:S02]  /*cba0*/  ISETP.GT.AND P4, PT, R0, 0x8, !P5 ;  /* 0x000000080000780c */ /* 0x000fe40006f84270 */
[----:B------:R-:W-:Y:S02]  /*cbb0*/  @P5 LOP3.LUT R18, R18, 0x2, RZ, 0xfc, !PT ;  /* 0x0000000212125812 */ /* 0x000fe400078efcff */
[----:B------:R-:W-:Y:S02]  /*cbc0*/  ISETP.GE.AND P5, PT, R8, 0xa, PT ;  /* 0x0000000a0800780c */ /* 0x000fe40003fa6270 */
[----:B------:R-:W-:Y:S02]  /*cbd0*/  ISETP.LT.OR P4, PT, R3, 0x9, P4 ;  /* 0x000000090300780c */ /* 0x000fe40002781670 */
[----:B------:R-:W-:-:S02]  /*cbe0*/  LOP3.LUT R18, R18, 0xfffffffb, RZ, 0xc0, !PT ;  /* 0xfffffffb12127812 */ /* 0x000fc400078ec0ff */
        /* <DEDUP_REMOVED lines=176> */
[----:B------:R-:W-:Y:S02]  /*d6f0*/  PLOP3.LUT P6, PT, PT, PT, UP0, 0x40, 0x0 ;  /* 0x000000000000781c */ /* 0x000fe40003fce808 */
[----:B0-----:R-:W-:Y:S01]  /*d700*/  VIADDMNMX R5, R0, R6, R5, PT ;  /* 0x0000000600057246 */ /* 0x001fe20003800105 */
[----:B------:R-:W-:-:S10]  /*d710*/  IMAD.IADD R7, R7, 0x1, R0 ;  /* 0x0000000107077824 */ /* 0x000fd400078e0200 */
        /* <DEDUP_REMOVED lines=14> */
.L_x_10866:
[----:B------:R-:W-:-:S06]  /*d800*/  UISETP.NE.AND UP1, UPT, UR5, 0x1, UPT ;  /* 0x000000010500788c */ /* 0x000fcc000bf25270 */
[----:B------:R-:W-:-:S05]  /*d810*/  PLOP3.LUT P6, PT, PT, PT, UP1, 0x80, 0x0 ;  /* 0x000000000000781c */ /* 0x000fca0003fcf018 */
[----:B------:R-:W-:-:S08]  /*d820*/  @UP1 ULDC.64 UR6, c[0x0][0x9e8] ;  /* 0x00027a0000061ab9 */ /* 0x000fd00000000a00 */
[----:B------:R-:W-:Y:S01]  /*d830*/  @P6 IMAD.HI.U32 R0, R3, UR6, RZ ;  /* 0x0000000603006c27 */ /* 0x000fe2000f8e00ff */
[----:B------:R-:W-:-:S13]  /*d840*/  PLOP3.LUT P6, PT, PT, PT, UP1, 0x80, 0x0 ;  /* 0x000000000000781c */ /* 0x000fda0003fcf018 */
[----:B------:R-:W-:-:S07]  /*d850*/  @P6 SHF.R.U32.HI R3, RZ, UR7, R0 ;  /* 0x00000007ff036c19 */ /* 0x000fce0008011600 */
.L_x_10867:
[----:B------:R-:W-:Y:S05]  /*d860*/  BSYNC B0 ;  /* 0x0000000000007941 */ /* 0x000fea0003800000 */
.L_x_10865:
[----:B------:R-:W-:-:S04]  /*d870*/  IMAD R4, R3, UR5, -R4 ;  /* 0x0000000503047c24 */ /* 0x000fc8000f8e0a04 */
[----:B------:R-:W-:-:S05]  /*d880*/  IMAD.IADD R4, R4, 0x1, -R137 ;  /* 0x0000000104047824 */ /* 0x000fca00078e0a89 */
[----:B------:R-:W-:Y:S02]  /*d890*/  VIMNMX R7, R7, R4, !PT ;  /* 0x0000000407077248 */ /* 0x000fe40007fe0100 */
[----:B------:R-:W-:-:S07]  /*d8a0*/  VIADDMNMX R5, R4, UR5, R5, PT ;  /* 0x0000000504057c46 */ /* 0x000fce000b800105 */
.L_x_10864:
[----:B------:R-:W-:Y:S01]  /*d8b0*/  ISETP.GT.AND P3, PT, R7, 0x1, !P3 ;  /* 0x000000010700780c */ /* 0x000fe20005f64270 */
[----:B------:R-:W-:Y:S01]  /*d8c0*/  ULDC UR39, c[0x0][0x988] ;  /* 0x0002620000277ab9 */ /* 0x000fe20000000800 */
[----:B------:R-:W2:Y:S01]  /*d8d0*/  LDL R92, [R1+0x20] ;  /* 0x00002000015c7983 */ /* 0x000ea20000100800 */
[----:B------:R-:W-:Y:S02]  /*d8e0*/  LOP3.LUT P6, RZ, R18, 0x2000000, RZ, 0xc0, !PT ;  /* 0x0200000012ff7812 */ /* 0x000fe400078cc0ff */
        /* <DEDUP_REMOVED lines=76> */
[C---:B------:R-:W-:Y:S01]  /*ddb0*/  ISETP.GT.AND P4, PT, R7.reuse, 0x71, !P4 ;  /* 0x000000710700780c */ /* 0x040fe20006784270 */
[----:B------:R-:W0:Y:S01]  /*ddc0*/  SHFL.BFLY PT, R3, R4, 0x2, 0x1f ;  /* 0x0c401f0004037f89 */ /* 0x000e2200000e0000 */
[----:B------:R-:W-:Y:S02]  /*ddd0*/  FSEL R50, R50, -INF , !P3 ;  /* 0xff80000032327808 */ /* 0x000fe40005800000 */
[----:B------:R-:W-:Y:S02]  /*dde0*/  LOP3.LUT P3, RZ, R18, 0x40000, RZ, 0xc0, !PT ;  /* 0x0004000012ff7812 */ /* 0x000fe4000786c0ff */
[C---:B------:R-:W-:Y:S02]  /*ddf0*/  ISETP.GT.AND P5, PT, R7.reuse, 0x78, !P5 ;  /* 0x000000780700780c */ /* 0x040fe40006fa4270 */
[----:B------:R-:W-:Y:S02]  /*de00*/  ISETP.GT.AND P3, PT, R7, 0x31, !P3 ;  /* 0x000000310700780c */ /* 0x000fe40005f64270 */
[----:B------:R-:W-:-:S02]  /*de10*/  ISETP.LT.OR P4, PT, R5, 0x72, P4 ;  /* 0x000000720500780c */ /* 0x000fc40002781670 */
[C---:B------:R-:W-:Y:S02]  /*de20*/  ISETP.LT.OR P3, PT, R5.reuse, 0x32, P3 ;  /* 0x000000320500780c */ /* 0x040fe40001f61670 */
[----:B------:R-:W-:Y:S02]  /*de30*/  ISETP.LT.OR P5, PT, R5, 0x79, P5 ;  /* 0x000000790500780c */ /* 0x000fe40002fa1670 */
[----:B------:R-:W-:Y:S02]  /*de40*/  FSEL R51, R51, -INF , !P3 ;  /* 0xff80000033337808 */ /* 0x000fe40005800000 */
[----:B------:R-:W-:Y:S02]  /*de50*/  LOP3.LUT P3, RZ, R18, 0x20000, RZ, 0xc0, !PT ;  /* 0x0002000012ff7812 */ /* 0x000fe4000786c0ff */
[----:B------:R-:W-:Y:S02]  /*de60*/  FSEL R90, R83, -INF , !P4 ;  /* 0xff800000535a7808 */ /* 0x000fe40006000000 */
[----:B------:R-:W-:-:S02]  /*de70*/  ISETP.GT.AND P3, PT, R7, 0x38, !P3 ;  /* 0x000000380700780c */ /* 0x000fc40005f64270 */
[----:B------:R-:W-:Y:S02]  /*de80*/  FSEL R86, R86, -INF , !P5 ;  /* 0xff80000056567808 */ /* 0x000fe40006800000 */
[----:B------:R-:W-:Y:S02]  /*de90*/  ISETP.LT.OR P3, PT, R5, 0x39, P3 ;  /* 0x000000390500780c */ /* 0x000fe40001f61670 */
[----:B0-----:R-:W-:Y:S02]  /*dea0*/  FMNMX.FTZ R6, R4, R3, !PT ;  /* 0x0000000304067209 */ /* 0x001fe40007810000 */
[----:B------:R-:W-:Y:S02]  /*deb0*/  FSEL R54, R54, -INF , !P3 ;  /* 0xff80000036367808 */ /* 0x000fe40005800000 */
[----:B------:R-:W-:Y:S01]  /*dec0*/  LOP3.LUT P3, RZ, R18, 0x10000, RZ, 0xc0, !PT ;  /* 0x0001000012ff7812 */ /* 0x000fe2000786c0ff */
[----:B------:R-:W0:Y:S03]  /*ded0*/  SHFL.BFLY PT, R3, R6, 0x1, 0x1f ;  /* 0x0c201f0006037f89 */ /* 0x000e2600000e0000 */
[----:B------:R-:W-:-:S04]  /*dee0*/  ISETP.GT.AND P3, PT, R7, 0x39, !P3 ;  /* 0x000000390700780c */ /* 0x000fc80005f64270 */
[----:B------:R-:W-:-:S04]  /*def0*/  ISETP.LT.OR P3, PT, R5, 0x3a, P3 ;  /* 0x0000003a0500780c */ /* 0x000fc80001f61670 */
[----:B------:R-:W-:Y:S02]  /*df00*/  FSEL R55, R55, -INF , !P3 ;  /* 0xff80000037377808 */ /* 0x000fe40005800000 */
[----:B------:R-:W-:-:S04]  /*df10*/  LOP3.LUT P3, RZ, R18, 0x8000, RZ, 0xc0, !PT ;  /* 0x0000800012ff7812 */ /* 0x000fc8000786c0ff */
[----:B------:R-:W-:-:S04]  /*df20*/  ISETP.GT.AND P3, PT, R7, 0x40, !P3 ;  /* 0x000000400700780c */ /* 0x000fc80005f64270 */
[----:B------:R-:W-:Y:S02]  /*df30*/  ISETP.LT.OR P3, PT, R5, 0x41, P3 ;  /* 0x000000410500780c */ /* 0x000fe40001f61670 */
[----:B0-----:R-:W-:Y:S02]  /*df40*/  FMNMX.FTZ R0, R6, R3, !PT ;  /* 0x0000000306007209 */ /* 0x001fe40007810000 */
[----:B------:R-:W-:Y:S02]  /*df50*/  FSEL R58, R58, -INF , !P3 ;  /* 0xff8000003a3a7808 */ /* 0x000fe40005800000 */
[----:B------:R-:W-:Y:S01]  /*df60*/  ISETP.GT.AND P3, PT, R7, 0x41, !P6 ;  /* 0x000000410700780c */ /* 0x000fe20007764270 */
[----:B------:R-:W-:Y:S01]  /*df70*/  FMUL.FTZ R3, R0, UR39 ;  /* 0x0000002700037c20 */ /* 0x000fe20008410000 */
[----:B------:R-:W-:Y:S02]  /*df80*/  LOP3.LUT P6, RZ, R18, 0x8, RZ, 0xc0, !PT ;  /* 0x0000000812ff7812 */ /* 0x000fe400078cc0ff */
        /* <DEDUP_REMOVED lines=53> */
[--C-:B------:R-:W-:Y:S01]  /*e2e0*/  FFMA.FTZ R6, R33, UR39, -R3.reuse ;  /* 0x0000002721067c23 */ /* 0x100fe20008010803 */
[--C-:B------:R-:W-:Y:S01]  /*e2f0*/  FFMA.FTZ R11, R28, UR39, -R3.reuse ;  /* 0x000000271c0b7c23 */ /* 0x100fe20008010803 */
[----:B------:R-:W-:Y:S01]  /*e300*/  FSEL R26, R26, -INF , !P3 ;  /* 0xff8000001a1a7808 */ /* 0x000fe20005800000 */
[--C-:B------:R-:W-:Y:S01]  /*e310*/  FFMA.FTZ R28, R32, UR39, -R3.reuse ;  /* 0x00000027201c7c23 */ /* 0x100fe20008010803 */
[--C-:B------:R-:W-:Y:S01]  /*e320*/  FFMA.FTZ R32, R37, UR39, -R3.reuse ;  /* 0x0000002725207c23 */ /* 0x100fe20008010803 */
        /* <DEDUP_REMOVED lines=29> */
[----:B------:R-:W-:Y:S01]  /*e500*/  FFMA.FTZ R61, R61, UR39, -R3 ;  /* 0x000000273d3d7c23 */ /* 0x000fe20008010803 */
[----:B------:R-:W-:-:S04]  /*e510*/  FMNMX.FTZ R4, R42, R33, !PT ;  /* 0x000000212a047209 */ /* 0x000fc80007810000 */
[----:B------:R-:W-:Y:S02]  /*e520*/  FMNMX.FTZ R33, R43, R4, !PT ;  /* 0x000000042b217209 */ /* 0x000fe40007810000 */
[----:B------:R-:W1:Y:S01]  /*e530*/  MUFU.EX2 R9, R9 ;  /* 0x0000000900097308 */ /* 0x000e620000000800 */
[--C-:B0-----:R-:W-:Y:S01]  /*e540*/  FFMA.FTZ R36, R48, UR39, -R3.reuse ;  /* 0x0000002730247c23 */ /* 0x101fe20008010803 */
[----:B------:R-:W-:Y:S01]  /*e550*/  FMNMX.FTZ R4, R46, R33, !PT ;  /* 0x000000212e047209 */ /* 0x000fe20007810000 */
[----:B------:R-:W-:-:S03]  /*e560*/  FFMA.FTZ R48, R65, UR39, -R3 ;  /* 0x0000002741307c23 */ /* 0x000fc60008010803 */
[----:B------:R-:W-:Y:S02]  /*e570*/  FMNMX.FTZ R37, R47, R4, !PT ;  /* 0x000000042f257209 */ /* 0x000fe40007810000 */
[----:B------:R-:W-:Y:S02]  /*e580*/  MUFU.EX2 R33, R40 ;  /* 0x0000002800217308 */ /* 0x000fe40000000800 */
[----:B------:R-:W-:-:S04]  /*e590*/  FMNMX.FTZ R4, R50, R37, !PT ;  /* 0x0000002532047209 */ /* 0x000fc80007810000 */
[----:B------:R-:W-:Y:S02]  /*e5a0*/  FMNMX.FTZ R37, R51, R4, !PT ;  /* 0x0000000433257209 */ /* 0x000fe40007810000 */
[----:B------:R-:W0:Y:S02]  /*e5b0*/  MUFU.EX2 R11, R11 ;  /* 0x0000000b000b7308 */ /* 0x000e240000000800 */
[----:B------:R-:W-:-:S04]  /*e5c0*/  FMNMX.FTZ R4, R54, R37, !PT ;  /* 0x0000002536047209 */ /* 0x000fc80007810000 */
[----:B------:R-:W-:Y:S02]  /*e5d0*/  FMNMX.FTZ R37, R55, R4, !PT ;  /* 0x0000000437257209 */ /* 0x000fe40007810000 */
[----:B------:R-:W3:Y:S02]  /*e5e0*/  MUFU.EX2 R21, R21 ;  /* 0x0000001500157308 */ /* 0x000ee40000000800 */
[----:B------:R-:W-:-:S04]  /*e5f0*/  FMNMX.FTZ R4, R58, R37, !PT ;  /* 0x000000253a047209 */ /* 0x000fc80007810000 */
[----:B------:R-:W-:Y:S02]  /*e600*/  FMNMX.FTZ R37, R59, R4, !PT ;  /* 0x000000043b257209 */ /* 0x000fe40007810000 */
[----:B------:R-:W4:Y:S02]  /*e610*/  MUFU.EX2 R28, R28 ;  /* 0x0000001c001c7308 */ /* 0x000f240000000800 */
[----:B------:R-:W-:-:S04]  /*e620*/  FMNMX.FTZ R4, R62, R37, !PT ;  /* 0x000000253e047209 */ /* 0x000fc80007810000 */
        /* <DEDUP_REMOVED lines=20> */
[--C-:B-----5:R-:W-:Y:S01]  /*e770*/  FFMA.FTZ R56, R72, UR39, -R3.reuse ;  /* 0x0000002748387c23 */ /* 0x120fe20008010803 */
[----:B------:R-:W-:Y:S02]  /*e780*/  FFMA.FTZ R7, R81, UR39, -R3 ;  /* 0x0000002751077c23 */ /* 0x000fe40008010803 */
[----:B------:R-:W-:-:S03]  /*e790*/  FMNMX.FTZ R6, R87, R6, !PT ;  /* 0x0000000657067209 */ /* 0x000fc60007810000 */
[----:B------:R-:W-:Y:S02]  /*e7a0*/  MUFU.EX2 R4, R4 ;  /* 0x0000000400047308 */ /* 0x000fe40000000800 */
[----:B------:R-:W5:Y:S06]  /*e7b0*/  SHFL.BFLY PT, R5, R6, 0x2, 0x1f ;  /* 0x0c401f0006057f89 */ /* 0x000f6c00000e0000 */
[----:B------:R-:W-:Y:S08]  /*e7c0*/  MUFU.EX2 R8, R8 ;  /* 0x0000000800087308 */ /* 0x000ff00000000800 */
[----:B------:R-:W-:Y:S08]  /*e7d0*/  MUFU.EX2 R20, R20 ;  /* 0x0000001400147308 */ /* 0x000ff00000000800 */
[----:B------:R-:W-:Y:S01]  /*e7e0*/  MUFU.EX2 R52, R52 ;  /* 0x0000003400347308 */ /* 0x000fe20000000800 */
[----:B-----5:R-:W-:Y:S01]  /*e7f0*/  FMNMX.FTZ R40, R6, R5, !PT ;  /* 0x0000000506287209 */ /* 0x020fe20007810000 */
[----:B------:R-:W-:-:S04]  /*e800*/  FFMA.FTZ R5, R80, UR39, -R3 ;  /* 0x0000002750057c23 */ /* 0x000fc80008010803 */
[----:B------:R-:W5:Y:S02]  /*e810*/  SHFL.BFLY PT, R65, R40, 0x1, 0x1f ;  /* 0x0c201f0028417f89 */ /* 0x000f6400000e0000 */
[----:B------:R-:W-:Y:S08]  /*e820*/  MUFU.EX2 R83, R83 ;  /* 0x0000005300537308 */ /* 0x000ff00000000800 */
[----:B------:R-:W-:Y:S08]  /*e830*/  MUFU.EX2 R61, R61 ;  /* 0x0000003d003d7308 */ /* 0x000ff00000000800 */
[----:B------:R-:W-:Y:S01]  /*e840*/  MUFU.EX2 R41, R41 ;  /* 0x0000002900297308 */ /* 0x000fe20000000800 */
[----:B-----5:R-:W-:-:S07]  /*e850*/  FMNMX.FTZ R6, R40, R65, !PT ;  /* 0x0000004128067209 */ /* 0x020fce0007810000 */
[----:B------:R-:W-:Y:S01]  /*e860*/  MUFU.EX2 R48, R48 ;  /* 0x0000003000307308 */ /* 0x000fe20000000800 */
[--C-:B------:R-:W-:Y:S01]  /*e870*/  FFMA.FTZ R40, R84, UR39, -R3.reuse ;  /* 0x0000002754287c23 */ /* 0x100fe20008010803 */
[----:B------:R-:W-:Y:S01]  /*e880*/  FFMA.FTZ R3, R85, UR39, -R3 ;  /* 0x0000002755037c23 */ /* 0x000fe20008010803 */
[C---:B------:R-:W-:Y:S01]  /*e890*/  FSETP.NEU.FTZ.AND P3, PT, R6.reuse, -INF , PT ;  /* 0xff8000000600780b */ /* 0x040fe20003f7d000 */
[----:B------:R-:W-:-:S04]  /*e8a0*/  FMUL.FTZ R77, R6, UR39 ;  /* 0x00000027064d7c20 */ /* 0x000fc80008410000 */
[----:B------:R-:W-:Y:S01]  /*e8b0*/  MUFU.EX2 R49, R49 ;  /* 0x0000003100317308 */ /* 0x000fe20000000800 */
[----:B------:R-:W-:-:S05]  /*e8c0*/  FSEL R77, R77, RZ, P3 ;  /* 0x000000ff4d4d7208 */ /* 0x000fca0001800000 */
[--C-:B------:R-:W-:Y:S01]  /*e8d0*/  FFMA.FTZ R65, R26, UR39, -R77.reuse ;  /* 0x000000271a417c23 */ /* 0x100fe2000801084d */
[--C-:B------:R-:W-:Y:S01]  /*e8e0*/  FFMA.FTZ R27, R27, UR39, -R77.reuse ;  /* 0x000000271b1b7c23 */ /* 0x100fe2000801084d */
[--C-:B------:R-:W-:Y:S01]  /*e8f0*/  FFMA.FTZ R68, R30, UR39, -R77.reuse ;  /* 0x000000271e447c23 */ /* 0x100fe2000801084d */
[----:B------:R-:W-:Y:S01]  /*e900*/  FFMA.FTZ R31, R31, UR39, -R77 ;  /* 0x000000271f1f7c23 */ /* 0x000fe2000801084d */
[----:B-1----:R-:W-:Y:S01]  /*e910*/  FADD.FTZ R26, R24, R9 ;  /* 0x00000009181a7221 */ /* 0x002fe20000010000 */
[--C-:B------:R-:W-:Y:S01]  /*e920*/  FFMA.FTZ R69, R34, UR39, -R77.reuse ;  /* 0x0000002722457c23 */ /* 0x100fe2000801084d */
[----:B------:R-:W-:Y:S01]  /*e930*/  MUFU.EX2 R65, R65 ;  /* 0x0000004100417308 */ /* 0x000fe20000000800 */
[--C-:B------:R-:W-:Y:S01]  /*e940*/  FFMA.FTZ R76, R43, UR39, -R77.reuse ;  /* 0x000000272b4c7c23 */ /* 0x100fe2000801084d */
[----:B0-----:R-:W-:Y:S01]  /*e950*/  FADD.FTZ R26, R11, R26 ;  /* 0x0000001a0b1a7221 */ /* 0x001fe20000010000 */
[--C-:B------:R-:W-:Y:S01]  /*e960*/  FFMA.FTZ R43, R54, UR39, -R77.reuse ;  /* 0x00000027362b7c23 */ /* 0x100fe2000801084d */
[--C-:B------:R-:W-:Y:S01]  /*e970*/  FFMA.FTZ R35, R35, UR39, -R77.reuse ;  /* 0x0000002723237c23 */ /* 0x100fe2000801084d */
[--C-:B------:R-:W-:Y:S01]  /*e980*/  FFMA.FTZ R54, R63, UR39, -R77.reuse ;  /* 0x000000273f367c23 */ /* 0x100fe2000801084d */
[----:B---3--:R-:W-:Y:S01]  /*e990*/  FADD.FTZ R63, R21, R26 ;  /* 0x0000001a153f7221 */ /* 0x008fe20000010000 */
[----:B------:R-:W-:Y:S01]  /*e9a0*/  F2FP.BF16.F32.PACK_AB R24, R9, R24 ;  /* 0x000000180918723e */ /* 0x000fe200000010ff */
[----:B------:R-:W0:Y:S01]  /*e9b0*/  MUFU.EX2 R27, R27 ;  /* 0x0000001b001b7308 */ /* 0x000e220000000800 */
[----:B------:R-:W-:Y:S01]  /*e9c0*/  FFMA.FTZ R38, R38, UR39, -R77 ;  /* 0x0000002726267c23 */ /* 0x000fe2000801084d */
[----:B----4-:R-:W-:Y:S01]  /*e9d0*/  FADD.FTZ R26, R28, R63 ;  /* 0x0000003f1c1a7221 */ /* 0x010fe20000010000 */
[--C-:B------:R-:W-:Y:S01]  /*e9e0*/  FFMA.FTZ R72, R39, UR39, -R77.reuse ;  /* 0x0000002727487c23 */ /* 0x100fe2000801084d */
[--C-:B------:R-:W-:Y:S01]  /*e9f0*/  FFMA.FTZ R73, R42, UR39, -R77.reuse ;  /* 0x000000272a497c23 */ /* 0x100fe2000801084d */
[--C-:B------:R-:W-:Y:S01]  /*ea00*/  FFMA.FTZ R80, R46, UR39, -R77.reuse ;  /* 0x000000272e507c23 */ /* 0x100fe2000801084d */
[----:B------:R-:W-:Y:S01]  /*ea10*/  FADD.FTZ R30, R25, R26 ;  /* 0x0000001a191e7221 */ /* 0x000fe20000010000 */
[--C-:B------:R-:W-:Y:S01]  /*ea20*/  FFMA.FTZ R81, R47, UR39, -R77.reuse ;  /* 0x000000272f517c23 */ /* 0x100fe2000801084d */
[----:B------:R-:W1:Y:S01]  /*ea30*/  MUFU.EX2 R68, R68 ;  /* 0x0000004400447308 */ /* 0x000e620000000800 */
[--C-:B------:R-:W-:Y:S01]  /*ea40*/  FFMA.FTZ R39, R50, UR39, -R77.reuse ;  /* 0x0000002732277c23 */ /* 0x100fe2000801084d */
[--C-:B------:R-:W-:Y:S01]  /*ea50*/  FFMA.FTZ R42, R51, UR39, -R77.reuse ;  /* 0x00000027332a7c23 */ /* 0x100fe2000801084d */
[--C-:B------:R-:W-:Y:S01]  /*ea60*/  FFMA.FTZ R51, R62, UR39, -R77.reuse ;  /* 0x000000273e337c23 */ /* 0x100fe2000801084d */
[--C-:B------:R-:W-:Y:S01]  /*ea70*/  FFMA.FTZ R46, R55, UR39, -R77.reuse ;  /* 0x00000027372e7c23 */ /* 0x100fe2000801084d */
[--C-:B------:R-:W-:Y:S01]  /*ea80*/  FFMA.FTZ R47, R58, UR39, -R77.reuse ;  /* 0x000000273a2f7c23 */ /* 0x100fe2000801084d */
[----:B------:R-:W-:Y:S01]  /*ea90*/  F2FP.BF16.F32.PACK_AB R28, R25, R28 ;  /* 0x0000001c191c723e */ /* 0x000fe200000010ff */
[----:B------:R-:W-:Y:S01]  /*eaa0*/  FFMA.FTZ R50, R59, UR39, -R77 ;  /* 0x000000273b327c23 */ /* 0x000fe2000801084d */
[----:B------:R-:W3:Y:S01]  /*eab0*/  MUFU.EX2 R31, R31 ;  /* 0x0000001f001f7308 */ /* 0x000ee20000000800 */
[----:B0-----:R-:W-:Y:S01]  /*eac0*/  FADD.FTZ R63, R65, R27 ;  /* 0x0000001b413f7221 */ /* 0x001fe20000010000 */
[----:B------:R-:W-:Y:S01]  /*ead0*/  F2FP.BF16.F32.PACK_AB R25, R27, R65 ;  /* 0x000000411b19723e */ /* 0x000fe200000010ff */
[--C-:B------:R-:W-:Y:S01]  /*eae0*/  FFMA.FTZ R55, R66, UR39, -R77.reuse ;  /* 0x0000002742377c23 */ /* 0x100fe2000801084d */
[--C-:B------:R-:W-:Y:S01]  /*eaf0*/  FFMA.FTZ R58, R67, UR39, -R77.reuse ;  /* 0x00000027433a7c23 */ /* 0x100fe2000801084d */
[--C-:B------:R-:W-:Y:S01]  /*eb00*/  FFMA.FTZ R59, R70, UR39, -R77.reuse ;  /* 0x00000027463b7c23 */ /* 0x100fe2000801084d */
[--C-:B------:R-:W-:Y:S01]  /*eb10*/  FFMA.FTZ R71, R71, UR39, -R77.reuse ;  /* 0x0000002747477c23 */ /* 0x100fe2000801084d */
[----:B------:R-:W-:Y:S01]  /*eb20*/  FFMA.FTZ R74, R74, UR39, -R77 ;  /* 0x000000274a4a7c23 */ /* 0x000fe2000801084d */
[----:B------:R-:W0:Y:S01]  /*eb30*/  MUFU.EX2 R69, R69 ;  /* 0x0000004500457308 */ /* 0x000e220000000800 */
[----:B-1----:R-:W-:Y:S01]  /*eb40*/  FADD.FTZ R26, R68, R63 ;  /* 0x0000003f441a7221 */ /* 0x002fe20000010000 */
[----:B------:R-:W-:Y:S01]  /*eb50*/  FADD.FTZ R63, R29, R30 ;  /* 0x0000001e1d3f7221 */ /* 0x000fe20000010000 */
[--C-:B------:R-:W-:Y:S01]  /*eb60*/  FFMA.FTZ R75, R75, UR39, -R77.reuse ;  /* 0x000000274b4b7c23 */ /* 0x100fe2000801084d */
[--C-:B------:R-:W-:Y:S01]  /*eb70*/  FFMA.FTZ R78, R78, UR39, -R77.reuse ;  /* 0x000000274e4e7c23 */ /* 0x100fe2000801084d */
[----:B------:R-:W-:Y:S01]  /*eb80*/  FFMA.FTZ R79, R79, UR39, -R77 ;  /* 0x000000274f4f7c23 */ /* 0x000fe2000801084d */
[----:B------:R-:W-:Y:S01]  /*eb90*/  FADD.FTZ R30, R32, R63 ;  /* 0x0000003f201e7221 */ /* 0x000fe20000010000 */
[--C-:B------:R-:W-:Y:S01]  /*eba0*/  FFMA.FTZ R82, R82, UR39, -R77.reuse ;  /* 0x0000002752527c23 */ /* 0x100fe2000801084d */
[----:B------:R-:W1:Y:S01]  /*ebb0*/  MUFU.EX2 R35, R35 ;  /* 0x0000002300237308 */ /* 0x000e620000000800 */
[----:B---3--:R-:W-:Y:S01]  /*ebc0*/  FADD.FTZ R26, R31, R26 ;  /* 0x0000001a1f1a7221 */ /* 0x008fe20000010000 */
[----:B------:R-:W-:Y:S01]  /*ebd0*/  FADD.FTZ R30, R33, R30 ;  /* 0x0000001e211e7221 */ /* 0x000fe20000010000 */
[----:B------:R-:W-:Y:S01]  /*ebe0*/  F2FP.BF16.F32.PACK_AB R27, R31, R68 ;  /* 0x000000441f1b723e */ /* 0x000fe200000010ff */
[--C-:B------:R-:W-:Y:S01]  /*ebf0*/  FFMA.FTZ R90, R90, UR39, -R77.reuse ;  /* 0x000000275a5a7c23 */ /* 0x100fe2000801084d */
[--C-:B------:R-:W-:Y:S01]  /*ec00*/  FFMA.FTZ R86, R86, UR39, -R77.reuse ;  /* 0x0000002756567c23 */ /* 0x100fe2000801084d */
[----:B------:R-:W-:-:S02]  /*ec10*/  FFMA.FTZ R77, R87, UR39, -R77 ;  /* 0x00000027574d7c23 */ /* 0x000fc4000801084d */
[----:B------:R-:W3:Y:S01]  /*ec20*/  MUFU.EX2 R38, R38 ;  /* 0x0000002600267308 */ /* 0x000ee20000000800 */
[----:B0-----:R-:W-:-:S07]  /*ec30*/  FADD.FTZ R26, R69, R26 ;  /* 0x0000001a451a7221 */ /* 0x001fce0000010000 */
[----:B------:R-:W0:Y:S01]  /*ec40*/  MUFU.EX2 R72, R72 ;  /* 0x0000004800487308 */ /* 0x000e220000000800 */
[----:B-1----:R-:W-:Y:S01]  /*ec50*/  FADD.FTZ R9, R35, R26 ;  /* 0x0000001a23097221 */ /* 0x002fe20000010000 */
[----:B------:R-:W-:Y:S01]  /*ec60*/  F2FP.BF16.F32.PACK_AB R26, R21, R11 ;  /* 0x0000000b151a723e */ /* 0x000fe200000010ff */
[----:B------:R-:W-:Y:S01]  /*ec70*/  FADD.FTZ R21, R89, R30 ;  /* 0x0000001e59157221 */ /* 0x000fe20000010000 */
[----:B------:R-:W-:Y:S02]  /*ec80*/  F2FP.BF16.F32.PACK_AB R30, R32, R29 ;  /* 0x0000001d201e723e */ /* 0x000fe400000010ff */
[----:B------:R-:W-:Y:S01]  /*ec90*/  F2FP.BF16.F32.PACK_AB R29, R35, R69 ;  /* 0x00000045231d723e */ /* 0x000fe200000010ff */
[----:B------:R-:W-:Y:S01]  /*eca0*/  FADD.FTZ R34, R44, R21 ;  /* 0x000000152c227221 */ /* 0x000fe20000010000 */
[----:B------:R-:W1:Y:S01]  /*ecb0*/  MUFU.EX2 R73, R73 ;  /* 0x0000004900497308 */ /* 0x000e620000000800 */
[----:B---3--:R-:W-:Y:S01]  /*ecc0*/  FADD.FTZ R11, R38, R9 ;  /* 0x00000009260b7221 */ /* 0x008fe20000010000 */
[----:B------:R-:W-:Y:S01]  /*ecd0*/  STSM.16.M88.4 [R140+0x21800], R24 ;  /* 0x021800188c007844 */ /* 0x000fe20000000200 */
[C---:B------:R-:W-:Y:S01]  /*ece0*/  FADD.FTZ R21, R45.reuse, R34 ;  /* 0x000000222d157221 */ /* 0x040fe20000010000 */
[----:B------:R-:W-:-:S02]  /*ecf0*/  F2FP.BF16.F32.PACK_AB R34, R45, R44 ;  /* 0x0000002c2d22723e */ /* 0x000fc400000010ff */
[----:B------:R-:W3:Y:S01]  /*ed00*/  LDL R45, [R1+0x24] ;  /* 0x00002400012d7983 */ /* 0x000ee20000100800 */
[----:B------:R-:W-:Y:S01]  /*ed10*/  FADD.FTZ R21, R36, R21 ;  /* 0x0000001524157221 */ /* 0x000fe20000010000 */
[----:B------:R-:W4:Y:S01]  /*ed20*/  MUFU.EX2 R76, R76 ;  /* 0x0000004c004c7308 */ /* 0x000f220000000800 */
[C---:B0-----:R-:W-:Y:S01]  /*ed30*/  FADD.FTZ R62, R72.reuse, R11 ;  /* 0x0000000b483e7221 */ /* 0x041fe20000010000 */
[----:B------:R-:W-:Y:S01]  /*ed40*/  F2FP.BF16.F32.PACK_AB R31, R72, R38 ;  /* 0x00000026481f723e */ /* 0x000fe200000010ff */
[----:B------:R-:W-:Y:S01]  /*ed50*/  FADD.FTZ R21, R4, R21 ;  /* 0x0000001504157221 */ /* 0x000fe20000010000 */
[----:B------:R-:W-:-:S03]  /*ed60*/  F2FP.BF16.F32.PACK_AB R32, R89, R33 ;  /* 0x000000215920723e */ /* 0x000fc600000010ff */
[----:B------:R-:W-:Y:S01]  /*ed70*/  FADD.FTZ R21, R8, R21 ;  /* 0x0000001508157221 */ /* 0x000fe20000010000 */
[----:B------:R-:W0:Y:S01]  /*ed80*/  MUFU.EX2 R80, R80 ;  /* 0x0000005000507308 */ /* 0x000e220000000800 */
[----:B-1----:R-:W-:-:S07]  /*ed90*/  FADD.FTZ R11, R73, R62 ;  /* 0x0000003e490b7221 */ /* 0x002fce0000010000 */
[----:B------:R-:W1:Y:S01]  /*eda0*/  MUFU.EX2 R81, R81 ;  /* 0x0000005100517308 */ /* 0x000e620000000800 */
[----:B----4-:R-:W-:Y:S01]  /*edb0*/  FADD.FTZ R11, R76, R11 ;  /* 0x0000000b4c0b7221 */ /* 0x010fe20000010000 */
[----:B------:R-:W-:-:S06]  /*edc0*/  FADD.FTZ R38, R20, R21 ;  /* 0x0000001514267221 */ /* 0x000fcc0000010000 */
[----:B------:R-:W4:Y:S01]  /*edd0*/  MUFU.EX2 R39, R39 ;  /* 0x0000002700277308 */ /* 0x000f220000000800 */
[----:B0-----:R-:W-:Y:S01]  /*ede0*/  FADD.FTZ R44, R80, R11 ;  /* 0x0000000b502c7221 */ /* 0x001fe20000010000 */
[----:B------:R-:W-:-:S06]  /*edf0*/  FADD.FTZ R21, R37, R38 ;  /* 0x0000002625157221 */ /* 0x000fcc0000010000 */
[----:B------:R-:W0:Y:S01]  /*ee00*/  MUFU.EX2 R42, R42 ;  /* 0x0000002a002a7308 */ /* 0x000e220000000800 */
[----:B-1----:R-:W-:-:S07]  /*ee10*/  FADD.FTZ R44, R81, R44 ;  /* 0x0000002c512c7221 */ /* 0x002fce0000010000 */
[----:B------:R-:W1:Y:S01]  /*ee20*/  MUFU.EX2 R43, R43 ;  /* 0x0000002b002b7308 */ /* 0x000e620000000800 */
[----:B----4-:R-:W-:-:S07]  /*ee30*/  FADD.FTZ R11, R39, R44 ;  /* 0x0000002c270b7221 */ /* 0x010fce0000010000 */
[----:B------:R-:W4:Y:S01]  /*ee40*/  MUFU.EX2 R46, R46 ;  /* 0x0000002e002e7308 */ /* 0x000f220000000800 */
[----:B0-----:R-:W-:-:S07]  /*ee50*/  FADD.FTZ R38, R42, R11 ;  /* 0x0000000b2a267221 */ /* 0x001fce0000010000 */
[----:B------:R-:W0:Y:S01]  /*ee60*/  MUFU.EX2 R47, R47 ;  /* 0x0000002f002f7308 */ /* 0x000e220000000800 */
[----:B------:R-:W-:Y:S01]  /*ee70*/  FADD.FTZ R44, R52, R21 ;  /* 0x00000015342c7221 */ /* 0x000fe20000010000 */
[----:B-1----:R-:W-:-:S06]  /*ee80*/  FADD.FTZ R11, R43, R38 ;  /* 0x000000262b0b7221 */ /* 0x002fcc0000010000 */
[----:B------:R-:W1:Y:S01]  /*ee90*/  MUFU.EX2 R50, R50 ;  /* 0x0000003200327308 */ /* 0x000e620000000800 */
[----:B------:R-:W-:Y:S01]  /*eea0*/  FADD.FTZ R44, R83, R44 ;  /* 0x0000002c532c7221 */ /* 0x000fe20000010000 */
[----:B------:R-:W-:Y:S01]  /*eeb0*/  F2FP.BF16.F32.PACK_AB R36, R4, R36 ;  /* 0x000000240424723e */ /* 0x000fe200000010ff */
[----:B----4-:R-:W-:Y:S01]  /*eec0*/  FADD.FTZ R4, R46, R11 ;  /* 0x0000000b2e047221 */ /* 0x010fe20000010000 */
[----:B--2---:R2:W-:Y:S04]  /*eed0*/  STSM.16.M88.4 [R92], R28 ;  /* 0x0000001c5c007844 */ /* 0x0045e80000000200 */
[----:B------:R-:W4:Y:S01]  /*eee0*/  MUFU.EX2 R51, R51 ;  /* 0x0000003300337308 */ /* 0x000f220000000800 */
[----:B------:R-:W-:Y:S01]  /*eef0*/  FADD.FTZ R44, R61, R44 ;  /* 0x0000002c3d2c7221 */ /* 0x000fe20000010000 */
[----:B0-----:R-:W-:-:S06]  /*ef00*/  FADD.FTZ R11, R47, R4 ;  /* 0x000000042f0b7221 */ /* 0x001fcc0000010000 */
[----:B------:R-:W0:Y:S01]  /*ef10*/  MUFU.EX2 R54, R54 ;  /* 0x0000003600367308 */ /* 0x000e220000000800 */
[----:B------:R-:W-:Y:S01]  /*ef20*/  FADD.FTZ R21, R41, R44 ;  /* 0x0000002c29157221 */ /* 0x000fe20000010000 */
[----:B-1----:R-:W-:-:S06]  /*ef30*/  FADD.FTZ R4, R50, R11 ;  /* 0x0000000b32047221 */ /* 0x002fcc0000010000 */
[----:B------:R-:W2:Y:S01]  /*ef40*/  MUFU.EX2 R53, R53 ;  /* 0x0000003500357308 */ /* 0x000ea20000000800 */
[----:B------:R-:W-:-:S07]  /*ef50*/  F2FP.BF16.F32.PACK_AB R38, R20, R8 ;  /* 0x000000081426723e */ /* 0x000fce00000010ff */
[----:B------:R-:W1:Y:S01]  /*ef60*/  MUFU.EX2 R55, R55 ;  /* 0x0000003700377308 */ /* 0x000e620000000800 */
[----:B------:R-:W-:Y:S01]  /*ef70*/  FADD.FTZ R8, R48, R21 ;  /* 0x0000001530087221 */ /* 0x000fe20000010000 */
[----:B----4-:R-:W-:-:S06]  /*ef80*/  FADD.FTZ R21, R51, R4 ;  /* 0x0000000433157221 */ /* 0x010fcc0000010000 */
[----:B------:R-:W4:Y:S08]  /*ef90*/  MUFU.EX2 R56, R56 ;  /* 0x0000003800387308 */ /* 0x000f300000000800 */
[----:B------:R-:W5:Y:S01]  /*efa0*/  MUFU.EX2 R58, R58 ;  /* 0x0000003a003a7308 */ /* 0x000f620000000800 */
[----:B------:R-:W-:Y:S01]  /*efb0*/  FADD.FTZ R8, R49, R8 ;  /* 0x0000000831087221 */ /* 0x000fe20000010000 */
[----:B0-----:R-:W-:-:S06]  /*efc0*/  FADD.FTZ R4, R54, R21 ;  /* 0x0000001536047221 */ /* 0x001fcc0000010000 */
[----:B------:R-:W0:Y:S08]  /*efd0*/  MUFU.EX2 R57, R57 ;  /* 0x0000003900397308 */ /* 0x000e300000000800 */
[----:B------:R-:W0:Y:S01]  /*efe0*/  MUFU.EX2 R59, R59 ;  /* 0x0000003b003b7308 */ /* 0x000e220000000800 */
[----:B--2---:R-:W-:Y:S01]  /*eff0*/  FADD.FTZ R29, R53, R8 ;  /* 0x00000008351d7221 */ /* 0x004fe20000010000 */
[----:B-1----:R-:W-:-:S06]  /*f000*/  FADD.FTZ R21, R55, R4 ;  /* 0x0000000437157221 */ /* 0x002fcc0000010000 */
[----:B------:R-:W1:Y:S08]  /*f010*/  MUFU.EX2 R60, R60 ;  /* 0x0000003c003c7308 */ /* 0x000e700000000800 */
[----:B------:R-:W2:Y:S01]  /*f020*/  MUFU.EX2 R9, R71 ;  /* 0x0000004700097308 */ /* 0x000ea20000000800 */
[----:B----4-:R-:W-:Y:S01]  /*f030*/  FADD.FTZ R8, R56, R29 ;  /* 0x0000001d38087221 */ /* 0x010fe20000010000 */
[----:B-----5:R-:W-:-:S06]  /*f040*/  FADD.FTZ R4, R58, R21 ;  /* 0x000000153a047221 */ /* 0x020fcc0000010000 */
[----:B------:R-:W4:Y:S01]  /*f050*/  MUFU.EX2 R64, R64 ;  /* 0x0000004000407308 */ /* 0x000f220000000800 */
[----:B------:R-:W-:-:S07]  /*f060*/  F2FP.BF16.F32.PACK_AB R24, R52, R37 ;  /* 0x000000253418723e */ /* 0x000fce00000010ff */
[----:B------:R-:W5:Y:S01]  /*f070*/  MUFU.EX2 R74, R74 ;  /* 0x0000004a004a7308 */ /* 0x000f620000000800 */
[----:B0-----:R-:W-:Y:S01]  /*f080*/  FADD.FTZ R21, R57, R8 ;  /* 0x0000000839157221 */ /* 0x001fe20000010000 */
[----:B------:R-:W-:Y:S02]  /*f090*/  F2FP.BF16.F32.PACK_AB R33, R76, R73 ;  /* 0x000000494c21723e */ /* 0x000fe400000010ff */
[----:B------:R-:W-:-:S04]  /*f0a0*/  F2FP.BF16.F32.PACK_AB R35, R81, R80 ;  /* 0x000000505123723e */ /* 0x000fc800000010ff */
[----:B------:R-:W0:Y:S08]  /*f0b0*/  MUFU.EX2 R75, R75 ;  /* 0x0000004b004b7308 */ /* 0x000e300000000800 */
[----:B------:R-:W-:Y:S08]  /*f0c0*/  MUFU.EX2 R78, R78 ;  /* 0x0000004e004e7308 */ /* 0x000ff00000000800 */
[----:B------:R-:W0:Y:S01]  /*f0d0*/  MUFU.EX2 R79, R79 ;  /* 0x0000004f004f7308 */ /* 0x000e220000000800 */
[----:B------:R-:W-:-:S07]  /*f0e0*/  F2FP.BF16.F32.PACK_AB R37, R42, R39 ;  /* 0x000000272a25723e */ /* 0x000fce00000010ff */
[----:B------:R-:W-:Y:S01]  /*f0f0*/  MUFU.EX2 R5, R5 ;  /* 0x0000000500057308 */ /* 0x000fe20000000800 */
[----:B------:R-:W-:-:S07]  /*f100*/  FADD.FTZ R4, R59, R4 ;  /* 0x000000043b047221 */ /* 0x000fce0000010000 */
[----:B------:R-:W0:Y:S08]  /*f110*/  MUFU.EX2 R7, R7 ;  /* 0x0000000700077308 */ /* 0x000e300000000800 */
[----:B------:R-:W-:Y:S08]  /*f120*/  MUFU.EX2 R40, R40 ;  /* 0x0000002800287308 */ /* 0x000ff00000000800 */
[----:B------:R-:W0:Y:S08]  /*f130*/  MUFU.EX2 R3, R3 ;  /* 0x0000000300037308 */ /* 0x000e300000000800 */
[----:B------:R-:W-:Y:S08]  /*f140*/  MUFU.EX2 R82, R82 ;  /* 0x0000005200527308 */ /* 0x000ff00000000800 */
[----:B------:R-:W0:Y:S08]  /*f150*/  MUFU.EX2 R11, R90 ;  /* 0x0000005a000b7308 */ /* 0x000e300000000800 */
[----:B------:R-:W-:Y:S08]  /*f160*/  MUFU.EX2 R86, R86 ;  /* 0x0000005600567308 */ /* 0x000ff00000000800 */
[----:B------:R-:W0:Y:S01]  /*f170*/  MUFU.EX2 R77, R77 ;  /* 0x0000004d004d7308 */ /* 0x000e220000000800 */
[----:B------:R-:W-:Y:S01]  /*f180*/  F2FP.BF16.F32.PACK_AB R39, R46, R43 ;  /* 0x0000002b2e27723e */ /* 0x000fe200000010ff */
[----:B-1----:R-:W-:Y:S01]  /*f190*/  FADD.FTZ R29, R60, R21 ;  /* 0x000000153c1d7221 */ /* 0x002fe20000010000 */
[----:B------:R-:W-:-:S02]  /*f1a0*/  F2FP.BF16.F32.PACK_AB R26, R61, R83 ;  /* 0x000000533d1a723e */ /* 0x000fc400000010ff */
[----:B------:R-:W-:Y:S02]  /*f1b0*/  F2FP.BF16.F32.PACK_AB R25, R50, R47 ;  /* 0x0000002f3219723e */ /* 0x000fe400000010ff */
[----:B------:R-:W-:Y:S01]  /*f1c0*/  F2FP.BF16.F32.PACK_AB R27, R54, R51 ;  /* 0x00000033361b723e */ /* 0x000fe200000010ff */
[----:B--2---:R-:W-:Y:S01]  /*f1d0*/  FADD.FTZ R21, R9, R4 ;  /* 0x0000000409157221 */ /* 0x004fe20000010000 */
[----:B------:R1:W-:Y:S01]  /*f1e0*/  STSM.16.M88.4 [R142], R32 ;  /* 0x000000208e007844 */ /* 0x0003e20000000200 */
[----:B------:R-:W2:Y:S01]  /*f1f0*/  @P2 LDC R20, c[0x0][0x44c] ;  /* 0x00011300ff142b82 */ /* 0x000ea20000000800 */
[----:B----4-:R-:W-:Y:S02]  /*f200*/  FADD.FTZ R8, R64, R29 ;  /* 0x0000001d40087221 */ /* 0x010fe40000010000 */
[----:B------:R-:W-:Y:S01]  /*f210*/  STSM.16.M88.4 [R141], R36 ;  /* 0x000000248d007844 */ /* 0x000fe20000000200 */
[----:B------:R-:W-:Y:S01]  /*f220*/  F2FP.BF16.F32.PACK_AB R28, R57, R56 ;  /* 0x00000038391c723e */ /* 0x000fe200000010ff */
[----:B-----5:R-:W-:-:S02]  /*f230*/  FADD.FTZ R4, R74, R21 ;  /* 0x000000154a047221 */ /* 0x020fc40000010000 */
[----:B------:R4:W-:Y:S01]  /*f240*/  STSM.16.M88.4 [R140+0x27800], R24 ;  /* 0x027800188c007844 */ /* 0x0009e20000000200 */
[----:B------:R-:W-:Y:S01]  /*f250*/  F2FP.BF16.F32.PACK_AB R30, R64, R60 ;  /* 0x0000003c401e723e */ /* 0x000fe200000010ff */
[----:B------:R-:W5:Y:S01]  /*f260*/  @P2 LDC R21, c[0x0][0x450] ;  /* 0x00011400ff152b82 */ /* 0x000f620000000800 */
[----:B0-----:R-:W-:Y:S02]  /*f270*/  F2FP.BF16.F32.PACK_AB R29, R75, R74 ;  /* 0x0000004a4b1d723e */ /* 0x001fe400000010ff */
[----:B------:R-:W-:Y:S02]  /*f280*/  F2FP.BF16.F32.PACK_AB R31, R79, R78 ;  /* 0x0000004e4f1f723e */ /* 0x000fe400000010ff */
[----:B-1----:R-:W-:Y:S02]  /*f290*/  F2FP.BF16.F32.PACK_AB R32, R7, R5 ;  /* 0x000000050720723e */ /* 0x002fe400000010ff */
[----:B------:R-:W-:Y:S02]  /*f2a0*/  F2FP.BF16.F32.PACK_AB R34, R3, R40 ;  /* 0x000000280322723e */ /* 0x000fe400000010ff */
[----:B------:R-:W-:-:S02]  /*f2b0*/  F2FP.BF16.F32.PACK_AB R33, R11, R82 ;  /* 0x000000520b21723e */ /* 0x000fc400000010ff */
[----:B------:R-:W-:Y:S02]  /*f2c0*/  F2FP.BF16.F32.PACK_AB R35, R77, R86 ;  /* 0x000000564d23723e */ /* 0x000fe400000010ff */
[----:B----4-:R-:W-:Y:S02]  /*f2d0*/  F2FP.BF16.F32.PACK_AB R24, R48, R41 ;  /* 0x000000293018723e */ /* 0x010fe400000010ff */
[----:B------:R-:W-:Y:S02]  /*f2e0*/  F2FP.BF16.F32.PACK_AB R26, R53, R49 ;  /* 0x00000031351a723e */ /* 0x000fe400000010ff */
[----:B------:R-:W-:Y:S02]  /*f2f0*/  F2FP.BF16.F32.PACK_AB R25, R58, R55 ;  /* 0x000000373a19723e */ /* 0x000fe400000010ff */
[----:B------:R-:W-:Y:S01]  /*f300*/  F2FP.BF16.F32.PACK_AB R27, R9, R59 ;  /* 0x0000003b091b723e */ /* 0x000fe200000010ff */
[----:B------:R-:W-:-:S04]  /*f310*/  FADD.FTZ R9, R75, R4 ;  /* 0x000000044b097221 */ /* 0x000fc80000010000 */
[----:B---3--:R0:W-:Y:S04]  /*f320*/  STSM.16.M88.4 [R45], R24 ;  /* 0x000000182d007844 */ /* 0x0081e80000000200 */
[----:B------:R0:W-:Y:S04]  /*f330*/  STSM.16.M88.4 [R142+0x6000], R28 ;  /* 0x0060001c8e007844 */ /* 0x0001e80000000200 */
[----:B------:R0:W-:Y:S01]  /*f340*/  STSM.16.M88.4 [R141+0x6000], R32 ;  /* 0x006000208d007844 */ /* 0x0001e20000000200 */
[----:B------:R1:W-:Y:S06]  /*f350*/  MEMBAR.ALL.CTA ;  /* 0x0000000000007992 */ /* 0x0003ec0000008000 */
[----:B-1----:R-:W1:Y:S01]  /*f360*/  FENCE.VIEW.ASYNC.S ;  /* 0x00000000000073c6 */ /* 0x002e620000000000 */
[----:B------:R-:W-:Y:S01]  /*f370*/  FADD.FTZ R4, R78, R9 ;  /* 0x000000094e047221 */ /* 0x000fe20000010000 */
[----:B------:R-:W-:Y:S01]  /*f380*/  FADD.FTZ R8, R5, R8 ;  /* 0x0000000805087221 */ /* 0x000fe20000010000 */
[----:B------:R-:W-:-:S02]  /*f390*/  PLOP3.LUT P3, PT, PT, PT, UP0, 0x40, 0x0 ;  /* 0x000000000000781c */ /* 0x000fc40003f6e808 */
[----:B------:R-:W-:Y:S01]  /*f3a0*/  FADD.FTZ R79, R79, R4 ;  /* 0x000000044f4f7221 */ /* 0x000fe20000010000 */
[----:B--2---:R-:W-:-:S04]  /*f3b0*/  @P2 IMAD.HI.U32 R20, R91, R20, RZ ;  /* 0x000000145b142227 */ /* 0x004fc800078e00ff */
[----:B------:R-:W-:Y:S01]  /*f3c0*/  FADD.FTZ R7, R7, R8 ;  /* 0x0000000807077221 */ /* 0x000fe20000010000 */
[----:B------:R-:W-:Y:S01]  /*f3d0*/  FADD.FTZ R82, R82, R79 ;  /* 0x0000004f52527221 */ /* 0x000fe20000010000 */
[----:B------:R-:W-:Y:S01]  /*f3e0*/  IMAD.MOV.U32 R8, RZ, RZ, R91 ;  /* 0x000000ffff087224 */ /* 0x000fe200078e005b */
[----:B-----5:R-:W-:Y:S02]  /*f3f0*/  @P2 SHF.R.U32.HI R8, RZ, R21, R20 ;  /* 0x00000015ff082219 */ /* 0x020fe40000011614 */
[----:B------:R-:W-:Y:S01]  /*f400*/  FADD.FTZ R11, R11, R82 ;  /* 0x000000520b0b7221 */ /* 0x000fe20000010000 */
[----:B------:R-:W-:Y:S02]  /*f410*/  FADD.FTZ R40, R40, R7 ;  /* 0x0000000728287221 */ /* 0x000fe40000010000 */
[----:B------:R-:W-:Y:S02]  /*f420*/  IMAD.IADD R113, R113, 0x1, R8 ;  /* 0x0000000171717824 */ /* 0x000fe400078e0208 */
[----:B------:R-:W-:Y:S01]  /*f430*/  FADD.FTZ R4, R86, R11 ;  /* 0x0000000b56047221 */ /* 0x000fe20000010000 */
[----:B------:R-:W-:Y:S01]  /*f440*/  FADD.FTZ R5, R3, R40 ;  /* 0x0000002803057221 */ /* 0x000fe20000010000 */
[----:B------:R-:W-:-:S02]  /*f450*/  VIADD R3, R88, 0xfffffffe ;  /* 0xfffffffe58037836 */ /* 0x000fc40000000000 */
[----:B------:R-:W-:Y:S01]  /*f460*/  FADD.FTZ R4, R77, R4 ;  /* 0x000000044d047221 */ /* 0x000fe20000010000 */
[----:B------:R-:W-:Y:S01]  /*f470*/  VIADD R7, R113, UR4 ;  /* 0x0000000471077c36 */ /* 0x000fe20008000000 */
[----:B-1----:R-:W-:Y:S01]  /*f480*/  NOP ;  /* 0x0000000000007918 */ /* 0x002fe20000000000 */
[----:B0-----:R-:W-:Y:S05]  /*f490*/  @P3 BRA `(.L_x_10868) ;  /* 0x0000000000543947 */ /* 0x001fea0003800000 */
[C---:B------:R-:W-:Y:S01]  /*f4a0*/  ISETP.GT.AND P3, PT, R113.reuse, RZ, PT ;  /* 0x000000ff7100720c */ /* 0x040fe20003f64270 */
[----:B------:R-:W-:Y:S01]  /*f4b0*/  BSSY B0, `(.L_x_10869) ;  /* 0x0000010000007945 */ /* 0x000fe20003800000 */
[----:B------:R-:W-:-:S11]  /*f4c0*/  VIADD R8, R113, 0xffffffff ;  /* 0xffffffff71087836 */ /* 0x000fd60000000000 */
[----:B------:R-:W-:Y:S05]  /*f4d0*/  @P3 BRA `(.L_x_10870) ;  /* 0x0000000000203947 */ /* 0x000fea0003800000 */
[----:B------:R-:W-:Y:S01]  /*f4e0*/  UISETP.NE.AND UP1, UPT, UR5, 0x1, UPT ;  /* 0x000000010500788c */ /* 0x000fe2000bf25270 */
[----:B------:R-:W-:-:S05]  /*f4f0*/  IMAD.MOV R8, RZ, RZ, -R113 ;  /* 0x000000ffff087224 */ /* 0x000fca00078e0a71 */
[----:B------:R-:W-:-:S05]  /*f500*/  PLOP3.LUT P3, PT, PT, PT, UP1, 0x80, 0x0 ;  /* 0x000000000000781c */ /* 0x000fca0003f6f018 */
[----:B------:R-:W-:-:S08]  /*f510*/  @UP1 ULDC.64 UR6, c[0x0][0x9e8] ;  /* 0x00027a0000061ab9 */ /* 0x000fd00000000a00 */
[----:B------:R-:W-:-:S05]  /*f520*/  @P3 IMAD.HI.U32 R9, R8, UR6, RZ ;  /* 0x0000000608093c27 */ /* 0x000fca000f8e00ff */
[----:B------:R-:W-:-:S04]  /*f530*/  @P3 SHF.R.U32.HI R8, RZ, UR7, R9 ;  /* 0x00000007ff083c19 */ /* 0x000fc80008011609 */
[----:B------:R-:W-:Y:S01]  /*f540*/  LOP3.LUT R8, RZ, R8, RZ, 0x33, !PT ;  /* 0x00000008ff087212 */ /* 0x000fe200078e33ff */
[----:B------:R-:W-:Y:S06]  /*f550*/  BRA `(.L_x_10871) ;  /* 0x0000000000147947 */ /* 0x000fec0003800000 */
.L_x_10870:
[----:B------:R-:W-:-:S06]  /*f560*/  UISETP.NE.AND UP1, UPT, UR5, 0x1, UPT ;  /* 0x000000010500788c */ /* 0x000fcc000bf25270 */
[----:B------:R-:W-:-:S05]  /*f570*/  PLOP3.LUT P3, PT, PT, PT, UP1, 0x80, 0x0 ;  /* 0x000000000000781c */ /* 0x000fca0003f6f018 */
[----:B------:R-:W-:-:S08]  /*f580*/  @UP1 ULDC.64 UR6, c[0x0][0x9e8] ;  /* 0x00027a0000061ab9 */ /* 0x000fd00000000a00 */
[----:B------:R-:W-:-:S05]  /*f590*/  @P3 IMAD.HI.U32 R9, R8, UR6, RZ ;  /* 0x0000000608093c27 */ /* 0x000fca000f8e00ff */
[----:B------:R-:W-:-:S07]  /*f5a0*/  @P3 SHF.R.U32.HI R8, RZ, UR7, R9 ;  /* 0x00000007ff083c19 */ /* 0x000fce0008011609 */
.L_x_10871:
[----:B------:R-:W-:Y:S05]  /*f5b0*/  BSYNC B0 ;  /* 0x0000000000007941 */ /* 0x000fea0003800000 */
.L_x_10869:
[----:B------:R-:W-:-:S04]  /*f5c0*/  IMAD.U32 R9, RZ, RZ, UR5 ;  /* 0x00000005ff097e24 */ /* 0x000fc8000f8e00ff */
[----:B------:R-:W-:-:S05]  /*f5d0*/  IMAD R8, R8, R9, UR5 ;  /* 0x0000000508087e24 */ /* 0x000fca000f8e0209 */
[----:B------:R-:W-:-:S07]  /*f5e0*/  VIMNMX R7, R7, R8, PT ;  /* 0x0000000807077248 */ /* 0x000fce0003fe0100 */
.L_x_10868:
[----:B------:R-:W2:Y:S01]  /*f5f0*/  LDL R9, [R1+0x48] ;  /* 0x0000480001097983 */ /* 0x000ea20000100800 */
        /* <DEDUP_REMOVED lines=36> */
[----:B--2---:R-:W-:-:S04]  /*f840*/  VIMNMX R9, R9, R8, !PT ;  /* 0x0000000809097248 */ /* 0x004fc80007fe0100 */
[----:B------:R-:W-:Y:S01]  /*f850*/  ISETP.GE.AND P3, PT, R3, R9, PT ;  /* 0x000000090300720c */ /* 0x000fe20003f66270 */
[----:B------:R0:W-:-:S12]  /*f860*/  STL [R1+0x18], R9 ;  /* 0x0000180901007387 */ /* 0x0001d80000100800 */
[----:B0-----:R-:W-:Y:S05]  /*f870*/  @!P3 BRA `(.L_x_10872) ;  /* 0x000000340004b947 */ /* 0x001fea0003800000 */
[----:B------:R-:W-:-:S07]  /*f880*/  IMAD.MOV.U32 R135, RZ, RZ, RZ ;  /* 0x000000ffff877224 */ /* 0x000fce00078e00ff */
.L_x_10890:
        /* <DEDUP_REMOVED lines=10> */
.L_x_10874:
[----:B------:R-:W-:Y:S01]  /*f930*/  IMAD R9, R20, 0x8, R2 ;  /* 0x0000000814097824 */ /* 0x000fe200078e0202 */
[----:B------:R-:W-:-:S04]  /*f940*/  SHF.L.U32 R8, R7, 0x1f, RZ ;  /* 0x0000001f07087819 */ /* 0x000fc800000006ff */
[----:B------:R0:W1:Y:S01]  /*f950*/  SYNCS.PHASECHK.TRANS64.TRYWAIT P4, [R9+URZ+0x2d830], R8 ;  /* 0x02d83008090075a7 */ /* 0x000062000808017f */
[----:B------:R-:W-:Y:S05]  /*f960*/  @!P0 BRA `(.L_x_10875) ;  /* 0x0000000000048947 */ /* 0x000fea0003800000 */
[----:B------:R-:W-:Y:S01]  /*f970*/  BPT.TRAP 0x1 ;  /* 0x000000040000795c */ /* 0x000fe20000300000 */
.L_x_10875:
[----:B------:R-:W-:Y:S04]  /*f980*/  BSSY B0, `(.L_x_10873) ;  /* 0x0000004000007945 */ /* 0x000fe80003800000 */
[----:B-1----:R-:W-:Y:S05]  /*f990*/  @P4 BRA `(.L_x_10876) ;  /* 0x0000000000084947 */ /* 0x002fea0003800000 */
[----:B------:R-:W1:Y:S02]  /*f9a0*/  SYNCS.PHASECHK.TRANS64.TRYWAIT P4, [R9+URZ+0x2d830], R8 ;  /* 0x02d83008090075a7 */ /* 0x000e64000808017f */
[----:B-1----:R-:W-:Y:S05]  /*f9b0*/  @!P4 BRA `(.L_x_10877) ;  /* 0x0000015800f4c947 */ /* 0x002fea0003800000 */
.L_x_10876:
[----:B------:R-:W-:Y:S05]  /*f9c0*/  BSYNC B0 ;  /* 0x0000000000007941 */ /* 0x000fea0003800000 */
.L_x_10873:
[----:B01----:R-:W2:Y:S01]  /*f9d0*/  LDL R8, [R1+0x8] ;  /* 0x0000080001087983 */ /* 0x003ea20000100800 */
[----:B------:R-:W0:Y:S01]  /*f9e0*/  S2R R10, SR_TID.X ;  /* 0x00000000000a7919 */ /* 0x000e220000002100 */
[----:B------:R-:W-:Y:S05]  /*f9f0*/  WARPSYNC.ALL ;  /* 0x0000000000007948 */ /* 0x000fea0003800000 */
[----:B------:R-:W-:Y:S01]  /*fa00*/  IMAD.MOV.U32 R9, RZ, RZ, -0x7fffffe0 ;  /* 0x80000020ff097424 */ /* 0x000fe200078e00ff */
[----:B0-----:R-:W-:-:S05]  /*fa10*/  SHF.R.U32.HI R10, RZ, 0x7, R10 ;  /* 0x00000007ff0a7819 */ /* 0x001fca000001160a */
[----:B------:R-:W-:Y:S01]  /*fa20*/  VIADD R21, R10, 0x8 ;  /* 0x000000080a157836 */ /* 0x000fe20000000000 */
[----:B------:R-:W-:Y:S01]  /*fa30*/  R2UR UR11, R9 ;  /* 0x00000000090b72ca */ /* 0x000fe200000e0000 */
[----:B------:R-:W-:Y:S01]  /*fa40*/  IMAD.MOV.U32 R25, RZ, RZ, -0x7fffffe0 ;  /* 0x80000020ff197424 */ /* 0x000fe200078e00ff */
[----:B------:R-:W-:Y:S01]  /*fa50*/  R2UR UR8, R12 ;  /* 0x000000000c0872ca */ /* 0x000fe200000e0000 */
[----:B------:R-:W-:Y:S01]  /*fa60*/  IMAD.MOV.U32 R27, RZ, RZ, -0x7fffffe0 ;  /* 0x80000020ff1b7424 */ /* 0x000fe200078e00ff */
[----:B------:R-:W-:Y:S02]  /*fa70*/  R2UR UR9, R13 ;  /* 0x000000000d0972ca */ /* 0x000fe400000e0000 */
[C---:B------:R-:W-:Y:S02]  /*fa80*/  R2UR UR15, R25.reuse ;  /* 0x00000000190f72ca */ /* 0x040fe400000e0000 */
[----:B------:R-:W-:Y:S02]  /*fa90*/  R2UR UR23, R25 ;  /* 0x00000000191772ca */ /* 0x000fe400000e0000 */
[----:B------:R-:W-:-:S02]  /*faa0*/  R2UR UR27, R27 ;  /* 0x000000001b1b72ca */ /* 0x000fc400000e0000 */
[----:B------:R-:W-:Y:S02]  /*fab0*/  R2UR UR12, R152 ;  /* 0x00000000980c72ca */ /* 0x000fe400000e0000 */
[----:B------:R-:W-:Y:S01]  /*fac0*/  R2UR UR13, R153 ;  /* 0x00000000990d72ca */ /* 0x000fe200000e0000 */
[----:B------:R0:W-:Y:S01]  /*fad0*/  BAR.SYNC.DEFER_BLOCKING R21, 0x100 ;  /* 0x000400150000751d */ /* 0x0001e20000010000 */
[----:B------:R-:W-:Y:S01]  /*fae0*/  IMAD.MOV.U32 R11, RZ, RZ, -0x7fffffe0 ;  /* 0x80000020ff0b7424 */ /* 0x000fe200078e00ff */
[----:B------:R-:W-:Y:S02]  /*faf0*/  R2UR UR16, R150 ;  /* 0x00000000961072ca */ /* 0x000fe400000e0000 */
[----:B------:R-:W-:Y:S01]  /*fb00*/  R2UR UR17, R151 ;  /* 0x00000000971172ca */ /* 0x000fe200000e0000 */
[----:B--2---:R-:W-:-:S04]  /*fb10*/  IMAD R8, R20, 0x600, R8 ;  /* 0x0000060014087824 */ /* 0x004fc800078e0208 */
[C---:B------:R-:W-:Y:S01]  /*fb20*/  VIADD R24, R8.reuse, 0x2 ;  /* 0x0000000208187836 */ /* 0x040fe20000000000 */
[C---:B------:R-:W-:Y:S01]  /*fb30*/  R2UR UR10, R8.reuse ;  /* 0x00000000080a72ca */ /* 0x040fe200000e0000 */
[----:B------:R-:W-:-:S03]  /*fb40*/  VIADD R26, R8, 0x400 ;  /* 0x00000400081a7836 */ /* 0x000fc60000000000 */
[----:B------:R-:W-:Y:S01]  /*fb50*/  R2UR UR14, R24 ;  /* 0x00000000180e72ca */ /* 0x000fe200000e0000 */
[----:B------:R-:W-:Y:S01]  /*fb60*/  VIADD R24, R8, 0x202 ;  /* 0x0000020208187836 */ /* 0x000fe20000000000 */
[----:B------:R-:W-:-:S04]  /*fb70*/  R2UR UR26, R26 ;  /* 0x000000001a1a72ca */ /* 0x000fc800000e0000 */
[----:B------:R-:W-:Y:S02]  /*fb80*/  R2UR UR22, R24 ;  /* 0x00000000181672ca */ /* 0x000fe400000e0000 */
[----:B------:R-:W-:-:S06]  /*fb90*/  WARPGROUP.ARRIVE ;  /* 0x00000000000079c5 */ /* 0x000fcc0000000000 */
[----:B------:R-:W-:Y:S01]  /*fba0*/  HGMMA.64x128x16.F32.BF16 R24, gdesc[UR8], RZ, !UPT, gsb0 ;  /* 0x01e00000081879f0 */ /* 0x000fe2000c0018ff */
[----:B------:R-:W-:Y:S01]  /*fbb0*/  VIADD R10, R8, 0x200 ;  /* 0x00000200080a7836 */ /* 0x000fe20000000000 */
[----:B------:R-:W-:-:S04]  /*fbc0*/  R2UR UR19, R11 ;  /* 0x000000000b1372ca */ /* 0x000fc800000e0000 */
[----:B------:R-:W-:Y:S01]  /*fbd0*/  R2UR UR18, R10 ;  /* 0x000000000a1272ca */ /* 0x000fe200000e0000 */
[----:B------:R-:W-:Y:S02]  /*fbe0*/  WARPGROUP.DEPBAR.LE gsb0, 0x0 ;  /* 0x00008000000079c5 */ /* 0x000fe40000010000 */
[----:B------:R-:W-:-:S06]  /*fbf0*/  WARPGROUP.ARRIVE ;  /* 0x00000000000079c5 */ /* 0x000fcc0000000000 */
[----:B------:R-:W-:Y:S01]  /*fc00*/  HGMMA.64x128x16.F32.BF16 R24, gdesc[UR12], R24, gsb0 ;  /* 0x01e000000c1879f0 */ /* 0x000fe20008001818 */
[----:B------:R-:W-:Y:S02]  /*fc10*/  R2UR UR20, R148 ;  /* 0x00000000941472ca */ /* 0x000fe400000e0000 */
        /* <DEDUP_REMOVED lines=9> */
[----:B------:R-:W-:Y:S01]  /*fcb0*/  VIADD R8, R8, 0x402 ;  /* 0x0000040208087836 */ /* 0x000fe20000000000 */
[----:B------:R-:W-:Y:S02]  /*fcc0*/  R2UR UR31, R9 ;  /* 0x00000000091f72ca */ /* 0x000fe400000e0000 */
[----:B------:R-:W-:Y:S02]  /*fcd0*/  R2UR UR28, R14 ;  /* 0x000000000e1c72ca */ /* 0x000fe400000e0000 */
[----:B------:R-:W-:Y:S02]  /*fce0*/  R2UR UR30, R8 ;  /* 0x00000000081e72ca */ /* 0x000fe400000e0000 */
[----:B------:R-:W-:Y:S01]  /*fcf0*/  R2UR UR29, R15 ;  /* 0x000000000f1d72ca */ /* 0x000fe200000e0000 */
[----:B------:R-:W-:Y:S02]  /*fd00*/  WARPGROUP.DEPBAR.LE gsb0, 0x0 ;  /* 0x00008000000079c5 */ /* 0x000fe40000010000 */
[----:B------:R-:W-:-:S06]  /*fd10*/  WARPGROUP.ARRIVE ;  /* 0x00000000000079c5 */ /* 0x000fcc0000000000 */
        /* <DEDUP_REMOVED lines=8> */
.L_x_10879:
[----:B------:R-:W-:Y:S01]  /*fda0*/  SHF.L.U32 R8, R19, 0x1f, RZ ;  /* 0x0000001f13087819 */ /* 0x000fe200000006ff */
[----:B------:R-:W-:-:S04]  /*fdb0*/  IMAD R9, R16, 0x8, R2 ;  /* 0x0000000810097824 */ /* 0x000fc800078e0202 */
[----:B------:R0:W1:Y:S01]  /*fdc0*/  SYNCS.PHASECHK.TRANS64.TRYWAIT P3, [R9+URZ+0x2d850], R8 ;  /* 0x02d85008090075a7 */ /* 0x000062000806017f */
[----:B------:R-:W-:Y:S05]  /*fdd0*/  @!P0 BRA `(.L_x_10880) ;  /* 0x0000000000048947 */ /* 0x000fea0003800000 */
[----:B------:R-:W-:Y:S01]  /*fde0*/  BPT.TRAP 0x1 ;  /* 0x000000040000795c */ /* 0x000fe20000300000 */
.L_x_10880:
[----:B-1----:R-:W-:Y:S05]  /*fdf0*/  @P3 BRA `(.L_x_10878) ;  /* 0x0000000000083947 */ /* 0x002fea0003800000 */
[----:B------:R-:W1:Y:S02]  /*fe00*/  SYNCS.PHASECHK.TRANS64.TRYWAIT P3, [R9+URZ+0x2d850], R8 ;  /* 0x02d85008090075a7 */ /* 0x000e64000806017f */
[----:B-1----:R-:W-:Y:S05]  /*fe10*/  @!P3 BRA `(.L_x_10881) ;  /* 0x0000015400f0b947 */ /* 0x002fea0003800000 */
.L_x_10878:
[----:B------:R-:W2:Y:S01]  /*fe20*/  LDL R21, [R1+0x1c] ;  /* 0x00001c0001157983 */ /* 0x000ea20000100800 */
[----:B01----:R-:W0:Y:S03]  /*fe30*/  @P2 LDC R9, c[0x0][0x44c] ;  /* 0x00011300ff092b82 */ /* 0x003e260000000800 */
[----:B------:R-:W2:Y:S04]  /*fe40*/  LDL R19, [R1+0x44] ;  /* 0x0000440001137983 */ /* 0x000ea80000100800 */
[----:B------:R-:W3:Y:S01]  /*fe50*/  LDL R10, [R1+0x28] ;  /* 0x00002800010a7983 */ /* 0x000ee20000100800 */
[----:B------:R-:W1:Y:S01]  /*fe60*/  @P2 LDC R8, c[0x0][0x450] ;  /* 0x00011400ff082b82 */ /* 0x000e620000000800 */
[----:B------:R-:W-:Y:S05]  /*fe70*/  WARPSYNC.ALL ;  /* 0x0000000000007948 */ /* 0x000fea0003800000 */
[----:B------:R-:W-:Y:S01]  /*fe80*/  WARPGROUP.ARRIVE ;  /* 0x00000000000079c5 */ /* 0x000fe20000000000 */
[----:B------:R-:W-:Y:S01]  /*fe90*/  UMOV UR9, 0x40000040 ;  /* 0x4000004000097882 */ /* 0x000fe20000000000 */
[----:B------:R-:W-:-:S04]  /*fea0*/  IMAD.MOV.U32 R11, RZ, RZ, -0x7fffffe0 ;  /* 0x80000020ff0b7424 */ /* 0x000fc800078e00ff */
[----:B------:R-:W4:Y:S01]  /*feb0*/  S2R R143, SR_TID.X ;  /* 0x00000000008f7919 */ /* 0x000f220000002100 */
[----:B------:R-:W-:Y:S01]  /*fec0*/  IMAD.SHL.U32 R145, R3, 0x80, RZ ;  /* 0x0000008003917824 */ /* 0x000fe200078e00ff */
[----:B----4-:R-:W-:Y:S01]  /*fed0*/  ISETP.GE.U32.AND P3, PT, R143, 0x180, PT ;  /* 0x000001808f00780c */ /* 0x010fe20003f66070 */
[----:B--2---:R-:W-:Y:S01]  /*fee0*/  IMAD.IADD R19, R19, 0x1, R21 ;  /* 0x0000000113137824 */ /* 0x004fe200078e0215 */
[----:B------:R-:W-:Y:S02]  /*fef0*/  SHF.R.U32.HI R21, RZ, 0x7, R143 ;  /* 0x00000007ff157819 */ /* 0x000fe4000001168f */
[----:B------:R-:W-:Y:S01]  /*ff00*/  IADD3 R143, -R137, 0x1, -R145 ;  /* 0x00000001898f7810 */ /* 0x000fe20007ffe991 */
[----:B0-----:R-:W-:-:S03]  /*ff10*/  @P2 IMAD.HI.U32 R9, R19, R9, RZ ;  /* 0x0000000913092227 */ /* 0x001fc600078e00ff */
[----:B------:R-:W-:Y:S02]  /*ff20*/  IADD3 R143, -R138, R143, R139 ;  /* 0x0000008f8a8f7210 */ /* 0x000fe40007ffe18b */
[----:B-1----:R-:W-:Y:S01]  /*ff30*/  @P2 SHF.R.U32.HI R19, RZ, R8, R9 ;  /* 0x00000008ff132219 */ /* 0x002fe20000011609 */
[----:B---3--:R-:W-:Y:S02]  /*ff40*/  IMAD R9, R10, 0x2000, R2 ;  /* 0x000020000a097824 */ /* 0x008fe400078e0202 */
[----:B------:R-:W-:Y:S02]  /*ff50*/  VIADD R8, R2, 0x400 ;  /* 0x0000040002087836 */ /* 0x000fe40000000000 */
[----:B------:R-:W0:Y:S01]  /*ff60*/  SHFL.IDX PT, R154, R19, RZ, 0x1c1f ;  /* 0x001c1fff139a7589 */ /* 0x000e2200000e0000 */
[----:B------:R-:W-:Y:S01]  /*ff70*/  R2UR UR8, R9 ;  /* 0x00000000090872ca */ /* 0x000fe200000e0000 */
[----:B------:R-:W-:Y:S01]  /*ff80*/  IMAD.MOV.U32 R9, RZ, RZ, -0x7fffffe0 ;  /* 0x80000020ff097424 */ /* 0x000fe200078e00ff */
[----:B------:R-:W-:-:S04]  /*ff90*/  SHF.R.U32.HI R8, RZ, 0x4, R8 ;  /* 0x00000004ff087819 */ /* 0x000fc80000011608 */
[----:B------:R-:W-:Y:S02]  /*ffa0*/  LOP3.LUT R8, R8, 0x3fff, RZ, 0xc0, !PT ;  /* 0x00003fff08087812 */ /* 0x000fe400078ec0ff */
[----:B------:R-:W-:Y:S01]  /*ffb0*/  R2UR UR11, R9 ;  /* 0x00000000090b72ca */ /* 0x000fe200000e0000 */
[----:B------:R-:W-:Y:S01]  /*ffc0*/  IMAD.MOV.U32 R9, RZ, RZ, -0x7fffffe0 ;  /* 0x80000020ff097424 */ /* 0x000fe200078e00ff */
[----:B------:R-:W-:-:S03]  /*ffd0*/  LOP3.LUT R8, R8, 0x2000000, RZ, 0xfc, !PT ;  /* 0x0200000008087812 */ /* 0x000fc600078efcff */
[----:B------:R-:W-:Y:S02]  /*ffe0*/  UIADD3 UR8, UR8, 0x21800, URZ ;  /* 0x0002180008087890 */ /* 0x000fe4000fffe03f */
[----:B------:R-:W-:Y:S02]  /*fff0*/  IMAD R8, R16, 0x600, R8 ;  /* 0x0000060010087824 */ /* 0x000fe400078e0208 */
[----:B------:R-:W-:Y:S02]  /*10000*/  USHF.R.U32.HI UR8, URZ, 0x4, UR8 ;  /* 0x000000043f087899 */ /* 0x000fe40008011608 */
[C---:B------:R-:W-:Y:S01]  /*10010*/  VIADD R10, R8.reuse, 0x40 ;  /* 0x00000040080a7836 */ /* 0x040fe20000000000 */
[----:B------:R-:W-:Y:S01]  /*10020*/  R2UR UR10, R8 ;  /* 0x00000000080a72ca */ /* 0x000fe200000e0000 */
[----:B------:R-:W-:-:S04]  /*10030*/  ULOP3.LUT UR8, UR8, 0x3fff, URZ, 0xc0, !UPT ;  /* 0x00003fff08087892 */ /* 0x000fc8000f8ec03f */
[----:B------:R-:W-:-:S07]  /*10040*/  ULOP3.LUT UR12, UR8, 0x10000, URZ, 0xfc, !UPT ;  /* 0x00010000080c7892 */ /* 0x000fce000f8efc3f */
[----:B------:R-:W-:Y:S02]  /*10050*/  UMOV UR8, UR12 ;  /* 0x0000000c00087c82 */ /* 0x000fe40008000000 */
[----:B------:R-:W-:Y:S01]  /*10060*/  HGMMA.64x96x16.F32.BF16 R88, gdesc[UR8].tnspB, R88, gsb0 ;  /* 0x41600000085879f0 */ /* 0x000fe20008001858 */
[----:B------:R-:W-:Y:S01]  /*10070*/  R2UR UR10, R10 ;  /* 0x000000000a0a72ca */ /* 0x000fe200000e0000 */
[----:B------:R-:W-:Y:S01]  /*10080*/  UIADD3 UR8, UR12, 0x2, URZ ;  /* 0x000000020c087890 */ /* 0x000fe2000fffe03f */
[----:B------:R-:W-:Y:S01]  /*10090*/  R2UR UR11, R11 ;  /* 0x000000000b0b72ca */ /* 0x000fe200000e0000 */
[----:B------:R-:W-:Y:S01]  /*100a0*/  UMOV UR9, 0x40000040 ;  /* 0x4000004000097882 */ /* 0x000fe20000000000 */
[----:B------:R-:W-:Y:S02]  /*100b0*/  VIADD R10, R8, 0x80 ;  /* 0x00000080080a7836 */ /* 0x000fe40000000000 */
[----:B------:R-:W-:Y:S01]  /*100c0*/  IMAD.MOV.U32 R11, RZ, RZ, -0x7fffffe0 ;  /* 0x80000020ff0b7424 */ /* 0x000fe200078e00ff */
[----:B------:R-:W-:-:S02]  /*100d0*/  WARPGROUP.DEPBAR.LE gsb0, 0x0 ;  /* 0x00008000000079c5 */ /* 0x000fc40000010000 */
[----:B------:R-:W-:-:S06]  /*100e0*/  WARPGROUP.ARRIVE ;  /* 0x00000000000079c5 */ /* 0x000fcc0000000000 */
[----:B------:R-:W-:Y:S01]  /*100f0*/  HGMMA.64x96x16.F32.BF16 R88, gdesc[UR8].tnspB, R88, gsb0 ;  /* 0x41600000085879f0 */ /* 0x000fe20008001858 */
[----:B------:R-:W-:Y:S01]  /*10100*/  R2UR UR10, R10 ;  /* 0x000000000a0a72ca */ /* 0x000fe200000e0000 */
[----:B------:R-:W-:Y:S01]  /*10110*/  UIADD3 UR8, UR12, 0x4, URZ ;  /* 0x000000040c087890 */ /* 0x000fe2000fffe03f */
[----:B------:R-:W-:Y:S01]  /*10120*/  R2UR UR11, R11 ;  /* 0x000000000b0b72ca */ /* 0x000fe200000e0000 */
[----:B------:R-:W-:Y:S01]  /*10130*/  UMOV UR9, 0x40000040 ;  /* 0x4000004000097882 */ /* 0x000fe20000000000 */
[----:B------:R-:W-:Y:S02]  /*10140*/  VIADD R10, R8, 0xc0 ;  /* 0x000000c0080a7836 */ /* 0x000fe40000000000 */
[----:B------:R-:W-:Y:S01]  /*10150*/  IMAD.MOV.U32 R11, RZ, RZ, -0x7fffffe0 ;  /* 0x80000020ff0b7424 */ /* 0x000fe200078e00ff */
[----:B------:R-:W-:Y:S02]  /*10160*/  WARPGROUP.DEPBAR.LE gsb0, 0x0 ;  /* 0x00008000000079c5 */ /* 0x000fe40000010000 */
        /* <DEDUP_REMOVED lines=24> */
[C---:B------:R-:W-:Y:S02]  /*102f0*/  VIADD R10, R8.reuse, 0x180 ;  /* 0x00000180080a7836 */ /* 0x040fe40000000000 */
[----:B------:R-:W-:Y:S02]  /*10300*/  IMAD.MOV.U32 R11, RZ, RZ, -0x7fffffe0 ;  /* 0x80000020ff0b7424 */ /* 0x000fe400078e00ff */
[----:B------:R-:W-:Y:S01]  /*10310*/  VIADD R8, R8, 0x1c0 ;  /* 0x000001c008087836 */ /* 0x000fe20000000000 */
[----:B------:R-:W-:-:S02]  /*10320*/  WARPGROUP.DEPBAR.LE gsb0, 0x0 ;  /* 0x00008000000079c5 */ /* 0x000fc40000010000 */
[----:B------:R-:W-:-:S06]  /*10330*/  WARPGROUP.ARRIVE ;  /* 0x00000000000079c5 */ /* 0x000fcc0000000000 */
[----:B------:R-:W-:Y:S01]  /*10340*/  HGMMA.64x96x16.F32.BF16 R88, gdesc[UR8].tnspB, R88, gsb0 ;  /* 0x41600000085879f0 */ /* 0x000fe20008001858 */
[----:B------:R-:W-:Y:S01]  /*10350*/  R2UR UR10, R10 ;  /* 0x000000000a0a72ca */ /* 0x000fe200000e0000 */
[----:B------:R-:W-:Y:S01]  /*10360*/  UIADD3 UR8, UR12, 0x604, URZ ;  /* 0x000006040c087890 */ /* 0x000fe2000fffe03f */
[----:B------:R-:W-:Y:S01]  /*10370*/  R2UR UR11, R11 ;  /* 0x000000000b0b72ca */ /* 0x000fe200000e0000 */
[----:B------:R-:W-:Y:S01]  /*10380*/  UMOV UR9, 0x40000040 ;  /* 0x4000004000097882 */ /* 0x000fe20000000000 */
[----:B------:R-:W-:-:S05]  /*10390*/  IMAD.U32 R10, RZ, RZ, UR43 ;  /* 0x0000002bff0a7e24 */ /* 0x000fca000f8e00ff */
[----:B------:R-:W-:-:S05]  /*103a0*/  LOP3.LUT R144, RZ, R10, RZ, 0x33, !PT ;  /* 0x0000000aff907212 */ /* 0x000fca00078e33ff */
[----:B------:R-:W-:Y:S02]  /*103b0*/  IMAD.IADD R144, R144, 0x1, R143 ;  /* 0x0000000190907824 */ /* 0x000fe400078e028f */
[----:B------:R-:W-:Y:S02]  /*103c0*/  VIADD R143, R143, UR50 ;  /* 0x000000328f8f7c36 */ /* 0x000fe40008000000 */
[----:B0-----:R-:W-:Y:S01]  /*103d0*/  IMAD.IADD R11, R154, 0x1, R144 ;  /* 0x000000019a0b7824 */ /* 0x001fe200078e0290 */
        /* <DEDUP_REMOVED lines=8> */
[----:B------:R-:W-:Y:S02]  /*10460*/  @!P1 IMAD R9, R20, 0x8, R2 ;  /* 0x0000000814099824 */ /* 0x000fe400078e0202 */
[----:B------:R-:W-:Y:S01]  /*10470*/  IMAD.IADD R21, R154, 0x1, R143 ;  /* 0x000000019a157824 */ /* 0x000fe200078e028f */
[----:B------:R-:W-:Y:S01]  /*10480*/  SEL R8, R8, 0x9, !P3 ;  /* 0x0000000908087807 */ /* 0x000fe20005800000 */
[----:B------:R-:W-:Y:S01]  /*10490*/  @!P1 VIADD R9, R9, 0x2d840 ;  /* 0x0002d84009099836 */ /* 0x000fe20000000000 */
[----:B------:R-:W-:-:S04]  /*104a0*/  PLOP3.LUT P3, PT, PT, PT, UP0, 0x40, 0x0 ;  /* 0x000000000000781c */ /* 0x000fc80003f6e808 */
[----:B------:R-:W-:Y:S01]  /*104b0*/  @!P1 PRMT R9, RZ, 0x654, R9 ;  /* 0x00000654ff099816 */ /* 0x000fe20000000009 */
[----:B------:R-:W-:Y:S02]  /*104c0*/  WARPGROUP.DEPBAR.LE gsb0, 0x0 ;  /* 0x00008000000079c5 */ /* 0x000fe40000010000 */
[----:B------:R-:W-:-:S06]  /*104d0*/  WARPGROUP.ARRIVE ;  /* 0x00000000000079c5 */ /* 0x000fcc0000000000 */
[----:B------:R-:W-:Y:S03]  /*104e0*/  HGMMA.64x96x16.F32.BF16 R88, gdesc[UR8].tnspB, R88, gsb0 ;  /* 0x41600000085879f0 */ /* 0x000fe60008001858 */
[----:B------:R-:W-:Y:S02]  /*104f0*/  WARPGROUP.DEPBAR.LE gsb0, 0x0 ;  /* 0x00008000000079c5 */ /* 0x000fe40000010000 */
[----:B------:R0:W-:Y:S06]  /*10500*/  BAR.ARV R8, 0x100 ;  /* 0x000400080000751d */ /* 0x0001ec0000002000 */
[----:B------:R0:W-:Y:S01]  /*10510*/  @!P1 SYNCS.ARRIVE.TRANS64.RED.A1T0 RZ, [R9+URZ], RZ ;  /* 0x000000ff09ff99a7 */ /* 0x0001e2000810043f */
        /* <DEDUP_REMOVED lines=8> */
[----:B0-----:R-:W0:Y:S02]  /*105a0*/  @P3 LDC.64 R8, c[0x0][0x9e8] ;  /* 0x00027a00ff083b82 */ /* 0x001e240000000a00 */
[----:B0-----:R-:W-:-:S05]  /*105b0*/  @P3 IMAD.HI.U32 R8, R154, R8, RZ ;  /* 0x000000089a083227 */ /* 0x001fca00078e00ff */
[----:B------:R-:W-:-:S04]  /*105c0*/  @P3 SHF.R.U32.HI R154, RZ, R9, R8 ;  /* 0x00000009ff9a3219 */ /* 0x000fc80000011608 */
[----:B------:R-:W-:Y:S01]  /*105d0*/  LOP3.LUT R154, RZ, R154, RZ, 0x33, !PT ;  /* 0x0000009aff9a7212 */ /* 0x000fe200078e33ff */
[----:B------:R-:W-:Y:S06]  /*105e0*/  BRA `(.L_x_10885) ;  /* 0x0000000000147947 */ /* 0x000fec0003800000 */
.L_x_10884:
[----:B------:R-:W-:-:S05]  /*105f0*/  IMAD.U32 R155, RZ, RZ, UR42 ;  /* 0x0000002aff9b7e24 */ /* 0x000fca000f8e00ff */
[----:B------:R-:W-:-:S13]  /*10600*/  ISETP.NE.AND P3, PT, R155, 0x1, PT ;  /* 0x000000019b00780c */ /* 0x000fda0003f65270 */
[----:B0-----:R-:W0:Y:S02]  /*10610*/  @P3 LDC.64 R8, c[0x0][0x9e8] ;  /* 0x00027a00ff083b82 */ /* 0x001e240000000a00 */
[----:B0-----:R-:W-:-:S05]  /*10620*/  @P3 IMAD.HI.U32 R8, R154, R8, RZ ;  /* 0x000000089a083227 */ /* 0x001fca00078e00ff */
[----:B------:R-:W-:-:S07]  /*10630*/  @P3 SHF.R.U32.HI R154, RZ, R9, R8 ;  /* 0x00000009ff9a3219 */ /* 0x000fce0000011608 */
.L_x_10885:
[----:B------:R-:W-:Y:S05]  /*10640*/  BSYNC B0 ;  /* 0x0000000000007941 */ /* 0x000fea0003800000 */
.L_x_10883:
[----:B------:R-:W-:-:S04]  /*10650*/  IMAD R154, R154, R155, -R145 ;  /* 0x0000009b9a9a7224 */ /* 0x000fc800078e0a91 */
[----:B------:R-:W-:-:S05]  /*10660*/  IMAD.IADD R154, R154, 0x1, -R137 ;  /* 0x000000019a9a7824 */ /* 0x000fca00078e0a89 */
[----:B------:R-:W-:Y:S02]  /*10670*/  VIMNMX R11, R11, R154, !PT ;  /* 0x0000009a0b0b7248 */ /* 0x000fe40007fe0100 */
[----:B------:R-:W-:-:S07]  /*10680*/  VIADDMNMX R21, R154, R155, R21, PT ;  /* 0x0000009b9a157246 */ /* 0x000fce0003800115 */
.L_x_10882:
[----:B------:R-:W-:Y:S01]  /*10690*/  ISETP.GT.AND P3, PT, R3, -0x1, PT ;  /* 0xffffffff0300780c */ /* 0x000fe20003f64270 */
[----:B------:R-:W1:Y:S03]  /*106a0*/  SHFL.IDX PT, R19, R19, 0x1, 0x1c1f ;  /* 0x003c1f0013137f89 */ /* 0x000e6600000e0000 */
[C---:B------:R-:W-:Y:S02]  /*106b0*/  ISETP.GT.AND P4, PT, R11.reuse, RZ, P3 ;  /* 0x000000ff0b00720c */ /* 0x040fe40001f84270 */
[----:B------:R-:W-:Y:S02]  /*106c0*/  ISETP.GT.AND P5, PT, R11, 0x1, P3 ;  /* 0x000000010b00780c */ /* 0x000fe40001fa4270 */
[C---:B------:R-:W-:Y:S02]  /*106d0*/  ISETP.LT.OR P4, PT, R21.reuse, 0x1, P4 ;  /* 0x000000011500780c */ /* 0x040fe40002781670 */
[----:B------:R-:W-:-:S02]  /*106e0*/  ISETP.LT.OR P5, PT, R21, 0x2, P5 ;  /* 0x000000021500780c */ /* 0x000fc40002fa1670 */
[----:B------:R-:W-:Y:S02]  /*106f0*/  FSEL R24, R24, -INF , !P4 ;  /* 0xff80000018187808 */ /* 0x000fe40006000000 */
[----:B------:R-:W-:Y:S02]  /*10700*/  ISETP.GT.AND P4, PT, R11, 0x8, P3 ;  /* 0x000000080b00780c */ /* 0x000fe40001f84270 */
[----:B------:R-:W-:Y:S02]  /*10710*/  FSEL R25, R25, -INF , !P5 ;  /* 0xff80000019197808 */ /* 0x000fe40006800000 */
[----:B------:R-:W-:Y:S02]  /*10720*/  ISETP.LT.OR P4, PT, R21, 0x9, P4 ;  /* 0x000000091500780c */ /* 0x000fe40002781670 */
[----:B------:R-:W-:Y:S02]  /*10730*/  ISETP.GT.AND P5, PT, R11, 0x9, P3 ;  /* 0x000000090b00780c */ /* 0x000fe40001fa4270 */
[----:B------:R-:W-:-:S02]  /*10740*/  FSEL R28, R28, -INF , !P4 ;  /* 0xff8000001c1c7808 */ /* 0x000fc40006000000 */
[----:B------:R-:W-:Y:S01]  /*10750*/  ISETP.GT.AND P4, PT, R11, 0x10, P3 ;  /* 0x000000100b00780c */ /* 0x000fe20001f84270 */
[--C-:B-1----:R-:W-:Y:S01]  /*10760*/  IMAD.IADD R143, R143, 0x1, R19.reuse ;  /* 0x000000018f8f7824 */ /* 0x102fe200078e0213 */
[C---:B------:R-:W-:Y:S01]  /*10770*/  ISETP.LT.OR P5, PT, R21.reuse, 0xa, P5 ;  /* 0x0000000a1500780c */ /* 0x040fe20002fa1670 */
[----:B------:R-:W-:Y:S01]  /*10780*/  IMAD.IADD R144, R144, 0x1, R19 ;  /* 0x0000000190907824 */ /* 0x000fe200078e0213 */
[----:B------:R-:W-:Y:S02]  /*10790*/  ISETP.LT.OR P4, PT, R21, 0x11, P4 ;  /* 0x000000111500780c */ /* 0x000fe40002781670 */
[----:B------:R-:W-:Y:S02]  /*107a0*/  FSEL R29, R29, -INF , !P5 ;  /* 0xff8000001d1d7808 */ /* 0x000fe40006800000 */
[----:B------:R-:W-:Y:S02]  /*107b0*/  FSEL R32, R32, -INF , !P4 ;  /* 0xff80000020207808 */ /* 0x000fe40006000000 */
[----:B------:R-:W-:-:S02]  /*107c0*/  ISETP.GT.AND P4, PT, R11, 0x18, P3 ;  /* 0x000000180b00780c */ /* 0x000fc40001f84270 */
[----:B------:R-:W-:Y:S02]  /*107d0*/  ISETP.GT.AND P5, PT, R11, 0x11, P3 ;  /* 0x000000110b00780c */ /* 0x000fe40001fa4270 */
[C---:B------:R-:W-:Y:S02]  /*107e0*/  ISETP.LT.OR P4, PT, R21.reuse, 0x19, P4 ;  /* 0x000000191500780c */ /* 0x040fe40002781670 */
[----:B------:R-:W-:Y:S02]  /*107f0*/  ISETP.LT.OR P5, PT, R21, 0x12, P5 ;  /* 0x000000121500780c */ /* 0x000fe40002fa1670 */
[----:B------:R-:W-:Y:S02]  /*10800*/  FSEL R36, R36, -INF , !P4 ;  /* 0xff80000024247808 */ /* 0x000fe40006000000 */
[----:B------:R-:W-:Y:S02]  /*10810*/  ISETP.GT.AND P4, PT, R11, 0x20, P3 ;  /* 0x000000200b00780c */ /* 0x000fe40001f84270 */
[----:B------:R-:W-:-:S02]  /*10820*/  FSEL R33, R33, -INF , !P5 ;  /* 0xff80000021217808 */ /* 0x000fc40006800000 */
[----:B------:R-:W-:Y:S02]  /*10830*/  ISETP.LT.OR P4, PT, R21, 0x21, P4 ;  /* 0x000000211500780c */ /* 0x000fe40002781670 */
        /* <DEDUP_REMOVED lines=66> */
[----:B------:R-:W-:Y:S02]  /*10c60*/  ISETP.GT.AND P5, PT, R11, 0x71, P3 ;  /* 0x000000710b00780c */ /* 0x000fe40001fa4270 */
[----:B------:R-:W-:Y:S02]  /*10c70*/  FSEL R84, R84, -INF , !P4 ;  /* 0xff80000054547808 */ /* 0x000fe40006000000 */
[----:B------:R-:W-:Y:S02]  /*10c80*/  PLOP3.LUT P4, PT, PT, PT, UP0, 0x40, 0x0 ;  /* 0x000000000000781c */ /* 0x000fe40003f8e808 */
[----:B------:R-:W-:-:S04]  /*10c90*/  ISETP.LT.OR P5, PT, R21, 0x72, P5 ;  /* 0x000000721500780c */ /* 0x000fc80002fa1670 */
[----:B------:R-:W-:Y:S02]  /*10ca0*/  FSEL R81, R81, -INF , !P5 ;  /* 0xff80000051517808 */ /* 0x000fe40006800000 */
[----:B------:R-:W-:-:S04]  /*10cb0*/  ISETP.GT.AND P5, PT, R11, 0x79, P3 ;  /* 0x000000790b00780c */ /* 0x000fc80001fa4270 */
[----:B------:R-:W-:-:S04]  /*10cc0*/  ISETP.LT.OR P5, PT, R21, 0x7a, P5 ;  /* 0x0000007a1500780c */ /* 0x000fc80002fa1670 */
[----:B------:R-:W-:Y:S01]  /*10cd0*/  FSEL R85, R85, -INF , !P5 ;  /* 0xff80000055557808 */ /* 0x000fe20006800000 */
[----:B------:R-:W-:Y:S08]  /*10ce0*/  @P4 BRA `(.L_x_10886) ;  /* 0x0000000000584947 */ /* 0x000ff00003800000 */
        /* <DEDUP_REMOVED lines=12> */
.L_x_10888:
[----:B------:R-:W-:-:S05]  /*10db0*/  IMAD.U32 R11, RZ, RZ, UR42 ;  /* 0x0000002aff0b7e24 */ /* 0x000fca000f8e00ff */
[----:B------:R-:W-:-:S13]  /*10dc0*/  ISETP.NE.AND P4, PT, R11, 0x1, PT ;  /* 0x000000010b00780c */ /* 0x000fda0003f85270 */
[----:B0-----:R-:W0:Y:S02]  /*10dd0*/  @P4 LDC.64 R8, c[0x0][0x9e8] ;  /* 0x00027a00ff084b82 */ /* 0x001e240000000a00 */
[----:B0-----:R-:W-:-:S05]  /*10de0*/  @P4 IMAD.HI.U32 R8, R19, R8, RZ ;  /* 0x0000000813084227 */ /* 0x001fca00078e00ff */
[----:B------:R-:W-:-:S07]  /*10df0*/  @P4 SHF.R.U32.HI R19, RZ, R9, R8 ;  /* 0x00000009ff134219 */ /* 0x000fce0000011608 */
.L_x_10889:
[----:B------:R-:W-:Y:S05]  /*10e00*/  BSYNC B0 ;  /* 0x0000000000007941 */ /* 0x000fea0003800000 */
.L_x_10887:
[----:B------:R-:W-:-:S04]  /*10e10*/  IMAD R19, R19, R11, -R145 ;  /* 0x0000000b13137224 */ /* 0x000fc800078e0a91 */
[----:B------:R-:W-:-:S05]  /*10e20*/  IMAD.IADD R19, R19, 0x1, -R137 ;  /* 0x0000000113137824 */ /* 0x000fca00078e0a89 */
[----:B------:R-:W-:Y:S02]  /*10e30*/  VIMNMX R144, R144, R19, !PT ;  /* 0x0000001390907248 */ /* 0x000fe40007fe0100 */
[----:B------:R-:W-:-:S07]  /*10e40*/  VIADDMNMX R143, R19, R11, R143, PT ;  /* 0x0000000b138f7246 */ /* 0x000fce000380018f */
.L_x_10886:
[----:B0-----:R-:W-:Y:S01]  /*10e50*/  @!P1 IMAD R8, R16, 0x8, R2 ;  /* 0x0000000810089824 */ /* 0x001fe200078e0202 */
[----:B------:R-:W2:Y:S01]  /*10e60*/  LDL R145, [R1+0x20] ;  /* 0x0000200001917983 */ /* 0x000ea20000100800 */
[----:B------:R-:W-:Y:S02]  /*10e70*/  UMOV UR39, UR7 ;  /* 0x0000000700277c82 */ /* 0x000fe40008000000 */
[----:B------:R-:W-:-:S05]  /*10e80*/  @!P1 VIADD R8, R8, 0x2d860 ;  /* 0x0002d86008089836 */ /* 0x000fca0000000000 */
[----:B------:R-:W-:-:S04]  /*10e90*/  @!P1 PRMT R8, RZ, 0x654, R8 ;  /* 0x00000654ff089816 */ /* 0x000fc80000000008 */
[----:B------:R0:W-:Y:S02]  /*10ea0*/  @!P1 SYNCS.ARRIVE.TRANS64.RED.A1T0 RZ, [R8+URZ], RZ ;  /* 0x000000ff08ff99a7 */ /* 0x0001e4000810043f */
[----:B0-----:R-:W-:-:S04]  /*10eb0*/  FMNMX.FTZ R8, R24, R0, !PT ;  /* 0x0000000018087209 */ /* 0x001fc80007810000 */
        /* <DEDUP_REMOVED lines=35> */
[----:B------:R-:W-:-:S04]  /*110f0*/  FSETP.NEU.FTZ.AND P4, PT, R8, -INF , PT ;  /* 0xff8000000800780b */ /* 0x000fc80003f9d000 */
[----:B------:R-:W-:-:S05]  /*11100*/  FSEL R9, R8, RZ, P4 ;  /* 0x000000ff08097208 */ /* 0x000fca0002000000 */
[----:B------:R-:W-:Y:S01]  /*11110*/  FADD.FTZ R9, -R9, R0 ;  /* 0x0000000009097221 */ /* 0x000fe20000010100 */
[----:B------:R-:W-:-:S03]  /*11120*/  FMUL.FTZ R0, R8, UR39 ;  /* 0x0000002708007c20 */ /* 0x000fc60008410000 */
[----:B------:R-:W-:Y:S02]  /*11130*/  FMUL.FTZ R9, R9, UR39 ;  /* 0x0000002709097c20 */ /* 0x000fe40008410000 */
[----:B------:R-:W-:Y:S02]  /*11140*/  FSEL R0, R0, RZ, P4 ;  /* 0x000000ff00007208 */ /* 0x000fe40002000000 */
[----:B------:R-:W-:Y:S02]  /*11150*/  ISETP.GT.AND P4, PT, R144, 0x1, P3 ;  /* 0x000000019000780c */ /* 0x000fe40001f84270 */
[----:B------:R-:W-:Y:S01]  /*11160*/  MUFU.EX2 R9, R9 ;  /* 0x0000000900097308 */ /* 0x000fe20000000800 */
[--C-:B------:R-:W-:Y:S01]  /*11170*/  FFMA.FTZ R24, R24, UR39, -R0.reuse ;  /* 0x0000002718187c23 */ /* 0x100fe20008010800 */
[----:B------:R-:W-:Y:S01]  /*11180*/  ISETP.LT.OR P5, PT, R143, 0x2, P4 ;  /* 0x000000028f00780c */ /* 0x000fe200027a1670 */
[--C-:B------:R-:W-:Y:S01]  /*11190*/  FFMA.FTZ R25, R25, UR39, -R0.reuse ;  /* 0x0000002719197c23 */ /* 0x100fe20008010800 */
[----:B------:R-:W-:Y:S01]  /*111a0*/  ISETP.GT.AND P4, PT, R144, 0x8, P3 ;  /* 0x000000089000780c */ /* 0x000fe20001f84270 */
[--C-:B------:R-:W-:Y:S01]  /*111b0*/  FFMA.FTZ R28, R28, UR39, -R0.reuse ;  /* 0x000000271c1c7c23 */ /* 0x100fe20008010800 */
[----:B------:R-:W-:Y:S01]  /*111c0*/  FSEL R27, R27, -INF , !P5 ;  /* 0xff8000001b1b7808 */ /* 0x000fe20006800000 */
[--C-:B------:R-:W-:Y:S01]  /*111d0*/  FFMA.FTZ R29, R29, UR39, -R0.reuse ;  /* 0x000000271d1d7c23 */ /* 0x100fe20008010800 */
[----:B------:R-:W-:Y:S01]  /*111e0*/  ISETP.GT.AND P5, PT, R144, 0x9, P3 ;  /* 0x000000099000780c */ /* 0x000fe20001fa4270 */
[----:B------:R-:W0:Y:S01]  /*111f0*/  MUFU.EX2 R24, R24 ;  /* 0x0000001800187308 */ /* 0x000e220000000800 */
[C---:B------:R-:W-:Y:S01]  /*11200*/  ISETP.LT.OR P4, PT, R143.reuse, 0x9, P4 ;  /* 0x000000098f00780c */ /* 0x040fe20002781670 */
[--C-:B------:R-:W-:Y:S01]  /*11210*/  FFMA.FTZ R32, R32, UR39, -R0.reuse ;  /* 0x0000002720207c23 */ /* 0x100fe20008010800 */
[----:B------:R-:W-:Y:S01]  /*11220*/  ISETP.LT.OR P5, PT, R143, 0xa, P5 ;  /* 0x0000000a8f00780c */ /* 0x000fe20002fa1670 */
[--C-:B------:R-:W-:Y:S01]  /*11230*/  FFMA.FTZ R33, R33, UR39, -R0.reuse ;  /* 0x0000002721217c23 */ /* 0x100fe20008010800 */
[----:B------:R-:W-:Y:S01]  /*11240*/  FSEL R30, R30, -INF , !P4 ;  /* 0xff8000001e1e7808 */ /* 0x000fe20006000000 */
[--C-:B------:R-:W-:Y:S01]  /*11250*/  FFMA.FTZ R36, R36, UR39, -R0.reuse ;  /* 0x0000002724247c23 */ /* 0x100fe20008010800 */
[----:B------:R-:W-:Y:S01]  /*11260*/  FSEL R31, R31, -INF , !P5 ;  /* 0xff8000001f1f7808 */ /* 0x000fe20006800000 */
[----:B------:R-:W1:Y:S01]  /*11270*/  MUFU.EX2 R25, R25 ;  /* 0x0000001900197308 */ /* 0x000e620000000800 */
[C---:B------:R-:W-:Y:S01]  /*11280*/  ISETP.GT.AND P5, PT, R144.reuse, 0x11, P3 ;  /* 0x000000119000780c */ /* 0x040fe20001fa4270 */
[--C-:B------:R-:W-:Y:S01]  /*11290*/  FFMA.FTZ R37, R37, UR39, -R0.reuse ;  /* 0x0000002725257c23 */ /* 0x100fe20008010800 */
[----:B------:R-:W-:Y:S01]  /*112a0*/  ISETP.GT.AND P4, PT, R144, 0x10, P3 ;  /* 0x000000109000780c */ /* 0x000fe20001f84270 */
[--C-:B------:R-:W-:Y:S01]  /*112b0*/  FFMA.FTZ R40, R40, UR39, -R0.reuse ;  /* 0x0000002728287c23 */ /* 0x100fe20008010800 */
[----:B------:R-:W-:Y:S01]  /*112c0*/  ISETP.LT.OR P5, PT, R143, 0x12, P5 ;  /* 0x000000128f00780c */ /* 0x000fe20002fa1670 */
[----:B------:R-:W-:Y:S01]  /*112d0*/  FFMA.FTZ R41, R41, UR39, -R0 ;  /* 0x0000002729297c23 */ /* 0x000fe20008010800 */
[----:B------:R-:W-:Y:S01]  /*112e0*/  ISETP.LT.OR P4, PT, R143, 0x11, P4 ;  /* 0x000000118f00780c */ /* 0x000fe20002781670 */
[----:B------:R-:W-:Y:S01]  /*112f0*/  MUFU.EX2 R29, R29 ;  /* 0x0000001d001d7308 */ /* 0x000fe20000000800 */
[----:B------:R-:W-:Y:S01]  /*11300*/  FSEL R35, R35, -INF , !P5 ;  /* 0xff80000023237808 */ /* 0x000fe20006800000 */
[----:B0-----:R-:W-:Y:S01]  /*11310*/  FFMA.FTZ R5, R9, R5, R24 ;  /* 0x0000000509057223 */ /* 0x001fe20000010018 */
[----:B------:R-:W-:Y:S01]  /*11320*/  ISETP.GT.AND P5, PT, R144, 0x19, P3 ;  /* 0x000000199000780c */ /* 0x000fe20001fa4270 */
[--C-:B------:R-:W-:Y:S01]  /*11330*/  FFMA.FTZ R44, R44, UR39, -R0.reuse ;  /* 0x000000272c2c7c23 */ /* 0x100fe20008010800 */
[----:B------:R-:W-:Y:S01]  /*11340*/  FSEL R34, R34, -INF , !P4 ;  /* 0xff80000022227808 */ /* 0x000fe20006000000 */
[--C-:B------:R-:W-:Y:S01]  /*11350*/  FFMA.FTZ R45, R45, UR39, -R0.reuse ;  /* 0x000000272d2d7c23 */ /* 0x100fe20008010800 */
[----:B------:R-:W-:Y:S01]  /*11360*/  ISETP.LT.OR P5, PT, R143, 0x1a, P5 ;  /* 0x0000001a8f00780c */ /* 0x000fe20002fa1670 */
[----:B------:R-:W-:Y:S01]  /*11370*/  MUFU.EX2 R32, R32 ;  /* 0x0000002000207308 */ /* 0x000fe20000000800 */
[----:B------:R-:W-:Y:S01]  /*11380*/  ISETP.GT.AND P4, PT, R144, 0x18, P3 ;  /* 0x000000189000780c */ /* 0x000fe20001f84270 */
[----:B-1----:R-:W-:Y:S01]  /*11390*/  FADD.FTZ R5, R25, R5 ;  /* 0x0000000519057221 */ /* 0x002fe20000010000 */
[----:B------:R-:W-:Y:S01]  /*113a0*/  FSEL R39, R39, -INF , !P5 ;  /* 0xff80000027277808 */ /* 0x000fe20006800000 */
[--C-:B------:R-:W-:Y:S01]  /*113b0*/  FFMA.FTZ R48, R48, UR39, -R0.reuse ;  /* 0x0000002730307c23 */ /* 0x100fe20008010800 */
[----:B------:R-:W-:Y:S01]  /*113c0*/  ISETP.GT.AND P5, PT, R144, 0x21, P3 ;  /* 0x000000219000780c */ /* 0x000fe20001fa4270 */
[--C-:B------:R-:W-:Y:S01]  /*113d0*/  FFMA.FTZ R49, R49, UR39, -R0.reuse ;  /* 0x0000002731317c23 */ /* 0x100fe20008010800 */
[C---:B------:R-:W-:Y:S01]  /*113e0*/  ISETP.LT.OR P4, PT, R143.reuse, 0x19, P4 ;  /* 0x000000198f00780c */ /* 0x040fe20002781670 */
[----:B------:R-:W-:Y:S01]  /*113f0*/  MUFU.EX2 R33, R33 ;  /* 0x0000002100217308 */ /* 0x000fe20000000800 */
[----:B------:R-:W-:Y:S01]  /*11400*/  ISETP.LT.OR P5, PT, R143, 0x22, P5 ;  /* 0x000000228f00780c */ /* 0x000fe20002fa1670 */
[--C-:B------:R-:W-:Y:S01]  /*11410*/  FFMA.FTZ R52, R52, UR39, -R0.reuse ;  /* 0x0000002734347c23 */ /* 0x100fe20008010800 */
[----:B------:R-:W-:Y:S01]  /*11420*/  FSEL R38, R38, -INF , !P4 ;  /* 0xff80000026267808 */ /* 0x000fe20006000000 */
[--C-:B------:R-:W-:Y:S01]  /*11430*/  FFMA.FTZ R53, R53, UR39, -R0.reuse ;  /* 0x0000002735357c23 */ /* 0x100fe20008010800 */
[----:B------:R-:W-:Y:S01]  /*11440*/  FSEL R43, R43, -INF , !P5 ;  /* 0xff8000002b2b7808 */ /* 0x000fe20006800000 */
[--C-:B------:R-:W-:Y:S01]  /*11450*/  FFMA.FTZ R56, R56, UR39, -R0.reuse ;  /* 0x0000002738387c23 */ /* 0x100fe20008010800 */
[C---:B------:R-:W-:Y:S01]  /*11460*/  ISETP.GT.AND P5, PT, R144.reuse, 0x29, P3 ;  /* 0x000000299000780c */ /* 0x040fe20001fa4270 */
[----:B------:R-:W-:Y:S01]  /*11470*/  MUFU.EX2 R36, R36 ;  /* 0x0000002400247308 */ /* 0x000fe20000000800 */
[----:B------:R-:W-:Y:S01]  /*11480*/  ISETP.GT.AND P4, PT, R144, 0x20, P3 ;  /* 0x000000209000780c */ /* 0x000fe20001f84270 */
[--C-:B------:R-:W-:Y:S01]  /*11490*/  FFMA.FTZ R57, R57, UR39, -R0.reuse ;  /* 0x0000002739397c23 */ /* 0x100fe20008010800 */
[C---:B------:R-:W-:Y:S01]  /*114a0*/  ISETP.LT.OR P5, PT, R143.reuse, 0x2a, P5 ;  /* 0x0000002a8f00780c */ /* 0x040fe20002fa1670 */
[--C-:B------:R-:W-:Y:S01]  /*114b0*/  FFMA.FTZ R60, R60, UR39, -R0.reuse ;  /* 0x000000273c3c7c23 */ /* 0x100fe20008010800 */
[----:B------:R-:W-:Y:S01]  /*114c0*/  ISETP.LT.OR P4, PT, R143, 0x21, P4 ;  /* 0x000000218f00780c */ /* 0x000fe20002781670 */
[--C-:B------:R-:W-:Y:S01]  /*114d0*/  FFMA.FTZ R61, R61, UR39, -R0.reuse ;  /* 0x000000273d3d7c23 */ /* 0x100fe20008010800 */
[----:B------:R-:W-:Y:S01]  /*114e0*/  FSEL R47, R47, -INF , !P5 ;  /* 0xff8000002f2f7808 */ /* 0x000fe20006800000 */
[----:B------:R-:W-:Y:S01]  /*114f0*/  MUFU.EX2 R37, R37 ;  /* 0x0000002500257308 */ /* 0x000fe20000000800 */
[----:B------:R-:W-:Y:S01]  /*11500*/  ISETP.GT.AND P5, PT, R144, 0x31, P3 ;  /* 0x000000319000780c */ /* 0x000fe20001fa4270 */
[--C-:B------:R-:W-:Y:S01]  /*11510*/  FFMA.FTZ R64, R64, UR39, -R0.reuse ;  /* 0x0000002740407c23 */ /* 0x100fe20008010800 */
[----:B------:R-:W-:Y:S01]  /*11520*/  FSEL R42, R42, -INF , !P4 ;  /* 0xff8000002a2a7808 */ /* 0x000fe20006000000 */
[--C-:B------:R-:W-:Y:S01]  /*11530*/  FFMA.FTZ R65, R65, UR39, -R0.reuse ;  /* 0x0000002741417c23 */ /* 0x100fe20008010800 */
[----:B------:R-:W-:Y:S01]  /*11540*/  ISETP.LT.OR P5, PT, R143, 0x32, P5 ;  /* 0x000000328f00780c */ /* 0x000fe20002fa1670 */
[--C-:B------:R-:W-:Y:S01]  /*11550*/  FFMA.FTZ R68, R68, UR39, -R0.reuse ;  /* 0x0000002744447c23 */ /* 0x100fe20008010800 */
[C---:B------:R-:W-:Y:S01]  /*11560*/  ISETP.GT.AND P4, PT, R144.reuse, 0x28, P3 ;  /* 0x000000289000780c */ /* 0x040fe20001f84270 */
[----:B------:R-:W-:Y:S01]  /*11570*/  MUFU.EX2 R40, R40 ;  /* 0x0000002800287308 */ /* 0x000fe20000000800 */
[----:B------:R-:W-:Y:S01]  /*11580*/  FSEL R51, R51, -INF , !P5 ;  /* 0xff80000033337808 */ /* 0x000fe20006800000 */
[--C-:B------:R-:W-:Y:S01]  /*11590*/  FFMA.FTZ R69, R69, UR39, -R0.reuse ;  /* 0x0000002745457c23 */ /* 0x100fe20008010800 */
[----:B------:R-:W-:Y:S01]  /*115a0*/  ISETP.GT.AND P5, PT, R144, 0x39, P3 ;  /* 0x000000399000780c */ /* 0x000fe20001fa4270 */
[--C-:B------:R-:W-:Y:S01]  /*115b0*/  FFMA.FTZ R72, R72, UR39, -R0.reuse ;  /* 0x0000002748487c23 */ /* 0x100fe20008010800 */
[----:B------:R-:W-:Y:S01]  /*115c0*/  ISETP.LT.OR P4, PT, R143, 0x29, P4 ;  /* 0x000000298f00780c */ /* 0x000fe20002781670 */
[--C-:B------:R-:W-:Y:S01]  /*115d0*/  FFMA.FTZ R73, R73, UR39, -R0.reuse ;  /* 0x0000002749497c23 */ /* 0x100fe20008010800 */
[----:B------:R-:W-:Y:S01]  /*115e0*/  ISETP.LT.OR P5, PT, R143, 0x3a, P5 ;  /* 0x0000003a8f00780c */ /* 0x000fe20002fa1670 */
[----:B------:R-:W-:Y:S01]  /*115f0*/  MUFU.EX2 R41, R41 ;  /* 0x0000002900297308 */ /* 0x000fe20000000800 */
[----:B------:R-:W-:Y:S01]  /*11600*/  FSEL R46, R46, -INF , !P4 ;  /* 0xff8000002e2e7808 */ /* 0x000fe20006000000 */
[--C-:B------:R-:W-:Y:S01]  /*11610*/  FFMA.FTZ R76, R76, UR39, -R0.reuse ;  /* 0x000000274c4c7c23 */ /* 0x100fe20008010800 */
[----:B------:R-:W-:Y:S01]  /*11620*/  FSEL R55, R55, -INF , !P5 ;  /* 0xff80000037377808 */ /* 0x000fe20006800000 */
[--C-:B------:R-:W-:Y:S01]  /*11630*/  FFMA.FTZ R77, R77, UR39, -R0.reuse ;  /* 0x000000274d4d7c23 */ /* 0x100fe20008010800 */
[----:B------:R-:W-:Y:S01]  /*11640*/  ISETP.GT.AND P5, PT, R144, 0x41, P3 ;  /* 0x000000419000780c */ /* 0x000fe20001fa4270 */
[--C-:B------:R-:W-:Y:S01]  /*11650*/  FFMA.FTZ R80, R80, UR39, -R0.reuse ;  /* 0x0000002750507c23 */ /* 0x100fe20008010800 */
[----:B------:R-:W-:Y:S01]  /*11660*/  ISETP.GT.AND P4, PT, R144, 0x30, P3 ;  /* 0x000000309000780c */ /* 0x000fe20001f84270 */
[----:B------:R-:W-:Y:S01]  /*11670*/  MUFU.EX2 R44, R44 ;  /* 0x0000002c002c7308 */ /* 0x000fe20000000800 */
[----:B------:R-:W-:Y:S01]  /*11680*/  ISETP.LT.OR P5, PT, R143, 0x42, P5 ;  /* 0x000000428f00780c */ /* 0x000fe20002fa1670 */
[--C-:B------:R-:W-:Y:S01]  /*11690*/  FFMA.FTZ R81, R81, UR39, -R0.reuse ;  /* 0x0000002751517c23 */ /* 0x100fe20008010800 */
[----:B------:R-:W-:Y:S01]  /*116a0*/  ISETP.LT.OR P4, PT, R143, 0x31, P4 ;  /* 0x000000318f00780c */ /* 0x000fe20002781670 */
[--C-:B------:R-:W-:Y:S01]  /*116b0*/  FFMA.FTZ R84, R84, UR39, -R0.reuse ;  /* 0x0000002754547c23 */ /* 0x100fe20008010800 */
[----:B------:R-:W-:Y:S01]  /*116c0*/  FSEL R59, R59, -INF , !P5 ;  /* 0xff8000003b3b7808 */ /* 0x000fe20006800000 */
[----:B------:R-:W-:Y:S01]  /*116d0*/  FFMA.FTZ R0, R85, UR39, -R0 ;  /* 0x0000002755007c23 */ /* 0x000fe20008010800 */
[----:B------:R-:W-:Y:S01]  /*116e0*/  ISETP.GT.AND P5, PT, R144, 0x49, P3 ;  /* 0x000000499000780c */ /* 0x000fe20001fa4270 */
[----:B------:R-:W-:Y:S01]  /*116f0*/  MUFU.EX2 R45, R45 ;  /* 0x0000002d002d7308 */ /* 0x000fe20000000800 */
[----:B------:R-:W-:-:S02]  /*11700*/  FSEL R50, R50, -INF , !P4 ;  /* 0xff80000032327808 */ /* 0x000fc40006000000 */
[----:B------:R-:W-:Y:S02]  /*11710*/  ISETP.LT.OR P5, PT, R143, 0x4a, P5 ;  /* 0x0000004a8f00780c */ /* 0x000fe40002fa1670 */
[C---:B------:R-:W-:Y:S02]  /*11720*/  ISETP.GT.AND P4, PT, R144.reuse, 0x38, P3 ;  /* 0x000000389000780c */ /* 0x040fe40001f84270 */
[----:B------:R-:W-:Y:S01]  /*11730*/  FSEL R63, R63, -INF , !P5 ;  /* 0xff8000003f3f7808 */ /* 0x000fe20006800000 */
[----:B------:R-:W-:Y:S01]  /*11740*/  MUFU.EX2 R48, R48 ;  /* 0x0000003000307308 */ /* 0x000fe20000000800 */
[----:B------:R-:W-:Y:S02]  /*11750*/  ISETP.GT.AND P5, PT, R144, 0x51, P3 ;  /* 0x000000519000780c */ /* 0x000fe40001fa4270 */
[C---:B------:R-:W-:Y:S02]  /*11760*/  ISETP.LT.OR P4, PT, R143.reuse, 0x39, P4 ;  /* 0x000000398f00780c */ /* 0x040fe40002781670 */
[----:B------:R-:W-:-:S02]  /*11770*/  ISETP.LT.OR P5, PT, R143, 0x52, P5 ;  /* 0x000000528f00780c */ /* 0x000fc40002fa1670 */
[----:B------:R-:W-:Y:S01]  /*11780*/  FSEL R54, R54, -INF , !P4 ;  /* 0xff80000036367808 */ /* 0x000fe20006000000 */
[----:B------:R-:W-:Y:S01]  /*11790*/  MUFU.EX2 R49, R49 ;  /* 0x0000003100317308 */ /* 0x000fe20000000800 */
[----:B------:R-:W-:Y:S02]  /*117a0*/  FSEL R67, R67, -INF , !P5 ;  /* 0xff80000043437808 */ /* 0x000fe40006800000 */
[C---:B------:R-:W-:Y:S02]  /*117b0*/  ISETP.GT.AND P5, PT, R144.reuse, 0x59, P3 ;  /* 0x000000599000780c */ /* 0x040fe40001fa4270 */
[----:B------:R-:W-:Y:S02]  /*117c0*/  ISETP.GT.AND P4, PT, R144, 0x40, P3 ;  /* 0x000000409000780c */ /* 0x000fe40001f84270 */
[C---:B------:R-:W-:Y:S01]  /*117d0*/  ISETP.LT.OR P5, PT, R143.reuse, 0x5a, P5 ;  /* 0x0000005a8f00780c */ /* 0x040fe20002fa1670 */
[----:B------:R-:W-:Y:S01]  /*117e0*/  MUFU.EX2 R52, R52 ;  /* 0x0000003400347308 */ /* 0x000fe20000000800 */
[----:B------:R-:W-:-:S02]  /*117f0*/  ISETP.LT.OR P4, PT, R143, 0x41, P4 ;  /* 0x000000418f00780c */ /* 0x000fc40002781670 */
[----:B------:R-:W-:Y:S02]  /*11800*/  FSEL R71, R71, -INF , !P5 ;  /* 0xff80000047477808 */ /* 0x000fe40006800000 */
[----:B------:R-:W-:Y:S02]  /*11810*/  ISETP.GT.AND P5, PT, R144, 0x61, P3 ;  /* 0x000000619000780c */ /* 0x000fe40001fa4270 */
[----:B------:R-:W-:Y:S01]  /*11820*/  FSEL R58, R58, -INF , !P4 ;  /* 0xff8000003a3a7808 */ /* 0x000fe20006000000 */
[----:B------:R-:W-:Y:S01]  /*11830*/  MUFU.EX2 R53, R53 ;  /* 0x0000003500357308 */ /* 0x000fe20000000800 */
[----:B------:R-:W-:Y:S02]  /*11840*/  ISETP.LT.OR P5, PT, R143, 0x62, P5 ;  /* 0x000000628f00780c */ /* 0x000fe40002fa1670 */
[----:B------:R-:W-:Y:S02]  /*11850*/  ISETP.GT.AND P4, PT, R144, 0x48, P3 ;  /* 0x000000489000780c */ /* 0x000fe40001f84270 */
[----:B------:R-:W-:-:S02]  /*11860*/  FSEL R75, R75, -INF , !P5 ;  /* 0xff8000004b4b7808 */ /* 0x000fc40006800000 */
[----:B------:R-:W-:Y:S01]  /*11870*/  ISETP.GT.AND P5, PT, R144, 0x69, P3 ;  /* 0x000000699000780c */ /* 0x000fe20001fa4270 */
[----:B------:R-:W-:Y:S01]  /*11880*/  MUFU.EX2 R56, R56 ;  /* 0x0000003800387308 */ /* 0x000fe20000000800 */
[C---:B------:R-:W-:Y:S02]  /*11890*/  ISETP.LT.OR P4, PT, R143.reuse, 0x49, P4 ;  /* 0x000000498f00780c */ /* 0x040fe40002781670 */
[----:B------:R-:W-:Y:S02]  /*118a0*/  ISETP.LT.OR P5, PT, R143, 0x6a, P5 ;  /* 0x0000006a8f00780c */ /* 0x000fe40002fa1670 */
[----:B------:R-:W-:Y:S02]  /*118b0*/  FSEL R62, R62, -INF , !P4 ;  /* 0xff8000003e3e7808 */ /* 0x000fe40006000000 */
[----:B------:R-:W-:Y:S01]  /*118c0*/  FSEL R79, R79, -INF , !P5 ;  /* 0xff8000004f4f7808 */ /* 0x000fe20006800000 */
[----:B------:R-:W-:Y:S01]  /*118d0*/  MUFU.EX2 R57, R57 ;  /* 0x0000003900397308 */ /* 0x000fe20000000800 */
[----:B------:R-:W-:-:S02]  /*118e0*/  ISETP.GT.AND P5, PT, R144, RZ, P3 ;  /* 0x000000ff9000720c */ /* 0x000fc40001fa4270 */
[----:B------:R-:W-:Y:S02]  /*118f0*/  ISETP.GT.AND P4, PT, R144, 0x50, P3 ;  /* 0x000000509000780c */ /* 0x000fe40001f84270 */
[C---:B------:R-:W-:Y:S02]  /*11900*/  ISETP.LT.OR P5, PT, R143.reuse, 0x1, P5 ;  /* 0x000000018f00780c */ /* 0x040fe40002fa1670 */
[----:B------:R-:W-:Y:S01]  /*11910*/  ISETP.LT.OR P4, PT, R143, 0x51, P4 ;  /* 0x000000518f00780c */ /* 0x000fe20002781670 */
[----:B------:R-:W-:Y:S01]  /*11920*/  MUFU.EX2 R60, R60 ;  /* 0x0000003c003c7308 */ /* 0x000fe20000000800 */
[----:B------:R-:W-:Y:S02]  /*11930*/  FSEL R19, R26, -INF , !P5 ;  /* 0xff8000001a137808 */ /* 0x000fe40006800000 */
[----:B------:R-:W-:Y:S02]  /*11940*/  FSEL R66, R66, -INF , !P4 ;  /* 0xff80000042427808 */ /* 0x000fe40006000000 */
[----:B------:R-:W-:-:S02]  /*11950*/  FMNMX.FTZ R11, R19, R6, !PT ;  /* 0x00000006130b7209 */ /* 0x000fc40007810000 */
[----:B------:R-:W-:Y:S01]  /*11960*/  ISETP.GT.AND P4, PT, R144, 0x58, P3 ;  /* 0x000000589000780c */ /* 0x000fe20001f84270 */
[----:B------:R-:W0:Y:S01]  /*11970*/  MUFU.EX2 R26, R28 ;  /* 0x0000001c001a7308 */ /* 0x000e220000000800 */
[----:B------:R-:W-:Y:S02]  /*11980*/  FMNMX.FTZ R11, R27, R11, !PT ;  /* 0x0000000b1b0b7209 */ /* 0x000fe40007810000 */
[----:B------:R-:W-:Y:S02]  /*11990*/  ISETP.LT.OR P4, PT, R143, 0x59, P4 ;  /* 0x000000598f00780c */ /* 0x000fe40002781670 */
[----:B------:R-:W-:Y:S02]  /*119a0*/  FMNMX.FTZ R11, R30, R11, !PT ;  /* 0x0000000b1e0b7209 */ /* 0x000fe40007810000 */
[----:B------:R-:W-:Y:S01]  /*119b0*/  FSEL R70, R70, -INF , !P4 ;  /* 0xff80000046467808 */ /* 0x000fe20006000000 */
[----:B------:R-:W-:Y:S01]  /*119c0*/  MUFU.EX2 R61, R61 ;  /* 0x0000003d003d7308 */ /* 0x000fe20000000800 */
[----:B------:R-:W-:-:S02]  /*119d0*/  FMNMX.FTZ R11, R31, R11, !PT ;  /* 0x0000000b1f0b7209 */ /* 0x000fc40007810000 */
[----:B------:R-:W-:Y:S02]  /*119e0*/  ISETP.GT.AND P4, PT, R144, 0x60, P3 ;  /* 0x000000609000780c */ /* 0x000fe40001f84270 */
[----:B------:R-:W-:Y:S02]  /*119f0*/  FMNMX.FTZ R11, R34, R11, !PT ;  /* 0x0000000b220b7209 */ /* 0x000fe40007810000 */
[----:B------:R-:W-:Y:S01]  /*11a00*/  ISETP.LT.OR P4, PT, R143, 0x61, P4 ;  /* 0x000000618f00780c */ /* 0x000fe20002781670 */
[----:B------:R-:W-:Y:S01]  /*11a10*/  MUFU.EX2 R64, R64 ;  /* 0x0000004000407308 */ /* 0x000fe20000000800 */
[----:B------:R-:W-:Y:S01]  /*11a20*/  FMNMX.FTZ R11, R35, R11, !PT ;  /* 0x0000000b230b7209 */ /* 0x000fe20007810000 */
[----:B0-----:R-:W-:Y:S01]  /*11a30*/  FADD.FTZ R5, R26, R5 ;  /* 0x000000051a057221 */ /* 0x001fe20000010000 */
[----:B------:R-:W-:Y:S02]  /*11a40*/  FSEL R74, R74, -INF , !P4 ;  /* 0xff8000004a4a7808 */ /* 0x000fe40006000000 */
[----:B------:R-:W-:Y:S01]  /*11a50*/  FMNMX.FTZ R11, R38, R11, !PT ;  /* 0x0000000b260b7209 */ /* 0x000fe20007810000 */
[----:B------:R-:W-:Y:S01]  /*11a60*/  FADD.FTZ R5, R29, R5 ;  /* 0x000000051d057221 */ /* 0x000fe20000010000 */
[----:B------:R-:W-:Y:S01]  /*11a70*/  ISETP.GT.AND P4, PT, R144, 0x68, P3 ;  /* 0x000000689000780c */ /* 0x000fe20001f84270 */
[----:B------:R-:W-:Y:S01]  /*11a80*/  MUFU.EX2 R65, R65 ;  /* 0x0000004100417308 */ /* 0x000fe20000000800 */
[----:B------:R-:W-:Y:S01]  /*11a90*/  FMNMX.FTZ R11, R39, R11, !PT ;  /* 0x0000000b270b7209 */ /* 0x000fe20007810000 */
[----:B------:R-:W-:Y:S01]  /*11aa0*/  FADD.FTZ R5, R32, R5 ;  /* 0x0000000520057221 */ /* 0x000fe20000010000 */
[----:B------:R-:W-:-:S02]  /*11ab0*/  ISETP.LT.OR P4, PT, R143, 0x69, P4 ;  /* 0x000000698f00780c */ /* 0x000fc40002781670 */
[----:B------:R-:W-:Y:S01]  /*11ac0*/  FMNMX.FTZ R11, R42, R11, !PT ;  /* 0x0000000b2a0b7209 */ /* 0x000fe20007810000 */
[----:B------:R-:W-:Y:S01]  /*11ad0*/  FADD.FTZ R5, R33, R5 ;  /* 0x0000000521057221 */ /* 0x000fe20000010000 */
[----:B------:R-:W-:Y:S01]  /*11ae0*/  FSEL R78, R78, -INF , !P4 ;  /* 0xff8000004e4e7808 */ /* 0x000fe20006000000 */
[----:B------:R-:W-:Y:S01]  /*11af0*/  MUFU.EX2 R68, R68 ;  /* 0x0000004400447308 */ /* 0x000fe20000000800 */
[----:B------:R-:W-:Y:S01]  /*11b00*/  FMNMX.FTZ R11, R43, R11, !PT ;  /* 0x0000000b2b0b7209 */ /* 0x000fe20007810000 */
[----:B------:R-:W-:Y:S01]  /*11b10*/  FADD.FTZ R5, R36, R5 ;  /* 0x0000000524057221 */ /* 0x000fe20000010000 */
[----:B------:R-:W-:Y:S02]  /*11b20*/  ISETP.GT.AND P4, PT, R144, 0x70, P3 ;  /* 0x000000709000780c */ /* 0x000fe40001f84270 */
[----:B------:R-:W-:Y:S01]  /*11b30*/  FMNMX.FTZ R11, R46, R11, !PT ;  /* 0x0000000b2e0b7209 */ /* 0x000fe20007810000 */
[----:B------:R-:W-:Y:S01]  /*11b40*/  FADD.FTZ R5, R37, R5 ;  /* 0x0000000525057221 */ /* 0x000fe20000010000 */
[----:B------:R-:W-:Y:S01]  /*11b50*/  ISETP.LT.OR P4, PT, R143, 0x71, P4 ;  /* 0x000000718f00780c */ /* 0x000fe20002781670 */
[----:B------:R-:W-:Y:S01]  /*11b60*/  MUFU.EX2 R69, R69 ;  /* 0x0000004500457308 */ /* 0x000fe20000000800 */
[----:B------:R-:W-:-:S02]  /*11b70*/  FMNMX.FTZ R11, R47, R11, !PT ;  /* 0x0000000b2f0b7209 */ /* 0x000fc40007810000 */
[----:B------:R-:W-:Y:S02]  /*11b80*/  FSEL R82, R82, -INF , !P4 ;  /* 0xff80000052527808 */ /* 0x000fe40006000000 */
[----:B------:R-:W-:Y:S02]  /*11b90*/  FMNMX.FTZ R11, R50, R11, !PT ;  /* 0x0000000b320b7209 */ /* 0x000fe40007810000 */
[C---:B------:R-:W-:Y:S01]  /*11ba0*/  ISETP.GT.AND P4, PT, R144.reuse, 0x71, P3 ;  /* 0x000000719000780c */ /* 0x040fe20001f84270 */
[----:B------:R-:W-:Y:S01]  /*11bb0*/  MUFU.EX2 R72, R72 ;  /* 0x0000004800487308 */ /* 0x000fe20000000800 */
[----:B------:R-:W-:Y:S02]  /*11bc0*/  FMNMX.FTZ R11, R51, R11, !PT ;  /* 0x0000000b330b7209 */ /* 0x000fe40007810000 */
[----:B------:R-:W-:Y:S02]  /*11bd0*/  ISETP.GT.AND P5, PT, R144, 0x78, P3 ;  /* 0x000000789000780c */ /* 0x000fe40001fa4270 */
[----:B------:R-:W-:-:S02]  /*11be0*/  FMNMX.FTZ R11, R54, R11, !PT ;  /* 0x0000000b360b7209 */ /* 0x000fc40007810000 */
[----:B------:R-:W-:Y:S01]  /*11bf0*/  ISETP.LT.OR P4, PT, R143, 0x72, P4 ;  /* 0x000000728f00780c */ /* 0x000fe20002781670 */
[----:B------:R-:W-:Y:S01]  /*11c00*/  MUFU.EX2 R73, R73 ;  /* 0x0000004900497308 */ /* 0x000fe20000000800 */
[----:B------:R-:W-:Y:S02]  /*11c10*/  FMNMX.FTZ R11, R55, R11, !PT ;  /* 0x0000000b370b7209 */ /* 0x000fe40007810000 */
[----:B------:R-:W-:Y:S02]  /*11c20*/  ISETP.GT.AND P3, PT, R144, 0x79, P3 ;  /* 0x000000799000780c */ /* 0x000fe40001f64270 */
[----:B------:R-:W-:Y:S02]  /*11c30*/  FMNMX.FTZ R11, R58, R11, !PT ;  /* 0x0000000b3a0b7209 */ /* 0x000fe40007810000 */
[----:B------:R-:W-:Y:S01]  /*11c40*/  ISETP.LT.OR P5, PT, R143, 0x79, P5 ;  /* 0x000000798f00780c */ /* 0x000fe20002fa1670 */
[----:B------:R-:W-:Y:S01]  /*11c50*/  MUFU.EX2 R76, R76 ;  /* 0x0000004c004c7308 */ /* 0x000fe20000000800 */
[----:B------:R-:W-:-:S02]  /*11c60*/  FMNMX.FTZ R11, R59, R11, !PT ;  /* 0x0000000b3b0b7209 */ /* 0x000fc40007810000 */
[----:B------:R-:W-:Y:S02]  /*11c70*/  FSEL R83, R83, -INF , !P4 ;  /* 0xff80000053537808 */ /* 0x000fe40006000000 */
[----:B------:R-:W-:Y:S02]  /*11c80*/  FMNMX.FTZ R11, R62, R11, !PT ;  /* 0x0000000b3e0b7209 */ /* 0x000fe40007810000 */
[----:B------:R-:W-:Y:S01]  /*11c90*/  ISETP.LT.OR P3, PT, R143, 0x7a, P3 ;  /* 0x0000007a8f00780c */ /* 0x000fe20001f61670 */
[----:B------:R-:W-:Y:S01]  /*11ca0*/  MUFU.EX2 R77, R77 ;  /* 0x0000004d004d7308 */ /* 0x000fe20000000800 */
[----:B------:R-:W-:Y:S02]  /*11cb0*/  FMNMX.FTZ R11, R63, R11, !PT ;  /* 0x0000000b3f0b7209 */ /* 0x000fe40007810000 */
[----:B------:R-:W-:Y:S02]  /*11cc0*/  FSEL R86, R86, -INF , !P5 ;  /* 0xff80000056567808 */ /* 0x000fe40006800000 */
[----:B------:R-:W-:-:S02]  /*11cd0*/  FMNMX.FTZ R11, R66, R11, !PT ;  /* 0x0000000b420b7209 */ /* 0x000fc40007810000 */
[----:B------:R-:W-:Y:S01]  /*11ce0*/  FSEL R87, R87, -INF , !P3 ;  /* 0xff80000057577808 */ /* 0x000fe20005800000 */
[----:B------:R-:W-:Y:S01]  /*11cf0*/  MUFU.EX2 R80, R80 ;  /* 0x0000005000507308 */ /* 0x000fe20000000800 */
[----:B------:R-:W-:Y:S02]  /*11d00*/  FMNMX.FTZ R11, R67, R11, !PT ;  /* 0x0000000b430b7209 */ /* 0x000fe40007810000 */
[----:B------:R-:W-:Y:S02]  /*11d10*/  F2FP.BF16.F32.PACK_AB R26, R29, R26 ;  /* 0x0000001a1d1a723e */ /* 0x000fe400000010ff */
[----:B------:R-:W-:Y:S02]  /*11d20*/  FMNMX.FTZ R11, R70, R11, !PT ;  /* 0x0000000b460b7209 */ /* 0x000fe40007810000 */
[----:B------:R-:W-:Y:S01]  /*11d30*/  F2FP.BF16.F32.PACK_AB R24, R25, R24 ;  /* 0x000000181918723e */ /* 0x000fe200000010ff */
[----:B------:R-:W-:Y:S01]  /*11d40*/  MUFU.EX2 R81, R81 ;  /* 0x0000005100517308 */ /* 0x000fe20000000800 */
[----:B------:R-:W-:-:S02]  /*11d50*/  FMNMX.FTZ R11, R71, R11, !PT ;  /* 0x0000000b470b7209 */ /* 0x000fc40007810000 */
[----:B------:R-:W-:Y:S02]  /*11d60*/  F2FP.BF16.F32.PACK_AB R32, R33, R32 ;  /* 0x000000202120723e */ /* 0x000fe400000010ff */
        /* <DEDUP_REMOVED lines=16> */
[----:B------:R-:W-:-:S05]  /*11e70*/  FSEL R16, R16, RZ, P3 ;  /* 0x000000ff10107208 */ /* 0x000fca0001800000 */
        /* <DEDUP_REMOVED lines=23> */
[----:B------:R-:W-:Y:S01]  /*11ff0*/  FFMA.FTZ R86, R86, UR39, -R16 ;  /* 0x0000002756567c23 */ /* 0x000fe20008010810 */
[----:B------:R-:W-:-:S06]  /*12000*/  F2FP.BF16.F32.PACK_AB R42, R45, R44 ;  /* 0x0000002c2d2a723e */ /* 0x000fcc00000010ff */
        /* <DEDUP_REMOVED lines=8> */
[----:B0-----:R-:W-:Y:S01]  /*12090*/  FSEL R26, R11, RZ, P3 ;  /* 0x000000ff0b1a7208 */ /* 0x001fe20001800000 */
[--C-:B------:R-:W-:Y:S01]  /*120a0*/  FFMA.FTZ R24, R34, UR39, -R16.reuse ;  /* 0x0000002722187c23 */ /* 0x100fe20008010810 */
[--C-:B------:R-:W-:Y:S01]  /*120b0*/  FFMA.FTZ R25, R35, UR39, -R16.reuse ;  /* 0x0000002723197c23 */ /* 0x100fe20008010810 */
[--C-:B------:R-:W-:Y:S01]  /*120c0*/  FFMA.FTZ R35, R38, UR39, -R16.reuse ;  /* 0x0000002726237c23 */ /* 0x100fe20008010810 */
[----:B------:R-:W-:Y:S01]  /*120d0*/  FFMA.FTZ R27, R39, UR39, -R16 ;  /* 0x00000027271b7c23 */ /* 0x000fe20008010810 */
[----:B------:R-:W-:Y:S01]  /*120e0*/  FADD.FTZ R26, -R26, R6 ;  /* 0x000000061a1a7221 */ /* 0x000fe20000010100 */
[--C-:B------:R-:W-:Y:S01]  /*120f0*/  FFMA.FTZ R38, R43, UR39, -R16.reuse ;  /* 0x000000272b267c23 */ /* 0x100fe20008010810 */
[----:B------:R-:W-:Y:S01]  /*12100*/  MUFU.EX2 R24, R24 ;  /* 0x0000001800187308 */ /* 0x000fe20000000800 */
[--C-:B------:R-:W-:Y:S01]  /*12110*/  FFMA.FTZ R43, R46, UR39, -R16.reuse ;  /* 0x000000272e2b7c23 */ /* 0x100fe20008010810 */
[----:B------:R-:W-:Y:S01]  /*12120*/  FMUL.FTZ R6, R26, UR39 ;  /* 0x000000271a067c20 */ /* 0x000fe20008410000 */
[--C-:B------:R-:W-:Y:S01]  /*12130*/  FFMA.FTZ R39, R47, UR39, -R16.reuse ;  /* 0x000000272f277c23 */ /* 0x100fe20008010810 */
[----:B------:R-:W-:Y:S01]  /*12140*/  FFMA.FTZ R26, R50, UR39, -R16 ;  /* 0x00000027321a7c23 */ /* 0x000fe20008010810 */
[----:B------:R-:W-:-:S03]  /*12150*/  F2FP.BF16.F32.PACK_AB R34, R37, R36 ;  /* 0x000000242522723e */ /* 0x000fc600000010ff */
[----:B------:R-:W0:Y:S08]  /*12160*/  MUFU.EX2 R6, R6 ;  /* 0x0000000600067308 */ /* 0x000e300000000800 */
[----:B------:R-:W1:Y:S08]  /*12170*/  MUFU.EX2 R25, R25 ;  /* 0x0000001900197308 */ /* 0x000e700000000800 */
[----:B------:R-:W3:Y:S01]  /*12180*/  MUFU.EX2 R35, R35 ;  /* 0x0000002300237308 */ /* 0x000ee20000000800 */
[----:B0-----:R-:W-:Y:S01]  /*12190*/  FFMA.FTZ R4, R6, R4, R19 ;  /* 0x0000000406047223 */ /* 0x001fe20000010013 */
[----:B------:R-:W-:-:S03]  /*121a0*/  FFMA.FTZ R19, R58, UR39, -R16 ;  /* 0x000000273a137c23 */ /* 0x000fc60008010810 */
[----:B------:R-:W-:Y:S01]  /*121b0*/  FADD.FTZ R4, R21, R4 ;  /* 0x0000000415047221 */ /* 0x000fe20000010000 */
[--C-:B------:R-:W-:Y:S01]  /*121c0*/  FFMA.FTZ R21, R59, UR39, -R16.reuse ;  /* 0x000000273b157c23 */ /* 0x100fe20008010810 */
[----:B------:R-:W-:Y:S01]  /*121d0*/  FFMA.FTZ R16, R87, UR39, -R16 ;  /* 0x0000002757107c23 */ /* 0x000fe20008010810 */
[----:B------:R-:W0:Y:S01]  /*121e0*/  MUFU.EX2 R27, R27 ;  /* 0x0000001b001b7308 */ /* 0x000e220000000800 */
[----:B------:R-:W-:-:S04]  /*121f0*/  FADD.FTZ R28, R28, R4 ;  /* 0x000000041c1c7221 */ /* 0x000fc80000010000 */
[----:B------:R-:W-:Y:S01]  /*12200*/  FADD.FTZ R28, R29, R28 ;  /* 0x0000001c1d1c7221 */ /* 0x000fe20000010000 */
[----:B------:R-:W-:Y:S01]  /*12210*/  FADD.FTZ R29, R40, R5 ;  /* 0x00000005281d7221 */ /* 0x000fe20000010000 */
[C---:B------:R-:W-:Y:S01]  /*12220*/  F2FP.BF16.F32.PACK_AB R40, R41.reuse, R40 ;  /* 0x000000282928723e */ /* 0x040fe200000010ff */
[----:B------:R-:W4:Y:S01]  /*12230*/  MUFU.EX2 R38, R38 ;  /* 0x0000002600267308 */ /* 0x000f220000000800 */
[----:B------:R-:W-:Y:S01]  /*12240*/  FADD.FTZ R28, R24, R28 ;  /* 0x0000001c181c7221 */ /* 0x000fe20000010000 */
[----:B------:R-:W-:-:S03]  /*12250*/  FADD.FTZ R29, R41, R29 ;  /* 0x0000001d291d7221 */ /* 0x000fc60000010000 */
[----:B-1----:R-:W-:Y:S01]  /*12260*/  FADD.FTZ R28, R25, R28 ;  /* 0x0000001c191c7221 */ /* 0x002fe20000010000 */
[----:B------:R-:W-:Y:S02]  /*12270*/  FADD.FTZ R29, R44, R29 ;  /* 0x0000001d2c1d7221 */ /* 0x000fe40000010000 */
[----:B------:R-:W1:Y:S01]  /*12280*/  MUFU.EX2 R43, R43 ;  /* 0x0000002b002b7308 */ /* 0x000e620000000800 */
[----:B---3--:R-:W-:Y:S01]  /*12290*/  FADD.FTZ R33, R35, R28 ;  /* 0x0000001c23217221 */ /* 0x008fe20000010000 */
[----:B------:R-:W-:Y:S01]  /*122a0*/  FADD.FTZ R28, R45, R29 ;  /* 0x0000001d2d1c7221 */ /* 0x000fe20000010000 */
[C---:B0-----:R-:W-:Y:S02]  /*122b0*/  F2FP.BF16.F32.PACK_AB R35, R27.reuse, R35 ;  /* 0x000000231b23723e */ /* 0x041fe400000010ff */
[----:B------:R-:W-:Y:S01]  /*122c0*/  FADD.FTZ R33, R27, R33 ;  /* 0x000000211b217221 */ /* 0x000fe20000010000 */
[----:B------:R-:W-:Y:S01]  /*122d0*/  FADD.FTZ R28, R48, R28 ;  /* 0x0000001c301c7221 */ /* 0x000fe20000010000 */
[----:B------:R-:W3:Y:S01]  /*122e0*/  LDL R27, [R1+0x24] ;  /* 0x00002400011b7983 */ /* 0x000ee20000100800 */
[----:B------:R-:W0:Y:S01]  /*122f0*/  MUFU.EX2 R39, R39 ;  /* 0x0000002700277308 */ /* 0x000e220000000800 */
[----:B------:R-:W-:Y:S01]  /*12300*/  FADD.FTZ R29, R30, R33 ;  /* 0x000000211e1d7221 */ /* 0x000fe20000010000 */
[----:B------:R-:W-:Y:S01]  /*12310*/  F2FP.BF16.F32.PACK_AB R33, R25, R24 ;  /* 0x000000181921723e */ /* 0x000fe200000010ff */
[----:B------:R-:W-:Y:S01]  /*12320*/  FADD.FTZ R28, R49, R28 ;  /* 0x0000001c311c7221 */ /* 0x000fe20000010000 */
[C---:B----4-:R-:W-:Y:S01]  /*12330*/  F2FP.BF16.F32.PACK_AB R41, R38.reuse, R30 ;  /* 0x0000001e2629723e */ /* 0x050fe200000010ff */
[----:B------:R-:W-:-:S02]  /*12340*/  FADD.FTZ R29, R38, R29 ;  /* 0x0000001d261d7221 */ /* 0x000fc40000010000 */
[----:B------:R-:W-:Y:S01]  /*12350*/  FADD.FTZ R28, R52, R28 ;  /* 0x0000001c341c7221 */ /* 0x000fe20000010000 */
[----:B------:R-:W4:Y:S01]  /*12360*/  MUFU.EX2 R26, R26 ;  /* 0x0000001a001a7308 */ /* 0x000f220000000800 */
[----:B-1----:R-:W-:-:S07]  /*12370*/  FADD.FTZ R25, R43, R29 ;  /* 0x0000001d2b197221 */ /* 0x002fce0000010000 */
[----:B------:R-:W1:Y:S01]  /*12380*/  MUFU.EX2 R4, R55 ;  /* 0x0000003700047308 */ /* 0x000e620000000800 */
[----:B0-----:R-:W-:Y:S01]  /*12390*/  FADD.FTZ R25, R39, R25 ;  /* 0x0000001927197221 */ /* 0x001fe20000010000 */
[----:B------:R-:W-:-:S06]  /*123a0*/  FADD.FTZ R28, R53, R28 ;  /* 0x0000001c351c7221 */ /* 0x000fcc0000010000 */
[----:B------:R-:W0:Y:S01]  /*123b0*/  MUFU.EX2 R19, R19 ;  /* 0x0000001300137308 */ /* 0x000e220000000800 */
[----:B----4-:R-:W-:Y:S01]  /*123c0*/  FADD.FTZ R25, R26, R25 ;  /* 0x000000191a197221 */ /* 0x010fe20000010000 */
[----:B------:R-:W-:-:S06]  /*123d0*/  FADD.FTZ R28, R56, R28 ;  /* 0x0000001c381c7221 */ /* 0x000fcc0000010000 */
[----:B------:R-:W4:Y:S01]  /*123e0*/  MUFU.EX2 R21, R21 ;  /* 0x0000001500157308 */ /* 0x000f220000000800 */
[----:B------:R-:W-:Y:S01]  /*123f0*/  FADD.FTZ R25, R31, R25 ;  /* 0x000000191f197221 */ /* 0x000fe20000010000 */
[----:B------:R-:W-:-:S06]  /*12400*/  FADD.FTZ R28, R57, R28 ;  /* 0x0000001c391c7221 */ /* 0x000fcc0000010000 */
[----:B------:R-:W5:Y:S01]  /*12410*/  MUFU.EX2 R59, R62 ;  /* 0x0000003e003b7308 */ /* 0x000f620000000800 */
[----:B------:R-:W-:Y:S01]  /*12420*/  FADD.FTZ R25, R51, R25 ;  /* 0x0000001933197221 */ /* 0x000fe20000010000 */
[----:B------:R-:W-:-:S06]  /*12430*/  FADD.FTZ R28, R60, R28 ;  /* 0x0000001c3c1c7221 */ /* 0x000fcc0000010000 */
[----:B------:R-:W2:Y:S01]  /*12440*/  MUFU.EX2 R5, R66 ;  /* 0x0000004200057308 */ /* 0x000ea20000000800 */
        /* <DEDUP_REMOVED lines=8> */
[----:B-----5:R-:W-:Y:S01]  /*124d0*/  FADD.FTZ R25, R59, R25 ;  /* 0x000000193b197221 */ /* 0x020fe20000010000 */
[----:B------:R-:W-:-:S06]  /*124e0*/  FADD.FTZ R28, R65, R28 ;  /* 0x0000001c411c7221 */ /* 0x000fcc0000010000 */
[----:B------:R-:W-:Y:S01]  /*124f0*/  MUFU.EX2 R75, R75 ;  /* 0x0000004b004b7308 */ /* 0x000fe20000000800 */
[----:B------:R-:W-:Y:S01]  /*12500*/  FADD.FTZ R25, R63, R25 ;  /* 0x000000193f197221 */ /* 0x000fe20000010000 */
[----:B------:R-:W-:-:S06]  /*12510*/  FADD.FTZ R28, R68, R28 ;  /* 0x0000001c441c7221 */ /* 0x000fcc0000010000 */
[----:B------:R-:W-:Y:S01]  /*12520*/  MUFU.EX2 R78, R78 ;  /* 0x0000004e004e7308 */ /* 0x000fe20000000800 */
[----:B--2---:R-:W-:-:S07]  /*12530*/  FADD.FTZ R25, R5, R25 ;  /* 0x0000001905197221 */ /* 0x004fce0000010000 */
[----:B------:R-:W2:Y:S01]  /*12540*/  MUFU.EX2 R24, R74 ;  /* 0x0000004a00187308 */ /* 0x000ea20000000800 */
[----:B-1----:R-:W-:Y:S01]  /*12550*/  FADD.FTZ R25, R67, R25 ;  /* 0x0000001943197221 */ /* 0x002fe20000010000 */
[----:B------:R-:W-:-:S06]  /*12560*/  FADD.FTZ R28, R69, R28 ;  /* 0x0000001c451c7221 */ /* 0x000fcc0000010000 */
[----:B------:R-:W1:Y:S01]  /*12570*/  MUFU.EX2 R79, R79 ;  /* 0x0000004f004f7308 */ /* 0x000e620000000800 */
[----:B0-----:R-:W-:Y:S01]  /*12580*/  FADD.FTZ R25, R70, R25 ;  /* 0x0000001946197221 */ /* 0x001fe20000010000 */
[----:B------:R-:W-:-:S06]  /*12590*/  FADD.FTZ R28, R72, R28 ;  /* 0x0000001c481c7221 */ /* 0x000fcc0000010000 */
[----:B------:R-:W0:Y:S01]  /*125a0*/  MUFU.EX2 R82, R82 ;  /* 0x0000005200527308 */ /* 0x000e220000000800 */
[----:B----4-:R-:W-:Y:S01]  /*125b0*/  FADD.FTZ R25, R71, R25 ;  /* 0x0000001947197221 */ /* 0x010fe20000010000 */
[C---:B------:R-:W-:Y:S01]  /*125c0*/  FADD.FTZ R28, R73.reuse, R28 ;  /* 0x0000001c491c7221 */ /* 0x040fe20000010000 */
[----:B------:R-:W-:Y:S01]  /*125d0*/  F2FP.BF16.F32.PACK_AB R72, R73, R72 ;  /* 0x000000484948723e */ /* 0x000fe200000010ff */
[----:B------:R4:W-:Y:S01]  /*125e0*/  STSM.16.M88.4 [R145], R32 ;  /* 0x0000002091007844 */ /* 0x0009e20000000200 */
[----:B--2---:R-:W-:Y:S01]  /*125f0*/  FADD.FTZ R25, R24, R25 ;  /* 0x0000001918197221 */ /* 0x004fe20000010000 */
[C---:B------:R-:W-:Y:S02]  /*12600*/  F2FP.BF16.F32.PACK_AB R73, R75.reuse, R24 ;  /* 0x000000184b49723e */ /* 0x040fe400000010ff */
[----:B------:R-:W2:Y:S01]  /*12610*/  LDL R24, [R1+0x18] ;  /* 0x0000180001187983 */ /* 0x000ea20000100800 */
[----:B------:R-:W5:Y:S01]  /*12620*/  MUFU.EX2 R83, R83 ;  /* 0x0000005300537308 */ /* 0x000f620000000800 */
[----:B------:R-:W-:Y:S01]  /*12630*/  FADD.FTZ R28, R76, R28 ;  /* 0x0000001c4c1c7221 */ /* 0x000fe20000010000 */
[----:B------:R-:W-:Y:S01]  /*12640*/  FADD.FTZ R25, R75, R25 ;  /* 0x000000194b197221 */ /* 0x000fe20000010000 */
[----:B------:R-:W-:-:S02]  /*12650*/  F2FP.BF16.F32.PACK_AB R56, R57, R56 ;  /* 0x000000383938723e */ /* 0x000fc400000010ff */
[----:B------:R-:W-:-:S03]  /*12660*/  F2FP.BF16.F32.PACK_AB R57, R21, R19 ;  /* 0x000000131539723e */ /* 0x000fc600000010ff */
[----:B------:R-:W-:Y:S01]  /*12670*/  MUFU.EX2 R86, R86 ;  /* 0x0000005600567308 */ /* 0x000fe20000000800 */
[----:B------:R-:W-:Y:S01]  /*12680*/  F2FP.BF16.F32.PACK_AB R51, R4, R51 ;  /* 0x000000330433723e */ /* 0x000fe200000010ff */
[----:B------:R-:W-:Y:S01]  /*12690*/  FADD.FTZ R19, R77, R28 ;  /* 0x0000001c4d137221 */ /* 0x000fe20000010000 */
[----:B------:R-:W-:-:S05]  /*126a0*/  FADD.FTZ R4, R78, R25 ;  /* 0x000000194e047221 */ /* 0x000fca0000010000 */
[----:B------:R-:W4:Y:S01]  /*126b0*/  MUFU.EX2 R16, R16 ;  /* 0x0000001000107308 */ /* 0x000f220000000800 */
[----:B------:R-:W-:Y:S02]  /*126c0*/  F2FP.BF16.F32.PACK_AB R48, R49, R48 ;  /* 0x000000303130723e */ /* 0x000fe400000010ff */
[----:B------:R-:W-:Y:S01]  /*126d0*/  F2FP.BF16.F32.PACK_AB R49, R31, R26 ;  /* 0x0000001a1f31723e */ /* 0x000fe200000010ff */
[----:B------:R-:W-:Y:S01]  /*126e0*/  FADD.FTZ R26, R80, R19 ;  /* 0x00000013501a7221 */ /* 0x000fe20000010000 */
[----:B-1----:R-:W-:Y:S01]  /*126f0*/  FADD.FTZ R19, R79, R4 ;  /* 0x000000044f137221 */ /* 0x002fe20000010000 */
[----:B------:R-:W-:Y:S02]  /*12700*/  F2FP.BF16.F32.PACK_AB R43, R39, R43 ;  /* 0x0000002b272b723e */ /* 0x000fe400000010ff */
[----:B------:R-:W-:Y:S01]  /*12710*/  FADD.FTZ R4, R81, R26 ;  /* 0x0000001a51047221 */ /* 0x000fe20000010000 */
[----:B0-----:R-:W-:Y:S01]  /*12720*/  FADD.FTZ R26, R82, R19 ;  /* 0x00000013521a7221 */ /* 0x001fe20000010000 */
[----:B------:R-:W-:-:S02]  /*12730*/  F2FP.BF16.F32.PACK_AB R50, R53, R52 ;  /* 0x000000343532723e */ /* 0x000fc400000010ff */
[----:B------:R-:W-:Y:S02]  /*12740*/  F2FP.BF16.F32.PACK_AB R64, R65, R64 ;  /* 0x000000404140723e */ /* 0x000fe400000010ff */
[----:B------:R-:W-:Y:S02]  /*12750*/  F2FP.BF16.F32.PACK_AB R58, R61, R60 ;  /* 0x0000003c3d3a723e */ /* 0x000fe400000010ff */
[----:B------:R-:W-:Y:S02]  /*12760*/  F2FP.BF16.F32.PACK_AB R59, R63, R59 ;  /* 0x0000003b3f3b723e */ /* 0x000fe400000010ff */
[----:B------:R-:W-:Y:S01]  /*12770*/  F2FP.BF16.F32.PACK_AB R65, R67, R5 ;  /* 0x000000054341723e */ /* 0x000fe200000010ff */
[----:B-----5:R-:W-:Y:S01]  /*12780*/  FADD.FTZ R5, R83, R26 ;  /* 0x0000001a53057221 */ /* 0x020fe20000010000 */
[----:B------:R-:W-:Y:S02]  /*12790*/  F2FP.BF16.F32.PACK_AB R66, R69, R68 ;  /* 0x000000444542723e */ /* 0x000fe400000010ff */
[----:B------:R-:W-:-:S02]  /*127a0*/  F2FP.BF16.F32.PACK_AB R80, R81, R80 ;  /* 0x000000505150723e */ /* 0x000fc400000010ff */
[----:B------:R-:W-:Y:S01]  /*127b0*/  F2FP.BF16.F32.PACK_AB R67, R71, R70 ;  /* 0x000000464743723e */ /* 0x000fe200000010ff */
[----:B------:R0:W-:Y:S01]  /*127c0*/  STSM.16.M88.4 [R142], R40 ;  /* 0x000000288e007844 */ /* 0x0001e20000000200 */
[----:B------:R-:W-:Y:S02]  /*127d0*/  F2FP.BF16.F32.PACK_AB R74, R77, R76 ;  /* 0x0000004c4d4a723e */ /* 0x000fe400000010ff */
[----:B------:R-:W-:Y:S02]  /*127e0*/  F2FP.BF16.F32.PACK_AB R75, R79, R78 ;  /* 0x0000004e4f4b723e */ /* 0x000fe400000010ff */
[----:B------:R-:W-:Y:S01]  /*127f0*/  F2FP.BF16.F32.PACK_AB R81, R83, R82 ;  /* 0x000000525351723e */ /* 0x000fe200000010ff */
[----:B------:R0:W-:Y:S01]  /*12800*/  STSM.16.M88.4 [R141], R48 ;  /* 0x000000308d007844 */ /* 0x0001e20000000200 */
[----:B------:R-:W-:Y:S02]  /*12810*/  F2FP.BF16.F32.PACK_AB R82, R0, R84 ;  /* 0x000000540052723e */ /* 0x000fe400000010ff */
[----:B----4-:R-:W-:Y:S01]  /*12820*/  F2FP.BF16.F32.PACK_AB R83, R16, R86 ;  /* 0x000000561053723e */ /* 0x010fe200000010ff */
[----:B------:R0:W-:Y:S01]  /*12830*/  STSM.16.M88.4 [R140+0x27800], R56 ;  /* 0x027800388c007844 */ /* 0x0001e20000000200 */
        /* <DEDUP_REMOVED lines=56> */
[----:B---3--:R0:W-:Y:S04]  /*12bc0*/  STSM.16.M88.4 [R27], R64 ;  /* 0x000000401b007844 */ /* 0x0081e80000000200 */
[----:B------:R0:W-:Y:S04]  /*12bd0*/  STSM.16.M88.4 [R142+0x6000], R72 ;  /* 0x006000488e007844 */ /* 0x0001e80000000200 */
[----:B------:R0:W-:Y:S01]  /*12be0*/  STSM.16.M88.4 [R141+0x6000], R80 ;  /* 0x006000508d007844 */ /* 0x0001e20000000200 */
[----:B------:R1:W-:Y:S06]  /*12bf0*/  MEMBAR.ALL.CTA ;  /* 0x0000000000007992 */ /* 0x0003ec0000008000 */
[----:B-1----:R-:W1:Y:S01]  /*12c00*/  FENCE.VIEW.ASYNC.S ;  /* 0x00000000000073c6 */ /* 0x002e620000000000 */
[C---:B--2---:R-:W-:Y:S01]  /*12c10*/  ISETP.GT.AND P3, PT, R3.reuse, R24, PT ;  /* 0x000000180300720c */ /* 0x044fe20003f64270 */
[----:B------:R-:W-:Y:S01]  /*12c20*/  VIADD R3, R3, 0xffffffff ;  /* 0xffffffff03037836 */ /* 0x000fe20000000000 */
[----:B-1----:R-:W-:-:S11]  /*12c30*/  NOP ;  /* 0x0000000000007918 */ /* 0x002fd60000000000 */
[----:B0-----:R-:W-:Y:S05]  /*12c40*/  @P3 BRA `(.L_x_10890) ;  /* 0xffffffcc00103947 */ /* 0x001fea000383ffff */
[----:B------:R-:W-:Y:S02]  /*12c50*/  IMAD.MOV.U32 R6, RZ, RZ, R11 ;  /* 0x000000ffff067224 */ /* 0x000fe400078e000b */
[----:B------:R-:W-:Y:S02]  /*12c60*/  IMAD.MOV.U32 R0, RZ, RZ, R8 ;  /* 0x000000ffff007224 */ /* 0x000fe400078e0008 */
[----:B------:R-:W-:Y:S02]  /*12c70*/  IMAD.MOV.U32 R16, RZ, RZ, R20 ;  /* 0x000000ffff107224 */ /* 0x000fe400078e0014 */
[----:B------:R-:W-:-:S07]  /*12c80*/  IMAD.MOV.U32 R19, RZ, RZ, R7 ;  /* 0x000000ffff137224 */ /* 0x000fce00078e0007 */
.L_x_10872:
[----:B------:R-:W2:Y:S01]  /*12c90*/  LDL R11, [R1+0x1c] ;  /* 0x00001c00010b7983 */ /* 0x000ea20000100800 */
[----:B------:R-:W0:Y:S01]  /*12ca0*/  LDC R7, c[0x0][0x448] ;  /* 0x00011200ff077b82 */ /* 0x000e220000000800 */
[----:B------:R-:W-:-:S07]  /*12cb0*/  IADD3 R20, R139, 0x1, -R138 ;  /* 0x000000018b147810 */ /* 0x000fce0007ffe88a */
[----:B------:R-:W1:Y:S01]  /*12cc0*/  LDC R24, c[0x0][0x9e4] ;  /* 0x00027900ff187b82 */ /* 0x000e620000000800 */
[----:B0-----:R-:W-:Y:S02]  /*12cd0*/  ISETP.NE.AND P5, PT, R7, 0x1, PT ;  /* 0x000000010700780c */ /* 0x001fe40003fa5270 */
[----:B-1----:R-:W-:-:S11]  /*12ce0*/  ISETP.GE.AND P4, PT, R24, 0x1, PT ;  /* 0x000000011800780c */ /* 0x002fd60003f86270 */
[----:B------:R-:W0:Y:S08]  /*12cf0*/  @P5 LDC R8, c[0x0][0x44c] ;  /* 0x00011300ff085b82 */ /* 0x000e300000000800 */
[----:B------:R-:W1:Y:S01]  /*12d00*/  @P5 LDC R9, c[0x0][0x450] ;  /* 0x00011400ff095b82 */ /* 0x000e620000000800 */
[----:B--2---:R-:W-:-:S04]  /*12d10*/  VIADD R7, R11, 0xbf ;  /* 0x000000bf0b077836 */ /* 0x004fc80000000000 */
        /* <DEDUP_REMOVED lines=15> */
.L_x_10893:
[----:B------:R-:W-:-:S13]  /*12e10*/  ISETP.NE.AND P2, PT, R24, 0x1, PT ;  /* 0x000000011800780c */ /* 0x000fda0003f45270 */
[----:B------:R-:W0:Y:S02]  /*12e20*/  @P2 LDC.64 R8, c[0x0][0x9e8] ;  /* 0x00027a00ff082b82 */ /* 0x000e240000000a00 */
[----:B0-----:R-:W-:-:S05]  /*12e30*/  @P2 IMAD.HI.U32 R8, R7, R8, RZ ;  /* 0x0000000807082227 */ /* 0x001fca00078e00ff */
[----:B------:R-:W-:-:S07]  /*12e40*/  @P2 SHF.R.U32.HI R7, RZ, R9, R8 ;  /* 0x00000009ff072219 */ /* 0x000fce0000011608 */
.L_x_10894:
[----:B------:R-:W-:Y:S05]  /*12e50*/  BSYNC B0 ;  /* 0x0000000000007941 */ /* 0x000fea0003800000 */
.L_x_10892:
[----:B------:R-:W-:-:S05]  /*12e60*/  IMAD R7, R7, R24, RZ ;  /* 0x0000001807077224 */ /* 0x000fca00078e02ff */
[----:B------:R-:W-:-:S07]  /*12e70*/  VIMNMX R10, R10, R7, !PT ;  /* 0x000000070a0a7248 */ /* 0x000fce0007fe0100 */
.L_x_10891:
[----:B------:R-:W2:Y:S01]  /*12e80*/  LDL R8, [R1+0x48] ;  /* 0x0000480001087983 */ /* 0x000ea20000100800 */
[----:B------:R-:W-:-:S05]  /*12e90*/  VIADD R10, R10, 0x7f ;  /* 0x0000007f0a0a7836 */ /* 0x000fca0000000000 */
[----:B------:R-:W-:-:S04]  /*12ea0*/  SHF.R.S32.HI R7, RZ, 0x1f, R10 ;  /* 0x0000001fff077819 */ /* 0x000fc8000001140a */
[----:B------:R-:W-:-:S04]  /*12eb0*/  LEA.HI R7, R7, R10, RZ, 0x7 ;  /* 0x0000000a07077211 */ /* 0x000fc800078f38ff */
[----:B------:R-:W-:-:S04]  /*12ec0*/  SHF.R.S32.HI R7, RZ, 0x7, R7 ;  /* 0x00000007ff077819 */ /* 0x000fc80000011407 */
[----:B--2---:R-:W-:-:S04]  /*12ed0*/  VIMNMX R143, R8, R7, !PT ;  /* 0x00000007088f7248 */ /* 0x004fc80007fe0100 */
[----:B------:R-:W-:-:S13]  /*12ee0*/  ISETP.GE.AND P2, PT, R3, R143, PT ;  /* 0x0000008f0300720c */ /* 0x000fda0003f46270 */
[----:B------:R-:W-:Y:S05]  /*12ef0*/  @!P2 BRA `(.L_x_10895) ;  /* 0x0000002000f0a947 */ /* 0x000fea0003800000 */
[----:B------:R-:W-:Y:S02]  /*12f00*/  IMAD.MOV.U32 R7, RZ, RZ, R6 ;  /* 0x000000ffff077224 */ /* 0x000fe400078e0006 */
[----:B------:R-:W-:Y:S02]  /*12f10*/  IMAD.MOV.U32 R8, RZ, RZ, R0 ;  /* 0x000000ffff087224 */ /* 0x000fe400078e0000 */
[----:B------:R-:W-:Y:S02]  /*12f20*/  IMAD.MOV.U32 R10, RZ, RZ, R19 ;  /* 0x000000ffff0a7224 */ /* 0x000fe400078e0013 */
[----:B------:R-:W-:-:S07]  /*12f30*/  IMAD.MOV.U32 R9, RZ, RZ, R16 ;  /* 0x000000ffff097224 */ /* 0x000fce00078e0010 */
.L_x_10905:
        /* <DEDUP_REMOVED lines=10> */
.L_x_10897:
[----:B------:R-:W-:Y:S01]  /*12fe0*/  IMAD R0, R16, 0x8, R2 ;  /* 0x0000000810007824 */ /* 0x000fe200078e0202 */
[----:B------:R-:W-:-:S04]  /*12ff0*/  SHF.L.U32 R11, R19, 0x1f, RZ ;  /* 0x0000001f130b7819 */ /* 0x000fc800000006ff */
[----:B------:R0:W1:Y:S01]  /*13000*/  SYNCS.PHASECHK.TRANS64.TRYWAIT P3, [R0+URZ+0x2d830], R11 ;  /* 0x02d8300b000075a7 */ /* 0x000062000806017f */
[----:B------:R-:W-:Y:S05]  /*13010*/  @!P0 BRA `(.L_x_10898) ;  /* 0x0000000000048947 */ /* 0x000fea0003800000 */
[----:B------:R-:W-:Y:S01]  /*13020*/  BPT.TRAP 0x1 ;  /* 0x000000040000795c */ /* 0x000fe20000300000 */
.L_x_10898:
[----:B------:R-:W-:Y:S04]  /*13030*/  BSSY B0, `(.L_x_10896) ;  /* 0x0000004000007945 */ /* 0x000fe80003800000 */
[----:B-1----:R-:W-:Y:S05]  /*13040*/  @P3 BRA `(.L_x_10899) ;  /* 0x0000000000083947 */ /* 0x002fea0003800000 */
[----:B------:R-:W1:Y:S02]  /*13050*/  SYNCS.PHASECHK.TRANS64.TRYWAIT P3, [R0+URZ+0x2d830], R11 ;  /* 0x02d8300b000075a7 */ /* 0x000e64000806017f */
[----:B-1----:R-:W-:Y:S05]  /*13060*/  @!P3 BRA `(.L_x_10900) ;  /* 0x000001240070b947 */ /* 0x002fea0003800000 */
.L_x_10899:
[----:B------:R-:W-:Y:S05]  /*13070*/  BSYNC B0 ;  /* 0x0000000000007941 */ /* 0x000fea0003800000 */
.L_x_10896:
[----:B------:R-:W2:Y:S01]  /*13080*/  LDL R6, [R1+0x8] ;  /* 0x0000080001067983 */ /* 0x000ea20000100800 */
[----:B01----:R-:W0:Y:S01]  /*13090*/  S2R R0, SR_TID.X ;  /* 0x0000000000007919 */ /* 0x003e220000002100 */
        /* <DEDUP_REMOVED lines=8> */
[----:B------:R-:W-:Y:S01]  /*13120*/  R2UR UR9, R13 ;  /* 0x000000000d0972ca */ /* 0x000fe200000e0000 */
[----:B------:R-:W-:Y:S01]  /*13130*/  IMAD.MOV.U32 R29, RZ, RZ, -0x7fffffe0 ;  /* 0x80000020ff1d7424 */ /* 0x000fe200078e00ff */
[----:B------:R-:W-:Y:S02]  /*13140*/  R2UR UR15, R27 ;  /* 0x000000001b0f72ca */ /* 0x000fe400000e0000 */
[----:B------:R-:W-:Y:S02]  /*13150*/  R2UR UR19, R25 ;  /* 0x00000000191372ca */ /* 0x000fe400000e0000 */
[----:B------:R-:W-:-:S02]  /*13160*/  R2UR UR23, R27 ;  /* 0x000000001b1772ca */ /* 0x000fc400000e0000 */
[----:B------:R-:W-:Y:S02]  /*13170*/  R2UR UR27, R29 ;  /* 0x000000001d1b72ca */ /* 0x000fe400000e0000 */
[----:B------:R-:W-:Y:S02]  /*13180*/  R2UR UR12, R152 ;  /* 0x00000000980c72ca */ /* 0x000fe400000e0000 */
[----:B------:R-:W-:Y:S01]  /*13190*/  R2UR UR13, R153 ;  /* 0x00000000990d72ca */ /* 0x000fe200000e0000 */
[----:B------:R0:W-:Y:S01]  /*131a0*/  BAR.SYNC.DEFER_BLOCKING R0, 0x100 ;  /* 0x000400000000751d */ /* 0x0001e20000010000 */
[----:B------:R-:W-:Y:S01]  /*131b0*/  R2UR UR16, R150 ;  /* 0x00000000961072ca */ /* 0x000fe200000e0000 */
[----:B--2---:R-:W-:-:S04]  /*131c0*/  IMAD R20, R16, 0x600, R6 ;  /* 0x0000060010147824 */ /* 0x004fc800078e0206 */
[C---:B------:R-:W-:Y:S01]  /*131d0*/  VIADD R26, R20.reuse, 0x2 ;  /* 0x00000002141a7836 */ /* 0x040fe20000000000 */
[C---:B------:R-:W-:Y:S01]  /*131e0*/  R2UR UR10, R20.reuse ;  /* 0x00000000140a72ca */ /* 0x040fe200000e0000 */
[C---:B------:R-:W-:Y:S02]  /*131f0*/  VIADD R24, R20.reuse, 0x200 ;  /* 0x0000020014187836 */ /* 0x040fe40000000000 */
[----:B------:R-:W-:Y:S01]  /*13200*/  VIADD R28, R20, 0x400 ;  /* 0x00000400141c7836 */ /* 0x000fe20000000000 */
[----:B------:R-:W-:Y:S01]  /*13210*/  R2UR UR14, R26 ;  /* 0x000000001a0e72ca */ /* 0x000fe200000e0000 */
[----:B------:R-:W-:Y:S01]  /*13220*/  VIADD R26, R20, 0x202 ;  /* 0x00000202141a7836 */ /* 0x000fe20000000000 */
[----:B------:R-:W-:Y:S02]  /*13230*/  R2UR UR18, R24 ;  /* 0x00000000181272ca */ /* 0x000fe400000e0000 */
[----:B------:R-:W-:Y:S02]  /*13240*/  R2UR UR26, R28 ;  /* 0x000000001c1a72ca */ /* 0x000fe400000e0000 */
[----:B------:R-:W-:-:S02]  /*13250*/  R2UR UR22, R26 ;  /* 0x000000001a1672ca */ /* 0x000fc400000e0000 */
[----:B------:R-:W-:-:S06]  /*13260*/  WARPGROUP.ARRIVE ;  /* 0x00000000000079c5 */ /* 0x000fcc0000000000 */
[----:B------:R-:W-:Y:S01]  /*13270*/  HGMMA.64x128x16.F32.BF16 R24, gdesc[UR8], RZ, !UPT, gsb0 ;  /* 0x01e00000081879f0 */ /* 0x000fe2000c0018ff */
[----:B------:R-:W-:Y:S02]  /*13280*/  R2UR UR17, R151 ;  /* 0x00000000971172ca */ /* 0x000fe400000e0000 */
[----:B------:R-:W-:Y:S02]  /*13290*/  WARPGROUP.DEPBAR.LE gsb0, 0x0 ;  /* 0x00008000000079c5 */ /* 0x000fe40000010000 */
[----:B------:R-:W-:-:S07]  /*132a0*/  WARPGROUP.ARRIVE ;  /* 0x00000000000079c5 */ /* 0x000fce0000000000 */
        /* <DEDUP_REMOVED lines=26> */
.L_x_10902:
[----:B------:R-:W-:Y:S01]  /*13450*/  SHF.L.U32 R0, R10, 0x1f, RZ ;  /* 0x0000001f0a007819 */ /* 0x000fe200000006ff */
[----:B------:R-:W-:-:S04]  /*13460*/  IMAD R6, R9, 0x8, R2 ;  /* 0x0000000809067824 */ /* 0x000fc800078e0202 */
[----:B------:R0:W1:Y:S01]  /*13470*/  SYNCS.PHASECHK.TRANS64.TRYWAIT P2, [R6+URZ+0x2d850], R0 ;  /* 0x02d85000060075a7 */ /* 0x000062000804017f */
[----:B------:R-:W-:Y:S05]  /*13480*/  @!P0 BRA `(.L_x_10903) ;  /* 0x0000000000048947 */ /* 0x000fea0003800000 */
[----:B------:R-:W-:Y:S01]  /*13490*/  BPT.TRAP 0x1 ;  /* 0x000000040000795c */ /* 0x000fe20000300000 */
.L_x_10903:
[----:B-1----:R-:W-:Y:S05]  /*134a0*/  @P2 BRA `(.L_x_10901) ;  /* 0x0000000000082947 */ /* 0x002fea0003800000 */
[----:B------:R-:W1:Y:S02]  /*134b0*/  SYNCS.PHASECHK.TRANS64.TRYWAIT P2, [R6+URZ+0x2d850], R0 ;  /* 0x02d85000060075a7 */ /* 0x000e64000804017f */
[----:B-1----:R-:W-:Y:S05]  /*134c0*/  @!P2 BRA `(.L_x_10904) ;  /* 0x00000120006ca947 */ /* 0x002fea0003800000 */
.L_x_10901:
[----:B01----:R-:W-:Y:S01]  /*134d0*/  VIADD R0, R2, 0x400 ;  /* 0x0000040002007836 */ /* 0x003fe20000000000 */
[----:B------:R-:W-:Y:S05]  /*134e0*/  WARPSYNC.ALL ;  /* 0x0000000000007948 */ /* 0x000fea0003800000 */
[----:B------:R-:W-:-:S04]  /*134f0*/  SHF.R.U32.HI R0, RZ, 0x4, R0 ;  /* 0x00000004ff007819 */ /* 0x000fc80000011600 */
[----:B------:R-:W-:-:S04]  /*13500*/  LOP3.LUT R0, R0, 0x3fff, RZ, 0xc0, !PT ;  /* 0x00003fff00007812 */ /* 0x000fc800078ec0ff */
[----:B------:R-:W-:Y:S01]  /*13510*/  LOP3.LUT R10, R0, 0x2000000, RZ, 0xfc, !PT ;  /* 0x02000000000a7812 */ /* 0x000fe200078efcff */
[----:B------:R-:W2:Y:S01]  /*13520*/  LDL R144, [R1+0x3c] ;  /* 0x00003c0001907983 */ /* 0x000ea20000100800 */
[----:B------:R-:W-:-:S03]  /*13530*/  FMNMX.FTZ R0, R24, R8, !PT ;  /* 0x0000000818007209 */ /* 0x000fc60007810000 */
[----:B------:R-:W-:Y:S01]  /*13540*/  IMAD R10, R9, 0x600, R10 ;  /* 0x00000600090a7824 */ /* 0x000fe200078e020a */
[----:B------:R-:W-:Y:S01]  /*13550*/  UMOV UR39, UR6 ;  /* 0x0000000600277c82 */ /* 0x000fe20008000000 */
[----:B------:R-:W-:Y:S01]  /*13560*/  IMAD.MOV.U32 R11, RZ, RZ, -0x7fffffe0 ;  /* 0x80000020ff0b7424 */ /* 0x000fe200078e00ff */
[----:B------:R-:W-:Y:S01]  /*13570*/  FMNMX.FTZ R0, R25, R0, !PT ;  /* 0x0000000019007209 */ /* 0x000fe20007810000 */
[C---:B------:R-:W-:Y:S01]  /*13580*/  VIADD R20, R10.reuse, 0x40 ;  /* 0x000000400a147836 */ /* 0x040fe20000000000 */
[----:B------:R-:W-:Y:S01]  /*13590*/  R2UR UR10, R10 ;  /* 0x000000000a0a72ca */ /* 0x000fe200000e0000 */
[----:B------:R-:W-:Y:S01]  /*135a0*/  WARPGROUP.ARRIVE ;  /* 0x00000000000079c5 */ /* 0x000fe20000000000 */
[----:B------:R-:W-:Y:S01]  /*135b0*/  FMNMX.FTZ R0, R28, R0, !PT ;  /* 0x000000001c007209 */ /* 0x000fe20007810000 */
[----:B------:R-:W-:Y:S01]  /*135c0*/  IMAD.MOV.U32 R21, RZ, RZ, -0x7fffffe0 ;  /* 0x80000020ff157424 */ /* 0x000fe200078e00ff */
[----:B------:R-:W-:Y:S01]  /*135d0*/  R2UR UR14, R20 ;  /* 0x00000000140e72ca */ /* 0x000fe200000e0000 */
[----:B------:R-:W-:Y:S01]  /*135e0*/  VIADD R20, R10, 0x80 ;  /* 0x000000800a147836 */ /* 0x000fe20000000000 */
[----:B------:R-:W-:-:S02]  /*135f0*/  FMNMX.FTZ R0, R29, R0, !PT ;  /* 0x000000001d007209 */ /* 0x000fc40007810000 */
[----:B------:R-:W-:Y:S02]  /*13600*/  R2UR UR11, R11 ;  /* 0x000000000b0b72ca */ /* 0x000fe400000e0000 */
[----:B------:R-:W-:Y:S02]  /*13610*/  FMNMX.FTZ R0, R32, R0, !PT ;  /* 0x0000000020007209 */ /* 0x000fe40007810000 */
[----:B------:R-:W-:Y:S01]  /*13620*/  R2UR UR18, R20 ;  /* 0x00000000141272ca */ /* 0x000fe200000e0000 */
[----:B------:R-:W-:Y:S01]  /*13630*/  VIADD R20, R10, 0xc0 ;  /* 0x000000c00a147836 */ /* 0x000fe20000000000 */
[----:B------:R-:W-:Y:S02]  /*13640*/  FMNMX.FTZ R0, R33, R0, !PT ;  /* 0x0000000021007209 */ /* 0x000fe40007810000 */
[----:B------:R-:W-:Y:S02]  /*13650*/  R2UR UR15, R21 ;  /* 0x00000000150f72ca */ /* 0x000fe400000e0000 */
[----:B------:R-:W-:-:S02]  /*13660*/  FMNMX.FTZ R0, R36, R0, !PT ;  /* 0x0000000024007209 */ /* 0x000fc40007810000 */
[----:B------:R-:W-:Y:S01]  /*13670*/  R2UR UR22, R20 ;  /* 0x00000000141672ca */ /* 0x000fe200000e0000 */
[----:B------:R-:W-:Y:S01]  /*13680*/  VIADD R20, R10, 0x100 ;  /* 0x000001000a147836 */ /* 0x000fe20000000000 */
[----:B------:R-:W-:Y:S02]  /*13690*/  FMNMX.FTZ R0, R37, R0, !PT ;  /* 0x0000000025007209 */ /* 0x000fe40007810000 */
[----:B------:R-:W-:Y:S02]  /*136a0*/  R2UR UR19, R21 ;  /* 0x00000000151372ca */ /* 0x000fe400000e0000 */
[----:B------:R-:W-:Y:S02]  /*136b0*/  FMNMX.FTZ R0, R40, R0, !PT ;  /* 0x0000000028007209 */ /* 0x000fe40007810000 */
[----:B------:R-:W-:Y:S01]  /*136c0*/  R2UR UR26, R20 ;  /* 0x00000000141a72ca */ /* 0x000fe200000e0000 */
[----:B------:R-:W-:Y:S01]  /*136d0*/  VIADD R20, R10, 0x140 ;  /* 0x000001400a147836 */ /* 0x000fe20000000000 */
[----:B------:R-:W-:-:S02]  /*136e0*/  FMNMX.FTZ R0, R41, R0, !PT ;  /* 0x0000000029007209 */ /* 0x000fc40007810000 */
[----:B------:R-:W-:Y:S02]  /*136f0*/  R2UR UR23, R21 ;  /* 0x00000000151772ca */ /* 0x000fe400000e0000 */
[----:B------:R-:W-:Y:S02]  /*13700*/  FMNMX.FTZ R0, R44, R0, !PT ;  /* 0x000000002c007209 */ /* 0x000fe40007810000 */
[----:B------:R-:W-:Y:S01]  /*13710*/  R2UR UR30, R20 ;  /* 0x00000000141e72ca */ /* 0x000fe200000e0000 */
[C---:B------:R-:W-:Y:S01]  /*13720*/  VIADD R20, R10.reuse, 0x180 ;  /* 0x000001800a147836 */ /* 0x040fe20000000000 */
[----:B------:R-:W-:Y:S01]  /*13730*/  FMNMX.FTZ R0, R45, R0, !PT ;  /* 0x000000002d007209 */ /* 0x000fe20007810000 */
[----:B------:R-:W-:Y:S01]  /*13740*/  VIADD R10, R10, 0x1c0 ;  /* 0x000001c00a0a7836 */ /* 0x000fe20000000000 */
[----:B------:R-:W-:Y:S02]  /*13750*/  R2UR UR27, R21 ;  /* 0x00000000151b72ca */ /* 0x000fe400000e0000 */
[----:B------:R-:W-:-:S02]  /*13760*/  FMNMX.FTZ R0, R48, R0, !PT ;  /* 0x0000000030007209 */ /* 0x000fc40007810000 */
[----:B------:R-:W-:Y:S02]  /*13770*/  R2UR UR34, R20 ;  /* 0x00000000142272ca */ /* 0x000fe400000e0000 */
[----:B------:R-:W-:Y:S02]  /*13780*/  FMNMX.FTZ R0, R49, R0, !PT ;  /* 0x0000000031007209 */ /* 0x000fe40007810000 */
[----:B------:R-:W-:Y:S02]  /*13790*/  R2UR UR46, R10 ;  /* 0x000000000a2e72ca */ /* 0x000fe400000e0000 */
[----:B------:R-:W-:Y:S02]  /*137a0*/  FMNMX.FTZ R0, R52, R0, !PT ;  /* 0x0000000034007209 */ /* 0x000fe40007810000 */
[----:B------:R-:W-:Y:S02]  /*137b0*/  R2UR UR31, R21 ;  /* 0x00000000151f72ca */ /* 0x000fe400000e0000 */
[----:B------:R-:W-:-:S02]  /*137c0*/  FMNMX.FTZ R0, R53, R0, !PT ;  /* 0x0000000035007209 */ /* 0x000fc40007810000 */
[----:B------:R-:W-:Y:S02]  /*137d0*/  R2UR UR35, R21 ;  /* 0x00000000152372ca */ /* 0x000fe400000e0000 */
[----:B------:R-:W-:Y:S01]  /*137e0*/  FMNMX.FTZ R0, R56, R0, !PT ;  /* 0x0000000038007209 */ /* 0x000fe20007810000 */
[----:B------:R-:W3:Y:S01]  /*137f0*/  LDL R21, [R1+0x20] ;  /* 0x0000200001157983 */ /* 0x000ee20000100800 */
[----:B------:R-:W-:Y:S02]  /*13800*/  R2UR UR47, R11 ;  /* 0x000000000b2f72ca */ /* 0x000fe400000e0000 */
        /* <DEDUP_REMOVED lines=49> */
[----:B------:R-:W4:Y:S01]  /*13b20*/  MUFU.EX2 R10, R28 ;  /* 0x0000001c000a7308 */ /* 0x000f220000000800 */
[----:B0-----:R-:W-:Y:S01]  /*13b30*/  FFMA.FTZ R5, R20, R5, R8 ;  /* 0x0000000514057223 */ /* 0x001fe20000010008 */
[--C-:B------:R-:W-:Y:S01]  /*13b40*/  FFMA.FTZ R72, R72, UR39, -R6.reuse ;  /* 0x0000002748487c23 */ /* 0x100fe20008010806 */
[--C-:B------:R-:W-:Y:S01]  /*13b50*/  FFMA.FTZ R73, R73, UR39, -R6.reuse ;  /* 0x0000002749497c23 */ /* 0x100fe20008010806 */
[--C-:B------:R-:W-:Y:S01]  /*13b60*/  FFMA.FTZ R76, R76, UR39, -R6.reuse ;  /* 0x000000274c4c7c23 */ /* 0x100fe20008010806 */
[--C-:B------:R-:W-:Y:S01]  /*13b70*/  FFMA.FTZ R77, R77, UR39, -R6.reuse ;  /* 0x000000274d4d7c23 */ /* 0x100fe20008010806 */
[--C-:B------:R-:W-:Y:S01]  /*13b80*/  FFMA.FTZ R80, R80, UR39, -R6.reuse ;  /* 0x0000002750507c23 */ /* 0x100fe20008010806 */
[----:B------:R-:W-:Y:S01]  /*13b90*/  FFMA.FTZ R81, R81, UR39, -R6 ;  /* 0x0000002751517c23 */ /* 0x000fe20008010806 */
[----:B------:R-:W0:Y:S01]  /*13ba0*/  MUFU.EX2 R29, R29 ;  /* 0x0000001d001d7308 */ /* 0x000e220000000800 */
[C---:B-1----:R-:W-:Y:S01]  /*13bb0*/  FADD.FTZ R5, R25.reuse, R5 ;  /* 0x0000000519057221 */ /* 0x042fe20000010000 */
[----:B------:R-:W-:Y:S01]  /*13bc0*/  F2FP.BF16.F32.PACK_AB R8, R25, R8 ;  /* 0x000000081908723e */ /* 0x000fe200000010ff */
[----:B------:R-:W-:-:S02]  /*13bd0*/  IMAD.MOV.U32 R25, RZ, RZ, 0x40000040 ;  /* 0x40000040ff197424 */ /* 0x000fc400078e00ff */
[--C-:B------:R-:W-:Y:S01]  /*13be0*/  FFMA.FTZ R84, R84, UR39, -R6.reuse ;  /* 0x0000002754547c23 */ /* 0x100fe20008010806 */
[----:B------:R-:W-:Y:S01]  /*13bf0*/  FFMA.FTZ R85, R85, UR39, -R6 ;  /* 0x0000002755557c23 */ /* 0x000fe20008010806 */
[----:B------:R-:W-:Y:S02]  /*13c00*/  FMNMX.FTZ R6, R26, R7, !PT ;  /* 0x000000071a067209 */ /* 0x000fe40007810000 */
[----:B------:R-:W-:Y:S01]  /*13c10*/  R2UR UR9, R25 ;  /* 0x00000000190972ca */ /* 0x000fe200000e0000 */
[----:B----4-:R-:W-:Y:S01]  /*13c20*/  FADD.FTZ R5, R10, R5 ;  /* 0x000000050a057221 */ /* 0x010fe20000010000 */
[----:B------:R-:W-:Y:S01]  /*13c30*/  FMNMX.FTZ R6, R27, R6, !PT ;  /* 0x000000061b067209 */ /* 0x000fe20007810000 */
[----:B------:R-:W-:-:S03]  /*13c40*/  IMAD.MOV.U32 R25, RZ, RZ, 0x40000040 ;  /* 0x40000040ff197424 */ /* 0x000fc600078e00ff */
[----:B------:R-:W-:Y:S02]  /*13c50*/  FMNMX.FTZ R6, R30, R6, !PT ;  /* 0x000000061e067209 */ /* 0x000fe40007810000 */
[----:B------:R-:W-:Y:S01]  /*13c60*/  R2UR UR45, R25 ;  /* 0x00000000192d72ca */ /* 0x000fe200000e0000 */
[C---:B0-----:R-:W-:Y:S01]  /*13c70*/  FADD.FTZ R5, R29.reuse, R5 ;  /* 0x000000051d057221 */ /* 0x041fe20000010000 */
[----:B------:R-:W-:Y:S01]  /*13c80*/  F2FP.BF16.F32.PACK_AB R10, R29, R10 ;  /* 0x0000000a1d0a723e */ /* 0x000fe200000010ff */
[----:B------:R-:W-:Y:S01]  /*13c90*/  IMAD.MOV.U32 R29, RZ, RZ, 0x40000040 ;  /* 0x40000040ff1d7424 */ /* 0x000fe200078e00ff */
[----:B------:R-:W-:-:S04]  /*13ca0*/  FMNMX.FTZ R6, R31, R6, !PT ;  /* 0x000000061f067209 */ /* 0x000fc80007810000 */
[----:B------:R-:W-:Y:S01]  /*13cb0*/  R2UR UR13, R29 ;  /* 0x000000001d0d72ca */ /* 0x000fe200000e0000 */
        /* <DEDUP_REMOVED lines=14> */
[----:B------:R-:W-:Y:S02]  /*13da0*/  R2UR UR33, R29 ;  /* 0x000000001d2172ca */ /* 0x000fe400000e0000 */
[----:B------:R-:W-:-:S04]  /*13db0*/  FMNMX.FTZ R6, R43, R6, !PT ;  /* 0x000000062b067209 */ /* 0x000fc80007810000 */
[----:B------:R-:W-:-:S04]  /*13dc0*/  FMNMX.FTZ R6, R46, R6, !PT ;  /* 0x000000062e067209 */ /* 0x000fc80007810000 */
[----:B------:R-:W-:-:S04]  /*13dd0*/  FMNMX.FTZ R6, R47, R6, !PT ;  /* 0x000000062f067209 */ /* 0x000fc80007810000 */
[----:B------:R-:W-:Y:S02]  /*13de0*/  FMNMX.FTZ R6, R50, R6, !PT ;  /* 0x0000000632067209 */ /* 0x000fe40007810000 */
[----:B--2---:R-:W-:Y:S02]  /*13df0*/  LOP3.LUT R24, R144, 0x10000, RZ, 0xfc, !PT ;  /* 0x0001000090187812 */ /* 0x004fe400078efcff */
[----:B------:R-:W-:Y:S01]  /*13e00*/  FMNMX.FTZ R6, R51, R6, !PT ;  /* 0x0000000633067209 */ /* 0x000fe20007810000 */
[----:B------:R-:W0:Y:S01]  /*13e10*/  S2R R144, SR_TID.X ;  /* 0x0000000000907919 */ /* 0x000e220000002100 */
[C---:B------:R-:W-:Y:S01]  /*13e20*/  R2UR UR8, R24.reuse ;  /* 0x00000000180872ca */ /* 0x040fe200000e0000 */
[----:B------:R-:W-:Y:S01]  /*13e30*/  VIADD R28, R24, 0x2 ;  /* 0x00000002181c7836 */ /* 0x000fe20000000000 */
[----:B------:R-:W-:-:S04]  /*13e40*/  FMNMX.FTZ R6, R54, R6, !PT ;  /* 0x0000000636067209 */ /* 0x000fc80007810000 */
[----:B------:R-:W-:Y:S01]  /*13e50*/  R2UR UR12, R28 ;  /* 0x000000001c0c72ca */ /* 0x000fe200000e0000 */
[----:B------:R-:W-:Y:S01]  /*13e60*/  VIADD R28, R24, 0x4 ;  /* 0x00000004181c7836 */ /* 0x000fe20000000000 */
[----:B------:R-:W-:-:S04]  /*13e70*/  FMNMX.FTZ R6, R55, R6, !PT ;  /* 0x0000000637067209 */ /* 0x000fc80007810000 */
[----:B------:R-:W-:Y:S01]  /*13e80*/  R2UR UR16, R28 ;  /* 0x000000001c1072ca */ /* 0x000fe200000e0000 */
[----:B------:R-:W-:Y:S01]  /*13e90*/  HGMMA.64x96x16.F32.BF16 R88, gdesc[UR8].tnspB, R88, gsb0 ;  /* 0x41600000085879f0 */ /* 0x000fe20008001858 */
[----:B------:R-:W-:Y:S01]  /*13ea0*/  VIADD R28, R24, 0x6 ;  /* 0x00000006181c7836 */ /* 0x000fe20000000000 */
[----:B------:R-:W-:-:S04]  /*13eb0*/  FMNMX.FTZ R6, R58, R6, !PT ;  /* 0x000000063a067209 */ /* 0x000fc80007810000 */
[----:B------:R-:W-:Y:S01]  /*13ec0*/  R2UR UR20, R28 ;  /* 0x000000001c1472ca */ /* 0x000fe200000e0000 */
[----:B------:R-:W-:Y:S01]  /*13ed0*/  VIADD R28, R24, 0x600 ;  /* 0x00000600181c7836 */ /* 0x000fe20000000000 */
[----:B------:R-:W-:-:S04]  /*13ee0*/  FMNMX.FTZ R6, R59, R6, !PT ;  /* 0x000000063b067209 */ /* 0x000fc80007810000 */
[----:B------:R-:W-:Y:S01]  /*13ef0*/  R2UR UR24, R28 ;  /* 0x000000001c1872ca */ /* 0x000fe200000e0000 */
[----:B------:R-:W-:Y:S01]  /*13f00*/  VIADD R28, R24, 0x602 ;  /* 0x00000602181c7836 */ /* 0x000fe20000000000 */
[----:B------:R-:W-:-:S04]  /*13f10*/  FMNMX.FTZ R6, R62, R6, !PT ;  /* 0x000000063e067209 */ /* 0x000fc80007810000 */
[----:B------:R-:W-:Y:S01]  /*13f20*/  R2UR UR28, R28 ;  /* 0x000000001c1c72ca */ /* 0x000fe200000e0000 */
[C---:B------:R-:W-:Y:S01]  /*13f30*/  VIADD R28, R24.reuse, 0x604 ;  /* 0x00000604181c7836 */ /* 0x040fe20000000000 */
[----:B------:R-:W-:Y:S01]  /*13f40*/  FMNMX.FTZ R6, R63, R6, !PT ;  /* 0x000000063f067209 */ /* 0x000fe20007810000 */
[----:B------:R-:W-:Y:S01]  /*13f50*/  VIADD R24, R24, 0x606 ;  /* 0x0000060618187836 */ /* 0x000fe20000000000 */
[----:B0-----:R-:W-:Y:S02]  /*13f60*/  ISETP.GE.U32.AND P2, PT, R144, 0x180, PT ;  /* 0x000001809000780c */ /* 0x001fe40003f46070 */
[----:B------:R-:W-:Y:S02]  /*13f70*/  R2UR UR32, R28 ;  /* 0x000000001c2072ca */ /* 0x000fe400000e0000 */
[----:B------:R-:W-:Y:S02]  /*13f80*/  FMNMX.FTZ R6, R66, R6, !PT ;  /* 0x0000000642067209 */ /* 0x000fe40007810000 */
[----:B------:R-:W-:-:S02]  /*13f90*/  R2UR UR44, R24 ;  /* 0x00000000182c72ca */ /* 0x000fc400000e0000 */
        /* <DEDUP_REMOVED lines=16> */
[----:B------:R-:W-:Y:S01]  /*140a0*/  HGMMA.64x96x16.F32.BF16 R88, gdesc[UR12].tnspB, R88, gsb0 ;  /* 0x416000000c5879f0 */ /* 0x000fe20008001858 */
[----:B0-----:R-:W-:-:S05]  /*140b0*/  FMNMX.FTZ R6, R6, R11, !PT ;  /* 0x0000000b06067209 */ /* 0x001fca0007810000 */
[C---:B------:R-:W-:Y:S01]  /*140c0*/  FMUL.FTZ R11, R6.reuse, UR39 ;  /* 0x00000027060b7c20 */ /* 0x040fe20008410000 */
[----:B------:R-:W-:Y:S02]  /*140d0*/  @!P1 IMAD R9, R9, 0x8, R2 ;  /* 0x0000000809099824 */ /* 0x000fe400078e0202 */
[----:B------:R-:W-:Y:S01]  /*140e0*/  FADD.FTZ R7, -R6, R7 ;  /* 0x0000000706077221 */ /* 0x000fe20000010100 */
        /* <DEDUP_REMOVED lines=32> */
[----:B------:R-:W-:Y:S01]  /*142f0*/  SHF.R.U32.HI R11, RZ, 0x7, R144 ;  /* 0x00000007ff0b7819 */ /* 0x000fe20000011690 */
[----:B------:R-:W-:Y:S01]  /*14300*/  MUFU.EX2 R26, R26 ;  /* 0x0000001a001a7308 */ /* 0x000fe20000000800 */
[----:B------:R-:W-:-:S02]  /*14310*/  WARPGROUP.DEPBAR.LE gsb0, 0x0 ;  /* 0x00008000000079c5 */ /* 0x000fc40000010000 */
[----:B------:R-:W-:Y:S01]  /*14320*/  WARPGROUP.ARRIVE ;  /* 0x00000000000079c5 */ /* 0x000fe20000000000 */
[----:B------:R-:W-:-:S04]  /*14330*/  VIADD R11, R11, 0x9 ;  /* 0x000000090b0b7836 */ /* 0x000fc80000000000 */
[----:B------:R-:W-:Y:S01]  /*14340*/  MUFU.EX2 R27, R27 ;  /* 0x0000001b001b7308 */ /* 0x000fe20000000800 */
[----:B------:R-:W-:Y:S02]  /*14350*/  @!P1 VIADD R9, R9, 0x2d860 ;  /* 0x0002d86009099836 */ /* 0x000fe40000000000 */
[----:B------:R-:W-:Y:S01]  /*14360*/  FMUL.FTZ R7, R7, UR39 ;  /* 0x0000002707077c20 */ /* 0x000fe20008410000 */
[----:B------:R-:W-:Y:S01]  /*14370*/  HGMMA.64x96x16.F32.BF16 R88, gdesc[UR16].tnspB, R88, gsb0 ;  /* 0x41600000105879f0 */ /* 0x000fe20008001858 */
[----:B------:R-:W-:-:S03]  /*14380*/  SEL R11, R11, 0x9, !P2 ;  /* 0x000000090b0b7807 */ /* 0x000fc60005000000 */
[----:B------:R-:W-:Y:S08]  /*14390*/  MUFU.EX2 R30, R30 ;  /* 0x0000001e001e7308 */ /* 0x000ff00000000800 */
[----:B------:R-:W0:Y:S01]  /*143a0*/  MUFU.EX2 R31, R31 ;  /* 0x0000001f001f7308 */ /* 0x000e220000000800 */
[----:B------:R-:W-:-:S07]  /*143b0*/  @!P1 PRMT R9, RZ, 0x654, R9 ;  /* 0x00000654ff099816 */ /* 0x000fce0000000009 */
[----:B------:R-:W-:Y:S08]  /*143c0*/  MUFU.EX2 R33, R33 ;  /* 0x0000002100217308 */ /* 0x000ff00000000800 */
[----:B------:R-:W-:Y:S01]  /*143d0*/  MUFU.EX2 R7, R7 ;  /* 0x0000000700077308 */ /* 0x000fe20000000800 */
        /* <DEDUP_REMOVED lines=17> */
[----:B-1----:R-:W-:-:S04]  /*144f0*/  @!P1 IMAD R11, R16, 0x8, R2 ;  /* 0x00000008100b9824 */ /* 0x002fc800078e0202 */
[----:B------:R-:W-:-:S05]  /*14500*/  @!P1 VIADD R11, R11, 0x2d840 ;  /* 0x0002d8400b0b9836 */ /* 0x000fca0000000000 */
[----:B------:R-:W-:-:S04]  /*14510*/  @!P1 PRMT R11, RZ, 0x654, R11 ;  /* 0x00000654ff0b9816 */ /* 0x000fc8000000000b */
[----:B------:R0:W-:Y:S01]  /*14520*/  @!P1 SYNCS.ARRIVE.TRANS64.RED.A1T0 RZ, [R11+URZ], RZ ;  /* 0x000000ff0bff99a7 */ /* 0x0001e2000810043f */
[----:B------:R1:W-:Y:S01]  /*14530*/  @!P1 SYNCS.ARRIVE.TRANS64.RED.A1T0 RZ, [R9+URZ], RZ ;  /* 0x000000ff09ff99a7 */ /* 0x0003e2000810043f */
[----:B0-----:R-:W-:Y:S02]  /*14540*/  F2FP.BF16.F32.PACK_AB R11, R31, R30 ;  /* 0x0000001e1f0b723e */ /* 0x001fe400000010ff */
[----:B-1----:R-:W-:-:S05]  /*14550*/  F2FP.BF16.F32.PACK_AB R9, R27, R26 ;  /* 0x0000001a1b09723e */ /* 0x002fca00000010ff */
[----:B------:R0:W-:Y:S02]  /*14560*/  STSM.16.M88.4 [R140+0x21800], R8 ;  /* 0x021800088c007844 */ /* 0x0001e40000000200 */
[----:B0-----:R0:W-:Y:S02]  /*14570*/  MUFU.EX2 R10, R36 ;  /* 0x00000024000a7308 */ /* 0x0011e40000000800 */
[----:B0-----:R-:W2:Y:S06]  /*14580*/  LDL R36, [R1+0x24] ;  /* 0x0000240001247983 */ /* 0x001eac0000100800 */
[----:B------:R-:W0:Y:S08]  /*14590*/  MUFU.EX2 R8, R32 ;  /* 0x0000002000087308 */ /* 0x000e300000000800 */
[----:B------:R-:W-:Y:S08]  /*145a0*/  MUFU.EX2 R37, R37 ;  /* 0x0000002500257308 */ /* 0x000ff00000000800 */
[----:B------:R-:W-:Y:S08]  /*145b0*/  MUFU.EX2 R34, R34 ;  /* 0x0000002200227308 */ /* 0x000ff00000000800 */
[----:B------:R-:W1:Y:S08]  /*145c0*/  MUFU.EX2 R35, R35 ;  /* 0x0000002300237308 */ /* 0x000e700000000800 */
[----:B------:R-:W-:Y:S08]  /*145d0*/  MUFU.EX2 R38, R38 ;  /* 0x0000002600267308 */ /* 0x000ff00000000800 */
[----:B------:R-:W4:Y:S01]  /*145e0*/  MUFU.EX2 R39, R39 ;  /* 0x0000002700277308 */ /* 0x000f220000000800 */
[----:B0-----:R-:W-:Y:S01]  /*145f0*/  FADD.FTZ R5, R8, R5 ;  /* 0x0000000508057221 */ /* 0x001fe20000010000 */
[----:B------:R-:W-:-:S03]  /*14600*/  FFMA.FTZ R4, R7, R4, R26 ;  /* 0x0000000407047223 */ /* 0x000fc6000001001a */
[C---:B------:R-:W-:Y:S01]  /*14610*/  FADD.FTZ R5, R33.reuse, R5 ;  /* 0x0000000521057221 */ /* 0x040fe20000010000 */
[----:B------:R-:W-:Y:S02]  /*14620*/  F2FP.BF16.F32.PACK_AB R8, R33, R8 ;  /* 0x000000082108723e */ /* 0x000fe400000010ff */
[----:B-1----:R-:W-:Y:S01]  /*14630*/  F2FP.BF16.F32.PACK_AB R9, R35, R34 ;  /* 0x000000222309723e */ /* 0x002fe200000010ff */
[----:B------:R-:W-:Y:S01]  /*14640*/  FADD.FTZ R5, R10, R5 ;  /* 0x000000050a057221 */ /* 0x000fe20000010000 */
[----:B------:R-:W-:Y:S01]  /*14650*/  F2FP.BF16.F32.PACK_AB R10, R37, R10 ;  /* 0x0000000a250a723e */ /* 0x000fe200000010ff */
[----:B------:R-:W-:Y:S01]  /*14660*/  FADD.FTZ R4, R27, R4 ;  /* 0x000000041b047221 */ /* 0x000fe20000010000 */
[----:B----4-:R-:W-:-:S03]  /*14670*/  F2FP.BF16.F32.PACK_AB R11, R39, R38 ;  /* 0x00000026270b723e */ /* 0x010fc600000010ff */
[----:B------:R-:W-:Y:S02]  /*14680*/  FADD.FTZ R4, R30, R4 ;  /* 0x000000041e047221 */ /* 0x000fe40000010000 */
[----:B---3--:R0:W-:Y:S01]  /*14690*/  STSM.16.M88.4 [R21], R8 ;  /* 0x0000000815007844 */ /* 0x0081e20000000200 */
[----:B------:R-:W-:Y:S01]  /*146a0*/  MUFU.EX2 R41, R41 ;  /* 0x0000002900297308 */ /* 0x000fe20000000800 */
[----:B------:R-:W-:-:S04]  /*146b0*/  FADD.FTZ R4, R31, R4 ;  /* 0x000000041f047221 */ /* 0x000fc80000010000 */
[----:B------:R-:W-:-:S03]  /*146c0*/  FADD.FTZ R4, R34, R4 ;  /* 0x0000000422047221 */ /* 0x000fc60000010000 */
[----:B0-----:R-:W0:Y:S01]  /*146d0*/  MUFU.EX2 R8, R40 ;  /* 0x0000002800087308 */ /* 0x001e220000000800 */
[----:B------:R-:W-:Y:S01]  /*146e0*/  FADD.FTZ R4, R35, R4 ;  /* 0x0000000423047221 */ /* 0x000fe20000010000 */
[----:B------:R-:W-:-:S06]  /*146f0*/  FADD.FTZ R5, R37, R5 ;  /* 0x0000000525057221 */ /* 0x000fcc0000010000 */
[----:B------:R-:W1:Y:S08]  /*14700*/  MUFU.EX2 R9, R42 ;  /* 0x0000002a00097308 */ /* 0x000e700000000800 */
[----:B------:R-:W3:Y:S01]  /*14710*/  MUFU.EX2 R10, R44 ;  /* 0x0000002c000a7308 */ /* 0x000ee20000000800 */
[----:B------:R-:W-:Y:S01]  /*14720*/  FADD.FTZ R4, R38, R4 ;  /* 0x0000000426047221 */ /* 0x000fe20000010000 */
[----:B0-----:R-:W-:-:S06]  /*14730*/  FADD.FTZ R5, R8, R5 ;  /* 0x0000000508057221 */ /* 0x001fcc0000010000 */
[----:B------:R-:W0:Y:S08]  /*14740*/  MUFU.EX2 R43, R43 ;  /* 0x0000002b002b7308 */ /* 0x000e300000000800 */
[----:B------:R-:W4:Y:S01]  /*14750*/  MUFU.EX2 R45, R45 ;  /* 0x0000002d002d7308 */ /* 0x000f220000000800 */
[----:B------:R-:W-:Y:S01]  /*14760*/  FADD.FTZ R4, R39, R4 ;  /* 0x0000000427047221 */ /* 0x000fe20000010000 */
[----:B------:R-:W-:-:S06]  /*14770*/  FADD.FTZ R5, R41, R5 ;  /* 0x0000000529057221 */ /* 0x000fcc0000010000 */
[----:B------:R-:W5:Y:S08]  /*14780*/  MUFU.EX2 R11, R46 ;  /* 0x0000002e000b7308 */ /* 0x000f700000000800 */
[----:B------:R-:W5:Y:S01]  /*14790*/  MUFU.EX2 R24, R48 ;  /* 0x0000003000187308 */ /* 0x000f620000000800 */
[----:B-1----:R-:W-:Y:S01]  /*147a0*/  FADD.FTZ R4, R9, R4 ;  /* 0x0000000409047221 */ /* 0x002fe20000010000 */
[----:B---3--:R-:W-:-:S06]  /*147b0*/  FADD.FTZ R5, R10, R5 ;  /* 0x000000050a057221 */ /* 0x008fcc0000010000 */
[----:B------:R-:W1:Y:S08]  /*147c0*/  MUFU.EX2 R47, R47 ;  /* 0x0000002f002f7308 */ /* 0x000e700000000800 */
[----:B------:R-:W3:Y:S01]  /*147d0*/  MUFU.EX2 R49, R49 ;  /* 0x0000003100317308 */ /* 0x000ee20000000800 */
[----:B0-----:R-:W-:Y:S01]  /*147e0*/  FADD.FTZ R4, R43, R4 ;  /* 0x000000042b047221 */ /* 0x001fe20000010000 */
[----:B----4-:R-:W-:-:S06]  /*147f0*/  FADD.FTZ R5, R45, R5 ;  /* 0x000000052d057221 */ /* 0x010fcc0000010000 */
[----:B------:R-:W0:Y:S08]  /*14800*/  MUFU.EX2 R25, R50 ;  /* 0x0000003200197308 */ /* 0x000e300000000800 */
[----:B------:R-:W4:Y:S01]  /*14810*/  MUFU.EX2 R26, R52 ;  /* 0x00000034001a7308 */ /* 0x000f220000000800 */
[----:B-----5:R-:W-:Y:S01]  /*14820*/  FADD.FTZ R4, R11, R4 ;  /* 0x000000040b047221 */ /* 0x020fe20000010000 */
[----:B------:R-:W-:-:S06]  /*14830*/  FADD.FTZ R5, R24, R5 ;  /* 0x0000000518057221 */ /* 0x000fcc0000010000 */
[----:B------:R-:W5:Y:S08]  /*14840*/  MUFU.EX2 R51, R51 ;  /* 0x0000003300337308 */ /* 0x000f700000000800 */
[----:B------:R-:W5:Y:S01]  /*14850*/  MUFU.EX2 R53, R53 ;  /* 0x0000003500357308 */ /* 0x000f620000000800 */
[----:B-1----:R-:W-:Y:S01]  /*14860*/  FADD.FTZ R4, R47, R4 ;  /* 0x000000042f047221 */ /* 0x002fe20000010000 */
[----:B---3--:R-:W-:-:S06]  /*14870*/  FADD.FTZ R5, R49, R5 ;  /* 0x0000000531057221 */ /* 0x008fcc0000010000 */
[----:B------:R-:W1:Y:S01]  /*14880*/  MUFU.EX2 R28, R56 ;  /* 0x00000038001c7308 */ /* 0x000e620000000800 */
[----:B0-----:R-:W-:Y:S01]  /*14890*/  FADD.FTZ R4, R25, R4 ;  /* 0x0000000419047221 */ /* 0x001fe20000010000 */
[----:B----4-:R-:W-:-:S06]  /*148a0*/  FADD.FTZ R21, R26, R5 ;  /* 0x000000051a157221 */ /* 0x010fcc0000010000 */
[----:B------:R-:W0:Y:S08]  /*148b0*/  MUFU.EX2 R27, R54 ;  /* 0x00000036001b7308 */ /* 0x000e300000000800 */
[----:B------:R-:W3:Y:S01]  /*148c0*/  MUFU.EX2 R57, R57 ;  /* 0x0000003900397308 */ /* 0x000ee20000000800 */
[----:B-----5:R-:W-:Y:S01]  /*148d0*/  FADD.FTZ R5, R51, R4 ;  /* 0x0000000433057221 */ /* 0x020fe20000010000 */
[----:B------:R-:W-:-:S06]  /*148e0*/  FADD.FTZ R4, R53, R21 ;  /* 0x0000001535047221 */ /* 0x000fcc0000010000 */
[----:B------:R-:W4:Y:S08]  /*148f0*/  MUFU.EX2 R55, R55 ;  /* 0x0000003700377308 */ /* 0x000f300000000800 */
[----:B------:R-:W5:Y:S01]  /*14900*/  MUFU.EX2 R60, R60 ;  /* 0x0000003c003c7308 */ /* 0x000f620000000800 */
[----:B-1----:R-:W-:-:S07]  /*14910*/  FADD.FTZ R4, R28, R4 ;  /* 0x000000041c047221 */ /* 0x002fce0000010000 */
[----:B------:R-:W1:Y:S08]  /*14920*/  MUFU.EX2 R29, R58 ;  /* 0x0000003a001d7308 */ /* 0x000e700000000800 */
[----:B------:R-:W1:Y:S01]  /*14930*/  MUFU.EX2 R61, R61 ;  /* 0x0000003d003d7308 */ /* 0x000e620000000800 */
[----:B0-----:R-:W-:Y:S01]  /*14940*/  FADD.FTZ R5, R27, R5 ;  /* 0x000000051b057221 */ /* 0x001fe20000010000 */
[----:B---3--:R-:W-:-:S06]  /*14950*/  FADD.FTZ R4, R57, R4 ;  /* 0x0000000439047221 */ /* 0x008fcc0000010000 */
[----:B------:R-:W0:Y:S08]  /*14960*/  MUFU.EX2 R59, R59 ;  /* 0x0000003b003b7308 */ /* 0x000e300000000800 */
[----:B------:R-:W3:Y:S01]  /*14970*/  MUFU.EX2 R64, R64 ;  /* 0x0000004000407308 */ /* 0x000ee20000000800 */
[----:B----4-:R-:W-:Y:S01]  /*14980*/  FADD.FTZ R5, R55, R5 ;  /* 0x0000000537057221 */ /* 0x010fe20000010000 */
[----:B-----5:R-:W-:-:S06]  /*14990*/  FADD.FTZ R4, R60, R4 ;  /* 0x000000043c047221 */ /* 0x020fcc0000010000 */
[----:B------:R-:W4:Y:S08]  /*149a0*/  MUFU.EX2 R62, R62 ;  /* 0x0000003e003e7308 */ /* 0x000f300000000800 */
[----:B------:R-:W5:Y:S01]  /*149b0*/  MUFU.EX2 R65, R65 ;  /* 0x0000004100417308 */ /* 0x000f620000000800 */
[----:B-1----:R-:W-:Y:S01]  /*149c0*/  FADD.FTZ R5, R29, R5 ;  /* 0x000000051d057221 */ /* 0x002fe20000010000 */
[----:B------:R-:W-:-:S06]  /*149d0*/  FADD.FTZ R4, R61, R4 ;  /* 0x000000043d047221 */ /* 0x000fcc0000010000 */
[----:B------:R-:W1:Y:S08]  /*149e0*/  MUFU.EX2 R31, R63 ;  /* 0x0000003f001f7308 */ /* 0x000e700000000800 */
[----:B------:R-:W2:Y:S01]  /*149f0*/  MUFU.EX2 R68, R68 ;  /* 0x0000004400447308 */ /* 0x000ea20000000800 */
        /* <DEDUP_REMOVED lines=9> */
[----:B--2---:R-:W-:-:S06]  /*14a90*/  FADD.FTZ R4, R68, R4 ;  /* 0x0000000444047221 */ /* 0x004fcc0000010000 */
        /* <DEDUP_REMOVED lines=13> */
[----:B------:R-:W-:Y:S01]  /*14b70*/  MUFU.EX2 R32, R80 ;  /* 0x0000005000207308 */ /* 0x000fe20000000800 */
[----:B0-----:R-:W-:Y:S01]  /*14b80*/  FADD.FTZ R5, R71, R5 ;  /* 0x0000000547057221 */ /* 0x001fe20000010000 */
[----:B---3--:R-:W-:-:S06]  /*14b90*/  FADD.FTZ R4, R76, R4 ;  /* 0x000000044c047221 */ /* 0x008fcc0000010000 */
[----:B------:R-:W0:Y:S01]  /*14ba0*/  MUFU.EX2 R78, R78 ;  /* 0x0000004e004e7308 */ /* 0x000e220000000800 */
[----:B------:R-:W-:-:S07]  /*14bb0*/  F2FP.BF16.F32.PACK_AB R8, R41, R8 ;  /* 0x000000082908723e */ /* 0x000fce00000010ff */
[----:B------:R-:W2:Y:S01]  /*14bc0*/  MUFU.EX2 R81, R81 ;  /* 0x0000005100517308 */ /* 0x000ea20000000800 */
[----:B------:R-:W-:Y:S02]  /*14bd0*/  F2FP.BF16.F32.PACK_AB R9, R43, R9 ;  /* 0x000000092b09723e */ /* 0x000fe400000010ff */
[----:B------:R-:W-:Y:S02]  /*14be0*/  F2FP.BF16.F32.PACK_AB R10, R45, R10 ;  /* 0x0000000a2d0a723e */ /* 0x000fe400000010ff */
[----:B------:R-:W-:-:S03]  /*14bf0*/  F2FP.BF16.F32.PACK_AB R11, R47, R11 ;  /* 0x0000000b2f0b723e */ /* 0x000fc600000010ff */
[----:B------:R-:W-:Y:S01]  /*14c00*/  MUFU.EX2 R84, R84 ;  /* 0x0000005400547308 */ /* 0x000fe20000000800 */
[----:B------:R-:W-:Y:S01]  /*14c10*/  F2FP.BF16.F32.PACK_AB R24, R49, R24 ;  /* 0x000000183118723e */ /* 0x000fe200000010ff */
[----:B----4-:R-:W-:Y:S01]  /*14c20*/  FADD.FTZ R5, R74, R5 ;  /* 0x000000054a057221 */ /* 0x010fe20000010000 */
[----:B------:R-:W-:Y:S02]  /*14c30*/  F2FP.BF16.F32.PACK_AB R25, R51, R25 ;  /* 0x000000193319723e */ /* 0x000fe400000010ff */
[----:B------:R-:W-:-:S03]  /*14c40*/  F2FP.BF16.F32.PACK_AB R26, R53, R26 ;  /* 0x0000001a351a723e */ /* 0x000fc600000010ff */
[----:B------:R-:W3:Y:S01]  /*14c50*/  MUFU.EX2 R79, R79 ;  /* 0x0000004f004f7308 */ /* 0x000ee20000000800 */
[----:B------:R-:W-:Y:S01]  /*14c60*/  F2FP.BF16.F32.PACK_AB R27, R55, R27 ;  /* 0x0000001b371b723e */ /* 0x000fe200000010ff */
[----:B-----5:R-:W-:Y:S01]  /*14c70*/  FADD.FTZ R21, R77, R4 ;  /* 0x000000044d157221 */ /* 0x020fe20000010000 */
[----:B------:R-:W-:Y:S01]  /*14c80*/  STSM.16.M88.4 [R142], R8 ;  /* 0x000000088e007844 */ /* 0x000fe20000000200 */
[----:B-1----:R-:W-:-:S04]  /*14c90*/  FADD.FTZ R5, R75, R5 ;  /* 0x000000054b057221 */ /* 0x002fc80000010000 */
[----:B------:R-:W-:Y:S01]  /*14ca0*/  MUFU.EX2 R85, R85 ;  /* 0x0000005500557308 */ /* 0x000fe20000000800 */
[----:B------:R1:W-:Y:S07]  /*14cb0*/  STSM.16.M88.4 [R141], R24 ;  /* 0x000000188d007844 */ /* 0x0003ee0000000200 */
[----:B------:R-:W4:Y:S01]  /*14cc0*/  MUFU.EX2 R33, R82 ;  /* 0x0000005200217308 */ /* 0x000f220000000800 */
[----:B0-----:R-:W-:-:S07]  /*14cd0*/  FADD.FTZ R4, R78, R5 ;  /* 0x000000054e047221 */ /* 0x001fce0000010000 */
[----:B------:R-:W0:Y:S01]  /*14ce0*/  MUFU.EX2 R83, R83 ;  /* 0x0000005300537308 */ /* 0x000e220000000800 */
[----:B-1----:R-:W-:-:S07]  /*14cf0*/  FADD.FTZ R26, R32, R21 ;  /* 0x00000015201a7221 */ /* 0x002fce0000010000 */
[----:B------:R-:W-:Y:S08]  /*14d00*/  MUFU.EX2 R86, R86 ;  /* 0x0000005600567308 */ /* 0x000ff00000000800 */
[----:B------:R-:W1:Y:S01]  /*14d10*/  MUFU.EX2 R87, R87 ;  /* 0x0000005700577308 */ /* 0x000e620000000800 */
[----:B--2---:R-:W-:Y:S01]  /*14d20*/  FADD.FTZ R5, R81, R26 ;  /* 0x0000001a51057221 */ /* 0x004fe20000010000 */
[----:B---3--:R-:W-:Y:S01]  /*14d30*/  FADD.FTZ R4, R79, R4 ;  /* 0x000000044f047221 */ /* 0x008fe20000010000 */
[----:B------:R-:W-:-:S02]  /*14d40*/  F2FP.BF16.F32.PACK_AB R28, R57, R28 ;  /* 0x0000001c391c723e */ /* 0x000fc400000010ff */
[----:B------:R-:W-:Y:S01]  /*14d50*/  FADD.FTZ R34, R84, R5 ;  /* 0x0000000554227221 */ /* 0x000fe20000010000 */
[----:B------:R-:W-:Y:S02]  /*14d60*/  F2FP.BF16.F32.PACK_AB R29, R59, R29 ;  /* 0x0000001d3b1d723e */ /* 0x000fe400000010ff */
[----:B------:R-:W-:Y:S02]  /*14d70*/  F2FP.BF16.F32.PACK_AB R30, R61, R60 ;  /* 0x0000003c3d1e723e */ /* 0x000fe400000010ff */
[----:B------:R-:W-:Y:S01]  /*14d80*/  F2FP.BF16.F32.PACK_AB R31, R31, R62 ;  /* 0x0000003e1f1f723e */ /* 0x000fe200000010ff */
[----:B----4-:R-:W-:Y:S01]  /*14d90*/  FADD.FTZ R4, R33, R4 ;  /* 0x0000000421047221 */ /* 0x010fe20000010000 */
[----:B------:R-:W-:Y:S01]  /*14da0*/  F2FP.BF16.F32.PACK_AB R8, R65, R64 ;  /* 0x000000404108723e */ /* 0x000fe200000010ff */
[----:B------:R-:W-:Y:S01]  /*14db0*/  FADD.FTZ R5, R85, R34 ;  /* 0x0000002255057221 */ /* 0x000fe20000010000 */
        /* <DEDUP_REMOVED lines=8> */
[----:B0-----:R-:W-:Y:S02]  /*14e40*/  F2FP.BF16.F32.PACK_AB R33, R83, R33 ;  /* 0x000000215321723e */ /* 0x001fe400000010ff */
[----:B------:R-:W-:Y:S02]  /*14e50*/  F2FP.BF16.F32.PACK_AB R34, R85, R84 ;  /* 0x000000545522723e */ /* 0x000fe400000010ff */
[----:B-1----:R-:W-:Y:S01]  /*14e60*/  F2FP.BF16.F32.PACK_AB R35, R87, R86 ;  /* 0x000000565723723e */ /* 0x002fe200000010ff */
[----:B------:R-:W-:Y:S04]  /*14e70*/  STSM.16.M88.4 [R140+0x27800], R28 ;  /* 0x0278001c8c007844 */ /* 0x000fe80000000200 */
[----:B------:R0:W-:Y:S04]  /*14e80*/  STSM.16.M88.4 [R36], R8 ;  /* 0x0000000824007844 */ /* 0x0001e80000000200 */
[----:B------:R1:W-:Y:S04]  /*14e90*/  STSM.16.M88.4 [R142+0x6000], R24 ;  /* 0x006000188e007844 */ /* 0x0003e80000000200 */
[----:B------:R1:W-:Y:S01]  /*14ea0*/  STSM.16.M88.4 [R141+0x6000], R32 ;  /* 0x006000208d007844 */ /* 0x0003e20000000200 */
[----:B------:R-:W-:Y:S01]  /*14eb0*/  @!PT LDS RZ, [RZ] ;  /* 0x00000000fffff984 */ /* 0x000fe20000000800 */
[----:B------:R-:W-:Y:S01]  /*14ec0*/  @!PT LDS RZ, [RZ] ;  /* 0x00000000fffff984 */ /* 0x000fe20000000800 */
[----:B------:R-:W-:Y:S01]  /*14ed0*/  @!PT LDS RZ, [RZ] ;  /* 0x00000000fffff984 */ /* 0x000fe20000000800 */
[----:B------:R-:W-:Y:S01]  /*14ee0*/  @!PT LDS RZ, [RZ] ;  /* 0x00000000fffff984 */ /* 0x000fe20000000800 */
[----:B------:R2:W-:Y:S06]  /*14ef0*/  MEMBAR.ALL.CTA ;  /* 0x0000000000007992 */ /* 0x0005ec0000008000 */
[----:B--2---:R-:W2:Y:S01]  /*14f00*/  FENCE.VIEW.ASYNC.S ;  /* 0x00000000000073c6 */ /* 0x004ea20000000000 */
[----:B------:R-:W-:Y:S01]  /*14f10*/  ISETP.GT.AND P2, PT, R3, R143, PT ;  /* 0x0000008f0300720c */ /* 0x000fe20003f44270 */
[----:B------:R-:W-:Y:S01]  /*14f20*/  FADD.FTZ R21, R83, R4 ;  /* 0x0000000453157221 */ /* 0x000fe20000010000 */
[----:B------:R-:W-:-:S03]  /*14f30*/  FMUL.FTZ R90, R90, R7 ;  /* 0x000000075a5a7220 */ /* 0x000fc60000410000 */
        /* <DEDUP_REMOVED lines=49> */
[----:B------:R-:W-:-:S02]  /*15250*/  VIADD R3, R3, 0xffffffff ;  /* 0xffffffff03037836 */ /* 0x000fc40000000000 */
[----:B0-----:R-:W-:Y:S02]  /*15260*/  IMAD.MOV.U32 R10, RZ, RZ, R19 ;  /* 0x000000ffff0a7224 */ /* 0x001fe400078e0013 */
[----:B------:R-:W-:Y:S02]  /*15270*/  IMAD.MOV.U32 R9, RZ, RZ, R16 ;  /* 0x000000ffff097224 */ /* 0x000fe400078e0010 */
[----:B------:R-:W-:Y:S02]  /*15280*/  IMAD.MOV.U32 R7, RZ, RZ, R6 ;  /* 0x000000ffff077224 */ /* 0x000fe400078e0006 */
[----:B------:R-:W-:Y:S01]  /*15290*/  IMAD.MOV.U32 R8, RZ, RZ, R0 ;  /* 0x000000ffff087224 */ /* 0x000fe200078e0000 */
[----:B--2---:R-:W-:Y:S01]  /*152a0*/  NOP ;  /* 0x0000000000007918 */ /* 0x004fe20000000000 */
[----:B-1----:R-:W-:Y:S05]  /*152b0*/  @P2 BRA `(.L_x_10905) ;  /* 0xffffffdc00202947 */ /* 0x002fea000383ffff */
.L_x_10895:
[----:B------:R-:W2:Y:S02]  /*152c0*/  LDL R7, [R1+0x48] ;  /* 0x0000480001077983 */ /* 0x000ea40000100800 */
[----:B--2---:R-:W-:-:S13]  /*152d0*/  ISETP.GE.AND P2, PT, R3, R7, PT ;  /* 0x000000070300720c */ /* 0x004fda0003f46270 */
[----:B------:R-:W-:Y:S05]  /*152e0*/  @!P2 BRA `(.L_x_10906) ;  /* 0x000000340004a947 */ /* 0x000fea0003800000 */
[----:B------:R-:W-:Y:S02]  /*152f0*/  IMAD.MOV.U32 R7, RZ, RZ, R6 ;  /* 0x000000ffff077224 */ /* 0x000fe400078e0006 */
[----:B------:R-:W-:Y:S02]  /*15300*/  IMAD.MOV.U32 R8, RZ, RZ, R0 ;  /* 0x000000ffff087224 */ /* 0x000fe400078e0000 */
[----:B------:R-:W-:Y:S02]  /*15310*/  IMAD.MOV.U32 R10, RZ, RZ, R19 ;  /* 0x000000ffff0a7224 */ /* 0x000fe400078e0013 */
[----:B------:R-:W-:-:S07]  /*15320*/  IMAD.MOV.U32 R9, RZ, RZ, R16 ;  /* 0x000000ffff097224 */ /* 0x000fce00078e0010 */
.L_x_10924:
        /* <DEDUP_REMOVED lines=10> */
.L_x_10908:
[----:B------:R-:W-:Y:S01]  /*153d0*/  IMAD R0, R16, 0x8, R2 ;  /* 0x0000000810007824 */ /* 0x000fe200078e0202 */
[----:B------:R-:W-:-:S04]  /*153e0*/  SHF.L.U32 R11, R19, 0x1f, RZ ;  /* 0x0000001f130b7819 */ /* 0x000fc800000006ff */
[----:B------:R0:W1:Y:S01]  /*153f0*/  SYNCS.PHASECHK.TRANS64.TRYWAIT P3, [R0+URZ+0x2d830], R11 ;  /* 0x02d8300b000075a7 */ /* 0x000062000806017f */
[----:B------:R-:W-:Y:S05]  /*15400*/  @!P0 BRA `(.L_x_10909) ;  /* 0x0000000000048947 */ /* 0x000fea0003800000 */
[----:B------:R-:W-:Y:S01]  /*15410*/  BPT.TRAP 0x1 ;  /* 0x000000040000795c */ /* 0x000fe20000300000 */
.L_x_10909:
[----:B------:R-:W-:Y:S04]  /*15420*/  BSSY B0, `(.L_x_10907) ;  /* 0x0000004000007945 */ /* 0x000fe80003800000 */
[----:B-1----:R-:W-:Y:S05]  /*15430*/  @P3 BRA `(.L_x_10910) ;  /* 0x0000000000083947 */ /* 0x002fea0003800000 */
[----:B------:R-:W1:Y:S02]  /*15440*/  SYNCS.PHASECHK.TRANS64.TRYWAIT P3, [R0+URZ+0x2d830], R11 ;  /* 0x02d8300b000075a7 */ /* 0x000e64000806017f */
[----:B-1----:R-:W-:Y:S05]  /*15450*/  @!P3 BRA `(.L_x_10911) ;  /* 0x00000100009cb947 */ /* 0x002fea0003800000 */
.L_x_10910:
[----:B------:R-:W-:Y:S05]  /*15460*/  BSYNC B0 ;  /* 0x0000000000007941 */ /* 0x000fea0003800000 */
.L_x_10907:
        /* <DEDUP_REMOVED lines=61> */
.L_x_10913:
[----:B------:R-:W-:Y:S01]  /*15840*/  SHF.L.U32 R0, R10, 0x1f, RZ ;  /* 0x0000001f0a007819 */ /* 0x000fe200000006ff */
[----:B------:R-:W-:-:S04]  /*15850*/  IMAD R6, R9, 0x8, R2 ;  /* 0x0000000809067824 */ /* 0x000fc800078e0202 */
[----:B------:R0:W1:Y:S01]  /*15860*/  SYNCS.PHASECHK.TRANS64.TRYWAIT P2, [R6+URZ+0x2d850], R0 ;  /* 0x02d85000060075a7 */ /* 0x000062000804017f */
[----:B------:R-:W-:Y:S05]  /*15870*/  @!P0 BRA `(.L_x_10914) ;  /* 0x0000000000048947 */ /* 0x000fea0003800000 */
[----:B------:R-:W-:Y:S01]  /*15880*/  BPT.TRAP 0x1 ;  /* 0x000000040000795c */ /* 0x000fe20000300000 */
.L_x_10914:
[----:B-1----:R-:W-:Y:S05]  /*15890*/  @P2 BRA `(.L_x_10912) ;  /* 0x0000000000082947 */ /* 0x002fea0003800000 */
[----:B------:R-:W1:Y:S02]  /*158a0*/  SYNCS.PHASECHK.TRANS64.TRYWAIT P2, [R6+URZ+0x2d850], R0 ;  /* 0x02d85000060075a7 */ /* 0x000e64000804017f */
[----:B-1----:R-:W-:Y:S05]  /*158b0*/  @!P2 BRA `(.L_x_10915) ;  /* 0x000000fc0098a947 */ /* 0x002fea0003800000 */
.L_x_10912:
[----:B------:R-:W2:Y:S01]  /*158c0*/  LDL R143, [R1+0x1c] ;  /* 0x00001c00018f7983 */ /* 0x000ea20000100800 */
[----:B------:R-:W3:Y:S03]  /*158d0*/  @P5 LDC R10, c[0x0][0x44c] ;  /* 0x00011300ff0a5b82 */ /* 0x000ee60000000800 */
[----:B------:R-:W2:Y:S05]  /*158e0*/  LDL R20, [R1+0x44] ;  /* 0x0000440001147983 */ /* 0x000eaa0000100800 */
[----:B01----:R-:W0:Y:S01]  /*158f0*/  @P5 LDC R6, c[0x0][0x450] ;  /* 0x00011400ff065b82 */ /* 0x003e220000000800 */
[----:B------:R-:W-:Y:S05]  /*15900*/  WARPSYNC.ALL ;  /* 0x0000000000007948 */ /* 0x000fea0003800000 */
[----:B--2---:R-:W-:-:S02]  /*15910*/  IMAD.IADD R0, R20, 0x1, R143 ;  /* 0x0000000114007824 */ /* 0x004fc400078e028f */
[----:B------:R-:W2:Y:S01]  /*15920*/  LDL R143, [R1+0x3c] ;  /* 0x00003c00018f7983 */ /* 0x000ea20000100800 */
[----:B------:R-:W-:Y:S01]  /*15930*/  IMAD.MOV.U32 R11, RZ, RZ, -0x7fffffe0 ;  /* 0x80000020ff0b7424 */ /* 0x000fe200078e00ff */
[----:B------:R-:W-:Y:S01]  /*15940*/  WARPGROUP.ARRIVE ;  /* 0x00000000000079c5 */ /* 0x000fe20000000000 */
[----:B---3--:R-:W-:-:S03]  /*15950*/  @P5 IMAD.HI.U32 R10, R0, R10, RZ ;  /* 0x0000000a000a5227 */ /* 0x008fc600078e00ff */
[C---:B------:R-:W-:Y:S01]  /*15960*/  R2UR UR11, R11.reuse ;  /* 0x000000000b0b72ca */ /* 0x040fe200000e0000 */
[----:B------:R-:W-:Y:S01]  /*15970*/  IMAD.MOV.U32 R21, RZ, RZ, -0x7fffffe0 ;  /* 0x80000020ff157424 */ /* 0x000fe200078e00ff */
[----:B0-----:R-:W-:Y:S01]  /*15980*/  @P5 SHF.R.U32.HI R0, RZ, R6, R10 ;  /* 0x00000006ff005219 */ /* 0x001fe2000001160a */
[----:B------:R-:W-:Y:S01]  /*15990*/  VIADD R6, R2, 0x400 ;  /* 0x0000040002067836 */ /* 0x000fe20000000000 */
[----:B------:R-:W-:Y:S01]  /*159a0*/  R2UR UR47, R11 ;  /* 0x000000000b2f72ca */ /* 0x000fe200000e0000 */
[----:B------:R-:W-:Y:S01]  /*159b0*/  IMAD.MOV.U32 R11, RZ, RZ, 0x40000040 ;  /* 0x40000040ff0b7424 */ /* 0x000fe200078e00ff */
[----:B------:R-:W-:Y:S01]  /*159c0*/  R2UR UR15, R21 ;  /* 0x00000000150f72ca */ /* 0x000fe200000e0000 */
[----:B------:R-:W0:Y:S01]  /*159d0*/  SHFL.IDX PT, R145, R0, RZ, 0x1c1f ;  /* 0x001c1fff00917589 */ /* 0x000e2200000e0000 */
[----:B------:R-:W-:Y:S01]  /*159e0*/  SHF.R.U32.HI R6, RZ, 0x4, R6 ;  /* 0x00000004ff067819 */ /* 0x000fe20000011606 */
[----:B------:R-:W-:Y:S01]  /*159f0*/  IMAD.SHL.U32 R144, R3, 0x80, RZ ;  /* 0x0000008003907824 */ /* 0x000fe200078e00ff */
[----:B------:R-:W-:Y:S01]  /*15a00*/  R2UR UR9, R11 ;  /* 0x000000000b0972ca */ /* 0x000fe200000e0000 */
[----:B------:R-:W-:Y:S01]  /*15a10*/  IMAD.MOV.U32 R11, RZ, RZ, 0x40000040 ;  /* 0x40000040ff0b7424 */ /* 0x000fe200078e00ff */
[----:B------:R-:W-:-:S02]  /*15a20*/  LOP3.LUT R6, R6, 0x3fff, RZ, 0xc0, !PT ;  /* 0x00003fff06067812 */ /* 0x000fc400078ec0ff */
[C---:B------:R-:W-:Y:S02]  /*15a30*/  R2UR UR19, R21.reuse ;  /* 0x00000000151372ca */ /* 0x040fe400000e0000 */
[----:B------:R-:W-:Y:S02]  /*15a40*/  LOP3.LUT R6, R6, 0x2000000, RZ, 0xfc, !PT ;  /* 0x0200000006067812 */ /* 0x000fe400078efcff */
[C---:B------:R-:W-:Y:S02]  /*15a50*/  R2UR UR23, R21.reuse ;  /* 0x00000000151772ca */ /* 0x040fe400000e0000 */
[----:B------:R-:W-:Y:S01]  /*15a60*/  R2UR UR27, R21 ;  /* 0x00000000151b72ca */ /* 0x000fe200000e0000 */
[----:B------:R-:W-:Y:S01]  /*15a70*/  IMAD R10, R9, 0x600, R6 ;  /* 0x00000600090a7824 */ /* 0x000fe200078e0206 */
[C---:B------:R-:W-:Y:S02]  /*15a80*/  R2UR UR31, R21.reuse ;  /* 0x00000000151f72ca */ /* 0x040fe400000e0000 */
[----:B------:R-:W-:Y:S01]  /*15a90*/  R2UR UR35, R21 ;  /* 0x00000000152372ca */ /* 0x000fe200000e0000 */
[C---:B------:R-:W-:Y:S01]  /*15aa0*/  VIADD R20, R10.reuse, 0x40 ;  /* 0x000000400a147836 */ /* 0x040fe20000000000 */
[----:B------:R-:W-:Y:S01]  /*15ab0*/  R2UR UR10, R10 ;  /* 0x000000000a0a72ca */ /* 0x000fe200000e0000 */
[----:B------:R-:W-:Y:S01]  /*15ac0*/  IMAD.MOV.U32 R21, RZ, RZ, 0x40000040 ;  /* 0x40000040ff157424 */ /* 0x000fe200078e00ff */
[----:B------:R-:W-:-:S02]  /*15ad0*/  R2UR UR45, R11 ;  /* 0x000000000b2d72ca */ /* 0x000fc400000e0000 */
        /* <DEDUP_REMOVED lines=19> */
[----:B------:R-:W-:Y:S02]  /*15c10*/  VIADD R10, R10, 0x1c0 ;  /* 0x000001c00a0a7836 */ /* 0x000fe40000000000 */
[----:B------:R-:W-:Y:S01]  /*15c20*/  IMAD.MOV.U32 R21, RZ, RZ, 0x40000040 ;  /* 0x40000040ff157424 */ /* 0x000fe200078e00ff */
[----:B------:R-:W-:Y:S02]  /*15c30*/  R2UR UR34, R20 ;  /* 0x00000000142272ca */ /* 0x000fe400000e0000 */
[----:B------:R-:W-:Y:S02]  /*15c40*/  R2UR UR46, R10 ;  /* 0x000000000a2e72ca */ /* 0x000fe400000e0000 */
[----:B------:R-:W-:-:S02]  /*15c50*/  R2UR UR33, R21 ;  /* 0x00000000152172ca */ /* 0x000fc400000e0000 */
[----:B------:R-:W-:-:S04]  /*15c60*/  IADD3 R21, -R137, 0x1, -R144 ;  /* 0x0000000189157810 */ /* 0x000fc80007ffe990 */
[----:B------:R-:W-:Y:S02]  /*15c70*/  IADD3 R21, -R138, R21, R139 ;  /* 0x000000158a157210 */ /* 0x000fe40007ffe18b */
[----:B--2---:R-:W-:Y:S02]  /*15c80*/  LOP3.LUT R10, R143, 0x10000, RZ, 0xfc, !PT ;  /* 0x000100008f0a7812 */ /* 0x004fe400078efcff */
[----:B------:R-:W1:Y:S02]  /*15c90*/  S2R R143, SR_TID.X ;  /* 0x00000000008f7919 */ /* 0x000e640000002100 */
[C---:B------:R-:W-:Y:S01]  /*15ca0*/  R2UR UR8, R10.reuse ;  /* 0x000000000a0872ca */ /* 0x040fe200000e0000 */
[----:B------:R-:W-:-:S05]  /*15cb0*/  VIADD R20, R10, 0x2 ;  /* 0x000000020a147836 */ /* 0x000fca0000000000 */
[----:B------:R-:W-:Y:S01]  /*15cc0*/  R2UR UR12, R20 ;  /* 0x00000000140c72ca */ /* 0x000fe200000e0000 */
[----:B------:R-:W-:-:S05]  /*15cd0*/  VIADD R20, R10, 0x4 ;  /* 0x000000040a147836 */ /* 0x000fca0000000000 */
[----:B------:R-:W-:Y:S01]  /*15ce0*/  R2UR UR16, R20 ;  /* 0x00000000141072ca */ /* 0x000fe200000e0000 */
[----:B------:R-:W-:Y:S01]  /*15cf0*/  HGMMA.64x96x16.F32.BF16 R88, gdesc[UR8].tnspB, R88, gsb0 ;  /* 0x41600000085879f0 */ /* 0x000fe20008001858 */
[----:B------:R-:W-:Y:S01]  /*15d00*/  VIADD R20, R10, 0x6 ;  /* 0x000000060a147836 */ /* 0x000fe20000000000 */
[----:B------:R-:W-:-:S04]  /*15d10*/  ULOP3.LUT UR8, URZ, UR49, URZ, 0x33, !UPT ;  /* 0x000000313f087292 */ /* 0x000fc8000f8e333f */
[----:B------:R-:W-:Y:S01]  /*15d20*/  R2UR UR20, R20 ;  /* 0x00000000141472ca */ /* 0x000fe200000e0000 */
[----:B------:R-:W-:-:S05]  /*15d30*/  VIADD R20, R10, 0x600 ;  /* 0x000006000a147836 */ /* 0x000fca0000000000 */
[----:B------:R-:W-:Y:S01]  /*15d40*/  R2UR UR24, R20 ;  /* 0x00000000141872ca */ /* 0x000fe200000e0000 */
[----:B------:R-:W-:Y:S01]  /*15d50*/  VIADD R20, R10, 0x602 ;  /* 0x000006020a147836 */ /* 0x000fe20000000000 */
[----:B-1----:R-:W-:-:S04]  /*15d60*/  SHF.R.U32.HI R6, RZ, 0x7, R143 ;  /* 0x00000007ff067819 */ /* 0x002fc8000001168f */
[----:B------:R-:W-:Y:S01]  /*15d70*/  R2UR UR28, R20 ;  /* 0x00000000141c72ca */ /* 0x000fe200000e0000 */
[C---:B------:R-:W-:Y:S01]  /*15d80*/  VIADD R20, R10.reuse, 0x604 ;  /* 0x000006040a147836 */ /* 0x040fe20000000000 */
[----:B------:R-:W-:Y:S01]  /*15d90*/  ISETP.GE.U32.AND P2, PT, R143, 0x180, PT ;  /* 0x000001808f00780c */ /* 0x000fe20003f46070 */
[----:B------:R-:W-:Y:S02]  /*15da0*/  VIADD R10, R10, 0x606 ;  /* 0x000006060a0a7836 */ /* 0x000fe40000000000 */
[----:B------:R-:W-:Y:S01]  /*15db0*/  VIADD R6, R6, 0x9 ;  /* 0x0000000906067836 */ /* 0x000fe20000000000 */
[----:B------:R-:W-:Y:S01]  /*15dc0*/  R2UR UR32, R20 ;  /* 0x00000000142072ca */ /* 0x000fe200000e0000 */
[C---:B------:R-:W-:Y:S01]  /*15dd0*/  VIADD R143, R21.reuse, UR48 ;  /* 0x00000030158f7c36 */ /* 0x040fe20008000000 */
[----:B------:R-:W-:Y:S01]  /*15de0*/  R2UR UR44, R10 ;  /* 0x000000000a2c72ca */ /* 0x000fe200000e0000 */
[----:B------:R-:W-:Y:S01]  /*15df0*/  @!P1 IMAD R10, R16, 0x8, R2 ;  /* 0x00000008100a9824 */ /* 0x000fe200078e0202 */
[----:B------:R-:W-:Y:S01]  /*15e00*/  SEL R6, R6, 0x9, !P2 ;  /* 0x0000000906067807 */ /* 0x000fe20005000000 */
[----:B------:R-:W-:-:S02]  /*15e10*/  VIADD R21, R21, UR8 ;  /* 0x0000000815157c36 */ /* 0x000fc40008000000 */
[----:B------:R-:W-:Y:S02]  /*15e20*/  @!P1 VIADD R10, R10, 0x2d840 ;  /* 0x0002d8400a0a9836 */ /* 0x000fe40000000000 */
[----:B0-----:R-:W-:-:S03]  /*15e30*/  IMAD.IADD R20, R145, 0x1, R143 ;  /* 0x0000000191147824 */ /* 0x001fc600078e028f */
[----:B------:R-:W-:Y:S01]  /*15e40*/  @!P1 PRMT R10, RZ, 0x654, R10 ;  /* 0x00000654ff0a9816 */ /* 0x000fe2000000000a */
        /* <DEDUP_REMOVED lines=24> */
[----:B0-----:R-:W-:Y:S01]  /*15fd0*/  IMAD.IADD R6, R145, 0x1, R21 ;  /* 0x0000000191067824 */ /* 0x001fe200078e0215 */
        /* <DEDUP_REMOVED lines=13> */
.L_x_10918:
[----:B------:R-:W-:-:S05]  /*160b0*/  IMAD.U32 R154, RZ, RZ, UR5 ;  /* 0x00000005ff9a7e24 */ /* 0x000fca000f8e00ff */
[----:B------:R-:W-:-:S13]  /*160c0*/  ISETP.NE.AND P2, PT, R154, 0x1, PT ;  /* 0x000000019a00780c */ /* 0x000fda0003f45270 */
[----:B------:R-:W0:Y:S02]  /*160d0*/  @P2 LDC.64 R10, c[0x0][0x9e8] ;  /* 0x00027a00ff0a2b82 */ /* 0x000e240000000a00 */
[----:B0-----:R-:W-:-:S05]  /*160e0*/  @P2 IMAD.HI.U32 R10, R145, R10, RZ ;  /* 0x0000000a910a2227 */ /* 0x001fca00078e00ff */
[----:B------:R-:W-:-:S07]  /*160f0*/  @P2 SHF.R.U32.HI R145, RZ, R11, R10 ;  /* 0x0000000bff912219 */ /* 0x000fce000001160a */
.L_x_10919:
[----:B------:R-:W-:Y:S05]  /*16100*/  BSYNC B0 ;  /* 0x0000000000007941 */ /* 0x000fea0003800000 */
.L_x_10917:
[----:B------:R-:W-:-:S04]  /*16110*/  IMAD R145, R145, R154, -R144 ;  /* 0x0000009a91917224 */ /* 0x000fc800078e0a90 */
[----:B------:R-:W-:-:S05]  /*16120*/  IMAD.IADD R145, R145, 0x1, -R137 ;  /* 0x0000000191917824 */ /* 0x000fca00078e0a89 */
[----:B------:R-:W-:Y:S02]  /*16130*/  VIMNMX R6, R6, R145, !PT ;  /* 0x0000009106067248 */ /* 0x000fe40007fe0100 */
[----:B------:R-:W-:-:S07]  /*16140*/  VIADDMNMX R20, R145, R154, R20, PT ;  /* 0x0000009a91147246 */ /* 0x000fce0003800114 */
.L_x_10916:
        /* <DEDUP_REMOVED lines=113> */
.L_x_10922:
[----:B------:R-:W-:-:S05]  /*16860*/  IMAD.U32 R6, RZ, RZ, UR5 ;  /* 0x00000005ff067e24 */ /* 0x000fca000f8e00ff */
[----:B------:R-:W-:-:S13]  /*16870*/  ISETP.NE.AND P2, PT, R6, 0x1, PT ;  /* 0x000000010600780c */ /* 0x000fda0003f45270 */
[----:B------:R-:W0:Y:S02]  /*16880*/  @P2 LDC.64 R10, c[0x0][0x9e8] ;  /* 0x00027a00ff0a2b82 */ /* 0x000e240000000a00 */
[----:B0-----:R-:W-:-:S05]  /*16890*/  @P2 IMAD.HI.U32 R10, R0, R10, RZ ;  /* 0x0000000a000a2227 */ /* 0x001fca00078e00ff */
[----:B------:R-:W-:-:S07]  /*168a0*/  @P2 SHF.R.U32.HI R0, RZ, R11, R10 ;  /* 0x0000000bff002219 */ /* 0x000fce000001160a */
.L_x_10923:
[----:B------:R-:W-:Y:S05]  /*168b0*/  BSYNC B0 ;  /* 0x0000000000007941 */ /* 0x000fea0003800000 */
.L_x_10921:
[----:B------:R-:W-:-:S04]  /*168c0*/  IMAD R0, R0, R6, -R144 ;  /* 0x0000000600007224 */ /* 0x000fc800078e0a90 */
[----:B------:R-:W-:-:S05]  /*168d0*/  IMAD.IADD R0, R0, 0x1, -R137 ;  /* 0x0000000100007824 */ /* 0x000fca00078e0a89 */
[----:B------:R-:W-:Y:S02]  /*168e0*/  VIMNMX R21, R21, R0, !PT ;  /* 0x0000000015157248 */ /* 0x000fe40007fe0100 */
[----:B------:R-:W-:-:S07]  /*168f0*/  VIADDMNMX R143, R0, R6, R143, PT ;  /* 0x00000006008f7246 */ /* 0x000fce000380018f */
.L_x_10920:
[----:B------:R-:W-:Y:S01]  /*16900*/  @!P1 IMAD R0, R9, 0x8, R2 ;  /* 0x0000000809009824 */ /* 0x000fe200078e0202 */
        /* <DEDUP_REMOVED lines=47> */
[----:B------:R-:W-:Y:S01]  /*16c00*/  ISETP.GT.AND P2, PT, R21, 0x1, P3 ;  /* 0x000000011500780c */ /* 0x000fe20001f44270 */
[----:B------:R-:W-:Y:S02]  /*16c10*/  MUFU.EX2 R20, R8 ;  /* 0x0000000800147308 */ /* 0x000fe40000000800 */
        /* <DEDUP_REMOVED lines=46> */
[----:B------:R-:W0:Y:S01]  /*16f00*/  MUFU.EX2 R24, R24 ;  /* 0x0000001800187308 */ /* 0x000e220000000800 */
[----:B------:R-:W-:-:S04]  /*16f10*/  ISETP.GT.AND P2, PT, R21, 0x18, P3 ;  /* 0x000000181500780c */ /* 0x000fc80001f44270 */
[----:B------:R-:W-:-:S03]  /*16f20*/  ISETP.LT.OR P2, PT, R143, 0x19, P2 ;  /* 0x000000198f00780c */ /* 0x000fc60001741670 */
[----:B------:R-:W1:Y:S01]  /*16f30*/  MUFU.EX2 R8, R25 ;  /* 0x0000001900087308 */ /* 0x000e620000000800 */
[----:B------:R-:W-:Y:S02]  /*16f40*/  FSEL R38, R38, -INF , !P2 ;  /* 0xff80000026267808 */ /* 0x000fe40005000000 */
[----:B------:R-:W-:-:S04]  /*16f50*/  ISETP.GT.AND P2, PT, R21, 0x19, P3 ;  /* 0x000000191500780c */ /* 0x000fc80001f44270 */
[----:B------:R-:W-:Y:S01]  /*16f60*/  ISETP.LT.OR P2, PT, R143, 0x1a, P2 ;  /* 0x0000001a8f00780c */ /* 0x000fe20001741670 */
[----:B------:R-:W3:Y:S01]  /*16f70*/  MUFU.EX2 R10, R28 ;  /* 0x0000001c000a7308 */ /* 0x000ee20000000800 */
[----:B0-----:R-:W-:Y:S02]  /*16f80*/  FFMA.FTZ R5, R20, R5, R24 ;  /* 0x0000000514057223 */ /* 0x001fe40000010018 */
[----:B------:R-:W-:Y:S02]  /*16f90*/  FSEL R39, R39, -INF , !P2 ;  /* 0xff80000027277808 */ /* 0x000fe40005000000 */
[----:B------:R-:W-:-:S03]  /*16fa0*/  ISETP.GT.AND P2, PT, R21, 0x20, P3 ;  /* 0x000000201500780c */ /* 0x000fc60001f44270 */
[----:B------:R-:W0:Y:S01]  /*16fb0*/  MUFU.EX2 R29, R29 ;  /* 0x0000001d001d7308 */ /* 0x000e220000000800 */
[----:B------:R-:W-:Y:S01]  /*16fc0*/  ISETP.LT.OR P2, PT, R143, 0x21, P2 ;  /* 0x000000218f00780c */ /* 0x000fe20001741670 */
[C---:B-1----:R-:W-:Y:S01]  /*16fd0*/  FADD.FTZ R5, R8.reuse, R5 ;  /* 0x0000000508057221 */ /* 0x042fe20000010000 */
[----:B------:R-:W-:Y:S02]  /*16fe0*/  F2FP.BF16.F32.PACK_AB R8, R8, R24 ;  /* 0x000000180808723e */ /* 0x000fe400000010ff */
[----:B------:R-:W-:Y:S02]  /*16ff0*/  FSEL R42, R42, -INF , !P2 ;  /* 0xff8000002a2a7808 */ /* 0x000fe40005000000 */
[----:B------:R-:W-:Y:S01]  /*17000*/  ISETP.GT.AND P2, PT, R21, 0x21, P3 ;  /* 0x000000211500780c */ /* 0x000fe20001f44270 */
[----:B------:R-:W1:Y:S01]  /*17010*/  MUFU.EX2 R32, R32 ;  /* 0x0000002000207308 */ /* 0x000e620000000800 */
[----:B---3--:R-:W-:Y:S02]  /*17020*/  FADD.FTZ R5, R10, R5 ;  /* 0x000000050a057221 */ /* 0x008fe40000010000 */
[----:B------:R-:W-:-:S04]  /*17030*/  ISETP.LT.OR P2, PT, R143, 0x22, P2 ;  /* 0x000000228f00780c */ /* 0x000fc80001741670 */
[----:B------:R-:W-:Y:S01]  /*17040*/  FSEL R43, R43, -INF , !P2 ;  /* 0xff8000002b2b7808 */ /* 0x000fe20005000000 */
[----:B------:R-:W3:Y:S01]  /*17050*/  MUFU.EX2 R33, R33 ;  /* 0x0000002100217308 */ /* 0x000ee20000000800 */
[----:B------:R-:W-:Y:S01]  /*17060*/  ISETP.GT.AND P2, PT, R21, 0x28, P3 ;  /* 0x000000281500780c */ /* 0x000fe20001f44270 */
[C---:B0-----:R-:W-:Y:S01]  /*17070*/  FADD.FTZ R5, R29.reuse, R5 ;  /* 0x000000051d057221 */ /* 0x041fe20000010000 */
[----:B------:R-:W-:Y:S02]  /*17080*/  F2FP.BF16.F32.PACK_AB R10, R29, R10 ;  /* 0x0000000a1d0a723e */ /* 0x000fe400000010ff */
[----:B------:R-:W-:-:S03]  /*17090*/  ISETP.LT.OR P2, PT, R143, 0x29, P2 ;  /* 0x000000298f00780c */ /* 0x000fc60001741670 */
[----:B------:R-:W0:Y:S01]  /*170a0*/  MUFU.EX2 R36, R36 ;  /* 0x0000002400247308 */ /* 0x000e220000000800 */
[----:B------:R-:W-:Y:S01]  /*170b0*/  FSEL R46, R46, -INF , !P2 ;  /* 0xff8000002e2e7808 */ /* 0x000fe20005000000 */
[----:B-1----:R-:W-:Y:S01]  /*170c0*/  FADD.FTZ R5, R32, R5 ;  /* 0x0000000520057221 */ /* 0x002fe20000010000 */
[----:B------:R-:W-:-:S04]  /*170d0*/  ISETP.GT.AND P2, PT, R21, 0x29, P3 ;  /* 0x000000291500780c */ /* 0x000fc80001f44270 */
[----:B------:R-:W-:Y:S01]  /*170e0*/  ISETP.LT.OR P2, PT, R143, 0x2a, P2 ;  /* 0x0000002a8f00780c */ /* 0x000fe20001741670 */
[----:B------:R-:W1:Y:S01]  /*170f0*/  MUFU.EX2 R37, R37 ;  /* 0x0000002500257308 */ /* 0x000e620000000800 */
[C---:B---3--:R-:W-:Y:S01]  /*17100*/  FADD.FTZ R5, R33.reuse, R5 ;  /* 0x0000000521057221 */ /* 0x048fe20000010000 */
[----:B------:R-:W-:Y:S02]  /*17110*/  F2FP.BF16.F32.PACK_AB R32, R33, R32 ;  /* 0x000000202120723e */ /* 0x000fe400000010ff */
[----:B------:R-:W-:Y:S02]  /*17120*/  FSEL R47, R47, -INF , !P2 ;  /* 0xff8000002f2f7808 */ /* 0x000fe40005000000 */
[----:B------:R-:W-:Y:S02]  /*17130*/  ISETP.GT.AND P2, PT, R21, 0x30, P3 ;  /* 0x000000301500780c */ /* 0x000fe40001f44270 */
[----:B------:R-:W-:Y:S01]  /*17140*/  MUFU.EX2 R40, R40 ;  /* 0x0000002800287308 */ /* 0x000fe20000000800 */
[----:B0-----:R-:W-:Y:S01]  /*17150*/  FADD.FTZ R5, R36, R5 ;  /* 0x0000000524057221 */ /* 0x001fe20000010000 */
[----:B------:R-:W-:-:S04]  /*17160*/  ISETP.LT.OR P2, PT, R143, 0x31, P2 ;  /* 0x000000318f00780c */ /* 0x000fc80001741670 */
[----:B------:R-:W-:Y:S02]  /*17170*/  FSEL R50, R50, -INF , !P2 ;  /* 0xff80000032327808 */ /* 0x000fe40005000000 */
[----:B------:R-:W-:Y:S01]  /*17180*/  ISETP.GT.AND P2, PT, R21, 0x31, P3 ;  /* 0x000000311500780c */ /* 0x000fe20001f44270 */
[----:B------:R-:W-:Y:S01]  /*17190*/  MUFU.EX2 R41, R41 ;  /* 0x0000002900297308 */ /* 0x000fe20000000800 */
[----:B-1----:R-:W-:Y:S02]  /*171a0*/  FADD.FTZ R5, R37, R5 ;  /* 0x0000000525057221 */ /* 0x002fe40000010000 */
[----:B------:R-:W-:-:S04]  /*171b0*/  ISETP.LT.OR P2, PT, R143, 0x32, P2 ;  /* 0x000000328f00780c */ /* 0x000fc80001741670 */
[----:B------:R-:W-:Y:S01]  /*171c0*/  FSEL R51, R51, -INF , !P2 ;  /* 0xff80000033337808 */ /* 0x000fe20005000000 */
[----:B------:R-:W-:Y:S01]  /*171d0*/  MUFU.EX2 R44, R44 ;  /* 0x0000002c002c7308 */ /* 0x000fe20000000800 */
[----:B------:R-:W-:-:S04]  /*171e0*/  ISETP.GT.AND P2, PT, R21, 0x38, P3 ;  /* 0x000000381500780c */ /* 0x000fc80001f44270 */
[----:B------:R-:W-:-:S03]  /*171f0*/  ISETP.LT.OR P2, PT, R143, 0x39, P2 ;  /* 0x000000398f00780c */ /* 0x000fc60001741670 */
[----:B------:R-:W0:Y:S01]  /*17200*/  MUFU.EX2 R45, R45 ;  /* 0x0000002d002d7308 */ /* 0x000e220000000800 */
[----:B------:R-:W-:Y:S02]  /*17210*/  FSEL R54, R54, -INF , !P2 ;  /* 0xff80000036367808 */ /* 0x000fe40005000000 */
[----:B------:R-:W-:-:S04]  /*17220*/  ISETP.GT.AND P2, PT, R21, 0x39, P3 ;  /* 0x000000391500780c */ /* 0x000fc80001f44270 */
[----:B------:R-:W-:Y:S01]  /*17230*/  ISETP.LT.OR P2, PT, R143, 0x3a, P2 ;  /* 0x0000003a8f00780c */ /* 0x000fe20001741670 */
[----:B------:R-:W-:Y:S03]  /*17240*/  MUFU.EX2 R48, R48 ;  /* 0x0000003000307308 */ /* 0x000fe60000000800 */
[----:B------:R-:W-:Y:S02]  /*17250*/  FSEL R55, R55, -INF , !P2 ;  /* 0xff80000037377808 */ /* 0x000fe40005000000 */
[----:B------:R-:W-:-:S03]  /*17260*/  ISETP.GT.AND P2, PT, R21, 0x40, P3 ;  /* 0x000000401500780c */ /* 0x000fc60001f44270 */
[----:B------:R-:W-:Y:S01]  /*17270*/  MUFU.EX2 R49, R49 ;  /* 0x0000003100317308 */ /* 0x000fe20000000800 */
[----:B------:R-:W-:-:S04]  /*17280*/  ISETP.LT.OR P2, PT, R143, 0x41, P2 ;  /* 0x000000418f00780c */ /* 0x000fc80001741670 */
[----:B------:R-:W-:Y:S02]  /*17290*/  FSEL R58, R58, -INF , !P2 ;  /* 0xff8000003a3a7808 */ /* 0x000fe40005000000 */
[----:B------:R-:W-:Y:S01]  /*172a0*/  ISETP.GT.AND P2, PT, R21, 0x41, P3 ;  /* 0x000000411500780c */ /* 0x000fe20001f44270 */
[----:B------:R-:W-:Y:S03]  /*172b0*/  MUFU.EX2 R52, R52 ;  /* 0x0000003400347308 */ /* 0x000fe60000000800 */
[----:B------:R-:W-:-:S04]  /*172c0*/  ISETP.LT.OR P2, PT, R143, 0x42, P2 ;  /* 0x000000428f00780c */ /* 0x000fc80001741670 */
[----:B------:R-:W-:Y:S01]  /*172d0*/  FSEL R59, R59, -INF , !P2 ;  /* 0xff8000003b3b7808 */ /* 0x000fe20005000000 */
[----:B------:R-:W-:Y:S01]  /*172e0*/  MUFU.EX2 R53, R53 ;  /* 0x0000003500357308 */ /* 0x000fe20000000800 */
[----:B------:R-:W-:-:S04]  /*172f0*/  ISETP.GT.AND P2, PT, R21, 0x48, P3 ;  /* 0x000000481500780c */ /* 0x000fc80001f44270 */
[----:B------:R-:W-:-:S03]  /*17300*/  ISETP.LT.OR P2, PT, R143, 0x49, P2 ;  /* 0x000000498f00780c */ /* 0x000fc60001741670 */
[----:B------:R-:W-:Y:S01]  /*17310*/  MUFU.EX2 R56, R56 ;  /* 0x0000003800387308 */ /* 0x000fe20000000800 */
        /* <DEDUP_REMOVED lines=48> */
[----:B------:R-:W-:-:S04]  /*17620*/  ISETP.GT.AND P2, PT, R21, RZ, P3 ;  /* 0x000000ff1500720c */ /* 0x000fc80001f44270 */
[----:B------:R-:W-:-:S03]  /*17630*/  ISETP.LT.OR P2, PT, R143, 0x1, P2 ;  /* 0x000000018f00780c */ /* 0x000fc60001741670 */
[----:B------:R-:W-:Y:S01]  /*17640*/  MUFU.EX2 R85, R85 ;  /* 0x0000005500557308 */ /* 0x000fe20000000800 */
[----:B------:R-:W-:Y:S02]  /*17650*/  FSEL R26, R26, -INF , !P2 ;  /* 0xff8000001a1a7808 */ /* 0x000fe40005000000 */
        /* <DEDUP_REMOVED lines=38> */
[----:B------:R-:W1:Y:S02]  /*178c0*/  SHFL.BFLY PT, R9, R6, 0x2, 0x1f ;  /* 0x0c401f0006097f89 */ /* 0x000e6400000e0000 */
[----:B-1----:R-:W-:-:S05]  /*178d0*/  FMNMX.FTZ R6, R6, R9, !PT ;  /* 0x0000000906067209 */ /* 0x002fca0007810000 */
[----:B------:R-:W1:Y:S02]  /*178e0*/  SHFL.BFLY PT, R9, R6, 0x1, 0x1f ;  /* 0x0c201f0006097f89 */ /* 0x000e6400000e0000 */
[----:B-1----:R-:W-:-:S04]  /*178f0*/  FMNMX.FTZ R6, R6, R9, !PT ;  /* 0x0000000906067209 */ /* 0x002fc80007810000 */
        /* <DEDUP_REMOVED lines=30> */
[----:B0-----:R-:W-:-:S03]  /*17ae0*/  F2FP.BF16.F32.PACK_AB R42, R45, R44 ;  /* 0x0000002c2d2a723e */ /* 0x001fc600000010ff */
[----:B------:R-:W0:Y:S01]  /*17af0*/  MUFU.EX2 R27, R27 ;  /* 0x0000001b001b7308 */ /* 0x000e220000000800 */
[----:B-1----:R-:W-:-:S07]  /*17b00*/  F2FP.BF16.F32.PACK_AB R9, R25, R21 ;  /* 0x000000151909723e */ /* 0x002fce00000010ff */
[----:B------:R-:W-:Y:S08]  /*17b10*/  MUFU.EX2 R28, R28 ;  /* 0x0000001c001c7308 */ /* 0x000ff00000000800 */
[----:B------:R-:W-:Y:S01]  /*17b20*/  MUFU.EX2 R30, R30 ;  /* 0x0000001e001e7308 */ /* 0x000fe20000000800 */
[----:B0-----:R-:W-:-:S05]  /*17b30*/  F2FP.BF16.F32.PACK_AB R11, R27, R26 ;  /* 0x0000001a1b0b723e */ /* 0x001fca00000010ff */
        /* <DEDUP_REMOVED lines=8> */
[----:B------:R-:W-:-:S02]  /*17bc0*/  FADD.FTZ R10, -R10, R7 ;  /* 0x000000070a0a7221 */ /* 0x000fc40000010100 */
[----:B------:R-:W-:Y:S01]  /*17bd0*/  MUFU.EX2 R29, R29 ;  /* 0x0000001d001d7308 */ /* 0x000fe20000000800 */
[----:B------:R-:W-:Y:S01]  /*17be0*/  F2FP.BF16.F32.PACK_AB R34, R37, R36 ;  /* 0x000000242522723e */ /* 0x000fe200000010ff */
[----:B------:R-:W-:Y:S01]  /*17bf0*/  FMUL.FTZ R7, R10, UR39 ;  /* 0x000000270a077c20 */ /* 0x000fe20008410000 */
[----:B------:R-:W-:-:S05]  /*17c00*/  FFMA.FTZ R10, R50, UR39, -R24 ;  /* 0x00000027320a7c23 */ /* 0x000fca0008010818 */
[----:B------:R-:W-:Y:S08]  /*17c10*/  MUFU.EX2 R8, R8 ;  /* 0x0000000800087308 */ /* 0x000ff00000000800 */
        /* <DEDUP_REMOVED lines=15> */
[----:B------:R-:W-:Y:S01]  /*17d10*/  FADD.FTZ R27, R41, R27 ;  /* 0x0000001b291b7221 */ /* 0x000fe20000010000 */
[----:B------:R-:W-:Y:S02]  /*17d20*/  F2FP.BF16.F32.PACK_AB R41, R30, R28 ;  /* 0x0000001c1e29723e */ /* 0x000fe400000010ff */
[----:B-1----:R-:W-:Y:S01]  /*17d30*/  FADD.FTZ R26, R9, R26 ;  /* 0x0000001a091a7221 */ /* 0x002fe20000010000 */
[----:B------:R-:W-:Y:S02]  /*17d40*/  FADD.FTZ R27, R44, R27 ;  /* 0x0000001b2c1b7221 */ /* 0x000fe40000010000 */
[----:B------:R-:W1:Y:S01]  /*17d50*/  MUFU.EX2 R51, R51 ;  /* 0x0000003300337308 */ /* 0x000e620000000800 */
[----:B---3--:R-:W-:Y:S01]  /*17d60*/  FADD.FTZ R33, R35, R26 ;  /* 0x0000001a23217221 */ /* 0x008fe20000010000 */
[----:B------:R-:W-:Y:S01]  /*17d70*/  FADD.FTZ R26, R45, R27 ;  /* 0x0000001b2d1a7221 */ /* 0x000fe20000010000 */
[----:B0-----:R-:W-:-:S02]  /*17d80*/  F2FP.BF16.F32.PACK_AB R35, R11, R35 ;  /* 0x000000230b23723e */ /* 0x001fc400000010ff */
[----:B------:R-:W-:Y:S01]  /*17d90*/  FADD.FTZ R33, R11, R33 ;  /* 0x000000210b217221 */ /* 0x000fe20000010000 */
[----:B------:R-:W-:Y:S02]  /*17da0*/  FADD.FTZ R26, R48, R26 ;  /* 0x0000001a301a7221 */ /* 0x000fe40000010000 */
[----:B------:R-:W0:Y:S01]  /*17db0*/  MUFU.EX2 R4, R55 ;  /* 0x0000003700047308 */ /* 0x000e220000000800 */
[----:B------:R-:W-:Y:S01]  /*17dc0*/  FADD.FTZ R27, R28, R33 ;  /* 0x000000211c1b7221 */ /* 0x000fe20000010000 */
[----:B------:R-:W-:Y:S01]  /*17dd0*/  F2FP.BF16.F32.PACK_AB R33, R9, R8 ;  /* 0x000000080921723e */ /* 0x000fe200000010ff */
[----:B------:R-:W-:Y:S02]  /*17de0*/  FADD.FTZ R26, R49, R26 ;  /* 0x0000001a311a7221 */ /* 0x000fe40000010000 */
[----:B------:R-:W-:Y:S02]  /*17df0*/  FADD.FTZ R27, R30, R27 ;  /* 0x0000001b1e1b7221 */ /* 0x000fe40000010000 */
[----:B------:R-:W-:Y:S01]  /*17e00*/  FADD.FTZ R26, R52, R26 ;  /* 0x0000001a341a7221 */ /* 0x000fe20000010000 */
[----:B------:R-:W3:Y:S01]  /*17e10*/  MUFU.EX2 R21, R21 ;  /* 0x0000001500157308 */ /* 0x000ee20000000800 */
[----:B------:R-:W-:-:S07]  /*17e20*/  FADD.FTZ R9, R43, R27 ;  /* 0x0000001b2b097221 */ /* 0x000fce0000010000 */
[----:B------:R-:W5:Y:S01]  /*17e30*/  MUFU.EX2 R25, R25 ;  /* 0x0000001900197308 */ /* 0x000f620000000800 */
[----:B------:R-:W-:Y:S01]  /*17e40*/  FADD.FTZ R9, R31, R9 ;  /* 0x000000091f097221 */ /* 0x000fe20000010000 */
[----:B------:R-:W-:Y:S01]  /*17e50*/  FADD.FTZ R26, R53, R26 ;  /* 0x0000001a351a7221 */ /* 0x000fe20000010000 */
[----:B------:R-:W2:Y:S05]  /*17e60*/  LDL R27, [R1+0x24] ;  /* 0x00002400011b7983 */ /* 0x000eaa0000100800 */
[----:B------:R-:W5:Y:S01]  /*17e70*/  MUFU.EX2 R59, R62 ;  /* 0x0000003e003b7308 */ /* 0x000f620000000800 */
[----:B----4-:R-:W-:Y:S01]  /*17e80*/  FADD.FTZ R9, R10, R9 ;  /* 0x000000090a097221 */ /* 0x010fe20000010000 */
[----:B------:R-:W-:-:S06]  /*17e90*/  FADD.FTZ R26, R56, R26 ;  /* 0x0000001a381a7221 */ /* 0x000fcc0000010000 */
[----:B------:R-:W4:Y:S01]  /*17ea0*/  MUFU.EX2 R63, R63 ;  /* 0x0000003f003f7308 */ /* 0x000f220000000800 */
[----:B------:R-:W-:Y:S01]  /*17eb0*/  FADD.FTZ R9, R29, R9 ;  /* 0x000000091d097221 */ /* 0x000fe20000010000 */
[----:B------:R-:W-:-:S06]  /*17ec0*/  FADD.FTZ R26, R57, R26 ;  /* 0x0000001a391a7221 */ /* 0x000fcc0000010000 */
[----:B------:R-:W4:Y:S01]  /*17ed0*/  MUFU.EX2 R5, R66 ;  /* 0x0000004200057308 */ /* 0x000f220000000800 */
[----:B-1----:R-:W-:Y:S01]  /*17ee0*/  FADD.FTZ R9, R51, R9 ;  /* 0x0000000933097221 */ /* 0x002fe20000010000 */
[----:B------:R-:W-:-:S06]  /*17ef0*/  FADD.FTZ R26, R60, R26 ;  /* 0x0000001a3c1a7221 */ /* 0x000fcc0000010000 */
[----:B------:R-:W1:Y:S01]  /*17f00*/  MUFU.EX2 R67, R67 ;  /* 0x0000004300437308 */ /* 0x000e620000000800 */
[----:B0-----:R-:W-:-:S07]  /*17f10*/  FADD.FTZ R9, R4, R9 ;  /* 0x0000000904097221 */ /* 0x001fce0000010000 */
[----:B------:R-:W0:Y:S01]  /*17f20*/  MUFU.EX2 R70, R70 ;  /* 0x0000004600467308 */ /* 0x000e220000000800 */
[----:B---3--:R-:W-:Y:S01]  /*17f30*/  FADD.FTZ R9, R21, R9 ;  /* 0x0000000915097221 */ /* 0x008fe20000010000 */
[----:B------:R-:W-:-:S06]  /*17f40*/  FADD.FTZ R26, R61, R26 ;  /* 0x0000001a3d1a7221 */ /* 0x000fcc0000010000 */
[----:B------:R-:W3:Y:S01]  /*17f50*/  MUFU.EX2 R71, R71 ;  /* 0x0000004700477308 */ /* 0x000ee20000000800 */
[----:B-----5:R-:W-:Y:S01]  /*17f60*/  FADD.FTZ R9, R25, R9 ;  /* 0x0000000919097221 */ /* 0x020fe20000010000 */
[----:B------:R-:W-:-:S06]  /*17f70*/  FADD.FTZ R26, R64, R26 ;  /* 0x0000001a401a7221 */ /* 0x000fcc0000010000 */
[----:B------:R-:W-:Y:S01]  /*17f80*/  MUFU.EX2 R75, R75 ;  /* 0x0000004b004b7308 */ /* 0x000fe20000000800 */
[----:B------:R-:W-:Y:S01]  /*17f90*/  FADD.FTZ R9, R59, R9 ;  /* 0x000000093b097221 */ /* 0x000fe20000010000 */
[----:B------:R-:W-:-:S06]  /*17fa0*/  FADD.FTZ R26, R65, R26 ;  /* 0x0000001a411a7221 */ /* 0x000fcc0000010000 */
[----:B------:R-:W-:Y:S01]  /*17fb0*/  MUFU.EX2 R78, R78 ;  /* 0x0000004e004e7308 */ /* 0x000fe20000000800 */
[----:B----4-:R-:W-:Y:S01]  /*17fc0*/  FADD.FTZ R9, R63, R9 ;  /* 0x000000093f097221 */ /* 0x010fe20000010000 */
[----:B------:R-:W-:-:S06]  /*17fd0*/  FADD.FTZ R26, R68, R26 ;  /* 0x0000001a441a7221 */ /* 0x000fcc0000010000 */
[----:B------:R-:W-:Y:S01]  /*17fe0*/  MUFU.EX2 R79, R79 ;  /* 0x0000004f004f7308 */ /* 0x000fe20000000800 */
[----:B------:R-:W-:-:S07]  /*17ff0*/  FADD.FTZ R9, R5, R9 ;  /* 0x0000000905097221 */ /* 0x000fce0000010000 */
[----:B------:R-:W4:Y:S01]  /*18000*/  MUFU.EX2 R8, R74 ;  /* 0x0000004a00087308 */ /* 0x000f220000000800 */
[----:B-1----:R-:W-:Y:S01]  /*18010*/  FADD.FTZ R9, R67, R9 ;  /* 0x0000000943097221 */ /* 0x002fe20000010000 */
[----:B------:R-:W-:-:S06]  /*18020*/  FADD.FTZ R26, R69, R26 ;  /* 0x0000001a451a7221 */ /* 0x000fcc0000010000 */
[----:B------:R-:W1:Y:S01]  /*18030*/  MUFU.EX2 R82, R82 ;  /* 0x0000005200527308 */ /* 0x000e620000000800 */
[----:B0-----:R-:W-:Y:S01]  /*18040*/  FADD.FTZ R9, R70, R9 ;  /* 0x0000000946097221 */ /* 0x001fe20000010000 */
[----:B------:R-:W-:-:S06]  /*18050*/  FADD.FTZ R26, R72, R26 ;  /* 0x0000001a481a7221 */ /* 0x000fcc0000010000 */
[----:B------:R-:W0:Y:S01]  /*18060*/  MUFU.EX2 R83, R83 ;  /* 0x0000005300537308 */ /* 0x000e220000000800 */
[----:B---3--:R-:W-:Y:S01]  /*18070*/  FADD.FTZ R9, R71, R9 ;  /* 0x0000000947097221 */ /* 0x008fe20000010000 */
[C---:B------:R-:W-:Y:S01]  /*18080*/  FADD.FTZ R26, R73.reuse, R26 ;  /* 0x0000001a491a7221 */ /* 0x040fe20000010000 */
[----:B------:R-:W-:Y:S01]  /*18090*/  F2FP.BF16.F32.PACK_AB R72, R73, R72 ;  /* 0x000000484948723e */ /* 0x000fe200000010ff */
[----:B--2---:R2:W-:Y:S01]  /*180a0*/  STSM.16.M88.4 [R144], R32 ;  /* 0x0000002090007844 */ /* 0x0045e20000000200 */
[----:B----4-:R-:W-:Y:S01]  /*180b0*/  FADD.FTZ R9, R8, R9 ;  /* 0x0000000908097221 */ /* 0x010fe20000010000 */
[C---:B------:R-:W-:Y:S02]  /*180c0*/  F2FP.BF16.F32.PACK_AB R73, R75.reuse, R8 ;  /* 0x000000084b49723e */ /* 0x040fe400000010ff */
[----:B------:R-:W3:Y:S01]  /*180d0*/  LDL R8, [R1+0x48] ;  /* 0x0000480001087983 */ /* 0x000ee20000100800 */
[----:B------:R-:W-:Y:S01]  /*180e0*/  FADD.FTZ R26, R76, R26 ;  /* 0x0000001a4c1a7221 */ /* 0x000fe20000010000 */
[----:B------:R-:W-:Y:S01]  /*180f0*/  MUFU.EX2 R86, R86 ;  /* 0x0000005600567308 */ /* 0x000fe20000000800 */
[----:B------:R-:W-:Y:S01]  /*18100*/  FADD.FTZ R9, R75, R9 ;  /* 0x000000094b097221 */ /* 0x000fe20000010000 */
[----:B------:R-:W-:Y:S01]  /*18110*/  F2FP.BF16.F32.PACK_AB R51, R4, R51 ;  /* 0x000000330433723e */ /* 0x000fe200000010ff */
[----:B------:R-:W-:-:S05]  /*18120*/  FADD.FTZ R11, R77, R26 ;  /* 0x0000001a4d0b7221 */ /* 0x000fca0000010000 */
[----:B------:R-:W4:Y:S01]  /*18130*/  MUFU.EX2 R24, R24 ;  /* 0x0000001800187308 */ /* 0x000f220000000800 */
[----:B------:R-:W-:Y:S01]  /*18140*/  FADD.FTZ R4, R78, R9 ;  /* 0x000000094e047221 */ /* 0x000fe20000010000 */
[----:B------:R-:W-:Y:S02]  /*18150*/  F2FP.BF16.F32.PACK_AB R48, R49, R48 ;  /* 0x000000303130723e */ /* 0x000fe400000010ff */
[----:B------:R-:W-:Y:S01]  /*18160*/  F2FP.BF16.F32.PACK_AB R49, R29, R10 ;  /* 0x0000000a1d31723e */ /* 0x000fe200000010ff */
[----:B------:R-:W-:Y:S01]  /*18170*/  FADD.FTZ R10, R80, R11 ;  /* 0x0000000b500a7221 */ /* 0x000fe20000010000 */
[----:B------:R-:W-:Y:S01]  /*18180*/  FADD.FTZ R11, R79, R4 ;  /* 0x000000044f0b7221 */ /* 0x000fe20000010000 */
[----:B------:R-:W-:Y:S02]  /*18190*/  F2FP.BF16.F32.PACK_AB R43, R31, R43 ;  /* 0x0000002b1f2b723e */ /* 0x000fe400000010ff */
[----:B------:R-:W-:Y:S01]  /*181a0*/  F2FP.BF16.F32.PACK_AB R50, R53, R52 ;  /* 0x000000343532723e */ /* 0x000fe200000010ff */
[----:B-1----:R-:W-:Y:S01]  /*181b0*/  FADD.FTZ R4, R82, R11 ;  /* 0x0000000b52047221 */ /* 0x002fe20000010000 */
[----:B------:R-:W-:-:S02]  /*181c0*/  F2FP.BF16.F32.PACK_AB R56, R57, R56 ;  /* 0x000000383938723e */ /* 0x000fc400000010ff */
[----:B------:R-:W-:Y:S01]  /*181d0*/  F2FP.BF16.F32.PACK_AB R64, R65, R64 ;  /* 0x000000404140723e */ /* 0x000fe200000010ff */
[----:B------:R-:W-:Y:S01]  /*181e0*/  FADD.FTZ R9, R81, R10 ;  /* 0x0000000a51097221 */ /* 0x000fe20000010000 */
[----:B------:R-:W-:Y:S02]  /*181f0*/  F2FP.BF16.F32.PACK_AB R58, R61, R60 ;  /* 0x0000003c3d3a723e */ /* 0x000fe400000010ff */
[----:B------:R-:W-:Y:S02]  /*18200*/  F2FP.BF16.F32.PACK_AB R57, R25, R21 ;  /* 0x000000151939723e */ /* 0x000fe400000010ff */
[----:B------:R-:W-:Y:S02]  /*18210*/  F2FP.BF16.F32.PACK_AB R59, R63, R59 ;  /* 0x0000003b3f3b723e */ /* 0x000fe400000010ff */
[----:B------:R-:W-:Y:S01]  /*18220*/  F2FP.BF16.F32.PACK_AB R65, R67, R5 ;  /* 0x000000054341723e */ /* 0x000fe200000010ff */
[----:B0-----:R-:W-:Y:S01]  /*18230*/  FADD.FTZ R5, R83, R4 ;  /* 0x0000000453057221 */ /* 0x001fe20000010000 */
[----:B------:R-:W-:-:S02]  /*18240*/  F2FP.BF16.F32.PACK_AB R66, R69, R68 ;  /* 0x000000444542723e */ /* 0x000fc400000010ff */
[----:B------:R-:W-:Y:S02]  /*18250*/  F2FP.BF16.F32.PACK_AB R80, R81, R80 ;  /* 0x000000505150723e */ /* 0x000fe400000010ff */
[----:B------:R-:W-:Y:S01]  /*18260*/  F2FP.BF16.F32.PACK_AB R67, R71, R70 ;  /* 0x000000464743723e */ /* 0x000fe200000010ff */
[----:B------:R2:W-:Y:S01]  /*18270*/  STSM.16.M88.4 [R142], R40 ;  /* 0x000000288e007844 */ /* 0x0005e20000000200 */
[----:B------:R-:W-:Y:S02]  /*18280*/  F2FP.BF16.F32.PACK_AB R74, R77, R76 ;  /* 0x0000004c4d4a723e */ /* 0x000fe400000010ff */
[----:B------:R-:W-:Y:S02]  /*18290*/  F2FP.BF16.F32.PACK_AB R75, R79, R78 ;  /* 0x0000004e4f4b723e */ /* 0x000fe400000010ff */
[----:B------:R-:W-:Y:S01]  /*182a0*/  F2FP.BF16.F32.PACK_AB R81, R83, R82 ;  /* 0x000000525351723e */ /* 0x000fe200000010ff */
[----:B------:R2:W-:Y:S01]  /*182b0*/  STSM.16.M88.4 [R141], R48 ;  /* 0x000000308d007844 */ /* 0x0005e20000000200 */
[----:B------:R-:W-:-:S02]  /*182c0*/  F2FP.BF16.F32.PACK_AB R82, R85, R84 ;  /* 0x000000545552723e */ /* 0x000fc400000010ff */
[----:B----4-:R-:W-:Y:S01]  /*182d0*/  F2FP.BF16.F32.PACK_AB R83, R24, R86 ;  /* 0x000000561853723e */ /* 0x010fe200000010ff */
[----:B------:R2:W-:Y:S01]  /*182e0*/  STSM.16.M88.4 [R140+0x27800], R56 ;  /* 0x027800388c007844 */ /* 0x0005e20000000200 */
[----:B------:R-:W-:Y:S01]  /*182f0*/  FADD.FTZ R84, R84, R9 ;  /* 0x0000000954547221 */ /* 0x000fe20000010000 */
[----:B------:R-:W-:Y:S01]  /*18300*/  FADD.FTZ R9, R86, R5 ;  /* 0x0000000556097221 */ /* 0x000fe20000010000 */
[-C--:B------:R-:W-:Y:S01]  /*18310*/  FMUL.FTZ R90, R90, R7.reuse ;  /* 0x000000075a5a7220 */ /* 0x080fe20000410000 */
        /* <DEDUP_REMOVED lines=51> */
[----:B------:R-:W-:Y:S01]  /*18650*/  IMAD.MOV.U32 R7, RZ, RZ, R6 ;  /* 0x000000ffff077224 */ /* 0x000fe200078e0006 */
[----:B------:R2:W-:Y:S04]  /*18660*/  STSM.16.M88.4 [R27], R64 ;  /* 0x000000401b007844 */ /* 0x0005e80000000200 */
[----:B------:R2:W-:Y:S04]  /*18670*/  STSM.16.M88.4 [R142+0x6000], R72 ;  /* 0x006000488e007844 */ /* 0x0005e80000000200 */
[----:B------:R2:W-:Y:S01]  /*18680*/  STSM.16.M88.4 [R141+0x6000], R80 ;  /* 0x006000508d007844 */ /* 0x0005e20000000200 */
[----:B------:R0:W-:Y:S06]  /*18690*/  MEMBAR.ALL.CTA ;  /* 0x0000000000007992 */ /* 0x0001ec0000008000 */
[----:B0-----:R-:W0:Y:S01]  /*186a0*/  FENCE.VIEW.ASYNC.S ;  /* 0x00000000000073c6 */ /* 0x001e220000000000 */
[C---:B---3--:R-:W-:Y:S01]  /*186b0*/  ISETP.GT.AND P2, PT, R3.reuse, R8, PT ;  /* 0x000000080300720c */ /* 0x048fe20003f44270 */
[----:B------:R-:W-:-:S02]  /*186c0*/  VIADD R3, R3, 0xffffffff ;  /* 0xffffffff03037836 */ /* 0x000fc40000000000 */
[----:B------:R-:W-:Y:S01]  /*186d0*/  IMAD.MOV.U32 R8, RZ, RZ, R0 ;  /* 0x000000ffff087224 */ /* 0x000fe200078e0000 */
[----:B0-----:R-:W-:-:S09]  /*186e0*/  NOP ;  /* 0x0000000000007918 */ /* 0x001fd20000000000 */
[----:B--2---:R-:W-:Y:S05]  /*186f0*/  @P2 BRA `(.L_x_10924) ;  /* 0xffffffcc000c2947 */ /* 0x004fea000383ffff */
.L_x_10906:
[----:B------:R-:W-:Y:S05]  /*18700*/  WARPSYNC.ALL ;  /* 0x0000000000007948 */ /* 0x000fea0003800000 */
[----:B------:R-:W-:Y:S06]  /*18710*/  BAR.ARV 0x8, 0x200 ;  /* 0x0208000000007b1d */ /* 0x000fec0000002000 */
[----:B------:R-:W-:Y:S05]  /*18720*/  @!P0 BRA `(.L_x_10925) ;  /* 0x0000000000048947 */ /* 0x000fea0003800000 */
[----:B------:R-:W-:Y:S01]  /*18730*/  BPT.TRAP 0x1 ;  /* 0x000000040000795c */ /* 0x000fe20000300000 */
.L_x_10925:
[----:B------:R-:W-:Y:S01]  /*18740*/  IMAD R7, R16, 0x8, R2 ;  /* 0x0000000810077824 */ /* 0x000fe200078e0202 */
[----:B------:R-:W-:-:S04]  /*18750*/  SHF.L.U32 R10, R19, 0x1f, RZ ;  /* 0x0000001f130a7819 */ /* 0x000fc800000006ff */
[----:B------:R0:W1:Y:S01]  /*18760*/  SYNCS.PHASECHK.TRANS64.TRYWAIT P2, [R7+URZ+0x2d850], R10 ;  /* 0x02d8500a070075a7 */ /* 0x000062000804017f */
[----:B------:R-:W-:Y:S05]  /*18770*/  @!P0 BRA `(.L_x_10926) ;  /* 0x0000000000048947 */ /* 0x000fea0003800000 */
[----:B------:R-:W-:Y:S01]  /*18780*/  BPT.TRAP 0x1 ;  /* 0x000000040000795c */ /* 0x000fe20000300000 */
.L_x_10926:
[----:B------:R-:W2:Y:S01]  /*18790*/  LDL.LU R3, [R1+0x3c] ;  /* 0x00003c0001037983 */ /* 0x000ea20000300800 */
[----:B------:R-:W-:Y:S02]  /*187a0*/  VIADD R2, R2, 0x400 ;  /* 0x0000040002027836 */ /* 0x000fe40000000000 */
[----:B------:R-:W-:-:S03]  /*187b0*/  IMAD.MOV.U32 R9, RZ, RZ, 0x40000040 ;  /* 0x40000040ff097424 */ /* 0x000fc600078e00ff */
[----:B------:R-:W-:-:S04]  /*187c0*/  SHF.R.U32.HI R2, RZ, 0x4, R2 ;  /* 0x00000004ff027819 */ /* 0x000fc80000011602 */
[----:B------:R-:W-:Y:S02]  /*187d0*/  LOP3.LUT R2, R2, 0x3fff, RZ, 0xc0, !PT ;  /* 0x00003fff02027812 */ /* 0x000fe400078ec0ff */
[----:B--2---:R-:W-:Y:S02]  /*187e0*/  LOP3.LUT R8, R3, 0x10000, RZ, 0xfc, !PT ;  /* 0x0001000003087812 */ /* 0x004fe400078efcff */
[----:B------:R-:W-:Y:S01]  /*187f0*/  LOP3.LUT R3, R2, 0x2000000, RZ, 0xfc, !PT ;  /* 0x0200000002037812 */ /* 0x000fe200078efcff */
[----:B-1----:R-:W-:Y:S06]  /*18800*/  @P2 BRA `(.L_x_10927) ;  /* 0x0000000000082947 */ /* 0x002fec0003800000 */
[----:B------:R-:W1:Y:S02]  /*18810*/  SYNCS.PHASECHK.TRANS64.TRYWAIT P0, [R7+URZ+0x2d850], R10 ;  /* 0x02d8500a070075a7 */ /* 0x000e64000800017f */
[----:B-1----:R-:W-:Y:S05]  /*18820*/  @!P0 BRA `(.L_x_10928) ;  /* 0x000000cc00d08947 */ /* 0x002fea0003800000 */
.L_x_10927:
[----:B------:R-:W-:Y:S01]  /*18830*/  IMAD R2, R16, 0x600, R3 ;  /* 0x0000060010027824 */ /* 0x000fe200078e0203 */
[----:B------:R-:W2:Y:S01]  /*18840*/  LDL.LU R15, [R1+0x5c] ;  /* 0x00005c00010f7983 */ /* 0x000ea20000300800 */
[----:B------:R-:W-:Y:S01]  /*18850*/  IMAD.MOV.U32 R3, RZ, RZ, -0x7fffffe0 ;  /* 0x80000020ff037424 */ /* 0x000fe200078e00ff */
[----:B------:R-:W-:Y:S05]  /*18860*/  WARPSYNC.ALL ;  /* 0x0000000000007948 */ /* 0x000fea0003800000 */
[C---:B------:R-:W-:Y:S01]  /*18870*/  R2UR UR4, R8.reuse ;  /* 0x00000000080472ca */ /* 0x040fe200000e0000 */
[----:B------:R-:W-:Y:S01]  /*18880*/  WARPGROUP.ARRIVE ;  /* 0x00000000000079c5 */ /* 0x000fe20000000000 */
[----:B------:R-:W-:Y:S01]  /*18890*/  R2UR UR5, R9 ;  /* 0x00000000090572ca */ /* 0x000fe200000e0000 */
[----:B01----:R-:W-:Y:S01]  /*188a0*/  VIADD R10, R8, 0x2 ;  /* 0x00000002080a7836 */ /* 0x003fe20000000000 */
[C---:B------:R-:W-:Y:S01]  /*188b0*/  R2UR UR6, R2.reuse ;  /* 0x00000000020672ca */ /* 0x040fe200000e0000 */
[----:B------:R-:W-:Y:S01]  /*188c0*/  VIADD R12, R2, 0x40 ;  /* 0x00000040020c7836 */ /* 0x000fe20000000000 */
[----:B------:R-:W-:Y:S01]  /*188d0*/  R2UR UR7, R3 ;  /* 0x00000000030772ca */ /* 0x000fe200000e0000 */
[----:B------:R-:W-:-:S02]  /*188e0*/  IMAD.MOV.U32 R11, RZ, RZ, 0x40000040 ;  /* 0x40000040ff0b7424 */ /* 0x000fc400078e00ff */
[----:B------:R-:W-:Y:S02]  /*188f0*/  IMAD.MOV.U32 R13, RZ, RZ, -0x7fffffe0 ;  /* 0x80000020ff0d7424 */ /* 0x000fe400078e00ff */
[----:B------:R-:W-:Y:S02]  /*18900*/  IMAD.MOV.U32 R9, RZ, RZ, 0x40000040 ;  /* 0x40000040ff097424 */ /* 0x000fe400078e00ff */
[----:B------:R-:W-:Y:S02]  /*18910*/  IMAD.MOV.U32 R3, RZ, RZ, -0x7fffffe0 ;  /* 0x80000020ff037424 */ /* 0x000fe400078e00ff */
[----:B------:R-:W-:Y:S02]  /*18920*/  VIADD R16, R16, 0x1 ;  /* 0x0000000110107836 */ /* 0x000fe40000000000 */
[----:B------:R-:W-:Y:S02]  /*18930*/  IMAD.U32 R14, RZ, RZ, UR39 ;  /* 0x00000027ff0e7e24 */ /* 0x000fe4000f8e00ff */
[----:B------:R-:W-:Y:S01]  /*18940*/  HGMMA.64x96x16.F32.BF16 R88, gdesc[UR4].tnspB, R88, gsb0 ;  /* 0x41600000045879f0 */ /* 0x000fe20008001858 */
[----:B------:R-:W-:Y:S01]  /*18950*/  R2UR UR4, R10 ;  /* 0x000000000a0472ca */ /* 0x000fe200000e0000 */
[----:B------:R-:W-:Y:S01]  /*18960*/  VIADD R10, R8, 0x4 ;  /* 0x00000004080a7836 */ /* 0x000fe20000000000 */
[----:B------:R-:W-:Y:S01]  /*18970*/  R2UR UR5, R11 ;  /* 0x000000000b0572ca */ /* 0x000fe200000e0000 */
[----:B------:R-:W-:Y:S01]  /*18980*/  IMAD.MOV.U32 R11, RZ, RZ, 0x40000040 ;  /* 0x40000040ff0b7424 */ /* 0x000fe200078e00ff */
[----:B------:R-:W-:Y:S01]  /*18990*/  R2UR UR6, R12 ;  /* 0x000000000c0672ca */ /* 0x000fe200000e0000 */
[----:B------:R-:W-:Y:S01]  /*189a0*/  VIADD R12, R2, 0x80 ;  /* 0x00000080020c7836 */ /* 0x000fe20000000000 */
[----:B------:R-:W-:Y:S01]  /*189b0*/  R2UR UR7, R13 ;  /* 0x000000000d0772ca */ /* 0x000fe200000e0000 */
[----:B------:R-:W-:Y:S01]  /*189c0*/  IMAD.MOV.U32 R13, RZ, RZ, -0x7fffffe0 ;  /* 0x80000020ff0d7424 */ /* 0x000fe200078e00ff */
[----:B------:R-:W-:-:S04]  /*189d0*/  ISETP.NE.AND P2, PT, R16, 0x2, PT ;  /* 0x000000021000780c */ /* 0x000fc80003f45270 */
[----:B------:R-:W-:Y:S01]  /*189e0*/  SEL R16, R16, RZ, P2 ;  /* 0x000000ff10107207 */ /* 0x000fe20001000000 */
[----:B------:R-:W-:Y:S02]  /*189f0*/  WARPGROUP.DEPBAR.LE gsb0, 0x0 ;  /* 0x00008000000079c5 */ /* 0x000fe40000010000 */
[----:B------:R-:W-:-:S06]  /*18a00*/  WARPGROUP.ARRIVE ;  /* 0x00000000000079c5 */ /* 0x000fcc0000000000 */
        /* <DEDUP_REMOVED lines=19> */
[----:B------:R-:W-:Y:S02]  /*18b40*/  IMAD.MOV.U32 R13, RZ, RZ, -0x7fffffe0 ;  /* 0x80000020ff0d7424 */ /* 0x000fe400078e00ff */
[----:B--2---:R-:W-:-:S05]  /*18b50*/  VIADD R15, R15, 0x1 ;  /* 0x000000010f0f7836 */ /* 0x004fca0000000000 */
[----:B------:R-:W-:Y:S01]  /*18b60*/  STL [R1+0x5c], R15 ;  /* 0x00005c0f01007387 */ /* 0x000fe20000100800 */
        /* <DEDUP_REMOVED lines=28> */
[----:B------:R-:W-:Y:S01]  /*18d30*/  R2UR UR5, R11 ;  /* 0x000000000b0572ca */ /* 0x000fe200000e0000 */
[----:B------:R-:W-:Y:S01]  /*18d40*/  @!P1 VIADD R11, R7, 0x2d860 ;  /* 0x0002d860070b9836 */ /* 0x000fe20000000000 */
[----:B------:R-:W-:Y:S01]  /*18d50*/  R2UR UR6, R12 ;  /* 0x000000000c0672ca */ /* 0x000fe200000e0000 */
[----:B------:R-:W-:Y:S01]  /*18d60*/  IMAD.U32 R7, RZ, RZ, UR39 ;  /* 0x00000027ff077e24 */ /* 0x000fe2000f8e00ff */
[----:B------:R-:W-:Y:S02]  /*18d70*/  R2UR UR7, R13 ;  /* 0x000000000d0772ca */ /* 0x000fe400000e0000 */
[----:B------:R-:W-:Y:S01]  /*18d80*/  @!P1 PRMT R11, RZ, 0x654, R11 ;  /* 0x00000654ff0b9816 */ /* 0x000fe2000000000b */
[----:B------:R-:W-:-:S02]  /*18d90*/  WARPGROUP.DEPBAR.LE gsb0, 0x0 ;  /* 0x00008000000079c5 */ /* 0x000fc40000010000 */
[----:B------:R-:W-:-:S08]  /*18da0*/  WARPGROUP.ARRIVE ;  /* 0x00000000000079c5 */ /* 0x000fd00000000000 */
[----:B------:R-:W-:Y:S01]  /*18db0*/  HGMMA.64x96x16.F32.BF16 R88, gdesc[UR4].tnspB, R88, gsb0 ;  /* 0x41600000045879f0 */ /* 0x000fe20008001858 */
[----:B------:R-:W-:Y:S02]  /*18dc0*/  R2UR UR4, R8 ;  /* 0x00000000080472ca */ /* 0x000fe400000e0000 */
[----:B------:R-:W-:Y:S02]  /*18dd0*/  R2UR UR5, R9 ;  /* 0x00000000090572ca */ /* 0x000fe400000e0000 */
        /* <DEDUP_REMOVED lines=11> */
[----:B------:R-:W-:Y:S01]  /*18e90*/  SEL R2, RZ, 0x1, P2 ;  /* 0x00000001ff027807 */ /* 0x000fe20001000000 */
[----:B------:R-:W-:Y:S02]  /*18ea0*/  IMAD.MOV.U32 R3, RZ, RZ, -0x800000 ;  /* 0xff800000ff037424 */ /* 0x000fe400078e00ff */
[----:B-1----:R-:W-:Y:S01]  /*18eb0*/  FADD.FTZ R13, R8, R9 ;  /* 0x00000009080d7221 */ /* 0x002fe20000010000 */
[----:B------:R-:W-:-:S02]  /*18ec0*/  FSETP.NE.FTZ.AND P0, PT, R12, RZ, PT ;  /* 0x000000ff0c00720b */ /* 0x000fc40003f15000 */
[----:B------:R-:W-:Y:S01]  /*18ed0*/  LOP3.LUT R19, R19, R2, RZ, 0x3c, !PT ;  /* 0x0000000213137212 */ /* 0x000fe200078e3cff */
[----:B------:R-:W-:Y:S01]  /*18ee0*/  IMAD.MOV.U32 R2, RZ, RZ, RZ ;  /* 0x000000ffff027224 */ /* 0x000fe200078e00ff */
        /* <DEDUP_REMOVED lines=8> */
[----:B------:R-:W-:Y:S02]  /*18f70*/  WARPGROUP.DEPBAR.LE gsb0, 0x0 ;  /* 0x00008000000079c5 */ /* 0x000fe40000010000 */
[----:B------:R-:W-:Y:S01]  /*18f80*/  WARPGROUP.ARRIVE ;  /* 0x00000000000079c5 */ /* 0x000fe20000000000 */
[----:B------:R-:W0:Y:S01]  /*18f90*/  @P3 MUFU.RCP R2, R13 ;  /* 0x0000000d00023308 */ /* 0x000e220000001000 */
[----:B-1----:R-:W-:Y:S01]  /*18fa0*/  @P3 FMUL.FTZ R9, R10, 0.69314718246459960938 ;  /* 0x3f3172180a093820 */ /* 0x002fe20000410000 */
[----:B------:R-:W-:-:S03]  /*18fb0*/  PLOP3.LUT P0, PT, PT, PT, PT, 0x8, 0x0 ;  /* 0x000000000000781c */ /* 0x000fc60003f0e170 */
[----:B------:R-:W-:Y:S01]  /*18fc0*/  HGMMA.64x96x16.F32.BF16 R88, gdesc[UR4].tnspB, R88, gsb0 ;  /* 0x41600000045879f0 */ /* 0x000fe20008001858 */
[----:B------:R-:W-:Y:S02]  /*18fd0*/  @P3 FFMA.FTZ R4, R14, R6, R9 ;  /* 0x000000060e043223 */ /* 0x000fe40000010009 */
        /* <DEDUP_REMOVED lines=50> */
.L_x_10819:
        /* <DEDUP_REMOVED lines=12> */
[----:B------:R-:W3:Y:S02]  /*193c0*/  LDC R44, c[0x0][0xbe8] ;  /* 0x0002fa00ff2c7b82 */ /* 0x000ee40000000800 */
[----:B------:R-:W4:Y:S04]  /*193d0*/  LDL.LU R36, [R1+0x54] ;  /* 0x0000540001247983 */ /* 0x000f280000300800 */
[----:B------:R-:W3:Y:S01]  /*193e0*/  LDL R42, [R1+0x58] ;  /* 0x00005800012a7983 */ /* 0x000ee20000100800 */
[----:B------:R-:W0:Y:S01]  /*193f0*/  S2R R5, SR_SWINHI ;  /* 0x0000000000057919 */ /* 0x000e220000002f00 */
[----:B------:R-:W-:-:S02]  /*19400*/  MOV R34, R2 ;  /* 0x0000000200227202 */ /* 0x000fc40000000f00 */
[----:B0-----:R-:W-:-:S03]  /*19410*/  MOV R35, R5 ;  /* 0x0000000500237202 */ /* 0x001fc60000000f00 */
[----:B--2---:R-:W-:-:S03]  /*19420*/  IMAD.WIDE R8, R0, 0x2, R34 ;  /* 0x0000000200087825 */ /* 0x004fc600078e0222 */
[C---:B------:R-:W-:Y:S02]  /*19430*/  LOP3.LUT R5, R8.reuse, 0x180, RZ, 0xc0, !PT ;  /* 0x0000018008057812 */ /* 0x040fe400078ec0ff */
[C---:B------:R-:W-:Y:S02]  /*19440*/  IADD3 R10, P2, R8.reuse, 0x3020, RZ ;  /* 0x00003020080a7810 */ /* 0x040fe40007f5e0ff */
[----:B------:R-:W-:Y:S02]  /*19450*/  SHF.R.U64 R5, R5, 0x3, RZ ;  /* 0x0000000305057819 */ /* 0x000fe400000012ff */
[C---:B------:R-:W-:Y:S02]  /*19460*/  IADD3 R11, P4, R8.reuse, 0x20, RZ ;  /* 0x00000020080b7810 */ /* 0x040fe40007f9e0ff */
[C---:B------:R-:W-:Y:S02]  /*19470*/  IADD3 R31, P3, R8.reuse, 0x3000, RZ ;  /* 0x00003000081f7810 */ /* 0x040fe40007f7e0ff */
[----:B------:R-:W-:-:S02]  /*19480*/  IADD3 R12, P1, R8, 0x6000, RZ ;  /* 0x00006000080c7810 */ /* 0x000fc40007f3e0ff */
[----:B------:R-:W-:Y:S02]  /*19490*/  IADD3 R37, P0, R8, 0x6020, RZ ;  /* 0x0000602008257810 */ /* 0x000fe40007f1e0ff */
[----:B------:R-:W-:Y:S02]  /*194a0*/  LOP3.LUT R8, R5, R8, RZ, 0x3c, !PT ;  /* 0x0000000805087212 */ /* 0x000fe400078e3cff */
[----:B------:R-:W-:Y:S01]  /*194b0*/  LOP3.LUT R5, R10, 0x180, RZ, 0xc0, !PT ;  /* 0x000001800a057812 */ /* 0x000fe200078ec0ff */
[----:B------:R-:W-:Y:S01]  /*194c0*/  IMAD.X R15, RZ, RZ, R9, P0 ;  /* 0x000000ffff0f7224 */ /* 0x000fe200000e0609 */
[----:B----4-:R-:W-:Y:S02]  /*194d0*/  ISETP.NE.AND P0, PT, R36, RZ, PT ;  /* 0x000000ff2400720c */ /* 0x010fe40003f05270 */
[----:B------:R-:W-:-:S04]  /*194e0*/  SHF.R.U64 R5, R5, 0x3, RZ ;  /* 0x0000000305057819 */ /* 0x000fc800000012ff */
[----:B------:R-:W-:Y:S02]  /*194f0*/  LOP3.LUT R28, R5, R10, RZ, 0x3c, !PT ;  /* 0x0000000a051c7212 */ /* 0x000fe400078e3cff */
[----:B------:R-:W-:Y:S01]  /*19500*/  SEL R5, R36, UR4, P0 ;  /* 0x0000000424057c07 */ /* 0x000fe20008000000 */
[----:B------:R-:W-:Y:S05]  /*19510*/  WARPSYNC.ALL ;  /* 0x0000000000007948 */ /* 0x000fea0003800000 */
[----:B------:R-:W-:Y:S01]  /*19520*/  LOP3.LUT R0, R11, 0x180, RZ, 0xc0, !PT ;  /* 0x000001800b007812 */ /* 0x000fe200078ec0ff */
[--C-:B------:R-:W-:Y:S01]  /*19530*/  IMAD.X R25, RZ, RZ, R9.reuse, P4 ;  /* 0x000000ffff197224 */ /* 0x100fe200020e0609 */
[----:B------:R-:W-:Y:S01]  /*19540*/  LOP3.LUT R14, R37, 0x180, RZ, 0xc0, !PT ;  /* 0x00000180250e7812 */ /* 0x000fe200078ec0ff */
[--C-:B------:R-:W-:Y:S01]  /*19550*/  IMAD.X R27, RZ, RZ, R9.reuse, P3 ;  /* 0x000000ffff1b7224 */ /* 0x100fe200018e0609 */
[----:B------:R-:W-:Y:S01]  /*19560*/  SHF.R.U64 R0, R0, 0x3, RZ ;  /* 0x0000000300007819 */ /* 0x000fe200000012ff */
[--C-:B------:R-:W-:Y:S01]  /*19570*/  IMAD.X R29, RZ, RZ, R9.reuse, P2 ;  /* 0x000000ffff1d7224 */ /* 0x100fe200010e0609 */
[----:B------:R-:W-:Y:S01]  /*19580*/  MOV R30, R8 ;  /* 0x00000008001e7202 */ /* 0x000fe20000000f00 */
[----:B------:R-:W-:Y:S01]  /*19590*/  IMAD.X R13, RZ, RZ, R9, P1 ;  /* 0x000000ffff0d7224 */ /* 0x000fe200008e0609 */
[----:B------:R-:W-:Y:S01]  /*195a0*/  LOP3.LUT R24, R0, R11, RZ, 0x3c, !PT ;  /* 0x0000000b00187212 */ /* 0x000fe200078e3cff */
[----:B------:R-:W-:Y:S01]  /*195b0*/  ULDC.64 UR4, c[0x0][0xc00] ;  /* 0x0003000000047ab9 */ /* 0x000fe20000000a00 */
[----:B------:R-:W-:Y:S01]  /*195c0*/  LOP3.LUT R0, R31, 0x180, RZ, 0xc0, !PT ;  /* 0x000001801f007812 */ /* 0x000fe200078ec0ff */
[----:B------:R-:W-:Y:S01]  /*195d0*/  ULDC.64 UR6, c[0x0][0xc08] ;  /* 0x0003020000067ab9 */ /* 0x000fe20000000a00 */
[----:B------:R-:W-:-:S02]  /*195e0*/  LOP3.LUT R11, R12, 0x180, RZ, 0xc0, !PT ;  /* 0x000001800c0b7812 */ /* 0x000fc400078ec0ff */
[----:B------:R-:W-:Y:S02]  /*195f0*/  SHF.R.U64 R0, R0, 0x3, RZ ;  /* 0x0000000300007819 */ /* 0x000fe400000012ff */
[----:B------:R-:W-:Y:S02]  /*19600*/  SHF.R.U64 R11, R11, 0x3, RZ ;  /* 0x000000030b0b7819 */ /* 0x000fe400000012ff */
[----:B------:R-:W-:Y:S02]  /*19610*/  LOP3.LUT R26, R0, R31, RZ, 0x3c, !PT ;  /* 0x0000001f001a7212 */ /* 0x000fe400078e3cff */
[----:B------:R-:W-:Y:S02]  /*19620*/  SHF.R.U64 R14, R14, 0x3, RZ ;  /* 0x000000030e0e7819 */ /* 0x000fe400000012ff */
[----:B------:R-:W-:Y:S02]  /*19630*/  LOP3.LUT R12, R11, R12, RZ, 0x3c, !PT ;  /* 0x0000000c0b0c7212 */ /* 0x000fe400078e3cff */
[----:B------:R-:W-:-:S02]  /*19640*/  F2FP.BF16.F32.PACK_AB R8, R7, R6 ;  /* 0x000000060708723e */ /* 0x000fc400000010ff */
[----:B------:R-:W-:Y:S02]  /*19650*/  F2FP.BF16.F32.PACK_AB R9, R91, R90 ;  /* 0x0000005a5b09723e */ /* 0x000fe400000010ff */
[----:B------:R-:W-:Y:S02]  /*19660*/  F2FP.BF16.F32.PACK_AB R10, R93, R92 ;  /* 0x0000005c5d0a723e */ /* 0x000fe400000010ff */
[----:B------:R-:W-:Y:S01]  /*19670*/  F2FP.BF16.F32.PACK_AB R11, R95, R94 ;  /* 0x0000005e5f0b723e */ /* 0x000fe200000010ff */
[----:B------:R-:W-:Y:S01]  /*19680*/  BAR.SYNC.DEFER_BLOCKING 0x1, 0x180 ;  /* 0x0046000000007b1d */ /* 0x000fe20000010000 */
[----:B------:R-:W-:Y:S02]  /*19690*/  MOV R41, R24 ;  /* 0x0000001800297202 */ /* 0x000fe40000000f00 */
[----:B------:R-:W-:Y:S02]  /*196a0*/  MOV R0, R26 ;  /* 0x0000001a00007202 */ /* 0x000fe40000000f00 */
[----:B------:R-:W-:-:S02]  /*196b0*/  LOP3.LUT R14, R14, R37, RZ, 0x3c, !PT ;  /* 0x000000250e0e7212 */ /* 0x000fc400078e3cff */
[----:B------:R-:W-:Y:S01]  /*196c0*/  F2FP.BF16.F32.PACK_AB R24, R97, R96 ;  /* 0x000000606118723e */ /* 0x000fe200000010ff */
[----:B------:R-:W3:Y:S01]  /*196d0*/  LDC.64 R36, c[0x0][0xc00] ;  /* 0x00030000ff247b82 */ /* 0x000ee20000000a00 */
[----:B------:R-:W-:Y:S02]  /*196e0*/  F2FP.BF16.F32.PACK_AB R25, R99, R98 ;  /* 0x000000626319723e */ /* 0x000fe400000010ff */
[----:B------:R-:W-:Y:S02]  /*196f0*/  F2FP.BF16.F32.PACK_AB R26, R101, R100 ;  /* 0x00000064651a723e */ /* 0x000fe400000010ff */
[----:B------:R-:W-:Y:S02]  /*19700*/  F2FP.BF16.F32.PACK_AB R27, R103, R102 ;  /* 0x00000066671b723e */ /* 0x000fe400000010ff */
[----:B------:R-:W-:Y:S02]  /*19710*/  MOV R40, R28 ;  /* 0x0000001c00287202 */ /* 0x000fe40000000f00 */
[----:B------:R-:W-:-:S02]  /*19720*/  F2FP.BF16.F32.PACK_AB R28, R105, R104 ;  /* 0x00000068691c723e */ /* 0x000fc400000010ff */
[----:B------:R-:W-:Y:S02]  /*19730*/  F2FP.BF16.F32.PACK_AB R29, R33, R32 ;  /* 0x00000020211d723e */ /* 0x000fe400000010ff */
[----:B------:R-:W-:Y:S01]  /*19740*/  F2FP.BF16.F32.PACK_AB R31, R111, R110 ;  /* 0x0000006e6f1f723e */ /* 0x000fe200000010ff */
[----:B------:R0:W-:Y:S01]  /*19750*/  STSM.16.M88.4 [R30], R8 ;  /* 0x000000081e007844 */ /* 0x0001e20000000200 */
[----:B------:R-:W-:Y:S02]  /*19760*/  MOV R39, R12 ;  /* 0x0000000c00277202 */ /* 0x000fe40000000f00 */
[----:B------:R-:W-:Y:S01]  /*19770*/  MOV R38, R14 ;  /* 0x0000000e00267202 */ /* 0x000fe20000000f00 */
[----:B------:R2:W-:Y:S01]  /*19780*/  STSM.16.M88.4 [R41], R24 ;  /* 0x0000001829007844 */ /* 0x0005e20000000200 */
        /* <DEDUP_REMOVED lines=8> */
[----:B------:R-:W-:Y:S02]  /*19810*/  F2FP.BF16.F32.PACK_AB R11, R119, R118 ;  /* 0x00000076770b723e */ /* 0x000fe400000010ff */
[----:B--2---:R-:W-:Y:S02]  /*19820*/  F2FP.BF16.F32.PACK_AB R24, R129, R128 ;  /* 0x000000808118723e */ /* 0x004fe400000010ff */
[----:B------:R-:W-:Y:S02]  /*19830*/  F2FP.BF16.F32.PACK_AB R25, R131, R130 ;  /* 0x000000828319723e */ /* 0x000fe400000010ff */
[----:B------:R-:W-:Y:S02]  /*19840*/  F2FP.BF16.F32.PACK_AB R26, R133, R132 ;  /* 0x00000084851a723e */ /* 0x000fe400000010ff */
[----:B------:R-:W-:Y:S01]  /*19850*/  F2FP.BF16.F32.PACK_AB R27, R135, R134 ;  /* 0x00000086871b723e */ /* 0x000fe200000010ff */
[----:B------:R0:W-:Y:S04]  /*19860*/  STSM.16.M88.4 [R0], R28 ;  /* 0x0000001c00007844 */ /* 0x0001e80000000200 */
[----:B------:R2:W-:Y:S04]  /*19870*/  STSM.16.M88.4 [R40], R8 ;  /* 0x0000000828007844 */ /* 0x0005e80000000200 */
[----:B------:R4:W-:Y:S04]  /*19880*/  STSM.16.M88.4 [R39], R12 ;  /* 0x0000000c27007844 */ /* 0x0009e80000000200 */
[----:B------:R1:W-:Y:S01]  /*19890*/  STSM.16.M88.4 [R38], R24 ;  /* 0x0000001826007844 */ /* 0x0003e20000000200 */
[----:B------:R-:W-:Y:S01]  /*198a0*/  BAR.SYNC.DEFER_BLOCKING 0x1, 0x180 ;  /* 0x0046000000007b1d */ /* 0x000fe20000010000 */
[----:B------:R-:W-:-:S04]  /*198b0*/  ISETP.NE.U32.AND P3, PT, RZ, UR4, PT ;  /* 0x00000004ff007c0c */ /* 0x000fc8000bf65070 */
[----:B------:R-:W-:Y:S01]  /*198c0*/  ISETP.NE.AND.EX P3, PT, RZ, UR5, PT, P3 ;  /* 0x00000005ff007c0c */ /* 0x000fe2000bf65330 */
[----:B0-----:R-:W-:Y:S02]  /*198d0*/  IMAD.MOV.U32 R0, RZ, RZ, RZ ;  /* 0x000000ffff007224 */ /* 0x001fe400078e00ff */
[----:B---3--:R-:W-:-:S10]  /*198e0*/  IMAD.WIDE R28, R42, 0x4, R36 ;  /* 0x000000042a1c7825 */ /* 0x008fd400078e0224 */
[----:B------:R-:W5:Y:S01]  /*198f0*/  @P3 LDG.E R0, desc[UR40][R28.64] ;  /* 0x000000281c003981 */ /* 0x000f62000c1e1900 */
[----:B------:R-:W-:-:S04]  /*19900*/  ISETP.NE.U32.AND P0, PT, RZ, UR6, PT ;  /* 0x00000006ff007c0c */ /* 0x000fc8000bf05070 */
[----:B------:R-:W-:-:S13]  /*19910*/  ISETP.NE.AND.EX P0, PT, RZ, UR7, PT, P0 ;  /* 0x00000007ff007c0c */ /* 0x000fda000bf05300 */
[----:B--2---:R-:W0:Y:S01]  /*19920*/  @P0 LDC.64 R8, c[0x0][0xc08] ;  /* 0x00030200ff080b82 */ /* 0x004e220000000a00 */
[----:B------:R-:W-:Y:S01]  /*19930*/  ULDC UR6, c[0x0][0xa88] ;  /* 0x0002a20000067ab9 */ /* 0x000fe20000000800 */
[----:B----4-:R-:W-:Y:S01]  /*19940*/  IMAD.MOV.U32 R14, RZ, RZ, 0x9b8 ;  /* 0x000009b8ff0e7424 */ /* 0x010fe200078e00ff */
[----:B------:R-:W-:Y:S01]  /*19950*/  ISETP.GT.AND P1, PT, R5, 0x1, PT ;  /* 0x000000010500780c */ /* 0x000fe20003f24270 */
[----:B------:R-:W-:-:S03]  /*19960*/  IMAD.U32 R31, RZ, RZ, UR6 ;  /* 0x00000006ff1f7e24 */ /* 0x000fc6000f8e00ff */
[----:B------:R-:W-:-:S04]  /*19970*/  SEL R14, R14, 0x978, P1 ;  /* 0x000009780e0e7807 */ /* 0x000fc80000800000 */
[----:B------:R2:W3:Y:S01]  /*19980*/  LDC.64 R10, c[0x0][R14+0x218] ;  /* 0x000086000e0a7b82 */ /* 0x0004e20000000a00 */
[----:B0-----:R-:W-:-:S07]  /*19990*/  @P0 IMAD.WIDE R8, R42, 0x4, R8 ;  /* 0x000000042a080825 */ /* 0x001fce00078e0208 */
[----:B------:R2:W0:Y:S01]  /*199a0*/  LDC.64 R12, c[0x0][R14+0x228] ;  /* 0x00008a000e0c7b82 */ /* 0x0004220000000a00 */
[----:B------:R4:W5:Y:S07]  /*199b0*/  @P0 LDG.E R31, desc[UR40][R8.64] ;  /* 0x00000028081f0981 */ /* 0x00096e000c1e1900 */
[----:B----4-:R2:W4:Y:S01]  /*199c0*/  LDC.64 R8, c[0x0][R14+0x220] ;  /* 0x000088000e087b82 */ /* 0x0105220000000a00 */
[----:B------:R-:W-:Y:S01]  /*199d0*/  ISETP.NE.AND P2, PT, R44, 0x1, PT ;  /* 0x000000012c00780c */ /* 0x000fe20003f45270 */
[----:B-1-3--:R-:W-:-:S12]  /*199e0*/  @P0 BRA `(.L_x_10931) ;  /* 0x0000000000100947 */ /* 0x00afd80003800000 */
[----:B------:R-:W-:Y:S05]  /*199f0*/  @!P3 BRA `(.L_x_10931) ;  /* 0x00000000000cb947 */ /* 0x000fea0003800000 */
[----:B------:R-:W3:Y:S04]  /*19a00*/  LDG.E R24, desc[UR40][R28.64] ;  /* 0x000000281c187981 */ /* 0x000ee8000c1e1900 */
[----:B-----5:R-:W3:Y:S02]  /*19a10*/  LDG.E R31, desc[UR40][R28.64+0x4] ;  /* 0x000004281c1f7981 */ /* 0x020ee4000c1e1900 */
[----:B---3--:R-:W-:-:S07]  /*19a20*/  IMAD.IADD R31, R31, 0x1, -R24 ;  /* 0x000000011f1f7824 */ /* 0x008fce00078e0a18 */
.L_x_10931:
[----:B------:R-:W3:Y:S04]  /*19a30*/  LDL R51, [R1+0x50] ;  /* 0x0000500001337983 */ /* 0x000ee80000100800 */
[----:B------:R-:W3:Y:S04]  /*19a40*/  LDL R28, [R1+0x44] ;  /* 0x00004400011c7983 */ /* 0x000ee80000100800 */
[----:B------:R-:W3:Y:S04]  /*19a50*/  LDL R52, [R1+0x1c] ;  /* 0x00001c0001347983 */ /* 0x000ee80000100800 */
[----:B------:R-:W3:Y:S01]  /*19a60*/  LDL R50, [R1+0x60] ;  /* 0x0000600001327983 */ /* 0x000ee20000100800 */
[----:B--2---:R-:W1:Y:S03]  /*19a70*/  LDC.64 R14, c[0x0][R14+0x210] ;  /* 0x000084000e0e7b82 */ /* 0x004e660000000a00 */
[----:B------:R-:W2:Y:S04]  /*19a80*/  LDL R36, [R1+0x68] ;  /* 0x0000680001247983 */ /* 0x000ea80000100800 */
[----:B------:R-:W2:Y:S01]  /*19a90*/  LDL R30, [R1+0x64] ;  /* 0x00006400011e7983 */ /* 0x000ea20000100800 */
[----:B------:R-:W-:Y:S01]  /*19aa0*/  ISETP.NE.U32.AND P0, PT, RZ, UR4, PT ;  /* 0x00000004ff007c0c */ /* 0x000fe2000bf05070 */
[----:B------:R-:W0:Y:S03]  /*19ab0*/  @P2 LDC R26, c[0x0][0xbec] ;  /* 0x0002fb00ff1a2b82 */ /* 0x000e260000000800 */
[----:B------:R-:W-:-:S02]  /*19ac0*/  ISETP.NE.AND.EX P0, PT, RZ, UR5, PT, P0 ;  /* 0x00000005ff007c0c */ /* 0x000fc4000bf05300 */
[----:B------:R-:W-:-:S03]  /*19ad0*/  SHF.R.S32.HI R5, RZ, 0x1f, R42 ;  /* 0x0000001fff057819 */ /* 0x000fc6000001142a */
[----:B------:R-:W1:Y:S01]  /*19ae0*/  @P2 LDC R39, c[0x0][0xbf0] ;  /* 0x0002fc00ff272b82 */ /* 0x000e620000000800 */
[----:B------:R-:W-:-:S07]  /*19af0*/  SEL R45, R42, RZ, !P0 ;  /* 0x000000ff2a2d7207 */ /* 0x000fce0004000000 */
[----:B------:R-:W0:Y:S01]  /*19b00*/  LDC.64 R24, c[0x0][0xba8] ;  /* 0x0002ea00ff187b82 */ /* 0x000e220000000a00 */
[----:B------:R-:W-:Y:S01]  /*19b10*/  SEL R5, R5, RZ, !P0 ;  /* 0x000000ff05057207 */ /* 0x000fe20004000000 */
[----:B----4-:R-:W-:-:S04]  /*19b20*/  IMAD R9, R9, R45, RZ ;  /* 0x0000002d09097224 */ /* 0x010fc800078e02ff */
[C---:B------:R-:W-:Y:S02]  /*19b30*/  IMAD R37, R8.reuse, R5, R9 ;  /* 0x0000000508257224 */ /* 0x040fe400078e0209 */
[----:B------:R-:W-:Y:S01]  /*19b40*/  IMAD.WIDE.U32 R8, R8, R45, RZ ;  /* 0x0000002d08087225 */ /* 0x000fe200078e00ff */
[----:B-----5:R-:W-:Y:S01]  /*19b50*/  SHF.R.S32.HI R47, RZ, 0x1f, R0 ;  /* 0x0000001fff2f7819 */ /* 0x020fe20000011400 */
[----:B0-----:R-:W0:Y:S08]  /*19b60*/  @!P1 LDC R24, c[0x0][0xb50] ;  /* 0x0002d400ff189b82 */ /* 0x001e300000000800 */
[----:B------:R-:W4:Y:S01]  /*19b70*/  @!P1 LDC R25, c[0x0][0xb54] ;  /* 0x0002d500ff199b82 */ /* 0x000f220000000800 */
[----:B------:R-:W-:-:S02]  /*19b80*/  IMAD R46, R31, R44, RZ ;  /* 0x0000002c1f2e7224 */ /* 0x000fc400078e02ff */
[-C--:B---3--:R-:W-:Y:S02]  /*19b90*/  IMAD R27, R11, R51.reuse, RZ ;  /* 0x000000330b1b7224 */ /* 0x088fe400078e02ff */
[----:B------:R-:W-:-:S04]  /*19ba0*/  IMAD.WIDE.U32 R10, R10, R51, RZ ;  /* 0x000000330a0a7225 */ /* 0x000fc800078e00ff */
[----:B------:R-:W-:Y:S01]  /*19bb0*/  IMAD.IADD R29, R28, 0x1, R52 ;  /* 0x000000011c1d7824 */ /* 0x000fe200078e0234 */
[----:B------:R-:W-:Y:S01]  /*19bc0*/  IADD3 R10, P0, P3, R8, R10, R0 ;  /* 0x0000000a080a7210 */ /* 0x000fe20007b1e000 */
[----:B------:R-:W-:Y:S02]  /*19bd0*/  IMAD.IADD R28, R11, 0x1, R27 ;  /* 0x000000010b1c7824 */ /* 0x000fe400078e021b */
[----:B------:R-:W-:Y:S01]  /*19be0*/  @P2 IMAD.HI.U32 R8, R29, R26, RZ ;  /* 0x0000001a1d082227 */ /* 0x000fe200078e00ff */
[----:B------:R-:W-:-:S03]  /*19bf0*/  SEL R5, R50, RZ, P1 ;  /* 0x000000ff32057207 */ /* 0x000fc60000800000 */
[----:B------:R-:W-:Y:S02]  /*19c00*/  IMAD.IADD R11, R9, 0x1, R37 ;  /* 0x00000001090b7824 */ /* 0x000fe400078e0225 */
[----:B------:R-:W-:Y:S01]  /*19c10*/  IMAD.MOV.U32 R9, RZ, RZ, R29 ;  /* 0x000000ffff097224 */ /* 0x000fe200078e001d */
[----:B-1----:R-:W-:Y:S01]  /*19c20*/  @P2 SHF.R.U32.HI R9, RZ, R39, R8 ;  /* 0x00000027ff092219 */ /* 0x002fe20000011608 */
[-C--:B------:R-:W-:Y:S02]  /*19c30*/  IMAD R27, R13, R5.reuse, RZ ;  /* 0x000000050d1b7224 */ /* 0x080fe400078e02ff */
[----:B------:R-:W-:-:S04]  /*19c40*/  IMAD.WIDE.U32 R12, R12, R5, RZ ;  /* 0x000000050c0c7225 */ /* 0x000fc800078e00ff */
[----:B------:R-:W-:Y:S01]  /*19c50*/  IMAD.MOV R5, RZ, RZ, -R9 ;  /* 0x000000ffff057224 */ /* 0x000fe200078e0a09 */
[----:B------:R-:W-:Y:S01]  /*19c60*/  IADD3.X R11, R11, R28, R47, P0, P3 ;  /* 0x0000001c0b0b7210 */ /* 0x000fe200007e642f */
[----:B------:R-:W-:Y:S01]  /*19c70*/  IMAD.IADD R27, R13, 0x1, R27 ;  /* 0x000000010d1b7824 */ /* 0x000fe200078e021b */
[----:B------:R-:W-:Y:S01]  /*19c80*/  IADD3 R12, P0, P3, R9, R10, R12 ;  /* 0x0000000a090c7210 */ /* 0x000fe20007b1e00c */
[----:B------:R-:W-:Y:S01]  /*19c90*/  IMAD R5, R44, R5, R29 ;  /* 0x000000052c057224 */ /* 0x000fe200078e021d */
[----:B------:R-:W-:-:S04]  /*19ca0*/  SHF.R.S32.HI R8, RZ, 0x1f, R9 ;  /* 0x0000001fff087819 */ /* 0x000fc80000011409 */
        /* <DEDUP_REMOVED lines=8> */
[----:B------:R-:W-:Y:S01]  /*19d30*/  SHFL.IDX PT, R8, R24, RZ, 0x1c1f ;  /* 0x001c1fff18087589 */ /* 0x000fe200000e0000 */
[----:B--2---:R-:W-:-:S03]  /*19d40*/  IMAD.IADD R25, R36, 0x1, R52 ;  /* 0x0000000124197824 */ /* 0x004fc600078e0234 */
[----:B------:R-:W0:Y:S04]  /*19d50*/  SHFL.IDX PT, R9, R5, RZ, 0x1c1f ;  /* 0x001c1fff05097589 */ /* 0x000e2800000e0000 */
[----:B------:R-:W-:Y:S04]  /*19d60*/  SHFL.IDX PT, R10, R24, 0x1, 0x1c1f ;  /* 0x003c1f00180a7f89 */ /* 0x000fe800000e0000 */
[----:B------:R-:W1:Y:S01]  /*19d70*/  SHFL.IDX PT, R11, R5, 0x1, 0x1c1f ;  /* 0x003c1f00050b7f89 */ /* 0x000e6200000e0000 */
        /* <DEDUP_REMOVED lines=9> */
[----:B------:R-:W-:Y:S01]  /*19e10*/  ULDC.64 UR4, c[0x0][0xaa0] ;  /* 0x0002a80000047ab9 */ /* 0x000fe20000000a00 */
        /* <DEDUP_REMOVED lines=9> */
[C---:B------:R-:W-:Y:S01]  /*19eb0*/  IADD3 R6, P5, R34.reuse, 0x7800, RZ ;  /* 0x0000780022067810 */ /* 0x040fe20007fbe0ff */
[----:B------:R-:W-:Y:S01]  /*19ec0*/  IMAD R47, R47, UR4, RZ ;  /* 0x000000042f2f7c24 */ /* 0x000fe2000f8e02ff */
[----:B------:R-:W-:Y:S02]  /*19ed0*/  IADD3 R25, P0, R34, 0x1800, RZ ;  /* 0x0000180022197810 */ /* 0x000fe40007f1e0ff */
[----:B------:R-:W-:Y:S02]  /*19ee0*/  LOP3.LUT R3, R6, 0x180, RZ, 0xc0, !PT ;  /* 0x0000018006037812 */ /* 0x000fe400078ec0ff */
[----:B------:R-:W-:Y:S01]  /*19ef0*/  IADD3 R29, P1, R34, 0x3000, RZ ;  /* 0x00003000221d7810 */ /* 0x000fe20007f3e0ff */
[----:B------:R-:W-:Y:S01]  /*19f00*/  IMAD.WIDE.U32 R12, R0, UR4, RZ ;  /* 0x00000004000c7c25 */ /* 0x000fe2000f8e00ff */
[----:B------:R-:W-:Y:S02]  /*19f10*/  SHF.R.U64 R3, R3, 0x3, RZ ;  /* 0x0000000303037819 */ /* 0x000fe400000012ff */
[----:B------:R-:W-:Y:S01]  /*19f20*/  IADD3 R33, P3, R34, 0x4800, RZ ;  /* 0x0000480022217810 */ /* 0x000fe20007f7e0ff */
[----:B------:R-:W-:Y:S01]  /*19f30*/  IMAD.X R41, RZ, RZ, R35, P5 ;  /* 0x000000ffff297224 */ /* 0x000fe200028e0623 */
[----:B------:R-:W-:-:S02]  /*19f40*/  LOP3.LUT R40, R3, R6, RZ, 0x3c, !PT ;  /* 0x0000000603287212 */ /* 0x000fc400078e3cff */
[----:B------:R-:W1:Y:S01]  /*19f50*/  @P2 LDC R3, c[0x0][0xbec] ;  /* 0x0002fb00ff032b82 */ /* 0x000e620000000800 */
[----:B------:R-:W-:Y:S01]  /*19f60*/  IADD3 R37, P4, R34, 0x6000, RZ ;  /* 0x0000600022257810 */ /* 0x000fe20007f9e0ff */
[----:B------:R-:W-:Y:S01]  /*19f70*/  IMAD R47, R0, UR5, R47 ;  /* 0x00000005002f7c24 */ /* 0x000fe2000f8e022f */
[----:B------:R-:W-:Y:S01]  /*19f80*/  LOP3.LUT R24, R25, 0x180, RZ, 0xc0, !PT ;  /* 0x0000018019187812 */ /* 0x000fe200078ec0ff */
[----:B------:R-:W-:Y:S01]  /*19f90*/  IMAD R0, R15, 0x60, R10 ;  /* 0x000000600f007824 */ /* 0x000fe200078e020a */
[----:B------:R-:W-:Y:S01]  /*19fa0*/  LOP3.LUT R28, R29, 0x180, RZ, 0xc0, !PT ;  /* 0x000001801d1c7812 */ /* 0x000fe200078ec0ff */
[----:B------:R-:W5:Y:S01]  /*19fb0*/  LD.E.128 R40, desc[UR40][R40.64] ;  /* 0x0000002828287980 */ /* 0x000f62000c101d00 */
[----:B------:R-:W-:Y:S02]  /*19fc0*/  LOP3.LUT R32, R33, 0x180, RZ, 0xc0, !PT ;  /* 0x0000018021207812 */ /* 0x000fe400078ec0ff */
[----:B------:R-:W-:Y:S02]  /*19fd0*/  LOP3.LUT R36, R37, 0x180, RZ, 0xc0, !PT ;  /* 0x0000018025247812 */ /* 0x000fe400078ec0ff */
[----:B------:R-:W-:Y:S01]  /*19fe0*/  LOP3.LUT R5, R34, 0x180, RZ, 0xc0, !PT ;  /* 0x0000018022057812 */ /* 0x000fe200078ec0ff */
[----:B------:R-:W-:Y:S01]  /*19ff0*/  IMAD.IADD R13, R13, 0x1, R47 ;  /* 0x000000010d0d7824 */ /* 0x000fe200078e022f */
[----:B------:R-:W-:Y:S01]  /*1a000*/  SHF.R.U64 R24, R24, 0x3, RZ ;  /* 0x0000000318187819 */ /* 0x000fe200000012ff */
[----:B------:R-:W-:Y:S01]  /*1a010*/  ULDC.64 UR4, c[0x0][0xae8] ;  /* 0x0002ba0000047ab9 */ /* 0x000fe20000000a00 */
[----:B------:R-:W-:Y:S01]  /*1a020*/  SHF.R.U64 R28, R28, 0x3, RZ ;  /* 0x000000031c1c7819 */ /* 0x000fe200000012ff */
[----:B------:R-:W-:Y:S01]  /*1a030*/  IMAD.IADD R14, R52, 0x1, R0 ;  /* 0x00000001340e7824 */ /* 0x000fe200078e0200 */
[----:B------:R-:W-:-:S02]  /*1a040*/  SHF.R.U64 R32, R32, 0x3, RZ ;  /* 0x0000000320207819 */ /* 0x000fc400000012ff */
[----:B------:R-:W-:Y:S02]  /*1a050*/  SHF.R.U64 R36, R36, 0x3, RZ ;  /* 0x0000000324247819 */ /* 0x000fe400000012ff */
[----:B------:R-:W-:Y:S01]  /*1a060*/  SHF.R.U64 R5, R5, 0x3, RZ ;  /* 0x0000000305057819 */ /* 0x000fe200000012ff */
[----:B------:R-:W-:Y:S01]  /*1a070*/  IMAD.WIDE.U32 R12, R51, UR4, R12 ;  /* 0x00000004330c7c25 */ /* 0x000fe2000f8e000c */
[----:B------:R-:W-:Y:S02]  /*1a080*/  LOP3.LUT R24, R24, R25, RZ, 0x3c, !PT ;  /* 0x0000001918187212 */ /* 0x000fe400078e3cff */
[----:B------:R-:W-:Y:S01]  /*1a090*/  LOP3.LUT R28, R28, R29, RZ, 0x3c, !PT ;  /* 0x0000001d1c1c7212 */ /* 0x000fe200078e3cff */
[----:B-1----:R-:W-:Y:S01]  /*1a0a0*/  @P2 IMAD.HI.U32 R0, R14, R3, RZ ;  /* 0x000000030e002227 */ /* 0x002fe200078e00ff */
[----:B------:R-:W-:Y:S02]  /*1a0b0*/  LOP3.LUT R32, R32, R33, RZ, 0x3c, !PT ;  /* 0x0000002120207212 */ /* 0x000fe400078e3cff */
[----:B------:R-:W-:Y:S01]  /*1a0c0*/  LOP3.LUT R36, R36, R37, RZ, 0x3c, !PT ;  /* 0x0000002524247212 */ /* 0x000fe200078e3cff */
[--C-:B------:R-:W-:Y:S01]  /*1a0d0*/  IMAD.X R25, RZ, RZ, R35.reuse, P0 ;  /* 0x000000ffff197224 */ /* 0x100fe200000e0623 */
[----:B------:R-:W-:Y:S01]  /*1a0e0*/  LOP3.LUT R4, R5, R34, RZ, 0x3c, !PT ;  /* 0x0000002205047212 */ /* 0x000fe200078e3cff */
[----:B------:R-:W-:Y:S01]  /*1a0f0*/  IMAD.X R29, RZ, RZ, R35, P1 ;  /* 0x000000ffff1d7224 */ /* 0x000fe200008e0623 */
[----:B------:R-:W-:Y:S01]  /*1a100*/  SHF.R.S32.HI R8, RZ, 0x1f, R45 ;  /* 0x0000001fff087819 */ /* 0x000fe2000001142d */
[----:B------:R-:W-:-:S02]  /*1a110*/  IMAD.X R33, RZ, RZ, R35, P3 ;  /* 0x000000ffff217224 */ /* 0x000fc400018e0623 */
[--C-:B------:R-:W-:Y:S01]  /*1a120*/  IMAD.X R37, RZ, RZ, R35.reuse, P4 ;  /* 0x000000ffff257224 */ /* 0x100fe200020e0623 */
[----:B------:R-:W5:Y:S01]  /*1a130*/  LD.E.128 R24, desc[UR40][R24.64] ;  /* 0x0000002818187980 */ /* 0x000f62000c101d00 */
[----:B------:R-:W-:Y:S02]  /*1a140*/  IMAD.MOV.U32 R5, RZ, RZ, R35 ;  /* 0x000000ffff057224 */ /* 0x000fe400078e0023 */
[----:B------:R-:W-:Y:S01]  /*1a150*/  IMAD R13, R51, UR5, R13 ;  /* 0x00000005330d7c24 */ /* 0x000fe2000f8e020d */
[----:B------:R-:W-:Y:S01]  /*1a160*/  ULDC.64 UR4, c[0x0][0xaf0] ;  /* 0x0002bc0000047ab9 */ /* 0x000fe20000000a00 */
[----:B------:R-:W-:Y:S01]  /*1a170*/  IMAD.MOV.U32 R3, RZ, RZ, R14 ;  /* 0x000000ffff037224 */ /* 0x000fe200078e000e */
[----:B0-----:R-:W-:Y:S01]  /*1a180*/  @P2 SHF.R.U32.HI R3, RZ, R11, R0 ;  /* 0x0000000bff032219 */ /* 0x001fe20000011600 */
[----:B------:R-:W-:Y:S01]  /*1a190*/  IMAD R8, R8, UR4, RZ ;  /* 0x0000000408087c24 */ /* 0x000fe2000f8e02ff */
[----:B------:R-:W5:Y:S01]  /*1a1a0*/  LD.E.128 R4, desc[UR40][R4.64] ;  /* 0x0000002804047980 */ /* 0x000f62000c101d00 */
[----:B------:R-:W-:Y:S01]  /*1a1b0*/  IMAD.WIDE.U32 R12, R45, UR4, R12 ;  /* 0x000000042d0c7c25 */ /* 0x000fe2000f8e000c */
[----:B------:R-:W-:-:S02]  /*1a1c0*/  SHF.R.S32.HI R0, RZ, 0x1f, R3 ;  /* 0x0000001fff007819 */ /* 0x000fc40000011403 */
[----:B------:R-:W5:Y:S01]  /*1a1d0*/  LD.E.128 R28, desc[UR40][R28.64] ;  /* 0x000000281c1c7980 */ /* 0x000f62000c101d00 */
[----:B------:R-:W-:Y:S01]  /*1a1e0*/  IMAD R11, R45, UR5, R8 ;  /* 0x000000052d0b7c24 */ /* 0x000fe2000f8e0208 */
[----:B------:R-:W-:Y:S02]  /*1a1f0*/  ULDC.64 UR4, c[0x0][0xae0] ;  /* 0x0002b80000047ab9 */ /* 0x000fe40000000a00 */
[----:B------:R-:W5:Y:S01]  /*1a200*/  LD.E.128 R32, desc[UR40][R32.64] ;  /* 0x0000002820207980 */ /* 0x000f62000c101d00 */
[----:B------:R-:W-:-:S03]  /*1a210*/  IMAD.MOV R15, RZ, RZ, -R3 ;  /* 0x000000ffff0f7224 */ /* 0x000fc600078e0a03 */
[----:B------:R-:W5:Y:S01]  /*1a220*/  LD.E.128 R36, desc[UR40][R36.64] ;  /* 0x0000002824247980 */ /* 0x000f62000c101d00 */
        /* <DEDUP_REMOVED lines=8> */
[----:B------:R-:W-:Y:S02]  /*1a2b0*/  IMAD R11, R44, R15, R14 ;  /* 0x0000000f2c0b7224 */ /* 0x000fe400078e020e */
[----:B------:R-:W-:-:S04]  /*1a2c0*/  IMAD.WIDE.U32 R12, R3, UR4, R12 ;  /* 0x00000004030c7c25 */ /* 0x000fc8000f8e000c */
[----:B------:R-:W-:Y:S01]  /*1a2d0*/  IMAD R15, R3, UR5, R0 ;  /* 0x00000005030f7c24 */ /* 0x000fe2000f8e0200 */
[----:B------:R-:W-:Y:S01]  /*1a2e0*/  SHF.R.S32.HI R3, RZ, 0x1f, R11 ;  /* 0x0000001fff037819 */ /* 0x000fe2000001140b */
        /* <DEDUP_REMOVED lines=20> */
.L_x_11161:
[----:B------:R-:W-:Y:S01]  /*1a430*/  IMAD.IADD R45, R10, 0x1, R52 ;  /* 0x000000010a2d7824 */ /* 0x000fe200078e0234 */
        /* <DEDUP_REMOVED lines=9> */
[C---:B------:R-:W-:Y:S01]  /*1a4d0*/  @!P2 LEA R20, P4, R44.reuse, R14, 0x1 ;  /* 0x0000000e2c14a211 */ /* 0x040fe200078808ff */
[----:B------:R-:W-:Y:S01]  /*1a4e0*/  @!P0 IMAD.WIDE R10, R9, 0x2, R14 ;  /* 0x00000002090a8825 */ /* 0x000fe200078e020e */
[-C--:B------:R-:W-:Y:S02]  /*1a4f0*/  @!P1 LEA.HI.X R13, R47, R3.reuse, R48, 0x1, P3 ;  /* 0x000000032f0d9211 */ /* 0x080fe400018f0c30 */
[----:B------:R-:W-:Y:S02]  /*1a500*/  @!P2 LEA.HI.X R21, R44, R3, R49, 0x1, P4 ;  /* 0x000000032c15a211 */ /* 0x000fe400020f0c31 */
[----:B-----5:R3:W-:Y:S04]  /*1a510*/  @!P0 ST.E.128 desc[UR40][R10.64], R4 ;  /* 0x000000040a008985 */ /* 0x0207e8000c101d28 */
[----:B------:R3:W-:Y:S04]  /*1a520*/  @!P1 ST.E.128 desc[UR40][R12.64], R28 ;  /* 0x0000001c0c009985 */ /* 0x0007e8000c101d28 */
[----:B------:R3:W-:Y:S02]  /*1a530*/  @!P2 ST.E.128 desc[UR40][R20.64], R36 ;  /* 0x000000241400a985 */ /* 0x0007e4000c101d28 */
.L_x_10935:
[----:B------:R-:W-:Y:S05]  /*1a540*/  BSYNC B1 ;  /* 0x0000000000017941 */ /* 0x000fea0003800000 */
.L_x_10934:
[----:B------:R-:W-:-:S03]  /*1a550*/  UMOV UR4, 0xffffffff ;  /* 0xffffffff00047882 */ /* 0x000fc60000000000 */
[----:B------:R-:W-:Y:S05]  /*1a560*/  BRA.DIV UR4, `(.L_x_10936) ;  /* 0x000000b204c87947 */ /* 0x000fea000b800000 */
[----:B-1----:R1:W4:Y:S04]  /*1a570*/  SHFL.IDX PT, R3, R8, 0x1, 0x1c1f ;  /* 0x003c1f0008037f89 */ /* 0x00232800000e0000 */
[----:B--2---:R1:W2:Y:S02]  /*1a580*/  SHFL.IDX PT, R14, R0, 0x1, 0x1c1f ;  /* 0x003c1f00000e7f89 */ /* 0x0042a400000e0000 */
.L_x_11165:
[----:B---3-5:R-:W-:-:S05]  /*1a590*/  VIADD R5, R45, 0x60 ;  /* 0x000000602d057836 */ /* 0x028fca0000000000 */
[----:B------:R-:W-:-:S13]  /*1a5a0*/  ISETP.GE.AND P0, PT, R5, R46, PT ;  /* 0x0000002e0500720c */ /* 0x000fda0003f06270 */
[----:B------:R-:W-:Y:S05]  /*1a5b0*/  @P0 BRA `(.L_x_10937) ;  /* 0x0000001800740947 */ /* 0x000fea0003800000 */
[----:B------:R-:W-:Y:S02]  /*1a5c0*/  ULDC UR4, c[0x0][0xac8] ;  /* 0x0002b20000047ab9 */ /* 0x000fe40000000800 */
[----:B------:R-:W-:Y:S02]  /*1a5d0*/  ISETP.GE.AND P1, PT, R9, UR4, PT ;  /* 0x0000000409007c0c */ /* 0x000fe4000bf26270 */
[----:B------:R-:W-:-:S11]  /*1a5e0*/  ISETP.GE.AND P2, PT, R47, UR4, PT ;  /* 0x000000042f007c0c */ /* 0x000fd6000bf46270 */
[----:B----4-:R-:W-:Y:S02]  /*1a5f0*/  @!P1 IMAD.MOV.U32 R15, RZ, RZ, R3 ;  /* 0x000000ffff0f9224 */ /* 0x010fe400078e0003 */
[----:B--2---:R-:W-:Y:S01]  /*1a600*/  @!P2 LEA R6, P0, R47, R14, 0x1 ;  /* 0x0000000e2f06a211 */ /* 0x004fe200078008ff */
[----:B------:R-:W-:-:S03]  /*1a610*/  @!P1 IMAD.WIDE R4, R9, 0x2, R14 ;  /* 0x0000000209049825 */ /* 0x000fc600078e020e */
        /* <DEDUP_REMOVED lines=9> */
.L_x_10932:
        /* <DEDUP_REMOVED lines=46> */
.L_x_11168:
[----:B------:R-:W-:Y:S01]  /*1a990*/  ISETP.GE.AND P0, PT, R25, R46, PT ;  /* 0x0000002e1900720c */ /* 0x000fe20003f06270 */
[----:B------:R-:W-:-:S12]  /*1a9a0*/  BSSY B1, `(.L_x_10939) ;  /* 0x0000051000017945 */ /* 0x000fd80003800000 */
[----:B------:R-:W-:Y:S05]  /*1a9b0*/  @P0 BRA `(.L_x_10940) ;  /* 0x00000004003c0947 */ /* 0x000fea0003800000 */
[----:B------:R-:W-:Y:S01]  /*1a9c0*/  ULDC UR4, c[0x0][0xac8] ;  /* 0x0002b20000047ab9 */ /* 0x000fe20000000800 */
[C---:B------:R-:W-:Y:S01]  /*1a9d0*/  VIADD R15, R137.reuse, 0x8 ;  /* 0x00000008890f7836 */ /* 0x040fe20000000000 */
[C---:B------:R-:W-:Y:S01]  /*1a9e0*/  ISETP.GE.AND P0, PT, R137.reuse, UR4, PT ;  /* 0x0000000489007c0c */ /* 0x040fe2000bf06270 */
[C---:B------:R-:W-:Y:S01]  /*1a9f0*/  VIADD R12, R137.reuse, 0x10 ;  /* 0x00000010890c7836 */ /* 0x040fe20000000000 */
[----:B------:R-:W-:Y:S01]  /*1aa00*/  SHF.R.S32.HI R8, RZ, 0x1f, R137 ;  /* 0x0000001fff087819 */ /* 0x000fe20000011489 */
[----:B------:R-:W-:Y:S01]  /*1aa10*/  VIADD R28, R137, 0x20 ;  /* 0x00000020891c7836 */ /* 0x000fe20000000000 */
[----:B------:R-:W-:Y:S01]  /*1aa20*/  ISETP.GE.AND P1, PT, R15, UR4, PT ;  /* 0x000000040f007c0c */ /* 0x000fe2000bf26270 */
[C---:B------:R-:W-:Y:S01]  /*1aa30*/  VIADD R24, R137.reuse, 0x8 ;  /* 0x0000000889187836 */ /* 0x040fe20000000000 */
[----:B------:R-:W-:Y:S01]  /*1aa40*/  ISETP.GE.AND P4, PT, R12, UR4, PT ;  /* 0x000000040c007c0c */ /* 0x000fe2000bf86270 */
[C---:B------:R-:W-:Y:S02]  /*1aa50*/  VIADD R13, R137.reuse, 0x10 ;  /* 0x00000010890d7836 */ /* 0x040fe40000000000 */
[C---:B------:R-:W-:Y:S01]  /*1aa60*/  VIADD R30, R137.reuse, 0x18 ;  /* 0x00000018891e7836 */ /* 0x040fe20000000000 */
[----:B------:R-:W-:Y:S01]  /*1aa70*/  SHF.R.S32.HI R24, RZ, 0x1f, R24 ;  /* 0x0000001fff187819 */ /* 0x000fe20000011418 */
[C---:B------:R-:W-:Y:S01]  /*1aa80*/  VIADD R29, R137.reuse, 0x28 ;  /* 0x00000028891d7836 */ /* 0x040fe20000000000 */
[----:B------:R-:W-:Y:S01]  /*1aa90*/  SHF.R.S32.HI R13, RZ, 0x1f, R13 ;  /* 0x0000001fff0d7819 */ /* 0x000fe2000001140d */
[C---:B------:R-:W-:Y:S01]  /*1aaa0*/  VIADD R31, R137.reuse, 0x20 ;  /* 0x00000020891f7836 */ /* 0x040fe20000000000 */
[C---:B--2---:R-:W-:Y:S01]  /*1aab0*/  @!P0 LEA R4, P2, R137.reuse, R14, 0x2 ;  /* 0x0000000e89048211 */ /* 0x044fe200078410ff */
[----:B------:R-:W-:Y:S01]  /*1aac0*/  VIADD R34, R137, 0x18 ;  /* 0x0000001889227836 */ /* 0x000fe20000000000 */
[----:B------:R-:W-:-:S02]  /*1aad0*/  ISETP.GE.AND P3, PT, R30, UR4, PT ;  /* 0x000000041e007c0c */ /* 0x000fc4000bf66270 */
[----:B-1----:R-:W-:Y:S02]  /*1aae0*/  @!P0 LEA.HI.X R5, R137, R0, R8, 0x2, P2 ;  /* 0x0000000089058211 */ /* 0x002fe400010f1408 */
[CC--:B------:R-:W-:Y:S02]  /*1aaf0*/  @!P1 LEA R8, P2, R15.reuse, R14.reuse, 0x2 ;  /* 0x0000000e0f089211 */ /* 0x0c0fe400078410ff */
[----:B------:R-:W-:Y:S01]  /*1ab00*/  @!P4 LEA R10, P5, R12, R14, 0x2 ;  /* 0x0000000e0c0ac211 */ /* 0x000fe200078a10ff */
[----:B------:R1:W-:Y:S01]  /*1ab10*/  @!P0 ST.E.64 desc[UR40][R4.64], R6 ;  /* 0x0000000604008985 */ /* 0x0003e2000c101b28 */
[----:B------:R-:W-:Y:S02]  /*1ab20*/  ISETP.GE.AND P0, PT, R28, UR4, PT ;  /* 0x000000041c007c0c */ /* 0x000fe4000bf06270 */
[-C--:B------:R-:W-:Y:S01]  /*1ab30*/  @!P1 LEA.HI.X R9, R15, R0.reuse, R24, 0x2, P2 ;  /* 0x000000000f099211 */ /* 0x080fe200010f1418 */
[----:B------:R-:W-:Y:S01]  /*1ab40*/  VIADD R15, R137, 0x30 ;  /* 0x00000030890f7836 */ /* 0x000fe20000000000 */
[----:B------:R-:W-:-:S02]  /*1ab50*/  @!P4 LEA.HI.X R11, R12, R0, R13, 0x2, P5 ;  /* 0x000000000c0bc211 */ /* 0x000fc400028f140d */
[----:B------:R-:W-:Y:S01]  /*1ab60*/  ISETP.GE.AND P2, PT, R29, UR4, PT ;  /* 0x000000041d007c0c */ /* 0x000fe2000bf46270 */
[----:B------:R2:W-:Y:S01]  /*1ab70*/  @!P1 ST.E.64 desc[UR40][R8.64], R92 ;  /* 0x0000005c08009985 */ /* 0x0005e2000c101b28 */
[----:B------:R-:W-:Y:S02]  /*1ab80*/  SHF.R.S32.HI R31, RZ, 0x1f, R31 ;  /* 0x0000001fff1f7819 */ /* 0x000fe4000001141f */
[-C--:B------:R-:W-:Y:S01]  /*1ab90*/  @!P3 LEA R12, P5, R30, R14.reuse, 0x2 ;  /* 0x0000000e1e0cb211 */ /* 0x080fe200078a10ff */
[----:B------:R-:W-:Y:S01]  /*1aba0*/  @!P4 ST.E.64 desc[UR40][R10.64], R96 ;  /* 0x000000600a00c985 */ /* 0x000fe2000c101b28 */
[----:B------:R-:W-:Y:S02]  /*1abb0*/  SHF.R.S32.HI R34, RZ, 0x1f, R34 ;  /* 0x0000001fff227819 */ /* 0x000fe40000011422 */
[----:B------:R-:W-:Y:S02]  /*1abc0*/  @!P0 LEA R24, P4, R28, R14, 0x2 ;  /* 0x0000000e1c188211 */ /* 0x000fe400078810ff */
[----:B------:R-:W-:-:S02]  /*1abd0*/  ISETP.GE.AND P1, PT, R15, UR4, PT ;  /* 0x000000040f007c0c */ /* 0x000fc4000bf26270 */
[-C--:B------:R-:W-:Y:S01]  /*1abe0*/  @!P0 LEA.HI.X R25, R28, R0.reuse, R31, 0x2, P4 ;  /* 0x000000001c198211 */ /* 0x080fe200020f141f */
[C---:B------:R-:W-:Y:S01]  /*1abf0*/  VIADD R31, R137.reuse, 0x28 ;  /* 0x00000028891f7836 */ /* 0x040fe20000000000 */
[----:B------:R-:W-:Y:S01]  /*1ac00*/  @!P3 LEA.HI.X R13, R30, R0, R34, 0x2, P5 ;  /* 0x000000001e0db211 */ /* 0x000fe200028f1422 */
[----:B------:R-:W-:Y:S01]  /*1ac10*/  VIADD R30, R137, 0x38 ;  /* 0x00000038891e7836 */ /* 0x000fe20000000000 */
[----:B-1----:R-:W-:Y:S01]  /*1ac20*/  @!P2 LEA R4, P5, R29, R14, 0x2 ;  /* 0x0000000e1d04a211 */ /* 0x002fe200078a10ff */
[C---:B------:R-:W-:Y:S01]  /*1ac30*/  VIADD R28, R137.reuse, 0x40 ;  /* 0x00000040891c7836 */ /* 0x040fe20000000000 */
[----:B------:R-:W-:Y:S01]  /*1ac40*/  SHF.R.S32.HI R31, RZ, 0x1f, R31 ;  /* 0x0000001fff1f7819 */ /* 0x000fe2000001141f */
[----:B------:R1:W-:Y:S01]  /*1ac50*/  @!P3 ST.E.64 desc[UR40][R12.64], R100 ;  /* 0x000000640c00b985 */ /* 0x0003e2000c101b28 */
[----:B------:R-:W-:Y:S01]  /*1ac60*/  ISETP.GE.AND P3, PT, R30, UR4, PT ;  /* 0x000000041e007c0c */ /* 0x000fe2000bf66270 */
[----:B--2---:R-:W-:Y:S01]  /*1ac70*/  VIADD R9, R137, 0x48 ;  /* 0x0000004889097836 */ /* 0x004fe20000000000 */
[----:B------:R-:W-:Y:S01]  /*1ac80*/  @!P2 LEA.HI.X R5, R29, R0, R31, 0x2, P5 ;  /* 0x000000001d05a211 */ /* 0x000fe200028f141f */
[----:B------:R-:W-:Y:S01]  /*1ac90*/  VIADD R29, R137, 0x30 ;  /* 0x00000030891d7836 */ /* 0x000fe20000000000 */
[----:B------:R-:W-:Y:S01]  /*1aca0*/  @!P0 ST.E.64 desc[UR40][R24.64], R104 ;  /* 0x0000006818008985 */ /* 0x000fe2000c101b28 */
[----:B------:R-:W-:Y:S01]  /*1acb0*/  @!P1 LEA R6, P4, R15, R14, 0x2 ;  /* 0x0000000e0f069211 */ /* 0x000fe200078810ff */
[----:B------:R-:W-:Y:S01]  /*1acc0*/  VIADD R31, R137, 0x38 ;  /* 0x00000038891f7836 */ /* 0x000fe20000000000 */
[----:B------:R-:W-:Y:S01]  /*1acd0*/  ISETP.GE.AND P0, PT, R28, UR4, PT ;  /* 0x000000041c007c0c */ /* 0x000fe2000bf06270 */
[----:B------:R2:W-:Y:S01]  /*1ace0*/  @!P2 ST.E.64 desc[UR40][R4.64], R108 ;  /* 0x0000006c0400a985 */ /* 0x0005e2000c101b28 */
[----:B------:R-:W-:-:S02]  /*1acf0*/  SHF.R.S32.HI R29, RZ, 0x1f, R29 ;  /* 0x0000001fff1d7819 */ /* 0x000fc4000001141d */
[----:B------:R-:W-:Y:S02]  /*1ad00*/  ISETP.GE.AND P2, PT, R9, UR4, PT ;  /* 0x0000000409007c0c */ /* 0x000fe4000bf46270 */
[----:B------:R-:W-:Y:S01]  /*1ad10*/  @!P1 LEA.HI.X R7, R15, R0, R29, 0x2, P4 ;  /* 0x000000000f079211 */ /* 0x000fe200020f141d */
[C---:B------:R-:W-:Y:S01]  /*1ad20*/  VIADD R15, R137.reuse, 0x50 ;  /* 0x00000050890f7836 */ /* 0x040fe20000000000 */
[----:B-1----:R-:W-:Y:S01]  /*1ad30*/  @!P3 LEA R12, P5, R30, R14, 0x2 ;  /* 0x0000000e1e0cb211 */ /* 0x002fe200078a10ff */
[----:B------:R-:W-:Y:S01]  /*1ad40*/  VIADD R29, R137, 0x58 ;  /* 0x00000058891d7836 */ /* 0x000fe20000000000 */
[----:B------:R-:W-:Y:S01]  /*1ad50*/  SHF.R.S32.HI R31, RZ, 0x1f, R31 ;  /* 0x0000001fff1f7819 */ /* 0x000fe2000001141f */
[----:B------:R1:W-:Y:S01]  /*1ad60*/  @!P1 ST.E.64 desc[UR40][R6.64], R20 ;  /* 0x0000001406009985 */ /* 0x0003e2000c101b28 */
[----:B------:R-:W-:Y:S02]  /*1ad70*/  ISETP.GE.AND P1, PT, R15, UR4, PT ;  /* 0x000000040f007c0c */ /* 0x000fe4000bf26270 */
[----:B------:R-:W-:-:S02]  /*1ad80*/  SHF.R.S32.HI R11, RZ, 0x1f, R28 ;  /* 0x0000001fff0b7819 */ /* 0x000fc4000001141c */
[----:B------:R-:W-:Y:S02]  /*1ad90*/  @!P0 LEA R10, P4, R28, R14, 0x2 ;  /* 0x0000000e1c0a8211 */ /* 0x000fe400078810ff */
[-C--:B------:R-:W-:Y:S02]  /*1ada0*/  @!P3 LEA.HI.X R13, R30, R0.reuse, R31, 0x2, P5 ;  /* 0x000000001e0db211 */ /* 0x080fe400028f141f */
[----:B------:R-:W-:Y:S02]  /*1adb0*/  ISETP.GE.AND P5, PT, R29, UR4, PT ;  /* 0x000000041d007c0c */ /* 0x000fe4000bfa6270 */
[----:B------:R-:W-:Y:S01]  /*1adc0*/  @!P0 LEA.HI.X R11, R28, R0, R11, 0x2, P4 ;  /* 0x000000001c0b8211 */ /* 0x000fe200020f140b */
[----:B------:R3:W-:Y:S01]  /*1add0*/  @!P3 ST.E.64 desc[UR40][R12.64], R116 ;  /* 0x000000740c00b985 */ /* 0x0007e2000c101b28 */
[----:B--2---:R-:W-:Y:S02]  /*1ade0*/  SHF.R.S32.HI R4, RZ, 0x1f, R9 ;  /* 0x0000001fff047819 */ /* 0x004fe40000011409 */
[----:B------:R-:W-:Y:S01]  /*1adf0*/  @!P2 LEA R8, P4, R9, R14, 0x2 ;  /* 0x0000000e0908a211 */ /* 0x000fe200078810ff */
[----:B------:R3:W-:Y:S01]  /*1ae00*/  @!P0 ST.E.64 desc[UR40][R10.64], R120 ;  /* 0x000000780a008985 */ /* 0x0007e2000c101b28 */
[----:B------:R-:W-:-:S02]  /*1ae10*/  SHF.R.S32.HI R5, RZ, 0x1f, R15 ;  /* 0x0000001fff057819 */ /* 0x000fc4000001140f */
[----:B------:R-:W-:Y:S02]  /*1ae20*/  @!P2 LEA.HI.X R9, R9, R0, R4, 0x2, P4 ;  /* 0x000000000909a211 */ /* 0x000fe400020f1404 */
[C---:B------:R-:W-:Y:S02]  /*1ae30*/  @!P1 LEA R4, P4, R15.reuse, R14, 0x2 ;  /* 0x0000000e0f049211 */ /* 0x040fe400078810ff */
[----:B-1----:R-:W-:Y:S01]  /*1ae40*/  SHF.R.S32.HI R6, RZ, 0x1f, R29 ;  /* 0x0000001fff067819 */ /* 0x002fe2000001141d */
[----:B------:R3:W-:Y:S01]  /*1ae50*/  @!P2 ST.E.64 desc[UR40][R8.64], R124 ;  /* 0x0000007c0800a985 */ /* 0x0007e2000c101b28 */
[----:B------:R-:W-:Y:S02]  /*1ae60*/  @!P1 LEA.HI.X R5, R15, R0, R5, 0x2, P4 ;  /* 0x000000000f059211 */ /* 0x000fe400020f1405 */
[----:B------:R-:W-:-:S03]  /*1ae70*/  @!P5 LEA R14, P4, R29, R14, 0x2 ;  /* 0x0000000e1d0ed211 */ /* 0x000fc600078810ff */
[----:B------:R3:W-:Y:S01]  /*1ae80*/  @!P1 ST.E.64 desc[UR40][R4.64], R128 ;  /* 0x0000008004009985 */ /* 0x0007e2000c101b28 */
[----:B------:R-:W-:-:S05]  /*1ae90*/  @!P5 LEA.HI.X R15, R29, R0, R6, 0x2, P4 ;  /* 0x000000001d0fd211 */ /* 0x000fca00020f1406 */
[----:B------:R3:W-:Y:S04]  /*1aea0*/  @!P5 ST.E.64 desc[UR40][R14.64], R132 ;  /* 0x000000840e00d985 */ /* 0x0007e8000c101b28 */
.L_x_10940:
[----:B------:R-:W-:Y:S05]  /*1aeb0*/  BSYNC B1 ;  /* 0x0000000000017941 */ /* 0x000fea0003800000 */
.L_x_10939:
[----:B------:R-:W-:-:S03]  /*1aec0*/  UMOV UR4, 0xffffffff ;  /* 0xffffffff00047882 */ /* 0x000fc60000000000 */
[----:B------:R-:W-:Y:S05]  /*1aed0*/  BRA.DIV UR4, `(.L_x_10941) ;  /* 0x000000aa04e87947 */ /* 0x000fea000b800000 */
[----:B-1----:R1:W4:Y:S04]  /*1aee0*/  SHFL.IDX PT, R0, R26, 0x1, 0x1c1f ;  /* 0x003c1f001a007f89 */ /* 0x00232800000e0000 */
[----:B--23--:R1:W2:Y:S02]  /*1aef0*/  SHFL.IDX PT, R14, R3, 0x1, 0x1c1f ;  /* 0x003c1f00030e7f89 */ /* 0x00c2a400000e0000 */
.L_x_11172:
[----:B------:R-:W-:-:S13]  /*1af00*/  ISETP.GE.AND P0, PT, R27, R46, PT ;  /* 0x0000002e1b00720c */ /* 0x000fda0003f06270 */
[----:B------:R-:W-:Y:S05]  /*1af10*/  @P0 BRA `(.L_x_10937) ;  /* 0x00000010001c0947 */ /* 0x000fea0003800000 */
[C---:B------:R-:W-:Y:S01]  /*1af20*/  VIADD R11, R137.reuse, 0x8 ;  /* 0x00000008890b7836 */ /* 0x040fe20000000000 */
[----:B------:R-:W-:Y:S01]  /*1af30*/  ULDC UR4, c[0x0][0xac8] ;  /* 0x0002b20000047ab9 */ /* 0x000fe20000000800 */
[C---:B------:R-:W-:Y:S01]  /*1af40*/  VIADD R10, R137.reuse, 0x10 ;  /* 0x00000010890a7836 */ /* 0x040fe20000000000 */
[C---:B------:R-:W-:Y:S01]  /*1af50*/  ISETP.GE.AND P5, PT, R137.reuse, UR4, PT ;  /* 0x0000000489007c0c */ /* 0x040fe2000bfa6270 */
[----:B------:R-:W-:Y:S01]  /*1af60*/  VIADD R13, R137, 0x8 ;  /* 0x00000008890d7836 */ /* 0x000fe20000000000 */
[----:B------:R-:W-:Y:S01]  /*1af70*/  ISETP.GE.AND P3, PT, R11, UR4, PT ;  /* 0x000000040b007c0c */ /* 0x000fe2000bf66270 */
[C---:B------:R-:W-:Y:S01]  /*1af80*/  VIADD R12, R137.reuse, 0x18 ;  /* 0x00000018890c7836 */ /* 0x040fe20000000000 */
[----:B------:R-:W-:Y:S01]  /*1af90*/  ISETP.GE.AND P4, PT, R10, UR4, PT ;  /* 0x000000040a007c0c */ /* 0x000fe2000bf86270 */
[C---:B------:R-:W-:Y:S01]  /*1afa0*/  VIADD R21, R137.reuse, 0x20 ;  /* 0x0000002089157836 */ /* 0x040fe20000000000 */
[----:B01----:R-:W-:Y:S01]  /*1afb0*/  SHF.R.S32.HI R3, RZ, 0x1f, R137 ;  /* 0x0000001fff037819 */ /* 0x003fe20000011489 */
[C---:B------:R-:W-:Y:S01]  /*1afc0*/  VIADD R26, R137.reuse, 0x30 ;  /* 0x00000030891a7836 */ /* 0x040fe20000000000 */
[----:B------:R-:W-:Y:S01]  /*1afd0*/  SHF.R.S32.HI R13, RZ, 0x1f, R13 ;  /* 0x0000001fff0d7819 */ /* 0x000fe2000001140d */
[C---:B------:R-:W-:Y:S01]  /*1afe0*/  VIADD R24, R137.reuse, 0x38 ;  /* 0x0000003889187836 */ /* 0x040fe20000000000 */
[----:B------:R-:W-:Y:S01]  /*1aff0*/  ISETP.GE.AND P2, PT, R12, UR4, PT ;  /* 0x000000040c007c0c */ /* 0x000fe2000bf46270 */
[----:B------:R-:W-:-:S02]  /*1b000*/  VIADD R15, R137, 0x28 ;  /* 0x00000028890f7836 */ /* 0x000fc40000000000 */
[CC--:B--2---:R-:W-:Y:S01]  /*1b010*/  @!P5 LEA R4, P0, R137.reuse, R14.reuse, 0x2 ;  /* 0x0000000e8904d211 */ /* 0x0c4fe200078010ff */
[----:B------:R-:W-:Y:S01]  /*1b020*/  VIADD R25, R137, 0x20 ;  /* 0x0000002089197836 */ /* 0x000fe20000000000 */
[----:B------:R-:W-:Y:S01]  /*1b030*/  @!P3 LEA R6, P1, R11, R14, 0x2 ;  /* 0x0000000e0b06b211 */ /* 0x000fe200078210ff */
[C---:B------:R-:W-:Y:S01]  /*1b040*/  VIADD R20, R137.reuse, 0x40 ;  /* 0x0000004089147836 */ /* 0x040fe20000000000 */
[CC--:B----4-:R-:W-:Y:S01]  /*1b050*/  @!P5 LEA.HI.X R5, R137.reuse, R0.reuse, R3, 0x2, P0 ;  /* 0x000000008905d211 */ /* 0x0d0fe200000f1403 */
[----:B------:R-:W-:Y:S01]  /*1b060*/  VIADD R3, R137, 0x28 ;  /* 0x0000002889037836 */ /* 0x000fe20000000000 */
[----:B------:R-:W-:Y:S01]  /*1b070*/  @!P3 LEA.HI.X R7, R11, R0, R13, 0x2, P1 ;  /* 0x000000000b07b211 */ /* 0x000fe200008f140d */
[----:B------:R-:W-:Y:S01]  /*1b080*/  VIADD R11, R137, 0x10 ;  /* 0x00000010890b7836 */ /* 0x000fe20000000000 */
[----:B------:R-:W-:Y:S01]  /*1b090*/  ISETP.GE.AND P0, PT, R21, UR4, PT ;  /* 0x0000000415007c0c */ /* 0x000fe2000bf06270 */
[----:B------:R0:W-:Y:S01]  /*1b0a0*/  @!P5 ST.E.64 desc[UR40][R4.64], R90 ;  /* 0x0000005a0400d985 */ /* 0x0001e2000c101b28 */
[C---:B------:R-:W-:Y:S01]  /*1b0b0*/  @!P4 LEA R8, P5, R10.reuse, R14, 0x2 ;  /* 0x0000000e0a08c211 */ /* 0x040fe200078a10ff */
[----:B------:R-:W-:Y:S01]  /*1b0c0*/  VIADD R13, R137, 0x18 ;  /* 0x00000018890d7836 */ /* 0x000fe20000000000 */
[----:B------:R-:W-:Y:S01]  /*1b0d0*/  SHF.R.S32.HI R11, RZ, 0x1f, R11 ;  /* 0x0000001fff0b7819 */ /* 0x000fe2000001140b */
[----:B------:R1:W-:Y:S01]  /*1b0e0*/  @!P3 ST.E.64 desc[UR40][R6.64], R94 ;  /* 0x0000005e0600b985 */ /* 0x0003e2000c101b28 */
[----:B------:R-:W-:Y:S01]  /*1b0f0*/  ISETP.GE.AND P1, PT, R3, UR4, PT ;  /* 0x0000000403007c0c */ /* 0x000fe2000bf26270 */
[----:B------:R-:W-:Y:S01]  /*1b100*/  VIADD R28, R137, 0x30 ;  /* 0x00000030891c7836 */ /* 0x000fe20000000000 */
[----:B------:R-:W-:-:S02]  /*1b110*/  @!P4 LEA.HI.X R9, R10, R0, R11, 0x2, P5 ;  /* 0x000000000a09c211 */ /* 0x000fc400028f140b */
[----:B------:R-:W-:Y:S02]  /*1b120*/  SHF.R.S32.HI R13, RZ, 0x1f, R13 ;  /* 0x0000001fff0d7819 */ /* 0x000fe4000001140d */
[C---:B------:R-:W-:Y:S01]  /*1b130*/  @!P2 LEA R10, P5, R12.reuse, R14, 0x2 ;  /* 0x0000000e0c0aa211 */ /* 0x040fe200078a10ff */
[----:B------:R2:W-:Y:S01]  /*1b140*/  @!P4 ST.E.64 desc[UR40][R8.64], R98 ;  /* 0x000000620800c985 */ /* 0x0005e2000c101b28 */
[----:B------:R-:W-:Y:S02]  /*1b150*/  SHF.R.S32.HI R25, RZ, 0x1f, R25 ;  /* 0x0000001fff197819 */ /* 0x000fe40000011419 */
[----:B------:R-:W-:Y:S02]  /*1b160*/  @!P2 LEA.HI.X R11, R12, R0, R13, 0x2, P5 ;  /* 0x000000000c0ba211 */ /* 0x000fe400028f140d */
[-C--:B------:R-:W-:Y:S02]  /*1b170*/  @!P0 LEA R12, P4, R21, R14.reuse, 0x2 ;  /* 0x0000000e150c8211 */ /* 0x080fe400078810ff */
[----:B0-----:R-:W-:Y:S01]  /*1b180*/  @!P1 LEA R4, P5, R3, R14, 0x2 ;  /* 0x0000000e03049211 */ /* 0x001fe200078a10ff */
[----:B------:R0:W-:Y:S01]  /*1b190*/  @!P2 ST.E.64 desc[UR40][R10.64], R102 ;  /* 0x000000660a00a985 */ /* 0x0001e2000c101b28 */
[----:B------:R-:W-:-:S02]  /*1b1a0*/  ISETP.GE.AND P2, PT, R26, UR4, PT ;  /* 0x000000041a007c0c */ /* 0x000fc4000bf46270 */
[----:B------:R-:W-:Y:S02]  /*1b1b0*/  SHF.R.S32.HI R15, RZ, 0x1f, R15 ;  /* 0x0000001fff0f7819 */ /* 0x000fe4000001140f */
[----:B------:R-:W-:Y:S02]  /*1b1c0*/  ISETP.GE.AND P3, PT, R24, UR4, PT ;  /* 0x0000000418007c0c */ /* 0x000fe4000bf66270 */
[-C--:B------:R-:W-:Y:S01]  /*1b1d0*/  @!P0 LEA.HI.X R13, R21, R0.reuse, R25, 0x2, P4 ;  /* 0x00000000150d8211 */ /* 0x080fe200020f1419 */
[----:B------:R-:W-:Y:S01]  /*1b1e0*/  VIADD R25, R137, 0x38 ;  /* 0x0000003889197836 */ /* 0x000fe20000000000 */
[----:B------:R-:W-:Y:S01]  /*1b1f0*/  @!P1 LEA.HI.X R5, R3, R0, R15, 0x2, P5 ;  /* 0x0000000003059211 */ /* 0x000fe200028f140f */
[C---:B------:R-:W-:Y:S01]  /*1b200*/  VIADD R15, R137.reuse, 0x48 ;  /* 0x00000048890f7836 */ /* 0x040fe20000000000 */
[----:B------:R-:W-:Y:S01]  /*1b210*/  ISETP.GE.AND P4, PT, R20, UR4, PT ;  /* 0x0000000414007c0c */ /* 0x000fe2000bf86270 */
[----:B------:R3:W-:Y:S01]  /*1b220*/  @!P0 ST.E.64 desc[UR40][R12.64], R32 ;  /* 0x000000200c008985 */ /* 0x0007e2000c101b28 */
[----:B------:R-:W-:Y:S01]  /*1b230*/  VIADD R21, R137, 0x50 ;  /* 0x0000005089157836 */ /* 0x000fe20000000000 */
[----:B-1----:R-:W-:-:S02]  /*1b240*/  @!P2 LEA R6, P5, R26, R14, 0x2 ;  /* 0x0000000e1a06a211 */ /* 0x002fc400078a10ff */
[----:B------:R-:W-:Y:S01]  /*1b250*/  ISETP.GE.AND P0, PT, R15, UR4, PT ;  /* 0x000000040f007c0c */ /* 0x000fe2000bf06270 */
[----:B------:R1:W-:Y:S01]  /*1b260*/  @!P1 ST.E.64 desc[UR40][R4.64], R110 ;  /* 0x0000006e04009985 */ /* 0x0003e2000c101b28 */
[----:B------:R-:W-:Y:S02]  /*1b270*/  SHF.R.S32.HI R28, RZ, 0x1f, R28 ;  /* 0x0000001fff1c7819 */ /* 0x000fe4000001141c */
[----:B--2---:R-:W-:Y:S02]  /*1b280*/  @!P3 LEA R8, P1, R24, R14, 0x2 ;  /* 0x0000000e1808b211 */ /* 0x004fe400078210ff */
[----:B------:R-:W-:Y:S02]  /*1b290*/  SHF.R.S32.HI R25, RZ, 0x1f, R25 ;  /* 0x0000001fff197819 */ /* 0x000fe40000011419 */
[----:B------:R-:W-:Y:S02]  /*1b2a0*/  @!P2 LEA.HI.X R7, R26, R0, R28, 0x2, P5 ;  /* 0x000000001a07a211 */ /* 0x000fe400028f141c */
[----:B------:R-:W-:-:S02]  /*1b2b0*/  ISETP.GE.AND P5, PT, R21, UR4, PT ;  /* 0x0000000415007c0c */ /* 0x000fc4000bfa6270 */
[----:B------:R-:W-:Y:S01]  /*1b2c0*/  @!P3 LEA.HI.X R9, R24, R0, R25, 0x2, P1 ;  /* 0x000000001809b211 */ /* 0x000fe200008f1419 */
[----:B------:R2:W-:Y:S01]  /*1b2d0*/  @!P2 ST.E.64 desc[UR40][R6.64], R114 ;  /* 0x000000720600a985 */ /* 0x0005e2000c101b28 */
[----:B------:R-:W-:Y:S02]  /*1b2e0*/  SHF.R.S32.HI R3, RZ, 0x1f, R20 ;  /* 0x0000001fff037819 */ /* 0x000fe40000011414 */
[C---:B0-----:R-:W-:Y:S01]  /*1b2f0*/  @!P4 LEA R10, P1, R20.reuse, R14, 0x2 ;  /* 0x0000000e140ac211 */ /* 0x041fe200078210ff */
[----:B------:R2:W-:Y:S01]  /*1b300*/  @!P3 ST.E.64 desc[UR40][R8.64], R118 ;  /* 0x000000760800b985 */ /* 0x0005e2000c101b28 */
[----:B---3--:R-:W-:Y:S02]  /*1b310*/  SHF.R.S32.HI R12, RZ, 0x1f, R15 ;  /* 0x0000001fff0c7819 */ /* 0x008fe4000001140f */
[----:B------:R-:W-:Y:S02]  /*1b320*/  @!P4 LEA.HI.X R11, R20, R0, R3, 0x2, P1 ;  /* 0x00000000140bc211 */ /* 0x000fe400008f1403 */
[----:B-1----:R-:W-:-:S02]  /*1b330*/  @!P0 LEA R4, P1, R15, R14, 0x2 ;  /* 0x0000000e0f048211 */ /* 0x002fc400078210ff */
[----:B------:R-:W-:Y:S01]  /*1b340*/  SHF.R.S32.HI R3, RZ, 0x1f, R21 ;  /* 0x0000001fff037819 */ /* 0x000fe20000011415 */
[----:B------:R2:W-:Y:S01]  /*1b350*/  @!P4 ST.E.64 desc[UR40][R10.64], R122 ;  /* 0x0000007a0a00c985 */ /* 0x0005e2000c101b28 */
[----:B------:R-:W-:Y:S02]  /*1b360*/  @!P0 LEA.HI.X R5, R15, R0, R12, 0x2, P1 ;  /* 0x000000000f058211 */ /* 0x000fe400008f140c */
[----:B------:R-:W-:-:S03]  /*1b370*/  @!P5 LEA R12, P1, R21, R14, 0x2 ;  /* 0x0000000e150cd211 */ /* 0x000fc600078210ff */
[----:B------:R2:W-:Y:S01]  /*1b380*/  @!P0 ST.E.64 desc[UR40][R4.64], R126 ;  /* 0x0000007e04008985 */ /* 0x0005e2000c101b28 */
[----:B------:R-:W-:Y:S01]  /*1b390*/  @!P5 LEA.HI.X R13, R21, R0, R3, 0x2, P1 ;  /* 0x00000000150dd211 */ /* 0x000fe200008f1403 */
[----:B------:R-:W-:-:S04]  /*1b3a0*/  VIADD R3, R137, 0x58 ;  /* 0x0000005889037836 */ /* 0x000fc80000000000 */
[----:B------:R2:W-:Y:S01]  /*1b3b0*/  @!P5 ST.E.64 desc[UR40][R12.64], R130 ;  /* 0x000000820c00d985 */ /* 0x0005e2000c101b28 */
[----:B------:R-:W-:-:S13]  /*1b3c0*/  ISETP.GE.AND P0, PT, R3, UR4, PT ;  /* 0x0000000403007c0c */ /* 0x000fda000bf06270 */
[----:B--2---:R-:W-:Y:S05]  /*1b3d0*/  @P0 BRA `(.L_x_10937) ;  /* 0x0000000800ec0947 */ /* 0x004fea0003800000 */
[----:B------:R-:W-:Y:S02]  /*1b3e0*/  LEA R14, P0, R3, R14, 0x2 ;  /* 0x0000000e030e7211 */ /* 0x000fe400078010ff */
[----:B------:R-:W-:-:S04]  /*1b3f0*/  SHF.R.S32.HI R4, RZ, 0x1f, R3 ;  /* 0x0000001fff047819 */ /* 0x000fc80000011403 */
[----:B------:R-:W-:-:S05]  /*1b400*/  LEA.HI.X R15, R3, R0, R4, 0x2, P0 ;  /* 0x00000000030f7211 */ /* 0x000fca00000f1404 */
[----:B------:R0:W-:Y:S01]  /*1b410*/  ST.E.64 desc[UR40][R14.64], R134 ;  /* 0x000000860e007985 */ /* 0x0001e2000c101b28 */
[----:B------:R-:W-:Y:S05]  /*1b420*/  BRA `(.L_x_10937) ;  /* 0x0000000800d87947 */ /* 0x000fea0003800000 */
.L_x_10930:
[----:B------:R-:W2:Y:S01]  /*1b430*/  LDL R0, [R1+0x58] ;  /* 0x0000580001007983 */ /* 0x000ea20000100800 */
[----:B------:R-:W-:Y:S01]  /*1b440*/  ULDC.64 UR4, c[0x0][0xc08] ;  /* 0x0003020000047ab9 */ /* 0x000fe20000000a00 */
[----:B------:R-:W2:Y:S01]  /*1b450*/  LDC.64 R4, c[0x0][0xc00] ;  /* 0x00030000ff047b82 */ /* 0x000ea20000000a00 */
[----:B------:R-:W-:Y:S01]  /*1b460*/  ISETP.NE.U32.AND P0, PT, RZ, UR4, PT ;  /* 0x00000004ff007c0c */ /* 0x000fe2000bf05070 */
[----:B------:R-:W3:Y:S01]  /*1b470*/  LDL R8, [R1+0x54] ;  /* 0x0000540001087983 */ /* 0x000ee20000100800 */
[----:B------:R-:W-:Y:S02]  /*1b480*/  IMAD.MOV.U32 R3, RZ, RZ, RZ ;  /* 0x000000ffff037224 */ /* 0x000fe400078e00ff */
[----:B------:R-:W-:Y:S01]  /*1b490*/  ISETP.NE.AND.EX P1, PT, RZ, UR5, PT, P0 ;  /* 0x00000005ff007c0c */ /* 0x000fe2000bf25300 */
[----:B------:R-:W-:Y:S02]  /*1b4a0*/  ULDC.64 UR4, c[0x0][0xc00] ;  /* 0x0003000000047ab9 */ /* 0x000fe40000000a00 */
[----:B------:R-:W-:-:S04]  /*1b4b0*/  ISETP.NE.U32.AND P0, PT, RZ, UR4, PT ;  /* 0x00000004ff007c0c */ /* 0x000fc8000bf05070 */
[----:B------:R-:W-:-:S06]  /*1b4c0*/  ISETP.NE.AND.EX P0, PT, RZ, UR5, PT, P0 ;  /* 0x00000005ff007c0c */ /* 0x000fcc000bf05300 */
[----:B------:R-:W4:Y:S01]  /*1b4d0*/  @P1 LDC.64 R6, c[0x0][0xc08] ;  /* 0x00030200ff061b82 */ /* 0x000f220000000a00 */
[----:B------:R-:W-:Y:S02]  /*1b4e0*/  ULDC UR4, c[0x0][0xa88] ;  /* 0x0002a20000047ab9 */ /* 0x000fe40000000800 */
[----:B------:R-:W-:Y:S01]  /*1b4f0*/  IMAD.U32 R10, RZ, RZ, UR4 ;  /* 0x00000004ff0a7e24 */ /* 0x000fe2000f8e00ff */
[----:B------:R-:W0:Y:S01]  /*1b500*/  S2R R9, SR_TID.X ;  /* 0x0000000000097919 */ /* 0x000e220000002100 */
[----:B--2---:R-:W-:-:S04]  /*1b510*/  IMAD.WIDE R4, R0, 0x4, R4 ;  /* 0x0000000400047825 */ /* 0x004fc800078e0204 */
[----:B----4-:R-:W-:Y:S01]  /*1b520*/  @P1 IMAD.WIDE R6, R0, 0x4, R6 ;  /* 0x0000000400061825 */ /* 0x010fe200078e0206 */
[----:B------:R2:W5:Y:S04]  /*1b530*/  @P0 LDG.E R3, desc[UR40][R4.64] ;  /* 0x0000002804030981 */ /* 0x000568000c1e1900 */
[----:B------:R2:W5:Y:S01]  /*1b540*/  @P1 LDG.E R10, desc[UR40][R6.64] ;  /* 0x00000028060a1981 */ /* 0x000562000c1e1900 */
[----:B---3--:R-:W-:Y:S01]  /*1b550*/  ISETP.NE.AND P2, PT, R8, RZ, PT ;  /* 0x000000ff0800720c */ /* 0x008fe20003f45270 */
[----:B0-----:R-:W-:Y:S01]  /*1b560*/  VIADD R30, R9, 0xffffff80 ;  /* 0xffffff80091e7836 */ /* 0x001fe20000000000 */
[----:B------:R-:W-:-:S04]  /*1b570*/  SHF.R.S32.HI R28, RZ, 0x1f, R0 ;  /* 0x0000001fff1c7819 */ /* 0x000fc80000011400 */
[----:B------:R-:W-:-:S07]  /*1b580*/  ISETP.GT.AND P3, PT, R30, 0xbf, PT ;  /* 0x000000bf1e00780c */ /* 0x000fce0003f64270 */
[----:B------:R-:W0:Y:S02]  /*1b590*/  @!P2 LDC R8, c[0x0][0xad4] ;  /* 0x0002b500ff08ab82 */ /* 0x000e240000000800 */
[----:B0-----:R2:W-:Y:S01]  /*1b5a0*/  @!P2 STL [R1+0x54], R8 ;  /* 0x000054080100a387 */ /* 0x0015e20000100800 */
[----:B------:R-:W-:Y:S01]  /*1b5b0*/  ISETP.GT.AND P2, PT, R8, 0x1, PT ;  /* 0x000000010800780c */ /* 0x000fe20003f44270 */
[----:B------:R-:W-:-:S12]  /*1b5c0*/  @P1 BRA `(.L_x_10942) ;  /* 0x0000000000101947 */ /* 0x000fd80003800000 */
[----:B------:R-:W-:Y:S05]  /*1b5d0*/  @!P0 BRA `(.L_x_10942) ;  /* 0x00000000000c8947 */ /* 0x000fea0003800000 */
[----:B--2---:R-:W2:Y:S04]  /*1b5e0*/  LDG.E R7, desc[UR40][R4.64] ;  /* 0x0000002804077981 */ /* 0x004ea8000c1e1900 */
[----:B-----5:R-:W2:Y:S02]  /*1b5f0*/  LDG.E R10, desc[UR40][R4.64+0x4] ;  /* 0x00000428040a7981 */ /* 0x020ea4000c1e1900 */
[----:B--2---:R-:W-:-:S07]  /*1b600*/  IMAD.IADD R10, R10, 0x1, -R7 ;  /* 0x000000010a0a7824 */ /* 0x004fce00078e0a07 */
.L_x_10942:
[----:B------:R-:W-:Y:S01]  /*1b610*/  BSSY B1, `(.L_x_10943) ;  /* 0x0000038000017945 */ /* 0x000fe20003800000 */
[----:B------:R-:W-:Y:S02]  /*1b620*/  SEL R29, R0, RZ, !P0 ;  /* 0x000000ff001d7207 */ /* 0x000fe40004000000 */
[----:B------:R-:W-:Y:S02]  /*1b630*/  SEL R28, R28, RZ, !P0 ;  /* 0x000000ff1c1c7207 */ /* 0x000fe40004000000 */
[----:B-----5:R-:W-:Y:S01]  /*1b640*/  SHF.R.S32.HI R26, RZ, 0x1f, R3 ;  /* 0x0000001fff1a7819 */ /* 0x020fe20000011403 */
[----:B------:R-:W-:Y:S06]  /*1b650*/  @P3 BRA `(.L_x_10944) ;  /* 0x0000000000cc3947 */ /* 0x000fec0003800000 */
[----:B--2---:R-:W2:Y:S01]  /*1b660*/  LDL R4, [R1+0x1c] ;  /* 0x00001c0001047983 */ /* 0x004ea20000100800 */
        /* <DEDUP_REMOVED lines=12> */
[----:B------:R-:W-:-:S04]  /*1b730*/  SEL R24, R24, 0x978, P0 ;  /* 0x0000097818187807 */ /* 0x000fc80000000000 */
[----:B------:R-:W4:Y:S08]  /*1b740*/  LDC.64 R14, c[0x0][R24+0x220] ;  /* 0x00008800180e7b82 */ /* 0x000f300000000a00 */
[----:B------:R-:W2:Y:S08]  /*1b750*/  LDC.64 R12, c[0x0][R24+0x218] ;  /* 0x00008600180c7b82 */ /* 0x000eb00000000a00 */
[----:B------:R-:W5:Y:S08]  /*1b760*/  LDC.64 R8, c[0x0][R24+0x228] ;  /* 0x00008a0018087b82 */ /* 0x000f700000000a00 */
[----:B------:R-:W1:Y:S08]  /*1b770*/  LDC.64 R6, c[0x0][R24+0x210] ;  /* 0x0000840018067b82 */ /* 0x000e700000000a00 */
[----:B------:R-:W5:Y:S08]  /*1b780*/  @P1 LDC R0, c[0x0][0xbec] ;  /* 0x0002fb00ff001b82 */ /* 0x000f700000000800 */
[----:B------:R-:W1:Y:S01]  /*1b790*/  @P1 LDC R35, c[0x0][0xbf0] ;  /* 0x0002fc00ff231b82 */ /* 0x000e620000000800 */
[----:B----4-:R-:W-:-:S07]  /*1b7a0*/  IMAD R11, R15, R29, RZ ;  /* 0x0000001d0f0b7224 */ /* 0x010fce00078e02ff */
[----:B0-----:R-:W0:Y:S01]  /*1b7b0*/  @!P0 LDC R4, c[0x0][0xb50] ;  /* 0x0002d400ff048b82 */ /* 0x001e220000000800 */
[----:B------:R-:W-:Y:S02]  /*1b7c0*/  IMAD R15, R14, R28, R11 ;  /* 0x0000001c0e0f7224 */ /* 0x000fe400078e020b */
[----:B-----5:R-:W-:-:S05]  /*1b7d0*/  @P1 IMAD.HI.U32 R0, R31, R0, RZ ;  /* 0x000000001f001227 */ /* 0x020fca00078e00ff */
[----:B------:R-:W4:Y:S01]  /*1b7e0*/  @!P0 LDC R5, c[0x0][0xb54] ;  /* 0x0002d500ff058b82 */ /* 0x000f220000000800 */
[----:B-1----:R-:W-:-:S05]  /*1b7f0*/  @P1 SHF.R.U32.HI R25, RZ, R35, R0 ;  /* 0x00000023ff191219 */ /* 0x002fca0000011600 */
[----:B------:R-:W-:Y:S02]  /*1b800*/  IMAD.MOV R0, RZ, RZ, -R25 ;  /* 0x000000ffff007224 */ /* 0x000fe400078e0a19 */
[-C--:B--2---:R-:W-:Y:S02]  /*1b810*/  IMAD R27, R13, R20.reuse, RZ ;  /* 0x000000140d1b7224 */ /* 0x084fe400078e02ff */
[----:B------:R-:W-:Y:S01]  /*1b820*/  IMAD.WIDE.U32 R12, R12, R20, RZ ;  /* 0x000000140c0c7225 */ /* 0x000fe200078e00ff */
[----:B---3--:R-:W-:-:S03]  /*1b830*/  SEL R11, R32, RZ, P0 ;  /* 0x000000ff200b7207 */ /* 0x008fc60000000000 */
[----:B------:R-:W-:-:S04]  /*1b840*/  IMAD.WIDE.U32 R20, R14, R29, RZ ;  /* 0x0000001d0e147225 */ /* 0x000fc800078e00ff */
[----:B------:R-:W-:Y:S01]  /*1b850*/  IMAD.IADD R27, R13, 0x1, R27 ;  /* 0x000000010d1b7824 */ /* 0x000fe200078e021b */
[----:B------:R-:W-:Y:S01]  /*1b860*/  IADD3 R12, P1, P3, R20, R12, R3 ;  /* 0x0000000c140c7210 */ /* 0x000fe20007b3e003 */
        /* <DEDUP_REMOVED lines=9> */
[----:B------:R-:W-:Y:S01]  /*1b900*/  IMAD R0, R7, R11, RZ ;  /* 0x0000000b07007224 */ /* 0x000fe200078e02ff */
[----:B------:R-:W-:-:S05]  /*1b910*/  SHF.R.S32.HI R13, RZ, 0x1f, R11 ;  /* 0x0000001fff0d7819 */ /* 0x000fca000001140b */
[C---:B------:R-:W-:Y:S02]  /*1b920*/  IMAD R13, R6.reuse, R13, R0 ;  /* 0x0000000d060d7224 */ /* 0x040fe400078e0200 */
[----:B------:R-:W-:-:S04]  /*1b930*/  IMAD.WIDE.U32 R6, R6, R11, R8 ;  /* 0x0000000b06067225 */ /* 0x000fc800078e0008 */
[----:B------:R-:W-:Y:S01]  /*1b940*/  IMAD.IADD R0, R7, 0x1, R13 ;  /* 0x0000000107007824 */ /* 0x000fe200078e020d */
[----:B0-----:R-:W-:Y:S01]  /*1b950*/  LEA R4, P0, R6, R4, 0x2 ;  /* 0x0000000406047211 */ /* 0x001fe200078010ff */
[----:B------:R-:W-:-:S03]  /*1b960*/  IMAD.MOV.U32 R7, RZ, RZ, -0x800000 ;  /* 0xff800000ff077424 */ /* 0x000fc600078e00ff */
[----:B----4-:R-:W-:-:S05]  /*1b970*/  LEA.HI.X R5, R6, R5, R0, 0x2, P0 ;  /* 0x0000000506057211 */ /* 0x010fca00000f1400 */
[----:B------:R0:W-:Y:S04]  /*1b980*/  STG.E desc[UR40][R4.64], R7 ;  /* 0x0000000704007986 */ /* 0x0001e8000c101928 */
.L_x_10944:
[----:B------:R-:W-:Y:S05]  /*1b990*/  BSYNC B1 ;  /* 0x0000000000017941 */ /* 0x000fea0003800000 */
.L_x_10943:
[----:B------:R-:W-:Y:S05]  /*1b9a0*/  @P2 BRA `(.L_x_10937) ;  /* 0x0000000400782947 */ /* 0x000fea0003800000 */
[----:B------:R-:W3:Y:S01]  /*1b9b0*/  LDL.LU R12, [R1+0x50] ;  /* 0x00005000010c7983 */ /* 0x000ee20000300800 */
[----:B------:R-:W4:Y:S01]  /*1b9c0*/  LDC R21, c[0x0][0xbe8] ;  /* 0x0002fa00ff157b82 */ /* 0x000f220000000800 */
[----:B0-2---:R-:W-:Y:S01]  /*1b9d0*/  SHF.R.S32.HI R5, RZ, 0x1f, R30 ;  /* 0x0000001fff057819 */ /* 0x005fe2000001141e */
[----:B------:R-:W-:Y:S01]  /*1b9e0*/  ULDC.64 UR4, c[0x0][0xaa0] ;  /* 0x0002a80000047ab9 */ /* 0x000fe20000000a00 */
[----:B------:R-:W2:Y:S01]  /*1b9f0*/  LDL R27, [R1+0x1c] ;  /* 0x00001c00011b7983 */ /* 0x000ea20000100800 */
        /* <DEDUP_REMOVED lines=13> */
[----:B----4-:R-:W-:-:S13]  /*1bad0*/  ISETP.NE.AND P0, PT, R21, 0x1, PT ;  /* 0x000000011500780c */ /* 0x010fda0003f05270 */
[----:B------:R-:W0:Y:S08]  /*1bae0*/  @P0 LDC R8, c[0x0][0xbec] ;  /* 0x0002fb00ff080b82 */ /* 0x000e300000000800 */
[----:B------:R-:W4:Y:S01]  /*1baf0*/  @P0 LDC R11, c[0x0][0xbf0] ;  /* 0x0002fc00ff0b0b82 */ /* 0x000f220000000800 */
[----:B---3--:R-:W-:-:S04]  /*1bb00*/  IMAD.WIDE.U32 R4, R12, UR4, R4 ;  /* 0x000000040c047c25 */ /* 0x008fc8000f8e0004 */
[----:B--2---:R-:W-:Y:S02]  /*1bb10*/  IMAD.IADD R9, R27, 0x1, R0 ;  /* 0x000000011b097824 */ /* 0x004fe400078e0200 */
[----:B------:R-:W-:Y:S01]  /*1bb20*/  IMAD R5, R12, UR5, R5 ;  /* 0x000000050c057c24 */ /* 0x000fe2000f8e0205 */
[----:B------:R-:W-:Y:S01]  /*1bb30*/  ULDC.64 UR4, c[0x0][0xae0] ;  /* 0x0002b80000047ab9 */ /* 0x000fe20000000a00 */
[----:B0-----:R-:W-:-:S04]  /*1bb40*/  @P0 IMAD.HI.U32 R0, R9, R8, RZ ;  /* 0x0000000809000227 */ /* 0x001fc800078e00ff */
[----:B------:R-:W-:Y:S01]  /*1bb50*/  IMAD.MOV.U32 R3, RZ, RZ, R9 ;  /* 0x000000ffff037224 */ /* 0x000fe200078e0009 */
[----:B----4-:R-:W-:Y:S01]  /*1bb60*/  @P0 SHF.R.U32.HI R3, RZ, R11, R0 ;  /* 0x0000000bff030219 */ /* 0x010fe20000011600 */
        /* <DEDUP_REMOVED lines=27> */
.L_x_11175:
[----:B------:R-:W-:Y:S01]  /*1bd20*/  IMAD R21, R10, R21, RZ ;  /* 0x000000150a157224 */ /* 0x000fe200078e02ff */
[----:B------:R-:W-:Y:S01]  /*1bd30*/  BSSY B1, `(.L_x_10946) ;  /* 0x0000011000017945 */ /* 0x000fe20003800000 */
[----:B------:R-:W-:-:S05]  /*1bd40*/  IMAD.IADD R6, R25, 0x1, R27 ;  /* 0x0000000119067824 */ /* 0x000fca00078e021b */
        /* <DEDUP_REMOVED lines=15> */
.L_x_10947:
[----:B------:R-:W-:Y:S05]  /*1be40*/  BSYNC B1 ;  /* 0x0000000000017941 */ /* 0x000fea0003800000 */
.L_x_10946:
[----:B------:R-:W-:-:S03]  /*1be50*/  UMOV UR4, 0xffffffff ;  /* 0xffffffff00047882 */ /* 0x000fc60000000000 */
[----:B------:R-:W-:Y:S05]  /*1be60*/  BRA.DIV UR4, `(.L_x_10948) ;  /* 0x0000009e04807947 */ /* 0x000fea000b800000 */
[----:B--2---:R2:W0:Y:S04]  /*1be70*/  SHFL.IDX PT, R3, R4, 0x1, 0x1c1f ;  /* 0x003c1f0004037f89 */ /* 0x00442800000e0000 */
[----:B---3--:R2:W3:Y:S02]  /*1be80*/  SHFL.IDX PT, R14, R0, 0x1, 0x1c1f ;  /* 0x003c1f00000e7f89 */ /* 0x0084e400000e0000 */
.L_x_11179:
[----:B0-2---:R-:W-:-:S05]  /*1be90*/  VIADD R0, R6, 0x60 ;  /* 0x0000006006007836 */ /* 0x005fca0000000000 */
[----:B------:R-:W-:-:S13]  /*1bea0*/  ISETP.GE.AND P0, PT, R0, R21, PT ;  /* 0x000000150000720c */ /* 0x000fda0003f06270 */
[----:B------:R-:W-:Y:S05]  /*1beb0*/  @P0 BRA `(.L_x_10937) ;  /* 0x0000000000340947 */ /* 0x000fea0003800000 */
[----:B------:R-:W-:Y:S02]  /*1bec0*/  ULDC UR4, c[0x0][0xac8] ;  /* 0x0002b20000047ab9 */ /* 0x000fe40000000800 */
[----:B------:R-:W-:Y:S02]  /*1bed0*/  ISETP.GE.AND P2, PT, R9, UR4, PT ;  /* 0x0000000409007c0c */ /* 0x000fe4000bf46270 */
[----:B------:R-:W-:Y:S02]  /*1bee0*/  ISETP.GE.AND P3, PT, R7, UR4, PT ;  /* 0x0000000407007c0c */ /* 0x000fe4000bf66270 */
[----:B------:R-:W-:-:S09]  /*1bef0*/  ISETP.GE.AND P4, PT, R20, UR4, PT ;  /* 0x0000000414007c0c */ /* 0x000fd2000bf86270 */
[----:B------:R-:W-:Y:S02]  /*1bf00*/  @!P2 IMAD.MOV.U32 R15, RZ, RZ, R3 ;  /* 0x000000ffff0fa224 */ /* 0x000fe400078e0003 */
[-C--:B---3--:R-:W-:Y:S02]  /*1bf10*/  @!P3 LEA R6, P0, R7, R14.reuse, 0x1 ;  /* 0x0000000e0706b211 */ /* 0x088fe400078008ff */
[C---:B----4-:R-:W-:Y:S01]  /*1bf20*/  @!P4 LEA R10, P1, R20.reuse, R14, 0x1 ;  /* 0x0000000e140ac211 */ /* 0x050fe200078208ff */
[----:B------:R-:W-:Y:S01]  /*1bf30*/  @!P2 IMAD.WIDE R4, R9, 0x2, R14 ;  /* 0x000000020904a825 */ /* 0x000fe200078e020e */
[-C--:B------:R-:W-:Y:S02]  /*1bf40*/  @!P3 LEA.HI.X R7, R7, R3.reuse, R8, 0x1, P0 ;  /* 0x000000030707b211 */ /* 0x080fe400000f0c08 */
[----:B------:R-:W-:Y:S02]  /*1bf50*/  @!P4 LEA.HI.X R11, R20, R3, R24, 0x1, P1 ;  /* 0x00000003140bc211 */ /* 0x000fe400008f0c18 */
[----:B------:R0:W-:Y:S04]  /*1bf60*/  @!P2 ST.E.128 desc[UR40][R4.64], RZ ;  /* 0x000000ff0400a985 */ /* 0x0001e8000c101d28 */
[----:B------:R0:W-:Y:S04]  /*1bf70*/  @!P3 ST.E.128 desc[UR40][R6.64], RZ ;  /* 0x000000ff0600b985 */ /* 0x0001e8000c101d28 */
[----:B------:R0:W-:Y:S02]  /*1bf80*/  @!P4 ST.E.128 desc[UR40][R10.64], RZ ;  /* 0x000000ff0a00c985 */ /* 0x0001e4000c101d28 */
.L_x_10937:
[----:B------:R-:W-:Y:S05]  /*1bf90*/  BSYNC B0 ;  /* 0x0000000000007941 */ /* 0x000fea0003800000 */
.L_x_10929:
[----:B------:R-:W-:Y:S02]  /*1bfa0*/  ULDC UR4, c[0x0][0xc3c] ;  /* 0x00030f0000047ab9 */ /* 0x000fe40000000800 */
[----:B-1----:R-:W-:-:S13]  /*1bfb0*/  ISETP.GE.AND P0, PT, R75, UR4, PT ;  /* 0x000000044b007c0c */ /* 0x002fda000bf06270 */
[----:B------:R-:W-:Y:S05]  /*1bfc0*/  @!P0 BRA `(.L_x_10949) ;  /* 0xfffffe5000ec8947 */ /* 0x000fea000383ffff */
[----:B------:R-:W-:Y:S05]  /*1bfd0*/  BRA `(.L_x_10733) ;  /* 0x0000008c00d07947 */ /* 0x000fea0003800000 */
.L_x_10731:
[----:B------:R-:W-:-:S08]  /*1bfe0*/  NOP ;  /* 0x0000000000007918 */ /* 0x000fd00000000000 */
[----:B------:R-:W0:-:S00]  /*1bff0*/  USETMAXREG.DEALLOC.CTAPOOL 0x20 ;  /* 0x00000020000079c8 */ /* 0x000e0000080e0500 */
        /* <DEDUP_REMOVED lines=14> */
.L_x_10950:
        /* <DEDUP_REMOVED lines=44> */
.L_x_10954:
        /* <DEDUP_REMOVED lines=37> */
.L_x_10952:
        /* <DEDUP_REMOVED lines=13> */
.L_x_10955:
        /* <DEDUP_REMOVED lines=62> */
.L_x_10956:
        /* <DEDUP_REMOVED lines=62> */
.L_x_10957:
[----:B------:R-:W-:-:S05]  /*1ce80*/  LOP3.LUT R2, RZ, R2, RZ, 0x33, !PT ;  /* 0x00000002ff027212 */ /* 0x000fca00078e33ff */
[----:B------:R-:W-:Y:S01]  /*1ce90*/  IMAD.IADD R25, R25, 0x1, R2 ;  /* 0x0000000119197824 */ /* 0x000fe200078e0202 */
[----:B------:R-:W-:Y:S06]  /*1cea0*/  BRA `(.L_x_10958) ;  /* 0x00000000000c7947 */ /* 0x000fec0003800000 */
.L_x_10953:
[----:B------:R-:W-:Y:S02]  /*1ceb0*/  IMAD.MOV.U32 R25, RZ, RZ, RZ ;  /* 0x000000ffff197224 */ /* 0x000fe400078e00ff */
[----:B------:R-:W-:Y:S02]  /*1cec0*/  IMAD.U32 R24, RZ, RZ, UR6 ;  /* 0x00000006ff187e24 */ /* 0x000fe4000f8e00ff */
[----:B------:R-:W-:-:S07]  /*1ced0*/  IMAD.MOV.U32 R26, RZ, RZ, RZ ;  /* 0x000000ffff1a7224 */ /* 0x000fce00078e00ff */
.L_x_10958:
[----:B------:R-:W-:-:S13]  /*1cee0*/  ISETP.NE.AND P0, PT, R0, RZ, PT ;  /* 0x000000ff0000720c */ /* 0x000fda0003f05270 */
[----:B------:R-:W0:Y:S01]  /*1cef0*/  @!P0 S2R R3, SR_CgaCtaId ;  /* 0x0000000000038919 */ /* 0x000e220000008800 */
[----:B------:R-:W-:-:S04]  /*1cf00*/  @!P0 MOV R0, 0x400 ;  /* 0x0000040000008802 */ /* 0x000fc80000000f00 */
[----:B0-----:R-:W-:-:S05]  /*1cf10*/  @!P0 LEA R0, R3, R0, 0x18 ;  /* 0x0000000003008211 */ /* 0x001fca00078ec0ff */
[----:B------:R1:W-:Y:S01]  /*1cf20*/  @!P0 STS.128 [R0+0x2d8d0], R24 ;  /* 0x02d8d01800008388 */ /* 0x0003e20000000c00 */
[----:B------:R-:W-:Y:S06]  /*1cf30*/  BAR.ARV 0x5, 0x200 ;  /* 0x0148000000007b1d */ /* 0x000fec0000002000 */
.L_x_10951:
        /* <DEDUP_REMOVED lines=9> */
[----:B------:R-:W-:Y:S01]  /*1cfd0*/  LOP3.LUT R18, R18, 0xfffffffd, RZ, 0xc0, !PT ;  /* 0xfffffffd12127812 */ /* 0x000fe200078ec0ff */
[----:B------:R-:W-:Y:S01]  /*1cfe0*/  BSSY B8, `(.L_x_10959) ;  /* 0x00007bc000087945 */ /* 0x000fe20003800000 */
[----:B------:R-:W-:Y:S01]  /*1cff0*/  IMAD.MOV.U32 R29, RZ, RZ, RZ ;  /* 0x000000ffff1d7224 */ /* 0x000fe200078e00ff */
[----:B------:R-:W-:Y:S01]  /*1d000*/  ULDC.64 UR42, c[0x0][0x198] ;  /* 0x00006600002a7ab9 */ /* 0x000fe20000000a00 */
[----:B------:R-:W-:Y:S01]  /*1d010*/  IMAD.MOV.U32 R19, RZ, RZ, RZ ;  /* 0x000000ffff137224 */ /* 0x000fe200078e00ff */
[----:B------:R-:W-:Y:S01]  /*1d020*/  ULOP3.LUT UR38, UR36, 0x2, URZ, 0xfc, !UPT ;  /* 0x0000000224267892 */ /* 0x000fe2000f8efc3f */
[----:B------:R-:W-:Y:S01]  /*1d030*/  IMAD.MOV.U32 R28, RZ, RZ, 0x1 ;  /* 0x00000001ff1c7424 */ /* 0x000fe200078e00ff */
[----:B------:R-:W-:Y:S01]  /*1d040*/  ULDC UR37, c[0x0][0xc] ;  /* 0x0000030000257ab9 */ /* 0x000fe20000000800 */
[----:B--2---:R-:W-:-:S06]  /*1d050*/  ULEA UR4, UR5, UR4, 0x18 ;  /* 0x0000000405047291 */ /* 0x004fcc000f8ec03f */
[----:B------:R-:W-:Y:S01]  /*1d060*/  IMAD.U32 R16, RZ, RZ, UR4 ;  /* 0x00000004ff107e24 */ /* 0x000fe2000f8e00ff */
[C---:B0-----:R-:W-:Y:S01]  /*1d070*/  LOP3.LUT R5, R6.reuse, 0x7f, RZ, 0xc0, !PT ;  /* 0x0000007f06057812 */ /* 0x041fe200078ec0ff */
[----:B-1----:R-:W-:-:S03]  /*1d080*/  IMAD.SHL.U32 R0, R6, 0x8, RZ ;  /* 0x0000000806007824 */ /* 0x002fc600078e00ff */
[C---:B------:R-:W-:Y:S01]  /*1d090*/  ISETP.NE.AND P1, PT, R5.reuse, RZ, PT ;  /* 0x000000ff0500720c */ /* 0x040fe20003f25270 */
[----:B------:R-:W-:Y:S01]  /*1d0a0*/  IMAD.SHL.U32 R4, R5, 0x8, RZ ;  /* 0x0000000805047824 */ /* 0x000fe200078e00ff */
[C---:B------:R-:W-:Y:S02]  /*1d0b0*/  LOP3.LUT R3, R0.reuse, 0x20, RZ, 0xc0, !PT ;  /* 0x0000002000037812 */ /* 0x040fe400078ec0ff */
[----:B------:R-:W-:Y:S02]  /*1d0c0*/  LOP3.LUT R2, R0, 0xd8, RZ, 0xc0, !PT ;  /* 0x000000d800027812 */ /* 0x000fe400078ec0ff */
[----:B------:R-:W-:Y:S02]  /*1d0d0*/  LOP3.LUT R3, R3, 0x300, R4, 0xf8, !PT ;  /* 0x0000030003037812 */ /* 0x000fe400078ef804 */
[----:B------:R-:W-:Y:S02]  /*1d0e0*/  LOP3.LUT R2, R2, 0x18, R6, 0x78, !PT ;  /* 0x0000001802027812 */ /* 0x000fe400078e7806 */
[----:B------:R-:W-:-:S02]  /*1d0f0*/  SHF.R.U32.HI R4, RZ, 0x2, R5 ;  /* 0x00000002ff047819 */ /* 0x000fc40000011605 */
[----:B------:R-:W-:Y:S02]  /*1d100*/  LOP3.LUT R3, R3, R2, RZ, 0xfc, !PT ;  /* 0x0000000203037212 */ /* 0x000fe400078efcff */
[----:B------:R-:W-:Y:S02]  /*1d110*/  LOP3.LUT P0, R2, R6, 0x1f, RZ, 0xc0, !PT ;  /* 0x0000001f06027812 */ /* 0x000fe4000780c0ff */
[----:B------:R-:W-:Y:S01]  /*1d120*/  @P1 LOP3.LUT R18, R18, 0x2, RZ, 0xfc, !PT ;  /* 0x0000000212121812 */ /* 0x000fe200078efcff */
[----:B------:R-:W-:Y:S01]  /*1d130*/  IMAD R3, R3, 0x2, R16 ;  /* 0x0000000203037824 */ /* 0x000fe200078e0210 */
[----:B------:R-:W-:Y:S01]  /*1d140*/  LOP3.LUT R0, R0, 0x18, RZ, 0xc0, !PT ;  /* 0x0000001800007812 */ /* 0x000fe200078ec0ff */
[----:B------:R0:W-:Y:S01]  /*1d150*/  STL [R1+0x8], R2 ;  /* 0x0000080201007387 */ /* 0x0001e20000100800 */
[----:B------:R-:W-:-:S03]  /*1d160*/  LOP3.LUT R18, R18, 0xfffffffe, RZ, 0xc0, !PT ;  /* 0xfffffffe12127812 */ /* 0x000fc600078ec0ff */
[----:B------:R1:W-:Y:S04]  /*1d170*/  STL [R1+0x2c], RZ ;  /* 0x00002cff01007387 */ /* 0x0003e80000100800 */
[----:B------:R-:W-:Y:S01]  /*1d180*/  @P0 LOP3.LUT R18, R18, 0x1, RZ, 0xfc, !PT ;  /* 0x0000000112120812 */ /* 0x000fe200078efcff */
[----:B0-----:R-:W-:Y:S01]  /*1d190*/  IMAD.SHL.U32 R2, R6, 0x20, RZ ;  /* 0x0000002006027824 */ /* 0x001fe200078e00ff */
[----:B------:R-:W-:Y:S01]  /*1d1a0*/  ISETP.NE.OR P0, PT, R5, RZ, !P0 ;  /* 0x000000ff0500720c */ /* 0x000fe20004705670 */
[----:B------:R-:W-:Y:S01]  /*1d1b0*/  IMAD.MOV.U32 R6, RZ, RZ, 0x1 ;  /* 0x00000001ff067424 */ /* 0x000fe200078e00ff */
[----:B------:R-:W-:Y:S02]  /*1d1c0*/  LOP3.LUT R18, R18, 0xfffffff7, RZ, 0xc0, !PT ;  /* 0xfffffff712127812 */ /* 0x000fe400078ec0ff */
[----:B------:R-:W-:-:S02]  /*1d1d0*/  LOP3.LUT R2, R4, 0x60, R2, 0xf8, !PT ;  /* 0x0000006004027812 */ /* 0x000fc400078ef802 */
[----:B------:R1:W-:Y:S01]  /*1d1e0*/  STL [R1], R6 ;  /* 0x0000000601007387 */ /* 0x0003e20000100800 */
[C---:B------:R-:W-:Y:S02]  /*1d1f0*/  LOP3.LUT R2, R0.reuse, 0x20, RZ, 0xfc, !PT ;  /* 0x0000002000027812 */ /* 0x040fe400078efcff */
[----:B------:R-:W-:Y:S01]  /*1d200*/  LOP3.LUT R0, R0, 0x40, RZ, 0xfc, !PT ;  /* 0x0000004000007812 */ /* 0x000fe200078efcff */
[----:B------:R1:W-:Y:S03]  /*1d210*/  STL [R1+0x10], R3 ;  /* 0x0000100301007387 */ /* 0x0003e60000100800 */
[----:B------:R-:W-:-:S07]  /*1d220*/  @P0 LOP3.LUT R18, R18, 0x8, RZ, 0xfc, !PT ;  /* 0x0000000812120812 */ /* 0x000fce00078efcff */
.L_x_11127:
[----:B0-----:R-:W0:Y:S01]  /*1d230*/  LDC.64 R10, c[0x0][0xa00] ;  /* 0x00028000ff0a7b82 */ /* 0x001e220000000a00 */
[----:B------:R-:W-:Y:S05]  /*1d240*/  YIELD ;  /* 0x0000000000007946 */ /* 0x000fea0003800000 */
[----:B------:R-:W-:Y:S01]  /*1d250*/  ULDC.64 UR4, c[0x0][0xa28] ;  /* 0x00028a0000047ab9 */ /* 0x000fe20000000a00 */
[----:B------:R-:W-:Y:S01]  /*1d260*/  IMAD.MOV.U32 R0, RZ, RZ, RZ ;  /* 0x000000ffff007224 */ /* 0x000fe200078e00ff */
[----:B------:R-:W-:Y:S01]  /*1d270*/  ISETP.NE.U32.AND P0, PT, RZ, UR4, PT ;  /* 0x00000004ff007c0c */ /* 0x000fe2000bf05070 */
[----:B------:R-:W-:Y:S01]  /*1d280*/  ULDC.64 UR8, c[0x0][0xa18] ;  /* 0x0002860000087ab9 */ /* 0x000fe20000000a00 */
[----:B-1----:R-:W-:Y:S01]  /*1d290*/  CS2R R6, SRZ ;  /* 0x0000000000067805 */ /* 0x002fe2000001ff00 */
[----:B--2---:R-:W1:Y:S01]  /*1d2a0*/  LDC.64 R4, c[0x0][0xa08] ;  /* 0x00028200ff047b82 */ /* 0x004e620000000a00 */
[----:B------:R-:W-:Y:S01]  /*1d2b0*/  ISETP.NE.AND.EX P0, PT, RZ, UR5, PT, P0 ;  /* 0x00000005ff007c0c */ /* 0x000fe2000bf05300 */
[----:B------:R-:W-:Y:S01]  /*1d2c0*/  ULDC.64 UR4, c[0x0][0xa00] ;  /* 0x0002800000047ab9 */ /* 0x000fe20000000a00 */
[----:B------:R-:W-:Y:S01]  /*1d2d0*/  ULDC.64 UR6, c[0x0][0xa08] ;  /* 0x0002820000067ab9 */ /* 0x000fe20000000a00 */
[----:B------:R-:W-:-:S04]  /*1d2e0*/  ISETP.NE.U32.AND P1, PT, RZ, UR4, PT ;  /* 0x00000004ff007c0c */ /* 0x000fc8000bf25070 */
[----:B------:R-:W-:Y:S01]  /*1d2f0*/  ISETP.NE.AND.EX P1, PT, RZ, UR5, PT, P1 ;  /* 0x00000005ff007c0c */ /* 0x000fe2000bf25310 */
[----:B------:R-:W-:Y:S01]  /*1d300*/  ULDC.64 UR4, c[0x0][0xa10] ;  /* 0x0002840000047ab9 */ /* 0x000fe20000000a00 */
[----:B0-----:R-:W-:Y:S01]  /*1d310*/  IMAD.WIDE R10, R27, 0x4, R10 ;  /* 0x000000041b0a7825 */ /* 0x001fe200078e020a */
[----:B------:R-:W-:-:S03]  /*1d320*/  ISETP.NE.U32.AND P3, PT, RZ, UR8, PT ;  /* 0x00000008ff007c0c */ /* 0x000fc6000bf65070 */
[----:B------:R-:W0:Y:S07]  /*1d330*/  @P0 LDC.64 R2, c[0x0][0xa28] ;  /* 0x00028a00ff020b82 */ /* 0x000e2e0000000a00 */
[----:B------:R-:W2:Y:S01]  /*1d340*/  @P1 LDG.E R0, desc[UR40][R10.64] ;  /* 0x000000280a001981 */ /* 0x000ea2000c1e1900 */
[----:B------:R-:W-:-:S13]  /*1d350*/  ISETP.NE.AND.EX P3, PT, RZ, UR9, PT, P3 ;  /* 0x00000009ff007c0c */ /* 0x000fda000bf65330 */
[----:B------:R-:W3:Y:S01]  /*1d360*/  @P3 LDC.64 R8, c[0x0][0xa18] ;  /* 0x00028600ff083b82 */ /* 0x000ee20000000a00 */
[----:B0-----:R-:W-:-:S05]  /*1d370*/  @P0 IMAD.WIDE R2, R27, 0x4, R2 ;  /* 0x000000041b020825 */ /* 0x001fca00078e0202 */
[----:B------:R0:W5:Y:S01]  /*1d380*/  @P0 LDG.E R7, desc[UR40][R2.64] ;  /* 0x0000002802070981 */ /* 0x000162000c1e1900 */
[----:B------:R-:W-:Y:S01]  /*1d390*/  ISETP.NE.U32.AND P0, PT, RZ, UR4, PT ;  /* 0x00000004ff007c0c */ /* 0x000fe2000bf05070 */
[----:B------:R-:W-:Y:S01]  /*1d3a0*/  ULDC UR4, c[0x0][0x288] ;  /* 0x0000a20000047ab9 */ /* 0x000fe20000000800 */
[----:B------:R-:W-:Y:S01]  /*1d3b0*/  ISETP.NE.U32.AND P2, PT, RZ, UR6, PT ;  /* 0x00000006ff007c0c */ /* 0x000fe2000bf45070 */
[----:B------:R-:W-:Y:S01]  /*1d3c0*/  IMAD.MOV.U32 R12, RZ, RZ, RZ ;  /* 0x000000ffff0c7224 */ /* 0x000fe200078e00ff */
[----:B------:R-:W-:Y:S01]  /*1d3d0*/  ISETP.NE.AND.EX P0, PT, RZ, UR5, PT, P0 ;  /* 0x00000005ff007c0c */ /* 0x000fe2000bf05300 */
[C---:B-1----:R-:W-:Y:S01]  /*1d3e0*/  IMAD.WIDE R4, R27.reuse, 0x4, R4 ;  /* 0x000000041b047825 */ /* 0x042fe200078e0204 */
[----:B------:R-:W-:Y:S01]  /*1d3f0*/  ISETP.NE.AND.EX P2, PT, RZ, UR7, PT, P2 ;  /* 0x00000007ff007c0c */ /* 0x000fe2000bf45320 */
[----:B0-----:R-:W0:Y:S02]  /*1d400*/  LDC.64 R2, c[0x0][0xa10] ;  /* 0x00028400ff027b82 */ /* 0x001e240000000a00 */
[----:B---3--:R-:W-:-:S10]  /*1d410*/  @P3 IMAD.WIDE R8, R27, 0x4, R8 ;  /* 0x000000041b083825 */ /* 0x008fd400078e0208 */
[----:B------:R-:W5:Y:S01]  /*1d420*/  @P2 LDG.E R12, desc[UR40][R4.64] ;  /* 0x00000028040c2981 */ /* 0x000f62000c1e1900 */
[----:B0-----:R-:W-:-:S05]  /*1d430*/  IMAD.WIDE R2, R27, 0x4, R2 ;  /* 0x000000041b027825 */ /* 0x001fca00078e0202 */
        /* <DEDUP_REMOVED lines=15> */
[----:B------:R-:W-:Y:S01]  /*1d530*/  IMAD.MOV.U32 R13, RZ, RZ, R0 ;  /* 0x000000ffff0d7224 */ /* 0x000fe200078e0000 */
[----:B------:R-:W-:Y:S06]  /*1d540*/  @P3 BRA `(.L_x_10960) ;  /* 0x0000000000143947 */ /* 0x000fec0003800000 */
[----:B------:R-:W-:Y:S05]  /*1d550*/  @!P1 BRA `(.L_x_10960) ;  /* 0x0000000000109947 */ /* 0x000fea0003800000 */
[----:B0-----:R-:W2:Y:S04]  /*1d560*/  LDG.E R0, desc[UR40][R10.64] ;  /* 0x000000280a007981 */ /* 0x001ea8000c1e1900 */
[----:B------:R-:W2:Y:S02]  /*1d570*/  LDG.E R10, desc[UR40][R10.64+0x4] ;  /* 0x000004280a0a7981 */ /* 0x000ea4000c1e1900 */
[----:B--2---:R-:W-:-:S05]  /*1d580*/  IMAD.IADD R13, R10, 0x1, -R0 ;  /* 0x000000010a0d7824 */ /* 0x004fca00078e0a00 */
[----:B------:R1:W-:Y:S02]  /*1d590*/  STL [R1+0x18], R13 ;  /* 0x0000180d01007387 */ /* 0x0003e40000100800 */
.L_x_10960:
        /* <DEDUP_REMOVED lines=14> */
.L_x_10961:
[----:B------:R-:W-:Y:S05]  /*1d680*/  @!P2 BRA `(.L_x_10962) ;  /* 0x00000000000ca947 */ /* 0x000fea0003800000 */
[----:B------:R-:W2:Y:S04]  /*1d690*/  LDG.E R9, desc[UR40][R4.64] ;  /* 0x0000002804097981 */ /* 0x000ea8000c1e1900 */
[----:B------:R-:W2:Y:S02]  /*1d6a0*/  LDG.E R4, desc[UR40][R4.64+0x4] ;  /* 0x0000042804047981 */ /* 0x000ea4000c1e1900 */
[----:B--2---:R-:W-:-:S07]  /*1d6b0*/  IMAD.IADD R9, R4, 0x1, -R9 ;  /* 0x0000000104097824 */ /* 0x004fce00078e0a09 */
.L_x_10962:
[----:B0-----:R-:W2:Y:S04]  /*1d6c0*/  @P0 LDG.E R4, desc[UR40][R2.64] ;  /* 0x0000002802040981 */ /* 0x001ea8000c1e1900 */
[----:B------:R0:W2:Y:S01]  /*1d6d0*/  @P0 LDG.E R5, desc[UR40][R2.64+0x4] ;  /* 0x0000042802050981 */ /* 0x0000a2000c1e1900 */
[----:B------:R-:W-:Y:S02]  /*1d6e0*/  IMAD R14, R25, 0xc0, RZ ;  /* 0x000000c0190e7824 */ /* 0x000fe400078e02ff */
[----:B-----5:R-:W-:Y:S02]  /*1d6f0*/  IMAD.IADD R7, R9, 0x1, -R7 ;  /* 0x0000000109077824 */ /* 0x020fe400078e0a07 */
[----:B------:R-:W-:Y:S01]  /*1d700*/  VIADD R10, R14, 0xbf ;  /* 0x000000bf0e0a7836 */ /* 0x000fe20000000000 */
[----:B------:R3:W-:Y:S01]  /*1d710*/  STL [R1+0x14], R14 ;  /* 0x0000140e01007387 */ /* 0x0007e20000100800 */
[----:B0-----:R-:W0:Y:S02]  /*1d720*/  LDC R2, c[0x0][0x448] ;  /* 0x00011200ff027b82 */ /* 0x001e240000000800 */
[----:B0-----:R-:W-:-:S13]  /*1d730*/  ISETP.NE.AND P1, PT, R2, 0x1, PT ;  /* 0x000000010200780c */ /* 0x001fda0003f25270 */
[----:B------:R-:W0:Y:S08]  /*1d740*/  @P1 LDC R3, c[0x0][0x44c] ;  /* 0x00011300ff031b82 */ /* 0x000e300000000800 */
[----:B------:R-:W4:Y:S01]  /*1d750*/  @P1 LDC R2, c[0x0][0x450] ;  /* 0x00011400ff021b82 */ /* 0x000f220000000800 */
[----:B0-----:R-:W-:-:S05]  /*1d760*/  @P1 IMAD.HI.U32 R3, R10, R3, RZ ;  /* 0x000000030a031227 */ /* 0x001fca00078e00ff */
[----:B----4-:R-:W-:Y:S01]  /*1d770*/  @P1 SHF.R.U32.HI R10, RZ, R2, R3 ;  /* 0x00000002ff0a1219 */ /* 0x010fe20000011603 */
[----:B--2---:R-:W-:-:S04]  /*1d780*/  @P0 IMAD.IADD R8, R5, 0x1, -R4 ;  /* 0x0000000105080824 */ /* 0x004fc800078e0a04 */
[----:B------:R-:W-:-:S04]  /*1d790*/  IMAD.IADD R20, R7, 0x1, R8 ;  /* 0x0000000107147824 */ /* 0x000fc800078e0208 */
[C---:B------:R-:W-:Y:S01]  /*1d7a0*/  VIADD R4, R20.reuse, 0x7f ;  /* 0x0000007f14047836 */ /* 0x040fe20000000000 */
[----:B------:R-:W-:-:S04]  /*1d7b0*/  IADD3 R9, R20, 0x1, -R13 ;  /* 0x0000000114097810 */ /* 0x000fc80007ffe80d */
[----:B------:R-:W-:Y:S01]  /*1d7c0*/  SHF.R.S32.HI R2, RZ, 0x1f, R4 ;  /* 0x0000001fff027819 */ /* 0x000fe20000011404 */
[----:B------:R-:W-:-:S03]  /*1d7d0*/  IMAD.IADD R10, R9, 0x1, R10 ;  /* 0x00000001090a7824 */ /* 0x000fc600078e020a */
[----:B------:R-:W-:Y:S02]  /*1d7e0*/  LEA.HI R4, R2, R4, RZ, 0x7 ;  /* 0x0000000402047211 */ /* 0x000fe400078f38ff */
[----:B------:R-:W0:Y:S02]  /*1d7f0*/  LDC.64 R2, c[0x0][0x9e0] ;  /* 0x00027800ff027b82 */ /* 0x000e240000000a00 */
[----:B------:R-:W-:-:S05]  /*1d800*/  SHF.R.S32.HI R12, RZ, 0x7, R4 ;  /* 0x00000007ff0c7819 */ /* 0x000fca0000011404 */
[----:B------:R3:W-:Y:S01]  /*1d810*/  STL [R1+0x40], R12 ;  /* 0x0000400c01007387 */ /* 0x0007e20000100800 */
[----:B0-----:R-:W-:Y:S01]  /*1d820*/  ISETP.GE.AND P2, PT, R3, 0x1, PT ;  /* 0x000000010300780c */ /* 0x001fe20003f46270 */
[----:B------:R-:W-:-:S12]  /*1d830*/  IMAD.IADD R2, R10, 0x1, R2 ;  /* 0x000000010a027824 */ /* 0x000fd800078e0202 */
[----:B---3--:R-:W-:Y:S05]  /*1d840*/  @!P2 BRA `(.L_x_10963) ;  /* 0x000000000048a947 */ /* 0x008fea0003800000 */
        /* <DEDUP_REMOVED lines=11> */
.L_x_10965:
[----:B------:R-:W-:-:S13]  /*1d900*/  ISETP.NE.AND P3, PT, R3, 0x1, PT ;  /* 0x000000010300780c */ /* 0x000fda0003f65270 */
[----:B------:R-:W0:Y:S02]  /*1d910*/  @P3 LDC.64 R4, c[0x0][0x9e8] ;  /* 0x00027a00ff043b82 */ /* 0x000e240000000a00 */
[----:B0-----:R-:W-:-:S05]  /*1d920*/  @P3 IMAD.HI.U32 R4, R11, R4, RZ ;  /* 0x000000040b043227 */ /* 0x001fca00078e00ff */
[----:B------:R-:W-:-:S07]  /*1d930*/  @P3 SHF.R.U32.HI R11, RZ, R5, R4 ;  /* 0x00000005ff0b3219 */ /* 0x000fce0000011604 */
.L_x_10966:
[----:B------:R-:W-:Y:S05]  /*1d940*/  BSYNC B0 ;  /* 0x0000000000007941 */ /* 0x000fea0003800000 */
.L_x_10964:
[----:B------:R-:W-:-:S05]  /*1d950*/  IMAD R11, R11, R3, R3 ;  /* 0x000000030b0b7224 */ /* 0x000fca00078e0203 */
[----:B------:R-:W-:-:S07]  /*1d960*/  VIMNMX R2, R2, R11, PT ;  /* 0x0000000b02027248 */ /* 0x000fce0003fe0100 */
.L_x_10963:
[----:B------:R-:W0:Y:S01]  /*1d970*/  @P1 LDC R10, c[0x0][0x44c] ;  /* 0x00011300ff0a1b82 */ /* 0x000e220000000800 */
[----:B------:R-:W-:Y:S01]  /*1d980*/  VIADD R2, R2, 0x7f ;  /* 0x0000007f02027836 */ /* 0x000fe20000000000 */
[----:B------:R-:W-:Y:S01]  /*1d990*/  ULDC UR4, c[0x0][0x9dc] ;  /* 0x0002770000047ab9 */ /* 0x000fe20000000800 */
[----:B------:R-:W-:Y:S02]  /*1d9a0*/  IMAD.MOV.U32 R4, RZ, RZ, R14 ;  /* 0x000000ffff047224 */ /* 0x000fe400078e000e */
[----:B------:R-:W-:-:S03]  /*1d9b0*/  IMAD.IADD R20, R20, 0x1, -R13 ;  /* 0x0000000114147824 */ /* 0x000fc600078e0a0d */
[----:B------:R-:W2:Y:S01]  /*1d9c0*/  @P1 LDC R5, c[0x0][0x450] ;  /* 0x00011400ff051b82 */ /* 0x000ea20000000800 */
[----:B0-----:R-:W-:-:S05]  /*1d9d0*/  @P1 IMAD.HI.U32 R10, R14, R10, RZ ;  /* 0x0000000a0e0a1227 */ /* 0x001fca00078e00ff */
[----:B--2---:R-:W-:Y:S02]  /*1d9e0*/  @P1 SHF.R.U32.HI R4, RZ, R5, R10 ;  /* 0x00000005ff041219 */ /* 0x004fe4000001160a */
[----:B------:R-:W-:-:S03]  /*1d9f0*/  SHF.R.S32.HI R5, RZ, 0x1f, R2 ;  /* 0x0000001fff057819 */ /* 0x000fc60000011402 */
[----:B------:R-:W-:Y:S01]  /*1da00*/  IMAD.IADD R11, R20, 0x1, R4 ;  /* 0x00000001140b7824 */ /* 0x000fe200078e0204 */
[----:B------:R-:W-:-:S03]  /*1da10*/  LEA.HI R5, R5, R2, RZ, 0x7 ;  /* 0x0000000205057211 */ /* 0x000fc600078f38ff */
[----:B------:R-:W-:Y:S01]  /*1da20*/  VIADD R2, R11, -UR4 ;  /* 0x800000040b027c36 */ /* 0x000fe20008000000 */
[----:B------:R-:W-:-:S04]  /*1da30*/  SHF.R.S32.HI R5, RZ, 0x7, R5 ;  /* 0x00000007ff057819 */ /* 0x000fc80000011405 */
[----:B------:R-:W-:Y:S01]  /*1da40*/  VIMNMX R10, R12, R5, PT ;  /* 0x000000050c0a7248 */ /* 0x000fe20003fe0100 */
        /* <DEDUP_REMOVED lines=11> */
.L_x_10969:
[----:B------:R-:W-:-:S13]  /*1db00*/  ISETP.NE.AND P1, PT, R3, 0x1, PT ;  /* 0x000000010300780c */ /* 0x000fda0003f25270 */
[----:B------:R-:W0:Y:S02]  /*1db10*/  @P1 LDC.64 R4, c[0x0][0x9e8] ;  /* 0x00027a00ff041b82 */ /* 0x000e240000000a00 */
[----:B0-----:R-:W-:-:S05]  /*1db20*/  @P1 IMAD.HI.U32 R4, R11, R4, RZ ;  /* 0x000000040b041227 */ /* 0x001fca00078e00ff */
[----:B------:R-:W-:-:S07]  /*1db30*/  @P1 SHF.R.U32.HI R11, RZ, R5, R4 ;  /* 0x00000005ff0b1219 */ /* 0x000fce0000011604 */
.L_x_10970:
[----:B------:R-:W-:Y:S05]  /*1db40*/  BSYNC B0 ;  /* 0x0000000000007941 */ /* 0x000fea0003800000 */
.L_x_10968:
[----:B------:R-:W-:-:S05]  /*1db50*/  IMAD R3, R11, R3, RZ ;  /* 0x000000030b037224 */ /* 0x000fca00078e02ff */
[----:B------:R-:W-:-:S07]  /*1db60*/  VIMNMX R2, R2, R3, !PT ;  /* 0x0000000302027248 */ /* 0x000fce0007fe0100 */
.L_x_10967:
[----:B------:R-:W-:Y:S01]  /*1db70*/  SHF.R.S32.HI R3, RZ, 0x1f, R2 ;  /* 0x0000001fff037819 */ /* 0x000fe20000011402 */
[----:B------:R-:W-:Y:S01]  /*1db80*/  BSSY B0, `(.L_x_10971) ;  /* 0x0000027000007945 */ /* 0x000fe20003800000 */
[----:B------:R-:W-:Y:S01]  /*1db90*/  LOP3.LUT R14, R0, 0xff, RZ, 0xc0, !PT ;  /* 0x000000ff000e7812 */ /* 0x000fe200078ec0ff */
[----:B-1----:R-:W-:Y:S01]  /*1dba0*/  IMAD.MOV.U32 R13, RZ, RZ, RZ ;  /* 0x000000ffff0d7224 */ /* 0x002fe200078e00ff */
[----:B------:R-:W-:Y:S02]  /*1dbb0*/  LEA.HI R3, R3, R2, RZ, 0x7 ;  /* 0x0000000203037211 */ /* 0x000fe400078f38ff */
[----:B------:R-:W-:Y:S01]  /*1dbc0*/  SHF.R.U32.HI R0, RZ, 0x10, R0 ;  /* 0x00000010ff007819 */ /* 0x000fe20000011600 */
[----:B------:R0:W-:Y:S01]  /*1dbd0*/  STL [R1+0x38], R14 ;  /* 0x0000380e01007387 */ /* 0x0001e20000100800 */
[----:B------:R-:W-:-:S04]  /*1dbe0*/  SHF.R.S32.HI R3, RZ, 0x7, R3 ;  /* 0x00000007ff037819 */ /* 0x000fc80000011403 */
[----:B------:R-:W-:-:S04]  /*1dbf0*/  VIMNMX R4, RZ, R3, !PT ;  /* 0x00000003ff047248 */ /* 0x000fc80007fe0100 */
[----:B------:R-:W-:-:S13]  /*1dc00*/  ISETP.GT.AND P1, PT, R10, R4, PT ;  /* 0x000000040a00720c */ /* 0x000fda0003f24270 */
[----:B0-----:R-:W-:Y:S05]  /*1dc10*/  @!P1 BRA `(.L_x_10972) ;  /* 0x0000000000749947 */ /* 0x001fea0003800000 */
[----:B------:R-:W-:Y:S01]  /*1dc20*/  ISETP.NE.AND P1, PT, R0, RZ, PT ;  /* 0x000000ff0000720c */ /* 0x000fe20003f25270 */
[----:B------:R-:W-:-:S03]  /*1dc30*/  ULDC UR4, c[0x0][0x9f0] ;  /* 0x00027c0000047ab9 */ /* 0x000fc60000000800 */
[----:B------:R-:W-:-:S04]  /*1dc40*/  SEL R5, R0, UR4, P1 ;  /* 0x0000000400057c07 */ /* 0x000fc80008800000 */
[----:B------:R-:W-:Y:S02]  /*1dc50*/  IABS R12, R5 ;  /* 0x00000005000c7213 */ /* 0x000fe40000000000 */
[----:B------:R-:W-:Y:S02]  /*1dc60*/  IADD3 R11, R5, -0x1, R10 ;  /* 0xffffffff050b7810 */ /* 0x000fe40007ffe00a */
[----:B------:R-:W0:Y:S03]  /*1dc70*/  I2F.RP R2, R12 ;  /* 0x0000000c00027306 */ /* 0x000e260000209400 */
[----:B------:R-:W-:-:S05]  /*1dc80*/  IMAD.IADD R11, R11, 0x1, -R4 ;  /* 0x000000010b0b7824 */ /* 0x000fca00078e0a04 */
        /* <DEDUP_REMOVED lines=22> */
.L_x_10972:
[----:B------:R-:W-:Y:S05]  /*1ddf0*/  BSYNC B0 ;  /* 0x0000000000007941 */ /* 0x000fea0003800000 */
.L_x_10971:
[----:B------:R-:W-:Y:S01]  /*1de00*/  IMAD R4, R14, R13, R4 ;  /* 0x0000000d0e047224 */ /* 0x000fe200078e0204 */
[----:B------:R-:W-:Y:S01]  /*1de10*/  BSSY B0, `(.L_x_10973) ;  /* 0x000014e000007945 */ /* 0x000fe20003800000 */
[----:B------:R-:W-:-:S03]  /*1de20*/  PLOP3.LUT P5, PT, PT, PT, PT, 0x80, 0x0 ;  /* 0x000000000000781c */ /* 0x000fc60003faf070 */
[C---:B------:R-:W-:Y:S01]  /*1de30*/  VIADDMNMX R10, R4.reuse, R13, R10, PT ;  /* 0x0000000d040a7246 */ /* 0x040fe2000380010a */
[----:B------:R-:W-:-:S04]  /*1de40*/  IMAD R4, R4, 0x80, -R7 ;  /* 0x0000008004047824 */ /* 0x000fc800078e0a07 */
[----:B------:R-:W-:Y:S01]  /*1de50*/  IMAD R10, R10, 0x80, -R7 ;  /* 0x000000800a0a7824 */ /* 0x000fe200078e0a07 */
[----:B------:R-:W-:-:S04]  /*1de60*/  VIMNMX R4, RZ, R4, !PT ;  /* 0x00000004ff047248 */ /* 0x000fc80007fe0100 */
[----:B------:R-:W-:-:S04]  /*1de70*/  VIMNMX R10, R10, R8, PT ;  /* 0x000000080a0a7248 */ /* 0x000fc80003fe0100 */
[----:B------:R-:W-:Y:S02]  /*1de80*/  ISETP.GT.AND P1, PT, R10, R4, PT ;  /* 0x000000040a00720c */ /* 0x000fe40003f24270 */
[----:B------:R-:W-:-:S11]  /*1de90*/  SHF.R.U32.HI R4, RZ, 0x7, R4 ;  /* 0x00000007ff047819 */ /* 0x000fd60000011604 */
[----:B------:R-:W-:-:S05]  /*1dea0*/  @P1 VIADD R2, R10, 0x7f ;  /* 0x0000007f0a021836 */ /* 0x000fca0000000000 */
[----:B------:R-:W-:-:S04]  /*1deb0*/  @P1 SHF.R.S32.HI R3, RZ, 0x1f, R2 ;  /* 0x0000001fff031819 */ /* 0x000fc80000011402 */
[----:B------:R-:W-:Y:S01]  /*1dec0*/  @P1 LEA.HI R2, R3, R2, RZ, 0x7 ;  /* 0x0000000203021211 */ /* 0x000fe200078f38ff */
[----:B------:R-:W-:-:S03]  /*1ded0*/  IMAD.MOV.U32 R3, RZ, RZ, R4 ;  /* 0x000000ffff037224 */ /* 0x000fc600078e0004 */
        /* <DEDUP_REMOVED lines=10> */
.L_x_11182:
[----:B-1----:R-:W-:Y:S02]  /*1df80*/  ISETP.NE.AND P0, PT, R14, RZ, PT ;  /* 0x000000ff0e00720c */ /* 0x002fe40003f05270 */
[----:B------:R-:W-:-:S11]  /*1df90*/  PLOP3.LUT P2, PT, PT, PT, PT, 0x8, 0x0 ;  /* 0x000000000000781c */ /* 0x000fd60003f4e170 */
[----:B------:R-:W-:Y:S05]  /*1dfa0*/  @P0 BRA `(.L_x_10976) ;  /* 0x00000000000c0947 */ /* 0x000fea0003800000 */
[----:B------:R-:W-:-:S03]  /*1dfb0*/  UMOV UR4, 0xffffffff ;  /* 0xffffffff00047882 */ /* 0x000fc60000000000 */
[----:B------:R-:W-:Y:S05]  /*1dfc0*/  BRA.DIV UR4, `(.L_x_10977) ;  /* 0x0000007e04a47947 */ /* 0x000fea000b800000 */
[----:B------:R-:W-:-:S13]  /*1dfd0*/  ELECT P2, URZ, PT ;  /* 0x00000000003f782f */ /* 0x000fda0003840000 */
.L_x_10976:
        /* <DEDUP_REMOVED lines=9> */
.L_x_11185:
[----:B------:R-:W-:Y:S05]  /*1e070*/  BSYNC B1 ;  /* 0x0000000000017941 */ /* 0x000fea0003800000 */
.L_x_10978:
[----:B------:R-:W-:Y:S04]  /*1e080*/  BSSY B1, `(.L_x_10980) ;  /* 0x0000088000017945 */ /* 0x000fe80003800000 */
[----:B------:R-:W-:Y:S05]  /*1e090*/  @!P2 BRA `(.L_x_10981) ;  /* 0x000000080018a947 */ /* 0x000fea0003800000 */
[----:B------:R-:W2:Y:S01]  /*1e0a0*/  LDL R8, [R1] ;  /* 0x0000000001087983 */ /* 0x000ea20000100800 */
[----:B------:R-:W-:Y:S01]  /*1e0b0*/  IMAD R11, R29, 0x8, R16 ;  /* 0x000000081d0b7824 */ /* 0x000fe200078e0210 */
[----:B------:R-:W1:Y:S01]  /*1e0c0*/  S2R R7, SR_TID.X ;  /* 0x0000000000077919 */ /* 0x000e620000002100 */
[----:B------:R-:W-:Y:S01]  /*1e0d0*/  BSSY B2, `(.L_x_10982) ;  /* 0x0000006000027945 */ /* 0x000fe20003800000 */
[----:B-1----:R-:W-:-:S04]  /*1e0e0*/  LOP3.LUT R7, R7, 0x7f, RZ, 0xc0, !PT ;  /* 0x0000007f07077812 */ /* 0x002fc800078ec0ff */
[----:B------:R-:W-:Y:S02]  /*1e0f0*/  ISETP.NE.AND P4, PT, R7, RZ, PT ;  /* 0x000000ff0700720c */ /* 0x000fe40003f85270 */
[----:B--2---:R-:W-:-:S04]  /*1e100*/  SHF.L.U32 R10, R8, 0x1f, RZ ;  /* 0x0000001f080a7819 */ /* 0x004fc800000006ff */
[----:B------:R-:W1:Y:S02]  /*1e110*/  SYNCS.PHASECHK.TRANS64.TRYWAIT P0, [R11+URZ+0x2d8a0], R10 ;  /* 0x02d8a00a0b0075a7 */ /* 0x000e64000800017f */
[----:B-1----:R-:W-:Y:S05]  /*1e120*/  @!P0 BRA `(.L_x_10983) ;  /* 0x0000007c00848947 */ /* 0x002fea0003800000 */
.L_x_11186:
[----:B------:R-:W-:Y:S05]  /*1e130*/  BSYNC B2 ;  /* 0x0000000000027941 */ /* 0x000fea0003800000 */
.L_x_10982:
[----:B------:R-:W-:Y:S04]  /*1e140*/  BSSY B2, `(.L_x_10984) ;  /* 0x0000007000027945 */ /* 0x000fe80003800000 */
[----:B------:R-:W-:Y:S05]  /*1e150*/  @P4 BRA `(.L_x_10985) ;  /* 0x0000000000144947 */ /* 0x000fea0003800000 */
[----:B------:R-:W-:Y:S01]  /*1e160*/  LOP3.LUT P0, RZ, R18, 0x1, RZ, 0xc0, !PT ;  /* 0x0000000112ff7812 */ /* 0x000fe2000780c0ff */
[----:B0-----:R-:W-:-:S04]  /*1e170*/  IMAD.MOV.U32 R5, RZ, RZ, 0x6000 ;  /* 0x00006000ff057424 */ /* 0x001fc800078e00ff */
[----:B------:R2:W-:Y:S08]  /*1e180*/  SYNCS.ARRIVE.TRANS64 RZ, [R11+URZ+0x2d890], R5 ;  /* 0x02d890050bff79a7 */ /* 0x0005f0000800003f */
[----:B------:R-:W-:Y:S05]  /*1e190*/  @!P0 BRA `(.L_x_10985) ;  /* 0x0000000000048947 */ /* 0x000fea0003800000 */
[----:B------:R-:W-:Y:S01]  /*1e1a0*/  BPT.TRAP 0x1 ;  /* 0x000000040000795c */ /* 0x000fe20000300000 */
.L_x_10985:
[----:B------:R-:W-:Y:S05]  /*1e1b0*/  BSYNC B2 ;  /* 0x0000000000027941 */ /* 0x000fea0003800000 */
.L_x_10984:
[----:B------:R-:W-:Y:S01]  /*1e1c0*/  IMAD.MOV.U32 R21, RZ, RZ, RZ ;  /* 0x000000ffff157224 */ /* 0x000fe200078e00ff */
[----:B------:R-:W-:Y:S01]  /*1e1d0*/  UIADD3 UR4, UP0, UR42, 0x570, URZ ;  /* 0x000005702a047890 */ /* 0x000fe2000ff1e03f */
[----:B------:R-:W-:Y:S01]  /*1e1e0*/  IMAD R7, R3, 0x80, R6 ;  /* 0x0000008003077824 */ /* 0x000fe200078e0206 */
[----:B------:R-:W-:Y:S01]  /*1e1f0*/  PLOP3.LUT P0, PT, PT, PT, PT, 0x80, 0x0 ;  /* 0x000000000000781c */ /* 0x000fe20003f0f070 */
[----:B------:R-:W-:Y:S01]  /*1e200*/  IMAD R8, R29, 0x6000, R16 ;  /* 0x000060001d087824 */ /* 0x000fe200078e0210 */
[----:B------:R-:W-:Y:S01]  /*1e210*/  R2UR UR10, R21 ;  /* 0x00000000150a72ca */ /* 0x000fe200000e0000 */
[----:B------:R-:W-:Y:S01]  /*1e220*/  VIADD R7, R7, 0xffffff80 ;  /* 0xffffff8007077836 */ /* 0x000fe20000000000 */
[----:B------:R-:W-:Y:S01]  /*1e230*/  UIADD3.X UR5, URZ, UR43, URZ, UP0, !UPT ;  /* 0x0000002b3f057290 */ /* 0x000fe200087fe43f */
[----:B0-2---:R-:W-:Y:S01]  /*1e240*/  VIADD R5, R11, 0x2d890 ;  /* 0x0002d8900b057836 */ /* 0x005fe20000000000 */
[----:B------:R-:W-:Y:S01]  /*1e250*/  UMOV UR6, 0x0 ;  /* 0x0000000000067882 */ /* 0x000fe20000000000 */
[----:B------:R-:W-:Y:S01]  /*1e260*/  VIADD R12, R8, 0x15400 ;  /* 0x00015400080c7836 */ /* 0x000fe20000000000 */
[----:B------:R-:W-:-:S09]  /*1e270*/  UMOV UR7, 0x12f00000 ;  /* 0x12f0000000077882 */ /* 0x000fd20000000000 */
.L_x_10986:
        /* <DEDUP_REMOVED lines=16> */
.L_x_10987:
        /* <DEDUP_REMOVED lines=16> */
.L_x_10988:
        /* <DEDUP_REMOVED lines=13> */
.L_x_11187:
[----:B------:R-:W-:Y:S05]  /*1e550*/  BSYNC B2 ;  /* 0x0000000000027941 */ /* 0x000fea0003800000 */
.L_x_10989:
        /* <DEDUP_REMOVED lines=9> */
.L_x_10992:
[----:B------:R-:W-:Y:S05]  /*1e5f0*/  BSYNC B2 ;  /* 0x0000000000027941 */ /* 0x000fea0003800000 */
.L_x_10991:
        /* <DEDUP_REMOVED lines=8> */
.L_x_10993:
        /* <DEDUP_REMOVED lines=15> */
.L_x_10994:
        /* <DEDUP_REMOVED lines=15> */
.L_x_10995:
        /* <DEDUP_REMOVED lines=10> */
.L_x_10981:
[----:B------:R-:W-:Y:S05]  /*1e900*/  BSYNC B1 ;  /* 0x0000000000017941 */ /* 0x000fea0003800000 */
.L_x_10980:
[----:B------:R-:W2:Y:S01]  /*1e910*/  LDL.LU R10, [R1] ;  /* 0x00000000010a7983 */ /* 0x000ea20000300800 */
[----:B------:R-:W-:Y:S01]  /*1e920*/  VIADD R29, R29, 0x1 ;  /* 0x000000011d1d7836 */ /* 0x000fe20000000000 */
[----:B------:R-:W-:Y:S01]  /*1e930*/  PLOP3.LUT P5, PT, PT, PT, PT, 0x8, 0x0 ;  /* 0x000000000000781c */ /* 0x000fe20003fae170 */
[----:B------:R-:W-:-:S03]  /*1e940*/  VIADD R11, R3, 0xfffffffe ;  /* 0xfffffffe030b7836 */ /* 0x000fc60000000000 */
[----:B------:R-:W-:-:S04]  /*1e950*/  ISETP.NE.AND P0, PT, R29, 0x2, PT ;  /* 0x000000021d00780c */ /* 0x000fc80003f05270 */
[----:B0-----:R-:W-:Y:S02]  /*1e960*/  SEL R5, RZ, 0x1, P0 ;  /* 0x00000001ff057807 */ /* 0x001fe40000000000 */
[----:B------:R-:W-:Y:S02]  /*1e970*/  SEL R29, R29, RZ, P0 ;  /* 0x000000ff1d1d7207 */ /* 0x000fe40000000000 */
[----:B------:R-:W-:Y:S02]  /*1e980*/  ISETP.GE.AND P0, PT, R11, R4, PT ;  /* 0x000000040b00720c */ /* 0x000fe40003f06270 */
[----:B--2---:R-:W-:-:S05]  /*1e990*/  LOP3.LUT R10, R10, R5, RZ, 0x3c, !PT ;  /* 0x000000050a0a7212 */ /* 0x004fca00078e3cff */
[----:B------:R0:W-:Y:S06]  /*1e9a0*/  STL [R1], R10 ;  /* 0x0000000a01007387 */ /* 0x0001ec0000100800 */
[----:B------:R-:W-:Y:S05]  /*1e9b0*/  @!P0 BRA `(.L_x_10974) ;  /* 0x00000008004c8947 */ /* 0x000fea0003800000 */
.L_x_11012:
[----:B------:R-:W-:Y:S05]  /*1e9c0*/  YIELD ;  /* 0x0000000000007946 */ /* 0x000fea0003800000 */
[----:B------:R-:W-:Y:S04]  /*1e9d0*/  BSSY B1, `(.L_x_10996) ;  /* 0x0000087000017945 */ /* 0x000fe80003800000 */
[----:B-1----:R-:W-:Y:S05]  /*1e9e0*/  @!P2 BRA `(.L_x_10997) ;  /* 0x000000080014a947 */ /* 0x002fea0003800000 */
[----:B------:R-:W2:Y:S01]  /*1e9f0*/  LDL R5, [R1] ;  /* 0x0000000001057983 */ /* 0x000ea20000100800 */
[----:B0-----:R-:W-:Y:S01]  /*1ea00*/  IMAD R10, R29, 0x8, R16 ;  /* 0x000000081d0a7824 */ /* 0x001fe200078e0210 */
[----:B------:R-:W0:Y:S01]  /*1ea10*/  S2R R3, SR_TID.X ;  /* 0x0000000000037919 */ /* 0x000e220000002100 */
[----:B------:R-:W-:Y:S01]  /*1ea20*/  BSSY B2, `(.L_x_10998) ;  /* 0x0000006000027945 */ /* 0x000fe20003800000 */
[----:B0-----:R-:W-:-:S04]  /*1ea30*/  LOP3.LUT R3, R3, 0x7f, RZ, 0xc0, !PT ;  /* 0x0000007f03037812 */ /* 0x001fc800078ec0ff */
[----:B------:R-:W-:Y:S02]  /*1ea40*/  ISETP.NE.AND P1, PT, R3, RZ, PT ;  /* 0x000000ff0300720c */ /* 0x000fe40003f25270 */
[----:B--2---:R-:W-:-:S04]  /*1ea50*/  SHF.L.U32 R8, R5, 0x1f, RZ ;  /* 0x0000001f05087819 */ /* 0x004fc800000006ff */
[----:B------:R-:W0:Y:S02]  /*1ea60*/  SYNCS.PHASECHK.TRANS64.TRYWAIT P0, [R10+URZ+0x2d8a0], R8 ;  /* 0x02d8a0080a0075a7 */ /* 0x000e24000800017f */
[----:B0-----:R-:W-:Y:S05]  /*1ea70*/  @!P0 BRA `(.L_x_10999) ;  /* 0x0000007400588947 */ /* 0x001fea0003800000 */
.L_x_11188:
[----:B------:R-:W-:Y:S05]  /*1ea80*/  BSYNC B2 ;  /* 0x0000000000027941 */ /* 0x000fea0003800000 */
.L_x_10998:
[----:B------:R-:W-:Y:S04]  /*1ea90*/  BSSY B2, `(.L_x_11000) ;  /* 0x0000007000027945 */ /* 0x000fe80003800000 */
[----:B------:R-:W-:Y:S05]  /*1eaa0*/  @P1 BRA `(.L_x_11001) ;  /* 0x0000000000141947 */ /* 0x000fea0003800000 */
[----:B------:R-:W-:Y:S01]  /*1eab0*/  LOP3.LUT P0, RZ, R18, 0x1, RZ, 0xc0, !PT ;  /* 0x0000000112ff7812 */ /* 0x000fe2000780c0ff */
[----:B------:R-:W-:-:S04]  /*1eac0*/  IMAD.MOV.U32 R3, RZ, RZ, 0x6000 ;  /* 0x00006000ff037424 */ /* 0x000fc800078e00ff */
[----:B------:R1:W-:Y:S08]  /*1ead0*/  SYNCS.ARRIVE.TRANS64 RZ, [R10+URZ+0x2d890], R3 ;  /* 0x02d890030aff79a7 */ /* 0x0003f0000800003f */
[----:B------:R-:W-:Y:S05]  /*1eae0*/  @!P0 BRA `(.L_x_11001) ;  /* 0x0000000000048947 */ /* 0x000fea0003800000 */
[----:B------:R-:W-:Y:S01]  /*1eaf0*/  BPT.TRAP 0x1 ;  /* 0x000000040000795c */ /* 0x000fe20000300000 */
.L_x_11001:
[----:B------:R-:W-:Y:S05]  /*1eb00*/  BSYNC B2 ;  /* 0x0000000000027941 */ /* 0x000fea0003800000 */
.L_x_11000:
[----:B------:R-:W-:Y:S01]  /*1eb10*/  IMAD.MOV.U32 R14, RZ, RZ, RZ ;  /* 0x000000ffff0e7224 */ /* 0x000fe200078e00ff */
[----:B------:R-:W-:Y:S01]  /*1eb20*/  UIADD3 UR4, UP0, UR42, 0x570, URZ ;  /* 0x000005702a047890 */ /* 0x000fe2000ff1e03f */
[----:B------:R-:W-:Y:S01]  /*1eb30*/  IMAD R7, R29, 0x6000, R16 ;  /* 0x000060001d077824 */ /* 0x000fe200078e0210 */
[----:B------:R-:W-:Y:S01]  /*1eb40*/  PLOP3.LUT P0, PT, PT, PT, PT, 0x80, 0x0 ;  /* 0x000000000000781c */ /* 0x000fe20003f0f070 */
[----:B------:R-:W-:Y:S01]  /*1eb50*/  IMAD R5, R11, 0x80, R6 ;  /* 0x000000800b057824 */ /* 0x000fe200078e0206 */
[----:B------:R-:W-:Y:S01]  /*1eb60*/  R2UR UR10, R14 ;  /* 0x000000000e0a72ca */ /* 0x000fe200000e0000 */
[----:B-1----:R-:W-:Y:S01]  /*1eb70*/  VIADD R3, R10, 0x2d890 ;  /* 0x0002d8900a037836 */ /* 0x002fe20000000000 */
[----:B------:R-:W-:Y:S01]  /*1eb80*/  UIADD3.X UR5, URZ, UR43, URZ, UP0, !UPT ;  /* 0x0000002b3f057290 */ /* 0x000fe200087fe43f */
[----:B------:R-:W-:Y:S01]  /*1eb90*/  VIADD R12, R7, 0x15400 ;  /* 0x00015400070c7836 */ /* 0x000fe20000000000 */
[----:B------:R-:W-:Y:S01]  /*1eba0*/  UMOV UR6, 0x0 ;  /* 0x0000000000067882 */ /* 0x000fe20000000000 */
[----:B------:R-:W-:-:S10]  /*1ebb0*/  UMOV UR7, 0x12f00000 ;  /* 0x12f0000000077882 */ /* 0x000fd40000000000 */
.L_x_11002:
        /* <DEDUP_REMOVED lines=16> */
.L_x_11003:
        /* <DEDUP_REMOVED lines=16> */
.L_x_11004:
        /* <DEDUP_REMOVED lines=13> */
.L_x_11189:
[----:B------:R-:W-:Y:S05]  /*1ee90*/  BSYNC B2 ;  /* 0x0000000000027941 */ /* 0x000fea0003800000 */
.L_x_11005:
        /* <DEDUP_REMOVED lines=9> */
.L_x_11008:
[----:B------:R-:W-:Y:S05]  /*1ef30*/  BSYNC B2 ;  /* 0x0000000000027941 */ /* 0x000fea0003800000 */
.L_x_11007:
        /* <DEDUP_REMOVED lines=8> */
.L_x_11009:
        /* <DEDUP_REMOVED lines=15> */
.L_x_11010:
        /* <DEDUP_REMOVED lines=15> */
.L_x_11011:
        /* <DEDUP_REMOVED lines=10> */
.L_x_10997:
[----:B------:R-:W-:Y:S05]  /*1f240*/  BSYNC B1 ;  /* 0x0000000000017941 */ /* 0x000fea0003800000 */
.L_x_10996:
[----:B------:R-:W2:Y:S01]  /*1f250*/  LDL.LU R8, [R1] ;  /* 0x0000000001087983 */ /* 0x000ea20000300800 */
[----:B------:R-:W-:-:S05]  /*1f260*/  VIADD R29, R29, 0x1 ;  /* 0x000000011d1d7836 */ /* 0x000fca0000000000 */
[----:B------:R-:W-:-:S04]  /*1f270*/  ISETP.NE.AND P0, PT, R29, 0x2, PT ;  /* 0x000000021d00780c */ /* 0x000fc80003f05270 */
[----:B------:R-:W-:Y:S02]  /*1f280*/  SEL R3, RZ, 0x1, P0 ;  /* 0x00000001ff037807 */ /* 0x000fe40000000000 */
[----:B------:R-:W-:Y:S02]  /*1f290*/  SEL R29, R29, RZ, P0 ;  /* 0x000000ff1d1d7207 */ /* 0x000fe40000000000 */
[C---:B------:R-:W-:Y:S01]  /*1f2a0*/  ISETP.GT.AND P0, PT, R11.reuse, R4, PT ;  /* 0x000000040b00720c */ /* 0x040fe20003f04270 */
[----:B------:R-:W-:Y:S01]  /*1f2b0*/  VIADD R11, R11, 0xffffffff ;  /* 0xffffffff0b0b7836 */ /* 0x000fe20000000000 */
[----:B--2---:R-:W-:-:S05]  /*1f2c0*/  LOP3.LUT R8, R8, R3, RZ, 0x3c, !PT ;  /* 0x0000000308087212 */ /* 0x004fca00078e3cff */
[----:B------:R1:W-:Y:S06]  /*1f2d0*/  STL [R1], R8 ;  /* 0x0000000801007387 */ /* 0x0003ec0000100800 */
[----:B------:R-:W-:Y:S05]  /*1f2e0*/  @P0 BRA `(.L_x_11012) ;  /* 0xfffffff400b40947 */ /* 0x000fea000383ffff */
.L_x_10974:
[----:B------:R-:W-:Y:S05]  /*1f2f0*/  BSYNC B0 ;  /* 0x0000000000007941 */ /* 0x000fea0003800000 */
.L_x_10973:
[----:B------:R-:W2:Y:S01]  /*1f300*/  LDL R7, [R1+0x14] ;  /* 0x0000140001077983 */ /* 0x000ea20000100800 */
[----:B------:R-:W3:Y:S01]  /*1f310*/  LDC R2, c[0x0][0x448] ;  /* 0x00011200ff027b82 */ /* 0x000ee20000000800 */
[----:B------:R-:W-:Y:S07]  /*1f320*/  @!P5 WARPSYNC.ALL ;  /* 0x000000000000d948 */ /* 0x000fee0003800000 */
[----:B------:R-:W-:Y:S01]  /*1f330*/  @!P5 BAR.SYNC.DEFER_BLOCKING 0xc, 0x200 ;  /* 0x030800000000db1d */ /* 0x000fe20000010000 */
[----:B---3--:R-:W-:-:S13]  /*1f340*/  ISETP.NE.AND P0, PT, R2, 0x1, PT ;  /* 0x000000010200780c */ /* 0x008fda0003f05270 */
[----:B------:R-:W3:Y:S08]  /*1f350*/  @P0 LDC R4, c[0x0][0x44c] ;  /* 0x00011300ff040b82 */ /* 0x000ef00000000800 */
[----:B------:R-:W4:Y:S01]  /*1f360*/  @P0 LDC R2, c[0x0][0x450] ;  /* 0x00011400ff020b82 */ /* 0x000f220000000800 */
[----:B--2---:R-:W-:-:S04]  /*1f370*/  VIADD R3, R7, 0xbf ;  /* 0x000000bf07037836 */ /* 0x004fc80000000000 */
[----:B---3--:R-:W-:-:S05]  /*1f380*/  @P0 IMAD.HI.U32 R4, R3, R4, RZ ;  /* 0x0000000403040227 */ /* 0x008fca00078e00ff */
[----:B----4-:R-:W-:-:S05]  /*1f390*/  @P0 SHF.R.U32.HI R3, RZ, R2, R4 ;  /* 0x00000002ff030219 */ /* 0x010fca0000011604 */
[----:B------:R-:W-:Y:S02]  /*1f3a0*/  IMAD.IADD R9, R9, 0x1, R3 ;  /* 0x0000000109097824 */ /* 0x000fe400078e0203 */
[----:B------:R-:W2:Y:S02]  /*1f3b0*/  LDC.64 R2, c[0x0][0x9e0] ;  /* 0x00027800ff027b82 */ /* 0x000ea40000000a00 */
[----:B--2---:R-:W-:Y:S01]  /*1f3c0*/  ISETP.GE.AND P1, PT, R3, 0x1, PT ;  /* 0x000000010300780c */ /* 0x004fe20003f26270 */
        /* <DEDUP_REMOVED lines=13> */
.L_x_11015:
[----:B------:R-:W-:-:S13]  /*1f4a0*/  ISETP.NE.AND P2, PT, R3, 0x1, PT ;  /* 0x000000010300780c */ /* 0x000fda0003f45270 */
[----:B------:R-:W2:Y:S02]  /*1f4b0*/  @P2 LDC.64 R4, c[0x0][0x9e8] ;  /* 0x00027a00ff042b82 */ /* 0x000ea40000000a00 */
[----:B--2---:R-:W-:-:S05]  /*1f4c0*/  @P2 IMAD.HI.U32 R4, R6, R4, RZ ;  /* 0x0000000406042227 */ /* 0x004fca00078e00ff */
[----:B------:R-:W-:-:S07]  /*1f4d0*/  @P2 SHF.R.U32.HI R6, RZ, R5, R4 ;  /* 0x00000005ff062219 */ /* 0x000fce0000011604 */
.L_x_11016:
[----:B------:R-:W-:Y:S05]  /*1f4e0*/  BSYNC B0 ;  /* 0x0000000000007941 */ /* 0x000fea0003800000 */
.L_x_11014:
[----:B------:R-:W-:-:S05]  /*1f4f0*/  IMAD R6, R6, R3, R3 ;  /* 0x0000000306067224 */ /* 0x000fca00078e0203 */
[----:B------:R-:W-:-:S07]  /*1f500*/  VIMNMX R2, R2, R6, PT ;  /* 0x0000000602027248 */ /* 0x000fce0003fe0100 */
.L_x_11013:
[----:B-1----:R-:W2:Y:S01]  /*1f510*/  LDL R8, [R1+0x40] ;  /* 0x0000400001087983 */ /* 0x002ea20000100800 */
[----:B------:R-:W1:Y:S01]  /*1f520*/  @P0 LDC R5, c[0x0][0x44c] ;  /* 0x00011300ff050b82 */ /* 0x000e620000000800 */
[----:B------:R-:W-:Y:S01]  /*1f530*/  VIADD R2, R2, 0x7f ;  /* 0x0000007f02027836 */ /* 0x000fe20000000000 */
[----:B------:R-:W-:Y:S01]  /*1f540*/  ULDC UR4, c[0x0][0x9dc] ;  /* 0x0002770000047ab9 */ /* 0x000fe20000000800 */
[----:B------:R-:W-:-:S05]  /*1f550*/  IMAD.MOV.U32 R6, RZ, RZ, R7 ;  /* 0x000000ffff067224 */ /* 0x000fca00078e0007 */
[----:B------:R-:W3:Y:S01]  /*1f560*/  @P0 LDC R4, c[0x0][0x450] ;  /* 0x00011400ff040b82 */ /* 0x000ee20000000800 */
[----:B-1----:R-:W-:-:S05]  /*1f570*/  @P0 IMAD.HI.U32 R5, R7, R5, RZ ;  /* 0x0000000507050227 */ /* 0x002fca00078e00ff */
[----:B---3--:R-:W-:Y:S02]  /*1f580*/  @P0 SHF.R.U32.HI R6, RZ, R4, R5 ;  /* 0x00000004ff060219 */ /* 0x008fe40000011605 */
[----:B------:R-:W-:-:S03]  /*1f590*/  SHF.R.S32.HI R4, RZ, 0x1f, R2 ;  /* 0x0000001fff047819 */ /* 0x000fc60000011402 */
[----:B------:R-:W-:Y:S01]  /*1f5a0*/  IMAD.IADD R7, R20, 0x1, R6 ;  /* 0x0000000114077824 */ /* 0x000fe200078e0206 */
[----:B------:R-:W-:-:S03]  /*1f5b0*/  LEA.HI R4, R4, R2, RZ, 0x7 ;  /* 0x0000000204047211 */ /* 0x000fc600078f38ff */
[----:B------:R-:W-:Y:S01]  /*1f5c0*/  VIADD R2, R7, -UR4 ;  /* 0x8000000407027c36 */ /* 0x000fe20008000000 */
[----:B------:R-:W-:-:S05]  /*1f5d0*/  SHF.R.S32.HI R9, RZ, 0x7, R4 ;  /* 0x00000007ff097819 */ /* 0x000fca0000011404 */
        /* <DEDUP_REMOVED lines=13> */
.L_x_11019:
[----:B------:R-:W-:-:S13]  /*1f6b0*/  ISETP.NE.AND P0, PT, R3, 0x1, PT ;  /* 0x000000010300780c */ /* 0x000fda0003f05270 */
[----:B------:R-:W1:Y:S02]  /*1f6c0*/  @P0 LDC.64 R4, c[0x0][0x9e8] ;  /* 0x00027a00ff040b82 */ /* 0x000e640000000a00 */
[----:B-1----:R-:W-:-:S05]  /*1f6d0*/  @P0 IMAD.HI.U32 R4, R7, R4, RZ ;  /* 0x0000000407040227 */ /* 0x002fca00078e00ff */
[----:B------:R-:W-:-:S07]  /*1f6e0*/  @P0 SHF.R.U32.HI R7, RZ, R5, R4 ;  /* 0x00000005ff070219 */ /* 0x000fce0000011604 */
.L_x_11020:
[----:B------:R-:W-:Y:S05]  /*1f6f0*/  BSYNC B0 ;  /* 0x0000000000007941 */ /* 0x000fea0003800000 */
.L_x_11018:
[----:B------:R-:W-:-:S05]  /*1f700*/  IMAD R3, R7, R3, RZ ;  /* 0x0000000307037224 */ /* 0x000fca00078e02ff */
[----:B------:R-:W-:-:S07]  /*1f710*/  VIMNMX R2, R2, R3, !PT ;  /* 0x0000000302027248 */ /* 0x000fce0007fe0100 */
.L_x_11017:
        /* <DEDUP_REMOVED lines=38> */
.L_x_11022:
[----:B------:R-:W-:Y:S05]  /*1f980*/  BSYNC B0 ;  /* 0x0000000000007941 */ /* 0x000fea0003800000 */
.L_x_11021:
[----:B------:R-:W3:Y:S04]  /*1f990*/  LDL R2, [R1+0x28] ;  /* 0x0000280001027983 */ /* 0x000ee80000100800 */
[----:B-1----:R-:W3:Y:S01]  /*1f9a0*/  LDL R0, [R1+0x38] ;  /* 0x0000380001007983 */ /* 0x002ee20000100800 */
[----:B------:R-:W-:Y:S01]  /*1f9b0*/  BSSY B7, `(.L_x_11023) ;  /* 0x000041c000077945 */ /* 0x000fe20003800000 */
[----:B---3--:R-:W-:-:S05]  /*1f9c0*/  IMAD R0, R0, R2, R8 ;  /* 0x0000000200007224 */ /* 0x008fca00078e0208 */
[----:B------:R-:W-:Y:S01]  /*1f9d0*/  VIADDMNMX R23, R0, R2, R6, PT ;  /* 0x0000000200177246 */ /* 0x000fe20003800106 */
[----:B------:R1:W-:Y:S03]  /*1f9e0*/  STL [R1+0xc], R0 ;  /* 0x00000c0001007387 */ /* 0x0003e60000100800 */
[----:B------:R-:W-:Y:S01]  /*1f9f0*/  ISETP.GT.AND P0, PT, R23, R0, PT ;  /* 0x000000001700720c */ /* 0x000fe20003f04270 */
[----:B------:R1:W-:-:S12]  /*1fa00*/  STL [R1+0x1c], R23 ;  /* 0x00001c1701007387 */ /* 0x0003d80000100800 */
[----:B-1----:R-:W-:Y:S05]  /*1fa10*/  @P0 BRA `(.L_x_11024) ;  /* 0x0000000000440947 */ /* 0x002fea0003800000 */
[----:B------:R-:W1:Y:S02]  /*1fa20*/  S2R R0, SR_TID.X ;  /* 0x0000000000007919 */ /* 0x000e640000002100 */
[----:B-1----:R-:W-:-:S04]  /*1fa30*/  LOP3.LUT R0, R0, 0x7f, RZ, 0xc0, !PT ;  /* 0x0000007f00007812 */ /* 0x002fc800078ec0ff */
[----:B------:R-:W-:-:S13]  /*1fa40*/  ISETP.NE.AND P1, PT, R0, RZ, PT ;  /* 0x000000ff0000720c */ /* 0x000fda0003f25270 */
[----:B------:R-:W-:Y:S05]  /*1fa50*/  @P1 BRA `(.L_x_11025) ;  /* 0x0000004000441947 */ /* 0x000fea0003800000 */
[----:B--2---:R-:W1:Y:S01]  /*1fa60*/  S2R R5, SR_LANEID ;  /* 0x0000000000057919 */ /* 0x004e620000000000 */
[----:B------:R-:W-:Y:S01]  /*1fa70*/  VOTEU.ANY UR4, UPT, PT ;  /* 0x0000000000047886 */ /* 0x000fe200038e0100 */
[----:B------:R-:W2:Y:S01]  /*1fa80*/  LDC.64 R2, c[0x0][0xc60] ;  /* 0x00031800ff027b82 */ /* 0x000ea20000000a00 */
[----:B------:R-:W1:Y:S02]  /*1fa90*/  FLO.U32 R0, UR4 ;  /* 0x0000000400007d00 */ /* 0x000e6400080e0000 */
[----:B-1----:R-:W-:-:S06]  /*1faa0*/  ISETP.EQ.U32.AND P0, PT, R0, R5, PT ;  /* 0x000000050000720c */ /* 0x002fcc0003f02070 */
[----:B------:R-:W2:Y:S07]  /*1fab0*/  POPC R5, UR4 ;  /* 0x0000000400057d09 */ /* 0x000eae0008000000 */
[----:B--2---:R-:W2:Y:S01]  /*1fac0*/  @P0 ATOMG.E.ADD.STRONG.GPU PT, R3, desc[UR40][R2.64], R5 ;  /* 0x00000005020309a8 */ /* 0x004ea200081ee1e8 */
[----:B------:R-:W1:Y:S02]  /*1fad0*/  S2R R4, SR_LTMASK ;  /* 0x0000000000047919 */ /* 0x000e640000003900 */
[----:B-1----:R-:W-:-:S04]  /*1fae0*/  LOP3.LUT R4, R4, UR4, RZ, 0xc0, !PT ;  /* 0x0000000404047c12 */ /* 0x002fc8000f8ec0ff */
[----:B------:R-:W1:Y:S01]  /*1faf0*/  POPC R7, R4 ;  /* 0x0000000400077309 */ /* 0x000e620000000000 */
[----:B--2---:R-:W1:Y:S02]  /*1fb00*/  SHFL.IDX PT, R0, R3, R0, 0x1f ;  /* 0x00001f0003007589 */ /* 0x004e6400000e0000 */
[----:B-1----:R-:W-:Y:S01]  /*1fb10*/  IADD3 R24, R0, UR37, R7 ;  /* 0x0000002500187c10 */ /* 0x002fe2000fffe007 */
[----:B------:R-:W-:Y:S06]  /*1fb20*/  BRA `(.L_x_11025) ;  /* 0x0000004000107947 */ /* 0x000fec0003800000 */
.L_x_11024:
        /* <DEDUP_REMOVED lines=10> */
[----:B--2---:R-:W-:Y:S02]  /*1fbd0*/  IMAD.U32 R5, RZ, RZ, UR7 ;  /* 0x00000007ff057e24 */ /* 0x004fe4000f8e00ff */
[----:B------:R-:W-:Y:S02]  /*1fbe0*/  IMAD.U32 R6, RZ, RZ, UR8 ;  /* 0x00000008ff067e24 */ /* 0x000fe4000f8e00ff */
[----:B------:R-:W-:-:S02]  /*1fbf0*/  IMAD.U32 R7, RZ, RZ, UR9 ;  /* 0x00000009ff077e24 */ /* 0x000fc4000f8e00ff */
[----:B0-----:R-:W-:Y:S02]  /*1fc00*/  IMAD.U32 R10, RZ, RZ, UR4 ;  /* 0x00000004ff0a7e24 */ /* 0x001fe4000f8e00ff */
[----:B------:R-:W-:Y:S02]  /*1fc10*/  IMAD.U32 R11, RZ, RZ, UR5 ;  /* 0x00000005ff0b7e24 */ /* 0x000fe4000f8e00ff */
[----:B------:R-:W-:Y:S02]  /*1fc20*/  IMAD.MOV.U32 R8, RZ, RZ, 0x70 ;  /* 0x00000070ff087424 */ /* 0x000fe400078e00ff */
[----:B------:R-:W-:Y:S02]  /*1fc30*/  IMAD.MOV.U32 R12, RZ, RZ, 0x1 ;  /* 0x00000001ff0c7424 */ /* 0x000fe400078e00ff */
[----:B------:R-:W-:-:S07]  /*1fc40*/  IMAD.MOV.U32 R13, RZ, RZ, RZ ;  /* 0x000000ffff0d7224 */ /* 0x000fce00078e00ff */
[----:B------:R-:W-:-:S07]  /*1fc50*/  LEPC R20, `(.L_x_11027) ;  /* 0x000000001014794e */ /* 0x000fce0000000000 */
[----:B-1----:R-:W-:Y:S05]  /*1fc60*/  CALL.ABS.NOINC R2 ;  /* 0x0000000002007343 */ /* 0x002fea0003c00000 */
.L_x_11027:
[----:B------:R-:W-:Y:S05]  /*1fc70*/  BSYNC B6 ;  /* 0x0000000000067941 */ /* 0x000fea0003800000 */
.L_x_11026:
        /* <DEDUP_REMOVED lines=10> */
[----:B--2---:R-:W-:Y:S02]  /*1fd20*/  IMAD.U32 R5, RZ, RZ, UR7 ;  /* 0x00000007ff057e24 */ /* 0x004fe4000f8e00ff */
[----:B------:R-:W-:Y:S02]  /*1fd30*/  IMAD.U32 R6, RZ, RZ, UR8 ;  /* 0x00000008ff067e24 */ /* 0x000fe4000f8e00ff */
[----:B------:R-:W-:-:S02]  /*1fd40*/  IMAD.U32 R7, RZ, RZ, UR9 ;  /* 0x00000009ff077e24 */ /* 0x000fc4000f8e00ff */
[----:B0-----:R-:W-:Y:S02]  /*1fd50*/  IMAD.U32 R10, RZ, RZ, UR4 ;  /* 0x00000004ff0a7e24 */ /* 0x001fe4000f8e00ff */
[----:B------:R-:W-:Y:S02]  /*1fd60*/  IMAD.U32 R11, RZ, RZ, UR5 ;  /* 0x00000005ff0b7e24 */ /* 0x000fe4000f8e00ff */
[----:B------:R-:W-:Y:S02]  /*1fd70*/  IMAD.MOV.U32 R8, RZ, RZ, 0x70 ;  /* 0x00000070ff087424 */ /* 0x000fe400078e00ff */
[----:B------:R-:W-:Y:S02]  /*1fd80*/  IMAD.MOV.U32 R12, RZ, RZ, 0x1 ;  /* 0x00000001ff0c7424 */ /* 0x000fe400078e00ff */
[----:B-1----:R-:W-:-:S07]  /*1fd90*/  IMAD.MOV.U32 R13, RZ, RZ, RZ ;  /* 0x000000ffff0d7224 */ /* 0x002fce00078e00ff */
[----:B------:R-:W-:-:S07]  /*1fda0*/  LEPC R20, `(.L_x_11030) ;  /* 0x000000001014794e */ /* 0x000fce0000000000 */
[----:B---3--:R-:W-:Y:S05]  /*1fdb0*/  CALL.ABS.NOINC R2 ;  /* 0x0000000002007343 */ /* 0x008fea0003c00000 */
.L_x_11030:
        /* <DEDUP_REMOVED lines=15> */
.L_x_11029:
[----:B------:R-:W-:Y:S05]  /*1feb0*/  BSYNC B6 ;  /* 0x0000000000067941 */ /* 0x000fea0003800000 */
.L_x_11028:
[----:B------:R-:W-:Y:S01]  /*1fec0*/  ULDC.64 UR4, c[0x0][0x9f8] ;  /* 0x00027e0000047ab9 */ /* 0x000fe20000000a00 */
[----:B------:R-:W-:Y:S01]  /*1fed0*/  IMAD.MOV.U32 R25, RZ, RZ, R27 ;  /* 0x000000ffff197224 */ /* 0x000fe200078e001b */
[----:B------:R-:W-:-:S04]  /*1fee0*/  ISETP.NE.U32.AND P0, PT, RZ, UR4, PT ;  /* 0x00000004ff007c0c */ /* 0x000fc8000bf05070 */
[----:B------:R-:W-:Y:S01]  /*1fef0*/  ISETP.NE.AND.EX P0, PT, RZ, UR5, PT, P0 ;  /* 0x00000005ff007c0c */ /* 0x000fe2000bf05300 */
[----:B------:R-:W-:-:S12]  /*1ff00*/  ULDC.64 UR4, c[0x0][0xa08] ;  /* 0x0002820000047ab9 */ /* 0x000fd80000000a00 */
[----:B------:R-:W1:Y:S02]  /*1ff10*/  @P0 LDC.64 R2, c[0x0][0x9f8] ;  /* 0x00027e00ff020b82 */ /* 0x000e640000000a00 */
[----:B-1----:R-:W-:-:S05]  /*1ff20*/  @P0 IMAD.WIDE R2, R27, 0x4, R2 ;  /* 0x000000041b020825 */ /* 0x002fca00078e0202 */
[----:B------:R1:W3:Y:S01]  /*1ff30*/  @P0 LDG.E R25, desc[UR40][R2.64] ;  /* 0x0000002802190981 */ /* 0x0002e2000c1e1900 */
[----:B------:R-:W-:Y:S01]  /*1ff40*/  VIADD R23, R23, 0xffffffff ;  /* 0xffffffff17177836 */ /* 0x000fe20000000000 */
[----:B-1----:R-:W1:Y:S02]  /*1ff50*/  LDC.64 R2, c[0x0][0x418] ;  /* 0x00010600ff027b82 */ /* 0x002e640000000a00 */
[----:B-1----:R-:W-:Y:S01]  /*1ff60*/  LOP3.LUT P0, RZ, R2, UR4, RZ, 0xfc, !PT ;  /* 0x0000000402ff7c12 */ /* 0x002fe2000f80fcff */
[----:B------:R-:W-:-:S03]  /*1ff70*/  UMOV UR4, 0xffffffff ;  /* 0xffffffff00047882 */ /* 0x000fc60000000000 */
[----:B------:R-:W-:Y:S02]  /*1ff80*/  LOP3.LUT P0, RZ, R3, UR5, RZ, 0xfc, P0 ;  /* 0x0000000503ff7c12 */ /* 0x000fe4000800fcff */
[----:B---3--:R-:W-:Y:S02]  /*1ff90*/  SHF.R.S32.HI R7, RZ, 0x1f, R25 ;  /* 0x0000001fff077819 */ /* 0x008fe40000011419 */
[----:B------:R-:W-:-:S03]  /*1ffa0*/  SEL R22, R25, RZ, !P0 ;  /* 0x000000ff19167207 */ /* 0x000fc60004000000 */
[----:B------:R1:W-:Y:S01]  /*1ffb0*/  STL [R1+0x4], R7 ;  /* 0x0000040701007387 */ /* 0x0003e20000100800 */
[----:B------:R-:W-:Y:S05]  /*1ffc0*/  BRA.DIV UR4, `(.L_x_11031) ;  /* 0x00000062042c7947 */ /* 0x000fea000b800000 */
[----:B------:R-:W3:Y:S02]  /*1ffd0*/  S2R R0, SR_TID.X ;  /* 0x0000000000007919 */ /* 0x000ee40000002100 */
[----:B---3--:R-:W-:-:S04]  /*1ffe0*/  SHF.R.U32.HI R0, RZ, 0x5, R0 ;  /* 0x00000005ff007819 */ /* 0x008fc80000011600 */
[----:B------:R-:W-:-:S05]  /*1fff0*/  LOP3.LUT R0, R0, 0x3, RZ, 0xc0, !PT ;  /* 0x0000000300007812 */ /* 0x000fca00078ec0ff */
[----:B------:R3:W4:Y:S02]  /*20000*/  SHFL.IDX PT, R14, R0, RZ, 0x1f ;  /* 0x00001fff000e7589 */ /* 0x00072400000e0000 */
.L_x_11192:
[----:B----4-:R-:W-:Y:S02]  /*20010*/  ISETP.NE.AND P0, PT, R14, RZ, PT ;  /* 0x000000ff0e00720c */ /* 0x010fe40003f05270 */
[----:B------:R-:W-:Y:S02]  /*20020*/  PLOP3.LUT P1, PT, PT, PT, PT, 0x8, 0x0 ;  /* 0x000000000000781c */ /* 0x000fe40003f2e170 */
[----:B------:R-:W-:-:S11]  /*20030*/  LOP3.LUT R18, R18, 0xfffffffb, RZ, 0xc0, !PT ;  /* 0xfffffffb12127812 */ /* 0x000fd600078ec0ff */
[----:B------:R-:W-:Y:S01]  /*20040*/  @P1 LOP3.LUT R18, R18, 0x4, RZ, 0xfc, !PT ;  /* 0x0000000412121812 */ /* 0x000fe200078efcff */
[----:B------:R-:W-:Y:S06]  /*20050*/  @P0 BRA `(.L_x_11032) ;  /* 0x0000000400140947 */ /* 0x000fec0003800000 */
[----:B------:R-:W-:-:S03]  /*20060*/  UMOV UR4, 0xffffffff ;  /* 0xffffffff00047882 */ /* 0x000fc60000000000 */
[----:B------:R-:W-:Y:S05]  /*20070*/  BRA.DIV UR4, `(.L_x_11033) ;  /* 0x0000006204347947 */ /* 0x000fea000b800000 */
[----:B------:R-:W-:-:S13]  /*20080*/  ELECT P6, URZ, PT ;  /* 0x00000000003f782f */ /* 0x000fda00038c0000 */
.L_x_11195:
[----:B------:R-:W-:Y:S05]  /*20090*/  @!P6 BRA `(.L_x_11032) ;  /* 0x000000040004e947 */ /* 0x000fea0003800000 */
[----:B------:R-:W-:-:S04]  /*200a0*/  ISETP.NE.U32.AND P0, PT, R2, RZ, PT ;  /* 0x000000ff0200720c */ /* 0x000fc80003f05070 */
[----:B------:R-:W-:-:S13]  /*200b0*/  ISETP.NE.AND.EX P0, PT, R3, RZ, PT, P0 ;  /* 0x000000ff0300720c */ /* 0x000fda0003f05300 */
[----:B------:R-:W-:Y:S05]  /*200c0*/  @!P0 BRA `(.L_x_11034) ;  /* 0x0000000000488947 */ /* 0x000fea0003800000 */
[----:B------:R-:W4:Y:S01]  /*200d0*/  LDC R6, c[0x0][0x43c] ;  /* 0x00010f00ff067b82 */ /* 0x000f220000000800 */
[----:B---3--:R-:W-:Y:S01]  /*200e0*/  IMAD.MOV.U32 R0, RZ, RZ, R23 ;  /* 0x000000ffff007224 */ /* 0x008fe200078e0017 */
[----:B------:R-:W-:Y:S01]  /*200f0*/  ULDC.64 UR4, c[0x0][0x428] ;  /* 0x00010a0000047ab9 */ /* 0x000fe20000000a00 */
[----:B----4-:R-:W-:-:S13]  /*20100*/  ISETP.NE.AND P0, PT, R6, 0x1, PT ;  /* 0x000000010600780c */ /* 0x010fda0003f05270 */
[----:B--2---:R-:W2:Y:S02]  /*20110*/  @P0 LDC.64 R4, c[0x0][0x440] ;  /* 0x00011000ff040b82 */ /* 0x004ea40000000a00 */
        /* <DEDUP_REMOVED lines=13> */
.L_x_11034:
[----:B---3--:R-:W-:Y:S01]  /*201f0*/  IMAD R0, R19, 0x8, R16 ;  /* 0x0000000813007824 */ /* 0x008fe200078e0210 */
[----:B----4-:R-:W-:-:S04]  /*20200*/  SHF.L.U32 R2, R28, 0x1f, RZ ;  /* 0x0000001f1c027819 */ /* 0x010fc800000006ff */
[----:B------:R-:W3:Y:S02]  /*20210*/  SYNCS.PHASECHK.TRANS64.TRYWAIT P0, [R0+URZ+0x2d840], R2 ;  /* 0x02d84002000075a7 */ /* 0x000ee4000800017f */
[----:B---3--:R-:W-:Y:S05]  /*20220*/  @!P0 BRA `(.L_x_11035) ;  /* 0x0000005c00e88947 */ /* 0x008fea0003800000 */
.L_x_11196:
        /* <DEDUP_REMOVED lines=9> */
.L_x_11036:
[----:B------:R-:W-:Y:S01]  /*202c0*/  R2UR UR9, R0 ;  /* 0x00000000000972ca */ /* 0x000fe200000e0000 */
[----:B---34-:R-:W-:Y:S01]  /*202d0*/  IMAD R0, R19, 0x6000, R16 ;  /* 0x0000600013007824 */ /* 0x018fe200078e0210 */
        /* <DEDUP_REMOVED lines=13> */
[----:B------:R-:W-:Y:S02]  /*203b0*/  ULEA UR11, UR11, UR5, 0x7 ;  /* 0x000000050b0b7291 */ /* 0x000fe4000f8e383f */
        /* <DEDUP_REMOVED lines=8> */
[----:B---3--:R-:W-:Y:S01]  /*20440*/  UMOV UR8, UR15 ;  /* 0x0000000f00087c82 */ /* 0x008fe20008000000 */
[----:B------:R-:W-:-:S02]  /*20450*/  UMOV UR10, UR17 ;  /* 0x00000011000a7c82 */ /* 0x000fc40008000000 */
[----:B------:R3:W-:Y:S02]  /*20460*/  UTMALDG.4D [UR8], [UR4], desc[UR6] ;  /* 0x00000608040075b4 */ /* 0x0007e40008019000 */
[----:B---3--:R-:W-:Y:S01]  /*20470*/  UMOV UR8, UR16 ;  /* 0x0000001000087c82 */ /* 0x008fe20008000000 */
[----:B------:R-:W-:Y:S02]  /*20480*/  UMOV UR10, UR14 ;  /* 0x0000000e000a7c82 */ /* 0x000fe40008000000 */
[----:B------:R4:W-:Y:S02]  /*20490*/  UTMALDG.4D [UR8], [UR4], desc[UR6] ;  /* 0x00000608040075b4 */ /* 0x0009e40008019000 */
[----:B----4-:R-:W-:Y:S01]  /*204a0*/  NOP ;  /* 0x0000000000007918 */ /* 0x010fe20000000000 */
.L_x_11032:
[----:B------:R-:W4:Y:S01]  /*204b0*/  LDL.LU R3, [R1+0x20] ;  /* 0x0000200001037983 */ /* 0x000f220000300800 */
[----:B------:R-:W-:Y:S05]  /*204c0*/  WARPSYNC.ALL ;  /* 0x0000000000007948 */ /* 0x000fea0003800000 */
[----:B------:R-:W-:Y:S01]  /*204d0*/  ULDC.64 UR4, c[0x0][0x298] ;  /* 0x0000a60000047ab9 */ /* 0x000fe20000000a00 */
[----:B---3--:R-:W-:Y:S01]  /*204e0*/  VIADD R0, R16, 0xc400 ;  /* 0x0000c40010007836 */ /* 0x008fe20000000000 */
[----:B------:R-:W-:Y:S01]  /*204f0*/  ULDC.64 UR6, c[0x0][0xa00] ;  /* 0x0002800000067ab9 */ /* 0x000fe20000000a00 */
[----:B------:R-:W-:Y:S01]  /*20500*/  BSSY B6, `(.L_x_11037) ;  /* 0x0000022000067945 */ /* 0x000fe20003800000 */
[----:B------:R-:W-:Y:S01]  /*20510*/  BAR.SYNC.DEFER_BLOCKING 0x8, 0x200 ;  /* 0x0208000000007b1d */ /* 0x000fe20000010000 */
[----:B------:R-:W-:-:S02]  /*20520*/  ISETP.NE.U32.AND P0, PT, RZ, UR6, PT ;  /* 0x00000006ff007c0c */ /* 0x000fc4000bf05070 */
[----:B------:R-:W-:Y:S02]  /*20530*/  LOP3.LUT P1, RZ, R0, 0x1bf, RZ, 0xc0, !PT ;  /* 0x000001bf00ff7812 */ /* 0x000fe4000782c0ff */
[----:B------:R-:W-:Y:S02]  /*20540*/  ISETP.NE.AND.EX P0, PT, RZ, UR7, PT, P0 ;  /* 0x00000007ff007c0c */ /* 0x000fe4000bf05300 */
[----:B----4-:R-:W-:Y:S01]  /*20550*/  SHF.R.S32.HI R2, RZ, 0x1f, R3 ;  /* 0x0000001fff027819 */ /* 0x010fe20000011403 */
[----:B--2---:R-:W-:-:S04]  /*20560*/  IMAD.WIDE.U32 R4, R3, UR4, RZ ;  /* 0x0000000403047c25 */ /* 0x004fc8000f8e00ff */
        /* <DEDUP_REMOVED lines=27> */
.L_x_11038:
[----:B------:R-:W-:Y:S05]  /*20720*/  BSYNC B6 ;  /* 0x0000000000067941 */ /* 0x000fea0003800000 */
.L_x_11037:
[----:B------:R-:W3:Y:S01]  /*20730*/  LDL.LU R20, [R1+0x3c] ;  /* 0x00003c0001147983 */ /* 0x000ee20000300800 */
[----:B------:R-:W4:Y:S01]  /*20740*/  LDC R9, c[0x0][0x448] ;  /* 0x00011200ff097b82 */ /* 0x000f220000000800 */
[----:B------:R-:W-:Y:S01]  /*20750*/  ULDC.64 UR4, c[0x0][0x2d8] ;  /* 0x0000b60000047ab9 */ /* 0x000fe20000000a00 */
[----:B------:R-:W-:Y:S01]  /*20760*/  ULDC.64 UR6, c[0x0][0x2e0] ;  /* 0x0000b80000067ab9 */ /* 0x000fe20000000a00 */
[----:B--2---:R-:W3:Y:S01]  /*20770*/  LDL.LU.64 R2, [R1+0x30] ;  /* 0x0000300001027983 */ /* 0x004ee20000300a00 */
[----:B------:R-:W-:-:S03]  /*20780*/  ULDC.64 UR8, c[0x0][0x280] ;  /* 0x0000a00000087ab9 */ /* 0x000fc60000000a00 */
[----:B------:R-:W2:Y:S04]  /*20790*/  LDL.LU R0, [R1+0x44] ;  /* 0x0000440001007983 */ /* 0x000ea80000300800 */
[----:B------:R-:W5:Y:S04]  /*207a0*/  LDL.LU R5, [R1+0x20] ;  /* 0x0000200001057983 */ /* 0x000f680000300800 */
[----:B------:R-:W5:Y:S01]  /*207b0*/  LDL R21, [R1+0x14] ;  /* 0x0000140001157983 */ /* 0x000f620000100800 */
[----:B------:R-:W0:Y:S01]  /*207c0*/  S2R R13, SR_TID.X ;  /* 0x00000000000d7919 */ /* 0x000e220000002100 */
[----:B----4-:R-:W-:-:S13]  /*207d0*/  ISETP.NE.AND P1, PT, R9, 0x1, PT ;  /* 0x000000010900780c */ /* 0x010fda0003f25270 */
[----:B------:R-:W4:Y:S08]  /*207e0*/  @P1 LDC R6, c[0x0][0x450] ;  /* 0x00011400ff061b82 */ /* 0x000f300000000800 */
[----:B------:R-:W1:Y:S01]  /*207f0*/  @P1 LDC R8, c[0x0][0x450] ;  /* 0x00011400ff081b82 */ /* 0x000e620000000800 */
[C---:B0-----:R-:W-:Y:S02]  /*20800*/  IMAD.SHL.U32 R11, R13.reuse, 0x8, RZ ;  /* 0x000000080d0b7824 */ /* 0x041fe400078e00ff */
[----:B------:R-:W-:-:S03]  /*20810*/  IMAD.SHL.U32 R10, R13, 0x8, RZ ;  /* 0x000000080d0a7824 */ /* 0x000fc600078e00ff */
[----:B------:R-:W-:Y:S02]  /*20820*/  LOP3.LUT R11, R11, 0x18, RZ, 0xc0, !PT ;  /* 0x000000180b0b7812 */ /* 0x000fe400078ec0ff */
[----:B------:R-:W-:Y:S02]  /*20830*/  LOP3.LUT R10, R10, 0x18, RZ, 0xc0, !PT ;  /* 0x000000180a0a7812 */ /* 0x000fe400078ec0ff */
[C---:B------:R-:W-:Y:S02]  /*20840*/  LOP3.LUT R12, R11.reuse, 0x20, RZ, 0xfc, !PT ;  /* 0x000000200b0c7812 */ /* 0x040fe400078efcff */
[----:B------:R-:W-:Y:S01]  /*20850*/  LOP3.LUT R11, R11, 0x40, RZ, 0xfc, !PT ;  /* 0x000000400b0b7812 */ /* 0x000fe200078efcff */
[----:B---3--:R-:W-:Y:S02]  /*20860*/  IMAD.MOV.U32 R3, RZ, RZ, R20 ;  /* 0x000000ffff037224 */ /* 0x008fe400078e0014 */
[----:B------:R-:W0:Y:S01]  /*20870*/  S2R R20, SR_TID.X ;  /* 0x0000000000147919 */ /* 0x000e220000002100 */
[----:B------:R-:W-:-:S04]  /*20880*/  IMAD.WIDE.U32 R2, R17, UR4, R2 ;  /* 0x0000000411027c25 */ /* 0x000fc8000f8e0002 */
[----:B------:R-:W-:Y:S01]  /*20890*/  IMAD R3, R17, UR5, R3 ;  /* 0x0000000511037c24 */ /* 0x000fe2000f8e0203 */
[----:B------:R-:W-:Y:S01]  /*208a0*/  ULDC.64 UR4, c[0x0][0x2d0] ;  /* 0x0000b40000047ab9 */ /* 0x000fe20000000a00 */
[----:B--2---:R-:W-:Y:S02]  /*208b0*/  IMAD R0, R0, UR6, RZ ;  /* 0x0000000600007c24 */ /* 0x004fe4000f8e02ff */
        /* <DEDUP_REMOVED lines=8> */
[----:B------:R-:W-:-:S05]  /*20940*/  LOP3.LUT R20, R4, 0x60, R20, 0xf8, !PT ;  /* 0x0000006004147812 */ /* 0x000fca00078ef814 */
[----:B------:R-:W-:Y:S01]  /*20950*/  IMAD.IADD R0, R20, 0x1, R21 ;  /* 0x0000000114007824 */ /* 0x000fe200078e0215 */
[----:B------:R-:W-:-:S03]  /*20960*/  LOP3.LUT R20, R13, 0x7f, RZ, 0xc0, !PT ;  /* 0x0000007f0d147812 */ /* 0x000fc600078ec0ff */
[----:B--2---:R-:W-:Y:S01]  /*20970*/  @P1 IMAD.HI.U32 R5, R0, R5, RZ ;  /* 0x0000000500051227 */ /* 0x004fe200078e00ff */
[----:B------:R-:W-:-:S03]  /*20980*/  SHF.R.U32.HI R20, RZ, 0x2, R20 ;  /* 0x00000002ff147819 */ /* 0x000fc60000011614 */
[----:B------:R-:W-:Y:S01]  /*20990*/  IMAD.MOV.U32 R4, RZ, RZ, R0 ;  /* 0x000000ffff047224 */ /* 0x000fe200078e0000 */
[----:B----4-:R-:W-:-:S04]  /*209a0*/  @P1 SHF.R.U32.HI R4, RZ, R6, R5 ;  /* 0x00000006ff041219 */ /* 0x010fc80000011605 */
[--C-:B------:R-:W-:Y:S01]  /*209b0*/  SHF.R.S32.HI R5, RZ, 0x1f, R4.reuse ;  /* 0x0000001fff057819 */ /* 0x100fe20000011404 */
[----:B-1----:R-:W-:-:S04]  /*209c0*/  IMAD.MOV R7, RZ, RZ, -R4 ;  /* 0x000000ffff077224 */ /* 0x002fc800078e0a04 */
[----:B------:R-:W-:-:S04]  /*209d0*/  IMAD R5, R5, UR4, RZ ;  /* 0x0000000405057c24 */ /* 0x000fc8000f8e02ff */
[C---:B------:R-:W-:Y:S02]  /*209e0*/  IMAD R6, R4.reuse, UR5, R5 ;  /* 0x0000000504067c24 */ /* 0x040fe4000f8e0205 */
[----:B------:R-:W-:-:S04]  /*209f0*/  IMAD.WIDE.U32 R4, R4, UR4, R2 ;  /* 0x0000000404047c25 */ /* 0x000fc8000f8e0002 */
[----:B------:R-:W-:Y:S02]  /*20a00*/  IMAD.IADD R5, R5, 0x1, R6 ;  /* 0x0000000105057824 */ /* 0x000fe400078e0206 */
[----:B------:R-:W-:Y:S02]  /*20a10*/  IMAD R6, R9, R7, R0 ;  /* 0x0000000709067224 */ /* 0x000fe400078e0200 */
[----:B------:R-:W-:Y:S02]  /*20a20*/  VIADD R0, R0, 0x80 ;  /* 0x0000008000007836 */ /* 0x000fe40000000000 */
[----:B------:R-:W-:Y:S01]  /*20a30*/  IMAD.WIDE.U32 R4, R6, UR6, R4 ;  /* 0x0000000606047c25 */ /* 0x000fe2000f8e0004 */
[----:B------:R-:W-:-:S05]  /*20a40*/  SHF.R.S32.HI R7, RZ, 0x1f, R6 ;  /* 0x0000001fff077819 */ /* 0x000fca0000011406 */
[----:B------:R-:W-:-:S04]  /*20a50*/  IMAD R7, R7, UR6, RZ ;  /* 0x0000000607077c24 */ /* 0x000fc8000f8e02ff */
[----:B------:R-:W-:Y:S02]  /*20a60*/  IMAD R6, R6, UR7, R7 ;  /* 0x0000000706067c24 */ /* 0x000fe4000f8e0207 */
[----:B------:R-:W0:Y:S02]  /*20a70*/  @P1 LDC R7, c[0x0][0x44c] ;  /* 0x00011300ff071b82 */ /* 0x000e240000000800 */
[----:B------:R-:W-:Y:S01]  /*20a80*/  IMAD.IADD R6, R5, 0x1, R6 ;  /* 0x0000000105067824 */ /* 0x000fe200078e0206 */
[----:B------:R-:W-:-:S04]  /*20a90*/  LEA R5, P0, R4, UR8, 0x1 ;  /* 0x0000000804057c11 */ /* 0x000fc8000f8008ff */
[----:B------:R-:W-:Y:S01]  /*20aa0*/  LEA.HI.X R6, R4, UR9, R6, 0x1, P0 ;  /* 0x0000000904067c11 */ /* 0x000fe200080f0c06 */
        /* <DEDUP_REMOVED lines=11> */
[----:B------:R-:W-:Y:S01]  /*20b60*/  SHF.R.S32.HI R4, RZ, 0x1f, R0 ;  /* 0x0000001fff047819 */ /* 0x000fe20000011400 */
[----:B------:R-:W-:Y:S01]  /*20b70*/  UMOV UR5, 0xffffffff ;  /* 0xffffffff00057882 */ /* 0x000fe20000000000 */
[----:B------:R-:W-:Y:S01]  /*20b80*/  ISETP.GE.AND P1, PT, R11, UR4, PT ;  /* 0x000000040b007c0c */ /* 0x000fe2000bf26270 */
[----:B------:R-:W-:Y:S02]  /*20b90*/  IMAD.IADD R3, R3, 0x1, R7 ;  /* 0x0000000103037824 */ /* 0x000fe400078e0207 */
[----:B------:R-:W-:-:S02]  /*20ba0*/  IMAD R4, R4, UR6, RZ ;  /* 0x0000000604047c24 */ /* 0x000fc4000f8e02ff */
        /* <DEDUP_REMOVED lines=9> */
[----:B------:R-:W-:-:S03]  /*20c40*/  IMAD.IADD R0, R20, 0x1, R21 ;  /* 0x0000000114007824 */ /* 0x000fc600078e0215 */
[----:B------:R-:W0:Y:S01]  /*20c50*/  SHFL.IDX PT, R2, R5, RZ, 0x1c1f ;  /* 0x001c1fff05027589 */ /* 0x000e2200000e0000 */
[----:B--2---:R-:W-:-:S03]  /*20c60*/  IMAD R4, R3, R9, RZ ;  /* 0x0000000903047224 */ /* 0x004fc600078e02ff */
[----:B------:R-:W1:Y:S02]  /*20c70*/  SHFL.IDX PT, R3, R6, RZ, 0x1c1f ;  /* 0x001c1fff06037589 */ /* 0x000e6400000e0000 */
[----:B------:R-:W-:-:S13]  /*20c80*/  ISETP.GE.AND P2, PT, R0, R4, PT ;  /* 0x000000040000720c */ /* 0x000fda0003f46270 */
[----:B0-----:R-:W-:-:S05]  /*20c90*/  @!P2 LEA R2, P4, R10, R2, 0x1 ;  /* 0x000000020a02a211 */ /* 0x001fca00078808ff */
[----:B-1----:R-:W-:-:S05]  /*20ca0*/  @!P2 IMAD.X R3, RZ, RZ, R3, P4 ;  /* 0x000000ffff03a224 */ /* 0x002fca00020e0603 */
[----:B------:R-:W-:Y:S01]  /*20cb0*/  @!PT LDS RZ, [RZ] ;  /* 0x00000000fffff984 */ /* 0x000fe20000000800 */
[----:B---3--:R-:W-:Y:S04]  /*20cc0*/  @!P2 LDGSTS.E.BYPASS.LTC128B.128 [R11+0xc400], desc[UR40][R2.64], !P3 ;  /* 0x0c400000020bafae */ /* 0x008fe8000d901d68 */
        /* <DEDUP_REMOVED lines=16> */
[----:B------:R-:W-:Y:S01]  /*20dd0*/  ISETP.GE.AND P2, PT, R2, R4, PT ;  /* 0x000000040200720c */ /* 0x000fe20003f46270 */
[----:B------:R-:W-:Y:S04]  /*20de0*/  SHFL.IDX PT, R5, R5, 0x3, 0x1c1f ;  /* 0x007c1f0005057f89 */ /* 0x000fe800000e0000 */
[----:B------:R-:W1:Y:S04]  /*20df0*/  SHFL.IDX PT, R2, R6, 0x2, 0x1c1f ;  /* 0x005c1f0006027f89 */ /* 0x000e6800000e0000 */
[----:B------:R-:W2:Y:S04]  /*20e00*/  SHFL.IDX PT, R6, R6, 0x3, 0x1c1f ;  /* 0x007c1f0006067f89 */ /* 0x000ea800000e0000 */
        /* <DEDUP_REMOVED lines=8> */
[----:B0-----:R-:W-:-:S05]  /*20e90*/  VIADD R2, R0, 0x60 ;  /* 0x0000006000027836 */ /* 0x001fca0000000000 */
[----:B------:R-:W-:-:S13]  /*20ea0*/  ISETP.GE.AND P2, PT, R2, R4, PT ;  /* 0x000000040200720c */ /* 0x000fda0003f46270 */
[----:B------:R-:W-:Y:S01]  /*20eb0*/  @!P2 LEA R2, P4, R10, R5, 0x1 ;  /* 0x000000050a02a211 */ /* 0x000fe200078808ff */
[----:B------:R-:W-:-:S04]  /*20ec0*/  VIADD R5, R0, 0x80 ;  /* 0x0000008000057836 */ /* 0x000fc80000000000 */
[----:B--2---:R-:W-:-:S05]  /*20ed0*/  @!P2 IMAD.X R3, RZ, RZ, R6, P4 ;  /* 0x000000ffff03a224 */ /* 0x004fca00020e0606 */
[----:B------:R-:W-:Y:S04]  /*20ee0*/  @!P2 LDGSTS.E.BYPASS.LTC128B.128 [R11+0xdc00], desc[UR40][R2.64], !P3 ;  /* 0x0dc00000020bafae */ /* 0x000fe8000d901d68 */
[----:B------:R-:W-:Y:S04]  /*20ef0*/  @!P2 LDGSTS.E.BYPASS.LTC128B.128 [R11+0x10c00], desc[UR40][R2.64+0x40], !P0 ;  /* 0x10c00040020bafae */ /* 0x000fe8000c101d68 */
[----:B------:R0:W-:Y:S01]  /*20f00*/  @!P2 LDGSTS.E.BYPASS.LTC128B.128 [R11+0x13c00], desc[UR40][R2.64+0x80], !P1 ;  /* 0x13c00080020bafae */ /* 0x0001e2000c901d68 */
[----:B------:R-:W-:-:S03]  /*20f10*/  ISETP.GE.AND P2, PT, R5, R4, PT ;  /* 0x000000040500720c */ /* 0x000fc60003f46270 */
[----:B0-----:R-:W0:Y:S04]  /*20f20*/  SHFL.IDX PT, R3, R8, RZ, 0x1c1f ;  /* 0x001c1fff08037589 */ /* 0x001e2800000e0000 */
[----:B------:R-:W1:Y:S04]  /*20f30*/  SHFL.IDX PT, R2, R7, RZ, 0x1c1f ;  /* 0x001c1fff07027589 */ /* 0x000e6800000e0000 */
[----:B------:R-:W2:Y:S02]  /*20f40*/  SHFL.IDX PT, R7, R7, 0x1, 0x1c1f ;  /* 0x003c1f0007077f89 */ /* 0x000ea400000e0000 */
        /* <DEDUP_REMOVED lines=8> */
[----:B0-2---:R0:W1:Y:S02]  /*20fd0*/  SHFL.IDX PT, R2, R8, 0x1, 0x1c1f ;  /* 0x003c1f0008027f89 */ /* 0x00506400000e0000 */
.L_x_11209:
[----:B------:R-:W2:Y:S01]  /*20fe0*/  LDL R5, [R1+0x10] ;  /* 0x0000100001057983 */ /* 0x000ea20000100800 */
[----:B------:R-:W-:-:S05]  /*20ff0*/  VIADD R0, R0, 0xa0 ;  /* 0x000000a000007836 */ /* 0x000fca0000000000 */
[----:B------:R-:W-:-:S13]  /*21000*/  ISETP.GE.AND P2, PT, R0, R4, PT ;  /* 0x000000040000720c */ /* 0x000fda0003f46270 */
[----:B-1----:R-:W-:-:S05]  /*21010*/  @!P2 LEA R2, P4, R10, R2, 0x1 ;  /* 0x000000020a02a211 */ /* 0x002fca00078808ff */
        /* <DEDUP_REMOVED lines=9> */
.L_x_11040:
        /* <DEDUP_REMOVED lines=18> */
.L_x_11210:
[----:B------:R-:W-:Y:S05]  /*211d0*/  BSYNC B0 ;  /* 0x0000000000007941 */ /* 0x000fea0003800000 */
.L_x_11041:
        /* <DEDUP_REMOVED lines=30> */
[----:B0-----:R-:W-:Y:S02]  /*213c0*/  SEL R8, RZ, 0x1, P0 ;  /* 0x00000001ff087807 */ /* 0x001fe40000000000 */
        /* <DEDUP_REMOVED lines=26> */
.L_x_11049:
[----:B------:R-:W-:Y:S01]  /*21570*/  IMAD R3, R6, 0x8, R16 ;  /* 0x0000000806037824 */ /* 0x000fe200078e0210 */
[----:B------:R-:W-:Y:S01]  /*21580*/  SHF.L.U32 R2, R8, 0x1f, RZ ;  /* 0x0000001f08027819 */ /* 0x000fe200000006ff */
[----:B------:R-:W-:Y:S03]  /*21590*/  BSSY B3, `(.L_x_11050) ;  /* 0x0000003000037945 */ /* 0x000fe60003800000 */
[----:B------:R-:W1:Y:S02]  /*215a0*/  SYNCS.PHASECHK.TRANS64.TRYWAIT P0, [R3+URZ+0x2d840], R2 ;  /* 0x02d84002030075a7 */ /* 0x000e64000800017f */
[----:B-1----:R-:W-:Y:S05]  /*215b0*/  @!P0 BRA `(.L_x_11051) ;  /* 0x0000005400388947 */ /* 0x002fea0003800000 */
.L_x_11211:
[----:B------:R-:W-:Y:S05]  /*215c0*/  BSYNC B3 ;  /* 0x0000000000037941 */ /* 0x000fea0003800000 */
.L_x_11050:
        /* <DEDUP_REMOVED lines=10> */
.L_x_11053:
[----:B------:R-:W-:Y:S05]  /*21670*/  BSYNC B3 ;  /* 0x0000000000037941 */ /* 0x000fea0003800000 */
.L_x_11052:
        /* <DEDUP_REMOVED lines=11> */
.L_x_11054:
        /* <DEDUP_REMOVED lines=16> */
.L_x_11055:
        /* <DEDUP_REMOVED lines=16> */
.L_x_11056:
        /* <DEDUP_REMOVED lines=15> */
.L_x_11212:
[----:B------:R-:W-:Y:S05]  /*21a20*/  BSYNC B3 ;  /* 0x0000000000037941 */ /* 0x000fea0003800000 */
.L_x_11057:
        /* <DEDUP_REMOVED lines=10> */
.L_x_11059:
[----:B------:R-:W-:Y:S01]  /*21ad0*/  LOP3.LUT P0, RZ, R18, 0x8, RZ, 0xc0, !PT ;  /* 0x0000000812ff7812 */ /* 0x000fe2000780c0ff */
[----:B------:R-:W-:-:S12]  /*21ae0*/  BSSY B3, `(.L_x_11060) ;  /* 0x0000003000037945 */ /* 0x000fd80003800000 */
[----:B------:R-:W-:Y:S05]  /*21af0*/  @P0 BRA `(.L_x_11061) ;  /* 0x0000000000040947 */ /* 0x000fea0003800000 */
[----:B------:R-:W-:Y:S01]  /*21b00*/  BPT.TRAP 0x1 ;  /* 0x000000040000795c */ /* 0x000fe20000300000 */
.L_x_11061:
[----:B------:R-:W-:Y:S05]  /*21b10*/  BSYNC B3 ;  /* 0x0000000000037941 */ /* 0x000fea0003800000 */
.L_x_11060:
        /* <DEDUP_REMOVED lines=10> */
.L_x_11062:
        /* <DEDUP_REMOVED lines=15> */
.L_x_11063:
        /* <DEDUP_REMOVED lines=15> */
.L_x_11064:
        /* <DEDUP_REMOVED lines=12> */
.L_x_11048:
[----:B------:R-:W-:Y:S05]  /*21e60*/  BSYNC B1 ;  /* 0x0000000000017941 */ /* 0x000fea0003800000 */
.L_x_11047:
[----:B------:R-:W2:Y:S01]  /*21e70*/  LDL.LU R0, [R1+0x1c] ;  /* 0x00001c0001007983 */ /* 0x000ea20000300800 */
[----:B------:R-:W-:Y:S02]  /*21e80*/  IMAD.MOV.U32 R19, RZ, RZ, R6 ;  /* 0x000000ffff137224 */ /* 0x000fe400078e0006 */
[----:B------:R-:W-:Y:S02]  /*21e90*/  IMAD.MOV.U32 R28, RZ, RZ, R8 ;  /* 0x000000ffff1c7224 */ /* 0x000fe400078e0008 */
[----:B--2---:R-:W-:-:S07]  /*21ea0*/  VIADD R0, R0, 0xfffffffd ;  /* 0xfffffffd00007836 */ /* 0x004fce0000000000 */
.L_x_11046:
[----:B------:R-:W-:Y:S05]  /*21eb0*/  BSYNC B2 ;  /* 0x0000000000027941 */ /* 0x000fea0003800000 */
.L_x_11045:
[----:B------:R-:W-:-:S05]  /*21ec0*/  VIADD R2, R9, 0xfffffffe ;  /* 0xfffffffe09027836 */ /* 0x000fca0000000000 */
[----:B------:R-:W-:-:S13]  /*21ed0*/  ISETP.NE.AND P0, PT, R2, R7, PT ;  /* 0x000000070200720c */ /* 0x000fda0003f05270 */
[----:B------:R-:W-:Y:S05]  /*21ee0*/  @!P0 BRA `(.L_x_11044) ;  /* 0x0000001400948947 */ /* 0x000fea0003800000 */
[----:B------:R-:W-:-:S07]  /*21ef0*/  IMAD.MOV.U32 R10, RZ, RZ, R22 ;  /* 0x000000ffff0a7224 */ /* 0x000fce00078e0016 */
.L_x_11101:
        /* <DEDUP_REMOVED lines=10> */
[----:B0-----:R-:W-:Y:S01]  /*21fa0*/  IMAD.MOV.U32 R8, RZ, RZ, R0 ;  /* 0x000000ffff087224 */ /* 0x001fe200078e0000 */
        /* <DEDUP_REMOVED lines=21> */
.L_x_11067:
[----:B0-----:R-:W-:Y:S01]  /*22100*/  IMAD R4, R6, 0x8, R16 ;  /* 0x0000000806047824 */ /* 0x001fe200078e0210 */
[----:B------:R-:W-:Y:S01]  /*22110*/  SHF.L.U32 R2, R7, 0x1f, RZ ;  /* 0x0000001f07027819 */ /* 0x000fe200000006ff */
[----:B------:R-:W-:Y:S03]  /*22120*/  BSSY B2, `(.L_x_11068) ;  /* 0x0000003000027945 */ /* 0x000fe60003800000 */
[----:B------:R-:W0:Y:S02]  /*22130*/  SYNCS.PHASECHK.TRANS64.TRYWAIT P0, [R4+URZ+0x2d840], R2 ;  /* 0x02d84002040075a7 */ /* 0x000e24000800017f */
[----:B0-----:R-:W-:Y:S05]  /*22140*/  @!P0 BRA `(.L_x_11069) ;  /* 0x00000048007c8947 */ /* 0x001fea0003800000 */
.L_x_11213:
[----:B------:R-:W-:Y:S05]  /*22150*/  BSYNC B2 ;  /* 0x0000000000027941 */ /* 0x000fea0003800000 */
.L_x_11068:
[----:B------:R-:W1:Y:S01]  /*22160*/  S2R R3, SR_TID.X ;  /* 0x0000000000037919 */ /* 0x000e620000002100 */
[----:B------:R-:W-:Y:S01]  /*22170*/  BSSY B2, `(.L_x_11070) ;  /* 0x0000009000027945 */ /* 0x000fe20003800000 */
[----:B-1----:R-:W-:-:S04]  /*22180*/  LOP3.LUT R3, R3, 0x7f, RZ, 0xc0, !PT ;  /* 0x0000007f03037812 */ /* 0x002fc800078ec0ff */
[----:B------:R-:W-:-:S13]  /*22190*/  ISETP.NE.AND P0, PT, R3, RZ, PT ;  /* 0x000000ff0300720c */ /* 0x000fda0003f05270 */
[----:B------:R-:W-:Y:S05]  /*221a0*/  @P0 BRA `(.L_x_11071) ;  /* 0x0000000000140947 */ /* 0x000fea0003800000 */
[----:B------:R-:W-:Y:S01]  /*221b0*/  LOP3.LUT P1, RZ, R18, 0x1, RZ, 0xc0, !PT ;  /* 0x0000000112ff7812 */ /* 0x000fe2000782c0ff */
[----:B0-----:R-:W-:-:S04]  /*221c0*/  IMAD.MOV.U32 R2, RZ, RZ, 0x6000 ;  /* 0x00006000ff027424 */ /* 0x001fc800078e00ff */
[----:B------:R1:W-:Y:S08]  /*221d0*/  SYNCS.ARRIVE.TRANS64 RZ, [R4+URZ+0x2d830], R2 ;  /* 0x02d8300204ff79a7 */ /* 0x0003f0000800003f */
[----:B------:R-:W-:Y:S05]  /*221e0*/  @!P1 BRA `(.L_x_11071) ;  /* 0x0000000000049947 */ /* 0x000fea0003800000 */
[----:B------:R-:W-:Y:S01]  /*221f0*/  BPT.TRAP 0x1 ;  /* 0x000000040000795c */ /* 0x000fe20000300000 */
.L_x_11071:
[----:B------:R-:W-:Y:S05]  /*22200*/  BSYNC B2 ;  /* 0x0000000000027941 */ /* 0x000fea0003800000 */
.L_x_11070:
        /* <DEDUP_REMOVED lines=11> */
.L_x_11072:
        /* <DEDUP_REMOVED lines=16> */
.L_x_11073:
        /* <DEDUP_REMOVED lines=16> */
.L_x_11074:
        /* <DEDUP_REMOVED lines=15> */
.L_x_11214:
[----:B------:R-:W-:Y:S05]  /*225b0*/  BSYNC B2 ;  /* 0x0000000000027941 */ /* 0x000fea0003800000 */
.L_x_11075:
        /* <DEDUP_REMOVED lines=10> */
.L_x_11077:
[----:B------:R-:W-:Y:S01]  /*22660*/  LOP3.LUT P0, RZ, R18, 0x8, RZ, 0xc0, !PT ;  /* 0x0000000812ff7812 */ /* 0x000fe2000780c0ff */
[----:B------:R-:W-:-:S12]  /*22670*/  BSSY B2, `(.L_x_11078) ;  /* 0x0000003000027945 */ /* 0x000fd80003800000 */
[----:B------:R-:W-:Y:S05]  /*22680*/  @P0 BRA `(.L_x_11079) ;  /* 0x0000000000040947 */ /* 0x000fea0003800000 */
[----:B------:R-:W-:Y:S01]  /*22690*/  BPT.TRAP 0x1 ;  /* 0x000000040000795c */ /* 0x000fe20000300000 */
.L_x_11079:
[----:B------:R-:W-:Y:S05]  /*226a0*/  BSYNC B2 ;  /* 0x0000000000027941 */ /* 0x000fea0003800000 */
.L_x_11078:
        /* <DEDUP_REMOVED lines=10> */
.L_x_11080:
        /* <DEDUP_REMOVED lines=15> */
.L_x_11081:
        /* <DEDUP_REMOVED lines=15> */
.L_x_11082:
        /* <DEDUP_REMOVED lines=12> */
.L_x_11066:
[----:B------:R-:W-:Y:S05]  /*229f0*/  BSYNC B1 ;  /* 0x0000000000017941 */ /* 0x000fea0003800000 */
.L_x_11065:
[----:B------:R-:W-:Y:S01]  /*22a00*/  LOP3.LUT P1, RZ, R18, 0x4, RZ, 0xc0, !PT ;  /* 0x0000000412ff7812 */ /* 0x000fe2000782c0ff */
[----:B------:R-:W-:Y:S01]  /*22a10*/  VIADD R19, R6, 0x1 ;  /* 0x0000000106137836 */ /* 0x000fe20000000000 */
[----:B------:R-:W-:Y:S01]  /*22a20*/  BSSY B1, `(.L_x_11083) ;  /* 0x00000ad000017945 */ /* 0x000fe20003800000 */
[----:B0-----:R-:W-:-:S03]  /*22a30*/  VIADD R8, R0, 0xffffffff ;  /* 0xffffffff00087836 */ /* 0x001fc60000000000 */
        /* <DEDUP_REMOVED lines=28> */
.L_x_11085:
[----:B0-----:R-:W-:Y:S01]  /*22c00*/  IMAD R4, R19, 0x8, R16 ;  /* 0x0000000813047824 */ /* 0x001fe200078e0210 */
[----:B------:R-:W-:Y:S01]  /*22c10*/  SHF.L.U32 R2, R28, 0x1f, RZ ;  /* 0x0000001f1c027819 */ /* 0x000fe200000006ff */
[----:B------:R-:W-:Y:S03]  /*22c20*/  BSSY B2, `(.L_x_11086) ;  /* 0x0000003000027945 */ /* 0x000fe60003800000 */
[----:B------:R-:W0:Y:S02]  /*22c30*/  SYNCS.PHASECHK.TRANS64.TRYWAIT P0, [R4+URZ+0x2d840], R2 ;  /* 0x02d84002040075a7 */ /* 0x000e24000800017f */
[----:B0-----:R-:W-:Y:S05]  /*22c40*/  @!P0 BRA `(.L_x_11087) ;  /* 0x0000003c00e48947 */ /* 0x001fea0003800000 */
.L_x_11215:
[----:B------:R-:W-:Y:S05]  /*22c50*/  BSYNC B2 ;  /* 0x0000000000027941 */ /* 0x000fea0003800000 */
.L_x_11086:
        /* <DEDUP_REMOVED lines=10> */
.L_x_11089:
[----:B------:R-:W-:Y:S05]  /*22d00*/  BSYNC B2 ;  /* 0x0000000000027941 */ /* 0x000fea0003800000 */
.L_x_11088:
        /* <DEDUP_REMOVED lines=11> */
.L_x_11090:
        /* <DEDUP_REMOVED lines=16> */
.L_x_11091:
        /* <DEDUP_REMOVED lines=16> */
.L_x_11092:
        /* <DEDUP_REMOVED lines=15> */
.L_x_11216:
[----:B------:R-:W-:Y:S05]  /*230b0*/  BSYNC B2 ;  /* 0x0000000000027941 */ /* 0x000fea0003800000 */
.L_x_11093:
        /* <DEDUP_REMOVED lines=10> */
.L_x_11095:
[----:B------:R-:W-:Y:S01]  /*23160*/  LOP3.LUT P0, RZ, R18, 0x8, RZ, 0xc0, !PT ;  /* 0x0000000812ff7812 */ /* 0x000fe2000780c0ff */
[----:B------:R-:W-:-:S12]  /*23170*/  BSSY B2, `(.L_x_11096) ;  /* 0x0000003000027945 */ /* 0x000fd80003800000 */
[----:B------:R-:W-:Y:S05]  /*23180*/  @P0 BRA `(.L_x_11097) ;  /* 0x0000000000040947 */ /* 0x000fea0003800000 */
[----:B------:R-:W-:Y:S01]  /*23190*/  BPT.TRAP 0x1 ;  /* 0x000000040000795c */ /* 0x000fe20000300000 */
.L_x_11097:
[----:B------:R-:W-:Y:S05]  /*231a0*/  BSYNC B2 ;  /* 0x0000000000027941 */ /* 0x000fea0003800000 */
.L_x_11096:
        /* <DEDUP_REMOVED lines=10> */
.L_x_11098:
        /* <DEDUP_REMOVED lines=15> */
.L_x_11099:
        /* <DEDUP_REMOVED lines=15> */
.L_x_11100:
        /* <DEDUP_REMOVED lines=12> */
.L_x_11084:
[----:B------:R-:W-:Y:S05]  /*234f0*/  BSYNC B1 ;  /* 0x0000000000017941 */ /* 0x000fea0003800000 */
.L_x_11083:
[----:B------:R-:W2:Y:S01]  /*23500*/  LDL R2, [R1+0xc] ;  /* 0x00000c0001027983 */ /* 0x000ea20000100800 */
[----:B------:R-:W-:Y:S01]  /*23510*/  VIADD R0, R0, 0xfffffffe ;  /* 0xfffffffe00007836 */ /* 0x000fe20000000000 */
[----:B--2---:R-:W-:-:S13]  /*23520*/  ISETP.GT.AND P0, PT, R8, R2, PT ;  /* 0x000000020800720c */ /* 0x004fda0003f04270 */
[----:B------:R-:W-:Y:S05]  /*23530*/  @P0 BRA `(.L_x_11101) ;  /* 0xffffffe800700947 */ /* 0x000fea000383ffff */
.L_x_11044:
[----:B------:R-:W-:Y:S05]  /*23540*/  BSYNC B0 ;  /* 0x0000000000007941 */ /* 0x000fea0003800000 */
.L_x_11043:
        /* <DEDUP_REMOVED lines=16> */
[----:B-1----:R-:W-:-:S07]  /*23650*/  IADD3 R24, R0, UR37, R7 ;  /* 0x0000002500187c10 */ /* 0x002fce000fffe007 */
.L_x_11103:
[----:B------:R-:W-:Y:S05]  /*23660*/  BSYNC B0 ;  /* 0x0000000000007941 */ /* 0x000fea0003800000 */
.L_x_11102:
        /* <DEDUP_REMOVED lines=8> */
.L_x_11217:
[----:B------:R-:W-:Y:S05]  /*236f0*/  BSYNC B1 ;  /* 0x0000000000017941 */ /* 0x000fea0003800000 */
.L_x_11106:
        /* <DEDUP_REMOVED lines=10> */
.L_x_11108:
[----:B------:R-:W-:Y:S01]  /*237a0*/  LOP3.LUT P0, RZ, R18, 0x8, RZ, 0xc0, !PT ;  /* 0x0000000812ff7812 */ /* 0x000fe2000780c0ff */
[----:B------:R-:W-:-:S12]  /*237b0*/  BSSY B1, `(.L_x_11109) ;  /* 0x0000003000017945 */ /* 0x000fd80003800000 */
[----:B------:R-:W-:Y:S05]  /*237c0*/  @P0 BRA `(.L_x_11110) ;  /* 0x0000000000040947 */ /* 0x000fea0003800000 */
[----:B------:R-:W-:Y:S01]  /*237d0*/  BPT.TRAP 0x1 ;  /* 0x000000040000795c */ /* 0x000fe20000300000 */
.L_x_11110:
[----:B------:R-:W-:Y:S05]  /*237e0*/  BSYNC B1 ;  /* 0x0000000000017941 */ /* 0x000fea0003800000 */
.L_x_11109:
[----:B------:R-:W-:Y:S01]  /*237f0*/  IMAD R0, R19, 0x6000, R16 ;  /* 0x0000600013007824 */ /* 0x000fe200078e0210 */
        /* <DEDUP_REMOVED lines=9> */
.L_x_11111:
        /* <DEDUP_REMOVED lines=15> */
.L_x_11112:
        /* <DEDUP_REMOVED lines=15> */
.L_x_11113:
        /* <DEDUP_REMOVED lines=10> */
.L_x_11105:
[----:B------:R-:W-:Y:S05]  /*23b10*/  BSYNC B0 ;  /* 0x0000000000007941 */ /* 0x000fea0003800000 */
.L_x_11104:
[----:B------:R-:W-:-:S05]  /*23b20*/  VIADD R19, R19, 0x1 ;  /* 0x0000000113137836 */ /* 0x000fca0000000000 */
[----:B------:R-:W-:-:S04]  /*23b30*/  ISETP.NE.AND P0, PT, R19, 0x2, PT ;  /* 0x000000021300780c */ /* 0x000fc80003f05270 */
[----:B------:R-:W-:Y:S02]  /*23b40*/  SEL R3, RZ, 0x1, P0 ;  /* 0x00000001ff037807 */ /* 0x000fe40000000000 */
[----:B------:R-:W-:Y:S02]  /*23b50*/  SEL R19, R19, RZ, P0 ;  /* 0x000000ff13137207 */ /* 0x000fe40000000000 */
[----:B------:R-:W-:-:S07]  /*23b60*/  LOP3.LUT R28, R28, R3, RZ, 0x3c, !PT ;  /* 0x000000031c1c7212 */ /* 0x000fce00078e3cff */
.L_x_11025:
[----:B------:R-:W-:Y:S05]  /*23b70*/  BSYNC B7 ;  /* 0x0000000000077941 */ /* 0x000fea0003800000 */
.L_x_11023:
[----:B------:R-:W-:-:S13]  /*23b80*/  LOP3.LUT P0, RZ, R18, 0x10, RZ, 0xc0, !PT ;  /* 0x0000001012ff7812 */ /* 0x000fda000780c0ff */
[----:B------:R-:W-:Y:S05]  /*23b90*/  @!P0 BRA `(.L_x_11114) ;  /* 0x0000000000248947 */ /* 0x000fea0003800000 */
[----:B------:R-:W-:Y:S05]  /*23ba0*/  WARPSYNC.ALL ;  /* 0x0000000000007948 */ /* 0x000fea0003800000 */
[----:B------:R-:W1:Y:S08]  /*23bb0*/  S2UR UR5, SR_CgaCtaId ;  /* 0x00000000000579c3 */ /* 0x000e700000008800 */
[----:B------:R-:W-:Y:S06]  /*23bc0*/  BAR.SYNC.DEFER_BLOCKING 0x5, 0x200 ;  /* 0x0148000000007b1d */ /* 0x000fec0000010000 */
[----:B------:R-:W-:-:S02]  /*23bd0*/  UMOV UR4, 0x400 ;  /* 0x0000040000047882 */ /* 0x000fc40000000000 */
[----:B-1----:R-:W-:-:S06]  /*23be0*/  ULEA UR4, UR5, UR4, 0x18 ;  /* 0x0000000405047291 */ /* 0x002fcc000f8ec03f */
[----:B------:R-:W-:-:S05]  /*23bf0*/  IMAD.U32 R16, RZ, RZ, UR4 ;  /* 0x00000004ff107e24 */ /* 0x000fca000f8e00ff */
[----:B------:R1:W3:Y:S01]  /*23c00*/  LDS.128 R24, [R16+0x2d8d0] ;  /* 0x02d8d00010187984 */ /* 0x0002e20000000c00 */
[----:B------:R-:W-:Y:S06]  /*23c10*/  BAR.ARV 0x4, 0x200 ;  /* 0x0108000000007b1d */ /* 0x000fec0000002000 */
[----:B------:R-:W-:Y:S05]  /*23c20*/  BRA `(.L_x_11115) ;  /* 0x0000000c00d07947 */ /* 0x000fea0003800000 */
.L_x_11114:
[----:B0-----:R-:W3:Y:S01]  /*23c30*/  LDL R8, [R1+0x8] ;  /* 0x0000080001087983 */ /* 0x001ee20000100800 */
[----:B------:R-:W-:Y:S01]  /*23c40*/  UMOV UR4, 0xffffffff ;  /* 0xffffffff00047882 */ /* 0x000fe20000000000 */
[----:B---3--:R-:W-:Y:S02]  /*23c50*/  ISETP.NE.AND P5, PT, R8, 0x1f, PT ;  /* 0x0000001f0800780c */ /* 0x008fe40003fa5270 */
[----:B------:R-:W-:Y:S11]  /*23c60*/  BRA.DIV UR4, `(.L_x_11116) ;  /* 0x0000003204187947 */ /* 0x000ff6000b800000 */
[----:B------:R-:W-:Y:S01]  /*23c70*/  IMAD.IADD R9, R27, 0x1, R8 ;  /* 0x000000011b097824 */ /* 0x000fe200078e0208 */
[----:B------:R-:W-:Y:S01]  /*23c80*/  ULDC UR4, c[0x0][0xc3c] ;  /* 0x00030f0000047ab9 */ /* 0x000fe20000000800 */
[----:B------:R-:W-:-:S03]  /*23c90*/  LOP3.LUT P4, RZ, R18, 0x1, RZ, 0xc0, !PT ;  /* 0x0000000112ff7812 */ /* 0x000fc6000788c0ff */
[----:B------:R-:W-:-:S13]  /*23ca0*/  ISETP.GE.OR P0, PT, R9, UR4, !P5 ;  /* 0x0000000409007c0c */ /* 0x000fda000ef06670 */
[----:B------:R-:W0:Y:S08]  /*23cb0*/  @!P0 LDC.64 R2, c[0x0][0xc80] ;  /* 0x00032000ff028b82 */ /* 0x000e300000000a00 */
[----:B--2---:R-:W1:Y:S01]  /*23cc0*/  @!P0 LDC.64 R4, c[0x0][0xc78] ;  /* 0x00031e00ff048b82 */ /* 0x004e620000000a00 */
        /* <DEDUP_REMOVED lines=9> */
[----:B------:R-:W-:-:S03]  /*23d60*/  ISETP.GE.U32.AND P3, PT, R8, 0x10, PT ;  /* 0x000000100800780c */ /* 0x000fc60003f66070 */
[----:B------:R0:W-:Y:S02]  /*23d70*/  SHFL.IDX PT, R6, R24, 0x1, 0x1f ;  /* 0x00201f0018067f89 */ /* 0x0001e400000e0000 */
[----:B0-----:R-:W-:Y:S02]  /*23d80*/  IMAD.MOV.U32 R24, RZ, RZ, RZ ;  /* 0x000000ffff187224 */ /* 0x001fe400078e00ff */
[----:B--2---:R-:W-:Y:S02]  /*23d90*/  @!P0 IMAD.MOV.U32 R25, RZ, RZ, R7 ;  /* 0x000000ffff198224 */ /* 0x004fe400078e0007 */
        /* <DEDUP_REMOVED lines=19> */
.L_x_11227:
[----:B------:R-:W-:Y:S02]  /*23ed0*/  ULDC UR4, c[0x0][0xc38] ;  /* 0x00030e0000047ab9 */ /* 0x000fe40000000800 */
[----:B------:R-:W-:-:S04]  /*23ee0*/  IMAD.U32 R4, RZ, RZ, UR4 ;  /* 0x00000004ff047e24 */ /* 0x000fc8000f8e00ff */
[----:B-1----:R-:W-:-:S04]  /*23ef0*/  IMAD R3, R14, R4, RZ ;  /* 0x000000040e037224 */ /* 0x002fc800078e02ff */
[----:B------:R-:W-:-:S05]  /*23f00*/  IMAD.IADD R6, R6, 0x1, R3 ;  /* 0x0000000106067824 */ /* 0x000fca00078e0203 */
[----:B------:R-:W-:-:S13]  /*23f10*/  ISETP.GT.AND P4, PT, R6, R0, PT ;  /* 0x000000000600720c */ /* 0x000fda0003f84270 */
[----:B------:R-:W-:Y:S05]  /*23f20*/  @P4 BRA `(.L_x_11117) ;  /* 0x0000000000a44947 */ /* 0x000fea0003800000 */
.L_x_11120:
        /* <DEDUP_REMOVED lines=35> */
.L_x_11235:
[----:B------:R-:W-:Y:S02]  /*24160*/  ULDC UR4, c[0x0][0xc38] ;  /* 0x00030e0000047ab9 */ /* 0x000fe40000000800 */
[----:B------:R-:W-:-:S04]  /*24170*/  IMAD.U32 R4, RZ, RZ, UR4 ;  /* 0x00000004ff047e24 */ /* 0x000fc8000f8e00ff */
[----:B-1----:R-:W-:-:S04]  /*24180*/  IMAD R3, R14, R4, RZ ;  /* 0x000000040e037224 */ /* 0x002fc800078e02ff */
[----:B------:R-:W-:-:S05]  /*24190*/  IMAD.IADD R6, R3, 0x1, R6 ;  /* 0x0000000103067824 */ /* 0x000fca00078e0206 */
[----:B------:R-:W-:-:S13]  /*241a0*/  ISETP.GT.AND P4, PT, R6, R0, PT ;  /* 0x000000000600720c */ /* 0x000fda0003f84270 */
[----:B------:R-:W-:Y:S05]  /*241b0*/  @!P4 BRA `(.L_x_11120) ;  /* 0xfffffffc005cc947 */ /* 0x000fea000383ffff */
.L_x_11117:
[----:B------:R-:W-:Y:S01]  /*241c0*/  IMAD.IADD R6, R6, 0x1, -R3 ;  /* 0x0000000106067824 */ /* 0x000fe200078e0a03 */
[----:B------:R-:W-:-:S03]  /*241d0*/  UMOV UR4, 0xffffffff ;  /* 0xffffffff00047882 */ /* 0x000fc60000000000 */
[----:B------:R-:W-:-:S05]  /*241e0*/  IMAD R3, R2, R4, R6 ;  /* 0x0000000402037224 */ /* 0x000fca00078e0206 */
[----:B------:R-:W-:Y:S01]  /*241f0*/  ISETP.GT.AND P6, PT, R3, R0, PT ;  /* 0x000000000300720c */ /* 0x000fe20003fc4270 */
[----:B------:R-:W-:-:S12]  /*24200*/  BRA.DIV UR4, `(.L_x_11121) ;  /* 0x0000003204a47947 */ /* 0x000fd8000b800000 */
[----:B------:R-:W-:-:S04]  /*24210*/  VOTE.ANY R3, PT, !P6 ;  /* 0x0000000000037806 */ /* 0x000fc800070e0100 */
[----:B------:R-:W1:Y:S02]  /*24220*/  POPC R7, R3 ;  /* 0x0000000300077309 */ /* 0x000e640000000000 */
[----:B-1----:R1:W2:Y:S01]  /*24230*/  SHFL.IDX PT, R25, R25, R7, 0x1f ;  /* 0x00001f0719197589 */ /* 0x0022a200000e0000 */
[----:B------:R-:W-:-:S03]  /*24240*/  IMAD.IADD R27, R7, 0x1, R27 ;  /* 0x00000001071b7824 */ /* 0x000fc600078e021b */
[----:B------:R1:W3:Y:S04]  /*24250*/  SHFL.IDX PT, R5, R5, R7, 0x1f ;  /* 0x00001f0705057589 */ /* 0x0002e800000e0000 */
.L_x_11240:
[----:B------:R-:W-:-:S13]  /*24260*/  ISETP.NE.AND P0, PT, R3, RZ, PT ;  /* 0x000000ff0300720c */ /* 0x000fda0003f05270 */
[----:B------:R-:W-:Y:S05]  /*24270*/  @!P0 BRA `(.L_x_11122) ;  /* 0x0000000000108947 */ /* 0x000fea0003800000 */
[----:B------:R-:W-:Y:S01]  /*24280*/  UMOV UR4, 0xffffffff ;  /* 0xffffffff00047882 */ /* 0x000fe20000000000 */
[----:B------:R-:W-:Y:S02]  /*24290*/  VIADD R12, R7, 0xffffffff ;  /* 0xffffffff070c7836 */ /* 0x000fe40000000000 */
[----:B------:R-:W-:Y:S05]  /*242a0*/  BRA.DIV UR4, `(.L_x_11123) ;  /* 0x0000003204dc7947 */ /* 0x000fea000b800000 */
[----:B------:R4:W0:Y:S02]  /*242b0*/  SHFL.IDX PT, R24, R2, R12, 0x1f ;  /* 0x00001f0c02187589 */ /* 0x00082400000e0000 */
.L_x_11122:
[----:B---3--:R-:W-:Y:S01]  /*242c0*/  ISETP.NE.AND P0, PT, R5, 0x1, PT ;  /* 0x000000010500780c */ /* 0x008fe20003f05270 */
[----:B0-----:R-:W-:-:S04]  /*242d0*/  IMAD R24, R24, R4, R6 ;  /* 0x0000000418187224 */ /* 0x001fc800078e0206 */
[----:B------:R-:W-:-:S08]  /*242e0*/  IMAD.IADD R0, R0, 0x1, -R24 ;  /* 0x0000000100007824 */ /* 0x000fd000078e0a18 */
[----:B------:R-:W-:Y:S05]  /*242f0*/  @!P0 BRA `(.L_x_11124) ;  /* 0x0000000000dc8947 */ /* 0x000fea0003800000 */
[----:B--2---:R-:W-:Y:S01]  /*24300*/  IABS R4, R25 ;  /* 0x0000001900047213 */ /* 0x004fe20000000000 */
[----:B----4-:R-:W-:Y:S01]  /*24310*/  IMAD.MOV.U32 R2, RZ, RZ, RZ ;  /* 0x000000ffff027224 */ /* 0x010fe200078e00ff */
[----:B------:R-:W-:Y:S02]  /*24320*/  IABS R6, R5 ;  /* 0x0000000500067213 */ /* 0x000fe40000000000 */
[----:B-1----:R-:W0:Y:S08]  /*24330*/  I2F.RP R7, R4 ;  /* 0x0000000400077306 */ /* 0x002e300000209400 */
[----:B------:R-:W-:Y:S08]  /*24340*/  I2F.RP R10, R6 ;  /* 0x00000006000a7306 */ /* 0x000ff00000209400 */
[----:B0-----:R-:W0:Y:S02]  /*24350*/  MUFU.RCP R7, R7 ;  /* 0x0000000700077308 */ /* 0x001e240000001000 */
[----:B0-----:R-:W-:Y:S01]  /*24360*/  VIADD R8, R7, 0xffffffe ;  /* 0x0ffffffe07087836 */ /* 0x001fe20000000000 */
[----:B------:R-:W-:-:S05]  /*24370*/  IABS R7, R25 ;  /* 0x0000001900077213 */ /* 0x000fca0000000000 */
[----:B------:R0:W1:Y:S02]  /*24380*/  F2I.FTZ.U32.TRUNC.NTZ R3, R8 ;  /* 0x0000000800037305 */ /* 0x000064000021f000 */
[----:B0-----:R-:W-:Y:S01]  /*24390*/  IABS R8, R0 ;  /* 0x0000000000087213 */ /* 0x001fe20000000000 */
[----:B-1----:R-:W-:-:S04]  /*243a0*/  IMAD.MOV R9, RZ, RZ, -R3 ;  /* 0x000000ffff097224 */ /* 0x002fc800078e0a03 */
[----:B------:R-:W-:-:S04]  /*243b0*/  IMAD R9, R9, R4, RZ ;  /* 0x0000000409097224 */ /* 0x000fc800078e02ff */
[----:B------:R-:W-:Y:S02]  /*243c0*/  IMAD.HI.U32 R3, R3, R9, R2 ;  /* 0x0000000903037227 */ /* 0x000fe400078e0002 */
[----:B------:R-:W0:Y:S02]  /*243d0*/  MUFU.RCP R2, R10 ;  /* 0x0000000a00027308 */ /* 0x000e240000001000 */
[----:B------:R-:W-:Y:S02]  /*243e0*/  IMAD.MOV R9, RZ, RZ, -R7 ;  /* 0x000000ffff097224 */ /* 0x000fe400078e0a07 */
[----:B------:R-:W-:-:S04]  /*243f0*/  IMAD.HI.U32 R7, R3, R8, RZ ;  /* 0x0000000803077227 */ /* 0x000fc800078e00ff */
[----:B------:R-:W-:-:S05]  /*24400*/  IMAD R9, R7, R9, R8 ;  /* 0x0000000907097224 */ /* 0x000fca00078e0208 */
[----:B------:R-:W-:Y:S01]  /*24410*/  ISETP.GT.U32.AND P2, PT, R4, R9, PT ;  /* 0x000000090400720c */ /* 0x000fe20003f44070 */
[----:B0-----:R-:W-:Y:S02]  /*24420*/  VIADD R8, R2, 0xffffffe ;  /* 0x0ffffffe02087836 */ /* 0x001fe40000000000 */
[----:B------:R-:W-:Y:S02]  /*24430*/  IMAD.MOV.U32 R2, RZ, RZ, RZ ;  /* 0x000000ffff027224 */ /* 0x000fe400078e00ff */
[----:B------:R-:W0:Y:S08]  /*24440*/  F2I.FTZ.U32.TRUNC.NTZ R3, R8 ;  /* 0x0000000800037305 */ /* 0x000e30000021f000 */
[----:B------:R-:W-:-:S02]  /*24450*/  @!P2 IMAD.IADD R9, R9, 0x1, -R4 ;  /* 0x000000010909a824 */ /* 0x000fc400078e0a04 */
[----:B------:R-:W-:Y:S01]  /*24460*/  @!P2 VIADD R7, R7, 0x1 ;  /* 0x000000010707a836 */ /* 0x000fe20000000000 */
[----:B------:R-:W-:Y:S02]  /*24470*/  ISETP.NE.AND P2, PT, R25, RZ, PT ;  /* 0x000000ff1900720c */ /* 0x000fe40003f45270 */
[----:B------:R-:W-:Y:S02]  /*24480*/  ISETP.GE.U32.AND P0, PT, R9, R4, PT ;  /* 0x000000040900720c */ /* 0x000fe40003f06070 */
[----:B------:R-:W-:Y:S01]  /*24490*/  IABS R4, R5 ;  /* 0x0000000500047213 */ /* 0x000fe20000000000 */
[----:B0-----:R-:W-:-:S04]  /*244a0*/  IMAD.MOV R9, RZ, RZ, -R3 ;  /* 0x000000ffff097224 */ /* 0x001fc800078e0a03 */
[----:B------:R-:W-:Y:S02]  /*244b0*/  IMAD.MOV R4, RZ, RZ, -R4 ;  /* 0x000000ffff047224 */ /* 0x000fe400078e0a04 */
[----:B------:R-:W-:-:S04]  /*244c0*/  IMAD R9, R9, R6, RZ ;  /* 0x0000000609097224 */ /* 0x000fc800078e02ff */
[----:B------:R-:W-:Y:S01]  /*244d0*/  IMAD.HI.U32 R2, R3, R9, R2 ;  /* 0x0000000903027227 */ /* 0x000fe200078e0002 */
[----:B------:R-:W-:-:S03]  /*244e0*/  LOP3.LUT R3, R0, R25, RZ, 0x3c, !PT ;  /* 0x0000001900037212 */ /* 0x000fc600078e3cff */
[----:B------:R-:W-:Y:S01]  /*244f0*/  @P0 VIADD R7, R7, 0x1 ;  /* 0x0000000107070836 */ /* 0x000fe20000000000 */
[----:B------:R-:W-:-:S13]  /*24500*/  ISETP.GE.AND P1, PT, R3, RZ, PT ;  /* 0x000000ff0300720c */ /* 0x000fda0003f26270 */
        /* <DEDUP_REMOVED lines=17> */
[--C-:B------:R-:W-:Y:S02]  /*24620*/  IMAD R5, R5, R4, R7.reuse ;  /* 0x0000000405057224 */ /* 0x100fe400078e0207 */
[----:B------:R-:W-:Y:S02]  /*24630*/  IMAD.MOV R2, RZ, RZ, -R7 ;  /* 0x000000ffff027224 */ /* 0x000fe400078e0a07 */
[----:B------:R-:W-:Y:S02]  /*24640*/  IMAD R26, R5, 0x10000, R26 ;  /* 0x00010000051a7824 */ /* 0x000fe400078e021a */
[----:B------:R-:W-:Y:S01]  /*24650*/  IMAD R2, R25, R2, R0 ;  /* 0x0000000219027224 */ /* 0x000fe200078e0200 */
[----:B------:R-:W-:Y:S06]  /*24660*/  BRA `(.L_x_11125) ;  /* 0x0000000000f47947 */ /* 0x000fec0003800000 */
.L_x_11124:
[----:B----4-:R-:W0:Y:S02]  /*24670*/  LDC.64 R2, c[0x0][0xc90] ;  /* 0x00032400ff027b82 */ /* 0x010e240000000a00 */
[----:B0-----:R-:W-:-:S05]  /*24680*/  IMAD.WIDE R2, R27, 0x4, R2 ;  /* 0x000000041b027825 */ /* 0x001fca00078e0202 */
[----:B-1----:R0:W2:Y:S02]  /*24690*/  LDG.E R7, desc[UR40][R2.64] ;  /* 0x0000002802077981 */ /* 0x0020a4000c1e1900 */
[----:B0-----:R-:W-:Y:S02]  /*246a0*/  IMAD.MOV.U32 R2, RZ, RZ, RZ ;  /* 0x000000ffff027224 */ /* 0x001fe400078e00ff */
[----:B--2---:R-:W-:-:S05]  /*246b0*/  IMAD R5, R25, R7, RZ ;  /* 0x0000000719057224 */ /* 0x004fca00078e02ff */
[-C--:B------:R-:W-:Y:S02]  /*246c0*/  IABS R6, R5.reuse ;  /* 0x0000000500067213 */ /* 0x080fe40000000000 */
[----:B------:R-:W-:Y:S02]  /*246d0*/  IABS R10, R5 ;  /* 0x00000005000a7213 */ /* 0x000fe40000000000 */
[----:B------:R-:W0:Y:S08]  /*246e0*/  I2F.RP R8, R6 ;  /* 0x0000000600087306 */ /* 0x000e300000209400 */
[----:B0-----:R-:W0:Y:S02]  /*246f0*/  MUFU.RCP R8, R8 ;  /* 0x0000000800087308 */ /* 0x001e240000001000 */
[----:B0-----:R-:W-:-:S02]  /*24700*/  VIADD R9, R8, 0xffffffe ;  /* 0x0ffffffe08097836 */ /* 0x001fc40000000000 */
[----:B------:R-:W-:-:S04]  /*24710*/  IMAD.MOV R8, RZ, RZ, -R10 ;  /* 0x000000ffff087224 */ /* 0x000fc800078e0a0a */
[----:B------:R-:W0:Y:S02]  /*24720*/  F2I.FTZ.U32.TRUNC.NTZ R3, R9 ;  /* 0x0000000900037305 */ /* 0x000e24000021f000 */
[----:B0-----:R-:W-:-:S04]  /*24730*/  IMAD.MOV R11, RZ, RZ, -R3 ;  /* 0x000000ffff0b7224 */ /* 0x001fc800078e0a03 */
[----:B------:R-:W-:-:S04]  /*24740*/  IMAD R11, R11, R6, RZ ;  /* 0x000000060b0b7224 */ /* 0x000fc800078e02ff */
[----:B------:R-:W-:Y:S01]  /*24750*/  IMAD.HI.U32 R3, R3, R11, R2 ;  /* 0x0000000b03037227 */ /* 0x000fe200078e0002 */
        /* <DEDUP_REMOVED lines=11> */
[----:B------:R-:W-:-:S04]  /*24810*/  IMAD.MOV.U32 R2, RZ, RZ, R3 ;  /* 0x000000ffff027224 */ /* 0x000fc800078e0003 */
[----:B------:R-:W-:Y:S01]  /*24820*/  @!P1 IMAD.MOV R2, RZ, RZ, -R2 ;  /* 0x000000ffff029224 */ /* 0x000fe200078e0a02 */
[----:B------:R-:W-:-:S05]  /*24830*/  @!P2 LOP3.LUT R2, RZ, R5, RZ, 0x33, !PT ;  /* 0x00000005ff02a212 */ /* 0x000fca00078e33ff */
[----:B------:R-:W-:Y:S02]  /*24840*/  IMAD R6, R7, R2, RZ ;  /* 0x0000000207067224 */ /* 0x000fe400078e02ff */
[----:B------:R-:W-:Y:S02]  /*24850*/  IMAD.MOV R2, RZ, RZ, -R2 ;  /* 0x000000ffff027224 */ /* 0x000fe400078e0a02 */
[----:B------:R-:W-:Y:S02]  /*24860*/  IMAD.MOV R3, RZ, RZ, -R6 ;  /* 0x000000ffff037224 */ /* 0x000fe400078e0a06 */
[----:B------:R-:W-:Y:S02]  /*24870*/  IMAD R5, R5, R2, R0 ;  /* 0x0000000205057224 */ /* 0x000fe400078e0200 */
[----:B------:R-:W-:Y:S01]  /*24880*/  IMAD.MOV.U32 R2, RZ, RZ, RZ ;  /* 0x000000ffff027224 */ /* 0x000fe200078e00ff */
[----:B------:R-:W-:-:S04]  /*24890*/  VIADDMNMX R4, R3, R4, R7, PT ;  /* 0x0000000403047246 */ /* 0x000fc80003800107 */
[----:B------:R-:W-:-:S04]  /*248a0*/  IABS R7, R4 ;  /* 0x0000000400077213 */ /* 0x000fc80000000000 */
        /* <DEDUP_REMOVED lines=24> */
[----:B------:R-:W-:-:S07]  /*24a30*/  IMAD R26, R2, R4, R5 ;  /* 0x00000004021a7224 */ /* 0x000fce00078e0205 */
.L_x_11125:
[----:B------:R-:W-:-:S05]  /*24a40*/  LOP3.LUT R2, RZ, R2, RZ, 0x33, !PT ;  /* 0x00000002ff027212 */ /* 0x000fca00078e33ff */
[----:B------:R-:W-:Y:S01]  /*24a50*/  IMAD.IADD R25, R25, 0x1, R2 ;  /* 0x0000000119197824 */ /* 0x000fe200078e0202 */
[----:B------:R-:W-:Y:S06]  /*24a60*/  BRA `(.L_x_11126) ;  /* 0x00000000001c7947 */ /* 0x000fec0003800000 */
.L_x_11118:
[----:B------:R-:W-:Y:S01]  /*24a70*/  UMOV UR4, URZ ;  /* 0x0000003f00047c82 */ /* 0x000fe20008000000 */
[----:B------:R-:W-:Y:S01]  /*24a80*/  UMOV UR5, URZ ;  /* 0x0000003f00057c82 */ /* 0x000fe20008000000 */
[----:B------:R-:W-:Y:S01]  /*24a90*/  ULDC UR6, c[0x0][0xc3c] ;  /* 0x00030f0000067ab9 */ /* 0x000fe20000000800 */
[----:B------:R-:W-:Y:S02]  /*24aa0*/  IMAD.MOV.U32 R24, RZ, RZ, R0 ;  /* 0x000000ffff187224 */ /* 0x000fe400078e0000 */
[----:B------:R-:W-:Y:S02]  /*24ab0*/  IMAD.U32 R25, RZ, RZ, UR4 ;  /* 0x00000004ff197e24 */ /* 0x000fe4000f8e00ff */
[----:B------:R-:W-:Y:S02]  /*24ac0*/  IMAD.U32 R26, RZ, RZ, UR5 ;  /* 0x00000005ff1a7e24 */ /* 0x000fe4000f8e00ff */
[----:B------:R-:W-:-:S07]  /*24ad0*/  IMAD.U32 R27, RZ, RZ, UR6 ;  /* 0x00000006ff1b7e24 */ /* 0x000fce000f8e00ff */
.L_x_11126:
        /* <DEDUP_REMOVED lines=9> */
.L_x_11115:
[----:B------:R-:W-:Y:S02]  /*24b70*/  ULDC UR4, c[0x0][0xc3c] ;  /* 0x00030f0000047ab9 */ /* 0x000fe40000000800 */
[----:B---3--:R-:W-:-:S13]  /*24b80*/  ISETP.GE.AND P0, PT, R27, UR4, PT ;  /* 0x000000041b007c0c */ /* 0x008fda000bf06270 */
[----:B------:R-:W-:Y:S05]  /*24b90*/  @!P0 BRA `(.L_x_11127) ;  /* 0xffffff8400a48947 */ /* 0x000fea000383ffff */
[----:B------:R-:W-:Y:S05]  /*24ba0*/  BSYNC B8 ;  /* 0x0000000000087941 */ /* 0x000fea0003800000 */
.L_x_10959:
[----:B-1----:R-:W3:Y:S01]  /*24bb0*/  LDL.LU R0, [R1+0x2c] ;  /* 0x00002c0001007983 */ /* 0x002ee20000300800 */
[----:B------:R-:W-:Y:S01]  /*24bc0*/  BSSY B0, `(.L_x_11128) ;  /* 0x000000b000007945 */ /* 0x000fe20003800000 */
[----:B--2---:R-:W1:Y:S01]  /*24bd0*/  S2R R5, SR_CgaCtaId ;  /* 0x0000000000057919 */ /* 0x004e620000008800 */
[----:B---3--:R-:W-:-:S05]  /*24be0*/  VIADD R0, R0, 0x1 ;  /* 0x0000000100007836 */ /* 0x008fca0000000000 */
        /* <DEDUP_REMOVED lines=8> */
.L_x_11243:
[----:B------:R-:W-:Y:S05]  /*24c70*/  BSYNC B0 ;  /* 0x0000000000007941 */ /* 0x000fea0003800000 */
.L_x_11128:
[----:B------:R-:W-:-:S03]  /*24c80*/  UMOV UR4, 0xffffffff ;  /* 0xffffffff00047882 */ /* 0x000fc60000000000 */
[----:B------:R-:W-:Y:S05]  /*24c90*/  BRA.DIV UR4, `(.L_x_11130) ;  /* 0x0000002a049c7947 */ /* 0x000fea000b800000 */
[----:B-1----:R-:W1:Y:S02]  /*24ca0*/  S2R R0, SR_TID.X ;  /* 0x0000000000007919 */ /* 0x002e640000002100 */
[----:B-1----:R-:W-:-:S04]  /*24cb0*/  SHF.R.U32.HI R0, RZ, 0x5, R0 ;  /* 0x00000005ff007819 */ /* 0x002fc80000011600 */
[----:B------:R-:W-:-:S05]  /*24cc0*/  LOP3.LUT R0, R0, 0x3, RZ, 0xc0, !PT ;  /* 0x0000000300007812 */ /* 0x000fca00078ec0ff */
[----:B------:R1:W2:Y:S02]  /*24cd0*/  SHFL.IDX PT, R14, R0, RZ, 0x1f ;  /* 0x00001fff000e7589 */ /* 0x0002a400000e0000 */
.L_x_11246:
[----:B--2---:R-:W-:-:S13]  /*24ce0*/  ISETP.NE.AND P0, PT, R14, RZ, PT ;  /* 0x000000ff0e00720c */ /* 0x004fda0003f05270 */
[----:B------:R-:W-:Y:S05]  /*24cf0*/  @P0 BRA `(.L_x_10733) ;  /* 0x0000000000880947 */ /* 0x000fea0003800000 */
[----:B------:R-:W-:-:S03]  /*24d00*/  UMOV UR4, 0xffffffff ;  /* 0xffffffff00047882 */ /* 0x000fc60000000000 */
[----:B------:R-:W-:Y:S05]  /*24d10*/  BRA.DIV UR4, `(.L_x_11131) ;  /* 0x0000002a04b07947 */ /* 0x000fea000b800000 */
[----:B------:R-:W-:-:S13]  /*24d20*/  ELECT P6, URZ, PT ;  /* 0x00000000003f782f */ /* 0x000fda00038c0000 */
.L_x_11249:
[----:B------:R-:W-:Y:S05]  /*24d30*/  @!P6 BRA `(.L_x_10733) ;  /* 0x000000000078e947 */ /* 0x000fea0003800000 */
[----:B------:R-:W-:-:S06]  /*24d40*/  ULOP3.LUT UR4, UR36, 0x2, URZ, 0xfc, !UPT ;  /* 0x0000000224047892 */ /* 0x000fcc000f8efc3f */
[----:B-1----:R-:W-:-:S05]  /*24d50*/  IMAD.U32 R0, RZ, RZ, UR4 ;  /* 0x00000004ff007e24 */ /* 0x002fca000f8e00ff */
[----:B------:R-:W-:-:S13]  /*24d60*/  ISETP.NE.AND P2, PT, R0, 0x3, PT ;  /* 0x000000030000780c */ /* 0x000fda0003f45270 */
[----:B------:R-:W-:Y:S05]  /*24d70*/  @!P2 BRA `(.L_x_11132) ;  /* 0x000000000004a947 */ /* 0x000fea0003800000 */
[----:B------:R-:W-:Y:S01]  /*24d80*/  BPT.TRAP 0x1 ;  /* 0x000000040000795c */ /* 0x000fe20000300000 */
.L_x_11132:
[----:B------:R-:W-:Y:S01]  /*24d90*/  VIADD R0, R9, 0x2d840 ;  /* 0x0002d84009007836 */ /* 0x000fe20000000000 */
[----:B------:R-:W-:Y:S01]  /*24da0*/  SHF.L.U32 R4, R28, 0x1f, RZ ;  /* 0x0000001f1c047819 */ /* 0x000fe200000006ff */
[C---:B------:R-:W-:Y:S02]  /*24db0*/  VIADD R2, R19.reuse, 0x1 ;  /* 0x0000000113027836 */ /* 0x040fe40000000000 */
[----:B------:R-:W-:-:S03]  /*24dc0*/  IMAD R5, R19, 0x8, R0 ;  /* 0x0000000813057824 */ /* 0x000fc600078e0200 */
[C---:B------:R-:W-:Y:S01]  /*24dd0*/  ISETP.NE.AND P1, PT, R2.reuse, 0x2, PT ;  /* 0x000000020200780c */ /* 0x040fe20003f25270 */
[----:B------:R-:W1:Y:S03]  /*24de0*/  SYNCS.PHASECHK.TRANS64.TRYWAIT P0, [R5+URZ], R4 ;  /* 0x00000004050075a7 */ /* 0x000e66000800017f */
[----:B------:R-:W-:Y:S02]  /*24df0*/  SEL R3, RZ, 0x1, P1 ;  /* 0x00000001ff037807 */ /* 0x000fe40000800000 */
[----:B------:R-:W-:Y:S02]  /*24e00*/  SEL R7, R2, RZ, P1 ;  /* 0x000000ff02077207 */ /* 0x000fe40000800000 */
[----:B------:R-:W-:-:S03]  /*24e10*/  LOP3.LUT R2, R28, R3, RZ, 0x3c, !PT ;  /* 0x000000031c027212 */ /* 0x000fc600078e3cff */
[----:B------:R-:W-:Y:S01]  /*24e20*/  IMAD R3, R7, 0x8, R0 ;  /* 0x0000000807037824 */ /* 0x000fe200078e0200 */
[----:B------:R-:W-:Y:S01]  /*24e30*/  SHF.L.U32 R2, R2, 0x1f, RZ ;  /* 0x0000001f02027819 */ /* 0x000fe200000006ff */
[----:B-1----:R-:W-:Y:S06]  /*24e40*/  @!P0 BRA `(.L_x_11133) ;  /* 0x0000002800848947 */ /* 0x002fec0003800000 */
.L_x_11250:
[----:B------:R-:W2:Y:S02]  /*24e50*/  SYNCS.PHASECHK.TRANS64.TRYWAIT P0, [R3+URZ], R2 ;  /* 0x00000002030075a7 */ /* 0x000ea4000800017f */
[----:B--2---:R-:W-:Y:S05]  /*24e60*/  @!P0 BRA `(.L_x_11134) ;  /* 0x0000002800908947 */ /* 0x004fea0003800000 */
.L_x_11251:
[----:B------:R-:W-:Y:S05]  /*24e70*/  @!P2 BRA `(.L_x_11135) ;  /* 0x000000000004a947 */ /* 0x000fea0003800000 */
[----:B------:R-:W-:Y:S01]  /*24e80*/  BPT.TRAP 0x1 ;  /* 0x000000040000795c */ /* 0x000fe20000300000 */
.L_x_11135:
[----:B------:R-:W-:-:S04]  /*24e90*/  VIADD R0, R9, 0x2d860 ;  /* 0x0002d86009007836 */ /* 0x000fc80000000000 */
[----:B------:R-:W-:-:S04]  /*24ea0*/  IMAD R19, R19, 0x8, R0 ;  /* 0x0000000813137824 */ /* 0x000fc800078e0200 */
[----:B------:R-:W3:Y:S02]  /*24eb0*/  SYNCS.PHASECHK.TRANS64.TRYWAIT P0, [R19+URZ], R4 ;  /* 0x00000004130075a7 */ /* 0x000ee4000800017f */
[----:B---3--:R-:W-:Y:S05]  /*24ec0*/  @!P0 BRA `(.L_x_11136) ;  /* 0x00000028008c8947 */ /* 0x008fea0003800000 */
.L_x_11252:
[----:B------:R-:W-:-:S07]  /*24ed0*/  IMAD R7, R7, 0x8, R0 ;  /* 0x0000000807077824 */ /* 0x000fce00078e0200 */
.L_x_11137:
[----:B----4-:R4:W0:Y:S02]  /*24ee0*/  SYNCS.PHASECHK.TRANS64.TRYWAIT P0, [R7+URZ], R2 ;  /* 0x00000002070075a7 */ /* 0x010824000800017f */
[----:B0-----:R-:W-:Y:S05]  /*24ef0*/  @!P0 NANOSLEEP.SYNCS 0x989680 ;  /* 0x009896800000895d */ /* 0x001fea0003900000 */
[----:B------:R-:W0:Y:S02]  /*24f00*/  @!P0 SYNCS.PHASECHK.TRANS64 P0, [R7+URZ], R2 ;  /* 0x00000002070085a7 */ /* 0x000e24000800007f */
[----:B0-----:R-:W-:Y:S05]  /*24f10*/  @!P0 BRA `(.L_x_11137) ;  /* 0xfffffffc00f08947 */ /* 0x001fea000383ffff */
.L_x_10733:
[----:B------:R-:W-:Y:S05]  /*24f20*/  BSYNC B9 ;  /* 0x0000000000097941 */ /* 0x000fea0003800000 */
.L_x_10730:
[----:B------:R-:W-:Y:S05]  /*24f30*/  EXIT ;  /* 0x000000000000794d */ /* 0x000fea0003800000 */
.L_x_10759:
[----:B0-----:R0:W1:Y:S02]  /*24f40*/  SYNCS.PHASECHK.TRANS64.TRYWAIT P5, [R14+URZ+0x2d890], R85 ;  /* 0x02d890550e0075a7 */ /* 0x00106400080a017f */
[----:B-1----:R-:W-:Y:S05]  /*24f50*/  @!P5 NANOSLEEP.SYNCS 0x989680 ;  /* 0x009896800000d95d */ /* 0x002fea0003900000 */
[----:B------:R-:W1:Y:S02]  /*24f60*/  @!P5 SYNCS.PHASECHK.TRANS64 P5, [R14+URZ+0x2d890], R85 ;  /* 0x02d890550e00d5a7 */ /* 0x000e6400080a007f */
[----:B-1----:R-:W-:Y:S05]  /*24f70*/  @!P5 BRA `(.L_x_10759) ;  /* 0xfffffffc00f0d947 */ /* 0x002fea000383ffff */
[----:B------:R-:W-:Y:S05]  /*24f80*/  BRA `(.L_x_11138) ;  /* 0xfffffde400fc7947 */ /* 0x000fea000383ffff */
.L_x_10787:
[----:B0-----:R0:W1:Y:S02]  /*24f90*/  SYNCS.PHASECHK.TRANS64.TRYWAIT P5, [R14+URZ+0x2d890], R85 ;  /* 0x02d890550e0075a7 */ /* 0x00106400080a017f */
[----:B-1----:R-:W-:Y:S05]  /*24fa0*/  @!P5 NANOSLEEP.SYNCS 0x989680 ;  /* 0x009896800000d95d */ /* 0x002fea0003900000 */
[----:B------:R-:W1:Y:S02]  /*24fb0*/  @!P5 SYNCS.PHASECHK.TRANS64 P5, [R14+URZ+0x2d890], R85 ;  /* 0x02d890550e00d5a7 */ /* 0x000e6400080a007f */
[----:B-1----:R-:W-:Y:S05]  /*24fc0*/  @!P5 BRA `(.L_x_10787) ;  /* 0xfffffffc00f0d947 */ /* 0x002fea000383ffff */
[----:B------:R-:W-:Y:S05]  /*24fd0*/  BRA `(.L_x_11139) ;  /* 0xfffffe0000c47947 */ /* 0x000fea000383ffff */
.L_x_10800:
[----:B0-----:R0:W1:Y:S02]  /*24fe0*/  SYNCS.PHASECHK.TRANS64.TRYWAIT P4, [R14+URZ+0x2d890], R85 ;  /* 0x02d890550e0075a7 */ /* 0x001064000808017f */
[----:B-1----:R-:W-:Y:S05]  /*24ff0*/  @!P4 NANOSLEEP.SYNCS 0x989680 ;  /* 0x009896800000c95d */ /* 0x002fea0003900000 */
[----:B------:R-:W1:Y:S02]  /*25000*/  @!P4 SYNCS.PHASECHK.TRANS64 P4, [R14+URZ+0x2d890], R85 ;  /* 0x02d890550e00c5a7 */ /* 0x000e64000808007f */
[----:B-1----:R-:W-:Y:S05]  /*25010*/  @!P4 BRA `(.L_x_10800) ;  /* 0xfffffffc00f0c947 */ /* 0x002fea000383ffff */
[----:B------:R-:W-:Y:S05]  /*25020*/  BRA `(.L_x_11140) ;  /* 0xfffffe1c005c7947 */ /* 0x000fea000383ffff */
.L_x_10804:
[----:B--2---:R2:W3:Y:S02]  /*25030*/  SYNCS.PHASECHK.TRANS64.TRYWAIT P3, [R14+URZ+0x2d8b0], R85 ;  /* 0x02d8b0550e0075a7 */ /* 0x0044e4000806017f */
[----:B---3--:R-:W-:Y:S05]  /*25040*/  @!P3 NANOSLEEP.SYNCS 0x989680 ;  /* 0x009896800000b95d */ /* 0x008fea0003900000 */
[----:B------:R-:W3:Y:S02]  /*25050*/  @!P3 SYNCS.PHASECHK.TRANS64 P3, [R14+URZ+0x2d8b0], R85 ;  /* 0x02d8b0550e00b5a7 */ /* 0x000ee4000806007f */
[----:B---3--:R-:W-:Y:S05]  /*25060*/  @!P3 BRA `(.L_x_10804) ;  /* 0xfffffffc00f0b947 */ /* 0x008fea000383ffff */
[----:B------:R-:W-:Y:S05]  /*25070*/  BRA `(.L_x_11141) ;  /* 0xfffffe1c00f47947 */ /* 0x000fea000383ffff */
.L_x_10820:
[----:B------:R-:W-:Y:S01]  /*25080*/  BSSY B0, `(.L_x_11142) ;  /* 0x0000007000007945 */ /* 0x000fe20003800000 */
[----:B------:R-:W-:Y:S02]  /*25090*/  IMAD.MOV.U32 R12, RZ, RZ, RZ ;  /* 0x000000ffff0c7224 */ /* 0x000fe400078e00ff */
[----:B------:R-:W-:Y:S02]  /*250a0*/  IMAD.MOV.U32 R11, RZ, RZ, 0x1f ;  /* 0x0000001fff0b7424 */ /* 0x000fe400078e00ff */
[----:B------:R-:W-:-:S07]  /*250b0*/  IMAD.MOV.U32 R15, RZ, RZ, -0x1 ;  /* 0xffffffffff0f7424 */ /* 0x000fce00078e00ff */
[----:B-----5:R-:W-:Y:S05]  /*250c0*/  WARPSYNC.COLLECTIVE R15, `(.L_x_11143) ;  /* 0x000000000f087348 */ /* 0x020fea0003c00000 */
[----:B------:R0:W1:Y:S02]  /*250d0*/  SHFL.IDX P6, R14, R13, R12, R11 ;  /* 0x0000000c0d0e7389 */ /* 0x00006400000c000b */
[----:B01---5:R-:W-:Y:S01]  /*250e0*/  ENDCOLLECTIVE ;  /* 0x000000000000791b */ /* 0x023fe20003800000 */
.L_x_11143:
[----:B------:R-:W-:Y:S05]  /*250f0*/  BSYNC B0 ;  /* 0x0000000000007941 */ /* 0x000fea0003800000 */
.L_x_11142:
[----:B------:R-:W-:Y:S01]  /*25100*/  IMAD.MOV.U32 R157, RZ, RZ, R14 ;  /* 0x000000ffff9d7224 */ /* 0x000fe200078e000e */
[----:B------:R-:W-:Y:S06]  /*25110*/  BRA `(.L_x_11144) ;  /* 0xfffffe2c00007947 */ /* 0x000fec000383ffff */
.L_x_10831:
[----:B------:R-:W-:Y:S01]  /*25120*/  BSSY B1, `(.L_x_11145) ;  /* 0x0000007000017945 */ /* 0x000fe20003800000 */
[----:B------:R-:W-:Y:S02]  /*25130*/  IMAD.MOV.U32 R12, RZ, RZ, RZ ;  /* 0x000000ffff0c7224 */ /* 0x000fe400078e00ff */
[----:B------:R-:W-:Y:S02]  /*25140*/  IMAD.MOV.U32 R11, RZ, RZ, 0x1e1f ;  /* 0x00001e1fff0b7424 */ /* 0x000fe400078e00ff */
[----:B------:R-:W-:-:S07]  /*25150*/  IMAD.MOV.U32 R15, RZ, RZ, -0x1 ;  /* 0xffffffffff0f7424 */ /* 0x000fce00078e00ff */
[----:B------:R-:W-:Y:S05]  /*25160*/  WARPSYNC.COLLECTIVE R15, `(.L_x_11146) ;  /* 0x000000000f087348 */ /* 0x000fea0003c00000 */
[----:B------:R0:W1:Y:S02]  /*25170*/  SHFL.IDX P6, R14, R13, R12, R11 ;  /* 0x0000000c0d0e7389 */ /* 0x00006400000c000b */
[----:B01----:R-:W-:Y:S01]  /*25180*/  ENDCOLLECTIVE ;  /* 0x000000000000791b */ /* 0x003fe20003800000 */
.L_x_11146:
[----:B------:R-:W-:Y:S05]  /*25190*/  BSYNC B1 ;  /* 0x0000000000017941 */ /* 0x000fea0003800000 */
.L_x_11145:
        /* <DEDUP_REMOVED lines=8> */
.L_x_11147:
[----:B------:R-:W-:Y:S02]  /*25220*/  IMAD.MOV.U32 R13, RZ, RZ, R0 ;  /* 0x000000ffff0d7224 */ /* 0x000fe400078e0000 */
[----:B------:R-:W-:-:S07]  /*25230*/  IMAD.MOV.U32 R6, RZ, RZ, R14 ;  /* 0x000000ffff067224 */ /* 0x000fce00078e000e */
[----:B------:R-:W-:Y:S05]  /*25240*/  WARPSYNC.COLLECTIVE R15, `(.L_x_11148) ;  /* 0x000000000f087348 */ /* 0x000fea0003c00000 */
[----:B------:R0:W1:Y:S02]  /*25250*/  SHFL.IDX P6, R14, R13, R12, R11 ;  /* 0x0000000c0d0e7389 */ /* 0x00006400000c000b */
[----:B01----:R-:W-:Y:S01]  /*25260*/  ENDCOLLECTIVE ;  /* 0x000000000000791b */ /* 0x003fe20003800000 */
.L_x_11148:
[----:B------:R-:W-:Y:S02]  /*25270*/  IMAD.MOV.U32 R13, RZ, RZ, R39 ;  /* 0x000000ffff0d7224 */ /* 0x000fe400078e0027 */
[----:B------:R-:W-:-:S07]  /*25280*/  IMAD.MOV.U32 R0, RZ, RZ, R14 ;  /* 0x000000ffff007224 */ /* 0x000fce00078e000e */
[----:B------:R-:W-:Y:S05]  /*25290*/  WARPSYNC.COLLECTIVE R15, `(.L_x_11149) ;  /* 0x000000000f087348 */ /* 0x000fea0003c00000 */
[----:B------:R0:W1:Y:S02]  /*252a0*/  SHFL.IDX P6, R14, R13, R12, R11 ;  /* 0x0000000c0d0e7389 */ /* 0x00006400000c000b */
[----:B01----:R-:W-:Y:S01]  /*252b0*/  ENDCOLLECTIVE ;  /* 0x000000000000791b */ /* 0x003fe20003800000 */
.L_x_11149:
[----:B------:R-:W-:Y:S01]  /*252c0*/  IMAD.MOV.U32 R39, RZ, RZ, R14 ;  /* 0x000000ffff277224 */ /* 0x000fe200078e000e */
[----:B------:R-:W-:Y:S06]  /*252d0*/  BRA `(.L_x_11150) ;  /* 0xfffffe3000787947 */ /* 0x000fec000383ffff */
.L_x_10835:
[----:B0-----:R0:W1:Y:S02]  /*252e0*/  SYNCS.PHASECHK.TRANS64.TRYWAIT P1, [R2+URZ+0x2d800], R3 ;  /* 0x02d80003020075a7 */ /* 0x001064000802017f */
[----:B-1----:R-:W-:Y:S05]  /*252f0*/  @!P1 NANOSLEEP.SYNCS 0x989680 ;  /* 0x009896800000995d */ /* 0x002fea0003900000 */
[----:B------:R-:W1:Y:S02]  /*25300*/  @!P1 SYNCS.PHASECHK.TRANS64 P1, [R2+URZ+0x2d800], R3 ;  /* 0x02d80003020095a7 */ /* 0x000e64000802007f */
[----:B-1----:R-:W-:Y:S05]  /*25310*/  @!P1 BRA `(.L_x_10835) ;  /* 0xfffffffc00f09947 */ /* 0x002fea000383ffff */
[----:B------:R-:W-:Y:S05]  /*25320*/  BRA `(.L_x_11151) ;  /* 0xfffffe3800bc7947 */ /* 0x000fea000383ffff */
.L_x_10847:
[----:B------:R-:W-:Y:S01]  /*25330*/  BSSY B1, `(.L_x_11152) ;  /* 0x0000007000017945 */ /* 0x000fe20003800000 */
[----:B------:R-:W-:Y:S02]  /*25340*/  IMAD.MOV.U32 R12, RZ, RZ, RZ ;  /* 0x000000ffff0c7224 */ /* 0x000fe400078e00ff */
[----:B------:R-:W-:Y:S02]  /*25350*/  IMAD.MOV.U32 R11, RZ, RZ, 0x1e1f ;  /* 0x00001e1fff0b7424 */ /* 0x000fe400078e00ff */
[----:B------:R-:W-:-:S07]  /*25360*/  IMAD.MOV.U32 R15, RZ, RZ, -0x1 ;  /* 0xffffffffff0f7424 */ /* 0x000fce00078e00ff */
[----:B------:R-:W-:Y:S05]  /*25370*/  WARPSYNC.COLLECTIVE R15, `(.L_x_11153) ;  /* 0x000000000f087348 */ /* 0x000fea0003c00000 */
[----:B------:R0:W1:Y:S02]  /*25380*/  SHFL.IDX P6, R14, R13, R12, R11 ;  /* 0x0000000c0d0e7389 */ /* 0x00006400000c000b */
[----:B01----:R-:W-:Y:S01]  /*25390*/  ENDCOLLECTIVE ;  /* 0x000000000000791b */ /* 0x003fe20003800000 */
.L_x_11153:
[----:B------:R-:W-:Y:S05]  /*253a0*/  BSYNC B1 ;  /* 0x0000000000017941 */ /* 0x000fea0003800000 */
.L_x_11152:
        /* <DEDUP_REMOVED lines=8> */
.L_x_11154:
[----:B------:R-:W-:Y:S02]  /*25430*/  IMAD.MOV.U32 R13, RZ, RZ, R43 ;  /* 0x000000ffff0d7224 */ /* 0x000fe400078e002b */
[----:B------:R-:W-:-:S07]  /*25440*/  IMAD.MOV.U32 R36, RZ, RZ, R14 ;  /* 0x000000ffff247224 */ /* 0x000fce00078e000e */
[----:B------:R-:W-:Y:S05]  /*25450*/  WARPSYNC.COLLECTIVE R15, `(.L_x_11155) ;  /* 0x000000000f087348 */ /* 0x000fea0003c00000 */
[----:B------:R0:W1:Y:S02]  /*25460*/  SHFL.IDX P6, R14, R13, R12, R11 ;  /* 0x0000000c0d0e7389 */ /* 0x00006400000c000b */
[----:B01----:R-:W-:Y:S01]  /*25470*/  ENDCOLLECTIVE ;  /* 0x000000000000791b */ /* 0x003fe20003800000 */
.L_x_11155:
[----:B------:R-:W-:Y:S02]  /*25480*/  IMAD.MOV.U32 R13, RZ, RZ, R42 ;  /* 0x000000ffff0d7224 */ /* 0x000fe400078e002a */
[----:B------:R-:W-:-:S07]  /*25490*/  IMAD.MOV.U32 R43, RZ, RZ, R14 ;  /* 0x000000ffff2b7224 */ /* 0x000fce00078e000e */
[----:B------:R-:W-:Y:S05]  /*254a0*/  WARPSYNC.COLLECTIVE R15, `(.L_x_11156) ;  /* 0x000000000f087348 */ /* 0x000fea0003c00000 */
[----:B------:R0:W1:Y:S02]  /*254b0*/  SHFL.IDX P6, R14, R13, R12, R11 ;  /* 0x0000000c0d0e7389 */ /* 0x00006400000c000b */
[----:B01----:R-:W-:Y:S01]  /*254c0*/  ENDCOLLECTIVE ;  /* 0x000000000000791b */ /* 0x003fe20003800000 */
.L_x_11156:
[----:B------:R-:W-:Y:S01]  /*254d0*/  IMAD.MOV.U32 R42, RZ, RZ, R14 ;  /* 0x000000ffff2a7224 */ /* 0x000fe200078e000e */
[----:B------:R-:W-:Y:S06]  /*254e0*/  BRA `(.L_x_11157) ;  /* 0xfffffe4c00d87947 */ /* 0x000fec000383ffff */
.L_x_10851:
[----:B0-----:R0:W1:Y:S02]  /*254f0*/  SYNCS.PHASECHK.TRANS64.TRYWAIT P1, [R2+URZ+0x2d800], R3 ;  /* 0x02d80003020075a7 */ /* 0x001064000802017f */
[----:B-1----:R-:W-:Y:S05]  /*25500*/  @!P1 NANOSLEEP.SYNCS 0x989680 ;  /* 0x009896800000995d */ /* 0x002fea0003900000 */
[----:B------:R-:W1:Y:S02]  /*25510*/  @!P1 SYNCS.PHASECHK.TRANS64 P1, [R2+URZ+0x2d800], R3 ;  /* 0x02d80003020095a7 */ /* 0x000e64000802007f */
[----:B-1----:R-:W-:Y:S05]  /*25520*/  @!P1 BRA `(.L_x_10851) ;  /* 0xfffffffc00f09947 */ /* 0x002fea000383ffff */
[----:B------:R-:W-:Y:S05]  /*25530*/  BRA `(.L_x_11158) ;  /* 0xfffffe5400947947 */ /* 0x000fea000383ffff */
.L_x_10859:
[----:B-1----:R1:W2:Y:S02]  /*25540*/  SYNCS.PHASECHK.TRANS64.TRYWAIT P2, [R0+URZ+0x2d830], R3 ;  /* 0x02d83003000075a7 */ /* 0x0022a4000804017f */
[----:B--2---:R-:W-:Y:S05]  /*25550*/  @!P2 NANOSLEEP.SYNCS 0x989680 ;  /* 0x009896800000a95d */ /* 0x004fea0003900000 */
[----:B------:R-:W2:Y:S02]  /*25560*/  @!P2 SYNCS.PHASECHK.TRANS64 P2, [R0+URZ+0x2d830], R3 ;  /* 0x02d830030000a5a7 */ /* 0x000ea4000804007f */
[----:B--2---:R-:W-:Y:S05]  /*25570*/  @!P2 BRA `(.L_x_10859) ;  /* 0xfffffffc00f0a947 */ /* 0x004fea000383ffff */
[----:B------:R-:W-:Y:S05]  /*25580*/  BRA `(.L_x_10858) ;  /* 0xfffffe6c007c7947 */ /* 0x000fea000383ffff */
.L_x_10877:
[----:B-1----:R1:W2:Y:S02]  /*25590*/  SYNCS.PHASECHK.TRANS64.TRYWAIT P4, [R9+URZ+0x2d830], R8 ;  /* 0x02d83008090075a7 */ /* 0x0022a4000808017f */
[----:B--2---:R-:W-:Y:S05]  /*255a0*/  @!P4 NANOSLEEP.SYNCS 0x989680 ;  /* 0x009896800000c95d */ /* 0x004fea0003900000 */
[----:B------:R-:W2:Y:S02]  /*255b0*/  @!P4 SYNCS.PHASECHK.TRANS64 P4, [R9+URZ+0x2d830], R8 ;  /* 0x02d830080900c5a7 */ /* 0x000ea4000808007f */
[----:B--2---:R-:W-:Y:S05]  /*255c0*/  @!P4 BRA `(.L_x_10877) ;  /* 0xfffffffc00f0c947 */ /* 0x004fea000383ffff */
[----:B------:R-:W-:Y:S05]  /*255d0*/  BRA `(.L_x_10876) ;  /* 0xfffffea000f87947 */ /* 0x000fea000383ffff */
.L_x_10881:
[----:B-1----:R1:W2:Y:S02]  /*255e0*/  SYNCS.PHASECHK.TRANS64.TRYWAIT P3, [R9+URZ+0x2d850], R8 ;  /* 0x02d85008090075a7 */ /* 0x0022a4000806017f */
[----:B--2---:R-:W-:Y:S05]  /*255f0*/  @!P3 NANOSLEEP.SYNCS 0x989680 ;  /* 0x009896800000b95d */ /* 0x004fea0003900000 */
[----:B------:R-:W2:Y:S02]  /*25600*/  @!P3 SYNCS.PHASECHK.TRANS64 P3, [R9+URZ+0x2d850], R8 ;  /* 0x02d850080900b5a7 */ /* 0x000ea4000806007f */
[----:B--2---:R-:W-:Y:S05]  /*25610*/  @!P3 BRA `(.L_x_10881) ;  /* 0xfffffffc00f0b947 */ /* 0x004fea000383ffff */
[----:B------:R-:W-:Y:S05]  /*25620*/  BRA `(.L_x_10878) ;  /* 0xfffffea400fc7947 */ /* 0x000fea000383ffff */
.L_x_10900:
[----:B-1----:R1:W2:Y:S02]  /*25630*/  SYNCS.PHASECHK.TRANS64.TRYWAIT P3, [R0+URZ+0x2d830], R11 ;  /* 0x02d8300b000075a7 */ /* 0x0022a4000806017f */
[----:B--2---:R-:W-:Y:S05]  /*25640*/  @!P3 NANOSLEEP.SYNCS 0x989680 ;  /* 0x009896800000b95d */ /* 0x004fea0003900000 */
[----:B------:R-:W2:Y:S02]  /*25650*/  @!P3 SYNCS.PHASECHK.TRANS64 P3, [R0+URZ+0x2d830], R11 ;  /* 0x02d8300b0000b5a7 */ /* 0x000ea4000806007f */
[----:B--2---:R-:W-:Y:S05]  /*25660*/  @!P3 BRA `(.L_x_10900) ;  /* 0xfffffffc00f0b947 */ /* 0x004fea000383ffff */
[----:B------:R-:W-:Y:S05]  /*25670*/  BRA `(.L_x_10899) ;  /* 0xfffffed8007c7947 */ /* 0x000fea000383ffff */
.L_x_10904:
[----:B-1----:R1:W2:Y:S02]  /*25680*/  SYNCS.PHASECHK.TRANS64.TRYWAIT P2, [R6+URZ+0x2d850], R0 ;  /* 0x02d85000060075a7 */ /* 0x0022a4000804017f */
[----:B--2---:R-:W-:Y:S05]  /*25690*/  @!P2 NANOSLEEP.SYNCS 0x989680 ;  /* 0x009896800000a95d */ /* 0x004fea0003900000 */
[----:B------:R-:W2:Y:S02]  /*256a0*/  @!P2 SYNCS.PHASECHK.TRANS64 P2, [R6+URZ+0x2d850], R0 ;  /* 0x02d850000600a5a7 */ /* 0x000ea4000804007f */
[----:B--2---:R-:W-:Y:S05]  /*256b0*/  @!P2 BRA `(.L_x_10904) ;  /* 0xfffffffc00f0a947 */ /* 0x004fea000383ffff */
[----:B------:R-:W-:Y:S05]  /*256c0*/  BRA `(.L_x_10901) ;  /* 0xfffffedc00807947 */ /* 0x000fea000383ffff */
.L_x_10911:
[----:B-1----:R1:W2:Y:S02]  /*256d0*/  SYNCS.PHASECHK.TRANS64.TRYWAIT P3, [R0+URZ+0x2d830], R11 ;  /* 0x02d8300b000075a7 */ /* 0x0022a4000806017f */
[----:B--2---:R-:W-:Y:S05]  /*256e0*/  @!P3 NANOSLEEP.SYNCS 0x989680 ;  /* 0x009896800000b95d */ /* 0x004fea0003900000 */
[----:B------:R-:W2:Y:S02]  /*256f0*/  @!P3 SYNCS.PHASECHK.TRANS64 P3, [R0+URZ+0x2d830], R11 ;  /* 0x02d8300b0000b5a7 */ /* 0x000ea4000806007f */
[----:B--2---:R-:W-:Y:S05]  /*25700*/  @!P3 BRA `(.L_x_10911) ;  /* 0xfffffffc00f0b947 */ /* 0x004fea000383ffff */
[----:B------:R-:W-:Y:S05]  /*25710*/  BRA `(.L_x_10910) ;  /* 0xfffffefc00507947 */ /* 0x000fea000383ffff */
.L_x_10915:
[----:B-1----:R1:W2:Y:S02]  /*25720*/  SYNCS.PHASECHK.TRANS64.TRYWAIT P2, [R6+URZ+0x2d850], R0 ;  /* 0x02d85000060075a7 */ /* 0x0022a4000804017f */
[----:B--2---:R-:W-:Y:S05]  /*25730*/  @!P2 NANOSLEEP.SYNCS 0x989680 ;  /* 0x009896800000a95d */ /* 0x004fea0003900000 */
[----:B------:R-:W2:Y:S02]  /*25740*/  @!P2 SYNCS.PHASECHK.TRANS64 P2, [R6+URZ+0x2d850], R0 ;  /* 0x02d850000600a5a7 */ /* 0x000ea4000804007f */
[----:B--2---:R-:W-:Y:S05]  /*25750*/  @!P2 BRA `(.L_x_10915) ;  /* 0xfffffffc00f0a947 */ /* 0x004fea000383ffff */
[----:B------:R-:W-:Y:S05]  /*25760*/  BRA `(.L_x_10912) ;  /* 0xffffff0000547947 */ /* 0x000fea000383ffff */
.L_x_10928:
[----:B-1----:R1:W2:Y:S02]  /*25770*/  SYNCS.PHASECHK.TRANS64.TRYWAIT P0, [R7+URZ+0x2d850], R10 ;  /* 0x02d8500a070075a7 */ /* 0x0022a4000800017f */
[----:B--2---:R-:W-:Y:S05]  /*25780*/  @!P0 NANOSLEEP.SYNCS 0x989680 ;  /* 0x009896800000895d */ /* 0x004fea0003900000 */
[----:B------:R-:W2:Y:S02]  /*25790*/  @!P0 SYNCS.PHASECHK.TRANS64 P0, [R7+URZ+0x2d850], R10 ;  /* 0x02d8500a070085a7 */ /* 0x000ea4000800007f */
[----:B--2---:R-:W-:Y:S05]  /*257a0*/  @!P0 BRA `(.L_x_10928) ;  /* 0xfffffffc00f08947 */ /* 0x004fea000383ffff */
[----:B------:R-:W-:Y:S05]  /*257b0*/  BRA `(.L_x_10927) ;  /* 0xffffff30001c7947 */ /* 0x000fea000383ffff */
.L_x_10933:
[----:B------:R-:W-:Y:S02]  /*257c0*/  IMAD.MOV.U32 R13, RZ, RZ, R8 ;  /* 0x000000ffff0d7224 */ /* 0x000fe400078e0008 */
[----:B------:R-:W-:Y:S02]  /*257d0*/  IMAD.MOV.U32 R12, RZ, RZ, RZ ;  /* 0x000000ffff0c7224 */ /* 0x000fe400078e00ff */
[----:B------:R-:W-:Y:S02]  /*257e0*/  IMAD.MOV.U32 R11, RZ, RZ, 0x1c1f ;  /* 0x00001c1fff0b7424 */ /* 0x000fe400078e00ff */
[----:B------:R-:W-:-:S07]  /*257f0*/  IMAD.MOV.U32 R15, RZ, RZ, -0x1 ;  /* 0xffffffffff0f7424 */ /* 0x000fce00078e00ff */
[----:B-----5:R-:W-:Y:S05]  /*25800*/  WARPSYNC.COLLECTIVE R15, `(.L_x_11159) ;  /* 0x000000000f087348 */ /* 0x020fea0003c00000 */
[----:B------:R0:W1:Y:S02]  /*25810*/  SHFL.IDX P6, R14, R13, R12, R11 ;  /* 0x0000000c0d0e7389 */ /* 0x00006400000c000b */
[----:B01---5:R-:W-:Y:S01]  /*25820*/  ENDCOLLECTIVE ;  /* 0x000000000000791b */ /* 0x023fe20003800000 */
.L_x_11159:
[----:B------:R-:W-:Y:S02]  /*25830*/  IMAD.MOV.U32 R13, RZ, RZ, R0 ;  /* 0x000000ffff0d7224 */ /* 0x000fe400078e0000 */
[----:B------:R-:W-:-:S07]  /*25840*/  IMAD.MOV.U32 R3, RZ, RZ, R14 ;  /* 0x000000ffff037224 */ /* 0x000fce00078e000e */
[----:B------:R-:W-:Y:S05]  /*25850*/  WARPSYNC.COLLECTIVE R15, `(.L_x_11160) ;  /* 0x000000000f087348 */ /* 0x000fea0003c00000 */
[----:B------:R0:W1:Y:S02]  /*25860*/  SHFL.IDX P6, R14, R13, R12, R11 ;  /* 0x0000000c0d0e7389 */ /* 0x00006400000c000b */
[----:B01----:R-:W-:Y:S01]  /*25870*/  ENDCOLLECTIVE ;  /* 0x000000000000791b */ /* 0x003fe20003800000 */
.L_x_11160:
[----:B------:R-:W-:Y:S05]  /*25880*/  BRA `(.L_x_11161) ;  /* 0xffffff4800e87947 */ /* 0x000fea000383ffff */
.L_x_10936:
        /* <DEDUP_REMOVED lines=8> */
.L_x_11163:
[----:B------:R-:W-:Y:S05]  /*25910*/  BSYNC B1 ;  /* 0x0000000000017941 */ /* 0x000fea0003800000 */
.L_x_11162:
        /* <DEDUP_REMOVED lines=8> */
.L_x_11164:
[----:B------:R-:W-:Y:S05]  /*259a0*/  BRA `(.L_x_11165) ;  /* 0xffffff4800f87947 */ /* 0x000fea000383ffff */
.L_x_10938:
[----:B------:R-:W-:Y:S02]  /*259b0*/  IMAD.MOV.U32 R13, RZ, RZ, R26 ;  /* 0x000000ffff0d7224 */ /* 0x000fe400078e001a */
[----:B------:R-:W-:Y:S02]  /*259c0*/  IMAD.MOV.U32 R12, RZ, RZ, RZ ;  /* 0x000000ffff0c7224 */ /* 0x000fe400078e00ff */
[----:B------:R-:W-:Y:S02]  /*259d0*/  IMAD.MOV.U32 R11, RZ, RZ, 0x1c1f ;  /* 0x00001c1fff0b7424 */ /* 0x000fe400078e00ff */
[----:B------:R-:W-:-:S07]  /*259e0*/  IMAD.MOV.U32 R15, RZ, RZ, -0x1 ;  /* 0xffffffffff0f7424 */ /* 0x000fce00078e00ff */
[----:B------:R-:W-:Y:S05]  /*259f0*/  WARPSYNC.COLLECTIVE R15, `(.L_x_11166) ;  /* 0x000000000f087348 */ /* 0x000fea0003c00000 */
[----:B------:R0:W1:Y:S02]  /*25a00*/  SHFL.IDX P6, R14, R13, R12, R11 ;  /* 0x0000000c0d0e7389 */ /* 0x00006400000c000b */
[----:B01----:R-:W-:Y:S01]  /*25a10*/  ENDCOLLECTIVE ;  /* 0x000000000000791b */ /* 0x003fe20003800000 */
.L_x_11166:
[----:B------:R-:W-:Y:S02]  /*25a20*/  IMAD.MOV.U32 R13, RZ, RZ, R3 ;  /* 0x000000ffff0d7224 */ /* 0x000fe400078e0003 */
[----:B------:R-:W-:-:S07]  /*25a30*/  IMAD.MOV.U32 R0, RZ, RZ, R14 ;  /* 0x000000ffff007224 */ /* 0x000fce00078e000e */
[----:B------:R-:W-:Y:S05]  /*25a40*/  WARPSYNC.COLLECTIVE R15, `(.L_x_11167) ;  /* 0x000000000f087348 */ /* 0x000fea0003c00000 */
[----:B------:R0:W1:Y:S02]  /*25a50*/  SHFL.IDX P6, R14, R13, R12, R11 ;  /* 0x0000000c0d0e7389 */ /* 0x00006400000c000b */
[----:B01----:R-:W-:Y:S01]  /*25a60*/  ENDCOLLECTIVE ;  /* 0x000000000000791b */ /* 0x003fe20003800000 */
.L_x_11167:
[----:B------:R-:W-:Y:S05]  /*25a70*/  BRA `(.L_x_11168) ;  /* 0xffffff4c00c47947 */ /* 0x000fea000383ffff */
.L_x_10941:
[----:B------:R-:W-:Y:S01]  /*25a80*/  BSSY B1, `(.L_x_11169) ;  /* 0x0000008000017945 */ /* 0x000fe20003800000 */
[----:B---3--:R-:W-:Y:S02]  /*25a90*/  IMAD.MOV.U32 R13, RZ, RZ, R26 ;  /* 0x000000ffff0d7224 */ /* 0x008fe400078e001a */
[----:B------:R-:W-:Y:S02]  /*25aa0*/  IMAD.MOV.U32 R12, RZ, RZ, 0x1 ;  /* 0x00000001ff0c7424 */ /* 0x000fe400078e00ff */
[----:B------:R-:W-:Y:S02]  /*25ab0*/  IMAD.MOV.U32 R11, RZ, RZ, 0x1c1f ;  /* 0x00001c1fff0b7424 */ /* 0x000fe400078e00ff */
[----:B------:R-:W-:-:S07]  /*25ac0*/  IMAD.MOV.U32 R15, RZ, RZ, -0x1 ;  /* 0xffffffffff0f7424 */ /* 0x000fce00078e00ff */
[----:B012---:R-:W-:Y:S05]  /*25ad0*/  WARPSYNC.COLLECTIVE R15, `(.L_x_11170) ;  /* 0x000000000f087348 */ /* 0x007fea0003c00000 */
[----:B--2---:R2:W3:Y:S02]  /*25ae0*/  SHFL.IDX P6, R14, R13, R12, R11 ;  /* 0x0000000c0d0e7389 */ /* 0x0044e400000c000b */
[----:B0123--:R-:W-:Y:S01]  /*25af0*/  ENDCOLLECTIVE ;  /* 0x000000000000791b */ /* 0x00ffe20003800000 */
.L_x_11170:
[----:B------:R-:W-:Y:S05]  /*25b00*/  BSYNC B1 ;  /* 0x0000000000017941 */ /* 0x000fea0003800000 */
.L_x_11169:
        /* <DEDUP_REMOVED lines=8> */
.L_x_11171:
[----:B------:R-:W-:Y:S05]  /*25b90*/  BRA `(.L_x_11172) ;  /* 0xffffff5000d87947 */ /* 0x000fea000383ffff */
.L_x_10945:
[----:B------:R-:W-:Y:S02]  /*25ba0*/  IMAD.MOV.U32 R13, RZ, RZ, R4 ;  /* 0x000000ffff0d7224 */ /* 0x000fe400078e0004 */
[----:B------:R-:W-:Y:S02]  /*25bb0*/  IMAD.MOV.U32 R12, RZ, RZ, RZ ;  /* 0x000000ffff0c7224 */ /* 0x000fe400078e00ff */
[----:B------:R-:W-:Y:S02]  /*25bc0*/  IMAD.MOV.U32 R11, RZ, RZ, 0x1c1f ;  /* 0x00001c1fff0b7424 */ /* 0x000fe400078e00ff */
[----:B------:R-:W-:-:S07]  /*25bd0*/  IMAD.MOV.U32 R15, RZ, RZ, -0x1 ;  /* 0xffffffffff0f7424 */ /* 0x000fce00078e00ff */
[----:B-1----:R-:W-:Y:S05]  /*25be0*/  WARPSYNC.COLLECTIVE R15, `(.L_x_11173) ;  /* 0x000000000f087348 */ /* 0x002fea0003c00000 */
[----:B------:R0:W2:Y:S02]  /*25bf0*/  SHFL.IDX P6, R14, R13, R12, R11 ;  /* 0x0000000c0d0e7389 */ /* 0x0000a400000c000b */
[----:B012---:R-:W-:Y:S01]  /*25c00*/  ENDCOLLECTIVE ;  /* 0x000000000000791b */ /* 0x007fe20003800000 */
.L_x_11173:
[----:B------:R-:W-:Y:S02]  /*25c10*/  IMAD.MOV.U32 R13, RZ, RZ, R0 ;  /* 0x000000ffff0d7224 */ /* 0x000fe400078e0000 */
[----:B------:R-:W-:-:S07]  /*25c20*/  IMAD.MOV.U32 R3, RZ, RZ, R14 ;  /* 0x000000ffff037224 */ /* 0x000fce00078e000e */
[----:B------:R-:W-:Y:S05]  /*25c30*/  WARPSYNC.COLLECTIVE R15, `(.L_x_11174) ;  /* 0x000000000f087348 */ /* 0x000fea0003c00000 */
[----:B------:R0:W1:Y:S02]  /*25c40*/  SHFL.IDX P6, R14, R13, R12, R11 ;  /* 0x0000000c0d0e7389 */ /* 0x00006400000c000b */
[----:B01----:R-:W-:Y:S01]  /*25c50*/  ENDCOLLECTIVE ;  /* 0x000000000000791b */ /* 0x003fe20003800000 */
.L_x_11174:
[----:B------:R-:W-:Y:S05]  /*25c60*/  BRA `(.L_x_11175) ;  /* 0xffffff60002c7947 */ /* 0x000fea000383ffff */
.L_x_10948:
        /* <DEDUP_REMOVED lines=8> */
.L_x_11177:
[----:B------:R-:W-:Y:S05]  /*25cf0*/  BSYNC B1 ;  /* 0x0000000000017941 */ /* 0x000fea0003800000 */
.L_x_11176:
        /* <DEDUP_REMOVED lines=8> */
.L_x_11178:
[----:B------:R-:W-:Y:S05]  /*25d80*/  BRA `(.L_x_11179) ;  /* 0xffffff6000407947 */ /* 0x000fea000383ffff */
.L_x_10975:
        /* <DEDUP_REMOVED lines=11> */
.L_x_11181:
[----:B------:R-:W-:Y:S05]  /*25e40*/  BSYNC B1 ;  /* 0x0000000000017941 */ /* 0x000fea0003800000 */
.L_x_11180:
[----:B------:R-:W-:Y:S05]  /*25e50*/  BRA `(.L_x_11182) ;  /* 0xffffff8000487947 */ /* 0x000fea000383ffff */
.L_x_10977:
[----:B------:R-:W-:Y:S01]  /*25e60*/  BSSY B1, `(.L_x_11183) ;  /* 0x0000006000017945 */ /* 0x000fe20003800000 */
[----:B------:R-:W-:-:S07]  /*25e70*/  IMAD.MOV.U32 R15, RZ, RZ, -0x1 ;  /* 0xffffffffff0f7424 */ /* 0x000fce00078e00ff */
[----:B0-----:R-:W-:Y:S05]  /*25e80*/  WARPSYNC.COLLECTIVE R15, `(.L_x_11184) ;  /* 0x000000000f0c7348 */ /* 0x001fea0003c00000 */
[----:B------:R-:W-:Y:S02]  /*25e90*/  ELECT P6, UR62, PT ;  /* 0x00000000003e782f */ /* 0x000fe400038c0000 */
[----:B------:R-:W-:Y:S01]  /*25ea0*/  MOV R14, UR62 ;  /* 0x0000003e000e7c02 */ /* 0x000fe20008000f00 */
[----:B0-----:R-:W-:Y:S10]  /*25eb0*/  ENDCOLLECTIVE ;  /* 0x000000000000791b */ /* 0x001ff40003800000 */
.L_x_11184:
[----:B------:R-:W-:Y:S05]  /*25ec0*/  BSYNC B1 ;  /* 0x0000000000017941 */ /* 0x000fea0003800000 */
.L_x_11183:
[----:B------:R-:W-:Y:S01]  /*25ed0*/  PLOP3.LUT P2, PT, P6, PT, PT, 0x80, 0x0 ;  /* 0x000000000000781c */ /* 0x000fe2000374f070 */
[----:B------:R-:W-:-:S12]  /*25ee0*/  BRA `(.L_x_10976) ;  /* 0xffffff80003c7947 */ /* 0x000fd8000383ffff */
.L_x_10979:
[----:B0-----:R0:W1:Y:S02]  /*25ef0*/  SYNCS.PHASECHK.TRANS64.TRYWAIT P0, [R16+URZ+0x2d820], R5 ;  /* 0x02d82005100075a7 */ /* 0x001064000800017f */
[----:B-1----:R-:W-:Y:S05]  /*25f00*/  @!P0 NANOSLEEP.SYNCS 0x989680 ;  /* 0x009896800000895d */ /* 0x002fea0003900000 */
[----:B------:R-:W1:Y:S02]  /*25f10*/  @!P0 SYNCS.PHASECHK.TRANS64 P0, [R16+URZ+0x2d820], R5 ;  /* 0x02d82005100085a7 */ /* 0x000e64000800007f */
[----:B-1----:R-:W-:Y:S05]  /*25f20*/  @!P0 BRA `(.L_x_10979) ;  /* 0xfffffffc00f08947 */ /* 0x002fea000383ffff */
[----:B------:R-:W-:Y:S05]  /*25f30*/  BRA `(.L_x_11185) ;  /* 0xffffff80004c7947 */ /* 0x000fea000383ffff */
.L_x_10983:
[----:B-1----:R1:W2:Y:S02]  /*25f40*/  SYNCS.PHASECHK.TRANS64.TRYWAIT P0, [R11+URZ+0x2d8a0], R10 ;  /* 0x02d8a00a0b0075a7 */ /* 0x0022a4000800017f */
[----:B--2---:R-:W-:Y:S05]  /*25f50*/  @!P0 NANOSLEEP.SYNCS 0x989680 ;  /* 0x009896800000895d */ /* 0x004fea0003900000 */
[----:B------:R-:W2:Y:S02]  /*25f60*/  @!P0 SYNCS.PHASECHK.TRANS64 P0, [R11+URZ+0x2d8a0], R10 ;  /* 0x02d8a00a0b0085a7 */ /* 0x000ea4000800007f */
[----:B--2---:R-:W-:Y:S05]  /*25f70*/  @!P0 BRA `(.L_x_10983) ;  /* 0xfffffffc00f08947 */ /* 0x004fea000383ffff */
[----:B------:R-:W-:Y:S05]  /*25f80*/  BRA `(.L_x_11186) ;  /* 0xffffff8000687947 */ /* 0x000fea000383ffff */
.L_x_10990:
[----:B0-----:R0:W2:Y:S02]  /*25f90*/  SYNCS.PHASECHK.TRANS64.TRYWAIT P0, [R11+URZ+0x2d8c0], R10 ;  /* 0x02d8c00a0b0075a7 */ /* 0x0010a4000800017f */
[----:B--2---:R-:W-:Y:S05]  /*25fa0*/  @!P0 NANOSLEEP.SYNCS 0x989680 ;  /* 0x009896800000895d */ /* 0x004fea0003900000 */
[----:B------:R-:W2:Y:S02]  /*25fb0*/  @!P0 SYNCS.PHASECHK.TRANS64 P0, [R11+URZ+0x2d8c0], R10 ;  /* 0x02d8c00a0b0085a7 */ /* 0x000ea4000800007f */
[----:B--2---:R-:W-:Y:S05]  /*25fc0*/  @!P0 BRA `(.L_x_10990) ;  /* 0xfffffffc00f08947 */ /* 0x004fea000383ffff */
[----:B------:R-:W-:Y:S05]  /*25fd0*/  BRA `(.L_x_11187) ;  /* 0xffffff84005c7947 */ /* 0x000fea000383ffff */
.L_x_10999:
[----:B0-----:R0:W1:Y:S02]  /*25fe0*/  SYNCS.PHASECHK.TRANS64.TRYWAIT P0, [R10+URZ+0x2d8a0], R8 ;  /* 0x02d8a0080a0075a7 */ /* 0x001064000800017f */
[----:B-1----:R-:W-:Y:S05]  /*25ff0*/  @!P0 NANOSLEEP.SYNCS 0x989680 ;  /* 0x009896800000895d */ /* 0x002fea0003900000 */
[----:B------:R-:W1:Y:S02]  /*26000*/  @!P0 SYNCS.PHASECHK.TRANS64 P0, [R10+URZ+0x2d8a0], R8 ;  /* 0x02d8a0080a0085a7 */ /* 0x000e64000800007f */
[----:B-1----:R-:W-:Y:S05]  /*26010*/  @!P0 BRA `(.L_x_10999) ;  /* 0xfffffffc00f08947 */ /* 0x002fea000383ffff */
[----:B------:R-:W-:Y:S05]  /*26020*/  BRA `(.L_x_11188) ;  /* 0xffffff8800947947 */ /* 0x000fea000383ffff */
.L_x_11006:
[----:B-1----:R1:W2:Y:S02]  /*26030*/  SYNCS.PHASECHK.TRANS64.TRYWAIT P0, [R10+URZ+0x2d8c0], R8 ;  /* 0x02d8c0080a0075a7 */ /* 0x0022a4000800017f */
[----:B--2---:R-:W-:Y:S05]  /*26040*/  @!P0 NANOSLEEP.SYNCS 0x989680 ;  /* 0x009896800000895d */ /* 0x004fea0003900000 */
[----:B------:R-:W2:Y:S02]  /*26050*/  @!P0 SYNCS.PHASECHK.TRANS64 P0, [R10+URZ+0x2d8c0], R8 ;  /* 0x02d8c0080a0085a7 */ /* 0x000ea4000800007f */
[----:B--2---:R-:W-:Y:S05]  /*26060*/  @!P0 BRA `(.L_x_11006) ;  /* 0xfffffffc00f08947 */ /* 0x004fea000383ffff */
[----:B------:R-:W-:Y:S05]  /*26070*/  BRA `(.L_x_11189) ;  /* 0xffffff8c00847947 */ /* 0x000fea000383ffff */
.L_x_11031:
[----:B------:R-:W3:Y:S01]  /*26080*/  S2R R20, SR_TID.X ;  /* 0x0000000000147919 */ /* 0x000ee20000002100 */
[----:B------:R-:W-:Y:S01]  /*26090*/  BSSY B0, `(.L_x_11190) ;  /* 0x000000a000007945 */ /* 0x000fe20003800000 */
[----:B------:R-:W-:Y:S02]  /*260a0*/  IMAD.MOV.U32 R12, RZ, RZ, RZ ;  /* 0x000000ffff0c7224 */ /* 0x000fe400078e00ff */
[----:B------:R-:W-:Y:S02]  /*260b0*/  IMAD.MOV.U32 R11, RZ, RZ, 0x1f ;  /* 0x0000001fff0b7424 */ /* 0x000fe400078e00ff */
[----:B------:R-:W-:Y:S01]  /*260c0*/  IMAD.MOV.U32 R15, RZ, RZ, -0x1 ;  /* 0xffffffffff0f7424 */ /* 0x000fe200078e00ff */
[----:B---3--:R-:W-:-:S04]  /*260d0*/  SHF.R.U32.HI R20, RZ, 0x5, R20 ;  /* 0x00000005ff147819 */ /* 0x008fc80000011614 */
[----:B------:R-:W-:-:S05]  /*260e0*/  LOP3.LUT R20, R20, 0x3, RZ, 0xc0, !PT ;  /* 0x0000000314147812 */ /* 0x000fca00078ec0ff */
[----:B------:R-:W-:-:S07]  /*260f0*/  IMAD.MOV.U32 R13, RZ, RZ, R20 ;  /* 0x000000ffff0d7224 */ /* 0x000fce00078e0014 */
[----:B012---:R-:W-:Y:S05]  /*26100*/  WARPSYNC.COLLECTIVE R15, `(.L_x_11191) ;  /* 0x000000000f087348 */ /* 0x007fea0003c00000 */
[----:B------:R3:W4:Y:S02]  /*26110*/  SHFL.IDX P6, R14, R13, R12, R11 ;  /* 0x0000000c0d0e7389 */ /* 0x00072400000c000b */
[----:B01234-:R-:W-:Y:S01]  /*26120*/  ENDCOLLECTIVE ;  /* 0x000000000000791b */ /* 0x01ffe20003800000 */
.L_x_11191:
[----:B------:R-:W-:Y:S05]  /*26130*/  BSYNC B0 ;  /* 0x0000000000007941 */ /* 0x000fea0003800000 */
.L_x_11190:
[----:B------:R-:W-:Y:S05]  /*26140*/  BRA `(.L_x_11192) ;  /* 0xffffff9c00b07947 */ /* 0x000fea000383ffff */
.L_x_11033:
[----:B------:R-:W-:Y:S01]  /*26150*/  BSSY B0, `(.L_x_11193) ;  /* 0x0000006000007945 */ /* 0x000fe20003800000 */
[----:B------:R-:W-:-:S07]  /*26160*/  IMAD.MOV.U32 R15, RZ, RZ, -0x1 ;  /* 0xffffffffff0f7424 */ /* 0x000fce00078e00ff */
[----:B0123--:R-:W-:Y:S05]  /*26170*/  WARPSYNC.COLLECTIVE R15, `(.L_x_11194) ;  /* 0x000000000f0c7348 */ /* 0x00ffea0003c00000 */
[----:B------:R-:W-:Y:S02]  /*26180*/  ELECT P6, UR62, PT ;  /* 0x00000000003e782f */ /* 0x000fe400038c0000 */
[----:B------:R-:W-:Y:S01]  /*26190*/  MOV R14, UR62 ;  /* 0x0000003e000e7c02 */ /* 0x000fe20008000f00 */
[----:B0123--:R-:W-:Y:S10]  /*261a0*/  ENDCOLLECTIVE ;  /* 0x000000000000791b */ /* 0x00fff40003800000 */
.L_x_11194:
[----:B------:R-:W-:Y:S05]  /*261b0*/  BSYNC B0 ;  /* 0x0000000000007941 */ /* 0x000fea0003800000 */
.L_x_11193:
[----:B------:R-:W-:Y:S05]  /*261c0*/  BRA `(.L_x_11195) ;  /* 0xffffff9c00b07947 */ /* 0x000fea000383ffff */
.L_x_11035:
[----:B---3--:R3:W4:Y:S02]  /*261d0*/  SYNCS.PHASECHK.TRANS64.TRYWAIT P0, [R0+URZ+0x2d840], R2 ;  /* 0x02d84002000075a7 */ /* 0x008724000800017f */
[----:B----4-:R-:W-:Y:S05]  /*261e0*/  @!P0 NANOSLEEP.SYNCS 0x989680 ;  /* 0x009896800000895d */ /* 0x010fea0003900000 */
[----:B------:R-:W4:Y:S02]  /*261f0*/  @!P0 SYNCS.PHASECHK.TRANS64 P0, [R0+URZ+0x2d840], R2 ;  /* 0x02d84002000085a7 */ /* 0x000f24000800007f */
[----:B----4-:R-:W-:Y:S05]  /*26200*/  @!P0 BRA `(.L_x_11035) ;  /* 0xfffffffc00f08947 */ /* 0x010fea000383ffff */
[----:B------:R-:W-:Y:S05]  /*26210*/  BRA `(.L_x_11196) ;  /* 0xffffffa000047947 */ /* 0x000fea000383ffff */
.L_x_11039:
[----:B------:R-:W2:Y:S01]  /*26220*/  LDL.LU R11, [R1+0x18] ;  /* 0x00001800010b7983 */ /* 0x000ea20000300800 */
[----:B------:R-:W-:Y:S02]  /*26230*/  IMAD.IADD R0, R20, 0x1, R21 ;  /* 0x0000000114007824 */ /* 0x000fe400078e0215 */
[----:B------:R-:W-:Y:S01]  /*26240*/  IMAD.MOV.U32 R13, RZ, RZ, R6 ;  /* 0x000000ffff0d7224 */ /* 0x000fe200078e0006 */
[----:B------:R0:W5:Y:S01]  /*26250*/  LDL R21, [R1+0x10] ;  /* 0x0000100001157983 */ /* 0x0001620000100800 */
[----:B------:R-:W-:Y:S02]  /*26260*/  IMAD.MOV.U32 R12, RZ, RZ, RZ ;  /* 0x000000ffff0c7224 */ /* 0x000fe400078e00ff */
[----:B------:R-:W-:Y:S02]  /*26270*/  IMAD.MOV.U32 R15, RZ, RZ, -0x1 ;  /* 0xffffffffff0f7424 */ /* 0x000fe400078e00ff */
[----:B--2---:R-:W-:Y:S02]  /*26280*/  IMAD R4, R11, R9, RZ ;  /* 0x000000090b047224 */ /* 0x004fe400078e02ff */
[----:B0-----:R-:W-:-:S07]  /*26290*/  IMAD.MOV.U32 R11, RZ, RZ, 0x1c1f ;  /* 0x00001c1fff0b7424 */ /* 0x001fce00078e00ff */
[----:B-----5:R-:W-:Y:S05]  /*262a0*/  WARPSYNC.COLLECTIVE R15, `(.L_x_11197) ;  /* 0x000000000f087348 */ /* 0x020fea0003c00000 */
[----:B------:R0:W1:Y:S02]  /*262b0*/  SHFL.IDX P6, R14, R13, R12, R11 ;  /* 0x0000000c0d0e7389 */ /* 0x00006400000c000b */
[----:B01---5:R-:W-:Y:S01]  /*262c0*/  ENDCOLLECTIVE ;  /* 0x000000000000791b */ /* 0x023fe20003800000 */
.L_x_11197:
[----:B------:R-:W-:Y:S02]  /*262d0*/  IMAD.MOV.U32 R13, RZ, RZ, R5 ;  /* 0x000000ffff0d7224 */ /* 0x000fe400078e0005 */
[----:B------:R-:W-:-:S07]  /*262e0*/  IMAD.MOV.U32 R3, RZ, RZ, R14 ;  /* 0x000000ffff037224 */ /* 0x000fce00078e000e */
[----:B------:R-:W-:Y:S05]  /*262f0*/  WARPSYNC.COLLECTIVE R15, `(.L_x_11198) ;  /* 0x000000000f087348 */ /* 0x000fea0003c00000 */
[----:B------:R0:W1:Y:S02]  /*26300*/  SHFL.IDX P6, R14, R13, R12, R11 ;  /* 0x0000000c0d0e7389 */ /* 0x00006400000c000b */
[----:B01----:R-:W-:Y:S01]  /*26310*/  ENDCOLLECTIVE ;  /* 0x000000000000791b */ /* 0x003fe20003800000 */
.L_x_11198:
[----:B------:R-:W-:Y:S01]  /*26320*/  ISETP.GE.AND P2, PT, R0, R4, PT ;  /* 0x000000040000720c */ /* 0x000fe20003f46270 */
[----:B------:R-:W-:Y:S02]  /*26330*/  IMAD.MOV.U32 R13, RZ, RZ, R6 ;  /* 0x000000ffff0d7224 */ /* 0x000fe400078e0006 */
[----:B------:R-:W-:Y:S02]  /*26340*/  IMAD.MOV.U32 R12, RZ, RZ, 0x1 ;  /* 0x00000001ff0c7424 */ /* 0x000fe400078e00ff */
[----:B------:R-:W-:-:S08]  /*26350*/  IMAD.MOV.U32 R2, RZ, RZ, R14 ;  /* 0x000000ffff027224 */ /* 0x000fd000078e000e */
[----:B------:R-:W-:Y:S05]  /*26360*/  WARPSYNC.COLLECTIVE R15, `(.L_x_11199) ;  /* 0x000000000f087348 */ /* 0x000fea0003c00000 */
[----:B------:R0:W1:Y:S02]  /*26370*/  SHFL.IDX P6, R14, R13, R12, R11 ;  /* 0x0000000c0d0e7389 */ /* 0x00006400000c000b */
[----:B01----:R-:W-:Y:S01]  /*26380*/  ENDCOLLECTIVE ;  /* 0x000000000000791b */ /* 0x003fe20003800000 */
.L_x_11199:
[----:B------:R-:W-:-:S05]  /*26390*/  @!P2 LEA R2, P4, R10, R2, 0x1 ;  /* 0x000000020a02a211 */ /* 0x000fca00078808ff */
[----:B------:R-:W-:-:S05]  /*263a0*/  @!P2 IMAD.X R3, RZ, RZ, R3, P4 ;  /* 0x000000ffff03a224 */ /* 0x000fca00020e0603 */
[----:B------:R-:W-:Y:S01]  /*263b0*/  @!PT LDS RZ, [RZ] ;  /* 0x00000000fffff984 */ /* 0x000fe20000000800 */
[----:B------:R-:W-:Y:S01]  /*263c0*/  @!PT LDS RZ, [RZ] ;  /* 0x00000000fffff984 */ /* 0x000fe20000000800 */
[----:B------:R-:W-:Y:S01]  /*263d0*/  @!PT LDS RZ, [RZ] ;  /* 0x00000000fffff984 */ /* 0x000fe20000000800 */
[----:B------:R-:W-:Y:S01]  /*263e0*/  @!P2 LDGSTS.E.BYPASS.LTC128B.128 [R21+0xc400], desc[UR40][R2.64], !P3 ;  /* 0x0c4000000215afae */ /* 0x000fe2000d901d68 */
[----:B------:R-:W-:-:S03]  /*263f0*/  IMAD.MOV.U32 R13, RZ, RZ, R5 ;  /* 0x000000ffff0d7224 */ /* 0x000fc600078e0005 */
[----:B------:R-:W-:Y:S04]  /*26400*/  @!P2 LDGSTS.E.BYPASS.LTC128B.128 [R21+0xf400], desc[UR40][R2.64+0x40], !P0 ;  /* 0x0f4000400215afae */ /* 0x000fe8000c101d68 */
[----:B------:R0:W-:Y:S02]  /*26410*/  @!P2 LDGSTS.E.BYPASS.LTC128B.128 [R21+0x12400], desc[UR40][R2.64+0x80], !P1 ;  /* 0x124000800215afae */ /* 0x0001e4000c901d68 */
[----:B0-----:R-:W-:-:S07]  /*26420*/  IMAD.MOV.U32 R2, RZ, RZ, R14 ;  /* 0x000000ffff027224 */ /* 0x001fce00078e000e */
[----:B------:R-:W-:Y:S05]  /*26430*/  WARPSYNC.COLLECTIVE R15, `(.L_x_11200) ;  /* 0x000000000f087348 */ /* 0x000fea0003c00000 */
[----:B------:R0:W1:Y:S02]  /*26440*/  SHFL.IDX P6, R14, R13, R12, R11 ;  /* 0x0000000c0d0e7389 */ /* 0x00006400000c000b */
[----:B01----:R-:W-:Y:S01]  /*26450*/  ENDCOLLECTIVE ;  /* 0x000000000000791b */ /* 0x003fe20003800000 */
.L_x_11200:
[----:B------:R-:W-:-:S05]  /*26460*/  VIADD R9, R0, 0x20 ;  /* 0x0000002000097836 */ /* 0x000fca0000000000 */
[----:B------:R-:W-:Y:S01]  /*26470*/  ISETP.GE.AND P2, PT, R9, R4, PT ;  /* 0x000000040900720c */ /* 0x000fe20003f46270 */
[----:B------:R-:W-:Y:S02]  /*26480*/  IMAD.MOV.U32 R13, RZ, RZ, R6 ;  /* 0x000000ffff0d7224 */ /* 0x000fe400078e0006 */
[----:B------:R-:W-:Y:S02]  /*26490*/  IMAD.MOV.U32 R12, RZ, RZ, 0x2 ;  /* 0x00000002ff0c7424 */ /* 0x000fe400078e00ff */
[----:B------:R-:W-:-:S08]  /*264a0*/  IMAD.MOV.U32 R3, RZ, RZ, R14 ;  /* 0x000000ffff037224 */ /* 0x000fd000078e000e */
[----:B------:R-:W-:-:S13]  /*264b0*/  @!P2 LEA R3, P4, R10, R3, 0x1 ;  /* 0x000000030a03a211 */ /* 0x000fda00078808ff */
[----:B------:R-:W-:Y:S05]  /*264c0*/  WARPSYNC.COLLECTIVE R15, `(.L_x_11201) ;  /* 0x000000000f087348 */ /* 0x000fea0003c00000 */
[----:B------:R0:W1:Y:S02]  /*264d0*/  SHFL.IDX P6, R14, R13, R12, R11 ;  /* 0x0000000c0d0e7389 */ /* 0x00006400000c000b */
[----:B01----:R-:W-:Y:S01]  /*264e0*/  ENDCOLLECTIVE ;  /* 0x000000000000791b */ /* 0x003fe20003800000 */
.L_x_11201:
[----:B------:R-:W-:-:S05]  /*264f0*/  @!P2 IMAD.X R2, RZ, RZ, R2, P4 ;  /* 0x000000ffff02a224 */ /* 0x000fca00020e0602 */
[----:B------:R-:W-:-:S04]  /*26500*/  @!P2 LOP3.LUT R3, R3, R2, RZ, 0x3c, !PT ;  /* 0x000000020303a212 */ /* 0x000fc800078e3cff */
[----:B------:R-:W-:-:S04]  /*26510*/  @!P2 LOP3.LUT R2, R3, R2, RZ, 0x3c, !PT ;  /* 0x000000020302a212 */ /* 0x000fc800078e3cff */
[----:B------:R-:W-:-:S05]  /*26520*/  @!P2 LOP3.LUT R3, R3, R2, RZ, 0x3c, !PT ;  /* 0x000000020303a212 */ /* 0x000fca00078e3cff */
[----:B------:R-:W-:Y:S01]  /*26530*/  @!PT LDS RZ, [RZ] ;  /* 0x00000000fffff984 */ /* 0x000fe20000000800 */
[----:B------:R-:W-:Y:S01]  /*26540*/  @!PT LDS RZ, [RZ] ;  /* 0x00000000fffff984 */ /* 0x000fe20000000800 */
[----:B------:R-:W-:Y:S01]  /*26550*/  @!PT LDS RZ, [RZ] ;  /* 0x00000000fffff984 */ /* 0x000fe20000000800 */
[----:B------:R-:W-:Y:S04]  /*26560*/  @!P2 LDGSTS.E.BYPASS.LTC128B.128 [R21+0xcc00], desc[UR40][R2.64], !P3 ;  /* 0x0cc000000215afae */ /* 0x000fe8000d901d68 */
[----:B------:R-:W-:Y:S01]  /*26570*/  @!P2 LDGSTS.E.BYPASS.LTC128B.128 [R21+0xfc00], desc[UR40][R2.64+0x40], !P0 ;  /* 0x0fc000400215afae */ /* 0x000fe2000c101d68 */
[----:B------:R-:W-:-:S03]  /*26580*/  IMAD.MOV.U32 R13, RZ, RZ, R5 ;  /* 0x000000ffff0d7224 */ /* 0x000fc600078e0005 */
[----:B------:R0:W-:Y:S02]  /*26590*/  @!P2 LDGSTS.E.BYPASS.LTC128B.128 [R21+0x12c00], desc[UR40][R2.64+0x80], !P1 ;  /* 0x12c000800215afae */ /* 0x0001e4000c901d68 */
[----:B0-----:R-:W-:-:S05]  /*265a0*/  VIADD R2, R0, 0x40 ;  /* 0x0000004000027836 */ /* 0x001fca0000000000 */
[----:B------:R-:W-:Y:S01]  /*265b0*/  ISETP.GE.AND P2, PT, R2, R4, PT ;  /* 0x000000040200720c */ /* 0x000fe20003f46270 */
[----:B------:R-:W-:-:S12]  /*265c0*/  IMAD.MOV.U32 R2, RZ, RZ, R14 ;  /* 0x000000ffff027224 */ /* 0x000fd800078e000e */
[----:B------:R-:W-:Y:S05]  /*265d0*/  WARPSYNC.COLLECTIVE R15, `(.L_x_11202) ;  /* 0x000000000f087348 */ /* 0x000fea0003c00000 */
[----:B------:R0:W1:Y:S02]  /*265e0*/  SHFL.IDX P6, R14, R13, R12, R11 ;  /* 0x0000000c0d0e7389 */ /* 0x00006400000c000b */
[----:B01----:R-:W-:Y:S01]  /*265f0*/  ENDCOLLECTIVE ;  /* 0x000000000000791b */ /* 0x003fe20003800000 */
.L_x_11202:
[----:B------:R-:W-:Y:S02]  /*26600*/  IMAD.MOV.U32 R13, RZ, RZ, R6 ;  /* 0x000000ffff0d7224 */ /* 0x000fe400078e0006 */
[----:B------:R-:W-:Y:S02]  /*26610*/  IMAD.MOV.U32 R12, RZ, RZ, 0x3 ;  /* 0x00000003ff0c7424 */ /* 0x000fe400078e00ff */
[----:B------:R-:W-:-:S07]  /*26620*/  IMAD.MOV.U32 R3, RZ, RZ, R14 ;  /* 0x000000ffff037224 */ /* 0x000fce00078e000e */
[----:B------:R-:W-:Y:S05]  /*26630*/  WARPSYNC.COLLECTIVE R15, `(.L_x_11203) ;  /* 0x000000000f087348 */ /* 0x000fea0003c00000 */
[----:B------:R0:W1:Y:S02]  /*26640*/  SHFL.IDX P6, R14, R13, R12, R11 ;  /* 0x0000000c0d0e7389 */ /* 0x00006400000c000b */
[----:B01----:R-:W-:Y:S01]  /*26650*/  ENDCOLLECTIVE ;  /* 0x000000000000791b */ /* 0x003fe20003800000 */
.L_x_11203:
[----:B------:R-:W-:-:S05]  /*26660*/  @!P2 LEA R3, P4, R10, R3, 0x1 ;  /* 0x000000030a03a211 */ /* 0x000fca00078808ff */
[----:B------:R-:W-:-:S05]  /*26670*/  @!P2 IMAD.X R2, RZ, RZ, R2, P4 ;  /* 0x000000ffff02a224 */ /* 0x000fca00020e0602 */
[----:B------:R-:W-:Y:S01]  /*26680*/  @!P2 LOP3.LUT R3, R3, R2, RZ, 0x3c, !PT ;  /* 0x000000020303a212 */ /* 0x000fe200078e3cff */
[----:B------:R-:W-:-:S03]  /*26690*/  IMAD.MOV.U32 R13, RZ, RZ, R5 ;  /* 0x000000ffff0d7224 */ /* 0x000fc600078e0005 */
[----:B------:R-:W-:Y:S01]  /*266a0*/  @!P2 LOP3.LUT R2, R3, R2, RZ, 0x3c, !PT ;  /* 0x000000020302a212 */ /* 0x000fe200078e3cff */
[----:B------:R-:W-:-:S07]  /*266b0*/  IMAD.MOV.U32 R6, RZ, RZ, R14 ;  /* 0x000000ffff067224 */ /* 0x000fce00078e000e */
[----:B------:R-:W-:Y:S05]  /*266c0*/  WARPSYNC.COLLECTIVE R15, `(.L_x_11204) ;  /* 0x000000000f087348 */ /* 0x000fea0003c00000 */
[----:B------:R0:W1:Y:S02]  /*266d0*/  SHFL.IDX P6, R14, R13, R12, R11 ;  /* 0x0000000c0d0e7389 */ /* 0x00006400000c000b */
[----:B01----:R-:W-:Y:S01]  /*266e0*/  ENDCOLLECTIVE ;  /* 0x000000000000791b */ /* 0x003fe20003800000 */
.L_x_11204:
[----:B------:R-:W-:-:S05]  /*266f0*/  @!P2 LOP3.LUT R3, R3, R2, RZ, 0x3c, !PT ;  /* 0x000000020303a212 */ /* 0x000fca00078e3cff */
        /* <DEDUP_REMOVED lines=8> */
[----:B0-----:R-:W-:-:S05]  /*26780*/  VIADD R2, R0, 0x60 ;  /* 0x0000006000027836 */ /* 0x001fca0000000000 */
[----:B------:R-:W-:Y:S01]  /*26790*/  ISETP.GE.AND P2, PT, R2, R4, PT ;  /* 0x000000040200720c */ /* 0x000fe20003f46270 */
[----:B------:R-:W-:-:S12]  /*267a0*/  IMAD.MOV.U32 R5, RZ, RZ, R14 ;  /* 0x000000ffff057224 */ /* 0x000fd800078e000e */
[----:B------:R-:W-:Y:S05]  /*267b0*/  WARPSYNC.COLLECTIVE R15, `(.L_x_11205) ;  /* 0x000000000f087348 */ /* 0x000fea0003c00000 */
[----:B------:R0:W1:Y:S02]  /*267c0*/  SHFL.IDX P6, R14, R13, R12, R11 ;  /* 0x0000000c0d0e7389 */ /* 0x00006400000c000b */
[----:B01----:R-:W-:Y:S01]  /*267d0*/  ENDCOLLECTIVE ;  /* 0x000000000000791b */ /* 0x003fe20003800000 */
.L_x_11205:
[----:B------:R-:W-:-:S05]  /*267e0*/  @!P2 LEA R2, P4, R10, R5, 0x1 ;  /* 0x000000050a02a211 */ /* 0x000fca00078808ff */
[----:B------:R-:W-:-:S05]  /*267f0*/  @!P2 IMAD.X R3, RZ, RZ, R6, P4 ;  /* 0x000000ffff03a224 */ /* 0x000fca00020e0606 */
        /* <DEDUP_REMOVED lines=13> */
.L_x_11206:
[----:B------:R-:W-:Y:S02]  /*268d0*/  IMAD.MOV.U32 R13, RZ, RZ, R7 ;  /* 0x000000ffff0d7224 */ /* 0x000fe400078e0007 */
[----:B------:R-:W-:Y:S02]  /*268e0*/  IMAD.MOV.U32 R12, RZ, RZ, 0x1 ;  /* 0x00000001ff0c7424 */ /* 0x000fe400078e00ff */
[----:B------:R-:W-:-:S07]  /*268f0*/  IMAD.MOV.U32 R3, RZ, RZ, R14 ;  /* 0x000000ffff037224 */ /* 0x000fce00078e000e */
[----:B------:R-:W-:Y:S05]  /*26900*/  WARPSYNC.COLLECTIVE R15, `(.L_x_11207) ;  /* 0x000000000f087348 */ /* 0x000fea0003c00000 */
[----:B------:R0:W1:Y:S02]  /*26910*/  SHFL.IDX P6, R14, R13, R12, R11 ;  /* 0x0000000c0d0e7389 */ /* 0x00006400000c000b */
[----:B01----:R-:W-:Y:S01]  /*26920*/  ENDCOLLECTIVE ;  /* 0x000000000000791b */ /* 0x003fe20003800000 */
.L_x_11207:
[----:B------:R-:W-:Y:S01]  /*26930*/  @!P2 LEA R3, P4, R10, R3, 0x1 ;  /* 0x000000030a03a211 */ /* 0x000fe200078808ff */
[----:B------:R-:W-:-:S04]  /*26940*/  IMAD.MOV.U32 R13, RZ, RZ, R8 ;  /* 0x000000ffff0d7224 */ /* 0x000fc800078e0008 */
[----:B------:R-:W-:Y:S02]  /*26950*/  @!P2 IMAD.X R2, RZ, RZ, R2, P4 ;  /* 0x000000ffff02a224 */ /* 0x000fe400020e0602 */
[----:B------:R-:W-:-:S07]  /*26960*/  IMAD.MOV.U32 R7, RZ, RZ, R14 ;  /* 0x000000ffff077224 */ /* 0x000fce00078e000e */
[----:B------:R-:W-:Y:S05]  /*26970*/  WARPSYNC.COLLECTIVE R15, `(.L_x_11208) ;  /* 0x000000000f087348 */ /* 0x000fea0003c00000 */
[----:B------:R0:W1:Y:S02]  /*26980*/  SHFL.IDX P6, R14, R13, R12, R11 ;  /* 0x0000000c0d0e7389 */ /* 0x00006400000c000b */
[----:B01----:R-:W-:Y:S01]  /*26990*/  ENDCOLLECTIVE ;  /* 0x000000000000791b */ /* 0x003fe20003800000 */
.L_x_11208:
        /* <DEDUP_REMOVED lines=9> */
[----:B0-----:R-:W-:Y:S01]  /*26a30*/  IMAD.MOV.U32 R2, RZ, RZ, R14 ;  /* 0x000000ffff027224 */ /* 0x001fe200078e000e */
[----:B------:R-:W-:Y:S06]  /*26a40*/  BRA `(.L_x_11209) ;  /* 0xffffffa400647947 */ /* 0x000fec000383ffff */
.L_x_11042:
[----:B-1----:R1:W2:Y:S02]  /*26a50*/  SYNCS.PHASECHK.TRANS64.TRYWAIT P0, [R16+URZ+0x2d820], R0 ;  /* 0x02d82000100075a7 */ /* 0x0022a4000800017f */
[----:B--2---:R-:W-:Y:S05]  /*26a60*/  @!P0 NANOSLEEP.SYNCS 0x989680 ;  /* 0x009896800000895d */ /* 0x004fea0003900000 */
[----:B------:R-:W2:Y:S02]  /*26a70*/  @!P0 SYNCS.PHASECHK.TRANS64 P0, [R16+URZ+0x2d820], R0 ;  /* 0x02d82000100085a7 */ /* 0x000ea4000800007f */
[----:B--2---:R-:W-:Y:S05]  /*26a80*/  @!P0 BRA `(.L_x_11042) ;  /* 0xfffffffc00f08947 */ /* 0x004fea000383ffff */
[----:B------:R-:W-:Y:S05]  /*26a90*/  BRA `(.L_x_11210) ;  /* 0xffffffa400cc7947 */ /* 0x000fea000383ffff */
.L_x_11051:
[----:B-1----:R1:W2:Y:S02]  /*26aa0*/  SYNCS.PHASECHK.TRANS64.TRYWAIT P0, [R3+URZ+0x2d840], R2 ;  /* 0x02d84002030075a7 */ /* 0x0022a4000800017f */
[----:B--2---:R-:W-:Y:S05]  /*26ab0*/  @!P0 NANOSLEEP.SYNCS 0x989680 ;  /* 0x009896800000895d */ /* 0x004fea0003900000 */
[----:B------:R-:W2:Y:S02]  /*26ac0*/  @!P0 SYNCS.PHASECHK.TRANS64 P0, [R3+URZ+0x2d840], R2 ;  /* 0x02d84002030085a7 */ /* 0x000ea4000800007f */
[----:B--2---:R-:W-:Y:S05]  /*26ad0*/  @!P0 BRA `(.L_x_11051) ;  /* 0xfffffffc00f08947 */ /* 0x004fea000383ffff */
[----:B------:R-:W-:Y:S05]  /*26ae0*/  BRA `(.L_x_11211) ;  /* 0xffffffa800b47947 */ /* 0x000fea000383ffff */
.L_x_11058:
[----:B0-----:R0:W1:Y:S02]  /*26af0*/  SYNCS.PHASECHK.TRANS64.TRYWAIT P0, [R2+URZ+0x2d860], R3 ;  /* 0x02d86003020075a7 */ /* 0x001064000800017f */
[----:B-1----:R-:W-:Y:S05]  /*26b00*/  @!P0 NANOSLEEP.SYNCS 0x989680 ;  /* 0x009896800000895d */ /* 0x002fea0003900000 */
[----:B------:R-:W1:Y:S02]  /*26b10*/  @!P0 SYNCS.PHASECHK.TRANS64 P0, [R2+URZ+0x2d860], R3 ;  /* 0x02d86003020085a7 */ /* 0x000e64000800007f */
[----:B-1----:R-:W-:Y:S05]  /*26b20*/  @!P0 BRA `(.L_x_11058) ;  /* 0xfffffffc00f08947 */ /* 0x002fea000383ffff */
[----:B------:R-:W-:Y:S05]  /*26b30*/  BRA `(.L_x_11212) ;  /* 0xffffffac00b87947 */ /* 0x000fea000383ffff */
.L_x_11069:
[----:B0-----:R0:W1:Y:S02]  /*26b40*/  SYNCS.PHASECHK.TRANS64.TRYWAIT P0, [R4+URZ+0x2d840], R2 ;  /* 0x02d84002040075a7 */ /* 0x001064000800017f */
[----:B-1----:R-:W-:Y:S05]  /*26b50*/  @!P0 NANOSLEEP.SYNCS 0x989680 ;  /* 0x009896800000895d */ /* 0x002fea0003900000 */
[----:B------:R-:W1:Y:S02]  /*26b60*/  @!P0 SYNCS.PHASECHK.TRANS64 P0, [R4+URZ+0x2d840], R2 ;  /* 0x02d84002040085a7 */ /* 0x000e64000800007f */
[----:B-1----:R-:W-:Y:S05]  /*26b70*/  @!P0 BRA `(.L_x_11069) ;  /* 0xfffffffc00f08947 */ /* 0x002fea000383ffff */
[----:B------:R-:W-:Y:S05]  /*26b80*/  BRA `(.L_x_11213) ;  /* 0xffffffb400707947 */ /* 0x000fea000383ffff */
.L_x_11076:
[----:B0-----:R0:W1:Y:S02]  /*26b90*/  SYNCS.PHASECHK.TRANS64.TRYWAIT P0, [R3+URZ+0x2d860], R28 ;  /* 0x02d8601c030075a7 */ /* 0x001064000800017f */
[----:B-1----:R-:W-:Y:S05]  /*26ba0*/  @!P0 NANOSLEEP.SYNCS 0x989680 ;  /* 0x009896800000895d */ /* 0x002fea0003900000 */
[----:B------:R-:W1:Y:S02]  /*26bb0*/  @!P0 SYNCS.PHASECHK.TRANS64 P0, [R3+URZ+0x2d860], R28 ;  /* 0x02d8601c030085a7 */ /* 0x000e64000800007f */
[----:B-1----:R-:W-:Y:S05]  /*26bc0*/  @!P0 BRA `(.L_x_11076) ;  /* 0xfffffffc00f08947 */ /* 0x002fea000383ffff */
[----:B------:R-:W-:Y:S05]  /*26bd0*/  BRA `(.L_x_11214) ;  /* 0xffffffb800747947 */ /* 0x000fea000383ffff */
.L_x_11087:
[----:B0-----:R0:W1:Y:S02]  /*26be0*/  SYNCS.PHASECHK.TRANS64.TRYWAIT P0, [R4+URZ+0x2d840], R2 ;  /* 0x02d84002040075a7 */ /* 0x001064000800017f */
[----:B-1----:R-:W-:Y:S05]  /*26bf0*/  @!P0 NANOSLEEP.SYNCS 0x989680 ;  /* 0x009896800000895d */ /* 0x002fea0003900000 */
[----:B------:R-:W1:Y:S02]  /*26c00*/  @!P0 SYNCS.PHASECHK.TRANS64 P0, [R4+URZ+0x2d840], R2 ;  /* 0x02d84002040085a7 */ /* 0x000e64000800007f */
[----:B-1----:R-:W-:Y:S05]  /*26c10*/  @!P0 BRA `(.L_x_11087) ;  /* 0xfffffffc00f08947 */ /* 0x002fea000383ffff */
[----:B------:R-:W-:Y:S05]  /*26c20*/  BRA `(.L_x_11215) ;  /* 0xffffffc000087947 */ /* 0x000fea000383ffff */
.L_x_11094:
[----:B0-----:R0:W1:Y:S02]  /*26c30*/  SYNCS.PHASECHK.TRANS64.TRYWAIT P0, [R3+URZ+0x2d860], R7 ;  /* 0x02d86007030075a7 */ /* 0x001064000800017f */
[----:B-1----:R-:W-:Y:S05]  /*26c40*/  @!P0 NANOSLEEP.SYNCS 0x989680 ;  /* 0x009896800000895d */ /* 0x002fea0003900000 */
[----:B------:R-:W1:Y:S02]  /*26c50*/  @!P0 SYNCS.PHASECHK.TRANS64 P0, [R3+URZ+0x2d860], R7 ;  /* 0x02d86007030085a7 */ /* 0x000e64000800007f */
[----:B-1----:R-:W-:Y:S05]  /*26c60*/  @!P0 BRA `(.L_x_11094) ;  /* 0xfffffffc00f08947 */ /* 0x002fea000383ffff */
[----:B------:R-:W-:Y:S05]  /*26c70*/  BRA `(.L_x_11216) ;  /* 0xffffffc4000c7947 */ /* 0x000fea000383ffff */
.L_x_11107:
[----:B-1----:R1:W2:Y:S02]  /*26c80*/  SYNCS.PHASECHK.TRANS64.TRYWAIT P0, [R3+URZ+0x2d860], R0 ;  /* 0x02d86000030075a7 */ /* 0x0022a4000800017f */
[----:B--2---:R-:W-:Y:S05]  /*26c90*/  @!P0 NANOSLEEP.SYNCS 0x989680 ;  /* 0x009896800000895d */ /* 0x004fea0003900000 */
[----:B------:R-:W2:Y:S02]  /*26ca0*/  @!P0 SYNCS.PHASECHK.TRANS64 P0, [R3+URZ+0x2d860], R0 ;  /* 0x02d86000030085a7 */ /* 0x000ea4000800007f */
[----:B--2---:R-:W-:Y:S05]  /*26cb0*/  @!P0 BRA `(.L_x_11107) ;  /* 0xfffffffc00f08947 */ /* 0x004fea000383ffff */
[----:B------:R-:W-:Y:S05]  /*26cc0*/  BRA `(.L_x_11217) ;  /* 0xffffffc800887947 */ /* 0x000fea000383ffff */
.L_x_11116:
[----:B------:R-:W-:Y:S01]  /*26cd0*/  BSSY B0, `(.L_x_11218) ;  /* 0x0000008000007945 */ /* 0x000fe20003800000 */
[----:B------:R-:W-:Y:S02]  /*26ce0*/  IMAD.MOV.U32 R13, RZ, RZ, R24 ;  /* 0x000000ffff0d7224 */ /* 0x000fe400078e0018 */
[----:B------:R-:W-:Y:S02]  /*26cf0*/  IMAD.MOV.U32 R12, RZ, RZ, RZ ;  /* 0x000000ffff0c7224 */ /* 0x000fe400078e00ff */
[----:B------:R-:W-:Y:S02]  /*26d00*/  IMAD.MOV.U32 R11, RZ, RZ, 0x1f ;  /* 0x0000001fff0b7424 */ /* 0x000fe400078e00ff */
[----:B------:R-:W-:-:S07]  /*26d10*/  IMAD.MOV.U32 R15, RZ, RZ, -0x1 ;  /* 0xffffffffff0f7424 */ /* 0x000fce00078e00ff */
[----:B--2---:R-:W-:Y:S05]  /*26d20*/  WARPSYNC.COLLECTIVE R15, `(.L_x_11219) ;  /* 0x000000000f087348 */ /* 0x004fea0003c00000 */
[----:B------:R0:W1:Y:S02]  /*26d30*/  SHFL.IDX P6, R14, R13, R12, R11 ;  /* 0x0000000c0d0e7389 */ /* 0x00006400000c000b */
[----:B012---:R-:W-:Y:S01]  /*26d40*/  ENDCOLLECTIVE ;  /* 0x000000000000791b */ /* 0x007fe20003800000 */
.L_x_11219:
[----:B------:R-:W-:Y:S05]  /*26d50*/  BSYNC B0 ;  /* 0x0000000000007941 */ /* 0x000fea0003800000 */
.L_x_11218:
        /* <DEDUP_REMOVED lines=10> */
.L_x_11220:
        /* <DEDUP_REMOVED lines=21> */
.L_x_11221:
        /* <DEDUP_REMOVED lines=8> */
.L_x_11222:
[----:B------:R-:W-:Y:S01]  /*26fd0*/  IMAD.MOV.U32 R12, RZ, RZ, 0x4 ;  /* 0x00000004ff0c7424 */ /* 0x000fe200078e00ff */
[----:B------:R-:W-:-:S05]  /*26fe0*/  SEL R3, R14, RZ, P0 ;  /* 0x000000ff0e037207 */ /* 0x000fca0000000000 */
[----:B------:R-:W-:-:S04]  /*26ff0*/  IMAD.IADD R2, R4, 0x1, R3 ;  /* 0x0000000104027824 */ /* 0x000fc800078e0203 */
[----:B------:R-:W-:-:S07]  /*27000*/  IMAD.MOV.U32 R13, RZ, RZ, R2 ;  /* 0x000000ffff0d7224 */ /* 0x000fce00078e0002 */
[----:B------:R-:W-:Y:S05]  /*27010*/  WARPSYNC.COLLECTIVE R15, `(.L_x_11223) ;  /* 0x000000000f087348 */ /* 0x000fea0003c00000 */
[----:B------:R0:W1:Y:S02]  /*27020*/  SHFL.UP P6, R14, R13, R12, R11 ;  /* 0x0400000c0d0e7389 */ /* 0x00006400000c000b */
[----:B01----:R-:W-:Y:S01]  /*27030*/  ENDCOLLECTIVE ;  /* 0x000000000000791b */ /* 0x003fe20003800000 */
.L_x_11223:
[----:B------:R-:W-:Y:S01]  /*27040*/  IMAD.MOV.U32 R12, RZ, RZ, 0x8 ;  /* 0x00000008ff0c7424 */ /* 0x000fe200078e00ff */
[----:B------:R-:W-:-:S05]  /*27050*/  SEL R3, R14, RZ, P1 ;  /* 0x000000ff0e037207 */ /* 0x000fca0000800000 */
[----:B------:R-:W-:-:S04]  /*27060*/  IMAD.IADD R3, R2, 0x1, R3 ;  /* 0x0000000102037824 */ /* 0x000fc800078e0203 */
[----:B------:R-:W-:-:S07]  /*27070*/  IMAD.MOV.U32 R13, RZ, RZ, R3 ;  /* 0x000000ffff0d7224 */ /* 0x000fce00078e0003 */
[----:B------:R-:W-:Y:S05]  /*27080*/  WARPSYNC.COLLECTIVE R15, `(.L_x_11224) ;  /* 0x000000000f087348 */ /* 0x000fea0003c00000 */
[----:B------:R0:W1:Y:S02]  /*27090*/  SHFL.UP P6, R14, R13, R12, R11 ;  /* 0x0400000c0d0e7389 */ /* 0x00006400000c000b */
[----:B01----:R-:W-:Y:S01]  /*270a0*/  ENDCOLLECTIVE ;  /* 0x000000000000791b */ /* 0x003fe20003800000 */
.L_x_11224:
[----:B------:R-:W-:Y:S01]  /*270b0*/  IMAD.MOV.U32 R12, RZ, RZ, 0x10 ;  /* 0x00000010ff0c7424 */ /* 0x000fe200078e00ff */
[----:B------:R-:W-:-:S05]  /*270c0*/  SEL R4, R14, RZ, P2 ;  /* 0x000000ff0e047207 */ /* 0x000fca0001000000 */
[----:B------:R-:W-:-:S04]  /*270d0*/  IMAD.IADD R4, R3, 0x1, R4 ;  /* 0x0000000103047824 */ /* 0x000fc800078e0204 */
[----:B------:R-:W-:-:S07]  /*270e0*/  IMAD.MOV.U32 R13, RZ, RZ, R4 ;  /* 0x000000ffff0d7224 */ /* 0x000fce00078e0004 */
[----:B------:R-:W-:Y:S05]  /*270f0*/  WARPSYNC.COLLECTIVE R15, `(.L_x_11225) ;  /* 0x000000000f087348 */ /* 0x000fea0003c00000 */
[----:B------:R0:W1:Y:S02]  /*27100*/  SHFL.UP P6, R14, R13, R12, R11 ;  /* 0x0400000c0d0e7389 */ /* 0x00006400000c000b */
[----:B01----:R-:W-:Y:S01]  /*27110*/  ENDCOLLECTIVE ;  /* 0x000000000000791b */ /* 0x003fe20003800000 */
.L_x_11225:
        /* <DEDUP_REMOVED lines=8> */
.L_x_11226:
[----:B------:R-:W-:Y:S05]  /*271a0*/  BRA `(.L_x_11227) ;  /* 0xffffffcc00487947 */ /* 0x000fea000383ffff */
.L_x_11119:
[----:B------:R-:W-:Y:S01]  /*271b0*/  BSSY B0, `(.L_x_11228) ;  /* 0x0000007000007945 */ /* 0x000fe20003800000 */
[----:B------:R-:W-:Y:S02]  /*271c0*/  IMAD.MOV.U32 R12, RZ, RZ, 0x1 ;  /* 0x00000001ff0c7424 */ /* 0x000fe400078e00ff */
[----:B------:R-:W-:Y:S02]  /*271d0*/  IMAD.MOV.U32 R11, RZ, RZ, RZ ;  /* 0x000000ffff0b7224 */ /* 0x000fe400078e00ff */
[----:B------:R-:W-:-:S07]  /*271e0*/  IMAD.MOV.U32 R15, RZ, RZ, -0x1 ;  /* 0xffffffffff0f7424 */ /* 0x000fce00078e00ff */
[----:B------:R-:W-:Y:S05]  /*271f0*/  WARPSYNC.COLLECTIVE R15, `(.L_x_11229) ;  /* 0x000000000f087348 */ /* 0x000fea0003c00000 */
[----:B------:R0:W1:Y:S02]  /*27200*/  SHFL.UP P6, R14, R13, R12, R11 ;  /* 0x0400000c0d0e7389 */ /* 0x00006400000c000b */
[----:B01----:R-:W-:Y:S01]  /*27210*/  ENDCOLLECTIVE ;  /* 0x000000000000791b */ /* 0x003fe20003800000 */
.L_x_11229:
[----:B------:R-:W-:Y:S05]  /*27220*/  BSYNC B0 ;  /* 0x0000000000007941 */ /* 0x000fea0003800000 */
.L_x_11228:
        /* <DEDUP_REMOVED lines=9> */
.L_x_11230:
[----:B------:R-:W-:Y:S01]  /*272c0*/  IMAD.MOV.U32 R12, RZ, RZ, 0x4 ;  /* 0x00000004ff0c7424 */ /* 0x000fe200078e00ff */
[----:B------:R-:W-:-:S05]  /*272d0*/  SEL R2, R14, RZ, P0 ;  /* 0x000000ff0e027207 */ /* 0x000fca0000000000 */
[----:B------:R-:W-:-:S04]  /*272e0*/  IMAD.IADD R2, R13, 0x1, R2 ;  /* 0x000000010d027824 */ /* 0x000fc800078e0202 */
[----:B------:R-:W-:-:S07]  /*272f0*/  IMAD.MOV.U32 R13, RZ, RZ, R2 ;  /* 0x000000ffff0d7224 */ /* 0x000fce00078e0002 */
[----:B------:R-:W-:Y:S05]  /*27300*/  WARPSYNC.COLLECTIVE R15, `(.L_x_11231) ;  /* 0x000000000f087348 */ /* 0x000fea0003c00000 */
[----:B------:R0:W1:Y:S02]  /*27310*/  SHFL.UP P6, R14, R13, R12, R11 ;  /* 0x0400000c0d0e7389 */ /* 0x00006400000c000b */
[----:B01----:R-:W-:Y:S01]  /*27320*/  ENDCOLLECTIVE ;  /* 0x000000000000791b */ /* 0x003fe20003800000 */
.L_x_11231:
[----:B------:R-:W-:Y:S01]  /*27330*/  IMAD.MOV.U32 R12, RZ, RZ, 0x8 ;  /* 0x00000008ff0c7424 */ /* 0x000fe200078e00ff */
[----:B------:R-:W-:-:S05]  /*27340*/  SEL R3, R14, RZ, P1 ;  /* 0x000000ff0e037207 */ /* 0x000fca0000800000 */
[----:B------:R-:W-:-:S04]  /*27350*/  IMAD.IADD R3, R2, 0x1, R3 ;  /* 0x0000000102037824 */ /* 0x000fc800078e0203 */
[----:B------:R-:W-:-:S07]  /*27360*/  IMAD.MOV.U32 R13, RZ, RZ, R3 ;  /* 0x000000ffff0d7224 */ /* 0x000fce00078e0003 */
[----:B------:R-:W-:Y:S05]  /*27370*/  WARPSYNC.COLLECTIVE R15, `(.L_x_11232) ;  /* 0x000000000f087348 */ /* 0x000fea0003c00000 */
[----:B------:R0:W1:Y:S02]  /*27380*/  SHFL.UP P6, R14, R13, R12, R11 ;  /* 0x0400000c0d0e7389 */ /* 0x00006400000c000b */
[----:B01----:R-:W-:Y:S01]  /*27390*/  ENDCOLLECTIVE ;  /* 0x000000000000791b */ /* 0x003fe20003800000 */
.L_x_11232:
[----:B------:R-:W-:Y:S01]  /*273a0*/  IMAD.MOV.U32 R12, RZ, RZ, 0x10 ;  /* 0x00000010ff0c7424 */ /* 0x000fe200078e00ff */
[----:B------:R-:W-:-:S05]  /*273b0*/  SEL R4, R14, RZ, P2 ;  /* 0x000000ff0e047207 */ /* 0x000fca0001000000 */
[----:B------:R-:W-:-:S04]  /*273c0*/  IMAD.IADD R4, R3, 0x1, R4 ;  /* 0x0000000103047824 */ /* 0x000fc800078e0204 */
[----:B------:R-:W-:-:S07]  /*273d0*/  IMAD.MOV.U32 R13, RZ, RZ, R4 ;  /* 0x000000ffff0d7224 */ /* 0x000fce00078e0004 */
[----:B------:R-:W-:Y:S05]  /*273e0*/  WARPSYNC.COLLECTIVE R15, `(.L_x_11233) ;  /* 0x000000000f087348 */ /* 0x000fea0003c00000 */
[----:B------:R0:W1:Y:S02]  /*273f0*/  SHFL.UP P6, R14, R13, R12, R11 ;  /* 0x0400000c0d0e7389 */ /* 0x00006400000c000b */
[----:B01----:R-:W-:Y:S01]  /*27400*/  ENDCOLLECTIVE ;  /* 0x000000000000791b */ /* 0x003fe20003800000 */
.L_x_11233:
        /* <DEDUP_REMOVED lines=8> */
.L_x_11234:
[----:B------:R-:W-:Y:S05]  /*27490*/  BRA `(.L_x_11235) ;  /* 0xffffffcc00307947 */ /* 0x000fea000383ffff */
.L_x_11121:
[----:B------:R-:W-:Y:S01]  /*274a0*/  BSSY B0, `(.L_x_11236) ;  /* 0x0000006000007945 */ /* 0x000fe20003800000 */
[----:B------:R-:W-:Y:S01]  /*274b0*/  PLOP3.LUT P6, PT, P6, PT, PT, 0x8, 0x0 ;  /* 0x000000000000781c */ /* 0x000fe200037ce170 */
[----:B------:R-:W-:-:S12]  /*274c0*/  IMAD.MOV.U32 R15, RZ, RZ, -0x1 ;  /* 0xffffffffff0f7424 */ /* 0x000fd800078e00ff */
[----:B0-----:R-:W-:Y:S05]  /*274d0*/  WARPSYNC.COLLECTIVE R15, `(.L_x_11237) ;  /* 0x000000000f087348 */ /* 0x001fea0003c00000 */
[----:B------:R-:W-:Y:S01]  /*274e0*/  VOTE.ANY R14, PT, P6 ;  /* 0x00000000000e7806 */ /* 0x000fe200030e0100 */
[----:B0-----:R-:W-:Y:S06]  /*274f0*/  ENDCOLLECTIVE ;  /* 0x000000000000791b */ /* 0x001fec0003800000 */
.L_x_11237:
[----:B------:R-:W-:Y:S05]  /*27500*/  BSYNC B0 ;  /* 0x0000000000007941 */ /* 0x000fea0003800000 */
.L_x_11236:
        /* <DEDUP_REMOVED lines=10> */
.L_x_11238:
[----:B------:R-:W-:Y:S02]  /*275b0*/  IMAD.MOV.U32 R13, RZ, RZ, R5 ;  /* 0x000000ffff0d7224 */ /* 0x000fe400078e0005 */
[----:B------:R-:W-:-:S07]  /*275c0*/  IMAD.MOV.U32 R25, RZ, RZ, R14 ;  /* 0x000000ffff197224 */ /* 0x000fce00078e000e */
[----:B------:R-:W-:Y:S05]  /*275d0*/  WARPSYNC.COLLECTIVE R15, `(.L_x_11239) ;  /* 0x000000000f087348 */ /* 0x000fea0003c00000 */
[----:B------:R0:W1:Y:S02]  /*275e0*/  SHFL.IDX P6, R14, R13, R12, R11 ;  /* 0x0000000c0d0e7389 */ /* 0x00006400000c000b */
[----:B01----:R-:W-:Y:S01]  /*275f0*/  ENDCOLLECTIVE ;  /* 0x000000000000791b */ /* 0x003fe20003800000 */
.L_x_11239:
[----:B------:R-:W-:Y:S01]  /*27600*/  IMAD.MOV.U32 R5, RZ, RZ, R14 ;  /* 0x000000ffff057224 */ /* 0x000fe200078e000e */
[----:B------:R-:W-:Y:S06]  /*27610*/  BRA `(.L_x_11240) ;  /* 0xffffffcc00107947 */ /* 0x000fec000383ffff */
.L_x_11123:
[----:B------:R-:W-:Y:S01]  /*27620*/  BSSY B0, `(.L_x_11241) ;  /* 0x0000007000007945 */ /* 0x000fe20003800000 */
[----:B------:R-:W-:Y:S02]  /*27630*/  IMAD.MOV.U32 R13, RZ, RZ, R2 ;  /* 0x000000ffff0d7224 */ /* 0x000fe400078e0002 */
[----:B------:R-:W-:Y:S02]  /*27640*/  IMAD.MOV.U32 R11, RZ, RZ, 0x1f ;  /* 0x0000001fff0b7424 */ /* 0x000fe400078e00ff */
[----:B------:R-:W-:-:S07]  /*27650*/  IMAD.MOV.U32 R15, RZ, RZ, -0x1 ;  /* 0xffffffffff0f7424 */ /* 0x000fce00078e00ff */
[----:B0123--:R-:W-:Y:S05]  /*27660*/  WARPSYNC.COLLECTIVE R15, `(.L_x_11242) ;  /* 0x000000000f087348 */ /* 0x00ffea0003c00000 */
[----:B------:R4:W0:Y:S02]  /*27670*/  SHFL.IDX P6, R14, R13, R12, R11 ;  /* 0x0000000c0d0e7389 */ /* 0x00082400000c000b */
[----:B01234-:R-:W-:Y:S01]  /*27680*/  ENDCOLLECTIVE ;  /* 0x000000000000791b */ /* 0x01ffe20003800000 */
.L_x_11242:
[----:B------:R-:W-:Y:S05]  /*27690*/  BSYNC B0 ;  /* 0x0000000000007941 */ /* 0x000fea0003800000 */
.L_x_11241:
[----:B------:R-:W-:Y:S01]  /*276a0*/  IMAD.MOV.U32 R24, RZ, RZ, R14 ;  /* 0x000000ffff187224 */ /* 0x000fe200078e000e */
[----:B------:R-:W-:Y:S06]  /*276b0*/  BRA `(.L_x_11122) ;  /* 0xffffffcc00007947 */ /* 0x000fec000383ffff */
.L_x_11129:
[----:B-1----:R1:W2:Y:S02]  /*276c0*/  SYNCS.PHASECHK.TRANS64.TRYWAIT P0, [R9+URZ+0x2d820], R0 ;  /* 0x02d82000090075a7 */ /* 0x0022a4000800017f */
[----:B--2---:R-:W-:Y:S05]  /*276d0*/  @!P0 NANOSLEEP.SYNCS 0x989680 ;  /* 0x009896800000895d */ /* 0x004fea0003900000 */
[----:B------:R-:W2:Y:S02]  /*276e0*/  @!P0 SYNCS.PHASECHK.TRANS64 P0, [R9+URZ+0x2d820], R0 ;  /* 0x02d82000090085a7 */ /* 0x000ea4000800007f */
[----:B--2---:R-:W-:Y:S05]  /*276f0*/  @!P0 BRA `(.L_x_11129) ;  /* 0xfffffffc00f08947 */ /* 0x004fea000383ffff */
[----:B------:R-:W-:Y:S05]  /*27700*/  BRA `(.L_x_11243) ;  /* 0xffffffd400587947 */ /* 0x000fea000383ffff */
.L_x_11130:
        /* <DEDUP_REMOVED lines=11> */
.L_x_11245:
[----:B------:R-:W-:Y:S05]  /*277c0*/  BSYNC B0 ;  /* 0x0000000000007941 */ /* 0x000fea0003800000 */
.L_x_11244:
[----:B------:R-:W-:Y:S05]  /*277d0*/  BRA `(.L_x_11246) ;  /* 0xffffffd400407947 */ /* 0x000fea000383ffff */
.L_x_11131:
[----:B------:R-:W-:Y:S01]  /*277e0*/  BSSY B0, `(.L_x_11247) ;  /* 0x0000006000007945 */ /* 0x000fe20003800000 */
[----:B------:R-:W-:-:S07]  /*277f0*/  IMAD.MOV.U32 R15, RZ, RZ, -0x1 ;  /* 0xffffffffff0f7424 */ /* 0x000fce00078e00ff */
[----:B01----:R-:W-:Y:S05]  /*27800*/  WARPSYNC.COLLECTIVE R15, `(.L_x_11248) ;  /* 0x000000000f0c7348 */ /* 0x003fea0003c00000 */
[----:B------:R-:W-:Y:S02]  /*27810*/  ELECT P6, UR62, PT ;  /* 0x00000000003e782f */ /* 0x000fe400038c0000 */
[----:B------:R-:W-:Y:S01]  /*27820*/  MOV R14, UR62 ;  /* 0x0000003e000e7c02 */ /* 0x000fe20008000f00 */
[----:B01----:R-:W-:Y:S10]  /*27830*/  ENDCOLLECTIVE ;  /* 0x000000000000791b */ /* 0x003ff40003800000 */
.L_x_11248:
[----:B------:R-:W-:Y:S05]  /*27840*/  BSYNC B0 ;  /* 0x0000000000007941 */ /* 0x000fea0003800000 */
.L_x_11247:
[----:B------:R-:W-:Y:S05]  /*27850*/  BRA `(.L_x_11249) ;  /* 0xffffffd400347947 */ /* 0x000fea000383ffff */
.L_x_11133:
[----:B-1----:R1:W2:Y:S02]  /*27860*/  SYNCS.PHASECHK.TRANS64.TRYWAIT P0, [R5+URZ], R4 ;  /* 0x00000004050075a7 */ /* 0x0022a4000800017f */
[----:B--2---:R-:W-:Y:S05]  /*27870*/  @!P0 NANOSLEEP.SYNCS 0x989680 ;  /* 0x009896800000895d */ /* 0x004fea0003900000 */
[----:B------:R-:W2:Y:S02]  /*27880*/  @!P0 SYNCS.PHASECHK.TRANS64 P0, [R5+URZ], R4 ;  /* 0x00000004050085a7 */ /* 0x000ea4000800007f */
[----:B--2---:R-:W-:Y:S05]  /*27890*/  @!P0 BRA `(.L_x_11133) ;  /* 0xfffffffc00f08947 */ /* 0x004fea000383ffff */
[----:B------:R-:W-:Y:S05]  /*278a0*/  BRA `(.L_x_11250) ;  /* 0xffffffd400687947 */ /* 0x000fea000383ffff */
.L_x_11134:
[----:B--2---:R2:W3:Y:S02]  /*278b0*/  SYNCS.PHASECHK.TRANS64.TRYWAIT P0, [R3+URZ], R2 ;  /* 0x00000002030075a7 */ /* 0x0044e4000800017f */
[----:B---3--:R-:W-:Y:S05]  /*278c0*/  @!P0 NANOSLEEP.SYNCS 0x989680 ;  /* 0x009896800000895d */ /* 0x008fea0003900000 */
[----:B------:R-:W3:Y:S02]  /*278d0*/  @!P0 SYNCS.PHASECHK.TRANS64 P0, [R3+URZ], R2 ;  /* 0x00000002030085a7 */ /* 0x000ee4000800007f */
[----:B---3--:R-:W-:Y:S05]  /*278e0*/  @!P0 BRA `(.L_x_11134) ;  /* 0xfffffffc00f08947 */ /* 0x008fea000383ffff */
[----:B------:R-:W-:Y:S05]  /*278f0*/  BRA `(.L_x_11251) ;  /* 0xffffffd4005c7947 */ /* 0x000fea000383ffff */
.L_x_11136:
[----:B---3--:R3:W4:Y:S02]  /*27900*/  SYNCS.PHASECHK.TRANS64.TRYWAIT P0, [R19+URZ], R4 ;  /* 0x00000004130075a7 */ /* 0x008724000800017f */
[----:B----4-:R-:W-:Y:S05]  /*27910*/  @!P0 NANOSLEEP.SYNCS 0x989680 ;  /* 0x009896800000895d */ /* 0x010fea0003900000 */
[----:B------:R-:W4:Y:S02]  /*27920*/  @!P0 SYNCS.PHASECHK.TRANS64 P0, [R19+URZ], R4 ;  /* 0x00000004130085a7 */ /* 0x000f24000800007f */
[----:B----4-:R-:W-:Y:S05]  /*27930*/  @!P0 BRA `(.L_x_11136) ;  /* 0xfffffffc00f08947 */ /* 0x010fea000383ffff */
[----:B------:R-:W-:Y:S05]  /*27940*/  BRA `(.L_x_11252) ;  /* 0xffffffd400607947 */ /* 0x000fea000383ffff */
.L_x_11253:
        /* <DEDUP_REMOVED lines=11> */
.L_x_14871:


//--------------------- .text._ZN7cutlass13device_kernelIN5flash11enable_sm90INS1_16FlashAttnFwdSm90INS1_25CollectiveMainloopFwdSm90ILi2EN4cute5tupleIJNS5_1CILi1EEES8_S8_EEENS6_IJNS7_ILi192EEENS7_ILi144EEENS7_ILi96EEEEEELi96ENS_10bfloat16_tEfNS_4arch4Sm90ELb1ELb0ELb0ELb0ELb0ELb0ELb0ELb0ELb1ELb1ELb1ELb0EEENS1_21CollectiveEpilogueFwdINS6_IJSA_SC_SB_EEES9_SE_SG_Li384ELb0ELb1ELb1ELb0EEENS1_19SingleTileSchedulerILb0ELb1ELb1ELi192EEEEEEEEEvNT_6ParamsE --------------------------
	.section	.text._ZN7cutlass13device_kernelIN5flash11enable_sm90INS1_16FlashAttnFwdSm90INS1_25CollectiveMainloopFwdSm90ILi2EN4cute5tupleIJNS5_1CILi1EEES8_S8_EEENS6_IJNS7_ILi192EEENS7_ILi144EEENS7_ILi96EEEEEELi96ENS_10bfloat16_tEfNS_4arch4Sm90ELb1ELb0ELb0ELb0ELb0ELb0ELb0ELb0ELb1ELb1ELb1ELb0EEENS1_21CollectiveEpilogueFwdINS6_IJSA_SC_SB_EEES9_SE_SG_Li384ELb0ELb1ELb1ELb0EEENS1_19SingleTileSchedulerILb0ELb1ELb1ELi192EEEEEEEEEvNT_6ParamsE,"ax",@progbits
	.align	128
.text._ZN7cutlass13device_kernelIN5flash11enable_sm90INS1_16FlashAttnFwdSm90INS1_25CollectiveMainloopFwdSm90ILi2EN4cute5tupleIJNS5_1CILi1EEES8_S8_EEENS6_IJNS7_ILi192EEENS7_ILi144EEENS7_ILi96EEEEEELi96ENS_10bfloat16_tEfNS_4arch4Sm90ELb1ELb0ELb0ELb0ELb0ELb0ELb0ELb0ELb1ELb1ELb1ELb0EEENS1_21CollectiveEpilogueFwdINS6_IJSA_SC_SB_EEES9_SE_SG_Li384ELb0ELb1ELb1ELb0EEENS1_19SingleTileSchedulerILb0ELb1ELb1ELi192EEEEEEEEEvNT_6ParamsE:
        .type           _ZN7cutlass13device_kernelIN5flash11enable_sm90INS1_16FlashAttnFwdSm90INS1_25CollectiveMainloopFwdSm90ILi2EN4cute5tupleIJNS5_1CILi1EEES8_S8_EEENS6_IJNS7_ILi192EEENS7_ILi144EEENS7_ILi96EEEEEELi96ENS_10bfloat16_tEfNS_4arch4Sm90ELb1ELb0ELb0ELb0ELb0ELb0ELb0ELb0ELb1ELb1ELb1ELb0EEENS1_21CollectiveEpilogueFwdINS6_IJSA_SC_SB_EEES9_SE_SG_Li384ELb0ELb1ELb1ELb0EEENS1_19SingleTileSchedulerILb0ELb1ELb1ELi192EEEEEEEEEvNT_6ParamsE,@function
        .size           _ZN7cutlass13device_kernelIN5flash11enable_sm90INS1_16FlashAttnFwdSm90INS1_25CollectiveMainloopFwdSm90ILi2EN4cute5tupleIJNS5_1CILi1EEES8_S8_EEENS6_IJNS7_ILi192EEENS7_ILi144EEENS7_ILi96EEEEEELi96ENS_10bfloat16_tEfNS_4arch4Sm90ELb1ELb0ELb0ELb0ELb0ELb0ELb0ELb0ELb1ELb1ELb1ELb0EEENS1_21CollectiveEpilogueFwdINS6_IJSA_SC_SB_EEES9_SE_SG_Li384ELb0ELb1ELb1ELb0EEENS1_19SingleTileSchedulerILb0ELb1ELb1ELi192EEEEEEEEEvNT_6ParamsE,(.L_x_14872 - _ZN7cutlass13device_kernelIN5flash11enable_sm90INS1_16FlashAttnFwdSm90INS1_25CollectiveMainloopFwdSm90ILi2EN4cute5tupleIJNS5_1CILi1EEES8_S8_EEENS6_IJNS7_ILi192EEENS7_ILi144EEENS7_ILi96EEEEEELi96ENS_10bfloat16_tEfNS_4arch4Sm90ELb1ELb0ELb0ELb0ELb0ELb0ELb0ELb0ELb1ELb1ELb1ELb0EEENS1_21CollectiveEpilogueFwdINS6_IJSA_SC_SB_EEES9_SE_SG_Li384ELb0ELb1ELb1ELb0EEENS1_19SingleTileSchedulerILb0ELb1ELb1ELi192EEEEEEEEEvNT_6ParamsE)
        .other          _ZN7cutlass13device_kernelIN5flash11enable_sm90INS1_16FlashAttnFwdSm90INS1_25CollectiveMainloopFwdSm90ILi2EN4cute5tupleIJNS5_1CILi1EEES8_S8_EEENS6_IJNS7_ILi192EEENS7_ILi144EEENS7_ILi96EEEEEELi96ENS_10bfloat16_tEfNS_4arch4Sm90ELb1ELb0ELb0ELb0ELb0ELb0ELb0ELb0ELb1ELb1ELb1ELb0EEENS1_21CollectiveEpilogueFwdINS6_IJSA_SC_SB_EEES9_SE_SG_Li384ELb0ELb1ELb1ELb0EEENS1_19SingleTileSchedulerILb0ELb1ELb1ELi192EEEEEEEEEvNT_6ParamsE,@"STO_CUDA_ENTRY STV_DEFAULT"
_ZN7cutlass13device_kernelIN5flash11enable_sm90INS1_16FlashAttnFwdSm90INS1_25CollectiveMainloopFwdSm90ILi2EN4cute5tupleIJNS5_1CILi1EEES8_S8_EEENS6_IJNS7_ILi192EEENS7_ILi144EEENS7_ILi96EEEEEELi96ENS_10bfloat16_tEfNS_4arch4Sm90ELb1ELb0ELb0ELb0ELb0ELb0ELb0ELb0ELb1ELb1ELb1ELb0EEENS1_21CollectiveEpilogueFwdINS6_IJSA_SC_SB_EEES9_SE_SG_Li384ELb0ELb1ELb1ELb0EEENS1_19SingleTileSchedulerILb0ELb1ELb1ELi192EEEEEEEEEvNT_6ParamsE:
        /* <DEDUP_REMOVED lines=17> */
.L_x_11255:
[----:B------:R-:W-:Y:S05]  /*0110*/  BSYNC B0 ;  /* 0x0000000000007941 */ /* 0x000fea0003800000 */
.L_x_11254:
        /* <DEDUP_REMOVED lines=40> */
.L_x_11256:
        /* <DEDUP_REMOVED lines=22> */
.L_x_11257:
        /* <DEDUP_REMOVED lines=18> */
.L_x_11258:
        /* <DEDUP_REMOVED lines=22> */
.L_x_11259:
        /* <DEDUP_REMOVED lines=22> */
.L_x_11260:
        /* <DEDUP_REMOVED lines=9> */
.L_x_11263:
        /* <DEDUP_REMOVED lines=19> */
[----:B------:R2:W-:Y:S01]  /*0aa0*/  STL [R1], R5 ;  /* 0x0000000501007387 */ /* 0x0005e20000100800 */
        /* <DEDUP_REMOVED lines=8> */
[----:B------:R-:W3:Y:S08]  /*0b30*/  LDC.64 R8, c[0x0][0x418] ;  /* 0x00010600ff087b82 */ /* 0x000ef00000000a00 */
[----:B------:R-:W4:Y:S01]  /*0b40*/  LDC R3, c[0x0][0x288] ;  /* 0x0000a200ff037b82 */ /* 0x000f220000000800 */
[----:B0-----:R-:W-:-:S07]  /*0b50*/  ISETP.NE.AND P1, PT, R0, 0x1, PT ;  /* 0x000000010000780c */ /* 0x001fce0003f25270 */
[----:B------:R-:W0:Y:S01]  /*0b60*/  LDC R16, c[0x0][0x424] ;  /* 0x00010900ff107b82 */ /* 0x000e220000000800 */
[----:B---3--:R-:W-:-:S07]  /*0b70*/  ISETP.NE.U32.AND P0, PT, R8, RZ, PT ;  /* 0x000000ff0800720c */ /* 0x008fce0003f05070 */
[----:B------:R-:W3:Y:S01]  /*0b80*/  LDC R19, c[0x0][0x2f0] ;  /* 0x0000bc00ff137b82 */ /* 0x000ee20000000800 */
[----:B-1----:R-:W-:Y:S01]  /*0b90*/  IMAD R17, R17, 0xc0, RZ ;  /* 0x000000c011117824 */ /* 0x002fe200078e02ff */
[----:B------:R-:W-:-:S03]  /*0ba0*/  ISETP.NE.AND.EX P0, PT, R9, RZ, PT, P0 ;  /* 0x000000ff0900720c */ /* 0x000fc60003f05300 */
[----:B------:R-:W-:Y:S01]  /*0bb0*/  @P1 VIADD R0, R17, 0xbf ;  /* 0x000000bf11001836 */ /* 0x000fe20000000000 */
[----:B----4-:R-:W-:Y:S02]  /*0bc0*/  IADD3 R3, -R3, 0x90, RZ ;  /* 0x0000009003037810 */ /* 0x010fe40007ffe1ff */
[----:B--2---:R-:W1:Y:S08]  /*0bd0*/  @P1 LDC R5, c[0x0][0x44c] ;  /* 0x00011300ff051b82 */ /* 0x004e700000000800 */
[----:B------:R-:W2:Y:S01]  /*0be0*/  @P1 LDC R7, c[0x0][0x450] ;  /* 0x00011400ff071b82 */ /* 0x000ea20000000800 */
[----:B0-----:R-:W-:-:S02]  /*0bf0*/  SEL R16, R16, 0x1, P0 ;  /* 0x0000000110107807 */ /* 0x001fc40000000000 */
[----:B------:R-:W-:-:S03]  /*0c00*/  ISETP.NE.AND P0, PT, R4, RZ, PT ;  /* 0x000000ff0400720c */ /* 0x000fc60003f05270 */
[----:B---3--:R-:W-:Y:S02]  /*0c10*/  IMAD R3, R16, R19, R3 ;  /* 0x0000001310037224 */ /* 0x008fe400078e0203 */
[----:B-1----:R-:W-:-:S08]  /*0c20*/  @P1 IMAD.HI.U32 R2, R0, R5, RZ ;  /* 0x0000000500021227 */ /* 0x002fd000078e00ff */
[----:B------:R-:W0:Y:S01]  /*0c30*/  @!P0 LDC R4, c[0x0][0x9f0] ;  /* 0x00027c00ff048b82 */ /* 0x000e220000000800 */
[----:B------:R-:W-:Y:S01]  /*0c40*/  VIADD R0, R17, 0xbf ;  /* 0x000000bf11007836 */ /* 0x000fe20000000000 */
[----:B--2---:R-:W-:Y:S01]  /*0c50*/  @P1 SHF.R.U32.HI R0, RZ, R7, R2 ;  /* 0x00000007ff001219 */ /* 0x004fe20000011602 */
        /* <DEDUP_REMOVED lines=38> */
.L_x_11265:
        /* <DEDUP_REMOVED lines=70> */
.L_x_11267:
[----:B------:R-:W-:Y:S02]  /*1320*/  SHF.L.U32 R0, RZ, 0x1f, RZ ;  /* 0x0000001fff007819 */ /* 0x000fe400000006ff */
[----:B------:R-:W-:Y:S02]  /*1330*/  LOP3.LUT R27, R27, 0x1, RZ, 0xfc, !PT ;  /* 0x000000011b1b7812 */ /* 0x000fe400078efcff */
[----:B------:R-:W0:Y:S02]  /*1340*/  SYNCS.PHASECHK.TRANS64.TRYWAIT P1, [UR56+0x31c00], R0 ;  /* 0x031c0000ff0075a7 */ /* 0x000e240008020178 */
[----:B------:R-:W-:Y:S01]  /*1350*/  ISETP.NE.AND P0, PT, R27, 0x3, PT ;  /* 0x000000031b00780c */ /* 0x000fe20003f05270 */
[----:B0-----:R-:W-:-:S12]  /*1360*/  @!P1 BRA `(.L_x_11268) ;  /* 0x0000011400c89947 */ /* 0x001fd80003800000 */
.L_x_11389:
[----:B------:R-:W-:Y:S05]  /*1370*/  @!P0 BRA `(.L_x_11269) ;  /* 0x0000000000048947 */ /* 0x000fea0003800000 */
[----:B------:R-:W-:Y:S01]  /*1380*/  BPT.TRAP 0x1 ;  /* 0x000000040000795c */ /* 0x000fe20000300000 */
.L_x_11269:
[----:B------:R1:W2:Y:S01]  /*1390*/  SYNCS.PHASECHK.TRANS64.TRYWAIT P2, [UR56+0x31c30], R0 ;  /* 0x031c3000ff0075a7 */ /* 0x0002a20008040178 */
[----:B------:R-:W-:Y:S05]  /*13a0*/  @!P0 BRA `(.L_x_11270) ;  /* 0x0000000000048947 */ /* 0x000fea0003800000 */
[----:B------:R-:W-:Y:S01]  /*13b0*/  BPT.TRAP 0x1 ;  /* 0x000000040000795c */ /* 0x000fe20000300000 */
.L_x_11270:
[----:B------:R-:W-:Y:S01]  /*13c0*/  IMAD.U32 R2, RZ, RZ, UR36 ;  /* 0x00000024ff027e24 */ /* 0x000fe2000f8e00ff */
[----:B------:R-:W-:-:S04]  /*13d0*/  ISETP.NE.AND P1, PT, R28, RZ, PT ;  /* 0x000000ff1c00720c */ /* 0x000fc80003f25270 */
[----:B------:R-:W-:Y:S01]  /*13e0*/  LOP3.LUT R2, R2, 0x10000, RZ, 0xfc, !PT ;  /* 0x0001000002027812 */ /* 0x000fe200078efcff */
[----:B--2---:R-:W-:Y:S08]  /*13f0*/  @P2 BRA `(.L_x_11271) ;  /* 0x0000000000082947 */ /* 0x004ff00003800000 */
[----:B------:R-:W2:Y:S02]  /*1400*/  SYNCS.PHASECHK.TRANS64.TRYWAIT P2, [UR56+0x31c30], R0 ;  /* 0x031c3000ff0075a7 */ /* 0x000ea40008040178 */
[----:B--2---:R-:W-:Y:S05]  /*1410*/  @!P2 BRA `(.L_x_11272) ;  /* 0x0000011400b4a947 */ /* 0x004fea0003800000 */
.L_x_11271:
[----:B------:R-:W-:Y:S05]  /*1420*/  WARPSYNC.ALL ;  /* 0x0000000000007948 */ /* 0x000fea0003800000 */
[----:B0-----:R-:W-:Y:S01]  /*1430*/  IMAD.MOV.U32 R3, RZ, RZ, -0x7fffffe0 ;  /* 0x80000020ff037424 */ /* 0x001fe200078e00ff */
[----:B------:R-:W-:Y:S01]  /*1440*/  UIADD3 UR4, UR56, 0x16a00, URZ ;  /* 0x00016a0038047890 */ /* 0x000fe2000fffe03f */
[C---:B------:R-:W-:Y:S01]  /*1450*/  R2UR UR8, R2.reuse ;  /* 0x00000000020872ca */ /* 0x040fe200000e0000 */
[----:B------:R-:W-:Y:S02]  /*1460*/  WARPGROUP.ARRIVE ;  /* 0x00000000000079c5 */ /* 0x000fe40000000000 */
        /* <DEDUP_REMOVED lines=15> */
[----:B------:R-:W-:Y:S01]  /*1560*/  UIADD3 UR6, UR7, 0x80, URZ ;  /* 0x0000008007067890 */ /* 0x000fe2000fffe03f */
[----:B------:R-:W-:Y:S01]  /*1570*/  R2UR UR21, R3 ;  /* 0x00000000031572ca */ /* 0x000fe200000e0000 */
[----:B------:R-:W-:Y:S01]  /*1580*/  UMOV UR10, UR7 ;  /* 0x00000007000a7c82 */ /* 0x000fe20008000000 */
[----:B------:R-:W-:Y:S01]  /*1590*/  UMOV UR27, 0x80000020 ;  /* 0x80000020001b7882 */ /* 0x000fe20000000000 */
[----:B------:R-:W-:Y:S01]  /*15a0*/  HGMMA.64x16x16.F32.BF16 R88, gdesc[UR8], RZ, !UPT, gsb0 ;  /* 0x00200000085879f0 */ /* 0x000fe2000c0018ff */
[----:B------:R-:W-:Y:S01]  /*15b0*/  UMOV UR14, UR4 ;  /* 0x00000004000e7c82 */ /* 0x000fe20008000000 */
[----:B------:R-:W-:Y:S01]  /*15c0*/  UIADD3 UR8, UR7, 0xc0, URZ ;  /* 0x000000c007087890 */ /* 0x000fe2000fffe03f */
[----:B------:R-:W-:Y:S01]  /*15d0*/  R2UR UR4, R2 ;  /* 0x00000000020472ca */ /* 0x000fe200000e0000 */
[----:B------:R-:W-:Y:S01]  /*15e0*/  UMOV UR18, UR6 ;  /* 0x0000000600127c82 */ /* 0x000fe20008000000 */
[----:B------:R-:W-:Y:S01]  /*15f0*/  UIADD3 UR10, UR7, 0x100, URZ ;  /* 0x00000100070a7890 */ /* 0x000fe2000fffe03f */
[----:B------:R-:W0:Y:S01]  /*1600*/  LDC R6, c[0x0][0x448] ;  /* 0x00011200ff067b82 */ /* 0x000e220000000800 */
[----:B------:R-:W-:Y:S01]  /*1610*/  UMOV UR23, 0x80000020 ;  /* 0x8000002000177882 */ /* 0x000fe20000000000 */
[----:B------:R-:W-:Y:S01]  /*1620*/  UIADD3 UR6, UR7, 0x140, URZ ;  /* 0x0000014007067890 */ /* 0x000fe2000fffe03f */
[----:B-12---:R-:W-:Y:S01]  /*1630*/  IMAD.HI R0, R97, 0x55555556, RZ ;  /* 0x5555555661007827 */ /* 0x006fe200078e02ff */
[----:B------:R-:W-:Y:S01]  /*1640*/  UMOV UR26, UR8 ;  /* 0x00000008001a7c82 */ /* 0x000fe20008000000 */
[----:B------:R-:W-:Y:S01]  /*1650*/  UIADD3 UR8, UR7, 0x180, URZ ;  /* 0x0000018007087890 */ /* 0x000fe2000fffe03f */
[----:B------:R-:W-:Y:S01]  /*1660*/  LOP3.LUT R5, R96, 0xffffff80, RZ, 0xc0, !PT ;  /* 0xffffff8060057812 */ /* 0x000fe200078ec0ff */
[----:B------:R-:W-:Y:S01]  /*1670*/  UMOV UR22, UR10 ;  /* 0x0000000a00167c82 */ /* 0x000fe20008000000 */
[----:B------:R-:W-:Y:S01]  /*1680*/  UIADD3 UR10, UR7, 0x1c0, URZ ;  /* 0x000001c0070a7890 */ /* 0x000fe2000fffe03f */
[----:B------:R-:W-:Y:S01]  /*1690*/  LEA.HI R0, R0, R0, RZ, 0x1 ;  /* 0x0000000000007211 */ /* 0x000fe200078f08ff */
[----:B------:R-:W-:Y:S01]  /*16a0*/  UIADD3 UR28, UR4, 0x2, URZ ;  /* 0x00000002041c7890 */ /* 0x000fe2000fffe03f */
[----:B------:R-:W-:Y:S01]  /*16b0*/  IMAD.IADD R5, R22, 0x1, -R5 ;  /* 0x0000000116057824 */ /* 0x000fe200078e0a05 */
[----:B------:R-:W-:Y:S01]  /*16c0*/  UIADD3 UR30, UR7, 0x2, URZ ;  /* 0x00000002071e7890 */ /* 0x000fe2000fffe03f */
[----:B------:R-:W-:Y:S01]  /*16d0*/  LEA.HI R4, R23, R22, RZ, 0x2 ;  /* 0x0000001617047211 */ /* 0x000fe200078f10ff */
[----:B------:R-:W-:Y:S01]  /*16e0*/  UMOV UR29, 0x80000020 ;  /* 0x80000020001d7882 */ /* 0x000fe20000000000 */
[----:B------:R-:W-:Y:S01]  /*16f0*/  UMOV UR31, 0x80000020 ;  /* 0x80000020001f7882 */ /* 0x000fe20000000000 */
[----:B------:R-:W-:Y:S01]  /*1700*/  UIADD3 UR5, UR7, 0xc2, URZ ;  /* 0x000000c207057890 */ /* 0x000fe2000fffe03f */
[----:B------:R-:W-:Y:S01]  /*1710*/  IMAD R97, R0, -0x3, R97 ;  /* 0xfffffffd00617824 */ /* 0x000fe200078e0261 */
[----:B------:R-:W-:Y:S01]  /*1720*/  UMOV UR9, 0x80000020 ;  /* 0x8000002000097882 */ /* 0x000fe20000000000 */
[----:B------:R-:W-:Y:S01]  /*1730*/  UMOV UR11, 0x80000020 ;  /* 0x80000020000b7882 */ /* 0x000fe20000000000 */
[----:B------:R-:W-:-:S02]  /*1740*/  SHF.R.S32.HI R0, RZ, 0x1f, R5 ;  /* 0x0000001fff007819 */ /* 0x000fc40000011405 */
[----:B------:R-:W-:Y:S02]  /*1750*/  LOP3.LUT R9, R4, 0xfffffffc, RZ, 0xc0, !PT ;  /* 0xfffffffc04097812 */ /* 0x000fe400078ec0ff */
[-C--:B------:R-:W-:Y:S02]  /*1760*/  LEA.HI R4, R0, R5.reuse, RZ, 0x2 ;  /* 0x0000000500047211 */ /* 0x080fe400078f10ff */
[----:B0-----:R-:W-:Y:S01]  /*1770*/  ISETP.NE.AND P2, PT, R6, 0x1, PT ;  /* 0x000000010600780c */ /* 0x001fe20003f45270 */
[----:B------:R-:W-:Y:S01]  /*1780*/  IMAD.IADD R9, R22, 0x1, -R9 ;  /* 0x0000000116097824 */ /* 0x000fe200078e0a09 */
[----:B------:R-:W-:Y:S02]  /*1790*/  LEA.HI R6, R0, R5, RZ, 0x5 ;  /* 0x0000000500067211 */ /* 0x000fe400078f28ff */
[--C-:B------:R-:W-:Y:S02]  /*17a0*/  SHF.R.S32.HI R0, RZ, 0x2, R4.reuse ;  /* 0x00000002ff007819 */ /* 0x100fe40000011404 */
[----:B------:R-:W-:-:S02]  /*17b0*/  SHF.R.S32.HI R7, RZ, 0x1f, R4 ;  /* 0x0000001fff077819 */ /* 0x000fc40000011404 */
[----:B------:R-:W-:Y:S02]  /*17c0*/  SHF.R.S32.HI R6, RZ, 0x5, R6 ;  /* 0x00000005ff067819 */ /* 0x000fe40000011406 */
[-C--:B------:R-:W-:Y:S02]  /*17d0*/  LEA.HI R7, R7, R0.reuse, RZ, 0x3 ;  /* 0x0000000007077211 */ /* 0x080fe400078f18ff */
[----:B------:R-:W-:Y:S01]  /*17e0*/  LEA.HI R8, R9, R9, RZ, 0x1 ;  /* 0x0000000909087211 */ /* 0x000fe200078f08ff */
[----:B------:R-:W-:Y:S01]  /*17f0*/  IMAD R6, R6, 0x10, R17 ;  /* 0x0000001006067824 */ /* 0x000fe200078e0211 */
[----:B------:R-:W-:Y:S02]  /*1800*/  LOP3.LUT R7, R7, 0xfffffff8, RZ, 0xc0, !PT ;  /* 0xfffffff807077812 */ /* 0x000fe400078ec0ff */
[----:B------:R-:W-:Y:S02]  /*1810*/  LOP3.LUT R8, R8, 0x1ffffffe, RZ, 0xc0, !PT ;  /* 0x1ffffffe08087812 */ /* 0x000fe400078ec0ff */
[----:B------:R-:W-:Y:S01]  /*1820*/  IADD3 R6, R6, R0, -R7 ;  /* 0x0000000006067210 */ /* 0x000fe20007ffe807 */
[----:B------:R-:W-:-:S02]  /*1830*/  WARPGROUP.DEPBAR.LE gsb0, 0x0 ;  /* 0x00008000000079c5 */ /* 0x000fc40000010000 */
[----:B------:R-:W-:Y:S01]  /*1840*/  WARPGROUP.ARRIVE ;  /* 0x00000000000079c5 */ /* 0x000fe20000000000 */
[----:B------:R-:W0:Y:S01]  /*1850*/  @P2 LDC R0, c[0x0][0x44c] ;  /* 0x00011300ff002b82 */ /* 0x000e220000000800 */
[----:B------:R-:W-:Y:S01]  /*1860*/  IMAD.IADD R9, R9, 0x1, -R8 ;  /* 0x0000000109097824 */ /* 0x000fe200078e0a08 */
[----:B------:R-:W-:Y:S01]  /*1870*/  LOP3.LUT R12, R4, 0x7ffffffc, RZ, 0xc0, !PT ;  /* 0x7ffffffc040c7812 */ /* 0x000fe200078ec0ff */
[----:B------:R-:W-:Y:S02]  /*1880*/  IMAD R6, R97, 0x40, R6 ;  /* 0x0000004061067824 */ /* 0x000fe400078e0206 */
[----:B------:R-:W-:Y:S01]  /*1890*/  HGMMA.64x16x16.F32.BF16 R80, gdesc[UR12], RZ, !UPT, gsb0 ;  /* 0x002000000c5079f0 */ /* 0x000fe2000c0018ff */
[----:B------:R-:W-:Y:S01]  /*18a0*/  R2UR UR12, R2 ;  /* 0x00000000020c72ca */ /* 0x000fe200000e0000 */
[----:B------:R-:W-:Y:S01]  /*18b0*/  UMOV UR14, UR6 ;  /* 0x00000006000e7c82 */ /* 0x000fe20008000000 */
[----:B------:R-:W-:Y:S01]  /*18c0*/  R2UR UR13, R3 ;  /* 0x00000000030d72ca */ /* 0x000fe200000e0000 */
[----:B------:R-:W-:Y:S01]  /*18d0*/  UMOV UR15, 0x80000020 ;  /* 0x80000020000f7882 */ /* 0x000fe20000000000 */
[----:B------:R-:W-:Y:S01]  /*18e0*/  UIADD3 UR6, UR7, 0x200, URZ ;  /* 0x0000020007067890 */ /* 0x000fe2000fffe03f */
[----:B------:R-:W1:Y:S01]  /*18f0*/  @P2 LDC R7, c[0x0][0x450] ;  /* 0x00011400ff072b82 */ /* 0x000e620000000800 */
[----:B------:R-:W-:-:S02]  /*1900*/  IMAD R9, R9, 0x8, R6 ;  /* 0x0000000809097824 */ /* 0x000fc400078e0206 */
[----:B------:R-:W-:Y:S02]  /*1910*/  IMAD.IADD R12, R5, 0x1, -R12 ;  /* 0x00000001050c7824 */ /* 0x000fe400078e0a0c */
[----:B------:R-:W-:-:S03]  /*1920*/  IMAD.MOV.U32 R20, RZ, RZ, R9 ;  /* 0x000000ffff147224 */ /* 0x000fc600078e0009 */
[----:B------:R-:W2:Y:S01]  /*1930*/  LDC R6, c[0x0][0x288] ;  /* 0x0000a200ff067b82 */ /* 0x000ea20000000800 */
[----:B0-----:R-:W-:-:S05]  /*1940*/  @P2 IMAD.HI.U32 R0, R9, R0, RZ ;  /* 0x0000000009002227 */ /* 0x001fca00078e00ff */
[----:B-1----:R-:W-:Y:S01]  /*1950*/  @P2 SHF.R.U32.HI R20, RZ, R7, R0 ;  /* 0x00000007ff142219 */ /* 0x002fe20000011600 */
[----:B------:R-:W-:Y:S02]  /*1960*/  IMAD.MOV.U32 R7, RZ, RZ, -0x90 ;  /* 0xffffff70ff077424 */ /* 0x000fe400078e00ff */
[C---:B------:R-:W-:Y:S02]  /*1970*/  IMAD R0, R18.reuse, -0x90, R19 ;  /* 0xffffff7012007824 */ /* 0x040fe400078e0213 */
[----:B------:R-:W0:Y:S01]  /*1980*/  SHFL.IDX PT, R8, R20, 0x1, 0x1c1f ;  /* 0x003c1f0014087f89 */ /* 0x000e2200000e0000 */
[----:B------:R-:W-:Y:S02]  /*1990*/  IMAD R7, R18, R7, 0x91 ;  /* 0x0000009112077424 */ /* 0x000fe400078e0207 */
[----:B------:R-:W-:Y:S01]  /*19a0*/  VIADD R5, R0, 0x90 ;  /* 0x0000009000057836 */ /* 0x000fe20000000000 */
[----:B------:R-:W1:Y:S01]  /*19b0*/  SHFL.IDX PT, R20, R20, RZ, 0x1c1f ;  /* 0x001c1fff14147589 */ /* 0x000e6200000e0000 */
[----:B------:R-:W-:-:S02]  /*19c0*/  IMAD R7, R12, -0x2, R7 ;  /* 0xfffffffe0c077824 */ /* 0x000fc400078e0207 */
[----:B------:R-:W-:-:S03]  /*19d0*/  IMAD R10, R12, -0x2, R5 ;  /* 0xfffffffe0c0a7824 */ /* 0x000fc600078e0205 */
[----:B--2---:R-:W-:Y:S01]  /*19e0*/  IADD3 R97, R7, -R6, R19 ;  /* 0x8000000607617210 */ /* 0x004fe20007ffe013 */
[----:B------:R-:W-:Y:S02]  /*19f0*/  WARPGROUP.DEPBAR.LE gsb0, 0x0 ;  /* 0x00008000000079c5 */ /* 0x000fe40000010000 */
[----:B------:R-:W-:Y:S01]  /*1a00*/  WARPGROUP.ARRIVE ;  /* 0x00000000000079c5 */ /* 0x000fe20000000000 */
[----:B0-----:R-:W-:-:S05]  /*1a10*/  VIADDMNMX R8, R8, R97, R10, PT ;  /* 0x0000006108087246 */ /* 0x001fca000380010a */
[----:B------:R-:W-:Y:S01]  /*1a20*/  HGMMA.64x16x16.F32.BF16 R72, gdesc[UR16], RZ, !UPT, gsb0 ;  /* 0x00200000104879f0 */ /* 0x000fe2000c0018ff */
[----:B------:R-:W-:Y:S01]  /*1a30*/  R2UR UR16, R2 ;  /* 0x00000000021072ca */ /* 0x000fe200000e0000 */
[----:B------:R-:W-:Y:S01]  /*1a40*/  UMOV UR18, UR8 ;  /* 0x0000000800127c82 */ /* 0x000fe20008000000 */
[----:B------:R-:W-:Y:S01]  /*1a50*/  R2UR UR17, R3 ;  /* 0x00000000031172ca */ /* 0x000fe200000e0000 */
[----:B------:R-:W-:Y:S01]  /*1a60*/  UMOV UR19, 0x80000020 ;  /* 0x8000002000137882 */ /* 0x000fe20000000000 */
[----:B------:R-:W-:Y:S01]  /*1a70*/  UIADD3 UR8, UR4, 0x300, URZ ;  /* 0x0000030004087890 */ /* 0x000fe2000fffe03f */
[C---:B------:R-:W-:Y:S02]  /*1a80*/  ISETP.GT.AND P3, PT, R8.reuse, RZ, PT ;  /* 0x000000ff0800720c */ /* 0x040fe40003f64270 */
[C---:B------:R-:W-:Y:S02]  /*1a90*/  ISETP.GT.AND P4, PT, R8.reuse, 0x1, PT ;  /* 0x000000010800780c */ /* 0x040fe40003f84270 */
[----:B------:R-:W-:-:S02]  /*1aa0*/  ISETP.GT.AND P5, PT, R8, 0x8, PT ;  /* 0x000000080800780c */ /* 0x000fc40003fa4270 */
[----:B-1----:R-:W-:Y:S01]  /*1ab0*/  VIADDMNMX R10, R20, R97, R10, PT ;  /* 0x00000061140a7246 */ /* 0x002fe2000380010a */
        /* <DEDUP_REMOVED lines=250> */
[C---:B------:R-:W-:Y:S02]  /*2a60*/  ISETP.GT.AND P4, PT, R8.reuse, 0x10, PT ;  /* 0x000000100800780c */ /* 0x040fe40003f84270 */
[----:B------:R-:W-:Y:S02]  /*2a70*/  FSEL R95, R95, -INF , P3 ;  /* 0xff8000005f5f7808 */ /* 0x000fe40001800000 */
[----:B------:R-:W-:Y:S02]  /*2a80*/  FMNMX.FTZ R0, R129, R0, !PT ;  /* 0x0000000081007209 */ /* 0x000fe40007810000 */
[----:B------:R-:W-:Y:S02]  /*2a90*/  ISETP.GT.AND P3, PT, R8, 0x11, PT ;  /* 0x000000110800780c */ /* 0x000fe40003f64270 */
[----:B------:R-:W-:Y:S02]  /*2aa0*/  FMNMX.FTZ R0, R95, R0, !PT ;  /* 0x000000005f007209 */ /* 0x000fe40007810000 */
[----:B------:R-:W-:Y:S01]  /*2ab0*/  ISETP.GT.AND P5, PT, R10, 0x8, PT ;  /* 0x000000080a00780c */ /* 0x000fe20003fa4270 */
[----:B------:R-:W-:-:S02]  /*2ac0*/  WARPGROUP.DEPBAR.LE gsb0, 0x0 ;  /* 0x00008000000079c5 */ /* 0x000fc40000010000 */
[----:B------:R-:W-:Y:S01]  /*2ad0*/  WARPGROUP.ARRIVE ;  /* 0x00000000000079c5 */ /* 0x000fe20000000000 */
[----:B------:R-:W-:Y:S02]  /*2ae0*/  FSEL R91, R82, -INF , P4 ;  /* 0xff800000525b7808 */ /* 0x000fe40002000000 */
[C---:B------:R-:W-:Y:S02]  /*2af0*/  ISETP.GT.AND P4, PT, R8.reuse, 0x18, PT ;  /* 0x000000180800780c */ /* 0x040fe40003f84270 */
        /* <DEDUP_REMOVED lines=8> */
[C---:B------:R-:W-:Y:S02]  /*2b80*/  ISETP.GT.AND P4, PT, R8.reuse, 0x20, PT ;  /* 0x000000200800780c */ /* 0x040fe40003f84270 */
[----:B------:R-:W-:Y:S02]  /*2b90*/  FSEL R115, R87, -INF , P3 ;  /* 0xff80000057737808 */ /* 0x000fe40001800000 */
[----:B------:R-:W-:Y:S02]  /*2ba0*/  FMNMX.FTZ R0, R111, R0, !PT ;  /* 0x000000006f007209 */ /* 0x000fe40007810000 */
[----:B------:R-:W-:-:S02]  /*2bb0*/  ISETP.GT.AND P3, PT, R8, 0x21, PT ;  /* 0x000000210800780c */ /* 0x000fc40003f64270 */
[----:B------:R-:W-:Y:S01]  /*2bc0*/  FMNMX.FTZ R0, R115, R0, !PT ;  /* 0x0000000073007209 */ /* 0x000fe20007810000 */
[----:B------:R-:W-:Y:S02]  /*2bd0*/  WARPGROUP.DEPBAR.LE gsb0, 0x0 ;  /* 0x00008000000079c5 */ /* 0x000fe40000010000 */
        /* <DEDUP_REMOVED lines=113> */
[----:B------:R-:W-:Y:S01]  /*32f0*/  UMOV UR4, URZ ;  /* 0x0000003f00047c82 */ /* 0x000fe20008000000 */
[----:B------:R-:W-:Y:S01]  /*3300*/  ISETP.GT.AND P4, PT, R10, 0x11, PT ;  /* 0x000000110a00780c */ /* 0x000fe20003f84270 */
[----:B------:R-:W0:Y:S02]  /*3310*/  SHFL.BFLY PT, R5, R8, 0x2, 0x1f ;  /* 0x0c401f0008057f89 */ /* 0x000e2400000e0000 */
        /* <DEDUP_REMOVED lines=10> */
[----:B------:R-:W-:Y:S01]  /*33c0*/  ISETP.GT.AND P3, PT, R10, 0x9, PT ;  /* 0x000000090a00780c */ /* 0x000fe20003f64270 */
[-CC-:B------:R-:W-:Y:S01]  /*33d0*/  FFMA.FTZ R30, R111, R0.reuse, -R4.reuse ;  /* 0x000000006f1e7223 */ /* 0x180fe20000010804 */
[----:B------:R-:W-:Y:S01]  /*33e0*/  FSEL R95, R92, -INF , P5 ;  /* 0xff8000005c5f7808 */ /* 0x000fe20002800000 */
[-CC-:B------:R-:W-:Y:S01]  /*33f0*/  FFMA.FTZ R87, R113, R0.reuse, -R4.reuse ;  /* 0x0000000071577223 */ /* 0x180fe20000010804 */
[----:B------:R-:W-:Y:S01]  /*3400*/  FMNMX.FTZ R20, R91, R89, !PT ;  /* 0x000000595b147209 */ /* 0x000fe20007810000 */
[-CC-:B------:R-:W-:Y:S01]  /*3410*/  FFMA.FTZ R119, R119, R0.reuse, -R4.reuse ;  /* 0x0000000077777223 */ /* 0x180fe20000010804 */
[----:B------:R-:W-:Y:S01]  /*3420*/  FSEL R93, R93, -INF , P3 ;  /* 0xff8000005d5d7808 */ /* 0x000fe20001800000 */
        /* <DEDUP_REMOVED lines=20> */
[----:B------:R-:W1:Y:S01]  /*3570*/  MUFU.EX2 R79, R79 ;  /* 0x0000004f004f7308 */ /* 0x000e620000000800 */
[----:B------:R-:W-:Y:S01]  /*3580*/  FSEL R115, R85, -INF , P4 ;  /* 0xff80000055737808 */ /* 0x000fe20002000000 */
[-CC-:B------:R-:W-:Y:S01]  /*3590*/  FFMA.FTZ R11, R11, R0.reuse, -R4.reuse ;  /* 0x000000000b0b7223 */ /* 0x180fe20000010804 */
[C---:B------:R-:W-:Y:S01]  /*35a0*/  ISETP.GT.AND P3, PT, R10.reuse, 0x20, PT ;  /* 0x000000200a00780c */ /* 0x040fe20003f64270 */
[--C-:B------:R-:W-:Y:S01]  /*35b0*/  FFMA.FTZ R54, R51, R0, -R4.reuse ;  /* 0x0000000033367223 */ /* 0x100fe20000010804 */
[----:B------:R-:W-:Y:S01]  /*35c0*/  FMNMX.FTZ R20, R113, R20, !PT ;  /* 0x0000001471147209 */ /* 0x000fe20007810000 */
[-CC-:B------:R-:W-:Y:S01]  /*35d0*/  FFMA.FTZ R7, R7, R0.reuse, -R4.reuse ;  /* 0x0000000007077223 */ /* 0x180fe20000010804 */
[----:B------:R-:W-:Y:S01]  /*35e0*/  ISETP.GT.AND P4, PT, R10, 0x21, PT ;  /* 0x000000210a00780c */ /* 0x000fe20003f84270 */
[----:B------:R-:W-:Y:S01]  /*35f0*/  FFMA.FTZ R58, R31, R0, -R4 ;  /* 0x000000001f3a7223 */ /* 0x000fe20000010804 */
[----:B0-----:R-:W-:Y:S01]  /*3600*/  FSEL R119, R72, -INF , P3 ;  /* 0xff80000048777808 */ /* 0x001fe20001800000 */
[----:B------:R-:W0:Y:S01]  /*3610*/  MUFU.EX2 R14, R14 ;  /* 0x0000000e000e7308 */ /* 0x000e220000000800 */
[----:B------:R-:W-:-:S02]  /*3620*/  FMNMX.FTZ R20, R115, R20, !PT ;  /* 0x0000001473147209 */ /* 0x000fc40007810000 */
[C---:B------:R-:W-:Y:S02]  /*3630*/  ISETP.GT.AND P3, PT, R10.reuse, 0x28, PT ;  /* 0x000000280a00780c */ /* 0x040fe40003f64270 */
[----:B------:R-:W-:Y:S01]  /*3640*/  FSEL R121, R73, -INF , P4 ;  /* 0xff80000049797808 */ /* 0x000fe20002000000 */
[----:B------:R-:W-:Y:S01]  /*3650*/  FFMA.FTZ R73, R127, R0, -R4 ;  /* 0x000000007f497223 */ /* 0x000fe20000010804 */
[----:B------:R-:W-:Y:S01]  /*3660*/  FMNMX.FTZ R20, R119, R20, !PT ;  /* 0x0000001477147209 */ /* 0x000fe20007810000 */
[----:B------:R-:W-:Y:S01]  /*3670*/  MUFU.EX2 R83, R83 ;  /* 0x0000005300537308 */ /* 0x000fe20000000800 */
[----:B------:R-:W-:Y:S02]  /*3680*/  ISETP.GT.AND P4, PT, R10, 0x29, PT ;  /* 0x000000290a00780c */ /* 0x000fe40003f84270 */
[----:B------:R-:W-:Y:S02]  /*3690*/  FSEL R123, R76, -INF , P3 ;  /* 0xff8000004c7b7808 */ /* 0x000fe40001800000 */
[----:B------:R-:W-:-:S02]  /*36a0*/  FMNMX.FTZ R20, R121, R20, !PT ;  /* 0x0000001479147209 */ /* 0x000fc40007810000 */
[----:B------:R-:W-:Y:S01]  /*36b0*/  FSEL R127, R77, -INF , P4 ;  /* 0xff8000004d7f7808 */ /* 0x000fe20002000000 */
[----:B------:R-:W-:Y:S01]  /*36c0*/  MUFU.EX2 R26, R26 ;  /* 0x0000001a001a7308 */ /* 0x000fe20000000800 */
[C---:B------:R-:W-:Y:S02]  /*36d0*/  ISETP.GT.AND P3, PT, R10.reuse, 0x30, PT ;  /* 0x000000300a00780c */ /* 0x040fe40003f64270 */
[----:B------:R-:W-:Y:S02]  /*36e0*/  FMNMX.FTZ R20, R123, R20, !PT ;  /* 0x000000147b147209 */ /* 0x000fe40007810000 */
[----:B------:R-:W-:Y:S02]  /*36f0*/  ISETP.GT.AND P4, PT, R10, 0x31, PT ;  /* 0x000000310a00780c */ /* 0x000fe40003f84270 */
[----:B------:R-:W-:Y:S01]  /*3700*/  FSEL R129, R64, -INF , P3 ;  /* 0xff80000040817808 */ /* 0x000fe20001800000 */
[----:B------:R-:W-:Y:S01]  /*3710*/  MUFU.EX2 R87, R87 ;  /* 0x0000005700577308 */ /* 0x000fe20000000800 */
        /* <DEDUP_REMOVED lines=15> */
[----:B------:R-:W-:Y:S01]  /*3810*/  FFMA.FTZ R56, R55, R0, -R4 ;  /* 0x0000000037387223 */ /* 0x000fe20000010804 */
[----:B------:R-:W-:Y:S01]  /*3820*/  FMNMX.FTZ R20, R131, R20, !PT ;  /* 0x0000001483147209 */ /* 0x000fe20007810000 */
[----:B------:R-:W-:Y:S01]  /*3830*/  MUFU.EX2 R34, R34 ;  /* 0x0000002200227308 */ /* 0x000fe20000000800 */
[----:B------:R-:W-:-:S02]  /*3840*/  ISETP.GT.AND P3, PT, R10, 0x48, PT ;  /* 0x000000480a00780c */ /* 0x000fc40003f64270 */
[----:B------:R-:W-:Y:S01]  /*3850*/  FSEL R105, R57, -INF , P4 ;  /* 0xff80000039697808 */ /* 0x000fe20002000000 */
[----:B------:R-:W-:Y:S01]  /*3860*/  FFMA.FTZ R57, R99, R0, -R4 ;  /* 0x0000000063397223 */ /* 0x000fe20000010804 */
[----:B------:R-:W-:Y:S02]  /*3870*/  FMNMX.FTZ R20, R135, R20, !PT ;  /* 0x0000001487147209 */ /* 0x000fe40007810000 */
[----:B------:R-:W-:Y:S01]  /*3880*/  ISETP.GT.AND P4, PT, R10, 0x49, PT ;  /* 0x000000490a00780c */ /* 0x000fe20003f84270 */
[----:B------:R-:W-:Y:S01]  /*3890*/  MUFU.EX2 R73, R73 ;  /* 0x0000004900497308 */ /* 0x000fe20000000800 */
[----:B------:R-:W-:Y:S02]  /*38a0*/  FSEL R103, R60, -INF , P3 ;  /* 0xff8000003c677808 */ /* 0x000fe40001800000 */
[----:B------:R-:W-:Y:S02]  /*38b0*/  FMNMX.FTZ R20, R105, R20, !PT ;  /* 0x0000001469147209 */ /* 0x000fe40007810000 */
[----:B------:R-:W-:-:S02]  /*38c0*/  FSEL R99, R61, -INF , P4 ;  /* 0xff8000003d637808 */ /* 0x000fc40002000000 */
[C---:B------:R-:W-:Y:S01]  /*38d0*/  ISETP.GT.AND P3, PT, R10.reuse, 0x50, PT ;  /* 0x000000500a00780c */ /* 0x040fe20003f64270 */
[----:B------:R-:W-:Y:S01]  /*38e0*/  MUFU.EX2 R38, R38 ;  /* 0x0000002600267308 */ /* 0x000fe20000000800 */
        /* <DEDUP_REMOVED lines=8> */
[--C-:B------:R-:W-:Y:S01]  /*3970*/  FFMA.FTZ R49, R107, R0, -R4.reuse ;  /* 0x000000006b317223 */ /* 0x100fe20000010804 */
[----:B------:R-:W-:Y:S02]  /*3980*/  FMNMX.FTZ R20, R85, R20, !PT ;  /* 0x0000001455147209 */ /* 0x000fe40007810000 */
[----:B------:R-:W-:Y:S01]  /*3990*/  ISETP.GT.AND P4, PT, R10, 0x59, PT ;  /* 0x000000590a00780c */ /* 0x000fe20003f84270 */
[----:B------:R-:W-:Y:S01]  /*39a0*/  MUFU.EX2 R42, R42 ;  /* 0x0000002a002a7308 */ /* 0x000fe20000000800 */
[----:B------:R-:W-:Y:S01]  /*39b0*/  FSEL R61, R52, -INF , P3 ;  /* 0xff800000343d7808 */ /* 0x000fe20001800000 */
[----:B------:R-:W-:Y:S01]  /*39c0*/  FFMA.FTZ R52, R27, R0, -R4 ;  /* 0x000000001b347223 */ /* 0x000fe20000010804 */
        /* <DEDUP_REMOVED lines=17> */
[--C-:B------:R-:W-:Y:S01]  /*3ae0*/  FFMA.FTZ R44, R43, R0, -R4.reuse ;  /* 0x000000002b2c7223 */ /* 0x100fe20000010804 */
[----:B------:R-:W-:Y:S02]  /*3af0*/  FMNMX.FTZ R20, R101, R20, !PT ;  /* 0x0000001465147209 */ /* 0x000fe40007810000 */
[----:B------:R-:W-:Y:S01]  /*3b00*/  FSEL R109, R45, -INF , P4 ;  /* 0xff8000002d6d7808 */ /* 0x000fe20002000000 */
[-CC-:B------:R-:W-:Y:S01]  /*3b10*/  FFMA.FTZ R45, R15, R0.reuse, -R4.reuse ;  /* 0x000000000f2d7223 */ /* 0x180fe20000010804 */
[C---:B------:R-:W-:Y:S01]  /*3b20*/  ISETP.GT.AND P3, PT, R10.reuse, 0x70, PT ;  /* 0x000000700a00780c */ /* 0x040fe20003f64270 */
[----:B------:R-:W-:Y:S01]  /*3b30*/  FFMA.FTZ R15, R21, R0, -R4 ;  /* 0x00000000150f7223 */ /* 0x000fe20000010804 */
[----:B------:R-:W-:Y:S01]  /*3b40*/  FMNMX.FTZ R20, R107, R20, !PT ;  /* 0x000000146b147209 */ /* 0x000fe20007810000 */
[----:B------:R-:W-:Y:S01]  /*3b50*/  MUFU.EX2 R40, R40 ;  /* 0x0000002800287308 */ /* 0x000fe20000000800 */
[----:B------:R-:W-:-:S02]  /*3b60*/  ISETP.GT.AND P4, PT, R10, 0x71, PT ;  /* 0x000000710a00780c */ /* 0x000fc40003f84270 */
[----:B------:R-:W-:Y:S01]  /*3b70*/  FSEL R117, R32, -INF , P3 ;  /* 0xff80000020757808 */ /* 0x000fe20001800000 */
[--C-:B------:R-:W-:Y:S01]  /*3b80*/  FFMA.FTZ R32, R63, R0, -R4.reuse ;  /* 0x000000003f207223 */ /* 0x100fe20000010804 */
[----:B------:R-:W-:Y:S02]  /*3b90*/  FMNMX.FTZ R20, R109, R20, !PT ;  /* 0x000000146d147209 */ /* 0x000fe40007810000 */
[C---:B------:R-:W-:Y:S01]  /*3ba0*/  ISETP.GT.AND P3, PT, R10.reuse, 0x78, PT ;  /* 0x000000780a00780c */ /* 0x040fe20003f64270 */
[----:B------:R-:W-:Y:S01]  /*3bb0*/  MUFU.EX2 R41, R41 ;  /* 0x0000002900297308 */ /* 0x000fe20000000800 */
[----:B------:R-:W-:Y:S01]  /*3bc0*/  FSEL R137, R33, -INF , P4 ;  /* 0xff80000021897808 */ /* 0x000fe20002000000 */
[----:B------:R-:W-:Y:S01]  /*3bd0*/  FFMA.FTZ R33, R59, R0, -R4 ;  /* 0x000000003b217223 */ /* 0x000fe20000010804 */
[----:B------:R-:W-:Y:S02]  /*3be0*/  FMNMX.FTZ R20, R117, R20, !PT ;  /* 0x0000001475147209 */ /* 0x000fe40007810000 */
[----:B------:R-:W-:-:S02]  /*3bf0*/  ISETP.GT.AND P4, PT, R10, 0x79, PT ;  /* 0x000000790a00780c */ /* 0x000fc40003f84270 */
[----:B------:R-:W-:Y:S01]  /*3c00*/  FSEL R139, R36, -INF , P3 ;  /* 0xff800000248b7808 */ /* 0x000fe20001800000 */
[--C-:B------:R-:W-:Y:S01]  /*3c10*/  FFMA.FTZ R36, R35, R0, -R4.reuse ;  /* 0x0000000023247223 */ /* 0x100fe20000010804 */
[----:B------:R-:W-:Y:S01]  /*3c20*/  FMNMX.FTZ R20, R137, R20, !PT ;  /* 0x0000001489147209 */ /* 0x000fe20007810000 */
[-CC-:B------:R-:W-:Y:S01]  /*3c30*/  FFMA.FTZ R35, R71, R0.reuse, -R4.reuse ;  /* 0x0000000047237223 */ /* 0x180fe20000010804 */
[----:B------:R-:W-:Y:S01]  /*3c40*/  FSEL R63, R37, -INF , P4 ;  /* 0xff800000253f7808 */ /* 0x000fe20002000000 */
[----:B------:R-:W-:Y:S01]  /*3c50*/  FFMA.FTZ R37, R13, R0, -R4 ;  /* 0x000000000d257223 */ /* 0x000fe20000010804 */
[C---:B------:R-:W-:Y:S01]  /*3c60*/  ISETP.GT.AND P3, PT, R10.reuse, 0x80, PT ;  /* 0x000000800a00780c */ /* 0x040fe20003f64270 */
[----:B------:R-:W-:Y:S01]  /*3c70*/  MUFU.EX2 R11, R11 ;  /* 0x0000000b000b7308 */ /* 0x000fe20000000800 */
[----:B------:R-:W-:Y:S02]  /*3c80*/  FMNMX.FTZ R20, R139, R20, !PT ;  /* 0x000000148b147209 */ /* 0x000fe40007810000 */
[----:B------:R-:W-:-:S02]  /*3c90*/  ISETP.GT.AND P4, PT, R10, 0x81, PT ;  /* 0x000000810a00780c */ /* 0x000fc40003f84270 */
[----:B------:R-:W-:Y:S02]  /*3ca0*/  FSEL R141, R24, -INF , P3 ;  /* 0xff800000188d7808 */ /* 0x000fe40001800000 */
[----:B------:R-:W-:Y:S01]  /*3cb0*/  FMNMX.FTZ R20, R63, R20, !PT ;  /* 0x000000143f147209 */ /* 0x000fe20007810000 */
[----:B------:R-:W-:Y:S01]  /*3cc0*/  MUFU.EX2 R32, R32 ;  /* 0x0000002000207308 */ /* 0x000fe20000000800 */
[C---:B------:R-:W-:Y:S02]  /*3cd0*/  ISETP.GT.AND P3, PT, R10.reuse, 0x88, PT ;  /* 0x000000880a00780c */ /* 0x040fe40003f64270 */
[----:B------:R-:W-:Y:S02]  /*3ce0*/  FSEL R25, R25, -INF , P4 ;  /* 0xff80000019197808 */ /* 0x000fe40002000000 */
[----:B------:R-:W-:Y:S02]  /*3cf0*/  FMNMX.FTZ R20, R141, R20, !PT ;  /* 0x000000148d147209 */ /* 0x000fe40007810000 */
[----:B------:R-:W-:Y:S01]  /*3d00*/  ISETP.GT.AND P4, PT, R10, 0x89, PT ;  /* 0x000000890a00780c */ /* 0x000fe20003f84270 */
[----:B------:R-:W-:Y:S01]  /*3d10*/  MUFU.EX2 R37, R37 ;  /* 0x0000002500257308 */ /* 0x000fe20000000800 */
[----:B------:R-:W-:-:S02]  /*3d20*/  FSEL R143, R28, -INF , P3 ;  /* 0xff8000001c8f7808 */ /* 0x000fc40001800000 */
[----:B------:R-:W-:Y:S02]  /*3d30*/  FMNMX.FTZ R20, R25, R20, !PT ;  /* 0x0000001419147209 */ /* 0x000fe40007810000 */
[----:B------:R-:W-:Y:S02]  /*3d40*/  FSEL R29, R29, -INF , P4 ;  /* 0xff8000001d1d7808 */ /* 0x000fe40002000000 */
[----:B------:R-:W-:Y:S01]  /*3d50*/  FMNMX.FTZ R20, R143, R20, !PT ;  /* 0x000000148f147209 */ /* 0x000fe20007810000 */
[----:B------:R-:W-:Y:S03]  /*3d60*/  MUFU.EX2 R54, R54 ;  /* 0x0000003600367308 */ /* 0x000fe60000000800 */
[----:B------:R-:W-:-:S05]  /*3d70*/  FMNMX.FTZ R20, R29, R20, !PT ;  /* 0x000000141d147209 */ /* 0x000fca0007810000 */
[----:B------:R-:W2:Y:S01]  /*3d80*/  SHFL.BFLY PT, R13, R20, 0x2, 0x1f ;  /* 0x0c401f00140d7f89 */ /* 0x000ea200000e0000 */
[----:B------:R-:W-:Y:S08]  /*3d90*/  MUFU.EX2 R45, R45 ;  /* 0x0000002d002d7308 */ /* 0x000ff00000000800 */
        /* <DEDUP_REMOVED lines=9> */
[----:B--2---:R-:W-:-:S02]  /*3e30*/  FMNMX.FTZ R10, R21, R10, !PT ;  /* 0x0000000a150a7209 */ /* 0x004fc40007810000 */
[----:B------:R-:W-:Y:S02]  /*3e40*/  LEA.HI R21, R23, R22, RZ, 0x4 ;  /* 0x0000001617157211 */ /* 0x000fe400078f20ff */
[C---:B------:R-:W-:Y:S01]  /*3e50*/  FSETP.NEU.FTZ.AND P3, PT, R10.reuse, -INF , PT ;  /* 0xff8000000a00780b */ /* 0x040fe20003f7d000 */
[----:B------:R-:W-:Y:S01]  /*3e60*/  FMUL.FTZ R24, R10, R0 ;  /* 0x000000000a187220 */ /* 0x000fe20000410000 */
[----:B------:R-:W-:Y:S01]  /*3e70*/  LOP3.LUT R59, R21, 0xfffffff0, RZ, 0xc0, !PT ;  /* 0xfffffff0153b7812 */ /* 0x000fe200078ec0ff */
[----:B------:R-:W-:Y:S03]  /*3e80*/  MUFU.EX2 R36, R36 ;  /* 0x0000002400247308 */ /* 0x000fe60000000800 */
[----:B------:R-:W-:Y:S01]  /*3e90*/  FSEL R24, R24, RZ, P3 ;  /* 0x000000ff18187208 */ /* 0x000fe20001800000 */
[----:B------:R-:W-:Y:S01]  /*3ea0*/  IMAD.IADD R70, R22, 0x1, -R59 ;  /* 0x0000000116467824 */ /* 0x000fe200078e0a3b */
[----:B------:R-:W-:-:S02]  /*3eb0*/  LEA.HI R22, R23, R22, RZ, 0x5 ;  /* 0x0000001617167211 */ /* 0x000fc400078f28ff */
[----:B------:R-:W-:Y:S01]  /*3ec0*/  SHF.R.S32.HI R23, RZ, 0x4, R21 ;  /* 0x00000004ff177819 */ /* 0x000fe20000011415 */
[-C--:B------:R-:W-:Y:S01]  /*3ed0*/  FFMA.FTZ R20, R91, R0.reuse, -R24 ;  /* 0x000000005b147223 */ /* 0x080fe20000010818 */
[----:B------:R-:W-:Y:S01]  /*3ee0*/  SHF.R.S32.HI R71, RZ, 0x1f, R70 ;  /* 0x0000001fff477819 */ /* 0x000fe20000011446 */
[----:B------:R-:W-:Y:S02]  /*3ef0*/  IMAD.SHL.U32 R22, R22, 0x8, RZ ;  /* 0x0000000816167824 */ /* 0x000fe400078e00ff */
[-CC-:B------:R-:W-:Y:S01]  /*3f00*/  FFMA.FTZ R27, R89, R0.reuse, -R24.reuse ;  /* 0x00000000591b7223 */ /* 0x180fe20000010818 */
[--C-:B------:R-:W-:Y:S01]  /*3f10*/  FFMA.FTZ R4, R95, R0, -R24.reuse ;  /* 0x000000005f047223 */ /* 0x100fe20000010818 */
[CC--:B------:R-:W-:Y:S01]  /*3f20*/  LEA.HI R72, R71.reuse, R70.reuse, RZ, 0x2 ;  /* 0x0000004647487211 */ /* 0x0c0fe200078f10ff */
[----:B------:R-:W-:Y:S01]  /*3f30*/  MUFU.EX2 R20, R20 ;  /* 0x0000001400147308 */ /* 0x000fe20000000800 */
[----:B------:R-:W-:Y:S01]  /*3f40*/  LEA.HI R71, R71, R70, RZ, 0x3 ;  /* 0x0000004647477211 */ /* 0x000fe200078f18ff */
[----:B------:R-:W-:Y:S01]  /*3f50*/  IMAD.SHL.U32 R23, R23, 0x8, RZ ;  /* 0x0000000817177824 */ /* 0x000fe200078e00ff */
[----:B------:R-:W-:Y:S01]  /*3f60*/  LOP3.LUT R75, R72, 0x7fffffc, RZ, 0xc0, !PT ;  /* 0x07fffffc484b7812 */ /* 0x000fe200078ec0ff */
[----:B------:R-:W-:Y:S01]  /*3f70*/  FFMA.FTZ R31, R93, R0, -R24 ;  /* 0x000000005d1f7223 */ /* 0x000fe20000010818 */
[----:B------:R-:W-:Y:S01]  /*3f80*/  SHF.R.S32.HI R72, RZ, 0x2, R72 ;  /* 0x00000002ff487819 */ /* 0x000fe20000011448 */
[----:B------:R-:W-:Y:S01]  /*3f90*/  IMAD.SHL.U32 R21, R71, 0x10, RZ ;  /* 0x0000001047157824 */ /* 0x000fe200078e00ff */
[----:B------:R-:W-:Y:S01]  /*3fa0*/  LOP3.LUT R22, R22, 0x7fffff00, RZ, 0xc0, !PT ;  /* 0x7fffff0016167812 */ /* 0x000fe200078ec0ff */
[----:B------:R-:W2:Y:S01]  /*3fb0*/  MUFU.EX2 R27, R27 ;  /* 0x0000001b001b7308 */ /* 0x000ea20000000800 */
[----:B------:R-:W-:-:S02]  /*3fc0*/  IMAD.IADD R74, R70, 0x1, -R75 ;  /* 0x00000001464a7824 */ /* 0x000fc400078e0a4b */
[-CC-:B------:R-:W-:Y:S01]  /*3fd0*/  FFMA.FTZ R28, R97, R0.reuse, -R24.reuse ;  /* 0x00000000611c7223 */ /* 0x180fe20000010818 */
[----:B------:R-:W-:Y:S01]  /*3fe0*/  IMAD.SHL.U32 R72, R72, 0x40, RZ ;  /* 0x0000004048487824 */ /* 0x000fe200078e00ff */
[----:B------:R-:W-:Y:S01]  /*3ff0*/  LOP3.LUT R21, R21, 0x7fffff80, RZ, 0xc0, !PT ;  /* 0x7fffff8015157812 */ /* 0x000fe200078ec0ff */
[----:B------:R-:W-:Y:S02]  /*4000*/  IMAD.U32 R75, RZ, RZ, UR56 ;  /* 0x00000038ff4b7e24 */ /* 0x000fe4000f8e00ff */
[----:B-1----:R-:W-:Y:S01]  /*4010*/  FADD.FTZ R89, R8, R79 ;  /* 0x0000004f08597221 */ /* 0x002fe20000010000 */
[-CC-:B------:R-:W-:Y:S01]  /*4020*/  FFMA.FTZ R43, R111, R0.reuse, -R24.reuse ;  /* 0x000000006f2b7223 */ /* 0x180fe20000010818 */
[----:B------:R-:W-:Y:S01]  /*4030*/  LOP3.LUT R72, R72, 0x40, RZ, 0xc0, !PT ;  /* 0x0000004048487812 */ /* 0x000fe200078ec0ff */
[----:B------:R-:W-:Y:S01]  /*4040*/  IMAD.IADD R21, R22, 0x1, R21 ;  /* 0x0000000116157824 */ /* 0x000fe200078e0215 */
[----:B------:R-:W1:Y:S01]  /*4050*/  MUFU.EX2 R4, R4 ;  /* 0x0000000400047308 */ /* 0x000e620000000800 */
[----:B------:R-:W-:Y:S01]  /*4060*/  FFMA.FTZ R51, R113, R0, -R24 ;  /* 0x0000000071337223 */ /* 0x000fe20000010818 */
[----:B------:R-:W-:Y:S01]  /*4070*/  LOP3.LUT R23, R72, 0x8, R23, 0xf8, !PT ;  /* 0x0000000848177812 */ /* 0x000fe200078ef817 */
[----:B------:R-:W-:Y:S01]  /*4080*/  IMAD R74, R74, 0x10, R21 ;  /* 0x000000104a4a7824 */ /* 0x000fe200078e0215 */
[----:B------:R-:W-:Y:S01]  /*4090*/  SHF.R.U32.HI R22, RZ, 0x3, R72 ;  /* 0x00000003ff167819 */ /* 0x000fe20000011648 */
[----:B------:R-:W-:-:S02]  /*40a0*/  @!P1 VIADD R21, R75, 0x31c40 ;  /* 0x00031c404b159836 */ /* 0x000fc40000000000 */
[-CC-:B------:R-:W-:Y:S01]  /*40b0*/  FFMA.FTZ R62, R115, R0.reuse, -R24.reuse ;  /* 0x00000000733e7223 */ /* 0x180fe20000010818 */
[--C-:B------:R-:W-:Y:S01]  /*40c0*/  FFMA.FTZ R55, R119, R0, -R24.reuse ;  /* 0x0000000077377223 */ /* 0x100fe20000010818 */
[----:B------:R-:W3:Y:S01]  /*40d0*/  MUFU.EX2 R31, R31 ;  /* 0x0000001f001f7308 */ /* 0x000ee20000000800 */
[----:B------:R-:W-:Y:S01]  /*40e0*/  LOP3.LUT R23, R23, R22, RZ, 0x3c, !PT ;  /* 0x0000001617177212 */ /* 0x000fe200078e3cff */
[-CC-:B------:R-:W-:Y:S01]  /*40f0*/  FFMA.FTZ R64, R121, R0.reuse, -R24.reuse ;  /* 0x0000000079407223 */ /* 0x180fe20000010818 */
[----:B------:R-:W-:Y:S01]  /*4100*/  @!P1 PRMT R21, RZ, 0x654, R21 ;  /* 0x00000654ff159816 */ /* 0x000fe20000000015 */
[-CC-:B------:R-:W-:Y:S01]  /*4110*/  FFMA.FTZ R67, R123, R0.reuse, -R24.reuse ;  /* 0x000000007b437223 */ /* 0x180fe20000010818 */
[--C-:B------:R-:W-:Y:S01]  /*4120*/  FFMA.FTZ R68, R127, R0, -R24.reuse ;  /* 0x000000007f447223 */ /* 0x100fe20000010818 */
[----:B------:R-:W-:Y:S02]  /*4130*/  IMAD.IADD R76, R74, 0x1, R23 ;  /* 0x000000014a4c7824 */ /* 0x000fe400078e0217 */
[----:B0-----:R-:W-:Y:S01]  /*4140*/  FADD.FTZ R74, R14, R89 ;  /* 0x000000590e4a7221 */ /* 0x001fe20000010000 */
[----:B------:R-:W0:Y:S01]  /*4150*/  MUFU.EX2 R28, R28 ;  /* 0x0000001c001c7308 */ /* 0x000e220000000800 */
[----:B------:R4:W-:Y:S01]  /*4160*/  @!P1 SYNCS.ARRIVE.TRANS64.RED.A1T0 RZ, [R21+URZ], RZ ;  /* 0x000000ff15ff99a7 */ /* 0x0009e2000810043f */
[----:B--2---:R-:W-:Y:S01]  /*4170*/  FADD.FTZ R23, R20, R27 ;  /* 0x0000001b14177221 */ /* 0x004fe20000010000 */
[----:B------:R-:W-:Y:S01]  /*4180*/  F2FP.BF16.F32.PACK_AB R20, R27, R20 ;  /* 0x000000141b14723e */ /* 0x000fe200000010ff */
[-CC-:B------:R-:W-:Y:S01]  /*4190*/  FFMA.FTZ R27, R53, R0.reuse, -R24.reuse ;  /* 0x00000000351b7223 */ /* 0x180fe20000010818 */
[-CC-:B------:R-:W-:Y:S01]  /*41a0*/  FFMA.FTZ R47, R129, R0.reuse, -R24.reuse ;  /* 0x00000000812f7223 */ /* 0x180fe20000010818 */
[----:B-1----:R-:W-:Y:S01]  /*41b0*/  FADD.FTZ R22, R4, R23 ;  /* 0x0000001704167221 */ /* 0x002fe20000010000 */
[--C-:B------:R-:W-:Y:S01]  /*41c0*/  FFMA.FTZ R53, R77, R0, -R24.reuse ;  /* 0x000000004d357223 */ /* 0x100fe20000010818 */
[----:B------:R-:W1:Y:S01]  /*41d0*/  MUFU.EX2 R43, R43 ;  /* 0x0000002b002b7308 */ /* 0x000e620000000800 */
[----:B----4-:R-:W-:Y:S01]  /*41e0*/  F2FP.BF16.F32.PACK_AB R21, R79, R8 ;  /* 0x000000084f15723e */ /* 0x010fe200000010ff */
[----:B------:R-:W-:Y:S01]  /*41f0*/  FFMA.FTZ R8, R85, R0, -R24 ;  /* 0x0000000055087223 */ /* 0x000fe20000010818 */
[----:B------:R-:W-:Y:S01]  /*4200*/  FADD.FTZ R85, R83, R74 ;  /* 0x0000004a53557221 */ /* 0x000fe20000010000 */
[C---:B---3--:R-:W-:Y:S01]  /*4210*/  FADD.FTZ R79, R31.reuse, R22 ;  /* 0x000000161f4f7221 */ /* 0x048fe20000010000 */
[----:B------:R-:W-:Y:S01]  /*4220*/  F2FP.BF16.F32.PACK_AB R22, R31, R4 ;  /* 0x000000041f16723e */ /* 0x000fe200000010ff */
[-CC-:B------:R-:W-:Y:S01]  /*4230*/  FFMA.FTZ R60, R133, R0.reuse, -R24.reuse ;  /* 0x00000000853c7223 */ /* 0x180fe20000010818 */
[----:B------:R-:W-:Y:S01]  /*4240*/  FADD.FTZ R74, R26, R85 ;  /* 0x000000551a4a7221 */ /* 0x000fe20000010000 */
[----:B------:R-:W2:Y:S01]  /*4250*/  MUFU.EX2 R51, R51 ;  /* 0x0000003300337308 */ /* 0x000ea20000000800 */
[----:B------:R-:W-:Y:S01]  /*4260*/  LEA R4, R76, UR56, 0x1 ;  /* 0x000000384c047c11 */ /* 0x000fe2000f8e08ff */
[----:B------:R-:W-:Y:S01]  /*4270*/  FFMA.FTZ R59, R125, R0, -R24 ;  /* 0x000000007d3b7223 */ /* 0x000fe20000010818 */
[----:B------:R-:W-:Y:S01]  /*4280*/  FADD.FTZ R31, R87, R74 ;  /* 0x0000004a571f7221 */ /* 0x000fe20000010000 */
[----:B0-----:R-:W-:Y:S01]  /*4290*/  FADD.FTZ R74, R28, R79 ;  /* 0x0000004f1c4a7221 */ /* 0x001fe20000010000 */
[----:B------:R-:W-:Y:S01]  /*42a0*/  F2FP.BF16.F32.PACK_AB R23, R83, R14 ;  /* 0x0000000e5317723e */ /* 0x000fe200000010ff */
[-C--:B------:R-:W-:Y:S01]  /*42b0*/  FFMA.FTZ R66, R131, R0.reuse, -R24 ;  /* 0x0000000083427223 */ /* 0x080fe20000010818 */
[----:B------:R-:W-:Y:S01]  /*42c0*/  FADD.FTZ R76, R30, R31 ;  /* 0x0000001f1e4c7221 */ /* 0x000fe20000010000 */
[----:B------:R-:W0:Y:S01]  /*42d0*/  MUFU.EX2 R62, R62 ;  /* 0x0000003e003e7308 */ /* 0x000e220000000800 */
[----:B-1----:R-:W-:Y:S01]  /*42e0*/  FADD.FTZ R74, R43, R74 ;  /* 0x0000004a2b4a7221 */ /* 0x002fe20000010000 */
[-C--:B------:R-:W-:Y:S01]  /*42f0*/  FFMA.FTZ R70, R135, R0.reuse, -R24 ;  /* 0x0000000087467223 */ /* 0x080fe20000010818 */
[----:B------:R-:W-:Y:S01]  /*4300*/  FADD.FTZ R31, R81, R76 ;  /* 0x0000004c511f7221 */ /* 0x000fe20000010000 */
[-CC-:B------:R-:W-:Y:S01]  /*4310*/  FFMA.FTZ R71, R105, R0.reuse, -R24.reuse ;  /* 0x0000000069477223 */ /* 0x180fe20000010818 */
[-CC-:B------:R-:W-:Y:S01]  /*4320*/  FFMA.FTZ R103, R103, R0.reuse, -R24.reuse ;  /* 0x0000000067677223 */ /* 0x180fe20000010818 */
[-C--:B------:R-:W-:Y:S01]  /*4330*/  FFMA.FTZ R75, R99, R0.reuse, -R24 ;  /* 0x00000000634b7223 */ /* 0x080fe20000010818 */
[----:B------:R-:W-:Y:S01]  /*4340*/  FADD.FTZ R76, R34, R31 ;  /* 0x0000001f224c7221 */ /* 0x000fe20000010000 */
[----:B------:R-:W1:Y:S01]  /*4350*/  MUFU.EX2 R55, R55 ;  /* 0x0000003700377308 */ /* 0x000e620000000800 */
[----:B--2---:R-:W-:Y:S01]  /*4360*/  FADD.FTZ R31, R51, R74 ;  /* 0x0000004a331f7221 */ /* 0x004fe20000010000 */
[-C--:B------:R-:W-:Y:S01]  /*4370*/  FFMA.FTZ R69, R69, R0.reuse, -R24 ;  /* 0x0000000045457223 */ /* 0x080fe20000010818 */
[----:B------:R-:W-:Y:S01]  /*4380*/  FADD.FTZ R77, R73, R76 ;  /* 0x0000004c494d7221 */ /* 0x000fe20000010000 */
[-CC-:B------:R-:W-:Y:S01]  /*4390*/  FFMA.FTZ R76, R63, R0.reuse, -R24.reuse ;  /* 0x000000003f4c7223 */ /* 0x180fe20000010818 */
[-CC-:B------:R-:W-:Y:S01]  /*43a0*/  FFMA.FTZ R14, R61, R0.reuse, -R24.reuse ;  /* 0x000000003d0e7223 */ /* 0x180fe20000010818 */
[-CC-:B------:R-:W-:Y:S01]  /*43b0*/  FFMA.FTZ R101, R101, R0.reuse, -R24.reuse ;  /* 0x0000000065657223 */ /* 0x180fe20000010818 */
[----:B------:R-:W-:Y:S01]  /*43c0*/  FADD.FTZ R78, R38, R77 ;  /* 0x0000004d264e7221 */ /* 0x000fe20000010000 */
[----:B------:R-:W2:Y:S01]  /*43d0*/  MUFU.EX2 R64, R64 ;  /* 0x0000004000407308 */ /* 0x000ea20000000800 */
[----:B0-----:R-:W-:Y:S01]  /*43e0*/  FADD.FTZ R74, R62, R31 ;  /* 0x0000001f3e4a7221 */ /* 0x001fe20000010000 */
[-CC-:B------:R-:W-:Y:S01]  /*43f0*/  FFMA.FTZ R77, R25, R0.reuse, -R24.reuse ;  /* 0x00000000194d7223 */ /* 0x180fe20000010818 */
[-CC-:B------:R-:W-:Y:S01]  /*4400*/  FFMA.FTZ R107, R107, R0.reuse, -R24.reuse ;  /* 0x000000006b6b7223 */ /* 0x180fe20000010818 */
[-CC-:B------:R-:W-:Y:S01]  /*4410*/  FFMA.FTZ R109, R109, R0.reuse, -R24.reuse ;  /* 0x000000006d6d7223 */ /* 0x180fe20000010818 */
[-CC-:B------:R-:W-:Y:S01]  /*4420*/  FFMA.FTZ R117, R117, R0.reuse, -R24.reuse ;  /* 0x0000000075757223 */ /* 0x180fe20000010818 */
[-CC-:B------:R-:W-:Y:S01]  /*4430*/  FFMA.FTZ R137, R137, R0.reuse, -R24.reuse ;  /* 0x0000000089897223 */ /* 0x180fe20000010818 */
[-C--:B------:R-:W-:Y:S01]  /*4440*/  FFMA.FTZ R139, R139, R0.reuse, -R24 ;  /* 0x000000008b8b7223 */ /* 0x080fe20000010818 */
[----:B------:R-:W0:Y:S01]  /*4450*/  MUFU.EX2 R67, R67 ;  /* 0x0000004300437308 */ /* 0x000e220000000800 */
[----:B-1----:R-:W-:Y:S01]  /*4460*/  FADD.FTZ R25, R55, R74 ;  /* 0x0000004a37197221 */ /* 0x002fe20000010000 */
[-C--:B------:R-:W-:Y:S01]  /*4470*/  FFMA.FTZ R141, R141, R0.reuse, -R24 ;  /* 0x000000008d8d7223 */ /* 0x080fe20000010818 */
[----:B------:R-:W-:Y:S01]  /*4480*/  FADD.FTZ R31, R65, R78 ;  /* 0x0000004e411f7221 */ /* 0x000fe20000010000 */
[-CC-:B------:R-:W-:Y:S01]  /*4490*/  FFMA.FTZ R143, R143, R0.reuse, -R24.reuse ;  /* 0x000000008f8f7223 */ /* 0x180fe20000010818 */
[----:B------:R-:W-:Y:S01]  /*44a0*/  FFMA.FTZ R63, R29, R0, -R24 ;  /* 0x000000001d3f7223 */ /* 0x000fe20000010818 */
[----:B------:R1:W-:Y:S01]  /*44b0*/  STSM.16.M88.4 [R4+0x24300], R20 ;  /* 0x0243001404007844 */ /* 0x0003e20000000200 */
[----:B------:R-:W-:Y:S01]  /*44c0*/  FADD.FTZ R78, R42, R31 ;  /* 0x0000001f2a4e7221 */ /* 0x000fe20000010000 */
[----:B------:R-:W3:Y:S01]  /*44d0*/  MUFU.EX2 R68, R68 ;  /* 0x0000004400447308 */ /* 0x000ee20000000800 */
[----:B--2---:R-:W-:Y:S01]  /*44e0*/  FADD.FTZ R24, R64, R25 ;  /* 0x0000001940187221 */ /* 0x004fe20000010000 */
[----:B------:R-:W-:Y:S01]  /*44f0*/  F2FP.BF16.F32.PACK_AB R25, R87, R26 ;  /* 0x0000001a5719723e */ /* 0x000fe200000010ff */
[----:B------:R-:W-:-:S04]  /*4500*/  FADD.FTZ R31, R57, R78 ;  /* 0x0000004e391f7221 */ /* 0x000fc80000010000 */
[----:B------:R-:W-:Y:S01]  /*4510*/  FADD.FTZ R26, R46, R31 ;  /* 0x0000001f2e1a7221 */ /* 0x000fe20000010000 */
[----:B------:R-:W2:Y:S01]  /*4520*/  MUFU.EX2 R47, R47 ;  /* 0x0000002f002f7308 */ /* 0x000ea20000000800 */
[----:B0-----:R-:W-:Y:S01]  /*4530*/  FADD.FTZ R29, R67, R24 ;  /* 0x00000018431d7221 */ /* 0x001fe20000010000 */
[----:B------:R-:W-:Y:S01]  /*4540*/  F2FP.BF16.F32.PACK_AB R31, R65, R38 ;  /* 0x00000026411f723e */ /* 0x000fe200000010ff */
[----:B-1----:R-:W-:Y:S01]  /*4550*/  FADD.FTZ R21, R49, R26 ;  /* 0x0000001a31157221 */ /* 0x002fe20000010000 */
[----:B------:R-:W-:-:S04]  /*4560*/  F2FP.BF16.F32.PACK_AB R26, R62, R51 ;  /* 0x000000333e1a723e */ /* 0x000fc800000010ff */
[----:B------:R-:W0:Y:S01]  /*4570*/  MUFU.EX2 R60, R60 ;  /* 0x0000003c003c7308 */ /* 0x000e220000000800 */
[----:B---3--:R-:W-:Y:S01]  /*4580*/  FADD.FTZ R24, R68, R29 ;  /* 0x0000001d44187221 */ /* 0x008fe20000010000 */
[----:B------:R-:W-:Y:S01]  /*4590*/  F2FP.BF16.F32.PACK_AB R29, R73, R34 ;  /* 0x00000022491d723e */ /* 0x000fe200000010ff */
[----:B------:R-:W-:-:S04]  /*45a0*/  FADD.FTZ R22, R40, R21 ;  /* 0x0000001528167221 */ /* 0x000fc80000010000 */
[----:B------:R-:W-:Y:S01]  /*45b0*/  FADD.FTZ R22, R41, R22 ;  /* 0x0000001629167221 */ /* 0x000fe20000010000 */
[----:B------:R-:W1:Y:S01]  /*45c0*/  MUFU.EX2 R59, R59 ;  /* 0x0000003b003b7308 */ /* 0x000e620000000800 */
[----:B--2---:R-:W-:Y:S01]  /*45d0*/  FADD.FTZ R73, R47, R24 ;  /* 0x000000182f497221 */ /* 0x004fe20000010000 */
[----:B------:R-:W-:Y:S01]  /*45e0*/  F2FP.BF16.F32.PACK_AB R24, R43, R28 ;  /* 0x0000001c2b18723e */ /* 0x000fe200000010ff */
[----:B------:R-:W-:Y:S01]  /*45f0*/  FADD.FTZ R23, R11, R22 ;  /* 0x000000160b177221 */ /* 0x000fe20000010000 */
[----:B------:R-:W-:Y:S02]  /*4600*/  F2FP.BF16.F32.PACK_AB R28, R64, R55 ;  /* 0x00000037401c723e */ /* 0x000fe400000010ff */
[----:B------:R-:W-:Y:S01]  /*4610*/  CS2R R64, SRZ ;  /* 0x0000000000407805 */ /* 0x000fe2000001ff00 */
[----:B------:R-:W-:Y:S01]  /*4620*/  FADD.FTZ R22, R32, R23 ;  /* 0x0000001720167221 */ /* 0x000fe20000010000 */
[----:B------:R-:W2:Y:S01]  /*4630*/  MUFU.EX2 R66, R66 ;  /* 0x0000004200427308 */ /* 0x000ea20000000800 */
[----:B0-----:R-:W-:Y:S01]  /*4640*/  FADD.FTZ R20, R60, R73 ;  /* 0x000000493c147221 */ /* 0x001fe20000010000 */
[----:B------:R-:W-:Y:S01]  /*4650*/  F2FP.BF16.F32.PACK_AB R23, R49, R46 ;  /* 0x0000002e3117723e */ /* 0x000fe200000010ff */
[----:B------:R-:W-:Y:S01]  /*4660*/  FADD.FTZ R51, R37, R22 ;  /* 0x0000001625337221 */ /* 0x000fe20000010000 */
[----:B------:R-:W0:Y:S03]  /*4670*/  @P2 LDC R46, c[0x0][0x450] ;  /* 0x00011400ff2e2b82 */ /* 0x000e260000000800 */
[----:B------:R-:W-:Y:S01]  /*4680*/  FADD.FTZ R22, R54, R51 ;  /* 0x0000003336167221 */ /* 0x000fe20000010000 */
[----:B------:R-:W3:Y:S01]  /*4690*/  MUFU.EX2 R70, R70 ;  /* 0x0000004600467308 */ /* 0x000ee20000000800 */
[----:B-1----:R-:W-:-:S07]  /*46a0*/  FADD.FTZ R21, R59, R20 ;  /* 0x000000143b157221 */ /* 0x002fce0000010000 */
[----:B------:R-:W1:Y:S01]  /*46b0*/  MUFU.EX2 R71, R71 ;  /* 0x0000004700477308 */ /* 0x000e620000000800 */
[----:B--2---:R-:W-:-:S07]  /*46c0*/  FADD.FTZ R21, R66, R21 ;  /* 0x0000001542157221 */ /* 0x004fce0000010000 */
[----:B------:R-:W2:Y:S01]  /*46d0*/  MUFU.EX2 R72, R103 ;  /* 0x0000006700487308 */ /* 0x000ea20000000800 */
[----:B---3--:R-:W-:Y:S01]  /*46e0*/  FADD.FTZ R20, R70, R21 ;  /* 0x0000001546147221 */ /* 0x008fe20000010000 */
[----:B------:R-:W-:-:S06]  /*46f0*/  F2FP.BF16.F32.PACK_AB R21, R57, R42 ;  /* 0x0000002a3915723e */ /* 0x000fcc00000010ff */
[----:B------:R-:W3:Y:S01]  /*4700*/  MUFU.EX2 R75, R75 ;  /* 0x0000004b004b7308 */ /* 0x000ee20000000800 */
[----:B-1----:R-:W-:-:S07]  /*4710*/  FADD.FTZ R43, R71, R20 ;  /* 0x00000014472b7221 */ /* 0x002fce0000010000 */
[----:B------:R-:W1:Y:S01]  /*4720*/  MUFU.EX2 R8, R8 ;  /* 0x0000000800087308 */ /* 0x000e620000000800 */
[----:B--2---:R-:W-:Y:S01]  /*4730*/  FADD.FTZ R20, R72, R43 ;  /* 0x0000002b48147221 */ /* 0x004fe20000010000 */
[----:B------:R-:W-:-:S06]  /*4740*/  F2FP.BF16.F32.PACK_AB R43, R48, R33 ;  /* 0x00000021302b723e */ /* 0x000fcc00000010ff */
[----:B------:R-:W2:Y:S08]  /*4750*/  MUFU.EX2 R61, R69 ;  /* 0x00000045003d7308 */ /* 0x000eb00000000800 */
[----:B------:R4:W-:Y:S08]  /*4760*/  MUFU.EX2 R69, R27 ;  /* 0x0000001b00457308 */ /* 0x0009f00000000800 */
[----:B------:R-:W5:Y:S01]  /*4770*/  MUFU.EX2 R14, R14 ;  /* 0x0000000e000e7308 */ /* 0x000f620000000800 */
[----:B----4-:R-:W-:-:S02]  /*4780*/  F2FP.BF16.F32.PACK_AB R27, R81, R30 ;  /* 0x0000001e511b723e */ /* 0x010fc400000010ff */
[----:B------:R-:W-:-:S03]  /*4790*/  F2FP.BF16.F32.PACK_AB R30, R68, R67 ;  /* 0x00000043441e723e */ /* 0x000fc600000010ff */
[----:B------:R4:W-:Y:S02]  /*47a0*/  STSM.16.M88.4 [R4+0x25b00], R24 ;  /* 0x025b001804007844 */ /* 0x0009e40000000200 */
[----:B------:R-:W0:Y:S02]  /*47b0*/  MUFU.EX2 R53, R53 ;  /* 0x0000003500357308 */ /* 0x000e240000000800 */
[----:B------:R1:W-:Y:S06]  /*47c0*/  STSM.16.M88.4 [R4+0x27300], R28 ;  /* 0x0273001c04007844 */ /* 0x0003ec0000000200 */
[----:B------:R-:W0:Y:S01]  /*47d0*/  MUFU.EX2 R74, R101 ;  /* 0x00000065004a7308 */ /* 0x000e220000000800 */
[----:B----4-:R-:W-:Y:S01]  /*47e0*/  F2FP.BF16.F32.PACK_AB R27, R32, R11 ;  /* 0x0000000b201b723e */ /* 0x010fe200000010ff */
[----:B---3--:R-:W-:-:S06]  /*47f0*/  FADD.FTZ R11, R75, R20 ;  /* 0x000000144b0b7221 */ /* 0x008fcc0000010000 */
[----:B------:R-:W3:Y:S01]  /*4800*/  MUFU.EX2 R107, R107 ;  /* 0x0000006b006b7308 */ /* 0x000ee20000000800 */
[----:B------:R-:W-:Y:S01]  /*4810*/  F2FP.BF16.F32.PACK_AB R25, R41, R40 ;  /* 0x000000282919723e */ /* 0x000fe200000010ff */
[----:B-1----:R-:W-:Y:S01]  /*4820*/  FADD.FTZ R31, R45, R22 ;  /* 0x000000162d1f7221 */ /* 0x002fe20000010000 */
[----:B------:R-:W-:Y:S01]  /*4830*/  FADD.FTZ R22, R8, R11 ;  /* 0x0000000b08167221 */ /* 0x000fe20000010000 */
[C---:B--2---:R-:W-:Y:S01]  /*4840*/  F2FP.BF16.F32.PACK_AB R28, R61.reuse, R8 ;  /* 0x000000083d1c723e */ /* 0x044fe200000010ff */
[----:B------:R-:W1:Y:S01]  /*4850*/  @P2 LDC R40, c[0x0][0x44c] ;  /* 0x00011300ff282b82 */ /* 0x000e620000000800 */
[----:B------:R-:W-:Y:S01]  /*4860*/  FADD.FTZ R32, R56, R31 ;  /* 0x0000001f38207221 */ /* 0x000fe20000010000 */
[----:B------:R-:W-:Y:S01]  /*4870*/  FADD.FTZ R11, R61, R22 ;  /* 0x000000163d0b7221 */ /* 0x000fe20000010000 */
[----:B------:R-:W2:Y:S01]  /*4880*/  MUFU.EX2 R34, R109 ;  /* 0x0000006d00227308 */ /* 0x000ea20000000800 */
[----:B------:R-:W-:Y:S01]  /*4890*/  F2FP.BF16.F32.PACK_AB R29, R54, R37 ;  /* 0x00000025361d723e */ /* 0x000fe200000010ff */
[----:B------:R-:W-:Y:S01]  /*48a0*/  FADD.FTZ R37, R15, R32 ;  /* 0x000000200f257221 */ /* 0x000fe20000010000 */
[----:B-----5:R-:W-:Y:S01]  /*48b0*/  FADD.FTZ R30, R14, R11 ;  /* 0x0000000b0e1e7221 */ /* 0x020fe20000010000 */
[----:B------:R-:W-:-:S02]  /*48c0*/  F2FP.BF16.F32.PACK_AB R41, R44, R15 ;  /* 0x0000000f2c29723e */ /* 0x000fc400000010ff */
[----:B------:R-:W-:Y:S02]  /*48d0*/  CS2R R54, SRZ ;  /* 0x0000000000367805 */ /* 0x000fe4000001ff00 */
[----:B------:R-:W-:Y:S01]  /*48e0*/  F2FP.BF16.F32.PACK_AB R20, R60, R47 ;  /* 0x0000002f3c14723e */ /* 0x000fe200000010ff */
[C---:B------:R-:W-:Y:S01]  /*48f0*/  FADD.FTZ R8, R69.reuse, R30 ;  /* 0x0000001e45087221 */ /* 0x040fe20000010000 */
[----:B------:R-:W4:Y:S01]  /*4900*/  MUFU.EX2 R117, R117 ;  /* 0x0000007500757308 */ /* 0x000f220000000800 */
[----:B------:R-:W-:Y:S02]  /*4910*/  F2FP.BF16.F32.PACK_AB R30, R69, R14 ;  /* 0x0000000e451e723e */ /* 0x000fe400000010ff */
[----:B------:R-:W-:Y:S01]  /*4920*/  CS2R R68, SRZ ;  /* 0x0000000000447805 */ /* 0x000fe2000001ff00 */
[----:B0-----:R-:W-:Y:S01]  /*4930*/  FADD.FTZ R11, R53, R8 ;  /* 0x00000008350b7221 */ /* 0x001fe20000010000 */
[----:B------:R-:W-:Y:S01]  /*4940*/  FADD.FTZ R8, R44, R37 ;  /* 0x000000252c087221 */ /* 0x000fe20000010000 */
[----:B------:R-:W-:-:S02]  /*4950*/  F2FP.BF16.F32.PACK_AB R22, R66, R59 ;  /* 0x0000003b4216723e */ /* 0x000fc400000010ff */
[----:B------:R-:W-:Y:S01]  /*4960*/  CS2R R66, SRZ ;  /* 0x0000000000427805 */ /* 0x000fe2000001ff00 */
[----:B------:R-:W-:Y:S01]  /*4970*/  FADD.FTZ R14, R74, R11 ;  /* 0x0000000b4a0e7221 */ /* 0x000fe20000010000 */
[----:B------:R-:W0:Y:S01]  /*4980*/  MUFU.EX2 R35, R35 ;  /* 0x0000002300237308 */ /* 0x000e220000000800 */
[----:B------:R-:W-:Y:S01]  /*4990*/  FADD.FTZ R37, R33, R8 ;  /* 0x0000000821257221 */ /* 0x000fe20000010000 */
[----:B------:R1:W-:Y:S01]  /*49a0*/  STSM.16.M88.4 [R4+0x28b00], R20 ;  /* 0x028b001404007844 */ /* 0x0003e20000000200 */
[----:B---3--:R-:W-:Y:S01]  /*49b0*/  FADD.FTZ R11, R107, R14 ;  /* 0x0000000e6b0b7221 */ /* 0x008fe20000010000 */
[----:B------:R-:W-:Y:S01]  /*49c0*/  F2FP.BF16.F32.PACK_AB R24, R71, R70 ;  /* 0x000000464718723e */ /* 0x000fe200000010ff */
[----:B------:R-:W-:Y:S01]  /*49d0*/  FADD.FTZ R32, R48, R37 ;  /* 0x0000002530207221 */ /* 0x000fe20000010000 */
[----:B------:R-:W-:Y:S01]  /*49e0*/  F2FP.BF16.F32.PACK_AB R26, R75, R72 ;  /* 0x000000484b1a723e */ /* 0x000fe200000010ff */
[----:B--2---:R-:W-:Y:S01]  /*49f0*/  FADD.FTZ R14, R34, R11 ;  /* 0x0000000b220e7221 */ /* 0x004fe20000010000 */
[----:B------:R-:W2:Y:S01]  /*4a00*/  MUFU.EX2 R38, R137 ;  /* 0x0000008900267308 */ /* 0x000ea20000000800 */
[----:B------:R-:W-:Y:S01]  /*4a10*/  FADD.FTZ R15, R13, R32 ;  /* 0x000000200d0f7221 */ /* 0x000fe20000010000 */
[----:B------:R-:W-:Y:S01]  /*4a20*/  F2FP.BF16.F32.PACK_AB R31, R56, R45 ;  /* 0x0000002d381f723e */ /* 0x000fe200000010ff */
[----:B----4-:R-:W-:Y:S01]  /*4a30*/  FADD.FTZ R11, R117, R14 ;  /* 0x0000000e750b7221 */ /* 0x010fe20000010000 */
[----:B------:R-:W-:Y:S01]  /*4a40*/  F2FP.BF16.F32.PACK_AB R42, R34, R107 ;  /* 0x0000006b222a723e */ /* 0x000fe200000010ff */
[C---:B------:R-:W-:Y:S01]  /*4a50*/  FADD.FTZ R14, R36.reuse, R15 ;  /* 0x0000000f240e7221 */ /* 0x040fe20000010000 */
[----:B------:R-:W-:Y:S01]  /*4a60*/  STSM.16.M88.4 [R4+0x2a300], R24 ;  /* 0x02a3001804007844 */ /* 0x000fe20000000200 */
[----:B------:R-:W-:Y:S01]  /*4a70*/  F2FP.BF16.F32.PACK_AB R33, R36, R13 ;  /* 0x0000000d2421723e */ /* 0x000fe200000010ff */
[----:B------:R-:W3:Y:S01]  /*4a80*/  MUFU.EX2 R139, R139 ;  /* 0x0000008b008b7308 */ /* 0x000ee20000000800 */
[----:B0-----:R-:W-:Y:S01]  /*4a90*/  FADD.FTZ R15, R35, R14 ;  /* 0x0000000e230f7221 */ /* 0x001fe20000010000 */
[----:B-1----:R-:W-:Y:S01]  /*4aa0*/  @P2 IMAD.HI.U32 R21, R17, R40, RZ ;  /* 0x0000002811152227 */ /* 0x002fe200078e00ff */
[----:B------:R-:W-:Y:S01]  /*4ab0*/  F2FP.BF16.F32.PACK_AB R40, R74, R53 ;  /* 0x000000354a28723e */ /* 0x000fe200000010ff */
[----:B------:R0:W-:Y:S01]  /*4ac0*/  STSM.16.M88.4 [R4+0x2bb00], R28 ;  /* 0x02bb001c04007844 */ /* 0x0001e20000000200 */
[----:B------:R-:W-:-:S02]  /*4ad0*/  CS2R R70, SRZ ;  /* 0x0000000000467805 */ /* 0x000fc4000001ff00 */
[----:B------:R-:W-:Y:S02]  /*4ae0*/  CS2R R60, SRZ ;  /* 0x00000000003c7805 */ /* 0x000fe4000001ff00 */
[----:B------:R-:W-:Y:S01]  /*4af0*/  @P2 SHF.R.U32.HI R17, RZ, R46, R21 ;  /* 0x0000002eff112219 */ /* 0x000fe20000011615 */
[----:B------:R-:W1:Y:S01]  /*4b00*/  MUFU.EX2 R76, R76 ;  /* 0x0000004c004c7308 */ /* 0x000e620000000800 */
[C---:B--2---:R-:W-:Y:S01]  /*4b10*/  FADD.FTZ R20, R38.reuse, R11 ;  /* 0x0000000b26147221 */ /* 0x044fe20000010000 */
[----:B------:R-:W-:Y:S01]  /*4b20*/  F2FP.BF16.F32.PACK_AB R32, R38, R117 ;  /* 0x000000752620723e */ /* 0x000fe200000010ff */
[----:B------:R2:W-:Y:S01]  /*4b30*/  STSM.16.M88.4 [R4+0x2d300], R40 ;  /* 0x02d3002804007844 */ /* 0x0005e20000000200 */
[----:B------:R-:W-:Y:S02]  /*4b40*/  IADD3 R17, R17, -R6, R19 ;  /* 0x8000000611117210 */ /* 0x000fe40007ffe013 */
[----:B------:R-:W-:Y:S02]  /*4b50*/  CS2R R56, SRZ ;  /* 0x0000000000387805 */ /* 0x000fe4000001ff00 */
[----:B------:R-:W-:-:S02]  /*4b60*/  CS2R R48, SRZ ;  /* 0x0000000000307805 */ /* 0x000fc4000001ff00 */
[----:B------:R-:W-:Y:S01]  /*4b70*/  CS2R R46, SRZ ;  /* 0x00000000002e7805 */ /* 0x000fe2000001ff00 */
[----:B------:R-:W4:Y:S01]  /*4b80*/  MUFU.EX2 R141, R141 ;  /* 0x0000008d008d7308 */ /* 0x000f220000000800 */
[----:B---3--:R-:W-:Y:S01]  /*4b90*/  FADD.FTZ R11, R139, R20 ;  /* 0x000000148b0b7221 */ /* 0x008fe20000010000 */
[----:B------:R-:W-:Y:S01]  /*4ba0*/  IMAD.HI R17, R17, 0x38e38e39, RZ ;  /* 0x38e38e3911117827 */ /* 0x000fe200078e02ff */
[----:B------:R-:W-:Y:S02]  /*4bb0*/  CS2R R44, SRZ ;  /* 0x00000000002c7805 */ /* 0x000fe4000001ff00 */
[----:B------:R-:W-:Y:S02]  /*4bc0*/  CS2R R36, SRZ ;  /* 0x0000000000247805 */ /* 0x000fe4000001ff00 */
[----:B0-----:R-:W-:Y:S02]  /*4bd0*/  CS2R R30, SRZ ;  /* 0x00000000001e7805 */ /* 0x001fe4000001ff00 */
[----:B------:R-:W-:Y:S01]  /*4be0*/  CS2R R28, SRZ ;  /* 0x00000000001c7805 */ /* 0x000fe2000001ff00 */
[----:B------:R-:W0:Y:S01]  /*4bf0*/  MUFU.EX2 R50, R50 ;  /* 0x0000003200327308 */ /* 0x000e220000000800 */
[C---:B-1----:R-:W-:Y:S01]  /*4c00*/  FADD.FTZ R6, R76.reuse, R11 ;  /* 0x0000000b4c067221 */ /* 0x042fe20000010000 */
[----:B------:R-:W-:-:S02]  /*4c10*/  F2FP.BF16.F32.PACK_AB R34, R76, R139 ;  /* 0x0000008b4c22723e */ /* 0x000fc400000010ff */
[----:B--2---:R-:W-:Y:S02]  /*4c20*/  CS2R R42, SRZ ;  /* 0x00000000002a7805 */ /* 0x004fe4000001ff00 */
[----:B------:R-:W-:Y:S02]  /*4c30*/  CS2R R40, SRZ ;  /* 0x0000000000287805 */ /* 0x000fe4000001ff00 */
[----:B------:R-:W1:Y:S01]  /*4c40*/  MUFU.EX2 R39, R39 ;  /* 0x0000002700277308 */ /* 0x000e620000000800 */
[----:B----4-:R-:W-:-:S07]  /*4c50*/  FADD.FTZ R11, R141, R6 ;  /* 0x000000068d0b7221 */ /* 0x010fce0000010000 */
[----:B------:R-:W2:Y:S01]  /*4c60*/  MUFU.EX2 R52, R52 ;  /* 0x0000003400347308 */ /* 0x000ea20000000800 */
[C---:B0-----:R-:W-:Y:S01]  /*4c70*/  F2FP.BF16.F32.PACK_AB R35, R50.reuse, R35 ;  /* 0x000000233223723e */ /* 0x041fe200000010ff */
[----:B------:R-:W-:Y:S01]  /*4c80*/  FADD.FTZ R20, R50, R15 ;  /* 0x0000000f32147221 */ /* 0x000fe20000010000 */
[----:B------:R-:W-:-:S03]  /*4c90*/  CS2R R50, SRZ ;  /* 0x0000000000327805 */ /* 0x000fc6000001ff00 */
[----:B------:R0:W-:Y:S02]  /*4ca0*/  STSM.16.M88.4 [R4+0x2eb00], R32 ;  /* 0x02eb002004007844 */ /* 0x0001e40000000200 */
[----:B------:R-:W-:Y:S01]  /*4cb0*/  MUFU.EX2 R7, R7 ;  /* 0x0000000700077308 */ /* 0x000fe20000000800 */
[----:B-1----:R-:W-:-:S07]  /*4cc0*/  FADD.FTZ R15, R39, R20 ;  /* 0x00000014270f7221 */ /* 0x002fce0000010000 */
[----:B------:R-:W1:Y:S01]  /*4cd0*/  MUFU.EX2 R58, R58 ;  /* 0x0000003a003a7308 */ /* 0x000e620000000800 */
[C---:B--2---:R-:W-:Y:S01]  /*4ce0*/  F2FP.BF16.F32.PACK_AB R25, R52.reuse, R39 ;  /* 0x000000273419723e */ /* 0x044fe200000010ff */
[----:B------:R-:W-:Y:S01]  /*4cf0*/  FADD.FTZ R20, R52, R15 ;  /* 0x0000000f34147221 */ /* 0x000fe20000010000 */
[----:B------:R-:W-:Y:S02]  /*4d00*/  CS2R R52, SRZ ;  /* 0x0000000000347805 */ /* 0x000fe4000001ff00 */
[----:B------:R-:W-:Y:S02]  /*4d10*/  CS2R R38, SRZ ;  /* 0x0000000000267805 */ /* 0x000fe4000001ff00 */
[----:B0-----:R-:W-:Y:S02]  /*4d20*/  CS2R R34, SRZ ;  /* 0x0000000000227805 */ /* 0x001fe4000001ff00 */
[----:B------:R-:W-:Y:S01]  /*4d30*/  CS2R R32, SRZ ;  /* 0x0000000000207805 */ /* 0x000fe2000001ff00 */
[----:B------:R-:W0:Y:S08]  /*4d40*/  MUFU.EX2 R8, R77 ;  /* 0x0000004d00087308 */ /* 0x000e300000000800 */
[----:B------:R-:W-:Y:S01]  /*4d50*/  MUFU.EX2 R143, R143 ;  /* 0x0000008f008f7308 */ /* 0x000fe20000000800 */
[----:B-1----:R-:W-:Y:S01]  /*4d60*/  F2FP.BF16.F32.PACK_AB R27, R58, R7 ;  /* 0x000000073a1b723e */ /* 0x002fe200000010ff */
[----:B------:R-:W-:-:S04]  /*4d70*/  FADD.FTZ R7, R7, R20 ;  /* 0x0000001407077221 */ /* 0x000fc80000010000 */
[----:B------:R-:W-:Y:S01]  /*4d80*/  FADD.FTZ R7, R58, R7 ;  /* 0x000000073a077221 */ /* 0x000fe20000010000 */
[----:B------:R-:W-:Y:S01]  /*4d90*/  CS2R R58, SRZ ;  /* 0x00000000003a7805 */ /* 0x000fe2000001ff00 */
[----:B------:R1:W2:Y:S01]  /*4da0*/  MUFU.EX2 R14, R63 ;  /* 0x0000003f000e7308 */ /* 0x0002a20000000800 */
[C---:B0-----:R-:W-:Y:S01]  /*4db0*/  F2FP.BF16.F32.PACK_AB R24, R8.reuse, R141 ;  /* 0x0000008d0818723e */ /* 0x041fe200000010ff */
[----:B------:R-:W-:Y:S01]  /*4dc0*/  FADD.FTZ R6, R8, R11 ;  /* 0x0000000b08067221 */ /* 0x000fe20000010000 */
[----:B------:R-:W-:Y:S01]  /*4dd0*/  VIADD R11, R18, 0xfffffffe ;  /* 0xfffffffe120b7836 */ /* 0x000fe20000000000 */
[----:B-1----:R-:W-:Y:S02]  /*4de0*/  CS2R R62, SRZ ;  /* 0x00000000003e7805 */ /* 0x002fe4000001ff00 */
[----:B--2---:R-:W-:Y:S01]  /*4df0*/  F2FP.BF16.F32.PACK_AB R26, R14, R143 ;  /* 0x0000008f0e1a723e */ /* 0x004fe200000010ff */
[----:B------:R-:W-:Y:S01]  /*4e00*/  FADD.FTZ R143, R143, R6 ;  /* 0x000000068f8f7221 */ /* 0x000fe20000010000 */
[----:B------:R-:W-:-:S03]  /*4e10*/  SHF.R.U32.HI R6, RZ, 0x1f, R17 ;  /* 0x0000001fff067819 */ /* 0x000fc60000011611 */
[----:B------:R0:W-:Y:S01]  /*4e20*/  STSM.16.M88.4 [R4+0x30300], R24 ;  /* 0x0303001804007844 */ /* 0x0001e20000000200 */
[----:B------:R-:W-:Y:S01]  /*4e30*/  FADD.FTZ R8, R14, R143 ;  /* 0x0000008f0e087221 */ /* 0x000fe20000010000 */
[----:B------:R-:W-:Y:S01]  /*4e40*/  LEA.HI.SX32 R14, R17, R6, 0x1b ;  /* 0x00000006110e7211 */ /* 0x000fe200078fdaff */
[----:B------:R-:W-:Y:S01]  /*4e50*/  IMAD.MOV.U32 R6, RZ, RZ, RZ ;  /* 0x000000ffff067224 */ /* 0x000fe200078e00ff */
[----:B------:R1:W-:Y:S06]  /*4e60*/  MEMBAR.ALL.CTA ;  /* 0x0000000000007992 */ /* 0x0003ec0000008000 */
[----:B-1----:R-:W1:Y:S01]  /*4e70*/  FENCE.VIEW.ASYNC.S ;  /* 0x00000000000073c6 */ /* 0x002e620000000000 */
[----:B------:R-:W-:-:S04]  /*4e80*/  VIMNMX R15, R157, R14, !PT ;  /* 0x0000000e9d0f7248 */ /* 0x000fc80007fe0100 */
[----:B------:R-:W-:Y:S02]  /*4e90*/  ISETP.GE.AND P3, PT, R11, R15, PT ;  /* 0x0000000f0b00720c */ /* 0x000fe40003f66270 */
[----:B0-----:R-:W-:Y:S02]  /*4ea0*/  CS2R R26, SRZ ;  /* 0x00000000001a7805 */ /* 0x001fe4000001ff00 */
[----:B------:R-:W-:Y:S01]  /*4eb0*/  CS2R R24, SRZ ;  /* 0x0000000000187805 */ /* 0x000fe2000001ff00 */
[----:B-1----:R-:W-:-:S08]  /*4ec0*/  NOP ;  /* 0x0000000000007918 */ /* 0x002fd00000000000 */
        /* <DEDUP_REMOVED lines=8> */
.L_x_11282:
        /* <DEDUP_REMOVED lines=9> */
.L_x_11275:
[----:B------:R-:W-:Y:S01]  /*4fe0*/  ULEA UR6, UR4, UR56, 0x3 ;  /* 0x0000003804067291 */ /* 0x000fe2000f8e183f */
[----:B------:R-:W-:-:S08]  /*4ff0*/  SHF.L.U32 R0, R6, 0x1f, RZ ;  /* 0x0000001f06007819 */ /* 0x000fd000000006ff */
[----:B------:R0:W1:Y:S01]  /*5000*/  SYNCS.PHASECHK.TRANS64.TRYWAIT P3, [UR6+0x31c30], R0 ;  /* 0x031c3000ff0075a7 */ /* 0x0000620008060146 */
[----:B------:R-:W-:Y:S05]  /*5010*/  @!P0 BRA `(.L_x_11276) ;  /* 0x0000000000048947 */ /* 0x000fea0003800000 */
[----:B------:R-:W-:Y:S01]  /*5020*/  BPT.TRAP 0x1 ;  /* 0x000000040000795c */ /* 0x000fe20000300000 */
.L_x_11276:
[----:B-1----:R-:W-:Y:S05]  /*5030*/  @P3 BRA `(.L_x_11274) ;  /* 0x0000000000083947 */ /* 0x002fea0003800000 */
[----:B------:R-:W1:Y:S02]  /*5040*/  SYNCS.PHASECHK.TRANS64.TRYWAIT P3, [UR6+0x31c30], R0 ;  /* 0x031c3000ff0075a7 */ /* 0x000e640008060146 */
[----:B-1----:R-:W-:Y:S05]  /*5050*/  @!P3 BRA `(.L_x_11277) ;  /* 0x000000d800bcb947 */ /* 0x002fea0003800000 */
.L_x_11274:
[----:B-1----:R-:W1:Y:S01]  /*5060*/  S2R R5, SR_TID.X ;  /* 0x0000000000057919 */ /* 0x002e620000002100 */
[C---:B------:R-:W-:Y:S01]  /*5070*/  R2UR UR40, R2.reuse ;  /* 0x00000000022872ca */ /* 0x040fe200000e0000 */
[----:B------:R-:W-:Y:S01]  /*5080*/  UIMAD UR6, UR4, 0x6c0, UR7 ;  /* 0x000006c0040678a4 */ /* 0x000fe2000f8e0207 */
        /* <DEDUP_REMOVED lines=8> */
[----:B------:R-:W-:Y:S01]  /*5110*/  UIADD3 UR26, UR6, 0x80, URZ ;  /* 0x00000080061a7890 */ /* 0x000fe2000fffe03f */
[C---:B------:R-:W-:Y:S01]  /*5120*/  R2UR UR25, R3.reuse ;  /* 0x00000000031972ca */ /* 0x040fe200000e0000 */
[----:B------:R-:W-:Y:S01]  /*5130*/  UMOV UR27, 0x80000020 ;  /* 0x80000020001b7882 */ /* 0x000fe20000000000 */
[C---:B------:R-:W-:Y:S01]  /*5140*/  R2UR UR32, R2.reuse ;  /* 0x00000000022072ca */ /* 0x040fe200000e0000 */
[----:B------:R-:W-:Y:S01]  /*5150*/  UIADD3 UR34, UR6, 0xc0, URZ ;  /* 0x000000c006227890 */ /* 0x000fe2000fffe03f */
[C---:B------:R-:W-:Y:S01]  /*5160*/  R2UR UR33, R3.reuse ;  /* 0x00000000032172ca */ /* 0x040fe200000e0000 */
[----:B------:R-:W-:Y:S01]  /*5170*/  UMOV UR35, 0x80000020 ;  /* 0x8000002000237882 */ /* 0x000fe20000000000 */
[----:B------:R-:W-:Y:S01]  /*5180*/  R2UR UR36, R2 ;  /* 0x00000000022472ca */ /* 0x000fe200000e0000 */
[----:B------:R-:W-:Y:S01]  /*5190*/  UIADD3 UR38, UR6, 0x100, URZ ;  /* 0x0000010006267890 */ /* 0x000fe2000fffe03f */
[----:B------:R-:W-:Y:S01]  /*51a0*/  R2UR UR37, R3 ;  /* 0x00000000032572ca */ /* 0x000fe200000e0000 */
        /* <DEDUP_REMOVED lines=8> */
[----:B-1----:R-:W-:Y:S01]  /*5230*/  SHF.R.U32.HI R5, RZ, 0x7, R5 ;  /* 0x00000007ff057819 */ /* 0x002fe20000011605 */
[----:B------:R-:W-:Y:S01]  /*5240*/  UMOV UR19, 0x80000020 ;  /* 0x8000002000137882 */ /* 0x000fe20000000000 */
[----:B------:R-:W-:Y:S01]  /*5250*/  UIADD3 UR22, UR6, 0x482, URZ ;  /* 0x0000048206167890 */ /* 0x000fe2000fffe03f */
[----:B------:R-:W-:-:S02]  /*5260*/  UMOV UR23, 0x80000020 ;  /* 0x8000002000177882 */ /* 0x000fc40000000000 */
[----:B0-----:R-:W-:-:S05]  /*5270*/  VIADD R0, R5, 0x8 ;  /* 0x0000000805007836 */ /* 0x001fca0000000000 */
        /* <DEDUP_REMOVED lines=326> */
.L_x_11279:
[----:B------:R-:W-:Y:S01]  /*66e0*/  ULEA UR6, UR5, UR56, 0x3 ;  /* 0x0000003805067291 */ /* 0x000fe2000f8e183f */
[----:B------:R-:W-:-:S08]  /*66f0*/  SHF.L.U32 R0, R17, 0x1f, RZ ;  /* 0x0000001f11007819 */ /* 0x000fd000000006ff */
[----:B------:R0:W1:Y:S01]  /*6700*/  SYNCS.PHASECHK.TRANS64.TRYWAIT P3, [UR6+0x31c50], R0 ;  /* 0x031c5000ff0075a7 */ /* 0x0000620008060146 */
[----:B------:R-:W-:Y:S05]  /*6710*/  @!P0 BRA `(.L_x_11280) ;  /* 0x0000000000048947 */ /* 0x000fea0003800000 */
[----:B------:R-:W-:Y:S01]  /*6720*/  BPT.TRAP 0x1 ;  /* 0x000000040000795c */ /* 0x000fe20000300000 */
.L_x_11280:
[----:B-1----:R-:W-:Y:S05]  /*6730*/  @P3 BRA `(.L_x_11278) ;  /* 0x0000000000083947 */ /* 0x002fea0003800000 */
[----:B------:R-:W1:Y:S02]  /*6740*/  SYNCS.PHASECHK.TRANS64.TRYWAIT P3, [UR6+0x31c50], R0 ;  /* 0x031c5000ff0075a7 */ /* 0x000e640008060146 */
[----:B-1----:R-:W-:Y:S05]  /*6750*/  @!P3 BRA `(.L_x_11281) ;  /* 0x000000c40014b947 */ /* 0x002fea0003800000 */
.L_x_11278:
[----:B------:R-:W-:Y:S01]  /*6760*/  UIADD3 UR6, UR56, 0x200, URZ ;  /* 0x0000020038067890 */ /* 0x000fe2000fffe03f */
[----:B------:R-:W-:Y:S01]  /*6770*/  WARPGROUP.ARRIVE ;  /* 0x00000000000079c5 */ /* 0x000fe20000000000 */
[----:B------:R-:W-:Y:S01]  /*6780*/  ULOP3.LUT UR10, UR59, 0x10000, URZ, 0xfc, !UPT ;  /* 0x000100003b0a7892 */ /* 0x000fe2000f8efc3f */
[----:B01----:R-:W0:Y:S01]  /*6790*/  @P2 LDC R0, c[0x0][0x44c] ;  /* 0x00011300ff002b82 */ /* 0x003e220000000800 */
[----:B------:R-:W-:Y:S01]  /*67a0*/  USHF.R.U32.HI UR6, URZ, 0x4, UR6 ;  /* 0x000000043f067899 */ /* 0x000fe20008011606 */
[----:B------:R-:W-:Y:S01]  /*67b0*/  IMAD.MOV.U32 R10, RZ, RZ, R9 ;  /* 0x000000ffff0a7224 */ /* 0x000fe200078e0009 */
[----:B------:R-:W-:Y:S01]  /*67c0*/  UMOV UR25, 0xc0000010 ;  /* 0xc000001000197882 */ /* 0x000fe20000000000 */
[----:B------:R-:W-:Y:S01]  /*67d0*/  UMOV UR27, 0x80000020 ;  /* 0x80000020001b7882 */ /* 0x000fe20000000000 */
[----:B------:R-:W-:Y:S01]  /*67e0*/  ULOP3.LUT UR6, UR6, 0x3fff, URZ, 0xc0, !UPT ;  /* 0x00003fff06067892 */ /* 0x000fe2000f8ec03f */
[----:B------:R-:W-:Y:S01]  /*67f0*/  IMAD.MOV.U32 R18, RZ, RZ, -0x90 ;  /* 0xffffff70ff127424 */ /* 0x000fe200078e00ff */
[----:B------:R-:W-:Y:S01]  /*6800*/  UMOV UR24, UR10 ;  /* 0x0000000a00187c82 */ /* 0x000fe20008000000 */
[----:B------:R-:W1:Y:S01]  /*6810*/  @P2 LDC R5, c[0x0][0x450] ;  /* 0x00011400ff052b82 */ /* 0x000e620000000800 */
[----:B------:R-:W-:Y:S01]  /*6820*/  ULOP3.LUT UR6, UR6, 0x2400000, URZ, 0xfc, !UPT ;  /* 0x0240000006067892 */ /* 0x000fe2000f8efc3f */
[----:B------:R-:W2:Y:S03]  /*6830*/  S2R R145, SR_TID.X ;  /* 0x0000000000917919 */ /* 0x000ea60000002100 */
[----:B------:R-:W-:-:S07]  /*6840*/  UIMAD UR6, UR5, 0x6c0, UR6 ;  /* 0x000006c0050678a4 */ /* 0x000fce000f8e0206 */
[----:B------:R-:W-:Y:S02]  /*6850*/  UMOV UR26, UR6 ;  /* 0x00000006001a7c82 */ /* 0x000fe40008000000 */
[----:B------:R-:W-:Y:S01]  /*6860*/  HGMMA.64x96x16.F32.BF16 R24, gdesc[UR24].tnspB, R24, gsb0 ;  /* 0x41600000181879f0 */ /* 0x000fe20008001818 */
[----:B------:R-:W-:Y:S01]  /*6870*/  UIADD3 UR24, UR10, 0x180, URZ ;  /* 0x000001800a187890 */ /* 0x000fe2000fffe03f */
[----:B0-----:R-:W-:Y:S01]  /*6880*/  @P2 IMAD.HI.U32 R0, R9, R0, RZ ;  /* 0x0000000009002227 */ /* 0x001fe200078e00ff */
[----:B------:R-:W-:Y:S01]  /*6890*/  UIADD3 UR26, UR6, 0x40, URZ ;  /* 0x00000040061a7890 */ /* 0x000fe2000fffe03f */
[----:B------:R-:W-:Y:S01]  /*68a0*/  UMOV UR25, 0xc0000010 ;  /* 0xc000001000197882 */ /* 0x000fe20000000000 */
[----:B------:R-:W-:Y:S02]  /*68b0*/  UMOV UR27, 0x80000020 ;  /* 0x80000020001b7882 */ /* 0x000fe40000000000 */
[----:B-1----:R-:W-:Y:S01]  /*68c0*/  @P2 SHF.R.U32.HI R10, RZ, R5, R0 ;  /* 0x00000005ff0a2219 */ /* 0x002fe20000011600 */
[----:B------:R-:W-:-:S04]  /*68d0*/  IMAD R5, R11, R18, 0x1 ;  /* 0x000000010b057424 */ /* 0x000fc800078e0212 */
[----:B------:R-:W0:Y:S01]  /*68e0*/  SHFL.IDX PT, R0, R10, 0x1, 0x1c1f ;  /* 0x003c1f000a007f89 */ /* 0x000e2200000e0000 */
[----:B------:R-:W-:-:S03]  /*68f0*/  IMAD R5, R12, -0x2, R5 ;  /* 0xfffffffe0c057824 */ /* 0x000fc600078e0205 */
[----:B------:R-:W1:Y:S01]  /*6900*/  SHFL.IDX PT, R10, R10, RZ, 0x1c1f ;  /* 0x001c1fff0a0a7589 */ /* 0x000e6200000e0000 */
[----:B------:R-:W-:Y:S01]  /*6910*/  IMAD R17, R16, UR49, R5 ;  /* 0x0000003110117c24 */ /* 0x000fe2000f8e0205 */
[----:B--2---:R-:W-:-:S04]  /*6920*/  SHF.R.U32.HI R144, RZ, 0x7, R145 ;  /* 0x00000007ff907819 */ /* 0x004fc80000011691 */
        /* <DEDUP_REMOVED lines=30> */
[----:B------:R-:W-:Y:S01]  /*6b10*/  FMNMX.FTZ R18, R122, R5, !PT ;  /* 0x000000057a127209 */ /* 0x000fe20007810000 */
[----:B------:R-:W-:-:S02]  /*6b20*/  WARPGROUP.DEPBAR.LE gsb0, 0x0 ;  /* 0x00008000000079c5 */ /* 0x000fc40000010000 */
[----:B------:R-:W-:Y:S01]  /*6b30*/  WARPGROUP.ARRIVE ;  /* 0x00000000000079c5 */ /* 0x000fe20000000000 */
[----:B------:R-:W-:Y:S02]  /*6b40*/  ISETP.GT.AND P5, PT, R0, 0x29, PT ;  /* 0x000000290000780c */ /* 0x000fe40003fa4270 */
[----:B------:R-:W-:Y:S02]  /*6b50*/  FSEL R126, R126, -INF , P3 ;  /* 0xff8000007e7e7808 */ /* 0x000fe40001800000 */
[----:B------:R-:W-:Y:S01]  /*6b60*/  FMNMX.FTZ R5, R123, R18, !PT ;  /* 0x000000127b057209 */ /* 0x000fe20007810000 */
[----:B------:R-:W-:Y:S01]  /*6b70*/  HGMMA.64x96x16.F32.BF16 R24, gdesc[UR24].tnspB, R24, gsb0 ;  /* 0x41600000181879f0 */ /* 0x000fe20008001818 */
[----:B------:R-:W-:Y:S01]  /*6b80*/  UIADD3 UR24, UR10, 0x300, URZ ;  /* 0x000003000a187890 */ /* 0x000fe2000fffe03f */
[----:B------:R-:W-:Y:S01]  /*6b90*/  ISETP.GT.AND P3, PT, R0, 0x30, PT ;  /* 0x000000300000780c */ /* 0x000fe20003f64270 */
[----:B------:R-:W-:Y:S01]  /*6ba0*/  UIADD3 UR26, UR6, 0x80, URZ ;  /* 0x00000080061a7890 */ /* 0x000fe2000fffe03f */
[----:B------:R-:W-:Y:S01]  /*6bb0*/  FSEL R127, R127, -INF , P5 ;  /* 0xff8000007f7f7808 */ /* 0x000fe20002800000 */
[----:B------:R-:W-:Y:S01]  /*6bc0*/  UMOV UR25, 0xc0000010 ;  /* 0xc000001000197882 */ /* 0x000fe20000000000 */
[----:B------:R-:W-:Y:S01]  /*6bd0*/  UMOV UR27, 0x80000020 ;  /* 0x80000020001b7882 */ /* 0x000fe20000000000 */
        /* <DEDUP_REMOVED lines=47> */
[----:B------:R-:W-:Y:S01]  /*6ed0*/  FSEL R95, R95, -INF , P4 ;  /* 0xff8000005f5f7808 */ /* 0x000fe20002000000 */
[----:B------:R-:W-:Y:S02]  /*6ee0*/  WARPGROUP.DEPBAR.LE gsb0, 0x0 ;  /* 0x00008000000079c5 */ /* 0x000fe40000010000 */
[----:B------:R-:W-:Y:S01]  /*6ef0*/  WARPGROUP.ARRIVE ;  /* 0x00000000000079c5 */ /* 0x000fe20000000000 */
[----:B------:R-:W-:-:S02]  /*6f00*/  FMNMX.FTZ R18, R94, R5, !PT ;  /* 0x000000055e127209 */ /* 0x000fc40007810000 */
[----:B------:R-:W-:Y:S02]  /*6f10*/  ISETP.GT.AND P4, PT, R0, 0x71, PT ;  /* 0x000000710000780c */ /* 0x000fe40003f84270 */
[----:B------:R-:W-:Y:S01]  /*6f20*/  FSEL R82, R82, -INF , P3 ;  /* 0xff80000052527808 */ /* 0x000fe20001800000 */
[----:B------:R-:W-:Y:S01]  /*6f30*/  HGMMA.64x96x16.F32.BF16 R24, gdesc[UR24].tnspB, R24, gsb0 ;  /* 0x41600000181879f0 */ /* 0x000fe20008001818 */
[----:B------:R-:W-:Y:S01]  /*6f40*/  UIADD3 UR24, UR10, 0x480, URZ ;  /* 0x000004800a187890 */ /* 0x000fe2000fffe03f */
[----:B------:R-:W-:Y:S01]  /*6f50*/  FMNMX.FTZ R5, R95, R18, !PT ;  /* 0x000000125f057209 */ /* 0x000fe20007810000 */
[----:B------:R-:W-:Y:S01]  /*6f60*/  UIADD3 UR26, UR6, 0xc0, URZ ;  /* 0x000000c0061a7890 */ /* 0x000fe2000fffe03f */
[----:B------:R-:W-:Y:S01]  /*6f70*/  ISETP.GT.AND P3, PT, R0, 0x78, PT ;  /* 0x000000780000780c */ /* 0x000fe20003f64270 */
[----:B------:R-:W-:Y:S01]  /*6f80*/  UMOV UR25, 0xc0000010 ;  /* 0xc000001000197882 */ /* 0x000fe20000000000 */
        /* <DEDUP_REMOVED lines=20> */
[----:B-1----:R-:W-:Y:S02]  /*70d0*/  IADD3 R10, R10, -UR48, R17 ;  /* 0x800000300a0a7c10 */ /* 0x002fe4000fffe011 */
[----:B------:R-:W-:Y:S02]  /*70e0*/  FMNMX.FTZ R18, R79, R0, !PT ;  /* 0x000000004f127209 */ /* 0x000fe40007810000 */
[----:B------:R-:W0:Y:S01]  /*70f0*/  LDC R0, c[0x0][0x988] ;  /* 0x00026200ff007b82 */ /* 0x000e220000000800 */
[C---:B------:R-:W-:Y:S02]  /*7100*/  ISETP.GT.AND P6, PT, R10.reuse, RZ, PT ;  /* 0x000000ff0a00720c */ /* 0x040fe40003fc4270 */
[----:B------:R-:W1:Y:S01]  /*7110*/  SHFL.BFLY PT, R5, R18, 0x2, 0x1f ;  /* 0x0c401f0012057f89 */ /* 0x000e6200000e0000 */
[----:B------:R-:W-:Y:S02]  /*7120*/  ISETP.GT.AND P5, PT, R10, 0x1, PT ;  /* 0x000000010a00780c */ /* 0x000fe40003fa4270 */
[----:B------:R-:W-:-:S02]  /*7130*/  FSEL R136, R136, -INF , P6 ;  /* 0xff80000088887808 */ /* 0x000fc40003000000 */
[C---:B------:R-:W-:Y:S02]  /*7140*/  ISETP.GT.AND P4, PT, R10.reuse, 0x8, PT ;  /* 0x000000080a00780c */ /* 0x040fe40003f84270 */
[----:B------:R-:W-:Y:S02]  /*7150*/  FSEL R137, R137, -INF , P5 ;  /* 0xff80000089897808 */ /* 0x000fe40002800000 */
[----:B------:R-:W-:Y:S02]  /*7160*/  ISETP.GT.AND P6, PT, R10, 0x9, PT ;  /* 0x000000090a00780c */ /* 0x000fe40003fc4270 */
[----:B------:R-:W-:Y:S02]  /*7170*/  FSEL R140, R140, -INF , P4 ;  /* 0xff8000008c8c7808 */ /* 0x000fe40002000000 */
[----:B------:R-:W-:Y:S02]  /*7180*/  FSEL R141, R141, -INF , P6 ;  /* 0xff8000008d8d7808 */ /* 0x000fe40003000000 */
[----:B------:R-:W-:-:S02]  /*7190*/  ISETP.GT.AND P6, PT, R10, 0x10, PT ;  /* 0x000000100a00780c */ /* 0x000fc40003fc4270 */
[----:B------:R-:W-:Y:S02]  /*71a0*/  ISETP.GT.AND P5, PT, R10, 0x11, PT ;  /* 0x000000110a00780c */ /* 0x000fe40003fa4270 */
[----:B------:R-:W-:Y:S02]  /*71b0*/  FSEL R128, R128, -INF , P6 ;  /* 0xff80000080807808 */ /* 0x000fe40003000000 */
[----:B------:R-:W-:Y:S02]  /*71c0*/  ISETP.GT.AND P4, PT, R10, 0x18, PT ;  /* 0x000000180a00780c */ /* 0x000fe40003f84270 */
[----:B------:R-:W-:Y:S02]  /*71d0*/  FSEL R129, R129, -INF , P5 ;  /* 0xff80000081817808 */ /* 0x000fe40002800000 */
[----:B-1----:R-:W-:Y:S02]  /*71e0*/  FMNMX.FTZ R20, R18, R5, !PT ;  /* 0x0000000512147209 */ /* 0x002fe40007810000 */
[----:B------:R-:W-:-:S02]  /*71f0*/  ISETP.GT.AND P6, PT, R10, 0x19, PT ;  /* 0x000000190a00780c */ /* 0x000fc40003fc4270 */
[----:B------:R-:W-:Y:S01]  /*7200*/  FSEL R132, R132, -INF , P4 ;  /* 0xff80000084847808 */ /* 0x000fe20002000000 */
[----:B------:R-:W1:Y:S01]  /*7210*/  SHFL.BFLY PT, R5, R20, 0x1, 0x1f ;  /* 0x0c201f0014057f89 */ /* 0x000e6200000e0000 */
[----:B------:R-:W-:Y:S02]  /*7220*/  FSEL R133, R133, -INF , P6 ;  /* 0xff80000085857808 */ /* 0x000fe40003000000 */
[C---:B------:R-:W-:Y:S02]  /*7230*/  ISETP.GT.AND P6, PT, R10.reuse, 0x20, PT ;  /* 0x000000200a00780c */ /* 0x040fe40003fc4270 */
[C---:B------:R-:W-:Y:S02]  /*7240*/  ISETP.GT.AND P5, PT, R10.reuse, 0x21, PT ;  /* 0x000000210a00780c */ /* 0x040fe40003fa4270 */
[----:B------:R-:W-:Y:S02]  /*7250*/  ISETP.GT.AND P4, PT, R10, 0x28, PT ;  /* 0x000000280a00780c */ /* 0x000fe40003f84270 */
[----:B------:R-:W-:-:S02]  /*7260*/  FSEL R121, R121, -INF , P5 ;  /* 0xff80000079797808 */ /* 0x000fc40002800000 */
[----:B------:R-:W-:Y:S02]  /*7270*/  FSEL R124, R124, -INF , P4 ;  /* 0xff8000007c7c7808 */ /* 0x000fe40002000000 */
[C---:B------:R-:W-:Y:S02]  /*7280*/  ISETP.GT.AND P5, PT, R10.reuse, 0x31, PT ;  /* 0x000000310a00780c */ /* 0x040fe40003fa4270 */
[----:B------:R-:W-:Y:S02]  /*7290*/  ISETP.GT.AND P4, PT, R10, 0x38, PT ;  /* 0x000000380a00780c */ /* 0x000fe40003f84270 */
[----:B------:R-:W-:Y:S02]  /*72a0*/  FSEL R113, R113, -INF , P5 ;  /* 0xff80000071717808 */ /* 0x000fe40002800000 */
[----:B------:R-:W-:Y:S01]  /*72b0*/  FSEL R116, R116, -INF , P4 ;  /* 0xff80000074747808 */ /* 0x000fe20002000000 */
[----:B------:R-:W-:Y:S02]  /*72c0*/  WARPGROUP.DEPBAR.LE gsb0, 0x0 ;  /* 0x00008000000079c5 */ /* 0x000fe40000010000 */
[----:B------:R-:W-:Y:S01]  /*72d0*/  WARPGROUP.ARRIVE ;  /* 0x00000000000079c5 */ /* 0x000fe20000000000 */
[----:B------:R-:W-:-:S02]  /*72e0*/  ISETP.GT.AND P4, PT, R10, 0x40, PT ;  /* 0x000000400a00780c */ /* 0x000fc40003f84270 */
[----:B-1----:R-:W-:Y:S02]  /*72f0*/  FMNMX.FTZ R5, R20, R5, !PT ;  /* 0x0000000514057209 */ /* 0x002fe40007810000 */
[----:B------:R-:W-:Y:S01]  /*7300*/  ISETP.GT.AND P5, PT, R10, 0x41, PT ;  /* 0x000000410a00780c */ /* 0x000fe20003fa4270 */
[----:B------:R-:W-:Y:S01]  /*7310*/  HGMMA.64x96x16.F32.BF16 R24, gdesc[UR24].tnspB, R24, gsb0 ;  /* 0x41600000181879f0 */ /* 0x000fe20008001818 */
[----:B------:R-:W-:Y:S01]  /*7320*/  UIADD3 UR24, UR10, 0x600, URZ ;  /* 0x000006000a187890 */ /* 0x000fe2000fffe03f */
[C---:B0-----:R-:W-:Y:S01]  /*7330*/  FMUL.FTZ R19, R5.reuse, R0 ;  /* 0x0000000005137220 */ /* 0x041fe20000410000 */
[----:B------:R-:W-:Y:S01]  /*7340*/  UIADD3 UR26, UR6, 0x100, URZ ;  /* 0x00000100061a7890 */ /* 0x000fe2000fffe03f */
[----:B------:R-:W-:Y:S01]  /*7350*/  FSETP.NEU.FTZ.AND P3, PT, R5, -INF , PT ;  /* 0xff8000000500780b */ /* 0x000fe20003f7d000 */
[----:B------:R-:W-:Y:S01]  /*7360*/  UMOV UR25, 0xc0000010 ;  /* 0xc000001000197882 */ /* 0x000fe20000000000 */
[----:B------:R-:W-:Y:S01]  /*7370*/  UMOV UR27, 0x80000020 ;  /* 0x80000020001b7882 */ /* 0x000fe20000000000 */
[----:B------:R-:W-:-:S02]  /*7380*/  FSEL R104, R104, -INF , P4 ;  /* 0xff80000068687808 */ /* 0x000fc40002000000 */
[----:B------:R-:W-:Y:S02]  /*7390*/  FSEL R19, R19, RZ, P3 ;  /* 0x000000ff13137208 */ /* 0x000fe40001800000 */
[----:B------:R-:W-:Y:S02]  /*73a0*/  ISETP.GT.AND P4, PT, R10, 0x48, PT ;  /* 0x000000480a00780c */ /* 0x000fe40003f84270 */
[----:B------:R-:W-:Y:S01]  /*73b0*/  FSEL R105, R105, -INF , P5 ;  /* 0xff80000069697808 */ /* 0x000fe20002800000 */
        /* <DEDUP_REMOVED lines=8> */
[----:B------:R0:W-:Y:S01]  /*7440*/  MUFU.EX2 R130, R138 ;  /* 0x0000008a00827308 */ /* 0x0001e20000000800 */
[----:B------:R-:W-:Y:S01]  /*7450*/  FMNMX.FTZ R134, R140, R131, !PT ;  /* 0x000000838c867209 */ /* 0x000fe20007810000 */
[-CC-:B------:R-:W-:Y:S01]  /*7460*/  FFMA.FTZ R131, R135, R0.reuse, -R19.reuse ;  /* 0x0000000087837223 */ /* 0x180fe20000010813 */
[----:B------:R-:W-:Y:S01]  /*7470*/  ISETP.GT.AND P5, PT, R10, 0x49, PT ;  /* 0x000000490a00780c */ /* 0x000fe20003fa4270 */
[--C-:B------:R-:W-:Y:S01]  /*7480*/  FFMA.FTZ R21, R142, R0, -R19.reuse ;  /* 0x000000008e157223 */ /* 0x100fe20000010813 */
[----:B------:R-:W-:Y:S01]  /*7490*/  FMNMX.FTZ R135, R141, R134, !PT ;  /* 0x000000868d877209 */ /* 0x000fe20007810000 */
[-CC-:B------:R-:W-:Y:S01]  /*74a0*/  FFMA.FTZ R142, R119, R0.reuse, -R19.reuse ;  /* 0x00000000778e7223 */ /* 0x180fe20000010813 */
[----:B------:R-:W-:Y:S01]  /*74b0*/  FSEL R109, R109, -INF , P5 ;  /* 0xff8000006d6d7808 */ /* 0x000fe20002800000 */
[-CC-:B------:R-:W-:Y:S01]  /*74c0*/  FFMA.FTZ R22, R143, R0.reuse, -R19.reuse ;  /* 0x000000008f167223 */ /* 0x180fe20000010813 */
[----:B------:R-:W-:Y:S01]  /*74d0*/  FMNMX.FTZ R134, R128, R135, !PT ;  /* 0x0000008780867209 */ /* 0x000fe20007810000 */
[-CC-:B0-----:R-:W-:Y:S01]  /*74e0*/  FFMA.FTZ R138, R122, R0.reuse, -R19.reuse ;  /* 0x000000007a8a7223 */ /* 0x181fe20000010813 */
[----:B------:R-:W-:Y:S01]  /*74f0*/  FSEL R122, R120, -INF , P6 ;  /* 0xff800000787a7808 */ /* 0x000fe20003000000 */
[--C-:B------:R-:W-:Y:S01]  /*7500*/  FFMA.FTZ R123, R123, R0, -R19.reuse ;  /* 0x000000007b7b7223 */ /* 0x100fe20000010813 */
[----:B------:R-:W-:Y:S01]  /*7510*/  FMNMX.FTZ R135, R129, R134, !PT ;  /* 0x0000008681877209 */ /* 0x000fe20007810000 */
[----:B------:R0:W-:Y:S01]  /*7520*/  MUFU.EX2 R120, R138 ;  /* 0x0000008a00787308 */ /* 0x0001e20000000800 */
[----:B------:R-:W-:Y:S01]  /*7530*/  ISETP.GT.AND P6, PT, R10, 0x29, PT ;  /* 0x000000290a00780c */ /* 0x000fe20003fc4270 */
[-CC-:B------:R-:W-:Y:S01]  /*7540*/  FFMA.FTZ R114, R114, R0.reuse, -R19.reuse ;  /* 0x0000000072727223 */ /* 0x180fe20000010813 */
[----:B------:R-:W-:Y:S01]  /*7550*/  FMNMX.FTZ R134, R132, R135, !PT ;  /* 0x0000008784867209 */ /* 0x000fe20007810000 */
[-CC-:B------:R-:W-:Y:S01]  /*7560*/  FFMA.FTZ R115, R115, R0.reuse, -R19.reuse ;  /* 0x0000000073737223 */ /* 0x180fe20000010813 */
[----:B------:R-:W-:Y:S01]  /*7570*/  FSEL R125, R125, -INF , P6 ;  /* 0xff8000007d7d7808 */ /* 0x000fe20003000000 */
[--C-:B------:R-:W-:Y:S01]  /*7580*/  FFMA.FTZ R82, R82, R0, -R19.reuse ;  /* 0x0000000052527223 */ /* 0x100fe20000010813 */
[----:B------:R-:W-:Y:S01]  /*7590*/  FMNMX.FTZ R135, R133, R134, !PT ;  /* 0x0000008685877209 */ /* 0x000fe20007810000 */
[-CC-:B------:R-:W-:Y:S01]  /*75a0*/  FFMA.FTZ R83, R83, R0.reuse, -R19.reuse ;  /* 0x0000000053537223 */ /* 0x180fe20000010813 */
[----:B------:R-:W-:Y:S01]  /*75b0*/  ISETP.GT.AND P6, PT, R10, 0x30, PT ;  /* 0x000000300a00780c */ /* 0x000fe20003fc4270 */
[-CC-:B0-----:R-:W-:Y:S01]  /*75c0*/  FFMA.FTZ R138, R126, R0.reuse, -R19.reuse ;  /* 0x000000007e8a7223 */ /* 0x181fe20000010813 */
[----:B------:R-:W-:Y:S01]  /*75d0*/  FMNMX.FTZ R134, R122, R135, !PT ;  /* 0x000000877a867209 */ /* 0x000fe20007810000 */
[-CC-:B------:R-:W-:Y:S01]  /*75e0*/  FFMA.FTZ R86, R86, R0.reuse, -R19.reuse ;  /* 0x0000000056567223 */ /* 0x180fe20000010813 */
[----:B------:R-:W-:Y:S01]  /*75f0*/  FSEL R126, R112, -INF , P6 ;  /* 0xff800000707e7808 */ /* 0x000fe20003000000 */
[--C-:B------:R-:W-:Y:S01]  /*7600*/  FFMA.FTZ R87, R87, R0, -R19.reuse ;  /* 0x0000000057577223 */ /* 0x100fe20000010813 */
[----:B------:R-:W-:Y:S01]  /*7610*/  FMNMX.FTZ R135, R121, R134, !PT ;  /* 0x0000008679877209 */ /* 0x000fe20007810000 */
[----:B------:R-:W-:Y:S01]  /*7620*/  MUFU.EX2 R112, R138 ;  /* 0x0000008a00707308 */ /* 0x000fe20000000800 */
[----:B------:R-:W-:Y:S01]  /*7630*/  ISETP.GT.AND P6, PT, R10, 0x39, PT ;  /* 0x000000390a00780c */ /* 0x000fe20003fc4270 */
[----:B------:R-:W-:Y:S01]  /*7640*/  FFMA.FTZ R78, R78, R0, -R19 ;  /* 0x000000004e4e7223 */ /* 0x000fe20000010813 */
[----:B------:R-:W-:-:S02]  /*7650*/  FMNMX.FTZ R134, R124, R135, !PT ;  /* 0x000000877c867209 */ /* 0x000fc40007810000 */
[----:B------:R-:W-:Y:S02]  /*7660*/  FSEL R127, R117, -INF , P6 ;  /* 0xff800000757f7808 */ /* 0x000fe40003000000 */
[----:B------:R-:W-:Y:S01]  /*7670*/  FMNMX.FTZ R135, R125, R134, !PT ;  /* 0x000000867d877209 */ /* 0x000fe20007810000 */
[----:B------:R0:W-:Y:S01]  /*7680*/  MUFU.EX2 R117, R139 ;  /* 0x0000008b00757308 */ /* 0x0001e20000000800 */
[----:B------:R-:W-:Y:S02]  /*7690*/  ISETP.GT.AND P5, PT, R10, 0x51, PT ;  /* 0x000000510a00780c */ /* 0x000fe40003fa4270 */
[----:B------:R-:W-:-:S04]  /*76a0*/  FMNMX.FTZ R134, R126, R135, !PT ;  /* 0x000000877e867209 */ /* 0x000fc80007810000 */
[----:B------:R-:W-:Y:S01]  /*76b0*/  FMNMX.FTZ R135, R113, R134, !PT ;  /* 0x0000008671877209 */ /* 0x000fe20007810000 */
[----:B------:R-:W-:Y:S01]  /*76c0*/  MUFU.EX2 R18, R18 ;  /* 0x0000001200127308 */ /* 0x000fe20000000800 */
[----:B0-----:R-:W-:Y:S01]  /*76d0*/  FFMA.FTZ R139, R118, R0, -R19 ;  /* 0x00000000768b7223 */ /* 0x001fe20000010813 */
[----:B------:R-:W-:Y:S02]  /*76e0*/  FSEL R118, R108, -INF , P4 ;  /* 0xff8000006c767808 */ /* 0x000fe40002000000 */
[----:B------:R-:W-:Y:S02]  /*76f0*/  FMNMX.FTZ R134, R116, R135, !PT ;  /* 0x0000008774867209 */ /* 0x000fe40007810000 */
[----:B------:R-:W-:Y:S02]  /*7700*/  ISETP.GT.AND P4, PT, R10, 0x50, PT ;  /* 0x000000500a00780c */ /* 0x000fe40003f84270 */
[----:B------:R-:W-:Y:S01]  /*7710*/  FMNMX.FTZ R135, R127, R134, !PT ;  /* 0x000000867f877209 */ /* 0x000fe20007810000 */
[----:B------:R0:W-:Y:S01]  /*7720*/  MUFU.EX2 R108, R139 ;  /* 0x0000008b006c7308 */ /* 0x0001e20000000800 */
[----:B------:R-:W-:-:S02]  /*7730*/  FSEL R119, R96, -INF , P4 ;  /* 0xff80000060777808 */ /* 0x000fc40002000000 */
[----:B------:R-:W-:Y:S02]  /*7740*/  FMNMX.FTZ R134, R104, R135, !PT ;  /* 0x0000008768867209 */ /* 0x000fe40007810000 */
[----:B------:R-:W-:Y:S02]  /*7750*/  ISETP.GT.AND P4, PT, R10, 0x58, PT ;  /* 0x000000580a00780c */ /* 0x000fe40003f84270 */
[----:B------:R-:W-:Y:S01]  /*7760*/  FMNMX.FTZ R135, R105, R134, !PT ;  /* 0x0000008669877209 */ /* 0x000fe20007810000 */
[----:B------:R1:W-:Y:S01]  /*7770*/  MUFU.EX2 R96, R142 ;  /* 0x0000008e00607308 */ /* 0x0003e20000000800 */
[----:B------:R-:W-:Y:S01]  /*7780*/  FSEL R100, R100, -INF , P4 ;  /* 0xff80000064647808 */ /* 0x000fe20002000000 */
[----:B0-----:R-:W-:Y:S01]  /*7790*/  FFMA.FTZ R139, R106, R0, -R19 ;  /* 0x000000006a8b7223 */ /* 0x001fe20000010813 */
[----:B------:R-:W-:Y:S02]  /*77a0*/  FMNMX.FTZ R134, R118, R135, !PT ;  /* 0x0000008776867209 */ /* 0x000fe40007810000 */
[----:B------:R-:W-:-:S02]  /*77b0*/  ISETP.GT.AND P4, PT, R10, 0x60, PT ;  /* 0x000000600a00780c */ /* 0x000fc40003f84270 */
[----:B------:R-:W-:Y:S01]  /*77c0*/  FMNMX.FTZ R138, R109, R134, !PT ;  /* 0x000000866d8a7209 */ /* 0x000fe20007810000 */
[----:B------:R-:W-:Y:S01]  /*77d0*/  MUFU.EX2 R20, R20 ;  /* 0x0000001400147308 */ /* 0x000fe20000000800 */
[----:B------:R-:W-:Y:S01]  /*77e0*/  FSEL R134, R97, -INF , P5 ;  /* 0xff80000061867808 */ /* 0x000fe20002800000 */
[----:B-1----:R-:W-:Y:S01]  /*77f0*/  FFMA.FTZ R142, R111, R0, -R19 ;  /* 0x000000006f8e7223 */ /* 0x002fe20000010813 */
[----:B------:R-:W-:Y:S02]  /*7800*/  FMNMX.FTZ R97, R119, R138, !PT ;  /* 0x0000008a77617209 */ /* 0x000fe40007810000 */
[----:B------:R-:W-:Y:S02]  /*7810*/  ISETP.GT.AND P5, PT, R10, 0x59, PT ;  /* 0x000000590a00780c */ /* 0x000fe40003fa4270 */
[----:B------:R-:W-:Y:S01]  /*7820*/  FMNMX.FTZ R135, R134, R97, !PT ;  /* 0x0000006186877209 */ /* 0x000fe20007810000 */
[----:B------:R-:W-:Y:S01]  /*7830*/  MUFU.EX2 R21, R21 ;  /* 0x0000001500157308 */ /* 0x000fe20000000800 */
[----:B------:R-:W-:-:S02]  /*7840*/  WARPGROUP.DEPBAR.LE gsb0, 0x0 ;  /* 0x00008000000079c5 */ /* 0x000fc40000010000 */
[----:B------:R-:W-:Y:S01]  /*7850*/  WARPGROUP.ARRIVE ;  /* 0x00000000000079c5 */ /* 0x000fe20000000000 */
[----:B------:R-:W-:Y:S02]  /*7860*/  FSEL R101, R101, -INF , P5 ;  /* 0xff80000065657808 */ /* 0x000fe40002800000 */
[----:B------:R-:W-:Y:S01]  /*7870*/  FMNMX.FTZ R138, R100, R135, !PT ;  /* 0x00000087648a7209 */ /* 0x000fe20007810000 */
[----:B------:R-:W-:Y:S01]  /*7880*/  FFMA.FTZ R135, R107, R0, -R19 ;  /* 0x000000006b877223 */ /* 0x000fe20000010813 */
[----:B------:R-:W-:Y:S01]  /*7890*/  ISETP.GT.AND P5, PT, R10, 0x61, PT ;  /* 0x000000610a00780c */ /* 0x000fe20003fa4270 */
[----:B------:R-:W-:Y:S01]  /*78a0*/  HGMMA.64x96x16.F32.BF16 R24, gdesc[UR24].tnspB, R24, gsb0 ;  /* 0x41600000181879f0 */ /* 0x000fe20008001818 */
[----:B------:R-:W-:Y:S01]  /*78b0*/  UIADD3 UR24, UR10, 0x780, URZ ;  /* 0x000007800a187890 */ /* 0x000fe2000fffe03f */
[----:B------:R-:W-:Y:S01]  /*78c0*/  FSEL R106, R88, -INF , P4 ;  /* 0xff800000586a7808 */ /* 0x000fe20002000000 */
[----:B------:R-:W-:Y:S01]  /*78d0*/  UIADD3 UR26, UR6, 0x140, URZ ;  /* 0x00000140061a7890 */ /* 0x000fe2000fffe03f */
[----:B------:R-:W-:Y:S01]  /*78e0*/  FMNMX.FTZ R107, R101, R138, !PT ;  /* 0x0000008a656b7209 */ /* 0x000fe20007810000 */
[----:B------:R-:W-:Y:S01]  /*78f0*/  UMOV UR25, 0xc0000010 ;  /* 0xc000001000197882 */ /* 0x000fe20000000000 */
[----:B------:R-:W-:Y:S01]  /*7900*/  UMOV UR27, 0x80000020 ;  /* 0x80000020001b7882 */ /* 0x000fe20000000000 */
[----:B------:R-:W-:Y:S01]  /*7910*/  ISETP.GT.AND P4, PT, R10, 0x68, PT ;  /* 0x000000680a00780c */ /* 0x000fe20003f84270 */
[----:B------:R0:W-:Y:S01]  /*7920*/  MUFU.EX2 R97, R139 ;  /* 0x0000008b00617308 */ /* 0x0001e20000000800 */
[----:B------:R-:W-:-:S02]  /*7930*/  FSEL R89, R89, -INF , P5 ;  /* 0xff80000059597808 */ /* 0x000fc40002800000 */
[----:B------:R-:W-:Y:S02]  /*7940*/  FMNMX.FTZ R138, R106, R107, !PT ;  /* 0x0000006b6a8a7209 */ /* 0x000fe40007810000 */
[----:B------:R-:W-:Y:S02]  /*7950*/  ISETP.GT.AND P5, PT, R10, 0x69, PT ;  /* 0x000000690a00780c */ /* 0x000fe40003fa4270 */
[----:B------:R-:W-:Y:S01]  /*7960*/  FSEL R107, R92, -INF , P4 ;  /* 0xff8000005c6b7808 */ /* 0x000fe20002000000 */
[----:B------:R1:W-:Y:S01]  /*7970*/  MUFU.EX2 R88, R135 ;  /* 0x0000008700587308 */ /* 0x0003e20000000800 */
[----:B------:R-:W-:Y:S01]  /*7980*/  FMNMX.FTZ R138, R89, R138, !PT ;  /* 0x0000008a598a7209 */ /* 0x000fe20007810000 */
[----:B0-----:R-:W-:Y:S01]  /*7990*/  FFMA.FTZ R139, R110, R0, -R19 ;  /* 0x000000006e8b7223 */ /* 0x001fe20000010813 */
[----:B------:R-:W-:Y:S02]  /*79a0*/  FSEL R93, R93, -INF , P5 ;  /* 0xff8000005d5d7808 */ /* 0x000fe40002800000 */
[----:B------:R-:W-:-:S02]  /*79b0*/  ISETP.GT.AND P4, PT, R10, 0x70, PT ;  /* 0x000000700a00780c */ /* 0x000fc40003f84270 */
[----:B------:R-:W-:Y:S01]  /*79c0*/  FMNMX.FTZ R138, R107, R138, !PT ;  /* 0x0000008a6b8a7209 */ /* 0x000fe20007810000 */
[----:B------:R0:W-:Y:S01]  /*79d0*/  MUFU.EX2 R92, R139 ;  /* 0x0000008b005c7308 */ /* 0x0001e20000000800 */
[----:B------:R-:W-:Y:S02]  /*79e0*/  ISETP.GT.AND P5, PT, R10, 0x71, PT ;  /* 0x000000710a00780c */ /* 0x000fe40003fa4270 */
[----:B------:R-:W-:Y:S02]  /*79f0*/  FSEL R110, R80, -INF , P4 ;  /* 0xff800000506e7808 */ /* 0x000fe40002000000 */
[----:B-1----:R-:W-:Y:S02]  /*7a00*/  FMNMX.FTZ R135, R93, R138, !PT ;  /* 0x0000008a5d877209 */ /* 0x002fe40007810000 */
[----:B------:R-:W-:Y:S01]  /*7a10*/  ISETP.GT.AND P4, PT, R10, 0x78, PT ;  /* 0x000000780a00780c */ /* 0x000fe20003f84270 */
[----:B------:R1:W-:Y:S01]  /*7a20*/  MUFU.EX2 R80, R142 ;  /* 0x0000008e00507308 */ /* 0x0003e20000000800 */
[----:B------:R-:W-:Y:S01]  /*7a30*/  FSEL R111, R81, -INF , P5 ;  /* 0xff800000516f7808 */ /* 0x000fe20002800000 */
[----:B------:R-:W-:Y:S01]  /*7a40*/  FFMA.FTZ R81, R98, R0, -R19 ;  /* 0x0000000062517223 */ /* 0x000fe20000010813 */
[----:B------:R-:W-:-:S02]  /*7a50*/  FMNMX.FTZ R138, R110, R135, !PT ;  /* 0x000000876e8a7209 */ /* 0x000fc40007810000 */
[----:B------:R-:W-:Y:S02]  /*7a60*/  ISETP.GT.AND P5, PT, R10, 0x79, PT ;  /* 0x000000790a00780c */ /* 0x000fe40003fa4270 */
[----:B------:R-:W-:Y:S01]  /*7a70*/  FSEL R98, R84, -INF , P4 ;  /* 0xff80000054627808 */ /* 0x000fe20002000000 */
[--C-:B------:R-:W-:Y:S01]  /*7a80*/  FFMA.FTZ R84, R99, R0, -R19.reuse ;  /* 0x0000000063547223 */ /* 0x100fe20000010813 */
[----:B------:R-:W-:Y:S01]  /*7a90*/  FMNMX.FTZ R135, R111, R138, !PT ;  /* 0x0000008a6f877209 */ /* 0x000fe20007810000 */
[----:B------:R-:W-:Y:S01]  /*7aa0*/  MUFU.EX2 R22, R22 ;  /* 0x0000001600167308 */ /* 0x000fe20000000800 */
[----:B------:R-:W-:Y:S02]  /*7ab0*/  ISETP.GT.AND P4, PT, R10, 0x80, PT ;  /* 0x000000800a00780c */ /* 0x000fe40003f84270 */
[----:B------:R-:W-:Y:S01]  /*7ac0*/  FSEL R138, R85, -INF , P5 ;  /* 0xff800000558a7808 */ /* 0x000fe20002800000 */
[----:B------:R-:W-:Y:S01]  /*7ad0*/  FFMA.FTZ R85, R102, R0, -R19 ;  /* 0x0000000066557223 */ /* 0x000fe20000010813 */
[----:B------:R-:W-:-:S02]  /*7ae0*/  FMNMX.FTZ R135, R98, R135, !PT ;  /* 0x0000008762877209 */ /* 0x000fc40007810000 */
[----:B------:R-:W-:Y:S01]  /*7af0*/  FSEL R99, R72, -INF , P4 ;  /* 0xff80000048637808 */ /* 0x000fe20002000000 */
[----:B------:R-:W-:Y:S01]  /*7b00*/  MUFU.EX2 R17, R17 ;  /* 0x0000001100117308 */ /* 0x000fe20000000800 */
[----:B------:R-:W-:Y:S02]  /*7b10*/  ISETP.GT.AND P5, PT, R10, 0x81, PT ;  /* 0x000000810a00780c */ /* 0x000fe40003fa4270 */
[----:B------:R-:W-:Y:S01]  /*7b20*/  FMNMX.FTZ R72, R138, R135, !PT ;  /* 0x000000878a487209 */ /* 0x000fe20007810000 */
[----:B------:R-:W-:Y:S01]  /*7b30*/  FFMA.FTZ R135, R75, R0, -R19 ;  /* 0x000000004b877223 */ /* 0x000fe20000010813 */
[----:B------:R-:W-:Y:S01]  /*7b40*/  ISETP.GT.AND P4, PT, R10, 0x88, PT ;  /* 0x000000880a00780c */ /* 0x000fe20003f84270 */
[----:B------:R-:W-:Y:S01]  /*7b50*/  IMAD.U32 R75, RZ, RZ, UR4 ;  /* 0x00000004ff4b7e24 */ /* 0x000fe2000f8e00ff */
[----:B0-----:R-:W-:Y:S01]  /*7b60*/  FSEL R139, R73, -INF , P5 ;  /* 0xff800000498b7808 */ /* 0x001fe20002800000 */
[----:B------:R-:W-:Y:S01]  /*7b70*/  MUFU.EX2 R23, R23 ;  /* 0x0000001700177308 */ /* 0x000fe20000000800 */
[----:B------:R-:W-:-:S02]  /*7b80*/  FMNMX.FTZ R72, R99, R72, !PT ;  /* 0x0000004863487209 */ /* 0x000fc40007810000 */
[----:B------:R-:W-:Y:S02]  /*7b90*/  ISETP.GT.AND P5, PT, R10, 0x89, PT ;  /* 0x000000890a00780c */ /* 0x000fe40003fa4270 */
[----:B------:R-:W-:Y:S02]  /*7ba0*/  FSEL R102, R76, -INF , P4 ;  /* 0xff8000004c667808 */ /* 0x000fe40002000000 */
[----:B------:R-:W-:Y:S01]  /*7bb0*/  FMNMX.FTZ R73, R139, R72, !PT ;  /* 0x000000488b497209 */ /* 0x000fe20007810000 */
[-CC-:B------:R-:W-:Y:S01]  /*7bc0*/  FFMA.FTZ R72, R90, R0.reuse, -R19.reuse ;  /* 0x000000005a487223 */ /* 0x180fe20000010813 */
[----:B-1----:R-:W-:Y:S01]  /*7bd0*/  FSEL R142, R77, -INF , P5 ;  /* 0xff8000004d8e7808 */ /* 0x002fe20002800000 */
[----:B------:R-:W-:Y:S01]  /*7be0*/  MUFU.EX2 R76, R85 ;  /* 0x00000055004c7308 */ /* 0x000fe20000000800 */
[----:B------:R-:W-:Y:S01]  /*7bf0*/  FMNMX.FTZ R73, R102, R73, !PT ;  /* 0x0000004966497209 */ /* 0x000fe20007810000 */
[-CC-:B------:R-:W-:Y:S01]  /*7c00*/  FFMA.FTZ R90, R91, R0.reuse, -R19.reuse ;  /* 0x000000005b5a7223 */ /* 0x180fe20000010813 */
[-CC-:B------:R-:W-:Y:S01]  /*7c10*/  FFMA.FTZ R91, R94, R0.reuse, -R19.reuse ;  /* 0x000000005e5b7223 */ /* 0x180fe20000010813 */
[-CC-:B------:R-:W-:Y:S01]  /*7c20*/  FFMA.FTZ R94, R95, R0.reuse, -R19.reuse ;  /* 0x000000005f5e7223 */ /* 0x180fe20000010813 */
[----:B------:R-:W-:Y:S01]  /*7c30*/  FMNMX.FTZ R73, R142, R73, !PT ;  /* 0x000000498e497209 */ /* 0x000fe20007810000 */
[-CC-:B------:R-:W-:Y:S01]  /*7c40*/  FFMA.FTZ R77, R103, R0.reuse, -R19.reuse ;  /* 0x00000000674d7223 */ /* 0x180fe20000010813 */
[-CC-:B------:R-:W-:Y:S01]  /*7c50*/  FFMA.FTZ R95, R74, R0.reuse, -R19.reuse ;  /* 0x000000004a5f7223 */ /* 0x180fe20000010813 */
[----:B------:R0:W-:Y:S01]  /*7c60*/  MUFU.EX2 R85, R72 ;  /* 0x0000004800557308 */ /* 0x0001e20000000800 */
[----:B------:R-:W-:Y:S01]  /*7c70*/  FFMA.FTZ R19, R79, R0, -R19 ;  /* 0x000000004f137223 */ /* 0x000fe20000010813 */
[----:B------:R-:W1:Y:S01]  /*7c80*/  SHFL.BFLY PT, R10, R73, 0x2, 0x1f ;  /* 0x0c401f00490a7f89 */ /* 0x000e6200000e0000 */
[----:B------:R-:W-:-:S05]  /*7c90*/  @!P1 LEA R75, R75, UR56, 0x3 ;  /* 0x000000384b4b9c11 */ /* 0x000fca000f8e18ff */
[----:B------:R-:W-:Y:S01]  /*7ca0*/  @!P1 VIADD R75, R75, 0x31c40 ;  /* 0x00031c404b4b9836 */ /* 0x000fe20000000000 */
[----:B------:R-:W-:Y:S04]  /*7cb0*/  MUFU.EX2 R131, R131 ;  /* 0x0000008300837308 */ /* 0x000fe80000000800 */
[----:B------:R-:W-:-:S04]  /*7cc0*/  @!P1 PRMT R75, RZ, 0x654, R75 ;  /* 0x00000654ff4b9816 */ /* 0x000fc8000000004b */
[----:B------:R-:W-:Y:S08]  /*7cd0*/  MUFU.EX2 R123, R123 ;  /* 0x0000007b007b7308 */ /* 0x000ff00000000800 */
[----:B------:R-:W-:Y:S01]  /*7ce0*/  MUFU.EX2 R114, R114 ;  /* 0x0000007200727308 */ /* 0x000fe20000000800 */
[----:B------:R-:W-:Y:S02]  /*7cf0*/  WARPGROUP.DEPBAR.LE gsb0, 0x0 ;  /* 0x00008000000079c5 */ /* 0x000fe40000010000 */
[----:B------:R-:W-:Y:S01]  /*7d00*/  WARPGROUP.ARRIVE ;  /* 0x00000000000079c5 */ /* 0x000fe20000000000 */
[----:B-1----:R-:W-:-:S04]  /*7d10*/  FMNMX.FTZ R73, R73, R10, !PT ;  /* 0x0000000a49497209 */ /* 0x002fc80007810000 */
[----:B------:R-:W-:Y:S01]  /*7d20*/  MUFU.EX2 R115, R115 ;  /* 0x0000007300737308 */ /* 0x000fe20000000800 */
[----:B------:R-:W-:Y:S01]  /*7d30*/  HGMMA.64x96x16.F32.BF16 R24, gdesc[UR24].tnspB, R24, gsb0 ;  /* 0x41600000181879f0 */ /* 0x000fe20008001818 */
[----:B------:R-:W-:Y:S01]  /*7d40*/  UIADD3 UR24, UR10, 0x900, URZ ;  /* 0x000009000a187890 */ /* 0x000fe2000fffe03f */
[----:B------:R-:W1:Y:S01]  /*7d50*/  SHFL.BFLY PT, R10, R73, 0x1, 0x1f ;  /* 0x0c201f00490a7f89 */ /* 0x000e6200000e0000 */
[----:B------:R-:W-:Y:S01]  /*7d60*/  UIADD3 UR26, UR6, 0x180, URZ ;  /* 0x00000180061a7890 */ /* 0x000fe2000fffe03f */
[----:B------:R-:W-:Y:S01]  /*7d70*/  UMOV UR25, 0xc0000010 ;  /* 0xc000001000197882 */ /* 0x000fe20000000000 */
[----:B------:R-:W-:Y:S02]  /*7d80*/  UMOV UR27, 0x80000020 ;  /* 0x80000020001b7882 */ /* 0x000fe40000000000 */
[----:B------:R-:W-:Y:S08]  /*7d90*/  MUFU.EX2 R81, R81 ;  /* 0x0000005100517308 */ /* 0x000ff00000000800 */
[----:B------:R-:W-:Y:S08]  /*7da0*/  MUFU.EX2 R84, R84 ;  /* 0x0000005400547308 */ /* 0x000ff00000000800 */
[----:B------:R-:W-:Y:S01]  /*7db0*/  MUFU.EX2 R77, R77 ;  /* 0x0000004d004d7308 */ /* 0x000fe20000000800 */
[----:B-1----:R-:W-:-:S02]  /*7dc0*/  FMNMX.FTZ R10, R73, R10, !PT ;  /* 0x0000000a490a7209 */ /* 0x002fc40007810000 */
[----:B------:R-:W-:Y:S02]  /*7dd0*/  FSEL R73, R5, RZ, P3 ;  /* 0x000000ff05497208 */ /* 0x000fe40001800000 */
[C---:B------:R-:W-:Y:S01]  /*7de0*/  FSETP.NEU.FTZ.AND P4, PT, R10.reuse, -INF , PT ;  /* 0xff8000000a00780b */ /* 0x040fe20003f9d000 */
[C---:B0-----:R-:W-:Y:S01]  /*7df0*/  FMUL.FTZ R72, R10.reuse, R0 ;  /* 0x000000000a487220 */ /* 0x041fe20000410000 */
[----:B------:R-:W-:Y:S01]  /*7e00*/  ISETP.GE.U32.AND P3, PT, R145, 0x180, PT ;  /* 0x000001809100780c */ /* 0x000fe20003f66070 */
[----:B------:R-:W-:Y:S01]  /*7e10*/  FADD.FTZ R73, -R73, R14 ;  /* 0x0000000e49497221 */ /* 0x000fe20000010100 */
[----:B------:R-:W-:Y:S01]  /*7e20*/  FSEL R14, R10, RZ, P4 ;  /* 0x000000ff0a0e7208 */ /* 0x000fe20002000000 */
[----:B------:R-:W-:Y:S01]  /*7e30*/  MUFU.EX2 R90, R90 ;  /* 0x0000005a005a7308 */ /* 0x000fe20000000800 */
        /* <DEDUP_REMOVED lines=10> */
[-C--:B------:R-:W-:Y:S01]  /*7ee0*/  FFMA.FTZ R74, R140, R0.reuse, -R79 ;  /* 0x000000008c4a7223 */ /* 0x080fe2000001084f */
[----:B------:R-:W-:Y:S01]  /*7ef0*/  FADD.FTZ R73, -R14, R13 ;  /* 0x0000000d0e497221 */ /* 0x000fe20000010100 */
[-CC-:B------:R-:W-:Y:S01]  /*7f00*/  FFMA.FTZ R140, R121, R0.reuse, -R79.reuse ;  /* 0x00000000798c7223 */ /* 0x180fe2000001084f */
[-CC-:B------:R-:W-:Y:S01]  /*7f10*/  FFMA.FTZ R72, R136, R0.reuse, -R79.reuse ;  /* 0x0000000088487223 */ /* 0x180fe2000001084f */
[----:B------:R-:W-:Y:S01]  /*7f20*/  FFMA.FTZ R121, R124, R0, -R79 ;  /* 0x000000007c797223 */ /* 0x000fe2000001084f */
[----:B------:R-:W-:-:S02]  /*7f30*/  VIADD R14, R144, 0x9 ;  /* 0x00000009900e7836 */ /* 0x000fc40000000000 */
[-CC-:B------:R-:W-:Y:S01]  /*7f40*/  FFMA.FTZ R124, R126, R0.reuse, -R79.reuse ;  /* 0x000000007e7c7223 */ /* 0x180fe2000001084f */
[-C--:B------:R-:W-:Y:S01]  /*7f50*/  FMUL.FTZ R126, R73, R0.reuse ;  /* 0x00000000497e7220 */ /* 0x080fe20000410000 */
[-CC-:B------:R-:W-:Y:S01]  /*7f60*/  FFMA.FTZ R136, R137, R0.reuse, -R79.reuse ;  /* 0x0000000089887223 */ /* 0x180fe2000001084f */
[----:B------:R-:W0:Y:S01]  /*7f70*/  MUFU.EX2 R13, R127 ;  /* 0x0000007f000d7308 */ /* 0x000e220000000800 */
[----:B------:R-:W-:Y:S01]  /*7f80*/  SEL R73, R14, 0x9, !P3 ;  /* 0x000000090e497807 */ /* 0x000fe20005800000 */
[-CC-:B------:R-:W-:Y:S01]  /*7f90*/  FFMA.FTZ R137, R141, R0.reuse, -R79.reuse ;  /* 0x000000008d897223 */ /* 0x180fe2000001084f */
        /* <DEDUP_REMOVED lines=9> */
[-CC-:B------:R-:W-:Y:S01]  /*8030*/  FFMA.FTZ R111, R111, R0.reuse, -R79.reuse ;  /* 0x000000006f6f7223 */ /* 0x180fe2000001084f */
[-CC-:B------:R-:W-:Y:S01]  /*8040*/  FFMA.FTZ R98, R98, R0.reuse, -R79.reuse ;  /* 0x0000000062627223 */ /* 0x180fe2000001084f */
[-CC-:B------:R-:W-:Y:S01]  /*8050*/  FFMA.FTZ R138, R138, R0.reuse, -R79.reuse ;  /* 0x000000008a8a7223 */ /* 0x180fe2000001084f */
[----:B------:R-:W-:Y:S01]  /*8060*/  @!P1 VIADD R141, R141, 0x31c60 ;  /* 0x00031c608d8d9836 */ /* 0x000fe20000000000 */
[----:B------:R1:W2:Y:S01]  /*8070*/  MUFU.EX2 R14, R126 ;  /* 0x0000007e000e7308 */ /* 0x0002a20000000800 */
[----:B0-----:R-:W-:Y:S01]  /*8080*/  FFMA.FTZ R127, R13, R7, R18 ;  /* 0x000000070d7f7223 */ /* 0x001fe20000010012 */
[----:B------:R-:W-:Y:S01]  /*8090*/  FFMA.FTZ R139, R139, R0, -R79 ;  /* 0x000000008b8b7223 */ /* 0x000fe2000001084f */
[C---:B------:R-:W-:Y:S01]  /*80a0*/  ISETP.GT.AND P3, PT, R11.reuse, R15, PT ;  /* 0x0000000f0b00720c */ /* 0x040fe20003f64270 */
[----:B------:R-:W-:Y:S01]  /*80b0*/  UMOV UR5, UR4 ;  /* 0x0000000400057c82 */ /* 0x000fe20008000000 */
[----:B------:R-:W-:Y:S01]  /*80c0*/  @!P1 PRMT R141, RZ, 0x654, R141 ;  /* 0x00000654ff8d9816 */ /* 0x000fe2000000008d */
[----:B------:R-:W-:-:S02]  /*80d0*/  VIADD R11, R11, 0xffffffff ;  /* 0xffffffff0b0b7836 */ /* 0x000fc40000000000 */
[----:B------:R-:W0:Y:S01]  /*80e0*/  MUFU.EX2 R136, R136 ;  /* 0x0000008800887308 */ /* 0x000e220000000800 */
[----:B-1----:R-:W-:-:S04]  /*80f0*/  FADD.FTZ R126, R20, R127 ;  /* 0x0000007f147e7221 */ /* 0x002fc80000010000 */
[----:B------:R-:W-:-:S03]  /*8100*/  FADD.FTZ R127, R21, R126 ;  /* 0x0000007e157f7221 */ /* 0x000fc60000010000 */
[----:B------:R-:W1:Y:S01]  /*8110*/  MUFU.EX2 R74, R74 ;  /* 0x0000004a004a7308 */ /* 0x000e620000000800 */
[----:B------:R-:W-:-:S04]  /*8120*/  FADD.FTZ R126, R22, R127 ;  /* 0x0000007f167e7221 */ /* 0x000fc80000010000 */
[----:B------:R-:W-:-:S03]  /*8130*/  FADD.FTZ R126, R17, R126 ;  /* 0x0000007e117e7221 */ /* 0x000fc60000010000 */
[----:B------:R-:W3:Y:S01]  /*8140*/  MUFU.EX2 R137, R137 ;  /* 0x0000008900897308 */ /* 0x000ee20000000800 */
[----:B------:R-:W-:Y:S02]  /*8150*/  WARPGROUP.DEPBAR.LE gsb0, 0x0 ;  /* 0x00008000000079c5 */ /* 0x000fe40000010000 */
[----:B------:R-:W-:-:S05]  /*8160*/  WARPGROUP.ARRIVE ;  /* 0x00000000000079c5 */ /* 0x000fca0000000000 */
[----:B------:R-:W4:Y:S01]  /*8170*/  MUFU.EX2 R103, R103 ;  /* 0x0000006700677308 */ /* 0x000f220000000800 */
        /* <DEDUP_REMOVED lines=22> */
[----:B------:R-:W-:-:S04]  /*82e0*/  UIADD3 UR26, UR6, 0x200, URZ ;  /* 0x00000200061a7890 */ /* 0x000fc8000fffe03f */
[----:B------:R-:W5:Y:S01]  /*82f0*/  MUFU.EX2 R105, R105 ;  /* 0x0000006900697308 */ /* 0x000f620000000800 */
[----:B------:R-:W-:Y:S01]  /*8300*/  UMOV UR25, 0xc0000010 ;  /* 0xc000001000197882 */ /* 0x000fe20000000000 */
[----:B------:R-:W-:-:S06]  /*8310*/  UMOV UR27, 0x80000020 ;  /* 0x80000020001b7882 */ /* 0x000fcc0000000000 */
[----:B------:R-:W5:Y:S08]  /*8320*/  MUFU.EX2 R118, R118 ;  /* 0x0000007600767308 */ /* 0x000f700000000800 */
        /* <DEDUP_REMOVED lines=14> */
[----:B------:R-:W-:Y:S07]  /*8410*/  HGMMA.64x96x16.F32.BF16 R24, gdesc[UR24].tnspB, R24, gsb0 ;  /* 0x41600000181879f0 */ /* 0x000fee0008001818 */
[----:B------:R-:W-:Y:S01]  /*8420*/  MUFU.EX2 R19, R19 ;  /* 0x0000001300137308 */ /* 0x000fe20000000800 */
[----:B------:R-:W-:Y:S02]  /*8430*/  WARPGROUP.DEPBAR.LE gsb0, 0x0 ;  /* 0x00008000000079c5 */ /* 0x000fe40000010000 */
[----:B------:R0:W-:Y:S06]  /*8440*/  BAR.ARV R73, 0x100 ;  /* 0x000400490000751d */ /* 0x0001ec0000002000 */
[----:B------:R1:W-:Y:S01]  /*8450*/  @!P1 SYNCS.ARRIVE.TRANS64.RED.A1T0 RZ, [R75+URZ], RZ ;  /* 0x000000ff4bff99a7 */ /* 0x0003e2000810043f */
[----:B--2---:R-:W-:Y:S01]  /*8460*/  FMUL.FTZ R24, R24, R14 ;  /* 0x0000000e18187220 */ /* 0x004fe20000410000 */
[----:B0-----:R-:W-:Y:S01]  /*8470*/  F2FP.BF16.F32.PACK_AB R73, R20, R18 ;  /* 0x000000121449723e */ /* 0x001fe200000010ff */
[-CC-:B------:R-:W-:Y:S01]  /*8480*/  FFMA.FTZ R18, R100, R0.reuse, -R79.reuse ;  /* 0x0000000064127223 */ /* 0x180fe2000001084f */
[--C-:B------:R-:W-:Y:S01]  /*8490*/  FFMA.FTZ R100, R93, R0, -R79.reuse ;  /* 0x000000005d647223 */ /* 0x100fe2000001084f */
[----:B------:R-:W-:Y:S01]  /*84a0*/  FADD.FTZ R93, R23, R126 ;  /* 0x0000007e175d7221 */ /* 0x000fe20000010000 */
[-C--:B------:R-:W-:Y:S01]  /*84b0*/  FMUL.FTZ R25, R25, R14.reuse ;  /* 0x0000000e19197220 */ /* 0x080fe20000410000 */
[----:B------:R-:W-:Y:S01]  /*84c0*/  FMUL.FTZ R28, R28, R14 ;  /* 0x0000000e1c1c7220 */ /* 0x000fe20000410000 */
[----:B-1----:R-:W-:Y:S01]  /*84d0*/  FFMA.FTZ R75, R14, R8, R72 ;  /* 0x000000080e4b7223 */ /* 0x002fe20000010048 */
[----:B------:R-:W-:Y:S01]  /*84e0*/  F2FP.BF16.F32.PACK_AB R72, R136, R72 ;  /* 0x000000488848723e */ /* 0x000fe200000010ff */
[----:B------:R0:W-:Y:S01]  /*84f0*/  @!P1 SYNCS.ARRIVE.TRANS64.RED.A1T0 RZ, [R141+URZ], RZ ;  /* 0x000000ff8dff99a7 */ /* 0x0001e2000810043f */
[----:B------:R-:W-:Y:S01]  /*8500*/  FFMA.FTZ R8, R134, R0, -R79 ;  /* 0x0000000086087223 */ /* 0x000fe2000001084f */
[----:B------:R-:W-:Y:S01]  /*8510*/  FADD.FTZ R75, R136, R75 ;  /* 0x0000004b884b7221 */ /* 0x000fe20000010000 */
[----:B------:R-:W-:Y:S01]  /*8520*/  MUFU.EX2 R18, R18 ;  /* 0x0000001200127308 */ /* 0x000fe20000000800 */
[-C--:B------:R-:W-:Y:S01]  /*8530*/  FMUL.FTZ R29, R29, R14.reuse ;  /* 0x0000000e1d1d7220 */ /* 0x080fe20000410000 */
[----:B------:R-:W-:Y:S01]  /*8540*/  FMUL.FTZ R32, R32, R14 ;  /* 0x0000000e20207220 */ /* 0x000fe20000410000 */
[----:B------:R-:W-:Y:S01]  /*8550*/  FADD.FTZ R20, R74, R75 ;  /* 0x0000004b4a147221 */ /* 0x000fe20000010000 */
[----:B------:R-:W-:Y:S01]  /*8560*/  F2FP.BF16.F32.PACK_AB R75, R22, R21 ;  /* 0x00000015164b723e */ /* 0x000fe200000010ff */
[-CC-:B------:R-:W-:Y:S01]  /*8570*/  FFMA.FTZ R21, R106, R0.reuse, -R79.reuse ;  /* 0x000000006a157223 */ /* 0x180fe2000001084f */
[-CC-:B------:R-:W-:Y:S01]  /*8580*/  FFMA.FTZ R106, R89, R0.reuse, -R79.reuse ;  /* 0x00000000596a7223 */ /* 0x180fe2000001084f */
[----:B---3--:R-:W-:Y:S01]  /*8590*/  FADD.FTZ R22, R137, R20 ;  /* 0x0000001489167221 */ /* 0x008fe20000010000 */
[-CC-:B------:R-:W-:Y:S01]  /*85a0*/  FFMA.FTZ R20, R101, R0.reuse, -R79.reuse ;  /* 0x0000000065147223 */ /* 0x180fe2000001084f */
[----:B------:R-:W-:Y:S01]  /*85b0*/  FFMA.FTZ R101, R107, R0, -R79 ;  /* 0x000000006b657223 */ /* 0x000fe2000001084f */
[----:B------:R-:W-:Y:S01]  /*85c0*/  F2FP.BF16.F32.PACK_AB R74, R137, R74 ;  /* 0x0000004a894a723e */ /* 0x000fe200000010ff */
[----:B----4-:R-:W-:Y:S01]  /*85d0*/  FADD.FTZ R119, R103, R22 ;  /* 0x0000001667777221 */ /* 0x010fe20000010000 */
[----:B------:R1:W-:Y:S01]  /*85e0*/  MUFU.EX2 R89, R20 ;  /* 0x0000001400597308 */ /* 0x0003e20000000800 */
[-C--:B------:R-:W-:Y:S01]  /*85f0*/  FMUL.FTZ R33, R33, R14.reuse ;  /* 0x0000000e21217220 */ /* 0x080fe20000410000 */
[----:B------:R-:W-:Y:S01]  /*8600*/  FMUL.FTZ R36, R36, R14 ;  /* 0x0000000e24247220 */ /* 0x000fe20000410000 */
[----:B-----5:R-:W-:Y:S01]  /*8610*/  FADD.FTZ R22, R128, R119 ;  /* 0x0000007780167221 */ /* 0x020fe20000010000 */
[-CC-:B------:R-:W-:Y:S01]  /*8620*/  FFMA.FTZ R119, R110, R0.reuse, -R79.reuse ;  /* 0x000000006e777223 */ /* 0x180fe2000001084f */
[----:B------:R-:W-:Y:S01]  /*8630*/  FFMA.FTZ R110, R99, R0, -R79 ;  /* 0x00000000636e7223 */ /* 0x000fe2000001084f */
[----:B------:R2:W-:Y:S01]  /*8640*/  STSM.16.M88.4 [R4+0x24300], R72 ;  /* 0x0243004804007844 */ /* 0x0005e20000000200 */
        /* <DEDUP_REMOVED lines=9> */
[----:B-1----:R-:W-:Y:S01]  /*86e0*/  FADD.FTZ R20, R120, R127 ;  /* 0x0000007f78147221 */ /* 0x002fe20000010000 */
[----:B------:R1:W4:Y:S01]  /*86f0*/  MUFU.EX2 R93, R21 ;  /* 0x00000015005d7308 */ /* 0x0003220000000800 */
[----:B------:R-:W-:Y:S01]  /*8700*/  FMUL.FTZ R44, R44, R14 ;  /* 0x0000000e2c2c7220 */ /* 0x000fe20000410000 */
[----:B------:R-:W-:Y:S01]  /*8710*/  FADD.FTZ R22, R140, R107 ;  /* 0x0000006b8c167221 */ /* 0x000fe20000010000 */
[----:B------:R-:W-:Y:S01]  /*8720*/  FADD.FTZ R99, R123, R20 ;  /* 0x000000147b637221 */ /* 0x000fe20000010000 */
[----:B------:R-:W-:Y:S01]  /*8730*/  FFMA.FTZ R107, R102, R0, -R79 ;  /* 0x00000000666b7223 */ /* 0x000fe2000001084f */
[----:B--2---:R-:W-:Y:S01]  /*8740*/  F2FP.BF16.F32.PACK_AB R72, R140, R122 ;  /* 0x0000007a8c48723e */ /* 0x004fe200000010ff */
[----:B------:R-:W-:Y:S01]  /*8750*/  FADD.FTZ R22, R121, R22 ;  /* 0x0000001679167221 */ /* 0x000fe20000010000 */
[----:B------:R-:W-:Y:S01]  /*8760*/  FADD.FTZ R20, R112, R99 ;  /* 0x0000006370147221 */ /* 0x000fe20000010000 */
[----:B------:R2:W-:Y:S01]  /*8770*/  MUFU.EX2 R126, R101 ;  /* 0x00000065007e7308 */ /* 0x0005e20000000800 */
[C---:B------:R-:W-:Y:S01]  /*8780*/  F2FP.BF16.F32.PACK_AB R74, R133.reuse, R121 ;  /* 0x00000079854a723e */ /* 0x040fe200000010ff */
[----:B-1----:R-:W-:Y:S01]  /*8790*/  FADD.FTZ R21, R133, R22 ;  /* 0x0000001685157221 */ /* 0x002fe20000010000 */
[----:B------:R-:W-:Y:S01]  /*87a0*/  FADD.FTZ R99, R117, R20 ;  /* 0x0000001475637221 */ /* 0x000fe20000010000 */
[----:B------:R-:W-:Y:S01]  /*87b0*/  F2FP.BF16.F32.PACK_AB R20, R128, R103 ;  /* 0x000000678014723e */ /* 0x000fe200000010ff */
[----:B------:R-:W-:Y:S01]  /*87c0*/  FFMA.FTZ R79, R142, R0, -R79 ;  /* 0x000000008e4f7223 */ /* 0x000fe2000001084f */
        /* <DEDUP_REMOVED lines=11> */
[----:B------:R5:W0:Y:S01]  /*8880*/  MUFU.EX2 R17, R100 ;  /* 0x0000006400117308 */ /* 0x000a220000000800 */
[----:B------:R-:W-:Y:S01]  /*8890*/  FADD.FTZ R75, R116, R73 ;  /* 0x00000049744b7221 */ /* 0x000fe20000010000 */
[----:B------:R-:W-:Y:S01]  /*88a0*/  F2FP.BF16.F32.PACK_AB R73, R123, R120 ;  /* 0x000000787b49723e */ /* 0x000fe200000010ff */
[----:B------:R-:W-:Y:S01]  /*88b0*/  FADD.FTZ R102, R96, R99 ;  /* 0x0000006360667221 */ /* 0x000fe20000010000 */
[----:B------:R-:W-:Y:S01]  /*88c0*/  F2FP.BF16.F32.PACK_AB R23, R131, R130 ;  /* 0x000000828317723e */ /* 0x000fe200000010ff */
[----:B------:R-:W-:Y:S01]  /*88d0*/  FADD.FTZ R120, R104, R75 ;  /* 0x0000004b68787221 */ /* 0x000fe20000010000 */
[----:B------:R-:W-:Y:S01]  /*88e0*/  F2FP.BF16.F32.PACK_AB R75, R117, R112 ;  /* 0x00000070754b723e */ /* 0x000fe200000010ff */
[----:B------:R-:W-:Y:S01]  /*88f0*/  FADD.FTZ R99, R97, R102 ;  /* 0x0000006661637221 */ /* 0x000fe20000010000 */
[----:B------:R3:W-:Y:S01]  /*8900*/  MUFU.EX2 R112, R111 ;  /* 0x0000006f00707308 */ /* 0x0007e20000000800 */
[----:B--2---:R-:W-:Y:S01]  /*8910*/  FADD.FTZ R101, R105, R120 ;  /* 0x0000007869657221 */ /* 0x004fe20000010000 */
[----:B------:R2:W-:Y:S01]  /*8920*/  STSM.16.M88.4 [R4+0x25b00], R20 ;  /* 0x025b001404007844 */ /* 0x0005e20000000200 */
[----:B------:R-:W-:Y:S01]  /*8930*/  FADD.FTZ R99, R88, R99 ;  /* 0x0000006358637221 */ /* 0x000fe20000010000 */
[----:B-----5:R-:W-:Y:S01]  /*8940*/  F2FP.BF16.F32.PACK_AB R100, R125, R124 ;  /* 0x0000007c7d64723e */ /* 0x020fe200000010ff */
[----:B------:R-:W-:Y:S01]  /*8950*/  FADD.FTZ R120, R118, R101 ;  /* 0x0000006576787221 */ /* 0x000fe20000010000 */
[----:B------:R-:W-:Y:S01]  /*8960*/  F2FP.BF16.F32.PACK_AB R101, R115, R114 ;  /* 0x000000727365723e */ /* 0x000fe200000010ff */
[----:B------:R-:W-:Y:S01]  /*8970*/  FADD.FTZ R99, R92, R99 ;  /* 0x000000635c637221 */ /* 0x000fe20000010000 */
[----:B------:R-:W5:Y:S01]  /*8980*/  MUFU.EX2 R119, R119 ;  /* 0x0000007700777308 */ /* 0x000f620000000800 */
[----:B------:R-:W-:Y:S01]  /*8990*/  FADD.FTZ R120, R109, R120 ;  /* 0x000000786d787221 */ /* 0x000fe20000010000 */
[----:B------:R0:W-:Y:S01]  /*89a0*/  STSM.16.M88.4 [R4+0x27300], R72 ;  /* 0x0273004804007844 */ /* 0x0001e20000000200 */
[----:B------:R-:W-:Y:S01]  /*89b0*/  FADD.FTZ R96, R80, R99 ;  /* 0x0000006350607221 */ /* 0x000fe20000010000 */
[----:B------:R-:W-:Y:S01]  /*89c0*/  F2FP.BF16.F32.PACK_AB R102, R116, R113 ;  /* 0x000000717466723e */ /* 0x000fe200000010ff */
[----:B------:R-:W-:Y:S01]  /*89d0*/  FADD.FTZ R99, R7, R120 ;  /* 0x0000007807637221 */ /* 0x000fe20000010000 */
[----:B------:R-:W-:Y:S01]  /*89e0*/  F2FP.BF16.F32.PACK_AB R97, R88, R97 ;  /* 0x000000615861723e */ /* 0x000fe200000010ff */
[----:B---3--:R-:W-:Y:S01]  /*89f0*/  FADD.FTZ R111, R81, R96 ;  /* 0x00000060516f7221 */ /* 0x008fe20000010000 */
[----:B------:R-:W-:Y:S01]  /*8a00*/  F2FP.BF16.F32.PACK_AB R96, R105, R104 ;  /* 0x000000686960723e */ /* 0x000fe200000010ff */
[C---:B------:R-:W-:Y:S01]  /*8a10*/  FADD.FTZ R99, R8.reuse, R99 ;  /* 0x0000006308637221 */ /* 0x040fe20000010000 */
[----:B--2---:R-:W-:Y:S01]  /*8a20*/  F2FP.BF16.F32.PACK_AB R20, R8, R7 ;  /* 0x000000070814723e */ /* 0x004fe200000010ff */
[----:B------:R-:W-:Y:S01]  /*8a30*/  FADD.FTZ R111, R84, R111 ;  /* 0x0000006f546f7221 */ /* 0x000fe20000010000 */
[----:B------:R2:W-:Y:S01]  /*8a40*/  MUFU.EX2 R108, R98 ;  /* 0x00000062006c7308 */ /* 0x0005e20000000800 */
[----:B------:R-:W-:Y:S01]  /*8a50*/  FADD.FTZ R114, R18, R99 ;  /* 0x0000006312727221 */ /* 0x000fe20000010000 */
[C---:B------:R-:W-:Y:S01]  /*8a60*/  F2FP.BF16.F32.PACK_AB R22, R89.reuse, R18 ;  /* 0x000000125916723e */ /* 0x040fe200000010ff */
[----:B------:R-:W-:Y:S01]  /*8a70*/  FADD.FTZ R104, R76, R111 ;  /* 0x0000006f4c687221 */ /* 0x000fe20000010000 */
[----:B------:R-:W-:Y:S01]  /*8a80*/  F2FP.BF16.F32.PACK_AB R99, R80, R92 ;  /* 0x0000005c5063723e */ /* 0x000fe200000010ff */
[----:B------:R-:W-:Y:S01]  /*8a90*/  FADD.FTZ R114, R89, R114 ;  /* 0x0000007259727221 */ /* 0x000fe20000010000 */
[----:B------:R-:W-:Y:S01]  /*8aa0*/  STSM.16.M88.4 [R4+0x28b00], R100 ;  /* 0x028b006404007844 */ /* 0x000fe20000000200 */
[----:B------:R-:W-:Y:S01]  /*8ab0*/  FADD.FTZ R104, R77, R104 ;  /* 0x000000684d687221 */ /* 0x000fe20000010000 */
[----:B------:R-:W3:Y:S01]  /*8ac0*/  MUFU.EX2 R110, R110 ;  /* 0x0000006e006e7308 */ /* 0x000ee20000000800 */
[----:B----4-:R-:W-:Y:S01]  /*8ad0*/  FADD.FTZ R21, R93, R114 ;  /* 0x000000725d157221 */ /* 0x010fe20000010000 */
[----:B--2---:R-:W-:Y:S01]  /*8ae0*/  F2FP.BF16.F32.PACK_AB R98, R109, R118 ;  /* 0x000000766d62723e */ /* 0x004fe200000010ff */
[----:B------:R-:W-:Y:S01]  /*8af0*/  FADD.FTZ R23, R85, R104 ;  /* 0x0000006855177221 */ /* 0x000fe20000010000 */
[----:B------:R-:W-:Y:S01]  /*8b00*/  F2FP.BF16.F32.PACK_AB R89, R90, R85 ;  /* 0x000000555a59723e */ /* 0x000fe200000010ff */
[----:B-1----:R-:W-:Y:S01]  /*8b10*/  FADD.FTZ R7, R106, R21 ;  /* 0x000000156a077221 */ /* 0x002fe20000010000 */
[----:B------:R-:W-:Y:S01]  /*8b20*/  F2FP.BF16.F32.PACK_AB R21, R84, R81 ;  /* 0x000000515415723e */ /* 0x000fe200000010ff */
[----:B------:R-:W-:Y:S01]  /*8b30*/  FADD.FTZ R8, R90, R23 ;  /* 0x000000175a087221 */ /* 0x000fe20000010000 */
[----:B------:R-:W1:Y:S01]  /*8b40*/  MUFU.EX2 R18, R107 ;  /* 0x0000006b00127308 */ /* 0x000e620000000800 */
[----:B0-----:R-:W-:Y:S01]  /*8b50*/  FADD.FTZ R72, R126, R7 ;  /* 0x000000077e487221 */ /* 0x001fe20000010000 */
[----:B------:R-:W-:Y:S01]  /*8b60*/  F2FP.BF16.F32.PACK_AB R23, R77, R76 ;  /* 0x0000004c4d17723e */ /* 0x000fe200000010ff */
[----:B------:R-:W-:Y:S01]  /*8b70*/  FADD.FTZ R7, R91, R8 ;  /* 0x000000085b077221 */ /* 0x000fe20000010000 */
[----:B------:R-:W-:Y:S01]  /*8b80*/  STSM.16.M88.4 [R4+0x2a300], R96 ;  /* 0x02a3006004007844 */ /* 0x000fe20000000200 */
[----:B------:R-:W-:Y:S01]  /*8b90*/  FADD.FTZ R72, R17, R72 ;  /* 0x0000004811487221 */ /* 0x000fe20000010000 */
[----:B------:R-:W-:Y:S01]  /*8ba0*/  F2FP.BF16.F32.PACK_AB R88, R106, R93 ;  /* 0x0000005d6a58723e */ /* 0x000fe200000010ff */
[----:B------:R-:W-:Y:S01]  /*8bb0*/  FADD.FTZ R7, R94, R7 ;  /* 0x000000075e077221 */ /* 0x000fe20000010000 */
[----:B------:R-:W0:Y:S01]  /*8bc0*/  MUFU.EX2 R79, R79 ;  /* 0x0000004f004f7308 */ /* 0x000e220000000800 */
[----:B-----5:R-:W-:Y:S01]  /*8bd0*/  FADD.FTZ R73, R119, R72 ;  /* 0x0000004877497221 */ /* 0x020fe20000010000 */
[----:B------:R2:W-:Y:S01]  /*8be0*/  STSM.16.M88.4 [R4+0x2bb00], R20 ;  /* 0x02bb001404007844 */ /* 0x0005e20000000200 */
[----:B------:R-:W-:Y:S01]  /*8bf0*/  FADD.FTZ R8, R82, R7 ;  /* 0x0000000752087221 */ /* 0x000fe20000010000 */
[----:B------:R-:W-:Y:S01]  /*8c00*/  F2FP.BF16.F32.PACK_AB R90, R17, R126 ;  /* 0x0000007e115a723e */ /* 0x000fe200000010ff */
[----:B------:R-:W-:Y:S01]  /*8c10*/  FADD.FTZ R73, R112, R73 ;  /* 0x0000004970497221 */ /* 0x000fe20000010000 */
[----:B------:R-:W-:Y:S01]  /*8c20*/  F2FP.BF16.F32.PACK_AB R91, R94, R91 ;  /* 0x0000005b5e5b723e */ /* 0x000fe200000010ff */
[----:B------:R-:W-:Y:S01]  /*8c30*/  FADD.FTZ R7, R83, R8 ;  /* 0x0000000853077221 */ /* 0x000fe20000010000 */
[----:B---3--:R-:W-:Y:S01]  /*8c40*/  F2FP.BF16.F32.PACK_AB R72, R139, R110 ;  /* 0x0000006e8b48723e */ /* 0x008fe200000010ff */
[----:B------:R-:W-:Y:S01]  /*8c50*/  FADD.FTZ R73, R108, R73 ;  /* 0x000000496c497221 */ /* 0x000fe20000010000 */
[----:B------:R-:W-:Y:S01]  /*8c60*/  F2FP.BF16.F32.PACK_AB R75, R19, R78 ;  /* 0x0000004e134b723e */ /* 0x000fe200000010ff */
[----:B------:R-:W-:Y:S01]  /*8c70*/  FADD.FTZ R8, R86, R7 ;  /* 0x0000000756087221 */ /* 0x000fe20000010000 */
[----:B------:R3:W-:Y:S01]  /*8c80*/  STSM.16.M88.4 [R4+0x2d300], R88 ;  /* 0x02d3005804007844 */ /* 0x0007e20000000200 */
[----:B------:R-:W-:Y:S01]  /*8c90*/  FADD.FTZ R73, R138, R73 ;  /* 0x000000498a497221 */ /* 0x000fe20000010000 */
[-C--:B------:R-:W-:Y:S01]  /*8ca0*/  FMUL.FTZ R48, R48, R14.reuse ;  /* 0x0000000e30307220 */ /* 0x080fe20000410000 */
[----:B------:R-:W-:Y:S01]  /*8cb0*/  FADD.FTZ R8, R87, R8 ;  /* 0x0000000857087221 */ /* 0x000fe20000010000 */
[----:B------:R-:W-:Y:S01]  /*8cc0*/  FMUL.FTZ R49, R49, R14 ;  /* 0x0000000e31317220 */ /* 0x000fe20000410000 */
[----:B------:R-:W-:Y:S01]  /*8cd0*/  FADD.FTZ R73, R110, R73 ;  /* 0x000000496e497221 */ /* 0x000fe20000010000 */
[----:B--2---:R-:W-:Y:S01]  /*8ce0*/  F2FP.BF16.F32.PACK_AB R20, R112, R119 ;  /* 0x000000777014723e */ /* 0x004fe200000010ff */
[----:B------:R-:W-:Y:S01]  /*8cf0*/  FADD.FTZ R8, R95, R8 ;  /* 0x000000085f087221 */ /* 0x000fe20000010000 */
[----:B------:R-:W-:Y:S01]  /*8d00*/  F2FP.BF16.F32.PACK_AB R21, R83, R82 ;  /* 0x000000525315723e */ /* 0x000fe200000010ff */
[----:B------:R-:W-:Y:S01]  /*8d10*/  FADD.FTZ R7, R139, R73 ;  /* 0x000000498b077221 */ /* 0x000fe20000010000 */
[----:B------:R-:W-:Y:S01]  /*8d20*/  F2FP.BF16.F32.PACK_AB R22, R138, R108 ;  /* 0x0000006c8a16723e */ /* 0x000fe200000010ff */
[----:B------:R-:W-:Y:S01]  /*8d30*/  FADD.FTZ R17, R135, R8 ;  /* 0x0000000887117221 */ /* 0x000fe20000010000 */
[----:B------:R-:W-:Y:S01]  /*8d40*/  F2FP.BF16.F32.PACK_AB R23, R87, R86 ;  /* 0x000000565717723e */ /* 0x000fe200000010ff */
[----:B-1----:R-:W-:Y:S01]  /*8d50*/  FADD.FTZ R8, R18, R7 ;  /* 0x0000000712087221 */ /* 0x002fe20000010000 */
[----:B------:R-:W-:Y:S01]  /*8d60*/  F2FP.BF16.F32.PACK_AB R73, R135, R95 ;  /* 0x0000005f8749723e */ /* 0x000fe200000010ff */
[----:B------:R-:W-:Y:S01]  /*8d70*/  FADD.FTZ R78, R78, R17 ;  /* 0x000000114e4e7221 */ /* 0x000fe20000010000 */
[----:B0-----:R-:W-:Y:S01]  /*8d80*/  F2FP.BF16.F32.PACK_AB R74, R79, R18 ;  /* 0x000000124f4a723e */ /* 0x001fe200000010ff */
[----:B------:R3:W-:Y:S01]  /*8d90*/  STSM.16.M88.4 [R4+0x2eb00], R20 ;  /* 0x02eb001404007844 */ /* 0x0007e20000000200 */
[-C--:B------:R-:W-:Y:S01]  /*8da0*/  FMUL.FTZ R52, R52, R14.reuse ;  /* 0x0000000e34347220 */ /* 0x080fe20000410000 */
[-C--:B------:R-:W-:Y:S01]  /*8db0*/  FMUL.FTZ R53, R53, R14.reuse ;  /* 0x0000000e35357220 */ /* 0x080fe20000410000 */
[-C--:B------:R-:W-:Y:S01]  /*8dc0*/  FMUL.FTZ R56, R56, R14.reuse ;  /* 0x0000000e38387220 */ /* 0x080fe20000410000 */
[----:B------:R3:W-:Y:S01]  /*8dd0*/  STSM.16.M88.4 [R4+0x30300], R72 ;  /* 0x0303004804007844 */ /* 0x0007e20000000200 */
[-C--:B------:R-:W-:Y:S01]  /*8de0*/  FMUL.FTZ R57, R57, R14.reuse ;  /* 0x0000000e39397220 */ /* 0x080fe20000410000 */
        /* <DEDUP_REMOVED lines=37> */
[----:B------:R-:W-:Y:S01]  /*9040*/  FADD.FTZ R8, R79, R8 ;  /* 0x000000084f087221 */ /* 0x000fe20000010000 */
[----:B------:R-:W-:-:S02]  /*9050*/  IMAD.MOV.U32 R17, RZ, RZ, R6 ;  /* 0x000000ffff117224 */ /* 0x000fc400078e0006 */
[----:B------:R-:W-:Y:S02]  /*9060*/  IMAD.MOV.U32 R14, RZ, RZ, R5 ;  /* 0x000000ffff0e7224 */ /* 0x000fe400078e0005 */
[----:B------:R-:W-:Y:S01]  /*9070*/  IMAD.MOV.U32 R13, RZ, RZ, R10 ;  /* 0x000000ffff0d7224 */ /* 0x000fe200078e000a */
[----:B0-----:R-:W-:Y:S01]  /*9080*/  NOP ;  /* 0x0000000000007918 */ /* 0x001fe20000000000 */
[----:B---3--:R-:W-:Y:S05]  /*9090*/  @P3 BRA `(.L_x_11282) ;  /* 0xffffffbc00ac3947 */ /* 0x008fea000383ffff */
.L_x_11273:
[----:B------:R-:W-:-:S13]  /*90a0*/  ISETP.GE.AND P2, PT, R11, R157, PT ;  /* 0x0000009d0b00720c */ /* 0x000fda0003f46270 */
[----:B------:R-:W-:Y:S05]  /*90b0*/  @!P2 BRA `(.L_x_11283) ;  /* 0x000000380074a947 */ /* 0x000fea0003800000 */
[----:B------:R-:W0:Y:S01]  /*90c0*/  S2R R9, SR_TID.X ;  /* 0x0000000000097919 */ /* 0x000e220000002100 */
[----:B------:R-:W-:Y:S01]  /*90d0*/  ULOP3.LUT UR57, UR59, 0x10000, URZ, 0xfc, !UPT ;  /* 0x000100003b397892 */ /* 0x000fe2000f8efc3f */
[----:B------:R-:W-:Y:S01]  /*90e0*/  IMAD.MOV.U32 R12, RZ, RZ, R5 ;  /* 0x000000ffff0c7224 */ /* 0x000fe200078e0005 */
[----:B------:R-:W-:Y:S01]  /*90f0*/  UMOV UR6, UR4 ;  /* 0x0000000400067c82 */ /* 0x000fe20008000000 */
[----:B------:R-:W-:Y:S01]  /*9100*/  UMOV UR23, 0xc0000010 ;  /* 0xc000001000177882 */ /* 0x000fe20000000000 */
[----:B------:R-:W-:Y:S01]  /*9110*/  UIADD3 UR5, UR57, 0x180, URZ ;  /* 0x0000018039057890 */ /* 0x000fe2000fffe03f */
[----:B------:R-:W-:Y:S01]  /*9120*/  IMAD.U32 R145, RZ, RZ, UR23 ;  /* 0x00000017ff917e24 */ /* 0x000fe2000f8e00ff */
[----:B------:R-:W-:Y:S02]  /*9130*/  UIADD3 UR10, UR57, 0x300, URZ ;  /* 0x00000300390a7890 */ /* 0x000fe4000fffe03f */
[----:B------:R-:W-:Y:S02]  /*9140*/  UIADD3 UR11, UR57, 0x480, URZ ;  /* 0x00000480390b7890 */ /* 0x000fe4000fffe03f */
[----:B------:R-:W-:-:S02]  /*9150*/  UIADD3 UR14, UR57, 0x600, URZ ;  /* 0x00000600390e7890 */ /* 0x000fc4000fffe03f */
[----:B------:R-:W-:Y:S02]  /*9160*/  UIADD3 UR15, UR57, 0x780, URZ ;  /* 0x00000780390f7890 */ /* 0x000fe4000fffe03f */
[----:B------:R-:W-:Y:S02]  /*9170*/  UIADD3 UR18, UR57, 0x900, URZ ;  /* 0x0000090039127890 */ /* 0x000fe4000fffe03f */
[----:B------:R-:W-:Y:S01]  /*9180*/  UIADD3 UR19, UR57, 0xa80, URZ ;  /* 0x00000a8039137890 */ /* 0x000fe2000fffe03f */
[----:B------:R-:W-:Y:S01]  /*9190*/  UMOV UR4, UR5 ;  /* 0x0000000500047c82 */ /* 0x000fe20008000000 */
[----:B------:R-:W-:Y:S01]  /*91a0*/  UMOV UR22, UR10 ;  /* 0x0000000a00167c82 */ /* 0x000fe20008000000 */
[----:B------:R-:W-:Y:S01]  /*91b0*/  IMAD.U32 R22, RZ, RZ, UR4 ;  /* 0x00000004ff167e24 */ /* 0x000fe2000f8e00ff */
[----:B------:R-:W-:Y:S01]  /*91c0*/  UMOV UR10, UR11 ;  /* 0x0000000b000a7c82 */ /* 0x000fe20008000000 */
[----:B------:R-:W-:Y:S01]  /*91d0*/  UMOV UR4, UR14 ;  /* 0x0000000e00047c82 */ /* 0x000fe20008000000 */
[----:B------:R-:W-:Y:S01]  /*91e0*/  UMOV UR14, UR15 ;  /* 0x0000000f000e7c82 */ /* 0x000fe20008000000 */
[----:B------:R-:W-:Y:S01]  /*91f0*/  IMAD.U32 R146, RZ, RZ, UR10 ;  /* 0x0000000aff927e24 */ /* 0x000fe2000f8e00ff */
[----:B------:R-:W-:Y:S01]  /*9200*/  UMOV UR5, 0xc0000010 ;  /* 0xc000001000057882 */ /* 0x000fe20000000000 */
[----:B------:R-:W-:Y:S01]  /*9210*/  IMAD.U32 R16, RZ, RZ, UR4 ;  /* 0x00000004ff107e24 */ /* 0x000fe2000f8e00ff */
[----:B------:R-:W-:Y:S01]  /*9220*/  UMOV UR11, 0xc0000010 ;  /* 0xc0000010000b7882 */ /* 0x000fe20000000000 */
[----:B------:R-:W-:Y:S01]  /*9230*/  UMOV UR15, 0xc0000010 ;  /* 0xc0000010000f7882 */ /* 0x000fe20000000000 */
[----:B------:R-:W-:Y:S01]  /*9240*/  UMOV UR10, UR18 ;  /* 0x00000012000a7c82 */ /* 0x000fe20008000000 */
[----:B------:R-:W-:Y:S01]  /*9250*/  UMOV UR4, UR19 ;  /* 0x0000001300047c82 */ /* 0x000fe20008000000 */
[----:B0-----:R-:W-:Y:S01]  /*9260*/  SHF.R.U32.HI R13, RZ, 0x7, R9 ;  /* 0x00000007ff0d7819 */ /* 0x001fe20000011609 */
[----:B------:R-:W-:Y:S01]  /*9270*/  IMAD.U32 R23, RZ, RZ, UR5 ;  /* 0x00000005ff177e24 */ /* 0x000fe2000f8e00ff */
[----:B------:R-:W-:Y:S01]  /*9280*/  ISETP.GE.U32.AND P2, PT, R9, 0x180, PT ;  /* 0x000001800900780c */ /* 0x000fe20003f46070 */
[----:B------:R-:W-:Y:S01]  /*9290*/  IMAD.MOV.U32 R9, RZ, RZ, R10 ;  /* 0x000000ffff097224 */ /* 0x000fe200078e000a */
[----:B------:R-:W-:Y:S01]  /*92a0*/  UIADD3 UR24, UR57, 0xc00, URZ ;  /* 0x00000c0039187890 */ /* 0x000fe2000fffe03f */
[----:B------:R-:W-:Y:S01]  /*92b0*/  VIADD R156, R13, 0x9 ;  /* 0x000000090d9c7836 */ /* 0x000fe20000000000 */
[----:B------:R-:W-:Y:S01]  /*92c0*/  UMOV UR25, 0xc0000010 ;  /* 0xc000001000197882 */ /* 0x000fe20000000000 */
[----:B------:R-:W-:-:S02]  /*92d0*/  IMAD.MOV.U32 R13, RZ, RZ, R6 ;  /* 0x000000ffff0d7224 */ /* 0x000fc400078e0006 */
[----:B------:R-:W-:Y:S01]  /*92e0*/  IMAD.U32 R144, RZ, RZ, UR22 ;  /* 0x00000016ff907e24 */ /* 0x000fe2000f8e00ff */
[----:B------:R-:W-:Y:S01]  /*92f0*/  SEL R156, R156, 0x9, !P2 ;  /* 0x000000099c9c7807 */ /* 0x000fe20005000000 */
[----:B------:R-:W-:Y:S02]  /*9300*/  IMAD.U32 R147, RZ, RZ, UR11 ;  /* 0x0000000bff937e24 */ /* 0x000fe4000f8e00ff */
[----:B------:R-:W-:Y:S02]  /*9310*/  IMAD.U32 R17, RZ, RZ, UR5 ;  /* 0x00000005ff117e24 */ /* 0x000fe4000f8e00ff */
[----:B------:R-:W-:Y:S02]  /*9320*/  IMAD.U32 R14, RZ, RZ, UR14 ;  /* 0x0000000eff0e7e24 */ /* 0x000fe4000f8e00ff */
[----:B------:R-:W-:Y:S02]  /*9330*/  IMAD.U32 R15, RZ, RZ, UR15 ;  /* 0x0000000fff0f7e24 */ /* 0x000fe4000f8e00ff */
[----:B------:R-:W-:-:S02]  /*9340*/  IMAD.U32 R18, RZ, RZ, UR10 ;  /* 0x0000000aff127e24 */ /* 0x000fc4000f8e00ff */
[----:B------:R-:W-:Y:S02]  /*9350*/  IMAD.U32 R19, RZ, RZ, UR11 ;  /* 0x0000000bff137e24 */ /* 0x000fe4000f8e00ff */
[----:B------:R-:W-:Y:S02]  /*9360*/  IMAD.U32 R20, RZ, RZ, UR4 ;  /* 0x00000004ff147e24 */ /* 0x000fe4000f8e00ff */
[----:B------:R-:W-:-:S07]  /*9370*/  IMAD.U32 R21, RZ, RZ, UR5 ;  /* 0x00000005ff157e24 */ /* 0x000fce000f8e00ff */
.L_x_11292:
[----:B------:R-:W-:Y:S01]  /*9380*/  UIADD3 UR4, UR6, 0x1, URZ ;  /* 0x0000000106047890 */ /* 0x000fe2000fffe03f */
[----:B------:R-:W-:-:S03]  /*9390*/  ISETP.NE.AND P3, PT, RZ, UR58, PT ;  /* 0x0000003aff007c0c */ /* 0x000fc6000bf65270 */
[----:B------:R-:W-:-:S04]  /*93a0*/  UISETP.NE.AND UP0, UPT, UR4, 0x2, UPT ;  /* 0x000000020400788c */ /* 0x000fc8000bf05270 */
[----:B------:R-:W-:Y:S02]  /*93b0*/  USEL UR5, URZ, 0x1, UP0 ;  /* 0x000000013f057887 */ /* 0x000fe40008000000 */
[----:B------:R-:W-:-:S04]  /*93c0*/  USEL UR4, UR4, URZ, UP0 ;  /* 0x0000003f04047287 */ /* 0x000fc80008000000 */
[----:B------:R-:W-:Y:S01]  /*93d0*/  LOP3.LUT R6, R13, UR5, RZ, 0x3c, !PT ;  /* 0x000000050d067c12 */ /* 0x000fe2000f8e3cff */
[----:B--2---:R-:W-:Y:S07]  /*93e0*/  @P3 BRA `(.L_x_11284) ;  /* 0x0000000000283947 */ /* 0x004fee0003800000 */
[----:B------:R-:W-:Y:S05]  /*93f0*/  @!P0 BRA `(.L_x_11285) ;  /* 0x0000000000048947 */ /* 0x000fea0003800000 */
[----:B------:R-:W-:Y:S01]  /*9400*/  BPT.TRAP 0x1 ;  /* 0x000000040000795c */ /* 0x000fe20000300000 */
.L_x_11285:
[----:B------:R-:W-:Y:S01]  /*9410*/  ULEA UR5, UR4, UR56, 0x3 ;  /* 0x0000003804057291 */ /* 0x000fe2000f8e183f */
[----:B------:R-:W-:-:S08]  /*9420*/  SHF.L.U32 R0, R6, 0x1f, RZ ;  /* 0x0000001f06007819 */ /* 0x000fd000000006ff */
[----:B------:R0:W1:Y:S01]  /*9430*/  SYNCS.PHASECHK.TRANS64.TRYWAIT P2, [UR5+0x31c30], R0 ;  /* 0x031c3000ff0075a7 */ /* 0x0000620008040145 */
[----:B------:R-:W-:Y:S05]  /*9440*/  @!P0 BRA `(.L_x_11286) ;  /* 0x0000000000048947 */ /* 0x000fea0003800000 */
[----:B------:R-:W-:Y:S01]  /*9450*/  BPT.TRAP 0x1 ;  /* 0x000000040000795c */ /* 0x000fe20000300000 */
.L_x_11286:
[----:B-1----:R-:W-:Y:S05]  /*9460*/  @P2 BRA `(.L_x_11284) ;  /* 0x0000000000082947 */ /* 0x002fea0003800000 */
[----:B------:R-:W1:Y:S02]  /*9470*/  SYNCS.PHASECHK.TRANS64.TRYWAIT P2, [UR5+0x31c30], R0 ;  /* 0x031c3000ff0075a7 */ /* 0x000e640008040145 */
[----:B-1----:R-:W-:Y:S05]  /*9480*/  @!P2 BRA `(.L_x_11287) ;  /* 0x0000009400e0a947 */ /* 0x002fea0003800000 */
.L_x_11284:
        /* <DEDUP_REMOVED lines=25> */
[----:B------:R-:W-:Y:S01]  /*9620*/  UMOV UR52, UR28 ;  /* 0x0000001c00347c82 */ /* 0x000fe20008000000 */
[----:B------:R-:W-:Y:S01]  /*9630*/  UMOV UR53, UR29 ;  /* 0x0000001d00357c82 */ /* 0x000fe20008000000 */
[----:B------:R-:W-:Y:S01]  /*9640*/  UMOV UR55, 0x80000020 ;  /* 0x8000002000377882 */ /* 0x000fe20000000000 */
[----:B------:R-:W-:Y:S01]  /*9650*/  UIADD3 UR10, UR5, 0x202, URZ ;  /* 0x00000202050a7890 */ /* 0x000fe2000fffe03f */
[----:B-1----:R-:W-:Y:S01]  /*9660*/  SHF.R.U32.HI R5, RZ, 0x7, R5 ;  /* 0x00000007ff057819 */ /* 0x002fe20000011605 */
[----:B------:R-:W-:Y:S01]  /*9670*/  UMOV UR11, 0x80000020 ;  /* 0x80000020000b7882 */ /* 0x000fe20000000000 */
[----:B------:R-:W-:Y:S01]  /*9680*/  UIADD3 UR14, UR5, 0x440, URZ ;  /* 0x00000440050e7890 */ /* 0x000fe2000fffe03f */
[----:B------:R-:W-:-:S02]  /*9690*/  UMOV UR15, 0x80000020 ;  /* 0x80000020000f7882 */ /* 0x000fc40000000000 */
[----:B------:R-:W-:Y:S01]  /*96a0*/  VIADD R5, R5, 0x8 ;  /* 0x0000000805057836 */ /* 0x000fe20000000000 */
[----:B------:R-:W-:Y:S01]  /*96b0*/  UIADD3 UR18, UR5, 0x480, URZ ;  /* 0x0000048005127890 */ /* 0x000fe2000fffe03f */
[----:B------:R-:W-:Y:S01]  /*96c0*/  UMOV UR19, 0x80000020 ;  /* 0x8000002000137882 */ /* 0x000fe20000000000 */
[----:B------:R-:W-:Y:S02]  /*96d0*/  UIADD3 UR22, UR5, 0x482, URZ ;  /* 0x0000048205167890 */ /* 0x000fe4000fffe03f */
[----:B------:R1:W-:Y:S06]  /*96e0*/  BAR.SYNC.DEFER_BLOCKING R5, 0x100 ;  /* 0x000400050000751d */ /* 0x0003ec0000010000 */
[----:B------:R-:W-:Y:S01]  /*96f0*/  UMOV UR23, 0x80000020 ;  /* 0x8000002000177882 */ /* 0x000fe20000000000 */
        /* <DEDUP_REMOVED lines=319> */
[----:B-1----:R-:W-:Y:S05]  /*aaf0*/  @P3 BRA `(.L_x_11288) ;  /* 0x0000000000283947 */ /* 0x002fea0003800000 */
[----:B------:R-:W-:Y:S05]  /*ab00*/  @!P0 BRA `(.L_x_11289) ;  /* 0x0000000000048947 */ /* 0x000fea0003800000 */
[----:B------:R-:W-:Y:S01]  /*ab10*/  BPT.TRAP 0x1 ;  /* 0x000000040000795c */ /* 0x000fe20000300000 */
.L_x_11289:
[----:B------:R-:W-:Y:S01]  /*ab20*/  ULEA UR5, UR6, UR56, 0x3 ;  /* 0x0000003806057291 */ /* 0x000fe2000f8e183f */
[----:B0-----:R-:W-:-:S08]  /*ab30*/  SHF.L.U32 R0, R13, 0x1f, RZ ;  /* 0x0000001f0d007819 */ /* 0x001fd000000006ff */
[----:B------:R0:W1:Y:S01]  /*ab40*/  SYNCS.PHASECHK.TRANS64.TRYWAIT P2, [UR5+0x31c50], R0 ;  /* 0x031c5000ff0075a7 */ /* 0x0000620008040145 */
[----:B------:R-:W-:Y:S05]  /*ab50*/  @!P0 BRA `(.L_x_11290) ;  /* 0x0000000000048947 */ /* 0x000fea0003800000 */
[----:B------:R-:W-:Y:S01]  /*ab60*/  BPT.TRAP 0x1 ;  /* 0x000000040000795c */ /* 0x000fe20000300000 */
.L_x_11290:
[----:B-1----:R-:W-:Y:S05]  /*ab70*/  @P2 BRA `(.L_x_11288) ;  /* 0x0000000000082947 */ /* 0x002fea0003800000 */
[----:B------:R-:W1:Y:S02]  /*ab80*/  SYNCS.PHASECHK.TRANS64.TRYWAIT P2, [UR5+0x31c50], R0 ;  /* 0x031c5000ff0075a7 */ /* 0x000e640008040145 */
[----:B-1----:R-:W-:Y:S05]  /*ab90*/  @!P2 BRA `(.L_x_11291) ;  /* 0x000000800034a947 */ /* 0x002fea0003800000 */
.L_x_11288:
[----:B------:R-:W-:Y:S01]  /*aba0*/  UIADD3 UR5, UR56, 0x200, URZ ;  /* 0x0000020038057890 */ /* 0x000fe2000fffe03f */
[----:B------:R-:W-:Y:S01]  /*abb0*/  WARPGROUP.ARRIVE ;  /* 0x00000000000079c5 */ /* 0x000fe20000000000 */
[----:B------:R-:W-:Y:S01]  /*abc0*/  UMOV UR32, UR57 ;  /* 0x0000003900207c82 */ /* 0x000fe20008000000 */
[----:B------:R-:W-:Y:S01]  /*abd0*/  UMOV UR33, 0xc0000010 ;  /* 0xc000001000217882 */ /* 0x000fe20000000000 */
[----:B------:R-:W-:Y:S01]  /*abe0*/  USHF.R.U32.HI UR5, URZ, 0x4, UR5 ;  /* 0x000000043f057899 */ /* 0x000fe20008011605 */
[----:B------:R-:W-:Y:S01]  /*abf0*/  R2UR UR40, R22 ;  /* 0x00000000162872ca */ /* 0x000fe200000e0000 */
[----:B------:R-:W-:Y:S01]  /*ac00*/  UMOV UR35, 0x80000020 ;  /* 0x8000002000237882 */ /* 0x000fe20000000000 */
[----:B------:R-:W-:Y:S01]  /*ac10*/  R2UR UR41, R23 ;  /* 0x00000000172972ca */ /* 0x000fe200000e0000 */
[----:B------:R-:W-:Y:S01]  /*ac20*/  ULOP3.LUT UR5, UR5, 0x3fff, URZ, 0xc0, !UPT ;  /* 0x00003fff05057892 */ /* 0x000fe2000f8ec03f */
[----:B------:R-:W-:Y:S01]  /*ac30*/  R2UR UR36, R144 ;  /* 0x00000000902472ca */ /* 0x000fe200000e0000 */
[----:B------:R-:W-:Y:S01]  /*ac40*/  UMOV UR43, 0x80000020 ;  /* 0x80000020002b7882 */ /* 0x000fe20000000000 */
[----:B------:R-:W-:Y:S01]  /*ac50*/  R2UR UR37, R145 ;  /* 0x00000000912572ca */ /* 0x000fe200000e0000 */
[----:B------:R-:W-:Y:S01]  /*ac60*/  ULOP3.LUT UR5, UR5, 0x2400000, URZ, 0xfc, !UPT ;  /* 0x0240000005057892 */ /* 0x000fe2000f8efc3f */
[----:B01----:R-:W-:Y:S01]  /*ac70*/  FMNMX.FTZ R0, R136, R9, !PT ;  /* 0x0000000988007209 */ /* 0x003fe20007810000 */
[----:B------:R-:W-:Y:S01]  /*ac80*/  UMOV UR39, 0x80000020 ;  /* 0x8000002000277882 */ /* 0x000fe20000000000 */
[----:B------:R-:W-:Y:S01]  /*ac90*/  UMOV UR27, 0x80000020 ;  /* 0x80000020001b7882 */ /* 0x000fe20000000000 */
[----:B------:R-:W-:Y:S01]  /*aca0*/  UIMAD UR34, UR6, 0x6c0, UR5 ;  /* 0x000006c0062278a4 */ /* 0x000fe2000f8e0205 */
[----:B------:R-:W-:-:S02]  /*acb0*/  FMNMX.FTZ R5, R137, R0, !PT ;  /* 0x0000000089057209 */ /* 0x000fc40007810000 */
[C---:B------:R-:W-:Y:S01]  /*acc0*/  ISETP.GT.AND P2, PT, R11.reuse, R157, PT ;  /* 0x0000009d0b00720c */ /* 0x040fe20003f44270 */
[----:B------:R-:W-:Y:S01]  /*acd0*/  UIADD3 UR5, UR34, 0x40, URZ ;  /* 0x0000004022057890 */ /* 0x000fe2000fffe03f */
[----:B------:R-:W-:Y:S01]  /*ace0*/  FMNMX.FTZ R0, R140, R5, !PT ;  /* 0x000000058c007209 */ /* 0x000fe20007810000 */
[----:B------:R-:W-:Y:S01]  /*acf0*/  UIADD3 UR26, UR34, 0x200, URZ ;  /* 0x00000200221a7890 */ /* 0x000fe2000fffe03f */
[----:B------:R-:W-:Y:S02]  /*ad00*/  VIADD R11, R11, 0xffffffff ;  /* 0xffffffff0b0b7836 */ /* 0x000fe40000000000 */
[----:B------:R-:W-:Y:S01]  /*ad10*/  HGMMA.64x96x16.F32.BF16 R24, gdesc[UR32].tnspB, R24, gsb0 ;  /* 0x41600000201879f0 */ /* 0x000fe20008001818 */
[----:B------:R-:W-:Y:S01]  /*ad20*/  FMNMX.FTZ R5, R141, R0, !PT ;  /* 0x000000008d057209 */ /* 0x000fe20007810000 */
[----:B------:R-:W-:Y:S01]  /*ad30*/  UMOV UR42, UR5 ;  /* 0x00000005002a7c82 */ /* 0x000fe20008000000 */
[----:B------:R-:W-:Y:S02]  /*ad40*/  UIADD3 UR5, UR34, 0x80, URZ ;  /* 0x0000008022057890 */ /* 0x000fe4000fffe03f */
[----:B------:R-:W-:-:S04]  /*ad50*/  FMNMX.FTZ R0, R128, R5, !PT ;  /* 0x0000000580007209 */ /* 0x000fc80007810000 */
[----:B------:R-:W-:Y:S01]  /*ad60*/  FMNMX.FTZ R5, R129, R0, !PT ;  /* 0x0000000081057209 */ /* 0x000fe20007810000 */
[----:B------:R-:W-:Y:S01]  /*ad70*/  UMOV UR38, UR5 ;  /* 0x0000000500267c82 */ /* 0x000fe20008000000 */
[----:B------:R-:W-:Y:S02]  /*ad80*/  UIADD3 UR5, UR34, 0xc0, URZ ;  /* 0x000000c022057890 */ /* 0x000fe4000fffe03f */
        /* <DEDUP_REMOVED lines=28> */
[----:B------:R-:W-:Y:S01]  /*af50*/  R2UR UR40, R146 ;  /* 0x00000000922872ca */ /* 0x000fe200000e0000 */
[----:B------:R-:W-:Y:S01]  /*af60*/  UMOV UR42, UR5 ;  /* 0x00000005002a7c82 */ /* 0x000fe20008000000 */
[----:B------:R-:W-:Y:S01]  /*af70*/  R2UR UR41, R147 ;  /* 0x00000000932972ca */ /* 0x000fe200000e0000 */
[----:B------:R-:W-:Y:S01]  /*af80*/  UMOV UR43, 0x80000020 ;  /* 0x80000020002b7882 */ /* 0x000fe20000000000 */
[----:B------:R-:W-:Y:S01]  /*af90*/  UIADD3 UR5, UR34, 0x100, URZ ;  /* 0x0000010022057890 */ /* 0x000fe2000fffe03f */
        /* <DEDUP_REMOVED lines=25> */
[----:B------:R-:W-:-:S02]  /*b130*/  WARPGROUP.DEPBAR.LE gsb0, 0x0 ;  /* 0x00008000000079c5 */ /* 0x000fc40000010000 */
[----:B------:R-:W-:Y:S01]  /*b140*/  WARPGROUP.ARRIVE ;  /* 0x00000000000079c5 */ /* 0x000fe20000000000 */
[----:B------:R-:W-:Y:S01]  /*b150*/  FMNMX.FTZ R5, R143, R132, !PT ;  /* 0x000000848f057209 */ /* 0x000fe20007810000 */
[-CC-:B------:R-:W-:Y:S01]  /*b160*/  FFMA.FTZ R140, R108, R0.reuse, -R13.reuse ;  /* 0x000000006c8c7223 */ /* 0x180fe2000001080d */
[-CC-:B------:R-:W-:Y:S01]  /*b170*/  FFMA.FTZ R97, R97, R0.reuse, -R13.reuse ;  /* 0x0000000061617223 */ /* 0x180fe2000001080d */
[--C-:B------:R-:W-:Y:S01]  /*b180*/  FFMA.FTZ R101, R101, R0, -R13.reuse ;  /* 0x0000000065657223 */ /* 0x100fe2000001080d */
[----:B------:R-:W-:Y:S01]  /*b190*/  FMNMX.FTZ R132, R130, R5, !PT ;  /* 0x0000000582847209 */ /* 0x000fe20007810000 */
[----:B------:R-:W-:Y:S01]  /*b1a0*/  HGMMA.64x96x16.F32.BF16 R24, gdesc[UR36].tnspB, R24, gsb0 ;  /* 0x41600000241879f0 */ /* 0x000fe20008001818 */
[----:B------:R-:W-:Y:S01]  /*b1b0*/  R2UR UR36, R16 ;  /* 0x00000000102472ca */ /* 0x000fe200000e0000 */
[----:B------:R-:W-:Y:S01]  /*b1c0*/  UMOV UR38, UR5 ;  /* 0x0000000500267c82 */ /* 0x000fe20008000000 */
[----:B------:R-:W-:Y:S01]  /*b1d0*/  R2UR UR37, R17 ;  /* 0x00000000112572ca */ /* 0x000fe200000e0000 */
[----:B------:R-:W-:Y:S01]  /*b1e0*/  UMOV UR39, 0x80000020 ;  /* 0x8000002000277882 */ /* 0x000fe20000000000 */
[----:B------:R-:W-:Y:S01]  /*b1f0*/  UIADD3 UR5, UR34, 0x140, URZ ;  /* 0x0000014022057890 */ /* 0x000fe2000fffe03f */
[----:B------:R-:W-:Y:S01]  /*b200*/  FMNMX.FTZ R5, R131, R132, !PT ;  /* 0x0000008483057209 */ /* 0x000fe20007810000 */
[-C--:B------:R-:W-:Y:S01]  /*b210*/  FMUL.FTZ R9, R9, R0.reuse ;  /* 0x0000000009097220 */ /* 0x080fe20000410000 */
        /* <DEDUP_REMOVED lines=20> */
[----:B------:R-:W0:Y:S03]  /*b360*/  MUFU.EX2 R153, R153 ;  /* 0x0000009900997308 */ /* 0x000e260000000800 */
        /* <DEDUP_REMOVED lines=20> */
[----:B------:R-:W-:Y:S01]  /*b4b0*/  FMNMX.FTZ R5, R91, R116, !PT ;  /* 0x000000745b057209 */ /* 0x000fe20007810000 */
[-CC-:B------:R-:W-:Y:S01]  /*b4c0*/  FFMA.FTZ R116, R88, R0.reuse, -R13.reuse ;  /* 0x0000000058747223 */ /* 0x180fe2000001080d */
[-CC-:B------:R-:W-:Y:S01]  /*b4d0*/  FFMA.FTZ R88, R89, R0.reuse, -R13.reuse ;  /* 0x0000000059587223 */ /* 0x180fe2000001080d */
[-CC-:B-1----:R-:W-:Y:S01]  /*b4e0*/  FFMA.FTZ R117, R100, R0.reuse, -R13.reuse ;  /* 0x0000000064757223 */ /* 0x182fe2000001080d */
[----:B------:R-:W-:Y:S01]  /*b4f0*/  FMNMX.FTZ R108, R94, R5, !PT ;  /* 0x000000055e6c7209 */ /* 0x000fe20007810000 */
[-CC-:B------:R-:W-:Y:S01]  /*b500*/  FFMA.FTZ R89, R93, R0.reuse, -R13.reuse ;  /* 0x000000005d597223 */ /* 0x180fe2000001080d */
[----:B------:R-:W-:Y:S01]  /*b510*/  FFMA.FTZ R93, R81, R0, -R13 ;  /* 0x00000000515d7223 */ /* 0x000fe2000001080d */
[----:B------:R-:W-:Y:S01]  /*b520*/  MUFU.EX2 R137, R137 ;  /* 0x0000008900897308 */ /* 0x000fe20000000800 */
[----:B------:R-:W-:-:S04]  /*b530*/  FMNMX.FTZ R5, R95, R108, !PT ;  /* 0x0000006c5f057209 */ /* 0x000fc80007810000 */
[----:B------:R-:W-:-:S03]  /*b540*/  FMNMX.FTZ R108, R82, R5, !PT ;  /* 0x00000005526c7209 */ /* 0x000fc60007810000 */
[----:B------:R-:W-:Y:S01]  /*b550*/  MUFU.EX2 R155, R155 ;  /* 0x0000009b009b7308 */ /* 0x000fe20000000800 */
[----:B------:R-:W-:Y:S02]  /*b560*/  WARPGROUP.DEPBAR.LE gsb0, 0x0 ;  /* 0x00008000000079c5 */ /* 0x000fe40000010000 */
[----:B------:R-:W-:Y:S01]  /*b570*/  WARPGROUP.ARRIVE ;  /* 0x00000000000079c5 */ /* 0x000fe20000000000 */
[----:B------:R-:W-:-:S04]  /*b580*/  FMNMX.FTZ R5, R83, R108, !PT ;  /* 0x0000006c53057209 */ /* 0x000fc80007810000 */
[----:B------:R-:W-:Y:S01]  /*b590*/  FMNMX.FTZ R96, R86, R5, !PT ;  /* 0x0000000556607209 */ /* 0x000fe20007810000 */
[----:B------:R-:W-:Y:S01]  /*b5a0*/  HGMMA.64x96x16.F32.BF16 R24, gdesc[UR40].tnspB, R24, gsb0 ;  /* 0x41600000281879f0 */ /* 0x000fe20008001818 */
[----:B------:R-:W-:Y:S02]  /*b5b0*/  MUFU.EX2 R128, R128 ;  /* 0x0000008000807308 */ /* 0x000fe40000000800 */
[----:B------:R-:W-:-:S04]  /*b5c0*/  FMNMX.FTZ R5, R87, R96, !PT ;  /* 0x0000006057057209 */ /* 0x000fc80007810000 */
[----:B------:R-:W-:Y:S02]  /*b5d0*/  FMNMX.FTZ R108, R74, R5, !PT ;  /* 0x000000054a6c7209 */ /* 0x000fe40007810000 */
[----:B------:R-:W-:Y:S02]  /*b5e0*/  MUFU.EX2 R96, R97 ;  /* 0x0000006100607308 */ /* 0x000fe40000000800 */
[----:B------:R-:W-:Y:S01]  /*b5f0*/  FMNMX.FTZ R5, R75, R108, !PT ;  /* 0x0000006c4b057209 */ /* 0x000fe20007810000 */
[----:B------:R-:W-:-:S03]  /*b600*/  FFMA.FTZ R108, R76, R0, -R13 ;  /* 0x000000004c6c7223 */ /* 0x000fc6000001080d */
[----:B------:R-:W-:Y:S02]  /*b610*/  FMNMX.FTZ R100, R78, R5, !PT ;  /* 0x000000054e647209 */ /* 0x000fe40007810000 */
[----:B------:R1:W-:Y:S02]  /*b620*/  MUFU.EX2 R97, R101 ;  /* 0x0000006500617308 */ /* 0x0003e40000000800 */
[----:B------:R-:W-:-:S05]  /*b630*/  FMNMX.FTZ R5, R79, R100, !PT ;  /* 0x000000644f057209 */ /* 0x000fca0007810000 */
[----:B------:R-:W2:Y:S01]  /*b640*/  SHFL.BFLY PT, R100, R5, 0x2, 0x1f ;  /* 0x0c401f0005647f89 */ /* 0x000ea200000e0000 */
[----:B------:R-:W-:Y:S01]  /*b650*/  MUFU.EX2 R154, R154 ;  /* 0x0000009a009a7308 */ /* 0x000fe20000000800 */
[----:B-1----:R-:W-:-:S07]  /*b660*/  FFMA.FTZ R101, R73, R0, -R13 ;  /* 0x0000000049657223 */ /* 0x002fce000001080d */
[----:B------:R-:W-:Y:S08]  /*b670*/  MUFU.EX2 R129, R129 ;  /* 0x0000008100817308 */ /* 0x000ff00000000800 */
[----:B------:R-:W-:Y:S01]  /*b680*/  MUFU.EX2 R152, R152 ;  /* 0x0000009800987308 */ /* 0x000fe20000000800 */
[----:B--2---:R-:W-:Y:S01]  /*b690*/  FMNMX.FTZ R80, R5, R100, !PT ;  /* 0x0000006405507209 */ /* 0x004fe20007810000 */
[-CC-:B------:R-:W-:Y:S01]  /*b6a0*/  FFMA.FTZ R100, R72, R0.reuse, -R13.reuse ;  /* 0x0000000048647223 */ /* 0x180fe2000001080d */
[----:B------:R-:W-:-:S05]  /*b6b0*/  FFMA.FTZ R13, R77, R0, -R13 ;  /* 0x000000004d0d7223 */ /* 0x000fca000001080d */
[----:B------:R-:W-:Y:S01]  /*b6c0*/  MUFU.EX2 R151, R151 ;  /* 0x0000009700977308 */ /* 0x000fe20000000800 */
[----:B------:R-:W1:Y:S07]  /*b6d0*/  SHFL.BFLY PT, R5, R80, 0x1, 0x1f ;  /* 0x0c201f0050057f89 */ /* 0x000e6e00000e0000 */
[----:B------:R-:W-:Y:S08]  /*b6e0*/  MUFU.EX2 R150, R150 ;  /* 0x0000009600967308 */ /* 0x000ff00000000800 */
[----:B------:R-:W-:Y:S08]  /*b6f0*/  MUFU.EX2 R149, R149 ;  /* 0x0000009500957308 */ /* 0x000ff00000000800 */
[----:B------:R-:W-:Y:S01]  /*b700*/  MUFU.EX2 R113, R113 ;  /* 0x0000007100717308 */ /* 0x000fe20000000800 */
[----:B-1----:R-:W-:Y:S01]  /*b710*/  FMNMX.FTZ R5, R80, R5, !PT ;  /* 0x0000000550057209 */ /* 0x002fe20007810000 */
[----:B------:R-:W-:-:S04]  /*b720*/  IMAD.U32 R80, RZ, RZ, UR4 ;  /* 0x00000004ff507e24 */ /* 0x000fc8000f8e00ff */
[----:B------:R-:W-:Y:S01]  /*b730*/  FADD.FTZ R73, -R5, R12 ;  /* 0x0000000c05497221 */ /* 0x000fe20000010100 */
[----:B------:R-:W-:Y:S01]  /*b740*/  @!P1 LEA R80, R80, UR56, 0x3 ;  /* 0x0000003850509c11 */ /* 0x000fe2000f8e18ff */
[----:B------:R-:W-:Y:S02]  /*b750*/  MUFU.EX2 R141, R141 ;  /* 0x0000008d008d7308 */ /* 0x000fe40000000800 */
[-C--:B------:R-:W-:Y:S01]  /*b760*/  FMUL.FTZ R12, R73, R0.reuse ;  /* 0x00000000490c7220 */ /* 0x080fe20000410000 */
[----:B------:R-:W-:-:S04]  /*b770*/  FMUL.FTZ R73, R5, R0 ;  /* 0x0000000005497220 */ /* 0x000fc80000410000 */
        /* <DEDUP_REMOVED lines=11> */
[----:B------:R-:W-:-:S02]  /*b830*/  WARPGROUP.DEPBAR.LE gsb0, 0x0 ;  /* 0x00008000000079c5 */ /* 0x000fc40000010000 */
[----:B------:R-:W-:Y:S01]  /*b840*/  WARPGROUP.ARRIVE ;  /* 0x00000000000079c5 */ /* 0x000fe20000000000 */
[----:B------:R-:W-:Y:S02]  /*b850*/  IMAD.U32 R134, RZ, RZ, UR6 ;  /* 0x00000006ff867e24 */ /* 0x000fe4000f8e00ff */
[-CC-:B------:R-:W-:Y:S01]  /*b860*/  FFMA.FTZ R132, R143, R0.reuse, -R73.reuse ;  /* 0x000000008f847223 */ /* 0x180fe20000010849 */
[-CC-:B------:R-:W-:Y:S01]  /*b870*/  FFMA.FTZ R115, R118, R0.reuse, -R73.reuse ;  /* 0x0000000076737223 */ /* 0x180fe20000010849 */
[-CC-:B------:R-:W-:Y:S01]  /*b880*/  FFMA.FTZ R118, R119, R0.reuse, -R73.reuse ;  /* 0x0000000077767223 */ /* 0x180fe20000010849 */
[----:B------:R-:W2:Y:S01]  /*b890*/  MUFU.EX2 R77, R77 ;  /* 0x0000004d004d7308 */ /* 0x000ea20000000800 */
[----:B------:R-:W-:Y:S01]  /*b8a0*/  HGMMA.64x96x16.F32.BF16 R24, gdesc[UR36].tnspB, R24, gsb0 ;  /* 0x41600000241879f0 */ /* 0x000fe20008001818 */
[----:B------:R-:W-:Y:S01]  /*b8b0*/  R2UR UR36, R14 ;  /* 0x000000000e2472ca */ /* 0x000fe200000e0000 */
[----:B------:R-:W-:Y:S01]  /*b8c0*/  UMOV UR38, UR5 ;  /* 0x0000000500267c82 */ /* 0x000fe20008000000 */
[----:B------:R-:W-:Y:S01]  /*b8d0*/  R2UR UR37, R15 ;  /* 0x000000000f2572ca */ /* 0x000fe200000e0000 */
[----:B------:R-:W-:Y:S01]  /*b8e0*/  UMOV UR39, 0x80000020 ;  /* 0x8000002000277882 */ /* 0x000fe20000000000 */
[----:B------:R-:W-:Y:S01]  /*b8f0*/  UIADD3 UR5, UR34, 0x180, URZ ;  /* 0x0000018022057890 */ /* 0x000fe2000fffe03f */
[-CC-:B------:R-:W-:Y:S01]  /*b900*/  FFMA.FTZ R119, R107, R0.reuse, -R73.reuse ;  /* 0x000000006b777223 */ /* 0x180fe20000010849 */
[----:B------:R-:W3:Y:S01]  /*b910*/  MUFU.EX2 R72, R72 ;  /* 0x0000004800487308 */ /* 0x000ee20000000800 */
[-CC-:B------:R-:W-:Y:S01]  /*b920*/  FFMA.FTZ R107, R110, R0.reuse, -R73.reuse ;  /* 0x000000006e6b7223 */ /* 0x180fe20000010849 */
[----:B------:R-:W-:Y:S01]  /*b930*/  @!P1 LEA R110, R134, UR56, 0x3 ;  /* 0x00000038866e9c11 */ /* 0x000fe2000f8e18ff */
[----:B------:R-:W-:Y:S01]  /*b940*/  FFMA.FTZ R133, R131, R0, -R73 ;  /* 0x0000000083857223 */ /* 0x000fe20000010849 */
[----:B------:R-:W-:-:S02]  /*b950*/  @!P1 VIADD R134, R80, 0x31c40 ;  /* 0x00031c4050869836 */ /* 0x000fc40000000000 */
[----:B------:R-:W-:Y:S01]  /*b960*/  FFMA.FTZ R138, R99, R0, -R73 ;  /* 0x00000000638a7223 */ /* 0x000fe20000010849 */
[----:B0-----:R-:W-:Y:S01]  /*b970*/  FFMA.FTZ R99, R9, R8, R153 ;  /* 0x0000000809637223 */ /* 0x001fe20000010099 */
[----:B------:R-:W-:Y:S01]  /*b980*/  @!P1 VIADD R80, R110, 0x31c60 ;  /* 0x00031c606e509836 */ /* 0x000fe20000000000 */
[----:B------:R-:W0:Y:S01]  /*b990*/  MUFU.EX2 R132, R132 ;  /* 0x0000008400847308 */ /* 0x000e220000000800 */
[----:B-1----:R-:W-:Y:S01]  /*b9a0*/  FFMA.FTZ R8, R12, R7, R81 ;  /* 0x000000070c087223 */ /* 0x002fe20000010051 */
[-CC-:B------:R-:W-:Y:S01]  /*b9b0*/  FFMA.FTZ R110, R111, R0.reuse, -R73.reuse ;  /* 0x000000006f6e7223 */ /* 0x180fe20000010849 */
[----:B------:R-:W-:Y:S01]  /*b9c0*/  @!P1 PRMT R134, RZ, 0x654, R134 ;  /* 0x00000654ff869816 */ /* 0x000fe20000000086 */
[-C--:B------:R-:W-:Y:S01]  /*b9d0*/  FFMA.FTZ R111, R102, R0.reuse, -R73 ;  /* 0x00000000666f7223 */ /* 0x080fe20000010849 */
[----:B------:R-:W-:Y:S01]  /*b9e0*/  FADD.FTZ R99, R148, R99 ;  /* 0x0000006394637221 */ /* 0x000fe20000010000 */
[----:B------:R-:W-:Y:S01]  /*b9f0*/  @!P1 PRMT R80, RZ, 0x654, R80 ;  /* 0x00000654ff509816 */ /* 0x000fe20000000050 */
[-CC-:B------:R-:W-:Y:S01]  /*ba00*/  FFMA.FTZ R102, R91, R0.reuse, -R73.reuse ;  /* 0x000000005b667223 */ /* 0x180fe20000010849 */
[----:B------:R-:W1:Y:S01]  /*ba10*/  MUFU.EX2 R76, R76 ;  /* 0x0000004c004c7308 */ /* 0x000e620000000800 */
[----:B--2---:R-:W-:Y:S01]  /*ba20*/  FADD.FTZ R91, R77, R8 ;  /* 0x000000084d5b7221 */ /* 0x004fe20000010000 */
[-C--:B------:R-:W-:Y:S01]  /*ba30*/  FFMA.FTZ R131, R135, R0.reuse, -R73 ;  /* 0x0000000087837223 */ /* 0x080fe20000010849 */
[----:B------:R-:W-:Y:S01]  /*ba40*/  FADD.FTZ R8, R136, R99 ;  /* 0x0000006388087221 */ /* 0x000fe20000010000 */
[-C--:B------:R-:W-:Y:S01]  /*ba50*/  FFMA.FTZ R122, R122, R0.reuse, -R73 ;  /* 0x000000007a7a7223 */ /* 0x080fe20000010849 */
[----:B---3--:R-:W-:Y:S01]  /*ba60*/  FADD.FTZ R91, R72, R91 ;  /* 0x0000005b485b7221 */ /* 0x008fe20000010000 */
[-CC-:B------:R-:W-:Y:S01]  /*ba70*/  FFMA.FTZ R99, R82, R0.reuse, -R73.reuse ;  /* 0x0000000052637223 */ /* 0x180fe20000010849 */
[-C--:B------:R-:W-:Y:S01]  /*ba80*/  FFMA.FTZ R135, R94, R0.reuse, -R73 ;  /* 0x000000005e877223 */ /* 0x080fe20000010849 */
[----:B------:R-:W2:Y:S01]  /*ba90*/  MUFU.EX2 R133, R133 ;  /* 0x0000008500857308 */ /* 0x000ea20000000800 */
[----:B0-----:R-:W-:Y:S01]  /*baa0*/  FADD.FTZ R91, R132, R91 ;  /* 0x0000005b845b7221 */ /* 0x001fe20000010000 */
[-CC-:B------:R-:W-:Y:S01]  /*bab0*/  FFMA.FTZ R114, R114, R0.reuse, -R73.reuse ;  /* 0x0000000072727223 */ /* 0x180fe20000010849 */
[----:B------:R-:W-:Y:S01]  /*bac0*/  F2FP.BF16.F32.PACK_AB R81, R77, R81 ;  /* 0x000000514d51723e */ /* 0x000fe200000010ff */
[-CC-:B------:R-:W-:Y:S01]  /*bad0*/  FFMA.FTZ R106, R106, R0.reuse, -R73.reuse ;  /* 0x000000006a6a7223 */ /* 0x180fe20000010849 */
[----:B------:R-:W-:Y:S01]  /*bae0*/  FFMA.FTZ R98, R98, R0, -R73 ;  /* 0x0000000062627223 */ /* 0x000fe20000010849 */
[----:B------:R-:W-:-:S02]  /*baf0*/  UMOV UR6, UR4 ;  /* 0x0000000400067c82 */ /* 0x000fc40008000000 */
[----:B------:R-:W0:Y:S01]  /*bb00*/  MUFU.EX2 R125, R125 ;  /* 0x0000007d007d7308 */ /* 0x000e220000000800 */
[----:B-1----:R-:W-:Y:S01]  /*bb10*/  FADD.FTZ R82, R76, R91 ;  /* 0x0000005b4c527221 */ /* 0x002fe20000010000 */
[----:B------:R-:W-:-:S06]  /*bb20*/  FFMA.FTZ R91, R87, R0, -R73 ;  /* 0x00000000575b7223 */ /* 0x000fcc0000010849 */
[----:B------:R-:W1:Y:S01]  /*bb30*/  MUFU.EX2 R131, R131 ;  /* 0x0000008300837308 */ /* 0x000e620000000800 */
[----:B--2---:R-:W-:-:S07]  /*bb40*/  FADD.FTZ R82, R133, R82 ;  /* 0x0000005285527221 */ /* 0x004fce0000010000 */
[----:B------:R-:W2:Y:S08]  /*bb50*/  MUFU.EX2 R122, R122 ;  /* 0x0000007a007a7308 */ /* 0x000eb00000000800 */
[----:B------:R-:W3:Y:S08]  /*bb60*/  MUFU.EX2 R130, R130 ;  /* 0x0000008200827308 */ /* 0x000ef00000000800 */
[----:B------:R-:W4:Y:S08]  /*bb70*/  MUFU.EX2 R123, R123 ;  /* 0x0000007b007b7308 */ /* 0x000f300000000800 */
[----:B------:R0:W-:Y:S08]  /*bb80*/  MUFU.EX2 R7, R138 ;  /* 0x0000008a00077308 */ /* 0x0001f00000000800 */
[----:B------:R-:W5:Y:S01]  /*bb90*/  MUFU.EX2 R126, R126 ;  /* 0x0000007e007e7308 */ /* 0x000f620000000800 */
[----:B0-----:R-:W-:Y:S01]  /*bba0*/  FADD.FTZ R138, R125, R82 ;  /* 0x000000527d8a7221 */ /* 0x001fe20000010000 */
[----:B------:R-:W-:-:S03]  /*bbb0*/  F2FP.BF16.F32.PACK_AB R82, R137, R136 ;  /* 0x000000888952723e */ /* 0x000fc600000010ff */
[----:B-1----:R-:W-:-:S03]  /*bbc0*/  FADD.FTZ R77, R131, R138 ;  /* 0x0000008a834d7221 */ /* 0x002fc60000010000 */
[----:B------:R-:W0:Y:S01]  /*bbd0*/  MUFU.EX2 R114, R114 ;  /* 0x0000007200727308 */ /* 0x000e220000000800 */
[----:B--2---:R-:W-:Y:S01]  /*bbe0*/  FADD.FTZ R77, R122, R77 ;  /* 0x0000004d7a4d7221 */ /* 0x004fe20000010000 */
[----:B------:R-:W-:Y:S02]  /*bbf0*/  WARPGROUP.DEPBAR.LE gsb0, 0x0 ;  /* 0x00008000000079c5 */ /* 0x000fe40000010000 */
[----:B------:R-:W-:-:S04]  /*bc00*/  WARPGROUP.ARRIVE ;  /* 0x00000000000079c5 */ /* 0x000fc80000000000 */
[----:B------:R-:W1:Y:S02]  /*bc10*/  MUFU.EX2 R127, R127 ;  /* 0x0000007f007f7308 */ /* 0x000e640000000800 */
[----:B------:R-:W-:Y:S01]  /*bc20*/  HGMMA.64x96x16.F32.BF16 R24, gdesc[UR36].tnspB, R24, gsb0 ;  /* 0x41600000241879f0 */ /* 0x000fe20008001818 */
[----:B------:R-:W-:Y:S01]  /*bc30*/  R2UR UR36, R18 ;  /* 0x00000000122472ca */ /* 0x000fe200000e0000 */
[----:B------:R-:W-:Y:S01]  /*bc40*/  UMOV UR38, UR5 ;  /* 0x0000000500267c82 */ /* 0x000fe20008000000 */
[----:B------:R-:W-:Y:S01]  /*bc50*/  R2UR UR37, R19 ;  /* 0x00000000132572ca */ /* 0x000fe200000e0000 */
[----:B------:R-:W-:Y:S01]  /*bc60*/  UMOV UR39, 0x80000020 ;  /* 0x8000002000277882 */ /* 0x000fe20000000000 */
[----:B------:R-:W-:Y:S01]  /*bc70*/  UIADD3 UR5, UR34, 0x1c0, URZ ;  /* 0x000001c022057890 */ /* 0x000fe2000fffe03f */
[----:B------:R-:W2:Y:S08]  /*bc80*/  MUFU.EX2 R115, R115 ;  /* 0x0000007300737308 */ /* 0x000eb00000000800 */
[----:B------:R-:W2:Y:S08]  /*bc90*/  MUFU.EX2 R118, R118 ;  /* 0x0000007600767308 */ /* 0x000eb00000000800 */
[----:B------:R-:W2:Y:S08]  /*bca0*/  MUFU.EX2 R106, R106 ;  /* 0x0000006a006a7308 */ /* 0x000eb00000000800 */
[----:B------:R-:W2:Y:S08]  /*bcb0*/  MUFU.EX2 R119, R119 ;  /* 0x0000007700777308 */ /* 0x000eb00000000800 */
[----:B------:R-:W-:Y:S08]  /*bcc0*/  MUFU.EX2 R140, R140 ;  /* 0x0000008c008c7308 */ /* 0x000ff00000000800 */
[----:B------:R-:W2:Y:S08]  /*bcd0*/  MUFU.EX2 R107, R107 ;  /* 0x0000006b006b7308 */ /* 0x000eb00000000800 */
[----:B------:R-:W-:Y:S08]  /*bce0*/  MUFU.EX2 R105, R105 ;  /* 0x0000006900697308 */ /* 0x000ff00000000800 */
[----:B------:R-:W2:Y:S08]  /*bcf0*/  MUFU.EX2 R110, R110 ;  /* 0x0000006e006e7308 */ /* 0x000eb00000000800 */
[----:B------:R-:W-:Y:S08]  /*bd00*/  MUFU.EX2 R124, R124 ;  /* 0x0000007c007c7308 */ /* 0x000ff00000000800 */
[----:B------:R-:W2:Y:S08]  /*bd10*/  MUFU.EX2 R98, R98 ;  /* 0x0000006200627308 */ /* 0x000eb00000000800 */
[----:B------:R-:W2:Y:S08]  /*bd20*/  MUFU.EX2 R117, R117 ;  /* 0x0000007500757308 */ /* 0x000eb00000000800 */
[----:B------:R-:W-:Y:S01]  /*bd30*/  MUFU.EX2 R116, R116 ;  /* 0x0000007400747308 */ /* 0x000fe20000000800 */
[----:B------:R-:W-:-:S02]  /*bd40*/  WARPGROUP.DEPBAR.LE gsb0, 0x0 ;  /* 0x00008000000079c5 */ /* 0x000fc40000010000 */
[----:B------:R-:W-:-:S05]  /*bd50*/  WARPGROUP.ARRIVE ;  /* 0x00000000000079c5 */ /* 0x000fca0000000000 */
[----:B------:R-:W-:Y:S01]  /*bd60*/  MUFU.EX2 R88, R88 ;  /* 0x0000005800587308 */ /* 0x000fe20000000800 */
[----:B------:R-:W-:Y:S01]  /*bd70*/  HGMMA.64x96x16.F32.BF16 R24, gdesc[UR36].tnspB, R24, gsb0 ;  /* 0x41600000241879f0 */ /* 0x000fe20008001818 */
[----:B------:R-:W-:Y:S01]  /*bd80*/  R2UR UR36, R20 ;  /* 0x00000000142472ca */ /* 0x000fe200000e0000 */
[----:B------:R-:W-:Y:S01]  /*bd90*/  UMOV UR38, UR5 ;  /* 0x0000000500267c82 */ /* 0x000fe20008000000 */
[----:B------:R-:W-:Y:S01]  /*bda0*/  R2UR UR37, R21 ;  /* 0x00000000152572ca */ /* 0x000fe200000e0000 */
[----:B------:R-:W-:-:S03]  /*bdb0*/  UMOV UR39, 0x80000020 ;  /* 0x8000002000277882 */ /* 0x000fc60000000000 */
        /* <DEDUP_REMOVED lines=30> */
[-CC-:B---3--:R-:W-:Y:S01]  /*bfa0*/  FFMA.FTZ R134, R95, R0.reuse, -R73.reuse ;  /* 0x000000005f867223 */ /* 0x188fe20000010849 */
[-CC-:B------:R-:W-:Y:S01]  /*bfb0*/  FFMA.FTZ R95, R83, R0.reuse, -R73.reuse ;  /* 0x00000000535f7223 */ /* 0x180fe20000010849 */
[-C--:B------:R-:W-:Y:S01]  /*bfc0*/  FMUL.FTZ R37, R37, R9.reuse ;  /* 0x0000000925257220 */ /* 0x080fe20000410000 */
[-C--:B------:R-:W-:Y:S01]  /*bfd0*/  FMUL.FTZ R40, R40, R9.reuse ;  /* 0x0000000928287220 */ /* 0x080fe20000410000 */
[-C--:B------:R-:W-:Y:S01]  /*bfe0*/  FMUL.FTZ R41, R41, R9.reuse ;  /* 0x0000000929297220 */ /* 0x080fe20000410000 */
[-C--:B------:R-:W-:Y:S01]  /*bff0*/  FMUL.FTZ R44, R44, R9.reuse ;  /* 0x000000092c2c7220 */ /* 0x080fe20000410000 */
[----:B------:R-:W-:Y:S01]  /*c000*/  MUFU.EX2 R134, R134 ;  /* 0x0000008600867308 */ /* 0x000fe20000000800 */
[-CC-:B----4-:R-:W-:Y:S01]  /*c010*/  FFMA.FTZ R80, R103, R0.reuse, -R73.reuse ;  /* 0x0000000067507223 */ /* 0x190fe20000010849 */
[-CC-:B------:R-:W-:Y:S01]  /*c020*/  FFMA.FTZ R103, R90, R0.reuse, -R73.reuse ;  /* 0x000000005a677223 */ /* 0x180fe20000010849 */
[----:B------:R-:W-:Y:S01]  /*c030*/  FADD.FTZ R90, R137, R8 ;  /* 0x00000008895a7221 */ /* 0x000fe20000010000 */
[-C--:B------:R-:W-:Y:S01]  /*c040*/  FMUL.FTZ R45, R45, R9.reuse ;  /* 0x000000092d2d7220 */ /* 0x080fe20000410000 */
[-C--:B------:R-:W-:Y:S01]  /*c050*/  FMUL.FTZ R48, R48, R9.reuse ;  /* 0x0000000930307220 */ /* 0x080fe20000410000 */
[-C--:B------:R-:W-:Y:S01]  /*c060*/  FMUL.FTZ R49, R49, R9.reuse ;  /* 0x0000000931317220 */ /* 0x080fe20000410000 */
[----:B------:R-:W-:Y:S01]  /*c070*/  FADD.FTZ R139, R155, R90 ;  /* 0x0000005a9b8b7221 */ /* 0x000fe20000010000 */
[----:B------:R3:W4:Y:S01]  /*c080*/  MUFU.EX2 R8, R111 ;  /* 0x0000006f00087308 */ /* 0x0007220000000800 */
[----:B------:R-:W-:Y:S01]  /*c090*/  FFMA.FTZ R90, R86, R0, -R73 ;  /* 0x00000000565a7223 */ /* 0x000fe20000010849 */
[-C--:B------:R-:W-:Y:S01]  /*c0a0*/  FMUL.FTZ R52, R52, R9.reuse ;  /* 0x0000000934347220 */ /* 0x080fe20000410000 */
[----:B------:R-:W-:Y:S01]  /*c0b0*/  FADD.FTZ R139, R128, R139 ;  /* 0x0000008b808b7221 */ /* 0x000fe20000010000 */
[-C--:B------:R-:W-:Y:S01]  /*c0c0*/  FMUL.FTZ R53, R53, R9.reuse ;  /* 0x0000000935357220 */ /* 0x080fe20000410000 */
[-C--:B------:R-:W-:Y:S01]  /*c0d0*/  FMUL.FTZ R56, R56, R9.reuse ;  /* 0x0000000938387220 */ /* 0x080fe20000410000 */
[-C--:B------:R-:W-:Y:S01]  /*c0e0*/  FMUL.FTZ R57, R57, R9.reuse ;  /* 0x0000000939397220 */ /* 0x080fe20000410000 */
[----:B------:R-:W-:Y:S01]  /*c0f0*/  FADD.FTZ R94, R154, R139 ;  /* 0x0000008b9a5e7221 */ /* 0x000fe20000010000 */
[----:B------:R5:W-:Y:S01]  /*c100*/  MUFU.EX2 R87, R103 ;  /* 0x0000006700577308 */ /* 0x000be20000000800 */
[-C--:B------:R-:W-:Y:S01]  /*c110*/  FMUL.FTZ R60, R60, R9.reuse ;  /* 0x000000093c3c7220 */ /* 0x080fe20000410000 */
[-C--:B------:R-:W-:Y:S01]  /*c120*/  FMUL.FTZ R61, R61, R9.reuse ;  /* 0x000000093d3d7220 */ /* 0x080fe20000410000 */
[----:B------:R-:W-:Y:S01]  /*c130*/  FADD.FTZ R83, R129, R94 ;  /* 0x0000005e81537221 */ /* 0x000fe20000010000 */
[-C--:B------:R-:W-:Y:S01]  /*c140*/  FMUL.FTZ R64, R64, R9.reuse ;  /* 0x0000000940407220 */ /* 0x080fe20000410000 */
[-C--:B------:R-:W-:Y:S01]  /*c150*/  FMUL.FTZ R65, R65, R9.reuse ;  /* 0x0000000941417220 */ /* 0x080fe20000410000 */
[-C--:B------:R-:W-:Y:S01]  /*c160*/  FMUL.FTZ R68, R68, R9.reuse ;  /* 0x0000000944447220 */ /* 0x080fe20000410000 */
[----:B---3--:R-:W-:Y:S01]  /*c170*/  FADD.FTZ R111, R152, R83 ;  /* 0x00000053986f7221 */ /* 0x008fe20000010000 */
[----:B------:R-:W-:Y:S01]  /*c180*/  F2FP.BF16.F32.PACK_AB R83, R132, R72 ;  /* 0x000000488453723e */ /* 0x000fe200000010ff */
[-C--:B------:R-:W-:Y:S01]  /*c190*/  FFMA.FTZ R132, R74, R0.reuse, -R73 ;  /* 0x000000004a847223 */ /* 0x080fe20000010849 */
[----:B------:R-:W-:Y:S01]  /*c1a0*/  FADD.FTZ R74, R130, R77 ;  /* 0x0000004d824a7221 */ /* 0x000fe20000010000 */
[----:B------:R-:W-:Y:S01]  /*c1b0*/  FADD.FTZ R72, R120, R111 ;  /* 0x0000006f78487221 */ /* 0x000fe20000010000 */
[-CC-:B------:R-:W-:Y:S01]  /*c1c0*/  FFMA.FTZ R111, R75, R0.reuse, -R73.reuse ;  /* 0x000000004b6f7223 */ /* 0x180fe20000010849 */
[----:B------:R3:W-:Y:S01]  /*c1d0*/  MUFU.EX2 R94, R102 ;  /* 0x00000066005e7308 */ /* 0x0007e20000000800 */
[----:B------:R-:W-:Y:S01]  /*c1e0*/  FADD.FTZ R75, R123, R74 ;  /* 0x0000004a7b4b7221 */ /* 0x000fe20000010000 */
[----:B------:R-:W-:Y:S01]  /*c1f0*/  FADD.FTZ R72, R151, R72 ;  /* 0x0000004897487221 */ /* 0x000fe20000010000 */
[----:B-----5:R-:W-:Y:S01]  /*c200*/  FFMA.FTZ R103, R79, R0, -R73 ;  /* 0x000000004f677223 */ /* 0x020fe20000010849 */
[----:B------:R-:W-:Y:S01]  /*c210*/  F2FP.BF16.F32.PACK_AB R74, R129, R154 ;  /* 0x0000009a814a723e */ /* 0x000fe200000010ff */
[----:B------:R-:W-:Y:S01]  /*c220*/  FADD.FTZ R75, R126, R75 ;  /* 0x0000004b7e4b7221 */ /* 0x000fe20000010000 */
[----:B------:R-:W-:Y:S01]  /*c230*/  FMUL.FTZ R69, R69, R9 ;  /* 0x0000000945457220 */ /* 0x000fe20000410000 */
[----:B------:R-:W-:Y:S01]  /*c240*/  FMUL.FTZ R26, R26, R12 ;  /* 0x0000000c1a1a7220 */ /* 0x000fe20000410000 */
[----:B------:R5:W4:Y:S01]  /*c250*/  MUFU.EX2 R86, R80 ;  /* 0x0000005000567308 */ /* 0x000b220000000800 */
[----:B---3--:R-:W-:Y:S01]  /*c260*/  FFMA.FTZ R102, R78, R0, -R73 ;  /* 0x000000004e667223 */ /* 0x008fe20000010849 */
[----:B------:R-:W-:Y:S01]  /*c270*/  FADD.FTZ R73, R121, R72 ;  /* 0x0000004879497221 */ /* 0x000fe20000010000 */
[----:B0-----:R-:W-:Y:S01]  /*c280*/  FADD.FTZ R78, R114, R75 ;  /* 0x0000004b724e7221 */ /* 0x001fe20000010000 */
[----:B------:R-:W-:Y:S01]  /*c290*/  F2FP.BF16.F32.PACK_AB R72, R128, R155 ;  /* 0x0000009b8048723e */ /* 0x000fe200000010ff */
[----:B------:R-:W-:Y:S01]  /*c2a0*/  FMUL.FTZ R27, R27, R12 ;  /* 0x0000000c1b1b7220 */ /* 0x000fe20000410000 */
[----:B------:R-:W-:Y:S01]  /*c2b0*/  FADD.FTZ R77, R150, R73 ;  /* 0x00000049964d7221 */ /* 0x000fe20000010000 */
[----:B------:R-:W-:Y:S01]  /*c2c0*/  F2FP.BF16.F32.PACK_AB R73, R133, R76 ;  /* 0x0000004c8549723e */ /* 0x000fe200000010ff */
[----:B-1----:R-:W-:Y:S01]  /*c2d0*/  FADD.FTZ R78, R127, R78 ;  /* 0x0000004e7f4e7221 */ /* 0x002fe20000010000 */
[----:B-----5:R-:W-:Y:S01]  /*c2e0*/  F2FP.BF16.F32.PACK_AB R80, R148, R153 ;  /* 0x000000999450723e */ /* 0x020fe200000010ff */
[----:B------:R-:W-:Y:S01]  /*c2f0*/  FADD.FTZ R76, R112, R77 ;  /* 0x0000004d704c7221 */ /* 0x000fe20000010000 */
[----:B------:R-:W-:Y:S01]  /*c300*/  F2FP.BF16.F32.PACK_AB R75, R131, R125 ;  /* 0x0000007d834b723e */ /* 0x000fe200000010ff */
[----:B--2---:R-:W-:Y:S01]  /*c310*/  FADD.FTZ R79, R115, R78 ;  /* 0x0000004e734f7221 */ /* 0x004fe20000010000 */
[----:B------:R-:W-:Y:S01]  /*c320*/  F2FP.BF16.F32.PACK_AB R78, R121, R151 ;  /* 0x00000097794e723e */ /* 0x000fe200000010ff */
[----:B------:R0:W-:Y:S01]  /*c330*/  STSM.16.M88.4 [R4+0x24300], R80 ;  /* 0x0243005004007844 */ /* 0x0001e20000000200 */
[----:B------:R-:W-:Y:S01]  /*c340*/  F2FP.BF16.F32.PACK_AB R77, R130, R122 ;  /* 0x0000007a824d723e */ /* 0x000fe200000010ff */
[----:B------:R-:W-:Y:S01]  /*c350*/  FADD.FTZ R79, R118, R79 ;  /* 0x0000004f764f7221 */ /* 0x000fe20000010000 */
[----:B------:R-:W-:Y:S01]  /*c360*/  MUFU.EX2 R90, R90 ;  /* 0x0000005a005a7308 */ /* 0x000fe20000000800 */
[----:B------:R1:W-:Y:S01]  /*c370*/  STSM.16.M88.4 [R4+0x25b00], R72 ;  /* 0x025b004804007844 */ /* 0x0003e20000000200 */
        /* <DEDUP_REMOVED lines=11> */
[----:B0-----:R-:W-:Y:S01]  /*c430*/  FADD.FTZ R80, R149, R76 ;  /* 0x0000004c95507221 */ /* 0x001fe20000010000 */
        /* <DEDUP_REMOVED lines=16> */
[----:B------:R-:W-:Y:S01]  /*c540*/  F2FP.BF16.F32.PACK_AB R81, R127, R114 ;  /* 0x000000727f51723e */ /* 0x000fe200000010ff */
[----:B------:R-:W-:Y:S01]  /*c550*/  FADD.FTZ R114, R98, R121 ;  /* 0x0000007962727221 */ /* 0x000fe20000010000 */
[----:B------:R0:W2:Y:S01]  /*c560*/  MUFU.EX2 R112, R95 ;  /* 0x0000005f00707308 */ /* 0x0000a20000000800 */
[C---:B------:R-:W-:Y:S01]  /*c570*/  FADD.FTZ R113, R105.reuse, R120 ;  /* 0x0000007869717221 */ /* 0x040fe20000010000 */
[----:B------:R-:W-:Y:S01]  /*c580*/  F2FP.BF16.F32.PACK_AB R79, R126, R123 ;  /* 0x0000007b7e4f723e */ /* 0x000fe200000010ff */
[----:B------:R-:W-:Y:S01]  /*c590*/  FMUL.FTZ R58, R58, R12 ;  /* 0x0000000c3a3a7220 */ /* 0x000fe20000410000 */
[----:B-1----:R-:W-:Y:S01]  /*c5a0*/  F2FP.BF16.F32.PACK_AB R74, R105, R140 ;  /* 0x0000008c694a723e */ /* 0x002fe200000010ff */
[----:B------:R-:W-:Y:S01]  /*c5b0*/  FADD.FTZ R113, R124, R113 ;  /* 0x000000717c717221 */ /* 0x000fe20000010000 */
[----:B------:R-:W-:Y:S01]  /*c5c0*/  F2FP.BF16.F32.PACK_AB R72, R104, R141 ;  /* 0x0000008d6848723e */ /* 0x000fe200000010ff */
[----:B------:R1:W-:Y:S01]  /*c5d0*/  STSM.16.M88.4 [R4+0x27300], R76 ;  /* 0x0273004c04007844 */ /* 0x0003e20000000200 */
[----:B------:R-:W3:Y:S01]  /*c5e0*/  MUFU.EX2 R105, R132 ;  /* 0x0000008400697308 */ /* 0x000ee20000000800 */
[----:B------:R-:W-:Y:S01]  /*c5f0*/  FADD.FTZ R118, R96, R113 ;  /* 0x0000007160767221 */ /* 0x000fe20000010000 */
[----:B0-----:R-:W-:Y:S01]  /*c600*/  FADD.FTZ R95, R7, R114 ;  /* 0x00000072075f7221 */ /* 0x001fe20000010000 */
[----:B------:R0:W-:Y:S01]  /*c610*/  STSM.16.M88.4 [R4+0x28b00], R80 ;  /* 0x028b005004007844 */ /* 0x0001e20000000200 */
[----:B------:R-:W-:Y:S01]  /*c620*/  F2FP.BF16.F32.PACK_AB R73, R119, R106 ;  /* 0x0000006a7749723e */ /* 0x000fe200000010ff */
[----:B------:R-:W-:Y:S01]  /*c630*/  FADD.FTZ R118, R117, R118 ;  /* 0x0000007675767221 */ /* 0x000fe20000010000 */
[----:B----4-:R-:W-:Y:S01]  /*c640*/  FADD.FTZ R95, R8, R95 ;  /* 0x0000005f085f7221 */ /* 0x010fe20000010000 */
[-C--:B------:R-:W-:Y:S01]  /*c650*/  FMUL.FTZ R59, R59, R12.reuse ;  /* 0x0000000c3b3b7220 */ /* 0x080fe20000410000 */
[-C--:B------:R-:W-:Y:S01]  /*c660*/  FMUL.FTZ R62, R62, R12.reuse ;  /* 0x0000000c3e3e7220 */ /* 0x080fe20000410000 */
[----:B------:R-:W-:Y:S01]  /*c670*/  FADD.FTZ R75, R97, R118 ;  /* 0x00000076614b7221 */ /* 0x000fe20000010000 */
[-C--:B------:R-:W-:Y:S01]  /*c680*/  FMUL.FTZ R63, R63, R12.reuse ;  /* 0x0000000c3f3f7220 */ /* 0x080fe20000410000 */
[-C--:B------:R-:W-:Y:S01]  /*c690*/  FMUL.FTZ R66, R66, R12.reuse ;  /* 0x0000000c42427220 */ /* 0x080fe20000410000 */
[-C--:B------:R-:W-:Y:S01]  /*c6a0*/  FMUL.FTZ R67, R67, R12.reuse ;  /* 0x0000000c43437220 */ /* 0x080fe20000410000 */
[-C--:B------:R-:W-:Y:S01]  /*c6b0*/  FMUL.FTZ R70, R70, R12.reuse ;  /* 0x0000000c46467220 */ /* 0x080fe20000410000 */
[----:B------:R-:W-:Y:S01]  /*c6c0*/  FMUL.FTZ R71, R71, R12 ;  /* 0x0000000c47477220 */ /* 0x000fe20000410000 */
[----:B-1----:R-:W-:Y:S01]  /*c6d0*/  FADD.FTZ R76, R86, R95 ;  /* 0x0000005f564c7221 */ /* 0x002fe20000010000 */
[----:B------:R-:W-:Y:S01]  /*c6e0*/  FADD.FTZ R77, R116, R75 ;  /* 0x0000004b744d7221 */ /* 0x000fe20000010000 */
[----:B------:R-:W-:Y:S01]  /*c6f0*/  F2FP.BF16.F32.PACK_AB R75, R110, R107 ;  /* 0x0000006b6e4b723e */ /* 0x000fe200000010ff */
[----:B------:R-:W-:-:S02]  /*c700*/  IMAD.MOV.U32 R12, RZ, RZ, R5 ;  /* 0x000000ffff0c7224 */ /* 0x000fc400078e0005 */
[----:B------:R-:W-:Y:S01]  /*c710*/  FADD.FTZ R79, R87, R76 ;  /* 0x0000004c574f7221 */ /* 0x000fe20000010000 */
[----:B------:R-:W-:Y:S01]  /*c720*/  FADD.FTZ R78, R88, R77 ;  /* 0x0000004d584e7221 */ /* 0x000fe20000010000 */
[----:B------:R-:W-:Y:S01]  /*c730*/  F2FP.BF16.F32.PACK_AB R77, R7, R98 ;  /* 0x00000062074d723e */ /* 0x000fe200000010ff */
[----:B------:R1:W-:Y:S01]  /*c740*/  STSM.16.M88.4 [R4+0x2a300], R72 ;  /* 0x02a3004804007844 */ /* 0x0003e20000000200 */
[----:B0-----:R-:W-:Y:S01]  /*c750*/  FADD.FTZ R80, R94, R79 ;  /* 0x0000004f5e507221 */ /* 0x001fe20000010000 */
[----:B------:R-:W-:Y:S01]  /*c760*/  FADD.FTZ R82, R109, R78 ;  /* 0x0000004e6d527221 */ /* 0x000fe20000010000 */
[----:B------:R-:W-:Y:S01]  /*c770*/  F2FP.BF16.F32.PACK_AB R79, R86, R8 ;  /* 0x00000008564f723e */ /* 0x000fe200000010ff */
[----:B------:R-:W-:Y:S02]  /*c780*/  IMAD.MOV.U32 R9, RZ, RZ, R10 ;  /* 0x000000ffff097224 */ /* 0x000fe400078e000a */
[----:B------:R-:W-:Y:S01]  /*c790*/  FADD.FTZ R7, R135, R80 ;  /* 0x0000005087077221 */ /* 0x000fe20000010000 */
[----:B------:R-:W-:Y:S01]  /*c7a0*/  FADD.FTZ R81, R89, R82 ;  /* 0x0000005259517221 */ /* 0x000fe20000010000 */
[----:B------:R-:W-:Y:S01]  /*c7b0*/  F2FP.BF16.F32.PACK_AB R78, R97, R117 ;  /* 0x00000075614e723e */ /* 0x000fe200000010ff */
[----:B------:R-:W-:Y:S01]  /*c7c0*/  MUFU.EX2 R86, R103 ;  /* 0x0000006700567308 */ /* 0x000fe20000000800 */
[----:B------:R-:W-:Y:S01]  /*c7d0*/  FADD.FTZ R8, R134, R7 ;  /* 0x0000000786087221 */ /* 0x000fe20000010000 */
[----:B------:R-:W-:Y:S01]  /*c7e0*/  FADD.FTZ R82, R92, R81 ;  /* 0x000000515c527221 */ /* 0x000fe20000010000 */
[----:B------:R-:W-:-:S02]  /*c7f0*/  F2FP.BF16.F32.PACK_AB R76, R96, R124 ;  /* 0x0000007c604c723e */ /* 0x000fc400000010ff */
[----:B------:R-:W-:Y:S01]  /*c800*/  FADD.FTZ R7, R99, R8 ;  /* 0x0000000863077221 */ /* 0x000fe20000010000 */
[----:B------:R-:W-:Y:S01]  /*c810*/  FADD.FTZ R83, R93, R82 ;  /* 0x000000525d537221 */ /* 0x000fe20000010000 */
[----:B------:R-:W-:Y:S01]  /*c820*/  F2FP.BF16.F32.PACK_AB R80, R88, R116 ;  /* 0x000000745850723e */ /* 0x000fe200000010ff */
[----:B------:R0:W4:Y:S01]  /*c830*/  MUFU.EX2 R97, R102 ;  /* 0x0000006600617308 */ /* 0x0001220000000800 */
[----:B--2---:R-:W-:Y:S01]  /*c840*/  FADD.FTZ R7, R112, R7 ;  /* 0x0000000770077221 */ /* 0x004fe20000010000 */
[----:B------:R-:W-:Y:S01]  /*c850*/  FADD.FTZ R8, R84, R83 ;  /* 0x0000005354087221 */ /* 0x000fe20000010000 */
[----:B------:R-:W-:Y:S01]  /*c860*/  F2FP.BF16.F32.PACK_AB R81, R94, R87 ;  /* 0x000000575e51723e */ /* 0x000fe200000010ff */
[----:B------:R2:W-:Y:S01]  /*c870*/  STSM.16.M88.4 [R4+0x2bb00], R76 ;  /* 0x02bb004c04007844 */ /* 0x0005e20000000200 */
[----:B-1----:R-:W-:Y:S01]  /*c880*/  FADD.FTZ R72, R90, R7 ;  /* 0x000000075a487221 */ /* 0x002fe20000010000 */
[----:B------:R-:W-:Y:S01]  /*c890*/  FADD.FTZ R7, R85, R8 ;  /* 0x0000000855077221 */ /* 0x000fe20000010000 */
[----:B------:R-:W-:-:S02]  /*c8a0*/  F2FP.BF16.F32.PACK_AB R82, R89, R109 ;  /* 0x0000006d5952723e */ /* 0x000fc400000010ff */
[----:B------:R-:W-:Y:S01]  /*c8b0*/  F2FP.BF16.F32.PACK_AB R83, R134, R135 ;  /* 0x000000878653723e */ /* 0x000fe200000010ff */
[----:B------:R-:W-:Y:S01]  /*c8c0*/  FADD.FTZ R8, R100, R7 ;  /* 0x0000000764087221 */ /* 0x000fe20000010000 */
[----:B------:R-:W-:Y:S01]  /*c8d0*/  F2FP.BF16.F32.PACK_AB R92, R93, R92 ;  /* 0x0000005c5d5c723e */ /* 0x000fe200000010ff */
[----:B------:R-:W-:Y:S01]  /*c8e0*/  FADD.FTZ R72, R91, R72 ;  /* 0x000000485b487221 */ /* 0x000fe20000010000 */
[----:B------:R-:W-:Y:S01]  /*c8f0*/  F2FP.BF16.F32.PACK_AB R93, R112, R99 ;  /* 0x00000063705d723e */ /* 0x000fe200000010ff */
[----:B------:R-:W-:Y:S01]  /*c900*/  FADD.FTZ R7, R101, R8 ;  /* 0x0000000865077221 */ /* 0x000fe20000010000 */
[----:B------:R-:W-:Y:S01]  /*c910*/  F2FP.BF16.F32.PACK_AB R94, R85, R84 ;  /* 0x00000054555e723e */ /* 0x000fe200000010ff */
[----:B------:R2:W-:Y:S01]  /*c920*/  STSM.16.M88.4 [R4+0x2d300], R80 ;  /* 0x02d3005004007844 */ /* 0x0005e20000000200 */
[----:B------:R-:W-:Y:S01]  /*c930*/  F2FP.BF16.F32.PACK_AB R95, R91, R90 ;  /* 0x0000005a5b5f723e */ /* 0x000fe200000010ff */
[----:B---3--:R-:W-:Y:S01]  /*c940*/  FADD.FTZ R72, R105, R72 ;  /* 0x0000004869487221 */ /* 0x008fe20000010000 */
[----:B------:R-:W-:Y:S01]  /*c950*/  F2FP.BF16.F32.PACK_AB R100, R101, R100 ;  /* 0x000000646564723e */ /* 0x000fe200000010ff */
[----:B------:R-:W-:Y:S01]  /*c960*/  FADD.FTZ R8, R108, R7 ;  /* 0x000000076c087221 */ /* 0x000fe20000010000 */
[----:B------:R-:W-:Y:S01]  /*c970*/  F2FP.BF16.F32.PACK_AB R101, R111, R105 ;  /* 0x000000696f65723e */ /* 0x000fe200000010ff */
[----:B------:R2:W-:Y:S01]  /*c980*/  STSM.16.M88.4 [R4+0x2eb00], R92 ;  /* 0x02eb005c04007844 */ /* 0x0005e20000000200 */
[----:B0-----:R-:W-:Y:S01]  /*c990*/  F2FP.BF16.F32.PACK_AB R102, R13, R108 ;  /* 0x0000006c0d66723e */ /* 0x001fe200000010ff */
[----:B------:R-:W-:Y:S01]  /*c9a0*/  FADD.FTZ R72, R111, R72 ;  /* 0x000000486f487221 */ /* 0x000fe20000010000 */
[----:B----4-:R-:W-:Y:S01]  /*c9b0*/  F2FP.BF16.F32.PACK_AB R103, R86, R97 ;  /* 0x000000615667723e */ /* 0x010fe200000010ff */
[----:B------:R-:W-:Y:S01]  /*c9c0*/  FADD.FTZ R8, R13, R8 ;  /* 0x000000080d087221 */ /* 0x000fe20000010000 */
[----:B------:R-:W-:-:S02]  /*c9d0*/  IMAD.MOV.U32 R13, RZ, RZ, R6 ;  /* 0x000000ffff0d7224 */ /* 0x000fc400078e0006 */
[----:B------:R-:W-:Y:S01]  /*c9e0*/  FADD.FTZ R72, R97, R72 ;  /* 0x0000004861487221 */ /* 0x000fe20000010000 */
[----:B------:R2:W-:Y:S03]  /*c9f0*/  STSM.16.M88.4 [R4+0x30300], R100 ;  /* 0x0303006404007844 */ /* 0x0005e60000000200 */
        /* <DEDUP_REMOVED lines=9> */
.L_x_11283:
[----:B------:R-:W-:Y:S06]  /*ca90*/  BAR.ARV 0x8, 0x200 ;  /* 0x0208000000007b1d */ /* 0x000fec0000002000 */
[----:B------:R-:W-:Y:S05]  /*caa0*/  @!P0 BRA `(.L_x_11293) ;  /* 0x0000000000048947 */ /* 0x000fea0003800000 */
[----:B------:R-:W-:Y:S01]  /*cab0*/  BPT.TRAP 0x1 ;  /* 0x000000040000795c */ /* 0x000fe20000300000 */
.L_x_11293:
[----:B------:R-:W-:Y:S01]  /*cac0*/  ULEA UR9, UR4, UR56, 0x3 ;  /* 0x0000003804097291 */ /* 0x000fe2000f8e183f */
[----:B------:R-:W-:-:S08]  /*cad0*/  SHF.L.U32 R6, R6, 0x1f, RZ ;  /* 0x0000001f06067819 */ /* 0x000fd000000006ff */
[----:B------:R0:W1:Y:S01]  /*cae0*/  SYNCS.PHASECHK.TRANS64.TRYWAIT P2, [UR9+0x31c50], R6 ;  /* 0x031c5006ff0075a7 */ /* 0x0000620008040149 */
[----:B------:R-:W-:Y:S05]  /*caf0*/  @!P0 BRA `(.L_x_11294) ;  /* 0x0000000000048947 */ /* 0x000fea0003800000 */
[----:B------:R-:W-:Y:S01]  /*cb00*/  BPT.TRAP 0x1 ;  /* 0x000000040000795c */ /* 0x000fe20000300000 */
.L_x_11294:
[----:B-1----:R-:W-:Y:S05]  /*cb10*/  @P2 BRA `(.L_x_11295) ;  /* 0x0000000000082947 */ /* 0x002fea0003800000 */
[----:B------:R-:W1:Y:S02]  /*cb20*/  SYNCS.PHASECHK.TRANS64.TRYWAIT P0, [UR9+0x31c50], R6 ;  /* 0x031c5006ff0075a7 */ /* 0x000e640008000149 */
[----:B-1----:R-:W-:Y:S05]  /*cb30*/  @!P0 BRA `(.L_x_11296) ;  /* 0x0000006000648947 */ /* 0x002fea0003800000 */
.L_x_11295:
[----:B------:R-:W-:Y:S01]  /*cb40*/  UIADD3 UR56, UR56, 0x200, URZ ;  /* 0x0000020038387890 */ /* 0x000fe2000fffe03f */
[----:B------:R-:W-:Y:S01]  /*cb50*/  WARPGROUP.ARRIVE ;  /* 0x00000000000079c5 */ /* 0x000fe20000000000 */
[----:B------:R-:W-:Y:S01]  /*cb60*/  ULOP3.LUT UR59, UR59, 0x10000, URZ, 0xfc, !UPT ;  /* 0x000100003b3b7892 */ /* 0x000fe2000f8efc3f */
[----:B------:R-:W2:Y:S01]  /*cb70*/  SHFL.BFLY PT, R2, R7, 0x2, 0x1f ;  /* 0x0c401f0007027f89 */ /* 0x000ea200000e0000 */
[----:B------:R-:W-:Y:S01]  /*cb80*/  USHF.R.U32.HI UR56, URZ, 0x4, UR56 ;  /* 0x000000043f387899 */ /* 0x000fe20008011638 */
[----:B------:R-:W-:Y:S01]  /*cb90*/  IMAD.U32 R14, RZ, RZ, UR9 ;  /* 0x00000009ff0e7e24 */ /* 0x000fe2000f8e00ff */
[----:B------:R-:W-:Y:S01]  /*cba0*/  UMOV UR5, 0xc0000010 ;  /* 0xc000001000057882 */ /* 0x000fe20000000000 */
[----:B------:R-:W-:Y:S01]  /*cbb0*/  UMOV UR7, 0x80000020 ;  /* 0x8000002000077882 */ /* 0x000fe20000000000 */
[----:B------:R-:W-:Y:S01]  /*cbc0*/  ULOP3.LUT UR56, UR56, 0x3fff, URZ, 0xc0, !UPT ;  /* 0x00003fff38387892 */ /* 0x000fe2000f8ec03f */
[----:B-1----:R-:W1:Y:S01]  /*cbd0*/  SHFL.BFLY PT, R3, R8, 0x2, 0x1f ;  /* 0x0c401f0008037f89 */ /* 0x002e6200000e0000 */
[----:B0-----:R-:W-:-:S02]  /*cbe0*/  IMAD.MOV.U32 R6, RZ, RZ, -0x800000 ;  /* 0xff800000ff067424 */ /* 0x001fc400078e00ff */
[----:B------:R-:W-:-:S04]  /*cbf0*/  ULOP3.LUT UR8, UR56, 0x2400000, URZ, 0xfc, !UPT ;  /* 0x0240000038087892 */ /* 0x000fc8000f8efc3f */
[----:B------:R-:W-:-:S03]  /*cc00*/  UIMAD UR8, UR4, 0x6c0, UR8 ;  /* 0x000006c0040878a4 */ /* 0x000fc6000f8e0208 */
[----:B------:R-:W-:-:S04]  /*cc10*/  UMOV UR4, UR59 ;  /* 0x0000003b00047c82 */ /* 0x000fc80008000000 */
[----:B------:R-:W-:Y:S02]  /*cc20*/  UMOV UR6, UR8 ;  /* 0x0000000800067c82 */ /* 0x000fe40008000000 */
[----:B------:R-:W-:Y:S01]  /*cc30*/  HGMMA.64x96x16.F32.BF16 R24, gdesc[UR4].tnspB, R24, gsb0 ;  /* 0x41600000041879f0 */ /* 0x000fe20008001818 */
[----:B------:R-:W-:Y:S01]  /*cc40*/  UIADD3 UR4, UR59, 0x180, URZ ;  /* 0x000001803b047890 */ /* 0x000fe2000fffe03f */
[----:B--2---:R-:W-:Y:S01]  /*cc50*/  FADD.FTZ R4, R2, R7 ;  /* 0x0000000702047221 */ /* 0x004fe20000010000 */
[----:B------:R-:W-:Y:S01]  /*cc60*/  UIADD3 UR6, UR8, 0x40, URZ ;  /* 0x0000004008067890 */ /* 0x000fe2000fffe03f */
[----:B------:R-:W-:Y:S01]  /*cc70*/  IMAD.MOV.U32 R7, RZ, RZ, -0x800000 ;  /* 0xff800000ff077424 */ /* 0x000fe200078e00ff */
[----:B------:R-:W-:Y:S01]  /*cc80*/  UMOV UR5, 0xc0000010 ;  /* 0xc000001000057882 */ /* 0x000fe20000000000 */
[----:B------:R-:W-:Y:S01]  /*cc90*/  UMOV UR7, 0x80000020 ;  /* 0x8000002000077882 */ /* 0x000fe20000000000 */
[----:B------:R-:W0:Y:S01]  /*cca0*/  SHFL.BFLY PT, R9, R4, 0x1, 0x1f ;  /* 0x0c201f0004097f89 */ /* 0x000e2200000e0000 */
[----:B-1----:R-:W-:-:S05]  /*ccb0*/  FADD.FTZ R3, R3, R8 ;  /* 0x0000000803037221 */ /* 0x002fca0000010000 */
[----:B------:R-:W1:Y:S01]  /*ccc0*/  SHFL.BFLY PT, R2, R3, 0x1, 0x1f ;  /* 0x0c201f0003027f89 */ /* 0x000e6200000e0000 */
[----:B0-----:R-:W-:Y:S01]  /*ccd0*/  FADD.FTZ R13, R4, R9 ;  /* 0x00000009040d7221 */ /* 0x001fe20000010000 */
[----:B------:R-:W-:Y:S02]  /*cce0*/  IMAD.MOV.U32 R9, RZ, RZ, RZ ;  /* 0x000000ffff097224 */ /* 0x000fe400078e00ff */
[----:B------:R-:W-:Y:S02]  /*ccf0*/  @!P1 VIADD R4, R14, 0x31c60 ;  /* 0x00031c600e049836 */ /* 0x000fe40000000000 */
[----:B------:R-:W-:Y:S01]  /*cd00*/  FSETP.NE.FTZ.AND P2, PT, R13, RZ, PT ;  /* 0x000000ff0d00720b */ /* 0x000fe20003f55000 */
[----:B-1----:R-:W-:Y:S01]  /*cd10*/  FADD.FTZ R12, R3, R2 ;  /* 0x00000002030c7221 */ /* 0x002fe20000010000 */
[----:B------:R-:W-:Y:S01]  /*cd20*/  IMAD.MOV.U32 R2, RZ, RZ, RZ ;  /* 0x000000ffff027224 */ /* 0x000fe200078e00ff */
[----:B------:R-:W-:-:S03]  /*cd30*/  @!P1 PRMT R4, RZ, 0x654, R4 ;  /* 0x00000654ff049816 */ /* 0x000fc60000000004 */
[----:B------:R-:W-:-:S07]  /*cd40*/  FSETP.NE.FTZ.AND P0, PT, R12, RZ, PT ;  /* 0x000000ff0c00720b */ /* 0x000fce0003f15000 */
[----:B------:R-:W0:Y:S01]  /*cd50*/  @P2 MUFU.LG2 R11, R13 ;  /* 0x0000000d000b2308 */ /* 0x000e220000000c00 */
[----:B------:R-:W-:-:S05]  /*cd60*/  @P2 FMUL.FTZ R15, R0, 0.69314718246459960938 ;  /* 0x3f317218000f2820 */ /* 0x000fca0000410000 */
[----:B------:R-:W-:Y:S02]  /*cd70*/  @P0 FMUL.FTZ R3, R0, 0.69314718246459960938 ;  /* 0x3f31721800030820 */ /* 0x000fe40000410000 */
        /* <DEDUP_REMOVED lines=110> */
.L_x_11266:
[----:B------:R-:W-:Y:S05]  /*d460*/  @P0 BRA `(.L_x_11297) ;  /* 0x0000001000780947 */ /* 0x000fea0003800000 */
[----:B------:R-:W2:Y:S01]  /*d470*/  LDL.LU R26, [R1] ;  /* 0x00000000011a7983 */ /* 0x000ea20000300800 */
[----:B------:R-:W0:Y:S01]  /*d480*/  S2R R0, SR_TID.X ;  /* 0x0000000000007919 */ /* 0x000e220000002100 */
[----:B------:R-:W1:Y:S01]  /*d490*/  S2UR UR9, SR_CTAID.Z ;  /* 0x00000000000979c3 */ /* 0x000e620000002700 */
[----:B------:R-:W-:Y:S01]  /*d4a0*/  ULDC.64 UR4, c[0x0][0xbd0] ;  /* 0x0002f40000047ab9 */ /* 0x000fe20000000a00 */
[----:B------:R-:W-:Y:S01]  /*d4b0*/  ULDC.64 UR6, c[0x0][0xb38] ;  /* 0x0002ce0000067ab9 */ /* 0x000fe20000000a00 */
[----:B------:R-:W3:Y:S05]  /*d4c0*/  S2R R27, SR_CTAID.X ;  /* 0x00000000001b7919 */ /* 0x000eea0000002500 */
[----:B------:R-:W4:Y:S08]  /*d4d0*/  LDC.64 R18, c[0x0][0xbd8] ;  /* 0x0002f600ff127b82 */ /* 0x000f300000000a00 */
[----:B------:R-:W5:Y:S08]  /*d4e0*/  S2UR UR8, SR_CTAID.Y ;  /* 0x00000000000879c3 */ /* 0x000f700000002600 */
[----:B------:R-:W5:Y:S01]  /*d4f0*/  LDC R29, c[0x0][0xc50] ;  /* 0x00031400ff1d7b82 */ /* 0x000f620000000800 */
[----:B0-----:R-:W-:-:S07]  /*d500*/  VIADD R8, R0, 0xffffff80 ;  /* 0xffffff8000087836 */ /* 0x001fce0000000000 */
[----:B------:R-:W0:Y:S01]  /*d510*/  LDC.64 R22, c[0x0][0xb40] ;  /* 0x0002d000ff167b82 */ /* 0x000e220000000a00 */
[----:B------:R-:W-:-:S04]  /*d520*/  SHF.R.S32.HI R9, RZ, 0x1f, R8 ;  /* 0x0000001fff097819 */ /* 0x000fc80000011408 */
[----:B------:R-:W-:-:S04]  /*d530*/  LEA.HI R12, R9, R8, RZ, 0x7 ;  /* 0x00000008090c7211 */ /* 0x000fc800078f38ff */
[----:B------:R-:W-:-:S05]  /*d540*/  LOP3.LUT R11, R12, 0xffffff80, RZ, 0xc0, !PT ;  /* 0xffffff800c0b7812 */ /* 0x000fca00078ec0ff */
[----:B------:R-:W-:Y:S02]  /*d550*/  IMAD.IADD R0, R8, 0x1, -R11 ;  /* 0x0000000108007824 */ /* 0x000fe400078e0a0b */
[----:B------:R-:W1:Y:S03]  /*d560*/  LDC R11, c[0x0][0xbe8] ;  /* 0x0002fa00ff0b7b82 */ /* 0x000e660000000800 */
[----:B------:R-:W-:Y:S02]  /*d570*/  SHF.R.S32.HI R13, RZ, 0x1f, R0 ;  /* 0x0000001fff0d7819 */ /* 0x000fe40000011400 */
[----:B------:R-:W-:Y:S02]  /*d580*/  LEA.HI R9, R9, R8, RZ, 0x2 ;  /* 0x0000000809097211 */ /* 0x000fe400078f10ff */
[----:B------:R-:W-:Y:S02]  /*d590*/  LEA.HI R10, R13, R0, RZ, 0x2 ;  /* 0x000000000d0a7211 */ /* 0x000fe400078f10ff */
[----:B------:R-:W-:-:S02]  /*d5a0*/  LOP3.LUT R9, R9, 0xfffffffc, RZ, 0xc0, !PT ;  /* 0xfffffffc09097812 */ /* 0x000fc400078ec0ff */
[--C-:B------:R-:W-:Y:S02]  /*d5b0*/  SHF.R.S32.HI R14, RZ, 0x2, R10.reuse ;  /* 0x00000002ff0e7819 */ /* 0x100fe4000001140a */
[----:B------:R-:W-:Y:S02]  /*d5c0*/  SHF.R.S32.HI R15, RZ, 0x1f, R10 ;  /* 0x0000001fff0f7819 */ /* 0x000fe4000001140a */
[----:B------:R-:W-:Y:S02]  /*d5d0*/  SHF.R.S32.HI R12, RZ, 0x7, R12 ;  /* 0x00000007ff0c7819 */ /* 0x000fe4000001140c */
[----:B------:R-:W-:Y:S01]  /*d5e0*/  LEA.HI R15, R15, R14, RZ, 0x3 ;  /* 0x0000000e0f0f7211 */ /* 0x000fe200078f18ff */
[----:B------:R-:W-:Y:S01]  /*d5f0*/  IMAD.IADD R16, R8, 0x1, -R9 ;  /* 0x0000000108107824 */ /* 0x000fe200078e0a09 */
[----:B------:R-:W-:Y:S01]  /*d600*/  BAR.SYNC.DEFER_BLOCKING 0x1, 0x180 ;  /* 0x0046000000007b1d */ /* 0x000fe20000010000 */
[----:B-1----:R-:W-:Y:S01]  /*d610*/  ISETP.NE.AND P0, PT, R11, 0x1, PT ;  /* 0x000000010b00780c */ /* 0x002fe20003f05270 */
[----:B------:R-:W-:Y:S01]  /*d620*/  IMAD.HI R9, R12, 0x55555556, RZ ;  /* 0x555555560c097827 */ /* 0x000fe200078e02ff */
[----:B------:R-:W-:-:S02]  /*d630*/  LOP3.LUT R15, R15, 0xfffffff8, RZ, 0xc0, !PT ;  /* 0xfffffff80f0f7812 */ /* 0x000fc400078ec0ff */
[----:B------:R-:W-:Y:S02]  /*d640*/  LEA.HI R13, R13, R0, RZ, 0x5 ;  /* 0x000000000d0d7211 */ /* 0x000fe400078f28ff */
[----:B------:R-:W-:Y:S01]  /*d650*/  LEA.HI R9, R9, R9, RZ, 0x1 ;  /* 0x0000000909097211 */ /* 0x000fe200078f08ff */
[----:B------:R-:W-:Y:S01]  /*d660*/  IMAD.IADD R8, R14, 0x1, -R15 ;  /* 0x000000010e087824 */ /* 0x000fe200078e0a0f */
[----:B------:R-:W-:Y:S02]  /*d670*/  SHF.R.S32.HI R13, RZ, 0x5, R13 ;  /* 0x00000005ff0d7819 */ /* 0x000fe4000001140d */
[----:B------:R-:W-:-:S03]  /*d680*/  LEA.HI R14, R16, R16, RZ, 0x1 ;  /* 0x00000010100e7211 */ /* 0x000fc600078f08ff */
[----:B------:R-:W1:Y:S01]  /*d690*/  @P0 LDC R21, c[0x0][0xbec] ;  /* 0x0002fb00ff150b82 */ /* 0x000e620000000800 */
[----:B------:R-:W-:Y:S01]  /*d6a0*/  IMAD R73, R9, -0x3, R12 ;  /* 0xfffffffd09497824 */ /* 0x000fe200078e020c */
[----:B------:R-:W-:Y:S01]  /*d6b0*/  LOP3.LUT R15, R14, 0x1ffffffe, RZ, 0xc0, !PT ;  /* 0x1ffffffe0e0f7812 */ /* 0x000fe200078ec0ff */
[----:B------:R-:W-:-:S05]  /*d6c0*/  IMAD R12, R13, 0x10, R8 ;  /* 0x000000100d0c7824 */ /* 0x000fca00078e0208 */
[----:B------:R-:W0:Y:S01]  /*d6d0*/  @P0 LDC R20, c[0x0][0xbf0] ;  /* 0x0002fc00ff140b82 */ /* 0x000e220000000800 */
[----:B------:R-:W-:Y:S02]  /*d6e0*/  IMAD R14, R73, 0x40, R12 ;  /* 0x00000040490e7824 */ /* 0x000fe400078e020c */
[----:B------:R-:W-:-:S05]  /*d6f0*/  IMAD.IADD R75, R16, 0x1, -R15 ;  /* 0x00000001104b7824 */ /* 0x000fca00078e0a0f */
[----:B------:R-:W0:Y:S08]  /*d700*/  @P0 LDC R73, c[0x0][0xbec] ;  /* 0x0002fb00ff490b82 */ /* 0x000e300000000800 */
[----:B------:R-:W0:Y:S01]  /*d710*/  @P0 LDC R28, c[0x0][0xbf0] ;  /* 0x0002fc00ff1c0b82 */ /* 0x000e220000000800 */
[----:B------:R-:W-:Y:S01]  /*d720*/  BSSY B0, `(.L_x_11298) ;  /* 0x00000a6000007945 */ /* 0x000fe20003800000 */
[----:B--2---:R-:W-:Y:S01]  /*d730*/  SHF.R.S32.HI R17, RZ, 0x1f, R26 ;  /* 0x0000001fff117819 */ /* 0x004fe2000001141a */
[----:B------:R-:W-:-:S04]  /*d740*/  IMAD.WIDE.U32 R8, R26, UR4, RZ ;  /* 0x000000041a087c25 */ /* 0x000fc8000f8e00ff */
[----:B------:R-:W-:Y:S01]  /*d750*/  IMAD R13, R17, UR4, RZ ;  /* 0x00000004110d7c24 */ /* 0x000fe2000f8e02ff */
[----:B------:R-:W-:-:S03]  /*d760*/  USHF.R.S32.HI UR4, URZ, 0x1f, UR9 ;  /* 0x0000001f3f047899 */ /* 0x000fc60008011409 */
[----:B------:R-:W-:Y:S02]  /*d770*/  IMAD R15, R26, UR5, R13 ;  /* 0x000000051a0f7c24 */ /* 0x000fe4000f8e020d */
[----:B------:R-:W-:Y:S02]  /*d780*/  IMAD R17, R17, UR6, RZ ;  /* 0x0000000611117c24 */ /* 0x000fe4000f8e02ff */
[----:B------:R-:W-:Y:S02]  /*d790*/  IMAD.IADD R9, R9, 0x1, R15 ;  /* 0x0000000109097824 */ /* 0x000fe400078e020f */
[----:B----4-:R-:W-:Y:S02]  /*d7a0*/  IMAD R16, R18, UR4, RZ ;  /* 0x0000000412107c24 */ /* 0x010fe4000f8e02ff */
[----:B------:R-:W-:Y:S02]  /*d7b0*/  IMAD R15, R75, 0x8, R14 ;  /* 0x000000084b0f7824 */ /* 0x000fe400078e020e */
[----:B------:R-:W-:-:S04]  /*d7c0*/  IMAD.WIDE.U32 R12, R26, UR6, RZ ;  /* 0x000000061a0c7c25 */ /* 0x000fc8000f8e00ff */
[----:B------:R-:W-:Y:S01]  /*d7d0*/  IMAD R17, R26, UR7, R17 ;  /* 0x000000071a117c24 */ /* 0x000fe2000f8e0211 */
[----:B------:R-:W-:Y:S01]  /*d7e0*/  ULDC.64 UR6, c[0x0][0xb48] ;  /* 0x0002d20000067ab9 */ /* 0x000fe20000000a00 */
[----:B------:R-:W-:Y:S02]  /*d7f0*/  IMAD R19, R19, UR9, R16 ;  /* 0x0000000913137c24 */ /* 0x000fe4000f8e0210 */
[----:B---3--:R-:W-:Y:S02]  /*d800*/  IMAD R16, R27, 0xc0, R15 ;  /* 0x000000c01b107824 */ /* 0x008fe400078e020f */
[----:B------:R-:W-:Y:S02]  /*d810*/  IMAD.MOV R26, RZ, RZ, -R26 ;  /* 0x000000ffff1a7224 */ /* 0x000fe400078e0a1a */
[----:B------:R-:W-:Y:S02]  /*d820*/  IMAD.IADD R13, R13, 0x1, R17 ;  /* 0x000000010d0d7824 */ /* 0x000fe400078e0211 */
[----:B-1----:R-:W-:-:S04]  /*d830*/  @P0 IMAD.HI.U32 R17, R16, R21, RZ ;  /* 0x0000001510110227 */ /* 0x002fc800078e00ff */
[----:B------:R-:W-:-:S04]  /*d840*/  IMAD.WIDE.U32 R8, R18, UR9, R8 ;  /* 0x0000000912087c25 */ /* 0x000fc8000f8e0008 */
[----:B-----5:R-:W-:Y:S02]  /*d850*/  IMAD R29, R29, R26, UR8 ;  /* 0x000000081d1d7e24 */ /* 0x020fe4000f8e021a */
[C---:B0-----:R-:W-:Y:S01]  /*d860*/  IMAD R18, R22.reuse, UR4, RZ ;  /* 0x0000000416127c24 */ /* 0x041fe2000f8e02ff */
[----:B------:R-:W-:Y:S01]  /*d870*/  ULDC.64 UR4, c[0x0][0xbe0] ;  /* 0x0002f80000047ab9 */ /* 0x000fe20000000a00 */
[----:B------:R-:W-:Y:S01]  /*d880*/  IMAD.MOV.U32 R15, RZ, RZ, R16 ;  /* 0x000000ffff0f7224 */ /* 0x000fe200078e0010 */
[----:B------:R-:W-:Y:S01]  /*d890*/  @P0 SHF.R.U32.HI R15, RZ, R20, R17 ;  /* 0x00000014ff0f0219 */ /* 0x000fe20000011611 */
[----:B------:R-:W-:Y:S01]  /*d8a0*/  IMAD.IADD R9, R9, 0x1, R19 ;  /* 0x0000000109097824 */ /* 0x000fe200078e0213 */
[----:B------:R-:W-:Y:S01]  /*d8b0*/  SHF.R.S32.HI R20, RZ, 0x1f, R29 ;  /* 0x0000001fff147819 */ /* 0x000fe2000001141d */
[----:B------:R-:W-:Y:S02]  /*d8c0*/  IMAD R19, R23, UR9, R18 ;  /* 0x0000000917137c24 */ /* 0x000fe4000f8e0212 */
[----:B------:R-:W-:Y:S01]  /*d8d0*/  IMAD.WIDE.U32 R12, R22, UR9, R12 ;  /* 0x00000009160c7c25 */ /* 0x000fe2000f8e000c */
[----:B------:R-:W-:-:S03]  /*d8e0*/  ULDC.64 UR8, c[0x0][0xb28] ;  /* 0x0002ca0000087ab9 */ /* 0x000fc60000000a00 */
[----:B------:R-:W-:-:S04]  /*d8f0*/  @P0 IMAD.HI.U32 R73, R16, R73, RZ ;  /* 0x0000004910490227 */ /* 0x000fc800078e00ff */
[----:B------:R-:W-:Y:S02]  /*d900*/  IMAD.IADD R13, R13, 0x1, R19 ;  /* 0x000000010d0d7824 */ /* 0x000fe400078e0213 */
        /* <DEDUP_REMOVED lines=13> */
[----:B------:R-:W-:-:S02]  /*d9e0*/  ULDC.64 UR6, c[0x0][0xbc8] ;  /* 0x0002f20000067ab9 */ /* 0x000fc40000000a00 */
[----:B------:R-:W-:Y:S02]  /*d9f0*/  IMAD.MOV R22, RZ, RZ, -R17 ;  /* 0x000000ffff167224 */ /* 0x000fe400078e0a11 */
[----:B------:R-:W-:Y:S01]  /*da00*/  IMAD R15, R11, R15, R16 ;  /* 0x0000000f0b0f7224 */ /* 0x000fe200078e0210 */
[----:B------:R-:W-:Y:S01]  /*da10*/  IADD3.X R9, R19, R9, R20, P0, !PT ;  /* 0x0000000913097210 */ /* 0x000fe200007fe414 */
[----:B------:R-:W-:Y:S02]  /*da20*/  IMAD.IADD R13, R13, 0x1, R21 ;  /* 0x000000010d0d7824 */ /* 0x000fe400078e0215 */
[----:B------:R-:W-:Y:S02]  /*da30*/  IMAD R18, R18, UR4, RZ ;  /* 0x0000000412127c24 */ /* 0x000fe4000f8e02ff */
[----:B------:R-:W-:Y:S01]  /*da40*/  IMAD R19, R11, R22, R16 ;  /* 0x000000160b137224 */ /* 0x000fe200078e0210 */
[----:B------:R-:W-:Y:S01]  /*da50*/  SHF.R.S32.HI R16, RZ, 0x1f, R15 ;  /* 0x0000001fff107819 */ /* 0x000fe2000001140f */
[----:B------:R-:W-:-:S02]  /*da60*/  IMAD R21, R17, UR5, R18 ;  /* 0x0000000511157c24 */ /* 0x000fc4000f8e0212 */
[----:B------:R-:W-:Y:S01]  /*da70*/  IMAD.WIDE.U32 R12, R17, UR4, R12 ;  /* 0x00000004110c7c25 */ /* 0x000fe2000f8e000c */
[----:B------:R-:W-:Y:S01]  /*da80*/  SHF.R.S32.HI R17, RZ, 0x1f, R19 ;  /* 0x0000001fff117819 */ /* 0x000fe20000011413 */
[----:B------:R-:W0:Y:S02]  /*da90*/  S2UR UR5, SR_CgaCtaId ;  /* 0x00000000000579c3 */ /* 0x000e240000008800 */
[----:B------:R-:W-:Y:S02]  /*daa0*/  IMAD R16, R16, UR6, RZ ;  /* 0x0000000610107c24 */ /* 0x000fe4000f8e02ff */
[----:B------:R-:W-:Y:S02]  /*dab0*/  IMAD R18, R17, UR8, RZ ;  /* 0x0000000811127c24 */ /* 0x000fe4000f8e02ff */
[----:B------:R-:W-:Y:S02]  /*dac0*/  IMAD.IADD R13, R13, 0x1, R21 ;  /* 0x000000010d0d7824 */ /* 0x000fe400078e0215 */
[----:B------:R-:W-:-:S02]  /*dad0*/  IMAD R17, R15, UR7, R16 ;  /* 0x000000070f117c24 */ /* 0x000fc4000f8e0210 */
[----:B------:R-:W-:Y:S01]  /*dae0*/  IMAD.WIDE.U32 R8, R15, UR6, R8 ;  /* 0x000000060f087c25 */ /* 0x000fe2000f8e0008 */
[----:B------:R-:W-:-:S03]  /*daf0*/  ULDC.64 UR6, c[0x0][0xba8] ;  /* 0x0002ea0000067ab9 */ /* 0x000fc60000000a00 */
[C---:B------:R-:W-:Y:S01]  /*db00*/  IMAD R21, R19.reuse, UR9, R18 ;  /* 0x0000000913157c24 */ /* 0x040fe2000f8e0212 */
[----:B------:R-:W-:Y:S01]  /*db10*/  LEA R18, P0, R8, UR6, 0x2 ;  /* 0x0000000608127c11 */ /* 0x000fe2000f8010ff */
[----:B------:R-:W-:Y:S01]  /*db20*/  IMAD.WIDE.U32 R12, R19, UR8, R12 ;  /* 0x00000008130c7c25 */ /* 0x000fe2000f8e000c */
[----:B------:R-:W-:Y:S01]  /*db30*/  ULDC.64 UR8, c[0x0][0xb00] ;  /* 0x0002c00000087ab9 */ /* 0x000fe20000000a00 */
[----:B------:R-:W-:Y:S01]  /*db40*/  UMOV UR4, 0x400 ;  /* 0x0000040000047882 */ /* 0x000fe20000000000 */
[----:B------:R-:W-:Y:S01]  /*db50*/  ULDC UR6, c[0x0][0xa88] ;  /* 0x0002a20000067ab9 */ /* 0x000fe20000000800 */
[----:B------:R-:W-:Y:S01]  /*db60*/  IMAD.IADD R15, R9, 0x1, R17 ;  /* 0x00000001090f7824 */ /* 0x000fe200078e0211 */
[----:B------:R-:W-:Y:S01]  /*db70*/  LEA R26, P1, R12, UR8, 0x2 ;  /* 0x000000080c1a7c11 */ /* 0x000fe2000f8210ff */
[----:B------:R-:W-:-:S03]  /*db80*/  IMAD.IADD R9, R13, 0x1, R21 ;  /* 0x000000010d097824 */ /* 0x000fc600078e0215 */
[----:B------:R-:W-:Y:S01]  /*db90*/  LEA.HI.X R17, R8, UR7, R15, 0x2, P0 ;  /* 0x0000000708117c11 */ /* 0x000fe200080f140f */
[----:B------:R-:W-:Y:S01]  /*dba0*/  IMAD R16, R27, 0xc0, R14 ;  /* 0x000000c01b107824 */ /* 0x000fe200078e020e */
[----:B------:R-:W-:Y:S01]  /*dbb0*/  LEA.HI.X R27, R12, UR9, R9, 0x2, P1 ;  /* 0x000000090c1b7c11 */ /* 0x000fe200088f1409 */
[----:B------:R-:W-:Y:S04]  /*dbc0*/  SHFL.IDX PT, R14, R18, 0x1, 0x1c1f ;  /* 0x003c1f00120e7f89 */ /* 0x000fe800000e0000 */
[----:B------:R-:W-:Y:S04]  /*dbd0*/  SHFL.IDX PT, R12, R18, RZ, 0x1c1f ;  /* 0x001c1fff120c7589 */ /* 0x000fe800000e0000 */
[----:B------:R-:W1:Y:S04]  /*dbe0*/  SHFL.IDX PT, R13, R17, RZ, 0x1c1f ;  /* 0x001c1fff110d7589 */ /* 0x000e6800000e0000 */
[----:B------:R-:W2:Y:S01]  /*dbf0*/  SHFL.IDX PT, R15, R17, 0x1, 0x1c1f ;  /* 0x003c1f00110f7f89 */ /* 0x000ea200000e0000 */
[----:B0-----:R-:W-:Y:S01]  /*dc00*/  ULEA UR4, UR5, UR4, 0x18 ;  /* 0x0000000405047291 */ /* 0x001fe2000f8ec03f */
[----:B------:R-:W-:Y:S01]  /*dc10*/  IMAD R21, R11, UR6, RZ ;  /* 0x000000060b157c24 */ /* 0x000fe2000f8e02ff */
[----:B------:R-:W-:Y:S01]  /*dc20*/  LOP3.LUT P0, RZ, R0, 0x3, RZ, 0xc0, !PT ;  /* 0x0000000300ff7812 */ /* 0x000fe2000780c0ff */
[----:B------:R-:W-:Y:S01]  /*dc30*/  VIADD R20, R16, 0x8 ;  /* 0x0000000810147836 */ /* 0x000fe20000000000 */
[----:B------:R-:W-:-:S02]  /*dc40*/  UIADD3 UR4, UR4, 0x31c20, URZ ;  /* 0x00031c2004047890 */ /* 0x000fc4000fffe03f */
[-C--:B------:R-:W-:Y:S02]  /*dc50*/  ISETP.GE.OR P1, PT, R16, R21.reuse, P0 ;  /* 0x000000151000720c */ /* 0x080fe40000726670 */
[-C--:B------:R-:W-:Y:S01]  /*dc60*/  ISETP.GE.OR P0, PT, R20, R21.reuse, P0 ;  /* 0x000000151400720c */ /* 0x080fe20000706670 */
[----:B------:R-:W-:Y:S01]  /*dc70*/  UPRMT UR4, URZ, 0x654, UR4 ;  /* 0x000006543f047896 */ /* 0x000fe20008000004 */
[----:B------:R-:W-:-:S08]  /*dc80*/  ISETP.GE.AND P2, PT, R16, R21, PT ;  /* 0x000000151000720c */ /* 0x000fd00003f46270 */
[----:B------:R-:W-:Y:S01]  /*dc90*/  SYNCS.ARRIVE.TRANS64.RED.A1T0 RZ, [UR4], RZ ;  /* 0x000000ffffff79a7 */ /* 0x000fe20008100404 */
[----:B-1----:R0:W-:Y:S04]  /*dca0*/  @!P1 ST.E desc[UR60][R12.64], R7 ;  /* 0x000000070c009985 */ /* 0x0021e8000c10193c */
[----:B--2---:R0:W-:Y:S01]  /*dcb0*/  @!P0 ST.E desc[UR60][R14.64], R6 ;  /* 0x000000060e008985 */ /* 0x0041e2000c10193c */
[----:B------:R-:W-:-:S03]  /*dcc0*/  LOP3.LUT R11, R10, 0x7ffffffc, RZ, 0xc0, !PT ;  /* 0x7ffffffc0a0b7812 */ /* 0x000fc600078ec0ff */
[----:B------:R0:W1:Y:S02]  /*dcd0*/  SHFL.IDX PT, R8, R26, RZ, 0x1c1f ;  /* 0x001c1fff1a087589 */ /* 0x00006400000e0000 */
[----:B------:R-:W-:Y:S02]  /*dce0*/  IMAD.IADD R11, R0, 0x1, -R11 ;  /* 0x00000001000b7824 */ /* 0x000fe400078e0a0b */
[----:B------:R0:W2:Y:S02]  /*dcf0*/  SHFL.IDX PT, R9, R27, RZ, 0x1c1f ;  /* 0x001c1fff1b097589 */ /* 0x0000a400000e0000 */
[----:B------:R-:W-:Y:S01]  /*dd00*/  IMAD.SHL.U32 R11, R11, 0x2, RZ ;  /* 0x000000020b0b7824 */ /* 0x000fe200078e00ff */
[----:B------:R-:W-:Y:S06]  /*dd10*/  @P2 BRA `(.L_x_11299) ;  /* 0x0000000400182947 */ /* 0x000fec0003800000 */
[C---:B------:R-:W-:Y:S01]  /*dd20*/  VIADD R0, R11.reuse, 0x8 ;  /* 0x000000080b007836 */ /* 0x040fe20000000000 */
[----:B------:R-:W-:Y:S01]  /*dd30*/  ULDC UR4, c[0x0][0xac8] ;  /* 0x0002b20000047ab9 */ /* 0x000fe20000000800 */
[C---:B0-----:R-:W-:Y:S01]  /*dd40*/  VIADD R6, R11.reuse, 0x10 ;  /* 0x000000100b067836 */ /* 0x041fe20000000000 */
[C---:B------:R-:W-:Y:S01]  /*dd50*/  ISETP.GE.AND P0, PT, R11.reuse, UR4, PT ;  /* 0x000000040b007c0c */ /* 0x040fe2000bf06270 */
[C---:B------:R-:W-:Y:S01]  /*dd60*/  VIADD R7, R11.reuse, 0x18 ;  /* 0x000000180b077836 */ /* 0x040fe20000000000 */
[----:B------:R-:W-:Y:S01]  /*dd70*/  ISETP.GE.AND P1, PT, R0, UR4, PT ;  /* 0x0000000400007c0c */ /* 0x000fe2000bf26270 */
[C---:B------:R-:W-:Y:S01]  /*dd80*/  VIADD R12, R11.reuse, 0x20 ;  /* 0x000000200b0c7836 */ /* 0x040fe20000000000 */
[----:B------:R-:W-:Y:S01]  /*dd90*/  ISETP.GE.AND P2, PT, R6, UR4, PT ;  /* 0x0000000406007c0c */ /* 0x000fe2000bf46270 */
[----:B------:R-:W-:Y:S01]  /*dda0*/  VIADD R22, R11, 0x38 ;  /* 0x000000380b167836 */ /* 0x000fe20000000000 */
[----:B------:R-:W-:Y:S01]  /*ddb0*/  ISETP.GE.AND P3, PT, R7, UR4, PT ;  /* 0x0000000407007c0c */ /* 0x000fe2000bf66270 */
[----:B------:R-:W-:Y:S01]  /*ddc0*/  VIADD R23, R11, 0x40 ;  /* 0x000000400b177836 */ /* 0x000fe20000000000 */
[----:B------:R-:W-:-:S07]  /*ddd0*/  ISETP.GE.AND P4, PT, R12, UR4, PT ;  /* 0x000000040c007c0c */ /* 0x000fce000bf86270 */
[----:B------:R-:W-:Y:S02]  /*dde0*/  @!P1 LEA.HI R0, R0, R0, RZ, 0x1 ;  /* 0x0000000000009211 */ /* 0x000fe400078f08ff */
[----:B------:R-:W-:Y:S02]  /*ddf0*/  @!P2 LEA.HI R6, R6, R6, RZ, 0x1 ;  /* 0x000000060606a211 */ /* 0x000fe400078f08ff */
[----:B------:R-:W-:Y:S02]  /*de00*/  @!P1 LOP3.LUT R13, R0, 0xfffffffe, RZ, 0xc0, !PT ;  /* 0xfffffffe000d9812 */ /* 0x000fe400078ec0ff */
[----:B------:R-:W-:Y:S02]  /*de10*/  @!P3 LEA.HI R10, R7, R7, RZ, 0x1 ;  /* 0x00000007070ab211 */ /* 0x000fe400078f08ff */
[----:B------:R-:W-:Y:S01]  /*de20*/  @!P4 LEA.HI R0, R12, R12, RZ, 0x1 ;  /* 0x0000000c0c00c211 */ /* 0x000fe200078f08ff */
[----:B-12---:R-:W-:Y:S01]  /*de30*/  @!P1 IMAD.WIDE R12, R13, 0x4, R8 ;  /* 0x000000040d0c9825 */ /* 0x006fe200078e0208 */
[----:B------:R-:W-:-:S02]  /*de40*/  @!P2 LOP3.LUT R15, R6, 0xfffffffe, RZ, 0xc0, !PT ;  /* 0xfffffffe060fa812 */ /* 0x000fc400078ec0ff */
[----:B------:R-:W-:Y:S01]  /*de50*/  @!P3 LOP3.LUT R17, R10, 0xfffffffe, RZ, 0xc0, !PT ;  /* 0xfffffffe0a11b812 */ /* 0x000fe200078ec0ff */
[----:B------:R-:W-:Y:S01]  /*de60*/  @!P0 IMAD.WIDE R6, R11, 0x4, R8 ;  /* 0x000000040b068825 */ /* 0x000fe200078e0208 */
[----:B------:R-:W-:-:S03]  /*de70*/  @!P4 LOP3.LUT R19, R0, 0xfffffffe, RZ, 0xc0, !PT ;  /* 0xfffffffe0013c812 */ /* 0x000fc600078ec0ff */
[----:B------:R-:W-:Y:S01]  /*de80*/  VIADD R0, R11, 0x28 ;  /* 0x000000280b007836 */ /* 0x000fe20000000000 */
[----:B------:R0:W-:Y:S01]  /*de90*/  @!P0 ST.E.64 desc[UR60][R6.64], R24 ;  /* 0x0000001806008985 */ /* 0x0001e2000c101b3c */
[----:B------:R-:W-:-:S03]  /*dea0*/  @!P2 IMAD.WIDE R14, R15, 0x4, R8 ;  /* 0x000000040f0ea825 */ /* 0x000fc600078e0208 */
[----:B------:R1:W-:Y:S01]  /*deb0*/  @!P1 ST.E.64 desc[UR60][R12.64], R4 ;  /* 0x000000040c009985 */ /* 0x0003e2000c101b3c */
[----:B------:R-:W-:Y:S01]  /*dec0*/  VIADD R10, R11, 0x30 ;  /* 0x000000300b0a7836 */ /* 0x000fe20000000000 */
[----:B------:R-:W-:Y:S01]  /*ded0*/  ISETP.GE.AND P0, PT, R0, UR4, PT ;  /* 0x0000000400007c0c */ /* 0x000fe2000bf06270 */
[--C-:B------:R-:W-:Y:S01]  /*dee0*/  @!P3 IMAD.WIDE R16, R17, 0x4, R8.reuse ;  /* 0x000000041110b825 */ /* 0x100fe200078e0208 */
[----:B------:R2:W-:Y:S01]  /*def0*/  @!P2 ST.E.64 desc[UR60][R14.64], R32 ;  /* 0x000000200e00a985 */ /* 0x0005e2000c101b3c */
[----:B------:R-:W-:Y:S02]  /*df00*/  ISETP.GE.AND P2, PT, R22, UR4, PT ;  /* 0x0000000416007c0c */ /* 0x000fe4000bf46270 */
[----:B------:R-:W-:Y:S01]  /*df10*/  @!P4 IMAD.WIDE R18, R19, 0x4, R8 ;  /* 0x000000041312c825 */ /* 0x000fe200078e0208 */
[----:B------:R-:W-:Y:S01]  /*df20*/  ISETP.GE.AND P1, PT, R10, UR4, PT ;  /* 0x000000040a007c0c */ /* 0x000fe2000bf26270 */
[----:B------:R3:W-:Y:S01]  /*df30*/  @!P3 ST.E.64 desc[UR60][R16.64], R36 ;  /* 0x000000241000b985 */ /* 0x0007e2000c101b3c */
[----:B------:R-:W-:Y:S01]  /*df40*/  ISETP.GE.AND P3, PT, R23, UR4, PT ;  /* 0x0000000417007c0c */ /* 0x000fe2000bf66270 */
[----:B0-----:R-:W-:-:S02]  /*df50*/  VIADD R6, R11, 0x48 ;  /* 0x000000480b067836 */ /* 0x001fc40000000000 */
[C---:B------:R-:W-:Y:S01]  /*df60*/  VIADD R7, R11.reuse, 0x50 ;  /* 0x000000500b077836 */ /* 0x040fe20000000000 */
[----:B------:R0:W-:Y:S01]  /*df70*/  @!P4 ST.E.64 desc[UR60][R18.64], R40 ;  /* 0x000000281200c985 */ /* 0x0001e2000c101b3c */
[----:B-1----:R-:W-:Y:S01]  /*df80*/  VIADD R5, R11, 0x58 ;  /* 0x000000580b057836 */ /* 0x002fe20000000000 */
[----:B------:R-:W-:Y:S02]  /*df90*/  ISETP.GE.AND P4, PT, R6, UR4, PT ;  /* 0x0000000406007c0c */ /* 0x000fe4000bf86270 */
[----:B------:R-:W-:Y:S02]  /*dfa0*/  ISETP.GE.AND P5, PT, R7, UR4, PT ;  /* 0x0000000407007c0c */ /* 0x000fe4000bfa6270 */
[----:B------:R-:W-:Y:S02]  /*dfb0*/  ISETP.GE.AND P6, PT, R5, UR4, PT ;  /* 0x0000000405007c0c */ /* 0x000fe4000bfc6270 */
[----:B------:R-:W-:Y:S02]  /*dfc0*/  @!P0 LEA.HI R0, R0, R0, RZ, 0x1 ;  /* 0x0000000000008211 */ /* 0x000fe400078f08ff */
[----:B------:R-:W-:-:S02]  /*dfd0*/  @!P1 LEA.HI R10, R10, R10, RZ, 0x1 ;  /* 0x0000000a0a0a9211 */ /* 0x000fc400078f08ff */
[----:B------:R-:W-:Y:S02]  /*dfe0*/  @!P2 LEA.HI R22, R22, R22, RZ, 0x1 ;  /* 0x000000161616a211 */ /* 0x000fe400078f08ff */
[----:B------:R-:W-:Y:S02]  /*dff0*/  @!P3 LEA.HI R23, R23, R23, RZ, 0x1 ;  /* 0x000000171717b211 */ /* 0x000fe400078f08ff */
[----:B------:R-:W-:Y:S02]  /*e000*/  @!P4 LEA.HI R6, R6, R6, RZ, 0x1 ;  /* 0x000000060606c211 */ /* 0x000fe400078f08ff */
[----:B------:R-:W-:Y:S02]  /*e010*/  @!P5 LEA.HI R4, R7, R7, RZ, 0x1 ;  /* 0x000000070704d211 */ /* 0x000fe400078f08ff */
[----:B------:R-:W-:Y:S02]  /*e020*/  @!P6 LEA.HI R12, R5, R5, RZ, 0x1 ;  /* 0x00000005050ce211 */ /* 0x000fe400078f08ff */
[----:B------:R-:W-:-:S02]  /*e030*/  @!P0 LOP3.LUT R5, R0, 0xfffffffe, RZ, 0xc0, !PT ;  /* 0xfffffffe00058812 */ /* 0x000fc400078ec0ff */
[----:B------:R-:W-:Y:S02]  /*e040*/  @!P1 LOP3.LUT R7, R10, 0xfffffffe, RZ, 0xc0, !PT ;  /* 0xfffffffe0a079812 */ /* 0x000fe400078ec0ff */
[----:B------:R-:W-:Y:S02]  /*e050*/  @!P2 LOP3.LUT R13, R22, 0xfffffffe, RZ, 0xc0, !PT ;  /* 0xfffffffe160da812 */ /* 0x000fe400078ec0ff */
[----:B--2---:R-:W-:Y:S02]  /*e060*/  @!P3 LOP3.LUT R15, R23, 0xfffffffe, RZ, 0xc0, !PT ;  /* 0xfffffffe170fb812 */ /* 0x004fe400078ec0ff */
[----:B---3--:R-:W-:Y:S01]  /*e070*/  @!P4 LOP3.LUT R17, R6, 0xfffffffe, RZ, 0xc0, !PT ;  /* 0xfffffffe0611c812 */ /* 0x008fe200078ec0ff */
[--C-:B------:R-:W-:Y:S01]  /*e080*/  @!P1 IMAD.WIDE R6, R7, 0x4, R8.reuse ;  /* 0x0000000407069825 */ /* 0x100fe200078e0208 */
[----:B0-----:R-:W-:Y:S02]  /*e090*/  @!P5 LOP3.LUT R19, R4, 0xfffffffe, RZ, 0xc0, !PT ;  /* 0xfffffffe0413d812 */ /* 0x001fe400078ec0ff */
        /* <DEDUP_REMOVED lines=14> */
.L_x_11299:
[----:B------:R-:W-:Y:S05]  /*e180*/  BSYNC B0 ;  /* 0x0000000000007941 */ /* 0x000fea0003800000 */
.L_x_11298:
[----:B------:R-:W-:Y:S01]  /*e190*/  ISETP.GE.AND P0, PT, R20, R21, PT ;  /* 0x000000151400720c */ /* 0x000fe20003f06270 */
[----:B0--3--:R3:W4:Y:S04]  /*e1a0*/  SHFL.IDX PT, R15, R27, 0x1, 0x1c1f ;  /* 0x003c1f001b0f7f89 */ /* 0x00972800000e0000 */
[----:B------:R3:W0:Y:S08]  /*e1b0*/  SHFL.IDX PT, R14, R26, 0x1, 0x1c1f ;  /* 0x003c1f001a0e7f89 */ /* 0x00063000000e0000 */
[----:B---3--:R-:W-:Y:S05]  /*e1c0*/  @P0 BRA `(.L_x_11264) ;  /* 0x0000004800280947 */ /* 0x008fea0003800000 */
        /* <DEDUP_REMOVED lines=12> */
[C---:B------:R-:W-:Y:S01]  /*e290*/  VIADD R18, R11.reuse, 0x40 ;  /* 0x000000400b127836 */ /* 0x040fe20000000000 */
        /* <DEDUP_REMOVED lines=8> */
[----:B--2---:R-:W-:-:S02]  /*e320*/  @!P4 LOP3.LUT R9, R4, 0xfffffffe, RZ, 0xc0, !PT ;  /* 0xfffffffe0409c812 */ /* 0x004fc400078ec0ff */
[----:B------:R-:W-:Y:S01]  /*e330*/  @!P5 LOP3.LUT R13, R5, 0xfffffffe, RZ, 0xc0, !PT ;  /* 0xfffffffe050dd812 */ /* 0x000fe200078ec0ff */
[--C-:B0---4-:R-:W-:Y:S01]  /*e340*/  @!P2 IMAD.WIDE R4, R11, 0x4, R14.reuse ;  /* 0x000000040b04a825 */ /* 0x111fe200078e020e */
[----:B------:R-:W-:Y:S02]  /*e350*/  ISETP.GE.AND P6, PT, R20, UR4, PT ;  /* 0x0000000414007c0c */ /* 0x000fe4000bfc6270 */
[----:B------:R-:W-:Y:S01]  /*e360*/  @!P0 LEA.HI R10, R10, R10, RZ, 0x1 ;  /* 0x0000000a0a0a8211 */ /* 0x000fe200078f08ff */
[--C-:B------:R-:W-:Y:S01]  /*e370*/  @!P3 IMAD.WIDE R6, R7, 0x4, R14.reuse ;  /* 0x000000040706b825 */ /* 0x100fe200078e020e */
[----:B------:R0:W-:Y:S01]  /*e380*/  @!P2 ST.E.64 desc[UR60][R4.64], R2 ;  /* 0x000000020400a985 */ /* 0x0001e2000c101b3c */
[----:B------:R-:W-:Y:S02]  /*e390*/  ISETP.GE.AND P2, PT, R0, UR4, PT ;  /* 0x0000000400007c0c */ /* 0x000fe4000bf46270 */
[----:B-1----:R-:W-:Y:S01]  /*e3a0*/  @!P4 IMAD.WIDE R8, R9, 0x4, R14 ;  /* 0x000000040908c825 */ /* 0x002fe200078e020e */
        /* <DEDUP_REMOVED lines=10> */
[----:B------:R-:W-:-:S02]  /*e450*/  @!P1 LOP3.LUT R5, R16, 0xfffffffe, RZ, 0xc0, !PT ;  /* 0xfffffffe10059812 */ /* 0x000fc400078ec0ff */
[----:B------:R-:W-:Y:S01]  /*e460*/  @!P2 LEA.HI R0, R0, R0, RZ, 0x1 ;  /* 0x000000000000a211 */ /* 0x000fe200078f08ff */
[--C-:B------:R-:W-:Y:S01]  /*e470*/  @!P0 IMAD.WIDE R2, R3, 0x4, R14.reuse ;  /* 0x0000000403028825 */ /* 0x100fe200078e020e */
[----:B------:R-:W-:Y:S02]  /*e480*/  @!P3 LEA.HI R17, R17, R17, RZ, 0x1 ;  /* 0x000000111111b211 */ /* 0x000fe400078f08ff */
[----:B------:R-:W-:Y:S01]  /*e490*/  @!P4 LEA.HI R18, R18, R18, RZ, 0x1 ;  /* 0x000000121212c211 */ /* 0x000fe200078f08ff */
[----:B------:R-:W-:Y:S01]  /*e4a0*/  @!P1 IMAD.WIDE R4, R5, 0x4, R14 ;  /* 0x0000000405049825 */ /* 0x000fe200078e020e */
[----:B------:R-:W-:Y:S01]  /*e4b0*/  @!P6 LEA.HI R20, R20, R20, RZ, 0x1 ;  /* 0x000000141414e211 */ /* 0x000fe200078f08ff */
[----:B------:R0:W-:Y:S01]  /*e4c0*/  @!P0 ST.E.64 desc[UR60][R2.64], R42 ;  /* 0x0000002a02008985 */ /* 0x0001e2000c101b3c */
[----:B------:R-:W-:Y:S02]  /*e4d0*/  @!P5 LEA.HI R19, R19, R19, RZ, 0x1 ;  /* 0x000000131313d211 */ /* 0x000fe400078f08ff */
[----:B-1----:R-:W-:Y:S01]  /*e4e0*/  @!P2 LOP3.LUT R7, R0, 0xfffffffe, RZ, 0xc0, !PT ;  /* 0xfffffffe0007a812 */ /* 0x002fe200078ec0ff */
[----:B------:R1:W-:Y:S01]  /*e4f0*/  @!P1 ST.E.64 desc[UR60][R4.64], R46 ;  /* 0x0000002e04009985 */ /* 0x0003e2000c101b3c */
[----:B------:R-:W-:-:S02]  /*e500*/  @!P3 LOP3.LUT R17, R17, 0xfffffffe, RZ, 0xc0, !PT ;  /* 0xfffffffe1111b812 */ /* 0x000fc400078ec0ff */
[----:B--2---:R-:W-:Y:S02]  /*e510*/  @!P4 LOP3.LUT R9, R18, 0xfffffffe, RZ, 0xc0, !PT ;  /* 0xfffffffe1209c812 */ /* 0x004fe400078ec0ff */
[----:B------:R-:W-:Y:S02]  /*e520*/  @!P5 LOP3.LUT R19, R19, 0xfffffffe, RZ, 0xc0, !PT ;  /* 0xfffffffe1313d812 */ /* 0x000fe400078ec0ff */
[----:B---3--:R-:W-:Y:S02]  /*e530*/  @!P6 LOP3.LUT R13, R20, 0xfffffffe, RZ, 0xc0, !PT ;  /* 0xfffffffe140de812 */ /* 0x008fe400078ec0ff */
        /* <DEDUP_REMOVED lines=13> */
[----:B---3--:R-:W-:-:S05]  /*e610*/  LOP3.LUT R3, R11, 0xfffffffe, RZ, 0xc0, !PT ;  /* 0xfffffffe0b037812 */ /* 0x008fca00078ec0ff */
[----:B------:R-:W-:-:S05]  /*e620*/  IMAD.WIDE R2, R3, 0x4, R14 ;  /* 0x0000000403027825 */ /* 0x000fca00078e020e */
[----:B------:R0:W-:Y:S01]  /*e630*/  ST.E.64 desc[UR60][R2.64], R70 ;  /* 0x0000004602007985 */ /* 0x0001e2000c101b3c */
[----:B------:R-:W-:Y:S05]  /*e640*/  BRA `(.L_x_11264) ;  /* 0x0000004400087947 */ /* 0x000fea0003800000 */
.L_x_11297:
        /* <DEDUP_REMOVED lines=12> */
[----:B------:R-:W2:Y:S01]  /*e710*/  LDL.LU R7, [R1] ;  /* 0x0000000001077983 */ /* 0x000ea20000300800 */
[----:B------:R-:W-:Y:S01]  /*e720*/  ISETP.NE.AND P0, PT, R6, 0x1, PT ;  /* 0x000000010600780c */ /* 0x000fe20003f05270 */
[----:B------:R-:W0:Y:S01]  /*e730*/  S2UR UR4, SR_CTAID.Z ;  /* 0x00000000000479c3 */ /* 0x000e220000002700 */
[----:B------:R-:W-:-:S07]  /*e740*/  ULDC.64 UR6, c[0x0][0xbd0] ;  /* 0x0002f40000067ab9 */ /* 0x000fce0000000a00 */
[----:B------:R-:W1:Y:S08]  /*e750*/  LDC.64 R12, c[0x0][0xbd8] ;  /* 0x0002f600ff0c7b82 */ /* 0x000e700000000a00 */
[----:B------:R-:W3:Y:S08]  /*e760*/  @P0 LDC R9, c[0x0][0xbec] ;  /* 0x0002fb00ff090b82 */ /* 0x000ef00000000800 */
[----:B------:R-:W4:Y:S01]  /*e770*/  S2UR UR8, SR_CTAID.Y ;  /* 0x00000000000879c3 */ /* 0x000f220000002600 */
[----:B0-----:R-:W-:-:S07]  /*e780*/  USHF.R.S32.HI UR5, URZ, 0x1f, UR4 ;  /* 0x0000001f3f057899 */ /* 0x001fce0008011404 */
[----:B------:R-:W4:Y:S01]  /*e790*/  LDC R8, c[0x0][0xc50] ;  /* 0x00031400ff087b82 */ /* 0x000f220000000800 */
[----:B-1----:R-:W-:-:S04]  /*e7a0*/  IMAD R10, R12, UR5, RZ ;  /* 0x000000050c0a7c24 */ /* 0x002fc8000f8e02ff */
[----:B------:R-:W-:-:S03]  /*e7b0*/  IMAD R13, R13, UR4, R10 ;  /* 0x000000040d0d7c24 */ /* 0x000fc6000f8e020a */
[----:B------:R-:W0:Y:S01]  /*e7c0*/  @P0 LDC R11, c[0x0][0xbf0] ;  /* 0x0002fc00ff0b0b82 */ /* 0x000e220000000800 */
[----:B--2---:R-:W-:Y:S01]  /*e7d0*/  SHF.R.S32.HI R4, RZ, 0x1f, R7 ;  /* 0x0000001fff047819 */ /* 0x004fe20000011407 */
[----:B------:R-:W-:-:S04]  /*e7e0*/  IMAD.WIDE.U32 R2, R7, UR6, RZ ;  /* 0x0000000607027c25 */ /* 0x000fc8000f8e00ff */
[----:B------:R-:W-:-:S04]  /*e7f0*/  IMAD R4, R4, UR6, RZ ;  /* 0x0000000604047c24 */ /* 0x000fc8000f8e02ff */
[----:B------:R-:W-:Y:S02]  /*e800*/  IMAD R5, R7, UR7, R4 ;  /* 0x0000000707057c24 */ /* 0x000fe4000f8e0204 */
[----:B------:R-:W-:Y:S02]  /*e810*/  IMAD.MOV R7, RZ, RZ, -R7 ;  /* 0x000000ffff077224 */ /* 0x000fe400078e0a07 */
[----:B---3--:R-:W-:-:S04]  /*e820*/  @P0 IMAD.HI.U32 R4, R0, R9, RZ ;  /* 0x0000000900040227 */ /* 0x008fc800078e00ff */
[----:B------:R-:W-:Y:S02]  /*e830*/  IMAD.IADD R3, R3, 0x1, R5 ;  /* 0x0000000103037824 */ /* 0x000fe400078e0205 */
[----:B------:R-:W-:Y:S01]  /*e840*/  IMAD.MOV.U32 R5, RZ, RZ, R0 ;  /* 0x000000ffff057224 */ /* 0x000fe200078e0000 */
[----:B0-----:R-:W-:Y:S01]  /*e850*/  @P0 SHF.R.U32.HI R5, RZ, R11, R4 ;  /* 0x0000000bff050219 */ /* 0x001fe20000011604 */
[----:B----4-:R-:W-:Y:S02]  /*e860*/  IMAD R9, R8, R7, UR8 ;  /* 0x0000000808097e24 */ /* 0x010fe4000f8e0207 */
[----:B------:R-:W-:Y:S01]  /*e870*/  IMAD.WIDE.U32 R2, R12, UR4, R2 ;  /* 0x000000040c027c25 */ /* 0x000fe2000f8e0002 */
[----:B------:R-:W-:Y:S02]  /*e880*/  ULDC.64 UR4, c[0x0][0xbe0] ;  /* 0x0002f80000047ab9 */ /* 0x000fe40000000a00 */
[----:B------:R-:W-:Y:S01]  /*e890*/  SHF.R.S32.HI R4, RZ, 0x1f, R9 ;  /* 0x0000001fff047819 */ /* 0x000fe20000011409 */
[----:B------:R-:W-:-:S02]  /*e8a0*/  IMAD.MOV R7, RZ, RZ, -R5 ;  /* 0x000000ffff077224 */ /* 0x000fc400078e0a05 */
[----:B------:R-:W-:Y:S02]  /*e8b0*/  IMAD.IADD R3, R13, 0x1, R3 ;  /* 0x000000010d037824 */ /* 0x000fe400078e0203 */
[----:B------:R-:W-:Y:S02]  /*e8c0*/  IMAD R4, R4, UR4, RZ ;  /* 0x0000000404047c24 */ /* 0x000fe4000f8e02ff */
[----:B------:R-:W-:Y:S02]  /*e8d0*/  IMAD R7, R6, R7, R0 ;  /* 0x0000000706077224 */ /* 0x000fe400078e0200 */
[----:B------:R-:W-:-:S03]  /*e8e0*/  IMAD.WIDE.U32 R2, R9, UR4, R2 ;  /* 0x0000000409027c25 */ /* 0x000fc6000f8e0002 */
[----:B------:R-:W-:Y:S01]  /*e8f0*/  SHF.R.S32.HI R0, RZ, 0x1f, R7 ;  /* 0x0000001fff007819 */ /* 0x000fe20000011407 */
        /* <DEDUP_REMOVED lines=15> */
.L_x_11262:
        /* <DEDUP_REMOVED lines=18> */
.L_x_11300:
[----:B------:R-:W-:Y:S01]  /*eb10*/  ULDC UR43, c[0x0][0xc50] ;  /* 0x00031400002b7ab9 */ /* 0x000fe20000000800 */
[----:B------:R-:W-:Y:S01]  /*eb20*/  UMOV UR36, UR6 ;  /* 0x0000000600247c82 */ /* 0x000fe20008000000 */
[----:B------:R-:W-:-:S11]  /*eb30*/  UISETP.NE.AND UP0, UPT, UR43, 0x1, UPT ;  /* 0x000000012b00788c */ /* 0x000fd6000bf05270 */
[----:B------:R-:W-:Y:S01]  /*eb40*/  @UP0 ULDC UR4, c[0x0][0xc54] ;  /* 0x0003150000040ab9 */ /* 0x000fe20000000800 */
[----:B------:R-:W-:Y:S01]  /*eb50*/  @UP0 ULDC UR7, c[0x0][0xc58] ;  /* 0x0003160000070ab9 */ /* 0x000fe20000000800 */
[----:B------:R-:W-:-:S04]  /*eb60*/  UIMAD.WIDE.U32 UR4, UR6, UR4, URZ ;  /* 0x00000004060472a5 */ /* 0x000fc8000f8e003f */
[----:B------:R-:W-:-:S12]  /*eb70*/  @UP0 USHF.R.U32.HI UR36, URZ, UR7, UR5 ;  /* 0x000000073f240299 */ /* 0x000fd80008011605 */
.L_x_11301:
        /* <DEDUP_REMOVED lines=11> */
[----:B------:R-:W-:Y:S01]  /*ec30*/  IMAD.MOV.U32 R25, RZ, RZ, RZ ;  /* 0x000000ffff197224 */ /* 0x000fe200078e00ff */
[----:B------:R-:W-:Y:S01]  /*ec40*/  UISETP.NE.U32.AND UP0, UPT, UR6, URZ, UPT ;  /* 0x0000003f0600728c */ /* 0x000fe2000bf05070 */
[----:B------:R-:W-:Y:S01]  /*ec50*/  UMOV UR8, 0xc0 ;  /* 0x000000c000087882 */ /* 0x000fe20000000000 */
[----:B------:R-:W-:Y:S02]  /*ec60*/  ULDC UR5, c[0x0][0x288] ;  /* 0x0000a20000057ab9 */ /* 0x000fe40000000800 */
[----:B------:R-:W-:Y:S01]  /*ec70*/  UISETP.NE.AND.EX UP0, UPT, UR7, URZ, UPT, UP0 ;  /* 0x0000003f0700728c */ /* 0x000fe2000bf05300 */
[----:B------:R-:W-:Y:S01]  /*ec80*/  ULDC UR6, c[0x0][0x424] ;  /* 0x0001090000067ab9 */ /* 0x000fe20000000800 */
[----:B------:R-:W-:-:S02]  /*ec90*/  UIADD3 UR10, -UR5, 0x90, URZ ;  /* 0x00000090050a7890 */ /* 0x000fc4000fffe13f */
[----:B------:R-:W-:Y:S01]  /*eca0*/  USEL UR7, UR6, 0x1, UP0 ;  /* 0x0000000106077887 */ /* 0x000fe20008000000 */
[----:B------:R-:W-:-:S03]  /*ecb0*/  ULDC UR9, c[0x0][0x2f0] ;  /* 0x0000bc0000097ab9 */ /* 0x000fc60000000800 */
[----:B------:R-:W-:Y:S02]  /*ecc0*/  UIMAD UR10, UR7, UR9, UR10 ;  /* 0x00000009070a72a4 */ /* 0x000fe4000f8e020a */
[----:B0-----:R-:W-:-:S03]  /*ecd0*/  UIMAD UR8, UR4, UR8, 0xbf ;  /* 0x000000bf040874a4 */ /* 0x001fc6000f8e0208 */
        /* <DEDUP_REMOVED lines=21> */
[----:B------:R-:W-:Y:S05]  /*ee30*/  @!P0 BRA `(.L_x_11303) ;  /* 0x0000000000748947 */ /* 0x000fea0003800000 */
        /* <DEDUP_REMOVED lines=29> */
.L_x_11303:
        /* <DEDUP_REMOVED lines=29> */
.L_x_11304:
        /* <DEDUP_REMOVED lines=20> */
.L_x_11306:
        /* <DEDUP_REMOVED lines=15> */
.L_x_11305:
        /* <DEDUP_REMOVED lines=10> */
[----:B------:R-:W-:Y:S02]  /*f4b0*/  VIADD R17, R26, 0xffffffff ;  /* 0xffffffff1a117836 */ /* 0x000fe40000000000 */
[----:B------:R-:W-:-:S04]  /*f4c0*/  ISETP.NE.AND.EX P1, PT, R5, RZ, PT, P0 ;  /* 0x000000ff0500720c */ /* 0x000fc80003f25300 */
[----:B------:R-:W-:Y:S02]  /*f4d0*/  P2R R23, PR, RZ, 0x2 ;  /* 0x00000002ff177803 */ /* 0x000fe40000000000 */
[----:B--2---:R-:W-:Y:S02]  /*f4e0*/  SHF.R.S32.HI R19, RZ, 0x1f, R18 ;  /* 0x0000001fff137819 */ /* 0x004fe40000011412 */
[----:B------:R-:W-:Y:S01]  /*f4f0*/  SEL R16, R18, RZ, !P1 ;  /* 0x000000ff12107207 */ /* 0x000fe20004800000 */
[----:B------:R-:W-:Y:S06]  /*f500*/  BRA.DIV UR4, `(.L_x_11307) ;  /* 0x0000003a04087947 */ /* 0x000fec000b800000 */
[----:B------:R0:W1:Y:S02]  /*f510*/  SHFL.IDX PT, R14, R22, RZ, 0x1f ;  /* 0x00001fff160e7589 */ /* 0x00006400000e0000 */
.L_x_11391:
[----:B-1----:R-:W-:Y:S02]  /*f520*/  ISETP.NE.AND P0, PT, R14, RZ, PT ;  /* 0x000000ff0e00720c */ /* 0x002fe40003f05270 */
[----:B------:R-:W-:-:S04]  /*f530*/  PLOP3.LUT P2, PT, PT, PT, PT, 0x8, 0x0 ;  /* 0x000000000000781c */ /* 0x000fc80003f4e170 */
[----:B0-----:R-:W-:-:S07]  /*f540*/  P2R R22, PR, RZ, 0x4 ;  /* 0x00000004ff167803 */ /* 0x001fce0000000000 */
[----:B------:R-:W-:Y:S05]  /*f550*/  @P0 BRA `(.L_x_11308) ;  /* 0x0000000400080947 */ /* 0x000fea0003800000 */
[----:B------:R-:W-:-:S03]  /*f560*/  UMOV UR4, 0xffffffff ;  /* 0xffffffff00047882 */ /* 0x000fc60000000000 */
[----:B------:R-:W-:Y:S05]  /*f570*/  BRA.DIV UR4, `(.L_x_11309) ;  /* 0x0000003a040c7947 */ /* 0x000fea000b800000 */
[----:B------:R-:W-:-:S13]  /*f580*/  ELECT P6, URZ, PT ;  /* 0x00000000003f782f */ /* 0x000fda00038c0000 */
.L_x_11394:
[----:B------:R-:W-:Y:S05]  /*f590*/  @!P6 BRA `(.L_x_11308) ;  /* 0x0000000000f8e947 */ /* 0x000fea0003800000 */
[----:B------:R-:W-:Y:S02]  /*f5a0*/  IMAD.MOV.U32 R0, RZ, RZ, 0x1 ;  /* 0x00000001ff007424 */ /* 0x000fe400078e00ff */
[----:B------:R-:W-:-:S03]  /*f5b0*/  IMAD.MOV.U32 R16, RZ, RZ, R18 ;  /* 0x000000ffff107224 */ /* 0x000fc600078e0012 */
[----:B------:R-:W-:Y:S01]  /*f5c0*/  SHF.L.U32 R0, R0, 0x1f, RZ ;  /* 0x0000001f00007819 */ /* 0x000fe200000006ff */
[----:B------:R-:W-:Y:S06]  /*f5d0*/  @!P1 BRA `(.L_x_11310) ;  /* 0x0000000000489947 */ /* 0x000fec0003800000 */
        /* <DEDUP_REMOVED lines=18> */
.L_x_11310:
[----:B------:R-:W1:Y:S01]  /*f700*/  SYNCS.PHASECHK.TRANS64.TRYWAIT P0, [UR38+0x31c40], R0 ;  /* 0x031c4000ff0075a7 */ /* 0x000e620008000166 */
[----:B------:R-:W-:Y:S01]  /*f710*/  ISETP.NE.AND P1, PT, R28, RZ, PT ;  /* 0x000000ff1c00720c */ /* 0x000fe20003f25270 */
[----:B-1----:R-:W-:-:S12]  /*f720*/  @!P0 BRA `(.L_x_11311) ;  /* 0x0000003400c08947 */ /* 0x002fd80003800000 */
.L_x_11395:
[----:B------:R-:W-:Y:S05]  /*f730*/  @P1 BRA `(.L_x_11312) ;  /* 0x0000000000181947 */ /* 0x000fea0003800000 */
[----:B------:R-:W2:Y:S01]  /*f740*/  S2R R2, SR_TID.X ;  /* 0x0000000000027919 */ /* 0x000ea20000002100 */
[----:B-1----:R-:W-:-:S04]  /*f750*/  IMAD.MOV.U32 R0, RZ, RZ, 0x6c00 ;  /* 0x00006c00ff007424 */ /* 0x002fc800078e00ff */
[----:B------:R3:W-:Y:S01]  /*f760*/  SYNCS.ARRIVE.TRANS64 RZ, [UR38+0x31c30], R0 ;  /* 0x031c3000ffff79a7 */ /* 0x0007e20008000026 */
[----:B--2---:R-:W-:-:S13]  /*f770*/  LOP3.LUT P0, RZ, R2, 0x1f, RZ, 0xc0, !PT ;  /* 0x0000001f02ff7812 */ /* 0x004fda000780c0ff */
[----:B---3--:R-:W-:Y:S05]  /*f780*/  @!P0 BRA `(.L_x_11312) ;  /* 0x0000000000048947 */ /* 0x008fea0003800000 */
[----:B------:R-:W-:Y:S01]  /*f790*/  BPT.TRAP 0x1 ;  /* 0x000000040000795c */ /* 0x000fe20000300000 */
.L_x_11312:
[----:B------:R-:W-:Y:S01]  /*f7a0*/  R2UR UR11, R17 ;  /* 0x00000000110b72ca */ /* 0x000fe200000e0000 */
[----:B------:R-:W-:Y:S01]  /*f7b0*/  ULDC.64 UR4, c[0x0][0x198] ;  /* 0x0000660000047ab9 */ /* 0x000fe20000000a00 */
[----:B-----5:R-:W-:Y:S01]  /*f7c0*/  R2UR UR13, R16 ;  /* 0x00000000100d72ca */ /* 0x020fe200000e0000 */
[----:B------:R-:W-:Y:S01]  /*f7d0*/  UIADD3 UR4, UP0, UR4, 0x370, URZ ;  /* 0x0000037004047890 */ /* 0x000fe2000ff1e03f */
[----:B------:R-:W-:Y:S01]  /*f7e0*/  PLOP3.LUT P0, PT, PT, PT, PT, 0x80, 0x0 ;  /* 0x000000000000781c */ /* 0x000fe20003f0f070 */
[----:B------:R-:W-:Y:S02]  /*f7f0*/  UIADD3 UR8, UR38, 0x16a00, URZ ;  /* 0x00016a0026087890 */ /* 0x000fe4000fffe03f */
[----:B------:R-:W-:Y:S01]  /*f800*/  UIADD3 UR9, UR38, 0x31c30, URZ ;  /* 0x00031c3026097890 */ /* 0x000fe2000fffe03f */
[----:B------:R-:W-:Y:S01]  /*f810*/  P2R R22, PR, RZ, 0x1 ;  /* 0x00000001ff167803 */ /* 0x000fe20000000000 */
        /* <DEDUP_REMOVED lines=21> */
[----:B--2---:R-:W-:Y:S01]  /*f970*/  NOP ;  /* 0x0000000000007918 */ /* 0x004fe20000000000 */
.L_x_11308:
[----:B------:R-:W-:Y:S05]  /*f980*/  WARPSYNC.ALL ;  /* 0x0000000000007948 */ /* 0x000fea0003800000 */
[----:B-1----:R-:W1:Y:S01]  /*f990*/  S2R R0, SR_CTAID.Z ;  /* 0x0000000000007919 */ /* 0x002e620000002700 */
        /* <DEDUP_REMOVED lines=10> */
[----:B-1----:R-:W-:-:S03]  /*fa40*/  SHF.R.S32.HI R29, RZ, 0x1f, R0 ;  /* 0x0000001fff1d7819 */ /* 0x002fc60000011400 */
[----:B------:R-:W-:Y:S08]  /*fa50*/  @!P0 BRA `(.L_x_11313) ;  /* 0x0000000000408947 */ /* 0x000ff00003800000 */
        /* <DEDUP_REMOVED lines=16> */
.L_x_11313:
[----:B------:R-:W1:Y:S01]  /*fb60*/  LDC R14, c[0x0][0x448] ;  /* 0x00011200ff0e7b82 */ /* 0x000e620000000800 */
[----:B------:R-:W2:Y:S01]  /*fb70*/  S2R R20, SR_TID.X ;  /* 0x0000000000147919 */ /* 0x000ea20000002100 */
[----:B------:R-:W-:Y:S01]  /*fb80*/  SHF.R.U32.HI R11, RZ, 0x2, R28 ;  /* 0x00000002ff0b7819 */ /* 0x000fe2000001161c */
[----:B------:R-:W-:Y:S01]  /*fb90*/  UMOV UR4, UR40 ;  /* 0x0000002800047c82 */ /* 0x000fe20008000000 */
[----:B------:R-:W-:Y:S01]  /*fba0*/  UMOV UR5, UR42 ;  /* 0x0000002a00057c82 */ /* 0x000fe20008000000 */
[----:B------:R-:W3:Y:S01]  /*fbb0*/  S2R R12, SR_CTAID.X ;  /* 0x00000000000c7919 */ /* 0x000ee20000002500 */
[----:B------:R-:W-:Y:S01]  /*fbc0*/  ULDC.64 UR6, c[0x0][0x2c8] ;  /* 0x0000b20000067ab9 */ /* 0x000fe20000000a00 */
[----:B------:R-:W-:Y:S01]  /*fbd0*/  ULDC.64 UR8, c[0x0][0x280] ;  /* 0x0000a00000087ab9 */ /* 0x000fe20000000a00 */
[----:B------:R-:W4:Y:S01]  /*fbe0*/  S2R R21, SR_CTAID.Z ;  /* 0x0000000000157919 */ /* 0x000f220000002700 */
[----:B-1----:R-:W-:Y:S01]  /*fbf0*/  ISETP.NE.AND P0, PT, R14, 0x1, PT ;  /* 0x000000010e00780c */ /* 0x002fe20003f05270 */
[----:B--2---:R-:W-:-:S12]  /*fc00*/  IMAD.SHL.U32 R0, R20, 0x20, RZ ;  /* 0x0000002014007824 */ /* 0x004fd800078e00ff */
[----:B0-----:R-:W0:Y:S01]  /*fc10*/  @P0 LDC R5, c[0x0][0x44c] ;  /* 0x00011300ff050b82 */ /* 0x001e220000000800 */
[----:B------:R-:W-:-:S05]  /*fc20*/  LOP3.LUT R3, R11, 0x60, R0, 0xf8, !PT ;  /* 0x000000600b037812 */ /* 0x000fca00078ef800 */
[----:B---3--:R-:W-:Y:S02]  /*fc30*/  IMAD R0, R12, 0xc0, R3 ;  /* 0x000000c00c007824 */ /* 0x008fe400078e0203 */
[----:B------:R-:W1:Y:S02]  /*fc40*/  @P0 LDC R7, c[0x0][0x450] ;  /* 0x00011400ff070b82 */ /* 0x000e640000000800 */
[----:B------:R-:W-:-:S06]  /*fc50*/  VIADD R9, R0, 0x80 ;  /* 0x0000008000097836 */ /* 0x000fcc0000000000 */
[----:B------:R-:W2:Y:S08]  /*fc60*/  @P0 LDC R8, c[0x0][0x44c] ;  /* 0x00011300ff080b82 */ /* 0x000eb00000000800 */
[----:B------:R-:W3:Y:S01]  /*fc70*/  @P0 LDC R4, c[0x0][0x450] ;  /* 0x00011400ff040b82 */ /* 0x000ee20000000800 */
[----:B0-----:R-:W-:-:S04]  /*fc80*/  @P0 IMAD.HI.U32 R6, R0, R5, RZ ;  /* 0x0000000500060227 */ /* 0x001fc800078e00ff */
[----:B------:R-:W-:-:S03]  /*fc90*/  IMAD.MOV.U32 R5, RZ, RZ, R0 ;  /* 0x000000ffff057224 */ /* 0x000fc600078e0000 */
[----:B------:R-:W0:Y:S01]  /*fca0*/  LDC.64 R2, c[0x0][0x2e0] ;  /* 0x0000b800ff027b82 */ /* 0x000e220000000a00 */
[----:B-1----:R-:W-:Y:S02]  /*fcb0*/  @P0 SHF.R.U32.HI R5, RZ, R7, R6 ;  /* 0x00000007ff050219 */ /* 0x002fe40000011606 */
[----:B------:R-:W-:-:S03]  /*fcc0*/  SHF.R.U32.HI R6, RZ, 0x3, R20 ;  /* 0x00000003ff067819 */ /* 0x000fc60000011614 */
[----:B------:R-:W-:Y:S01]  /*fcd0*/  IMAD.MOV R13, RZ, RZ, -R5 ;  /* 0x000000ffff0d7224 */ /* 0x000fe200078e0a05 */
[----:B------:R-:W-:Y:S01]  /*fce0*/  LOP3.LUT R6, R6, 0x3, RZ, 0xc0, !PT ;  /* 0x0000000306067812 */ /* 0x000fe200078ec0ff */
[----:B--2---:R-:W-:-:S04]  /*fcf0*/  @P0 IMAD.HI.U32 R7, R9, R8, RZ ;  /* 0x0000000809070227 */ /* 0x004fc800078e00ff */
[----:B------:R-:W-:Y:S02]  /*fd00*/  IMAD.MOV.U32 R8, RZ, RZ, R9 ;  /* 0x000000ffff087224 */ /* 0x000fe400078e0009 */
[----:B------:R-:W-:Y:S01]  /*fd10*/  IMAD R13, R14, R13, R0 ;  /* 0x0000000d0e0d7224 */ /* 0x000fe200078e0200 */
[----:B---3--:R-:W-:-:S04]  /*fd20*/  @P0 SHF.R.U32.HI R8, RZ, R4, R7 ;  /* 0x00000004ff080219 */ /* 0x008fc80000011607 */
[----:B------:R-:W-:Y:S01]  /*fd30*/  SHF.R.S32.HI R0, RZ, 0x1f, R13 ;  /* 0x0000001fff007819 */ /* 0x000fe2000001140d */
[----:B------:R-:W-:Y:S02]  /*fd40*/  IMAD.MOV R10, RZ, RZ, -R8 ;  /* 0x000000ffff0a7224 */ /* 0x000fe400078e0a08 */
[-C--:B0-----:R-:W-:Y:S02]  /*fd50*/  IMAD R4, R29, R2.reuse, RZ ;  /* 0x000000021d047224 */ /* 0x081fe400078e02ff */
[----:B------:R-:W-:Y:S02]  /*fd60*/  IMAD R0, R0, UR6, RZ ;  /* 0x0000000600007c24 */ /* 0x000fe4000f8e02ff */
[C---:B----4-:R-:W-:Y:S01]  /*fd70*/  IMAD R7, R21.reuse, R3, R4 ;  /* 0x0000000315077224 */ /* 0x050fe200078e0204 */
[----:B------:R-:W-:Y:S01]  /*fd80*/  SHF.R.S32.HI R4, RZ, 0x1f, R5 ;  /* 0x0000001fff047819 */ /* 0x000fe20000011405 */
[----:B------:R-:W-:Y:S01]  /*fd90*/  IMAD.WIDE.U32 R2, R21, R2, UR4 ;  /* 0x0000000415027e25 */ /* 0x000fe2000f8e0002 */
[----:B------:R-:W-:-:S03]  /*fda0*/  ULDC.64 UR4, c[0x0][0x2d0] ;  /* 0x0000b40000047ab9 */ /* 0x000fc60000000a00 */
[----:B------:R-:W-:Y:S02]  /*fdb0*/  IMAD R4, R4, UR4, RZ ;  /* 0x0000000404047c24 */ /* 0x000fe4000f8e02ff */
[----:B------:R-:W-:Y:S02]  /*fdc0*/  IMAD.IADD R3, R3, 0x1, R7 ;  /* 0x0000000103037824 */ /* 0x000fe400078e0207 */
[C---:B------:R-:W-:Y:S02]  /*fdd0*/  IMAD R7, R5.reuse, UR5, R4 ;  /* 0x0000000505077c24 */ /* 0x040fe4000f8e0204 */
[----:B------:R-:W-:-:S04]  /*fde0*/  IMAD.WIDE.U32 R4, R5, UR4, R2 ;  /* 0x0000000405047c25 */ /* 0x000fc8000f8e0002 */
[----:B------:R-:W-:Y:S02]  /*fdf0*/  IMAD.IADD R5, R5, 0x1, R7 ;  /* 0x0000000105057824 */ /* 0x000fe400078e0207 */
[C---:B------:R-:W-:Y:S02]  /*fe00*/  IMAD R7, R13.reuse, UR7, R0 ;  /* 0x000000070d077c24 */ /* 0x040fe4000f8e0200 */
[----:B------:R-:W-:Y:S02]  /*fe10*/  IMAD.SHL.U32 R0, R20, 0x8, RZ ;  /* 0x0000000814007824 */ /* 0x000fe400078e00ff */
[----:B------:R-:W-:-:S03]  /*fe20*/  IMAD.WIDE.U32 R4, R13, UR6, R4 ;  /* 0x000000060d047c25 */ /* 0x000fc6000f8e0004 */
[----:B------:R-:W-:Y:S01]  /*fe30*/  LOP3.LUT R21, R0, 0x18, RZ, 0xc0, !PT ;  /* 0x0000001800157812 */ /* 0x000fe200078ec0ff */
        /* <DEDUP_REMOVED lines=30> */
[----:B------:R-:W0:Y:S01]  /*10020*/  LDC R4, c[0x0][0x448] ;  /* 0x00011200ff047b82 */ /* 0x000e220000000800 */
[----:B------:R-:W-:Y:S01]  /*10030*/  SHFL.IDX PT, R3, R7, RZ, 0x1c1f ;  /* 0x001c1fff07037589 */ /* 0x000fe200000e0000 */
[----:B------:R-:W-:Y:S01]  /*10040*/  ULDC UR4, c[0x0][0x288] ;  /* 0x0000a20000047ab9 */ /* 0x000fe20000000800 */
[----:B------:R-:W-:Y:S02]  /*10050*/  IMAD R8, R12, 0xc0, R11 ;  /* 0x000000c00c087824 */ /* 0x000fe400078e020b */
[----:B------:R-:W1:Y:S02]  /*10060*/  SHFL.IDX PT, R2, R6, RZ, 0x1c1f ;  /* 0x001c1fff06027589 */ /* 0x000e6400000e0000 */
[----:B------:R-:W-:Y:S02]  /*10070*/  VIADD R12, R8, 0x20 ;  /* 0x00000020080c7836 */ /* 0x000fe40000000000 */
[----:B------:R-:W-:Y:S04]  /*10080*/  SHFL.IDX PT, R5, R7, 0x1, 0x1c1f ;  /* 0x003c1f0007057f89 */ /* 0x000fe800000e0000 */
[----:B------:R-:W-:Y:S01]  /*10090*/  SHFL.IDX PT, R14, R6, 0x2, 0x1c1f ;  /* 0x005c1f00060e7f89 */ /* 0x000fe200000e0000 */
[----:B0-----:R-:W-:-:S03]  /*100a0*/  IMAD R9, R4, UR4, RZ ;  /* 0x0000000404097c24 */ /* 0x001fc6000f8e02ff */
[----:B------:R-:W0:Y:S02]  /*100b0*/  SHFL.IDX PT, R4, R6, 0x1, 0x1c1f ;  /* 0x003c1f0006047f89 */ /* 0x000e2400000e0000 */
[----:B------:R-:W-:-:S13]  /*100c0*/  ISETP.GE.AND P3, PT, R8, R9, PT ;  /* 0x000000090800720c */ /* 0x000fda0003f66270 */
[----:B-1----:R-:W-:Y:S01]  /*100d0*/  @!P3 IMAD.WIDE.U32 R2, R21, 0x2, R2 ;  /* 0x000000021502b825 */ /* 0x002fe200078e0002 */
[----:B------:R-:W-:-:S05]  /*100e0*/  @!P3 LEA R29, R0, UR38, 0x1 ;  /* 0x00000026001dbc11 */ /* 0x000fca000f8e08ff */
        /* <DEDUP_REMOVED lines=8> */
[----:B0-----:R-:W-:Y:S01]  /*10170*/  @!P3 IMAD.WIDE.U32 R4, R21, 0x2, R4 ;  /* 0x000000021504b825 */ /* 0x001fe200078e0004 */
[----:B------:R-:W-:Y:S01]  /*10180*/  @!P3 LEA R29, R0, UR38, 0x1 ;  /* 0x00000026001dbc11 */ /* 0x000fe2000f8e08ff */
[----:B------:R-:W-:Y:S04]  /*10190*/  SHFL.IDX PT, R7, R7, 0x3, 0x1c1f ;  /* 0x007c1f0007077f89 */ /* 0x000fe800000e0000 */
[----:B------:R-:W-:Y:S04]  /*101a0*/  @!P3 LDGSTS.E.BYPASS.LTC128B.128 [R29+0xe200], desc[UR60][R4.64], !P2 ;  /* 0x0e200000041dbfae */ /* 0x000fe8000d101d7c */
[----:B------:R-:W-:Y:S04]  /*101b0*/  @!P3 LDGSTS.E.BYPASS.LTC128B.128 [R29+0x11200], desc[UR60][R4.64+0x40], !P0 ;  /* 0x11200040041dbfae */ /* 0x000fe8000c101d7c */
[----:B------:R0:W-:Y:S01]  /*101c0*/  @!P3 LDGSTS.E.BYPASS.LTC128B.128 [R29+0x14200], desc[UR60][R4.64+0x80], !P1 ;  /* 0x14200080041dbfae */ /* 0x0001e2000c901d7c */
[----:B------:R-:W-:Y:S01]  /*101d0*/  ISETP.GE.AND P3, PT, R12, R9, PT ;  /* 0x000000090c00720c */ /* 0x000fe20003f66270 */
[----:B-1----:R-:W-:-:S02]  /*101e0*/  IMAD.MOV.U32 R3, RZ, RZ, R2 ;  /* 0x000000ffff037224 */ /* 0x002fc400078e0002 */
[----:B------:R-:W-:Y:S02]  /*101f0*/  IMAD.MOV.U32 R2, RZ, RZ, R14 ;  /* 0x000000ffff027224 */ /* 0x000fe400078e000e */
[----:B------:R-:W1:Y:S01]  /*10200*/  SHFL.IDX PT, R14, R6, 0x3, 0x1c1f ;  /* 0x007c1f00060e7f89 */ /* 0x000e6200000e0000 */
[----:B0-----:R-:W-:Y:S01]  /*10210*/  @!P4 LEA R5, R0, UR38, 0x1 ;  /* 0x000000260005cc11 */ /* 0x001fe2000f8e08ff */
[----:B------:R-:W-:Y:S02]  /*10220*/  @!P4 IMAD.WIDE.U32 R2, R21, 0x2, R2 ;  /* 0x000000021502c825 */ /* 0x000fe400078e0002 */
[----:B------:R-:W-:Y:S02]  /*10230*/  SHFL.IDX PT, R29, R10, RZ, 0x1c1f ;  /* 0x001c1fff0a1d7589 */ /* 0x000fe400000e0000 */
[----:B------:R-:W-:Y:S02]  /*10240*/  VIADD R4, R8, 0x80 ;  /* 0x0000008008047836 */ /* 0x000fe40000000000 */
[----:B------:R-:W0:Y:S04]  /*10250*/  SHFL.IDX PT, R6, R20, RZ, 0x1c1f ;  /* 0x001c1fff14067589 */ /* 0x000e2800000e0000 */
[----:B------:R-:W-:Y:S04]  /*10260*/  @!P4 LDGSTS.E.BYPASS.LTC128B.128 [R5+0xea00], desc[UR60][R2.64], !P2 ;  /* 0x0ea000000205cfae */ /* 0x000fe8000d101d7c */
[----:B------:R-:W-:Y:S04]  /*10270*/  @!P4 LDGSTS.E.BYPASS.LTC128B.128 [R5+0x11a00], desc[UR60][R2.64+0x40], !P0 ;  /* 0x11a000400205cfae */ /* 0x000fe8000c101d7c */
[----:B------:R2:W-:Y:S01]  /*10280*/  @!P4 LDGSTS.E.BYPASS.LTC128B.128 [R5+0x14a00], desc[UR60][R2.64+0x80], !P1 ;  /* 0x14a000800205cfae */ /* 0x0005e2000c901d7c */
[----:B------:R-:W-:Y:S01]  /*10290*/  ISETP.GE.AND P4, PT, R4, R9, PT ;  /* 0x000000090400720c */ /* 0x000fe20003f86270 */
[----:B-1----:R-:W-:-:S02]  /*102a0*/  IMAD.MOV.U32 R4, RZ, RZ, R14 ;  /* 0x000000ffff047224 */ /* 0x002fc400078e000e */
[----:B------:R-:W1:Y:S04]  /*102b0*/  SHFL.IDX PT, R10, R10, 0x1, 0x1c1f ;  /* 0x003c1f000a0a7f89 */ /* 0x000e6800000e0000 */
[----:B------:R3:W4:Y:S01]  /*102c0*/  SHFL.IDX PT, R14, R20, 0x1, 0x1c1f ;  /* 0x003c1f00140e7f89 */ /* 0x00072200000e0000 */
[----:B--2---:R-:W-:Y:S01]  /*102d0*/  IMAD.MOV.U32 R5, RZ, RZ, R7 ;  /* 0x000000ffff057224 */ /* 0x004fe200078e0007 */
[C---:B------:R-:W-:Y:S01]  /*102e0*/  @!P3 LEA R7, R0.reuse, UR38, 0x1 ;  /* 0x000000260007bc11 */ /* 0x040fe2000f8e08ff */
[----:B0-----:R-:W-:Y:S02]  /*102f0*/  IMAD.MOV.U32 R2, RZ, RZ, R6 ;  /* 0x000000ffff027224 */ /* 0x001fe400078e0006 */
        /* <DEDUP_REMOVED lines=10> */
[----:B-1--4-:R3:W-:Y:S02]  /*103a0*/  @!P4 LDGSTS.E.BYPASS.LTC128B.128 [R29+0x15a00], desc[UR60][R2.64+0x80], !P1 ;  /* 0x15a00080021dcfae */ /* 0x0127e4000c901d7c */
.L_x_11408:
[----:B------:R-:W-:Y:S01]  /*103b0*/  VIADD R8, R8, 0xa0 ;  /* 0x000000a008087836 */ /* 0x000fe20000000000 */
[----:B------:R-:W-:Y:S01]  /*103c0*/  BSSY B0, `(.L_x_11315) ;  /* 0x000000e000007945 */ /* 0x000fe20003800000 */
[----:B---3--:R-:W-:Y:S02]  /*103d0*/  IMAD.MOV.U32 R4, RZ, RZ, 0x1 ;  /* 0x00000001ff047424 */ /* 0x008fe400078e00ff */
        /* <DEDUP_REMOVED lines=12> */
.L_x_11316:
[----:B------:R-:W-:Y:S05]  /*104a0*/  BSYNC B0 ;  /* 0x0000000000007941 */ /* 0x000fea0003800000 */
.L_x_11315:
        /* <DEDUP_REMOVED lines=10> */
.L_x_11409:
[----:B0-----:R-:W-:Y:S01]  /*10550*/  IMAD.MOV.U32 R0, RZ, RZ, RZ ;  /* 0x000000ffff007224 */ /* 0x001fe200078e00ff */
[----:B------:R-:W-:Y:S06]  /*10560*/  @!P1 BRA `(.L_x_11318) ;  /* 0x0000001c00609947 */ /* 0x000fec0003800000 */
[----:B------:R-:W-:Y:S01]  /*10570*/  UIADD3 UR4, UR43, 0x1, URZ ;  /* 0x000000012b047890 */ /* 0x000fe2000fffe03f */
[----:B------:R-:W0:Y:S01]  /*10580*/  S2R R4, SR_TID.X ;  /* 0x0000000000047919 */ /* 0x000e220000002100 */
[----:B------:R-:W-:Y:S01]  /*10590*/  LOP3.LUT R24, RZ, R24, RZ, 0x33, !PT ;  /* 0x00000018ff187212 */ /* 0x000fe200078e33ff */
[----:B------:R-:W-:-:S03]  /*105a0*/  IMAD.MOV.U32 R6, RZ, RZ, 0x1 ;  /* 0x00000001ff067424 */ /* 0x000fc600078e00ff */
[----:B------:R-:W-:-:S05]  /*105b0*/  IMAD R25, R25, UR4, RZ ;  /* 0x0000000419197c24 */ /* 0x000fca000f8e02ff */
[----:B------:R-:W-:-:S04]  /*105c0*/  VIMNMX R25, R25, UR39, PT ;  /* 0x0000002719197c48 */ /* 0x000fc8000bfe0100 */
[----:B------:R-:W-:Y:S01]  /*105d0*/  LOP3.LUT R2, RZ, R25, RZ, 0x33, !PT ;  /* 0x00000019ff027212 */ /* 0x000fe200078e33ff */
[----:B------:R-:W-:-:S05]  /*105e0*/  IMAD.MOV R3, RZ, RZ, -R25 ;  /* 0x000000ffff037224 */ /* 0x000fca00078e0a19 */
[----:B------:R-:W-:-:S05]  /*105f0*/  VIADDMNMX R24, R3, 0x1, R24, !PT ;  /* 0x0000000103187846 */ /* 0x000fca0007800118 */
        /* <DEDUP_REMOVED lines=11> */
.L_x_11354:
[----:B------:R-:W-:Y:S01]  /*106b0*/  ISETP.NE.AND P0, PT, R22, RZ, PT ;  /* 0x000000ff1600720c */ /* 0x000fe20003f05270 */
[----:B------:R-:W-:Y:S01]  /*106c0*/  VIADD R9, R9, 0xfffffffe ;  /* 0xfffffffe09097836 */ /* 0x000fe20000000000 */
[----:B------:R-:W-:Y:S04]  /*106d0*/  BSSY B1, `(.L_x_11320) ;  /* 0x0000093000017945 */ /* 0x000fe80003800000 */
[----:B------:R-:W-:-:S07]  /*106e0*/  ISETP.NE.AND P1, PT, R9, RZ, PT ;  /* 0x000000ff0900720c */ /* 0x000fce0003f25270 */
[----:B------:R-:W-:Y:S06]  /*106f0*/  @!P0 BRA `(.L_x_11321) ;  /* 0x0000000800408947 */ /* 0x000fec0003800000 */
[----:B------:R-:W-:Y:S01]  /*10700*/  ISETP.NE.AND P0, PT, R23, RZ, PT ;  /* 0x000000ff1700720c */ /* 0x000fe20003f05270 */
[----:B------:R-:W-:Y:S01]  /*10710*/  IMAD.MOV.U32 R13, RZ, RZ, R8 ;  /* 0x000000ffff0d7224 */ /* 0x000fe200078e0008 */
        /* <DEDUP_REMOVED lines=21> */
.L_x_11322:
[----:B------:R-:W1:Y:S01]  /*10870*/  SYNCS.PHASECHK.TRANS64.TRYWAIT P0, [UR38+0x31c48], R6 ;  /* 0x031c4806ff0075a7 */ /* 0x000e620008000166 */
[----:B------:R-:W-:Y:S01]  /*10880*/  BSSY B2, `(.L_x_11323) ;  /* 0x0000003000027945 */ /* 0x000fe20003800000 */
[----:B------:R-:W-:-:S03]  /*10890*/  ISETP.NE.AND P2, PT, R28, RZ, PT ;  /* 0x000000ff1c00720c */ /* 0x000fc60003f45270 */
[----:B-1----:R-:W-:Y:S10]  /*108a0*/  @!P0 BRA `(.L_x_11324) ;  /* 0x0000002c00888947 */ /* 0x002ff40003800000 */
.L_x_11410:
[----:B------:R-:W-:Y:S05]  /*108b0*/  BSYNC B2 ;  /* 0x0000000000027941 */ /* 0x000fea0003800000 */
.L_x_11323:
[----:B------:R-:W-:Y:S04]  /*108c0*/  BSSY B2, `(.L_x_11325) ;  /* 0x0000007000027945 */ /* 0x000fe80003800000 */
[----:B------:R-:W-:Y:S05]  /*108d0*/  @P2 BRA `(.L_x_11326) ;  /* 0x0000000000142947 */ /* 0x000fea0003800000 */
[----:B------:R-:W-:Y:S01]  /*108e0*/  ISETP.NE.AND P0, PT, R7, RZ, PT ;  /* 0x000000ff0700720c */ /* 0x000fe20003f05270 */
[----:B------:R-:W-:-:S04]  /*108f0*/  IMAD.MOV.U32 R2, RZ, RZ, 0x6c00 ;  /* 0x00006c00ff027424 */ /* 0x000fc800078e00ff */
[----:B------:R2:W-:Y:S08]  /*10900*/  SYNCS.ARRIVE.TRANS64 RZ, [UR38+0x31c38], R2 ;  /* 0x031c3802ffff79a7 */ /* 0x0005f00008000026 */
[----:B--2---:R-:W-:Y:S05]  /*10910*/  @!P0 BRA `(.L_x_11326) ;  /* 0x0000000000048947 */ /* 0x004fea0003800000 */
[----:B------:R-:W-:Y:S01]  /*10920*/  BPT.TRAP 0x1 ;  /* 0x000000040000795c */ /* 0x000fe20000300000 */
.L_x_11326:
[----:B------:R-:W-:Y:S05]  /*10930*/  BSYNC B2 ;  /* 0x0000000000027941 */ /* 0x000fea0003800000 */
.L_x_11325:
        /* <DEDUP_REMOVED lines=11> */
.L_x_11327:
        /* <DEDUP_REMOVED lines=13> */
.L_x_11328:
        /* <DEDUP_REMOVED lines=15> */
.L_x_11329:
        /* <DEDUP_REMOVED lines=12> */
.L_x_11411:
[----:B------:R-:W-:Y:S05]  /*10c70*/  BSYNC B2 ;  /* 0x0000000000027941 */ /* 0x000fea0003800000 */
.L_x_11330:
        /* <DEDUP_REMOVED lines=9> */
.L_x_11333:
[----:B------:R-:W-:Y:S05]  /*10d10*/  BSYNC B2 ;  /* 0x0000000000027941 */ /* 0x000fea0003800000 */
.L_x_11332:
        /* <DEDUP_REMOVED lines=10> */
.L_x_11334:
        /* <DEDUP_REMOVED lines=13> */
.L_x_11335:
        /* <DEDUP_REMOVED lines=13> */
.L_x_11336:
        /* <DEDUP_REMOVED lines=10> */
.L_x_11321:
[----:B------:R-:W-:Y:S05]  /*11000*/  BSYNC B1 ;  /* 0x0000000000017941 */ /* 0x000fea0003800000 */
.L_x_11320:
[----:B------:R-:W-:Y:S01]  /*11010*/  ISETP.NE.AND P0, PT, R22, RZ, PT ;  /* 0x000000ff1600720c */ /* 0x000fe20003f05270 */
[----:B------:R-:W-:Y:S01]  /*11020*/  BSSY B1, `(.L_x_11337) ;  /* 0x0000093000017945 */ /* 0x000fe20003800000 */
[----:B------:R-:W-:-:S11]  /*11030*/  LOP3.LUT R6, R11, 0x1, RZ, 0x3c, !PT ;  /* 0x000000010b067812 */ /* 0x000fd600078e3cff */
[----:B------:R-:W-:Y:S05]  /*11040*/  @!P0 BRA `(.L_x_11338) ;  /* 0x0000000800408947 */ /* 0x000fea0003800000 */
[----:B------:R-:W-:Y:S01]  /*11050*/  ISETP.NE.AND P0, PT, R23, RZ, PT ;  /* 0x000000ff1700720c */ /* 0x000fe20003f05270 */
[----:B------:R-:W-:Y:S01]  /*11060*/  VIADD R13, R8, 0xffffffff ;  /* 0xffffffff080d7836 */ /* 0x000fe20000000000 */
        /* <DEDUP_REMOVED lines=21> */
.L_x_11339:
[----:B------:R-:W1:Y:S01]  /*111c0*/  SYNCS.PHASECHK.TRANS64.TRYWAIT P0, [UR38+0x31c40], R12 ;  /* 0x031c400cff0075a7 */ /* 0x000e620008000166 */
[----:B------:R-:W-:Y:S01]  /*111d0*/  BSSY B2, `(.L_x_11340) ;  /* 0x0000003000027945 */ /* 0x000fe20003800000 */
[----:B------:R-:W-:-:S03]  /*111e0*/  ISETP.NE.AND P2, PT, R28, RZ, PT ;  /* 0x000000ff1c00720c */ /* 0x000fc60003f45270 */
[----:B-1----:R-:W-:Y:S10]  /*111f0*/  @!P0 BRA `(.L_x_11341) ;  /* 0x0000002400648947 */ /* 0x002ff40003800000 */
.L_x_11412:
[----:B------:R-:W-:Y:S05]  /*11200*/  BSYNC B2 ;  /* 0x0000000000027941 */ /* 0x000fea0003800000 */
.L_x_11340:
[----:B------:R-:W-:Y:S04]  /*11210*/  BSSY B2, `(.L_x_11342) ;  /* 0x0000007000027945 */ /* 0x000fe80003800000 */
[----:B------:R-:W-:Y:S05]  /*11220*/  @P2 BRA `(.L_x_11343) ;  /* 0x0000000000142947 */ /* 0x000fea0003800000 */
[----:B------:R-:W-:Y:S01]  /*11230*/  ISETP.NE.AND P0, PT, R7, RZ, PT ;  /* 0x000000ff0700720c */ /* 0x000fe20003f05270 */
[----:B------:R-:W-:-:S04]  /*11240*/  IMAD.MOV.U32 R2, RZ, RZ, 0x6c00 ;  /* 0x00006c00ff027424 */ /* 0x000fc800078e00ff */
[----:B------:R2:W-:Y:S08]  /*11250*/  SYNCS.ARRIVE.TRANS64 RZ, [UR38+0x31c30], R2 ;  /* 0x031c3002ffff79a7 */ /* 0x0005f00008000026 */
[----:B--2---:R-:W-:Y:S05]  /*11260*/  @!P0 BRA `(.L_x_11343) ;  /* 0x0000000000048947 */ /* 0x004fea0003800000 */
[----:B------:R-:W-:Y:S01]  /*11270*/  BPT.TRAP 0x1 ;  /* 0x000000040000795c */ /* 0x000fe20000300000 */
.L_x_11343:
[----:B------:R-:W-:Y:S05]  /*11280*/  BSYNC B2 ;  /* 0x0000000000027941 */ /* 0x000fea0003800000 */
.L_x_11342:
        /* <DEDUP_REMOVED lines=11> */
.L_x_11344:
        /* <DEDUP_REMOVED lines=14> */
.L_x_11345:
        /* <DEDUP_REMOVED lines=14> */
.L_x_11346:
        /* <DEDUP_REMOVED lines=12> */
.L_x_11413:
[----:B------:R-:W-:Y:S05]  /*115c0*/  BSYNC B2 ;  /* 0x0000000000027941 */ /* 0x000fea0003800000 */
.L_x_11347:
        /* <DEDUP_REMOVED lines=9> */
.L_x_11350:
[----:B------:R-:W-:Y:S05]  /*11660*/  BSYNC B2 ;  /* 0x0000000000027941 */ /* 0x000fea0003800000 */
.L_x_11349:
        /* <DEDUP_REMOVED lines=10> */
.L_x_11351:
        /* <DEDUP_REMOVED lines=13> */
.L_x_11352:
        /* <DEDUP_REMOVED lines=13> */
.L_x_11353:
        /* <DEDUP_REMOVED lines=10> */
.L_x_11338:
[----:B------:R-:W-:Y:S05]  /*11950*/  BSYNC B1 ;  /* 0x0000000000017941 */ /* 0x000fea0003800000 */
.L_x_11337:
[----:B------:R-:W-:Y:S02]  /*11960*/  VIADD R8, R8, 0xfffffffe ;  /* 0xfffffffe08087836 */ /* 0x000fe40000000000 */
[----:B------:R-:W-:Y:S01]  /*11970*/  IMAD.MOV.U32 R11, RZ, RZ, R6 ;  /* 0x000000ffff0b7224 */ /* 0x000fe200078e0006 */
[----:B------:R-:W-:Y:S06]  /*11980*/  @P1 BRA `(.L_x_11354) ;  /* 0xffffffec00481947 */ /* 0x000fec000383ffff */
[----:B------:R-:W-:Y:S05]  /*11990*/  BSYNC B0 ;  /* 0x0000000000007941 */ /* 0x000fea0003800000 */
.L_x_11319:
[----:B------:R-:W-:Y:S01]  /*119a0*/  ISETP.NE.AND P0, PT, R10, RZ, PT ;  /* 0x000000ff0a00720c */ /* 0x000fe20003f05270 */
[----:B------:R-:W-:-:S12]  /*119b0*/  BSSY B0, `(.L_x_11318) ;  /* 0x0000093000007945 */ /* 0x000fd80003800000 */
[----:B------:R-:W-:Y:S05]  /*119c0*/  @!P0 BRA `(.L_x_11355) ;  /* 0x0000000800448947 */ /* 0x000fea0003800000 */
[----:B------:R-:W-:Y:S01]  /*119d0*/  ISETP.NE.AND P1, PT, R22, RZ, PT ;  /* 0x000000ff1600720c */ /* 0x000fe20003f25270 */
[----:B------:R-:W-:-:S12]  /*119e0*/  IMAD.MOV.U32 R0, RZ, RZ, 0x1 ;  /* 0x00000001ff007424 */ /* 0x000fd800078e00ff */
[----:B------:R-:W-:Y:S05]  /*119f0*/  @!P1 BRA `(.L_x_11355) ;  /* 0x0000000800389947 */ /* 0x000fea0003800000 */
[----:B------:R-:W-:Y:S02]  /*11a00*/  ISETP.NE.AND P1, PT, R23, RZ, PT ;  /* 0x000000ff1700720c */ /* 0x000fe40003f25270 */
        /* <DEDUP_REMOVED lines=21> */
.L_x_11356:
[----:B------:R-:W1:Y:S01]  /*11b60*/  SYNCS.PHASECHK.TRANS64.TRYWAIT P0, [UR38+0x31c48], R9 ;  /* 0x031c4809ff0075a7 */ /* 0x000e620008000166 */
[----:B------:R-:W-:Y:S01]  /*11b70*/  BSSY B1, `(.L_x_11357) ;  /* 0x0000003000017945 */ /* 0x000fe20003800000 */
[----:B------:R-:W-:-:S03]  /*11b80*/  ISETP.NE.AND P1, PT, R28, RZ, PT ;  /* 0x000000ff1c00720c */ /* 0x000fc60003f25270 */
[----:B-1----:R-:W-:Y:S10]  /*11b90*/  @!P0 BRA `(.L_x_11358) ;  /* 0x0000001c002c8947 */ /* 0x002ff40003800000 */
.L_x_11414:
[----:B------:R-:W-:Y:S05]  /*11ba0*/  BSYNC B1 ;  /* 0x0000000000017941 */ /* 0x000fea0003800000 */
.L_x_11357:
[----:B------:R-:W-:Y:S04]  /*11bb0*/  BSSY B1, `(.L_x_11359) ;  /* 0x0000007000017945 */ /* 0x000fe80003800000 */
[----:B------:R-:W-:Y:S05]  /*11bc0*/  @P1 BRA `(.L_x_11360) ;  /* 0x0000000000141947 */ /* 0x000fea0003800000 */
[----:B------:R-:W-:Y:S01]  /*11bd0*/  ISETP.NE.AND P0, PT, R7, RZ, PT ;  /* 0x000000ff0700720c */ /* 0x000fe20003f05270 */
[----:B-1----:R-:W-:-:S04]  /*11be0*/  IMAD.MOV.U32 R2, RZ, RZ, 0x6c00 ;  /* 0x00006c00ff027424 */ /* 0x002fc800078e00ff */
[----:B------:R2:W-:Y:S08]  /*11bf0*/  SYNCS.ARRIVE.TRANS64 RZ, [UR38+0x31c38], R2 ;  /* 0x031c3802ffff79a7 */ /* 0x0005f00008000026 */
[----:B--2---:R-:W-:Y:S05]  /*11c00*/  @!P0 BRA `(.L_x_11360) ;  /* 0x0000000000048947 */ /* 0x004fea0003800000 */
[----:B------:R-:W-:Y:S01]  /*11c10*/  BPT.TRAP 0x1 ;  /* 0x000000040000795c */ /* 0x000fe20000300000 */
.L_x_11360:
[----:B------:R-:W-:Y:S05]  /*11c20*/  BSYNC B1 ;  /* 0x0000000000017941 */ /* 0x000fea0003800000 */
.L_x_11359:
        /* <DEDUP_REMOVED lines=11> */
.L_x_11361:
        /* <DEDUP_REMOVED lines=14> */
.L_x_11362:
        /* <DEDUP_REMOVED lines=14> */
.L_x_11363:
        /* <DEDUP_REMOVED lines=11> */
.L_x_11415:
[----:B------:R-:W-:Y:S05]  /*11f50*/  BSYNC B1 ;  /* 0x0000000000017941 */ /* 0x000fea0003800000 */
.L_x_11364:
        /* <DEDUP_REMOVED lines=9> */
.L_x_11367:
[----:B------:R-:W-:Y:S05]  /*11ff0*/  BSYNC B1 ;  /* 0x0000000000017941 */ /* 0x000fea0003800000 */
.L_x_11366:
        /* <DEDUP_REMOVED lines=10> */
.L_x_11368:
        /* <DEDUP_REMOVED lines=13> */
.L_x_11369:
        /* <DEDUP_REMOVED lines=13> */
.L_x_11370:
        /* <DEDUP_REMOVED lines=10> */
.L_x_11355:
[----:B------:R-:W-:Y:S05]  /*122e0*/  BSYNC B0 ;  /* 0x0000000000007941 */ /* 0x000fea0003800000 */
.L_x_11318:
[----:B------:R-:W-:Y:S01]  /*122f0*/  ISETP.NE.AND P0, PT, R22, RZ, PT ;  /* 0x000000ff1600720c */ /* 0x000fe20003f05270 */
        /* <DEDUP_REMOVED lines=8> */
.L_x_11416:
[----:B------:R-:W-:Y:S05]  /*12380*/  BSYNC B1 ;  /* 0x0000000000017941 */ /* 0x000fea0003800000 */
.L_x_11373:
        /* <DEDUP_REMOVED lines=8> */
.L_x_11376:
[----:B------:R-:W-:Y:S05]  /*12410*/  BSYNC B1 ;  /* 0x0000000000017941 */ /* 0x000fea0003800000 */
.L_x_11375:
        /* <DEDUP_REMOVED lines=13> */
.L_x_11377:
        /* <DEDUP_REMOVED lines=13> */
.L_x_11378:
        /* <DEDUP_REMOVED lines=13> */
.L_x_11379:
        /* <DEDUP_REMOVED lines=8> */
.L_x_11372:
[----:B------:R-:W-:Y:S05]  /*12710*/  BSYNC B0 ;  /* 0x0000000000007941 */ /* 0x000fea0003800000 */
.L_x_11371:
[----:B------:R-:W-:Y:S02]  /*12720*/  VIADD R0, R0, 0x1 ;  /* 0x0000000100007836 */ /* 0x000fe40000000000 */
[----:B0-----:R-:W-:-:S03]  /*12730*/  IMAD.MOV.U32 R2, RZ, RZ, RZ ;  /* 0x000000ffff027224 */ /* 0x001fc600078e00ff */
[----:B------:R-:W-:-:S04]  /*12740*/  ISETP.NE.AND P0, PT, R0, 0x2, PT ;  /* 0x000000020000780c */ /* 0x000fc80003f05270 */
[----:B------:R-:W-:Y:S02]  /*12750*/  SEL R3, RZ, 0x1, P0 ;  /* 0x00000001ff037807 */ /* 0x000fe40000000000 */
[----:B------:R-:W-:Y:S02]  /*12760*/  SEL R0, R0, RZ, P0 ;  /* 0x000000ff00007207 */ /* 0x000fe40000000000 */
[----:B------:R-:W-:-:S07]  /*12770*/  LOP3.LUT R6, R6, R3, RZ, 0x3c, !PT ;  /* 0x0000000306067212 */ /* 0x000fce00078e3cff */
.L_x_11302:
[----:B------:R-:W0:Y:S01]  /*12780*/  S2R R4, SR_CgaCtaId ;  /* 0x0000000000047919 */ /* 0x000e220000008800 */
[----:B------:R-:W-:Y:S02]  /*12790*/  MOV R3, 0x400 ;  /* 0x0000040000037802 */ /* 0x000fe40000000f00 */
[----:B------:R-:W-:Y:S02]  /*127a0*/  SHF.L.U32 R2, R2, 0x1f, RZ ;  /* 0x0000001f02027819 */ /* 0x000fe400000006ff */
[----:B0-----:R-:W-:-:S04]  /*127b0*/  LEA R7, R4, R3, 0x18 ;  /* 0x0000000304077211 */ /* 0x001fc800078ec0ff */
[----:B------:R-:W0:Y:S02]  /*127c0*/  SYNCS.PHASECHK.TRANS64.TRYWAIT P0, [R7+URZ+0x31c20], R2 ;  /* 0x031c2002070075a7 */ /* 0x000e24000800017f */
[----:B0-----:R-:W-:Y:S05]  /*127d0*/  @!P0 BRA `(.L_x_11380) ;  /* 0x0000001000608947 */ /* 0x001fea0003800000 */
.L_x_11417:
[----:B------:R-:W-:-:S03]  /*127e0*/  UMOV UR4, 0xffffffff ;  /* 0xffffffff00047882 */ /* 0x000fc60000000000 */
[----:B------:R-:W-:Y:S05]  /*127f0*/  BRA.DIV UR4, `(.L_x_11381) ;  /* 0x00000012046c7947 */ /* 0x000fea000b800000 */
[----:B0-----:R-:W0:Y:S02]  /*12800*/  S2R R2, SR_TID.X ;  /* 0x0000000000027919 */ /* 0x001e240000002100 */
[----:B0-----:R-:W-:-:S04]  /*12810*/  SHF.R.U32.HI R2, RZ, 0x5, R2 ;  /* 0x00000005ff027819 */ /* 0x001fc80000011602 */
[----:B------:R-:W-:-:S05]  /*12820*/  LOP3.LUT R2, R2, 0x3, RZ, 0xc0, !PT ;  /* 0x0000000302027812 */ /* 0x000fca00078ec0ff */
[----:B------:R0:W1:Y:S02]  /*12830*/  SHFL.IDX PT, R14, R2, RZ, 0x1f ;  /* 0x00001fff020e7589 */ /* 0x00006400000e0000 */
.L_x_11420:
[----:B-1----:R-:W-:-:S13]  /*12840*/  ISETP.NE.AND P0, PT, R14, RZ, PT ;  /* 0x000000ff0e00720c */ /* 0x002fda0003f05270 */
[----:B------:R-:W-:Y:S05]  /*12850*/  @P0 BRA `(.L_x_11264) ;  /* 0x0000000000840947 */ /* 0x000fea0003800000 */
[----:B------:R-:W-:-:S03]  /*12860*/  UMOV UR4, 0xffffffff ;  /* 0xffffffff00047882 */ /* 0x000fc60000000000 */
[----:B------:R-:W-:Y:S05]  /*12870*/  BRA.DIV UR4, `(.L_x_11382) ;  /* 0x0000001204807947 */ /* 0x000fea000b800000 */
[----:B------:R-:W-:-:S13]  /*12880*/  ELECT P6, URZ, PT ;  /* 0x00000000003f782f */ /* 0x000fda00038c0000 */
.L_x_11423:
[----:B------:R-:W-:Y:S05]  /*12890*/  @!P6 BRA `(.L_x_11264) ;  /* 0x000000000074e947 */ /* 0x000fea0003800000 */
[----:B------:R-:W-:-:S04]  /*128a0*/  LOP3.LUT R27, R27, 0x2, RZ, 0xfc, !PT ;  /* 0x000000021b1b7812 */ /* 0x000fc800078efcff */
[----:B------:R-:W-:-:S13]  /*128b0*/  ISETP.NE.AND P2, PT, R27, 0x3, PT ;  /* 0x000000031b00780c */ /* 0x000fda0003f45270 */
[----:B------:R-:W-:Y:S05]  /*128c0*/  @!P2 BRA `(.L_x_11383) ;  /* 0x000000000004a947 */ /* 0x000fea0003800000 */
[----:B------:R-:W-:Y:S01]  /*128d0*/  BPT.TRAP 0x1 ;  /* 0x000000040000795c */ /* 0x000fe20000300000 */
.L_x_11383:
        /* <DEDUP_REMOVED lines=12> */
.L_x_11424:
[----:B------:R-:W1:Y:S02]  /*129a0*/  SYNCS.PHASECHK.TRANS64.TRYWAIT P0, [R3+URZ], R2 ;  /* 0x00000002030075a7 */ /* 0x000e64000800017f */
[----:B-1----:R-:W-:Y:S05]  /*129b0*/  @!P0 BRA `(.L_x_11385) ;  /* 0x0000001000648947 */ /* 0x002fea0003800000 */
.L_x_11425:
[----:B------:R-:W-:Y:S05]  /*129c0*/  @!P2 BRA `(.L_x_11386) ;  /* 0x000000000004a947 */ /* 0x000fea0003800000 */
[----:B------:R-:W-:Y:S01]  /*129d0*/  BPT.TRAP 0x1 ;  /* 0x000000040000795c */ /* 0x000fe20000300000 */
.L_x_11386:
[----:B-1----:R-:W-:-:S04]  /*129e0*/  VIADD R3, R7, 0x31c60 ;  /* 0x00031c6007037836 */ /* 0x002fc80000000000 */
[----:B0-----:R-:W-:-:S04]  /*129f0*/  IMAD R5, R0, 0x8, R3 ;  /* 0x0000000800057824 */ /* 0x001fc800078e0203 */
[----:B------:R-:W0:Y:S02]  /*12a00*/  SYNCS.PHASECHK.TRANS64.TRYWAIT P0, [R5+URZ], R4 ;  /* 0x00000004050075a7 */ /* 0x000e24000800017f */
[----:B0-----:R-:W-:Y:S05]  /*12a10*/  @!P0 BRA `(.L_x_11387) ;  /* 0x0000001000608947 */ /* 0x001fea0003800000 */
.L_x_11426:
[----:B------:R-:W-:-:S07]  /*12a20*/  IMAD R3, R8, 0x8, R3 ;  /* 0x0000000808037824 */ /* 0x000fce00078e0203 */
.L_x_11388:
[----:B-1----:R1:W2:Y:S02]  /*12a30*/  SYNCS.PHASECHK.TRANS64.TRYWAIT P0, [R3+URZ], R2 ;  /* 0x00000002030075a7 */ /* 0x0022a4000800017f */
[----:B--2---:R-:W-:Y:S05]  /*12a40*/  @!P0 NANOSLEEP.SYNCS 0x989680 ;  /* 0x009896800000895d */ /* 0x004fea0003900000 */
[----:B------:R-:W2:Y:S02]  /*12a50*/  @!P0 SYNCS.PHASECHK.TRANS64 P0, [R3+URZ], R2 ;  /* 0x00000002030085a7 */ /* 0x000ea4000800007f */
[----:B--2---:R-:W-:Y:S05]  /*12a60*/  @!P0 BRA `(.L_x_11388) ;  /* 0xfffffffc00f08947 */ /* 0x004fea000383ffff */
.L_x_11264:
[----:B------:R-:W-:Y:S05]  /*12a70*/  BSYNC B6 ;  /* 0x0000000000067941 */ /* 0x000fea0003800000 */
.L_x_11261:
[----:B------:R-:W-:Y:S05]  /*12a80*/  EXIT ;  /* 0x000000000000794d */ /* 0x000fea0003800000 */
.L_x_11268:
[----:B0-----:R-:W-:-:S04]  /*12a90*/  IMAD.U32 R3, RZ, RZ, UR56 ;  /* 0x00000038ff037e24 */ /* 0x001fc8000f8e00ff */
[----:B------:R0:W1:Y:S03]  /*12aa0*/  SYNCS.PHASECHK.TRANS64.TRYWAIT P1, [R3+URZ+0x31c00], R0 ;  /* 0x031c0000030075a7 */ /* 0x000066000802017f */
[----:B-1----:R-:W-:Y:S05]  /*12ab0*/  @!P1 NANOSLEEP.SYNCS 0x989680 ;  /* 0x009896800000995d */ /* 0x002fea0003900000 */
[----:B------:R-:W1:Y:S02]  /*12ac0*/  @!P1 SYNCS.PHASECHK.TRANS64 P1, [R3+URZ+0x31c00], R0 ;  /* 0x031c0000030095a7 */ /* 0x000e64000802007f */
[----:B-1----:R-:W-:Y:S05]  /*12ad0*/  @!P1 BRA `(.L_x_11268) ;  /* 0xfffffffc00ec9947 */ /* 0x002fea000383ffff */
[----:B------:R-:W-:Y:S05]  /*12ae0*/  BRA `(.L_x_11389) ;  /* 0xfffffee800207947 */ /* 0x000fea000383ffff */
.L_x_11272:
[----:B--2---:R-:W-:-:S04]  /*12af0*/  IMAD.U32 R5, RZ, RZ, UR56 ;  /* 0x00000038ff057e24 */ /* 0x004fc8000f8e00ff */
[----:B------:R2:W3:Y:S03]  /*12b00*/  SYNCS.PHASECHK.TRANS64.TRYWAIT P2, [R5+URZ+0x31c30], R0 ;  /* 0x031c3000050075a7 */ /* 0x0004e6000804017f */
[----:B---3--:R-:W-:Y:S05]  /*12b10*/  @!P2 NANOSLEEP.SYNCS 0x989680 ;  /* 0x009896800000a95d */ /* 0x008fea0003900000 */
[----:B------:R-:W3:Y:S02]  /*12b20*/  @!P2 SYNCS.PHASECHK.TRANS64 P2, [R5+URZ+0x31c30], R0 ;  /* 0x031c30000500a5a7 */ /* 0x000ee4000804007f */
[----:B---3--:R-:W-:Y:S05]  /*12b30*/  @!P2 BRA `(.L_x_11272) ;  /* 0xfffffffc00eca947 */ /* 0x008fea000383ffff */
[----:B------:R-:W-:Y:S05]  /*12b40*/  BRA `(.L_x_11271) ;  /* 0xfffffee800347947 */ /* 0x000fea000383ffff */
.L_x_11277:
[----:B-1----:R-:W-:-:S04]  /*12b50*/  IMAD.U32 R5, RZ, RZ, UR6 ;  /* 0x00000006ff057e24 */ /* 0x002fc8000f8e00ff */
[----:B------:R1:W2:Y:S03]  /*12b60*/  SYNCS.PHASECHK.TRANS64.TRYWAIT P3, [R5+URZ+0x31c30], R0 ;  /* 0x031c3000050075a7 */ /* 0x0002a6000806017f */
[----:B--2---:R-:W-:Y:S05]  /*12b70*/  @!P3 NANOSLEEP.SYNCS 0x989680 ;  /* 0x009896800000b95d */ /* 0x004fea0003900000 */
[----:B------:R-:W2:Y:S02]  /*12b80*/  @!P3 SYNCS.PHASECHK.TRANS64 P3, [R5+URZ+0x31c30], R0 ;  /* 0x031c30000500b5a7 */ /* 0x000ea4000806007f */
[----:B--2---:R-:W-:Y:S05]  /*12b90*/  @!P3 BRA `(.L_x_11277) ;  /* 0xfffffffc00ecb947 */ /* 0x004fea000383ffff */
[----:B------:R-:W-:Y:S05]  /*12ba0*/  BRA `(.L_x_11274) ;  /* 0xffffff24002c7947 */ /* 0x000fea000383ffff */
.L_x_11281:
[----:B-1----:R-:W-:-:S04]  /*12bb0*/  IMAD.U32 R5, RZ, RZ, UR6 ;  /* 0x00000006ff057e24 */ /* 0x002fc8000f8e00ff */
[----:B------:R1:W2:Y:S03]  /*12bc0*/  SYNCS.PHASECHK.TRANS64.TRYWAIT P3, [R5+URZ+0x31c50], R0 ;  /* 0x031c5000050075a7 */ /* 0x0002a6000806017f */
[----:B--2---:R-:W-:Y:S05]  /*12bd0*/  @!P3 NANOSLEEP.SYNCS 0x989680 ;  /* 0x009896800000b95d */ /* 0x004fea0003900000 */
[----:B------:R-:W2:Y:S02]  /*12be0*/  @!P3 SYNCS.PHASECHK.TRANS64 P3, [R5+URZ+0x31c50], R0 ;  /* 0x031c50000500b5a7 */ /* 0x000ea4000806007f */
[----:B--2---:R-:W-:Y:S05]  /*12bf0*/  @!P3 BRA `(.L_x_11281) ;  /* 0xfffffffc00ecb947 */ /* 0x004fea000383ffff */
[----:B------:R-:W-:Y:S05]  /*12c00*/  BRA `(.L_x_11278) ;  /* 0xffffff3800d47947 */ /* 0x000fea000383ffff */
.L_x_11287:
[----:B-1----:R-:W-:-:S04]  /*12c10*/  IMAD.U32 R5, RZ, RZ, UR5 ;  /* 0x00000005ff057e24 */ /* 0x002fc8000f8e00ff */
[----:B------:R1:W2:Y:S03]  /*12c20*/  SYNCS.PHASECHK.TRANS64.TRYWAIT P2, [R5+URZ+0x31c30], R0 ;  /* 0x031c3000050075a7 */ /* 0x0002a6000804017f */
[----:B--2---:R-:W-:Y:S05]  /*12c30*/  @!P2 NANOSLEEP.SYNCS 0x989680 ;  /* 0x009896800000a95d */ /* 0x004fea0003900000 */
[----:B------:R-:W2:Y:S02]  /*12c40*/  @!P2 SYNCS.PHASECHK.TRANS64 P2, [R5+URZ+0x31c30], R0 ;  /* 0x031c30000500a5a7 */ /* 0x000ea4000804007f */
[----:B--2---:R-:W-:Y:S05]  /*12c50*/  @!P2 BRA `(.L_x_11287) ;  /* 0xfffffffc00eca947 */ /* 0x004fea000383ffff */
[----:B------:R-:W-:Y:S05]  /*12c60*/  BRA `(.L_x_11284) ;  /* 0xffffff6800087947 */ /* 0x000fea000383ffff */
.L_x_11291:
[----:B-1----:R-:W-:-:S04]  /*12c70*/  IMAD.U32 R5, RZ, RZ, UR5 ;  /* 0x00000005ff057e24 */ /* 0x002fc8000f8e00ff */
[----:B------:R1:W2:Y:S03]  /*12c80*/  SYNCS.PHASECHK.TRANS64.TRYWAIT P2, [R5+URZ+0x31c50], R0 ;  /* 0x031c5000050075a7 */ /* 0x0002a6000804017f */
[----:B--2---:R-:W-:Y:S05]  /*12c90*/  @!P2 NANOSLEEP.SYNCS 0x989680 ;  /* 0x009896800000a95d */ /* 0x004fea0003900000 */
[----:B------:R-:W2:Y:S02]  /*12ca0*/  @!P2 SYNCS.PHASECHK.TRANS64 P2, [R5+URZ+0x31c50], R0 ;  /* 0x031c50000500a5a7 */ /* 0x000ea4000804007f */
[----:B--2---:R-:W-:Y:S05]  /*12cb0*/  @!P2 BRA `(.L_x_11291) ;  /* 0xfffffffc00eca947 */ /* 0x004fea000383ffff */
[----:B------:R-:W-:Y:S05]  /*12cc0*/  BRA `(.L_x_11288) ;  /* 0xffffff7c00b47947 */ /* 0x000fea000383ffff */
.L_x_11296:
[----:B-1----:R-:W-:-:S04]  /*12cd0*/  IMAD.U32 R3, RZ, RZ, UR9 ;  /* 0x00000009ff037e24 */ /* 0x002fc8000f8e00ff */
[----:B------:R1:W3:Y:S03]  /*12ce0*/  SYNCS.PHASECHK.TRANS64.TRYWAIT P0, [R3+URZ+0x31c50], R6 ;  /* 0x031c5006030075a7 */ /* 0x0002e6000800017f */
[----:B---3--:R-:W-:Y:S05]  /*12cf0*/  @!P0 NANOSLEEP.SYNCS 0x989680 ;  /* 0x009896800000895d */ /* 0x008fea0003900000 */
[----:B------:R-:W3:Y:S02]  /*12d00*/  @!P0 SYNCS.PHASECHK.TRANS64 P0, [R3+URZ+0x31c50], R6 ;  /* 0x031c5006030085a7 */ /* 0x000ee4000800007f */
[----:B---3--:R-:W-:Y:S05]  /*12d10*/  @!P0 BRA `(.L_x_11296) ;  /* 0xfffffffc00ec8947 */ /* 0x008fea000383ffff */
[----:B------:R-:W-:Y:S05]  /*12d20*/  BRA `(.L_x_11295) ;  /* 0xffffff9c00847947 */ /* 0x000fea000383ffff */
.L_x_11307:
[----:B------:R-:W-:Y:S02]  /*12d30*/  IMAD.MOV.U32 R13, RZ, RZ, R22 ;  /* 0x000000ffff0d7224 */ /* 0x000fe400078e0016 */
[----:B------:R-:W-:Y:S02]  /*12d40*/  IMAD.MOV.U32 R12, RZ, RZ, RZ ;  /* 0x000000ffff0c7224 */ /* 0x000fe400078e00ff */
[----:B------:R-:W-:Y:S02]  /*12d50*/  IMAD.MOV.U32 R11, RZ, RZ, 0x1f ;  /* 0x0000001fff0b7424 */ /* 0x000fe400078e00ff */
[----:B------:R-:W-:-:S07]  /*12d60*/  IMAD.MOV.U32 R15, RZ, RZ, -0x1 ;  /* 0xffffffffff0f7424 */ /* 0x000fce00078e00ff */
[----:B------:R-:W-:Y:S05]  /*12d70*/  WARPSYNC.COLLECTIVE R15, `(.L_x_11390) ;  /* 0x000000000f087348 */ /* 0x000fea0003c00000 */
[----:B------:R0:W1:Y:S02]  /*12d80*/  SHFL.IDX P6, R14, R13, R12, R11 ;  /* 0x0000000c0d0e7389 */ /* 0x00006400000c000b */
[----:B01----:R-:W-:Y:S01]  /*12d90*/  ENDCOLLECTIVE ;  /* 0x000000000000791b */ /* 0x003fe20003800000 */
.L_x_11390:
[----:B------:R-:W-:Y:S05]  /*12da0*/  BRA `(.L_x_11391) ;  /* 0xffffffc400dc7947 */ /* 0x000fea000383ffff */
.L_x_11309:
[----:B------:R-:W-:Y:S01]  /*12db0*/  BSSY B0, `(.L_x_11392) ;  /* 0x0000006000007945 */ /* 0x000fe20003800000 */
[----:B------:R-:W-:-:S07]  /*12dc0*/  IMAD.MOV.U32 R15, RZ, RZ, -0x1 ;  /* 0xffffffffff0f7424 */ /* 0x000fce00078e00ff */
[----:B------:R-:W-:Y:S05]  /*12dd0*/  WARPSYNC.COLLECTIVE R15, `(.L_x_11393) ;  /* 0x000000000f0c7348 */ /* 0x000fea0003c00000 */
[----:B------:R-:W-:Y:S02]  /*12de0*/  ELECT P6, UR62, PT ;  /* 0x00000000003e782f */ /* 0x000fe400038c0000 */
[----:B------:R-:W-:Y:S01]  /*12df0*/  MOV R14, UR62 ;  /* 0x0000003e000e7c02 */ /* 0x000fe20008000f00 */
[----:B------:R-:W-:Y:S10]  /*12e00*/  ENDCOLLECTIVE ;  /* 0x000000000000791b */ /* 0x000ff40003800000 */
.L_x_11393:
[----:B------:R-:W-:Y:S05]  /*12e10*/  BSYNC B0 ;  /* 0x0000000000007941 */ /* 0x000fea0003800000 */
.L_x_11392:
[----:B------:R-:W-:Y:S05]  /*12e20*/  BRA `(.L_x_11394) ;  /* 0xffffffc400d87947 */ /* 0x000fea000383ffff */
.L_x_11311:
[----:B-1----:R-:W-:-:S04]  /*12e30*/  IMAD.U32 R3, RZ, RZ, UR38 ;  /* 0x00000026ff037e24 */ /* 0x002fc8000f8e00ff */
[----:B------:R1:W2:Y:S03]  /*12e40*/  SYNCS.PHASECHK.TRANS64.TRYWAIT P0, [R3+URZ+0x31c40], R0 ;  /* 0x031c4000030075a7 */ /* 0x0002a6000800017f */
[----:B--2---:R-:W-:Y:S05]  /*12e50*/  @!P0 NANOSLEEP.SYNCS 0x989680 ;  /* 0x009896800000895d */ /* 0x004fea0003900000 */
[----:B------:R-:W2:Y:S02]  /*12e60*/  @!P0 SYNCS.PHASECHK.TRANS64 P0, [R3+URZ+0x31c40], R0 ;  /* 0x031c4000030085a7 */ /* 0x000ea4000800007f */
[----:B--2---:R-:W-:Y:S05]  /*12e70*/  @!P0 BRA `(.L_x_11311) ;  /* 0xfffffffc00ec8947 */ /* 0x004fea000383ffff */
[----:B------:R-:W-:Y:S05]  /*12e80*/  BRA `(.L_x_11395) ;  /* 0xffffffc800287947 */ /* 0x000fea000383ffff */
.L_x_11314:
[----:B------:R-:W-:Y:S01]  /*12e90*/  IMAD R8, R12, 0xc0, R11 ;  /* 0x000000c00c087824 */ /* 0x000fe200078e020b */
[----:B------:R-:W0:Y:S01]  /*12ea0*/  LDC R5, c[0x0][0x448] ;  /* 0x00011200ff057b82 */ /* 0x000e220000000800 */
[----:B------:R-:W-:Y:S02]  /*12eb0*/  IMAD.MOV.U32 R13, RZ, RZ, R7 ;  /* 0x000000ffff0d7224 */ /* 0x000fe400078e0007 */
[----:B------:R-:W-:Y:S02]  /*12ec0*/  IMAD.MOV.U32 R12, RZ, RZ, RZ ;  /* 0x000000ffff0c7224 */ /* 0x000fe400078e00ff */
[----:B------:R-:W-:Y:S02]  /*12ed0*/  IMAD.MOV.U32 R11, RZ, RZ, 0x1c1f ;  /* 0x00001c1fff0b7424 */ /* 0x000fe400078e00ff */
[----:B------:R-:W-:Y:S02]  /*12ee0*/  IMAD.MOV.U32 R15, RZ, RZ, -0x1 ;  /* 0xffffffffff0f7424 */ /* 0x000fe400078e00ff */
[----:B------:R-:W-:-:S07]  /*12ef0*/  VIADD R4, R8, 0x20 ;  /* 0x0000002008047836 */ /* 0x000fce0000000000 */
[----:B0-----:R-:W-:Y:S05]  /*12f00*/  WARPSYNC.COLLECTIVE R15, `(.L_x_11396) ;  /* 0x000000000f087348 */ /* 0x001fea0003c00000 */
[----:B------:R1:W2:Y:S02]  /*12f10*/  SHFL.IDX P6, R14, R13, R12, R11 ;  /* 0x0000000c0d0e7389 */ /* 0x0002a400000c000b */
[----:B012---:R-:W-:Y:S01]  /*12f20*/  ENDCOLLECTIVE ;  /* 0x000000000000791b */ /* 0x007fe20003800000 */
.L_x_11396:
[----:B------:R-:W-:Y:S02]  /*12f30*/  IMAD.MOV.U32 R13, RZ, RZ, R6 ;  /* 0x000000ffff0d7224 */ /* 0x000fe400078e0006 */
[----:B------:R-:W-:-:S07]  /*12f40*/  IMAD.MOV.U32 R3, RZ, RZ, R14 ;  /* 0x000000ffff037224 */ /* 0x000fce00078e000e */
[----:B------:R-:W-:Y:S05]  /*12f50*/  WARPSYNC.COLLECTIVE R15, `(.L_x_11397) ;  /* 0x000000000f087348 */ /* 0x000fea0003c00000 */
[----:B------:R0:W1:Y:S02]  /*12f60*/  SHFL.IDX P6, R14, R13, R12, R11 ;  /* 0x0000000c0d0e7389 */ /* 0x00006400000c000b */
[----:B01----:R-:W-:Y:S01]  /*12f70*/  ENDCOLLECTIVE ;  /* 0x000000000000791b */ /* 0x003fe20003800000 */
.L_x_11397:
        /* <DEDUP_REMOVED lines=10> */
.L_x_11398:
        /* <DEDUP_REMOVED lines=13> */
.L_x_11399:
        /* <DEDUP_REMOVED lines=8> */
.L_x_11400:
        /* <DEDUP_REMOVED lines=13> */
.L_x_11401:
        /* <DEDUP_REMOVED lines=8> */
.L_x_11402:
        /* <DEDUP_REMOVED lines=12> */
.L_x_11403:
        /* <DEDUP_REMOVED lines=11> */
.L_x_11404:
        /* <DEDUP_REMOVED lines=13> */
.L_x_11405:
        /* <DEDUP_REMOVED lines=8> */
.L_x_11406:
        /* <DEDUP_REMOVED lines=14> */
.L_x_11407:
[----:B------:R-:W-:Y:S05]  /*13660*/  BRA `(.L_x_11408) ;  /* 0xffffffcc00507947 */ /* 0x000fea000383ffff */
.L_x_11317:
[----:B0-----:R-:W-:-:S04]  /*13670*/  IMAD.U32 R3, RZ, RZ, UR38 ;  /* 0x00000026ff037e24 */ /* 0x001fc8000f8e00ff */
[----:B------:R0:W1:Y:S03]  /*13680*/  SYNCS.PHASECHK.TRANS64.TRYWAIT P0, [R3+URZ+0x31c20], R0 ;  /* 0x031c2000030075a7 */ /* 0x000066000800017f */
[----:B-1----:R-:W-:Y:S05]  /*13690*/  @!P0 NANOSLEEP.SYNCS 0x989680 ;  /* 0x009896800000895d */ /* 0x002fea0003900000 */
[----:B------:R-:W1:Y:S02]  /*136a0*/  @!P0 SYNCS.PHASECHK.TRANS64 P0, [R3+URZ+0x31c20], R0 ;  /* 0x031c2000030085a7 */ /* 0x000e64000800007f */
[----:B-1----:R-:W-:Y:S05]  /*136b0*/  @!P0 BRA `(.L_x_11317) ;  /* 0xfffffffc00ec8947 */ /* 0x002fea000383ffff */
[----:B------:R-:W-:Y:S05]  /*136c0*/  BRA `(.L_x_11409) ;  /* 0xffffffcc00a07947 */ /* 0x000fea000383ffff */
.L_x_11324:
[----:B-1----:R-:W-:-:S04]  /*136d0*/  IMAD.U32 R3, RZ, RZ, UR38 ;  /* 0x00000026ff037e24 */ /* 0x002fc8000f8e00ff */
[----:B------:R1:W2:Y:S03]  /*136e0*/  SYNCS.PHASECHK.TRANS64.TRYWAIT P0, [R3+URZ+0x31c48], R6 ;  /* 0x031c4806030075a7 */ /* 0x0002a6000800017f */
[----:B--2---:R-:W-:Y:S05]  /*136f0*/  @!P0 NANOSLEEP.SYNCS 0x989680 ;  /* 0x009896800000895d */ /* 0x004fea0003900000 */
[----:B------:R-:W2:Y:S02]  /*13700*/  @!P0 SYNCS.PHASECHK.TRANS64 P0, [R3+URZ+0x31c48], R6 ;  /* 0x031c4806030085a7 */ /* 0x000ea4000800007f */
[----:B--2---:R-:W-:Y:S05]  /*13710*/  @!P0 BRA `(.L_x_11324) ;  /* 0xfffffffc00ec8947 */ /* 0x004fea000383ffff */
[----:B------:R-:W-:Y:S05]  /*13720*/  BRA `(.L_x_11410) ;  /* 0xffffffd000607947 */ /* 0x000fea000383ffff */
.L_x_11331:
[----:B01----:R-:W-:-:S04]  /*13730*/  IMAD.U32 R3, RZ, RZ, UR38 ;  /* 0x00000026ff037e24 */ /* 0x003fc8000f8e00ff */
[----:B------:R0:W1:Y:S03]  /*13740*/  SYNCS.PHASECHK.TRANS64.TRYWAIT P0, [R3+URZ+0x31c60], R6 ;  /* 0x031c6006030075a7 */ /* 0x000066000800017f */
[----:B-1----:R-:W-:Y:S05]  /*13750*/  @!P0 NANOSLEEP.SYNCS 0x989680 ;  /* 0x009896800000895d */ /* 0x002fea0003900000 */
[----:B------:R-:W1:Y:S02]  /*13760*/  @!P0 SYNCS.PHASECHK.TRANS64 P0, [R3+URZ+0x31c60], R6 ;  /* 0x031c6006030085a7 */ /* 0x000e64000800007f */
[----:B-1----:R-:W-:Y:S05]  /*13770*/  @!P0 BRA `(.L_x_11331) ;  /* 0xfffffffc00ec8947 */ /* 0x002fea000383ffff */
[----:B------:R-:W-:Y:S05]  /*13780*/  BRA `(.L_x_11411) ;  /* 0xffffffd400387947 */ /* 0x000fea000383ffff */
.L_x_11341:
[----:B-1----:R-:W-:-:S04]  /*13790*/  IMAD.U32 R3, RZ, RZ, UR38 ;  /* 0x00000026ff037e24 */ /* 0x002fc8000f8e00ff */
[----:B------:R1:W2:Y:S03]  /*137a0*/  SYNCS.PHASECHK.TRANS64.TRYWAIT P0, [R3+URZ+0x31c40], R12 ;  /* 0x031c400c030075a7 */ /* 0x0002a6000800017f */
[----:B--2---:R-:W-:Y:S05]  /*137b0*/  @!P0 NANOSLEEP.SYNCS 0x989680 ;  /* 0x009896800000895d */ /* 0x004fea0003900000 */
[----:B------:R-:W2:Y:S02]  /*137c0*/  @!P0 SYNCS.PHASECHK.TRANS64 P0, [R3+URZ+0x31c40], R12 ;  /* 0x031c400c030085a7 */ /* 0x000ea4000800007f */
[----:B--2---:R-:W-:Y:S05]  /*137d0*/  @!P0 BRA `(.L_x_11341) ;  /* 0xfffffffc00ec8947 */ /* 0x004fea000383ffff */
[----:B------:R-:W-:Y:S05]  /*137e0*/  BRA `(.L_x_11412) ;  /* 0xffffffd800847947 */ /* 0x000fea000383ffff */
.L_x_11348:
[----:B0-----:R-:W-:-:S04]  /*137f0*/  IMAD.U32 R3, RZ, RZ, UR38 ;  /* 0x00000026ff037e24 */ /* 0x001fc8000f8e00ff */
[----:B------:R0:W1:Y:S03]  /*13800*/  SYNCS.PHASECHK.TRANS64.TRYWAIT P0, [R3+URZ+0x31c68], R2 ;  /* 0x031c6802030075a7 */ /* 0x000066000800017f */
[----:B-1----:R-:W-:Y:S05]  /*13810*/  @!P0 NANOSLEEP.SYNCS 0x989680 ;  /* 0x009896800000895d */ /* 0x002fea0003900000 */
[----:B------:R-:W1:Y:S02]  /*13820*/  @!P0 SYNCS.PHASECHK.TRANS64 P0, [R3+URZ+0x31c68], R2 ;  /* 0x031c6802030085a7 */ /* 0x000e64000800007f */
[----:B-1----:R-:W-:Y:S05]  /*13830*/  @!P0 BRA `(.L_x_11348) ;  /* 0xfffffffc00ec8947 */ /* 0x002fea000383ffff */
[----:B------:R-:W-:Y:S05]  /*13840*/  BRA `(.L_x_11413) ;  /* 0xffffffdc005c7947 */ /* 0x000fea000383ffff */
.L_x_11358:
[----:B-1----:R-:W-:-:S04]  /*13850*/  IMAD.U32 R2, RZ, RZ, UR38 ;  /* 0x00000026ff027e24 */ /* 0x002fc8000f8e00ff */
[----:B------:R1:W2:Y:S03]  /*13860*/  SYNCS.PHASECHK.TRANS64.TRYWAIT P0, [R2+URZ+0x31c48], R9 ;  /* 0x031c4809020075a7 */ /* 0x0002a6000800017f */
[----:B--2---:R-:W-:Y:S05]  /*13870*/  @!P0 NANOSLEEP.SYNCS 0x989680 ;  /* 0x009896800000895d */ /* 0x004fea0003900000 */
[----:B------:R-:W2:Y:S02]  /*13880*/  @!P0 SYNCS.PHASECHK.TRANS64 P0, [R2+URZ+0x31c48], R9 ;  /* 0x031c4809020085a7 */ /* 0x000ea4000800007f */
[----:B--2---:R-:W-:Y:S05]  /*13890*/  @!P0 BRA `(.L_x_11358) ;  /* 0xfffffffc00ec8947 */ /* 0x004fea000383ffff */
[----:B------:R-:W-:Y:S05]  /*138a0*/  BRA `(.L_x_11414) ;  /* 0xffffffe000bc7947 */ /* 0x000fea000383ffff */
.L_x_11365:
[----:B0-----:R-:W-:-:S04]  /*138b0*/  IMAD.U32 R2, RZ, RZ, UR38 ;  /* 0x00000026ff027e24 */ /* 0x001fc8000f8e00ff */
[----:B------:R0:W1:Y:S03]  /*138c0*/  SYNCS.PHASECHK.TRANS64.TRYWAIT P0, [R2+URZ+0x31c60], R9 ;  /* 0x031c6009020075a7 */ /* 0x000066000800017f */
[----:B-1----:R-:W-:Y:S05]  /*138d0*/  @!P0 NANOSLEEP.SYNCS 0x989680 ;  /* 0x009896800000895d */ /* 0x002fea0003900000 */
[----:B------:R-:W1:Y:S02]  /*138e0*/  @!P0 SYNCS.PHASECHK.TRANS64 P0, [R2+URZ+0x31c60], R9 ;  /* 0x031c6009020085a7 */ /* 0x000e64000800007f */
[----:B-1----:R-:W-:Y:S05]  /*138f0*/  @!P0 BRA `(.L_x_11365) ;  /* 0xfffffffc00ec8947 */ /* 0x002fea000383ffff */
[----:B------:R-:W-:Y:S05]  /*13900*/  BRA `(.L_x_11415) ;  /* 0xffffffe400907947 */ /* 0x000fea000383ffff */
.L_x_11374:
[----:B0-----:R0:W1:Y:S02]  /*13910*/  SYNCS.PHASECHK.TRANS64.TRYWAIT P0, [R3+URZ+0x31c60], R2 ;  /* 0x031c6002030075a7 */ /* 0x001064000800017f */
[----:B-1----:R-:W-:Y:S05]  /*13920*/  @!P0 NANOSLEEP.SYNCS 0x989680 ;  /* 0x009896800000895d */ /* 0x002fea0003900000 */
[----:B------:R-:W1:Y:S02]  /*13930*/  @!P0 SYNCS.PHASECHK.TRANS64 P0, [R3+URZ+0x31c60], R2 ;  /* 0x031c6002030085a7 */ /* 0x000e64000800007f */
[----:B-1----:R-:W-:Y:S05]  /*13940*/  @!P0 BRA `(.L_x_11374) ;  /* 0xfffffffc00f08947 */ /* 0x002fea000383ffff */
[----:B------:R-:W-:Y:S05]  /*13950*/  BRA `(.L_x_11416) ;  /* 0xffffffe800887947 */ /* 0x000fea000383ffff */
.L_x_11380:
[----:B0-----:R0:W1:Y:S02]  /*13960*/  SYNCS.PHASECHK.TRANS64.TRYWAIT P0, [R7+URZ+0x31c20], R2 ;  /* 0x031c2002070075a7 */ /* 0x001064000800017f */
[----:B-1----:R-:W-:Y:S05]  /*13970*/  @!P0 NANOSLEEP.SYNCS 0x989680 ;  /* 0x009896800000895d */ /* 0x002fea0003900000 */
[----:B------:R-:W1:Y:S02]  /*13980*/  @!P0 SYNCS.PHASECHK.TRANS64 P0, [R7+URZ+0x31c20], R2 ;  /* 0x031c2002070085a7 */ /* 0x000e64000800007f */
[----:B-1----:R-:W-:Y:S05]  /*13990*/  @!P0 BRA `(.L_x_11380) ;  /* 0xfffffffc00f08947 */ /* 0x002fea000383ffff */
[----:B------:R-:W-:Y:S05]  /*139a0*/  BRA `(.L_x_11417) ;  /* 0xffffffec008c7947 */ /* 0x000fea000383ffff */
.L_x_11381:
        /* <DEDUP_REMOVED lines=11> */
.L_x_11419:
[----:B------:R-:W-:Y:S05]  /*13a60*/  BSYNC B0 ;  /* 0x0000000000007941 */ /* 0x000fea0003800000 */
.L_x_11418:
[----:B------:R-:W-:Y:S05]  /*13a70*/  BRA `(.L_x_11420) ;  /* 0xffffffec00707947 */ /* 0x000fea000383ffff */
.L_x_11382:
[----:B------:R-:W-:Y:S01]  /*13a80*/  BSSY B0, `(.L_x_11421) ;  /* 0x0000006000007945 */ /* 0x000fe20003800000 */
[----:B------:R-:W-:-:S07]  /*13a90*/  IMAD.MOV.U32 R15, RZ, RZ, -0x1 ;  /* 0xffffffffff0f7424 */ /* 0x000fce00078e00ff */
[----:B0-----:R-:W-:Y:S05]  /*13aa0*/  WARPSYNC.COLLECTIVE R15, `(.L_x_11422) ;  /* 0x000000000f0c7348 */ /* 0x001fea0003c00000 */
[----:B------:R-:W-:Y:S02]  /*13ab0*/  ELECT P6, UR62, PT ;  /* 0x00000000003e782f */ /* 0x000fe400038c0000 */
[----:B------:R-:W-:Y:S01]  /*13ac0*/  MOV R14, UR62 ;  /* 0x0000003e000e7c02 */ /* 0x000fe20008000f00 */
[----:B0-----:R-:W-:Y:S10]  /*13ad0*/  ENDCOLLECTIVE ;  /* 0x000000000000791b */ /* 0x001ff40003800000 */
.L_x_11422:
[----:B------:R-:W-:Y:S05]  /*13ae0*/  BSYNC B0 ;  /* 0x0000000000007941 */ /* 0x000fea0003800000 */
.L_x_11421:
[----:B------:R-:W-:Y:S05]  /*13af0*/  BRA `(.L_x_11423) ;  /* 0xffffffec00647947 */ /* 0x000fea000383ffff */
.L_x_11384:
[----:B0-----:R0:W1:Y:S02]  /*13b00*/  SYNCS.PHASECHK.TRANS64.TRYWAIT P0, [R5+URZ], R4 ;  /* 0x00000004050075a7 */ /* 0x001064000800017f */
[----:B-1----:R-:W-:Y:S05]  /*13b10*/  @!P0 NANOSLEEP.SYNCS 0x989680 ;  /* 0x009896800000895d */ /* 0x002fea0003900000 */
[----:B------:R-:W1:Y:S02]  /*13b20*/  @!P0 SYNCS.PHASECHK.TRANS64 P0, [R5+URZ], R4 ;  /* 0x00000004050085a7 */ /* 0x000e64000800007f */
[----:B-1----:R-:W-:Y:S05]  /*13b30*/  @!P0 BRA `(.L_x_11384) ;  /* 0xfffffffc00f08947 */ /* 0x002fea000383ffff */
[----:B------:R-:W-:Y:S05]  /*13b40*/  BRA `(.L_x_11424) ;  /* 0xffffffec00947947 */ /* 0x000fea000383ffff */
.L_x_11385:
[----:B-1----:R1:W2:Y:S02]  /*13b50*/  SYNCS.PHASECHK.TRANS64.TRYWAIT P0, [R3+URZ], R2 ;  /* 0x00000002030075a7 */ /* 0x0022a4000800017f */
[----:B--2---:R-:W-:Y:S05]  /*13b60*/  @!P0 NANOSLEEP.SYNCS 0x989680 ;  /* 0x009896800000895d */ /* 0x004fea0003900000 */
[----:B------:R-:W2:Y:S02]  /*13b70*/  @!P0 SYNCS.PHASECHK.TRANS64 P0, [R3+URZ], R2 ;  /* 0x00000002030085a7 */ /* 0x000ea4000800007f */
[----:B--2---:R-:W-:Y:S05]  /*13b80*/  @!P0 BRA `(.L_x_11385) ;  /* 0xfffffffc00f08947 */ /* 0x004fea000383ffff */
[----:B------:R-:W-:Y:S05]  /*13b90*/  BRA `(.L_x_11425) ;  /* 0xffffffec00887947 */ /* 0x000fea000383ffff */
.L_x_11387:
[----:B0-----:R0:W1:Y:S02]  /*13ba0*/  SYNCS.PHASECHK.TRANS64.TRYWAIT P0, [R5+URZ], R4 ;  /* 0x00000004050075a7 */ /* 0x001064000800017f */
[----:B-1----:R-:W-:Y:S05]  /*13bb0*/  @!P0 NANOSLEEP.SYNCS 0x989680 ;  /* 0x009896800000895d */ /* 0x002fea0003900000 */
[----:B------:R-:W1:Y:S02]  /*13bc0*/  @!P0 SYNCS.PHASECHK.TRANS64 P0, [R5+URZ], R4 ;  /* 0x00000004050085a7 */ /* 0x000e64000800007f */
[----:B-1----:R-:W-:Y:S05]  /*13bd0*/  @!P0 BRA `(.L_x_11387) ;  /* 0xfffffffc00f08947 */ /* 0x002fea000383ffff */
[----:B------:R-:W-:Y:S05]  /*13be0*/  BRA `(.L_x_11426) ;  /* 0xffffffec008c7947 */ /* 0x000fea000383ffff */
.L_x_11427:
        /* <DEDUP_REMOVED lines=9> */
.L_x_14872:


//--------------------- .text._ZN7cutlass13device_kernelIN5flash11enable_sm90INS1_16FlashAttnFwdSm90INS1_25CollectiveMainloopFwdSm90ILi2EN4cute5tupleIJNS5_1CILi1EEES8_S8_EEENS6_IJNS7_ILi192EEENS7_ILi144EEENS7_ILi96EEEEEELi96ENS_10bfloat16_tEfNS_4arch4Sm90ELb1ELb0ELb0ELb1ELb0ELb0ELb0ELb0ELb1ELb1ELb1ELb0EEENS1_21CollectiveEpilogueFwdINS6_IJSA_SC_SB_EEES9_SE_SG_Li384ELb1ELb1ELb1ELb0EEENS1_36VarlenDynamicPersistentTileSchedulerILi192ELi144ELi384ELi128ELb1ELb1ELb1ELb1ELb1ELb1EEEEEEEEEvNT_6ParamsE --------------------------
	.section	.text._ZN7cutlass13device_kernelIN5flash11enable_sm90INS1_16FlashAttnFwdSm90INS1_25CollectiveMainloopFwdSm90ILi2EN4cute5tupleIJNS5_1CILi1EEES8_S8_EEENS6_IJNS7_ILi192EEENS7_ILi144EEENS7_ILi96EEEEEELi96ENS_10bfloat16_tEfNS_4arch4Sm90ELb1ELb0ELb0ELb1ELb0ELb0ELb0ELb0ELb1ELb1ELb1ELb0EEENS1_21CollectiveEpilogueFwdINS6_IJSA_SC_SB_EEES9_SE_SG_Li384ELb1ELb1ELb1ELb0EEENS1_36VarlenDynamicPersistentTileSchedulerILi192ELi144ELi384ELi128ELb1ELb1ELb1ELb1ELb1ELb1EEEEEEEEEvNT_6ParamsE,"ax",@progbits
	.align	128
.text._ZN7cutlass13device_kernelIN5flash11enable_sm90INS1_16FlashAttnFwdSm90INS1_25CollectiveMainloopFwdSm90ILi2EN4cute5tupleIJNS5_1CILi1EEES8_S8_EEENS6_IJNS7_ILi192EEENS7_ILi144EEENS7_ILi96EEEEEELi96ENS_10bfloat16_tEfNS_4arch4Sm90ELb1ELb0ELb0ELb1ELb0ELb0ELb0ELb0ELb1ELb1ELb1ELb0EEENS1_21CollectiveEpilogueFwdINS6_IJSA_SC_SB_EEES9_SE_SG_Li384ELb1ELb1ELb1ELb0EEENS1_36VarlenDynamicPersistentTileSchedulerILi192ELi144ELi384ELi128ELb1ELb1ELb1ELb1ELb1ELb1EEEEEEEEEvNT_6ParamsE:
        .type           _ZN7cutlass13device_kernelIN5flash11enable_sm90INS1_16FlashAttnFwdSm90INS1_25CollectiveMainloopFwdSm90ILi2EN4cute5tupleIJNS5_1CILi1EEES8_S8_EEENS6_IJNS7_ILi192EEENS7_ILi144EEENS7_ILi96EEEEEELi96ENS_10bfloat16_tEfNS_4arch4Sm90ELb1ELb0ELb0ELb1ELb0ELb0ELb0ELb0ELb1ELb1ELb1ELb0EEENS1_21CollectiveEpilogueFwdINS6_IJSA_SC_SB_EEES9_SE_SG_Li384ELb1ELb1ELb1ELb0EEENS1_36VarlenDynamicPersistentTileSchedulerILi192ELi144ELi384ELi128ELb1ELb1ELb1ELb1ELb1ELb1EEEEEEEEEvNT_6ParamsE,@function
        .size           _ZN7cutlass13device_kernelIN5flash11enable_sm90INS1_16FlashAttnFwdSm90INS1_25CollectiveMainloopFwdSm90ILi2EN4cute5tupleIJNS5_1CILi1EEES8_S8_EEENS6_IJNS7_ILi192EEENS7_ILi144EEENS7_ILi96EEEEEELi96ENS_10bfloat16_tEfNS_4arch4Sm90ELb1ELb0ELb0ELb1ELb0ELb0ELb0ELb0ELb1ELb1ELb1ELb0EEENS1_21CollectiveEpilogueFwdINS6_IJSA_SC_SB_EEES9_SE_SG_Li384ELb1ELb1ELb1ELb0EEENS1_36VarlenDynamicPersistentTileSchedulerILi192ELi144ELi384ELi128ELb1ELb1ELb1ELb1ELb1ELb1EEEEEEEEEvNT_6ParamsE,(.L_x_14873 - _ZN7cutlass13device_kernelIN5flash11enable_sm90INS1_16FlashAttnFwdSm90INS1_25CollectiveMainloopFwdSm90ILi2EN4cute5tupleIJNS5_1CILi1EEES8_S8_EEENS6_IJNS7_ILi192EEENS7_ILi144EEENS7_ILi96EEEEEELi96ENS_10bfloat16_tEfNS_4arch4Sm90ELb1ELb0ELb0ELb1ELb0ELb0ELb0ELb0ELb1ELb1ELb1ELb0EEENS1_21CollectiveEpilogueFwdINS6_IJSA_SC_SB_EEES9_SE_SG_Li384ELb1ELb1ELb1ELb0EEENS1_36VarlenDynamicPersistentTileSchedulerILi192ELi144ELi384ELi128ELb1ELb1ELb1ELb1ELb1ELb1EEEEEEEEEvNT_6ParamsE)
        .other          _ZN7cutlass13device_kernelIN5flash11enable_sm90INS1_16FlashAttnFwdSm90INS1_25CollectiveMainloopFwdSm90ILi2EN4cute5tupleIJNS5_1CILi1EEES8_S8_EEENS6_IJNS7_ILi192EEENS7_ILi144EEENS7_ILi96EEEEEELi96ENS_10bfloat16_tEfNS_4arch4Sm90ELb1ELb0ELb0ELb1ELb0ELb0ELb0ELb0ELb1ELb1ELb1ELb0EEENS1_21CollectiveEpilogueFwdINS6_IJSA_SC_SB_EEES9_SE_SG_Li384ELb1ELb1ELb1ELb0EEENS1_36VarlenDynamicPersistentTileSchedulerILi192ELi144ELi384ELi128ELb1ELb1ELb1ELb1ELb1ELb1EEEEEEEEEvNT_6ParamsE,@"STO_CUDA_ENTRY STV_DEFAULT"
_ZN7cutlass13device_kernelIN5flash11enable_sm90INS1_16FlashAttnFwdSm90INS1_25CollectiveMainloopFwdSm90ILi2EN4cute5tupleIJNS5_1CILi1EEES8_S8_EEENS6_IJNS7_ILi192EEENS7_ILi144EEENS7_ILi96EEEEEELi96ENS_10bfloat16_tEfNS_4arch4Sm90ELb1ELb0ELb0ELb1ELb0ELb0ELb0ELb0ELb1ELb1ELb1ELb0EEENS1_21CollectiveEpilogueFwdINS6_IJSA_SC_SB_EEES9_SE_SG_Li384ELb1ELb1ELb1ELb0EEENS1_36VarlenDynamicPersistentTileSchedulerILi192ELi144ELi384ELi128ELb1ELb1ELb1ELb1ELb1ELb1EEEEEEEEEvNT_6ParamsE:
        /* <DEDUP_REMOVED lines=18> */
.L_x_11429:
[----:B------:R-:W-:Y:S05]  /*0120*/  BSYNC B0 ;  /* 0x0000000000007941 */ /* 0x000fea0003800000 */
.L_x_11428:
        /* <DEDUP_REMOVED lines=41> */
.L_x_11430:
        /* <DEDUP_REMOVED lines=22> */
.L_x_11431:
        /* <DEDUP_REMOVED lines=18> */
.L_x_11432:
        /* <DEDUP_REMOVED lines=22> */
.L_x_11433:
        /* <DEDUP_REMOVED lines=22> */
.L_x_11434:
        /* <DEDUP_REMOVED lines=8> */
.L_x_11436:
        /* <DEDUP_REMOVED lines=24> */
[----:B------:R-:W-:-:S04]  /*0b00*/  SHF.R.S32.HI R0, RZ, 0x1f, R16 ;  /* 0x0000001fff007819 */ /* 0x000fc80000011410 */
[CC--:B------:R-:W-:Y:S02]  /*0b10*/  LEA.HI R2, R0.reuse, R16.reuse, RZ, 0x4 ;  /* 0x0000001000027211 */ /* 0x0c0fe400078f20ff */
[----:B------:R-:W-:Y:S02]  /*0b20*/  LEA.HI R7, R0, R16, RZ, 0x5 ;  /* 0x0000001000077211 */ /* 0x000fe400078f28ff */
[----:B------:R-:W-:Y:S02]  /*0b30*/  SHF.R.S32.HI R5, RZ, 0x4, R2 ;  /* 0x00000004ff057819 */ /* 0x000fe40000011402 */
[----:B------:R-:W-:Y:S02]  /*0b40*/  SHF.R.S32.HI R10, RZ, 0x5, R7 ;  /* 0x00000005ff0a7819 */ /* 0x000fe40000011407 */
[----:B--2---:R-:W-:Y:S02]  /*0b50*/  R2UR UR4, R3 ;  /* 0x00000000030472ca */ /* 0x004fe400000e0000 */
[----:B------:R-:W-:-:S02]  /*0b60*/  LOP3.LUT R3, R2, 0xfffffff0, RZ, 0xc0, !PT ;  /* 0xfffffff002037812 */ /* 0x000fc400078ec0ff */
[----:B------:R-:W-:-:S03]  /*0b70*/  LEA.HI R2, R2, R5, RZ, 0x1 ;  /* 0x0000000502027211 */ /* 0x000fc600078f08ff */
[----:B------:R-:W-:Y:S01]  /*0b80*/  IMAD.IADD R3, R16, 0x1, -R3 ;  /* 0x0000000110037824 */ /* 0x000fe200078e0a03 */
[----:B------:R-:W-:Y:S02]  /*0b90*/  LOP3.LUT R6, R2, 0x1ffffffe, RZ, 0xc0, !PT ;  /* 0x1ffffffe02067812 */ /* 0x000fe400078ec0ff */
[----:B------:R-:W-:Y:S01]  /*0ba0*/  LEA.HI R2, R0, R16, RZ, 0x7 ;  /* 0x0000001000027211 */ /* 0x000fe200078f38ff */
[--C-:B------:R-:W-:Y:S01]  /*0bb0*/  IMAD R14, R10, 0x10, R3.reuse ;  /* 0x000000100a0e7824 */ /* 0x100fe200078e0203 */
[----:B------:R-:W-:Y:S01]  /*0bc0*/  SHF.R.S32.HI R4, RZ, 0x1f, R3 ;  /* 0x0000001fff047819 */ /* 0x000fe20000011403 */
[----:B------:R-:W-:Y:S01]  /*0bd0*/  IMAD.IADD R6, R5, 0x1, -R6 ;  /* 0x0000000105067824 */ /* 0x000fe200078e0a06 */
[----:B------:R-:W-:Y:S01]  /*0be0*/  LOP3.LUT R8, R2, 0xffffff80, RZ, 0xc0, !PT ;  /* 0xffffff8002087812 */ /* 0x000fe200078ec0ff */
[----:B------:R-:W-:Y:S01]  /*0bf0*/  ULOP3.LUT UR7, UR4, 0x1, URZ, 0xfc, !UPT ;  /* 0x0000000104077892 */ /* 0x000fe2000f8efc3f */
[CC--:B------:R-:W-:Y:S02]  /*0c00*/  LEA.HI R5, R4.reuse, R3.reuse, RZ, 0x3 ;  /* 0x0000000304057211 */ /* 0x0c0fe400078f18ff */
[----:B------:R-:W-:Y:S01]  /*0c10*/  LEA.HI R4, R4, R3, RZ, 0x2 ;  /* 0x0000000304047211 */ /* 0x000fe200078f10ff */
[----:B------:R-:W-:Y:S01]  /*0c20*/  IMAD.IADD R15, R16, 0x1, -R8 ;  /* 0x00000001100f7824 */ /* 0x000fe200078e0a08 */
[----:B------:R-:W-:Y:S01]  /*0c30*/  SHF.R.S32.HI R17, RZ, 0x7, R2 ;  /* 0x00000007ff117819 */ /* 0x000fe20000011402 */
[----:B------:R-:W-:Y:S01]  /*0c40*/  IMAD.SHL.U32 R5, R5, 0x10, RZ ;  /* 0x0000001005057824 */ /* 0x000fe200078e00ff */
[----:B------:R-:W-:Y:S01]  /*0c50*/  LOP3.LUT R8, R4, 0x7fffffc, RZ, 0xc0, !PT ;  /* 0x07fffffc04087812 */ /* 0x000fe200078ec0ff */
[----:B------:R-:W-:Y:S01]  /*0c60*/  UMOV UR4, URZ ;  /* 0x0000003f00047c82 */ /* 0x000fe20008000000 */
[----:B------:R-:W-:-:S02]  /*0c70*/  SHF.R.S32.HI R4, RZ, 0x2, R4 ;  /* 0x00000002ff047819 */ /* 0x000fc40000011404 */
[----:B------:R-:W-:Y:S01]  /*0c80*/  SHF.R.S32.HI R9, RZ, 0x1f, R15 ;  /* 0x0000001fff097819 */ /* 0x000fe2000001140f */
[----:B------:R-:W-:Y:S01]  /*0c90*/  IMAD.IADD R8, R3, 0x1, -R8 ;  /* 0x0000000103087824 */ /* 0x000fe200078e0a08 */
[----:B------:R-:W-:Y:S01]  /*0ca0*/  LOP3.LUT R5, R5, 0x7fffff80, RZ, 0xc0, !PT ;  /* 0x7fffff8005057812 */ /* 0x000fe200078ec0ff */
[----:B------:R-:W-:Y:S01]  /*0cb0*/  IMAD.SHL.U32 R4, R4, 0x40, RZ ;  /* 0x0000004004047824 */ /* 0x000fe200078e00ff */
[----:B------:R-:W-:Y:S01]  /*0cc0*/  LEA.HI R12, R9, R15, RZ, 0x2 ;  /* 0x0000000f090c7211 */ /* 0x000fe200078f10ff */
[----:B------:R-:W-:Y:S01]  /*0cd0*/  IMAD.SHL.U32 R3, R6, 0x8, RZ ;  /* 0x0000000806037824 */ /* 0x000fe200078e00ff */
[----:B------:R-:W-:Y:S01]  /*0ce0*/  LEA.HI R0, R0, R16, RZ, 0x2 ;  /* 0x0000001000007211 */ /* 0x000fe200078f10ff */
[----:B------:R-:W-:Y:S01]  /*0cf0*/  IMAD R5, R10, 0x100, R5 ;  /* 0x000001000a057824 */ /* 0x000fe200078e0205 */
[--C-:B------:R-:W-:Y:S01]  /*0d00*/  SHF.R.S32.HI R10, RZ, 0x2, R12.reuse ;  /* 0x00000002ff0a7819 */ /* 0x100fe2000001140c */
[----:B------:R-:W-:Y:S01]  /*0d10*/  IMAD.HI R6, R17, 0x55555556, RZ ;  /* 0x5555555611067827 */ /* 0x000fe200078e02ff */
[----:B------:R-:W-:-:S02]  /*0d20*/  SHF.R.S32.HI R13, RZ, 0x1f, R12 ;  /* 0x0000001fff0d7819 */ /* 0x000fc4000001140c */
[----:B------:R-:W-:Y:S01]  /*0d30*/  LOP3.LUT R4, R4, 0x40, RZ, 0xc0, !PT ;  /* 0x0000004004047812 */ /* 0x000fe200078ec0ff */
[----:B------:R-:W-:Y:S01]  /*0d40*/  IMAD R7, R8, 0x10, R5 ;  /* 0x0000001008077824 */ /* 0x000fe200078e0205 */
[----:B------:R-:W-:Y:S01]  /*0d50*/  LEA.HI R13, R13, R10, RZ, 0x3 ;  /* 0x0000000a0d0d7211 */ /* 0x000fe200078f18ff */
[----:B------:R-:W-:Y:S01]  /*0d60*/  IMAD.U32 R8, RZ, RZ, UR7 ;  /* 0x00000007ff087e24 */ /* 0x000fe2000f8e00ff */
[--C-:B------:R-:W-:Y:S02]  /*0d70*/  LOP3.LUT R2, R4, 0x8, R3.reuse, 0xf8, !PT ;  /* 0x0000000804027812 */ /* 0x100fe400078ef803 */
[----:B------:R-:W-:Y:S01]  /*0d80*/  SHF.R.U32.HI R5, RZ, 0x3, R4 ;  /* 0x00000003ff057819 */ /* 0x000fe20000011604 */
[----:B------:R-:W-:Y:S01]  /*0d90*/  IMAD.U32 R4, R14, 0x20, R3 ;  /* 0x000000200e047824 */ /* 0x000fe200078e0003 */
[----:B------:R-:W-:Y:S02]  /*0da0*/  LOP3.LUT R3, R0, 0xfffffffc, RZ, 0xc0, !PT ;  /* 0xfffffffc00037812 */ /* 0x000fe400078ec0ff */
[----:B------:R-:W-:-:S02]  /*0db0*/  LEA.HI R9, R9, R15, RZ, 0x5 ;  /* 0x0000000f09097211 */ /* 0x000fc400078f28ff */
[----:B------:R-:W-:Y:S01]  /*0dc0*/  LOP3.LUT R13, R13, 0xfffffff8, RZ, 0xc0, !PT ;  /* 0xfffffff80d0d7812 */ /* 0x000fe200078ec0ff */
[----:B------:R0:W-:Y:S01]  /*0dd0*/  STL [R1+0x40], R4 ;  /* 0x0000400401007387 */ /* 0x0001e20000100800 */
[----:B------:R-:W-:Y:S02]  /*0de0*/  LOP3.LUT R12, R12, 0x7ffffffc, RZ, 0xc0, !PT ;  /* 0x7ffffffc0c0c7812 */ /* 0x000fe400078ec0ff */
[----:B------:R-:W-:Y:S01]  /*0df0*/  LOP3.LUT R2, R2, R5, RZ, 0x3c, !PT ;  /* 0x0000000502027212 */ /* 0x000fe200078e3cff */
[----:B------:R-:W-:Y:S01]  /*0e00*/  IMAD.IADD R5, R16, 0x1, -R3 ;  /* 0x0000000110057824 */ /* 0x000fe200078e0a03 */
[----:B------:R-:W-:Y:S01]  /*0e10*/  LEA.HI R6, R6, R6, RZ, 0x1 ;  /* 0x0000000606067211 */ /* 0x000fe200078f08ff */
[----:B------:R-:W-:Y:S01]  /*0e20*/  IMAD.IADD R10, R10, 0x1, -R13 ;  /* 0x000000010a0a7824 */ /* 0x000fe200078e0a0d */
[----:B------:R-:W-:Y:S01]  /*0e30*/  SHF.R.S32.HI R9, RZ, 0x5, R9 ;  /* 0x00000005ff097819 */ /* 0x000fe20000011409 */
[----:B------:R-:W-:Y:S01]  /*0e40*/  IMAD.IADD R12, R15, 0x1, -R12 ;  /* 0x000000010f0c7824 */ /* 0x000fe200078e0a0c */
[----:B------:R-:W-:Y:S01]  /*0e50*/  LEA.HI R3, R5, R5, RZ, 0x1 ;  /* 0x0000000505037211 */ /* 0x000fe200078f08ff */
[----:B------:R-:W-:Y:S01]  /*0e60*/  IMAD R6, R6, -0x3, R17 ;  /* 0xfffffffd06067824 */ /* 0x000fe200078e0211 */
[----:B------:R-:W-:Y:S01]  /*0e70*/  SHF.R.S32.HI R0, RZ, 0x2, R0 ;  /* 0x00000002ff007819 */ /* 0x000fe20000011400 */
[----:B------:R-:W-:Y:S01]  /*0e80*/  IMAD R9, R9, 0x10, R10 ;  /* 0x0000001009097824 */ /* 0x000fe200078e020a */
[----:B------:R-:W-:Y:S01]  /*0e90*/  LOP3.LUT R3, R3, 0x1ffffffe, RZ, 0xc0, !PT ;  /* 0x1ffffffe03037812 */ /* 0x000fe200078ec0ff */
[----:B------:R-:W-:-:S02]  /*0ea0*/  IMAD.SHL.U32 R145, R5, 0x8, RZ ;  /* 0x0000000805917824 */ /* 0x000fc400078e00ff */
[----:B------:R-:W-:Y:S02]  /*0eb0*/  IMAD.SHL.U32 R17, R12, 0x2, RZ ;  /* 0x000000020c117824 */ /* 0x000fe400078e00ff */
[----:B0-----:R-:W-:Y:S02]  /*0ec0*/  IMAD R4, R6, 0x40, R9 ;  /* 0x0000004006047824 */ /* 0x001fe400078e0209 */
[----:B------:R-:W-:Y:S02]  /*0ed0*/  VIADD R150, R145, 0x40 ;  /* 0x0000004091967836 */ /* 0x000fe40000000000 */
[----:B------:R-:W-:Y:S01]  /*0ee0*/  IMAD.U32 R6, RZ, RZ, UR4 ;  /* 0x00000004ff067e24 */ /* 0x000fe2000f8e00ff */
[----:B------:R-:W-:Y:S01]  /*0ef0*/  STL [R1+0x3c], R4 ;  /* 0x00003c0401007387 */ /* 0x000fe20000100800 */
[----:B------:R-:W-:Y:S02]  /*0f00*/  VIADD R0, R17, 0x20 ;  /* 0x0000002011007836 */ /* 0x000fe40000000000 */
[----:B------:R-:W-:Y:S01]  /*0f10*/  VIADD R147, R145, 0x20 ;  /* 0x0000002091937836 */ /* 0x000fe20000000000 */
[----:B------:R-:W-:Y:S01]  /*0f20*/  STL [R1+0x44], R8 ;  /* 0x0000440801007387 */ /* 0x000fe20000100800 */
[----:B------:R-:W-:-:S02]  /*0f30*/  VIADD R157, R17, 0x28 ;  /* 0x00000028119d7836 */ /* 0x000fc40000000000 */
[C---:B------:R-:W-:Y:S01]  /*0f40*/  VIADD R156, R17.reuse, 0x30 ;  /* 0x00000030119c7836 */ /* 0x040fe20000000000 */
[----:B------:R0:W-:Y:S01]  /*0f50*/  STL [R1+0x18], R6 ;  /* 0x0000180601007387 */ /* 0x0001e20000100800 */
[C---:B------:R-:W-:Y:S02]  /*0f60*/  VIADD R155, R17.reuse, 0x38 ;  /* 0x00000038119b7836 */ /* 0x040fe40000000000 */
[----:B------:R-:W-:Y:S02]  /*0f70*/  VIADD R154, R17, 0x40 ;  /* 0x00000040119a7836 */ /* 0x000fe40000000000 */
[----:B------:R-:W-:Y:S02]  /*0f80*/  IMAD.IADD R2, R2, 0x1, R7 ;  /* 0x0000000102027824 */ /* 0x000fe400078e0207 */
[----:B------:R-:W-:Y:S01]  /*0f90*/  IMAD.IADD R3, R5, 0x1, -R3 ;  /* 0x0000000105037824 */ /* 0x000fe200078e0a03 */
[----:B------:R-:W-:Y:S01]  /*0fa0*/  SHF.R.S32.HI R5, RZ, 0x1f, R150 ;  /* 0x0000001fff057819 */ /* 0x000fe20000011496 */
[C---:B------:R-:W-:Y:S01]  /*0fb0*/  VIADD R153, R17.reuse, 0x48 ;  /* 0x0000004811997836 */ /* 0x040fe20000000000 */
[----:B------:R-:W-:Y:S01]  /*0fc0*/  SHF.R.S32.HI R5, RZ, 0x1f, R0 ;  /* 0x0000001fff057819 */ /* 0x000fe20000011400 */
[C---:B------:R-:W-:Y:S01]  /*0fd0*/  VIADD R152, R17.reuse, 0x50 ;  /* 0x0000005011987836 */ /* 0x040fe20000000000 */
[----:B0-----:R-:W-:Y:S01]  /*0fe0*/  SHF.R.S32.HI R6, RZ, 0x1f, R147 ;  /* 0x0000001fff067819 */ /* 0x001fe20000011493 */
[----:B------:R-:W-:Y:S01]  /*0ff0*/  VIADD R151, R17, 0x58 ;  /* 0x0000005811977836 */ /* 0x000fe20000000000 */
[----:B------:R-:W-:Y:S01]  /*1000*/  SHF.R.S32.HI R0, RZ, 0x1f, R157 ;  /* 0x0000001fff007819 */ /* 0x000fe2000001149d */
[----:B------:R-:W-:Y:S01]  /*1010*/  IMAD.MOV.U32 R7, RZ, RZ, R11 ;  /* 0x000000ffff077224 */ /* 0x000fe200078e000b */
[----:B------:R-:W-:Y:S01]  /*1020*/  SHF.R.S32.HI R6, RZ, 0x1f, R156 ;  /* 0x0000001fff067819 */ /* 0x000fe2000001149c */
[----:B------:R-:W-:Y:S01]  /*1030*/  IMAD R144, R3, 0x8, R4 ;  /* 0x0000000803907824 */ /* 0x000fe200078e0204 */
[----:B------:R-:W-:-:S02]  /*1040*/  SHF.R.S32.HI R5, RZ, 0x1f, R155 ;  /* 0x0000001fff057819 */ /* 0x000fc4000001149b */
[----:B------:R-:W-:Y:S02]  /*1050*/  SHF.R.S32.HI R0, RZ, 0x1f, R154 ;  /* 0x0000001fff007819 */ /* 0x000fe4000001149a */
[----:B------:R-:W-:Y:S02]  /*1060*/  SHF.R.S32.HI R6, RZ, 0x1f, R153 ;  /* 0x0000001fff067819 */ /* 0x000fe40000011499 */
[----:B------:R-:W-:Y:S02]  /*1070*/  SHF.R.S32.HI R5, RZ, 0x1f, R152 ;  /* 0x0000001fff057819 */ /* 0x000fe40000011498 */
[----:B------:R-:W-:Y:S02]  /*1080*/  SHF.R.S32.HI R0, RZ, 0x1f, R151 ;  /* 0x0000001fff007819 */ /* 0x000fe40000011497 */
[----:B------:R-:W-:-:S07]  /*1090*/  LEA R2, R2, UR37, 0x1 ;  /* 0x0000002502027c11 */ /* 0x000fce000f8e08ff */
.L_x_11486:
[----:B012-4-:R-:W0:Y:S01]  /*10a0*/  LDC.64 R4, c[0x0][0xc88] ;  /* 0x00032200ff047b82 */ /* 0x017e220000000a00 */
        /* <DEDUP_REMOVED lines=16> */
[----:B---3--:R-:W-:Y:S01]  /*11b0*/  IMAD.U32 R8, RZ, RZ, UR7 ;  /* 0x00000007ff087e24 */ /* 0x008fe2000f8e00ff */
[----:B------:R-:W-:Y:S01]  /*11c0*/  @UP1 ULEA UR10, UP0, UR4, UR10, 0x2 ;  /* 0x0000000a040a1291 */ /* 0x000fe2000f80103f */
[----:B------:R-:W-:-:S03]  /*11d0*/  IMAD.U32 R4, RZ, RZ, UR8 ;  /* 0x00000008ff047e24 */ /* 0x000fc6000f8e00ff */
[----:B------:R-:W-:Y:S01]  /*11e0*/  @UP1 ULEA.HI.X UR11, UR4, UR11, UR7, 0x2, UP0 ;  /* 0x0000000b040b1291 */ /* 0x000fe200080f1407 */
[----:B------:R-:W-:Y:S01]  /*11f0*/  IMAD.U32 R5, RZ, RZ, UR9 ;  /* 0x00000009ff057e24 */ /* 0x000fe2000f8e00ff */
[----:B------:R-:W-:Y:S01]  /*1200*/  ULDC.64 UR8, c[0x0][0x418] ;  /* 0x0001060000087ab9 */ /* 0x000fe20000000a00 */
[----:B------:R-:W-:Y:S01]  /*1210*/  IMAD.U32 R6, RZ, RZ, UR10 ;  /* 0x0000000aff067e24 */ /* 0x000fe2000f8e00ff */
[----:B------:R0:W-:Y:S02]  /*1220*/  STL [R1+0x10], R8 ;  /* 0x0000100801007387 */ /* 0x0001e40000100800 */
[----:B------:R-:W-:Y:S02]  /*1230*/  IMAD.U32 R7, RZ, RZ, UR11 ;  /* 0x0000000bff077e24 */ /* 0x000fe4000f8e00ff */
[----:B------:R-:W2:Y:S01]  /*1240*/  @P0 LDG.E R4, desc[UR12][R4.64] ;  /* 0x0000000c04040981 */ /* 0x000ea2000c1e1900 */
[----:B------:R-:W-:Y:S02]  /*1250*/  UISETP.NE.U32.AND UP0, UPT, UR8, URZ, UPT ;  /* 0x0000003f0800728c */ /* 0x000fe4000bf05070 */
[----:B------:R-:W-:Y:S01]  /*1260*/  ULOP3.LUT UR7, UR6, 0xff0000, URZ, 0xc0, !UPT ;  /* 0x00ff000006077892 */ /* 0x000fe2000f8ec03f */
[----:B------:R-:W3:Y:S01]  /*1270*/  @P2 LDG.E R6, desc[UR12][R6.64] ;  /* 0x0000000c06062981 */ /* 0x000ee2000c1e1900 */
[----:B------:R-:W-:-:S02]  /*1280*/  ULOP3.LUT UR8, UR6, 0xff000000, URZ, 0xc0, !UPT ;  /* 0xff00000006087892 */ /* 0x000fc4000f8ec03f */
[----:B------:R-:W-:Y:S02]  /*1290*/  ULOP3.LUT UR6, UR6, 0xffff, URZ, 0xc0, !UPT ;  /* 0x0000ffff06067892 */ /* 0x000fe4000f8ec03f */
[----:B------:R-:W-:Y:S01]  /*12a0*/  UISETP.NE.AND.EX UP0, UPT, UR9, URZ, UPT, UP0 ;  /* 0x0000003f0900728c */ /* 0x000fe2000bf05300 */
[----:B------:R-:W-:Y:S02]  /*12b0*/  ULDC.64 UR12, c[0x0][0xa20] ;  /* 0x00028800000c7ab9 */ /* 0x000fe40000000a00 */
[----:B------:R-:W-:Y:S01]  /*12c0*/  ULDC UR9, c[0x0][0x424] ;  /* 0x0001090000097ab9 */ /* 0x000fe20000000800 */
[----:B-----5:R-:W-:Y:S01]  /*12d0*/  IMAD.U32 R0, RZ, RZ, UR6 ;  /* 0x00000006ff007e24 */ /* 0x020fe2000f8e00ff */
[----:B------:R-:W-:Y:S01]  /*12e0*/  USHF.R.U32.HI UR8, URZ, 0x8, UR8 ;  /* 0x000000083f087899 */ /* 0x000fe20008011608 */
[----:B------:R-:W-:Y:S01]  /*12f0*/  ISETP.NE.U32.AND P1, PT, RZ, UR12, PT ;  /* 0x0000000cff007c0c */ /* 0x000fe2000bf25070 */
[----:B------:R-:W-:Y:S02]  /*1300*/  USEL UR9, UR9, 0x1, UP0 ;  /* 0x0000000109097887 */ /* 0x000fe40008000000 */
[----:B------:R0:W-:Y:S01]  /*1310*/  STL [R1+0x4], R0 ;  /* 0x0000040001007387 */ /* 0x0001e20000100800 */
[----:B------:R-:W-:Y:S01]  /*1320*/  ULDC UR10, c[0x0][0x2f0] ;  /* 0x0000bc00000a7ab9 */ /* 0x000fe20000000800 */
[----:B------:R-:W-:Y:S01]  /*1330*/  UMOV UR4, URZ ;  /* 0x0000003f00047c82 */ /* 0x000fe20008000000 */
[----:B------:R-:W-:Y:S01]  /*1340*/  ULDC UR61, c[0x0][0x288] ;  /* 0x0000a200003d7ab9 */ /* 0x000fe20000000800 */
[----:B------:R-:W-:Y:S01]  /*1350*/  ULEA.HI UR7, UR7, UR8, URZ, 0x10 ;  /* 0x0000000807077291 */ /* 0x000fe2000f8f803f */
[----:B------:R-:W-:Y:S01]  /*1360*/  ISETP.NE.AND.EX P1, PT, RZ, UR13, PT, P1 ;  /* 0x0000000dff007c0c */ /* 0x000fe2000bf25310 */
[----:B------:R-:W-:Y:S01]  /*1370*/  UIMAD UR10, UR9, UR10, URZ ;  /* 0x0000000a090a72a4 */ /* 0x000fe2000f8e023f */
[----:B--2---:R-:W-:-:S02]  /*1380*/  @P0 R2UR UR4, R4 ;  /* 0x00000000040402ca */ /* 0x004fc400000e0000 */
        /* <DEDUP_REMOVED lines=17> */
.L_x_11437:
        /* <DEDUP_REMOVED lines=11> */
.L_x_11438:
        /* <DEDUP_REMOVED lines=15> */
.L_x_11439:
[----:B------:R-:W-:Y:S01]  /*1640*/  ULDC UR6, c[0x0][0x448] ;  /* 0x0001120000067ab9 */ /* 0x000fe20000000800 */
[----:B------:R-:W-:Y:S02]  /*1650*/  UIMAD UR5, UR5, 0xc0, URZ ;  /* 0x000000c0050578a4 */ /* 0x000fe4000f8e023f */
[----:B------:R-:W-:Y:S02]  /*1660*/  UISETP.NE.AND UP0, UPT, UR6, 0x1, UPT ;  /* 0x000000010600788c */ /* 0x000fe4000bf05270 */
[----:B------:R-:W-:Y:S02]  /*1670*/  UIADD3 UR6, UR5, 0xbf, URZ ;  /* 0x000000bf05067890 */ /* 0x000fe4000fffe03f */
[----:B------:R-:W-:Y:S01]  /*1680*/  UIADD3 UR10, -UR4, UR10, URZ ;  /* 0x0000000a040a7290 */ /* 0x000fe2000fffe13f */
[----:B------:R-:W-:-:S03]  /*1690*/  IMAD.U32 R22, RZ, RZ, UR5 ;  /* 0x00000005ff167e24 */ /* 0x000fc6000f8e00ff */
[----:B------:R-:W-:Y:S02]  /*16a0*/  UIADD3 UR8, UR10, 0x90, -UR61 ;  /* 0x000000900a087890 */ /* 0x000fe4000fffe83d */
[----:B------:R-:W-:Y:S01]  /*16b0*/  IMAD.U32 R18, RZ, RZ, UR10 ;  /* 0x0000000aff127e24 */ /* 0x000fe2000f8e00ff */
[----:B------:R-:W-:Y:S01]  /*16c0*/  @UP0 ULDC UR4, c[0x0][0x44c] ;  /* 0x0001130000040ab9 */ /* 0x000fe20000000800 */
[----:B------:R-:W-:Y:S01]  /*16d0*/  @UP0 ULDC UR9, c[0x0][0x450] ;  /* 0x0001140000090ab9 */ /* 0x000fe20000000800 */
[----:B------:R-:W-:Y:S02]  /*16e0*/  UIMAD.WIDE.U32 UR4, UR6, UR4, URZ ;  /* 0x00000004060472a5 */ /* 0x000fe4000f8e003f */
[----:B------:R-:W-:Y:S02]  /*16f0*/  UIADD3 UR4, UR10, 0x8f, URZ ;  /* 0x0000008f0a047890 */ /* 0x000fe4000fffe03f */
        /* <DEDUP_REMOVED lines=8> */
[----:B------:R-:W-:-:S04]  /*1780*/  ULEA.HI.SX32 UR6, UR9, UR6, 0x1b ;  /* 0x0000000609067291 */ /* 0x000fc8000f8fda3f */
[----:B------:R-:W-:Y:S01]  /*1790*/  UISETP.LT.AND UP0, UPT, UR4, UR6, UPT ;  /* 0x000000060400728c */ /* 0x000fe2000bf01270 */
[----:B------:R-:W-:-:S03]  /*17a0*/  IMAD.U32 R146, RZ, RZ, UR5 ;  /* 0x00000005ff927e24 */ /* 0x000fc6000f8e00ff */
[----:B------:R-:W-:Y:S02]  /*17b0*/  USEL UR9, UR4, UR6, UP0 ;  /* 0x0000000604097287 */ /* 0x000fe40008000000 */
        /* <DEDUP_REMOVED lines=43> */
.L_x_11440:
        /* <DEDUP_REMOVED lines=37> */
[----:B------:R-:W0:Y:S01]  /*1cc0*/  S2R R4, SR_TID.X ;  /* 0x0000000000047919 */ /* 0x000e220000002100 */
[----:B------:R-:W-:-:S04]  /*1cd0*/  UIADD3 UR6, UR37, 0x24300, URZ ;  /* 0x0002430025067890 */ /* 0x000fc8000fffe03f */
[----:B------:R-:W-:-:S06]  /*1ce0*/  ULOP3.LUT UP0, URZ, UR6, 0x9f, URZ, 0xc0, !UPT ;  /* 0x0000009f063f7892 */ /* 0x000fcc000f80c03f */
[----:B------:R-:W-:Y:S01]  /*1cf0*/  PLOP3.LUT P0, PT, PT, PT, UP0, 0x80, 0x0 ;  /* 0x000000000000781c */ /* 0x000fe20003f0f008 */
        /* <DEDUP_REMOVED lines=34> */
.L_x_11442:
        /* <DEDUP_REMOVED lines=13> */
.L_x_11615:
[----:B------:R-:W-:Y:S05]  /*1ff0*/  @!P0 BRA `(.L_x_11444) ;  /* 0x0000000000048947 */ /* 0x000fea0003800000 */
[----:B------:R-:W-:Y:S01]  /*2000*/  BPT.TRAP 0x1 ;  /* 0x000000040000795c */ /* 0x000fe20000300000 */
.L_x_11444:
[----:B0-----:R-:W-:Y:S02]  /*2010*/  IMAD.U32 R3, RZ, RZ, UR36 ;  /* 0x00000024ff037e24 */ /* 0x001fe4000f8e00ff */
[----:B------:R-:W-:-:S03]  /*2020*/  IMAD.U32 R0, RZ, RZ, UR38 ;  /* 0x00000026ff007e24 */ /* 0x000fc6000f8e00ff */
[----:B------:R-:W-:Y:S02]  /*2030*/  LEA R3, R3, UR37, 0x3 ;  /* 0x0000002503037c11 */ /* 0x000fe4000f8e18ff */
[----:B------:R-:W-:-:S04]  /*2040*/  SHF.L.U32 R0, R0, 0x1f, RZ ;  /* 0x0000001f00007819 */ /* 0x000fc800000006ff */
[----:B------:R0:W1:Y:S01]  /*2050*/  SYNCS.PHASECHK.TRANS64.TRYWAIT P2, [R3+URZ+0x31c30], R0 ;  /* 0x031c3000030075a7 */ /* 0x000062000804017f */
[----:B------:R-:W-:Y:S05]  /*2060*/  @!P0 BRA `(.L_x_11445) ;  /* 0x0000000000048947 */ /* 0x000fea0003800000 */
[----:B------:R-:W-:Y:S01]  /*2070*/  BPT.TRAP 0x1 ;  /* 0x000000040000795c */ /* 0x000fe20000300000 */
.L_x_11445:
[----:B------:R-:W2:Y:S02]  /*2080*/  S2R R4, SR_TID.X ;  /* 0x0000000000047919 */ /* 0x000ea40000002100 */
[----:B--2---:R-:W-:Y:S01]  /*2090*/  LOP3.LUT P1, RZ, R4, 0x7f, RZ, 0xc0, !PT ;  /* 0x0000007f04ff7812 */ /* 0x004fe2000782c0ff */
[----:B-1----:R-:W-:-:S12]  /*20a0*/  @P2 BRA `(.L_x_11446) ;  /* 0x0000000000082947 */ /* 0x002fd80003800000 */
[----:B------:R-:W1:Y:S02]  /*20b0*/  SYNCS.PHASECHK.TRANS64.TRYWAIT P2, [R3+URZ+0x31c30], R0 ;  /* 0x031c3000030075a7 */ /* 0x000e64000804017f */
[----:B-1----:R-:W-:Y:S05]  /*20c0*/  @!P2 BRA `(.L_x_11447) ;  /* 0x0000015c000ca947 */ /* 0x002fea0003800000 */
.L_x_11446:
[----:B------:R-:W-:Y:S05]  /*20d0*/  WARPSYNC.ALL ;  /* 0x0000000000007948 */ /* 0x000fea0003800000 */
[----:B------:R-:W-:Y:S01]  /*20e0*/  UIADD3 UR4, UR37, 0x16a00, URZ ;  /* 0x00016a0025047890 */ /* 0x000fe2000fffe03f */
[----:B------:R-:W-:Y:S01]  /*20f0*/  WARPGROUP.ARRIVE ;  /* 0x00000000000079c5 */ /* 0x000fe20000000000 */
[----:B------:R-:W-:Y:S01]  /*2100*/  ULOP3.LUT UR6, UR40, 0x10000, URZ, 0xfc, !UPT ;  /* 0x0001000028067892 */ /* 0x000fe2000f8efc3f */
[----:B------:R-:W-:Y:S01]  /*2110*/  R2UR UR53, R22 ;  /* 0x00000000163572ca */ /* 0x000fe200000e0000 */
[----:B------:R-:W-:Y:S01]  /*2120*/  USHF.R.U32.HI UR4, URZ, 0x4, UR4 ;  /* 0x000000043f047899 */ /* 0x000fe20008011604 */
[----:B------:R-:W-:Y:S01]  /*2130*/  R2UR UR52, R18 ;  /* 0x00000000123472ca */ /* 0x000fe200000e0000 */
[----:B------:R-:W-:Y:S01]  /*2140*/  UMOV UR29, 0x80000020 ;  /* 0x80000020001d7882 */ /* 0x000fe20000000000 */
[----:B------:R-:W-:Y:S01]  /*2150*/  UMOV UR31, 0x80000020 ;  /* 0x80000020001f7882 */ /* 0x000fe20000000000 */
[----:B------:R-:W-:Y:S01]  /*2160*/  ULOP3.LUT UR4, UR4, 0x3fff, URZ, 0xc0, !UPT ;  /* 0x00003fff04047892 */ /* 0x000fe2000f8ec03f */
[----:B------:R-:W-:Y:S01]  /*2170*/  IMAD.U32 R5, RZ, RZ, UR61 ;  /* 0x0000003dff057e24 */ /* 0x000fe2000f8e00ff */
[----:B------:R-:W-:Y:S01]  /*2180*/  UMOV UR28, UR6 ;  /* 0x00000006001c7c82 */ /* 0x000fe20008000000 */
[----:B------:R-:W-:Y:S01]  /*2190*/  UMOV UR9, UR29 ;  /* 0x0000001d00097c82 */ /* 0x000fe20008000000 */
[----:B------:R-:W-:Y:S01]  /*21a0*/  ULOP3.LUT UR5, UR4, 0x10000, URZ, 0xfc, !UPT ;  /* 0x0001000004057892 */ /* 0x000fe2000f8efc3f */
[----:B01----:R-:W-:Y:S01]  /*21b0*/  @!P1 VIADD R3, R3, 0x31c40 ;  /* 0x00031c4003039836 */ /* 0x003fe20000000000 */
[----:B------:R-:W-:Y:S01]  /*21c0*/  UMOV UR8, UR28 ;  /* 0x0000001c00087c82 */ /* 0x000fe20008000000 */
[----:B------:R-:W-:Y:S01]  /*21d0*/  UMOV UR11, 0x80000020 ;  /* 0x80000020000b7882 */ /* 0x000fe20000000000 */
[----:B------:R-:W-:Y:S01]  /*21e0*/  UIMAD UR4, UR36, 0x6c0, UR5 ;  /* 0x000006c0240478a4 */ /* 0x000fe2000f8e0205 */
[----:B------:R-:W-:Y:S01]  /*21f0*/  VIADD R6, R144, UR53 ;  /* 0x0000003590067c36 */ /* 0x000fe20008000000 */
[----:B------:R-:W-:Y:S01]  /*2200*/  UMOV UR12, UR28 ;  /* 0x0000001c000c7c82 */ /* 0x000fe20008000000 */
[----:B------:R-:W-:Y:S01]  /*2210*/  UMOV UR13, UR29 ;  /* 0x0000001d000d7c82 */ /* 0x000fe20008000000 */
[----:B------:R-:W-:-:S02]  /*2220*/  UIADD3 UR10, UR4, 0x40, URZ ;  /* 0x00000040040a7890 */ /* 0x000fc4000fffe03f */
[----:B------:R-:W-:Y:S02]  /*2230*/  UIADD3 UR14, UR4, 0xc0, URZ ;  /* 0x000000c0040e7890 */ /* 0x000fe4000fffe03f */
[----:B------:R-:W-:Y:S01]  /*2240*/  UMOV UR30, UR4 ;  /* 0x00000004001e7c82 */ /* 0x000fe20008000000 */
[----:B------:R-:W-:Y:S01]  /*2250*/  UMOV UR15, 0x80000020 ;  /* 0x80000020000f7882 */ /* 0x000fe20000000000 */
[----:B------:R-:W-:Y:S01]  /*2260*/  HGMMA.64x16x16.F32.BF16 R88, gdesc[UR28], RZ, !UPT, gsb0 ;  /* 0x002000001c5879f0 */ /* 0x000fe2000c0018ff */
        /* <DEDUP_REMOVED lines=60> */
[----:B------:R-:W-:Y:S03]  /*2630*/  HGMMA.64x16x16.F32.BF16 R32, gdesc[UR28], RZ, !UPT, gsb0 ;  /* 0x002000001c2079f0 */ /* 0x000fe6000c0018ff */
        /* <DEDUP_REMOVED lines=131> */
[----:B------:R-:W-:Y:S02]  /*2e70*/  R2UR UR15, R23 ;  /* 0x00000000170f72ca */ /* 0x000fe400000e0000 */
        /* <DEDUP_REMOVED lines=24> */
[----:B------:R-:W-:Y:S02]  /*3000*/  ULDC UR7, c[0x0][0x448] ;  /* 0x0001120000077ab9 */ /* 0x000fe40000000800 */
[----:B------:R-:W-:Y:S02]  /*3010*/  UISETP.NE.AND UP0, UPT, UR7, 0x1, UPT ;  /* 0x000000010700788c */ /* 0x000fe4000bf05270 */
[----:B------:R-:W-:-:S04]  /*3020*/  UIMAD UR7, UR39, -0x90, UR52 ;  /* 0xffffff70270778a4 */ /* 0x000fc8000f8e0234 */
[----:B------:R-:W-:Y:S02]  /*3030*/  PLOP3.LUT P2, PT, PT, PT, UP0, 0x80, 0x0 ;  /* 0x000000000000781c */ /* 0x000fe40003f4f008 */
[----:B------:R-:W-:Y:S01]  /*3040*/  IMAD.U32 R8, RZ, RZ, UR7 ;  /* 0x00000007ff087e24 */ /* 0x000fe2000f8e00ff */
[----:B------:R-:W-:Y:S02]  /*3050*/  UIADD3 UR7, UR39, -0x2, URZ ;  /* 0xfffffffe27077890 */ /* 0x000fe4000fffe03f */
[----:B------:R-:W-:Y:S01]  /*3060*/  @UP0 ULDC UR10, c[0x0][0x44c] ;  /* 0x00011300000a0ab9 */ /* 0x000fe20000000800 */
[----:B------:R-:W-:Y:S01]  /*3070*/  @UP0 ULDC UR14, c[0x0][0x450] ;  /* 0x00011400000e0ab9 */ /* 0x000fe20000000800 */
[----:B------:R-:W-:Y:S01]  /*3080*/  UIMAD.WIDE.U32 UR10, UR53, UR10, URZ ;  /* 0x0000000a350a72a5 */ /* 0x000fe2000f8e003f */
        /* <DEDUP_REMOVED lines=53> */
[----:B------:R-:W-:Y:S02]  /*33e0*/  @UP0 ULDC UR6, c[0x0][0x44c] ;  /* 0x0001130000060ab9 */ /* 0x000fe40000000800 */
[----:B------:R-:W-:Y:S01]  /*33f0*/  @P2 IMAD.HI.U32 R0, R6, UR6, RZ ;  /* 0x0000000606002c27 */ /* 0x000fe2000f8e00ff */
[----:B------:R-:W-:-:S04]  /*3400*/  @UP0 ULDC UR6, c[0x0][0x450] ;  /* 0x0001140000060ab9 */ /* 0x000fc80000000800 */
[----:B------:R-:W-:Y:S01]  /*3410*/  @P2 SHF.R.U32.HI R6, RZ, UR6, R0 ;  /* 0x00000006ff062c19 */ /* 0x000fe20008011600 */
[----:B------:R-:W-:-:S04]  /*3420*/  UIMAD UR6, UR39, -0x90, URZ ;  /* 0xffffff70270678a4 */ /* 0x000fc8000f8e023f */
[----:B------:R-:W0:Y:S02]  /*3430*/  SHFL.IDX PT, R0, R6, RZ, 0x1c1f ;  /* 0x001c1fff06007589 */ /* 0x000e2400000e0000 */
[----:B------:R-:W-:Y:S01]  /*3440*/  IMAD.U32 R4, RZ, RZ, UR6 ;  /* 0x00000006ff047e24 */ /* 0x000fe2000f8e00ff */
[----:B------:R-:W-:Y:S01]  /*3450*/  UMOV UR6, UR53 ;  /* 0x0000003500067c82 */ /* 0x000fe20008000000 */
[----:B------:R-:W1:Y:S01]  /*3460*/  SHFL.IDX PT, R6, R6, 0x1, 0x1c1f ;  /* 0x003c1f0006067f89 */ /* 0x000e6200000e0000 */
[----:B------:R-:W-:Y:S02]  /*3470*/  @UP0 USHF.R.U32.HI UR6, URZ, UR14, UR11 ;  /* 0x0000000e3f060299 */ /* 0x000fe4000801160b */
[----:B------:R-:W-:Y:S02]  /*3480*/  IADD3 R4, -R17, 0x91, R4 ;  /* 0x0000009111047810 */ /* 0x000fe40007ffe104 */
[----:B------:R-:W-:Y:S02]  /*3490*/  UIADD3 UR10, UR6, UR52, -UR61 ;  /* 0x00000034060a7290 */ /* 0x000fe4000fffe83d */
[----:B------:R-:W-:-:S02]  /*34a0*/  IADD3 R4, -R5, UR52, R4 ;  /* 0x0000003405047c10 */ /* 0x000fc4000fffe104 */
[----:B------:R-:W-:Y:S01]  /*34b0*/  IADD3 R5, -R17, 0x90, R8 ;  /* 0x0000009011057810 */ /* 0x000fe20007ffe108 */
[----:B------:R-:W-:-:S04]  /*34c0*/  UIMAD.WIDE UR10, UR10, 0x38e38e39, URZ ;  /* 0x38e38e390a0a78a5 */ /* 0x000fc8000f8e023f */
[----:B------:R-:W-:-:S04]  /*34d0*/  USHF.R.U32.HI UR6, URZ, 0x1f, UR11 ;  /* 0x0000001f3f067899 */ /* 0x000fc8000801160b */
[----:B------:R-:W-:Y:S01]  /*34e0*/  ULEA.HI.SX32 UR6, UR11, UR6, 0x1b ;  /* 0x000000060b067291 */ /* 0x000fe2000f8fda3f */
[----:B0-----:R-:W-:-:S03]  /*34f0*/  VIADDMNMX R0, R0, R4, R5, PT ;  /* 0x0000000400007246 */ /* 0x001fc60003800105 */
[----:B------:R-:W-:Y:S01]  /*3500*/  UISETP.LT.AND UP1, UPT, UR15, UR6, UPT ;  /* 0x000000060f00728c */ /* 0x000fe2000bf21270 */
[C---:B------:R-:W-:Y:S02]  /*3510*/  ISETP.GT.AND P3, PT, R0.reuse, RZ, PT ;  /* 0x000000ff0000720c */ /* 0x040fe40003f64270 */
[C---:B------:R-:W-:Y:S01]  /*3520*/  ISETP.GT.AND P4, PT, R0.reuse, 0x1, PT ;  /* 0x000000010000780c */ /* 0x040fe20003f84270 */
[----:B------:R-:W-:Y:S01]  /*3530*/  USEL UR10, UR15, UR6, !UP1 ;  /* 0x000000060f0a7287 */ /* 0x000fe2000c800000 */
[----:B------:R-:W-:Y:S01]  /*3540*/  ISETP.GT.AND P5, PT, R0, 0x8, PT ;  /* 0x000000080000780c */ /* 0x000fe20003fa4270 */
[----:B------:R-:W-:Y:S02]  /*3550*/  WARPGROUP.DEPBAR.LE gsb0, 0x0 ;  /* 0x00008000000079c5 */ /* 0x000fe40000010000 */
[----:B------:R-:W-:Y:S01]  /*3560*/  WARPGROUP.ARRIVE ;  /* 0x00000000000079c5 */ /* 0x000fe20000000000 */
[----:B-1----:R-:W-:Y:S01]  /*3570*/  VIADDMNMX R4, R6, R4, R5, PT ;  /* 0x0000000406047246 */ /* 0x002fe20003800105 */
[----:B------:R-:W-:-:S04]  /*3580*/  UISETP.GE.AND UP1, UPT, UR7, UR10, UPT ;  /* 0x0000000a0700728c */ /* 0x000fc8000bf26270 */
        /* <DEDUP_REMOVED lines=130> */
[----:B------:R-:W-:Y:S01]  /*3db0*/  ULDC UR4, c[0x0][0x988] ;  /* 0x0002620000047ab9 */ /* 0x000fe20000000800 */
        /* <DEDUP_REMOVED lines=34> */
[----:B------:R-:W-:-:S02]  /*3fe0*/  FSEL R91, R91, -INF , P4 ;  /* 0xff8000005b5b7808 */ /* 0x000fc40002000000 */
[C---:B------:R-:W-:Y:S01]  /*3ff0*/  ISETP.GT.AND P4, PT, R4.reuse, 0x11, PT ;  /* 0x000000110400780c */ /* 0x040fe20003f84270 */
[----:B------:R-:W0:Y:S03]  /*4000*/  SHFL.BFLY PT, R0, R9, 0x2, 0x1f ;  /* 0x0c401f0009007f89 */ /* 0x000e2600000e0000 */
[----:B------:R-:W-:Y:S02]  /*4010*/  FSEL R83, R83, -INF , P4 ;  /* 0xff80000053537808 */ /* 0x000fe40002000000 */
[----:B------:R-:W-:-:S04]  /*4020*/  ISETP.GT.AND P4, PT, R4, 0x19, PT ;  /* 0x000000190400780c */ /* 0x000fc80003f84270 */
[----:B------:R-:W-:Y:S02]  /*4030*/  FSEL R87, R87, -INF , P4 ;  /* 0xff80000057577808 */ /* 0x000fe40002000000 */
[----:B------:R-:W-:-:S04]  /*4040*/  ISETP.GT.AND P4, PT, R4, 0x21, PT ;  /* 0x000000210400780c */ /* 0x000fc80003f84270 */
[----:B------:R-:W-:Y:S02]  /*4050*/  FSEL R75, R75, -INF , P4 ;  /* 0xff8000004b4b7808 */ /* 0x000fe40002000000 */
[----:B------:R-:W-:-:S04]  /*4060*/  ISETP.GT.AND P4, PT, R4, 0x29, PT ;  /* 0x000000290400780c */ /* 0x000fc80003f84270 */
[----:B------:R-:W-:Y:S02]  /*4070*/  FSEL R79, R79, -INF , P4 ;  /* 0xff8000004f4f7808 */ /* 0x000fe40002000000 */
[C---:B------:R-:W-:Y:S02]  /*4080*/  ISETP.GT.AND P4, PT, R4.reuse, 0x31, PT ;  /* 0x000000310400780c */ /* 0x040fe40003f84270 */
[----:B0-----:R-:W-:Y:S02]  /*4090*/  FMNMX.FTZ R10, R9, R0, !PT ;  /* 0x00000000090a7209 */ /* 0x001fe40007810000 */
[----:B------:R-:W-:Y:S02]  /*40a0*/  FSEL R67, R67, -INF , P4 ;  /* 0xff80000043437808 */ /* 0x000fe40002000000 */
[----:B------:R-:W-:Y:S01]  /*40b0*/  ISETP.GT.AND P4, PT, R4, 0x39, PT ;  /* 0x000000390400780c */ /* 0x000fe20003f84270 */
[----:B------:R-:W0:Y:S03]  /*40c0*/  SHFL.BFLY PT, R7, R10, 0x1, 0x1f ;  /* 0x0c201f000a077f89 */ /* 0x000e2600000e0000 */
[----:B------:R-:W-:-:S02]  /*40d0*/  FSEL R71, R71, -INF , P4 ;  /* 0xff80000047477808 */ /* 0x000fc40002000000 */
[----:B------:R-:W-:Y:S02]  /*40e0*/  ISETP.GT.AND P4, PT, R4, 0x41, PT ;  /* 0x000000410400780c */ /* 0x000fe40003f84270 */
[----:B0-----:R-:W-:-:S04]  /*40f0*/  FMNMX.FTZ R0, R10, R7, !PT ;  /* 0x000000070a007209 */ /* 0x001fc80007810000 */
        /* <DEDUP_REMOVED lines=24> */
[----:B------:R-:W-:Y:S01]  /*4280*/  FFMA.FTZ R25, R25, UR4, -R7 ;  /* 0x0000000419197c23 */ /* 0x000fe20008010807 */
[----:B------:R-:W-:Y:S01]  /*4290*/  FSEL R86, R86, -INF , P3 ;  /* 0xff80000056567808 */ /* 0x000fe20001800000 */
[----:B------:R-:W-:Y:S01]  /*42a0*/  MUFU.EX2 R8, R8 ;  /* 0x0000000800087308 */ /* 0x000fe20000000800 */
[----:B------:R-:W-:-:S02]  /*42b0*/  FMNMX.FTZ R15, R83, R6, !PT ;  /* 0x00000006530f7209 */ /* 0x000fc40007810000 */
[----:B------:R-:W-:Y:S02]  /*42c0*/  ISETP.GT.AND P3, PT, R4, 0x20, PT ;  /* 0x000000200400780c */ /* 0x000fe40003f64270 */
[----:B------:R-:W-:Y:S01]  /*42d0*/  FMNMX.FTZ R6, R86, R15, !PT ;  /* 0x0000000f56067209 */ /* 0x000fe20007810000 */
[--C-:B------:R-:W-:Y:S01]  /*42e0*/  FFMA.FTZ R15, R72, UR4, -R7.reuse ;  /* 0x00000004480f7c23 */ /* 0x100fe20008010807 */
[----:B------:R-:W-:Y:S01]  /*42f0*/  FSEL R74, R74, -INF , P3 ;  /* 0xff8000004a4a7808 */ /* 0x000fe20001800000 */
[----:B------:R-:W-:Y:S01]  /*4300*/  FFMA.FTZ R72, R73, UR4, -R7 ;  /* 0x0000000449487c23 */ /* 0x000fe20008010807 */
[----:B------:R-:W-:Y:S01]  /*4310*/  FMNMX.FTZ R21, R87, R6, !PT ;  /* 0x0000000657157209 */ /* 0x000fe20007810000 */
[----:B------:R-:W0:Y:S01]  /*4320*/  MUFU.EX2 R9, R9 ;  /* 0x0000000900097308 */ /* 0x000e220000000800 */
[----:B------:R-:W-:Y:S02]  /*4330*/  ISETP.GT.AND P3, PT, R4, 0x28, PT ;  /* 0x000000280400780c */ /* 0x000fe40003f64270 */
[----:B------:R-:W-:-:S02]  /*4340*/  FMNMX.FTZ R6, R74, R21, !PT ;  /* 0x000000154a067209 */ /* 0x000fc40007810000 */
[----:B------:R-:W-:Y:S02]  /*4350*/  FSEL R78, R78, -INF , P3 ;  /* 0xff8000004e4e7808 */ /* 0x000fe40001800000 */
[----:B------:R-:W-:Y:S01]  /*4360*/  FMNMX.FTZ R21, R75, R6, !PT ;  /* 0x000000064b157209 */ /* 0x000fe20007810000 */
[----:B------:R-:W1:Y:S01]  /*4370*/  MUFU.EX2 R10, R10 ;  /* 0x0000000a000a7308 */ /* 0x000e620000000800 */
[----:B------:R-:W-:Y:S02]  /*4380*/  ISETP.GT.AND P3, PT, R4, 0x30, PT ;  /* 0x000000300400780c */ /* 0x000fe40003f64270 */
[----:B------:R-:W-:Y:S01]  /*4390*/  FMNMX.FTZ R12, R78, R21, !PT ;  /* 0x000000154e0c7209 */ /* 0x000fe20007810000 */
[--C-:B------:R-:W-:Y:S01]  /*43a0*/  FFMA.FTZ R21, R76, UR4, -R7.reuse ;  /* 0x000000044c157c23 */ /* 0x100fe20008010807 */
[----:B------:R-:W-:Y:S01]  /*43b0*/  FSEL R6, R66, -INF , P3 ;  /* 0xff80000042067808 */ /* 0x000fe20001800000 */
[--C-:B------:R-:W-:Y:S01]  /*43c0*/  FFMA.FTZ R76, R65, UR4, -R7.reuse ;  /* 0x00000004414c7c23 */ /* 0x100fe20008010807 */
[----:B------:R-:W-:Y:S01]  /*43d0*/  FMNMX.FTZ R73, R79, R12, !PT ;  /* 0x0000000c4f497209 */ /* 0x000fe20007810000 */
[----:B------:R-:W-:Y:S01]  /*43e0*/  FFMA.FTZ R66, R77, UR4, -R7 ;  /* 0x000000044d427c23 */ /* 0x000fe20008010807 */
[----:B------:R-:W-:Y:S01]  /*43f0*/  ISETP.GT.AND P3, PT, R4, 0x38, PT ;  /* 0x000000380400780c */ /* 0x000fe20003f64270 */
[----:B------:R-:W2:Y:S01]  /*4400*/  MUFU.EX2 R5, R93 ;  /* 0x0000005d00057308 */ /* 0x000ea20000000800 */
[----:B------:R-:W-:-:S02]  /*4410*/  FMNMX.FTZ R12, R6, R73, !PT ;  /* 0x00000049060c7209 */ /* 0x000fc40007810000 */
[----:B------:R-:W-:Y:S02]  /*4420*/  FSEL R70, R70, -INF , P3 ;  /* 0xff80000046467808 */ /* 0x000fe40001800000 */
[----:B------:R-:W-:Y:S02]  /*4430*/  FMNMX.FTZ R73, R67, R12, !PT ;  /* 0x0000000c43497209 */ /* 0x000fe40007810000 */
[----:B------:R-:W-:Y:S01]  /*4440*/  ISETP.GT.AND P3, PT, R4, 0x40, PT ;  /* 0x000000400400780c */ /* 0x000fe20003f64270 */
[----:B------:R-:W-:Y:S01]  /*4450*/  MUFU.EX2 R11, R11 ;  /* 0x0000000b000b7308 */ /* 0x000fe20000000800 */
[----:B------:R-:W-:Y:S02]  /*4460*/  FMNMX.FTZ R12, R70, R73, !PT ;  /* 0x00000049460c7209 */ /* 0x000fe40007810000 */
[----:B------:R-:W-:Y:S01]  /*4470*/  FSEL R73, R58, -INF , P3 ;  /* 0xff8000003a497808 */ /* 0x000fe20001800000 */
[----:B------:R-:W-:Y:S01]  /*4480*/  FFMA.FTZ R58, R64, UR4, -R7 ;  /* 0x00000004403a7c23 */ /* 0x000fe20008010807 */
        /* <DEDUP_REMOVED lines=12> */
[----:B------:R3:W-:Y:S01]  /*4550*/  MUFU.EX2 R59, R76 ;  /* 0x0000004c003b7308 */ /* 0x0007e20000000800 */
[----:B------:R-:W-:Y:S02]  /*4560*/  ISETP.GT.AND P4, PT, R4, 0x51, PT ;  /* 0x000000510400780c */ /* 0x000fe40003f84270 */
[----:B------:R-:W-:Y:S01]  /*4570*/  FSEL R65, R50, -INF , P3 ;  /* 0xff80000032417808 */ /* 0x000fe20001800000 */
[----:B------:R-:W-:Y:S01]  /*4580*/  FFMA.FTZ R50, R68, UR4, -R7 ;  /* 0x0000000444327c23 */ /* 0x000fe20008010807 */
[----:B------:R-:W-:-:S02]  /*4590*/  FMNMX.FTZ R12, R63, R12, !PT ;  /* 0x0000000c3f0c7209 */ /* 0x000fc40007810000 */
[----:B------:R-:W-:Y:S01]  /*45a0*/  FSEL R68, R51, -INF , P4 ;  /* 0xff80000033447808 */ /* 0x000fe20002000000 */
[----:B------:R-:W-:Y:S01]  /*45b0*/  MUFU.EX2 R20, R20 ;  /* 0x0000001400147308 */ /* 0x000fe20000000800 */
[C---:B------:R-:W-:Y:S01]  /*45c0*/  ISETP.GT.AND P3, PT, R4.reuse, 0x58, PT ;  /* 0x000000580400780c */ /* 0x040fe20003f64270 */
[----:B---3--:R-:W-:Y:S01]  /*45d0*/  FFMA.FTZ R76, R69, UR4, -R7 ;  /* 0x00000004454c7c23 */ /* 0x008fe20008010807 */
        /* <DEDUP_REMOVED lines=13> */
[----:B------:R-:W-:Y:S01]  /*46b0*/  ISETP.GT.AND P3, PT, R4, 0x68, PT ;  /* 0x000000680400780c */ /* 0x000fe20003f64270 */
[----:B------:R-:W-:Y:S01]  /*46c0*/  MUFU.EX2 R72, R72 ;  /* 0x0000004800487308 */ /* 0x000fe20000000800 */
[----:B------:R-:W-:Y:S02]  /*46d0*/  FSEL R56, R43, -INF , P4 ;  /* 0xff8000002b387808 */ /* 0x000fe40002000000 */
[----:B------:R-:W-:Y:S02]  /*46e0*/  FMNMX.FTZ R43, R69, R12, !PT ;  /* 0x0000000c452b7209 */ /* 0x000fe40007810000 */
[----:B---3--:R-:W-:Y:S01]  /*46f0*/  FSEL R76, R46, -INF , P3 ;  /* 0xff8000002e4c7808 */ /* 0x008fe20001800000 */
[----:B------:R-:W-:Y:S01]  /*4700*/  FFMA.FTZ R46, R57, UR4, -R7 ;  /* 0x00000004392e7c23 */ /* 0x000fe20008010807 */
[----:B------:R-:W-:Y:S01]  /*4710*/  ISETP.GT.AND P4, PT, R4, 0x69, PT ;  /* 0x000000690400780c */ /* 0x000fe20003f84270 */
[----:B------:R-:W-:Y:S01]  /*4720*/  MUFU.EX2 R21, R21 ;  /* 0x0000001500157308 */ /* 0x000fe20000000800 */
[----:B------:R-:W-:-:S02]  /*4730*/  FMNMX.FTZ R57, R56, R43, !PT ;  /* 0x0000002b38397209 */ /* 0x000fc40007810000 */
[----:B------:R-:W-:Y:S02]  /*4740*/  FSEL R77, R47, -INF , P4 ;  /* 0xff8000002f4d7808 */ /* 0x000fe40002000000 */
[----:B------:R-:W-:Y:S02]  /*4750*/  ISETP.GT.AND P3, PT, R4, 0x70, PT ;  /* 0x000000700400780c */ /* 0x000fe40003f64270 */
        /* <DEDUP_REMOVED lines=8> */
[----:B------:R-:W-:Y:S01]  /*47e0*/  ISETP.GT.AND P3, PT, R4, 0x78, PT ;  /* 0x000000780400780c */ /* 0x000fe20003f64270 */
[--C-:B------:R-:W-:Y:S01]  /*47f0*/  FFMA.FTZ R41, R37, UR4, -R7.reuse ;  /* 0x0000000425297c23 */ /* 0x100fe20008010807 */
[----:B------:R-:W-:Y:S01]  /*4800*/  FSEL R60, R35, -INF , P4 ;  /* 0xff800000233c7808 */ /* 0x000fe20002000000 */
[--C-:B------:R-:W-:Y:S01]  /*4810*/  FFMA.FTZ R35, R61, UR4, -R7.reuse ;  /* 0x000000043d237c23 */ /* 0x100fe20008010807 */
[----:B------:R-:W-:Y:S01]  /*4820*/  FMNMX.FTZ R47, R80, R47, !PT ;  /* 0x0000002f502f7209 */ /* 0x000fe20007810000 */
[--C-:B---3--:R-:W-:Y:S01]  /*4830*/  FFMA.FTZ R46, R40, UR4, -R7.reuse ;  /* 0x00000004282e7c23 */ /* 0x108fe20008010807 */
[----:B------:R-:W-:Y:S01]  /*4840*/  ISETP.GT.AND P4, PT, R4, 0x79, PT ;  /* 0x000000790400780c */ /* 0x000fe20003f84270 */
[--C-:B------:R-:W-:Y:S01]  /*4850*/  FFMA.FTZ R40, R44, UR4, -R7.reuse ;  /* 0x000000042c287c23 */ /* 0x100fe20008010807 */
[----:B------:R-:W-:Y:S01]  /*4860*/  FSEL R81, R38, -INF , P3 ;  /* 0xff80000026517808 */ /* 0x000fe20001800000 */
        /* <DEDUP_REMOVED lines=9> */
[----:B------:R-:W-:Y:S01]  /*4900*/  ISETP.GT.AND P4, PT, R4, 0x81, PT ;  /* 0x000000810400780c */ /* 0x000fe20003f84270 */
        /* <DEDUP_REMOVED lines=16> */
[----:B------:R-:W3:Y:S06]  /*4a10*/  SHFL.BFLY PT, R39, R4, 0x2, 0x1f ;  /* 0x0c401f0004277f89 */ /* 0x000eec00000e0000 */
[----:B------:R-:W-:Y:S08]  /*4a20*/  MUFU.EX2 R34, R34 ;  /* 0x0000002200227308 */ /* 0x000ff00000000800 */
[----:B------:R-:W-:Y:S08]  /*4a30*/  MUFU.EX2 R35, R35 ;  /* 0x0000002300237308 */ /* 0x000ff00000000800 */
[----:B------:R-:W-:Y:S01]  /*4a40*/  MUFU.EX2 R38, R38 ;  /* 0x0000002600267308 */ /* 0x000fe20000000800 */
[----:B---3--:R-:W-:Y:S01]  /*4a50*/  FMNMX.FTZ R48, R4, R39, !PT ;  /* 0x0000002704307209 */ /* 0x008fe20007810000 */
[--C-:B------:R-:W-:Y:S01]  /*4a60*/  FFMA.FTZ R39, R32, UR4, -R7.reuse ;  /* 0x0000000420277c23 */ /* 0x100fe20008010807 */
[----:B------:R-:W-:Y:S01]  /*4a70*/  FFMA.FTZ R32, R28, UR4, -R7 ;  /* 0x000000041c207c23 */ /* 0x000fe20008010807 */
[----:B------:R-:W-:-:S02]  /*4a80*/  @!P1 PRMT R4, RZ, 0x654, R3 ;  /* 0x00000654ff049816 */ /* 0x000fc40000000003 */
[----:B------:R-:W3:Y:S02]  /*4a90*/  SHFL.BFLY PT, R53, R48, 0x1, 0x1f ;  /* 0x0c201f0030357f89 */ /* 0x000ee400000e0000 */
[----:B------:R-:W-:Y:S01]  /*4aa0*/  MUFU.EX2 R57, R57 ;  /* 0x0000003900397308 */ /* 0x000fe20000000800 */
[----:B------:R0:W-:Y:S07]  /*4ab0*/  @!P1 SYNCS.ARRIVE.TRANS64.RED.A1T0 RZ, [R4+URZ], RZ ;  /* 0x000000ff04ff99a7 */ /* 0x0001ee000810043f */
[----:B------:R-:W-:Y:S01]  /*4ac0*/  MUFU.EX2 R47, R47 ;  /* 0x0000002f002f7308 */ /* 0x000fe20000000800 */
[----:B0-----:R-:W-:-:S07]  /*4ad0*/  F2FP.BF16.F32.PACK_AB R4, R9, R8 ;  /* 0x000000080904723e */ /* 0x001fce00000010ff */
[----:B------:R-:W-:Y:S01]  /*4ae0*/  MUFU.EX2 R52, R52 ;  /* 0x0000003400347308 */ /* 0x000fe20000000800 */
[----:B---3--:R-:W-:-:S07]  /*4af0*/  FMNMX.FTZ R12, R48, R53, !PT ;  /* 0x00000035300c7209 */ /* 0x008fce0007810000 */
[----:B------:R-:W-:Y:S01]  /*4b00*/  MUFU.EX2 R46, R46 ;  /* 0x0000002e002e7308 */ /* 0x000fe20000000800 */
[C---:B------:R-:W-:Y:S01]  /*4b10*/  FSETP.NEU.FTZ.AND P3, PT, R12.reuse, -INF , PT ;  /* 0xff8000000c00780b */ /* 0x040fe20003f7d000 */
[----:B------:R-:W-:-:S06]  /*4b20*/  FMUL.FTZ R24, R12, UR4 ;  /* 0x000000040c187c20 */ /* 0x000fcc0008410000 */
[----:B------:R0:W-:Y:S01]  /*4b30*/  MUFU.EX2 R48, R25 ;  /* 0x0000001900307308 */ /* 0x0001e20000000800 */
[----:B------:R-:W-:Y:S02]  /*4b40*/  FSEL R24, R24, RZ, P3 ;  /* 0x000000ff18187208 */ /* 0x000fe40001800000 */
        /* <DEDUP_REMOVED lines=12> */
[--C-:B0-----:R-:W-:Y:S01]  /*4c10*/  FFMA.FTZ R25, R6, UR4, -R24.reuse ;  /* 0x0000000406197c23 */ /* 0x101fe20008010818 */
[--C-:B------:R-:W-:Y:S01]  /*4c20*/  FFMA.FTZ R28, R70, UR4, -R24.reuse ;  /* 0x00000004461c7c23 */ /* 0x100fe20008010818 */
[--C-:B------:R-:W-:Y:S01]  /*4c30*/  FFMA.FTZ R84, R87, UR4, -R24.reuse ;  /* 0x0000000457547c23 */ /* 0x100fe20008010818 */
[----:B------:R-:W0:Y:S01]  /*4c40*/  MUFU.EX2 R90, R90 ;  /* 0x0000005a005a7308 */ /* 0x000e220000000800 */
[----:B-1----:R-:W-:Y:S01]  /*4c50*/  FADD.FTZ R70, R10, R63 ;  /* 0x0000003f0a467221 */ /* 0x002fe20000010000 */
[--C-:B------:R-:W-:Y:S01]  /*4c60*/  FFMA.FTZ R65, R65, UR4, -R24.reuse ;  /* 0x0000000441417c23 */ /* 0x100fe20008010818 */
[--C-:B------:R-:W-:Y:S01]  /*4c70*/  FFMA.FTZ R82, R74, UR4, -R24.reuse ;  /* 0x000000044a527c23 */ /* 0x100fe20008010818 */
[----:B------:R-:W-:Y:S01]  /*4c80*/  FFMA.FTZ R85, R75, UR4, -R24 ;  /* 0x000000044b557c23 */ /* 0x000fe20008010818 */
[----:B--2---:R-:W-:Y:S01]  /*4c90*/  FADD.FTZ R70, R5, R70 ;  /* 0x0000004605467221 */ /* 0x004fe20000010000 */
        /* <DEDUP_REMOVED lines=12> */
[--C-:B------:R-:W-:Y:S01]  /*4d60*/  FFMA.FTZ R68, R68, UR4, -R24.reuse ;  /* 0x0000000444447c23 */ /* 0x100fe20008010818 */
[--C-:B------:R-:W-:Y:S01]  /*4d70*/  FFMA.FTZ R54, R54, UR4, -R24.reuse ;  /* 0x0000000436367c23 */ /* 0x100fe20008010818 */
[--C-:B------:R-:W-:Y:S01]  /*4d80*/  FFMA.FTZ R55, R55, UR4, -R24.reuse ;  /* 0x0000000437377c23 */ /* 0x100fe20008010818 */
[--C-:B------:R-:W-:Y:S01]  /*4d90*/  FFMA.FTZ R73, R76, UR4, -R24.reuse ;  /* 0x000000044c497c23 */ /* 0x100fe20008010818 */
[--C-:B------:R-:W-:Y:S01]  /*4da0*/  FFMA.FTZ R77, R77, UR4, -R24.reuse ;  /* 0x000000044d4d7c23 */ /* 0x100fe20008010818 */
[----:B------:R-:W-:Y:S01]  /*4db0*/  FFMA.FTZ R80, R80, UR4, -R24 ;  /* 0x0000000450507c23 */ /* 0x000fe20008010818 */
[----:B------:R-:W0:Y:S01]  /*4dc0*/  MUFU.EX2 R88, R88 ;  /* 0x0000005800587308 */ /* 0x000e220000000800 */
[----:B-1----:R-:W-:Y:S01]  /*4dd0*/  FADD.FTZ R9, R91, R6 ;  /* 0x000000065b097221 */ /* 0x002fe20000010000 */
[----:B------:R-:W-:Y:S01]  /*4de0*/  F2FP.BF16.F32.PACK_AB R6, R5, R10 ;  /* 0x0000000a0506723e */ /* 0x000fe200000010ff */
[----:B------:R-:W-:Y:S01]  /*4df0*/  FFMA.FTZ R81, R81, UR4, -R24 ;  /* 0x0000000451517c23 */ /* 0x000fe20008010818 */
[----:B------:R-:W-:-:S04]  /*4e00*/  F2FP.BF16.F32.PACK_AB R5, R90, R7 ;  /* 0x000000075a05723e */ /* 0x000fc800000010ff */
[----:B------:R-:W1:Y:S01]  /*4e10*/  MUFU.EX2 R89, R89 ;  /* 0x0000005900597308 */ /* 0x000e620000000800 */
[----:B--2---:R-:W-:Y:S01]  /*4e20*/  FADD.FTZ R63, R92, R9 ;  /* 0x000000095c3f7221 */ /* 0x004fe20000010000 */
[----:B------:R-:W-:Y:S01]  /*4e30*/  FFMA.FTZ R9, R56, UR4, -R24 ;  /* 0x0000000438097c23 */ /* 0x000fe20008010818 */
[----:B------:R-:W-:-:S05]  /*4e40*/  F2FP.BF16.F32.PACK_AB R7, R92, R91 ;  /* 0x0000005b5c07723e */ /* 0x000fca00000010ff */
[----:B------:R-:W-:Y:S01]  /*4e50*/  MUFU.EX2 R83, R83 ;  /* 0x0000005300537308 */ /* 0x000fe20000000800 */
[----:B0-----:R-:W-:Y:S01]  /*4e60*/  FADD.FTZ R10, R88, R63 ;  /* 0x0000003f580a7221 */ /* 0x001fe20000010000 */
[----:B------:R0:W-:Y:S06]  /*4e70*/  STSM.16.M88.4 [R2+0x24300], R4 ;  /* 0x0243000402007844 */ /* 0x0001ec0000000200 */
[----:B------:R-:W2:Y:S01]  /*4e80*/  MUFU.EX2 R84, R84 ;  /* 0x0000005400547308 */ /* 0x000ea20000000800 */
[----:B-1----:R-:W-:-:S07]  /*4e90*/  FADD.FTZ R10, R89, R10 ;  /* 0x0000000a590a7221 */ /* 0x002fce0000010000 */
[----:B------:R1:W-:Y:S01]  /*4ea0*/  MUFU.EX2 R3, R65 ;  /* 0x0000004100037308 */ /* 0x0003e20000000800 */
[----:B0-----:R-:W-:Y:S02]  /*4eb0*/  F2FP.BF16.F32.PACK_AB R4, R14, R11 ;  /* 0x0000000b0e04723e */ /* 0x001fe400000010ff */
[----:B------:R-:W-:Y:S02]  /*4ec0*/  F2FP.BF16.F32.PACK_AB R6, R20, R13 ;  /* 0x0000000d1406723e */ /* 0x000fe400000010ff */
[----:B------:R-:W-:-:S03]  /*4ed0*/  F2FP.BF16.F32.PACK_AB R5, R89, R88 ;  /* 0x000000585905723e */ /* 0x000fc600000010ff */
[----:B------:R-:W0:Y:S01]  /*4ee0*/  MUFU.EX2 R82, R82 ;  /* 0x0000005200527308 */ /* 0x000e220000000800 */
[----:B-1----:R-:W-:Y:S01]  /*4ef0*/  FADD.FTZ R65, R11, R70 ;  /* 0x000000460b417221 */ /* 0x002fe20000010000 */
[--C-:B------:R-:W-:Y:S01]  /*4f00*/  FFMA.FTZ R70, R60, UR4, -R24.reuse ;  /* 0x000000043c467c23 */ /* 0x100fe20008010818 */
[----:B------:R-:W-:Y:S01]  /*4f10*/  FFMA.FTZ R60, R27, UR4, -R24 ;  /* 0x000000041b3c7c23 */ /* 0x000fe20008010818 */
[----:B--2---:R-:W-:Y:S01]  /*4f20*/  F2FP.BF16.F32.PACK_AB R7, R84, R83 ;  /* 0x000000535407723e */ /* 0x004fe200000010ff */
[----:B------:R-:W-:Y:S01]  /*4f30*/  FADD.FTZ R56, R14, R65 ;  /* 0x000000410e387221 */ /* 0x000fe20000010000 */
[----:B------:R-:W-:Y:S02]  /*4f40*/  FADD.FTZ R65, R83, R10 ;  /* 0x0000000a53417221 */ /* 0x000fe40000010000 */
[----:B------:R-:W1:Y:S01]  /*4f50*/  MUFU.EX2 R85, R85 ;  /* 0x0000005500557308 */ /* 0x000e620000000800 */
[----:B------:R-:W-:Y:S01]  /*4f60*/  FADD.FTZ R63, R13, R56 ;  /* 0x000000380d3f7221 */ /* 0x000fe20000010000 */
[----:B------:R-:W-:Y:S01]  /*4f70*/  FADD.FTZ R65, R84, R65 ;  /* 0x0000004154417221 */ /* 0x000fe20000010000 */
[----:B------:R2:W-:Y:S02]  /*4f80*/  STSM.16.M88.4 [R2+0x25b00], R4 ;  /* 0x025b000402007844 */ /* 0x0005e40000000200 */
[----:B------:R-:W-:-:S03]  /*4f90*/  FADD.FTZ R10, R20, R63 ;  /* 0x0000003f140a7221 */ /* 0x000fc60000010000 */
[----:B------:R-:W-:Y:S01]  /*4fa0*/  MUFU.EX2 R74, R74 ;  /* 0x0000004a004a7308 */ /* 0x000fe20000000800 */
[----:B------:R-:W-:Y:S01]  /*4fb0*/  FADD.FTZ R63, R15, R10 ;  /* 0x0000000a0f3f7221 */ /* 0x000fe20000010000 */
[----:B0-----:R-:W-:Y:S01]  /*4fc0*/  FADD.FTZ R10, R82, R65 ;  /* 0x00000041520a7221 */ /* 0x001fe20000010000 */
[--C-:B------:R-:W-:Y:S02]  /*4fd0*/  FFMA.FTZ R65, R30, UR4, -R24.reuse ;  /* 0x000000041e417c23 */ /* 0x100fe40008010818 */
[----:B------:R-:W-:Y:S01]  /*4fe0*/  FADD.FTZ R26, R72, R63 ;  /* 0x0000003f481a7221 */ /* 0x000fe20000010000 */
[----:B------:R-:W-:Y:S02]  /*4ff0*/  FFMA.FTZ R63, R31, UR4, -R24 ;  /* 0x000000041f3f7c23 */ /* 0x000fe40008010818 */
[----:B------:R-:W0:Y:S01]  /*5000*/  MUFU.EX2 R75, R75 ;  /* 0x0000004b004b7308 */ /* 0x000e220000000800 */
[----:B-1----:R-:W-:Y:S01]  /*5010*/  FADD.FTZ R27, R85, R10 ;  /* 0x0000000a551b7221 */ /* 0x002fe20000010000 */
[----:B------:R-:W-:Y:S01]  /*5020*/  FADD.FTZ R79, R21, R26 ;  /* 0x0000001a154f7221 */ /* 0x000fe20000010000 */
[----:B------:R-:W-:-:S03]  /*5030*/  F2FP.BF16.F32.PACK_AB R26, R51, R50 ;  /* 0x00000032331a723e */ /* 0x000fc600000010ff */
[----:B------:R-:W-:Y:S02]  /*5040*/  FADD.FTZ R79, R66, R79 ;  /* 0x0000004f424f7221 */ /* 0x000fe40000010000 */
[----:B------:R-:W-:Y:S02]  /*5050*/  MUFU.EX2 R25, R25 ;  /* 0x0000001900197308 */ /* 0x000fe40000000800 */
[----:B------:R-:W-:-:S04]  /*5060*/  FADD.FTZ R10, R58, R79 ;  /* 0x0000004f3a0a7221 */ /* 0x000fc80000010000 */
[----:B------:R-:W-:Y:S02]  /*5070*/  FADD.FTZ R11, R59, R10 ;  /* 0x0000000a3b0b7221 */ /* 0x000fe40000010000 */
[----:B------:R-:W-:Y:S02]  /*5080*/  MUFU.EX2 R78, R78 ;  /* 0x0000004e004e7308 */ /* 0x000fe40000000800 */
[----:B------:R-:W-:-:S04]  /*5090*/  FADD.FTZ R10, R50, R11 ;  /* 0x0000000b320a7221 */ /* 0x000fc80000010000 */
[----:B------:R-:W-:Y:S01]  /*50a0*/  FADD.FTZ R11, R51, R10 ;  /* 0x0000000a330b7221 */ /* 0x000fe20000010000 */
[----:B------:R-:W-:Y:S01]  /*50b0*/  F2FP.BF16.F32.PACK_AB R10, R66, R21 ;  /* 0x00000015420a723e */ /* 0x000fe200000010ff */
[----:B------:R-:W-:Y:S01]  /*50c0*/  MUFU.EX2 R28, R28 ;  /* 0x0000001c001c7308 */ /* 0x000fe20000000800 */
[----:B------:R-:W-:Y:S01]  /*50d0*/  CS2R R50, SRZ ;  /* 0x0000000000327805 */ /* 0x000fe2000001ff00 */
[----:B------:R-:W-:Y:S01]  /*50e0*/  FADD.FTZ R24, R42, R11 ;  /* 0x0000000b2a187221 */ /* 0x000fe20000010000 */
[----:B0-----:R-:W-:-:S03]  /*50f0*/  F2FP.BF16.F32.PACK_AB R11, R75, R74 ;  /* 0x0000004a4b0b723e */ /* 0x001fc600000010ff */
[----:B------:R-:W-:Y:S01]  /*5100*/  FADD.FTZ R21, R43, R24 ;  /* 0x000000182b157221 */ /* 0x000fe20000010000 */
[----:B------:R-:W-:Y:S01]  /*5110*/  F2FP.BF16.F32.PACK_AB R24, R59, R58 ;  /* 0x0000003a3b18723e */ /* 0x000fe200000010ff */
[----:B------:R0:W-:Y:S01]  /*5120*/  MUFU.EX2 R56, R8 ;  /* 0x0000000800387308 */ /* 0x0001e20000000800 */
[----:B------:R-:W-:Y:S01]  /*5130*/  CS2R R58, SRZ ;  /* 0x00000000003a7805 */ /* 0x000fe2000001ff00 */
[----:B------:R-:W-:-:S04]  /*5140*/  FADD.FTZ R30, R34, R21 ;  /* 0x00000015221e7221 */ /* 0x000fc80000010000 */
[C---:B------:R-:W-:Y:S01]  /*5150*/  FADD.FTZ R21, R35.reuse, R30 ;  /* 0x0000001e23157221 */ /* 0x040fe20000010000 */
[----:B------:R-:W-:Y:S01]  /*5160*/  F2FP.BF16.F32.PACK_AB R30, R35, R34 ;  /* 0x00000022231e723e */ /* 0x000fe200000010ff */
[----:B------:R-:W1:Y:S01]  /*5170*/  MUFU.EX2 R67, R67 ;  /* 0x0000004300437308 */ /* 0x000e620000000800 */
[----:B0-----:R-:W-:-:S04]  /*5180*/  FADD.FTZ R8, R74, R27 ;  /* 0x0000001b4a087221 */ /* 0x001fc80000010000 */
[----:B------:R-:W-:-:S03]  /*5190*/  FADD.FTZ R8, R75, R8 ;  /* 0x000000084b087221 */ /* 0x000fc60000010000 */
[----:B------:R-:W0:Y:S08]  /*51a0*/  MUFU.EX2 R29, R29 ;  /* 0x0000001d001d7308 */ /* 0x000e300000000800 */
[----:B------:R3:W-:Y:S01]  /*51b0*/  MUFU.EX2 R61, R9 ;  /* 0x00000009003d7308 */ /* 0x0007e20000000800 */
[----:B-1----:R-:W-:-:S07]  /*51c0*/  F2FP.BF16.F32.PACK_AB R27, R67, R28 ;  /* 0x0000001c431b723e */ /* 0x002fce00000010ff */
[----:B------:R-:W1:Y:S01]  /*51d0*/  MUFU.EX2 R64, R64 ;  /* 0x0000004000407308 */ /* 0x000e620000000800 */
[----:B---3--:R-:W-:Y:S01]  /*51e0*/  FADD.FTZ R9, R25, R8 ;  /* 0x0000000819097221 */ /* 0x008fe20000010000 */
[----:B------:R-:W-:Y:S02]  /*51f0*/  F2FP.BF16.F32.PACK_AB R8, R72, R15 ;  /* 0x0000000f4808723e */ /* 0x000fe400000010ff */
[C---:B------:R-:W-:Y:S01]  /*5200*/  F2FP.BF16.F32.PACK_AB R25, R78.reuse, R25 ;  /* 0x000000194e19723e */ /* 0x040fe200000010ff */
[----:B------:R-:W-:-:S03]  /*5210*/  FADD.FTZ R9, R78, R9 ;  /* 0x000000094e097221 */ /* 0x000fc60000010000 */
[----:B------:R-:W3:Y:S01]  /*5220*/  MUFU.EX2 R53, R53 ;  /* 0x0000003500357308 */ /* 0x000ee20000000800 */
[----:B------:R-:W-:Y:S01]  /*5230*/  FADD.FTZ R20, R28, R9 ;  /* 0x000000091c147221 */ /* 0x000fe20000010000 */
[----:B------:R-:W-:Y:S01]  /*5240*/  FADD.FTZ R28, R38, R21 ;  /* 0x00000015261c7221 */ /* 0x000fe20000010000 */
[----:B------:R-:W-:Y:S02]  /*5250*/  F2FP.BF16.F32.PACK_AB R9, R85, R82 ;  /* 0x000000525509723e */ /* 0x000fe400000010ff */
[----:B------:R-:W-:Y:S01]  /*5260*/  FADD.FTZ R20, R67, R20 ;  /* 0x0000001443147221 */ /* 0x000fe20000010000 */
[----:B------:R-:W-:Y:S01]  /*5270*/  FADD.FTZ R28, R57, R28 ;  /* 0x0000001c391c7221 */ /* 0x000fe20000010000 */
[----:B------:R-:W-:Y:S01]  /*5280*/  CS2R R66, SRZ ;  /* 0x0000000000427805 */ /* 0x000fe2000001ff00 */
[----:B------:R-:W4:Y:S01]  /*5290*/  MUFU.EX2 R62, R62 ;  /* 0x0000003e003e7308 */ /* 0x000f220000000800 */
[----:B0-----:R-:W-:Y:S01]  /*52a0*/  FADD.FTZ R15, R29, R20 ;  /* 0x000000141d0f7221 */ /* 0x001fe20000010000 */
[----:B------:R-:W-:Y:S01]  /*52b0*/  FADD.FTZ R21, R47, R28 ;  /* 0x0000001c2f157221 */ /* 0x000fe20000010000 */
[----:B------:R-:W-:Y:S01]  /*52c0*/  F2FP.BF16.F32.PACK_AB R28, R43, R42 ;  /* 0x0000002a2b1c723e */ /* 0x000fe200000010ff */
[----:B------:R0:W-:Y:S01]  /*52d0*/  STSM.16.M88.4 [R2+0x27300], R8 ;  /* 0x0273000802007844 */ /* 0x0001e20000000200 */
[----:B-1----:R-:W-:Y:S01]  /*52e0*/  FADD.FTZ R20, R64, R15 ;  /* 0x0000000f40147221 */ /* 0x002fe20000010000 */
[----:B------:R-:W-:Y:S01]  /*52f0*/  FADD.FTZ R21, R52, R21 ;  /* 0x0000001534157221 */ /* 0x000fe20000010000 */
[----:B------:R-:W-:Y:S01]  /*5300*/  F2FP.BF16.F32.PACK_AB R29, R64, R29 ;  /* 0x0000001d401d723e */ /* 0x000fe200000010ff */
[----:B------:R-:W1:Y:S01]  /*5310*/  MUFU.EX2 R68, R68 ;  /* 0x0000004400447308 */ /* 0x000e620000000800 */
[----:B---3--:R-:W-:Y:S01]  /*5320*/  FADD.FTZ R15, R53, R20 ;  /* 0x00000014350f7221 */ /* 0x008fe20000010000 */
[----:B--2---:R-:W-:Y:S01]  /*5330*/  FADD.FTZ R4, R46, R21 ;  /* 0x000000152e047221 */ /* 0x004fe20000010000 */
[----:B------:R-:W-:Y:S05]  /*5340*/  STSM.16.M88.4 [R2+0x28b00], R24 ;  /* 0x028b001802007844 */ /* 0x000fea0000000200 */
[----:B------:R-:W2:Y:S01]  /*5350*/  MUFU.EX2 R54, R54 ;  /* 0x0000003600367308 */ /* 0x000ea20000000800 */
[C---:B----4-:R-:W-:Y:S01]  /*5360*/  FADD.FTZ R20, R62.reuse, R15 ;  /* 0x0000000f3e147221 */ /* 0x050fe20000010000 */
[----:B------:R-:W-:-:S02]  /*5370*/  F2FP.BF16.F32.PACK_AB R31, R62, R53 ;  /* 0x000000353e1f723e */ /* 0x000fc400000010ff */
[----:B0-----:R-:W-:Y:S01]  /*5380*/  F2FP.BF16.F32.PACK_AB R8, R57, R38 ;  /* 0x000000263908723e */ /* 0x001fe200000010ff */
[----:B------:R-:W-:Y:S01]  /*5390*/  FADD.FTZ R15, R3, R20 ;  /* 0x00000014030f7221 */ /* 0x000fe20000010000 */
[----:B------:R-:W-:Y:S01]  /*53a0*/  F2FP.BF16.F32.PACK_AB R10, R52, R47 ;  /* 0x0000002f340a723e */ /* 0x000fe200000010ff */
[----:B------:R0:W-:Y:S01]  /*53b0*/  STSM.16.M88.4 [R2+0x2a300], R28 ;  /* 0x02a3001c02007844 */ /* 0x0001e20000000200 */
[----:B------:R-:W3:Y:S01]  /*53c0*/  MUFU.EX2 R55, R55 ;  /* 0x0000003700377308 */ /* 0x000ee20000000800 */
[C---:B-1----:R-:W-:Y:S01]  /*53d0*/  FADD.FTZ R15, R68.reuse, R15 ;  /* 0x0000000f440f7221 */ /* 0x042fe20000010000 */
[----:B------:R-:W-:Y:S02]  /*53e0*/  F2FP.BF16.F32.PACK_AB R9, R68, R3 ;  /* 0x000000034409723e */ /* 0x000fe400000010ff */
[----:B------:R-:W-:-:S04]  /*53f0*/  CS2R R52, SRZ ;  /* 0x0000000000347805 */ /* 0x000fc8000001ff00 */
[----:B------:R-:W1:Y:S01]  /*5400*/  MUFU.EX2 R49, R49 ;  /* 0x0000003100317308 */ /* 0x000e620000000800 */
[----:B--2---:R-:W-:Y:S01]  /*5410*/  FADD.FTZ R42, R54, R15 ;  /* 0x0000000f362a7221 */ /* 0x004fe20000010000 */
[----:B0-----:R-:W-:-:S06]  /*5420*/  CS2R R30, SRZ ;  /* 0x00000000001e7805 */ /* 0x001fcc000001ff00 */
[----:B------:R-:W0:Y:S01]  /*5430*/  MUFU.EX2 R40, R40 ;  /* 0x0000002800287308 */ /* 0x000e220000000800 */
[C---:B---3--:R-:W-:Y:S01]  /*5440*/  FADD.FTZ R5, R55.reuse, R42 ;  /* 0x0000002a37057221 */ /* 0x048fe20000010000 */
[----:B------:R-:W-:Y:S02]  /*5450*/  F2FP.BF16.F32.PACK_AB R11, R55, R54 ;  /* 0x00000036370b723e */ /* 0x000fe400000010ff */
[----:B------:R-:W-:Y:S02]  /*5460*/  CS2R R54, SRZ ;  /* 0x0000000000367805 */ /* 0x000fe4000001ff00 */
[----:B------:R-:W-:Y:S01]  /*5470*/  CS2R R42, SRZ ;  /* 0x00000000002a7805 */ /* 0x000fe2000001ff00 */
[----:B------:R-:W-:Y:S01]  /*5480*/  FADD.FTZ R6, R56, R5 ;  /* 0x0000000538067221 */ /* 0x000fe20000010000 */
[----:B------:R-:W-:Y:S01]  /*5490*/  CS2R R28, SRZ ;  /* 0x00000000001c7805 */ /* 0x000fe2000001ff00 */
[----:B------:R2:W-:Y:S01]  /*54a0*/  STSM.16.M88.4 [R2+0x2bb00], R8 ;  /* 0x02bb000802007844 */ /* 0x0005e20000000200 */
[----:B------:R-:W3:Y:S01]  /*54b0*/  MUFU.EX2 R73, R73 ;  /* 0x0000004900497308 */ /* 0x000ee20000000800 */
[----:B-1----:R-:W-:Y:S01]  /*54c0*/  FADD.FTZ R5, R49, R4 ;  /* 0x0000000431057221 */ /* 0x002fe20000010000 */
[----:B------:R-:W-:-:S06]  /*54d0*/  FADD.FTZ R6, R61, R6 ;  /* 0x000000063d067221 */ /* 0x000fcc0000010000 */
[----:B------:R-:W1:Y:S01]  /*54e0*/  MUFU.EX2 R45, R45 ;  /* 0x0000002d002d7308 */ /* 0x000e620000000800 */
[----:B0-----:R-:W-:Y:S01]  /*54f0*/  FADD.FTZ R4, R40, R5 ;  /* 0x0000000528047221 */ /* 0x001fe20000010000 */
[----:B------:R-:W-:Y:S02]  /*5500*/  F2FP.BF16.F32.PACK_AB R5, R61, R56 ;  /* 0x000000383d05723e */ /* 0x000fe400000010ff */
[----:B------:R-:W-:-:S04]  /*5510*/  CS2R R56, SRZ ;  /* 0x0000000000387805 */ /* 0x000fc8000001ff00 */
[----:B------:R-:W0:Y:S01]  /*5520*/  MUFU.EX2 R14, R77 ;  /* 0x0000004d000e7308 */ /* 0x000e220000000800 */
[----:B---3--:R-:W-:-:S07]  /*5530*/  FADD.FTZ R3, R73, R6 ;  /* 0x0000000649037221 */ /* 0x008fce0000010000 */
[----:B------:R-:W3:Y:S01]  /*5540*/  MUFU.EX2 R39, R39 ;  /* 0x0000002700277308 */ /* 0x000ee20000000800 */
[----:B-1----:R-:W-:-:S07]  /*5550*/  FADD.FTZ R4, R45, R4 ;  /* 0x000000042d047221 */ /* 0x002fce0000010000 */
[----:B------:R-:W1:Y:S01]  /*5560*/  MUFU.EX2 R13, R80 ;  /* 0x00000050000d7308 */ /* 0x000e620000000800 */
[----:B0-----:R-:W-:-:S07]  /*5570*/  FADD.FTZ R6, R14, R3 ;  /* 0x000000030e067221 */ /* 0x001fce0000010000 */
[----:B------:R-:W0:Y:S01]  /*5580*/  MUFU.EX2 R44, R44 ;  /* 0x0000002c002c7308 */ /* 0x000e220000000800 */
[----:B---3--:R-:W-:Y:S01]  /*5590*/  FADD.FTZ R3, R39, R4 ;  /* 0x0000000427037221 */ /* 0x008fe20000010000 */
[----:B------:R-:W-:Y:S02]  /*55a0*/  F2FP.BF16.F32.PACK_AB R4, R49, R46 ;  /* 0x0000002e3104723e */ /* 0x000fe400000010ff */
[----:B------:R-:W-:-:S04]  /*55b0*/  CS2R R46, SRZ ;  /* 0x00000000002e7805 */ /* 0x000fc8000001ff00 */
[----:B------:R-:W3:Y:S01]  /*55c0*/  MUFU.EX2 R70, R70 ;  /* 0x0000004600467308 */ /* 0x000ee20000000800 */
[----:B-1----:R-:W-:Y:S01]  /*55d0*/  FADD.FTZ R7, R13, R6 ;  /* 0x000000060d077221 */ /* 0x002fe20000010000 */
[----:B------:R-:W-:-:S06]  /*55e0*/  F2FP.BF16.F32.PACK_AB R6, R45, R40 ;  /* 0x000000282d06723e */ /* 0x000fcc00000010ff */
[----:B------:R-:W1:Y:S01]  /*55f0*/  MUFU.EX2 R36, R36 ;  /* 0x0000002400247308 */ /* 0x000e620000000800 */
[C---:B0-----:R-:W-:Y:S01]  /*5600*/  FADD.FTZ R3, R44.reuse, R3 ;  /* 0x000000032c037221 */ /* 0x041fe20000010000 */
[----:B--2---:R-:W-:Y:S02]  /*5610*/  F2FP.BF16.F32.PACK_AB R8, R44, R39 ;  /* 0x000000272c08723e */ /* 0x004fe400000010ff */
[----:B------:R-:W-:Y:S02]  /*5620*/  CS2R R44, SRZ ;  /* 0x00000000002c7805 */ /* 0x000fe4000001ff00 */
[----:B------:R-:W-:Y:S02]  /*5630*/  CS2R R38, SRZ ;  /* 0x0000000000267805 */ /* 0x000fe4000001ff00 */
[----:B------:R-:W0:Y:S01]  /*5640*/  MUFU.EX2 R81, R81 ;  /* 0x0000005100517308 */ /* 0x000e220000000800 */
[----:B---3--:R-:W-:Y:S01]  /*5650*/  FADD.FTZ R24, R70, R7 ;  /* 0x0000000746187221 */ /* 0x008fe20000010000 */
[----:B------:R-:W-:-:S02]  /*5660*/  F2FP.BF16.F32.PACK_AB R7, R14, R73 ;  /* 0x000000490e07723e */ /* 0x000fc400000010ff */
[----:B------:R-:W-:-:S03]  /*5670*/  F2FP.BF16.F32.PACK_AB R9, R70, R13 ;  /* 0x0000000d4609723e */ /* 0x000fc600000010ff */
[----:B------:R2:W-:Y:S01]  /*5680*/  STSM.16.M88.4 [R2+0x2d300], R4 ;  /* 0x02d3000402007844 */ /* 0x0005e20000000200 */
[----:B------:R-:W3:Y:S01]  /*5690*/  MUFU.EX2 R41, R41 ;  /* 0x0000002900297308 */ /* 0x000ee20000000800 */
[----:B-1----:R-:W-:-:S07]  /*56a0*/  FADD.FTZ R26, R36, R3 ;  /* 0x00000003241a7221 */ /* 0x002fce0000010000 */
[----:B------:R1:W4:Y:S01]  /*56b0*/  MUFU.EX2 R20, R71 ;  /* 0x0000004700147308 */ /* 0x0003220000000800 */
[----:B0-----:R-:W-:Y:S01]  /*56c0*/  FADD.FTZ R3, R81, R24 ;  /* 0x0000001851037221 */ /* 0x001fe20000010000 */
[----:B--2---:R-:W-:-:S06]  /*56d0*/  IMAD.U32 R5, RZ, RZ, UR10 ;  /* 0x0000000aff057e24 */ /* 0x004fcc000f8e00ff */
[----:B------:R-:W0:Y:S01]  /*56e0*/  MUFU.EX2 R33, R33 ;  /* 0x0000002100217308 */ /* 0x000e220000000800 */
[C---:B---3--:R-:W-:Y:S01]  /*56f0*/  FADD.FTZ R26, R41.reuse, R26 ;  /* 0x0000001a291a7221 */ /* 0x048fe20000010000 */
[----:B------:R-:W-:Y:S02]  /*5700*/  F2FP.BF16.F32.PACK_AB R10, R41, R36 ;  /* 0x00000024290a723e */ /* 0x000fe400000010ff */
[----:B-1----:R-:W-:Y:S02]  /*5710*/  CS2R R70, SRZ ;  /* 0x0000000000467805 */ /* 0x002fe4000001ff00 */
[----:B------:R-:W-:Y:S02]  /*5720*/  CS2R R40, SRZ ;  /* 0x0000000000287805 */ /* 0x000fe4000001ff00 */
[----:B------:R-:W-:Y:S01]  /*5730*/  MUFU.EX2 R32, R32 ;  /* 0x0000002000207308 */ /* 0x000fe20000000800 */
[C---:B----4-:R-:W-:Y:S01]  /*5740*/  FADD.FTZ R14, R20.reuse, R3 ;  /* 0x00000003140e7221 */ /* 0x050fe20000010000 */
[----:B------:R-:W-:-:S05]  /*5750*/  F2FP.BF16.F32.PACK_AB R11, R20, R81 ;  /* 0x00000051140b723e */ /* 0x000fca00000010ff */
[----:B------:R-:W-:Y:S01]  /*5760*/  STSM.16.M88.4 [R2+0x2eb00], R8 ;  /* 0x02eb000802007844 */ /* 0x000fe20000000200 */
[----:B------:R-:W1:Y:S01]  /*5770*/  MUFU.EX2 R37, R37 ;  /* 0x0000002500257308 */ /* 0x000e620000000800 */
[----:B0-----:R-:W-:Y:S01]  /*5780*/  FADD.FTZ R3, R33, R26 ;  /* 0x0000001a21037221 */ /* 0x001fe20000010000 */
[----:B------:R-:W-:-:S03]  /*5790*/  F2FP.BF16.F32.PACK_AB R24, R48, R33 ;  /* 0x000000213018723e */ /* 0x000fc600000010ff */
[----:B------:R-:W-:Y:S01]  /*57a0*/  FADD.FTZ R3, R48, R3 ;  /* 0x0000000330037221 */ /* 0x000fe20000010000 */
[----:B------:R-:W-:Y:S02]  /*57b0*/  CS2R R48, SRZ ;  /* 0x0000000000307805 */ /* 0x000fe4000001ff00 */
[----:B------:R-:W0:Y:S08]  /*57c0*/  MUFU.EX2 R69, R69 ;  /* 0x0000004500457308 */ /* 0x000e300000000800 */
[----:B------:R-:W2:Y:S01]  /*57d0*/  MUFU.EX2 R60, R60 ;  /* 0x0000003c003c7308 */ /* 0x000ea20000000800 */
[----:B-1----:R-:W-:Y:S01]  /*57e0*/  F2FP.BF16.F32.PACK_AB R26, R37, R32 ;  /* 0x00000020251a723e */ /* 0x002fe200000010ff */
[----:B------:R-:W-:-:S04]  /*57f0*/  FADD.FTZ R32, R32, R3 ;  /* 0x0000000320207221 */ /* 0x000fc80000010000 */
[----:B------:R-:W-:Y:S01]  /*5800*/  FADD.FTZ R4, R37, R32 ;  /* 0x0000002025047221 */ /* 0x000fe20000010000 */
[----:B------:R-:W-:Y:S01]  /*5810*/  CS2R R36, SRZ ;  /* 0x0000000000247805 */ /* 0x000fe2000001ff00 */
[----:B------:R-:W1:Y:S01]  /*5820*/  MUFU.EX2 R65, R65 ;  /* 0x0000004100417308 */ /* 0x000e620000000800 */
[----:B0-----:R-:W-:Y:S01]  /*5830*/  FADD.FTZ R13, R69, R14 ;  /* 0x0000000e450d7221 */ /* 0x001fe20000010000 */
[----:B------:R-:W-:-:S06]  /*5840*/  CS2R R32, SRZ ;  /* 0x0000000000207805 */ /* 0x000fcc000001ff00 */
[----:B------:R0:W3:Y:S01]  /*5850*/  MUFU.EX2 R34, R63 ;  /* 0x0000003f00227308 */ /* 0x0000e20000000800 */
[C---:B--2---:R-:W-:Y:S01]  /*5860*/  F2FP.BF16.F32.PACK_AB R25, R60.reuse, R69 ;  /* 0x000000453c19723e */ /* 0x044fe200000010ff */
[----:B------:R-:W-:Y:S01]  /*5870*/  FADD.FTZ R14, R60, R13 ;  /* 0x0000000d3c0e7221 */ /* 0x000fe20000010000 */
[----:B------:R-:W-:Y:S02]  /*5880*/  CS2R R68, SRZ ;  /* 0x0000000000447805 */ /* 0x000fe4000001ff00 */
[----:B------:R-:W-:Y:S01]  /*5890*/  CS2R R60, SRZ ;  /* 0x00000000003c7805 */ /* 0x000fe2000001ff00 */
[----:B-1----:R-:W-:Y:S01]  /*58a0*/  FADD.FTZ R3, R65, R14 ;  /* 0x0000000e41037221 */ /* 0x002fe20000010000 */
[----:B0-----:R-:W-:Y:S02]  /*58b0*/  CS2R R62, SRZ ;  /* 0x00000000003e7805 */ /* 0x001fe4000001ff00 */
[C---:B---3--:R-:W-:Y:S01]  /*58c0*/  F2FP.BF16.F32.PACK_AB R27, R34.reuse, R65 ;  /* 0x00000041221b723e */ /* 0x048fe200000010ff */
[----:B------:R-:W-:Y:S01]  /*58d0*/  FADD.FTZ R3, R34, R3 ;  /* 0x0000000322037221 */ /* 0x000fe20000010000 */
[----:B------:R-:W-:-:S02]  /*58e0*/  CS2R R64, SRZ ;  /* 0x0000000000407805 */ /* 0x000fc4000001ff00 */
[----:B------:R-:W-:Y:S01]  /*58f0*/  CS2R R34, SRZ ;  /* 0x0000000000227805 */ /* 0x000fe2000001ff00 */
[----:B------:R0:W-:Y:S01]  /*5900*/  STSM.16.M88.4 [R2+0x30300], R24 ;  /* 0x0303001802007844 */ /* 0x0001e20000000200 */
[----:B------:R1:W-:Y:S06]  /*5910*/  MEMBAR.ALL.CTA ;  /* 0x0000000000007992 */ /* 0x0003ec0000008000 */
[----:B-1----:R-:W1:Y:S01]  /*5920*/  FENCE.VIEW.ASYNC.S ;  /* 0x00000000000073c6 */ /* 0x002e620000000000 */
[----:B0-----:R-:W-:Y:S02]  /*5930*/  CS2R R26, SRZ ;  /* 0x00000000001a7805 */ /* 0x001fe4000001ff00 */
[----:B------:R-:W-:Y:S01]  /*5940*/  CS2R R24, SRZ ;  /* 0x0000000000187805 */ /* 0x000fe2000001ff00 */
[----:B-1----:R-:W-:Y:S01]  /*5950*/  NOP ;  /* 0x0000000000007918 */ /* 0x002fe20000000000 */
[----:B------:R-:W-:Y:S05]  /*5960*/  @!P3 BRA `(.L_x_11448) ;  /* 0x0000004000ccb947 */ /* 0x000fea0003800000 */
[----:B------:R-:W-:Y:S01]  /*5970*/  IMAD.MOV.U32 R7, RZ, RZ, R12 ;  /* 0x000000ffff077224 */ /* 0x000fe200078e000c */
[----:B------:R-:W-:Y:S01]  /*5980*/  UMOV UR39, UR38 ;  /* 0x0000002600277c82 */ /* 0x000fe20008000000 */
[----:B------:R-:W-:Y:S01]  /*5990*/  IMAD.MOV.U32 R6, RZ, RZ, R0 ;  /* 0x000000ffff067224 */ /* 0x000fe200078e0000 */
[----:B------:R-:W-:Y:S01]  /*59a0*/  UMOV UR6, UR36 ;  /* 0x0000002400067c82 */ /* 0x000fe20008000000 */
[----:B------:R-:W-:-:S07]  /*59b0*/  IMAD.MOV.U32 R71, RZ, RZ, RZ ;  /* 0x000000ffff477224 */ /* 0x000fce00078e00ff */
.L_x_11457:
[----:B------:R-:W-:Y:S01]  /*59c0*/  R2UR UR4, R16 ;  /* 0x00000000100472ca */ /* 0x000fe200000e0000 */
[----:B------:R-:W-:-:S04]  /*59d0*/  UIADD3 UR36, UR6, 0x1, URZ ;  /* 0x0000000106247890 */ /* 0x000fc8000fffe03f */
[----:B------:R-:W-:-:S04]  /*59e0*/  UISETP.NE.AND UP1, UPT, UR36, 0x2, UPT ;  /* 0x000000022400788c */ /* 0x000fc8000bf25270 */
[----:B------:R-:W-:Y:S02]  /*59f0*/  USEL UR38, URZ, 0x1, UP1 ;  /* 0x000000013f267887 */ /* 0x000fe40008800000 */
[----:B------:R-:W-:Y:S02]  /*5a00*/  USEL UR36, UR36, URZ, UP1 ;  /* 0x0000003f24247287 */ /* 0x000fe40008800000 */
[----:B------:R-:W-:Y:S01]  /*5a10*/  ISETP.NE.AND P4, PT, RZ, UR4, PT ;  /* 0x00000004ff007c0c */ /* 0x000fe2000bf85270 */
[----:B------:R-:W-:-:S12]  /*5a20*/  ULOP3.LUT UR38, UR39, UR38, URZ, 0x3c, !UPT ;  /* 0x0000002627267292 */ /* 0x000fd8000f8e3c3f */
[----:B---3--:R-:W-:Y:S05]  /*5a30*/  @P4 BRA `(.L_x_11449) ;  /* 0x00000000002c4947 */ /* 0x008fea0003800000 */
[----:B------:R-:W-:Y:S05]  /*5a40*/  @!P0 BRA `(.L_x_11450) ;  /* 0x0000000000048947 */ /* 0x000fea0003800000 */
[----:B------:R-:W-:Y:S01]  /*5a50*/  BPT.TRAP 0x1 ;  /* 0x000000040000795c */ /* 0x000fe20000300000 */
.L_x_11450:
[----:B------:R-:W-:Y:S01]  /*5a60*/  ULEA UR4, UR36, UR37, 0x3 ;  /* 0x0000002524047291 */ /* 0x000fe2000f8e183f */
[----:B------:R-:W-:-:S05]  /*5a70*/  IMAD.U32 R0, RZ, RZ, UR38 ;  /* 0x00000026ff007e24 */ /* 0x000fca000f8e00ff */
[----:B------:R-:W-:-:S04]  /*5a80*/  SHF.L.U32 R0, R0, 0x1f, RZ ;  /* 0x0000001f00007819 */ /* 0x000fc800000006ff */
[----:B------:R0:W1:Y:S01]  /*5a90*/  SYNCS.PHASECHK.TRANS64.TRYWAIT P3, [UR4+0x31c30], R0 ;  /* 0x031c3000ff0075a7 */ /* 0x0000620008060144 */
[----:B------:R-:W-:Y:S05]  /*5aa0*/  @!P0 BRA `(.L_x_11451) ;  /* 0x0000000000048947 */ /* 0x000fea0003800000 */
[----:B------:R-:W-:Y:S01]  /*5ab0*/  BPT.TRAP 0x1 ;  /* 0x000000040000795c */ /* 0x000fe20000300000 */
.L_x_11451:
[----:B-1----:R-:W-:Y:S05]  /*5ac0*/  @P3 BRA `(.L_x_11449) ;  /* 0x0000000000083947 */ /* 0x002fea0003800000 */
[----:B------:R-:W1:Y:S02]  /*5ad0*/  SYNCS.PHASECHK.TRANS64.TRYWAIT P3, [UR4+0x31c30], R0 ;  /* 0x031c3000ff0075a7 */ /* 0x000e640008060144 */
[----:B-1----:R-:W-:Y:S05]  /*5ae0*/  @!P3 BRA `(.L_x_11452) ;  /* 0x000001200098b947 */ /* 0x002fea0003800000 */
.L_x_11449:
        /* <DEDUP_REMOVED lines=357> */
.L_x_11454:
[----:B------:R-:W-:Y:S01]  /*7140*/  ULEA UR4, UR6, UR37, 0x3 ;  /* 0x0000002506047291 */ /* 0x000fe2000f8e183f */
[----:B------:R-:W-:-:S05]  /*7150*/  IMAD.U32 R0, RZ, RZ, UR39 ;  /* 0x00000027ff007e24 */ /* 0x000fca000f8e00ff */
[----:B------:R-:W-:-:S04]  /*7160*/  SHF.L.U32 R0, R0, 0x1f, RZ ;  /* 0x0000001f00007819 */ /* 0x000fc800000006ff */
[----:B------:R0:W1:Y:S01]  /*7170*/  SYNCS.PHASECHK.TRANS64.TRYWAIT P3, [UR4+0x31c50], R0 ;  /* 0x031c5000ff0075a7 */ /* 0x0000620008060144 */
[----:B------:R-:W-:Y:S05]  /*7180*/  @!P0 BRA `(.L_x_11455) ;  /* 0x0000000000048947 */ /* 0x000fea0003800000 */
[----:B------:R-:W-:Y:S01]  /*7190*/  BPT.TRAP 0x1 ;  /* 0x000000040000795c */ /* 0x000fe20000300000 */
.L_x_11455:
[----:B-1----:R-:W-:Y:S05]  /*71a0*/  @P3 BRA `(.L_x_11453) ;  /* 0x0000000000083947 */ /* 0x002fea0003800000 */
[----:B------:R-:W1:Y:S02]  /*71b0*/  SYNCS.PHASECHK.TRANS64.TRYWAIT P3, [UR4+0x31c50], R0 ;  /* 0x031c5000ff0075a7 */ /* 0x000e640008060144 */
[----:B-1----:R-:W-:Y:S05]  /*71c0*/  @!P3 BRA `(.L_x_11456) ;  /* 0x0000010800f8b947 */ /* 0x002fea0003800000 */
.L_x_11453:
[----:B------:R-:W-:Y:S01]  /*71d0*/  R2UR UR4, R22 ;  /* 0x00000000160472ca */ /* 0x000fe200000e0000 */
[----:B------:R-:W-:Y:S01]  /*71e0*/  @UP0 ULDC UR10, c[0x0][0x44c] ;  /* 0x00011300000a0ab9 */ /* 0x000fe20000000800 */
[----:B------:R-:W-:Y:S01]  /*71f0*/  R2UR UR11, R18 ;  /* 0x00000000120b72ca */ /* 0x000fe200000e0000 */
[----:B------:R-:W-:Y:S01]  /*7200*/  WARPGROUP.ARRIVE ;  /* 0x00000000000079c5 */ /* 0x000fe20000000000 */
[----:B------:R-:W-:Y:S01]  /*7210*/  UMOV UR33, 0xc0000010 ;  /* 0xc000001000217882 */ /* 0x000fe20000000000 */
[----:B------:R-:W-:Y:S01]  /*7220*/  UMOV UR35, 0x80000020 ;  /* 0x8000002000237882 */ /* 0x000fe20000000000 */
[----:B------:R-:W-:-:S03]  /*7230*/  LOP3.LUT R19, R19, 0xbfffffff, RZ, 0xc0, !PT ;  /* 0xbfffffff13137812 */ /* 0x000fc600078ec0ff */
[----:B------:R-:W2:Y:S01]  /*7240*/  S2R R15, SR_TID.X ;  /* 0x00000000000f7919 */ /* 0x000ea20000002100 */
[----:B------:R-:W-:Y:S01]  /*7250*/  LOP3.LUT R9, R9, 0xfffffffe, RZ, 0xc0, !PT ;  /* 0xfffffffe09097812 */ /* 0x000fe200078ec0ff */
[----:B------:R-:W-:Y:S01]  /*7260*/  UMOV UR39, UR38 ;  /* 0x0000002600277c82 */ /* 0x000fe20008000000 */
[----:B------:R-:W-:Y:S02]  /*7270*/  @P1 LOP3.LUT R19, R19, 0x40000000, RZ, 0xfc, !PT ;  /* 0x4000000013131812 */ /* 0x000fe400078efcff */
[----:B------:R-:W-:Y:S01]  /*7280*/  R2UR UR14, R5 ;  /* 0x00000000050e72ca */ /* 0x000fe200000e0000 */
[----:B------:R-:W-:Y:S01]  /*7290*/  VIADD R10, R144, UR4 ;  /* 0x00000004900a7c36 */ /* 0x000fe20008000000 */
[----:B------:R-:W-:Y:S01]  /*72a0*/  UIMAD UR4, UR7, -0x90, URZ ;  /* 0xffffff70070478a4 */ /* 0x000fe2000f8e023f */
[----:B------:R-:W-:Y:S02]  /*72b0*/  LOP3.LUT R19, R19, 0xdfffffff, RZ, 0xc0, !PT ;  /* 0xdfffffff13137812 */ /* 0x000fe400078ec0ff */
[----:B01----:R-:W-:Y:S01]  /*72c0*/  @P2 IMAD.HI.U32 R0, R10, UR10, RZ ;  /* 0x0000000a0a002c27 */ /* 0x003fe2000f8e00ff */
[----:B------:R-:W-:Y:S01]  /*72d0*/  @UP0 ULDC UR10, c[0x0][0x450] ;  /* 0x00011400000a0ab9 */ /* 0x000fe20000000800 */
[----:B------:R-:W-:-:S02]  /*72e0*/  @P0 LOP3.LUT R19, R19, 0x20000000, RZ, 0xfc, !PT ;  /* 0x2000000013130812 */ /* 0x000fc400078efcff */
[----:B------:R-:W-:Y:S01]  /*72f0*/  IMAD.U32 R8, RZ, RZ, UR4 ;  /* 0x00000004ff087e24 */ /* 0x000fe2000f8e00ff */
[----:B------:R-:W-:Y:S01]  /*7300*/  @P2 SHF.R.U32.HI R10, RZ, UR10, R0 ;  /* 0x0000000aff0a2c19 */ /* 0x000fe20008011600 */
[----:B------:R-:W-:Y:S01]  /*7310*/  UIADD3 UR10, UR37, 0x200, URZ ;  /* 0x00000200250a7890 */ /* 0x000fe2000fffe03f */
[----:B------:R-:W-:Y:S01]  /*7320*/  IMAD.U32 R0, RZ, RZ, UR61 ;  /* 0x0000003dff007e24 */ /* 0x000fe2000f8e00ff */
[----:B------:R-:W-:Y:S01]  /*7330*/  LOP3.LUT R19, R19, 0x7fffffff, RZ, 0xc0, !PT ;  /* 0x7fffffff13137812 */ /* 0x000fe200078ec0ff */
[----:B------:R-:W-:Y:S01]  /*7340*/  ULDC UR4, c[0x0][0x988] ;  /* 0x0002620000047ab9 */ /* 0x000fe20000000800 */
[----:B------:R-:W-:Y:S01]  /*7350*/  USHF.R.U32.HI UR10, URZ, 0x4, UR10 ;  /* 0x000000043f0a7899 */ /* 0x000fe2000801160a */
[----:B------:R-:W-:Y:S01]  /*7360*/  IADD3 R8, -R17, 0x1, R8 ;  /* 0x0000000111087810 */ /* 0x000fe20007ffe108 */
[----:B------:R-:W-:Y:S01]  /*7370*/  UISETP.GT.AND UP1, UPT, UR7, UR14, UPT ;  /* 0x0000000e0700728c */ /* 0x000fe2000bf24270 */
[----:B------:R-:W-:Y:S01]  /*7380*/  @P2 LOP3.LUT R19, R19, 0x80000000, RZ, 0xfc, !PT ;  /* 0x8000000013132812 */ /* 0x000fe200078efcff */
[----:B------:R-:W-:Y:S01]  /*7390*/  ULOP3.LUT UR10, UR10, 0x3fff, URZ, 0xc0, !UPT ;  /* 0x00003fff0a0a7892 */ /* 0x000fe2000f8ec03f */
[----:B------:R-:W-:-:S02]  /*73a0*/  IADD3 R8, -R0, UR11, R8 ;  /* 0x0000000b00087c10 */ /* 0x000fc4000fffe108 */
[----:B------:R-:W0:Y:S01]  /*73b0*/  SHFL.IDX PT, R0, R10, RZ, 0x1c1f ;  /* 0x001c1fff0a007589 */ /* 0x000e2200000e0000 */
[----:B------:R-:W-:Y:S02]  /*73c0*/  ULOP3.LUT UR11, UR10, 0x2400000, URZ, 0xfc, !UPT ;  /* 0x024000000a0b7892 */ /* 0x000fe4000f8efc3f */
[----:B------:R-:W-:Y:S01]  /*73d0*/  ULOP3.LUT UR10, UR60, 0x10000, URZ, 0xfc, !UPT ;  /* 0x000100003c0a7892 */ /* 0x000fe2000f8efc3f */
[----:B------:R-:W1:Y:S01]  /*73e0*/  SHFL.IDX PT, R10, R10, 0x1, 0x1c1f ;  /* 0x003c1f000a0a7f89 */ /* 0x000e6200000e0000 */
[----:B------:R-:W-:Y:S01]  /*73f0*/  UIMAD UR11, UR6, 0x6c0, UR11 ;  /* 0x000006c0060b78a4 */ /* 0x000fe2000f8e020b */
[----:B--2---:R-:W-:-:S04]  /*7400*/  SHF.R.U32.HI R14, RZ, 0x7, R15 ;  /* 0x00000007ff0e7819 */ /* 0x004fc8000001160f */
[----:B------:R-:W-:Y:S02]  /*7410*/  UMOV UR32, UR10 ;  /* 0x0000000a00207c82 */ /* 0x000fe40008000000 */
[----:B------:R-:W-:Y:S02]  /*7420*/  UMOV UR34, UR11 ;  /* 0x0000000b00227c82 */ /* 0x000fe40008000000 */
[----:B------:R-:W-:Y:S01]  /*7430*/  HGMMA.64x96x16.F32.BF16 R24, gdesc[UR32].tnspB, R24, gsb0 ;  /* 0x41600000201879f0 */ /* 0x000fe20008001818 */
[----:B------:R-:W-:Y:S02]  /*7440*/  UIADD3 UR32, UR10, 0x180, URZ ;  /* 0x000001800a207890 */ /* 0x000fe4000fffe03f */
[----:B------:R-:W-:Y:S01]  /*7450*/  UIADD3 UR34, UR11, 0x40, URZ ;  /* 0x000000400b227890 */ /* 0x000fe2000fffe03f */
[----:B------:R-:W-:Y:S01]  /*7460*/  UMOV UR33, 0xc0000010 ;  /* 0xc000001000217882 */ /* 0x000fe20000000000 */
[----:B------:R-:W-:Y:S01]  /*7470*/  UMOV UR35, 0x80000020 ;  /* 0x8000002000237882 */ /* 0x000fe20000000000 */
[----:B0-----:R-:W-:-:S02]  /*7480*/  IMAD.IADD R0, R8, 0x1, R0 ;  /* 0x0000000108007824 */ /* 0x001fc400078e0200 */
[----:B-1----:R-:W-:-:S03]  /*7490*/  IMAD.IADD R8, R8, 0x1, R10 ;  /* 0x0000000108087824 */ /* 0x002fc600078e020a */
[----:B------:R-:W-:Y:S01]  /*74a0*/  ISETP.GT.AND P6, PT, R0, RZ, PT ;  /* 0x000000ff0000720c */ /* 0x000fe20003fc4270 */
[----:B------:R-:W-:Y:S01]  /*74b0*/  VIADD R10, R14, 0x9 ;  /* 0x000000090e0a7836 */ /* 0x000fe20000000000 */
[----:B------:R-:W-:Y:S02]  /*74c0*/  ISETP.GT.AND P2, PT, R0, 0x70, PT ;  /* 0x000000700000780c */ /* 0x000fe40003f44270 */
[----:B------:R-:W-:Y:S02]  /*74d0*/  FSEL R136, R136, -INF , P6 ;  /* 0xff80000088887808 */ /* 0x000fe40003000000 */
[----:B------:R-:W-:Y:S02]  /*74e0*/  ISETP.GT.AND P6, PT, R8, RZ, PT ;  /* 0x000000ff0800720c */ /* 0x000fe40003fc4270 */
[----:B------:R-:W-:Y:S02]  /*74f0*/  ISETP.GT.AND P1, PT, R0, 0x71, PT ;  /* 0x000000710000780c */ /* 0x000fe40003f24270 */
[----:B------:R-:W-:-:S02]  /*7500*/  FSEL R138, R138, -INF , P6 ;  /* 0xff8000008a8a7808 */ /* 0x000fc40003000000 */
[----:B------:R-:W-:Y:S02]  /*7510*/  ISETP.GT.AND P6, PT, R8, 0x1, PT ;  /* 0x000000010800780c */ /* 0x000fe40003fc4270 */
[----:B------:R-:W-:Y:S02]  /*7520*/  ISETP.GT.AND P0, PT, R0, 0x78, PT ;  /* 0x000000780000780c */ /* 0x000fe40003f04270 */
[----:B------:R-:W-:Y:S02]  /*7530*/  FSEL R139, R139, -INF , P6 ;  /* 0xff8000008b8b7808 */ /* 0x000fe40003000000 */
[----:B------:R-:W-:Y:S02]  /*7540*/  ISETP.GT.AND P6, PT, R8, 0x8, PT ;  /* 0x000000080800780c */ /* 0x000fe40003fc4270 */
[----:B------:R-:W-:Y:S02]  /*7550*/  @P2 LOP3.LUT R9, R9, 0x1, RZ, 0xfc, !PT ;  /* 0x0000000109092812 */ /* 0x000fe400078efcff */
[----:B------:R-:W-:-:S02]  /*7560*/  FSEL R142, R142, -INF , P6 ;  /* 0xff8000008e8e7808 */ /* 0x000fc40003000000 */
[----:B------:R-:W-:Y:S02]  /*7570*/  ISETP.GT.AND P6, PT, R8, 0x9, PT ;  /* 0x000000090800780c */ /* 0x000fe40003fc4270 */
[----:B------:R-:W-:Y:S02]  /*7580*/  LOP3.LUT R9, R9, 0xfffffffd, RZ, 0xc0, !PT ;  /* 0xfffffffd09097812 */ /* 0x000fe400078ec0ff */
        /* <DEDUP_REMOVED lines=11> */
[----:B------:R-:W-:Y:S02]  /*7640*/  ISETP.GT.AND P0, PT, R0, 0x11, PT ;  /* 0x000000110000780c */ /* 0x000fe40003f04270 */
[----:B------:R-:W-:Y:S02]  /*7650*/  FSEL R134, R134, -INF , P6 ;  /* 0xff80000086867808 */ /* 0x000fe40003000000 */
[----:B------:R-:W-:Y:S02]  /*7660*/  ISETP.GT.AND P6, PT, R8, 0x19, PT ;  /* 0x000000190800780c */ /* 0x000fe40003fc4270 */
[----:B------:R-:W-:Y:S02]  /*7670*/  ISETP.GT.AND P1, PT, R0, 0x18, PT ;  /* 0x000000180000780c */ /* 0x000fe40003f24270 */
[----:B------:R-:W-:-:S02]  /*7680*/  FSEL R135, R135, -INF , P6 ;  /* 0xff80000087877808 */ /* 0x000fc40003000000 */
[C---:B------:R-:W-:Y:S02]  /*7690*/  ISETP.GT.AND P6, PT, R0.reuse, 0x20, PT ;  /* 0x000000200000780c */ /* 0x040fe40003fc4270 */
[----:B------:R-:W-:Y:S02]  /*76a0*/  ISETP.GT.AND P2, PT, R0, 0x19, PT ;  /* 0x000000190000780c */ /* 0x000fe40003f44270 */
[----:B------:R-:W-:Y:S02]  /*76b0*/  FSEL R120, R120, -INF , P6 ;  /* 0xff80000078787808 */ /* 0x000fe40003000000 */
[----:B------:R-:W-:Y:S02]  /*76c0*/  ISETP.GT.AND P6, PT, R8, 0x20, PT ;  /* 0x000000200800780c */ /* 0x000fe40003fc4270 */
[----:B------:R-:W-:Y:S02]  /*76d0*/  FSEL R129, R129, -INF , P0 ;  /* 0xff80000081817808 */ /* 0x000fe40000000000 */
[----:B------:R-:W-:-:S02]  /*76e0*/  FSEL R122, R122, -INF , P6 ;  /* 0xff8000007a7a7808 */ /* 0x000fc40003000000 */
[----:B------:R-:W-:Y:S02]  /*76f0*/  ISETP.GT.AND P6, PT, R8, 0x21, PT ;  /* 0x000000210800780c */ /* 0x000fe40003fc4270 */
[----:B------:R-:W-:Y:S02]  /*7700*/  FSEL R132, R132, -INF , P1 ;  /* 0xff80000084847808 */ /* 0x000fe40000800000 */
[----:B------:R-:W-:Y:S02]  /*7710*/  FSEL R123, R123, -INF , P6 ;  /* 0xff8000007b7b7808 */ /* 0x000fe40003000000 */
[----:B------:R-:W-:Y:S02]  /*7720*/  ISETP.GT.AND P6, PT, R8, 0x28, PT ;  /* 0x000000280800780c */ /* 0x000fe40003fc4270 */
[----:B------:R-:W-:Y:S02]  /*7730*/  FSEL R133, R133, -INF , P2 ;  /* 0xff80000085857808 */ /* 0x000fe40001000000 */
[----:B------:R-:W-:-:S02]  /*7740*/  FSEL R126, R126, -INF , P6 ;  /* 0xff8000007e7e7808 */ /* 0x000fc40003000000 */
[----:B------:R-:W-:Y:S02]  /*7750*/  ISETP.GT.AND P6, PT, R8, 0x29, PT ;  /* 0x000000290800780c */ /* 0x000fe40003fc4270 */
[C---:B------:R-:W-:Y:S01]  /*7760*/  ISETP.GT.AND P0, PT, R0.reuse, 0x21, PT ;  /* 0x000000210000780c */ /* 0x040fe20003f04270 */
[----:B------:R-:W-:Y:S02]  /*7770*/  WARPGROUP.DEPBAR.LE gsb0, 0x0 ;  /* 0x00008000000079c5 */ /* 0x000fe40000010000 */
[----:B------:R-:W-:Y:S01]  /*7780*/  WARPGROUP.ARRIVE ;  /* 0x00000000000079c5 */ /* 0x000fe20000000000 */
[----:B------:R-:W-:Y:S02]  /*7790*/  FSEL R127, R127, -INF , P6 ;  /* 0xff8000007f7f7808 */ /* 0x000fe40003000000 */
[C---:B------:R-:W-:Y:S02]  /*77a0*/  ISETP.GT.AND P6, PT, R0.reuse, 0x30, PT ;  /* 0x000000300000780c */ /* 0x040fe40003fc4270 */
[----:B------:R-:W-:Y:S01]  /*77b0*/  ISETP.GT.AND P1, PT, R0, 0x28, PT ;  /* 0x000000280000780c */ /* 0x000fe20003f24270 */
[----:B------:R-:W-:Y:S01]  /*77c0*/  HGMMA.64x96x16.F32.BF16 R24, gdesc[UR32].tnspB, R24, gsb0 ;  /* 0x41600000201879f0 */ /* 0x000fe20008001818 */
[----:B------:R-:W-:Y:S01]  /*77d0*/  UIADD3 UR32, UR10, 0x300, URZ ;  /* 0x000003000a207890 */ /* 0x000fe2000fffe03f */
[----:B------:R-:W-:Y:S01]  /*77e0*/  FSEL R112, R112, -INF , P6 ;  /* 0xff80000070707808 */ /* 0x000fe20003000000 */
[----:B------:R-:W-:Y:S01]  /*77f0*/  UIADD3 UR34, UR11, 0x80, URZ ;  /* 0x000000800b227890 */ /* 0x000fe2000fffe03f */
[----:B------:R-:W-:Y:S01]  /*7800*/  ISETP.GT.AND P6, PT, R8, 0x30, PT ;  /* 0x000000300800780c */ /* 0x000fe20003fc4270 */
[----:B------:R-:W-:Y:S01]  /*7810*/  UMOV UR33, 0xc0000010 ;  /* 0xc000001000217882 */ /* 0x000fe20000000000 */
[----:B------:R-:W-:Y:S01]  /*7820*/  UMOV UR35, 0x80000020 ;  /* 0x8000002000237882 */ /* 0x000fe20000000000 */
[----:B------:R-:W-:-:S02]  /*7830*/  ISETP.GT.AND P2, PT, R0, 0x29, PT ;  /* 0x000000290000780c */ /* 0x000fc40003f44270 */
[----:B------:R-:W-:Y:S02]  /*7840*/  FSEL R114, R114, -INF , P6 ;  /* 0xff80000072727808 */ /* 0x000fe40003000000 */
[C---:B------:R-:W-:Y:S02]  /*7850*/  ISETP.GT.AND P6, PT, R8.reuse, 0x31, PT ;  /* 0x000000310800780c */ /* 0x040fe40003fc4270 */
[----:B------:R-:W-:Y:S02]  /*7860*/  FSEL R121, R121, -INF , P0 ;  /* 0xff80000079797808 */ /* 0x000fe40000000000 */
[----:B------:R-:W-:Y:S02]  /*7870*/  FSEL R115, R115, -INF , P6 ;  /* 0xff80000073737808 */ /* 0x000fe40003000000 */
[----:B------:R-:W-:Y:S02]  /*7880*/  ISETP.GT.AND P6, PT, R8, 0x38, PT ;  /* 0x000000380800780c */ /* 0x000fe40003fc4270 */
[----:B------:R-:W-:-:S02]  /*7890*/  FSEL R124, R124, -INF , P1 ;  /* 0xff8000007c7c7808 */ /* 0x000fc40000800000 */
[----:B------:R-:W-:Y:S02]  /*78a0*/  FSEL R118, R118, -INF , P6 ;  /* 0xff80000076767808 */ /* 0x000fe40003000000 */
[----:B------:R-:W-:Y:S02]  /*78b0*/  ISETP.GT.AND P6, PT, R8, 0x39, PT ;  /* 0x000000390800780c */ /* 0x000fe40003fc4270 */
[----:B------:R-:W-:Y:S02]  /*78c0*/  FSEL R125, R125, -INF , P2 ;  /* 0xff8000007d7d7808 */ /* 0x000fe40001000000 */
[----:B------:R-:W-:Y:S02]  /*78d0*/  FSEL R119, R119, -INF , P6 ;  /* 0xff80000077777808 */ /* 0x000fe40003000000 */
[C---:B------:R-:W-:Y:S02]  /*78e0*/  ISETP.GT.AND P6, PT, R0.reuse, 0x40, PT ;  /* 0x000000400000780c */ /* 0x040fe40003fc4270 */
[----:B------:R-:W-:-:S02]  /*78f0*/  ISETP.GT.AND P0, PT, R0, 0x31, PT ;  /* 0x000000310000780c */ /* 0x000fc40003f04270 */
[----:B------:R-:W-:Y:S02]  /*7900*/  FSEL R104, R104, -INF , P6 ;  /* 0xff80000068687808 */ /* 0x000fe40003000000 */
[----:B------:R-:W-:Y:S02]  /*7910*/  ISETP.GT.AND P6, PT, R8, 0x40, PT ;  /* 0x000000400800780c */ /* 0x000fe40003fc4270 */
[----:B------:R-:W-:Y:S02]  /*7920*/  ISETP.GT.AND P1, PT, R0, 0x38, PT ;  /* 0x000000380000780c */ /* 0x000fe40003f24270 */
[----:B------:R-:W-:Y:S02]  /*7930*/  FSEL R106, R106, -INF , P6 ;  /* 0xff8000006a6a7808 */ /* 0x000fe40003000000 */
[----:B------:R-:W-:Y:S02]  /*7940*/  ISETP.GT.AND P6, PT, R8, 0x41, PT ;  /* 0x000000410800780c */ /* 0x000fe40003fc4270 */
[----:B------:R-:W-:-:S02]  /*7950*/  ISETP.GT.AND P2, PT, R0, 0x39, PT ;  /* 0x000000390000780c */ /* 0x000fc40003f44270 */
[----:B------:R-:W-:Y:S02]  /*7960*/  FSEL R107, R107, -INF , P6 ;  /* 0xff8000006b6b7808 */ /* 0x000fe40003000000 */
[----:B------:R-:W-:Y:S02]  /*7970*/  ISETP.GT.AND P6, PT, R8, 0x48, PT ;  /* 0x000000480800780c */ /* 0x000fe40003fc4270 */
        /* <DEDUP_REMOVED lines=8> */
[----:B------:R-:W-:Y:S02]  /*7a00*/  ISETP.GT.AND P6, PT, R8, 0x50, PT ;  /* 0x000000500800780c */ /* 0x000fe40003fc4270 */
        /* <DEDUP_REMOVED lines=17> */
[----:B------:R-:W-:Y:S01]  /*7b20*/  ISETP.GT.AND P6, PT, R8, 0x61, PT ;  /* 0x000000610800780c */ /* 0x000fe20003fc4270 */
[----:B------:R-:W-:Y:S02]  /*7b30*/  WARPGROUP.DEPBAR.LE gsb0, 0x0 ;  /* 0x00008000000079c5 */ /* 0x000fe40000010000 */
[----:B------:R-:W-:Y:S01]  /*7b40*/  WARPGROUP.ARRIVE ;  /* 0x00000000000079c5 */ /* 0x000fe20000000000 */
[----:B------:R-:W-:-:S02]  /*7b50*/  FSEL R91, R91, -INF , P6 ;  /* 0xff8000005b5b7808 */ /* 0x000fc40003000000 */
[----:B------:R-:W-:Y:S02]  /*7b60*/  ISETP.GT.AND P6, PT, R8, 0x68, PT ;  /* 0x000000680800780c */ /* 0x000fe40003fc4270 */
        /* <DEDUP_REMOVED lines=10> */
[----:B------:R-:W-:Y:S02]  /*7c10*/  ISETP.GT.AND P6, PT, R8, 0x70, PT ;  /* 0x000000700800780c */ /* 0x000fe40003fc4270 */
[----:B------:R-:W-:Y:S02]  /*7c20*/  ISETP.GT.AND P2, PT, R0, 0x59, PT ;  /* 0x000000590000780c */ /* 0x000fe40003f44270 */
        /* <DEDUP_REMOVED lines=20> */
[----:B------:R-:W-:-:S02]  /*7d70*/  FMNMX.FTZ R8, R138, R7, !PT ;  /* 0x000000078a087209 */ /* 0x000fc40007810000 */
[----:B------:R-:W-:Y:S02]  /*7d80*/  FSEL R79, R79, -INF , P6 ;  /* 0xff8000004f4f7808 */ /* 0x000fe40003000000 */
[----:B------:R-:W-:Y:S02]  /*7d90*/  FMNMX.FTZ R8, R139, R8, !PT ;  /* 0x000000088b087209 */ /* 0x000fe40007810000 */
[----:B------:R-:W-:Y:S02]  /*7da0*/  FSEL R88, R88, -INF , P0 ;  /* 0xff80000058587808 */ /* 0x000fe40000000000 */
[----:B------:R-:W-:Y:S02]  /*7db0*/  FMNMX.FTZ R8, R142, R8, !PT ;  /* 0x000000088e087209 */ /* 0x000fe40007810000 */
[----:B------:R-:W-:Y:S02]  /*7dc0*/  FSEL R89, R89, -INF , P1 ;  /* 0xff80000059597808 */ /* 0x000fe40000800000 */
[----:B------:R-:W-:-:S02]  /*7dd0*/  FMNMX.FTZ R8, R143, R8, !PT ;  /* 0x000000088f087209 */ /* 0x000fc40007810000 */
[----:B------:R-:W-:Y:S02]  /*7de0*/  FSEL R92, R92, -INF , P2 ;  /* 0xff8000005c5c7808 */ /* 0x000fe40001000000 */
[----:B------:R-:W-:Y:S02]  /*7df0*/  FMNMX.FTZ R8, R130, R8, !PT ;  /* 0x0000000882087209 */ /* 0x000fe40007810000 */
[----:B------:R-:W-:Y:S02]  /*7e00*/  LOP3.LUT P0, RZ, R9, 0x4, RZ, 0xc0, !PT ;  /* 0x0000000409ff7812 */ /* 0x000fe4000780c0ff */
[----:B------:R-:W-:Y:S02]  /*7e10*/  FMNMX.FTZ R8, R131, R8, !PT ;  /* 0x0000000883087209 */ /* 0x000fe40007810000 */
[----:B------:R-:W-:Y:S02]  /*7e20*/  LOP3.LUT P1, RZ, R9, 0x2, RZ, 0xc0, !PT ;  /* 0x0000000209ff7812 */ /* 0x000fe4000782c0ff */
[----:B------:R-:W-:-:S02]  /*7e30*/  FMNMX.FTZ R8, R134, R8, !PT ;  /* 0x0000000886087209 */ /* 0x000fc40007810000 */
[----:B------:R-:W-:Y:S02]  /*7e40*/  LOP3.LUT P2, RZ, R9, 0x1, RZ, 0xc0, !PT ;  /* 0x0000000109ff7812 */ /* 0x000fe4000784c0ff */
[----:B------:R-:W-:Y:S02]  /*7e50*/  FMNMX.FTZ R8, R135, R8, !PT ;  /* 0x0000000887087209 */ /* 0x000fe40007810000 */
[----:B------:R-:W-:Y:S02]  /*7e60*/  ISETP.GT.AND P5, PT, R0, 0x1, PT ;  /* 0x000000010000780c */ /* 0x000fe40003fa4270 */
[----:B------:R-:W-:Y:S02]  /*7e70*/  FMNMX.FTZ R8, R122, R8, !PT ;  /* 0x000000087a087209 */ /* 0x000fe40007810000 */
[----:B------:R-:W-:Y:S02]  /*7e80*/  ISETP.GT.AND P4, PT, R0, 0x8, PT ;  /* 0x000000080000780c */ /* 0x000fe40003f84270 */
[----:B------:R-:W-:-:S02]  /*7e90*/  FMNMX.FTZ R8, R123, R8, !PT ;  /* 0x000000087b087209 */ /* 0x000fc40007810000 */
[----:B------:R-:W-:Y:S02]  /*7ea0*/  FSEL R137, R137, -INF , P5 ;  /* 0xff80000089897808 */ /* 0x000fe40002800000 */
[----:B------:R-:W-:Y:S02]  /*7eb0*/  FMNMX.FTZ R8, R126, R8, !PT ;  /* 0x000000087e087209 */ /* 0x000fe40007810000 */
[----:B------:R-:W-:Y:S02]  /*7ec0*/  ISETP.GT.AND P3, PT, R0, 0x9, PT ;  /* 0x000000090000780c */ /* 0x000fe40003f64270 */
[----:B------:R-:W-:Y:S02]  /*7ed0*/  FMNMX.FTZ R8, R127, R8, !PT ;  /* 0x000000087f087209 */ /* 0x000fe40007810000 */
[----:B------:R-:W-:Y:S01]  /*7ee0*/  FSEL R140, R140, -INF , P4 ;  /* 0xff8000008c8c7808 */ /* 0x000fe20002000000 */
[----:B------:R-:W-:Y:S02]  /*7ef0*/  WARPGROUP.DEPBAR.LE gsb0, 0x0 ;  /* 0x00008000000079c5 */ /* 0x000fe40000010000 */
[----:B------:R-:W-:Y:S01]  /*7f00*/  WARPGROUP.ARRIVE ;  /* 0x00000000000079c5 */ /* 0x000fe20000000000 */
[----:B------:R-:W-:-:S02]  /*7f10*/  FMNMX.FTZ R8, R114, R8, !PT ;  /* 0x0000000872087209 */ /* 0x000fc40007810000 */
[----:B------:R-:W-:Y:S02]  /*7f20*/  FSEL R141, R141, -INF , P3 ;  /* 0xff8000008d8d7808 */ /* 0x000fe40001800000 */
[----:B------:R-:W-:Y:S01]  /*7f30*/  FMNMX.FTZ R8, R115, R8, !PT ;  /* 0x0000000873087209 */ /* 0x000fe20007810000 */
[----:B------:R-:W-:Y:S01]  /*7f40*/  HGMMA.64x96x16.F32.BF16 R24, gdesc[UR32].tnspB, R24, gsb0 ;  /* 0x41600000201879f0 */ /* 0x000fe20008001818 */
[----:B------:R-:W-:Y:S01]  /*7f50*/  UIADD3 UR32, UR10, 0x600, URZ ;  /* 0x000006000a207890 */ /* 0x000fe2000fffe03f */
[----:B------:R-:W-:Y:S01]  /*7f60*/  FSEL R80, R80, -INF , P2 ;  /* 0xff80000050507808 */ /* 0x000fe20001000000 */
[----:B------:R-:W-:Y:S01]  /*7f70*/  UIADD3 UR34, UR11, 0x100, URZ ;  /* 0x000001000b227890 */ /* 0x000fe2000fffe03f */
[----:B------:R-:W-:Y:S01]  /*7f80*/  FMNMX.FTZ R8, R118, R8, !PT ;  /* 0x0000000876087209 */ /* 0x000fe20007810000 */
[----:B------:R-:W-:Y:S01]  /*7f90*/  UMOV UR33, 0xc0000010 ;  /* 0xc000001000217882 */ /* 0x000fe20000000000 */
[----:B------:R-:W-:Y:S01]  /*7fa0*/  UMOV UR35, 0x80000020 ;  /* 0x8000002000237882 */ /* 0x000fe20000000000 */
[----:B------:R-:W-:-:S02]  /*7fb0*/  FSEL R81, R81, -INF , P1 ;  /* 0xff80000051517808 */ /* 0x000fc40000800000 */
[----:B------:R-:W-:Y:S02]  /*7fc0*/  FMNMX.FTZ R8, R119, R8, !PT ;  /* 0x0000000877087209 */ /* 0x000fe40007810000 */
[----:B------:R-:W-:Y:S02]  /*7fd0*/  ISETP.GT.AND P5, PT, R0, 0x81, PT ;  /* 0x000000810000780c */ /* 0x000fe40003fa4270 */
[----:B------:R-:W-:Y:S02]  /*7fe0*/  FMNMX.FTZ R8, R106, R8, !PT ;  /* 0x000000086a087209 */ /* 0x000fe40007810000 */
[C---:B------:R-:W-:Y:S02]  /*7ff0*/  ISETP.GT.AND P4, PT, R0.reuse, 0x88, PT ;  /* 0x000000880000780c */ /* 0x040fe40003f84270 */
[----:B------:R-:W-:Y:S02]  /*8000*/  FMNMX.FTZ R8, R107, R8, !PT ;  /* 0x000000086b087209 */ /* 0x000fe40007810000 */
[----:B------:R-:W-:-:S02]  /*8010*/  ISETP.GT.AND P3, PT, R0, 0x89, PT ;  /* 0x000000890000780c */ /* 0x000fc40003f64270 */
        /* <DEDUP_REMOVED lines=8> */
[----:B------:R-:W-:Y:S02]  /*80a0*/  FMNMX.FTZ R8, R102, R8, !PT ;  /* 0x0000000866087209 */ /* 0x000fe40007810000 */
[----:B------:R-:W-:Y:S02]  /*80b0*/  LOP3.LUT P1, RZ, R19, 0x40000000, RZ, 0xc0, !PT ;  /* 0x4000000013ff7812 */ /* 0x000fe4000782c0ff */
[----:B------:R-:W-:Y:S02]  /*80c0*/  FMNMX.FTZ R8, R103, R8, !PT ;  /* 0x0000000867087209 */ /* 0x000fe40007810000 */
[----:B------:R-:W-:-:S02]  /*80d0*/  LOP3.LUT P2, RZ, R19, 0x80000000, RZ, 0xc0, !PT ;  /* 0x8000000013ff7812 */ /* 0x000fc4000784c0ff */
[----:B------:R-:W-:Y:S02]  /*80e0*/  FMNMX.FTZ R8, R90, R8, !PT ;  /* 0x000000085a087209 */ /* 0x000fe40007810000 */
[----:B------:R-:W-:Y:S02]  /*80f0*/  LOP3.LUT P0, RZ, R19, 0x20000000, RZ, 0xc0, !PT ;  /* 0x2000000013ff7812 */ /* 0x000fe4000780c0ff */
        /* <DEDUP_REMOVED lines=13> */
[----:B------:R-:W-:-:S06]  /*81d0*/  WARPGROUP.ARRIVE ;  /* 0x00000000000079c5 */ /* 0x000fcc0000000000 */
[----:B------:R-:W-:Y:S01]  /*81e0*/  HGMMA.64x96x16.F32.BF16 R24, gdesc[UR32].tnspB, R24, gsb0 ;  /* 0x41600000201879f0 */ /* 0x000fe20008001818 */
[----:B------:R-:W-:Y:S02]  /*81f0*/  UIADD3 UR32, UR10, 0x780, URZ ;  /* 0x000007800a207890 */ /* 0x000fe4000fffe03f */
[----:B------:R-:W-:Y:S01]  /*8200*/  UIADD3 UR34, UR11, 0x140, URZ ;  /* 0x000001400b227890 */ /* 0x000fe2000fffe03f */
[----:B------:R-:W-:Y:S01]  /*8210*/  UMOV UR33, 0xc0000010 ;  /* 0xc000001000217882 */ /* 0x000fe20000000000 */
[----:B------:R-:W-:Y:S01]  /*8220*/  UMOV UR35, 0x80000020 ;  /* 0x8000002000237882 */ /* 0x000fe20000000000 */
        /* <DEDUP_REMOVED lines=9> */
[----:B------:R0:W-:Y:S01]  /*82c0*/  MUFU.EX2 R13, R8 ;  /* 0x00000008000d7308 */ /* 0x0001e20000000800 */
[----:B------:R-:W-:Y:S02]  /*82d0*/  ISETP.GT.AND P6, PT, R0, 0x79, PT ;  /* 0x000000790000780c */ /* 0x000fe40003fc4270 */
[--C-:B------:R-:W-:Y:S01]  /*82e0*/  FFMA.FTZ R138, R138, UR4, -R7.reuse ;  /* 0x000000048a8a7c23 */ /* 0x100fe20008010807 */
[--C-:B------:R-:W-:Y:S01]  /*82f0*/  FFMA.FTZ R139, R139, UR4, -R7.reuse ;  /* 0x000000048b8b7c23 */ /* 0x100fe20008010807 */
[----:B------:R-:W-:Y:S01]  /*8300*/  FSEL R85, R85, -INF , P6 ;  /* 0xff80000055557808 */ /* 0x000fe20003000000 */
[--C-:B------:R-:W-:Y:S01]  /*8310*/  FFMA.FTZ R143, R143, UR4, -R7.reuse ;  /* 0x000000048f8f7c23 */ /* 0x100fe20008010807 */
[----:B------:R-:W-:Y:S01]  /*8320*/  ISETP.GT.AND P6, PT, R0, 0x80, PT ;  /* 0x000000800000780c */ /* 0x000fe20003fc4270 */
[----:B------:R-:W1:Y:S01]  /*8330*/  MUFU.EX2 R9, R138 ;  /* 0x0000008a00097308 */ /* 0x000e620000000800 */
[----:B0-----:R-:W-:Y:S01]  /*8340*/  FMNMX.FTZ R8, R136, R6, !PT ;  /* 0x0000000688087209 */ /* 0x001fe20007810000 */
[--C-:B------:R-:W-:Y:S01]  /*8350*/  FFMA.FTZ R142, R142, UR4, -R7.reuse ;  /* 0x000000048e8e7c23 */ /* 0x100fe20008010807 */
[----:B------:R-:W-:Y:S01]  /*8360*/  FSEL R72, R72, -INF , P6 ;  /* 0xff80000048487808 */ /* 0x000fe20003000000 */
        /* <DEDUP_REMOVED lines=11> */
[----:B------:R-:W-:Y:S01]  /*8420*/  FFMA.FTZ R127, R127, UR4, -R7 ;  /* 0x000000047f7f7c23 */ /* 0x000fe20008010807 */
[----:B------:R-:W2:Y:S01]  /*8430*/  MUFU.EX2 R11, R142 ;  /* 0x0000008e000b7308 */ /* 0x000ea20000000800 */
[----:B------:R-:W-:Y:S01]  /*8440*/  FMNMX.FTZ R8, R128, R8, !PT ;  /* 0x0000000880087209 */ /* 0x000fe20007810000 */
[----:B-1----:R-:W-:Y:S01]  /*8450*/  FFMA.FTZ R3, R13, R3, R9 ;  /* 0x000000030d037223 */ /* 0x002fe20000010009 */
[--C-:B------:R-:W-:Y:S01]  /*8460*/  FFMA.FTZ R114, R114, UR4, -R7.reuse ;  /* 0x0000000472727c23 */ /* 0x100fe20008010807 */
[--C-:B------:R-:W-:Y:S01]  /*8470*/  FFMA.FTZ R115, R115, UR4, -R7.reuse ;  /* 0x0000000473737c23 */ /* 0x100fe20008010807 */
[----:B------:R-:W-:Y:S01]  /*8480*/  FMNMX.FTZ R8, R129, R8, !PT ;  /* 0x0000000881087209 */ /* 0x000fe20007810000 */
[--C-:B------:R-:W-:Y:S01]  /*8490*/  FFMA.FTZ R118, R118, UR4, -R7.reuse ;  /* 0x0000000476767c23 */ /* 0x100fe20008010807 */
[----:B------:R-:W-:Y:S01]  /*84a0*/  FFMA.FTZ R119, R119, UR4, -R7 ;  /* 0x0000000477777c23 */ /* 0x000fe20008010807 */
[----:B------:R-:W1:Y:S01]  /*84b0*/  MUFU.EX2 R143, R143 ;  /* 0x0000008f008f7308 */ /* 0x000e620000000800 */
[----:B------:R-:W-:Y:S01]  /*84c0*/  FMNMX.FTZ R8, R132, R8, !PT ;  /* 0x0000000884087209 */ /* 0x000fe20007810000 */
[C---:B0-----:R-:W-:Y:S01]  /*84d0*/  FADD.FTZ R3, R139.reuse, R3 ;  /* 0x000000038b037221 */ /* 0x041fe20000010000 */
[----:B------:R-:W-:Y:S01]  /*84e0*/  F2FP.BF16.F32.PACK_AB R9, R139, R9 ;  /* 0x000000098b09723e */ /* 0x000fe200000010ff */
[--C-:B------:R-:W-:Y:S01]  /*84f0*/  FFMA.FTZ R82, R82, UR4, -R7.reuse ;  /* 0x0000000452527c23 */ /* 0x100fe20008010807 */
[----:B------:R-:W-:Y:S01]  /*8500*/  FMNMX.FTZ R8, R133, R8, !PT ;  /* 0x0000000885087209 */ /* 0x000fe20007810000 */
[--C-:B------:R-:W-:Y:S01]  /*8510*/  FFMA.FTZ R106, R106, UR4, -R7.reuse ;  /* 0x000000046a6a7c23 */ /* 0x100fe20008010807 */
[----:B------:R-:W-:Y:S01]  /*8520*/  FFMA.FTZ R107, R107, UR4, -R7 ;  /* 0x000000046b6b7c23 */ /* 0x000fe20008010807 */
[----:B------:R-:W-:Y:S01]  /*8530*/  MUFU.EX2 R131, R131 ;  /* 0x0000008300837308 */ /* 0x000fe20000000800 */
[----:B------:R-:W-:Y:S01]  /*8540*/  FMNMX.FTZ R8, R120, R8, !PT ;  /* 0x0000000878087209 */ /* 0x000fe20007810000 */
[----:B--2---:R-:W-:Y:S01]  /*8550*/  FADD.FTZ R3, R11, R3 ;  /* 0x000000030b037221 */ /* 0x004fe20000010000 */
[----:B------:R-:W-:Y:S01]  /*8560*/  FFMA.FTZ R110, R110, UR4, -R7 ;  /* 0x000000046e6e7c23 */ /* 0x000fe20008010807 */
[----:B------:R-:W-:-:S02]  /*8570*/  WARPGROUP.DEPBAR.LE gsb0, 0x0 ;  /* 0x00008000000079c5 */ /* 0x000fc40000010000 */
[----:B------:R-:W-:Y:S01]  /*8580*/  WARPGROUP.ARRIVE ;  /* 0x00000000000079c5 */ /* 0x000fe20000000000 */
[----:B------:R-:W-:Y:S01]  /*8590*/  FMNMX.FTZ R8, R121, R8, !PT ;  /* 0x0000000879087209 */ /* 0x000fe20007810000 */
[----:B------:R-:W-:Y:S01]  /*85a0*/  MUFU.EX2 R135, R135 ;  /* 0x0000008700877308 */ /* 0x000fe20000000800 */
[C---:B-1----:R-:W-:Y:S01]  /*85b0*/  F2FP.BF16.F32.PACK_AB R11, R143.reuse, R11 ;  /* 0x0000000b8f0b723e */ /* 0x042fe200000010ff */
[----:B------:R-:W-:Y:S01]  /*85c0*/  FADD.FTZ R3, R143, R3 ;  /* 0x000000038f037221 */ /* 0x000fe20000010000 */
        /* <DEDUP_REMOVED lines=60> */
[----:B------:R-:W-:Y:S02]  /*8990*/  WARPGROUP.ARRIVE ;  /* 0x00000000000079c5 */ /* 0x000fe40000000000 */
[----:B------:R-:W0:Y:S01]  /*89a0*/  SHFL.BFLY PT, R8, R0, 0x2, 0x1f ;  /* 0x0c401f0000087f89 */ /* 0x000e2200000e0000 */
[----:B------:R-:W-:Y:S03]  /*89b0*/  MUFU.EX2 R111, R111 ;  /* 0x0000006f006f7308 */ /* 0x000fe60000000800 */
[----:B------:R-:W-:Y:S01]  /*89c0*/  HGMMA.64x96x16.F32.BF16 R24, gdesc[UR32].tnspB, R24, gsb0 ;  /* 0x41600000201879f0 */ /* 0x000fe20008001818 */
[----:B------:R-:W-:-:S02]  /*89d0*/  UIADD3 UR32, UR10, 0xa80, URZ ;  /* 0x00000a800a207890 */ /* 0x000fc4000fffe03f */
[----:B------:R-:W-:Y:S02]  /*89e0*/  UIADD3 UR34, UR11, 0x1c0, URZ ;  /* 0x000001c00b227890 */ /* 0x000fe4000fffe03f */
[----:B------:R-:W-:Y:S01]  /*89f0*/  MUFU.EX2 R20, R86 ;  /* 0x0000005600147308 */ /* 0x000fe20000000800 */
[----:B------:R-:W-:Y:S01]  /*8a00*/  UMOV UR33, 0xc0000010 ;  /* 0xc000001000217882 */ /* 0x000fe20000000000 */
[----:B------:R-:W-:-:S06]  /*8a10*/  UMOV UR35, 0x80000020 ;  /* 0x8000002000237882 */ /* 0x000fcc0000000000 */
        /* <DEDUP_REMOVED lines=11> */
[----:B------:R-:W-:Y:S01]  /*8ad0*/  FADD.FTZ R6, -R8, R6 ;  /* 0x0000000608067221 */ /* 0x000fe20000010100 */
[----:B------:R-:W-:Y:S01]  /*8ae0*/  FMUL.FTZ R8, R0, UR4 ;  /* 0x0000000400087c20 */ /* 0x000fe20008410000 */
[----:B------:R-:W-:Y:S02]  /*8af0*/  MUFU.EX2 R91, R91 ;  /* 0x0000005b005b7308 */ /* 0x000fe40000000800 */
[----:B------:R-:W-:Y:S02]  /*8b00*/  FMUL.FTZ R6, R6, UR4 ;  /* 0x0000000406067c20 */ /* 0x000fe40008410000 */
[----:B------:R-:W-:Y:S02]  /*8b10*/  FSEL R8, R8, RZ, P3 ;  /* 0x000000ff08087208 */ /* 0x000fe40001800000 */
[----:B------:R-:W-:Y:S02]  /*8b20*/  ISETP.GE.U32.AND P3, PT, R15, 0x180, PT ;  /* 0x000001800f00780c */ /* 0x000fe40003f66070 */
[----:B------:R-:W-:Y:S01]  /*8b30*/  MUFU.EX2 R6, R6 ;  /* 0x0000000600067308 */ /* 0x000fe20000000800 */
[--C-:B------:R-:W-:Y:S01]  /*8b40*/  FFMA.FTZ R137, R137, UR4, -R8.reuse ;  /* 0x0000000489897c23 */ /* 0x100fe20008010808 */
[----:B------:R-:W-:Y:S01]  /*8b50*/  SEL R10, R10, 0x9, !P3 ;  /* 0x000000090a0a7807 */ /* 0x000fe20005800000 */
        /* <DEDUP_REMOVED lines=39> */
[----:B------:R-:W-:Y:S01]  /*8dd0*/  FFMA.FTZ R77, R77, UR4, -R8 ;  /* 0x000000044d4d7c23 */ /* 0x000fe20008010808 */
[----:B------:R-:W-:Y:S01]  /*8de0*/  UMOV UR33, 0xc0000010 ;  /* 0xc000001000217882 */ /* 0x000fe20000000000 */
[----:B------:R-:W-:Y:S01]  /*8df0*/  UMOV UR35, 0x80000020 ;  /* 0x8000002000237882 */ /* 0x000fe20000000000 */
[----:B------:R-:W0:Y:S01]  /*8e00*/  MUFU.EX2 R8, R136 ;  /* 0x0000008800087308 */ /* 0x000e220000000800 */
[----:B------:R-:W-:Y:S01]  /*8e10*/  PLOP3.LUT P3, PT, PT, PT, UP1, 0x80, 0x0 ;  /* 0x000000000000781c */ /* 0x000fe20003f6f018 */
[----:B------:R-:W-:-:S06]  /*8e20*/  UIADD3 UR10, UR7, -0x1, URZ ;  /* 0xffffffff070a7890 */ /* 0x000fcc000fffe03f */
[----:B------:R-:W1:Y:S01]  /*8e30*/  MUFU.EX2 R137, R137 ;  /* 0x0000008900897308 */ /* 0x000e620000000800 */
[----:B------:R-:W-:-:S07]  /*8e40*/  UMOV UR7, UR10 ;  /* 0x0000000a00077c82 */ /* 0x000fce0008000000 */
[----:B------:R-:W2:Y:S01]  /*8e50*/  MUFU.EX2 R140, R140 ;  /* 0x0000008c008c7308 */ /* 0x000ea20000000800 */
[----:B0-----:R-:W-:-:S07]  /*8e60*/  FFMA.FTZ R4, R6, R4, R8 ;  /* 0x0000000406047223 */ /* 0x001fce0000010008 */
[----:B------:R-:W0:Y:S01]  /*8e70*/  MUFU.EX2 R141, R141 ;  /* 0x0000008d008d7308 */ /* 0x000e220000000800 */
[C---:B-1----:R-:W-:Y:S01]  /*8e80*/  F2FP.BF16.F32.PACK_AB R8, R137.reuse, R8 ;  /* 0x000000088908723e */ /* 0x042fe200000010ff */
[----:B------:R-:W-:-:S06]  /*8e90*/  FADD.FTZ R4, R137, R4 ;  /* 0x0000000489047221 */ /* 0x000fcc0000010000 */
[----:B------:R-:W-:Y:S01]  /*8ea0*/  MUFU.EX2 R129, R129 ;  /* 0x0000008100817308 */ /* 0x000fe20000000800 */
[----:B--2---:R-:W-:-:S07]  /*8eb0*/  FADD.FTZ R4, R140, R4 ;  /* 0x000000048c047221 */ /* 0x004fce0000010000 */
[----:B------:R-:W-:Y:S01]  /*8ec0*/  MUFU.EX2 R133, R133 ;  /* 0x0000008500857308 */ /* 0x000fe20000000800 */
[----:B0-----:R-:W-:-:S07]  /*8ed0*/  FADD.FTZ R4, R141, R4 ;  /* 0x000000048d047221 */ /* 0x001fce0000010000 */
        /* <DEDUP_REMOVED lines=24> */
[----:B------:R0:W-:Y:S06]  /*9060*/  BAR.ARV R10, 0x100 ;  /* 0x0004000a0000751d */ /* 0x0001ec0000002000 */
[----:B------:R-:W-:Y:S01]  /*9070*/  MUFU.EX2 R94, R94 ;  /* 0x0000005e005e7308 */ /* 0x000fe20000000800 */
[-C--:B------:R-:W-:Y:S01]  /*9080*/  FMUL.FTZ R24, R24, R6.reuse ;  /* 0x0000000618187220 */ /* 0x080fe20000410000 */
[----:B0-----:R-:W-:Y:S02]  /*9090*/  IMAD.U32 R10, RZ, RZ, UR36 ;  /* 0x00000024ff0a7e24 */ /* 0x001fe4000f8e00ff */
[-C--:B------:R-:W-:Y:S01]  /*90a0*/  FMUL.FTZ R25, R25, R6.reuse ;  /* 0x0000000619197220 */ /* 0x080fe20000410000 */
[-C--:B------:R-:W-:Y:S01]  /*90b0*/  FMUL.FTZ R28, R28, R6.reuse ;  /* 0x000000061c1c7220 */ /* 0x080fe20000410000 */
[-C--:B------:R-:W-:Y:S01]  /*90c0*/  FMUL.FTZ R29, R29, R6.reuse ;  /* 0x000000061d1d7220 */ /* 0x080fe20000410000 */
[-C--:B------:R-:W-:Y:S01]  /*90d0*/  FMUL.FTZ R32, R32, R6.reuse ;  /* 0x0000000620207220 */ /* 0x080fe20000410000 */
[----:B------:R-:W-:Y:S01]  /*90e0*/  @!P1 LEA R10, R10, UR37, 0x3 ;  /* 0x000000250a0a9c11 */ /* 0x000fe2000f8e18ff */
[----:B------:R-:W-:Y:S01]  /*90f0*/  MUFU.EX2 R89, R89 ;  /* 0x0000005900597308 */ /* 0x000fe20000000800 */
[-C--:B------:R-:W-:Y:S01]  /*9100*/  FMUL.FTZ R33, R33, R6.reuse ;  /* 0x0000000621217220 */ /* 0x080fe20000410000 */
[-C--:B------:R-:W-:Y:S01]  /*9110*/  FMUL.FTZ R36, R36, R6.reuse ;  /* 0x0000000624247220 */ /* 0x080fe20000410000 */
[----:B------:R-:W-:Y:S01]  /*9120*/  FMUL.FTZ R37, R37, R6 ;  /* 0x0000000625257220 */ /* 0x000fe20000410000 */
[----:B------:R-:W-:-:S02]  /*9130*/  @!P1 VIADD R10, R10, 0x31c40 ;  /* 0x00031c400a0a9836 */ /* 0x000fc40000000000 */
[-C--:B------:R-:W-:Y:S01]  /*9140*/  FMUL.FTZ R40, R40, R6.reuse ;  /* 0x0000000628287220 */ /* 0x080fe20000410000 */
[-C--:B------:R-:W-:Y:S01]  /*9150*/  FMUL.FTZ R41, R41, R6.reuse ;  /* 0x0000000629297220 */ /* 0x080fe20000410000 */
[-C--:B------:R-:W-:Y:S01]  /*9160*/  FMUL.FTZ R44, R44, R6.reuse ;  /* 0x000000062c2c7220 */ /* 0x080fe20000410000 */
[----:B------:R-:W-:Y:S01]  /*9170*/  MUFU.EX2 R95, R95 ;  /* 0x0000005f005f7308 */ /* 0x000fe20000000800 */
[----:B------:R-:W-:Y:S01]  /*9180*/  @!P1 PRMT R10, RZ, 0x654, R10 ;  /* 0x00000654ff0a9816 */ /* 0x000fe2000000000a */
[-C--:B------:R-:W-:Y:S01]  /*9190*/  FMUL.FTZ R45, R45, R6.reuse ;  /* 0x000000062d2d7220 */ /* 0x080fe20000410000 */
[-C--:B------:R-:W-:Y:S01]  /*91a0*/  FMUL.FTZ R48, R48, R6.reuse ;  /* 0x0000000630307220 */ /* 0x080fe20000410000 */
[-C--:B------:R-:W-:Y:S01]  /*91b0*/  FMUL.FTZ R49, R49, R6.reuse ;  /* 0x0000000631317220 */ /* 0x080fe20000410000 */
[----:B------:R0:W-:Y:S01]  /*91c0*/  @!P1 SYNCS.ARRIVE.TRANS64.RED.A1T0 RZ, [R10+URZ], RZ ;  /* 0x000000ff0aff99a7 */ /* 0x0001e2000810043f */
[-C--:B------:R-:W-:Y:S01]  /*91d0*/  FMUL.FTZ R52, R52, R6.reuse ;  /* 0x0000000634347220 */ /* 0x080fe20000410000 */
[-C--:B------:R-:W-:Y:S01]  /*91e0*/  FMUL.FTZ R53, R53, R6.reuse ;  /* 0x0000000635357220 */ /* 0x080fe20000410000 */
[----:B------:R-:W-:Y:S01]  /*91f0*/  MUFU.EX2 R93, R93 ;  /* 0x0000005d005d7308 */ /* 0x000fe20000000800 */
[-C--:B------:R-:W-:Y:S01]  /*9200*/  FMUL.FTZ R56, R56, R6.reuse ;  /* 0x0000000638387220 */ /* 0x080fe20000410000 */
[-C--:B------:R-:W-:Y:S01]  /*9210*/  FMUL.FTZ R57, R57, R6.reuse ;  /* 0x0000000639397220 */ /* 0x080fe20000410000 */
[-C--:B------:R-:W-:Y:S01]  /*9220*/  FMUL.FTZ R60, R60, R6.reuse ;  /* 0x000000063c3c7220 */ /* 0x080fe20000410000 */
[-C--:B------:R-:W-:Y:S01]  /*9230*/  FMUL.FTZ R61, R61, R6.reuse ;  /* 0x000000063d3d7220 */ /* 0x080fe20000410000 */
[----:B0-----:R-:W-:Y:S01]  /*9240*/  IMAD.U32 R10, RZ, RZ, UR6 ;  /* 0x00000006ff0a7e24 */ /* 0x001fe2000f8e00ff */
[----:B------:R-:W-:Y:S01]  /*9250*/  UMOV UR6, UR36 ;  /* 0x0000002400067c82 */ /* 0x000fe20008000000 */
[-C--:B------:R-:W-:Y:S01]  /*9260*/  FMUL.FTZ R64, R64, R6.reuse ;  /* 0x0000000640407220 */ /* 0x080fe20000410000 */
[----:B------:R-:W-:Y:S01]  /*9270*/  MUFU.EX2 R78, R78 ;  /* 0x0000004e004e7308 */ /* 0x000fe20000000800 */
[-C--:B------:R-:W-:Y:S01]  /*9280*/  FMUL.FTZ R65, R65, R6.reuse ;  /* 0x0000000641417220 */ /* 0x080fe20000410000 */
[----:B------:R-:W-:Y:S01]  /*9290*/  @!P1 LEA R10, R10, UR37, 0x3 ;  /* 0x000000250a0a9c11 */ /* 0x000fe2000f8e18ff */
[-C--:B------:R-:W-:Y:S01]  /*92a0*/  FMUL.FTZ R68, R68, R6.reuse ;  /* 0x0000000644447220 */ /* 0x080fe20000410000 */
[----:B------:R-:W-:Y:S01]  /*92b0*/  FMUL.FTZ R69, R69, R6 ;  /* 0x0000000645457220 */ /* 0x000fe20000410000 */
        /* <DEDUP_REMOVED lines=19> */
[----:B0-----:R-:W-:Y:S01]  /*93f0*/  F2FP.BF16.F32.PACK_AB R10, R141, R140 ;  /* 0x0000008c8d0a723e */ /* 0x001fe200000010ff */
[-C--:B------:R-:W-:Y:S01]  /*9400*/  FMUL.FTZ R55, R55, R13.reuse ;  /* 0x0000000d37377220 */ /* 0x080fe20000410000 */
[-C--:B------:R-:W-:Y:S01]  /*9410*/  FMUL.FTZ R58, R58, R13.reuse ;  /* 0x0000000d3a3a7220 */ /* 0x080fe20000410000 */
[-C--:B------:R-:W-:Y:S01]  /*9420*/  FMUL.FTZ R59, R59, R13.reuse ;  /* 0x0000000d3b3b7220 */ /* 0x080fe20000410000 */
[-C--:B------:R-:W-:Y:S01]  /*9430*/  FMUL.FTZ R62, R62, R13.reuse ;  /* 0x0000000d3e3e7220 */ /* 0x080fe20000410000 */
[----:B------:R0:W-:Y:S01]  /*9440*/  STSM.16.M88.4 [R2+0x24300], R8 ;  /* 0x0243000802007844 */ /* 0x0001e20000000200 */
[-C--:B------:R-:W-:Y:S01]  /*9450*/  FMUL.FTZ R63, R63, R13.reuse ;  /* 0x0000000d3f3f7220 */ /* 0x080fe20000410000 */
[-C--:B------:R-:W-:Y:S01]  /*9460*/  FMUL.FTZ R66, R66, R13.reuse ;  /* 0x0000000d42427220 */ /* 0x080fe20000410000 */
[-C--:B------:R-:W-:Y:S01]  /*9470*/  FMUL.FTZ R67, R67, R13.reuse ;  /* 0x0000000d43437220 */ /* 0x080fe20000410000 */
[-C--:B------:R-:W-:Y:S01]  /*9480*/  FMUL.FTZ R70, R70, R13.reuse ;  /* 0x0000000d46467220 */ /* 0x080fe20000410000 */
[----:B------:R-:W-:Y:S01]  /*9490*/  FMUL.FTZ R71, R71, R13 ;  /* 0x0000000d47477220 */ /* 0x000fe20000410000 */
[----:B------:R-:W-:Y:S01]  /*94a0*/  IMAD.MOV.U32 R6, RZ, RZ, R0 ;  /* 0x000000ffff067224 */ /* 0x000fe200078e0000 */
[----:B0-----:R-:W0:Y:S08]  /*94b0*/  MUFU.EX2 R9, R130 ;  /* 0x0000008200097308 */ /* 0x001e300000000800 */
        /* <DEDUP_REMOVED lines=9> */
[----:B------:R1:W-:Y:S01]  /*9550*/  MUFU.EX2 R130, R75 ;  /* 0x0000004b00827308 */ /* 0x0003e20000000800 */
[----:B--2---:R-:W-:Y:S01]  /*9560*/  FADD.FTZ R3, R11, R3 ;  /* 0x000000030b037221 */ /* 0x004fe20000010000 */
[----:B------:R-:W-:-:S03]  /*9570*/  F2FP.BF16.F32.PACK_AB R11, R135, R11 ;  /* 0x0000000b870b723e */ /* 0x000fc600000010ff */
[----:B------:R-:W-:Y:S01]  /*9580*/  FADD.FTZ R3, R135, R3 ;  /* 0x0000000387037221 */ /* 0x000fe20000010000 */
[----:B0-----:R-:W-:-:S03]  /*9590*/  FADD.FTZ R4, R10, R4 ;  /* 0x000000040a047221 */ /* 0x001fc60000010000 */
[----:B------:R-:W-:Y:S01]  /*95a0*/  FADD.FTZ R3, R122, R3 ;  /* 0x000000037a037221 */ /* 0x000fe20000010000 */
[C---:B------:R-:W-:Y:S01]  /*95b0*/  F2FP.BF16.F32.PACK_AB R10, R133.reuse, R10 ;  /* 0x0000000a850a723e */ /* 0x040fe200000010ff */
[----:B------:R-:W-:Y:S02]  /*95c0*/  FADD.FTZ R4, R133, R4 ;  /* 0x0000000485047221 */ /* 0x000fe40000010000 */
[----:B------:R-:W-:Y:S02]  /*95d0*/  FADD.FTZ R3, R123, R3 ;  /* 0x000000037b037221 */ /* 0x000fe40000010000 */
[----:B------:R0:W-:Y:S01]  /*95e0*/  STSM.16.M88.4 [R2+0x25b00], R8 ;  /* 0x025b000802007844 */ /* 0x0001e20000000200 */
        /* <DEDUP_REMOVED lines=10> */
[----:B------:R-:W-:-:S03]  /*9690*/  FADD.FTZ R3, R118, R3 ;  /* 0x0000000376037221 */ /* 0x000fc60000010000 */
[----:B------:R-:W-:Y:S01]  /*96a0*/  FADD.FTZ R4, R113, R4 ;  /* 0x0000000471047221 */ /* 0x000fe20000010000 */
[----:B------:R-:W-:-:S03]  /*96b0*/  FADD.FTZ R3, R119, R3 ;  /* 0x0000000377037221 */ /* 0x000fc60000010000 */
[----:B------:R-:W-:Y:S01]  /*96c0*/  FADD.FTZ R4, R82, R4 ;  /* 0x0000000452047221 */ /* 0x000fe20000010000 */
[----:B------:R-:W-:Y:S01]  /*96d0*/  FADD.FTZ R8, R106, R3 ;  /* 0x000000036a087221 */ /* 0x000fe20000010000 */
[C---:B------:R-:W-:Y:S01]  /*96e0*/  F2FP.BF16.F32.PACK_AB R82, R117.reuse, R82 ;  /* 0x000000527552723e */ /* 0x040fe200000010ff */
[----:B------:R0:W2:Y:S01]  /*96f0*/  MUFU.EX2 R3, R80 ;  /* 0x0000005000037308 */ /* 0x0000a20000000800 */
[----:B------:R-:W-:Y:S01]  /*9700*/  FADD.FTZ R9, R117, R4 ;  /* 0x0000000475097221 */ /* 0x000fe20000010000 */
[----:B------:R-:W-:Y:S01]  /*9710*/  FADD.FTZ R4, R107, R8 ;  /* 0x000000086b047221 */ /* 0x000fe20000010000 */
[----:B------:R-:W-:Y:S02]  /*9720*/  F2FP.BF16.F32.PACK_AB R8, R121, R120 ;  /* 0x000000787908723e */ /* 0x000fe400000010ff */
[----:B------:R-:W-:Y:S01]  /*9730*/  FADD.FTZ R10, R104, R9 ;  /* 0x00000009680a7221 */ /* 0x000fe20000010000 */
[----:B------:R-:W-:Y:S01]  /*9740*/  FADD.FTZ R92, R110, R4 ;  /* 0x000000046e5c7221 */ /* 0x000fe20000010000 */
[----:B------:R-:W-:Y:S01]  /*9750*/  F2FP.BF16.F32.PACK_AB R9, R123, R122 ;  /* 0x0000007a7b09723e */ /* 0x000fe200000010ff */
[----:B------:R3:W4:Y:S01]  /*9760*/  MUFU.EX2 R4, R81 ;  /* 0x0000005100047308 */ /* 0x0007220000000800 */
[----:B-1----:R-:W-:Y:S01]  /*9770*/  FADD.FTZ R75, R105, R10 ;  /* 0x0000000a694b7221 */ /* 0x002fe20000010000 */
[----:B------:R-:W-:Y:S01]  /*9780*/  FADD.FTZ R83, R111, R92 ;  /* 0x0000005c6f537221 */ /* 0x000fe20000010000 */
[----:B0-----:R-:W-:-:S02]  /*9790*/  F2FP.BF16.F32.PACK_AB R80, R113, R112 ;  /* 0x000000707150723e */ /* 0x001fc400000010ff */
[----:B------:R-:W-:Y:S01]  /*97a0*/  FADD.FTZ R92, R86, R75 ;  /* 0x0000004b565c7221 */ /* 0x000fe20000010000 */
[----:B------:R-:W-:Y:S01]  /*97b0*/  FADD.FTZ R108, R98, R83 ;  /* 0x00000053626c7221 */ /* 0x000fe20000010000 */
[----:B------:R-:W-:Y:S02]  /*97c0*/  F2FP.BF16.F32.PACK_AB R10, R125, R124 ;  /* 0x0000007c7d0a723e */ /* 0x000fe400000010ff */
[----:B------:R-:W-:Y:S01]  /*97d0*/  FADD.FTZ R75, R109, R92 ;  /* 0x0000005c6d4b7221 */ /* 0x000fe20000010000 */
[----:B------:R-:W-:Y:S01]  /*97e0*/  FADD.FTZ R87, R99, R108 ;  /* 0x0000006c63577221 */ /* 0x000fe20000010000 */
[----:B------:R0:W1:Y:S01]  /*97f0*/  MUFU.EX2 R92, R84 ;  /* 0x00000054005c7308 */ /* 0x0000620000000800 */
[----:B---3--:R-:W-:Y:S01]  /*9800*/  F2FP.BF16.F32.PACK_AB R81, R115, R114 ;  /* 0x000000727351723e */ /* 0x008fe200000010ff */
[----:B------:R-:W-:Y:S01]  /*9810*/  FADD.FTZ R108, R96, R75 ;  /* 0x0000004b606c7221 */ /* 0x000fe20000010000 */
[----:B------:R-:W-:Y:S01]  /*9820*/  FADD.FTZ R112, R102, R87 ;  /* 0x0000005766707221 */ /* 0x000fe20000010000 */
[----:B------:R-:W-:Y:S01]  /*9830*/  F2FP.BF16.F32.PACK_AB R83, R119, R118 ;  /* 0x000000767753723e */ /* 0x000fe200000010ff */
[----:B------:R3:W-:Y:S01]  /*9840*/  STSM.16.M88.4 [R2+0x27300], R8 ;  /* 0x0273000802007844 */ /* 0x0007e20000000200 */
[----:B------:R-:W-:Y:S01]  /*9850*/  FADD.FTZ R75, R97, R108 ;  /* 0x0000006c614b7221 */ /* 0x000fe20000010000 */
[----:B------:R-:W-:Y:S01]  /*9860*/  FADD.FTZ R87, R103, R112 ;  /* 0x0000007067577221 */ /* 0x000fe20000010000 */
[----:B------:R-:W-:Y:S01]  /*9870*/  F2FP.BF16.F32.PACK_AB R86, R109, R86 ;  /* 0x000000566d56723e */ /* 0x000fe200000010ff */
[----:B------:R5:W-:Y:S01]  /*9880*/  STSM.16.M88.4 [R2+0x28b00], R80 ;  /* 0x028b005002007844 */ /* 0x000be20000000200 */
[----:B0-----:R-:W-:Y:S01]  /*9890*/  F2FP.BF16.F32.PACK_AB R84, R105, R104 ;  /* 0x000000686954723e */ /* 0x001fe200000010ff */
[----:B------:R-:W-:Y:S01]  /*98a0*/  FADD.FTZ R108, R100, R75 ;  /* 0x0000004b646c7221 */ /* 0x000fe20000010000 */
[----:B------:R0:W1:Y:S03]  /*98b0*/  MUFU.EX2 R104, R85 ;  /* 0x0000005500687308 */ /* 0x0000660000000800 */
[----:B------:R-:W-:-:S05]  /*98c0*/  FADD.FTZ R75, R101, R108 ;  /* 0x0000006c654b7221 */ /* 0x000fca0000010000 */
[----:B------:R2:W1:Y:S01]  /*98d0*/  MUFU.EX2 R105, R72 ;  /* 0x0000004800697308 */ /* 0x0004620000000800 */
[----:B0-----:R-:W-:Y:S01]  /*98e0*/  F2FP.BF16.F32.PACK_AB R85, R107, R106 ;  /* 0x0000006a6b55723e */ /* 0x001fe200000010ff */
[----:B------:R-:W-:Y:S01]  /*98f0*/  FADD.FTZ R106, R90, R87 ;  /* 0x000000575a6a7221 */ /* 0x000fe20000010000 */
[----:B------:R-:W-:Y:S02]  /*9900*/  F2FP.BF16.F32.PACK_AB R87, R111, R110 ;  /* 0x0000006e6f57723e */ /* 0x000fe400000010ff */
[----:B---3--:R-:W-:Y:S01]  /*9910*/  F2FP.BF16.F32.PACK_AB R8, R97, R96 ;  /* 0x000000606108723e */ /* 0x008fe200000010ff */
[----:B------:R-:W-:Y:S01]  /*9920*/  FADD.FTZ R107, R91, R106 ;  /* 0x0000006a5b6b7221 */ /* 0x000fe20000010000 */
[----:B------:R-:W-:Y:S01]  /*9930*/  FADD.FTZ R106, R88, R75 ;  /* 0x0000004b586a7221 */ /* 0x000fe20000010000 */
[----:B------:R0:W-:Y:S01]  /*9940*/  STSM.16.M88.4 [R2+0x2a300], R84 ;  /* 0x02a3005402007844 */ /* 0x0001e20000000200 */
[----:B------:R-:W-:Y:S01]  /*9950*/  MUFU.EX2 R97, R76 ;  /* 0x0000004c00617308 */ /* 0x000fe20000000800 */
[----:B------:R-:W-:Y:S01]  /*9960*/  FADD.FTZ R108, R94, R107 ;  /* 0x0000006b5e6c7221 */ /* 0x000fe20000010000 */
[----:B------:R-:W-:Y:S01]  /*9970*/  FADD.FTZ R75, R89, R106 ;  /* 0x0000006a594b7221 */ /* 0x000fe20000010000 */
[----:B------:R-:W-:-:S02]  /*9980*/  F2FP.BF16.F32.PACK_AB R9, R99, R98 ;  /* 0x000000626309723e */ /* 0x000fc400000010ff */
[----:B------:R-:W-:Y:S01]  /*9990*/  FADD.FTZ R107, R95, R108 ;  /* 0x0000006c5f6b7221 */ /* 0x000fe20000010000 */
[----:B------:R-:W-:Y:S01]  /*99a0*/  FADD.FTZ R108, R74, R75 ;  /* 0x0000004b4a6c7221 */ /* 0x000fe20000010000 */
[----:B------:R-:W-:Y:S01]  /*99b0*/  F2FP.BF16.F32.PACK_AB R10, R101, R100 ;  /* 0x00000064650a723e */ /* 0x000fe200000010ff */
[----:B------:R3:W1:Y:S01]  /*99c0*/  MUFU.EX2 R106, R73 ;  /* 0x00000049006a7308 */ /* 0x0006620000000800 */
[----:B--2---:R-:W-:Y:S01]  /*99d0*/  FADD.FTZ R72, R14, R107 ;  /* 0x0000006b0e487221 */ /* 0x004fe20000010000 */
[----:B------:R-:W-:Y:S01]  /*99e0*/  FADD.FTZ R108, R93, R108 ;  /* 0x0000006c5d6c7221 */ /* 0x000fe20000010000 */
[----:B------:R-:W-:Y:S02]  /*99f0*/  F2FP.BF16.F32.PACK_AB R11, R103, R102 ;  /* 0x00000066670b723e */ /* 0x000fe400000010ff */
[----:B-----5:R-:W-:Y:S01]  /*9a00*/  FADD.FTZ R81, R15, R72 ;  /* 0x000000480f517221 */ /* 0x020fe20000010000 */
[----:B------:R-:W-:Y:S01]  /*9a10*/  FADD.FTZ R75, R3, R108 ;  /* 0x0000006c034b7221 */ /* 0x000fe20000010000 */
[----:B------:R-:W-:Y:S01]  /*9a20*/  F2FP.BF16.F32.PACK_AB R72, R89, R88 ;  /* 0x000000585948723e */ /* 0x000fe200000010ff */
[----:B0-----:R0:W2:Y:S01]  /*9a30*/  MUFU.EX2 R84, R77 ;  /* 0x0000004d00547308 */ /* 0x0010a20000000800 */
[----:B------:R-:W-:Y:S01]  /*9a40*/  FADD.FTZ R80, R20, R81 ;  /* 0x0000005114507221 */ /* 0x000fe20000010000 */
[----:B----4-:R-:W-:Y:S01]  /*9a50*/  FADD.FTZ R75, R4, R75 ;  /* 0x0000004b044b7221 */ /* 0x010fe20000010000 */
[----:B---3--:R-:W-:Y:S01]  /*9a60*/  F2FP.BF16.F32.PACK_AB R73, R91, R90 ;  /* 0x0000005a5b49723e */ /* 0x008fe200000010ff */
[----:B------:R3:W-:Y:S01]  /*9a70*/  STSM.16.M88.4 [R2+0x2bb00], R8 ;  /* 0x02bb000802007844 */ /* 0x0007e20000000200 */
[----:B------:R-:W-:Y:S01]  /*9a80*/  FADD.FTZ R80, R21, R80 ;  /* 0x0000005015507221 */ /* 0x000fe20000010000 */
[----:B-1----:R-:W-:Y:S01]  /*9a90*/  FADD.FTZ R81, R92, R75 ;  /* 0x0000004b5c517221 */ /* 0x002fe20000010000 */
[----:B------:R-:W-:-:S02]  /*9aa0*/  F2FP.BF16.F32.PACK_AB R74, R93, R74 ;  /* 0x0000004a5d4a723e */ /* 0x000fc400000010ff */
[----:B------:R-:W-:Y:S01]  /*9ab0*/  FADD.FTZ R83, R79, R80 ;  /* 0x000000504f537221 */ /* 0x000fe20000010000 */
[----:B------:R-:W-:Y:S01]  /*9ac0*/  FADD.FTZ R76, R104, R81 ;  /* 0x00000051684c7221 */ /* 0x000fe20000010000 */
[----:B------:R-:W-:Y:S02]  /*9ad0*/  F2FP.BF16.F32.PACK_AB R81, R15, R14 ;  /* 0x0000000e0f51723e */ /* 0x000fe400000010ff */
[----:B------:R-:W-:Y:S01]  /*9ae0*/  FADD.FTZ R15, R130, R83 ;  /* 0x00000053820f7221 */ /* 0x000fe20000010000 */
[----:B------:R-:W-:Y:S02]  /*9af0*/  F2FP.BF16.F32.PACK_AB R75, R95, R94 ;  /* 0x0000005e5f4b723e */ /* 0x000fe400000010ff */
[----:B------:R-:W-:Y:S01]  /*9b00*/  F2FP.BF16.F32.PACK_AB R80, R4, R3 ;  /* 0x000000030450723e */ /* 0x000fe200000010ff */
[----:B------:R-:W-:Y:S01]  /*9b10*/  FADD.FTZ R3, R105, R76 ;  /* 0x0000004c69037221 */ /* 0x000fe20000010000 */
[----:B0-----:R-:W-:Y:S01]  /*9b20*/  F2FP.BF16.F32.PACK_AB R77, R130, R79 ;  /* 0x0000004f824d723e */ /* 0x001fe200000010ff */
[----:B------:R-:W-:Y:S01]  /*9b30*/  FADD.FTZ R14, R78, R15 ;  /* 0x0000000f4e0e7221 */ /* 0x000fe20000010000 */
[----:B------:R-:W-:Y:S01]  /*9b40*/  F2FP.BF16.F32.PACK_AB R82, R104, R92 ;  /* 0x0000005c6852723e */ /* 0x000fe200000010ff */
[----:B------:R3:W-:Y:S01]  /*9b50*/  STSM.16.M88.4 [R2+0x2d300], R72 ;  /* 0x02d3004802007844 */ /* 0x0007e20000000200 */
[----:B------:R-:W-:Y:S01]  /*9b60*/  F2FP.BF16.F32.PACK_AB R83, R21, R20 ;  /* 0x000000141553723e */ /* 0x000fe200000010ff */
[C---:B------:R-:W-:Y:S01]  /*9b70*/  FADD.FTZ R4, R106.reuse, R3 ;  /* 0x000000036a047221 */ /* 0x040fe20000010000 */
[C---:B------:R-:W-:Y:S01]  /*9b80*/  F2FP.BF16.F32.PACK_AB R79, R7.reuse, R78 ;  /* 0x0000004e074f723e */ /* 0x040fe200000010ff */
[----:B------:R-:W-:Y:S01]  /*9b90*/  FADD.FTZ R3, R7, R14 ;  /* 0x0000000e07037221 */ /* 0x000fe20000010000 */
[----:B------:R-:W-:Y:S01]  /*9ba0*/  F2FP.BF16.F32.PACK_AB R76, R106, R105 ;  /* 0x000000696a4c723e */ /* 0x000fe200000010ff */
[----:B------:R3:W-:Y:S01]  /*9bb0*/  STSM.16.M88.4 [R2+0x2eb00], R80 ;  /* 0x02eb005002007844 */ /* 0x0007e20000000200 */
[----:B--2---:R-:W-:Y:S01]  /*9bc0*/  F2FP.BF16.F32.PACK_AB R78, R84, R97 ;  /* 0x00000061544e723e */ /* 0x004fe200000010ff */
[----:B------:R-:W-:Y:S01]  /*9bd0*/  FADD.FTZ R4, R97, R4 ;  /* 0x0000000461047221 */ /* 0x000fe20000010000 */
[----:B------:R-:W-:-:S03]  /*9be0*/  IMAD.MOV.U32 R7, RZ, RZ, R12 ;  /* 0x000000ffff077224 */ /* 0x000fc600078e000c */
[----:B------:R3:W-:Y:S01]  /*9bf0*/  STSM.16.M88.4 [R2+0x30300], R76 ;  /* 0x0303004c02007844 */ /* 0x0007e20000000200 */
        /* <DEDUP_REMOVED lines=9> */
[----:B------:R-:W-:-:S05]  /*9c90*/  UMOV UR7, UR10 ;  /* 0x0000000a00077c82 */ /* 0x000fca0008000000 */
.L_x_11448:
        /* <DEDUP_REMOVED lines=9> */
.L_x_11467:
[----:B------:R-:W-:Y:S01]  /*9d30*/  R2UR UR4, R16 ;  /* 0x00000000100472ca */ /* 0x000fe200000e0000 */
[----:B------:R-:W-:-:S04]  /*9d40*/  UIADD3 UR36, UR6, 0x1, URZ ;  /* 0x0000000106247890 */ /* 0x000fc8000fffe03f */
[----:B------:R-:W-:-:S04]  /*9d50*/  UISETP.NE.AND UP0, UPT, UR36, 0x2, UPT ;  /* 0x000000022400788c */ /* 0x000fc8000bf05270 */
[----:B------:R-:W-:Y:S02]  /*9d60*/  USEL UR38, URZ, 0x1, UP0 ;  /* 0x000000013f267887 */ /* 0x000fe40008000000 */
[----:B------:R-:W-:Y:S02]  /*9d70*/  USEL UR36, UR36, URZ, UP0 ;  /* 0x0000003f24247287 */ /* 0x000fe40008000000 */
[----:B------:R-:W-:Y:S01]  /*9d80*/  ISETP.NE.AND P3, PT, RZ, UR4, PT ;  /* 0x00000004ff007c0c */ /* 0x000fe2000bf65270 */
[----:B------:R-:W-:-:S12]  /*9d90*/  ULOP3.LUT UR38, UR39, UR38, URZ, 0x3c, !UPT ;  /* 0x0000002627267292 */ /* 0x000fd8000f8e3c3f */
[----:B------:R-:W-:Y:S05]  /*9da0*/  @P3 BRA `(.L_x_11459) ;  /* 0x00000000002c3947 */ /* 0x000fea0003800000 */
[----:B------:R-:W-:Y:S05]  /*9db0*/  @!P0 BRA `(.L_x_11460) ;  /* 0x0000000000048947 */ /* 0x000fea0003800000 */
[----:B------:R-:W-:Y:S01]  /*9dc0*/  BPT.TRAP 0x1 ;  /* 0x000000040000795c */ /* 0x000fe20000300000 */
.L_x_11460:
[----:B------:R-:W-:Y:S01]  /*9dd0*/  ULEA UR4, UR36, UR37, 0x3 ;  /* 0x0000002524047291 */ /* 0x000fe2000f8e183f */
[----:B------:R-:W-:-:S05]  /*9de0*/  IMAD.U32 R0, RZ, RZ, UR38 ;  /* 0x00000026ff007e24 */ /* 0x000fca000f8e00ff */
[----:B------:R-:W-:-:S04]  /*9df0*/  SHF.L.U32 R0, R0, 0x1f, RZ ;  /* 0x0000001f00007819 */ /* 0x000fc800000006ff */
[----:B------:R0:W1:Y:S01]  /*9e00*/  SYNCS.PHASECHK.TRANS64.TRYWAIT P2, [UR4+0x31c30], R0 ;  /* 0x031c3000ff0075a7 */ /* 0x0000620008040144 */
[----:B------:R-:W-:Y:S05]  /*9e10*/  @!P0 BRA `(.L_x_11461) ;  /* 0x0000000000048947 */ /* 0x000fea0003800000 */
[----:B------:R-:W-:Y:S01]  /*9e20*/  BPT.TRAP 0x1 ;  /* 0x000000040000795c */ /* 0x000fe20000300000 */
.L_x_11461:
[----:B-1----:R-:W-:Y:S05]  /*9e30*/  @P2 BRA `(.L_x_11459) ;  /* 0x0000000000082947 */ /* 0x002fea0003800000 */
[----:B------:R-:W1:Y:S02]  /*9e40*/  SYNCS.PHASECHK.TRANS64.TRYWAIT P2, [UR4+0x31c30], R0 ;  /* 0x031c3000ff0075a7 */ /* 0x000e640008040144 */
[----:B-1----:R-:W-:Y:S05]  /*9e50*/  @!P2 BRA `(.L_x_11462) ;  /* 0x000000dc00eca947 */ /* 0x002fea0003800000 */
.L_x_11459:
[----:B-1----:R-:W1:Y:S01]  /*9e60*/  S2R R7, SR_TID.X ;  /* 0x0000000000077919 */ /* 0x002e620000002100 */
        /* <DEDUP_REMOVED lines=24> */
[----:B-1----:R-:W-:Y:S01]  /*9ff0*/  SHF.R.U32.HI R7, RZ, 0x7, R7 ;  /* 0x00000007ff077819 */ /* 0x002fe20000011607 */
[----:B------:R-:W-:Y:S01]  /*a000*/  UMOV UR56, UR28 ;  /* 0x0000001c00387c82 */ /* 0x000fe20008000000 */
[----:B------:R-:W-:Y:S01]  /*a010*/  UMOV UR57, UR29 ;  /* 0x0000001d00397c82 */ /* 0x000fe20008000000 */
[----:B------:R-:W-:Y:S01]  /*a020*/  UMOV UR59, 0x80000020 ;  /* 0x80000020003b7882 */ /* 0x000fe20000000000 */
[----:B------:R-:W-:Y:S01]  /*a030*/  UIADD3 UR10, UR4, 0x2, URZ ;  /* 0x00000002040a7890 */ /* 0x000fe2000fffe03f */
[----:B0-----:R-:W-:Y:S01]  /*a040*/  VIADD R0, R7, 0x8 ;  /* 0x0000000807007836 */ /* 0x001fe20000000000 */
        /* <DEDUP_REMOVED lines=57> */
[----:B---3--:R-:W-:-:S06]  /*a3e0*/  WARPGROUP.ARRIVE ;  /* 0x00000000000079c5 */ /* 0x008fcc0000000000 */
        /* <DEDUP_REMOVED lines=268> */
.L_x_11464:
[----:B------:R-:W-:Y:S01]  /*b4b0*/  ULEA UR4, UR6, UR37, 0x3 ;  /* 0x0000002506047291 */ /* 0x000fe2000f8e183f */
[----:B------:R-:W-:-:S05]  /*b4c0*/  IMAD.U32 R0, RZ, RZ, UR39 ;  /* 0x00000027ff007e24 */ /* 0x000fca000f8e00ff */
[----:B------:R-:W-:-:S04]  /*b4d0*/  SHF.L.U32 R0, R0, 0x1f, RZ ;  /* 0x0000001f00007819 */ /* 0x000fc800000006ff */
[----:B------:R0:W1:Y:S01]  /*b4e0*/  SYNCS.PHASECHK.TRANS64.TRYWAIT P2, [UR4+0x31c50], R0 ;  /* 0x031c5000ff0075a7 */ /* 0x0000620008040144 */
[----:B------:R-:W-:Y:S05]  /*b4f0*/  @!P0 BRA `(.L_x_11465) ;  /* 0x0000000000048947 */ /* 0x000fea0003800000 */
[----:B------:R-:W-:Y:S01]  /*b500*/  BPT.TRAP 0x1 ;  /* 0x000000040000795c */ /* 0x000fe20000300000 */
.L_x_11465:
[----:B-1----:R-:W-:Y:S05]  /*b510*/  @P2 BRA `(.L_x_11463) ;  /* 0x0000000000082947 */ /* 0x002fea0003800000 */
[----:B------:R-:W1:Y:S02]  /*b520*/  SYNCS.PHASECHK.TRANS64.TRYWAIT P2, [UR4+0x31c50], R0 ;  /* 0x031c5000ff0075a7 */ /* 0x000e640008040144 */
[----:B-1----:R-:W-:Y:S05]  /*b530*/  @!P2 BRA `(.L_x_11466) ;  /* 0x000000c8004ca947 */ /* 0x002fea0003800000 */
.L_x_11463:
[----:B------:R-:W-:Y:S01]  /*b540*/  UIADD3 UR4, UR37, 0x200, URZ ;  /* 0x0000020025047890 */ /* 0x000fe2000fffe03f */
[----:B------:R-:W-:Y:S01]  /*b550*/  WARPGROUP.ARRIVE ;  /* 0x00000000000079c5 */ /* 0x000fe20000000000 */
[----:B------:R-:W-:Y:S01]  /*b560*/  ULOP3.LUT UR10, UR60, 0x10000, URZ, 0xfc, !UPT ;  /* 0x000100003c0a7892 */ /* 0x000fe2000f8efc3f */
[----:B01----:R-:W-:Y:S01]  /*b570*/  FMNMX.FTZ R0, R136, R6, !PT ;  /* 0x0000000688007209 */ /* 0x003fe20007810000 */
[----:B------:R-:W-:-:S03]  /*b580*/  USHF.R.U32.HI UR4, URZ, 0x4, UR4 ;  /* 0x000000043f047899 */ /* 0x000fc60008011604 */
[----:B------:R-:W0:Y:S01]  /*b590*/  S2R R15, SR_TID.X ;  /* 0x00000000000f7919 */ /* 0x000e220000002100 */
[----:B------:R-:W-:Y:S01]  /*b5a0*/  UMOV UR33, 0xc0000010 ;  /* 0xc000001000217882 */ /* 0x000fe20000000000 */
[----:B------:R-:W-:Y:S01]  /*b5b0*/  UMOV UR35, 0x80000020 ;  /* 0x8000002000237882 */ /* 0x000fe20000000000 */
[----:B------:R-:W-:Y:S01]  /*b5c0*/  ULOP3.LUT UR4, UR4, 0x3fff, URZ, 0xc0, !UPT ;  /* 0x00003fff04047892 */ /* 0x000fe2000f8ec03f */
[----:B------:R-:W-:Y:S01]  /*b5d0*/  FMNMX.FTZ R0, R137, R0, !PT ;  /* 0x0000000089007209 */ /* 0x000fe20007810000 */
[----:B------:R-:W-:Y:S01]  /*b5e0*/  UMOV UR32, UR10 ;  /* 0x0000000a00207c82 */ /* 0x000fe20008000000 */
[----:B------:R-:W-:Y:S01]  /*b5f0*/  R2UR UR14, R23 ;  /* 0x00000000170e72ca */ /* 0x000fe200000e0000 */
[----:B------:R-:W-:Y:S01]  /*b600*/  ULOP3.LUT UR4, UR4, 0x2400000, URZ, 0xfc, !UPT ;  /* 0x0240000004047892 */ /* 0x000fe2000f8efc3f */
[----:B------:R-:W-:Y:S01]  /*b610*/  FMNMX.FTZ R0, R140, R0, !PT ;  /* 0x000000008c007209 */ /* 0x000fe20007810000 */
[----:B------:R-:W-:Y:S02]  /*b620*/  UMOV UR39, UR38 ;  /* 0x0000002600277c82 */ /* 0x000fe40008000000 */
[----:B------:R-:W-:Y:S01]  /*b630*/  UIMAD UR11, UR6, 0x6c0, UR4 ;  /* 0x000006c0060b78a4 */ /* 0x000fe2000f8e0204 */
[----:B------:R-:W-:-:S02]  /*b640*/  FMNMX.FTZ R0, R141, R0, !PT ;  /* 0x000000008d007209 */ /* 0x000fc40007810000 */
[----:B------:R-:W-:Y:S02]  /*b650*/  UMOV UR4, UR61 ;  /* 0x0000003d00047c82 */ /* 0x000fe40008000000 */
[----:B------:R-:W-:Y:S02]  /*b660*/  FMNMX.FTZ R0, R128, R0, !PT ;  /* 0x0000000080007209 */ /* 0x000fe40007810000 */
[----:B------:R-:W-:Y:S01]  /*b670*/  UMOV UR34, UR11 ;  /* 0x0000000b00227c82 */ /* 0x000fe20008000000 */
[----:B------:R-:W-:Y:S01]  /*b680*/  UISETP.GT.AND UP0, UPT, UR7, UR14, UPT ;  /* 0x0000000e0700728c */ /* 0x000fe2000bf04270 */
        /* <DEDUP_REMOVED lines=94> */
[----:B------:R-:W-:Y:S01]  /*bc70*/  FMNMX.FTZ R7, R138, R5, !PT ;  /* 0x000000058a077209 */ /* 0x000fe20007810000 */
[----:B------:R-:W-:Y:S01]  /*bc80*/  FMUL.FTZ R6, R6, UR4 ;  /* 0x0000000406067c20 */ /* 0x000fe20008410000 */
        /* <DEDUP_REMOVED lines=9> */
[----:B------:R-:W2:Y:S01]  /*bd20*/  MUFU.EX2 R140, R140 ;  /* 0x0000008c008c7308 */ /* 0x000ea20000000800 */
[----:B0-----:R-:W-:Y:S01]  /*bd30*/  FFMA.FTZ R6, R8, R4, R136 ;  /* 0x0000000408067223 */ /* 0x001fe20000010088 */
[----:B------:R-:W-:-:S04]  /*bd40*/  FMNMX.FTZ R7, R135, R7, !PT ;  /* 0x0000000787077209 */ /* 0x000fc80007810000 */
[----:B------:R-:W-:Y:S02]  /*bd50*/  FMNMX.FTZ R7, R122, R7, !PT ;  /* 0x000000077a077209 */ /* 0x000fe40007810000 */
[----:B------:R-:W0:Y:S01]  /*bd60*/  MUFU.EX2 R141, R141 ;  /* 0x0000008d008d7308 */ /* 0x000e220000000800 */
[----:B-1----:R-:W-:Y:S01]  /*bd70*/  FADD.FTZ R6, R137, R6 ;  /* 0x0000000689067221 */ /* 0x002fe20000010000 */
[----:B------:R-:W-:Y:S02]  /*bd80*/  FMNMX.FTZ R7, R123, R7, !PT ;  /* 0x000000077b077209 */ /* 0x000fe40007810000 */
[----:B------:R-:W-:Y:S02]  /*bd90*/  F2FP.BF16.F32.PACK_AB R4, R137, R136 ;  /* 0x000000888904723e */ /* 0x000fe400000010ff */
[----:B------:R-:W-:Y:S02]  /*bda0*/  FMNMX.FTZ R7, R126, R7, !PT ;  /* 0x000000077e077209 */ /* 0x000fe40007810000 */
[----:B------:R-:W-:Y:S01]  /*bdb0*/  MUFU.EX2 R129, R129 ;  /* 0x0000008100817308 */ /* 0x000fe20000000800 */
[----:B--2---:R-:W-:Y:S01]  /*bdc0*/  FADD.FTZ R6, R140, R6 ;  /* 0x000000068c067221 */ /* 0x004fe20000010000 */
[----:B------:R-:W-:-:S04]  /*bdd0*/  FMNMX.FTZ R7, R127, R7, !PT ;  /* 0x000000077f077209 */ /* 0x000fc80007810000 */
[----:B------:R-:W-:Y:S02]  /*bde0*/  FMNMX.FTZ R7, R114, R7, !PT ;  /* 0x0000000772077209 */ /* 0x000fe40007810000 */
[----:B------:R-:W-:Y:S01]  /*bdf0*/  MUFU.EX2 R133, R133 ;  /* 0x0000008500857308 */ /* 0x000fe20000000800 */
[----:B0-----:R-:W-:Y:S01]  /*be00*/  FADD.FTZ R9, R141, R6 ;  /* 0x000000068d097221 */ /* 0x001fe20000010000 */
        /* <DEDUP_REMOVED lines=14> */
[----:B------:R-:W-:Y:S02]  /*bef0*/  WARPGROUP.DEPBAR.LE gsb0, 0x0 ;  /* 0x00008000000079c5 */ /* 0x000fe40000010000 */
[----:B------:R-:W-:Y:S01]  /*bf00*/  WARPGROUP.ARRIVE ;  /* 0x00000000000079c5 */ /* 0x000fe20000000000 */
[----:B------:R-:W-:Y:S02]  /*bf10*/  FMNMX.FTZ R7, R102, R7, !PT ;  /* 0x0000000766077209 */ /* 0x000fe40007810000 */
[----:B------:R-:W-:Y:S02]  /*bf20*/  MUFU.EX2 R112, R112 ;  /* 0x0000007000707308 */ /* 0x000fe40000000800 */
        /* <DEDUP_REMOVED lines=32> */
[----:B------:R-:W-:Y:S01]  /*c130*/  MUFU.EX2 R88, R88 ;  /* 0x0000005800587308 */ /* 0x000fe20000000800 */
[----:B------:R-:W-:-:S02]  /*c140*/  WARPGROUP.DEPBAR.LE gsb0, 0x0 ;  /* 0x00008000000079c5 */ /* 0x000fc40000010000 */
[----:B------:R-:W-:-:S05]  /*c150*/  WARPGROUP.ARRIVE ;  /* 0x00000000000079c5 */ /* 0x000fca0000000000 */
[----:B------:R-:W-:Y:S01]  /*c160*/  MUFU.EX2 R89, R89 ;  /* 0x0000005900597308 */ /* 0x000fe20000000800 */
[----:B0-----:R-:W-:Y:S01]  /*c170*/  FMNMX.FTZ R12, R10, R12, !PT ;  /* 0x0000000c0a0c7209 */ /* 0x001fe20007810000 */
[----:B------:R-:W-:Y:S01]  /*c180*/  HGMMA.64x96x16.F32.BF16 R24, gdesc[UR32].tnspB, R24, gsb0 ;  /* 0x41600000201879f0 */ /* 0x000fe20008001818 */
[----:B------:R-:W-:-:S03]  /*c190*/  UIADD3 UR32, UR10, 0x780, URZ ;  /* 0x000007800a207890 */ /* 0x000fc6000fffe03f */
[C---:B------:R-:W-:Y:S01]  /*c1a0*/  FMUL.FTZ R7, R12.reuse, UR4 ;  /* 0x000000040c077c20 */ /* 0x040fe20008410000 */
[----:B------:R-:W-:Y:S01]  /*c1b0*/  UIADD3 UR34, UR11, 0x140, URZ ;  /* 0x000001400b227890 */ /* 0x000fe2000fffe03f */
[----:B------:R-:W-:Y:S01]  /*c1c0*/  FADD.FTZ R5, -R12, R5 ;  /* 0x000000050c057221 */ /* 0x000fe20000010100 */
        /* <DEDUP_REMOVED lines=43> */
[----:B------:R-:W-:Y:S08]  /*c480*/  MUFU.EX2 R10, R5 ;  /* 0x00000005000a7308 */ /* 0x000ff00000000800 */
[----:B------:R-:W0:Y:S08]  /*c490*/  MUFU.EX2 R5, R138 ;  /* 0x0000008a00057308 */ /* 0x000e300000000800 */
[----:B------:R-:W-:Y:S08]  /*c4a0*/  MUFU.EX2 R143, R143 ;  /* 0x0000008f008f7308 */ /* 0x000ff00000000800 */
[----:B------:R-:W-:Y:S01]  /*c4b0*/  MUFU.EX2 R131, R131 ;  /* 0x0000008300837308 */ /* 0x000fe20000000800 */
[----:B0-----:R-:W-:Y:S01]  /*c4c0*/  FFMA.FTZ R3, R10, R3, R5 ;  /* 0x000000030a037223 */ /* 0x001fe20000010005 */
[----:B------:R-:W-:-:S03]  /*c4d0*/  F2FP.BF16.F32.PACK_AB R5, R139, R5 ;  /* 0x000000058b05723e */ /* 0x000fc600000010ff */
[----:B------:R-:W-:-:S03]  /*c4e0*/  FADD.FTZ R3, R139, R3 ;  /* 0x000000038b037221 */ /* 0x000fc60000010000 */
        /* <DEDUP_REMOVED lines=90> */
[----:B-1----:R-:W-:Y:S01]  /*ca90*/  IMAD.U32 R14, RZ, RZ, UR6 ;  /* 0x00000006ff0e7e24 */ /* 0x002fe2000f8e00ff */
[----:B------:R-:W-:Y:S01]  /*caa0*/  UIADD3 UR6, UR7, -0x1, URZ ;  /* 0xffffffff07067890 */ /* 0x000fe2000fffe03f */
[----:B0-----:R-:W-:Y:S01]  /*cab0*/  FADD.FTZ R3, R7, R3 ;  /* 0x0000000307037221 */ /* 0x001fe20000010000 */
[----:B------:R-:W-:Y:S01]  /*cac0*/  F2FP.BF16.F32.PACK_AB R7, R143, R7 ;  /* 0x000000078f07723e */ /* 0x000fe200000010ff */
[----:B------:R-:W-:Y:S01]  /*cad0*/  FMUL.FTZ R69, R69, R8 ;  /* 0x0000000845457220 */ /* 0x000fe20000410000 */
[----:B------:R-:W-:Y:S01]  /*cae0*/  @!P1 LEA R14, R14, UR37, 0x3 ;  /* 0x000000250e0e9c11 */ /* 0x000fe2000f8e18ff */
[----:B------:R-:W-:Y:S01]  /*caf0*/  FADD.FTZ R3, R143, R3 ;  /* 0x000000038f037221 */ /* 0x000fe20000010000 */
[----:B------:R-:W-:Y:S01]  /*cb00*/  FMUL.FTZ R26, R26, R10 ;  /* 0x0000000a1a1a7220 */ /* 0x000fe20000410000 */
[----:B------:R-:W-:Y:S01]  /*cb10*/  UMOV UR7, UR6 ;  /* 0x0000000600077c82 */ /* 0x000fe20008000000 */
[----:B------:R-:W-:Y:S01]  /*cb20*/  UMOV UR6, UR36 ;  /* 0x0000002400067c82 */ /* 0x000fe20008000000 */
        /* <DEDUP_REMOVED lines=17> */
[----:B0-----:R0:W-:Y:S01]  /*cc40*/  MUFU.EX2 R14, R72 ;  /* 0x00000048000e7308 */ /* 0x0011e20000000800 */
        /* <DEDUP_REMOVED lines=8> */
[----:B-1----:R-:W1:Y:S01]  /*ccd0*/  MUFU.EX2 R4, R128 ;  /* 0x0000008000047308 */ /* 0x002e620000000800 */
[----:B0-----:R-:W-:Y:S01]  /*cce0*/  F2FP.BF16.F32.PACK_AB R72, R121, R120 ;  /* 0x000000787948723e */ /* 0x001fe200000010ff */
[-C--:B------:R-:W-:Y:S01]  /*ccf0*/  FMUL.FTZ R70, R70, R10.reuse ;  /* 0x0000000a46467220 */ /* 0x080fe20000410000 */
[----:B------:R-:W-:-:S05]  /*cd00*/  FMUL.FTZ R71, R71, R10 ;  /* 0x0000000a47477220 */ /* 0x000fca0000410000 */
[----:B------:R-:W0:Y:S08]  /*cd10*/  MUFU.EX2 R5, R130 ;  /* 0x0000008200057308 */ /* 0x000e300000000800 */
[----:B------:R-:W2:Y:S01]  /*cd20*/  MUFU.EX2 R6, R132 ;  /* 0x0000008400067308 */ /* 0x000ea20000000800 */
[----:B-1----:R-:W-:Y:S01]  /*cd30*/  FADD.FTZ R9, R4, R9 ;  /* 0x0000000904097221 */ /* 0x002fe20000010000 */
[----:B------:R-:W-:-:S03]  /*cd40*/  F2FP.BF16.F32.PACK_AB R4, R129, R4 ;  /* 0x000000048104723e */ /* 0x000fc600000010ff */
[----:B------:R-:W-:-:S03]  /*cd50*/  FADD.FTZ R9, R129, R9 ;  /* 0x0000000981097221 */ /* 0x000fc60000010000 */
[----:B------:R-:W1:Y:S01]  /*cd60*/  MUFU.EX2 R7, R134 ;  /* 0x0000008600077308 */ /* 0x000e620000000800 */
[----:B0-----:R-:W-:Y:S01]  /*cd70*/  FADD.FTZ R3, R5, R3 ;  /* 0x0000000305037221 */ /* 0x001fe20000010000 */
[----:B------:R-:W-:-:S03]  /*cd80*/  F2FP.BF16.F32.PACK_AB R5, R131, R5 ;  /* 0x000000058305723e */ /* 0x000fc600000010ff */
[----:B------:R-:W-:Y:S01]  /*cd90*/  FADD.FTZ R3, R131, R3 ;  /* 0x0000000383037221 */ /* 0x000fe20000010000 */
[----:B--2---:R-:W-:Y:S01]  /*cda0*/  FADD.FTZ R9, R6, R9 ;  /* 0x0000000906097221 */ /* 0x004fe20000010000 */
[----:B------:R-:W-:-:S03]  /*cdb0*/  F2FP.BF16.F32.PACK_AB R6, R133, R6 ;  /* 0x000000068506723e */ /* 0x000fc600000010ff */
[----:B------:R-:W-:Y:S01]  /*cdc0*/  FADD.FTZ R9, R133, R9 ;  /* 0x0000000985097221 */ /* 0x000fe20000010000 */
[----:B-1----:R-:W-:-:S03]  /*cdd0*/  FADD.FTZ R3, R7, R3 ;  /* 0x0000000307037221 */ /* 0x002fc60000010000 */
[----:B------:R-:W-:Y:S01]  /*cde0*/  FADD.FTZ R9, R120, R9 ;  /* 0x0000000978097221 */ /* 0x000fe20000010000 */
[C---:B------:R-:W-:Y:S01]  /*cdf0*/  F2FP.BF16.F32.PACK_AB R7, R135.reuse, R7 ;  /* 0x000000078707723e */ /* 0x040fe200000010ff */
[----:B------:R-:W-:Y:S02]  /*ce00*/  FADD.FTZ R3, R135, R3 ;  /* 0x0000000387037221 */ /* 0x000fe40000010000 */
[----:B------:R-:W-:Y:S02]  /*ce10*/  FADD.FTZ R9, R121, R9 ;  /* 0x0000000979097221 */ /* 0x000fe40000010000 */
[----:B------:R0:W-:Y:S01]  /*ce20*/  STSM.16.M88.4 [R2+0x25b00], R4 ;  /* 0x025b000402007844 */ /* 0x0001e20000000200 */
[----:B------:R-:W-:Y:S01]  /*ce30*/  FADD.FTZ R3, R73, R3 ;  /* 0x0000000349037221 */ /* 0x000fe20000010000 */
[----:B------:R-:W-:Y:S01]  /*ce40*/  FADD.FTZ R21, R74, R9 ;  /* 0x000000094a157221 */ /* 0x000fe20000010000 */
[C---:B------:R-:W-:Y:S02]  /*ce50*/  F2FP.BF16.F32.PACK_AB R73, R123.reuse, R73 ;  /* 0x000000497b49723e */ /* 0x040fe400000010ff */
[----:B------:R-:W-:Y:S01]  /*ce60*/  FADD.FTZ R9, R123, R3 ;  /* 0x000000037b097221 */ /* 0x000fe20000010000 */
[C---:B------:R-:W-:Y:S01]  /*ce70*/  FADD.FTZ R21, R125.reuse, R21 ;  /* 0x000000157d157221 */ /* 0x040fe20000010000 */
[----:B------:R-:W1:Y:S01]  /*ce80*/  MUFU.EX2 R3, R91 ;  /* 0x0000005b00037308 */ /* 0x000e620000000800 */
[----:B------:R-:W-:Y:S01]  /*ce90*/  F2FP.BF16.F32.PACK_AB R74, R125, R74 ;  /* 0x0000004a7d4a723e */ /* 0x000fe200000010ff */
[----:B------:R-:W-:Y:S01]  /*cea0*/  FADD.FTZ R9, R75, R9 ;  /* 0x000000094b097221 */ /* 0x000fe20000010000 */
[----:B------:R-:W-:Y:S01]  /*ceb0*/  FADD.FTZ R21, R112, R21 ;  /* 0x0000001570157221 */ /* 0x000fe20000010000 */
[----:B------:R-:W-:-:S02]  /*cec0*/  F2FP.BF16.F32.PACK_AB R112, R113, R112 ;  /* 0x000000707170723e */ /* 0x000fc400000010ff */
[----:B------:R-:W-:Y:S01]  /*ced0*/  FADD.FTZ R9, R127, R9 ;  /* 0x000000097f097221 */ /* 0x000fe20000010000 */
[----:B------:R-:W-:Y:S01]  /*cee0*/  FADD.FTZ R21, R113, R21 ;  /* 0x0000001571157221 */ /* 0x000fe20000010000 */
[----:B------:R2:W3:Y:S01]  /*cef0*/  MUFU.EX2 R91, R94 ;  /* 0x0000005e005b7308 */ /* 0x0004e20000000800 */
[----:B------:R-:W-:Y:S01]  /*cf00*/  F2FP.BF16.F32.PACK_AB R113, R18, R114 ;  /* 0x000000721271723e */ /* 0x000fe200000010ff */
[----:B------:R-:W-:Y:S01]  /*cf10*/  FADD.FTZ R9, R114, R9 ;  /* 0x0000000972097221 */ /* 0x000fe20000010000 */
[----:B------:R-:W-:Y:S01]  /*cf20*/  FADD.FTZ R21, R116, R21 ;  /* 0x0000001574157221 */ /* 0x000fe20000010000 */
[----:B------:R-:W-:Y:S02]  /*cf30*/  F2FP.BF16.F32.PACK_AB R75, R127, R75 ;  /* 0x0000004b7f4b723e */ /* 0x000fe400000010ff */
[----:B------:R-:W-:Y:S01]  /*cf40*/  FADD.FTZ R9, R18, R9 ;  /* 0x0000000912097221 */ /* 0x000fe20000010000 */
[C---:B------:R-:W-:Y:S01]  /*cf50*/  FADD.FTZ R21, R117.reuse, R21 ;  /* 0x0000001575157221 */ /* 0x040fe20000010000 */
[----:B------:R-:W-:Y:S01]  /*cf60*/  F2FP.BF16.F32.PACK_AB R114, R117, R116 ;  /* 0x000000747572723e */ /* 0x000fe200000010ff */
[----:B------:R4:W-:Y:S01]  /*cf70*/  STSM.16.M88.4 [R2+0x27300], R72 ;  /* 0x0273004802007844 */ /* 0x0009e20000000200 */
[----:B------:R-:W-:Y:S01]  /*cf80*/  FADD.FTZ R9, R115, R9 ;  /* 0x0000000973097221 */ /* 0x000fe20000010000 */
[----:B------:R-:W-:Y:S01]  /*cf90*/  FADD.FTZ R21, R104, R21 ;  /* 0x0000001568157221 */ /* 0x000fe20000010000 */
[----:B------:R-:W-:-:S02]  /*cfa0*/  F2FP.BF16.F32.PACK_AB R104, R105, R104 ;  /* 0x000000686968723e */ /* 0x000fc400000010ff */
[----:B------:R-:W-:Y:S01]  /*cfb0*/  FADD.FTZ R9, R119, R9 ;  /* 0x0000000977097221 */ /* 0x000fe20000010000 */
[----:B------:R-:W-:Y:S01]  /*cfc0*/  FADD.FTZ R21, R105, R21 ;  /* 0x0000001569157221 */ /* 0x000fe20000010000 */
[----:B------:R-:W-:Y:S02]  /*cfd0*/  F2FP.BF16.F32.PACK_AB R115, R119, R115 ;  /* 0x000000737773723e */ /* 0x000fe400000010ff */
[----:B------:R-:W-:Y:S01]  /*cfe0*/  FADD.FTZ R9, R106, R9 ;  /* 0x000000096a097221 */ /* 0x000fe20000010000 */
[----:B--2---:R-:W-:Y:S01]  /*cff0*/  FADD.FTZ R94, R108, R21 ;  /* 0x000000156c5e7221 */ /* 0x004fe20000010000 */
[C---:B------:R-:W-:Y:S01]  /*d000*/  F2FP.BF16.F32.PACK_AB R105, R20.reuse, R106 ;  /* 0x0000006a1469723e */ /* 0x040fe200000010ff */
[----:B------:R2:W-:Y:S01]  /*d010*/  STSM.16.M88.4 [R2+0x28b00], R112 ;  /* 0x028b007002007844 */ /* 0x0005e20000000200 */
        /* <DEDUP_REMOVED lines=8> */
[----:B------:R-:W-:Y:S02]  /*d0a0*/  F2FP.BF16.F32.PACK_AB R107, R111, R107 ;  /* 0x0000006b6f6b723e */ /* 0x000fe400000010ff */
[----:B0-----:R-:W-:Y:S01]  /*d0b0*/  FADD.FTZ R4, R98, R9 ;  /* 0x0000000962047221 */ /* 0x001fe20000010000 */
[----:B------:R-:W-:Y:S01]  /*d0c0*/  FADD.FTZ R6, R100, R21 ;  /* 0x0000001564067221 */ /* 0x000fe20000010000 */
        /* <DEDUP_REMOVED lines=13> */
[C---:B-1----:R-:W-:Y:S01]  /*d1a0*/  F2FP.BF16.F32.PACK_AB R89, R3.reuse, R90 ;  /* 0x0000005a0359723e */ /* 0x042fe200000010ff */
[----:B------:R2:W-:Y:S01]  /*d1b0*/  STSM.16.M88.4 [R2+0x2bb00], R96 ;  /* 0x02bb006002007844 */ /* 0x0005e20000000200 */
[----:B------:R-:W-:Y:S01]  /*d1c0*/  FADD.FTZ R6, R3, R4 ;  /* 0x0000000403067221 */ /* 0x000fe20000010000 */
[C---:B------:R-:W-:Y:S01]  /*d1d0*/  FADD.FTZ R5, R93.reuse, R18 ;  /* 0x000000125d057221 */ /* 0x040fe20000010000 */
[----:B------:R-:W0:Y:S01]  /*d1e0*/  MUFU.EX2 R4, R13 ;  /* 0x0000000d00047308 */ /* 0x000e220000000800 */
[----:B------:R-:W-:Y:S01]  /*d1f0*/  F2FP.BF16.F32.PACK_AB R90, R93, R92 ;  /* 0x0000005c5d5a723e */ /* 0x000fe200000010ff */
[----:B---3--:R-:W-:Y:S01]  /*d200*/  FADD.FTZ R6, R91, R6 ;  /* 0x000000065b067221 */ /* 0x008fe20000010000 */
[----:B------:R-:W-:Y:S01]  /*d210*/  FADD.FTZ R18, R80, R5 ;  /* 0x0000000550127221 */ /* 0x000fe20000010000 */
[----:B------:R-:W-:-:S02]  /*d220*/  F2FP.BF16.F32.PACK_AB R80, R81, R80 ;  /* 0x000000505150723e */ /* 0x000fc400000010ff */
[----:B------:R-:W-:Y:S01]  /*d230*/  FADD.FTZ R5, R95, R6 ;  /* 0x000000065f057221 */ /* 0x000fe20000010000 */
[----:B------:R-:W-:Y:S01]  /*d240*/  FADD.FTZ R7, R81, R18 ;  /* 0x0000001251077221 */ /* 0x000fe20000010000 */
[----:B------:R-:W-:Y:S02]  /*d250*/  F2FP.BF16.F32.PACK_AB R91, R95, R91 ;  /* 0x0000005b5f5b723e */ /* 0x000fe400000010ff */
[----:B------:R-:W-:Y:S01]  /*d260*/  FADD.FTZ R6, R82, R5 ;  /* 0x0000000552067221 */ /* 0x000fe20000010000 */
[----:B------:R-:W-:Y:S01]  /*d270*/  F2FP.BF16.F32.PACK_AB R81, R83, R82 ;  /* 0x000000525351723e */ /* 0x000fe200000010ff */
[----:B------:R-:W-:Y:S01]  /*d280*/  FADD.FTZ R18, R84, R7 ;  /* 0x0000000754127221 */ /* 0x000fe20000010000 */
[----:B------:R-:W-:Y:S01]  /*d290*/  F2FP.BF16.F32.PACK_AB R82, R85, R84 ;  /* 0x000000545552723e */ /* 0x000fe200000010ff */
[----:B------:R-:W-:Y:S01]  /*d2a0*/  FADD.FTZ R3, R83, R6 ;  /* 0x0000000653037221 */ /* 0x000fe20000010000 */
[----:B------:R-:W-:Y:S01]  /*d2b0*/  F2FP.BF16.F32.PACK_AB R83, R87, R86 ;  /* 0x000000565753723e */ /* 0x000fe200000010ff */
[----:B------:R2:W-:Y:S01]  /*d2c0*/  STSM.16.M88.4 [R2+0x2d300], R88 ;  /* 0x02d3005802007844 */ /* 0x0005e20000000200 */
[----:B----4-:R-:W-:Y:S01]  /*d2d0*/  F2FP.BF16.F32.PACK_AB R72, R15, R14 ;  /* 0x0000000e0f48723e */ /* 0x010fe200000010ff */
[----:B------:R-:W-:Y:S01]  /*d2e0*/  FADD.FTZ R6, R86, R3 ;  /* 0x0000000356067221 */ /* 0x000fe20000010000 */
[----:B0-----:R-:W-:Y:S01]  /*d2f0*/  F2FP.BF16.F32.PACK_AB R73, R4, R11 ;  /* 0x0000000b0449723e */ /* 0x001fe200000010ff */
[----:B------:R2:W-:Y:S01]  /*d300*/  STSM.16.M88.4 [R2+0x2eb00], R80 ;  /* 0x02eb005002007844 */ /* 0x0005e20000000200 */
[----:B------:R-:W-:Y:S01]  /*d310*/  F2FP.BF16.F32.PACK_AB R74, R77, R76 ;  /* 0x0000004c4d4a723e */ /* 0x000fe200000010ff */
[----:B------:R-:W-:Y:S01]  /*d320*/  FADD.FTZ R5, R85, R18 ;  /* 0x0000001255057221 */ /* 0x000fe20000010000 */
[----:B------:R-:W-:Y:S01]  /*d330*/  F2FP.BF16.F32.PACK_AB R75, R79, R78 ;  /* 0x0000004e4f4b723e */ /* 0x000fe200000010ff */
[----:B------:R-:W-:-:S02]  /*d340*/  FADD.FTZ R6, R87, R6 ;  /* 0x0000000657067221 */ /* 0x000fc40000010000 */
[----:B------:R-:W-:Y:S02]  /*d350*/  FADD.FTZ R18, R14, R5 ;  /* 0x000000050e127221 */ /* 0x000fe40000010000 */
[----:B------:R2:W-:Y:S01]  /*d360*/  STSM.16.M88.4 [R2+0x30300], R72 ;  /* 0x0303004802007844 */ /* 0x0005e20000000200 */
[----:B------:R-:W-:Y:S01]  /*d370*/  FADD.FTZ R3, R11, R6 ;  /* 0x000000060b037221 */ /* 0x000fe20000010000 */
[----:B------:R-:W-:Y:S01]  /*d380*/  FADD.FTZ R5, R15, R18 ;  /* 0x000000120f057221 */ /* 0x000fe20000010000 */
[----:B------:R-:W-:Y:S01]  /*d390*/  @!PT LDS RZ, [RZ] ;  /* 0x00000000fffff984 */ /* 0x000fe20000000800 */
[----:B------:R-:W-:Y:S01]  /*d3a0*/  @!PT LDS RZ, [RZ] ;  /* 0x00000000fffff984 */ /* 0x000fe20000000800 */
[----:B------:R-:W-:Y:S01]  /*d3b0*/  @!PT LDS RZ, [RZ] ;  /* 0x00000000fffff984 */ /* 0x000fe20000000800 */
[----:B------:R-:W-:Y:S01]  /*d3c0*/  @!PT LDS RZ, [RZ] ;  /* 0x00000000fffff984 */ /* 0x000fe20000000800 */
[----:B------:R0:W-:Y:S06]  /*d3d0*/  MEMBAR.ALL.CTA ;  /* 0x0000000000007992 */ /* 0x0001ec0000008000 */
[----:B0-----:R-:W0:Y:S01]  /*d3e0*/  FENCE.VIEW.ASYNC.S ;  /* 0x00000000000073c6 */ /* 0x001e220000000000 */
[----:B------:R-:W-:Y:S01]  /*d3f0*/  FADD.FTZ R3, R4, R3 ;  /* 0x0000000304037221 */ /* 0x000fe20000010000 */
[----:B------:R-:W-:Y:S01]  /*d400*/  FADD.FTZ R6, R76, R5 ;  /* 0x000000054c067221 */ /* 0x000fe20000010000 */
[----:B------:R-:W-:-:S02]  /*d410*/  IMAD.MOV.U32 R5, RZ, RZ, R12 ;  /* 0x000000ffff057224 */ /* 0x000fc400078e000c */
[----:B------:R-:W-:Y:S01]  /*d420*/  FADD.FTZ R3, R78, R3 ;  /* 0x000000034e037221 */ /* 0x000fe20000010000 */
[----:B------:R-:W-:Y:S01]  /*d430*/  FADD.FTZ R4, R77, R6 ;  /* 0x000000064d047221 */ /* 0x000fe20000010000 */
[----:B------:R-:W-:Y:S02]  /*d440*/  IMAD.MOV.U32 R6, RZ, RZ, R0 ;  /* 0x000000ffff067224 */ /* 0x000fe400078e0000 */
[----:B------:R-:W-:Y:S01]  /*d450*/  FADD.FTZ R3, R79, R3 ;  /* 0x000000034f037221 */ /* 0x000fe20000010000 */
[----:B0-----:R-:W-:Y:S01]  /*d460*/  NOP ;  /* 0x0000000000007918 */ /* 0x001fe20000000000 */
[----:B--2---:R-:W-:Y:S05]  /*d470*/  @P2 BRA `(.L_x_11467) ;  /* 0xffffffc8002c2947 */ /* 0x004fea000383ffff */
.L_x_11458:
[----:B------:R-:W-:Y:S06]  /*d480*/  BAR.ARV 0x8, 0x200 ;  /* 0x0208000000007b1d */ /* 0x000fec0000002000 */
[----:B------:R-:W-:Y:S05]  /*d490*/  @!P0 BRA `(.L_x_11468) ;  /* 0x0000000000048947 */ /* 0x000fea0003800000 */
[----:B------:R-:W-:Y:S01]  /*d4a0*/  BPT.TRAP 0x1 ;  /* 0x000000040000795c */ /* 0x000fe20000300000 */
.L_x_11468:
[----:B------:R-:W-:Y:S01]  /*d4b0*/  ULEA UR6, UR36, UR37, 0x3 ;  /* 0x0000002524067291 */ /* 0x000fe2000f8e183f */
[----:B------:R-:W-:-:S05]  /*d4c0*/  IMAD.U32 R5, RZ, RZ, UR38 ;  /* 0x00000026ff057e24 */ /* 0x000fca000f8e00ff */
[----:B------:R-:W-:-:S04]  /*d4d0*/  SHF.L.U32 R5, R5, 0x1f, RZ ;  /* 0x0000001f05057819 */ /* 0x000fc800000006ff */
[----:B------:R0:W1:Y:S01]  /*d4e0*/  SYNCS.PHASECHK.TRANS64.TRYWAIT P2, [UR6+0x31c50], R5 ;  /* 0x031c5005ff0075a7 */ /* 0x0000620008040146 */
[----:B------:R-:W-:Y:S05]  /*d4f0*/  @!P0 BRA `(.L_x_11469) ;  /* 0x0000000000048947 */ /* 0x000fea0003800000 */
[----:B------:R-:W-:Y:S01]  /*d500*/  BPT.TRAP 0x1 ;  /* 0x000000040000795c */ /* 0x000fe20000300000 */
.L_x_11469:
[----:B-1----:R-:W-:Y:S05]  /*d510*/  @P2 BRA `(.L_x_11470) ;  /* 0x0000000000082947 */ /* 0x002fea0003800000 */
[----:B------:R-:W1:Y:S02]  /*d520*/  SYNCS.PHASECHK.TRANS64.TRYWAIT P0, [UR6+0x31c50], R5 ;  /* 0x031c5005ff0075a7 */ /* 0x000e640008000146 */
[----:B-1----:R-:W-:Y:S05]  /*d530*/  @!P0 BRA `(.L_x_11471) ;  /* 0x000000a800648947 */ /* 0x002fea0003800000 */
.L_x_11470:
[----:B------:R-:W-:Y:S01]  /*d540*/  UIADD3 UR37, UR37, 0x200, URZ ;  /* 0x0000020025257890 */ /* 0x000fe2000fffe03f */
[----:B-1----:R-:W2:Y:S01]  /*d550*/  LDL.LU R6, [R1+0x18] ;  /* 0x0000180001067983 */ /* 0x002ea20000300800 */
[----:B------:R-:W-:Y:S01]  /*d560*/  ULOP3.LUT UR60, UR60, 0x10000, URZ, 0xfc, !UPT ;  /* 0x000100003c3c7892 */ /* 0x000fe2000f8efc3f */
[----:B------:R-:W-:Y:S01]  /*d570*/  WARPGROUP.ARRIVE ;  /* 0x00000000000079c5 */ /* 0x000fe20000000000 */
[----:B------:R-:W-:Y:S01]  /*d580*/  USHF.R.U32.HI UR37, URZ, 0x4, UR37 ;  /* 0x000000043f257899 */ /* 0x000fe20008011625 */
[----:B0-----:R-:W0:Y:S01]  /*d590*/  SHFL.BFLY PT, R5, R4, 0x2, 0x1f ;  /* 0x0c401f0004057f89 */ /* 0x001e2200000e0000 */
[----:B------:R-:W-:Y:S01]  /*d5a0*/  UMOV UR9, 0xc0000010 ;  /* 0xc000001000097882 */ /* 0x000fe20000000000 */
[----:B------:R-:W-:Y:S01]  /*d5b0*/  UMOV UR11, 0x80000020 ;  /* 0x80000020000b7882 */ /* 0x000fe20000000000 */
[----:B------:R-:W-:Y:S01]  /*d5c0*/  ULOP3.LUT UR37, UR37, 0x3fff, URZ, 0xc0, !UPT ;  /* 0x00003fff25257892 */ /* 0x000fe2000f8ec03f */
[----:B------:R-:W-:Y:S01]  /*d5d0*/  IMAD.U32 R13, RZ, RZ, UR4 ;  /* 0x00000004ff0d7e24 */ /* 0x000fe2000f8e00ff */
        /* <DEDUP_REMOVED lines=10> */
[----:B0-----:R-:W-:Y:S01]  /*d680*/  FADD.FTZ R5, R5, R4 ;  /* 0x0000000405057221 */ /* 0x001fe20000010000 */
[----:B------:R-:W-:Y:S01]  /*d690*/  UMOV UR9, 0xc0000010 ;  /* 0xc000001000097882 */ /* 0x000fe20000000000 */
[----:B------:R-:W-:Y:S01]  /*d6a0*/  UMOV UR11, 0x80000020 ;  /* 0x80000020000b7882 */ /* 0x000fe20000000000 */
[----:B------:R-:W-:Y:S01]  /*d6b0*/  IMAD.MOV.U32 R4, RZ, RZ, RZ ;  /* 0x000000ffff047224 */ /* 0x000fe200078e00ff */
[----:B------:R-:W-:Y:S01]  /*d6c0*/  USEL UR36, UR36, URZ, UP0 ;  /* 0x0000003f24247287 */ /* 0x000fe20008000000 */
        /* <DEDUP_REMOVED lines=18> */
[----:B------:R-:W-:Y:S01]  /*d7f0*/  IMAD.MOV.U32 R3, RZ, RZ, -0x800000 ;  /* 0xff800000ff037424 */ /* 0x000fe200078e00ff */
[----:B------:R-:W0:Y:S04]  /*d800*/  SHFL.BFLY PT, R6, R5, 0x1, 0x1f ;  /* 0x0c201f0005067f89 */ /* 0x000e2800000e0000 */
[----:B---3--:R-:W1:Y:S01]  /*d810*/  SHFL.BFLY PT, R8, R7, 0x1, 0x1f ;  /* 0x0c201f0007087f89 */ /* 0x008e6200000e0000 */
[----:B------:R-:W-:-:S02]  /*d820*/  WARPGROUP.DEPBAR.LE gsb0, 0x0 ;  /* 0x00008000000079c5 */ /* 0x000fc40000010000 */
[----:B------:R-:W-:Y:S01]  /*d830*/  WARPGROUP.ARRIVE ;  /* 0x00000000000079c5 */ /* 0x000fe20000000000 */
[----:B0-----:R-:W-:Y:S01]  /*d840*/  FADD.FTZ R10, R5, R6 ;  /* 0x00000006050a7221 */ /* 0x001fe20000010000 */
[----:B------:R-:W-:Y:S01]  /*d850*/  IMAD.U32 R5, RZ, RZ, UR4 ;  /* 0x00000004ff057e24 */ /* 0x000fe2000f8e00ff */
[----:B------:R-:W-:-:S03]  /*d860*/  USEL UR4, URZ, 0x1, UP0 ;  /* 0x000000013f047887 */ /* 0x000fc60008000000 */
[----:B------:R-:W-:Y:S01]  /*d870*/  HGMMA.64x96x16.F32.BF16 R24, gdesc[UR8].tnspB, R24, gsb0 ;  /* 0x41600000081879f0 */ /* 0x000fe20008001818 */
[----:B------:R-:W-:Y:S01]  /*d880*/  UIADD3 UR8, UR60, 0x600, URZ ;  /* 0x000006003c087890 */ /* 0x000fe2000fffe03f */
[----:B------:R-:W-:Y:S01]  /*d890*/  FSETP.NE.FTZ.AND P0, PT, R10, RZ, PT ;  /* 0x000000ff0a00720b */ /* 0x000fe20003f15000 */
[----:B------:R-:W-:Y:S01]  /*d8a0*/  UIADD3 UR10, UR5, 0x100, URZ ;  /* 0x00000100050a7890 */ /* 0x000fe2000fffe03f */
[----:B-1----:R-:W-:Y:S01]  /*d8b0*/  FADD.FTZ R11, R7, R8 ;  /* 0x00000008070b7221 */ /* 0x002fe20000010000 */
[----:B------:R-:W-:Y:S01]  /*d8c0*/  UMOV UR9, 0xc0000010 ;  /* 0xc000001000097882 */ /* 0x000fe20000000000 */
[----:B------:R-:W-:Y:S01]  /*d8d0*/  UMOV UR11, 0x80000020 ;  /* 0x80000020000b7882 */ /* 0x000fe20000000000 */
[----:B------:R-:W-:Y:S01]  /*d8e0*/  IMAD.U32 R7, RZ, RZ, UR6 ;  /* 0x00000006ff077e24 */ /* 0x000fe2000f8e00ff */
[----:B------:R-:W-:Y:S01]  /*d8f0*/  ULOP3.LUT UR38, UR38, UR4, URZ, 0x3c, !UPT ;  /* 0x0000000426267292 */ /* 0x000fe2000f8e3c3f */
[----:B------:R-:W-:Y:S01]  /*d900*/  FSETP.NE.FTZ.AND P2, PT, R11, RZ, PT ;  /* 0x000000ff0b00720b */ /* 0x000fe20003f55000 */
[----:B------:R-:W-:-:S02]  /*d910*/  IMAD.MOV.U32 R8, RZ, RZ, RZ ;  /* 0x000000ffff087224 */ /* 0x000fc400078e00ff */
[----:B------:R-:W-:-:S03]  /*d920*/  @!P1 VIADD R7, R7, 0x31c60 ;  /* 0x00031c6007079836 */ /* 0x000fc60000000000 */
[----:B------:R-:W0:Y:S01]  /*d930*/  @P0 MUFU.LG2 R6, R10 ;  /* 0x0000000a00060308 */ /* 0x000e220000000c00 */
[----:B------:R-:W-:Y:S01]  /*d940*/  @P0 FMUL.FTZ R5, R5, 0.69314718246459960938 ;  /* 0x3f31721805050820 */ /* 0x000fe20000410000 */
[----:B------:R-:W-:-:S06]  /*d950*/  @!P1 PRMT R7, RZ, 0x654, R7 ;  /* 0x00000654ff079816 */ /* 0x000fcc0000000007 */
        /* <DEDUP_REMOVED lines=92> */
.L_x_11441:
[----:B------:R-:W0:Y:S08]  /*df20*/  S2UR UR4, SR_CgaCtaId ;  /* 0x00000000000479c3 */ /* 0x000e300000008800 */
[----:B------:R-:W-:Y:S06]  /*df30*/  BAR.SYNC.DEFER_BLOCKING 0x5, 0x200 ;  /* 0x0148000000007b1d */ /* 0x000fec0000010000 */
[----:B------:R-:W-:Y:S01]  /*df40*/  UMOV UR37, 0x400 ;  /* 0x0000040000257882 */ /* 0x000fe20000000000 */
[----:B------:R-:W-:Y:S01]  /*df50*/  BSSY B0, `(.L_x_11472) ;  /* 0x00002c6000007945 */ /* 0x000fe20003800000 */
[----:B0-----:R-:W-:-:S09]  /*df60*/  ULEA UR37, UR4, UR37, 0x18 ;  /* 0x0000002504257291 */ /* 0x001fd2000f8ec03f */
[----:B------:R-:W0:Y:S02]  /*df70*/  LDS.128 R4, [UR37+0x31cd0] ;  /* 0x031cd025ff047984 */ /* 0x000e240008000c00 */
[----:B0-----:R-:W-:Y:S02]  /*df80*/  R2UR UR5, R5 ;  /* 0x00000000050572ca */ /* 0x001fe400000e0000 */
[----:B------:R-:W-:Y:S01]  /*df90*/  R2UR UR6, R6 ;  /* 0x00000000060672ca */ /* 0x000fe200000e0000 */
[----:B------:R-:W-:Y:S06]  /*dfa0*/  BAR.ARV 0x4, 0x200 ;  /* 0x0108000000007b1d */ /* 0x000fec0000002000 */
[----:B------:R-:W-:Y:S08]  /*dfb0*/  @P0 BRA `(.L_x_11473) ;  /* 0x0000001c00d40947 */ /* 0x000ff00003800000 */
[----:B------:R-:W2:Y:S01]  /*dfc0*/  LDL.LU R8, [R1+0x10] ;  /* 0x0000100001087983 */ /* 0x000ea20000300800 */
[----:B------:R-:W0:Y:S01]  /*dfd0*/  S2UR UR4, SR_SWINHI ;  /* 0x00000000000479c3 */ /* 0x000e220000002f00 */
[----:B------:R-:W-:Y:S01]  /*dfe0*/  F2FP.BF16.F32.PACK_AB R10, R73, R72 ;  /* 0x00000048490a723e */ /* 0x000fe200000010ff */
[----:B------:R-:W-:Y:S01]  /*dff0*/  ULDC.64 UR10, c[0x0][0xc00] ;  /* 0x00030000000a7ab9 */ /* 0x000fe20000000a00 */
[----:B------:R-:W3:Y:S01]  /*e000*/  LDL R0, [R1+0x40] ;  /* 0x0000400001007983 */ /* 0x000ee20000100800 */
[----:B------:R-:W-:Y:S02]  /*e010*/  F2FP.BF16.F32.PACK_AB R30, R69, R68 ;  /* 0x00000044451e723e */ /* 0x000fe400000010ff */
[----:B------:R-:W-:Y:S01]  /*e020*/  R2UR UR7, R149 ;  /* 0x00000000950772ca */ /* 0x000fe200000e0000 */
[----:B------:R-:W4:Y:S01]  /*e030*/  LDL R82, [R1+0x4] ;  /* 0x0000040001527983 */ /* 0x000f220000100800 */
[----:B------:R-:W-:Y:S01]  /*e040*/  ULDC.64 UR16, c[0x0][0x208] ;  /* 0x0000820000107ab9 */ /* 0x000fe20000000a00 */
[----:B------:R-:W-:-:S02]  /*e050*/  R2UR UR15, R146 ;  /* 0x00000000920f72ca */ /* 0x000fc400000e0000 */
[----:B------:R-:W-:Y:S02]  /*e060*/  R2UR UR13, R22 ;  /* 0x00000000160d72ca */ /* 0x000fe400000e0000 */
[----:B------:R-:W-:Y:S01]  /*e070*/  R2UR UR14, R148 ;  /* 0x00000000940e72ca */ /* 0x000fe200000e0000 */
        /* <DEDUP_REMOVED lines=8> */
[----:B--2---:R-:W-:Y:S01]  /*e100*/  R2UR UR12, R8 ;  /* 0x00000000080c72ca */ /* 0x004fe200000e0000 */
[----:B---3--:R-:W-:-:S04]  /*e110*/  IMAD.WIDE R8, R0, 0x2, R4 ;  /* 0x0000000200087825 */ /* 0x008fc800078e0204 */
[----:B------:R-:W-:Y:S01]  /*e120*/  UMOV UR18, 0x9b8 ;  /* 0x000009b800127882 */ /* 0x000fe20000000000 */
[----:B----4-:R-:W-:Y:S02]  /*e130*/  R2UR UR19, R82 ;  /* 0x00000000521372ca */ /* 0x010fe400000e0000 */
[C---:B------:R-:W-:Y:S02]  /*e140*/  IADD3 R31, P3, R8.reuse, 0x3000, RZ ;  /* 0x00003000081f7810 */ /* 0x040fe40007f7e0ff */
[C---:B------:R-:W-:Y:S02]  /*e150*/  IADD3 R79, P2, R8.reuse, 0x3020, RZ ;  /* 0x00003020084f7810 */ /* 0x040fe40007f5e0ff */
[----:B------:R-:W-:Y:S01]  /*e160*/  LOP3.LUT R6, R31, 0x180, RZ, 0xc0, !PT ;  /* 0x000001801f067812 */ /* 0x000fe200078ec0ff */
[--C-:B------:R-:W-:Y:S01]  /*e170*/  IMAD.X R27, RZ, RZ, R9.reuse, P3 ;  /* 0x000000ffff1b7224 */ /* 0x100fe200018e0609 */
[----:B------:R-:W-:Y:S01]  /*e180*/  IADD3 R23, P4, R8, 0x20, RZ ;  /* 0x0000002008177810 */ /* 0x000fe20007f9e0ff */
[----:B------:R-:W-:Y:S01]  /*e190*/  IMAD.X R25, RZ, RZ, R9, P2 ;  /* 0x000000ffff197224 */ /* 0x000fe200010e0609 */
[----:B------:R-:W-:-:S02]  /*e1a0*/  SHF.R.U64 R6, R6, 0x3, RZ ;  /* 0x0000000306067819 */ /* 0x000fc400000012ff */
[----:B------:R-:W-:Y:S01]  /*e1b0*/  LOP3.LUT R11, R8, 0x180, RZ, 0xc0, !PT ;  /* 0x00000180080b7812 */ /* 0x000fe200078ec0ff */
[--C-:B------:R-:W-:Y:S01]  /*e1c0*/  IMAD.X R29, RZ, RZ, R9.reuse, P4 ;  /* 0x000000ffff1d7224 */ /* 0x100fe200020e0609 */
[----:B------:R-:W-:Y:S02]  /*e1d0*/  LOP3.LUT R26, R6, R31, RZ, 0x3c, !PT ;  /* 0x0000001f061a7212 */ /* 0x000fe400078e3cff */
[----:B------:R-:W-:Y:S02]  /*e1e0*/  LOP3.LUT R6, R79, 0x180, RZ, 0xc0, !PT ;  /* 0x000001804f067812 */ /* 0x000fe400078ec0ff */
[C---:B------:R-:W-:Y:S02]  /*e1f0*/  IADD3 R81, P1, R8.reuse, 0x6000, RZ ;  /* 0x0000600008517810 */ /* 0x040fe40007f3e0ff */
[----:B------:R-:W-:Y:S02]  /*e200*/  IADD3 R83, P0, R8, 0x6020, RZ ;  /* 0x0000602008537810 */ /* 0x000fe40007f1e0ff */
[----:B------:R-:W-:Y:S01]  /*e210*/  LOP3.LUT R0, R23, 0x180, RZ, 0xc0, !PT ;  /* 0x0000018017007812 */ /* 0x000fe200078ec0ff */
[--C-:B------:R-:W-:Y:S01]  /*e220*/  IMAD.X R13, RZ, RZ, R9.reuse, P1 ;  /* 0x000000ffff0d7224 */ /* 0x100fe200008e0609 */
[----:B------:R-:W-:Y:S01]  /*e230*/  SHF.R.U64 R11, R11, 0x3, RZ ;  /* 0x000000030b0b7819 */ /* 0x000fe200000012ff */
[----:B------:R-:W-:Y:S01]  /*e240*/  IMAD.X R15, RZ, RZ, R9, P0 ;  /* 0x000000ffff0f7224 */ /* 0x000fe200000e0609 */
[----:B------:R-:W-:-:S02]  /*e250*/  SHF.R.U64 R6, R6, 0x3, RZ ;  /* 0x0000000306067819 */ /* 0x000fc400000012ff */
[----:B------:R-:W-:Y:S02]  /*e260*/  SHF.R.U64 R0, R0, 0x3, RZ ;  /* 0x0000000300007819 */ /* 0x000fe400000012ff */
[----:B------:R-:W-:Y:S02]  /*e270*/  LOP3.LUT R12, R81, 0x180, RZ, 0xc0, !PT ;  /* 0x00000180510c7812 */ /* 0x000fe400078ec0ff */
[----:B------:R-:W-:Y:S02]  /*e280*/  LOP3.LUT R14, R83, 0x180, RZ, 0xc0, !PT ;  /* 0x00000180530e7812 */ /* 0x000fe400078ec0ff */
[----:B------:R-:W-:Y:S02]  /*e290*/  LOP3.LUT R8, R11, R8, RZ, 0x3c, !PT ;  /* 0x000000080b087212 */ /* 0x000fe400078e3cff */
[----:B------:R-:W-:Y:S01]  /*e2a0*/  LOP3.LUT R24, R6, R79, RZ, 0x3c, !PT ;  /* 0x0000004f06187212 */ /* 0x000fe200078e3cff */
[----:B------:R-:W-:Y:S01]  /*e2b0*/  IMAD.U32 R79, RZ, RZ, UR9 ;  /* 0x00000009ff4f7e24 */ /* 0x000fe2000f8e00ff */
[----:B------:R-:W-:Y:S01]  /*e2c0*/  LOP3.LUT R28, R0, R23, RZ, 0x3c, !PT ;  /* 0x00000017001c7212 */ /* 0x000fe200078e3cff */
[----:B------:R-:W-:Y:S01]  /*e2d0*/  ULDC.64 UR8, c[0x0][0xc08] ;  /* 0x0003020000087ab9 */ /* 0x000fe20000000a00 */
[----:B------:R-:W-:-:S02]  /*e2e0*/  SHF.R.U64 R12, R12, 0x3, RZ ;  /* 0x000000030c0c7819 */ /* 0x000fc400000012ff */
[----:B------:R-:W-:Y:S02]  /*e2f0*/  SHF.R.U64 R14, R14, 0x3, RZ ;  /* 0x000000030e0e7819 */ /* 0x000fe400000012ff */
[----:B------:R-:W-:Y:S02]  /*e300*/  MOV R0, R8 ;  /* 0x0000000800007202 */ /* 0x000fe40000000f00 */
        /* <DEDUP_REMOVED lines=20> */
[----:B------:R-:W-:Y:S02]  /*e450*/  F2FP.BF16.F32.PACK_AB R12, R49, R48 ;  /* 0x00000030310c723e */ /* 0x000fe400000010ff */
[----:B------:R-:W-:Y:S01]  /*e460*/  F2FP.BF16.F32.PACK_AB R13, R51, R50 ;  /* 0x00000032330d723e */ /* 0x000fe200000010ff */
[----:B------:R-:W-:Y:S01]  /*e470*/  STSM.16.M88.4 [R80], R8 ;  /* 0x0000000850007844 */ /* 0x000fe20000000200 */
[----:B------:R-:W-:Y:S02]  /*e480*/  F2FP.BF16.F32.PACK_AB R14, R53, R52 ;  /* 0x00000034350e723e */ /* 0x000fe400000010ff */
[----:B------:R-:W-:-:S02]  /*e490*/  F2FP.BF16.F32.PACK_AB R15, R55, R54 ;  /* 0x00000036370f723e */ /* 0x000fc400000010ff */
[----:B-1----:R-:W-:Y:S02]  /*e4a0*/  F2FP.BF16.F32.PACK_AB R24, R57, R56 ;  /* 0x000000383918723e */ /* 0x002fe400000010ff */
[----:B------:R-:W-:Y:S01]  /*e4b0*/  F2FP.BF16.F32.PACK_AB R25, R59, R58 ;  /* 0x0000003a3b19723e */ /* 0x000fe200000010ff */
[----:B------:R-:W-:Y:S01]  /*e4c0*/  STSM.16.M88.4 [R23], R12 ;  /* 0x0000000c17007844 */ /* 0x000fe20000000200 */
[----:B------:R-:W-:Y:S02]  /*e4d0*/  F2FP.BF16.F32.PACK_AB R26, R61, R60 ;  /* 0x0000003c3d1a723e */ /* 0x000fe400000010ff */
[----:B------:R-:W-:Y:S02]  /*e4e0*/  F2FP.BF16.F32.PACK_AB R27, R63, R62 ;  /* 0x0000003e3f1b723e */ /* 0x000fe400000010ff */
[----:B------:R-:W-:Y:S02]  /*e4f0*/  F2FP.BF16.F32.PACK_AB R28, R65, R64 ;  /* 0x00000040411c723e */ /* 0x000fe400000010ff */
[----:B------:R-:W-:Y:S01]  /*e500*/  F2FP.BF16.F32.PACK_AB R29, R67, R66 ;  /* 0x00000042431d723e */ /* 0x000fe200000010ff */
[----:B------:R-:W-:Y:S01]  /*e510*/  STSM.16.M88.4 [R18], R24 ;  /* 0x0000001812007844 */ /* 0x000fe20000000200 */
[----:B------:R-:W-:-:S02]  /*e520*/  F2FP.BF16.F32.PACK_AB R31, R71, R70 ;  /* 0x00000046471f723e */ /* 0x000fc400000010ff */
        /* <DEDUP_REMOVED lines=19> */
[----:B------:R-:W-:-:S03]  /*e660*/  IMAD.U32 R9, RZ, RZ, UR9 ;  /* 0x00000009ff097e24 */ /* 0x000fc6000f8e00ff */
        /* <DEDUP_REMOVED lines=12> */
[----:B------:R-:W-:Y:S01]  /*e730*/  USEL UR17, UR12, URZ, !UP0 ;  /* 0x0000003f0c117287 */ /* 0x000fe2000c000000 */
[----:B------:R-:W-:Y:S01]  /*e740*/  ULDC.64 UR8, c[0x0][UR18+0x218] ;  /* 0x0000860012087abb */ /* 0x000fe20008000a00 */
[----:B------:R-:W-:Y:S01]  /*e750*/  UIMAD UR11, UR11, UR7, URZ ;  /* 0x000000070b0b72a4 */ /* 0x000fe2000f8e023f */
[----:B------:R-:W-:Y:S01]  /*e760*/  ULDC.64 UR12, c[0x0][UR18+0x228] ;  /* 0x00008a00120c7abb */ /* 0x000fe20008000a00 */
[----:B------:R-:W-:Y:S02]  /*e770*/  UIMAD.WIDE.U32 UR14, UR8, UR19, URZ ;  /* 0x00000013080e72a5 */ /* 0x000fe4000f8e003f */
[----:B------:R-:W-:Y:S02]  /*e780*/  UIMAD UR19, UR9, UR19, URZ ;  /* 0x00000013091372a4 */ /* 0x000fe4000f8e023f */
[----:B------:R-:W-:-:S02]  /*e790*/  UIMAD.WIDE.U32 UR20, UR12, UR16, URZ ;  /* 0x000000100c1472a5 */ /* 0x000fc4000f8e003f */
[----:B------:R-:W-:Y:S02]  /*e7a0*/  UIMAD.WIDE.U32 UR8, UR10, UR7, URZ ;  /* 0x000000070a0872a5 */ /* 0x000fe4000f8e003f */
[----:B------:R-:W-:Y:S02]  /*e7b0*/  UIMAD UR12, UR13, UR16, URZ ;  /* 0x000000100d0c72a4 */ /* 0x000fe4000f8e023f */
[----:B------:R-:W-:Y:S01]  /*e7c0*/  UIMAD UR11, UR10, UR17, UR11 ;  /* 0x000000110a0b72a4 */ /* 0x000fe2000f8e020b */
[----:B---3--:R-:W-:Y:S01]  /*e7d0*/  IMAD.U32 R8, RZ, RZ, UR20 ;  /* 0x00000014ff087e24 */ /* 0x008fe2000f8e00ff */
[----:B------:R-:W-:Y:S02]  /*e7e0*/  UIADD3 UR12, UR21, UR12, URZ ;  /* 0x0000000c150c7290 */ /* 0x000fe4000fffe03f */
[----:B------:R-:W-:Y:S01]  /*e7f0*/  IMAD.U32 R9, RZ, RZ, UR21 ;  /* 0x00000015ff097e24 */ /* 0x000fe2000f8e00ff */
[----:B------:R-:W-:Y:S02]  /*e800*/  UIADD3 UR10, UR9, UR11, URZ ;  /* 0x0000000b090a7290 */ /* 0x000fe4000fffe03f */
[----:B------:R-:W-:Y:S01]  /*e810*/  UIADD3 UR19, UR15, UR19, URZ ;  /* 0x000000130f137290 */ /* 0x000fe2000fffe03f */
[----:B--2---:R-:W-:Y:S01]  /*e820*/  @P0 R2UR UR4, R0 ;  /* 0x00000000000402ca */ /* 0x004fe200000e0000 */
[----:B0-----:R-:W-:-:S04]  /*e830*/  @P1 IMAD.HI.U32 R0, R25, R10, RZ ;  /* 0x0000000a19001227 */ /* 0x001fc800078e00ff */
[----:B------:R-:W-:Y:S01]  /*e840*/  IMAD.U32 R10, RZ, RZ, UR12 ;  /* 0x0000000cff0a7e24 */ /* 0x000fe2000f8e00ff */
[----:B-1----:R-:W-:Y:S01]  /*e850*/  @P1 SHF.R.U32.HI R11, RZ, R13, R0 ;  /* 0x0000000dff0b1219 */ /* 0x002fe20000011600 */
[----:B------:R-:W-:Y:S01]  /*e860*/  ULDC.64 UR12, c[0x0][0xba8] ;  /* 0x0002ea00000c7ab9 */ /* 0x000fe20000000a00 */
[----:B------:R-:W-:Y:S01]  /*e870*/  @!UP1 ULDC UR12, c[0x0][0xb50] ;  /* 0x0002d400000c9ab9 */ /* 0x000fe20000000800 */
[----:B------:R-:W-:Y:S01]  /*e880*/  @!UP1 ULDC UR13, c[0x0][0xb54] ;  /* 0x0002d500000d9ab9 */ /* 0x000fe20000000800 */
[--C-:B------:R-:W-:Y:S01]  /*e890*/  SHF.R.S32.HI R9, RZ, 0x1f, R11.reuse ;  /* 0x0000001fff097819 */ /* 0x100fe2000001140b */
[----:B------:R-:W-:Y:S02]  /*e8a0*/  IMAD.MOV R13, RZ, RZ, -R11 ;  /* 0x000000ffff0d7224 */ /* 0x000fe400078e0a0b */
[----:B------:R-:W-:Y:S02]  /*e8b0*/  UIADD3 UR14, UP0, UP2, UR8, UR14, UR4 ;  /* 0x0000000e080e7290 */ /* 0x000fe4000fa1e004 */
[----:B------:R-:W-:Y:S01]  /*e8c0*/  USHF.R.S32.HI UR11, URZ, 0x1f, UR4 ;  /* 0x0000001f3f0b7899 */ /* 0x000fe20008011404 */
[----:B------:R-:W-:Y:S01]  /*e8d0*/  IMAD R13, R6, R13, R25 ;  /* 0x0000000d060d7224 */ /* 0x000fe200078e0219 */
[----:B------:R-:W-:-:S02]  /*e8e0*/  ULDC.64 UR8, c[0x0][UR18+0x210] ;  /* 0x0000840012087abb */ /* 0x000fc40008000a00 */
[----:B------:R-:W-:Y:S01]  /*e8f0*/  UIADD3.X UR10, UR10, UR19, UR11, UP0, UP2 ;  /* 0x000000130a0a7290 */ /* 0x000fe200087e440b */
[----:B------:R-:W-:Y:S01]  /*e900*/  IADD3 R8, P2, P3, R11, UR14, R8 ;  /* 0x0000000e0b087c10 */ /* 0x000fe2000fb5e008 */
[----:B------:R-:W-:Y:S01]  /*e910*/  IMAD R11, R13, UR9, RZ ;  /* 0x000000090d0b7c24 */ /* 0x000fe2000f8e02ff */
[----:B------:R-:W-:-:S03]  /*e920*/  SHF.R.S32.HI R0, RZ, 0x1f, R13 ;  /* 0x0000001fff007819 */ /* 0x000fc6000001140d */
        /* <DEDUP_REMOVED lines=12> */
.L_x_11474:
[----:B------:R-:W2:Y:S01]  /*e9f0*/  LDL R0, [R1+0x3c] ;  /* 0x00003c0001007983 */ /* 0x000ea20000100800 */
[----:B------:R-:W0:Y:S01]  /*ea00*/  S2R R9, SR_TID.X ;  /* 0x0000000000097919 */ /* 0x000e220000002100 */
[----:B------:R-:W-:Y:S02]  /*ea10*/  R2UR UR8, R22 ;  /* 0x00000000160872ca */ /* 0x000fe400000e0000 */
[----:B------:R-:W-:Y:S04]  /*ea20*/  SHFL.IDX PT, R10, R14, RZ, 0x1c1f ;  /* 0x001c1fff0e0a7589 */ /* 0x000fe800000e0000 */
[----:B------:R-:W1:Y:S04]  /*ea30*/  SHFL.IDX PT, R11, R8, RZ, 0x1c1f ;  /* 0x001c1fff080b7589 */ /* 0x000e6800000e0000 */
[----:B------:R-:W-:Y:S01]  /*ea40*/  SHFL.IDX PT, R12, R14, 0x1, 0x1c1f ;  /* 0x003c1f000e0c7f89 */ /* 0x000fe200000e0000 */
[----:B0-----:R-:W-:-:S05]  /*ea50*/  VIADD R18, R9, 0xffffff80 ;  /* 0xffffff8009127836 */ /* 0x001fca0000000000 */
[----:B------:R-:W-:-:S04]  /*ea60*/  SHF.R.S32.HI R9, RZ, 0x1f, R18 ;  /* 0x0000001fff097819 */ /* 0x000fc80000011412 */
[----:B------:R-:W-:-:S04]  /*ea70*/  LEA.HI R9, R9, R18, RZ, 0x7 ;  /* 0x0000001209097211 */ /* 0x000fc800078f38ff */
[----:B------:R-:W-:Y:S01]  /*ea80*/  LOP3.LUT R9, R9, 0xffffff80, RZ, 0xc0, !PT ;  /* 0xffffff8009097812 */ /* 0x000fe200078ec0ff */
[----:B------:R-:W0:Y:S04]  /*ea90*/  SHFL.IDX PT, R13, R8, 0x1, 0x1c1f ;  /* 0x003c1f00080d7f89 */ /* 0x000e2800000e0000 */
[----:B------:R-:W-:-:S05]  /*eaa0*/  IMAD.IADD R9, R18, 0x1, -R9 ;  /* 0x0000000112097824 */ /* 0x000fca00078e0a09 */
[----:B------:R-:W-:Y:S01]  /*eab0*/  LOP3.LUT P0, RZ, R9, 0x3, RZ, 0xc0, !PT ;  /* 0x0000000309ff7812 */ /* 0x000fe2000780c0ff */
[----:B--2---:R-:W-:Y:S02]  /*eac0*/  VIADD R23, R0, UR8 ;  /* 0x0000000800177c36 */ /* 0x004fe40008000000 */
[----:B-----5:R-:W-:Y:S02]  /*ead0*/  IMAD R0, R15, R6, RZ ;  /* 0x000000060f007224 */ /* 0x020fe400078e02ff */
[----:B------:R-:W-:-:S03]  /*eae0*/  VIADD R9, R23, 0x8 ;  /* 0x0000000817097836 */ /* 0x000fc60000000000 */
[-C--:B------:R-:W-:Y:S02]  /*eaf0*/  ISETP.GE.OR P2, PT, R23, R0.reuse, P0 ;  /* 0x000000001700720c */ /* 0x080fe40000746670 */
[----:B------:R-:W-:Y:S01]  /*eb00*/  ISETP.GE.OR P0, PT, R9, R0, P0 ;  /* 0x000000000900720c */ /* 0x000fe20000706670 */
[----:B------:R-:W-:-:S10]  /*eb10*/  ULDC.64 UR8, c[0x0][0x208] ;  /* 0x0000820000087ab9 */ /* 0x000fd40000000a00 */
[----:B-1----:R1:W-:Y:S04]  /*eb20*/  @!P2 ST.E desc[UR8][R10.64], R3 ;  /* 0x000000030a00a985 */ /* 0x0023e8000c101908 */
[----:B0-----:R1:W-:Y:S01]  /*eb30*/  @!P0 ST.E desc[UR8][R12.64], R16 ;  /* 0x000000100c008985 */ /* 0x0013e2000c101908 */
[----:B------:R-:W-:-:S13]  /*eb40*/  PLOP3.LUT P0, PT, PT, PT, UP1, 0x80, 0x0 ;  /* 0x000000000000781c */ /* 0x000fda0003f0f018 */
[----:B-1----:R-:W-:Y:S05]  /*eb50*/  @P0 BRA `(.L_x_11475) ;  /* 0x0000000800340947 */ /* 0x002fea0003800000 */
[----:B------:R-:W0:Y:S01]  /*eb60*/  S2R R18, SR_TID.X ;  /* 0x0000000000127919 */ /* 0x000e220000002100 */
[----:B------:R-:W1:Y:S01]  /*eb70*/  @P1 LDC R37, c[0x0][0xbec] ;  /* 0x0002fb00ff251b82 */ /* 0x000e620000000800 */
[----:B------:R-:W-:Y:S01]  /*eb80*/  ULDC.64 UR8, c[0x0][0x208] ;  /* 0x0000820000087ab9 */ /* 0x000fe20000000a00 */
[----:B------:R-:W-:Y:S01]  /*eb90*/  ULDC.64 UR12, c[0x0][0xaa0] ;  /* 0x0002a800000c7ab9 */ /* 0x000fe20000000a00 */
[----:B------:R-:W-:Y:S02]  /*eba0*/  R2UR UR15, R82 ;  /* 0x00000000520f72ca */ /* 0x000fe400000e0000 */
        /* <DEDUP_REMOVED lines=11> */
[C---:B------:R-:W-:Y:S02]  /*ec60*/  IADD3 R8, P5, R4.reuse, 0x7800, RZ ;  /* 0x0000780004087810 */ /* 0x040fe40007fbe0ff */
        /* <DEDUP_REMOVED lines=13> */
[----:B------:R-:W-:-:S02]  /*ed40*/  LOP3.LUT R4, R9, R4, RZ, 0x3c, !PT ;  /* 0x0000000409047212 */ /* 0x000fc400078e3cff */
[----:B------:R-:W-:Y:S02]  /*ed50*/  SHF.R.S32.HI R16, RZ, 0x1f, R18 ;  /* 0x0000001fff107819 */ /* 0x000fe40000011412 */
        /* <DEDUP_REMOVED lines=10> */
[----:B------:R-:W-:Y:S01]  /*ee00*/  LEA.HI R16, R16, R18, RZ, 0x2 ;  /* 0x0000001210107211 */ /* 0x000fe200078f10ff */
[----:B------:R0:W5:Y:S02]  /*ee10*/  LD.E.128 R8, desc[UR8][R4.64] ;  /* 0x0000000804087980 */ /* 0x000164000c101d00 */
[----:B------:R-:W-:Y:S01]  /*ee20*/  UIMAD UR10, UR4, UR13, UR10 ;  /* 0x0000000d040a72a4 */ /* 0x000fe2000f8e020a */
[----:B------:R-:W-:Y:S01]  /*ee30*/  LOP3.LUT R16, R16, 0xfffffffc, RZ, 0xc0, !PT ;  /* 0xfffffffc10107812 */ /* 0x000fe200078ec0ff */
[----:B------:R-:W5:Y:S04]  /*ee40*/  LD.E.128 R12, desc[UR8][R12.64] ;  /* 0x000000080c0c7980 */ /* 0x000f68000c101d00 */
[----:B------:R-:W5:Y:S01]  /*ee50*/  LD.E.128 R20, desc[UR8][R20.64] ;  /* 0x0000000814147980 */ /* 0x000f62000c101d00 */
[----:B0-----:R-:W0:Y:S03]  /*ee60*/  @P1 LDC R5, c[0x0][0xbf0] ;  /* 0x0002fc00ff051b82 */ /* 0x001e260000000800 */
[----:B------:R-:W5:Y:S04]  /*ee70*/  LD.E.128 R24, desc[UR8][R24.64] ;  /* 0x0000000818187980 */ /* 0x000f68000c101d00 */
[----:B------:R-:W5:Y:S04]  /*ee80*/  LD.E.128 R28, desc[UR8][R28.64] ;  /* 0x000000081c1c7980 */ /* 0x000f68000c101d00 */
[----:B------:R-:W5:Y:S01]  /*ee90*/  LD.E.128 R32, desc[UR8][R32.64] ;  /* 0x0000000820207980 */ /* 0x000f62000c101d00 */
[----:B------:R-:W-:Y:S01]  /*eea0*/  UIMAD.WIDE.U32 UR8, UR4, UR12, URZ ;  /* 0x0000000c040872a5 */ /* 0x000fe2000f8e003f */
[----:B------:R-:W-:Y:S01]  /*eeb0*/  IMAD.IADD R16, R18, 0x1, -R16 ;  /* 0x0000000112107824 */ /* 0x000fe200078e0a10 */
        /* <DEDUP_REMOVED lines=9> */
[----:B------:R-:W-:Y:S01]  /*ef50*/  BSSY B1, `(.L_x_11476) ;  /* 0x0000038000017945 */ /* 0x000fe20003800000 */
[----:B------:R-:W-:Y:S01]  /*ef60*/  ULDC.64 UR10, c[0x0][0xae8] ;  /* 0x0002ba00000a7ab9 */ /* 0x000fe20000000a00 */
[----:B------:R-:W-:Y:S01]  /*ef70*/  VIADD R43, R78, UR14 ;  /* 0x0000000e4e2b7c36 */ /* 0x000fe20008000000 */
[----:B------:R-:W-:Y:S01]  /*ef80*/  UIMAD.WIDE.U32 UR8, UR15, UR10, UR8 ;  /* 0x0000000a0f0872a5 */ /* 0x000fe2000f8e0008 */
[----:B------:R-:W-:Y:S01]  /*ef90*/  VIADD R18, R3, UR14 ;  /* 0x0000000e03127c36 */ /* 0x000fe20008000000 */
[----:B------:R-:W-:-:S02]  /*efa0*/  SHF.R.S32.HI R42, RZ, 0x1f, R150 ;  /* 0x0000001fff2a7819 */ /* 0x000fc40000011496 */
[----:B------:R-:W-:Y:S01]  /*efb0*/  UIMAD UR9, UR15, UR11, UR9 ;  /* 0x0000000b0f0972a4 */ /* 0x000fe2000f8e0209 */
[----:B-1----:R-:W-:Y:S01]  /*efc0*/  @P1 IMAD.HI.U32 R4, R18, R37, RZ ;  /* 0x0000002512041227 */ /* 0x002fe200078e00ff */
[----:B------:R-:W-:Y:S01]  /*efd0*/  ISETP.GE.AND P0, PT, R43, R0, PT ;  /* 0x000000002b00720c */ /* 0x000fe20003f06270 */
[----:B------:R-:W-:Y:S01]  /*efe0*/  ULDC.64 UR10, c[0x0][0xaf0] ;  /* 0x0002bc00000a7ab9 */ /* 0x000fe20000000a00 */
[----:B------:R-:W-:Y:S01]  /*eff0*/  SHF.R.S32.HI R44, RZ, 0x1f, R147 ;  /* 0x0000001fff2c7819 */ /* 0x000fe20000011493 */
[----:B------:R-:W-:Y:S01]  /*f000*/  UIMAD UR4, UR4, UR10, URZ ;  /* 0x0000000a040472a4 */ /* 0x000fe2000f8e023f */
[----:B------:R-:W-:Y:S01]  /*f010*/  IMAD.MOV.U32 R3, RZ, RZ, R18 ;  /* 0x000000ffff037224 */ /* 0x000fe200078e0012 */
[----:B------:R-:W-:Y:S01]  /*f020*/  UIMAD.WIDE.U32 UR8, UR7, UR10, UR8 ;  /* 0x0000000a070872a5 */ /* 0x000fe2000f8e0008 */
[----:B0-----:R-:W-:Y:S01]  /*f030*/  @P1 SHF.R.U32.HI R3, RZ, R5, R4 ;  /* 0x00000005ff031219 */ /* 0x001fe20000011604 */
[----:B------:R-:W-:-:S03]  /*f040*/  UIMAD UR4, UR7, UR11, UR4 ;  /* 0x0000000b070472a4 */ /* 0x000fc6000f8e0204 */
[--C-:B------:R-:W-:Y:S01]  /*f050*/  SHF.R.S32.HI R16, RZ, 0x1f, R3.reuse ;  /* 0x0000001fff107819 */ /* 0x100fe20000011403 */
[----:B------:R-:W-:Y:S01]  /*f060*/  UIADD3 UR4, UR9, UR4, URZ ;  /* 0x0000000409047290 */ /* 0x000fe2000fffe03f */
[----:B------:R-:W-:Y:S01]  /*f070*/  IMAD.MOV R37, RZ, RZ, -R3 ;  /* 0x000000ffff257224 */ /* 0x000fe200078e0a03 */
[----:B------:R-:W-:Y:S01]  /*f080*/  ULDC.64 UR10, c[0x0][0xae0] ;  /* 0x0002b800000a7ab9 */ /* 0x000fe20000000a00 */
[----:B------:R-:W-:Y:S02]  /*f090*/  IMAD.U32 R5, RZ, RZ, UR9 ;  /* 0x00000009ff057e24 */ /* 0x000fe4000f8e00ff */
[----:B------:R-:W-:Y:S01]  /*f0a0*/  IMAD.U32 R4, RZ, RZ, UR8 ;  /* 0x00000008ff047e24 */ /* 0x000fe2000f8e00ff */
[----:B------:R-:W-:Y:S01]  /*f0b0*/  ULDC.64 UR8, c[0x0][0xad8] ;  /* 0x0002b60000087ab9 */ /* 0x000fe20000000a00 */
[----:B------:R-:W-:Y:S01]  /*f0c0*/  IMAD.U32 R5, RZ, RZ, UR4 ;  /* 0x00000004ff057e24 */ /* 0x000fe2000f8e00ff */
[----:B------:R-:W-:Y:S01]  /*f0d0*/  UIADD3 UR4, UR37, 0x31c20, URZ ;  /* 0x00031c2025047890 */ /* 0x000fe2000fffe03f */
[----:B------:R-:W-:-:S02]  /*f0e0*/  IMAD R16, R16, UR10, RZ ;  /* 0x0000000a10107c24 */ /* 0x000fc4000f8e02ff */
[----:B------:R-:W-:Y:S01]  /*f0f0*/  IMAD R37, R6, R37, R18 ;  /* 0x0000002506257224 */ /* 0x000fe200078e0212 */
[----:B------:R-:W-:Y:S01]  /*f100*/  UPRMT UR4, URZ, 0x654, UR4 ;  /* 0x000006543f047896 */ /* 0x000fe20008000004 */
[C---:B------:R-:W-:Y:S02]  /*f110*/  IMAD R39, R3.reuse, UR11, R16 ;  /* 0x0000000b03277c24 */ /* 0x040fe4000f8e0210 */
[----:B------:R-:W-:Y:S01]  /*f120*/  IMAD.WIDE.U32 R4, R3, UR10, R4 ;  /* 0x0000000a03047c25 */ /* 0x000fe2000f8e0004 */
[----:B------:R-:W-:-:S03]  /*f130*/  SHF.R.S32.HI R3, RZ, 0x1f, R37 ;  /* 0x0000001fff037819 */ /* 0x000fc60000011425 */
[----:B------:R-:W-:Y:S02]  /*f140*/  IMAD.IADD R5, R5, 0x1, R39 ;  /* 0x0000000105057824 */ /* 0x000fe400078e0227 */
[----:B------:R-:W-:Y:S01]  /*f150*/  IMAD R6, R3, UR8, RZ ;  /* 0x0000000803067c24 */ /* 0x000fe2000f8e02ff */
[----:B--2---:R-:W-:Y:S01]  /*f160*/  SYNCS.ARRIVE.TRANS64.RED.A1T0 RZ, [UR4], RZ ;  /* 0x000000ffffff79a7 */ /* 0x004fe20008100404 */
[----:B------:R-:W-:-:S04]  /*f170*/  IMAD.WIDE.U32 R4, R37, UR8, R4 ;  /* 0x0000000825047c25 */ /* 0x000fc8000f8e0004 */
[----:B------:R-:W-:Y:S01]  /*f180*/  IMAD R3, R37, UR9, R6 ;  /* 0x0000000925037c24 */ /* 0x000fe2000f8e0206 */
[----:B------:R-:W-:Y:S02]  /*f190*/  ULDC.64 UR8, c[0x0][0xa80] ;  /* 0x0002a00000087ab9 */ /* 0x000fe40000000a00 */
[----:B------:R-:W-:Y:S01]  /*f1a0*/  LEA R6, P1, R4, UR8, 0x1 ;  /* 0x0000000804067c11 */ /* 0x000fe2000f8208ff */
[----:B------:R-:W-:-:S04]  /*f1b0*/  IMAD.IADD R3, R5, 0x1, R3 ;  /* 0x0000000105037824 */ /* 0x000fc800078e0203 */
[----:B------:R0:W1:Y:S01]  /*f1c0*/  SHFL.IDX PT, R36, R6, RZ, 0x1c1f ;  /* 0x001c1fff06247589 */ /* 0x00006200000e0000 */
[----:B------:R-:W-:-:S05]  /*f1d0*/  LEA.HI.X R16, R4, UR9, R3, 0x1, P1 ;  /* 0x0000000904107c11 */ /* 0x000fca00088f0c03 */
        /* <DEDUP_REMOVED lines=8> */
[C---:B------:R-:W-:Y:S02]  /*f260*/  @!P2 LEA R40, P4, R150.reuse, R36, 0x1 ;  /* 0x000000249628a211 */ /* 0x040fe400078808ff */
[----:B--2---:R-:W-:Y:S01]  /*f270*/  @!P0 IMAD.WIDE R4, R145, 0x2, R36 ;  /* 0x0000000291048825 */ /* 0x004fe200078e0224 */
[-C--:B------:R-:W-:Y:S02]  /*f280*/  @!P1 LEA.HI.X R39, R147, R37.reuse, R44, 0x1, P3 ;  /* 0x0000002593279211 */ /* 0x080fe400018f0c2c */
[----:B------:R-:W-:Y:S02]  /*f290*/  @!P2 LEA.HI.X R41, R150, R37, R42, 0x1, P4 ;  /* 0x000000259629a211 */ /* 0x000fe400020f0c2a */
[----:B-----5:R3:W-:Y:S04]  /*f2a0*/  @!P0 ST.E.128 desc[UR8][R4.64], R8 ;  /* 0x0000000804008985 */ /* 0x0207e8000c101d08 */
[----:B------:R3:W-:Y:S04]  /*f2b0*/  @!P1 ST.E.128 desc[UR8][R38.64], R20 ;  /* 0x0000001426009985 */ /* 0x0007e8000c101d08 */
[----:B------:R3:W-:Y:S02]  /*f2c0*/  @!P2 ST.E.128 desc[UR8][R40.64], R28 ;  /* 0x0000001c2800a985 */ /* 0x0007e4000c101d08 */
.L_x_11477:
[----:B------:R-:W-:Y:S05]  /*f2d0*/  BSYNC B1 ;  /* 0x0000000000017941 */ /* 0x000fea0003800000 */
.L_x_11476:
        /* <DEDUP_REMOVED lines=21> */
.L_x_11475:
        /* <DEDUP_REMOVED lines=12> */
[C---:B------:R-:W-:Y:S01]  /*f4f0*/  VIADD R29, R17.reuse, 0x8 ;  /* 0x00000008111d7836 */ /* 0x040fe20000000000 */
[----:B------:R-:W-:Y:S01]  /*f500*/  ULDC.64 UR10, c[0x0][0xb38] ;  /* 0x0002ce00000a7ab9 */ /* 0x000fe20000000a00 */
[C---:B------:R-:W-:Y:S01]  /*f510*/  VIADD R31, R17.reuse, 0x10 ;  /* 0x00000010111f7836 */ /* 0x040fe20000000000 */
[----:B------:R-:W-:Y:S01]  /*f520*/  UIMAD.WIDE.U32 UR8, UR15, UR10, UR8 ;  /* 0x0000000a0f0872a5 */ /* 0x000fe2000f8e0008 */
[C---:B------:R-:W-:Y:S01]  /*f530*/  VIADD R79, R17.reuse, 0x18 ;  /* 0x00000018114f7836 */ /* 0x040fe20000000000 */
[----:B------:R-:W-:Y:S01]  /*f540*/  BSSY B1, `(.L_x_11479) ;  /* 0x0000064000017945 */ /* 0x000fe20003800000 */
[C---:B------:R-:W-:Y:S01]  /*f550*/  VIADD R86, R17.reuse, 0x20 ;  /* 0x0000002011567836 */ /* 0x040fe20000000000 */
[----:B------:R-:W-:Y:S01]  /*f560*/  UIMAD UR9, UR15, UR11, UR9 ;  /* 0x0000000b0f0972a4 */ /* 0x000fe2000f8e0209 */
[----:B------:R-:W-:Y:S01]  /*f570*/  SHF.R.S32.HI R16, RZ, 0x1f, R29 ;  /* 0x0000001fff107819 */ /* 0x000fe2000001141d */
[----:B------:R-:W-:Y:S01]  /*f580*/  VIADD R85, R17, 0x20 ;  /* 0x0000002011557836 */ /* 0x000fe20000000000 */
[----:B------:R-:W-:Y:S01]  /*f590*/  ULDC.64 UR10, c[0x0][0xb40] ;  /* 0x0002d000000a7ab9 */ /* 0x000fe20000000a00 */
[----:B------:R-:W-:Y:S01]  /*f5a0*/  SHF.R.S32.HI R18, RZ, 0x1f, R31 ;  /* 0x0000001fff127819 */ /* 0x000fe2000001141f */
[----:B------:R-:W-:Y:S01]  /*f5b0*/  UIMAD UR4, UR4, UR10, URZ ;  /* 0x0000000a040472a4 */ /* 0x000fe2000f8e023f */
[----:B------:R-:W-:Y:S01]  /*f5c0*/  SHF.R.S32.HI R28, RZ, 0x1f, R79 ;  /* 0x0000001fff1c7819 */ /* 0x000fe2000001144f */
[----:B------:R-:W-:Y:S01]  /*f5d0*/  UIMAD.WIDE.U32 UR8, UR7, UR10, UR8 ;  /* 0x0000000a070872a5 */ /* 0x000fe2000f8e0008 */
[----:B0-----:R-:W-:Y:S01]  /*f5e0*/  @P1 IMAD.HI.U32 R4, R25, R4, RZ ;  /* 0x0000000419041227 */ /* 0x001fe200078e00ff */
[----:B------:R-:W-:Y:S01]  /*f5f0*/  UIMAD UR4, UR7, UR11, UR4 ;  /* 0x0000000b070472a4 */ /* 0x000fe2000f8e0204 */
        /* <DEDUP_REMOVED lines=20> */
[----:B------:R-:W-:Y:S01]  /*f740*/  UIADD3 UR4, UR37, 0x31c20, URZ ;  /* 0x00031c2025047890 */ /* 0x000fe2000fffe03f */
[C---:B------:R-:W-:Y:S01]  /*f750*/  IMAD R13, R3.reuse, UR11, R6 ;  /* 0x0000000b030d7c24 */ /* 0x040fe2000f8e0206 */
[----:B------:R-:W-:Y:S01]  /*f760*/  SHF.R.S32.HI R6, RZ, 0x1f, R11 ;  /* 0x0000001fff067819 */ /* 0x000fe2000001140b */
[----:B------:R-:W-:Y:S01]  /*f770*/  IMAD.WIDE.U32 R4, R3, UR10, R4 ;  /* 0x0000000a03047c25 */ /* 0x000fe2000f8e0004 */
[----:B------:R-:W-:Y:S01]  /*f780*/  UPRMT UR4, URZ, 0x654, UR4 ;  /* 0x000006543f047896 */ /* 0x000fe20008000004 */
[----:B------:R-:W-:-:S02]  /*f790*/  SHF.R.S32.HI R84, RZ, 0x1f, R157 ;  /* 0x0000001fff547819 */ /* 0x000fc4000001149d */
[----:B------:R-:W-:Y:S01]  /*f7a0*/  IMAD R6, R6, UR8, RZ ;  /* 0x0000000806067c24 */ /* 0x000fe2000f8e02ff */
[----:B------:R-:W-:Y:S01]  /*f7b0*/  SHF.R.S32.HI R86, RZ, 0x1f, R86 ;  /* 0x0000001fff567819 */ /* 0x000fe20000011456 */
        /* <DEDUP_REMOVED lines=25> */
[-C--:B------:R-:W-:Y:S02]  /*f950*/  @!P3 LEA R24, P5, R85, R4.reuse, 0x2 ;  /* 0x000000045518b211 */ /* 0x080fe400078a10ff */
[-C--:B------:R-:W-:Y:S01]  /*f960*/  @!P4 LEA R26, P6, R157, R4.reuse, 0x2 ;  /* 0x000000049d1ac211 */ /* 0x080fe200078c10ff */
[----:B------:R2:W-:Y:S01]  /*f970*/  @!P1 ST.E.64 desc[UR8][R12.64], R72 ;  /* 0x000000480c009985 */ /* 0x0005e2000c101b08 */
[----:B------:R-:W-:Y:S02]  /*f980*/  @!P2 LEA R22, P1, R79, R4, 0x2 ;  /* 0x000000044f16a211 */ /* 0x000fe400078210ff */
[----:B------:R-:W-:Y:S01]  /*f990*/  @!P3 LEA.HI.X R25, R85, R5, R86, 0x2, P5 ;  /* 0x000000055519b211 */ /* 0x000fe200028f1456 */
[----:B------:R3:W-:Y:S01]  /*f9a0*/  @!P0 ST.E.64 desc[UR8][R14.64], R32 ;  /* 0x000000200e008985 */ /* 0x0007e2000c101b08 */
        /* <DEDUP_REMOVED lines=16> */
[-C--:B------:R-:W-:Y:S02]  /*fab0*/  @!P3 LEA R20, P6, R153, R4.reuse, 0x2 ;  /* 0x000000049914b211 */ /* 0x080fe400078c10ff */
[-C--:B---3--:R-:W-:Y:S01]  /*fac0*/  @!P4 LEA R14, P0, R154, R4.reuse, 0x2 ;  /* 0x000000049a0ec211 */ /* 0x088fe200078010ff */
[----:B------:R0:W-:Y:S01]  /*fad0*/  @!P1 ST.E.64 desc[UR8][R12.64], R52 ;  /* 0x000000340c009985 */ /* 0x0001e2000c101b08 */
[-C--:B----4-:R-:W-:Y:S02]  /*fae0*/  @!P2 LEA R22, P1, R152, R4.reuse, 0x2 ;  /* 0x000000049816a211 */ /* 0x090fe400078210ff */
        /* <DEDUP_REMOVED lines=9> */
.L_x_11480:
[----:B------:R-:W-:Y:S05]  /*fb80*/  BSYNC B1 ;  /* 0x0000000000017941 */ /* 0x000fea0003800000 */
.L_x_11479:
[----:B------:R-:W-:Y:S01]  /*fb90*/  ISETP.GE.AND P0, PT, R9, R0, PT ;  /* 0x000000000900720c */ /* 0x000fe20003f06270 */
[----:B0-----:R0:W3:Y:S04]  /*fba0*/  SHFL.IDX PT, R11, R3, 0x1, 0x1c1f ;  /* 0x003c1f00030b7f89 */ /* 0x0010e800000e0000 */
[----:B------:R0:W4:Y:S08]  /*fbb0*/  SHFL.IDX PT, R10, R6, 0x1, 0x1c1f ;  /* 0x003c1f00060a7f89 */ /* 0x00013000000e0000 */
[----:B0-----:R-:W-:Y:S05]  /*fbc0*/  @P0 BRA `(.L_x_11478) ;  /* 0x0000000c00f80947 */ /* 0x001fea0003800000 */
[----:B------:R-:W-:Y:S01]  /*fbd0*/  ULDC UR4, c[0x0][0xac8] ;  /* 0x0002b20000047ab9 */ /* 0x000fe20000000800 */
[----:B------:R-:W-:Y:S01]  /*fbe0*/  ULDC.64 UR8, c[0x0][0x208] ;  /* 0x0000820000087ab9 */ /* 0x000fe20000000a00 */
[----:B------:R-:W-:Y:S02]  /*fbf0*/  ISETP.GE.AND P0, PT, R29, UR4, PT ;  /* 0x000000041d007c0c */ /* 0x000fe4000bf06270 */
[----:B------:R-:W-:Y:S02]  /*fc00*/  ISETP.GE.AND P1, PT, R17, UR4, PT ;  /* 0x0000000411007c0c */ /* 0x000fe4000bf26270 */
[----:B------:R-:W-:Y:S02]  /*fc10*/  ISETP.GE.AND P2, PT, R31, UR4, PT ;  /* 0x000000041f007c0c */ /* 0x000fe4000bf46270 */
[----:B------:R-:W-:Y:S02]  /*fc20*/  ISETP.GE.AND P3, PT, R79, UR4, PT ;  /* 0x000000044f007c0c */ /* 0x000fe4000bf66270 */
[----:B------:R-:W-:-:S05]  /*fc30*/  ISETP.GE.AND P4, PT, R85, UR4, PT ;  /* 0x0000000455007c0c */ /* 0x000fca000bf86270 */
[-C--:B----4-:R-:W-:Y:S02]  /*fc40*/  @!P0 LEA R8, P5, R29, R10.reuse, 0x2 ;  /* 0x0000000a1d088211 */ /* 0x090fe400078a10ff */
[----:B-123--:R-:W-:Y:S02]  /*fc50*/  @!P1 IMAD.WIDE R4, R17, 0x4, R10 ;  /* 0x0000000411049825 */ /* 0x00efe400078e020a */
[----:B------:R-:W-:Y:S02]  /*fc60*/  @!P0 LEA.HI.X R9, R29, R11, R16, 0x2, P5 ;  /* 0x0000000b1d098211 */ /* 0x000fe400028f1410 */
[-C--:B------:R-:W-:Y:S01]  /*fc70*/  @!P2 LEA R12, P5, R31, R10.reuse, 0x2 ;  /* 0x0000000a1f0ca211 */ /* 0x080fe200078a10ff */
[----:B------:R0:W-:Y:S01]  /*fc80*/  @!P1 ST.E.64 desc[UR8][R4.64], R74 ;  /* 0x0000004a04009985 */ /* 0x0001e2000c101b08 */
[----:B------:R-:W-:Y:S02]  /*fc90*/  ISETP.GE.AND P1, PT, R157, UR4, PT ;  /* 0x000000049d007c0c */ /* 0x000fe4000bf26270 */
[----:B------:R-:W-:Y:S01]  /*fca0*/  @!P3 LEA R14, P6, R79, R10, 0x2 ;  /* 0x0000000a4f0eb211 */ /* 0x000fe200078c10ff */
[----:B------:R-:W-:Y:S01]  /*fcb0*/  @!P0 ST.E.64 desc[UR8][R8.64], R76 ;  /* 0x0000004c08008985 */ /* 0x000fe2000c101b08 */
[----:B------:R-:W-:-:S02]  /*fcc0*/  ISETP.GE.AND P0, PT, R156, UR4, PT ;  /* 0x000000049c007c0c */ /* 0x000fc4000bf06270 */
[-C--:B------:R-:W-:Y:S02]  /*fcd0*/  @!P2 LEA.HI.X R13, R31, R11.reuse, R18, 0x2, P5 ;  /* 0x0000000b1f0da211 */ /* 0x080fe400028f1412 */
[-C--:B------:R-:W-:Y:S02]  /*fce0*/  @!P4 LEA R20, P5, R85, R10.reuse, 0x2 ;  /* 0x0000000a5514c211 */ /* 0x080fe400078a10ff */
[-C--:B------:R-:W-:Y:S01]  /*fcf0*/  @!P3 LEA.HI.X R15, R79, R11.reuse, R28, 0x2, P6 ;  /* 0x0000000b4f0fb211 */ /* 0x080fe200030f141c */
[----:B------:R-:W-:Y:S01]  /*fd00*/  @!P2 ST.E.64 desc[UR8][R12.64], R34 ;  /* 0x000000220c00a985 */ /* 0x000fe2000c101b08 */
[----:B------:R-:W-:Y:S02]  /*fd10*/  @!P4 LEA.HI.X R21, R85, R11, R86, 0x2, P5 ;  /* 0x0000000b5515c211 */ /* 0x000fe400028f1456 */
[----:B------:R-:W-:Y:S01]  /*fd20*/  ISETP.GE.AND P2, PT, R153, UR4, PT ;  /* 0x0000000499007c0c */ /* 0x000fe2000bf46270 */
[----:B------:R1:W-:Y:S01]  /*fd30*/  @!P3 ST.E.64 desc[UR8][R14.64], R38 ;  /* 0x000000260e00b985 */ /* 0x0003e2000c101b08 */
[----:B------:R-:W-:-:S02]  /*fd40*/  @!P1 LEA R22, P5, R157, R10, 0x2 ;  /* 0x0000000a9d169211 */ /* 0x000fc400078a10ff */
[-C--:B0-----:R-:W-:Y:S01]  /*fd50*/  @!P0 LEA R4, P6, R156, R10.reuse, 0x2 ;  /* 0x0000000a9c048211 */ /* 0x081fe200078c10ff */
[----:B------:R0:W-:Y:S01]  /*fd60*/  @!P4 ST.E.64 desc[UR8][R20.64], R42 ;  /* 0x0000002a1400c985 */ /* 0x0001e2000c101b08 */
[----:B------:R-:W-:Y:S02]  /*fd70*/  ISETP.GE.AND P4, PT, R155, UR4, PT ;  /* 0x000000049b007c0c */ /* 0x000fe4000bf86270 */
[----:B------:R-:W-:Y:S02]  /*fd80*/  ISETP.GE.AND P3, PT, R154, UR4, PT ;  /* 0x000000049a007c0c */ /* 0x000fe4000bf66270 */
[-C--:B------:R-:W-:Y:S02]  /*fd90*/  @!P1 LEA.HI.X R23, R157, R11.reuse, R84, 0x2, P5 ;  /* 0x0000000b9d179211 */ /* 0x080fe400028f1454 */
[----:B------:R-:W-:Y:S02]  /*fda0*/  @!P0 LEA.HI.X R5, R156, R11, R83, 0x2, P6 ;  /* 0x0000000b9c058211 */ /* 0x000fe400030f1453 */
[----:B------:R-:W-:Y:S01]  /*fdb0*/  ISETP.GE.AND P5, PT, R152, UR4, PT ;  /* 0x0000000498007c0c */ /* 0x000fe2000bfa6270 */
[----:B------:R2:W-:Y:S04]  /*fdc0*/  @!P1 ST.E.64 desc[UR8][R22.64], R46 ;  /* 0x0000002e16009985 */ /* 0x0005e8000c101b08 */
[----:B------:R2:W-:Y:S01]  /*fdd0*/  @!P0 ST.E.64 desc[UR8][R4.64], R50 ;  /* 0x0000003204008985 */ /* 0x0005e2000c101b08 */
[----:B-1----:R-:W-:-:S02]  /*fde0*/  @!P2 LEA R14, P0, R153, R10, 0x2 ;  /* 0x0000000a990ea211 */ /* 0x002fc400078010ff */
[-C--:B------:R-:W-:Y:S02]  /*fdf0*/  @!P4 LEA R8, P1, R155, R10.reuse, 0x2 ;  /* 0x0000000a9b08c211 */ /* 0x080fe400078210ff */
[-C--:B------:R-:W-:Y:S02]  /*fe00*/  @!P2 LEA.HI.X R15, R153, R11.reuse, R80, 0x2, P0 ;  /* 0x0000000b990fa211 */ /* 0x080fe400000f1450 */
[----:B------:R-:W-:Y:S02]  /*fe10*/  ISETP.GE.AND P0, PT, R151, UR4, PT ;  /* 0x0000000497007c0c */ /* 0x000fe4000bf06270 */
[-C--:B------:R-:W-:Y:S02]  /*fe20*/  @!P3 LEA R12, P6, R154, R10.reuse, 0x2 ;  /* 0x0000000a9a0cb211 */ /* 0x080fe400078c10ff */
[----:B------:R-:W-:Y:S02]  /*fe30*/  @!P4 LEA.HI.X R9, R155, R11, R82, 0x2, P1 ;  /* 0x0000000b9b09c211 */ /* 0x000fe400008f1452 */
[----:B0-----:R-:W-:-:S02]  /*fe40*/  @!P5 LEA R20, P1, R152, R10, 0x2 ;  /* 0x0000000a9814d211 */ /* 0x001fc400078210ff */
[-C--:B------:R-:W-:Y:S01]  /*fe50*/  @!P3 LEA.HI.X R13, R154, R11.reuse, R81, 0x2, P6 ;  /* 0x0000000b9a0db211 */ /* 0x080fe200030f1451 */
[----:B------:R2:W-:Y:S01]  /*fe60*/  @!P4 ST.E.64 desc[UR8][R8.64], R54 ;  /* 0x000000360800c985 */ /* 0x0005e2000c101b08 */
[----:B------:R-:W-:-:S03]  /*fe70*/  @!P5 LEA.HI.X R21, R152, R11, R78, 0x2, P1 ;  /* 0x0000000b9815d211 */ /* 0x000fc600008f144e */
[----:B------:R2:W-:Y:S04]  /*fe80*/  @!P3 ST.E.64 desc[UR8][R12.64], R58 ;  /* 0x0000003a0c00b985 */ /* 0x0005e8000c101b08 */
[----:B------:R2:W-:Y:S04]  /*fe90*/  @!P2 ST.E.64 desc[UR8][R14.64], R62 ;  /* 0x0000003e0e00a985 */ /* 0x0005e8000c101b08 */
[----:B------:R2:W-:Y:S01]  /*fea0*/  @!P5 ST.E.64 desc[UR8][R20.64], R66 ;  /* 0x000000421400d985 */ /* 0x0005e2000c101b08 */
[----:B------:R-:W-:Y:S05]  /*feb0*/  @P0 BRA `(.L_x_11478) ;  /* 0x0000000c003c0947 */ /* 0x000fea0003800000 */
[----:B--2---:R-:W-:Y:S01]  /*fec0*/  LEA R4, P0, R151, R10, 0x2 ;  /* 0x0000000a97047211 */ /* 0x004fe200078010ff */
[----:B------:R-:W-:-:S03]  /*fed0*/  ULDC.64 UR8, c[0x0][0x208] ;  /* 0x0000820000087ab9 */ /* 0x000fc60000000a00 */
[----:B------:R-:W-:-:S05]  /*fee0*/  LEA.HI.X R5, R151, R11, R30, 0x2, P0 ;  /* 0x0000000b97057211 */ /* 0x000fca00000f141e */
[----:B------:R0:W-:Y:S01]  /*fef0*/  ST.E.64 desc[UR8][R4.64], R70 ;  /* 0x0000004604007985 */ /* 0x0001e2000c101b08 */
[----:B------:R-:W-:Y:S05]  /*ff00*/  BRA `(.L_x_11478) ;  /* 0x0000000c00287947 */ /* 0x000fea0003800000 */
.L_x_11473:
        /* <DEDUP_REMOVED lines=37> */
[----:B------:R-:W2:Y:S04]  /*10160*/  LDG.E R3, desc[UR8][R4.64] ;  /* 0x0000000804037981 */ /* 0x000ea8000c1e1900 */
[----:B-----5:R-:W2:Y:S02]  /*10170*/  LDG.E R0, desc[UR8][R4.64+0x4] ;  /* 0x0000040804007981 */ /* 0x020ea4000c1e1900 */
[----:B--2---:R-:W-:-:S07]  /*10180*/  IMAD.IADD R0, R0, 0x1, -R3 ;  /* 0x0000000100007824 */ /* 0x004fce00078e0a03 */
.L_x_11481:
[----:B------:R-:W-:Y:S01]  /*10190*/  R2UR UR7, R149 ;  /* 0x00000000950772ca */ /* 0x000fe200000e0000 */
[----:B------:R-:W-:Y:S01]  /*101a0*/  BSSY B1, `(.L_x_11482) ;  /* 0x000003f000017945 */ /* 0x000fe20003800000 */
[----:B------:R-:W-:-:S11]  /*101b0*/  R2UR UR8, R6 ;  /* 0x00000000060872ca */ /* 0x000fd600000e0000 */
[----:B------:R-:W-:Y:S02]  /*101c0*/  USEL UR7, UR7, URZ, !UP0 ;  /* 0x0000003f07077287 */ /* 0x000fe4000c000000 */
[----:B------:R-:W-:Y:S01]  /*101d0*/  USEL UR12, UR8, URZ, !UP0 ;  /* 0x0000003f080c7287 */ /* 0x000fe2000c000000 */
[----:B------:R-:W-:Y:S11]  /*101e0*/  @P0 BRA `(.L_x_11483) ;  /* 0x0000000000e80947 */ /* 0x000ff60003800000 */
[----:B------:R-:W1:Y:S01]  /*101f0*/  LDC R11, c[0x0][0xbe8] ;  /* 0x0002fa00ff0b7b82 */ /* 0x000e620000000800 */
[----:B------:R-:W-:-:S13]  /*10200*/  R2UR UR8, R22 ;  /* 0x00000000160872ca */ /* 0x000fda00000e0000 */
[----:B------:R-:W-:-:S05]  /*10210*/  IMAD.U32 R6, RZ, RZ, UR8 ;  /* 0x00000008ff067e24 */ /* 0x000fca000f8e00ff */
[----:B------:R-:W-:Y:S01]  /*10220*/  IADD3 R6, R6, -0x80, R12 ;  /* 0xffffff8006067810 */ /* 0x000fe20007ffe00c */
[----:B-1---5:R-:W-:-:S05]  /*10230*/  IMAD R3, R0, R11, RZ ;  /* 0x0000000b00037224 */ /* 0x022fca00078e02ff */
        /* <DEDUP_REMOVED lines=8> */
[----:B------:R-:W1:Y:S02]  /*102c0*/  @P0 LDC R3, c[0x0][0xbec] ;  /* 0x0002fb00ff030b82 */ /* 0x000e640000000800 */
[----:B------:R-:W-:-:S04]  /*102d0*/  UISETP.GT.AND UP0, UPT, UR9, 0x1, UPT ;  /* 0x000000010900788c */ /* 0x000fc8000bf04270 */
[----:B------:R-:W-:Y:S02]  /*102e0*/  USEL UR18, UR18, 0x978, UP0 ;  /* 0x0000097812127887 */ /* 0x000fe40008000000 */
[----:B------:R-:W3:Y:S01]  /*102f0*/  @P0 LDC R5, c[0x0][0xbf0] ;  /* 0x0002fc00ff050b82 */ /* 0x000ee20000000800 */
[----:B------:R-:W-:-:S09]  /*10300*/  USEL UR13, UR8, URZ, UP0 ;  /* 0x0000003f080d7287 */ /* 0x000fd20008000000 */
[----:B------:R-:W-:Y:S01]  /*10310*/  ULDC.64 UR8, c[0x0][UR18+0x218] ;  /* 0x0000860012087abb */ /* 0x000fe20008000a00 */
[----:B------:R-:W-:Y:S01]  /*10320*/  ULDC.64 UR14, c[0x0][UR18+0x220] ;  /* 0x00008800120e7abb */ /* 0x000fe20008000a00 */
[----:B------:R-:W-:Y:S01]  /*10330*/  ULDC.64 UR16, c[0x0][UR18+0x228] ;  /* 0x00008a0012107abb */ /* 0x000fe20008000a00 */
[----:B------:R-:W-:Y:S02]  /*10340*/  UIMAD UR15, UR15, UR7, URZ ;  /* 0x000000070f0f72a4 */ /* 0x000fe4000f8e023f */
[----:B------:R-:W-:Y:S02]  /*10350*/  UIMAD.WIDE.U32 UR22, UR16, UR13, URZ ;  /* 0x0000000d101672a5 */ /* 0x000fe4000f8e003f */
[----:B------:R-:W-:Y:S02]  /*10360*/  UIMAD UR13, UR17, UR13, URZ ;  /* 0x0000000d110d72a4 */ /* 0x000fe4000f8e023f */
[----:B------:R-:W-:Y:S02]  /*10370*/  UIMAD UR15, UR14, UR12, UR15 ;  /* 0x0000000c0e0f72a4 */ /* 0x000fe4000f8e020f */
[----:B------:R-:W-:-:S06]  /*10380*/  UIADD3 UR13, UR23, UR13, URZ ;  /* 0x0000000d170d7290 */ /* 0x000fcc000fffe03f */
[----:B0-----:R-:W-:Y:S01]  /*10390*/  IMAD.U32 R8, RZ, RZ, UR13 ;  /* 0x0000000dff087e24 */ /* 0x001fe2000f8e00ff */
[----:B--2---:R-:W-:Y:S01]  /*103a0*/  R2UR UR19, R4 ;  /* 0x00000000041372ca */ /* 0x004fe200000e0000 */
[----:B-1----:R-:W-:-:S04]  /*103b0*/  @P0 IMAD.HI.U32 R4, R6, R3, RZ ;  /* 0x0000000306040227 */ /* 0x002fc800078e00ff */
[----:B------:R-:W-:Y:S01]  /*103c0*/  IMAD.MOV.U32 R3, RZ, RZ, R6 ;  /* 0x000000ffff037224 */ /* 0x000fe200078e0006 */
[----:B---3--:R-:W-:Y:S01]  /*103d0*/  @P0 SHF.R.U32.HI R3, RZ, R5, R4 ;  /* 0x00000005ff030219 */ /* 0x008fe20000011604 */
[----:B------:R-:W-:Y:S02]  /*103e0*/  IMAD.U32 R4, RZ, RZ, UR22 ;  /* 0x00000016ff047e24 */ /* 0x000fe4000f8e00ff */
[----:B------:R-:W-:Y:S01]  /*103f0*/  IMAD.U32 R5, RZ, RZ, UR23 ;  /* 0x00000017ff057e24 */ /* 0x000fe2000f8e00ff */
[--C-:B------:R-:W-:Y:S01]  /*10400*/  SHF.R.S32.HI R5, RZ, 0x1f, R3.reuse ;  /* 0x0000001fff057819 */ /* 0x100fe20000011403 */
[----:B------:R-:W-:Y:S02]  /*10410*/  IMAD.MOV R9, RZ, RZ, -R3 ;  /* 0x000000ffff097224 */ /* 0x000fe400078e0a03 */
[----:B------:R-:W-:Y:S02]  /*10420*/  UIMAD.WIDE.U32 UR10, UR8, UR19, URZ ;  /* 0x00000013080a72a5 */ /* 0x000fe4000f8e003f */
[----:B------:R-:W-:Y:S01]  /*10430*/  UIMAD UR19, UR9, UR19, URZ ;  /* 0x00000013091372a4 */ /* 0x000fe2000f8e023f */
[----:B------:R-:W-:Y:S01]  /*10440*/  IMAD R9, R11, R9, R6 ;  /* 0x000000090b097224 */ /* 0x000fe200078e0206 */
[----:B------:R-:W-:-:S02]  /*10450*/  UIMAD.WIDE.U32 UR8, UR14, UR7, URZ ;  /* 0x000000070e0872a5 */ /* 0x000fc4000f8e003f */
[----:B------:R-:W-:Y:S02]  /*10460*/  UIADD3 UR19, UR11, UR19, URZ ;  /* 0x000000130b137290 */ /* 0x000fe4000fffe03f */
[----:B------:R-:W-:Y:S02]  /*10470*/  UIADD3 UR10, UP1, UP2, UR8, UR10, UR4 ;  /* 0x0000000a080a7290 */ /* 0x000fe4000fa3e004 */
        /* <DEDUP_REMOVED lines=17> */
.L_x_11483:
[----:B------:R-:W-:Y:S05]  /*10590*/  BSYNC B1 ;  /* 0x0000000000017941 */ /* 0x000fea0003800000 */
.L_x_11482:
[----:B------:R-:W-:-:S13]  /*105a0*/  R2UR UR8, R146 ;  /* 0x00000000920872ca */ /* 0x000fda00000e0000 */
[----:B------:R-:W-:-:S06]  /*105b0*/  UISETP.GT.AND UP0, UPT, UR8, 0x1, UPT ;  /* 0x000000010800788c */ /* 0x000fcc000bf04270 */
[----:B------:R-:W-:-:S13]  /*105c0*/  PLOP3.LUT P0, PT, PT, PT, UP0, 0x80, 0x0 ;  /* 0x000000000000781c */ /* 0x000fda0003f0f008 */
[----:B------:R-:W-:Y:S05]  /*105d0*/  @P0 BRA `(.L_x_11478) ;  /* 0x0000000400740947 */ /* 0x000fea0003800000 */
[----:B-1----:R-:W2:Y:S01]  /*105e0*/  LDL.LU R3, [R1+0x4] ;  /* 0x0000040001037983 */ /* 0x002ea20000300800 */
[----:B------:R-:W1:Y:S01]  /*105f0*/  LDC R13, c[0x0][0xbe8] ;  /* 0x0002fa00ff0d7b82 */ /* 0x000e620000000800 */
[----:B0-----:R-:W-:Y:S01]  /*10600*/  SHF.R.S32.HI R8, RZ, 0x1f, R10 ;  /* 0x0000001fff087819 */ /* 0x001fe2000001140a */
        /* <DEDUP_REMOVED lines=11> */
[----:B------:R-:W-:Y:S01]  /*106c0*/  ULDC.64 UR10, c[0x0][0xae8] ;  /* 0x0002ba00000a7ab9 */ /* 0x000fe20000000a00 */
[----:B-1----:R-:W-:-:S13]  /*106d0*/  ISETP.NE.AND P0, PT, R13, 0x1, PT ;  /* 0x000000010d00780c */ /* 0x002fda0003f05270 */
[----:B------:R-:W0:Y:S08]  /*106e0*/  @P0 LDC R5, c[0x0][0xbec] ;  /* 0x0002fb00ff050b82 */ /* 0x000e300000000800 */
[----:B------:R-:W1:Y:S01]  /*106f0*/  @P0 LDC R9, c[0x0][0xbf0] ;  /* 0x0002fc00ff090b82 */ /* 0x000e620000000800 */
[----:B--2---:R-:W-:Y:S02]  /*10700*/  R2UR UR16, R3 ;  /* 0x00000000031072ca */ /* 0x004fe400000e0000 */
[----:B------:R-:W-:-:S04]  /*10710*/  SHF.R.S32.HI R3, RZ, 0x1f, R10 ;  /* 0x0000001fff037819 */ /* 0x000fc8000001140a */
[----:B------:R-:W-:-:S04]  /*10720*/  LEA.HI R3, R3, R10, RZ, 0x2 ;  /* 0x0000000a03037211 */ /* 0x000fc800078f10ff */
[----:B------:R-:W-:-:S03]  /*10730*/  LOP3.LUT R3, R3, 0xfffffffc, RZ, 0xc0, !PT ;  /* 0xfffffffc03037812 */ /* 0x000fc600078ec0ff */
[----:B------:R-:W-:Y:S02]  /*10740*/  UIMAD.WIDE.U32 UR8, UR16, UR10, UR8 ;  /* 0x0000000a100872a5 */ /* 0x000fe4000f8e0008 */
[----:B------:R-:W-:Y:S02]  /*10750*/  IMAD.IADD R3, R10, 0x1, -R3 ;  /* 0x000000010a037824 */ /* 0x000fe400078e0a03 */
[----:B------:R-:W-:Y:S02]  /*10760*/  UIMAD UR9, UR16, UR11, UR9 ;  /* 0x0000000b100972a4 */ /* 0x000fe4000f8e0209 */
[----:B------:R-:W-:Y:S01]  /*10770*/  IMAD R3, R3, 0x60, R8 ;  /* 0x0000006003037824 */ /* 0x000fe200078e0208 */
[----:B------:R-:W-:Y:S02]  /*10780*/  ULDC.64 UR10, c[0x0][0xaf0] ;  /* 0x0002bc00000a7ab9 */ /* 0x000fe40000000a00 */
[----:B------:R-:W-:Y:S01]  /*10790*/  UIMAD UR12, UR12, UR10, URZ ;  /* 0x0000000a0c0c72a4 */ /* 0x000fe2000f8e023f */
[----:B------:R-:W-:Y:S01]  /*107a0*/  VIADD R6, R3, UR13 ;  /* 0x0000000d03067c36 */ /* 0x000fe20008000000 */
[----:B------:R-:W-:-:S02]  /*107b0*/  UIMAD.WIDE.U32 UR8, UR7, UR10, UR8 ;  /* 0x0000000a070872a5 */ /* 0x000fc4000f8e0008 */
[----:B------:R-:W-:Y:S01]  /*107c0*/  UIMAD UR4, UR7, UR11, UR12 ;  /* 0x0000000b070472a4 */ /* 0x000fe2000f8e020c */
[----:B0-----:R-:W-:Y:S02]  /*107d0*/  @P0 IMAD.HI.U32 R4, R6, R5, RZ ;  /* 0x0000000506040227 */ /* 0x001fe400078e00ff */
[----:B------:R-:W-:Y:S01]  /*107e0*/  ULDC.64 UR10, c[0x0][0xae0] ;  /* 0x0002b800000a7ab9 */ /* 0x000fe20000000a00 */
[----:B------:R-:W-:Y:S01]  /*107f0*/  UIADD3 UR4, UR9, UR4, URZ ;  /* 0x0000000409047290 */ /* 0x000fe2000fffe03f */
[----:B------:R-:W-:Y:S01]  /*10800*/  IMAD.MOV.U32 R3, RZ, RZ, R6 ;  /* 0x000000ffff037224 */ /* 0x000fe200078e0006 */
[----:B-1----:R-:W-:Y:S01]  /*10810*/  @P0 SHF.R.U32.HI R3, RZ, R9, R4 ;  /* 0x00000009ff030219 */ /* 0x002fe20000011604 */
[----:B------:R-:W-:-:S03]  /*10820*/  IMAD.U32 R5, RZ, RZ, UR9 ;  /* 0x00000009ff057e24 */ /* 0x000fc6000f8e00ff */
[--C-:B------:R-:W-:Y:S01]  /*10830*/  SHF.R.S32.HI R4, RZ, 0x1f, R3.reuse ;  /* 0x0000001fff047819 */ /* 0x100fe20000011403 */
[----:B------:R-:W-:Y:S02]  /*10840*/  IMAD.MOV R9, RZ, RZ, -R3 ;  /* 0x000000ffff097224 */ /* 0x000fe400078e0a03 */
[----:B------:R-:W-:Y:S02]  /*10850*/  IMAD.U32 R5, RZ, RZ, UR4 ;  /* 0x00000004ff057e24 */ /* 0x000fe4000f8e00ff */
[----:B------:R-:W-:Y:S02]  /*10860*/  IMAD R9, R13, R9, R6 ;  /* 0x000000090d097224 */ /* 0x000fe400078e0206 */
[----:B------:R-:W-:Y:S02]  /*10870*/  IMAD R6, R4, UR10, RZ ;  /* 0x0000000a04067c24 */ /* 0x000fe4000f8e02ff */
[----:B------:R-:W-:Y:S01]  /*10880*/  IMAD.U32 R4, RZ, RZ, UR8 ;  /* 0x00000008ff047e24 */ /* 0x000fe2000f8e00ff */
[----:B------:R-:W-:Y:S01]  /*10890*/  ULDC.64 UR8, c[0x0][0xad8] ;  /* 0x0002b60000087ab9 */ /* 0x000fe20000000a00 */
[C---:B------:R-:W-:Y:S01]  /*108a0*/  IMAD R11, R3.reuse, UR11, R6 ;  /* 0x0000000b030b7c24 */ /* 0x040fe2000f8e0206 */
[----:B------:R-:W-:Y:S01]  /*108b0*/  SHF.R.S32.HI R6, RZ, 0x1f, R9 ;  /* 0x0000001fff067819 */ /* 0x000fe20000011409 */
[----:B------:R-:W-:-:S04]  /*108c0*/  IMAD.WIDE.U32 R4, R3, UR10, R4 ;  /* 0x0000000a03047c25 */ /* 0x000fc8000f8e0004 */
        /* <DEDUP_REMOVED lines=24> */
[----:B------:R3:W-:Y:S04]  /*10a50*/  @!P2 ST.E.128 desc[UR8][R8.64], RZ ;  /* 0x000000ff0800a985 */ /* 0x0007e8000c101d08 */
[----:B------:R3:W-:Y:S04]  /*10a60*/  @!P3 ST.E.128 desc[UR8][R10.64], RZ ;  /* 0x000000ff0a00b985 */ /* 0x0007e8000c101d08 */
[----:B------:R3:W-:Y:S02]  /*10a70*/  @!P4 ST.E.128 desc[UR8][R14.64], RZ ;  /* 0x000000ff0e00c985 */ /* 0x0007e4000c101d08 */
.L_x_11485:
[----:B------:R-:W-:Y:S05]  /*10a80*/  BSYNC B1 ;  /* 0x0000000000017941 */ /* 0x000fea0003800000 */
.L_x_11484:
        /* <DEDUP_REMOVED lines=11> */
[C---:B------:R-:W-:Y:S02]  /*10b40*/  @!P4 LEA R12, P1, R150.reuse, R4, 0x1 ;  /* 0x00000004960cc211 */ /* 0x040fe400078208ff */
[----:B----4-:R-:W-:Y:S01]  /*10b50*/  @!P2 IMAD.WIDE R8, R145, 0x2, R4 ;  /* 0x000000029108a825 */ /* 0x010fe200078e0204 */
[-C--:B------:R-:W-:Y:S02]  /*10b60*/  @!P3 LEA.HI.X R11, R147, R5.reuse, R18, 0x1, P0 ;  /* 0x00000005930bb211 */ /* 0x080fe400000f0c12 */
[----:B------:R-:W-:Y:S02]  /*10b70*/  @!P4 LEA.HI.X R13, R150, R5, R16, 0x1, P1 ;  /* 0x00000005960dc211 */ /* 0x000fe400008f0c10 */
[----:B------:R2:W-:Y:S04]  /*10b80*/  @!P2 ST.E.128 desc[UR8][R8.64], RZ ;  /* 0x000000ff0800a985 */ /* 0x0005e8000c101d08 */
[----:B------:R2:W-:Y:S04]  /*10b90*/  @!P3 ST.E.128 desc[UR8][R10.64], RZ ;  /* 0x000000ff0a00b985 */ /* 0x0005e8000c101d08 */
[----:B------:R2:W-:Y:S02]  /*10ba0*/  @!P4 ST.E.128 desc[UR8][R12.64], RZ ;  /* 0x000000ff0c00c985 */ /* 0x0005e4000c101d08 */
.L_x_11478:
[----:B------:R-:W-:Y:S05]  /*10bb0*/  BSYNC B0 ;  /* 0x0000000000007941 */ /* 0x000fea0003800000 */
.L_x_11472:
[----:B------:R-:W-:Y:S02]  /*10bc0*/  ULDC UR4, c[0x0][0xc3c] ;  /* 0x00030f0000047ab9 */ /* 0x000fe40000000800 */
[----:B------:R-:W-:-:S13]  /*10bd0*/  ISETP.GE.AND P0, PT, R7, UR4, PT ;  /* 0x0000000407007c0c */ /* 0x000fda000bf06270 */
[----:B------:R-:W-:Y:S05]  /*10be0*/  @!P0 BRA `(.L_x_11486) ;  /* 0xffffff04002c8947 */ /* 0x000fea000383ffff */
[----:B------:R-:W-:Y:S05]  /*10bf0*/  EXIT ;  /* 0x000000000000794d */ /* 0x000fea0003800000 */
.L_x_11435:
        /* <DEDUP_REMOVED lines=16> */
.L_x_11487:
        /* <DEDUP_REMOVED lines=45> */
.L_x_11491:
[----:B------:R-:W0:Y:S01]  /*10fd0*/  LDC R2, c[0x0][0xc3c] ;  /* 0x00030f00ff027b82 */ /* 0x000e220000000800 */
[----:B------:R-:W-:Y:S01]  /*10fe0*/  UIADD3 UR4, UR4, 0x1f, URZ ;  /* 0x0000001f04047890 */ /* 0x000fe2000fffe03f */
[----:B------:R-:W-:Y:S02]  /*10ff0*/  ULDC UR7, c[0x0][0xc3c] ;  /* 0x00030f0000077ab9 */ /* 0x000fe40000000800 */
[----:B------:R-:W-:-:S03]  /*11000*/  IMAD.U32 R27, RZ, RZ, UR7 ;  /* 0x00000007ff1b7e24 */ /* 0x000fc6000f8e00ff */
[----:B0-----:R-:W-:-:S13]  /*11010*/  ISETP.LE.AND P6, PT, R2, UR4, PT ;  /* 0x0000000402007c0c */ /* 0x001fda000bfc3270 */
[----:B------:R-:W-:Y:S05]  /*11020*/  @P6 BRA `(.L_x_11490) ;  /* 0x0000000800b46947 */ /* 0x000fea0003800000 */
[----:B------:R-:W-:Y:S01]  /*11030*/  VIADD R9, R0, UR4 ;  /* 0x0000000400097c36 */ /* 0x000fe20008000000 */
[----:B------:R-:W-:Y:S01]  /*11040*/  ULDC.64 UR8, c[0x0][0x208] ;  /* 0x0000820000087ab9 */ /* 0x000fe20000000a00 */
        /* <DEDUP_REMOVED lines=30> */
.L_x_11489:
        /* <DEDUP_REMOVED lines=13> */
.L_x_11492:
        /* <DEDUP_REMOVED lines=47> */
[----:B------:R-:W-:Y:S01]  /*115f0*/  ISETP.GE.AND P2, PT, R3, RZ, PT ;  /* 0x000000ff0300720c */ /* 0x000fe20003f46270 */
[----:B------:R-:W-:-:S10]  /*11600*/  IMAD.MOV R3, RZ, RZ, -R7 ;  /* 0x000000ffff037224 */ /* 0x000fd400078e0a07 */
        /* <DEDUP_REMOVED lines=13> */
.L_x_11493:
[----:B0-----:R-:W0:Y:S01]  /*116e0*/  LDC.64 R2, c[0x0][0xc90] ;  /* 0x00032400ff027b82 */ /* 0x001e220000000a00 */
[----:B------:R-:W-:Y:S01]  /*116f0*/  ULDC.64 UR6, c[0x0][0x208] ;  /* 0x0000820000067ab9 */ /* 0x000fe20000000a00 */
        /* <DEDUP_REMOVED lines=36> */
[----:B------:R-:W-:-:S03]  /*11940*/  IMAD.MOV R26, RZ, RZ, -R7 ;  /* 0x000000ffff1a7224 */ /* 0x000fc600078e0a07 */
        /* <DEDUP_REMOVED lines=18> */
[----:B------:R-:W-:Y:S02]  /*11a70*/  ISETP.GE.AND P2, PT, R3, RZ, PT ;  /* 0x000000ff0300720c */ /* 0x000fe40003f46270 */
[----:B------:R-:W-:-:S05]  /*11a80*/  IADD3 R3, R6, 0x1000000, R4 ;  /* 0x0100000006037810 */ /* 0x000fca0007ffe004 */
[----:B------:R-:W-:-:S06]  /*11a90*/  @P0 VIADD R2, R2, 0x1 ;  /* 0x0000000102020836 */ /* 0x000fcc0000000000 */
[----:B------:R-:W-:Y:S01]  /*11aa0*/  @!P2 IMAD.MOV R2, RZ, RZ, -R2 ;  /* 0x000000ffff02a224 */ /* 0x000fe200078e0a02 */
[----:B------:R-:W-:-:S05]  /*11ab0*/  @!P1 LOP3.LUT R2, RZ, R7, RZ, 0x33, !PT ;  /* 0x00000007ff029212 */ /* 0x000fca00078e33ff */
[----:B------:R-:W-:-:S07]  /*11ac0*/  IMAD R26, R2, R26, R3 ;  /* 0x0000001a021a7224 */ /* 0x000fce00078e0203 */
.L_x_11494:
[----:B------:R-:W-:-:S05]  /*11ad0*/  LOP3.LUT R2, RZ, R2, RZ, 0x33, !PT ;  /* 0x00000002ff027212 */ /* 0x000fca00078e33ff */
[----:B------:R-:W-:Y:S01]  /*11ae0*/  IMAD.IADD R25, R25, 0x1, R2 ;  /* 0x0000000119197824 */ /* 0x000fe200078e0202 */
[----:B------:R-:W-:Y:S06]  /*11af0*/  BRA `(.L_x_11495) ;  /* 0x00000000000c7947 */ /* 0x000fec0003800000 */
.L_x_11490:
[----:B------:R-:W-:Y:S02]  /*11b00*/  IMAD.MOV.U32 R25, RZ, RZ, RZ ;  /* 0x000000ffff197224 */ /* 0x000fe400078e00ff */
[----:B------:R-:W-:Y:S02]  /*11b10*/  IMAD.U32 R24, RZ, RZ, UR6 ;  /* 0x00000006ff187e24 */ /* 0x000fe4000f8e00ff */
[----:B------:R-:W-:-:S07]  /*11b20*/  IMAD.MOV.U32 R26, RZ, RZ, RZ ;  /* 0x000000ffff1a7224 */ /* 0x000fce00078e00ff */
.L_x_11495:
[----:B------:R-:W-:-:S13]  /*11b30*/  ISETP.NE.AND P0, PT, R0, RZ, PT ;  /* 0x000000ff0000720c */ /* 0x000fda0003f05270 */
[----:B------:R-:W0:Y:S01]  /*11b40*/  @!P0 S2R R3, SR_CgaCtaId ;  /* 0x0000000000038919 */ /* 0x000e220000008800 */
[----:B------:R-:W-:-:S04]  /*11b50*/  @!P0 MOV R0, 0x400 ;  /* 0x0000040000008802 */ /* 0x000fc80000000f00 */
[----:B0-----:R-:W-:-:S05]  /*11b60*/  @!P0 LEA R0, R3, R0, 0x18 ;  /* 0x0000000003008211 */ /* 0x001fca00078ec0ff */
[----:B------:R1:W-:Y:S01]  /*11b70*/  @!P0 STS.128 [R0+0x31cd0], R24 ;  /* 0x031cd01800008388 */ /* 0x0003e20000000c00 */
[----:B------:R-:W-:Y:S06]  /*11b80*/  BAR.ARV 0x5, 0x200 ;  /* 0x0148000000007b1d */ /* 0x000fec0000002000 */
.L_x_11488:
        /* <DEDUP_REMOVED lines=33> */
.L_x_11602:
[----:B0--3--:R-:W0:Y:S01]  /*11da0*/  LDC.64 R2, c[0x0][0xc88] ;  /* 0x00032200ff027b82 */ /* 0x009e220000000a00 */
        /* <DEDUP_REMOVED lines=22> */
[----:B-1----:R1:W5:Y:S01]  /*11f10*/  @P0 LDG.E R0, desc[UR10][R2.64] ;  /* 0x0000000a02000981 */ /* 0x002362000c1e1900 */
        /* <DEDUP_REMOVED lines=33> */
.L_x_11497:
[----:B------:R-:W-:Y:S01]  /*12130*/  ULDC.64 UR4, c[0x0][0xa20] ;  /* 0x0002880000047ab9 */ /* 0x000fe20000000a00 */
[C---:B------:R-:W-:Y:S01]  /*12140*/  LOP3.LUT R6, R26.reuse, 0xff000000, RZ, 0xc0, !PT ;  /* 0xff0000001a067812 */ /* 0x040fe200078ec0ff */
        /* <DEDUP_REMOVED lines=9> */
[----:B------:R-:W-:Y:S01]  /*121e0*/  IADD3 R2, P0, R22, UR4, RZ ;  /* 0x0000000416027c10 */ /* 0x000fe2000ff1e0ff */
[----:B------:R-:W-:-:S03]  /*121f0*/  ULDC.64 UR6, c[0x0][0x208] ;  /* 0x0000820000067ab9 */ /* 0x000fc60000000a00 */
[----:B------:R-:W-:-:S05]  /*12200*/  IADD3.X R3, R23, UR5, RZ, P0, !PT ;  /* 0x0000000517037c10 */ /* 0x000fca00087fe4ff */
[----:B------:R2:W5:Y:S01]  /*12210*/  LDG.E R7, desc[UR6][R2.64] ;  /* 0x0000000602077981 */ /* 0x000562000c1e1900 */
[----:B------:R-:W-:Y:S05]  /*12220*/  BRA `(.L_x_11499) ;  /* 0x0000000000147947 */ /* 0x000fea0003800000 */
.L_x_11498:
[----:B------:R-:W-:Y:S05]  /*12230*/  @!P0 BRA `(.L_x_11499) ;  /* 0x0000000000108947 */ /* 0x000fea0003800000 */
[----:B------:R-:W-:Y:S02]  /*12240*/  ULDC.64 UR4, c[0x0][0x208] ;  /* 0x0000820000047ab9 */ /* 0x000fe40000000a00 */
[----:B------:R-:W2:Y:S04]  /*12250*/  LDG.E R7, desc[UR4][R4.64] ;  /* 0x0000000404077981 */ /* 0x000ea8000c1e1900 */
[----:B------:R-:W2:Y:S02]  /*12260*/  LDG.E R4, desc[UR4][R4.64+0x4] ;  /* 0x0000040404047981 */ /* 0x000ea4000c1e1900 */
[----:B--2---:R-:W-:-:S07]  /*12270*/  IMAD.IADD R7, R4, 0x1, -R7 ;  /* 0x0000000104077824 */ /* 0x004fce00078e0a07 */
.L_x_11499:
[----:B-----5:R-:W-:Y:S01]  /*12280*/  IMAD.IADD R7, R7, 0x1, -R0 ;  /* 0x0000000107077824 */ /* 0x020fe200078e0a00 */
[----:B------:R-:W-:Y:S01]  /*12290*/  LOP3.LUT R9, R6, 0xff, RZ, 0xc0, !PT ;  /* 0x000000ff06097812 */ /* 0x000fe200078ec0ff */
[----:B------:R-:W3:Y:S01]  /*122a0*/  LDC R0, c[0x0][0x448] ;  /* 0x00011200ff007b82 */ /* 0x000ee20000000800 */
[----:B--2---:R-:W-:Y:S01]  /*122b0*/  IMAD R2, R25, 0xc0, RZ ;  /* 0x000000c019027824 */ /* 0x004fe200078e02ff */
[----:B------:R-:W-:Y:S01]  /*122c0*/  BSSY B0, `(.L_x_11500) ;  /* 0x0000036000007945 */ /* 0x000fe20003800000 */
[----:B------:R-:W-:Y:S02]  /*122d0*/  IMAD.MOV.U32 R4, RZ, RZ, RZ ;  /* 0x000000ffff047224 */ /* 0x000fe400078e00ff */
[----:B------:R-:W-:Y:S01]  /*122e0*/  VIADD R2, R2, 0xbf ;  /* 0x000000bf02027836 */ /* 0x000fe20000000000 */
[----:B---3--:R-:W-:-:S13]  /*122f0*/  ISETP.NE.AND P0, PT, R0, 0x1, PT ;  /* 0x000000010000780c */ /* 0x008fda0003f05270 */
[----:B------:R-:W2:Y:S08]  /*12300*/  @P0 LDC R3, c[0x0][0x44c] ;  /* 0x00011300ff030b82 */ /* 0x000eb00000000800 */
[----:B------:R-:W3:Y:S01]  /*12310*/  @P0 LDC R0, c[0x0][0x450] ;  /* 0x00011400ff000b82 */ /* 0x000ee20000000800 */
[----:B--2---:R-:W-:-:S05]  /*12320*/  @P0 IMAD.HI.U32 R3, R2, R3, RZ ;  /* 0x0000000302030227 */ /* 0x004fca00078e00ff */
[----:B---3--:R-:W-:Y:S01]  /*12330*/  @P0 SHF.R.U32.HI R2, RZ, R0, R3 ;  /* 0x00000000ff020219 */ /* 0x008fe20000011603 */
[C---:B------:R-:W-:Y:S01]  /*12340*/  VIADD R0, R7.reuse, 0x8f ;  /* 0x0000008f07007836 */ /* 0x040fe20000000000 */
[----:B------:R-:W-:-:S03]  /*12350*/  IADD3 R7, R7, 0x90, -R8 ;  /* 0x0000009007077810 */ /* 0x000fc60007ffe808 */
[----:B------:R-:W-:-:S04]  /*12360*/  IMAD.HI R0, R0, 0x38e38e39, RZ ;  /* 0x38e38e3900007827 */ /* 0x000fc800078e02ff */
[----:B------:R-:W-:Y:S01]  /*12370*/  IMAD.IADD R2, R7, 0x1, R2 ;  /* 0x0000000107027824 */ /* 0x000fe200078e0202 */
[----:B------:R-:W-:Y:S01]  /*12380*/  SHF.R.U32.HI R3, RZ, 0x1f, R0 ;  /* 0x0000001fff037819 */ /* 0x000fe20000011600 */
[----:B------:R-:W-:Y:S02]  /*12390*/  IMAD.MOV.U32 R7, RZ, RZ, R4 ;  /* 0x000000ffff077224 */ /* 0x000fe400078e0004 */
[----:B------:R-:W-:Y:S01]  /*123a0*/  IMAD.HI R2, R2, 0x38e38e39, RZ ;  /* 0x38e38e3902027827 */ /* 0x000fe200078e02ff */
[----:B------:R-:W-:-:S04]  /*123b0*/  LEA.HI.SX32 R3, R0, R3, 0x1b ;  /* 0x0000000300037211 */ /* 0x000fc800078fdaff */
[----:B------:R-:W-:-:S04]  /*123c0*/  SHF.R.U32.HI R0, RZ, 0x1f, R2 ;  /* 0x0000001fff007819 */ /* 0x000fc80000011602 */
[----:B------:R-:W-:-:S04]  /*123d0*/  LEA.HI.SX32 R0, R2, R0, 0x1b ;  /* 0x0000000002007211 */ /* 0x000fc800078fdaff */
[----:B01----:R-:W-:Y:S02]  /*123e0*/  VIMNMX R8, R3, R0, PT ;  /* 0x0000000003087248 */ /* 0x003fe40003fe0100 */
[----:B------:R-:W-:Y:S02]  /*123f0*/  SHF.R.U32.HI R0, RZ, 0x10, R6 ;  /* 0x00000010ff007819 */ /* 0x000fe40000011606 */
[----:B------:R-:W-:Y:S01]  /*12400*/  ISETP.GE.AND P1, PT, R8, 0x1, PT ;  /* 0x000000010800780c */ /* 0x000fe20003f26270 */
[----:B------:R0:W-:Y:S01]  /*12410*/  STL [R1+0x1c], R8 ;  /* 0x00001c0801007387 */ /* 0x0001e20000100800 */
[----:B------:R-:W-:-:S03]  /*12420*/  ISETP.NE.AND P0, PT, R0, RZ, PT ;  /* 0x000000ff0000720c */ /* 0x000fc60003f05270 */
[----:B------:R0:W-:Y:S04]  /*12430*/  STL [R1+0x20], R4 ;  /* 0x0000200401007387 */ /* 0x0001e80000100800 */
[----:B------:R0:W-:Y:S06]  /*12440*/  STL [R1+0x38], R9 ;  /* 0x0000380901007387 */ /* 0x0001ec0000100800 */
[----:B------:R-:W1:Y:S01]  /*12450*/  @!P0 LDC R0, c[0x0][0x9f0] ;  /* 0x00027c00ff008b82 */ /* 0x000e620000000800 */
        /* <DEDUP_REMOVED lines=28> */
.L_x_11501:
[----:B------:R-:W-:Y:S05]  /*12620*/  BSYNC B0 ;  /* 0x0000000000007941 */ /* 0x000fea0003800000 */
.L_x_11500:
        /* <DEDUP_REMOVED lines=20> */
[----:B0-----:R-:W0:Y:S02]  /*12770*/  S2R R4, SR_LTMASK ;  /* 0x0000000000047919 */ /* 0x001e240000003900 */
[----:B0-----:R-:W-:-:S04]  /*12780*/  LOP3.LUT R4, R4, UR4, RZ, 0xc0, !PT ;  /* 0x0000000404047c12 */ /* 0x001fc8000f8ec0ff */
[----:B--2---:R-:W0:Y:S01]  /*12790*/  POPC R7, R4 ;  /* 0x0000000400077309 */ /* 0x004e220000000000 */
[----:B---3--:R-:W0:Y:S02]  /*127a0*/  SHFL.IDX PT, R0, R3, R0, 0x1f ;  /* 0x00001f0003007589 */ /* 0x008e2400000e0000 */
[----:B0-----:R-:W-:Y:S01]  /*127b0*/  IADD3 R24, R0, UR38, R7 ;  /* 0x0000002600187c10 */ /* 0x001fe2000fffe007 */
[----:B------:R-:W-:Y:S06]  /*127c0*/  BRA `(.L_x_11504) ;  /* 0x0000004000247947 */ /* 0x000fec0003800000 */
.L_x_11503:
        /* <DEDUP_REMOVED lines=12> */
[----:B--2---:R-:W-:-:S02]  /*12890*/  IMAD.U32 R7, RZ, RZ, UR9 ;  /* 0x00000009ff077e24 */ /* 0x004fc4000f8e00ff */
[----:B------:R-:W-:Y:S02]  /*128a0*/  IMAD.U32 R10, RZ, RZ, UR4 ;  /* 0x00000004ff0a7e24 */ /* 0x000fe4000f8e00ff */
[----:B------:R-:W-:Y:S02]  /*128b0*/  IMAD.U32 R11, RZ, RZ, UR5 ;  /* 0x00000005ff0b7e24 */ /* 0x000fe4000f8e00ff */
[----:B------:R-:W-:Y:S02]  /*128c0*/  IMAD.MOV.U32 R8, RZ, RZ, 0x70 ;  /* 0x00000070ff087424 */ /* 0x000fe400078e00ff */
[----:B------:R-:W-:Y:S02]  /*128d0*/  IMAD.MOV.U32 R12, RZ, RZ, 0x1 ;  /* 0x00000001ff0c7424 */ /* 0x000fe400078e00ff */
[----:B------:R-:W-:-:S07]  /*128e0*/  IMAD.MOV.U32 R13, RZ, RZ, RZ ;  /* 0x000000ffff0d7224 */ /* 0x000fce00078e00ff */
[----:B------:R-:W-:-:S07]  /*128f0*/  LEPC R20, `(.L_x_11506) ;  /* 0x000000001014794e */ /* 0x000fce0000000000 */
[----:B0-----:R-:W-:Y:S05]  /*12900*/  CALL.ABS.NOINC R2 ;  /* 0x0000000002007343 */ /* 0x001fea0003c00000 */
.L_x_11506:
[----:B------:R-:W-:Y:S05]  /*12910*/  BSYNC B6 ;  /* 0x0000000000067941 */ /* 0x000fea0003800000 */
.L_x_11505:
        /* <DEDUP_REMOVED lines=9> */
[----:B0-----:R-:W-:Y:S02]  /*129b0*/  IMAD.U32 R4, RZ, RZ, UR6 ;  /* 0x00000006ff047e24 */ /* 0x001fe4000f8e00ff */
[----:B------:R-:W-:Y:S02]  /*129c0*/  IMAD.U32 R5, RZ, RZ, UR7 ;  /* 0x00000007ff057e24 */ /* 0x000fe4000f8e00ff */
[----:B------:R-:W-:Y:S02]  /*129d0*/  IMAD.U32 R6, RZ, RZ, UR8 ;  /* 0x00000008ff067e24 */ /* 0x000fe4000f8e00ff */
[----:B--2---:R-:W-:-:S02]  /*129e0*/  IMAD.U32 R7, RZ, RZ, UR9 ;  /* 0x00000009ff077e24 */ /* 0x004fc4000f8e00ff */
[----:B------:R-:W-:Y:S02]  /*129f0*/  IMAD.U32 R10, RZ, RZ, UR4 ;  /* 0x00000004ff0a7e24 */ /* 0x000fe4000f8e00ff */
[----:B------:R-:W-:Y:S02]  /*12a00*/  IMAD.U32 R11, RZ, RZ, UR5 ;  /* 0x00000005ff0b7e24 */ /* 0x000fe4000f8e00ff */
[----:B------:R-:W-:Y:S02]  /*12a10*/  IMAD.MOV.U32 R8, RZ, RZ, 0x70 ;  /* 0x00000070ff087424 */ /* 0x000fe400078e00ff */
[----:B------:R-:W-:Y:S02]  /*12a20*/  IMAD.MOV.U32 R12, RZ, RZ, 0x1 ;  /* 0x00000001ff0c7424 */ /* 0x000fe400078e00ff */
[----:B-1----:R-:W-:-:S07]  /*12a30*/  IMAD.MOV.U32 R13, RZ, RZ, RZ ;  /* 0x000000ffff0d7224 */ /* 0x002fce00078e00ff */
[----:B------:R-:W-:-:S07]  /*12a40*/  LEPC R20, `(.L_x_11509) ;  /* 0x000000001014794e */ /* 0x000fce0000000000 */
[----:B---3--:R-:W-:Y:S05]  /*12a50*/  CALL.ABS.NOINC R2 ;  /* 0x0000000002007343 */ /* 0x008fea0003c00000 */
.L_x_11509:
        /* <DEDUP_REMOVED lines=16> */
.L_x_11508:
[----:B------:R-:W-:Y:S05]  /*12b60*/  BSYNC B6 ;  /* 0x0000000000067941 */ /* 0x000fea0003800000 */
.L_x_11507:
[----:B------:R-:W-:Y:S01]  /*12b70*/  ULDC.64 UR4, c[0x0][0x9f8] ;  /* 0x00027e0000047ab9 */ /* 0x000fe20000000a00 */
[----:B------:R-:W-:Y:S01]  /*12b80*/  ULDC.64 UR6, c[0x0][0x208] ;  /* 0x0000820000067ab9 */ /* 0x000fe20000000a00 */
[----:B------:R-:W-:Y:S01]  /*12b90*/  ISETP.NE.U32.AND P0, PT, RZ, UR4, PT ;  /* 0x00000004ff007c0c */ /* 0x000fe2000bf05070 */
[----:B------:R-:W3:Y:S01]  /*12ba0*/  LDL R20, [R1+0x24] ;  /* 0x0000240001147983 */ /* 0x000ee20000100800 */
[----:B------:R-:W1:Y:S02]  /*12bb0*/  LDC.64 R2, c[0x0][0x418] ;  /* 0x00010600ff027b82 */ /* 0x000e640000000a00 */
[----:B------:R-:W-:-:S13]  /*12bc0*/  ISETP.NE.AND.EX P0, PT, RZ, UR5, PT, P0 ;  /* 0x00000005ff007c0c */ /* 0x000fda000bf05300 */
[----:B------:R-:W-:-:S04]  /*12bd0*/  @P0 IADD3 R22, P1, R22, UR4, RZ ;  /* 0x0000000416160c10 */ /* 0x000fc8000ff3e0ff */
[----:B------:R-:W-:Y:S01]  /*12be0*/  @P0 IADD3.X R23, R23, UR5, RZ, P1, !PT ;  /* 0x0000000517170c10 */ /* 0x000fe20008ffe4ff */
[----:B------:R-:W-:-:S04]  /*12bf0*/  ULDC.64 UR4, c[0x0][0xa08] ;  /* 0x0002820000047ab9 */ /* 0x000fc80000000a00 */
[----:B------:R3:W2:Y:S01]  /*12c00*/  @P0 LDG.E R26, desc[UR6][R22.64] ;  /* 0x00000006161a0981 */ /* 0x0006a2000c1e1900 */
        /* <DEDUP_REMOVED lines=12> */
.L_x_11618:
        /* <DEDUP_REMOVED lines=8> */
.L_x_11621:
        /* <DEDUP_REMOVED lines=9> */
[----:B0-----:R-:W0:Y:S02]  /*12de0*/  @P0 LDC.64 R4, c[0x0][0x440] ;  /* 0x00011000ff040b82 */ /* 0x001e240000000a00 */
        /* <DEDUP_REMOVED lines=13> */
.L_x_11513:
[----:B--2---:R-:W-:Y:S01]  /*12ec0*/  IMAD R0, R18, 0x8, R17 ;  /* 0x0000000812007824 */ /* 0x004fe200078e0211 */
[----:B---3--:R-:W-:-:S04]  /*12ed0*/  SHF.L.U32 R2, R28, 0x1f, RZ ;  /* 0x0000001f1c027819 */ /* 0x008fc800000006ff */
[----:B------:R-:W2:Y:S02]  /*12ee0*/  SYNCS.PHASECHK.TRANS64.TRYWAIT P0, [R0+URZ+0x31c40], R2 ;  /* 0x031c4002000075a7 */ /* 0x000ea4000800017f */
[----:B--2---:R-:W-:Y:S05]  /*12ef0*/  @!P0 BRA `(.L_x_11514) ;  /* 0x0000005000608947 */ /* 0x004fea0003800000 */
.L_x_11622:
        /* <DEDUP_REMOVED lines=11> */
.L_x_11515:
        /* <DEDUP_REMOVED lines=31> */
.L_x_11511:
[----:B0-----:R-:W3:Y:S04]  /*131a0*/  LDL.LU R4, [R1+0x10] ;  /* 0x0000100001047983 */ /* 0x001ee80000300800 */
        /* <DEDUP_REMOVED lines=38> */
[----:B0-----:R-:W-:Y:S05]  /*13410*/  CALL.ABS.NOINC R2 ;  /* 0x0000000002007343 */ /* 0x001fea0003c00000 */
.L_x_11517:
[----:B------:R-:W-:Y:S05]  /*13420*/  BSYNC B6 ;  /* 0x0000000000067941 */ /* 0x000fea0003800000 */
.L_x_11516:
[----:B------:R-:W2:Y:S01]  /*13430*/  LDL.LU R20, [R1+0x10] ;  /* 0x0000100001147983 */ /* 0x000ea20000300800 */
[----:B------:R-:W3:Y:S01]  /*13440*/  LDC R9, c[0x0][0x448] ;  /* 0x00011200ff097b82 */ /* 0x000ee20000000800 */
[----:B------:R-:W-:Y:S01]  /*13450*/  ULDC.64 UR4, c[0x0][0x2d8] ;  /* 0x0000b60000047ab9 */ /* 0x000fe20000000a00 */
[----:B------:R-:W-:Y:S01]  /*13460*/  ULDC.64 UR6, c[0x0][0x2e0] ;  /* 0x0000b80000067ab9 */ /* 0x000fe20000000a00 */
[----:B0-----:R-:W2:Y:S01]  /*13470*/  LDL.LU.64 R2, [R1+0x30] ;  /* 0x0000300001027983 */ /* 0x001ea20000300a00 */
[----:B------:R-:W-:-:S03]  /*13480*/  ULDC.64 UR8, c[0x0][0x280] ;  /* 0x0000a00000087ab9 */ /* 0x000fc60000000a00 */
[----:B------:R-:W4:Y:S04]  /*13490*/  LDL.LU R21, [R1+0x28] ;  /* 0x0000280001157983 */ /* 0x000f280000300800 */
[----:B------:R-:W4:Y:S01]  /*134a0*/  LDL.LU R4, [R1+0xc] ;  /* 0x00000c0001047983 */ /* 0x000f220000300800 */
[----:B------:R-:W0:Y:S01]  /*134b0*/  S2R R10, SR_TID.X ;  /* 0x00000000000a7919 */ /* 0x000e220000002100 */
[----:B------:R-:W1:Y:S01]  /*134c0*/  S2R R11, SR_TID.X ;  /* 0x00000000000b7919 */ /* 0x000e620000002100 */
[----:B---3--:R-:W-:-:S13]  /*134d0*/  ISETP.NE.AND P1, PT, R9, 0x1, PT ;  /* 0x000000010900780c */ /* 0x008fda0003f25270 */
[----:B------:R-:W3:Y:S08]  /*134e0*/  @P1 LDC R5, c[0x0][0x450] ;  /* 0x00011400ff051b82 */ /* 0x000ef00000000800 */
[----:B------:R-:W3:Y:S01]  /*134f0*/  @P1 LDC R8, c[0x0][0x450] ;  /* 0x00011400ff081b82 */ /* 0x000ee20000000800 */
[----:B--2---:R-:W-:Y:S02]  /*13500*/  IMAD.MOV.U32 R3, RZ, RZ, R20 ;  /* 0x000000ffff037224 */ /* 0x004fe400078e0014 */
[----:B------:R-:W2:Y:S01]  /*13510*/  S2R R20, SR_TID.X ;  /* 0x0000000000147919 */ /* 0x000ea20000002100 */
[----:B------:R-:W-:-:S04]  /*13520*/  IMAD.WIDE.U32 R2, R16, UR4, R2 ;  /* 0x0000000410027c25 */ /* 0x000fc8000f8e0002 */
[----:B------:R-:W-:Y:S01]  /*13530*/  IMAD R3, R16, UR5, R3 ;  /* 0x0000000510037c24 */ /* 0x000fe2000f8e0203 */
[----:B------:R-:W-:Y:S01]  /*13540*/  ULDC.64 UR4, c[0x0][0x2d0] ;  /* 0x0000b40000047ab9 */ /* 0x000fe20000000a00 */
[----:B----4-:R-:W-:Y:S02]  /*13550*/  IMAD R0, R21, UR6, RZ ;  /* 0x0000000615007c24 */ /* 0x010fe4000f8e02ff */
[----:B------:R-:W-:-:S04]  /*13560*/  IMAD.WIDE.U32 R2, R4, UR6, R2 ;  /* 0x0000000604027c25 */ /* 0x000fc8000f8e0002 */
[----:B------:R-:W-:Y:S01]  /*13570*/  IMAD R0, R4, UR7, R0 ;  /* 0x0000000704007c24 */ /* 0x000fe2000f8e0200 */
[----:B------:R-:W-:Y:S01]  /*13580*/  ULDC.64 UR6, c[0x0][0x2c8] ;  /* 0x0000b20000067ab9 */ /* 0x000fe20000000a00 */
[----:B------:R-:W4:Y:S02]  /*13590*/  @P1 LDC R4, c[0x0][0x44c] ;  /* 0x00011300ff041b82 */ /* 0x000f240000000800 */
[----:B------:R-:W-:Y:S01]  /*135a0*/  IMAD.IADD R3, R3, 0x1, R0 ;  /* 0x0000000103037824 */ /* 0x000fe200078e0200 */
[C---:B--2---:R-:W-:Y:S01]  /*135b0*/  LOP3.LUT R21, R20.reuse, 0x7f, RZ, 0xc0, !PT ;  /* 0x0000007f14157812 */ /* 0x044fe200078ec0ff */
[----:B------:R-:W-:-:S03]  /*135c0*/  IMAD.SHL.U32 R20, R20, 0x20, RZ ;  /* 0x0000002014147824 */ /* 0x000fc600078e00ff */
[----:B------:R-:W-:-:S04]  /*135d0*/  SHF.R.U32.HI R21, RZ, 0x2, R21 ;  /* 0x00000002ff157819 */ /* 0x000fc80000011615 */
[----:B------:R-:W-:Y:S01]  /*135e0*/  LOP3.LUT R20, R21, 0x60, R20, 0xf8, !PT ;  /* 0x0000006015147812 */ /* 0x000fe200078ef814 */
[----:B0-----:R-:W-:-:S04]  /*135f0*/  IMAD.SHL.U32 R21, R10, 0x8, RZ ;  /* 0x000000080a157824 */ /* 0x001fc800078e00ff */
[----:B------:R-:W-:Y:S01]  /*13600*/  IMAD R6, R25, 0xc0, R20 ;  /* 0x000000c019067824 */ /* 0x000fe200078e0214 */
[----:B------:R-:W-:Y:S01]  /*13610*/  LOP3.LUT R21, R21, 0x18, RZ, 0xc0, !PT ;  /* 0x0000001815157812 */ /* 0x000fe200078ec0ff */
[----:B-1----:R-:W-:Y:S02]  /*13620*/  IMAD.SHL.U32 R20, R11, 0x8, RZ ;  /* 0x000000080b147824 */ /* 0x002fe400078e00ff */
[----:B----4-:R-:W-:Y:S01]  /*13630*/  @P1 IMAD.HI.U32 R0, R6, R4, RZ ;  /* 0x0000000406001227 */ /* 0x010fe200078e00ff */
[C---:B------:R-:W-:Y:S02]  /*13640*/  LOP3.LUT R10, R21.reuse, 0x40, RZ, 0xfc, !PT ;  /* 0x00000040150a7812 */ /* 0x040fe400078efcff */
[----:B------:R-:W-:Y:S01]  /*13650*/  LOP3.LUT R20, R20, 0x18, RZ, 0xc0, !PT ;  /* 0x0000001814147812 */ /* 0x000fe200078ec0ff */
[----:B------:R-:W-:Y:S01]  /*13660*/  IMAD.MOV.U32 R4, RZ, RZ, R6 ;  /* 0x000000ffff047224 */ /* 0x000fe200078e0006 */
[----:B---3--:R-:W-:Y:S02]  /*13670*/  @P1 SHF.R.U32.HI R4, RZ, R5, R0 ;  /* 0x00000005ff041219 */ /* 0x008fe40000011600 */
        /* <DEDUP_REMOVED lines=105> */
.L_x_11635:
        /* <DEDUP_REMOVED lines=14> */
.L_x_11519:
        /* <DEDUP_REMOVED lines=18> */
.L_x_11636:
[----:B------:R-:W-:Y:S05]  /*13f10*/  BSYNC B0 ;  /* 0x0000000000007941 */ /* 0x000fea0003800000 */
.L_x_11520:
        /* <DEDUP_REMOVED lines=52> */
.L_x_11528:
[----:B------:R-:W-:Y:S01]  /*14260*/  IMAD R3, R6, 0x8, R17 ;  /* 0x0000000806037824 */ /* 0x000fe200078e0211 */
[----:B------:R-:W-:Y:S01]  /*14270*/  SHF.L.U32 R2, R10, 0x1f, RZ ;  /* 0x0000001f0a027819 */ /* 0x000fe200000006ff */
[----:B------:R-:W-:Y:S03]  /*14280*/  BSSY B3, `(.L_x_11529) ;  /* 0x0000003000037945 */ /* 0x000fe60003800000 */
[----:B------:R-:W1:Y:S02]  /*14290*/  SYNCS.PHASECHK.TRANS64.TRYWAIT P0, [R3+URZ+0x31c40], R2 ;  /* 0x031c4002030075a7 */ /* 0x000e64000800017f */
[----:B-1----:R-:W-:Y:S05]  /*142a0*/  @!P0 BRA `(.L_x_11530) ;  /* 0x0000004400c08947 */ /* 0x002fea0003800000 */
.L_x_11637:
[----:B------:R-:W-:Y:S05]  /*142b0*/  BSYNC B3 ;  /* 0x0000000000037941 */ /* 0x000fea0003800000 */
.L_x_11529:
        /* <DEDUP_REMOVED lines=12> */
.L_x_11532:
[----:B------:R-:W-:Y:S05]  /*14380*/  BSYNC B3 ;  /* 0x0000000000037941 */ /* 0x000fea0003800000 */
.L_x_11531:
        /* <DEDUP_REMOVED lines=11> */
.L_x_11533:
        /* <DEDUP_REMOVED lines=16> */
.L_x_11534:
        /* <DEDUP_REMOVED lines=16> */
.L_x_11535:
        /* <DEDUP_REMOVED lines=15> */
.L_x_11638:
[----:B------:R-:W-:Y:S05]  /*14730*/  BSYNC B3 ;  /* 0x0000000000037941 */ /* 0x000fea0003800000 */
.L_x_11536:
        /* <DEDUP_REMOVED lines=12> */
.L_x_11539:
[----:B------:R-:W-:Y:S05]  /*14800*/  BSYNC B3 ;  /* 0x0000000000037941 */ /* 0x000fea0003800000 */
.L_x_11538:
        /* <DEDUP_REMOVED lines=11> */
.L_x_11540:
        /* <DEDUP_REMOVED lines=15> */
.L_x_11541:
        /* <DEDUP_REMOVED lines=15> */
.L_x_11542:
        /* <DEDUP_REMOVED lines=12> */
.L_x_11527:
[----:B------:R-:W-:Y:S05]  /*14b60*/  BSYNC B1 ;  /* 0x0000000000017941 */ /* 0x000fea0003800000 */
.L_x_11526:
[----:B------:R-:W2:Y:S01]  /*14b70*/  LDL.LU R0, [R1+0x24] ;  /* 0x0000240001007983 */ /* 0x000ea20000300800 */
[----:B------:R-:W-:Y:S02]  /*14b80*/  IMAD.MOV.U32 R28, RZ, RZ, R10 ;  /* 0x000000ffff1c7224 */ /* 0x000fe400078e000a */
[----:B------:R-:W-:Y:S02]  /*14b90*/  IMAD.MOV.U32 R18, RZ, RZ, R6 ;  /* 0x000000ffff127224 */ /* 0x000fe400078e0006 */
[----:B--2---:R-:W-:-:S07]  /*14ba0*/  VIADD R0, R0, 0xfffffffd ;  /* 0xfffffffd00007836 */ /* 0x004fce0000000000 */
.L_x_11525:
[----:B------:R-:W-:Y:S05]  /*14bb0*/  BSYNC B2 ;  /* 0x0000000000027941 */ /* 0x000fea0003800000 */
.L_x_11524:
[----:B------:R-:W-:Y:S01]  /*14bc0*/  VIADD R7, R7, 0xfffffffe ;  /* 0xfffffffe07077836 */ /* 0x000fe20000000000 */
[----:B------:R-:W-:-:S04]  /*14bd0*/  LOP3.LUT R2, RZ, R9, RZ, 0x33, !PT ;  /* 0x00000009ff027212 */ /* 0x000fc800078e33ff */
[----:B------:R-:W-:-:S13]  /*14be0*/  ISETP.NE.AND P0, PT, R7, R2, PT ;  /* 0x000000020700720c */ /* 0x000fda0003f05270 */
[----:B------:R-:W-:Y:S05]  /*14bf0*/  @!P0 BRA `(.L_x_11523) ;  /* 0x0000001400988947 */ /* 0x000fea0003800000 */
[----:B------:R-:W-:-:S07]  /*14c00*/  IMAD.MOV.U32 R4, RZ, RZ, R22 ;  /* 0x000000ffff047224 */ /* 0x000fce00078e0016 */
.L_x_11577:
        /* <DEDUP_REMOVED lines=33> */
.L_x_11545:
[----:B------:R-:W-:Y:S01]  /*14e20*/  IMAD R3, R6, 0x8, R17 ;  /* 0x0000000806037824 */ /* 0x000fe200078e0211 */
[----:B------:R-:W-:Y:S01]  /*14e30*/  SHF.L.U32 R2, R7, 0x1f, RZ ;  /* 0x0000001f07027819 */ /* 0x000fe200000006ff */
[----:B------:R-:W-:Y:S03]  /*14e40*/  BSSY B2, `(.L_x_11546) ;  /* 0x0000003000027945 */ /* 0x000fe60003800000 */
[----:B------:R-:W1:Y:S02]  /*14e50*/  SYNCS.PHASECHK.TRANS64.TRYWAIT P0, [R3+URZ+0x31c40], R2 ;  /* 0x031c4002030075a7 */ /* 0x000e64000800017f */
[----:B-1----:R-:W-:Y:S05]  /*14e60*/  @!P0 BRA `(.L_x_11547) ;  /* 0x0000003800f88947 */ /* 0x002fea0003800000 */
.L_x_11639:
[----:B------:R-:W-:Y:S05]  /*14e70*/  BSYNC B2 ;  /* 0x0000000000027941 */ /* 0x000fea0003800000 */
.L_x_11546:
        /* <DEDUP_REMOVED lines=12> */
.L_x_11549:
[----:B------:R-:W-:Y:S05]  /*14f40*/  BSYNC B2 ;  /* 0x0000000000027941 */ /* 0x000fea0003800000 */
.L_x_11548:
        /* <DEDUP_REMOVED lines=11> */
.L_x_11550:
        /* <DEDUP_REMOVED lines=16> */
.L_x_11551:
        /* <DEDUP_REMOVED lines=16> */
.L_x_11552:
        /* <DEDUP_REMOVED lines=15> */
.L_x_11640:
[----:B------:R-:W-:Y:S05]  /*152f0*/  BSYNC B2 ;  /* 0x0000000000027941 */ /* 0x000fea0003800000 */
.L_x_11553:
        /* <DEDUP_REMOVED lines=11> */
.L_x_11556:
[----:B------:R-:W-:Y:S05]  /*153b0*/  BSYNC B2 ;  /* 0x0000000000027941 */ /* 0x000fea0003800000 */
.L_x_11555:
        /* <DEDUP_REMOVED lines=10> */
.L_x_11557:
        /* <DEDUP_REMOVED lines=15> */
.L_x_11558:
        /* <DEDUP_REMOVED lines=15> */
.L_x_11559:
        /* <DEDUP_REMOVED lines=12> */
.L_x_11544:
[----:B------:R-:W-:Y:S05]  /*15700*/  BSYNC B1 ;  /* 0x0000000000017941 */ /* 0x000fea0003800000 */
.L_x_11543:
        /* <DEDUP_REMOVED lines=33> */
.L_x_11562:
[----:B------:R-:W-:Y:S01]  /*15920*/  IMAD R2, R18, 0x8, R17 ;  /* 0x0000000812027824 */ /* 0x000fe200078e0211 */
[----:B------:R-:W-:Y:S01]  /*15930*/  SHF.L.U32 R3, R28, 0x1f, RZ ;  /* 0x0000001f1c037819 */ /* 0x000fe200000006ff */
[----:B------:R-:W-:Y:S03]  /*15940*/  BSSY B2, `(.L_x_11563) ;  /* 0x0000003000027945 */ /* 0x000fe60003800000 */
[----:B------:R-:W1:Y:S02]  /*15950*/  SYNCS.PHASECHK.TRANS64.TRYWAIT P0, [R2+URZ+0x31c40], R3 ;  /* 0x031c4003020075a7 */ /* 0x000e64000800017f */
[----:B-1----:R-:W-:Y:S05]  /*15960*/  @!P0 BRA `(.L_x_11564) ;  /* 0x0000003000608947 */ /* 0x002fea0003800000 */
.L_x_11641:
[----:B------:R-:W-:Y:S05]  /*15970*/  BSYNC B2 ;  /* 0x0000000000027941 */ /* 0x000fea0003800000 */
.L_x_11563:
        /* <DEDUP_REMOVED lines=12> */
.L_x_11566:
[----:B------:R-:W-:Y:S05]  /*15a40*/  BSYNC B2 ;  /* 0x0000000000027941 */ /* 0x000fea0003800000 */
.L_x_11565:
        /* <DEDUP_REMOVED lines=12> */
.L_x_11567:
        /* <DEDUP_REMOVED lines=16> */
.L_x_11568:
        /* <DEDUP_REMOVED lines=16> */
.L_x_11569:
        /* <DEDUP_REMOVED lines=15> */
.L_x_11642:
[----:B------:R-:W-:Y:S05]  /*15e00*/  BSYNC B2 ;  /* 0x0000000000027941 */ /* 0x000fea0003800000 */
.L_x_11570:
        /* <DEDUP_REMOVED lines=11> */
.L_x_11573:
[----:B------:R-:W-:Y:S05]  /*15ec0*/  BSYNC B2 ;  /* 0x0000000000027941 */ /* 0x000fea0003800000 */
.L_x_11572:
        /* <DEDUP_REMOVED lines=10> */
.L_x_11574:
        /* <DEDUP_REMOVED lines=15> */
.L_x_11575:
        /* <DEDUP_REMOVED lines=15> */
.L_x_11576:
        /* <DEDUP_REMOVED lines=12> */
.L_x_11561:
[----:B------:R-:W-:Y:S05]  /*16210*/  BSYNC B1 ;  /* 0x0000000000017941 */ /* 0x000fea0003800000 */
.L_x_11560:
[----:B------:R-:W2:Y:S01]  /*16220*/  LDL R2, [R1+0x4] ;  /* 0x0000040001027983 */ /* 0x000ea20000100800 */
[----:B------:R-:W-:Y:S01]  /*16230*/  VIADD R0, R0, 0xfffffffe ;  /* 0xfffffffe00007836 */ /* 0x000fe20000000000 */
[----:B--2---:R-:W-:-:S13]  /*16240*/  ISETP.GT.AND P0, PT, R9, R2, PT ;  /* 0x000000020900720c */ /* 0x004fda0003f04270 */
[----:B------:R-:W-:Y:S05]  /*16250*/  @P0 BRA `(.L_x_11577) ;  /* 0xffffffe8006c0947 */ /* 0x000fea000383ffff */
.L_x_11523:
[----:B------:R-:W-:Y:S05]  /*16260*/  BSYNC B0 ;  /* 0x0000000000007941 */ /* 0x000fea0003800000 */
.L_x_11522:
        /* <DEDUP_REMOVED lines=18> */
.L_x_11579:
[----:B------:R-:W-:Y:S05]  /*16390*/  BSYNC B0 ;  /* 0x0000000000007941 */ /* 0x000fea0003800000 */
.L_x_11578:
        /* <DEDUP_REMOVED lines=9> */
.L_x_11643:
[----:B------:R-:W-:Y:S05]  /*16430*/  BSYNC B1 ;  /* 0x0000000000017941 */ /* 0x000fea0003800000 */
.L_x_11582:
        /* <DEDUP_REMOVED lines=9> */
.L_x_11585:
[----:B------:R-:W-:Y:S05]  /*164d0*/  BSYNC B1 ;  /* 0x0000000000017941 */ /* 0x000fea0003800000 */
.L_x_11584:
        /* <DEDUP_REMOVED lines=10> */
.L_x_11586:
        /* <DEDUP_REMOVED lines=15> */
.L_x_11587:
        /* <DEDUP_REMOVED lines=15> */
.L_x_11588:
        /* <DEDUP_REMOVED lines=10> */
.L_x_11581:
[----:B------:R-:W-:Y:S05]  /*16800*/  BSYNC B0 ;  /* 0x0000000000007941 */ /* 0x000fea0003800000 */
.L_x_11580:
[----:B------:R-:W-:-:S05]  /*16810*/  VIADD R18, R18, 0x1 ;  /* 0x0000000112127836 */ /* 0x000fca0000000000 */
[----:B------:R-:W-:-:S04]  /*16820*/  ISETP.NE.AND P0, PT, R18, 0x2, PT ;  /* 0x000000021200780c */ /* 0x000fc80003f05270 */
[----:B------:R-:W-:Y:S02]  /*16830*/  SEL R3, RZ, 0x1, P0 ;  /* 0x00000001ff037807 */ /* 0x000fe40000000000 */
[----:B------:R-:W-:Y:S02]  /*16840*/  SEL R18, R18, RZ, P0 ;  /* 0x000000ff12127207 */ /* 0x000fe40000000000 */
[----:B------:R-:W-:-:S07]  /*16850*/  LOP3.LUT R28, R28, R3, RZ, 0x3c, !PT ;  /* 0x000000031c1c7212 */ /* 0x000fce00078e3cff */
.L_x_11504:
[----:B------:R-:W-:Y:S05]  /*16860*/  BSYNC B7 ;  /* 0x0000000000077941 */ /* 0x000fea0003800000 */
.L_x_11502:
        /* <DEDUP_REMOVED lines=11> */
.L_x_11589:
[----:B------:R-:W0:Y:S01]  /*16920*/  S2R R0, SR_TID.X ;  /* 0x0000000000007919 */ /* 0x000e220000002100 */
[----:B------:R-:W-:Y:S01]  /*16930*/  UMOV UR4, 0xffffffff ;  /* 0xffffffff00047882 */ /* 0x000fe20000000000 */
[----:B0-----:R-:W-:-:S04]  /*16940*/  LOP3.LUT R8, R0, 0x1f, RZ, 0xc0, !PT ;  /* 0x0000001f00087812 */ /* 0x001fc800078ec0ff */
[----:B------:R-:W-:Y:S01]  /*16950*/  ISETP.NE.AND P0, PT, R8, 0x1f, PT ;  /* 0x0000001f0800780c */ /* 0x000fe20003f05270 */
[----:B------:R-:W-:-:S12]  /*16960*/  BRA.DIV UR4, `(.L_x_11591) ;  /* 0x00000022049c7947 */ /* 0x000fd8000b800000 */
[----:B------:R-:W-:Y:S01]  /*16970*/  IMAD.IADD R9, R27, 0x1, R8 ;  /* 0x000000011b097824 */ /* 0x000fe200078e0208 */
[----:B------:R-:W-:Y:S01]  /*16980*/  ULDC UR4, c[0x0][0xc3c] ;  /* 0x00030f0000047ab9 */ /* 0x000fe20000000800 */
[----:B------:R-:W-:-:S03]  /*16990*/  ULDC.64 UR6, c[0x0][0x208] ;  /* 0x0000820000067ab9 */ /* 0x000fc60000000a00 */
[----:B------:R-:W-:-:S13]  /*169a0*/  ISETP.GE.OR P1, PT, R9, UR4, !P0 ;  /* 0x0000000409007c0c */ /* 0x000fda000c726670 */
[----:B------:R-:W0:Y:S08]  /*169b0*/  @!P1 LDC.64 R2, c[0x0][0xc80] ;  /* 0x00032000ff029b82 */ /* 0x000e300000000a00 */
[----:B------:R-:W1:Y:S01]  /*169c0*/  @!P1 LDC.64 R4, c[0x0][0xc78] ;  /* 0x00031e00ff049b82 */ /* 0x000e620000000a00 */
[----:B0-----:R-:W-:-:S05]  /*169d0*/  @!P1 IMAD.WIDE R2, R9, 0x4, R2 ;  /* 0x0000000409029825 */ /* 0x001fca00078e0202 */
[----:B--2---:R1:W2:Y:S02]  /*169e0*/  @!P1 LDG.E R7, desc[UR6][R2.64] ;  /* 0x0000000602079981 */ /* 0x0042a4000c1e1900 */
        /* <DEDUP_REMOVED lines=31> */
.L_x_11653:
[----:B------:R-:W-:Y:S02]  /*16be0*/  ULDC UR4, c[0x0][0xc38] ;  /* 0x00030e0000047ab9 */ /* 0x000fe40000000800 */
[----:B------:R-:W-:-:S04]  /*16bf0*/  IMAD.U32 R4, RZ, RZ, UR4 ;  /* 0x00000004ff047e24 */ /* 0x000fc8000f8e00ff */
[----:B-1----:R-:W-:-:S04]  /*16c00*/  IMAD R3, R14, R4, RZ ;  /* 0x000000040e037224 */ /* 0x002fc800078e02ff */
[----:B------:R-:W-:-:S05]  /*16c10*/  IMAD.IADD R6, R6, 0x1, R3 ;  /* 0x0000000106067824 */ /* 0x000fca00078e0203 */
[----:B------:R-:W-:-:S13]  /*16c20*/  ISETP.GT.AND P6, PT, R6, R0, PT ;  /* 0x000000000600720c */ /* 0x000fda0003fc4270 */
[----:B------:R-:W-:Y:S05]  /*16c30*/  @P6 BRA `(.L_x_11592) ;  /* 0x0000000000a86947 */ /* 0x000fea0003800000 */
.L_x_11595:
[----:B0-----:R-:W0:Y:S01]  /*16c40*/  LDC R2, c[0x0][0xc3c] ;  /* 0x00030f00ff027b82 */ /* 0x001e220000000800 */
[----:B------:R-:W-:-:S05]  /*16c50*/  VIADD R27, R27, 0x1f ;  /* 0x0000001f1b1b7836 */ /* 0x000fca0000000000 */
[----:B0-----:R-:W-:-:S13]  /*16c60*/  ISETP.GE.AND P6, PT, R27, R2, PT ;  /* 0x000000021b00720c */ /* 0x001fda0003fc6270 */
[----:B------:R-:W-:Y:S05]  /*16c70*/  @P6 BRA `(.L_x_11593) ;  /* 0x0000000800c46947 */ /* 0x000fea0003800000 */
[----:B------:R-:W0:Y:S01]  /*16c80*/  S2R R3, SR_TID.X ;  /* 0x0000000000037919 */ /* 0x000e220000002100 */
        /* <DEDUP_REMOVED lines=31> */
.L_x_11661:
[----:B------:R-:W-:Y:S02]  /*16e80*/  ULDC UR4, c[0x0][0xc38] ;  /* 0x00030e0000047ab9 */ /* 0x000fe40000000800 */
[----:B------:R-:W-:-:S04]  /*16e90*/  IMAD.U32 R4, RZ, RZ, UR4 ;  /* 0x00000004ff047e24 */ /* 0x000fc8000f8e00ff */
[----:B-1----:R-:W-:-:S04]  /*16ea0*/  IMAD R3, R14, R4, RZ ;  /* 0x000000040e037224 */ /* 0x002fc800078e02ff */
[----:B------:R-:W-:-:S05]  /*16eb0*/  IMAD.IADD R6, R3, 0x1, R6 ;  /* 0x0000000103067824 */ /* 0x000fca00078e0206 */
[----:B------:R-:W-:-:S13]  /*16ec0*/  ISETP.GT.AND P6, PT, R6, R0, PT ;  /* 0x000000000600720c */ /* 0x000fda0003fc4270 */
[----:B------:R-:W-:Y:S05]  /*16ed0*/  @!P6 BRA `(.L_x_11595) ;  /* 0xfffffffc0058e947 */ /* 0x000fea000383ffff */
.L_x_11592:
        /* <DEDUP_REMOVED lines=10> */
.L_x_11666:
[----:B------:R-:W-:-:S13]  /*16f80*/  ISETP.NE.AND P0, PT, R3, RZ, PT ;  /* 0x000000ff0300720c */ /* 0x000fda0003f05270 */
[----:B------:R-:W-:Y:S05]  /*16f90*/  @!P0 BRA `(.L_x_11597) ;  /* 0x0000000000108947 */ /* 0x000fea0003800000 */
[----:B------:R-:W-:Y:S01]  /*16fa0*/  UMOV UR4, 0xffffffff ;  /* 0xffffffff00047882 */ /* 0x000fe20000000000 */
[----:B------:R-:W-:Y:S02]  /*16fb0*/  VIADD R12, R7, 0xffffffff ;  /* 0xffffffff070c7836 */ /* 0x000fe40000000000 */
[----:B------:R-:W-:Y:S05]  /*16fc0*/  BRA.DIV UR4, `(.L_x_11598) ;  /* 0x0000002604587947 */ /* 0x000fea000b800000 */
[----:B------:R4:W0:Y:S02]  /*16fd0*/  SHFL.IDX PT, R24, R2, R12, 0x1f ;  /* 0x00001f0c02187589 */ /* 0x00082400000e0000 */
.L_x_11597:
        /* <DEDUP_REMOVED lines=59> */
.L_x_11599:
[----:B----4-:R-:W0:Y:S01]  /*17390*/  LDC.64 R2, c[0x0][0xc90] ;  /* 0x00032400ff027b82 */ /* 0x010e220000000a00 */
[----:B------:R-:W-:Y:S01]  /*173a0*/  ULDC.64 UR4, c[0x0][0x208] ;  /* 0x0000820000047ab9 */ /* 0x000fe20000000a00 */
[----:B0-----:R-:W-:-:S05]  /*173b0*/  IMAD.WIDE R2, R27, 0x4, R2 ;  /* 0x000000041b027825 */ /* 0x001fca00078e0202 */
[----:B------:R0:W2:Y:S02]  /*173c0*/  LDG.E R6, desc[UR4][R2.64] ;  /* 0x0000000402067981 */ /* 0x0000a4000c1e1900 */
[----:B0-----:R-:W-:Y:S02]  /*173d0*/  IMAD.MOV.U32 R2, RZ, RZ, RZ ;  /* 0x000000ffff027224 */ /* 0x001fe400078e00ff */
[----:B--2---:R-:W-:-:S05]  /*173e0*/  IMAD R5, R25, R6, RZ ;  /* 0x0000000619057224 */ /* 0x004fca00078e02ff */
        /* <DEDUP_REMOVED lines=55> */
.L_x_11600:
[----:B------:R-:W-:-:S05]  /*17760*/  LOP3.LUT R0, RZ, R3, RZ, 0x33, !PT ;  /* 0x00000003ff007212 */ /* 0x000fca00078e33ff */
[----:B------:R-:W-:Y:S01]  /*17770*/  IMAD.IADD R25, R25, 0x1, R0 ;  /* 0x0000000119197824 */ /* 0x000fe200078e0200 */
[----:B------:R-:W-:Y:S06]  /*17780*/  BRA `(.L_x_11601) ;  /* 0x00000000001c7947 */ /* 0x000fec0003800000 */
.L_x_11593:
[----:B------:R-:W-:Y:S01]  /*17790*/  UMOV UR4, URZ ;  /* 0x0000003f00047c82 */ /* 0x000fe20008000000 */
[----:B------:R-:W-:Y:S01]  /*177a0*/  UMOV UR5, URZ ;  /* 0x0000003f00057c82 */ /* 0x000fe20008000000 */
[----:B------:R-:W-:Y:S01]  /*177b0*/  ULDC UR6, c[0x0][0xc3c] ;  /* 0x00030f0000067ab9 */ /* 0x000fe20000000800 */
[----:B------:R-:W-:Y:S02]  /*177c0*/  IMAD.MOV.U32 R24, RZ, RZ, R0 ;  /* 0x000000ffff187224 */ /* 0x000fe400078e0000 */
[----:B------:R-:W-:Y:S02]  /*177d0*/  IMAD.U32 R25, RZ, RZ, UR4 ;  /* 0x00000004ff197e24 */ /* 0x000fe4000f8e00ff */
[----:B------:R-:W-:Y:S02]  /*177e0*/  IMAD.U32 R26, RZ, RZ, UR5 ;  /* 0x00000005ff1a7e24 */ /* 0x000fe4000f8e00ff */
[----:B------:R-:W-:-:S07]  /*177f0*/  IMAD.U32 R27, RZ, RZ, UR6 ;  /* 0x00000006ff1b7e24 */ /* 0x000fce000f8e00ff */
.L_x_11601:
        /* <DEDUP_REMOVED lines=10> */
.L_x_11590:
[----:B------:R-:W-:Y:S02]  /*178a0*/  ULDC UR4, c[0x0][0xc3c] ;  /* 0x00030f0000047ab9 */ /* 0x000fe40000000800 */
[----:B---3--:R-:W-:-:S13]  /*178b0*/  ISETP.GE.AND P0, PT, R27, UR4, PT ;  /* 0x000000041b007c0c */ /* 0x008fda000bf06270 */
[----:B------:R-:W-:Y:S05]  /*178c0*/  @!P0 BRA `(.L_x_11602) ;  /* 0xffffffa400348947 */ /* 0x000fea000383ffff */
[----:B------:R-:W-:Y:S05]  /*178d0*/  BSYNC B8 ;  /* 0x0000000000087941 */ /* 0x000fea0003800000 */
.L_x_11496:
[----:B-1----:R-:W3:Y:S01]  /*178e0*/  LDL.LU R0, [R1+0x2c] ;  /* 0x00002c0001007983 */ /* 0x002ee20000300800 */
[----:B------:R-:W-:Y:S01]  /*178f0*/  BSSY B0, `(.L_x_11603) ;  /* 0x000000b000007945 */ /* 0x000fe20003800000 */
[----:B------:R-:W0:Y:S01]  /*17900*/  S2R R5, SR_CgaCtaId ;  /* 0x0000000000057919 */ /* 0x000e220000008800 */
[----:B---3--:R-:W-:-:S05]  /*17910*/  VIADD R0, R0, 0x1 ;  /* 0x0000000100007836 */ /* 0x008fca0000000000 */
        /* <DEDUP_REMOVED lines=8> */
.L_x_11669:
[----:B------:R-:W-:Y:S05]  /*179a0*/  BSYNC B0 ;  /* 0x0000000000007941 */ /* 0x000fea0003800000 */
.L_x_11603:
[----:B------:R-:W-:-:S03]  /*179b0*/  UMOV UR4, 0xffffffff ;  /* 0xffffffff00047882 */ /* 0x000fc60000000000 */
[----:B------:R-:W-:Y:S05]  /*179c0*/  BRA.DIV UR4, `(.L_x_11605) ;  /* 0x0000001e04147947 */ /* 0x000fea000b800000 */
[----:B0-----:R-:W0:Y:S02]  /*179d0*/  S2R R0, SR_TID.X ;  /* 0x0000000000007919 */ /* 0x001e240000002100 */
[----:B0-----:R-:W-:-:S04]  /*179e0*/  SHF.R.U32.HI R0, RZ, 0x5, R0 ;  /* 0x00000005ff007819 */ /* 0x001fc80000011600 */
[----:B------:R-:W-:-:S05]  /*179f0*/  LOP3.LUT R0, R0, 0x3, RZ, 0xc0, !PT ;  /* 0x0000000300007812 */ /* 0x000fca00078ec0ff */
[----:B------:R0:W1:Y:S02]  /*17a00*/  SHFL.IDX PT, R14, R0, RZ, 0x1f ;  /* 0x00001fff000e7589 */ /* 0x00006400000e0000 */
.L_x_11672:
[----:B-1----:R-:W-:Y:S01]  /*17a10*/  ISETP.NE.AND P0, PT, R14, RZ, PT ;  /* 0x000000ff0e00720c */ /* 0x002fe20003f05270 */
[----:B------:R-:W-:-:S12]  /*17a20*/  BSSY B0, `(.L_x_11606) ;  /* 0x0000026000007945 */ /* 0x000fd80003800000 */
[----:B------:R-:W-:Y:S05]  /*17a30*/  @P0 BRA `(.L_x_11607) ;  /* 0x0000000000900947 */ /* 0x000fea0003800000 */
[----:B------:R-:W-:-:S03]  /*17a40*/  UMOV UR4, 0xffffffff ;  /* 0xffffffff00047882 */ /* 0x000fc60000000000 */
[----:B------:R-:W-:Y:S05]  /*17a50*/  BRA.DIV UR4, `(.L_x_11608) ;  /* 0x0000001e04247947 */ /* 0x000fea000b800000 */
[----:B------:R-:W-:-:S13]  /*17a60*/  ELECT P6, URZ, PT ;  /* 0x00000000003f782f */ /* 0x000fda00038c0000 */
.L_x_11675:
[----:B------:R-:W-:Y:S05]  /*17a70*/  @!P6 BRA `(.L_x_11607) ;  /* 0x000000000080e947 */ /* 0x000fea0003800000 */
[----:B0-----:R-:W3:Y:S02]  /*17a80*/  LDL R0, [R1+0x48] ;  /* 0x0000480001007983 */ /* 0x001ee40000100800 */
[----:B---3--:R-:W-:-:S13]  /*17a90*/  R2UR UR4, R0 ;  /* 0x00000000000472ca */ /* 0x008fda00000e0000 */
[----:B------:R-:W-:-:S06]  /*17aa0*/  ULOP3.LUT UR4, UR4, 0x2, URZ, 0xfc, !UPT ;  /* 0x0000000204047892 */ /* 0x000fcc000f8efc3f */
[----:B------:R-:W-:-:S05]  /*17ab0*/  IMAD.U32 R0, RZ, RZ, UR4 ;  /* 0x00000004ff007e24 */ /* 0x000fca000f8e00ff */
[----:B------:R-:W-:-:S13]  /*17ac0*/  ISETP.NE.AND P2, PT, R0, 0x3, PT ;  /* 0x000000030000780c */ /* 0x000fda0003f45270 */
[----:B------:R-:W-:Y:S05]  /*17ad0*/  @!P2 BRA `(.L_x_11609) ;  /* 0x000000000004a947 */ /* 0x000fea0003800000 */
[----:B------:R-:W-:Y:S01]  /*17ae0*/  BPT.TRAP 0x1 ;  /* 0x000000040000795c */ /* 0x000fe20000300000 */
.L_x_11609:
[----:B------:R-:W-:Y:S01]  /*17af0*/  VIADD R3, R9, 0x31c40 ;  /* 0x00031c4009037836 */ /* 0x000fe20000000000 */
[----:B------:R-:W-:Y:S01]  /*17b00*/  SHF.L.U32 R2, R28, 0x1f, RZ ;  /* 0x0000001f1c027819 */ /* 0x000fe200000006ff */
[C---:B------:R-:W-:Y:S02]  /*17b10*/  VIADD R0, R18.reuse, 0x1 ;  /* 0x0000000112007836 */ /* 0x040fe40000000000 */
[----:B--2---:R-:W-:-:S03]  /*17b20*/  IMAD R7, R18, 0x8, R3 ;  /* 0x0000000812077824 */ /* 0x004fc600078e0203 */
        /* <DEDUP_REMOVED lines=8> */
.L_x_11676:
[----:B------:R-:W1:Y:S02]  /*17bb0*/  SYNCS.PHASECHK.TRANS64.TRYWAIT P0, [R3+URZ], R0 ;  /* 0x00000000030075a7 */ /* 0x000e64000800017f */
[----:B-1----:R-:W-:Y:S05]  /*17bc0*/  @!P0 BRA `(.L_x_11611) ;  /* 0x0000001800fc8947 */ /* 0x002fea0003800000 */
.L_x_11677:
[----:B------:R-:W-:Y:S05]  /*17bd0*/  @!P2 BRA `(.L_x_11612) ;  /* 0x000000000004a947 */ /* 0x000fea0003800000 */
[----:B------:R-:W-:Y:S01]  /*17be0*/  BPT.TRAP 0x1 ;  /* 0x000000040000795c */ /* 0x000fe20000300000 */
.L_x_11612:
[----:B-1----:R-:W-:-:S04]  /*17bf0*/  VIADD R3, R9, 0x31c60 ;  /* 0x00031c6009037836 */ /* 0x002fc80000000000 */
[----:B------:R-:W-:-:S04]  /*17c00*/  IMAD R5, R18, 0x8, R3 ;  /* 0x0000000812057824 */ /* 0x000fc800078e0203 */
[----:B------:R-:W1:Y:S02]  /*17c10*/  SYNCS.PHASECHK.TRANS64.TRYWAIT P0, [R5+URZ], R2 ;  /* 0x00000002050075a7 */ /* 0x000e64000800017f */
[----:B-1----:R-:W-:Y:S05]  /*17c20*/  @!P0 BRA `(.L_x_11613) ;  /* 0x0000001800f88947 */ /* 0x002fea0003800000 */
.L_x_11678:
[----:B------:R-:W-:-:S07]  /*17c30*/  IMAD R3, R4, 0x8, R3 ;  /* 0x0000000804037824 */ /* 0x000fce00078e0203 */
.L_x_11614:
[----:B--2---:R2:W3:Y:S02]  /*17c40*/  SYNCS.PHASECHK.TRANS64.TRYWAIT P0, [R3+URZ], R0 ;  /* 0x00000000030075a7 */ /* 0x0044e4000800017f */
[----:B---3--:R-:W-:Y:S05]  /*17c50*/  @!P0 NANOSLEEP.SYNCS 0x989680 ;  /* 0x009896800000895d */ /* 0x008fea0003900000 */
[----:B------:R-:W3:Y:S02]  /*17c60*/  @!P0 SYNCS.PHASECHK.TRANS64 P0, [R3+URZ], R0 ;  /* 0x00000000030085a7 */ /* 0x000ee4000800007f */
[----:B---3--:R-:W-:Y:S05]  /*17c70*/  @!P0 BRA `(.L_x_11614) ;  /* 0xfffffffc00f08947 */ /* 0x008fea000383ffff */
.L_x_11607:
[----:B------:R-:W-:Y:S05]  /*17c80*/  BSYNC B0 ;  /* 0x0000000000007941 */ /* 0x000fea0003800000 */
.L_x_11606:
[----:B------:R-:W-:Y:S05]  /*17c90*/  EXIT ;  /* 0x000000000000794d */ /* 0x000fea0003800000 */
.L_x_11443:
[----:B0-----:R-:W-:-:S04]  /*17ca0*/  IMAD.U32 R3, RZ, RZ, UR37 ;  /* 0x00000025ff037e24 */ /* 0x001fc8000f8e00ff */
[----:B------:R0:W1:Y:S03]  /*17cb0*/  SYNCS.PHASECHK.TRANS64.TRYWAIT P1, [R3+URZ+0x31c00], R0 ;  /* 0x031c0000030075a7 */ /* 0x000066000802017f */
[----:B-1----:R-:W-:Y:S05]  /*17cc0*/  @!P1 NANOSLEEP.SYNCS 0x989680 ;  /* 0x009896800000995d */ /* 0x002fea0003900000 */
[----:B------:R-:W1:Y:S02]  /*17cd0*/  @!P1 SYNCS.PHASECHK.TRANS64 P1, [R3+URZ+0x31c00], R0 ;  /* 0x031c0000030095a7 */ /* 0x000e64000802007f */
[----:B-1----:R-:W-:Y:S05]  /*17ce0*/  @!P1 BRA `(.L_x_11443) ;  /* 0xfffffffc00ec9947 */ /* 0x002fea000383ffff */
[----:B------:R-:W-:Y:S05]  /*17cf0*/  BRA `(.L_x_11615) ;  /* 0xfffffea000bc7947 */ /* 0x000fea000383ffff */
.L_x_11447:
[----:B-1----:R1:W2:Y:S02]  /*17d00*/  SYNCS.PHASECHK.TRANS64.TRYWAIT P2, [R3+URZ+0x31c30], R0 ;  /* 0x031c3000030075a7 */ /* 0x0022a4000804017f */
[----:B--2---:R-:W-:Y:S05]  /*17d10*/  @!P2 NANOSLEEP.SYNCS 0x989680 ;  /* 0x009896800000a95d */ /* 0x004fea0003900000 */
[----:B------:R-:W2:Y:S02]  /*17d20*/  @!P2 SYNCS.PHASECHK.TRANS64 P2, [R3+URZ+0x31c30], R0 ;  /* 0x031c30000300a5a7 */ /* 0x000ea4000804007f */
[----:B--2---:R-:W-:Y:S05]  /*17d30*/  @!P2 BRA `(.L_x_11447) ;  /* 0xfffffffc00f0a947 */ /* 0x004fea000383ffff */
[----:B------:R-:W-:Y:S05]  /*17d40*/  BRA `(.L_x_11446) ;  /* 0xfffffea000e07947 */ /* 0x000fea000383ffff */
.L_x_11452:
[----:B-1----:R-:W-:-:S04]  /*17d50*/  IMAD.U32 R9, RZ, RZ, UR4 ;  /* 0x00000004ff097e24 */ /* 0x002fc8000f8e00ff */
[----:B------:R1:W2:Y:S03]  /*17d60*/  SYNCS.PHASECHK.TRANS64.TRYWAIT P3, [R9+URZ+0x31c30], R0 ;  /* 0x031c3000090075a7 */ /* 0x0002a6000806017f */
[----:B--2---:R-:W-:Y:S05]  /*17d70*/  @!P3 NANOSLEEP.SYNCS 0x989680 ;  /* 0x009896800000b95d */ /* 0x004fea0003900000 */
[----:B------:R-:W2:Y:S02]  /*17d80*/  @!P3 SYNCS.PHASECHK.TRANS64 P3, [R9+URZ+0x31c30], R0 ;  /* 0x031c30000900b5a7 */ /* 0x000ea4000806007f */
[----:B--2---:R-:W-:Y:S05]  /*17d90*/  @!P3 BRA `(.L_x_11452) ;  /* 0xfffffffc00ecb947 */ /* 0x004fea000383ffff */
[----:B------:R-:W-:Y:S05]  /*17da0*/  BRA `(.L_x_11449) ;  /* 0xfffffedc00507947 */ /* 0x000fea000383ffff */
.L_x_11456:
[----:B-1----:R-:W-:-:S04]  /*17db0*/  IMAD.U32 R8, RZ, RZ, UR4 ;  /* 0x00000004ff087e24 */ /* 0x002fc8000f8e00ff */
[----:B------:R1:W2:Y:S03]  /*17dc0*/  SYNCS.PHASECHK.TRANS64.TRYWAIT P3, [R8+URZ+0x31c50], R0 ;  /* 0x031c5000080075a7 */ /* 0x0002a6000806017f */
[----:B--2---:R-:W-:Y:S05]  /*17dd0*/  @!P3 NANOSLEEP.SYNCS 0x989680 ;  /* 0x009896800000b95d */ /* 0x004fea0003900000 */
[----:B------:R-:W2:Y:S02]  /*17de0*/  @!P3 SYNCS.PHASECHK.TRANS64 P3, [R8+URZ+0x31c50], R0 ;  /* 0x031c50000800b5a7 */ /* 0x000ea4000806007f */
[----:B--2---:R-:W-:Y:S05]  /*17df0*/  @!P3 BRA `(.L_x_11456) ;  /* 0xfffffffc00ecb947 */ /* 0x004fea000383ffff */
[----:B------:R-:W-:Y:S05]  /*17e00*/  BRA `(.L_x_11453) ;  /* 0xfffffef000f07947 */ /* 0x000fea000383ffff */
.L_x_11462:
[----:B-1----:R-:W-:-:S04]  /*17e10*/  IMAD.U32 R7, RZ, RZ, UR4 ;  /* 0x00000004ff077e24 */ /* 0x002fc8000f8e00ff */
[----:B------:R1:W2:Y:S03]  /*17e20*/  SYNCS.PHASECHK.TRANS64.TRYWAIT P2, [R7+URZ+0x31c30], R0 ;  /* 0x031c3000070075a7 */ /* 0x0002a6000804017f */
[----:B--2---:R-:W-:Y:S05]  /*17e30*/  @!P2 NANOSLEEP.SYNCS 0x989680 ;  /* 0x009896800000a95d */ /* 0x004fea0003900000 */
[----:B------:R-:W2:Y:S02]  /*17e40*/  @!P2 SYNCS.PHASECHK.TRANS64 P2, [R7+URZ+0x31c30], R0 ;  /* 0x031c30000700a5a7 */ /* 0x000ea4000804007f */
[----:B--2---:R-:W-:Y:S05]  /*17e50*/  @!P2 BRA `(.L_x_11462) ;  /* 0xfffffffc00eca947 */ /* 0x004fea000383ffff */
[----:B------:R-:W-:Y:S05]  /*17e60*/  BRA `(.L_x_11459) ;  /* 0xffffff1c00fc7947 */ /* 0x000fea000383ffff */
.L_x_11466:
[----:B-1----:R-:W-:-:S04]  /*17e70*/  IMAD.U32 R7, RZ, RZ, UR4 ;  /* 0x00000004ff077e24 */ /* 0x002fc8000f8e00ff */
[----:B------:R1:W2:Y:S03]  /*17e80*/  SYNCS.PHASECHK.TRANS64.TRYWAIT P2, [R7+URZ+0x31c50], R0 ;  /* 0x031c5000070075a7 */ /* 0x0002a6000804017f */
[----:B--2---:R-:W-:Y:S05]  /*17e90*/  @!P2 NANOSLEEP.SYNCS 0x989680 ;  /* 0x009896800000a95d */ /* 0x004fea0003900000 */
[----:B------:R-:W2:Y:S02]  /*17ea0*/  @!P2 SYNCS.PHASECHK.TRANS64 P2, [R7+URZ+0x31c50], R0 ;  /* 0x031c50000700a5a7 */ /* 0x000ea4000804007f */
[----:B--2---:R-:W-:Y:S05]  /*17eb0*/  @!P2 BRA `(.L_x_11466) ;  /* 0xfffffffc00eca947 */ /* 0x004fea000383ffff */
[----:B------:R-:W-:Y:S05]  /*17ec0*/  BRA `(.L_x_11463) ;  /* 0xffffff34009c7947 */ /* 0x000fea000383ffff */
.L_x_11471:
[----:B-1----:R-:W-:-:S04]  /*17ed0*/  IMAD.U32 R6, RZ, RZ, UR6 ;  /* 0x00000006ff067e24 */ /* 0x002fc8000f8e00ff */
[----:B------:R1:W2:Y:S03]  /*17ee0*/  SYNCS.PHASECHK.TRANS64.TRYWAIT P0, [R6+URZ+0x31c50], R5 ;  /* 0x031c5005060075a7 */ /* 0x0002a6000800017f */
[----:B--2---:R-:W-:Y:S05]  /*17ef0*/  @!P0 NANOSLEEP.SYNCS 0x989680 ;  /* 0x009896800000895d */ /* 0x004fea0003900000 */
[----:B------:R-:W2:Y:S02]  /*17f00*/  @!P0 SYNCS.PHASECHK.TRANS64 P0, [R6+URZ+0x31c50], R5 ;  /* 0x031c5005060085a7 */ /* 0x000ea4000800007f */
[----:B--2---:R-:W-:Y:S05]  /*17f10*/  @!P0 BRA `(.L_x_11471) ;  /* 0xfffffffc00ec8947 */ /* 0x004fea000383ffff */
[----:B------:R-:W-:Y:S05]  /*17f20*/  BRA `(.L_x_11470) ;  /* 0xffffff5400847947 */ /* 0x000fea000383ffff */
.L_x_11510:
        /* <DEDUP_REMOVED lines=11> */
.L_x_11617:
[----:B------:R-:W-:Y:S05]  /*17fe0*/  BSYNC B0 ;  /* 0x0000000000007941 */ /* 0x000fea0003800000 */
.L_x_11616:
[----:B------:R-:W-:Y:S05]  /*17ff0*/  BRA `(.L_x_11618) ;  /* 0xffffffac00347947 */ /* 0x000fea000383ffff */
.L_x_11512:
[----:B------:R-:W-:Y:S01]  /*18000*/  BSSY B0, `(.L_x_11619) ;  /* 0x0000006000007945 */ /* 0x000fe20003800000 */
[----:B------:R-:W-:-:S07]  /*18010*/  IMAD.MOV.U32 R15, RZ, RZ, -0x1 ;  /* 0xffffffffff0f7424 */ /* 0x000fce00078e00ff */
[----:B012---:R-:W-:Y:S05]  /*18020*/  WARPSYNC.COLLECTIVE R15, `(.L_x_11620) ;  /* 0x000000000f0c7348 */ /* 0x007fea0003c00000 */
[----:B------:R-:W-:Y:S02]  /*18030*/  ELECT P6, UR62, PT ;  /* 0x00000000003e782f */ /* 0x000fe400038c0000 */
[----:B------:R-:W-:Y:S01]  /*18040*/  MOV R14, UR62 ;  /* 0x0000003e000e7c02 */ /* 0x000fe20008000f00 */
[----:B012---:R-:W-:Y:S10]  /*18050*/  ENDCOLLECTIVE ;  /* 0x000000000000791b */ /* 0x007ff40003800000 */
.L_x_11620:
[----:B------:R-:W-:Y:S05]  /*18060*/  BSYNC B0 ;  /* 0x0000000000007941 */ /* 0x000fea0003800000 */
.L_x_11619:
[----:B------:R-:W-:Y:S05]  /*18070*/  BRA `(.L_x_11621) ;  /* 0xffffffac00347947 */ /* 0x000fea000383ffff */
.L_x_11514:
[----:B--2---:R2:W3:Y:S02]  /*18080*/  SYNCS.PHASECHK.TRANS64.TRYWAIT P0, [R0+URZ+0x31c40], R2 ;  /* 0x031c4002000075a7 */ /* 0x0044e4000800017f */
[----:B---3--:R-:W-:Y:S05]  /*18090*/  @!P0 NANOSLEEP.SYNCS 0x989680 ;  /* 0x009896800000895d */ /* 0x008fea0003900000 */
[----:B------:R-:W3:Y:S02]  /*180a0*/  @!P0 SYNCS.PHASECHK.TRANS64 P0, [R0+URZ+0x31c40], R2 ;  /* 0x031c4002000085a7 */ /* 0x000ee4000800007f */
[----:B---3--:R-:W-:Y:S05]  /*180b0*/  @!P0 BRA `(.L_x_11514) ;  /* 0xfffffffc00f08947 */ /* 0x008fea000383ffff */
[----:B------:R-:W-:Y:S05]  /*180c0*/  BRA `(.L_x_11622) ;  /* 0xffffffac008c7947 */ /* 0x000fea000383ffff */
.L_x_11518:
        /* <DEDUP_REMOVED lines=12> */
.L_x_11623:
[----:B------:R-:W-:Y:S02]  /*18190*/  IMAD.MOV.U32 R13, RZ, RZ, R0 ;  /* 0x000000ffff0d7224 */ /* 0x000fe400078e0000 */
[----:B------:R-:W-:-:S07]  /*181a0*/  IMAD.MOV.U32 R2, RZ, RZ, R14 ;  /* 0x000000ffff027224 */ /* 0x000fce00078e000e */
[----:B------:R-:W-:Y:S05]  /*181b0*/  WARPSYNC.COLLECTIVE R15, `(.L_x_11624) ;  /* 0x000000000f087348 */ /* 0x000fea0003c00000 */
[----:B------:R0:W1:Y:S02]  /*181c0*/  SHFL.IDX P6, R14, R13, R12, R11 ;  /* 0x0000000c0d0e7389 */ /* 0x00006400000c000b */
[----:B01----:R-:W-:Y:S01]  /*181d0*/  ENDCOLLECTIVE ;  /* 0x000000000000791b */ /* 0x003fe20003800000 */
.L_x_11624:
        /* <DEDUP_REMOVED lines=19> */
.L_x_11625:
[----:B------:R-:W-:Y:S02]  /*18310*/  IMAD.MOV.U32 R13, RZ, RZ, R0 ;  /* 0x000000ffff0d7224 */ /* 0x000fe400078e0000 */
[----:B------:R-:W-:-:S07]  /*18320*/  IMAD.MOV.U32 R2, RZ, RZ, R14 ;  /* 0x000000ffff027224 */ /* 0x000fce00078e000e */
[----:B------:R-:W-:Y:S05]  /*18330*/  WARPSYNC.COLLECTIVE R15, `(.L_x_11626) ;  /* 0x000000000f087348 */ /* 0x000fea0003c00000 */
[----:B------:R0:W1:Y:S02]  /*18340*/  SHFL.IDX P6, R14, R13, R12, R11 ;  /* 0x0000000c0d0e7389 */ /* 0x00006400000c000b */
[----:B01----:R-:W-:Y:S01]  /*18350*/  ENDCOLLECTIVE ;  /* 0x000000000000791b */ /* 0x003fe20003800000 */
.L_x_11626:
        /* <DEDUP_REMOVED lines=18> */
.L_x_11627:
[----:B------:R-:W-:-:S05]  /*18480*/  VIADD R2, R25, 0x40 ;  /* 0x0000004019027836 */ /* 0x000fca0000000000 */
[----:B------:R-:W-:Y:S01]  /*18490*/  ISETP.GE.AND P3, PT, R2, R5, PT ;  /* 0x000000050200720c */ /* 0x000fe20003f66270 */
[----:B------:R-:W-:Y:S02]  /*184a0*/  IMAD.MOV.U32 R13, RZ, RZ, R0 ;  /* 0x000000ffff0d7224 */ /* 0x000fe400078e0000 */
[----:B------:R-:W-:-:S10]  /*184b0*/  IMAD.MOV.U32 R2, RZ, RZ, R14 ;  /* 0x000000ffff027224 */ /* 0x000fd400078e000e */
[----:B------:R-:W-:Y:S05]  /*184c0*/  WARPSYNC.COLLECTIVE R15, `(.L_x_11628) ;  /* 0x000000000f087348 */ /* 0x000fea0003c00000 */
[----:B------:R0:W1:Y:S02]  /*184d0*/  SHFL.IDX P6, R14, R13, R12, R11 ;  /* 0x0000000c0d0e7389 */ /* 0x00006400000c000b */
[----:B01----:R-:W-:Y:S01]  /*184e0*/  ENDCOLLECTIVE ;  /* 0x000000000000791b */ /* 0x003fe20003800000 */
.L_x_11628:
        /* <DEDUP_REMOVED lines=18> */
.L_x_11629:
[----:B------:R-:W-:Y:S02]  /*18610*/  IMAD.MOV.U32 R13, RZ, RZ, R0 ;  /* 0x000000ffff0d7224 */ /* 0x000fe400078e0000 */
[----:B------:R-:W-:-:S05]  /*18620*/  VIADD R0, R25, 0x60 ;  /* 0x0000006019007836 */ /* 0x000fca0000000000 */
[----:B------:R-:W-:Y:S01]  /*18630*/  ISETP.GE.AND P3, PT, R0, R5, PT ;  /* 0x000000050000720c */ /* 0x000fe20003f66270 */
[----:B------:R-:W-:-:S12]  /*18640*/  IMAD.MOV.U32 R4, RZ, RZ, R14 ;  /* 0x000000ffff047224 */ /* 0x000fd800078e000e */
[----:B------:R-:W-:Y:S05]  /*18650*/  WARPSYNC.COLLECTIVE R15, `(.L_x_11630) ;  /* 0x000000000f087348 */ /* 0x000fea0003c00000 */
[----:B------:R0:W1:Y:S02]  /*18660*/  SHFL.IDX P6, R14, R13, R12, R11 ;  /* 0x0000000c0d0e7389 */ /* 0x00006400000c000b */
[----:B01----:R-:W-:Y:S01]  /*18670*/  ENDCOLLECTIVE ;  /* 0x000000000000791b */ /* 0x003fe20003800000 */
.L_x_11630:
        /* <DEDUP_REMOVED lines=15> */
.L_x_11631:
[----:B------:R-:W-:-:S05]  /*18770*/  VIADD R2, R25, 0x80 ;  /* 0x0000008019027836 */ /* 0x000fca0000000000 */
[----:B------:R-:W-:Y:S01]  /*18780*/  ISETP.GE.AND P3, PT, R2, R5, PT ;  /* 0x000000050200720c */ /* 0x000fe20003f66270 */
[----:B------:R-:W-:Y:S02]  /*18790*/  IMAD.MOV.U32 R13, RZ, RZ, R7 ;  /* 0x000000ffff0d7224 */ /* 0x000fe400078e0007 */
[----:B------:R-:W-:-:S10]  /*187a0*/  IMAD.MOV.U32 R0, RZ, RZ, R14 ;  /* 0x000000ffff007224 */ /* 0x000fd400078e000e */
[----:B------:R-:W-:Y:S05]  /*187b0*/  WARPSYNC.COLLECTIVE R15, `(.L_x_11632) ;  /* 0x000000000f087348 */ /* 0x000fea0003c00000 */
[----:B------:R0:W1:Y:S02]  /*187c0*/  SHFL.IDX P6, R14, R13, R12, R11 ;  /* 0x0000000c0d0e7389 */ /* 0x00006400000c000b */
[----:B01----:R-:W-:Y:S01]  /*187d0*/  ENDCOLLECTIVE ;  /* 0x000000000000791b */ /* 0x003fe20003800000 */
.L_x_11632:
        /* <DEDUP_REMOVED lines=17> */
.L_x_11633:
[----:B------:R-:W-:Y:S02]  /*188f0*/  IMAD.MOV.U32 R13, RZ, RZ, R7 ;  /* 0x000000ffff0d7224 */ /* 0x000fe400078e0007 */
[----:B------:R-:W-:-:S07]  /*18900*/  IMAD.MOV.U32 R6, RZ, RZ, R14 ;  /* 0x000000ffff067224 */ /* 0x000fce00078e000e */
[----:B------:R-:W-:Y:S05]  /*18910*/  WARPSYNC.COLLECTIVE R15, `(.L_x_11634) ;  /* 0x000000000f087348 */ /* 0x000fea0003c00000 */
[----:B------:R0:W1:Y:S02]  /*18920*/  SHFL.IDX P6, R14, R13, R12, R11 ;  /* 0x0000000c0d0e7389 */ /* 0x00006400000c000b */
[----:B01----:R-:W-:Y:S01]  /*18930*/  ENDCOLLECTIVE ;  /* 0x000000000000791b */ /* 0x003fe20003800000 */
.L_x_11634:
[----:B------:R-:W-:Y:S01]  /*18940*/  IMAD.MOV.U32 R2, RZ, RZ, R14 ;  /* 0x000000ffff027224 */ /* 0x000fe200078e000e */
[----:B------:R-:W-:Y:S06]  /*18950*/  BRA `(.L_x_11635) ;  /* 0xffffffb000ec7947 */ /* 0x000fec000383ffff */
.L_x_11521:
[----:B-1----:R1:W2:Y:S02]  /*18960*/  SYNCS.PHASECHK.TRANS64.TRYWAIT P0, [R17+URZ+0x31c20], R0 ;  /* 0x031c2000110075a7 */ /* 0x0022a4000800017f */
[----:B--2---:R-:W-:Y:S05]  /*18970*/  @!P0 NANOSLEEP.SYNCS 0x989680 ;  /* 0x009896800000895d */ /* 0x004fea0003900000 */
[----:B------:R-:W2:Y:S02]  /*18980*/  @!P0 SYNCS.PHASECHK.TRANS64 P0, [R17+URZ+0x31c20], R0 ;  /* 0x031c2000110085a7 */ /* 0x000ea4000800007f */
[----:B--2---:R-:W-:Y:S05]  /*18990*/  @!P0 BRA `(.L_x_11521) ;  /* 0xfffffffc00f08947 */ /* 0x004fea000383ffff */
[----:B------:R-:W-:Y:S05]  /*189a0*/  BRA `(.L_x_11636) ;  /* 0xffffffb400587947 */ /* 0x000fea000383ffff */
.L_x_11530:
[----:B-1----:R1:W2:Y:S02]  /*189b0*/  SYNCS.PHASECHK.TRANS64.TRYWAIT P0, [R3+URZ+0x31c40], R2 ;  /* 0x031c4002030075a7 */ /* 0x0022a4000800017f */
[----:B--2---:R-:W-:Y:S05]  /*189c0*/  @!P0 NANOSLEEP.SYNCS 0x989680 ;  /* 0x009896800000895d */ /* 0x004fea0003900000 */
[----:B------:R-:W2:Y:S02]  /*189d0*/  @!P0 SYNCS.PHASECHK.TRANS64 P0, [R3+URZ+0x31c40], R2 ;  /* 0x031c4002030085a7 */ /* 0x000ea4000800007f */
[----:B--2---:R-:W-:Y:S05]  /*189e0*/  @!P0 BRA `(.L_x_11530) ;  /* 0xfffffffc00f08947 */ /* 0x004fea000383ffff */
[----:B------:R-:W-:Y:S05]  /*189f0*/  BRA `(.L_x_11637) ;  /* 0xffffffb8002c7947 */ /* 0x000fea000383ffff */
.L_x_11537:
[----:B0-----:R0:W1:Y:S02]  /*18a00*/  SYNCS.PHASECHK.TRANS64.TRYWAIT P0, [R3+URZ+0x60], R2 ;  /* 0x00006002030075a7 */ /* 0x001064000800017f */
[----:B-1----:R-:W-:Y:S05]  /*18a10*/  @!P0 NANOSLEEP.SYNCS 0x989680 ;  /* 0x009896800000895d */ /* 0x002fea0003900000 */
[----:B------:R-:W1:Y:S02]  /*18a20*/  @!P0 SYNCS.PHASECHK.TRANS64 P0, [R3+URZ+0x60], R2 ;  /* 0x00006002030085a7 */ /* 0x000e64000800007f */
[----:B-1----:R-:W-:Y:S05]  /*18a30*/  @!P0 BRA `(.L_x_11537) ;  /* 0xfffffffc00f08947 */ /* 0x002fea000383ffff */
[----:B------:R-:W-:Y:S05]  /*18a40*/  BRA `(.L_x_11638) ;  /* 0xffffffbc00387947 */ /* 0x000fea000383ffff */
.L_x_11547:
[----:B-1----:R1:W2:Y:S02]  /*18a50*/  SYNCS.PHASECHK.TRANS64.TRYWAIT P0, [R3+URZ+0x31c40], R2 ;  /* 0x031c4002030075a7 */ /* 0x0022a4000800017f */
[----:B--2---:R-:W-:Y:S05]  /*18a60*/  @!P0 NANOSLEEP.SYNCS 0x989680 ;  /* 0x009896800000895d */ /* 0x004fea0003900000 */
[----:B------:R-:W2:Y:S02]  /*18a70*/  @!P0 SYNCS.PHASECHK.TRANS64 P0, [R3+URZ+0x31c40], R2 ;  /* 0x031c4002030085a7 */ /* 0x000ea4000800007f */
[----:B--2---:R-:W-:Y:S05]  /*18a80*/  @!P0 BRA `(.L_x_11547) ;  /* 0xfffffffc00f08947 */ /* 0x004fea000383ffff */
[----:B------:R-:W-:Y:S05]  /*18a90*/  BRA `(.L_x_11639) ;  /* 0xffffffc000f47947 */ /* 0x000fea000383ffff */
.L_x_11554:
[----:B0-----:R0:W1:Y:S02]  /*18aa0*/  SYNCS.PHASECHK.TRANS64.TRYWAIT P0, [R12+URZ+0x60], R28 ;  /* 0x0000601c0c0075a7 */ /* 0x001064000800017f */
[----:B-1----:R-:W-:Y:S05]  /*18ab0*/  @!P0 NANOSLEEP.SYNCS 0x989680 ;  /* 0x009896800000895d */ /* 0x002fea0003900000 */
[----:B------:R-:W1:Y:S02]  /*18ac0*/  @!P0 SYNCS.PHASECHK.TRANS64 P0, [R12+URZ+0x60], R28 ;  /* 0x0000601c0c0085a7 */ /* 0x000e64000800007f */
[----:B-1----:R-:W-:Y:S05]  /*18ad0*/  @!P0 BRA `(.L_x_11554) ;  /* 0xfffffffc00f08947 */ /* 0x002fea000383ffff */
[----:B------:R-:W-:Y:S05]  /*18ae0*/  BRA `(.L_x_11640) ;  /* 0xffffffc800007947 */ /* 0x000fea000383ffff */
.L_x_11564:
[----:B-1----:R1:W2:Y:S02]  /*18af0*/  SYNCS.PHASECHK.TRANS64.TRYWAIT P0, [R2+URZ+0x31c40], R3 ;  /* 0x031c4003020075a7 */ /* 0x0022a4000800017f */
[----:B--2---:R-:W-:Y:S05]  /*18b00*/  @!P0 NANOSLEEP.SYNCS 0x989680 ;  /* 0x009896800000895d */ /* 0x004fea0003900000 */
[----:B------:R-:W2:Y:S02]  /*18b10*/  @!P0 SYNCS.PHASECHK.TRANS64 P0, [R2+URZ+0x31c40], R3 ;  /* 0x031c4003020085a7 */ /* 0x000ea4000800007f */
[----:B--2---:R-:W-:Y:S05]  /*18b20*/  @!P0 BRA `(.L_x_11564) ;  /* 0xfffffffc00f08947 */ /* 0x004fea000383ffff */
[----:B------:R-:W-:Y:S05]  /*18b30*/  BRA `(.L_x_11641) ;  /* 0xffffffcc008c7947 */ /* 0x000fea000383ffff */
.L_x_11571:
[----:B0-----:R0:W1:Y:S02]  /*18b40*/  SYNCS.PHASECHK.TRANS64.TRYWAIT P0, [R7+URZ+0x60], R2 ;  /* 0x00006002070075a7 */ /* 0x001064000800017f */
[----:B-1----:R-:W-:Y:S05]  /*18b50*/  @!P0 NANOSLEEP.SYNCS 0x989680 ;  /* 0x009896800000895d */ /* 0x002fea0003900000 */
[----:B------:R-:W1:Y:S02]  /*18b60*/  @!P0 SYNCS.PHASECHK.TRANS64 P0, [R7+URZ+0x60], R2 ;  /* 0x00006002070085a7 */ /* 0x000e64000800007f */
[----:B-1----:R-:W-:Y:S05]  /*18b70*/  @!P0 BRA `(.L_x_11571) ;  /* 0xfffffffc00f08947 */ /* 0x002fea000383ffff */
[----:B------:R-:W-:Y:S05]  /*18b80*/  BRA `(.L_x_11642) ;  /* 0xffffffd0009c7947 */ /* 0x000fea000383ffff */
.L_x_11583:
[----:B-1----:R1:W2:Y:S02]  /*18b90*/  SYNCS.PHASECHK.TRANS64.TRYWAIT P0, [R3+URZ+0x31c60], R0 ;  /* 0x031c6000030075a7 */ /* 0x0022a4000800017f */
[----:B--2---:R-:W-:Y:S05]  /*18ba0*/  @!P0 NANOSLEEP.SYNCS 0x989680 ;  /* 0x009896800000895d */ /* 0x004fea0003900000 */
[----:B------:R-:W2:Y:S02]  /*18bb0*/  @!P0 SYNCS.PHASECHK.TRANS64 P0, [R3+URZ+0x31c60], R0 ;  /* 0x031c6000030085a7 */ /* 0x000ea4000800007f */
[----:B--2---:R-:W-:Y:S05]  /*18bc0*/  @!P0 BRA `(.L_x_11583) ;  /* 0xfffffffc00f08947 */ /* 0x004fea000383ffff */
[----:B------:R-:W-:Y:S05]  /*18bd0*/  BRA `(.L_x_11643) ;  /* 0xffffffd800147947 */ /* 0x000fea000383ffff */
.L_x_11591:
        /* <DEDUP_REMOVED lines=8> */
.L_x_11645:
[----:B------:R-:W-:Y:S05]  /*18c60*/  BSYNC B0 ;  /* 0x0000000000007941 */ /* 0x000fea0003800000 */
.L_x_11644:
        /* <DEDUP_REMOVED lines=9> */
.L_x_11646:
[----:B------:R-:W-:Y:S01]  /*18d00*/  ULDC UR4, c[0x0][0xc3c] ;  /* 0x00030f0000047ab9 */ /* 0x000fe20000000800 */
[----:B------:R-:W-:Y:S01]  /*18d10*/  ULDC.64 UR6, c[0x0][0x208] ;  /* 0x0000820000067ab9 */ /* 0x000fe20000000a00 */
        /* <DEDUP_REMOVED lines=22> */
.L_x_11647:
[----:B------:R-:W-:Y:S01]  /*18e80*/  IMAD.MOV.U32 R12, RZ, RZ, 0x2 ;  /* 0x00000002ff0c7424 */ /* 0x000fe200078e00ff */
[----:B------:R-:W-:-:S05]  /*18e90*/  SEL R4, R14, RZ, P1 ;  /* 0x000000ff0e047207 */ /* 0x000fca0000800000 */
[----:B------:R-:W-:-:S04]  /*18ea0*/  IMAD.IADD R4, R13, 0x1, R4 ;  /* 0x000000010d047824 */ /* 0x000fc800078e0204 */
[----:B------:R-:W-:-:S07]  /*18eb0*/  IMAD.MOV.U32 R13, RZ, RZ, R4 ;  /* 0x000000ffff0d7224 */ /* 0x000fce00078e0004 */
[----:B------:R-:W-:Y:S05]  /*18ec0*/  WARPSYNC.COLLECTIVE R15, `(.L_x_11648) ;  /* 0x000000000f087348 */ /* 0x000fea0003c00000 */
[----:B------:R0:W1:Y:S02]  /*18ed0*/  SHFL.UP P6, R14, R13, R12, R11 ;  /* 0x0400000c0d0e7389 */ /* 0x00006400000c000b */
[----:B01----:R-:W-:Y:S01]  /*18ee0*/  ENDCOLLECTIVE ;  /* 0x000000000000791b */ /* 0x003fe20003800000 */
.L_x_11648:
[----:B------:R-:W-:Y:S01]  /*18ef0*/  IMAD.MOV.U32 R12, RZ, RZ, 0x4 ;  /* 0x00000004ff0c7424 */ /* 0x000fe200078e00ff */
[----:B------:R-:W-:-:S05]  /*18f00*/  SEL R3, R14, RZ, P2 ;  /* 0x000000ff0e037207 */ /* 0x000fca0001000000 */
[----:B------:R-:W-:-:S04]  /*18f10*/  IMAD.IADD R2, R4, 0x1, R3 ;  /* 0x0000000104027824 */ /* 0x000fc800078e0203 */
[----:B------:R-:W-:-:S07]  /*18f20*/  IMAD.MOV.U32 R13, RZ, RZ, R2 ;  /* 0x000000ffff0d7224 */ /* 0x000fce00078e0002 */
[----:B------:R-:W-:Y:S05]  /*18f30*/  WARPSYNC.COLLECTIVE R15, `(.L_x_11649) ;  /* 0x000000000f087348 */ /* 0x000fea0003c00000 */
[----:B------:R0:W1:Y:S02]  /*18f40*/  SHFL.UP P6, R14, R13, R12, R11 ;  /* 0x0400000c0d0e7389 */ /* 0x00006400000c000b */
[----:B01----:R-:W-:Y:S01]  /*18f50*/  ENDCOLLECTIVE ;  /* 0x000000000000791b */ /* 0x003fe20003800000 */
.L_x_11649:
[----:B------:R-:W-:Y:S01]  /*18f60*/  IMAD.MOV.U32 R12, RZ, RZ, 0x8 ;  /* 0x00000008ff0c7424 */ /* 0x000fe200078e00ff */
[----:B------:R-:W-:-:S05]  /*18f70*/  SEL R3, R14, RZ, P3 ;  /* 0x000000ff0e037207 */ /* 0x000fca0001800000 */
[----:B------:R-:W-:-:S04]  /*18f80*/  IMAD.IADD R3, R2, 0x1, R3 ;  /* 0x0000000102037824 */ /* 0x000fc800078e0203 */
[----:B------:R-:W-:-:S07]  /*18f90*/  IMAD.MOV.U32 R13, RZ, RZ, R3 ;  /* 0x000000ffff0d7224 */ /* 0x000fce00078e0003 */
[----:B------:R-:W-:Y:S05]  /*18fa0*/  WARPSYNC.COLLECTIVE R15, `(.L_x_11650) ;  /* 0x000000000f087348 */ /* 0x000fea0003c00000 */
[----:B------:R0:W1:Y:S02]  /*18fb0*/  SHFL.UP P6, R14, R13, R12, R11 ;  /* 0x0400000c0d0e7389 */ /* 0x00006400000c000b */
[----:B01----:R-:W-:Y:S01]  /*18fc0*/  ENDCOLLECTIVE ;  /* 0x000000000000791b */ /* 0x003fe20003800000 */
.L_x_11650:
[----:B------:R-:W-:Y:S01]  /*18fd0*/  IMAD.MOV.U32 R12, RZ, RZ, 0x10 ;  /* 0x00000010ff0c7424 */ /* 0x000fe200078e00ff */
[----:B------:R-:W-:-:S05]  /*18fe0*/  SEL R4, R14, RZ, P4 ;  /* 0x000000ff0e047207 */ /* 0x000fca0002000000 */
[----:B------:R-:W-:-:S04]  /*18ff0*/  IMAD.IADD R4, R3, 0x1, R4 ;  /* 0x0000000103047824 */ /* 0x000fc800078e0204 */
[----:B------:R-:W-:-:S07]  /*19000*/  IMAD.MOV.U32 R13, RZ, RZ, R4 ;  /* 0x000000ffff0d7224 */ /* 0x000fce00078e0004 */
[----:B------:R-:W-:Y:S05]  /*19010*/  WARPSYNC.COLLECTIVE R15, `(.L_x_11651) ;  /* 0x000000000f087348 */ /* 0x000fea0003c00000 */
[----:B------:R0:W1:Y:S02]  /*19020*/  SHFL.UP P6, R14, R13, R12, R11 ;  /* 0x0400000c0d0e7389 */ /* 0x00006400000c000b */
[----:B01----:R-:W-:Y:S01]  /*19030*/  ENDCOLLECTIVE ;  /* 0x000000000000791b */ /* 0x003fe20003800000 */
.L_x_11651:
        /* <DEDUP_REMOVED lines=8> */
.L_x_11652:
[----:B------:R-:W-:Y:S05]  /*190c0*/  BRA `(.L_x_11653) ;  /* 0xffffffd800c47947 */ /* 0x000fea000383ffff */
.L_x_11594:
[----:B------:R-:W-:Y:S01]  /*190d0*/  BSSY B0, `(.L_x_11654) ;  /* 0x0000007000007945 */ /* 0x000fe20003800000 */
[----:B------:R-:W-:Y:S02]  /*190e0*/  IMAD.MOV.U32 R12, RZ, RZ, 0x1 ;  /* 0x00000001ff0c7424 */ /* 0x000fe400078e00ff */
[----:B------:R-:W-:Y:S02]  /*190f0*/  IMAD.MOV.U32 R11, RZ, RZ, RZ ;  /* 0x000000ffff0b7224 */ /* 0x000fe400078e00ff */
[----:B------:R-:W-:-:S07]  /*19100*/  IMAD.MOV.U32 R15, RZ, RZ, -0x1 ;  /* 0xffffffffff0f7424 */ /* 0x000fce00078e00ff */
[----:B------:R-:W-:Y:S05]  /*19110*/  WARPSYNC.COLLECTIVE R15, `(.L_x_11655) ;  /* 0x000000000f087348 */ /* 0x000fea0003c00000 */
[----:B------:R0:W1:Y:S02]  /*19120*/  SHFL.UP P6, R14, R13, R12, R11 ;  /* 0x0400000c0d0e7389 */ /* 0x00006400000c000b */
[----:B01----:R-:W-:Y:S01]  /*19130*/  ENDCOLLECTIVE ;  /* 0x000000000000791b */ /* 0x003fe20003800000 */
.L_x_11655:
[----:B------:R-:W-:Y:S05]  /*19140*/  BSYNC B0 ;  /* 0x0000000000007941 */ /* 0x000fea0003800000 */
.L_x_11654:
        /* <DEDUP_REMOVED lines=8> */
.L_x_11656:
[----:B------:R-:W-:Y:S01]  /*191d0*/  IMAD.MOV.U32 R12, RZ, RZ, 0x4 ;  /* 0x00000004ff0c7424 */ /* 0x000fe200078e00ff */
[----:B------:R-:W-:-:S05]  /*191e0*/  SEL R2, R14, RZ, P2 ;  /* 0x000000ff0e027207 */ /* 0x000fca0001000000 */
[----:B------:R-:W-:-:S04]  /*191f0*/  IMAD.IADD R2, R13, 0x1, R2 ;  /* 0x000000010d027824 */ /* 0x000fc800078e0202 */
[----:B------:R-:W-:-:S07]  /*19200*/  IMAD.MOV.U32 R13, RZ, RZ, R2 ;  /* 0x000000ffff0d7224 */ /* 0x000fce00078e0002 */
[----:B------:R-:W-:Y:S05]  /*19210*/  WARPSYNC.COLLECTIVE R15, `(.L_x_11657) ;  /* 0x000000000f087348 */ /* 0x000fea0003c00000 */
[----:B------:R0:W1:Y:S02]  /*19220*/  SHFL.UP P6, R14, R13, R12, R11 ;  /* 0x0400000c0d0e7389 */ /* 0x00006400000c000b */
[----:B01----:R-:W-:Y:S01]  /*19230*/  ENDCOLLECTIVE ;  /* 0x000000000000791b */ /* 0x003fe20003800000 */
.L_x_11657:
[----:B------:R-:W-:Y:S01]  /*19240*/  IMAD.MOV.U32 R12, RZ, RZ, 0x8 ;  /* 0x00000008ff0c7424 */ /* 0x000fe200078e00ff */
[----:B------:R-:W-:-:S05]  /*19250*/  SEL R3, R14, RZ, P3 ;  /* 0x000000ff0e037207 */ /* 0x000fca0001800000 */
[----:B------:R-:W-:-:S04]  /*19260*/  IMAD.IADD R3, R2, 0x1, R3 ;  /* 0x0000000102037824 */ /* 0x000fc800078e0203 */
[----:B------:R-:W-:-:S07]  /*19270*/  IMAD.MOV.U32 R13, RZ, RZ, R3 ;  /* 0x000000ffff0d7224 */ /* 0x000fce00078e0003 */
[----:B------:R-:W-:Y:S05]  /*19280*/  WARPSYNC.COLLECTIVE R15, `(.L_x_11658) ;  /* 0x000000000f087348 */ /* 0x000fea0003c00000 */
[----:B------:R0:W1:Y:S02]  /*19290*/  SHFL.UP P6, R14, R13, R12, R11 ;  /* 0x0400000c0d0e7389 */ /* 0x00006400000c000b */
[----:B01----:R-:W-:Y:S01]  /*192a0*/  ENDCOLLECTIVE ;  /* 0x000000000000791b */ /* 0x003fe20003800000 */
.L_x_11658:
[----:B------:R-:W-:Y:S01]  /*192b0*/  IMAD.MOV.U32 R12, RZ, RZ, 0x10 ;  /* 0x00000010ff0c7424 */ /* 0x000fe200078e00ff */
[----:B------:R-:W-:-:S05]  /*192c0*/  SEL R4, R14, RZ, P4 ;  /* 0x000000ff0e047207 */ /* 0x000fca0002000000 */
[----:B------:R-:W-:-:S04]  /*192d0*/  IMAD.IADD R4, R3, 0x1, R4 ;  /* 0x0000000103047824 */ /* 0x000fc800078e0204 */
[----:B------:R-:W-:-:S07]  /*192e0*/  IMAD.MOV.U32 R13, RZ, RZ, R4 ;  /* 0x000000ffff0d7224 */ /* 0x000fce00078e0004 */
[----:B------:R-:W-:Y:S05]  /*192f0*/  WARPSYNC.COLLECTIVE R15, `(.L_x_11659) ;  /* 0x000000000f087348 */ /* 0x000fea0003c00000 */
[----:B------:R0:W1:Y:S02]  /*19300*/  SHFL.UP P6, R14, R13, R12, R11 ;  /* 0x0400000c0d0e7389 */ /* 0x00006400000c000b */
[----:B01----:R-:W-:Y:S01]  /*19310*/  ENDCOLLECTIVE ;  /* 0x000000000000791b */ /* 0x003fe20003800000 */
.L_x_11659:
        /* <DEDUP_REMOVED lines=8> */
.L_x_11660:
[----:B------:R-:W-:Y:S05]  /*193a0*/  BRA `(.L_x_11661) ;  /* 0xffffffd800b47947 */ /* 0x000fea000383ffff */
.L_x_11596:
[----:B------:R-:W-:Y:S01]  /*193b0*/  BSSY B0, `(.L_x_11662) ;  /* 0x0000006000007945 */ /* 0x000fe20003800000 */
[----:B------:R-:W-:Y:S01]  /*193c0*/  PLOP3.LUT P6, PT, P6, PT, PT, 0x8, 0x0 ;  /* 0x000000000000781c */ /* 0x000fe200037ce170 */
[----:B------:R-:W-:-:S12]  /*193d0*/  IMAD.MOV.U32 R15, RZ, RZ, -0x1 ;  /* 0xffffffffff0f7424 */ /* 0x000fd800078e00ff */
[----:B0-----:R-:W-:Y:S05]  /*193e0*/  WARPSYNC.COLLECTIVE R15, `(.L_x_11663) ;  /* 0x000000000f087348 */ /* 0x001fea0003c00000 */
[----:B------:R-:W-:Y:S01]  /*193f0*/  VOTE.ANY R14, PT, P6 ;  /* 0x00000000000e7806 */ /* 0x000fe200030e0100 */
[----:B0-----:R-:W-:Y:S06]  /*19400*/  ENDCOLLECTIVE ;  /* 0x000000000000791b */ /* 0x001fec0003800000 */
.L_x_11663:
[----:B------:R-:W-:Y:S05]  /*19410*/  BSYNC B0 ;  /* 0x0000000000007941 */ /* 0x000fea0003800000 */
.L_x_11662:
        /* <DEDUP_REMOVED lines=10> */
.L_x_11664:
[----:B------:R-:W-:Y:S02]  /*194c0*/  IMAD.MOV.U32 R13, RZ, RZ, R5 ;  /* 0x000000ffff0d7224 */ /* 0x000fe400078e0005 */
[----:B------:R-:W-:-:S07]  /*194d0*/  IMAD.MOV.U32 R25, RZ, RZ, R14 ;  /* 0x000000ffff197224 */ /* 0x000fce00078e000e */
[----:B------:R-:W-:Y:S05]  /*194e0*/  WARPSYNC.COLLECTIVE R15, `(.L_x_11665) ;  /* 0x000000000f087348 */ /* 0x000fea0003c00000 */
[----:B------:R0:W1:Y:S02]  /*194f0*/  SHFL.IDX P6, R14, R13, R12, R11 ;  /* 0x0000000c0d0e7389 */ /* 0x00006400000c000b */
[----:B01----:R-:W-:Y:S01]  /*19500*/  ENDCOLLECTIVE ;  /* 0x000000000000791b */ /* 0x003fe20003800000 */
.L_x_11665:
[----:B------:R-:W-:Y:S01]  /*19510*/  IMAD.MOV.U32 R5, RZ, RZ, R14 ;  /* 0x000000ffff057224 */ /* 0x000fe200078e000e */
[----:B------:R-:W-:Y:S06]  /*19520*/  BRA `(.L_x_11666) ;  /* 0xffffffd800947947 */ /* 0x000fec000383ffff */
.L_x_11598:
[----:B------:R-:W-:Y:S01]  /*19530*/  BSSY B0, `(.L_x_11667) ;  /* 0x0000007000007945 */ /* 0x000fe20003800000 */
[----:B------:R-:W-:Y:S02]  /*19540*/  IMAD.MOV.U32 R13, RZ, RZ, R2 ;  /* 0x000000ffff0d7224 */ /* 0x000fe400078e0002 */
[----:B------:R-:W-:Y:S02]  /*19550*/  IMAD.MOV.U32 R11, RZ, RZ, 0x1f ;  /* 0x0000001fff0b7424 */ /* 0x000fe400078e00ff */
[----:B------:R-:W-:-:S07]  /*19560*/  IMAD.MOV.U32 R15, RZ, RZ, -0x1 ;  /* 0xffffffffff0f7424 */ /* 0x000fce00078e00ff */
[----:B0123--:R-:W-:Y:S05]  /*19570*/  WARPSYNC.COLLECTIVE R15, `(.L_x_11668) ;  /* 0x000000000f087348 */ /* 0x00ffea0003c00000 */
[----:B------:R4:W0:Y:S02]  /*19580*/  SHFL.IDX P6, R14, R13, R12, R11 ;  /* 0x0000000c0d0e7389 */ /* 0x00082400000c000b */
[----:B01234-:R-:W-:Y:S01]  /*19590*/  ENDCOLLECTIVE ;  /* 0x000000000000791b */ /* 0x01ffe20003800000 */
.L_x_11668:
[----:B------:R-:W-:Y:S05]  /*195a0*/  BSYNC B0 ;  /* 0x0000000000007941 */ /* 0x000fea0003800000 */
.L_x_11667:
[----:B------:R-:W-:Y:S01]  /*195b0*/  IMAD.MOV.U32 R24, RZ, RZ, R14 ;  /* 0x000000ffff187224 */ /* 0x000fe200078e000e */
[----:B------:R-:W-:Y:S06]  /*195c0*/  BRA `(.L_x_11597) ;  /* 0xffffffd800847947 */ /* 0x000fec000383ffff */
.L_x_11604:
[----:B0-----:R0:W1:Y:S02]  /*195d0*/  SYNCS.PHASECHK.TRANS64.TRYWAIT P0, [R9+URZ+0x31c20], R0 ;  /* 0x031c2000090075a7 */ /* 0x001064000800017f */
[----:B-1----:R-:W-:Y:S05]  /*195e0*/  @!P0 NANOSLEEP.SYNCS 0x989680 ;  /* 0x009896800000895d */ /* 0x002fea0003900000 */
[----:B------:R-:W1:Y:S02]  /*195f0*/  @!P0 SYNCS.PHASECHK.TRANS64 P0, [R9+URZ+0x31c20], R0 ;  /* 0x031c2000090085a7 */ /* 0x000e64000800007f */
[----:B-1----:R-:W-:Y:S05]  /*19600*/  @!P0 BRA `(.L_x_11604) ;  /* 0xfffffffc00f08947 */ /* 0x002fea000383ffff */
[----:B------:R-:W-:Y:S05]  /*19610*/  BRA `(.L_x_11669) ;  /* 0xffffffe000e07947 */ /* 0x000fea000383ffff */
.L_x_11605:
        /* <DEDUP_REMOVED lines=11> */
.L_x_11671:
[----:B------:R-:W-:Y:S05]  /*196d0*/  BSYNC B0 ;  /* 0x0000000000007941 */ /* 0x000fea0003800000 */
.L_x_11670:
[----:B------:R-:W-:Y:S05]  /*196e0*/  BRA `(.L_x_11672) ;  /* 0xffffffe000c87947 */ /* 0x000fea000383ffff */
.L_x_11608:
[----:B------:R-:W-:Y:S01]  /*196f0*/  BSSY B1, `(.L_x_11673) ;  /* 0x0000006000017945 */ /* 0x000fe20003800000 */
[----:B------:R-:W-:-:S07]  /*19700*/  IMAD.MOV.U32 R15, RZ, RZ, -0x1 ;  /* 0xffffffffff0f7424 */ /* 0x000fce00078e00ff */
[----:B0-2---:R-:W-:Y:S05]  /*19710*/  WARPSYNC.COLLECTIVE R15, `(.L_x_11674) ;  /* 0x000000000f0c7348 */ /* 0x005fea0003c00000 */
[----:B------:R-:W-:Y:S02]  /*19720*/  ELECT P6, UR62, PT ;  /* 0x00000000003e782f */ /* 0x000fe400038c0000 */
[----:B------:R-:W-:Y:S01]  /*19730*/  MOV R14, UR62 ;  /* 0x0000003e000e7c02 */ /* 0x000fe20008000f00 */
[----:B0-2---:R-:W-:Y:S10]  /*19740*/  ENDCOLLECTIVE ;  /* 0x000000000000791b */ /* 0x005ff40003800000 */
.L_x_11674:
[----:B------:R-:W-:Y:S05]  /*19750*/  BSYNC B1 ;  /* 0x0000000000017941 */ /* 0x000fea0003800000 */
.L_x_11673:
[----:B------:R-:W-:Y:S05]  /*19760*/  BRA `(.L_x_11675) ;  /* 0xffffffe000c07947 */ /* 0x000fea000383ffff */
.L_x_11610:
[----:B0-----:R0:W1:Y:S02]  /*19770*/  SYNCS.PHASECHK.TRANS64.TRYWAIT P0, [R7+URZ], R2 ;  /* 0x00000002070075a7 */ /* 0x001064000800017f */
[----:B-1----:R-:W-:Y:S05]  /*19780*/  @!P0 NANOSLEEP.SYNCS 0x989680 ;  /* 0x009896800000895d */ /* 0x002fea0003900000 */
[----:B------:R-:W1:Y:S02]  /*19790*/  @!P0 SYNCS.PHASECHK.TRANS64 P0, [R7+URZ], R2 ;  /* 0x00000002070085a7 */ /* 0x000e64000800007f */
[----:B-1----:R-:W-:Y:S05]  /*197a0*/  @!P0 BRA `(.L_x_11610) ;  /* 0xfffffffc00f08947 */ /* 0x002fea000383ffff */
[----:B------:R-:W-:Y:S05]  /*197b0*/  BRA `(.L_x_11676) ;  /* 0xffffffe000fc7947 */ /* 0x000fea000383ffff */
.L_x_11611:
[----:B-1----:R1:W2:Y:S02]  /*197c0*/  SYNCS.PHASECHK.TRANS64.TRYWAIT P0, [R3+URZ], R0 ;  /* 0x00000000030075a7 */ /* 0x0022a4000800017f */
[----:B--2---:R-:W-:Y:S05]  /*197d0*/  @!P0 NANOSLEEP.SYNCS 0x989680 ;  /* 0x009896800000895d */ /* 0x004fea0003900000 */
[----:B------:R-:W2:Y:S02]  /*197e0*/  @!P0 SYNCS.PHASECHK.TRANS64 P0, [R3+URZ], R0 ;  /* 0x00000000030085a7 */ /* 0x000ea4000800007f */
[----:B--2---:R-:W-:Y:S05]  /*197f0*/  @!P0 BRA `(.L_x_11611) ;  /* 0xfffffffc00f08947 */ /* 0x004fea000383ffff */
[----:B------:R-:W-:Y:S05]  /*19800*/  BRA `(.L_x_11677) ;  /* 0xffffffe000f07947 */ /* 0x000fea000383ffff */
.L_x_11613:
[----:B-1----:R1:W2:Y:S02]  /*19810*/  SYNCS.PHASECHK.TRANS64.TRYWAIT P0, [R5+URZ], R2 ;  /* 0x00000002050075a7 */ /* 0x0022a4000800017f */
[----:B--2---:R-:W-:Y:S05]  /*19820*/  @!P0 NANOSLEEP.SYNCS 0x989680 ;  /* 0x009896800000895d */ /* 0x004fea0003900000 */
[----:B------:R-:W2:Y:S02]  /*19830*/  @!P0 SYNCS.PHASECHK.TRANS64 P0, [R5+URZ], R2 ;  /* 0x00000002050085a7 */ /* 0x000ea4000800007f */
[----:B--2---:R-:W-:Y:S05]  /*19840*/  @!P0 BRA `(.L_x_11613) ;  /* 0xfffffffc00f08947 */ /* 0x004fea000383ffff */
[----:B------:R-:W-:Y:S05]  /*19850*/  BRA `(.L_x_11678) ;  /* 0xffffffe000f47947 */ /* 0x000fea000383ffff */
.L_x_11679:
        /* <DEDUP_REMOVED lines=10> */
.L_x_14873:


//--------------------- .text._ZN7cutlass13device_kernelIN5flash11enable_sm90INS1_16FlashAttnFwdSm90INS1_25CollectiveMainloopFwdSm90ILi2EN4cute5tupleIJNS5_1CILi1EEES8_S8_EEENS6_IJNS7_ILi192EEENS7_ILi144EEENS7_ILi96EEEEEELi96ENS_10bfloat16_tEfNS_4arch4Sm90ELb1ELb0ELb0ELb1ELb0ELb1ELb0ELb0ELb1ELb1ELb1ELb0EEENS1_21CollectiveEpilogueFwdINS6_IJSA_SC_SB_EEES9_SE_SG_Li384ELb1ELb1ELb1ELb0EEENS1_36VarlenDynamicPersistentTileSchedulerILi192ELi144ELi384ELi128ELb1ELb1ELb1ELb1ELb1ELb1EEEEEEEEEvNT_6ParamsE --------------------------
	.section	.text._ZN7cutlass13device_kernelIN5flash11enable_sm90INS1_16FlashAttnFwdSm90INS1_25CollectiveMainloopFwdSm90ILi2EN4cute5tupleIJNS5_1CILi1EEES8_S8_EEENS6_IJNS7_ILi192EEENS7_ILi144EEENS7_ILi96EEEEEELi96ENS_10bfloat16_tEfNS_4arch4Sm90ELb1ELb0ELb0ELb1ELb0ELb1ELb0ELb0ELb1ELb1ELb1ELb0EEENS1_21CollectiveEpilogueFwdINS6_IJSA_SC_SB_EEES9_SE_SG_Li384ELb1ELb1ELb1ELb0EEENS1_36VarlenDynamicPersistentTileSchedulerILi192ELi144ELi384ELi128ELb1ELb1ELb1ELb1ELb1ELb1EEEEEEEEEvNT_6ParamsE,"ax",@progbits
	.align	128
.text._ZN7cutlass13device_kernelIN5flash11enable_sm90INS1_16FlashAttnFwdSm90INS1_25CollectiveMainloopFwdSm90ILi2EN4cute5tupleIJNS5_1CILi1EEES8_S8_EEENS6_IJNS7_ILi192EEENS7_ILi144EEENS7_ILi96EEEEEELi96ENS_10bfloat16_tEfNS_4arch4Sm90ELb1ELb0ELb0ELb1ELb0ELb1ELb0ELb0ELb1ELb1ELb1ELb0EEENS1_21CollectiveEpilogueFwdINS6_IJSA_SC_SB_EEES9_SE_SG_Li384ELb1ELb1ELb1ELb0EEENS1_36VarlenDynamicPersistentTileSchedulerILi192ELi144ELi384ELi128ELb1ELb1ELb1ELb1ELb1ELb1EEEEEEEEEvNT_6ParamsE:
        .type           _ZN7cutlass13device_kernelIN5flash11enable_sm90INS1_16FlashAttnFwdSm90INS1_25CollectiveMainloopFwdSm90ILi2EN4cute5tupleIJNS5_1CILi1EEES8_S8_EEENS6_IJNS7_ILi192EEENS7_ILi144EEENS7_ILi96EEEEEELi96ENS_10bfloat16_tEfNS_4arch4Sm90ELb1ELb0ELb0ELb1ELb0ELb1ELb0ELb0ELb1ELb1ELb1ELb0EEENS1_21CollectiveEpilogueFwdINS6_IJSA_SC_SB_EEES9_SE_SG_Li384ELb1ELb1ELb1ELb0EEENS1_36VarlenDynamicPersistentTileSchedulerILi192ELi144ELi384ELi128ELb1ELb1ELb1ELb1ELb1ELb1EEEEEEEEEvNT_6ParamsE,@function
        .size           _ZN7cutlass13device_kernelIN5flash11enable_sm90INS1_16FlashAttnFwdSm90INS1_25CollectiveMainloopFwdSm90ILi2EN4cute5tupleIJNS5_1CILi1EEES8_S8_EEENS6_IJNS7_ILi192EEENS7_ILi144EEENS7_ILi96EEEEEELi96ENS_10bfloat16_tEfNS_4arch4Sm90ELb1ELb0ELb0ELb1ELb0ELb1ELb0ELb0ELb1ELb1ELb1ELb0EEENS1_21CollectiveEpilogueFwdINS6_IJSA_SC_SB_EEES9_SE_SG_Li384ELb1ELb1ELb1ELb0EEENS1_36VarlenDynamicPersistentTileSchedulerILi192ELi144ELi384ELi128ELb1ELb1ELb1ELb1ELb1ELb1EEEEEEEEEvNT_6ParamsE,(.L_x_14874 - _ZN7cutlass13device_kernelIN5flash11enable_sm90INS1_16FlashAttnFwdSm90INS1_25CollectiveMainloopFwdSm90ILi2EN4cute5tupleIJNS5_1CILi1EEES8_S8_EEENS6_IJNS7_ILi192EEENS7_ILi144EEENS7_ILi96EEEEEELi96ENS_10bfloat16_tEfNS_4arch4Sm90ELb1ELb0ELb0ELb1ELb0ELb1ELb0ELb0ELb1ELb1ELb1ELb0EEENS1_21CollectiveEpilogueFwdINS6_IJSA_SC_SB_EEES9_SE_SG_Li384ELb1ELb1ELb1ELb0EEENS1_36VarlenDynamicPersistentTileSchedulerILi192ELi144ELi384ELi128ELb1ELb1ELb1ELb1ELb1ELb1EEEEEEEEEvNT_6ParamsE)
        .other          _ZN7cutlass13device_kernelIN5flash11enable_sm90INS1_16FlashAttnFwdSm90INS1_25CollectiveMainloopFwdSm90ILi2EN4cute5tupleIJNS5_1CILi1EEES8_S8_EEENS6_IJNS7_ILi192EEENS7_ILi144EEENS7_ILi96EEEEEELi96ENS_10bfloat16_tEfNS_4arch4Sm90ELb1ELb0ELb0ELb1ELb0ELb1ELb0ELb0ELb1ELb1ELb1ELb0EEENS1_21CollectiveEpilogueFwdINS6_IJSA_SC_SB_EEES9_SE_SG_Li384ELb1ELb1ELb1ELb0EEENS1_36VarlenDynamicPersistentTileSchedulerILi192ELi144ELi384ELi128ELb1ELb1ELb1ELb1ELb1ELb1EEEEEEEEEvNT_6ParamsE,@"STO_CUDA_ENTRY STV_DEFAULT"
_ZN7cutlass13device_kernelIN5flash11enable_sm90INS1_16FlashAttnFwdSm90INS1_25CollectiveMainloopFwdSm90ILi2EN4cute5tupleIJNS5_1CILi1EEES8_S8_EEENS6_IJNS7_ILi192EEENS7_ILi144EEENS7_ILi96EEEEEELi96ENS_10bfloat16_tEfNS_4arch4Sm90ELb1ELb0ELb0ELb1ELb0ELb1ELb0ELb0ELb1ELb1ELb1ELb0EEENS1_21CollectiveEpilogueFwdINS6_IJSA_SC_SB_EEES9_SE_SG_Li384ELb1ELb1ELb1ELb0EEENS1_36VarlenDynamicPersistentTileSchedulerILi192ELi144ELi384ELi128ELb1ELb1ELb1ELb1ELb1ELb1EEEEEEEEEvNT_6ParamsE:
        /* <DEDUP_REMOVED lines=23> */
.L_x_11681:
[----:B------:R-:W-:Y:S05]  /*0170*/  BSYNC B0 ;  /* 0x0000000000007941 */ /* 0x000fea0003800000 */
.L_x_11680:
        /* <DEDUP_REMOVED lines=40> */
.L_x_11682:
        /* <DEDUP_REMOVED lines=22> */
.L_x_11683:
        /* <DEDUP_REMOVED lines=18> */
.L_x_11684:
        /* <DEDUP_REMOVED lines=22> */
.L_x_11685:
        /* <DEDUP_REMOVED lines=22> */
.L_x_11686:
        /* <DEDUP_REMOVED lines=9> */
.L_x_11689:
[----:B------:R-:W-:-:S08]  /*09d0*/  NOP ;  /* 0x0000000000007918 */ /* 0x000fd00000000000 */
[----:B------:R-:W0:Y:S02]  /*09e0*/  USETMAXREG.TRY_ALLOC.CTAPOOL UP0, 0xa0 ;  /* 0x000000a0000079c8 */ /* 0x000e240008000600 */
[----:B0-----:R-:W-:-:S13]  /*09f0*/  PLOP3.LUT P0, PT, PT, PT, UP0, 0x80, 0x0 ;  /* 0x000000000000781c */ /* 0x001fda0003f0f008 */
[----:B------:R-:W-:Y:S05]  /*0a00*/  @!P0 BRA `(.L_x_11689) ;  /* 0xfffffffc00f08947 */ /* 0x000fea000383ffff */
[----:B------:R-:W3:Y:S01]  /*0a10*/  LDL.LU R0, [R1] ;  /* 0x0000000001007983 */ /* 0x000ee20000300800 */
[----:B--2---:R-:W0:Y:S01]  /*0a20*/  S2R R2, SR_TID.X ;  /* 0x0000000000027919 */ /* 0x004e220000002100 */
[----:B------:R-:W1:Y:S01]  /*0a30*/  S2UR UR5, SR_CgaCtaId ;  /* 0x00000000000579c3 */ /* 0x000e620000008800 */
[----:B------:R-:W-:Y:S01]  /*0a40*/  UMOV UR4, 0x400 ;  /* 0x0000040000047882 */ /* 0x000fe20000000000 */
[----:B0-----:R-:W-:-:S06]  /*0a50*/  SHF.R.U32.HI R2, RZ, 0x7, R2 ;  /* 0x00000007ff027819 */ /* 0x001fcc0000011602 */
[----:B------:R-:W-:Y:S06]  /*0a60*/  BAR.ARV 0x8, 0x200 ;  /* 0x0208000000007b1d */ /* 0x000fec0000002000 */
[----:B------:R-:W-:-:S13]  /*0a70*/  ISETP.NE.AND P0, PT, R2, 0x1, PT ;  /* 0x000000010200780c */ /* 0x000fda0003f05270 */
[----:B------:R-:W-:Y:S08]  /*0a80*/  @!P0 BAR.ARV 0x9, 0x100 ;  /* 0x0244000000008b1d */ /* 0x000ff00000002000 */
[----:B------:R-:W-:Y:S01]  /*0a90*/  BAR.SYNC.DEFER_BLOCKING 0x5, 0x200 ;  /* 0x0148000000007b1d */ /* 0x000fe20000010000 */
[----:B-1----:R-:W-:-:S06]  /*0aa0*/  ULEA UR4, UR5, UR4, 0x18 ;  /* 0x0000000405047291 */ /* 0x002fcc000f8ec03f */
[----:B------:R-:W-:Y:S01]  /*0ab0*/  IMAD.U32 R22, RZ, RZ, UR4 ;  /* 0x00000004ff167e24 */ /* 0x000fe2000f8e00ff */
[----:B------:R-:W-:-:S04]  /*0ac0*/  ULDC UR4, c[0x0][0xc3c] ;  /* 0x00030f0000047ab9 */ /* 0x000fc80000000800 */
[----:B------:R-:W0:Y:S01]  /*0ad0*/  LDS.128 R104, [R22+0x31cd0] ;  /* 0x031cd00016687984 */ /* 0x000e220000000c00 */
[----:B------:R-:W-:Y:S06]  /*0ae0*/  BAR.ARV 0x4, 0x200 ;  /* 0x0108000000007b1d */ /* 0x000fec0000002000 */
[----:B---3--:R-:W-:-:S04]  /*0af0*/  LOP3.LUT R0, R0, 0xffffffef, RZ, 0xc0, !PT ;  /* 0xffffffef00007812 */ /* 0x008fc800078ec0ff */
[----:B------:R-:W-:-:S05]  /*0b00*/  @P0 LOP3.LUT R0, R0, 0x10, RZ, 0xfc, !PT ;  /* 0x0000001000000812 */ /* 0x000fca00078efcff */
[----:B------:R1:W-:Y:S01]  /*0b10*/  STL [R1], R0 ;  /* 0x0000000001007387 */ /* 0x0003e20000100800 */
[----:B0-----:R-:W-:-:S13]  /*0b20*/  ISETP.GE.AND P0, PT, R107, UR4, PT ;  /* 0x000000046b007c0c */ /* 0x001fda000bf06270 */
[----:B-1----:R-:W-:Y:S05]  /*0b30*/  @P0 BRA `(.L_x_11690) ;  /* 0x0000025400d40947 */ /* 0x002fea0003800000 */
[----:B------:R-:W2:Y:S01]  /*0b40*/  LDL.LU R20, [R1+0x34] ;  /* 0x0000340001147983 */ /* 0x000ea20000300800 */
[----:B------:R-:W0:Y:S02]  /*0b50*/  S2R R0, SR_TID.X ;  /* 0x0000000000007919 */ /* 0x000e240000002100 */
        /* <DEDUP_REMOVED lines=11> */
[----:B------:R-:W-:Y:S02]  /*0c10*/  LOP3.LUT R7, R5, 0xfffffffe, RZ, 0xc0, !PT ;  /* 0xfffffffe05077812 */ /* 0x000fe400078ec0ff */
[----:B------:R-:W-:Y:S01]  /*0c20*/  SHF.R.S32.HI R19, RZ, 0x1, R5 ;  /* 0x00000001ff137819 */ /* 0x000fe20000011405 */
[----:B------:R-:W-:Y:S01]  /*0c30*/  IMAD.HI R12, R2, 0x55555556, RZ ;  /* 0x55555556020c7827 */ /* 0x000fe200078e02ff */
[----:B------:R-:W-:-:S02]  /*0c40*/  LOP3.LUT R13, R3, 0xffffff80, RZ, 0xc0, !PT ;  /* 0xffffff80030d7812 */ /* 0x000fc400078ec0ff */
[----:B------:R-:W-:Y:S01]  /*0c50*/  LOP3.LUT R3, R4, 0xfffffff0, RZ, 0xc0, !PT ;  /* 0xfffffff004037812 */ /* 0x000fe200078ec0ff */
[----:B------:R-:W-:Y:S01]  /*0c60*/  IMAD.IADD R8, R0, 0x1, -R7 ;  /* 0x0000000100087824 */ /* 0x000fe200078e0a07 */
[----:B------:R-:W-:Y:S02]  /*0c70*/  LEA.HI R7, R5, R19, RZ, 0x1 ;  /* 0x0000001305077211 */ /* 0x000fe400078f08ff */
[----:B------:R-:W-:Y:S01]  /*0c80*/  LEA.HI R15, R12, R12, RZ, 0x1 ;  /* 0x0000000c0c0f7211 */ /* 0x000fe200078f08ff */
[----:B------:R-:W-:Y:S01]  /*0c90*/  IMAD.IADD R3, R0, 0x1, -R3 ;  /* 0x0000000100037824 */ /* 0x000fe200078e0a03 */
[----:B------:R-:W-:Y:S02]  /*0ca0*/  LOP3.LUT R7, R7, 0x7fffffe, RZ, 0xc0, !PT ;  /* 0x07fffffe07077812 */ /* 0x000fe400078ec0ff */
[----:B------:R-:W-:Y:S02]  /*0cb0*/  LEA.HI R10, R10, R9, RZ, 0x2 ;  /* 0x000000090a0a7211 */ /* 0x000fe400078f10ff */
[----:B------:R-:W-:Y:S01]  /*0cc0*/  SHF.R.S32.HI R5, RZ, 0x4, R4 ;  /* 0x00000004ff057819 */ /* 0x000fe20000011404 */
[----:B------:R-:W-:Y:S01]  /*0cd0*/  IMAD R15, R15, -0x3, R2 ;  /* 0xfffffffd0f0f7824 */ /* 0x000fe200078e0202 */
[----:B------:R-:W-:Y:S01]  /*0ce0*/  LOP3.LUT R10, R10, 0xfffffffc, RZ, 0xc0, !PT ;  /* 0xfffffffc0a0a7812 */ /* 0x000fe200078ec0ff */
[----:B------:R-:W-:Y:S01]  /*0cf0*/  IMAD.IADD R11, R0, 0x1, -R11 ;  /* 0x00000001000b7824 */ /* 0x000fe200078e0a0b */
[----:B------:R-:W-:Y:S01]  /*0d00*/  LEA.HI R4, R4, R5, RZ, 0x1 ;  /* 0x0000000504047211 */ /* 0x000fe200078f08ff */
[----:B------:R-:W-:Y:S01]  /*0d10*/  IMAD.IADD R18, R0, 0x1, -R13 ;  /* 0x0000000100127824 */ /* 0x000fe200078e0a0d */
[----:B------:R-:W-:Y:S01]  /*0d20*/  SHF.R.S32.HI R0, RZ, 0x1f, R3 ;  /* 0x0000001fff007819 */ /* 0x000fe20000011403 */
[----:B------:R-:W-:Y:S01]  /*0d30*/  IMAD.IADD R2, R19, 0x1, -R7 ;  /* 0x0000000113027824 */ /* 0x000fe200078e0a07 */
[----:B------:R-:W-:Y:S01]  /*0d40*/  LOP3.LUT R4, R4, 0x1ffffffe, RZ, 0xc0, !PT ;  /* 0x1ffffffe04047812 */ /* 0x000fe200078ec0ff */
[----:B------:R-:W-:-:S02]  /*0d50*/  IMAD.IADD R10, R9, 0x1, -R10 ;  /* 0x00000001090a7824 */ /* 0x000fc400078e0a0a */
[C---:B------:R-:W-:Y:S01]  /*0d60*/  IMAD R17, R5.reuse, 0x8, R2 ;  /* 0x0000000805117824 */ /* 0x040fe200078e0202 */
[CC--:B------:R-:W-:Y:S02]  /*0d70*/  LEA.HI R2, R0.reuse, R3.reuse, RZ, 0x3 ;  /* 0x0000000300027211 */ /* 0x0c0fe400078f18ff */
[----:B------:R-:W-:Y:S02]  /*0d80*/  SHF.R.S32.HI R9, RZ, 0x1f, R18 ;  /* 0x0000001fff097819 */ /* 0x000fe40000011412 */
[----:B------:R-:W-:Y:S01]  /*0d90*/  LEA.HI R0, R0, R3, RZ, 0x2 ;  /* 0x0000000300007211 */ /* 0x000fe200078f10ff */
[----:B------:R-:W-:Y:S01]  /*0da0*/  IMAD.IADD R4, R5, 0x1, -R4 ;  /* 0x0000000105047824 */ /* 0x000fe200078e0a04 */
[----:B------:R-:W-:Y:S01]  /*0db0*/  LEA.HI R12, R9, R18, RZ, 0x2 ;  /* 0x00000012090c7211 */ /* 0x000fe200078f10ff */
[----:B------:R-:W-:Y:S01]  /*0dc0*/  IMAD.SHL.U32 R5, R2, 0x10, RZ ;  /* 0x0000001002057824 */ /* 0x000fe200078e00ff */
[----:B------:R-:W-:Y:S02]  /*0dd0*/  LOP3.LUT R2, R0, 0x7fffffc, RZ, 0xc0, !PT ;  /* 0x07fffffc00027812 */ /* 0x000fe400078ec0ff */
[----:B------:R-:W-:-:S02]  /*0de0*/  SHF.R.S32.HI R0, RZ, 0x2, R0 ;  /* 0x00000002ff007819 */ /* 0x000fc40000011400 */
[--C-:B------:R-:W-:Y:S02]  /*0df0*/  SHF.R.S32.HI R13, RZ, 0x2, R12.reuse ;  /* 0x00000002ff0d7819 */ /* 0x100fe4000001140c */
[----:B------:R-:W-:Y:S02]  /*0e00*/  SHF.R.S32.HI R14, RZ, 0x1f, R12 ;  /* 0x0000001fff0e7819 */ /* 0x000fe4000001140c */
[----:B------:R-:W-:Y:S01]  /*0e10*/  SHF.R.S32.HI R7, RZ, 0x5, R6 ;  /* 0x00000005ff077819 */ /* 0x000fe20000011406 */
[----:B------:R-:W-:Y:S01]  /*0e20*/  IMAD.SHL.U32 R0, R0, 0x40, RZ ;  /* 0x0000004000007824 */ /* 0x000fe200078e00ff */
[----:B------:R-:W-:Y:S02]  /*0e30*/  LEA.HI R14, R14, R13, RZ, 0x3 ;  /* 0x0000000d0e0e7211 */ /* 0x000fe400078f18ff */
[----:B------:R-:W-:Y:S01]  /*0e40*/  LOP3.LUT R6, R5, 0x7fffff80, RZ, 0xc0, !PT ;  /* 0x7fffff8005067812 */ /* 0x000fe200078ec0ff */
[----:B------:R-:W-:Y:S02]  /*0e50*/  IMAD.IADD R5, R3, 0x1, -R2 ;  /* 0x0000000103057824 */ /* 0x000fe400078e0a02 */
[----:B------:R-:W-:Y:S01]  /*0e60*/  IMAD R16, R7, 0x10, R3 ;  /* 0x0000001007107824 */ /* 0x000fe200078e0203 */
[----:B------:R-:W-:Y:S01]  /*0e70*/  LOP3.LUT R14, R14, 0xfffffff8, RZ, 0xc0, !PT ;  /* 0xfffffff80e0e7812 */ /* 0x000fe200078ec0ff */
[----:B------:R-:W-:Y:S01]  /*0e80*/  IMAD.SHL.U32 R3, R4, 0x8, RZ ;  /* 0x0000000804037824 */ /* 0x000fe200078e00ff */
[----:B------:R-:W-:-:S02]  /*0e90*/  LOP3.LUT R0, R0, 0x40, RZ, 0xc0, !PT ;  /* 0x0000004000007812 */ /* 0x000fc400078ec0ff */
[----:B------:R-:W-:Y:S01]  /*0ea0*/  LEA.HI R9, R9, R18, RZ, 0x5 ;  /* 0x0000001209097211 */ /* 0x000fe200078f28ff */
[----:B------:R-:W-:Y:S01]  /*0eb0*/  IMAD R6, R7, 0x100, R6 ;  /* 0x0000010007067824 */ /* 0x000fe200078e0206 */
[----:B------:R-:W-:Y:S01]  /*0ec0*/  LOP3.LUT R2, R0, 0x8, R3, 0xf8, !PT ;  /* 0x0000000800027812 */ /* 0x000fe200078ef803 */
[----:B------:R-:W-:Y:S01]  /*0ed0*/  IMAD.IADD R14, R13, 0x1, -R14 ;  /* 0x000000010d0e7824 */ /* 0x000fe200078e0a0e */
[----:B------:R-:W-:Y:S02]  /*0ee0*/  SHF.R.U32.HI R7, RZ, 0x3, R0 ;  /* 0x00000003ff077819 */ /* 0x000fe40000011600 */
[----:B------:R-:W-:Y:S01]  /*0ef0*/  SHF.R.S32.HI R9, RZ, 0x5, R9 ;  /* 0x00000005ff097819 */ /* 0x000fe20000011409 */
[----:B------:R-:W-:Y:S01]  /*0f00*/  IMAD R5, R5, 0x10, R6 ;  /* 0x0000001005057824 */ /* 0x000fe200078e0206 */
[----:B------:R-:W-:Y:S01]  /*0f10*/  LOP3.LUT R2, R2, R7, RZ, 0x3c, !PT ;  /* 0x0000000702027212 */ /* 0x000fe200078e3cff */
[----:B------:R-:W-:Y:S02]  /*0f20*/  IMAD.U32 R0, R16, 0x20, R3 ;  /* 0x0000002010007824 */ /* 0x000fe400078e0003 */
[----:B------:R-:W-:Y:S01]  /*0f30*/  IMAD R14, R9, 0x10, R14 ;  /* 0x00000010090e7824 */ /* 0x000fe200078e020e */
[----:B------:R-:W-:Y:S01]  /*0f40*/  STL [R1+0xc4], R18 ;  /* 0x0000c41201007387 */ /* 0x000fe20000100800 */
[----:B------:R-:W-:-:S02]  /*0f50*/  IMAD.IADD R5, R2, 0x1, R5 ;  /* 0x0000000102057824 */ /* 0x000fc400078e0205 */
[----:B------:R-:W-:Y:S01]  /*0f60*/  IMAD R6, R15, 0x40, R14 ;  /* 0x000000400f067824 */ /* 0x000fe200078e020e */
[----:B------:R0:W-:Y:S01]  /*0f70*/  STL [R1+0xdc], R0 ;  /* 0x0000dc0001007387 */ /* 0x0001e20000100800 */
[----:B------:R-:W-:-:S03]  /*0f80*/  IMAD.SHL.U32 R14, R8, 0x4, RZ ;  /* 0x00000004080e7824 */ /* 0x000fc600078e00ff */
[----:B------:R-:W-:Y:S01]  /*0f90*/  STL [R1+0xd8], R6 ;  /* 0x0000d80601007387 */ /* 0x000fe20000100800 */
[----:B0-----:R-:W-:Y:S02]  /*0fa0*/  VIADD R0, R22, 0xda00 ;  /* 0x0000da0016007836 */ /* 0x001fe40000000000 */
[----:B------:R-:W-:Y:S02]  /*0fb0*/  IMAD.SHL.U32 R8, R8, 0x8, RZ ;  /* 0x0000000808087824 */ /* 0x000fe400078e00ff */
[----:B------:R-:W-:Y:S02]  /*0fc0*/  IMAD.SHL.U32 R10, R10, 0x40, RZ ;  /* 0x000000400a0a7824 */ /* 0x000fe400078e00ff */
[----:B------:R-:W-:Y:S01]  /*0fd0*/  VIADD R3, R14, 0x20 ;  /* 0x000000200e037836 */ /* 0x000fe20000000000 */
[----:B------:R-:W-:-:S05]  /*0fe0*/  LOP3.LUT R12, R12, 0x7ffffffc, RZ, 0xc0, !PT ;  /* 0x7ffffffc0c0c7812 */ /* 0x000fca00078ec0ff */
[----:B------:R-:W-:Y:S02]  /*0ff0*/  IMAD.IADD R12, R18, 0x1, -R12 ;  /* 0x00000001120c7824 */ /* 0x000fe400078e0a0c */
[----:B------:R-:W-:Y:S01]  /*1000*/  IMAD.SHL.U32 R9, R17, 0x20, RZ ;  /* 0x0000002011097824 */ /* 0x000fe200078e00ff */
[----:B------:R-:W-:-:S04]  /*1010*/  LEA.HI R4, R11, R11, RZ, 0x1 ;  /* 0x0000000b0b047211 */ /* 0x000fc800078f08ff */
[----:B------:R-:W-:-:S05]  /*1020*/  LOP3.LUT R4, R4, 0x1ffffffe, RZ, 0xc0, !PT ;  /* 0x1ffffffe04047812 */ /* 0x000fca00078ec0ff */
[----:B------:R-:W-:Y:S01]  /*1030*/  IMAD.IADD R4, R11, 0x1, -R4 ;  /* 0x000000010b047824 */ /* 0x000fe200078e0a04 */
[----:B------:R-:W-:Y:S01]  /*1040*/  CS2R R144, SRZ ;  /* 0x0000000000907805 */ /* 0x000fe2000001ff00 */
[----:B------:R-:W-:Y:S01]  /*1050*/  IMAD R23, R5, 0x2, R22 ;  /* 0x0000000205177824 */ /* 0x000fe200078e0216 */
[----:B--2---:R-:W-:-:S05]  /*1060*/  LOP3.LUT R2, R20, 0x1, RZ, 0xfc, !PT ;  /* 0x0000000114027812 */ /* 0x004fca00078efcff */
[----:B------:R-:W-:Y:S04]  /*1070*/  STL [R1+0x34], R2 ;  /* 0x0000340201007387 */ /* 0x000fe80000100800 */
[----:B------:R-:W-:Y:S04]  /*1080*/  STL [R1+0xa0], RZ ;  /* 0x0000a0ff01007387 */ /* 0x000fe80000100800 */
[----:B------:R0:W-:Y:S04]  /*1090*/  STL [R1+0xc0], R0 ;  /* 0x0000c00001007387 */ /* 0x0001e80000100800 */
[----:B------:R-:W-:Y:S01]  /*10a0*/  STL [R1+0x30], RZ ;  /* 0x000030ff01007387 */ /* 0x000fe20000100800 */
[----:B0-----:R-:W-:Y:S01]  /*10b0*/  SHF.R.S32.HI R0, RZ, 0x1f, R19 ;  /* 0x0000001fff007819 */ /* 0x001fe20000011413 */
[----:B------:R-:W-:-:S02]  /*10c0*/  VIADD R0, R14, 0x10 ;  /* 0x000000100e007836 */ /* 0x000fc40000000000 */
[----:B------:R-:W-:Y:S04]  /*10d0*/  STL [R1+0x2c], RZ ;  /* 0x00002cff01007387 */ /* 0x000fe80000100800 */
[----:B------:R-:W-:Y:S01]  /*10e0*/  STL [R1+0x38], R14 ;  /* 0x0000380e01007387 */ /* 0x000fe20000100800 */
[----:B------:R-:W-:-:S03]  /*10f0*/  LOP3.LUT R2, R10, 0xc0, RZ, 0xc0, !PT ;  /* 0x000000c00a027812 */ /* 0x000fc600078ec0ff */
[----:B------:R-:W-:Y:S04]  /*1100*/  STL [R1+0x20], R8 ;  /* 0x0000200801007387 */ /* 0x000fe80000100800 */
[----:B------:R0:W-:Y:S04]  /*1110*/  STL [R1+0x54], R0 ;  /* 0x0000540001007387 */ /* 0x0001e80000100800 */
[----:B------:R1:W-:Y:S01]  /*1120*/  STL [R1+0x50], R3 ;  /* 0x0000500301007387 */ /* 0x0003e20000100800 */
[C---:B0-----:R-:W-:Y:S02]  /*1130*/  VIADD R0, R14.reuse, 0x8 ;  /* 0x000000080e007836 */ /* 0x041fe40000000000 */
[----:B-1----:R-:W-:-:S03]  /*1140*/  VIADD R3, R14, 0x18 ;  /* 0x000000180e037836 */ /* 0x002fc60000000000 */
[----:B------:R0:W-:Y:S01]  /*1150*/  STL [R1+0x64], R0 ;  /* 0x0000640001007387 */ /* 0x0001e20000100800 */
[----:B------:R-:W-:-:S03]  /*1160*/  IMAD.SHL.U32 R10, R12, 0x2, RZ ;  /* 0x000000020c0a7824 */ /* 0x000fc600078e00ff */
[----:B------:R1:W-:Y:S04]  /*1170*/  STL [R1+0x40], R2 ;  /* 0x0000400201007387 */ /* 0x0003e80000100800 */
[----:B------:R2:W-:Y:S01]  /*1180*/  STL [R1+0x68], R3 ;  /* 0x0000680301007387 */ /* 0x0005e20000100800 */
[----:B0-----:R-:W-:Y:S02]  /*1190*/  LOP3.LUT R0, R2, 0x8, R8, 0xf8, !PT ;  /* 0x0000000802007812 */ /* 0x001fe400078ef808 */
[----:B-1----:R-:W-:Y:S01]  /*11a0*/  SHF.R.U32.HI R2, RZ, 0x3, R2 ;  /* 0x00000003ff027819 */ /* 0x002fe20000011602 */
[----:B--2---:R-:W-:-:S04]  /*11b0*/  VIADD R3, R14, 0x28 ;  /* 0x000000280e037836 */ /* 0x004fc80000000000 */
[----:B------:R0:W-:Y:S01]  /*11c0*/  STL [R1+0x44], R2 ;  /* 0x0000440201007387 */ /* 0x0001e20000100800 */
[----:B------:R-:W-:Y:S01]  /*11d0*/  LOP3.LUT R0, R0, R2, RZ, 0x3c, !PT ;  /* 0x0000000200007212 */ /* 0x000fe200078e3cff */
[C---:B------:R-:W-:Y:S02]  /*11e0*/  VIADD R8, R10.reuse, 0x8 ;  /* 0x000000080a087836 */ /* 0x040fe40000000000 */
[----:B------:R1:W-:Y:S01]  /*11f0*/  STL [R1+0x6c], R3 ;  /* 0x00006c0301007387 */ /* 0x0003e20000100800 */
[----:B------:R-:W-:-:S03]  /*1200*/  VIADD R7, R10, 0x10 ;  /* 0x000000100a077836 */ /* 0x000fc60000000000 */
[----:B------:R2:W-:Y:S01]  /*1210*/  STL [R1+0x74], R10 ;  /* 0x0000740a01007387 */ /* 0x0005e20000100800 */
[----:B0-----:R-:W-:-:S03]  /*1220*/  VIADD R2, R10, 0x20 ;  /* 0x000000200a027836 */ /* 0x001fc60000000000 */
[----:B------:R0:W-:Y:S01]  /*1230*/  STL [R1+0x48], R9 ;  /* 0x0000480901007387 */ /* 0x0001e20000100800 */
[C---:B-1----:R-:W-:Y:S02]  /*1240*/  VIADD R3, R10.reuse, 0x18 ;  /* 0x000000180a037836 */ /* 0x042fe40000000000 */
[----:B--2---:R-:W-:Y:S01]  /*1250*/  VIADD R10, R10, 0x28 ;  /* 0x000000280a0a7836 */ /* 0x004fe20000000000 */
[----:B------:R-:W-:Y:S01]  /*1260*/  STL [R1+0xb8], R8 ;  /* 0x0000b80801007387 */ /* 0x000fe20000100800 */
[----:B0-----:R-:W-:-:S03]  /*1270*/  IMAD.IADD R9, R9, 0x1, R0 ;  /* 0x0000000109097824 */ /* 0x001fc600078e0200 */
[----:B------:R0:W-:Y:S01]  /*1280*/  STL [R1+0xb4], R7 ;  /* 0x0000b40701007387 */ /* 0x0001e20000100800 */
[----:B------:R-:W-:-:S03]  /*1290*/  SHF.R.S32.HI R0, RZ, 0x1f, R8 ;  /* 0x0000001fff007819 */ /* 0x000fc60000011408 */
[----:B------:R-:W-:Y:S04]  /*12a0*/  STL [R1+0xa4], R10 ;  /* 0x0000a40a01007387 */ /* 0x000fe80000100800 */
[----:B------:R-:W-:Y:S01]  /*12b0*/  STL [R1+0xb0], R3 ;  /* 0x0000b00301007387 */ /* 0x000fe20000100800 */
[----:B0-----:R-:W-:-:S03]  /*12c0*/  SHF.R.S32.HI R7, RZ, 0x1f, R7 ;  /* 0x0000001fff077819 */ /* 0x001fc60000011407 */
[----:B------:R-:W-:Y:S04]  /*12d0*/  STL [R1+0x84], R9 ;  /* 0x0000840901007387 */ /* 0x000fe80000100800 */
[----:B------:R-:W-:Y:S04]  /*12e0*/  STL [R1+0xac], R2 ;  /* 0x0000ac0201007387 */ /* 0x000fe80000100800 */
[----:B------:R0:W-:Y:S04]  /*12f0*/  STL [R1+0xd4], R0 ;  /* 0x0000d40001007387 */ /* 0x0001e80000100800 */
[----:B------:R-:W-:Y:S01]  /*1300*/  STL [R1+0xd0], R7 ;  /* 0x0000d00701007387 */ /* 0x000fe20000100800 */
[----:B0-----:R-:W-:-:S02]  /*1310*/  SHF.R.S32.HI R0, RZ, 0x1f, R3 ;  /* 0x0000001fff007819 */ /* 0x001fc40000011403 */
[----:B------:R-:W-:-:S03]  /*1320*/  SHF.R.S32.HI R2, RZ, 0x1f, R2 ;  /* 0x0000001fff027819 */ /* 0x000fc60000011402 */
[----:B------:R0:W-:Y:S04]  /*1330*/  STL [R1+0xcc], R0 ;  /* 0x0000cc0001007387 */ /* 0x0001e80000100800 */
[----:B------:R1:W-:Y:S01]  /*1340*/  STL [R1+0xc8], R2 ;  /* 0x0000c80201007387 */ /* 0x0003e20000100800 */
[----:B0-----:R-:W-:-:S05]  /*1350*/  IMAD R0, R4, 0x8, R6 ;  /* 0x0000000804007824 */ /* 0x001fca00078e0206 */
[----:B------:R1:W-:Y:S02]  /*1360*/  STL [R1+0x88], R0 ;  /* 0x0000880001007387 */ /* 0x0003e40000100800 */
.L_x_11848:
[----:B01--4-:R-:W0:Y:S02]  /*1370*/  LDC.64 R2, c[0x0][0xc88] ;  /* 0x00032200ff027b82 */ /* 0x013e240000000a00 */
[----:B0-----:R-:W-:-:S05]  /*1380*/  IMAD.WIDE R2, R107, 0x4, R2 ;  /* 0x000000046b027825 */ /* 0x001fca00078e0202 */
[----:B--2---:R-:W2:Y:S01]  /*1390*/  LDG.E R24, desc[UR60][R2.64] ;  /* 0x0000003c02187981 */ /* 0x004ea2000c1e1900 */
[----:B------:R-:W-:Y:S05]  /*13a0*/  YIELD ;  /* 0x0000000000007946 */ /* 0x000fea0003800000 */
[----:B------:R-:W-:Y:S01]  /*13b0*/  ULDC.64 UR4, c[0x0][0xa28] ;  /* 0x00028a0000047ab9 */ /* 0x000fe20000000a00 */
[----:B------:R-:W-:Y:S01]  /*13c0*/  ULDC.64 UR8, c[0x0][0xa18] ;  /* 0x0002860000087ab9 */ /* 0x000fe20000000a00 */
[----:B------:R-:W-:Y:S01]  /*13d0*/  ISETP.NE.U32.AND P1, PT, RZ, UR4, PT ;  /* 0x00000004ff007c0c */ /* 0x000fe2000bf25070 */
[----:B------:R-:W-:Y:S01]  /*13e0*/  IMAD.MOV.U32 R10, RZ, RZ, RZ ;  /* 0x000000ffff0a7224 */ /* 0x000fe200078e00ff */
[----:B------:R-:W-:Y:S01]  /*13f0*/  ULDC.64 UR6, c[0x0][0xa08] ;  /* 0x0002820000067ab9 */ /* 0x000fe20000000a00 */
[----:B------:R-:W-:Y:S01]  /*1400*/  IMAD.MOV.U32 R76, RZ, RZ, RZ ;  /* 0x000000ffff4c7224 */ /* 0x000fe200078e00ff */
[----:B------:R-:W-:-:S02]  /*1410*/  ISETP.NE.AND.EX P1, PT, RZ, UR5, PT, P1 ;  /* 0x00000005ff007c0c */ /* 0x000fc4000bf25310 */
[----:B------:R-:W-:-:S04]  /*1420*/  ISETP.NE.U32.AND P0, PT, RZ, UR6, PT ;  /* 0x00000006ff007c0c */ /* 0x000fc8000bf05070 */
[----:B------:R-:W-:Y:S02]  /*1430*/  ISETP.NE.AND.EX P0, PT, RZ, UR7, PT, P0 ;  /* 0x00000007ff007c0c */ /* 0x000fe4000bf05300 */
[----:B--2---:R-:W-:Y:S01]  /*1440*/  SHF.R.S32.HI R0, RZ, 0x1f, R24 ;  /* 0x0000001fff007819 */ /* 0x004fe20000011418 */
[----:B------:R-:W-:-:S04]  /*1450*/  IMAD.SHL.U32 R26, R24, 0x4, RZ ;  /* 0x00000004181a7824 */ /* 0x000fc800078e00ff */
[C---:B---3--:R-:W-:Y:S01]  /*1460*/  @P1 LEA R4, P2, R24.reuse, UR4, 0x2 ;  /* 0x0000000418041c11 */ /* 0x048fe2000f8410ff */
[----:B------:R-:W-:Y:S01]  /*1470*/  STL [R1+0x94], R24 ;  /* 0x0000941801007387 */ /* 0x000fe20000100800 */
[C-C-:B------:R-:W-:Y:S02]  /*1480*/  SHF.L.U64.HI R25, R24.reuse, 0x2, R0.reuse ;  /* 0x0000000218197819 */ /* 0x140fe40000010200 */
[----:B------:R-:W-:Y:S01]  /*1490*/  @P1 LEA.HI.X R5, R24, UR5, R0, 0x2, P2 ;  /* 0x0000000518051c11 */ /* 0x000fe200090f1400 */
[----:B------:R-:W-:Y:S01]  /*14a0*/  ULDC UR4, c[0x0][0x288] ;  /* 0x0000a20000047ab9 */ /* 0x000fe20000000800 */
[----:B------:R-:W-:Y:S01]  /*14b0*/  ISETP.NE.U32.AND P2, PT, RZ, UR8, PT ;  /* 0x00000008ff007c0c */ /* 0x000fe2000bf45070 */
[----:B------:R0:W-:Y:S01]  /*14c0*/  STL [R1+0xbc], R0 ;  /* 0x0000bc0001007387 */ /* 0x0001e20000100800 */
[----:B------:R-:W-:Y:S02]  /*14d0*/  IADD3 R8, P3, R26, UR6, RZ ;  /* 0x000000061a087c10 */ /* 0x000fe4000ff7e0ff */
[----:B------:R-:W-:Y:S01]  /*14e0*/  ISETP.NE.AND.EX P2, PT, RZ, UR9, PT, P2 ;  /* 0x00000009ff007c0c */ /* 0x000fe2000bf45320 */
[----:B------:R1:W5:Y:S01]  /*14f0*/  @P1 LDG.E R10, desc[UR60][R4.64] ;  /* 0x0000003c040a1981 */ /* 0x000362000c1e1900 */
[----:B------:R-:W-:-:S03]  /*1500*/  IADD3.X R9, R25, UR7, RZ, P3, !PT ;  /* 0x0000000719097c10 */ /* 0x000fc60009ffe4ff */
[----:B------:R1:W-:Y:S01]  /*1510*/  STL [R1+0x98], R26 ;  /* 0x0000981a01007387 */ /* 0x0003e20000100800 */
[----:B0-----:R-:W-:Y:S01]  /*1520*/  IMAD.U32 R0, RZ, RZ, UR4 ;  /* 0x00000004ff007e24 */ /* 0x001fe2000f8e00ff */
[----:B------:R-:W-:Y:S02]  /*1530*/  ULDC.64 UR4, c[0x0][0x418] ;  /* 0x0001060000047ab9 */ /* 0x000fe40000000a00 */
[----:B------:R1:W5:Y:S04]  /*1540*/  @P0 LDG.E R76, desc[UR60][R8.64] ;  /* 0x0000003c084c0981 */ /* 0x000368000c1e1900 */
[----:B------:R-:W-:Y:S01]  /*1550*/  @P2 IADD3 R6, P1, R26, UR8, RZ ;  /* 0x000000081a062c10 */ /* 0x000fe2000ff3e0ff */
[----:B------:R1:W-:Y:S03]  /*1560*/  STL [R1+0x9c], R25 ;  /* 0x00009c1901007387 */ /* 0x0003e60000100800 */
[----:B------:R-:W-:-:S05]  /*1570*/  @P2 IADD3.X R7, R25, UR9, RZ, P1, !PT ;  /* 0x0000000919072c10 */ /* 0x000fca0008ffe4ff */
[----:B------:R-:W2:Y:S01]  /*1580*/  @P2 LDG.E R0, desc[UR60][R6.64] ;  /* 0x0000003c06002981 */ /* 0x000ea2000c1e1900 */
        /* <DEDUP_REMOVED lines=9> */
[----:B--2---:R1:W-:Y:S01]  /*1620*/  STL [R1+0x70], R0 ;  /* 0x0000700001007387 */ /* 0x0043e20000100800 */
[----:B------:R-:W-:Y:S01]  /*1630*/  IMAD.MOV.U32 R12, RZ, RZ, R0 ;  /* 0x000000ffff0c7224 */ /* 0x000fe200078e0000 */
[----:B------:R-:W-:Y:S06]  /*1640*/  @P2 BRA `(.L_x_11691) ;  /* 0x0000000000282947 */ /* 0x000fec0003800000 */
[----:B------:R-:W-:Y:S02]  /*1650*/  ULDC.64 UR4, c[0x0][0xa00] ;  /* 0x0002800000047ab9 */ /* 0x000fe40000000a00 */
[----:B------:R-:W-:-:S04]  /*1660*/  ISETP.NE.U32.AND P1, PT, RZ, UR4, PT ;  /* 0x00000004ff007c0c */ /* 0x000fc8000bf25070 */
[----:B------:R-:W-:-:S13]  /*1670*/  ISETP.NE.AND.EX P1, PT, RZ, UR5, PT, P1 ;  /* 0x00000005ff007c0c */ /* 0x000fda000bf25310 */
[----:B------:R-:W-:Y:S05]  /*1680*/  @!P1 BRA `(.L_x_11691) ;  /* 0x0000000000189947 */ /* 0x000fea0003800000 */
[----:B-1----:R-:W0:Y:S02]  /*1690*/  LDC.64 R4, c[0x0][0xa00] ;  /* 0x00028000ff047b82 */ /* 0x002e240000000a00 */
[----:B0-----:R-:W-:-:S05]  /*16a0*/  IMAD.WIDE R4, R24, 0x4, R4 ;  /* 0x0000000418047825 */ /* 0x001fca00078e0204 */
[----:B------:R-:W2:Y:S04]  /*16b0*/  LDG.E R0, desc[UR60][R4.64] ;  /* 0x0000003c04007981 */ /* 0x000ea8000c1e1900 */
[----:B------:R-:W2:Y:S02]  /*16c0*/  LDG.E R3, desc[UR60][R4.64+0x4] ;  /* 0x0000043c04037981 */ /* 0x000ea4000c1e1900 */
[----:B--2---:R-:W-:-:S05]  /*16d0*/  IMAD.IADD R12, R3, 0x1, -R0 ;  /* 0x00000001030c7824 */ /* 0x004fca00078e0a00 */
[----:B------:R0:W-:Y:S02]  /*16e0*/  STL [R1+0x70], R12 ;  /* 0x0000700c01007387 */ /* 0x0001e40000100800 */
.L_x_11691:
[C---:B------:R-:W-:Y:S01]  /*16f0*/  LOP3.LUT R18, R106.reuse, 0xffff, RZ, 0xc0, !PT ;  /* 0x0000ffff6a127812 */ /* 0x040fe200078ec0ff */
[----:B------:R-:W-:Y:S01]  /*1700*/  ULDC.64 UR4, c[0x0][0xa20] ;  /* 0x0002880000047ab9 */ /* 0x000fe20000000a00 */
[C---:B------:R-:W-:Y:S02]  /*1710*/  LOP3.LUT R3, R106.reuse, 0xff000000, RZ, 0xc0, !PT ;  /* 0xff0000006a037812 */ /* 0x040fe400078ec0ff */
[----:B------:R-:W-:Y:S01]  /*1720*/  ISETP.NE.U32.AND P1, PT, RZ, UR4, PT ;  /* 0x00000004ff007c0c */ /* 0x000fe2000bf25070 */
[----:B------:R2:W-:Y:S01]  /*1730*/  STL [R1+0x8c], R18 ;  /* 0x00008c1201007387 */ /* 0x0005e20000100800 */
[----:B-1----:R-:W-:Y:S02]  /*1740*/  LOP3.LUT R0, R106, 0xff0000, RZ, 0xc0, !PT ;  /* 0x00ff00006a007812 */ /* 0x002fe400078ec0ff */
[----:B------:R-:W-:Y:S02]  /*1750*/  ISETP.NE.AND.EX P1, PT, RZ, UR5, PT, P1 ;  /* 0x00000005ff007c0c */ /* 0x000fe4000bf25310 */
[----:B------:R-:W-:-:S04]  /*1760*/  SHF.R.U32.HI R3, RZ, 0x8, R3 ;  /* 0x00000008ff037819 */ /* 0x000fc80000011603 */
[----:B------:R-:W-:-:S07]  /*1770*/  LEA.HI R11, R0, R3, RZ, 0x10 ;  /* 0x00000003000b7211 */ /* 0x000fce00078f80ff */
[----:B--2---:R-:W-:Y:S05]  /*1780*/  @!P1 BRA `(.L_x_11692) ;  /* 0x0000000000109947 */ /* 0x004fea0003800000 */
[----:B------:R-:W-:-:S04]  /*1790*/  IADD3 R4, P0, R26, UR4, RZ ;  /* 0x000000041a047c10 */ /* 0x000fc8000ff1e0ff */
[----:B------:R-:W-:-:S05]  /*17a0*/  IADD3.X R5, R25, UR5, RZ, P0, !PT ;  /* 0x0000000519057c10 */ /* 0x000fca00087fe4ff */
[----:B------:R1:W5:Y:S01]  /*17b0*/  LDG.E R19, desc[UR60][R4.64] ;  /* 0x0000003c04137981 */ /* 0x000362000c1e1900 */
[----:B------:R-:W-:Y:S05]  /*17c0*/  BRA `(.L_x_11693) ;  /* 0x0000000000107947 */ /* 0x000fea0003800000 */
.L_x_11692:
[----:B------:R-:W-:Y:S05]  /*17d0*/  @!P0 BRA `(.L_x_11693) ;  /* 0x00000000000c8947 */ /* 0x000fea0003800000 */
[----:B------:R-:W2:Y:S04]  /*17e0*/  LDG.E R0, desc[UR60][R8.64] ;  /* 0x0000003c08007981 */ /* 0x000ea8000c1e1900 */
[----:B------:R-:W2:Y:S02]  /*17f0*/  LDG.E R19, desc[UR60][R8.64+0x4] ;  /* 0x0000043c08137981 */ /* 0x000ea4000c1e1900 */
[----:B--2---:R-:W-:-:S07]  /*1800*/  IMAD.IADD R19, R19, 0x1, -R0 ;  /* 0x0000000113137824 */ /* 0x004fce00078e0a00 */
.L_x_11693:
[----:B------:R-:W-:Y:S01]  /*1810*/  ULDC.64 UR4, c[0x0][0xa10] ;  /* 0x0002840000047ab9 */ /* 0x000fe20000000a00 */
[----:B------:R-:W2:Y:S01]  /*1820*/  LDC R8, c[0x0][0x448] ;  /* 0x00011200ff087b82 */ /* 0x000ea20000000800 */
[----:B------:R-:W-:-:S04]  /*1830*/  ISETP.NE.U32.AND P0, PT, RZ, UR4, PT ;  /* 0x00000004ff007c0c */ /* 0x000fc8000bf05070 */
[----:B------:R-:W-:Y:S01]  /*1840*/  ISETP.NE.AND.EX P0, PT, RZ, UR5, PT, P0 ;  /* 0x00000005ff007c0c */ /* 0x000fe2000bf05300 */
[----:B------:R-:W-:-:S12]  /*1850*/  ULDC.64 UR4, c[0x0][0xa30] ;  /* 0x00028c0000047ab9 */ /* 0x000fd80000000a00 */
[----:B-1----:R-:W1:Y:S02]  /*1860*/  @P0 LDC.64 R4, c[0x0][0xa10] ;  /* 0x00028400ff040b82 */ /* 0x002e640000000a00 */
[----:B-1----:R-:W-:-:S05]  /*1870*/  @P0 IMAD.WIDE R4, R24, 0x4, R4 ;  /* 0x0000000418040825 */ /* 0x002fca00078e0204 */
        /* <DEDUP_REMOVED lines=8> */
[----:B--2---:R-:W-:Y:S01]  /*1900*/  ISETP.NE.AND P1, PT, R8, 0x1, PT ;  /* 0x000000010800780c */ /* 0x004fe20003f25270 */
[----:B------:R-:W-:Y:S01]  /*1910*/  IMAD R13, R105, 0xc0, RZ ;  /* 0x000000c0690d7824 */ /* 0x000fe200078e02ff */
[----:B------:R-:W-:Y:S03]  /*1920*/  BSSY B0, `(.L_x_11694) ;  /* 0x0000039000007945 */ /* 0x000fe60003800000 */
[----:B-1----:R-:W-:Y:S01]  /*1930*/  VIADD R4, R13, 0xbf ;  /* 0x000000bf0d047836 */ /* 0x002fe20000000000 */
[----:B------:R1:W-:Y:S07]  /*1940*/  STL [R1+0x7c], R13 ;  /* 0x00007c0d01007387 */ /* 0x0003ee0000100800 */
[----:B------:R-:W2:Y:S01]  /*1950*/  @P1 LDC R9, c[0x0][0x44c] ;  /* 0x00011300ff091b82 */ /* 0x000ea20000000800 */
[----:B-1----:R-:W-:-:S07]  /*1960*/  IMAD.IADD R13, R19, 0x1, -R10 ;  /* 0x00000001130d7824 */ /* 0x002fce00078e0a0a */
[----:B------:R-:W1:Y:S01]  /*1970*/  @P1 LDC R5, c[0x0][0x450] ;  /* 0x00011400ff051b82 */ /* 0x000e620000000800 */
[----:B---3--:R-:W-:Y:S02]  /*1980*/  @P0 IMAD.IADD R2, R3, 0x1, -R0 ;  /* 0x0000000103020824 */ /* 0x008fe400078e0a00 */
[----:B--2---:R-:W-:-:S04]  /*1990*/  @P1 IMAD.HI.U32 R0, R4, R9, RZ ;  /* 0x0000000904001227 */ /* 0x004fc800078e00ff */
[----:B----4-:R-:W-:Y:S01]  /*19a0*/  IMAD.IADD R6, R13, 0x1, R2 ;  /* 0x000000010d067824 */ /* 0x010fe200078e0202 */
[----:B-1----:R-:W-:-:S03]  /*19b0*/  @P1 SHF.R.U32.HI R4, RZ, R5, R0 ;  /* 0x00000005ff041219 */ /* 0x002fc60000011600 */
[C---:B------:R-:W-:Y:S01]  /*19c0*/  VIADD R0, R6.reuse, 0x8f ;  /* 0x0000008f06007836 */ /* 0x040fe20000000000 */
[----:B------:R-:W-:Y:S01]  /*19d0*/  IADD3 R3, R6, 0x90, -R12 ;  /* 0x0000009006037810 */ /* 0x000fe20007ffe80c */
[----:B------:R1:W-:Y:S01]  /*19e0*/  STL [R1+0x78], R6 ;  /* 0x0000780601007387 */ /* 0x0003e20000100800 */
[----:B0-----:R-:W-:Y:S01]  /*19f0*/  LOP3.LUT R12, R11, 0xff, RZ, 0xc0, !PT ;  /* 0x000000ff0b0c7812 */ /* 0x001fe200078ec0ff */
[----:B------:R-:W-:-:S04]  /*1a00*/  IMAD.HI R0, R0, 0x38e38e39, RZ ;  /* 0x38e38e3900007827 */ /* 0x000fc800078e02ff */
[----:B------:R-:W-:Y:S01]  /*1a10*/  IMAD.IADD R4, R3, 0x1, R4 ;  /* 0x0000000103047824 */ /* 0x000fe200078e0204 */
[----:B------:R-:W-:Y:S01]  /*1a20*/  SHF.R.U32.HI R3, RZ, 0x1f, R0 ;  /* 0x0000001fff037819 */ /* 0x000fe20000011600 */
[----:B------:R0:W-:Y:S02]  /*1a30*/  STL [R1+0xa8], R12 ;  /* 0x0000a80c01007387 */ /* 0x0001e40000100800 */
[----:B------:R-:W-:Y:S01]  /*1a40*/  IMAD.HI R4, R4, 0x38e38e39, RZ ;  /* 0x38e38e3904047827 */ /* 0x000fe200078e02ff */
[----:B-1----:R-:W-:Y:S02]  /*1a50*/  SHF.R.U32.HI R6, RZ, 0x10, R11 ;  /* 0x00000010ff067819 */ /* 0x002fe4000001160b */
[----:B------:R-:W-:Y:S01]  /*1a60*/  LEA.HI.SX32 R110, R0, R3, 0x1b ;  /* 0x00000003006e7211 */ /* 0x000fe200078fdaff */
[----:B------:R-:W-:Y:S01]  /*1a70*/  IMAD.MOV.U32 R0, RZ, RZ, RZ ;  /* 0x000000ffff007224 */ /* 0x000fe200078e00ff */
[----:B------:R-:W-:Y:S01]  /*1a80*/  SHF.R.U32.HI R5, RZ, 0x1f, R4 ;  /* 0x0000001fff057819 */ /* 0x000fe20000011604 */
[----:B------:R0:W-:Y:S03]  /*1a90*/  STL [R1+0x90], R6 ;  /* 0x0000900601007387 */ /* 0x0001e60000100800 */
        /* <DEDUP_REMOVED lines=33> */
.L_x_11695:
[----:B------:R-:W-:Y:S05]  /*1cb0*/  BSYNC B0 ;  /* 0x0000000000007941 */ /* 0x000fea0003800000 */
.L_x_11694:
        /* <DEDUP_REMOVED lines=37> */
.L_x_11698:
[----:B------:R-:W-:Y:S05]  /*1f10*/  BSYNC B6 ;  /* 0x0000000000067941 */ /* 0x000fea0003800000 */
.L_x_11697:
        /* <DEDUP_REMOVED lines=20> */
.L_x_11700:
[----:B------:R-:W-:Y:S05]  /*2060*/  BSYNC B6 ;  /* 0x0000000000067941 */ /* 0x000fea0003800000 */
.L_x_11699:
[----:B------:R-:W0:Y:S01]  /*2070*/  S2R R21, SR_TID.X ;  /* 0x0000000000157919 */ /* 0x000e220000002100 */
[----:B------:R-:W-:Y:S01]  /*2080*/  ULDC.64 UR4, c[0x0][0x9f8] ;  /* 0x00027e0000047ab9 */ /* 0x000fe20000000a00 */
[----:B------:R-:W-:Y:S01]  /*2090*/  IMAD.MOV.U32 R0, RZ, RZ, R24 ;  /* 0x000000ffff007224 */ /* 0x000fe200078e0018 */
[----:B------:R-:W-:Y:S01]  /*20a0*/  ISETP.NE.U32.AND P0, PT, RZ, UR4, PT ;  /* 0x00000004ff007c0c */ /* 0x000fe2000bf05070 */
[----:B------:R-:W2:Y:S01]  /*20b0*/  LDL.64 R12, [R1+0x20] ;  /* 0x00002000010c7983 */ /* 0x000ea20000100a00 */
[----:B------:R-:W1:Y:S02]  /*20c0*/  LDC.64 R30, c[0x0][0x300] ;  /* 0x0000c000ff1e7b82 */ /* 0x000e640000000a00 */
[----:B------:R-:W-:Y:S01]  /*20d0*/  ISETP.NE.AND.EX P0, PT, RZ, UR5, PT, P0 ;  /* 0x00000005ff007c0c */ /* 0x000fe2000bf05300 */
[----:B------:R3:W4:Y:S01]  /*20e0*/  LDL.64 R36, [R1+0x20] ;  /* 0x0000200001247983 */ /* 0x0007220000100a00 */
[----:B------:R-:W-:-:S04]  /*20f0*/  IMAD.IADD R76, R76, 0x1, R19 ;  /* 0x000000014c4c7824 */ /* 0x000fc800078e0213 */
[----:B------:R-:W3:Y:S07]  /*2100*/  LDC.64 R68, c[0x0][0x408] ;  /* 0x00010200ff447b82 */ /* 0x000eee0000000a00 */
[----:B------:R-:W-:Y:S01]  /*2110*/  @P0 IADD3 R4, P1, R26, UR4, RZ ;  /* 0x000000041a040c10 */ /* 0x000fe2000ff3e0ff */
[----:B------:R-:W3:Y:S03]  /*2120*/  LDC.64 R74, c[0x0][0x3f8] ;  /* 0x0000fe00ff4a7b82 */ /* 0x000ee60000000a00 */
[----:B------:R-:W-:Y:S01]  /*2130*/  @P0 IADD3.X R5, R25, UR5, RZ, P1, !PT ;  /* 0x0000000519050c10 */ /* 0x000fe20008ffe4ff */
[----:B------:R-:W-:Y:S01]  /*2140*/  ULDC.64 UR4, c[0x0][0xa08] ;  /* 0x0002820000047ab9 */ /* 0x000fe20000000a00 */
[----:B------:R1:W3:Y:S04]  /*2150*/  LDL.64 R24, [R1+0x38] ;  /* 0x0000380001187983 */ /* 0x0002e80000100a00 */
[----:B------:R-:W3:Y:S01]  /*2160*/  @P0 LDG.E R0, desc[UR60][R4.64] ;  /* 0x0000003c04000981 */ /* 0x000ee2000c1e1900 */
[----:B0-----:R-:W-:-:S05]  /*2170*/  VIADD R8, R21, 0xffffff80 ;  /* 0xffffff8015087836 */ /* 0x001fca0000000000 */
[----:B------:R-:W-:-:S04]  /*2180*/  SHF.R.S32.HI R9, RZ, 0x1f, R8 ;  /* 0x0000001fff097819 */ /* 0x000fc80000011408 */
[----:B------:R-:W-:-:S04]  /*2190*/  LEA.HI R9, R9, R8, RZ, 0x2 ;  /* 0x0000000809097211 */ /* 0x000fc800078f10ff */
[--C-:B------:R-:W-:Y:S02]  /*21a0*/  SHF.R.S32.HI R20, RZ, 0x2, R9.reuse ;  /* 0x00000002ff147819 */ /* 0x100fe40000011409 */
[----:B------:R-:W-:-:S04]  /*21b0*/  SHF.R.S32.HI R9, RZ, 0x1f, R9 ;  /* 0x0000001fff097819 */ /* 0x000fc80000011409 */
[----:B------:R-:W-:-:S04]  /*21c0*/  LEA.HI R9, R9, R20, RZ, 0x2 ;  /* 0x0000001409097211 */ /* 0x000fc800078f10ff */
[----:B------:R-:W-:-:S05]  /*21d0*/  LOP3.LUT R9, R9, 0xfffffffc, RZ, 0xc0, !PT ;  /* 0xfffffffc09097812 */ /* 0x000fca00078ec0ff */
[----:B------:R-:W-:Y:S02]  /*21e0*/  IMAD.IADD R20, R20, 0x1, -R9 ;  /* 0x0000000114147824 */ /* 0x000fe400078e0a09 */
[----:B------:R-:W3:Y:S04]  /*21f0*/  LDL.64 R8, [R1+0x38] ;  /* 0x0000380001087983 */ /* 0x000ee80000100a00 */
[----:B------:R-:W3:Y:S01]  /*2200*/  LDL.LU R10, [R1] ;  /* 0x00000000010a7983 */ /* 0x000ee20000300800 */
[C---:B------:R-:W-:Y:S01]  /*2210*/  VIADD R33, R21.reuse, 0xffffff80 ;  /* 0xffffff8015217836 */ /* 0x040fe20000000000 */
[----:B------:R-:W-:Y:S01]  /*2220*/  SHF.R.U32.HI R34, RZ, 0x7, R21 ;  /* 0x00000007ff227819 */ /* 0x000fe20000011615 */
[C---:B------:R-:W-:Y:S02]  /*2230*/  VIADD R32, R21.reuse, 0xffffff80 ;  /* 0xffffff8015207836 */ /* 0x040fe40000000000 */
[----:B------:R-:W-:-:S02]  /*2240*/  VIADD R38, R21, 0xffffff80 ;  /* 0xffffff8015267836 */ /* 0x000fc40000000000 */
[----:B------:R-:W-:Y:S01]  /*2250*/  VIADD R35, R21, 0xffffff80 ;  /* 0xffffff8015237836 */ /* 0x000fe20000000000 */
[----:B------:R-:W-:-:S04]  /*2260*/  LEA.HI R32, R32, R33, RZ, 0x1 ;  /* 0x0000002120207211 */ /* 0x000fc800078f08ff */
[----:B------:R-:W-:Y:S02]  /*2270*/  LEA.HI R35, R35, R38, RZ, 0x1 ;  /* 0x0000002623237211 */ /* 0x000fe400078f08ff */
[----:B------:R-:W-:Y:S01]  /*2280*/  SHF.R.S32.HI R11, RZ, 0x1f, R76 ;  /* 0x0000001fff0b7819 */ /* 0x000fe2000001144c */
[----:B--2---:R-:W0:Y:S01]  /*2290*/  LDC R13, c[0x0][0x3f4] ;  /* 0x0000fd00ff0d7b82 */ /* 0x004e220000000800 */
[----:B----4-:R-:W-:-:S05]  /*22a0*/  IMAD.MOV.U32 R36, RZ, RZ, R12 ;  /* 0x000000ffff247224 */ /* 0x010fca00078e000c */
[----:B------:R-:W-:-:S05]  /*22b0*/  SHF.R.S32.HI R37, RZ, 0x1f, R36 ;  /* 0x0000001fff257819 */ /* 0x000fca0000011424 */
[----:B------:R-:W-:Y:S04]  /*22c0*/  STL [R1+0x24], R37 ;  /* 0x0000242501007387 */ /* 0x000fe80000100800 */
[----:B------:R-:W2:Y:S01]  /*22d0*/  LDL R21, [R1+0x40] ;  /* 0x0000400001157983 */ /* 0x000ea20000100800 */
[----:B---3--:R-:W-:-:S05]  /*22e0*/  IMAD.MOV.U32 R24, RZ, RZ, R8 ;  /* 0x000000ffff187224 */ /* 0x008fca00078e0008 */
[----:B------:R-:W-:-:S05]  /*22f0*/  SHF.R.S32.HI R25, RZ, 0x1f, R24 ;  /* 0x0000001fff197819 */ /* 0x000fca0000011418 */
[----:B------:R-:W-:Y:S04]  /*2300*/  STL [R1+0x3c], R25 ;  /* 0x00003c1901007387 */ /* 0x000fe80000100800 */
[----:B------:R-:W3:Y:S04]  /*2310*/  LDL R33, [R1+0x44] ;  /* 0x0000440001217983 */ /* 0x000ee80000100800 */
[----:B------:R-:W4:Y:S01]  /*2320*/  LDL R38, [R1+0x48] ;  /* 0x0000480001267983 */ /* 0x000f220000100800 */
[-C--:B-1----:R-:W-:Y:S01]  /*2330*/  IMAD R3, R11, R30.reuse, RZ ;  /* 0x0000001e0b037224 */ /* 0x082fe200078e02ff */
[----:B------:R-:W-:Y:S01]  /*2340*/  ISETP.NE.U32.AND P0, PT, RZ, UR4, PT ;  /* 0x00000004ff007c0c */ /* 0x000fe2000bf05070 */
[----:B------:R-:W-:-:S04]  /*2350*/  IMAD.WIDE.U32 R6, R76, R30, RZ ;  /* 0x0000001e4c067225 */ /* 0x000fc800078e00ff */
[----:B------:R-:W-:Y:S01]  /*2360*/  IMAD R3, R76, R31, R3 ;  /* 0x0000001f4c037224 */ /* 0x000fe200078e0203 */
[----:B------:R-:W-:Y:S01]  /*2370*/  ISETP.NE.AND.EX P0, PT, RZ, UR5, PT, P0 ;  /* 0x00000005ff007c0c */ /* 0x000fe2000bf05300 */
[----:B------:R-:W-:Y:S02]  /*2380*/  ULDC.64 UR4, c[0x0][0x308] ;  /* 0x0000c20000047ab9 */ /* 0x000fe40000000a00 */
[----:B------:R-:W-:Y:S01]  /*2390*/  IMAD.IADD R7, R7, 0x1, R3 ;  /* 0x0000000107077824 */ /* 0x000fe200078e0203 */
[----:B------:R-:W-:Y:S02]  /*23a0*/  SHF.R.S32.HI R3, RZ, 0x1f, R0 ;  /* 0x0000001fff037819 */ /* 0x000fe40000011400 */
[----:B------:R-:W-:Y:S01]  /*23b0*/  ISETP.NE.AND P6, PT, R34, 0x1, PT ;  /* 0x000000012200780c */ /* 0x000fe20003fc5270 */
[----:B------:R-:W-:Y:S01]  /*23c0*/  IMAD.WIDE.U32 R4, R18, UR4, R6 ;  /* 0x0000000412047c25 */ /* 0x000fe2000f8e0006 */
[----:B------:R-:W-:-:S03]  /*23d0*/  SEL R85, R3, RZ, !P0 ;  /* 0x000000ff03557207 */ /* 0x000fc60004000000 */
[----:B------:R-:W-:Y:S01]  /*23e0*/  IMAD R5, R18, UR5, R5 ;  /* 0x0000000512057c24 */ /* 0x000fe2000f8e0205 */
[----:B------:R-:W-:Y:S01]  /*23f0*/  ULDC.64 UR4, c[0x0][0x310] ;  /* 0x0000c40000047ab9 */ /* 0x000fe20000000a00 */
[----:B------:R-:W-:Y:S01]  /*2400*/  SEL R19, R0, RZ, !P0 ;  /* 0x000000ff00137207 */ /* 0x000fe20004000000 */
[----:B------:R-:W-:Y:S01]  /*2410*/  IMAD R0, R85, UR4, RZ ;  /* 0x0000000455007c24 */ /* 0x000fe2000f8e02ff */
[----:B------:R-:W-:-:S03]  /*2420*/  SHF.R.S32.HI R32, RZ, 0x1, R32 ;  /* 0x00000001ff207819 */ /* 0x000fc60000011420 */
[C---:B------:R-:W-:Y:S01]  /*2430*/  IMAD R3, R19.reuse, UR5, R0 ;  /* 0x0000000513037c24 */ /* 0x040fe2000f8e0200 */
[----:B------:R-:W-:Y:S01]  /*2440*/  SHF.R.S32.HI R32, RZ, 0x1f, R32 ;  /* 0x0000001fff207819 */ /* 0x000fe20000011420 */
[----:B------:R-:W-:Y:S01]  /*2450*/  IMAD.WIDE.U32 R26, R19, UR4, R4 ;  /* 0x00000004131a7c25 */ /* 0x000fe2000f8e0004 */
[----:B------:R-:W-:Y:S05]  /*2460*/  @!P6 WARPSYNC.ALL ;  /* 0x000000000000e948 */ /* 0x000fea0003800000 */
[----:B------:R-:W-:Y:S01]  /*2470*/  VIADD R0, R36, 0x10 ;  /* 0x0000001024007836 */ /* 0x000fe20000000000 */
[----:B------:R-:W-:Y:S01]  /*2480*/  ULDC.64 UR4, c[0x0][0x330] ;  /* 0x0000cc0000047ab9 */ /* 0x000fe20000000a00 */
[----:B------:R-:W-:Y:S01]  /*2490*/  SHF.R.S32.HI R35, RZ, 0x1, R35 ;  /* 0x00000001ff237819 */ /* 0x000fe20000011423 */
[--C-:B------:R-:W-:Y:S01]  /*24a0*/  IMAD.WIDE.U32 R28, R18, UR4, R36.reuse ;  /* 0x00000004121c7c25 */ /* 0x100fe2000f8e0024 */
[----:B------:R-:W-:Y:S01]  /*24b0*/  ULDC UR4, c[0x0][0x2f4] ;  /* 0x0000bd0000047ab9 */ /* 0x000fe20000000800 */
[----:B------:R-:W-:Y:S01]  /*24c0*/  LOP3.LUT R10, R10, 0xfffffffd, RZ, 0xc0, !PT ;  /* 0xfffffffd0a0a7812 */ /* 0x000fe200078ec0ff */
[----:B------:R-:W-:Y:S01]  /*24d0*/  ULDC.64 UR6, c[0x0][0x338] ;  /* 0x0000ce0000067ab9 */ /* 0x000fe20000000a00 */
[-C--:B------:R-:W-:Y:S01]  /*24e0*/  IMAD R6, R32, R30.reuse, RZ ;  /* 0x0000001e20067224 */ /* 0x080fe200078e02ff */
[----:B------:R-:W-:Y:S01]  /*24f0*/  ISETP.GE.AND P1, PT, R0, UR4, PT ;  /* 0x0000000400007c0c */ /* 0x000fe2000bf26270 */
[----:B------:R-:W-:Y:S01]  /*2500*/  IMAD.WIDE.U32 R4, R35, R30, R36 ;  /* 0x0000001e23047225 */ /* 0x000fe200078e0024 */
[----:B------:R-:W-:-:S03]  /*2510*/  ISETP.GE.AND P0, PT, R36, UR4, PT ;  /* 0x0000000424007c0c */ /* 0x000fc6000bf06270 */
[----:B------:R-:W-:Y:S01]  /*2520*/  IMAD R88, R35, R31, R6 ;  /* 0x0000001f23587224 */ /* 0x000fe200078e0206 */
[----:B------:R-:W-:Y:S02]  /*2530*/  SEL R6, RZ, 0xffffffff, P1 ;  /* 0xffffffffff067807 */ /* 0x000fe40000800000 */
[----:B------:R-:W-:Y:S02]  /*2540*/  IADD3 R89, P1, R26, R4, RZ ;  /* 0x000000041a597210 */ /* 0x000fe40007f3e0ff */
[----:B------:R-:W-:Y:S02]  /*2550*/  SEL R4, RZ, 0x1, P0 ;  /* 0x00000001ff047807 */ /* 0x000fe40000000000 */
[----:B------:R-:W-:Y:S01]  /*2560*/  LOP3.LUT P0, RZ, R20, 0x2, RZ, 0xc0, !PT ;  /* 0x0000000214ff7812 */ /* 0x000fe2000780c0ff */
[----:B------:R-:W-:Y:S02]  /*2570*/  IMAD.SHL.U32 R7, R6, 0x2, RZ ;  /* 0x0000000206077824 */ /* 0x000fe400078e00ff */
[----:B------:R-:W-:-:S03]  /*2580*/  IMAD.IADD R3, R27, 0x1, R3 ;  /* 0x000000011b037824 */ /* 0x000fc600078e0203 */
[----:B------:R-:W-:Y:S01]  /*2590*/  LOP3.LUT R7, R7, 0x2, R4, 0xe2, !PT ;  /* 0x0000000207077812 */ /* 0x000fe200078ee204 */
[C---:B------:R-:W-:Y:S01]  /*25a0*/  VIADD R4, R36.reuse, 0x20 ;  /* 0x0000002024047836 */ /* 0x040fe20000000000 */
[----:B------:R-:W-:Y:S01]  /*25b0*/  IADD3.X R88, R3, R5, R88, P1, !PT ;  /* 0x0000000503587210 */ /* 0x000fe20000ffe458 */
[----:B------:R-:W-:Y:S02]  /*25c0*/  VIADD R5, R36, 0x30 ;  /* 0x0000003024057836 */ /* 0x000fe40000000000 */
[----:B------:R-:W-:Y:S02]  /*25d0*/  IMAD R8, R32, R68, RZ ;  /* 0x0000004420087224 */ /* 0x000fe400078e02ff */
[----:B------:R-:W-:Y:S01]  /*25e0*/  @P0 LOP3.LUT R10, R10, 0x2, RZ, 0xfc, !PT ;  /* 0x000000020a0a0812 */ /* 0x000fe200078efcff */
[----:B------:R-:W-:Y:S01]  /*25f0*/  VIADD R6, R36, 0x40 ;  /* 0x0000004024067836 */ /* 0x000fe20000000000 */
[----:B------:R-:W-:Y:S02]  /*2600*/  ISETP.GE.AND P0, PT, R4, UR4, PT ;  /* 0x0000000404007c0c */ /* 0x000fe4000bf06270 */
[----:B------:R-:W-:Y:S01]  /*2610*/  ISETP.GE.AND P1, PT, R5, UR4, PT ;  /* 0x0000000405007c0c */ /* 0x000fe2000bf26270 */
[----:B------:R-:W-:Y:S01]  /*2620*/  IMAD R15, R35, R69, R8 ;  /* 0x00000045230f7224 */ /* 0x000fe200078e0208 */
[----:B------:R-:W-:-:S02]  /*2630*/  SEL R8, RZ, 0x4, P0 ;  /* 0x00000004ff087807 */ /* 0x000fc40000000000 */
[----:B------:R-:W-:Y:S02]  /*2640*/  SEL R9, RZ, 0x8, P1 ;  /* 0x00000008ff097807 */ /* 0x000fe40000800000 */
[----:B------:R-:W-:Y:S01]  /*2650*/  ISETP.GE.AND P0, PT, R6, UR4, PT ;  /* 0x0000000406007c0c */ /* 0x000fe2000bf06270 */
[-C--:B------:R-:W-:Y:S01]  /*2660*/  IMAD.WIDE.U32 R64, R35, R68.reuse, R36 ;  /* 0x0000004423407225 */ /* 0x080fe200078e0024 */
[----:B------:R-:W-:Y:S02]  /*2670*/  LOP3.LUT R7, R9, R7, R8, 0xfe, !PT ;  /* 0x0000000709077212 */ /* 0x000fe400078efe08 */
[----:B------:R-:W-:Y:S01]  /*2680*/  SEL R12, RZ, 0x10, P0 ;  /* 0x00000010ff0c7807 */ /* 0x000fe20000000000 */
[----:B------:R-:W-:Y:S01]  /*2690*/  IMAD.WIDE.U32 R66, R35, R68, R24 ;  /* 0x0000004423427225 */ /* 0x000fe200078e0018 */
[-C--:B0-----:R-:W-:Y:S02]  /*26a0*/  ISETP.GE.AND P2, PT, R4, R13.reuse, PT ;  /* 0x0000000d0400720c */ /* 0x081fe40003f46270 */
[-C--:B------:R-:W-:Y:S01]  /*26b0*/  ISETP.GE.AND P0, PT, R36, R13.reuse, PT ;  /* 0x0000000d2400720c */ /* 0x080fe20003f06270 */
[----:B------:R-:W-:Y:S01]  /*26c0*/  IMAD R29, R18, UR5, R29 ;  /* 0x00000005121d7c24 */ /* 0x000fe2000f8e021d */
[----:B------:R-:W-:Y:S01]  /*26d0*/  ISETP.GE.AND P1, PT, R0, R13, PT ;  /* 0x0000000d0000720c */ /* 0x000fe20003f26270 */
[----:B------:R-:W-:Y:S01]  /*26e0*/  IMAD R85, R85, UR6, RZ ;  /* 0x0000000655557c24 */ /* 0x000fe2000f8e02ff */
[----:B------:R-:W-:Y:S01]  /*26f0*/  LOP3.LUT R12, R7, R12, RZ, 0xfc, !PT ;  /* 0x0000000c070c7212 */ /* 0x000fe200078efcff */
[----:B------:R-:W-:Y:S01]  /*2700*/  IMAD.IADD R65, R65, 0x1, R15 ;  /* 0x0000000141417824 */ /* 0x000fe200078e020f */
[----:B------:R-:W-:Y:S01]  /*2710*/  SEL R7, R13, RZ, P0 ;  /* 0x000000ff0d077207 */ /* 0x000fe20000000000 */
[----:B------:R-:W-:Y:S01]  /*2720*/  IMAD.IADD R67, R15, 0x1, R67 ;  /* 0x000000010f437824 */ /* 0x000fe200078e0243 */
[C---:B------:R-:W-:Y:S01]  /*2730*/  SEL R15, R13.reuse, RZ, P2 ;  /* 0x000000ff0d0f7207 */ /* 0x040fe20001000000 */
[----:B------:R-:W-:Y:S01]  /*2740*/  IMAD R8, R32, R74, RZ ;  /* 0x0000004a20087224 */ /* 0x000fe200078e02ff */
[----:B------:R-:W-:Y:S01]  /*2750*/  SEL R9, R13, RZ, P1 ;  /* 0x000000ff0d097207 */ /* 0x000fe20000800000 */
[C---:B------:R-:W-:Y:S01]  /*2760*/  IMAD R85, R19.reuse, UR7, R85 ;  /* 0x0000000713557c24 */ /* 0x040fe2000f8e0255 */
[----:B------:R-:W-:Y:S01]  /*2770*/  LOP3.LUT R10, R10, 0xfffffffe, RZ, 0xc0, !PT ;  /* 0xfffffffe0a0a7812 */ /* 0x000fe200078ec0ff */
[----:B------:R-:W-:-:S04]  /*2780*/  IMAD.WIDE.U32 R28, R19, UR6, R28 ;  /* 0x00000006131c7c25 */ /* 0x000fc8000f8e001c */
[C---:B------:R-:W-:Y:S02]  /*2790*/  IMAD R19, R35.reuse, R75, R8 ;  /* 0x0000004b23137224 */ /* 0x040fe400078e0208 */
[----:B------:R-:W-:Y:S02]  /*27a0*/  IMAD.IADD R8, R36, 0x1, R7 ;  /* 0x0000000124087824 */ /* 0x000fe400078e0207 */
[----:B------:R-:W-:Y:S01]  /*27b0*/  IMAD.WIDE.U32 R70, R35, R74, R36 ;  /* 0x0000004a23467225 */ /* 0x000fe200078e0024 */
[----:B------:R-:W-:-:S03]  /*27c0*/  @P2 LOP3.LUT R10, R10, 0x1, RZ, 0xfc, !PT ;  /* 0x000000010a0a2812 */ /* 0x000fc600078efcff */
[----:B------:R-:W-:-:S04]  /*27d0*/  IMAD.WIDE.U32 R72, R35, R74, R24 ;  /* 0x0000004a23487225 */ /* 0x000fc800078e0018 */
[----:B------:R-:W-:Y:S02]  /*27e0*/  IMAD.IADD R18, R4, 0x1, R15 ;  /* 0x0000000104127824 */ /* 0x000fe400078e020f */
[----:B------:R-:W-:Y:S01]  /*27f0*/  IMAD.IADD R14, R0, 0x1, R9 ;  /* 0x00000001000e7824 */ /* 0x000fe200078e0209 */
[----:B------:R-:W-:Y:S01]  /*2800*/  SHF.R.S32.HI R9, RZ, 0x1f, R8 ;  /* 0x0000001fff097819 */ /* 0x000fe20000011408 */
[----:B------:R-:W-:Y:S02]  /*2810*/  IMAD.IADD R71, R71, 0x1, R19 ;  /* 0x0000000147477824 */ /* 0x000fe400078e0213 */
[----:B------:R-:W-:Y:S01]  /*2820*/  IMAD.IADD R73, R19, 0x1, R73 ;  /* 0x0000000113497824 */ /* 0x000fe200078e0249 */
[----:B------:R-:W-:Y:S01]  /*2830*/  SHF.R.S32.HI R19, RZ, 0x1f, R18 ;  /* 0x0000001fff137819 */ /* 0x000fe20000011412 */
[----:B------:R0:W-:Y:S01]  /*2840*/  STL [R1], R10 ;  /* 0x0000000a01007387 */ /* 0x0001e20000100800 */
[----:B------:R-:W-:Y:S02]  /*2850*/  SHF.R.S32.HI R15, RZ, 0x1f, R14 ;  /* 0x0000001fff0f7819 */ /* 0x000fe4000001140e */
[----:B------:R-:W-:-:S02]  /*2860*/  LEA.HI R7, R9, R8, RZ, 0x3 ;  /* 0x0000000809077211 */ /* 0x000fc400078f18ff */
[----:B0-----:R-:W-:Y:S02]  /*2870*/  LEA.HI R10, R9, R8, RZ, 0x5 ;  /* 0x00000008090a7211 */ /* 0x001fe400078f28ff */
[----:B------:R-:W-:Y:S02]  /*2880*/  LEA.HI R9, R19, R18, RZ, 0x3 ;  /* 0x0000001213097211 */ /* 0x000fe400078f18ff */
[----:B------:R-:W-:Y:S02]  /*2890*/  LEA.HI R8, R15, R14, RZ, 0x3 ;  /* 0x0000000e0f087211 */ /* 0x000fe400078f18ff */
[----:B------:R-:W-:Y:S02]  /*28a0*/  LEA.HI R18, R19, R18, RZ, 0x5 ;  /* 0x0000001213127211 */ /* 0x000fe400078f28ff */
[----:B------:R-:W-:Y:S02]  /*28b0*/  LEA.HI R15, R15, R14, RZ, 0x5 ;  /* 0x0000000e0f0f7211 */ /* 0x000fe400078f28ff */
[----:B------:R-:W-:-:S02]  /*28c0*/  SHF.R.S32.HI R24, RZ, 0x5, R18 ;  /* 0x00000005ff187819 */ /* 0x000fc40000011412 */
[----:B------:R-:W-:Y:S02]  /*28d0*/  SHF.R.S32.HI R14, RZ, 0x5, R10 ;  /* 0x00000005ff0e7819 */ /* 0x000fe4000001140a */
[----:B------:R-:W-:Y:S01]  /*28e0*/  SHF.R.S32.HI R19, RZ, 0x5, R15 ;  /* 0x00000005ff137819 */ /* 0x000fe2000001140f */
[----:B------:R-:W-:Y:S01]  /*28f0*/  VIADD R78, R36, 0x50 ;  /* 0x00000050244e7836 */ /* 0x000fe20000000000 */
[----:B-----5:R-:W-:Y:S02]  /*2900*/  SHF.R.S32.HI R25, RZ, 0x1f, R103 ;  /* 0x0000001fff197819 */ /* 0x020fe40000011467 */
[----:B------:R-:W-:Y:S01]  /*2910*/  IADD3 R76, P2, R35, R76, RZ ;  /* 0x0000004c234c7210 */ /* 0x000fe20007f5e0ff */
[----:B------:R-:W-:-:S04]  /*2920*/  IMAD.WIDE.U32 R64, R103, R68, R64 ;  /* 0x0000004467407225 */ /* 0x000fc800078e0040 */
[----:B------:R-:W-:Y:S01]  /*2930*/  IMAD.X R77, R32, 0x1, R11, P2 ;  /* 0x00000001204d7824 */ /* 0x000fe200010e060b */
[----:B------:R-:W-:Y:S01]  /*2940*/  ISETP.GE.AND P2, PT, R78, UR4, PT ;  /* 0x000000044e007c0c */ /* 0x000fe2000bf46270 */
[----:B------:R-:W-:-:S04]  /*2950*/  IMAD.WIDE.U32 R66, R103, R68, R66 ;  /* 0x0000004467427225 */ /* 0x000fc800078e0042 */
[----:B------:R-:W-:Y:S01]  /*2960*/  IMAD.SHL.U32 R106, R13, 0x2, RZ ;  /* 0x000000020d6a7824 */ /* 0x000fe200078e00ff */
[----:B------:R-:W-:Y:S01]  /*2970*/  SEL R13, RZ, 0x20, P2 ;  /* 0x00000020ff0d7807 */ /* 0x000fe20001000000 */
[----:B------:R-:W-:Y:S01]  /*2980*/  IMAD R95, R69, 0x90, RZ ;  /* 0x00000090455f7824 */ /* 0x000fe200078e02ff */
[----:B------:R-:W-:Y:S01]  /*2990*/  LOP3.LUT R11, R9, 0xfffffff8, RZ, 0xc0, !PT ;  /* 0xfffffff8090b7812 */ /* 0x000fe200078ec0ff */
[----:B------:R-:W-:-:S04]  /*29a0*/  IMAD.WIDE.U32 R70, R103, R74, R70 ;  /* 0x0000004a67467225 */ /* 0x000fc800078e0046 */
[----:B------:R-:W-:Y:S01]  /*29b0*/  IMAD.WIDE.U32 R72, R103, R74, R72 ;  /* 0x0000004a67487225 */ /* 0x000fe200078e0048 */
[----:B------:R-:W-:-:S03]  /*29c0*/  SHF.R.S32.HI R97, RZ, 0x1f, R11 ;  /* 0x0000001fff617819 */ /* 0x000fc6000001140b */
[----:B------:R-:W-:Y:S02]  /*29d0*/  VIADD R109, R34, 0x8 ;  /* 0x00000008226d7836 */ /* 0x000fe40000000000 */
[----:B------:R-:W-:Y:S01]  /*29e0*/  IMAD.IADD R85, R29, 0x1, R85 ;  /* 0x000000011d557824 */ /* 0x000fe200078e0255 */
[C---:B--2---:R-:W-:Y:S02]  /*29f0*/  LOP3.LUT R18, R21.reuse, 0x18, R8, 0xf8, !PT ;  /* 0x0000001815127812 */ /* 0x044fe400078ef808 */
[C---:B------:R-:W-:Y:S02]  /*2a00*/  LOP3.LUT R10, R21.reuse, 0x18, R7, 0xf8, !PT ;  /* 0x00000018150a7812 */ /* 0x040fe400078ef807 */
[----:B------:R-:W-:Y:S02]  /*2a10*/  LOP3.LUT R21, R21, 0x18, R9, 0xf8, !PT ;  /* 0x0000001815157812 */ /* 0x000fe400078ef809 */
[-C--:B---3--:R-:W-:Y:S02]  /*2a20*/  LOP3.LUT R18, R18, R33.reuse, RZ, 0x3c, !PT ;  /* 0x0000002112127212 */ /* 0x088fe400078e3cff */
[----:B------:R-:W-:Y:S01]  /*2a30*/  LOP3.LUT R15, R10, R33, RZ, 0x3c, !PT ;  /* 0x000000210a0f7212 */ /* 0x000fe200078e3cff */
[----:B------:R-:W-:-:S02]  /*2a40*/  IMAD R10, R25, R68, RZ ;  /* 0x00000044190a7224 */ /* 0x000fc400078e02ff */
[--C-:B----4-:R-:W-:Y:S01]  /*2a50*/  IMAD R19, R19, 0x1200, R38.reuse ;  /* 0x0000120013137824 */ /* 0x110fe200078e0226 */
[----:B------:R-:W-:Y:S01]  /*2a60*/  LOP3.LUT R21, R21, R33, RZ, 0x3c, !PT ;  /* 0x0000002115157212 */ /* 0x000fe200078e3cff */
[----:B------:R-:W-:Y:S02]  /*2a70*/  IMAD R14, R14, 0x1200, R38 ;  /* 0x000012000e0e7824 */ /* 0x000fe400078e0226 */
[----:B------:R-:W-:Y:S02]  /*2a80*/  IMAD.IADD R101, R19, 0x1, R18 ;  /* 0x0000000113657824 */ /* 0x000fe400078e0212 */
[----:B------:R-:W-:Y:S02]  /*2a90*/  IMAD R24, R24, 0x1200, R38 ;  /* 0x0000120018187824 */ /* 0x000fe400078e0226 */
[----:B------:R-:W-:Y:S02]  /*2aa0*/  IMAD R19, R103, R69, R10 ;  /* 0x0000004567137224 */ /* 0x000fe400078e020a */
[----:B------:R-:W-:-:S02]  /*2ab0*/  IMAD R10, R25, R74, RZ ;  /* 0x0000004a190a7224 */ /* 0x000fc400078e02ff */
[----:B------:R-:W-:Y:S02]  /*2ac0*/  IMAD.IADD R102, R14, 0x1, R15 ;  /* 0x000000010e667824 */ /* 0x000fe400078e020f */
[----:B------:R-:W-:Y:S02]  /*2ad0*/  IMAD R15, R31, 0x90, RZ ;  /* 0x000000901f0f7824 */ /* 0x000fe400078e02ff */
[----:B------:R-:W-:Y:S02]  /*2ae0*/  IMAD.IADD R100, R24, 0x1, R21 ;  /* 0x0000000118647824 */ /* 0x000fe400078e0215 */
[----:B------:R-:W-:Y:S01]  /*2af0*/  IMAD.WIDE.U32 R30, R30, 0x90, RZ ;  /* 0x000000901e1e7825 */ /* 0x000fe200078e00ff */
[----:B------:R-:W-:-:S03]  /*2b00*/  LOP3.LUT R25, R7, 0xfffffff8, RZ, 0xc0, !PT ;  /* 0xfffffff807197812 */ /* 0x000fc600078ec0ff */
[----:B------:R-:W-:Y:S02]  /*2b10*/  IMAD.IADD R84, R65, 0x1, R19 ;  /* 0x0000000141547824 */ /* 0x000fe400078e0213 */
[----:B------:R-:W-:Y:S01]  /*2b20*/  IMAD.IADD R82, R19, 0x1, R67 ;  /* 0x0000000113527824 */ /* 0x000fe200078e0243 */
[----:B------:R-:W-:Y:S01]  /*2b30*/  LOP3.LUT R19, R12, R13, RZ, 0xfc, !PT ;  /* 0x0000000d0c137212 */ /* 0x000fe200078efcff */
[----:B------:R-:W-:Y:S01]  /*2b40*/  IMAD R81, R103, R75, R10 ;  /* 0x0000004b67517224 */ /* 0x000fe200078e020a */
[----:B------:R-:W-:Y:S01]  /*2b50*/  LOP3.LUT R10, R8, 0xfffffff8, RZ, 0xc0, !PT ;  /* 0xfffffff8080a7812 */ /* 0x000fe200078ec0ff */
[----:B------:R-:W-:Y:S02]  /*2b60*/  IMAD R21, R75, 0x90, RZ ;  /* 0x000000904b157824 */ /* 0x000fe400078e02ff */
[----:B------:R-:W-:Y:S01]  /*2b70*/  IMAD.WIDE.U32 R68, R68, 0x90, RZ ;  /* 0x0000009044447825 */ /* 0x000fe200078e00ff */
[----:B------:R-:W-:-:S03]  /*2b80*/  LOP3.LUT R13, R19, 0x2, RZ, 0xc0, !PT ;  /* 0x00000002130d7812 */ /* 0x000fc600078ec0ff */
[----:B------:R-:W-:Y:S01]  /*2b90*/  IMAD.WIDE.U32 R74, R74, 0x90, RZ ;  /* 0x000000904a4a7825 */ /* 0x000fe200078e00ff */
[C---:B------:R-:W-:Y:S02]  /*2ba0*/  LOP3.LUT R14, R19.reuse, 0x4, RZ, 0xc0, !PT ;  /* 0x00000004130e7812 */ /* 0x040fe400078ec0ff */
        /* <DEDUP_REMOVED lines=8> */
[----:B------:R-:W-:Y:S01]  /*2c30*/  LOP3.LUT R12, R12, 0x1, RZ, 0xc0, !PT ;  /* 0x000000010c0c7812 */ /* 0x000fe200078ec0ff */
[----:B------:R-:W-:Y:S01]  /*2c40*/  IMAD.IADD R81, R81, 0x1, R73 ;  /* 0x0000000151517824 */ /* 0x000fe200078e0249 */
[----:B------:R-:W-:Y:S01]  /*2c50*/  LOP3.LUT R19, R19, 0x20, RZ, 0xc0, !PT ;  /* 0x0000002013137812 */ /* 0x000fe200078ec0ff */
[----:B------:R-:W-:Y:S06]  /*2c60*/  @!P6 BAR.SYNC.DEFER_BLOCKING 0x9, 0x100 ;  /* 0x024400000000eb1d */ /* 0x000fec0000010000 */
.L_x_11756:
[----:B0-----:R-:W2:Y:S01]  /*2c70*/  LDL R24, [R1+0x84] ;  /* 0x0000840001187983 */ /* 0x001ea20000100800 */
[----:B------:R-:W0:Y:S01]  /*2c80*/  LDC.64 R90, c[0x0][0x2e8] ;  /* 0x0000ba00ff5a7b82 */ /* 0x000e220000000a00 */
        /* <DEDUP_REMOVED lines=14> */
[----:B------:R-:W-:Y:S02]  /*2d70*/  LEA.HI.X R37, R21, R91, R32, 0x1, P3 ;  /* 0x0000005b15257211 */ /* 0x000fe400018f0c20 */
[----:B-1----:R-:W-:Y:S01]  /*2d80*/  ISETP.GE.AND P3, PT, R104, 0x1, PT ;  /* 0x000000016800780c */ /* 0x002fe20003f66270 */
[----:B--2---:R-:W-:-:S04]  /*2d90*/  IMAD R16, R144, 0x3600, R24 ;  /* 0x0000360090107824 */ /* 0x004fc800078e0218 */
[C---:B------:R-:W-:Y:S02]  /*2da0*/  VIADD R24, R16.reuse, 0x10 ;  /* 0x0000001010187836 */ /* 0x040fe40000000000 */
[C---:B------:R-:W-:Y:S02]  /*2db0*/  @P4 VIADD R24, R16.reuse, 0xfffffff0 ;  /* 0xfffffff010184836 */ /* 0x040fe40000000000 */
[----:B------:R-:W-:Y:S02]  /*2dc0*/  IMAD R79, R16, 0x2, R17 ;  /* 0x00000002104f7824 */ /* 0x000fe400078e0211 */
[----:B------:R-:W-:Y:S02]  /*2dd0*/  IMAD.MOV.U32 R16, RZ, RZ, R35 ;  /* 0x000000ffff107224 */ /* 0x000fe400078e0023 */
        /* <DEDUP_REMOVED lines=15> */
[----:B------:R-:W0:Y:S01]  /*2ed0*/  S2R R38, SR_TID.X ;  /* 0x0000000000267919 */ /* 0x000e220000002100 */
        /* <DEDUP_REMOVED lines=12> */
[----:B0-----:R-:W-:-:S02]  /*2fa0*/  VIADD R39, R38, 0xffffff80 ;  /* 0xffffff8026277836 */ /* 0x001fc40000000000 */
[----:B------:R-:W-:-:S05]  /*2fb0*/  VIADD R38, R38, 0xffffff80 ;  /* 0xffffff8026267836 */ /* 0x000fca0000000000 */
[----:B------:R-:W-:-:S04]  /*2fc0*/  LEA.HI R38, R38, R39, RZ, 0x1 ;  /* 0x0000002726267211 */ /* 0x000fc800078f08ff */
[----:B------:R-:W-:-:S04]  /*2fd0*/  SHF.R.S32.HI R38, RZ, 0x1, R38 ;  /* 0x00000001ff267819 */ /* 0x000fc80000011426 */
[----:B------:R-:W-:Y:S02]  /*2fe0*/  ISETP.GE.AND P4, PT, R38, R86, PT ;  /* 0x000000562600720c */ /* 0x000fe40003f86270 */
[----:B------:R-:W-:-:S11]  /*2ff0*/  CS2R R38, SRZ ;  /* 0x0000000000267805 */ /* 0x000fd6000001ff00 */
[----:B------:R-:W-:Y:S05]  /*3000*/  @P4 BRA `(.L_x_11705) ;  /* 0x0000000000b84947 */ /* 0x000fea0003800000 */
[----:B------:R-:W2:Y:S04]  /*3010*/  LDL.64 R112, [R1+0x38] ;  /* 0x0000380001707983 */ /* 0x000ea80000100a00 */
        /* <DEDUP_REMOVED lines=45> */
.L_x_11705:
[----:B------:R-:W-:Y:S05]  /*32f0*/  BSYNC B1 ;  /* 0x0000000000017941 */ /* 0x000fea0003800000 */
.L_x_11704:
        /* <DEDUP_REMOVED lines=48> */
[----:B------:R-:W-:Y:S02]  /*3600*/  PRMT R92, R21, 0x7610, R92 ;  /* 0x00007610155c7816 */ /* 0x000fe4000000005c */
[----:B--2---:R-:W-:-:S13]  /*3610*/  ISETP.NE.AND P3, PT, R33, 0x3, PT ;  /* 0x000000032100780c */ /* 0x004fda0003f65270 */
[----:B------:R-:W-:Y:S05]  /*3620*/  @!P3 BRA `(.L_x_11706) ;  /* 0x000000000004b947 */ /* 0x000fea0003800000 */
[----:B------:R-:W-:Y:S01]  /*3630*/  BPT.TRAP 0x1 ;  /* 0x000000040000795c */ /* 0x000fe20000300000 */
.L_x_11706:
[----:B------:R-:W2:Y:S01]  /*3640*/  LDL R32, [R1+0x30] ;  /* 0x0000300001207983 */ /* 0x000ea20000100800 */
[----:B------:R-:W-:Y:S01]  /*3650*/  IMAD R21, R144, 0x8, R22 ;  /* 0x0000000890157824 */ /* 0x000fe200078e0216 */
[----:B------:R-:W-:Y:S01]  /*3660*/  BSSY B1, `(.L_x_11707) ;  /* 0x0000004000017945 */ /* 0x000fe20003800000 */
[----:B--2---:R-:W-:-:S04]  /*3670*/  SHF.L.U32 R87, R32, 0x1f, RZ ;  /* 0x0000001f20577819 */ /* 0x004fc800000006ff */
[----:B------:R-:W0:Y:S02]  /*3680*/  SYNCS.PHASECHK.TRANS64.TRYWAIT P5, [R21+URZ+0x31c90], R87 ;  /* 0x031c9057150075a7 */ /* 0x000e2400080a017f */
[----:B0-----:R-:W-:Y:S05]  /*3690*/  @!P5 BRA `(.L_x_11708) ;  /* 0x0000022c0004d947 */ /* 0x001fea0003800000 */
.L_x_12021:
[----:B------:R-:W-:Y:S05]  /*36a0*/  BSYNC B1 ;  /* 0x0000000000017941 */ /* 0x000fea0003800000 */
.L_x_11707:
[----:B------:R-:W-:Y:S05]  /*36b0*/  @P4 BRA `(.L_x_11709) ;  /* 0x0000003800104947 */ /* 0x000fea0003800000 */
[----:B------:R-:W-:Y:S01]  /*36c0*/  ISETP.NE.AND P4, PT, R12, RZ, PT ;  /* 0x000000ff0c00720c */ /* 0x000fe20003f85270 */
[----:B------:R-:W-:-:S12]  /*36d0*/  BSSY B1, `(.L_x_11710) ;  /* 0x0000036000017945 */ /* 0x000fd80003800000 */
[----:B------:R-:W-:Y:S05]  /*36e0*/  @!P4 BRA `(.L_x_11711) ;  /* 0x0000000000d0c947 */ /* 0x000fea0003800000 */
[----:B------:R-:W2:Y:S01]  /*36f0*/  LDL.64 R56, [R1+0x38] ;  /* 0x0000380001387983 */ /* 0x000ea20000100a00 */
[----:B------:R-:W-:Y:S03]  /*3700*/  BSSY B2, `(.L_x_11712) ;  /* 0x0000031000027945 */ /* 0x000fe60003800000 */
[----:B------:R1:W3:Y:S01]  /*3710*/  LDS.128 R32, [R79+0x16800] ;  /* 0x016800004f207984 */ /* 0x0002e20000000c00 */
[----:B--2---:R-:W-:-:S13]  /*3720*/  ISETP.GE.AND P4, PT, R56, R104, PT ;  /* 0x000000683800720c */ /* 0x004fda0003f86270 */
[----:B-1-3--:R-:W-:Y:S05]  /*3730*/  @P4 BRA `(.L_x_11713) ;  /* 0x0000000000b44947 */ /* 0x00afea0003800000 */
[----:B------:R-:W-:Y:S01]  /*3740*/  SHF.R.U64 R59, R90, 0x10, R91 ;  /* 0x000000105a3b7819 */ /* 0x000fe2000000125b */
[----:B------:R-:W-:Y:S01]  /*3750*/  IMAD.U32 R90, R33, 0x10000, RZ ;  /* 0x00010000215a7824 */ /* 0x000fe200078e00ff */
[--C-:B------:R-:W-:Y:S02]  /*3760*/  SHF.R.U64 R56, R62, 0x10, R63.reuse ;  /* 0x000000103e387819 */ /* 0x100fe4000000123f */
[----:B------:R-:W-:Y:S02]  /*3770*/  SHF.R.U32.HI R62, RZ, 0x10, R63 ;  /* 0x00000010ff3e7819 */ /* 0x000fe4000001163f */
[----:B------:R-:W-:Y:S02]  /*3780*/  SHF.R.U32.HI R57, RZ, 0x10, R91 ;  /* 0x00000010ff397819 */ /* 0x000fe4000001165b */
[C---:B------:R-:W-:Y:S02]  /*3790*/  PRMT R59, R58.reuse, 0x5410, R59 ;  /* 0x000054103a3b7816 */ /* 0x040fe4000000003b */
[----:B------:R-:W-:-:S02]  /*37a0*/  PRMT R56, R58, 0x5432, R56 ;  /* 0x000054323a387816 */ /* 0x000fc40000000038 */
[C---:B------:R-:W-:Y:S02]  /*37b0*/  PRMT R62, R92.reuse, 0x5432, R62 ;  /* 0x000054325c3e7816 */ /* 0x040fe4000000003e */
[----:B------:R-:W-:Y:S02]  /*37c0*/  PRMT R57, R92, 0x5410, R57 ;  /* 0x000054105c397816 */ /* 0x000fe40000000039 */
[----:B------:R-:W-:Y:S02]  /*37d0*/  LOP3.LUT R92, R33, 0xffff0000, RZ, 0xc0, !PT ;  /* 0xffff0000215c7812 */ /* 0x000fe400078ec0ff */
[----:B------:R-:W-:Y:S02]  /*37e0*/  LOP3.LUT R63, R59, 0xffff0000, RZ, 0xc0, !PT ;  /* 0xffff00003b3f7812 */ /* 0x000fe400078ec0ff */
[C---:B------:R-:W-:Y:S01]  /*37f0*/  LOP3.LUT R33, R56.reuse, 0xffff0000, RZ, 0xc0, !PT ;  /* 0xffff000038217812 */ /* 0x040fe200078ec0ff */
[----:B------:R-:W-:Y:S02]  /*3800*/  IMAD.U32 R56, R56, 0x10000, RZ ;  /* 0x0001000038387824 */ /* 0x000fe400078e00ff */
[----:B------:R-:W-:-:S02]  /*3810*/  FMUL.FTZ R91, R92, R63 ;  /* 0x0000003f5c5b7220 */ /* 0x000fc40000410000 */
[-C--:B------:R-:W-:Y:S02]  /*3820*/  FMUL.FTZ R92, R92, R33.reuse ;  /* 0x000000215c5c7220 */ /* 0x080fe40000410000 */
        /* <DEDUP_REMOVED lines=14> */
[----:B------:R-:W-:-:S03]  /*3910*/  LOP3.LUT R35, R62, 0xffff0000, RZ, 0xc0, !PT ;  /* 0xffff00003e237812 */ /* 0x000fc600078ec0ff */
[C---:B------:R-:W-:Y:S02]  /*3920*/  FMUL.FTZ R91, R34.reuse, R57 ;  /* 0x00000039225b7220 */ /* 0x040fe40000410000 */
[-C--:B------:R-:W-:Y:S02]  /*3930*/  FMUL.FTZ R34, R34, R35.reuse ;  /* 0x0000002322227220 */ /* 0x080fe40000410000 */
[----:B------:R-:W-:Y:S01]  /*3940*/  FFMA.FTZ R62, R90, R35, -R91 ;  /* 0x000000235a3e7223 */ /* 0x000fe2000001085b */
[----:B------:R-:W-:Y:S01]  /*3950*/  LOP3.LUT R35, R32, 0xffff0000, RZ, 0xc0, !PT ;  /* 0xffff000020237812 */ /* 0x000fe200078ec0ff */
[----:B------:R-:W-:Y:S01]  /*3960*/  FFMA.FTZ R57, R90, R57, R34 ;  /* 0x000000395a397223 */ /* 0x000fe20000010022 */
[----:B------:R-:W-:Y:S02]  /*3970*/  IMAD.U32 R34, R59, 0x10000, RZ ;  /* 0x000100003b227824 */ /* 0x000fe400078e00ff */
[----:B------:R-:W-:Y:S02]  /*3980*/  IMAD.U32 R59, R32, 0x10000, RZ ;  /* 0x00010000203b7824 */ /* 0x000fe400078e00ff */
[C---:B------:R-:W-:Y:S01]  /*3990*/  FMUL.FTZ R32, R35.reuse, R34 ;  /* 0x0000002223207220 */ /* 0x040fe20000410000 */
[----:B------:R-:W-:Y:S01]  /*39a0*/  FMUL.FTZ R35, R35, R56 ;  /* 0x0000003823237220 */ /* 0x000fe20000410000 */
[----:B------:R-:W-:-:S02]  /*39b0*/  F2FP.BF16.F32.PACK_AB R57, R57, R62 ;  /* 0x0000003e3939723e */ /* 0x000fc400000010ff */
[C---:B------:R-:W-:Y:S01]  /*39c0*/  FFMA.FTZ R32, R59.reuse, R56, -R32 ;  /* 0x000000383b207223 */ /* 0x040fe20000010820 */
[----:B------:R-:W-:Y:S01]  /*39d0*/  FFMA.FTZ R35, R59, R34, R35 ;  /* 0x000000223b237223 */ /* 0x000fe20000010023 */
[----:B------:R-:W-:-:S04]  /*39e0*/  F2FP.BF16.F32.PACK_AB R34, R63, R92 ;  /* 0x0000005c3f22723e */ /* 0x000fc800000010ff */
[----:B------:R-:W-:Y:S01]  /*39f0*/  F2FP.BF16.F32.PACK_AB R32, R35, R32 ;  /* 0x000000202320723e */ /* 0x000fe200000010ff */
[----:B------:R-:W-:-:S07]  /*3a00*/  IMAD.MOV.U32 R35, RZ, RZ, R57 ;  /* 0x000000ffff237224 */ /* 0x000fce00078e0039 */
.L_x_11713:
[----:B------:R-:W-:Y:S05]  /*3a10*/  BSYNC B2 ;  /* 0x0000000000027941 */ /* 0x000fea0003800000 */
.L_x_11712:
[----:B------:R1:W-:Y:S02]  /*3a20*/  STG.E.128 desc[UR60][R36.64], R32 ;  /* 0x0000002024007986 */ /* 0x0003e4000c101d3c */
.L_x_11711:
[----:B------:R-:W-:Y:S05]  /*3a30*/  BSYNC B1 ;  /* 0x0000000000017941 */ /* 0x000fea0003800000 */
.L_x_11710:
        /* <DEDUP_REMOVED lines=53> */
.L_x_11717:
[----:B------:R-:W-:Y:S05]  /*3d90*/  BSYNC B2 ;  /* 0x0000000000027941 */ /* 0x000fea0003800000 */
.L_x_11716:
[----:B------:R2:W-:Y:S02]  /*3da0*/  STG.E.128 desc[UR60][R36.64+0x20], R32 ;  /* 0x0000202024007986 */ /* 0x0005e4000c101d3c */
.L_x_11715:
[----:B------:R-:W-:Y:S05]  /*3db0*/  BSYNC B1 ;  /* 0x0000000000017941 */ /* 0x000fea0003800000 */
.L_x_11714:
        /* <DEDUP_REMOVED lines=28> */
[----:B------:R-:W-:Y:S02]  /*3f80*/  IMAD.U32 R55, R54, 0x10000, RZ ;  /* 0x0001000036377824 */ /* 0x000fe400078e00ff */
        /* <DEDUP_REMOVED lines=20> */
[----:B------:R-:W-:Y:S01]  /*40d0*/  FFMA.FTZ R53, R53, R54, R33 ;  /* 0x0000003635357223 */ /* 0x000fe20000010021 */
[----:B------:R-:W-:-:S04]  /*40e0*/  F2FP.BF16.F32.PACK_AB R33, R51, R52 ;  /* 0x000000343321723e */ /* 0x000fc800000010ff */
[----:B------:R-:W-:-:S07]  /*40f0*/  F2FP.BF16.F32.PACK_AB R32, R53, R32 ;  /* 0x000000203520723e */ /* 0x000fce00000010ff */
.L_x_11721:
[----:B------:R-:W-:Y:S05]  /*4100*/  BSYNC B2 ;  /* 0x0000000000027941 */ /* 0x000fea0003800000 */
.L_x_11720:
[----:B------:R3:W-:Y:S02]  /*4110*/  STG.E.128 desc[UR60][R36.64+0x40], R32 ;  /* 0x0000402024007986 */ /* 0x0007e4000c101d3c */
.L_x_11719:
[----:B------:R-:W-:Y:S05]  /*4120*/  BSYNC B1 ;  /* 0x0000000000017941 */ /* 0x000fea0003800000 */
.L_x_11718:
        /* <DEDUP_REMOVED lines=14> */
[----:B------:R-:W-:Y:S02]  /*4210*/  LOP3.LUT R49, R33, 0xffff0000, RZ, 0xc0, !PT ;  /* 0xffff000021317812 */ /* 0x000fe400078ec0ff */
[C---:B------:R-:W-:Y:S01]  /*4220*/  LOP3.LUT R46, R118.reuse, 0xffff0000, RZ, 0xc0, !PT ;  /* 0xffff0000762e7812 */ /* 0x040fe200078ec0ff */
[----:B------:R-:W-:Y:S01]  /*4230*/  IMAD.U32 R118, R118, 0x10000, RZ ;  /* 0x0001000076767824 */ /* 0x000fe200078e00ff */
[C---:B------:R-:W-:Y:S01]  /*4240*/  LOP3.LUT R47, R117.reuse, 0xffff0000, RZ, 0xc0, !PT ;  /* 0xffff0000752f7812 */ /* 0x040fe200078ec0ff */
[----:B------:R-:W-:Y:S01]  /*4250*/  IMAD.U32 R117, R117, 0x10000, RZ ;  /* 0x0001000075757824 */ /* 0x000fe200078e00ff */
[----:B------:R-:W-:Y:S01]  /*4260*/  PRMT R119, R119, 0x5410, R48 ;  /* 0x0000541077777816 */ /* 0x000fe20000000030 */
[----:B------:R-:W-:Y:S02]  /*4270*/  IMAD.U32 R48, R33, 0x10000, RZ ;  /* 0x0001000021307824 */ /* 0x000fe400078e00ff */
[C---:B------:R-:W-:Y:S01]  /*4280*/  FMUL.FTZ R33, R49.reuse, R46 ;  /* 0x0000002e31217220 */ /* 0x040fe20000410000 */
[----:B------:R-:W-:Y:S01]  /*4290*/  FMUL.FTZ R49, R49, R47 ;  /* 0x0000002f31317220 */ /* 0x000fe20000410000 */
[----:B------:R-:W-:-:S02]  /*42a0*/  PRMT R116, R116, 0x5410, R51 ;  /* 0x0000541074747816 */ /* 0x000fc40000000033 */
[C---:B------:R-:W-:Y:S01]  /*42b0*/  FFMA.FTZ R33, R48.reuse, R47, -R33 ;  /* 0x0000002f30217223 */ /* 0x040fe20000010821 */
[----:B------:R-:W-:Y:S01]  /*42c0*/  FFMA.FTZ R46, R48, R46, R49 ;  /* 0x0000002e302e7223 */ /* 0x000fe20000010031 */
[----:B------:R-:W-:Y:S01]  /*42d0*/  LOP3.LUT R47, R34, 0xffff0000, RZ, 0xc0, !PT ;  /* 0xffff0000222f7812 */ /* 0x000fe200078ec0ff */
[C---:B------:R-:W-:Y:S01]  /*42e0*/  IMAD.U32 R49, R119.reuse, 0x10000, RZ ;  /* 0x0001000077317824 */ /* 0x040fe200078e00ff */
[----:B------:R-:W-:Y:S01]  /*42f0*/  LOP3.LUT R119, R119, 0xffff0000, RZ, 0xc0, !PT ;  /* 0xffff000077777812 */ /* 0x000fe200078ec0ff */
[C---:B------:R-:W-:Y:S01]  /*4300*/  IMAD.U32 R48, R116.reuse, 0x10000, RZ ;  /* 0x0001000074307824 */ /* 0x040fe200078e00ff */
[----:B------:R-:W-:Y:S01]  /*4310*/  LOP3.LUT R116, R116, 0xffff0000, RZ, 0xc0, !PT ;  /* 0xffff000074747812 */ /* 0x000fe200078ec0ff */
[----:B------:R-:W-:Y:S02]  /*4320*/  IMAD.U32 R34, R34, 0x10000, RZ ;  /* 0x0001000022227824 */ /* 0x000fe400078e00ff */
[C---:B------:R-:W-:Y:S01]  /*4330*/  FMUL.FTZ R51, R47.reuse, R49 ;  /* 0x000000312f337220 */ /* 0x040fe20000410000 */
[----:B------:R-:W-:Y:S01]  /*4340*/  FMUL.FTZ R50, R47, R48 ;  /* 0x000000302f327220 */ /* 0x000fe20000410000 */
[----:B------:R-:W-:-:S02]  /*4350*/  F2FP.BF16.F32.PACK_AB R33, R46, R33 ;  /* 0x000000212e21723e */ /* 0x000fc400000010ff */
[C---:B------:R-:W-:Y:S01]  /*4360*/  FFMA.FTZ R47, R34.reuse, R48, -R51 ;  /* 0x00000030222f7223 */ /* 0x040fe20000010833 */
[C---:B------:R-:W-:Y:S01]  /*4370*/  LOP3.LUT R48, R35.reuse, 0xffff0000, RZ, 0xc0, !PT ;  /* 0xffff000023307812 */ /* 0x040fe200078ec0ff */
[----:B------:R-:W-:Y:S01]  /*4380*/  FFMA.FTZ R34, R34, R49, R50 ;  /* 0x0000003122227223 */ /* 0x000fe20000010032 */
[C---:B------:R-:W-:Y:S01]  /*4390*/  IMAD.U32 R49, R32.reuse, 0x10000, RZ ;  /* 0x0001000020317824 */ /* 0x040fe200078e00ff */
[----:B------:R-:W-:Y:S01]  /*43a0*/  LOP3.LUT R32, R32, 0xffff0000, RZ, 0xc0, !PT ;  /* 0xffff000020207812 */ /* 0x000fe200078ec0ff */
[----:B------:R-:W-:Y:S02]  /*43b0*/  IMAD.U32 R35, R35, 0x10000, RZ ;  /* 0x0001000023237824 */ /* 0x000fe400078e00ff */
[C---:B------:R-:W-:Y:S01]  /*43c0*/  FMUL.FTZ R50, R48.reuse, R119 ;  /* 0x0000007730327220 */ /* 0x040fe20000410000 */
[-C--:B------:R-:W-:Y:S01]  /*43d0*/  FMUL.FTZ R52, R48, R116.reuse ;  /* 0x0000007430347220 */ /* 0x080fe20000410000 */
[----:B------:R-:W-:Y:S01]  /*43e0*/  F2FP.BF16.F32.PACK_AB R34, R34, R47 ;  /* 0x0000002f2222723e */ /* 0x000fe200000010ff */
[C---:B------:R-:W-:Y:S01]  /*43f0*/  FMUL.FTZ R51, R32.reuse, R117 ;  /* 0x0000007520337220 */ /* 0x040fe20000410000 */
[C---:B------:R-:W-:Y:S01]  /*4400*/  FFMA.FTZ R48, R35.reuse, R116, -R50 ;  /* 0x0000007423307223 */ /* 0x040fe20000010832 */
[-C--:B------:R-:W-:Y:S01]  /*4410*/  FMUL.FTZ R50, R32, R118.reuse ;  /* 0x0000007620327220 */ /* 0x080fe20000410000 */
[----:B------:R-:W-:Y:S01]  /*4420*/  FFMA.FTZ R35, R35, R119, R52 ;  /* 0x0000007723237223 */ /* 0x000fe20000010034 */
[----:B------:R-:W-:-:S02]  /*4430*/  FFMA.FTZ R51, R49, R118, R51 ;  /* 0x0000007631337223 */ /* 0x000fc40000010033 */
[----:B------:R-:W-:Y:S02]  /*4440*/  FFMA.FTZ R50, R49, R117, -R50 ;  /* 0x0000007531327223 */ /* 0x000fe40000010832 */
[----:B------:R-:W-:-:S03]  /*4450*/  F2FP.BF16.F32.PACK_AB R35, R35, R48 ;  /* 0x000000302323723e */ /* 0x000fc600000010ff */
[----:B------:R-:W-:-:S07]  /*4460*/  F2FP.BF16.F32.PACK_AB R32, R51, R50 ;  /* 0x000000323320723e */ /* 0x000fce00000010ff */
.L_x_11725:
[----:B------:R-:W-:Y:S05]  /*4470*/  BSYNC B2 ;  /* 0x0000000000027941 */ /* 0x000fea0003800000 */
.L_x_11724:
[----:B------:R4:W-:Y:S02]  /*4480*/  STG.E.128 desc[UR60][R36.64+0x60], R32 ;  /* 0x0000602024007986 */ /* 0x0009e4000c101d3c */
.L_x_11723:
[----:B------:R-:W-:Y:S05]  /*4490*/  BSYNC B1 ;  /* 0x0000000000017941 */ /* 0x000fea0003800000 */
.L_x_11722:
        /* <DEDUP_REMOVED lines=9> */
[----:B------:R-:W-:Y:S01]  /*4530*/  SHF.R.U64 R46, R42, 0x10, R43 ;  /* 0x000000102a2e7819 */ /* 0x000fe2000000122b */
[----:B------:R-:W-:Y:S01]  /*4540*/  IMAD.U32 R42, R34, 0x10000, RZ ;  /* 0x00010000222a7824 */ /* 0x000fe200078e00ff */
        /* <DEDUP_REMOVED lines=42> */
.L_x_11729:
[----:B------:R-:W-:Y:S05]  /*47f0*/  BSYNC B2 ;  /* 0x0000000000027941 */ /* 0x000fea0003800000 */
.L_x_11728:
[----:B------:R1:W-:Y:S02]  /*4800*/  STG.E.128 desc[UR60][R36.64+0x80], R32 ;  /* 0x0000802024007986 */ /* 0x0003e4000c101d3c */
.L_x_11727:
[----:B------:R-:W-:Y:S05]  /*4810*/  BSYNC B1 ;  /* 0x0000000000017941 */ /* 0x000fea0003800000 */
.L_x_11726:
        /* <DEDUP_REMOVED lines=52> */
.L_x_11731:
[----:B------:R-:W-:Y:S05]  /*4b60*/  BSYNC B1 ;  /* 0x0000000000017941 */ /* 0x000fea0003800000 */
.L_x_11730:
[----:B------:R1:W-:Y:S01]  /*4b70*/  STG.E.128 desc[UR60][R36.64+0xa0], R32 ;  /* 0x0000a02024007986 */ /* 0x0003e2000c101d3c */
[----:B------:R-:W-:Y:S05]  /*4b80*/  BRA `(.L_x_11709) ;  /* 0x0000002000dc7947 */ /* 0x000fea0003800000 */
.L_x_11703:
        /* <DEDUP_REMOVED lines=20> */
[----:B------:R-:W2:Y:S01]  /*4cd0*/  LDL.64 R62, [R1+0x20] ;  /* 0x00002000013e7983 */ /* 0x000ea20000100a00 */
        /* <DEDUP_REMOVED lines=21> */
[----:B--2---:R-:W-:-:S13]  /*4e30*/  ISETP.GE.AND P3, PT, R62, R104, PT ;  /* 0x000000683e00720c */ /* 0x004fda0003f66270 */
[----:B------:R-:W5:Y:S04]  /*4e40*/  @!P3 LDG.E.128 R40, desc[UR60][R44.64] ;  /* 0x0000003c2c28b981 */ /* 0x000f68000c1e1d00 */
[----:B------:R-:W5:Y:S01]  /*4e50*/  @!P3 LDG.E.128 R52, desc[UR60][R56.64] ;  /* 0x0000003c3834b981 */ /* 0x000f62000c1e1d00 */
[----:B------:R-:W-:-:S13]  /*4e60*/  ISETP.GE.AND P3, PT, R0, R104, PT ;  /* 0x000000680000720c */ /* 0x000fda0003f66270 */
[----:B------:R-:W5:Y:S04]  /*4e70*/  @!P3 LDG.E.128 R36, desc[UR60][R44.64+0x20] ;  /* 0x0000203c2c24b981 */ /* 0x000f68000c1e1d00 */
[----:B------:R-:W5:Y:S01]  /*4e80*/  @!P3 LDG.E.128 R48, desc[UR60][R56.64+0x20] ;  /* 0x0000203c3830b981 */ /* 0x000f62000c1e1d00 */
[----:B------:R-:W-:-:S13]  /*4e90*/  ISETP.GE.AND P3, PT, R4, R104, PT ;  /* 0x000000680400720c */ /* 0x000fda0003f66270 */
[----:B------:R0:W5:Y:S02]  /*4ea0*/  @!P3 LDG.E.128 R32, desc[UR60][R44.64+0x40] ;  /* 0x0000403c2c20b981 */ /* 0x000164000c1e1d00 */
[----:B0-----:R-:W-:-:S06]  /*4eb0*/  CS2R R44, SRZ ;  /* 0x00000000002c7805 */ /* 0x001fcc000001ff00 */
[----:B------:R0:W5:Y:S02]  /*4ec0*/  @!P3 LDG.E.128 R44, desc[UR60][R56.64+0x40] ;  /* 0x0000403c382cb981 */ /* 0x000164000c1e1d00 */
.L_x_11733:
[----:B------:R-:W-:Y:S05]  /*4ed0*/  BSYNC B1 ;  /* 0x0000000000017941 */ /* 0x000fea0003800000 */
.L_x_11732:
        /* <DEDUP_REMOVED lines=43> */
.L_x_11734:
[----:B------:R-:W2:Y:S01]  /*5190*/  LDL R56, [R1+0x30] ;  /* 0x0000300001387983 */ /* 0x000ea20000100800 */
[----:B------:R-:W-:Y:S01]  /*51a0*/  IMAD R21, R144, 0x8, R22 ;  /* 0x0000000890157824 */ /* 0x000fe200078e0216 */
[----:B------:R-:W-:Y:S01]  /*51b0*/  BSSY B1, `(.L_x_11735) ;  /* 0x0000004000017945 */ /* 0x000fe20003800000 */
[----:B--2---:R-:W-:-:S04]  /*51c0*/  SHF.L.U32 R87, R56, 0x1f, RZ ;  /* 0x0000001f38577819 */ /* 0x004fc800000006ff */
[----:B------:R-:W0:Y:S02]  /*51d0*/  SYNCS.PHASECHK.TRANS64.TRYWAIT P5, [R21+URZ+0x31c90], R87 ;  /* 0x031c9057150075a7 */ /* 0x000e2400080a017f */
[----:B0-----:R-:W-:Y:S05]  /*51e0*/  @!P5 BRA `(.L_x_11736) ;  /* 0x000002100044d947 */ /* 0x001fea0003800000 */
.L_x_12022:
[----:B------:R-:W-:Y:S05]  /*51f0*/  BSYNC B1 ;  /* 0x0000000000017941 */ /* 0x000fea0003800000 */
.L_x_11735:
[----:B------:R-:W-:Y:S05]  /*5200*/  @P4 BRA `(.L_x_11709) ;  /* 0x0000001c003c4947 */ /* 0x000fea0003800000 */
[----:B------:R-:W1:Y:S01]  /*5210*/  S2R R56, SR_TID.X ;  /* 0x0000000000387919 */ /* 0x000e620000002100 */
[----:B------:R-:W2:Y:S01]  /*5220*/  LDC R107, c[0x0][0x2f4] ;  /* 0x0000bd00ff6b7b82 */ /* 0x000ea20000000800 */
[----:B------:R-:W-:Y:S01]  /*5230*/  ISETP.NE.AND P4, PT, R12, RZ, PT ;  /* 0x000000ff0c00720c */ /* 0x000fe20003f85270 */
[----:B------:R-:W-:Y:S01]  /*5240*/  ULDC.64 UR4, c[0x0][0x300] ;  /* 0x0000c00000047ab9 */ /* 0x000fe20000000a00 */
[----:B------:R-:W-:Y:S01]  /*5250*/  IMAD.MOV.U32 R93, RZ, RZ, R92 ;  /* 0x000000ffff5d7224 */ /* 0x000fe200078e005c */
[----:B------:R-:W-:Y:S01]  /*5260*/  BSSY B1, `(.L_x_11737) ;  /* 0x0000094000017945 */ /* 0x000fe20003800000 */
[----:B------:R-:W-:Y:S02]  /*5270*/  IMAD.MOV.U32 R92, RZ, RZ, R60 ;  /* 0x000000ffff5c7224 */ /* 0x000fe400078e003c */
[----:B--2---:R-:W-:Y:S02]  /*5280*/  IMAD.IADD R111, R107, 0x1, -R106 ;  /* 0x000000016b6f7824 */ /* 0x004fe400078e0a6a */
[----:B-1----:R-:W-:-:S02]  /*5290*/  VIADD R58, R56, 0xffffff80 ;  /* 0xffffff80383a7836 */ /* 0x002fc40000000000 */
[C---:B------:R-:W-:Y:S02]  /*52a0*/  VIADD R57, R56.reuse, 0xffffff80 ;  /* 0xffffff8038397836 */ /* 0x040fe40000000000 */
[C---:B------:R-:W-:Y:S02]  /*52b0*/  VIADD R59, R56.reuse, 0xffffff80 ;  /* 0xffffff80383b7836 */ /* 0x040fe40000000000 */
[----:B------:R-:W-:Y:S01]  /*52c0*/  VIADD R56, R56, 0xffffff80 ;  /* 0xffffff8038387836 */ /* 0x000fe20000000000 */
[----:B------:R-:W-:-:S04]  /*52d0*/  LEA.HI R57, R57, R58, RZ, 0x1 ;  /* 0x0000003a39397211 */ /* 0x000fc800078f08ff */
[----:B------:R-:W-:Y:S02]  /*52e0*/  LEA.HI R56, R56, R59, RZ, 0x1 ;  /* 0x0000003b38387211 */ /* 0x000fe400078f08ff */
[----:B------:R-:W-:Y:S02]  /*52f0*/  SHF.R.S32.HI R57, RZ, 0x1, R57 ;  /* 0x00000001ff397819 */ /* 0x000fe40000011439 */
[----:B------:R-:W-:-:S03]  /*5300*/  SHF.R.S32.HI R56, RZ, 0x1, R56 ;  /* 0x00000001ff387819 */ /* 0x000fc60000011438 */
[----:B------:R-:W-:Y:S01]  /*5310*/  IMAD.WIDE.U32 R92, R57, UR4, R92 ;  /* 0x00000004395c7c25 */ /* 0x000fe2000f8e005c */
[----:B------:R-:W-:-:S05]  /*5320*/  SHF.R.S32.HI R56, RZ, 0x1f, R56 ;  /* 0x0000001fff387819 */ /* 0x000fca0000011438 */
[----:B------:R-:W-:-:S04]  /*5330*/  IMAD R56, R56, UR4, RZ ;  /* 0x0000000438387c24 */ /* 0x000fc8000f8e02ff */
[----:B------:R-:W-:-:S04]  /*5340*/  IMAD R56, R57, UR5, R56 ;  /* 0x0000000539387c24 */ /* 0x000fc8000f8e0238 */
[----:B------:R-:W-:Y:S01]  /*5350*/  IMAD.IADD R108, R56, 0x1, R93 ;  /* 0x00000001386c7824 */ /* 0x000fe200078e025d */
[----:B------:R-:W-:Y:S06]  /*5360*/  @!P4 BRA `(.L_x_11738) ;  /* 0x00000008000cc947 */ /* 0x000fec0003800000 */
[----:B------:R-:W2:Y:S04]  /*5370*/  LDL R62, [R1+0x40] ;  /* 0x00004000013e7983 */ /* 0x000ea80000100800 */
[----:B------:R-:W3:Y:S04]  /*5380*/  LDL R58, [R1+0x44] ;  /* 0x00004400013a7983 */ /* 0x000ee80000100800 */
[----:B------:R-:W4:Y:S04]  /*5390*/  LDL R59, [R1+0x48] ;  /* 0x00004800013b7983 */ /* 0x000f280000100800 */
[----:B------:R-:W5:Y:S01]  /*53a0*/  LDL.64 R126, [R1+0x20] ;  /* 0x00002000017e7983 */ /* 0x000f620000100a00 */
        /* <DEDUP_REMOVED lines=8> */
[----:B------:R-:W-:Y:S01]  /*5430*/  SHF.R.S32.HI R57, RZ, 0x2, R57 ;  /* 0x00000002ff397819 */ /* 0x000fe20000011439 */
        /* <DEDUP_REMOVED lines=11> */
[----:B-----5:R-:W-:-:S13]  /*54f0*/  ISETP.GE.AND P4, PT, R126, R104, PT ;  /* 0x000000687e00720c */ /* 0x020fda0003f86270 */
        /* <DEDUP_REMOVED lines=93> */
.L_x_11740:
[----:B------:R-:W-:Y:S05]  /*5ad0*/  BSYNC B2 ;  /* 0x0000000000027941 */ /* 0x000fea0003800000 */
.L_x_11739:
        /* <DEDUP_REMOVED lines=12> */
.L_x_11738:
[----:B------:R-:W-:Y:S05]  /*5ba0*/  BSYNC B1 ;  /* 0x0000000000017941 */ /* 0x000fea0003800000 */
.L_x_11737:
        /* <DEDUP_REMOVED lines=120> */
.L_x_11744:
[----:B------:R-:W-:Y:S05]  /*6330*/  BSYNC B2 ;  /* 0x0000000000027941 */ /* 0x000fea0003800000 */
.L_x_11743:
        /* <DEDUP_REMOVED lines=12> */
.L_x_11742:
[----:B------:R-:W-:Y:S05]  /*6400*/  BSYNC B1 ;  /* 0x0000000000017941 */ /* 0x000fea0003800000 */
.L_x_11741:
[----:B------:R-:W-:-:S13]  /*6410*/  ISETP.NE.AND P4, PT, R14, RZ, PT ;  /* 0x000000ff0e00720c */ /* 0x000fda0003f85270 */
[----:B------:R-:W-:Y:S05]  /*6420*/  @!P4 BRA `(.L_x_11709) ;  /* 0x0000000800b4c947 */ /* 0x000fea0003800000 */
[----:B---3--:R-:W3:Y:S04]  /*6430*/  LDL R36, [R1] ;  /* 0x0000000001247983 */ /* 0x008ee80000100800 */
[----:B------:R-:W2:Y:S04]  /*6440*/  LDL R39, [R1+0x40] ;  /* 0x0000400001277983 */ /* 0x000ea80000100800 */
[----:B------:R-:W4:Y:S04]  /*6450*/  LDL R38, [R1+0x48] ;  /* 0x0000480001267983 */ /* 0x000f280000100800 */
[----:B------:R-:W5:Y:S01]  /*6460*/  LDL R37, [R1+0x44] ;  /* 0x0000440001257983 */ /* 0x000f620000100800 */
[----:B------:R-:W-:Y:S01]  /*6470*/  BSSY B1, `(.L_x_11745) ;  /* 0x0000078000017945 */ /* 0x000fe20003800000 */
[----:B---3--:R-:W-:-:S02]  /*6480*/  LOP3.LUT P6, RZ, R36, 0x1, RZ, 0xc0, !PT ;  /* 0x0000000124ff7812 */ /* 0x008fc400078cc0ff */
[----:B------:R-:W-:Y:S01]  /*6490*/  IADD3 R36, P4, P5, R26, R92, R11 ;  /* 0x0000005c1a247210 */ /* 0x000fe20007d9e00b */
[----:B--2---:R-:W-:Y:S02]  /*64a0*/  IMAD.MOV.U32 R40, RZ, RZ, R39 ;  /* 0x000000ffff287224 */ /* 0x004fe400078e0027 */
[----:B----4-:R-:W-:Y:S01]  /*64b0*/  IMAD.MOV.U32 R39, RZ, RZ, R38 ;  /* 0x000000ffff277224 */ /* 0x010fe200078e0026 */
[----:B------:R-:W-:Y:S01]  /*64c0*/  SEL R111, R106, R111, !P6 ;  /* 0x0000006f6a6f7207 */ /* 0x000fe20007000000 */
[----:B-----5:R-:W-:Y:S01]  /*64d0*/  IMAD.MOV.U32 R38, RZ, RZ, R37 ;  /* 0x000000ffff267224 */ /* 0x020fe200078e0025 */
[----:B------:R-:W-:Y:S02]  /*64e0*/  IADD3.X R37, R3, R108, R97, P4, P5 ;  /* 0x0000006c03257210 */ /* 0x000fe400027ea461 */
[----:B------:R-:W-:-:S04]  /*64f0*/  LEA R48, P4, R36, R90, 0x1 ;  /* 0x0000005a24307211 */ /* 0x000fc800078808ff */
[----:B------:R-:W-:Y:S02]  /*6500*/  LEA.HI.X R49, R36, R91, R37, 0x1, P4 ;  /* 0x0000005b24317211 */ /* 0x000fe400020f0c25 */
[----:B------:R-:W-:-:S04]  /*6510*/  SHF.R.S32.HI R36, RZ, 0x1f, R111 ;  /* 0x0000001fff247819 */ /* 0x000fc8000001146f */
[----:B------:R-:W-:-:S04]  /*6520*/  LEA.HI R36, R36, R111, RZ, 0x4 ;  /* 0x0000006f24247211 */ /* 0x000fc800078f20ff */
[----:B------:R-:W-:-:S04]  /*6530*/  SHF.R.S32.HI R36, RZ, 0x4, R36 ;  /* 0x00000004ff247819 */ /* 0x000fc80000011424 */
        /* <DEDUP_REMOVED lines=13> */
[----:B------:R-:W1:Y:S04]  /*6610*/  LDS.128 R36, [R37+0x16a00] ;  /* 0x016a000025247984 */ /* 0x000e680000000c00 */
[----:B------:R-:W2:Y:S01]  /*6620*/  LDS.128 R40, [R40+0x16a00] ;  /* 0x016a000028287984 */ /* 0x000ea20000000c00 */
[----:B------:R-:W-:-:S13]  /*6630*/  ISETP.GE.AND P4, PT, R4, R104, PT ;  /* 0x000000680400720c */ /* 0x000fda0003f86270 */
[----:B------:R-:W-:Y:S05]  /*6640*/  @P4 BRA `(.L_x_11746) ;  /* 0x0000000400684947 */ /* 0x000fea0003800000 */
[----:B------:R-:W-:Y:S01]  /*6650*/  SHF.R.U32.HI R52, RZ, 0x10, R45 ;  /* 0x00000010ff347819 */ /* 0x000fe2000001162d */
[----:B--2---:R-:W-:Y:S01]  /*6660*/  IMAD.U32 R56, R41, 0x10000, RZ ;  /* 0x0001000029387824 */ /* 0x004fe200078e00ff */
[--C-:B------:R-:W-:Y:S01]  /*6670*/  SHF.R.U32.HI R54, RZ, 0x10, R33.reuse ;  /* 0x00000010ff367819 */ /* 0x100fe20000011621 */
[----:B-1----:R-:W-:Y:S01]  /*6680*/  IMAD.U32 R51, R37, 0x10000, RZ ;  /* 0x0001000025337824 */ /* 0x002fe200078e00ff */
        /* <DEDUP_REMOVED lines=10> */
[-C--:B------:R-:W-:Y:S01]  /*6730*/  FMUL.FTZ R56, R56, R52.reuse ;  /* 0x0000003438387220 */ /* 0x080fe20000410000 */
[----:B------:R-:W-:Y:S01]  /*6740*/  SHF.R.U32.HI R33, RZ, 0x10, R35 ;  /* 0x00000010ff217819 */ /* 0x000fe20000011623 */
[C---:B------:R-:W-:Y:S01]  /*6750*/  FFMA.FTZ R52, R51.reuse, R52, -R57 ;  /* 0x0000003433347223 */ /* 0x040fe20000010839 */
[----:B------:R-:W-:Y:S01]  /*6760*/  SHF.R.U64 R44, R44, 0x10, R45 ;  /* 0x000000102c2c7819 */ /* 0x000fe2000000122d */
[----:B------:R-:W-:Y:S01]  /*6770*/  FFMA.FTZ R51, R51, R54, R56 ;  /* 0x0000003633337223 */ /* 0x000fe20000010038 */
[----:B------:R-:W-:-:S02]  /*6780*/  LOP3.LUT R54, R41, 0xffff0000, RZ, 0xc0, !PT ;  /* 0xffff000029367812 */ /* 0x000fc400078ec0ff */
[----:B------:R-:W-:Y:S02]  /*6790*/  PRMT R33, R118, 0x5432, R33 ;  /* 0x0000543276217816 */ /* 0x000fe40000000021 */
[----:B------:R-:W-:Y:S01]  /*67a0*/  LOP3.LUT R45, R43, 0xffff0000, RZ, 0xc0, !PT ;  /* 0xffff00002b2d7812 */ /* 0x000fe200078ec0ff */
[C---:B------:R-:W-:Y:S01]  /*67b0*/  FMUL.FTZ R41, R54.reuse, R53 ;  /* 0x0000003536297220 */ /* 0x040fe20000410000 */
[-C--:B------:R-:W-:Y:S01]  /*67c0*/  FMUL.FTZ R54, R54, R55.reuse ;  /* 0x0000003736367220 */ /* 0x080fe20000410000 */
[C---:B------:R-:W-:Y:S01]  /*67d0*/  IMAD.U32 R56, R33.reuse, 0x10000, RZ ;  /* 0x0001000021387824 */ /* 0x040fe200078e00ff */
[----:B------:R-:W-:Y:S01]  /*67e0*/  LOP3.LUT R33, R33, 0xffff0000, RZ, 0xc0, !PT ;  /* 0xffff000021217812 */ /* 0x000fe200078ec0ff */
[C---:B------:R-:W-:Y:S01]  /*67f0*/  FFMA.FTZ R41, R37.reuse, R55, -R41 ;  /* 0x0000003725297223 */ /* 0x040fe20000010829 */
[----:B------:R-:W-:Y:S01]  /*6800*/  FFMA.FTZ R37, R37, R53, R54 ;  /* 0x0000003525257223 */ /* 0x000fe20000010036 */
[----:B------:R-:W-:Y:S01]  /*6810*/  SHF.R.U32.HI R53, RZ, 0x10, R47 ;  /* 0x00000010ff357819 */ /* 0x000fe2000001162f */
[C---:B------:R-:W-:Y:S01]  /*6820*/  IMAD.U32 R54, R39.reuse, 0x10000, RZ ;  /* 0x0001000027367824 */ /* 0x040fe200078e00ff */
[----:B------:R-:W-:-:S02]  /*6830*/  LOP3.LUT R39, R39, 0xffff0000, RZ, 0xc0, !PT ;  /* 0xffff000027277812 */ /* 0x000fc400078ec0ff */
[----:B------:R-:W-:Y:S02]  /*6840*/  PRMT R53, R120, 0x5432, R53 ;  /* 0x0000543278357816 */ /* 0x000fe40000000035 */
[----:B------:R-:W-:Y:S02]  /*6850*/  PRMT R44, R121, 0x5410, R44 ;  /* 0x00005410792c7816 */ /* 0x000fe4000000002c */
[----:B------:R-:W-:Y:S01]  /*6860*/  PRMT R32, R119, 0x5410, R32 ;  /* 0x0000541077207816 */ /* 0x000fe20000000020 */
[C---:B------:R-:W-:Y:S01]  /*6870*/  IMAD.U32 R55, R53.reuse, 0x10000, RZ ;  /* 0x0001000035377824 */ /* 0x040fe200078e00ff */
[----:B------:R-:W-:Y:S02]  /*6880*/  LOP3.LUT R53, R53, 0xffff0000, RZ, 0xc0, !PT ;  /* 0xffff000035357812 */ /* 0x000fe400078ec0ff */
[----:B------:R-:W-:Y:S01]  /*6890*/  SHF.R.U64 R47, R46, 0x10, R47 ;  /* 0x000000102e2f7819 */ /* 0x000fe2000000122f */
        /* <DEDUP_REMOVED lines=8> */
[----:B------:R-:W-:Y:S01]  /*6920*/  IMAD.U32 R55, R40, 0x10000, RZ ;  /* 0x0001000028377824 */ /* 0x000fe200078e00ff */
[----:B------:R-:W-:Y:S01]  /*6930*/  SHF.R.U64 R35, R34, 0x10, R35 ;  /* 0x0000001022237819 */ /* 0x000fe20000001223 */
[C---:B------:R-:W-:Y:S01]  /*6940*/  IMAD.U32 R39, R44.reuse, 0x10000, RZ ;  /* 0x000100002c277824 */ /* 0x040fe200078e00ff */
[----:B------:R-:W-:Y:S01]  /*6950*/  LOP3.LUT R44, R44, 0xffff0000, RZ, 0xc0, !PT ;  /* 0xffff00002c2c7812 */ /* 0x000fe200078ec0ff */
[C---:B------:R-:W-:Y:S01]  /*6960*/  IMAD.U32 R53, R32.reuse, 0x10000, RZ ;  /* 0x0001000020357824 */ /* 0x040fe200078e00ff */
[----:B------:R-:W-:Y:S01]  /*6970*/  LOP3.LUT R32, R32, 0xffff0000, RZ, 0xc0, !PT ;  /* 0xffff000020207812 */ /* 0x000fe200078ec0ff */
[----:B------:R-:W-:Y:S01]  /*6980*/  FMUL.FTZ R54, R55, R39 ;  /* 0x0000002737367220 */ /* 0x000fe20000410000 */
[----:B------:R-:W-:-:S02]  /*6990*/  IMAD.U32 R33, R36, 0x10000, RZ ;  /* 0x0001000024217824 */ /* 0x000fc400078e00ff */
[-C--:B------:R-:W-:Y:S01]  /*69a0*/  FMUL.FTZ R55, R55, R53.reuse ;  /* 0x0000003537377220 */ /* 0x080fe20000410000 */
[----:B------:R-:W-:Y:S01]  /*69b0*/  PRMT R120, R120, 0x5410, R47 ;  /* 0x0000541078787816 */ /* 0x000fe2000000002f */
[C---:B------:R-:W-:Y:S02]  /*69c0*/  FFMA.FTZ R54, R33.reuse, R53, -R54 ;  /* 0x0000003521367223 */ /* 0x040fe40000010836 */
[----:B------:R-:W-:Y:S01]  /*69d0*/  FFMA.FTZ R55, R33, R39, R55 ;  /* 0x0000002721377223 */ /* 0x000fe20000010037 */
[----:B------:R-:W-:Y:S02]  /*69e0*/  LOP3.LUT R33, R40, 0xffff0000, RZ, 0xc0, !PT ;  /* 0xffff000028217812 */ /* 0x000fe400078ec0ff */
[----:B------:R-:W-:Y:S02]  /*69f0*/  LOP3.LUT R39, R36, 0xffff0000, RZ, 0xc0, !PT ;  /* 0xffff000024277812 */ /* 0x000fe400078ec0ff */
[----:B------:R-:W-:Y:S01]  /*6a00*/  PRMT R118, R118, 0x5410, R35 ;  /* 0x0000541076767816 */ /* 0x000fe20000000023 */
[C---:B------:R-:W-:Y:S01]  /*6a10*/  FMUL.FTZ R34, R33.reuse, R44 ;  /* 0x0000002c21227220 */ /* 0x040fe20000410000 */
[-C--:B------:R-:W-:Y:S01]  /*6a20*/  FMUL.FTZ R53, R33, R32.reuse ;  /* 0x0000002021357220 */ /* 0x080fe20000410000 */
[----:B------:R-:W-:Y:S01]  /*6a30*/  IMAD.U32 R35, R38, 0x10000, RZ ;  /* 0x0001000026237824 */ /* 0x000fe200078e00ff */
[----:B------:R-:W-:Y:S01]  /*6a40*/  LOP3.LUT R47, R120, 0xffff0000, RZ, 0xc0, !PT ;  /* 0xffff0000782f7812 */ /* 0x000fe200078ec0ff */
[C---:B------:R-:W-:Y:S01]  /*6a50*/  FFMA.FTZ R33, R39.reuse, R32, -R34 ;  /* 0x0000002027217223 */ /* 0x040fe20000010822 */
[----:B------:R-:W-:Y:S01]  /*6a60*/  FFMA.FTZ R32, R39, R44, R53 ;  /* 0x0000002c27207223 */ /* 0x000fe20000010035 */
[C---:B------:R-:W-:Y:S01]  /*6a70*/  IMAD.U32 R34, R42.reuse, 0x10000, RZ ;  /* 0x000100002a227824 */ /* 0x040fe200078e00ff */
[----:B------:R-:W-:Y:S01]  /*6a80*/  LOP3.LUT R42, R42, 0xffff0000, RZ, 0xc0, !PT ;  /* 0xffff00002a2a7812 */ /* 0x000fe200078ec0ff */
[----:B------:R-:W-:Y:S01]  /*6a90*/  IMAD.U32 R39, R120, 0x10000, RZ ;  /* 0x0001000078277824 */ /* 0x000fe200078e00ff */
[----:B------:R-:W-:Y:S01]  /*6aa0*/  LOP3.LUT R38, R38, 0xffff0000, RZ, 0xc0, !PT ;  /* 0xffff000026267812 */ /* 0x000fe200078ec0ff */
[----:B------:R-:W-:Y:S01]  /*6ab0*/  IMAD.U32 R36, R118, 0x10000, RZ ;  /* 0x0001000076247824 */ /* 0x000fe200078e00ff */
[----:B------:R-:W-:Y:S01]  /*6ac0*/  F2FP.BF16.F32.PACK_AB R41, R41, R52 ;  /* 0x000000342929723e */ /* 0x000fe200000010ff */
[----:B------:R-:W-:Y:S01]  /*6ad0*/  FMUL.FTZ R40, R34, R39 ;  /* 0x0000002722287220 */ /* 0x000fe20000410000 */
[----:B------:R-:W-:Y:S01]  /*6ae0*/  FMUL.FTZ R53, R42, R47 ;  /* 0x0000002f2a357220 */ /* 0x000fe20000410000 */
[-C--:B------:R-:W-:Y:S01]  /*6af0*/  FMUL.FTZ R44, R34, R36.reuse ;  /* 0x00000024222c7220 */ /* 0x080fe20000410000 */
[----:B------:R-:W-:Y:S01]  /*6b00*/  F2FP.BF16.F32.PACK_AB R51, R37, R51 ;  /* 0x000000332533723e */ /* 0x000fe200000010ff */
[----:B------:R-:W-:Y:S01]  /*6b10*/  FFMA.FTZ R34, R35, R36, -R40 ;  /* 0x0000002423227223 */ /* 0x000fe20000010828 */
[----:B------:R-:W-:-:S02]  /*6b20*/  IMAD.MOV.U32 R37, RZ, RZ, R41 ;  /* 0x000000ffff257224 */ /* 0x000fc400078e0029 */
[----:B------:R-:W-:Y:S01]  /*6b30*/  FFMA.FTZ R35, R35, R39, R44 ;  /* 0x0000002723237223 */ /* 0x000fe2000001002c */
[----:B------:R-:W-:Y:S01]  /*6b40*/  LOP3.LUT R39, R118, 0xffff0000, RZ, 0xc0, !PT ;  /* 0xffff000076277812 */ /* 0x000fe200078ec0ff */
[----:B------:R-:W-:Y:S01]  /*6b50*/  IMAD.MOV.U32 R41, RZ, RZ, R51 ;  /* 0x000000ffff297224 */ /* 0x000fe200078e0033 */
[----:B------:R-:W-:Y:S02]  /*6b60*/  F2FP.BF16.F32.PACK_AB R36, R33, R54 ;  /* 0x000000362124723e */ /* 0x000fe400000010ff */
[----:B------:R-:W-:Y:S01]  /*6b70*/  F2FP.BF16.F32.PACK_AB R40, R32, R55 ;  /* 0x000000372028723e */ /* 0x000fe200000010ff */
[-C--:B------:R-:W-:Y:S01]  /*6b80*/  FMUL.FTZ R42, R42, R39.reuse ;  /* 0x000000272a2a7220 */ /* 0x080fe20000410000 */
[C---:B------:R-:W-:Y:S01]  /*6b90*/  FFMA.FTZ R53, R38.reuse, R39, -R53 ;  /* 0x0000002726357223 */ /* 0x040fe20000010835 */
[----:B------:R-:W-:Y:S02]  /*6ba0*/  F2FP.BF16.F32.PACK_AB R39, R43, R57 ;  /* 0x000000392b27723e */ /* 0x000fe400000010ff */
[----:B------:R-:W-:Y:S01]  /*6bb0*/  FFMA.FTZ R42, R38, R47, R42 ;  /* 0x0000002f262a7223 */ /* 0x000fe2000001002a */
[----:B------:R-:W-:-:S02]  /*6bc0*/  F2FP.BF16.F32.PACK_AB R43, R45, R58 ;  /* 0x0000003a2d2b723e */ /* 0x000fc400000010ff */
[----:B------:R-:W-:Y:S02]  /*6bd0*/  F2FP.BF16.F32.PACK_AB R38, R53, R34 ;  /* 0x000000223526723e */ /* 0x000fe400000010ff */
[----:B------:R-:W-:-:S07]  /*6be0*/  F2FP.BF16.F32.PACK_AB R42, R42, R35 ;  /* 0x000000232a2a723e */ /* 0x000fce00000010ff */
.L_x_11746:
[----:B------:R-:W-:Y:S05]  /*6bf0*/  BSYNC B1 ;  /* 0x0000000000017941 */ /* 0x000fea0003800000 */
.L_x_11745:
        /* <DEDUP_REMOVED lines=10> */
.L_x_11702:
[----:B------:R-:W2:Y:S02]  /*6ca0*/  LDL R32, [R1+0x34] ;  /* 0x0000340001207983 */ /* 0x000ea40000100800 */
[----:B--2---:R-:W-:-:S13]  /*6cb0*/  ISETP.NE.AND P3, PT, R32, 0x3, PT ;  /* 0x000000032000780c */ /* 0x004fda0003f65270 */
[----:B------:R-:W-:Y:S05]  /*6cc0*/  @!P3 BRA `(.L_x_11747) ;  /* 0x000000000004b947 */ /* 0x000fea0003800000 */
[----:B------:R-:W-:Y:S01]  /*6cd0*/  BPT.TRAP 0x1 ;  /* 0x000000040000795c */ /* 0x000fe20000300000 */
.L_x_11747:
[----:B------:R-:W2:Y:S01]  /*6ce0*/  LDL R32, [R1+0x30] ;  /* 0x0000300001207983 */ /* 0x000ea20000100800 */
[----:B------:R-:W-:Y:S01]  /*6cf0*/  IMAD R21, R144, 0x8, R22 ;  /* 0x0000000890157824 */ /* 0x000fe200078e0216 */
[----:B------:R-:W-:Y:S01]  /*6d00*/  BSSY B1, `(.L_x_11748) ;  /* 0x0000006000017945 */ /* 0x000fe20003800000 */
[----:B------:R-:W-:-:S05]  /*6d10*/  IMAD R86, R16, -0x90, R2 ;  /* 0xffffff7010567824 */ /* 0x000fca00078e0202 */
[----:B------:R-:W-:Y:S02]  /*6d20*/  VIMNMX R86, R86, 0x90, PT ;  /* 0x0000009056567848 */ /* 0x000fe40003fe0100 */
[----:B--2---:R-:W-:-:S04]  /*6d30*/  SHF.L.U32 R87, R32, 0x1f, RZ ;  /* 0x0000001f20577819 */ /* 0x004fc800000006ff */
[----:B------:R-:W0:Y:S02]  /*6d40*/  SYNCS.PHASECHK.TRANS64.TRYWAIT P4, [R21+URZ+0x31c90], R87 ;  /* 0x031c9057150075a7 */ /* 0x000e24000808017f */
[----:B0-----:R-:W-:Y:S05]  /*6d50*/  @!P4 BRA `(.L_x_11749) ;  /* 0x000001f4007cc947 */ /* 0x001fea0003800000 */
.L_x_12023:
[----:B------:R-:W-:Y:S05]  /*6d60*/  BSYNC B1 ;  /* 0x0000000000017941 */ /* 0x000fea0003800000 */
.L_x_11748:
[----:B------:R-:W1:Y:S02]  /*6d70*/  S2R R32, SR_TID.X ;  /* 0x0000000000207919 */ /* 0x000e640000002100 */
[C---:B-1----:R-:W-:Y:S02]  /*6d80*/  VIADD R33, R32.reuse, 0xffffff80 ;  /* 0xffffff8020217836 */ /* 0x042fe40000000000 */
[----:B------:R-:W-:-:S05]  /*6d90*/  VIADD R32, R32, 0xffffff80 ;  /* 0xffffff8020207836 */ /* 0x000fca0000000000 */
[----:B------:R-:W-:-:S04]  /*6da0*/  LEA.HI R32, R32, R33, RZ, 0x1 ;  /* 0x0000002120207211 */ /* 0x000fc800078f08ff */
[----:B------:R-:W-:-:S04]  /*6db0*/  SHF.R.S32.HI R32, RZ, 0x1, R32 ;  /* 0x00000001ff207819 */ /* 0x000fc80000011420 */
        /* <DEDUP_REMOVED lines=20> */
.L_x_11709:
[----:B------:R-:W-:Y:S05]  /*6f00*/  BSYNC B0 ;  /* 0x0000000000007941 */ /* 0x000fea0003800000 */
.L_x_11701:
        /* <DEDUP_REMOVED lines=17> */
.L_x_11751:
[----:B------:R-:W-:Y:S05]  /*7020*/  BSYNC B0 ;  /* 0x0000000000007941 */ /* 0x000fea0003800000 */
.L_x_11750:
[----:B------:R-:W2:Y:S01]  /*7030*/  SYNCS.PHASECHK.TRANS64.TRYWAIT P3, [R21+URZ+0x31cb0], R87 ;  /* 0x031cb057150075a7 */ /* 0x000ea2000806017f */
[----:B------:R-:W-:Y:S04]  /*7040*/  BSSY B0, `(.L_x_11752) ;  /* 0x0000002000007945 */ /* 0x000fe80003800000 */
[----:B--2---:R-:W-:Y:S05]  /*7050*/  @!P3 BRA `(.L_x_11753) ;  /* 0x000001f000d0b947 */ /* 0x004fea0003800000 */
.L_x_12024:
[----:B------:R-:W-:Y:S05]  /*7060*/  BSYNC B0 ;  /* 0x0000000000007941 */ /* 0x000fea0003800000 */
.L_x_11752:
[----:B-1----:R-:W1:Y:S01]  /*7070*/  S2R R32, SR_TID.X ;  /* 0x0000000000207919 */ /* 0x002e620000002100 */
[----:B------:R-:W-:Y:S01]  /*7080*/  BSSY B0, `(.L_x_11754) ;  /* 0x0000026000007945 */ /* 0x000fe20003800000 */
[C---:B-1----:R-:W-:Y:S02]  /*7090*/  VIADD R33, R32.reuse, 0xffffff80 ;  /* 0xffffff8020217836 */ /* 0x042fe40000000000 */
[----:B------:R-:W-:-:S05]  /*70a0*/  VIADD R32, R32, 0xffffff80 ;  /* 0xffffff8020207836 */ /* 0x000fca0000000000 */
[----:B------:R-:W-:-:S04]  /*70b0*/  LEA.HI R32, R32, R33, RZ, 0x1 ;  /* 0x0000002120207211 */ /* 0x000fc800078f08ff */
[----:B------:R-:W-:-:S04]  /*70c0*/  SHF.R.S32.HI R32, RZ, 0x1, R32 ;  /* 0x00000001ff207819 */ /* 0x000fc80000011420 */
[----:B------:R-:W-:-:S13]  /*70d0*/  ISETP.GE.AND P3, PT, R32, R86, PT ;  /* 0x000000562000720c */ /* 0x000fda0003f66270 */
[----:B------:R-:W-:Y:S05]  /*70e0*/  @P3 BRA `(.L_x_11755) ;  /* 0x00000000007c3947 */ /* 0x000fea0003800000 */
[----:B------:R-:W3:Y:S01]  /*70f0*/  LDL.64 R38, [R1+0x20] ;  /* 0x0000200001267983 */ /* 0x000ee20000100a00 */
[----:B------:R-:W-:Y:S01]  /*7100*/  IMAD.WIDE R34, R16, 0x90, R76 ;  /* 0x0000009010227825 */ /* 0x000fe200078e024c */
[----:B------:R-:W-:-:S03]  /*7110*/  ULDC.64 UR4, c[0x0][0x328] ;  /* 0x0000ca0000047ab9 */ /* 0x000fc60000000a00 */
[----:B------:R-:W-:Y:S02]  /*7120*/  IMAD R35, R35, UR4, RZ ;  /* 0x0000000423237c24 */ /* 0x000fe4000f8e02ff */
[----:B------:R-:W-:Y:S02]  /*7130*/  IMAD.MOV.U32 R32, RZ, RZ, R28 ;  /* 0x000000ffff207224 */ /* 0x000fe400078e001c */
        /* <DEDUP_REMOVED lines=8> */
[----:B---3--:R-:W-:-:S13]  /*71c0*/  ISETP.GE.AND P3, PT, R38, UR4, PT ;  /* 0x0000000426007c0c */ /* 0x008fda000bf66270 */
        /* <DEDUP_REMOVED lines=17> */
.L_x_11755:
[----:B------:R-:W-:Y:S05]  /*72e0*/  BSYNC B0 ;  /* 0x0000000000007941 */ /* 0x000fea0003800000 */
.L_x_11754:
[----:B------:R-:W3:Y:S01]  /*72f0*/  LDL.LU R24, [R1+0x30] ;  /* 0x0000300001187983 */ /* 0x000ee20000300800 */
        /* <DEDUP_REMOVED lines=14> */
[----:B---3--:R-:W-:-:S05]  /*73e0*/  LOP3.LUT R24, R24, R21, RZ, 0x3c, !PT ;  /* 0x0000001518187212 */ /* 0x008fca00078e3cff */
[----:B------:R0:W-:Y:S01]  /*73f0*/  STL [R1+0x30], R24 ;  /* 0x0000301801007387 */ /* 0x0001e20000100800 */
[----:B------:R-:W-:Y:S05]  /*7400*/  @P2 BRA `(.L_x_11756) ;  /* 0xffffffb800182947 */ /* 0x000fea000383ffff */
[----:B0-----:R-:W0:Y:S01]  /*7410*/  S2R R24, SR_TID.X ;  /* 0x0000000000187919 */ /* 0x001e220000002100 */
[----:B------:R-:W-:Y:S02]  /*7420*/  PLOP3.LUT P0, PT, PT, PT, PT, 0x8, 0x0 ;  /* 0x000000000000781c */ /* 0x000fe40003f0e170 */
[----:B0-----:R-:W-:-:S04]  /*7430*/  SHF.R.U32.HI R24, RZ, 0x7, R24 ;  /* 0x00000007ff187819 */ /* 0x001fc80000011618 */
[----:B------:R-:W-:-:S13]  /*7440*/  ISETP.NE.AND P5, PT, R24, 0x1, PT ;  /* 0x000000011800780c */ /* 0x000fda0003fa5270 */
[----:B------:R-:W-:Y:S06]  /*7450*/  @!P5 BAR.ARV 0x9, 0x100 ;  /* 0x024400000000db1d */ /* 0x000fec0000002000 */
.L_x_11696:
[----:B------:R-:W2:Y:S01]  /*7460*/  LDL R6, [R1+0x7c] ;  /* 0x00007c0001067983 */ /* 0x000ea20000100800 */
[----:B------:R-:W0:Y:S03]  /*7470*/  LDC R0, c[0x0][0x448] ;  /* 0x00011200ff007b82 */ /* 0x000e260000000800 */
[----:B------:R-:W3:Y:S04]  /*7480*/  LDL R5, [R1+0x70] ;  /* 0x0000700001057983 */ /* 0x000ee80000100800 */
[----:B------:R-:W3:Y:S01]  /*7490*/  LDL R4, [R1+0x78] ;  /* 0x0000780001047983 */ /* 0x000ee20000100800 */
[----:B------:R-:W-:Y:S01]  /*74a0*/  IMAD.MOV.U32 R96, RZ, RZ, RZ ;  /* 0x000000ffff607224 */ /* 0x000fe200078e00ff */
[----:B0-----:R-:W-:-:S13]  /*74b0*/  ISETP.NE.AND P1, PT, R0, 0x1, PT ;  /* 0x000000010000780c */ /* 0x001fda0003f25270 */
[----:B------:R-:W0:Y:S08]  /*74c0*/  @P1 LDC R3, c[0x0][0x44c] ;  /* 0x00011300ff031b82 */ /* 0x000e300000000800 */
[----:B------:R-:W4:Y:S01]  /*74d0*/  @P1 LDC R2, c[0x0][0x450] ;  /* 0x00011400ff021b82 */ /* 0x000f220000000800 */
[----:B--2---:R-:W-:-:S04]  /*74e0*/  VIADD R0, R6, 0xbf ;  /* 0x000000bf06007836 */ /* 0x004fc80000000000 */
[----:B0-----:R-:W-:Y:S01]  /*74f0*/  @P1 IMAD.HI.U32 R3, R0, R3, RZ ;  /* 0x0000000300031227 */ /* 0x001fe200078e00ff */
[----:B---3--:R-:W-:-:S04]  /*7500*/  IADD3 R5, R4, 0x90, -R5 ;  /* 0x0000009004057810 */ /* 0x008fc80007ffe805 */
[----:B----4-:R-:W-:-:S05]  /*7510*/  @P1 SHF.R.U32.HI R0, RZ, R2, R3 ;  /* 0x00000002ff001219 */ /* 0x010fca0000011603 */
[----:B------:R-:W-:-:S04]  /*7520*/  IMAD.IADD R0, R5, 0x1, R0 ;  /* 0x0000000105007824 */ /* 0x000fc800078e0200 */
[----:B------:R-:W-:-:S05]  /*7530*/  IMAD.HI R0, R0, 0x38e38e39, RZ ;  /* 0x38e38e3900007827 */ /* 0x000fca00078e02ff */
[----:B------:R-:W-:-:S04]  /*7540*/  SHF.R.U32.HI R3, RZ, 0x1f, R0 ;  /* 0x0000001fff037819 */ /* 0x000fc80000011600 */
[----:B------:R-:W-:-:S04]  /*7550*/  LEA.HI.SX32 R3, R0, R3, 0x1b ;  /* 0x0000000300037211 */ /* 0x000fc800078fdaff */
[----:B------:R-:W-:-:S04]  /*7560*/  VIMNMX R9, R110, R3, PT ;  /* 0x000000036e097248 */ /* 0x000fc80003fe0100 */
[----:B------:R-:W-:Y:S01]  /*7570*/  ISETP.GE.AND P1, PT, R9, 0x1, PT ;  /* 0x000000010900780c */ /* 0x000fe20003f26270 */
[----:B------:R-:W-:-:S12]  /*7580*/  @P0 BRA `(.L_x_11757) ;  /* 0x00000000000c0947 */ /* 0x000fd80003800000 */
[----:B------:R-:W0:Y:S01]  /*7590*/  FENCE.VIEW.ASYNC.G ;  /* 0x00000000000073c6 */ /* 0x000e220000000100 */
[----:B------:R-:W-:Y:S05]  /*75a0*/  WARPSYNC.ALL ;  /* 0x0000000000007948 */ /* 0x000fea0003800000 */
[----:B0-----:R-:W-:Y:S06]  /*75b0*/  BAR.ARV 0xc, 0x200 ;  /* 0x0308000000007b1d */ /* 0x001fec0000002000 */
.L_x_11757:
        /* <DEDUP_REMOVED lines=33> */
.L_x_11759:
[----:B------:R-:W-:Y:S05]  /*77d0*/  BSYNC B0 ;  /* 0x0000000000007941 */ /* 0x000fea0003800000 */
.L_x_11758:
        /* <DEDUP_REMOVED lines=26> */
[----:B------:R-:W-:Y:S01]  /*7980*/  CS2R R24, SRZ ;  /* 0x0000000000187805 */ /* 0x000fe2000001ff00 */
[----:B--2---:R-:W-:-:S05]  /*7990*/  IMAD R0, R0, R96, RZ ;  /* 0x0000006000007224 */ /* 0x004fca00078e02ff */
        /* <DEDUP_REMOVED lines=13> */
.L_x_12027:
[----:B------:R-:W1:Y:S01]  /*7a70*/  LDL R2, [R1+0x4c] ;  /* 0x00004c0001027983 */ /* 0x000e620000100800 */
[----:B------:R-:W-:Y:S01]  /*7a80*/  BSSY B6, `(.L_x_11762) ;  /* 0x000001f000067945 */ /* 0x000fe20003800000 */
[----:B-1----:R-:W-:-:S05]  /*7a90*/  IMAD.HI R0, R2, 0x55555556, RZ ;  /* 0x5555555602007827 */ /* 0x002fca00078e02ff */
[----:B------:R-:W-:-:S05]  /*7aa0*/  LEA.HI R0, R0, R0, RZ, 0x1 ;  /* 0x0000000000007211 */ /* 0x000fca00078f08ff */
[----:B------:R-:W-:Y:S02]  /*7ab0*/  IMAD R3, R0, -0x3, R2 ;  /* 0xfffffffd00037824 */ /* 0x000fe400078e0202 */
[----:B------:R-:W-:Y:S02]  /*7ac0*/  VIADD R2, R22, 0x24300 ;  /* 0x0002430016027836 */ /* 0x000fe40000000000 */
[C---:B------:R-:W-:Y:S02]  /*7ad0*/  IMAD R0, R3.reuse, 0x1000, R22 ;  /* 0x0000100003007824 */ /* 0x040fe400078e0216 */
[----:B------:R-:W-:Y:S01]  /*7ae0*/  IMAD R3, R3, 0x800, R2 ;  /* 0x0000080003037824 */ /* 0x000fe200078e0202 */
[----:B------:R-:W-:Y:S01]  /*7af0*/  LOP3.LUT P0, RZ, R2, 0x9f, RZ, 0xc0, !PT ;  /* 0x0000009f02ff7812 */ /* 0x000fe2000780c0ff */
[----:B------:R-:W-:-:S03]  /*7b00*/  VIADD R0, R0, 0xda00 ;  /* 0x0000da0000007836 */ /* 0x000fc60000000000 */
[----:B------:R-:W-:Y:S02]  /*7b10*/  SHF.R.U32.HI R3, RZ, 0x4, R3 ;  /* 0x00000004ff037819 */ /* 0x000fe40000011603 */
[----:B------:R-:W-:Y:S02]  /*7b20*/  SHF.R.U32.HI R0, RZ, 0x4, R0 ;  /* 0x00000004ff007819 */ /* 0x000fe40000011600 */
[----:B------:R-:W-:Y:S02]  /*7b30*/  LOP3.LUT R3, R3, 0x3fff, RZ, 0xc0, !PT ;  /* 0x00003fff03037812 */ /* 0x000fe400078ec0ff */
[----:B------:R-:W-:-:S03]  /*7b40*/  LOP3.LUT R2, R0, 0x3fff, RZ, 0xc0, !PT ;  /* 0x00003fff00027812 */ /* 0x000fc600078ec0ff */
[----:B------:R1:W-:Y:S01]  /*7b50*/  STL [R1+0x5c], R3 ;  /* 0x00005c0301007387 */ /* 0x0003e20000100800 */
        /* <DEDUP_REMOVED lines=17> */
.L_x_11763:
[----:B------:R-:W-:Y:S05]  /*7c70*/  BSYNC B6 ;  /* 0x0000000000067941 */ /* 0x000fea0003800000 */
.L_x_11762:
        /* <DEDUP_REMOVED lines=13> */
.L_x_11767:
[----:B--2---:R2:W3:Y:S02]  /*7d50*/  SYNCS.PHASECHK.TRANS64.TRYWAIT P0, [R22+URZ+0x31c00], R3 ;  /* 0x031c0003160075a7 */ /* 0x0044e4000800017f */
[----:B---3--:R-:W-:Y:S05]  /*7d60*/  @!P0 NANOSLEEP.SYNCS 0x989680 ;  /* 0x009896800000895d */ /* 0x008fea0003900000 */
[----:B------:R-:W3:Y:S02]  /*7d70*/  @!P0 SYNCS.PHASECHK.TRANS64 P0, [R22+URZ+0x31c00], R3 ;  /* 0x031c0003160085a7 */ /* 0x000ee4000800007f */
[----:B---3--:R-:W-:Y:S05]  /*7d80*/  @!P0 BRA `(.L_x_11767) ;  /* 0xfffffffc00f08947 */ /* 0x008fea000383ffff */
.L_x_11766:
[----:B------:R-:W-:Y:S05]  /*7d90*/  BSYNC B0 ;  /* 0x0000000000007941 */ /* 0x000fea0003800000 */
.L_x_11765:
[----:B------:R-:W-:Y:S05]  /*7da0*/  BRA `(.L_x_11768) ;  /* 0x0000004000d87947 */ /* 0x000fea0003800000 */
.L_x_11764:
[----:B-1----:R-:W2:Y:S01]  /*7db0*/  LDL R3, [R1+0xc0] ;  /* 0x0000c00001037983 */ /* 0x002ea20000100800 */
[----:B-----5:R-:W-:Y:S01]  /*7dc0*/  SHF.R.S32.HI R0, RZ, 0x1f, R103 ;  /* 0x0000001fff007819 */ /* 0x020fe20000011467 */
[----:B------:R-:W-:Y:S01]  /*7dd0*/  ULDC.64 UR4, c[0x0][0x3f8] ;  /* 0x0000fe0000047ab9 */ /* 0x000fe20000000a00 */
        /* <DEDUP_REMOVED lines=9> */
[----:B--2---:R-:W-:-:S13]  /*7e70*/  LOP3.LUT P0, RZ, R3, 0x1bf, RZ, 0xc0, !PT ;  /* 0x000001bf03ff7812 */ /* 0x004fda000780c0ff */
        /* <DEDUP_REMOVED lines=17> */
.L_x_11769:
[----:B------:R-:W2:Y:S01]  /*7f90*/  LDL R24, [R1+0x7c] ;  /* 0x00007c0001187983 */ /* 0x000ea20000100800 */
[----:B------:R-:W-:Y:S01]  /*7fa0*/  ULDC.U8 UR4, c[0x0][0x410] ;  /* 0x0001040000047ab9 */ /* 0x000fe20000000000 */
[----:B------:R-:W1:Y:S01]  /*7fb0*/  S2R R20, SR_TID.X ;  /* 0x0000000000147919 */ /* 0x000e620000002100 */
[----:B------:R-:W-:Y:S01]  /*7fc0*/  ISETP.NE.AND P0, PT, RZ, UR4, PT ;  /* 0x00000004ff007c0c */ /* 0x000fe2000bf05270 */
[----:B------:R-:W-:Y:S01]  /*7fd0*/  BSSY B0, `(.L_x_11770) ;  /* 0x000040b000007945 */ /* 0x000fe20003800000 */
[C---:B-1----:R-:W-:Y:S02]  /*7fe0*/  VIADD R21, R20.reuse, 0xffffff80 ;  /* 0xffffff8014157836 */ /* 0x042fe40000000000 */
[----:B------:R-:W-:-:S05]  /*7ff0*/  VIADD R20, R20, 0xffffff80 ;  /* 0xffffff8014147836 */ /* 0x000fca0000000000 */
[----:B------:R-:W-:-:S04]  /*8000*/  LEA.HI R20, R20, R21, RZ, 0x1 ;  /* 0x0000001514147211 */ /* 0x000fc800078f08ff */
[----:B------:R-:W-:-:S05]  /*8010*/  SHF.R.S32.HI R20, RZ, 0x1, R20 ;  /* 0x00000001ff147819 */ /* 0x000fca0000011414 */
[----:B--2---:R-:W-:Y:S01]  /*8020*/  IMAD.IADD R10, R20, 0x1, R24 ;  /* 0x00000001140a7824 */ /* 0x004fe200078e0218 */
[----:B------:R-:W-:Y:S06]  /*8030*/  @!P0 BRA `(.L_x_11771) ;  /* 0x0000001c00e88947 */ /* 0x000fec0003800000 */
[----:B------:R-:W1:Y:S01]  /*8040*/  LDC R17, c[0x0][0x448] ;  /* 0x00011200ff117b82 */ /* 0x000e620000000800 */
[----:B------:R-:W-:Y:S01]  /*8050*/  ULDC.64 UR4, c[0x0][0x3f8] ;  /* 0x0000fe0000047ab9 */ /* 0x000fe20000000a00 */
[----:B------:R-:W-:Y:S01]  /*8060*/  ULDC.64 UR6, c[0x0][0x408] ;  /* 0x0001020000067ab9 */ /* 0x000fe20000000a00 */
[----:B------:R-:W-:Y:S02]  /*8070*/  IMAD.MOV.U32 R6, RZ, RZ, R16 ;  /* 0x000000ffff067224 */ /* 0x000fe400078e0010 */
        /* <DEDUP_REMOVED lines=8> */
[----:B--2---:R-:W-:-:S04]  /*8100*/  @P0 SHF.R.U32.HI R3, RZ, R5, R0 ;  /* 0x00000005ff030219 */ /* 0x004fc80000011600 */
        /* <DEDUP_REMOVED lines=17> */
[----:B------:R1:W2:Y:S04]  /*8220*/  SHFL.IDX PT, R3, R13, RZ, 0x1e1f ;  /* 0x001e1fff0d037589 */ /* 0x0002a800000e0000 */
[----:B------:R-:W3:Y:S04]  /*8230*/  SHFL.IDX PT, R0, R0, RZ, 0x1e1f ;  /* 0x001e1fff00007589 */ /* 0x000ee800000e0000 */
[----:B------:R-:W4:Y:S04]  /*8240*/  SHFL.IDX PT, R5, R5, RZ, 0x1e1f ;  /* 0x001e1fff05057589 */ /* 0x000f2800000e0000 */
[----:B-1----:R-:W0:Y:S02]  /*8250*/  SHFL.IDX PT, R4, R4, RZ, 0x1e1f ;  /* 0x001e1fff04047589 */ /* 0x002e2400000e0000 */
.L_x_12033:
[----:B------:R-:W5:Y:S04]  /*8260*/  LDL R6, [R1+0x70] ;  /* 0x0000700001067983 */ /* 0x000f680000100800 */
[----:B------:R-:W2:Y:S01]  /*8270*/  LDL R53, [R1+0xa0] ;  /* 0x0000a00001357983 */ /* 0x000ea20000100800 */
[----:B------:R-:W-:Y:S01]  /*8280*/  BSSY B1, `(.L_x_11773) ;  /* 0x0000060000017945 */ /* 0x000fe20003800000 */
        /* <DEDUP_REMOVED lines=8> */
[----:B0-----:R-:W-:Y:S01]  /*8310*/  CS2R R14, SRZ ;  /* 0x00000000000e7805 */ /* 0x001fe2000001ff00 */
[----:B-----5:R-:W-:Y:S01]  /*8320*/  IMAD R6, R6, R17, RZ ;  /* 0x0000001106067224 */ /* 0x020fe200078e02ff */
[----:B------:R-:W-:-:S03]  /*8330*/  CS2R R16, SRZ ;  /* 0x0000000000107805 */ /* 0x000fc6000001ff00 */
[----:B------:R-:W-:Y:S01]  /*8340*/  IMAD R105, R105, -0xc0, R6 ;  /* 0xffffff4069697824 */ /* 0x000fe200078e0206 */
[----:B------:R-:W-:Y:S02]  /*8350*/  ISETP.GE.AND P1, PT, R10, R6, PT ;  /* 0x000000060a00720c */ /* 0x000fe40003f26270 */
[----:B------:R-:W-:Y:S02]  /*8360*/  CS2R R10, SRZ ;  /* 0x00000000000a7805 */ /* 0x000fe4000001ff00 */
[----:B--2---:R-:W-:Y:S02]  /*8370*/  LEA.HI R48, R53, R53, RZ, 0x1 ;  /* 0x0000003535307211 */ /* 0x004fe400078f08ff */
[----:B------:R-:W-:-:S04]  /*8380*/  VIMNMX R105, R105, 0xc0, PT ;  /* 0x000000c069697848 */ /* 0x000fc80003fe0100 */
[----:B------:R-:W-:Y:S02]  /*8390*/  ISETP.GE.AND P0, PT, R20, R105, PT ;  /* 0x000000691400720c */ /* 0x000fe40003f06270 */
[----:B------:R-:W-:Y:S01]  /*83a0*/  CS2R R20, SRZ ;  /* 0x0000000000147805 */ /* 0x000fe2000001ff00 */
[----:B------:R-:W-:Y:S10]  /*83b0*/  @P1 BRA `(.L_x_11774) ;  /* 0x0000000400301947 */ /* 0x000ff40003800000 */
[----:B------:R-:W2:Y:S01]  /*83c0*/  LDL R7, [R1+0x64] ;  /* 0x0000640001077983 */ /* 0x000ea20000100800 */
[----:B------:R-:W-:-:S03]  /*83d0*/  ULDC UR4, c[0x0][0x3f4] ;  /* 0x0000fd0000047ab9 */ /* 0x000fc60000000800 */
[----:B------:R-:W3:Y:S04]  /*83e0*/  LDL R40, [R1+0x54] ;  /* 0x0000540001287983 */ /* 0x000ee80000100800 */
[----:B------:R-:W4:Y:S04]  /*83f0*/  LDL R39, [R1+0x68] ;  /* 0x0000680001277983 */ /* 0x000f280000100800 */
[----:B------:R-:W4:Y:S04]  /*8400*/  LDL R38, [R1+0x50] ;  /* 0x0000500001267983 */ /* 0x000f280000100800 */
[----:B------:R-:W4:Y:S04]  /*8410*/  LDL.64 R36, [R1+0x38] ;  /* 0x0000380001247983 */ /* 0x000f280000100a00 */
        /* <DEDUP_REMOVED lines=15> */
[----:B------:R-:W-:-:S03]  /*8510*/  @!P4 IADD3 R6, P1, R0, R9, RZ ;  /* 0x000000090006c210 */ /* 0x000fc60007f3e0ff */
[--C-:B----4-:R-:W-:Y:S01]  /*8520*/  @!P4 IMAD.X R9, R5, 0x1, R10.reuse, P2 ;  /* 0x000000010509c824 */ /* 0x110fe200010e060a */
        /* <DEDUP_REMOVED lines=14> */
[----:B------:R-:W-:Y:S01]  /*8610*/  SHF.R.S32.HI R12, RZ, 0x1f, R38 ;  /* 0x0000001fff0c7819 */ /* 0x000fe20000011426 */
[----:B0-----:R-:W-:Y:S01]  /*8620*/  IMAD.SHL.U32 R7, R38, 0x2, RZ ;  /* 0x0000000226077824 */ /* 0x001fe200078e00ff */
[----:B------:R-:W-:Y:S01]  /*8630*/  SHF.L.U64.HI R6, R39, 0x1, R11 ;  /* 0x0000000127067819 */ /* 0x000fe2000001020b */
[----:B------:R-:W-:Y:S01]  /*8640*/  @!P3 IMAD.X R47, R3, 0x1, R10, P5 ;  /* 0x00000001032fb824 */ /* 0x000fe200028e060a */
[----:B------:R-:W-:Y:S01]  /*8650*/  @!P2 IADD3 R42, P5, R0, R41, RZ ;  /* 0x00000029002aa210 */ /* 0x000fe20007fbe0ff */
[----:B------:R-:W-:Y:S01]  /*8660*/  IMAD.SHL.U32 R13, R14, 0x2, RZ ;  /* 0x000000020e0d7824 */ /* 0x000fe200078e00ff */
[----:B------:R-:W-:Y:S01]  /*8670*/  SHF.L.U64.HI R12, R38, 0x1, R12 ;  /* 0x00000001260c7819 */ /* 0x000fe2000001020c */
[--C-:B------:R-:W-:Y:S01]  /*8680*/  @!P2 IMAD.X R41, R5, 0x1, R6.reuse, P4 ;  /* 0x000000010529a824 */ /* 0x100fe200020e0606 */
        /* <DEDUP_REMOVED lines=31> */
.L_x_11774:
[----:B------:R-:W-:Y:S05]  /*8880*/  BSYNC B1 ;  /* 0x0000000000017941 */ /* 0x000fea0003800000 */
.L_x_11773:
[----:B-----5:R-:W-:Y:S01]  /*8890*/  IMAD.MOV.U32 R3, RZ, RZ, R31 ;  /* 0x000000ffff037224 */ /* 0x020fe200078e001f */
        /* <DEDUP_REMOVED lines=11> */
[----:B----4-:R-:W-:Y:S01]  /*8950*/  IMAD.MOV.U32 R5, RZ, RZ, R21 ;  /* 0x000000ffff057224 */ /* 0x010fe200078e0015 */
        /* <DEDUP_REMOVED lines=39> */
.L_x_12034:
[----:B------:R-:W-:Y:S05]  /*8bd0*/  BSYNC B1 ;  /* 0x0000000000017941 */ /* 0x000fea0003800000 */
.L_x_11775:
[----:B------:R-:W-:Y:S02]  /*8be0*/  PRMT R38, R0, 0x7610, R38 ;  /* 0x0000761000267816 */ /* 0x000fe40000000026 */
[----:B------:R-:W-:Y:S01]  /*8bf0*/  PRMT R39, R4, 0x7610, R39 ;  /* 0x0000761004277816 */ /* 0x000fe20000000027 */
[----:B------:R-:W-:Y:S06]  /*8c00*/  @P0 BRA `(.L_x_11777) ;  /* 0x00000034001c0947 */ /* 0x000fec0003800000 */
[----:B------:R-:W2:Y:S01]  /*8c10*/  LDL.64 R62, [R1+0x38] ;  /* 0x00003800013e7983 */ /* 0x000ea20000100a00 */
[----:B------:R-:W2:Y:S03]  /*8c20*/  LDC R4, c[0x0][0x3f4] ;  /* 0x0000fd00ff047b82 */ /* 0x000ea60000000800 */
[----:B------:R-:W3:Y:S04]  /*8c30*/  LDL R57, [R1+0x84] ;  /* 0x0000840001397983 */ /* 0x000ee80000100800 */
[----:B------:R-:W4:Y:S04]  /*8c40*/  LDL R56, [R1+0x64] ;  /* 0x0000640001387983 */ /* 0x000f280000100800 */
[----:B------:R-:W5:Y:S04]  /*8c50*/  LDL R54, [R1+0x54] ;  /* 0x0000540001367983 */ /* 0x000f680000100800 */
[----:B------:R-:W5:Y:S04]  /*8c60*/  LDL R53, [R1+0x68] ;  /* 0x0000680001357983 */ /* 0x000f680000100800 */
[----:B------:R-:W5:Y:S04]  /*8c70*/  LDL R7, [R1+0x50] ;  /* 0x0000500001077983 */ /* 0x000f680000100800 */
[----:B------:R-:W5:Y:S01]  /*8c80*/  LDL R6, [R1+0x6c] ;  /* 0x00006c0001067983 */ /* 0x000f620000100800 */
[----:B------:R-:W-:-:S04]  /*8c90*/  LEA.HI R32, R33, R32, RZ, 0x2 ;  /* 0x0000002021207211 */ /* 0x000fc800078f10ff */
[--C-:B------:R-:W-:Y:S02]  /*8ca0*/  SHF.R.S32.HI R0, RZ, 0x2, R32.reuse ;  /* 0x00000002ff007819 */ /* 0x100fe40000011420 */
[----:B0-----:R-:W-:-:S04]  /*8cb0*/  SHF.R.S32.HI R3, RZ, 0x1f, R32 ;  /* 0x0000001fff037819 */ /* 0x001fc80000011420 */
[----:B------:R-:W-:-:S04]  /*8cc0*/  LEA.HI R3, R3, R0, RZ, 0x2 ;  /* 0x0000000003037211 */ /* 0x000fc800078f10ff */
[----:B------:R-:W-:Y:S01]  /*8cd0*/  LOP3.LUT R5, R3, 0xfffffffc, RZ, 0xc0, !PT ;  /* 0xfffffffc03057812 */ /* 0x000fe200078ec0ff */
[----:B------:R-:W-:Y:S04]  /*8ce0*/  BSSY B1, `(.L_x_11778) ;  /* 0x000003a000017945 */ /* 0x000fe80003800000 */
[----:B------:R-:W-:-:S05]  /*8cf0*/  IMAD.IADD R5, R0, 0x1, -R5 ;  /* 0x0000000100057824 */ /* 0x000fca00078e0a05 */
[----:B------:R-:W-:Y:S02]  /*8d00*/  LOP3.LUT P0, RZ, R5, 0x2, RZ, 0xc0, !PT ;  /* 0x0000000205ff7812 */ /* 0x000fe4000780c0ff */
[----:B--2---:R-:W-:Y:S01]  /*8d10*/  ISETP.GE.AND P6, PT, R62, R4, PT ;  /* 0x000000043e00720c */ /* 0x004fe20003fc6270 */
[----:B---3--:R-:W-:-:S04]  /*8d20*/  IMAD R3, R57, 0x2, R22 ;  /* 0x0000000239037824 */ /* 0x008fc800078e0216 */
[----:B------:R-:W-:Y:S01]  /*8d30*/  VIADD R0, R3, 0x20 ;  /* 0x0000002003007836 */ /* 0x000fe20000000000 */
[-C--:B----4-:R-:W-:Y:S02]  /*8d40*/  ISETP.GE.AND P1, PT, R56, R4.reuse, PT ;  /* 0x000000043800720c */ /* 0x090fe40003f26270 */
[-C--:B-----5:R-:W-:Y:S02]  /*8d50*/  ISETP.GE.AND P2, PT, R54, R4.reuse, PT ;  /* 0x000000043600720c */ /* 0x0a0fe40003f46270 */
[-C--:B------:R-:W-:Y:S02]  /*8d60*/  ISETP.GE.AND P3, PT, R53, R4.reuse, PT ;  /* 0x000000043500720c */ /* 0x080fe40003f66270 */
[-C--:B------:R-:W-:Y:S02]  /*8d70*/  ISETP.GE.AND P4, PT, R7, R4.reuse, PT ;  /* 0x000000040700720c */ /* 0x080fe40003f86270 */
[----:B------:R-:W-:Y:S01]  /*8d80*/  ISETP.GE.AND P5, PT, R6, R4, PT ;  /* 0x000000040600720c */ /* 0x000fe20003fa6270 */
[----:B------:R-:W-:-:S12]  /*8d90*/  @P6 BRA `(.L_x_11779) ;  /* 0x0000000000b86947 */ /* 0x000fd80003800000 */
[----:B------:R-:W0:Y:S01]  /*8da0*/  LDS.128 R4, [R3+0xda00] ;  /* 0x00da000003047984 */ /* 0x000e220000000c00 */
[----:B------:R-:W-:Y:S02]  /*8db0*/  SHF.R.U64 R34, R34, 0x10, R35 ;  /* 0x0000001022227819 */ /* 0x000fe40000001223 */
[----:B------:R-:W-:Y:S02]  /*8dc0*/  SHF.R.U32.HI R54, RZ, 0x10, R31 ;  /* 0x00000010ff367819 */ /* 0x000fe4000001161f */
[----:B------:R-:W-:Y:S02]  /*8dd0*/  SHF.R.U32.HI R35, RZ, 0x10, R35 ;  /* 0x00000010ff237819 */ /* 0x000fe40000011623 */
[----:B------:R-:W-:Y:S02]  /*8de0*/  PRMT R54, R36, 0x5432, R54 ;  /* 0x0000543224367816 */ /* 0x000fe40000000036 */
[----:B------:R-:W-:Y:S02]  /*8df0*/  SHF.R.U64 R53, R30, 0x10, R31 ;  /* 0x000000101e357819 */ /* 0x000fe4000000121f */
[----:B------:R-:W-:Y:S01]  /*8e00*/  PRMT R35, R55, 0x5410, R35 ;  /* 0x0000541037237816 */ /* 0x000fe20000000023 */
[----:B------:R-:W-:Y:S01]  /*8e10*/  IMAD.U32 R55, R54, 0x10000, RZ ;  /* 0x0001000036377824 */ /* 0x000fe200078e00ff */
[----:B------:R-:W-:-:S02]  /*8e20*/  PRMT R53, R52, 0x5410, R53 ;  /* 0x0000541034357816 */ /* 0x000fc40000000035 */
[----:B------:R-:W-:Y:S01]  /*8e30*/  LOP3.LUT R54, R54, 0xffff0000, RZ, 0xc0, !PT ;  /* 0xffff000036367812 */ /* 0x000fe200078ec0ff */
[C---:B------:R-:W-:Y:S01]  /*8e40*/  IMAD.U32 R52, R35.reuse, 0x10000, RZ ;  /* 0x0001000023347824 */ /* 0x040fe200078e00ff */
        /* <DEDUP_REMOVED lines=35> */
.L_x_11779:
[----:B------:R-:W-:Y:S05]  /*9080*/  BSYNC B1 ;  /* 0x0000000000017941 */ /* 0x000fea0003800000 */
.L_x_11778:
        /* <DEDUP_REMOVED lines=49> */
.L_x_11781:
[----:B------:R-:W-:Y:S05]  /*93a0*/  BSYNC B1 ;  /* 0x0000000000017941 */ /* 0x000fea0003800000 */
.L_x_11780:
        /* <DEDUP_REMOVED lines=48> */
.L_x_11783:
[----:B------:R-:W-:Y:S05]  /*96b0*/  BSYNC B1 ;  /* 0x0000000000017941 */ /* 0x000fea0003800000 */
.L_x_11782:
        /* <DEDUP_REMOVED lines=48> */
.L_x_11785:
[----:B------:R-:W-:Y:S05]  /*99c0*/  BSYNC B1 ;  /* 0x0000000000017941 */ /* 0x000fea0003800000 */
.L_x_11784:
        /* <DEDUP_REMOVED lines=48> */
.L_x_11787:
[----:B------:R-:W-:Y:S05]  /*9cd0*/  BSYNC B1 ;  /* 0x0000000000017941 */ /* 0x000fea0003800000 */
.L_x_11786:
        /* <DEDUP_REMOVED lines=48> */
.L_x_11771:
        /* <DEDUP_REMOVED lines=30> */
[----:B------:R-:W1:Y:S04]  /*a1c0*/  SHFL.IDX PT, R3, R13, RZ, 0x1e1f ;  /* 0x001e1fff0d037589 */ /* 0x000e6800000e0000 */
[----:B------:R-:W2:Y:S04]  /*a1d0*/  SHFL.IDX PT, R0, R0, RZ, 0x1e1f ;  /* 0x001e1fff00007589 */ /* 0x000ea800000e0000 */
[----:B------:R-:W3:Y:S04]  /*a1e0*/  SHFL.IDX PT, R5, R5, RZ, 0x1e1f ;  /* 0x001e1fff05057589 */ /* 0x000ee800000e0000 */
[----:B0-----:R0:W4:Y:S01]  /*a1f0*/  SHFL.IDX PT, R14, R4, RZ, 0x1e1f ;  /* 0x001e1fff040e7589 */ /* 0x00112200000e0000 */
[----:B-1----:R-:W-:-:S02]  /*a200*/  IMAD.MOV.U32 R21, RZ, RZ, R3 ;  /* 0x000000ffff157224 */ /* 0x002fc400078e0003 */
[----:B0-2---:R-:W-:-:S07]  /*a210*/  IMAD.MOV.U32 R20, RZ, RZ, R0 ;  /* 0x000000ffff147224 */ /* 0x005fce00078e0000 */
.L_x_12040:
[----:B------:R-:W2:Y:S04]  /*a220*/  LDL R3, [R1+0x70] ;  /* 0x0000700001037983 */ /* 0x000ea80000100800 */
[----:B------:R-:W5:Y:S01]  /*a230*/  LDL R33, [R1+0xa0] ;  /* 0x0000a00001217983 */ /* 0x000f620000100800 */
[----:B------:R-:W0:Y:S01]  /*a240*/  S2R R0, SR_TID.X ;  /* 0x0000000000007919 */ /* 0x000e220000002100 */
[----:B------:R-:W-:Y:S01]  /*a250*/  BSSY B1, `(.L_x_11789) ;  /* 0x0000046000017945 */ /* 0x000fe20003800000 */
[----:B----4-:R-:W-:Y:S01]  /*a260*/  IMAD.MOV.U32 R34, RZ, RZ, R14 ;  /* 0x000000ffff227224 */ /* 0x010fe200078e000e */
[----:B------:R-:W-:Y:S01]  /*a270*/  CS2R R6, SRZ ;  /* 0x0000000000067805 */ /* 0x000fe2000001ff00 */
[----:B---3--:R-:W-:Y:S01]  /*a280*/  IMAD.MOV.U32 R35, RZ, RZ, R5 ;  /* 0x000000ffff237224 */ /* 0x008fe200078e0005 */
        /* <DEDUP_REMOVED lines=9> */
[----:B--2---:R-:W-:Y:S02]  /*a320*/  IMAD R17, R3, R17, RZ ;  /* 0x0000001103117224 */ /* 0x004fe400078e02ff */
[C---:B0-----:R-:W-:Y:S02]  /*a330*/  VIADD R3, R0.reuse, 0xffffff80 ;  /* 0xffffff8000037836 */ /* 0x041fe40000000000 */
[----:B------:R-:W-:Y:S01]  /*a340*/  VIADD R0, R0, 0xffffff80 ;  /* 0xffffff8000007836 */ /* 0x000fe20000000000 */
[----:B------:R-:W-:Y:S01]  /*a350*/  ISETP.GE.AND P1, PT, R10, R17, PT ;  /* 0x000000110a00720c */ /* 0x000fe20003f26270 */
[----:B------:R-:W-:-:S03]  /*a360*/  IMAD R105, R105, -0xc0, R17 ;  /* 0xffffff4069697824 */ /* 0x000fc600078e0211 */
[----:B------:R-:W-:Y:S02]  /*a370*/  LEA.HI R0, R0, R3, RZ, 0x1 ;  /* 0x0000000300007211 */ /* 0x000fe400078f08ff */
[----:B------:R-:W-:Y:S02]  /*a380*/  VIMNMX R105, R105, 0xc0, PT ;  /* 0x000000c069697848 */ /* 0x000fe40003fe0100 */
[----:B------:R-:W-:Y:S02]  /*a390*/  SHF.R.S32.HI R0, RZ, 0x1, R0 ;  /* 0x00000001ff007819 */ /* 0x000fe40000011400 */
[----:B------:R-:W-:Y:S02]  /*a3a0*/  CS2R R10, SRZ ;  /* 0x00000000000a7805 */ /* 0x000fe4000001ff00 */
[----:B------:R-:W-:Y:S02]  /*a3b0*/  CS2R R16, SRZ ;  /* 0x0000000000107805 */ /* 0x000fe4000001ff00 */
[----:B------:R-:W-:-:S02]  /*a3c0*/  ISETP.GE.AND P0, PT, R0, R105, PT ;  /* 0x000000690000720c */ /* 0x000fc40003f06270 */
[----:B-----5:R-:W-:Y:S01]  /*a3d0*/  LEA.HI R0, R33, R33, RZ, 0x1 ;  /* 0x0000002121007211 */ /* 0x020fe200078f08ff */
[----:B------:R-:W-:Y:S10]  /*a3e0*/  @P1 BRA `(.L_x_11790) ;  /* 0x0000000000b01947 */ /* 0x000ff40003800000 */
[----:B------:R-:W2:Y:S01]  /*a3f0*/  LDL.64 R42, [R1+0x20] ;  /* 0x00002000012a7983 */ /* 0x000ea20000100a00 */
[----:B------:R-:W-:-:S03]  /*a400*/  ULDC UR4, c[0x0][0x3f4] ;  /* 0x0000fd0000047ab9 */ /* 0x000fc60000000800 */
[----:B------:R-:W3:Y:S04]  /*a410*/  LDL R39, [R1+0x54] ;  /* 0x0000540001277983 */ /* 0x000ee80000100800 */
[----:B------:R-:W4:Y:S04]  /*a420*/  LDL R38, [R1+0x50] ;  /* 0x0000500001267983 */ /* 0x000f280000100800 */
[----:B------:R-:W3:Y:S01]  /*a430*/  LDL.64 R36, [R1+0x38] ;  /* 0x0000380001247983 */ /* 0x000ee20000100a00 */
        /* <DEDUP_REMOVED lines=8> */
[----:B--2---:R-:W-:-:S02]  /*a4c0*/  VIADD R3, R42, 0x10 ;  /* 0x000000102a037836 */ /* 0x004fc40000000000 */
[----:B------:R-:W-:-:S03]  /*a4d0*/  VIADD R4, R42, 0x20 ;  /* 0x000000202a047836 */ /* 0x000fc60000000000 */
[----:B------:R-:W-:Y:S02]  /*a4e0*/  ISETP.GE.AND P2, PT, R3, UR4, PT ;  /* 0x0000000403007c0c */ /* 0x000fe4000bf46270 */
[----:B------:R-:W-:Y:S01]  /*a4f0*/  ISETP.GE.AND P1, PT, R42, UR4, PT ;  /* 0x000000042a007c0c */ /* 0x000fe2000bf26270 */
[C---:B---3--:R-:W-:Y:S02]  /*a500*/  IMAD.IADD R5, R36.reuse, 0x1, R39 ;  /* 0x0000000124057824 */ /* 0x048fe400078e0227 */
[----:B----4-:R-:W-:Y:S01]  /*a510*/  IMAD.IADD R3, R36, 0x1, R38 ;  /* 0x0000000124037824 */ /* 0x010fe200078e0226 */
[----:B------:R-:W-:Y:S02]  /*a520*/  ISETP.GE.AND P3, PT, R4, UR4, PT ;  /* 0x0000000404007c0c */ /* 0x000fe4000bf66270 */
[----:B------:R-:W-:Y:S02]  /*a530*/  SHF.R.S32.HI R6, RZ, 0x1f, R5 ;  /* 0x0000001fff067819 */ /* 0x000fe40000011405 */
[----:B------:R-:W-:-:S02]  /*a540*/  SHF.R.S32.HI R4, RZ, 0x1f, R3 ;  /* 0x0000001fff047819 */ /* 0x000fc40000011403 */
[----:B------:R-:W-:Y:S02]  /*a550*/  LEA.HI R6, R6, R5, RZ, 0x3 ;  /* 0x0000000506067211 */ /* 0x000fe400078f18ff */
[----:B------:R-:W-:Y:S02]  /*a560*/  LEA.HI R3, R4, R3, RZ, 0x3 ;  /* 0x0000000304037211 */ /* 0x000fe400078f18ff */
[----:B------:R-:W-:Y:S02]  /*a570*/  SHF.R.S32.HI R8, RZ, 0x3, R6 ;  /* 0x00000003ff087819 */ /* 0x000fe40000011406 */
[----:B------:R-:W-:Y:S01]  /*a580*/  SHF.R.S32.HI R41, RZ, 0x3, R3 ;  /* 0x00000003ff297819 */ /* 0x000fe20000011403 */
[----:B------:R-:W-:-:S04]  /*a590*/  @!P1 IMAD.WIDE R12, R42, 0x2, R20 ;  /* 0x000000022a0c9825 */ /* 0x000fc800078e0214 */
[----:B------:R-:W-:Y:S01]  /*a5a0*/  @!P2 IMAD.SHL.U32 R3, R8, 0x8, RZ ;  /* 0x000000080803a824 */ /* 0x000fe200078e00ff */
[----:B------:R0:W5:Y:S01]  /*a5b0*/  @!P1 LD.E.128 R16, desc[UR60][R12.64] ;  /* 0x0000003c0c109980 */ /* 0x000162000c101d00 */
[----:B------:R-:W-:Y:S01]  /*a5c0*/  @!P3 IMAD.SHL.U32 R41, R41, 0x8, RZ ;  /* 0x000000082929b824 */ /* 0x000fe200078e00ff */
[----:B------:R-:W-:Y:S01]  /*a5d0*/  CS2R R4, SRZ ;  /* 0x0000000000047805 */ /* 0x000fe2000001ff00 */
[--C-:B------:R-:W-:Y:S01]  /*a5e0*/  @!P2 IMAD.WIDE R36, R3, 0x2, R20.reuse ;  /* 0x000000020324a825 */ /* 0x100fe200078e0214 */
[----:B------:R-:W-:Y:S02]  /*a5f0*/  CS2R R6, SRZ ;  /* 0x0000000000067805 */ /* 0x000fe4000001ff00 */
[----:B------:R-:W-:Y:S01]  /*a600*/  CS2R R8, SRZ ;  /* 0x0000000000087805 */ /* 0x000fe2000001ff00 */
[----:B------:R-:W-:Y:S01]  /*a610*/  @!P3 IMAD.WIDE R38, R41, 0x2, R20 ;  /* 0x000000022926b825 */ /* 0x000fe200078e0214 */
[----:B------:R1:W5:Y:S01]  /*a620*/  @!P2 LD.E.128 R24, desc[UR60][R36.64] ;  /* 0x0000003c2418a980 */ /* 0x000362000c101d00 */
[----:B0-----:R-:W-:-:S02]  /*a630*/  CS2R R12, SRZ ;  /* 0x00000000000c7805 */ /* 0x001fc4000001ff00 */
[--C-:B------:R-:W-:Y:S01]  /*a640*/  @!P2 IMAD.WIDE R20, R3, 0x2, R34.reuse ;  /* 0x000000020314a825 */ /* 0x100fe200078e0222 */
[----:B------:R1:W5:Y:S03]  /*a650*/  @!P3 LD.E.128 R28, desc[UR60][R38.64] ;  /* 0x0000003c261cb980 */ /* 0x000366000c101d00 */
[--C-:B------:R-:W-:Y:S01]  /*a660*/  @!P3 IMAD.WIDE R40, R41, 0x2, R34.reuse ;  /* 0x000000022928b825 */ /* 0x100fe200078e0222 */
[----:B------:R1:W5:Y:S03]  /*a670*/  @!P2 LD.E.128 R8, desc[UR60][R20.64] ;  /* 0x0000003c1408a980 */ /* 0x000366000c101d00 */
[----:B------:R-:W-:Y:S01]  /*a680*/  @!P1 IMAD.WIDE R34, R42, 0x2, R34 ;  /* 0x000000022a229825 */ /* 0x000fe200078e0222 */
[----:B------:R1:W5:Y:S04]  /*a690*/  @!P3 LD.E.128 R12, desc[UR60][R40.64] ;  /* 0x0000003c280cb980 */ /* 0x000368000c101d00 */
[----:B------:R1:W5:Y:S02]  /*a6a0*/  @!P1 LD.E.128 R4, desc[UR60][R34.64] ;  /* 0x0000003c22049980 */ /* 0x000364000c101d00 */
.L_x_11790:
[----:B------:R-:W-:Y:S05]  /*a6b0*/  BSYNC B1 ;  /* 0x0000000000017941 */ /* 0x000fea0003800000 */
.L_x_11789:
[----:B------:R-:W-:Y:S01]  /*a6c0*/  LOP3.LUT R0, R0, 0xfffffffe, RZ, 0xc0, !PT ;  /* 0xfffffffe00007812 */ /* 0x000fe200078ec0ff */
[----:B-----5:R-:W-:Y:S01]  /*a6d0*/  IMAD.MOV.U32 R3, RZ, RZ, R4 ;  /* 0x000000ffff037224 */ /* 0x020fe200078e0004 */
[----:B------:R-:W-:Y:S01]  /*a6e0*/  BSSY B1, `(.L_x_11791) ;  /* 0x0000031000017945 */ /* 0x000fe20003800000 */
[----:B-1----:R-:W-:Y:S02]  /*a6f0*/  IMAD.MOV.U32 R20, RZ, RZ, R5 ;  /* 0x000000ffff147224 */ /* 0x002fe400078e0005 */
        /* <DEDUP_REMOVED lines=47> */
.L_x_12041:
[----:B------:R-:W-:Y:S05]  /*a9f0*/  BSYNC B1 ;  /* 0x0000000000017941 */ /* 0x000fea0003800000 */
.L_x_11791:
[----:B------:R-:W-:Y:S02]  /*aa00*/  PRMT R45, R0, 0x7610, R45 ;  /* 0x00007610002d7816 */ /* 0x000fe4000000002d */
[----:B------:R-:W-:Y:S01]  /*aa10*/  PRMT R46, R20, 0x7610, R46 ;  /* 0x00007610142e7816 */ /* 0x000fe2000000002e */
[----:B------:R-:W-:Y:S06]  /*aa20*/  @P0 BRA `(.L_x_11777) ;  /* 0x0000001400940947 */ /* 0x000fec0003800000 */
[----:B------:R-:W2:Y:S01]  /*aa30*/  LDL.64 R34, [R1+0x20] ;  /* 0x0000200001227983 */ /* 0x000ea20000100a00 */
[----:B------:R-:W2:Y:S03]  /*aa40*/  LDC R0, c[0x0][0x3f4] ;  /* 0x0000fd00ff007b82 */ /* 0x000ea60000000800 */
[----:B------:R1:W5:Y:S04]  /*aa50*/  LDL R74, [R1+0x40] ;  /* 0x00004000014a7983 */ /* 0x0003680000100800 */
[----:B------:R1:W5:Y:S04]  /*aa60*/  LDL R73, [R1+0xc0] ;  /* 0x0000c00001497983 */ /* 0x0003680000100800 */
[----:B------:R1:W5:Y:S04]  /*aa70*/  LDL R71, [R1+0x48] ;  /* 0x0000480001477983 */ /* 0x0003680000100800 */
[----:B------:R1:W5:Y:S01]  /*aa80*/  LDL R69, [R1+0x44] ;  /* 0x0000440001457983 */ /* 0x0003620000100800 */
[----:B------:R-:W-:Y:S01]  /*aa90*/  BSSY B1, `(.L_x_11793) ;  /* 0x0000074000017945 */ /* 0x000fe20003800000 */
[C---:B--2---:R-:W-:Y:S01]  /*aaa0*/  ISETP.GE.AND P0, PT, R34.reuse, R0, PT ;  /* 0x000000002200720c */ /* 0x044fe20003f06270 */
[----:B0-----:R-:W-:-:S02]  /*aab0*/  VIADD R3, R34, 0x10 ;  /* 0x0000001022037836 */ /* 0x001fc40000000000 */
[----:B------:R-:W-:-:S03]  /*aac0*/  VIADD R33, R34, 0x20 ;  /* 0x0000002022217836 */ /* 0x000fc60000000000 */
[-C--:B------:R-:W-:Y:S02]  /*aad0*/  ISETP.GE.AND P1, PT, R3, R0.reuse, PT ;  /* 0x000000000300720c */ /* 0x080fe40003f26270 */
[----:B------:R-:W-:-:S05]  /*aae0*/  ISETP.GE.AND P2, PT, R33, R0, PT ;  /* 0x000000002100720c */ /* 0x000fca0003f46270 */
[----:B-1----:R-:W-:Y:S08]  /*aaf0*/  @P0 BRA `(.L_x_11794) ;  /* 0x0000000400b40947 */ /* 0x002ff00003800000 */
[----:B------:R-:W-:Y:S02]  /*ab00*/  LEA.HI R3, R32, R32, RZ, 0x1 ;  /* 0x0000002020037211 */ /* 0x000fe400078f08ff */
[----:B------:R-:W-:Y:S02]  /*ab10*/  SHF.R.U64 R63, R4, 0x10, R5 ;  /* 0x00000010043f7819 */ /* 0x000fe40000001205 */
[----:B------:R-:W-:Y:S02]  /*ab20*/  LOP3.LUT R3, R3, 0xfffffffe, RZ, 0xc0, !PT ;  /* 0xfffffffe03037812 */ /* 0x000fe400078ec0ff */
[----:B------:R-:W-:Y:S02]  /*ab30*/  SHF.R.U64 R61, R16, 0x10, R17 ;  /* 0x00000010103d7819 */ /* 0x000fe40000001211 */
[----:B------:R-:W-:Y:S01]  /*ab40*/  SHF.R.U64 R16, R18, 0x10, R19 ;  /* 0x0000001012107819 */ /* 0x000fe20000001213 */
[----:B------:R-:W-:Y:S01]  /*ab50*/  IMAD.IADD R3, R32, 0x1, -R3 ;  /* 0x0000000120037824 */ /* 0x000fe200078e0a03 */
[----:B-----5:R-:W-:-:S02]  /*ab60*/  LOP3.LUT R32, R74, 0x18, R34, 0xf8, !PT ;  /* 0x000000184a207812 */ /* 0x020fc400078ef822 */
[----:B------:R-:W-:Y:S02]  /*ab70*/  SHF.R.U32.HI R19, RZ, 0x10, R19 ;  /* 0x00000010ff137819 */ /* 0x000fe40000011613 */
[----:B------:R-:W-:Y:S02]  /*ab80*/  LEA.HI R3, R0, R3, RZ, 0x1d ;  /* 0x0000000300037211 */ /* 0x000fe400078fe8ff */
[----:B------:R-:W-:Y:S02]  /*ab90*/  LOP3.LUT R32, R32, R69, RZ, 0x3c, !PT ;  /* 0x0000004520207212 */ /* 0x000fe400078e3cff */
[----:B------:R-:W-:Y:S02]  /*aba0*/  SHF.R.S32.HI R20, RZ, 0x1f, R3 ;  /* 0x0000001fff147819 */ /* 0x000fe40000011403 */
[----:B------:R-:W-:Y:S01]  /*abb0*/  PRMT R63, R55, 0x5410, R63 ;  /* 0x00005410373f7816 */ /* 0x000fe2000000003f */
[----:B------:R-:W-:Y:S01]  /*abc0*/  IMAD.IADD R33, R71, 0x1, R32 ;  /* 0x0000000147217824 */ /* 0x000fe200078e0220 */
[----:B------:R-:W-:Y:S01]  /*abd0*/  LEA.HI R20, R20, R3, RZ, 0x2 ;  /* 0x0000000314147211 */ /* 0x000fe200078f10ff */
[----:B------:R-:W-:Y:S01]  /*abe0*/  IMAD.SHL.U32 R3, R3, 0x8, RZ ;  /* 0x0000000803037824 */ /* 0x000fe200078e00ff */
[----:B------:R-:W-:Y:S01]  /*abf0*/  SHF.R.U32.HI R65, RZ, 0x10, R5 ;  /* 0x00000010ff417819 */ /* 0x000fe20000011605 */
[----:B------:R-:W-:Y:S01]  /*ac00*/  IMAD.U32 R66, R63, 0x10000, RZ ;  /* 0x000100003f427824 */ /* 0x000fe200078e00ff */
[----:B------:R-:W-:-:S02]  /*ac10*/  SHF.R.S32.HI R32, RZ, 0x2, R20 ;  /* 0x00000002ff207819 */ /* 0x000fc40000011414 */
[----:B------:R-:W-:Y:S01]  /*ac20*/  LOP3.LUT R20, R74, 0x18, R3, 0xf8, !PT ;  /* 0x000000184a147812 */ /* 0x000fe200078ef803 */
[----:B------:R-:W-:Y:S01]  /*ac30*/  IMAD R3, R33, 0x2, R73 ;  /* 0x0000000221037824 */ /* 0x000fe200078e0249 */
[----:B------:R-:W-:Y:S01]  /*ac40*/  SHF.R.U64 R18, R6, 0x10, R7 ;  /* 0x0000001006127819 */ /* 0x000fe20000001207 */
[----:B------:R-:W-:Y:S01]  /*ac50*/  IMAD R32, R32, 0x1800, R71 ;  /* 0x0000180020207824 */ /* 0x000fe200078e0247 */
[----:B------:R-:W-:Y:S02]  /*ac60*/  LOP3.LUT R33, R20, R69, RZ, 0x3c, !PT ;  /* 0x0000004514217212 */ /* 0x000fe400078e3cff */
[----:B------:R-:W-:Y:S02]  /*ac70*/  PRMT R61, R57, 0x5410, R61 ;  /* 0x00005410393d7816 */ /* 0x000fe4000000003d */
[----:B------:R-:W-:Y:S01]  /*ac80*/  SHF.R.U32.HI R6, RZ, 0x10, R7 ;  /* 0x00000010ff067819 */ /* 0x000fe20000011607 */
[----:B------:R-:W-:Y:S01]  /*ac90*/  IMAD.IADD R37, R32, 0x1, R33 ;  /* 0x0000000120257824 */ /* 0x000fe200078e0221 */
[----:B------:R-:W-:Y:S01]  /*aca0*/  PRMT R4, R58, 0x5410, R19 ;  /* 0x000054103a047816 */ /* 0x000fe20000000013 */
[----:B------:R-:W0:Y:S01]  /*acb0*/  LDS.128 R32, [R3] ;  /* 0x0000000003207984 */ /* 0x000e220000000c00 */
[----:B------:R-:W-:Y:S01]  /*acc0*/  SHF.R.U32.HI R62, RZ, 0x10, R17 ;  /* 0x00000010ff3e7819 */ /* 0x000fe20000011611 */
[----:B------:R-:W-:Y:S01]  /*acd0*/  IMAD R20, R37, 0x2, R22 ;  /* 0x0000000225147824 */ /* 0x000fe200078e0216 */
[----:B------:R-:W-:-:S02]  /*ace0*/  PRMT R65, R56, 0x5410, R65 ;  /* 0x0000541038417816 */ /* 0x000fc40000000041 */
[----:B------:R-:W-:Y:S02]  /*acf0*/  PRMT R6, R40, 0x5432, R6 ;  /* 0x0000543228067816 */ /* 0x000fe40000000006 */
[----:B------:R-:W1:Y:S01]  /*ad00*/  LDS.128 R36, [R20+0xda00] ;  /* 0x00da000014247984 */ /* 0x000e620000000c00 */
[----:B------:R-:W-:Y:S01]  /*ad10*/  PRMT R62, R41, 0x5432, R62 ;  /* 0x00005432293e7816 */ /* 0x000fe2000000003e */
[----:B------:R-:W-:Y:S01]  /*ad20*/  IMAD.U32 R68, R65, 0x10000, RZ ;  /* 0x0001000041447824 */ /* 0x000fe200078e00ff */
[----:B------:R-:W-:Y:S01]  /*ad30*/  LOP3.LUT R63, R63, 0xffff0000, RZ, 0xc0, !PT ;  /* 0xffff00003f3f7812 */ /* 0x000fe200078ec0ff */
[----:B------:R-:W-:Y:S01]  /*ad40*/  IMAD.U32 R67, R6, 0x10000, RZ ;  /* 0x0001000006437824 */ /* 0x000fe200078e00ff */
[----:B------:R-:W-:Y:S02]  /*ad50*/  LOP3.LUT R65, R65, 0xffff0000, RZ, 0xc0, !PT ;  /* 0xffff000041417812 */ /* 0x000fe400078ec0ff */
[----:B------:R-:W-:Y:S02]  /*ad60*/  PRMT R18, R21, 0x5432, R18 ;  /* 0x0000543215127816 */ /* 0x000fe40000000012 */
[----:B------:R-:W-:Y:S01]  /*ad70*/  PRMT R16, R42, 0x5432, R16 ;  /* 0x000054322a107816 */ /* 0x000fe20000000010 */
[C---:B0-----:R-:W-:Y:S01]  /*ad80*/  IMAD.U32 R55, R32.reuse, 0x10000, RZ ;  /* 0x0001000020377824 */ /* 0x041fe200078e00ff */
[----:B------:R-:W-:Y:S01]  /*ad90*/  LOP3.LUT R56, R32, 0xffff0000, RZ, 0xc0, !PT ;  /* 0xffff000020387812 */ /* 0x000fe200078ec0ff */
[----:B------:R-:W-:Y:S01]  /*ada0*/  IMAD.U32 R32, R61, 0x10000, RZ ;  /* 0x000100003d207824 */ /* 0x000fe200078e00ff */
[C---:B------:R-:W-:Y:S01]  /*adb0*/  LOP3.LUT R5, R34.reuse, 0xffff0000, RZ, 0xc0, !PT ;  /* 0xffff000022057812 */ /* 0x040fe200078ec0ff */
[----:B------:R-:W-:Y:S01]  /*adc0*/  IMAD.U32 R7, R34, 0x10000, RZ ;  /* 0x0001000022077824 */ /* 0x000fe200078e00ff */
[C---:B------:R-:W-:Y:S01]  /*add0*/  LOP3.LUT R34, R35.reuse, 0xffff0000, RZ, 0xc0, !PT ;  /* 0xffff000023227812 */ /* 0x040fe200078ec0ff */
[----:B------:R-:W-:Y:S01]  /*ade0*/  IMAD.U32 R58, R35, 0x10000, RZ ;  /* 0x00010000233a7824 */ /* 0x000fe200078e00ff */
[C---:B-1----:R-:W-:Y:S01]  /*adf0*/  LOP3.LUT R35, R36.reuse, 0xffff0000, RZ, 0xc0, !PT ;  /* 0xffff000024237812 */ /* 0x042fe200078ec0ff */
[----:B------:R-:W-:Y:S01]  /*ae00*/  IMAD.U32 R19, R36, 0x10000, RZ ;  /* 0x0001000024137824 */ /* 0x000fe200078e00ff */
[----:B------:R-:W-:Y:S01]  /*ae10*/  LOP3.LUT R36, R37, 0xffff0000, RZ, 0xc0, !PT ;  /* 0xffff000025247812 */ /* 0x000fe200078ec0ff */
[----:B------:R-:W-:Y:S01]  /*ae20*/  IMAD.U32 R60, R39, 0x10000, RZ ;  /* 0x00010000273c7824 */ /* 0x000fe200078e00ff */
[----:B------:R-:W-:Y:S01]  /*ae30*/  LOP3.LUT R17, R38, 0xffff0000, RZ, 0xc0, !PT ;  /* 0xffff000026117812 */ /* 0x000fe200078ec0ff */
[C---:B------:R-:W-:Y:S01]  /*ae40*/  FMUL.FTZ R64, R19.reuse, R66 ;  /* 0x0000004213407220 */ /* 0x040fe20000410000 */
[-C--:B------:R-:W-:Y:S01]  /*ae50*/  FMUL.FTZ R70, R19, R32.reuse ;  /* 0x0000002013467220 */ /* 0x080fe20000410000 */
[----:B------:R-:W-:Y:S01]  /*ae60*/  IMAD.U32 R59, R37, 0x10000, RZ ;  /* 0x00010000253b7824 */ /* 0x000fe200078e00ff */
[----:B------:R-:W-:Y:S01]  /*ae70*/  LOP3.LUT R61, R61, 0xffff0000, RZ, 0xc0, !PT ;  /* 0xffff00003d3d7812 */ /* 0x000fe200078ec0ff */
[----:B------:R-:W-:Y:S01]  /*ae80*/  FFMA.FTZ R19, R55, R32, -R64 ;  /* 0x0000002037137223 */ /* 0x000fe20000010840 */
[----:B------:R-:W-:-:S02]  /*ae90*/  IMAD.U32 R64, R62, 0x10000, RZ ;  /* 0x000100003e407824 */ /* 0x000fc400078e00ff */
[----:B------:R-:W-:Y:S01]  /*aea0*/  FFMA.FTZ R32, R55, R66, R70 ;  /* 0x0000004237207223 */ /* 0x000fe20000010046 */
[----:B------:R-:W-:Y:S01]  /*aeb0*/  IMAD.U32 R37, R38, 0x10000, RZ ;  /* 0x0001000026257824 */ /* 0x000fe200078e00ff */
[----:B------:R-:W-:Y:S01]  /*aec0*/  LOP3.LUT R38, R39, 0xffff0000, RZ, 0xc0, !PT ;  /* 0xffff000027267812 */ /* 0x000fe200078ec0ff */
[----:B------:R-:W-:Y:S02]  /*aed0*/  IMAD.U32 R39, R4, 0x10000, RZ ;  /* 0x0001000004277824 */ /* 0x000fe400078e00ff */
[----:B------:R-:W-:Y:S01]  /*aee0*/  FMUL.FTZ R55, R60, R67 ;  /* 0x000000433c377220 */ /* 0x000fe20000410000 */
[----:B------:R-:W-:Y:S02]  /*aef0*/  IMAD.U32 R57, R33, 0x10000, RZ ;  /* 0x0001000021397824 */ /* 0x000fe400078e00ff */
[C---:B------:R-:W-:Y:S01]  /*af00*/  FMUL.FTZ R66, R59.reuse, R64 ;  /* 0x000000403b427220 */ /* 0x040fe20000410000 */
[----:B------:R-:W-:Y:S01]  /*af10*/  LOP3.LUT R62, R62, 0xffff0000, RZ, 0xc0, !PT ;  /* 0xffff00003e3e7812 */ /* 0x000fe200078ec0ff */
[-C--:B------:R-:W-:Y:S01]  /*af20*/  FMUL.FTZ R60, R60, R39.reuse ;  /* 0x000000273c3c7220 */ /* 0x080fe20000410000 */
[----:B------:R-:W-:Y:S01]  /*af30*/  FFMA.FTZ R55, R58, R39, -R55 ;  /* 0x000000273a377223 */ /* 0x000fe20000010837 */
[-C--:B------:R-:W-:Y:S01]  /*af40*/  FMUL.FTZ R72, R59, R68.reuse ;  /* 0x000000443b487220 */ /* 0x080fe20000410000 */
        /* <DEDUP_REMOVED lines=40> */
.L_x_11794:
[----:B------:R-:W-:Y:S05]  /*b1d0*/  BSYNC B1 ;  /* 0x0000000000017941 */ /* 0x000fea0003800000 */
.L_x_11793:
[----:B------:R-:W-:Y:S04]  /*b1e0*/  BSSY B1, `(.L_x_11795) ;  /* 0x0000075000017945 */ /* 0x000fe80003800000 */
[----:B------:R-:W-:Y:S05]  /*b1f0*/  @P1 BRA `(.L_x_11796) ;  /* 0x0000000400cc1947 */ /* 0x000fea0003800000 */
[----:B0-----:R-:W2:Y:S04]  /*b200*/  LDL R3, [R1+0x54] ;  /* 0x0000540001037983 */ /* 0x001ea80000100800 */
[----:B------:R-:W2:Y:S01]  /*b210*/  LDL.64 R4, [R1+0x38] ;  /* 0x0000380001047983 */ /* 0x000ea20000100a00 */
[--C-:B------:R-:W-:Y:S02]  /*b220*/  SHF.R.U64 R35, R24, 0x10, R25.reuse ;  /* 0x0000001018237819 */ /* 0x100fe40000001219 */
[----:B------:R-:W-:Y:S02]  /*b230*/  SHF.R.U32.HI R24, RZ, 0x10, R25 ;  /* 0x00000010ff187819 */ /* 0x000fe40000011619 */
[----:B------:R-:W-:Y:S02]  /*b240*/  SHF.R.U64 R25, R8, 0x10, R9 ;  /* 0x0000001008197819 */ /* 0x000fe40000001209 */
[----:B------:R-:W-:-:S02]  /*b250*/  SHF.R.U64 R33, R26, 0x10, R27 ;  /* 0x000000101a217819 */ /* 0x000fc4000000121b */
[----:B------:R-:W-:Y:S02]  /*b260*/  PRMT R50, R50, 0x5410, R25 ;  /* 0x0000541032327816 */ /* 0x000fe40000000019 */
[----:B------:R-:W-:Y:S02]  /*b270*/  SHF.R.U32.HI R8, RZ, 0x10, R9 ;  /* 0x00000010ff087819 */ /* 0x000fe40000011609 */
[----:B------:R-:W-:Y:S01]  /*b280*/  PRMT R54, R54, 0x5410, R35 ;  /* 0x0000541036367816 */ /* 0x000fe20000000023 */
[----:B------:R-:W-:Y:S01]  /*b290*/  IMAD.U32 R35, R50, 0x10000, RZ ;  /* 0x0001000032237824 */ /* 0x000fe200078e00ff */
[----:B------:R-:W-:Y:S02]  /*b2a0*/  PRMT R53, R53, 0x5410, R24 ;  /* 0x0000541035357816 */ /* 0x000fe40000000018 */
[----:B------:R-:W-:Y:S01]  /*b2b0*/  PRMT R52, R52, 0x5410, R33 ;  /* 0x0000541034347816 */ /* 0x000fe20000000021 */
[----:B------:R-:W-:Y:S01]  /*b2c0*/  IMAD.U32 R33, R54, 0x10000, RZ ;  /* 0x0001000036217824 */ /* 0x000fe200078e00ff */
[----:B------:R-:W-:-:S02]  /*b2d0*/  PRMT R49, R49, 0x5410, R8 ;  /* 0x0000541031317816 */ /* 0x000fc40000000008 */
[----:B------:R-:W-:Y:S02]  /*b2e0*/  LOP3.LUT R37, R50, 0xffff0000, RZ, 0xc0, !PT ;  /* 0xffff000032257812 */ /* 0x000fe400078ec0ff */
[--C-:B------:R-:W-:Y:S02]  /*b2f0*/  SHF.R.U64 R9, R10, 0x10, R11.reuse ;  /* 0x000000100a097819 */ /* 0x100fe4000000120b */
[----:B------:R-:W-:Y:S02]  /*b300*/  SHF.R.U32.HI R10, RZ, 0x10, R11 ;  /* 0x00000010ff0a7819 */ /* 0x000fe4000001160b */
[----:B------:R-:W-:Y:S02]  /*b310*/  PRMT R48, R48, 0x5410, R9 ;  /* 0x0000541030307816 */ /* 0x000fe40000000009 */
[----:B------:R-:W-:Y:S02]  /*b320*/  SHF.R.U32.HI R26, RZ, 0x10, R27 ;  /* 0x00000010ff1a7819 */ /* 0x000fe4000001161b */
[----:B------:R-:W-:-:S02]  /*b330*/  PRMT R47, R47, 0x5410, R10 ;  /* 0x000054102f2f7816 */ /* 0x000fc4000000000a */
[----:B------:R-:W-:Y:S01]  /*b340*/  PRMT R51, R51, 0x5410, R26 ;  /* 0x0000541033337816 */ /* 0x000fe2000000001a */
[----:B--2---:R-:W-:-:S05]  /*b350*/  IMAD.IADD R3, R4, 0x1, R3 ;  /* 0x0000000104037824 */ /* 0x004fca00078e0203 */
[----:B------:R-:W-:-:S04]  /*b360*/  SHF.R.S32.HI R4, RZ, 0x1f, R3 ;  /* 0x0000001fff047819 */ /* 0x000fc80000011403 */
[CC--:B------:R-:W-:Y:S02]  /*b370*/  LEA.HI R5, R4.reuse, R3.reuse, RZ, 0x3 ;  /* 0x0000000304057211 */ /* 0x0c0fe400078f18ff */
[----:B------:R-:W-:Y:S02]  /*b380*/  LEA.HI R4, R4, R3, RZ, 0x5 ;  /* 0x0000000304047211 */ /* 0x000fe400078f28ff */
[--C-:B------:R-:W-:Y:S02]  /*b390*/  SHF.R.S32.HI R7, RZ, 0x3, R5.reuse ;  /* 0x00000003ff077819 */ /* 0x100fe40000011405 */
        /* <DEDUP_REMOVED lines=10> */
[----:B------:R-:W-:Y:S01]  /*b440*/  LOP3.LUT R4, R74, 0x18, R3, 0xf8, !PT ;  /* 0x000000184a047812 */ /* 0x000fe200078ef803 */
[----:B------:R-:W-:Y:S02]  /*b450*/  IMAD R3, R6, 0x2, R73 ;  /* 0x0000000206037824 */ /* 0x000fe400078e0249 */
        /* <DEDUP_REMOVED lines=23> */
[----:B------:R-:W-:Y:S01]  /*b5d0*/  LOP3.LUT R33, R54, 0xffff0000, RZ, 0xc0, !PT ;  /* 0xffff000036217812 */ /* 0x000fe200078ec0ff */
[----:B------:R-:W-:Y:S01]  /*b5e0*/  FFMA.FTZ R55, R8, R35, R55 ;  /* 0x0000002308377223 */ /* 0x000fe20000010037 */
[----:B------:R-:W-:Y:S02]  /*b5f0*/  IMAD.U32 R8, R53, 0x10000, RZ ;  /* 0x0001000035087824 */ /* 0x000fe400078e00ff */
[----:B------:R-:W-:Y:S01]  /*b600*/  FMUL.FTZ R36, R25, R24 ;  /* 0x0000001819247220 */ /* 0x000fe20000410000 */
[----:B------:R-:W-:Y:S02]  /*b610*/  IMAD.U32 R26, R18, 0x10000, RZ ;  /* 0x00010000121a7824 */ /* 0x000fe400078e00ff */
[-C--:B------:R-:W-:Y:S01]  /*b620*/  FMUL.FTZ R35, R16, R33.reuse ;  /* 0x0000002110237220 */ /* 0x080fe20000410000 */
[----:B------:R-:W-:Y:S01]  /*b630*/  LOP3.LUT R16, R49, 0xffff0000, RZ, 0xc0, !PT ;  /* 0xffff000031107812 */ /* 0x000fe200078ec0ff */
[C---:B------:R-:W-:Y:S01]  /*b640*/  FFMA.FTZ R32, R4.reuse, R33, -R57 ;  /* 0x0000002104207223 */ /* 0x040fe20000010839 */
[-C--:B------:R-:W-:Y:S01]  /*b650*/  FMUL.FTZ R25, R25, R8.reuse ;  /* 0x0000000819197220 */ /* 0x080fe20000410000 */
[----:B------:R-:W-:Y:S01]  /*b660*/  FFMA.FTZ R34, R4, R37, R35 ;  /* 0x0000002504227223 */ /* 0x000fe20000010023 */
[----:B------:R-:W-:Y:S01]  /*b670*/  LOP3.LUT R4, R53, 0xffff0000, RZ, 0xc0, !PT ;  /* 0xffff000035047812 */ /* 0x000fe200078ec0ff */
[----:B------:R-:W-:Y:S01]  /*b680*/  FFMA.FTZ R36, R9, R8, -R36 ;  /* 0x0000000809247223 */ /* 0x000fe20000010824 */
[----:B------:R-:W-:Y:S01]  /*b690*/  FMUL.FTZ R8, R17, R16 ;  /* 0x0000001011087220 */ /* 0x000fe20000410000 */
[----:B------:R-:W-:Y:S01]  /*b6a0*/  FFMA.FTZ R24, R9, R24, R25 ;  /* 0x0000001809187223 */ /* 0x000fe20000010019 */
[----:B------:R-:W-:-:S02]  /*b6b0*/  IMAD.U32 R25, R48, 0x10000, RZ ;  /* 0x0001000030197824 */ /* 0x000fc400078e00ff */
[-C--:B------:R-:W-:Y:S01]  /*b6c0*/  FMUL.FTZ R38, R17, R4.reuse ;  /* 0x0000000411267220 */ /* 0x080fe20000410000 */
[----:B------:R-:W-:Y:S02]  /*b6d0*/  IMAD.U32 R9, R52, 0x10000, RZ ;  /* 0x0001000034097824 */ /* 0x000fe400078e00ff */
[----:B------:R-:W-:Y:S01]  /*b6e0*/  FFMA.FTZ R17, R5, R4, -R8 ;  /* 0x0000000405117223 */ /* 0x000fe20000010808 */
[----:B------:R-:W-:Y:S02]  /*b6f0*/  IMAD.U32 R27, R19, 0x10000, RZ ;  /* 0x00010000131b7824 */ /* 0x000fe400078e00ff */
[C---:B------:R-:W-:Y:S01]  /*b700*/  FMUL.FTZ R35, R26.reuse, R25 ;  /* 0x000000191a237220 */ /* 0x040fe20000410000 */
[----:B------:R-:W-:Y:S02]  /*b710*/  IMAD.U32 R8, R47, 0x10000, RZ ;  /* 0x000100002f087824 */ /* 0x000fe400078e00ff */
[----:B------:R-:W-:Y:S01]  /*b720*/  FMUL.FTZ R26, R26, R9 ;  /* 0x000000091a1a7220 */ /* 0x000fe20000410000 */
[----:B------:R-:W-:-:S02]  /*b730*/  IMAD.U32 R4, R51, 0x10000, RZ ;  /* 0x0001000033047824 */ /* 0x000fc400078e00ff */
[----:B------:R-:W-:Y:S01]  /*b740*/  FFMA.FTZ R33, R5, R16, R38 ;  /* 0x0000001005217223 */ /* 0x000fe20000010026 */
[C---:B------:R-:W-:Y:S01]  /*b750*/  FMUL.FTZ R16, R27.reuse, R8 ;  /* 0x000000081b107220 */ /* 0x040fe20000410000 */
[----:B------:R-:W-:Y:S01]  /*b760*/  FFMA.FTZ R35, R10, R9, -R35 ;  /* 0x000000090a237223 */ /* 0x000fe20000010823 */
[----:B------:R-:W-:Y:S01]  /*b770*/  LOP3.LUT R18, R18, 0xffff0000, RZ, 0xc0, !PT ;  /* 0xffff000012127812 */ /* 0x000fe200078ec0ff */
[-C--:B------:R-:W-:Y:S01]  /*b780*/  FMUL.FTZ R38, R27, R4.reuse ;  /* 0x000000041b267220 */ /* 0x080fe20000410000 */
[----:B------:R-:W-:Y:S01]  /*b790*/  LOP3.LUT R9, R48, 0xffff0000, RZ, 0xc0, !PT ;  /* 0xffff000030097812 */ /* 0x000fe200078ec0ff */
[----:B------:R-:W-:Y:S01]  /*b7a0*/  FFMA.FTZ R26, R10, R25, R26 ;  /* 0x000000190a1a7223 */ /* 0x000fe2000001001a */
[----:B------:R-:W-:Y:S01]  /*b7b0*/  LOP3.LUT R5, R52, 0xffff0000, RZ, 0xc0, !PT ;  /* 0xffff000034057812 */ /* 0x000fe200078ec0ff */
        /* <DEDUP_REMOVED lines=8> */
[C---:B------:R-:W-:Y:S01]  /*b840*/  FFMA.FTZ R16, R6.reuse, R5, -R11 ;  /* 0x0000000506107223 */ /* 0x040fe2000001080b */
[-C--:B------:R-:W-:Y:S01]  /*b850*/  FMUL.FTZ R19, R19, R4.reuse ;  /* 0x0000000413137220 */ /* 0x080fe20000410000 */
[----:B------:R-:W-:Y:S01]  /*b860*/  FFMA.FTZ R11, R6, R9, R18 ;  /* 0x00000009060b7223 */ /* 0x000fe20000010012 */
[C---:B------:R-:W-:Y:S01]  /*b870*/  FFMA.FTZ R18, R7.reuse, R4, -R8 ;  /* 0x0000000407127223 */ /* 0x040fe20000010808 */
[----:B------:R-:W-:Y:S01]  /*b880*/  F2FP.BF16.F32.PACK_AB R4, R32, R39 ;  /* 0x000000272004723e */ /* 0x000fe200000010ff */
[----:B------:R-:W-:Y:S01]  /*b890*/  FFMA.FTZ R19, R7, R10, R19 ;  /* 0x0000000a07137223 */ /* 0x000fe20000010013 */
        /* <DEDUP_REMOVED lines=9> */
.L_x_11796:
[----:B------:R-:W-:Y:S05]  /*b930*/  BSYNC B1 ;  /* 0x0000000000017941 */ /* 0x000fea0003800000 */
.L_x_11795:
[----:B------:R-:W-:Y:S05]  /*b940*/  @P2 BRA `(.L_x_11777) ;  /* 0x0000000400cc2947 */ /* 0x000fea0003800000 */
[----:B01----:R-:W2:Y:S04]  /*b950*/  LDL R3, [R1+0x50] ;  /* 0x0000500001037983 */ /* 0x003ea80000100800 */
[----:B------:R-:W2:Y:S01]  /*b960*/  LDL.64 R4, [R1+0x38] ;  /* 0x0000380001047983 */ /* 0x000ea20000100a00 */
        /* <DEDUP_REMOVED lines=30> */
[-C--:B------:R-:W-:Y:S02]  /*bb50*/  LOP3.LUT R5, R5, R69.reuse, RZ, 0x3c, !PT ;  /* 0x0000004505057212 */ /* 0x080fe400078e3cff */
        /* <DEDUP_REMOVED lines=82> */
.L_x_11777:
[----:B------:R-:W-:Y:S05]  /*c080*/  BSYNC B0 ;  /* 0x0000000000007941 */ /* 0x000fea0003800000 */
.L_x_11770:
        /* <DEDUP_REMOVED lines=8> */
.L_x_11768:
[----:B0--3--:R-:W3:Y:S02]  /*c110*/  LDL R0, [R1+0x34] ;  /* 0x0000340001007983 */ /* 0x009ee40000100800 */
[----:B---3--:R-:W-:-:S13]  /*c120*/  ISETP.NE.AND P0, PT, R0, 0x3, PT ;  /* 0x000000030000780c */ /* 0x008fda0003f05270 */
[----:B------:R-:W-:Y:S05]  /*c130*/  @!P0 BRA `(.L_x_11797) ;  /* 0x0000000000048947 */ /* 0x000fea0003800000 */
[----:B------:R-:W-:Y:S01]  /*c140*/  BPT.TRAP 0x1 ;  /* 0x000000040000795c */ /* 0x000fe20000300000 */
.L_x_11797:
[----:B------:R-:W3:Y:S01]  /*c150*/  LDL R0, [R1+0x2c] ;  /* 0x00002c0001007983 */ /* 0x000ee20000100800 */
[----:B------:R-:W-:Y:S01]  /*c160*/  IMAD R21, R145, 0x8, R22 ;  /* 0x0000000891157824 */ /* 0x000fe200078e0216 */
[----:B---3--:R-:W-:-:S04]  /*c170*/  SHF.L.U32 R0, R0, 0x1f, RZ ;  /* 0x0000001f00007819 */ /* 0x008fc800000006ff */
[----:B------:R0:W3:Y:S01]  /*c180*/  SYNCS.PHASECHK.TRANS64.TRYWAIT P2, [R21+URZ+0x31c30], R0 ;  /* 0x031c3000150075a7 */ /* 0x0000e2000804017f */
[----:B------:R-:W-:Y:S05]  /*c190*/  @!P0 BRA `(.L_x_11798) ;  /* 0x0000000000048947 */ /* 0x000fea0003800000 */
[----:B------:R-:W-:Y:S01]  /*c1a0*/  BPT.TRAP 0x1 ;  /* 0x000000040000795c */ /* 0x000fe20000300000 */
.L_x_11798:
[----:B-12-4-:R-:W1:Y:S02]  /*c1b0*/  S2R R3, SR_TID.X ;  /* 0x0000000000037919 */ /* 0x016e640000002100 */
[----:B-1----:R-:W-:-:S04]  /*c1c0*/  LOP3.LUT R3, R3, 0x7f, RZ, 0xc0, !PT ;  /* 0x0000007f03037812 */ /* 0x002fc800078ec0ff */
[----:B------:R-:W-:Y:S01]  /*c1d0*/  ISETP.NE.AND P1, PT, R3, RZ, PT ;  /* 0x000000ff0300720c */ /* 0x000fe20003f25270 */
[----:B---3--:R-:W-:-:S12]  /*c1e0*/  @P2 BRA `(.L_x_11799) ;  /* 0x0000000000082947 */ /* 0x008fd80003800000 */
[----:B------:R-:W1:Y:S02]  /*c1f0*/  SYNCS.PHASECHK.TRANS64.TRYWAIT P2, [R21+URZ+0x31c30], R0 ;  /* 0x031c3000150075a7 */ /* 0x000e64000804017f */
[----:B-1----:R-:W-:Y:S05]  /*c200*/  @!P2 BRA `(.L_x_11800) ;  /* 0x000001a400aca947 */ /* 0x002fea0003800000 */
.L_x_11799:
[----:B------:R-:W-:Y:S05]  /*c210*/  WARPSYNC.ALL ;  /* 0x0000000000007948 */ /* 0x000fea0003800000 */
[----:B01----:R-:W-:Y:S01]  /*c220*/  VIADD R0, R22, 0x16a00 ;  /* 0x00016a0016007836 */ /* 0x003fe20000000000 */
[----:B------:R-:W-:Y:S01]  /*c230*/  LOP3.LUT R8, R2, 0x10000, RZ, 0xfc, !PT ;  /* 0x0001000002087812 */ /* 0x000fe200078efcff */
[----:B------:R-:W-:Y:S02]  /*c240*/  IMAD.MOV.U32 R9, RZ, RZ, -0x7fffffe0 ;  /* 0x80000020ff097424 */ /* 0x000fe400078e00ff */
[----:B------:R-:W-:Y:S01]  /*c250*/  IMAD.MOV.U32 R15, RZ, RZ, -0x7fffffe0 ;  /* 0x80000020ff0f7424 */ /* 0x000fe200078e00ff */
[----:B------:R-:W-:Y:S01]  /*c260*/  SHF.R.U32.HI R0, RZ, 0x4, R0 ;  /* 0x00000004ff007819 */ /* 0x000fe20000011600 */
[----:B------:R-:W-:Y:S01]  /*c270*/  WARPGROUP.ARRIVE ;  /* 0x00000000000079c5 */ /* 0x000fe20000000000 */
[----:B------:R-:W-:Y:S01]  /*c280*/  IMAD.MOV.U32 R3, RZ, RZ, -0x7fffffe0 ;  /* 0x80000020ff037424 */ /* 0x000fe200078e00ff */
[----:B------:R-:W0:Y:S01]  /*c290*/  LDC R18, c[0x0][0x448] ;  /* 0x00011200ff127b82 */ /* 0x000e220000000800 */
[----:B------:R-:W-:-:S04]  /*c2a0*/  LOP3.LUT R0, R0, 0x3fff, RZ, 0xc0, !PT ;  /* 0x00003fff00007812 */ /* 0x000fc800078ec0ff */
[----:B------:R-:W-:-:S05]  /*c2b0*/  LOP3.LUT R4, R0, 0x10000, RZ, 0xfc, !PT ;  /* 0x0001000000047812 */ /* 0x000fca00078efcff */
[----:B------:R-:W-:Y:S01]  /*c2c0*/  IMAD R14, R145, 0x6c0, R4 ;  /* 0x000006c0910e7824 */ /* 0x000fe200078e0204 */
[----:B------:R-:W-:Y:S01]  /*c2d0*/  R2UR UR4, R8 ;  /* 0x00000000080472ca */ /* 0x000fe200000e0000 */
[----:B------:R1:W-:Y:S01]  /*c2e0*/  STL [R1+0x58], R4 ;  /* 0x0000580401007387 */ /* 0x0003e20000100800 */
[----:B------:R-:W-:Y:S02]  /*c2f0*/  R2UR UR5, R9 ;  /* 0x00000000090572ca */ /* 0x000fe400000e0000 */
[C---:B------:R-:W-:Y:S02]  /*c300*/  R2UR UR6, R14.reuse ;  /* 0x000000000e0672ca */ /* 0x040fe400000e0000 */
[----:B------:R-:W-:Y:S01]  /*c310*/  R2UR UR7, R15 ;  /* 0x000000000f0772ca */ /* 0x000fe200000e0000 */
[----:B------:R-:W-:Y:S01]  /*c320*/  VIADD R2, R14, 0x40 ;  /* 0x000000400e027836 */ /* 0x000fe20000000000 */
[----:B------:R-:W-:Y:S02]  /*c330*/  R2UR UR11, R3 ;  /* 0x00000000030b72ca */ /* 0x000fe400000e0000 */
[----:B------:R-:W-:-:S02]  /*c340*/  R2UR UR8, R8 ;  /* 0x00000000080872ca */ /* 0x000fc400000e0000 */
[C---:B------:R-:W-:Y:S01]  /*c350*/  R2UR UR9, R9.reuse ;  /* 0x00000000090972ca */ /* 0x040fe200000e0000 */
[----:B-1----:R-:W-:Y:S02]  /*c360*/  VIADD R4, R14, 0xc0 ;  /* 0x000000c00e047836 */ /* 0x002fe40000000000 */
[----:B------:R-:W-:Y:S01]  /*c370*/  IMAD.MOV.U32 R5, RZ, RZ, -0x7fffffe0 ;  /* 0x80000020ff057424 */ /* 0x000fe200078e00ff */
[----:B------:R-:W-:Y:S02]  /*c380*/  R2UR UR12, R8 ;  /* 0x00000000080c72ca */ /* 0x000fe400000e0000 */
[C---:B------:R-:W-:Y:S01]  /*c390*/  R2UR UR13, R9.reuse ;  /* 0x00000000090d72ca */ /* 0x040fe200000e0000 */
[----:B------:R-:W-:Y:S01]  /*c3a0*/  HGMMA.64x16x16.F32.BF16 R88, gdesc[UR4], RZ, !UPT, gsb0 ;  /* 0x00200000045879f0 */ /* 0x000fe2000c0018ff */
[----:B------:R-:W-:Y:S01]  /*c3b0*/  R2UR UR10, R2 ;  /* 0x00000000020a72ca */ /* 0x000fe200000e0000 */
[----:B------:R-:W-:Y:S02]  /*c3c0*/  VIADD R2, R14, 0x80 ;  /* 0x000000800e027836 */ /* 0x000fe40000000000 */
[----:B------:R-:W-:Y:S01]  /*c3d0*/  IMAD.MOV.U32 R7, RZ, RZ, -0x7fffffe0 ;  /* 0x80000020ff077424 */ /* 0x000fe200078e00ff */
[----:B------:R-:W-:Y:S01]  /*c3e0*/  R2UR UR16, R8 ;  /* 0x00000000081072ca */ /* 0x000fe200000e0000 */
[----:B------:R-:W-:Y:S01]  /*c3f0*/  VIADD R6, R14, 0x100 ;  /* 0x000001000e067836 */ /* 0x000fe20000000000 */
[----:B------:R-:W-:-:S02]  /*c400*/  R2UR UR17, R9 ;  /* 0x00000000091172ca */ /* 0x000fc400000e0000 */
[C---:B------:R-:W-:Y:S02]  /*c410*/  R2UR UR20, R8.reuse ;  /* 0x00000000081472ca */ /* 0x040fe400000e0000 */
[C---:B------:R-:W-:Y:S02]  /*c420*/  R2UR UR21, R9.reuse ;  /* 0x00000000091572ca */ /* 0x040fe400000e0000 */
[----:B------:R-:W-:Y:S02]  /*c430*/  R2UR UR24, R8 ;  /* 0x00000000081872ca */ /* 0x000fe400000e0000 */
[----:B------:R-:W-:Y:S01]  /*c440*/  R2UR UR25, R9 ;  /* 0x00000000091972ca */ /* 0x000fe200000e0000 */
[----:B------:R-:W-:Y:S01]  /*c450*/  VIADD R10, R14, 0x102 ;  /* 0x000001020e0a7836 */ /* 0x000fe20000000000 */
[----:B------:R-:W2:Y:S01]  /*c460*/  LDL.LU R0, [R1] ;  /* 0x0000000001007983 */ /* 0x000ea20000300800 */
[----:B------:R-:W-:Y:S01]  /*c470*/  IMAD.MOV.U32 R3, RZ, RZ, -0x7fffffe0 ;  /* 0x80000020ff037424 */ /* 0x000fe200078e00ff */
[----:B------:R-:W-:Y:S01]  /*c480*/  R2UR UR6, R2 ;  /* 0x00000000020672ca */ /* 0x000fe200000e0000 */
[----:B------:R-:W-:Y:S01]  /*c490*/  VIADD R2, R14, 0x140 ;  /* 0x000001400e027836 */ /* 0x000fe20000000000 */
[C---:B------:R-:W-:Y:S01]  /*c4a0*/  R2UR UR4, R8.reuse ;  /* 0x00000000080472ca */ /* 0x040fe200000e0000 */
[----:B------:R-:W-:Y:S01]  /*c4b0*/  IMAD.MOV.U32 R11, RZ, RZ, -0x7fffffe0 ;  /* 0x80000020ff0b7424 */ /* 0x000fe200078e00ff */
[----:B------:R-:W-:Y:S01]  /*c4c0*/  R2UR UR7, R3 ;  /* 0x00000000030772ca */ /* 0x000fe200000e0000 */
[----:B------:R-:W-:Y:S01]  /*c4d0*/  IMAD.MOV.U32 R3, RZ, RZ, -0x7fffffe0 ;  /* 0x80000020ff037424 */ /* 0x000fe200078e00ff */
[----:B------:R-:W-:Y:S01]  /*c4e0*/  R2UR UR5, R9 ;  /* 0x00000000090572ca */ /* 0x000fe200000e0000 */
[----:B------:R-:W-:Y:S01]  /*c4f0*/  VIADD R12, R8, 0x300 ;  /* 0x00000300080c7836 */ /* 0x000fe20000000000 */
        /* <DEDUP_REMOVED lines=12> */
[----:B0-----:R-:W-:Y:S01]  /*c5c0*/  ISETP.NE.AND P5, PT, R18, 0x1, PT ;  /* 0x000000011200780c */ /* 0x001fe20003fa5270 */
[----:B------:R-:W-:-:S02]  /*c5d0*/  IMAD.MOV.U32 R13, RZ, RZ, -0x7fffffe0 ;  /* 0x80000020ff0d7424 */ /* 0x000fc400078e00ff */
[C---:B------:R-:W-:Y:S02]  /*c5e0*/  VIADD R16, R14.reuse, 0x342 ;  /* 0x000003420e107836 */ /* 0x040fe40000000000 */
[----:B------:R-:W-:Y:S01]  /*c5f0*/  IMAD.MOV.U32 R17, RZ, RZ, -0x7fffffe0 ;  /* 0x80000020ff117424 */ /* 0x000fe200078e00ff */
[----:B------:R-:W-:Y:S02]  /*c600*/  WARPGROUP.DEPBAR.LE gsb0, 0x0 ;  /* 0x00008000000079c5 */ /* 0x000fe40000010000 */
[----:B------:R-:W-:Y:S01]  /*c610*/  WARPGROUP.ARRIVE ;  /* 0x00000000000079c5 */ /* 0x000fe20000000000 */
[----:B------:R-:W-:-:S04]  /*c620*/  VIADD R18, R14, 0x500 ;  /* 0x000005000e127836 */ /* 0x000fc80000000000 */
[----:B------:R-:W0:Y:S01]  /*c630*/  @P5 LDC R15, c[0x0][0x44c] ;  /* 0x00011300ff0f5b82 */ /* 0x000e220000000800 */
        /* <DEDUP_REMOVED lines=12> */
[----:B-----5:R-:W-:-:S06]  /*c700*/  WARPGROUP.ARRIVE ;  /* 0x00000000000079c5 */ /* 0x020fcc0000000000 */
        /* <DEDUP_REMOVED lines=28> */
[----:B------:R-:W-:Y:S02]  /*c8d0*/  R2UR UR8, R6 ;  /* 0x00000000060872ca */ /* 0x000fe400000e0000 */
[----:B------:R-:W-:Y:S01]  /*c8e0*/  R2UR UR9, R7 ;  /* 0x00000000070972ca */ /* 0x000fe200000e0000 */
[----:B------:R-:W-:Y:S01]  /*c8f0*/  IMAD.MOV.U32 R19, RZ, RZ, -0x7fffffe0 ;  /* 0x80000020ff137424 */ /* 0x000fe200078e00ff */
[----:B--2---:R-:W-:-:S04]  /*c900*/  LOP3.LUT R0, R0, 0xfffffff7, RZ, 0xc0, !PT ;  /* 0xfffffff700007812 */ /* 0x004fc800078ec0ff */
[----:B------:R-:W-:-:S05]  /*c910*/  @P5 LOP3.LUT R0, R0, 0x8, RZ, 0xfc, !PT ;  /* 0x0000000800005812 */ /* 0x000fca00078efcff */
[----:B------:R1:W-:Y:S04]  /*c920*/  STL [R1], R0 ;  /* 0x0000000001007387 */ /* 0x0003e80000100800 */
[----:B------:R-:W2:Y:S04]  /*c930*/  LDL R100, [R1+0x7c] ;  /* 0x00007c0001647983 */ /* 0x000ea80000100800 */
[----:B------:R-:W3:Y:S04]  /*c940*/  LDL R98, [R1+0x78] ;  /* 0x0000780001627983 */ /* 0x000ee80000100800 */
[----:B-1----:R-:W2:Y:S04]  /*c950*/  LDL R0, [R1+0x88] ;  /* 0x0000880001007983 */ /* 0x002ea80000100800 */
[----:B------:R-:W4:Y:S04]  /*c960*/  LDL R97, [R1+0x74] ;  /* 0x0000740001617983 */ /* 0x000f280000100800 */
[----:B------:R-:W4:Y:S01]  /*c970*/  LDL R99, [R1+0x70] ;  /* 0x0000700001637983 */ /* 0x000f220000100800 */
[----:B------:R-:W-:-:S02]  /*c980*/  WARPGROUP.DEPBAR.LE gsb0, 0x0 ;  /* 0x00008000000079c5 */ /* 0x000fc40000010000 */
[----:B------:R-:W-:-:S06]  /*c990*/  WARPGROUP.ARRIVE ;  /* 0x00000000000079c5 */ /* 0x000fcc0000000000 */
[----:B------:R-:W-:Y:S01]  /*c9a0*/  HGMMA.64x16x16.F32.BF16 R40, gdesc[UR20], RZ, !UPT, gsb0 ;  /* 0x00200000142879f0 */ /* 0x000fe2000c0018ff */
[----:B------:R-:W-:Y:S02]  /*c9b0*/  R2UR UR20, R6 ;  /* 0x00000000061472ca */ /* 0x000fe400000e0000 */
[----:B------:R-:W-:Y:S01]  /*c9c0*/  R2UR UR21, R7 ;  /* 0x00000000071572ca */ /* 0x000fe200000e0000 */
[----:B------:R-:W-:Y:S02]  /*c9d0*/  WARPGROUP.DEPBAR.LE gsb0, 0x0 ;  /* 0x00008000000079c5 */ /* 0x000fe40000010000 */
[----:B------:R-:W-:-:S06]  /*c9e0*/  WARPGROUP.ARRIVE ;  /* 0x00000000000079c5 */ /* 0x000fcc0000000000 */
[----:B------:R-:W-:Y:S01]  /*c9f0*/  HGMMA.64x16x16.F32.BF16 R32, gdesc[UR24], RZ, !UPT, gsb0 ;  /* 0x00200000182079f0 */ /* 0x000fe2000c0018ff */
        /* <DEDUP_REMOVED lines=17> */
[----:B------:R-:W-:Y:S01]  /*cb10*/  HGMMA.64x16x16.F32.BF16 R88, gdesc[UR12], R88, gsb0 ;  /* 0x002000000c5879f0 */ /* 0x000fe20008001858 */
        /* <DEDUP_REMOVED lines=284> */
[----:B------:R-:W-:Y:S01]  /*dce0*/  VIADD R2, R8, 0x602 ;  /* 0x0000060208027836 */ /* 0x000fe20000000000 */
[----:B------:R-:W1:Y:S01]  /*dcf0*/  @P5 LDC R19, c[0x0][0x450] ;  /* 0x00011400ff135b82 */ /* 0x000e620000000800 */
[----:B------:R-:W-:-:S02]  /*dd00*/  WARPGROUP.DEPBAR.LE gsb0, 0x0 ;  /* 0x00008000000079c5 */ /* 0x000fc40000010000 */
[----:B------:R-:W-:-:S08]  /*dd10*/  WARPGROUP.ARRIVE ;  /* 0x00000000000079c5 */ /* 0x000fd00000000000 */
[----:B------:R-:W-:Y:S01]  /*dd20*/  HGMMA.64x16x16.F32.BF16 R24, gdesc[UR28], R24, gsb0 ;  /* 0x002000001c1879f0 */ /* 0x000fe20008001818 */
[----:B------:R-:W-:Y:S02]  /*dd30*/  VIADD R16, R14, 0x482 ;  /* 0x000004820e107836 */ /* 0x000fe40000000000 */
[----:B------:R-:W-:Y:S02]  /*dd40*/  IMAD.MOV.U32 R17, RZ, RZ, -0x7fffffe0 ;  /* 0x80000020ff117424 */ /* 0x000fe400078e00ff */
[----:B------:R-:W-:Y:S01]  /*dd50*/  IMAD.MOV.U32 R3, RZ, RZ, -0x7fffffe0 ;  /* 0x80000020ff037424 */ /* 0x000fe200078e00ff */
[----:B------:R-:W-:Y:S02]  /*dd60*/  R2UR UR10, R16 ;  /* 0x00000000100a72ca */ /* 0x000fe400000e0000 */
[----:B------:R-:W-:Y:S02]  /*dd70*/  R2UR UR11, R17 ;  /* 0x00000000110b72ca */ /* 0x000fe400000e0000 */
[----:B------:R-:W-:-:S02]  /*dd80*/  R2UR UR8, R2 ;  /* 0x00000000020872ca */ /* 0x000fc400000e0000 */
        /* <DEDUP_REMOVED lines=19> */
[----:B--2---:R-:W-:Y:S01]  /*dec0*/  IMAD.IADD R20, R0, 0x1, R100 ;  /* 0x0000000100147824 */ /* 0x004fe200078e0264 */
[----:B------:R-:W-:-:S02]  /*ded0*/  WARPGROUP.DEPBAR.LE gsb0, 0x0 ;  /* 0x00008000000079c5 */ /* 0x000fc40000010000 */
[----:B------:R-:W-:-:S09]  /*dee0*/  WARPGROUP.ARRIVE ;  /* 0x00000000000079c5 */ /* 0x000fd20000000000 */
[----:B------:R-:W-:Y:S01]  /*def0*/  HGMMA.64x16x16.F32.BF16 R72, gdesc[UR8], R72, gsb0 ;  /* 0x00200000084879f0 */ /* 0x000fe20008001848 */
[----:B0-----:R-:W-:-:S04]  /*df00*/  @P5 IMAD.HI.U32 R0, R20, R15, RZ ;  /* 0x0000000f14005227 */ /* 0x001fc800078e00ff */
[----:B------:R-:W-:Y:S01]  /*df10*/  VIADD R18, R14, 0x542 ;  /* 0x000005420e127836 */ /* 0x000fe20000000000 */
[----:B-1----:R-:W-:Y:S01]  /*df20*/  @P5 SHF.R.U32.HI R20, RZ, R19, R0 ;  /* 0x00000013ff145219 */ /* 0x002fe20000011600 */
        /* <DEDUP_REMOVED lines=20> */
[----:B------:R-:W-:Y:S01]  /*e070*/  R2UR UR17, R3 ;  /* 0x00000000031172ca */ /* 0x000fe200000e0000 */
[----:B------:R-:W-:Y:S01]  /*e080*/  VIADD R16, R14, 0x602 ;  /* 0x000006020e107836 */ /* 0x000fe20000000000 */
[----:B------:R-:W-:Y:S01]  /*e090*/  R2UR UR18, R18 ;  /* 0x00000000121272ca */ /* 0x000fe200000e0000 */
[----:B------:R-:W-:Y:S01]  /*e0a0*/  IMAD.MOV.U32 R17, RZ, RZ, -0x7fffffe0 ;  /* 0x80000020ff117424 */ /* 0x000fe200078e00ff */
[----:B------:R-:W-:-:S02]  /*e0b0*/  R2UR UR19, R19 ;  /* 0x00000000131372ca */ /* 0x000fc400000e0000 */
[----:B------:R-:W-:Y:S02]  /*e0c0*/  R2UR UR20, R2 ;  /* 0x00000000021472ca */ /* 0x000fe400000e0000 */
[----:B------:R-:W-:Y:S01]  /*e0d0*/  R2UR UR21, R3 ;  /* 0x00000000031572ca */ /* 0x000fe200000e0000 */
[----:B------:R-:W0:Y:S01]  /*e0e0*/  SHFL.IDX PT, R0, R20, RZ, 0x1c1f ;  /* 0x001c1fff14007589 */ /* 0x000e2200000e0000 */
[----:B------:R-:W-:Y:S01]  /*e0f0*/  IMAD R15, R96, -0x90, RZ ;  /* 0xffffff70600f7824 */ /* 0x000fe200078e02ff */
[----:B------:R-:W-:Y:S01]  /*e100*/  R2UR UR8, R2 ;  /* 0x00000000020872ca */ /* 0x000fe200000e0000 */
[----:B------:R-:W-:Y:S01]  /*e110*/  ULDC UR4, c[0x0][0x988] ;  /* 0x0002620000047ab9 */ /* 0x000fe20000000800 */
[----:B------:R-:W-:Y:S02]  /*e120*/  WARPGROUP.DEPBAR.LE gsb0, 0x0 ;  /* 0x00008000000079c5 */ /* 0x000fe40000010000 */
[----:B------:R-:W-:-:S06]  /*e130*/  WARPGROUP.ARRIVE ;  /* 0x00000000000079c5 */ /* 0x000fcc0000000000 */
[----:B------:R-:W-:Y:S01]  /*e140*/  HGMMA.64x16x16.F32.BF16 R48, gdesc[UR16], R48, gsb0 ;  /* 0x00200000103079f0 */ /* 0x000fe20008001830 */
[----:B------:R-:W-:Y:S02]  /*e150*/  R2UR UR22, R16 ;  /* 0x00000000101672ca */ /* 0x000fe400000e0000 */
[----:B------:R-:W-:Y:S01]  /*e160*/  R2UR UR23, R17 ;  /* 0x00000000111772ca */ /* 0x000fe200000e0000 */
[----:B---3--:R-:W-:Y:S01]  /*e170*/  IMAD R17, R96, -0x90, R98 ;  /* 0xffffff7060117824 */ /* 0x008fe200078e0262 */
[----:B----4-:R-:W-:-:S04]  /*e180*/  IADD3 R15, -R97, 0x91, R15 ;  /* 0x00000091610f7810 */ /* 0x010fc80007ffe10f */
[----:B------:R-:W-:Y:S01]  /*e190*/  IADD3 R17, -R97, 0x90, R17 ;  /* 0x0000009061117810 */ /* 0x000fe20007ffe111 */
[----:B------:R-:W-:Y:S02]  /*e1a0*/  WARPGROUP.DEPBAR.LE gsb0, 0x0 ;  /* 0x00008000000079c5 */ /* 0x000fe40000010000 */
[----:B------:R-:W-:-:S06]  /*e1b0*/  WARPGROUP.ARRIVE ;  /* 0x00000000000079c5 */ /* 0x000fcc0000000000 */
[----:B------:R-:W-:Y:S01]  /*e1c0*/  HGMMA.64x16x16.F32.BF16 R40, gdesc[UR20], R40, gsb0 ;  /* 0x00200000142879f0 */ /* 0x000fe20008001828 */
[----:B------:R-:W-:Y:S01]  /*e1d0*/  IADD3 R16, -R99, R15, R98 ;  /* 0x0000000f63107210 */ /* 0x000fe20007ffe162 */
[----:B------:R-:W-:-:S03]  /*e1e0*/  VIADD R18, R14, 0x642 ;  /* 0x000006420e127836 */ /* 0x000fc60000000000 */
[----:B0-----:R-:W-:Y:S01]  /*e1f0*/  VIADDMNMX R0, R0, R16, R17, PT ;  /* 0x0000001000007246 */ /* 0x001fe20003800111 */
[----:B------:R-:W-:-:S03]  /*e200*/  IMAD.MOV.U32 R19, RZ, RZ, -0x7fffffe0 ;  /* 0x80000020ff137424 */ /* 0x000fc600078e00ff */
[C---:B------:R-:W-:Y:S02]  /*e210*/  ISETP.GT.AND P3, PT, R0.reuse, RZ, PT ;  /* 0x000000ff0000720c */ /* 0x040fe40003f64270 */
[----:B------:R-:W-:Y:S01]  /*e220*/  ISETP.GT.AND P4, PT, R0, 0x1, PT ;  /* 0x000000010000780c */ /* 0x000fe20003f84270 */
[----:B------:R-:W-:Y:S01]  /*e230*/  IMAD.MOV.U32 R15, RZ, RZ, -0x7fffffe0 ;  /* 0x80000020ff0f7424 */ /* 0x000fe200078e00ff */
[----:B------:R-:W-:Y:S02]  /*e240*/  R2UR UR10, R18 ;  /* 0x00000000120a72ca */ /* 0x000fe400000e0000 */
[----:B------:R-:W-:Y:S02]  /*e250*/  R2UR UR11, R19 ;  /* 0x00000000130b72ca */ /* 0x000fe400000e0000 */
[----:B------:R-:W-:Y:S02]  /*e260*/  R2UR UR9, R3 ;  /* 0x00000000030972ca */ /* 0x000fe400000e0000 */
[----:B------:R-:W-:-:S02]  /*e270*/  ISETP.GT.AND P2, PT, R0, 0x8, PT ;  /* 0x000000080000780c */ /* 0x000fc40003f44270 */
[----:B------:R-:W-:Y:S02]  /*e280*/  FSEL R88, R88, -INF , P3 ;  /* 0xff80000058587808 */ /* 0x000fe40001800000 */
[----:B------:R-:W-:Y:S01]  /*e290*/  FSEL R89, R89, -INF , P4 ;  /* 0xff80000059597808 */ /* 0x000fe20002000000 */
[----:B------:R-:W-:Y:S01]  /*e2a0*/  VIADD R14, R14, 0x682 ;  /* 0x000006820e0e7836 */ /* 0x000fe20000000000 */
[----:B------:R-:W-:Y:S02]  /*e2b0*/  R2UR UR15, R15 ;  /* 0x000000000f0f72ca */ /* 0x000fe400000e0000 */
[----:B------:R-:W-:Y:S02]  /*e2c0*/  ISETP.GT.AND P3, PT, R0, 0x9, PT ;  /* 0x000000090000780c */ /* 0x000fe40003f64270 */
[----:B------:R-:W-:Y:S02]  /*e2d0*/  FSEL R92, R92, -INF , P2 ;  /* 0xff8000005c5c7808 */ /* 0x000fe40001000000 */
[----:B------:R-:W-:-:S02]  /*e2e0*/  FMNMX.FTZ R15, R88, R89, !PT ;  /* 0x00000059580f7209 */ /* 0x000fc40007810000 */
[----:B------:R-:W-:Y:S02]  /*e2f0*/  R2UR UR14, R14 ;  /* 0x000000000e0e72ca */ /* 0x000fe400000e0000 */
[----:B------:R-:W-:Y:S02]  /*e300*/  ISETP.GT.AND P2, PT, R0, 0x10, PT ;  /* 0x000000100000780c */ /* 0x000fe40003f44270 */
[----:B------:R-:W-:Y:S02]  /*e310*/  FSEL R93, R93, -INF , P3 ;  /* 0xff8000005d5d7808 */ /* 0x000fe40001800000 */
[----:B------:R-:W-:Y:S02]  /*e320*/  FMNMX.FTZ R14, R92, R15, !PT ;  /* 0x0000000f5c0e7209 */ /* 0x000fe40007810000 */
[----:B------:R-:W-:Y:S02]  /*e330*/  ISETP.GT.AND P3, PT, R0, 0x11, PT ;  /* 0x000000110000780c */ /* 0x000fe40003f64270 */
[----:B------:R-:W-:-:S02]  /*e340*/  FSEL R80, R80, -INF , P2 ;  /* 0xff80000050507808 */ /* 0x000fc40001000000 */
[----:B------:R-:W-:Y:S01]  /*e350*/  FMNMX.FTZ R15, R93, R14, !PT ;  /* 0x0000000e5d0f7209 */ /* 0x000fe20007810000 */
[----:B------:R-:W-:Y:S02]  /*e360*/  WARPGROUP.DEPBAR.LE gsb0, 0x0 ;  /* 0x00008000000079c5 */ /* 0x000fe40000010000 */
[----:B------:R-:W-:Y:S01]  /*e370*/  WARPGROUP.ARRIVE ;  /* 0x00000000000079c5 */ /* 0x000fe20000000000 */
[----:B------:R-:W-:-:S05]  /*e380*/  ISETP.GT.AND P2, PT, R0, 0x18, PT ;  /* 0x000000180000780c */ /* 0x000fca0003f44270 */
[----:B------:R-:W-:Y:S01]  /*e390*/  HGMMA.64x16x16.F32.BF16 R32, gdesc[UR8], R32, gsb0 ;  /* 0x00200000082079f0 */ /* 0x000fe20008001820 */
        /* <DEDUP_REMOVED lines=32> */
[----:B------:R-:W-:Y:S02]  /*e5a0*/  R2UR UR12, R2 ;  /* 0x00000000020c72ca */ /* 0x000fe400000e0000 */
[----:B------:R-:W-:Y:S02]  /*e5b0*/  R2UR UR13, R3 ;  /* 0x00000000030d72ca */ /* 0x000fe400000e0000 */
[----:B------:R-:W-:Y:S02]  /*e5c0*/  ISETP.GT.AND P3, PT, R0, 0x41, PT ;  /* 0x000000410000780c */ /* 0x000fe40003f64270 */
[----:B------:R-:W-:-:S02]  /*e5d0*/  FSEL R56, R56, -INF , P2 ;  /* 0xff80000038387808 */ /* 0x000fc40001000000 */
[----:B------:R-:W-:Y:S01]  /*e5e0*/  FMNMX.FTZ R15, R69, R14, !PT ;  /* 0x0000000e450f7209 */ /* 0x000fe20007810000 */
[----:B------:R-:W-:Y:S02]  /*e5f0*/  WARPGROUP.DEPBAR.LE gsb0, 0x0 ;  /* 0x00008000000079c5 */ /* 0x000fe40000010000 */
[----:B------:R-:W-:Y:S01]  /*e600*/  ISETP.GT.AND P2, PT, R0, 0x48, PT ;  /* 0x000000480000780c */ /* 0x000fe20003f44270 */
[----:B------:R-:W-:Y:S01]  /*e610*/  WARPGROUP.ARRIVE ;  /* 0x00000000000079c5 */ /* 0x000fe20000000000 */
[----:B------:R-:W-:Y:S02]  /*e620*/  FSEL R57, R57, -INF , P3 ;  /* 0xff80000039397808 */ /* 0x000fe40001800000 */
[----:B------:R-:W-:Y:S02]  /*e630*/  FMNMX.FTZ R14, R56, R15, !PT ;  /* 0x0000000f380e7209 */ /* 0x000fe40007810000 */
[----:B------:R-:W-:Y:S01]  /*e640*/  ISETP.GT.AND P3, PT, R0, 0x49, PT ;  /* 0x000000490000780c */ /* 0x000fe20003f64270 */
[----:B------:R-:W-:Y:S01]  /*e650*/  HGMMA.64x16x16.F32.BF16 R24, gdesc[UR12], R24, gsb0 ;  /* 0x002000000c1879f0 */ /* 0x000fe20008001818 */
        /* <DEDUP_REMOVED lines=40> */
[----:B------:R-:W-:Y:S01]  /*e8e0*/  FMNMX.FTZ R14, R36, R15, !PT ;  /* 0x0000000f240e7209 */ /* 0x000fe20007810000 */
[----:B------:R-:W-:Y:S02]  /*e8f0*/  WARPGROUP.DEPBAR.LE gsb0, 0x0 ;  /* 0x00008000000079c5 */ /* 0x000fe40000010000 */
        /* <DEDUP_REMOVED lines=12> */
[----:B------:R-:W0:Y:S04]  /*e9c0*/  SHFL.BFLY PT, R15, R18, 0x2, 0x1f ;  /* 0x0c401f00120f7f89 */ /* 0x000e2800000e0000 */
[----:B------:R-:W1:Y:S01]  /*e9d0*/  SHFL.IDX PT, R20, R20, 0x1, 0x1c1f ;  /* 0x003c1f0014147f89 */ /* 0x000e6200000e0000 */
[----:B0-----:R-:W-:-:S05]  /*e9e0*/  FMNMX.FTZ R19, R18, R15, !PT ;  /* 0x0000000f12137209 */ /* 0x001fca0007810000 */
[----:B------:R-:W0:Y:S01]  /*e9f0*/  SHFL.BFLY PT, R14, R19, 0x1, 0x1f ;  /* 0x0c201f00130e7f89 */ /* 0x000e2200000e0000 */
[----:B------:R-:W-:Y:S01]  /*ea00*/  IMAD.U32 R0, RZ, RZ, UR4 ;  /* 0x00000004ff007e24 */ /* 0x000fe2000f8e00ff */
[----:B-1----:R-:W-:-:S04]  /*ea10*/  VIADDMNMX R16, R20, R16, R17, PT ;  /* 0x0000001014107246 */ /* 0x002fc80003800111 */
[C---:B------:R-:W-:Y:S02]  /*ea20*/  ISETP.GT.AND P3, PT, R16.reuse, RZ, PT ;  /* 0x000000ff1000720c */ /* 0x040fe40003f64270 */
[----:B------:R-:W-:Y:S02]  /*ea30*/  ISETP.GT.AND P4, PT, R16, 0x1, PT ;  /* 0x000000011000780c */ /* 0x000fe40003f84270 */
[----:B0-----:R-:W-:-:S04]  /*ea40*/  FMNMX.FTZ R14, R19, R14, !PT ;  /* 0x0000000e130e7209 */ /* 0x001fc80007810000 */
[C---:B------:R-:W-:Y:S01]  /*ea50*/  FSETP.NEU.FTZ.AND P2, PT, R14.reuse, -INF , PT ;  /* 0xff8000000e00780b */ /* 0x040fe20003f5d000 */
[----:B------:R-:W-:-:S05]  /*ea60*/  FMUL.FTZ R15, R14, R0 ;  /* 0x000000000e0f7220 */ /* 0x000fca0000410000 */
[----:B------:R-:W-:Y:S02]  /*ea70*/  FSEL R15, R15, RZ, P2 ;  /* 0x000000ff0f0f7208 */ /* 0x000fe40001000000 */
[----:B------:R-:W-:Y:S02]  /*ea80*/  ISETP.GT.AND P2, PT, R16, 0x8, PT ;  /* 0x000000081000780c */ /* 0x000fe40003f44270 */
[----:B------:R-:W-:Y:S01]  /*ea90*/  FSEL R90, R90, -INF , P3 ;  /* 0xff8000005a5a7808 */ /* 0x000fe20001800000 */
[----:B------:R-:W-:Y:S01]  /*eaa0*/  FFMA.FTZ R89, R89, R0, -R15 ;  /* 0x0000000059597223 */ /* 0x000fe2000001080f */
[----:B------:R-:W-:Y:S02]  /*eab0*/  FSEL R91, R91, -INF , P4 ;  /* 0xff8000005b5b7808 */ /* 0x000fe40002000000 */
[----:B------:R-:W-:Y:S01]  /*eac0*/  ISETP.GT.AND P3, PT, R16, 0x9, PT ;  /* 0x000000091000780c */ /* 0x000fe20003f64270 */
[----:B------:R0:W-:Y:S01]  /*ead0*/  MUFU.EX2 R19, R89 ;  /* 0x0000005900137308 */ /* 0x0001e20000000800 */
[----:B------:R-:W-:-:S02]  /*eae0*/  FSEL R94, R94, -INF , P2 ;  /* 0xff8000005e5e7808 */ /* 0x000fc40001000000 */
[----:B------:R-:W-:Y:S02]  /*eaf0*/  FSEL R95, R95, -INF , P3 ;  /* 0xff8000005f5f7808 */ /* 0x000fe40001800000 */
[----:B------:R-:W-:Y:S02]  /*eb00*/  ISETP.GT.AND P2, PT, R16, 0x10, PT ;  /* 0x000000101000780c */ /* 0x000fe40003f44270 */
[----:B0-----:R-:W-:-:S04]  /*eb10*/  FMNMX.FTZ R89, R90, R91, !PT ;  /* 0x0000005b5a597209 */ /* 0x001fc80007810000 */
[----:B------:R-:W-:Y:S02]  /*eb20*/  FMNMX.FTZ R20, R94, R89, !PT ;  /* 0x000000595e147209 */ /* 0x000fe40007810000 */
[----:B------:R-:W-:Y:S02]  /*eb30*/  ISETP.GT.AND P3, PT, R16, 0x11, PT ;  /* 0x000000111000780c */ /* 0x000fe40003f64270 */
[----:B------:R-:W-:Y:S02]  /*eb40*/  FSEL R89, R82, -INF , P2 ;  /* 0xff80000052597808 */ /* 0x000fe40001000000 */
[----:B------:R-:W-:Y:S01]  /*eb50*/  FMNMX.FTZ R20, R95, R20, !PT ;  /* 0x000000145f147209 */ /* 0x000fe20007810000 */
[-CC-:B------:R-:W-:Y:S01]  /*eb60*/  FFMA.FTZ R82, R84, R0.reuse, -R15.reuse ;  /* 0x0000000054527223 */ /* 0x180fe2000001080f */
[----:B------:R-:W-:Y:S01]  /*eb70*/  FSEL R84, R83, -INF , P3 ;  /* 0xff80000053547808 */ /* 0x000fe20001800000 */
[----:B------:R-:W-:Y:S01]  /*eb80*/  FFMA.FTZ R97, R88, R0, -R15 ;  /* 0x0000000058617223 */ /* 0x000fe2000001080f */
[----:B------:R-:W-:-:S02]  /*eb90*/  ISETP.GT.AND P2, PT, R16, 0x18, PT ;  /* 0x000000181000780c */ /* 0x000fc40003f44270 */
[----:B------:R-:W-:Y:S01]  /*eba0*/  FMNMX.FTZ R83, R89, R20, !PT ;  /* 0x0000001459537209 */ /* 0x000fe20007810000 */
[-CC-:B------:R-:W-:Y:S01]  /*ebb0*/  FFMA.FTZ R88, R92, R0.reuse, -R15.reuse ;  /* 0x000000005c587223 */ /* 0x180fe2000001080f */
[----:B------:R-:W-:Y:S01]  /*ebc0*/  FFMA.FTZ R92, R85, R0, -R15 ;  /* 0x00000000555c7223 */ /* 0x000fe2000001080f */
[----:B------:R-:W-:Y:S02]  /*ebd0*/  ISETP.GT.AND P3, PT, R16, 0x19, PT ;  /* 0x000000191000780c */ /* 0x000fe40003f64270 */
        /* <DEDUP_REMOVED lines=19> */
[----:B------:R-:W-:Y:S01]  /*ed10*/  FMNMX.FTZ R20, R79, R20, !PT ;  /* 0x000000144f147209 */ /* 0x000fe20007810000 */
[----:B------:R-:W-:Y:S01]  /*ed20*/  FFMA.FTZ R66, R76, R0, -R15 ;  /* 0x000000004c427223 */ /* 0x000fe2000001080f */
[----:B------:R-:W-:Y:S02]  /*ed30*/  FSEL R76, R67, -INF , P3 ;  /* 0xff800000434c7808 */ /* 0x000fe40001800000 */
[----:B------:R-:W-:-:S02]  /*ed40*/  ISETP.GT.AND P2, PT, R16, 0x38, PT ;  /* 0x000000381000780c */ /* 0x000fc40003f44270 */
[----:B------:R-:W-:Y:S01]  /*ed50*/  FMNMX.FTZ R67, R85, R20, !PT ;  /* 0x0000001455437209 */ /* 0x000fe20007810000 */
[----:B------:R0:W-:Y:S01]  /*ed60*/  MUFU.EX2 R83, R92 ;  /* 0x0000005c00537308 */ /* 0x0001e20000000800 */
[----:B------:R-:W-:Y:S02]  /*ed70*/  ISETP.GT.AND P3, PT, R16, 0x39, PT ;  /* 0x000000391000780c */ /* 0x000fe40003f64270 */
[----:B------:R-:W-:Y:S01]  /*ed80*/  FSEL R70, R70, -INF , P2 ;  /* 0xff80000046467808 */ /* 0x000fe20001000000 */
[----:B0-----:R-:W-:Y:S01]  /*ed90*/  FFMA.FTZ R92, R77, R0, -R15 ;  /* 0x000000004d5c7223 */ /* 0x001fe2000001080f */
        /* <DEDUP_REMOVED lines=11> */
[-CC-:B------:R-:W-:Y:S01]  /*ee50*/  FFMA.FTZ R17, R93, R0.reuse, -R15.reuse ;  /* 0x000000005d117223 */ /* 0x180fe2000001080f */
[----:B------:R-:W-:Y:S01]  /*ee60*/  ISETP.GT.AND P3, PT, R16, 0x49, PT ;  /* 0x000000491000780c */ /* 0x000fe20003f64270 */
[----:B------:R-:W-:Y:S01]  /*ee70*/  FFMA.FTZ R93, R65, R0, -R15 ;  /* 0x00000000415d7223 */ /* 0x000fe2000001080f */
[----:B------:R-:W-:Y:S02]  /*ee80*/  FSEL R62, R62, -INF , P2 ;  /* 0xff8000003e3e7808 */ /* 0x000fe40001000000 */
[----:B------:R-:W-:Y:S01]  /*ee90*/  FMNMX.FTZ R65, R64, R59, !PT ;  /* 0x0000003b40417209 */ /* 0x000fe20007810000 */
[----:B------:R0:W-:Y:S01]  /*eea0*/  MUFU.EX2 R67, R92 ;  /* 0x0000005c00437308 */ /* 0x0001e20000000800 */
[----:B------:R-:W-:Y:S02]  /*eeb0*/  ISETP.GT.AND P2, PT, R16, 0x50, PT ;  /* 0x000000501000780c */ /* 0x000fe40003f44270 */
[----:B0-----:R-:W-:-:S02]  /*eec0*/  FSEL R92, R63, -INF , P3 ;  /* 0xff8000003f5c7808 */ /* 0x001fc40001800000 */
[----:B------:R-:W-:Y:S02]  /*eed0*/  FMNMX.FTZ R63, R62, R65, !PT ;  /* 0x000000413e3f7209 */ /* 0x000fe40007810000 */
[----:B------:R-:W-:Y:S02]  /*eee0*/  ISETP.GT.AND P3, PT, R16, 0x51, PT ;  /* 0x000000511000780c */ /* 0x000fe40003f64270 */
[----:B------:R-:W-:Y:S02]  /*eef0*/  FSEL R65, R50, -INF , P2 ;  /* 0xff80000032417808 */ /* 0x000fe40001000000 */
[----:B------:R-:W-:Y:S02]  /*ef00*/  FMNMX.FTZ R20, R92, R63, !PT ;  /* 0x0000003f5c147209 */ /* 0x000fe40007810000 */
[----:B------:R-:W-:Y:S02]  /*ef10*/  ISETP.GT.AND P2, PT, R16, 0x58, PT ;  /* 0x000000581000780c */ /* 0x000fe40003f44270 */
[----:B------:R-:W-:-:S02]  /*ef20*/  FSEL R63, R51, -INF , P3 ;  /* 0xff800000333f7808 */ /* 0x000fc40001800000 */
[----:B------:R-:W-:Y:S01]  /*ef30*/  FMNMX.FTZ R20, R65, R20, !PT ;  /* 0x0000001441147209 */ /* 0x000fe20007810000 */
[----:B------:R-:W-:Y:S01]  /*ef40*/  FFMA.FTZ R51, R69, R0, -R15 ;  /* 0x0000000045337223 */ /* 0x000fe2000001080f */
[----:B------:R-:W-:Y:S02]  /*ef50*/  ISETP.GT.AND P3, PT, R16, 0x59, PT ;  /* 0x000000591000780c */ /* 0x000fe40003f64270 */
[----:B------:R-:W-:Y:S02]  /*ef60*/  FSEL R54, R54, -INF , P2 ;  /* 0xff80000036367808 */ /* 0x000fe40001000000 */
[----:B------:R-:W-:Y:S02]  /*ef70*/  FMNMX.FTZ R69, R63, R20, !PT ;  /* 0x000000143f457209 */ /* 0x000fe40007810000 */
[----:B------:R-:W-:Y:S02]  /*ef80*/  FSEL R55, R55, -INF , P3 ;  /* 0xff80000037377808 */ /* 0x000fe40001800000 */
[----:B------:R-:W-:-:S02]  /*ef90*/  ISETP.GT.AND P2, PT, R16, 0x60, PT ;  /* 0x000000601000780c */ /* 0x000fc40003f44270 */
[----:B------:R-:W-:Y:S01]  /*efa0*/  FMNMX.FTZ R20, R54, R69, !PT ;  /* 0x0000004536147209 */ /* 0x000fe20007810000 */
[--C-:B------:R-:W-:Y:S01]  /*efb0*/  FFMA.FTZ R50, R68, R0, -R15.reuse ;  /* 0x0000000044327223 */ /* 0x100fe2000001080f */
[----:B------:R-:W-:Y:S02]  /*efc0*/  ISETP.GT.AND P3, PT, R16, 0x61, PT ;  /* 0x000000611000780c */ /* 0x000fe40003f64270 */
[----:B------:R-:W-:Y:S02]  /*efd0*/  FSEL R68, R42, -INF , P2 ;  /* 0xff8000002a447808 */ /* 0x000fe40001000000 */
[----:B------:R-:W-:Y:S01]  /*efe0*/  FMNMX.FTZ R69, R55, R20, !PT ;  /* 0x0000001437457209 */ /* 0x000fe20007810000 */
[----:B------:R-:W-:Y:S01]  /*eff0*/  FFMA.FTZ R42, R56, R0, -R15 ;  /* 0x00000000382a7223 */ /* 0x000fe2000001080f */
        /* <DEDUP_REMOVED lines=12> */
[----:B------:R-:W-:Y:S02]  /*f0c0*/  FMNMX.FTZ R20, R57, R20, !PT ;  /* 0x0000001439147209 */ /* 0x000fe40007810000 */
[----:B0-----:R-:W-:Y:S01]  /*f0d0*/  FSEL R93, R34, -INF , P2 ;  /* 0xff800000225d7808 */ /* 0x001fe20001000000 */
[----:B------:R-:W-:Y:S01]  /*f0e0*/  FFMA.FTZ R34, R60, R0, -R15 ;  /* 0x000000003c227223 */ /* 0x000fe2000001080f */
[----:B------:R-:W-:Y:S02]  /*f0f0*/  FSEL R60, R35, -INF , P3 ;  /* 0xff800000233c7808 */ /* 0x000fe40001800000 */
[----:B------:R-:W-:-:S02]  /*f100*/  ISETP.GT.AND P2, PT, R16, 0x78, PT ;  /* 0x000000781000780c */ /* 0x000fc40003f44270 */
[----:B------:R-:W-:Y:S01]  /*f110*/  FMNMX.FTZ R35, R93, R20, !PT ;  /* 0x000000145d237209 */ /* 0x000fe20007810000 */
[----:B------:R0:W1:Y:S01]  /*f120*/  MUFU.EX2 R18, R97 ;  /* 0x0000006100127308 */ /* 0x0000620000000800 */
[----:B------:R-:W-:Y:S02]  /*f130*/  ISETP.GT.AND P3, PT, R16, 0x79, PT ;  /* 0x000000791000780c */ /* 0x000fe40003f64270 */
[----:B------:R-:W-:Y:S02]  /*f140*/  FMNMX.FTZ R20, R60, R35, !PT ;  /* 0x000000233c147209 */ /* 0x000fe40007810000 */
[----:B0-----:R-:W-:-:S03]  /*f150*/  FSEL R97, R38, -INF , P2 ;  /* 0xff80000026617808 */ /* 0x001fc60001000000 */
[----:B------:R0:W-:Y:S01]  /*f160*/  MUFU.EX2 R43, R46 ;  /* 0x0000002e002b7308 */ /* 0x0001e20000000800 */
[C---:B------:R-:W-:Y:S02]  /*f170*/  ISETP.GT.AND P2, PT, R16.reuse, 0x80, PT ;  /* 0x000000801000780c */ /* 0x040fe40003f44270 */
[----:B------:R-:W-:Y:S01]  /*f180*/  FMNMX.FTZ R20, R97, R20, !PT ;  /* 0x0000001461147209 */ /* 0x000fe20007810000 */
[----:B0-----:R-:W-:Y:S01]  /*f190*/  FFMA.FTZ R46, R61, R0, -R15 ;  /* 0x000000003d2e7223 */ /* 0x001fe2000001080f */
        /* <DEDUP_REMOVED lines=11> */
[----:B------:R-:W-:-:S04]  /*f250*/  FMNMX.FTZ R16, R30, R39, !PT ;  /* 0x000000271e107209 */ /* 0x000fc80007810000 */
[----:B------:R-:W-:-:S05]  /*f260*/  FMNMX.FTZ R16, R31, R16, !PT ;  /* 0x000000101f107209 */ /* 0x000fca0007810000 */
[----:B------:R-:W0:Y:S01]  /*f270*/  SHFL.BFLY PT, R39, R16, 0x2, 0x1f ;  /* 0x0c401f0010277f89 */ /* 0x000e2200000e0000 */
[-CC-:B------:R-:W-:Y:S01]  /*f280*/  FFMA.FTZ R47, R52, R0.reuse, -R15.reuse ;  /* 0x00000000342f7223 */ /* 0x180fe2000001080f */
[-CC-:B------:R-:W-:Y:S01]  /*f290*/  FFMA.FTZ R38, R48, R0.reuse, -R15.reuse ;  /* 0x0000000030267223 */ /* 0x180fe2000001080f */
[-CC-:B------:R-:W-:Y:S01]  /*f2a0*/  FFMA.FTZ R48, R49, R0.reuse, -R15.reuse ;  /* 0x0000000031307223 */ /* 0x180fe2000001080f */
[----:B------:R-:W-:Y:S01]  /*f2b0*/  FFMA.FTZ R49, R53, R0, -R15 ;  /* 0x0000000035317223 */ /* 0x000fe2000001080f */
[----:B0-----:R-:W-:-:S05]  /*f2c0*/  FMNMX.FTZ R52, R16, R39, !PT ;  /* 0x0000002710347209 */ /* 0x001fca0007810000 */
[----:B------:R-:W0:Y:S01]  /*f2d0*/  SHFL.BFLY PT, R53, R52, 0x1, 0x1f ;  /* 0x0c201f0034357f89 */ /* 0x000e2200000e0000 */
[-CC-:B------:R-:W-:Y:S01]  /*f2e0*/  FFMA.FTZ R16, R25, R0.reuse, -R15.reuse ;  /* 0x0000000019107223 */ /* 0x180fe2000001080f */
[----:B------:R2:W-:Y:S01]  /*f2f0*/  MUFU.EX2 R35, R46 ;  /* 0x0000002e00237308 */ /* 0x0005e20000000800 */
[-CC-:B------:R-:W-:Y:S01]  /*f300*/  FFMA.FTZ R39, R32, R0.reuse, -R15.reuse ;  /* 0x0000000020277223 */ /* 0x180fe2000001080f */
[-CC-:B------:R-:W-:Y:S01]  /*f310*/  FFMA.FTZ R32, R28, R0.reuse, -R15.reuse ;  /* 0x000000001c207223 */ /* 0x180fe2000001080f */
[-CC-:B--2---:R-:W-:Y:S01]  /*f320*/  FFMA.FTZ R46, R40, R0.reuse, -R15.reuse ;  /* 0x00000000282e7223 */ /* 0x184fe2000001080f */
[----:B------:R-:W-:Y:S01]  /*f330*/  FFMA.FTZ R40, R44, R0, -R15 ;  /* 0x000000002c287223 */ /* 0x000fe2000001080f */
[----:B0-----:R-:W-:-:S04]  /*f340*/  FMNMX.FTZ R20, R52, R53, !PT ;  /* 0x0000003534147209 */ /* 0x001fc80007810000 */
[C---:B------:R-:W-:Y:S01]  /*f350*/  FSETP.NEU.FTZ.AND P2, PT, R20.reuse, -INF , PT ;  /* 0xff8000001400780b */ /* 0x040fe20003f5d000 */
[-C--:B------:R-:W-:Y:S01]  /*f360*/  FMUL.FTZ R25, R20, R0.reuse ;  /* 0x0000000014197220 */ /* 0x080fe20000410000 */
[-CC-:B------:R-:W-:Y:S01]  /*f370*/  FFMA.FTZ R44, R45, R0.reuse, -R15.reuse ;  /* 0x000000002d2c7223 */ /* 0x180fe2000001080f */
[----:B------:R-:W-:-:S03]  /*f380*/  FFMA.FTZ R45, R33, R0, -R15 ;  /* 0x00000000212d7223 */ /* 0x000fc6000001080f */
[----:B------:R-:W-:Y:S01]  /*f390*/  FSEL R25, R25, RZ, P2 ;  /* 0x000000ff19197208 */ /* 0x000fe20001000000 */
[----:B------:R-:W-:-:S04]  /*f3a0*/  FFMA.FTZ R33, R24, R0, -R15 ;  /* 0x0000000018217223 */ /* 0x000fc8000001080f */
[-CC-:B------:R-:W-:Y:S01]  /*f3b0*/  FFMA.FTZ R24, R90, R0.reuse, -R25.reuse ;  /* 0x000000005a187223 */ /* 0x180fe20000010819 */
[-CC-:B------:R-:W-:Y:S01]  /*f3c0*/  FFMA.FTZ R28, R91, R0.reuse, -R25.reuse ;  /* 0x000000005b1c7223 */ /* 0x180fe20000010819 */
[-CC-:B------:R-:W-:Y:S01]  /*f3d0*/  FFMA.FTZ R53, R94, R0.reuse, -R25.reuse ;  /* 0x000000005e357223 */ /* 0x180fe20000010819 */
[----:B------:R-:W-:Y:S01]  /*f3e0*/  MUFU.EX2 R88, R88 ;  /* 0x0000005800587308 */ /* 0x000fe20000000800 */
[-C--:B------:R-:W-:Y:S01]  /*f3f0*/  FFMA.FTZ R90, R95, R0.reuse, -R25 ;  /* 0x000000005f5a7223 */ /* 0x080fe20000010819 */
[-CC-:B------:R-:W-:Y:S01]  /*f400*/  FFMA.FTZ R80, R80, R0.reuse, -R15.reuse ;  /* 0x0000000050507223 */ /* 0x180fe2000001080f */
[-CC-:B------:R-:W-:Y:S01]  /*f410*/  FFMA.FTZ R81, R81, R0.reuse, -R15.reuse ;  /* 0x0000000051517223 */ /* 0x180fe2000001080f */
[----:B------:R-:W-:-:S04]  /*f420*/  FFMA.FTZ R72, R72, R0, -R15 ;  /* 0x0000000048487223 */ /* 0x000fc8000001080f */
[----:B------:R-:W-:Y:S01]  /*f430*/  MUFU.EX2 R24, R24 ;  /* 0x0000001800187308 */ /* 0x000fe20000000800 */
[-CC-:B------:R-:W-:Y:S01]  /*f440*/  FFMA.FTZ R73, R73, R0.reuse, -R15.reuse ;  /* 0x0000000049497223 */ /* 0x180fe2000001080f */
[-CC-:B------:R-:W-:Y:S01]  /*f450*/  FFMA.FTZ R41, R41, R0.reuse, -R15.reuse ;  /* 0x0000000029297223 */ /* 0x180fe2000001080f */
[-CC-:B------:R-:W-:Y:S01]  /*f460*/  FFMA.FTZ R36, R36, R0.reuse, -R15.reuse ;  /* 0x0000000024247223 */ /* 0x180fe2000001080f */
[----:B------:R-:W-:-:S04]  /*f470*/  FFMA.FTZ R37, R37, R0, -R15 ;  /* 0x0000000025257223 */ /* 0x000fc8000001080f */
[----:B------:R-:W0:Y:S01]  /*f480*/  MUFU.EX2 R28, R28 ;  /* 0x0000001c001c7308 */ /* 0x000e220000000800 */
[-C--:B------:R-:W-:Y:S01]  /*f490*/  FFMA.FTZ R15, R29, R0.reuse, -R15 ;  /* 0x000000001d0f7223 */ /* 0x080fe2000001080f */
[-CC-:B------:R-:W-:Y:S01]  /*f4a0*/  FFMA.FTZ R29, R89, R0.reuse, -R25.reuse ;  /* 0x00000000591d7223 */ /* 0x180fe20000010819 */
[-CC-:B------:R-:W-:Y:S01]  /*f4b0*/  FFMA.FTZ R89, R84, R0.reuse, -R25.reuse ;  /* 0x0000000054597223 */ /* 0x180fe20000010819 */
[----:B------:R-:W-:-:S04]  /*f4c0*/  FFMA.FTZ R84, R86, R0, -R25 ;  /* 0x0000000056547223 */ /* 0x000fc80000010819 */
[----:B------:R-:W2:Y:S01]  /*f4d0*/  MUFU.EX2 R53, R53 ;  /* 0x0000003500357308 */ /* 0x000ea20000000800 */
[-CC-:B------:R-:W-:Y:S01]  /*f4e0*/  FFMA.FTZ R86, R75, R0.reuse, -R25.reuse ;  /* 0x000000004b567223 */ /* 0x180fe20000010819 */
[-CC-:B------:R-:W-:Y:S01]  /*f4f0*/  FFMA.FTZ R75, R78, R0.reuse, -R25.reuse ;  /* 0x000000004e4b7223 */ /* 0x180fe20000010819 */
[----:B------:R-:W-:-:S05]  /*f500*/  FFMA.FTZ R78, R85, R0, -R25 ;  /* 0x00000000554e7223 */ /* 0x000fca0000010819 */
[----:B------:R-:W3:Y:S01]  /*f510*/  MUFU.EX2 R17, R17 ;  /* 0x0000001100117308 */ /* 0x000ee20000000800 */
[-CC-:B------:R-:W-:Y:S01]  /*f520*/  FFMA.FTZ R85, R76, R0.reuse, -R25.reuse ;  /* 0x000000004c557223 */ /* 0x180fe20000010819 */
[----:B------:R-:W-:-:S06]  /*f530*/  FFMA.FTZ R76, R71, R0, -R25 ;  /* 0x00000000474c7223 */ /* 0x000fcc0000010819 */
[----:B------:R-:W4:Y:S01]  /*f540*/  MUFU.EX2 R90, R90 ;  /* 0x0000005a005a7308 */ /* 0x000f220000000800 */
[-CC-:B------:R-:W-:Y:S01]  /*f550*/  FFMA.FTZ R71, R77, R0.reuse, -R25.reuse ;  /* 0x000000004d477223 */ /* 0x180fe20000010819 */
[----:B------:R-:W-:-:S06]  /*f560*/  FFMA.FTZ R77, R62, R0, -R25 ;  /* 0x000000003e4d7223 */ /* 0x000fcc0000010819 */
[----:B------:R0:W-:Y:S01]  /*f570*/  MUFU.EX2 R52, R16 ;  /* 0x0000001000347308 */ /* 0x0001e20000000800 */
[----:B-1----:R-:W-:Y:S01]  /*f580*/  FADD.FTZ R91, R18, R19 ;  /* 0x00000013125b7221 */ /* 0x002fe20000010000 */
[----:B------:R-:W-:-:S06]  /*f590*/  FFMA.FTZ R62, R92, R0, -R25 ;  /* 0x000000005c3e7223 */ /* 0x000fcc0000010819 */
[----:B------:R-:W1:Y:S01]  /*f5a0*/  MUFU.EX2 R80, R80 ;  /* 0x0000005000507308 */ /* 0x000e620000000800 */
[----:B0-----:R-:W-:Y:S02]  /*f5b0*/  @!P1 VIADD R16, R21, 0x31c40 ;  /* 0x00031c4015109836 */ /* 0x001fe40000000000 */
[----:B------:R-:W-:-:S03]  /*f5c0*/  FADD.FTZ R92, R24, R28 ;  /* 0x0000001c185c7221 */ /* 0x000fc60000010000 */
[----:B------:R-:W-:Y:S02]  /*f5d0*/  @!P1 PRMT R16, RZ, 0x654, R16 ;  /* 0x00000654ff109816 */ /* 0x000fe40000000010 */
[----:B------:R-:W0:Y:S01]  /*f5e0*/  MUFU.EX2 R29, R29 ;  /* 0x0000001d001d7308 */ /* 0x000e220000000800 */
[----:B------:R-:W-:Y:S01]  /*f5f0*/  FFMA.FTZ R87, R87, R0, -R25 ;  /* 0x0000000057577223 */ /* 0x000fe20000010819 */
[----:B------:R2:W-:Y:S01]  /*f600*/  @!P1 SYNCS.ARRIVE.TRANS64.RED.A1T0 RZ, [R16+URZ], RZ ;  /* 0x000000ff10ff99a7 */ /* 0x0005e2000810043f */
[----:B------:R-:W-:-:S05]  /*f610*/  FADD.FTZ R94, R88, R91 ;  /* 0x0000005b585e7221 */ /* 0x000fca0000010000 */
[----:B------:R-:W-:Y:S01]  /*f620*/  MUFU.EX2 R81, R81 ;  /* 0x0000005100517308 */ /* 0x000fe20000000800 */
[----:B--2---:R-:W-:Y:S01]  /*f630*/  F2FP.BF16.F32.PACK_AB R16, R19, R18 ;  /* 0x000000121310723e */ /* 0x004fe200000010ff */
[----:B------:R-:W-:-:S06]  /*f640*/  FADD.FTZ R19, R53, R92 ;  /* 0x0000005c35137221 */ /* 0x000fcc0000010000 */
[----:B------:R-:W2:Y:S01]  /*f650*/  MUFU.EX2 R89, R89 ;  /* 0x0000005900597308 */ /* 0x000ea20000000800 */
[----:B------:R-:W-:Y:S01]  /*f660*/  FFMA.FTZ R74, R74, R0, -R25 ;  /* 0x000000004a4a7223 */ /* 0x000fe20000010819 */
[C---:B---3--:R-:W-:Y:S01]  /*f670*/  FADD.FTZ R91, R17.reuse, R94 ;  /* 0x0000005e115b7221 */ /* 0x048fe20000010000 */
[----:B------:R-:W-:-:S05]  /*f680*/  F2FP.BF16.F32.PACK_AB R18, R17, R88 ;  /* 0x000000581112723e */ /* 0x000fca00000010ff */
[----:B------:R-:W3:Y:S01]  /*f690*/  MUFU.EX2 R82, R82 ;  /* 0x0000005200527308 */ /* 0x000ee20000000800 */
[----:B------:R-:W-:Y:S01]  /*f6a0*/  F2FP.BF16.F32.PACK_AB R17, R28, R24 ;  /* 0x000000181c11723e */ /* 0x000fe200000010ff */
[C---:B----4-:R-:W-:Y:S01]  /*f6b0*/  FADD.FTZ R24, R90.reuse, R19 ;  /* 0x000000135a187221 */ /* 0x050fe20000010000 */
[----:B------:R-:W-:-:S05]  /*f6c0*/  F2FP.BF16.F32.PACK_AB R19, R90, R53 ;  /* 0x000000355a13723e */ /* 0x000fca00000010ff */
[----:B------:R-:W4:Y:S01]  /*f6d0*/  MUFU.EX2 R84, R84 ;  /* 0x0000005400547308 */ /* 0x000f220000000800 */
[-CC-:B------:R-:W-:Y:S01]  /*f6e0*/  FFMA.FTZ R53, R63, R0.reuse, -R25.reuse ;  /* 0x000000003f357223 */ /* 0x180fe20000010819 */
[----:B------:R-:W-:Y:S01]  /*f6f0*/  FFMA.FTZ R28, R56, R0, -R25 ;  /* 0x00000000381c7223 */ /* 0x000fe20000010819 */
[----:B-1----:R-:W-:-:S05]  /*f700*/  FADD.FTZ R56, R80, R91 ;  /* 0x0000005b50387221 */ /* 0x002fca0000010000 */
[----:B------:R-:W1:Y:S01]  /*f710*/  MUFU.EX2 R87, R87 ;  /* 0x0000005700577308 */ /* 0x000e620000000800 */
[----:B------:R-:W-:Y:S01]  /*f720*/  FFMA.FTZ R92, R54, R0, -R25 ;  /* 0x00000000365c7223 */ /* 0x000fe20000010819 */
[----:B0-----:R-:W-:-:S06]  /*f730*/  FADD.FTZ R24, R29, R24 ;  /* 0x000000181d187221 */ /* 0x001fcc0000010000 */
[----:B------:R-:W0:Y:S01]  /*f740*/  MUFU.EX2 R72, R72 ;  /* 0x0000004800487308 */ /* 0x000e220000000800 */
[----:B--2---:R-:W-:Y:S01]  /*f750*/  FADD.FTZ R91, R89, R24 ;  /* 0x00000018595b7221 */ /* 0x004fe20000010000 */
[----:B------:R-:W-:-:S06]  /*f760*/  FFMA.FTZ R79, R79, R0, -R25 ;  /* 0x000000004f4f7223 */ /* 0x000fcc0000010819 */
[----:B------:R-:W2:Y:S08]  /*f770*/  MUFU.EX2 R74, R74 ;  /* 0x0000004a004a7308 */ /* 0x000eb00000000800 */
[----:B------:R-:W2:Y:S08]  /*f780*/  MUFU.EX2 R73, R73 ;  /* 0x0000004900497308 */ /* 0x000eb00000000800 */
[----:B------:R3:W-:Y:S01]  /*f790*/  MUFU.EX2 R54, R53 ;  /* 0x0000003500367308 */ /* 0x0007e20000000800 */
[----:B------:R-:W-:-:S07]  /*f7a0*/  FFMA.FTZ R63, R60, R0, -R25 ;  /* 0x000000003c3f7223 */ /* 0x000fce0000010819 */
[----:B------:R-:W2:Y:S01]  /*f7b0*/  MUFU.EX2 R86, R86 ;  /* 0x0000005600567308 */ /* 0x000ea20000000800 */
[----:B---3--:R-:W-:Y:S01]  /*f7c0*/  FADD.FTZ R53, R81, R56 ;  /* 0x0000003851357221 */ /* 0x008fe20000010000 */
[----:B------:R-:W-:-:S03]  /*f7d0*/  FFMA.FTZ R56, R27, R0, -R25 ;  /* 0x000000001b387223 */ /* 0x000fc60000010819 */
[----:B------:R-:W-:-:S03]  /*f7e0*/  FADD.FTZ R24, R82, R53 ;  /* 0x0000003552187221 */ /* 0x000fc60000010000 */
[----:B------:R3:W-:Y:S01]  /*f7f0*/  MUFU.EX2 R21, R77 ;  /* 0x0000004d00157308 */ /* 0x0007e20000000800 */
[----:B------:R-:W-:Y:S01]  /*f800*/  FADD.FTZ R27, R83, R24 ;  /* 0x00000018531b7221 */ /* 0x000fe20000010000 */
[----:B------:R-:W-:-:S06]  /*f810*/  FFMA.FTZ R70, R70, R0, -R25 ;  /* 0x0000000046467223 */ /* 0x000fcc0000010819 */
[----:B------:R-:W2:Y:S01]  /*f820*/  MUFU.EX2 R66, R66 ;  /* 0x0000004200427308 */ /* 0x000ea20000000800 */
[-CC-:B---3--:R-:W-:Y:S01]  /*f830*/  FFMA.FTZ R77, R69, R0.reuse, -R25.reuse ;  /* 0x00000000454d7223 */ /* 0x188fe20000010819 */
[-CC-:B------:R-:W-:Y:S01]  /*f840*/  FFMA.FTZ R69, R57, R0.reuse, -R25.reuse ;  /* 0x0000000039457223 */ /* 0x180fe20000010819 */
[----:B------:R-:W-:Y:S01]  /*f850*/  FFMA.FTZ R57, R26, R0, -R25 ;  /* 0x000000001a397223 */ /* 0x000fe20000010819 */
[----:B----4-:R-:W-:-:S04]  /*f860*/  FADD.FTZ R26, R84, R91 ;  /* 0x0000005b541a7221 */ /* 0x010fc80000010000 */
        /* <DEDUP_REMOVED lines=9> */
[-CC-:B------:R-:W-:Y:S01]  /*f900*/  FFMA.FTZ R53, R30, R0.reuse, -R25.reuse ;  /* 0x000000001e357223 */ /* 0x180fe20000010819 */
[----:B------:R-:W-:Y:S01]  /*f910*/  FFMA.FTZ R60, R31, R0, -R25 ;  /* 0x000000001f3c7223 */ /* 0x000fe20000010819 */
[----:B-1----:R-:W-:Y:S01]  /*f920*/  FADD.FTZ R25, R87, R26 ;  /* 0x0000001a57197221 */ /* 0x002fe20000010000 */
[----:B0-----:R-:W-:-:S04]  /*f930*/  FADD.FTZ R24, R72, R27 ;  /* 0x0000001b48187221 */ /* 0x001fc80000010000 */
[----:B------:R-:W0:Y:S01]  /*f940*/  MUFU.EX2 R58, R58 ;  /* 0x0000003a003a7308 */ /* 0x000e220000000800 */
[----:B--2---:R-:W-:Y:S01]  /*f950*/  FADD.FTZ R25, R74, R25 ;  /* 0x000000194a197221 */ /* 0x004fe20000010000 */
[----:B------:R-:W-:-:S06]  /*f960*/  FADD.FTZ R27, R73, R24 ;  /* 0x00000018491b7221 */ /* 0x000fcc0000010000 */
[----:B------:R-:W1:Y:S01]  /*f970*/  MUFU.EX2 R78, R78 ;  /* 0x0000004e004e7308 */ /* 0x000e620000000800 */
[----:B------:R-:W-:Y:S01]  /*f980*/  FADD.FTZ R24, R86, R25 ;  /* 0x0000001956187221 */ /* 0x000fe20000010000 */
[----:B------:R-:W-:-:S06]  /*f990*/  FADD.FTZ R26, R66, R27 ;  /* 0x0000001b421a7221 */ /* 0x000fcc0000010000 */
[----:B------:R-:W2:Y:S01]  /*f9a0*/  MUFU.EX2 R85, R85 ;  /* 0x0000005500557308 */ /* 0x000ea20000000800 */
[----:B---3--:R-:W-:Y:S01]  /*f9b0*/  FADD.FTZ R30, R75, R24 ;  /* 0x000000184b1e7221 */ /* 0x008fe20000010000 */
[----:B------:R3:W-:Y:S01]  /*f9c0*/  STSM.16.M88.4 [R23+0x24300], R16 ;  /* 0x0243001017007844 */ /* 0x0007e20000000200 */
[----:B------:R-:W-:-:S05]  /*f9d0*/  FADD.FTZ R27, R67, R26 ;  /* 0x0000001a431b7221 */ /* 0x000fca0000010000 */
[----:B------:R-:W2:Y:S08]  /*f9e0*/  MUFU.EX2 R50, R50 ;  /* 0x0000003200327308 */ /* 0x000eb00000000800 */
[----:B------:R-:W2:Y:S01]  /*f9f0*/  MUFU.EX2 R70, R70 ;  /* 0x0000004600467308 */ /* 0x000ea20000000800 */
[----:B---3--:R-:W-:Y:S01]  /*fa00*/  F2FP.BF16.F32.PACK_AB R17, R89, R29 ;  /* 0x0000001d5911723e */ /* 0x008fe200000010ff */
[----:B----4-:R-:W-:-:S06]  /*fa10*/  FADD.FTZ R29, R79, R30 ;  /* 0x0000001e4f1d7221 */ /* 0x010fcc0000010000 */
[----:B------:R-:W3:Y:S01]  /*fa20*/  MUFU.EX2 R51, R51 ;  /* 0x0000003300337308 */ /* 0x000ee20000000800 */
[----:B0-----:R-:W-:Y:S01]  /*fa30*/  FADD.FTZ R30, R58, R27 ;  /* 0x0000001b3a1e7221 */ /* 0x001fe20000010000 */
[----:B------:R-:W-:Y:S01]  /*fa40*/  F2FP.BF16.F32.PACK_AB R24, R73, R72 ;  /* 0x000000484918723e */ /* 0x000fe200000010ff */
[----:B-1----:R-:W-:-:S05]  /*fa50*/  FADD.FTZ R72, R78, R29 ;  /* 0x0000001d4e487221 */ /* 0x002fca0000010000 */
[----:B------:R-:W0:Y:S01]  /*fa60*/  MUFU.EX2 R76, R76 ;  /* 0x0000004c004c7308 */ /* 0x000e220000000800 */
[----:B------:R-:W-:Y:S01]  /*fa70*/  FADD.FTZ R29, R59, R30 ;  /* 0x0000001e3b1d7221 */ /* 0x000fe20000010000 */
[----:B--2---:R-:W-:-:S06]  /*fa80*/  FADD.FTZ R31, R85, R72 ;  /* 0x00000048551f7221 */ /* 0x004fcc0000010000 */
[----:B------:R-:W1:Y:S01]  /*fa90*/  MUFU.EX2 R42, R42 ;  /* 0x0000002a002a7308 */ /* 0x000e620000000800 */
[----:B------:R-:W-:-:S07]  /*faa0*/  FADD.FTZ R30, R50, R29 ;  /* 0x0000001d321e7221 */ /* 0x000fce0000010000 */
[----:B------:R-:W2:Y:S01]  /*fab0*/  MUFU.EX2 R71, R71 ;  /* 0x0000004700477308 */ /* 0x000ea20000000800 */
[----:B------:R-:W-:Y:S01]  /*fac0*/  F2FP.BF16.F32.PACK_AB R16, R81, R80 ;  /* 0x000000505110723e */ /* 0x000fe200000010ff */
[----:B------:R-:W-:-:S06]  /*fad0*/  FADD.FTZ R31, R70, R31 ;  /* 0x0000001f461f7221 */ /* 0x000fcc0000010000 */
[----:B------:R-:W4:Y:S08]  /*fae0*/  MUFU.EX2 R64, R64 ;  /* 0x0000004000407308 */ /* 0x000f300000000800 */
[----:B------:R-:W4:Y:S01]  /*faf0*/  MUFU.EX2 R34, R34 ;  /* 0x0000002200227308 */ /* 0x000f220000000800 */
[----:B------:R-:W-:-:S07]  /*fb00*/  F2FP.BF16.F32.PACK_AB R26, R67, R66 ;  /* 0x00000042431a723e */ /* 0x000fce00000010ff */
[----:B------:R3:W-:Y:S02]  /*fb10*/  MUFU.EX2 R81, R28 ;  /* 0x0000001c00517308 */ /* 0x0007e40000000800 */
[----:B---3--:R-:W-:Y:S01]  /*fb20*/  F2FP.BF16.F32.PACK_AB R28, R59, R58 ;  /* 0x0000003a3b1c723e */ /* 0x008fe200000010ff */
[----:B------:R-:W-:-:S05]  /*fb30*/  FADD.FTZ R59, R51, R30 ;  /* 0x0000001e333b7221 */ /* 0x000fca0000010000 */
[----:B------:R-:W3:Y:S01]  /*fb40*/  MUFU.EX2 R62, R62 ;  /* 0x0000003e003e7308 */ /* 0x000ee20000000800 */
[----:B------:R-:W-:Y:S01]  /*fb50*/  F2FP.BF16.F32.PACK_AB R30, R51, R50 ;  /* 0x00000032331e723e */ /* 0x000fe200000010ff */
[----:B0-----:R-:W-:Y:S01]  /*fb60*/  FADD.FTZ R50, R76, R31 ;  /* 0x0000001f4c327221 */ /* 0x001fe20000010000 */
[----:B-1----:R-:W-:-:S03]  /*fb70*/  FADD.FTZ R66, R42, R59 ;  /* 0x0000003b2a427221 */ /* 0x002fc60000010000 */
[----:B--2---:R-:W-:Y:S02]  /*fb80*/  FADD.FTZ R51, R71, R50 ;  /* 0x0000003247337221 */ /* 0x004fe40000010000 */
[----:B------:R-:W0:Y:S01]  /*fb90*/  MUFU.EX2 R38, R38 ;  /* 0x0000002600267308 */ /* 0x000e220000000800 */
[----:B------:R-:W-:Y:S01]  /*fba0*/  FADD.FTZ R59, R43, R66 ;  /* 0x000000422b3b7221 */ /* 0x000fe20000010000 */
[----:B------:R-:W-:Y:S01]  /*fbb0*/  F2FP.BF16.F32.PACK_AB R18, R83, R82 ;  /* 0x000000525312723e */ /* 0x000fe200000010ff */
[----:B----4-:R-:W-:-:S05]  /*fbc0*/  FADD.FTZ R66, R64, R51 ;  /* 0x0000003340427221 */ /* 0x010fca0000010000 */
[----:B------:R-:W1:Y:S01]  /*fbd0*/  MUFU.EX2 R65, R65 ;  /* 0x0000004100417308 */ /* 0x000e620000000800 */
[----:B------:R-:W-:Y:S02]  /*fbe0*/  F2FP.BF16.F32.PACK_AB R19, R87, R84 ;  /* 0x000000545713723e */ /* 0x000fe400000010ff */
[----:B------:R-:W-:-:S05]  /*fbf0*/  F2FP.BF16.F32.PACK_AB R31, R76, R70 ;  /* 0x000000464c1f723e */ /* 0x000fca00000010ff */
[----:B------:R-:W2:Y:S01]  /*fc00*/  MUFU.EX2 R48, R48 ;  /* 0x0000003000307308 */ /* 0x000ea20000000800 */
[----:B------:R-:W-:Y:S01]  /*fc10*/  FADD.FTZ R70, R34, R59 ;  /* 0x0000003b22467221 */ /* 0x000fe20000010000 */
[----:B------:R-:W-:Y:S01]  /*fc20*/  FADD.FTZ R51, R21, R66 ;  /* 0x0000004215337221 */ /* 0x000fe20000010000 */
[----:B------:R4:W-:Y:S01]  /*fc30*/  STSM.16.M88.4 [R23+0x25b00], R16 ;  /* 0x025b001017007844 */ /* 0x0009e20000000200 */
[----:B------:R-:W-:-:S04]  /*fc40*/  F2FP.BF16.F32.PACK_AB R25, R86, R74 ;  /* 0x0000004a5619723e */ /* 0x000fc800000010ff */
[----:B------:R-:W2:Y:S01]  /*fc50*/  MUFU.EX2 R47, R47 ;  /* 0x0000002f002f7308 */ /* 0x000ea20000000800 */
[----:B------:R-:W-:-:S07]  /*fc60*/  F2FP.BF16.F32.PACK_AB R27, R79, R75 ;  /* 0x0000004b4f1b723e */ /* 0x000fce00000010ff */
[----:B------:R-:W2:Y:S01]  /*fc70*/  MUFU.EX2 R55, R92 ;  /* 0x0000005c00377308 */ /* 0x000ea20000000800 */
[----:B----4-:R-:W-:Y:S01]  /*fc80*/  F2FP.BF16.F32.PACK_AB R16, R43, R42 ;  /* 0x0000002a2b10723e */ /* 0x010fe200000010ff */
[----:B------:R-:W-:Y:S01]  /*fc90*/  FADD.FTZ R43, R35, R70 ;  /* 0x00000046232b7221 */ /* 0x000fe20000010000 */
[----:B---3--:R-:W-:-:S05]  /*fca0*/  FADD.FTZ R42, R62, R51 ;  /* 0x000000333e2a7221 */ /* 0x008fca0000010000 */
[----:B------:R-:W3:Y:S01]  /*fcb0*/  MUFU.EX2 R49, R49 ;  /* 0x0000003100317308 */ /* 0x000ee20000000800 */
[----:B------:R-:W-:Y:S01]  /*fcc0*/  F2FP.BF16.F32.PACK_AB R29, R85, R78 ;  /* 0x0000004e551d723e */ /* 0x000fe200000010ff */
[----:B------:R1:W-:Y:S01]  /*fcd0*/  STSM.16.M88.4 [R23+0x27300], R24 ;  /* 0x0273001817007844 */ /* 0x0003e20000000200 */
[----:B0-----:R-:W-:-:S05]  /*fce0*/  FADD.FTZ R43, R38, R43 ;  /* 0x0000002b262b7221 */ /* 0x001fca0000010000 */
[----:B------:R-:W0:Y:S01]  /*fcf0*/  MUFU.EX2 R68, R90 ;  /* 0x0000005a00447308 */ /* 0x000e220000000800 */
[----:B------:R4:W-:Y:S07]  /*fd00*/  STSM.16.M88.4 [R23+0x28b00], R28 ;  /* 0x028b001c17007844 */ /* 0x0009ee0000000200 */
[----:B------:R-:W0:Y:S01]  /*fd10*/  MUFU.EX2 R46, R46 ;  /* 0x0000002e002e7308 */ /* 0x000e220000000800 */
[----:B-1----:R-:W-:Y:S01]  /*fd20*/  FADD.FTZ R25, R65, R42 ;  /* 0x0000002a41197221 */ /* 0x002fe20000010000 */
[----:B--2---:R-:W-:-:S06]  /*fd30*/  FADD.FTZ R26, R48, R43 ;  /* 0x0000002b301a7221 */ /* 0x004fcc0000010000 */
[----:B------:R-:W1:Y:S01]  /*fd40*/  MUFU.EX2 R88, R88 ;  /* 0x0000005800587308 */ /* 0x000e620000000800 */
[----:B----4-:R-:W-:Y:S01]  /*fd50*/  FADD.FTZ R28, R54, R25 ;  /* 0x00000019361c7221 */ /* 0x010fe20000010000 */
[----:B------:R-:W-:Y:S01]  /*fd60*/  F2FP.BF16.F32.PACK_AB R19, R62, R21 ;  /* 0x000000153e13723e */ /* 0x000fe200000010ff */
[----:B------:R-:W-:-:S05]  /*fd70*/  FADD.FTZ R26, R47, R26 ;  /* 0x0000001a2f1a7221 */ /* 0x000fca0000010000 */
[----:B------:R-:W2:Y:S01]  /*fd80*/  MUFU.EX2 R41, R41 ;  /* 0x0000002900297308 */ /* 0x000ea20000000800 */
[----:B------:R-:W-:Y:S01]  /*fd90*/  F2FP.BF16.F32.PACK_AB R18, R35, R34 ;  /* 0x000000222312723e */ /* 0x000fe200000010ff */
[----:B------:R-:W-:Y:S01]  /*fda0*/  FADD.FTZ R21, R55, R28 ;  /* 0x0000001c37157221 */ /* 0x000fe20000010000 */
[----:B------:R-:W4:Y:S05]  /*fdb0*/  @P5 LDC R35, c[0x0][0x44c] ;  /* 0x00011300ff235b82 */ /* 0x000f2a0000000800 */
[----:B------:R-:W2:Y:S01]  /*fdc0*/  MUFU.EX2 R40, R40 ;  /* 0x0000002800287308 */ /* 0x000ea20000000800 */
[----:B---3--:R-:W-:Y:S01]  /*fdd0*/  FADD.FTZ R29, R49, R26 ;  /* 0x0000001a311d7221 */ /* 0x008fe20000010000 */
[----:B0-----:R-:W-:Y:S01]  /*fde0*/  FADD.FTZ R21, R68, R21 ;  /* 0x0000001544157221 */ /* 0x001fe20000010000 */
[----:B------:R-:W0:Y:S05]  /*fdf0*/  @P5 LDC R43, c[0x0][0x450] ;  /* 0x00011400ff2b5b82 */ /* 0x000e2a0000000800 */
[----:B------:R-:W3:Y:S01]  /*fe00*/  MUFU.EX2 R77, R77 ;  /* 0x0000004d004d7308 */ /* 0x000ee20000000800 */
[----:B------:R-:W-:Y:S01]  /*fe10*/  FADD.FTZ R28, R46, R29 ;  /* 0x0000001d2e1c7221 */ /* 0x000fe20000010000 */
[----:B-1----:R-:W-:-:S06]  /*fe20*/  FADD.FTZ R30, R88, R21 ;  /* 0x00000015581e7221 */ /* 0x002fcc0000010000 */
[----:B------:R-:W1:Y:S08]  /*fe30*/  MUFU.EX2 R44, R44 ;  /* 0x0000002c002c7308 */ /* 0x000e700000000800 */
[----:B------:R-:W4:Y:S01]  /*fe40*/  MUFU.EX2 R58, R69 ;  /* 0x00000045003a7308 */ /* 0x000f220000000800 */
[----:B--2---:R-:W-:Y:S01]  /*fe50*/  FADD.FTZ R21, R41, R28 ;  /* 0x0000001c29157221 */ /* 0x004fe20000010000 */
[----:B------:R-:W-:-:S06]  /*fe60*/  FADD.FTZ R30, R81, R30 ;  /* 0x0000001e511e7221 */ /* 0x000fcc0000010000 */
[----:B------:R-:W2:Y:S01]  /*fe70*/  MUFU.EX2 R39, R39 ;  /* 0x0000002700277308 */ /* 0x000ea20000000800 */
[----:B------:R-:W-:-:S07]  /*fe80*/  F2FP.BF16.F32.PACK_AB R17, R64, R71 ;  /* 0x000000474011723e */ /* 0x000fce00000010ff */
[----:B------:R-:W0:Y:S01]  /*fe90*/  MUFU.EX2 R93, R93 ;  /* 0x0000005d005d7308 */ /* 0x000e220000000800 */
[----:B------:R-:W-:Y:S01]  /*fea0*/  FADD.FTZ R21, R40, R21 ;  /* 0x0000001528157221 */ /* 0x000fe20000010000 */
[----:B---3--:R-:W-:-:S06]  /*feb0*/  FADD.FTZ R31, R77, R30 ;  /* 0x0000001e4d1f7221 */ /* 0x008fcc0000010000 */
[----:B------:R-:W3:Y:S01]  /*fec0*/  MUFU.EX2 R45, R45 ;  /* 0x0000002d002d7308 */ /* 0x000ee20000000800 */
[----:B------:R-:W-:-:S07]  /*fed0*/  F2FP.BF16.F32.PACK_AB R24, R48, R38 ;  /* 0x000000263018723e */ /* 0x000fce00000010ff */
[----:B------:R-:W3:Y:S01]  /*fee0*/  MUFU.EX2 R50, R63 ;  /* 0x0000003f00327308 */ /* 0x000ee20000000800 */
[----:B------:R4:W-:Y:S01]  /*fef0*/  STSM.16.M88.4 [R23+0x2a300], R16 ;  /* 0x02a3001017007844 */ /* 0x0009e20000000200 */
[----:B-1----:R-:W-:-:S06]  /*ff00*/  FADD.FTZ R38, R44, R21 ;  /* 0x000000152c267221 */ /* 0x002fcc0000010000 */
[----:B------:R-:W1:Y:S08]  /*ff10*/  MUFU.EX2 R36, R36 ;  /* 0x0000002400247308 */ /* 0x000e700000000800 */
[----:B------:R-:W1:Y:S01]  /*ff20*/  MUFU.EX2 R97, R97 ;  /* 0x0000006100617308 */ /* 0x000e620000000800 */
[----:B----4-:R-:W-:Y:S01]  /*ff30*/  FADD.FTZ R16, R58, R31 ;  /* 0x0000001f3a107221 */ /* 0x010fe20000010000 */
[----:B------:R-:W-:Y:S01]  /*ff40*/  F2FP.BF16.F32.PACK_AB R25, R54, R65 ;  /* 0x000000413619723e */ /* 0x000fe200000010ff */
[----:B--2---:R-:W-:Y:S01]  /*ff50*/  FADD.FTZ R38, R39, R38 ;  /* 0x0000002627267221 */ /* 0x004fe20000010000 */
[----:B------:R-:W-:-:S04]  /*ff60*/  F2FP.BF16.F32.PACK_AB R26, R49, R47 ;  /* 0x0000002f311a723e */ /* 0x000fc800000010ff */
[----:B------:R-:W2:Y:S01]  /*ff70*/  MUFU.EX2 R37, R37 ;  /* 0x0000002500257308 */ /* 0x000ea20000000800 */
[----:B------:R-:W-:Y:S01]  /*ff80*/  F2FP.BF16.F32.PACK_AB R27, R68, R55 ;  /* 0x00000037441b723e */ /* 0x000fe200000010ff */
[----:B0-----:R-:W-:-:S06]  /*ff90*/  FADD.FTZ R17, R93, R16 ;  /* 0x000000105d117221 */ /* 0x001fcc0000010000 */
[----:B------:R-:W0:Y:S01]  /*ffa0*/  MUFU.EX2 R34, R61 ;  /* 0x0000003d00227308 */ /* 0x000e220000000800 */
[----:B------:R-:W-:-:S04]  /*ffb0*/  @P5 IMAD.HI.U32 R18, R100, R35, RZ ;  /* 0x0000002364125227 */ /* 0x000fc800078e00ff */
[----:B---3--:R-:W-:Y:S01]  /*ffc0*/  FADD.FTZ R19, R45, R38 ;  /* 0x000000262d137221 */ /* 0x008fe20000010000 */
[----:B------:R3:W-:Y:S01]  /*ffd0*/  STSM.16.M88.4 [R23+0x2bb00], R24 ;  /* 0x02bb001817007844 */ /* 0x0007e20000000200 */
[----:B------:R-:W-:Y:S01]  /*ffe0*/  FADD.FTZ R16, R50, R17 ;  /* 0x0000001132107221 */ /* 0x000fe20000010000 */
[----:B------:R-:W-:Y:S02]  /*fff0*/  F2FP.BF16.F32.PACK_AB R28, R41, R46 ;  /* 0x0000002e291c723e */ /* 0x000fe400000010ff */
[----:B------:R-:W-:Y:S02]  /*10000*/  F2FP.BF16.F32.PACK_AB R29, R81, R88 ;  /* 0x00000058511d723e */ /* 0x000fe400000010ff */
[----:B------:R-:W-:Y:S02]  /*10010*/  F2FP.BF16.F32.PACK_AB R30, R44, R40 ;  /* 0x000000282c1e723e */ /* 0x000fe400000010ff */
[----:B------:R-:W-:Y:S01]  /*10020*/  F2FP.BF16.F32.PACK_AB R31, R58, R77 ;  /* 0x0000004d3a1f723e */ /* 0x000fe200000010ff */
[----:B---3--:R-:W-:Y:S01]  /*10030*/  IMAD.MOV.U32 R27, RZ, RZ, R100 ;  /* 0x000000ffff1b7224 */ /* 0x008fe200078e0064 */
[----:B------:R-:W-:Y:S01]  /*10040*/  @P5 SHF.R.U32.HI R27, RZ, R43, R18 ;  /* 0x0000002bff1b5219 */ /* 0x000fe20000011612 */
[----:B-1----:R-:W-:Y:S01]  /*10050*/  FADD.FTZ R18, R36, R19 ;  /* 0x0000001324127221 */ /* 0x002fe20000010000 */
[----:B------:R-:W-:Y:S01]  /*10060*/  FADD.FTZ R19, R97, R16 ;  /* 0x0000001061137221 */ /* 0x000fe20000010000 */
[----:B------:R-:W-:-:S02]  /*10070*/  F2FP.BF16.F32.PACK_AB R16, R45, R39 ;  /* 0x000000272d10723e */ /* 0x000fc400000010ff */
[C---:B--2---:R-:W-:Y:S01]  /*10080*/  FADD.FTZ R24, R37.reuse, R18 ;  /* 0x0000001225187221 */ /* 0x044fe20000010000 */
[----:B0-----:R-:W-:Y:S01]  /*10090*/  FADD.FTZ R26, R34, R19 ;  /* 0x00000013221a7221 */ /* 0x001fe20000010000 */
[----:B------:R-:W-:Y:S02]  /*100a0*/  F2FP.BF16.F32.PACK_AB R17, R50, R93 ;  /* 0x0000005d3211723e */ /* 0x000fe400000010ff */
[----:B------:R-:W-:Y:S02]  /*100b0*/  F2FP.BF16.F32.PACK_AB R18, R37, R36 ;  /* 0x000000242512723e */ /* 0x000fe400000010ff */
[----:B------:R-:W-:Y:S01]  /*100c0*/  F2FP.BF16.F32.PACK_AB R19, R34, R97 ;  /* 0x000000612213723e */ /* 0x000fe200000010ff */
[----:B------:R-:W-:Y:S04]  /*100d0*/  STSM.16.M88.4 [R23+0x2d300], R28 ;  /* 0x02d3001c17007844 */ /* 0x000fe80000000200 */
[----:B------:R0:W-:Y:S04]  /*100e0*/  STSM.16.M88.4 [R23+0x2eb00], R16 ;  /* 0x02eb001017007844 */ /* 0x0001e80000000200 */
[----:B0-----:R-:W2:Y:S01]  /*100f0*/  LDL R16, [R1+0x80] ;  /* 0x0000800001107983 */ /* 0x001ea20000100800 */
[----:B------:R-:W0:Y:S08]  /*10100*/  MUFU.EX2 R57, R57 ;  /* 0x0000003900397308 */ /* 0x000e300000000800 */
[----:B------:R-:W1:Y:S08]  /*10110*/  MUFU.EX2 R33, R33 ;  /* 0x0000002100217308 */ /* 0x000e700000000800 */
[----:B------:R-:W3:Y:S08]  /*10120*/  MUFU.EX2 R56, R56 ;  /* 0x0000003800387308 */ /* 0x000ef00000000800 */
[----:B------:R-:W-:Y:S08]  /*10130*/  MUFU.EX2 R53, R53 ;  /* 0x0000003500357308 */ /* 0x000ff00000000800 */
[----:B------:R-:W4:Y:S01]  /*10140*/  MUFU.EX2 R60, R60 ;  /* 0x0000003c003c7308 */ /* 0x000f220000000800 */
[----:B0-----:R-:W-:-:S07]  /*10150*/  FADD.FTZ R25, R57, R26 ;  /* 0x0000001a39197221 */ /* 0x001fce0000010000 */
[----:B------:R-:W-:Y:S01]  /*10160*/  MUFU.EX2 R32, R32 ;  /* 0x0000002000207308 */ /* 0x000fe20000000800 */
[----:B------:R-:W-:-:S07]  /*10170*/  IADD3 R26, R27, R98, -R99 ;  /* 0x000000621b1a7210 */ /* 0x000fce0007ffe863 */
[----:B------:R-:W0:Y:S01]  /*10180*/  MUFU.EX2 R15, R15 ;  /* 0x0000000f000f7308 */ /* 0x000e220000000800 */
[----:B-1----:R-:W-:Y:S01]  /*10190*/  FADD.FTZ R21, R33, R24 ;  /* 0x0000001821157221 */ /* 0x002fe20000010000 */
[----:B---3--:R-:W-:Y:S01]  /*101a0*/  FADD.FTZ R28, R56, R25 ;  /* 0x00000019381c7221 */ /* 0x008fe20000010000 */
[----:B------:R-:W-:Y:S01]  /*101b0*/  IMAD.HI R29, R26, 0x38e38e39, RZ ;  /* 0x38e38e391a1d7827 */ /* 0x000fe200078e02ff */
[----:B----4-:R-:W-:-:S03]  /*101c0*/  F2FP.BF16.F32.PACK_AB R27, R60, R53 ;  /* 0x000000353c1b723e */ /* 0x010fc600000010ff */
[C---:B------:R-:W-:Y:S01]  /*101d0*/  FADD.FTZ R21, R52.reuse, R21 ;  /* 0x0000001534157221 */ /* 0x040fe20000010000 */
[----:B------:R-:W-:Y:S01]  /*101e0*/  FADD.FTZ R53, R53, R28 ;  /* 0x0000001c35357221 */ /* 0x000fe20000010000 */
[----:B------:R-:W-:Y:S02]  /*101f0*/  F2FP.BF16.F32.PACK_AB R24, R52, R33 ;  /* 0x000000213418723e */ /* 0x000fe400000010ff */
[----:B------:R-:W-:Y:S02]  /*10200*/  F2FP.BF16.F32.PACK_AB R25, R56, R57 ;  /* 0x000000393819723e */ /* 0x000fe400000010ff */
[----:B------:R-:W-:Y:S02]  /*10210*/  SHF.R.U32.HI R28, RZ, 0x1f, R29 ;  /* 0x0000001fff1c7819 */ /* 0x000fe4000001161d */
[----:B0-----:R-:W-:Y:S01]  /*10220*/  F2FP.BF16.F32.PACK_AB R26, R15, R32 ;  /* 0x000000200f1a723e */ /* 0x001fe200000010ff */
[----:B------:R-:W-:Y:S01]  /*10230*/  FADD.FTZ R32, R32, R21 ;  /* 0x0000001520207221 */ /* 0x000fe20000010000 */
[----:B------:R-:W-:-:S03]  /*10240*/  LEA.HI.SX32 R28, R29, R28, 0x1b ;  /* 0x0000001c1d1c7211 */ /* 0x000fc600078fdaff */
[----:B------:R-:W-:Y:S01]  /*10250*/  STSM.16.M88.4 [R23+0x30300], R24 ;  /* 0x0303001817007844 */ /* 0x000fe20000000200 */
[----:B------:R-:W-:Y:S01]  /*10260*/  FADD.FTZ R17, R15, R32 ;  /* 0x000000200f117221 */ /* 0x000fe20000010000 */
[----:B------:R-:W-:Y:S01]  /*10270*/  FADD.FTZ R15, R60, R53 ;  /* 0x000000353c0f7221 */ /* 0x000fe20000010000 */
[----:B------:R0:W-:Y:S06]  /*10280*/  MEMBAR.ALL.CTA ;  /* 0x0000000000007992 */ /* 0x0001ec0000008000 */
[----:B0-----:R-:W0:Y:S04]  /*10290*/  FENCE.VIEW.ASYNC.S ;  /* 0x00000000000073c6 */ /* 0x001e280000000000 */
[----:B------:R-:W-:Y:S04]  /*102a0*/  STL [R1+0x18], R17 ;  /* 0x0000181101007387 */ /* 0x000fe80000100800 */
[----:B------:R1:W-:Y:S02]  /*102b0*/  STL [R1+0x28], R15 ;  /* 0x0000280f01007387 */ /* 0x0003e40000100800 */
[----:B-1----:R-:W-:Y:S01]  /*102c0*/  VIADD R15, R96, 0xfffffffe ;  /* 0xfffffffe600f7836 */ /* 0x002fe20000000000 */
        /* <DEDUP_REMOVED lines=23> */
[----:B--2---:R-:W-:-:S05]  /*10440*/  VIMNMX R16, R16, R28, !PT ;  /* 0x0000001c10107248 */ /* 0x004fca0007fe0100 */
[----:B------:R1:W-:Y:S01]  /*10450*/  STL [R1+0x60], R16 ;  /* 0x0000601001007387 */ /* 0x0003e20000100800 */
[----:B------:R-:W-:Y:S02]  /*10460*/  ISETP.GE.AND P2, PT, R15, R16, PT ;  /* 0x000000100f00720c */ /* 0x000fe40003f46270 */
[----:B------:R-:W-:Y:S01]  /*10470*/  CS2R R28, SRZ ;  /* 0x00000000001c7805 */ /* 0x000fe2000001ff00 */
[----:B0-----:R-:W-:-:S10]  /*10480*/  NOP ;  /* 0x0000000000007918 */ /* 0x001fd40000000000 */
[----:B-1----:R-:W-:Y:S05]  /*10490*/  @!P2 BRA `(.L_x_11801) ;  /* 0x0000005000aca947 */ /* 0x002fea0003800000 */
[----:B------:R0:W5:Y:S01]  /*104a0*/  LDL.LU R151, [R1+0x2c] ;  /* 0x00002c0001977983 */ /* 0x0001620000300800 */
[----:B------:R-:W-:Y:S02]  /*104b0*/  IMAD.MOV.U32 R17, RZ, RZ, R20 ;  /* 0x000000ffff117224 */ /* 0x000fe400078e0014 */
[----:B------:R-:W-:Y:S02]  /*104c0*/  IMAD.MOV.U32 R16, RZ, RZ, R14 ;  /* 0x000000ffff107224 */ /* 0x000fe400078e000e */
[----:B------:R-:W-:Y:S02]  /*104d0*/  IMAD.MOV.U32 R150, RZ, RZ, R145 ;  /* 0x000000ffff967224 */ /* 0x000fe400078e0091 */
[----:B------:R-:W-:-:S07]  /*104e0*/  IMAD.MOV.U32 R71, RZ, RZ, RZ ;  /* 0x000000ffff477224 */ /* 0x000fce00078e00ff */
.L_x_11811:
[----:B------:R-:W2:Y:S01]  /*104f0*/  LDL R14, [R1+0x4c] ;  /* 0x00004c00010e7983 */ /* 0x000ea20000100800 */
[----:B------:R-:W-:Y:S01]  /*10500*/  VIADD R145, R150, 0x1 ;  /* 0x0000000196917836 */ /* 0x000fe20000000000 */
[----:B------:R-:W-:Y:S05]  /*10510*/  YIELD ;  /* 0x0000000000007946 */ /* 0x000fea0003800000 */
[----:B------:R-:W-:-:S04]  /*10520*/  ISETP.NE.AND P3, PT, R145, 0x2, PT ;  /* 0x000000029100780c */ /* 0x000fc80003f65270 */
[----:B------:R-:W-:Y:S02]  /*10530*/  SEL R0, RZ, 0x1, P3 ;  /* 0x00000001ff007807 */ /* 0x000fe40001800000 */
[----:B------:R-:W-:Y:S02]  /*10540*/  SEL R145, R145, RZ, P3 ;  /* 0x000000ff91917207 */ /* 0x000fe40001800000 */
[----:B--2---:R-:W-:Y:S02]  /*10550*/  ISETP.NE.AND P2, PT, R14, RZ, PT ;  /* 0x000000ff0e00720c */ /* 0x004fe40003f45270 */
[----:B-----5:R-:W-:-:S05]  /*10560*/  LOP3.LUT R14, R151, R0, RZ, 0x3c, !PT ;  /* 0x00000000970e7212 */ /* 0x020fca00078e3cff */
[----:B------:R1:W-:Y:S06]  /*10570*/  STL [R1+0x2c], R14 ;  /* 0x00002c0e01007387 */ /* 0x0003ec0000100800 */
[----:B------:R-:W-:Y:S05]  /*10580*/  @P2 BRA `(.L_x_11802) ;  /* 0x0000000000302947 */ /* 0x000fea0003800000 */
[----:B------:R-:W-:Y:S05]  /*10590*/  @!P0 BRA `(.L_x_11803) ;  /* 0x0000000000048947 */ /* 0x000fea0003800000 */
[----:B------:R-:W-:Y:S01]  /*105a0*/  BPT.TRAP 0x1 ;  /* 0x000000040000795c */ /* 0x000fe20000300000 */
.L_x_11803:
[----:B------:R-:W-:Y:S01]  /*105b0*/  IMAD R0, R145, 0x8, R22 ;  /* 0x0000000891007824 */ /* 0x000fe200078e0216 */
[----:B------:R-:W-:-:S04]  /*105c0*/  SHF.L.U32 R19, R14, 0x1f, RZ ;  /* 0x0000001f0e137819 */ /* 0x000fc800000006ff */
[----:B------:R2:W3:Y:S01]  /*105d0*/  SYNCS.PHASECHK.TRANS64.TRYWAIT P3, [R0+URZ+0x31c30], R19 ;  /* 0x031c3013000075a7 */ /* 0x0004e2000806017f */
[----:B------:R-:W-:Y:S05]  /*105e0*/  @!P0 BRA `(.L_x_11804) ;  /* 0x0000000000048947 */ /* 0x000fea0003800000 */
[----:B------:R-:W-:Y:S01]  /*105f0*/  BPT.TRAP 0x1 ;  /* 0x000000040000795c */ /* 0x000fe20000300000 */
.L_x_11804:
[----:B------:R-:W-:Y:S04]  /*10600*/  BSSY B0, `(.L_x_11802) ;  /* 0x0000004000007945 */ /* 0x000fe80003800000 */
[----:B---3--:R-:W-:Y:S05]  /*10610*/  @P3 BRA `(.L_x_11805) ;  /* 0x0000000000083947 */ /* 0x008fea0003800000 */
[----:B------:R-:W3:Y:S02]  /*10620*/  SYNCS.PHASECHK.TRANS64.TRYWAIT P3, [R0+URZ+0x31c30], R19 ;  /* 0x031c3013000075a7 */ /* 0x000ee4000806017f */
[----:B---3--:R-:W-:Y:S05]  /*10630*/  @!P3 BRA `(.L_x_11806) ;  /* 0x0000016000b4b947 */ /* 0x008fea0003800000 */
.L_x_11805:
[----:B------:R-:W-:Y:S05]  /*10640*/  BSYNC B0 ;  /* 0x0000000000007941 */ /* 0x000fea0003800000 */
.L_x_11802:
[----:B-1----:R-:W4:Y:S01]  /*10650*/  LDL R14, [R1+0x58] ;  /* 0x00005800010e7983 */ /* 0x002f220000100800 */
[----:B--23--:R-:W1:Y:S01]  /*10660*/  S2R R0, SR_TID.X ;  /* 0x0000000000007919 */ /* 0x00ce620000002100 */
[----:B------:R-:W-:Y:S05]  /*10670*/  WARPSYNC.ALL ;  /* 0x0000000000007948 */ /* 0x000fea0003800000 */
[----:B------:R-:W-:Y:S02]  /*10680*/  IMAD.MOV.U32 R77, RZ, RZ, -0x7fffffe0 ;  /* 0x80000020ff4d7424 */ /* 0x000fe400078e00ff */
[----:B------:R-:W-:Y:S02]  /*10690*/  IMAD.MOV.U32 R75, RZ, RZ, -0x7fffffe0 ;  /* 0x80000020ff4b7424 */ /* 0x000fe400078e00ff */
[----:B------:R-:W-:-:S02]  /*106a0*/  IMAD.MOV.U32 R19, RZ, RZ, -0x7fffffe0 ;  /* 0x80000020ff137424 */ /* 0x000fc400078e00ff */
[----:B------:R-:W-:Y:S01]  /*106b0*/  IMAD.MOV.U32 R73, RZ, RZ, -0x7fffffe0 ;  /* 0x80000020ff497424 */ /* 0x000fe200078e00ff */
[----:B------:R-:W-:Y:S02]  /*106c0*/  R2UR UR11, R77 ;  /* 0x000000004d0b72ca */ /* 0x000fe400000e0000 */
[----:B------:R-:W-:Y:S02]  /*106d0*/  R2UR UR13, R75 ;  /* 0x000000004b0d72ca */ /* 0x000fe400000e0000 */
[----:B------:R-:W-:Y:S02]  /*106e0*/  R2UR UR7, R19 ;  /* 0x00000000130772ca */ /* 0x000fe400000e0000 */
[----:B------:R-:W-:Y:S02]  /*106f0*/  R2UR UR9, R73 ;  /* 0x00000000490972ca */ /* 0x000fe400000e0000 */
[----:B-1----:R-:W-:-:S05]  /*10700*/  SHF.R.U32.HI R0, RZ, 0x7, R0 ;  /* 0x00000007ff007819 */ /* 0x002fca0000011600 */
[----:B------:R-:W-:-:S05]  /*10710*/  VIADD R0, R0, 0x8 ;  /* 0x0000000800007836 */ /* 0x000fca0000000000 */
[----:B------:R1:W-:Y:S01]  /*10720*/  BAR.SYNC.DEFER_BLOCKING R0, 0x100 ;  /* 0x000400000000751d */ /* 0x0003e20000010000 */
[----:B------:R-:W-:Y:S01]  /*10730*/  IMAD.MOV.U32 R21, RZ, RZ, -0x7fffffe0 ;  /* 0x80000020ff157424 */ /* 0x000fe200078e00ff */
[----:B------:R-:W-:-:S04]  /*10740*/  MOV R79, UR7 ;  /* 0x00000007004f7c02 */ /* 0x000fc80008000f00 */
[----:B------:R-:W-:Y:S01]  /*10750*/  UMOV UR7, UR9 ;  /* 0x0000000900077c82 */ /* 0x000fe20008000000 */
[----:B------:R-:W-:Y:S01]  /*10760*/  R2UR UR9, R9 ;  /* 0x00000000090972ca */ /* 0x000fe200000e0000 */
[----:B------:R-:W-:Y:S01]  /*10770*/  WARPGROUP.ARRIVE ;  /* 0x00000000000079c5 */ /* 0x000fe20000000000 */
[----:B------:R-:W-:-:S13]  /*10780*/  R2UR UR5, R73 ;  /* 0x00000000490572ca */ /* 0x000fda00000e0000 */
[----:B------:R-:W-:Y:S02]  /*10790*/  MOV R73, UR5 ;  /* 0x0000000500497c02 */ /* 0x000fe40008000f00 */
[C---:B------:R-:W-:Y:S02]  /*107a0*/  R2UR UR5, R19.reuse ;  /* 0x00000000130572ca */ /* 0x040fe400000e0000 */
[C---:B------:R-:W-:Y:S02]  /*107b0*/  R2UR UR59, R19.reuse ;  /* 0x00000000133b72ca */ /* 0x040fe400000e0000 */
[C---:B------:R-:W-:Y:S02]  /*107c0*/  R2UR UR19, R19.reuse ;  /* 0x00000000131372ca */ /* 0x040fe400000e0000 */
[C---:B------:R-:W-:Y:S02]  /*107d0*/  R2UR UR27, R19.reuse ;  /* 0x00000000131b72ca */ /* 0x040fe400000e0000 */
[----:B------:R-:W-:-:S02]  /*107e0*/  R2UR UR39, R19 ;  /* 0x00000000132772ca */ /* 0x000fc400000e0000 */
[----:B------:R-:W-:-:S03]  /*107f0*/  R2UR UR51, R19 ;  /* 0x00000000133372ca */ /* 0x000fc600000e0000 */
[----:B------:R-:W-:Y:S01]  /*10800*/  IMAD.U32 R19, RZ, RZ, UR5 ;  /* 0x00000005ff137e24 */ /* 0x000fe2000f8e00ff */
[C---:B------:R-:W-:Y:S02]  /*10810*/  R2UR UR5, R9.reuse ;  /* 0x00000000090572ca */ /* 0x040fe400000e0000 */
[----:B------:R-:W-:Y:S02]  /*10820*/  R2UR UR56, R8 ;  /* 0x00000000083872ca */ /* 0x000fe400000e0000 */
[----:B------:R-:W-:Y:S01]  /*10830*/  R2UR UR57, R9 ;  /* 0x00000000093972ca */ /* 0x000fe200000e0000 */
[----:B----4-:R-:W-:-:S04]  /*10840*/  IMAD R20, R145, 0x6c0, R14 ;  /* 0x000006c091147824 */ /* 0x010fc800078e020e */
[C---:B------:R-:W-:Y:S02]  /*10850*/  VIADD R18, R20.reuse, 0x80 ;  /* 0x0000008014127836 */ /* 0x040fe40000000000 */
[C---:B------:R-:W-:Y:S02]  /*10860*/  VIADD R76, R20.reuse, 0x180 ;  /* 0x00000180144c7836 */ /* 0x040fe40000000000 */
[----:B------:R-:W-:Y:S01]  /*10870*/  VIADD R74, R20, 0xc0 ;  /* 0x000000c0144a7836 */ /* 0x000fe20000000000 */
[----:B------:R-:W-:Y:S01]  /*10880*/  R2UR UR58, R18 ;  /* 0x00000000123a72ca */ /* 0x000fe200000e0000 */
[C---:B------:R-:W-:Y:S02]  /*10890*/  VIADD R18, R20.reuse, 0x140 ;  /* 0x0000014014127836 */ /* 0x040fe40000000000 */
[----:B------:R-:W-:Y:S01]  /*108a0*/  VIADD R72, R20, 0x40 ;  /* 0x0000004014487836 */ /* 0x000fe20000000000 */
[----:B------:R-:W-:Y:S02]  /*108b0*/  R2UR UR10, R76 ;  /* 0x000000004c0a72ca */ /* 0x000fe400000e0000 */
[----:B------:R-:W-:-:S02]  /*108c0*/  R2UR UR12, R74 ;  /* 0x000000004a0c72ca */ /* 0x000fc400000e0000 */
[----:B------:R-:W-:Y:S02]  /*108d0*/  R2UR UR6, R18 ;  /* 0x00000000120672ca */ /* 0x000fe400000e0000 */
[----:B------:R-:W-:Y:S01]  /*108e0*/  R2UR UR8, R72 ;  /* 0x00000000480872ca */ /* 0x000fe200000e0000 */
[----:B------:R-:W-:Y:S01]  /*108f0*/  VIADD R72, R20, 0x100 ;  /* 0x0000010014487836 */ /* 0x000fe20000000000 */
[----:B------:R-:W-:Y:S01]  /*10900*/  MOV R14, UR11 ;  /* 0x0000000b000e7c02 */ /* 0x000fe20008000f00 */
[----:B------:R-:W-:-:S04]  /*10910*/  UMOV UR11, UR13 ;  /* 0x0000000d000b7c82 */ /* 0x000fc80008000000 */
[----:B-1----:R-:W-:Y:S02]  /*10920*/  MOV R0, UR10 ;  /* 0x0000000a00007c02 */ /* 0x002fe40008000f00 */
[----:B------:R-:W-:Y:S01]  /*10930*/  UMOV UR10, UR12 ;  /* 0x0000000c000a7c82 */ /* 0x000fe20008000000 */
[----:B------:R-:W-:Y:S02]  /*10940*/  R2UR UR4, R72 ;  /* 0x00000000480472ca */ /* 0x000fe400000e0000 */
[----:B------:R-:W-:Y:S01]  /*10950*/  MOV R78, UR6 ;  /* 0x00000006004e7c02 */ /* 0x000fe20008000f00 */
[----:B------:R-:W-:Y:S01]  /*10960*/  UMOV UR6, UR8 ;  /* 0x0000000800067c82 */ /* 0x000fe20008000000 */
[----:B------:R-:W-:Y:S02]  /*10970*/  MOV R72, UR11 ;  /* 0x0000000b00487c02 */ /* 0x000fe40008000f00 */
[----:B------:R-:W-:Y:S02]  /*10980*/  MOV R81, UR10 ;  /* 0x0000000a00517c02 */ /* 0x000fe40008000f00 */
[----:B------:R-:W-:-:S02]  /*10990*/  R2UR UR10, R20 ;  /* 0x00000000140a72ca */ /* 0x000fc400000e0000 */
[----:B------:R-:W-:Y:S02]  /*109a0*/  R2UR UR11, R21 ;  /* 0x00000000150b72ca */ /* 0x000fe400000e0000 */
[----:B------:R-:W-:Y:S01]  /*109b0*/  R2UR UR8, R8 ;  /* 0x00000000080872ca */ /* 0x000fe200000e0000 */
[----:B------:R-:W-:-:S12]  /*109c0*/  VIADD R18, R20, 0x200 ;  /* 0x0000020014127836 */ /* 0x000fd80000000000 */
[----:B------:R-:W-:Y:S01]  /*109d0*/  HGMMA.64x16x16.F32.BF16 R136, gdesc[UR8], RZ, !UPT, gsb0 ;  /* 0x00200000088879f0 */ /* 0x000fe2000c0018ff */
[----:B------:R-:W-:Y:S01]  /*109e0*/  R2UR UR18, R18 ;  /* 0x00000000121272ca */ /* 0x000fe200000e0000 */
[----:B------:R-:W-:-:S05]  /*109f0*/  VIADD R18, R20, 0x42 ;  /* 0x0000004214127836 */ /* 0x000fca0000000000 */
[----:B------:R-:W-:Y:S01]  /*10a00*/  R2UR UR26, R18 ;  /* 0x00000000121a72ca */ /* 0x000fe200000e0000 */
[----:B------:R-:W-:-:S05]  /*10a10*/  VIADD R18, R20, 0x102 ;  /* 0x0000010214127836 */ /* 0x000fca0000000000 */
[----:B------:R-:W-:Y:S01]  /*10a20*/  R2UR UR38, R18 ;  /* 0x00000000122672ca */ /* 0x000fe200000e0000 */
[----:B------:R-:W-:-:S05]  /*10a30*/  VIADD R18, R20, 0x1c2 ;  /* 0x000001c214127836 */ /* 0x000fca0000000000 */
[----:B------:R-:W-:Y:S01]  /*10a40*/  R2UR UR50, R18 ;  /* 0x00000000123272ca */ /* 0x000fe200000e0000 */
[----:B------:R-:W-:Y:S01]  /*10a50*/  VIADD R18, R20, 0x240 ;  /* 0x0000024014127836 */ /* 0x000fe20000000000 */
[----:B------:R-:W-:-:S04]  /*10a60*/  MOV R80, UR4 ;  /* 0x0000000400507c02 */ /* 0x000fc80008000f00 */
[----:B------:R-:W-:-:S13]  /*10a70*/  R2UR UR4, R18 ;  /* 0x00000000120472ca */ /* 0x000fda00000e0000 */
[----:B------:R-:W-:Y:S01]  /*10a80*/  IMAD.U32 R18, RZ, RZ, UR4 ;  /* 0x00000004ff127e24 */ /* 0x000fe2000f8e00ff */
[----:B------:R-:W-:Y:S01]  /*10a90*/  R2UR UR4, R8 ;  /* 0x00000000080472ca */ /* 0x000fe200000e0000 */
[----:B------:R-:W-:Y:S02]  /*10aa0*/  WARPGROUP.DEPBAR.LE gsb0, 0x0 ;  /* 0x00008000000079c5 */ /* 0x000fe40000010000 */
[----:B------:R-:W-:-:S10]  /*10ab0*/  WARPGROUP.ARRIVE ;  /* 0x00000000000079c5 */ /* 0x000fd40000000000 */
[----:B------:R-:W-:Y:S03]  /*10ac0*/  HGMMA.64x16x16.F32.BF16 R128, gdesc[UR4], RZ, !UPT, gsb0 ;  /* 0x00200000048079f0 */ /* 0x000fe6000c0018ff */
[----:B------:R-:W-:Y:S02]  /*10ad0*/  WARPGROUP.DEPBAR.LE gsb0, 0x0 ;  /* 0x00008000000079c5 */ /* 0x000fe40000010000 */
[----:B------:R-:W-:-:S06]  /*10ae0*/  WARPGROUP.ARRIVE ;  /* 0x00000000000079c5 */ /* 0x000fcc0000000000 */
[----:B------:R-:W-:Y:S01]  /*10af0*/  HGMMA.64x16x16.F32.BF16 R120, gdesc[UR56], RZ, !UPT, gsb0 ;  /* 0x00200000387879f0 */ /* 0x000fe2000c0018ff */
[----:B------:R-:W-:Y:S02]  /*10b00*/  R2UR UR11, R72 ;  /* 0x00000000480b72ca */ /* 0x000fe400000e0000 */
[----:B------:R-:W-:Y:S02]  /*10b10*/  R2UR UR10, R81 ;  /* 0x00000000510a72ca */ /* 0x000fe400000e0000 */
[----:B------:R-:W-:Y:S02]  /*10b20*/  R2UR UR8, R8 ;  /* 0x00000000080872ca */ /* 0x000fe400000e0000 */
[----:B------:R-:W-:Y:S01]  /*10b30*/  R2UR UR9, R9 ;  /* 0x00000000090972ca */ /* 0x000fe200000e0000 */
[----:B------:R-:W-:Y:S02]  /*10b40*/  WARPGROUP.DEPBAR.LE gsb0, 0x0 ;  /* 0x00008000000079c5 */ /* 0x000fe40000010000 */
[----:B------:R-:W-:-:S10]  /*10b50*/  WARPGROUP.ARRIVE ;  /* 0x00000000000079c5 */ /* 0x000fd40000000000 */
[----:B------:R-:W-:Y:S01]  /*10b60*/  HGMMA.64x16x16.F32.BF16 R112, gdesc[UR8], RZ, !UPT, gsb0 ;  /* 0x00200000087079f0 */ /* 0x000fe2000c0018ff */
[----:B------:R-:W-:Y:S01]  /*10b70*/  R2UR UR5, R73 ;  /* 0x00000000490572ca */ /* 0x000fe200000e0000 */
[----:B------:R-:W-:Y:S02]  /*10b80*/  VIADD R72, R20, 0x440 ;  /* 0x0000044014487836 */ /* 0x000fe40000000000 */
[----:B------:R-:W-:Y:S01]  /*10b90*/  IMAD.MOV.U32 R73, RZ, RZ, -0x7fffffe0 ;  /* 0x80000020ff497424 */ /* 0x000fe200078e00ff */
[----:B------:R-:W-:Y:S02]  /*10ba0*/  R2UR UR4, R80 ;  /* 0x00000000500472ca */ /* 0x000fe400000e0000 */
[----:B------:R-:W-:Y:S02]  /*10bb0*/  R2UR UR58, R72 ;  /* 0x00000000483a72ca */ /* 0x000fe400000e0000 */
[----:B------:R-:W-:Y:S02]  /*10bc0*/  R2UR UR59, R73 ;  /* 0x00000000493b72ca */ /* 0x000fe400000e0000 */
[----:B------:R-:W-:-:S02]  /*10bd0*/  R2UR UR56, R8 ;  /* 0x00000000083872ca */ /* 0x000fc400000e0000 */
[----:B------:R-:W-:-:S07]  /*10be0*/  R2UR UR57, R9 ;  /* 0x00000000093972ca */ /* 0x000fce00000e0000 */
[----:B------:R-:W-:Y:S01]  /*10bf0*/  MOV R153, UR58 ;  /* 0x0000003a00997c02 */ /* 0x000fe20008000f00 */
[----:B------:R-:W-:Y:S01]  /*10c00*/  UMOV UR58, UR4 ;  /* 0x00000004003a7c82 */ /* 0x000fe20008000000 */
[----:B------:R-:W-:Y:S01]  /*10c10*/  MOV R154, UR59 ;  /* 0x0000003b009a7c02 */ /* 0x000fe20008000f00 */
[----:B------:R-:W-:Y:S01]  /*10c20*/  UMOV UR59, UR5 ;  /* 0x00000005003b7c82 */ /* 0x000fe20008000000 */
        /* <DEDUP_REMOVED lines=10> */
[----:B------:R-:W-:Y:S02]  /*10cd0*/  R2UR UR11, R14 ;  /* 0x000000000e0b72ca */ /* 0x000fe400000e0000 */
[----:B------:R-:W-:Y:S02]  /*10ce0*/  R2UR UR10, R0 ;  /* 0x00000000000a72ca */ /* 0x000fe400000e0000 */
[----:B------:R-:W-:Y:S02]  /*10cf0*/  R2UR UR8, R8 ;  /* 0x00000000080872ca */ /* 0x000fe400000e0000 */
[----:B------:R-:W-:Y:S01]  /*10d00*/  R2UR UR9, R9 ;  /* 0x00000000090972ca */ /* 0x000fe200000e0000 */
[----:B------:R-:W-:Y:S02]  /*10d10*/  VIADD R72, R20, 0x282 ;  /* 0x0000028214487836 */ /* 0x000fe40000000000 */
[----:B------:R-:W-:-:S03]  /*10d20*/  IMAD.MOV.U32 R73, RZ, RZ, -0x7fffffe0 ;  /* 0x80000020ff497424 */ /* 0x000fc600078e00ff */
[----:B------:R-:W-:Y:S01]  /*10d30*/  R2UR UR12, R72 ;  /* 0x00000000480c72ca */ /* 0x000fe200000e0000 */
[----:B------:R-:W-:Y:S02]  /*10d40*/  WARPGROUP.DEPBAR.LE gsb0, 0x0 ;  /* 0x00008000000079c5 */ /* 0x000fe40000010000 */
[----:B------:R-:W-:-:S06]  /*10d50*/  WARPGROUP.ARRIVE ;  /* 0x00000000000079c5 */ /* 0x000fcc0000000000 */
[----:B------:R-:W-:Y:S01]  /*10d60*/  HGMMA.64x16x16.F32.BF16 R88, gdesc[UR8], RZ, !UPT, gsb0 ;  /* 0x00200000085879f0 */ /* 0x000fe2000c0018ff */
[----:B------:R-:W-:Y:S01]  /*10d70*/  R2UR UR13, R73 ;  /* 0x00000000490d72ca */ /* 0x000fe200000e0000 */
[----:B------:R-:W-:Y:S01]  /*10d80*/  VIADD R74, R20, 0x1c0 ;  /* 0x000001c0144a7836 */ /* 0x000fe20000000000 */
[----:B------:R-:W-:Y:S01]  /*10d90*/  R2UR UR15, R75 ;  /* 0x000000004b0f72ca */ /* 0x000fe200000e0000 */
[----:B------:R-:W-:-:S03]  /*10da0*/  IMAD.U32 R146, RZ, RZ, UR12 ;  /* 0x0000000cff927e24 */ /* 0x000fc6000f8e00ff */
[----:B------:R-:W-:Y:S01]  /*10db0*/  R2UR UR14, R74 ;  /* 0x000000004a0e72ca */ /* 0x000fe200000e0000 */
[----:B------:R-:W-:Y:S01]  /*10dc0*/  VIADD R74, R20, 0x2 ;  /* 0x00000002144a7836 */ /* 0x000fe20000000000 */
[----:B------:R-:W-:-:S05]  /*10dd0*/  R2UR UR12, R8 ;  /* 0x00000000080c72ca */ /* 0x000fca00000e0000 */
[----:B------:R-:W-:Y:S01]  /*10de0*/  IMAD.U32 R147, RZ, RZ, UR13 ;  /* 0x0000000dff937e24 */ /* 0x000fe2000f8e00ff */
[----:B------:R-:W-:Y:S02]  /*10df0*/  R2UR UR13, R9 ;  /* 0x00000000090d72ca */ /* 0x000fe400000e0000 */
        /* <DEDUP_REMOVED lines=13> */
[----:B------:R-:W-:Y:S01]  /*10ed0*/  VIADD R76, R20, 0x82 ;  /* 0x00000082144c7836 */ /* 0x000fe20000000000 */
[C---:B------:R-:W-:Y:S02]  /*10ee0*/  R2UR UR23, R75.reuse ;  /* 0x000000004b1772ca */ /* 0x040fe400000e0000 */
[C---:B------:R-:W-:Y:S02]  /*10ef0*/  R2UR UR35, R75.reuse ;  /* 0x000000004b2372ca */ /* 0x040fe400000e0000 */
[C---:B------:R-:W-:Y:S02]  /*10f00*/  R2UR UR43, R75.reuse ;  /* 0x000000004b2b72ca */ /* 0x040fe400000e0000 */
[----:B------:R-:W-:-:S02]  /*10f10*/  R2UR UR49, R75 ;  /* 0x000000004b3172ca */ /* 0x000fc400000e0000 */
[C---:B------:R-:W-:Y:S02]  /*10f20*/  R2UR UR45, R75.reuse ;  /* 0x000000004b2d72ca */ /* 0x040fe400000e0000 */
[----:B------:R-:W-:Y:S01]  /*10f30*/  R2UR UR36, R74 ;  /* 0x000000004a2472ca */ /* 0x000fe200000e0000 */
[----:B------:R-:W-:Y:S01]  /*10f40*/  VIADD R74, R20, 0x400 ;  /* 0x00000400144a7836 */ /* 0x000fe20000000000 */
        /* <DEDUP_REMOVED lines=9> */
[----:B------:R1:W-:Y:S01]  /*10fe0*/  STL [R1+0xec], R22 ;  /* 0x0000ec1601007387 */ /* 0x0003e20000100800 */
[----:B------:R-:W-:-:S03]  /*10ff0*/  VIADD R76, R20, 0x202 ;  /* 0x00000202144c7836 */ /* 0x000fc60000000000 */
[----:B------:R2:W-:Y:S02]  /*11000*/  STL [R1+0xe8], R17 ;  /* 0x0000e81101007387 */ /* 0x0005e40000100800 */
[----:B------:R-:W-:Y:S02]  /*11010*/  R2UR UR54, R76 ;  /* 0x000000004c3672ca */ /* 0x000fe400000e0000 */
[----:B-1----:R-:W-:Y:S02]  /*11020*/  MOV R22, UR61 ;  /* 0x0000003d00167c02 */ /* 0x002fe40008000f00 */
[----:B------:R-:W-:Y:S02]  /*11030*/  R2UR UR61, R75 ;  /* 0x000000004b3d72ca */ /* 0x000fe400000e0000 */
[----:B--2---:R-:W-:Y:S02]  /*11040*/  MOV R17, UR60 ;  /* 0x0000003c00117c02 */ /* 0x004fe40008000f00 */
[----:B------:R-:W-:Y:S01]  /*11050*/  R2UR UR60, R74 ;  /* 0x000000004a3c72ca */ /* 0x000fe200000e0000 */
[----:B------:R-:W-:-:S02]  /*11060*/  VIADD R76, R20, 0x2c0 ;  /* 0x000002c0144c7836 */ /* 0x000fc40000000000 */
[C---:B------:R-:W-:Y:S02]  /*11070*/  VIADD R74, R20.reuse, 0x2c2 ;  /* 0x000002c2144a7836 */ /* 0x040fe40000000000 */
[----:B------:R-:W-:Y:S01]  /*11080*/  VIADD R72, R20, 0x302 ;  /* 0x0000030214487836 */ /* 0x000fe20000000000 */
[----:B------:R-:W-:Y:S01]  /*11090*/  R2UR UR52, R76 ;  /* 0x000000004c3472ca */ /* 0x000fe200000e0000 */
[----:B------:R-:W-:Y:S02]  /*110a0*/  VIADD R76, R20, 0x340 ;  /* 0x00000340144c7836 */ /* 0x000fe40000000000 */
[----:B------:R-:W-:Y:S02]  /*110b0*/  IMAD.MOV.U32 R75, RZ, RZ, -0x7fffffe0 ;  /* 0x80000020ff4b7424 */ /* 0x000fe400078e00ff */
[----:B------:R-:W-:Y:S01]  /*110c0*/  IMAD.MOV.U32 R73, RZ, RZ, -0x7fffffe0 ;  /* 0x80000020ff497424 */ /* 0x000fe200078e00ff */
[----:B------:R-:W-:Y:S02]  /*110d0*/  MOV R14, UR61 ;  /* 0x0000003d000e7c02 */ /* 0x000fe40008000f00 */
[----:B------:R-:W-:-:S02]  /*110e0*/  MOV R157, UR60 ;  /* 0x0000003c009d7c02 */ /* 0x000fc40008000f00 */
[C---:B------:R-:W-:Y:S02]  /*110f0*/  R2UR UR31, R77.reuse ;  /* 0x000000004d1f72ca */ /* 0x040fe400000e0000 */
[C---:B------:R-:W-:Y:S02]  /*11100*/  R2UR UR47, R77.reuse ;  /* 0x000000004d2f72ca */ /* 0x040fe400000e0000 */
[C---:B------:R-:W-:Y:S02]  /*11110*/  R2UR UR55, R77.reuse ;  /* 0x000000004d3772ca */ /* 0x040fe400000e0000 */
        /* <DEDUP_REMOVED lines=13> */
[----:B------:R-:W-:-:S02]  /*111f0*/  R2UR UR16, R8 ;  /* 0x00000000081072ca */ /* 0x000fc400000e0000 */
[----:B------:R-:W-:Y:S01]  /*11200*/  R2UR UR17, R9 ;  /* 0x00000000091172ca */ /* 0x000fe200000e0000 */
[----:B------:R-:W-:Y:S02]  /*11210*/  WARPGROUP.DEPBAR.LE gsb0, 0x0 ;  /* 0x00008000000079c5 */ /* 0x000fe40000010000 */
[----:B------:R-:W-:Y:S02]  /*11220*/  R2UR UR24, R76 ;  /* 0x000000004c1872ca */ /* 0x000fe400000e0000 */
[----:B------:R-:W-:Y:S02]  /*11230*/  R2UR UR25, R77 ;  /* 0x000000004d1972ca */ /* 0x000fe400000e0000 */
[----:B------:R-:W-:Y:S02]  /*11240*/  R2UR UR20, R74 ;  /* 0x000000004a1472ca */ /* 0x000fe400000e0000 */
[----:B------:R-:W-:Y:S02]  /*11250*/  R2UR UR21, R75 ;  /* 0x000000004b1572ca */ /* 0x000fe400000e0000 */
[----:B------:R-:W-:-:S02]  /*11260*/  R2UR UR6, R72 ;  /* 0x00000000480672ca */ /* 0x000fc400000e0000 */
[----:B------:R-:W-:Y:S02]  /*11270*/  R2UR UR7, R73 ;  /* 0x00000000490772ca */ /* 0x000fe400000e0000 */
[----:B------:R-:W-:-:S06]  /*11280*/  WARPGROUP.ARRIVE ;  /* 0x00000000000079c5 */ /* 0x000fcc0000000000 */
[----:B------:R-:W-:Y:S01]  /*11290*/  HGMMA.64x16x16.F32.BF16 R72, gdesc[UR16], RZ, !UPT, gsb0 ;  /* 0x00200000104879f0 */ /* 0x000fe2000c0018ff */
[----:B------:R-:W-:Y:S01]  /*112a0*/  UMOV UR12, UR20 ;  /* 0x00000014000c7c82 */ /* 0x000fe20008000000 */
[----:B------:R-:W-:Y:S01]  /*112b0*/  UMOV UR13, UR21 ;  /* 0x00000015000d7c82 */ /* 0x000fe20008000000 */
[----:B------:R-:W-:Y:S02]  /*112c0*/  R2UR UR20, R6 ;  /* 0x00000000061472ca */ /* 0x000fe400000e0000 */
[----:B------:R-:W-:Y:S01]  /*112d0*/  R2UR UR21, R7 ;  /* 0x00000000071572ca */ /* 0x000fe200000e0000 */
[----:B------:R-:W-:Y:S02]  /*112e0*/  WARPGROUP.DEPBAR.LE gsb0, 0x0 ;  /* 0x00008000000079c5 */ /* 0x000fe40000010000 */
[----:B------:R-:W-:-:S10]  /*112f0*/  WARPGROUP.ARRIVE ;  /* 0x00000000000079c5 */ /* 0x000fd40000000000 */
[----:B------:R-:W-:Y:S01]  /*11300*/  HGMMA.64x16x16.F32.BF16 R136, gdesc[UR20], R136, gsb0 ;  /* 0x00200000148879f0 */ /* 0x000fe20008001888 */
        /* <DEDUP_REMOVED lines=35> */
[----:B------:R-:W-:Y:S01]  /*11540*/  MOV R156, UR7 ;  /* 0x00000007009c7c02 */ /* 0x000fe20008000f00 */
[----:B------:R-:W-:Y:S01]  /*11550*/  UMOV UR7, UR45 ;  /* 0x0000002d00077c82 */ /* 0x000fe20008000000 */
[----:B------:R-:W-:Y:S01]  /*11560*/  MOV R155, UR6 ;  /* 0x00000006009b7c02 */ /* 0x000fe20008000f00 */
        /* <DEDUP_REMOVED lines=17> */
[----:B------:R-:W-:Y:S02]  /*11680*/  VIADD R148, R20, 0x3c2 ;  /* 0x000003c214947836 */ /* 0x000fe40000000000 */
[----:B------:R-:W-:-:S03]  /*11690*/  IMAD.MOV.U32 R149, RZ, RZ, -0x7fffffe0 ;  /* 0x80000020ff957424 */ /* 0x000fc600078e00ff */
[----:B------:R-:W-:Y:S01]  /*116a0*/  R2UR UR10, R148 ;  /* 0x00000000940a72ca */ /* 0x000fe200000e0000 */
[----:B------:R-:W-:Y:S01]  /*116b0*/  VIADD R148, R20, 0x402 ;  /* 0x0000040214947836 */ /* 0x000fe20000000000 */
[----:B------:R-:W-:Y:S01]  /*116c0*/  R2UR UR11, R149 ;  /* 0x00000000950b72ca */ /* 0x000fe200000e0000 */
[----:B------:R-:W-:-:S03]  /*116d0*/  IMAD.MOV.U32 R149, RZ, RZ, -0x7fffffe0 ;  /* 0x80000020ff957424 */ /* 0x000fc600078e00ff */
        /* <DEDUP_REMOVED lines=10> */
[----:B------:R-:W-:-:S03]  /*11780*/  IMAD.MOV.U32 R149, RZ, RZ, -0x7fffffe0 ;  /* 0x80000020ff957424 */ /* 0x000fc600078e00ff */
[----:B------:R-:W-:Y:S02]  /*11790*/  R2UR UR30, R148 ;  /* 0x00000000941e72ca */ /* 0x000fe400000e0000 */
[----:B------:R-:W-:Y:S01]  /*117a0*/  R2UR UR31, R149 ;  /* 0x00000000951f72ca */ /* 0x000fe200000e0000 */
[----:B------:R1:W-:Y:S01]  /*117b0*/  STL [R1+0xe4], R16 ;  /* 0x0000e41001007387 */ /* 0x0003e20000100800 */
[----:B------:R-:W-:-:S03]  /*117c0*/  R2UR UR28, R12 ;  /* 0x000000000c1c72ca */ /* 0x000fc600000e0000 */
[----:B------:R2:W-:Y:S01]  /*117d0*/  STL [R1+0xe0], R15 ;  /* 0x0000e00f01007387 */ /* 0x0005e20000100800 */
[----:B------:R-:W-:-:S07]  /*117e0*/  R2UR UR29, R13 ;  /* 0x000000000d1d72ca */ /* 0x000fce00000e0000 */
[----:B-1----:R-:W-:Y:S02]  /*117f0*/  MOV R16, UR31 ;  /* 0x0000001f00107c02 */ /* 0x002fe40008000f00 */
[----:B--2---:R-:W-:Y:S02]  /*11800*/  MOV R15, UR30 ;  /* 0x0000001e000f7c02 */ /* 0x004fe40008000f00 */
        /* <DEDUP_REMOVED lines=52> */
[----:B------:R-:W-:Y:S02]  /*11b50*/  VIADD R18, R20, 0x4c0 ;  /* 0x000004c014127836 */ /* 0x000fe40000000000 */
        /* <DEDUP_REMOVED lines=9> */
[----:B------:R-:W-:Y:S01]  /*11bf0*/  R2UR UR27, R19 ;  /* 0x00000000131b72ca */ /* 0x000fe200000e0000 */
[----:B------:R-:W-:-:S05]  /*11c00*/  VIADD R18, R20, 0x540 ;  /* 0x0000054014127836 */ /* 0x000fca0000000000 */
[----:B------:R-:W-:Y:S01]  /*11c10*/  R2UR UR22, R18 ;  /* 0x00000000121672ca */ /* 0x000fe200000e0000 */
[----:B------:R-:W-:-:S04]  /*11c20*/  IMAD.MOV.U32 R18, RZ, RZ, R14 ;  /* 0x000000ffff127224 */ /* 0x000fc800078e000e */
[----:B------:R-:W-:Y:S01]  /*11c30*/  MOV R21, UR26 ;  /* 0x0000001a00157c02 */ /* 0x000fe20008000f00 */
[----:B------:R-:W-:Y:S01]  /*11c40*/  UMOV UR26, UR60 ;  /* 0x0000003c001a7c82 */ /* 0x000fe20008000000 */
[----:B------:R-:W-:Y:S01]  /*11c50*/  MOV R148, UR27 ;  /* 0x0000001b00947c02 */ /* 0x000fe20008000f00 */
[----:B------:R-:W-:Y:S01]  /*11c60*/  UMOV UR27, UR61 ;  /* 0x0000003d001b7c82 */ /* 0x000fe20008000000 */
        /* <DEDUP_REMOVED lines=9> */
[----:B------:R-:W-:-:S05]  /*11d00*/  IMAD.MOV.U32 R19, RZ, RZ, -0x7fffffe0 ;  /* 0x80000020ff137424 */ /* 0x000fca00078e00ff */
[----:B------:R-:W-:Y:S02]  /*11d10*/  R2UR UR23, R19 ;  /* 0x00000000131772ca */ /* 0x000fe400000e0000 */
[----:B------:R-:W-:Y:S02]  /*11d20*/  MOV R0, UR22 ;  /* 0x0000001600007c02 */ /* 0x000fe40008000f00 */
[----:B------:R-:W-:Y:S02]  /*11d30*/  R2UR UR22, R146 ;  /* 0x00000000921672ca */ /* 0x000fe400000e0000 */
[----:B------:R-:W-:Y:S02]  /*11d40*/  R2UR UR20, R10 ;  /* 0x000000000a1472ca */ /* 0x000fe400000e0000 */
[----:B------:R-:W-:-:S05]  /*11d50*/  R2UR UR21, R11 ;  /* 0x000000000b1572ca */ /* 0x000fca00000e0000 */
[----:B------:R-:W-:Y:S02]  /*11d60*/  MOV R14, UR23 ;  /* 0x00000017000e7c02 */ /* 0x000fe40008000f00 */
        /* <DEDUP_REMOVED lines=162> */
[----:B------:R-:W-:Y:S02]  /*12790*/  R2UR UR61, R22 ;  /* 0x00000000163d72ca */ /* 0x000fe400000e0000 */
[----:B------:R1:W5:Y:S01]  /*127a0*/  LDL.LU R22, [R1+0xec] ;  /* 0x0000ec0001167983 */ /* 0x0003620000300800 */
[----:B------:R-:W-:-:S03]  /*127b0*/  R2UR UR60, R17 ;  /* 0x00000000113c72ca */ /* 0x000fc600000e0000 */
[----:B------:R1:W5:Y:S04]  /*127c0*/  LDL.LU R17, [R1+0xe8] ;  /* 0x0000e80001117983 */ /* 0x0003680000300800 */
[----:B------:R1:W5:Y:S04]  /*127d0*/  LDL.LU R16, [R1+0xe4] ;  /* 0x0000e40001107983 */ /* 0x0003680000300800 */
[----:B------:R1:W5:Y:S01]  /*127e0*/  LDL.LU R15, [R1+0xe0] ;  /* 0x0000e000010f7983 */ /* 0x0003620000300800 */
[----:B------:R-:W-:Y:S02]  /*127f0*/  WARPGROUP.DEPBAR.LE gsb0, 0x0 ;  /* 0x00008000000079c5 */ /* 0x000fe40000010000 */
        /* <DEDUP_REMOVED lines=39> */
[----:B-1----:R-:W-:Y:S05]  /*12a70*/  @P2 BRA `(.L_x_11807) ;  /* 0x0000000000282947 */ /* 0x002fea0003800000 */
[----:B------:R-:W-:Y:S05]  /*12a80*/  @!P0 BRA `(.L_x_11808) ;  /* 0x0000000000048947 */ /* 0x000fea0003800000 */
[----:B------:R-:W-:Y:S01]  /*12a90*/  BPT.TRAP 0x1 ;  /* 0x000000040000795c */ /* 0x000fe20000300000 */
.L_x_11808:
[----:B------:R-:W-:Y:S01]  /*12aa0*/  SHF.L.U32 R0, R151, 0x1f, RZ ;  /* 0x0000001f97007819 */ /* 0x000fe200000006ff */
[----:B-----5:R-:W-:-:S04]  /*12ab0*/  IMAD R14, R150, 0x8, R22 ;  /* 0x00000008960e7824 */ /* 0x020fc800078e0216 */
[----:B------:R1:W2:Y:S01]  /*12ac0*/  SYNCS.PHASECHK.TRANS64.TRYWAIT P2, [R14+URZ+0x31c50], R0 ;  /* 0x031c50000e0075a7 */ /* 0x0002a2000804017f */
[----:B------:R-:W-:Y:S05]  /*12ad0*/  @!P0 BRA `(.L_x_11809) ;  /* 0x0000000000048947 */ /* 0x000fea0003800000 */
[----:B------:R-:W-:Y:S01]  /*12ae0*/  BPT.TRAP 0x1 ;  /* 0x000000040000795c */ /* 0x000fe20000300000 */
.L_x_11809:
[----:B--2---:R-:W-:Y:S05]  /*12af0*/  @P2 BRA `(.L_x_11807) ;  /* 0x0000000000082947 */ /* 0x004fea0003800000 */
[----:B------:R-:W2:Y:S02]  /*12b00*/  SYNCS.PHASECHK.TRANS64.TRYWAIT P2, [R14+URZ+0x31c50], R0 ;  /* 0x031c50000e0075a7 */ /* 0x000ea4000804017f */
[----:B--2---:R-:W-:Y:S05]  /*12b10*/  @!P2 BRA `(.L_x_11810) ;  /* 0x0000013c0090a947 */ /* 0x004fea0003800000 */
.L_x_11807:
[----:B------:R-:W3:Y:S01]  /*12b20*/  LDL R147, [R1+0x7c] ;  /* 0x00007c0001937983 */ /* 0x000ee20000100800 */
[----:B------:R-:W4:Y:S03]  /*12b30*/  LDC R148, c[0x0][0x448] ;  /* 0x00011200ff947b82 */ /* 0x000f260000000800 */
[----:B------:R-:W3:Y:S04]  /*12b40*/  LDL R18, [R1+0x88] ;  /* 0x0000880001127983 */ /* 0x000ee80000100800 */
[----:B------:R-:W3:Y:S04]  /*12b50*/  LDL R146, [R1+0x74] ;  /* 0x0000740001927983 */ /* 0x000ee80000100800 */
[----:B------:R-:W3:Y:S04]  /*12b60*/  LDL R21, [R1+0x78] ;  /* 0x0000780001157983 */ /* 0x000ee80000100800 */
[----:B------:R-:W3:Y:S01]  /*12b70*/  LDL R19, [R1+0x70] ;  /* 0x0000700001137983 */ /* 0x000ee20000100800 */
[----:B------:R-:W-:Y:S05]  /*12b80*/  WARPSYNC.ALL ;  /* 0x0000000000007948 */ /* 0x000fea0003800000 */
[----:B------:R-:W3:Y:S01]  /*12b90*/  LDL.LU R20, [R1] ;  /* 0x0000000001147983 */ /* 0x000ee20000300800 */
[----:B------:R-:W-:Y:S01]  /*12ba0*/  ULDC UR4, c[0x0][0x988] ;  /* 0x0002620000047ab9 */ /* 0x000fe20000000800 */
[----:B----4-:R-:W-:-:S13]  /*12bb0*/  ISETP.NE.AND P2, PT, R148, 0x1, PT ;  /* 0x000000019400780c */ /* 0x010fda0003f45270 */
[----:B-12---:R-:W1:Y:S08]  /*12bc0*/  @P2 LDC R14, c[0x0][0x44c] ;  /* 0x00011300ff0e2b82 */ /* 0x006e700000000800 */
[----:B------:R-:W2:Y:S01]  /*12bd0*/  @P2 LDC R0, c[0x0][0x450] ;  /* 0x00011400ff002b82 */ /* 0x000ea20000000800 */
[----:B---3--:R-:W-:-:S04]  /*12be0*/  IMAD.IADD R18, R18, 0x1, R147 ;  /* 0x0000000112127824 */ /* 0x008fc800078e0293 */
[----:B-1----:R-:W-:-:S05]  /*12bf0*/  @P2 IMAD.HI.U32 R14, R18, R14, RZ ;  /* 0x0000000e120e2227 */ /* 0x002fca00078e00ff */
[----:B--2---:R-:W-:Y:S01]  /*12c00*/  @P2 SHF.R.U32.HI R18, RZ, R0, R14 ;  /* 0x00000000ff122219 */ /* 0x004fe2000001160e */
[----:B-----5:R-:W-:-:S04]  /*12c10*/  IMAD R14, R15, -0x90, RZ ;  /* 0xffffff700f0e7824 */ /* 0x020fc800078e02ff */
[----:B------:R-:W1:Y:S01]  /*12c20*/  SHFL.IDX PT, R0, R18, RZ, 0x1c1f ;  /* 0x001c1fff12007589 */ /* 0x000e6200000e0000 */
[----:B------:R-:W-:-:S03]  /*12c30*/  IADD3 R14, -R146, 0x1, R14 ;  /* 0x00000001920e7810 */ /* 0x000fc60007ffe10e */
[----:B------:R-:W2:Y:S01]  /*12c40*/  SHFL.IDX PT, R18, R18, 0x1, 0x1c1f ;  /* 0x003c1f0012127f89 */ /* 0x000ea200000e0000 */
[----:B------:R-:W-:Y:S02]  /*12c50*/  IADD3 R14, -R19, R14, R21 ;  /* 0x0000000e130e7210 */ /* 0x000fe40007ffe115 */
[----:B------:R-:W-:-:S04]  /*12c60*/  LOP3.LUT R20, R20, 0xffffffbf, RZ, 0xc0, !PT ;  /* 0xffffffbf14147812 */ /* 0x000fc800078ec0ff */
[----:B------:R-:W-:-:S04]  /*12c70*/  @P1 LOP3.LUT R20, R20, 0x40, RZ, 0xfc, !PT ;  /* 0x0000004014141812 */ /* 0x000fc800078efcff */
[----:B------:R-:W-:-:S04]  /*12c80*/  LOP3.LUT R20, R20, 0xffffffdf, RZ, 0xc0, !PT ;  /* 0xffffffdf14147812 */ /* 0x000fc800078ec0ff */
[----:B------:R-:W-:Y:S01]  /*12c90*/  @P0 LOP3.LUT R20, R20, 0x20, RZ, 0xfc, !PT ;  /* 0x0000002014140812 */ /* 0x000fe200078efcff */
[----:B-1----:R-:W-:-:S04]  /*12ca0*/  IMAD.IADD R0, R14, 0x1, R0 ;  /* 0x000000010e007824 */ /* 0x002fc800078e0200 */
[----:B------:R-:W-:Y:S01]  /*12cb0*/  STL [R1], R20 ;  /* 0x0000001401007387 */ /* 0x000fe20000100800 */
[----:B--2---:R-:W-:Y:S01]  /*12cc0*/  IMAD.IADD R18, R14, 0x1, R18 ;  /* 0x000000010e127824 */ /* 0x004fe200078e0212 */
[C---:B------:R-:W-:Y:S02]  /*12cd0*/  ISETP.GT.AND P2, PT, R0.reuse, RZ, PT ;  /* 0x000000ff0000720c */ /* 0x040fe40003f44270 */
[C---:B------:R-:W-:Y:S02]  /*12ce0*/  ISETP.GT.AND P4, PT, R0.reuse, 0x1, PT ;  /* 0x000000010000780c */ /* 0x040fe40003f84270 */
[----:B------:R-:W-:Y:S02]  /*12cf0*/  ISETP.GT.AND P3, PT, R0, 0x8, PT ;  /* 0x000000080000780c */ /* 0x000fe40003f64270 */
[----:B------:R-:W-:Y:S02]  /*12d00*/  FSEL R136, R136, -INF , P2 ;  /* 0xff80000088887808 */ /* 0x000fe40001000000 */
[----:B------:R-:W-:-:S02]  /*12d10*/  FSEL R137, R137, -INF , P4 ;  /* 0xff80000089897808 */ /* 0x000fc40002000000 */
[----:B------:R-:W-:Y:S02]  /*12d20*/  FSEL R140, R140, -INF , P3 ;  /* 0xff8000008c8c7808 */ /* 0x000fe40001800000 */
[C---:B------:R-:W-:Y:S02]  /*12d30*/  ISETP.GT.AND P2, PT, R0.reuse, 0x9, PT ;  /* 0x000000090000780c */ /* 0x040fe40003f44270 */
        /* <DEDUP_REMOVED lines=62> */
[----:B------:R-:W-:Y:S02]  /*13120*/  FMNMX.FTZ R0, R136, R16, !PT ;  /* 0x0000001088007209 */ /* 0x000fe40007810000 */
[----:B------:R-:W-:-:S02]  /*13130*/  FSEL R73, R73, -INF , P2 ;  /* 0xff80000049497808 */ /* 0x000fc40001000000 */
[----:B------:R-:W-:Y:S02]  /*13140*/  FMNMX.FTZ R0, R137, R0, !PT ;  /* 0x0000000089007209 */ /* 0x000fe40007810000 */
[----:B------:R-:W-:Y:S02]  /*13150*/  ISETP.GT.AND P2, PT, R18, RZ, PT ;  /* 0x000000ff1200720c */ /* 0x000fe40003f44270 */
        /* <DEDUP_REMOVED lines=67> */
[C---:B------:R-:W-:Y:S02]  /*13590*/  ISETP.GT.AND P2, PT, R18.reuse, 0x40, PT ;  /* 0x000000401200780c */ /* 0x040fe40003f44270 */
[----:B------:R-:W-:Y:S01]  /*135a0*/  ISETP.GT.AND P1, PT, R18, 0x71, PT ;  /* 0x000000711200780c */ /* 0x000fe20003f24270 */
[----:B------:R-:W1:Y:S01]  /*135b0*/  SHFL.BFLY PT, R14, R0, 0x2, 0x1f ;  /* 0x0c401f00000e7f89 */ /* 0x000e6200000e0000 */
[----:B------:R-:W-:-:S02]  /*135c0*/  FSEL R106, R106, -INF , P2 ;  /* 0xff8000006a6a7808 */ /* 0x000fc40001000000 */
[C---:B------:R-:W-:Y:S02]  /*135d0*/  ISETP.GT.AND P2, PT, R18.reuse, 0x41, PT ;  /* 0x000000411200780c */ /* 0x040fe40003f44270 */
[C---:B------:R-:W-:Y:S02]  /*135e0*/  ISETP.GT.AND P0, PT, R18.reuse, 0x78, PT ;  /* 0x000000781200780c */ /* 0x040fe40003f04270 */
[----:B------:R-:W-:Y:S02]  /*135f0*/  FSEL R107, R107, -INF , P2 ;  /* 0xff8000006b6b7808 */ /* 0x000fe40001000000 */
[C---:B------:R-:W-:Y:S02]  /*13600*/  ISETP.GT.AND P2, PT, R18.reuse, 0x48, PT ;  /* 0x000000481200780c */ /* 0x040fe40003f44270 */
[----:B------:R-:W-:Y:S02]  /*13610*/  ISETP.GT.AND P3, PT, R18, 0x81, PT ;  /* 0x000000811200780c */ /* 0x000fe40003f64270 */
[----:B------:R-:W-:-:S02]  /*13620*/  FSEL R110, R110, -INF , P2 ;  /* 0xff8000006e6e7808 */ /* 0x000fc40001000000 */
[C---:B------:R-:W-:Y:S02]  /*13630*/  ISETP.GT.AND P2, PT, R18.reuse, 0x49, PT ;  /* 0x000000491200780c */ /* 0x040fe40003f44270 */
[C---:B------:R-:W-:Y:S02]  /*13640*/  ISETP.GT.AND P4, PT, R18.reuse, 0x88, PT ;  /* 0x000000881200780c */ /* 0x040fe40003f84270 */
[----:B------:R-:W-:Y:S02]  /*13650*/  FSEL R111, R111, -INF , P2 ;  /* 0xff8000006f6f7808 */ /* 0x000fe40001000000 */
[C---:B------:R-:W-:Y:S02]  /*13660*/  ISETP.GT.AND P2, PT, R18.reuse, 0x50, PT ;  /* 0x000000501200780c */ /* 0x040fe40003f44270 */
[----:B------:R-:W-:Y:S02]  /*13670*/  ISETP.GT.AND P5, PT, R18, 0x89, PT ;  /* 0x000000891200780c */ /* 0x000fe40003fa4270 */
[----:B-1----:R-:W-:-:S02]  /*13680*/  FMNMX.FTZ R14, R0, R14, !PT ;  /* 0x0000000e000e7209 */ /* 0x002fc40007810000 */
[----:B------:R-:W-:Y:S02]  /*13690*/  FSEL R98, R98, -INF , P2 ;  /* 0xff80000062627808 */ /* 0x000fe40001000000 */
[C---:B------:R-:W-:Y:S01]  /*136a0*/  ISETP.GT.AND P2, PT, R18.reuse, 0x51, PT ;  /* 0x000000511200780c */ /* 0x040fe20003f44270 */
[----:B------:R-:W1:Y:S01]  /*136b0*/  SHFL.BFLY PT, R0, R14, 0x1, 0x1f ;  /* 0x0c201f000e007f89 */ /* 0x000e6200000e0000 */
[----:B------:R-:W-:Y:S02]  /*136c0*/  FSEL R83, R83, -INF , P1 ;  /* 0xff80000053537808 */ /* 0x000fe40000800000 */
[----:B------:R-:W-:Y:S02]  /*136d0*/  FSEL R99, R99, -INF , P2 ;  /* 0xff80000063637808 */ /* 0x000fe40001000000 */
[----:B------:R-:W-:Y:S02]  /*136e0*/  ISETP.GT.AND P2, PT, R18, 0x58, PT ;  /* 0x000000581200780c */ /* 0x000fe40003f44270 */
[----:B------:R-:W-:-:S02]  /*136f0*/  FSEL R86, R86, -INF , P0 ;  /* 0xff80000056567808 */ /* 0x000fc40000000000 */
[----:B------:R-:W-:Y:S02]  /*13700*/  FSEL R102, R102, -INF , P2 ;  /* 0xff80000066667808 */ /* 0x000fe40001000000 */
[C---:B------:R-:W-:Y:S02]  /*13710*/  ISETP.GT.AND P2, PT, R18.reuse, 0x59, PT ;  /* 0x000000591200780c */ /* 0x040fe40003f44270 */
[----:B------:R-:W-:Y:S02]  /*13720*/  FSEL R75, R75, -INF , P3 ;  /* 0xff8000004b4b7808 */ /* 0x000fe40001800000 */
[----:B------:R-:W-:Y:S02]  /*13730*/  FSEL R103, R103, -INF , P2 ;  /* 0xff80000067677808 */ /* 0x000fe40001000000 */
[----:B------:R-:W-:Y:S02]  /*13740*/  ISETP.GT.AND P2, PT, R18, 0x60, PT ;  /* 0x000000601200780c */ /* 0x000fe40003f44270 */
[----:B------:R-:W-:-:S02]  /*13750*/  LOP3.LUT P1, RZ, R20, 0x40, RZ, 0xc0, !PT ;  /* 0x0000004014ff7812 */ /* 0x000fc4000782c0ff */
[----:B------:R-:W-:Y:S02]  /*13760*/  FSEL R90, R90, -INF , P2 ;  /* 0xff8000005a5a7808 */ /* 0x000fe40001000000 */
[----:B------:R-:W-:Y:S02]  /*13770*/  ISETP.GT.AND P2, PT, R18, 0x61, PT ;  /* 0x000000611200780c */ /* 0x000fe40003f44270 */
[----:B-1----:R-:W-:Y:S02]  /*13780*/  FMNMX.FTZ R14, R14, R0, !PT ;  /* 0x000000000e0e7209 */ /* 0x002fe40007810000 */
[----:B------:R-:W-:Y:S02]  /*13790*/  FSEL R91, R91, -INF , P2 ;  /* 0xff8000005b5b7808 */ /* 0x000fe40001000000 */
[----:B------:R-:W-:Y:S02]  /*137a0*/  FSETP.NEU.FTZ.AND P6, PT, R14, -INF , PT ;  /* 0xff8000000e00780b */ /* 0x000fe40003fdd000 */
[----:B------:R-:W-:-:S02]  /*137b0*/  ISETP.GT.AND P2, PT, R18, 0x68, PT ;  /* 0x000000681200780c */ /* 0x000fc40003f44270 */
[----:B------:R-:W-:Y:S02]  /*137c0*/  FSEL R0, R14, RZ, P6 ;  /* 0x000000ff0e007208 */ /* 0x000fe40003000000 */
[----:B------:R-:W-:Y:S02]  /*137d0*/  FSEL R94, R94, -INF , P2 ;  /* 0xff8000005e5e7808 */ /* 0x000fe40001000000 */
[----:B------:R-:W-:Y:S01]  /*137e0*/  ISETP.GT.AND P2, PT, R18, 0x69, PT ;  /* 0x000000691200780c */ /* 0x000fe20003f44270 */
[----:B------:R-:W-:Y:S01]  /*137f0*/  FADD.FTZ R16, -R0, R16 ;  /* 0x0000001000107221 */ /* 0x000fe20000010100 */
[----:B------:R-:W-:Y:S01]  /*13800*/  IMAD.U32 R0, RZ, RZ, UR4 ;  /* 0x00000004ff007e24 */ /* 0x000fe2000f8e00ff */
[----:B------:R-:W-:Y:S02]  /*13810*/  LOP3.LUT P0, RZ, R20, 0x20, RZ, 0xc0, !PT ;  /* 0x0000002014ff7812 */ /* 0x000fe4000780c0ff */
[----:B------:R-:W-:Y:S01]  /*13820*/  FSEL R95, R95, -INF , P2 ;  /* 0xff8000005f5f7808 */ /* 0x000fe20001000000 */
[----:B------:R-:W-:Y:S01]  /*13830*/  FMUL.FTZ R19, R14, R0 ;  /* 0x000000000e137220 */ /* 0x000fe20000410000 */
[----:B------:R-:W-:-:S04]  /*13840*/  ISETP.GT.AND P2, PT, R18, 0x70, PT ;  /* 0x000000701200780c */ /* 0x000fc80003f44270 */
[----:B------:R-:W-:Y:S02]  /*13850*/  FSEL R19, R19, RZ, P6 ;  /* 0x000000ff13137208 */ /* 0x000fe40003000000 */
[----:B------:R-:W-:Y:S02]  /*13860*/  FSEL R82, R82, -INF , P2 ;  /* 0xff80000052527808 */ /* 0x000fe40001000000 */
[----:B------:R-:W-:Y:S01]  /*13870*/  ISETP.GT.AND P2, PT, R18, 0x80, PT ;  /* 0x000000801200780c */ /* 0x000fe20003f44270 */
[-CC-:B------:R-:W-:Y:S01]  /*13880*/  FFMA.FTZ R147, R120, R0.reuse, -R19.reuse ;  /* 0x0000000078937223 */ /* 0x180fe20000010813 */
[-CC-:B------:R-:W-:Y:S01]  /*13890*/  FFMA.FTZ R120, R116, R0.reuse, -R19.reuse ;  /* 0x0000000074787223 */ /* 0x180fe20000010813 */
[-CC-:B------:R-:W-:Y:S01]  /*138a0*/  FFMA.FTZ R116, R108, R0.reuse, -R19.reuse ;  /* 0x000000006c747223 */ /* 0x180fe20000010813 */
[-CC-:B------:R-:W-:Y:S01]  /*138b0*/  FFMA.FTZ R108, R100, R0.reuse, -R19.reuse ;  /* 0x00000000646c7223 */ /* 0x180fe20000010813 */
[-CC-:B------:R-:W-:Y:S01]  /*138c0*/  FFMA.FTZ R100, R92, R0.reuse, -R19.reuse ;  /* 0x000000005c647223 */ /* 0x180fe20000010813 */
[----:B------:R-:W-:Y:S01]  /*138d0*/  ISETP.GT.AND P6, PT, R18, 0x79, PT ;  /* 0x000000791200780c */ /* 0x000fe20003fc4270 */
[-CC-:B------:R-:W-:Y:S01]  /*138e0*/  FFMA.FTZ R92, R84, R0.reuse, -R19.reuse ;  /* 0x00000000545c7223 */ /* 0x180fe20000010813 */
[----:B------:R-:W2:Y:S01]  /*138f0*/  LDL.LU R18, [R1+0x18] ;  /* 0x0000180001127983 */ /* 0x000ea20000300800 */
[-CC-:B------:R-:W-:Y:S01]  /*13900*/  FFMA.FTZ R84, R76, R0.reuse, -R19.reuse ;  /* 0x000000004c547223 */ /* 0x180fe20000010813 */
[-CC-:B------:R-:W-:Y:S01]  /*13910*/  FFMA.FTZ R146, R121, R0.reuse, -R19.reuse ;  /* 0x0000000079927223 */ /* 0x180fe20000010813 */
[-CC-:B------:R-:W-:Y:S01]  /*13920*/  FFMA.FTZ R121, R117, R0.reuse, -R19.reuse ;  /* 0x0000000075797223 */ /* 0x180fe20000010813 */
[----:B------:R-:W3:Y:S01]  /*13930*/  LDL R76, [R1+0x5c] ;  /* 0x00005c00014c7983 */ /* 0x000ee20000100800 */
        /* <DEDUP_REMOVED lines=27> */
[----:B------:R-:W-:Y:S01]  /*13af0*/  FMNMX.FTZ R19, R138, R17, !PT ;  /* 0x000000118a137209 */ /* 0x000fe20007810000 */
[----:B------:R-:W-:Y:S01]  /*13b00*/  WARPGROUP.ARRIVE ;  /* 0x00000000000079c5 */ /* 0x000fe20000000000 */
[----:B------:R-:W-:Y:S01]  /*13b10*/  FSEL R87, R87, -INF , P6 ;  /* 0xff80000057577808 */ /* 0x000fe20003000000 */
[----:B------:R-:W4:Y:S01]  /*13b20*/  LDL.LU R133, [R1+0x28] ;  /* 0x0000280001857983 */ /* 0x000f220000300800 */
[----:B------:R-:W-:Y:S01]  /*13b30*/  FMNMX.FTZ R19, R139, R19, !PT ;  /* 0x000000138b137209 */ /* 0x000fe20007810000 */
[----:B------:R-:W-:Y:S01]  /*13b40*/  FMUL.FTZ R16, R16, R0 ;  /* 0x0000000010107220 */ /* 0x000fe20000410000 */
[----:B------:R-:W-:Y:S01]  /*13b50*/  FSEL R74, R74, -INF , P2 ;  /* 0xff8000004a4a7808 */ /* 0x000fe20001000000 */
[----:B------:R-:W1:Y:S01]  /*13b60*/  S2R R153, SR_TID.X ;  /* 0x0000000000997919 */ /* 0x000e620000002100 */
[----:B------:R-:W-:Y:S01]  /*13b70*/  FMNMX.FTZ R19, R142, R19, !PT ;  /* 0x000000138e137209 */ /* 0x000fe20007810000 */
[----:B------:R-:W-:Y:S03]  /*13b80*/  MUFU.EX2 R136, R136 ;  /* 0x0000008800887308 */ /* 0x000fe60000000800 */
[----:B------:R-:W-:-:S04]  /*13b90*/  FMNMX.FTZ R19, R143, R19, !PT ;  /* 0x000000138f137209 */ /* 0x000fc80007810000 */
[----:B------:R-:W-:Y:S02]  /*13ba0*/  FMNMX.FTZ R19, R130, R19, !PT ;  /* 0x0000001382137209 */ /* 0x000fe40007810000 */
[----:B------:R-:W-:Y:S02]  /*13bb0*/  FSEL R80, R78, -INF , P4 ;  /* 0xff8000004e507808 */ /* 0x000fe40002000000 */
[----:B------:R-:W-:Y:S01]  /*13bc0*/  FSEL R81, R79, -INF , P5 ;  /* 0xff8000004f517808 */ /* 0x000fe20002800000 */
[----:B------:R-:W-:Y:S01]  /*13bd0*/  IMAD.MOV.U32 R77, RZ, RZ, -0x3ffffff0 ;  /* 0xc0000010ff4d7424 */ /* 0x000fe200078e00ff */
[----:B------:R-:W-:Y:S01]  /*13be0*/  FMNMX.FTZ R19, R131, R19, !PT ;  /* 0x0000001383137209 */ /* 0x000fe20007810000 */
[----:B------:R-:W2:Y:S03]  /*13bf0*/  MUFU.EX2 R21, R16 ;  /* 0x0000001000157308 */ /* 0x000ea60000000800 */
[----:B------:R-:W-:-:S04]  /*13c00*/  FMNMX.FTZ R19, R134, R19, !PT ;  /* 0x0000001386137209 */ /* 0x000fc80007810000 */
[----:B------:R-:W-:Y:S01]  /*13c10*/  FMNMX.FTZ R19, R135, R19, !PT ;  /* 0x0000001387137209 */ /* 0x000fe20007810000 */
[----:B------:R-:W0:Y:S03]  /*13c20*/  MUFU.EX2 R16, R137 ;  /* 0x0000008900107308 */ /* 0x000e260000000800 */
        /* <DEDUP_REMOVED lines=32> */
[----:B------:R-:W-:-:S04]  /*13e30*/  FSETP.NEU.FTZ.AND P2, PT, R20, -INF , PT ;  /* 0xff8000001400780b */ /* 0x000fc80003f5d000 */
[----:B------:R-:W-:-:S05]  /*13e40*/  FSEL R19, R20, RZ, P2 ;  /* 0x000000ff14137208 */ /* 0x000fca0001000000 */
[----:B------:R-:W-:Y:S01]  /*13e50*/  FADD.FTZ R17, -R19, R17 ;  /* 0x0000001113117221 */ /* 0x000fe20000010100 */
[----:B------:R-:W-:-:S05]  /*13e60*/  FMUL.FTZ R19, R20, R0 ;  /* 0x0000000014137220 */ /* 0x000fca0000410000 */
        /* <DEDUP_REMOVED lines=21> */
[----:B------:R-:W-:-:S02]  /*13fc0*/  R2UR UR9, R77 ;  /* 0x000000004d0972ca */ /* 0x000fc400000e0000 */
[C---:B------:R-:W-:Y:S02]  /*13fd0*/  R2UR UR13, R77.reuse ;  /* 0x000000004d0d72ca */ /* 0x040fe400000e0000 */
[C---:B------:R-:W-:Y:S02]  /*13fe0*/  R2UR UR17, R77.reuse ;  /* 0x000000004d1172ca */ /* 0x040fe400000e0000 */
[C---:B------:R-:W-:Y:S02]  /*13ff0*/  R2UR UR21, R77.reuse ;  /* 0x000000004d1572ca */ /* 0x040fe400000e0000 */
[C---:B------:R-:W-:Y:S02]  /*14000*/  R2UR UR25, R77.reuse ;  /* 0x000000004d1972ca */ /* 0x040fe400000e0000 */
[C---:B------:R-:W-:Y:S02]  /*14010*/  R2UR UR29, R77.reuse ;  /* 0x000000004d1d72ca */ /* 0x040fe400000e0000 */
[----:B------:R-:W-:Y:S01]  /*14020*/  R2UR UR33, R77 ;  /* 0x000000004d2172ca */ /* 0x000fe200000e0000 */
[----:B------:R-:W-:Y:S01]  /*14030*/  MUFU.EX2 R140, R140 ;  /* 0x0000008c008c7308 */ /* 0x000fe20000000800 */
[----:B--2---:R-:W-:Y:S01]  /*14040*/  FFMA.FTZ R18, R21, R18, R136 ;  /* 0x0000001215127223 */ /* 0x004fe20000010088 */
[----:B---3--:R-:W-:-:S05]  /*14050*/  LOP3.LUT R74, R76, 0x10000, RZ, 0xfc, !PT ;  /* 0x000100004c4a7812 */ /* 0x008fca00078efcff */
[----:B------:R-:W-:-:S05]  /*14060*/  VIADD R76, R74, 0x180 ;  /* 0x000001804a4c7836 */ /* 0x000fca0000000000 */
[----:B------:R-:W-:Y:S01]  /*14070*/  R2UR UR8, R76 ;  /* 0x000000004c0872ca */ /* 0x000fe200000e0000 */
[----:B------:R-:W-:-:S05]  /*14080*/  VIADD R76, R74, 0x300 ;  /* 0x000003004a4c7836 */ /* 0x000fca0000000000 */
[----:B------:R-:W-:Y:S01]  /*14090*/  R2UR UR12, R76 ;  /* 0x000000004c0c72ca */ /* 0x000fe200000e0000 */
[----:B------:R-:W-:-:S05]  /*140a0*/  VIADD R76, R74, 0x480 ;  /* 0x000004804a4c7836 */ /* 0x000fca0000000000 */
[----:B------:R-:W-:Y:S01]  /*140b0*/  R2UR UR16, R76 ;  /* 0x000000004c1072ca */ /* 0x000fe200000e0000 */
[----:B------:R-:W-:Y:S02]  /*140c0*/  VIADD R76, R74, 0x600 ;  /* 0x000006004a4c7836 */ /* 0x000fe40000000000 */
[-CC-:B------:R-:W-:Y:S01]  /*140d0*/  FFMA.FTZ R111, R111, R0.reuse, -R19.reuse ;  /* 0x000000006f6f7223 */ /* 0x180fe20000010813 */
[-CC-:B------:R-:W-:Y:S01]  /*140e0*/  FFMA.FTZ R98, R98, R0.reuse, -R19.reuse ;  /* 0x0000000062627223 */ /* 0x180fe20000010813 */
[-CC-:B------:R-:W-:Y:S01]  /*140f0*/  FFMA.FTZ R99, R99, R0.reuse, -R19.reuse ;  /* 0x0000000063637223 */ /* 0x180fe20000010813 */
[-CC-:B------:R-:W-:Y:S01]  /*14100*/  FFMA.FTZ R102, R102, R0.reuse, -R19.reuse ;  /* 0x0000000066667223 */ /* 0x180fe20000010813 */
[----:B------:R-:W-:Y:S01]  /*14110*/  R2UR UR20, R76 ;  /* 0x000000004c1472ca */ /* 0x000fe200000e0000 */
        /* <DEDUP_REMOVED lines=12> */
[----:B------:R-:W-:-:S02]  /*141e0*/  VIADD R76, R74, 0x780 ;  /* 0x000007804a4c7836 */ /* 0x000fc40000000000 */
[----:B------:R-:W-:-:S03]  /*141f0*/  VIADD R19, R22, 0x200 ;  /* 0x0000020016137836 */ /* 0x000fc60000000000 */
[----:B------:R-:W-:Y:S01]  /*14200*/  R2UR UR24, R76 ;  /* 0x000000004c1872ca */ /* 0x000fe200000e0000 */
[C---:B------:R-:W-:Y:S01]  /*14210*/  VIADD R76, R74.reuse, 0x900 ;  /* 0x000009004a4c7836 */ /* 0x040fe20000000000 */
[----:B------:R-:W-:Y:S01]  /*14220*/  SHF.R.U32.HI R19, RZ, 0x4, R19 ;  /* 0x00000004ff137819 */ /* 0x000fe20000011613 */
[----:B------:R-:W-:Y:S01]  /*14230*/  IMAD.MOV.U32 R75, RZ, RZ, -0x3ffffff0 ;  /* 0xc0000010ff4b7424 */ /* 0x000fe200078e00ff */
[----:B------:R-:W-:Y:S02]  /*14240*/  R2UR UR4, R74 ;  /* 0x000000004a0472ca */ /* 0x000fe400000e0000 */
[----:B------:R-:W-:Y:S02]  /*14250*/  LOP3.LUT R19, R19, 0x3fff, RZ, 0xc0, !PT ;  /* 0x00003fff13137812 */ /* 0x000fe400078ec0ff */
[----:B------:R-:W-:Y:S01]  /*14260*/  R2UR UR28, R76 ;  /* 0x000000004c1c72ca */ /* 0x000fe200000e0000 */
[C---:B------:R-:W-:Y:S01]  /*14270*/  VIADD R76, R74.reuse, 0xa80 ;  /* 0x00000a804a4c7836 */ /* 0x040fe20000000000 */
[----:B------:R-:W-:Y:S01]  /*14280*/  LOP3.LUT R19, R19, 0x2400000, RZ, 0xfc, !PT ;  /* 0x0240000013137812 */ /* 0x000fe200078efcff */
[----:B------:R-:W-:Y:S01]  /*14290*/  VIADD R74, R74, 0xc00 ;  /* 0x00000c004a4a7836 */ /* 0x000fe20000000000 */
[----:B------:R-:W-:-:S02]  /*142a0*/  R2UR UR5, R75 ;  /* 0x000000004b0572ca */ /* 0x000fc400000e0000 */
[----:B------:R-:W-:Y:S01]  /*142b0*/  R2UR UR37, R75 ;  /* 0x000000004b2572ca */ /* 0x000fe200000e0000 */
[----:B------:R-:W-:Y:S01]  /*142c0*/  IMAD.MOV.U32 R75, RZ, RZ, -0x7fffffe0 ;  /* 0x80000020ff4b7424 */ /* 0x000fe200078e00ff */
[----:B------:R-:W-:Y:S01]  /*142d0*/  R2UR UR36, R74 ;  /* 0x000000004a2472ca */ /* 0x000fe200000e0000 */
[----:B------:R-:W-:-:S03]  /*142e0*/  IMAD R74, R150, 0x6c0, R19 ;  /* 0x000006c0964a7824 */ /* 0x000fc600078e0213 */
[----:B------:R-:W-:Y:S02]  /*142f0*/  R2UR UR7, R75 ;  /* 0x000000004b0772ca */ /* 0x000fe400000e0000 */
[----:B------:R-:W-:-:S13]  /*14300*/  R2UR UR6, R74 ;  /* 0x000000004a0672ca */ /* 0x000fda00000e0000 */
[----:B------:R-:W-:Y:S01]  /*14310*/  HGMMA.64x96x16.F32.BF16 R24, gdesc[UR4].tnspB, R24, gsb0 ;  /* 0x41600000041879f0 */ /* 0x000fe20008001818 */
[----:B------:R-:W-:Y:S01]  /*14320*/  R2UR UR32, R76 ;  /* 0x000000004c2072ca */ /* 0x000fe200000e0000 */
        /* <DEDUP_REMOVED lines=53> */
[----:B------:R-:W-:Y:S01]  /*14680*/  FMUL.FTZ R17, R17, R0 ;  /* 0x0000000011117220 */ /* 0x000fe20000410000 */
[----:B------:R-:W-:Y:S08]  /*14690*/  MUFU.EX2 R138, R138 ;  /* 0x0000008a008a7308 */ /* 0x000ff00000000800 */
[----:B------:R1:W4:Y:S01]  /*146a0*/  MUFU.EX2 R76, R17 ;  /* 0x00000011004c7308 */ /* 0x0003220000000800 */
[C---:B0-----:R-:W-:Y:S01]  /*146b0*/  FADD.FTZ R18, R16.reuse, R18 ;  /* 0x0000001210127221 */ /* 0x041fe20000010000 */
[----:B------:R-:W-:-:S06]  /*146c0*/  F2FP.BF16.F32.PACK_AB R16, R16, R136 ;  /* 0x000000881010723e */ /* 0x000fcc00000010ff */
[----:B------:R-:W0:Y:S01]  /*146d0*/  MUFU.EX2 R139, R139 ;  /* 0x0000008b008b7308 */ /* 0x000e220000000800 */
[----:B------:R-:W-:Y:S02]  /*146e0*/  WARPGROUP.DEPBAR.LE gsb0, 0x0 ;  /* 0x00008000000079c5 */ /* 0x000fe40000010000 */
[----:B------:R-:W-:-:S06]  /*146f0*/  WARPGROUP.ARRIVE ;  /* 0x00000000000079c5 */ /* 0x000fcc0000000000 */
[----:B------:R-:W-:Y:S01]  /*14700*/  HGMMA.64x96x16.F32.BF16 R24, gdesc[UR36].tnspB, R24, gsb0 ;  /* 0x41600000241879f0 */ /* 0x000fe20008001818 */
[----:B------:R-:W2:Y:S01]  /*14710*/  MUFU.EX2 R141, R141 ;  /* 0x0000008d008d7308 */ /* 0x000ea20000000800 */
[----:B------:R-:W-:-:S07]  /*14720*/  SHF.R.U32.HI R136, RZ, 0x7, R153 ;  /* 0x00000007ff887819 */ /* 0x000fce0000011699 */
[----:B------:R-:W3:Y:S01]  /*14730*/  MUFU.EX2 R19, R142 ;  /* 0x0000008e00137308 */ /* 0x000ee20000000800 */
[----:B-1----:R-:W-:-:S07]  /*14740*/  VIADD R17, R136, 0x9 ;  /* 0x0000000988117836 */ /* 0x002fce0000000000 */
[----:B------:R-:W1:Y:S01]  /*14750*/  MUFU.EX2 R143, R143 ;  /* 0x0000008f008f7308 */ /* 0x000e620000000800 */
[----:B------:R-:W-:Y:S01]  /*14760*/  ISETP.GE.U32.AND P2, PT, R153, 0x180, PT ;  /* 0x000001809900780c */ /* 0x000fe20003f46070 */
[----:B------:R-:W-:Y:S02]  /*14770*/  @!P1 IMAD R75, R145, 0x8, R22 ;  /* 0x00000008914b9824 */ /* 0x000fe400078e0216 */
[----:B----4-:R-:W-:Y:S01]  /*14780*/  FFMA.FTZ R133, R76, R133, R138 ;  /* 0x000000854c857223 */ /* 0x010fe2000001008a */
[----:B------:R-:W-:Y:S01]  /*14790*/  @!P1 IMAD R74, R150, 0x8, R22 ;  /* 0x00000008964a9824 */ /* 0x000fe200078e0216 */
[----:B------:R-:W-:Y:S01]  /*147a0*/  SEL R17, R17, 0x9, !P2 ;  /* 0x0000000911117807 */ /* 0x000fe20005000000 */
[----:B------:R-:W-:Y:S02]  /*147b0*/  @!P1 VIADD R75, R75, 0x31c40 ;  /* 0x00031c404b4b9836 */ /* 0x000fe40000000000 */
[----:B------:R-:W-:Y:S01]  /*147c0*/  FADD.FTZ R18, R140, R18 ;  /* 0x000000128c127221 */ /* 0x000fe20000010000 */
[----:B0-----:R-:W-:Y:S01]  /*147d0*/  FADD.FTZ R133, R139, R133 ;  /* 0x000000858b857221 */ /* 0x001fe20000010000 */
[----:B------:R-:W-:-:S02]  /*147e0*/  @!P1 VIADD R74, R74, 0x31c60 ;  /* 0x00031c604a4a9836 */ /* 0x000fc40000000000 */
[----:B--2---:R-:W-:Y:S01]  /*147f0*/  FADD.FTZ R72, R141, R18 ;  /* 0x000000128d487221 */ /* 0x004fe20000010000 */
[----:B------:R-:W-:Y:S01]  /*14800*/  @!P1 PRMT R75, RZ, 0x654, R75 ;  /* 0x00000654ff4b9816 */ /* 0x000fe2000000004b */
[----:B---3--:R-:W-:Y:S01]  /*14810*/  FADD.FTZ R133, R19, R133 ;  /* 0x0000008513857221 */ /* 0x008fe20000010000 */
[----:B------:R-:W-:Y:S02]  /*14820*/  F2FP.BF16.F32.PACK_AB R18, R141, R140 ;  /* 0x0000008c8d12723e */ /* 0x000fe400000010ff */
[----:B------:R-:W-:Y:S02]  /*14830*/  @!P1 PRMT R74, RZ, 0x654, R74 ;  /* 0x00000654ff4a9816 */ /* 0x000fe4000000004a */
[C---:B-1----:R-:W-:Y:S01]  /*14840*/  F2FP.BF16.F32.PACK_AB R19, R143.reuse, R19 ;  /* 0x000000138f13723e */ /* 0x042fe200000010ff */
[----:B------:R-:W0:Y:S08]  /*14850*/  MUFU.EX2 R130, R130 ;  /* 0x0000008200827308 */ /* 0x000e300000000800 */
[----:B------:R-:W-:Y:S01]  /*14860*/  MUFU.EX2 R131, R131 ;  /* 0x0000008300837308 */ /* 0x000fe20000000800 */
[----:B------:R-:W-:-:S07]  /*14870*/  FADD.FTZ R133, R143, R133 ;  /* 0x000000858f857221 */ /* 0x000fce0000010000 */
[----:B------:R-:W-:Y:S08]  /*14880*/  MUFU.EX2 R134, R134 ;  /* 0x0000008600867308 */ /* 0x000ff00000000800 */
[----:B------:R-:W-:Y:S01]  /*14890*/  MUFU.EX2 R136, R147 ;  /* 0x0000009300887308 */ /* 0x000fe20000000800 */
[----:B0-----:R-:W-:-:S07]  /*148a0*/  FADD.FTZ R133, R130, R133 ;  /* 0x0000008582857221 */ /* 0x001fce0000010000 */
[----:B------:R-:W-:Y:S01]  /*148b0*/  MUFU.EX2 R135, R135 ;  /* 0x0000008700877308 */ /* 0x000fe20000000800 */
[----:B------:R-:W-:Y:S02]  /*148c0*/  WARPGROUP.DEPBAR.LE gsb0, 0x0 ;  /* 0x00008000000079c5 */ /* 0x000fe40000010000 */
[----:B------:R0:W-:Y:S06]  /*148d0*/  BAR.ARV R17, 0x100 ;  /* 0x000400110000751d */ /* 0x0001ec0000002000 */
[----:B------:R-:W-:Y:S01]  /*148e0*/  @!P1 SYNCS.ARRIVE.TRANS64.RED.A1T0 RZ, [R75+URZ], RZ ;  /* 0x000000ff4bff99a7 */ /* 0x000fe2000810043f */
[----:B0-----:R-:W-:Y:S01]  /*148f0*/  F2FP.BF16.F32.PACK_AB R17, R139, R138 ;  /* 0x0000008a8b11723e */ /* 0x001fe200000010ff */
[----:B------:R0:W-:Y:S04]  /*14900*/  @!P1 SYNCS.ARRIVE.TRANS64.RED.A1T0 RZ, [R74+URZ], RZ ;  /* 0x000000ff4aff99a7 */ /* 0x0001e8000810043f */
[----:B------:R1:W-:Y:S02]  /*14910*/  STSM.16.M88.4 [R23+0x24300], R16 ;  /* 0x0243001017007844 */ /* 0x0003e40000000200 */
[----:B-1----:R-:W1:Y:S08]  /*14920*/  MUFU.EX2 R16, R152 ;  /* 0x0000009800107308 */ /* 0x002e700000000800 */
[----:B------:R-:W2:Y:S08]  /*14930*/  MUFU.EX2 R17, R151 ;  /* 0x0000009700117308 */ /* 0x000eb00000000800 */
[----:B------:R-:W3:Y:S01]  /*14940*/  MUFU.EX2 R18, R149 ;  /* 0x0000009500127308 */ /* 0x000ee20000000800 */
[----:B-1----:R-:W-:-:S07]  /*14950*/  FADD.FTZ R72, R16, R72 ;  /* 0x0000004810487221 */ /* 0x002fce0000010000 */
[----:B------:R-:W1:Y:S01]  /*14960*/  MUFU.EX2 R19, R148 ;  /* 0x0000009400137308 */ /* 0x000e620000000800 */
[----:B--2---:R-:W-:-:S07]  /*14970*/  FADD.FTZ R72, R17, R72 ;  /* 0x0000004811487221 */ /* 0x004fce0000010000 */
[----:B------:R-:W-:Y:S08]  /*14980*/  MUFU.EX2 R137, R146 ;  /* 0x0000009200897308 */ /* 0x000ff00000000800 */
[----:B0-----:R-:W-:Y:S08]  /*14990*/  MUFU.EX2 R74, R128 ;  /* 0x00000080004a7308 */ /* 0x001ff00000000800 */
[----:B------:R-:W-:Y:S08]  /*149a0*/  MUFU.EX2 R128, R73 ;  /* 0x0000004900807308 */ /* 0x000ff00000000800 */
[----:B------:R-:W-:Y:S08]  /*149b0*/  MUFU.EX2 R75, R125 ;  /* 0x0000007d004b7308 */ /* 0x000ff00000000800 */
[----:B------:R-:W0:Y:S08]  /*149c0*/  MUFU.EX2 R73, R122 ;  /* 0x0000007a00497308 */ /* 0x000e300000000800 */
[----:B------:R3:W-:Y:S02]  /*149d0*/  MUFU.EX2 R125, R88 ;  /* 0x00000058007d7308 */ /* 0x0007e40000000800 */
[----:B---3--:R-:W-:-:S06]  /*149e0*/  FADD.FTZ R88, R18, R72 ;  /* 0x0000004812587221 */ /* 0x008fcc0000010000 */
[----:B------:R-:W2:Y:S01]  /*149f0*/  MUFU.EX2 R123, R123 ;  /* 0x0000007b007b7308 */ /* 0x000ea20000000800 */
[----:B------:R-:W-:Y:S01]  /*14a00*/  FADD.FTZ R72, R131, R133 ;  /* 0x0000008583487221 */ /* 0x000fe20000010000 */
[C---:B-1----:R-:W-:Y:S01]  /*14a10*/  FADD.FTZ R88, R19.reuse, R88 ;  /* 0x0000005813587221 */ /* 0x042fe20000010000 */
[----:B------:R-:W-:Y:S02]  /*14a20*/  F2FP.BF16.F32.PACK_AB R18, R19, R18 ;  /* 0x000000121312723e */ /* 0x000fe400000010ff */
[----:B------:R-:W-:-:S03]  /*14a30*/  FADD.FTZ R19, R134, R72 ;  /* 0x0000004886137221 */ /* 0x000fc60000010000 */
[----:B------:R-:W1:Y:S01]  /*14a40*/  MUFU.EX2 R126, R126 ;  /* 0x0000007e007e7308 */ /* 0x000e620000000800 */
[----:B------:R-:W-:Y:S01]  /*14a50*/  FADD.FTZ R72, R136, R88 ;  /* 0x0000005888487221 */ /* 0x000fe20000010000 */
[----:B------:R-:W-:-:S06]  /*14a60*/  FADD.FTZ R88, R135, R19 ;  /* 0x0000001387587221 */ /* 0x000fcc0000010000 */
[----:B------:R-:W-:Y:S01]  /*14a70*/  MUFU.EX2 R129, R129 ;  /* 0x0000008100817308 */ /* 0x000fe20000000800 */
[----:B0-----:R-:W-:-:S07]  /*14a80*/  FADD.FTZ R88, R73, R88 ;  /* 0x0000005849587221 */ /* 0x001fce0000010000 */
[----:B------:R-:W-:Y:S08]  /*14a90*/  MUFU.EX2 R77, R124 ;  /* 0x0000007c004d7308 */ /* 0x000ff00000000800 */
[----:B------:R-:W-:Y:S08]  /*14aa0*/  MUFU.EX2 R124, R89 ;  /* 0x00000059007c7308 */ /* 0x000ff00000000800 */
[----:B------:R-:W0:Y:S08]  /*14ab0*/  MUFU.EX2 R127, R127 ;  /* 0x0000007f007f7308 */ /* 0x000e300000000800 */
[----:B------:R-:W-:Y:S08]  /*14ac0*/  MUFU.EX2 R132, R132 ;  /* 0x0000008400847308 */ /* 0x000ff00000000800 */
[----:B------:R3:W4:Y:S01]  /*14ad0*/  MUFU.EX2 R89, R114 ;  /* 0x0000007200597308 */ /* 0x0007220000000800 */
[----:B--2---:R-:W-:Y:S01]  /*14ae0*/  FADD.FTZ R88, R123, R88 ;  /* 0x000000587b587221 */ /* 0x004fe20000010000 */
[----:B---3--:R-:W-:-:S06]  /*14af0*/  FADD.FTZ R114, R137, R72 ;  /* 0x0000004889727221 */ /* 0x008fcc0000010000 */
[----:B------:R-:W2:Y:S01]  /*14b00*/  MUFU.EX2 R120, R120 ;  /* 0x0000007800787308 */ /* 0x000ea20000000800 */
[----:B------:R-:W-:-:S07]  /*14b10*/  FADD.FTZ R114, R74, R114 ;  /* 0x000000724a727221 */ /* 0x000fce0000010000 */
[----:B------:R-:W3:Y:S01]  /*14b20*/  MUFU.EX2 R115, R115 ;  /* 0x0000007300737308 */ /* 0x000ee20000000800 */
[----:B------:R-:W-:Y:S01]  /*14b30*/  FADD.FTZ R114, R75, R114 ;  /* 0x000000724b727221 */ /* 0x000fe20000010000 */
[----:B-1----:R-:W-:-:S06]  /*14b40*/  FADD.FTZ R88, R126, R88 ;  /* 0x000000587e587221 */ /* 0x002fcc0000010000 */
[----:B------:R-:W1:Y:S01]  /*14b50*/  MUFU.EX2 R121, R121 ;  /* 0x0000007900797308 */ /* 0x000e620000000800 */
[----:B0-----:R-:W-:-:S07]  /*14b60*/  FADD.FTZ R88, R127, R88 ;  /* 0x000000587f587221 */ /* 0x001fce0000010000 */
[----:B------:R-:W0:Y:S08]  /*14b70*/  MUFU.EX2 R118, R118 ;  /* 0x0000007600767308 */ /* 0x000e300000000800 */
[----:B------:R2:W-:Y:S01]  /*14b80*/  MUFU.EX2 R122, R90 ;  /* 0x0000005a007a7308 */ /* 0x0005e20000000800 */
[----:B----4-:R-:W-:Y:S01]  /*14b90*/  FADD.FTZ R88, R89, R88 ;  /* 0x0000005859587221 */ /* 0x010fe20000010000 */
[----:B--2---:R-:W-:-:S06]  /*14ba0*/  FADD.FTZ R90, R129, R114 ;  /* 0x00000072815a7221 */ /* 0x004fcc0000010000 */
[----:B------:R-:W2:Y:S01]  /*14bb0*/  MUFU.EX2 R119, R119 ;  /* 0x0000007700777308 */ /* 0x000ea20000000800 */
[----:B------:R-:W-:-:S07]  /*14bc0*/  FADD.FTZ R90, R132, R90 ;  /* 0x0000005a845a7221 */ /* 0x000fce0000010000 */
[----:B------:R-:W4:Y:S01]  /*14bd0*/  MUFU.EX2 R117, R117 ;  /* 0x0000007500757308 */ /* 0x000f220000000800 */
[----:B------:R-:W-:Y:S01]  /*14be0*/  FADD.FTZ R90, R120, R90 ;  /* 0x0000005a785a7221 */ /* 0x000fe20000010000 */
[----:B---3--:R-:W-:-:S06]  /*14bf0*/  FADD.FTZ R88, R115, R88 ;  /* 0x0000005873587221 */ /* 0x008fcc0000010000 */
[----:B------:R-:W3:Y:S01]  /*14c00*/  MUFU.EX2 R106, R106 ;  /* 0x0000006a006a7308 */ /* 0x000ee20000000800 */
[----:B-1----:R-:W-:-:S07]  /*14c10*/  FADD.FTZ R90, R121, R90 ;  /* 0x0000005a795a7221 */ /* 0x002fce0000010000 */
[----:B------:R-:W1:Y:S01]  /*14c20*/  MUFU.EX2 R116, R116 ;  /* 0x0000007400747308 */ /* 0x000e620000000800 */
[----:B------:R-:W-:Y:S01]  /*14c30*/  F2FP.BF16.F32.PACK_AB R73, R123, R73 ;  /* 0x000000497b49723e */ /* 0x000fe200000010ff */
[----:B0-----:R-:W-:-:S06]  /*14c40*/  FADD.FTZ R88, R118, R88 ;  /* 0x0000005876587221 */ /* 0x001fcc0000010000 */
[----:B------:R-:W0:Y:S08]  /*14c50*/  MUFU.EX2 R107, R107 ;  /* 0x0000006b006b7308 */ /* 0x000e300000000800 */
[----:B------:R-:W0:Y:S08]  /*14c60*/  MUFU.EX2 R113, R113 ;  /* 0x0000007100717308 */ /* 0x000e300000000800 */
[----:B------:R-:W0:Y:S08]  /*14c70*/  MUFU.EX2 R110, R110 ;  /* 0x0000006e006e7308 */ /* 0x000e300000000800 */
[----:B------:R-:W0:Y:S08]  /*14c80*/  MUFU.EX2 R112, R112 ;  /* 0x0000007000707308 */ /* 0x000e300000000800 */
[----:B------:R2:W-:Y:S02]  /*14c90*/  MUFU.EX2 R123, R91 ;  /* 0x0000005b007b7308 */ /* 0x0005e40000000800 */
[----:B--2---:R-:W-:-:S06]  /*14ca0*/  FADD.FTZ R91, R77, R90 ;  /* 0x0000005a4d5b7221 */ /* 0x004fcc0000010000 */
[----:B------:R-:W2:Y:S01]  /*14cb0*/  MUFU.EX2 R111, R111 ;  /* 0x0000006f006f7308 */ /* 0x000ea20000000800 */
[----:B------:R-:W-:Y:S01]  /*14cc0*/  FADD.FTZ R90, R119, R88 ;  /* 0x00000058775a7221 */ /* 0x000fe20000010000 */
[----:B----4-:R-:W-:-:S06]  /*14cd0*/  FADD.FTZ R88, R117, R91 ;  /* 0x0000005b75587221 */ /* 0x010fcc0000010000 */
[----:B------:R-:W4:Y:S01]  /*14ce0*/  MUFU.EX2 R109, R109 ;  /* 0x0000006d006d7308 */ /* 0x000f220000000800 */
[----:B---3--:R-:W-:Y:S01]  /*14cf0*/  FADD.FTZ R90, R106, R90 ;  /* 0x0000005a6a5a7221 */ /* 0x008fe20000010000 */
[----:B-1----:R-:W-:Y:S01]  /*14d00*/  FADD.FTZ R88, R116, R88 ;  /* 0x0000005874587221 */ /* 0x002fe20000010000 */
[----:B------:R-:W-:-:S05]  /*14d10*/  F2FP.BF16.F32.PACK_AB R16, R17, R16 ;  /* 0x000000101110723e */ /* 0x000fca00000010ff */
[----:B------:R-:W1:Y:S01]  /*14d20*/  MUFU.EX2 R98, R98 ;  /* 0x0000006200627308 */ /* 0x000e620000000800 */
[----:B------:R-:W-:Y:S01]  /*14d30*/  F2FP.BF16.F32.PACK_AB R17, R131, R130 ;  /* 0x000000828311723e */ /* 0x000fe200000010ff */
[----:B0-----:R-:W-:Y:S01]  /*14d40*/  FADD.FTZ R90, R107, R90 ;  /* 0x0000005a6b5a7221 */ /* 0x001fe20000010000 */
[----:B------:R-:W-:-:S05]  /*14d50*/  F2FP.BF16.F32.PACK_AB R19, R135, R134 ;  /* 0x000000868713723e */ /* 0x000fca00000010ff */
[----:B------:R-:W0:Y:S01]  /*14d60*/  MUFU.EX2 R108, R108 ;  /* 0x0000006c006c7308 */ /* 0x000e220000000800 */
[----:B------:R-:W-:Y:S01]  /*14d70*/  FADD.FTZ R88, R113, R88 ;  /* 0x0000005871587221 */ /* 0x000fe20000010000 */
[----:B------:R3:W-:Y:S01]  /*14d80*/  STSM.16.M88.4 [R23+0x25b00], R16 ;  /* 0x025b001017007844 */ /* 0x0007e20000000200 */
[----:B------:R-:W-:-:S05]  /*14d90*/  FADD.FTZ R90, R110, R90 ;  /* 0x0000005a6e5a7221 */ /* 0x000fca0000010000 */
[----:B------:R-:W0:Y:S08]  /*14da0*/  MUFU.EX2 R99, R99 ;  /* 0x0000006300637308 */ /* 0x000e300000000800 */
[----:B------:R-:W0:Y:S01]  /*14db0*/  MUFU.EX2 R105, R105 ;  /* 0x0000006900697308 */ /* 0x000e220000000800 */
[----:B---3--:R-:W-:Y:S01]  /*14dc0*/  FADD.FTZ R16, R112, R88 ;  /* 0x0000005870107221 */ /* 0x008fe20000010000 */
[----:B--2---:R-:W-:-:S06]  /*14dd0*/  FADD.FTZ R90, R111, R90 ;  /* 0x0000005a6f5a7221 */ /* 0x004fcc0000010000 */
[----:B------:R-:W2:Y:S01]  /*14de0*/  MUFU.EX2 R102, R102 ;  /* 0x0000006600667308 */ /* 0x000ea20000000800 */
[----:B----4-:R-:W-:-:S07]  /*14df0*/  FADD.FTZ R16, R109, R16 ;  /* 0x000000106d107221 */ /* 0x010fce0000010000 */
[----:B------:R-:W3:Y:S01]  /*14e00*/  MUFU.EX2 R104, R104 ;  /* 0x0000006800687308 */ /* 0x000ee20000000800 */
[----:B-1----:R-:W-:Y:S01]  /*14e10*/  FADD.FTZ R17, R98, R90 ;  /* 0x0000005a62117221 */ /* 0x002fe20000010000 */
[----:B0-----:R-:W-:-:S06]  /*14e20*/  FADD.FTZ R18, R108, R16 ;  /* 0x000000106c127221 */ /* 0x001fcc0000010000 */
[----:B------:R-:W0:Y:S01]  /*14e30*/  MUFU.EX2 R103, R103 ;  /* 0x0000006700677308 */ /* 0x000e220000000800 */
[----:B------:R-:W-:-:S07]  /*14e40*/  F2FP.BF16.F32.PACK_AB R74, R75, R74 ;  /* 0x0000004a4b4a723e */ /* 0x000fce00000010ff */
[----:B------:R-:W1:Y:S01]  /*14e50*/  MUFU.EX2 R101, R101 ;  /* 0x0000006500657308 */ /* 0x000e620000000800 */
[----:B------:R-:W-:Y:S01]  /*14e60*/  F2FP.BF16.F32.PACK_AB R72, R137, R136 ;  /* 0x000000888948723e */ /* 0x000fe200000010ff */
[----:B------:R-:W-:Y:S01]  /*14e70*/  FADD.FTZ R17, R99, R17 ;  /* 0x0000001163117221 */ /* 0x000fe20000010000 */
[----:B------:R-:W-:-:S05]  /*14e80*/  F2FP.BF16.F32.PACK_AB R75, R127, R126 ;  /* 0x0000007e7f4b723e */ /* 0x000fca00000010ff */
[----:B------:R-:W4:Y:S01]  /*14e90*/  MUFU.EX2 R100, R100 ;  /* 0x0000006400647308 */ /* 0x000f220000000800 */
[----:B------:R-:W-:Y:S01]  /*14ea0*/  FADD.FTZ R18, R105, R18 ;  /* 0x0000001269127221 */ /* 0x000fe20000010000 */
[----:B------:R3:W-:Y:S01]  /*14eb0*/  STSM.16.M88.4 [R23+0x27300], R72 ;  /* 0x0273004817007844 */ /* 0x0007e20000000200 */
[----:B--2---:R-:W-:-:S05]  /*14ec0*/  FADD.FTZ R19, R102, R17 ;  /* 0x0000001166137221 */ /* 0x004fca0000010000 */
[----:B------:R-:W2:Y:S08]  /*14ed0*/  MUFU.EX2 R97, R97 ;  /* 0x0000006100617308 */ /* 0x000eb00000000800 */
[----:B------:R-:W2:Y:S01]  /*14ee0*/  MUFU.EX2 R94, R94 ;  /* 0x0000005e005e7308 */ /* 0x000ea20000000800 */
[----:B---3--:R-:W-:Y:S01]  /*14ef0*/  FADD.FTZ R72, R104, R18 ;  /* 0x0000001268487221 */ /* 0x008fe20000010000 */
[----:B0-----:R-:W-:-:S06]  /*14f00*/  FADD.FTZ R73, R103, R19 ;  /* 0x0000001367497221 */ /* 0x001fcc0000010000 */
[----:B------:R-:W0:Y:S01]  /*14f10*/  MUFU.EX2 R96, R96 ;  /* 0x0000006000607308 */ /* 0x000e220000000800 */
[----:B-1----:R-:W-:Y:S01]  /*14f20*/  FADD.FTZ R72, R101, R72 ;  /* 0x0000004865487221 */ /* 0x002fe20000010000 */
[----:B------:R-:W-:-:S06]  /*14f30*/  FADD.FTZ R73, R122, R73 ;  /* 0x000000497a497221 */ /* 0x000fcc0000010000 */
[----:B------:R-:W1:Y:S01]  /*14f40*/  MUFU.EX2 R95, R95 ;  /* 0x0000005f005f7308 */ /* 0x000e620000000800 */
[----:B----4-:R-:W-:-:S07]  /*14f50*/  FADD.FTZ R72, R100, R72 ;  /* 0x0000004864487221 */ /* 0x010fce0000010000 */
[----:B------:R-:W3:Y:S01]  /*14f60*/  MUFU.EX2 R93, R93 ;  /* 0x0000005d005d7308 */ /* 0x000ee20000000800 */
[----:B------:R-:W-:Y:S01]  /*14f70*/  FADD.FTZ R73, R123, R73 ;  /* 0x000000497b497221 */ /* 0x000fe20000010000 */
[----:B--2---:R-:W-:-:S06]  /*14f80*/  FADD.FTZ R72, R97, R72 ;  /* 0x0000004861487221 */ /* 0x004fcc0000010000 */
[----:B------:R-:W2:Y:S01]  /*14f90*/  MUFU.EX2 R82, R82 ;  /* 0x0000005200527308 */ /* 0x000ea20000000800 */
[----:B------:R-:W-:-:S07]  /*14fa0*/  F2FP.BF16.F32.PACK_AB R88, R132, R129 ;  /* 0x000000818458723e */ /* 0x000fce00000010ff */
[----:B------:R-:W4:Y:S01]  /*14fb0*/  MUFU.EX2 R92, R92 ;  /* 0x0000005c005c7308 */ /* 0x000f220000000800 */
[----:B------:R-:W-:Y:S02]  /*14fc0*/  F2FP.BF16.F32.PACK_AB R89, R115, R89 ;  /* 0x000000597359723e */ /* 0x000fe400000010ff */
[----:B------:R-:W-:Y:S02]  /*14fd0*/  F2FP.BF16.F32.PACK_AB R90, R121, R120 ;  /* 0x00000078795a723e */ /* 0x000fe400000010ff */
[----:B------:R-:W-:-:S03]  /*14fe0*/  F2FP.BF16.F32.PACK_AB R91, R119, R118 ;  /* 0x00000076775b723e */ /* 0x000fc600000010ff */
[----:B------:R-:W4:Y:S01]  /*14ff0*/  MUFU.EX2 R83, R83 ;  /* 0x0000005300537308 */ /* 0x000f220000000800 */
[----:B------:R-:W-:Y:S01]  /*15000*/  F2FP.BF16.F32.PACK_AB R16, R117, R77 ;  /* 0x0000004d7510723e */ /* 0x000fe200000010ff */
[----:B------:R-:W-:Y:S01]  /*15010*/  FADD.FTZ R73, R94, R73 ;  /* 0x000000495e497221 */ /* 0x000fe20000010000 */
[----:B------:R-:W-:Y:S02]  /*15020*/  F2FP.BF16.F32.PACK_AB R17, R107, R106 ;  /* 0x0000006a6b11723e */ /* 0x000fe400000010ff */
[----:B------:R-:W-:Y:S02]  /*15030*/  F2FP.BF16.F32.PACK_AB R18, R113, R116 ;  /* 0x000000747112723e */ /* 0x000fe400000010ff */
[----:B------:R-:W-:Y:S01]  /*15040*/  F2FP.BF16.F32.PACK_AB R19, R111, R110 ;  /* 0x0000006e6f13723e */ /* 0x000fe200000010ff */
[----:B------:R-:W4:Y:S01]  /*15050*/  MUFU.EX2 R86, R86 ;  /* 0x0000005600567308 */ /* 0x000f220000000800 */
[----:B0-----:R-:W-:Y:S01]  /*15060*/  FADD.FTZ R72, R96, R72 ;  /* 0x0000004860487221 */ /* 0x001fe20000010000 */
[----:B------:R-:W-:Y:S01]  /*15070*/  STSM.16.M88.4 [R23+0x28b00], R88 ;  /* 0x028b005817007844 */ /* 0x000fe20000000200 */
[----:B-1----:R-:W-:-:S03]  /*15080*/  FADD.FTZ R73, R95, R73 ;  /* 0x000000495f497221 */ /* 0x002fc60000010000 */
[----:B------:R3:W-:Y:S02]  /*15090*/  STSM.16.M88.4 [R23+0x2a300], R16 ;  /* 0x02a3001017007844 */ /* 0x0007e40000000200 */
[----:B------:R-:W0:Y:S08]  /*150a0*/  MUFU.EX2 R87, R87 ;  /* 0x0000005700577308 */ /* 0x000e300000000800 */
[----:B------:R-:W1:Y:S01]  /*150b0*/  MUFU.EX2 R85, R85 ;  /* 0x0000005500557308 */ /* 0x000e620000000800 */
[----:B---3--:R-:W-:Y:S01]  /*150c0*/  FADD.FTZ R19, R93, R72 ;  /* 0x000000485d137221 */ /* 0x008fe20000010000 */
[----:B--2---:R-:W-:-:S06]  /*150d0*/  FADD.FTZ R16, R82, R73 ;  /* 0x0000004952107221 */ /* 0x004fcc0000010000 */
[----:B------:R-:W2:Y:S01]  /*150e0*/  MUFU.EX2 R78, R78 ;  /* 0x0000004e004e7308 */ /* 0x000ea20000000800 */
[----:B------:R-:W3:Y:S01]  /*150f0*/  LDL R72, [R1+0x60] ;  /* 0x0000600001487983 */ /* 0x000ee20000100800 */
[----:B----4-:R-:W-:Y:S01]  /*15100*/  FADD.FTZ R73, R92, R19 ;  /* 0x000000135c497221 */ /* 0x010fe20000010000 */
[----:B------:R-:W-:-:S05]  /*15110*/  FADD.FTZ R19, R83, R16 ;  /* 0x0000001053137221 */ /* 0x000fca0000010000 */
[----:B------:R-:W4:Y:S01]  /*15120*/  MUFU.EX2 R84, R84 ;  /* 0x0000005400547308 */ /* 0x000f220000000800 */
[----:B------:R-:W-:Y:S01]  /*15130*/  FADD.FTZ R18, R124, R73 ;  /* 0x000000497c127221 */ /* 0x000fe20000010000 */
[----:B------:R-:W-:-:S03]  /*15140*/  FADD.FTZ R16, R86, R19 ;  /* 0x0000001356107221 */ /* 0x000fc60000010000 */
[----:B------:R-:W-:-:S03]  /*15150*/  FADD.FTZ R18, R125, R18 ;  /* 0x000000127d127221 */ /* 0x000fc60000010000 */
[----:B------:R-:W4:Y:S01]  /*15160*/  MUFU.EX2 R17, R79 ;  /* 0x0000004f00117308 */ /* 0x000f220000000800 */
[----:B0-----:R-:W-:Y:S01]  /*15170*/  FADD.FTZ R19, R87, R16 ;  /* 0x0000001057137221 */ /* 0x001fe20000010000 */
[----:B-1----:R-:W-:-:S06]  /*15180*/  FADD.FTZ R73, R85, R18 ;  /* 0x0000001255497221 */ /* 0x002fcc0000010000 */
[----:B------:R-:W-:Y:S01]  /*15190*/  MUFU.EX2 R80, R80 ;  /* 0x0000005000507308 */ /* 0x000fe20000000800 */
[----:B--2---:R-:W-:-:S07]  /*151a0*/  FADD.FTZ R18, R78, R19 ;  /* 0x000000134e127221 */ /* 0x004fce0000010000 */
[----:B------:R-:W0:Y:S01]  /*151b0*/  MUFU.EX2 R81, R81 ;  /* 0x0000005100517308 */ /* 0x000e220000000800 */
[----:B----4-:R-:W-:Y:S01]  /*151c0*/  FADD.FTZ R19, R84, R73 ;  /* 0x0000004954137221 */ /* 0x010fe20000010000 */
[----:B------:R-:W-:-:S03]  /*151d0*/  F2FP.BF16.F32.PACK_AB R112, R109, R112 ;  /* 0x000000706d70723e */ /* 0x000fc600000010ff */
[----:B------:R-:W-:Y:S01]  /*151e0*/  FADD.FTZ R19, R128, R19 ;  /* 0x0000001380137221 */ /* 0x000fe20000010000 */
[----:B------:R-:W-:Y:S01]  /*151f0*/  F2FP.BF16.F32.PACK_AB R113, R99, R98 ;  /* 0x000000626371723e */ /* 0x000fe200000010ff */
[----:B------:R-:W-:Y:S01]  /*15200*/  FADD.FTZ R73, R17, R18 ;  /* 0x0000001211497221 */ /* 0x000fe20000010000 */
[----:B------:R-:W-:Y:S02]  /*15210*/  F2FP.BF16.F32.PACK_AB R114, R105, R108 ;  /* 0x0000006c6972723e */ /* 0x000fe400000010ff */
[----:B------:R-:W-:Y:S01]  /*15220*/  F2FP.BF16.F32.PACK_AB R115, R103, R102 ;  /* 0x000000666773723e */ /* 0x000fe200000010ff */
[----:B------:R0:W-:Y:S01]  /*15230*/  STL [R1+0x18], R19 ;  /* 0x0000181301007387 */ /* 0x0001e20000100800 */
        /* <DEDUP_REMOVED lines=11> */
[----:B0-----:R-:W-:Y:S01]  /*152f0*/  F2FP.BF16.F32.PACK_AB R19, R81, R80 ;  /* 0x000000505113723e */ /* 0x001fe200000010ff */
[----:B------:R-:W-:Y:S01]  /*15300*/  STSM.16.M88.4 [R23+0x2bb00], R112 ;  /* 0x02bb007017007844 */ /* 0x000fe20000000200 */
[----:B------:R-:W-:-:S03]  /*15310*/  FADD.FTZ R80, R80, R73 ;  /* 0x0000004950507221 */ /* 0x000fc60000010000 */
[----:B------:R-:W-:Y:S04]  /*15320*/  STSM.16.M88.4 [R23+0x2d300], R104 ;  /* 0x02d3006817007844 */ /* 0x000fe80000000200 */
[----:B------:R-:W-:Y:S04]  /*15330*/  STSM.16.M88.4 [R23+0x2eb00], R96 ;  /* 0x02eb006017007844 */ /* 0x000fe80000000200 */
[----:B------:R0:W-:Y:S01]  /*15340*/  STSM.16.M88.4 [R23+0x30300], R16 ;  /* 0x0303001017007844 */ /* 0x0001e20000000200 */
[----:B------:R-:W-:Y:S01]  /*15350*/  @!PT LDS RZ, [RZ] ;  /* 0x00000000fffff984 */ /* 0x000fe20000000800 */
[----:B------:R-:W-:Y:S01]  /*15360*/  @!PT LDS RZ, [RZ] ;  /* 0x00000000fffff984 */ /* 0x000fe20000000800 */
[----:B------:R-:W-:Y:S01]  /*15370*/  @!PT LDS RZ, [RZ] ;  /* 0x00000000fffff984 */ /* 0x000fe20000000800 */
[----:B------:R-:W-:Y:S01]  /*15380*/  @!PT LDS RZ, [RZ] ;  /* 0x00000000fffff984 */ /* 0x000fe20000000800 */
[----:B------:R1:W-:Y:S06]  /*15390*/  MEMBAR.ALL.CTA ;  /* 0x0000000000007992 */ /* 0x0003ec0000008000 */
[----:B-1----:R-:W1:Y:S01]  /*153a0*/  FENCE.VIEW.ASYNC.S ;  /* 0x00000000000073c6 */ /* 0x002e620000000000 */
[----:B0-----:R-:W-:-:S05]  /*153b0*/  FADD.FTZ R16, R81, R80 ;  /* 0x0000005051107221 */ /* 0x001fca0000010000 */
[----:B------:R0:W-:Y:S04]  /*153c0*/  STL [R1+0x28], R16 ;  /* 0x0000281001007387 */ /* 0x0001e80000100800 */
[----:B------:R2:W5:Y:S01]  /*153d0*/  LDL R151, [R1+0x2c] ;  /* 0x00002c0001977983 */ /* 0x0005620000100800 */
        /* <DEDUP_REMOVED lines=50> */
[----:B0-----:R-:W-:Y:S01]  /*15700*/  IMAD.MOV.U32 R16, RZ, RZ, R14 ;  /* 0x000000ffff107224 */ /* 0x001fe200078e000e */
[C---:B---3--:R-:W-:Y:S01]  /*15710*/  ISETP.GT.AND P2, PT, R15.reuse, R72, PT ;  /* 0x000000480f00720c */ /* 0x048fe20003f44270 */
[----:B------:R-:W-:Y:S01]  /*15720*/  VIADD R15, R15, 0xffffffff ;  /* 0xffffffff0f0f7836 */ /* 0x000fe20000000000 */
[----:B-1----:R-:W-:-:S11]  /*15730*/  NOP ;  /* 0x0000000000007918 */ /* 0x002fd60000000000 */
[----:B--2---:R-:W-:Y:S05]  /*15740*/  @P2 BRA `(.L_x_11811) ;  /* 0xffffffac00682947 */ /* 0x004fea000383ffff */
.L_x_11801:
[----:B------:R-:W2:Y:S02]  /*15750*/  LDL R16, [R1+0x80] ;  /* 0x0000800001107983 */ /* 0x000ea40000100800 */
[----:B--2---:R-:W-:-:S13]  /*15760*/  ISETP.GE.AND P2, PT, R15, R16, PT ;  /* 0x000000100f00720c */ /* 0x004fda0003f46270 */
[----:B------:R-:W-:Y:S05]  /*15770*/  @!P2 BRA `(.L_x_11812) ;  /* 0x0000004400eca947 */ /* 0x000fea0003800000 */
[----:B------:R0:W5:Y:S01]  /*15780*/  LDL.LU R18, [R1+0x2c] ;  /* 0x00002c0001127983 */ /* 0x0001620000300800 */
[----:B------:R-:W-:Y:S02]  /*15790*/  IMAD.MOV.U32 R17, RZ, RZ, R20 ;  /* 0x000000ffff117224 */ /* 0x000fe400078e0014 */
[----:B------:R-:W-:Y:S02]  /*157a0*/  IMAD.MOV.U32 R16, RZ, RZ, R14 ;  /* 0x000000ffff107224 */ /* 0x000fe400078e000e */
[----:B------:R-:W-:-:S07]  /*157b0*/  IMAD.MOV.U32 R19, RZ, RZ, R145 ;  /* 0x000000ffff137224 */ /* 0x000fce00078e0091 */
.L_x_11823:
[----:B------:R-:W2:Y:S01]  /*157c0*/  LDL R0, [R1+0x4c] ;  /* 0x00004c0001007983 */ /* 0x000ea20000100800 */
[----:B------:R-:W-:Y:S01]  /*157d0*/  VIADD R145, R19, 0x1 ;  /* 0x0000000113917836 */ /* 0x000fe20000000000 */
[----:B------:R-:W-:Y:S05]  /*157e0*/  YIELD ;  /* 0x0000000000007946 */ /* 0x000fea0003800000 */
[----:B------:R-:W-:-:S04]  /*157f0*/  ISETP.NE.AND P3, PT, R145, 0x2, PT ;  /* 0x000000029100780c */ /* 0x000fc80003f65270 */
[----:B------:R-:W-:Y:S02]  /*15800*/  SEL R21, RZ, 0x1, P3 ;  /* 0x00000001ff157807 */ /* 0x000fe40001800000 */
[----:B------:R-:W-:Y:S02]  /*15810*/  SEL R145, R145, RZ, P3 ;  /* 0x000000ff91917207 */ /* 0x000fe40001800000 */
[----:B-----5:R-:W-:-:S05]  /*15820*/  LOP3.LUT R14, R18, R21, RZ, 0x3c, !PT ;  /* 0x00000015120e7212 */ /* 0x020fca00078e3cff */
[----:B------:R1:W-:Y:S01]  /*15830*/  STL [R1+0x2c], R14 ;  /* 0x00002c0e01007387 */ /* 0x0003e20000100800 */
[----:B--2---:R-:W-:-:S13]  /*15840*/  ISETP.NE.AND P2, PT, R0, RZ, PT ;  /* 0x000000ff0000720c */ /* 0x004fda0003f45270 */
[----:B-1----:R-:W-:Y:S05]  /*15850*/  @P2 BRA `(.L_x_11813) ;  /* 0x0000000000302947 */ /* 0x002fea0003800000 */
[----:B------:R-:W-:Y:S05]  /*15860*/  @!P0 BRA `(.L_x_11814) ;  /* 0x0000000000048947 */ /* 0x000fea0003800000 */
[----:B------:R-:W-:Y:S01]  /*15870*/  BPT.TRAP 0x1 ;  /* 0x000000040000795c */ /* 0x000fe20000300000 */
.L_x_11814:
[----:B------:R-:W-:Y:S01]  /*15880*/  IMAD R0, R145, 0x8, R22 ;  /* 0x0000000891007824 */ /* 0x000fe200078e0216 */
[----:B------:R-:W-:-:S04]  /*15890*/  SHF.L.U32 R21, R14, 0x1f, RZ ;  /* 0x0000001f0e157819 */ /* 0x000fc800000006ff */
[----:B------:R1:W2:Y:S01]  /*158a0*/  SYNCS.PHASECHK.TRANS64.TRYWAIT P3, [R0+URZ+0x31c30], R21 ;  /* 0x031c3015000075a7 */ /* 0x0002a2000806017f */
[----:B------:R-:W-:Y:S05]  /*158b0*/  @!P0 BRA `(.L_x_11815) ;  /* 0x0000000000048947 */ /* 0x000fea0003800000 */
[----:B------:R-:W-:Y:S01]  /*158c0*/  BPT.TRAP 0x1 ;  /* 0x000000040000795c */ /* 0x000fe20000300000 */
.L_x_11815:
[----:B------:R-:W-:Y:S04]  /*158d0*/  BSSY B0, `(.L_x_11813) ;  /* 0x0000004000007945 */ /* 0x000fe80003800000 */
[----:B--2---:R-:W-:Y:S05]  /*158e0*/  @P3 BRA `(.L_x_11816) ;  /* 0x0000000000083947 */ /* 0x004fea0003800000 */
[----:B------:R-:W2:Y:S02]  /*158f0*/  SYNCS.PHASECHK.TRANS64.TRYWAIT P3, [R0+URZ+0x31c30], R21 ;  /* 0x031c3015000075a7 */ /* 0x000ea4000806017f */
[----:B--2---:R-:W-:Y:S05]  /*15900*/  @!P3 BRA `(.L_x_11817) ;  /* 0x000001100028b947 */ /* 0x004fea0003800000 */
.L_x_11816:
[----:B------:R-:W-:Y:S05]  /*15910*/  BSYNC B0 ;  /* 0x0000000000007941 */ /* 0x000fea0003800000 */
.L_x_11813:
[----:B------:R-:W3:Y:S01]  /*15920*/  LDL R14, [R1+0x58] ;  /* 0x00005800010e7983 */ /* 0x000ee20000100800 */
[----:B-12---:R-:W1:Y:S01]  /*15930*/  S2R R0, SR_TID.X ;  /* 0x0000000000007919 */ /* 0x006e620000002100 */
        /* <DEDUP_REMOVED lines=29> */
[----:B---3--:R-:W-:-:S04]  /*15b10*/  IMAD R146, R145, 0x6c0, R14 ;  /* 0x000006c091927824 */ /* 0x008fc800078e020e */
        /* <DEDUP_REMOVED lines=549> */
.L_x_11819:
[----:B-----5:R-:W-:Y:S01]  /*17d70*/  SHF.L.U32 R0, R18, 0x1f, RZ ;  /* 0x0000001f12007819 */ /* 0x020fe200000006ff */
[----:B------:R-:W-:-:S04]  /*17d80*/  IMAD R14, R19, 0x8, R22 ;  /* 0x00000008130e7824 */ /* 0x000fc800078e0216 */
[----:B------:R1:W2:Y:S01]  /*17d90*/  SYNCS.PHASECHK.TRANS64.TRYWAIT P2, [R14+URZ+0x31c50], R0 ;  /* 0x031c50000e0075a7 */ /* 0x0002a2000804017f */
[----:B------:R-:W-:Y:S05]  /*17da0*/  @!P0 BRA `(.L_x_11820) ;  /* 0x0000000000048947 */ /* 0x000fea0003800000 */
[----:B------:R-:W-:Y:S01]  /*17db0*/  BPT.TRAP 0x1 ;  /* 0x000000040000795c */ /* 0x000fe20000300000 */
.L_x_11820:
[----:B------:R-:W-:Y:S04]  /*17dc0*/  BSSY B0, `(.L_x_11818) ;  /* 0x0000004000007945 */ /* 0x000fe80003800000 */
[----:B--2---:R-:W-:Y:S05]  /*17dd0*/  @P2 BRA `(.L_x_11821) ;  /* 0x0000000000082947 */ /* 0x004fea0003800000 */
[----:B------:R-:W2:Y:S02]  /*17de0*/  SYNCS.PHASECHK.TRANS64.TRYWAIT P2, [R14+URZ+0x31c50], R0 ;  /* 0x031c50000e0075a7 */ /* 0x000ea4000804017f */
[----:B--2---:R-:W-:Y:S05]  /*17df0*/  @!P2 BRA `(.L_x_11822) ;  /* 0x000000ec0000a947 */ /* 0x004fea0003800000 */
.L_x_11821:
[----:B------:R-:W-:Y:S05]  /*17e00*/  BSYNC B0 ;  /* 0x0000000000007941 */ /* 0x000fea0003800000 */
.L_x_11818:
[----:B-12--5:R-:W-:Y:S01]  /*17e10*/  FMNMX.FTZ R0, R136, R16, !PT ;  /* 0x0000001088007209 */ /* 0x026fe20007810000 */
[----:B------:R-:W2:Y:S01]  /*17e20*/  LDL.LU R18, [R1+0x18] ;  /* 0x0000180001127983 */ /* 0x000ea20000300800 */
[----:B------:R-:W-:Y:S05]  /*17e30*/  WARPSYNC.ALL ;  /* 0x0000000000007948 */ /* 0x000fea0003800000 */
[----:B------:R-:W-:Y:S01]  /*17e40*/  FMNMX.FTZ R0, R137, R0, !PT ;  /* 0x0000000089007209 */ /* 0x000fe20007810000 */
[----:B------:R-:W-:-:S03]  /*17e50*/  ULDC UR4, c[0x0][0x988] ;  /* 0x0002620000047ab9 */ /* 0x000fc60000000800 */
        /* <DEDUP_REMOVED lines=37> */
[----:B-1----:R-:W-:Y:S01]  /*180b0*/  FMNMX.FTZ R14, R14, R0, !PT ;  /* 0x000000000e0e7209 */ /* 0x002fe20007810000 */
[----:B------:R-:W-:-:S04]  /*180c0*/  IMAD.U32 R0, RZ, RZ, UR4 ;  /* 0x00000004ff007e24 */ /* 0x000fc8000f8e00ff */
[C---:B------:R-:W-:Y:S01]  /*180d0*/  FADD.FTZ R16, -R14.reuse, R16 ;  /* 0x000000100e107221 */ /* 0x040fe20000010100 */
[----:B------:R-:W-:-:S03]  /*180e0*/  FMUL.FTZ R147, R14, R0 ;  /* 0x000000000e937220 */ /* 0x000fc60000410000 */
[-C--:B------:R-:W-:Y:S01]  /*180f0*/  FMUL.FTZ R16, R16, R0.reuse ;  /* 0x0000000010107220 */ /* 0x080fe20000410000 */
[-CC-:B------:R-:W-:Y:S01]  /*18100*/  FFMA.FTZ R136, R136, R0.reuse, -R147.reuse ;  /* 0x0000000088887223 */ /* 0x180fe20000010893 */
[----:B------:R-:W-:Y:S01]  /*18110*/  FMNMX.FTZ R20, R138, R17, !PT ;  /* 0x000000118a147209 */ /* 0x000fe20007810000 */
[-CC-:B------:R-:W-:Y:S01]  /*18120*/  FFMA.FTZ R146, R133, R0.reuse, -R147.reuse ;  /* 0x0000000085927223 */ /* 0x180fe20000010893 */
[----:B------:R-:W-:Y:S01]  /*18130*/  MUFU.EX2 R21, R16 ;  /* 0x0000001000157308 */ /* 0x000fe20000000800 */
[--C-:B------:R-:W-:Y:S01]  /*18140*/  FFMA.FTZ R133, R120, R0, -R147.reuse ;  /* 0x0000000078857223 */ /* 0x100fe20000010893 */
[----:B------:R-:W-:Y:S01]  /*18150*/  FMNMX.FTZ R20, R139, R20, !PT ;  /* 0x000000148b147209 */ /* 0x000fe20007810000 */
[-CC-:B------:R-:W-:Y:S01]  /*18160*/  FFMA.FTZ R120, R117, R0.reuse, -R147.reuse ;  /* 0x0000000075787223 */ /* 0x180fe20000010893 */
[-CC-:B------:R-:W-:Y:S01]  /*18170*/  FFMA.FTZ R117, R104, R0.reuse, -R147.reuse ;  /* 0x0000000068757223 */ /* 0x180fe20000010893 */
[-CC-:B------:R-:W-:Y:S01]  /*18180*/  FFMA.FTZ R104, R101, R0.reuse, -R147.reuse ;  /* 0x0000000065687223 */ /* 0x180fe20000010893 */
[-CC-:B------:R-:W-:Y:S01]  /*18190*/  FFMA.FTZ R148, R132, R0.reuse, -R147.reuse ;  /* 0x0000000084947223 */ /* 0x180fe20000010893 */
[--C-:B------:R-:W-:Y:S01]  /*181a0*/  FFMA.FTZ R149, R129, R0, -R147.reuse ;  /* 0x0000000081957223 */ /* 0x100fe20000010893 */
[----:B------:R1:W2:Y:S01]  /*181b0*/  MUFU.EX2 R16, R136 ;  /* 0x0000008800107308 */ /* 0x0002a20000000800 */
[----:B------:R-:W-:Y:S01]  /*181c0*/  FMNMX.FTZ R20, R142, R20, !PT ;  /* 0x000000148e147209 */ /* 0x000fe20007810000 */
[-CC-:B------:R-:W-:Y:S01]  /*181d0*/  FFMA.FTZ R101, R88, R0.reuse, -R147.reuse ;  /* 0x0000000058657223 */ /* 0x180fe20000010893 */
[-CC-:B------:R-:W-:Y:S01]  /*181e0*/  FFMA.FTZ R88, R85, R0.reuse, -R147.reuse ;  /* 0x0000000055587223 */ /* 0x180fe20000010893 */
[-CC-:B------:R-:W-:Y:S01]  /*181f0*/  FFMA.FTZ R85, R72, R0.reuse, -R147.reuse ;  /* 0x0000000048557223 */ /* 0x180fe20000010893 */
[-CC-:B------:R-:W-:Y:S01]  /*18200*/  FFMA.FTZ R132, R121, R0.reuse, -R147.reuse ;  /* 0x0000000079847223 */ /* 0x180fe20000010893 */
[-CC-:B------:R-:W-:Y:S01]  /*18210*/  FFMA.FTZ R129, R124, R0.reuse, -R147.reuse ;  /* 0x000000007c817223 */ /* 0x180fe20000010893 */
[--C-:B------:R-:W-:Y:S01]  /*18220*/  FFMA.FTZ R150, R128, R0, -R147.reuse ;  /* 0x0000000080967223 */ /* 0x100fe20000010893 */
[----:B------:R-:W-:Y:S01]  /*18230*/  WARPGROUP.ARRIVE ;  /* 0x00000000000079c5 */ /* 0x000fe20000000000 */
[----:B-1----:R-:W3:Y:S01]  /*18240*/  LDL R136, [R1+0x5c] ;  /* 0x00005c0001887983 */ /* 0x002ee20000100800 */
        /* <DEDUP_REMOVED lines=29> */
[----:B------:R-:W1:Y:S01]  /*18420*/  S2R R151, SR_TID.X ;  /* 0x0000000000977919 */ /* 0x000e620000002100 */
[----:B------:R-:W-:Y:S01]  /*18430*/  FFMA.FTZ R77, R77, R0, -R147 ;  /* 0x000000004d4d7223 */ /* 0x000fe20000010893 */
[----:B------:R-:W4:Y:S01]  /*18440*/  MUFU.EX2 R137, R137 ;  /* 0x0000008900897308 */ /* 0x000f220000000800 */
        /* <DEDUP_REMOVED lines=10> */
[----:B--2---:R-:W-:-:S03]  /*184f0*/  FFMA.FTZ R18, R21, R18, R16 ;  /* 0x0000001215127223 */ /* 0x004fc60000010010 */
        /* <DEDUP_REMOVED lines=16> */
[----:B--2---:R-:W-:-:S05]  /*18600*/  FMNMX.FTZ R20, R20, R72, !PT ;  /* 0x0000004814147209 */ /* 0x004fca0007810000 */
[----:B------:R-:W2:Y:S02]  /*18610*/  SHFL.BFLY PT, R72, R20, 0x1, 0x1f ;  /* 0x0c201f0014487f89 */ /* 0x000ea400000e0000 */
[----:B--2---:R-:W-:Y:S01]  /*18620*/  FMNMX.FTZ R20, R20, R72, !PT ;  /* 0x0000004814147209 */ /* 0x004fe20007810000 */
[----:B------:R-:W-:-:S05]  /*18630*/  VIADD R72, R22, 0x200 ;  /* 0x0000020016487836 */ /* 0x000fca0000000000 */
[----:B------:R-:W-:-:S04]  /*18640*/  SHF.R.U32.HI R72, RZ, 0x4, R72 ;  /* 0x00000004ff487819 */ /* 0x000fc80000011648 */
[----:B------:R-:W-:-:S04]  /*18650*/  LOP3.LUT R72, R72, 0x3fff, RZ, 0xc0, !PT ;  /* 0x00003fff48487812 */ /* 0x000fc800078ec0ff */
[----:B------:R-:W-:Y:S01]  /*18660*/  LOP3.LUT R72, R72, 0x2400000, RZ, 0xfc, !PT ;  /* 0x0240000048487812 */ /* 0x000fe200078efcff */
[----:B------:R-:W-:-:S04]  /*18670*/  FMUL.FTZ R73, R20, R0 ;  /* 0x0000000014497220 */ /* 0x000fc80000410000 */
[----:B------:R-:W-:Y:S02]  /*18680*/  IMAD R72, R19, 0x6c0, R72 ;  /* 0x000006c013487824 */ /* 0x000fe400078e0248 */
[----:B------:R-:W-:Y:S02]  /*18690*/  FFMA.FTZ R76, R74, R0, -R73 ;  /* 0x000000004a4c7223 */ /* 0x000fe40000010849 */
        /* <DEDUP_REMOVED lines=46> */
[----:B------:R-:W-:Y:S01]  /*18980*/  R2UR UR30, R74 ;  /* 0x000000004a1e72ca */ /* 0x000fe200000e0000 */
[----:B------:R-:W-:Y:S01]  /*18990*/  IMAD.MOV.U32 R73, RZ, RZ, -0x7fffffe0 ;  /* 0x80000020ff497424 */ /* 0x000fe200078e00ff */
[C---:B------:R-:W-:Y:S01]  /*189a0*/  R2UR UR6, R72.reuse ;  /* 0x00000000480672ca */ /* 0x040fe200000e0000 */
[----:B------:R-:W-:-:S02]  /*189b0*/  VIADD R74, R72, 0x1c0 ;  /* 0x000001c0484a7836 */ /* 0x000fc40000000000 */
[----:B------:R-:W-:Y:S01]  /*189c0*/  VIADD R72, R72, 0x200 ;  /* 0x0000020048487836 */ /* 0x000fe20000000000 */
[C---:B------:R-:W-:Y:S02]  /*189d0*/  R2UR UR7, R73.reuse ;  /* 0x00000000490772ca */ /* 0x040fe400000e0000 */
[----:B------:R-:W-:Y:S01]  /*189e0*/  R2UR UR39, R73 ;  /* 0x00000000492772ca */ /* 0x000fe200000e0000 */
[----:B------:R-:W-:Y:S01]  /*189f0*/  IMAD.MOV.U32 R73, RZ, RZ, -0x3ffffff0 ;  /* 0xc0000010ff497424 */ /* 0x000fe200078e00ff */
[----:B------:R-:W-:-:S04]  /*18a00*/  R2UR UR38, R72 ;  /* 0x00000000482672ca */ /* 0x000fc800000e0000 */
[----:B------:R-:W-:Y:S02]  /*18a10*/  R2UR UR5, R73 ;  /* 0x00000000490572ca */ /* 0x000fe400000e0000 */
[----:B---3--:R-:W-:-:S04]  /*18a20*/  LOP3.LUT R72, R136, 0x10000, RZ, 0xfc, !PT ;  /* 0x0001000088487812 */ /* 0x008fc800078efcff */
        /* <DEDUP_REMOVED lines=43> */
[----:B------:R-:W2:Y:S08]  /*18ce0*/  MUFU.EX2 R140, R140 ;  /* 0x0000008c008c7308 */ /* 0x000eb00000000800 */
[----:B------:R-:W3:Y:S01]  /*18cf0*/  MUFU.EX2 R141, R141 ;  /* 0x0000008d008d7308 */ /* 0x000ee20000000800 */
[----:B----4-:R-:W-:Y:S01]  /*18d00*/  FADD.FTZ R18, R137, R18 ;  /* 0x0000001289127221 */ /* 0x010fe20000010000 */
[----:B------:R-:W-:-:S02]  /*18d10*/  VIADD R74, R72, 0x900 ;  /* 0x00000900484a7836 */ /* 0x000fc40000000000 */
[----:B------:R-:W-:Y:S01]  /*18d20*/  IMAD.MOV.U32 R75, RZ, RZ, -0x3ffffff0 ;  /* 0xc0000010ff4b7424 */ /* 0x000fe200078e00ff */
[----:B------:R-:W-:Y:S02]  /*18d30*/  WARPGROUP.DEPBAR.LE gsb0, 0x0 ;  /* 0x00008000000079c5 */ /* 0x000fe40000010000 */
[----:B------:R-:W-:-:S06]  /*18d40*/  WARPGROUP.ARRIVE ;  /* 0x00000000000079c5 */ /* 0x000fcc0000000000 */
[----:B------:R-:W-:Y:S01]  /*18d50*/  HGMMA.64x96x16.F32.BF16 R24, gdesc[UR24].tnspB, R24, gsb0 ;  /* 0x41600000181879f0 */ /* 0x000fe20008001818 */
[----:B--2---:R-:W-:Y:S01]  /*18d60*/  FADD.FTZ R18, R140, R18 ;  /* 0x000000128c127221 */ /* 0x004fe20000010000 */
[----:B------:R-:W-:Y:S02]  /*18d70*/  F2FP.BF16.F32.PACK_AB R16, R137, R16 ;  /* 0x000000108910723e */ /* 0x000fe400000010ff */
[----:B------:R-:W-:Y:S01]  /*18d80*/  R2UR UR28, R74 ;  /* 0x000000004a1c72ca */ /* 0x000fe200000e0000 */
[C---:B---3--:R-:W-:Y:S01]  /*18d90*/  FADD.FTZ R137, R141.reuse, R18 ;  /* 0x000000128d897221 */ /* 0x048fe20000010000 */
[----:B------:R-:W-:Y:S02]  /*18da0*/  F2FP.BF16.F32.PACK_AB R18, R141, R140 ;  /* 0x0000008c8d12723e */ /* 0x000fe400000010ff */
[----:B------:R-:W-:Y:S01]  /*18db0*/  R2UR UR29, R75 ;  /* 0x000000004b1d72ca */ /* 0x000fe200000e0000 */
[----:B------:R-:W2:Y:S01]  /*18dc0*/  LDL.LU R140, [R1+0x28] ;  /* 0x00002800018c7983 */ /* 0x000ea20000300800 */
[----:B------:R-:W-:-:S02]  /*18dd0*/  VIADD R74, R72, 0xa80 ;  /* 0x00000a80484a7836 */ /* 0x000fc40000000000 */
[----:B------:R-:W-:Y:S01]  /*18de0*/  IMAD.MOV.U32 R75, RZ, RZ, -0x3ffffff0 ;  /* 0xc0000010ff4b7424 */ /* 0x000fe200078e00ff */
[----:B------:R-:W-:Y:S02]  /*18df0*/  WARPGROUP.DEPBAR.LE gsb0, 0x0 ;  /* 0x00008000000079c5 */ /* 0x000fe40000010000 */
[----:B------:R-:W-:-:S06]  /*18e00*/  WARPGROUP.ARRIVE ;  /* 0x00000000000079c5 */ /* 0x000fcc0000000000 */
        /* <DEDUP_REMOVED lines=10> */
[----:B------:R-:W-:-:S04]  /*18eb0*/  FADD.FTZ R17, -R20, R17 ;  /* 0x0000001114117221 */ /* 0x000fc80000010100 */
[----:B------:R-:W-:-:S04]  /*18ec0*/  FMUL.FTZ R17, R17, R0 ;  /* 0x0000000011117220 */ /* 0x000fc80000410000 */
[----:B------:R-:W-:Y:S01]  /*18ed0*/  MUFU.EX2 R136, R17 ;  /* 0x0000001100887308 */ /* 0x000fe20000000800 */
[----:B-1----:R-:W-:-:S07]  /*18ee0*/  SHF.R.U32.HI R141, RZ, 0x7, R151 ;  /* 0x00000007ff8d7819 */ /* 0x002fce0000011697 */
[----:B------:R-:W2:Y:S01]  /*18ef0*/  MUFU.EX2 R17, R138 ;  /* 0x0000008a00117308 */ /* 0x000ea20000000800 */
[----:B------:R-:W-:Y:S02]  /*18f00*/  WARPGROUP.DEPBAR.LE gsb0, 0x0 ;  /* 0x00008000000079c5 */ /* 0x000fe40000010000 */
[----:B------:R-:W-:-:S06]  /*18f10*/  WARPGROUP.ARRIVE ;  /* 0x00000000000079c5 */ /* 0x000fcc0000000000 */
[----:B------:R-:W-:Y:S01]  /*18f20*/  HGMMA.64x96x16.F32.BF16 R24, gdesc[UR36].tnspB, R24, gsb0 ;  /* 0x41600000241879f0 */ /* 0x000fe20008001818 */
[----:B------:R-:W1:Y:S01]  /*18f30*/  MUFU.EX2 R139, R139 ;  /* 0x0000008b008b7308 */ /* 0x000e620000000800 */
[----:B------:R-:W-:Y:S01]  /*18f40*/  VIADD R72, R141, 0x9 ;  /* 0x000000098d487836 */ /* 0x000fe20000000000 */
[----:B------:R-:W-:Y:S01]  /*18f50*/  ISETP.GE.U32.AND P2, PT, R151, 0x180, PT ;  /* 0x000001809700780c */ /* 0x000fe20003f46070 */
[----:B--2---:R-:W-:-:S03]  /*18f60*/  FFMA.FTZ R73, R136, R140, R17 ;  /* 0x0000008c88497223 */ /* 0x004fc60000010011 */
[----:B------:R-:W-:Y:S02]  /*18f70*/  SEL R72, R72, 0x9, !P2 ;  /* 0x0000000948487807 */ /* 0x000fe40005000000 */
[----:B------:R-:W-:Y:S01]  /*18f80*/  MUFU.EX2 R142, R142 ;  /* 0x0000008e008e7308 */ /* 0x000fe20000000800 */
[----:B------:R-:W-:-:S07]  /*18f90*/  @!P1 IMAD R74, R145, 0x8, R22 ;  /* 0x00000008914a9824 */ /* 0x000fce00078e0216 */
[----:B------:R-:W-:Y:S01]  /*18fa0*/  MUFU.EX2 R143, R143 ;  /* 0x0000008f008f7308 */ /* 0x000fe20000000800 */
[----:B------:R-:W-:Y:S01]  /*18fb0*/  @!P1 VIADD R74, R74, 0x31c40 ;  /* 0x00031c404a4a9836 */ /* 0x000fe20000000000 */
[----:B-1----:R-:W-:-:S04]  /*18fc0*/  F2FP.BF16.F32.PACK_AB R17, R139, R17 ;  /* 0x000000118b11723e */ /* 0x002fc800000010ff */
[----:B------:R-:W-:Y:S02]  /*18fd0*/  @!P1 PRMT R74, RZ, 0x654, R74 ;  /* 0x00000654ff4a9816 */ /* 0x000fe4000000004a */
[----:B------:R-:W1:Y:S08]  /*18fe0*/  MUFU.EX2 R150, R150 ;  /* 0x0000009600967308 */ /* 0x000e700000000800 */
[----:B------:R-:W-:Y:S08]  /*18ff0*/  MUFU.EX2 R148, R148 ;  /* 0x0000009400947308 */ /* 0x000ff00000000800 */
[----:B------:R-:W-:Y:S01]  /*19000*/  MUFU.EX2 R131, R131 ;  /* 0x0000008300837308 */ /* 0x000fe20000000800 */
[----:B-1----:R-:W-:-:S07]  /*19010*/  FADD.FTZ R137, R150, R137 ;  /* 0x0000008996897221 */ /* 0x002fce0000010000 */
[----:B------:R-:W-:Y:S08]  /*19020*/  MUFU.EX2 R133, R133 ;  /* 0x0000008500857308 */ /* 0x000ff00000000800 */
[----:B------:R-:W-:Y:S08]  /*19030*/  MUFU.EX2 R135, R135 ;  /* 0x0000008700877308 */ /* 0x000ff00000000800 */
[----:B------:R-:W-:Y:S01]  /*19040*/  MUFU.EX2 R132, R132 ;  /* 0x0000008400847308 */ /* 0x000fe20000000800 */
[----:B------:R-:W-:-:S02]  /*19050*/  WARPGROUP.DEPBAR.LE gsb0, 0x0 ;  /* 0x00008000000079c5 */ /* 0x000fc40000010000 */
[----:B------:R1:W-:Y:S06]  /*19060*/  BAR.ARV R72, 0x100 ;  /* 0x000400480000751d */ /* 0x0003ec0000002000 */
[----:B------:R-:W-:Y:S01]  /*19070*/  @!P1 SYNCS.ARRIVE.TRANS64.RED.A1T0 RZ, [R74+URZ], RZ ;  /* 0x000000ff4aff99a7 */ /* 0x000fe2000810043f */
[----:B-1----:R-:W-:Y:S01]  /*19080*/  FADD.FTZ R72, R139, R73 ;  /* 0x000000498b487221 */ /* 0x002fe20000010000 */
[----:B------:R-:W-:-:S04]  /*19090*/  @!P1 IMAD R73, R19, 0x8, R22 ;  /* 0x0000000813499824 */ /* 0x000fc800078e0216 */
[----:B------:R-:W-:Y:S01]  /*190a0*/  @!P1 VIADD R73, R73, 0x31c60 ;  /* 0x00031c6049499836 */ /* 0x000fe20000000000 */
[----:B------:R-:W-:-:S04]  /*190b0*/  F2FP.BF16.F32.PACK_AB R19, R143, R142 ;  /* 0x0000008e8f13723e */ /* 0x000fc800000010ff */
[----:B------:R-:W-:-:S04]  /*190c0*/  @!P1 PRMT R73, RZ, 0x654, R73 ;  /* 0x00000654ff499816 */ /* 0x000fc80000000049 */
[----:B------:R1:W-:Y:S01]  /*190d0*/  @!P1 SYNCS.ARRIVE.TRANS64.RED.A1T0 RZ, [R73+URZ], RZ ;  /* 0x000000ff49ff99a7 */ /* 0x0003e2000810043f */
[----:B------:R2:W-:Y:S01]  /*190e0*/  STSM.16.M88.4 [R23+0x24300], R16 ;  /* 0x0243001017007844 */ /* 0x0005e20000000200 */
[----:B------:R-:W-:Y:S01]  /*190f0*/  FADD.FTZ R72, R142, R72 ;  /* 0x000000488e487221 */ /* 0x000fe20000010000 */
[----:B--2---:R-:W2:Y:S08]  /*19100*/  MUFU.EX2 R16, R149 ;  /* 0x0000009500107308 */ /* 0x004eb00000000800 */
[----:B------:R-:W3:Y:S08]  /*19110*/  MUFU.EX2 R17, R130 ;  /* 0x0000008200117308 */ /* 0x000ef00000000800 */
[----:B------:R-:W4:Y:S01]  /*19120*/  MUFU.EX2 R18, R146 ;  /* 0x0000009200127308 */ /* 0x000f220000000800 */
[----:B------:R-:W-:Y:S01]  /*19130*/  FADD.FTZ R72, R143, R72 ;  /* 0x000000488f487221 */ /* 0x000fe20000010000 */
[----:B--2---:R-:W-:-:S06]  /*19140*/  FADD.FTZ R137, R16, R137 ;  /* 0x0000008910897221 */ /* 0x004fcc0000010000 */
[----:B------:R-:W2:Y:S01]  /*19150*/  MUFU.EX2 R19, R134 ;  /* 0x0000008600137308 */ /* 0x000ea20000000800 */
[----:B---3--:R-:W-:Y:S01]  /*19160*/  FADD.FTZ R72, R17, R72 ;  /* 0x0000004811487221 */ /* 0x008fe20000010000 */
[----:B------:R-:W-:-:S06]  /*19170*/  FADD.FTZ R137, R148, R137 ;  /* 0x0000008994897221 */ /* 0x000fcc0000010000 */
[----:B-1----:R-:W-:Y:S01]  /*19180*/  MUFU.EX2 R73, R122 ;  /* 0x0000007a00497308 */ /* 0x002fe20000000800 */
[----:B------:R-:W-:Y:S01]  /*19190*/  FADD.FTZ R72, R131, R72 ;  /* 0x0000004883487221 */ /* 0x000fe20000010000 */
[----:B----4-:R-:W-:-:S06]  /*191a0*/  FADD.FTZ R137, R18, R137 ;  /* 0x0000008912897221 */ /* 0x010fcc0000010000 */
[----:B------:R-:W1:Y:S01]  /*191b0*/  MUFU.EX2 R75, R129 ;  /* 0x00000081004b7308 */ /* 0x000e620000000800 */
[----:B--2---:R-:W-:Y:S01]  /*191c0*/  FADD.FTZ R72, R19, R72 ;  /* 0x0000004813487221 */ /* 0x004fe20000010000 */
[----:B------:R-:W-:-:S06]  /*191d0*/  FADD.FTZ R137, R133, R137 ;  /* 0x0000008985897221 */ /* 0x000fcc0000010000 */
[----:B------:R-:W2:Y:S08]  /*191e0*/  MUFU.EX2 R123, R123 ;  /* 0x0000007b007b7308 */ /* 0x000eb00000000800 */
[----:B------:R-:W3:Y:S01]  /*191f0*/  MUFU.EX2 R74, R128 ;  /* 0x00000080004a7308 */ /* 0x000ee20000000800 */
[----:B------:R-:W-:-:S07]  /*19200*/  FADD.FTZ R137, R132, R137 ;  /* 0x0000008984897221 */ /* 0x000fce0000010000 */
[----:B------:R-:W4:Y:S08]  /*19210*/  MUFU.EX2 R126, R126 ;  /* 0x0000007e007e7308 */ /* 0x000f300000000800 */
[----:B------:R-:W-:Y:S01]  /*19220*/  MUFU.EX2 R129, R125 ;  /* 0x0000007d00817308 */ /* 0x000fe20000000800 */
[----:B-1----:R-:W-:-:S07]  /*19230*/  FADD.FTZ R137, R75, R137 ;  /* 0x000000894b897221 */ /* 0x002fce0000010000 */
[----:B------:R-:W-:Y:S08]  /*19240*/  MUFU.EX2 R128, R121 ;  /* 0x0000007900807308 */ /* 0x000ff00000000800 */
[----:B------:R1:W-:Y:S08]  /*19250*/  MUFU.EX2 R121, R88 ;  /* 0x0000005800797308 */ /* 0x0003f00000000800 */
[----:B------:R-:W0:Y:S01]  /*19260*/  MUFU.EX2 R127, R127 ;  /* 0x0000007f007f7308 */ /* 0x000e220000000800 */
[----:B-1----:R-:W-:-:S07]  /*19270*/  FADD.FTZ R88, R135, R72 ;  /* 0x0000004887587221 */ /* 0x002fce0000010000 */
[----:B------:R-:W-:Y:S01]  /*19280*/  MUFU.EX2 R124, R124 ;  /* 0x0000007c007c7308 */ /* 0x000fe20000000800 */
[----:B------:R-:W-:-:S07]  /*19290*/  FADD.FTZ R88, R73, R88 ;  /* 0x0000005849587221 */ /* 0x000fce0000010000 */
[----:B------:R-:W-:Y:S01]  /*192a0*/  MUFU.EX2 R125, R113 ;  /* 0x00000071007d7308 */ /* 0x000fe20000000800 */
[----:B--2---:R-:W-:-:S07]  /*192b0*/  FADD.FTZ R88, R123, R88 ;  /* 0x000000587b587221 */ /* 0x004fce0000010000 */
[----:B------:R-:W-:Y:S01]  /*192c0*/  MUFU.EX2 R113, R89 ;  /* 0x0000005900717308 */ /* 0x000fe20000000800 */
[----:B---3--:R-:W-:-:S07]  /*192d0*/  FADD.FTZ R137, R74, R137 ;  /* 0x000000894a897221 */ /* 0x008fce0000010000 */
[----:B------:R-:W1:Y:S01]  /*192e0*/  MUFU.EX2 R89, R114 ;  /* 0x0000007200597308 */ /* 0x000e620000000800 */
[----:B----4-:R-:W-:-:S07]  /*192f0*/  FADD.FTZ R88, R126, R88 ;  /* 0x000000587e587221 */ /* 0x010fce0000010000 */
[----:B------:R-:W2:Y:S08]  /*19300*/  MUFU.EX2 R115, R115 ;  /* 0x0000007300737308 */ /* 0x000eb00000000800 */
[----:B------:R-:W3:Y:S01]  /*19310*/  MUFU.EX2 R120, R120 ;  /* 0x0000007800787308 */ /* 0x000ee20000000800 */
[----:B0-----:R-:W-:-:S07]  /*19320*/  FADD.FTZ R88, R127, R88 ;  /* 0x000000587f587221 */ /* 0x001fce0000010000 */
[----:B------:R-:W0:Y:S08]  /*19330*/  MUFU.EX2 R118, R118 ;  /* 0x0000007600767308 */ /* 0x000e300000000800 */
[----:B------:R-:W4:Y:S08]  /*19340*/  MUFU.EX2 R117, R117 ;  /* 0x0000007500757308 */ /* 0x000f300000000800 */
[----:B------:R2:W-:Y:S01]  /*19350*/  MUFU.EX2 R114, R90 ;  /* 0x0000005a00727308 */ /* 0x0005e20000000800 */
[----:B-1----:R-:W-:Y:S01]  /*19360*/  FADD.FTZ R88, R89, R88 ;  /* 0x0000005859587221 */ /* 0x002fe20000010000 */
[----:B--2---:R-:W-:-:S06]  /*19370*/  FADD.FTZ R90, R129, R137 ;  /* 0x00000089815a7221 */ /* 0x004fcc0000010000 */
[----:B------:R-:W1:Y:S01]  /*19380*/  MUFU.EX2 R119, R119 ;  /* 0x0000007700777308 */ /* 0x000e620000000800 */
[----:B------:R-:W-:-:S07]  /*19390*/  FADD.FTZ R90, R124, R90 ;  /* 0x0000005a7c5a7221 */ /* 0x000fce0000010000 */
[----:B------:R-:W2:Y:S01]  /*193a0*/  MUFU.EX2 R116, R116 ;  /* 0x0000007400747308 */ /* 0x000ea20000000800 */
[----:B------:R-:W-:Y:S01]  /*193b0*/  FADD.FTZ R90, R128, R90 ;  /* 0x0000005a805a7221 */ /* 0x000fe20000010000 */
[----:B------:R-:W-:-:S03]  /*193c0*/  FADD.FTZ R88, R115, R88 ;  /* 0x0000005873587221 */ /* 0x000fc60000010000 */
[----:B---3--:R-:W-:-:S03]  /*193d0*/  FADD.FTZ R90, R120, R90 ;  /* 0x0000005a785a7221 */ /* 0x008fc60000010000 */
[----:B------:R-:W3:Y:S01]  /*193e0*/  MUFU.EX2 R112, R112 ;  /* 0x0000007000707308 */ /* 0x000ee20000000800 */
[----:B0-----:R-:W-:-:S07]  /*193f0*/  FADD.FTZ R88, R118, R88 ;  /* 0x0000005876587221 */ /* 0x001fce0000010000 */
[----:B------:R-:W0:Y:S08]  /*19400*/  MUFU.EX2 R109, R109 ;  /* 0x0000006d006d7308 */ /* 0x000e300000000800 */
[----:B------:R4:W-:Y:S02]  /*19410*/  MUFU.EX2 R122, R91 ;  /* 0x0000005b007a7308 */ /* 0x0009e40000000800 */
[----:B----4-:R-:W-:-:S06]  /*19420*/  FADD.FTZ R91, R117, R90 ;  /* 0x0000005a755b7221 */ /* 0x010fcc0000010000 */
[----:B------:R-:W4:Y:S01]  /*19430*/  MUFU.EX2 R108, R108 ;  /* 0x0000006c006c7308 */ /* 0x000f220000000800 */
[----:B-1----:R-:W-:Y:S01]  /*19440*/  FADD.FTZ R90, R119, R88 ;  /* 0x00000058775a7221 */ /* 0x002fe20000010000 */
[----:B--2---:R-:W-:Y:S01]  /*19450*/  FADD.FTZ R88, R116, R91 ;  /* 0x0000005b74587221 */ /* 0x004fe20000010000 */
[----:B------:R-:W-:-:S03]  /*19460*/  F2FP.BF16.F32.PACK_AB R16, R16, R150 ;  /* 0x000000961010723e */ /* 0x000fc600000010ff */
[----:B------:R-:W-:Y:S02]  /*19470*/  FADD.FTZ R88, R125, R88 ;  /* 0x000000587d587221 */ /* 0x000fe40000010000 */
[----:B------:R-:W1:Y:S01]  /*19480*/  MUFU.EX2 R105, R105 ;  /* 0x0000006900697308 */ /* 0x000e620000000800 */
[----:B------:R-:W-:Y:S02]  /*19490*/  F2FP.BF16.F32.PACK_AB R17, R131, R17 ;  /* 0x000000118311723e */ /* 0x000fe400000010ff */
[----:B------:R-:W-:Y:S02]  /*194a0*/  F2FP.BF16.F32.PACK_AB R18, R18, R148 ;  /* 0x000000941212723e */ /* 0x000fe400000010ff */
[----:B------:R-:W-:Y:S01]  /*194b0*/  F2FP.BF16.F32.PACK_AB R19, R135, R19 ;  /* 0x000000138713723e */ /* 0x000fe200000010ff */
[----:B---3--:R-:W-:Y:S02]  /*194c0*/  FADD.FTZ R88, R112, R88 ;  /* 0x0000005870587221 */ /* 0x008fe40000010000 */
[----:B------:R-:W2:Y:S02]  /*194d0*/  MUFU.EX2 R104, R104 ;  /* 0x0000006800687308 */ /* 0x000ea40000000800 */
[----:B------:R0:W-:Y:S06]  /*194e0*/  STSM.16.M88.4 [R23+0x25b00], R16 ;  /* 0x025b001017007844 */ /* 0x0001ec0000000200 */
[----:B------:R-:W3:Y:S01]  /*194f0*/  MUFU.EX2 R101, R101 ;  /* 0x0000006500657308 */ /* 0x000ee20000000800 */
[----:B0-----:R-:W-:-:S07]  /*19500*/  FADD.FTZ R16, R109, R88 ;  /* 0x000000586d107221 */ /* 0x001fce0000010000 */
[----:B------:R-:W0:Y:S01]  /*19510*/  MUFU.EX2 R100, R100 ;  /* 0x0000006400647308 */ /* 0x000e220000000800 */
[----:B----4-:R-:W-:-:S04]  /*19520*/  FADD.FTZ R16, R108, R16 ;  /* 0x000000106c107221 */ /* 0x010fc80000010000 */
[----:B-1----:R-:W-:-:S03]  /*19530*/  FADD.FTZ R16, R105, R16 ;  /* 0x0000001069107221 */ /* 0x002fc60000010000 */
[----:B------:R-:W1:Y:S01]  /*19540*/  MUFU.EX2 R97, R97 ;  /* 0x0000006100617308 */ /* 0x000e620000000800 */
[----:B--2---:R-:W-:-:S07]  /*19550*/  FADD.FTZ R16, R104, R16 ;  /* 0x0000001068107221 */ /* 0x004fce0000010000 */
[----:B------:R-:W2:Y:S01]  /*19560*/  MUFU.EX2 R96, R96 ;  /* 0x0000006000607308 */ /* 0x000ea20000000800 */
[----:B---3--:R-:W-:-:S07]  /*19570*/  FADD.FTZ R16, R101, R16 ;  /* 0x0000001065107221 */ /* 0x008fce0000010000 */
[----:B------:R-:W3:Y:S01]  /*19580*/  MUFU.EX2 R93, R93 ;  /* 0x0000005d005d7308 */ /* 0x000ee20000000800 */
[----:B0-----:R-:W-:-:S07]  /*19590*/  FADD.FTZ R16, R100, R16 ;  /* 0x0000001064107221 */ /* 0x001fce0000010000 */
[----:B------:R-:W0:Y:S01]  /*195a0*/  MUFU.EX2 R92, R92 ;  /* 0x0000005c005c7308 */ /* 0x000e220000000800 */
[----:B-1----:R-:W-:-:S04]  /*195b0*/  FADD.FTZ R16, R97, R16 ;  /* 0x0000001061107221 */ /* 0x002fc80000010000 */
[----:B--2---:R-:W-:-:S03]  /*195c0*/  FADD.FTZ R18, R96, R16 ;  /* 0x0000001060127221 */ /* 0x004fc60000010000 */
[----:B------:R-:W1:Y:S01]  /*195d0*/  MUFU.EX2 R85, R85 ;  /* 0x0000005500557308 */ /* 0x000e620000000800 */
[----:B---3--:R-:W-:-:S04]  /*195e0*/  FADD.FTZ R19, R93, R18 ;  /* 0x000000125d137221 */ /* 0x008fc80000010000 */
[----:B0-----:R-:W-:-:S04]  /*195f0*/  FADD.FTZ R18, R92, R19 ;  /* 0x000000135c127221 */ /* 0x001fc80000010000 */
[----:B------:R-:W-:-:S04]  /*19600*/  FADD.FTZ R18, R113, R18 ;  /* 0x0000001271127221 */ /* 0x000fc80000010000 */
[----:B------:R-:W-:-:S04]  /*19610*/  FADD.FTZ R18, R121, R18 ;  /* 0x0000001279127221 */ /* 0x000fc80000010000 */
[----:B-1----:R-:W-:Y:S02]  /*19620*/  FADD.FTZ R19, R85, R18 ;  /* 0x0000001255137221 */ /* 0x002fe40000010000 */
[----:B------:R-:W2:Y:S01]  /*19630*/  LDL R18, [R1+0x80] ;  /* 0x0000800001127983 */ /* 0x000ea20000100800 */
[----:B------:R-:W0:Y:S08]  /*19640*/  MUFU.EX2 R106, R106 ;  /* 0x0000006a006a7308 */ /* 0x000e300000000800 */
[----:B------:R-:W1:Y:S08]  /*19650*/  MUFU.EX2 R107, R107 ;  /* 0x0000006b006b7308 */ /* 0x000e700000000800 */
[----:B------:R-:W3:Y:S01]  /*19660*/  MUFU.EX2 R110, R110 ;  /* 0x0000006e006e7308 */ /* 0x000ee20000000800 */
[----:B0-----:R-:W-:-:S07]  /*19670*/  FADD.FTZ R90, R106, R90 ;  /* 0x0000005a6a5a7221 */ /* 0x001fce0000010000 */
[----:B------:R-:W0:Y:S01]  /*19680*/  MUFU.EX2 R111, R111 ;  /* 0x0000006f006f7308 */ /* 0x000e220000000800 */
[----:B-1----:R-:W-:-:S07]  /*19690*/  FADD.FTZ R90, R107, R90 ;  /* 0x0000005a6b5a7221 */ /* 0x002fce0000010000 */
[----:B------:R-:W1:Y:S01]  /*196a0*/  MUFU.EX2 R98, R98 ;  /* 0x0000006200627308 */ /* 0x000e620000000800 */
[----:B---3--:R-:W-:-:S07]  /*196b0*/  FADD.FTZ R90, R110, R90 ;  /* 0x0000005a6e5a7221 */ /* 0x008fce0000010000 */
        /* <DEDUP_REMOVED lines=9> */
[----:B-1----:R-:W-:-:S04]  /*19750*/  FADD.FTZ R17, R103, R17 ;  /* 0x0000001167117221 */ /* 0x002fc80000010000 */
[----:B------:R-:W-:-:S03]  /*19760*/  FADD.FTZ R17, R114, R17 ;  /* 0x0000001172117221 */ /* 0x000fc60000010000 */
[----:B------:R-:W1:Y:S01]  /*19770*/  MUFU.EX2 R82, R82 ;  /* 0x0000005200527308 */ /* 0x000e620000000800 */
[----:B------:R-:W-:-:S07]  /*19780*/  FADD.FTZ R17, R122, R17 ;  /* 0x000000117a117221 */ /* 0x000fce0000010000 */
[----:B------:R-:W4:Y:S01]  /*19790*/  MUFU.EX2 R83, R83 ;  /* 0x0000005300537308 */ /* 0x000f220000000800 */
[----:B---3--:R-:W-:-:S07]  /*197a0*/  FADD.FTZ R16, R94, R17 ;  /* 0x000000115e107221 */ /* 0x008fce0000010000 */
[----:B------:R-:W3:Y:S01]  /*197b0*/  MUFU.EX2 R86, R86 ;  /* 0x0000005600567308 */ /* 0x000ee20000000800 */
[----:B0-----:R-:W-:-:S07]  /*197c0*/  FADD.FTZ R17, R95, R16 ;  /* 0x000000105f117221 */ /* 0x001fce0000010000 */
[----:B------:R-:W0:Y:S01]  /*197d0*/  MUFU.EX2 R87, R87 ;  /* 0x0000005700577308 */ /* 0x000e220000000800 */
[----:B-1----:R-:W-:-:S07]  /*197e0*/  FADD.FTZ R16, R82, R17 ;  /* 0x0000001152107221 */ /* 0x002fce0000010000 */
[----:B------:R-:W1:Y:S01]  /*197f0*/  MUFU.EX2 R84, R84 ;  /* 0x0000005400547308 */ /* 0x000e620000000800 */
[----:B----4-:R-:W-:-:S07]  /*19800*/  FADD.FTZ R17, R83, R16 ;  /* 0x0000001053117221 */ /* 0x010fce0000010000 */
[----:B------:R-:W4:Y:S01]  /*19810*/  MUFU.EX2 R76, R76 ;  /* 0x0000004c004c7308 */ /* 0x000f220000000800 */
[----:B---3--:R-:W-:-:S07]  /*19820*/  FADD.FTZ R16, R86, R17 ;  /* 0x0000001156107221 */ /* 0x008fce0000010000 */
[----:B------:R-:W3:Y:S08]  /*19830*/  MUFU.EX2 R81, R81 ;  /* 0x0000005100517308 */ /* 0x000ef00000000800 */
[----:B------:R-:W3:Y:S01]  /*19840*/  MUFU.EX2 R80, R80 ;  /* 0x0000005000507308 */ /* 0x000ee20000000800 */
[----:B0-----:R-:W-:-:S07]  /*19850*/  FADD.FTZ R17, R87, R16 ;  /* 0x0000001057117221 */ /* 0x001fce0000010000 */
[----:B------:R-:W0:Y:S08]  /*19860*/  MUFU.EX2 R77, R77 ;  /* 0x0000004d004d7308 */ /* 0x000e300000000800 */
[----:B------:R-:W-:Y:S08]  /*19870*/  MUFU.EX2 R78, R78 ;  /* 0x0000004e004e7308 */ /* 0x000ff00000000800 */
[----:B------:R-:W0:Y:S01]  /*19880*/  MUFU.EX2 R79, R79 ;  /* 0x0000004f004f7308 */ /* 0x000e220000000800 */
[----:B-1----:R-:W-:Y:S01]  /*19890*/  FADD.FTZ R16, R84, R19 ;  /* 0x0000001354107221 */ /* 0x002fe20000010000 */
[----:B----4-:R-:W-:Y:S01]  /*198a0*/  FADD.FTZ R17, R76, R17 ;  /* 0x000000114c117221 */ /* 0x010fe20000010000 */
[----:B------:R-:W-:-:S02]  /*198b0*/  F2FP.BF16.F32.PACK_AB R91, R119, R118 ;  /* 0x00000076775b723e */ /* 0x000fc400000010ff */
[----:B---3--:R-:W-:Y:S01]  /*198c0*/  FADD.FTZ R16, R81, R16 ;  /* 0x0000001051107221 */ /* 0x008fe20000010000 */
[----:B------:R-:W-:Y:S01]  /*198d0*/  F2FP.BF16.F32.PACK_AB R119, R111, R110 ;  /* 0x0000006e6f77723e */ /* 0x000fe200000010ff */
[----:B------:R-:W-:Y:S01]  /*198e0*/  FADD.FTZ R17, R80, R17 ;  /* 0x0000001150117221 */ /* 0x000fe20000010000 */
[----:B------:R-:W-:Y:S01]  /*198f0*/  F2FP.BF16.F32.PACK_AB R111, R103, R102 ;  /* 0x00000066676f723e */ /* 0x000fe200000010ff */
[----:B0-----:R-:W-:Y:S01]  /*19900*/  FADD.FTZ R16, R77, R16 ;  /* 0x000000104d107221 */ /* 0x001fe20000010000 */
[----:B------:R-:W-:Y:S02]  /*19910*/  F2FP.BF16.F32.PACK_AB R103, R95, R94 ;  /* 0x0000005e5f67723e */ /* 0x000fe400000010ff */
[----:B------:R-:W-:Y:S02]  /*19920*/  F2FP.BF16.F32.PACK_AB R95, R87, R86 ;  /* 0x00000056575f723e */ /* 0x000fe400000010ff */
[C---:B------:R-:W-:Y:S01]  /*19930*/  F2FP.BF16.F32.PACK_AB R87, R79.reuse, R78 ;  /* 0x0000004e4f57723e */ /* 0x040fe200000010ff */
[----:B------:R-:W-:Y:S01]  /*19940*/  FADD.FTZ R78, R78, R17 ;  /* 0x000000114e4e7221 */ /* 0x000fe20000010000 */
[----:B------:R0:W-:Y:S03]  /*19950*/  STL [R1+0x18], R16 ;  /* 0x0000181001007387 */ /* 0x0001e60000100800 */
[----:B0-----:R-:W-:-:S05]  /*19960*/  FADD.FTZ R16, R79, R78 ;  /* 0x0000004e4f107221 */ /* 0x001fca0000010000 */
[----:B------:R0:W-:Y:S01]  /*19970*/  STL [R1+0x28], R16 ;  /* 0x0000281001007387 */ /* 0x0001e20000100800 */
[----:B--2---:R-:W-:-:S03]  /*19980*/  ISETP.GT.AND P2, PT, R15, R18, PT ;  /* 0x000000120f00720c */ /* 0x004fc60003f44270 */
[----:B------:R1:W5:Y:S01]  /*19990*/  LDL R18, [R1+0x2c] ;  /* 0x00002c0001127983 */ /* 0x0003620000100800 */
        /* <DEDUP_REMOVED lines=14> */
[----:B------:R1:W-:Y:S01]  /*19a80*/  STSM.16.M88.4 [R23+0x27300], R72 ;  /* 0x0273004817007844 */ /* 0x0003e20000000200 */
[----:B------:R-:W-:Y:S02]  /*19a90*/  F2FP.BF16.F32.PACK_AB R101, R122, R114 ;  /* 0x000000727a65723e */ /* 0x000fe400000010ff */
[----:B------:R-:W-:Y:S02]  /*19aa0*/  F2FP.BF16.F32.PACK_AB R102, R96, R97 ;  /* 0x000000616066723e */ /* 0x000fe400000010ff */
[----:B------:R-:W-:Y:S01]  /*19ab0*/  F2FP.BF16.F32.PACK_AB R92, R92, R93 ;  /* 0x0000005d5c5c723e */ /* 0x000fe200000010ff */
[----:B------:R1:W-:Y:S01]  /*19ac0*/  STSM.16.M88.4 [R23+0x28b00], R88 ;  /* 0x028b005817007844 */ /* 0x0003e20000000200 */
[----:B------:R-:W-:-:S02]  /*19ad0*/  F2FP.BF16.F32.PACK_AB R93, R83, R82 ;  /* 0x00000052535d723e */ /* 0x000fc400000010ff */
[----:B------:R-:W-:Y:S02]  /*19ae0*/  F2FP.BF16.F32.PACK_AB R94, R121, R113 ;  /* 0x00000071795e723e */ /* 0x000fe400000010ff */
[----:B------:R-:W-:Y:S01]  /*19af0*/  F2FP.BF16.F32.PACK_AB R84, R84, R85 ;  /* 0x000000555454723e */ /* 0x000fe200000010ff */
[----:B------:R1:W-:Y:S01]  /*19b00*/  STSM.16.M88.4 [R23+0x2a300], R116 ;  /* 0x02a3007417007844 */ /* 0x0003e20000000200 */
[----:B------:R-:W-:Y:S02]  /*19b10*/  F2FP.BF16.F32.PACK_AB R85, R80, R76 ;  /* 0x0000004c5055723e */ /* 0x000fe400000010ff */
[----:B------:R-:W-:Y:S01]  /*19b20*/  F2FP.BF16.F32.PACK_AB R86, R77, R81 ;  /* 0x000000514d56723e */ /* 0x000fe200000010ff */
[----:B------:R1:W-:Y:S04]  /*19b30*/  STSM.16.M88.4 [R23+0x2bb00], R108 ;  /* 0x02bb006c17007844 */ /* 0x0003e80000000200 */
[----:B------:R1:W-:Y:S04]  /*19b40*/  STSM.16.M88.4 [R23+0x2d300], R100 ;  /* 0x02d3006417007844 */ /* 0x0003e80000000200 */
        /* <DEDUP_REMOVED lines=60> */
[----:B--2---:R-:W-:Y:S01]  /*19f10*/  NOP ;  /* 0x0000000000007918 */ /* 0x004fe20000000000 */
[----:B-1----:R-:W-:Y:S05]  /*19f20*/  @P2 BRA `(.L_x_11823) ;  /* 0xffffffb800242947 */ /* 0x002fea000383ffff */
.L_x_11812:
[----:B------:R-:W-:Y:S05]  /*19f30*/  WARPSYNC.ALL ;  /* 0x0000000000007948 */ /* 0x000fea0003800000 */
[----:B------:R-:W-:Y:S06]  /*19f40*/  BAR.ARV 0x8, 0x200 ;  /* 0x0208000000007b1d */ /* 0x000fec0000002000 */
[----:B------:R-:W-:Y:S05]  /*19f50*/  @!P0 BRA `(.L_x_11824) ;  /* 0x0000000000048947 */ /* 0x000fea0003800000 */
[----:B------:R-:W-:Y:S01]  /*19f60*/  BPT.TRAP 0x1 ;  /* 0x000000040000795c */ /* 0x000fe20000300000 */
.L_x_11824:
[----:B------:R-:W2:Y:S01]  /*19f70*/  LDL R2, [R1+0x2c] ;  /* 0x00002c0001027983 */ /* 0x000ea20000100800 */
[----:B------:R-:W-:Y:S01]  /*19f80*/  IMAD R10, R145, 0x8, R22 ;  /* 0x00000008910a7824 */ /* 0x000fe200078e0216 */
[----:B--2---:R-:W-:-:S04]  /*19f90*/  SHF.L.U32 R3, R2, 0x1f, RZ ;  /* 0x0000001f02037819 */ /* 0x004fc800000006ff */
[----:B------:R0:W1:Y:S01]  /*19fa0*/  SYNCS.PHASECHK.TRANS64.TRYWAIT P2, [R10+URZ+0x31c50], R3 ;  /* 0x031c50030a0075a7 */ /* 0x000062000804017f */
[----:B------:R-:W-:Y:S05]  /*19fb0*/  @!P0 BRA `(.L_x_11825) ;  /* 0x0000000000048947 */ /* 0x000fea0003800000 */
[----:B------:R-:W-:Y:S01]  /*19fc0*/  BPT.TRAP 0x1 ;  /* 0x000000040000795c */ /* 0x000fe20000300000 */
.L_x_11825:
[----:B------:R-:W2:Y:S01]  /*19fd0*/  LDL.LU R2, [R1+0x5c] ;  /* 0x00005c0001027983 */ /* 0x000ea20000300800 */
[----:B------:R-:W-:Y:S02]  /*19fe0*/  VIADD R22, R22, 0x200 ;  /* 0x0000020016167836 */ /* 0x000fe40000000000 */
[----:B------:R-:W-:-:S03]  /*19ff0*/  IMAD.MOV.U32 R5, RZ, RZ, -0x3ffffff0 ;  /* 0xc0000010ff057424 */ /* 0x000fc600078e00ff */
[----:B------:R-:W-:-:S04]  /*1a000*/  SHF.R.U32.HI R22, RZ, 0x4, R22 ;  /* 0x00000004ff167819 */ /* 0x000fc80000011616 */
[----:B------:R-:W-:-:S04]  /*1a010*/  LOP3.LUT R22, R22, 0x3fff, RZ, 0xc0, !PT ;  /* 0x00003fff16167812 */ /* 0x000fc800078ec0ff */
[----:B------:R-:W-:Y:S02]  /*1a020*/  LOP3.LUT R22, R22, 0x2400000, RZ, 0xfc, !PT ;  /* 0x0240000016167812 */ /* 0x000fe400078efcff */
[----:B--2---:R-:W-:Y:S01]  /*1a030*/  LOP3.LUT R4, R2, 0x10000, RZ, 0xfc, !PT ;  /* 0x0001000002047812 */ /* 0x004fe200078efcff */
[----:B-1----:R-:W-:Y:S06]  /*1a040*/  @P2 BRA `(.L_x_11826) ;  /* 0x0000000000082947 */ /* 0x002fec0003800000 */
[----:B------:R-:W1:Y:S02]  /*1a050*/  SYNCS.PHASECHK.TRANS64.TRYWAIT P0, [R10+URZ+0x31c50], R3 ;  /* 0x031c50030a0075a7 */ /* 0x000e64000800017f */
[----:B-1----:R-:W-:Y:S05]  /*1a060*/  @!P0 BRA `(.L_x_11827) ;  /* 0x000000c800788947 */ /* 0x002fea0003800000 */
.L_x_11826:
[----:B------:R-:W-:Y:S01]  /*1a070*/  IMAD R2, R145, 0x6c0, R22 ;  /* 0x000006c091027824 */ /* 0x000fe200078e0216 */
[----:B------:R-:W2:Y:S01]  /*1a080*/  LDL.LU R12, [R1+0x18] ;  /* 0x00001800010c7983 */ /* 0x000ea20000300800 */
        /* <DEDUP_REMOVED lines=11> */
[----:B------:R-:W3:Y:S01]  /*1a140*/  LDL.LU R11, [R1+0x28] ;  /* 0x00002800010b7983 */ /* 0x000ee20000300800 */
[----:B------:R-:W-:-:S02]  /*1a150*/  IMAD.MOV.U32 R3, RZ, RZ, -0x7fffffe0 ;  /* 0x80000020ff037424 */ /* 0x000fc400078e00ff */
[----:B------:R-:W-:Y:S01]  /*1a160*/  IMAD.MOV.U32 R5, RZ, RZ, -0x3ffffff0 ;  /* 0xc0000010ff057424 */ /* 0x000fe200078e00ff */
[----:B------:R-:W4:Y:S01]  /*1a170*/  LDL.LU R13, [R1+0x2c] ;  /* 0x00002c00010d7983 */ /* 0x000f220000300800 */
[----:B------:R-:W-:-:S05]  /*1a180*/  VIADD R145, R145, 0x1 ;  /* 0x0000000191917836 */ /* 0x000fca0000000000 */
        /* <DEDUP_REMOVED lines=62> */
[C---:B------:R-:W-:Y:S01]  /*1a570*/  VIADD R8, R2.reuse, 0x1c0 ;  /* 0x000001c002087836 */ /* 0x040fe20000000000 */
        /* <DEDUP_REMOVED lines=15> */
[----:B--2---:R-:W0:Y:S01]  /*1a670*/  SHFL.BFLY PT, R2, R12, 0x2, 0x1f ;  /* 0x0c401f000c027f89 */ /* 0x004e2200000e0000 */
[----:B------:R-:W-:Y:S02]  /*1a680*/  R2UR UR7, R3 ;  /* 0x00000000030772ca */ /* 0x000fe400000e0000 */
[----:B------:R-:W-:Y:S01]  /*1a690*/  R2UR UR4, R4 ;  /* 0x00000000040472ca */ /* 0x000fe200000e0000 */
[----:B---3--:R-:W1:Y:S01]  /*1a6a0*/  SHFL.BFLY PT, R3, R11, 0x2, 0x1f ;  /* 0x0c401f000b037f89 */ /* 0x008e6200000e0000 */
[----:B------:R-:W-:Y:S01]  /*1a6b0*/  R2UR UR5, R5 ;  /* 0x00000000050572ca */ /* 0x000fe200000e0000 */
[----:B0-----:R-:W-:Y:S01]  /*1a6c0*/  FADD.FTZ R2, R2, R12 ;  /* 0x0000000c02027221 */ /* 0x001fe20000010000 */
[----:B-1----:R-:W-:-:S04]  /*1a6d0*/  FADD.FTZ R4, R3, R11 ;  /* 0x0000000b03047221 */ /* 0x002fc80000010000 */
[----:B------:R-:W0:Y:S04]  /*1a6e0*/  SHFL.BFLY PT, R3, R2, 0x1, 0x1f ;  /* 0x0c201f0002037f89 */ /* 0x000e2800000e0000 */
[----:B------:R-:W1:Y:S01]  /*1a6f0*/  SHFL.BFLY PT, R5, R4, 0x1, 0x1f ;  /* 0x0c201f0004057f89 */ /* 0x000e6200000e0000 */
[----:B0-----:R-:W-:Y:S01]  /*1a700*/  FADD.FTZ R11, R2, R3 ;  /* 0x00000003020b7221 */ /* 0x001fe20000010000 */
[----:B------:R-:W-:Y:S01]  /*1a710*/  SEL R2, RZ, 0x1, P2 ;  /* 0x00000001ff027807 */ /* 0x000fe20001000000 */
[----:B-1----:R-:W-:-:S03]  /*1a720*/  FADD.FTZ R12, R4, R5 ;  /* 0x00000005040c7221 */ /* 0x002fc60000010000 */
[----:B------:R-:W-:Y:S02]  /*1a730*/  FSETP.NE.FTZ.AND P0, PT, R11, RZ, PT ;  /* 0x000000ff0b00720b */ /* 0x000fe40003f15000 */
[----:B------:R-:W-:Y:S01]  /*1a740*/  CS2R R4, SRZ ;  /* 0x0000000000047805 */ /* 0x000fe2000001ff00 */
[----:B------:R-:W-:Y:S01]  /*1a750*/  @!P1 VIADD R10, R10, 0x31c60 ;  /* 0x00031c600a0a9836 */ /* 0x000fe20000000000 */
[----:B----4-:R-:W-:Y:S02]  /*1a760*/  LOP3.LUT R13, R13, R2, RZ, 0x3c, !PT ;  /* 0x000000020d0d7212 */ /* 0x010fe400078e3cff */
[----:B------:R-:W-:-:S07]  /*1a770*/  FSETP.NE.FTZ.AND P3, PT, R12, RZ, PT ;  /* 0x000000ff0c00720b */ /* 0x000fce0003f75000 */
[----:B------:R-:W0:Y:S08]  /*1a780*/  @P0 MUFU.LG2 R6, R11 ;  /* 0x0000000b00060308 */ /* 0x000e300000000c00 */
[----:B------:R1:W-:Y:S01]  /*1a790*/  @P0 MUFU.RCP R5, R11 ;  /* 0x0000000b00050308 */ /* 0x0003e20000001000 */
[----:B------:R-:W-:Y:S02]  /*1a7a0*/  WARPGROUP.DEPBAR.LE gsb0, 0x0 ;  /* 0x00008000000079c5 */ /* 0x000fe40000010000 */
[----:B-1----:R-:W2:Y:S01]  /*1a7b0*/  LDL.LU R11, [R1+0xa0] ;  /* 0x0000a000010b7983 */ /* 0x002ea20000300800 */
[----:B------:R-:W-:Y:S01]  /*1a7c0*/  WARPGROUP.ARRIVE ;  /* 0x00000000000079c5 */ /* 0x000fe20000000000 */
[----:B------:R-:W-:-:S03]  /*1a7d0*/  @!P1 PRMT R10, RZ, 0x654, R10 ;  /* 0x00000654ff0a9816 */ /* 0x000fc6000000000a */
[----:B------:R-:W1:Y:S02]  /*1a7e0*/  @P3 MUFU.LG2 R8, R12 ;  /* 0x0000000c00083308 */ /* 0x000e640000000c00 */
[----:B------:R-:W-:Y:S01]  /*1a7f0*/  HGMMA.64x96x16.F32.BF16 R24, gdesc[UR4].tnspB, R24, gsb0 ;  /* 0x41600000041879f0 */ /* 0x000fe20008001818 */
[----:B------:R3:W-:Y:S05]  /*1a800*/  STL [R1+0x2c], R13 ;  /* 0x00002c0d01007387 */ /* 0x0007ea0000100800 */
[----:B------:R-:W4:Y:S01]  /*1a810*/  @P3 MUFU.RCP R4, R12 ;  /* 0x0000000c00043308 */ /* 0x000f220000001000 */
[----:B------:R-:W-:Y:S01]  /*1a820*/  @P0 FMUL.FTZ R7, R0, 0.69314718246459960938 ;  /* 0x3f31721800070820 */ /* 0x000fe20000410000 */
[----:B0-----:R-:W-:Y:S01]  /*1a830*/  @P0 FMUL.FTZ R6, R6, 0.69314718246459960938 ;  /* 0x3f31721806060820 */ /* 0x001fe20000410000 */
[----:B------:R-:W-:Y:S01]  /*1a840*/  @P3 FMUL.FTZ R0, R0, 0.69314718246459960938 ;  /* 0x3f31721800003820 */ /* 0x000fe20000410000 */
[----:B------:R-:W-:Y:S01]  /*1a850*/  IMAD.MOV.U32 R2, RZ, RZ, -0x800000 ;  /* 0xff800000ff027424 */ /* 0x000fe200078e00ff */
[----:B------:R-:W-:Y:S01]  /*1a860*/  SEL R145, R145, RZ, P2 ;  /* 0x000000ff91917207 */ /* 0x000fe20001000000 */
[----:B------:R-:W-:-:S02]  /*1a870*/  IMAD.MOV.U32 R3, RZ, RZ, -0x800000 ;  /* 0xff800000ff037424 */ /* 0x000fc400078e00ff */
[----:B-1----:R-:W-:Y:S01]  /*1a880*/  @P3 FMUL.FTZ R9, R8, 0.69314718246459960938 ;  /* 0x3f31721808093820 */ /* 0x002fe20000410000 */
[----:B------:R-:W-:Y:S01]  /*1a890*/  @P0 FFMA.FTZ R2, R7, R14, R6 ;  /* 0x0000000e07020223 */ /* 0x000fe20000010006 */
[----:B------:R-:W-:Y:S02]  /*1a8a0*/  PLOP3.LUT P0, PT, PT, PT, PT, 0x8, 0x0 ;  /* 0x000000000000781c */ /* 0x000fe40003f0e170 */
[----:B------:R-:W-:Y:S01]  /*1a8b0*/  @P3 FFMA.FTZ R3, R0, R20, R9 ;  /* 0x0000001400033223 */ /* 0x000fe20000010009 */
        /* <DEDUP_REMOVED lines=26> */
[-C--:B----4-:R-:W-:Y:S01]  /*1aa60*/  FMUL.FTZ R26, R26, R4.reuse ;  /* 0x000000041a1a7220 */ /* 0x090fe20000410000 */
        /* <DEDUP_REMOVED lines=23> */
[----:B--2---:R-:W-:-:S05]  /*1abe0*/  VIADD R11, R11, 0x1 ;  /* 0x000000010b0b7836 */ /* 0x004fca0000000000 */
[----:B------:R3:W-:Y:S02]  /*1abf0*/  STL [R1+0xa0], R11 ;  /* 0x0000a00b01007387 */ /* 0x0007e40000100800 */
.L_x_11760:
        /* <DEDUP_REMOVED lines=12> */
[----:B------:R-:W4:Y:S02]  /*1acc0*/  S2R R5, SR_SWINHI ;  /* 0x0000000000057919 */ /* 0x000f240000002f00 */
[----:B-----5:R-:W3:Y:S04]  /*1acd0*/  LDL.LU R18, [R1+0x90] ;  /* 0x0000900001127983 */ /* 0x020ee80000300800 */
[----:B------:R-:W3:Y:S01]  /*1ace0*/  LDL.LU R78, [R1+0x98] ;  /* 0x00009800014e7983 */ /* 0x000ee20000300800 */
[----:B------:R-:W-:Y:S02]  /*1acf0*/  MOV R20, R22 ;  /* 0x0000001600147202 */ /* 0x000fe40000000f00 */
[----:B----4-:R-:W-:-:S03]  /*1ad00*/  MOV R21, R5 ;  /* 0x0000000500157202 */ /* 0x010fc60000000f00 */
[----:B--2---:R-:W-:-:S03]  /*1ad10*/  IMAD.WIDE R4, R0, 0x2, R20 ;  /* 0x0000000200047825 */ /* 0x004fc600078e0214 */
[----:B------:R-:W-:-:S04]  /*1ad20*/  IADD3 R77, P0, R4, 0x6020, RZ ;  /* 0x00006020044d7810 */ /* 0x000fc80007f1e0ff */
[----:B---3--:R-:W-:-:S04]  /*1ad30*/  LOP3.LUT R10, R77, 0x180, RZ, 0xc0, !PT ;  /* 0x000001804d0a7812 */ /* 0x008fc800078ec0ff */
[----:B------:R-:W-:-:S04]  /*1ad40*/  SHF.R.U64 R10, R10, 0x3, RZ ;  /* 0x000000030a0a7819 */ /* 0x000fc800000012ff */
[----:B------:R-:W-:Y:S02]  /*1ad50*/  LOP3.LUT R10, R10, R77, RZ, 0x3c, !PT ;  /* 0x0000004d0a0a7212 */ /* 0x000fe400078e3cff */
[----:B------:R-:W2:Y:S01]  /*1ad60*/  LDL.LU R77, [R1+0x9c] ;  /* 0x00009c00014d7983 */ /* 0x000ea20000300800 */
[----:B------:R-:W-:Y:S01]  /*1ad70*/  IMAD.X R11, RZ, RZ, R5, P0 ;  /* 0x000000ffff0b7224 */ /* 0x000fe200000e0605 */
[----:B------:R-:W-:Y:S02]  /*1ad80*/  ISETP.NE.AND P0, PT, R18, RZ, PT ;  /* 0x000000ff1200720c */ /* 0x000fe40003f05270 */
[----:B------:R-:W-:Y:S02]  /*1ad90*/  IADD3 R19, P4, R4, 0x20, RZ ;  /* 0x0000002004137810 */ /* 0x000fe40007f9e0ff */
[----:B------:R-:W-:Y:S01]  /*1ada0*/  SEL R76, R18, UR4, P0 ;  /* 0x00000004124c7c07 */ /* 0x000fe20008000000 */
[----:B------:R-:W-:Y:S05]  /*1adb0*/  WARPSYNC.ALL ;  /* 0x0000000000007948 */ /* 0x000fea0003800000 */
[----:B------:R-:W-:-:S02]  /*1adc0*/  LOP3.LUT R0, R19, 0x180, RZ, 0xc0, !PT ;  /* 0x0000018013007812 */ /* 0x000fc400078ec0ff */
[C---:B------:R-:W-:Y:S02]  /*1add0*/  LOP3.LUT R7, R4.reuse, 0x180, RZ, 0xc0, !PT ;  /* 0x0000018004077812 */ /* 0x040fe400078ec0ff */
[C---:B------:R-:W-:Y:S02]  /*1ade0*/  IADD3 R73, P3, R4.reuse, 0x3000, RZ ;  /* 0x0000300004497810 */ /* 0x040fe40007f7e0ff */
[C---:B------:R-:W-:Y:S02]  /*1adf0*/  IADD3 R75, P2, R4.reuse, 0x3020, RZ ;  /* 0x00003020044b7810 */ /* 0x040fe40007f5e0ff */
[----:B------:R-:W-:Y:S01]  /*1ae00*/  IADD3 R8, P1, R4, 0x6000, RZ ;  /* 0x0000600004087810 */ /* 0x000fe20007f3e0ff */
[----:B------:R-:W-:Y:S01]  /*1ae10*/  IMAD.X R13, RZ, RZ, R5, P4 ;  /* 0x000000ffff0d7224 */ /* 0x000fe200020e0605 */
[----:B------:R-:W-:Y:S01]  /*1ae20*/  SHF.R.U64 R0, R0, 0x3, RZ ;  /* 0x0000000300007819 */ /* 0x000fe200000012ff */
[----:B------:R-:W-:Y:S01]  /*1ae30*/  ULDC.64 UR6, c[0x0][0xc08] ;  /* 0x0003020000067ab9 */ /* 0x000fe20000000a00 */
[----:B------:R-:W-:Y:S01]  /*1ae40*/  SHF.R.U64 R7, R7, 0x3, RZ ;  /* 0x0000000307077819 */ /* 0x000fe200000012ff */
[----:B------:R-:W-:Y:S01]  /*1ae50*/  ULDC.64 UR4, c[0x0][0xc00] ;  /* 0x0003000000047ab9 */ /* 0x000fe20000000a00 */
[----:B------:R-:W-:-:S02]  /*1ae60*/  LOP3.LUT R12, R0, R19, RZ, 0x3c, !PT ;  /* 0x00000013000c7212 */ /* 0x000fc400078e3cff */
[----:B------:R-:W-:Y:S02]  /*1ae70*/  LOP3.LUT R0, R73, 0x180, RZ, 0xc0, !PT ;  /* 0x0000018049007812 */ /* 0x000fe400078ec0ff */
[----:B------:R-:W-:Y:S02]  /*1ae80*/  LOP3.LUT R4, R7, R4, RZ, 0x3c, !PT ;  /* 0x0000000407047212 */ /* 0x000fe400078e3cff */
[----:B------:R-:W-:Y:S02]  /*1ae90*/  LOP3.LUT R6, R75, 0x180, RZ, 0xc0, !PT ;  /* 0x000001804b067812 */ /* 0x000fe400078ec0ff */
[----:B------:R-:W-:Y:S02]  /*1aea0*/  LOP3.LUT R7, R8, 0x180, RZ, 0xc0, !PT ;  /* 0x0000018008077812 */ /* 0x000fe400078ec0ff */
[----:B------:R-:W-:Y:S01]  /*1aeb0*/  SHF.R.U64 R0, R0, 0x3, RZ ;  /* 0x0000000300007819 */ /* 0x000fe200000012ff */
[----:B------:R-:W-:Y:S01]  /*1aec0*/  IMAD.X R15, RZ, RZ, R5, P3 ;  /* 0x000000ffff0f7224 */ /* 0x000fe200018e0605 */
[----:B------:R-:W-:-:S02]  /*1aed0*/  SHF.R.U64 R6, R6, 0x3, RZ ;  /* 0x0000000306067819 */ /* 0x000fc400000012ff */
[----:B------:R-:W-:Y:S02]  /*1aee0*/  SHF.R.U64 R7, R7, 0x3, RZ ;  /* 0x0000000307077819 */ /* 0x000fe400000012ff */
[----:B------:R-:W-:Y:S01]  /*1aef0*/  LOP3.LUT R14, R0, R73, RZ, 0x3c, !PT ;  /* 0x00000049000e7212 */ /* 0x000fe200078e3cff */
[--C-:B------:R-:W-:Y:S01]  /*1af00*/  IMAD.X R17, RZ, RZ, R5.reuse, P2 ;  /* 0x000000ffff117224 */ /* 0x100fe200010e0605 */
[----:B------:R-:W-:Y:S01]  /*1af10*/  LOP3.LUT R16, R6, R75, RZ, 0x3c, !PT ;  /* 0x0000004b06107212 */ /* 0x000fe200078e3cff */
[----:B------:R-:W-:Y:S01]  /*1af20*/  IMAD.X R9, RZ, RZ, R5, P1 ;  /* 0x000000ffff097224 */ /* 0x000fe200008e0605 */
[----:B------:R-:W-:Y:S02]  /*1af30*/  LOP3.LUT R8, R7, R8, RZ, 0x3c, !PT ;  /* 0x0000000807087212 */ /* 0x000fe400078e3cff */
[----:B------:R-:W-:Y:S02]  /*1af40*/  MOV R0, R4 ;  /* 0x0000000400007202 */ /* 0x000fe40000000f00 */
[----:B------:R-:W-:-:S02]  /*1af50*/  F2FP.BF16.F32.PACK_AB R4, R25, R24 ;  /* 0x000000181904723e */ /* 0x000fc400000010ff */
[----:B------:R-:W-:Y:S02]  /*1af60*/  F2FP.BF16.F32.PACK_AB R5, R27, R26 ;  /* 0x0000001a1b05723e */ /* 0x000fe400000010ff */
[----:B------:R-:W-:Y:S02]  /*1af70*/  F2FP.BF16.F32.PACK_AB R6, R29, R28 ;  /* 0x0000001c1d06723e */ /* 0x000fe400000010ff */
[----:B------:R-:W-:Y:S01]  /*1af80*/  F2FP.BF16.F32.PACK_AB R7, R31, R30 ;  /* 0x0000001e1f07723e */ /* 0x000fe200000010ff */
[----:B------:R-:W-:Y:S01]  /*1af90*/  BAR.SYNC.DEFER_BLOCKING 0x1, 0x180 ;  /* 0x0046000000007b1d */ /* 0x000fe20000010000 */
[----:B------:R-:W-:Y:S02]  /*1afa0*/  MOV R75, R12 ;  /* 0x0000000c004b7202 */ /* 0x000fe40000000f00 */
[----:B------:R-:W-:Y:S02]  /*1afb0*/  MOV R73, R14 ;  /* 0x0000000e00497202 */ /* 0x000fe40000000f00 */
[----:B------:R-:W-:-:S02]  /*1afc0*/  F2FP.BF16.F32.PACK_AB R12, R33, R32 ;  /* 0x00000020210c723e */ /* 0x000fc400000010ff */
[----:B------:R-:W-:Y:S02]  /*1afd0*/  F2FP.BF16.F32.PACK_AB R13, R35, R34 ;  /* 0x00000022230d723e */ /* 0x000fe400000010ff */
[----:B------:R-:W-:Y:S02]  /*1afe0*/  F2FP.BF16.F32.PACK_AB R14, R37, R36 ;  /* 0x00000024250e723e */ /* 0x000fe400000010ff */
[----:B------:R-:W-:Y:S02]  /*1aff0*/  F2FP.BF16.F32.PACK_AB R15, R39, R38 ;  /* 0x00000026270f723e */ /* 0x000fe400000010ff */
[----:B------:R-:W-:Y:S02]  /*1b000*/  MOV R74, R16 ;  /* 0x00000010004a7202 */ /* 0x000fe40000000f00 */
[----:B------:R-:W-:Y:S02]  /*1b010*/  F2FP.BF16.F32.PACK_AB R16, R41, R40 ;  /* 0x000000282910723e */ /* 0x000fe400000010ff */
[----:B------:R-:W-:-:S02]  /*1b020*/  F2FP.BF16.F32.PACK_AB R17, R43, R42 ;  /* 0x0000002a2b11723e */ /* 0x000fc400000010ff */
[----:B------:R-:W-:Y:S02]  /*1b030*/  F2FP.BF16.F32.PACK_AB R18, R45, R44 ;  /* 0x0000002c2d12723e */ /* 0x000fe400000010ff */
[----:B------:R-:W-:Y:S02]  /*1b040*/  F2FP.BF16.F32.PACK_AB R19, R47, R46 ;  /* 0x0000002e2f13723e */ /* 0x000fe400000010ff */
[----:B------:R-:W-:Y:S01]  /*1b050*/  MOV R72, R8 ;  /* 0x0000000800487202 */ /* 0x000fe20000000f00 */
[----:B------:R3:W-:Y:S01]  /*1b060*/  STSM.16.M88.4 [R0], R4 ;  /* 0x0000000400007844 */ /* 0x0007e20000000200 */
[----:B------:R-:W-:Y:S02]  /*1b070*/  F2FP.BF16.F32.PACK_AB R8, R57, R56 ;  /* 0x000000383908723e */ /* 0x000fe400000010ff */
[----:B------:R-:W-:Y:S01]  /*1b080*/  F2FP.BF16.F32.PACK_AB R9, R59, R58 ;  /* 0x0000003a3b09723e */ /* 0x000fe200000010ff */
[----:B------:R4:W-:Y:S01]  /*1b090*/  STSM.16.M88.4 [R75], R12 ;  /* 0x0000000c4b007844 */ /* 0x0009e20000000200 */
[----:B------:R-:W-:-:S03]  /*1b0a0*/  ISETP.NE.U32.AND P3, PT, RZ, UR6, PT ;  /* 0x00000006ff007c0c */ /* 0x000fc6000bf65070 */
[----:B------:R0:W-:Y:S01]  /*1b0b0*/  STSM.16.M88.4 [R73], R16 ;  /* 0x0000001049007844 */ /* 0x0001e20000000200 */
[----:B---3--:R-:W-:Y:S02]  /*1b0c0*/  MOV R0, R10 ;  /* 0x0000000a00007202 */ /* 0x008fe40000000f00 */
[----:B------:R-:W-:Y:S02]  /*1b0d0*/  F2FP.BF16.F32.PACK_AB R4, R49, R48 ;  /* 0x000000303104723e */ /* 0x000fe400000010ff */
[----:B------:R-:W-:Y:S02]  /*1b0e0*/  F2FP.BF16.F32.PACK_AB R5, R51, R50 ;  /* 0x000000323305723e */ /* 0x000fe400000010ff */
[----:B------:R-:W-:Y:S02]  /*1b0f0*/  F2FP.BF16.F32.PACK_AB R6, R53, R52 ;  /* 0x000000343506723e */ /* 0x000fe400000010ff */
[----:B------:R-:W-:Y:S02]  /*1b100*/  F2FP.BF16.F32.PACK_AB R7, R55, R54 ;  /* 0x000000363707723e */ /* 0x000fe400000010ff */
[----:B------:R-:W-:-:S02]  /*1b110*/  F2FP.BF16.F32.PACK_AB R10, R61, R60 ;  /* 0x0000003c3d0a723e */ /* 0x000fc400000010ff */
[----:B------:R-:W-:Y:S02]  /*1b120*/  F2FP.BF16.F32.PACK_AB R11, R63, R62 ;  /* 0x0000003e3f0b723e */ /* 0x000fe400000010ff */
[----:B----4-:R-:W-:Y:S02]  /*1b130*/  F2FP.BF16.F32.PACK_AB R12, R65, R64 ;  /* 0x00000040410c723e */ /* 0x010fe400000010ff */
[----:B------:R-:W-:Y:S02]  /*1b140*/  F2FP.BF16.F32.PACK_AB R13, R67, R66 ;  /* 0x00000042430d723e */ /* 0x000fe400000010ff */
[----:B------:R-:W-:Y:S02]  /*1b150*/  F2FP.BF16.F32.PACK_AB R14, R69, R68 ;  /* 0x00000044450e723e */ /* 0x000fe400000010ff */
[----:B------:R-:W-:Y:S01]  /*1b160*/  F2FP.BF16.F32.PACK_AB R15, R71, R70 ;  /* 0x00000046470f723e */ /* 0x000fe200000010ff */
[----:B------:R-:W-:Y:S04]  /*1b170*/  STSM.16.M88.4 [R74], R4 ;  /* 0x000000044a007844 */ /* 0x000fe80000000200 */
[----:B------:R3:W-:Y:S01]  /*1b180*/  STSM.16.M88.4 [R72], R8 ;  /* 0x0000000848007844 */ /* 0x0007e20000000200 */
[----:B------:R-:W-:-:S03]  /*1b190*/  ISETP.NE.AND.EX P3, PT, RZ, UR7, PT, P3 ;  /* 0x00000007ff007c0c */ /* 0x000fc6000bf65330 */
[----:B------:R4:W-:Y:S01]  /*1b1a0*/  STSM.16.M88.4 [R0], R12 ;  /* 0x0000000c00007844 */ /* 0x0009e20000000200 */
[----:B------:R-:W-:Y:S01]  /*1b1b0*/  BAR.SYNC.DEFER_BLOCKING 0x1, 0x180 ;  /* 0x0046000000007b1d */ /* 0x000fe20000010000 */
[----:B------:R-:W-:Y:S02]  /*1b1c0*/  ISETP.NE.U32.AND P0, PT, RZ, UR4, PT ;  /* 0x00000004ff007c0c */ /* 0x000fe4000bf05070 */
[----:B0-----:R-:W-:Y:S02]  /*1b1d0*/  IADD3 R16, P1, R78, UR4, RZ ;  /* 0x000000044e107c10 */ /* 0x001fe4000ff3e0ff */
[----:B------:R-:W-:Y:S01]  /*1b1e0*/  ISETP.NE.AND.EX P0, PT, RZ, UR5, PT, P0 ;  /* 0x00000005ff007c0c */ /* 0x000fe2000bf05300 */
[----:B------:R-:W-:Y:S01]  /*1b1f0*/  IMAD.MOV.U32 R73, RZ, RZ, RZ ;  /* 0x000000ffff497224 */ /* 0x000fe200078e00ff */
[----:B------:R-:W-:Y:S01]  /*1b200*/  ISETP.GT.AND P2, PT, R76, 0x1, PT ;  /* 0x000000014c00780c */ /* 0x000fe20003f44270 */
[----:B---3--:R-:W-:Y:S01]  /*1b210*/  IMAD.MOV.U32 R10, RZ, RZ, 0x9b8 ;  /* 0x000009b8ff0a7424 */ /* 0x008fe200078e00ff */
[----:B----4-:R-:W0:Y:S01]  /*1b220*/  LDC R0, c[0x0][0xbe8] ;  /* 0x0002fa00ff007b82 */ /* 0x010e220000000800 */
[----:B--2---:R-:W-:-:S02]  /*1b230*/  IADD3.X R17, R77, UR5, RZ, P1, !PT ;  /* 0x000000054d117c10 */ /* 0x004fc40008ffe4ff */
[----:B------:R-:W-:Y:S01]  /*1b240*/  @P3 IADD3 R18, P1, R78, UR6, RZ ;  /* 0x000000064e123c10 */ /* 0x000fe2000ff3e0ff */
[----:B------:R-:W-:Y:S02]  /*1b250*/  ULDC UR6, c[0x0][0xa88] ;  /* 0x0002a20000067ab9 */ /* 0x000fe40000000800 */
[----:B------:R-:W-:Y:S01]  /*1b260*/  IMAD.U32 R75, RZ, RZ, UR6 ;  /* 0x00000006ff4b7e24 */ /* 0x000fe2000f8e00ff */
[----:B------:R-:W-:Y:S02]  /*1b270*/  @P3 IADD3.X R19, R77, UR7, RZ, P1, !PT ;  /* 0x000000074d133c10 */ /* 0x000fe40008ffe4ff */
[----:B------:R2:W5:Y:S04]  /*1b280*/  @P0 LDG.E R73, desc[UR60][R16.64] ;  /* 0x0000003c10490981 */ /* 0x000568000c1e1900 */
[----:B------:R2:W5:Y:S01]  /*1b290*/  @P3 LDG.E R75, desc[UR60][R18.64] ;  /* 0x0000003c124b3981 */ /* 0x000562000c1e1900 */
[----:B------:R-:W-:-:S04]  /*1b2a0*/  SEL R10, R10, 0x978, P2 ;  /* 0x000009780a0a7807 */ /* 0x000fc80001000000 */
[----:B------:R2:W3:Y:S08]  /*1b2b0*/  LDC.64 R4, c[0x0][R10+0x220] ;  /* 0x000088000a047b82 */ /* 0x0004f00000000a00 */
[----:B------:R2:W4:Y:S08]  /*1b2c0*/  LDC.64 R6, c[0x0][R10+0x218] ;  /* 0x000086000a067b82 */ /* 0x0005300000000a00 */
[----:B------:R2:W1:Y:S01]  /*1b2d0*/  LDC.64 R8, c[0x0][R10+0x228] ;  /* 0x00008a000a087b82 */ /* 0x0004620000000a00 */
[----:B0-----:R-:W-:Y:S01]  /*1b2e0*/  ISETP.NE.AND P1, PT, R0, 0x1, PT ;  /* 0x000000010000780c */ /* 0x001fe20003f25270 */
[----:B------:R-:W-:-:S12]  /*1b2f0*/  @P3 BRA `(.L_x_11830) ;  /* 0x0000000000103947 */ /* 0x000fd80003800000 */
[----:B------:R-:W-:Y:S05]  /*1b300*/  @!P0 BRA `(.L_x_11830) ;  /* 0x00000000000c8947 */ /* 0x000fea0003800000 */
[----:B------:R-:W2:Y:S04]  /*1b310*/  LDG.E R12, desc[UR60][R16.64] ;  /* 0x0000003c100c7981 */ /* 0x000ea8000c1e1900 */
[----:B-----5:R-:W2:Y:S02]  /*1b320*/  LDG.E R75, desc[UR60][R16.64+0x4] ;  /* 0x0000043c104b7981 */ /* 0x020ea4000c1e1900 */
[----:B--2---:R-:W-:-:S07]  /*1b330*/  IMAD.IADD R75, R75, 0x1, -R12 ;  /* 0x000000014b4b7824 */ /* 0x004fce00078e0a0c */
.L_x_11830:
[----:B------:R-:W3:Y:S01]  /*1b340*/  LDL.LU R12, [R1+0x94] ;  /* 0x00009400010c7983 */ /* 0x000ee20000300800 */
[----:B--2---:R-:W0:Y:S03]  /*1b350*/  LDC.64 R10, c[0x0][R10+0x210] ;  /* 0x000084000a0a7b82 */ /* 0x004e260000000a00 */
[----:B------:R-:W2:Y:S04]  /*1b360*/  LDL.LU R17, [R1+0xbc] ;  /* 0x0000bc0001117983 */ /* 0x000ea80000300800 */
[----:B------:R-:W4:Y:S01]  /*1b370*/  LDL R74, [R1+0x8c] ;  /* 0x00008c00014a7983 */ /* 0x000f220000100800 */
[----:B------:R-:W-:Y:S01]  /*1b380*/  ISETP.NE.U32.AND P0, PT, RZ, UR4, PT ;  /* 0x00000004ff007c0c */ /* 0x000fe2000bf05070 */
[----:B------:R-:W1:Y:S02]  /*1b390*/  @P1 LDC R14, c[0x0][0xbec] ;  /* 0x0002fb00ff0e1b82 */ /* 0x000e640000000800 */
[----:B------:R-:W4:Y:S04]  /*1b3a0*/  LDL R16, [R1+0x88] ;  /* 0x0000880001107983 */ /* 0x000f280000100800 */
[----:B------:R-:W4:Y:S02]  /*1b3b0*/  LDL R76, [R1+0x7c] ;  /* 0x00007c00014c7983 */ /* 0x000f240000100800 */
[----:B------:R-:W0:Y:S02]  /*1b3c0*/  @P1 LDC R81, c[0x0][0xbf0] ;  /* 0x0002fc00ff511b82 */ /* 0x000e240000000800 */
[----:B------:R-:W4:Y:S04]  /*1b3d0*/  LDL R72, [R1+0xa8] ;  /* 0x0000a80001487983 */ /* 0x000f280000100800 */
[----:B------:R-:W4:Y:S04]  /*1b3e0*/  LDL R78, [R1+0xd8] ;  /* 0x0000d800014e7983 */ /* 0x000f280000100800 */
[----:B------:R-:W4:Y:S01]  /*1b3f0*/  LDL R18, [R1+0xc4] ;  /* 0x0000c40001127983 */ /* 0x000f220000100800 */
[----:B------:R-:W-:-:S04]  /*1b400*/  ISETP.NE.AND.EX P0, PT, RZ, UR5, PT, P0 ;  /* 0x00000005ff007c0c */ /* 0x000fc8000bf05300 */
[----:B---3--:R-:W-:Y:S02]  /*1b410*/  SEL R15, R12, RZ, !P0 ;  /* 0x000000ff0c0f7207 */ /* 0x008fe40004000000 */
[----:B------:R-:W3:Y:S01]  /*1b420*/  LDC.64 R12, c[0x0][0xba8] ;  /* 0x0002ea00ff0c7b82 */ /* 0x000ee20000000a00 */
[----:B--2---:R-:W-:Y:S02]  /*1b430*/  SEL R17, R17, RZ, !P0 ;  /* 0x000000ff11117207 */ /* 0x004fe40004000000 */
[----:B------:R-:W-:Y:S02]  /*1b440*/  IMAD R5, R5, R15, RZ ;  /* 0x0000000f05057224 */ /* 0x000fe400078e02ff */
[-C--:B----4-:R-:W-:Y:S02]  /*1b450*/  IMAD R77, R7, R74.reuse, RZ ;  /* 0x0000004a074d7224 */ /* 0x090fe400078e02ff */
[----:B------:R-:W-:Y:S02]  /*1b460*/  IMAD R79, R4, R17, R5 ;  /* 0x00000011044f7224 */ /* 0x000fe400078e0205 */
[----:B------:R-:W-:-:S04]  /*1b470*/  IMAD.WIDE.U32 R6, R6, R74, RZ ;  /* 0x0000004a06067225 */ /* 0x000fc800078e00ff */
[----:B------:R-:W-:-:S04]  /*1b480*/  IMAD.WIDE.U32 R4, R4, R15, RZ ;  /* 0x0000000f04047225 */ /* 0x000fc800078e00ff */
[----:B------:R-:W-:Y:S01]  /*1b490*/  IMAD.IADD R17, R16, 0x1, R76 ;  /* 0x0000000110117824 */ /* 0x000fe200078e024c */
[----:B-----5:R-:W-:-:S03]  /*1b4a0*/  IADD3 R6, P0, P3, R4, R6, R73 ;  /* 0x0000000604067210 */ /* 0x020fc60007b1e049 */
[----:B-1----:R-:W-:Y:S01]  /*1b4b0*/  @P1 IMAD.HI.U32 R4, R17, R14, RZ ;  /* 0x0000000e11041227 */ /* 0x002fe200078e00ff */
[----:B------:R-:W-:Y:S01]  /*1b4c0*/  SEL R19, R72, RZ, P2 ;  /* 0x000000ff48137207 */ /* 0x000fe20001000000 */
[----:B---3--:R-:W1:Y:S02]  /*1b4d0*/  @!P2 LDC R12, c[0x0][0xb50] ;  /* 0x0002d400ff0cab82 */ /* 0x008e640000000800 */
[----:B------:R-:W-:Y:S02]  /*1b4e0*/  IMAD.IADD R79, R5, 0x1, R79 ;  /* 0x00000001054f7824 */ /* 0x000fe400078e024f */
[----:B------:R-:W-:Y:S01]  /*1b4f0*/  IMAD.MOV.U32 R5, RZ, RZ, R17 ;  /* 0x000000ffff057224 */ /* 0x000fe200078e0011 */
[----:B0-----:R-:W-:Y:S01]  /*1b500*/  @P1 SHF.R.U32.HI R5, RZ, R81, R4 ;  /* 0x00000051ff051219 */ /* 0x001fe20000011604 */
[----:B------:R-:W-:Y:S01]  /*1b510*/  IMAD.IADD R7, R7, 0x1, R77 ;  /* 0x0000000107077824 */ /* 0x000fe200078e024d */
[----:B------:R-:W-:Y:S01]  /*1b520*/  SHF.R.S32.HI R14, RZ, 0x1f, R73 ;  /* 0x0000001fff0e7819 */ /* 0x000fe20000011449 */
[-C--:B------:R-:W-:Y:S01]  /*1b530*/  IMAD R77, R9, R19.reuse, RZ ;  /* 0x00000013094d7224 */ /* 0x080fe200078e02ff */
[----:B------:R-:W0:Y:S01]  /*1b540*/  @!P2 LDC R13, c[0x0][0xb54] ;  /* 0x0002d500ff0dab82 */ /* 0x000e220000000800 */
[----:B------:R-:W-:Y:S01]  /*1b550*/  IMAD.WIDE.U32 R8, R8, R19, RZ ;  /* 0x0000001308087225 */ /* 0x000fe200078e00ff */
[----:B------:R-:W-:-:S03]  /*1b560*/  IADD3.X R7, R79, R7, R14, P0, P3 ;  /* 0x000000074f077210 */ /* 0x000fc600007e640e */
[----:B------:R-:W-:Y:S01]  /*1b570*/  IMAD.MOV R16, RZ, RZ, -R5 ;  /* 0x000000ffff107224 */ /* 0x000fe200078e0a05 */
[----:B------:R-:W-:Y:S01]  /*1b580*/  IADD3 R8, P0, P3, R5, R6, R8 ;  /* 0x0000000605087210 */ /* 0x000fe20007b1e008 */
[----:B------:R-:W-:Y:S01]  /*1b590*/  IMAD.IADD R77, R9, 0x1, R77 ;  /* 0x00000001094d7824 */ /* 0x000fe200078e024d */
[----:B------:R-:W-:Y:S01]  /*1b5a0*/  SHF.R.S32.HI R4, RZ, 0x1f, R5 ;  /* 0x0000001fff047819 */ /* 0x000fe20000011405 */
        /* <DEDUP_REMOVED lines=8> */
[----:B0-----:R-:W-:Y:S01]  /*1b630*/  LEA.HI.X R13, R8, R13, R4, 0x2, P0 ;  /* 0x0000000d080d7211 */ /* 0x001fe200000f1404 */
[----:B------:R-:W-:Y:S01]  /*1b640*/  SHFL.IDX PT, R6, R12, 0x1, 0x1c1f ;  /* 0x003c1f000c067f89 */ /* 0x000fe200000e0000 */
[----:B------:R-:W-:-:S03]  /*1b650*/  IMAD.IADD R19, R78, 0x1, R76 ;  /* 0x000000014e137824 */ /* 0x000fc600078e024c */
        /* <DEDUP_REMOVED lines=11> */
[----:B------:R-:W0:Y:S01]  /*1b710*/  S2R R18, SR_TID.X ;  /* 0x0000000000127919 */ /* 0x000e220000002100 */
        /* <DEDUP_REMOVED lines=12> */
[----:B------:R-:W-:Y:S01]  /*1b7e0*/  IADD3 R3, P5, R20, 0x7800, RZ ;  /* 0x0000780014037810 */ /* 0x000fe20007fbe0ff */
[----:B------:R-:W-:Y:S01]  /*1b7f0*/  IMAD R14, R14, UR4, RZ ;  /* 0x000000040e0e7c24 */ /* 0x000fe2000f8e02ff */
[----:B------:R-:W-:Y:S02]  /*1b800*/  LOP3.LUT R5, R20, 0x180, RZ, 0xc0, !PT ;  /* 0x0000018014057812 */ /* 0x000fe400078ec0ff */
[----:B------:R-:W-:Y:S01]  /*1b810*/  LOP3.LUT R2, R3, 0x180, RZ, 0xc0, !PT ;  /* 0x0000018003027812 */ /* 0x000fe200078ec0ff */
[----:B------:R-:W-:Y:S01]  /*1b820*/  IMAD R11, R73, UR5, R14 ;  /* 0x00000005490b7c24 */ /* 0x000fe2000f8e020e */
[----:B------:R-:W-:Y:S01]  /*1b830*/  SHF.R.U64 R5, R5, 0x3, RZ ;  /* 0x0000000305057819 */ /* 0x000fe200000012ff */
[----:B------:R-:W-:Y:S01]  /*1b840*/  IMAD.X R37, RZ, RZ, R21, P5 ;  /* 0x000000ffff257224 */ /* 0x000fe200028e0615 */
[----:B------:R-:W-:Y:S02]  /*1b850*/  SHF.R.U64 R2, R2, 0x3, RZ ;  /* 0x0000000302027819 */ /* 0x000fe400000012ff */
[----:B------:R-:W-:-:S02]  /*1b860*/  IADD3 R17, P0, R20, 0x1800, RZ ;  /* 0x0000180014117810 */ /* 0x000fc40007f1e0ff */
[----:B------:R-:W-:Y:S01]  /*1b870*/  LOP3.LUT R36, R2, R3, RZ, 0x3c, !PT ;  /* 0x0000000302247212 */ /* 0x000fe200078e3cff */
[----:B------:R-:W-:Y:S01]  /*1b880*/  IMAD.WIDE.U32 R2, R73, UR4, RZ ;  /* 0x0000000449027c25 */ /* 0x000fe2000f8e00ff */
[C---:B------:R-:W-:Y:S01]  /*1b890*/  IADD3 R25, P2, R20.reuse, 0x3000, RZ ;  /* 0x0000300014197810 */ /* 0x040fe20007f5e0ff */
[----:B------:R-:W-:Y:S01]  /*1b8a0*/  ULDC.64 UR4, c[0x0][0xae8] ;  /* 0x0002ba0000047ab9 */ /* 0x000fe20000000a00 */
[C---:B------:R-:W-:Y:S02]  /*1b8b0*/  IADD3 R29, P3, R20.reuse, 0x4800, RZ ;  /* 0x00004800141d7810 */ /* 0x040fe40007f7e0ff */
[----:B------:R-:W-:Y:S01]  /*1b8c0*/  IADD3 R33, P4, R20, 0x6000, RZ ;  /* 0x0000600014217810 */ /* 0x000fe20007f9e0ff */
[----:B------:R-:W-:Y:S01]  /*1b8d0*/  IMAD.IADD R3, R3, 0x1, R11 ;  /* 0x0000000103037824 */ /* 0x000fe200078e020b */
[----:B------:R-:W-:Y:S01]  /*1b8e0*/  LOP3.LUT R20, R5, R20, RZ, 0x3c, !PT ;  /* 0x0000001405147212 */ /* 0x000fe200078e3cff */
[----:B------:R-:W-:Y:S01]  /*1b8f0*/  IMAD R11, R43, 0x60, R10 ;  /* 0x000000602b0b7824 */ /* 0x000fe200078e020a */
[----:B------:R-:W-:Y:S01]  /*1b900*/  LOP3.LUT R16, R17, 0x180, RZ, 0xc0, !PT ;  /* 0x0000018011107812 */ /* 0x000fe200078ec0ff */
[----:B------:R-:W5:Y:S01]  /*1b910*/  LD.E.128 R36, desc[UR60][R36.64] ;  /* 0x0000003c24247980 */ /* 0x000f62000c101d00 */
[----:B------:R-:W-:-:S02]  /*1b920*/  LOP3.LUT R24, R25, 0x180, RZ, 0xc0, !PT ;  /* 0x0000018019187812 */ /* 0x000fc400078ec0ff */
[----:B------:R-:W-:Y:S01]  /*1b930*/  LOP3.LUT R28, R29, 0x180, RZ, 0xc0, !PT ;  /* 0x000001801d1c7812 */ /* 0x000fe200078ec0ff */
[----:B------:R0:W5:Y:S01]  /*1b940*/  LD.E.128 R4, desc[UR60][R20.64] ;  /* 0x0000003c14047980 */ /* 0x000162000c101d00 */
[----:B------:R-:W-:Y:S02]  /*1b950*/  LOP3.LUT R32, R33, 0x180, RZ, 0xc0, !PT ;  /* 0x0000018021207812 */ /* 0x000fe400078ec0ff */
[----:B------:R-:W-:Y:S02]  /*1b960*/  SHF.R.U64 R16, R16, 0x3, RZ ;  /* 0x0000000310107819 */ /* 0x000fe400000012ff */
[----:B------:R-:W-:Y:S02]  /*1b970*/  SHF.R.U64 R24, R24, 0x3, RZ ;  /* 0x0000000318187819 */ /* 0x000fe400000012ff */
[----:B------:R-:W-:Y:S02]  /*1b980*/  SHF.R.U64 R28, R28, 0x3, RZ ;  /* 0x000000031c1c7819 */ /* 0x000fe400000012ff */
[----:B------:R-:W-:Y:S01]  /*1b990*/  SHF.R.U64 R32, R32, 0x3, RZ ;  /* 0x0000000320207819 */ /* 0x000fe200000012ff */
[----:B0-----:R-:W-:Y:S01]  /*1b9a0*/  IMAD.IADD R20, R76, 0x1, R11 ;  /* 0x000000014c147824 */ /* 0x001fe200078e020b */
[----:B------:R-:W-:Y:S01]  /*1b9b0*/  LOP3.LUT R16, R16, R17, RZ, 0x3c, !PT ;  /* 0x0000001110107212 */ /* 0x000fe200078e3cff */
[----:B------:R-:W-:Y:S01]  /*1b9c0*/  IMAD.WIDE.U32 R2, R74, UR4, R2 ;  /* 0x000000044a027c25 */ /* 0x000fe2000f8e0002 */
[----:B------:R-:W-:-:S02]  /*1b9d0*/  LOP3.LUT R24, R24, R25, RZ, 0x3c, !PT ;  /* 0x0000001918187212 */ /* 0x000fc400078e3cff */
[----:B------:R-:W-:Y:S01]  /*1b9e0*/  LOP3.LUT R28, R28, R29, RZ, 0x3c, !PT ;  /* 0x0000001d1c1c7212 */ /* 0x000fe200078e3cff */
[----:B-1----:R-:W-:Y:S01]  /*1b9f0*/  @P1 IMAD.HI.U32 R12, R20, R13, RZ ;  /* 0x0000000d140c1227 */ /* 0x002fe200078e00ff */
[----:B------:R-:W-:Y:S02]  /*1ba00*/  LOP3.LUT R32, R32, R33, RZ, 0x3c, !PT ;  /* 0x0000002120207212 */ /* 0x000fe400078e3cff */
[----:B------:R-:W-:Y:S01]  /*1ba10*/  SHF.R.S32.HI R14, RZ, 0x1f, R15 ;  /* 0x0000001fff0e7819 */ /* 0x000fe2000001140f */
[--C-:B------:R-:W-:Y:S02]  /*1ba20*/  IMAD.X R17, RZ, RZ, R21.reuse, P0 ;  /* 0x000000ffff117224 */ /* 0x100fe400000e0615 */
[--C-:B------:R-:W-:Y:S02]  /*1ba30*/  IMAD.X R25, RZ, RZ, R21.reuse, P2 ;  /* 0x000000ffff197224 */ /* 0x100fe400010e0615 */
[--C-:B------:R-:W-:Y:S02]  /*1ba40*/  IMAD.X R29, RZ, RZ, R21.reuse, P3 ;  /* 0x000000ffff1d7224 */ /* 0x100fe400018e0615 */
[----:B------:R-:W-:Y:S01]  /*1ba50*/  IMAD.X R33, RZ, RZ, R21, P4 ;  /* 0x000000ffff217224 */ /* 0x000fe200020e0615 */
[----:B------:R-:W5:Y:S01]  /*1ba60*/  LD.E.128 R16, desc[UR60][R16.64] ;  /* 0x0000003c10107980 */ /* 0x000f62000c101d00 */
[----:B------:R-:W-:Y:S01]  /*1ba70*/  IMAD R3, R74, UR5, R3 ;  /* 0x000000054a037c24 */ /* 0x000fe2000f8e0203 */
[----:B------:R-:W-:Y:S01]  /*1ba80*/  ULDC.64 UR4, c[0x0][0xaf0] ;  /* 0x0002bc0000047ab9 */ /* 0x000fe20000000a00 */
[----:B------:R-:W-:Y:S01]  /*1ba90*/  IMAD.MOV.U32 R11, RZ, RZ, R20 ;  /* 0x000000ffff0b7224 */ /* 0x000fe200078e0014 */
[----:B--2---:R-:W-:Y:S01]  /*1baa0*/  @P1 SHF.R.U32.HI R11, RZ, R41, R12 ;  /* 0x00000029ff0b1219 */ /* 0x004fe2000001160c */
        /* <DEDUP_REMOVED lines=8> */
[----:B------:R-:W-:Y:S01]  /*1bb30*/  IMAD.MOV R15, RZ, RZ, -R11 ;  /* 0x000000ffff0f7224 */ /* 0x000fe200078e0a0b */
        /* <DEDUP_REMOVED lines=32> */
.L_x_12044:
        /* <DEDUP_REMOVED lines=9> */
[CC--:B--2---:R-:W-:Y:S02]  /*1bdd0*/  @!P1 LEA R12, P3, R40.reuse, R14.reuse, 0x1 ;  /* 0x0000000e280c9211 */ /* 0x0c4fe400078608ff */
[----:B------:R-:W-:Y:S01]  /*1bde0*/  @!P2 LEA R20, P4, R43, R14, 0x1 ;  /* 0x0000000e2b14a211 */ /* 0x000fe200078808ff */
[----:B------:R-:W-:Y:S01]  /*1bdf0*/  @!P0 IMAD.WIDE R10, R9, 0x2, R14 ;  /* 0x00000002090a8825 */ /* 0x000fe200078e020e */
[-C--:B------:R-:W-:Y:S02]  /*1be00*/  @!P1 LEA.HI.X R13, R40, R3.reuse, R42, 0x1, P3 ;  /* 0x00000003280d9211 */ /* 0x080fe400018f0c2a */
[----:B------:R-:W-:Y:S02]  /*1be10*/  @!P2 LEA.HI.X R21, R43, R3, R44, 0x1, P4 ;  /* 0x000000032b15a211 */ /* 0x000fe400020f0c2c */
[----:B-----5:R3:W-:Y:S04]  /*1be20*/  @!P0 ST.E.128 desc[UR60][R10.64], R4 ;  /* 0x000000040a008985 */ /* 0x0207e8000c101d3c */
[----:B------:R3:W-:Y:S04]  /*1be30*/  @!P1 ST.E.128 desc[UR60][R12.64], R24 ;  /* 0x000000180c009985 */ /* 0x0007e8000c101d3c */
[----:B------:R3:W-:Y:S02]  /*1be40*/  @!P2 ST.E.128 desc[UR60][R20.64], R32 ;  /* 0x000000201400a985 */ /* 0x0007e4000c101d3c */
.L_x_11834:
[----:B------:R-:W-:Y:S05]  /*1be50*/  BSYNC B1 ;  /* 0x0000000000017941 */ /* 0x000fea0003800000 */
.L_x_11833:
[----:B------:R-:W-:-:S03]  /*1be60*/  UMOV UR4, 0xffffffff ;  /* 0xffffffff00047882 */ /* 0x000fc60000000000 */
[----:B------:R-:W-:Y:S05]  /*1be70*/  BRA.DIV UR4, `(.L_x_11835) ;  /* 0x000000ae043c7947 */ /* 0x000fea000b800000 */
[----:B-1----:R1:W4:Y:S04]  /*1be80*/  SHFL.IDX PT, R3, R2, 0x1, 0x1c1f ;  /* 0x003c1f0002037f89 */ /* 0x00232800000e0000 */
[----:B--2---:R1:W2:Y:S02]  /*1be90*/  SHFL.IDX PT, R14, R0, 0x1, 0x1c1f ;  /* 0x003c1f00000e7f89 */ /* 0x0042a400000e0000 */
.L_x_12048:
[----:B---3-5:R-:W-:-:S05]  /*1bea0*/  VIADD R5, R41, 0x60 ;  /* 0x0000006029057836 */ /* 0x028fca0000000000 */
[----:B------:R-:W-:-:S13]  /*1beb0*/  ISETP.GE.AND P0, PT, R5, R8, PT ;  /* 0x000000080500720c */ /* 0x000fda0003f06270 */
[----:B------:R-:W-:Y:S05]  /*1bec0*/  @P0 BRA `(.L_x_11836) ;  /* 0x0000001800440947 */ /* 0x000fea0003800000 */
[----:B------:R-:W-:Y:S02]  /*1bed0*/  ULDC UR4, c[0x0][0xac8] ;  /* 0x0002b20000047ab9 */ /* 0x000fe40000000800 */
[----:B------:R-:W-:Y:S02]  /*1bee0*/  ISETP.GE.AND P1, PT, R9, UR4, PT ;  /* 0x0000000409007c0c */ /* 0x000fe4000bf26270 */
[----:B------:R-:W-:-:S11]  /*1bef0*/  ISETP.GE.AND P2, PT, R40, UR4, PT ;  /* 0x0000000428007c0c */ /* 0x000fd6000bf46270 */
[----:B012---:R-:W-:Y:S02]  /*1bf00*/  @!P1 IMAD.MOV.U32 R2, RZ, RZ, R14 ;  /* 0x000000ffff029224 */ /* 0x007fe400078e000e */
[C---:B------:R-:W-:Y:S02]  /*1bf10*/  @!P2 LEA R6, P0, R40.reuse, R14, 0x1 ;  /* 0x0000000e2806a211 */ /* 0x040fe400078008ff */
        /* <DEDUP_REMOVED lines=10> */
.L_x_11831:
[----:B------:R-:W-:Y:S01]  /*1bfc0*/  ULDC.64 UR4, c[0x0][0xb08] ;  /* 0x0002c20000047ab9 */ /* 0x000fe20000000a00 */
[----:B0-----:R-:W0:Y:S01]  /*1bfd0*/  @P1 LDC R6, c[0x0][0xbec] ;  /* 0x0002fb00ff061b82 */ /* 0x001e220000000800 */
[----:B------:R-:W-:Y:S01]  /*1bfe0*/  IMAD R14, R14, UR4, RZ ;  /* 0x000000040e0e7c24 */ /* 0x000fe2000f8e02ff */
[----:B------:R-:W-:Y:S01]  /*1bff0*/  SHF.R.S32.HI R4, RZ, 0x1f, R15 ;  /* 0x0000001fff047819 */ /* 0x000fe2000001140f */
[----:B------:R-:W-:-:S04]  /*1c000*/  IMAD.WIDE.U32 R2, R73, UR4, RZ ;  /* 0x0000000449027c25 */ /* 0x000fc8000f8e00ff */
[----:B------:R-:W-:Y:S01]  /*1c010*/  IMAD R73, R73, UR5, R14 ;  /* 0x0000000549497c24 */ /* 0x000fe2000f8e020e */
[----:B------:R-:W1:Y:S01]  /*1c020*/  @P1 LDC R11, c[0x0][0xbf0] ;  /* 0x0002fc00ff0b1b82 */ /* 0x000e620000000800 */
[----:B------:R-:W-:Y:S01]  /*1c030*/  ULDC.64 UR4, c[0x0][0xb38] ;  /* 0x0002ce0000047ab9 */ /* 0x000fe20000000a00 */
[----:B------:R-:W-:Y:S02]  /*1c040*/  IMAD.MOV.U32 R5, RZ, RZ, R17 ;  /* 0x000000ffff057224 */ /* 0x000fe400078e0011 */
[----:B------:R-:W-:Y:S02]  /*1c050*/  IMAD.IADD R3, R3, 0x1, R73 ;  /* 0x0000000103037824 */ /* 0x000fe400078e0249 */
        /* <DEDUP_REMOVED lines=36> */
.L_x_12051:
        /* <DEDUP_REMOVED lines=23> */
[-C--:B------:R-:W-:Y:S01]  /*1c410*/  @!P0 LEA.HI.X R7, R21, R3.reuse, R76, 0x2, P2 ;  /* 0x0000000315078211 */ /* 0x080fe200010f144c */
[----:B------:R-:W-:Y:S01]  /*1c420*/  VIADD R15, R72, 0x30 ;  /* 0x00000030480f7836 */ /* 0x000fe20000000000 */
[----:B------:R-:W-:Y:S02]  /*1c430*/  ISETP.GE.AND P2, PT, R74, UR4, PT ;  /* 0x000000044a007c0c */ /* 0x000fe4000bf46270 */
[----:B------:R-:W-:Y:S02]  /*1c440*/  @!P3 LEA.HI.X R11, R18, R3, R20, 0x2, P1 ;  /* 0x00000003120bb211 */ /* 0x000fe400008f1414 */
[----:B------:R-:W-:Y:S01]  /*1c450*/  ISETP.GE.AND P1, PT, R73, UR4, PT ;  /* 0x0000000449007c0c */ /* 0x000fe2000bf26270 */
[----:B------:R-:W-:Y:S01]  /*1c460*/  @!P0 ST.E.64 desc[UR60][R6.64], R28 ;  /* 0x0000001c06008985 */ /* 0x000fe2000c101b3c */
[----:B------:R-:W-:Y:S01]  /*1c470*/  @!P4 LEA R12, P5, R16, R14, 0x2 ;  /* 0x0000000e100cc211 */ /* 0x000fe200078a10ff */
[----:B------:R-:W-:Y:S01]  /*1c480*/  VIADD R21, R72, 0x38 ;  /* 0x0000003848157836 */ /* 0x000fe20000000000 */
[----:B------:R-:W-:-:S02]  /*1c490*/  ISETP.GE.AND P0, PT, R15, UR4, PT ;  /* 0x000000040f007c0c */ /* 0x000fc4000bf06270 */
[-C--:B------:R-:W-:Y:S01]  /*1c4a0*/  @!P4 LEA.HI.X R13, R16, R3.reuse, R17, 0x2, P5 ;  /* 0x00000003100dc211 */ /* 0x080fe200028f1411 */
[----:B------:R-:W-:Y:S01]  /*1c4b0*/  @!P3 ST.E.64 desc[UR60][R10.64], R32 ;  /* 0x000000200a00b985 */ /* 0x000fe2000c101b3c */
[----:B------:R-:W-:Y:S01]  /*1c4c0*/  ISETP.GE.AND P3, PT, R21, UR4, PT ;  /* 0x0000000415007c0c */ /* 0x000fe2000bf66270 */
[----:B-1----:R-:W-:Y:S01]  /*1c4d0*/  VIADD R25, R72, 0x40 ;  /* 0x0000004048197836 */ /* 0x002fe20000000000 */
[CC--:B------:R-:W-:Y:S01]  /*1c4e0*/  @!P2 LEA R16, P5, R74.reuse, R14.reuse, 0x2 ;  /* 0x0000000e4a10a211 */ /* 0x0c0fe200078a10ff */
[----:B------:R1:W-:Y:S01]  /*1c4f0*/  @!P4 ST.E.64 desc[UR60][R12.64], R36 ;  /* 0x000000240c00c985 */ /* 0x0003e2000c101b3c */
[----:B------:R-:W-:Y:S02]  /*1c500*/  SHF.R.S32.HI R20, RZ, 0x1f, R73 ;  /* 0x0000001fff147819 */ /* 0x000fe40000011449 */
[----:B------:R-:W-:Y:S02]  /*1c510*/  @!P1 LEA R18, P4, R73, R14, 0x2 ;  /* 0x0000000e49129211 */ /* 0x000fe400078810ff */
[----:B------:R-:W-:-:S02]  /*1c520*/  @!P2 LEA.HI.X R17, R74, R3, R75, 0x2, P5 ;  /* 0x000000034a11a211 */ /* 0x000fc400028f144b */
[-C--:B------:R-:W-:Y:S02]  /*1c530*/  @!P1 LEA.HI.X R19, R73, R3.reuse, R20, 0x2, P4 ;  /* 0x0000000349139211 */ /* 0x080fe400020f1414 */
[----:B------:R-:W-:Y:S02]  /*1c540*/  SHF.R.S32.HI R24, RZ, 0x1f, R15 ;  /* 0x0000001fff187819 */ /* 0x000fe4000001140f */
[----:B------:R-:W-:Y:S02]  /*1c550*/  @!P0 LEA R4, P5, R15, R14, 0x2 ;  /* 0x0000000e0f048211 */ /* 0x000fe400078a10ff */
[----:B------:R-:W-:Y:S01]  /*1c560*/  ISETP.GE.AND P4, PT, R25, UR4, PT ;  /* 0x0000000419007c0c */ /* 0x000fe2000bf86270 */
[C---:B-1----:R-:W-:Y:S01]  /*1c570*/  VIADD R13, R72.reuse, 0x48 ;  /* 0x00000048480d7836 */ /* 0x042fe20000000000 */
[----:B------:R1:W-:Y:S01]  /*1c580*/  @!P2 ST.E.64 desc[UR60][R16.64], R40 ;  /* 0x000000281000a985 */ /* 0x0003e2000c101b3c */
[----:B------:R-:W-:Y:S01]  /*1c590*/  @!P0 LEA.HI.X R5, R15, R3, R24, 0x2, P5 ;  /* 0x000000030f058211 */ /* 0x000fe200028f1418 */
[----:B------:R-:W-:Y:S01]  /*1c5a0*/  VIADD R15, R72, 0x50 ;  /* 0x00000050480f7836 */ /* 0x000fe20000000000 */
[----:B------:R-:W-:Y:S01]  /*1c5b0*/  SHF.R.S32.HI R12, RZ, 0x1f, R21 ;  /* 0x0000001fff0c7819 */ /* 0x000fe20000011415 */
[----:B------:R2:W-:Y:S01]  /*1c5c0*/  @!P1 ST.E.64 desc[UR60][R18.64], R44 ;  /* 0x0000002c12009985 */ /* 0x0005e2000c101b3c */
[----:B------:R-:W-:-:S02]  /*1c5d0*/  ISETP.GE.AND P2, PT, R13, UR4, PT ;  /* 0x000000040d007c0c */ /* 0x000fc4000bf46270 */
[----:B------:R-:W-:-:S04]  /*1c5e0*/  @!P3 LEA R10, P1, R21, R14, 0x2 ;  /* 0x0000000e150ab211 */ /* 0x000fc800078210ff */
[-C--:B------:R-:W-:Y:S01]  /*1c5f0*/  @!P3 LEA.HI.X R11, R21, R3.reuse, R12, 0x2, P1 ;  /* 0x00000003150bb211 */ /* 0x080fe200008f140c */
[----:B------:R-:W-:Y:S01]  /*1c600*/  VIADD R21, R72, 0x58 ;  /* 0x0000005848157836 */ /* 0x000fe20000000000 */
[----:B------:R-:W-:Y:S01]  /*1c610*/  ISETP.GE.AND P1, PT, R15, UR4, PT ;  /* 0x000000040f007c0c */ /* 0x000fe2000bf26270 */
[----:B------:R3:W-:Y:S01]  /*1c620*/  @!P0 ST.E.64 desc[UR60][R4.64], R48 ;  /* 0x0000003004008985 */ /* 0x0007e2000c101b3c */
[----:B------:R-:W-:Y:S02]  /*1c630*/  SHF.R.S32.HI R20, RZ, 0x1f, R25 ;  /* 0x0000001fff147819 */ /* 0x000fe40000011419 */
[----:B------:R-:W-:Y:S02]  /*1c640*/  @!P4 LEA R6, P5, R25, R14, 0x2 ;  /* 0x0000000e1906c211 */ /* 0x000fe400078a10ff */
[----:B------:R-:W-:Y:S02]  /*1c650*/  ISETP.GE.AND P0, PT, R21, UR4, PT ;  /* 0x0000000415007c0c */ /* 0x000fe4000bf06270 */
[----:B------:R-:W-:-:S02]  /*1c660*/  @!P4 LEA.HI.X R7, R25, R3, R20, 0x2, P5 ;  /* 0x000000031907c211 */ /* 0x000fc400028f1414 */
[----:B-1----:R-:W-:Y:S02]  /*1c670*/  SHF.R.S32.HI R16, RZ, 0x1f, R13 ;  /* 0x0000001fff107819 */ /* 0x002fe4000001140d */
[CC--:B------:R-:W-:Y:S02]  /*1c680*/  @!P2 LEA R12, P5, R13.reuse, R14.reuse, 0x2 ;  /* 0x0000000e0d0ca211 */ /* 0x0c0fe400078a10ff */
[----:B--2---:R-:W-:Y:S02]  /*1c690*/  SHF.R.S32.HI R18, RZ, 0x1f, R15 ;  /* 0x0000001fff127819 */ /* 0x004fe4000001140f */
        /* <DEDUP_REMOVED lines=11> */
.L_x_11839:
[----:B------:R-:W-:Y:S05]  /*1c750*/  BSYNC B1 ;  /* 0x0000000000017941 */ /* 0x000fea0003800000 */
.L_x_11838:
[----:B------:R-:W-:-:S03]  /*1c760*/  UMOV UR4, 0xffffffff ;  /* 0xffffffff00047882 */ /* 0x000fc60000000000 */
[----:B------:R-:W-:Y:S05]  /*1c770*/  BRA.DIV UR4, `(.L_x_11840) ;  /* 0x000000a604787947 */ /* 0x000fea000b800000 */
[----:B-1----:R1:W4:Y:S04]  /*1c780*/  SHFL.IDX PT, R3, R2, 0x1, 0x1c1f ;  /* 0x003c1f0002037f89 */ /* 0x00232800000e0000 */
[----:B--23--:R1:W2:Y:S02]  /*1c790*/  SHFL.IDX PT, R14, R0, 0x1, 0x1c1f ;  /* 0x003c1f00000e7f89 */ /* 0x00c2a400000e0000 */
.L_x_12055:
[----:B------:R-:W-:-:S13]  /*1c7a0*/  ISETP.GE.AND P0, PT, R9, R8, PT ;  /* 0x000000080900720c */ /* 0x000fda0003f06270 */
[----:B------:R-:W-:Y:S05]  /*1c7b0*/  @P0 BRA `(.L_x_11836) ;  /* 0x0000001000080947 */ /* 0x000fea0003800000 */
[----:B------:R-:W3:Y:S01]  /*1c7c0*/  LDL R10, [R1+0xb8] ;  /* 0x0000b800010a7983 */ /* 0x000ee20000100800 */
[----:B------:R-:W-:-:S03]  /*1c7d0*/  ULDC UR4, c[0x0][0xac8] ;  /* 0x0002b20000047ab9 */ /* 0x000fc60000000800 */
[----:B------:R-:W5:Y:S04]  /*1c7e0*/  LDL R19, [R1+0x74] ;  /* 0x0000740001137983 */ /* 0x000f680000100800 */
[----:B------:R-:W4:Y:S04]  /*1c7f0*/  LDL R12, [R1+0xb4] ;  /* 0x0000b400010c7983 */ /* 0x000f280000100800 */
[----:B------:R-:W2:Y:S04]  /*1c800*/  LDL R11, [R1+0xd4] ;  /* 0x0000d400010b7983 */ /* 0x000ea80000100800 */
[----:B------:R-:W2:Y:S04]  /*1c810*/  LDL R18, [R1+0xb0] ;  /* 0x0000b00001127983 */ /* 0x000ea80000100800 */
[----:B01----:R-:W2:Y:S04]  /*1c820*/  LDL R0, [R1+0xac] ;  /* 0x0000ac0001007983 */ /* 0x003ea80000100800 */
[----:B------:R-:W2:Y:S04]  /*1c830*/  LDL R13, [R1+0xd0] ;  /* 0x0000d000010d7983 */ /* 0x000ea80000100800 */
[----:B------:R-:W2:Y:S04]  /*1c840*/  LDL R21, [R1+0xa4] ;  /* 0x0000a40001157983 */ /* 0x000ea80000100800 */
[----:B------:R-:W2:Y:S04]  /*1c850*/  LDL R20, [R1+0xcc] ;  /* 0x0000cc0001147983 */ /* 0x000ea80000100800 */
[----:B------:R-:W2:Y:S01]  /*1c860*/  LDL R16, [R1+0xc8] ;  /* 0x0000c80001107983 */ /* 0x000ea20000100800 */
[----:B---3--:R-:W-:-:S02]  /*1c870*/  ISETP.GE.AND P1, PT, R10, UR4, PT ;  /* 0x000000040a007c0c */ /* 0x008fc4000bf26270 */
[----:B-----5:R-:W-:Y:S02]  /*1c880*/  ISETP.GE.AND P5, PT, R19, UR4, PT ;  /* 0x0000000413007c0c */ /* 0x020fe4000bfa6270 */
[----:B----4-:R-:W-:-:S09]  /*1c890*/  ISETP.GE.AND P0, PT, R12, UR4, PT ;  /* 0x000000040c007c0c */ /* 0x010fd2000bf06270 */
        /* <DEDUP_REMOVED lines=17> */
[-C--:B------:R-:W-:Y:S01]  /*1c9b0*/  @!P3 LEA.HI.X R11, R18, R3.reuse, R20, 0x2, P5 ;  /* 0x00000003120bb211 */ /* 0x080fe200028f1414 */
[----:B------:R-:W-:Y:S01]  /*1c9c0*/  VIADD R2, R19, 0x40 ;  /* 0x0000004013027836 */ /* 0x000fe20000000000 */
[----:B------:R-:W-:Y:S02]  /*1c9d0*/  @!P4 LEA.HI.X R13, R0, R3, R16, 0x2, P2 ;  /* 0x00000003000dc211 */ /* 0x000fe400010f1410 */
        /* <DEDUP_REMOVED lines=9> */
[-C--:B------:R-:W-:Y:S01]  /*1ca70*/  @!P1 LEA.HI.X R5, R21, R3.reuse, R0, 0x2, P4 ;  /* 0x0000000315059211 */ /* 0x080fe200020f1400 */
[----:B------:R-:W-:Y:S01]  /*1ca80*/  VIADD R0, R19, 0x50 ;  /* 0x0000005013007836 */ /* 0x000fe20000000000 */
[----:B------:R-:W-:Y:S02]  /*1ca90*/  @!P0 LEA.HI.X R7, R17, R3, R20, 0x2, P5 ;  /* 0x0000000311078211 */ /* 0x000fe400028f1414 */
[----:B------:R-:W-:Y:S01]  /*1caa0*/  ISETP.GE.AND P5, PT, R18, UR4, PT ;  /* 0x0000000412007c0c */ /* 0x000fe2000bfa6270 */
[----:B------:R0:W-:Y:S01]  /*1cab0*/  @!P1 ST.E.64 desc[UR60][R4.64], R46 ;  /* 0x0000002e04009985 */ /* 0x0001e2000c101b3c */
[----:B------:R-:W-:-:S02]  /*1cac0*/  SHF.R.S32.HI R16, RZ, 0x1f, R15 ;  /* 0x0000001fff107819 */ /* 0x000fc4000001140f */
[CC--:B--2---:R-:W-:Y:S02]  /*1cad0*/  @!P2 LEA R8, P4, R15.reuse, R14.reuse, 0x2 ;  /* 0x0000000e0f08a211 */ /* 0x0c4fe400078810ff */
[----:B------:R-:W-:Y:S02]  /*1cae0*/  ISETP.GE.AND P1, PT, R0, UR4, PT ;  /* 0x0000000400007c0c */ /* 0x000fe4000bf26270 */
[----:B------:R-:W-:Y:S02]  /*1caf0*/  @!P2 LEA.HI.X R9, R15, R3, R16, 0x2, P4 ;  /* 0x000000030f09a211 */ /* 0x000fe400020f1410 */
[----:B---3--:R-:W-:Y:S02]  /*1cb00*/  SHF.R.S32.HI R11, RZ, 0x1f, R2 ;  /* 0x0000001fff0b7819 */ /* 0x008fe40000011402 */
[----:B------:R-:W-:-:S04]  /*1cb10*/  @!P3 LEA R10, P4, R2, R14, 0x2 ;  /* 0x0000000e020ab211 */ /* 0x000fc800078810ff */
        /* <DEDUP_REMOVED lines=20> */
.L_x_11829:
[----:B------:R-:W2:Y:S01]  /*1cc60*/  LDL.LU R4, [R1+0x98] ;  /* 0x0000980001047983 */ /* 0x000ea20000300800 */
[----:B------:R-:W-:Y:S01]  /*1cc70*/  ULDC.64 UR6, c[0x0][0xc08] ;  /* 0x0003020000067ab9 */ /* 0x000fe20000000a00 */
[----:B------:R-:W-:Y:S02]  /*1cc80*/  ULDC.64 UR4, c[0x0][0xc00] ;  /* 0x0003000000047ab9 */ /* 0x000fe40000000a00 */
[----:B------:R-:W4:Y:S04]  /*1cc90*/  LDL.LU R0, [R1+0x9c] ;  /* 0x00009c0001007983 */ /* 0x000f280000300800 */
[----:B------:R-:W3:Y:S01]  /*1cca0*/  LDL R8, [R1+0x90] ;  /* 0x0000900001087983 */ /* 0x000ee20000100800 */
[----:B------:R-:W-:Y:S01]  /*1ccb0*/  ISETP.NE.U32.AND P1, PT, RZ, UR6, PT ;  /* 0x00000006ff007c0c */ /* 0x000fe2000bf25070 */
[----:B------:R-:W-:Y:S01]  /*1ccc0*/  IMAD.MOV.U32 R7, RZ, RZ, RZ ;  /* 0x000000ffff077224 */ /* 0x000fe200078e00ff */
[----:B------:R-:W-:-:S02]  /*1ccd0*/  ISETP.NE.U32.AND P0, PT, RZ, UR4, PT ;  /* 0x00000004ff007c0c */ /* 0x000fc4000bf05070 */
[----:B------:R-:W-:Y:S02]  /*1cce0*/  ISETP.NE.AND.EX P1, PT, RZ, UR7, PT, P1 ;  /* 0x00000007ff007c0c */ /* 0x000fe4000bf25310 */
[----:B------:R-:W-:Y:S01]  /*1ccf0*/  ISETP.NE.AND.EX P0, PT, RZ, UR5, PT, P0 ;  /* 0x00000005ff007c0c */ /* 0x000fe2000bf05300 */
[----:B------:R-:W0:Y:S01]  /*1cd00*/  S2R R9, SR_TID.X ;  /* 0x0000000000097919 */ /* 0x000e220000002100 */
[----:B--2---:R-:W-:Y:S01]  /*1cd10*/  IADD3 R2, P2, R4, UR4, RZ ;  /* 0x0000000404027c10 */ /* 0x004fe2000ff5e0ff */
[----:B------:R-:W-:-:S03]  /*1cd20*/  ULDC UR4, c[0x0][0xa88] ;  /* 0x0002a20000047ab9 */ /* 0x000fc60000000800 */
[----:B----4-:R-:W-:-:S05]  /*1cd30*/  IADD3.X R3, R0, UR5, RZ, P2, !PT ;  /* 0x0000000500037c10 */ /* 0x010fca00097fe4ff */
[----:B------:R-:W-:Y:S01]  /*1cd40*/  @P1 IADD3 R4, P2, R4, UR6, RZ ;  /* 0x0000000604041c10 */ /* 0x000fe2000ff5e0ff */
[----:B------:R-:W-:Y:S01]  /*1cd50*/  IMAD.U32 R6, RZ, RZ, UR4 ;  /* 0x00000004ff067e24 */ /* 0x000fe2000f8e00ff */
[----:B------:R2:W5:Y:S02]  /*1cd60*/  @P0 LDG.E R7, desc[UR60][R2.64] ;  /* 0x0000003c02070981 */ /* 0x000564000c1e1900 */
[----:B------:R-:W-:-:S05]  /*1cd70*/  @P1 IADD3.X R5, R0, UR7, RZ, P2, !PT ;  /* 0x0000000700051c10 */ /* 0x000fca00097fe4ff */
[----:B------:R2:W5:Y:S01]  /*1cd80*/  @P1 LDG.E R6, desc[UR60][R4.64] ;  /* 0x0000003c04061981 */ /* 0x000562000c1e1900 */
[----:B---3--:R-:W-:Y:S01]  /*1cd90*/  ISETP.NE.AND P2, PT, R8, RZ, PT ;  /* 0x000000ff0800720c */ /* 0x008fe20003f45270 */
[----:B0-----:R-:W-:-:S05]  /*1cda0*/  VIADD R24, R9, 0xffffff80 ;  /* 0xffffff8009187836 */ /* 0x001fca0000000000 */
        /* <DEDUP_REMOVED lines=9> */
.L_x_11841:
[----:B------:R-:W3:Y:S04]  /*1ce40*/  LDL.LU R0, [R1+0xbc] ;  /* 0x0000bc0001007983 */ /* 0x000ee80000300800 */
[----:B--2---:R-:W2:Y:S01]  /*1ce50*/  LDL.LU R2, [R1+0x94] ;  /* 0x0000940001027983 */ /* 0x004ea20000300800 */
[----:B------:R-:W-:Y:S01]  /*1ce60*/  BSSY B1, `(.L_x_11842) ;  /* 0x0000038000017945 */ /* 0x000fe20003800000 */
[----:B-----5:R-:W-:Y:S02]  /*1ce70*/  SHF.R.S32.HI R18, RZ, 0x1f, R7 ;  /* 0x0000001fff127819 */ /* 0x020fe40000011407 */
[----:B---3--:R-:W-:Y:S02]  /*1ce80*/  SEL R20, R0, RZ, !P0 ;  /* 0x000000ff00147207 */ /* 0x008fe40004000000 */
[----:B--2---:R-:W-:Y:S01]  /*1ce90*/  SEL R25, R2, RZ, !P0 ;  /* 0x000000ff02197207 */ /* 0x004fe20004000000 */
[----:B------:R-:W-:Y:S06]  /*1cea0*/  @P3 BRA `(.L_x_11843) ;  /* 0x0000000000cc3947 */ /* 0x000fec0003800000 */
[----:B------:R-:W2:Y:S01]  /*1ceb0*/  LDL R2, [R1+0x7c] ;  /* 0x00007c0001027983 */ /* 0x000ea20000100800 */
        /* <DEDUP_REMOVED lines=50> */
.L_x_11843:
[----:B------:R-:W-:Y:S05]  /*1d1e0*/  BSYNC B1 ;  /* 0x0000000000017941 */ /* 0x000fea0003800000 */
.L_x_11842:
[----:B------:R-:W-:Y:S05]  /*1d1f0*/  @P2 BRA `(.L_x_11836) ;  /* 0x0000000400782947 */ /* 0x000fea0003800000 */
[----:B------:R-:W2:Y:S01]  /*1d200*/  LDL.LU R10, [R1+0x8c] ;  /* 0x00008c00010a7983 */ /* 0x000ea20000300800 */
[----:B------:R-:W3:Y:S01]  /*1d210*/  LDC R17, c[0x0][0xbe8] ;  /* 0x0002fa00ff117b82 */ /* 0x000ee20000000800 */
[----:B0-----:R-:W-:Y:S01]  /*1d220*/  SHF.R.S32.HI R3, RZ, 0x1f, R24 ;  /* 0x0000001fff037819 */ /* 0x001fe20000011418 */
        /* <DEDUP_REMOVED lines=16> */
[----:B------:R-:W0:Y:S08]  /*1d330*/  @P0 LDC R8, c[0x0][0xbec] ;  /* 0x0002fb00ff080b82 */ /* 0x000e300000000800 */
[----:B------:R-:W3:Y:S01]  /*1d340*/  @P0 LDC R11, c[0x0][0xbf0] ;  /* 0x0002fc00ff0b0b82 */ /* 0x000ee20000000800 */
[----:B--2---:R-:W-:-:S04]  /*1d350*/  IMAD.WIDE.U32 R2, R10, UR4, R2 ;  /* 0x000000040a027c25 */ /* 0x004fc8000f8e0002 */
[----:B----4-:R-:W-:Y:S02]  /*1d360*/  IMAD.IADD R9, R16, 0x1, R0 ;  /* 0x0000000110097824 */ /* 0x010fe400078e0200 */
[----:B------:R-:W-:Y:S01]  /*1d370*/  IMAD R3, R10, UR5, R3 ;  /* 0x000000050a037c24 */ /* 0x000fe2000f8e0203 */
[----:B------:R-:W-:Y:S01]  /*1d380*/  ULDC.64 UR4, c[0x0][0xae0] ;  /* 0x0002b80000047ab9 */ /* 0x000fe20000000a00 */
[----:B0-----:R-:W-:-:S04]  /*1d390*/  @P0 IMAD.HI.U32 R0, R9, R8, RZ ;  /* 0x0000000809000227 */ /* 0x001fc800078e00ff */
        /* <DEDUP_REMOVED lines=29> */
.L_x_12058:
        /* <DEDUP_REMOVED lines=18> */
.L_x_11846:
[----:B------:R-:W-:Y:S05]  /*1d690*/  BSYNC B1 ;  /* 0x0000000000017941 */ /* 0x000fea0003800000 */
.L_x_11845:
[----:B------:R-:W-:-:S03]  /*1d6a0*/  UMOV UR4, 0xffffffff ;  /* 0xffffffff00047882 */ /* 0x000fc60000000000 */
[----:B------:R-:W-:Y:S05]  /*1d6b0*/  BRA.DIV UR4, `(.L_x_11847) ;  /* 0x0000009a04247947 */ /* 0x000fea000b800000 */
[----:B--2---:R2:W0:Y:S04]  /*1d6c0*/  SHFL.IDX PT, R3, R2, 0x1, 0x1c1f ;  /* 0x003c1f0002037f89 */ /* 0x00442800000e0000 */
[----:B---3--:R2:W3:Y:S02]  /*1d6d0*/  SHFL.IDX PT, R14, R0, 0x1, 0x1c1f ;  /* 0x003c1f00000e7f89 */ /* 0x0084e400000e0000 */
.L_x_12062:
        /* <DEDUP_REMOVED lines=16> */
.L_x_11836:
[----:B------:R-:W-:Y:S05]  /*1d7e0*/  BSYNC B0 ;  /* 0x0000000000007941 */ /* 0x000fea0003800000 */
.L_x_11828:
[----:B------:R-:W-:Y:S02]  /*1d7f0*/  ULDC UR4, c[0x0][0xc3c] ;  /* 0x00030f0000047ab9 */ /* 0x000fe40000000800 */
[----:B-1----:R-:W-:-:S13]  /*1d800*/  ISETP.GE.AND P0, PT, R107, UR4, PT ;  /* 0x000000046b007c0c */ /* 0x002fda000bf06270 */
[----:B------:R-:W-:Y:S05]  /*1d810*/  @!P0 BRA `(.L_x_11848) ;  /* 0xfffffe3800d48947 */ /* 0x000fea000383ffff */
[----:B------:R-:W-:Y:S05]  /*1d820*/  BRA `(.L_x_11690) ;  /* 0x0000008800987947 */ /* 0x000fea0003800000 */
.L_x_11688:
[----:B------:R-:W-:-:S08]  /*1d830*/  NOP ;  /* 0x0000000000007918 */ /* 0x000fd00000000000 */
[----:B--2---:R-:W0:-:S00]  /*1d840*/  USETMAXREG.DEALLOC.CTAPOOL 0x20 ;  /* 0x00000020000079c8 */ /* 0x004e0000080e0500 */
        /* <DEDUP_REMOVED lines=16> */
.L_x_11849:
        /* <DEDUP_REMOVED lines=44> */
.L_x_11853:
        /* <DEDUP_REMOVED lines=37> */
.L_x_11851:
        /* <DEDUP_REMOVED lines=13> */
.L_x_11854:
        /* <DEDUP_REMOVED lines=17> */
[----:B------:R-:W-:Y:S02]  /*1e040*/  IMAD.MOV R11, RZ, RZ, -R10 ;  /* 0x000000ffff0b7224 */ /* 0x000fe400078e0a0a */
[----:B------:R-:W-:-:S04]  /*1e050*/  IMAD.HI.U32 R2, R3, R8, RZ ;  /* 0x0000000803027227 */ /* 0x000fc800078e00ff */
[----:B------:R-:W-:-:S05]  /*1e060*/  IMAD R8, R2, R11, R8 ;  /* 0x0000000b02087224 */ /* 0x000fca00078e0208 */
        /* <DEDUP_REMOVED lines=14> */
[----:B0-----:R-:W-:-:S04]  /*1e150*/  IMAD.MOV R8, RZ, RZ, -R3 ;  /* 0x000000ffff087224 */ /* 0x001fc800078e0a03 */
[----:B------:R-:W-:Y:S01]  /*1e160*/  IMAD.MOV.U32 R2, RZ, RZ, R8 ;  /* 0x000000ffff027224 */ /* 0x000fe200078e0008 */
[----:B------:R-:W-:-:S03]  /*1e170*/  IABS R8, R6 ;  /* 0x0000000600087213 */ /* 0x000fc60000000000 */
[----:B------:R-:W-:Y:S02]  /*1e180*/  IMAD R9, R2, R5, RZ ;  /* 0x0000000502097224 */ /* 0x000fe400078e02ff */
[----:B------:R-:W-:Y:S02]  /*1e190*/  IMAD.MOV.U32 R2, RZ, RZ, RZ ;  /* 0x000000ffff027224 */ /* 0x000fe400078e00ff */
[----:B------:R-:W-:Y:S02]  /*1e1a0*/  IMAD.MOV R8, RZ, RZ, -R8 ;  /* 0x000000ffff087224 */ /* 0x000fe400078e0a08 */
[----:B------:R-:W-:Y:S01]  /*1e1b0*/  IMAD.HI.U32 R2, R3, R9, R2 ;  /* 0x0000000903027227 */ /* 0x000fe200078e0002 */
[----:B------:R-:W-:-:S05]  /*1e1c0*/  IABS R3, R7 ;  /* 0x0000000700037213 */ /* 0x000fca0000000000 */
        /* <DEDUP_REMOVED lines=19> */
.L_x_11855:
[----:B0-----:R-:W0:Y:S02]  /*1e300*/  LDC.64 R2, c[0x0][0xc90] ;  /* 0x00032400ff027b82 */ /* 0x001e240000000a00 */
        /* <DEDUP_REMOVED lines=32> */
[----:B------:R-:W-:-:S04]  /*1e510*/  VIADDMNMX R7, R7, UR5, R8, PT ;  /* 0x0000000507077c46 */ /* 0x000fc8000b800108 */
[----:B------:R-:W-:Y:S01]  /*1e520*/  IABS R8, R7 ;  /* 0x0000000700087213 */ /* 0x000fe20000000000 */
[----:B------:R-:W-:-:S03]  /*1e530*/  IMAD.MOV R26, RZ, RZ, -R7 ;  /* 0x000000ffff1a7224 */ /* 0x000fc600078e0a07 */
        /* <DEDUP_REMOVED lines=24> */
.L_x_11856:
[----:B------:R-:W-:-:S05]  /*1e6c0*/  LOP3.LUT R2, RZ, R2, RZ, 0x33, !PT ;  /* 0x00000002ff027212 */ /* 0x000fca00078e33ff */
[----:B------:R-:W-:Y:S01]  /*1e6d0*/  IMAD.IADD R25, R25, 0x1, R2 ;  /* 0x0000000119197824 */ /* 0x000fe200078e0202 */
[----:B------:R-:W-:Y:S06]  /*1e6e0*/  BRA `(.L_x_11857) ;  /* 0x00000000000c7947 */ /* 0x000fec0003800000 */
.L_x_11852:
[----:B------:R-:W-:Y:S02]  /*1e6f0*/  IMAD.MOV.U32 R25, RZ, RZ, RZ ;  /* 0x000000ffff197224 */ /* 0x000fe400078e00ff */
[----:B------:R-:W-:Y:S02]  /*1e700*/  IMAD.U32 R24, RZ, RZ, UR6 ;  /* 0x00000006ff187e24 */ /* 0x000fe4000f8e00ff */
[----:B------:R-:W-:-:S07]  /*1e710*/  IMAD.MOV.U32 R26, RZ, RZ, RZ ;  /* 0x000000ffff1a7224 */ /* 0x000fce00078e00ff */
.L_x_11857:
[----:B------:R-:W-:-:S13]  /*1e720*/  ISETP.NE.AND P0, PT, R0, RZ, PT ;  /* 0x000000ff0000720c */ /* 0x000fda0003f05270 */
[----:B------:R-:W0:Y:S01]  /*1e730*/  @!P0 S2R R3, SR_CgaCtaId ;  /* 0x0000000000038919 */ /* 0x000e220000008800 */
[----:B------:R-:W-:-:S04]  /*1e740*/  @!P0 MOV R0, 0x400 ;  /* 0x0000040000008802 */ /* 0x000fc80000000f00 */
[----:B0-----:R-:W-:-:S05]  /*1e750*/  @!P0 LEA R0, R3, R0, 0x18 ;  /* 0x0000000003008211 */ /* 0x001fca00078ec0ff */
[----:B------:R0:W-:Y:S01]  /*1e760*/  @!P0 STS.128 [R0+0x31cd0], R24 ;  /* 0x031cd01800008388 */ /* 0x0001e20000000c00 */
[----:B------:R-:W-:Y:S06]  /*1e770*/  BAR.ARV 0x5, 0x200 ;  /* 0x0148000000007b1d */ /* 0x000fec0000002000 */
.L_x_11850:
[----:B------:R2:W-:Y:S01]  /*1e780*/  STL [R1+0x44], RZ ;  /* 0x000044ff01007387 */ /* 0x0005e20000100800 */
[----:B------:R-:W-:Y:S01]  /*1e790*/  ULDC UR4, c[0x0][0xc3c] ;  /* 0x00030f0000047ab9 */ /* 0x000fe20000000800 */
[----:B------:R-:W-:Y:S01]  /*1e7a0*/  IMAD.MOV.U32 R28, RZ, RZ, 0x1 ;  /* 0x00000001ff1c7424 */ /* 0x000fe200078e00ff */
[----:B-1----:R-:W-:Y:S01]  /*1e7b0*/  ISETP.GE.AND P0, PT, R27, UR4, PT ;  /* 0x000000041b007c0c */ /* 0x002fe2000bf06270 */
[----:B------:R-:W-:-:S12]  /*1e7c0*/  IMAD.MOV.U32 R18, RZ, RZ, RZ ;  /* 0x000000ffff127224 */ /* 0x000fd800078e00ff */
[----:B--2---:R-:W-:Y:S05]  /*1e7d0*/  @P0 BRA `(.L_x_11858) ;  /* 0x0000007400d00947 */ /* 0x004fea0003800000 */
[----:B------:R-:W2:Y:S04]  /*1e7e0*/  LDL R7, [R1+0x34] ;  /* 0x0000340001077983 */ /* 0x000ea80000100800 */
[----:B------:R-:W3:Y:S01]  /*1e7f0*/  LDL.LU R5, [R1] ;  /* 0x0000000001057983 */ /* 0x000ee20000300800 */
[----:B------:R-:W1:Y:S01]  /*1e800*/  S2R R8, SR_TID.X ;  /* 0x0000000000087919 */ /* 0x000e620000002100 */
[----:B------:R-:W4:Y:S01]  /*1e810*/  S2UR UR5, SR_CgaCtaId ;  /* 0x00000000000579c3 */ /* 0x000f220000008800 */
[----:B------:R-:W-:Y:S01]  /*1e820*/  UMOV UR4, 0x400 ;  /* 0x0000040000047882 */ /* 0x000fe20000000000 */
[C---:B-1----:R-:W-:Y:S01]  /*1e830*/  LOP3.LUT R6, R8.reuse, 0x7f, RZ, 0xc0, !PT ;  /* 0x0000007f08067812 */ /* 0x042fe200078ec0ff */
[----:B0-----:R-:W-:-:S04]  /*1e840*/  IMAD.SHL.U32 R0, R8, 0x8, RZ ;  /* 0x0000000808007824 */ /* 0x001fc800078e00ff */
[----:B------:R-:W-:Y:S01]  /*1e850*/  IMAD.SHL.U32 R4, R6, 0x8, RZ ;  /* 0x0000000806047824 */ /* 0x000fe200078e00ff */
[C---:B------:R-:W-:Y:S02]  /*1e860*/  LOP3.LUT R3, R0.reuse, 0x20, RZ, 0xc0, !PT ;  /* 0x0000002000037812 */ /* 0x040fe400078ec0ff */
[----:B------:R-:W-:Y:S02]  /*1e870*/  LOP3.LUT R2, R0, 0xd8, RZ, 0xc0, !PT ;  /* 0x000000d800027812 */ /* 0x000fe400078ec0ff */
[----:B------:R-:W-:Y:S02]  /*1e880*/  ISETP.NE.AND P1, PT, R6, RZ, PT ;  /* 0x000000ff0600720c */ /* 0x000fe40003f25270 */
[----:B------:R-:W-:Y:S02]  /*1e890*/  LOP3.LUT R3, R3, 0x300, R4, 0xf8, !PT ;  /* 0x0000030003037812 */ /* 0x000fe400078ef804 */
[----:B------:R-:W-:-:S04]  /*1e8a0*/  LOP3.LUT R2, R2, 0x18, R8, 0x78, !PT ;  /* 0x0000001802027812 */ /* 0x000fc800078e7808 */
[----:B------:R-:W-:Y:S02]  /*1e8b0*/  LOP3.LUT R3, R3, R2, RZ, 0xfc, !PT ;  /* 0x0000000203037212 */ /* 0x000fe400078efcff */
[----:B------:R-:W-:Y:S01]  /*1e8c0*/  LOP3.LUT P0, R2, R8, 0x1f, RZ, 0xc0, !PT ;  /* 0x0000001f08027812 */ /* 0x000fe2000780c0ff */
[----:B----4-:R-:W-:Y:S01]  /*1e8d0*/  ULEA UR4, UR5, UR4, 0x18 ;  /* 0x0000000405047291 */ /* 0x010fe2000f8ec03f */
[----:B------:R-:W-:-:S03]  /*1e8e0*/  SHF.R.U32.HI R4, RZ, 0x2, R6 ;  /* 0x00000002ff047819 */ /* 0x000fc60000011606 */
[----:B------:R0:W-:Y:S02]  /*1e8f0*/  STL [R1+0xc], R2 ;  /* 0x00000c0201007387 */ /* 0x0001e40000100800 */
[----:B------:R-:W-:Y:S02]  /*1e900*/  IMAD.U32 R16, RZ, RZ, UR4 ;  /* 0x00000004ff107e24 */ /* 0x000fe4000f8e00ff */
[----:B0-----:R-:W-:-:S05]  /*1e910*/  IMAD.SHL.U32 R2, R8, 0x20, RZ ;  /* 0x0000002008027824 */ /* 0x001fca00078e00ff */
[----:B------:R-:W-:Y:S01]  /*1e920*/  LOP3.LUT R4, R4, 0x60, R2, 0xf8, !PT ;  /* 0x0000006004047812 */ /* 0x000fe200078ef802 */
[----:B------:R-:W-:Y:S01]  /*1e930*/  IMAD R2, R3, 0x2, R16 ;  /* 0x0000000203027824 */ /* 0x000fe200078e0210 */
[----:B------:R-:W-:Y:S01]  /*1e940*/  LOP3.LUT R0, R0, 0x18, RZ, 0xc0, !PT ;  /* 0x0000001800007812 */ /* 0x000fe200078ec0ff */
[----:B------:R-:W-:Y:S01]  /*1e950*/  BSSY B8, `(.L_x_11858) ;  /* 0x000075c000087945 */ /* 0x000fe20003800000 */
[----:B------:R-:W-:Y:S02]  /*1e960*/  IMAD.MOV.U32 R29, RZ, RZ, RZ ;  /* 0x000000ffff1d7224 */ /* 0x000fe400078e00ff */
[----:B------:R-:W-:Y:S02]  /*1e970*/  IMAD.MOV.U32 R18, RZ, RZ, RZ ;  /* 0x000000ffff127224 */ /* 0x000fe400078e00ff */
[----:B------:R-:W-:Y:S01]  /*1e980*/  IMAD.MOV.U32 R28, RZ, RZ, 0x1 ;  /* 0x00000001ff1c7424 */ /* 0x000fe200078e00ff */
[----:B------:R-:W-:Y:S01]  /*1e990*/  ULDC.64 UR36, c[0x0][0x198] ;  /* 0x0000660000247ab9 */ /* 0x000fe20000000a00 */
[----:B------:R-:W-:Y:S01]  /*1e9a0*/  ULDC UR38, c[0x0][0xc] ;  /* 0x0000030000267ab9 */ /* 0x000fe20000000800 */
[----:B---3--:R-:W-:-:S04]  /*1e9b0*/  LOP3.LUT R5, R5, 0xfffffffd, RZ, 0xc0, !PT ;  /* 0xfffffffd05057812 */ /* 0x008fc800078ec0ff */
[----:B------:R-:W-:-:S04]  /*1e9c0*/  @P1 LOP3.LUT R5, R5, 0x2, RZ, 0xfc, !PT ;  /* 0x0000000205051812 */ /* 0x000fc800078efcff */
[----:B------:R-:W-:-:S04]  /*1e9d0*/  LOP3.LUT R5, R5, 0xfffffffe, RZ, 0xc0, !PT ;  /* 0xfffffffe05057812 */ /* 0x000fc800078ec0ff */
[----:B------:R-:W-:Y:S02]  /*1e9e0*/  @P0 LOP3.LUT R5, R5, 0x1, RZ, 0xfc, !PT ;  /* 0x0000000105050812 */ /* 0x000fe400078efcff */
[----:B------:R-:W-:Y:S02]  /*1e9f0*/  ISETP.NE.OR P0, PT, R6, RZ, !P0 ;  /* 0x000000ff0600720c */ /* 0x000fe40004705670 */
[----:B--2---:R-:W-:Y:S02]  /*1ea00*/  LOP3.LUT R8, R7, 0x2, RZ, 0xfc, !PT ;  /* 0x0000000207087812 */ /* 0x004fe400078efcff */
[----:B------:R-:W-:Y:S01]  /*1ea10*/  LOP3.LUT R5, R5, 0xfffffff7, RZ, 0xc0, !PT ;  /* 0xfffffff705057812 */ /* 0x000fe200078ec0ff */
[----:B------:R-:W-:Y:S02]  /*1ea20*/  IMAD.MOV.U32 R7, RZ, RZ, 0x1 ;  /* 0x00000001ff077424 */ /* 0x000fe400078e00ff */
[----:B------:R-:W-:Y:S04]  /*1ea30*/  STL [R1+0x1c], R8 ;  /* 0x00001c0801007387 */ /* 0x000fe80000100800 */
[----:B------:R-:W-:Y:S02]  /*1ea40*/  STL [R1+0x44], RZ ;  /* 0x000044ff01007387 */ /* 0x000fe40000100800 */
[----:B------:R-:W-:-:S02]  /*1ea50*/  @P0 LOP3.LUT R5, R5, 0x8, RZ, 0xfc, !PT ;  /* 0x0000000805050812 */ /* 0x000fc400078efcff */
[----:B------:R-:W-:Y:S04]  /*1ea60*/  STL [R1+0x4], R7 ;  /* 0x0000040701007387 */ /* 0x000fe80000100800 */
[----:B------:R0:W-:Y:S04]  /*1ea70*/  STL [R1+0x14], R2 ;  /* 0x0000140201007387 */ /* 0x0001e80000100800 */
[----:B------:R1:W-:Y:S01]  /*1ea80*/  STL [R1], R5 ;  /* 0x0000000501007387 */ /* 0x0003e20000100800 */
[C---:B0-----:R-:W-:Y:S02]  /*1ea90*/  LOP3.LUT R2, R0.reuse, 0x20, RZ, 0xfc, !PT ;  /* 0x0000002000027812 */ /* 0x041fe400078efcff */
[----:B------:R-:W-:-:S07]  /*1eaa0*/  LOP3.LUT R0, R0, 0x40, RZ, 0xfc, !PT ;  /* 0x0000004000007812 */ /* 0x000fce00078efcff */
.L_x_12010:
[----:B0-----:R-:W0:Y:S02]  /*1eab0*/  LDC.64 R2, c[0x0][0xc88] ;  /* 0x00032200ff027b82 */ /* 0x001e240000000a00 */
[----:B0-----:R-:W-:-:S05]  /*1eac0*/  IMAD.WIDE R2, R27, 0x4, R2 ;  /* 0x000000041b027825 */ /* 0x001fca00078e0202 */
[----:B--2---:R-:W2:Y:S01]  /*1ead0*/  LDG.E R14, desc[UR60][R2.64] ;  /* 0x0000003c020e7981 */ /* 0x004ea2000c1e1900 */
        /* <DEDUP_REMOVED lines=18> */
[----:B-1----:R-:W-:Y:S01]  /*1ec00*/  @P3 IADD3.X R11, R22, UR7, RZ, P1, !PT ;  /* 0x00000007160b3c10 */ /* 0x002fe20008ffe4ff */
        /* <DEDUP_REMOVED lines=10> */
[----:B--2---:R-:W-:-:S04]  /*1ecb0*/  IADD3 R2, P0, R19, UR4, RZ ;  /* 0x0000000413027c10 */ /* 0x004fc8000ff1e0ff */
[C---:B------:R-:W-:Y:S02]  /*1ecc0*/  IADD3.X R3, R22.reuse, UR5, RZ, P0, !PT ;  /* 0x0000000516037c10 */ /* 0x040fe400087fe4ff */
[----:B------:R-:W-:Y:S01]  /*1ecd0*/  IADD3 R4, P0, R19, UR8, RZ ;  /* 0x0000000813047c10 */ /* 0x000fe2000ff1e0ff */
[----:B------:R-:W-:Y:S02]  /*1ece0*/  ULDC UR4, c[0x0][0x288] ;  /* 0x0000a20000047ab9 */ /* 0x000fe40000000800 */
[----:B------:R-:W5:Y:S01]  /*1ecf0*/  @P2 LDG.E R12, desc[UR60][R6.64] ;  /* 0x0000003c060c2981 */ /* 0x000f62000c1e1900 */
[----:B-1----:R-:W-:Y:S02]  /*1ed00*/  IADD3.X R5, R22, UR9, RZ, P0, !PT ;  /* 0x0000000916057c10 */ /* 0x002fe400087fe4ff */
        /* <DEDUP_REMOVED lines=16> */
[----:B--2---:R0:W-:Y:S01]  /*1ee10*/  STL [R1+0x30], R8 ;  /* 0x0000300801007387 */ /* 0x0041e20000100800 */
[----:B------:R-:W-:Y:S02]  /*1ee20*/  IMAD.MOV.U32 R13, RZ, RZ, R8 ;  /* 0x000000ffff0d7224 */ /* 0x000fe400078e0008 */
[----:B0-----:R-:W-:Y:S01]  /*1ee30*/  IMAD.U32 R8, RZ, RZ, UR5 ;  /* 0x00000005ff087e24 */ /* 0x001fe2000f8e00ff */
[----:B---3--:R-:W-:Y:S06]  /*1ee40*/  @P3 BRA `(.L_x_11859) ;  /* 0x0000000000143947 */ /* 0x008fec0003800000 */
[----:B------:R-:W-:Y:S05]  /*1ee50*/  @!P1 BRA `(.L_x_11859) ;  /* 0x0000000000109947 */ /* 0x000fea0003800000 */
[----:B------:R-:W2:Y:S04]  /*1ee60*/  LDG.E R11, desc[UR60][R2.64] ;  /* 0x0000003c020b7981 */ /* 0x000ea8000c1e1900 */
[----:B------:R-:W2:Y:S02]  /*1ee70*/  LDG.E R2, desc[UR60][R2.64+0x4] ;  /* 0x0000043c02027981 */ /* 0x000ea4000c1e1900 */
[----:B--2---:R-:W-:-:S05]  /*1ee80*/  IMAD.IADD R13, R2, 0x1, -R11 ;  /* 0x00000001020d7824 */ /* 0x004fca00078e0a0b */
[----:B------:R0:W-:Y:S02]  /*1ee90*/  STL [R1+0x30], R13 ;  /* 0x0000300d01007387 */ /* 0x0001e40000100800 */
.L_x_11859:
[----:B------:R-:W-:Y:S01]  /*1eea0*/  ULDC.64 UR4, c[0x0][0xa20] ;  /* 0x0002880000047ab9 */ /* 0x000fe20000000a00 */
[C---:B------:R-:W-:Y:S01]  /*1eeb0*/  LOP3.LUT R2, R26.reuse, 0xff000000, RZ, 0xc0, !PT ;  /* 0xff0000001a027812 */ /* 0x040fe200078ec0ff */
[----:B------:R-:W-:Y:S01]  /*1eec0*/  IMAD.MOV.U32 R23, RZ, RZ, R14 ;  /* 0x000000ffff177224 */ /* 0x000fe200078e000e */
        /* <DEDUP_REMOVED lines=8> */
[----:B------:R-:W-:-:S04]  /*1ef50*/  IADD3 R10, P1, R19, UR4, RZ ;  /* 0x00000004130a7c10 */ /* 0x000fc8000ff3e0ff */
[----:B------:R-:W-:-:S05]  /*1ef60*/  IADD3.X R11, R22, UR5, RZ, P1, !PT ;  /* 0x00000005160b7c10 */ /* 0x000fca0008ffe4ff */
[----:B------:R1:W5:Y:S01]  /*1ef70*/  LDG.E R10, desc[UR60][R10.64] ;  /* 0x0000003c0a0a7981 */ /* 0x000362000c1e1900 */
[----:B------:R-:W-:Y:S05]  /*1ef80*/  BRA `(.L_x_11861) ;  /* 0x0000000000107947 */ /* 0x000fea0003800000 */
.L_x_11860:
[----:B------:R-:W-:Y:S05]  /*1ef90*/  @!P2 BRA `(.L_x_11861) ;  /* 0x00000000000ca947 */ /* 0x000fea0003800000 */
[----:B------:R-:W2:Y:S04]  /*1efa0*/  LDG.E R10, desc[UR60][R6.64] ;  /* 0x0000003c060a7981 */ /* 0x000ea8000c1e1900 */
[----:B------:R-:W2:Y:S02]  /*1efb0*/  LDG.E R6, desc[UR60][R6.64+0x4] ;  /* 0x0000043c06067981 */ /* 0x000ea4000c1e1900 */
[----:B--2---:R-:W-:-:S07]  /*1efc0*/  IMAD.IADD R10, R6, 0x1, -R10 ;  /* 0x00000001060a7824 */ /* 0x004fce00078e0a0a */
.L_x_11861:
[----:B------:R-:W2:Y:S04]  /*1efd0*/  @P0 LDG.E R3, desc[UR60][R4.64] ;  /* 0x0000003c04030981 */ /* 0x000ea8000c1e1900 */
[----:B------:R3:W2:Y:S01]  /*1efe0*/  @P0 LDG.E R4, desc[UR60][R4.64+0x4] ;  /* 0x0000043c04040981 */ /* 0x0006a2000c1e1900 */
[----:B-----5:R-:W-:Y:S01]  /*1eff0*/  IMAD.IADD R10, R10, 0x1, -R9 ;  /* 0x000000010a0a7824 */ /* 0x020fe200078e0a09 */
[----:B------:R-:W-:Y:S01]  /*1f000*/  LOP3.LUT R12, R2, 0xff, RZ, 0xc0, !PT ;  /* 0x000000ff020c7812 */ /* 0x000fe200078ec0ff */
[----:B------:R-:W-:Y:S04]  /*1f010*/  BSSY B0, `(.L_x_11862) ;  /* 0x0000038000007945 */ /* 0x000fe80003800000 */
[----:B------:R4:W-:Y:S01]  /*1f020*/  STL [R1+0x48], R12 ;  /* 0x0000480c01007387 */ /* 0x0009e20000100800 */
[----:B---3--:R-:W3:Y:S02]  /*1f030*/  LDC R5, c[0x0][0x448] ;  /* 0x00011200ff057b82 */ /* 0x008ee40000000800 */
[----:B---3--:R-:W-:-:S13]  /*1f040*/  ISETP.NE.AND P1, PT, R5, 0x1, PT ;  /* 0x000000010500780c */ /* 0x008fda0003f25270 */
[----:B------:R-:W3:Y:S08]  /*1f050*/  @P1 LDC R5, c[0x0][0x44c] ;  /* 0x00011300ff051b82 */ /* 0x000ef00000000800 */
[----:B------:R-:W0:Y:S01]  /*1f060*/  @P1 LDC R6, c[0x0][0x450] ;  /* 0x00011400ff061b82 */ /* 0x000e220000000800 */
[----:B--2---:R-:W-:Y:S02]  /*1f070*/  @P0 IMAD.IADD R8, R4, 0x1, -R3 ;  /* 0x0000000104080824 */ /* 0x004fe400078e0a03 */
[----:B------:R-:W-:-:S02]  /*1f080*/  IMAD R3, R25, 0xc0, RZ ;  /* 0x000000c019037824 */ /* 0x000fc400078e02ff */
[----:B------:R-:W-:Y:S02]  /*1f090*/  IMAD.IADD R20, R10, 0x1, R8 ;  /* 0x000000010a147824 */ /* 0x000fe400078e0208 */
[----:B------:R-:W-:-:S04]  /*1f0a0*/  VIADD R3, R3, 0xbf ;  /* 0x000000bf03037836 */ /* 0x000fc80000000000 */
[----:B---3--:R-:W-:-:S04]  /*1f0b0*/  @P1 IMAD.HI.U32 R5, R3, R5, RZ ;  /* 0x0000000503051227 */ /* 0x008fc800078e00ff */
[----:B------:R-:W-:Y:S01]  /*1f0c0*/  IMAD.MOV.U32 R4, RZ, RZ, R3 ;  /* 0x000000ffff047224 */ /* 0x000fe200078e0003 */
[----:B0-----:R-:W-:Y:S01]  /*1f0d0*/  @P1 SHF.R.U32.HI R4, RZ, R6, R5 ;  /* 0x00000006ff041219 */ /* 0x001fe20000011605 */
[C---:B------:R-:W-:Y:S01]  /*1f0e0*/  VIADD R3, R20.reuse, 0x8f ;  /* 0x0000008f14037836 */ /* 0x040fe20000000000 */
[----:B------:R-:W-:-:S03]  /*1f0f0*/  IADD3 R20, R20, 0x90, -R13 ;  /* 0x0000009014147810 */ /* 0x000fc60007ffe80d */
[----:B------:R-:W-:-:S04]  /*1f100*/  IMAD.HI R3, R3, 0x38e38e39, RZ ;  /* 0x38e38e3903037827 */ /* 0x000fc800078e02ff */
[----:B------:R-:W-:Y:S01]  /*1f110*/  IMAD.IADD R4, R20, 0x1, R4 ;  /* 0x0000000114047824 */ /* 0x000fe200078e0204 */
[----:B------:R-:W-:-:S03]  /*1f120*/  SHF.R.U32.HI R21, RZ, 0x1f, R3 ;  /* 0x0000001fff157819 */ /* 0x000fc60000011603 */
[----:B------:R-:W-:Y:S01]  /*1f130*/  IMAD.HI R4, R4, 0x38e38e39, RZ ;  /* 0x38e38e3904047827 */ /* 0x000fe200078e02ff */
[----:B------:R-:W-:-:S04]  /*1f140*/  LEA.HI.SX32 R21, R3, R21, 0x1b ;  /* 0x0000001503157211 */ /* 0x000fc800078fdaff */
[----:B------:R-:W-:-:S04]  /*1f150*/  SHF.R.U32.HI R5, RZ, 0x1f, R4 ;  /* 0x0000001fff057819 */ /* 0x000fc80000011604 */
[----:B------:R-:W-:Y:S02]  /*1f160*/  LEA.HI.SX32 R5, R4, R5, 0x1b ;  /* 0x0000000504057211 */ /* 0x000fe400078fdaff */
[----:B------:R-:W-:Y:S01]  /*1f170*/  SHF.R.U32.HI R4, RZ, 0x10, R2 ;  /* 0x00000010ff047819 */ /* 0x000fe20000011602 */
[----:B------:R-:W-:Y:S01]  /*1f180*/  IMAD.MOV.U32 R2, RZ, RZ, RZ ;  /* 0x000000ffff027224 */ /* 0x000fe200078e00ff */
[----:B------:R-:W-:-:S04]  /*1f190*/  VIMNMX R5, R21, R5, PT ;  /* 0x0000000515057248 */ /* 0x000fc80003fe0100 */
[----:B------:R-:W-:-:S13]  /*1f1a0*/  ISETP.GE.AND P1, PT, R5, 0x1, PT ;  /* 0x000000010500780c */ /* 0x000fda0003f26270 */
[----:B----4-:R-:W-:Y:S05]  /*1f1b0*/  @!P1 BRA `(.L_x_11863) ;  /* 0x0000000000749947 */ /* 0x010fea0003800000 */
        /* <DEDUP_REMOVED lines=8> */
[----:B------:R0:W2:Y:S02]  /*1f240*/  F2I.FTZ.U32.TRUNC.NTZ R3, R2 ;  /* 0x0000000200037305 */ /* 0x0000a4000021f000 */
[----:B0-----:R-:W-:-:S04]  /*1f250*/  LOP3.LUT R2, R9, R6, RZ, 0x3c, !PT ;  /* 0x0000000609027212 */ /* 0x001fc800078e3cff */
[----:B------:R-:W-:Y:S01]  /*1f260*/  ISETP.GE.AND P1, PT, R2, RZ, PT ;  /* 0x000000ff0200720c */ /* 0x000fe20003f26270 */
[----:B--2---:R-:W-:-:S04]  /*1f270*/  IMAD.MOV R2, RZ, RZ, -R3 ;  /* 0x000000ffff027224 */ /* 0x004fc800078e0a03 */
[----:B-1----:R-:W-:Y:S02]  /*1f280*/  IMAD R11, R2, R7, RZ ;  /* 0x00000007020b7224 */ /* 0x002fe400078e02ff */
        /* <DEDUP_REMOVED lines=16> */
.L_x_11863:
[----:B------:R-:W-:Y:S05]  /*1f390*/  BSYNC B0 ;  /* 0x0000000000007941 */ /* 0x000fea0003800000 */
.L_x_11862:
        /* <DEDUP_REMOVED lines=24> */
[----:B------:R0:W2:Y:S02]  /*1f520*/  SHFL.IDX PT, R14, R6, RZ, 0x1f ;  /* 0x00001fff060e7589 */ /* 0x0000a400000e0000 */
.L_x_12065:
[----:B--2---:R-:W-:Y:S02]  /*1f530*/  ISETP.NE.AND P0, PT, R14, RZ, PT ;  /* 0x000000ff0e00720c */ /* 0x004fe40003f05270 */
[----:B------:R-:W-:-:S11]  /*1f540*/  PLOP3.LUT P2, PT, PT, PT, PT, 0x8, 0x0 ;  /* 0x000000000000781c */ /* 0x000fd60003f4e170 */
[----:B------:R-:W-:Y:S05]  /*1f550*/  @P0 BRA `(.L_x_11867) ;  /* 0x00000000000c0947 */ /* 0x000fea0003800000 */
[----:B------:R-:W-:-:S03]  /*1f560*/  UMOV UR4, 0xffffffff ;  /* 0xffffffff00047882 */ /* 0x000fc60000000000 */
[----:B------:R-:W-:Y:S05]  /*1f570*/  BRA.DIV UR4, `(.L_x_11868) ;  /* 0x0000007a04f07947 */ /* 0x000fea000b800000 */
[----:B------:R-:W-:-:S13]  /*1f580*/  ELECT P2, URZ, PT ;  /* 0x00000000003f782f */ /* 0x000fda0003840000 */
.L_x_11867:
        /* <DEDUP_REMOVED lines=9> */
.L_x_12068:
[----:B------:R-:W-:Y:S05]  /*1f620*/  BSYNC B1 ;  /* 0x0000000000017941 */ /* 0x000fea0003800000 */
.L_x_11869:
[----:B------:R-:W-:Y:S04]  /*1f630*/  BSSY B1, `(.L_x_11871) ;  /* 0x000008a000017945 */ /* 0x000fe80003800000 */
[----:B------:R-:W-:Y:S05]  /*1f640*/  @!P2 BRA `(.L_x_11872) ;  /* 0x000000080020a947 */ /* 0x000fea0003800000 */
[----:B------:R-:W1:Y:S01]  /*1f650*/  LDL R8, [R1+0x4] ;  /* 0x0000040001087983 */ /* 0x000e620000100800 */
[----:B------:R-:W-:Y:S01]  /*1f660*/  IMAD R9, R29, 0x8, R16 ;  /* 0x000000081d097824 */ /* 0x000fe200078e0210 */
[----:B------:R-:W2:Y:S01]  /*1f670*/  S2R R7, SR_TID.X ;  /* 0x0000000000077919 */ /* 0x000ea20000002100 */
[----:B------:R-:W-:Y:S01]  /*1f680*/  BSSY B2, `(.L_x_11873) ;  /* 0x0000006000027945 */ /* 0x000fe20003800000 */
[----:B--2---:R-:W-:-:S04]  /*1f690*/  LOP3.LUT R7, R7, 0x7f, RZ, 0xc0, !PT ;  /* 0x0000007f07077812 */ /* 0x004fc800078ec0ff */
[----:B------:R-:W-:Y:S02]  /*1f6a0*/  ISETP.NE.AND P4, PT, R7, RZ, PT ;  /* 0x000000ff0700720c */ /* 0x000fe40003f85270 */
[----:B-1----:R-:W-:-:S04]  /*1f6b0*/  SHF.L.U32 R11, R8, 0x1f, RZ ;  /* 0x0000001f080b7819 */ /* 0x002fc800000006ff */
[----:B------:R-:W1:Y:S02]  /*1f6c0*/  SYNCS.PHASECHK.TRANS64.TRYWAIT P0, [R9+URZ+0x31ca0], R11 ;  /* 0x031ca00b090075a7 */ /* 0x000e64000800017f */
[----:B-1----:R-:W-:Y:S05]  /*1f6d0*/  @!P0 BRA `(.L_x_11874) ;  /* 0x0000007800d08947 */ /* 0x002fea0003800000 */
.L_x_12069:
[----:B------:R-:W-:Y:S05]  /*1f6e0*/  BSYNC B2 ;  /* 0x0000000000027941 */ /* 0x000fea0003800000 */
.L_x_11873:
        /* <DEDUP_REMOVED lines=8> */
.L_x_11876:
[----:B------:R-:W-:Y:S05]  /*1f770*/  BSYNC B2 ;  /* 0x0000000000027941 */ /* 0x000fea0003800000 */
.L_x_11875:
        /* <DEDUP_REMOVED lines=12> */
.L_x_11877:
        /* <DEDUP_REMOVED lines=16> */
.L_x_11878:
        /* <DEDUP_REMOVED lines=16> */
.L_x_11879:
        /* <DEDUP_REMOVED lines=13> */
.L_x_12070:
[----:B------:R-:W-:Y:S05]  /*1fb10*/  BSYNC B2 ;  /* 0x0000000000027941 */ /* 0x000fea0003800000 */
.L_x_11880:
[----:B------:R-:W-:Y:S01]  /*1fb20*/  BSSY B2, `(.L_x_11882) ;  /* 0x000000a000027945 */ /* 0x000fe20003800000 */
[----:B------:R-:W-:Y:S02]  /*1fb30*/  IMAD.MOV.U32 R10, RZ, RZ, 0x0 ;  /* 0x00000000ff0a7424 */ /* 0x000fe400078e00ff */
[----:B01----:R-:W-:Y:S01]  /*1fb40*/  IMAD.MOV.U32 R11, RZ, RZ, 0x12f00000 ;  /* 0x12f00000ff0b7424 */ /* 0x003fe200078e00ff */
[----:B------:R-:W-:Y:S06]  /*1fb50*/  @P4 BRA `(.L_x_11883) ;  /* 0x0000000000184947 */ /* 0x000fec0003800000 */
[----:B------:R-:W2:Y:S02]  /*1fb60*/  LDL R6, [R1] ;  /* 0x0000000001067983 */ /* 0x000ea40000100800 */
[----:B--2---:R-:W-:Y:S01]  /*1fb70*/  LOP3.LUT P0, RZ, R6, 0x1, RZ, 0xc0, !PT ;  /* 0x0000000106ff7812 */ /* 0x004fe2000780c0ff */
[----:B------:R-:W-:-:S04]  /*1fb80*/  IMAD.MOV.U32 R6, RZ, RZ, 0x6c00 ;  /* 0x00006c00ff067424 */ /* 0x000fc800078e00ff */
[----:B------:R0:W-:Y:S08]  /*1fb90*/  SYNCS.ARRIVE.TRANS64 RZ, [R9+URZ+0x31cb0], R6 ;  /* 0x031cb00609ff79a7 */ /* 0x0001f0000800003f */
[----:B------:R-:W-:Y:S05]  /*1fba0*/  @!P0 BRA `(.L_x_11883) ;  /* 0x0000000000048947 */ /* 0x000fea0003800000 */
[----:B------:R-:W-:Y:S01]  /*1fbb0*/  BPT.TRAP 0x1 ;  /* 0x000000040000795c */ /* 0x000fe20000300000 */
.L_x_11883:
[----:B------:R-:W-:Y:S05]  /*1fbc0*/  BSYNC B2 ;  /* 0x0000000000027941 */ /* 0x000fea0003800000 */
.L_x_11882:
        /* <DEDUP_REMOVED lines=8> */
.L_x_11884:
        /* <DEDUP_REMOVED lines=15> */
.L_x_11885:
        /* <DEDUP_REMOVED lines=15> */
.L_x_11886:
        /* <DEDUP_REMOVED lines=10> */
.L_x_11872:
[----:B------:R-:W-:Y:S05]  /*1fed0*/  BSYNC B1 ;  /* 0x0000000000017941 */ /* 0x000fea0003800000 */
.L_x_11871:
[----:B------:R-:W2:Y:S01]  /*1fee0*/  LDL.LU R10, [R1+0x4] ;  /* 0x00000400010a7983 */ /* 0x000ea20000300800 */
[----:B------:R-:W-:Y:S01]  /*1fef0*/  VIADD R29, R29, 0x1 ;  /* 0x000000011d1d7836 */ /* 0x000fe20000000000 */
[----:B------:R-:W-:-:S04]  /*1ff00*/  PLOP3.LUT P5, PT, PT, PT, PT, 0x8, 0x0 ;  /* 0x000000000000781c */ /* 0x000fc80003fae170 */
[----:B------:R-:W-:-:S04]  /*1ff10*/  ISETP.NE.AND P0, PT, R29, 0x2, PT ;  /* 0x000000021d00780c */ /* 0x000fc80003f05270 */
[----:B0-----:R-:W-:Y:S02]  /*1ff20*/  SEL R6, RZ, 0x1, P0 ;  /* 0x00000001ff067807 */ /* 0x001fe40000000000 */
[----:B------:R-:W-:Y:S02]  /*1ff30*/  SEL R29, R29, RZ, P0 ;  /* 0x000000ff1d1d7207 */ /* 0x000fe40000000000 */
[----:B--2---:R-:W-:-:S05]  /*1ff40*/  LOP3.LUT R10, R10, R6, RZ, 0x3c, !PT ;  /* 0x000000060a0a7212 */ /* 0x004fca00078e3cff */
[----:B------:R0:W-:Y:S02]  /*1ff50*/  STL [R1+0x4], R10 ;  /* 0x0000040a01007387 */ /* 0x0001e40000100800 */
[----:B0-----:R-:W-:-:S05]  /*1ff60*/  VIADD R10, R5, 0xfffffffe ;  /* 0xfffffffe050a7836 */ /* 0x001fca0000000000 */
[----:B------:R-:W-:-:S13]  /*1ff70*/  ISETP.GE.AND P0, PT, R10, R3, PT ;  /* 0x000000030a00720c */ /* 0x000fda0003f06270 */
[----:B------:R-:W-:Y:S05]  /*1ff80*/  @!P0 BRA `(.L_x_11865) ;  /* 0x0000000800588947 */ /* 0x000fea0003800000 */
.L_x_11903:
[----:B------:R-:W-:Y:S05]  /*1ff90*/  YIELD ;  /* 0x0000000000007946 */ /* 0x000fea0003800000 */
[----:B------:R-:W-:Y:S04]  /*1ffa0*/  BSSY B1, `(.L_x_11887) ;  /* 0x000008a000017945 */ /* 0x000fe80003800000 */
[----:B0-----:R-:W-:Y:S05]  /*1ffb0*/  @!P2 BRA `(.L_x_11888) ;  /* 0x000000080020a947 */ /* 0x001fea0003800000 */
[----:B------:R-:W2:Y:S01]  /*1ffc0*/  LDL R6, [R1+0x4] ;  /* 0x0000040001067983 */ /* 0x000ea20000100800 */
[----:B------:R-:W-:Y:S01]  /*1ffd0*/  IMAD R9, R29, 0x8, R16 ;  /* 0x000000081d097824 */ /* 0x000fe200078e0210 */
[----:B------:R-:W0:Y:S01]  /*1ffe0*/  S2R R5, SR_TID.X ;  /* 0x0000000000057919 */ /* 0x000e220000002100 */
[----:B------:R-:W-:Y:S01]  /*1fff0*/  BSSY B2, `(.L_x_11889) ;  /* 0x0000006000027945 */ /* 0x000fe20003800000 */
[----:B0-----:R-:W-:-:S04]  /*20000*/  LOP3.LUT R5, R5, 0x7f, RZ, 0xc0, !PT ;  /* 0x0000007f05057812 */ /* 0x001fc800078ec0ff */
[----:B------:R-:W-:Y:S02]  /*20010*/  ISETP.NE.AND P1, PT, R5, RZ, PT ;  /* 0x000000ff0500720c */ /* 0x000fe40003f25270 */
[----:B--2---:R-:W-:-:S04]  /*20020*/  SHF.L.U32 R8, R6, 0x1f, RZ ;  /* 0x0000001f06087819 */ /* 0x004fc800000006ff */
[----:B------:R-:W0:Y:S02]  /*20030*/  SYNCS.PHASECHK.TRANS64.TRYWAIT P0, [R9+URZ+0x31ca0], R8 ;  /* 0x031ca008090075a7 */ /* 0x000e24000800017f */
[----:B0-----:R-:W-:Y:S05]  /*20040*/  @!P0 BRA `(.L_x_11890) ;  /* 0x00000070009c8947 */ /* 0x001fea0003800000 */
.L_x_12071:
[----:B------:R-:W-:Y:S05]  /*20050*/  BSYNC B2 ;  /* 0x0000000000027941 */ /* 0x000fea0003800000 */
.L_x_11889:
[----:B------:R-:W-:Y:S04]  /*20060*/  BSSY B2, `(.L_x_11891) ;  /* 0x0000008000027945 */ /* 0x000fe80003800000 */
[----:B------:R-:W-:Y:S05]  /*20070*/  @P1 BRA `(.L_x_11892) ;  /* 0x0000000000181947 */ /* 0x000fea0003800000 */
[----:B------:R-:W2:Y:S02]  /*20080*/  LDL R5, [R1] ;  /* 0x0000000001057983 */ /* 0x000ea40000100800 */
[----:B--2---:R-:W-:Y:S01]  /*20090*/  LOP3.LUT P0, RZ, R5, 0x1, RZ, 0xc0, !PT ;  /* 0x0000000105ff7812 */ /* 0x004fe2000780c0ff */
[----:B------:R-:W-:-:S04]  /*200a0*/  IMAD.MOV.U32 R5, RZ, RZ, 0x6c00 ;  /* 0x00006c00ff057424 */ /* 0x000fc800078e00ff */
[----:B------:R2:W-:Y:S08]  /*200b0*/  SYNCS.ARRIVE.TRANS64 RZ, [R9+URZ+0x31c90], R5 ;  /* 0x031c900509ff79a7 */ /* 0x0005f0000800003f */
[----:B------:R-:W-:Y:S05]  /*200c0*/  @!P0 BRA `(.L_x_11892) ;  /* 0x0000000000048947 */ /* 0x000fea0003800000 */
[----:B------:R-:W-:Y:S01]  /*200d0*/  BPT.TRAP 0x1 ;  /* 0x000000040000795c */ /* 0x000fe20000300000 */
.L_x_11892:
[----:B------:R-:W-:Y:S05]  /*200e0*/  BSYNC B2 ;  /* 0x0000000000027941 */ /* 0x000fea0003800000 */
.L_x_11891:
[----:B------:R-:W-:Y:S01]  /*200f0*/  IMAD.MOV.U32 R14, RZ, RZ, RZ ;  /* 0x000000ffff0e7224 */ /* 0x000fe200078e00ff */
[----:B------:R-:W-:Y:S01]  /*20100*/  UIADD3 UR4, UP0, UR36, 0x570, URZ ;  /* 0x0000057024047890 */ /* 0x000fe2000ff1e03f */
[----:B------:R-:W-:Y:S01]  /*20110*/  IMAD R7, R29, 0x6c00, R16 ;  /* 0x00006c001d077824 */ /* 0x000fe200078e0210 */
[----:B------:R-:W-:Y:S01]  /*20120*/  PLOP3.LUT P0, PT, PT, PT, PT, 0x80, 0x0 ;  /* 0x000000000000781c */ /* 0x000fe20003f0f070 */
[----:B------:R-:W-:Y:S01]  /*20130*/  IMAD R6, R10, 0x90, R0 ;  /* 0x000000900a067824 */ /* 0x000fe200078e0200 */
[----:B------:R-:W-:Y:S01]  /*20140*/  R2UR UR10, R14 ;  /* 0x000000000e0a72ca */ /* 0x000fe200000e0000 */
[----:B--2---:R-:W-:Y:S01]  /*20150*/  VIADD R5, R9, 0x31c90 ;  /* 0x00031c9009057836 */ /* 0x004fe20000000000 */
[----:B------:R-:W-:Y:S01]  /*20160*/  UIADD3.X UR5, URZ, UR37, URZ, UP0, !UPT ;  /* 0x000000253f057290 */ /* 0x000fe200087fe43f */
[----:B-1----:R-:W-:Y:S01]  /*20170*/  VIADD R11, R7, 0x16a00 ;  /* 0x00016a00070b7836 */ /* 0x002fe20000000000 */
[----:B------:R-:W-:Y:S01]  /*20180*/  UMOV UR6, 0x0 ;  /* 0x0000000000067882 */ /* 0x000fe20000000000 */
[----:B------:R-:W-:-:S10]  /*20190*/  UMOV UR7, 0x12f00000 ;  /* 0x12f0000000077882 */ /* 0x000fd40000000000 */
.L_x_11893:
        /* <DEDUP_REMOVED lines=16> */
.L_x_11894:
        /* <DEDUP_REMOVED lines=16> */
.L_x_11895:
        /* <DEDUP_REMOVED lines=13> */
.L_x_12072:
[----:B------:R-:W-:Y:S05]  /*20470*/  BSYNC B2 ;  /* 0x0000000000027941 */ /* 0x000fea0003800000 */
.L_x_11896:
        /* <DEDUP_REMOVED lines=10> */
.L_x_11899:
[----:B------:R-:W-:Y:S05]  /*20520*/  BSYNC B2 ;  /* 0x0000000000027941 */ /* 0x000fea0003800000 */
.L_x_11898:
        /* <DEDUP_REMOVED lines=8> */
.L_x_11900:
        /* <DEDUP_REMOVED lines=16> */
.L_x_11901:
        /* <DEDUP_REMOVED lines=15> */
.L_x_11902:
        /* <DEDUP_REMOVED lines=10> */
.L_x_11888:
[----:B------:R-:W-:Y:S05]  /*20840*/  BSYNC B1 ;  /* 0x0000000000017941 */ /* 0x000fea0003800000 */
.L_x_11887:
[----:B------:R-:W2:Y:S01]  /*20850*/  LDL.LU R8, [R1+0x4] ;  /* 0x0000040001087983 */ /* 0x000ea20000300800 */
[----:B------:R-:W-:-:S05]  /*20860*/  VIADD R29, R29, 0x1 ;  /* 0x000000011d1d7836 */ /* 0x000fca0000000000 */
[----:B------:R-:W-:-:S04]  /*20870*/  ISETP.NE.AND P0, PT, R29, 0x2, PT ;  /* 0x000000021d00780c */ /* 0x000fc80003f05270 */
[----:B------:R-:W-:Y:S02]  /*20880*/  SEL R5, RZ, 0x1, P0 ;  /* 0x00000001ff057807 */ /* 0x000fe40000000000 */
[----:B------:R-:W-:Y:S02]  /*20890*/  SEL R29, R29, RZ, P0 ;  /* 0x000000ff1d1d7207 */ /* 0x000fe40000000000 */
[C---:B------:R-:W-:Y:S01]  /*208a0*/  ISETP.GT.AND P0, PT, R10.reuse, R3, PT ;  /* 0x000000030a00720c */ /* 0x040fe20003f04270 */
[----:B------:R-:W-:Y:S01]  /*208b0*/  VIADD R10, R10, 0xffffffff ;  /* 0xffffffff0a0a7836 */ /* 0x000fe20000000000 */
[----:B--2---:R-:W-:-:S05]  /*208c0*/  LOP3.LUT R8, R8, R5, RZ, 0x3c, !PT ;  /* 0x0000000508087212 */ /* 0x004fca00078e3cff */
[----:B------:R0:W-:Y:S06]  /*208d0*/  STL [R1+0x4], R8 ;  /* 0x0000040801007387 */ /* 0x0001ec0000100800 */
[----:B------:R-:W-:Y:S05]  /*208e0*/  @P0 BRA `(.L_x_11903) ;  /* 0xfffffff400a80947 */ /* 0x000fea000383ffff */
.L_x_11865:
[----:B------:R-:W-:Y:S05]  /*208f0*/  BSYNC B0 ;  /* 0x0000000000007941 */ /* 0x000fea0003800000 */
.L_x_11864:
[----:B------:R-:W2:Y:S01]  /*20900*/  LDC R0, c[0x0][0x448] ;  /* 0x00011200ff007b82 */ /* 0x000ea20000000800 */
[----:B------:R-:W-:Y:S01]  /*20910*/  ISETP.NE.AND P1, PT, R4, RZ, PT ;  /* 0x000000ff0400720c */ /* 0x000fe20003f25270 */
[----:B------:R-:W-:Y:S05]  /*20920*/  @!P5 WARPSYNC.ALL ;  /* 0x000000000000d948 */ /* 0x000fea0003800000 */
[----:B------:R-:W-:Y:S07]  /*20930*/  BSSY B0, `(.L_x_11904) ;  /* 0x000002d000007945 */ /* 0x000fee0003800000 */
[----:B------:R-:W3:Y:S08]  /*20940*/  @!P1 LDC R4, c[0x0][0x9f0] ;  /* 0x00027c00ff049b82 */ /* 0x000ef00000000800 */
[----:B------:R-:W-:Y:S01]  /*20950*/  @!P5 BAR.SYNC.DEFER_BLOCKING 0xc, 0x200 ;  /* 0x030800000000db1d */ /* 0x000fe20000010000 */
[----:B--2---:R-:W-:Y:S01]  /*20960*/  ISETP.NE.AND P0, PT, R0, 0x1, PT ;  /* 0x000000010000780c */ /* 0x004fe20003f05270 */
[----:B------:R-:W-:-:S04]  /*20970*/  IMAD.MOV.U32 R0, RZ, RZ, 0xc0 ;  /* 0x000000c0ff007424 */ /* 0x000fc800078e00ff */
[----:B------:R-:W-:-:S08]  /*20980*/  IMAD R0, R25, R0, 0xbf ;  /* 0x000000bf19007424 */ /* 0x000fd000078e0200 */
[----:B------:R-:W2:Y:S08]  /*20990*/  @P0 LDC R2, c[0x0][0x44c] ;  /* 0x00011300ff020b82 */ /* 0x000eb00000000800 */
[----:B------:R-:W4:Y:S01]  /*209a0*/  @P0 LDC R3, c[0x0][0x450] ;  /* 0x00011400ff030b82 */ /* 0x000f220000000800 */
[----:B--2---:R-:W-:-:S05]  /*209b0*/  @P0 IMAD.HI.U32 R2, R0, R2, RZ ;  /* 0x0000000200020227 */ /* 0x004fca00078e00ff */
[----:B----4-:R-:W-:-:S05]  /*209c0*/  @P0 SHF.R.U32.HI R0, RZ, R3, R2 ;  /* 0x00000003ff000219 */ /* 0x010fca0000011602 */
        /* <DEDUP_REMOVED lines=8> */
[----:B--23--:R-:W-:Y:S05]  /*20a50*/  @!P0 BRA `(.L_x_11905) ;  /* 0x0000000000688947 */ /* 0x00cfea0003800000 */
[-C--:B------:R-:W-:Y:S02]  /*20a60*/  IABS R0, R4.reuse ;  /* 0x0000000400007213 */ /* 0x080fe40000000000 */
[----:B------:R-:W-:Y:S02]  /*20a70*/  IABS R6, R4 ;  /* 0x0000000400067213 */ /* 0x000fe40000000000 */
[----:B------:R-:W2:Y:S03]  /*20a80*/  I2F.RP R2, R0 ;  /* 0x0000000000027306 */ /* 0x000ea60000209400 */
[----:B------:R-:W-:-:S05]  /*20a90*/  IMAD.MOV R6, RZ, RZ, -R6 ;  /* 0x000000ffff067224 */ /* 0x000fca00078e0a06 */
[----:B--2---:R-:W2:Y:S02]  /*20aa0*/  MUFU.RCP R2, R2 ;  /* 0x0000000200027308 */ /* 0x004ea40000001000 */
[----:B--2---:R-:W-:-:S06]  /*20ab0*/  VIADD R2, R2, 0xffffffe ;  /* 0x0ffffffe02027836 */ /* 0x004fcc0000000000 */
[----:B------:R-:W2:Y:S02]  /*20ac0*/  F2I.FTZ.U32.TRUNC.NTZ R3, R2 ;  /* 0x0000000200037305 */ /* 0x000ea4000021f000 */
[----:B--2---:R-:W-:-:S04]  /*20ad0*/  IMAD.MOV R2, RZ, RZ, -R3 ;  /* 0x000000ffff027224 */ /* 0x004fc800078e0a03 */
        /* <DEDUP_REMOVED lines=18> */
.L_x_11905:
[----:B------:R-:W-:Y:S05]  /*20c00*/  BSYNC B0 ;  /* 0x0000000000007941 */ /* 0x000fea0003800000 */
.L_x_11904:
[----:B------:R-:W3:Y:S04]  /*20c10*/  LDL R0, [R1+0x2c] ;  /* 0x00002c0001007983 */ /* 0x000ee80000100800 */
[----:B------:R-:W3:Y:S01]  /*20c20*/  LDL R2, [R1+0x48] ;  /* 0x0000480001027983 */ /* 0x000ee20000100800 */
[----:B------:R-:W-:Y:S01]  /*20c30*/  BSSY B7, `(.L_x_11906) ;  /* 0x0000429000077945 */ /* 0x000fe20003800000 */
[----:B---3--:R-:W-:-:S05]  /*20c40*/  IMAD R2, R2, R0, RZ ;  /* 0x0000000002027224 */ /* 0x008fca00078e02ff */
        /* <DEDUP_REMOVED lines=9> */
[----:B--2---:R-:W2:Y:S01]  /*20ce0*/  S2R R5, SR_LANEID ;  /* 0x0000000000057919 */ /* 0x004ea20000000000 */
        /* <DEDUP_REMOVED lines=12> */
.L_x_11907:
        /* <DEDUP_REMOVED lines=9> */
[----:B------:R-:W3:Y:S01]  /*20e40*/  LDC.64 R2, c[0x4][R2] ;  /* 0x0100000002027b82 */ /* 0x000ee20000000a00 */
[----:B--2---:R-:W-:Y:S02]  /*20e50*/  IMAD.U32 R5, RZ, RZ, UR7 ;  /* 0x00000007ff057e24 */ /* 0x004fe4000f8e00ff */
[----:B------:R-:W-:Y:S02]  /*20e60*/  IMAD.U32 R6, RZ, RZ, UR8 ;  /* 0x00000008ff067e24 */ /* 0x000fe4000f8e00ff */
[----:B------:R-:W-:-:S02]  /*20e70*/  IMAD.U32 R7, RZ, RZ, UR9 ;  /* 0x00000009ff077e24 */ /* 0x000fc4000f8e00ff */
[----:B------:R-:W-:Y:S02]  /*20e80*/  IMAD.U32 R10, RZ, RZ, UR4 ;  /* 0x00000004ff0a7e24 */ /* 0x000fe4000f8e00ff */
[----:B-1----:R-:W-:Y:S02]  /*20e90*/  IMAD.U32 R11, RZ, RZ, UR5 ;  /* 0x00000005ff0b7e24 */ /* 0x002fe4000f8e00ff */
[----:B0-----:R-:W-:Y:S02]  /*20ea0*/  IMAD.MOV.U32 R8, RZ, RZ, 0x70 ;  /* 0x00000070ff087424 */ /* 0x001fe400078e00ff */
[----:B------:R-:W-:Y:S02]  /*20eb0*/  IMAD.MOV.U32 R12, RZ, RZ, 0x1 ;  /* 0x00000001ff0c7424 */ /* 0x000fe400078e00ff */
[----:B------:R-:W-:-:S07]  /*20ec0*/  IMAD.MOV.U32 R13, RZ, RZ, RZ ;  /* 0x000000ffff0d7224 */ /* 0x000fce00078e00ff */
[----:B------:R-:W-:-:S07]  /*20ed0*/  LEPC R20, `(.L_x_11910) ;  /* 0x000000001014794e */ /* 0x000fce0000000000 */
[----:B---3--:R-:W-:Y:S05]  /*20ee0*/  CALL.ABS.NOINC R2 ;  /* 0x0000000002007343 */ /* 0x008fea0003c00000 */
.L_x_11910:
[----:B------:R-:W-:Y:S05]  /*20ef0*/  BSYNC B6 ;  /* 0x0000000000067941 */ /* 0x000fea0003800000 */
.L_x_11909:
        /* <DEDUP_REMOVED lines=10> */
[----:B--2---:R-:W-:Y:S02]  /*20fa0*/  IMAD.U32 R5, RZ, RZ, UR7 ;  /* 0x00000007ff057e24 */ /* 0x004fe4000f8e00ff */
[----:B------:R-:W-:Y:S02]  /*20fb0*/  IMAD.U32 R6, RZ, RZ, UR8 ;  /* 0x00000008ff067e24 */ /* 0x000fe4000f8e00ff */
[----:B------:R-:W-:-:S02]  /*20fc0*/  IMAD.U32 R7, RZ, RZ, UR9 ;  /* 0x00000009ff077e24 */ /* 0x000fc4000f8e00ff */
[----:B------:R-:W-:Y:S02]  /*20fd0*/  IMAD.U32 R10, RZ, RZ, UR4 ;  /* 0x00000004ff0a7e24 */ /* 0x000fe4000f8e00ff */
[----:B-1----:R-:W-:Y:S02]  /*20fe0*/  IMAD.U32 R11, RZ, RZ, UR5 ;  /* 0x00000005ff0b7e24 */ /* 0x002fe4000f8e00ff */
[----:B0-----:R-:W-:Y:S02]  /*20ff0*/  IMAD.MOV.U32 R8, RZ, RZ, 0x70 ;  /* 0x00000070ff087424 */ /* 0x001fe400078e00ff */
[----:B------:R-:W-:Y:S02]  /*21000*/  IMAD.MOV.U32 R12, RZ, RZ, 0x1 ;  /* 0x00000001ff0c7424 */ /* 0x000fe400078e00ff */
[----:B---3--:R-:W-:-:S07]  /*21010*/  IMAD.MOV.U32 R13, RZ, RZ, RZ ;  /* 0x000000ffff0d7224 */ /* 0x008fce00078e00ff */
[----:B------:R-:W-:-:S07]  /*21020*/  LEPC R20, `(.L_x_11913) ;  /* 0x000000001014794e */ /* 0x000fce0000000000 */
[----:B----4-:R-:W-:Y:S05]  /*21030*/  CALL.ABS.NOINC R2 ;  /* 0x0000000002007343 */ /* 0x010fea0003c00000 */
.L_x_11913:
        /* <DEDUP_REMOVED lines=16> */
.L_x_11912:
[----:B------:R-:W-:Y:S05]  /*21140*/  BSYNC B6 ;  /* 0x0000000000067941 */ /* 0x000fea0003800000 */
.L_x_11911:
[----:B------:R-:W-:Y:S01]  /*21150*/  ULDC.64 UR4, c[0x0][0x9f8] ;  /* 0x00027e0000047ab9 */ /* 0x000fe20000000a00 */
[----:B------:R-:W3:Y:S01]  /*21160*/  LDL R20, [R1+0x28] ;  /* 0x0000280001147983 */ /* 0x000ee20000100800 */
[----:B------:R-:W-:-:S04]  /*21170*/  ISETP.NE.U32.AND P0, PT, RZ, UR4, PT ;  /* 0x00000004ff007c0c */ /* 0x000fc8000bf05070 */
[----:B------:R-:W-:-:S13]  /*21180*/  ISETP.NE.AND.EX P0, PT, RZ, UR5, PT, P0 ;  /* 0x00000005ff007c0c */ /* 0x000fda000bf05300 */
[----:B------:R-:W-:-:S04]  /*21190*/  @P0 IADD3 R2, P1, R19, UR4, RZ ;  /* 0x0000000413020c10 */ /* 0x000fc8000ff3e0ff */
[----:B------:R-:W-:Y:S01]  /*211a0*/  @P0 IADD3.X R3, R22, UR5, RZ, P1, !PT ;  /* 0x0000000516030c10 */ /* 0x000fe20008ffe4ff */
[----:B------:R-:W-:-:S04]  /*211b0*/  ULDC.64 UR4, c[0x0][0xa08] ;  /* 0x0002820000047ab9 */ /* 0x000fc80000000a00 */
[----:B------:R4:W5:Y:S02]  /*211c0*/  @P0 LDG.E R23, desc[UR60][R2.64] ;  /* 0x0000003c02170981 */ /* 0x000964000c1e1900 */
[----:B----4-:R-:W4:Y:S02]  /*211d0*/  LDC.64 R2, c[0x0][0x418] ;  /* 0x00010600ff027b82 */ /* 0x010f240000000a00 */
[----:B----4-:R-:W-:Y:S01]  /*211e0*/  LOP3.LUT P0, RZ, R2, UR4, RZ, 0xfc, !PT ;  /* 0x0000000402ff7c12 */ /* 0x010fe2000f80fcff */
[----:B------:R-:W-:-:S03]  /*211f0*/  UMOV UR4, 0xffffffff ;  /* 0xffffffff00047882 */ /* 0x000fc60000000000 */
[----:B------:R-:W-:Y:S01]  /*21200*/  LOP3.LUT P0, RZ, R3, UR5, RZ, 0xfc, P0 ;  /* 0x0000000503ff7c12 */ /* 0x000fe2000800fcff */
[----:B---3--:R-:W-:Y:S01]  /*21210*/  VIADD R22, R20, 0xffffffff ;  /* 0xffffffff14167836 */ /* 0x008fe20000000000 */
[----:B-----5:R-:W-:Y:S02]  /*21220*/  SHF.R.S32.HI R7, RZ, 0x1f, R23 ;  /* 0x0000001fff077819 */ /* 0x020fe40000011417 */
[----:B------:R-:W-:-:S03]  /*21230*/  SEL R19, R23, RZ, !P0 ;  /* 0x000000ff17137207 */ /* 0x000fc60004000000 */
[----:B------:R3:W-:Y:S01]  /*21240*/  STL [R1+0x8], R7 ;  /* 0x0000080701007387 */ /* 0x0007e20000100800 */
[----:B------:R-:W-:Y:S05]  /*21250*/  BRA.DIV UR4, `(.L_x_11914) ;  /* 0x0000006204407947 */ /* 0x000fea000b800000 */
[----:B------:R-:W4:Y:S02]  /*21260*/  S2R R0, SR_TID.X ;  /* 0x0000000000007919 */ /* 0x000f240000002100 */
[----:B----4-:R-:W-:-:S04]  /*21270*/  SHF.R.U32.HI R0, RZ, 0x5, R0 ;  /* 0x00000005ff007819 */ /* 0x010fc80000011600 */
[----:B------:R-:W-:-:S05]  /*21280*/  LOP3.LUT R0, R0, 0x3, RZ, 0xc0, !PT ;  /* 0x0000000300007812 */ /* 0x000fca00078ec0ff */
[----:B------:R4:W0:Y:S02]  /*21290*/  SHFL.IDX PT, R14, R0, RZ, 0x1f ;  /* 0x00001fff000e7589 */ /* 0x00082400000e0000 */
.L_x_12075:
[----:B----4-:R-:W4:Y:S01]  /*212a0*/  LDL.LU R0, [R1] ;  /* 0x0000000001007983 */ /* 0x010f220000300800 */
[----:B------:R-:W-:Y:S02]  /*212b0*/  PLOP3.LUT P1, PT, PT, PT, PT, 0x8, 0x0 ;  /* 0x000000000000781c */ /* 0x000fe40003f2e170 */
[----:B0-----:R-:W-:Y:S02]  /*212c0*/  ISETP.NE.AND P0, PT, R14, RZ, PT ;  /* 0x000000ff0e00720c */ /* 0x001fe40003f05270 */
[----:B----4-:R-:W-:-:S09]  /*212d0*/  LOP3.LUT R0, R0, 0xfffffffb, RZ, 0xc0, !PT ;  /* 0xfffffffb00007812 */ /* 0x010fd200078ec0ff */
[----:B------:R-:W-:-:S05]  /*212e0*/  @P1 LOP3.LUT R0, R0, 0x4, RZ, 0xfc, !PT ;  /* 0x0000000400001812 */ /* 0x000fca00078efcff */
[----:B------:R0:W-:Y:S01]  /*212f0*/  STL [R1], R0 ;  /* 0x0000000001007387 */ /* 0x0001e20000100800 */
[----:B------:R-:W-:Y:S05]  /*21300*/  @P0 BRA `(.L_x_11915) ;  /* 0x00000004001c0947 */ /* 0x000fea0003800000 */
[----:B------:R-:W-:-:S03]  /*21310*/  UMOV UR4, 0xffffffff ;  /* 0xffffffff00047882 */ /* 0x000fc60000000000 */
[----:B------:R-:W-:Y:S05]  /*21320*/  BRA.DIV UR4, `(.L_x_11916) ;  /* 0x0000006204407947 */ /* 0x000fea000b800000 */
[----:B------:R-:W-:-:S13]  /*21330*/  ELECT P6, URZ, PT ;  /* 0x00000000003f782f */ /* 0x000fda00038c0000 */
.L_x_12078:
[----:B------:R-:W-:Y:S05]  /*21340*/  @!P6 BRA `(.L_x_11915) ;  /* 0x00000004000ce947 */ /* 0x000fea0003800000 */
[----:B------:R-:W-:-:S04]  /*21350*/  ISETP.NE.U32.AND P0, PT, R2, RZ, PT ;  /* 0x000000ff0200720c */ /* 0x000fc80003f05070 */
[----:B------:R-:W-:-:S13]  /*21360*/  ISETP.NE.AND.EX P0, PT, R3, RZ, PT, P0 ;  /* 0x000000ff0300720c */ /* 0x000fda0003f05300 */
[----:B------:R-:W-:Y:S05]  /*21370*/  @!P0 BRA `(.L_x_11917) ;  /* 0x0000000000488947 */ /* 0x000fea0003800000 */
[----:B------:R-:W4:Y:S01]  /*21380*/  LDC R6, c[0x0][0x43c] ;  /* 0x00010f00ff067b82 */ /* 0x000f220000000800 */
[----:B0-----:R-:W-:Y:S01]  /*21390*/  IMAD.MOV.U32 R0, RZ, RZ, R22 ;  /* 0x000000ffff007224 */ /* 0x001fe200078e0016 */
[----:B------:R-:W-:Y:S01]  /*213a0*/  ULDC.64 UR4, c[0x0][0x428] ;  /* 0x00010a0000047ab9 */ /* 0x000fe20000000a00 */
[----:B----4-:R-:W-:-:S13]  /*213b0*/  ISETP.NE.AND P0, PT, R6, 0x1, PT ;  /* 0x000000010600780c */ /* 0x010fda0003f05270 */
[----:B--2---:R-:W0:Y:S02]  /*213c0*/  @P0 LDC.64 R4, c[0x0][0x440] ;  /* 0x00011000ff040b82 */ /* 0x004e240000000a00 */
        /* <DEDUP_REMOVED lines=13> */
.L_x_11917:
[----:B0-----:R-:W-:Y:S01]  /*214a0*/  IMAD R0, R18, 0x8, R16 ;  /* 0x0000000812007824 */ /* 0x001fe200078e0210 */
[----:B----4-:R-:W-:-:S04]  /*214b0*/  SHF.L.U32 R2, R28, 0x1f, RZ ;  /* 0x0000001f1c027819 */ /* 0x010fc800000006ff */
[----:B------:R-:W0:Y:S02]  /*214c0*/  SYNCS.PHASECHK.TRANS64.TRYWAIT P0, [R0+URZ+0x31c40], R2 ;  /* 0x031c4002000075a7 */ /* 0x000e24000800017f */
[----:B0-----:R-:W-:Y:S05]  /*214d0*/  @!P0 BRA `(.L_x_11918) ;  /* 0x0000005c00f48947 */ /* 0x001fea0003800000 */
.L_x_12079:
[----:B------:R-:W4:Y:S02]  /*214e0*/  S2R R3, SR_TID.X ;  /* 0x0000000000037919 */ /* 0x000f240000002100 */
[----:B----4-:R-:W-:Y:S02]  /*214f0*/  LOP3.LUT R4, R3, 0x7f, RZ, 0xc0, !PT ;  /* 0x0000007f03047812 */ /* 0x010fe400078ec0ff */
[----:B------:R4:W5:Y:S02]  /*21500*/  LDL R3, [R1] ;  /* 0x0000000001037983 */ /* 0x0009640000100800 */
[----:B------:R-:W-:-:S13]  /*21510*/  ISETP.NE.AND P0, PT, R4, RZ, PT ;  /* 0x000000ff0400720c */ /* 0x000fda0003f05270 */
[----:B----4-:R-:W-:Y:S05]  /*21520*/  @P0 BRA `(.L_x_11919) ;  /* 0x0000000000140947 */ /* 0x010fea0003800000 */
[----:B-----5:R-:W-:Y:S01]  /*21530*/  LOP3.LUT P1, RZ, R3, 0x1, RZ, 0xc0, !PT ;  /* 0x0000000103ff7812 */ /* 0x020fe2000782c0ff */
[----:B0-----:R-:W-:-:S04]  /*21540*/  IMAD.MOV.U32 R2, RZ, RZ, 0x6c00 ;  /* 0x00006c00ff027424 */ /* 0x001fc800078e00ff */
[----:B------:R4:W-:Y:S08]  /*21550*/  SYNCS.ARRIVE.TRANS64 RZ, [R0+URZ+0x31c30], R2 ;  /* 0x031c300200ff79a7 */ /* 0x0009f0000800003f */
[----:B------:R-:W-:Y:S05]  /*21560*/  @!P1 BRA `(.L_x_11919) ;  /* 0x0000000000049947 */ /* 0x000fea0003800000 */
[----:B------:R-:W-:Y:S01]  /*21570*/  BPT.TRAP 0x1 ;  /* 0x000000040000795c */ /* 0x000fe20000300000 */
.L_x_11919:
        /* <DEDUP_REMOVED lines=23> */
[----:B------:R0:W-:Y:S01]  /*216f0*/  UTMALDG.4D [UR8], [UR4], desc[UR6] ;  /* 0x00000608040075b4 */ /* 0x0001e20008019000 */
[----:B------:R4:W-:Y:S01]  /*21700*/  STL [R1], R3 ;  /* 0x0000000301007387 */ /* 0x0009e20000100800 */
[----:B0-----:R-:W-:Y:S01]  /*21710*/  UMOV UR8, UR15 ;  /* 0x0000000f00087c82 */ /* 0x001fe20008000000 */
[----:B------:R-:W-:-:S02]  /*21720*/  UMOV UR10, UR17 ;  /* 0x00000011000a7c82 */ /* 0x000fc40008000000 */
[----:B------:R0:W-:Y:S02]  /*21730*/  UTMALDG.4D [UR8], [UR4], desc[UR6] ;  /* 0x00000608040075b4 */ /* 0x0001e40008019000 */
[----:B0-----:R-:W-:Y:S01]  /*21740*/  UMOV UR8, UR16 ;  /* 0x0000001000087c82 */ /* 0x001fe20008000000 */
[----:B------:R-:W-:Y:S02]  /*21750*/  UMOV UR10, UR14 ;  /* 0x0000000e000a7c82 */ /* 0x000fe40008000000 */
[----:B------:R4:W-:Y:S02]  /*21760*/  UTMALDG.4D [UR8], [UR4], desc[UR6] ;  /* 0x00000608040075b4 */ /* 0x0009e40008019000 */
[----:B----4-:R-:W-:Y:S01]  /*21770*/  NOP ;  /* 0x0000000000007918 */ /* 0x010fe20000000000 */
.L_x_11915:
[----:B------:R-:W4:Y:S04]  /*21780*/  LDL.LU R4, [R1+0x20] ;  /* 0x0000200001047983 */ /* 0x000f280000300800 */
[----:B------:R-:W5:Y:S04]  /*21790*/  LDL.LU R6, [R1+0x18] ;  /* 0x0000180001067983 */ /* 0x000f680000300800 */
[----:B------:R-:W2:Y:S01]  /*217a0*/  LDL.LU R3, [R1+0x40] ;  /* 0x0000400001037983 */ /* 0x000ea20000300800 */
[----:B------:R-:W-:Y:S05]  /*217b0*/  WARPSYNC.ALL ;  /* 0x0000000000007948 */ /* 0x000fea0003800000 */
[----:B------:R-:W-:Y:S01]  /*217c0*/  ULDC.64 UR6, c[0x0][0xa00] ;  /* 0x0002800000067ab9 */ /* 0x000fe20000000a00 */
[----:B------:R-:W-:Y:S01]  /*217d0*/  ULDC.64 UR4, c[0x0][0x298] ;  /* 0x0000a60000047ab9 */ /* 0x000fe20000000a00 */
[----:B0-----:R-:W-:Y:S01]  /*217e0*/  VIADD R0, R16, 0xda00 ;  /* 0x0000da0010007836 */ /* 0x001fe20000000000 */
[----:B------:R-:W-:Y:S01]  /*217f0*/  BAR.SYNC.DEFER_BLOCKING 0x8, 0x200 ;  /* 0x0208000000007b1d */ /* 0x000fe20000010000 */
[----:B------:R-:W-:-:S03]  /*21800*/  ISETP.NE.U32.AND P0, PT, RZ, UR6, PT ;  /* 0x00000006ff007c0c */ /* 0x000fc6000bf05070 */
[----:B------:R-:W-:Y:S02]  /*21810*/  LOP3.LUT P1, RZ, R0, 0x1bf, RZ, 0xc0, !PT ;  /* 0x000001bf00ff7812 */ /* 0x000fe4000782c0ff */
[----:B------:R-:W-:Y:S01]  /*21820*/  ISETP.NE.AND.EX P0, PT, RZ, UR7, PT, P0 ;  /* 0x00000007ff007c0c */ /* 0x000fe2000bf05300 */
[----:B------:R-:W-:Y:S01]  /*21830*/  BSSY B6, `(.L_x_11920) ;  /* 0x000001d000067945 */ /* 0x000fe20003800000 */
[----:B----4-:R-:W-:Y:S02]  /*21840*/  SHF.R.S32.HI R2, RZ, 0x1f, R4 ;  /* 0x0000001fff027819 */ /* 0x010fe40000011404 */
[----:B-----5:R-:W-:-:S03]  /*21850*/  SEL R6, R6, RZ, !P0 ;  /* 0x000000ff06067207 */ /* 0x020fc60004000000 */
[----:B------:R-:W-:-:S04]  /*21860*/  IMAD R2, R2, UR4, RZ ;  /* 0x0000000402027c24 */ /* 0x000fc8000f8e02ff */
[C---:B------:R-:W-:Y:S01]  /*21870*/  IMAD R0, R4.reuse, UR5, R2 ;  /* 0x0000000504007c24 */ /* 0x040fe2000f8e0202 */
[----:B--2---:R-:W-:Y:S01]  /*21880*/  SEL R2, R3, RZ, !P0 ;  /* 0x000000ff03027207 */ /* 0x004fe20004000000 */
        /* <DEDUP_REMOVED lines=15> */
[----:B---3--:R-:W-:-:S02]  /*21980*/  IMAD.U32 R7, RZ, RZ, UR7 ;  /* 0x00000007ff077e24 */ /* 0x008fc4000f8e00ff */
[----:B------:R-:W-:Y:S02]  /*21990*/  IMAD.U32 R10, RZ, RZ, UR8 ;  /* 0x00000008ff0a7e24 */ /* 0x000fe4000f8e00ff */
[----:B-1----:R-:W-:Y:S02]  /*219a0*/  IMAD.U32 R11, RZ, RZ, UR9 ;  /* 0x00000009ff0b7e24 */ /* 0x002fe4000f8e00ff */
[----:B------:R-:W-:Y:S02]  /*219b0*/  IMAD.MOV.U32 R8, RZ, RZ, 0x70 ;  /* 0x00000070ff087424 */ /* 0x000fe400078e00ff */
[----:B------:R-:W-:Y:S02]  /*219c0*/  IMAD.MOV.U32 R12, RZ, RZ, 0x1 ;  /* 0x00000001ff0c7424 */ /* 0x000fe400078e00ff */
[----:B------:R-:W-:-:S07]  /*219d0*/  IMAD.MOV.U32 R13, RZ, RZ, RZ ;  /* 0x000000ffff0d7224 */ /* 0x000fce00078e00ff */
[----:B------:R-:W-:-:S07]  /*219e0*/  LEPC R20, `(.L_x_11921) ;  /* 0x000000001014794e */ /* 0x000fce0000000000 */
[----:B0-----:R-:W-:Y:S05]  /*219f0*/  CALL.ABS.NOINC R2 ;  /* 0x0000000002007343 */ /* 0x001fea0003c00000 */
.L_x_11921:
[----:B------:R-:W-:Y:S05]  /*21a00*/  BSYNC B6 ;  /* 0x0000000000067941 */ /* 0x000fea0003800000 */
.L_x_11920:
[----:B------:R-:W2:Y:S01]  /*21a10*/  LDL.LU R20, [R1+0x20] ;  /* 0x0000200001147983 */ /* 0x000ea20000300800 */
[----:B------:R-:W-:Y:S01]  /*21a20*/  ULDC.64 UR6, c[0x0][0x2e0] ;  /* 0x0000b80000067ab9 */ /* 0x000fe20000000a00 */
[----:B------:R-:W4:Y:S01]  /*21a30*/  LDC R10, c[0x0][0x448] ;  /* 0x00011200ff0a7b82 */ /* 0x000f220000000800 */
[----:B------:R-:W-:Y:S01]  /*21a40*/  ULDC.64 UR4, c[0x0][0x2d8] ;  /* 0x0000b60000047ab9 */ /* 0x000fe20000000a00 */
[----:B0-----:R-:W2:Y:S01]  /*21a50*/  LDL.LU.64 R2, [R1+0x38] ;  /* 0x0000380001027983 */ /* 0x001ea20000300a00 */
[----:B------:R-:W-:-:S03]  /*21a60*/  ULDC.64 UR8, c[0x0][0x280] ;  /* 0x0000a00000087ab9 */ /* 0x000fc60000000a00 */
[----:B------:R-:W3:Y:S04]  /*21a70*/  LDL.LU R21, [R1+0x40] ;  /* 0x0000400001157983 */ /* 0x000ee80000300800 */
[----:B------:R-:W3:Y:S01]  /*21a80*/  LDL.LU R4, [R1+0x18] ;  /* 0x0000180001047983 */ /* 0x000ee20000300800 */
[----:B----4-:R-:W-:-:S13]  /*21a90*/  ISETP.NE.AND P1, PT, R10, 0x1, PT ;  /* 0x000000010a00780c */ /* 0x010fda0003f25270 */
[----:B------:R-:W0:Y:S01]  /*21aa0*/  @P1 LDC R5, c[0x0][0x450] ;  /* 0x00011400ff051b82 */ /* 0x000e220000000800 */
[----:B--2---:R-:W-:Y:S02]  /*21ab0*/  IMAD.MOV.U32 R3, RZ, RZ, R20 ;  /* 0x000000ffff037224 */ /* 0x004fe400078e0014 */
[----:B------:R-:W2:Y:S01]  /*21ac0*/  S2R R20, SR_TID.X ;  /* 0x0000000000147919 */ /* 0x000ea20000002100 */
[----:B---3--:R-:W-:Y:S02]  /*21ad0*/  IMAD R0, R21, UR6, RZ ;  /* 0x0000000615007c24 */ /* 0x008fe4000f8e02ff */
[----:B------:R-:W-:-:S04]  /*21ae0*/  IMAD.WIDE.U32 R2, R17, UR4, R2 ;  /* 0x0000000411027c25 */ /* 0x000fc8000f8e0002 */
[----:B------:R-:W-:Y:S01]  /*21af0*/  IMAD R3, R17, UR5, R3 ;  /* 0x0000000511037c24 */ /* 0x000fe2000f8e0203 */
[----:B------:R-:W-:Y:S01]  /*21b00*/  ULDC.64 UR4, c[0x0][0x2d0] ;  /* 0x0000b40000047ab9 */ /* 0x000fe20000000a00 */
[C---:B------:R-:W-:Y:S02]  /*21b10*/  IMAD R0, R4.reuse, UR7, R0 ;  /* 0x0000000704007c24 */ /* 0x040fe4000f8e0200 */
[----:B------:R-:W-:Y:S01]  /*21b20*/  IMAD.WIDE.U32 R2, R4, UR6, R2 ;  /* 0x0000000604027c25 */ /* 0x000fe2000f8e0002 */
[----:B------:R-:W-:Y:S01]  /*21b30*/  ULDC.64 UR6, c[0x0][0x2c8] ;  /* 0x0000b20000067ab9 */ /* 0x000fe20000000a00 */
[----:B------:R-:W3:Y:S02]  /*21b40*/  @P1 LDC R4, c[0x0][0x44c] ;  /* 0x00011300ff041b82 */ /* 0x000ee40000000800 */
[----:B------:R-:W-:Y:S01]  /*21b50*/  IMAD.IADD R3, R3, 0x1, R0 ;  /* 0x0000000103037824 */ /* 0x000fe200078e0200 */
[C---:B--2---:R-:W-:Y:S01]  /*21b60*/  LOP3.LUT R21, R20.reuse, 0x7f, RZ, 0xc0, !PT ;  /* 0x0000007f14157812 */ /* 0x044fe200078ec0ff */
[----:B------:R-:W-:-:S03]  /*21b70*/  IMAD.SHL.U32 R20, R20, 0x20, RZ ;  /* 0x0000002014147824 */ /* 0x000fc600078e00ff */
[----:B------:R-:W-:-:S04]  /*21b80*/  SHF.R.U32.HI R21, RZ, 0x2, R21 ;  /* 0x00000002ff157819 */ /* 0x000fc80000011615 */
[----:B------:R-:W-:Y:S02]  /*21b90*/  LOP3.LUT R20, R21, 0x60, R20, 0xf8, !PT ;  /* 0x0000006015147812 */ /* 0x000fe400078ef814 */
[----:B------:R2:W5:Y:S03]  /*21ba0*/  LDL R21, [R1+0x30] ;  /* 0x0000300001157983 */ /* 0x0005660000100800 */
[----:B------:R-:W-:-:S04]  /*21bb0*/  IMAD R8, R25, 0xc0, R20 ;  /* 0x000000c019087824 */ /* 0x000fc800078e0214 */
[----:B---3--:R-:W-:-:S04]  /*21bc0*/  @P1 IMAD.HI.U32 R0, R8, R4, RZ ;  /* 0x0000000408001227 */ /* 0x008fc800078e00ff */
[----:B------:R-:W-:Y:S01]  /*21bd0*/  IMAD.MOV.U32 R4, RZ, RZ, R8 ;  /* 0x000000ffff047224 */ /* 0x000fe200078e0008 */
[----:B0-----:R-:W-:-:S04]  /*21be0*/  @P1 SHF.R.U32.HI R4, RZ, R5, R0 ;  /* 0x00000005ff041219 */ /* 0x001fc80000011600 */
[--C-:B------:R-:W-:Y:S01]  /*21bf0*/  SHF.R.S32.HI R0, RZ, 0x1f, R4.reuse ;  /* 0x0000001fff007819 */ /* 0x100fe20000011404 */
[----:B------:R-:W-:-:S04]  /*21c00*/  IMAD.MOV R6, RZ, RZ, -R4 ;  /* 0x000000ffff067224 */ /* 0x000fc800078e0a04 */
[----:B------:R-:W-:-:S04]  /*21c10*/  IMAD R0, R0, UR4, RZ ;  /* 0x0000000400007c24 */ /* 0x000fc8000f8e02ff */
[C---:B------:R-:W-:Y:S02]  /*21c20*/  IMAD R0, R4.reuse, UR5, R0 ;  /* 0x0000000504007c24 */ /* 0x040fe4000f8e0200 */
[----:B------:R-:W-:-:S04]  /*21c30*/  IMAD.WIDE.U32 R4, R4, UR4, R2 ;  /* 0x0000000404047c25 */ /* 0x000fc8000f8e0002 */
[----:B------:R-:W-:Y:S02]  /*21c40*/  IMAD.IADD R5, R5, 0x1, R0 ;  /* 0x0000000105057824 */ /* 0x000fe400078e0200 */
[----:B------:R-:W-:-:S05]  /*21c50*/  IMAD R0, R10, R6, R8 ;  /* 0x000000060a007224 */ /* 0x000fca00078e0208 */
[----:B------:R-:W-:-:S05]  /*21c60*/  SHF.R.S32.HI R6, RZ, 0x1f, R0 ;  /* 0x0000001fff067819 */ /* 0x000fca0000011400 */
[----:B------:R-:W-:Y:S02]  /*21c70*/  IMAD R9, R6, UR6, RZ ;  /* 0x0000000606097c24 */ /* 0x000fe4000f8e02ff */
[C---:B------:R-:W-:Y:S02]  /*21c80*/  IMAD.WIDE.U32 R6, R0.reuse, UR6, R4 ;  /* 0x0000000600067c25 */ /* 0x040fe4000f8e0004 */
[----:B------:R-:W0:Y:S02]  /*21c90*/  @P1 LDC R5, c[0x0][0x44c] ;  /* 0x00011300ff051b82 */ /* 0x000e240000000800 */
[----:B------:R-:W-:-:S04]  /*21ca0*/  IMAD R0, R0, UR7, R9 ;  /* 0x0000000700007c24 */ /* 0x000fc8000f8e0209 */
[----:B------:R-:W-:Y:S02]  /*21cb0*/  IMAD.IADD R0, R7, 0x1, R0 ;  /* 0x0000000107007824 */ /* 0x000fe400078e0200 */
[----:B------:R-:W3:Y:S01]  /*21cc0*/  @P1 LDC R7, c[0x0][0x450] ;  /* 0x00011400ff071b82 */ /* 0x000ee20000000800 */
[----:B------:R-:W-:Y:S01]  /*21cd0*/  VIADD R8, R8, 0x80 ;  /* 0x0000008008087836 */ /* 0x000fe20000000000 */
[----:B------:R-:W1:Y:S01]  /*21ce0*/  S2R R12, SR_TID.X ;  /* 0x00000000000c7919 */ /* 0x000e620000002100 */
[----:B------:R-:W-:-:S04]  /*21cf0*/  LEA R4, P0, R6, UR8, 0x1 ;  /* 0x0000000806047c11 */ /* 0x000fc8000f8008ff */
[----:B------:R-:W-:Y:S01]  /*21d00*/  LEA.HI.X R0, R6, UR9, R0, 0x1, P0 ;  /* 0x0000000906007c11 */ /* 0x000fe200080f0c00 */
[----:B------:R-:W-:Y:S02]  /*21d10*/  IMAD.MOV.U32 R6, RZ, RZ, R8 ;  /* 0x000000ffff067224 */ /* 0x000fe400078e0008 */
[----:B0-----:R-:W-:-:S05]  /*21d20*/  @P1 IMAD.HI.U32 R5, R8, R5, RZ ;  /* 0x0000000508051227 */ /* 0x001fca00078e00ff */
[----:B---3--:R-:W-:-:S04]  /*21d30*/  @P1 SHF.R.U32.HI R6, RZ, R7, R5 ;  /* 0x00000007ff061219 */ /* 0x008fc80000011605 */
[--C-:B------:R-:W-:Y:S01]  /*21d40*/  SHF.R.S32.HI R7, RZ, 0x1f, R6.reuse ;  /* 0x0000001fff077819 */ /* 0x100fe20000011406 */
[----:B------:R-:W-:-:S04]  /*21d50*/  IMAD.MOV R5, RZ, RZ, -R6 ;  /* 0x000000ffff057224 */ /* 0x000fc800078e0a06 */
[----:B------:R-:W-:Y:S02]  /*21d60*/  IMAD R7, R7, UR4, RZ ;  /* 0x0000000407077c24 */ /* 0x000fe4000f8e02ff */
[----:B------:R-:W-:Y:S01]  /*21d70*/  IMAD.WIDE.U32 R2, R6, UR4, R2 ;  /* 0x0000000406027c25 */ /* 0x000fe2000f8e0002 */
[----:B------:R-:W-:-:S03]  /*21d80*/  ULDC UR4, c[0x0][0x2b8] ;  /* 0x0000ae0000047ab9 */ /* 0x000fc60000000800 */
[----:B------:R-:W-:Y:S02]  /*21d90*/  IMAD R5, R10, R5, R8 ;  /* 0x000000050a057224 */ /* 0x000fe400078e0208 */
[----:B------:R-:W-:-:S04]  /*21da0*/  IMAD R6, R6, UR5, R7 ;  /* 0x0000000506067c24 */ /* 0x000fc8000f8e0207 */
[----:B------:R-:W-:Y:S01]  /*21db0*/  IMAD.IADD R3, R3, 0x1, R6 ;  /* 0x0000000103037824 */ /* 0x000fe200078e0206 */
[----:B------:R-:W-:Y:S01]  /*21dc0*/  SHF.R.S32.HI R6, RZ, 0x1f, R5 ;  /* 0x0000001fff067819 */ /* 0x000fe20000011405 */
[----:B-1----:R-:W-:-:S04]  /*21dd0*/  IMAD.SHL.U32 R11, R12, 0x8, RZ ;  /* 0x000000080c0b7824 */ /* 0x002fc800078e00ff */
[----:B------:R-:W-:Y:S01]  /*21de0*/  IMAD R6, R6, UR6, RZ ;  /* 0x0000000606067c24 */ /* 0x000fe2000f8e02ff */
[----:B------:R-:W-:Y:S01]  /*21df0*/  LOP3.LUT R11, R11, 0x18, RZ, 0xc0, !PT ;  /* 0x000000180b0b7812 */ /* 0x000fe200078ec0ff */
[----:B------:R-:W-:-:S04]  /*21e00*/  IMAD.WIDE.U32 R2, R5, UR6, R2 ;  /* 0x0000000605027c25 */ /* 0x000fc8000f8e0002 */
[----:B------:R-:W-:Y:S02]  /*21e10*/  IMAD R6, R5, UR7, R6 ;  /* 0x0000000705067c24 */ /* 0x000fe4000f8e0206 */
[----:B------:R-:W-:Y:S01]  /*21e20*/  IMAD.SHL.U32 R20, R12, 0x8, RZ ;  /* 0x000000080c147824 */ /* 0x000fe200078e00ff */
[----:B------:R-:W-:Y:S01]  /*21e30*/  LEA R7, P0, R2, UR8, 0x1 ;  /* 0x0000000802077c11 */ /* 0x000fe2000f8008ff */
[----:B------:R-:W-:Y:S01]  /*21e40*/  IMAD.IADD R6, R3, 0x1, R6 ;  /* 0x0000000103067824 */ /* 0x000fe200078e0206 */
[C---:B------:R-:W-:Y:S02]  /*21e50*/  LOP3.LUT R13, R11.reuse, 0x20, RZ, 0xfc, !PT ;  /* 0x000000200b0d7812 */ /* 0x040fe400078efcff */
[----:B------:R-:W-:Y:S02]  /*21e60*/  LOP3.LUT R20, R20, 0x18, RZ, 0xc0, !PT ;  /* 0x0000001814147812 */ /* 0x000fe400078ec0ff */
[----:B------:R-:W-:Y:S01]  /*21e70*/  LOP3.LUT R11, R11, 0x40, RZ, 0xfc, !PT ;  /* 0x000000400b0b7812 */ /* 0x000fe200078efcff */
[----:B------:R-:W-:Y:S01]  /*21e80*/  UMOV UR5, 0xffffffff ;  /* 0xffffffff00057882 */ /* 0x000fe20000000000 */
[----:B------:R-:W-:-:S02]  /*21e90*/  LEA.HI.X R6, R2, UR9, R6, 0x1, P0 ;  /* 0x0000000902067c11 */ /* 0x000fc400080f0c06 */
[----:B------:R-:W-:Y:S02]  /*21ea0*/  LOP3.LUT R12, R12, 0x7f, RZ, 0xc0, !PT ;  /* 0x0000007f0c0c7812 */ /* 0x000fe400078ec0ff */
[----:B------:R-:W-:Y:S02]  /*21eb0*/  ISETP.GE.AND P3, PT, R20, UR4, PT ;  /* 0x0000000414007c0c */ /* 0x000fe4000bf66270 */
[----:B------:R-:W-:Y:S02]  /*21ec0*/  ISETP.GE.AND P0, PT, R13, UR4, PT ;  /* 0x000000040d007c0c */ /* 0x000fe4000bf06270 */
[----:B------:R-:W-:Y:S02]  /*21ed0*/  ISETP.GE.AND P1, PT, R11, UR4, PT ;  /* 0x000000040b007c0c */ /* 0x000fe4000bf26270 */
[----:B------:R-:W-:Y:S01]  /*21ee0*/  SHF.R.U32.HI R9, RZ, 0x2, R12 ;  /* 0x00000002ff097819 */ /* 0x000fe2000001160c */
[----:B--2---:R-:W-:Y:S10]  /*21ef0*/  BRA.DIV UR5, `(.L_x_11922) ;  /* 0x0000005605807947 */ /* 0x004ff4000b800000 */
[----:B------:R-:W2:Y:S01]  /*21f00*/  LDL R8, [R1+0x14] ;  /* 0x0000140001087983 */ /* 0x000ea20000100800 */
[----:B-----5:R-:W-:Y:S02]  /*21f10*/  IMAD R5, R21, R10, RZ ;  /* 0x0000000a15057224 */ /* 0x020fe400078e02ff */
[----:B------:R-:W-:Y:S01]  /*21f20*/  IMAD R25, R25, 0xc0, R9 ;  /* 0x000000c019197824 */ /* 0x000fe200078e0209 */
        /* <DEDUP_REMOVED lines=9> */
[----:B--2---:R-:W-:Y:S04]  /*21fc0*/  @!P2 LDGSTS.E.BYPASS.LTC128B.128 [R8+0xda00], desc[UR60][R2.64], !P3 ;  /* 0x0da000000208afae */ /* 0x004fe8000d901d7c */
        /* <DEDUP_REMOVED lines=30> */
[----:B------:R-:W-:-:S05]  /*221b0*/  @!P2 LEA R2, P4, R20, R4, 0x1 ;  /* 0x000000041402a211 */ /* 0x000fca00078808ff */
[----:B--2---:R-:W-:-:S04]  /*221c0*/  @!P2 IMAD.X R0, RZ, RZ, R0, P4 ;  /* 0x000000ffff00a224 */ /* 0x004fc800020e0600 */
[----:B------:R-:W-:Y:S02]  /*221d0*/  @!P2 IMAD.MOV.U32 R3, RZ, RZ, R0 ;  /* 0x000000ffff03a224 */ /* 0x000fe400078e0000 */
[----:B------:R-:W-:Y:S04]  /*221e0*/  SHFL.IDX PT, R0, R6, RZ, 0x1c1f ;  /* 0x001c1fff06007589 */ /* 0x000fe800000e0000 */
[----:B------:R-:W-:Y:S04]  /*221f0*/  @!P2 LDGSTS.E.BYPASS.LTC128B.128 [R8+0xf200], desc[UR60][R2.64], !P3 ;  /* 0x0f2000000208afae */ /* 0x000fe8000d901d7c */
[----:B------:R-:W-:Y:S04]  /*22200*/  @!P2 LDGSTS.E.BYPASS.LTC128B.128 [R8+0x12200], desc[UR60][R2.64+0x40], !P0 ;  /* 0x122000400208afae */ /* 0x000fe8000c101d7c */
[----:B------:R0:W-:Y:S04]  /*22210*/  @!P2 LDGSTS.E.BYPASS.LTC128B.128 [R8+0x15200], desc[UR60][R2.64+0x80], !P1 ;  /* 0x152000800208afae */ /* 0x0001e8000c901d7c */
[----:B------:R-:W-:Y:S04]  /*22220*/  SHFL.IDX PT, R6, R6, 0x1, 0x1c1f ;  /* 0x003c1f0006067f89 */ /* 0x000fe800000e0000 */
[----:B0-----:R-:W0:Y:S01]  /*22230*/  SHFL.IDX PT, R2, R7, RZ, 0x1c1f ;  /* 0x001c1fff07027589 */ /* 0x001e2200000e0000 */
[----:B------:R-:W-:-:S05]  /*22240*/  VIADD R3, R25, 0x80 ;  /* 0x0000008019037836 */ /* 0x000fca0000000000 */
[----:B------:R-:W-:-:S13]  /*22250*/  ISETP.GE.AND P2, PT, R3, R5, PT ;  /* 0x000000050300720c */ /* 0x000fda0003f46270 */
[----:B0-----:R-:W-:-:S05]  /*22260*/  @!P2 LEA R2, P4, R20, R2, 0x1 ;  /* 0x000000021402a211 */ /* 0x001fca00078808ff */
[----:B------:R-:W-:-:S04]  /*22270*/  @!P2 IMAD.X R0, RZ, RZ, R0, P4 ;  /* 0x000000ffff00a224 */ /* 0x000fc800020e0600 */
[----:B------:R-:W-:-:S05]  /*22280*/  @!P2 IMAD.MOV.U32 R3, RZ, RZ, R0 ;  /* 0x000000ffff03a224 */ /* 0x000fca00078e0000 */
[----:B------:R-:W-:Y:S04]  /*22290*/  @!P2 LDGSTS.E.BYPASS.LTC128B.128 [R8+0xfa00], desc[UR60][R2.64], !P3 ;  /* 0x0fa000000208afae */ /* 0x000fe8000d901d7c */
[----:B------:R-:W-:Y:S04]  /*222a0*/  @!P2 LDGSTS.E.BYPASS.LTC128B.128 [R8+0x12a00], desc[UR60][R2.64+0x40], !P0 ;  /* 0x12a000400208afae */ /* 0x000fe8000c101d7c */
[----:B------:R0:W-:Y:S04]  /*222b0*/  @!P2 LDGSTS.E.BYPASS.LTC128B.128 [R8+0x15a00], desc[UR60][R2.64+0x80], !P1 ;  /* 0x15a000800208afae */ /* 0x0001e8000c901d7c */
[----:B0-----:R0:W1:Y:S02]  /*222c0*/  SHFL.IDX PT, R2, R7, 0x1, 0x1c1f ;  /* 0x003c1f0007027f89 */ /* 0x00106400000e0000 */
.L_x_12092:
        /* <DEDUP_REMOVED lines=13> */
.L_x_11923:
        /* <DEDUP_REMOVED lines=18> */
.L_x_12093:
[----:B------:R-:W-:Y:S05]  /*224c0*/  BSYNC B0 ;  /* 0x0000000000007941 */ /* 0x000fea0003800000 */
.L_x_11924:
        /* <DEDUP_REMOVED lines=52> */
.L_x_11932:
[----:B------:R-:W-:Y:S01]  /*22810*/  IMAD R3, R5, 0x8, R16 ;  /* 0x0000000805037824 */ /* 0x000fe200078e0210 */
[----:B------:R-:W-:Y:S01]  /*22820*/  SHF.L.U32 R2, R9, 0x1f, RZ ;  /* 0x0000001f09027819 */ /* 0x000fe200000006ff */
[----:B------:R-:W-:Y:S03]  /*22830*/  BSSY B3, `(.L_x_11933) ;  /* 0x0000003000037945 */ /* 0x000fe60003800000 */
[----:B------:R-:W1:Y:S02]  /*22840*/  SYNCS.PHASECHK.TRANS64.TRYWAIT P0, [R3+URZ+0x31c40], R2 ;  /* 0x031c4002030075a7 */ /* 0x000e64000800017f */
[----:B-1----:R-:W-:Y:S05]  /*22850*/  @!P0 BRA `(.L_x_11934) ;  /* 0x00000054004c8947 */ /* 0x002fea0003800000 */
.L_x_12094:
[----:B------:R-:W-:Y:S05]  /*22860*/  BSYNC B3 ;  /* 0x0000000000037941 */ /* 0x000fea0003800000 */
.L_x_11933:
[----:B0-----:R-:W0:Y:S01]  /*22870*/  S2R R6, SR_TID.X ;  /* 0x0000000000067919 */ /* 0x001e220000002100 */
[----:B------:R-:W-:Y:S01]  /*22880*/  BSSY B3, `(.L_x_11935) ;  /* 0x000000a000037945 */ /* 0x000fe20003800000 */
[----:B0-----:R-:W-:-:S04]  /*22890*/  LOP3.LUT R6, R6, 0x7f, RZ, 0xc0, !PT ;  /* 0x0000007f06067812 */ /* 0x001fc800078ec0ff */
[----:B------:R-:W-:-:S13]  /*228a0*/  ISETP.NE.AND P0, PT, R6, RZ, PT ;  /* 0x000000ff0600720c */ /* 0x000fda0003f05270 */
[----:B------:R-:W-:Y:S05]  /*228b0*/  @P0 BRA `(.L_x_11936) ;  /* 0x0000000000180947 */ /* 0x000fea0003800000 */
[----:B------:R-:W2:Y:S01]  /*228c0*/  LDL R6, [R1] ;  /* 0x0000000001067983 */ /* 0x000ea20000100800 */
[----:B-1----:R-:W-:-:S04]  /*228d0*/  IMAD.MOV.U32 R2, RZ, RZ, 0x6c00 ;  /* 0x00006c00ff027424 */ /* 0x002fc800078e00ff */
[----:B------:R0:W-:Y:S01]  /*228e0*/  SYNCS.ARRIVE.TRANS64 RZ, [R3+URZ+0x31c30], R2 ;  /* 0x031c300203ff79a7 */ /* 0x0001e2000800003f */
[----:B--2---:R-:W-:-:S13]  /*228f0*/  LOP3.LUT P1, RZ, R6, 0x1, RZ, 0xc0, !PT ;  /* 0x0000000106ff7812 */ /* 0x004fda000782c0ff */
[----:B0-----:R-:W-:Y:S05]  /*22900*/  @!P1 BRA `(.L_x_11936) ;  /* 0x0000000000049947 */ /* 0x001fea0003800000 */
[----:B------:R-:W-:Y:S01]  /*22910*/  BPT.TRAP 0x1 ;  /* 0x000000040000795c */ /* 0x000fe20000300000 */
.L_x_11936:
[----:B------:R-:W-:Y:S05]  /*22920*/  BSYNC B3 ;  /* 0x0000000000037941 */ /* 0x000fea0003800000 */
.L_x_11935:
        /* <DEDUP_REMOVED lines=11> */
.L_x_11937:
        /* <DEDUP_REMOVED lines=16> */
.L_x_11938:
        /* <DEDUP_REMOVED lines=16> */
.L_x_11939:
        /* <DEDUP_REMOVED lines=15> */
.L_x_12095:
[----:B------:R-:W-:Y:S05]  /*22cd0*/  BSYNC B3 ;  /* 0x0000000000037941 */ /* 0x000fea0003800000 */
.L_x_11940:
        /* <DEDUP_REMOVED lines=10> */
.L_x_11942:
[----:B------:R-:W2:Y:S01]  /*22d80*/  LDL R3, [R1] ;  /* 0x0000000001037983 */ /* 0x000ea20000100800 */
[----:B------:R-:W-:Y:S01]  /*22d90*/  BSSY B3, `(.L_x_11943) ;  /* 0x0000004000037945 */ /* 0x000fe20003800000 */
[----:B--2---:R-:W-:-:S13]  /*22da0*/  LOP3.LUT P0, RZ, R3, 0x8, RZ, 0xc0, !PT ;  /* 0x0000000803ff7812 */ /* 0x004fda000780c0ff */
[----:B------:R-:W-:Y:S05]  /*22db0*/  @P0 BRA `(.L_x_11944) ;  /* 0x0000000000040947 */ /* 0x000fea0003800000 */
[----:B------:R-:W-:Y:S01]  /*22dc0*/  BPT.TRAP 0x1 ;  /* 0x000000040000795c */ /* 0x000fe20000300000 */
.L_x_11944:
[----:B------:R-:W-:Y:S05]  /*22dd0*/  BSYNC B3 ;  /* 0x0000000000037941 */ /* 0x000fea0003800000 */
.L_x_11943:
        /* <DEDUP_REMOVED lines=10> */
.L_x_11945:
        /* <DEDUP_REMOVED lines=15> */
.L_x_11946:
        /* <DEDUP_REMOVED lines=15> */
.L_x_11947:
        /* <DEDUP_REMOVED lines=12> */
.L_x_11931:
[----:B------:R-:W-:Y:S05]  /*23120*/  BSYNC B1 ;  /* 0x0000000000017941 */ /* 0x000fea0003800000 */
.L_x_11930:
[----:B------:R-:W2:Y:S01]  /*23130*/  LDL.LU R0, [R1+0x28] ;  /* 0x0000280001007983 */ /* 0x000ea20000300800 */
[----:B------:R-:W-:Y:S02]  /*23140*/  IMAD.MOV.U32 R18, RZ, RZ, R5 ;  /* 0x000000ffff127224 */ /* 0x000fe400078e0005 */
[----:B------:R-:W-:Y:S02]  /*23150*/  IMAD.MOV.U32 R28, RZ, RZ, R9 ;  /* 0x000000ffff1c7224 */ /* 0x000fe400078e0009 */
[----:B--2---:R-:W-:-:S07]  /*23160*/  VIADD R0, R0, 0xfffffffd ;  /* 0xfffffffd00007836 */ /* 0x004fce0000000000 */
.L_x_11929:
[----:B------:R-:W-:Y:S05]  /*23170*/  BSYNC B2 ;  /* 0x0000000000027941 */ /* 0x000fea0003800000 */
.L_x_11928:
[----:B------:R-:W-:Y:S01]  /*23180*/  VIADD R8, R8, 0xfffffffe ;  /* 0xfffffffe08087836 */ /* 0x000fe20000000000 */
[----:B------:R-:W-:-:S04]  /*23190*/  LOP3.LUT R4, RZ, R4, RZ, 0x33, !PT ;  /* 0x00000004ff047212 */ /* 0x000fc800078e33ff */
[----:B------:R-:W-:-:S13]  /*231a0*/  ISETP.NE.AND P0, PT, R8, R4, PT ;  /* 0x000000040800720c */ /* 0x000fda0003f05270 */
[----:B------:R-:W-:Y:S05]  /*231b0*/  @!P0 BRA `(.L_x_11927) ;  /* 0x0000001400ac8947 */ /* 0x000fea0003800000 */
[----:B------:R-:W-:-:S07]  /*231c0*/  IMAD.MOV.U32 R4, RZ, RZ, R19 ;  /* 0x000000ffff047224 */ /* 0x000fce00078e0013 */
.L_x_11984:
[----:B------:R-:W2:Y:S01]  /*231d0*/  LDL R2, [R1] ;  /* 0x0000000001027983 */ /* 0x000ea20000100800 */
[----:B------:R-:W-:Y:S01]  /*231e0*/  VIADD R6, R18, 0x1 ;  /* 0x0000000112067836 */ /* 0x000fe20000000000 */
[----:B------:R-:W-:Y:S05]  /*231f0*/  YIELD ;  /* 0x0000000000007946 */ /* 0x000fea0003800000 */
[----:B------:R-:W-:Y:S01]  /*23200*/  ISETP.NE.AND P0, PT, R6, 0x2, PT ;  /* 0x000000020600780c */ /* 0x000fe20003f05270 */
[----:B------:R-:W-:Y:S03]  /*23210*/  BSSY B1, `(.L_x_11948) ;  /* 0x00000ae000017945 */ /* 0x000fe60003800000 */
[----:B0-----:R-:W-:-:S02]  /*23220*/  SEL R7, RZ, 0x1, P0 ;  /* 0x00000001ff077807 */ /* 0x001fc40000000000 */
        /* <DEDUP_REMOVED lines=27> */
.L_x_11950:
[----:B------:R-:W-:Y:S01]  /*233e0*/  IMAD R3, R6, 0x8, R16 ;  /* 0x0000000806037824 */ /* 0x000fe200078e0210 */
[----:B------:R-:W-:Y:S01]  /*233f0*/  SHF.L.U32 R2, R7, 0x1f, RZ ;  /* 0x0000001f07027819 */ /* 0x000fe200000006ff */
[----:B------:R-:W-:Y:S03]  /*23400*/  BSSY B2, `(.L_x_11951) ;  /* 0x0000003000027945 */ /* 0x000fe60003800000 */
[----:B------:R-:W1:Y:S02]  /*23410*/  SYNCS.PHASECHK.TRANS64.TRYWAIT P0, [R3+URZ+0x31c40], R2 ;  /* 0x031c4002030075a7 */ /* 0x000e64000800017f */
[----:B-1----:R-:W-:Y:S05]  /*23420*/  @!P0 BRA `(.L_x_11952) ;  /* 0x0000004800808947 */ /* 0x002fea0003800000 */
.L_x_12096:
[----:B------:R-:W-:Y:S05]  /*23430*/  BSYNC B2 ;  /* 0x0000000000027941 */ /* 0x000fea0003800000 */
.L_x_11951:
        /* <DEDUP_REMOVED lines=11> */
.L_x_11954:
[----:B------:R-:W-:Y:S05]  /*234f0*/  BSYNC B2 ;  /* 0x0000000000027941 */ /* 0x000fea0003800000 */
.L_x_11953:
        /* <DEDUP_REMOVED lines=11> */
.L_x_11955:
        /* <DEDUP_REMOVED lines=16> */
.L_x_11956:
        /* <DEDUP_REMOVED lines=16> */
.L_x_11957:
        /* <DEDUP_REMOVED lines=15> */
.L_x_12097:
[----:B------:R-:W-:Y:S05]  /*238a0*/  BSYNC B2 ;  /* 0x0000000000027941 */ /* 0x000fea0003800000 */
.L_x_11958:
        /* <DEDUP_REMOVED lines=10> */
.L_x_11960:
[----:B------:R-:W2:Y:S01]  /*23950*/  LDL R3, [R1] ;  /* 0x0000000001037983 */ /* 0x000ea20000100800 */
[----:B------:R-:W-:Y:S01]  /*23960*/  BSSY B2, `(.L_x_11961) ;  /* 0x0000004000027945 */ /* 0x000fe20003800000 */
[----:B--2---:R-:W-:-:S13]  /*23970*/  LOP3.LUT P0, RZ, R3, 0x8, RZ, 0xc0, !PT ;  /* 0x0000000803ff7812 */ /* 0x004fda000780c0ff */
[----:B------:R-:W-:Y:S05]  /*23980*/  @P0 BRA `(.L_x_11962) ;  /* 0x0000000000040947 */ /* 0x000fea0003800000 */
[----:B------:R-:W-:Y:S01]  /*23990*/  BPT.TRAP 0x1 ;  /* 0x000000040000795c */ /* 0x000fe20000300000 */
.L_x_11962:
[----:B------:R-:W-:Y:S05]  /*239a0*/  BSYNC B2 ;  /* 0x0000000000027941 */ /* 0x000fea0003800000 */
.L_x_11961:
        /* <DEDUP_REMOVED lines=10> */
.L_x_11963:
        /* <DEDUP_REMOVED lines=15> */
.L_x_11964:
        /* <DEDUP_REMOVED lines=15> */
.L_x_11965:
        /* <DEDUP_REMOVED lines=12> */
.L_x_11949:
[----:B------:R-:W-:Y:S05]  /*23cf0*/  BSYNC B1 ;  /* 0x0000000000017941 */ /* 0x000fea0003800000 */
.L_x_11948:
        /* <DEDUP_REMOVED lines=33> */
.L_x_11968:
[----:B------:R-:W-:Y:S01]  /*23f10*/  IMAD R3, R18, 0x8, R16 ;  /* 0x0000000812037824 */ /* 0x000fe200078e0210 */
[----:B------:R-:W-:Y:S01]  /*23f20*/  SHF.L.U32 R2, R28, 0x1f, RZ ;  /* 0x0000001f1c027819 */ /* 0x000fe200000006ff */
[----:B------:R-:W-:Y:S03]  /*23f30*/  BSSY B2, `(.L_x_11969) ;  /* 0x0000003000027945 */ /* 0x000fe60003800000 */
[----:B------:R-:W1:Y:S02]  /*23f40*/  SYNCS.PHASECHK.TRANS64.TRYWAIT P0, [R3+URZ+0x31c40], R2 ;  /* 0x031c4002030075a7 */ /* 0x000e64000800017f */
[----:B-1----:R-:W-:Y:S05]  /*23f50*/  @!P0 BRA `(.L_x_11970) ;  /* 0x0000003c00dc8947 */ /* 0x002fea0003800000 */
.L_x_12098:
[----:B------:R-:W-:Y:S05]  /*23f60*/  BSYNC B2 ;  /* 0x0000000000027941 */ /* 0x000fea0003800000 */
.L_x_11969:
        /* <DEDUP_REMOVED lines=11> */
.L_x_11972:
[----:B------:R-:W-:Y:S05]  /*24020*/  BSYNC B2 ;  /* 0x0000000000027941 */ /* 0x000fea0003800000 */
.L_x_11971:
        /* <DEDUP_REMOVED lines=11> */
.L_x_11973:
        /* <DEDUP_REMOVED lines=16> */
.L_x_11974:
        /* <DEDUP_REMOVED lines=16> */
.L_x_11975:
        /* <DEDUP_REMOVED lines=15> */
.L_x_12099:
[----:B------:R-:W-:Y:S05]  /*243d0*/  BSYNC B2 ;  /* 0x0000000000027941 */ /* 0x000fea0003800000 */
.L_x_11976:
        /* <DEDUP_REMOVED lines=10> */
.L_x_11978:
[----:B------:R-:W2:Y:S01]  /*24480*/  LDL R3, [R1] ;  /* 0x0000000001037983 */ /* 0x000ea20000100800 */
[----:B------:R-:W-:Y:S01]  /*24490*/  BSSY B2, `(.L_x_11979) ;  /* 0x0000004000027945 */ /* 0x000fe20003800000 */
[----:B--2---:R-:W-:-:S13]  /*244a0*/  LOP3.LUT P0, RZ, R3, 0x8, RZ, 0xc0, !PT ;  /* 0x0000000803ff7812 */ /* 0x004fda000780c0ff */
[----:B------:R-:W-:Y:S05]  /*244b0*/  @P0 BRA `(.L_x_11980) ;  /* 0x0000000000040947 */ /* 0x000fea0003800000 */
[----:B------:R-:W-:Y:S01]  /*244c0*/  BPT.TRAP 0x1 ;  /* 0x000000040000795c */ /* 0x000fe20000300000 */
.L_x_11980:
[----:B------:R-:W-:Y:S05]  /*244d0*/  BSYNC B2 ;  /* 0x0000000000027941 */ /* 0x000fea0003800000 */
.L_x_11979:
        /* <DEDUP_REMOVED lines=10> */
.L_x_11981:
        /* <DEDUP_REMOVED lines=15> */
.L_x_11982:
        /* <DEDUP_REMOVED lines=15> */
.L_x_11983:
        /* <DEDUP_REMOVED lines=12> */
.L_x_11967:
[----:B------:R-:W-:Y:S05]  /*24820*/  BSYNC B1 ;  /* 0x0000000000017941 */ /* 0x000fea0003800000 */
.L_x_11966:
[----:B------:R-:W2:Y:S01]  /*24830*/  LDL R2, [R1+0x10] ;  /* 0x0000100001027983 */ /* 0x000ea20000100800 */
[----:B------:R-:W-:Y:S01]  /*24840*/  VIADD R0, R0, 0xfffffffe ;  /* 0xfffffffe00007836 */ /* 0x000fe20000000000 */
[----:B--2---:R-:W-:-:S13]  /*24850*/  ISETP.GT.AND P0, PT, R8, R2, PT ;  /* 0x000000020800720c */ /* 0x004fda0003f04270 */
[----:B------:R-:W-:Y:S05]  /*24860*/  @P0 BRA `(.L_x_11984) ;  /* 0xffffffe800580947 */ /* 0x000fea000383ffff */
.L_x_11927:
[----:B------:R-:W-:Y:S05]  /*24870*/  BSYNC B0 ;  /* 0x0000000000007941 */ /* 0x000fea0003800000 */
.L_x_11926:
        /* <DEDUP_REMOVED lines=17> */
.L_x_11986:
[----:B------:R-:W-:Y:S05]  /*24990*/  BSYNC B0 ;  /* 0x0000000000007941 */ /* 0x000fea0003800000 */
.L_x_11985:
[----:B------:R-:W2:Y:S01]  /*249a0*/  LDL R0, [R1] ;  /* 0x0000000001007983 */ /* 0x000ea20000100800 */
[----:B------:R-:W-:Y:S01]  /*249b0*/  BSSY B0, `(.L_x_11987) ;  /* 0x000004b000007945 */ /* 0x000fe20003800000 */
[----:B--2---:R-:W-:-:S13]  /*249c0*/  LOP3.LUT P0, RZ, R0, 0x4, RZ, 0xc0, !PT ;  /* 0x0000000400ff7812 */ /* 0x004fda000780c0ff */
[----:B------:R-:W-:Y:S05]  /*249d0*/  @!P0 BRA `(.L_x_11988) ;  /* 0x0000000400208947 */ /* 0x000fea0003800000 */
[----:B------:R-:W-:Y:S01]  /*249e0*/  IMAD R0, R18, 0x8, R16 ;  /* 0x0000000812007824 */ /* 0x000fe200078e0210 */
[----:B------:R-:W-:Y:S01]  /*249f0*/  SHF.L.U32 R3, R28, 0x1f, RZ ;  /* 0x0000001f1c037819 */ /* 0x000fe200000006ff */
[----:B------:R-:W-:Y:S03]  /*24a00*/  BSSY B1, `(.L_x_11989) ;  /* 0x0000003000017945 */ /* 0x000fe60003800000 */
[----:B------:R-:W1:Y:S02]  /*24a10*/  SYNCS.PHASECHK.TRANS64.TRYWAIT P0, [R0+URZ+0x31c60], R3 ;  /* 0x031c6003000075a7 */ /* 0x000e64000800017f */
[----:B-1----:R-:W-:Y:S05]  /*24a20*/  @!P0 BRA `(.L_x_11990) ;  /* 0x0000003400508947 */ /* 0x002fea0003800000 */
.L_x_12100:
[----:B------:R-:W-:Y:S05]  /*24a30*/  BSYNC B1 ;  /* 0x0000000000017941 */ /* 0x000fea0003800000 */
.L_x_11989:
[----:B------:R-:W2:Y:S02]  /*24a40*/  S2R R2, SR_TID.X ;  /* 0x0000000000027919 */ /* 0x000ea40000002100 */
[----:B--2---:R-:W-:Y:S02]  /*24a50*/  LOP3.LUT R4, R2, 0x7f, RZ, 0xc0, !PT ;  /* 0x0000007f02047812 */ /* 0x004fe400078ec0ff */
[----:B------:R-:W2:Y:S02]  /*24a60*/  LDL R2, [R1+0x1c] ;  /* 0x00001c0001027983 */ /* 0x000ea40000100800 */
[----:B------:R-:W-:-:S13]  /*24a70*/  ISETP.NE.AND P0, PT, R4, RZ, PT ;  /* 0x000000ff0400720c */ /* 0x000fda0003f05270 */
[----:B-1----:R-:W-:-:S04]  /*24a80*/  @!P0 IMAD.MOV.U32 R3, RZ, RZ, 0x6c00 ;  /* 0x00006c00ff038424 */ /* 0x002fc800078e00ff */
[----:B------:R1:W-:Y:S01]  /*24a90*/  @!P0 SYNCS.ARRIVE.TRANS64 RZ, [R0+URZ+0x31c50], R3 ;  /* 0x031c500300ff89a7 */ /* 0x0003e2000800003f */
[----:B--2---:R-:W-:-:S04]  /*24aa0*/  PRMT R2, R2, 0x9910, RZ ;  /* 0x0000991002027816 */ /* 0x004fc800000000ff */
[----:B------:R-:W-:-:S13]  /*24ab0*/  ISETP.NE.AND P0, PT, R2, 0x2, PT ;  /* 0x000000020200780c */ /* 0x000fda0003f05270 */
[----:B-1----:R-:W-:Y:S05]  /*24ac0*/  @P0 BRA `(.L_x_11991) ;  /* 0x0000000000040947 */ /* 0x002fea0003800000 */
[----:B------:R-:W-:Y:S01]  /*24ad0*/  BPT.TRAP 0x1 ;  /* 0x000000040000795c */ /* 0x000fe20000300000 */
.L_x_11991:
[----:B------:R-:W2:Y:S01]  /*24ae0*/  LDL R2, [R1] ;  /* 0x0000000001027983 */ /* 0x000ea20000100800 */
[----:B------:R-:W-:Y:S01]  /*24af0*/  BSSY B1, `(.L_x_11992) ;  /* 0x0000004000017945 */ /* 0x000fe20003800000 */
[----:B--2---:R-:W-:-:S13]  /*24b00*/  LOP3.LUT P0, RZ, R2, 0x8, RZ, 0xc0, !PT ;  /* 0x0000000802ff7812 */ /* 0x004fda000780c0ff */
[----:B------:R-:W-:Y:S05]  /*24b10*/  @P0 BRA `(.L_x_11993) ;  /* 0x0000000000040947 */ /* 0x000fea0003800000 */
[----:B------:R-:W-:Y:S01]  /*24b20*/  BPT.TRAP 0x1 ;  /* 0x000000040000795c */ /* 0x000fe20000300000 */
.L_x_11993:
[----:B------:R-:W-:Y:S05]  /*24b30*/  BSYNC B1 ;  /* 0x0000000000017941 */ /* 0x000fea0003800000 */
.L_x_11992:
        /* <DEDUP_REMOVED lines=10> */
.L_x_11994:
        /* <DEDUP_REMOVED lines=15> */
.L_x_11995:
        /* <DEDUP_REMOVED lines=15> */
.L_x_11996:
        /* <DEDUP_REMOVED lines=10> */
.L_x_11988:
[----:B------:R-:W-:Y:S05]  /*24e60*/  BSYNC B0 ;  /* 0x0000000000007941 */ /* 0x000fea0003800000 */
.L_x_11987:
[----:B------:R-:W-:-:S05]  /*24e70*/  VIADD R18, R18, 0x1 ;  /* 0x0000000112127836 */ /* 0x000fca0000000000 */
[----:B------:R-:W-:-:S04]  /*24e80*/  ISETP.NE.AND P0, PT, R18, 0x2, PT ;  /* 0x000000021200780c */ /* 0x000fc80003f05270 */
[----:B------:R-:W-:Y:S02]  /*24e90*/  SEL R3, RZ, 0x1, P0 ;  /* 0x00000001ff037807 */ /* 0x000fe40000000000 */
[----:B------:R-:W-:Y:S02]  /*24ea0*/  SEL R18, R18, RZ, P0 ;  /* 0x000000ff12127207 */ /* 0x000fe40000000000 */
[----:B------:R-:W-:-:S07]  /*24eb0*/  LOP3.LUT R28, R28, R3, RZ, 0x3c, !PT ;  /* 0x000000031c1c7212 */ /* 0x000fce00078e3cff */
.L_x_11908:
[----:B------:R-:W-:Y:S05]  /*24ec0*/  BSYNC B7 ;  /* 0x0000000000077941 */ /* 0x000fea0003800000 */
.L_x_11906:
        /* <DEDUP_REMOVED lines=12> */
.L_x_11997:
        /* <DEDUP_REMOVED lines=9> */
[----:B--2---:R-:W2:Y:S01]  /*25020*/  @!P0 LDC.64 R4, c[0x0][0xc78] ;  /* 0x00031e00ff048b82 */ /* 0x004ea20000000a00 */
[----:B0-----:R-:W-:-:S05]  /*25030*/  @!P0 IMAD.WIDE R2, R9, 0x4, R2 ;  /* 0x0000000409028825 */ /* 0x001fca00078e0202 */
[----:B------:R2:W3:Y:S02]  /*25040*/  @!P0 LDG.E R7, desc[UR60][R2.64] ;  /* 0x0000003c02078981 */ /* 0x0004e4000c1e1900 */
[----:B--2---:R-:W-:-:S05]  /*25050*/  @!P0 IMAD.WIDE R2, R9, 0x4, R4 ;  /* 0x0000000409028825 */ /* 0x004fca00078e0204 */
[----:B------:R-:W2:Y:S01]  /*25060*/  @!P0 LDG.E R4, desc[UR60][R2.64] ;  /* 0x0000003c02048981 */ /* 0x000ea2000c1e1900 */
        /* <DEDUP_REMOVED lines=28> */
.L_x_12110:
[----:B------:R-:W-:Y:S02]  /*25230*/  ULDC UR4, c[0x0][0xc38] ;  /* 0x00030e0000047ab9 */ /* 0x000fe40000000800 */
[----:B------:R-:W-:-:S04]  /*25240*/  IMAD.U32 R4, RZ, RZ, UR4 ;  /* 0x00000004ff047e24 */ /* 0x000fc8000f8e00ff */
[----:B--2---:R-:W-:-:S04]  /*25250*/  IMAD R3, R14, R4, RZ ;  /* 0x000000040e037224 */ /* 0x004fc800078e02ff */
[----:B------:R-:W-:-:S05]  /*25260*/  IMAD.IADD R6, R6, 0x1, R3 ;  /* 0x0000000106067824 */ /* 0x000fca00078e0203 */
[----:B------:R-:W-:-:S13]  /*25270*/  ISETP.GT.AND P4, PT, R6, R0, PT ;  /* 0x000000000600720c */ /* 0x000fda0003f84270 */
[----:B------:R-:W-:Y:S05]  /*25280*/  @P4 BRA `(.L_x_12000) ;  /* 0x0000000000a84947 */ /* 0x000fea0003800000 */
.L_x_12003:
[----:B0-----:R-:W0:Y:S01]  /*25290*/  LDC R2, c[0x0][0xc3c] ;  /* 0x00030f00ff027b82 */ /* 0x001e220000000800 */
[----:B------:R-:W-:-:S05]  /*252a0*/  VIADD R27, R27, 0x1f ;  /* 0x0000001f1b1b7836 */ /* 0x000fca0000000000 */
[----:B0-----:R-:W-:-:S13]  /*252b0*/  ISETP.GE.AND P4, PT, R27, R2, PT ;  /* 0x000000021b00720c */ /* 0x001fda0003f86270 */
[----:B------:R-:W-:Y:S05]  /*252c0*/  @P4 BRA `(.L_x_12001) ;  /* 0x0000000800c44947 */ /* 0x000fea0003800000 */
[----:B------:R-:W2:Y:S01]  /*252d0*/  LDL R3, [R1+0xc] ;  /* 0x00000c0001037983 */ /* 0x000ea20000100800 */
[----:B------:R-:W-:Y:S02]  /*252e0*/  IMAD.MOV.U32 R25, RZ, RZ, RZ ;  /* 0x000000ffff197224 */ /* 0x000fe400078e00ff */
[----:B------:R-:W-:Y:S02]  /*252f0*/  IMAD.MOV.U32 R5, RZ, RZ, RZ ;  /* 0x000000ffff057224 */ /* 0x000fe400078e00ff */
[----:B--2---:R-:W-:-:S05]  /*25300*/  IMAD.IADD R4, R27, 0x1, R3 ;  /* 0x000000011b047824 */ /* 0x004fca00078e0203 */
[----:B------:R-:W-:-:S13]  /*25310*/  ISETP.GE.OR P4, PT, R4, R2, !P5 ;  /* 0x000000020400720c */ /* 0x000fda0006f86670 */
[----:B------:R-:W0:Y:S02]  /*25320*/  @!P4 LDC.64 R2, c[0x0][0xc80] ;  /* 0x00032000ff02cb82 */ /* 0x000e240000000a00 */
[----:B0-----:R-:W-:-:S05]  /*25330*/  @!P4 IMAD.WIDE R2, R4, 0x4, R2 ;  /* 0x000000040402c825 */ /* 0x001fca00078e0202 */
[----:B------:R0:W2:Y:S02]  /*25340*/  @!P4 LDG.E R25, desc[UR60][R2.64] ;  /* 0x0000003c0219c981 */ /* 0x0000a4000c1e1900 */
[----:B0-----:R-:W0:Y:S02]  /*25350*/  @!P4 LDC.64 R2, c[0x0][0xc78] ;  /* 0x00031e00ff02cb82 */ /* 0x001e240000000a00 */
[----:B0-----:R-:W-:-:S05]  /*25360*/  @!P4 IMAD.WIDE R2, R4, 0x4, R2 ;  /* 0x000000040402c825 */ /* 0x001fca00078e0202 */
[----:B------:R-:W2:Y:S01]  /*25370*/  @!P4 LDG.E R5, desc[UR60][R2.64] ;  /* 0x0000003c0205c981 */ /* 0x000ea2000c1e1900 */
[----:B------:R-:W-:Y:S01]  /*25380*/  UMOV UR4, 0xffffffff ;  /* 0xffffffff00047882 */ /* 0x000fe20000000000 */
[----:B--2---:R-:W-:Y:S02]  /*25390*/  IMAD R13, R5, R25, RZ ;  /* 0x00000019050d7224 */ /* 0x004fe400078e02ff */
[----:B------:R-:W-:Y:S05]  /*253a0*/  BRA.DIV UR4, `(.L_x_12002) ;  /* 0x00000032043c7947 */ /* 0x000fea000b800000 */
[----:B------:R-:W2:Y:S04]  /*253b0*/  LDL R3, [R1] ;  /* 0x0000000001037983 */ /* 0x000ea80000100800 */
[----:B------:R-:W0:Y:S01]  /*253c0*/  SHFL.UP PT, R14, R13, 0x1, RZ ;  /* 0x042000000d0e7989 */ /* 0x000e2200000e00ff */
[----:B--2---:R-:W-:-:S04]  /*253d0*/  LOP3.LUT P4, RZ, R3, 0x1, RZ, 0xc0, !PT ;  /* 0x0000000103ff7812 */ /* 0x004fc8000788c0ff */
        /* <DEDUP_REMOVED lines=15> */
.L_x_12118:
[----:B------:R-:W-:Y:S02]  /*254d0*/  ULDC UR4, c[0x0][0xc38] ;  /* 0x00030e0000047ab9 */ /* 0x000fe40000000800 */
[----:B------:R-:W-:-:S04]  /*254e0*/  IMAD.U32 R4, RZ, RZ, UR4 ;  /* 0x00000004ff047e24 */ /* 0x000fc8000f8e00ff */
[----:B--2---:R-:W-:-:S04]  /*254f0*/  IMAD R3, R14, R4, RZ ;  /* 0x000000040e037224 */ /* 0x004fc800078e02ff */
[----:B------:R-:W-:-:S05]  /*25500*/  IMAD.IADD R6, R3, 0x1, R6 ;  /* 0x0000000103067824 */ /* 0x000fca00078e0206 */
[----:B------:R-:W-:-:S13]  /*25510*/  ISETP.GT.AND P4, PT, R6, R0, PT ;  /* 0x000000000600720c */ /* 0x000fda0003f84270 */
[----:B------:R-:W-:Y:S05]  /*25520*/  @!P4 BRA `(.L_x_12003) ;  /* 0xfffffffc0058c947 */ /* 0x000fea000383ffff */
.L_x_12000:
[----:B------:R-:W-:Y:S01]  /*25530*/  IMAD.IADD R6, R6, 0x1, -R3 ;  /* 0x0000000106067824 */ /* 0x000fe200078e0a03 */
[----:B------:R-:W-:-:S03]  /*25540*/  UMOV UR4, 0xffffffff ;  /* 0xffffffff00047882 */ /* 0x000fc60000000000 */
[----:B------:R-:W-:-:S05]  /*25550*/  IMAD R3, R2, R4, R6 ;  /* 0x0000000402037224 */ /* 0x000fca00078e0206 */
[----:B------:R-:W-:Y:S01]  /*25560*/  ISETP.GT.AND P6, PT, R3, R0, PT ;  /* 0x000000000300720c */ /* 0x000fe20003fc4270 */
[----:B------:R-:W-:-:S12]  /*25570*/  BRA.DIV UR4, `(.L_x_12004) ;  /* 0x0000003204887947 */ /* 0x000fd8000b800000 */
[----:B------:R-:W-:-:S04]  /*25580*/  VOTE.ANY R3, PT, !P6 ;  /* 0x0000000000037806 */ /* 0x000fc800070e0100 */
[----:B------:R-:W2:Y:S02]  /*25590*/  POPC R7, R3 ;  /* 0x0000000300077309 */ /* 0x000ea40000000000 */
[----:B--2---:R2:W3:Y:S01]  /*255a0*/  SHFL.IDX PT, R25, R25, R7, 0x1f ;  /* 0x00001f0719197589 */ /* 0x0044e200000e0000 */
[----:B------:R-:W-:-:S03]  /*255b0*/  IMAD.IADD R27, R7, 0x1, R27 ;  /* 0x00000001071b7824 */ /* 0x000fc600078e021b */
[----:B------:R2:W4:Y:S04]  /*255c0*/  SHFL.IDX PT, R5, R5, R7, 0x1f ;  /* 0x00001f0705057589 */ /* 0x00052800000e0000 */
.L_x_12123:
[----:B------:R-:W-:-:S13]  /*255d0*/  ISETP.NE.AND P0, PT, R3, RZ, PT ;  /* 0x000000ff0300720c */ /* 0x000fda0003f05270 */
[----:B------:R-:W-:Y:S05]  /*255e0*/  @!P0 BRA `(.L_x_12005) ;  /* 0x0000000000108947 */ /* 0x000fea0003800000 */
[----:B------:R-:W-:Y:S01]  /*255f0*/  UMOV UR4, 0xffffffff ;  /* 0xffffffff00047882 */ /* 0x000fe20000000000 */
[----:B------:R-:W-:Y:S02]  /*25600*/  VIADD R12, R7, 0xffffffff ;  /* 0xffffffff070c7836 */ /* 0x000fe40000000000 */
[----:B------:R-:W-:Y:S05]  /*25610*/  BRA.DIV UR4, `(.L_x_12006) ;  /* 0x0000003204c07947 */ /* 0x000fea000b800000 */
[----:B------:R0:W0:Y:S02]  /*25620*/  SHFL.IDX PT, R24, R2, R12, 0x1f ;  /* 0x00001f0c02187589 */ /* 0x00002400000e0000 */
.L_x_12005:
[----:B----4-:R-:W-:Y:S01]  /*25630*/  ISETP.NE.AND P0, PT, R5, 0x1, PT ;  /* 0x000000010500780c */ /* 0x010fe20003f05270 */
[----:B0-----:R-:W-:-:S04]  /*25640*/  IMAD R24, R24, R4, R6 ;  /* 0x0000000418187224 */ /* 0x001fc800078e0206 */
[----:B------:R-:W-:-:S08]  /*25650*/  IMAD.IADD R0, R0, 0x1, -R24 ;  /* 0x0000000100007824 */ /* 0x000fd000078e0a18 */
[----:B------:R-:W-:Y:S05]  /*25660*/  @!P0 BRA `(.L_x_12007) ;  /* 0x0000000000dc8947 */ /* 0x000fea0003800000 */
[-C--:B---3--:R-:W-:Y:S01]  /*25670*/  IABS R6, R25.reuse ;  /* 0x0000001900067213 */ /* 0x088fe20000000000 */
[----:B------:R-:W-:Y:S01]  /*25680*/  IMAD.MOV.U32 R2, RZ, RZ, RZ ;  /* 0x000000ffff027224 */ /* 0x000fe200078e00ff */
[----:B------:R-:W-:Y:S02]  /*25690*/  IABS R8, R25 ;  /* 0x0000001900087213 */ /* 0x000fe40000000000 */
[----:B------:R-:W0:Y:S03]  /*256a0*/  I2F.RP R4, R6 ;  /* 0x0000000600047306 */ /* 0x000e260000209400 */
[----:B------:R-:W-:-:S05]  /*256b0*/  IMAD.MOV R8, RZ, RZ, -R8 ;  /* 0x000000ffff087224 */ /* 0x000fca00078e0a08 */
[----:B0-----:R-:W2:Y:S02]  /*256c0*/  MUFU.RCP R4, R4 ;  /* 0x0000000400047308 */ /* 0x001ea40000001000 */
[----:B--2---:R-:W-:-:S06]  /*256d0*/  VIADD R7, R4, 0xffffffe ;  /* 0x0ffffffe04077836 */ /* 0x004fcc0000000000 */
[----:B------:R-:W0:Y:S02]  /*256e0*/  F2I.FTZ.U32.TRUNC.NTZ R3, R7 ;  /* 0x0000000700037305 */ /* 0x000e24000021f000 */
[----:B0-----:R-:W-:-:S04]  /*256f0*/  IMAD.MOV R9, RZ, RZ, -R3 ;  /* 0x000000ffff097224 */ /* 0x001fc800078e0a03 */
[----:B------:R-:W-:-:S04]  /*25700*/  IMAD R9, R9, R6, RZ ;  /* 0x0000000609097224 */ /* 0x000fc800078e02ff */
[----:B------:R-:W-:Y:S01]  /*25710*/  IMAD.HI.U32 R2, R3, R9, R2 ;  /* 0x0000000903027227 */ /* 0x000fe200078e0002 */
[----:B------:R-:W-:-:S05]  /*25720*/  IABS R3, R0 ;  /* 0x0000000000037213 */ /* 0x000fca0000000000 */
[----:B------:R-:W-:-:S04]  /*25730*/  IMAD.HI.U32 R4, R2, R3, RZ ;  /* 0x0000000302047227 */ /* 0x000fc800078e00ff */
[----:B------:R-:W-:Y:S02]  /*25740*/  IMAD R3, R4, R8, R3 ;  /* 0x0000000804037224 */ /* 0x000fe400078e0203 */
[----:B------:R-:W-:-:S03]  /*25750*/  IMAD.MOV.U32 R2, RZ, RZ, RZ ;  /* 0x000000ffff027224 */ /* 0x000fc600078e00ff */
        /* <DEDUP_REMOVED lines=9> */
[----:B0-----:R-:W-:Y:S01]  /*257f0*/  VIADD R8, R7, 0xffffffe ;  /* 0x0ffffffe07087836 */ /* 0x001fe20000000000 */
[----:B------:R-:W-:-:S05]  /*25800*/  IABS R7, R5 ;  /* 0x0000000500077213 */ /* 0x000fca0000000000 */
[----:B------:R-:W0:Y:S01]  /*25810*/  F2I.FTZ.U32.TRUNC.NTZ R3, R8 ;  /* 0x0000000800037305 */ /* 0x000e22000021f000 */
[----:B------:R-:W-:Y:S02]  /*25820*/  IMAD.MOV R7, RZ, RZ, -R7 ;  /* 0x000000ffff077224 */ /* 0x000fe400078e0a07 */
[----:B0-----:R-:W-:-:S04]  /*25830*/  IMAD.MOV R9, RZ, RZ, -R3 ;  /* 0x000000ffff097224 */ /* 0x001fc800078e0a03 */
[----:B------:R-:W-:-:S04]  /*25840*/  IMAD R9, R9, R6, RZ ;  /* 0x0000000609097224 */ /* 0x000fc800078e02ff */
[----:B------:R-:W-:Y:S01]  /*25850*/  IMAD.HI.U32 R2, R3, R9, R2 ;  /* 0x0000000903027227 */ /* 0x000fe200078e0002 */
[----:B------:R-:W-:-:S04]  /*25860*/  LOP3.LUT R3, R0, R25, RZ, 0x3c, !PT ;  /* 0x0000001900037212 */ /* 0x000fc800078e3cff */
        /* <DEDUP_REMOVED lines=23> */
.L_x_12007:
[----:B------:R-:W0:Y:S02]  /*259e0*/  LDC.64 R2, c[0x0][0xc90] ;  /* 0x00032400ff027b82 */ /* 0x000e240000000a00 */
[----:B0-----:R-:W-:-:S05]  /*259f0*/  IMAD.WIDE R2, R27, 0x4, R2 ;  /* 0x000000041b027825 */ /* 0x001fca00078e0202 */
[----:B------:R0:W3:Y:S02]  /*25a00*/  LDG.E R6, desc[UR60][R2.64] ;  /* 0x0000003c02067981 */ /* 0x0000e4000c1e1900 */
[----:B0-----:R-:W-:Y:S02]  /*25a10*/  IMAD.MOV.U32 R2, RZ, RZ, RZ ;  /* 0x000000ffff027224 */ /* 0x001fe400078e00ff */
[----:B---3--:R-:W-:-:S05]  /*25a20*/  IMAD R5, R25, R6, RZ ;  /* 0x0000000619057224 */ /* 0x008fca00078e02ff */
[----:B--2---:R-:W-:-:S04]  /*25a30*/  IABS R7, R5 ;  /* 0x0000000500077213 */ /* 0x004fc80000000000 */
        /* <DEDUP_REMOVED lines=19> */
[----:B------:R-:W-:-:S06]  /*25b70*/  IMAD.MOV.U32 R2, RZ, RZ, RZ ;  /* 0x000000ffff027224 */ /* 0x000fcc00078e00ff */
[----:B------:R-:W-:-:S04]  /*25b80*/  @P0 VIADD R9, R9, 0x1 ;  /* 0x0000000109090836 */ /* 0x000fc80000000000 */
[----:B------:R-:W-:-:S04]  /*25b90*/  IMAD.MOV.U32 R7, RZ, RZ, R9 ;  /* 0x000000ffff077224 */ /* 0x000fc800078e0009 */
[----:B------:R-:W-:Y:S01]  /*25ba0*/  @!P1 IMAD.MOV R7, RZ, RZ, -R7 ;  /* 0x000000ffff079224 */ /* 0x000fe200078e0a07 */
[----:B------:R-:W-:-:S05]  /*25bb0*/  @!P2 LOP3.LUT R7, RZ, R5, RZ, 0x33, !PT ;  /* 0x00000005ff07a212 */ /* 0x000fca00078e33ff */
[----:B------:R-:W-:Y:S02]  /*25bc0*/  IMAD R8, R6, R7, RZ ;  /* 0x0000000706087224 */ /* 0x000fe400078e02ff */
[----:B------:R-:W-:Y:S02]  /*25bd0*/  IMAD.MOV R7, RZ, RZ, -R7 ;  /* 0x000000ffff077224 */ /* 0x000fe400078e0a07 */
[----:B------:R-:W-:Y:S02]  /*25be0*/  IMAD.MOV R3, RZ, RZ, -R8 ;  /* 0x000000ffff037224 */ /* 0x000fe400078e0a08 */
[----:B------:R-:W-:-:S03]  /*25bf0*/  IMAD R5, R5, R7, R0 ;  /* 0x0000000705057224 */ /* 0x000fc600078e0200 */
[----:B------:R-:W-:-:S04]  /*25c00*/  VIADDMNMX R4, R3, R4, R6, PT ;  /* 0x0000000403047246 */ /* 0x000fc80003800106 */
        /* <DEDUP_REMOVED lines=8> */
[----:B------:R-:W-:-:S04]  /*25c90*/  IMAD R7, R7, R6, RZ ;  /* 0x0000000607077224 */ /* 0x000fc800078e02ff */
[----:B------:R-:W-:Y:S01]  /*25ca0*/  IMAD.HI.U32 R2, R3, R7, R2 ;  /* 0x0000000703027227 */ /* 0x000fe200078e0002 */
[----:B------:R-:W-:-:S05]  /*25cb0*/  IABS R3, R5 ;  /* 0x0000000500037213 */ /* 0x000fca0000000000 */
[----:B------:R-:W-:-:S04]  /*25cc0*/  IMAD.HI.U32 R2, R2, R3, RZ ;  /* 0x0000000302027227 */ /* 0x000fc800078e00ff */
[----:B------:R-:W-:Y:S01]  /*25cd0*/  IMAD R3, R2, R0, R3 ;  /* 0x0000000002037224 */ /* 0x000fe200078e0203 */
[----:B------:R-:W-:Y:S02]  /*25ce0*/  LOP3.LUT R0, R5, R4, RZ, 0x3c, !PT ;  /* 0x0000000405007212 */ /* 0x000fe400078e3cff */
[----:B------:R-:W-:Y:S02]  /*25cf0*/  IADD3 R5, R8, 0x1000000, R5 ;  /* 0x0100000008057810 */ /* 0x000fe40007ffe005 */
        /* <DEDUP_REMOVED lines=11> */
.L_x_12008:
[----:B------:R-:W-:-:S05]  /*25db0*/  LOP3.LUT R2, RZ, R2, RZ, 0x33, !PT ;  /* 0x00000002ff027212 */ /* 0x000fca00078e33ff */
[----:B------:R-:W-:Y:S01]  /*25dc0*/  IMAD.IADD R25, R25, 0x1, R2 ;  /* 0x0000000119197824 */ /* 0x000fe200078e0202 */
[----:B------:R-:W-:Y:S06]  /*25dd0*/  BRA `(.L_x_12009) ;  /* 0x00000000001c7947 */ /* 0x000fec0003800000 */
.L_x_12001:
[----:B------:R-:W-:Y:S01]  /*25de0*/  UMOV UR4, URZ ;  /* 0x0000003f00047c82 */ /* 0x000fe20008000000 */
[----:B------:R-:W-:Y:S01]  /*25df0*/  UMOV UR5, URZ ;  /* 0x0000003f00057c82 */ /* 0x000fe20008000000 */
[----:B------:R-:W-:Y:S01]  /*25e00*/  ULDC UR6, c[0x0][0xc3c] ;  /* 0x00030f0000067ab9 */ /* 0x000fe20000000800 */
[----:B------:R-:W-:Y:S02]  /*25e10*/  IMAD.MOV.U32 R24, RZ, RZ, R0 ;  /* 0x000000ffff187224 */ /* 0x000fe400078e0000 */
[----:B------:R-:W-:Y:S02]  /*25e20*/  IMAD.U32 R25, RZ, RZ, UR4 ;  /* 0x00000004ff197e24 */ /* 0x000fe4000f8e00ff */
[----:B------:R-:W-:Y:S02]  /*25e30*/  IMAD.U32 R26, RZ, RZ, UR5 ;  /* 0x00000005ff1a7e24 */ /* 0x000fe4000f8e00ff */
[----:B------:R-:W-:-:S07]  /*25e40*/  IMAD.U32 R27, RZ, RZ, UR6 ;  /* 0x00000006ff1b7e24 */ /* 0x000fce000f8e00ff */
.L_x_12009:
        /* <DEDUP_REMOVED lines=9> */
.L_x_11998:
[----:B------:R-:W-:Y:S02]  /*25ee0*/  ULDC UR4, c[0x0][0xc3c] ;  /* 0x00030f0000047ab9 */ /* 0x000fe40000000800 */
[----:B----4-:R-:W-:-:S13]  /*25ef0*/  ISETP.GE.AND P0, PT, R27, UR4, PT ;  /* 0x000000041b007c0c */ /* 0x010fda000bf06270 */
[----:B------:R-:W-:Y:S05]  /*25f00*/  @!P0 BRA `(.L_x_12010) ;  /* 0xffffff8800e88947 */ /* 0x000fea000383ffff */
[----:B------:R-:W-:Y:S05]  /*25f10*/  BSYNC B8 ;  /* 0x0000000000087941 */ /* 0x000fea0003800000 */
.L_x_11858:
[----:B0-----:R-:W4:Y:S01]  /*25f20*/  LDL.LU R0, [R1+0x44] ;  /* 0x0000440001007983 */ /* 0x001f220000300800 */
[----:B------:R-:W-:Y:S01]  /*25f30*/  BSSY B0, `(.L_x_12011) ;  /* 0x000000b000007945 */ /* 0x000fe20003800000 */
[----:B--2---:R-:W0:Y:S01]  /*25f40*/  S2R R5, SR_CgaCtaId ;  /* 0x0000000000057919 */ /* 0x004e220000008800 */
[----:B----4-:R-:W-:-:S05]  /*25f50*/  VIADD R0, R0, 0x1 ;  /* 0x0000000100007836 */ /* 0x010fca0000000000 */
        /* <DEDUP_REMOVED lines=8> */
.L_x_12126:
[----:B------:R-:W-:Y:S05]  /*25fe0*/  BSYNC B0 ;  /* 0x0000000000007941 */ /* 0x000fea0003800000 */
.L_x_12011:
[----:B------:R-:W-:-:S03]  /*25ff0*/  UMOV UR4, 0xffffffff ;  /* 0xffffffff00047882 */ /* 0x000fc60000000000 */
[----:B------:R-:W-:Y:S05]  /*26000*/  BRA.DIV UR4, `(.L_x_12013) ;  /* 0x0000002a04807947 */ /* 0x000fea000b800000 */
[----:B0-----:R-:W0:Y:S02]  /*26010*/  S2R R0, SR_TID.X ;  /* 0x0000000000007919 */ /* 0x001e240000002100 */
[----:B0-----:R-:W-:-:S04]  /*26020*/  SHF.R.U32.HI R0, RZ, 0x5, R0 ;  /* 0x00000005ff007819 */ /* 0x001fc80000011600 */
[----:B------:R-:W-:-:S05]  /*26030*/  LOP3.LUT R0, R0, 0x3, RZ, 0xc0, !PT ;  /* 0x0000000300007812 */ /* 0x000fca00078ec0ff */
[----:B------:R0:W2:Y:S02]  /*26040*/  SHFL.IDX PT, R14, R0, RZ, 0x1f ;  /* 0x00001fff000e7589 */ /* 0x0000a400000e0000 */
.L_x_12129:
[----:B--2---:R-:W-:-:S13]  /*26050*/  ISETP.NE.AND P0, PT, R14, RZ, PT ;  /* 0x000000ff0e00720c */ /* 0x004fda0003f05270 */
[----:B------:R-:W-:Y:S05]  /*26060*/  @P0 BRA `(.L_x_11690) ;  /* 0x0000000000880947 */ /* 0x000fea0003800000 */
[----:B------:R-:W-:-:S03]  /*26070*/  UMOV UR4, 0xffffffff ;  /* 0xffffffff00047882 */ /* 0x000fc60000000000 */
[----:B------:R-:W-:Y:S05]  /*26080*/  BRA.DIV UR4, `(.L_x_12014) ;  /* 0x0000002a04947947 */ /* 0x000fea000b800000 */
[----:B------:R-:W-:-:S13]  /*26090*/  ELECT P6, URZ, PT ;  /* 0x00000000003f782f */ /* 0x000fda00038c0000 */
.L_x_12132:
[----:B------:R-:W-:Y:S05]  /*260a0*/  @!P6 BRA `(.L_x_11690) ;  /* 0x000000000078e947 */ /* 0x000fea0003800000 */
[----:B0-----:R-:W2:Y:S02]  /*260b0*/  LDL.LU R0, [R1+0x34] ;  /* 0x0000340001007983 */ /* 0x001ea40000300800 */
[----:B--2---:R-:W-:-:S04]  /*260c0*/  LOP3.LUT R0, R0, 0x2, RZ, 0xfc, !PT ;  /* 0x0000000200007812 */ /* 0x004fc800078efcff */
[----:B------:R-:W-:-:S13]  /*260d0*/  ISETP.NE.AND P2, PT, R0, 0x3, PT ;  /* 0x000000030000780c */ /* 0x000fda0003f45270 */
[----:B------:R-:W-:Y:S05]  /*260e0*/  @!P2 BRA `(.L_x_12015) ;  /* 0x000000000004a947 */ /* 0x000fea0003800000 */
[----:B------:R-:W-:Y:S01]  /*260f0*/  BPT.TRAP 0x1 ;  /* 0x000000040000795c */ /* 0x000fe20000300000 */
.L_x_12015:
        /* <DEDUP_REMOVED lines=12> */
.L_x_12133:
[----:B------:R-:W2:Y:S02]  /*261c0*/  SYNCS.PHASECHK.TRANS64.TRYWAIT P0, [R3+URZ], R0 ;  /* 0x00000000030075a7 */ /* 0x000ea4000800017f */
[----:B--2---:R-:W-:Y:S05]  /*261d0*/  @!P0 BRA `(.L_x_12017) ;  /* 0x0000002800748947 */ /* 0x004fea0003800000 */
.L_x_12134:
[----:B------:R-:W-:Y:S05]  /*261e0*/  @!P2 BRA `(.L_x_12018) ;  /* 0x000000000004a947 */ /* 0x000fea0003800000 */
[----:B------:R-:W-:Y:S01]  /*261f0*/  BPT.TRAP 0x1 ;  /* 0x000000040000795c */ /* 0x000fe20000300000 */
.L_x_12018:
[----:B--2---:R-:W-:-:S04]  /*26200*/  VIADD R3, R9, 0x31c60 ;  /* 0x00031c6009037836 */ /* 0x004fc80000000000 */
[----:B------:R-:W-:-:S04]  /*26210*/  IMAD R5, R18, 0x8, R3 ;  /* 0x0000000812057824 */ /* 0x000fc800078e0203 */
[----:B------:R-:W2:Y:S02]  /*26220*/  SYNCS.PHASECHK.TRANS64.TRYWAIT P0, [R5+URZ], R2 ;  /* 0x00000002050075a7 */ /* 0x000ea4000800017f */
[----:B--2---:R-:W-:Y:S05]  /*26230*/  @!P0 BRA `(.L_x_12019) ;  /* 0x0000002800708947 */ /* 0x004fea0003800000 */
.L_x_12135:
[----:B------:R-:W-:-:S07]  /*26240*/  IMAD R3, R4, 0x8, R3 ;  /* 0x0000000804037824 */ /* 0x000fce00078e0203 */
.L_x_12020:
[----:B----4-:R4:W0:Y:S02]  /*26250*/  SYNCS.PHASECHK.TRANS64.TRYWAIT P0, [R3+URZ], R0 ;  /* 0x00000000030075a7 */ /* 0x010824000800017f */
[----:B0-----:R-:W-:Y:S05]  /*26260*/  @!P0 NANOSLEEP.SYNCS 0x989680 ;  /* 0x009896800000895d */ /* 0x001fea0003900000 */
[----:B------:R-:W0:Y:S02]  /*26270*/  @!P0 SYNCS.PHASECHK.TRANS64 P0, [R3+URZ], R0 ;  /* 0x00000000030085a7 */ /* 0x000e24000800007f */
[----:B0-----:R-:W-:Y:S05]  /*26280*/  @!P0 BRA `(.L_x_12020) ;  /* 0xfffffffc00f08947 */ /* 0x001fea000383ffff */
.L_x_11690:
[----:B------:R-:W-:Y:S05]  /*26290*/  BSYNC B9 ;  /* 0x0000000000097941 */ /* 0x000fea0003800000 */
.L_x_11687:
[----:B------:R-:W-:Y:S05]  /*262a0*/  EXIT ;  /* 0x000000000000794d */ /* 0x000fea0003800000 */
.L_x_11708:
[----:B0-----:R0:W1:Y:S02]  /*262b0*/  SYNCS.PHASECHK.TRANS64.TRYWAIT P5, [R21+URZ+0x31c90], R87 ;  /* 0x031c9057150075a7 */ /* 0x00106400080a017f */
[----:B-1----:R-:W-:Y:S05]  /*262c0*/  @!P5 NANOSLEEP.SYNCS 0x989680 ;  /* 0x009896800000d95d */ /* 0x002fea0003900000 */
[----:B------:R-:W1:Y:S02]  /*262d0*/  @!P5 SYNCS.PHASECHK.TRANS64 P5, [R21+URZ+0x31c90], R87 ;  /* 0x031c90571500d5a7 */ /* 0x000e6400080a007f */
[----:B-1----:R-:W-:Y:S05]  /*262e0*/  @!P5 BRA `(.L_x_11708) ;  /* 0xfffffffc00f0d947 */ /* 0x002fea000383ffff */
[----:B------:R-:W-:Y:S05]  /*262f0*/  BRA `(.L_x_12021) ;  /* 0xfffffdd000e87947 */ /* 0x000fea000383ffff */
.L_x_11736:
[----:B0-----:R0:W1:Y:S02]  /*26300*/  SYNCS.PHASECHK.TRANS64.TRYWAIT P5, [R21+URZ+0x31c90], R87 ;  /* 0x031c9057150075a7 */ /* 0x00106400080a017f */
[----:B-1----:R-:W-:Y:S05]  /*26310*/  @!P5 NANOSLEEP.SYNCS 0x989680 ;  /* 0x009896800000d95d */ /* 0x002fea0003900000 */
[----:B------:R-:W1:Y:S02]  /*26320*/  @!P5 SYNCS.PHASECHK.TRANS64 P5, [R21+URZ+0x31c90], R87 ;  /* 0x031c90571500d5a7 */ /* 0x000e6400080a007f */
[----:B-1----:R-:W-:Y:S05]  /*26330*/  @!P5 BRA `(.L_x_11736) ;  /* 0xfffffffc00f0d947 */ /* 0x002fea000383ffff */
[----:B------:R-:W-:Y:S05]  /*26340*/  BRA `(.L_x_12022) ;  /* 0xfffffdec00a87947 */ /* 0x000fea000383ffff */
.L_x_11749:
[----:B0-----:R0:W1:Y:S02]  /*26350*/  SYNCS.PHASECHK.TRANS64.TRYWAIT P4, [R21+URZ+0x31c90], R87 ;  /* 0x031c9057150075a7 */ /* 0x001064000808017f */
[----:B-1----:R-:W-:Y:S05]  /*26360*/  @!P4 NANOSLEEP.SYNCS 0x989680 ;  /* 0x009896800000c95d */ /* 0x002fea0003900000 */
[----:B------:R-:W1:Y:S02]  /*26370*/  @!P4 SYNCS.PHASECHK.TRANS64 P4, [R21+URZ+0x31c90], R87 ;  /* 0x031c90571500c5a7 */ /* 0x000e64000808007f */
[----:B-1----:R-:W-:Y:S05]  /*26380*/  @!P4 BRA `(.L_x_11749) ;  /* 0xfffffffc00f0c947 */ /* 0x002fea000383ffff */
[----:B------:R-:W-:Y:S05]  /*26390*/  BRA `(.L_x_12023) ;  /* 0xfffffe0800707947 */ /* 0x000fea000383ffff */
.L_x_11753:
[----:B--2---:R2:W3:Y:S02]  /*263a0*/  SYNCS.PHASECHK.TRANS64.TRYWAIT P3, [R21+URZ+0x31cb0], R87 ;  /* 0x031cb057150075a7 */ /* 0x0044e4000806017f */
[----:B---3--:R-:W-:Y:S05]  /*263b0*/  @!P3 NANOSLEEP.SYNCS 0x989680 ;  /* 0x009896800000b95d */ /* 0x008fea0003900000 */
[----:B------:R-:W3:Y:S02]  /*263c0*/  @!P3 SYNCS.PHASECHK.TRANS64 P3, [R21+URZ+0x31cb0], R87 ;  /* 0x031cb0571500b5a7 */ /* 0x000ee4000806007f */
[----:B---3--:R-:W-:Y:S05]  /*263d0*/  @!P3 BRA `(.L_x_11753) ;  /* 0xfffffffc00f0b947 */ /* 0x008fea000383ffff */
[----:B------:R-:W-:Y:S05]  /*263e0*/  BRA `(.L_x_12024) ;  /* 0xfffffe0c001c7947 */ /* 0x000fea000383ffff */
.L_x_11761:
[----:B------:R-:W-:Y:S01]  /*263f0*/  BSSY B0, `(.L_x_12025) ;  /* 0x0000007000007945 */ /* 0x000fe20003800000 */
[----:B------:R-:W-:Y:S02]  /*26400*/  IMAD.MOV.U32 R12, RZ, RZ, RZ ;  /* 0x000000ffff0c7224 */ /* 0x000fe400078e00ff */
[----:B------:R-:W-:Y:S02]  /*26410*/  IMAD.MOV.U32 R11, RZ, RZ, 0x1f ;  /* 0x0000001fff0b7424 */ /* 0x000fe400078e00ff */
[----:B------:R-:W-:-:S07]  /*26420*/  IMAD.MOV.U32 R15, RZ, RZ, -0x1 ;  /* 0xffffffffff0f7424 */ /* 0x000fce00078e00ff */
[----:B-----5:R-:W-:Y:S05]  /*26430*/  WARPSYNC.COLLECTIVE R15, `(.L_x_12026) ;  /* 0x000000000f087348 */ /* 0x020fea0003c00000 */
[----:B------:R0:W1:Y:S02]  /*26440*/  SHFL.IDX P6, R14, R13, R12, R11 ;  /* 0x0000000c0d0e7389 */ /* 0x00006400000c000b */
[----:B01---5:R-:W-:Y:S01]  /*26450*/  ENDCOLLECTIVE ;  /* 0x000000000000791b */ /* 0x023fe20003800000 */
.L_x_12026:
[----:B------:R-:W-:Y:S05]  /*26460*/  BSYNC B0 ;  /* 0x0000000000007941 */ /* 0x000fea0003800000 */
.L_x_12025:
[----:B------:R0:W-:Y:S01]  /*26470*/  STL [R1+0x4c], R14 ;  /* 0x00004c0e01007387 */ /* 0x0001e20000100800 */
[----:B------:R-:W-:Y:S05]  /*26480*/  BRA `(.L_x_12027) ;  /* 0xfffffe1400787947 */ /* 0x000fea000383ffff */
.L_x_11772:
[----:B------:R-:W-:Y:S01]  /*26490*/  BSSY B1, `(.L_x_12028) ;  /* 0x0000007000017945 */ /* 0x000fe20003800000 */
[----:B------:R-:W-:Y:S02]  /*264a0*/  IMAD.MOV.U32 R12, RZ, RZ, RZ ;  /* 0x000000ffff0c7224 */ /* 0x000fe400078e00ff */
[----:B------:R-:W-:Y:S02]  /*264b0*/  IMAD.MOV.U32 R11, RZ, RZ, 0x1e1f ;  /* 0x00001e1fff0b7424 */ /* 0x000fe400078e00ff */
[----:B------:R-:W-:-:S07]  /*264c0*/  IMAD.MOV.U32 R15, RZ, RZ, -0x1 ;  /* 0xffffffffff0f7424 */ /* 0x000fce00078e00ff */
[----:B0-----:R-:W-:Y:S05]  /*264d0*/  WARPSYNC.COLLECTIVE R15, `(.L_x_12029) ;  /* 0x000000000f087348 */ /* 0x001fea0003c00000 */
[----:B0-----:R0:W1:Y:S02]  /*264e0*/  SHFL.IDX P6, R14, R13, R12, R11 ;  /* 0x0000000c0d0e7389 */ /* 0x00106400000c000b */
[----:B01----:R-:W-:Y:S01]  /*264f0*/  ENDCOLLECTIVE ;  /* 0x000000000000791b */ /* 0x003fe20003800000 */
.L_x_12029:
[----:B------:R-:W-:Y:S05]  /*26500*/  BSYNC B1 ;  /* 0x0000000000017941 */ /* 0x000fea0003800000 */
.L_x_12028:
        /* <DEDUP_REMOVED lines=8> */
.L_x_12030:
[----:B------:R-:W-:Y:S02]  /*26590*/  IMAD.MOV.U32 R13, RZ, RZ, R5 ;  /* 0x000000ffff0d7224 */ /* 0x000fe400078e0005 */
[----:B------:R-:W-:-:S07]  /*265a0*/  IMAD.MOV.U32 R0, RZ, RZ, R14 ;  /* 0x000000ffff007224 */ /* 0x000fce00078e000e */
[----:B------:R-:W-:Y:S05]  /*265b0*/  WARPSYNC.COLLECTIVE R15, `(.L_x_12031) ;  /* 0x000000000f087348 */ /* 0x000fea0003c00000 */
[----:B------:R0:W1:Y:S02]  /*265c0*/  SHFL.IDX P6, R14, R13, R12, R11 ;  /* 0x0000000c0d0e7389 */ /* 0x00006400000c000b */
[----:B01----:R-:W-:Y:S01]  /*265d0*/  ENDCOLLECTIVE ;  /* 0x000000000000791b */ /* 0x003fe20003800000 */
.L_x_12031:
[----:B------:R-:W-:Y:S02]  /*265e0*/  IMAD.MOV.U32 R13, RZ, RZ, R4 ;  /* 0x000000ffff0d7224 */ /* 0x000fe400078e0004 */
[----:B------:R-:W-:-:S07]  /*265f0*/  IMAD.MOV.U32 R5, RZ, RZ, R14 ;  /* 0x000000ffff057224 */ /* 0x000fce00078e000e */
[----:B------:R-:W-:Y:S05]  /*26600*/  WARPSYNC.COLLECTIVE R15, `(.L_x_12032) ;  /* 0x000000000f087348 */ /* 0x000fea0003c00000 */
[----:B------:R0:W1:Y:S02]  /*26610*/  SHFL.IDX P6, R14, R13, R12, R11 ;  /* 0x0000000c0d0e7389 */ /* 0x00006400000c000b */
[----:B01----:R-:W-:Y:S01]  /*26620*/  ENDCOLLECTIVE ;  /* 0x000000000000791b */ /* 0x003fe20003800000 */
.L_x_12032:
[----:B------:R-:W-:Y:S01]  /*26630*/  IMAD.MOV.U32 R4, RZ, RZ, R14 ;  /* 0x000000ffff047224 */ /* 0x000fe200078e000e */
[----:B------:R-:W-:Y:S06]  /*26640*/  BRA `(.L_x_12033) ;  /* 0xfffffe1c00047947 */ /* 0x000fec000383ffff */
.L_x_11776:
[----:B0-----:R0:W1:Y:S02]  /*26650*/  SYNCS.PHASECHK.TRANS64.TRYWAIT P1, [R22+URZ+0x31c00], R3 ;  /* 0x031c0003160075a7 */ /* 0x001064000802017f */
[----:B-1----:R-:W-:Y:S05]  /*26660*/  @!P1 NANOSLEEP.SYNCS 0x989680 ;  /* 0x009896800000995d */ /* 0x002fea0003900000 */
[----:B------:R-:W1:Y:S02]  /*26670*/  @!P1 SYNCS.PHASECHK.TRANS64 P1, [R22+URZ+0x31c00], R3 ;  /* 0x031c0003160095a7 */ /* 0x000e64000802007f */
[----:B-1----:R-:W-:Y:S05]  /*26680*/  @!P1 BRA `(.L_x_11776) ;  /* 0xfffffffc00f09947 */ /* 0x002fea000383ffff */
[----:B------:R-:W-:Y:S05]  /*26690*/  BRA `(.L_x_12034) ;  /* 0xfffffe24004c7947 */ /* 0x000fea000383ffff */
.L_x_11788:
[----:B------:R-:W-:Y:S01]  /*266a0*/  BSSY B1, `(.L_x_12035) ;  /* 0x0000007000017945 */ /* 0x000fe20003800000 */
[----:B------:R-:W-:Y:S02]  /*266b0*/  IMAD.MOV.U32 R12, RZ, RZ, RZ ;  /* 0x000000ffff0c7224 */ /* 0x000fe400078e00ff */
[----:B------:R-:W-:Y:S02]  /*266c0*/  IMAD.MOV.U32 R11, RZ, RZ, 0x1e1f ;  /* 0x00001e1fff0b7424 */ /* 0x000fe400078e00ff */
[----:B------:R-:W-:-:S07]  /*266d0*/  IMAD.MOV.U32 R15, RZ, RZ, -0x1 ;  /* 0xffffffffff0f7424 */ /* 0x000fce00078e00ff */
[----:B0-----:R-:W-:Y:S05]  /*266e0*/  WARPSYNC.COLLECTIVE R15, `(.L_x_12036) ;  /* 0x000000000f087348 */ /* 0x001fea0003c00000 */
[----:B0-----:R0:W1:Y:S02]  /*266f0*/  SHFL.IDX P6, R14, R13, R12, R11 ;  /* 0x0000000c0d0e7389 */ /* 0x00106400000c000b */
[----:B01----:R-:W-:Y:S01]  /*26700*/  ENDCOLLECTIVE ;  /* 0x000000000000791b */ /* 0x003fe20003800000 */
.L_x_12036:
[----:B------:R-:W-:Y:S05]  /*26710*/  BSYNC B1 ;  /* 0x0000000000017941 */ /* 0x000fea0003800000 */
.L_x_12035:
        /* <DEDUP_REMOVED lines=8> */
.L_x_12037:
[----:B------:R-:W-:Y:S02]  /*267a0*/  IMAD.MOV.U32 R21, RZ, RZ, R3 ;  /* 0x000000ffff157224 */ /* 0x000fe400078e0003 */
[----:B------:R-:W-:Y:S02]  /*267b0*/  IMAD.MOV.U32 R13, RZ, RZ, R5 ;  /* 0x000000ffff0d7224 */ /* 0x000fe400078e0005 */
[----:B------:R-:W-:-:S07]  /*267c0*/  IMAD.MOV.U32 R0, RZ, RZ, R14 ;  /* 0x000000ffff007224 */ /* 0x000fce00078e000e */
[----:B------:R-:W-:Y:S05]  /*267d0*/  WARPSYNC.COLLECTIVE R15, `(.L_x_12038) ;  /* 0x000000000f087348 */ /* 0x000fea0003c00000 */
[----:B------:R0:W1:Y:S02]  /*267e0*/  SHFL.IDX P6, R14, R13, R12, R11 ;  /* 0x0000000c0d0e7389 */ /* 0x00006400000c000b */
[----:B01----:R-:W-:Y:S01]  /*267f0*/  ENDCOLLECTIVE ;  /* 0x000000000000791b */ /* 0x003fe20003800000 */
.L_x_12038:
[----:B------:R-:W-:Y:S02]  /*26800*/  IMAD.MOV.U32 R20, RZ, RZ, R0 ;  /* 0x000000ffff147224 */ /* 0x000fe400078e0000 */
[----:B------:R-:W-:Y:S02]  /*26810*/  IMAD.MOV.U32 R13, RZ, RZ, R4 ;  /* 0x000000ffff0d7224 */ /* 0x000fe400078e0004 */
[----:B------:R-:W-:-:S07]  /*26820*/  IMAD.MOV.U32 R5, RZ, RZ, R14 ;  /* 0x000000ffff057224 */ /* 0x000fce00078e000e */
[----:B------:R-:W-:Y:S05]  /*26830*/  WARPSYNC.COLLECTIVE R15, `(.L_x_12039) ;  /* 0x000000000f087348 */ /* 0x000fea0003c00000 */
[----:B------:R0:W1:Y:S02]  /*26840*/  SHFL.IDX P6, R14, R13, R12, R11 ;  /* 0x0000000c0d0e7389 */ /* 0x00006400000c000b */
[----:B01----:R-:W-:Y:S01]  /*26850*/  ENDCOLLECTIVE ;  /* 0x000000000000791b */ /* 0x003fe20003800000 */
.L_x_12039:
[----:B------:R-:W-:Y:S05]  /*26860*/  BRA `(.L_x_12040) ;  /* 0xfffffe38006c7947 */ /* 0x000fea000383ffff */
.L_x_11792:
[----:B0-----:R0:W1:Y:S02]  /*26870*/  SYNCS.PHASECHK.TRANS64.TRYWAIT P1, [R22+URZ+0x31c00], R3 ;  /* 0x031c0003160075a7 */ /* 0x001064000802017f */
[----:B-1----:R-:W-:Y:S05]  /*26880*/  @!P1 NANOSLEEP.SYNCS 0x989680 ;  /* 0x009896800000995d */ /* 0x002fea0003900000 */
[----:B------:R-:W1:Y:S02]  /*26890*/  @!P1 SYNCS.PHASECHK.TRANS64 P1, [R22+URZ+0x31c00], R3 ;  /* 0x031c0003160095a7 */ /* 0x000e64000802007f */
[----:B-1----:R-:W-:Y:S05]  /*268a0*/  @!P1 BRA `(.L_x_11792) ;  /* 0xfffffffc00f09947 */ /* 0x002fea000383ffff */
[----:B------:R-:W-:Y:S05]  /*268b0*/  BRA `(.L_x_12041) ;  /* 0xfffffe40004c7947 */ /* 0x000fea000383ffff */
.L_x_11800:
[----:B-1----:R1:W2:Y:S02]  /*268c0*/  SYNCS.PHASECHK.TRANS64.TRYWAIT P2, [R21+URZ+0x31c30], R0 ;  /* 0x031c3000150075a7 */ /* 0x0022a4000804017f */
[----:B--2---:R-:W-:Y:S05]  /*268d0*/  @!P2 NANOSLEEP.SYNCS 0x989680 ;  /* 0x009896800000a95d */ /* 0x004fea0003900000 */
[----:B------:R-:W2:Y:S02]  /*268e0*/  @!P2 SYNCS.PHASECHK.TRANS64 P2, [R21+URZ+0x31c30], R0 ;  /* 0x031c30001500a5a7 */ /* 0x000ea4000804007f */
[----:B--2---:R-:W-:Y:S05]  /*268f0*/  @!P2 BRA `(.L_x_11800) ;  /* 0xfffffffc00f0a947 */ /* 0x004fea000383ffff */
[----:B------:R-:W-:Y:S05]  /*26900*/  BRA `(.L_x_11799) ;  /* 0xfffffe5800407947 */ /* 0x000fea000383ffff */
.L_x_11806:
[----:B---3--:R3:W4:Y:S02]  /*26910*/  SYNCS.PHASECHK.TRANS64.TRYWAIT P3, [R0+URZ+0x31c30], R19 ;  /* 0x031c3013000075a7 */ /* 0x008724000806017f */
[----:B----4-:R-:W-:Y:S05]  /*26920*/  @!P3 NANOSLEEP.SYNCS 0x989680 ;  /* 0x009896800000b95d */ /* 0x010fea0003900000 */
[----:B------:R-:W4:Y:S02]  /*26930*/  @!P3 SYNCS.PHASECHK.TRANS64 P3, [R0+URZ+0x31c30], R19 ;  /* 0x031c30130000b5a7 */ /* 0x000f24000806007f */
[----:B----4-:R-:W-:Y:S05]  /*26940*/  @!P3 BRA `(.L_x_11806) ;  /* 0xfffffffc00f0b947 */ /* 0x010fea000383ffff */
[----:B------:R-:W-:Y:S05]  /*26950*/  BRA `(.L_x_11805) ;  /* 0xfffffe9c00387947 */ /* 0x000fea000383ffff */
.L_x_11810:
[----:B--2---:R2:W3:Y:S02]  /*26960*/  SYNCS.PHASECHK.TRANS64.TRYWAIT P2, [R14+URZ+0x31c50], R0 ;  /* 0x031c50000e0075a7 */ /* 0x0044e4000804017f */
[----:B---3--:R-:W-:Y:S05]  /*26970*/  @!P2 NANOSLEEP.SYNCS 0x989680 ;  /* 0x009896800000a95d */ /* 0x008fea0003900000 */
[----:B------:R-:W3:Y:S02]  /*26980*/  @!P2 SYNCS.PHASECHK.TRANS64 P2, [R14+URZ+0x31c50], R0 ;  /* 0x031c50000e00a5a7 */ /* 0x000ee4000804007f */
[----:B---3--:R-:W-:Y:S05]  /*26990*/  @!P2 BRA `(.L_x_11810) ;  /* 0xfffffffc00f0a947 */ /* 0x008fea000383ffff */
[----:B------:R-:W-:Y:S05]  /*269a0*/  BRA `(.L_x_11807) ;  /* 0xfffffec0005c7947 */ /* 0x000fea000383ffff */
.L_x_11817:
[----:B--2---:R2:W3:Y:S02]  /*269b0*/  SYNCS.PHASECHK.TRANS64.TRYWAIT P3, [R0+URZ+0x31c30], R21 ;  /* 0x031c3015000075a7 */ /* 0x0044e4000806017f */
[----:B---3--:R-:W-:Y:S05]  /*269c0*/  @!P3 NANOSLEEP.SYNCS 0x989680 ;  /* 0x009896800000b95d */ /* 0x008fea0003900000 */
[----:B------:R-:W3:Y:S02]  /*269d0*/  @!P3 SYNCS.PHASECHK.TRANS64 P3, [R0+URZ+0x31c30], R21 ;  /* 0x031c30150000b5a7 */ /* 0x000ee4000806007f */
[----:B---3--:R-:W-:Y:S05]  /*269e0*/  @!P3 BRA `(.L_x_11817) ;  /* 0xfffffffc00f0b947 */ /* 0x008fea000383ffff */
[----:B------:R-:W-:Y:S05]  /*269f0*/  BRA `(.L_x_11816) ;  /* 0xfffffeec00c47947 */ /* 0x000fea000383ffff */
.L_x_11822:
[----:B--2---:R2:W3:Y:S02]  /*26a00*/  SYNCS.PHASECHK.TRANS64.TRYWAIT P2, [R14+URZ+0x31c50], R0 ;  /* 0x031c50000e0075a7 */ /* 0x0044e4000804017f */
[----:B---3--:R-:W-:Y:S05]  /*26a10*/  @!P2 NANOSLEEP.SYNCS 0x989680 ;  /* 0x009896800000a95d */ /* 0x008fea0003900000 */
[----:B------:R-:W3:Y:S02]  /*26a20*/  @!P2 SYNCS.PHASECHK.TRANS64 P2, [R14+URZ+0x31c50], R0 ;  /* 0x031c50000e00a5a7 */ /* 0x000ee4000804007f */
[----:B---3--:R-:W-:Y:S05]  /*26a30*/  @!P2 BRA `(.L_x_11822) ;  /* 0xfffffffc00f0a947 */ /* 0x008fea000383ffff */
[----:B------:R-:W-:Y:S05]  /*26a40*/  BRA `(.L_x_11821) ;  /* 0xffffff1000ec7947 */ /* 0x000fea000383ffff */
.L_x_11827:
[----:B-1----:R1:W2:Y:S02]  /*26a50*/  SYNCS.PHASECHK.TRANS64.TRYWAIT P0, [R10+URZ+0x31c50], R3 ;  /* 0x031c50030a0075a7 */ /* 0x0022a4000800017f */
[----:B--2---:R-:W-:Y:S05]  /*26a60*/  @!P0 NANOSLEEP.SYNCS 0x989680 ;  /* 0x009896800000895d */ /* 0x004fea0003900000 */
[----:B------:R-:W2:Y:S02]  /*26a70*/  @!P0 SYNCS.PHASECHK.TRANS64 P0, [R10+URZ+0x31c50], R3 ;  /* 0x031c50030a0085a7 */ /* 0x000ea4000800007f */
[----:B--2---:R-:W-:Y:S05]  /*26a80*/  @!P0 BRA `(.L_x_11827) ;  /* 0xfffffffc00f08947 */ /* 0x004fea000383ffff */
[----:B------:R-:W-:Y:S05]  /*26a90*/  BRA `(.L_x_11826) ;  /* 0xffffff3400747947 */ /* 0x000fea000383ffff */
.L_x_11832:
[----:B------:R-:W-:Y:S02]  /*26aa0*/  IMAD.MOV.U32 R13, RZ, RZ, R2 ;  /* 0x000000ffff0d7224 */ /* 0x000fe400078e0002 */
[----:B------:R-:W-:Y:S02]  /*26ab0*/  IMAD.MOV.U32 R12, RZ, RZ, RZ ;  /* 0x000000ffff0c7224 */ /* 0x000fe400078e00ff */
[----:B------:R-:W-:Y:S02]  /*26ac0*/  IMAD.MOV.U32 R11, RZ, RZ, 0x1c1f ;  /* 0x00001c1fff0b7424 */ /* 0x000fe400078e00ff */
[----:B------:R-:W-:-:S07]  /*26ad0*/  IMAD.MOV.U32 R15, RZ, RZ, -0x1 ;  /* 0xffffffffff0f7424 */ /* 0x000fce00078e00ff */
[----:B-----5:R-:W-:Y:S05]  /*26ae0*/  WARPSYNC.COLLECTIVE R15, `(.L_x_12042) ;  /* 0x000000000f087348 */ /* 0x020fea0003c00000 */
[----:B------:R0:W1:Y:S02]  /*26af0*/  SHFL.IDX P6, R14, R13, R12, R11 ;  /* 0x0000000c0d0e7389 */ /* 0x00006400000c000b */
[----:B01---5:R-:W-:Y:S01]  /*26b00*/  ENDCOLLECTIVE ;  /* 0x000000000000791b */ /* 0x023fe20003800000 */
.L_x_12042:
[----:B------:R-:W-:Y:S02]  /*26b10*/  IMAD.MOV.U32 R13, RZ, RZ, R0 ;  /* 0x000000ffff0d7224 */ /* 0x000fe400078e0000 */
[----:B------:R-:W-:-:S07]  /*26b20*/  IMAD.MOV.U32 R3, RZ, RZ, R14 ;  /* 0x000000ffff037224 */ /* 0x000fce00078e000e */
[----:B------:R-:W-:Y:S05]  /*26b30*/  WARPSYNC.COLLECTIVE R15, `(.L_x_12043) ;  /* 0x000000000f087348 */ /* 0x000fea0003c00000 */
[----:B------:R0:W1:Y:S02]  /*26b40*/  SHFL.IDX P6, R14, R13, R12, R11 ;  /* 0x0000000c0d0e7389 */ /* 0x00006400000c000b */
[----:B01----:R-:W-:Y:S01]  /*26b50*/  ENDCOLLECTIVE ;  /* 0x000000000000791b */ /* 0x003fe20003800000 */
.L_x_12043:
[----:B------:R-:W-:Y:S05]  /*26b60*/  BRA `(.L_x_12044) ;  /* 0xffffff5000747947 */ /* 0x000fea000383ffff */
.L_x_11835:
        /* <DEDUP_REMOVED lines=8> */
.L_x_12046:
[----:B------:R-:W-:Y:S05]  /*26bf0*/  BSYNC B1 ;  /* 0x0000000000017941 */ /* 0x000fea0003800000 */
.L_x_12045:
        /* <DEDUP_REMOVED lines=8> */
.L_x_12047:
[----:B------:R-:W-:Y:S05]  /*26c80*/  BRA `(.L_x_12048) ;  /* 0xffffff5000847947 */ /* 0x000fea000383ffff */
.L_x_11837:
[----:B------:R-:W-:Y:S02]  /*26c90*/  IMAD.MOV.U32 R13, RZ, RZ, R2 ;  /* 0x000000ffff0d7224 */ /* 0x000fe400078e0002 */
[----:B------:R-:W-:Y:S02]  /*26ca0*/  IMAD.MOV.U32 R12, RZ, RZ, RZ ;  /* 0x000000ffff0c7224 */ /* 0x000fe400078e00ff */
[----:B------:R-:W-:Y:S02]  /*26cb0*/  IMAD.MOV.U32 R11, RZ, RZ, 0x1c1f ;  /* 0x00001c1fff0b7424 */ /* 0x000fe400078e00ff */
[----:B------:R-:W-:-:S07]  /*26cc0*/  IMAD.MOV.U32 R15, RZ, RZ, -0x1 ;  /* 0xffffffffff0f7424 */ /* 0x000fce00078e00ff */
[----:B------:R-:W-:Y:S05]  /*26cd0*/  WARPSYNC.COLLECTIVE R15, `(.L_x_12049) ;  /* 0x000000000f087348 */ /* 0x000fea0003c00000 */
[----:B------:R0:W1:Y:S02]  /*26ce0*/  SHFL.IDX P6, R14, R13, R12, R11 ;  /* 0x0000000c0d0e7389 */ /* 0x00006400000c000b */
[----:B01----:R-:W-:Y:S01]  /*26cf0*/  ENDCOLLECTIVE ;  /* 0x000000000000791b */ /* 0x003fe20003800000 */
.L_x_12049:
[----:B------:R-:W-:Y:S02]  /*26d00*/  IMAD.MOV.U32 R13, RZ, RZ, R0 ;  /* 0x000000ffff0d7224 */ /* 0x000fe400078e0000 */
[----:B------:R-:W-:-:S07]  /*26d10*/  IMAD.MOV.U32 R3, RZ, RZ, R14 ;  /* 0x000000ffff037224 */ /* 0x000fce00078e000e */
[----:B------:R-:W-:Y:S05]  /*26d20*/  WARPSYNC.COLLECTIVE R15, `(.L_x_12050) ;  /* 0x000000000f087348 */ /* 0x000fea0003c00000 */
[----:B------:R0:W1:Y:S02]  /*26d30*/  SHFL.IDX P6, R14, R13, R12, R11 ;  /* 0x0000000c0d0e7389 */ /* 0x00006400000c000b */
[----:B01----:R-:W-:Y:S01]  /*26d40*/  ENDCOLLECTIVE ;  /* 0x000000000000791b */ /* 0x003fe20003800000 */
.L_x_12050:
[----:B------:R-:W-:Y:S05]  /*26d50*/  BRA `(.L_x_12051) ;  /* 0xffffff5400507947 */ /* 0x000fea000383ffff */
.L_x_11840:
        /* <DEDUP_REMOVED lines=8> */
.L_x_12053:
[----:B------:R-:W-:Y:S05]  /*26de0*/  BSYNC B1 ;  /* 0x0000000000017941 */ /* 0x000fea0003800000 */
.L_x_12052:
        /* <DEDUP_REMOVED lines=8> */
.L_x_12054:
[----:B------:R-:W-:Y:S05]  /*26e70*/  BRA `(.L_x_12055) ;  /* 0xffffff5800487947 */ /* 0x000fea000383ffff */
.L_x_11844:
[----:B------:R-:W-:Y:S02]  /*26e80*/  IMAD.MOV.U32 R13, RZ, RZ, R2 ;  /* 0x000000ffff0d7224 */ /* 0x000fe400078e0002 */
[----:B------:R-:W-:Y:S02]  /*26e90*/  IMAD.MOV.U32 R12, RZ, RZ, RZ ;  /* 0x000000ffff0c7224 */ /* 0x000fe400078e00ff */
[----:B------:R-:W-:Y:S02]  /*26ea0*/  IMAD.MOV.U32 R11, RZ, RZ, 0x1c1f ;  /* 0x00001c1fff0b7424 */ /* 0x000fe400078e00ff */
[----:B------:R-:W-:-:S07]  /*26eb0*/  IMAD.MOV.U32 R15, RZ, RZ, -0x1 ;  /* 0xffffffffff0f7424 */ /* 0x000fce00078e00ff */
[----:B-1----:R-:W-:Y:S05]  /*26ec0*/  WARPSYNC.COLLECTIVE R15, `(.L_x_12056) ;  /* 0x000000000f087348 */ /* 0x002fea0003c00000 */
[----:B------:R0:W2:Y:S02]  /*26ed0*/  SHFL.IDX P6, R14, R13, R12, R11 ;  /* 0x0000000c0d0e7389 */ /* 0x0000a400000c000b */
[----:B012---:R-:W-:Y:S01]  /*26ee0*/  ENDCOLLECTIVE ;  /* 0x000000000000791b */ /* 0x007fe20003800000 */
.L_x_12056:
[----:B------:R-:W-:Y:S02]  /*26ef0*/  IMAD.MOV.U32 R13, RZ, RZ, R0 ;  /* 0x000000ffff0d7224 */ /* 0x000fe400078e0000 */
[----:B------:R-:W-:-:S07]  /*26f00*/  IMAD.MOV.U32 R3, RZ, RZ, R14 ;  /* 0x000000ffff037224 */ /* 0x000fce00078e000e */
[----:B------:R-:W-:Y:S05]  /*26f10*/  WARPSYNC.COLLECTIVE R15, `(.L_x_12057) ;  /* 0x000000000f087348 */ /* 0x000fea0003c00000 */
[----:B------:R0:W1:Y:S02]  /*26f20*/  SHFL.IDX P6, R14, R13, R12, R11 ;  /* 0x0000000c0d0e7389 */ /* 0x00006400000c000b */
[----:B01----:R-:W-:Y:S01]  /*26f30*/  ENDCOLLECTIVE ;  /* 0x000000000000791b */ /* 0x003fe20003800000 */
.L_x_12057:
[----:B------:R-:W-:Y:S05]  /*26f40*/  BRA `(.L_x_12058) ;  /* 0xffffff6400887947 */ /* 0x000fea000383ffff */
.L_x_11847:
        /* <DEDUP_REMOVED lines=8> */
.L_x_12060:
[----:B------:R-:W-:Y:S05]  /*26fd0*/  BSYNC B1 ;  /* 0x0000000000017941 */ /* 0x000fea0003800000 */
.L_x_12059:
        /* <DEDUP_REMOVED lines=8> */
.L_x_12061:
[----:B------:R-:W-:Y:S05]  /*27060*/  BRA `(.L_x_12062) ;  /* 0xffffff64009c7947 */ /* 0x000fea000383ffff */
.L_x_11866:
[----:B------:R-:W0:Y:S01]  /*27070*/  S2R R7, SR_TID.X ;  /* 0x0000000000077919 */ /* 0x000e220000002100 */
[----:B------:R-:W-:Y:S01]  /*27080*/  BSSY B1, `(.L_x_12063) ;  /* 0x000000a000017945 */ /* 0x000fe20003800000 */
[----:B------:R-:W-:Y:S02]  /*27090*/  IMAD.MOV.U32 R12, RZ, RZ, RZ ;  /* 0x000000ffff0c7224 */ /* 0x000fe400078e00ff */
[----:B-1----:R-:W-:Y:S02]  /*270a0*/  IMAD.MOV.U32 R11, RZ, RZ, 0x1f ;  /* 0x0000001fff0b7424 */ /* 0x002fe400078e00ff */
[----:B------:R-:W-:Y:S01]  /*270b0*/  IMAD.MOV.U32 R15, RZ, RZ, -0x1 ;  /* 0xffffffffff0f7424 */ /* 0x000fe200078e00ff */
[----:B0-----:R-:W-:-:S04]  /*270c0*/  SHF.R.U32.HI R7, RZ, 0x5, R7 ;  /* 0x00000005ff077819 */ /* 0x001fc80000011607 */
[----:B------:R-:W-:-:S05]  /*270d0*/  LOP3.LUT R7, R7, 0x3, RZ, 0xc0, !PT ;  /* 0x0000000307077812 */ /* 0x000fca00078ec0ff */
[----:B------:R-:W-:-:S07]  /*270e0*/  IMAD.MOV.U32 R13, RZ, RZ, R7 ;  /* 0x000000ffff0d7224 */ /* 0x000fce00078e0007 */
[----:B------:R-:W-:Y:S05]  /*270f0*/  WARPSYNC.COLLECTIVE R15, `(.L_x_12064) ;  /* 0x000000000f087348 */ /* 0x000fea0003c00000 */
[----:B------:R0:W1:Y:S02]  /*27100*/  SHFL.IDX P6, R14, R13, R12, R11 ;  /* 0x0000000c0d0e7389 */ /* 0x00006400000c000b */
[----:B01----:R-:W-:Y:S01]  /*27110*/  ENDCOLLECTIVE ;  /* 0x000000000000791b */ /* 0x003fe20003800000 */
.L_x_12064:
[----:B------:R-:W-:Y:S05]  /*27120*/  BSYNC B1 ;  /* 0x0000000000017941 */ /* 0x000fea0003800000 */
.L_x_12063:
[----:B------:R-:W-:Y:S05]  /*27130*/  BRA `(.L_x_12065) ;  /* 0xffffff8000fc7947 */ /* 0x000fea000383ffff */
.L_x_11868:
[----:B------:R-:W-:Y:S01]  /*27140*/  BSSY B1, `(.L_x_12066) ;  /* 0x0000006000017945 */ /* 0x000fe20003800000 */
[----:B------:R-:W-:-:S07]  /*27150*/  IMAD.MOV.U32 R15, RZ, RZ, -0x1 ;  /* 0xffffffffff0f7424 */ /* 0x000fce00078e00ff */
[----:B01----:R-:W-:Y:S05]  /*27160*/  WARPSYNC.COLLECTIVE R15, `(.L_x_12067) ;  /* 0x000000000f0c7348 */ /* 0x003fea0003c00000 */
[----:B------:R-:W-:Y:S02]  /*27170*/  ELECT P6, UR62, PT ;  /* 0x00000000003e782f */ /* 0x000fe400038c0000 */
[----:B------:R-:W-:Y:S01]  /*27180*/  MOV R14, UR62 ;  /* 0x0000003e000e7c02 */ /* 0x000fe20008000f00 */
[----:B01----:R-:W-:Y:S10]  /*27190*/  ENDCOLLECTIVE ;  /* 0x000000000000791b */ /* 0x003ff40003800000 */
.L_x_12067:
[----:B------:R-:W-:Y:S05]  /*271a0*/  BSYNC B1 ;  /* 0x0000000000017941 */ /* 0x000fea0003800000 */
.L_x_12066:
[----:B------:R-:W-:Y:S01]  /*271b0*/  PLOP3.LUT P2, PT, P6, PT, PT, 0x80, 0x0 ;  /* 0x000000000000781c */ /* 0x000fe2000374f070 */
[----:B------:R-:W-:-:S12]  /*271c0*/  BRA `(.L_x_11867) ;  /* 0xffffff8000f07947 */ /* 0x000fd8000383ffff */
.L_x_11870:
[----:B0-----:R0:W2:Y:S02]  /*271d0*/  SYNCS.PHASECHK.TRANS64.TRYWAIT P0, [R16+URZ+0x31c20], R6 ;  /* 0x031c2006100075a7 */ /* 0x0010a4000800017f */
[----:B--2---:R-:W-:Y:S05]  /*271e0*/  @!P0 NANOSLEEP.SYNCS 0x989680 ;  /* 0x009896800000895d */ /* 0x004fea0003900000 */
[----:B------:R-:W2:Y:S02]  /*271f0*/  @!P0 SYNCS.PHASECHK.TRANS64 P0, [R16+URZ+0x31c20], R6 ;  /* 0x031c2006100085a7 */ /* 0x000ea4000800007f */
[----:B--2---:R-:W-:Y:S05]  /*27200*/  @!P0 BRA `(.L_x_11870) ;  /* 0xfffffffc00f08947 */ /* 0x004fea000383ffff */
[----:B------:R-:W-:Y:S05]  /*27210*/  BRA `(.L_x_12068) ;  /* 0xffffff8400007947 */ /* 0x000fea000383ffff */
.L_x_11874:
[----:B-1----:R1:W2:Y:S02]  /*27220*/  SYNCS.PHASECHK.TRANS64.TRYWAIT P0, [R9+URZ+0x31ca0], R11 ;  /* 0x031ca00b090075a7 */ /* 0x0022a4000800017f */
[----:B--2---:R-:W-:Y:S05]  /*27230*/  @!P0 NANOSLEEP.SYNCS 0x989680 ;  /* 0x009896800000895d */ /* 0x004fea0003900000 */
[----:B------:R-:W2:Y:S02]  /*27240*/  @!P0 SYNCS.PHASECHK.TRANS64 P0, [R9+URZ+0x31ca0], R11 ;  /* 0x031ca00b090085a7 */ /* 0x000ea4000800007f */
[----:B--2---:R-:W-:Y:S05]  /*27250*/  @!P0 BRA `(.L_x_11874) ;  /* 0xfffffffc00f08947 */ /* 0x004fea000383ffff */
[----:B------:R-:W-:Y:S05]  /*27260*/  BRA `(.L_x_12069) ;  /* 0xffffff84001c7947 */ /* 0x000fea000383ffff */
.L_x_11881:
[----:B0-----:R0:W2:Y:S02]  /*27270*/  SYNCS.PHASECHK.TRANS64.TRYWAIT P0, [R9+URZ+0x31cc0], R11 ;  /* 0x031cc00b090075a7 */ /* 0x0010a4000800017f */
[----:B--2---:R-:W-:Y:S05]  /*27280*/  @!P0 NANOSLEEP.SYNCS 0x989680 ;  /* 0x009896800000895d */ /* 0x004fea0003900000 */
[----:B------:R-:W2:Y:S02]  /*27290*/  @!P0 SYNCS.PHASECHK.TRANS64 P0, [R9+URZ+0x31cc0], R11 ;  /* 0x031cc00b090085a7 */ /* 0x000ea4000800007f */
[----:B--2---:R-:W-:Y:S05]  /*272a0*/  @!P0 BRA `(.L_x_11881) ;  /* 0xfffffffc00f08947 */ /* 0x004fea000383ffff */
[----:B------:R-:W-:Y:S05]  /*272b0*/  BRA `(.L_x_12070) ;  /* 0xffffff8800147947 */ /* 0x000fea000383ffff */
.L_x_11890:
[----:B0-----:R0:W2:Y:S02]  /*272c0*/  SYNCS.PHASECHK.TRANS64.TRYWAIT P0, [R9+URZ+0x31ca0], R8 ;  /* 0x031ca008090075a7 */ /* 0x0010a4000800017f */
[----:B--2---:R-:W-:Y:S05]  /*272d0*/  @!P0 NANOSLEEP.SYNCS 0x989680 ;  /* 0x009896800000895d */ /* 0x004fea0003900000 */
[----:B------:R-:W2:Y:S02]  /*272e0*/  @!P0 SYNCS.PHASECHK.TRANS64 P0, [R9+URZ+0x31ca0], R8 ;  /* 0x031ca008090085a7 */ /* 0x000ea4000800007f */
[----:B--2---:R-:W-:Y:S05]  /*272f0*/  @!P0 BRA `(.L_x_11890) ;  /* 0xfffffffc00f08947 */ /* 0x004fea000383ffff */
[----:B------:R-:W-:Y:S05]  /*27300*/  BRA `(.L_x_12071) ;  /* 0xffffff8c00507947 */ /* 0x000fea000383ffff */
.L_x_11897:
[----:B-1----:R1:W2:Y:S02]  /*27310*/  SYNCS.PHASECHK.TRANS64.TRYWAIT P0, [R9+URZ+0x31cc0], R8 ;  /* 0x031cc008090075a7 */ /* 0x0022a4000800017f */
[----:B--2---:R-:W-:Y:S05]  /*27320*/  @!P0 NANOSLEEP.SYNCS 0x989680 ;  /* 0x009896800000895d */ /* 0x004fea0003900000 */
[----:B------:R-:W2:Y:S02]  /*27330*/  @!P0 SYNCS.PHASECHK.TRANS64 P0, [R9+URZ+0x31cc0], R8 ;  /* 0x031cc008090085a7 */ /* 0x000ea4000800007f */
[----:B--2---:R-:W-:Y:S05]  /*27340*/  @!P0 BRA `(.L_x_11897) ;  /* 0xfffffffc00f08947 */ /* 0x004fea000383ffff */
[----:B------:R-:W-:Y:S05]  /*27350*/  BRA `(.L_x_12072) ;  /* 0xffffff9000447947 */ /* 0x000fea000383ffff */
.L_x_11914:
[----:B------:R-:W4:Y:S01]  /*27360*/  S2R R20, SR_TID.X ;  /* 0x0000000000147919 */ /* 0x000f220000002100 */
[----:B------:R-:W-:Y:S01]  /*27370*/  BSSY B0, `(.L_x_12073) ;  /* 0x000000a000007945 */ /* 0x000fe20003800000 */
[----:B------:R-:W-:Y:S02]  /*27380*/  IMAD.MOV.U32 R12, RZ, RZ, RZ ;  /* 0x000000ffff0c7224 */ /* 0x000fe400078e00ff */
[----:B-1----:R-:W-:Y:S02]  /*27390*/  IMAD.MOV.U32 R11, RZ, RZ, 0x1f ;  /* 0x0000001fff0b7424 */ /* 0x002fe400078e00ff */
[----:B------:R-:W-:Y:S01]  /*273a0*/  IMAD.MOV.U32 R15, RZ, RZ, -0x1 ;  /* 0xffffffffff0f7424 */ /* 0x000fe200078e00ff */
[----:B----4-:R-:W-:-:S04]  /*273b0*/  SHF.R.U32.HI R20, RZ, 0x5, R20 ;  /* 0x00000005ff147819 */ /* 0x010fc80000011614 */
[----:B------:R-:W-:-:S05]  /*273c0*/  LOP3.LUT R20, R20, 0x3, RZ, 0xc0, !PT ;  /* 0x0000000314147812 */ /* 0x000fca00078ec0ff */
[----:B------:R-:W-:-:S07]  /*273d0*/  IMAD.MOV.U32 R13, RZ, RZ, R20 ;  /* 0x000000ffff0d7224 */ /* 0x000fce00078e0014 */
[----:B0-23--:R-:W-:Y:S05]  /*273e0*/  WARPSYNC.COLLECTIVE R15, `(.L_x_12074) ;  /* 0x000000000f087348 */ /* 0x00dfea0003c00000 */
[----:B------:R1:W4:Y:S02]  /*273f0*/  SHFL.IDX P6, R14, R13, R12, R11 ;  /* 0x0000000c0d0e7389 */ /* 0x00032400000c000b */
[----:B01234-:R-:W-:Y:S01]  /*27400*/  ENDCOLLECTIVE ;  /* 0x000000000000791b */ /* 0x01ffe20003800000 */
.L_x_12074:
[----:B------:R-:W-:Y:S05]  /*27410*/  BSYNC B0 ;  /* 0x0000000000007941 */ /* 0x000fea0003800000 */
.L_x_12073:
[----:B------:R-:W-:Y:S05]  /*27420*/  BRA `(.L_x_12075) ;  /* 0xffffff9c009c7947 */ /* 0x000fea000383ffff */
.L_x_11916:
[----:B------:R-:W-:Y:S01]  /*27430*/  BSSY B0, `(.L_x_12076) ;  /* 0x0000006000007945 */ /* 0x000fe20003800000 */
[----:B------:R-:W-:-:S07]  /*27440*/  IMAD.MOV.U32 R15, RZ, RZ, -0x1 ;  /* 0xffffffffff0f7424 */ /* 0x000fce00078e00ff */
[----:B0123--:R-:W-:Y:S05]  /*27450*/  WARPSYNC.COLLECTIVE R15, `(.L_x_12077) ;  /* 0x000000000f0c7348 */ /* 0x00ffea0003c00000 */
[----:B------:R-:W-:Y:S02]  /*27460*/  ELECT P6, UR62, PT ;  /* 0x00000000003e782f */ /* 0x000fe400038c0000 */
[----:B------:R-:W-:Y:S01]  /*27470*/  MOV R14, UR62 ;  /* 0x0000003e000e7c02 */ /* 0x000fe20008000f00 */
[----:B0123--:R-:W-:Y:S10]  /*27480*/  ENDCOLLECTIVE ;  /* 0x000000000000791b */ /* 0x00fff40003800000 */
.L_x_12077:
[----:B------:R-:W-:Y:S05]  /*27490*/  BSYNC B0 ;  /* 0x0000000000007941 */ /* 0x000fea0003800000 */
.L_x_12076:
[----:B------:R-:W-:Y:S05]  /*274a0*/  BRA `(.L_x_12078) ;  /* 0xffffff9c00a47947 */ /* 0x000fea000383ffff */
.L_x_11918:
[----:B0-----:R0:W4:Y:S02]  /*274b0*/  SYNCS.PHASECHK.TRANS64.TRYWAIT P0, [R0+URZ+0x31c40], R2 ;  /* 0x031c4002000075a7 */ /* 0x001124000800017f */
[----:B----4-:R-:W-:Y:S05]  /*274c0*/  @!P0 NANOSLEEP.SYNCS 0x989680 ;  /* 0x009896800000895d */ /* 0x010fea0003900000 */
[----:B------:R-:W4:Y:S02]  /*274d0*/  @!P0 SYNCS.PHASECHK.TRANS64 P0, [R0+URZ+0x31c40], R2 ;  /* 0x031c4002000085a7 */ /* 0x000f24000800007f */
[----:B----4-:R-:W-:Y:S05]  /*274e0*/  @!P0 BRA `(.L_x_11918) ;  /* 0xfffffffc00f08947 */ /* 0x010fea000383ffff */
[----:B------:R-:W-:Y:S05]  /*274f0*/  BRA `(.L_x_12079) ;  /* 0xffffff9c00f87947 */ /* 0x000fea000383ffff */
.L_x_11922:
[----:B-----5:R-:W-:Y:S02]  /*27500*/  IMAD R5, R21, R10, RZ ;  /* 0x0000000a15057224 */ /* 0x020fe400078e02ff */
[----:B------:R0:W5:Y:S01]  /*27510*/  LDL R10, [R1+0x14] ;  /* 0x00001400010a7983 */ /* 0x0001620000100800 */
[----:B------:R-:W-:Y:S02]  /*27520*/  IMAD.MOV.U32 R13, RZ, RZ, R0 ;  /* 0x000000ffff0d7224 */ /* 0x000fe400078e0000 */
[----:B------:R-:W-:Y:S02]  /*27530*/  IMAD.MOV.U32 R12, RZ, RZ, RZ ;  /* 0x000000ffff0c7224 */ /* 0x000fe400078e00ff */
[----:B------:R-:W-:Y:S02]  /*27540*/  IMAD.MOV.U32 R11, RZ, RZ, 0x1c1f ;  /* 0x00001c1fff0b7424 */ /* 0x000fe400078e00ff */
[----:B------:R-:W-:Y:S02]  /*27550*/  IMAD.MOV.U32 R15, RZ, RZ, -0x1 ;  /* 0xffffffffff0f7424 */ /* 0x000fe400078e00ff */
[----:B0-----:R-:W-:-:S07]  /*27560*/  IMAD R25, R25, 0xc0, R9 ;  /* 0x000000c019197824 */ /* 0x001fce00078e0209 */
[----:B-----5:R-:W-:Y:S05]  /*27570*/  WARPSYNC.COLLECTIVE R15, `(.L_x_12080) ;  /* 0x000000000f087348 */ /* 0x020fea0003c00000 */
[----:B------:R0:W1:Y:S02]  /*27580*/  SHFL.IDX P6, R14, R13, R12, R11 ;  /* 0x0000000c0d0e7389 */ /* 0x00006400000c000b */
[----:B01---5:R-:W-:Y:S01]  /*27590*/  ENDCOLLECTIVE ;  /* 0x000000000000791b */ /* 0x023fe20003800000 */
.L_x_12080:
[C---:B------:R-:W-:Y:S01]  /*275a0*/  VIADD R8, R25.reuse, 0x20 ;  /* 0x0000002019087836 */ /* 0x040fe20000000000 */
[----:B------:R-:W-:Y:S01]  /*275b0*/  ISETP.GE.AND P2, PT, R25, R5, PT ;  /* 0x000000051900720c */ /* 0x000fe20003f46270 */
[----:B------:R-:W-:Y:S02]  /*275c0*/  IMAD.MOV.U32 R13, RZ, RZ, R4 ;  /* 0x000000ffff0d7224 */ /* 0x000fe400078e0004 */
[----:B------:R-:W-:-:S10]  /*275d0*/  IMAD.MOV.U32 R2, RZ, RZ, R14 ;  /* 0x000000ffff027224 */ /* 0x000fd400078e000e */
[----:B------:R-:W-:Y:S05]  /*275e0*/  WARPSYNC.COLLECTIVE R15, `(.L_x_12081) ;  /* 0x000000000f087348 */ /* 0x000fea0003c00000 */
[----:B------:R0:W1:Y:S02]  /*275f0*/  SHFL.IDX P6, R14, R13, R12, R11 ;  /* 0x0000000c0d0e7389 */ /* 0x00006400000c000b */
[----:B01----:R-:W-:Y:S01]  /*27600*/  ENDCOLLECTIVE ;  /* 0x000000000000791b */ /* 0x003fe20003800000 */
.L_x_12081:
[----:B------:R-:W-:Y:S02]  /*27610*/  IMAD.MOV.U32 R13, RZ, RZ, R0 ;  /* 0x000000ffff0d7224 */ /* 0x000fe400078e0000 */
[----:B------:R-:W-:Y:S02]  /*27620*/  IMAD.MOV.U32 R12, RZ, RZ, 0x1 ;  /* 0x00000001ff0c7424 */ /* 0x000fe400078e00ff */
[----:B------:R-:W-:-:S07]  /*27630*/  IMAD.MOV.U32 R3, RZ, RZ, R14 ;  /* 0x000000ffff037224 */ /* 0x000fce00078e000e */
[----:B------:R-:W-:Y:S05]  /*27640*/  WARPSYNC.COLLECTIVE R15, `(.L_x_12082) ;  /* 0x000000000f087348 */ /* 0x000fea0003c00000 */
[----:B------:R0:W1:Y:S02]  /*27650*/  SHFL.IDX P6, R14, R13, R12, R11 ;  /* 0x0000000c0d0e7389 */ /* 0x00006400000c000b */
[----:B01----:R-:W-:Y:S01]  /*27660*/  ENDCOLLECTIVE ;  /* 0x000000000000791b */ /* 0x003fe20003800000 */
.L_x_12082:
        /* <DEDUP_REMOVED lines=17> */
.L_x_12083:
[----:B------:R-:W-:Y:S02]  /*27780*/  IMAD.MOV.U32 R13, RZ, RZ, R0 ;  /* 0x000000ffff0d7224 */ /* 0x000fe400078e0000 */
[----:B------:R-:W-:Y:S02]  /*27790*/  IMAD.MOV.U32 R12, RZ, RZ, 0x2 ;  /* 0x00000002ff0c7424 */ /* 0x000fe400078e00ff */
[----:B------:R-:W-:-:S07]  /*277a0*/  IMAD.MOV.U32 R3, RZ, RZ, R14 ;  /* 0x000000ffff037224 */ /* 0x000fce00078e000e */
[----:B------:R-:W-:Y:S05]  /*277b0*/  WARPSYNC.COLLECTIVE R15, `(.L_x_12084) ;  /* 0x000000000f087348 */ /* 0x000fea0003c00000 */
[----:B------:R0:W1:Y:S02]  /*277c0*/  SHFL.IDX P6, R14, R13, R12, R11 ;  /* 0x0000000c0d0e7389 */ /* 0x00006400000c000b */
[----:B01----:R-:W-:Y:S01]  /*277d0*/  ENDCOLLECTIVE ;  /* 0x000000000000791b */ /* 0x003fe20003800000 */
.L_x_12084:
        /* <DEDUP_REMOVED lines=18> */
.L_x_12085:
[----:B------:R-:W-:Y:S02]  /*27900*/  IMAD.MOV.U32 R13, RZ, RZ, R0 ;  /* 0x000000ffff0d7224 */ /* 0x000fe400078e0000 */
[----:B------:R-:W-:Y:S02]  /*27910*/  IMAD.MOV.U32 R12, RZ, RZ, 0x3 ;  /* 0x00000003ff0c7424 */ /* 0x000fe400078e00ff */
[----:B------:R-:W-:-:S07]  /*27920*/  IMAD.MOV.U32 R3, RZ, RZ, R14 ;  /* 0x000000ffff037224 */ /* 0x000fce00078e000e */
[----:B------:R-:W-:Y:S05]  /*27930*/  WARPSYNC.COLLECTIVE R15, `(.L_x_12086) ;  /* 0x000000000f087348 */ /* 0x000fea0003c00000 */
[----:B------:R0:W1:Y:S02]  /*27940*/  SHFL.IDX P6, R14, R13, R12, R11 ;  /* 0x0000000c0d0e7389 */ /* 0x00006400000c000b */
[----:B01----:R-:W-:Y:S01]  /*27950*/  ENDCOLLECTIVE ;  /* 0x000000000000791b */ /* 0x003fe20003800000 */
.L_x_12086:
        /* <DEDUP_REMOVED lines=10> */
.L_x_12087:
        /* <DEDUP_REMOVED lines=13> */
.L_x_12088:
[----:B------:R-:W-:-:S13]  /*27ad0*/  ISETP.GE.AND P2, PT, R2, R5, PT ;  /* 0x000000050200720c */ /* 0x000fda0003f46270 */
[----:B------:R-:W-:Y:S01]  /*27ae0*/  @!P2 LEA R2, P4, R20, R4, 0x1 ;  /* 0x000000041402a211 */ /* 0x000fe200078808ff */
[----:B------:R-:W-:-:S04]  /*27af0*/  IMAD.MOV.U32 R13, RZ, RZ, R7 ;  /* 0x000000ffff0d7224 */ /* 0x000fc800078e0007 */
[----:B------:R-:W-:-:S04]  /*27b00*/  @!P2 IMAD.X R0, RZ, RZ, R0, P4 ;  /* 0x000000ffff00a224 */ /* 0x000fc800020e0600 */
        /* <DEDUP_REMOVED lines=13> */
.L_x_12089:
[----:B------:R-:W-:Y:S02]  /*27be0*/  IMAD.MOV.U32 R13, RZ, RZ, R6 ;  /* 0x000000ffff0d7224 */ /* 0x000fe400078e0006 */
[----:B------:R-:W-:Y:S02]  /*27bf0*/  IMAD.MOV.U32 R12, RZ, RZ, 0x1 ;  /* 0x00000001ff0c7424 */ /* 0x000fe400078e00ff */
[----:B------:R-:W-:-:S07]  /*27c00*/  IMAD.MOV.U32 R2, RZ, RZ, R14 ;  /* 0x000000ffff027224 */ /* 0x000fce00078e000e */
[----:B------:R-:W-:Y:S05]  /*27c10*/  WARPSYNC.COLLECTIVE R15, `(.L_x_12090) ;  /* 0x000000000f087348 */ /* 0x000fea0003c00000 */
[----:B------:R0:W1:Y:S02]  /*27c20*/  SHFL.IDX P6, R14, R13, R12, R11 ;  /* 0x0000000c0d0e7389 */ /* 0x00006400000c000b */
[----:B01----:R-:W-:Y:S01]  /*27c30*/  ENDCOLLECTIVE ;  /* 0x000000000000791b */ /* 0x003fe20003800000 */
.L_x_12090:
        /* <DEDUP_REMOVED lines=14> */
.L_x_12091:
[----:B------:R-:W-:Y:S01]  /*27d20*/  IMAD.MOV.U32 R2, RZ, RZ, R14 ;  /* 0x000000ffff027224 */ /* 0x000fe200078e000e */
[----:B------:R-:W-:Y:S06]  /*27d30*/  BRA `(.L_x_12092) ;  /* 0xffffffa400647947 */ /* 0x000fec000383ffff */
.L_x_11925:
[----:B-1----:R1:W2:Y:S02]  /*27d40*/  SYNCS.PHASECHK.TRANS64.TRYWAIT P0, [R16+URZ+0x31c20], R0 ;  /* 0x031c2000100075a7 */ /* 0x0022a4000800017f */
[----:B--2---:R-:W-:Y:S05]  /*27d50*/  @!P0 NANOSLEEP.SYNCS 0x989680 ;  /* 0x009896800000895d */ /* 0x004fea0003900000 */
[----:B------:R-:W2:Y:S02]  /*27d60*/  @!P0 SYNCS.PHASECHK.TRANS64 P0, [R16+URZ+0x31c20], R0 ;  /* 0x031c2000100085a7 */ /* 0x000ea4000800007f */
[----:B--2---:R-:W-:Y:S05]  /*27d70*/  @!P0 BRA `(.L_x_11925) ;  /* 0xfffffffc00f08947 */ /* 0x004fea000383ffff */
[----:B------:R-:W-:Y:S05]  /*27d80*/  BRA `(.L_x_12093) ;  /* 0xffffffa400cc7947 */ /* 0x000fea000383ffff */
.L_x_11934:
[----:B-1----:R1:W2:Y:S02]  /*27d90*/  SYNCS.PHASECHK.TRANS64.TRYWAIT P0, [R3+URZ+0x31c40], R2 ;  /* 0x031c4002030075a7 */ /* 0x0022a4000800017f */
[----:B--2---:R-:W-:Y:S05]  /*27da0*/  @!P0 NANOSLEEP.SYNCS 0x989680 ;  /* 0x009896800000895d */ /* 0x004fea0003900000 */
[----:B------:R-:W2:Y:S02]  /*27db0*/  @!P0 SYNCS.PHASECHK.TRANS64 P0, [R3+URZ+0x31c40], R2 ;  /* 0x031c4002030085a7 */ /* 0x000ea4000800007f */
[----:B--2---:R-:W-:Y:S05]  /*27dc0*/  @!P0 BRA `(.L_x_11934) ;  /* 0xfffffffc00f08947 */ /* 0x004fea000383ffff */
[----:B------:R-:W-:Y:S05]  /*27dd0*/  BRA `(.L_x_12094) ;  /* 0xffffffa800a07947 */ /* 0x000fea000383ffff */
.L_x_11941:
[----:B0-----:R0:W1:Y:S02]  /*27de0*/  SYNCS.PHASECHK.TRANS64.TRYWAIT P0, [R2+URZ+0x31c60], R3 ;  /* 0x031c6003020075a7 */ /* 0x001064000800017f */
[----:B-1----:R-:W-:Y:S05]  /*27df0*/  @!P0 NANOSLEEP.SYNCS 0x989680 ;  /* 0x009896800000895d */ /* 0x002fea0003900000 */
[----:B------:R-:W1:Y:S02]  /*27e00*/  @!P0 SYNCS.PHASECHK.TRANS64 P0, [R2+URZ+0x31c60], R3 ;  /* 0x031c6003020085a7 */ /* 0x000e64000800007f */
[----:B-1----:R-:W-:Y:S05]  /*27e10*/  @!P0 BRA `(.L_x_11941) ;  /* 0xfffffffc00f08947 */ /* 0x002fea000383ffff */
[----:B------:R-:W-:Y:S05]  /*27e20*/  BRA `(.L_x_12095) ;  /* 0xffffffac00a87947 */ /* 0x000fea000383ffff */
.L_x_11952:
[----:B-1----:R1:W2:Y:S02]  /*27e30*/  SYNCS.PHASECHK.TRANS64.TRYWAIT P0, [R3+URZ+0x31c40], R2 ;  /* 0x031c4002030075a7 */ /* 0x0022a4000800017f */
[----:B--2---:R-:W-:Y:S05]  /*27e40*/  @!P0 NANOSLEEP.SYNCS 0x989680 ;  /* 0x009896800000895d */ /* 0x004fea0003900000 */
[----:B------:R-:W2:Y:S02]  /*27e50*/  @!P0 SYNCS.PHASECHK.TRANS64 P0, [R3+URZ+0x31c40], R2 ;  /* 0x031c4002030085a7 */ /* 0x000ea4000800007f */
[----:B--2---:R-:W-:Y:S05]  /*27e60*/  @!P0 BRA `(.L_x_11952) ;  /* 0xfffffffc00f08947 */ /* 0x004fea000383ffff */
[----:B------:R-:W-:Y:S05]  /*27e70*/  BRA `(.L_x_12096) ;  /* 0xffffffb4006c7947 */ /* 0x000fea000383ffff */
.L_x_11959:
[----:B0-----:R0:W1:Y:S02]  /*27e80*/  SYNCS.PHASECHK.TRANS64.TRYWAIT P0, [R2+URZ+0x31c60], R28 ;  /* 0x031c601c020075a7 */ /* 0x001064000800017f */
[----:B-1----:R-:W-:Y:S05]  /*27e90*/  @!P0 NANOSLEEP.SYNCS 0x989680 ;  /* 0x009896800000895d */ /* 0x002fea0003900000 */
[----:B------:R-:W1:Y:S02]  /*27ea0*/  @!P0 SYNCS.PHASECHK.TRANS64 P0, [R2+URZ+0x31c60], R28 ;  /* 0x031c601c020085a7 */ /* 0x000e64000800007f */
[----:B-1----:R-:W-:Y:S05]  /*27eb0*/  @!P0 BRA `(.L_x_11959) ;  /* 0xfffffffc00f08947 */ /* 0x002fea000383ffff */
[----:B------:R-:W-:Y:S05]  /*27ec0*/  BRA `(.L_x_12097) ;  /* 0xffffffb800747947 */ /* 0x000fea000383ffff */
.L_x_11970:
[----:B-1----:R1:W2:Y:S02]  /*27ed0*/  SYNCS.PHASECHK.TRANS64.TRYWAIT P0, [R3+URZ+0x31c40], R2 ;  /* 0x031c4002030075a7 */ /* 0x0022a4000800017f */
[----:B--2---:R-:W-:Y:S05]  /*27ee0*/  @!P0 NANOSLEEP.SYNCS 0x989680 ;  /* 0x009896800000895d */ /* 0x004fea0003900000 */
[----:B------:R-:W2:Y:S02]  /*27ef0*/  @!P0 SYNCS.PHASECHK.TRANS64 P0, [R3+URZ+0x31c40], R2 ;  /* 0x031c4002030085a7 */ /* 0x000ea4000800007f */
[----:B--2---:R-:W-:Y:S05]  /*27f00*/  @!P0 BRA `(.L_x_11970) ;  /* 0xfffffffc00f08947 */ /* 0x004fea000383ffff */
[----:B------:R-:W-:Y:S05]  /*27f10*/  BRA `(.L_x_12098) ;  /* 0xffffffc000107947 */ /* 0x000fea000383ffff */
.L_x_11977:
[----:B0-----:R0:W1:Y:S02]  /*27f20*/  SYNCS.PHASECHK.TRANS64.TRYWAIT P0, [R2+URZ+0x31c60], R7 ;  /* 0x031c6007020075a7 */ /* 0x001064000800017f */
[----:B-1----:R-:W-:Y:S05]  /*27f30*/  @!P0 NANOSLEEP.SYNCS 0x989680 ;  /* 0x009896800000895d */ /* 0x002fea0003900000 */
[----:B------:R-:W1:Y:S02]  /*27f40*/  @!P0 SYNCS.PHASECHK.TRANS64 P0, [R2+URZ+0x31c60], R7 ;  /* 0x031c6007020085a7 */ /* 0x000e64000800007f */
[----:B-1----:R-:W-:Y:S05]  /*27f50*/  @!P0 BRA `(.L_x_11977) ;  /* 0xfffffffc00f08947 */ /* 0x002fea000383ffff */
[----:B------:R-:W-:Y:S05]  /*27f60*/  BRA `(.L_x_12099) ;  /* 0xffffffc400187947 */ /* 0x000fea000383ffff */
.L_x_11990:
[----:B-1----:R1:W2:Y:S02]  /*27f70*/  SYNCS.PHASECHK.TRANS64.TRYWAIT P0, [R0+URZ+0x31c60], R3 ;  /* 0x031c6003000075a7 */ /* 0x0022a4000800017f */
[----:B--2---:R-:W-:Y:S05]  /*27f80*/  @!P0 NANOSLEEP.SYNCS 0x989680 ;  /* 0x009896800000895d */ /* 0x004fea0003900000 */
[----:B------:R-:W2:Y:S02]  /*27f90*/  @!P0 SYNCS.PHASECHK.TRANS64 P0, [R0+URZ+0x31c60], R3 ;  /* 0x031c6003000085a7 */ /* 0x000ea4000800007f */
[----:B--2---:R-:W-:Y:S05]  /*27fa0*/  @!P0 BRA `(.L_x_11990) ;  /* 0xfffffffc00f08947 */ /* 0x004fea000383ffff */
[----:B------:R-:W-:Y:S05]  /*27fb0*/  BRA `(.L_x_12100) ;  /* 0xffffffc8009c7947 */ /* 0x000fea000383ffff */
.L_x_11999:
[----:B------:R-:W-:Y:S01]  /*27fc0*/  BSSY B0, `(.L_x_12101) ;  /* 0x0000008000007945 */ /* 0x000fe20003800000 */
[----:B------:R-:W-:Y:S02]  /*27fd0*/  IMAD.MOV.U32 R13, RZ, RZ, R24 ;  /* 0x000000ffff0d7224 */ /* 0x000fe400078e0018 */
[----:B------:R-:W-:Y:S02]  /*27fe0*/  IMAD.MOV.U32 R12, RZ, RZ, RZ ;  /* 0x000000ffff0c7224 */ /* 0x000fe400078e00ff */
[----:B-1----:R-:W-:Y:S02]  /*27ff0*/  IMAD.MOV.U32 R11, RZ, RZ, 0x1f ;  /* 0x0000001fff0b7424 */ /* 0x002fe400078e00ff */
[----:B------:R-:W-:-:S07]  /*28000*/  IMAD.MOV.U32 R15, RZ, RZ, -0x1 ;  /* 0xffffffffff0f7424 */ /* 0x000fce00078e00ff */
[----:B--2---:R-:W-:Y:S05]  /*28010*/  WARPSYNC.COLLECTIVE R15, `(.L_x_12102) ;  /* 0x000000000f087348 */ /* 0x004fea0003c00000 */
[----:B------:R0:W1:Y:S02]  /*28020*/  SHFL.IDX P6, R14, R13, R12, R11 ;  /* 0x0000000c0d0e7389 */ /* 0x00006400000c000b */
[----:B012---:R-:W-:Y:S01]  /*28030*/  ENDCOLLECTIVE ;  /* 0x000000000000791b */ /* 0x007fe20003800000 */
.L_x_12102:
[----:B------:R-:W-:Y:S05]  /*28040*/  BSYNC B0 ;  /* 0x0000000000007941 */ /* 0x000fea0003800000 */
.L_x_12101:
        /* <DEDUP_REMOVED lines=10> */
.L_x_12103:
        /* <DEDUP_REMOVED lines=21> */
.L_x_12104:
        /* <DEDUP_REMOVED lines=8> */
.L_x_12105:
[----:B------:R-:W-:Y:S01]  /*282c0*/  IMAD.MOV.U32 R12, RZ, RZ, 0x4 ;  /* 0x00000004ff0c7424 */ /* 0x000fe200078e00ff */
[----:B------:R-:W-:-:S05]  /*282d0*/  SEL R3, R14, RZ, P0 ;  /* 0x000000ff0e037207 */ /* 0x000fca0000000000 */
[----:B------:R-:W-:-:S04]  /*282e0*/  IMAD.IADD R2, R4, 0x1, R3 ;  /* 0x0000000104027824 */ /* 0x000fc800078e0203 */
[----:B------:R-:W-:-:S07]  /*282f0*/  IMAD.MOV.U32 R13, RZ, RZ, R2 ;  /* 0x000000ffff0d7224 */ /* 0x000fce00078e0002 */
[----:B------:R-:W-:Y:S05]  /*28300*/  WARPSYNC.COLLECTIVE R15, `(.L_x_12106) ;  /* 0x000000000f087348 */ /* 0x000fea0003c00000 */
[----:B------:R0:W1:Y:S02]  /*28310*/  SHFL.UP P6, R14, R13, R12, R11 ;  /* 0x0400000c0d0e7389 */ /* 0x00006400000c000b */
[----:B01----:R-:W-:Y:S01]  /*28320*/  ENDCOLLECTIVE ;  /* 0x000000000000791b */ /* 0x003fe20003800000 */
.L_x_12106:
[----:B------:R-:W-:Y:S01]  /*28330*/  IMAD.MOV.U32 R12, RZ, RZ, 0x8 ;  /* 0x00000008ff0c7424 */ /* 0x000fe200078e00ff */
[----:B------:R-:W-:-:S05]  /*28340*/  SEL R3, R14, RZ, P1 ;  /* 0x000000ff0e037207 */ /* 0x000fca0000800000 */
[----:B------:R-:W-:-:S04]  /*28350*/  IMAD.IADD R3, R2, 0x1, R3 ;  /* 0x0000000102037824 */ /* 0x000fc800078e0203 */
[----:B------:R-:W-:-:S07]  /*28360*/  IMAD.MOV.U32 R13, RZ, RZ, R3 ;  /* 0x000000ffff0d7224 */ /* 0x000fce00078e0003 */
[----:B------:R-:W-:Y:S05]  /*28370*/  WARPSYNC.COLLECTIVE R15, `(.L_x_12107) ;  /* 0x000000000f087348 */ /* 0x000fea0003c00000 */
[----:B------:R0:W1:Y:S02]  /*28380*/  SHFL.UP P6, R14, R13, R12, R11 ;  /* 0x0400000c0d0e7389 */ /* 0x00006400000c000b */
[----:B01----:R-:W-:Y:S01]  /*28390*/  ENDCOLLECTIVE ;  /* 0x000000000000791b */ /* 0x003fe20003800000 */
.L_x_12107:
[----:B------:R-:W-:Y:S01]  /*283a0*/  IMAD.MOV.U32 R12, RZ, RZ, 0x10 ;  /* 0x00000010ff0c7424 */ /* 0x000fe200078e00ff */
[----:B------:R-:W-:-:S05]  /*283b0*/  SEL R4, R14, RZ, P2 ;  /* 0x000000ff0e047207 */ /* 0x000fca0001000000 */
[----:B------:R-:W-:-:S04]  /*283c0*/  IMAD.IADD R4, R3, 0x1, R4 ;  /* 0x0000000103047824 */ /* 0x000fc800078e0204 */
[----:B------:R-:W-:-:S07]  /*283d0*/  IMAD.MOV.U32 R13, RZ, RZ, R4 ;  /* 0x000000ffff0d7224 */ /* 0x000fce00078e0004 */
[----:B------:R-:W-:Y:S05]  /*283e0*/  WARPSYNC.COLLECTIVE R15, `(.L_x_12108) ;  /* 0x000000000f087348 */ /* 0x000fea0003c00000 */
[----:B------:R0:W1:Y:S02]  /*283f0*/  SHFL.UP P6, R14, R13, R12, R11 ;  /* 0x0400000c0d0e7389 */ /* 0x00006400000c000b */
[----:B01----:R-:W-:Y:S01]  /*28400*/  ENDCOLLECTIVE ;  /* 0x000000000000791b */ /* 0x003fe20003800000 */
.L_x_12108:
        /* <DEDUP_REMOVED lines=8> */
.L_x_12109:
[----:B------:R-:W-:Y:S05]  /*28490*/  BRA `(.L_x_12110) ;  /* 0xffffffcc00647947 */ /* 0x000fea000383ffff */
.L_x_12002:
[----:B------:R-:W-:Y:S01]  /*284a0*/  BSSY B0, `(.L_x_12111) ;  /* 0x0000007000007945 */ /* 0x000fe20003800000 */
[----:B------:R-:W-:Y:S02]  /*284b0*/  IMAD.MOV.U32 R12, RZ, RZ, 0x1 ;  /* 0x00000001ff0c7424 */ /* 0x000fe400078e00ff */
[----:B-1----:R-:W-:Y:S02]  /*284c0*/  IMAD.MOV.U32 R11, RZ, RZ, RZ ;  /* 0x000000ffff0b7224 */ /* 0x002fe400078e00ff */
[----:B------:R-:W-:-:S07]  /*284d0*/  IMAD.MOV.U32 R15, RZ, RZ, -0x1 ;  /* 0xffffffffff0f7424 */ /* 0x000fce00078e00ff */
[----:B------:R-:W-:Y:S05]  /*284e0*/  WARPSYNC.COLLECTIVE R15, `(.L_x_12112) ;  /* 0x000000000f087348 */ /* 0x000fea0003c00000 */
[----:B------:R0:W1:Y:S02]  /*284f0*/  SHFL.UP P6, R14, R13, R12, R11 ;  /* 0x0400000c0d0e7389 */ /* 0x00006400000c000b */
[----:B01----:R-:W-:Y:S01]  /*28500*/  ENDCOLLECTIVE ;  /* 0x000000000000791b */ /* 0x003fe20003800000 */
.L_x_12112:
[----:B------:R-:W-:Y:S05]  /*28510*/  BSYNC B0 ;  /* 0x0000000000007941 */ /* 0x000fea0003800000 */
.L_x_12111:
[----:B------:R-:W2:Y:S01]  /*28520*/  LDL R7, [R1] ;  /* 0x0000000001077983 */ /* 0x000ea20000100800 */
[----:B------:R-:W-:Y:S02]  /*28530*/  IMAD.MOV.U32 R12, RZ, RZ, 0x2 ;  /* 0x00000002ff0c7424 */ /* 0x000fe400078e00ff */
[----:B------:R-:W-:Y:S02]  /*28540*/  IMAD.MOV.U32 R11, RZ, RZ, RZ ;  /* 0x000000ffff0b7224 */ /* 0x000fe400078e00ff */
[----:B------:R-:W-:Y:S01]  /*28550*/  IMAD.MOV.U32 R15, RZ, RZ, -0x1 ;  /* 0xffffffffff0f7424 */ /* 0x000fe200078e00ff */
[----:B--2---:R-:W-:-:S04]  /*28560*/  LOP3.LUT P4, RZ, R7, 0x1, RZ, 0xc0, !PT ;  /* 0x0000000107ff7812 */ /* 0x004fc8000788c0ff */
[----:B------:R-:W-:-:S05]  /*28570*/  SEL R14, R14, RZ, P4 ;  /* 0x000000ff0e0e7207 */ /* 0x000fca0002000000 */
[----:B------:R-:W-:-:S07]  /*28580*/  IMAD.IADD R13, R13, 0x1, R14 ;  /* 0x000000010d0d7824 */ /* 0x000fce00078e020e */
[----:B------:R-:W-:Y:S05]  /*28590*/  WARPSYNC.COLLECTIVE R15, `(.L_x_12113) ;  /* 0x000000000f087348 */ /* 0x000fea0003c00000 */
[----:B------:R0:W1:Y:S02]  /*285a0*/  SHFL.UP P6, R14, R13, R12, R11 ;  /* 0x0400000c0d0e7389 */ /* 0x00006400000c000b */
[----:B01----:R-:W-:Y:S01]  /*285b0*/  ENDCOLLECTIVE ;  /* 0x000000000000791b */ /* 0x003fe20003800000 */
.L_x_12113:
[----:B------:R-:W-:Y:S01]  /*285c0*/  IMAD.MOV.U32 R12, RZ, RZ, 0x4 ;  /* 0x00000004ff0c7424 */ /* 0x000fe200078e00ff */
[----:B------:R-:W-:-:S05]  /*285d0*/  SEL R14, R14, RZ, P0 ;  /* 0x000000ff0e0e7207 */ /* 0x000fca0000000000 */
[----:B------:R-:W-:-:S04]  /*285e0*/  IMAD.IADD R3, R13, 0x1, R14 ;  /* 0x000000010d037824 */ /* 0x000fc800078e020e */
[----:B------:R-:W-:-:S07]  /*285f0*/  IMAD.MOV.U32 R13, RZ, RZ, R3 ;  /* 0x000000ffff0d7224 */ /* 0x000fce00078e0003 */
[----:B------:R-:W-:Y:S05]  /*28600*/  WARPSYNC.COLLECTIVE R15, `(.L_x_12114) ;  /* 0x000000000f087348 */ /* 0x000fea0003c00000 */
[----:B------:R0:W1:Y:S02]  /*28610*/  SHFL.UP P6, R14, R13, R12, R11 ;  /* 0x0400000c0d0e7389 */ /* 0x00006400000c000b */
[----:B01----:R-:W-:Y:S01]  /*28620*/  ENDCOLLECTIVE ;  /* 0x000000000000791b */ /* 0x003fe20003800000 */
.L_x_12114:
[----:B------:R-:W-:Y:S01]  /*28630*/  IMAD.MOV.U32 R12, RZ, RZ, 0x8 ;  /* 0x00000008ff0c7424 */ /* 0x000fe200078e00ff */
[----:B------:R-:W-:-:S05]  /*28640*/  SEL R4, R14, RZ, P1 ;  /* 0x000000ff0e047207 */ /* 0x000fca0000800000 */
[----:B------:R-:W-:-:S04]  /*28650*/  IMAD.IADD R4, R3, 0x1, R4 ;  /* 0x0000000103047824 */ /* 0x000fc800078e0204 */
[----:B------:R-:W-:-:S07]  /*28660*/  IMAD.MOV.U32 R13, RZ, RZ, R4 ;  /* 0x000000ffff0d7224 */ /* 0x000fce00078e0004 */
[----:B------:R-:W-:Y:S05]  /*28670*/  WARPSYNC.COLLECTIVE R15, `(.L_x_12115) ;  /* 0x000000000f087348 */ /* 0x000fea0003c00000 */
[----:B------:R0:W1:Y:S02]  /*28680*/  SHFL.UP P6, R14, R13, R12, R11 ;  /* 0x0400000c0d0e7389 */ /* 0x00006400000c000b */
[----:B01----:R-:W-:Y:S01]  /*28690*/  ENDCOLLECTIVE ;  /* 0x000000000000791b */ /* 0x003fe20003800000 */
.L_x_12115:
[----:B------:R-:W-:Y:S01]  /*286a0*/  IMAD.MOV.U32 R12, RZ, RZ, 0x10 ;  /* 0x00000010ff0c7424 */ /* 0x000fe200078e00ff */
[----:B------:R-:W-:-:S05]  /*286b0*/  SEL R7, R14, RZ, P2 ;  /* 0x000000ff0e077207 */ /* 0x000fca0001000000 */
[----:B------:R-:W-:-:S04]  /*286c0*/  IMAD.IADD R7, R4, 0x1, R7 ;  /* 0x0000000104077824 */ /* 0x000fc800078e0207 */
[----:B------:R-:W-:-:S07]  /*286d0*/  IMAD.MOV.U32 R13, RZ, RZ, R7 ;  /* 0x000000ffff0d7224 */ /* 0x000fce00078e0007 */
[----:B------:R-:W-:Y:S05]  /*286e0*/  WARPSYNC.COLLECTIVE R15, `(.L_x_12116) ;  /* 0x000000000f087348 */ /* 0x000fea0003c00000 */
[----:B------:R0:W1:Y:S02]  /*286f0*/  SHFL.UP P6, R14, R13, R12, R11 ;  /* 0x0400000c0d0e7389 */ /* 0x00006400000c000b */
[----:B01----:R-:W-:Y:S01]  /*28700*/  ENDCOLLECTIVE ;  /* 0x000000000000791b */ /* 0x003fe20003800000 */
.L_x_12116:
        /* <DEDUP_REMOVED lines=8> */
.L_x_12117:
[----:B------:R-:W-:Y:S05]  /*28790*/  BRA `(.L_x_12118) ;  /* 0xffffffcc004c7947 */ /* 0x000fea000383ffff */
.L_x_12004:
[----:B------:R-:W-:Y:S01]  /*287a0*/  BSSY B0, `(.L_x_12119) ;  /* 0x0000006000007945 */ /* 0x000fe20003800000 */
[----:B------:R-:W-:Y:S01]  /*287b0*/  PLOP3.LUT P6, PT, P6, PT, PT, 0x8, 0x0 ;  /* 0x000000000000781c */ /* 0x000fe200037ce170 */
[----:B------:R-:W-:-:S12]  /*287c0*/  IMAD.MOV.U32 R15, RZ, RZ, -0x1 ;  /* 0xffffffffff0f7424 */ /* 0x000fd800078e00ff */
[----:B01----:R-:W-:Y:S05]  /*287d0*/  WARPSYNC.COLLECTIVE R15, `(.L_x_12120) ;  /* 0x000000000f087348 */ /* 0x003fea0003c00000 */
[----:B------:R-:W-:Y:S01]  /*287e0*/  VOTE.ANY R14, PT, P6 ;  /* 0x00000000000e7806 */ /* 0x000fe200030e0100 */
[----:B01----:R-:W-:Y:S06]  /*287f0*/  ENDCOLLECTIVE ;  /* 0x000000000000791b */ /* 0x003fec0003800000 */
.L_x_12120:
[----:B------:R-:W-:Y:S05]  /*28800*/  BSYNC B0 ;  /* 0x0000000000007941 */ /* 0x000fea0003800000 */
.L_x_12119:
        /* <DEDUP_REMOVED lines=10> */
.L_x_12121:
[----:B------:R-:W-:Y:S02]  /*288b0*/  IMAD.MOV.U32 R13, RZ, RZ, R5 ;  /* 0x000000ffff0d7224 */ /* 0x000fe400078e0005 */
[----:B------:R-:W-:-:S07]  /*288c0*/  IMAD.MOV.U32 R25, RZ, RZ, R14 ;  /* 0x000000ffff197224 */ /* 0x000fce00078e000e */
[----:B------:R-:W-:Y:S05]  /*288d0*/  WARPSYNC.COLLECTIVE R15, `(.L_x_12122) ;  /* 0x000000000f087348 */ /* 0x000fea0003c00000 */
[----:B------:R0:W1:Y:S02]  /*288e0*/  SHFL.IDX P6, R14, R13, R12, R11 ;  /* 0x0000000c0d0e7389 */ /* 0x00006400000c000b */
[----:B01----:R-:W-:Y:S01]  /*288f0*/  ENDCOLLECTIVE ;  /* 0x000000000000791b */ /* 0x003fe20003800000 */
.L_x_12122:
[----:B------:R-:W-:Y:S01]  /*28900*/  IMAD.MOV.U32 R5, RZ, RZ, R14 ;  /* 0x000000ffff057224 */ /* 0x000fe200078e000e */
[----:B------:R-:W-:Y:S06]  /*28910*/  BRA `(.L_x_12123) ;  /* 0xffffffcc002c7947 */ /* 0x000fec000383ffff */
.L_x_12006:
[----:B------:R-:W-:Y:S01]  /*28920*/  BSSY B0, `(.L_x_12124) ;  /* 0x0000007000007945 */ /* 0x000fe20003800000 */
[----:B------:R-:W-:Y:S02]  /*28930*/  IMAD.MOV.U32 R13, RZ, RZ, R2 ;  /* 0x000000ffff0d7224 */ /* 0x000fe400078e0002 */
[----:B-1----:R-:W-:Y:S02]  /*28940*/  IMAD.MOV.U32 R11, RZ, RZ, 0x1f ;  /* 0x0000001fff0b7424 */ /* 0x002fe400078e00ff */
[----:B------:R-:W-:-:S07]  /*28950*/  IMAD.MOV.U32 R15, RZ, RZ, -0x1 ;  /* 0xffffffffff0f7424 */ /* 0x000fce00078e00ff */
[----:B0-234-:R-:W-:Y:S05]  /*28960*/  WARPSYNC.COLLECTIVE R15, `(.L_x_12125) ;  /* 0x000000000f087348 */ /* 0x01dfea0003c00000 */
[----:B------:R1:W0:Y:S02]  /*28970*/  SHFL.IDX P6, R14, R13, R12, R11 ;  /* 0x0000000c0d0e7389 */ /* 0x00022400000c000b */
[----:B01234-:R-:W-:Y:S01]  /*28980*/  ENDCOLLECTIVE ;  /* 0x000000000000791b */ /* 0x01ffe20003800000 */
.L_x_12125:
[----:B------:R-:W-:Y:S05]  /*28990*/  BSYNC B0 ;  /* 0x0000000000007941 */ /* 0x000fea0003800000 */
.L_x_12124:
[----:B------:R-:W-:Y:S01]  /*289a0*/  IMAD.MOV.U32 R24, RZ, RZ, R14 ;  /* 0x000000ffff187224 */ /* 0x000fe200078e000e */
[----:B------:R-:W-:Y:S06]  /*289b0*/  BRA `(.L_x_12005) ;  /* 0xffffffcc001c7947 */ /* 0x000fec000383ffff */
.L_x_12012:
[----:B0-----:R0:W2:Y:S02]  /*289c0*/  SYNCS.PHASECHK.TRANS64.TRYWAIT P0, [R9+URZ+0x31c20], R0 ;  /* 0x031c2000090075a7 */ /* 0x0010a4000800017f */
[----:B--2---:R-:W-:Y:S05]  /*289d0*/  @!P0 NANOSLEEP.SYNCS 0x989680 ;  /* 0x009896800000895d */ /* 0x004fea0003900000 */
[----:B------:R-:W2:Y:S02]  /*289e0*/  @!P0 SYNCS.PHASECHK.TRANS64 P0, [R9+URZ+0x31c20], R0 ;  /* 0x031c2000090085a7 */ /* 0x000ea4000800007f */
[----:B--2---:R-:W-:Y:S05]  /*289f0*/  @!P0 BRA `(.L_x_12012) ;  /* 0xfffffffc00f08947 */ /* 0x004fea000383ffff */
[----:B------:R-:W-:Y:S05]  /*28a00*/  BRA `(.L_x_12126) ;  /* 0xffffffd400747947 */ /* 0x000fea000383ffff */
.L_x_12013:
        /* <DEDUP_REMOVED lines=8> */
[----:B0--3--:R-:W-:Y:S05]  /*28a90*/  WARPSYNC.COLLECTIVE R15, `(.L_x_12128) ;  /* 0x000000000f087348 */ /* 0x009fea0003c00000 */
[----:B------:R1:W2:Y:S02]  /*28aa0*/  SHFL.IDX P6, R14, R13, R12, R11 ;  /* 0x0000000c0d0e7389 */ /* 0x0002a400000c000b */
[----:B0123--:R-:W-:Y:S01]  /*28ab0*/  ENDCOLLECTIVE ;  /* 0x000000000000791b */ /* 0x00ffe20003800000 */
.L_x_12128:
[----:B------:R-:W-:Y:S05]  /*28ac0*/  BSYNC B0 ;  /* 0x0000000000007941 */ /* 0x000fea0003800000 */
.L_x_12127:
[----:B------:R-:W-:Y:S05]  /*28ad0*/  BRA `(.L_x_12129) ;  /* 0xffffffd4005c7947 */ /* 0x000fea000383ffff */
.L_x_12014:
[----:B------:R-:W-:Y:S01]  /*28ae0*/  BSSY B0, `(.L_x_12130) ;  /* 0x0000006000007945 */ /* 0x000fe20003800000 */
[----:B------:R-:W-:-:S07]  /*28af0*/  IMAD.MOV.U32 R15, RZ, RZ, -0x1 ;  /* 0xffffffffff0f7424 */ /* 0x000fce00078e00ff */
[----:B01-3--:R-:W-:Y:S05]  /*28b00*/  WARPSYNC.COLLECTIVE R15, `(.L_x_12131) ;  /* 0x000000000f0c7348 */ /* 0x00bfea0003c00000 */
[----:B------:R-:W-:Y:S02]  /*28b10*/  ELECT P6, UR62, PT ;  /* 0x00000000003e782f */ /* 0x000fe400038c0000 */
[----:B------:R-:W-:Y:S01]  /*28b20*/  MOV R14, UR62 ;  /* 0x0000003e000e7c02 */ /* 0x000fe20008000f00 */
[----:B01-3--:R-:W-:Y:S10]  /*28b30*/  ENDCOLLECTIVE ;  /* 0x000000000000791b */ /* 0x00bff40003800000 */
.L_x_12131:
[----:B------:R-:W-:Y:S05]  /*28b40*/  BSYNC B0 ;  /* 0x0000000000007941 */ /* 0x000fea0003800000 */
.L_x_12130:
[----:B------:R-:W-:Y:S05]  /*28b50*/  BRA `(.L_x_12132) ;  /* 0xffffffd400507947 */ /* 0x000fea000383ffff */
.L_x_12016:
[----:B0-----:R0:W2:Y:S02]  /*28b60*/  SYNCS.PHASECHK.TRANS64.TRYWAIT P0, [R7+URZ], R2 ;  /* 0x00000002070075a7 */ /* 0x0010a4000800017f */
[----:B--2---:R-:W-:Y:S05]  /*28b70*/  @!P0 NANOSLEEP.SYNCS 0x989680 ;  /* 0x009896800000895d */ /* 0x004fea0003900000 */
[----:B------:R-:W2:Y:S02]  /*28b80*/  @!P0 SYNCS.PHASECHK.TRANS64 P0, [R7+URZ], R2 ;  /* 0x00000002070085a7 */ /* 0x000ea4000800007f */
[----:B--2---:R-:W-:Y:S05]  /*28b90*/  @!P0 BRA `(.L_x_12016) ;  /* 0xfffffffc00f08947 */ /* 0x004fea000383ffff */
[----:B------:R-:W-:Y:S05]  /*28ba0*/  BRA `(.L_x_12133) ;  /* 0xffffffd400847947 */ /* 0x000fea000383ffff */
.L_x_12017:
[----:B--2---:R2:W4:Y:S02]  /*28bb0*/  SYNCS.PHASECHK.TRANS64.TRYWAIT P0, [R3+URZ], R0 ;  /* 0x00000000030075a7 */ /* 0x004524000800017f */
[----:B----4-:R-:W-:Y:S05]  /*28bc0*/  @!P0 NANOSLEEP.SYNCS 0x989680 ;  /* 0x009896800000895d */ /* 0x010fea0003900000 */
[----:B------:R-:W4:Y:S02]  /*28bd0*/  @!P0 SYNCS.PHASECHK.TRANS64 P0, [R3+URZ], R0 ;  /* 0x00000000030085a7 */ /* 0x000f24000800007f */
[----:B----4-:R-:W-:Y:S05]  /*28be0*/  @!P0 BRA `(.L_x_12017) ;  /* 0xfffffffc00f08947 */ /* 0x010fea000383ffff */
[----:B------:R-:W-:Y:S05]  /*28bf0*/  BRA `(.L_x_12134) ;  /* 0xffffffd400787947 */ /* 0x000fea000383ffff */
.L_x_12019:
[----:B--2---:R2:W4:Y:S02]  /*28c00*/  SYNCS.PHASECHK.TRANS64.TRYWAIT P0, [R5+URZ], R2 ;  /* 0x00000002050075a7 */ /* 0x004524000800017f */
[----:B----4-:R-:W-:Y:S05]  /*28c10*/  @!P0 NANOSLEEP.SYNCS 0x989680 ;  /* 0x009896800000895d */ /* 0x010fea0003900000 */
[----:B------:R-:W4:Y:S02]  /*28c20*/  @!P0 SYNCS.PHASECHK.TRANS64 P0, [R5+URZ], R2 ;  /* 0x00000002050085a7 */ /* 0x000f24000800007f */
[----:B----4-:R-:W-:Y:S05]  /*28c30*/  @!P0 BRA `(.L_x_12019) ;  /* 0xfffffffc00f08947 */ /* 0x010fea000383ffff */
[----:B------:R-:W-:Y:S05]  /*28c40*/  BRA `(.L_x_12135) ;  /* 0xffffffd4007c7947 */ /* 0x000fea000383ffff */
.L_x_12136:
        /* <DEDUP_REMOVED lines=11> */
.L_x_14874:


//--------------------- .text._ZN7cutlass13device_kernelIN5flash11enable_sm90INS1_16FlashAttnFwdSm90INS1_25CollectiveMainloopFwdSm90ILi2EN4cute5tupleIJNS5_1CILi1EEES8_S8_EEENS6_IJNS7_ILi192EEESA_NS7_ILi64EEEEEELi64ENS_10bfloat16_tEfNS_4arch4Sm90ELb0ELb0ELb0ELb0ELb0ELb0ELb0ELb0ELb1ELb1ELb1ELb0EEENS1_21CollectiveEpilogueFwdINS6_IJSA_SB_SA_EEES9_SD_SF_Li384ELb0ELb1ELb1ELb0EEENS1_19SingleTileSchedulerILb0ELb1ELb1ELi192EEEEEEEEEvNT_6ParamsE --------------------------
	.section	.text._ZN7cutlass13device_kernelIN5flash11enable_sm90INS1_16FlashAttnFwdSm90INS1_25CollectiveMainloopFwdSm90ILi2EN4cute5tupleIJNS5_1CILi1EEES8_S8_EEENS6_IJNS7_ILi192EEESA_NS7_ILi64EEEEEELi64ENS_10bfloat16_tEfNS_4arch4Sm90ELb0ELb0ELb0ELb0ELb0ELb0ELb0ELb0ELb1ELb1ELb1ELb0EEENS1_21CollectiveEpilogueFwdINS6_IJSA_SB_SA_EEES9_SD_SF_Li384ELb0ELb1ELb1ELb0EEENS1_19SingleTileSchedulerILb0ELb1ELb1ELi192EEEEEEEEEvNT_6ParamsE,"ax",@progbits
	.align	128
.text._ZN7cutlass13device_kernelIN5flash11enable_sm90INS1_16FlashAttnFwdSm90INS1_25CollectiveMainloopFwdSm90ILi2EN4cute5tupleIJNS5_1CILi1EEES8_S8_EEENS6_IJNS7_ILi192EEESA_NS7_ILi64EEEEEELi64ENS_10bfloat16_tEfNS_4arch4Sm90ELb0ELb0ELb0ELb0ELb0ELb0ELb0ELb0ELb1ELb1ELb1ELb0EEENS1_21CollectiveEpilogueFwdINS6_IJSA_SB_SA_EEES9_SD_SF_Li384ELb0ELb1ELb1ELb0EEENS1_19SingleTileSchedulerILb0ELb1ELb1ELi192EEEEEEEEEvNT_6ParamsE:
        .type           _ZN7cutlass13device_kernelIN5flash11enable_sm90INS1_16FlashAttnFwdSm90INS1_25CollectiveMainloopFwdSm90ILi2EN4cute5tupleIJNS5_1CILi1EEES8_S8_EEENS6_IJNS7_ILi192EEESA_NS7_ILi64EEEEEELi64ENS_10bfloat16_tEfNS_4arch4Sm90ELb0ELb0ELb0ELb0ELb0ELb0ELb0ELb0ELb1ELb1ELb1ELb0EEENS1_21CollectiveEpilogueFwdINS6_IJSA_SB_SA_EEES9_SD_SF_Li384ELb0ELb1ELb1ELb0EEENS1_19SingleTileSchedulerILb0ELb1ELb1ELi192EEEEEEEEEvNT_6ParamsE,@function
        .size           _ZN7cutlass13device_kernelIN5flash11enable_sm90INS1_16FlashAttnFwdSm90INS1_25CollectiveMainloopFwdSm90ILi2EN4cute5tupleIJNS5_1CILi1EEES8_S8_EEENS6_IJNS7_ILi192EEESA_NS7_ILi64EEEEEELi64ENS_10bfloat16_tEfNS_4arch4Sm90ELb0ELb0ELb0ELb0ELb0ELb0ELb0ELb0ELb1ELb1ELb1ELb0EEENS1_21CollectiveEpilogueFwdINS6_IJSA_SB_SA_EEES9_SD_SF_Li384ELb0ELb1ELb1ELb0EEENS1_19SingleTileSchedulerILb0ELb1ELb1ELi192EEEEEEEEEvNT_6ParamsE,(.L_x_14875 - _ZN7cutlass13device_kernelIN5flash11enable_sm90INS1_16FlashAttnFwdSm90INS1_25CollectiveMainloopFwdSm90ILi2EN4cute5tupleIJNS5_1CILi1EEES8_S8_EEENS6_IJNS7_ILi192EEESA_NS7_ILi64EEEEEELi64ENS_10bfloat16_tEfNS_4arch4Sm90ELb0ELb0ELb0ELb0ELb0ELb0ELb0ELb0ELb1ELb1ELb1ELb0EEENS1_21CollectiveEpilogueFwdINS6_IJSA_SB_SA_EEES9_SD_SF_Li384ELb0ELb1ELb1ELb0EEENS1_19SingleTileSchedulerILb0ELb1ELb1ELi192EEEEEEEEEvNT_6ParamsE)
        .other          _ZN7cutlass13device_kernelIN5flash11enable_sm90INS1_16FlashAttnFwdSm90INS1_25CollectiveMainloopFwdSm90ILi2EN4cute5tupleIJNS5_1CILi1EEES8_S8_EEENS6_IJNS7_ILi192EEESA_NS7_ILi64EEEEEELi64ENS_10bfloat16_tEfNS_4arch4Sm90ELb0ELb0ELb0ELb0ELb0ELb0ELb0ELb0ELb1ELb1ELb1ELb0EEENS1_21CollectiveEpilogueFwdINS6_IJSA_SB_SA_EEES9_SD_SF_Li384ELb0ELb1ELb1ELb0EEENS1_19SingleTileSchedulerILb0ELb1ELb1ELi192EEEEEEEEEvNT_6ParamsE,@"STO_CUDA_ENTRY STV_DEFAULT"
_ZN7cutlass13device_kernelIN5flash11enable_sm90INS1_16FlashAttnFwdSm90INS1_25CollectiveMainloopFwdSm90ILi2EN4cute5tupleIJNS5_1CILi1EEES8_S8_EEENS6_IJNS7_ILi192EEESA_NS7_ILi64EEEEEELi64ENS_10bfloat16_tEfNS_4arch4Sm90ELb0ELb0ELb0ELb0ELb0ELb0ELb0ELb0ELb1ELb1ELb1ELb0EEENS1_21CollectiveEpilogueFwdINS6_IJSA_SB_SA_EEES9_SD_SF_Li384ELb0ELb1ELb1ELb0EEENS1_19SingleTileSchedulerILb0ELb1ELb1ELi192EEEEEEEEEvNT_6ParamsE:
        /* <DEDUP_REMOVED lines=17> */
.L_x_12138:
[----:B------:R-:W-:Y:S05]  /*0110*/  BSYNC B0 ;  /* 0x0000000000007941 */ /* 0x000fea0003800000 */
.L_x_12137:
        /* <DEDUP_REMOVED lines=40> */
.L_x_12139:
        /* <DEDUP_REMOVED lines=22> */
.L_x_12140:
        /* <DEDUP_REMOVED lines=18> */
.L_x_12141:
        /* <DEDUP_REMOVED lines=22> */
.L_x_12142:
        /* <DEDUP_REMOVED lines=22> */
.L_x_12143:
        /* <DEDUP_REMOVED lines=9> */
.L_x_12146:
        /* <DEDUP_REMOVED lines=19> */
[----:B------:R4:W-:Y:S01]  /*0aa0*/  STL [R1+0x14], R5 ;  /* 0x0000140501007387 */ /* 0x0009e20000100800 */
[----:B------:R-:W-:-:S04]  /*0ab0*/  IMAD.MOV R3, RZ, RZ, -R5 ;  /* 0x000000ffff037224 */ /* 0x000fc800078e0a05 */
[----:B------:R-:W-:Y:S01]  /*0ac0*/  IMAD R2, R2, R3, UR4 ;  /* 0x0000000402027e24 */ /* 0x000fe2000f8e0203 */
[----:B------:R-:W-:Y:S06]  /*0ad0*/  @!P0 BRA `(.L_x_12147) ;  /* 0x000000b000848947 */ /* 0x000fec0003800000 */
[----:B----4-:R-:W0:Y:S01]  /*0ae0*/  LDC.64 R4, c[0x0][0x418] ;  /* 0x00010600ff047b82 */ /* 0x010e220000000a00 */
        /* <DEDUP_REMOVED lines=40> */
[----:B------:R-:W-:-:S05]  /*0d70*/  @P0 VIADD R3, R3, 0x1 ;  /* 0x0000000103030836 */ /* 0x000fca0000000000 */
[----:B------:R-:W-:Y:S02]  /*0d80*/  @!P2 IADD3 R3, -R3, RZ, RZ ;  /* 0x000000ff0303a210 */ /* 0x000fe40007ffe1ff */
[----:B------:R-:W-:-:S07]  /*0d90*/  @!P1 LOP3.LUT R3, RZ, R5, RZ, 0x33, !PT ;  /* 0x00000005ff039212 */ /* 0x000fce00078e33ff */
.L_x_12148:
[-C--:B------:R-:W-:Y:S01]  /*0da0*/  IMAD R2, R8, R3.reuse, RZ ;  /* 0x0000000308027224 */ /* 0x080fe200078e02ff */
[----:B------:R-:W-:Y:S01]  /*0db0*/  PLOP3.LUT P0, PT, PT, PT, PT, 0x80, 0x0 ;  /* 0x000000000000781c */ /* 0x000fe20003f0f070 */
[----:B------:R-:W-:Y:S01]  /*0dc0*/  VIADD R18, R12, 0xffffff80 ;  /* 0xffffff800c127836 */ /* 0x000fe20000000000 */
[----:B------:R-:W-:Y:S01]  /*0dd0*/  CS2R R150, SRZ ;  /* 0x0000000000967805 */ /* 0x000fe2000001ff00 */
[----:B------:R-:W-:Y:S01]  /*0de0*/  IMAD.MOV.U32 R17, RZ, RZ, RZ ;  /* 0x000000ffff117224 */ /* 0x000fe200078e00ff */
[----:B------:R-:W-:Y:S01]  /*0df0*/  VIADDMNMX R16, R2, R3, R0, PT ;  /* 0x0000000302107246 */ /* 0x000fe20003800100 */
[----:B------:R0:W-:Y:S01]  /*0e00*/  STL [R1+0x10], R2 ;  /* 0x0000100201007387 */ /* 0x0001e20000100800 */
[----:B------:R-:W-:Y:S01]  /*0e10*/  IMAD.MOV.U32 R0, RZ, RZ, RZ ;  /* 0x000000ffff007224 */ /* 0x000fe200078e00ff */
        /* <DEDUP_REMOVED lines=26> */
[----:B-1----:R0:W-:Y:S05]  /*0fc0*/  STL [R1+0xc], R0 ;  /* 0x00000c0001007387 */ /* 0x0021ea0000100800 */
[----:B------:R-:W-:-:S13]  /*0fd0*/  PLOP3.LUT P0, PT, PT, PT, UP0, 0x80, 0x0 ;  /* 0x000000000000781c */ /* 0x000fda0003f0f008 */
[----:B0-----:R-:W-:Y:S05]  /*0fe0*/  @!P0 BRA `(.L_x_12150) ;  /* 0x0000000000408947 */ /* 0x001fea0003800000 */
        /* <DEDUP_REMOVED lines=16> */
.L_x_12150:
[----:B------:R-:W-:Y:S02]  /*10f0*/  SHF.L.U32 R2, RZ, 0x1f, RZ ;  /* 0x0000001fff027819 */ /* 0x000fe400000006ff */
[----:B------:R-:W-:Y:S02]  /*1100*/  LOP3.LUT R26, R26, 0x1, RZ, 0xfc, !PT ;  /* 0x000000011a1a7812 */ /* 0x000fe400078efcff */
[----:B------:R-:W0:Y:S02]  /*1110*/  SYNCS.PHASECHK.TRANS64.TRYWAIT P1, [UR36+0x30800], R2 ;  /* 0x03080002ff0075a7 */ /* 0x000e240008020164 */
[----:B------:R-:W-:Y:S01]  /*1120*/  ISETP.NE.AND P0, PT, R26, 0x3, PT ;  /* 0x000000031a00780c */ /* 0x000fe20003f05270 */
[----:B0-----:R-:W-:-:S12]  /*1130*/  @!P1 BRA `(.L_x_12151) ;  /* 0x000000a800f49947 */ /* 0x001fd80003800000 */
.L_x_12246:
[----:B------:R-:W-:Y:S05]  /*1140*/  @!P0 BRA `(.L_x_12152) ;  /* 0x0000000000048947 */ /* 0x000fea0003800000 */
[----:B------:R-:W-:Y:S01]  /*1150*/  BPT.TRAP 0x1 ;  /* 0x000000040000795c */ /* 0x000fe20000300000 */
.L_x_12152:
[----:B------:R1:W2:Y:S01]  /*1160*/  SYNCS.PHASECHK.TRANS64.TRYWAIT P2, [UR36+0x30830], R2 ;  /* 0x03083002ff0075a7 */ /* 0x0002a20008040164 */
[----:B------:R-:W-:Y:S05]  /*1170*/  @!P0 BRA `(.L_x_12153) ;  /* 0x0000000000048947 */ /* 0x000fea0003800000 */
[----:B------:R-:W-:Y:S01]  /*1180*/  BPT.TRAP 0x1 ;  /* 0x000000040000795c */ /* 0x000fe20000300000 */
.L_x_12153:
[----:B0-----:R-:W3:Y:S01]  /*1190*/  LDL R3, [R1+0xc] ;  /* 0x00000c0001037983 */ /* 0x001ee20000100800 */
[----:B------:R-:W-:Y:S01]  /*11a0*/  ISETP.NE.AND P1, PT, R27, RZ, PT ;  /* 0x000000ff1b00720c */ /* 0x000fe20003f25270 */
[----:B---3--:R-:W-:-:S05]  /*11b0*/  IMAD.HI R0, R3, 0x55555556, RZ ;  /* 0x5555555603007827 */ /* 0x008fca00078e02ff */
[----:B------:R-:W-:-:S05]  /*11c0*/  LEA.HI R0, R0, R0, RZ, 0x1 ;  /* 0x0000000000007211 */ /* 0x000fca00078f08ff */
[----:B------:R-:W-:-:S05]  /*11d0*/  IMAD R0, R0, -0x3, R3 ;  /* 0xfffffffd00007824 */ /* 0x000fca00078e0203 */
[----:B------:R-:W-:-:S05]  /*11e0*/  LEA R3, R0, UR36, 0xd ;  /* 0x0000002400037c11 */ /* 0x000fca000f8e68ff */
[----:B------:R0:W-:Y:S01]  /*11f0*/  STL [R1], R3 ;  /* 0x0000000301007387 */ /* 0x0001e20000100800 */
[----:B------:R-:W-:-:S05]  /*1200*/  VIADD R0, R3, 0xc400 ;  /* 0x0000c40003007836 */ /* 0x000fca0000000000 */
[----:B------:R-:W-:-:S04]  /*1210*/  SHF.R.U32.HI R0, RZ, 0x4, R0 ;  /* 0x00000004ff007819 */ /* 0x000fc80000011600 */
[----:B------:R-:W-:Y:S01]  /*1220*/  LOP3.LUT R152, R0, 0x3fff, RZ, 0xc0, !PT ;  /* 0x00003fff00987812 */ /* 0x000fe200078ec0ff */
[----:B0-2---:R-:W-:Y:S06]  /*1230*/  @P2 BRA `(.L_x_12154) ;  /* 0x0000000000082947 */ /* 0x005fec0003800000 */
[----:B------:R-:W0:Y:S02]  /*1240*/  SYNCS.PHASECHK.TRANS64.TRYWAIT P2, [UR36+0x30830], R2 ;  /* 0x03083002ff0075a7 */ /* 0x000e240008040164 */
[----:B0-----:R-:W-:Y:S05]  /*1250*/  @!P2 BRA `(.L_x_12155) ;  /* 0x000000a800c4a947 */ /* 0x001fea0003800000 */
.L_x_12154:
[----:B------:R-:W-:Y:S05]  /*1260*/  WARPSYNC.ALL ;  /* 0x0000000000007948 */ /* 0x000fea0003800000 */
[----:B------:R-:W-:Y:S01]  /*1270*/  MOV R0, RZ ;  /* 0x000000ff00007202 */ /* 0x000fe20000000f00 */
[----:B------:R-:W-:Y:S01]  /*1280*/  IMAD.MOV.U32 R151, RZ, RZ, RZ ;  /* 0x000000ffff977224 */ /* 0x000fe200078e00ff */
[----:B------:R-:W-:Y:S01]  /*1290*/  LOP3.LUT R152, R152, 0x10000, RZ, 0xfc, !PT ;  /* 0x0001000098987812 */ /* 0x000fe200078efcff */
[----:B------:R-:W-:Y:S01]  /*12a0*/  IMAD.MOV.U32 R153, RZ, RZ, 0x40000040 ;  /* 0x40000040ff997424 */ /* 0x000fe200078e00ff */
[----:B------:R-:W-:Y:S01]  /*12b0*/  UIADD3 UR4, UR36, 0x12400, URZ ;  /* 0x0001240024047890 */ /* 0x000fe2000fffe03f */
[----:B------:R-:W2:Y:S01]  /*12c0*/  LDL R121, [R1+0x10] ;  /* 0x0000100001797983 */ /* 0x000ea20000100800 */
[C---:B------:R-:W-:Y:S01]  /*12d0*/  R2UR UR8, R152.reuse ;  /* 0x00000000980872ca */ /* 0x040fe200000e0000 */
[----:B------:R-:W-:Y:S01]  /*12e0*/  WARPGROUP.ARRIVE ;  /* 0x00000000000079c5 */ /* 0x000fe20000000000 */
[----:B------:R-:W-:Y:S01]  /*12f0*/  USHF.R.U32.HI UR4, URZ, 0x4, UR4 ;  /* 0x000000043f047899 */ /* 0x000fe20008011604 */
[----:B------:R-:W-:Y:S01]  /*1300*/  R2UR UR9, R153 ;  /* 0x00000000990972ca */ /* 0x000fe200000e0000 */
[----:B------:R-:W-:Y:S01]  /*1310*/  UMOV UR11, 0x40000040 ;  /* 0x40000040000b7882 */ /* 0x000fe20000000000 */
[----:B------:R-:W-:Y:S01]  /*1320*/  R2UR UR16, R152 ;  /* 0x00000000981072ca */ /* 0x000fe200000e0000 */
[----:B------:R-:W-:Y:S01]  /*1330*/  ULOP3.LUT UR4, UR4, 0x3fff, URZ, 0xc0, !UPT ;  /* 0x00003fff04047892 */ /* 0x000fe2000f8ec03f */
[----:B0-----:R-:W-:Y:S01]  /*1340*/  LOP3.LUT R3, R22, 0xffffff80, RZ, 0xc0, !PT ;  /* 0xffffff8016037812 */ /* 0x001fe200078ec0ff */
[----:B------:R-:W-:Y:S01]  /*1350*/  UMOV UR13, 0x40000040 ;  /* 0x40000040000d7882 */ /* 0x000fe20000000000 */
[----:B------:R-:W-:Y:S01]  /*1360*/  UMOV UR15, 0x40000040 ;  /* 0x40000040000f7882 */ /* 0x000fe20000000000 */
[----:B------:R-:W-:Y:S01]  /*1370*/  ULOP3.LUT UR6, UR4, 0x10000, URZ, 0xfc, !UPT ;  /* 0x0001000004067892 */ /* 0x000fe2000f8efc3f */
[----:B------:R-:W-:Y:S01]  /*1380*/  IMAD.MOV.U32 R9, RZ, RZ, -0x2 ;  /* 0xfffffffeff097424 */ /* 0x000fe200078e00ff */
[----:B------:R-:W-:Y:S01]  /*1390*/  UMOV UR17, 0x40000040 ;  /* 0x4000004000117882 */ /* 0x000fe20000000000 */
[----:B------:R-:W-:Y:S01]  /*13a0*/  UMOV UR19, 0x40000040 ;  /* 0x4000004000137882 */ /* 0x000fe20000000000 */
[----:B------:R-:W-:Y:S01]  /*13b0*/  UIADD3 UR14, UR6, 0x4, URZ ;  /* 0x00000004060e7890 */ /* 0x000fe2000fffe03f */
[----:B------:R-:W-:Y:S01]  /*13c0*/  IMAD.IADD R3, R18, 0x1, -R3 ;  /* 0x0000000112037824 */ /* 0x000fe200078e0a03 */
[----:B------:R-:W-:Y:S01]  /*13d0*/  UIADD3 UR18, UR6, 0x6, URZ ;  /* 0x0000000606127890 */ /* 0x000fe2000fffe03f */
[----:B------:R-:W-:Y:S01]  /*13e0*/  P2R R7, PR, RZ, 0x2 ;  /* 0x00000002ff077803 */ /* 0x000fe20000000000 */
[----:B------:R-:W-:Y:S01]  /*13f0*/  UMOV UR10, UR6 ;  /* 0x00000006000a7c82 */ /* 0x000fe20008000000 */
[----:B------:R-:W-:Y:S01]  /*1400*/  UIADD3 UR12, UR16, 0x4, URZ ;  /* 0x00000004100c7890 */ /* 0x000fe2000fffe03f */
[----:B------:R-:W-:Y:S01]  /*1410*/  HGMMA.64x192x16.F32.BF16 R24, gdesc[UR8], RZ, !UPT, gsb0 ;  /* 0x02e00000081879f0 */ /* 0x000fe2000c0018ff */
[----:B------:R-:W-:Y:S01]  /*1420*/  UIADD3 UR8, UR16, 0x2, URZ ;  /* 0x0000000210087890 */ /* 0x000fe2000fffe03f */
[----:B-1----:R-:W-:Y:S01]  /*1430*/  SHF.R.S32.HI R2, RZ, 0x1f, R3 ;  /* 0x0000001fff027819 */ /* 0x002fe20000011403 */
[----:B------:R-:W-:Y:S01]  /*1440*/  UIADD3 UR10, UR6, 0x2, URZ ;  /* 0x00000002060a7890 */ /* 0x000fe2000fffe03f */
[----:B------:R-:W-:Y:S01]  /*1450*/  P2R R5, PR, RZ, 0x1 ;  /* 0x00000001ff057803 */ /* 0x000fe20000000000 */
[----:B------:R-:W-:Y:S01]  /*1460*/  UMOV UR9, 0x40000040 ;  /* 0x4000004000097882 */ /* 0x000fe20000000000 */
[----:B------:R-:W-:Y:S01]  /*1470*/  UMOV UR11, 0x40000040 ;  /* 0x40000040000b7882 */ /* 0x000fe20000000000 */
[----:B------:R-:W-:Y:S01]  /*1480*/  UIADD3 UR16, UR16, 0x6, URZ ;  /* 0x0000000610107890 */ /* 0x000fe2000fffe03f */
[----:B------:R-:W-:Y:S01]  /*1490*/  LEA.HI R2, R2, R3, RZ, 0x2 ;  /* 0x0000000302027211 */ /* 0x000fe200078f10ff */
[----:B------:R-:W-:Y:S01]  /*14a0*/  ULDC UR4, c[0x0][0x988] ;  /* 0x0002620000047ab9 */ /* 0x000fe20000000800 */
[----:B------:R-:W-:-:S02]  /*14b0*/  IMAD.MOV.U32 R149, RZ, RZ, R151 ;  /* 0x000000ffff957224 */ /* 0x000fc400078e0097 */
[----:B------:R-:W-:Y:S01]  /*14c0*/  LOP3.LUT R2, R2, 0x7ffffffc, RZ, 0xc0, !PT ;  /* 0x7ffffffc02027812 */ /* 0x000fe200078ec0ff */
[--C-:B------:R-:W-:Y:S02]  /*14d0*/  IMAD.MOV.U32 R147, RZ, RZ, R151.reuse ;  /* 0x000000ffff937224 */ /* 0x100fe400078e0097 */
[--C-:B------:R-:W-:Y:S02]  /*14e0*/  IMAD.MOV.U32 R145, RZ, RZ, R151.reuse ;  /* 0x000000ffff917224 */ /* 0x100fe400078e0097 */
[----:B------:R-:W-:Y:S02]  /*14f0*/  IMAD.IADD R2, R3, 0x1, -R2 ;  /* 0x0000000103027824 */ /* 0x000fe400078e0a02 */
[--C-:B------:R-:W-:Y:S02]  /*1500*/  IMAD.MOV.U32 R143, RZ, RZ, R151.reuse ;  /* 0x000000ffff8f7224 */ /* 0x100fe400078e0097 */
[----:B------:R-:W-:Y:S02]  /*1510*/  IMAD R2, R2, R9, 0xc0 ;  /* 0x000000c002027424 */ /* 0x000fe400078e0209 */
[----:B------:R-:W-:-:S02]  /*1520*/  IMAD.MOV.U32 R141, RZ, RZ, R151 ;  /* 0x000000ffff8d7224 */ /* 0x000fc400078e0097 */
[----:B------:R-:W-:Y:S02]  /*1530*/  IMAD.IADD R19, R19, 0x1, R2 ;  /* 0x0000000113137824 */ /* 0x000fe400078e0202 */
[----:B------:R-:W-:Y:S02]  /*1540*/  IMAD.MOV.U32 R139, RZ, RZ, R151 ;  /* 0x000000ffff8b7224 */ /* 0x000fe400078e0097 */
[----:B------:R-:W-:Y:S02]  /*1550*/  IMAD R4, R16, -0xc0, R19 ;  /* 0xffffff4010047824 */ /* 0x000fe400078e0213 */
        /* <DEDUP_REMOVED lines=13> */
[----:B------:R-:W-:Y:S01]  /*1630*/  IMAD.MOV.U32 R123, RZ, RZ, R151 ;  /* 0x000000ffff7b7224 */ /* 0x000fe200078e0097 */
[----:B------:R-:W-:Y:S01]  /*1640*/  ISETP.GT.AND P0, PT, R4, 0xa0, PT ;  /* 0x000000a00400780c */ /* 0x000fe20003f04270 */
[----:B------:R-:W-:-:S02]  /*1650*/  WARPGROUP.DEPBAR.LE gsb0, 0x0 ;  /* 0x00008000000079c5 */ /* 0x000fc40000010000 */
[----:B------:R-:W-:-:S06]  /*1660*/  WARPGROUP.ARRIVE ;  /* 0x00000000000079c5 */ /* 0x000fcc0000000000 */
[----:B------:R-:W-:Y:S03]  /*1670*/  HGMMA.64x192x16.F32.BF16 R24, gdesc[UR8], R24, gsb0 ;  /* 0x02e00000081879f0 */ /* 0x000fe60008001818 */
[----:B------:R-:W-:Y:S02]  /*1680*/  WARPGROUP.DEPBAR.LE gsb0, 0x0 ;  /* 0x00008000000079c5 */ /* 0x000fe40000010000 */
[----:B------:R-:W-:-:S15]  /*1690*/  WARPGROUP.ARRIVE ;  /* 0x00000000000079c5 */ /* 0x000fde0000000000 */
[----:B------:R-:W-:Y:S03]  /*16a0*/  HGMMA.64x192x16.F32.BF16 R24, gdesc[UR12], R24, gsb0 ;  /* 0x02e000000c1879f0 */ /* 0x000fe60008001818 */
[----:B------:R-:W-:Y:S02]  /*16b0*/  WARPGROUP.DEPBAR.LE gsb0, 0x0 ;  /* 0x00008000000079c5 */ /* 0x000fe40000010000 */
[----:B------:R-:W-:-:S15]  /*16c0*/  WARPGROUP.ARRIVE ;  /* 0x00000000000079c5 */ /* 0x000fde0000000000 */
[----:B------:R-:W-:Y:S03]  /*16d0*/  HGMMA.64x192x16.F32.BF16 R24, gdesc[UR16], R24, gsb0 ;  /* 0x02e00000101879f0 */ /* 0x000fe60008001818 */
[----:B------:R-:W-:Y:S02]  /*16e0*/  WARPGROUP.DEPBAR.LE gsb0, 0x0 ;  /* 0x00008000000079c5 */ /* 0x000fe40000010000 */
[----:B------:R-:W-:Y:S02]  /*16f0*/  FSEL R24, R24, -INF , P5 ;  /* 0xff80000018187808 */ /* 0x000fe40002800000 */
[----:B------:R-:W-:Y:S02]  /*1700*/  FSEL R25, R25, -INF , P4 ;  /* 0xff80000019197808 */ /* 0x000fe40002000000 */
[----:B------:R-:W-:Y:S02]  /*1710*/  FSEL R28, R28, -INF , P3 ;  /* 0xff8000001c1c7808 */ /* 0x000fe40001800000 */
[----:B------:R-:W-:-:S02]  /*1720*/  FMNMX.FTZ R3, R24, R25, !PT ;  /* 0x0000001918037209 */ /* 0x000fc40007810000 */
        /* <DEDUP_REMOVED lines=139> */
[----:B------:R-:W-:Y:S02]  /*1fe0*/  FMNMX.FTZ R3, R97, R2, !PT ;  /* 0x0000000261037209 */ /* 0x000fe40007810000 */
        /* <DEDUP_REMOVED lines=14> */
[----:B------:R-:W-:Y:S02]  /*20d0*/  FMNMX.FTZ R2, R108, R3, !PT ;  /* 0x000000036c027209 */ /* 0x000fe40007810000 */
[----:B------:R-:W-:-:S02]  /*20e0*/  ISETP.GT.AND P3, PT, R4, 0xb0, PT ;  /* 0x000000b00400780c */ /* 0x000fc40003f64270 */
[----:B------:R-:W-:Y:S02]  /*20f0*/  FSEL R98, R98, -INF , P4 ;  /* 0xff80000062627808 */ /* 0x000fe40002000000 */
[----:B------:R-:W-:Y:S02]  /*2100*/  FSEL R112, R112, -INF , P3 ;  /* 0xff80000070707808 */ /* 0x000fe40001800000 */
[----:B------:R-:W-:Y:S02]  /*2110*/  FMNMX.FTZ R3, R109, R2, !PT ;  /* 0x000000026d037209 */ /* 0x000fe40007810000 */
[----:B------:R-:W-:Y:S02]  /*2120*/  ISETP.GT.AND P4, PT, R4, 0xb1, PT ;  /* 0x000000b10400780c */ /* 0x000fe40003f84270 */
        /* <DEDUP_REMOVED lines=8> */
[----:B------:R-:W-:Y:S01]  /*21b0*/  FMNMX.FTZ R2, R116, R3, !PT ;  /* 0x0000000374027209 */ /* 0x000fe20007810000 */
[----:B------:R-:W-:Y:S01]  /*21c0*/  IMAD.U32 R3, RZ, RZ, UR4 ;  /* 0x00000004ff037e24 */ /* 0x000fe2000f8e00ff */
[----:B------:R-:W-:Y:S02]  /*21d0*/  FSEL R117, R117, -INF , P6 ;  /* 0xff80000075757808 */ /* 0x000fe40003000000 */
[----:B------:R-:W-:Y:S02]  /*21e0*/  P2R R29, PR, RZ, 0x2 ;  /* 0x00000002ff1d7803 */ /* 0x000fe40000000000 */
[----:B------:R-:W-:Y:S02]  /*21f0*/  FMNMX.FTZ R15, R117, R2, !PT ;  /* 0x00000002750f7209 */ /* 0x000fe40007810000 */
[----:B------:R-:W-:Y:S02]  /*2200*/  P2R R23, PR, RZ, 0x1 ;  /* 0x00000001ff177803 */ /* 0x000fe40000000000 */
[C---:B------:R-:W-:Y:S01]  /*2210*/  ISETP.GT.AND P0, PT, R4.reuse, 0x99, PT ;  /* 0x000000990400780c */ /* 0x040fe20003f04270 */
[----:B------:R-:W0:Y:S01]  /*2220*/  SHFL.BFLY PT, R2, R15, 0x2, 0x1f ;  /* 0x0c401f000f027f89 */ /* 0x000e2200000e0000 */
[----:B------:R-:W-:-:S02]  /*2230*/  ISETP.GT.AND P1, PT, R4, 0xa0, PT ;  /* 0x000000a00400780c */ /* 0x000fc40003f24270 */
[----:B------:R-:W-:Y:S02]  /*2240*/  P2R R21, PR, RZ, 0x4 ;  /* 0x00000004ff157803 */ /* 0x000fe40000000000 */
[----:B------:R-:W-:Y:S02]  /*2250*/  FSEL R103, R103, -INF , P0 ;  /* 0xff80000067677808 */ /* 0x000fe40000000000 */
[----:B------:R-:W-:Y:S02]  /*2260*/  FSEL R106, R106, -INF , P1 ;  /* 0xff8000006a6a7808 */ /* 0x000fe40000800000 */
[----:B------:R-:W-:Y:S02]  /*2270*/  ISETP.NE.AND P1, PT, R29, RZ, PT ;  /* 0x000000ff1d00720c */ /* 0x000fe40003f25270 */
[----:B------:R-:W-:Y:S02]  /*2280*/  ISETP.NE.AND P0, PT, R23, RZ, PT ;  /* 0x000000ff1700720c */ /* 0x000fe40003f05270 */
[----:B------:R-:W-:-:S02]  /*2290*/  FSEL R107, R107, -INF , P1 ;  /* 0xff8000006b6b7808 */ /* 0x000fc40000800000 */
[----:B------:R-:W-:Y:S02]  /*22a0*/  FSEL R110, R110, -INF , P0 ;  /* 0xff8000006e6e7808 */ /* 0x000fe40000000000 */
[----:B------:R-:W-:Y:S02]  /*22b0*/  ISETP.NE.AND P1, PT, R7, RZ, PT ;  /* 0x000000ff0700720c */ /* 0x000fe40003f25270 */
[----:B------:R-:W-:Y:S02]  /*22c0*/  FSEL R118, R118, -INF , P5 ;  /* 0xff80000076767808 */ /* 0x000fe40002800000 */
[----:B------:R-:W-:Y:S02]  /*22d0*/  ISETP.NE.AND P0, PT, R5, RZ, PT ;  /* 0x000000ff0500720c */ /* 0x000fe40003f05270 */
[----:B0-----:R-:W-:-:S05]  /*22e0*/  FMNMX.FTZ R19, R15, R2, !PT ;  /* 0x000000020f137209 */ /* 0x001fca0007810000 */
[----:B------:R-:W0:Y:S02]  /*22f0*/  SHFL.BFLY PT, R2, R19, 0x1, 0x1f ;  /* 0x0c201f0013027f89 */ /* 0x000e2400000e0000 */
        /* <DEDUP_REMOVED lines=79> */
[----:B------:R-:W-:Y:S01]  /*27f0*/  MUFU.EX2 R23, R23 ;  /* 0x0000001700177308 */ /* 0x000fe20000000800 */
[--C-:B------:R-:W-:Y:S01]  /*2800*/  IMAD.MOV.U32 R150, RZ, RZ, R151.reuse ;  /* 0x000000ffff967224 */ /* 0x100fe200078e0097 */
[----:B------:R-:W-:Y:S01]  /*2810*/  MOV R146, R151 ;  /* 0x0000009700927202 */ /* 0x000fe20000000f00 */
[--C-:B------:R-:W-:Y:S01]  /*2820*/  IMAD.MOV.U32 R148, RZ, RZ, R151.reuse ;  /* 0x000000ffff947224 */ /* 0x100fe200078e0097 */
[----:B------:R-:W-:Y:S01]  /*2830*/  FMNMX.FTZ R19, R76, R19, !PT ;  /* 0x000000134c137209 */ /* 0x000fe20007810000 */
[----:B------:R-:W-:-:S02]  /*2840*/  IMAD.MOV.U32 R144, RZ, RZ, R151 ;  /* 0x000000ffff907224 */ /* 0x000fc400078e0097 */
[--C-:B------:R-:W-:Y:S01]  /*2850*/  IMAD.MOV.U32 R142, RZ, RZ, R151.reuse ;  /* 0x000000ffff8e7224 */ /* 0x100fe200078e0097 */
[----:B------:R-:W-:Y:S01]  /*2860*/  FMNMX.FTZ R19, R74, R19, !PT ;  /* 0x000000134a137209 */ /* 0x000fe20007810000 */
[----:B------:R-:W-:Y:S01]  /*2870*/  MUFU.EX2 R43, R43 ;  /* 0x0000002b002b7308 */ /* 0x000fe20000000800 */
[--C-:B------:R-:W-:Y:S02]  /*2880*/  IMAD.MOV.U32 R140, RZ, RZ, R151.reuse ;  /* 0x000000ffff8c7224 */ /* 0x100fe400078e0097 */
[----:B------:R-:W-:Y:S01]  /*2890*/  FMNMX.FTZ R19, R80, R19, !PT ;  /* 0x0000001350137209 */ /* 0x000fe20007810000 */
[----:B------:R-:W-:-:S03]  /*28a0*/  IMAD.MOV.U32 R138, RZ, RZ, R151 ;  /* 0x000000ffff8a7224 */ /* 0x000fc600078e0097 */
        /* <DEDUP_REMOVED lines=35> */
[----:B------:R-:W1:Y:S01]  /*2ae0*/  SHFL.BFLY PT, R4, R9, 0x2, 0x1f ;  /* 0x0c401f0009047f89 */ /* 0x000e6200000e0000 */
        /* <DEDUP_REMOVED lines=13> */
[----:B------:R-:W-:-:S05]  /*2bc0*/  FSEL R85, R85, RZ, P2 ;  /* 0x000000ff55557208 */ /* 0x000fca0001000000 */
[----:B------:R-:W-:Y:S01]  /*2bd0*/  MUFU.EX2 R32, R32 ;  /* 0x0000002000207308 */ /* 0x000fe20000000800 */
[-CC-:B------:R-:W-:Y:S01]  /*2be0*/  FFMA.FTZ R136, R10, R3.reuse, -R85.reuse ;  /* 0x000000030a887223 */ /* 0x180fe20000010855 */
[----:B------:R-:W-:Y:S01]  /*2bf0*/  LEA.HI R10, R17, R18, RZ, 0x4 ;  /* 0x00000012110a7211 */ /* 0x000fe200078f20ff */
[-CC-:B------:R-:W-:Y:S01]  /*2c00*/  FFMA.FTZ R132, R27, R3.reuse, -R85.reuse ;  /* 0x000000031b847223 */ /* 0x180fe20000010855 */
[-CC-:B------:R-:W-:Y:S01]  /*2c10*/  FFMA.FTZ R83, R22, R3.reuse, -R85.reuse ;  /* 0x0000000316537223 */ /* 0x180fe20000010855 */
[-CC-:B------:R-:W-:Y:S01]  /*2c20*/  FFMA.FTZ R9, R26, R3.reuse, -R85.reuse ;  /* 0x000000031a097223 */ /* 0x180fe20000010855 */
[----:B------:R-:W-:Y:S01]  /*2c30*/  LOP3.LUT R27, R10, 0xfffffff0, RZ, 0xc0, !PT ;  /* 0xfffffff00a1b7812 */ /* 0x000fe200078ec0ff */
[-CC-:B------:R-:W-:Y:S01]  /*2c40*/  FFMA.FTZ R26, R48, R3.reuse, -R85.reuse ;  /* 0x00000003301a7223 */ /* 0x180fe20000010855 */
[-CC-:B------:R-:W-:Y:S01]  /*2c50*/  FFMA.FTZ R13, R42, R3.reuse, -R85.reuse ;  /* 0x000000032a0d7223 */ /* 0x180fe20000010855 */
[----:B------:R-:W-:Y:S01]  /*2c60*/  FFMA.FTZ R42, R54, R3, -R85 ;  /* 0x00000003362a7223 */ /* 0x000fe20000010855 */
[----:B------:R-:W-:-:S02]  /*2c70*/  IMAD.U32 R54, RZ, RZ, UR36 ;  /* 0x00000024ff367e24 */ /* 0x000fc4000f8e00ff */
[-C--:B------:R-:W-:Y:S01]  /*2c80*/  FFMA.FTZ R11, R30, R3.reuse, -R85 ;  /* 0x000000031e0b7223 */ /* 0x080fe20000010855 */
[----:B------:R-:W-:Y:S01]  /*2c90*/  IMAD.IADD R22, R18, 0x1, -R27 ;  /* 0x0000000112167824 */ /* 0x000fe200078e0a1b */
[----:B------:R-:W-:Y:S01]  /*2ca0*/  MUFU.EX2 R9, R9 ;  /* 0x0000000900097308 */ /* 0x000fe20000000800 */
[-CC-:B------:R-:W-:Y:S01]  /*2cb0*/  FFMA.FTZ R71, R52, R3.reuse, -R85.reuse ;  /* 0x0000000334477223 */ /* 0x180fe20000010855 */
[----:B------:R-:W-:Y:S01]  /*2cc0*/  LEA.HI R18, R17, R18, RZ, 0x5 ;  /* 0x0000001211127211 */ /* 0x000fe200078f28ff */
[-CC-:B------:R-:W-:Y:S01]  /*2cd0*/  FFMA.FTZ R79, R34, R3.reuse, -R85.reuse ;  /* 0x00000003224f7223 */ /* 0x180fe20000010855 */
[----:B------:R-:W-:Y:S01]  /*2ce0*/  SHF.R.S32.HI R27, RZ, 0x1f, R22 ;  /* 0x0000001fff1b7819 */ /* 0x000fe20000011416 */
[-CC-:B------:R-:W-:Y:S01]  /*2cf0*/  FFMA.FTZ R134, R14, R3.reuse, -R85.reuse ;  /* 0x000000030e867223 */ /* 0x180fe20000010855 */
[-CC-:B------:R-:W-:Y:S01]  /*2d00*/  FFMA.FTZ R14, R38, R3.reuse, -R85.reuse ;  /* 0x00000003260e7223 */ /* 0x180fe20000010855 */
[-CC-:B------:R-:W-:Y:S01]  /*2d10*/  FFMA.FTZ R38, R50, R3.reuse, -R85.reuse ;  /* 0x0000000332267223 */ /* 0x180fe20000010855 */
[----:B------:R-:W-:Y:S01]  /*2d20*/  LEA.HI R48, R27, R22, RZ, 0x3 ;  /* 0x000000161b307211 */ /* 0x000fe200078f18ff */
[----:B------:R-:W1:Y:S01]  /*2d30*/  MUFU.EX2 R132, R132 ;  /* 0x0000008400847308 */ /* 0x000e620000000800 */
[-CC-:B------:R-:W-:Y:S01]  /*2d40*/  FFMA.FTZ R50, R62, R3.reuse, -R85.reuse ;  /* 0x000000033e327223 */ /* 0x180fe20000010855 */
[-CC-:B------:R-:W-:Y:S01]  /*2d50*/  FFMA.FTZ R62, R91, R3.reuse, -R85.reuse ;  /* 0x000000035b3e7223 */ /* 0x180fe20000010855 */
[----:B------:R-:W-:Y:S01]  /*2d60*/  LOP3.LUT R89, R48, 0xfffffff8, RZ, 0xc0, !PT ;  /* 0xfffffff830597812 */ /* 0x000fe200078ec0ff */
[-CC-:B------:R-:W-:Y:S01]  /*2d70*/  FFMA.FTZ R34, R46, R3.reuse, -R85.reuse ;  /* 0x000000032e227223 */ /* 0x180fe20000010855 */
[----:B------:R-:W-:Y:S01]  /*2d80*/  FFMA.FTZ R46, R58, R3, -R85 ;  /* 0x000000033a2e7223 */ /* 0x000fe20000010855 */
[----:B------:R-:W-:-:S02]  /*2d90*/  IMAD.SHL.U32 R48, R48, 0x40, RZ ;  /* 0x0000004030307824 */ /* 0x000fc400078e00ff */
[-C--:B------:R-:W-:Y:S01]  /*2da0*/  FFMA.FTZ R58, R8, R3.reuse, -R85 ;  /* 0x00000003083a7223 */ /* 0x080fe20000010855 */
[----:B------:R-:W-:Y:S01]  /*2db0*/  IMAD.IADD R89, R22, 0x1, -R89 ;  /* 0x0000000116597824 */ /* 0x000fe200078e0a59 */
[----:B------:R-:W-:Y:S01]  /*2dc0*/  SHF.R.S32.HI R22, RZ, 0x4, R10 ;  /* 0x00000004ff167819 */ /* 0x000fe2000001140a */
[----:B------:R-:W3:Y:S01]  /*2dd0*/  MUFU.EX2 R11, R11 ;  /* 0x0000000b000b7308 */ /* 0x000ee20000000800 */
[-CC-:B------:R-:W-:Y:S01]  /*2de0*/  FFMA.FTZ R75, R60, R3.reuse, -R85.reuse ;  /* 0x000000033c4b7223 */ /* 0x180fe20000010855 */
[----:B------:R-:W-:Y:S01]  /*2df0*/  IMAD.SHL.U32 R10, R89, 0x40, RZ ;  /* 0x00000040590a7824 */ /* 0x000fe200078e00ff */
[----:B------:R-:W-:Y:S01]  /*2e00*/  LOP3.LUT R60, R48, 0x7ffffe00, RZ, 0xc0, !PT ;  /* 0x7ffffe00303c7812 */ /* 0x000fe200078ec0ff */
[----:B------:R-:W-:Y:S02]  /*2e10*/  IMAD.SHL.U32 R93, R22, 0x8, RZ ;  /* 0x00000008165d7824 */ /* 0x000fe400078e00ff */
[-CC-:B------:R-:W-:Y:S01]  /*2e20*/  FFMA.FTZ R81, R68, R3.reuse, -R85.reuse ;  /* 0x0000000344517223 */ /* 0x180fe20000010855 */
[----:B------:R-:W-:Y:S01]  /*2e30*/  IMAD.SHL.U32 R22, R18, 0x20, RZ ;  /* 0x0000002012167824 */ /* 0x000fe200078e00ff */
[----:B------:R-:W-:Y:S01]  /*2e40*/  LOP3.LUT R10, R10, 0x1c0, RZ, 0xc0, !PT ;  /* 0x000001c00a0a7812 */ /* 0x000fe200078ec0ff */
[----:B------:R-:W4:Y:S01]  /*2e50*/  MUFU.EX2 R136, R136 ;  /* 0x0000008800887308 */ /* 0x000f220000000800 */
[-CC-:B------:R-:W-:Y:S01]  /*2e60*/  FFMA.FTZ R27, R66, R3.reuse, -R85.reuse ;  /* 0x00000003421b7223 */ /* 0x180fe20000010855 */
[-C--:B------:R-:W-:Y:S01]  /*2e70*/  FFMA.FTZ R73, R56, R3.reuse, -R85 ;  /* 0x0000000338497223 */ /* 0x080fe20000010855 */
[----:B------:R-:W-:Y:S01]  /*2e80*/  LOP3.LUT R93, R10, 0x8, R93, 0xf8, !PT ;  /* 0x000000080a5d7812 */ /* 0x000fe200078ef85d */
[-CC-:B------:R-:W-:Y:S01]  /*2e90*/  FFMA.FTZ R56, R20, R3.reuse, -R85.reuse ;  /* 0x0000000314387223 */ /* 0x180fe20000010855 */
[----:B------:R-:W-:Y:S01]  /*2ea0*/  SHF.R.U32.HI R10, RZ, 0x3, R10 ;  /* 0x00000003ff0a7819 */ /* 0x000fe2000001160a */
[--C-:B------:R-:W-:Y:S01]  /*2eb0*/  FFMA.FTZ R77, R64, R3, -R85.reuse ;  /* 0x00000003404d7223 */ /* 0x100fe20000010855 */
[----:B0-----:R-:W-:Y:S01]  /*2ec0*/  F2FP.BF16.F32.PACK_AB R20, R49, R45 ;  /* 0x0000002d3114723e */ /* 0x001fe200000010ff */
[----:B------:R-:W0:Y:S01]  /*2ed0*/  MUFU.EX2 R79, R79 ;  /* 0x0000004f004f7308 */ /* 0x000e220000000800 */
[----:B------:R-:W-:Y:S01]  /*2ee0*/  LOP3.LUT R52, R93, R10, RZ, 0x3c, !PT ;  /* 0x0000000a5d347212 */ /* 0x000fe200078e3cff */
[-CC-:B------:R-:W-:Y:S01]  /*2ef0*/  FFMA.FTZ R30, R72, R3.reuse, -R85.reuse ;  /* 0x00000003481e7223 */ /* 0x180fe20000010855 */
[----:B------:R-:W-:Y:S01]  /*2f00*/  @!P1 IADD3 R10, R54, 0x30840, RZ ;  /* 0x00030840360a9810 */ /* 0x000fe20007ffe0ff */
[-CC-:B------:R-:W-:Y:S01]  /*2f10*/  FFMA.FTZ R70, R70, R3.reuse, -R85.reuse ;  /* 0x0000000346467223 */ /* 0x180fe20000010855 */
[----:B------:R-:W-:Y:S01]  /*2f20*/  LOP3.LUT R93, R22, 0x7ffffc00, RZ, 0xc0, !PT ;  /* 0x7ffffc00165d7812 */ /* 0x000fe200078ec0ff */
[-C--:B------:R-:W-:Y:S01]  /*2f30*/  FFMA.FTZ R18, R76, R3.reuse, -R85 ;  /* 0x000000034c127223 */ /* 0x080fe20000010855 */
[----:B------:R-:W-:Y:S01]  /*2f40*/  @!P1 PRMT R10, RZ, 0x654, R10 ;  /* 0x00000654ff0a9816 */ /* 0x000fe2000000000a */
[----:B------:R-:W5:Y:S01]  /*2f50*/  MUFU.EX2 R134, R134 ;  /* 0x0000008600867308 */ /* 0x000f620000000800 */
[----:B------:R-:W-:Y:S01]  /*2f60*/  IADD3 R60, R52, R60, R93 ;  /* 0x0000003c343c7210 */ /* 0x000fe20007ffe05d */
[-CC-:B------:R-:W-:Y:S01]  /*2f70*/  FFMA.FTZ R48, R74, R3.reuse, -R85.reuse ;  /* 0x000000034a307223 */ /* 0x180fe20000010855 */
[----:B------:R2:W-:Y:S01]  /*2f80*/  @!P1 SYNCS.ARRIVE.TRANS64.RED.A1T0 RZ, [R10+URZ], RZ ;  /* 0x000000ff0aff99a7 */ /* 0x0005e2000810043f */
[----:B------:R-:W-:Y:S01]  /*2f90*/  LOP3.LUT P3, RZ, R89, 0x2, RZ, 0xc0, !PT ;  /* 0x0000000259ff7812 */ /* 0x000fe2000786c0ff */
[-CC-:B------:R-:W-:Y:S01]  /*2fa0*/  FFMA.FTZ R80, R80, R3.reuse, -R85.reuse ;  /* 0x0000000350507223 */ /* 0x180fe20000010855 */
[-CC-:B------:R-:W-:Y:S01]  /*2fb0*/  FFMA.FTZ R52, R78, R3.reuse, -R85.reuse ;  /* 0x000000034e347223 */ /* 0x180fe20000010855 */
[-CC-:B------:R-:W-:Y:S01]  /*2fc0*/  FFMA.FTZ R64, R87, R3.reuse, -R85.reuse ;  /* 0x0000000357407223 */ /* 0x180fe20000010855 */
[----:B------:R-:W5:Y:S01]  /*2fd0*/  MUFU.EX2 R14, R14 ;  /* 0x0000000e000e7308 */ /* 0x000f620000000800 */
[----:B------:R-:W-:Y:S01]  /*2fe0*/  LOP3.LUT P2, RZ, R89, 0x4, RZ, 0xc0, !PT ;  /* 0x0000000459ff7812 */ /* 0x000fe2000784c0ff */
[-C--:B------:R-:W-:Y:S01]  /*2ff0*/  FFMA.FTZ R89, R84, R3.reuse, -R85 ;  /* 0x0000000354597223 */ /* 0x080fe20000010855 */
[----:B--2---:R-:W-:Y:S01]  /*3000*/  FADD.FTZ R10, R5, R21 ;  /* 0x00000015050a7221 */ /* 0x004fe20000010000 */
[-CC-:B------:R-:W-:Y:S01]  /*3010*/  FFMA.FTZ R54, R82, R3.reuse, -R85.reuse ;  /* 0x0000000352367223 */ /* 0x180fe20000010855 */
[-CC-:B------:R-:W-:Y:S01]  /*3020*/  FFMA.FTZ R88, R88, R3.reuse, -R85.reuse ;  /* 0x0000000358587223 */ /* 0x180fe20000010855 */
[--C-:B------:R-:W-:Y:S01]  /*3030*/  FFMA.FTZ R86, R86, R3, -R85.reuse ;  /* 0x0000000356567223 */ /* 0x100fe20000010855 */
[----:B------:R-:W-:Y:S01]  /*3040*/  FADD.FTZ R22, R23, R10 ;  /* 0x0000000a17167221 */ /* 0x000fe20000010000 */
[----:B-1----:R-:W-:Y:S01]  /*3050*/  FADD.FTZ R10, R9, R132 ;  /* 0x00000084090a7221 */ /* 0x002fe20000010000 */
[----:B------:R-:W1:Y:S01]  /*3060*/  MUFU.EX2 R83, R83 ;  /* 0x0000005300537308 */ /* 0x000e620000000800 */
[----:B------:R-:W-:Y:S01]  /*3070*/  F2FP.BF16.F32.PACK_AB R9, R132, R9 ;  /* 0x000000098409723e */ /* 0x000fe200000010ff */
[----:B------:R-:W-:Y:S01]  /*3080*/  FADD.FTZ R22, R43, R22 ;  /* 0x000000162b167221 */ /* 0x000fe20000010000 */
[----:B---3--:R-:W-:Y:S01]  /*3090*/  FADD.FTZ R91, R11, R10 ;  /* 0x0000000a0b5b7221 */ /* 0x008fe20000010000 */
[----:B------:R-:W-:Y:S01]  /*30a0*/  F2FP.BF16.F32.PACK_AB R10, R43, R23 ;  /* 0x000000172b0a723e */ /* 0x000fe200000010ff */
[----:B------:R-:W-:Y:S01]  /*30b0*/  FFMA.FTZ R90, R90, R3, -R85 ;  /* 0x000000035a5a7223 */ /* 0x000fe20000010855 */
[----:B------:R-:W-:Y:S01]  /*30c0*/  FADD.FTZ R22, R45, R22 ;  /* 0x000000162d167221 */ /* 0x000fe20000010000 */
[C---:B----4-:R-:W-:Y:S01]  /*30d0*/  FADD.FTZ R8, R136.reuse, R91 ;  /* 0x0000005b88087221 */ /* 0x050fe20000010000 */
[----:B------:R-:W2:Y:S01]  /*30e0*/  MUFU.EX2 R13, R13 ;  /* 0x0000000d000d7308 */ /* 0x000ea20000000800 */
[----:B------:R-:W-:Y:S01]  /*30f0*/  F2FP.BF16.F32.PACK_AB R11, R136, R11 ;  /* 0x0000000b880b723e */ /* 0x000fe200000010ff */
[----:B------:R-:W-:Y:S01]  /*3100*/  FADD.FTZ R22, R49, R22 ;  /* 0x0000001631167221 */ /* 0x000fe20000010000 */
[----:B0-----:R-:W-:Y:S01]  /*3110*/  FADD.FTZ R91, R79, R8 ;  /* 0x000000084f5b7221 */ /* 0x001fe20000010000 */
[----:B------:R-:W-:Y:S01]  /*3120*/  F2FP.BF16.F32.PACK_AB R8, R21, R5 ;  /* 0x000000051508723e */ /* 0x000fe200000010ff */
[-C--:B------:R-:W-:Y:S01]  /*3130*/  FFMA.FTZ R94, R94, R3.reuse, -R85 ;  /* 0x000000035e5e7223 */ /* 0x080fe20000010855 */
[----:B------:R-:W-:Y:S01]  /*3140*/  FADD.FTZ R22, R51, R22 ;  /* 0x0000001633167221 */ /* 0x000fe20000010000 */
[----:B-----5:R-:W-:Y:S01]  /*3150*/  FADD.FTZ R93, R134, R91 ;  /* 0x0000005b865d7221 */ /* 0x020fe20000010000 */
[----:B------:R-:W0:Y:S01]  /*3160*/  MUFU.EX2 R26, R26 ;  /* 0x0000001a001a7308 */ /* 0x000e220000000800 */
[-C--:B------:R-:W-:Y:S01]  /*3170*/  FFMA.FTZ R95, R95, R3.reuse, -R85 ;  /* 0x000000035f5f7223 */ /* 0x080fe20000010855 */
[----:B------:R-:W-:Y:S01]  /*3180*/  FADD.FTZ R97, R55, R22 ;  /* 0x0000001637617221 */ /* 0x000fe20000010000 */
[----:B------:R-:W-:Y:S01]  /*3190*/  FADD.FTZ R22, R14, R93 ;  /* 0x0000005d0e167221 */ /* 0x000fe20000010000 */
[-CC-:B------:R-:W-:Y:S01]  /*31a0*/  FFMA.FTZ R98, R98, R3.reuse, -R85.reuse ;  /* 0x0000000362627223 */ /* 0x180fe20000010855 */
[----:B------:R-:W-:Y:S01]  /*31b0*/  FFMA.FTZ R99, R99, R3, -R85 ;  /* 0x0000000363637223 */ /* 0x000fe20000010855 */
[----:B------:R-:W-:Y:S01]  /*31c0*/  FADD.FTZ R68, R12, R97 ;  /* 0x000000610c447221 */ /* 0x000fe20000010000 */
[----:B-1----:R-:W-:Y:S01]  /*31d0*/  FADD.FTZ R66, R83, R22 ;  /* 0x0000001653427221 */ /* 0x002fe20000010000 */
[----:B------:R-:W1:Y:S01]  /*31e0*/  MUFU.EX2 R34, R34 ;  /* 0x0000002200227308 */ /* 0x000e620000000800 */
[----:B------:R-:W-:Y:S01]  /*31f0*/  F2FP.BF16.F32.PACK_AB R22, R55, R51 ;  /* 0x000000333716723e */ /* 0x000fe200000010ff */
[----:B------:R-:W-:Y:S01]  /*3200*/  FADD.FTZ R21, R7, R68 ;  /* 0x0000004407157221 */ /* 0x000fe20000010000 */
[----:B--2---:R-:W-:Y:S01]  /*3210*/  FADD.FTZ R5, R13, R66 ;  /* 0x000000420d057221 */ /* 0x004fe20000010000 */
[----:B------:R-:W-:Y:S01]  /*3220*/  F2FP.BF16.F32.PACK_AB R12, R7, R12 ;  /* 0x0000000c070c723e */ /* 0x000fe200000010ff */
[-C--:B------:R-:W-:Y:S01]  /*3230*/  FFMA.FTZ R102, R102, R3.reuse, -R85 ;  /* 0x0000000366667223 */ /* 0x080fe20000010855 */
[----:B------:R-:W-:Y:S01]  /*3240*/  FADD.FTZ R66, R6, R21 ;  /* 0x0000001506427221 */ /* 0x000fe20000010000 */
[-C--:B------:R-:W-:Y:S01]  /*3250*/  FFMA.FTZ R103, R103, R3.reuse, -R85 ;  /* 0x0000000367677223 */ /* 0x080fe20000010855 */
[----:B------:R-:W2:Y:S01]  /*3260*/  MUFU.EX2 R71, R71 ;  /* 0x0000004700477308 */ /* 0x000ea20000000800 */
[----:B0-----:R-:W-:Y:S01]  /*3270*/  FADD.FTZ R21, R26, R5 ;  /* 0x000000051a157221 */ /* 0x001fe20000010000 */
[----:B------:R-:W-:Y:S01]  /*3280*/  FADD.FTZ R66, R15, R66 ;  /* 0x000000420f427221 */ /* 0x000fe20000010000 */
[----:B------:R-:W-:Y:S01]  /*3290*/  LEA R5, R60, UR36, 0x1 ;  /* 0x000000243c057c11 */ /* 0x000fe2000f8e08ff */
[--C-:B------:R-:W-:Y:S01]  /*32a0*/  FFMA.FTZ R106, R106, R3, -R85.reuse ;  /* 0x000000036a6a7223 */ /* 0x100fe20000010855 */
[----:B------:R-:W-:Y:S01]  /*32b0*/  F2FP.BF16.F32.PACK_AB R13, R26, R13 ;  /* 0x0000000d1a0d723e */ /* 0x000fe200000010ff */
[----:B------:R-:W-:Y:S01]  /*32c0*/  FADD.FTZ R45, R37, R66 ;  /* 0x00000042252d7221 */ /* 0x000fe20000010000 */
[----:B------:R-:W-:Y:S01]  /*32d0*/  FFMA.FTZ R107, R107, R3, -R85 ;  /* 0x000000036b6b7223 */ /* 0x000fe20000010855 */
[----:B------:R-:W0:Y:S01]  /*32e0*/  MUFU.EX2 R38, R38 ;  /* 0x0000002600267308 */ /* 0x000e220000000800 */
[----:B-1----:R-:W-:Y:S01]  /*32f0*/  FADD.FTZ R60, R34, R21 ;  /* 0x00000015223c7221 */ /* 0x002fe20000010000 */
[----:B------:R-:W-:Y:S01]  /*3300*/  FADD.FTZ R66, R120, R45 ;  /* 0x0000002d78427221 */ /* 0x000fe20000010000 */
[C---:B------:R-:W-:Y:S01]  /*3310*/  VIADD R49, R5.reuse, 0x1e800 ;  /* 0x0001e80005317836 */ /* 0x040fe20000000000 */
[----:B------:R-:W-:Y:S01]  /*3320*/  F2FP.BF16.F32.PACK_AB R21, R134, R79 ;  /* 0x0000004f8615723e */ /* 0x000fe200000010ff */
[----:B------:R-:W-:-:S02]  /*3330*/  VIADD R154, R5, 0x1e820 ;  /* 0x0001e820059a7836 */ /* 0x000fc40000000000 */
[----:B------:R-:W-:Y:S01]  /*3340*/  FADD.FTZ R45, R39, R66 ;  /* 0x00000042272d7221 */ /* 0x000fe20000010000 */
[----:B------:R-:W-:Y:S01]  /*3350*/  @P3 VIADD R154, R49, 0xffffffe0 ;  /* 0xffffffe0319a3836 */ /* 0x000fe20000000000 */
[----:B------:R-:W1:Y:S01]  /*3360*/  MUFU.EX2 R73, R73 ;  /* 0x0000004900497308 */ /* 0x000e620000000800 */
[----:B--2---:R-:W-:Y:S01]  /*3370*/  FADD.FTZ R23, R71, R60 ;  /* 0x0000003c47177221 */ /* 0x004fe20000010000 */
[----:B------:R2:W-:Y:S01]  /*3380*/  STSM.16.M88.4 [R5+0x1e800], R8 ;  /* 0x01e8000805007844 */ /* 0x0005e20000000200 */
[-CC-:B------:R-:W-:Y:S01]  /*3390*/  FFMA.FTZ R110, R110, R3.reuse, -R85.reuse ;  /* 0x000000036e6e7223 */ /* 0x180fe20000010855 */
[-CC-:B------:R-:W-:Y:S01]  /*33a0*/  FFMA.FTZ R128, R128, R3.reuse, -R85.reuse ;  /* 0x0000000380807223 */ /* 0x180fe20000010855 */
[-CC-:B------:R-:W-:Y:S01]  /*33b0*/  FFMA.FTZ R118, R118, R3.reuse, -R85.reuse ;  /* 0x0000000376767223 */ /* 0x180fe20000010855 */
[----:B------:R-:W-:Y:S01]  /*33c0*/  FFMA.FTZ R85, R130, R3, -R85 ;  /* 0x0000000382557223 */ /* 0x000fe20000010855 */
[----:B------:R-:W-:Y:S01]  /*33d0*/  IMAD.MOV.U32 R136, RZ, RZ, R151 ;  /* 0x000000ffff887224 */ /* 0x000fe200078e0097 */
[----:B------:R-:W3:Y:S01]  /*33e0*/  MUFU.EX2 R42, R42 ;  /* 0x0000002a002a7308 */ /* 0x000ee20000000800 */
[----:B0-----:R-:W-:Y:S01]  /*33f0*/  FADD.FTZ R60, R38, R23 ;  /* 0x00000017263c7221 */ /* 0x001fe20000010000 */
[----:B------:R-:W-:Y:S01]  /*3400*/  F2FP.BF16.F32.PACK_AB R23, R83, R14 ;  /* 0x0000000e5317723e */ /* 0x000fe200000010ff */
[--C-:B------:R-:W-:Y:S01]  /*3410*/  IMAD.MOV.U32 R134, RZ, RZ, R151.reuse ;  /* 0x000000ffff867224 */ /* 0x100fe200078e0097 */
[----:B------:R-:W-:Y:S01]  /*3420*/  MOV R132, R151 ;  /* 0x0000009700847202 */ /* 0x000fe20000000f00 */
[----:B------:R-:W-:-:S02]  /*3430*/  IMAD.MOV.U32 R130, RZ, RZ, R151 ;  /* 0x000000ffff827224 */ /* 0x000fc400078e0097 */
[----:B------:R0:W-:Y:S01]  /*3440*/  STSM.16.M88.4 [R154], R20 ;  /* 0x000000149a007844 */ /* 0x0001e20000000200 */
[----:B------:R-:W4:Y:S01]  /*3450*/  MUFU.EX2 R75, R75 ;  /* 0x0000004b004b7308 */ /* 0x000f220000000800 */
[C---:B-1----:R-:W-:Y:S01]  /*3460*/  FADD.FTZ R51, R73.reuse, R60 ;  /* 0x0000003c49337221 */ /* 0x042fe20000010000 */
[----:B------:R-:W-:Y:S01]  /*3470*/  FADD.FTZ R60, R122, R45 ;  /* 0x0000002d7a3c7221 */ /* 0x000fe20000010000 */
[----:B--2---:R-:W-:Y:S01]  /*3480*/  F2FP.BF16.F32.PACK_AB R8, R120, R37 ;  /* 0x000000257808723e */ /* 0x004fe200000010ff */
[----:B------:R-:W-:Y:S01]  /*3490*/  IMAD.MOV.U32 R37, RZ, RZ, 0x40 ;  /* 0x00000040ff257424 */ /* 0x000fe200078e00ff */
[----:B------:R-:W-:Y:S01]  /*34a0*/  F2FP.BF16.F32.PACK_AB R10, R122, R39 ;  /* 0x000000277a0a723e */ /* 0x000fe200000010ff */
[----:B------:R-:W-:Y:S01]  /*34b0*/  IMAD.MOV.U32 R122, RZ, RZ, R151 ;  /* 0x000000ffff7a7224 */ /* 0x000fe200078e0097 */
[----:B------:R-:W-:Y:S01]  /*34c0*/  F2FP.BF16.F32.PACK_AB R9, R73, R38 ;  /* 0x000000264909723e */ /* 0x000fe200000010ff */
[----:B------:R-:W1:Y:S01]  /*34d0*/  MUFU.EX2 R46, R46 ;  /* 0x0000002e002e7308 */ /* 0x000e620000000800 */
[----:B---3--:R-:W-:Y:S01]  /*34e0*/  FADD.FTZ R14, R42, R51 ;  /* 0x000000332a0e7221 */ /* 0x008fe20000010000 */
[----:B------:R-:W-:Y:S01]  /*34f0*/  FADD.FTZ R51, R41, R60 ;  /* 0x0000003c29337221 */ /* 0x000fe20000010000 */
[----:B------:R-:W-:Y:S01]  /*3500*/  SEL R37, R37, 0xffffffc0, !P2 ;  /* 0xffffffc025257807 */ /* 0x000fe20005000000 */
[----:B------:R-:W-:-:S02]  /*3510*/  IMAD.MOV.U32 R120, RZ, RZ, R151 ;  /* 0x000000ffff787224 */ /* 0x000fc400078e0097 */
[C---:B------:R-:W-:Y:S01]  /*3520*/  FADD.FTZ R60, R124.reuse, R51 ;  /* 0x000000337c3c7221 */ /* 0x040fe20000010000 */
[----:B0-----:R-:W-:Y:S01]  /*3530*/  F2FP.BF16.F32.PACK_AB R20, R124, R41 ;  /* 0x000000297c14723e */ /* 0x001fe200000010ff */
[----:B------:R-:W0:Y:S01]  /*3540*/  MUFU.EX2 R77, R77 ;  /* 0x0000004d004d7308 */ /* 0x000e220000000800 */
[----:B----4-:R-:W-:Y:S01]  /*3550*/  FADD.FTZ R7, R75, R14 ;  /* 0x0000000e4b077221 */ /* 0x010fe20000010000 */
[----:B------:R-:W-:Y:S01]  /*3560*/  F2FP.BF16.F32.PACK_AB R14, R15, R6 ;  /* 0x000000060f0e723e */ /* 0x000fe200000010ff */
[----:B------:R-:W-:Y:S01]  /*3570*/  FADD.FTZ R15, R47, R60 ;  /* 0x0000003c2f0f7221 */ /* 0x000fe20000010000 */
[----:B------:R-:W-:Y:S01]  /*3580*/  F2FP.BF16.F32.PACK_AB R11, R75, R42 ;  /* 0x0000002a4b0b723e */ /* 0x000fe200000010ff */
[----:B------:R-:W-:Y:S01]  /*3590*/  IMAD.MOV.U32 R124, RZ, RZ, R151 ;  /* 0x000000ffff7c7224 */ /* 0x000fe200078e0097 */
[C---:B------:R-:W-:Y:S01]  /*35a0*/  F2FP.BF16.F32.PACK_AB R22, R126.reuse, R47 ;  /* 0x0000002f7e16723e */ /* 0x040fe200000010ff */
[----:B------:R-:W-:Y:S01]  /*35b0*/  FADD.FTZ R15, R126, R15 ;  /* 0x0000000f7e0f7221 */ /* 0x000fe20000010000 */
[----:B------:R-:W2:Y:S01]  /*35c0*/  MUFU.EX2 R50, R50 ;  /* 0x0000003200327308 */ /* 0x000ea20000000800 */
[----:B-1----:R-:W-:Y:S01]  /*35d0*/  FADD.FTZ R6, R46, R7 ;  /* 0x000000072e067221 */ /* 0x002fe20000010000 */
[----:B------:R-:W-:-:S02]  /*35e0*/  IMAD.MOV.U32 R126, RZ, RZ, R151 ;  /* 0x000000ffff7e7224 */ /* 0x000fc400078e0097 */
[----:B------:R-:W-:Y:S01]  /*35f0*/  FADD.FTZ R60, R24, R15 ;  /* 0x0000000f183c7221 */ /* 0x000fe20000010000 */
[----:B------:R-:W-:Y:S02]  /*3600*/  F2FP.BF16.F32.PACK_AB R15, R71, R34 ;  /* 0x00000022470f723e */ /* 0x000fe400000010ff */
[C---:B------:R-:W-:Y:S01]  /*3610*/  F2FP.BF16.F32.PACK_AB R24, R25.reuse, R24 ;  /* 0x000000181918723e */ /* 0x040fe200000010ff */
[----:B------:R-:W-:Y:S01]  /*3620*/  FADD.FTZ R60, R25, R60 ;  /* 0x0000003c193c7221 */ /* 0x000fe20000010000 */
[----:B------:R-:W1:Y:S01]  /*3630*/  MUFU.EX2 R81, R81 ;  /* 0x0000005100517308 */ /* 0x000e620000000800 */
[----:B0-----:R-:W-:Y:S02]  /*3640*/  FADD.FTZ R7, R77, R6 ;  /* 0x000000064d077221 */ /* 0x001fe40000010000 */
[----:B------:R-:W-:-:S04]  /*3650*/  FADD.FTZ R21, R29, R60 ;  /* 0x0000003c1d157221 */ /* 0x000fc80000010000 */
[----:B------:R-:W-:Y:S01]  /*3660*/  FADD.FTZ R26, R32, R21 ;  /* 0x00000015201a7221 */ /* 0x000fe20000010000 */
[----:B------:R-:W0:Y:S01]  /*3670*/  MUFU.EX2 R27, R27 ;  /* 0x0000001b001b7308 */ /* 0x000e220000000800 */
[----:B--2---:R-:W-:Y:S01]  /*3680*/  FADD.FTZ R6, R50, R7 ;  /* 0x0000000732067221 */ /* 0x004fe20000010000 */
[----:B------:R-:W-:-:S06]  /*3690*/  F2FP.BF16.F32.PACK_AB R21, R77, R46 ;  /* 0x0000002e4d15723e */ /* 0x000fcc00000010ff */
[----:B------:R-:W2:Y:S01]  /*36a0*/  MUFU.EX2 R30, R30 ;  /* 0x0000001e001e7308 */ /* 0x000ea20000000800 */
[----:B-1----:R-:W-:-:S07]  /*36b0*/  FADD.FTZ R6, R81, R6 ;  /* 0x0000000651067221 */ /* 0x002fce0000010000 */
[----:B------:R-:W1:Y:S01]  /*36c0*/  MUFU.EX2 R17, R70 ;  /* 0x0000004600117308 */ /* 0x000e620000000800 */
[----:B0-----:R-:W-:-:S07]  /*36d0*/  FADD.FTZ R7, R27, R6 ;  /* 0x000000061b077221 */ /* 0x001fce0000010000 */
[----:B------:R-:W0:Y:S01]  /*36e0*/  MUFU.EX2 R33, R33 ;  /* 0x0000002100217308 */ /* 0x000e220000000800 */
[----:B--2---:R-:W-:-:S07]  /*36f0*/  FADD.FTZ R6, R30, R7 ;  /* 0x000000071e067221 */ /* 0x004fce0000010000 */
[----:B------:R-:W2:Y:S01]  /*3700*/  MUFU.EX2 R18, R18 ;  /* 0x0000001200127308 */ /* 0x000ea20000000800 */
[----:B-1----:R-:W-:-:S07]  /*3710*/  FADD.FTZ R7, R17, R6 ;  /* 0x0000000611077221 */ /* 0x002fce0000010000 */
[----:B------:R-:W1:Y:S01]  /*3720*/  MUFU.EX2 R36, R36 ;  /* 0x0000002400247308 */ /* 0x000e620000000800 */
[----:B0-----:R-:W-:-:S07]  /*3730*/  FADD.FTZ R23, R33, R26 ;  /* 0x0000001a21177221 */ /* 0x001fce0000010000 */
[----:B------:R-:W0:Y:S01]  /*3740*/  MUFU.EX2 R48, R48 ;  /* 0x0000003000307308 */ /* 0x000e220000000800 */
[----:B--2---:R-:W-:-:S07]  /*3750*/  FADD.FTZ R7, R18, R7 ;  /* 0x0000000712077221 */ /* 0x004fce0000010000 */
[----:B------:R-:W2:Y:S01]  /*3760*/  MUFU.EX2 R35, R35 ;  /* 0x0000002300237308 */ /* 0x000ea20000000800 */
[C---:B-1----:R-:W-:Y:S01]  /*3770*/  FADD.FTZ R6, R36.reuse, R23 ;  /* 0x0000001724067221 */ /* 0x042fe20000010000 */
[----:B------:R-:W-:Y:S02]  /*3780*/  F2FP.BF16.F32.PACK_AB R23, R81, R50 ;  /* 0x000000325117723e */ /* 0x000fe400000010ff */
[----:B------:R-:W-:-:S04]  /*3790*/  F2FP.BF16.F32.PACK_AB R36, R36, R33 ;  /* 0x000000212424723e */ /* 0x000fc800000010ff */
[----:B------:R-:W1:Y:S01]  /*37a0*/  MUFU.EX2 R87, R80 ;  /* 0x0000005000577308 */ /* 0x000e620000000800 */
[----:B0-----:R-:W-:Y:S01]  /*37b0*/  FADD.FTZ R26, R48, R7 ;  /* 0x00000007301a7221 */ /* 0x001fe20000010000 */
[----:B------:R-:W-:-:S06]  /*37c0*/  IMAD.IADD R7, R37, 0x1, R154 ;  /* 0x0000000125077824 */ /* 0x000fcc00078e029a */
[----:B------:R-:W0:Y:S01]  /*37d0*/  MUFU.EX2 R40, R40 ;  /* 0x0000002800287308 */ /* 0x000e220000000800 */
[----:B--2---:R-:W-:Y:S01]  /*37e0*/  FADD.FTZ R39, R35, R6 ;  /* 0x0000000623277221 */ /* 0x004fe20000010000 */
[----:B------:R-:W-:-:S05]  /*37f0*/  IMAD.IADD R6, R49, 0x1, R37 ;  /* 0x0000000131067824 */ /* 0x000fca00078e0225 */
[----:B------:R2:W-:Y:S01]  /*3800*/  STSM.16.M88.4 [R6], R12 ;  /* 0x0000000c06007844 */ /* 0x0005e20000000200 */
[----:B------:R-:W3:Y:S01]  /*3810*/  MUFU.EX2 R52, R52 ;  /* 0x0000003400347308 */ /* 0x000ee20000000800 */
[----:B-1----:R-:W-:Y:S02]  /*3820*/  FADD.FTZ R37, R87, R26 ;  /* 0x0000001a57257221 */ /* 0x002fe40000010000 */
[----:B------:R1:W-:Y:S04]  /*3830*/  STSM.16.M88.4 [R7], R8 ;  /* 0x0000000807007844 */ /* 0x0003e80000000200 */
[----:B------:R-:W-:Y:S01]  /*3840*/  STSM.16.M88.4 [R5+0x24800], R20 ;  /* 0x0248001405007844 */ /* 0x000fe20000000200 */
[----:B------:R-:W4:Y:S01]  /*3850*/  MUFU.EX2 R19, R19 ;  /* 0x0000001300137308 */ /* 0x000f220000000800 */
[----:B0-----:R-:W-:-:S07]  /*3860*/  FADD.FTZ R38, R40, R39 ;  /* 0x0000002728267221 */ /* 0x001fce0000010000 */
[----:B------:R-:W0:Y:S01]  /*3870*/  MUFU.EX2 R89, R89 ;  /* 0x0000005900597308 */ /* 0x000e220000000800 */
[----:B---3--:R-:W-:-:S07]  /*3880*/  FADD.FTZ R26, R52, R37 ;  /* 0x00000025341a7221 */ /* 0x008fce0000010000 */
[----:B------:R-:W3:Y:S01]  /*3890*/  MUFU.EX2 R28, R28 ;  /* 0x0000001c001c7308 */ /* 0x000ee20000000800 */
[----:B----4-:R-:W-:-:S07]  /*38a0*/  FADD.FTZ R39, R19, R38 ;  /* 0x0000002613277221 */ /* 0x010fce0000010000 */
[----:B------:R-:W4:Y:S01]  /*38b0*/  MUFU.EX2 R54, R54 ;  /* 0x0000003600367308 */ /* 0x000f220000000800 */
[----:B0-----:R-:W-:-:S07]  /*38c0*/  FADD.FTZ R37, R89, R26 ;  /* 0x0000001a59257221 */ /* 0x001fce0000010000 */
[----:B------:R-:W0:Y:S01]  /*38d0*/  MUFU.EX2 R31, R31 ;  /* 0x0000001f001f7308 */ /* 0x000e220000000800 */
[C---:B---3--:R-:W-:Y:S01]  /*38e0*/  FADD.FTZ R26, R28.reuse, R39 ;  /* 0x000000271c1a7221 */ /* 0x048fe20000010000 */
[----:B------:R-:W-:Y:S02]  /*38f0*/  F2FP.BF16.F32.PACK_AB R39, R89, R52 ;  /* 0x000000345927723e */ /* 0x000fe400000010ff */
[----:B------:R-:W-:-:S04]  /*3900*/  F2FP.BF16.F32.PACK_AB R28, R28, R19 ;  /* 0x000000131c1c723e */ /* 0x000fc800000010ff */
[----:B------:R-:W2:Y:S01]  /*3910*/  MUFU.EX2 R91, R88 ;  /* 0x00000058005b7308 */ /* 0x000ea20000000800 */
[----:B----4-:R-:W-:Y:S01]  /*3920*/  FADD.FTZ R38, R54, R37 ;  /* 0x0000002536267221 */ /* 0x010fe20000010000 */
[----:B------:R-:W-:-:S06]  /*3930*/  F2FP.BF16.F32.PACK_AB R37, R87, R48 ;  /* 0x000000305725723e */ /* 0x000fcc00000010ff */
[----:B------:R-:W1:Y:S01]  /*3940*/  MUFU.EX2 R44, R44 ;  /* 0x0000002c002c7308 */ /* 0x000e620000000800 */
[----:B0-----:R-:W-:Y:S01]  /*3950*/  FADD.FTZ R25, R31, R26 ;  /* 0x0000001a1f197221 */ /* 0x001fe20000010000 */
[----:B------:R-:W-:-:S06]  /*3960*/  F2FP.BF16.F32.PACK_AB R26, R32, R29 ;  /* 0x0000001d201a723e */ /* 0x000fcc00000010ff */
[----:B------:R-:W0:Y:S01]  /*3970*/  MUFU.EX2 R43, R86 ;  /* 0x00000056002b7308 */ /* 0x000e220000000800 */
[C---:B--2---:R-:W-:Y:S01]  /*3980*/  FADD.FTZ R14, R91.reuse, R38 ;  /* 0x000000265b0e7221 */ /* 0x044fe20000010000 */
[----:B------:R-:W-:Y:S02]  /*3990*/  F2FP.BF16.F32.PACK_AB R38, R40, R35 ;  /* 0x000000232826723e */ /* 0x000fe400000010ff */
[----:B------:R-:W-:-:S04]  /*39a0*/  F2FP.BF16.F32.PACK_AB R29, R91, R54 ;  /* 0x000000365b1d723e */ /* 0x000fc800000010ff */
[----:B------:R-:W2:Y:S01]  /*39b0*/  MUFU.EX2 R53, R53 ;  /* 0x0000003500357308 */ /* 0x000ea20000000800 */
[----:B-1----:R-:W-:Y:S01]  /*39c0*/  FADD.FTZ R8, R44, R25 ;  /* 0x000000192c087221 */ /* 0x002fe20000010000 */
[----:B------:R-:W-:Y:S02]  /*39d0*/  F2FP.BF16.F32.PACK_AB R25, R30, R27 ;  /* 0x0000001b1e19723e */ /* 0x000fe400000010ff */
[----:B------:R-:W-:Y:S02]  /*39e0*/  F2FP.BF16.F32.PACK_AB R27, R18, R17 ;  /* 0x00000011121b723e */ /* 0x000fe400000010ff */
[----:B------:R-:W-:Y:S02]  /*39f0*/  F2FP.BF16.F32.PACK_AB R30, R44, R31 ;  /* 0x0000001f2c1e723e */ /* 0x000fe400000010ff */
[----:B------:R-:W1:Y:S01]  /*3a00*/  MUFU.EX2 R64, R64 ;  /* 0x0000004000407308 */ /* 0x000e620000000800 */
[----:B0-----:R-:W-:Y:S01]  /*3a10*/  FADD.FTZ R9, R43, R14 ;  /* 0x0000000e2b097221 */ /* 0x001fe20000010000 */
[----:B------:R-:W-:Y:S04]  /*3a20*/  STSM.16.M88.4 [R154+0x6000], R24 ;  /* 0x006000189a007844 */ /* 0x000fe80000000200 */
[----:B------:R-:W-:Y:S02]  /*3a30*/  STSM.16.M88.4 [R6+0x6000], R36 ;  /* 0x0060002406007844 */ /* 0x000fe40000000200 */
[----:B------:R-:W0:Y:S01]  /*3a40*/  MUFU.EX2 R114, R114 ;  /* 0x0000007200727308 */ /* 0x000e220000000800 */
[----:B--2---:R-:W-:-:S07]  /*3a50*/  FADD.FTZ R11, R53, R8 ;  /* 0x00000008350b7221 */ /* 0x004fce0000010000 */
[----:B------:R-:W2:Y:S01]  /*3a60*/  MUFU.EX2 R90, R90 ;  /* 0x0000005a005a7308 */ /* 0x000ea20000000800 */
[C---:B-1----:R-:W-:Y:S01]  /*3a70*/  FADD.FTZ R9, R64.reuse, R9 ;  /* 0x0000000940097221 */ /* 0x042fe20000010000 */
[----:B------:R-:W-:-:S05]  /*3a80*/  F2FP.BF16.F32.PACK_AB R31, R64, R43 ;  /* 0x0000002b401f723e */ /* 0x000fca00000010ff */
[----:B------:R-:W-:Y:S01]  /*3a90*/  STSM.16.M88.4 [R7+0x6000], R28 ;  /* 0x0060001c07007844 */ /* 0x000fe20000000200 */
        /* <DEDUP_REMOVED lines=15> */
[----:B--2---:R-:W-:Y:S01]  /*3b90*/  FADD.FTZ R10, R95, R8 ;  /* 0x000000085f0a7221 */ /* 0x004fe20000010000 */
[----:B------:R-:W-:-:S06]  /*3ba0*/  F2FP.BF16.F32.PACK_AB R8, R114, R53 ;  /* 0x000000357208723e */ /* 0x000fcc00000010ff */
[----:B------:R-:W2:Y:S01]  /*3bb0*/  MUFU.EX2 R61, R61 ;  /* 0x0000003d003d7308 */ /* 0x000ea20000000800 */
[C---:B-1----:R-:W-:Y:S01]  /*3bc0*/  FADD.FTZ R14, R96.reuse, R9 ;  /* 0x00000009600e7221 */ /* 0x042fe20000010000 */
[----:B------:R-:W-:-:S06]  /*3bd0*/  F2FP.BF16.F32.PACK_AB R96, R96, R57 ;  /* 0x000000396060723e */ /* 0x000fcc00000010ff */
[----:B------:R-:W1:Y:S01]  /*3be0*/  MUFU.EX2 R34, R99 ;  /* 0x0000006300227308 */ /* 0x000e620000000800 */
[----:B0-----:R-:W-:Y:S01]  /*3bf0*/  FADD.FTZ R9, R97, R10 ;  /* 0x0000000a61097221 */ /* 0x001fe20000010000 */
[----:B------:R-:W-:-:S06]  /*3c00*/  F2FP.BF16.F32.PACK_AB R10, R92, R59 ;  /* 0x0000003b5c0a723e */ /* 0x000fcc00000010ff */
[----:B------:R-:W0:Y:S01]  /*3c10*/  MUFU.EX2 R100, R100 ;  /* 0x0000006400647308 */ /* 0x000e220000000800 */
[----:B--2---:R-:W-:-:S07]  /*3c20*/  FADD.FTZ R11, R61, R14 ;  /* 0x0000000e3d0b7221 */ /* 0x004fce0000010000 */
[----:B------:R-:W2:Y:S01]  /*3c30*/  MUFU.EX2 R102, R102 ;  /* 0x0000006600667308 */ /* 0x000ea20000000800 */
[C---:B-1----:R-:W-:Y:S01]  /*3c40*/  FADD.FTZ R9, R34.reuse, R9 ;  /* 0x0000000922097221 */ /* 0x042fe20000010000 */
[----:B------:R-:W-:-:S06]  /*3c50*/  F2FP.BF16.F32.PACK_AB R97, R34, R97 ;  /* 0x000000612261723e */ /* 0x000fcc00000010ff */
[----:B------:R-:W1:Y:S01]  /*3c60*/  MUFU.EX2 R63, R63 ;  /* 0x0000003f003f7308 */ /* 0x000e620000000800 */
[C---:B0-----:R-:W-:Y:S01]  /*3c70*/  FADD.FTZ R18, R100.reuse, R11 ;  /* 0x0000000b64127221 */ /* 0x041fe20000010000 */
[----:B------:R-:W-:Y:S02]  /*3c80*/  F2FP.BF16.F32.PACK_AB R11, R95, R94 ;  /* 0x0000005e5f0b723e */ /* 0x000fe400000010ff */
[----:B------:R-:W-:-:S04]  /*3c90*/  F2FP.BF16.F32.PACK_AB R98, R100, R61 ;  /* 0x0000003d6462723e */ /* 0x000fc800000010ff */
[----:B------:R-:W0:Y:S01]  /*3ca0*/  MUFU.EX2 R99, R103 ;  /* 0x0000006700637308 */ /* 0x000e220000000800 */
[----:B--2---:R-:W-:Y:S01]  /*3cb0*/  FADD.FTZ R14, R102, R9 ;  /* 0x00000009660e7221 */ /* 0x004fe20000010000 */
[----:B------:R-:W-:-:S05]  /*3cc0*/  F2FP.BF16.F32.PACK_AB R9, R45, R90 ;  /* 0x0000005a2d09723e */ /* 0x000fca00000010ff */
[----:B------:R2:W-:Y:S01]  /*3cd0*/  STSM.16.M88.4 [R5+0x2a800], R8 ;  /* 0x02a8000805007844 */ /* 0x0005e20000000200 */
[----:B------:R-:W3:Y:S01]  /*3ce0*/  MUFU.EX2 R104, R104 ;  /* 0x0000006800687308 */ /* 0x000ee20000000800 */
[----:B-1----:R-:W-:-:S07]  /*3cf0*/  FADD.FTZ R13, R63, R18 ;  /* 0x000000123f0d7221 */ /* 0x002fce0000010000 */
[----:B------:R-:W1:Y:S01]  /*3d00*/  MUFU.EX2 R105, R106 ;  /* 0x0000006a00697308 */ /* 0x000e620000000800 */
[C---:B0-----:R-:W-:Y:S01]  /*3d10*/  FADD.FTZ R14, R99.reuse, R14 ;  /* 0x0000000e630e7221 */ /* 0x041fe20000010000 */
[----:B------:R-:W-:-:S05]  /*3d20*/  F2FP.BF16.F32.PACK_AB R99, R99, R102 ;  /* 0x000000666363723e */ /* 0x000fca00000010ff */
[----:B------:R0:W-:Y:S01]  /*3d30*/  STSM.16.M88.4 [R154+0xc000], R96 ;  /* 0x00c000609a007844 */ /* 0x0001e20000000200 */
[----:B------:R-:W4:Y:S01]  /*3d40*/  MUFU.EX2 R12, R107 ;  /* 0x0000006b000c7308 */ /* 0x000f220000000800 */
[C---:B---3--:R-:W-:Y:S01]  /*3d50*/  FADD.FTZ R18, R104.reuse, R13 ;  /* 0x0000000d68127221 */ /* 0x048fe20000010000 */
[----:B------:R-:W-:-:S06]  /*3d60*/  F2FP.BF16.F32.PACK_AB R104, R104, R63 ;  /* 0x0000003f6868723e */ /* 0x000fcc00000010ff */
[----:B------:R-:W3:Y:S01]  /*3d70*/  MUFU.EX2 R65, R65 ;  /* 0x0000004100417308 */ /* 0x000ee20000000800 */
[----:B-1----:R-:W-:-:S07]  /*3d80*/  FADD.FTZ R13, R105, R14 ;  /* 0x0000000e690d7221 */ /* 0x002fce0000010000 */
[----:B------:R-:W1:Y:S01]  /*3d90*/  MUFU.EX2 R110, R110 ;  /* 0x0000006e006e7308 */ /* 0x000e620000000800 */
[C---:B----4-:R-:W-:Y:S01]  /*3da0*/  FADD.FTZ R13, R12.reuse, R13 ;  /* 0x0000000d0c0d7221 */ /* 0x050fe20000010000 */
[----:B------:R-:W-:Y:S01]  /*3db0*/  F2FP.BF16.F32.PACK_AB R105, R12, R105 ;  /* 0x000000690c69723e */ /* 0x000fe200000010ff */
[----:B------:R-:W-:-:S05]  /*3dc0*/  IMAD.MOV.U32 R12, RZ, RZ, RZ ;  /* 0x000000ffff0c7224 */ /* 0x000fca00078e00ff */
[----:B------:R-:W4:Y:S01]  /*3dd0*/  MUFU.EX2 R108, R108 ;  /* 0x0000006c006c7308 */ /* 0x000f220000000800 */
[----:B---3--:R-:W-:-:S07]  /*3de0*/  FADD.FTZ R15, R65, R18 ;  /* 0x00000012410f7221 */ /* 0x008fce0000010000 */
[----:B------:R-:W3:Y:S01]  /*3df0*/  MUFU.EX2 R107, R58 ;  /* 0x0000003a006b7308 */ /* 0x000ee20000000800 */
[----:B-1----:R-:W-:-:S07]  /*3e00*/  FADD.FTZ R14, R110, R13 ;  /* 0x0000000d6e0e7221 */ /* 0x002fce0000010000 */
[----:B------:R-:W1:Y:S01]  /*3e10*/  MUFU.EX2 R67, R67 ;  /* 0x0000004300437308 */ /* 0x000e620000000800 */
[C---:B----4-:R-:W-:Y:S01]  /*3e20*/  FADD.FTZ R18, R108.reuse, R15 ;  /* 0x0000000f6c127221 */ /* 0x050fe20000010000 */
[----:B------:R-:W-:-:S06]  /*3e30*/  F2FP.BF16.F32.PACK_AB R106, R108, R65 ;  /* 0x000000416c6a723e */ /* 0x000fcc00000010ff */
[----:B------:R-:W2:Y:S01]  /*3e40*/  MUFU.EX2 R56, R56 ;  /* 0x0000003800387308 */ /* 0x000ea20000000800 */
[C---:B---3--:R-:W-:Y:S01]  /*3e50*/  FADD.FTZ R13, R107.reuse, R14 ;  /* 0x0000000e6b0d7221 */ /* 0x048fe20000010000 */
[----:B------:R-:W-:-:S05]  /*3e60*/  F2FP.BF16.F32.PACK_AB R107, R107, R110 ;  /* 0x0000006e6b6b723e */ /* 0x000fca00000010ff */
[----:B------:R0:W-:Y:S01]  /*3e70*/  STSM.16.M88.4 [R6+0xc000], R104 ;  /* 0x00c0006806007844 */ /* 0x0001e20000000200 */
[----:B------:R-:W3:Y:S01]  /*3e80*/  MUFU.EX2 R112, R112 ;  /* 0x0000007000707308 */ /* 0x000ee20000000800 */
[----:B-1----:R-:W-:-:S07]  /*3e90*/  FADD.FTZ R15, R67, R18 ;  /* 0x00000012430f7221 */ /* 0x002fce0000010000 */
[----:B------:R1:W4:Y:S01]  /*3ea0*/  MUFU.EX2 R113, R128 ;  /* 0x0000008000717308 */ /* 0x0003220000000800 */
[----:B--2---:R-:W-:Y:S01]  /*3eb0*/  FADD.FTZ R8, R56, R13 ;  /* 0x0000000d38087221 */ /* 0x004fe20000010000 */
[----:B------:R-:W-:-:S05]  /*3ec0*/  VIADD R13, R16, 0xfffffffe ;  /* 0xfffffffe100d7836 */ /* 0x000fca0000000000 */
[----:B------:R-:W-:Y:S01]  /*3ed0*/  ISETP.GE.AND P2, PT, R13, R121, PT ;  /* 0x000000790d00720c */ /* 0x000fe20003f46270 */
[----:B------:R-:W-:Y:S01]  /*3ee0*/  MUFU.EX2 R69, R69 ;  /* 0x0000004500457308 */ /* 0x000fe20000000800 */
[C---:B---3--:R-:W-:Y:S01]  /*3ef0*/  FADD.FTZ R10, R112.reuse, R15 ;  /* 0x0000000f700a7221 */ /* 0x048fe20000010000 */
[----:B------:R-:W-:Y:S01]  /*3f00*/  F2FP.BF16.F32.PACK_AB R112, R112, R67 ;  /* 0x000000437070723e */ /* 0x000fe200000010ff */
[--C-:B-1----:R-:W-:Y:S02]  /*3f10*/  IMAD.MOV.U32 R128, RZ, RZ, R151.reuse ;  /* 0x000000ffff807224 */ /* 0x102fe400078e0097 */
[----:B------:R-:W-:-:S03]  /*3f20*/  IMAD.MOV.U32 R121, RZ, RZ, R151 ;  /* 0x000000ffff797224 */ /* 0x000fc600078e0097 */
[----:B------:R-:W1:Y:S01]  /*3f30*/  MUFU.EX2 R116, R116 ;  /* 0x0000007400747308 */ /* 0x000e620000000800 */
[C---:B----4-:R-:W-:Y:S01]  /*3f40*/  FADD.FTZ R9, R113.reuse, R8 ;  /* 0x0000000871097221 */ /* 0x050fe20000010000 */
[----:B------:R-:W-:-:S06]  /*3f50*/  F2FP.BF16.F32.PACK_AB R113, R113, R56 ;  /* 0x000000387171723e */ /* 0x000fcc00000010ff */
[----:B------:R-:W-:Y:S08]  /*3f60*/  MUFU.EX2 R118, R118 ;  /* 0x0000007600767308 */ /* 0x000ff00000000800 */
[----:B------:R-:W2:Y:S01]  /*3f70*/  MUFU.EX2 R85, R85 ;  /* 0x0000005500557308 */ /* 0x000ea20000000800 */
[----:B-1----:R-:W-:Y:S01]  /*3f80*/  F2FP.BF16.F32.PACK_AB R114, R116, R69 ;  /* 0x000000457472723e */ /* 0x002fe200000010ff */
[----:B------:R-:W-:-:S04]  /*3f90*/  FADD.FTZ R69, R69, R10 ;  /* 0x0000000a45457221 */ /* 0x000fc80000010000 */
[----:B------:R-:W-:Y:S01]  /*3fa0*/  FADD.FTZ R8, R116, R69 ;  /* 0x0000004574087221 */ /* 0x000fe20000010000 */
[----:B--2---:R-:W-:Y:S01]  /*3fb0*/  F2FP.BF16.F32.PACK_AB R115, R85, R118 ;  /* 0x000000765573723e */ /* 0x004fe200000010ff */
[----:B------:R-:W-:-:S04]  /*3fc0*/  FADD.FTZ R118, R118, R9 ;  /* 0x0000000976767221 */ /* 0x000fc80000010000 */
[----:B------:R0:W-:Y:S01]  /*3fd0*/  STSM.16.M88.4 [R7+0xc000], R112 ;  /* 0x00c0007007007844 */ /* 0x0001e20000000200 */
[----:B------:R-:W-:Y:S01]  /*3fe0*/  FADD.FTZ R9, R85, R118 ;  /* 0x0000007655097221 */ /* 0x000fe20000010000 */
[----:B------:R1:W-:Y:S06]  /*3ff0*/  MEMBAR.ALL.CTA ;  /* 0x0000000000007992 */ /* 0x0003ec0000008000 */
[----:B-1----:R-:W1:Y:S02]  /*4000*/  FENCE.VIEW.ASYNC.S ;  /* 0x00000000000073c6 */ /* 0x002e640000000000 */
[----:B-1----:R-:W-:Y:S01]  /*4010*/  NOP ;  /* 0x0000000000007918 */ /* 0x002fe20000000000 */
[----:B------:R-:W-:Y:S05]  /*4020*/  @!P2 BRA `(.L_x_12156) ;  /* 0x0000002800f4a947 */ /* 0x000fea0003800000 */
[----:B------:R-:W-:Y:S01]  /*4030*/  MOV R15, R2 ;  /* 0x00000002000f7202 */ /* 0x000fe20000000f00 */
[C---:B------:R-:W-:Y:S01]  /*4040*/  VIADD R2, R154.reuse, 0x6000 ;  /* 0x000060009a027836 */ /* 0x040fe20000000000 */
[----:B------:R-:W-:Y:S01]  /*4050*/  CS2R R150, SRZ ;  /* 0x0000000000967805 */ /* 0x000fe2000001ff00 */
[----:B------:R-:W-:Y:S01]  /*4060*/  VIADD R0, R154, 0xc000 ;  /* 0x0000c0009a007836 */ /* 0x000fe20000000000 */
[----:B------:R-:W-:Y:S01]  /*4070*/  CS2R R148, SRZ ;  /* 0x0000000000947805 */ /* 0x000fe2000001ff00 */
[----:B------:R-:W-:Y:S01]  /*4080*/  IMAD.MOV.U32 R11, RZ, RZ, R4 ;  /* 0x000000ffff0b7224 */ /* 0x000fe200078e0004 */
[----:B------:R1:W-:Y:S01]  /*4090*/  STL [R1+0x8], R2 ;  /* 0x0000080201007387 */ /* 0x0003e20000100800 */
[----:B------:R-:W-:Y:S01]  /*40a0*/  IMAD.MOV.U32 R10, RZ, RZ, RZ ;  /* 0x000000ffff0a7224 */ /* 0x000fe200078e00ff */
[----:B------:R-:W-:Y:S02]  /*40b0*/  CS2R R146, SRZ ;  /* 0x0000000000927805 */ /* 0x000fe4000001ff00 */
[----:B------:R-:W-:Y:S01]  /*40c0*/  CS2R R144, SRZ ;  /* 0x0000000000907805 */ /* 0x000fe2000001ff00 */
[----:B------:R1:W-:Y:S01]  /*40d0*/  STL [R1+0x4], R0 ;  /* 0x0000040001007387 */ /* 0x0003e20000100800 */
        /* <DEDUP_REMOVED lines=12> */
[----:B-1----:R-:W-:-:S06]  /*41a0*/  UMOV UR4, URZ ;  /* 0x0000003f00047c82 */ /* 0x002fcc0008000000 */
.L_x_12165:
[----:B------:R-:W2:Y:S01]  /*41b0*/  LDL R0, [R1+0xc] ;  /* 0x00000c0001007983 */ /* 0x000ea20000100800 */
[----:B------:R-:W-:-:S04]  /*41c0*/  UIADD3 UR5, UR4, 0x1, URZ ;  /* 0x0000000104057890 */ /* 0x000fc8000fffe03f */
[----:B------:R-:W-:-:S04]  /*41d0*/  UISETP.NE.AND UP0, UPT, UR5, 0x2, UPT ;  /* 0x000000020500788c */ /* 0x000fc8000bf05270 */
[----:B------:R-:W-:Y:S02]  /*41e0*/  USEL UR7, URZ, 0x1, UP0 ;  /* 0x000000013f077887 */ /* 0x000fe40008000000 */
[----:B------:R-:W-:-:S04]  /*41f0*/  USEL UR5, UR5, URZ, UP0 ;  /* 0x0000003f05057287 */ /* 0x000fc80008000000 */
[----:B------:R-:W-:Y:S02]  /*4200*/  LOP3.LUT R12, R10, UR7, RZ, 0x3c, !PT ;  /* 0x000000070a0c7c12 */ /* 0x000fe4000f8e3cff */
[----:B--2---:R-:W-:Y:S01]  /*4210*/  ISETP.NE.AND P3, PT, R0, RZ, PT ;  /* 0x000000ff0000720c */ /* 0x004fe20003f65270 */
[----:B------:R-:W-:-:S12]  /*4220*/  IMAD.U32 R0, RZ, RZ, UR5 ;  /* 0x00000005ff007e24 */ /* 0x000fd8000f8e00ff */
[----:B------:R-:W-:Y:S05]  /*4230*/  @P3 BRA `(.L_x_12157) ;  /* 0x0000000000283947 */ /* 0x000fea0003800000 */
[----:B------:R-:W-:Y:S05]  /*4240*/  @!P0 BRA `(.L_x_12158) ;  /* 0x0000000000048947 */ /* 0x000fea0003800000 */
[----:B------:R-:W-:Y:S01]  /*4250*/  BPT.TRAP 0x1 ;  /* 0x000000040000795c */ /* 0x000fe20000300000 */
.L_x_12158:
[----:B------:R-:W-:Y:S02]  /*4260*/  LEA R3, R0, UR36, 0x3 ;  /* 0x0000002400037c11 */ /* 0x000fe4000f8e18ff */
[----:B------:R-:W-:-:S04]  /*4270*/  SHF.L.U32 R2, R12, 0x1f, RZ ;  /* 0x0000001f0c027819 */ /* 0x000fc800000006ff */
[----:B------:R1:W2:Y:S01]  /*4280*/  SYNCS.PHASECHK.TRANS64.TRYWAIT P2, [R3+URZ+0x30830], R2 ;  /* 0x03083002030075a7 */ /* 0x0002a2000804017f */
[----:B------:R-:W-:Y:S05]  /*4290*/  @!P0 BRA `(.L_x_12159) ;  /* 0x0000000000048947 */ /* 0x000fea0003800000 */
[----:B------:R-:W-:Y:S01]  /*42a0*/  BPT.TRAP 0x1 ;  /* 0x000000040000795c */ /* 0x000fe20000300000 */
.L_x_12159:
[----:B--2---:R-:W-:Y:S05]  /*42b0*/  @P2 BRA `(.L_x_12157) ;  /* 0x0000000000082947 */ /* 0x004fea0003800000 */
[----:B------:R-:W2:Y:S02]  /*42c0*/  SYNCS.PHASECHK.TRANS64.TRYWAIT P2, [R3+URZ+0x30830], R2 ;  /* 0x03083002030075a7 */ /* 0x000ea4000804017f */
[----:B--2---:R-:W-:Y:S05]  /*42d0*/  @!P2 BRA `(.L_x_12160) ;  /* 0x0000007800bca947 */ /* 0x004fea0003800000 */
.L_x_12157:
[----:B------:R-:W3:Y:S01]  /*42e0*/  S2R R4, SR_TID.X ;  /* 0x0000000000047919 */ /* 0x000ee20000002100 */
[----:B------:R-:W-:Y:S01]  /*42f0*/  R2UR UR18, R0 ;  /* 0x00000000001272ca */ /* 0x000fe200000e0000 */
[----:B------:R-:W-:Y:S01]  /*4300*/  UMOV UR23, 0x40000040 ;  /* 0x4000004000177882 */ /* 0x000fe20000000000 */
[----:B------:R-:W-:Y:S01]  /*4310*/  R2UR UR20, R152 ;  /* 0x00000000981472ca */ /* 0x000fe200000e0000 */
[----:B------:R-:W-:Y:S01]  /*4320*/  UMOV UR11, 0x40000040 ;  /* 0x40000040000b7882 */ /* 0x000fe20000000000 */
[----:B------:R-:W-:Y:S01]  /*4330*/  R2UR UR21, R153 ;  /* 0x00000000991572ca */ /* 0x000fe200000e0000 */
[----:B------:R-:W-:Y:S01]  /*4340*/  UMOV UR15, 0x40000040 ;  /* 0x40000040000f7882 */ /* 0x000fe20000000000 */
[----:B------:R-:W-:-:S07]  /*4350*/  UMOV UR19, 0x40000040 ;  /* 0x4000004000137882 */ /* 0x000fce0000000000 */
[----:B------:R-:W-:-:S04]  /*4360*/  UIMAD UR18, UR18, 0x600, UR6 ;  /* 0x00000600121278a4 */ /* 0x000fc8000f8e0206 */
[----:B------:R-:W-:Y:S02]  /*4370*/  UIADD3 UR10, UR18, 0x2, URZ ;  /* 0x00000002120a7890 */ /* 0x000fe4000fffe03f */
[----:B------:R-:W-:Y:S02]  /*4380*/  UIADD3 UR14, UR18, 0x4, URZ ;  /* 0x00000004120e7890 */ /* 0x000fe4000fffe03f */
[----:B------:R-:W-:Y:S01]  /*4390*/  UMOV UR22, UR18 ;  /* 0x0000001200167c82 */ /* 0x000fe20008000000 */
[----:B------:R-:W-:Y:S01]  /*43a0*/  UIADD3 UR18, UR18, 0x6, URZ ;  /* 0x0000000612127890 */ /* 0x000fe2000fffe03f */
[----:B---3--:R-:W-:-:S05]  /*43b0*/  SHF.R.U32.HI R4, RZ, 0x7, R4 ;  /* 0x00000007ff047819 */ /* 0x008fca0000011604 */
[----:B-12---:R-:W-:-:S05]  /*43c0*/  VIADD R2, R4, 0x8 ;  /* 0x0000000804027836 */ /* 0x006fca0000000000 */
[----:B------:R1:W-:Y:S06]  /*43d0*/  BAR.SYNC.DEFER_BLOCKING R2, 0x100 ;  /* 0x000400020000751d */ /* 0x0003ec0000010000 */
[----:B0-----:R-:W-:-:S06]  /*43e0*/  WARPGROUP.ARRIVE ;  /* 0x00000000000079c5 */ /* 0x001fcc0000000000 */
[----:B------:R-:W-:Y:S03]  /*43f0*/  HGMMA.64x192x16.F32.BF16 R24, gdesc[UR20], RZ, !UPT, gsb0 ;  /* 0x02e00000141879f0 */ /* 0x000fe6000c0018ff */
[----:B------:R-:W-:Y:S02]  /*4400*/  WARPGROUP.DEPBAR.LE gsb0, 0x0 ;  /* 0x00008000000079c5 */ /* 0x000fe40000010000 */
[----:B------:R-:W-:-:S15]  /*4410*/  WARPGROUP.ARRIVE ;  /* 0x00000000000079c5 */ /* 0x000fde0000000000 */
        /* <DEDUP_REMOVED lines=8> */
[----:B-1----:R-:W-:Y:S05]  /*44a0*/  @P3 BRA `(.L_x_12161) ;  /* 0x0000000000283947 */ /* 0x002fea0003800000 */
[----:B------:R-:W-:Y:S05]  /*44b0*/  @!P0 BRA `(.L_x_12162) ;  /* 0x0000000000048947 */ /* 0x000fea0003800000 */
[----:B------:R-:W-:Y:S01]  /*44c0*/  BPT.TRAP 0x1 ;  /* 0x000000040000795c */ /* 0x000fe20000300000 */
.L_x_12162:
[----:B------:R-:W-:Y:S01]  /*44d0*/  ULEA UR5, UR4, UR36, 0x3 ;  /* 0x0000002404057291 */ /* 0x000fe2000f8e183f */
[----:B------:R-:W-:-:S08]  /*44e0*/  SHF.L.U32 R2, R10, 0x1f, RZ ;  /* 0x0000001f0a027819 */ /* 0x000fd000000006ff */
[----:B------:R0:W1:Y:S01]  /*44f0*/  SYNCS.PHASECHK.TRANS64.TRYWAIT P2, [UR5+0x30850], R2 ;  /* 0x03085002ff0075a7 */ /* 0x0000620008040145 */
[----:B------:R-:W-:Y:S05]  /*4500*/  @!P0 BRA `(.L_x_12163) ;  /* 0x0000000000048947 */ /* 0x000fea0003800000 */
[----:B------:R-:W-:Y:S01]  /*4510*/  BPT.TRAP 0x1 ;  /* 0x000000040000795c */ /* 0x000fe20000300000 */
.L_x_12163:
[----:B-1----:R-:W-:Y:S05]  /*4520*/  @P2 BRA `(.L_x_12161) ;  /* 0x0000000000082947 */ /* 0x002fea0003800000 */
[----:B------:R-:W1:Y:S02]  /*4530*/  SYNCS.PHASECHK.TRANS64.TRYWAIT P2, [UR5+0x30850], R2 ;  /* 0x03085002ff0075a7 */ /* 0x000e640008040145 */
[----:B-1----:R-:W-:Y:S05]  /*4540*/  @!P2 BRA `(.L_x_12164) ;  /* 0x000000780034a947 */ /* 0x002fea0003800000 */
.L_x_12161:
[----:B-1----:R-:W2:Y:S01]  /*4550*/  LDL R3, [R1] ;  /* 0x0000000001037983 */ /* 0x002ea20000100800 */
[----:B------:R-:W-:Y:S01]  /*4560*/  UIADD3 UR5, UR36, 0x400, URZ ;  /* 0x0000040024057890 */ /* 0x000fe2000fffe03f */
[----:B------:R-:W-:Y:S01]  /*4570*/  WARPGROUP.ARRIVE ;  /* 0x00000000000079c5 */ /* 0x000fe20000000000 */
[----:B------:R-:W-:Y:S01]  /*4580*/  UMOV UR23, 0x40000040 ;  /* 0x4000004000177882 */ /* 0x000fe20000000000 */
[----:B------:R-:W-:Y:S01]  /*4590*/  UMOV UR21, 0x40000040 ;  /* 0x4000004000157882 */ /* 0x000fe20000000000 */
[----:B------:R-:W-:Y:S01]  /*45a0*/  USHF.R.U32.HI UR5, URZ, 0x4, UR5 ;  /* 0x000000043f057899 */ /* 0x000fe20008011605 */
[----:B0-----:R-:W-:Y:S02]  /*45b0*/  FMNMX.FTZ R2, R24, R15, !PT ;  /* 0x0000000f18027209 */ /* 0x001fe40007810000 */
[----:B------:R-:W0:Y:S01]  /*45c0*/  S2R R18, SR_TID.X ;  /* 0x0000000000127919 */ /* 0x000e220000002100 */
[----:B------:R-:W-:-:S04]  /*45d0*/  ULOP3.LUT UR5, UR5, 0x3fff, URZ, 0xc0, !UPT ;  /* 0x00003fff05057892 */ /* 0x000fc8000f8ec03f */
[----:B------:R-:W-:-:S07]  /*45e0*/  UIMAD UR10, UR4, 0x600, UR5 ;  /* 0x00000600040a78a4 */ /* 0x000fce000f8e0205 */
[----:B------:R-:W-:Y:S01]  /*45f0*/  UMOV UR22, UR10 ;  /* 0x0000000a00167c82 */ /* 0x000fe20008000000 */
[----:B0-----:R-:W-:Y:S02]  /*4600*/  SHF.R.U32.HI R16, RZ, 0x7, R18 ;  /* 0x00000007ff107819 */ /* 0x001fe40000011612 */
[----:B------:R-:W-:Y:S02]  /*4610*/  ISETP.GE.U32.AND P2, PT, R18, 0x180, PT ;  /* 0x000001801200780c */ /* 0x000fe40003f46070 */
[----:B--2---:R-:W-:Y:S02]  /*4620*/  R2UR UR7, R3 ;  /* 0x00000000030772ca */ /* 0x004fe400000e0000 */
[----:B------:R-:W-:Y:S02]  /*4630*/  FMNMX.FTZ R3, R25, R2, !PT ;  /* 0x0000000219037209 */ /* 0x000fe40007810000 */
[----:B------:R-:W-:-:S04]  /*4640*/  FMNMX.FTZ R2, R26, R11, !PT ;  /* 0x0000000b1a027209 */ /* 0x000fc80007810000 */
[----:B------:R-:W-:Y:S02]  /*4650*/  FMNMX.FTZ R17, R27, R2, !PT ;  /* 0x000000021b117209 */ /* 0x000fe40007810000 */
[----:B------:R-:W-:Y:S02]  /*4660*/  FMNMX.FTZ R2, R28, R3, !PT ;  /* 0x000000031c027209 */ /* 0x000fe40007810000 */
[----:B------:R-:W-:Y:S01]  /*4670*/  FMNMX.FTZ R4, R30, R17, !PT ;  /* 0x000000111e047209 */ /* 0x000fe20007810000 */
[----:B------:R-:W-:Y:S01]  /*4680*/  UIADD3 UR7, UR7, 0x1e800, URZ ;  /* 0x0001e80007077890 */ /* 0x000fe2000fffe03f */
[----:B------:R-:W-:Y:S02]  /*4690*/  FMNMX.FTZ R3, R29, R2, !PT ;  /* 0x000000021d037209 */ /* 0x000fe40007810000 */
[----:B------:R-:W-:Y:S01]  /*46a0*/  FMNMX.FTZ R17, R31, R4, !PT ;  /* 0x000000041f117209 */ /* 0x000fe20007810000 */
[----:B------:R-:W-:Y:S01]  /*46b0*/  USHF.R.U32.HI UR7, URZ, 0x4, UR7 ;  /* 0x000000043f077899 */ /* 0x000fe20008011607 */
[----:B------:R-:W-:-:S02]  /*46c0*/  FMNMX.FTZ R2, R32, R3, !PT ;  /* 0x0000000320027209 */ /* 0x000fc40007810000 */
[----:B------:R-:W-:Y:S01]  /*46d0*/  FMNMX.FTZ R4, R34, R17, !PT ;  /* 0x0000001122047209 */ /* 0x000fe20007810000 */
[----:B------:R-:W-:Y:S01]  /*46e0*/  ULOP3.LUT UR7, UR7, 0x3fff, URZ, 0xc0, !UPT ;  /* 0x00003fff07077892 */ /* 0x000fe2000f8ec03f */
[----:B------:R-:W-:Y:S02]  /*46f0*/  FMNMX.FTZ R3, R33, R2, !PT ;  /* 0x0000000221037209 */ /* 0x000fe40007810000 */
[----:B------:R-:W-:Y:S01]  /*4700*/  FMNMX.FTZ R17, R35, R4, !PT ;  /* 0x0000000423117209 */ /* 0x000fe20007810000 */
[----:B------:R-:W-:Y:S01]  /*4710*/  ULOP3.LUT UR14, UR7, 0x10000, URZ, 0xfc, !UPT ;  /* 0x00010000070e7892 */ /* 0x000fe2000f8efc3f */
[----:B------:R-:W-:Y:S02]  /*4720*/  FMNMX.FTZ R2, R36, R3, !PT ;  /* 0x0000000324027209 */ /* 0x000fe40007810000 */
[----:B------:R-:W-:Y:S02]  /*4730*/  FMNMX.FTZ R4, R38, R17, !PT ;  /* 0x0000001126047209 */ /* 0x000fe40007810000 */
[----:B------:R-:W-:-:S02]  /*4740*/  FMNMX.FTZ R3, R37, R2, !PT ;  /* 0x0000000225037209 */ /* 0x000fc40007810000 */
[----:B------:R-:W-:Y:S01]  /*4750*/  UMOV UR20, UR14 ;  /* 0x0000000e00147c82 */ /* 0x000fe20008000000 */
[----:B------:R-:W-:Y:S01]  /*4760*/  FMNMX.FTZ R17, R39, R4, !PT ;  /* 0x0000000427117209 */ /* 0x000fe20007810000 */
[----:B------:R-:W-:Y:S01]  /*4770*/  HGMMA.64x64x16.F32.BF16 R120, gdesc[UR20].tnspB, R120, gsb0 ;  /* 0x40e00000147879f0 */ /* 0x000fe20008001878 */
[----:B------:R-:W-:Y:S01]  /*4780*/  UIADD3 UR22, UR10, 0x80, URZ ;  /* 0x000000800a167890 */ /* 0x000fe2000fffe03f */
[----:B------:R-:W-:Y:S01]  /*4790*/  FMNMX.FTZ R2, R40, R3, !PT ;  /* 0x0000000328027209 */ /* 0x000fe20007810000 */
[----:B------:R-:W-:Y:S01]  /*47a0*/  UIADD3 UR20, UR14, 0x2, URZ ;  /* 0x000000020e147890 */ /* 0x000fe2000fffe03f */
[----:B------:R-:W-:Y:S01]  /*47b0*/  FMNMX.FTZ R4, R42, R17, !PT ;  /* 0x000000112a047209 */ /* 0x000fe20007810000 */
[----:B------:R-:W-:Y:S01]  /*47c0*/  UMOV UR23, 0x40000040 ;  /* 0x4000004000177882 */ /* 0x000fe20000000000 */
[----:B------:R-:W-:Y:S01]  /*47d0*/  UMOV UR21, 0x40000040 ;  /* 0x4000004000157882 */ /* 0x000fe20000000000 */
        /* <DEDUP_REMOVED lines=34> */
[----:B------:R-:W-:Y:S01]  /*4a00*/  FMNMX.FTZ R2, R76, R3, !PT ;  /* 0x000000034c027209 */ /* 0x000fe20007810000 */
[----:B------:R-:W-:Y:S02]  /*4a10*/  WARPGROUP.DEPBAR.LE gsb0, 0x0 ;  /* 0x00008000000079c5 */ /* 0x000fe40000010000 */
[----:B------:R-:W-:Y:S01]  /*4a20*/  WARPGROUP.ARRIVE ;  /* 0x00000000000079c5 */ /* 0x000fe20000000000 */
[----:B------:R-:W-:Y:S02]  /*4a30*/  FMNMX.FTZ R3, R77, R2, !PT ;  /* 0x000000024d037209 */ /* 0x000fe40007810000 */
[----:B------:R-:W-:-:S02]  /*4a40*/  FMNMX.FTZ R4, R78, R17, !PT ;  /* 0x000000114e047209 */ /* 0x000fc40007810000 */
        /* <DEDUP_REMOVED lines=46> */
[----:B------:R-:W-:-:S03]  /*4d30*/  FMNMX.FTZ R4, R118, R17, !PT ;  /* 0x0000001176047209 */ /* 0x000fc60007810000 */
[----:B------:R-:W-:Y:S01]  /*4d40*/  HGMMA.64x64x16.F32.BF16 R120, gdesc[UR20].tnspB, R120, gsb0 ;  /* 0x40e00000147879f0 */ /* 0x000fe20008001878 */
[----:B------:R-:W-:Y:S01]  /*4d50*/  UIADD3 UR22, UR10, 0x180, URZ ;  /* 0x000001800a167890 */ /* 0x000fe2000fffe03f */
[----:B------:R-:W0:Y:S01]  /*4d60*/  SHFL.BFLY PT, R3, R14, 0x2, 0x1f ;  /* 0x0c401f000e037f89 */ /* 0x000e2200000e0000 */
[----:B------:R-:W-:Y:S01]  /*4d70*/  UIADD3 UR20, UR14, 0x6, URZ ;  /* 0x000000060e147890 */ /* 0x000fe2000fffe03f */
[----:B------:R-:W-:Y:S01]  /*4d80*/  FMNMX.FTZ R4, R119, R4, !PT ;  /* 0x0000000477047209 */ /* 0x000fe20007810000 */
[----:B------:R-:W-:Y:S01]  /*4d90*/  UMOV UR23, 0x40000040 ;  /* 0x4000004000177882 */ /* 0x000fe20000000000 */
[----:B------:R-:W-:-:S03]  /*4da0*/  UMOV UR21, 0x40000040 ;  /* 0x4000004000157882 */ /* 0x000fc60000000000 */
[----:B------:R-:W1:Y:S01]  /*4db0*/  SHFL.BFLY PT, R17, R4, 0x2, 0x1f ;  /* 0x0c401f0004117f89 */ /* 0x000e6200000e0000 */
[----:B0-----:R-:W-:Y:S01]  /*4dc0*/  FMNMX.FTZ R2, R14, R3, !PT ;  /* 0x000000030e027209 */ /* 0x001fe20007810000 */
[----:B------:R-:W-:-:S04]  /*4dd0*/  VIADD R3, R16, 0x9 ;  /* 0x0000000910037836 */ /* 0x000fc80000000000 */
[----:B------:R-:W0:Y:S01]  /*4de0*/  SHFL.BFLY PT, R19, R2, 0x1, 0x1f ;  /* 0x0c201f0002137f89 */ /* 0x000e2200000e0000 */
[----:B------:R-:W-:Y:S02]  /*4df0*/  SEL R16, R3, 0x9, !P2 ;  /* 0x0000000903107807 */ /* 0x000fe40005000000 */
[----:B-1----:R-:W-:Y:S01]  /*4e00*/  FMNMX.FTZ R10, R4, R17, !PT ;  /* 0x00000011040a7209 */ /* 0x002fe20007810000 */
[----:B------:R-:W1:Y:S01]  /*4e10*/  LDC R3, c[0x0][0x988] ;  /* 0x00026200ff037b82 */ /* 0x000e620000000800 */
[----:B------:R-:W-:-:S03]  /*4e20*/  @!P1 LEA R4, R0, UR36, 0x3 ;  /* 0x0000002400049c11 */ /* 0x000fc6000f8e18ff */
[----:B------:R-:W2:Y:S02]  /*4e30*/  SHFL.BFLY PT, R17, R10, 0x1, 0x1f ;  /* 0x0c201f000a117f89 */ /* 0x000ea400000e0000 */
[----:B------:R-:W-:-:S05]  /*4e40*/  @!P1 VIADD R4, R4, 0x30840 ;  /* 0x0003084004049836 */ /* 0x000fca0000000000 */
[----:B------:R-:W-:Y:S02]  /*4e50*/  @!P1 PRMT R4, RZ, 0x654, R4 ;  /* 0x00000654ff049816 */ /* 0x000fe40000000004 */
[----:B0-----:R-:W-:-:S05]  /*4e60*/  FMNMX.FTZ R2, R2, R19, !PT ;  /* 0x0000001302027209 */ /* 0x001fca0007810000 */
[----:B------:R-:W-:Y:S01]  /*4e70*/  FADD.FTZ R14, -R2, R15 ;  /* 0x0000000f020e7221 */ /* 0x000fe20000010100 */
[----:B------:R-:W-:-:S03]  /*4e80*/  IMAD.U32 R15, RZ, RZ, UR4 ;  /* 0x00000004ff0f7e24 */ /* 0x000fc6000f8e00ff */
[----:B-1----:R-:W-:Y:S02]  /*4e90*/  FMUL.FTZ R14, R14, R3 ;  /* 0x000000030e0e7220 */ /* 0x002fe40000410000 */
[----:B------:R-:W-:-:S04]  /*4ea0*/  @!P1 LEA R15, R15, UR36, 0x3 ;  /* 0x000000240f0f9c11 */ /* 0x000fc8000f8e18ff */
[----:B------:R-:W-:Y:S01]  /*4eb0*/  MUFU.EX2 R14, R14 ;  /* 0x0000000e000e7308 */ /* 0x000fe20000000800 */
[----:B------:R-:W-:Y:S01]  /*4ec0*/  @!P1 VIADD R15, R15, 0x30860 ;  /* 0x000308600f0f9836 */ /* 0x000fe20000000000 */
[----:B------:R-:W-:Y:S02]  /*4ed0*/  WARPGROUP.DEPBAR.LE gsb0, 0x0 ;  /* 0x00008000000079c5 */ /* 0x000fe40000010000 */
[----:B------:R-:W-:Y:S02]  /*4ee0*/  WARPGROUP.ARRIVE ;  /* 0x00000000000079c5 */ /* 0x000fe40000000000 */
[----:B------:R-:W-:-:S04]  /*4ef0*/  @!P1 PRMT R15, RZ, 0x654, R15 ;  /* 0x00000654ff0f9816 */ /* 0x000fc8000000000f */
[----:B------:R-:W-:Y:S01]  /*4f00*/  HGMMA.64x64x16.F32.BF16 R120, gdesc[UR20].tnspB, R120, gsb0 ;  /* 0x40e00000147879f0 */ /* 0x000fe20008001878 */
[----:B------:R-:W-:Y:S02]  /*4f10*/  UIADD3 UR22, UR10, 0x200, URZ ;  /* 0x000002000a167890 */ /* 0x000fe4000fffe03f */
[----:B------:R-:W-:Y:S01]  /*4f20*/  UIADD3 UR20, UR14, 0x600, URZ ;  /* 0x000006000e147890 */ /* 0x000fe2000fffe03f */
[----:B------:R-:W-:Y:S01]  /*4f30*/  UMOV UR23, 0x40000040 ;  /* 0x4000004000177882 */ /* 0x000fe20000000000 */
[----:B------:R-:W-:Y:S01]  /*4f40*/  UMOV UR21, 0x40000040 ;  /* 0x4000004000157882 */ /* 0x000fe20000000000 */
[----:B------:R-:W-:Y:S02]  /*4f50*/  WARPGROUP.DEPBAR.LE gsb0, 0x0 ;  /* 0x00008000000079c5 */ /* 0x000fe40000010000 */
[----:B------:R-:W-:-:S06]  /*4f60*/  WARPGROUP.ARRIVE ;  /* 0x00000000000079c5 */ /* 0x000fcc0000000000 */
        /* <DEDUP_REMOVED lines=49> */
[----:B------:R-:W-:Y:S03]  /*5280*/  HGMMA.64x64x16.F32.BF16 R120, gdesc[UR20].tnspB, R120, gsb0 ;  /* 0x40e00000147879f0 */ /* 0x000fe60008001878 */
[----:B------:R-:W-:Y:S02]  /*5290*/  WARPGROUP.DEPBAR.LE gsb0, 0x0 ;  /* 0x00008000000079c5 */ /* 0x000fe40000010000 */
[----:B------:R0:W-:Y:S06]  /*52a0*/  BAR.ARV R16, 0x100 ;  /* 0x000400100000751d */ /* 0x0001ec0000002000 */
[----:B------:R2:W-:Y:S02]  /*52b0*/  @!P1 SYNCS.ARRIVE.TRANS64.RED.A1T0 RZ, [R4+URZ], RZ ;  /* 0x000000ff04ff99a7 */ /* 0x0005e4000810043f */
[----:B--2---:R-:W-:Y:S01]  /*52c0*/  FMNMX.FTZ R4, R10, R17, !PT ;  /* 0x000000110a047209 */ /* 0x004fe20007810000 */
[-C--:B------:R-:W-:Y:S01]  /*52d0*/  FMUL.FTZ R10, R2, R3.reuse ;  /* 0x00000003020a7220 */ /* 0x080fe20000410000 */
[----:B------:R1:W-:Y:S03]  /*52e0*/  @!P1 SYNCS.ARRIVE.TRANS64.RED.A1T0 RZ, [R15+URZ], RZ ;  /* 0x000000ff0fff99a7 */ /* 0x0003e6000810043f */
[C---:B------:R-:W-:Y:S01]  /*52f0*/  FADD.FTZ R11, -R4.reuse, R11 ;  /* 0x0000000b040b7221 */ /* 0x040fe20000010100 */
[-C--:B0-----:R-:W-:Y:S01]  /*5300*/  FMUL.FTZ R16, R4, R3.reuse ;  /* 0x0000000304107220 */ /* 0x081fe20000410000 */
[-CC-:B------:R-:W-:Y:S01]  /*5310*/  FFMA.FTZ R19, R24, R3.reuse, -R10.reuse ;  /* 0x0000000318137223 */ /* 0x180fe2000001080a */
[-CC-:B------:R-:W-:Y:S01]  /*5320*/  FFMA.FTZ R157, R25, R3.reuse, -R10.reuse ;  /* 0x00000003199d7223 */ /* 0x180fe2000001080a */
[-C--:B------:R-:W-:Y:S01]  /*5330*/  FFMA.FTZ R156, R28, R3.reuse, -R10 ;  /* 0x000000031c9c7223 */ /* 0x080fe2000001080a */
[-C--:B-1----:R-:W-:Y:S01]  /*5340*/  FMUL.FTZ R15, R11, R3.reuse ;  /* 0x000000030b0f7220 */ /* 0x082fe20000410000 */
[-CC-:B------:R-:W-:Y:S01]  /*5350*/  FFMA.FTZ R11, R26, R3.reuse, -R16.reuse ;  /* 0x000000031a0b7223 */ /* 0x180fe20000010810 */
[-C--:B------:R-:W-:Y:S01]  /*5360*/  FFMA.FTZ R22, R27, R3.reuse, -R16 ;  /* 0x000000031b167223 */ /* 0x080fe20000010810 */
[-C--:B------:R-:W-:Y:S01]  /*5370*/  FFMA.FTZ R155, R29, R3.reuse, -R10 ;  /* 0x000000031d9b7223 */ /* 0x080fe2000001080a */
        /* <DEDUP_REMOVED lines=53> */
[----:B------:R-:W-:Y:S01]  /*56d0*/  FFMA.FTZ R117, R117, R3, -R10 ;  /* 0x0000000375757223 */ /* 0x000fe2000001080a */
[----:B-1----:R-:W-:Y:S01]  /*56e0*/  FFMA.FTZ R17, R14, R8, R19 ;  /* 0x000000080e117223 */ /* 0x002fe20000010013 */
[----:B--2---:R-:W-:Y:S01]  /*56f0*/  F2FP.BF16.F32.PACK_AB R9, R22, R11 ;  /* 0x0000000b1609723e */ /* 0x004fe200000010ff */
[--C-:B------:R-:W-:Y:S01]  /*5700*/  FFMA.FTZ R26, R39, R3, -R16.reuse ;  /* 0x00000003271a7223 */ /* 0x100fe20000010810 */
[----:B0-----:R-:W-:Y:S01]  /*5710*/  F2FP.BF16.F32.PACK_AB R8, R157, R19 ;  /* 0x000000139d08723e */ /* 0x001fe200000010ff */
[----:B------:R-:W-:Y:S01]  /*5720*/  MUFU.EX2 R21, R21 ;  /* 0x0000001500157308 */ /* 0x000fe20000000800 */
[-CC-:B------:R-:W-:Y:S01]  /*5730*/  FFMA.FTZ R25, R42, R3.reuse, -R16.reuse ;  /* 0x000000032a197223 */ /* 0x180fe20000010810 */
[-CC-:B------:R-:W-:Y:S01]  /*5740*/  FFMA.FTZ R27, R43, R3.reuse, -R16.reuse ;  /* 0x000000032b1b7223 */ /* 0x180fe20000010810 */
[-CC-:B------:R-:W-:Y:S01]  /*5750*/  FFMA.FTZ R24, R50, R3.reuse, -R16.reuse ;  /* 0x0000000332187223 */ /* 0x180fe20000010810 */
[-CC-:B------:R-:W-:Y:S01]  /*5760*/  FFMA.FTZ R28, R47, R3.reuse, -R16.reuse ;  /* 0x000000032f1c7223 */ /* 0x180fe20000010810 */
[-CC-:B------:R-:W-:Y:S01]  /*5770*/  FFMA.FTZ R29, R51, R3.reuse, -R16.reuse ;  /* 0x00000003331d7223 */ /* 0x180fe20000010810 */
[----:B------:R-:W-:-:S02]  /*5780*/  FFMA.FTZ R30, R55, R3, -R16 ;  /* 0x00000003371e7223 */ /* 0x000fc40000010810 */
[----:B------:R-:W0:Y:S01]  /*5790*/  MUFU.EX2 R20, R20 ;  /* 0x0000001400147308 */ /* 0x000e220000000800 */
[----:B---3--:R-:W-:Y:S01]  /*57a0*/  F2FP.BF16.F32.PACK_AB R10, R155, R156 ;  /* 0x0000009c9b0a723e */ /* 0x008fe200000010ff */
[----:B------:R-:W-:Y:S01]  /*57b0*/  FADD.FTZ R157, R157, R17 ;  /* 0x000000119d9d7221 */ /* 0x000fe20000010000 */
[----:B------:R-:W-:Y:S01]  /*57c0*/  FADD.FTZ R22, R22, R18 ;  /* 0x0000001216167221 */ /* 0x000fe20000010000 */
[-CC-:B------:R-:W-:Y:S01]  /*57d0*/  FFMA.FTZ R43, R46, R3.reuse, -R16.reuse ;  /* 0x000000032e2b7223 */ /* 0x180fe20000010810 */
[----:B------:R-:W-:-:S03]  /*57e0*/  FFMA.FTZ R51, R54, R3, -R16 ;  /* 0x0000000336337223 */ /* 0x000fc60000010810 */
[----:B------:R-:W-:Y:S08]  /*57f0*/  MUFU.EX2 R33, R33 ;  /* 0x0000002100217308 */ /* 0x000ff00000000800 */
[----:B------:R-:W-:Y:S01]  /*5800*/  MUFU.EX2 R36, R36 ;  /* 0x0000002400247308 */ /* 0x000fe20000000800 */
[----:B0-----:R-:W-:-:S07]  /*5810*/  F2FP.BF16.F32.PACK_AB R11, R20, R21 ;  /* 0x00000015140b723e */ /* 0x001fce00000010ff */
[----:B------:R-:W-:Y:S01]  /*5820*/  MUFU.EX2 R37, R37 ;  /* 0x0000002500257308 */ /* 0x000fe20000000800 */
[----:B------:R0:W-:Y:S01]  /*5830*/  STSM.16.M88.4 [R5+0x1e800], R8 ;  /* 0x01e8000805007844 */ /* 0x0001e20000000200 */
[----:B------:R-:W-:-:S06]  /*5840*/  FADD.FTZ R156, R156, R157 ;  /* 0x0000009d9c9c7221 */ /* 0x000fcc0000010000 */
[----:B------:R-:W-:Y:S08]  /*5850*/  MUFU.EX2 R26, R26 ;  /* 0x0000001a001a7308 */ /* 0x000ff00000000800 */
[----:B------:R-:W-:Y:S01]  /*5860*/  MUFU.EX2 R40, R40 ;  /* 0x0000002800287308 */ /* 0x000fe20000000800 */
[-CC-:B0-----:R-:W-:Y:S01]  /*5870*/  FFMA.FTZ R9, R34, R3.reuse, -R16.reuse ;  /* 0x0000000322097223 */ /* 0x181fe20000010810 */
[-CC-:B------:R-:W-:Y:S01]  /*5880*/  FFMA.FTZ R10, R35, R3.reuse, -R16.reuse ;  /* 0x00000003230a7223 */ /* 0x180fe20000010810 */
[----:B------:R-:W-:-:S05]  /*5890*/  FFMA.FTZ R11, R38, R3, -R16 ;  /* 0x00000003260b7223 */ /* 0x000fca0000010810 */
[----:B------:R-:W-:Y:S08]  /*58a0*/  MUFU.EX2 R41, R41 ;  /* 0x0000002900297308 */ /* 0x000ff00000000800 */
[----:B------:R-:W-:Y:S08]  /*58b0*/  MUFU.EX2 R44, R44 ;  /* 0x0000002c002c7308 */ /* 0x000ff00000000800 */
[----:B------:R-:W-:Y:S08]  /*58c0*/  MUFU.EX2 R45, R45 ;  /* 0x0000002d002d7308 */ /* 0x000ff00000000800 */
[----:B------:R-:W-:Y:S01]  /*58d0*/  MUFU.EX2 R48, R48 ;  /* 0x0000003000307308 */ /* 0x000fe20000000800 */
[----:B------:R-:W-:-:S07]  /*58e0*/  FFMA.FTZ R23, R58, R3, -R16 ;  /* 0x000000033a177223 */ /* 0x000fce0000010810 */
[----:B------:R-:W-:Y:S01]  /*58f0*/  MUFU.EX2 R49, R49 ;  /* 0x0000003100317308 */ /* 0x000fe20000000800 */
[----:B------:R-:W-:-:S07]  /*5900*/  FFMA.FTZ R31, R59, R3, -R16 ;  /* 0x000000033b1f7223 */ /* 0x000fce0000010810 */
[----:B------:R-:W-:Y:S08]  /*5910*/  MUFU.EX2 R52, R52 ;  /* 0x0000003400347308 */ /* 0x000ff00000000800 */
[----:B------:R-:W-:Y:S08]  /*5920*/  MUFU.EX2 R53, R53 ;  /* 0x0000003500357308 */ /* 0x000ff00000000800 */
[----:B------:R-:W-:Y:S01]  /*5930*/  MUFU.EX2 R56, R56 ;  /* 0x0000003800387308 */ /* 0x000fe20000000800 */
[----:B------:R-:W-:Y:S01]  /*5940*/  FFMA.FTZ R19, R66, R3, -R16 ;  /* 0x0000000342137223 */ /* 0x000fe20000010810 */
[----:B------:R-:W2:Y:S06]  /*5950*/  LDL R55, [R1+0x8] ;  /* 0x0000080001377983 */ /* 0x000eac0000100800 */
[----:B------:R-:W0:Y:S08]  /*5960*/  MUFU.EX2 R8, R32 ;  /* 0x0000002000087308 */ /* 0x000e300000000800 */
[----:B------:R-:W1:Y:S01]  /*5970*/  MUFU.EX2 R9, R9 ;  /* 0x0000000900097308 */ /* 0x000e620000000800 */
[----:B------:R-:W-:-:S07]  /*5980*/  FADD.FTZ R35, R21, R22 ;  /* 0x0000001615237221 */ /* 0x000fce0000010000 */
[----:B------:R-:W3:Y:S01]  /*5990*/  MUFU.EX2 R10, R10 ;  /* 0x0000000a000a7308 */ /* 0x000ee20000000800 */
[----:B------:R-:W-:Y:S01]  /*59a0*/  FADD.FTZ R155, R155, R156 ;  /* 0x0000009c9b9b7221 */ /* 0x000fe20000010000 */
[----:B------:R-:W-:-:S06]  /*59b0*/  FADD.FTZ R20, R20, R35 ;  /* 0x0000002314147221 */ /* 0x000fcc0000010000 */
[----:B------:R-:W4:Y:S01]  /*59c0*/  MUFU.EX2 R11, R11 ;  /* 0x0000000b000b7308 */ /* 0x000f220000000800 */
[----:B0-----:R-:W-:Y:S01]  /*59d0*/  FADD.FTZ R50, R8, R155 ;  /* 0x0000009b08327221 */ /* 0x001fe20000010000 */
[----:B-1----:R-:W-:-:S06]  /*59e0*/  FADD.FTZ R35, R9, R20 ;  /* 0x0000001409237221 */ /* 0x002fcc0000010000 */
[----:B------:R-:W0:Y:S01]  /*59f0*/  MUFU.EX2 R25, R25 ;  /* 0x0000001900197308 */ /* 0x000e220000000800 */
[----:B------:R-:W-:Y:S01]  /*5a00*/  FADD.FTZ R47, R33, R50 ;  /* 0x00000032212f7221 */ /* 0x000fe20000010000 */
[----:B---3--:R-:W-:-:S06]  /*5a10*/  FADD.FTZ R20, R10, R35 ;  /* 0x000000230a147221 */ /* 0x008fcc0000010000 */
[----:B------:R-:W1:Y:S01]  /*5a20*/  MUFU.EX2 R27, R27 ;  /* 0x0000001b001b7308 */ /* 0x000e620000000800 */
[----:B------:R-:W-:Y:S01]  /*5a30*/  FADD.FTZ R50, R36, R47 ;  /* 0x0000002f24327221 */ /* 0x000fe20000010000 */
[----:B----4-:R-:W-:-:S06]  /*5a40*/  FADD.FTZ R35, R11, R20 ;  /* 0x000000140b237221 */ /* 0x010fcc0000010000 */
[----:B------:R-:W3:Y:S01]  /*5a50*/  MUFU.EX2 R43, R43 ;  /* 0x0000002b002b7308 */ /* 0x000ee20000000800 */
[----:B------:R-:W-:Y:S01]  /*5a60*/  FADD.FTZ R47, R37, R50 ;  /* 0x00000032252f7221 */ /* 0x000fe20000010000 */
[----:B------:R-:W-:-:S06]  /*5a70*/  FADD.FTZ R20, R26, R35 ;  /* 0x000000231a147221 */ /* 0x000fcc0000010000 */
[----:B------:R-:W4:Y:S01]  /*5a80*/  MUFU.EX2 R28, R28 ;  /* 0x0000001c001c7308 */ /* 0x000f220000000800 */
[----:B------:R-:W-:Y:S01]  /*5a90*/  FADD.FTZ R50, R40, R47 ;  /* 0x0000002f28327221 */ /* 0x000fe20000010000 */
[----:B0-----:R-:W-:-:S06]  /*5aa0*/  FADD.FTZ R20, R25, R20 ;  /* 0x0000001419147221 */ /* 0x001fcc0000010000 */
[----:B------:R-:W0:Y:S01]  /*5ab0*/  MUFU.EX2 R24, R24 ;  /* 0x0000001800187308 */ /* 0x000e220000000800 */
[----:B------:R-:W-:Y:S01]  /*5ac0*/  FADD.FTZ R35, R41, R50 ;  /* 0x0000003229237221 */ /* 0x000fe20000010000 */
[----:B-1----:R-:W-:-:S06]  /*5ad0*/  FADD.FTZ R20, R27, R20 ;  /* 0x000000141b147221 */ /* 0x002fcc0000010000 */
[----:B------:R-:W1:Y:S01]  /*5ae0*/  MUFU.EX2 R29, R29 ;  /* 0x0000001d001d7308 */ /* 0x000e620000000800 */
[----:B------:R-:W-:Y:S01]  /*5af0*/  FADD.FTZ R50, R44, R35 ;  /* 0x000000232c327221 */ /* 0x000fe20000010000 */
[----:B---3--:R-:W-:-:S06]  /*5b00*/  FADD.FTZ R35, R43, R20 ;  /* 0x000000142b237221 */ /* 0x008fcc0000010000 */
[----:B------:R-:W3:Y:S01]  /*5b10*/  MUFU.EX2 R51, R51 ;  /* 0x0000003300337308 */ /* 0x000ee20000000800 */
[----:B------:R-:W-:Y:S01]  /*5b20*/  FADD.FTZ R47, R45, R50 ;  /* 0x000000322d2f7221 */ /* 0x000fe20000010000 */
[----:B----4-:R-:W-:-:S06]  /*5b30*/  FADD.FTZ R35, R28, R35 ;  /* 0x000000231c237221 */ /* 0x010fcc0000010000 */
        /* <DEDUP_REMOVED lines=10> */
[----:B------:R-:W-:Y:S01]  /*5be0*/  F2FP.BF16.F32.PACK_AB R8, R33, R8 ;  /* 0x000000082108723e */ /* 0x000fe200000010ff */
[----:B---3--:R-:W-:-:S05]  /*5bf0*/  FADD.FTZ R33, R51, R54 ;  /* 0x0000003633217221 */ /* 0x008fca0000010000 */
[----:B------:R-:W3:Y:S01]  /*5c00*/  MUFU.EX2 R31, R31 ;  /* 0x0000001f001f7308 */ /* 0x000ee20000000800 */
[----:B------:R-:W-:Y:S01]  /*5c10*/  F2FP.BF16.F32.PACK_AB R9, R10, R9 ;  /* 0x000000090a09723e */ /* 0x000fe200000010ff */
[----:B------:R-:W-:Y:S01]  /*5c20*/  FADD.FTZ R47, R53, R50 ;  /* 0x00000032352f7221 */ /* 0x000fe20000010000 */
[----:B------:R-:W-:-:S05]  /*5c30*/  F2FP.BF16.F32.PACK_AB R10, R37, R36 ;  /* 0x00000024250a723e */ /* 0x000fca00000010ff */
[----:B------:R-:W5:Y:S01]  /*5c40*/  MUFU.EX2 R60, R60 ;  /* 0x0000003c003c7308 */ /* 0x000f620000000800 */
[----:B----4-:R-:W-:Y:S01]  /*5c50*/  FADD.FTZ R36, R30, R33 ;  /* 0x000000211e247221 */ /* 0x010fe20000010000 */
[----:B------:R-:W-:-:S06]  /*5c60*/  FFMA.FTZ R34, R67, R3, -R16 ;  /* 0x0000000343227223 */ /* 0x000fcc0000010810 */
[----:B------:R-:W4:Y:S01]  /*5c70*/  MUFU.EX2 R59, R59 ;  /* 0x0000003b003b7308 */ /* 0x000f220000000800 */
[----:B------:R-:W-:Y:S01]  /*5c80*/  FADD.FTZ R50, R56, R47 ;  /* 0x0000002f38327221 */ /* 0x000fe20000010000 */
[----:B0-----:R-:W-:-:S06]  /*5c90*/  FADD.FTZ R36, R23, R36 ;  /* 0x0000002417247221 */ /* 0x001fcc0000010000 */
[----:B------:R-:W0:Y:S01]  /*5ca0*/  MUFU.EX2 R61, R61 ;  /* 0x0000003d003d7308 */ /* 0x000e220000000800 */
[----:B------:R-:W-:-:S07]  /*5cb0*/  FFMA.FTZ R67, R70, R3, -R16 ;  /* 0x0000000346437223 */ /* 0x000fce0000010810 */
[----:B------:R-:W0:Y:S01]  /*5cc0*/  MUFU.EX2 R32, R32 ;  /* 0x0000002000207308 */ /* 0x000e220000000800 */
[----:B-1----:R-:W-:Y:S01]  /*5cd0*/  FADD.FTZ R33, R57, R50 ;  /* 0x0000003239217221 */ /* 0x002fe20000010000 */
[----:B---3--:R-:W-:-:S06]  /*5ce0*/  FADD.FTZ R36, R31, R36 ;  /* 0x000000241f247221 */ /* 0x008fcc0000010000 */
[----:B------:R-:W1:Y:S01]  /*5cf0*/  MUFU.EX2 R64, R64 ;  /* 0x0000004000407308 */ /* 0x000e620000000800 */
[----:B------:R-:W-:-:S07]  /*5d00*/  FFMA.FTZ R17, R71, R3, -R16 ;  /* 0x0000000347117223 */ /* 0x000fce0000010810 */
[----:B------:R-:W3:Y:S01]  /*5d10*/  MUFU.EX2 R19, R19 ;  /* 0x0000001300137308 */ /* 0x000ee20000000800 */
[----:B------:R-:W-:Y:S01]  /*5d20*/  F2FP.BF16.F32.PACK_AB R11, R26, R11 ;  /* 0x0000000b1a0b723e */ /* 0x000fe200000010ff */
[----:B-----5:R-:W-:Y:S01]  /*5d30*/  FADD.FTZ R26, R60, R33 ;  /* 0x000000213c1a7221 */ /* 0x020fe20000010000 */
[----:B------:R-:W-:-:S05]  /*5d40*/  F2FP.BF16.F32.PACK_AB R40, R41, R40 ;  /* 0x000000282928723e */ /* 0x000fca00000010ff */
[----:B------:R-:W5:Y:S01]  /*5d50*/  MUFU.EX2 R65, R65 ;  /* 0x0000004100417308 */ /* 0x000f620000000800 */
[----:B------:R-:W-:Y:S01]  /*5d60*/  F2FP.BF16.F32.PACK_AB R41, R27, R25 ;  /* 0x000000191b29723e */ /* 0x000fe200000010ff */
[----:B----4-:R-:W-:-:S06]  /*5d70*/  FADD.FTZ R25, R59, R36 ;  /* 0x000000243b197221 */ /* 0x010fcc0000010000 */
[----:B------:R-:W4:Y:S01]  /*5d80*/  MUFU.EX2 R34, R34 ;  /* 0x0000002200227308 */ /* 0x000f220000000800 */
[----:B------:R-:W-:Y:S01]  /*5d90*/  FFMA.FTZ R18, R74, R3, -R16 ;  /* 0x000000034a127223 */ /* 0x000fe20000010810 */
[----:B0-----:R-:W-:-:S06]  /*5da0*/  FADD.FTZ R27, R61, R26 ;  /* 0x0000001a3d1b7221 */ /* 0x001fcc0000010000 */
[----:B------:R-:W0:Y:S01]  /*5db0*/  MUFU.EX2 R68, R68 ;  /* 0x0000004400447308 */ /* 0x000e220000000800 */
[----:B------:R-:W-:Y:S01]  /*5dc0*/  FADD.FTZ R26, R32, R25 ;  /* 0x00000019201a7221 */ /* 0x000fe20000010000 */
[----:B------:R-:W-:-:S06]  /*5dd0*/  FFMA.FTZ R21, R75, R3, -R16 ;  /* 0x000000034b157223 */ /* 0x000fcc0000010810 */
[----:B------:R-:W0:Y:S01]  /*5de0*/  MUFU.EX2 R67, R67 ;  /* 0x0000004300437308 */ /* 0x000e220000000800 */
[----:B------:R-:W-:Y:S01]  /*5df0*/  F2FP.BF16.F32.PACK_AB R43, R28, R43 ;  /* 0x0000002b1c2b723e */ /* 0x000fe200000010ff */
[----:B-1----:R-:W-:-:S06]  /*5e00*/  FADD.FTZ R28, R64, R27 ;  /* 0x0000001b401c7221 */ /* 0x002fcc0000010000 */
[----:B------:R-:W1:Y:S01]  /*5e10*/  MUFU.EX2 R69, R69 ;  /* 0x0000004500457308 */ /* 0x000e620000000800 */
[----:B---3--:R-:W-:Y:S01]  /*5e20*/  FADD.FTZ R25, R19, R26 ;  /* 0x0000001a13197221 */ /* 0x008fe20000010000 */
[----:B------:R-:W-:-:S06]  /*5e30*/  FFMA.FTZ R75, R78, R3, -R16 ;  /* 0x000000034e4b7223 */ /* 0x000fcc0000010810 */
[----:B------:R-:W3:Y:S01]  /*5e40*/  MUFU.EX2 R17, R17 ;  /* 0x0000001100117308 */ /* 0x000ee20000000800 */
[----:B------:R-:W-:Y:S01]  /*5e50*/  F2FP.BF16.F32.PACK_AB R48, R49, R48 ;  /* 0x000000303130723e */ /* 0x000fe200000010ff */
[----:B-----5:R-:W-:Y:S01]  /*5e60*/  FADD.FTZ R27, R65, R28 ;  /* 0x0000001c411b7221 */ /* 0x020fe20000010000 */
[----:B------:R-:W-:-:S05]  /*5e70*/  F2FP.BF16.F32.PACK_AB R49, R29, R24 ;  /* 0x000000181d31723e */ /* 0x000fca00000010ff */
[----:B------:R-:W5:Y:S01]  /*5e80*/  MUFU.EX2 R72, R72 ;  /* 0x0000004800487308 */ /* 0x000f620000000800 */
[----:B----4-:R-:W-:Y:S01]  /*5e90*/  FADD.FTZ R24, R34, R25 ;  /* 0x0000001922187221 */ /* 0x010fe20000010000 */
[----:B------:R-:W-:-:S06]  /*5ea0*/  FFMA.FTZ R22, R79, R3, -R16 ;  /* 0x000000034f167223 */ /* 0x000fcc0000010810 */
[----:B------:R-:W4:Y:S01]  /*5eb0*/  MUFU.EX2 R18, R18 ;  /* 0x0000001200127308 */ /* 0x000f220000000800 */
[----:B0-----:R-:W-:Y:S01]  /*5ec0*/  FADD.FTZ R26, R68, R27 ;  /* 0x0000001b441a7221 */ /* 0x001fe20000010000 */
[----:B------:R-:W-:-:S06]  /*5ed0*/  FADD.FTZ R24, R67, R24 ;  /* 0x0000001843187221 */ /* 0x000fcc0000010000 */
[----:B------:R-:W-:Y:S08]  /*5ee0*/  MUFU.EX2 R73, R73 ;  /* 0x0000004900497308 */ /* 0x000ff00000000800 */
[----:B------:R-:W0:Y:S01]  /*5ef0*/  MUFU.EX2 R21, R21 ;  /* 0x0000001500157308 */ /* 0x000e220000000800 */
[----:B-1----:R-:W-:Y:S01]  /*5f00*/  FADD.FTZ R25, R69, R26 ;  /* 0x0000001a45197221 */ /* 0x002fe20000010000 */
[----:B---3--:R-:W-:-:S06]  /*5f10*/  FADD.FTZ R27, R17, R24 ;  /* 0x00000018111b7221 */ /* 0x008fcc0000010000 */
[----:B------:R-:W1:Y:S08]  /*5f20*/  MUFU.EX2 R76, R76 ;  /* 0x0000004c004c7308 */ /* 0x000e700000000800 */
[----:B------:R-:W3:Y:S01]  /*5f30*/  MUFU.EX2 R75, R75 ;  /* 0x0000004b004b7308 */ /* 0x000ee20000000800 */
[----:B-----5:R-:W-:Y:S01]  /*5f40*/  FADD.FTZ R24, R72, R25 ;  /* 0x0000001948187221 */ /* 0x020fe20000010000 */
[----:B----4-:R-:W-:-:S06]  /*5f50*/  FADD.FTZ R26, R18, R27 ;  /* 0x0000001b121a7221 */ /* 0x010fcc0000010000 */
[----:B------:R-:W4:Y:S01]  /*5f60*/  MUFU.EX2 R77, R77 ;  /* 0x0000004d004d7308 */ /* 0x000f220000000800 */
[----:B------:R5:W-:Y:S07]  /*5f70*/  STSM.16.M88.4 [R154], R8 ;  /* 0x000000089a007844 */ /* 0x000bee0000000200 */
[----:B------:R-:W4:Y:S01]  /*5f80*/  MUFU.EX2 R22, R22 ;  /* 0x0000001600167308 */ /* 0x000f220000000800 */
[----:B0-----:R-:W-:-:S07]  /*5f90*/  FADD.FTZ R26, R21, R26 ;  /* 0x0000001a151a7221 */ /* 0x001fce0000010000 */
[----:B------:R-:W0:Y:S01]  /*5fa0*/  MUFU.EX2 R80, R80 ;  /* 0x0000005000507308 */ /* 0x000e220000000800 */
[----:B-----5:R-:W-:-:S04]  /*5fb0*/  FADD.FTZ R9, R73, R24 ;  /* 0x0000001849097221 */ /* 0x020fc80000010000 */
[----:B-1----:R-:W-:Y:S01]  /*5fc0*/  FADD.FTZ R8, R76, R9 ;  /* 0x000000094c087221 */ /* 0x002fe20000010000 */
[----:B---3--:R-:W-:Y:S02]  /*5fd0*/  FADD.FTZ R9, R75, R26 ;  /* 0x0000001a4b097221 */ /* 0x008fe40000010000 */
[----:B------:R-:W-:Y:S01]  /*5fe0*/  MUFU.EX2 R81, R81 ;  /* 0x0000005100517308 */ /* 0x000fe20000000800 */
[----:B----4-:R-:W-:Y:S01]  /*5ff0*/  FADD.FTZ R11, R77, R8 ;  /* 0x000000084d0b7221 */ /* 0x010fe20000010000 */
[C---:B------:R-:W-:Y:S01]  /*6000*/  FADD.FTZ R8, R22.reuse, R9 ;  /* 0x0000000916087221 */ /* 0x040fe20000010000 */
[----:B------:R-:W-:Y:S02]  /*6010*/  F2FP.BF16.F32.PACK_AB R75, R22, R75 ;  /* 0x0000004b164b723e */ /* 0x000fe400000010ff */
[----:B------:R-:W3:Y:S01]  /*6020*/  LDL R22, [R1+0x4] ;  /* 0x0000040001167983 */ /* 0x000ee20000100800 */
[----:B------:R-:W-:Y:S02]  /*6030*/  F2FP.BF16.F32.PACK_AB R72, R73, R72 ;  /* 0x000000484948723e */ /* 0x000fe400000010ff */
[----:B------:R-:W-:Y:S01]  /*6040*/  F2FP.BF16.F32.PACK_AB R73, R21, R18 ;  /* 0x000000121549723e */ /* 0x000fe200000010ff */
[----:B------:R-:W-:Y:S01]  /*6050*/  MUFU.EX2 R84, R84 ;  /* 0x0000005400547308 */ /* 0x000fe20000000800 */
[----:B------:R-:W4:Y:S01]  /*6060*/  LDL R18, [R1+0x10] ;  /* 0x0000100001127983 */ /* 0x000f220000100800 */
[-CC-:B------:R-:W-:Y:S01]  /*6070*/  FFMA.FTZ R39, R82, R3.reuse, -R16.reuse ;  /* 0x0000000352277223 */ /* 0x180fe20000010810 */
[-CC-:B------:R-:W-:Y:S01]  /*6080*/  FFMA.FTZ R46, R83, R3.reuse, -R16.reuse ;  /* 0x00000003532e7223 */ /* 0x180fe20000010810 */
[----:B------:R-:W-:-:S04]  /*6090*/  FFMA.FTZ R83, R86, R3, -R16 ;  /* 0x0000000356537223 */ /* 0x000fc80000010810 */
[----:B------:R-:W1:Y:S01]  /*60a0*/  MUFU.EX2 R39, R39 ;  /* 0x0000002700277308 */ /* 0x000e620000000800 */
[----:B------:R-:W-:-:S07]  /*60b0*/  FFMA.FTZ R38, R87, R3, -R16 ;  /* 0x0000000357267223 */ /* 0x000fce0000010810 */
[----:B------:R-:W5:Y:S01]  /*60c0*/  MUFU.EX2 R46, R46 ;  /* 0x0000002e002e7308 */ /* 0x000f620000000800 */
[----:B------:R-:W-:-:S07]  /*60d0*/  FFMA.FTZ R90, R90, R3, -R16 ;  /* 0x000000035a5a7223 */ /* 0x000fce0000010810 */
[----:B------:R-:W2:Y:S01]  /*60e0*/  MUFU.EX2 R83, R83 ;  /* 0x0000005300537308 */ /* 0x000ea20000000800 */
[----:B------:R-:W-:Y:S01]  /*60f0*/  FFMA.FTZ R42, R91, R3, -R16 ;  /* 0x000000035b2a7223 */ /* 0x000fe20000010810 */
[----:B0-----:R-:W-:-:S06]  /*6100*/  FADD.FTZ R10, R80, R11 ;  /* 0x0000000b500a7221 */ /* 0x001fcc0000010000 */
[----:B------:R-:W0:Y:S01]  /*6110*/  MUFU.EX2 R85, R85 ;  /* 0x0000005500557308 */ /* 0x000e220000000800 */
[----:B-1----:R-:W-:Y:S01]  /*6120*/  FADD.FTZ R9, R39, R8 ;  /* 0x0000000827097221 */ /* 0x002fe20000010000 */
[----:B------:R-:W-:-:S06]  /*6130*/  FFMA.FTZ R91, R94, R3, -R16 ;  /* 0x000000035e5b7223 */ /* 0x000fcc0000010810 */
[----:B------:R-:W1:Y:S01]  /*6140*/  MUFU.EX2 R38, R38 ;  /* 0x0000002600267308 */ /* 0x000e620000000800 */
[----:B------:R-:W-:Y:S01]  /*6150*/  FADD.FTZ R11, R81, R10 ;  /* 0x0000000a510b7221 */ /* 0x000fe20000010000 */
[----:B-----5:R-:W-:-:S06]  /*6160*/  FADD.FTZ R8, R46, R9 ;  /* 0x000000092e087221 */ /* 0x020fcc0000010000 */
[----:B------:R-:W5:Y:S01]  /*6170*/  MUFU.EX2 R88, R88 ;  /* 0x0000005800587308 */ /* 0x000f620000000800 */
[----:B------:R-:W-:-:S07]  /*6180*/  FFMA.FTZ R95, R95, R3, -R16 ;  /* 0x000000035f5f7223 */ /* 0x000fce0000010810 */
[----:B------:R-:W5:Y:S01]  /*6190*/  MUFU.EX2 R20, R90 ;  /* 0x0000005a00147308 */ /* 0x000f620000000800 */
[----:B------:R-:W-:Y:S01]  /*61a0*/  FADD.FTZ R10, R84, R11 ;  /* 0x0000000b540a7221 */ /* 0x000fe20000010000 */
[----:B--2---:R-:W-:-:S06]  /*61b0*/  FADD.FTZ R9, R83, R8 ;  /* 0x0000000853097221 */ /* 0x004fcc0000010000 */
[----:B------:R-:W2:Y:S01]  /*61c0*/  MUFU.EX2 R89, R89 ;  /* 0x0000005900597308 */ /* 0x000ea20000000800 */
[----:B------:R-:W-:-:S07]  /*61d0*/  FFMA.FTZ R98, R98, R3, -R16 ;  /* 0x0000000362627223 */ /* 0x000fce0000010810 */
[----:B------:R-:W2:Y:S01]  /*61e0*/  MUFU.EX2 R35, R42 ;  /* 0x0000002a00237308 */ /* 0x000ea20000000800 */
[----:B0-----:R-:W-:Y:S01]  /*61f0*/  FADD.FTZ R11, R85, R10 ;  /* 0x0000000a550b7221 */ /* 0x001fe20000010000 */
[----:B-1----:R-:W-:-:S06]  /*6200*/  FADD.FTZ R9, R38, R9 ;  /* 0x0000000926097221 */ /* 0x002fcc0000010000 */
[----:B------:R-:W0:Y:S01]  /*6210*/  MUFU.EX2 R92, R92 ;  /* 0x0000005c005c7308 */ /* 0x000e220000000800 */
[----:B------:R-:W-:-:S07]  /*6220*/  FFMA.FTZ R99, R99, R3, -R16 ;  /* 0x0000000363637223 */ /* 0x000fce0000010810 */
[----:B------:R-:W1:Y:S01]  /*6230*/  MUFU.EX2 R91, R91 ;  /* 0x0000005b005b7308 */ /* 0x000e620000000800 */
[----:B-----5:R-:W-:Y:S01]  /*6240*/  FADD.FTZ R8, R88, R11 ;  /* 0x0000000b58087221 */ /* 0x020fe20000010000 */
[----:B------:R-:W-:-:S06]  /*6250*/  FADD.FTZ R10, R20, R9 ;  /* 0x00000009140a7221 */ /* 0x000fcc0000010000 */
[----:B------:R-:W5:Y:S01]  /*6260*/  MUFU.EX2 R93, R93 ;  /* 0x0000005d005d7308 */ /* 0x000f620000000800 */
[----:B------:R-:W-:-:S07]  /*6270*/  FFMA.FTZ R102, R102, R3, -R16 ;  /* 0x0000000366667223 */ /* 0x000fce0000010810 */
[----:B------:R-:W5:Y:S01]  /*6280*/  MUFU.EX2 R95, R95 ;  /* 0x0000005f005f7308 */ /* 0x000f620000000800 */
[----:B--2---:R-:W-:Y:S01]  /*6290*/  FADD.FTZ R9, R89, R8 ;  /* 0x0000000859097221 */ /* 0x004fe20000010000 */
[----:B------:R-:W-:-:S06]  /*62a0*/  FADD.FTZ R10, R35, R10 ;  /* 0x0000000a230a7221 */ /* 0x000fcc0000010000 */
        /* <DEDUP_REMOVED lines=15> */
[----:B------:R-:W2:Y:S08]  /*63a0*/  MUFU.EX2 R101, R101 ;  /* 0x0000006500657308 */ /* 0x000eb00000000800 */
[----:B------:R-:W2:Y:S01]  /*63b0*/  MUFU.EX2 R103, R103 ;  /* 0x0000006700677308 */ /* 0x000ea20000000800 */
[----:B------:R-:W-:Y:S01]  /*63c0*/  FFMA.FTZ R110, R110, R3, -R16 ;  /* 0x000000036e6e7223 */ /* 0x000fe20000010810 */
[----:B0-----:R-:W-:-:S06]  /*63d0*/  FADD.FTZ R9, R97, R8 ;  /* 0x0000000861097221 */ /* 0x001fcc0000010000 */
[----:B------:R-:W0:Y:S01]  /*63e0*/  MUFU.EX2 R104, R104 ;  /* 0x0000006800687308 */ /* 0x000e220000000800 */
[----:B-1----:R-:W-:Y:S01]  /*63f0*/  FADD.FTZ R11, R99, R10 ;  /* 0x0000000a630b7221 */ /* 0x002fe20000010000 */
[----:B------:R-:W-:-:S06]  /*6400*/  FFMA.FTZ R111, R111, R3, -R16 ;  /* 0x000000036f6f7223 */ /* 0x000fcc0000010810 */
[----:B------:R-:W1:Y:S01]  /*6410*/  MUFU.EX2 R106, R106 ;  /* 0x0000006a006a7308 */ /* 0x000e620000000800 */
[----:B------:R-:W-:Y:S01]  /*6420*/  F2FP.BF16.F32.PACK_AB R67, R17, R67 ;  /* 0x000000431143723e */ /* 0x000fe200000010ff */
[----:B-----5:R-:W-:-:S06]  /*6430*/  FADD.FTZ R8, R100, R9 ;  /* 0x0000000964087221 */ /* 0x020fcc0000010000 */
[----:B------:R-:W5:Y:S01]  /*6440*/  MUFU.EX2 R105, R105 ;  /* 0x0000006900697308 */ /* 0x000f620000000800 */
[----:B------:R-:W-:-:S07]  /*6450*/  FADD.FTZ R10, R102, R11 ;  /* 0x0000000b660a7221 */ /* 0x000fce0000010000 */
[----:B------:R-:W5:Y:S01]  /*6460*/  MUFU.EX2 R107, R107 ;  /* 0x0000006b006b7308 */ /* 0x000f620000000800 */
[----:B------:R-:W-:Y:S01]  /*6470*/  FFMA.FTZ R114, R114, R3, -R16 ;  /* 0x0000000372727223 */ /* 0x000fe20000010810 */
[----:B--2---:R-:W-:-:S06]  /*6480*/  FADD.FTZ R9, R101, R8 ;  /* 0x0000000865097221 */ /* 0x004fcc0000010000 */
[----:B------:R-:W2:Y:S01]  /*6490*/  MUFU.EX2 R108, R108 ;  /* 0x0000006c006c7308 */ /* 0x000ea20000000800 */
[----:B------:R-:W-:Y:S01]  /*64a0*/  FADD.FTZ R11, R103, R10 ;  /* 0x0000000a670b7221 */ /* 0x000fe20000010000 */
[----:B------:R-:W-:-:S06]  /*64b0*/  FFMA.FTZ R115, R115, R3, -R16 ;  /* 0x0000000373737223 */ /* 0x000fcc0000010810 */
[----:B------:R-:W2:Y:S01]  /*64c0*/  MUFU.EX2 R17, R110 ;  /* 0x0000006e00117308 */ /* 0x000ea20000000800 */
[-CC-:B------:R-:W-:Y:S01]  /*64d0*/  FFMA.FTZ R118, R118, R3.reuse, -R16.reuse ;  /* 0x0000000376767223 */ /* 0x180fe20000010810 */
[----:B------:R-:W-:Y:S01]  /*64e0*/  F2FP.BF16.F32.PACK_AB R64, R65, R64 ;  /* 0x000000404140723e */ /* 0x000fe200000010ff */
[----:B------:R-:W-:Y:S01]  /*64f0*/  FFMA.FTZ R16, R119, R3, -R16 ;  /* 0x0000000377107223 */ /* 0x000fe20000010810 */
[----:B------:R-:W-:-:S04]  /*6500*/  F2FP.BF16.F32.PACK_AB R65, R34, R19 ;  /* 0x000000132241723e */ /* 0x000fc800000010ff */
[----:B------:R-:W2:Y:S01]  /*6510*/  MUFU.EX2 R109, R109 ;  /* 0x0000006d006d7308 */ /* 0x000ea20000000800 */
[----:B0-----:R-:W-:Y:S01]  /*6520*/  FADD.FTZ R8, R104, R9 ;  /* 0x0000000968087221 */ /* 0x001fe20000010000 */
[----:B-1----:R-:W-:-:S06]  /*6530*/  FADD.FTZ R10, R106, R11 ;  /* 0x0000000b6a0a7221 */ /* 0x002fcc0000010000 */
[----:B------:R-:W0:Y:S01]  /*6540*/  MUFU.EX2 R111, R111 ;  /* 0x0000006f006f7308 */ /* 0x000e220000000800 */
[----:B-----5:R-:W-:Y:S01]  /*6550*/  FADD.FTZ R9, R105, R8 ;  /* 0x0000000869097221 */ /* 0x020fe20000010000 */
[----:B------:R-:W-:-:S06]  /*6560*/  FADD.FTZ R10, R107, R10 ;  /* 0x0000000a6b0a7221 */ /* 0x000fcc0000010000 */
[----:B------:R-:W1:Y:S08]  /*6570*/  MUFU.EX2 R112, R112 ;  /* 0x0000007000707308 */ /* 0x000e700000000800 */
[----:B------:R-:W5:Y:S01]  /*6580*/  MUFU.EX2 R19, R114 ;  /* 0x0000007200137308 */ /* 0x000f620000000800 */
[----:B--2---:R-:W-:Y:S01]  /*6590*/  FADD.FTZ R8, R108, R9 ;  /* 0x000000096c087221 */ /* 0x004fe20000010000 */
[----:B------:R-:W-:-:S06]  /*65a0*/  FADD.FTZ R10, R17, R10 ;  /* 0x0000000a110a7221 */ /* 0x000fcc0000010000 */
[----:B------:R-:W2:Y:S08]  /*65b0*/  MUFU.EX2 R113, R113 ;  /* 0x0000007100717308 */ /* 0x000eb00000000800 */
[----:B------:R-:W2:Y:S01]  /*65c0*/  MUFU.EX2 R115, R115 ;  /* 0x0000007300737308 */ /* 0x000ea20000000800 */
[----:B------:R-:W-:-:S07]  /*65d0*/  FADD.FTZ R9, R109, R8 ;  /* 0x000000086d097221 */ /* 0x000fce0000010000 */
[----:B------:R-:W-:Y:S08]  /*65e0*/  MUFU.EX2 R116, R116 ;  /* 0x0000007400747308 */ /* 0x000ff00000000800 */
[----:B------:R-:W3:Y:S08]  /*65f0*/  MUFU.EX2 R117, R117 ;  /* 0x0000007500757308 */ /* 0x000ef00000000800 */
[----:B------:R-:W-:Y:S08]  /*6600*/  MUFU.EX2 R21, R118 ;  /* 0x0000007600157308 */ /* 0x000ff00000000800 */
[----:B------:R-:W4:Y:S01]  /*6610*/  MUFU.EX2 R16, R16 ;  /* 0x0000001000107308 */ /* 0x000f220000000800 */
[----:B------:R-:W-:Y:S01]  /*6620*/  F2FP.BF16.F32.PACK_AB R42, R45, R44 ;  /* 0x0000002c2d2a723e */ /* 0x000fe200000010ff */
[----:B0-----:R-:W-:Y:S01]  /*6630*/  FADD.FTZ R10, R111, R10 ;  /* 0x0000000a6f0a7221 */ /* 0x001fe20000010000 */
[----:B------:R-:W-:-:S02]  /*6640*/  F2FP.BF16.F32.PACK_AB R50, R53, R52 ;  /* 0x000000343532723e */ /* 0x000fc400000010ff */
[----:B------:R-:W-:Y:S02]  /*6650*/  F2FP.BF16.F32.PACK_AB R51, R30, R51 ;  /* 0x000000331e33723e */ /* 0x000fe400000010ff */
[----:B------:R-:W-:Y:S01]  /*6660*/  F2FP.BF16.F32.PACK_AB R56, R57, R56 ;  /* 0x000000383938723e */ /* 0x000fe200000010ff */
[----:B-1----:R-:W-:Y:S01]  /*6670*/  FADD.FTZ R8, R112, R9 ;  /* 0x0000000970087221 */ /* 0x002fe20000010000 */
[----:B------:R-:W-:Y:S02]  /*6680*/  F2FP.BF16.F32.PACK_AB R57, R31, R23 ;  /* 0x000000171f39723e */ /* 0x000fe400000010ff */
[----:B------:R-:W-:Y:S02]  /*6690*/  F2FP.BF16.F32.PACK_AB R58, R61, R60 ;  /* 0x0000003c3d3a723e */ /* 0x000fe400000010ff */
[----:B------:R-:W-:Y:S01]  /*66a0*/  F2FP.BF16.F32.PACK_AB R59, R32, R59 ;  /* 0x0000003b203b723e */ /* 0x000fe200000010ff */
[----:B-----5:R-:W-:Y:S01]  /*66b0*/  FADD.FTZ R10, R19, R10 ;  /* 0x0000000a130a7221 */ /* 0x020fe20000010000 */
[----:B------:R-:W-:Y:S01]  /*66c0*/  F2FP.BF16.F32.PACK_AB R66, R69, R68 ;  /* 0x000000444542723e */ /* 0x000fe200000010ff */
[----:B------:R1:W-:Y:S01]  /*66d0*/  STSM.16.M88.4 [R6], R40 ;  /* 0x0000002806007844 */ /* 0x0003e20000000200 */
[----:B------:R-:W-:-:S02]  /*66e0*/  F2FP.BF16.F32.PACK_AB R74, R77, R76 ;  /* 0x0000004c4d4a723e */ /* 0x000fc400000010ff */
[----:B------:R-:W-:Y:S01]  /*66f0*/  F2FP.BF16.F32.PACK_AB R80, R81, R80 ;  /* 0x000000505150723e */ /* 0x000fe200000010ff */
[----:B------:R1:W-:Y:S01]  /*6700*/  STSM.16.M88.4 [R7], R48 ;  /* 0x0000003007007844 */ /* 0x0003e20000000200 */
[----:B------:R-:W-:Y:S02]  /*6710*/  F2FP.BF16.F32.PACK_AB R81, R46, R39 ;  /* 0x000000272e51723e */ /* 0x000fe400000010ff */
[----:B------:R-:W-:Y:S02]  /*6720*/  F2FP.BF16.F32.PACK_AB R82, R85, R84 ;  /* 0x000000545552723e */ /* 0x000fe400000010ff */
[----:B------:R-:W-:Y:S02]  /*6730*/  F2FP.BF16.F32.PACK_AB R83, R38, R83 ;  /* 0x000000532653723e */ /* 0x000fe400000010ff */
[----:B------:R-:W-:Y:S02]  /*6740*/  F2FP.BF16.F32.PACK_AB R88, R89, R88 ;  /* 0x000000585958723e */ /* 0x000fe400000010ff */
[----:B------:R-:W-:Y:S01]  /*6750*/  F2FP.BF16.F32.PACK_AB R96, R97, R96 ;  /* 0x000000606160723e */ /* 0x000fe200000010ff */
[----:B------:R1:W-:Y:S01]  /*6760*/  STSM.16.M88.4 [R5+0x24800], R56 ;  /* 0x0248003805007844 */ /* 0x0003e20000000200 */
[----:B------:R-:W-:Y:S01]  /*6770*/  F2FP.BF16.F32.PACK_AB R89, R35, R20 ;  /* 0x000000142359723e */ /* 0x000fe200000010ff */
[----:B--2---:R-:W-:Y:S01]  /*6780*/  FADD.FTZ R9, R113, R8 ;  /* 0x0000000871097221 */ /* 0x004fe20000010000 */
[----:B------:R-:W-:-:S02]  /*6790*/  F2FP.BF16.F32.PACK_AB R90, R93, R92 ;  /* 0x0000005c5d5a723e */ /* 0x000fc400000010ff */
[----:B------:R-:W-:Y:S02]  /*67a0*/  F2FP.BF16.F32.PACK_AB R91, R95, R91 ;  /* 0x0000005b5f5b723e */ /* 0x000fe400000010ff */
[----:B------:R-:W-:Y:S02]  /*67b0*/  F2FP.BF16.F32.PACK_AB R97, R99, R98 ;  /* 0x000000626361723e */ /* 0x000fe400000010ff */
[----:B------:R-:W-:Y:S01]  /*67c0*/  F2FP.BF16.F32.PACK_AB R104, R105, R104 ;  /* 0x000000686968723e */ /* 0x000fe200000010ff */
[----:B------:R1:W-:Y:S01]  /*67d0*/  STSM.16.M88.4 [R55], R64 ;  /* 0x0000004037007844 */ /* 0x0003e20000000200 */
[----:B------:R-:W-:Y:S01]  /*67e0*/  F2FP.BF16.F32.PACK_AB R98, R101, R100 ;  /* 0x000000646562723e */ /* 0x000fe200000010ff */
[----:B------:R-:W-:Y:S01]  /*67f0*/  FADD.FTZ R10, R115, R10 ;  /* 0x0000000a730a7221 */ /* 0x000fe20000010000 */
[----:B------:R-:W-:Y:S02]  /*6800*/  F2FP.BF16.F32.PACK_AB R99, R103, R102 ;  /* 0x000000666763723e */ /* 0x000fe400000010ff */
[----:B------:R-:W-:-:S02]  /*6810*/  F2FP.BF16.F32.PACK_AB R105, R107, R106 ;  /* 0x0000006a6b69723e */ /* 0x000fc400000010ff */
[----:B------:R-:W-:Y:S01]  /*6820*/  F2FP.BF16.F32.PACK_AB R112, R113, R112 ;  /* 0x000000707170723e */ /* 0x000fe200000010ff */
[----:B------:R1:W-:Y:S01]  /*6830*/  STSM.16.M88.4 [R6+0x6000], R72 ;  /* 0x0060004806007844 */ /* 0x0003e20000000200 */
[----:B------:R-:W-:Y:S02]  /*6840*/  F2FP.BF16.F32.PACK_AB R106, R109, R108 ;  /* 0x0000006c6d6a723e */ /* 0x000fe400000010ff */
[----:B------:R-:W-:Y:S02]  /*6850*/  F2FP.BF16.F32.PACK_AB R107, R111, R17 ;  /* 0x000000116f6b723e */ /* 0x000fe400000010ff */
[----:B------:R-:W-:Y:S01]  /*6860*/  F2FP.BF16.F32.PACK_AB R113, R115, R19 ;  /* 0x000000137371723e */ /* 0x000fe200000010ff */
[----:B------:R1:W-:Y:S01]  /*6870*/  STSM.16.M88.4 [R7+0x6000], R80 ;  /* 0x0060005007007844 */ /* 0x0003e20000000200 */
[----:B---3--:R-:W-:Y:S02]  /*6880*/  F2FP.BF16.F32.PACK_AB R114, R117, R116 ;  /* 0x000000747572723e */ /* 0x008fe400000010ff */
[----:B----4-:R-:W-:Y:S01]  /*6890*/  F2FP.BF16.F32.PACK_AB R115, R16, R21 ;  /* 0x000000151073723e */ /* 0x010fe200000010ff */
[----:B------:R1:W-:Y:S04]  /*68a0*/  STSM.16.M88.4 [R5+0x2a800], R88 ;  /* 0x02a8005805007844 */ /* 0x0003e80000000200 */
        /* <DEDUP_REMOVED lines=8> */
[----:B0-----:R-:W0:Y:S01]  /*6930*/  FENCE.VIEW.ASYNC.S ;  /* 0x00000000000073c6 */ /* 0x001e220000000000 */
[----:B------:R-:W-:Y:S01]  /*6940*/  ISETP.GT.AND P2, PT, R13, R18, PT ;  /* 0x000000120d00720c */ /* 0x000fe20003f44270 */
[----:B------:R-:W-:Y:S01]  /*6950*/  FADD.FTZ R10, R21, R10 ;  /* 0x0000000a150a7221 */ /* 0x000fe20000010000 */
[----:B------:R-:W-:Y:S01]  /*6960*/  FADD.FTZ R8, R116, R9 ;  /* 0x0000000974087221 */ /* 0x000fe20000010000 */
[----:B------:R-:W-:Y:S01]  /*6970*/  R2UR UR4, R0 ;  /* 0x00000000000472ca */ /* 0x000fe200000e0000 */
        /* <DEDUP_REMOVED lines=35> */
[----:B------:R-:W-:Y:S02]  /*6bb0*/  IMAD.MOV.U32 R10, RZ, RZ, R12 ;  /* 0x000000ffff0a7224 */ /* 0x000fe400078e000c */
[----:B------:R-:W-:Y:S02]  /*6bc0*/  IMAD.MOV.U32 R11, RZ, RZ, R4 ;  /* 0x000000ffff0b7224 */ /* 0x000fe400078e0004 */
[----:B------:R-:W-:Y:S01]  /*6bd0*/  IMAD.MOV.U32 R15, RZ, RZ, R2 ;  /* 0x000000ffff0f7224 */ /* 0x000fe200078e0002 */
[----:B0-----:R-:W-:Y:S01]  /*6be0*/  NOP ;  /* 0x0000000000007918 */ /* 0x001fe20000000000 */
[----:B-1----:R-:W-:Y:S05]  /*6bf0*/  @P2 BRA `(.L_x_12165) ;  /* 0xffffffd4006c2947 */ /* 0x002fea000383ffff */
.L_x_12156:
[----:B------:R-:W-:Y:S06]  /*6c00*/  BAR.ARV 0x8, 0x200 ;  /* 0x0208000000007b1d */ /* 0x000fec0000002000 */
[----:B------:R-:W-:Y:S05]  /*6c10*/  @!P0 BRA `(.L_x_12166) ;  /* 0x0000000000048947 */ /* 0x000fea0003800000 */
[----:B------:R-:W-:Y:S01]  /*6c20*/  BPT.TRAP 0x1 ;  /* 0x000000040000795c */ /* 0x000fe20000300000 */
.L_x_12166:
[----:B------:R-:W-:Y:S02]  /*6c30*/  SHF.L.U32 R12, R12, 0x1f, RZ ;  /* 0x0000001f0c0c7819 */ /* 0x000fe400000006ff */
[----:B------:R-:W-:-:S04]  /*6c40*/  LEA R11, R0, UR36, 0x3 ;  /* 0x00000024000b7c11 */ /* 0x000fc8000f8e18ff */
[----:B------:R1:W2:Y:S01]  /*6c50*/  SYNCS.PHASECHK.TRANS64.TRYWAIT P2, [R11+URZ+0x30850], R12 ;  /* 0x0308500c0b0075a7 */ /* 0x0002a2000804017f */
[----:B------:R-:W-:Y:S05]  /*6c60*/  @!P0 BRA `(.L_x_12167) ;  /* 0x0000000000048947 */ /* 0x000fea0003800000 */
[----:B------:R-:W-:Y:S01]  /*6c70*/  BPT.TRAP 0x1 ;  /* 0x000000040000795c */ /* 0x000fe20000300000 */
.L_x_12167:
[----:B--2---:R-:W-:Y:S05]  /*6c80*/  @P2 BRA `(.L_x_12168) ;  /* 0x0000000000082947 */ /* 0x004fea0003800000 */
[----:B------:R-:W2:Y:S02]  /*6c90*/  SYNCS.PHASECHK.TRANS64.TRYWAIT P0, [R11+URZ+0x30850], R12 ;  /* 0x0308500c0b0075a7 */ /* 0x000ea4000800017f */
[----:B--2---:R-:W-:Y:S05]  /*6ca0*/  @!P0 BRA `(.L_x_12169) ;  /* 0x0000005000748947 */ /* 0x004fea0003800000 */
.L_x_12168:
[----:B------:R-:W3:Y:S01]  /*6cb0*/  LDL.LU R5, [R1] ;  /* 0x0000000001057983 */ /* 0x000ee20000300800 */
[----:B------:R-:W-:Y:S01]  /*6cc0*/  R2UR UR5, R0 ;  /* 0x00000000000572ca */ /* 0x000fe200000e0000 */
[----:B------:R-:W-:Y:S01]  /*6cd0*/  UIADD3 UR36, UR36, 0x400, URZ ;  /* 0x0000040024247890 */ /* 0x000fe2000fffe03f */
[----:B------:R-:W-:Y:S01]  /*6ce0*/  WARPGROUP.ARRIVE ;  /* 0x00000000000079c5 */ /* 0x000fe20000000000 */
[----:B------:R-:W-:Y:S01]  /*6cf0*/  UMOV UR7, 0x40000040 ;  /* 0x4000004000077882 */ /* 0x000fe20000000000 */
[----:B------:R-:W-:Y:S01]  /*6d00*/  UMOV UR11, 0x40000040 ;  /* 0x40000040000b7882 */ /* 0x000fe20000000000 */
[----:B------:R-:W-:Y:S01]  /*6d10*/  USHF.R.U32.HI UR36, URZ, 0x4, UR36 ;  /* 0x000000043f247899 */ /* 0x000fe20008011624 */
[----:B------:R-:W0:Y:S01]  /*6d20*/  SHFL.BFLY PT, R0, R9, 0x2, 0x1f ;  /* 0x0c401f0009007f89 */ /* 0x000e2200000e0000 */
[----:B------:R-:W-:Y:S01]  /*6d30*/  UMOV UR9, 0x40000040 ;  /* 0x4000004000097882 */ /* 0x000fe20000000000 */
[----:B------:R-:W-:Y:S01]  /*6d40*/  MOV R31, RZ ;  /* 0x000000ff001f7202 */ /* 0x000fe20000000f00 */
[----:B------:R-:W-:Y:S01]  /*6d50*/  ULOP3.LUT UR6, UR36, 0x3fff, URZ, 0xc0, !UPT ;  /* 0x00003fff24067892 */ /* 0x000fe2000f8ec03f */
[----:B------:R-:W-:-:S02]  /*6d60*/  IMAD.MOV.U32 R16, RZ, RZ, RZ ;  /* 0x000000ffff107224 */ /* 0x000fc400078e00ff */
[----:B------:R-:W-:Y:S01]  /*6d70*/  IMAD.MOV.U32 R17, RZ, RZ, -0x800000 ;  /* 0xff800000ff117424 */ /* 0x000fe200078e00ff */
[----:B------:R-:W-:-:S03]  /*6d80*/  UIMAD UR6, UR5, 0x600, UR6 ;  /* 0x00000600050678a4 */ /* 0x000fc6000f8e0206 */
[----:B------:R-:W-:Y:S01]  /*6d90*/  UMOV UR5, 0x40000040 ;  /* 0x4000004000057882 */ /* 0x000fe20000000000 */
[----:B------:R-:W-:Y:S01]  /*6da0*/  UIADD3 UR10, UR6, 0x80, URZ ;  /* 0x00000080060a7890 */ /* 0x000fe2000fffe03f */
[----:B0-----:R-:W-:Y:S01]  /*6db0*/  FADD.FTZ R6, R0, R9 ;  /* 0x0000000900067221 */ /* 0x001fe20000010000 */
[----:B------:R-:W-:-:S04]  /*6dc0*/  @!P1 VIADD R9, R11, 0x30860 ;  /* 0x000308600b099836 */ /* 0x000fc80000000000 */
[----:B------:R-:W1:Y:S01]  /*6dd0*/  SHFL.BFLY PT, R7, R6, 0x1, 0x1f ;  /* 0x0c201f0006077f89 */ /* 0x000e6200000e0000 */
[----:B------:R-:W-:Y:S01]  /*6de0*/  @!P1 PRMT R9, RZ, 0x654, R9 ;  /* 0x00000654ff099816 */ /* 0x000fe20000000009 */
[----:B-12---:R-:W-:-:S05]  /*6df0*/  FADD.FTZ R12, R6, R7 ;  /* 0x00000007060c7221 */ /* 0x006fca0000010000 */
[----:B------:R-:W-:-:S13]  /*6e00*/  FSETP.NE.FTZ.AND P2, PT, R12, RZ, PT ;  /* 0x000000ff0c00720b */ /* 0x000fda0003f55000 */
[----:B------:R-:W-:Y:S01]  /*6e10*/  @P2 MUFU.RCP R16, R12 ;  /* 0x0000000c00102308 */ /* 0x000fe20000001000 */
[----:B------:R-:W-:Y:S01]  /*6e20*/  @P2 FMUL.FTZ R14, R3, 0.69314718246459960938 ;  /* 0x3f317218030e2820 */ /* 0x000fe20000410000 */
[----:B---3--:R-:W-:Y:S02]  /*6e30*/  R2UR UR4, R5 ;  /* 0x00000000050472ca */ /* 0x008fe400000e0000 */
[----:B------:R-:W0:Y:S11]  /*6e40*/  SHFL.BFLY PT, R5, R8, 0x2, 0x1f ;  /* 0x0c401f0008057f89 */ /* 0x000e3600000e0000 */
[----:B------:R-:W-:-:S04]  /*6e50*/  UIADD3 UR4, UR4, 0x1e800, URZ ;  /* 0x0001e80004047890 */ /* 0x000fc8000fffe03f */
[----:B------:R-:W-:-:S04]  /*6e60*/  USHF.R.U32.HI UR4, URZ, 0x4, UR4 ;  /* 0x000000043f047899 */ /* 0x000fc80008011604 */
[----:B------:R-:W-:-:S04]  /*6e70*/  ULOP3.LUT UR4, UR4, 0x3fff, URZ, 0xc0, !UPT ;  /* 0x00003fff04047892 */ /* 0x000fc8000f8ec03f */
[----:B------:R-:W-:Y:S01]  /*6e80*/  ULOP3.LUT UR4, UR4, 0x10000, URZ, 0xfc, !UPT ;  /* 0x0001000004047892 */ /* 0x000fe2000f8efc3f */
[----:B0-----:R-:W-:Y:S02]  /*6e90*/  FADD.FTZ R5, R5, R8 ;  /* 0x0000000805057221 */ /* 0x001fe40000010000 */
[----:B------:R-:W0:Y:S01]  /*6ea0*/  @P2 MUFU.LG2 R8, R12 ;  /* 0x0000000c00082308 */ /* 0x000e220000000c00 */
[----:B------:R-:W-:Y:S02]  /*6eb0*/  UIADD3 UR8, UR4, 0x2, URZ ;  /* 0x0000000204087890 */ /* 0x000fe4000fffe03f */
[----:B------:R-:W1:Y:S03]  /*6ec0*/  SHFL.BFLY PT, R0, R5, 0x1, 0x1f ;  /* 0x0c201f0005007f89 */ /* 0x000e6600000e0000 */
[----:B------:R-:W-:Y:S01]  /*6ed0*/  HGMMA.64x64x16.F32.BF16 R120, gdesc[UR4].tnspB, R120, gsb0 ;  /* 0x40e00000047879f0 */ /* 0x000fe20008001878 */
[----:B------:R-:W-:Y:S01]  /*6ee0*/  UMOV UR7, 0x40000040 ;  /* 0x4000004000077882 */ /* 0x000fe20000000000 */
[----:B------:R-:W-:Y:S01]  /*6ef0*/  UMOV UR5, 0x40000040 ;  /* 0x4000004000057882 */ /* 0x000fe20000000000 */
[----:B-1----:R-:W-:Y:S01]  /*6f00*/  FADD.FTZ R10, R5, R0 ;  /* 0x00000000050a7221 */ /* 0x002fe20000010000 */
[----:B------:R-:W-:-:S04]  /*6f10*/  IMAD.MOV.U32 R0, RZ, RZ, -0x800000 ;  /* 0xff800000ff007424 */ /* 0x000fc800078e00ff */
[----:B------:R-:W-:-:S13]  /*6f20*/  FSETP.NE.FTZ.AND P0, PT, R10, RZ, PT ;  /* 0x000000ff0a00720b */ /* 0x000fda0003f15000 */
[----:B------:R-:W1:Y:S01]  /*6f30*/  @P0 MUFU.LG2 R7, R10 ;  /* 0x0000000a00070308 */ /* 0x000e620000000c00 */
[----:B------:R-:W-:Y:S01]  /*6f40*/  @P0 FMUL.FTZ R5, R3, 0.69314718246459960938 ;  /* 0x3f31721803050820 */ /* 0x000fe20000410000 */
[----:B0-----:R-:W-:-:S04]  /*6f50*/  @P2 FMUL.FTZ R3, R8, 0.69314718246459960938 ;  /* 0x3f31721808032820 */ /* 0x001fc80000410000 */
[----:B------:R-:W-:Y:S02]  /*6f60*/  @P2 FFMA.FTZ R0, R14, R4, R3 ;  /* 0x000000040e002223 */ /* 0x000fe40000010003 */
[----:B------:R-:W0:Y:S01]  /*6f70*/  @P0 MUFU.RCP R31, R10 ;  /* 0x0000000a001f0308 */ /* 0x000e220000001000 */
[----:B-1----:R-:W-:-:S04]  /*6f80*/  @P0 FMUL.FTZ R6, R7, 0.69314718246459960938 ;  /* 0x3f31721807060820 */ /* 0x002fc80000410000 */
[----:B------:R-:W-:Y:S01]  /*6f90*/  @P0 FFMA.FTZ R17, R5, R2, R6 ;  /* 0x0000000205110223 */ /* 0x000fe20000010006 */
[----:B------:R-:W-:Y:S01]  /*6fa0*/  PLOP3.LUT P0, PT, PT, PT, PT, 0x8, 0x0 ;  /* 0x000000000000781c */ /* 0x000fe20003f0e170 */
        /* <DEDUP_REMOVED lines=63> */
[----:B------:R-:W-:Y:S02]  /*73a0*/  UIADD3 UR6, UR6, 0x580, URZ ;  /* 0x0000058006067890 */ /* 0x000fe4000fffe03f */
[----:B------:R-:W-:Y:S01]  /*73b0*/  UIADD3 UR4, UR4, 0xc06, URZ ;  /* 0x00000c0604047890 */ /* 0x000fe2000fffe03f */
[----:B------:R-:W-:Y:S02]  /*73c0*/  WARPGROUP.DEPBAR.LE gsb0, 0x0 ;  /* 0x00008000000079c5 */ /* 0x000fe40000010000 */
[----:B------:R-:W-:-:S06]  /*73d0*/  WARPGROUP.ARRIVE ;  /* 0x00000000000079c5 */ /* 0x000fcc0000000000 */
[----:B------:R-:W-:Y:S03]  /*73e0*/  HGMMA.64x64x16.F32.BF16 R120, gdesc[UR8].tnspB, R120, gsb0 ;  /* 0x40e00000087879f0 */ /* 0x000fe60008001878 */
[----:B------:R-:W-:Y:S02]  /*73f0*/  WARPGROUP.DEPBAR.LE gsb0, 0x0 ;  /* 0x00008000000079c5 */ /* 0x000fe40000010000 */
[----:B------:R-:W-:-:S06]  /*7400*/  WARPGROUP.ARRIVE ;  /* 0x00000000000079c5 */ /* 0x000fcc0000000000 */
[----:B------:R-:W-:Y:S03]  /*7410*/  HGMMA.64x64x16.F32.BF16 R120, gdesc[UR4].tnspB, R120, gsb0 ;  /* 0x40e00000047879f0 */ /* 0x000fe60008001878 */
[----:B------:R-:W-:Y:S02]  /*7420*/  WARPGROUP.DEPBAR.LE gsb0, 0x0 ;  /* 0x00008000000079c5 */ /* 0x000fe40000010000 */
[----:B------:R1:W-:Y:S01]  /*7430*/  @!P1 SYNCS.ARRIVE.TRANS64.RED.A1T0 RZ, [R9+URZ], RZ ;  /* 0x000000ff09ff99a7 */ /* 0x0003e2000810043f */
        /* <DEDUP_REMOVED lines=32> */
.L_x_12149:
[----:B------:R-:W-:Y:S05]  /*7640*/  @P0 BRA `(.L_x_12170) ;  /* 0x0000000c00b80947 */ /* 0x000fea0003800000 */
[----:B------:R-:W2:Y:S01]  /*7650*/  LDL.LU R47, [R1+0x14] ;  /* 0x00001400012f7983 */ /* 0x000ea20000300800 */
[----:B------:R-:W0:Y:S01]  /*7660*/  LDC R46, c[0x0][0xbe8] ;  /* 0x0002fa00ff2e7b82 */ /* 0x000e220000000800 */
[----:B------:R-:W-:Y:S01]  /*7670*/  ULDC.64 UR4, c[0x0][0xbd0] ;  /* 0x0002f40000047ab9 */ /* 0x000fe20000000a00 */
[----:B------:R-:W-:Y:S01]  /*7680*/  ULDC.64 UR6, c[0x0][0xb38] ;  /* 0x0002ce0000067ab9 */ /* 0x000fe20000000a00 */
[----:B------:R-:W1:Y:S05]  /*7690*/  S2R R16, SR_TID.X ;  /* 0x0000000000107919 */ /* 0x000e6a0000002100 */
[----:B------:R-:W3:Y:S01]  /*76a0*/  S2UR UR9, SR_CTAID.Z ;  /* 0x00000000000979c3 */ /* 0x000ee20000002700 */
[----:B------:R-:W4:Y:S07]  /*76b0*/  S2R R40, SR_CTAID.X ;  /* 0x0000000000287919 */ /* 0x000f2e0000002500 */
[----:B------:R-:W5:Y:S08]  /*76c0*/  LDC.64 R48, c[0x0][0xbd8] ;  /* 0x0002f600ff307b82 */ /* 0x000f700000000a00 */
[----:B------:R-:W5:Y:S08]  /*76d0*/  S2UR UR8, SR_CTAID.Y ;  /* 0x00000000000879c3 */ /* 0x000f700000002600 */
[----:B------:R-:W5:Y:S01]  /*76e0*/  LDC R52, c[0x0][0xc50] ;  /* 0x00031400ff347b82 */ /* 0x000f620000000800 */
[----:B-1----:R-:W-:-:S05]  /*76f0*/  VIADD R27, R16, 0xffffff80 ;  /* 0xffffff80101b7836 */ /* 0x002fca0000000000 */
[----:B------:R-:W-:Y:S02]  /*7700*/  SHF.R.S32.HI R18, RZ, 0x1f, R27 ;  /* 0x0000001fff127819 */ /* 0x000fe4000001141b */
[----:B------:R-:W1:Y:S02]  /*7710*/  LDC.64 R50, c[0x0][0xb40] ;  /* 0x0002d000ff327b82 */ /* 0x000e640000000a00 */
[----:B------:R-:W-:-:S04]  /*7720*/  LEA.HI R26, R18, R27, RZ, 0x7 ;  /* 0x0000001b121a7211 */ /* 0x000fc800078f38ff */
[----:B------:R-:W-:-:S05]  /*7730*/  LOP3.LUT R16, R26, 0xffffff80, RZ, 0xc0, !PT ;  /* 0xffffff801a107812 */ /* 0x000fca00078ec0ff */
[----:B------:R-:W-:-:S05]  /*7740*/  IMAD.IADD R53, R27, 0x1, -R16 ;  /* 0x000000011b357824 */ /* 0x000fca00078e0a10 */
[----:B------:R-:W-:-:S04]  /*7750*/  SHF.R.S32.HI R38, RZ, 0x1f, R53 ;  /* 0x0000001fff267819 */ /* 0x000fc80000011435 */
[----:B------:R-:W-:Y:S02]  /*7760*/  LEA.HI R54, R38, R53, RZ, 0x2 ;  /* 0x0000003526367211 */ /* 0x000fe400078f10ff */
[----:B------:R-:W-:Y:S02]  /*7770*/  LEA.HI R18, R18, R27, RZ, 0x2 ;  /* 0x0000001b12127211 */ /* 0x000fe400078f10ff */
[--C-:B------:R-:W-:Y:S02]  /*7780*/  SHF.R.S32.HI R16, RZ, 0x2, R54.reuse ;  /* 0x00000002ff107819 */ /* 0x100fe40000011436 */
[----:B------:R-:W-:Y:S02]  /*7790*/  SHF.R.S32.HI R19, RZ, 0x1f, R54 ;  /* 0x0000001fff137819 */ /* 0x000fe40000011436 */
[----:B------:R-:W-:Y:S02]  /*77a0*/  LOP3.LUT R18, R18, 0xfffffffc, RZ, 0xc0, !PT ;  /* 0xfffffffc12127812 */ /* 0x000fe400078ec0ff */
[----:B------:R-:W-:Y:S01]  /*77b0*/  LEA.HI R19, R19, R16, RZ, 0x3 ;  /* 0x0000001013137211 */ /* 0x000fe200078f18ff */
[----:B------:R-:W-:Y:S01]  /*77c0*/  BAR.SYNC.DEFER_BLOCKING 0x1, 0x180 ;  /* 0x0046000000007b1d */ /* 0x000fe20000010000 */
[----:B0-----:R-:W-:-:S02]  /*77d0*/  ISETP.NE.AND P0, PT, R46, 0x1, PT ;  /* 0x000000012e00780c */ /* 0x001fc40003f05270 */
[----:B------:R-:W-:Y:S02]  /*77e0*/  LOP3.LUT R19, R19, 0xfffffff8, RZ, 0xc0, !PT ;  /* 0xfffffff813137812 */ /* 0x000fe400078ec0ff */
[----:B------:R-:W-:Y:S01]  /*77f0*/  SHF.R.S32.HI R39, RZ, 0x7, R26 ;  /* 0x00000007ff277819 */ /* 0x000fe2000001141a */
[----:B------:R-:W-:Y:S02]  /*7800*/  IMAD.IADD R26, R27, 0x1, -R18 ;  /* 0x000000011b1a7824 */ /* 0x000fe400078e0a12 */
[----:B------:R-:W-:Y:S02]  /*7810*/  IMAD.IADD R19, R16, 0x1, -R19 ;  /* 0x0000000110137824 */ /* 0x000fe400078e0a13 */
[----:B------:R-:W-:Y:S01]  /*7820*/  IMAD.HI R16, R39, 0x55555556, RZ ;  /* 0x5555555627107827 */ /* 0x000fe200078e02ff */
[----:B------:R-:W-:Y:S02]  /*7830*/  LEA.HI R27, R26, R26, RZ, 0x1 ;  /* 0x0000001a1a1b7211 */ /* 0x000fe400078f08ff */
[----:B------:R-:W-:Y:S01]  /*7840*/  LEA.HI R18, R38, R53, RZ, 0x5 ;  /* 0x0000003526127211 */ /* 0x000fe200078f28ff */
[----:B------:R-:W0:Y:S01]  /*7850*/  @P0 LDC R44, c[0x0][0xbec] ;  /* 0x0002fb00ff2c0b82 */ /* 0x000e220000000800 */
[----:B------:R-:W-:-:S02]  /*7860*/  LEA.HI R16, R16, R16, RZ, 0x1 ;  /* 0x0000001010107211 */ /* 0x000fc400078f08ff */
[----:B------:R-:W-:Y:S02]  /*7870*/  LOP3.LUT R27, R27, 0x1ffffffe, RZ, 0xc0, !PT ;  /* 0x1ffffffe1b1b7812 */ /* 0x000fe400078ec0ff */
[----:B------:R-:W-:Y:S01]  /*7880*/  SHF.R.S32.HI R18, RZ, 0x5, R18 ;  /* 0x00000005ff127819 */ /* 0x000fe20000011412 */
[----:B------:R-:W-:Y:S02]  /*7890*/  IMAD R16, R16, -0x3, R39 ;  /* 0xfffffffd10107824 */ /* 0x000fe400078e0227 */
[----:B------:R-:W3:Y:S01]  /*78a0*/  @P0 LDC R56, c[0x0][0xbec] ;  /* 0x0002fb00ff380b82 */ /* 0x000ee20000000800 */
[----:B------:R-:W-:Y:S02]  /*78b0*/  IMAD.IADD R39, R26, 0x1, -R27 ;  /* 0x000000011a277824 */ /* 0x000fe400078e0a1b */
[----:B------:R-:W-:-:S05]  /*78c0*/  IMAD R27, R18, 0x10, R19 ;  /* 0x00000010121b7824 */ /* 0x000fca00078e0213 */
[----:B------:R-:W1:Y:S01]  /*78d0*/  @P0 LDC R45, c[0x0][0xbf0] ;  /* 0x0002fc00ff2d0b82 */ /* 0x000e620000000800 */
[----:B------:R-:W-:-:S07]  /*78e0*/  IMAD R16, R16, 0x40, R27 ;  /* 0x0000004010107824 */ /* 0x000fce00078e021b */
[----:B------:R-:W1:Y:S01]  /*78f0*/  @P0 LDC R55, c[0x0][0xbf0] ;  /* 0x0002fc00ff370b82 */ /* 0x000e620000000800 */
[----:B------:R-:W-:-:S04]  /*7900*/  IMAD R39, R39, 0x8, R16 ;  /* 0x0000000827277824 */ /* 0x000fc800078e0210 */
[----:B----4-:R-:W-:-:S04]  /*7910*/  IMAD R39, R40, 0xc0, R39 ;  /* 0x000000c028277824 */ /* 0x010fc800078e0227 */
[----:B---3--:R-:W-:-:S04]  /*7920*/  @P0 IMAD.HI.U32 R56, R39, R56, RZ ;  /* 0x0000003827380227 */ /* 0x008fc800078e00ff */
[----:B------:R-:W-:Y:S01]  /*7930*/  IMAD R16, R40, 0xc0, R16 ;  /* 0x000000c028107824 */ /* 0x000fe200078e0210 */
[----:B------:R-:W-:Y:S01]  /*7940*/  LOP3.LUT R54, R54, 0x7ffffffc, RZ, 0xc0, !PT ;  /* 0x7ffffffc36367812 */ /* 0x000fe200078ec0ff */
[----:B------:R-:W-:Y:S01]  /*7950*/  BSSY B0, `(.L_x_12171) ;  /* 0x0000089000007945 */ /* 0x000fe20003800000 */
[----:B--2---:R-:W-:Y:S01]  /*7960*/  SHF.R.S32.HI R42, RZ, 0x1f, R47 ;  /* 0x0000001fff2a7819 */ /* 0x004fe2000001142f */
[----:B------:R-:W-:-:S04]  /*7970*/  IMAD.WIDE.U32 R18, R47, UR4, RZ ;  /* 0x000000042f127c25 */ /* 0x000fc8000f8e00ff */
[C---:B------:R-:W-:Y:S01]  /*7980*/  IMAD R26, R42.reuse, UR4, RZ ;  /* 0x000000042a1a7c24 */ /* 0x040fe2000f8e02ff */
[----:B------:R-:W-:Y:S01]  /*7990*/  USHF.R.S32.HI UR4, URZ, 0x1f, UR9 ;  /* 0x0000001f3f047899 */ /* 0x000fe20008011409 */
[----:B------:R-:W-:Y:S02]  /*79a0*/  IMAD R42, R42, UR6, RZ ;  /* 0x000000062a2a7c24 */ /* 0x000fe4000f8e02ff */
[C---:B------:R-:W-:Y:S02]  /*79b0*/  IMAD R41, R47.reuse, UR5, R26 ;  /* 0x000000052f297c24 */ /* 0x040fe4000f8e021a */
[----:B------:R-:W-:-:S04]  /*79c0*/  IMAD.WIDE.U32 R26, R47, UR6, RZ ;  /* 0x000000062f1a7c25 */ /* 0x000fc8000f8e00ff */
[----:B------:R-:W-:Y:S02]  /*79d0*/  IMAD.IADD R19, R19, 0x1, R41 ;  /* 0x0000000113137824 */ /* 0x000fe400078e0229 */
[----:B-----5:R-:W-:Y:S02]  /*79e0*/  IMAD R38, R48, UR4, RZ ;  /* 0x0000000430267c24 */ /* 0x020fe4000f8e02ff */
[----:B------:R-:W-:Y:S01]  /*79f0*/  IMAD R41, R47, UR7, R42 ;  /* 0x000000072f297c24 */ /* 0x000fe2000f8e022a */
[----:B------:R-:W-:Y:S01]  /*7a00*/  ULDC.64 UR6, c[0x0][0xb48] ;  /* 0x0002d20000067ab9 */ /* 0x000fe20000000a00 */
[----:B------:R-:W-:Y:S02]  /*7a10*/  IMAD.MOV R47, RZ, RZ, -R47 ;  /* 0x000000ffff2f7224 */ /* 0x000fe400078e0a2f */
[----:B------:R-:W-:Y:S02]  /*7a20*/  IMAD R43, R49, UR9, R38 ;  /* 0x00000009312b7c24 */ /* 0x000fe4000f8e0226 */
[----:B------:R-:W-:-:S02]  /*7a30*/  IMAD R49, R52, R47, UR8 ;  /* 0x0000000834317e24 */ /* 0x000fc4000f8e022f */
[----:B------:R-:W-:Y:S01]  /*7a40*/  IMAD.WIDE.U32 R18, R48, UR9, R18 ;  /* 0x0000000930127c25 */ /* 0x000fe2000f8e0012 */
[----:B------:R-:W-:-:S03]  /*7a50*/  IADD3 R27, R27, R41, RZ ;  /* 0x000000291b1b7210 */ /* 0x000fc60007ffe0ff */
[----:B0-----:R-:W-:Y:S01]  /*7a60*/  @P0 IMAD.HI.U32 R38, R39, R44, RZ ;  /* 0x0000002c27260227 */ /* 0x001fe200078e00ff */
[----:B------:R-:W-:-:S03]  /*7a70*/  SHF.R.S32.HI R44, RZ, 0x1f, R49 ;  /* 0x0000001fff2c7819 */ /* 0x000fc60000011431 */
[----:B------:R-:W-:Y:S02]  /*7a80*/  IMAD.IADD R19, R19, 0x1, R43 ;  /* 0x0000000113137824 */ /* 0x000fe400078e022b */
[C---:B-1----:R-:W-:Y:S01]  /*7a90*/  IMAD R42, R50.reuse, UR4, RZ ;  /* 0x00000004322a7c24 */ /* 0x042fe2000f8e02ff */
[----:B------:R-:W-:Y:S01]  /*7aa0*/  ULDC.64 UR4, c[0x0][0xbe0] ;  /* 0x0002f80000047ab9 */ /* 0x000fe20000000a00 */
        /* <DEDUP_REMOVED lines=17> */
[----:B------:R-:W-:Y:S02]  /*7bc0*/  IMAD R47, R49, UR7, R44 ;  /* 0x00000007312f7c24 */ /* 0x000fe4000f8e022c */
[----:B------:R-:W-:-:S02]  /*7bd0*/  IMAD.MOV R44, RZ, RZ, -R43 ;  /* 0x000000ffff2c7224 */ /* 0x000fc400078e0a2b */
[----:B------:R-:W-:Y:S02]  /*7be0*/  IMAD R38, R38, UR4, RZ ;  /* 0x0000000426267c24 */ /* 0x000fe4000f8e02ff */
[C---:B------:R-:W-:Y:S02]  /*7bf0*/  IMAD R41, R46.reuse, R41, R39 ;  /* 0x000000292e297224 */ /* 0x040fe400078e0227 */
[----:B------:R-:W-:Y:S01]  /*7c00*/  IMAD.WIDE.U32 R26, R49, UR6, R26 ;  /* 0x00000006311a7c25 */ /* 0x000fe2000f8e001a */
[----:B------:R-:W-:Y:S01]  /*7c10*/  IADD3.X R19, R45, R19, R42, P0, !PT ;  /* 0x000000132d137210 */ /* 0x000fe200007fe42a */
[----:B------:R-:W-:Y:S02]  /*7c20*/  ULDC.64 UR6, c[0x0][0xbc8] ;  /* 0x0002f20000067ab9 */ /* 0x000fe40000000a00 */
[----:B------:R-:W-:Y:S02]  /*7c30*/  IMAD R39, R46, R44, R39 ;  /* 0x0000002c2e277224 */ /* 0x000fe400078e0227 */
[----:B------:R-:W-:Y:S01]  /*7c40*/  IMAD R45, R43, UR5, R38 ;  /* 0x000000052b2d7c24 */ /* 0x000fe2000f8e0226 */
[----:B------:R-:W-:Y:S01]  /*7c50*/  SHF.R.S32.HI R38, RZ, 0x1f, R41 ;  /* 0x0000001fff267819 */ /* 0x000fe20000011429 */
[----:B------:R-:W-:Y:S01]  /*7c60*/  IMAD.IADD R27, R27, 0x1, R47 ;  /* 0x000000011b1b7824 */ /* 0x000fe200078e022f */
[----:B------:R-:W-:Y:S01]  /*7c70*/  SHF.R.S32.HI R42, RZ, 0x1f, R39 ;  /* 0x0000001fff2a7819 */ /* 0x000fe20000011427 */
[----:B------:R-:W0:Y:S01]  /*7c80*/  S2UR UR5, SR_CgaCtaId ;  /* 0x00000000000579c3 */ /* 0x000e220000008800 */
[----:B------:R-:W-:-:S04]  /*7c90*/  IMAD.WIDE.U32 R26, R43, UR4, R26 ;  /* 0x000000042b1a7c25 */ /* 0x000fc8000f8e001a */
        /* <DEDUP_REMOVED lines=10> */
[----:B------:R-:W-:Y:S01]  /*7d40*/  UMOV UR4, 0x400 ;  /* 0x0000040000047882 */ /* 0x000fe20000000000 */
[----:B------:R-:W-:Y:S01]  /*7d50*/  IMAD.IADD R39, R19, 0x1, R43 ;  /* 0x0000000113277824 */ /* 0x000fe200078e022b */
[----:B------:R-:W-:Y:S01]  /*7d60*/  LEA R48, P1, R26, UR8, 0x2 ;  /* 0x000000081a307c11 */ /* 0x000fe2000f8210ff */
[----:B------:R-:W-:Y:S01]  /*7d70*/  IMAD.IADD R19, R27, 0x1, R41 ;  /* 0x000000011b137824 */ /* 0x000fe200078e0229 */
[----:B------:R-:W-:Y:S02]  /*7d80*/  ULDC UR6, c[0x0][0xa88] ;  /* 0x0002a20000067ab9 */ /* 0x000fe40000000800 */
[----:B------:R-:W-:-:S02]  /*7d90*/  LEA.HI.X R39, R18, UR7, R39, 0x2, P0 ;  /* 0x0000000712277c11 */ /* 0x000fc400080f1427 */
[----:B------:R-:W-:Y:S01]  /*7da0*/  LEA.HI.X R50, R26, UR9, R19, 0x2, P1 ;  /* 0x000000091a327c11 */ /* 0x000fe200088f1413 */
[----:B------:R-:W-:Y:S04]  /*7db0*/  SHFL.IDX PT, R18, R38, RZ, 0x1c1f ;  /* 0x001c1fff26127589 */ /* 0x000fe800000e0000 */
[----:B------:R-:W1:Y:S04]  /*7dc0*/  SHFL.IDX PT, R19, R39, RZ, 0x1c1f ;  /* 0x001c1fff27137589 */ /* 0x000e6800000e0000 */
[----:B------:R-:W-:Y:S04]  /*7dd0*/  SHFL.IDX PT, R26, R38, 0x1, 0x1c1f ;  /* 0x003c1f00261a7f89 */ /* 0x000fe800000e0000 */
        /* <DEDUP_REMOVED lines=13> */
[----:B------:R-:W-:-:S03]  /*7eb0*/  IMAD.IADD R47, R53, 0x1, -R54 ;  /* 0x00000001352f7824 */ /* 0x000fc600078e0a36 */
[----:B------:R0:W1:Y:S04]  /*7ec0*/  SHFL.IDX PT, R42, R48, RZ, 0x1c1f ;  /* 0x001c1fff302a7589 */ /* 0x00006800000e0000 */
[----:B------:R0:W2:Y:S01]  /*7ed0*/  SHFL.IDX PT, R43, R50, RZ, 0x1c1f ;  /* 0x001c1fff322b7589 */ /* 0x0000a200000e0000 */
[----:B------:R-:W-:Y:S01]  /*7ee0*/  SHF.L.U32 R47, R47, 0x1, RZ ;  /* 0x000000012f2f7819 */ /* 0x000fe200000006ff */
[----:B------:R-:W-:Y:S06]  /*7ef0*/  @P2 BRA `(.L_x_12172) ;  /* 0x0000000000b82947 */ /* 0x000fec0003800000 */
[----:B------:R-:W-:Y:S01]  /*7f00*/  ULDC UR4, c[0x0][0xac8] ;  /* 0x0002b20000047ab9 */ /* 0x000fe20000000800 */
[C---:B0-----:R-:W-:Y:S01]  /*7f10*/  VIADD R0, R47.reuse, 0x8 ;  /* 0x000000082f007836 */ /* 0x041fe20000000000 */
[C---:B------:R-:W-:Y:S01]  /*7f20*/  ISETP.GE.AND P0, PT, R47.reuse, UR4, PT ;  /* 0x000000042f007c0c */ /* 0x040fe2000bf06270 */
[C---:B------:R-:W-:Y:S02]  /*7f30*/  VIADD R18, R47.reuse, 0x10 ;  /* 0x000000102f127836 */ /* 0x040fe40000000000 */
[C---:B------:R-:W-:Y:S02]  /*7f40*/  VIADD R19, R47.reuse, 0x18 ;  /* 0x000000182f137836 */ /* 0x040fe40000000000 */
        /* <DEDUP_REMOVED lines=8> */
[----:B-12---:R-:W-:Y:S01]  /*7fd0*/  @!P0 IMAD.WIDE R16, R47, 0x4, R42 ;  /* 0x000000042f108825 */ /* 0x006fe200078e022a */
[----:B------:R-:W-:-:S02]  /*7fe0*/  ISETP.GE.AND P5, PT, R38, UR4, PT ;  /* 0x0000000426007c0c */ /* 0x000fc4000bfa6270 */
[----:B------:R-:W-:Y:S02]  /*7ff0*/  ISETP.GE.AND P6, PT, R39, UR4, PT ;  /* 0x0000000427007c0c */ /* 0x000fe4000bfc6270 */
[----:B------:R0:W-:Y:S01]  /*8000*/  @!P0 ST.E.64 desc[UR42][R16.64], R36 ;  /* 0x0000002410008985 */ /* 0x0001e2000c101b2a */
[----:B------:R-:W-:Y:S02]  /*8010*/  ISETP.GE.AND P0, PT, R0, UR4, PT ;  /* 0x0000000400007c0c */ /* 0x000fe4000bf06270 */
[----:B------:R-:W-:Y:S02]  /*8020*/  @!P1 LEA.HI R18, R18, R18, RZ, 0x1 ;  /* 0x0000001212129211 */ /* 0x000fe400078f08ff */
[----:B------:R-:W-:-:S04]  /*8030*/  @!P3 LEA.HI R26, R26, R26, RZ, 0x1 ;  /* 0x0000001a1a1ab211 */ /* 0x000fc800078f08ff */
[----:B------:R-:W-:Y:S02]  /*8040*/  @!P5 LEA.HI R38, R38, R38, RZ, 0x1 ;  /* 0x000000262626d211 */ /* 0x000fe400078f08ff */
[----:B------:R-:W-:Y:S02]  /*8050*/  @!P6 LEA.HI R40, R39, R39, RZ, 0x1 ;  /* 0x000000272728e211 */ /* 0x000fe400078f08ff */
[----:B------:R-:W-:Y:S02]  /*8060*/  @!P5 LOP3.LUT R41, R38, 0xfffffffe, RZ, 0xc0, !PT ;  /* 0xfffffffe2629d812 */ /* 0x000fe400078ec0ff */
[----:B------:R-:W-:Y:S02]  /*8070*/  @!P0 LEA.HI R0, R0, R0, RZ, 0x1 ;  /* 0x0000000000008211 */ /* 0x000fe400078f08ff */
[----:B0-----:R-:W-:Y:S02]  /*8080*/  @!P2 LEA.HI R16, R19, R19, RZ, 0x1 ;  /* 0x000000131310a211 */ /* 0x001fe400078f08ff */
[----:B------:R-:W-:-:S02]  /*8090*/  @!P4 LEA.HI R36, R27, R27, RZ, 0x1 ;  /* 0x0000001b1b24c211 */ /* 0x000fc400078f08ff */
[----:B------:R-:W-:Y:S02]  /*80a0*/  @!P0 LOP3.LUT R17, R0, 0xfffffffe, RZ, 0xc0, !PT ;  /* 0xfffffffe00118812 */ /* 0x000fe400078ec0ff */
[----:B------:R-:W-:Y:S02]  /*80b0*/  @!P1 LOP3.LUT R19, R18, 0xfffffffe, RZ, 0xc0, !PT ;  /* 0xfffffffe12139812 */ /* 0x000fe400078ec0ff */
[----:B------:R-:W-:Y:S01]  /*80c0*/  @!P2 LOP3.LUT R27, R16, 0xfffffffe, RZ, 0xc0, !PT ;  /* 0xfffffffe101ba812 */ /* 0x000fe200078ec0ff */
[--C-:B------:R-:W-:Y:S01]  /*80d0*/  @!P0 IMAD.WIDE R16, R17, 0x4, R42.reuse ;  /* 0x0000000411108825 */ /* 0x100fe200078e022a */
[----:B------:R-:W-:Y:S02]  /*80e0*/  @!P3 LOP3.LUT R37, R26, 0xfffffffe, RZ, 0xc0, !PT ;  /* 0xfffffffe1a25b812 */ /* 0x000fe400078ec0ff */
[----:B------:R-:W-:Y:S01]  /*80f0*/  @!P4 LOP3.LUT R39, R36, 0xfffffffe, RZ, 0xc0, !PT ;  /* 0xfffffffe2427c812 */ /* 0x000fe200078ec0ff */
[--C-:B------:R-:W-:Y:S01]  /*8100*/  @!P1 IMAD.WIDE R18, R19, 0x4, R42.reuse ;  /* 0x0000000413129825 */ /* 0x100fe200078e022a */
[----:B------:R-:W-:Y:S01]  /*8110*/  @!P6 LOP3.LUT R49, R40, 0xfffffffe, RZ, 0xc0, !PT ;  /* 0xfffffffe2831e812 */ /* 0x000fe200078ec0ff */
[----:B------:R3:W-:Y:S02]  /*8120*/  @!P0 ST.E.64 desc[UR42][R16.64], R2 ;  /* 0x0000000210008985 */ /* 0x0007e4000c101b2a */
[----:B------:R-:W-:-:S02]  /*8130*/  @!P2 IMAD.WIDE R26, R27, 0x4, R42 ;  /* 0x000000041b1aa825 */ /* 0x000fc400078e022a */
[----:B------:R3:W-:Y:S02]  /*8140*/  @!P1 ST.E.64 desc[UR42][R18.64], R4 ;  /* 0x0000000412009985 */ /* 0x0007e4000c101b2a */
[--C-:B------:R-:W-:Y:S02]  /*8150*/  @!P3 IMAD.WIDE R36, R37, 0x4, R42.reuse ;  /* 0x000000042524b825 */ /* 0x100fe400078e022a */
[----:B------:R3:W-:Y:S02]  /*8160*/  @!P2 ST.E.64 desc[UR42][R26.64], R6 ;  /* 0x000000061a00a985 */ /* 0x0007e4000c101b2a */
[--C-:B------:R-:W-:Y:S02]  /*8170*/  @!P4 IMAD.WIDE R38, R39, 0x4, R42.reuse ;  /* 0x000000042726c825 */ /* 0x100fe400078e022a */
[----:B------:R3:W-:Y:S02]  /*8180*/  @!P3 ST.E.64 desc[UR42][R36.64], R10 ;  /* 0x0000000a2400b985 */ /* 0x0007e4000c101b2a */
[----:B------:R-:W-:-:S02]  /*8190*/  @!P5 IMAD.WIDE R40, R41, 0x4, R42 ;  /* 0x000000042928d825 */ /* 0x000fc400078e022a */
[----:B------:R3:W-:Y:S02]  /*81a0*/  @!P4 ST.E.64 desc[UR42][R38.64], R14 ;  /* 0x0000000e2600c985 */ /* 0x0007e4000c101b2a */
[----:B------:R-:W-:Y:S02]  /*81b0*/  @!P6 IMAD.WIDE R42, R49, 0x4, R42 ;  /* 0x00000004312ae825 */ /* 0x000fe400078e022a */
[----:B------:R3:W-:Y:S04]  /*81c0*/  @!P5 ST.E.64 desc[UR42][R40.64], R22 ;  /* 0x000000162800d985 */ /* 0x0007e8000c101b2a */
[----:B------:R3:W-:Y:S02]  /*81d0*/  @!P6 ST.E.64 desc[UR42][R42.64], R30 ;  /* 0x0000001e2a00e985 */ /* 0x0007e4000c101b2a */
.L_x_12172:
[----:B------:R-:W-:Y:S05]  /*81e0*/  BSYNC B0 ;  /* 0x0000000000007941 */ /* 0x000fea0003800000 */
.L_x_12171:
[----:B------:R-:W-:Y:S01]  /*81f0*/  ISETP.GE.AND P0, PT, R44, R45, PT ;  /* 0x0000002d2c00720c */ /* 0x000fe20003f06270 */
[----:B0--3--:R0:W3:Y:S04]  /*8200*/  SHFL.IDX PT, R17, R50, 0x1, 0x1c1f ;  /* 0x003c1f0032117f89 */ /* 0x0090e800000e0000 */
[----:B------:R0:W4:Y:S08]  /*8210*/  SHFL.IDX PT, R16, R48, 0x1, 0x1c1f ;  /* 0x003c1f0030107f89 */ /* 0x00013000000e0000 */
        /* <DEDUP_REMOVED lines=12> */
[----:B------:R-:W-:-:S02]  /*82e0*/  ISETP.GE.AND P4, PT, R10, UR4, PT ;  /* 0x000000040a007c0c */ /* 0x000fc4000bf86270 */
[----:B------:R-:W-:Y:S02]  /*82f0*/  ISETP.GE.AND P5, PT, R11, UR4, PT ;  /* 0x000000040b007c0c */ /* 0x000fe4000bfa6270 */
[----:B------:R-:W-:Y:S01]  /*8300*/  ISETP.GE.AND P6, PT, R15, UR4, PT ;  /* 0x000000040f007c0c */ /* 0x000fe2000bfc6270 */
[C---:B---34-:R-:W-:Y:S01]  /*8310*/  @!P0 IMAD.WIDE R2, R47.reuse, 0x4, R16 ;  /* 0x000000042f028825 */ /* 0x058fe200078e0210 */
[----:B------:R-:W-:Y:S02]  /*8320*/  IADD3 R47, R47, 0x38, RZ ;  /* 0x000000382f2f7810 */ /* 0x000fe40007ffe0ff */
[----:B------:R-:W-:Y:S02]  /*8330*/  @!P1 LEA.HI R0, R0, R0, RZ, 0x1 ;  /* 0x0000000000009211 */ /* 0x000fe400078f08ff */
[----:B------:R-:W-:Y:S01]  /*8340*/  @!P2 LEA.HI R6, R6, R6, RZ, 0x1 ;  /* 0x000000060606a211 */ /* 0x000fe200078f08ff */
[----:B------:R0:W-:Y:S01]  /*8350*/  @!P0 ST.E.64 desc[UR42][R2.64], R28 ;  /* 0x0000001c02008985 */ /* 0x0001e2000c101b2a */
[----:B------:R-:W-:-:S02]  /*8360*/  @!P1 LOP3.LUT R5, R0, 0xfffffffe, RZ, 0xc0, !PT ;  /* 0xfffffffe00059812 */ /* 0x000fc400078ec0ff */
[----:B------:R-:W-:Y:S02]  /*8370*/  @!P3 LEA.HI R0, R7, R7, RZ, 0x1 ;  /* 0x000000070700b211 */ /* 0x000fe400078f08ff */
[----:B------:R-:W-:Y:S01]  /*8380*/  @!P4 LEA.HI R10, R10, R10, RZ, 0x1 ;  /* 0x0000000a0a0ac211 */ /* 0x000fe200078f08ff */
[----:B------:R-:W-:Y:S01]  /*8390*/  @!P1 IMAD.WIDE R4, R5, 0x4, R16 ;  /* 0x0000000405049825 */ /* 0x000fe200078e0210 */
[----:B------:R-:W-:Y:S02]  /*83a0*/  @!P5 LEA.HI R14, R11, R11, RZ, 0x1 ;  /* 0x0000000b0b0ed211 */ /* 0x000fe400078f08ff */
[----:B------:R-:W-:Y:S02]  /*83b0*/  @!P6 LEA.HI R18, R15, R15, RZ, 0x1 ;  /* 0x0000000f0f12e211 */ /* 0x000fe400078f08ff */
[----:B------:R-:W-:Y:S01]  /*83c0*/  @!P2 LOP3.LUT R7, R6, 0xfffffffe, RZ, 0xc0, !PT ;  /* 0xfffffffe0607a812 */ /* 0x000fe200078ec0ff */
[----:B------:R3:W-:Y:S01]  /*83d0*/  @!P1 ST.E.64 desc[UR42][R4.64], R34 ;  /* 0x0000002204009985 */ /* 0x0007e2000c101b2a */
[----:B------:R-:W-:-:S02]  /*83e0*/  @!P3 LOP3.LUT R11, R0, 0xfffffffe, RZ, 0xc0, !PT ;  /* 0xfffffffe000bb812 */ /* 0x000fc400078ec0ff */
[----:B------:R-:W-:Y:S01]  /*83f0*/  @!P4 LOP3.LUT R15, R10, 0xfffffffe, RZ, 0xc0, !PT ;  /* 0xfffffffe0a0fc812 */ /* 0x000fe200078ec0ff */
[--C-:B0-----:R-:W-:Y:S01]  /*8400*/  @!P2 IMAD.WIDE R2, R7, 0x4, R16.reuse ;  /* 0x000000040702a825 */ /* 0x101fe200078e0210 */
[----:B------:R-:W-:Y:S02]  /*8410*/  @!P5 LOP3.LUT R19, R14, 0xfffffffe, RZ, 0xc0, !PT ;  /* 0xfffffffe0e13d812 */ /* 0x000fe400078ec0ff */
[----:B------:R-:W-:Y:S01]  /*8420*/  @!P6 LOP3.LUT R23, R18, 0xfffffffe, RZ, 0xc0, !PT ;  /* 0xfffffffe1217e812 */ /* 0x000fe200078ec0ff */
[--C-:B------:R-:W-:Y:S01]  /*8430*/  @!P4 IMAD.WIDE R6, R15, 0x4, R16.reuse ;  /* 0x000000040f06c825 */ /* 0x100fe200078e0210 */
[----:B------:R0:W-:Y:S01]  /*8440*/  @!P2 ST.E.64 desc[UR42][R2.64], R8 ;  /* 0x000000080200a985 */ /* 0x0001e2000c101b2a */
[----:B------:R-:W-:Y:S02]  /*8450*/  ISETP.GE.AND P0, PT, R47, UR4, PT ;  /* 0x000000042f007c0c */ /* 0x000fe4000bf06270 */
[----:B------:R-:W-:-:S04]  /*8460*/  @!P6 IMAD.WIDE R14, R23, 0x4, R16 ;  /* 0x00000004170ee825 */ /* 0x000fc800078e0210 */
[----:B---3--:R-:W-:-:S04]  /*8470*/  @!P3 IMAD.WIDE R4, R11, 0x4, R16 ;  /* 0x000000040b04b825 */ /* 0x008fc800078e0210 */
[----:B------:R-:W-:Y:S01]  /*8480*/  @!P5 IMAD.WIDE R10, R19, 0x4, R16 ;  /* 0x00000004130ad825 */ /* 0x000fe200078e0210 */
[----:B------:R0:W-:Y:S04]  /*8490*/  @!P3 ST.E.64 desc[UR42][R4.64], R12 ;  /* 0x0000000c0400b985 */ /* 0x0001e8000c101b2a */
[----:B------:R0:W-:Y:S04]  /*84a0*/  @!P4 ST.E.64 desc[UR42][R6.64], R20 ;  /* 0x000000140600c985 */ /* 0x0001e8000c101b2a */
        /* <DEDUP_REMOVED lines=8> */
.L_x_12170:
        /* <DEDUP_REMOVED lines=12> */
[----:B------:R-:W2:Y:S01]  /*85f0*/  LDL.LU R7, [R1+0x14] ;  /* 0x0000140001077983 */ /* 0x000ea20000300800 */
        /* <DEDUP_REMOVED lines=45> */
.L_x_12145:
        /* <DEDUP_REMOVED lines=18> */
.L_x_12173:
[----:B------:R-:W-:Y:S01]  /*89f0*/  ULDC UR7, c[0x0][0xc50] ;  /* 0x0003140000077ab9 */ /* 0x000fe20000000800 */
[----:B------:R-:W-:Y:S01]  /*8a00*/  UMOV UR36, UR6 ;  /* 0x0000000600247c82 */ /* 0x000fe20008000000 */
[----:B------:R-:W-:-:S11]  /*8a10*/  UISETP.NE.AND UP0, UPT, UR7, 0x1, UPT ;  /* 0x000000010700788c */ /* 0x000fd6000bf05270 */
[----:B------:R-:W-:Y:S01]  /*8a20*/  @UP0 ULDC UR4, c[0x0][0xc54] ;  /* 0x0003150000040ab9 */ /* 0x000fe20000000800 */
[----:B------:R-:W-:Y:S01]  /*8a30*/  @UP0 ULDC UR8, c[0x0][0xc58] ;  /* 0x0003160000080ab9 */ /* 0x000fe20000000800 */
[----:B------:R-:W-:-:S04]  /*8a40*/  UIMAD.WIDE.U32 UR4, UR6, UR4, URZ ;  /* 0x00000004060472a5 */ /* 0x000fc8000f8e003f */
[----:B------:R-:W-:-:S12]  /*8a50*/  @UP0 USHF.R.U32.HI UR36, URZ, UR8, UR5 ;  /* 0x000000083f240299 */ /* 0x000fd80008011605 */
.L_x_12174:
        /* <DEDUP_REMOVED lines=26> */
[----:B------:R-:W-:Y:S01]  /*8c00*/  MOV R4, UR4 ;  /* 0x0000000400047c02 */ /* 0x000fe20008000f00 */
[----:B------:R-:W-:-:S03]  /*8c10*/  UIADD3 UR5, UR39, -0x1, UR4 ;  /* 0xffffffff27057890 */ /* 0x000fc6000fffe004 */
[-C--:B------:R-:W-:Y:S02]  /*8c20*/  IABS R5, R4.reuse ;  /* 0x0000000400057213 */ /* 0x080fe40000000000 */
[----:B------:R-:W-:Y:S01]  /*8c30*/  IABS R4, R4 ;  /* 0x0000000400047213 */ /* 0x000fe20000000000 */
[----:B------:R-:W-:Y:S01]  /*8c40*/  IMAD.U32 R6, RZ, RZ, UR5 ;  /* 0x00000005ff067e24 */ /* 0x000fe2000f8e00ff */
[----:B------:R-:W0:Y:S01]  /*8c50*/  I2F.RP R0, R5 ;  /* 0x0000000500007306 */ /* 0x000e220000209400 */
[----:B------:R-:W-:Y:S02]  /*8c60*/  ULOP3.LUT UR5, UR5, UR4, URZ, 0x3c, !UPT ;  /* 0x0000000405057292 */ /* 0x000fe4000f8e3c3f */
[----:B------:R-:W-:-:S04]  /*8c70*/  IMAD.MOV R4, RZ, RZ, -R4 ;  /* 0x000000ffff047224 */ /* 0x000fc800078e0a04 */
        /* <DEDUP_REMOVED lines=21> */
.L_x_12176:
        /* <DEDUP_REMOVED lines=16> */
[----:B------:R-:W-:Y:S01]  /*8ed0*/  MOV R4, UR4 ;  /* 0x0000000400047c02 */ /* 0x000fe20008000f00 */
[----:B------:R-:W-:Y:S01]  /*8ee0*/  IMAD.U32 R5, RZ, RZ, UR5 ;  /* 0x00000005ff057e24 */ /* 0x000fe2000f8e00ff */
[----:B------:R-:W-:Y:S01]  /*8ef0*/  ULDC.64 UR4, c[0x4][0x30] ;  /* 0x01000c0000047ab9 */ /* 0x000fe20000000a00 */
        /* <DEDUP_REMOVED lines=10> */
.L_x_12177:
        /* <DEDUP_REMOVED lines=20> */
.L_x_12179:
        /* <DEDUP_REMOVED lines=15> */
.L_x_12178:
        /* <DEDUP_REMOVED lines=10> */
[----:B------:R-:W-:Y:S02]  /*9270*/  LOP3.LUT R17, R17, 0xfffffffe, RZ, 0xc0, !PT ;  /* 0xfffffffe11117812 */ /* 0x000fe400078ec0ff */
[----:B------:R-:W-:Y:S02]  /*9280*/  ISETP.NE.AND.EX P1, PT, R5, RZ, PT, P0 ;  /* 0x000000ff0500720c */ /* 0x000fe40003f25300 */
[----:B------:R-:W-:-:S11]  /*9290*/  IADD3 R18, R25, -0x1, RZ ;  /* 0xffffffff19127810 */ /* 0x000fd60007ffe0ff */
[----:B------:R-:W-:Y:S02]  /*92a0*/  @P1 LOP3.LUT R17, R17, 0x1, RZ, 0xfc, !PT ;  /* 0x0000000111111812 */ /* 0x000fe400078efcff */
[----:B--2---:R-:W-:Y:S02]  /*92b0*/  SHF.R.S32.HI R22, RZ, 0x1f, R19 ;  /* 0x0000001fff167819 */ /* 0x004fe40000011413 */
[----:B------:R-:W-:Y:S01]  /*92c0*/  SEL R16, R19, RZ, !P1 ;  /* 0x000000ff13107207 */ /* 0x000fe20004800000 */
[----:B------:R-:W-:Y:S06]  /*92d0*/  BRA.DIV UR4, `(.L_x_12180) ;  /* 0x0000002a04fc7947 */ /* 0x000fec000b800000 */
[----:B------:R0:W1:Y:S02]  /*92e0*/  SHFL.IDX PT, R14, R29, RZ, 0x1f ;  /* 0x00001fff1d0e7589 */ /* 0x00006400000e0000 */
.L_x_12248:
        /* <DEDUP_REMOVED lines=8> */
.L_x_12251:
        /* <DEDUP_REMOVED lines=23> */
.L_x_12183:
[----:B------:R-:W2:Y:S01]  /*94e0*/  SYNCS.PHASECHK.TRANS64.TRYWAIT P0, [UR38+0x30840], R0 ;  /* 0x03084000ff0075a7 */ /* 0x000ea20008000166 */
[----:B------:R-:W-:Y:S01]  /*94f0*/  ISETP.NE.AND P1, PT, R27, RZ, PT ;  /* 0x000000ff1b00720c */ /* 0x000fe20003f25270 */
[----:B--2---:R-:W-:-:S12]  /*9500*/  @!P0 BRA `(.L_x_12184) ;  /* 0x0000002800b08947 */ /* 0x004fd80003800000 */
.L_x_12252:
[----:B------:R-:W-:Y:S05]  /*9510*/  @P1 BRA `(.L_x_12185) ;  /* 0x0000000000181947 */ /* 0x000fea0003800000 */
[----:B------:R-:W3:Y:S01]  /*9520*/  S2R R2, SR_TID.X ;  /* 0x0000000000027919 */ /* 0x000ee20000002100 */
[----:B--2---:R-:W-:-:S04]  /*9530*/  IMAD.MOV.U32 R0, RZ, RZ, 0x6000 ;  /* 0x00006000ff007424 */ /* 0x004fc800078e00ff */
[----:B------:R4:W-:Y:S01]  /*9540*/  SYNCS.ARRIVE.TRANS64 RZ, [UR38+0x30830], R0 ;  /* 0x03083000ffff79a7 */ /* 0x0009e20008000026 */
[----:B---3--:R-:W-:-:S13]  /*9550*/  LOP3.LUT P0, RZ, R2, 0x1f, RZ, 0xc0, !PT ;  /* 0x0000001f02ff7812 */ /* 0x008fda000780c0ff */
[----:B----4-:R-:W-:Y:S05]  /*9560*/  @!P0 BRA `(.L_x_12185) ;  /* 0x0000000000048947 */ /* 0x010fea0003800000 */
[----:B------:R-:W-:Y:S01]  /*9570*/  BPT.TRAP 0x1 ;  /* 0x000000040000795c */ /* 0x000fe20000300000 */
.L_x_12185:
        /* <DEDUP_REMOVED lines=8> */
[----:B------:R-:W-:Y:S01]  /*9600*/  UIADD3.X UR5, URZ, UR5, URZ, UP0, !UPT ;  /* 0x000000053f057290 */ /* 0x000fe200087fe43f */
[----:B------:R-:W-:Y:S01]  /*9610*/  UMOV UR6, 0x0 ;  /* 0x0000000000067882 */ /* 0x000fe20000000000 */
[----:B------:R-:W-:-:S02]  /*9620*/  UMOV UR7, 0x14f00000 ;  /* 0x14f0000000077882 */ /* 0x000fc40000000000 */
[----:B------:R-:W-:Y:S01]  /*9630*/  UIMAD UR11, UR11, 0xc0, URZ ;  /* 0x000000c00b0b78a4 */ /* 0x000fe2000f8e023f */
[----:B------:R-:W-:Y:S01]  /*9640*/  UMOV UR10, URZ ;  /* 0x0000003f000a7c82 */ /* 0x000fe20008000000 */
[----:B------:R-:W-:Y:S02]  /*9650*/  UMOV UR12, UR36 ;  /* 0x00000024000c7c82 */ /* 0x000fe40008000000 */
[----:B------:R-:W-:-:S05]  /*9660*/  @P0 LOP3.LUT R17, R17, 0x2, RZ, 0xfc, !PT ;  /* 0x0000000211110812 */ /* 0x000fca00078efcff */
[----:B------:R3:W-:Y:S02]  /*9670*/  UTMALDG.4D [UR8], [UR4], desc[UR6] ;  /* 0x00000608040075b4 */ /* 0x0007e40008019000 */
[----:B---3--:R-:W-:Y:S01]  /*9680*/  NOP ;  /* 0x0000000000007918 */ /* 0x008fe20000000000 */
.L_x_12181:
        /* <DEDUP_REMOVED lines=18> */
[----:B-1----:R-:W-:Y:S01]  /*97b0*/  IMAD.U32 R4, RZ, RZ, UR6 ;  /* 0x00000006ff047e24 */ /* 0x002fe2000f8e00ff */
[----:B------:R-:W-:Y:S01]  /*97c0*/  MOV R8, 0x70 ;  /* 0x0000007000087802 */ /* 0x000fe20000000f00 */
[----:B------:R-:W1:Y:S01]  /*97d0*/  LDC.64 R2, c[0x4][R2] ;  /* 0x0100000002027b82 */ /* 0x000e620000000a00 */
[----:B------:R-:W-:Y:S02]  /*97e0*/  IMAD.U32 R5, RZ, RZ, UR7 ;  /* 0x00000007ff057e24 */ /* 0x000fe4000f8e00ff */
[----:B------:R-:W-:Y:S02]  /*97f0*/  IMAD.U32 R6, RZ, RZ, UR8 ;  /* 0x00000008ff067e24 */ /* 0x000fe4000f8e00ff */
[----:B------:R-:W-:-:S02]  /*9800*/  IMAD.U32 R7, RZ, RZ, UR9 ;  /* 0x00000009ff077e24 */ /* 0x000fc4000f8e00ff */
[----:B------:R-:W-:Y:S02]  /*9810*/  IMAD.U32 R10, RZ, RZ, UR4 ;  /* 0x00000004ff0a7e24 */ /* 0x000fe4000f8e00ff */
[----:B------:R-:W-:Y:S02]  /*9820*/  IMAD.U32 R11, RZ, RZ, UR5 ;  /* 0x00000005ff0b7e24 */ /* 0x000fe4000f8e00ff */
[----:B------:R-:W-:Y:S02]  /*9830*/  IMAD.MOV.U32 R12, RZ, RZ, 0x1 ;  /* 0x00000001ff0c7424 */ /* 0x000fe400078e00ff */
[----:B------:R-:W-:-:S07]  /*9840*/  IMAD.MOV.U32 R13, RZ, RZ, RZ ;  /* 0x000000ffff0d7224 */ /* 0x000fce00078e00ff */
[----:B------:R-:W-:-:S07]  /*9850*/  LEPC R20, `(.L_x_12186) ;  /* 0x000000001014794e */ /* 0x000fce0000000000 */
[----:B01----:R-:W-:Y:S05]  /*9860*/  CALL.ABS.NOINC R2 ;  /* 0x0000000002007343 */ /* 0x003fea0003c00000 */
.L_x_12186:
[----:B------:R-:W2:Y:S01]  /*9870*/  LDC R20, c[0x0][0x448] ;  /* 0x00011200ff147b82 */ /* 0x000ea20000000800 */
[----:B------:R-:W3:Y:S01]  /*9880*/  S2R R12, SR_TID.X ;  /* 0x00000000000c7919 */ /* 0x000ee20000002100 */
[----:B------:R-:W-:Y:S01]  /*9890*/  SHF.R.U32.HI R6, RZ, 0x3, R27 ;  /* 0x00000003ff067819 */ /* 0x000fe2000001161b */
[----:B------:R-:W-:Y:S01]  /*98a0*/  UMOV UR4, UR44 ;  /* 0x0000002c00047c82 */ /* 0x000fe20008000000 */
[----:B------:R-:W-:Y:S01]  /*98b0*/  UMOV UR5, UR41 ;  /* 0x0000002900057c82 */ /* 0x000fe20008000000 */
[----:B------:R-:W4:Y:S01]  /*98c0*/  S2R R21, SR_CTAID.X ;  /* 0x0000000000157919 */ /* 0x000f220000002500 */
[----:B------:R-:W-:Y:S01]  /*98d0*/  ULDC.64 UR6, c[0x0][0x2c8] ;  /* 0x0000b20000067ab9 */ /* 0x000fe20000000a00 */
[----:B------:R-:W5:Y:S01]  /*98e0*/  S2R R10, SR_CTAID.Z ;  /* 0x00000000000a7919 */ /* 0x000f620000002700 */
[----:B--2---:R-:W-:Y:S01]  /*98f0*/  ISETP.NE.AND P0, PT, R20, 0x1, PT ;  /* 0x000000011400780c */ /* 0x004fe20003f05270 */
[----:B---3--:R-:W-:-:S12]  /*9900*/  IMAD.SHL.U32 R3, R12, 0x10, RZ ;  /* 0x000000100c037824 */ /* 0x008fd800078e00ff */
[----:B------:R-:W2:Y:S01]  /*9910*/  @P0 LDC R0, c[0x0][0x44c] ;  /* 0x00011300ff000b82 */ /* 0x000ea20000000800 */
[----:B------:R-:W-:-:S05]  /*9920*/  LOP3.LUT R3, R6, 0x70, R3, 0xf8, !PT ;  /* 0x0000007006037812 */ /* 0x000fca00078ef803 */
[----:B----4-:R-:W-:Y:S02]  /*9930*/  IMAD R7, R21, 0xc0, R3 ;  /* 0x000000c015077824 */ /* 0x010fe400078e0203 */
[----:B------:R-:W3:Y:S02]  /*9940*/  @P0 LDC R11, c[0x0][0x44c] ;  /* 0x00011300ff0b0b82 */ /* 0x000ee40000000800 */
[----:B------:R-:W-:Y:S02]  /*9950*/  VIADD R8, R7, 0x80 ;  /* 0x0000008007087836 */ /* 0x000fe40000000000 */
[----:B------:R-:W-:-:S04]  /*9960*/  IMAD.MOV.U32 R9, RZ, RZ, R7 ;  /* 0x000000ffff097224 */ /* 0x000fc800078e0007 */
[----:B-1----:R-:W1:Y:S08]  /*9970*/  @P0 LDC R5, c[0x0][0x450] ;  /* 0x00011400ff050b82 */ /* 0x002e700000000800 */
[----:B------:R-:W4:Y:S01]  /*9980*/  LDC.64 R2, c[0x0][0x2e0] ;  /* 0x0000b800ff027b82 */ /* 0x000f220000000a00 */
[----:B--2---:R-:W-:-:S07]  /*9990*/  @P0 IMAD.HI.U32 R0, R7, R0, RZ ;  /* 0x0000000007000227 */ /* 0x004fce00078e00ff */
[----:B------:R-:W2:Y:S01]  /*99a0*/  @P0 LDC R13, c[0x0][0x450] ;  /* 0x00011400ff0d0b82 */ /* 0x000ea20000000800 */
[----:B---3--:R-:W-:Y:S01]  /*99b0*/  @P0 IMAD.HI.U32 R4, R8, R11, RZ ;  /* 0x0000000b08040227 */ /* 0x008fe200078e00ff */
[----:B-1----:R-:W-:-:S03]  /*99c0*/  @P0 SHF.R.U32.HI R9, RZ, R5, R0 ;  /* 0x00000005ff090219 */ /* 0x002fc60000011600 */
[----:B------:R-:W-:Y:S02]  /*99d0*/  IMAD.MOV.U32 R0, RZ, RZ, R8 ;  /* 0x000000ffff007224 */ /* 0x000fe400078e0008 */
[----:B----4-:R-:W-:-:S04]  /*99e0*/  IMAD R28, R28, R2, RZ ;  /* 0x000000021c1c7224 */ /* 0x010fc800078e02ff */
[C---:B-----5:R-:W-:Y:S02]  /*99f0*/  IMAD R5, R10.reuse, R3, R28 ;  /* 0x000000030a057224 */ /* 0x060fe400078e021c */
[----:B------:R-:W-:Y:S01]  /*9a00*/  IMAD.WIDE.U32 R2, R10, R2, UR4 ;  /* 0x000000040a027e25 */ /* 0x000fe2000f8e0002 */
[----:B------:R-:W-:Y:S01]  /*9a10*/  ULDC.64 UR4, c[0x0][0x2d0] ;  /* 0x0000b40000047ab9 */ /* 0x000fe20000000a00 */
[----:B--2---:R-:W-:Y:S02]  /*9a20*/  @P0 SHF.R.U32.HI R0, RZ, R13, R4 ;  /* 0x0000000dff000219 */ /* 0x004fe40000011604 */
[----:B------:R-:W-:Y:S01]  /*9a30*/  SHF.R.S32.HI R4, RZ, 0x1f, R9 ;  /* 0x0000001fff047819 */ /* 0x000fe20000011409 */
[----:B------:R-:W-:Y:S01]  /*9a40*/  IMAD.IADD R3, R3, 0x1, R5 ;  /* 0x0000000103037824 */ /* 0x000fe200078e0205 */
[----:B------:R-:W-:-:S03]  /*9a50*/  SHF.R.S32.HI R10, RZ, 0x1f, R0 ;  /* 0x0000001fff0a7819 */ /* 0x000fc60000011400 */
[----:B------:R-:W-:-:S04]  /*9a60*/  IMAD R4, R4, UR4, RZ ;  /* 0x0000000404047c24 */ /* 0x000fc8000f8e02ff */
[C---:B------:R-:W-:Y:S02]  /*9a70*/  IMAD R11, R9.reuse, UR5, R4 ;  /* 0x00000005090b7c24 */ /* 0x040fe4000f8e0204 */
[----:B------:R-:W-:-:S04]  /*9a80*/  IMAD.WIDE.U32 R4, R9, UR4, R2 ;  /* 0x0000000409047c25 */ /* 0x000fc8000f8e0002 */
[----:B------:R-:W-:Y:S02]  /*9a90*/  IMAD.MOV R9, RZ, RZ, -R9 ;  /* 0x000000ffff097224 */ /* 0x000fe400078e0a09 */
[----:B------:R-:W-:Y:S02]  /*9aa0*/  IMAD.IADD R5, R5, 0x1, R11 ;  /* 0x0000000105057824 */ /* 0x000fe400078e020b */
[----:B------:R-:W-:Y:S02]  /*9ab0*/  IMAD R9, R20, R9, R7 ;  /* 0x0000000914097224 */ /* 0x000fe400078e0207 */
[----:B------:R-:W-:Y:S02]  /*9ac0*/  IMAD.MOV R7, RZ, RZ, -R0 ;  /* 0x000000ffff077224 */ /* 0x000fe400078e0a00 */
[----:B------:R-:W-:Y:S02]  /*9ad0*/  IMAD R11, R10, UR4, RZ ;  /* 0x000000040a0b7c24 */ /* 0x000fe4000f8e02ff */
[----:B------:R-:W-:Y:S01]  /*9ae0*/  IMAD R7, R20, R7, R8 ;  /* 0x0000000714077224 */ /* 0x000fe200078e0208 */
[----:B------:R-:W-:Y:S01]  /*9af0*/  SHF.R.S32.HI R8, RZ, 0x1f, R9 ;  /* 0x0000001fff087819 */ /* 0x000fe20000011409 */
[----:B------:R-:W-:-:S04]  /*9b00*/  IMAD.WIDE.U32 R2, R0, UR4, R2 ;  /* 0x0000000400027c25 */ /* 0x000fc8000f8e0002 */
[----:B------:R-:W-:Y:S01]  /*9b10*/  IMAD R13, R0, UR5, R11 ;  /* 0x00000005000d7c24 */ /* 0x000fe2000f8e020b */
[----:B------:R-:W-:Y:S01]  /*9b20*/  SHF.R.S32.HI R0, RZ, 0x1f, R7 ;  /* 0x0000001fff007819 */ /* 0x000fe20000011407 */
[----:B------:R-:W-:Y:S01]  /*9b30*/  IMAD R8, R8, UR6, RZ ;  /* 0x0000000608087c24 */ /* 0x000fe2000f8e02ff */
[----:B------:R-:W-:Y:S01]  /*9b40*/  ULDC.64 UR4, c[0x0][0x280] ;  /* 0x0000a00000047ab9 */ /* 0x000fe20000000a00 */
[----:B------:R-:W-:-:S04]  /*9b50*/  IMAD.WIDE.U32 R4, R9, UR6, R4 ;  /* 0x0000000609047c25 */ /* 0x000fc8000f8e0004 */
[----:B------:R-:W-:Y:S01]  /*9b60*/  IMAD R11, R9, UR7, R8 ;  /* 0x00000007090b7c24 */ /* 0x000fe2000f8e0208 */
[----:B------:R-:W-:Y:S01]  /*9b70*/  LEA R9, P0, R4, UR4, 0x1 ;  /* 0x0000000404097c11 */ /* 0x000fe2000f8008ff */
[----:B------:R-:W-:Y:S02]  /*9b80*/  IMAD.IADD R3, R3, 0x1, R13 ;  /* 0x0000000103037824 */ /* 0x000fe400078e020d */
[----:B------:R-:W-:Y:S02]  /*9b90*/  IMAD R0, R0, UR6, RZ ;  /* 0x0000000600007c24 */ /* 0x000fe4000f8e02ff */
[----:B------:R-:W-:Y:S02]  /*9ba0*/  IMAD.IADD R11, R5, 0x1, R11 ;  /* 0x00000001050b7824 */ /* 0x000fe400078e020b */
[C---:B------:R-:W-:Y:S02]  /*9bb0*/  IMAD R13, R7.reuse, UR7, R0 ;  /* 0x00000007070d7c24 */ /* 0x040fe4000f8e0200 */
[----:B------:R-:W-:Y:S01]  /*9bc0*/  IMAD.WIDE.U32 R2, R7, UR6, R2 ;  /* 0x0000000607027c25 */ /* 0x000fe2000f8e0002 */
[----:B------:R-:W-:-:S02]  /*9bd0*/  LEA.HI.X R10, R4, UR5, R11, 0x1, P0 ;  /* 0x00000005040a7c11 */ /* 0x000fc400080f0c0b */
[----:B------:R-:W-:Y:S01]  /*9be0*/  SHF.L.U32 R7, R12, 0x3, RZ ;  /* 0x000000030c077819 */ /* 0x000fe200000006ff */
[----:B------:R-:W-:Y:S01]  /*9bf0*/  IMAD.IADD R3, R3, 0x1, R13 ;  /* 0x0000000103037824 */ /* 0x000fe200078e020d */
[C---:B------:R-:W-:Y:S01]  /*9c00*/  LEA R0, P0, R2.reuse, UR4, 0x1 ;  /* 0x0000000402007c11 */ /* 0x040fe2000f8008ff */
[----:B------:R-:W-:Y:S01]  /*9c10*/  ULDC UR4, c[0x0][0x2b8] ;  /* 0x0000ae0000047ab9 */ /* 0x000fe20000000800 */
[----:B------:R-:W-:Y:S02]  /*9c20*/  IMAD.SHL.U32 R4, R27, 0x8, RZ ;  /* 0x000000081b047824 */ /* 0x000fe400078e00ff */
[----:B------:R-:W-:Y:S02]  /*9c30*/  LEA.HI.X R8, R2, UR5, R3, 0x1, P0 ;  /* 0x0000000502087c11 */ /* 0x000fe400080f0c03 */
[C---:B------:R-:W-:Y:S02]  /*9c40*/  LOP3.LUT R2, R7.reuse, 0x1f8, RZ, 0xc0, !PT ;  /* 0x000001f807027812 */ /* 0x040fe400078ec0ff */
[----:B------:R-:W-:-:S02]  /*9c50*/  LOP3.LUT R7, R7, 0x38, RZ, 0xc0, !PT ;  /* 0x0000003807077812 */ /* 0x000fc400078ec0ff */
[----:B------:R-:W-:Y:S02]  /*9c60*/  LOP3.LUT R3, R2, 0x38, R12, 0x78, !PT ;  /* 0x0000003802037812 */ /* 0x000fe400078e780c */
[----:B------:R-:W-:Y:S01]  /*9c70*/  ISETP.GE.AND P0, PT, R7, UR4, PT ;  /* 0x0000000407007c0c */ /* 0x000fe2000bf06270 */
[----:B------:R-:W-:Y:S01]  /*9c80*/  UMOV UR4, 0xffffffff ;  /* 0xffffffff00047882 */ /* 0x000fe20000000000 */
[----:B------:R-:W-:Y:S02]  /*9c90*/  LOP3.LUT R4, R3, 0x200, R4, 0xf8, !PT ;  /* 0x0000020003047812 */ /* 0x000fe400078ef804 */
[----:B------:R-:W-:Y:S09]  /*9ca0*/  BRA.DIV UR4, `(.L_x_12187) ;  /* 0x0000002204e07947 */ /* 0x000ff2000b800000 */
[----:B------:R-:W1:Y:S01]  /*9cb0*/  S2R R2, SR_CTAID.X ;  /* 0x0000000000027919 */ /* 0x000e620000002500 */
[----:B------:R-:W-:Y:S02]  /*9cc0*/  ULDC UR4, c[0x0][0x288] ;  /* 0x0000a20000047ab9 */ /* 0x000fe40000000800 */
[----:B------:R-:W-:Y:S01]  /*9cd0*/  IMAD R5, R20, UR4, RZ ;  /* 0x0000000414057c24 */ /* 0x000fe2000f8e02ff */
[----:B------:R-:W2:Y:S04]  /*9ce0*/  SHFL.IDX PT, R14, R9, RZ, 0x181f ;  /* 0x00181fff090e7589 */ /* 0x000ea800000e0000 */
[----:B------:R-:W-:Y:S04]  /*9cf0*/  SHFL.IDX PT, R21, R10, 0x1, 0x181f ;  /* 0x00381f000a157f89 */ /* 0x000fe800000e0000 */
[----:B------:R-:W-:Y:S01]  /*9d00*/  SHFL.IDX PT, R20, R10, 0x2, 0x181f ;  /* 0x00581f000a147f89 */ /* 0x000fe200000e0000 */
[----:B-1----:R-:W-:-:S03]  /*9d10*/  IMAD R6, R2, 0xc0, R6 ;  /* 0x000000c002067824 */ /* 0x002fc600078e0206 */
[----:B------:R-:W1:Y:S01]  /*9d20*/  SHFL.IDX PT, R2, R10, RZ, 0x181f ;  /* 0x00181fff0a027589 */ /* 0x000e6200000e0000 */
[C---:B------:R-:W-:Y:S01]  /*9d30*/  VIADD R12, R6.reuse, 0x10 ;  /* 0x00000010060c7836 */ /* 0x040fe20000000000 */
[----:B------:R-:W-:-:S13]  /*9d40*/  ISETP.GE.AND P1, PT, R6, R5, PT ;  /* 0x000000050600720c */ /* 0x000fda0003f26270 */
[----:B--2---:R-:W-:Y:S02]  /*9d50*/  @!P1 LEA R14, P2, R7, R14, 0x1 ;  /* 0x0000000e070e9211 */ /* 0x004fe400078408ff */
[----:B------:R-:W-:-:S03]  /*9d60*/  @!P1 LEA R28, R4, UR38, 0x1 ;  /* 0x00000026041c9c11 */ /* 0x000fc6000f8e08ff */
[----:B-1----:R-:W-:Y:S02]  /*9d70*/  @!P1 IMAD.X R3, RZ, RZ, R2, P2 ;  /* 0x000000ffff039224 */ /* 0x002fe400010e0602 */
[----:B------:R-:W-:Y:S02]  /*9d80*/  @!P1 IMAD.MOV.U32 R2, RZ, RZ, R14 ;  /* 0x000000ffff029224 */ /* 0x000fe400078e000e */
[----:B------:R-:W-:Y:S04]  /*9d90*/  SHFL.IDX PT, R14, R9, 0x2, 0x181f ;  /* 0x00581f00090e7f89 */ /* 0x000fe800000e0000 */
[----:B------:R1:W-:Y:S01]  /*9da0*/  @!P1 LDGSTS.E.BYPASS.LTC128B.128 [R28+0xc400], desc[UR42][R2.64], !P0 ;  /* 0x0c400000021c9fae */ /* 0x0003e2000c101d6a */
[----:B------:R-:W-:Y:S01]  /*9db0*/  ISETP.GE.AND P1, PT, R12, R5, PT ;  /* 0x000000050c00720c */ /* 0x000fe20003f26270 */
[----:B------:R-:W-:-:S05]  /*9dc0*/  VIADD R12, R6, 0x20 ;  /* 0x00000020060c7836 */ /* 0x000fca0000000000 */
[----:B------:R-:W-:Y:S01]  /*9dd0*/  ISETP.GE.AND P2, PT, R12, R5, PT ;  /* 0x000000050c00720c */ /* 0x000fe20003f46270 */
[----:B------:R-:W-:Y:S01]  /*9de0*/  VIADD R12, R6, 0x30 ;  /* 0x00000030060c7836 */ /* 0x000fe20000000000 */
[----:B-1----:R-:W1:Y:S04]  /*9df0*/  SHFL.IDX PT, R2, R9, 0x1, 0x181f ;  /* 0x00381f0009027f89 */ /* 0x002e6800000e0000 */
[----:B------:R-:W2:Y:S01]  /*9e00*/  SHFL.IDX PT, R28, R9, 0x3, 0x181f ;  /* 0x00781f00091c7f89 */ /* 0x000ea200000e0000 */
[----:B-1----:R-:W-:-:S05]  /*9e10*/  @!P1 LEA R2, P3, R7, R2, 0x1 ;  /* 0x0000000207029211 */ /* 0x002fca00078608ff */
[----:B------:R-:W-:Y:S01]  /*9e20*/  @!P1 IMAD.X R3, RZ, RZ, R21, P3 ;  /* 0x000000ffff039224 */ /* 0x000fe200018e0615 */
[----:B------:R-:W-:-:S05]  /*9e30*/  @!P1 LEA R21, R4, UR38, 0x1 ;  /* 0x0000002604159c11 */ /* 0x000fca000f8e08ff */
[----:B------:R1:W-:Y:S02]  /*9e40*/  @!P1 LDGSTS.E.BYPASS.LTC128B.128 [R21+0xcc00], desc[UR42][R2.64], !P0 ;  /* 0x0cc0000002159fae */ /* 0x0003e4000c101d6a */
[----:B-1----:R-:W-:Y:S02]  /*9e50*/  @!P2 LEA R2, P1, R7, R14, 0x1 ;  /* 0x0000000e0702a211 */ /* 0x002fe400078208ff */
[----:B------:R-:W1:Y:S03]  /*9e60*/  SHFL.IDX PT, R21, R10, 0x3, 0x181f ;  /* 0x00781f000a157f89 */ /* 0x000e6600000e0000 */
[----:B------:R-:W-:Y:S01]  /*9e70*/  @!P2 IMAD.X R3, RZ, RZ, R20, P1 ;  /* 0x000000ffff03a224 */ /* 0x000fe200008e0614 */
[----:B------:R-:W-:Y:S01]  /*9e80*/  ISETP.GE.AND P1, PT, R12, R5, PT ;  /* 0x000000050c00720c */ /* 0x000fe20003f26270 */
[----:B------:R-:W3:Y:S01]  /*9e90*/  SHFL.IDX PT, R14, R9, 0x4, 0x181f ;  /* 0x00981f00090e7f89 */ /* 0x000ee200000e0000 */
[----:B------:R-:W-:Y:S01]  /*9ea0*/  @!P2 LEA R20, R4, UR38, 0x1 ;  /* 0x000000260414ac11 */ /* 0x000fe2000f8e08ff */
[----:B------:R-:W-:-:S04]  /*9eb0*/  VIADD R12, R6, 0x40 ;  /* 0x00000040060c7836 */ /* 0x000fc80000000000 */
[----:B------:R4:W-:Y:S01]  /*9ec0*/  @!P2 LDGSTS.E.BYPASS.LTC128B.128 [R20+0xd400], desc[UR42][R2.64], !P0 ;  /* 0x0d4000000214afae */ /* 0x0009e2000c101d6a */
[----:B------:R-:W-:Y:S01]  /*9ed0*/  ISETP.GE.AND P2, PT, R12, R5, PT ;  /* 0x000000050c00720c */ /* 0x000fe20003f46270 */
[----:B------:R-:W-:Y:S02]  /*9ee0*/  VIADD R12, R6, 0x50 ;  /* 0x00000050060c7836 */ /* 0x000fe40000000000 */
[----:B----4-:R-:W4:Y:S02]  /*9ef0*/  SHFL.IDX PT, R20, R10, 0x4, 0x181f ;  /* 0x00981f000a147f89 */ /* 0x010f2400000e0000 */
[----:B--2---:R-:W-:Y:S02]  /*9f00*/  @!P1 LEA R2, P3, R7, R28, 0x1 ;  /* 0x0000001c07029211 */ /* 0x004fe400078608ff */
[----:B------:R-:W2:Y:S03]  /*9f10*/  SHFL.IDX PT, R28, R9, 0x5, 0x181f ;  /* 0x00b81f00091c7f89 */ /* 0x000ea600000e0000 */
[----:B-1----:R-:W-:Y:S01]  /*9f20*/  @!P1 IMAD.X R3, RZ, RZ, R21, P3 ;  /* 0x000000ffff039224 */ /* 0x002fe200018e0615 */
[----:B------:R-:W-:-:S05]  /*9f30*/  @!P1 LEA R21, R4, UR38, 0x1 ;  /* 0x0000002604159c11 */ /* 0x000fca000f8e08ff */
[----:B------:R1:W-:Y:S04]  /*9f40*/  @!P1 LDGSTS.E.BYPASS.LTC128B.128 [R21+0xdc00], desc[UR42][R2.64], !P0 ;  /* 0x0dc0000002159fae */ /* 0x0003e8000c101d6a */
[----:B-1----:R-:W1:Y:S01]  /*9f50*/  SHFL.IDX PT, R21, R10, 0x5, 0x181f ;  /* 0x00b81f000a157f89 */ /* 0x002e6200000e0000 */
[----:B---3--:R-:W-:-:S03]  /*9f60*/  @!P2 LEA R2, P1, R7, R14, 0x1 ;  /* 0x0000000e0702a211 */ /* 0x008fc600078208ff */
[----:B------:R-:W3:Y:S02]  /*9f70*/  SHFL.IDX PT, R14, R9, 0x6, 0x181f ;  /* 0x00d81f00090e7f89 */ /* 0x000ee400000e0000 */
[----:B----4-:R-:W-:Y:S01]  /*9f80*/  @!P2 IMAD.X R3, RZ, RZ, R20, P1 ;  /* 0x000000ffff03a224 */ /* 0x010fe200008e0614 */
[----:B------:R-:W-:Y:S01]  /*9f90*/  ISETP.GE.AND P1, PT, R12, R5, PT ;  /* 0x000000050c00720c */ /* 0x000fe20003f26270 */
[----:B------:R-:W-:Y:S01]  /*9fa0*/  VIADD R12, R6, 0x60 ;  /* 0x00000060060c7836 */ /* 0x000fe20000000000 */
[----:B------:R-:W-:-:S05]  /*9fb0*/  @!P2 LEA R20, R4, UR38, 0x1 ;  /* 0x000000260414ac11 */ /* 0x000fca000f8e08ff */
[----:B------:R4:W-:Y:S01]  /*9fc0*/  @!P2 LDGSTS.E.BYPASS.LTC128B.128 [R20+0xe400], desc[UR42][R2.64], !P0 ;  /* 0x0e4000000214afae */ /* 0x0009e2000c101d6a */
[----:B------:R-:W-:Y:S01]  /*9fd0*/  ISETP.GE.AND P2, PT, R12, R5, PT ;  /* 0x000000050c00720c */ /* 0x000fe20003f46270 */
[----:B------:R-:W-:Y:S02]  /*9fe0*/  VIADD R12, R6, 0x70 ;  /* 0x00000070060c7836 */ /* 0x000fe40000000000 */
[----:B----4-:R-:W4:Y:S02]  /*9ff0*/  SHFL.IDX PT, R20, R10, 0x6, 0x181f ;  /* 0x00d81f000a147f89 */ /* 0x010f2400000e0000 */
[----:B--2---:R-:W-:Y:S02]  /*a000*/  @!P1 LEA R2, P3, R7, R28, 0x1 ;  /* 0x0000001c07029211 */ /* 0x004fe400078608ff */
[----:B------:R-:W-:Y:S02]  /*a010*/  SHFL.IDX PT, R10, R10, 0x7, 0x181f ;  /* 0x00f81f000a0a7f89 */ /* 0x000fe400000e0000 */
[----:B-1----:R-:W-:-:S02]  /*a020*/  @!P1 IADD3.X R3, RZ, R21, RZ, P3, !PT ;  /* 0x00000015ff039210 */ /* 0x002fc40001ffe4ff */
[C---:B------:R-:W-:Y:S01]  /*a030*/  @!P1 LEA R21, R4.reuse, UR38, 0x1 ;  /* 0x0000002604159c11 */ /* 0x040fe2000f8e08ff */
[----:B------:R-:W-:Y:S04]  /*a040*/  SHFL.IDX PT, R28, R0, RZ, 0x181f ;  /* 0x00181fff001c7589 */ /* 0x000fe800000e0000 */
[----:B------:R3:W-:Y:S02]  /*a050*/  @!P1 LDGSTS.E.BYPASS.LTC128B.128 [R21+0xec00], desc[UR42][R2.64], !P0 ;  /* 0x0ec0000002159fae */ /* 0x0007e4000c101d6a */
[----:B---3--:R-:W-:Y:S02]  /*a060*/  @!P2 LEA R2, P1, R7, R14, 0x1 ;  /* 0x0000000e0702a211 */ /* 0x008fe400078208ff */
[----:B------:R-:W1:Y:S01]  /*a070*/  SHFL.IDX PT, R14, R9, 0x7, 0x181f ;  /* 0x00f81f00090e7f89 */ /* 0x000e6200000e0000 */
[----:B------:R-:W-:-:S02]  /*a080*/  @!P2 LEA R21, R4, UR38, 0x1 ;  /* 0x000000260415ac11 */ /* 0x000fc4000f8e08ff */
[----:B----4-:R-:W-:Y:S01]  /*a090*/  @!P2 IMAD.X R3, RZ, RZ, R20, P1 ;  /* 0x000000ffff03a224 */ /* 0x010fe200008e0614 */
[----:B------:R-:W-:Y:S01]  /*a0a0*/  ISETP.GE.AND P1, PT, R12, R5, PT ;  /* 0x000000050c00720c */ /* 0x000fe20003f26270 */
[----:B------:R-:W2:Y:S01]  /*a0b0*/  SHFL.IDX PT, R20, R8, RZ, 0x181f ;  /* 0x00181fff08147589 */ /* 0x000ea200000e0000 */
[----:B------:R-:W-:-:S03]  /*a0c0*/  VIADD R12, R6, 0x80 ;  /* 0x00000080060c7836 */ /* 0x000fc60000000000 */
[----:B------:R3:W-:Y:S02]  /*a0d0*/  @!P2 LDGSTS.E.BYPASS.LTC128B.128 [R21+0xf400], desc[UR42][R2.64], !P0 ;  /* 0x0f4000000215afae */ /* 0x0007e4000c101d6a */
[----:B------:R-:W-:Y:S01]  /*a0e0*/  ISETP.GE.AND P2, PT, R12, R5, PT ;  /* 0x000000050c00720c */ /* 0x000fe20003f46270 */
[----:B------:R-:W-:Y:S01]  /*a0f0*/  VIADD R12, R6, 0x90 ;  /* 0x00000090060c7836 */ /* 0x000fe20000000000 */
[----:B------:R-:W-:Y:S04]  /*a100*/  SHFL.IDX PT, R9, R8, 0x2, 0x181f ;  /* 0x00581f0008097f89 */ /* 0x000fe800000e0000 */
[----:B---3--:R-:W-:Y:S02]  /*a110*/  @!P1 LEA R21, R4, UR38, 0x1 ;  /* 0x0000002604159c11 */ /* 0x008fe4000f8e08ff */
[----:B-1----:R-:W-:-:S02]  /*a120*/  @!P1 LEA R2, P3, R7, R14, 0x1 ;  /* 0x0000000e07029211 */ /* 0x002fc400078608ff */
[----:B------:R-:W1:Y:S03]  /*a130*/  SHFL.IDX PT, R14, R0, 0x1, 0x181f ;  /* 0x00381f00000e7f89 */ /* 0x000e6600000e0000 */
[----:B------:R-:W-:Y:S02]  /*a140*/  @!P1 IMAD.X R3, RZ, RZ, R10, P3 ;  /* 0x000000ffff039224 */ /* 0x000fe400018e060a */
[----:B------:R-:W3:Y:S04]  /*a150*/  SHFL.IDX PT, R10, R8, 0x1, 0x181f ;  /* 0x00381f00080a7f89 */ /* 0x000ee800000e0000 */
[----:B------:R4:W-:Y:S04]  /*a160*/  @!P1 LDGSTS.E.BYPASS.LTC128B.128 [R21+0xfc00], desc[UR42][R2.64], !P0 ;  /* 0x0fc0000002159fae */ /* 0x0009e8000c101d6a */
[----:B------:R-:W-:Y:S01]  /*a170*/  SHFL.IDX PT, R8, R8, 0x3, 0x181f ;  /* 0x00781f0008087f89 */ /* 0x000fe200000e0000 */
[----:B----4-:R-:W-:-:S02]  /*a180*/  @!P2 LEA R2, P1, R7, R28, 0x1 ;  /* 0x0000001c0702a211 */ /* 0x010fc400078208ff */
[----:B------:R-:W-:-:S03]  /*a190*/  @!P2 LEA R28, R4, UR38, 0x1 ;  /* 0x00000026041cac11 */ /* 0x000fc6000f8e08ff */
[----:B--2---:R-:W-:Y:S01]  /*a1a0*/  @!P2 IMAD.X R3, RZ, RZ, R20, P1 ;  /* 0x000000ffff03a224 */ /* 0x004fe200008e0614 */
[----:B------:R-:W-:Y:S01]  /*a1b0*/  ISETP.GE.AND P1, PT, R12, R5, PT ;  /* 0x000000050c00720c */ /* 0x000fe20003f26270 */
[----:B------:R-:W2:Y:S01]  /*a1c0*/  SHFL.IDX PT, R20, R0, 0x2, 0x181f ;  /* 0x00581f0000147f89 */ /* 0x000ea200000e0000 */
[----:B------:R-:W-:-:S03]  /*a1d0*/  VIADD R12, R6, 0xa0 ;  /* 0x000000a0060c7836 */ /* 0x000fc60000000000 */
[----:B------:R1:W-:Y:S02]  /*a1e0*/  @!P2 LDGSTS.E.BYPASS.LTC128B.128 [R28+0x10400], desc[UR42][R2.64], !P0 ;  /* 0x10400000021cafae */ /* 0x0003e4000c101d6a */
[----:B------:R-:W-:-:S06]  /*a1f0*/  ISETP.GE.AND P2, PT, R12, R5, PT ;  /* 0x000000050c00720c */ /* 0x000fcc0003f46270 */
[----:B------:R-:W-:Y:S02]  /*a200*/  @!P1 LEA R21, R4, UR38, 0x1 ;  /* 0x0000002604159c11 */ /* 0x000fe4000f8e08ff */
[----:B-1----:R-:W-:Y:S02]  /*a210*/  @!P1 LEA R2, P3, R7, R14, 0x1 ;  /* 0x0000000e07029211 */ /* 0x002fe400078608ff */
[----:B------:R1:W4:Y:S03]  /*a220*/  SHFL.IDX PT, R14, R0, 0x3, 0x181f ;  /* 0x00781f00000e7f89 */ /* 0x00032600000e0000 */
[----:B---3--:R-:W-:-:S05]  /*a230*/  @!P1 IMAD.X R3, RZ, RZ, R10, P3 ;  /* 0x000000ffff039224 */ /* 0x008fca00018e060a */
[----:B------:R2:W-:Y:S02]  /*a240*/  @!P1 LDGSTS.E.BYPASS.LTC128B.128 [R21+0x10c00], desc[UR42][R2.64], !P0 ;  /* 0x10c0000002159fae */ /* 0x0005e4000c101d6a */
[----:B--2---:R-:W-:-:S05]  /*a250*/  @!P2 LEA R2, P1, R7, R20, 0x1 ;  /* 0x000000140702a211 */ /* 0x004fca00078208ff */
[----:B------:R-:W-:Y:S01]  /*a260*/  @!P2 IMAD.X R3, RZ, RZ, R9, P1 ;  /* 0x000000ffff03a224 */ /* 0x000fe200008e0609 */
[----:B------:R-:W-:-:S05]  /*a270*/  @!P2 LEA R9, R4, UR38, 0x1 ;  /* 0x000000260409ac11 */ /* 0x000fca000f8e08ff */
[----:B----4-:R1:W-:Y:S02]  /*a280*/  @!P2 LDGSTS.E.BYPASS.LTC128B.128 [R9+0x11400], desc[UR42][R2.64], !P0 ;  /* 0x114000000209afae */ /* 0x0103e4000c101d6a */
.L_x_12277:
[----:B------:R-:W-:Y:S02]  /*a290*/  VIADD R6, R6, 0xb0 ;  /* 0x000000b006067836 */ /* 0x000fe40000000000 */
[----:B-1----:R-:W-:-:S03]  /*a2a0*/  IMAD.MOV.U32 R0, RZ, RZ, 0x1 ;  /* 0x00000001ff007424 */ /* 0x002fc600078e00ff */
[----:B------:R-:W-:Y:S02]  /*a2b0*/  ISETP.GE.AND P1, PT, R6, R5, PT ;  /* 0x000000050600720c */ /* 0x000fe40003f26270 */
[----:B------:R-:W-:-:S11]  /*a2c0*/  SHF.L.U32 R0, R0, 0x1f, RZ ;  /* 0x0000001f00007819 */ /* 0x000fd600000006ff */
[----:B------:R-:W-:Y:S02]  /*a2d0*/  @!P1 LEA R2, P2, R7, R14, 0x1 ;  /* 0x0000000e07029211 */ /* 0x000fe400078408ff */
[----:B------:R-:W-:-:S03]  /*a2e0*/  @!P1 LEA R5, R4, UR38, 0x1 ;  /* 0x0000002604059c11 */ /* 0x000fc6000f8e08ff */
[----:B------:R-:W-:-:S05]  /*a2f0*/  @!P1 IMAD.X R3, RZ, RZ, R8, P2 ;  /* 0x000000ffff039224 */ /* 0x000fca00010e0608 */
[----:B------:R-:W-:Y:S01]  /*a300*/  @!PT LDS RZ, [RZ] ;  /* 0x00000000fffff984 */ /* 0x000fe20000000800 */
[----:B------:R-:W-:Y:S01]  /*a310*/  @!PT LDS RZ, [RZ] ;  /* 0x00000000fffff984 */ /* 0x000fe20000000800 */
[----:B------:R-:W-:Y:S01]  /*a320*/  @!PT LDS RZ, [RZ] ;  /* 0x00000000fffff984 */ /* 0x000fe20000000800 */
[----:B------:R1:W-:Y:S01]  /*a330*/  @!P1 LDGSTS.E.BYPASS.LTC128B.128 [R5+0x11c00], desc[UR42][R2.64], !P0 ;  /* 0x11c0000002059fae */ /* 0x0003e2000c101d6a */
[----:B------:R-:W-:Y:S01]  /*a340*/  NOP ;  /* 0x0000000000007918 */ /* 0x000fe20000000000 */
[----:B------:R-:W-:Y:S02]  /*a350*/  SYNCS.ARRIVE.TRANS64.RED.A0T1 RZ, [UR38+0x30800], RZ ;  /* 0x030800ffffff79a7 */ /* 0x000fe40008200426 */
[----:B------:R-:W-:Y:S01]  /*a360*/  ARRIVES.LDGSTSBAR.64.TRANSCNT [UR38+0x30800] ;  /* 0x03080000ff0079b0 */ /* 0x000fe20008000aa6 */
[----:B------:R-:W-:Y:S01]  /*a370*/  NOP ;  /* 0x0000000000007918 */ /* 0x000fe20000000000 */
[----:B------:R-:W-:Y:S01]  /*a380*/  SYNCS.ARRIVE.TRANS64.A1T0 RZ, [UR38+0x30800], RZ ;  /* 0x030800ffffff79a7 */ /* 0x000fe20008100026 */
[----:B------:R-:W-:-:S05]  /*a390*/  VIADD R7, R25, 0xfffffffe ;  /* 0xfffffffe19077836 */ /* 0x000fca0000000000 */
[----:B------:R-:W-:Y:S01]  /*a3a0*/  ISETP.GE.AND P1, PT, R7, R23, PT ;  /* 0x000000170700720c */ /* 0x000fe20003f26270 */
[----:B------:R-:W2:Y:S02]  /*a3b0*/  SYNCS.PHASECHK.TRANS64.TRYWAIT P0, [UR38+0x30820], R0 ;  /* 0x03082000ff0075a7 */ /* 0x000ea40008000166 */
[----:B-12---:R-:W-:Y:S10]  /*a3c0*/  @!P0 BRA `(.L_x_12188) ;  /* 0x0000002800b08947 */ /* 0x006ff40003800000 */
.L_x_12278:
[----:B------:R-:W-:Y:S01]  /*a3d0*/  MOV R8, 0x1 ;  /* 0x0000000100087802 */ /* 0x000fe20000000f00 */
[----:B-1----:R-:W-:Y:S01]  /*a3e0*/  IMAD.MOV.U32 R0, RZ, RZ, RZ ;  /* 0x000000ffff007224 */ /* 0x002fe200078e00ff */
[----:B------:R-:W-:Y:S06]  /*a3f0*/  @!P1 BRA `(.L_x_12189) ;  /* 0x0000001000d09947 */ /* 0x000fec0003800000 */
[----:B------:R-:W-:Y:S01]  /*a400*/  UIADD3 UR4, UR40, 0x1, URZ ;  /* 0x0000000128047890 */ /* 0x000fe2000fffe03f */
[----:B------:R-:W1:Y:S01]  /*a410*/  S2R R4, SR_TID.X ;  /* 0x0000000000047919 */ /* 0x000e620000002100 */
        /* <DEDUP_REMOVED lines=10> */
[----:B-1----:R-:W-:Y:S01]  /*a4c0*/  LOP3.LUT R6, R4, 0x1f, RZ, 0xc0, !PT ;  /* 0x0000001f04067812 */ /* 0x002fe200078ec0ff */
[----:B------:R-:W-:Y:S01]  /*a4d0*/  IMAD.MOV.U32 R4, RZ, RZ, R16 ;  /* 0x000000ffff047224 */ /* 0x000fe200078e0010 */
[----:B------:R-:W-:-:S09]  /*a4e0*/  LOP3.LUT R10, R9, 0x1, RZ, 0xc0, !PT ;  /* 0x00000001090a7812 */ /* 0x000fd200078ec0ff */
[----:B------:R-:W-:Y:S05]  /*a4f0*/  @!P0 BRA `(.L_x_12190) ;  /* 0x0000000c00148947 */ /* 0x000fea0003800000 */
[----:B------:R-:W-:Y:S01]  /*a500*/  BSSY B0, `(.L_x_12190) ;  /* 0x00000c4000007945 */ /* 0x000fe20003800000 */
[----:B------:R-:W-:Y:S02]  /*a510*/  IMAD.IADD R9, R9, 0x1, -R10 ;  /* 0x0000000109097824 */ /* 0x000fe400078e0a0a */
[----:B------:R-:W-:Y:S02]  /*a520*/  IMAD.MOV.U32 R11, RZ, RZ, 0x1 ;  /* 0x00000001ff0b7424 */ /* 0x000fe400078e00ff */
[----:B------:R-:W-:-:S07]  /*a530*/  IMAD.MOV.U32 R4, RZ, RZ, R16 ;  /* 0x000000ffff047224 */ /* 0x000fce00078e0010 */
.L_x_12217:
        /* <DEDUP_REMOVED lines=9> */
[----:B------:R-:W1:Y:S01]  /*a5d0*/  LDC R12, c[0x0][0x43c] ;  /* 0x00010f00ff0c7b82 */ /* 0x000e620000000800 */
[----:B------:R-:W-:Y:S01]  /*a5e0*/  IMAD.MOV.U32 R13, RZ, RZ, R7 ;  /* 0x000000ffff0d7224 */ /* 0x000fe200078e0007 */
[----:B------:R-:W-:Y:S01]  /*a5f0*/  ULDC.64 UR4, c[0x0][0x428] ;  /* 0x00010a0000047ab9 */ /* 0x000fe20000000a00 */
[----:B-1----:R-:W-:-:S13]  /*a600*/  ISETP.NE.AND P0, PT, R12, 0x1, PT ;  /* 0x000000010c00780c */ /* 0x002fda0003f05270 */
[----:B------:R-:W1:Y:S02]  /*a610*/  @P0 LDC.64 R2, c[0x0][0x440] ;  /* 0x00011000ff020b82 */ /* 0x000e640000000a00 */
[----:B-1----:R-:W-:-:S05]  /*a620*/  @P0 IMAD.HI.U32 R2, R7, R2, RZ ;  /* 0x0000000207020227 */ /* 0x002fca00078e00ff */
[----:B------:R-:W-:Y:S01]  /*a630*/  @P0 SHF.R.U32.HI R13, RZ, R3, R2 ;  /* 0x00000003ff0d0219 */ /* 0x000fe20000011602 */
[----:B------:R-:W-:-:S03]  /*a640*/  IMAD R2, R22, UR4, RZ ;  /* 0x0000000416027c24 */ /* 0x000fc6000f8e02ff */
[--C-:B------:R-:W-:Y:S01]  /*a650*/  SHF.R.S32.HI R3, RZ, 0x1f, R13.reuse ;  /* 0x0000001fff037819 */ /* 0x100fe2000001140d */
[----:B------:R-:W-:Y:S02]  /*a660*/  IMAD R5, R19, UR5, R2 ;  /* 0x0000000513057c24 */ /* 0x000fe4000f8e0202 */
[----:B------:R-:W-:-:S04]  /*a670*/  IMAD.MOV.U32 R2, RZ, RZ, R13 ;  /* 0x000000ffff027224 */ /* 0x000fc800078e000d */
[----:B------:R-:W-:Y:S01]  /*a680*/  IMAD.WIDE.U32 R2, R19, UR4, R2 ;  /* 0x0000000413027c25 */ /* 0x000fe2000f8e0002 */
[----:B------:R-:W-:-:S04]  /*a690*/  ULDC.64 UR4, c[0x0][0x418] ;  /* 0x0001060000047ab9 */ /* 0x000fc80000000a00 */
[----:B------:R-:W-:Y:S02]  /*a6a0*/  IADD3 R3, R5, R3, RZ ;  /* 0x0000000305037210 */ /* 0x000fe40007ffe0ff */
[----:B------:R-:W-:-:S04]  /*a6b0*/  LEA R4, P0, R2, UR4, 0x2 ;  /* 0x0000000402047c11 */ /* 0x000fc8000f8010ff */
[----:B------:R-:W-:-:S05]  /*a6c0*/  LEA.HI.X R5, R2, UR5, R3, 0x2, P0 ;  /* 0x0000000502057c11 */ /* 0x000fca00080f1403 */
[----:B------:R1:W5:Y:S01]  /*a6d0*/  LDG.E R4, desc[UR42][R4.64] ;  /* 0x0000002a04047981 */ /* 0x000362000c1e1900 */
[----:B------:R-:W-:-:S04]  /*a6e0*/  IMAD.MOV R2, RZ, RZ, -R13 ;  /* 0x000000ffff027224 */ /* 0x000fc800078e0a0d */
[----:B------:R-:W-:-:S07]  /*a6f0*/  IMAD R12, R12, R2, R7 ;  /* 0x000000020c0c7224 */ /* 0x000fce00078e0207 */
.L_x_12193:
[----:B------:R-:W2:Y:S01]  /*a700*/  SYNCS.PHASECHK.TRANS64.TRYWAIT P0, [UR38+0x30848], R8 ;  /* 0x03084808ff0075a7 */ /* 0x000ea20008000166 */
[----:B------:R-:W-:Y:S01]  /*a710*/  BSSY B2, `(.L_x_12194) ;  /* 0x0000003000027945 */ /* 0x000fe20003800000 */
[----:B------:R-:W-:-:S03]  /*a720*/  ISETP.NE.AND P2, PT, R27, RZ, PT ;  /* 0x000000ff1b00720c */ /* 0x000fc60003f45270 */
[----:B--2---:R-:W-:Y:S10]  /*a730*/  @!P0 BRA `(.L_x_12195) ;  /* 0x0000002400ec8947 */ /* 0x004ff40003800000 */
.L_x_12279:
[----:B------:R-:W-:Y:S05]  /*a740*/  BSYNC B2 ;  /* 0x0000000000027941 */ /* 0x000fea0003800000 */
.L_x_12194:
[----:B------:R-:W-:Y:S04]  /*a750*/  BSSY B2, `(.L_x_12196) ;  /* 0x0000007000027945 */ /* 0x000fe80003800000 */
[----:B------:R-:W-:Y:S05]  /*a760*/  @P2 BRA `(.L_x_12197) ;  /* 0x0000000000142947 */ /* 0x000fea0003800000 */
[----:B------:R-:W-:Y:S01]  /*a770*/  ISETP.NE.AND P0, PT, R6, RZ, PT ;  /* 0x000000ff0600720c */ /* 0x000fe20003f05270 */
[----:B------:R-:W-:-:S04]  /*a780*/  IMAD.MOV.U32 R2, RZ, RZ, 0x6000 ;  /* 0x00006000ff027424 */ /* 0x000fc800078e00ff */
[----:B------:R3:W-:Y:S08]  /*a790*/  SYNCS.ARRIVE.TRANS64 RZ, [UR38+0x30838], R2 ;  /* 0x03083802ffff79a7 */ /* 0x0007f00008000026 */
[----:B---3--:R-:W-:Y:S05]  /*a7a0*/  @!P0 BRA `(.L_x_12197) ;  /* 0x0000000000048947 */ /* 0x008fea0003800000 */
[----:B------:R-:W-:Y:S01]  /*a7b0*/  BPT.TRAP 0x1 ;  /* 0x000000040000795c */ /* 0x000fe20000300000 */
.L_x_12197:
[----:B------:R-:W-:Y:S05]  /*a7c0*/  BSYNC B2 ;  /* 0x0000000000027941 */ /* 0x000fea0003800000 */
.L_x_12196:
[----:B-1----:R-:W-:Y:S01]  /*a7d0*/  IMAD.MOV.U32 R5, RZ, RZ, RZ ;  /* 0x000000ffff057224 */ /* 0x002fe200078e00ff */
        /* <DEDUP_REMOVED lines=10> */
.L_x_12198:
[----:B------:R-:W-:-:S13]  /*a880*/  @P0 ELECT P3, URZ, PT ;  /* 0x00000000003f082f */ /* 0x000fda0003860000 */
[----:B-----5:R-:W-:Y:S02]  /*a890*/  @P3 R2UR UR37, R4 ;  /* 0x00000000042532ca */ /* 0x020fe400000e0000 */
[----:B------:R-:W-:Y:S02]  /*a8a0*/  @P3 R2UR UR35, R2 ;  /* 0x00000000022332ca */ /* 0x000fe400000e0000 */
[----:B------:R-:W-:Y:S02]  /*a8b0*/  @P3 PLOP3.LUT P0, PT, P3, PT, PT, 0x8, 0x0 ;  /* 0x000000000000381c */ /* 0x000fe40001f0e170 */
[----:B------:R-:W-:-:S09]  /*a8c0*/  PLOP3.LUT P3, PT, PT, PT, PT, 0x8, 0x0 ;  /* 0x000000000000781c */ /* 0x000fd20003f6e170 */
[----:B------:R1:W-:Y:S02]  /*a8d0*/  UTMALDG.4D [UR32], [UR4], desc[UR6] ;  /* 0x00000620040075b4 */ /* 0x0003e40008019000 */
[----:B-1----:R-:W-:Y:S05]  /*a8e0*/  @P0 BRA.U.ANY `(.L_x_12198) ;  /* 0xfffffffd00e40947 */ /* 0x002fea000393ffff */
[----:B------:R-:W1:Y:S01]  /*a8f0*/  SYNCS.PHASECHK.TRANS64.TRYWAIT P0, [UR38+0x30860], R8 ;  /* 0x03086008ff0075a7 */ /* 0x000e620008000166 */
[----:B------:R-:W-:Y:S04]  /*a900*/  BSSY B2, `(.L_x_12199) ;  /* 0x0000002000027945 */ /* 0x000fe80003800000 */
[----:B-1----:R-:W-:Y:S05]  /*a910*/  @!P0 BRA `(.L_x_12200) ;  /* 0x00000024008c8947 */ /* 0x002fea0003800000 */
.L_x_12280:
[----:B------:R-:W-:Y:S05]  /*a920*/  BSYNC B2 ;  /* 0x0000000000027941 */ /* 0x000fea0003800000 */
.L_x_12199:
[----:B------:R-:W-:Y:S01]  /*a930*/  BSSY B2, `(.L_x_12201) ;  /* 0x0000009000027945 */ /* 0x000fe20003800000 */
[----:B------:R-:W-:Y:S02]  /*a940*/  IMAD.MOV.U32 R2, RZ, RZ, 0x0 ;  /* 0x00000000ff027424 */ /* 0x000fe400078e00ff */
[----:B-12---:R-:W-:Y:S01]  /*a950*/  IMAD.MOV.U32 R3, RZ, RZ, 0x14f00000 ;  /* 0x14f00000ff037424 */ /* 0x006fe200078e00ff */
[----:B------:R-:W-:Y:S06]  /*a960*/  @P2 BRA `(.L_x_12202) ;  /* 0x0000000000142947 */ /* 0x000fec0003800000 */
[----:B------:R-:W-:Y:S01]  /*a970*/  ISETP.NE.AND P0, PT, R6, RZ, PT ;  /* 0x000000ff0600720c */ /* 0x000fe20003f05270 */
[----:B------:R-:W-:-:S04]  /*a980*/  IMAD.MOV.U32 R8, RZ, RZ, 0x6000 ;  /* 0x00006000ff087424 */ /* 0x000fc800078e00ff */
[----:B------:R1:W-:Y:S08]  /*a990*/  SYNCS.ARRIVE.TRANS64 RZ, [UR38+0x30850], R8 ;  /* 0x03085008ffff79a7 */ /* 0x0003f00008000026 */
[----:B-1----:R-:W-:Y:S05]  /*a9a0*/  @!P0 BRA `(.L_x_12202) ;  /* 0x0000000000048947 */ /* 0x002fea0003800000 */
[----:B------:R-:W-:Y:S01]  /*a9b0*/  BPT.TRAP 0x1 ;  /* 0x000000040000795c */ /* 0x000fe20000300000 */
.L_x_12202:
[----:B------:R-:W-:Y:S05]  /*a9c0*/  BSYNC B2 ;  /* 0x0000000000027941 */ /* 0x000fea0003800000 */
.L_x_12201:
        /* <DEDUP_REMOVED lines=10> */
.L_x_12203:
        /* <DEDUP_REMOVED lines=10> */
.L_x_12192:
[----:B------:R-:W-:Y:S05]  /*ab10*/  BSYNC B1 ;  /* 0x0000000000017941 */ /* 0x000fea0003800000 */
.L_x_12191:
        /* <DEDUP_REMOVED lines=27> */
.L_x_12206:
[----:B------:R-:W2:Y:S01]  /*acd0*/  SYNCS.PHASECHK.TRANS64.TRYWAIT P0, [UR38+0x30840], R12 ;  /* 0x0308400cff0075a7 */ /* 0x000ea20008000166 */
[----:B------:R-:W-:Y:S01]  /*ace0*/  BSSY B2, `(.L_x_12207) ;  /* 0x0000003000027945 */ /* 0x000fe20003800000 */
[----:B------:R-:W-:-:S03]  /*acf0*/  ISETP.NE.AND P2, PT, R27, RZ, PT ;  /* 0x000000ff1b00720c */ /* 0x000fc60003f45270 */
[----:B--2---:R-:W-:Y:S10]  /*ad00*/  @!P0 BRA `(.L_x_12208) ;  /* 0x0000002000a88947 */ /* 0x004ff40003800000 */
.L_x_12281:
[----:B------:R-:W-:Y:S05]  /*ad10*/  BSYNC B2 ;  /* 0x0000000000027941 */ /* 0x000fea0003800000 */
.L_x_12207:
[----:B------:R-:W-:Y:S04]  /*ad20*/  BSSY B2, `(.L_x_12209) ;  /* 0x0000007000027945 */ /* 0x000fe80003800000 */
[----:B------:R-:W-:Y:S05]  /*ad30*/  @P2 BRA `(.L_x_12210) ;  /* 0x0000000000142947 */ /* 0x000fea0003800000 */
[----:B------:R-:W-:Y:S02]  /*ad40*/  ISETP.NE.AND P0, PT, R6, RZ, PT ;  /* 0x000000ff0600720c */ /* 0x000fe40003f05270 */
[----:B------:R-:W-:-:S04]  /*ad50*/  MOV R2, 0x6000 ;  /* 0x0000600000027802 */ /* 0x000fc80000000f00 */
[----:B------:R3:W-:Y:S07]  /*ad60*/  SYNCS.ARRIVE.TRANS64 RZ, [UR38+0x30830], R2 ;  /* 0x03083002ffff79a7 */ /* 0x0007ee0008000026 */
[----:B------:R-:W-:Y:S05]  /*ad70*/  @!P0 BRA `(.L_x_12210) ;  /* 0x0000000000048947 */ /* 0x000fea0003800000 */
[----:B------:R-:W-:Y:S01]  /*ad80*/  BPT.TRAP 0x1 ;  /* 0x000000040000795c */ /* 0x000fe20000300000 */
.L_x_12210:
[----:B------:R-:W-:Y:S05]  /*ad90*/  BSYNC B2 ;  /* 0x0000000000027941 */ /* 0x000fea0003800000 */
.L_x_12209:
[----:B-1----:R-:W-:Y:S01]  /*ada0*/  IMAD.MOV.U32 R5, RZ, RZ, RZ ;  /* 0x000000ffff057224 */ /* 0x002fe200078e00ff */
[----:B------:R-:W-:Y:S01]  /*adb0*/  ULDC.64 UR4, c[0x0][0x198] ;  /* 0x0000660000047ab9 */ /* 0x000fe20000000a00 */
[----:B------:R-:W-:Y:S01]  /*adc0*/  PLOP3.LUT P0, PT, PT, PT, PT, 0x80, 0x0 ;  /* 0x000000000000781c */ /* 0x000fe20003f0f070 */
[----:B------:R-:W-:Y:S01]  /*add0*/  UIADD3 UR4, UP0, UR4, 0x370, URZ ;  /* 0x0000037004047890 */ /* 0x000fe2000ff1e03f */
[----:B---3--:R-:W-:Y:S01]  /*ade0*/  IMAD R2, R13, 0xc0, RZ ;  /* 0x000000c00d027824 */ /* 0x008fe200078e02ff */
[----:B------:R-:W-:Y:S01]  /*adf0*/  R2UR UR10, R5 ;  /* 0x00000000050a72ca */ /* 0x000fe200000e0000 */
[----:B------:R-:W-:Y:S02]  /*ae00*/  UIADD3 UR8, UR38, 0x12400, URZ ;  /* 0x0001240026087890 */ /* 0x000fe4000fffe03f */
[----:B------:R-:W-:Y:S02]  /*ae10*/  UIADD3 UR9, UR38, 0x30830, URZ ;  /* 0x0003083026097890 */ /* 0x000fe4000fffe03f */
[----:B------:R-:W-:Y:S01]  /*ae20*/  UIADD3.X UR5, URZ, UR5, URZ, UP0, !UPT ;  /* 0x000000053f057290 */ /* 0x000fe200087fe43f */
[----:B------:R-:W-:Y:S01]  /*ae30*/  UMOV UR6, 0x0 ;  /* 0x0000000000067882 */ /* 0x000fe20000000000 */
[----:B------:R-:W-:-:S10]  /*ae40*/  UMOV UR7, 0x14f00000 ;  /* 0x14f0000000077882 */ /* 0x000fd40000000000 */
.L_x_12211:
        /* <DEDUP_REMOVED lines=8> */
[----:B------:R-:W-:Y:S01]  /*aed0*/  SHF.L.U32 R2, R11, 0x1f, RZ ;  /* 0x0000001f0b027819 */ /* 0x000fe200000006ff */
[----:B------:R-:W-:Y:S03]  /*aee0*/  BSSY B2, `(.L_x_12212) ;  /* 0x0000003000027945 */ /* 0x000fe60003800000 */
[----:B------:R-:W1:Y:S02]  /*aef0*/  SYNCS.PHASECHK.TRANS64.TRYWAIT P0, [UR38+0x30868], R2 ;  /* 0x03086802ff0075a7 */ /* 0x000e640008000166 */
[----:B-1----:R-:W-:Y:S05]  /*af00*/  @!P0 BRA `(.L_x_12213) ;  /* 0x0000002000408947 */ /* 0x002fea0003800000 */
.L_x_12282:
[----:B------:R-:W-:Y:S05]  /*af10*/  BSYNC B2 ;  /* 0x0000000000027941 */ /* 0x000fea0003800000 */
.L_x_12212:
[----:B------:R-:W-:Y:S01]  /*af20*/  BSSY B2, `(.L_x_12214) ;  /* 0x0000009000027945 */ /* 0x000fe20003800000 */
[----:B-1----:R-:W-:Y:S02]  /*af30*/  IMAD.MOV.U32 R2, RZ, RZ, 0x0 ;  /* 0x00000000ff027424 */ /* 0x002fe400078e00ff */
[----:B--2---:R-:W-:Y:S01]  /*af40*/  IMAD.MOV.U32 R3, RZ, RZ, 0x14f00000 ;  /* 0x14f00000ff037424 */ /* 0x004fe200078e00ff */
[----:B------:R-:W-:Y:S06]  /*af50*/  @P2 BRA `(.L_x_12215) ;  /* 0x0000000000142947 */ /* 0x000fec0003800000 */
[----:B------:R-:W-:Y:S01]  /*af60*/  ISETP.NE.AND P0, PT, R6, RZ, PT ;  /* 0x000000ff0600720c */ /* 0x000fe20003f05270 */
[----:B------:R-:W-:-:S04]  /*af70*/  IMAD.MOV.U32 R11, RZ, RZ, 0x6000 ;  /* 0x00006000ff0b7424 */ /* 0x000fc800078e00ff */
[----:B------:R1:W-:Y:S08]  /*af80*/  SYNCS.ARRIVE.TRANS64 RZ, [UR38+0x30858], R11 ;  /* 0x0308580bffff79a7 */ /* 0x0003f00008000026 */
[----:B-1----:R-:W-:Y:S05]  /*af90*/  @!P0 BRA `(.L_x_12215) ;  /* 0x0000000000048947 */ /* 0x002fea0003800000 */
[----:B------:R-:W-:Y:S01]  /*afa0*/  BPT.TRAP 0x1 ;  /* 0x000000040000795c */ /* 0x000fe20000300000 */
.L_x_12215:
[----:B------:R-:W-:Y:S05]  /*afb0*/  BSYNC B2 ;  /* 0x0000000000027941 */ /* 0x000fea0003800000 */
.L_x_12214:
        /* <DEDUP_REMOVED lines=10> */
.L_x_12216:
        /* <DEDUP_REMOVED lines=10> */
.L_x_12205:
[----:B------:R-:W-:Y:S05]  /*b100*/  BSYNC B1 ;  /* 0x0000000000017941 */ /* 0x000fea0003800000 */
.L_x_12204:
[----:B------:R-:W-:Y:S02]  /*b110*/  VIADD R7, R7, 0xfffffffe ;  /* 0xfffffffe07077836 */ /* 0x000fe40000000000 */
[----:B------:R-:W-:Y:S01]  /*b120*/  IMAD.MOV.U32 R11, RZ, RZ, R8 ;  /* 0x000000ffff0b7224 */ /* 0x000fe200078e0008 */
[----:B------:R-:W-:Y:S06]  /*b130*/  @P1 BRA `(.L_x_12217) ;  /* 0xfffffff400001947 */ /* 0x000fec000383ffff */
[----:B------:R-:W-:Y:S05]  /*b140*/  BSYNC B0 ;  /* 0x0000000000007941 */ /* 0x000fea0003800000 */
.L_x_12190:
        /* <DEDUP_REMOVED lines=26> */
[----:B------:R-:W-:-:S05]  /*b2f0*/  IADD3 R2, -R11, RZ, RZ ;  /* 0x000000ff0b027210 */ /* 0x000fca0007ffe1ff */
[----:B------:R-:W-:-:S07]  /*b300*/  IMAD R7, R10, R2, R7 ;  /* 0x000000020a077224 */ /* 0x000fce00078e0207 */
.L_x_12219:
[----:B------:R-:W2:Y:S01]  /*b310*/  SYNCS.PHASECHK.TRANS64.TRYWAIT P0, [UR38+0x30848], R9 ;  /* 0x03084809ff0075a7 */ /* 0x000ea20008000166 */
[----:B------:R-:W-:Y:S01]  /*b320*/  BSSY B1, `(.L_x_12220) ;  /* 0x0000003000017945 */ /* 0x000fe20003800000 */
[----:B------:R-:W-:-:S03]  /*b330*/  ISETP.NE.AND P1, PT, R27, RZ, PT ;  /* 0x000000ff1b00720c */ /* 0x000fc60003f25270 */
[----:B--2---:R-:W-:Y:S10]  /*b340*/  @!P0 BRA `(.L_x_12221) ;  /* 0x0000001c00488947 */ /* 0x004ff40003800000 */
.L_x_12283:
[----:B------:R-:W-:Y:S05]  /*b350*/  BSYNC B1 ;  /* 0x0000000000017941 */ /* 0x000fea0003800000 */
.L_x_12220:
[----:B------:R-:W-:Y:S04]  /*b360*/  BSSY B1, `(.L_x_12222) ;  /* 0x0000007000017945 */ /* 0x000fe80003800000 */
[----:B------:R-:W-:Y:S05]  /*b370*/  @P1 BRA `(.L_x_12223) ;  /* 0x0000000000141947 */ /* 0x000fea0003800000 */
[----:B------:R-:W-:Y:S01]  /*b380*/  ISETP.NE.AND P0, PT, R6, RZ, PT ;  /* 0x000000ff0600720c */ /* 0x000fe20003f05270 */
[----:B--2---:R-:W-:-:S04]  /*b390*/  IMAD.MOV.U32 R2, RZ, RZ, 0x6000 ;  /* 0x00006000ff027424 */ /* 0x004fc800078e00ff */
[----:B------:R3:W-:Y:S08]  /*b3a0*/  SYNCS.ARRIVE.TRANS64 RZ, [UR38+0x30838], R2 ;  /* 0x03083802ffff79a7 */ /* 0x0007f00008000026 */
[----:B---3--:R-:W-:Y:S05]  /*b3b0*/  @!P0 BRA `(.L_x_12223) ;  /* 0x0000000000048947 */ /* 0x008fea0003800000 */
[----:B------:R-:W-:Y:S01]  /*b3c0*/  BPT.TRAP 0x1 ;  /* 0x000000040000795c */ /* 0x000fe20000300000 */
.L_x_12223:
[----:B------:R-:W-:Y:S05]  /*b3d0*/  BSYNC B1 ;  /* 0x0000000000017941 */ /* 0x000fea0003800000 */
.L_x_12222:
[----:B-1----:R-:W-:Y:S01]  /*b3e0*/  IMAD.MOV.U32 R5, RZ, RZ, RZ ;  /* 0x000000ffff057224 */ /* 0x002fe200078e00ff */
[----:B------:R-:W-:Y:S01]  /*b3f0*/  ULDC.64 UR4, c[0x0][0x198] ;  /* 0x0000660000047ab9 */ /* 0x000fe20000000a00 */
[----:B------:R-:W-:Y:S01]  /*b400*/  PLOP3.LUT P0, PT, PT, PT, PT, 0x80, 0x0 ;  /* 0x000000000000781c */ /* 0x000fe20003f0f070 */
[----:B------:R-:W-:Y:S01]  /*b410*/  UIADD3 UR4, UP0, UR4, 0x370, URZ ;  /* 0x0000037004047890 */ /* 0x000fe2000ff1e03f */
[----:B--2---:R-:W-:Y:S01]  /*b420*/  IMAD R2, R7, 0xc0, RZ ;  /* 0x000000c007027824 */ /* 0x004fe200078e02ff */
[----:B------:R-:W-:Y:S01]  /*b430*/  R2UR UR10, R5 ;  /* 0x00000000050a72ca */ /* 0x000fe200000e0000 */
[----:B------:R-:W-:Y:S02]  /*b440*/  UIADD3 UR8, UR38, 0x18400, URZ ;  /* 0x0001840026087890 */ /* 0x000fe4000fffe03f */
[----:B------:R-:W-:Y:S02]  /*b450*/  UIADD3 UR9, UR38, 0x30838, URZ ;  /* 0x0003083826097890 */ /* 0x000fe4000fffe03f */
[----:B------:R-:W-:Y:S01]  /*b460*/  UIADD3.X UR5, URZ, UR5, URZ, UP0, !UPT ;  /* 0x000000053f057290 */ /* 0x000fe200087fe43f */
[----:B------:R-:W-:Y:S01]  /*b470*/  UMOV UR6, 0x0 ;  /* 0x0000000000067882 */ /* 0x000fe20000000000 */
[----:B------:R-:W-:-:S10]  /*b480*/  UMOV UR7, 0x14f00000 ;  /* 0x14f0000000077882 */ /* 0x000fd40000000000 */
.L_x_12224:
        /* <DEDUP_REMOVED lines=11> */
.L_x_12284:
[----:B------:R-:W-:Y:S05]  /*b540*/  BSYNC B1 ;  /* 0x0000000000017941 */ /* 0x000fea0003800000 */
.L_x_12225:
[----:B------:R-:W-:Y:S01]  /*b550*/  BSSY B1, `(.L_x_12227) ;  /* 0x0000009000017945 */ /* 0x000fe20003800000 */
[----:B-1----:R-:W-:Y:S02]  /*b560*/  IMAD.MOV.U32 R2, RZ, RZ, 0x0 ;  /* 0x00000000ff027424 */ /* 0x002fe400078e00ff */
[----:B------:R-:W-:Y:S01]  /*b570*/  IMAD.MOV.U32 R3, RZ, RZ, 0x14f00000 ;  /* 0x14f00000ff037424 */ /* 0x000fe200078e00ff */
[----:B------:R-:W-:Y:S06]  /*b580*/  @P1 BRA `(.L_x_12228) ;  /* 0x0000000000141947 */ /* 0x000fec0003800000 */
[----:B------:R-:W-:Y:S01]  /*b590*/  ISETP.NE.AND P0, PT, R6, RZ, PT ;  /* 0x000000ff0600720c */ /* 0x000fe20003f05270 */
[----:B------:R-:W-:-:S04]  /*b5a0*/  IMAD.MOV.U32 R9, RZ, RZ, 0x6000 ;  /* 0x00006000ff097424 */ /* 0x000fc800078e00ff */
[----:B------:R1:W-:Y:S08]  /*b5b0*/  SYNCS.ARRIVE.TRANS64 RZ, [UR38+0x30850], R9 ;  /* 0x03085009ffff79a7 */ /* 0x0003f00008000026 */
[----:B-1----:R-:W-:Y:S05]  /*b5c0*/  @!P0 BRA `(.L_x_12228) ;  /* 0x0000000000048947 */ /* 0x002fea0003800000 */
[----:B------:R-:W-:Y:S01]  /*b5d0*/  BPT.TRAP 0x1 ;  /* 0x000000040000795c */ /* 0x000fe20000300000 */
.L_x_12228:
[----:B------:R-:W-:Y:S05]  /*b5e0*/  BSYNC B1 ;  /* 0x0000000000017941 */ /* 0x000fea0003800000 */
.L_x_12227:
        /* <DEDUP_REMOVED lines=10> */
.L_x_12229:
        /* <DEDUP_REMOVED lines=10> */
.L_x_12218:
[----:B------:R-:W-:Y:S05]  /*b730*/  BSYNC B0 ;  /* 0x0000000000007941 */ /* 0x000fea0003800000 */
.L_x_12189:
[----:B------:R-:W-:Y:S01]  /*b740*/  LOP3.LUT P0, RZ, R17, 0x2, RZ, 0xc0, !PT ;  /* 0x0000000211ff7812 */ /* 0x000fe2000780c0ff */
[----:B------:R-:W-:-:S12]  /*b750*/  BSSY B0, `(.L_x_12230) ;  /* 0x0000027000007945 */ /* 0x000fd80003800000 */
[----:B------:R-:W-:Y:S05]  /*b760*/  @!P0 BRA `(.L_x_12231) ;  /* 0x0000000000948947 */ /* 0x000fea0003800000 */
[----:B------:R-:W-:Y:S01]  /*b770*/  LEA R3, R0, UR38, 0x3 ;  /* 0x0000002600037c11 */ /* 0x000fe2000f8e18ff */
[----:B------:R-:W-:Y:S01]  /*b780*/  BSSY B1, `(.L_x_12232) ;  /* 0x0000005000017945 */ /* 0x000fe20003800000 */
[----:B------:R-:W-:Y:S02]  /*b790*/  SHF.L.U32 R2, R8, 0x1f, RZ ;  /* 0x0000001f08027819 */ /* 0x000fe400000006ff */
[----:B------:R-:W-:Y:S02]  /*b7a0*/  ISETP.NE.AND P1, PT, R27, RZ, PT ;  /* 0x000000ff1b00720c */ /* 0x000fe40003f25270 */
[----:B------:R-:W1:Y:S02]  /*b7b0*/  SYNCS.PHASECHK.TRANS64.TRYWAIT P0, [R3+URZ+0x30860], R2 ;  /* 0x03086002030075a7 */ /* 0x000e64000800017f */
[----:B-1----:R-:W-:Y:S09]  /*b7c0*/  @!P0 BRA `(.L_x_12233) ;  /* 0x0000001800588947 */ /* 0x002ff20003800000 */
.L_x_12285:
[----:B------:R-:W-:Y:S05]  /*b7d0*/  BSYNC B1 ;  /* 0x0000000000017941 */ /* 0x000fea0003800000 */
.L_x_12232:
        /* <DEDUP_REMOVED lines=8> */
.L_x_12235:
[----:B------:R-:W-:Y:S05]  /*b860*/  BSYNC B1 ;  /* 0x0000000000017941 */ /* 0x000fea0003800000 */
.L_x_12234:
        /* <DEDUP_REMOVED lines=13> */
.L_x_12236:
        /* <DEDUP_REMOVED lines=8> */
.L_x_12231:
[----:B------:R-:W-:Y:S05]  /*b9c0*/  BSYNC B0 ;  /* 0x0000000000007941 */ /* 0x000fea0003800000 */
.L_x_12230:
[----:B------:R-:W-:Y:S02]  /*b9d0*/  VIADD R0, R0, 0x1 ;  /* 0x0000000100007836 */ /* 0x000fe40000000000 */
[----:B-1----:R-:W-:-:S03]  /*b9e0*/  IMAD.MOV.U32 R2, RZ, RZ, RZ ;  /* 0x000000ffff027224 */ /* 0x002fc600078e00ff */
[----:B------:R-:W-:-:S04]  /*b9f0*/  ISETP.NE.AND P0, PT, R0, 0x2, PT ;  /* 0x000000020000780c */ /* 0x000fc80003f05270 */
[----:B------:R-:W-:Y:S02]  /*ba00*/  SEL R3, RZ, 0x1, P0 ;  /* 0x00000001ff037807 */ /* 0x000fe40000000000 */
[----:B------:R-:W-:Y:S02]  /*ba10*/  SEL R0, R0, RZ, P0 ;  /* 0x000000ff00007207 */ /* 0x000fe40000000000 */
[----:B------:R-:W-:-:S07]  /*ba20*/  LOP3.LUT R8, R8, R3, RZ, 0x3c, !PT ;  /* 0x0000000308087212 */ /* 0x000fce00078e3cff */
.L_x_12175:
[----:B------:R-:W1:Y:S01]  /*ba30*/  S2R R4, SR_CgaCtaId ;  /* 0x0000000000047919 */ /* 0x000e620000008800 */
[----:B------:R-:W-:Y:S02]  /*ba40*/  MOV R3, 0x400 ;  /* 0x0000040000037802 */ /* 0x000fe40000000f00 */
[----:B------:R-:W-:Y:S02]  /*ba50*/  SHF.L.U32 R2, R2, 0x1f, RZ ;  /* 0x0000001f02027819 */ /* 0x000fe400000006ff */
[----:B-1----:R-:W-:-:S04]  /*ba60*/  LEA R7, R4, R3, 0x18 ;  /* 0x0000000304077211 */ /* 0x002fc800078ec0ff */
[----:B------:R-:W1:Y:S02]  /*ba70*/  SYNCS.PHASECHK.TRANS64.TRYWAIT P0, [R7+URZ+0x30820], R2 ;  /* 0x03082002070075a7 */ /* 0x000e64000800017f */
[----:B-1----:R-:W-:Y:S05]  /*ba80*/  @!P0 BRA `(.L_x_12237) ;  /* 0x0000001400bc8947 */ /* 0x002fea0003800000 */
.L_x_12286:
[----:B------:R-:W-:-:S03]  /*ba90*/  UMOV UR4, 0xffffffff ;  /* 0xffffffff00047882 */ /* 0x000fc60000000000 */
[----:B------:R-:W-:Y:S05]  /*baa0*/  BRA.DIV UR4, `(.L_x_12238) ;  /* 0x0000001604c87947 */ /* 0x000fea000b800000 */
[----:B------:R2:W3:Y:S02]  /*bab0*/  SHFL.IDX PT, R14, R29, RZ, 0x1f ;  /* 0x00001fff1d0e7589 */ /* 0x0004e400000e0000 */
.L_x_12289:
[----:B---3--:R-:W-:-:S13]  /*bac0*/  ISETP.NE.AND P0, PT, R14, RZ, PT ;  /* 0x000000ff0e00720c */ /* 0x008fda0003f05270 */
[----:B------:R-:W-:Y:S05]  /*bad0*/  @P0 BRA `(.L_x_12147) ;  /* 0x0000000000840947 */ /* 0x000fea0003800000 */
[----:B------:R-:W-:-:S03]  /*bae0*/  UMOV UR4, 0xffffffff ;  /* 0xffffffff00047882 */ /* 0x000fc60000000000 */
[----:B------:R-:W-:Y:S05]  /*baf0*/  BRA.DIV UR4, `(.L_x_12239) ;  /* 0x0000001604dc7947 */ /* 0x000fea000b800000 */
[----:B------:R-:W-:-:S13]  /*bb00*/  ELECT P6, URZ, PT ;  /* 0x00000000003f782f */ /* 0x000fda00038c0000 */
.L_x_12292:
[----:B------:R-:W-:Y:S05]  /*bb10*/  @!P6 BRA `(.L_x_12147) ;  /* 0x000000000074e947 */ /* 0x000fea0003800000 */
[----:B------:R-:W-:-:S04]  /*bb20*/  LOP3.LUT R26, R26, 0x2, RZ, 0xfc, !PT ;  /* 0x000000021a1a7812 */ /* 0x000fc800078efcff */
[----:B------:R-:W-:-:S13]  /*bb30*/  ISETP.NE.AND P2, PT, R26, 0x3, PT ;  /* 0x000000031a00780c */ /* 0x000fda0003f45270 */
[----:B------:R-:W-:Y:S05]  /*bb40*/  @!P2 BRA `(.L_x_12240) ;  /* 0x000000000004a947 */ /* 0x000fea0003800000 */
[----:B------:R-:W-:Y:S01]  /*bb50*/  BPT.TRAP 0x1 ;  /* 0x000000040000795c */ /* 0x000fe20000300000 */
.L_x_12240:
[----:B------:R-:W-:Y:S01]  /*bb60*/  VIADD R9, R7, 0x30840 ;  /* 0x0003084007097836 */ /* 0x000fe20000000000 */
[----:B------:R-:W-:Y:S02]  /*bb70*/  SHF.L.U32 R4, R8, 0x1f, RZ ;  /* 0x0000001f08047819 */ /* 0x000fe400000006ff */
[C---:B-1----:R-:W-:Y:S01]  /*bb80*/  IADD3 R2, R0.reuse, 0x1, RZ ;  /* 0x0000000100027810 */ /* 0x042fe20007ffe0ff */
        /* <DEDUP_REMOVED lines=9> */
.L_x_12293:
[----:B------:R-:W3:Y:S02]  /*bc20*/  SYNCS.PHASECHK.TRANS64.TRYWAIT P0, [R3+URZ], R2 ;  /* 0x00000002030075a7 */ /* 0x000ee4000800017f */
[----:B---3--:R-:W-:Y:S05]  /*bc30*/  @!P0 BRA `(.L_x_12242) ;  /* 0x0000001400c08947 */ /* 0x008fea0003800000 */
.L_x_12294:
[----:B------:R-:W-:Y:S05]  /*bc40*/  @!P2 BRA `(.L_x_12243) ;  /* 0x000000000004a947 */ /* 0x000fea0003800000 */
[----:B------:R-:W-:Y:S01]  /*bc50*/  BPT.TRAP 0x1 ;  /* 0x000000040000795c */ /* 0x000fe20000300000 */
.L_x_12243:
[----:B---3--:R-:W-:-:S04]  /*bc60*/  VIADD R3, R7, 0x30860 ;  /* 0x0003086007037836 */ /* 0x008fc80000000000 */
[----:B-1----:R-:W-:-:S04]  /*bc70*/  IMAD R5, R0, 0x8, R3 ;  /* 0x0000000800057824 */ /* 0x002fc800078e0203 */
[----:B------:R-:W1:Y:S02]  /*bc80*/  SYNCS.PHASECHK.TRANS64.TRYWAIT P0, [R5+URZ], R4 ;  /* 0x00000004050075a7 */ /* 0x000e64000800017f */
[----:B-1----:R-:W-:Y:S05]  /*bc90*/  @!P0 BRA `(.L_x_12244) ;  /* 0x0000001400bc8947 */ /* 0x002fea0003800000 */
.L_x_12295:
[----:B------:R-:W-:-:S07]  /*bca0*/  IMAD R3, R6, 0x8, R3 ;  /* 0x0000000806037824 */ /* 0x000fce00078e0203 */
.L_x_12245:
[----:B---3--:R3:W4:Y:S02]  /*bcb0*/  SYNCS.PHASECHK.TRANS64.TRYWAIT P0, [R3+URZ], R2 ;  /* 0x00000002030075a7 */ /* 0x008724000800017f */
[----:B----4-:R-:W-:Y:S05]  /*bcc0*/  @!P0 NANOSLEEP.SYNCS 0x989680 ;  /* 0x009896800000895d */ /* 0x010fea0003900000 */
[----:B------:R-:W4:Y:S02]  /*bcd0*/  @!P0 SYNCS.PHASECHK.TRANS64 P0, [R3+URZ], R2 ;  /* 0x00000002030085a7 */ /* 0x000f24000800007f */
[----:B----4-:R-:W-:Y:S05]  /*bce0*/  @!P0 BRA `(.L_x_12245) ;  /* 0xfffffffc00f08947 */ /* 0x010fea000383ffff */
.L_x_12147:
[----:B------:R-:W-:Y:S05]  /*bcf0*/  BSYNC B6 ;  /* 0x0000000000067941 */ /* 0x000fea0003800000 */
.L_x_12144:
[----:B------:R-:W-:Y:S05]  /*bd00*/  EXIT ;  /* 0x000000000000794d */ /* 0x000fea0003800000 */
.L_x_12151:
[----:B0-----:R-:W-:-:S04]  /*bd10*/  IMAD.U32 R3, RZ, RZ, UR36 ;  /* 0x00000024ff037e24 */ /* 0x001fc8000f8e00ff */
[----:B------:R0:W1:Y:S03]  /*bd20*/  SYNCS.PHASECHK.TRANS64.TRYWAIT P1, [R3+URZ+0x30800], R2 ;  /* 0x03080002030075a7 */ /* 0x000066000802017f */
[----:B-1----:R-:W-:Y:S05]  /*bd30*/  @!P1 NANOSLEEP.SYNCS 0x989680 ;  /* 0x009896800000995d */ /* 0x002fea0003900000 */
[----:B------:R-:W1:Y:S02]  /*bd40*/  @!P1 SYNCS.PHASECHK.TRANS64 P1, [R3+URZ+0x30800], R2 ;  /* 0x03080002030095a7 */ /* 0x000e64000802007f */
[----:B-1----:R-:W-:Y:S05]  /*bd50*/  @!P1 BRA `(.L_x_12151) ;  /* 0xfffffffc00ec9947 */ /* 0x002fea000383ffff */
[----:B------:R-:W-:Y:S05]  /*bd60*/  BRA `(.L_x_12246) ;  /* 0xffffff5000f47947 */ /* 0x000fea000383ffff */
.L_x_12155:
[----:B0-----:R-:W-:-:S04]  /*bd70*/  IMAD.U32 R3, RZ, RZ, UR36 ;  /* 0x00000024ff037e24 */ /* 0x001fc8000f8e00ff */
[----:B------:R0:W2:Y:S03]  /*bd80*/  SYNCS.PHASECHK.TRANS64.TRYWAIT P2, [R3+URZ+0x30830], R2 ;  /* 0x03083002030075a7 */ /* 0x0000a6000804017f */
[----:B--2---:R-:W-:Y:S05]  /*bd90*/  @!P2 NANOSLEEP.SYNCS 0x989680 ;  /* 0x009896800000a95d */ /* 0x004fea0003900000 */
[----:B------:R-:W2:Y:S02]  /*bda0*/  @!P2 SYNCS.PHASECHK.TRANS64 P2, [R3+URZ+0x30830], R2 ;  /* 0x030830020300a5a7 */ /* 0x000ea4000804007f */
[----:B--2---:R-:W-:Y:S05]  /*bdb0*/  @!P2 BRA `(.L_x_12155) ;  /* 0xfffffffc00eca947 */ /* 0x004fea000383ffff */
[----:B------:R-:W-:Y:S05]  /*bdc0*/  BRA `(.L_x_12154) ;  /* 0xffffff5400247947 */ /* 0x000fea000383ffff */
.L_x_12160:
[----:B--2---:R2:W3:Y:S02]  /*bdd0*/  SYNCS.PHASECHK.TRANS64.TRYWAIT P2, [R3+URZ+0x30830], R2 ;  /* 0x03083002030075a7 */ /* 0x0044e4000804017f */
[----:B---3--:R-:W-:Y:S05]  /*bde0*/  @!P2 NANOSLEEP.SYNCS 0x989680 ;  /* 0x009896800000a95d */ /* 0x008fea0003900000 */
[----:B------:R-:W3:Y:S02]  /*bdf0*/  @!P2 SYNCS.PHASECHK.TRANS64 P2, [R3+URZ+0x30830], R2 ;  /* 0x030830020300a5a7 */ /* 0x000ee4000804007f */
[----:B---3--:R-:W-:Y:S05]  /*be00*/  @!P2 BRA `(.L_x_12160) ;  /* 0xfffffffc00f0a947 */ /* 0x008fea000383ffff */
[----:B------:R-:W-:Y:S05]  /*be10*/  BRA `(.L_x_12157) ;  /* 0xffffff8400307947 */ /* 0x000fea000383ffff */
.L_x_12164:
[----:B-1----:R-:W-:-:S04]  /*be20*/  IMAD.U32 R3, RZ, RZ, UR5 ;  /* 0x00000005ff037e24 */ /* 0x002fc8000f8e00ff */
[----:B------:R1:W2:Y:S03]  /*be30*/  SYNCS.PHASECHK.TRANS64.TRYWAIT P2, [R3+URZ+0x30850], R2 ;  /* 0x03085002030075a7 */ /* 0x0002a6000804017f */
[----:B--2---:R-:W-:Y:S05]  /*be40*/  @!P2 NANOSLEEP.SYNCS 0x989680 ;  /* 0x009896800000a95d */ /* 0x004fea0003900000 */
[----:B------:R-:W2:Y:S02]  /*be50*/  @!P2 SYNCS.PHASECHK.TRANS64 P2, [R3+URZ+0x30850], R2 ;  /* 0x030850020300a5a7 */ /* 0x000ea4000804007f */
[----:B--2---:R-:W-:Y:S05]  /*be60*/  @!P2 BRA `(.L_x_12164) ;  /* 0xfffffffc00eca947 */ /* 0x004fea000383ffff */
[----:B------:R-:W-:Y:S05]  /*be70*/  BRA `(.L_x_12161) ;  /* 0xffffff8400b47947 */ /* 0x000fea000383ffff */
.L_x_12169:
[----:B--2---:R2:W3:Y:S02]  /*be80*/  SYNCS.PHASECHK.TRANS64.TRYWAIT P0, [R11+URZ+0x30850], R12 ;  /* 0x0308500c0b0075a7 */ /* 0x0044e4000800017f */
[----:B---3--:R-:W-:Y:S05]  /*be90*/  @!P0 NANOSLEEP.SYNCS 0x989680 ;  /* 0x009896800000895d */ /* 0x008fea0003900000 */
[----:B------:R-:W3:Y:S02]  /*bea0*/  @!P0 SYNCS.PHASECHK.TRANS64 P0, [R11+URZ+0x30850], R12 ;  /* 0x0308500c0b0085a7 */ /* 0x000ee4000800007f */
[----:B---3--:R-:W-:Y:S05]  /*beb0*/  @!P0 BRA `(.L_x_12169) ;  /* 0xfffffffc00f08947 */ /* 0x008fea000383ffff */
[----:B------:R-:W-:Y:S05]  /*bec0*/  BRA `(.L_x_12168) ;  /* 0xffffffac00787947 */ /* 0x000fea000383ffff */
.L_x_12180:
[----:B------:R-:W-:Y:S02]  /*bed0*/  IMAD.MOV.U32 R13, RZ, RZ, R29 ;  /* 0x000000ffff0d7224 */ /* 0x000fe400078e001d */
[----:B------:R-:W-:Y:S02]  /*bee0*/  IMAD.MOV.U32 R12, RZ, RZ, RZ ;  /* 0x000000ffff0c7224 */ /* 0x000fe400078e00ff */
[----:B------:R-:W-:Y:S02]  /*bef0*/  IMAD.MOV.U32 R11, RZ, RZ, 0x1f ;  /* 0x0000001fff0b7424 */ /* 0x000fe400078e00ff */
[----:B------:R-:W-:-:S07]  /*bf00*/  IMAD.MOV.U32 R15, RZ, RZ, -0x1 ;  /* 0xffffffffff0f7424 */ /* 0x000fce00078e00ff */
[----:B------:R-:W-:Y:S05]  /*bf10*/  WARPSYNC.COLLECTIVE R15, `(.L_x_12247) ;  /* 0x000000000f087348 */ /* 0x000fea0003c00000 */
[----:B------:R0:W1:Y:S02]  /*bf20*/  SHFL.IDX P6, R14, R13, R12, R11 ;  /* 0x0000000c0d0e7389 */ /* 0x00006400000c000b */
[----:B01----:R-:W-:Y:S01]  /*bf30*/  ENDCOLLECTIVE ;  /* 0x000000000000791b */ /* 0x003fe20003800000 */
.L_x_12247:
[----:B------:R-:W-:Y:S05]  /*bf40*/  BRA `(.L_x_12248) ;  /* 0xffffffd000e87947 */ /* 0x000fea000383ffff */
.L_x_12182:
[----:B------:R-:W-:Y:S01]  /*bf50*/  BSSY B0, `(.L_x_12249) ;  /* 0x0000006000007945 */ /* 0x000fe20003800000 */
[----:B------:R-:W-:-:S07]  /*bf60*/  IMAD.MOV.U32 R15, RZ, RZ, -0x1 ;  /* 0xffffffffff0f7424 */ /* 0x000fce00078e00ff */
[----:B0-----:R-:W-:Y:S05]  /*bf70*/  WARPSYNC.COLLECTIVE R15, `(.L_x_12250) ;  /* 0x000000000f0c7348 */ /* 0x001fea0003c00000 */
[----:B------:R-:W-:Y:S02]  /*bf80*/  ELECT P6, UR62, PT ;  /* 0x00000000003e782f */ /* 0x000fe400038c0000 */
[----:B------:R-:W-:Y:S01]  /*bf90*/  MOV R14, UR62 ;  /* 0x0000003e000e7c02 */ /* 0x000fe20008000f00 */
[----:B0-----:R-:W-:Y:S10]  /*bfa0*/  ENDCOLLECTIVE ;  /* 0x000000000000791b */ /* 0x001ff40003800000 */
.L_x_12250:
[----:B------:R-:W-:Y:S05]  /*bfb0*/  BSYNC B0 ;  /* 0x0000000000007941 */ /* 0x000fea0003800000 */
.L_x_12249:
[----:B------:R-:W-:Y:S05]  /*bfc0*/  BRA `(.L_x_12251) ;  /* 0xffffffd000e87947 */ /* 0x000fea000383ffff */
.L_x_12184:
[----:B--2---:R-:W-:-:S04]  /*bfd0*/  MOV R3, UR38 ;  /* 0x0000002600037c02 */ /* 0x004fc80008000f00 */
[----:B------:R2:W3:Y:S03]  /*bfe0*/  SYNCS.PHASECHK.TRANS64.TRYWAIT P0, [R3+URZ+0x30840], R0 ;  /* 0x03084000030075a7 */ /* 0x0004e6000800017f */
[----:B---3--:R-:W-:Y:S05]  /*bff0*/  @!P0 NANOSLEEP.SYNCS 0x989680 ;  /* 0x009896800000895d */ /* 0x008fea0003900000 */
[----:B------:R-:W3:Y:S02]  /*c000*/  @!P0 SYNCS.PHASECHK.TRANS64 P0, [R3+URZ+0x30840], R0 ;  /* 0x03084000030085a7 */ /* 0x000ee4000800007f */
[----:B---3--:R-:W-:Y:S05]  /*c010*/  @!P0 BRA `(.L_x_12184) ;  /* 0xfffffffc00ec8947 */ /* 0x008fea000383ffff */
[----:B------:R-:W-:Y:S05]  /*c020*/  BRA `(.L_x_12252) ;  /* 0xffffffd400387947 */ /* 0x000fea000383ffff */
.L_x_12187:
[----:B------:R-:W-:Y:S02]  /*c030*/  IMAD.MOV.U32 R13, RZ, RZ, R10 ;  /* 0x000000ffff0d7224 */ /* 0x000fe400078e000a */
[----:B------:R-:W-:Y:S02]  /*c040*/  IMAD.MOV.U32 R12, RZ, RZ, RZ ;  /* 0x000000ffff0c7224 */ /* 0x000fe400078e00ff */
[----:B------:R-:W-:Y:S02]  /*c050*/  IMAD.MOV.U32 R11, RZ, RZ, 0x181f ;  /* 0x0000181fff0b7424 */ /* 0x000fe400078e00ff */
[----:B------:R-:W-:Y:S02]  /*c060*/  IMAD.MOV.U32 R15, RZ, RZ, -0x1 ;  /* 0xffffffffff0f7424 */ /* 0x000fe400078e00ff */
[----:B------:R-:W-:-:S07]  /*c070*/  IMAD R6, R21, 0xc0, R6 ;  /* 0x000000c015067824 */ /* 0x000fce00078e0206 */
[----:B0-----:R-:W-:Y:S05]  /*c080*/  WARPSYNC.COLLECTIVE R15, `(.L_x_12253) ;  /* 0x000000000f087348 */ /* 0x001fea0003c00000 */
[----:B------:R1:W2:Y:S02]  /*c090*/  SHFL.IDX P6, R14, R13, R12, R11 ;  /* 0x0000000c0d0e7389 */ /* 0x0002a400000c000b */
[----:B012---:R-:W-:Y:S01]  /*c0a0*/  ENDCOLLECTIVE ;  /* 0x000000000000791b */ /* 0x007fe20003800000 */
.L_x_12253:
[----:B------:R-:W-:Y:S02]  /*c0b0*/  IMAD.MOV.U32 R13, RZ, RZ, R9 ;  /* 0x000000ffff0d7224 */ /* 0x000fe400078e0009 */
[----:B------:R-:W-:-:S07]  /*c0c0*/  IMAD.MOV.U32 R2, RZ, RZ, R14 ;  /* 0x000000ffff027224 */ /* 0x000fce00078e000e */
[----:B------:R-:W-:Y:S05]  /*c0d0*/  WARPSYNC.COLLECTIVE R15, `(.L_x_12254) ;  /* 0x000000000f087348 */ /* 0x000fea0003c00000 */
[----:B------:R0:W1:Y:S02]  /*c0e0*/  SHFL.IDX P6, R14, R13, R12, R11 ;  /* 0x0000000c0d0e7389 */ /* 0x00006400000c000b */
[----:B01----:R-:W-:Y:S01]  /*c0f0*/  ENDCOLLECTIVE ;  /* 0x000000000000791b */ /* 0x003fe20003800000 */
.L_x_12254:
[----:B------:R-:W-:Y:S02]  /*c100*/  ULDC UR4, c[0x0][0x288] ;  /* 0x0000a20000047ab9 */ /* 0x000fe40000000800 */
[----:B------:R-:W-:-:S05]  /*c110*/  IMAD R5, R20, UR4, RZ ;  /* 0x0000000414057c24 */ /* 0x000fca000f8e02ff */
[----:B------:R-:W-:Y:S01]  /*c120*/  ISETP.GE.AND P1, PT, R6, R5, PT ;  /* 0x000000050600720c */ /* 0x000fe20003f26270 */
[----:B------:R-:W-:Y:S02]  /*c130*/  IMAD.MOV.U32 R13, RZ, RZ, R10 ;  /* 0x000000ffff0d7224 */ /* 0x000fe400078e000a */
[----:B------:R-:W-:-:S10]  /*c140*/  IMAD.MOV.U32 R12, RZ, RZ, 0x1 ;  /* 0x00000001ff0c7424 */ /* 0x000fd400078e00ff */
[----:B------:R-:W-:Y:S02]  /*c150*/  @!P1 LEA R28, R4, UR38, 0x1 ;  /* 0x00000026041c9c11 */ /* 0x000fe4000f8e08ff */
[----:B------:R-:W-:-:S05]  /*c160*/  @!P1 LEA R14, P2, R7, R14, 0x1 ;  /* 0x0000000e070e9211 */ /* 0x000fca00078408ff */
[----:B------:R-:W-:Y:S02]  /*c170*/  @!P1 IMAD.X R3, RZ, RZ, R2, P2 ;  /* 0x000000ffff039224 */ /* 0x000fe400010e0602 */
[----:B------:R-:W-:Y:S02]  /*c180*/  @!P1 IMAD.MOV.U32 R2, RZ, RZ, R14 ;  /* 0x000000ffff029224 */ /* 0x000fe400078e000e */
[----:B------:R-:W-:-:S03]  /*c190*/  VIADD R14, R6, 0x10 ;  /* 0x00000010060e7836 */ /* 0x000fc60000000000 */
[----:B------:R-:W-:Y:S01]  /*c1a0*/  @!PT LDS RZ, [RZ] ;  /* 0x00000000fffff984 */ /* 0x000fe20000000800 */
[----:B------:R-:W-:Y:S01]  /*c1b0*/  @!PT LDS RZ, [RZ] ;  /* 0x00000000fffff984 */ /* 0x000fe20000000800 */
[----:B------:R-:W-:Y:S01]  /*c1c0*/  @!PT LDS RZ, [RZ] ;  /* 0x00000000fffff984 */ /* 0x000fe20000000800 */
[----:B------:R0:W-:Y:S02]  /*c1d0*/  @!P1 LDGSTS.E.BYPASS.LTC128B.128 [R28+0xc400], desc[UR42][R2.64], !P0 ;  /* 0x0c400000021c9fae */ /* 0x0001e4000c101d6a */
[----:B------:R-:W-:-:S13]  /*c1e0*/  ISETP.GE.AND P1, PT, R14, R5, PT ;  /* 0x000000050e00720c */ /* 0x000fda0003f26270 */
[----:B0-----:R-:W-:Y:S05]  /*c1f0*/  WARPSYNC.COLLECTIVE R15, `(.L_x_12255) ;  /* 0x000000000f087348 */ /* 0x001fea0003c00000 */
[----:B------:R1:W2:Y:S02]  /*c200*/  SHFL.IDX P6, R14, R13, R12, R11 ;  /* 0x0000000c0d0e7389 */ /* 0x0002a400000c000b */
[----:B012---:R-:W-:Y:S01]  /*c210*/  ENDCOLLECTIVE ;  /* 0x000000000000791b */ /* 0x007fe20003800000 */
.L_x_12255:
[----:B------:R-:W-:Y:S01]  /*c220*/  MOV R13, R9 ;  /* 0x00000009000d7202 */ /* 0x000fe20000000f00 */
[----:B------:R-:W-:-:S07]  /*c230*/  IMAD.MOV.U32 R21, RZ, RZ, R14 ;  /* 0x000000ffff157224 */ /* 0x000fce00078e000e */
[----:B------:R-:W-:Y:S05]  /*c240*/  WARPSYNC.COLLECTIVE R15, `(.L_x_12256) ;  /* 0x000000000f087348 */ /* 0x000fea0003c00000 */
[----:B------:R0:W1:Y:S02]  /*c250*/  SHFL.IDX P6, R14, R13, R12, R11 ;  /* 0x0000000c0d0e7389 */ /* 0x00006400000c000b */
[----:B01----:R-:W-:Y:S01]  /*c260*/  ENDCOLLECTIVE ;  /* 0x000000000000791b */ /* 0x003fe20003800000 */
.L_x_12256:
[----:B------:R-:W-:Y:S02]  /*c270*/  IMAD.MOV.U32 R13, RZ, RZ, R10 ;  /* 0x000000ffff0d7224 */ /* 0x000fe400078e000a */
[----:B------:R-:W-:Y:S02]  /*c280*/  IMAD.MOV.U32 R12, RZ, RZ, 0x2 ;  /* 0x00000002ff0c7424 */ /* 0x000fe400078e00ff */
[----:B------:R-:W-:Y:S02]  /*c290*/  IMAD.MOV.U32 R2, RZ, RZ, R14 ;  /* 0x000000ffff027224 */ /* 0x000fe400078e000e */
[----:B------:R-:W-:-:S03]  /*c2a0*/  VIADD R14, R6, 0x20 ;  /* 0x00000020060e7836 */ /* 0x000fc60000000000 */
[----:B------:R-:W-:Y:S02]  /*c2b0*/  @!P1 LEA R2, P3, R7, R2, 0x1 ;  /* 0x0000000207029211 */ /* 0x000fe400078608ff */
[----:B------:R-:W-:-:S13]  /*c2c0*/  ISETP.GE.AND P2, PT, R14, R5, PT ;  /* 0x000000050e00720c */ /* 0x000fda0003f46270 */
[----:B------:R-:W-:Y:S05]  /*c2d0*/  WARPSYNC.COLLECTIVE R15, `(.L_x_12257) ;  /* 0x000000000f087348 */ /* 0x000fea0003c00000 */
[----:B------:R0:W1:Y:S02]  /*c2e0*/  SHFL.IDX P6, R14, R13, R12, R11 ;  /* 0x0000000c0d0e7389 */ /* 0x00006400000c000b */
[----:B01----:R-:W-:Y:S01]  /*c2f0*/  ENDCOLLECTIVE ;  /* 0x000000000000791b */ /* 0x003fe20003800000 */
.L_x_12257:
[----:B------:R-:W-:Y:S01]  /*c300*/  @!P1 IMAD.X R3, RZ, RZ, R21, P3 ;  /* 0x000000ffff039224 */ /* 0x000fe200018e0615 */
[----:B------:R-:W-:-:S05]  /*c310*/  @!P1 LEA R21, R4, UR38, 0x1 ;  /* 0x0000002604159c11 */ /* 0x000fca000f8e08ff */
[----:B------:R-:W-:Y:S01]  /*c320*/  @!PT LDS RZ, [RZ] ;  /* 0x00000000fffff984 */ /* 0x000fe20000000800 */
[----:B------:R-:W-:Y:S01]  /*c330*/  @!PT LDS RZ, [RZ] ;  /* 0x00000000fffff984 */ /* 0x000fe20000000800 */
[----:B------:R-:W-:Y:S01]  /*c340*/  @!PT LDS RZ, [RZ] ;  /* 0x00000000fffff984 */ /* 0x000fe20000000800 */
[----:B------:R0:W-:Y:S01]  /*c350*/  @!P1 LDGSTS.E.BYPASS.LTC128B.128 [R21+0xcc00], desc[UR42][R2.64], !P0 ;  /* 0x0cc0000002159fae */ /* 0x0001e2000c101d6a */
[----:B------:R-:W-:Y:S02]  /*c360*/  IMAD.MOV.U32 R13, RZ, RZ, R9 ;  /* 0x000000ffff0d7224 */ /* 0x000fe400078e0009 */
[----:B------:R-:W-:-:S07]  /*c370*/  IMAD.MOV.U32 R20, RZ, RZ, R14 ;  /* 0x000000ffff147224 */ /* 0x000fce00078e000e */
[----:B0-----:R-:W-:Y:S05]  /*c380*/  WARPSYNC.COLLECTIVE R15, `(.L_x_12258) ;  /* 0x000000000f087348 */ /* 0x001fea0003c00000 */
[----:B------:R1:W2:Y:S02]  /*c390*/  SHFL.IDX P6, R14, R13, R12, R11 ;  /* 0x0000000c0d0e7389 */ /* 0x0002a400000c000b */
[----:B012---:R-:W-:Y:S01]  /*c3a0*/  ENDCOLLECTIVE ;  /* 0x000000000000791b */ /* 0x007fe20003800000 */
.L_x_12258:
[----:B------:R-:W-:Y:S02]  /*c3b0*/  IMAD.MOV.U32 R13, RZ, RZ, R10 ;  /* 0x000000ffff0d7224 */ /* 0x000fe400078e000a */
[----:B------:R-:W-:Y:S01]  /*c3c0*/  IMAD.MOV.U32 R12, RZ, RZ, 0x3 ;  /* 0x00000003ff0c7424 */ /* 0x000fe200078e00ff */
[----:B------:R-:W-:Y:S01]  /*c3d0*/  @!P2 LEA R2, P1, R7, R14, 0x1 ;  /* 0x0000000e0702a211 */ /* 0x000fe200078208ff */
[----:B------:R-:W-:-:S04]  /*c3e0*/  VIADD R14, R6, 0x30 ;  /* 0x00000030060e7836 */ /* 0x000fc80000000000 */
[----:B------:R-:W-:Y:S01]  /*c3f0*/  @!P2 IMAD.X R3, RZ, RZ, R20, P1 ;  /* 0x000000ffff03a224 */ /* 0x000fe200008e0614 */
[----:B------:R-:W-:-:S13]  /*c400*/  ISETP.GE.AND P1, PT, R14, R5, PT ;  /* 0x000000050e00720c */ /* 0x000fda0003f26270 */
[----:B------:R-:W-:Y:S05]  /*c410*/  WARPSYNC.COLLECTIVE R15, `(.L_x_12259) ;  /* 0x000000000f087348 */ /* 0x000fea0003c00000 */
[----:B------:R0:W1:Y:S02]  /*c420*/  SHFL.IDX P6, R14, R13, R12, R11 ;  /* 0x0000000c0d0e7389 */ /* 0x00006400000c000b */
[----:B01----:R-:W-:Y:S01]  /*c430*/  ENDCOLLECTIVE ;  /* 0x000000000000791b */ /* 0x003fe20003800000 */
.L_x_12259:
[----:B------:R-:W-:-:S05]  /*c440*/  @!P2 LEA R20, R4, UR38, 0x1 ;  /* 0x000000260414ac11 */ /* 0x000fca000f8e08ff */
[----:B------:R-:W-:Y:S01]  /*c450*/  @!PT LDS RZ, [RZ] ;  /* 0x00000000fffff984 */ /* 0x000fe20000000800 */
[----:B------:R-:W-:Y:S01]  /*c460*/  @!PT LDS RZ, [RZ] ;  /* 0x00000000fffff984 */ /* 0x000fe20000000800 */
[----:B------:R-:W-:Y:S01]  /*c470*/  @!PT LDS RZ, [RZ] ;  /* 0x00000000fffff984 */ /* 0x000fe20000000800 */
[----:B------:R0:W-:Y:S01]  /*c480*/  @!P2 LDGSTS.E.BYPASS.LTC128B.128 [R20+0xd400], desc[UR42][R2.64], !P0 ;  /* 0x0d4000000214afae */ /* 0x0001e2000c101d6a */
[----:B------:R-:W-:Y:S01]  /*c490*/  MOV R13, R9 ;  /* 0x00000009000d7202 */ /* 0x000fe20000000f00 */
[----:B------:R-:W-:-:S07]  /*c4a0*/  IMAD.MOV.U32 R21, RZ, RZ, R14 ;  /* 0x000000ffff157224 */ /* 0x000fce00078e000e */
[----:B0-----:R-:W-:Y:S05]  /*c4b0*/  WARPSYNC.COLLECTIVE R15, `(.L_x_12260) ;  /* 0x000000000f087348 */ /* 0x001fea0003c00000 */
[----:B------:R1:W2:Y:S02]  /*c4c0*/  SHFL.IDX P6, R14, R13, R12, R11 ;  /* 0x0000000c0d0e7389 */ /* 0x0002a400000c000b */
[----:B012---:R-:W-:Y:S01]  /*c4d0*/  ENDCOLLECTIVE ;  /* 0x000000000000791b */ /* 0x007fe20003800000 */
.L_x_12260:
        /* <DEDUP_REMOVED lines=9> */
.L_x_12261:
        /* <DEDUP_REMOVED lines=11> */
.L_x_12262:
        /* <DEDUP_REMOVED lines=9> */
.L_x_12263:
        /* <DEDUP_REMOVED lines=10> */
.L_x_12264:
        /* <DEDUP_REMOVED lines=9> */
.L_x_12265:
[----:B------:R-:W-:Y:S01]  /*c7e0*/  @!P1 IMAD.X R3, RZ, RZ, R21, P3 ;  /* 0x000000ffff039224 */ /* 0x000fe200018e0615 */
[----:B------:R-:W-:-:S05]  /*c7f0*/  @!P1 LEA R21, R4, UR38, 0x1 ;  /* 0x0000002604159c11 */ /* 0x000fca000f8e08ff */
[----:B------:R-:W-:Y:S01]  /*c800*/  @!PT LDS RZ, [RZ] ;  /* 0x00000000fffff984 */ /* 0x000fe20000000800 */
[----:B------:R-:W-:Y:S01]  /*c810*/  @!PT LDS RZ, [RZ] ;  /* 0x00000000fffff984 */ /* 0x000fe20000000800 */
[----:B------:R-:W-:Y:S01]  /*c820*/  @!PT LDS RZ, [RZ] ;  /* 0x00000000fffff984 */ /* 0x000fe20000000800 */
[----:B------:R0:W-:Y:S01]  /*c830*/  @!P1 LDGSTS.E.BYPASS.LTC128B.128 [R21+0xec00], desc[UR42][R2.64], !P0 ;  /* 0x0ec0000002159fae */ /* 0x0001e2000c101d6a */
[----:B------:R-:W-:Y:S01]  /*c840*/  IMAD.MOV.U32 R13, RZ, RZ, R9 ;  /* 0x000000ffff0d7224 */ /* 0x000fe200078e0009 */
[----:B0-----:R-:W-:Y:S01]  /*c850*/  @!P2 LEA R21, R4, UR38, 0x1 ;  /* 0x000000260415ac11 */ /* 0x001fe2000f8e08ff */
[----:B------:R-:W-:-:S07]  /*c860*/  IMAD.MOV.U32 R20, RZ, RZ, R14 ;  /* 0x000000ffff147224 */ /* 0x000fce00078e000e */
[----:B------:R-:W-:Y:S05]  /*c870*/  WARPSYNC.COLLECTIVE R15, `(.L_x_12266) ;  /* 0x000000000f087348 */ /* 0x000fea0003c00000 */
[----:B------:R0:W1:Y:S02]  /*c880*/  SHFL.IDX P6, R14, R13, R12, R11 ;  /* 0x0000000c0d0e7389 */ /* 0x00006400000c000b */
[----:B01----:R-:W-:Y:S01]  /*c890*/  ENDCOLLECTIVE ;  /* 0x000000000000791b */ /* 0x003fe20003800000 */
.L_x_12266:
[----:B------:R-:W-:Y:S02]  /*c8a0*/  IMAD.MOV.U32 R13, RZ, RZ, R10 ;  /* 0x000000ffff0d7224 */ /* 0x000fe400078e000a */
[----:B------:R-:W-:Y:S01]  /*c8b0*/  IMAD.MOV.U32 R12, RZ, RZ, 0x7 ;  /* 0x00000007ff0c7424 */ /* 0x000fe200078e00ff */
[----:B------:R-:W-:-:S13]  /*c8c0*/  @!P2 LEA R2, P1, R7, R14, 0x1 ;  /* 0x0000000e0702a211 */ /* 0x000fda00078208ff */
[----:B------:R-:W-:Y:S05]  /*c8d0*/  WARPSYNC.COLLECTIVE R15, `(.L_x_12267) ;  /* 0x000000000f087348 */ /* 0x000fea0003c00000 */
[----:B------:R0:W1:Y:S02]  /*c8e0*/  SHFL.IDX P6, R14, R13, R12, R11 ;  /* 0x0000000c0d0e7389 */ /* 0x00006400000c000b */
[----:B01----:R-:W-:Y:S01]  /*c8f0*/  ENDCOLLECTIVE ;  /* 0x000000000000791b */ /* 0x003fe20003800000 */
.L_x_12267:
[----:B------:R-:W-:-:S05]  /*c900*/  @!P2 IMAD.X R3, RZ, RZ, R20, P1 ;  /* 0x000000ffff03a224 */ /* 0x000fca00008e0614 */
[----:B------:R-:W-:Y:S01]  /*c910*/  @!PT LDS RZ, [RZ] ;  /* 0x00000000fffff984 */ /* 0x000fe20000000800 */
[----:B------:R-:W-:Y:S01]  /*c920*/  @!PT LDS RZ, [RZ] ;  /* 0x00000000fffff984 */ /* 0x000fe20000000800 */
[----:B------:R-:W-:Y:S01]  /*c930*/  @!PT LDS RZ, [RZ] ;  /* 0x00000000fffff984 */ /* 0x000fe20000000800 */
[----:B------:R0:W-:Y:S01]  /*c940*/  @!P2 LDGSTS.E.BYPASS.LTC128B.128 [R21+0xf400], desc[UR42][R2.64], !P0 ;  /* 0x0f4000000215afae */ /* 0x0001e2000c101d6a */
[----:B------:R-:W-:Y:S01]  /*c950*/  IMAD.MOV.U32 R13, RZ, RZ, R9 ;  /* 0x000000ffff0d7224 */ /* 0x000fe200078e0009 */
[----:B0-----:R-:W-:Y:S01]  /*c960*/  IADD3 R2, R6, 0x70, RZ ;  /* 0x0000007006027810 */ /* 0x001fe20007ffe0ff */
[----:B------:R-:W-:-:S03]  /*c970*/  IMAD.MOV.U32 R10, RZ, RZ, R14 ;  /* 0x000000ffff0a7224 */ /* 0x000fc600078e000e */
[----:B------:R-:W-:-:S13]  /*c980*/  ISETP.GE.AND P1, PT, R2, R5, PT ;  /* 0x000000050200720c */ /* 0x000fda0003f26270 */
[----:B------:R-:W-:Y:S05]  /*c990*/  WARPSYNC.COLLECTIVE R15, `(.L_x_12268) ;  /* 0x000000000f087348 */ /* 0x000fea0003c00000 */
[----:B------:R0:W1:Y:S02]  /*c9a0*/  SHFL.IDX P6, R14, R13, R12, R11 ;  /* 0x0000000c0d0e7389 */ /* 0x00006400000c000b */
[----:B01----:R-:W-:Y:S01]  /*c9b0*/  ENDCOLLECTIVE ;  /* 0x000000000000791b */ /* 0x003fe20003800000 */
.L_x_12268:
[----:B------:R-:W-:Y:S01]  /*c9c0*/  @!P1 LEA R21, R4, UR38, 0x1 ;  /* 0x0000002604159c11 */ /* 0x000fe2000f8e08ff */
[----:B------:R-:W-:Y:S02]  /*c9d0*/  IMAD.MOV.U32 R13, RZ, RZ, R8 ;  /* 0x000000ffff0d7224 */ /* 0x000fe400078e0008 */
[----:B------:R-:W-:Y:S01]  /*c9e0*/  IMAD.MOV.U32 R12, RZ, RZ, RZ ;  /* 0x000000ffff0c7224 */ /* 0x000fe200078e00ff */
[----:B------:R-:W-:-:S13]  /*c9f0*/  @!P1 LEA R2, P3, R7, R14, 0x1 ;  /* 0x0000000e07029211 */ /* 0x000fda00078608ff */
[----:B------:R-:W-:Y:S05]  /*ca00*/  WARPSYNC.COLLECTIVE R15, `(.L_x_12269) ;  /* 0x000000000f087348 */ /* 0x000fea0003c00000 */
[----:B------:R0:W1:Y:S02]  /*ca10*/  SHFL.IDX P6, R14, R13, R12, R11 ;  /* 0x0000000c0d0e7389 */ /* 0x00006400000c000b */
[----:B01----:R-:W-:Y:S01]  /*ca20*/  ENDCOLLECTIVE ;  /* 0x000000000000791b */ /* 0x003fe20003800000 */
.L_x_12269:
[----:B------:R-:W-:Y:S02]  /*ca30*/  @!P1 IMAD.X R3, RZ, RZ, R10, P3 ;  /* 0x000000ffff039224 */ /* 0x000fe400018e060a */
[----:B------:R-:W-:-:S03]  /*ca40*/  VIADD R10, R6, 0x80 ;  /* 0x00000080060a7836 */ /* 0x000fc60000000000 */
[----:B------:R-:W-:Y:S01]  /*ca50*/  @!PT LDS RZ, [RZ] ;  /* 0x00000000fffff984 */ /* 0x000fe20000000800 */
[----:B------:R-:W-:Y:S01]  /*ca60*/  @!PT LDS RZ, [RZ] ;  /* 0x00000000fffff984 */ /* 0x000fe20000000800 */
[----:B------:R-:W-:Y:S01]  /*ca70*/  @!PT LDS RZ, [RZ] ;  /* 0x00000000fffff984 */ /* 0x000fe20000000800 */
[----:B------:R0:W-:Y:S02]  /*ca80*/  @!P1 LDGSTS.E.BYPASS.LTC128B.128 [R21+0xfc00], desc[UR42][R2.64], !P0 ;  /* 0x0fc0000002159fae */ /* 0x0001e4000c101d6a */
[----:B------:R-:W-:Y:S01]  /*ca90*/  ISETP.GE.AND P2, PT, R10, R5, PT ;  /* 0x000000050a00720c */ /* 0x000fe20003f46270 */
[----:B------:R-:W-:Y:S02]  /*caa0*/  VIADD R10, R6, 0x90 ;  /* 0x00000090060a7836 */ /* 0x000fe40000000000 */
[----:B------:R-:W-:Y:S02]  /*cab0*/  IMAD.MOV.U32 R13, RZ, RZ, R0 ;  /* 0x000000ffff0d7224 */ /* 0x000fe400078e0000 */
[----:B------:R-:W-:-:S08]  /*cac0*/  IMAD.MOV.U32 R20, RZ, RZ, R14 ;  /* 0x000000ffff147224 */ /* 0x000fd000078e000e */
[----:B0-----:R-:W-:Y:S05]  /*cad0*/  WARPSYNC.COLLECTIVE R15, `(.L_x_12270) ;  /* 0x000000000f087348 */ /* 0x001fea0003c00000 */
[----:B------:R1:W2:Y:S02]  /*cae0*/  SHFL.IDX P6, R14, R13, R12, R11 ;  /* 0x0000000c0d0e7389 */ /* 0x0002a400000c000b */
[----:B012---:R-:W-:Y:S01]  /*caf0*/  ENDCOLLECTIVE ;  /* 0x000000000000791b */ /* 0x007fe20003800000 */
.L_x_12270:
[----:B------:R-:W-:Y:S02]  /*cb00*/  IMAD.MOV.U32 R13, RZ, RZ, R8 ;  /* 0x000000ffff0d7224 */ /* 0x000fe400078e0008 */
[----:B------:R-:W-:Y:S02]  /*cb10*/  IMAD.MOV.U32 R12, RZ, RZ, 0x1 ;  /* 0x00000001ff0c7424 */ /* 0x000fe400078e00ff */
[----:B------:R-:W-:-:S07]  /*cb20*/  IMAD.MOV.U32 R28, RZ, RZ, R14 ;  /* 0x000000ffff1c7224 */ /* 0x000fce00078e000e */
[----:B------:R-:W-:Y:S05]  /*cb30*/  WARPSYNC.COLLECTIVE R15, `(.L_x_12271) ;  /* 0x000000000f087348 */ /* 0x000fea0003c00000 */
[----:B------:R0:W1:Y:S02]  /*cb40*/  SHFL.IDX P6, R14, R13, R12, R11 ;  /* 0x0000000c0d0e7389 */ /* 0x00006400000c000b */
[----:B01----:R-:W-:Y:S01]  /*cb50*/  ENDCOLLECTIVE ;  /* 0x000000000000791b */ /* 0x003fe20003800000 */
.L_x_12271:
[----:B------:R-:W-:Y:S02]  /*cb60*/  @!P2 LEA R2, P1, R7, R28, 0x1 ;  /* 0x0000001c0702a211 */ /* 0x000fe400078208ff */
[----:B------:R-:W-:-:S03]  /*cb70*/  @!P2 LEA R28, R4, UR38, 0x1 ;  /* 0x00000026041cac11 */ /* 0x000fc6000f8e08ff */
[----:B------:R-:W-:Y:S01]  /*cb80*/  @!P2 IMAD.X R3, RZ, RZ, R20, P1 ;  /* 0x000000ffff03a224 */ /* 0x000fe200008e0614 */
[----:B------:R-:W-:-:S04]  /*cb90*/  ISETP.GE.AND P1, PT, R10, R5, PT ;  /* 0x000000050a00720c */ /* 0x000fc80003f26270 */
[----:B------:R-:W-:Y:S01]  /*cba0*/  @!PT LDS RZ, [RZ] ;  /* 0x00000000fffff984 */ /* 0x000fe20000000800 */
[----:B------:R-:W-:Y:S01]  /*cbb0*/  @!PT LDS RZ, [RZ] ;  /* 0x00000000fffff984 */ /* 0x000fe20000000800 */
[----:B------:R-:W-:Y:S01]  /*cbc0*/  @!PT LDS RZ, [RZ] ;  /* 0x00000000fffff984 */ /* 0x000fe20000000800 */
[----:B------:R0:W-:Y:S01]  /*cbd0*/  @!P2 LDGSTS.E.BYPASS.LTC128B.128 [R28+0x10400], desc[UR42][R2.64], !P0 ;  /* 0x10400000021cafae */ /* 0x0001e2000c101d6a */
[----:B------:R-:W-:-:S08]  /*cbe0*/  MOV R13, R0 ;  /* 0x00000000000d7202 */ /* 0x000fd00000000f00 */
[----:B------:R-:W-:Y:S01]  /*cbf0*/  @!P1 LEA R21, R4, UR38, 0x1 ;  /* 0x0000002604159c11 */ /* 0x000fe2000f8e08ff */
[----:B------:R-:W-:-:S07]  /*cc00*/  IMAD.MOV.U32 R10, RZ, RZ, R14 ;  /* 0x000000ffff0a7224 */ /* 0x000fce00078e000e */
[----:B0-----:R-:W-:Y:S05]  /*cc10*/  WARPSYNC.COLLECTIVE R15, `(.L_x_12272) ;  /* 0x000000000f087348 */ /* 0x001fea0003c00000 */
[----:B------:R1:W2:Y:S02]  /*cc20*/  SHFL.IDX P6, R14, R13, R12, R11 ;  /* 0x0000000c0d0e7389 */ /* 0x0002a400000c000b */
[----:B012---:R-:W-:Y:S01]  /*cc30*/  ENDCOLLECTIVE ;  /* 0x000000000000791b */ /* 0x007fe20003800000 */
.L_x_12272:
[----:B------:R-:W-:Y:S02]  /*cc40*/  IMAD.MOV.U32 R13, RZ, RZ, R8 ;  /* 0x000000ffff0d7224 */ /* 0x000fe400078e0008 */
[----:B------:R-:W-:Y:S01]  /*cc50*/  IMAD.MOV.U32 R12, RZ, RZ, 0x2 ;  /* 0x00000002ff0c7424 */ /* 0x000fe200078e00ff */
[----:B------:R-:W-:-:S13]  /*cc60*/  @!P1 LEA R2, P3, R7, R14, 0x1 ;  /* 0x0000000e07029211 */ /* 0x000fda00078608ff */
[----:B------:R-:W-:Y:S05]  /*cc70*/  WARPSYNC.COLLECTIVE R15, `(.L_x_12273) ;  /* 0x000000000f087348 */ /* 0x000fea0003c00000 */
[----:B------:R0:W1:Y:S02]  /*cc80*/  SHFL.IDX P6, R14, R13, R12, R11 ;  /* 0x0000000c0d0e7389 */ /* 0x00006400000c000b */
[----:B01----:R-:W-:Y:S01]  /*cc90*/  ENDCOLLECTIVE ;  /* 0x000000000000791b */ /* 0x003fe20003800000 */
.L_x_12273:
[----:B------:R-:W-:-:S05]  /*cca0*/  @!P1 IMAD.X R3, RZ, RZ, R10, P3 ;  /* 0x000000ffff039224 */ /* 0x000fca00018e060a */
[----:B------:R-:W-:Y:S01]  /*ccb0*/  @!PT LDS RZ, [RZ] ;  /* 0x00000000fffff984 */ /* 0x000fe20000000800 */
[----:B------:R-:W-:Y:S01]  /*ccc0*/  @!PT LDS RZ, [RZ] ;  /* 0x00000000fffff984 */ /* 0x000fe20000000800 */
[----:B------:R-:W-:Y:S01]  /*ccd0*/  @!PT LDS RZ, [RZ] ;  /* 0x00000000fffff984 */ /* 0x000fe20000000800 */
[----:B------:R0:W-:Y:S01]  /*cce0*/  @!P1 LDGSTS.E.BYPASS.LTC128B.128 [R21+0x10c00], desc[UR42][R2.64], !P0 ;  /* 0x10c0000002159fae */ /* 0x0001e2000c101d6a */
[----:B------:R-:W-:Y:S02]  /*ccf0*/  IMAD.MOV.U32 R13, RZ, RZ, R0 ;  /* 0x000000ffff0d7224 */ /* 0x000fe400078e0000 */
[----:B0-----:R-:W-:Y:S02]  /*cd00*/  VIADD R2, R6, 0xa0 ;  /* 0x000000a006027836 */ /* 0x001fe40000000000 */
[----:B------:R-:W-:-:S03]  /*cd10*/  IMAD.MOV.U32 R9, RZ, RZ, R14 ;  /* 0x000000ffff097224 */ /* 0x000fc600078e000e */
[----:B------:R-:W-:-:S13]  /*cd20*/  ISETP.GE.AND P2, PT, R2, R5, PT ;  /* 0x000000050200720c */ /* 0x000fda0003f46270 */
[----:B------:R-:W-:Y:S05]  /*cd30*/  WARPSYNC.COLLECTIVE R15, `(.L_x_12274) ;  /* 0x000000000f087348 */ /* 0x000fea0003c00000 */
[----:B------:R0:W1:Y:S02]  /*cd40*/  SHFL.IDX P6, R14, R13, R12, R11 ;  /* 0x0000000c0d0e7389 */ /* 0x00006400000c000b */
[----:B01----:R-:W-:Y:S01]  /*cd50*/  ENDCOLLECTIVE ;  /* 0x000000000000791b */ /* 0x003fe20003800000 */
.L_x_12274:
[----:B------:R-:W-:Y:S02]  /*cd60*/  IMAD.MOV.U32 R13, RZ, RZ, R8 ;  /* 0x000000ffff0d7224 */ /* 0x000fe400078e0008 */
[----:B------:R-:W-:Y:S02]  /*cd70*/  IMAD.MOV.U32 R12, RZ, RZ, 0x3 ;  /* 0x00000003ff0c7424 */ /* 0x000fe400078e00ff */
[----:B------:R-:W-:-:S07]  /*cd80*/  IMAD.MOV.U32 R20, RZ, RZ, R14 ;  /* 0x000000ffff147224 */ /* 0x000fce00078e000e */
[----:B------:R-:W-:Y:S05]  /*cd90*/  WARPSYNC.COLLECTIVE R15, `(.L_x_12275) ;  /* 0x000000000f087348 */ /* 0x000fea0003c00000 */
[----:B------:R0:W1:Y:S02]  /*cda0*/  SHFL.IDX P6, R14, R13, R12, R11 ;  /* 0x0000000c0d0e7389 */ /* 0x00006400000c000b */
[----:B01----:R-:W-:Y:S01]  /*cdb0*/  ENDCOLLECTIVE ;  /* 0x000000000000791b */ /* 0x003fe20003800000 */
.L_x_12275:
[----:B------:R-:W-:-:S05]  /*cdc0*/  @!P2 LEA R2, P1, R7, R20, 0x1 ;  /* 0x000000140702a211 */ /* 0x000fca00078208ff */
[----:B------:R-:W-:Y:S01]  /*cdd0*/  @!P2 IMAD.X R3, RZ, RZ, R9, P1 ;  /* 0x000000ffff03a224 */ /* 0x000fe200008e0609 */
[----:B------:R-:W-:Y:S01]  /*cde0*/  @!P2 LEA R9, R4, UR38, 0x1 ;  /* 0x000000260409ac11 */ /* 0x000fe2000f8e08ff */
[----:B------:R-:W-:-:S04]  /*cdf0*/  IMAD.MOV.U32 R13, RZ, RZ, R0 ;  /* 0x000000ffff0d7224 */ /* 0x000fc800078e0000 */
[----:B------:R-:W-:Y:S01]  /*ce00*/  @!PT LDS RZ, [RZ] ;  /* 0x00000000fffff984 */ /* 0x000fe20000000800 */
[----:B------:R-:W-:Y:S01]  /*ce10*/  @!PT LDS RZ, [RZ] ;  /* 0x00000000fffff984 */ /* 0x000fe20000000800 */
[----:B------:R-:W-:Y:S01]  /*ce20*/  @!PT LDS RZ, [RZ] ;  /* 0x00000000fffff984 */ /* 0x000fe20000000800 */
[----:B------:R0:W-:Y:S01]  /*ce30*/  @!P2 LDGSTS.E.BYPASS.LTC128B.128 [R9+0x11400], desc[UR42][R2.64], !P0 ;  /* 0x114000000209afae */ /* 0x0001e2000c101d6a */
[----:B------:R-:W-:-:S07]  /*ce40*/  IMAD.MOV.U32 R8, RZ, RZ, R14 ;  /* 0x000000ffff087224 */ /* 0x000fce00078e000e */
[----:B0-----:R-:W-:Y:S05]  /*ce50*/  WARPSYNC.COLLECTIVE R15, `(.L_x_12276) ;  /* 0x000000000f087348 */ /* 0x001fea0003c00000 */
[----:B------:R1:W2:Y:S02]  /*ce60*/  SHFL.IDX P6, R14, R13, R12, R11 ;  /* 0x0000000c0d0e7389 */ /* 0x0002a400000c000b */
[----:B012---:R-:W-:Y:S01]  /*ce70*/  ENDCOLLECTIVE ;  /* 0x000000000000791b */ /* 0x007fe20003800000 */
.L_x_12276:
[----:B------:R-:W-:Y:S05]  /*ce80*/  BRA `(.L_x_12277) ;  /* 0xffffffd400007947 */ /* 0x000fea000383ffff */
.L_x_12188:
[----:B-1----:R-:W-:-:S04]  /*ce90*/  MOV R3, UR38 ;  /* 0x0000002600037c02 */ /* 0x002fc80008000f00 */
[----:B------:R1:W2:Y:S03]  /*cea0*/  SYNCS.PHASECHK.TRANS64.TRYWAIT P0, [R3+URZ+0x30820], R0 ;  /* 0x03082000030075a7 */ /* 0x0002a6000800017f */
[----:B--2---:R-:W-:Y:S05]  /*ceb0*/  @!P0 NANOSLEEP.SYNCS 0x989680 ;  /* 0x009896800000895d */ /* 0x004fea0003900000 */
[----:B------:R-:W2:Y:S02]  /*cec0*/  @!P0 SYNCS.PHASECHK.TRANS64 P0, [R3+URZ+0x30820], R0 ;  /* 0x03082000030085a7 */ /* 0x000ea4000800007f */
[----:B--2---:R-:W-:Y:S05]  /*ced0*/  @!P0 BRA `(.L_x_12188) ;  /* 0xfffffffc00ec8947 */ /* 0x004fea000383ffff */
[----:B------:R-:W-:Y:S05]  /*cee0*/  BRA `(.L_x_12278) ;  /* 0xffffffd400387947 */ /* 0x000fea000383ffff */
.L_x_12195:
[----:B--2---:R-:W-:-:S04]  /*cef0*/  IMAD.U32 R3, RZ, RZ, UR38 ;  /* 0x00000026ff037e24 */ /* 0x004fc8000f8e00ff */
[----:B------:R2:W3:Y:S03]  /*cf00*/  SYNCS.PHASECHK.TRANS64.TRYWAIT P0, [R3+URZ+0x30848], R8 ;  /* 0x03084808030075a7 */ /* 0x0004e6000800017f */
[----:B---3--:R-:W-:Y:S05]  /*cf10*/  @!P0 NANOSLEEP.SYNCS 0x989680 ;  /* 0x009896800000895d */ /* 0x008fea0003900000 */
[----:B------:R-:W3:Y:S02]  /*cf20*/  @!P0 SYNCS.PHASECHK.TRANS64 P0, [R3+URZ+0x30848], R8 ;  /* 0x03084808030085a7 */ /* 0x000ee4000800007f */
[----:B---3--:R-:W-:Y:S05]  /*cf30*/  @!P0 BRA `(.L_x_12195) ;  /* 0xfffffffc00ec8947 */ /* 0x008fea000383ffff */
[----:B------:R-:W-:Y:S05]  /*cf40*/  BRA `(.L_x_12279) ;  /* 0xffffffd400fc7947 */ /* 0x000fea000383ffff */
.L_x_12200:
[----:B-12---:R-:W-:-:S04]  /*cf50*/  IMAD.U32 R3, RZ, RZ, UR38 ;  /* 0x00000026ff037e24 */ /* 0x006fc8000f8e00ff */
[----:B------:R1:W2:Y:S03]  /*cf60*/  SYNCS.PHASECHK.TRANS64.TRYWAIT P0, [R3+URZ+0x30860], R8 ;  /* 0x03086008030075a7 */ /* 0x0002a6000800017f */
[----:B--2---:R-:W-:Y:S05]  /*cf70*/  @!P0 NANOSLEEP.SYNCS 0x989680 ;  /* 0x009896800000895d */ /* 0x004fea0003900000 */
[----:B------:R-:W2:Y:S02]  /*cf80*/  @!P0 SYNCS.PHASECHK.TRANS64 P0, [R3+URZ+0x30860], R8 ;  /* 0x03086008030085a7 */ /* 0x000ea4000800007f */
[----:B--2---:R-:W-:Y:S05]  /*cf90*/  @!P0 BRA `(.L_x_12200) ;  /* 0xfffffffc00ec8947 */ /* 0x004fea000383ffff */
[----:B------:R-:W-:Y:S05]  /*cfa0*/  BRA `(.L_x_12280) ;  /* 0xffffffd8005c7947 */ /* 0x000fea000383ffff */
.L_x_12208:
[----:B--2---:R-:W-:-:S04]  /*cfb0*/  IMAD.U32 R3, RZ, RZ, UR38 ;  /* 0x00000026ff037e24 */ /* 0x004fc8000f8e00ff */
[----:B------:R2:W3:Y:S03]  /*cfc0*/  SYNCS.PHASECHK.TRANS64.TRYWAIT P0, [R3+URZ+0x30840], R12 ;  /* 0x0308400c030075a7 */ /* 0x0004e6000800017f */
[----:B---3--:R-:W-:Y:S05]  /*cfd0*/  @!P0 NANOSLEEP.SYNCS 0x989680 ;  /* 0x009896800000895d */ /* 0x008fea0003900000 */
[----:B------:R-:W3:Y:S02]  /*cfe0*/  @!P0 SYNCS.PHASECHK.TRANS64 P0, [R3+URZ+0x30840], R12 ;  /* 0x0308400c030085a7 */ /* 0x000ee4000800007f */
[----:B---3--:R-:W-:Y:S05]  /*cff0*/  @!P0 BRA `(.L_x_12208) ;  /* 0xfffffffc00ec8947 */ /* 0x008fea000383ffff */
[----:B------:R-:W-:Y:S05]  /*d000*/  BRA `(.L_x_12281) ;  /* 0xffffffdc00407947 */ /* 0x000fea000383ffff */
.L_x_12213:
[----:B-12---:R-:W-:-:S04]  /*d010*/  IMAD.U32 R3, RZ, RZ, UR38 ;  /* 0x00000026ff037e24 */ /* 0x006fc8000f8e00ff */
[----:B------:R1:W2:Y:S03]  /*d020*/  SYNCS.PHASECHK.TRANS64.TRYWAIT P0, [R3+URZ+0x30868], R2 ;  /* 0x03086802030075a7 */ /* 0x0002a6000800017f */
[----:B--2---:R-:W-:Y:S05]  /*d030*/  @!P0 NANOSLEEP.SYNCS 0x989680 ;  /* 0x009896800000895d */ /* 0x004fea0003900000 */
[----:B------:R-:W2:Y:S02]  /*d040*/  @!P0 SYNCS.PHASECHK.TRANS64 P0, [R3+URZ+0x30868], R2 ;  /* 0x03086802030085a7 */ /* 0x000ea4000800007f */
[----:B--2---:R-:W-:Y:S05]  /*d050*/  @!P0 BRA `(.L_x_12213) ;  /* 0xfffffffc00ec8947 */ /* 0x004fea000383ffff */
[----:B------:R-:W-:Y:S05]  /*d060*/  BRA `(.L_x_12282) ;  /* 0xffffffdc00a87947 */ /* 0x000fea000383ffff */
.L_x_12221:
[----:B--2---:R-:W-:-:S04]  /*d070*/  IMAD.U32 R2, RZ, RZ, UR38 ;  /* 0x00000026ff027e24 */ /* 0x004fc8000f8e00ff */
[----:B------:R2:W3:Y:S03]  /*d080*/  SYNCS.PHASECHK.TRANS64.TRYWAIT P0, [R2+URZ+0x30848], R9 ;  /* 0x03084809020075a7 */ /* 0x0004e6000800017f */
[----:B---3--:R-:W-:Y:S05]  /*d090*/  @!P0 NANOSLEEP.SYNCS 0x989680 ;  /* 0x009896800000895d */ /* 0x008fea0003900000 */
[----:B------:R-:W3:Y:S02]  /*d0a0*/  @!P0 SYNCS.PHASECHK.TRANS64 P0, [R2+URZ+0x30848], R9 ;  /* 0x03084809020085a7 */ /* 0x000ee4000800007f */
[----:B---3--:R-:W-:Y:S05]  /*d0b0*/  @!P0 BRA `(.L_x_12221) ;  /* 0xfffffffc00ec8947 */ /* 0x008fea000383ffff */
[----:B------:R-:W-:Y:S05]  /*d0c0*/  BRA `(.L_x_12283) ;  /* 0xffffffe000a07947 */ /* 0x000fea000383ffff */
.L_x_12226:
[----:B-1----:R-:W-:-:S04]  /*d0d0*/  IMAD.U32 R2, RZ, RZ, UR38 ;  /* 0x00000026ff027e24 */ /* 0x002fc8000f8e00ff */
[----:B------:R1:W2:Y:S03]  /*d0e0*/  SYNCS.PHASECHK.TRANS64.TRYWAIT P0, [R2+URZ+0x30860], R9 ;  /* 0x03086009020075a7 */ /* 0x0002a6000800017f */
[----:B--2---:R-:W-:Y:S05]  /*d0f0*/  @!P0 NANOSLEEP.SYNCS 0x989680 ;  /* 0x009896800000895d */ /* 0x004fea0003900000 */
[----:B------:R-:W2:Y:S02]  /*d100*/  @!P0 SYNCS.PHASECHK.TRANS64 P0, [R2+URZ+0x30860], R9 ;  /* 0x03086009020085a7 */ /* 0x000ea4000800007f */
[----:B--2---:R-:W-:Y:S05]  /*d110*/  @!P0 BRA `(.L_x_12226) ;  /* 0xfffffffc00ec8947 */ /* 0x004fea000383ffff */
[----:B------:R-:W-:Y:S05]  /*d120*/  BRA `(.L_x_12284) ;  /* 0xffffffe400047947 */ /* 0x000fea000383ffff */
.L_x_12233:
[----:B-1----:R1:W2:Y:S02]  /*d130*/  SYNCS.PHASECHK.TRANS64.TRYWAIT P0, [R3+URZ+0x30860], R2 ;  /* 0x03086002030075a7 */ /* 0x0022a4000800017f */
[----:B--2---:R-:W-:Y:S05]  /*d140*/  @!P0 NANOSLEEP.SYNCS 0x989680 ;  /* 0x009896800000895d */ /* 0x004fea0003900000 */
[----:B------:R-:W2:Y:S02]  /*d150*/  @!P0 SYNCS.PHASECHK.TRANS64 P0, [R3+URZ+0x30860], R2 ;  /* 0x03086002030085a7 */ /* 0x000ea4000800007f */
[----:B--2---:R-:W-:Y:S05]  /*d160*/  @!P0 BRA `(.L_x_12233) ;  /* 0xfffffffc00f08947 */ /* 0x004fea000383ffff */
[----:B------:R-:W-:Y:S05]  /*d170*/  BRA `(.L_x_12285) ;  /* 0xffffffe400947947 */ /* 0x000fea000383ffff */
.L_x_12237:
[----:B-1----:R1:W2:Y:S02]  /*d180*/  SYNCS.PHASECHK.TRANS64.TRYWAIT P0, [R7+URZ+0x30820], R2 ;  /* 0x03082002070075a7 */ /* 0x0022a4000800017f */
[----:B--2---:R-:W-:Y:S05]  /*d190*/  @!P0 NANOSLEEP.SYNCS 0x989680 ;  /* 0x009896800000895d */ /* 0x004fea0003900000 */
[----:B------:R-:W2:Y:S02]  /*d1a0*/  @!P0 SYNCS.PHASECHK.TRANS64 P0, [R7+URZ+0x30820], R2 ;  /* 0x03082002070085a7 */ /* 0x000ea4000800007f */
[----:B--2---:R-:W-:Y:S05]  /*d1b0*/  @!P0 BRA `(.L_x_12237) ;  /* 0xfffffffc00f08947 */ /* 0x004fea000383ffff */
[----:B------:R-:W-:Y:S05]  /*d1c0*/  BRA `(.L_x_12286) ;  /* 0xffffffe800307947 */ /* 0x000fea000383ffff */
.L_x_12238:
[----:B------:R-:W-:Y:S01]  /*d1d0*/  BSSY B0, `(.L_x_12287) ;  /* 0x0000008000007945 */ /* 0x000fe20003800000 */
[----:B------:R-:W-:Y:S02]  /*d1e0*/  IMAD.MOV.U32 R13, RZ, RZ, R29 ;  /* 0x000000ffff0d7224 */ /* 0x000fe400078e001d */
[----:B------:R-:W-:Y:S02]  /*d1f0*/  IMAD.MOV.U32 R12, RZ, RZ, RZ ;  /* 0x000000ffff0c7224 */ /* 0x000fe400078e00ff */
[----:B------:R-:W-:Y:S02]  /*d200*/  IMAD.MOV.U32 R11, RZ, RZ, 0x1f ;  /* 0x0000001fff0b7424 */ /* 0x000fe400078e00ff */
[----:B------:R-:W-:-:S07]  /*d210*/  IMAD.MOV.U32 R15, RZ, RZ, -0x1 ;  /* 0xffffffffff0f7424 */ /* 0x000fce00078e00ff */
[----:B01----:R-:W-:Y:S05]  /*d220*/  WARPSYNC.COLLECTIVE R15, `(.L_x_12288) ;  /* 0x000000000f087348 */ /* 0x003fea0003c00000 */
[----:B------:R2:W3:Y:S02]  /*d230*/  SHFL.IDX P6, R14, R13, R12, R11 ;  /* 0x0000000c0d0e7389 */ /* 0x0004e400000c000b */
[----:B0123--:R-:W-:Y:S01]  /*d240*/  ENDCOLLECTIVE ;  /* 0x000000000000791b */ /* 0x00ffe20003800000 */
.L_x_12288:
[----:B------:R-:W-:Y:S05]  /*d250*/  BSYNC B0 ;  /* 0x0000000000007941 */ /* 0x000fea0003800000 */
.L_x_12287:
[----:B------:R-:W-:Y:S05]  /*d260*/  BRA `(.L_x_12289) ;  /* 0xffffffe800147947 */ /* 0x000fea000383ffff */
.L_x_12239:
[----:B------:R-:W-:Y:S01]  /*d270*/  BSSY B0, `(.L_x_12290) ;  /* 0x0000006000007945 */ /* 0x000fe20003800000 */
[----:B------:R-:W-:-:S07]  /*d280*/  IMAD.MOV.U32 R15, RZ, RZ, -0x1 ;  /* 0xffffffffff0f7424 */ /* 0x000fce00078e00ff */
[----:B012---:R-:W-:Y:S05]  /*d290*/  WARPSYNC.COLLECTIVE R15, `(.L_x_12291) ;  /* 0x000000000f0c7348 */ /* 0x007fea0003c00000 */
[----:B------:R-:W-:Y:S02]  /*d2a0*/  ELECT P6, UR62, PT ;  /* 0x00000000003e782f */ /* 0x000fe400038c0000 */
[----:B------:R-:W-:Y:S01]  /*d2b0*/  MOV R14, UR62 ;  /* 0x0000003e000e7c02 */ /* 0x000fe20008000f00 */
[----:B012---:R-:W-:Y:S10]  /*d2c0*/  ENDCOLLECTIVE ;  /* 0x000000000000791b */ /* 0x007ff40003800000 */
.L_x_12291:
[----:B------:R-:W-:Y:S05]  /*d2d0*/  BSYNC B0 ;  /* 0x0000000000007941 */ /* 0x000fea0003800000 */
.L_x_12290:
[----:B------:R-:W-:Y:S05]  /*d2e0*/  BRA `(.L_x_12292) ;  /* 0xffffffe800087947 */ /* 0x000fea000383ffff */
.L_x_12241:
[----:B-1----:R1:W3:Y:S02]  /*d2f0*/  SYNCS.PHASECHK.TRANS64.TRYWAIT P0, [R5+URZ], R4 ;  /* 0x00000004050075a7 */ /* 0x0022e4000800017f */
[----:B---3--:R-:W-:Y:S05]  /*d300*/  @!P0 NANOSLEEP.SYNCS 0x989680 ;  /* 0x009896800000895d */ /* 0x008fea0003900000 */
[----:B------:R-:W3:Y:S02]  /*d310*/  @!P0 SYNCS.PHASECHK.TRANS64 P0, [R5+URZ], R4 ;  /* 0x00000004050085a7 */ /* 0x000ee4000800007f */
[----:B---3--:R-:W-:Y:S05]  /*d320*/  @!P0 BRA `(.L_x_12241) ;  /* 0xfffffffc00f08947 */ /* 0x008fea000383ffff */
[----:B------:R-:W-:Y:S05]  /*d330*/  BRA `(.L_x_12293) ;  /* 0xffffffe800387947 */ /* 0x000fea000383ffff */
.L_x_12242:
[----:B---3--:R3:W4:Y:S02]  /*d340*/  SYNCS.PHASECHK.TRANS64.TRYWAIT P0, [R3+URZ], R2 ;  /* 0x00000002030075a7 */ /* 0x008724000800017f */
[----:B----4-:R-:W-:Y:S05]  /*d350*/  @!P0 NANOSLEEP.SYNCS 0x989680 ;  /* 0x009896800000895d */ /* 0x010fea0003900000 */
[----:B------:R-:W4:Y:S02]  /*d360*/  @!P0 SYNCS.PHASECHK.TRANS64 P0, [R3+URZ], R2 ;  /* 0x00000002030085a7 */ /* 0x000f24000800007f */
[----:B----4-:R-:W-:Y:S05]  /*d370*/  @!P0 BRA `(.L_x_12242) ;  /* 0xfffffffc00f08947 */ /* 0x010fea000383ffff */
[----:B------:R-:W-:Y:S05]  /*d380*/  BRA `(.L_x_12294) ;  /* 0xffffffe8002c7947 */ /* 0x000fea000383ffff */
.L_x_12244:
[----:B-1----:R1:W3:Y:S02]  /*d390*/  SYNCS.PHASECHK.TRANS64.TRYWAIT P0, [R5+URZ], R4 ;  /* 0x00000004050075a7 */ /* 0x0022e4000800017f */
[----:B---3--:R-:W-:Y:S05]  /*d3a0*/  @!P0 NANOSLEEP.SYNCS 0x989680 ;  /* 0x009896800000895d */ /* 0x008fea0003900000 */
[----:B------:R-:W3:Y:S02]  /*d3b0*/  @!P0 SYNCS.PHASECHK.TRANS64 P0, [R5+URZ], R4 ;  /* 0x00000004050085a7 */ /* 0x000ee4000800007f */
[----:B---3--:R-:W-:Y:S05]  /*d3c0*/  @!P0 BRA `(.L_x_12244) ;  /* 0xfffffffc00f08947 */ /* 0x008fea000383ffff */
[----:B------:R-:W-:Y:S05]  /*d3d0*/  BRA `(.L_x_12295) ;  /* 0xffffffe800307947 */ /* 0x000fea000383ffff */
.L_x_12296:
        /* <DEDUP_REMOVED lines=10> */
.L_x_14875:


//--------------------- .text._ZN7cutlass13device_kernelIN5flash11enable_sm90INS1_16FlashAttnFwdSm90INS1_25CollectiveMainloopFwdSm90ILi2EN4cute5tupleIJNS5_1CILi1EEES8_S8_EEENS6_IJNS7_ILi192EEESA_NS7_ILi64EEEEEELi64ENS_10bfloat16_tEfNS_4arch4Sm90ELb0ELb0ELb0ELb1ELb0ELb0ELb0ELb0ELb1ELb1ELb1ELb0EEENS1_21CollectiveEpilogueFwdINS6_IJSA_SB_SA_EEES9_SD_SF_Li384ELb1ELb1ELb1ELb0EEENS1_36VarlenDynamicPersistentTileSchedulerILi192ELi192ELi384ELi128ELb1ELb1ELb1ELb0ELb1ELb1EEEEEEEEEvNT_6ParamsE --------------------------
	.section	.text._ZN7cutlass13device_kernelIN5flash11enable_sm90INS1_16FlashAttnFwdSm90INS1_25CollectiveMainloopFwdSm90ILi2EN4cute5tupleIJNS5_1CILi1EEES8_S8_EEENS6_IJNS7_ILi192EEESA_NS7_ILi64EEEEEELi64ENS_10bfloat16_tEfNS_4arch4Sm90ELb0ELb0ELb0ELb1ELb0ELb0ELb0ELb0ELb1ELb1ELb1ELb0EEENS1_21CollectiveEpilogueFwdINS6_IJSA_SB_SA_EEES9_SD_SF_Li384ELb1ELb1ELb1ELb0EEENS1_36VarlenDynamicPersistentTileSchedulerILi192ELi192ELi384ELi128ELb1ELb1ELb1ELb0ELb1ELb1EEEEEEEEEvNT_6ParamsE,"ax",@progbits
	.align	128
.text._ZN7cutlass13device_kernelIN5flash11enable_sm90INS1_16FlashAttnFwdSm90INS1_25CollectiveMainloopFwdSm90ILi2EN4cute5tupleIJNS5_1CILi1EEES8_S8_EEENS6_IJNS7_ILi192EEESA_NS7_ILi64EEEEEELi64ENS_10bfloat16_tEfNS_4arch4Sm90ELb0ELb0ELb0ELb1ELb0ELb0ELb0ELb0ELb1ELb1ELb1ELb0EEENS1_21CollectiveEpilogueFwdINS6_IJSA_SB_SA_EEES9_SD_SF_Li384ELb1ELb1ELb1ELb0EEENS1_36VarlenDynamicPersistentTileSchedulerILi192ELi192ELi384ELi128ELb1ELb1ELb1ELb0ELb1ELb1EEEEEEEEEvNT_6ParamsE:
        .type           _ZN7cutlass13device_kernelIN5flash11enable_sm90INS1_16FlashAttnFwdSm90INS1_25CollectiveMainloopFwdSm90ILi2EN4cute5tupleIJNS5_1CILi1EEES8_S8_EEENS6_IJNS7_ILi192EEESA_NS7_ILi64EEEEEELi64ENS_10bfloat16_tEfNS_4arch4Sm90ELb0ELb0ELb0ELb1ELb0ELb0ELb0ELb0ELb1ELb1ELb1ELb0EEENS1_21CollectiveEpilogueFwdINS6_IJSA_SB_SA_EEES9_SD_SF_Li384ELb1ELb1ELb1ELb0EEENS1_36VarlenDynamicPersistentTileSchedulerILi192ELi192ELi384ELi128ELb1ELb1ELb1ELb0ELb1ELb1EEEEEEEEEvNT_6ParamsE,@function
        .size           _ZN7cutlass13device_kernelIN5flash11enable_sm90INS1_16FlashAttnFwdSm90INS1_25CollectiveMainloopFwdSm90ILi2EN4cute5tupleIJNS5_1CILi1EEES8_S8_EEENS6_IJNS7_ILi192EEESA_NS7_ILi64EEEEEELi64ENS_10bfloat16_tEfNS_4arch4Sm90ELb0ELb0ELb0ELb1ELb0ELb0ELb0ELb0ELb1ELb1ELb1ELb0EEENS1_21CollectiveEpilogueFwdINS6_IJSA_SB_SA_EEES9_SD_SF_Li384ELb1ELb1ELb1ELb0EEENS1_36VarlenDynamicPersistentTileSchedulerILi192ELi192ELi384ELi128ELb1ELb1ELb1ELb0ELb1ELb1EEEEEEEEEvNT_6ParamsE,(.L_x_14876 - _ZN7cutlass13device_kernelIN5flash11enable_sm90INS1_16FlashAttnFwdSm90INS1_25CollectiveMainloopFwdSm90ILi2EN4cute5tupleIJNS5_1CILi1EEES8_S8_EEENS6_IJNS7_ILi192EEESA_NS7_ILi64EEEEEELi64ENS_10bfloat16_tEfNS_4arch4Sm90ELb0ELb0ELb0ELb1ELb0ELb0ELb0ELb0ELb1ELb1ELb1ELb0EEENS1_21CollectiveEpilogueFwdINS6_IJSA_SB_SA_EEES9_SD_SF_Li384ELb1ELb1ELb1ELb0EEENS1_36VarlenDynamicPersistentTileSchedulerILi192ELi192ELi384ELi128ELb1ELb1ELb1ELb0ELb1ELb1EEEEEEEEEvNT_6ParamsE)
        .other          _ZN7cutlass13device_kernelIN5flash11enable_sm90INS1_16FlashAttnFwdSm90INS1_25CollectiveMainloopFwdSm90ILi2EN4cute5tupleIJNS5_1CILi1EEES8_S8_EEENS6_IJNS7_ILi192EEESA_NS7_ILi64EEEEEELi64ENS_10bfloat16_tEfNS_4arch4Sm90ELb0ELb0ELb0ELb1ELb0ELb0ELb0ELb0ELb1ELb1ELb1ELb0EEENS1_21CollectiveEpilogueFwdINS6_IJSA_SB_SA_EEES9_SD_SF_Li384ELb1ELb1ELb1ELb0EEENS1_36VarlenDynamicPersistentTileSchedulerILi192ELi192ELi384ELi128ELb1ELb1ELb1ELb0ELb1ELb1EEEEEEEEEvNT_6ParamsE,@"STO_CUDA_ENTRY STV_DEFAULT"
_ZN7cutlass13device_kernelIN5flash11enable_sm90INS1_16FlashAttnFwdSm90INS1_25CollectiveMainloopFwdSm90ILi2EN4cute5tupleIJNS5_1CILi1EEES8_S8_EEENS6_IJNS7_ILi192EEESA_NS7_ILi64EEEEEELi64ENS_10bfloat16_tEfNS_4arch4Sm90ELb0ELb0ELb0ELb1ELb0ELb0ELb0ELb0ELb1ELb1ELb1ELb0EEENS1_21CollectiveEpilogueFwdINS6_IJSA_SB_SA_EEES9_SD_SF_Li384ELb1ELb1ELb1ELb0EEENS1_36VarlenDynamicPersistentTileSchedulerILi192ELi192ELi384ELi128ELb1ELb1ELb1ELb0ELb1ELb1EEEEEEEEEvNT_6ParamsE:
        /* <DEDUP_REMOVED lines=17> */
.L_x_12298:
[----:B------:R-:W-:Y:S05]  /*0110*/  BSYNC B0 ;  /* 0x0000000000007941 */ /* 0x000fea0003800000 */
.L_x_12297:
        /* <DEDUP_REMOVED lines=40> */
.L_x_12299:
        /* <DEDUP_REMOVED lines=22> */
.L_x_12300:
        /* <DEDUP_REMOVED lines=18> */
.L_x_12301:
        /* <DEDUP_REMOVED lines=22> */
.L_x_12302:
        /* <DEDUP_REMOVED lines=22> */
.L_x_12303:
[----:B--2---:R-:W-:Y:S01]  /*08e0*/  ISETP.NE.AND P0, PT, R2, RZ, PT ;  /* 0x000000ff0200720c */ /* 0x004fe20003f05270 */
[----:B------:R-:W-:Y:S01]  /*08f0*/  IMAD.MOV.U32 R2, RZ, RZ, 0x1 ;  /* 0x00000001ff027424 */ /* 0x000fe200078e00ff */
[----:B------:R-:W-:Y:S01]  /*0900*/  NOP ;  /* 0x0000000000007918 */ /* 0x000fe20000000000 */
[----:B------:R-:W-:-:S03]  /*0910*/  ULDC.64 UR40, c[0x0][0x208] ;  /* 0x0000820000287ab9 */ /* 0x000fc60000000a00 */
[----:B------:R-:W-:-:S05]  /*0920*/  SEL R2, R2, 0x2, !P0 ;  /* 0x0000000202027807 */ /* 0x000fca0004000000 */
[----:B------:R2:W-:Y:S01]  /*0930*/  STL [R1+0x44], R2 ;  /* 0x0000440201007387 */ /* 0x0005e20000100800 */
[----:B01-34-:R-:W-:Y:S06]  /*0940*/  BAR.SYNC.DEFER_BLOCKING 0x0 ;  /* 0x0000000000007b1d */ /* 0x01bfec0000010000 */
[----:B------:R-:W-:Y:S05]  /*0950*/  @!P0 BRA `(.L_x_12304) ;  /* 0x0000009400c08947 */ /* 0x000fea0003800000 */
.L_x_12305:
[----:B------:R-:W-:-:S08]  /*0960*/  NOP ;  /* 0x0000000000007918 */ /* 0x000fd00000000000 */
[----:B------:R-:W0:Y:S02]  /*0970*/  USETMAXREG.TRY_ALLOC.CTAPOOL UP0, 0xa0 ;  /* 0x000000a0000079c8 */ /* 0x000e240008000600 */
[----:B0-----:R-:W-:-:S13]  /*0980*/  PLOP3.LUT P0, PT, PT, PT, UP0, 0x80, 0x0 ;  /* 0x000000000000781c */ /* 0x001fda0003f0f008 */
[----:B------:R-:W-:Y:S05]  /*0990*/  @!P0 BRA `(.L_x_12305) ;  /* 0xfffffffc00f08947 */ /* 0x000fea000383ffff */
[----:B--2---:R-:W0:Y:S01]  /*09a0*/  S2R R2, SR_TID.X ;  /* 0x0000000000027919 */ /* 0x004e220000002100 */
        /* <DEDUP_REMOVED lines=13> */
[----:B------:R-:W2:Y:S01]  /*0a80*/  LDL.LU R20, [R1+0x44] ;  /* 0x0000440001147983 */ /* 0x000ea20000300800 */
[----:B------:R-:W-:-:S05]  /*0a90*/  VIADD R19, R2, 0xffffff80 ;  /* 0xffffff8002137836 */ /* 0x000fca0000000000 */
[----:B------:R-:W-:-:S04]  /*0aa0*/  SHF.R.S32.HI R0, RZ, 0x1f, R19 ;  /* 0x0000001fff007819 */ /* 0x000fc80000011413 */
[CC--:B------:R-:W-:Y:S02]  /*0ab0*/  LEA.HI R3, R0.reuse, R19.reuse, RZ, 0x4 ;  /* 0x0000001300037211 */ /* 0x0c0fe400078f20ff */
[----:B------:R-:W-:Y:S02]  /*0ac0*/  LEA.HI R2, R0, R19, RZ, 0x7 ;  /* 0x0000001300027211 */ /* 0x000fe400078f38ff */
[----:B------:R-:W-:Y:S02]  /*0ad0*/  SHF.R.S32.HI R4, RZ, 0x4, R3 ;  /* 0x00000004ff047819 */ /* 0x000fe40000011403 */
[----:B------:R-:W-:Y:S02]  /*0ae0*/  LOP3.LUT R6, R2, 0xffffff80, RZ, 0xc0, !PT ;  /* 0xffffff8002067812 */ /* 0x000fe400078ec0ff */
[C---:B------:R-:W-:Y:S02]  /*0af0*/  LEA.HI R5, R3.reuse, R4, RZ, 0x1 ;  /* 0x0000000403057211 */ /* 0x040fe400078f08ff */
[----:B------:R-:W-:Y:S01]  /*0b00*/  LOP3.LUT R3, R3, 0xfffffff0, RZ, 0xc0, !PT ;  /* 0xfffffff003037812 */ /* 0x000fe200078ec0ff */
[----:B------:R-:W-:Y:S01]  /*0b10*/  IMAD.IADD R18, R19, 0x1, -R6 ;  /* 0x0000000113127824 */ /* 0x000fe200078e0a06 */
[----:B------:R-:W-:-:S02]  /*0b20*/  LOP3.LUT R5, R5, 0x1ffffffe, RZ, 0xc0, !PT ;  /* 0x1ffffffe05057812 */ /* 0x000fc400078ec0ff */
[----:B------:R-:W-:Y:S01]  /*0b30*/  LEA.HI R6, R0, R19, RZ, 0x2 ;  /* 0x0000001300067211 */ /* 0x000fe200078f10ff */
[----:B------:R-:W-:Y:S02]  /*0b40*/  IMAD.IADD R3, R19, 0x1, -R3 ;  /* 0x0000000113037824 */ /* 0x000fe400078e0a03 */
[----:B------:R-:W-:Y:S01]  /*0b50*/  IMAD.IADD R5, R4, 0x1, -R5 ;  /* 0x0000000104057824 */ /* 0x000fe200078e0a05 */
[----:B------:R-:W-:Y:S02]  /*0b60*/  LOP3.LUT R4, R6, 0xfffffffc, RZ, 0xc0, !PT ;  /* 0xfffffffc06047812 */ /* 0x000fe400078ec0ff */
[----:B------:R-:W-:-:S03]  /*0b70*/  SHF.R.S32.HI R13, RZ, 0x1f, R18 ;  /* 0x0000001fff0d7819 */ /* 0x000fc60000011412 */
[----:B------:R-:W-:Y:S01]  /*0b80*/  IMAD.IADD R12, R19, 0x1, -R4 ;  /* 0x00000001130c7824 */ /* 0x000fe200078e0a04 */
[----:B------:R-:W-:Y:S02]  /*0b90*/  SHF.R.S32.HI R4, RZ, 0x1f, R3 ;  /* 0x0000001fff047819 */ /* 0x000fe40000011403 */
[----:B------:R-:W-:Y:S02]  /*0ba0*/  LEA.HI R6, R0, R19, RZ, 0x5 ;  /* 0x0000001300067211 */ /* 0x000fe400078f28ff */
[----:B------:R-:W-:Y:S02]  /*0bb0*/  LEA.HI R14, R13, R18, RZ, 0x2 ;  /* 0x000000120d0e7211 */ /* 0x000fe400078f10ff */
[----:B------:R-:W-:Y:S01]  /*0bc0*/  LEA.HI R4, R4, R3, RZ, 0x3 ;  /* 0x0000000304047211 */ /* 0x000fe200078f18ff */
[----:B------:R-:W-:Y:S01]  /*0bd0*/  IMAD.SHL.U32 R7, R6, 0x20, RZ ;  /* 0x0000002006077824 */ /* 0x000fe200078e00ff */
[--C-:B------:R-:W-:Y:S02]  /*0be0*/  SHF.R.S32.HI R8, RZ, 0x2, R14.reuse ;  /* 0x00000002ff087819 */ /* 0x100fe4000001140e */
[----:B------:R-:W-:-:S02]  /*0bf0*/  SHF.R.S32.HI R15, RZ, 0x1f, R14 ;  /* 0x0000001fff0f7819 */ /* 0x000fc4000001140e */
[----:B------:R-:W-:Y:S02]  /*0c00*/  LOP3.LUT R6, R4, 0xfffffff8, RZ, 0xc0, !PT ;  /* 0xfffffff804067812 */ /* 0x000fe400078ec0ff */
[----:B------:R-:W-:-:S03]  /*0c10*/  LEA.HI R15, R15, R8, RZ, 0x3 ;  /* 0x000000080f0f7211 */ /* 0x000fc600078f18ff */
[----:B------:R-:W-:Y:S01]  /*0c20*/  IMAD.IADD R6, R3, 0x1, -R6 ;  /* 0x0000000103067824 */ /* 0x000fe200078e0a06 */
[----:B------:R-:W-:Y:S02]  /*0c30*/  LEA.HI R16, R12, R12, RZ, 0x1 ;  /* 0x0000000c0c107211 */ /* 0x000fe400078f08ff */
[----:B------:R-:W-:Y:S02]  /*0c40*/  LOP3.LUT R15, R15, 0xfffffff8, RZ, 0xc0, !PT ;  /* 0xfffffff80f0f7812 */ /* 0x000fe400078ec0ff */
[----:B------:R-:W-:Y:S01]  /*0c50*/  SHF.R.S32.HI R21, RZ, 0x7, R2 ;  /* 0x00000007ff157819 */ /* 0x000fe20000011402 */
[----:B------:R-:W-:Y:S01]  /*0c60*/  IMAD.SHL.U32 R2, R6, 0x40, RZ ;  /* 0x0000004006027824 */ /* 0x000fe200078e00ff */
[----:B------:R-:W-:Y:S02]  /*0c70*/  LOP3.LUT R7, R7, 0xfffffc00, RZ, 0xc0, !PT ;  /* 0xfffffc0007077812 */ /* 0x000fe400078ec0ff */
[----:B------:R-:W-:Y:S01]  /*0c80*/  LOP3.LUT R17, R16, 0x1ffffffe, RZ, 0xc0, !PT ;  /* 0x1ffffffe10117812 */ /* 0x000fe200078ec0ff */
[----:B------:R-:W-:Y:S01]  /*0c90*/  IMAD.IADD R16, R8, 0x1, -R15 ;  /* 0x0000000108107824 */ /* 0x000fe200078e0a0f */
[----:B------:R-:W-:Y:S01]  /*0ca0*/  LOP3.LUT R2, R2, 0x1c0, RZ, 0xc0, !PT ;  /* 0x000001c002027812 */ /* 0x000fe200078ec0ff */
[----:B------:R-:W-:-:S02]  /*0cb0*/  IMAD R8, R3, 0x40, R7 ;  /* 0x0000004003087824 */ /* 0x000fc400078e0207 */
[----:B------:R-:W-:Y:S02]  /*0cc0*/  IMAD.SHL.U32 R5, R5, 0x8, RZ ;  /* 0x0000000805057824 */ /* 0x000fe400078e00ff */
[----:B------:R-:W-:Y:S02]  /*0cd0*/  IMAD.SHL.U32 R4, R4, 0x40, RZ ;  /* 0x0000004004047824 */ /* 0x000fe400078e00ff */
[----:B------:R-:W-:Y:S01]  /*0ce0*/  IMAD.IADD R3, R5, 0x1, R8 ;  /* 0x0000000105037824 */ /* 0x000fe200078e0208 */
[----:B------:R-:W-:Y:S01]  /*0cf0*/  LOP3.LUT R5, R2, 0x8, R5, 0xf8, !PT ;  /* 0x0000000802057812 */ /* 0x000fe200078ef805 */
[----:B------:R-:W-:Y:S01]  /*0d00*/  IMAD.IADD R17, R12, 0x1, -R17 ;  /* 0x000000010c117824 */ /* 0x000fe200078e0a11 */
[----:B------:R-:W-:Y:S01]  /*0d10*/  SHF.R.U32.HI R2, RZ, 0x3, R2 ;  /* 0x00000003ff027819 */ /* 0x000fe20000011602 */
[----:B------:R-:W-:Y:S01]  /*0d20*/  IMAD.HI R12, R21, 0x55555556, RZ ;  /* 0x55555556150c7827 */ /* 0x000fe200078e02ff */
[----:B------:R-:W-:Y:S02]  /*0d30*/  LEA.HI R13, R13, R18, RZ, 0x5 ;  /* 0x000000120d0d7211 */ /* 0x000fe400078f28ff */
[----:B------:R-:W-:-:S02]  /*0d40*/  LOP3.LUT R2, R5, R2, RZ, 0x3c, !PT ;  /* 0x0000000205027212 */ /* 0x000fc400078e3cff */
[----:B------:R-:W-:Y:S02]  /*0d50*/  LOP3.LUT R4, R4, 0x7ffffe00, RZ, 0xc0, !PT ;  /* 0x7ffffe0004047812 */ /* 0x000fe400078ec0ff */
[----:B------:R-:W-:Y:S02]  /*0d60*/  LEA.HI R0, R0, R19, RZ, 0x3 ;  /* 0x0000001300007211 */ /* 0x000fe400078f18ff */
[----:B------:R-:W-:Y:S02]  /*0d70*/  LEA.HI R12, R12, R12, RZ, 0x1 ;  /* 0x0000000c0c0c7211 */ /* 0x000fe400078f08ff */
[----:B------:R-:W-:Y:S02]  /*0d80*/  SHF.R.S32.HI R13, RZ, 0x5, R13 ;  /* 0x00000005ff0d7819 */ /* 0x000fe4000001140d */
[----:B------:R-:W-:Y:S02]  /*0d90*/  IADD3 R4, R2, R4, R7 ;  /* 0x0000000402047210 */ /* 0x000fe40007ffe007 */
[----:B------:R-:W-:Y:S01]  /*0da0*/  LOP3.LUT R2, R0, 0xfffffff8, RZ, 0xc0, !PT ;  /* 0xfffffff800027812 */ /* 0x000fe200078ec0ff */
[----:B------:R-:W-:Y:S01]  /*0db0*/  IMAD R12, R12, -0x3, R21 ;  /* 0xfffffffd0c0c7824 */ /* 0x000fe200078e0215 */
[----:B------:R-:W-:Y:S01]  /*0dc0*/  LOP3.LUT R14, R14, 0x7ffffffc, RZ, 0xc0, !PT ;  /* 0x7ffffffc0e0e7812 */ /* 0x000fe200078ec0ff */
[----:B------:R-:W-:-:S02]  /*0dd0*/  IMAD R13, R13, 0x10, R16 ;  /* 0x000000100d0d7824 */ /* 0x000fc400078e0210 */
[----:B------:R-:W-:Y:S02]  /*0de0*/  IMAD.IADD R2, R19, 0x1, -R2 ;  /* 0x0000000113027824 */ /* 0x000fe400078e0a02 */
[----:B------:R-:W-:Y:S02]  /*0df0*/  IMAD R8, R12, 0x40, R13 ;  /* 0x000000400c087824 */ /* 0x000fe400078e020d */
[----:B------:R-:W-:Y:S02]  /*0e00*/  IMAD.MOV.U32 R5, RZ, RZ, R9 ;  /* 0x000000ffff057224 */ /* 0x000fe400078e0009 */
[----:B------:R-:W-:Y:S02]  /*0e10*/  IMAD.IADD R14, R18, 0x1, -R14 ;  /* 0x00000001120e7824 */ /* 0x000fe400078e0a0e */
[----:B------:R-:W-:Y:S01]  /*0e20*/  IMAD.SHL.U32 R9, R2, 0x8, RZ ;  /* 0x0000000802097824 */ /* 0x000fe200078e00ff */
[----:B------:R-:W-:Y:S01]  /*0e30*/  STL [R1+0x60], R3 ;  /* 0x0000600301007387 */ /* 0x000fe20000100800 */
[----:B------:R-:W-:-:S03]  /*0e40*/  IMAD.SHL.U32 R15, R14, 0x2, RZ ;  /* 0x000000020e0f7824 */ /* 0x000fc600078e00ff */
[----:B------:R-:W-:Y:S01]  /*0e50*/  STL [R1+0x58], R8 ;  /* 0x0000580801007387 */ /* 0x000fe20000100800 */
[----:B------:R-:W-:-:S03]  /*0e60*/  VIADD R14, R15, 0x8 ;  /* 0x000000080f0e7836 */ /* 0x000fc60000000000 */
[----:B------:R-:W-:Y:S01]  /*0e70*/  STL [R1+0x38], RZ ;  /* 0x000038ff01007387 */ /* 0x000fe20000100800 */
[----:B------:R-:W-:-:S03]  /*0e80*/  VIADD R13, R15, 0x10 ;  /* 0x000000100f0d7836 */ /* 0x000fc60000000000 */
[----:B------:R0:W-:Y:S01]  /*0e90*/  STL [R1+0x8], R9 ;  /* 0x0000080901007387 */ /* 0x0001e20000100800 */
[----:B------:R-:W-:Y:S01]  /*0ea0*/  R2P PR, R6, 0x6 ;  /* 0x0000000606007804 */ /* 0x000fe20000000000 */
[----:B------:R-:W-:Y:S02]  /*0eb0*/  IMAD.MOV.U32 R7, RZ, RZ, R11 ;  /* 0x000000ffff077224 */ /* 0x000fe400078e000b */
[C---:B------:R-:W-:Y:S01]  /*0ec0*/  VIADD R12, R15.reuse, 0x18 ;  /* 0x000000180f0c7836 */ /* 0x040fe20000000000 */
[----:B------:R-:W-:Y:S01]  /*0ed0*/  STL [R1+0x30], R15 ;  /* 0x0000300f01007387 */ /* 0x000fe20000100800 */
[----:B------:R-:W-:Y:S01]  /*0ee0*/  IMAD.MOV.U32 R6, RZ, RZ, R10 ;  /* 0x000000ffff067224 */ /* 0x000fe200078e000a */
[----:B0-----:R-:W-:Y:S01]  /*0ef0*/  SHF.R.S32.HI R9, RZ, 0x1f, R9 ;  /* 0x0000001fff097819 */ /* 0x001fe20000011409 */
[----:B------:R-:W-:Y:S01]  /*0f00*/  VIADD R11, R15, 0x20 ;  /* 0x000000200f0b7836 */ /* 0x000fe20000000000 */
[----:B------:R-:W-:Y:S01]  /*0f10*/  LEA R16, R4, UR37, 0x1 ;  /* 0x0000002504107c11 */ /* 0x000fe2000f8e08ff */
[----:B------:R-:W-:-:S02]  /*0f20*/  IMAD.MOV.U32 R3, RZ, RZ, 0x40 ;  /* 0x00000040ff037424 */ /* 0x000fc400078e00ff */
[----:B------:R0:W-:Y:S01]  /*0f30*/  STL [R1+0x64], R9 ;  /* 0x0000640901007387 */ /* 0x0001e20000100800 */
[----:B------:R-:W-:Y:S01]  /*0f40*/  VIADD R10, R15, 0x28 ;  /* 0x000000280f0a7836 */ /* 0x000fe20000000000 */
[----:B------:R-:W-:Y:S02]  /*0f50*/  SHF.R.S32.HI R4, RZ, 0x1f, R14 ;  /* 0x0000001fff047819 */ /* 0x000fe4000001140e */
[----:B------:R-:W-:Y:S01]  /*0f60*/  STL [R1+0x28], R14 ;  /* 0x0000280e01007387 */ /* 0x000fe20000100800 */
[----:B------:R-:W-:-:S03]  /*0f70*/  SHF.R.S32.HI R0, RZ, 0x3, R0 ;  /* 0x00000003ff007819 */ /* 0x000fc60000011400 */
[----:B------:R1:W-:Y:S01]  /*0f80*/  STL [R1+0x24], R13 ;  /* 0x0000240d01007387 */ /* 0x0003e20000100800 */
[----:B0-----:R-:W-:-:S03]  /*0f90*/  VIADD R9, R15, 0x30 ;  /* 0x000000300f097836 */ /* 0x001fc60000000000 */
[----:B------:R-:W-:Y:S01]  /*0fa0*/  STL [R1+0x20], R12 ;  /* 0x0000200c01007387 */ /* 0x000fe20000100800 */
[----:B------:R-:W-:Y:S01]  /*0fb0*/  SEL R0, R3, 0xffffffc0, !P2 ;  /* 0xffffffc003007807 */ /* 0x000fe20005000000 */
[----:B------:R-:W-:Y:S02]  /*0fc0*/  VIADD R3, R15, 0x38 ;  /* 0x000000380f037836 */ /* 0x000fe40000000000 */
[----:B------:R0:W-:Y:S01]  /*0fd0*/  STL [R1+0x1c], R11 ;  /* 0x00001c0b01007387 */ /* 0x0001e20000100800 */
[----:B-1----:R-:W-:-:S03]  /*0fe0*/  SHF.R.S32.HI R13, RZ, 0x1f, R13 ;  /* 0x0000001fff0d7819 */ /* 0x002fc6000001140d */
[----:B------:R-:W-:Y:S04]  /*0ff0*/  STL [R1+0x18], R10 ;  /* 0x0000180a01007387 */ /* 0x000fe80000100800 */
[----:B------:R-:W-:Y:S04]  /*1000*/  STL [R1+0x14], R9 ;  /* 0x0000140901007387 */ /* 0x000fe80000100800 */
[----:B------:R1:W-:Y:S01]  /*1010*/  STL [R1+0x54], R4 ;  /* 0x0000540401007387 */ /* 0x0003e20000100800 */
[----:B0-----:R-:W-:-:S03]  /*1020*/  SHF.R.S32.HI R11, RZ, 0x1f, R11 ;  /* 0x0000001fff0b7819 */ /* 0x001fc6000001140b */
[----:B------:R-:W-:Y:S01]  /*1030*/  STL [R1+0x10], R3 ;  /* 0x0000100301007387 */ /* 0x000fe20000100800 */
[----:B-1----:R-:W-:-:S03]  /*1040*/  SHF.R.S32.HI R4, RZ, 0x1f, R12 ;  /* 0x0000001fff047819 */ /* 0x002fc6000001140c */
[----:B------:R-:W-:Y:S04]  /*1050*/  STL [R1+0x50], R13 ;  /* 0x0000500d01007387 */ /* 0x000fe80000100800 */
[----:B------:R0:W-:Y:S01]  /*1060*/  STL [R1+0x4c], R4 ;  /* 0x00004c0401007387 */ /* 0x0001e20000100800 */
[----:B------:R-:W-:-:S03]  /*1070*/  SHF.R.S32.HI R9, RZ, 0x1f, R9 ;  /* 0x0000001fff097819 */ /* 0x000fc60000011409 */
[----:B------:R-:W-:Y:S01]  /*1080*/  STL [R1+0x48], R11 ;  /* 0x0000480b01007387 */ /* 0x000fe20000100800 */
[----:B0-----:R-:W-:-:S05]  /*1090*/  SHF.R.S32.HI R4, RZ, 0x1f, R10 ;  /* 0x0000001fff047819 */ /* 0x001fca000001140a */
[----:B------:R0:W-:Y:S04]  /*10a0*/  STL [R1+0x44], R4 ;  /* 0x0000440401007387 */ /* 0x0001e80000100800 */
[----:B------:R1:W-:Y:S01]  /*10b0*/  STL [R1+0x40], R9 ;  /* 0x0000400901007387 */ /* 0x0003e20000100800 */
[----:B0-----:R-:W-:Y:S01]  /*10c0*/  SHF.R.S32.HI R4, RZ, 0x1f, R3 ;  /* 0x0000001fff047819 */ /* 0x001fe20000011403 */
[----:B------:R-:W-:-:S04]  /*10d0*/  IMAD R3, R17, 0x8, R8 ;  /* 0x0000000811037824 */ /* 0x000fc800078e0208 */
[----:B------:R1:W-:Y:S04]  /*10e0*/  STL [R1+0x3c], R4 ;  /* 0x00003c0401007387 */ /* 0x0003e80000100800 */
[----:B------:R1:W-:Y:S01]  /*10f0*/  STL [R1+0x5c], R3 ;  /* 0x00005c0301007387 */ /* 0x0003e20000100800 */
[C---:B------:R-:W-:Y:S02]  /*1100*/  VIADD R18, R16.reuse, 0x1e800 ;  /* 0x0001e80010127836 */ /* 0x040fe40000000000 */
[----:B------:R-:W-:Y:S02]  /*1110*/  VIADD R23, R16, 0x1e820 ;  /* 0x0001e82010177836 */ /* 0x000fe40000000000 */
[----:B------:R-:W-:Y:S02]  /*1120*/  @P1 VIADD R23, R18, 0xffffffe0 ;  /* 0xffffffe012171836 */ /* 0x000fe40000000000 */
[----:B------:R-:W-:-:S02]  /*1130*/  IMAD.MOV.U32 R2, RZ, RZ, RZ ;  /* 0x000000ffff027224 */ /* 0x000fc400078e00ff */
[----:B------:R-:W-:Y:S02]  /*1140*/  IMAD.IADD R18, R18, 0x1, R0 ;  /* 0x0000000112127824 */ /* 0x000fe400078e0200 */
[----:B------:R-:W-:Y:S02]  /*1150*/  IMAD.IADD R17, R0, 0x1, R23 ;  /* 0x0000000100117824 */ /* 0x000fe400078e0217 */
[C---:B------:R-:W-:Y:S02]  /*1160*/  VIADD R153, R23.reuse, 0x6000 ;  /* 0x0000600017997836 */ /* 0x040fe40000000000 */
[----:B------:R-:W-:Y:S01]  /*1170*/  VIADD R152, R23, 0xc000 ;  /* 0x0000c00017987836 */ /* 0x000fe20000000000 */
[----:B------:R-:W-:Y:S01]  /*1180*/  UMOV UR36, URZ ;  /* 0x0000003f00247c82 */ /* 0x000fe20008000000 */
[----:B-12---:R-:W-:-:S07]  /*1190*/  LOP3.LUT R154, R20, 0x1, RZ, 0xfc, !PT ;  /* 0x00000001149a7812 */ /* 0x006fce00078efcff */
.L_x_12339:
[----:B012-45:R-:W0:Y:S01]  /*11a0*/  LDC.64 R8, c[0x0][0xc88] ;  /* 0x00032200ff087b82 */ /* 0x037e220000000a00 */
[----:B------:R-:W-:-:S07]  /*11b0*/  ULDC.64 UR4, c[0x0][0xa28] ;  /* 0x00028a0000047ab9 */ /* 0x000fce0000000a00 */
[----:B------:R-:W1:Y:S08]  /*11c0*/  LDC.64 R12, c[0x0][0x418] ;  /* 0x00010600ff0c7b82 */ /* 0x000e700000000a00 */
[----:B------:R-:W2:Y:S01]  /*11d0*/  LDC R0, c[0x0][0x424] ;  /* 0x00010900ff007b82 */ /* 0x000ea20000000800 */
[----:B0-----:R-:W-:Y:S01]  /*11e0*/  IMAD.WIDE R8, R7, 0x4, R8 ;  /* 0x0000000407087825 */ /* 0x001fe200078e0208 */
[----:B------:R-:W-:-:S06]  /*11f0*/  ISETP.NE.U32.AND P0, PT, RZ, UR4, PT ;  /* 0x00000004ff007c0c */ /* 0x000fcc000bf05070 */
[----:B------:R-:W0:Y:S01]  /*1200*/  LDC R7, c[0x0][0x2f0] ;  /* 0x0000bc00ff077b82 */ /* 0x000e220000000800 */
[----:B---3--:R-:W3:Y:S01]  /*1210*/  LDG.E R155, desc[UR40][R8.64] ;  /* 0x00000028089b7981 */ /* 0x008ee2000c1e1900 */
[----:B------:R-:W-:Y:S01]  /*1220*/  ISETP.NE.AND.EX P0, PT, RZ, UR5, PT, P0 ;  /* 0x00000005ff007c0c */ /* 0x000fe2000bf05300 */
[----:B------:R-:W-:Y:S01]  /*1230*/  IMAD.MOV.U32 R3, RZ, RZ, RZ ;  /* 0x000000ffff037224 */ /* 0x000fe200078e00ff */
[----:B---3--:R-:W-:-:S11]  /*1240*/  SHF.R.S32.HI R4, RZ, 0x1f, R155 ;  /* 0x0000001fff047819 */ /* 0x008fd6000001149b */
[C---:B------:R-:W-:Y:S01]  /*1250*/  @P0 LEA R10, P1, R155.reuse, UR4, 0x2 ;  /* 0x000000049b0a0c11 */ /* 0x040fe2000f8210ff */
[----:B------:R3:W-:Y:S03]  /*1260*/  STL [R1+0xc], R4 ;  /* 0x00000c0401007387 */ /* 0x0007e60000100800 */
[----:B------:R-:W-:Y:S01]  /*1270*/  @P0 LEA.HI.X R11, R155, UR5, R4, 0x2, P1 ;  /* 0x000000059b0b0c11 */ /* 0x000fe200088f1404 */
[----:B------:R-:W-:Y:S02]  /*1280*/  ULDC.64 UR4, c[0x0][0xa20] ;  /* 0x0002880000047ab9 */ /* 0x000fe40000000a00 */
[----:B------:R-:W-:Y:S02]  /*1290*/  ISETP.NE.U32.AND P1, PT, RZ, UR4, PT ;  /* 0x00000004ff007c0c */ /* 0x000fe4000bf25070 */
[----:B------:R3:W5:Y:S01]  /*12a0*/  @P0 LDG.E R3, desc[UR40][R10.64] ;  /* 0x000000280a030981 */ /* 0x000762000c1e1900 */
[----:B-1----:R-:W-:-:S02]  /*12b0*/  ISETP.NE.U32.AND P0, PT, R12, RZ, PT ;  /* 0x000000ff0c00720c */ /* 0x002fc40003f05070 */
[----:B------:R-:W-:Y:S02]  /*12c0*/  ISETP.NE.AND.EX P1, PT, RZ, UR5, PT, P1 ;  /* 0x00000005ff007c0c */ /* 0x000fe4000bf25310 */
[----:B------:R-:W-:-:S04]  /*12d0*/  ISETP.NE.AND.EX P0, PT, R13, RZ, PT, P0 ;  /* 0x000000ff0d00720c */ /* 0x000fc80003f05300 */
[----:B--2---:R-:W-:-:S05]  /*12e0*/  SEL R0, R0, 0x1, P0 ;  /* 0x0000000100007807 */ /* 0x004fca0000000000 */
[----:B0-----:R-:W-:Y:S02]  /*12f0*/  IMAD R120, R0, R7, RZ ;  /* 0x0000000700787224 */ /* 0x001fe400078e02ff */
[----:B------:R-:W-:-:S04]  /*1300*/  @P1 LEA R8, P2, R155, UR4, 0x2 ;  /* 0x000000049b081c11 */ /* 0x000fc8000f8410ff */
[----:B------:R-:W-:-:S05]  /*1310*/  @P1 LEA.HI.X R9, R155, UR5, R4, 0x2, P2 ;  /* 0x000000059b091c11 */ /* 0x000fca00090f1404 */
[----:B------:R3:W5:Y:S01]  /*1320*/  @P1 LDG.E R120, desc[UR40][R8.64] ;  /* 0x0000002808781981 */ /* 0x000762000c1e1900 */
[----:B------:R-:W-:Y:S05]  /*1330*/  @P1 BRA `(.L_x_12306) ;  /* 0x0000000000241947 */ /* 0x000fea0003800000 */
[----:B------:R-:W-:Y:S02]  /*1340*/  ULDC.64 UR4, c[0x0][0xa08] ;  /* 0x0002820000047ab9 */ /* 0x000fe40000000a00 */
[----:B------:R-:W-:-:S04]  /*1350*/  ISETP.NE.U32.AND P0, PT, RZ, UR4, PT ;  /* 0x00000004ff007c0c */ /* 0x000fc8000bf05070 */
[----:B------:R-:W-:-:S13]  /*1360*/  ISETP.NE.AND.EX P0, PT, RZ, UR5, PT, P0 ;  /* 0x00000005ff007c0c */ /* 0x000fda000bf05300 */
[----:B------:R-:W-:Y:S05]  /*1370*/  @!P0 BRA `(.L_x_12306) ;  /* 0x0000000000148947 */ /* 0x000fea0003800000 */
[----:B---3--:R-:W0:Y:S02]  /*1380*/  LDC.64 R8, c[0x0][0xa08] ;  /* 0x00028200ff087b82 */ /* 0x008e240000000a00 */
[----:B0-----:R-:W-:-:S05]  /*1390*/  IMAD.WIDE R8, R155, 0x4, R8 ;  /* 0x000000049b087825 */ /* 0x001fca00078e0208 */
[----:B-----5:R-:W2:Y:S04]  /*13a0*/  LDG.E R120, desc[UR40][R8.64] ;  /* 0x0000002808787981 */ /* 0x020ea8000c1e1900 */
[----:B------:R-:W2:Y:S02]  /*13b0*/  LDG.E R7, desc[UR40][R8.64+0x4] ;  /* 0x0000042808077981 */ /* 0x000ea4000c1e1900 */
[----:B--2---:R-:W-:-:S07]  /*13c0*/  IMAD.IADD R120, R7, 0x1, -R120 ;  /* 0x0000000107787824 */ /* 0x004fce00078e0a78 */
.L_x_12306:
[----:B-----5:R-:W-:Y:S01]  /*13d0*/  IMAD.IADD R120, R120, 0x1, -R3 ;  /* 0x0000000178787824 */ /* 0x020fe200078e0a03 */
[----:B------:R-:W-:Y:S01]  /*13e0*/  LOP3.LUT R3, R6, 0xff000000, RZ, 0xc0, !PT ;  /* 0xff00000006037812 */ /* 0x000fe200078ec0ff */
[----:B------:R-:W-:Y:S02]  /*13f0*/  IMAD.MOV.U32 R19, RZ, RZ, RZ ;  /* 0x000000ffff137224 */ /* 0x000fe400078e00ff */
[C---:B------:R-:W-:Y:S01]  /*1400*/  VIADD R0, R120.reuse, 0xbf ;  /* 0x000000bf78007836 */ /* 0x040fe20000000000 */
[----:B------:R-:W-:Y:S02]  /*1410*/  SHF.R.U32.HI R3, RZ, 0x8, R3 ;  /* 0x00000008ff037819 */ /* 0x000fe40000011603 */
[----:B------:R-:W-:Y:S01]  /*1420*/  ISETP.GE.AND P0, PT, R120, 0x1, PT ;  /* 0x000000017800780c */ /* 0x000fe20003f06270 */
[----:B---3--:R-:W-:Y:S01]  /*1430*/  IMAD.HI R4, R0, 0x2aaaaaab, RZ ;  /* 0x2aaaaaab00047827 */ /* 0x008fe200078e02ff */
[----:B------:R-:W-:-:S04]  /*1440*/  LOP3.LUT R0, R6, 0xff0000, RZ, 0xc0, !PT ;  /* 0x00ff000006007812 */ /* 0x000fc800078ec0ff */
[----:B------:R-:W-:Y:S02]  /*1450*/  LEA.HI R0, R0, R3, RZ, 0x10 ;  /* 0x0000000300007211 */ /* 0x000fe400078f80ff */
[----:B------:R-:W-:Y:S02]  /*1460*/  SHF.R.U32.HI R7, RZ, 0x1f, R4 ;  /* 0x0000001fff077819 */ /* 0x000fe40000011604 */
[----:B------:R-:W-:Y:S02]  /*1470*/  LOP3.LUT R14, R0, 0xff, RZ, 0xc0, !PT ;  /* 0x000000ff000e7812 */ /* 0x000fe400078ec0ff */
[----:B------:R-:W-:Y:S02]  /*1480*/  LEA.HI.SX32 R11, R4, R7, 0x1b ;  /* 0x00000007040b7211 */ /* 0x000fe400078fdaff */
[----:B------:R-:W-:Y:S01]  /*1490*/  SHF.R.U32.HI R157, RZ, 0x10, R0 ;  /* 0x00000010ff9d7819 */ /* 0x000fe20000011600 */
[----:B------:R0:W-:Y:S01]  /*14a0*/  STL [R1+0x2c], R14 ;  /* 0x00002c0e01007387 */ /* 0x0001e20000100800 */
[----:B------:R-:W-:Y:S05]  /*14b0*/  @!P0 BRA `(.L_x_12307) ;  /* 0x0000000000748947 */ /* 0x000fea0003800000 */
[----:B------:R-:W1:Y:S01]  /*14c0*/  LDC R0, c[0x0][0x9f0] ;  /* 0x00027c00ff007b82 */ /* 0x000e620000000800 */
[----:B------:R-:W-:-:S04]  /*14d0*/  ISETP.NE.AND P0, PT, R157, RZ, PT ;  /* 0x000000ff9d00720c */ /* 0x000fc80003f05270 */
[----:B-1----:R-:W-:-:S04]  /*14e0*/  SEL R12, R157, R0, P0 ;  /* 0x000000009d0c7207 */ /* 0x002fc80000000000 */
[-C--:B------:R-:W-:Y:S02]  /*14f0*/  IABS R4, R12.reuse ;  /* 0x0000000c00047213 */ /* 0x080fe40000000000 */
[----:B------:R-:W-:Y:S02]  /*1500*/  IADD3 R0, R11, -0x1, R12 ;  /* 0xffffffff0b007810 */ /* 0x000fe40007ffe00c */
[----:B------:R-:W1:Y:S01]  /*1510*/  I2F.RP R3, R4 ;  /* 0x0000000400037306 */ /* 0x000e620000209400 */
[----:B------:R-:W-:Y:S02]  /*1520*/  IABS R13, R12 ;  /* 0x0000000c000d7213 */ /* 0x000fe40000000000 */
        /* <DEDUP_REMOVED lines=22> */
.L_x_12307:
[-C--:B------:R-:W-:Y:S01]  /*1690*/  IMAD R22, R14, R19.reuse, RZ ;  /* 0x000000130e167224 */ /* 0x080fe200078e02ff */
[----:B------:R1:W-:Y:S01]  /*16a0*/  STL [R1+0x4], R5 ;  /* 0x0000040501007387 */ /* 0x0003e20000100800 */
[----:B------:R-:W-:Y:S02]  /*16b0*/  LOP3.LUT R156, R6, 0xffff, RZ, 0xc0, !PT ;  /* 0x0000ffff069c7812 */ /* 0x000fe400078ec0ff */
[----:B------:R-:W-:Y:S02]  /*16c0*/  CS2R R58, SRZ ;  /* 0x00000000003a7805 */ /* 0x000fe4000001ff00 */
[----:B------:R-:W-:Y:S02]  /*16d0*/  PLOP3.LUT P0, PT, PT, PT, PT, 0x80, 0x0 ;  /* 0x000000000000781c */ /* 0x000fe40003f0f070 */
[----:B------:R-:W-:Y:S02]  /*16e0*/  CS2R R150, SRZ ;  /* 0x0000000000967805 */ /* 0x000fe4000001ff00 */
[----:B------:R-:W-:-:S02]  /*16f0*/  VIADDMNMX R19, R22, R19, R11, PT ;  /* 0x0000001316137246 */ /* 0x000fc4000380010b */
[----:B------:R-:W-:Y:S02]  /*1700*/  CS2R R40, SRZ ;  /* 0x0000000000287805 */ /* 0x000fe4000001ff00 */
[----:B------:R-:W-:Y:S02]  /*1710*/  CS2R R54, SRZ ;  /* 0x0000000000367805 */ /* 0x000fe4000001ff00 */
[----:B------:R-:W-:Y:S02]  /*1720*/  CS2R R38, SRZ ;  /* 0x0000000000267805 */ /* 0x000fe4000001ff00 */
[----:B------:R-:W-:Y:S02]  /*1730*/  ISETP.GT.AND P1, PT, R19, R22, PT ;  /* 0x000000161300720c */ /* 0x000fe40003f24270 */
        /* <DEDUP_REMOVED lines=12> */
[----:B-1----:R-:W-:Y:S06]  /*1800*/  @!P1 BRA `(.L_x_12308) ;  /* 0x0000006400149947 */ /* 0x002fec0003800000 */
[----:B------:R-:W1:Y:S02]  /*1810*/  S2R R0, SR_TID.X ;  /* 0x0000000000007919 */ /* 0x000e640000002100 */
[----:B-1----:R-:W-:-:S05]  /*1820*/  VIADD R3, R0, 0xffffff80 ;  /* 0xffffff8000037836 */ /* 0x002fca0000000000 */
[----:B------:R-:W-:-:S04]  /*1830*/  SHF.R.S32.HI R0, RZ, 0x1f, R3 ;  /* 0x0000001fff007819 */ /* 0x000fc80000011403 */
[----:B------:R-:W-:-:S04]  /*1840*/  LEA.HI R0, R0, R3, RZ, 0x7 ;  /* 0x0000000300007211 */ /* 0x000fc800078f38ff */
[----:B------:R-:W-:-:S06]  /*1850*/  SHF.R.S32.HI R0, RZ, 0x7, R0 ;  /* 0x00000007ff007819 */ /* 0x000fcc0000011400 */
[----:B------:R-:W1:Y:S02]  /*1860*/  SHFL.IDX PT, R0, R0, RZ, 0x1f ;  /* 0x00001fff00007589 */ /* 0x000e6400000e0000 */
[----:B-1----:R-:W-:-:S13]  /*1870*/  R2UR UR39, R0 ;  /* 0x00000000002772ca */ /* 0x002fda00000e0000 */
[----:B------:R-:W-:-:S04]  /*1880*/  UIMAD.WIDE UR4, UR39, 0x55555556, URZ ;  /* 0x55555556270478a5 */ /* 0x000fc8000f8e023f */
[----:B------:R-:W-:Y:S02]  /*1890*/  ULEA.HI UR38, UR5, UR5, URZ, 0x1 ;  /* 0x0000000505267291 */ /* 0x000fe4000f8f083f */
[----:B------:R-:W-:Y:S02]  /*18a0*/  UIADD3 UR5, UR37, 0x1e800, URZ ;  /* 0x0001e80025057890 */ /* 0x000fe4000fffe03f */
[----:B------:R-:W-:Y:S02]  /*18b0*/  UIMAD UR38, UR38, -0x3, UR39 ;  /* 0xfffffffd262678a4 */ /* 0x000fe4000f8e0227 */
[----:B------:R-:W-:Y:S02]  /*18c0*/  ULOP3.LUT UP0, URZ, UR5, 0x3ff, URZ, 0xc0, !UPT ;  /* 0x000003ff053f7892 */ /* 0x000fe4000f80c03f */
[----:B------:R-:W-:-:S04]  /*18d0*/  ULEA UR4, UR38, UR37, 0xd ;  /* 0x0000002526047291 */ /* 0x000fc8000f8e683f */
[----:B------:R-:W-:Y:S01]  /*18e0*/  PLOP3.LUT P0, PT, PT, PT, UP0, 0x80, 0x0 ;  /* 0x000000000000781c */ /* 0x000fe20003f0f008 */
[----:B------:R-:W-:-:S04]  /*18f0*/  UIADD3 UR4, UR4, 0xc400, URZ ;  /* 0x0000c40004047890 */ /* 0x000fc8000fffe03f */
[----:B------:R-:W-:-:S04]  /*1900*/  USHF.R.U32.HI UR4, URZ, 0x4, UR4 ;  /* 0x000000043f047899 */ /* 0x000fc80008011604 */
[----:B------:R-:W-:-:S04]  /*1910*/  ULOP3.LUT UR42, UR4, 0x3fff, URZ, 0xc0, !UPT ;  /* 0x00003fff042a7892 */ /* 0x000fc8000f8ec03f */
[----:B------:R-:W-:Y:S08]  /*1920*/  @!P0 BRA `(.L_x_12309) ;  /* 0x0000000000408947 */ /* 0x000ff00003800000 */
        /* <DEDUP_REMOVED lines=16> */
.L_x_12309:
[----:B------:R-:W2:Y:S01]  /*1a30*/  LDL R20, [R1+0x38] ;  /* 0x0000380001147983 */ /* 0x000ea20000100800 */
[----:B------:R-:W-:Y:S02]  /*1a40*/  ISETP.NE.AND P0, PT, R154, 0x3, PT ;  /* 0x000000039a00780c */ /* 0x000fe40003f05270 */
[----:B--2---:R-:W-:-:S04]  /*1a50*/  LEA.HI R0, R20, R20, RZ, 0x1 ;  /* 0x0000001414007211 */ /* 0x004fc800078f08ff */
[----:B------:R-:W-:-:S05]  /*1a60*/  LOP3.LUT R0, R0, 0xfffffffe, RZ, 0xc0, !PT ;  /* 0xfffffffe00007812 */ /* 0x000fca00078ec0ff */
[----:B------:R-:W-:-:S05]  /*1a70*/  IMAD.IADD R0, R20, 0x1, -R0 ;  /* 0x0000000114007824 */ /* 0x000fca00078e0a00 */
[----:B------:R-:W-:-:S04]  /*1a80*/  SHF.L.U32 R0, R0, 0x1f, RZ ;  /* 0x0000001f00007819 */ /* 0x000fc800000006ff */
[----:B------:R-:W1:Y:S02]  /*1a90*/  SYNCS.PHASECHK.TRANS64.TRYWAIT P1, [UR37+0x30800], R0 ;  /* 0x03080000ff0075a7 */ /* 0x000e640008020165 */
[----:B-1----:R-:W-:Y:S05]  /*1aa0*/  @!P1 BRA `(.L_x_12310) ;  /* 0x000000dc00e09947 */ /* 0x002fea0003800000 */
.L_x_12450:
[----:B------:R-:W-:Y:S05]  /*1ab0*/  @!P0 BRA `(.L_x_12311) ;  /* 0x0000000000048947 */ /* 0x000fea0003800000 */
[----:B------:R-:W-:Y:S01]  /*1ac0*/  BPT.TRAP 0x1 ;  /* 0x000000040000795c */ /* 0x000fe20000300000 */
.L_x_12311:
[----:B------:R-:W-:Y:S01]  /*1ad0*/  IMAD.U32 R4, RZ, RZ, UR36 ;  /* 0x00000024ff047e24 */ /* 0x000fe2000f8e00ff */
[----:B-1----:R-:W-:-:S04]  /*1ae0*/  SHF.L.U32 R3, R2, 0x1f, RZ ;  /* 0x0000001f02037819 */ /* 0x002fc800000006ff */
[----:B------:R-:W-:-:S04]  /*1af0*/  LEA R4, R4, UR37, 0x3 ;  /* 0x0000002504047c11 */ /* 0x000fc8000f8e18ff */
[----:B------:R1:W2:Y:S01]  /*1b00*/  SYNCS.PHASECHK.TRANS64.TRYWAIT P2, [R4+URZ+0x30830], R3 ;  /* 0x03083003040075a7 */ /* 0x0002a2000804017f */
[----:B------:R-:W-:Y:S05]  /*1b10*/  @!P0 BRA `(.L_x_12312) ;  /* 0x0000000000048947 */ /* 0x000fea0003800000 */
[----:B------:R-:W-:Y:S01]  /*1b20*/  BPT.TRAP 0x1 ;  /* 0x000000040000795c */ /* 0x000fe20000300000 */
.L_x_12312:
[----:B------:R-:W3:Y:S01]  /*1b30*/  S2R R0, SR_TID.X ;  /* 0x0000000000007919 */ /* 0x000ee20000002100 */
[----:B------:R-:W-:Y:S01]  /*1b40*/  IMAD.MOV.U32 R151, RZ, RZ, RZ ;  /* 0x000000ffff977224 */ /* 0x000fe200078e00ff */
[----:B---3--:R-:W-:Y:S01]  /*1b50*/  LOP3.LUT P1, RZ, R0, 0x7f, RZ, 0xc0, !PT ;  /* 0x0000007f00ff7812 */ /* 0x008fe2000782c0ff */
[----:B--2---:R-:W-:-:S12]  /*1b60*/  @P2 BRA `(.L_x_12313) ;  /* 0x0000000000082947 */ /* 0x004fd80003800000 */
[----:B------:R-:W2:Y:S02]  /*1b70*/  SYNCS.PHASECHK.TRANS64.TRYWAIT P2, [R4+URZ+0x30830], R3 ;  /* 0x03083003040075a7 */ /* 0x000ea4000804017f */
[----:B--2---:R-:W-:Y:S05]  /*1b80*/  @!P2 BRA `(.L_x_12314) ;  /* 0x000000dc00c0a947 */ /* 0x004fea0003800000 */
.L_x_12313:
[----:B------:R-:W-:Y:S05]  /*1b90*/  WARPSYNC.ALL ;  /* 0x0000000000007948 */ /* 0x000fea0003800000 */
[----:B------:R-:W-:Y:S01]  /*1ba0*/  UIADD3 UR4, UR37, 0x12400, URZ ;  /* 0x0001240025047890 */ /* 0x000fe2000fffe03f */
[----:B------:R-:W3:Y:S01]  /*1bb0*/  LDL R0, [R1+0x30] ;  /* 0x0000300001007983 */ /* 0x000ee20000100800 */
[----:B------:R-:W-:Y:S01]  /*1bc0*/  WARPGROUP.ARRIVE ;  /* 0x00000000000079c5 */ /* 0x000fe20000000000 */
[----:B------:R-:W-:Y:S01]  /*1bd0*/  UMOV UR5, 0x40000040 ;  /* 0x4000004000057882 */ /* 0x000fe20000000000 */
[----:B------:R-:W-:Y:S01]  /*1be0*/  USHF.R.U32.HI UR4, URZ, 0x4, UR4 ;  /* 0x000000043f047899 */ /* 0x000fe20008011604 */
[----:B------:R-:W-:Y:S01]  /*1bf0*/  P2R R7, PR, RZ, 0x2 ;  /* 0x00000002ff077803 */ /* 0x000fe20000000000 */
[----:B------:R-:W-:Y:S01]  /*1c00*/  UMOV UR7, 0x40000040 ;  /* 0x4000004000077882 */ /* 0x000fe20000000000 */
[----:B------:R-:W-:Y:S01]  /*1c10*/  UMOV UR9, 0x40000040 ;  /* 0x4000004000097882 */ /* 0x000fe20000000000 */
[----:B------:R-:W-:Y:S01]  /*1c20*/  ULOP3.LUT UR4, UR4, 0x3fff, URZ, 0xc0, !UPT ;  /* 0x00003fff04047892 */ /* 0x000fe2000f8ec03f */
[----:B------:R-:W-:Y:S01]  /*1c30*/  P2R R6, PR, RZ, 0x1 ;  /* 0x00000001ff067803 */ /* 0x000fe20000000000 */
[----:B------:R-:W-:Y:S01]  /*1c40*/  UMOV UR11, 0x40000040 ;  /* 0x40000040000b7882 */ /* 0x000fe20000000000 */
[----:B------:R-:W-:Y:S01]  /*1c50*/  UMOV UR13, 0x40000040 ;  /* 0x40000040000d7882 */ /* 0x000fe20000000000 */
[----:B------:R-:W-:Y:S01]  /*1c60*/  ULOP3.LUT UR20, UR4, 0x10000, URZ, 0xfc, !UPT ;  /* 0x0001000004147892 */ /* 0x000fe2000f8efc3f */
[--C-:B------:R-:W-:Y:S01]  /*1c70*/  IMAD.MOV.U32 R150, RZ, RZ, R151.reuse ;  /* 0x000000ffff967224 */ /* 0x100fe200078e0097 */
[----:B------:R-:W-:Y:S01]  /*1c80*/  ULOP3.LUT UR4, UR42, 0x10000, URZ, 0xfc, !UPT ;  /* 0x000100002a047892 */ /* 0x000fe2000f8efc3f */
[--C-:B------:R-:W-:Y:S01]  /*1c90*/  IMAD.MOV.U32 R149, RZ, RZ, R151.reuse ;  /* 0x000000ffff957224 */ /* 0x100fe200078e0097 */
[----:B------:R-:W-:Y:S01]  /*1ca0*/  UIMAD UR6, UR36, 0x600, UR20 ;  /* 0x00000600240678a4 */ /* 0x000fe2000f8e0214 */
[--C-:B------:R-:W-:Y:S01]  /*1cb0*/  IMAD.MOV.U32 R148, RZ, RZ, R151.reuse ;  /* 0x000000ffff947224 */ /* 0x100fe200078e0097 */
[----:B------:R-:W-:Y:S01]  /*1cc0*/  UIADD3 UR8, UR4, 0x2, URZ ;  /* 0x0000000204087890 */ /* 0x000fe2000fffe03f */
[--C-:B------:R-:W-:Y:S01]  /*1cd0*/  IMAD.MOV.U32 R147, RZ, RZ, R151.reuse ;  /* 0x000000ffff937224 */ /* 0x100fe200078e0097 */
[----:B------:R-:W-:Y:S01]  /*1ce0*/  UIADD3 UR10, UR6, 0x2, URZ ;  /* 0x00000002060a7890 */ /* 0x000fe2000fffe03f */
[--C-:B------:R-:W-:Y:S01]  /*1cf0*/  IMAD.MOV.U32 R146, RZ, RZ, R151.reuse ;  /* 0x000000ffff927224 */ /* 0x100fe200078e0097 */
[----:B------:R-:W-:Y:S01]  /*1d00*/  UIADD3 UR12, UR4, 0x4, URZ ;  /* 0x00000004040c7890 */ /* 0x000fe2000fffe03f */
[----:B------:R-:W-:Y:S01]  /*1d10*/  IMAD.MOV.U32 R145, RZ, RZ, R151 ;  /* 0x000000ffff917224 */ /* 0x000fe200078e0097 */
[----:B------:R-:W-:-:S02]  /*1d20*/  UIADD3 UR14, UR6, 0x4, URZ ;  /* 0x00000004060e7890 */ /* 0x000fc4000fffe03f */
[----:B------:R-:W-:Y:S01]  /*1d30*/  HGMMA.64x192x16.F32.BF16 R24, gdesc[UR4], RZ, !UPT, gsb0 ;  /* 0x02e00000041879f0 */ /* 0x000fe2000c0018ff */
[----:B------:R-:W-:Y:S01]  /*1d40*/  UMOV UR15, 0x40000040 ;  /* 0x40000040000f7882 */ /* 0x000fe20000000000 */
[----:B------:R-:W-:Y:S01]  /*1d50*/  UIADD3 UR16, UR4, 0x6, URZ ;  /* 0x0000000604107890 */ /* 0x000fe2000fffe03f */
[--C-:B------:R-:W-:Y:S01]  /*1d60*/  IMAD.MOV.U32 R144, RZ, RZ, R151.reuse ;  /* 0x000000ffff907224 */ /* 0x100fe200078e0097 */
[----:B------:R-:W-:Y:S01]  /*1d70*/  UIADD3 UR18, UR6, 0x6, URZ ;  /* 0x0000000606127890 */ /* 0x000fe2000fffe03f */
[--C-:B------:R-:W-:Y:S01]  /*1d80*/  IMAD.MOV.U32 R143, RZ, RZ, R151.reuse ;  /* 0x000000ffff8f7224 */ /* 0x100fe200078e0097 */
[----:B------:R-:W-:Y:S01]  /*1d90*/  UMOV UR17, 0x40000040 ;  /* 0x4000004000117882 */ /* 0x000fe20000000000 */
[----:B------:R-:W-:Y:S01]  /*1da0*/  UMOV UR19, 0x40000040 ;  /* 0x4000004000137882 */ /* 0x000fe20000000000 */
[----:B------:R-:W-:Y:S01]  /*1db0*/  ULDC UR6, c[0x0][0x988] ;  /* 0x0002620000067ab9 */ /* 0x000fe20000000800 */
        /* <DEDUP_REMOVED lines=24> */
[----:B------:R-:W-:Y:S01]  /*1f40*/  HGMMA.64x192x16.F32.BF16 R24, gdesc[UR8], R24, gsb0 ;  /* 0x02e00000081879f0 */ /* 0x000fe20008001818 */
[----:B---3--:R-:W-:-:S05]  /*1f50*/  IADD3 R120, R120, 0xc0, -R0 ;  /* 0x000000c078787810 */ /* 0x008fca0007ffe800 */
[----:B------:R-:W-:Y:S02]  /*1f60*/  IMAD R5, R19, -0xc0, R120 ;  /* 0xffffff4013057824 */ /* 0x000fe400078e0278 */
[----:B------:R-:W-:-:S03]  /*1f70*/  IMAD.MOV.U32 R120, RZ, RZ, R151 ;  /* 0x000000ffff787224 */ /* 0x000fc600078e0097 */
        /* <DEDUP_REMOVED lines=17> */
[----:B-12---:R-:W-:-:S02]  /*2090*/  FMNMX.FTZ R3, R24, R25, !PT ;  /* 0x0000001918037209 */ /* 0x006fc40007810000 */
        /* <DEDUP_REMOVED lines=170> */
[----:B------:R-:W-:Y:S02]  /*2b40*/  P2R R11, PR, RZ, 0x4 ;  /* 0x00000004ff0b7803 */ /* 0x000fe40000000000 */
[----:B------:R-:W-:Y:S02]  /*2b50*/  FMNMX.FTZ R12, R117, R0, !PT ;  /* 0x00000000750c7209 */ /* 0x000fe40007810000 */
[----:B------:R-:W-:Y:S02]  /*2b60*/  P2R R9, PR, RZ, 0x2 ;  /* 0x00000002ff097803 */ /* 0x000fe40000000000 */
[----:B------:R-:W-:Y:S01]  /*2b70*/  ISETP.GT.AND P1, PT, R5, 0xa0, PT ;  /* 0x000000a00500780c */ /* 0x000fe20003f24270 */
[----:B------:R-:W1:Y:S01]  /*2b80*/  SHFL.BFLY PT, R3, R12, 0x2, 0x1f ;  /* 0x0c401f000c037f89 */ /* 0x000e6200000e0000 */
[----:B------:R-:W-:-:S02]  /*2b90*/  P2R R10, PR, RZ, 0x1 ;  /* 0x00000001ff0a7803 */ /* 0x000fc40000000000 */
[----:B------:R-:W-:Y:S02]  /*2ba0*/  FSEL R106, R106, -INF , P1 ;  /* 0xff8000006a6a7808 */ /* 0x000fe40000800000 */
[----:B------:R-:W-:Y:S02]  /*2bb0*/  ISETP.NE.AND P1, PT, R9, RZ, PT ;  /* 0x000000ff0900720c */ /* 0x000fe40003f25270 */
[----:B------:R-:W-:Y:S02]  /*2bc0*/  ISETP.GT.AND P0, PT, R5, 0x99, PT ;  /* 0x000000990500780c */ /* 0x000fe40003f04270 */
[----:B------:R-:W-:Y:S02]  /*2bd0*/  FSEL R107, R107, -INF , P1 ;  /* 0xff8000006b6b7808 */ /* 0x000fe40000800000 */
[----:B------:R-:W-:Y:S02]  /*2be0*/  ISETP.NE.AND P1, PT, R7, RZ, PT ;  /* 0x000000ff0700720c */ /* 0x000fe40003f25270 */
[----:B------:R-:W-:-:S02]  /*2bf0*/  FSEL R103, R103, -INF , P0 ;  /* 0xff80000067677808 */ /* 0x000fc40000000000 */
[----:B------:R-:W-:Y:S02]  /*2c00*/  ISETP.NE.AND P0, PT, R10, RZ, PT ;  /* 0x000000ff0a00720c */ /* 0x000fe40003f05270 */
[----:B------:R-:W-:Y:S02]  /*2c10*/  FSEL R114, R114, -INF , P3 ;  /* 0xff80000072727808 */ /* 0x000fe40001800000 */
[----:B------:R-:W-:Y:S02]  /*2c20*/  FSEL R110, R110, -INF , P0 ;  /* 0xff8000006e6e7808 */ /* 0x000fe40000000000 */
[----:B------:R-:W-:Y:S02]  /*2c30*/  ISETP.NE.AND P0, PT, R6, RZ, PT ;  /* 0x000000ff0600720c */ /* 0x000fe40003f05270 */
[----:B------:R-:W-:Y:S01]  /*2c40*/  FSEL R115, R115, -INF , P4 ;  /* 0xff80000073737808 */ /* 0x000fe20002000000 */
[----:B------:R-:W-:Y:S01]  /*2c50*/  @!P1 VIADD R4, R4, 0x30840 ;  /* 0x0003084004049836 */ /* 0x000fe20000000000 */
[----:B-1----:R-:W-:Y:S01]  /*2c60*/  FMNMX.FTZ R13, R12, R3, !PT ;  /* 0x000000030c0d7209 */ /* 0x002fe20007810000 */
[----:B------:R-:W-:Y:S01]  /*2c70*/  IMAD.U32 R3, RZ, RZ, UR6 ;  /* 0x00000006ff037e24 */ /* 0x000fe2000f8e00ff */
[----:B------:R-:W-:-:S02]  /*2c80*/  FSEL R118, R118, -INF , P5 ;  /* 0xff80000076767808 */ /* 0x000fc40002800000 */
[----:B------:R-:W-:Y:S01]  /*2c90*/  FSEL R119, R119, -INF , P6 ;  /* 0xff80000077777808 */ /* 0x000fe20003000000 */
[----:B------:R-:W1:Y:S01]  /*2ca0*/  SHFL.BFLY PT, R0, R13, 0x1, 0x1f ;  /* 0x0c201f000d007f89 */ /* 0x000e6200000e0000 */
[----:B------:R-:W-:-:S04]  /*2cb0*/  @!P1 PRMT R4, RZ, 0x654, R4 ;  /* 0x00000654ff049816 */ /* 0x000fc80000000004 */
[----:B------:R2:W-:Y:S01]  /*2cc0*/  @!P1 SYNCS.ARRIVE.TRANS64.RED.A1T0 RZ, [R4+URZ], RZ ;  /* 0x000000ff04ff99a7 */ /* 0x0005e2000810043f */
[----:B-1----:R-:W-:-:S04]  /*2cd0*/  FMNMX.FTZ R0, R13, R0, !PT ;  /* 0x000000000d007209 */ /* 0x002fc80007810000 */
[C---:B------:R-:W-:Y:S01]  /*2ce0*/  FSETP.NEU.FTZ.AND P2, PT, R0.reuse, -INF , PT ;  /* 0xff8000000000780b */ /* 0x040fe20003f5d000 */
[----:B------:R-:W-:-:S05]  /*2cf0*/  FMUL.FTZ R8, R0, R3 ;  /* 0x0000000300087220 */ /* 0x000fca0000410000 */
[----:B------:R-:W-:Y:S02]  /*2d00*/  FSEL R8, R8, RZ, P2 ;  /* 0x000000ff08087208 */ /* 0x000fe40001000000 */
[----:B------:R-:W-:Y:S02]  /*2d10*/  ISETP.NE.AND P2, PT, R11, RZ, PT ;  /* 0x000000ff0b00720c */ /* 0x000fe40003f45270 */
        /* <DEDUP_REMOVED lines=11> */
[--C-:B0-----:R-:W-:Y:S01]  /*2dd0*/  FFMA.FTZ R14, R33, R3, -R8.reuse ;  /* 0x00000003210e7223 */ /* 0x101fe20000010808 */
        /* <DEDUP_REMOVED lines=14> */
[--C-:B------:R-:W-:Y:S01]  /*2ec0*/  FFMA.FTZ R45, R72, R3, -R8.reuse ;  /* 0x00000003482d7223 */ /* 0x100fe20000010808 */
[----:B------:R-:W-:Y:S01]  /*2ed0*/  FSEL R111, R111, -INF , P2 ;  /* 0xff8000006f6f7808 */ /* 0x000fe20001000000 */
[----:B------:R-:W-:Y:S01]  /*2ee0*/  MUFU.EX2 R5, R5 ;  /* 0x0000000500057308 */ /* 0x000fe20000000800 */
[----:B------:R-:W-:Y:S01]  /*2ef0*/  FMNMX.FTZ R36, R42, R11, !PT ;  /* 0x0000000b2a247209 */ /* 0x000fe20007810000 */
[-CC-:B------:R-:W-:Y:S01]  /*2f00*/  FFMA.FTZ R32, R53, R3.reuse, -R8.reuse ;  /* 0x0000000335207223 */ /* 0x180fe20000010808 */
[-CC-:B------:R-:W-:Y:S01]  /*2f10*/  FFMA.FTZ R53, R77, R3.reuse, -R8.reuse ;  /* 0x000000034d357223 */ /* 0x180fe20000010808 */
[-CC-:B------:R-:W-:Y:S01]  /*2f20*/  FFMA.FTZ R77, R100, R3.reuse, -R8.reuse ;  /* 0x00000003644d7223 */ /* 0x180fe20000010808 */
[----:B------:R-:W-:Y:S01]  /*2f30*/  FMNMX.FTZ R11, R43, R36, !PT ;  /* 0x000000242b0b7209 */ /* 0x000fe20007810000 */
[-CC-:B------:R-:W-:Y:S01]  /*2f40*/  FFMA.FTZ R36, R57, R3.reuse, -R8.reuse ;  /* 0x0000000339247223 */ /* 0x180fe20000010808 */
[--C-:B------:R-:W-:Y:S01]  /*2f50*/  FFMA.FTZ R57, R81, R3, -R8.reuse ;  /* 0x0000000351397223 */ /* 0x100fe20000010808 */
[----:B------:R-:W2:Y:S01]  /*2f60*/  MUFU.EX2 R6, R6 ;  /* 0x0000000600067308 */ /* 0x000ea20000000800 */
[----:B------:R-:W-:Y:S01]  /*2f70*/  FMNMX.FTZ R40, R46, R11, !PT ;  /* 0x0000000b2e287209 */ /* 0x000fe20007810000 */
[-CC-:B------:R-:W-:Y:S01]  /*2f80*/  FFMA.FTZ R81, R108, R3.reuse, -R8.reuse ;  /* 0x000000036c517223 */ /* 0x180fe20000010808 */
[-CC-:B------:R-:W-:Y:S01]  /*2f90*/  FFMA.FTZ R61, R61, R3.reuse, -R8.reuse ;  /* 0x000000033d3d7223 */ /* 0x180fe20000010808 */
[----:B------:R-:W-:Y:S01]  /*2fa0*/  FFMA.FTZ R116, R116, R3, -R8 ;  /* 0x0000000374747223 */ /* 0x000fe20000010808 */
[----:B------:R-:W-:-:S03]  /*2fb0*/  FMNMX.FTZ R11, R47, R40, !PT ;  /* 0x000000282f0b7209 */ /* 0x000fc60007810000 */
[----:B------:R-:W0:Y:S01]  /*2fc0*/  MUFU.EX2 R7, R7 ;  /* 0x0000000700077308 */ /* 0x000e220000000800 */
[----:B------:R-:W-:-:S04]  /*2fd0*/  FMNMX.FTZ R40, R50, R11, !PT ;  /* 0x0000000b32287209 */ /* 0x000fc80007810000 */
[----:B------:R-:W-:-:S03]  /*2fe0*/  FMNMX.FTZ R11, R51, R40, !PT ;  /* 0x00000028330b7209 */ /* 0x000fc60007810000 */
[----:B------:R-:W1:Y:S01]  /*2ff0*/  MUFU.EX2 R13, R13 ;  /* 0x0000000d000d7308 */ /* 0x000e620000000800 */
[----:B------:R-:W-:Y:S02]  /*3000*/  FMNMX.FTZ R40, R54, R11, !PT ;  /* 0x0000000b36287209 */ /* 0x000fe40007810000 */
[----:B--2---:R-:W-:Y:S02]  /*3010*/  F2FP.BF16.F32.PACK_AB R4, R6, R5 ;  /* 0x000000050604723e */ /* 0x004fe400000010ff */
[----:B------:R-:W-:-:S03]  /*3020*/  FMNMX.FTZ R11, R55, R40, !PT ;  /* 0x00000028370b7209 */ /* 0x000fc60007810000 */
[----:B------:R-:W2:Y:S01]  /*3030*/  MUFU.EX2 R12, R12 ;  /* 0x0000000c000c7308 */ /* 0x000ea20000000800 */
[----:B------:R-:W-:-:S04]  /*3040*/  FMNMX.FTZ R40, R58, R11, !PT ;  /* 0x0000000b3a287209 */ /* 0x000fc80007810000 */
[----:B------:R-:W-:Y:S01]  /*3050*/  FMNMX.FTZ R11, R59, R40, !PT ;  /* 0x000000283b0b7209 */ /* 0x000fe20007810000 */
[-CC-:B------:R-:W-:Y:S01]  /*3060*/  FFMA.FTZ R40, R65, R3.reuse, -R8.reuse ;  /* 0x0000000341287223 */ /* 0x180fe20000010808 */
[--C-:B------:R-:W-:Y:S01]  /*3070*/  FFMA.FTZ R65, R88, R3, -R8.reuse ;  /* 0x0000000358417223 */ /* 0x100fe20000010808 */
[----:B------:R-:W3:Y:S01]  /*3080*/  MUFU.EX2 R14, R14 ;  /* 0x0000000e000e7308 */ /* 0x000ee20000000800 */
[----:B------:R-:W-:Y:S01]  /*3090*/  FMNMX.FTZ R44, R62, R11, !PT ;  /* 0x0000000b3e2c7209 */ /* 0x000fe20007810000 */
[----:B------:R-:W-:-:S03]  /*30a0*/  FFMA.FTZ R88, R113, R3, -R8 ;  /* 0x0000000371587223 */ /* 0x000fc60000010808 */
[----:B------:R-:W-:-:S03]  /*30b0*/  FMNMX.FTZ R11, R63, R44, !PT ;  /* 0x0000002c3f0b7209 */ /* 0x000fc60007810000 */
[----:B------:R-:W-:Y:S01]  /*30c0*/  MUFU.EX2 R15, R15 ;  /* 0x0000000f000f7308 */ /* 0x000fe20000000800 */
[----:B------:R-:W-:-:S04]  /*30d0*/  FMNMX.FTZ R44, R66, R11, !PT ;  /* 0x0000000b422c7209 */ /* 0x000fc80007810000 */
        /* <DEDUP_REMOVED lines=9> */
[----:B------:R-:W-:Y:S01]  /*3170*/  FMNMX.FTZ R11, R75, R48, !PT ;  /* 0x000000304b0b7209 */ /* 0x000fe20007810000 */
[-CC-:B------:R-:W-:Y:S01]  /*3180*/  FFMA.FTZ R48, R73, R3.reuse, -R8.reuse ;  /* 0x0000000349307223 */ /* 0x180fe20000010808 */
[--C-:B------:R-:W-:Y:S02]  /*3190*/  FFMA.FTZ R73, R96, R3, -R8.reuse ;  /* 0x0000000360497223 */ /* 0x100fe40000010808 */
[----:B------:R-:W-:Y:S01]  /*31a0*/  FMNMX.FTZ R52, R78, R11, !PT ;  /* 0x0000000b4e347209 */ /* 0x000fe20007810000 */
[----:B------:R-:W-:Y:S03]  /*31b0*/  MUFU.EX2 R10, R10 ;  /* 0x0000000a000a7308 */ /* 0x000fe60000000800 */
[----:B------:R-:W-:Y:S01]  /*31c0*/  FMNMX.FTZ R11, R79, R52, !PT ;  /* 0x000000344f0b7209 */ /* 0x000fe20007810000 */
[----:B------:R-:W-:-:S03]  /*31d0*/  FFMA.FTZ R52, R76, R3, -R8 ;  /* 0x000000034c347223 */ /* 0x000fc60000010808 */
[----:B------:R-:W-:Y:S01]  /*31e0*/  FMNMX.FTZ R56, R82, R11, !PT ;  /* 0x0000000b52387209 */ /* 0x000fe20007810000 */
[----:B------:R-:W-:Y:S03]  /*31f0*/  MUFU.EX2 R20, R20 ;  /* 0x0000001400147308 */ /* 0x000fe60000000800 */
[----:B------:R-:W-:-:S04]  /*3200*/  FMNMX.FTZ R11, R83, R56, !PT ;  /* 0x00000038530b7209 */ /* 0x000fc80007810000 */
        /* <DEDUP_REMOVED lines=15> */
[-CC-:B------:R-:W-:Y:S01]  /*3300*/  FFMA.FTZ R64, R85, R3.reuse, -R8.reuse ;  /* 0x0000000355407223 */ /* 0x180fe20000010808 */
[----:B------:R-:W-:-:S02]  /*3310*/  FFMA.FTZ R85, R112, R3, -R8 ;  /* 0x0000000370557223 */ /* 0x000fc40000010808 */
        /* <DEDUP_REMOVED lines=18> */
[----:B------:R-:W-:-:S04]  /*3440*/  FFMA.FTZ R76, R97, R3, -R8 ;  /* 0x00000003614c7223 */ /* 0x000fc80000010808 */
[----:B------:R-:W4:Y:S01]  /*3450*/  SHFL.BFLY PT, R80, R11, 0x2, 0x1f ;  /* 0x0c401f000b507f89 */ /* 0x000f2200000e0000 */
[----:B------:R-:W-:Y:S08]  /*3460*/  MUFU.EX2 R37, R37 ;  /* 0x0000002500257308 */ /* 0x000ff00000000800 */
[----:B------:R-:W-:Y:S08]  /*3470*/  MUFU.EX2 R40, R40 ;  /* 0x0000002800287308 */ /* 0x000ff00000000800 */
[----:B------:R-:W-:Y:S01]  /*3480*/  MUFU.EX2 R41, R41 ;  /* 0x0000002900297308 */ /* 0x000fe20000000800 */
[----:B----4-:R-:W-:Y:S01]  /*3490*/  FMNMX.FTZ R89, R11, R80, !PT ;  /* 0x000000500b597209 */ /* 0x010fe20007810000 */
[----:B------:R-:W-:-:S06]  /*34a0*/  FFMA.FTZ R80, R105, R3, -R8 ;  /* 0x0000000369507223 */ /* 0x000fcc0000010808 */
[----:B------:R-:W-:Y:S01]  /*34b0*/  MUFU.EX2 R44, R44 ;  /* 0x0000002c002c7308 */ /* 0x000fe20000000800 */
[----:B------:R-:W-:Y:S01]  /*34c0*/  FFMA.FTZ R8, R117, R3, -R8 ;  /* 0x0000000375087223 */ /* 0x000fe20000010808 */
[----:B------:R-:W4:Y:S06]  /*34d0*/  SHFL.BFLY PT, R96, R89, 0x1, 0x1f ;  /* 0x0c201f0059607f89 */ /* 0x000f2c00000e0000 */
[----:B------:R-:W-:Y:S08]  /*34e0*/  MUFU.EX2 R45, R45 ;  /* 0x0000002d002d7308 */ /* 0x000ff00000000800 */
[----:B------:R-:W-:Y:S08]  /*34f0*/  MUFU.EX2 R48, R48 ;  /* 0x0000003000307308 */ /* 0x000ff00000000800 */
[----:B------:R-:W-:Y:S01]  /*3500*/  MUFU.EX2 R52, R52 ;  /* 0x0000003400347308 */ /* 0x000fe20000000800 */
[----:B----4-:R-:W-:-:S04]  /*3510*/  FMNMX.FTZ R11, R89, R96, !PT ;  /* 0x00000060590b7209 */ /* 0x010fc80007810000 */
        /* <DEDUP_REMOVED lines=13> */
[----:B------:R-:W-:Y:S01]  /*35f0*/  FADD.FTZ R66, R5, R6 ;  /* 0x0000000605427221 */ /* 0x000fe20000010000 */
[-CC-:B------:R-:W-:Y:S01]  /*3600*/  FFMA.FTZ R108, R38, R3.reuse, -R96.reuse ;  /* 0x00000003266c7223 */ /* 0x180fe20000010860 */
[-CC-:B------:R-:W-:Y:S01]  /*3610*/  FFMA.FTZ R30, R43, R3.reuse, -R96.reuse ;  /* 0x000000032b1e7223 */ /* 0x180fe20000010860 */
[-C--:B------:R-:W-:Y:S01]  /*3620*/  FFMA.FTZ R43, R67, R3.reuse, -R96 ;  /* 0x00000003432b7223 */ /* 0x080fe20000010860 */
[----:B0-----:R-:W-:Y:S01]  /*3630*/  FADD.FTZ R66, R7, R66 ;  /* 0x0000004207427221 */ /* 0x001fe20000010000 */
[----:B------:R-:W-:Y:S01]  /*3640*/  FFMA.FTZ R109, R39, R3, -R96 ;  /* 0x00000003276d7223 */ /* 0x000fe20000010860 */
[C---:B-1----:R-:W-:Y:S01]  /*3650*/  F2FP.BF16.F32.PACK_AB R6, R13.reuse, R7 ;  /* 0x000000070d06723e */ /* 0x042fe200000010ff */
[----:B------:R-:W0:Y:S01]  /*3660*/  MUFU.EX2 R97, R97 ;  /* 0x0000006100617308 */ /* 0x000e220000000800 */
[----:B------:R-:W-:Y:S01]  /*3670*/  FADD.FTZ R67, R13, R66 ;  /* 0x000000420d437221 */ /* 0x000fe20000010000 */
[-CC-:B------:R-:W-:Y:S01]  /*3680*/  FFMA.FTZ R27, R42, R3.reuse, -R96.reuse ;  /* 0x000000032a1b7223 */ /* 0x180fe20000010860 */
[-CC-:B------:R-:W-:Y:S01]  /*3690*/  FFMA.FTZ R31, R46, R3.reuse, -R96.reuse ;  /* 0x000000032e1f7223 */ /* 0x180fe20000010860 */
[-CC-:B------:R-:W-:Y:S01]  /*36a0*/  FFMA.FTZ R46, R70, R3.reuse, -R96.reuse ;  /* 0x00000003462e7223 */ /* 0x180fe20000010860 */
[----:B--2---:R-:W-:Y:S01]  /*36b0*/  FADD.FTZ R7, R12, R67 ;  /* 0x000000430c077221 */ /* 0x004fe20000010000 */
[----:B---3--:R-:W-:Y:S01]  /*36c0*/  F2FP.BF16.F32.PACK_AB R12, R14, R12 ;  /* 0x0000000c0e0c723e */ /* 0x008fe200000010ff */
        /* <DEDUP_REMOVED lines=26> */
[----:B--2---:R-:W-:Y:S01]  /*3870*/  FADD.FTZ R5, R101, R66 ;  /* 0x0000004265057221 */ /* 0x004fe20000010000 */
        /* <DEDUP_REMOVED lines=9> */
[----:B------:R-:W-:Y:S01]  /*3910*/  F2FP.BF16.F32.PACK_AB R5, R97, R26 ;  /* 0x0000001a6105723e */ /* 0x000fe200000010ff */
[-CC-:B------:R-:W-:Y:S01]  /*3920*/  FFMA.FTZ R82, R94, R3.reuse, -R96.reuse ;  /* 0x000000035e527223 */ /* 0x180fe20000010860 */
[-CC-:B------:R-:W-:Y:S01]  /*3930*/  FFMA.FTZ R103, R103, R3.reuse, -R96.reuse ;  /* 0x0000000367677223 */ /* 0x180fe20000010860 */
[-CC-:B------:R-:W-:Y:S01]  /*3940*/  FFMA.FTZ R106, R106, R3.reuse, -R96.reuse ;  /* 0x000000036a6a7223 */ /* 0x180fe20000010860 */
[----:B------:R-:W-:Y:S01]  /*3950*/  FFMA.FTZ R107, R107, R3, -R96 ;  /* 0x000000036b6b7223 */ /* 0x000fe20000010860 */
[----:B------:R-:W0:Y:S01]  /*3960*/  MUFU.EX2 R109, R109 ;  /* 0x0000006d006d7308 */ /* 0x000e220000000800 */
[----:B-1----:R-:W-:Y:S01]  /*3970*/  FADD.FTZ R7, R105, R14 ;  /* 0x0000000e69077221 */ /* 0x002fe20000010000 */
[----:B------:R-:W-:Y:S01]  /*3980*/  F2FP.BF16.F32.PACK_AB R14, R25, R15 ;  /* 0x0000000f190e723e */ /* 0x000fe200000010ff */
[----:B------:R-:W-:Y:S01]  /*3990*/  FADD.FTZ R25, R9, R70 ;  /* 0x0000004609197221 */ /* 0x000fe20000010000 */
[----:B------:R-:W-:Y:S01]  /*39a0*/  F2FP.BF16.F32.PACK_AB R13, R105, R104 ;  /* 0x00000068690d723e */ /* 0x000fe200000010ff */
[-CC-:B------:R-:W-:Y:S01]  /*39b0*/  FFMA.FTZ R110, R110, R3.reuse, -R96.reuse ;  /* 0x000000036e6e7223 */ /* 0x180fe20000010860 */
[-CC-:B------:R-:W-:Y:S01]  /*39c0*/  FFMA.FTZ R111, R111, R3.reuse, -R96.reuse ;  /* 0x000000036f6f7223 */ /* 0x180fe20000010860 */
[----:B------:R-:W-:Y:S01]  /*39d0*/  FADD.FTZ R87, R10, R25 ;  /* 0x000000190a577221 */ /* 0x000fe20000010000 */
[----:B------:R-:W1:Y:S01]  /*39e0*/  MUFU.EX2 R27, R27 ;  /* 0x0000001b001b7308 */ /* 0x000e620000000800 */
[----:B--2---:R-:W-:Y:S01]  /*39f0*/  FADD.FTZ R26, R108, R7 ;  /* 0x000000076c1a7221 */ /* 0x004fe20000010000 */
[----:B------:R-:W-:Y:S01]  /*3a00*/  F2FP.BF16.F32.PACK_AB R7, R101, R100 ;  /* 0x000000646507723e */ /* 0x000fe200000010ff */
[----:B------:R-:W-:Y:S01]  /*3a10*/  FADD.FTZ R70, R20, R87 ;  /* 0x0000005714467221 */ /* 0x000fe20000010000 */
[-CC-:B------:R-:W-:Y:S01]  /*3a20*/  FFMA.FTZ R114, R114, R3.reuse, -R96.reuse ;  /* 0x0000000372727223 */ /* 0x180fe20000010860 */
[-CC-:B------:R-:W-:Y:S01]  /*3a30*/  FFMA.FTZ R118, R118, R3.reuse, -R96.reuse ;  /* 0x0000000376767223 */ /* 0x180fe20000010860 */
[-C--:B------:R-:W-:Y:S01]  /*3a40*/  FFMA.FTZ R115, R115, R3.reuse, -R96 ;  /* 0x0000000373737223 */ /* 0x080fe20000010860 */
[----:B------:R-:W-:Y:S01]  /*3a50*/  FADD.FTZ R87, R21, R70 ;  /* 0x0000004615577221 */ /* 0x000fe20000010000 */
[----:B------:R-:W2:Y:S01]  /*3a60*/  MUFU.EX2 R30, R30 ;  /* 0x0000001e001e7308 */ /* 0x000ea20000000800 */
[C---:B0-----:R-:W-:Y:S01]  /*3a70*/  FADD.FTZ R26, R109.reuse, R26 ;  /* 0x0000001a6d1a7221 */ /* 0x041fe20000010000 */
[----:B------:R0:W-:Y:S01]  /*3a80*/  STSM.16.M88.4 [R16+0x1e800], R4 ;  /* 0x01e8000410007844 */ /* 0x0001e20000000200 */
[----:B------:R-:W-:Y:S01]  /*3a90*/  FADD.FTZ R87, R24, R87 ;  /* 0x0000005718577221 */ /* 0x000fe20000010000 */
[----:B------:R-:W-:Y:S01]  /*3aa0*/  F2FP.BF16.F32.PACK_AB R15, R109, R108 ;  /* 0x0000006c6d0f723e */ /* 0x000fe200000010ff */
[----:B------:R-:W-:Y:S01]  /*3ab0*/  FFMA.FTZ R96, R119, R3, -R96 ;  /* 0x0000000377607223 */ /* 0x000fe20000010860 */
[C---:B------:R-:W-:Y:S01]  /*3ac0*/  F2FP.BF16.F32.PACK_AB R24, R28.reuse, R24 ;  /* 0x000000181c18723e */ /* 0x040fe200000010ff */
[----:B------:R-:W-:Y:S01]  /*3ad0*/  FADD.FTZ R70, R28, R87 ;  /* 0x000000571c467221 */ /* 0x000fe20000010000 */
[----:B------:R-:W3:Y:S01]  /*3ae0*/  MUFU.EX2 R31, R31 ;  /* 0x0000001f001f7308 */ /* 0x000ee20000000800 */
[----:B-1----:R-:W-:Y:S01]  /*3af0*/  FADD.FTZ R25, R27, R26 ;  /* 0x0000001a1b197221 */ /* 0x002fe20000010000 */
[----:B------:R1:W-:Y:S01]  /*3b00*/  STSM.16.M88.4 [R23], R12 ;  /* 0x0000000c17007844 */ /* 0x0003e20000000200 */
[----:B------:R-:W-:-:S04]  /*3b10*/  FADD.FTZ R87, R29, R70 ;  /* 0x000000461d577221 */ /* 0x000fc80000010000 */
[----:B------:R-:W-:Y:S01]  /*3b20*/  FADD.FTZ R70, R32, R87 ;  /* 0x0000005720467221 */ /* 0x000fe20000010000 */
[----:B------:R-:W4:Y:S01]  /*3b30*/  MUFU.EX2 R34, R34 ;  /* 0x0000002200227308 */ /* 0x000f220000000800 */
[----:B--2---:R-:W-:Y:S01]  /*3b40*/  FADD.FTZ R26, R30, R25 ;  /* 0x000000191e1a7221 */ /* 0x004fe20000010000 */
[----:B0-----:R-:W-:Y:S01]  /*3b50*/  F2FP.BF16.F32.PACK_AB R4, R10, R9 ;  /* 0x000000090a04723e */ /* 0x001fe200000010ff */
[----:B------:R-:W-:Y:S01]  /*3b60*/  FADD.FTZ R87, R33, R70 ;  /* 0x0000004621577221 */ /* 0x000fe20000010000 */
[----:B------:R-:W-:-:S03]  /*3b70*/  F2FP.BF16.F32.PACK_AB R6, R21, R20 ;  /* 0x000000141506723e */ /* 0x000fc600000010ff */
[C---:B------:R-:W-:Y:S01]  /*3b80*/  FADD.FTZ R70, R36.reuse, R87 ;  /* 0x0000005724467221 */ /* 0x040fe20000010000 */
[----:B------:R-:W0:Y:S01]  /*3b90*/  MUFU.EX2 R38, R38 ;  /* 0x0000002600267308 */ /* 0x000e220000000800 */
[----:B---3--:R-:W-:Y:S01]  /*3ba0*/  FADD.FTZ R25, R31, R26 ;  /* 0x0000001a1f197221 */ /* 0x008fe20000010000 */
[----:B-1----:R-:W-:Y:S01]  /*3bb0*/  F2FP.BF16.F32.PACK_AB R12, R36, R33 ;  /* 0x00000021240c723e */ /* 0x002fe200000010ff */
[----:B------:R-:W-:Y:S01]  /*3bc0*/  FADD.FTZ R70, R49, R70 ;  /* 0x0000004631467221 */ /* 0x000fe20000010000 */
[----:B------:R-:W-:-:S03]  /*3bd0*/  F2FP.BF16.F32.PACK_AB R14, R61, R49 ;  /* 0x000000313d0e723e */ /* 0x000fc600000010ff */
[----:B------:R-:W-:Y:S01]  /*3be0*/  FADD.FTZ R70, R61, R70 ;  /* 0x000000463d467221 */ /* 0x000fe20000010000 */
[----:B------:R-:W1:Y:S01]  /*3bf0*/  MUFU.EX2 R39, R39 ;  /* 0x0000002700277308 */ /* 0x000e620000000800 */
[----:B----4-:R-:W-:Y:S02]  /*3c00*/  FADD.FTZ R25, R34, R25 ;  /* 0x0000001922197221 */ /* 0x010fe40000010000 */
[----:B------:R-:W-:-:S04]  /*3c10*/  FADD.FTZ R9, R37, R70 ;  /* 0x0000004625097221 */ /* 0x000fc80000010000 */
[----:B------:R-:W-:Y:S01]  /*3c20*/  FADD.FTZ R20, R40, R9 ;  /* 0x0000000928147221 */ /* 0x000fe20000010000 */
[----:B------:R-:W2:Y:S01]  /*3c30*/  MUFU.EX2 R42, R42 ;  /* 0x0000002a002a7308 */ /* 0x000ea20000000800 */
[----:B0-----:R-:W-:Y:S01]  /*3c40*/  FADD.FTZ R26, R38, R25 ;  /* 0x00000019261a7221 */ /* 0x001fe20000010000 */
[----:B------:R-:W-:Y:S01]  /*3c50*/  F2FP.BF16.F32.PACK_AB R40, R40, R37 ;  /* 0x000000252828723e */ /* 0x000fe200000010ff */
[----:B------:R-:W-:-:S04]  /*3c60*/  FADD.FTZ R5, R41, R20 ;  /* 0x0000001429057221 */ /* 0x000fc80000010000 */
[----:B------:R-:W-:Y:S01]  /*3c70*/  FADD.FTZ R28, R44, R5 ;  /* 0x000000052c1c7221 */ /* 0x000fe20000010000 */
[----:B------:R-:W0:Y:S01]  /*3c80*/  MUFU.EX2 R47, R47 ;  /* 0x0000002f002f7308 */ /* 0x000e220000000800 */
[----:B-1----:R-:W-:Y:S01]  /*3c90*/  FADD.FTZ R25, R39, R26 ;  /* 0x0000001a27197221 */ /* 0x002fe20000010000 */
[----:B------:R-:W-:Y:S01]  /*3ca0*/  F2FP.BF16.F32.PACK_AB R5, R30, R27 ;  /* 0x0000001b1e05723e */ /* 0x000fe200000010ff */
[----:B------:R-:W-:-:S04]  /*3cb0*/  FADD.FTZ R15, R45, R28 ;  /* 0x0000001c2d0f7221 */ /* 0x000fc80000010000 */
[----:B------:R-:W-:Y:S01]  /*3cc0*/  FADD.FTZ R15, R48, R15 ;  /* 0x0000000f300f7221 */ /* 0x000fe20000010000 */
[----:B------:R-:W1:Y:S01]  /*3cd0*/  MUFU.EX2 R50, R50 ;  /* 0x0000003200327308 */ /* 0x000e620000000800 */
[----:B--2---:R-:W-:Y:S01]  /*3ce0*/  FADD.FTZ R26, R42, R25 ;  /* 0x000000192a1a7221 */ /* 0x004fe20000010000 */
[----:B------:R-:W-:Y:S01]  /*3cf0*/  F2FP.BF16.F32.PACK_AB R48, R48, R45 ;  /* 0x0000002d3030723e */ /* 0x000fe200000010ff */
[----:B------:R-:W-:-:S05]  /*3d00*/  FADD.FTZ R28, R52, R15 ;  /* 0x0000000f341c7221 */ /* 0x000fca0000010000 */
[----:B------:R-:W2:Y:S01]  /*3d10*/  MUFU.EX2 R51, R51 ;  /* 0x0000003300337308 */ /* 0x000ea20000000800 */
[C---:B0-----:R-:W-:Y:S01]  /*3d20*/  FADD.FTZ R25, R47.reuse, R26 ;  /* 0x0000001a2f197221 */ /* 0x041fe20000010000 */
[----:B------:R-:W-:Y:S02]  /*3d30*/  F2FP.BF16.F32.PACK_AB R27, R47, R42 ;  /* 0x0000002a2f1b723e */ /* 0x000fe400000010ff */
[----:B------:R-:W-:-:S04]  /*3d40*/  F2FP.BF16.F32.PACK_AB R42, R44, R41 ;  /* 0x000000292c2a723e */ /* 0x000fc800000010ff */
[----:B------:R-:W0:Y:S01]  /*3d50*/  MUFU.EX2 R54, R54 ;  /* 0x0000003600367308 */ /* 0x000e220000000800 */
[----:B-1----:R-:W-:-:S07]  /*3d60*/  FADD.FTZ R26, R50, R25 ;  /* 0x00000019321a7221 */ /* 0x002fce0000010000 */
[----:B------:R-:W1:Y:S01]  /*3d70*/  MUFU.EX2 R59, R59 ;  /* 0x0000003b003b7308 */ /* 0x000e620000000800 */
[----:B--2---:R-:W-:Y:S01]  /*3d80*/  FADD.FTZ R25, R51, R26 ;  /* 0x0000001a33197221 */ /* 0x004fe20000010000 */
[----:B------:R-:W-:-:S06]  /*3d90*/  F2FP.BF16.F32.PACK_AB R26, R32, R29 ;  /* 0x0000001d201a723e */ /* 0x000fcc00000010ff */
        /* <DEDUP_REMOVED lines=13> */
[----:B------:R-:W-:-:S05]  /*3e70*/  F2FP.BF16.F32.PACK_AB R7, R34, R31 ;  /* 0x0000001f2207723e */ /* 0x000fca00000010ff */
[----:B------:R1:W-:Y:S01]  /*3e80*/  STSM.16.M88.4 [R18], R4 ;  /* 0x0000000412007844 */ /* 0x0003e20000000200 */
[----:B------:R-:W3:Y:S01]  /*3e90*/  MUFU.EX2 R62, R62 ;  /* 0x0000003e003e7308 */ /* 0x000ee20000000800 */
[C---:B--2---:R-:W-:Y:S01]  /*3ea0*/  FADD.FTZ R13, R55.reuse, R20 ;  /* 0x00000014370d7221 */ /* 0x044fe20000010000 */
[----:B------:R-:W-:Y:S01]  /*3eb0*/  F2FP.BF16.F32.PACK_AB R43, R55, R46 ;  /* 0x0000002e372b723e */ /* 0x000fe200000010ff */
[----:B------:R-:W-:Y:S05]  /*3ec0*/  STSM.16.M88.4 [R17], R24 ;  /* 0x0000001811007844 */ /* 0x000fea0000000200 */
[----:B------:R-:W2:Y:S01]  /*3ed0*/  MUFU.EX2 R63, R63 ;  /* 0x0000003f003f7308 */ /* 0x000ea20000000800 */
[----:B0-----:R-:W-:Y:S01]  /*3ee0*/  FADD.FTZ R21, R58, R13 ;  /* 0x0000000d3a157221 */ /* 0x001fe20000010000 */
[----:B------:R-:W-:-:S02]  /*3ef0*/  F2FP.BF16.F32.PACK_AB R13, R51, R50 ;  /* 0x00000032330d723e */ /* 0x000fc400000010ff */
[----:B------:R-:W-:-:S03]  /*3f00*/  F2FP.BF16.F32.PACK_AB R50, R53, R52 ;  /* 0x000000343532723e */ /* 0x000fc600000010ff */
[----:B------:R0:W-:Y:S01]  /*3f10*/  STSM.16.M88.4 [R16+0x24800], R12 ;  /* 0x0248000c10007844 */ /* 0x0001e20000000200 */
[----:B------:R-:W4:Y:S01]  /*3f20*/  MUFU.EX2 R67, R67 ;  /* 0x0000004300437308 */ /* 0x000f220000000800 */
[C---:B---3--:R-:W-:Y:S01]  /*3f30*/  FADD.FTZ R20, R62.reuse, R21 ;  /* 0x000000153e147221 */ /* 0x048fe20000010000 */
[----:B------:R-:W-:Y:S01]  /*3f40*/  FADD.FTZ R21, R53, R28 ;  /* 0x0000001c35157221 */ /* 0x000fe20000010000 */
[----:B------:R-:W-:Y:S01]  /*3f50*/  F2FP.BF16.F32.PACK_AB R49, R62, R58 ;  /* 0x0000003a3e31723e */ /* 0x000fe200000010ff */
[----:B------:R-:W-:Y:S02]  /*3f60*/  STSM.16.M88.4 [R153], R40 ;  /* 0x0000002899007844 */ /* 0x000fe40000000200 */
[----:B------:R-:W-:Y:S02]  /*3f70*/  FADD.FTZ R28, R56, R21 ;  /* 0x00000015381c7221 */ /* 0x000fe40000010000 */
[----:B------:R-:W3:Y:S01]  /*3f80*/  MUFU.EX2 R57, R57 ;  /* 0x0000003900397308 */ /* 0x000ee20000000800 */
[----:B--2---:R-:W-:-:S07]  /*3f90*/  FADD.FTZ R20, R63, R20 ;  /* 0x000000143f147221 */ /* 0x004fce0000010000 */
[----:B------:R-:W2:Y:S01]  /*3fa0*/  MUFU.EX2 R66, R66 ;  /* 0x0000004200427308 */ /* 0x000ea20000000800 */
[C---:B----4-:R-:W-:Y:S01]  /*3fb0*/  FADD.FTZ R21, R67.reuse, R20 ;  /* 0x0000001443157221 */ /* 0x050fe20000010000 */
[----:B------:R-:W-:-:S05]  /*3fc0*/  F2FP.BF16.F32.PACK_AB R51, R67, R63 ;  /* 0x0000003f4333723e */ /* 0x000fca00000010ff */
[----:B------:R-:W-:Y:S01]  /*3fd0*/  STSM.16.M88.4 [R18+0x6000], R48 ;  /* 0x0060003012007844 */ /* 0x000fe20000000200 */
[----:B------:R-:W4:Y:S01]  /*3fe0*/  MUFU.EX2 R60, R60 ;  /* 0x0000003c003c7308 */ /* 0x000f220000000800 */
[C---:B---3--:R-:W-:Y:S01]  /*3ff0*/  FADD.FTZ R29, R57.reuse, R28 ;  /* 0x0000001c391d7221 */ /* 0x048fe20000010000 */
[----:B------:R-:W-:-:S06]  /*4000*/  F2FP.BF16.F32.PACK_AB R56, R57, R56 ;  /* 0x000000383938723e */ /* 0x000fcc00000010ff */
[----:B------:R-:W1:Y:S01]  /*4010*/  MUFU.EX2 R71, R71 ;  /* 0x0000004700477308 */ /* 0x000e620000000800 */
[----:B--2---:R-:W-:-:S07]  /*4020*/  FADD.FTZ R20, R66, R21 ;  /* 0x0000001542147221 */ /* 0x004fce0000010000 */
[----:B------:R-:W2:Y:S01]  /*4030*/  MUFU.EX2 R64, R64 ;  /* 0x0000004000407308 */ /* 0x000ea20000000800 */
[----:B----4-:R-:W-:-:S07]  /*4040*/  FADD.FTZ R29, R60, R29 ;  /* 0x0000001d3c1d7221 */ /* 0x010fce0000010000 */
        /* <DEDUP_REMOVED lines=12> */
[----:B------:R-:W-:-:S05]  /*4110*/  F2FP.BF16.F32.PACK_AB R59, R75, R74 ;  /* 0x0000004a4b3b723e */ /* 0x000fca00000010ff */
[----:B------:R-:W-:Y:S01]  /*4120*/  STSM.16.M88.4 [R17+0x6000], R56 ;  /* 0x0060003811007844 */ /* 0x000fe20000000200 */
        /* <DEDUP_REMOVED lines=19> */
[----:B------:R-:W-:-:S06]  /*4260*/  F2FP.BF16.F32.PACK_AB R76, R76, R73 ;  /* 0x000000494c4c723e */ /* 0x000fcc00000010ff */
[----:B------:R-:W1:Y:S01]  /*4270*/  MUFU.EX2 R9, R98 ;  /* 0x0000006200097308 */ /* 0x000e620000000800 */
[C---:B--2---:R-:W-:Y:S01]  /*4280*/  FADD.FTZ R4, R83.reuse, R4 ;  /* 0x0000000453047221 */ /* 0x044fe20000010000 */
[----:B------:R-:W-:-:S05]  /*4290*/  F2FP.BF16.F32.PACK_AB R71, R83, R82 ;  /* 0x000000525347723e */ /* 0x000fca00000010ff */
[----:B------:R-:W-:Y:S01]  /*42a0*/  STSM.16.M88.4 [R16+0x2a800], R68 ;  /* 0x02a8004410007844 */ /* 0x000fe20000000200 */
[----:B------:R-:W0:Y:S01]  /*42b0*/  MUFU.EX2 R93, R93 ;  /* 0x0000005d005d7308 */ /* 0x000e220000000800 */
[----:B---3--:R-:W-:-:S07]  /*42c0*/  FADD.FTZ R6, R77, R6 ;  /* 0x000000064d067221 */ /* 0x008fce0000010000 */
        /* <DEDUP_REMOVED lines=17> */
[----:B------:R-:W-:-:S05]  /*43e0*/  F2FP.BF16.F32.PACK_AB R79, R103, R102 ;  /* 0x00000066674f723e */ /* 0x000fca00000010ff */
[----:B------:R-:W-:Y:S01]  /*43f0*/  STSM.16.M88.4 [R152], R76 ;  /* 0x0000004c98007844 */ /* 0x000fe20000000200 */
        /* <DEDUP_REMOVED lines=16> */
[----:B------:R-:W-:-:S05]  /*4500*/  F2FP.BF16.F32.PACK_AB R83, R111, R110 ;  /* 0x0000006e6f53723e */ /* 0x000fca00000010ff */
[----:B------:R-:W-:Y:S01]  /*4510*/  STSM.16.M88.4 [R18+0xc000], R80 ;  /* 0x00c0005012007844 */ /* 0x000fe20000000200 */
[----:B------:R-:W0:Y:S01]  /*4520*/  MUFU.EX2 R6, R115 ;  /* 0x0000007300067308 */ /* 0x000e220000000800 */
[C---:B--2---:R-:W-:Y:S01]  /*4530*/  FADD.FTZ R14, R88.reuse, R7 ;  /* 0x00000007580e7221 */ /* 0x044fe20000010000 */
[----:B------:R-:W-:-:S06]  /*4540*/  F2FP.BF16.F32.PACK_AB R4, R88, R85 ;  /* 0x000000555804723e */ /* 0x000fcc00000010ff */
[----:B------:R-:W-:Y:S01]  /*4550*/  MUFU.EX2 R89, R116 ;  /* 0x0000007400597308 */ /* 0x000fe20000000800 */
[----:B-1----:R-:W-:-:S07]  /*4560*/  FADD.FTZ R7, R5, R12 ;  /* 0x0000000c05077221 */ /* 0x002fce0000010000 */
[----:B------:R-:W1:Y:S01]  /*4570*/  MUFU.EX2 R8, R8 ;  /* 0x0000000800087308 */ /* 0x000e620000000800 */
[C---:B0-----:R-:W-:Y:S01]  /*4580*/  FADD.FTZ R9, R6.reuse, R7 ;  /* 0x0000000706097221 */ /* 0x041fe20000010000 */
[----:B------:R-:W-:-:S06]  /*4590*/  F2FP.BF16.F32.PACK_AB R5, R6, R5 ;  /* 0x000000050605723e */ /* 0x000fcc00000010ff */
[----:B------:R-:W-:Y:S08]  /*45a0*/  MUFU.EX2 R118, R118 ;  /* 0x0000007600767308 */ /* 0x000ff00000000800 */
[----:B------:R-:W0:Y:S01]  /*45b0*/  MUFU.EX2 R13, R96 ;  /* 0x00000060000d7308 */ /* 0x000e220000000800 */
[----:B-1----:R-:W-:Y:S01]  /*45c0*/  F2FP.BF16.F32.PACK_AB R6, R8, R89 ;  /* 0x000000590806723e */ /* 0x002fe200000010ff */
[----:B------:R-:W-:Y:S01]  /*45d0*/  FADD.FTZ R89, R89, R14 ;  /* 0x0000000e59597221 */ /* 0x000fe20000010000 */
[----:B0-----:R-:W-:Y:S01]  /*45e0*/  F2FP.BF16.F32.PACK_AB R7, R13, R118 ;  /* 0x000000760d07723e */ /* 0x001fe200000010ff */
[----:B------:R-:W-:-:S02]  /*45f0*/  FADD.FTZ R118, R118, R9 ;  /* 0x0000000976767221 */ /* 0x000fc40000010000 */
[----:B------:R-:W-:Y:S01]  /*4600*/  FADD.FTZ R9, R8, R89 ;  /* 0x0000005908097221 */ /* 0x000fe20000010000 */
[----:B------:R-:W-:Y:S01]  /*4610*/  VIADD R8, R19, 0xfffffffe ;  /* 0xfffffffe13087836 */ /* 0x000fe20000000000 */
[----:B------:R0:W-:Y:S04]  /*4620*/  STSM.16.M88.4 [R17+0xc000], R4 ;  /* 0x00c0000411007844 */ /* 0x0001e80000000200 */
[----:B------:R-:W-:Y:S01]  /*4630*/  ISETP.GE.AND P2, PT, R8, R22, PT ;  /* 0x000000160800720c */ /* 0x000fe20003f46270 */
[----:B------:R1:W-:Y:S06]  /*4640*/  MEMBAR.ALL.CTA ;  /* 0x0000000000007992 */ /* 0x0003ec0000008000 */
[----:B-1----:R-:W1:Y:S01]  /*4650*/  FENCE.VIEW.ASYNC.S ;  /* 0x00000000000073c6 */ /* 0x002e620000000000 */
[----:B0-----:R-:W-:Y:S01]  /*4660*/  FADD.FTZ R5, R13, R118 ;  /* 0x000000760d057221 */ /* 0x001fe20000010000 */
[----:B-1----:R-:W-:-:S04]  /*4670*/  NOP ;  /* 0x0000000000007918 */ /* 0x002fc80000000000 */
[----:B------:R-:W-:Y:S05]  /*4680*/  @!P2 BRA `(.L_x_12315) ;  /* 0x0000002800c8a947 */ /* 0x000fea0003800000 */
[----:B------:R-:W-:Y:S01]  /*4690*/  IMAD.MOV.U32 R7, RZ, RZ, R11 ;  /* 0x000000ffff077224 */ /* 0x000fe200078e000b */
[----:B------:R-:W-:Y:S01]  /*46a0*/  CS2R R150, SRZ ;  /* 0x0000000000967805 */ /* 0x000fe2000001ff00 */
[----:B------:R-:W-:Y:S01]  /*46b0*/  IMAD.MOV.U32 R6, RZ, RZ, R0 ;  /* 0x000000ffff067224 */ /* 0x000fe200078e0000 */
[----:B------:R-:W-:Y:S01]  /*46c0*/  CS2R R148, SRZ ;  /* 0x0000000000947805 */ /* 0x000fe2000001ff00 */
[----:B------:R-:W-:Y:S01]  /*46d0*/  IMAD.MOV.U32 R4, RZ, RZ, R2 ;  /* 0x000000ffff047224 */ /* 0x000fe200078e0002 */
        /* <DEDUP_REMOVED lines=14> */
[----:B------:R-:W-:-:S06]  /*47c0*/  UMOV UR6, UR36 ;  /* 0x0000002400067c82 */ /* 0x000fcc0008000000 */
.L_x_12324:
[----:B------:R-:W-:Y:S01]  /*47d0*/  UIADD3 UR36, UR6, 0x1, URZ ;  /* 0x0000000106247890 */ /* 0x000fe2000fffe03f */
[----:B------:R-:W-:-:S03]  /*47e0*/  ISETP.NE.AND P3, PT, RZ, UR39, PT ;  /* 0x00000027ff007c0c */ /* 0x000fc6000bf65270 */
[----:B------:R-:W-:-:S04]  /*47f0*/  UISETP.NE.AND UP0, UPT, UR36, 0x2, UPT ;  /* 0x000000022400788c */ /* 0x000fc8000bf05270 */
[----:B------:R-:W-:Y:S02]  /*4800*/  USEL UR7, URZ, 0x1, UP0 ;  /* 0x000000013f077887 */ /* 0x000fe40008000000 */
[----:B------:R-:W-:-:S04]  /*4810*/  USEL UR36, UR36, URZ, UP0 ;  /* 0x0000003f24247287 */ /* 0x000fc80008000000 */
[----:B------:R-:W-:Y:S01]  /*4820*/  LOP3.LUT R2, R4, UR7, RZ, 0x3c, !PT ;  /* 0x0000000704027c12 */ /* 0x000fe2000f8e3cff */
[----:B----4-:R-:W-:Y:S07]  /*4830*/  @P3 BRA `(.L_x_12316) ;  /* 0x0000000000283947 */ /* 0x010fee0003800000 */
[----:B------:R-:W-:Y:S05]  /*4840*/  @!P0 BRA `(.L_x_12317) ;  /* 0x0000000000048947 */ /* 0x000fea0003800000 */
[----:B------:R-:W-:Y:S01]  /*4850*/  BPT.TRAP 0x1 ;  /* 0x000000040000795c */ /* 0x000fe20000300000 */
.L_x_12317:
[----:B------:R-:W-:Y:S01]  /*4860*/  ULEA UR7, UR36, UR37, 0x3 ;  /* 0x0000002524077291 */ /* 0x000fe2000f8e183f */
[----:B------:R-:W-:-:S08]  /*4870*/  SHF.L.U32 R0, R2, 0x1f, RZ ;  /* 0x0000001f02007819 */ /* 0x000fd000000006ff */
[----:B------:R0:W1:Y:S01]  /*4880*/  SYNCS.PHASECHK.TRANS64.TRYWAIT P2, [UR7+0x30830], R0 ;  /* 0x03083000ff0075a7 */ /* 0x0000620008040147 */
[----:B------:R-:W-:Y:S05]  /*4890*/  @!P0 BRA `(.L_x_12318) ;  /* 0x0000000000048947 */ /* 0x000fea0003800000 */
[----:B------:R-:W-:Y:S01]  /*48a0*/  BPT.TRAP 0x1 ;  /* 0x000000040000795c */ /* 0x000fe20000300000 */
.L_x_12318:
[----:B-1----:R-:W-:Y:S05]  /*48b0*/  @P2 BRA `(.L_x_12316) ;  /* 0x0000000000082947 */ /* 0x002fea0003800000 */
[----:B------:R-:W1:Y:S02]  /*48c0*/  SYNCS.PHASECHK.TRANS64.TRYWAIT P2, [UR7+0x30830], R0 ;  /* 0x03083000ff0075a7 */ /* 0x000e640008040147 */
[----:B-1----:R-:W-:Y:S05]  /*48d0*/  @!P2 BRA `(.L_x_12319) ;  /* 0x000000b00080a947 */ /* 0x002fea0003800000 */
.L_x_12316:
[----:B-1----:R-:W1:Y:S01]  /*48e0*/  S2R R3, SR_TID.X ;  /* 0x0000000000037919 */ /* 0x002e620000002100 */
[----:B------:R-:W-:Y:S01]  /*48f0*/  UIMAD UR26, UR36, 0x600, UR20 ;  /* 0x00000600241a78a4 */ /* 0x000fe2000f8e0214 */
[----:B------:R-:W-:Y:S01]  /*4900*/  UMOV UR24, UR4 ;  /* 0x0000000400187c82 */ /* 0x000fe20008000000 */
        /* <DEDUP_REMOVED lines=23> */
[----:B0-----:R-:W-:Y:S05]  /*4a80*/  @P3 BRA `(.L_x_12320) ;  /* 0x0000000000283947 */ /* 0x001fea0003800000 */
[----:B------:R-:W-:Y:S05]  /*4a90*/  @!P0 BRA `(.L_x_12321) ;  /* 0x0000000000048947 */ /* 0x000fea0003800000 */
[----:B------:R-:W-:Y:S01]  /*4aa0*/  BPT.TRAP 0x1 ;  /* 0x000000040000795c */ /* 0x000fe20000300000 */
.L_x_12321:
[----:B------:R-:W-:Y:S01]  /*4ab0*/  ULEA UR7, UR6, UR37, 0x3 ;  /* 0x0000002506077291 */ /* 0x000fe2000f8e183f */
[----:B------:R-:W-:-:S08]  /*4ac0*/  SHF.L.U32 R0, R4, 0x1f, RZ ;  /* 0x0000001f04007819 */ /* 0x000fd000000006ff */
[----:B------:R0:W1:Y:S01]  /*4ad0*/  SYNCS.PHASECHK.TRANS64.TRYWAIT P2, [UR7+0x30850], R0 ;  /* 0x03085000ff0075a7 */ /* 0x0000620008040147 */
[----:B------:R-:W-:Y:S05]  /*4ae0*/  @!P0 BRA `(.L_x_12322) ;  /* 0x0000000000048947 */ /* 0x000fea0003800000 */
[----:B------:R-:W-:Y:S01]  /*4af0*/  BPT.TRAP 0x1 ;  /* 0x000000040000795c */ /* 0x000fe20000300000 */
.L_x_12322:
[----:B-1----:R-:W-:Y:S05]  /*4b00*/  @P2 BRA `(.L_x_12320) ;  /* 0x0000000000082947 */ /* 0x002fea0003800000 */
[----:B------:R-:W1:Y:S02]  /*4b10*/  SYNCS.PHASECHK.TRANS64.TRYWAIT P2, [UR7+0x30850], R0 ;  /* 0x03085000ff0075a7 */ /* 0x000e640008040147 */
[----:B-1----:R-:W-:Y:S05]  /*4b20*/  @!P2 BRA `(.L_x_12323) ;  /* 0x000000b00004a947 */ /* 0x002fea0003800000 */
.L_x_12320:
[----:B------:R-:W-:Y:S01]  /*4b30*/  ULEA UR10, UR38, UR37, 0xd ;  /* 0x00000025260a7291 */ /* 0x000fe2000f8e683f */
[----:B------:R-:W-:Y:S01]  /*4b40*/  WARPGROUP.ARRIVE ;  /* 0x00000000000079c5 */ /* 0x000fe20000000000 */
[----:B------:R-:W-:Y:S01]  /*4b50*/  UIADD3 UR7, UR37, 0x400, URZ ;  /* 0x0000040025077890 */ /* 0x000fe2000fffe03f */
[----:B01----:R-:W-:Y:S01]  /*4b60*/  FMNMX.FTZ R0, R24, R6, !PT ;  /* 0x0000000618007209 */ /* 0x003fe20007810000 */
[----:B------:R-:W-:Y:S01]  /*4b70*/  UIADD3 UR10, UR10, 0x1e800, URZ ;  /* 0x0001e8000a0a7890 */ /* 0x000fe2000fffe03f */
[----:B------:R-:W-:Y:S01]  /*4b80*/  FMNMX.FTZ R11, R26, R7, !PT ;  /* 0x000000071a0b7209 */ /* 0x000fe20007810000 */
[----:B------:R-:W-:Y:S01]  /*4b90*/  USHF.R.U32.HI UR7, URZ, 0x4, UR7 ;  /* 0x000000043f077899 */ /* 0x000fe20008011607 */
[----:B------:R-:W-:Y:S01]  /*4ba0*/  FMNMX.FTZ R0, R25, R0, !PT ;  /* 0x0000000019007209 */ /* 0x000fe20007810000 */
[----:B------:R-:W-:Y:S01]  /*4bb0*/  USHF.R.U32.HI UR10, URZ, 0x4, UR10 ;  /* 0x000000043f0a7899 */ /* 0x000fe2000801160a */
[----:B------:R-:W-:Y:S01]  /*4bc0*/  FMNMX.FTZ R11, R27, R11, !PT ;  /* 0x0000000b1b0b7209 */ /* 0x000fe20007810000 */
[----:B------:R-:W-:Y:S01]  /*4bd0*/  ULOP3.LUT UR7, UR7, 0x3fff, URZ, 0xc0, !UPT ;  /* 0x00003fff07077892 */ /* 0x000fe2000f8ec03f */
[----:B------:R-:W-:Y:S01]  /*4be0*/  FMNMX.FTZ R0, R28, R0, !PT ;  /* 0x000000001c007209 */ /* 0x000fe20007810000 */
[----:B------:R-:W-:Y:S01]  /*4bf0*/  ULOP3.LUT UR10, UR10, 0x3fff, URZ, 0xc0, !UPT ;  /* 0x00003fff0a0a7892 */ /* 0x000fe2000f8ec03f */
[----:B------:R-:W-:Y:S01]  /*4c00*/  FMNMX.FTZ R11, R30, R11, !PT ;  /* 0x0000000b1e0b7209 */ /* 0x000fe20007810000 */
[----:B------:R-:W-:Y:S01]  /*4c10*/  UIMAD UR14, UR6, 0x600, UR7 ;  /* 0x00000600060e78a4 */ /* 0x000fe2000f8e0207 */
[----:B------:R-:W-:Y:S01]  /*4c20*/  FMNMX.FTZ R0, R29, R0, !PT ;  /* 0x000000001d007209 */ /* 0x000fe20007810000 */
[----:B------:R-:W-:Y:S01]  /*4c30*/  ULOP3.LUT UR10, UR10, 0x10000, URZ, 0xfc, !UPT ;  /* 0x000100000a0a7892 */ /* 0x000fe2000f8efc3f */
[----:B------:R-:W-:Y:S01]  /*4c40*/  FMNMX.FTZ R11, R31, R11, !PT ;  /* 0x0000000b1f0b7209 */ /* 0x000fe20007810000 */
[----:B------:R-:W-:Y:S01]  /*4c50*/  UMOV UR27, 0x40000040 ;  /* 0x40000040001b7882 */ /* 0x000fe20000000000 */
[----:B------:R-:W-:Y:S01]  /*4c60*/  UMOV UR25, 0x40000040 ;  /* 0x4000004000197882 */ /* 0x000fe20000000000 */
[----:B------:R-:W-:Y:S01]  /*4c70*/  FMNMX.FTZ R0, R32, R0, !PT ;  /* 0x0000000020007209 */ /* 0x000fe20007810000 */
[----:B------:R-:W-:Y:S01]  /*4c80*/  UMOV UR26, UR14 ;  /* 0x0000000e001a7c82 */ /* 0x000fe20008000000 */
[----:B------:R-:W-:Y:S01]  /*4c90*/  FMNMX.FTZ R11, R34, R11, !PT ;  /* 0x0000000b220b7209 */ /* 0x000fe20007810000 */
        /* <DEDUP_REMOVED lines=9> */
[----:B------:R-:W-:Y:S01]  /*4d30*/  FMNMX.FTZ R11, R38, R11, !PT ;  /* 0x0000000b260b7209 */ /* 0x000fe20007810000 */
[----:B------:R-:W0:Y:S01]  /*4d40*/  S2R R19, SR_TID.X ;  /* 0x0000000000137919 */ /* 0x000e220000002100 */
        /* <DEDUP_REMOVED lines=96> */
[----:B0-----:R-:W-:Y:S01]  /*5350*/  SHF.R.U32.HI R15, RZ, 0x7, R19 ;  /* 0x00000007ff0f7819 */ /* 0x001fe20000011613 */
[----:B------:R-:W0:Y:S01]  /*5360*/  SHFL.BFLY PT, R3, R0, 0x2, 0x1f ;  /* 0x0c401f0000037f89 */ /* 0x000e2200000e0000 */
[----:B------:R-:W-:-:S03]  /*5370*/  ISETP.GE.U32.AND P2, PT, R19, 0x180, PT ;  /* 0x000001801300780c */ /* 0x000fc60003f46070 */
[----:B------:R-:W1:Y:S01]  /*5380*/  SHFL.BFLY PT, R13, R11, 0x2, 0x1f ;  /* 0x0c401f000b0d7f89 */ /* 0x000e6200000e0000 */
[----:B0-----:R-:W-:Y:S02]  /*5390*/  FMNMX.FTZ R0, R0, R3, !PT ;  /* 0x0000000300007209 */ /* 0x001fe40007810000 */
[----:B-1----:R-:W-:-:S03]  /*53a0*/  FMNMX.FTZ R11, R11, R13, !PT ;  /* 0x0000000d0b0b7209 */ /* 0x002fc60007810000 */
[----:B------:R-:W0:Y:S04]  /*53b0*/  SHFL.BFLY PT, R3, R0, 0x1, 0x1f ;  /* 0x0c201f0000037f89 */ /* 0x000e2800000e0000 */
[----:B------:R-:W1:Y:S01]  /*53c0*/  SHFL.BFLY PT, R13, R11, 0x1, 0x1f ;  /* 0x0c201f000b0d7f89 */ /* 0x000e6200000e0000 */
[----:B0-----:R-:W-:Y:S02]  /*53d0*/  FMNMX.FTZ R0, R0, R3, !PT ;  /* 0x0000000300007209 */ /* 0x001fe40007810000 */
[----:B------:R-:W0:Y:S01]  /*53e0*/  LDC R3, c[0x0][0x988] ;  /* 0x00026200ff037b82 */ /* 0x000e220000000800 */
[----:B-1----:R-:W-:Y:S02]  /*53f0*/  FMNMX.FTZ R11, R11, R13, !PT ;  /* 0x0000000d0b0b7209 */ /* 0x002fe40007810000 */
[----:B------:R-:W-:Y:S01]  /*5400*/  FADD.FTZ R6, -R0, R6 ;  /* 0x0000000600067221 */ /* 0x000fe20000010100 */
[----:B------:R-:W-:-:S02]  /*5410*/  WARPGROUP.DEPBAR.LE gsb0, 0x0 ;  /* 0x00008000000079c5 */ /* 0x000fc40000010000 */
[----:B------:R-:W-:Y:S01]  /*5420*/  WARPGROUP.ARRIVE ;  /* 0x00000000000079c5 */ /* 0x000fe20000000000 */
[----:B------:R-:W-:-:S05]  /*5430*/  FADD.FTZ R7, -R11, R7 ;  /* 0x000000070b077221 */ /* 0x000fca0000010100 */
[----:B------:R-:W-:Y:S01]  /*5440*/  HGMMA.64x64x16.F32.BF16 R120, gdesc[UR24].tnspB, R120, gsb0 ;  /* 0x40e00000187879f0 */ /* 0x000fe20008001878 */
[----:B------:R-:W-:Y:S02]  /*5450*/  UIADD3 UR26, UR14, 0x200, URZ ;  /* 0x000002000e1a7890 */ /* 0x000fe4000fffe03f */
[----:B------:R-:W-:Y:S01]  /*5460*/  UIADD3 UR24, UR10, 0x600, URZ ;  /* 0x000006000a187890 */ /* 0x000fe2000fffe03f */
[----:B------:R-:W-:Y:S01]  /*5470*/  UMOV UR27, 0x40000040 ;  /* 0x40000040001b7882 */ /* 0x000fe20000000000 */
[----:B------:R-:W-:Y:S01]  /*5480*/  UMOV UR25, 0x40000040 ;  /* 0x4000004000197882 */ /* 0x000fe20000000000 */
[-C--:B0-----:R-:W-:Y:S01]  /*5490*/  FMUL.FTZ R7, R7, R3.reuse ;  /* 0x0000000307077220 */ /* 0x081fe20000410000 */
[-C--:B------:R-:W-:Y:S01]  /*54a0*/  FMUL.FTZ R4, R0, R3.reuse ;  /* 0x0000000300047220 */ /* 0x080fe20000410000 */
[-C--:B------:R-:W-:Y:S01]  /*54b0*/  FMUL.FTZ R14, R11, R3.reuse ;  /* 0x000000030b0e7220 */ /* 0x080fe20000410000 */
[-C--:B------:R-:W-:Y:S01]  /*54c0*/  FMUL.FTZ R6, R6, R3.reuse ;  /* 0x0000000306067220 */ /* 0x080fe20000410000 */
        /* <DEDUP_REMOVED lines=9> */
[----:B0-----:R-:W-:-:S02]  /*5560*/  VIADD R7, R15, 0x9 ;  /* 0x000000090f077836 */ /* 0x001fc40000000000 */
[-CC-:B------:R-:W-:Y:S01]  /*5570*/  FFMA.FTZ R40, R40, R3.reuse, -R4.reuse ;  /* 0x0000000328287223 */ /* 0x180fe20000010804 */
[-CC-:B------:R-:W-:Y:S01]  /*5580*/  FFMA.FTZ R41, R41, R3.reuse, -R4.reuse ;  /* 0x0000000329297223 */ /* 0x180fe20000010804 */
[-CC-:B------:R-:W-:Y:S01]  /*5590*/  FFMA.FTZ R44, R44, R3.reuse, -R4.reuse ;  /* 0x000000032c2c7223 */ /* 0x180fe20000010804 */
[-CC-:B------:R-:W-:Y:S01]  /*55a0*/  FFMA.FTZ R45, R45, R3.reuse, -R4.reuse ;  /* 0x000000032d2d7223 */ /* 0x180fe20000010804 */
[----:B------:R-:W-:Y:S01]  /*55b0*/  SEL R7, R7, 0x9, !P2 ;  /* 0x0000000907077807 */ /* 0x000fe20005000000 */
        /* <DEDUP_REMOVED lines=47> */
[----:B------:R-:W-:Y:S01]  /*58b0*/  FFMA.FTZ R43, R43, R3, -R14 ;  /* 0x000000032b2b7223 */ /* 0x000fe2000001080e */
[----:B------:R-:W-:-:S02]  /*58c0*/  WARPGROUP.DEPBAR.LE gsb0, 0x0 ;  /* 0x00008000000079c5 */ /* 0x000fc40000010000 */
[----:B------:R-:W-:Y:S01]  /*58d0*/  WARPGROUP.ARRIVE ;  /* 0x00000000000079c5 */ /* 0x000fe20000000000 */
[-CC-:B------:R-:W-:Y:S01]  /*58e0*/  FFMA.FTZ R46, R46, R3.reuse, -R14.reuse ;  /* 0x000000032e2e7223 */ /* 0x180fe2000001080e */
[-CC-:B------:R-:W-:Y:S01]  /*58f0*/  FFMA.FTZ R47, R47, R3.reuse, -R14.reuse ;  /* 0x000000032f2f7223 */ /* 0x180fe2000001080e */
[----:B------:R-:W1:Y:S01]  /*5900*/  MUFU.EX2 R25, R25 ;  /* 0x0000001900197308 */ /* 0x000e620000000800 */
[-CC-:B------:R-:W-:Y:S01]  /*5910*/  FFMA.FTZ R50, R50, R3.reuse, -R14.reuse ;  /* 0x0000000332327223 */ /* 0x180fe2000001080e */
[-CC-:B------:R-:W-:Y:S01]  /*5920*/  FFMA.FTZ R51, R51, R3.reuse, -R14.reuse ;  /* 0x0000000333337223 */ /* 0x180fe2000001080e */
[----:B------:R-:W-:Y:S01]  /*5930*/  HGMMA.64x64x16.F32.BF16 R120, gdesc[UR24].tnspB, R120, gsb0 ;  /* 0x40e00000187879f0 */ /* 0x000fe20008001878 */
[----:B------:R-:W-:Y:S01]  /*5940*/  UIADD3 UR26, UR14, 0x280, URZ ;  /* 0x000002800e1a7890 */ /* 0x000fe2000fffe03f */
[-CC-:B------:R-:W-:Y:S01]  /*5950*/  FFMA.FTZ R54, R54, R3.reuse, -R14.reuse ;  /* 0x0000000336367223 */ /* 0x180fe2000001080e */
[----:B------:R-:W-:Y:S01]  /*5960*/  UIADD3 UR24, UR10, 0x602, URZ ;  /* 0x000006020a187890 */ /* 0x000fe2000fffe03f */
[----:B------:R-:W-:Y:S01]  /*5970*/  FFMA.FTZ R55, R55, R3, -R14 ;  /* 0x0000000337377223 */ /* 0x000fe2000001080e */
[----:B------:R-:W-:Y:S01]  /*5980*/  UMOV UR27, 0x40000040 ;  /* 0x40000040001b7882 */ /* 0x000fe20000000000 */
[----:B------:R-:W-:Y:S01]  /*5990*/  UMOV UR25, 0x40000040 ;  /* 0x4000004000197882 */ /* 0x000fe20000000000 */
[----:B------:R-:W2:Y:S01]  /*59a0*/  MUFU.EX2 R26, R26 ;  /* 0x0000001a001a7308 */ /* 0x000ea20000000800 */
[----:B0-----:R-:W-:Y:S01]  /*59b0*/  FFMA.FTZ R6, R10, R9, R4 ;  /* 0x000000090a067223 */ /* 0x001fe20000010004 */
[-CC-:B------:R-:W-:Y:S01]  /*59c0*/  FFMA.FTZ R58, R58, R3.reuse, -R14.reuse ;  /* 0x000000033a3a7223 */ /* 0x180fe2000001080e */
[-CC-:B------:R-:W-:Y:S01]  /*59d0*/  FFMA.FTZ R59, R59, R3.reuse, -R14.reuse ;  /* 0x000000033b3b7223 */ /* 0x180fe2000001080e */
[-CC-:B------:R-:W-:Y:S01]  /*59e0*/  FFMA.FTZ R62, R62, R3.reuse, -R14.reuse ;  /* 0x000000033e3e7223 */ /* 0x180fe2000001080e */
[-CC-:B------:R-:W-:Y:S01]  /*59f0*/  FFMA.FTZ R63, R63, R3.reuse, -R14.reuse ;  /* 0x000000033f3f7223 */ /* 0x180fe2000001080e */
[-C--:B------:R-:W-:Y:S01]  /*5a00*/  FFMA.FTZ R66, R66, R3.reuse, -R14 ;  /* 0x0000000342427223 */ /* 0x080fe2000001080e */
[----:B-1----:R-:W-:Y:S01]  /*5a10*/  FADD.FTZ R6, R25, R6 ;  /* 0x0000000619067221 */ /* 0x002fe20000010000 */
[----:B------:R-:W0:Y:S01]  /*5a20*/  MUFU.EX2 R28, R28 ;  /* 0x0000001c001c7308 */ /* 0x000e220000000800 */
        /* <DEDUP_REMOVED lines=10> */
[-CC-:B------:R-:W-:Y:S01]  /*5ad0*/  FFMA.FTZ R83, R83, R3.reuse, -R14.reuse ;  /* 0x0000000353537223 */ /* 0x180fe2000001080e */
[-CC-:B------:R-:W-:Y:S01]  /*5ae0*/  FFMA.FTZ R86, R86, R3.reuse, -R14.reuse ;  /* 0x0000000356567223 */ /* 0x180fe2000001080e */
[-CC-:B------:R-:W-:Y:S01]  /*5af0*/  FFMA.FTZ R87, R87, R3.reuse, -R14.reuse ;  /* 0x0000000357577223 */ /* 0x180fe2000001080e */
[-CC-:B------:R-:W-:Y:S01]  /*5b00*/  FFMA.FTZ R90, R90, R3.reuse, -R14.reuse ;  /* 0x000000035a5a7223 */ /* 0x180fe2000001080e */
[-C--:B------:R-:W-:Y:S01]  /*5b10*/  FFMA.FTZ R91, R91, R3.reuse, -R14 ;  /* 0x000000035b5b7223 */ /* 0x080fe2000001080e */
        /* <DEDUP_REMOVED lines=18> */
[----:B------:R-:W-:Y:S01]  /*5c40*/  FFMA.FTZ R119, R119, R3, -R14 ;  /* 0x0000000377777223 */ /* 0x000fe2000001080e */
[----:B--2---:R-:W-:Y:S01]  /*5c50*/  FADD.FTZ R9, R29, R6 ;  /* 0x000000061d097221 */ /* 0x004fe20000010000 */
[----:B------:R-:W-:-:S02]  /*5c60*/  F2FP.BF16.F32.PACK_AB R4, R25, R4 ;  /* 0x000000041904723e */ /* 0x000fc400000010ff */
[----:B------:R-:W-:Y:S02]  /*5c70*/  F2FP.BF16.F32.PACK_AB R6, R29, R28 ;  /* 0x0000001c1d06723e */ /* 0x000fe400000010ff */
[----:B------:R-:W2:Y:S01]  /*5c80*/  MUFU.EX2 R12, R32 ;  /* 0x00000020000c7308 */ /* 0x000ea20000000800 */
[----:B------:R-:W-:Y:S01]  /*5c90*/  F2FP.BF16.F32.PACK_AB R5, R27, R26 ;  /* 0x0000001a1b05723e */ /* 0x000fe200000010ff */
[----:B0-----:R-:W-:Y:S01]  /*5ca0*/  FADD.FTZ R13, R30, R13 ;  /* 0x0000000d1e0d7221 */ /* 0x001fe20000010000 */
[C---:B------:R-:W-:Y:S01]  /*5cb0*/  ISETP.GT.AND P2, PT, R8.reuse, R22, PT ;  /* 0x000000160800720c */ /* 0x040fe20003f44270 */
[----:B------:R-:W-:-:S04]  /*5cc0*/  VIADD R8, R8, 0xffffffff ;  /* 0xffffffff08087836 */ /* 0x000fc80000000000 */
[----:B------:R-:W0:Y:S01]  /*5cd0*/  MUFU.EX2 R33, R33 ;  /* 0x0000002100217308 */ /* 0x000e220000000800 */
[----:B-1----:R-:W-:-:S07]  /*5ce0*/  FADD.FTZ R13, R31, R13 ;  /* 0x0000000d1f0d7221 */ /* 0x002fce0000010000 */
[----:B------:R-:W1:Y:S01]  /*5cf0*/  MUFU.EX2 R34, R34 ;  /* 0x0000002200227308 */ /* 0x000e620000000800 */
[----:B--2---:R-:W-:Y:S01]  /*5d00*/  FADD.FTZ R9, R12, R9 ;  /* 0x000000090c097221 */ /* 0x004fe20000010000 */
[----:B------:R-:W-:Y:S02]  /*5d10*/  WARPGROUP.DEPBAR.LE gsb0, 0x0 ;  /* 0x00008000000079c5 */ /* 0x000fe40000010000 */
[----:B------:R-:W-:-:S04]  /*5d20*/  WARPGROUP.ARRIVE ;  /* 0x00000000000079c5 */ /* 0x000fc80000000000 */
[----:B------:R-:W2:Y:S01]  /*5d30*/  MUFU.EX2 R36, R36 ;  /* 0x0000002400247308 */ /* 0x000ea20000000800 */
[C---:B0-----:R-:W-:Y:S01]  /*5d40*/  FADD.FTZ R9, R33.reuse, R9 ;  /* 0x0000000921097221 */ /* 0x041fe20000010000 */
[----:B------:R-:W-:Y:S01]  /*5d50*/  F2FP.BF16.F32.PACK_AB R12, R33, R12 ;  /* 0x0000000c210c723e */ /* 0x000fe200000010ff */
[----:B------:R-:W-:Y:S01]  /*5d60*/  HGMMA.64x64x16.F32.BF16 R120, gdesc[UR24].tnspB, R120, gsb0 ;  /* 0x40e00000187879f0 */ /* 0x000fe20008001878 */
[----:B------:R-:W-:Y:S02]  /*5d70*/  UIADD3 UR26, UR14, 0x300, URZ ;  /* 0x000003000e1a7890 */ /* 0x000fe4000fffe03f */
[----:B------:R-:W-:Y:S02]  /*5d80*/  UIADD3 UR24, UR10, 0x604, URZ ;  /* 0x000006040a187890 */ /* 0x000fe4000fffe03f */
[----:B------:R-:W0:Y:S01]  /*5d90*/  MUFU.EX2 R35, R35 ;  /* 0x0000002300237308 */ /* 0x000e220000000800 */
[----:B------:R-:W-:Y:S01]  /*5da0*/  UMOV UR27, 0x40000040 ;  /* 0x40000040001b7882 */ /* 0x000fe20000000000 */
[----:B------:R-:W-:Y:S01]  /*5db0*/  UMOV UR25, 0x40000040 ;  /* 0x4000004000197882 */ /* 0x000fe20000000000 */
[----:B-1----:R-:W-:-:S05]  /*5dc0*/  FADD.FTZ R13, R34, R13 ;  /* 0x0000000d220d7221 */ /* 0x002fca0000010000 */
        /* <DEDUP_REMOVED lines=10> */
[----:B------:R-:W-:Y:S01]  /*5e70*/  MUFU.EX2 R43, R43 ;  /* 0x0000002b002b7308 */ /* 0x000fe20000000800 */
[----:B0-----:R-:W-:-:S07]  /*5e80*/  FADD.FTZ R26, R40, R26 ;  /* 0x0000001a281a7221 */ /* 0x001fce0000010000 */
        /* <DEDUP_REMOVED lines=8> */
[----:B------:R-:W-:Y:S01]  /*5f10*/  HGMMA.64x64x16.F32.BF16 R120, gdesc[UR24].tnspB, R120, gsb0 ;  /* 0x40e00000187879f0 */ /* 0x000fe20008001878 */
        /* <DEDUP_REMOVED lines=84> */
[----:B------:R-:W-:Y:S07]  /*6460*/  HGMMA.64x64x16.F32.BF16 R120, gdesc[UR24].tnspB, R120, gsb0 ;  /* 0x40e00000187879f0 */ /* 0x000fee0008001878 */
        /* <DEDUP_REMOVED lines=35> */
[----:B------:R-:W-:Y:S01]  /*66a0*/  FMUL.FTZ R149, R149, R10 ;  /* 0x0000000a95957220 */ /* 0x000fe20000410000 */
        /* <DEDUP_REMOVED lines=23> */
[----:B------:R-:W-:Y:S01]  /*6820*/  FMUL.FTZ R151, R151, R19 ;  /* 0x0000001397977220 */ /* 0x000fe20000410000 */
[----:B------:R0:W-:Y:S01]  /*6830*/  @!P1 SYNCS.ARRIVE.TRANS64.RED.A1T0 RZ, [R7+URZ], RZ ;  /* 0x000000ff07ff99a7 */ /* 0x0001e2000810043f */
[----:B------:R-:W-:Y:S01]  /*6840*/  MUFU.EX2 R118, R118 ;  /* 0x0000007600767308 */ /* 0x000fe20000000800 */
[----:B0-----:R-:W-:-:S07]  /*6850*/  F2FP.BF16.F32.PACK_AB R7, R31, R30 ;  /* 0x0000001e1f07723e */ /* 0x001fce00000010ff */
[----:B------:R-:W-:Y:S01]  /*6860*/  MUFU.EX2 R119, R119 ;  /* 0x0000007700777308 */ /* 0x000fe20000000800 */
[----:B------:R0:W-:Y:S04]  /*6870*/  STSM.16.M88.4 [R16+0x1e800], R4 ;  /* 0x01e8000410007844 */ /* 0x0001e80000000200 */
[----:B------:R1:W-:Y:S03]  /*6880*/  STSM.16.M88.4 [R23], R12 ;  /* 0x0000000c17007844 */ /* 0x0003e60000000200 */
[----:B0-----:R-:W0:Y:S08]  /*6890*/  MUFU.EX2 R4, R41 ;  /* 0x0000002900047308 */ /* 0x001e300000000800 */
[----:B------:R-:W2:Y:S08]  /*68a0*/  MUFU.EX2 R5, R42 ;  /* 0x0000002a00057308 */ /* 0x000eb00000000800 */
[----:B------:R-:W3:Y:S01]  /*68b0*/  MUFU.EX2 R6, R44 ;  /* 0x0000002c00067308 */ /* 0x000ee20000000800 */
[C---:B0-----:R-:W-:Y:S01]  /*68c0*/  FADD.FTZ R26, R4.reuse, R26 ;  /* 0x0000001a041a7221 */ /* 0x041fe20000010000 */
[----:B------:R-:W-:-:S06]  /*68d0*/  F2FP.BF16.F32.PACK_AB R4, R4, R40 ;  /* 0x000000280404723e */ /* 0x000fcc00000010ff */
[----:B------:R-:W0:Y:S01]  /*68e0*/  MUFU.EX2 R7, R46 ;  /* 0x0000002e00077308 */ /* 0x000e220000000800 */
[----:B--2---:R-:W-:Y:S01]  /*68f0*/  FADD.FTZ R9, R5, R9 ;  /* 0x0000000905097221 */ /* 0x004fe20000010000 */
[----:B------:R-:W-:-:S03]  /*6900*/  F2FP.BF16.F32.PACK_AB R5, R43, R5 ;  /* 0x000000052b05723e */ /* 0x000fc600000010ff */
[----:B------:R-:W-:Y:S01]  /*6910*/  FADD.FTZ R9, R43, R9 ;  /* 0x000000092b097221 */ /* 0x000fe20000010000 */
[----:B---3--:R-:W-:Y:S01]  /*6920*/  FADD.FTZ R26, R6, R26 ;  /* 0x0000001a061a7221 */ /* 0x008fe20000010000 */
[----:B------:R-:W-:-:S03]  /*6930*/  F2FP.BF16.F32.PACK_AB R6, R45, R6 ;  /* 0x000000062d06723e */ /* 0x000fc600000010ff */
[----:B------:R-:W-:Y:S01]  /*6940*/  FADD.FTZ R26, R45, R26 ;  /* 0x0000001a2d1a7221 */ /* 0x000fe20000010000 */
[----:B0-----:R-:W-:-:S03]  /*6950*/  FADD.FTZ R9, R7, R9 ;  /* 0x0000000907097221 */ /* 0x001fc60000010000 */
[----:B------:R-:W-:Y:S01]  /*6960*/  FADD.FTZ R26, R48, R26 ;  /* 0x0000001a301a7221 */ /* 0x000fe20000010000 */
[----:B------:R-:W-:Y:S01]  /*6970*/  F2FP.BF16.F32.PACK_AB R48, R49, R48 ;  /* 0x000000303130723e */ /* 0x000fe200000010ff */
[----:B------:R-:W-:Y:S02]  /*6980*/  FADD.FTZ R9, R47, R9 ;  /* 0x000000092f097221 */ /* 0x000fe40000010000 */
[----:B------:R-:W-:Y:S01]  /*6990*/  FADD.FTZ R26, R49, R26 ;  /* 0x0000001a311a7221 */ /* 0x000fe20000010000 */
[----:B------:R-:W-:Y:S01]  /*69a0*/  F2FP.BF16.F32.PACK_AB R49, R25, R50 ;  /* 0x000000321931723e */ /* 0x000fe200000010ff */
[----:B------:R-:W-:Y:S02]  /*69b0*/  FADD.FTZ R9, R50, R9 ;  /* 0x0000000932097221 */ /* 0x000fe40000010000 */
[----:B------:R-:W-:Y:S01]  /*69c0*/  FADD.FTZ R27, R52, R26 ;  /* 0x0000001a341b7221 */ /* 0x000fe20000010000 */
[----:B------:R-:W-:Y:S01]  /*69d0*/  F2FP.BF16.F32.PACK_AB R7, R47, R7 ;  /* 0x000000072f07723e */ /* 0x000fe200000010ff */
[----:B------:R-:W-:-:S02]  /*69e0*/  FADD.FTZ R26, R25, R9 ;  /* 0x00000009191a7221 */ /* 0x000fc40000010000 */
[----:B------:R-:W-:Y:S01]  /*69f0*/  FADD.FTZ R27, R53, R27 ;  /* 0x0000001b351b7221 */ /* 0x000fe20000010000 */
[----:B------:R-:W0:Y:S01]  /*6a00*/  MUFU.EX2 R9, R91 ;  /* 0x0000005b00097308 */ /* 0x000e220000000800 */
[----:B------:R2:W-:Y:S01]  /*6a10*/  STSM.16.M88.4 [R18], R4 ;  /* 0x0000000412007844 */ /* 0x0005e20000000200 */
[----:B------:R-:W-:Y:S01]  /*6a20*/  FADD.FTZ R26, R51, R26 ;  /* 0x0000001a331a7221 */ /* 0x000fe20000010000 */
[----:B------:R-:W-:Y:S01]  /*6a30*/  FADD.FTZ R27, R56, R27 ;  /* 0x0000001b381b7221 */ /* 0x000fe20000010000 */
[----:B------:R-:W-:Y:S02]  /*6a40*/  F2FP.BF16.F32.PACK_AB R56, R57, R56 ;  /* 0x000000383938723e */ /* 0x000fe400000010ff */
[----:B------:R-:W-:Y:S01]  /*6a50*/  FADD.FTZ R26, R55, R26 ;  /* 0x0000001a371a7221 */ /* 0x000fe20000010000 */
[----:B------:R-:W-:Y:S01]  /*6a60*/  FADD.FTZ R27, R57, R27 ;  /* 0x0000001b391b7221 */ /* 0x000fe20000010000 */
[----:B------:R-:W3:Y:S01]  /*6a70*/  MUFU.EX2 R91, R94 ;  /* 0x0000005e005b7308 */ /* 0x000ee20000000800 */
[----:B------:R-:W-:Y:S01]  /*6a80*/  F2FP.BF16.F32.PACK_AB R50, R53, R52 ;  /* 0x000000343532723e */ /* 0x000fe200000010ff */
[----:B------:R-:W-:Y:S01]  /*6a90*/  FADD.FTZ R26, R58, R26 ;  /* 0x0000001a3a1a7221 */ /* 0x000fe20000010000 */
[----:B------:R-:W-:Y:S01]  /*6aa0*/  FADD.FTZ R28, R60, R27 ;  /* 0x0000001b3c1c7221 */ /* 0x000fe20000010000 */
[----:B------:R-:W-:-:S02]  /*6ab0*/  F2FP.BF16.F32.PACK_AB R51, R55, R51 ;  /* 0x000000333733723e */ /* 0x000fc400000010ff */
[C---:B------:R-:W-:Y:S01]  /*6ac0*/  FADD.FTZ R27, R24.reuse, R26 ;  /* 0x0000001a181b7221 */ /* 0x040fe20000010000 */
[----:B------:R-:W-:Y:S01]  /*6ad0*/  FADD.FTZ R26, R61, R28 ;  /* 0x0000001c3d1a7221 */ /* 0x000fe20000010000 */
[----:B------:R-:W-:Y:S01]  /*6ae0*/  F2FP.BF16.F32.PACK_AB R57, R24, R58 ;  /* 0x0000003a1839723e */ /* 0x000fe200000010ff */
[----:B------:R4:W-:Y:S01]  /*6af0*/  STSM.16.M88.4 [R17], R48 ;  /* 0x0000003011007844 */ /* 0x0009e20000000200 */
        /* <DEDUP_REMOVED lines=23> */
[----:B--2---:R-:W-:Y:S01]  /*6c70*/  FADD.FTZ R5, R77, R26 ;  /* 0x0000001a4d057221 */ /* 0x004fe20000010000 */
[----:B------:R-:W-:Y:S01]  /*6c80*/  F2FP.BF16.F32.PACK_AB R73, R20, R74 ;  /* 0x0000004a1449723e */ /* 0x000fe200000010ff */
[----:B------:R4:W-:Y:S01]  /*6c90*/  STSM.16.M88.4 [R153], R64 ;  /* 0x0000004099007844 */ /* 0x0009e20000000200 */
        /* <DEDUP_REMOVED lines=24> */
[----:B------:R-:W-:Y:S01]  /*6e20*/  F2FP.BF16.F32.PACK_AB R89, R9, R90 ;  /* 0x0000005a0959723e */ /* 0x000fe200000010ff */
[----:B------:R4:W-:Y:S01]  /*6e30*/  STSM.16.M88.4 [R17+0x6000], R80 ;  /* 0x0060005011007844 */ /* 0x0009e20000000200 */
[----:B---3--:R-:W-:Y:S01]  /*6e40*/  FADD.FTZ R4, R91, R4 ;  /* 0x000000045b047221 */ /* 0x008fe20000010000 */
        /* <DEDUP_REMOVED lines=24> */
[----:B------:R4:W-:Y:S01]  /*6fd0*/  STSM.16.M88.4 [R152], R96 ;  /* 0x0000006098007844 */ /* 0x0009e20000000200 */
[----:B------:R-:W-:Y:S01]  /*6fe0*/  FADD.FTZ R4, R110, R5 ;  /* 0x000000056e047221 */ /* 0x000fe20000010000 */
[----:B------:R-:W-:Y:S01]  /*6ff0*/  FADD.FTZ R6, R112, R7 ;  /* 0x0000000770067221 */ /* 0x000fe20000010000 */
[----:B------:R-:W-:-:S02]  /*7000*/  F2FP.BF16.F32.PACK_AB R112, R113, R112 ;  /* 0x000000707170723e */ /* 0x000fc400000010ff */
[----:B------:R-:W-:Y:S01]  /*7010*/  FADD.FTZ R5, R111, R4 ;  /* 0x000000046f057221 */ /* 0x000fe20000010000 */
[----:B------:R-:W-:Y:S01]  /*7020*/  FADD.FTZ R7, R113, R6 ;  /* 0x0000000671077221 */ /* 0x000fe20000010000 */
[----:B------:R-:W-:Y:S01]  /*7030*/  F2FP.BF16.F32.PACK_AB R106, R109, R108 ;  /* 0x0000006c6d6a723e */ /* 0x000fe200000010ff */
[----:B------:R-:W-:Y:S02]  /*7040*/  IMAD.MOV.U32 R6, RZ, RZ, R0 ;  /* 0x000000ffff067224 */ /* 0x000fe400078e0000 */
[----:B------:R-:W-:Y:S01]  /*7050*/  FADD.FTZ R5, R114, R5 ;  /* 0x0000000572057221 */ /* 0x000fe20000010000 */
[----:B------:R-:W-:Y:S01]  /*7060*/  F2FP.BF16.F32.PACK_AB R107, R111, R110 ;  /* 0x0000006e6f6b723e */ /* 0x000fe200000010ff */
[----:B------:R-:W-:Y:S01]  /*7070*/  FADD.FTZ R4, R116, R7 ;  /* 0x0000000774047221 */ /* 0x000fe20000010000 */
[C---:B------:R-:W-:Y:S01]  /*7080*/  F2FP.BF16.F32.PACK_AB R113, R115.reuse, R114 ;  /* 0x000000727371723e */ /* 0x040fe200000010ff */
[----:B------:R-:W-:Y:S01]  /*7090*/  FADD.FTZ R5, R115, R5 ;  /* 0x0000000573057221 */ /* 0x000fe20000010000 */
[----:B------:R-:W-:Y:S01]  /*70a0*/  F2FP.BF16.F32.PACK_AB R114, R117, R116 ;  /* 0x000000747572723e */ /* 0x000fe200000010ff */
[----:B------:R4:W-:Y:S01]  /*70b0*/  STSM.16.M88.4 [R18+0xc000], R104 ;  /* 0x00c0006812007844 */ /* 0x0009e20000000200 */
[----:B------:R-:W-:Y:S01]  /*70c0*/  F2FP.BF16.F32.PACK_AB R115, R119, R118 ;  /* 0x000000767773723e */ /* 0x000fe200000010ff */
[----:B------:R-:W-:Y:S01]  /*70d0*/  FADD.FTZ R5, R118, R5 ;  /* 0x0000000576057221 */ /* 0x000fe20000010000 */
[----:B------:R-:W-:Y:S01]  /*70e0*/  FADD.FTZ R9, R117, R4 ;  /* 0x0000000475097221 */ /* 0x000fe20000010000 */
[----:B------:R-:W-:-:S02]  /*70f0*/  IMAD.MOV.U32 R4, RZ, RZ, R2 ;  /* 0x000000ffff047224 */ /* 0x000fc400078e0002 */
[----:B------:R4:W-:Y:S01]  /*7100*/  STSM.16.M88.4 [R17+0xc000], R112 ;  /* 0x00c0007011007844 */ /* 0x0009e20000000200 */
        /* <DEDUP_REMOVED lines=10> */
.L_x_12315:
[----:B------:R-:W-:Y:S06]  /*71b0*/  BAR.ARV 0x8, 0x200 ;  /* 0x0208000000007b1d */ /* 0x000fec0000002000 */
[----:B------:R-:W-:Y:S05]  /*71c0*/  @!P0 BRA `(.L_x_12325) ;  /* 0x0000000000048947 */ /* 0x000fea0003800000 */
[----:B------:R-:W-:Y:S01]  /*71d0*/  BPT.TRAP 0x1 ;  /* 0x000000040000795c */ /* 0x000fe20000300000 */
.L_x_12325:
[----:B------:R-:W-:Y:S01]  /*71e0*/  ULEA UR12, UR36, UR37, 0x3 ;  /* 0x00000025240c7291 */ /* 0x000fe2000f8e183f */
[----:B------:R-:W-:-:S08]  /*71f0*/  SHF.L.U32 R4, R2, 0x1f, RZ ;  /* 0x0000001f02047819 */ /* 0x000fd000000006ff */
[----:B------:R0:W1:Y:S01]  /*7200*/  SYNCS.PHASECHK.TRANS64.TRYWAIT P2, [UR12+0x30850], R4 ;  /* 0x03085004ff0075a7 */ /* 0x000062000804014c */
[----:B------:R-:W-:Y:S05]  /*7210*/  @!P0 BRA `(.L_x_12326) ;  /* 0x0000000000048947 */ /* 0x000fea0003800000 */
[----:B------:R-:W-:Y:S01]  /*7220*/  BPT.TRAP 0x1 ;  /* 0x000000040000795c */ /* 0x000fe20000300000 */
.L_x_12326:
[----:B-1----:R-:W-:Y:S05]  /*7230*/  @P2 BRA `(.L_x_12327) ;  /* 0x0000000000082947 */ /* 0x002fea0003800000 */
[----:B------:R-:W1:Y:S02]  /*7240*/  SYNCS.PHASECHK.TRANS64.TRYWAIT P0, [UR12+0x30850], R4 ;  /* 0x03085004ff0075a7 */ /* 0x000e64000800014c */
[----:B-1----:R-:W-:Y:S05]  /*7250*/  @!P0 BRA `(.L_x_12328) ;  /* 0x0000008800508947 */ /* 0x002fea0003800000 */
.L_x_12327:
[----:B------:R-:W-:Y:S01]  /*7260*/  ULEA UR38, UR38, UR37, 0xd ;  /* 0x0000002526267291 */ /* 0x000fe2000f8e683f */
[----:B------:R-:W2:Y:S01]  /*7270*/  LDL.LU R14, [R1+0x38] ;  /* 0x00003800010e7983 */ /* 0x000ea20000300800 */
[----:B------:R-:W-:Y:S01]  /*7280*/  UIADD3 UR37, UR37, 0x400, URZ ;  /* 0x0000040025257890 */ /* 0x000fe2000fffe03f */
[----:B------:R-:W-:Y:S01]  /*7290*/  WARPGROUP.ARRIVE ;  /* 0x00000000000079c5 */ /* 0x000fe20000000000 */
[----:B------:R-:W-:Y:S01]  /*72a0*/  UIADD3 UR38, UR38, 0x1e800, URZ ;  /* 0x0001e80026267890 */ /* 0x000fe2000fffe03f */
[----:B01----:R-:W0:Y:S01]  /*72b0*/  SHFL.BFLY PT, R4, R9, 0x2, 0x1f ;  /* 0x0c401f0009047f89 */ /* 0x003e2200000e0000 */
[----:B------:R-:W-:Y:S01]  /*72c0*/  USHF.R.U32.HI UR37, URZ, 0x4, UR37 ;  /* 0x000000043f257899 */ /* 0x000fe20008011625 */
[----:B------:R-:W-:Y:S01]  /*72d0*/  IMAD.U32 R10, RZ, RZ, UR12 ;  /* 0x0000000cff0a7e24 */ /* 0x000fe2000f8e00ff */
[----:B------:R-:W-:Y:S01]  /*72e0*/  USHF.R.U32.HI UR38, URZ, 0x4, UR38 ;  /* 0x000000043f267899 */ /* 0x000fe20008011626 */
[----:B------:R-:W1:Y:S01]  /*72f0*/  SHFL.BFLY PT, R6, R5, 0x2, 0x1f ;  /* 0x0c401f0005067f89 */ /* 0x000e6200000e0000 */
[----:B------:R-:W-:Y:S01]  /*7300*/  ULOP3.LUT UR6, UR37, 0x3fff, URZ, 0xc0, !UPT ;  /* 0x00003fff25067892 */ /* 0x000fe2000f8ec03f */
[----:B------:R-:W-:Y:S01]  /*7310*/  @!P1 VIADD R10, R10, 0x30860 ;  /* 0x000308600a0a9836 */ /* 0x000fe20000000000 */
[----:B------:R-:W-:Y:S01]  /*7320*/  ULOP3.LUT UR4, UR38, 0x3fff, URZ, 0xc0, !UPT ;  /* 0x00003fff26047892 */ /* 0x000fe2000f8ec03f */
[----:B------:R-:W-:Y:S01]  /*7330*/  IMAD.MOV.U32 R41, RZ, RZ, RZ ;  /* 0x000000ffff297224 */ /* 0x000fe200078e00ff */
[----:B------:R-:W-:Y:S01]  /*7340*/  UIMAD UR6, UR36, 0x600, UR6 ;  /* 0x00000600240678a4 */ /* 0x000fe2000f8e0206 */
[----:B------:R-:W-:Y:S01]  /*7350*/  IMAD.MOV.U32 R8, RZ, RZ, RZ ;  /* 0x000000ffff087224 */ /* 0x000fe200078e00ff */
[----:B------:R-:W-:Y:S01]  /*7360*/  ULOP3.LUT UR4, UR4, 0x10000, URZ, 0xfc, !UPT ;  /* 0x0001000004047892 */ /* 0x000fe2000f8efc3f */
[----:B------:R-:W-:Y:S01]  /*7370*/  @!P1 PRMT R10, RZ, 0x654, R10 ;  /* 0x00000654ff0a9816 */ /* 0x000fe2000000000a */
[----:B------:R-:W-:Y:S01]  /*7380*/  UMOV UR7, 0x40000040 ;  /* 0x4000004000077882 */ /* 0x000fe20000000000 */
[----:B------:R-:W-:Y:S01]  /*7390*/  UMOV UR5, 0x40000040 ;  /* 0x4000004000057882 */ /* 0x000fe20000000000 */
[----:B------:R-:W-:Y:S01]  /*73a0*/  UIADD3 UR10, UR6, 0x80, URZ ;  /* 0x00000080060a7890 */ /* 0x000fe2000fffe03f */
[----:B----4-:R-:W-:Y:S01]  /*73b0*/  IMAD.MOV.U32 R59, RZ, RZ, -0x800000 ;  /* 0xff800000ff3b7424 */ /* 0x010fe200078e00ff */
[----:B------:R-:W-:Y:S01]  /*73c0*/  UIADD3 UR8, UR4, 0x2, URZ ;  /* 0x0000000204087890 */ /* 0x000fe2000fffe03f */
[----:B------:R-:W-:Y:S01]  /*73d0*/  IMAD.MOV.U32 R58, RZ, RZ, -0x800000 ;  /* 0xff800000ff3a7424 */ /* 0x000fe200078e00ff */
[----:B------:R-:W-:Y:S01]  /*73e0*/  UMOV UR11, 0x40000040 ;  /* 0x40000040000b7882 */ /* 0x000fe20000000000 */
[----:B------:R-:W-:Y:S01]  /*73f0*/  HGMMA.64x64x16.F32.BF16 R120, gdesc[UR4].tnspB, R120, gsb0 ;  /* 0x40e00000047879f0 */ /* 0x000fe20008001878 */
[----:B------:R-:W-:Y:S01]  /*7400*/  UMOV UR9, 0x40000040 ;  /* 0x4000004000097882 */ /* 0x000fe20000000000 */
[----:B------:R-:W-:Y:S01]  /*7410*/  UMOV UR7, 0x40000040 ;  /* 0x4000004000077882 */ /* 0x000fe20000000000 */
[----:B------:R-:W-:Y:S01]  /*7420*/  UMOV UR5, 0x40000040 ;  /* 0x4000004000057882 */ /* 0x000fe20000000000 */
[----:B0-----:R-:W-:Y:S01]  /*7430*/  FADD.FTZ R4, R4, R9 ;  /* 0x0000000904047221 */ /* 0x001fe20000010000 */
[----:B------:R-:W-:Y:S01]  /*7440*/  UIADD3 UR36, UR36, 0x1, URZ ;  /* 0x0000000124247890 */ /* 0x000fe2000fffe03f */
[----:B-1----:R-:W-:-:S03]  /*7450*/  FADD.FTZ R6, R6, R5 ;  /* 0x0000000506067221 */ /* 0x002fc60000010000 */
[----:B------:R-:W0:Y:S01]  /*7460*/  SHFL.BFLY PT, R7, R4, 0x1, 0x1f ;  /* 0x0c201f0004077f89 */ /* 0x000e2200000e0000 */
[----:B------:R-:W-:-:S03]  /*7470*/  UISETP.NE.AND UP0, UPT, UR36, 0x2, UPT ;  /* 0x000000022400788c */ /* 0x000fc6000bf05270 */
[----:B------:R-:W1:Y:S01]  /*7480*/  SHFL.BFLY PT, R13, R6, 0x1, 0x1f ;  /* 0x0c201f00060d7f89 */ /* 0x000e6200000e0000 */
[----:B------:R-:W-:Y:S01]  /*7490*/  USEL UR36, UR36, URZ, UP0 ;  /* 0x0000003f24247287 */ /* 0x000fe20008000000 */
[----:B0-----:R-:W-:Y:S01]  /*74a0*/  FADD.FTZ R12, R4, R7 ;  /* 0x00000007040c7221 */ /* 0x001fe20000010000 */
[----:B-1----:R-:W-:-:S04]  /*74b0*/  FADD.FTZ R13, R6, R13 ;  /* 0x0000000d060d7221 */ /* 0x002fc80000010000 */
[----:B------:R-:W-:Y:S02]  /*74c0*/  FSETP.NE.FTZ.AND P0, PT, R12, RZ, PT ;  /* 0x000000ff0c00720b */ /* 0x000fe40003f15000 */
[----:B------:R-:W-:-:S11]  /*74d0*/  FSETP.NE.FTZ.AND P2, PT, R13, RZ, PT ;  /* 0x000000ff0d00720b */ /* 0x000fd60003f55000 */
[----:B------:R-:W0:Y:S01]  /*74e0*/  @P0 MUFU.LG2 R7, R12 ;  /* 0x0000000c00070308 */ /* 0x000e220000000c00 */
[C---:B------:R-:W-:Y:S01]  /*74f0*/  @P0 FMUL.FTZ R5, R3.reuse, 0.69314718246459960938 ;  /* 0x3f31721803050820 */ /* 0x040fe20000410000 */
[----:B------:R-:W-:-:S06]  /*7500*/  @P2 FMUL.FTZ R3, R3, 0.69314718246459960938 ;  /* 0x3f31721803032820 */ /* 0x000fcc0000410000 */
[----:B------:R-:W1:Y:S08]  /*7510*/  @P2 MUFU.LG2 R9, R13 ;  /* 0x0000000d00092308 */ /* 0x000e700000000c00 */
[----:B------:R-:W3:Y:S01]  /*7520*/  @P0 MUFU.RCP R41, R12 ;  /* 0x0000000c00290308 */ /* 0x000ee20000001000 */
[----:B0-----:R-:W-:-:S04]  /*7530*/  @P0 FMUL.FTZ R4, R7, 0.69314718246459960938 ;  /* 0x3f31721807040820 */ /* 0x001fc80000410000 */
[----:B------:R-:W-:Y:S01]  /*7540*/  @P0 FFMA.FTZ R59, R5, R0, R4 ;  /* 0x00000000053b0223 */ /* 0x000fe20000010004 */
[----:B------:R-:W-:Y:S02]  /*7550*/  PLOP3.LUT P0, PT, PT, PT, PT, 0x8, 0x0 ;  /* 0x000000000000781c */ /* 0x000fe40003f0e170 */
[----:B------:R-:W0:Y:S01]  /*7560*/  @P2 MUFU.RCP R8, R13 ;  /* 0x0000000d00082308 */ /* 0x000e220000001000 */
[----:B------:R-:W-:Y:S02]  /*7570*/  WARPGROUP.DEPBAR.LE gsb0, 0x0 ;  /* 0x00008000000079c5 */ /* 0x000fe40000010000 */
[----:B------:R-:W-:Y:S01]  /*7580*/  WARPGROUP.ARRIVE ;  /* 0x00000000000079c5 */ /* 0x000fe20000000000 */
[----:B-1----:R-:W-:-:S04]  /*7590*/  @P2 FMUL.FTZ R6, R9, 0.69314718246459960938 ;  /* 0x3f31721809062820 */ /* 0x002fc80000410000 */
[----:B------:R-:W-:Y:S01]  /*75a0*/  @P2 FFMA.FTZ R58, R3, R11, R6 ;  /* 0x0000000b033a2223 */ /* 0x000fe20000010006 */
        /* <DEDUP_REMOVED lines=19> */
[----:B--2---:R-:W-:-:S05]  /*76e0*/  VIADD R14, R14, 0x1 ;  /* 0x000000010e0e7836 */ /* 0x004fca0000000000 */
[----:B------:R1:W-:Y:S01]  /*76f0*/  STL [R1+0x38], R14 ;  /* 0x0000380e01007387 */ /* 0x0003e20000100800 */
        /* <DEDUP_REMOVED lines=49> */
[----:B------:R-:W-:Y:S01]  /*7a10*/  HGMMA.64x64x16.F32.BF16 R120, gdesc[UR4].tnspB, R120, gsb0 ;  /* 0x40e00000047879f0 */ /* 0x000fe20008001878 */
[----:B------:R-:W-:-:S06]  /*7a20*/  USEL UR4, URZ, 0x1, UP0 ;  /* 0x000000013f047887 */ /* 0x000fcc0008000000 */
[----:B------:R-:W-:Y:S01]  /*7a30*/  LOP3.LUT R2, R2, UR4, RZ, 0x3c, !PT ;  /* 0x0000000402027c12 */ /* 0x000fe2000f8e3cff */
        /* <DEDUP_REMOVED lines=34> */
.L_x_12308:
[----:B------:R-:W1:Y:S08]  /*7c60*/  S2UR UR4, SR_CgaCtaId ;  /* 0x00000000000479c3 */ /* 0x000e700000008800 */
[----:B------:R-:W-:Y:S06]  /*7c70*/  BAR.SYNC.DEFER_BLOCKING 0x5, 0x200 ;  /* 0x0148000000007b1d */ /* 0x000fec0000010000 */
[----:B------:R-:W-:Y:S01]  /*7c80*/  UMOV UR37, 0x400 ;  /* 0x0000040000257882 */ /* 0x000fe20000000000 */
[----:B------:R-:W-:Y:S01]  /*7c90*/  BSSY B0, `(.L_x_12329) ;  /* 0x0000238000007945 */ /* 0x000fe20003800000 */
[----:B-1----:R-:W-:-:S09]  /*7ca0*/  ULEA UR37, UR4, UR37, 0x18 ;  /* 0x0000002504257291 */ /* 0x002fd2000f8ec03f */
[----:B------:R-:W1:Y:S01]  /*7cb0*/  LDS.128 R4, [UR37+0x308d0] ;  /* 0x0308d025ff047984 */ /* 0x000e620008000c00 */
[----:B------:R-:W-:Y:S06]  /*7cc0*/  BAR.ARV 0x4, 0x200 ;  /* 0x0108000000007b1d */ /* 0x000fec0000002000 */
[----:B------:R-:W-:Y:S05]  /*7cd0*/  @P0 BRA `(.L_x_12330) ;  /* 0x0000001800300947 */ /* 0x000fea0003800000 */
[----:B------:R-:W0:Y:S01]  /*7ce0*/  LDL R0, [R1+0x60] ;  /* 0x0000600001007983 */ /* 0x000e220000100800 */
[----:B------:R-:W2:Y:S03]  /*7cf0*/  S2UR UR6, SR_SWINHI ;  /* 0x00000000000679c3 */ /* 0x000ea60000002f00 */
[----:B------:R-:W3:Y:S01]  /*7d00*/  LDL.LU R70, [R1+0xc] ;  /* 0x00000c0001467983 */ /* 0x000ee20000300800 */
[----:B------:R-:W-:-:S04]  /*7d10*/  F2FP.BF16.F32.PACK_AB R24, R21, R20 ;  /* 0x000000141518723e */ /* 0x000fc800000010ff */
[----:B------:R-:W4:Y:S01]  /*7d20*/  LDC.64 R60, c[0x0][0xc00] ;  /* 0x00030000ff3c7b82 */ /* 0x000f220000000a00 */
[----:B------:R-:W-:Y:S02]  /*7d30*/  F2FP.BF16.F32.PACK_AB R25, R43, R42 ;  /* 0x0000002a2b19723e */ /* 0x000fe400000010ff */
[----:B------:R-:W-:Y:S02]  /*7d40*/  F2FP.BF16.F32.PACK_AB R26, R29, R28 ;  /* 0x0000001c1d1a723e */ /* 0x000fe400000010ff */
[----:B------:R-:W-:Y:S01]  /*7d50*/  F2FP.BF16.F32.PACK_AB R27, R45, R44 ;  /* 0x0000002c2d1b723e */ /* 0x000fe200000010ff */
[----:B------:R-:W-:Y:S01]  /*7d60*/  IMAD.SHL.U32 R65, R155, 0x4, RZ ;  /* 0x000000049b417824 */ /* 0x000fe200078e00ff */
[----:B------:R-:W3:Y:S04]  /*7d70*/  LDL R69, [R1+0x5c] ;  /* 0x00005c0001457983 */ /* 0x000ee80000100800 */
[----:B------:R-:W3:Y:S04]  /*7d80*/  LDL R68, [R1+0x4] ;  /* 0x0000040001447983 */ /* 0x000ee80000100800 */
[----:B------:R-:W3:Y:S01]  /*7d90*/  LDL R66, [R1+0x2c] ;  /* 0x00002c0001427983 */ /* 0x000ee20000100800 */
[----:B------:R-:W-:Y:S01]  /*7da0*/  UMOV UR4, UR37 ;  /* 0x0000002500047c82 */ /* 0x000fe20008000000 */
[----:B--2---:R-:W-:Y:S01]  /*7db0*/  UMOV UR5, UR6 ;  /* 0x0000000600057c82 */ /* 0x004fe20008000000 */
[----:B------:R-:W-:-:S02]  /*7dc0*/  IMAD.U32 R56, RZ, RZ, UR4 ;  /* 0x00000004ff387e24 */ /* 0x000fc4000f8e00ff */
[----:B------:R-:W-:Y:S01]  /*7dd0*/  IMAD.U32 R57, RZ, RZ, UR5 ;  /* 0x00000005ff397e24 */ /* 0x000fe2000f8e00ff */
[----:B------:R-:W-:Y:S01]  /*7de0*/  ULDC.64 UR4, c[0x0][0xc08] ;  /* 0x0003020000047ab9 */ /* 0x000fe20000000a00 */
[----:B------:R-:W-:Y:S01]  /*7df0*/  BAR.SYNC.DEFER_BLOCKING 0x1, 0x180 ;  /* 0x0046000000007b1d */ /* 0x000fe20000010000 */
[----:B0-----:R-:W-:-:S03]  /*7e00*/  IMAD.WIDE R14, R0, 0x2, R56 ;  /* 0x00000002000e7825 */ /* 0x001fc600078e0238 */
[C---:B------:R-:W-:Y:S02]  /*7e10*/  LOP3.LUT R3, R14.reuse, 0x380, RZ, 0xc0, !PT ;  /* 0x000003800e037812 */ /* 0x040fe400078ec0ff */
[C---:B------:R-:W-:Y:S02]  /*7e20*/  IADD3 R63, P0, R14.reuse, 0x60, RZ ;  /* 0x000000600e3f7810 */ /* 0x040fe40007f1e0ff */
[----:B------:R-:W-:Y:S02]  /*7e30*/  SHF.R.U64 R3, R3, 0x3, RZ ;  /* 0x0000000303037819 */ /* 0x000fe400000012ff */
[C---:B-1----:R-:W-:Y:S02]  /*7e40*/  IADD3 R4, P1, R14.reuse, 0x40, RZ ;  /* 0x000000400e047810 */ /* 0x042fe40007f3e0ff */
[----:B------:R-:W-:Y:S02]  /*7e50*/  IADD3 R19, P2, R14, 0x20, RZ ;  /* 0x000000200e137810 */ /* 0x000fe40007f5e0ff */
[----:B------:R-:W-:-:S02]  /*7e60*/  LOP3.LUT R14, R3, R14, RZ, 0x3c, !PT ;  /* 0x0000000e030e7212 */ /* 0x000fc400078e3cff */
[----:B------:R-:W-:Y:S02]  /*7e70*/  LOP3.LUT R8, R63, 0x380, RZ, 0xc0, !PT ;  /* 0x000003803f087812 */ /* 0x000fe400078ec0ff */
        /* <DEDUP_REMOVED lines=8> */
[----:B------:R-:W-:Y:S01]  /*7f00*/  MOV R14, R14 ;  /* 0x0000000e000e7202 */ /* 0x000fe20000000f00 */
[----:B------:R-:W-:Y:S01]  /*7f10*/  IMAD.X R13, RZ, RZ, R15, P0 ;  /* 0x000000ffff0d7224 */ /* 0x000fe200000e060f */
[----:B------:R-:W-:-:S02]  /*7f20*/  LOP3.LUT R10, R3, R4, RZ, 0x3c, !PT ;  /* 0x00000004030a7212 */ /* 0x000fc400078e3cff */
[----:B------:R-:W-:Y:S01]  /*7f30*/  LOP3.LUT R8, R0, R19, RZ, 0x3c, !PT ;  /* 0x0000001300087212 */ /* 0x000fe200078e3cff */
[----:B------:R0:W-:Y:S01]  /*7f40*/  STSM.16.M88.4 [R14], R24 ;  /* 0x000000180e007844 */ /* 0x0001e20000000200 */
        /* <DEDUP_REMOVED lines=9> */
[----:B0-----:R-:W-:Y:S02]  /*7fe0*/  F2FP.BF16.F32.PACK_AB R14, R37, R36 ;  /* 0x00000024250e723e */ /* 0x001fe400000010ff */
[----:B------:R-:W-:-:S02]  /*7ff0*/  F2FP.BF16.F32.PACK_AB R15, R53, R52 ;  /* 0x00000034350f723e */ /* 0x000fc400000010ff */
[----:B------:R-:W-:Y:S02]  /*8000*/  F2FP.BF16.F32.PACK_AB R24, R39, R38 ;  /* 0x000000262718723e */ /* 0x000fe400000010ff */
[----:B------:R-:W-:Y:S02]  /*8010*/  F2FP.BF16.F32.PACK_AB R25, R55, R54 ;  /* 0x000000363719723e */ /* 0x000fe400000010ff */
[----:B------:R-:W-:Y:S02]  /*8020*/  F2FP.BF16.F32.PACK_AB R26, R41, R40 ;  /* 0x00000028291a723e */ /* 0x000fe400000010ff */
[----:B------:R-:W-:Y:S01]  /*8030*/  F2FP.BF16.F32.PACK_AB R27, R151, R150 ;  /* 0x00000096971b723e */ /* 0x000fe200000010ff */
[----:B------:R0:W-:Y:S04]  /*8040*/  STSM.16.M88.4 [R3], R8 ;  /* 0x0000000803007844 */ /* 0x0001e80000000200 */
[----:B------:R-:W-:Y:S04]  /*8050*/  STSM.16.M88.4 [R19], R12 ;  /* 0x0000000c13007844 */ /* 0x000fe80000000200 */
[----:B------:R1:W-:Y:S01]  /*8060*/  STSM.16.M88.4 [R0], R24 ;  /* 0x0000001800007844 */ /* 0x0003e20000000200 */
[----:B------:R-:W-:Y:S01]  /*8070*/  BAR.SYNC.DEFER_BLOCKING 0x1, 0x180 ;  /* 0x0046000000007b1d */ /* 0x000fe20000010000 */
[----:B----4-:R-:W-:-:S04]  /*8080*/  ISETP.NE.U32.AND P0, PT, R60, RZ, PT ;  /* 0x000000ff3c00720c */ /* 0x010fc80003f05070 */
[----:B------:R-:W-:Y:S02]  /*8090*/  ISETP.NE.AND.EX P0, PT, R61, RZ, PT, P0 ;  /* 0x000000ff3d00720c */ /* 0x000fe40003f05300 */
[----:B---3--:R-:W-:Y:S02]  /*80a0*/  SHF.L.U64.HI R22, R155, 0x2, R70 ;  /* 0x000000029b167819 */ /* 0x008fe40000010246 */
[----:B------:R-:W-:Y:S01]  /*80b0*/  IADD3 R62, P1, R65, R60, RZ ;  /* 0x0000003c413e7210 */ /* 0x000fe20007f3e0ff */
[----:B------:R-:W-:Y:S01]  /*80c0*/  IMAD.MOV.U32 R4, RZ, RZ, RZ ;  /* 0x000000ffff047224 */ /* 0x000fe200078e00ff */
[----:B0-----:R-:W0:Y:S03]  /*80d0*/  LDC R8, c[0x0][0xad4] ;  /* 0x0002b500ff087b82 */ /* 0x001e260000000800 */
[----:B------:R-:W-:-:S05]  /*80e0*/  IMAD.X R63, R22, 0x1, R61, P1 ;  /* 0x00000001163f7824 */ /* 0x000fca00008e063d */
[----:B-1----:R-:W1:Y:S01]  /*80f0*/  LDC R0, c[0x0][0xbe8] ;  /* 0x0002fa00ff007b82 */ /* 0x002e620000000800 */
[----:B------:R-:W2:Y:S01]  /*8100*/  @P0 LDG.E R4, desc[UR40][R62.64] ;  /* 0x000000283e040981 */ /* 0x000ea2000c1e1900 */
[----:B------:R-:W-:-:S04]  /*8110*/  ISETP.NE.U32.AND P1, PT, RZ, UR4, PT ;  /* 0x00000004ff007c0c */ /* 0x000fc8000bf25070 */
[----:B------:R-:W-:-:S13]  /*8120*/  ISETP.NE.AND.EX P1, PT, RZ, UR5, PT, P1 ;  /* 0x00000005ff007c0c */ /* 0x000fda000bf25310 */
[----:B------:R-:W-:-:S04]  /*8130*/  @P1 IADD3 R64, P2, R65, UR4, RZ ;  /* 0x0000000441401c10 */ /* 0x000fc8000ff5e0ff */
[----:B------:R-:W-:Y:S02]  /*8140*/  @P1 IADD3.X R65, R22, UR5, RZ, P2, !PT ;  /* 0x0000000516411c10 */ /* 0x000fe400097fe4ff */
[----:B------:R-:W-:Y:S01]  /*8150*/  ISETP.NE.AND P2, PT, R157, RZ, PT ;  /* 0x000000ff9d00720c */ /* 0x000fe20003f45270 */
[----:B------:R-:W-:-:S03]  /*8160*/  IMAD.MOV.U32 R22, RZ, RZ, 0x9b8 ;  /* 0x000009b8ff167424 */ /* 0x000fc600078e00ff */
[----:B0-----:R-:W-:-:S04]  /*8170*/  SEL R8, R157, R8, P2 ;  /* 0x000000089d087207 */ /* 0x001fc80001000000 */
[----:B------:R-:W-:Y:S02]  /*8180*/  ISETP.GT.AND P3, PT, R8, 0x1, PT ;  /* 0x000000010800780c */ /* 0x000fe40003f64270 */
[----:B-1----:R-:W-:Y:S01]  /*8190*/  ISETP.NE.AND P4, PT, R0, 0x1, PT ;  /* 0x000000010000780c */ /* 0x002fe20003f85270 */
[----:B------:R-:W0:Y:S01]  /*81a0*/  LDC.64 R8, c[0x0][0xba8] ;  /* 0x0002ea00ff087b82 */ /* 0x000e220000000a00 */
[----:B------:R-:W-:-:S07]  /*81b0*/  SEL R22, R22, 0x978, P3 ;  /* 0x0000097816167807 */ /* 0x000fce0001800000 */
[----:B------:R-:W1:Y:S01]  /*81c0*/  LDC.64 R12, c[0x0][R22+0x220] ;  /* 0x00008800160c7b82 */ /* 0x000e620000000a00 */
[----:B------:R-:W-:-:S07]  /*81d0*/  ISETP.NE.U32.AND P2, PT, R60, RZ, PT ;  /* 0x000000ff3c00720c */ /* 0x000fce0003f45070 */
[----:B------:R-:W3:Y:S01]  /*81e0*/  LDC.64 R14, c[0x0][R22+0x218] ;  /* 0x00008600160e7b82 */ /* 0x000ee20000000a00 */
[----:B------:R-:W-:-:S07]  /*81f0*/  ISETP.NE.AND.EX P2, PT, R61, RZ, PT, P2 ;  /* 0x000000ff3d00720c */ /* 0x000fce0003f45320 */
[----:B------:R-:W4:Y:S01]  /*8200*/  @P4 LDC R26, c[0x0][0xbec] ;  /* 0x0002fb00ff1a4b82 */ /* 0x000f220000000800 */
[----:B------:R-:W-:Y:S01]  /*8210*/  ULDC UR4, c[0x0][0xa88] ;  /* 0x0002a20000047ab9 */ /* 0x000fe20000000800 */
[----:B------:R-:W-:Y:S01]  /*8220*/  SEL R155, R155, RZ, !P2 ;  /* 0x000000ff9b9b7207 */ /* 0x000fe20005000000 */
[----:B------:R-:W-:-:S05]  /*8230*/  IMAD.U32 R3, RZ, RZ, UR4 ;  /* 0x00000004ff037e24 */ /* 0x000fca000f8e00ff */
[----:B------:R-:W4:Y:S01]  /*8240*/  @P4 LDC R67, c[0x0][0xbf0] ;  /* 0x0002fc00ff434b82 */ /* 0x000f220000000800 */
[----:B------:R-:W-:Y:S01]  /*8250*/  SEL R19, R70, RZ, !P2 ;  /* 0x000000ff46137207 */ /* 0x000fe20005000000 */
[-C--:B-1----:R-:W-:Y:S01]  /*8260*/  IMAD R13, R13, R155.reuse, RZ ;  /* 0x0000009b0d0d7224 */ /* 0x082fe200078e02ff */
[----:B------:R1:W5:Y:S05]  /*8270*/  @P1 LDG.E R3, desc[UR40][R64.64] ;  /* 0x0000002840031981 */ /* 0x00036a000c1e1900 */
[----:B------:R-:W4:Y:S01]  /*8280*/  LDC.64 R10, c[0x0][R22+0x228] ;  /* 0x00008a00160a7b82 */ /* 0x000f220000000a00 */
[----:B------:R-:W-:-:S04]  /*8290*/  IMAD.WIDE.U32 R24, R12, R155, RZ ;  /* 0x0000009b0c187225 */ /* 0x000fc800078e00ff */
[----:B-1----:R-:W-:Y:S02]  /*82a0*/  IMAD R65, R12, R19, R13 ;  /* 0x000000130c417224 */ /* 0x002fe400078e020d */
[-C--:B---3--:R-:W-:Y:S01]  /*82b0*/  IMAD R19, R15, R156.reuse, RZ ;  /* 0x0000009c0f137224 */ /* 0x088fe200078e02ff */
[----:B0-----:R-:W0:Y:S01]  /*82c0*/  @!P3 LDC R8, c[0x0][0xb50] ;  /* 0x0002d400ff08bb82 */ /* 0x001e220000000800 */
[----:B------:R-:W-:-:S04]  /*82d0*/  IMAD.WIDE.U32 R14, R14, R156, RZ ;  /* 0x0000009c0e0e7225 */ /* 0x000fc800078e00ff */
[----:B------:R-:W-:-:S03]  /*82e0*/  IMAD R27, R68, 0xc0, R69 ;  /* 0x000000c0441b7824 */ /* 0x000fc600078e0245 */
[----:B------:R1:W3:Y:S01]  /*82f0*/  LDC.64 R12, c[0x0][R22+0x210] ;  /* 0x00008400160c7b82 */ /* 0x0002e20000000a00 */
[----:B------:R-:W-:Y:S01]  /*8300*/  SEL R61, R66, RZ, P3 ;  /* 0x000000ff423d7207 */ /* 0x000fe20001800000 */
[----:B------:R-:W-:Y:S02]  /*8310*/  IMAD.IADD R60, R15, 0x1, R19 ;  /* 0x000000010f3c7824 */ /* 0x000fe400078e0213 */
[----:B------:R-:W-:Y:S02]  /*8320*/  IMAD.MOV.U32 R15, RZ, RZ, R27 ;  /* 0x000000ffff0f7224 */ /* 0x000fe400078e001b */
[----:B------:R-:W-:Y:S02]  /*8330*/  IMAD.IADD R65, R25, 0x1, R65 ;  /* 0x0000000119417824 */ /* 0x000fe400078e0241 */
[-C--:B----4-:R-:W-:Y:S01]  /*8340*/  IMAD R25, R11, R61.reuse, RZ ;  /* 0x0000003d0b197224 */ /* 0x090fe200078e02ff */
[----:B------:R-:W4:Y:S01]  /*8350*/  @!P3 LDC R9, c[0x0][0xb54] ;  /* 0x0002d500ff09bb82 */ /* 0x000f220000000800 */
[----:B------:R-:W-:-:S04]  /*8360*/  IMAD.WIDE.U32 R10, R10, R61, RZ ;  /* 0x0000003d0a0a7225 */ /* 0x000fc800078e00ff */
[----:B------:R-:W-:Y:S01]  /*8370*/  IMAD.IADD R25, R11, 0x1, R25 ;  /* 0x000000010b197824 */ /* 0x000fe200078e0219 */
[--C-:B--2---:R-:W-:Y:S01]  /*8380*/  IADD3 R24, P2, P5, R24, R14, R4.reuse ;  /* 0x0000000e18187210 */ /* 0x104fe20007d5e004 */
[----:B------:R-:W-:Y:S01]  /*8390*/  @P4 IMAD.HI.U32 R14, R27, R26, RZ ;  /* 0x0000001a1b0e4227 */ /* 0x000fe200078e00ff */
[----:B------:R-:W-:-:S04]  /*83a0*/  SHF.R.S32.HI R19, RZ, 0x1f, R4 ;  /* 0x0000001fff137819 */ /* 0x000fc80000011404 */
[----:B------:R-:W-:Y:S02]  /*83b0*/  @P4 SHF.R.U32.HI R15, RZ, R67, R14 ;  /* 0x00000043ff0f4219 */ /* 0x000fe4000001160e */
[----:B------:R-:W-:-:S03]  /*83c0*/  IADD3.X R14, R65, R60, R19, P2, P5 ;  /* 0x0000003c410e7210 */ /* 0x000fc600017ea413 */
[--C-:B-1----:R-:W-:Y:S01]  /*83d0*/  IMAD.MOV R22, RZ, RZ, -R15.reuse ;  /* 0x000000ffff167224 */ /* 0x102fe200078e0a0f */
[----:B------:R-:W-:Y:S02]  /*83e0*/  IADD3 R10, P2, P5, R15, R24, R10 ;  /* 0x000000180f0a7210 */ /* 0x000fe40007d5e00a */
[----:B------:R-:W-:Y:S01]  /*83f0*/  SHF.R.S32.HI R11, RZ, 0x1f, R15 ;  /* 0x0000001fff0b7819 */ /* 0x000fe2000001140f */
[----:B------:R-:W-:-:S03]  /*8400*/  IMAD R15, R0, R22, R27 ;  /* 0x00000016000f7224 */ /* 0x000fc600078e021b */
[----:B------:R-:W-:Y:S01]  /*8410*/  IADD3.X R11, R11, R14, R25, P2, P5 ;  /* 0x0000000e0b0b7210 */ /* 0x000fe200017ea419 */
[-C--:B---3--:R-:W-:Y:S01]  /*8420*/  IMAD R13, R13, R15.reuse, RZ ;  /* 0x0000000f0d0d7224 */ /* 0x088fe200078e02ff */
        /* <DEDUP_REMOVED lines=11> */
.L_x_12331:
        /* <DEDUP_REMOVED lines=9> */
[----:B------:R-:W-:Y:S01]  /*8570*/  LOP3.LUT R15, R15, 0xffffff80, RZ, 0xc0, !PT ;  /* 0xffffff800f0f7812 */ /* 0x000fe200078ec0ff */
[----:B-----5:R-:W-:-:S04]  /*8580*/  IMAD R3, R3, R0, RZ ;  /* 0x0000000003037224 */ /* 0x020fc800078e02ff */
[----:B------:R-:W-:-:S05]  /*8590*/  IMAD.IADD R15, R22, 0x1, -R15 ;  /* 0x00000001160f7824 */ /* 0x000fca00078e0a0f */
[----:B------:R-:W-:Y:S01]  /*85a0*/  LOP3.LUT P0, RZ, R15, 0x3, RZ, 0xc0, !PT ;  /* 0x000000030fff7812 */ /* 0x000fe2000780c0ff */
[----:B--2---:R-:W-:-:S04]  /*85b0*/  IMAD R14, R68, 0xc0, R14 ;  /* 0x000000c0440e7824 */ /* 0x004fc800078e020e */
[C---:B------:R-:W-:Y:S01]  /*85c0*/  VIADD R22, R14.reuse, 0x8 ;  /* 0x000000080e167836 */ /* 0x040fe20000000000 */
[----:B------:R-:W-:-:S04]  /*85d0*/  ISETP.GE.OR P1, PT, R14, R3, P0 ;  /* 0x000000030e00720c */ /* 0x000fc80000726670 */
[----:B------:R-:W-:-:S09]  /*85e0*/  ISETP.GE.OR P0, PT, R22, R3, P0 ;  /* 0x000000031600720c */ /* 0x000fd20000706670 */
[----:B0-----:R0:W-:Y:S04]  /*85f0*/  @!P1 ST.E desc[UR40][R8.64], R59 ;  /* 0x0000003b08009985 */ /* 0x0011e8000c101928 */
[----:B------:R0:W-:Y:S01]  /*8600*/  @!P0 ST.E desc[UR40][R10.64], R58 ;  /* 0x0000003a0a008985 */ /* 0x0001e2000c101928 */
[----:B------:R-:W-:Y:S05]  /*8610*/  @P3 BRA `(.L_x_12332) ;  /* 0x0000000400cc3947 */ /* 0x000fea0003800000 */
[----:B------:R-:W0:Y:S01]  /*8620*/  LDL R60, [R1+0x8] ;  /* 0x00000800013c7983 */ /* 0x000e220000100800 */
[----:B------:R-:W1:Y:S01]  /*8630*/  @P4 LDC R33, c[0x0][0xbec] ;  /* 0x0002fb00ff214b82 */ /* 0x000e620000000800 */
[----:B------:R-:W-:Y:S01]  /*8640*/  ULDC.64 UR4, c[0x0][0xaa0] ;  /* 0x0002a80000047ab9 */ /* 0x000fe20000000a00 */
[----:B------:R-:W2:Y:S01]  /*8650*/  S2R R15, SR_TID.X ;  /* 0x00000000000f7919 */ /* 0x000ea20000002100 */
[----:B------:R-:W3:Y:S05]  /*8660*/  LDL R37, [R1+0x64] ;  /* 0x0000640001257983 */ /* 0x000eea0000100800 */
[----:B------:R-:W4:Y:S01]  /*8670*/  @P4 LDC R35, c[0x0][0xbf0] ;  /* 0x0002fc00ff234b82 */ /* 0x000f220000000800 */
[----:B--2---:R-:W-:-:S05]  /*8680*/  VIADD R62, R15, 0xffffff80 ;  /* 0xffffff800f3e7836 */ /* 0x004fca0000000000 */
[----:B------:R-:W-:-:S04]  /*8690*/  SHF.R.S32.HI R61, RZ, 0x1f, R62 ;  /* 0x0000001fff3d7819 */ /* 0x000fc8000001143e */
[----:B------:R-:W-:-:S04]  /*86a0*/  LEA.HI R61, R61, R62, RZ, 0x3 ;  /* 0x0000003e3d3d7211 */ /* 0x000fc800078f18ff */
[----:B------:R-:W-:Y:S02]  /*86b0*/  SHF.R.S32.HI R61, RZ, 0x3, R61 ;  /* 0x00000003ff3d7819 */ /* 0x000fe4000001143d */
[----:B------:R-:W-:-:S04]  /*86c0*/  SHF.R.S32.HI R22, RZ, 0x1f, R62 ;  /* 0x0000001fff167819 */ /* 0x000fc8000001143e */
[----:B------:R-:W-:Y:S01]  /*86d0*/  LEA.HI R22, R22, R62, RZ, 0x3 ;  /* 0x0000003e16167211 */ /* 0x000fe200078f18ff */
[----:B------:R-:W-:-:S03]  /*86e0*/  IMAD R19, R19, UR4, RZ ;  /* 0x0000000413137c24 */ /* 0x000fc6000f8e02ff */
[----:B------:R-:W-:Y:S01]  /*86f0*/  LOP3.LUT R22, R22, 0xfffffff8, RZ, 0xc0, !PT ;  /* 0xfffffff816167812 */ /* 0x000fe200078ec0ff */
[----:B0-----:R-:W-:-:S04]  /*8700*/  IMAD R9, R61, 0x40, R60 ;  /* 0x000000403d097824 */ /* 0x001fc800078e023c */
[----:B------:R-:W-:-:S03]  /*8710*/  IMAD.WIDE R56, R9, 0x2, R56 ;  /* 0x0000000209387825 */ /* 0x000fc600078e0238 */
[C---:B------:R-:W-:Y:S02]  /*8720*/  IADD3 R25, P0, R56.reuse, 0x1800, RZ ;  /* 0x0000180038197810 */ /* 0x040fe40007f1e0ff */
[C---:B------:R-:W-:Y:S02]  /*8730*/  IADD3 R29, P1, R56.reuse, 0x3000, RZ ;  /* 0x00003000381d7810 */ /* 0x040fe40007f3e0ff */
[----:B------:R-:W-:Y:S02]  /*8740*/  LOP3.LUT R13, R56, 0x380, RZ, 0xc0, !PT ;  /* 0x00000380380d7812 */ /* 0x000fe400078ec0ff */
[----:B------:R-:W-:Y:S02]  /*8750*/  LOP3.LUT R24, R25, 0x380, RZ, 0xc0, !PT ;  /* 0x0000038019187812 */ /* 0x000fe400078ec0ff */
[----:B------:R-:W-:Y:S02]  /*8760*/  LOP3.LUT R28, R29, 0x380, RZ, 0xc0, !PT ;  /* 0x000003801d1c7812 */ /* 0x000fe400078ec0ff */
[----:B------:R-:W-:-:S02]  /*8770*/  SHF.R.U64 R13, R13, 0x3, RZ ;  /* 0x000000030d0d7819 */ /* 0x000fc400000012ff */
[----:B------:R-:W-:Y:S02]  /*8780*/  SHF.R.U64 R24, R24, 0x3, RZ ;  /* 0x0000000318187819 */ /* 0x000fe400000012ff */
[----:B------:R-:W-:Y:S02]  /*8790*/  SHF.R.U64 R28, R28, 0x3, RZ ;  /* 0x000000031c1c7819 */ /* 0x000fe400000012ff */
[----:B------:R-:W-:Y:S01]  /*87a0*/  LOP3.LUT R12, R13, R56, RZ, 0x3c, !PT ;  /* 0x000000380d0c7212 */ /* 0x000fe200078e3cff */
[--C-:B------:R-:W-:Y:S01]  /*87b0*/  IMAD.MOV.U32 R13, RZ, RZ, R57.reuse ;  /* 0x000000ffff0d7224 */ /* 0x100fe200078e0039 */
[----:B------:R-:W-:Y:S01]  /*87c0*/  LOP3.LUT R24, R24, R25, RZ, 0x3c, !PT ;  /* 0x0000001918187212 */ /* 0x000fe200078e3cff */
[--C-:B------:R-:W-:Y:S01]  /*87d0*/  IMAD.X R25, RZ, RZ, R57.reuse, P0 ;  /* 0x000000ffff197224 */ /* 0x100fe200000e0639 */
[----:B------:R-:W-:Y:S01]  /*87e0*/  LOP3.LUT R28, R28, R29, RZ, 0x3c, !PT ;  /* 0x0000001d1c1c7212 */ /* 0x000fe200078e3cff */
[----:B------:R-:W-:Y:S02]  /*87f0*/  IMAD.X R29, RZ, RZ, R57, P1 ;  /* 0x000000ffff1d7224 */ /* 0x000fe400008e0639 */
[----:B------:R-:W2:Y:S04]  /*8800*/  LD.E.128 R12, desc[UR40][R12.64] ;  /* 0x000000280c0c7980 */ /* 0x000ea8000c101d00 */
[----:B------:R-:W2:Y:S04]  /*8810*/  LD.E.128 R24, desc[UR40][R24.64] ;  /* 0x0000002818187980 */ /* 0x000ea8000c101d00 */
[----:B------:R-:W2:Y:S01]  /*8820*/  LD.E.128 R28, desc[UR40][R28.64] ;  /* 0x000000281c1c7980 */ /* 0x000ea2000c101d00 */
        /* <DEDUP_REMOVED lines=21> */
[----:B------:R-:W-:Y:S02]  /*8980*/  IMAD R33, R0, R35, R32 ;  /* 0x0000002300217224 */ /* 0x000fe400078e0220 */
[----:B------:R-:W-:Y:S02]  /*8990*/  IMAD R4, R4, UR4, RZ ;  /* 0x0000000404047c24 */ /* 0x000fe4000f8e02ff */
[----:B------:R-:W-:Y:S01]  /*89a0*/  IMAD.WIDE.U32 R20, R19, UR4, R20 ;  /* 0x0000000413147c25 */ /* 0x000fe2000f8e0014 */
[----:B------:R-:W-:-:S03]  /*89b0*/  SHF.R.S32.HI R0, RZ, 0x1f, R33 ;  /* 0x0000001fff007819 */ /* 0x000fc60000011421 */
[----:B------:R-:W-:Y:S01]  /*89c0*/  IMAD R35, R19, UR5, R4 ;  /* 0x0000000513237c24 */ /* 0x000fe2000f8e0204 */
[----:B------:R-:W-:Y:S02]  /*89d0*/  ULDC.64 UR4, c[0x0][0xad8] ;  /* 0x0002b60000047ab9 */ /* 0x000fe40000000a00 */
[----:B------:R-:W-:Y:S02]  /*89e0*/  IMAD R0, R0, UR4, RZ ;  /* 0x0000000400007c24 */ /* 0x000fe4000f8e02ff */
[----:B------:R-:W-:Y:S01]  /*89f0*/  IMAD.IADD R21, R21, 0x1, R35 ;  /* 0x0000000115157824 */ /* 0x000fe200078e0223 */
[----:B------:R-:W-:Y:S01]  /*8a00*/  IADD3 R11, P0, R56, 0x4800, RZ ;  /* 0x00004800380b7810 */ /* 0x000fe20007f1e0ff */
[C---:B------:R-:W-:Y:S02]  /*8a10*/  IMAD R19, R33.reuse, UR5, R0 ;  /* 0x0000000521137c24 */ /* 0x040fe4000f8e0200 */
[----:B------:R-:W-:Y:S01]  /*8a20*/  IMAD.WIDE.U32 R20, R33, UR4, R20 ;  /* 0x0000000421147c25 */ /* 0x000fe2000f8e0014 */
[----:B------:R-:W-:Y:S01]  /*8a30*/  LOP3.LUT R8, R11, 0x380, RZ, 0xc0, !PT ;  /* 0x000003800b087812 */ /* 0x000fe200078ec0ff */
[----:B------:R-:W-:-:S02]  /*8a40*/  ULDC.64 UR4, c[0x0][0xa80] ;  /* 0x0002a00000047ab9 */ /* 0x000fc40000000a00 */
[----:B------:R-:W-:Y:S01]  /*8a50*/  IMAD.X R9, RZ, RZ, R57, P0 ;  /* 0x000000ffff097224 */ /* 0x000fe200000e0639 */
[----:B------:R-:W-:Y:S01]  /*8a60*/  LEA R22, P0, R20, UR4, 0x1 ;  /* 0x0000000414167c11 */ /* 0x000fe2000f8008ff */
[----:B------:R-:W-:Y:S01]  /*8a70*/  IMAD.IADD R19, R21, 0x1, R19 ;  /* 0x0000000115137824 */ /* 0x000fe200078e0213 */
[----:B------:R-:W-:Y:S01]  /*8a80*/  SHF.R.U64 R8, R8, 0x3, RZ ;  /* 0x0000000308087819 */ /* 0x000fe200000012ff */
[----:B------:R-:W-:Y:S01]  /*8a90*/  IMAD R36, R68, 0xc0, R61 ;  /* 0x000000c044247824 */ /* 0x000fe200078e023d */
[----:B------:R-:W-:Y:S02]  /*8aa0*/  ULDC UR4, c[0x0][0xac8] ;  /* 0x0002b20000047ab9 */ /* 0x000fe40000000800 */
[----:B------:R-:W-:Y:S01]  /*8ab0*/  LEA.HI.X R19, R20, UR5, R19, 0x1, P0 ;  /* 0x0000000514137c11 */ /* 0x000fe200080f0c13 */
[----:B------:R-:W-:Y:S01]  /*8ac0*/  SHFL.IDX PT, R32, R22, 0x1, 0x181f ;  /* 0x00381f0016207f89 */ /* 0x000fe200000e0000 */
[----:B------:R-:W-:-:S03]  /*8ad0*/  LOP3.LUT R8, R8, R11, RZ, 0x3c, !PT ;  /* 0x0000000b08087212 */ /* 0x000fc600078e3cff */
[----:B------:R-:W0:Y:S04]  /*8ae0*/  SHFL.IDX PT, R20, R22, RZ, 0x181f ;  /* 0x00181fff16147589 */ /* 0x000e2800000e0000 */
[----:B------:R-:W1:Y:S01]  /*8af0*/  SHFL.IDX PT, R34, R22, 0x2, 0x181f ;  /* 0x00581f0016227f89 */ /* 0x000e6200000e0000 */
[----:B------:R-:W-:-:S03]  /*8b00*/  ISETP.GE.AND P0, PT, R60, UR4, PT ;  /* 0x000000043c007c0c */ /* 0x000fc6000bf06270 */
[----:B------:R-:W3:Y:S01]  /*8b10*/  SHFL.IDX PT, R21, R19, RZ, 0x181f ;  /* 0x00181fff13157589 */ /* 0x000ee200000e0000 */
[----:B------:R-:W-:-:S03]  /*8b20*/  VIADD R0, R36, 0x30 ;  /* 0x0000003024007836 */ /* 0x000fc60000000000 */
[----:B------:R-:W4:Y:S01]  /*8b30*/  SHFL.IDX PT, R33, R19, 0x1, 0x181f ;  /* 0x00381f0013217f89 */ /* 0x000f2200000e0000 */
[----:B------:R-:W-:-:S03]  /*8b40*/  VIADD R4, R36, 0x60 ;  /* 0x0000006024047836 */ /* 0x000fc60000000000 */
[----:B------:R-:W4:Y:S04]  /*8b50*/  SHFL.IDX PT, R35, R19, 0x2, 0x181f ;  /* 0x00581f0013237f89 */ /* 0x000f2800000e0000 */
[----:B------:R-:W5:Y:S01]  /*8b60*/  LD.E.128 R8, desc[UR40][R8.64] ;  /* 0x0000002808087980 */ /* 0x000f62000c101d00 */
[-C--:B------:R-:W-:Y:S01]  /*8b70*/  ISETP.GE.OR P1, PT, R36, R3.reuse, P0 ;  /* 0x000000032400720c */ /* 0x080fe20000726670 */
[----:B------:R-:W-:Y:S01]  /*8b80*/  @!PT LDS RZ, [RZ] ;  /* 0x00000000fffff984 */ /* 0x000fe20000000800 */
[----:B------:R-:W-:Y:S01]  /*8b90*/  @!PT LDS RZ, [RZ] ;  /* 0x00000000fffff984 */ /* 0x000fe20000000800 */
[----:B------:R-:W-:Y:S01]  /*8ba0*/  @!PT LDS RZ, [RZ] ;  /* 0x00000000fffff984 */ /* 0x000fe20000000800 */
[----:B------:R-:W-:Y:S01]  /*8bb0*/  @!PT LDS RZ, [RZ] ;  /* 0x00000000fffff984 */ /* 0x000fe20000000800 */
[----:B------:R0:W-:Y:S06]  /*8bc0*/  MEMBAR.ALL.CTA ;  /* 0x0000000000007992 */ /* 0x0001ec0000008000 */
[----:B0-----:R-:W0:Y:S01]  /*8bd0*/  FENCE.VIEW.ASYNC.S ;  /* 0x00000000000073c6 */ /* 0x001e220000000000 */
[----:B------:R-:W-:-:S02]  /*8be0*/  ISETP.GE.OR P2, PT, R0, R3, P0 ;  /* 0x000000030000720c */ /* 0x000fc40000746670 */
[----:B------:R-:W-:Y:S01]  /*8bf0*/  ISETP.GE.OR P3, PT, R4, R3, P0 ;  /* 0x000000030400720c */ /* 0x000fe20000766670 */
[----:B------:R-:W-:-:S04]  /*8c00*/  UIADD3 UR4, UR37, 0x30820, URZ ;  /* 0x0003082025047890 */ /* 0x000fc8000fffe03f */
[----:B------:R-:W-:Y:S01]  /*8c10*/  UPRMT UR4, URZ, 0x654, UR4 ;  /* 0x000006543f047896 */ /* 0x000fe20008000004 */
[----:B------:R-:W-:-:S05]  /*8c20*/  @!P1 LEA R20, P4, R60, R20, 0x1 ;  /* 0x000000143c149211 */ /* 0x000fca00078808ff */
[C---:B------:R-:W-:Y:S02]  /*8c30*/  @!P2 LEA R32, P5, R60.reuse, R32, 0x1 ;  /* 0x000000203c20a211 */ /* 0x040fe400078a08ff */
[C---:B-1----:R-:W-:Y:S02]  /*8c40*/  @!P3 LEA R34, P6, R60.reuse, R34, 0x1 ;  /* 0x000000223c22b211 */ /* 0x042fe400078c08ff */
[C-C-:B---3--:R-:W-:Y:S02]  /*8c50*/  @!P1 LEA.HI.X R21, R60.reuse, R21, R37.reuse, 0x1, P4 ;  /* 0x000000153c159211 */ /* 0x148fe400020f0c25 */
[C-C-:B----4-:R-:W-:Y:S02]  /*8c60*/  @!P2 LEA.HI.X R33, R60.reuse, R33, R37.reuse, 0x1, P5 ;  /* 0x000000213c21a211 */ /* 0x150fe400028f0c25 */
[----:B------:R-:W-:Y:S01]  /*8c70*/  @!P3 LEA.HI.X R35, R60, R35, R37, 0x1, P6 ;  /* 0x000000233c23b211 */ /* 0x000fe200030f0c25 */
[----:B0-----:R-:W-:Y:S01]  /*8c80*/  SYNCS.ARRIVE.TRANS64.RED.A1T0 RZ, [UR4], RZ ;  /* 0x000000ffffff79a7 */ /* 0x001fe20008100404 */
[----:B------:R-:W-:-:S05]  /*8c90*/  VIADD R0, R36, 0x90 ;  /* 0x0000009024007836 */ /* 0x000fca0000000000 */
[----:B------:R-:W-:Y:S01]  /*8ca0*/  ISETP.GE.OR P0, PT, R0, R3, P0 ;  /* 0x000000030000720c */ /* 0x000fe20000706670 */
[----:B------:R-:W0:Y:S04]  /*8cb0*/  SHFL.IDX PT, R22, R22, 0x3, 0x181f ;  /* 0x00781f0016167f89 */ /* 0x000e2800000e0000 */
[----:B------:R-:W1:Y:S04]  /*8cc0*/  SHFL.IDX PT, R19, R19, 0x3, 0x181f ;  /* 0x00781f0013137f89 */ /* 0x000e6800000e0000 */
[----:B--2---:R2:W-:Y:S04]  /*8cd0*/  @!P1 ST.E.128 desc[UR40][R20.64], R12 ;  /* 0x0000000c14009985 */ /* 0x0045e8000c101d28 */
[----:B------:R2:W-:Y:S04]  /*8ce0*/  @!P2 ST.E.128 desc[UR40][R32.64], R24 ;  /* 0x000000182000a985 */ /* 0x0005e8000c101d28 */
[----:B------:R2:W-:Y:S01]  /*8cf0*/  @!P3 ST.E.128 desc[UR40][R34.64], R28 ;  /* 0x0000001c2200b985 */ /* 0x0005e2000c101d28 */
[----:B01----:R-:W-:Y:S05]  /*8d00*/  @P0 BRA `(.L_x_12333) ;  /* 0x0000001000c00947 */ /* 0x003fea0003800000 */
[----:B--2---:R-:W-:-:S04]  /*8d10*/  LEA R12, P0, R60, R22, 0x1 ;  /* 0x000000163c0c7211 */ /* 0x004fc800078008ff */
[----:B------:R-:W-:-:S05]  /*8d20*/  LEA.HI.X R13, R60, R19, R37, 0x1, P0 ;  /* 0x000000133c0d7211 */ /* 0x000fca00000f0c25 */
[----:B-----5:R0:W-:Y:S01]  /*8d30*/  ST.E.128 desc[UR40][R12.64], R8 ;  /* 0x000000080c007985 */ /* 0x0201e2000c101d28 */
[----:B------:R-:W-:Y:S05]  /*8d40*/  BRA `(.L_x_12333) ;  /* 0x0000001000b07947 */ /* 0x000fea0003800000 */
.L_x_12332:
[----:B0-----:R-:W0:Y:S01]  /*8d50*/  @P4 LDC R10, c[0x0][0xbec] ;  /* 0x0002fb00ff0a4b82 */ /* 0x001e220000000800 */
[----:B------:R-:W-:Y:S01]  /*8d60*/  ULDC.64 UR4, c[0x0][0xb08] ;  /* 0x0002c20000047ab9 */ /* 0x000fe20000000a00 */
[----:B------:R-:W-:Y:S01]  /*8d70*/  IMAD.MOV.U32 R11, RZ, RZ, R27 ;  /* 0x000000ffff0b7224 */ /* 0x000fe200078e001b */
[----:B------:R1:W5:Y:S01]  /*8d80*/  LDL R67, [R1+0x30] ;  /* 0x0000300001437983 */ /* 0x0003620000100800 */
[----:B------:R-:W-:Y:S01]  /*8d90*/  IMAD R19, R19, UR4, RZ ;  /* 0x0000000413137c24 */ /* 0x000fe2000f8e02ff */
[----:B------:R-:W-:Y:S01]  /*8da0*/  ULDC.64 UR6, c[0x0][0xb30] ;  /* 0x0002cc0000067ab9 */ /* 0x000fe20000000a00 */
[C---:B------:R-:W-:Y:S01]  /*8db0*/  IMAD.WIDE.U32 R8, R4.reuse, UR4, RZ ;  /* 0x0000000404087c25 */ /* 0x040fe2000f8e00ff */
[----:B------:R1:W5:Y:S01]  /*8dc0*/  LDL R65, [R1+0x28] ;  /* 0x0000280001417983 */ /* 0x0003620000100800 */
[----:B------:R-:W2:Y:S02]  /*8dd0*/  @P4 LDC R15, c[0x0][0xbf0] ;  /* 0x0002fc00ff0f4b82 */ /* 0x000ea40000000800 */
[----:B------:R-:W-:Y:S01]  /*8de0*/  IMAD R19, R4, UR5, R19 ;  /* 0x0000000504137c24 */ /* 0x000fe2000f8e0213 */
[----:B------:R-:W-:Y:S01]  /*8df0*/  ULDC.64 UR4, c[0x0][0xb38] ;  /* 0x0002ce0000047ab9 */ /* 0x000fe20000000a00 */
[----:B------:R-:W-:Y:S01]  /*8e00*/  SHF.R.S32.HI R4, RZ, 0x1f, R155 ;  /* 0x0000001fff047819 */ /* 0x000fe2000001149b */
[----:B------:R1:W5:Y:S01]  /*8e10*/  LDL R64, [R1+0x50] ;  /* 0x0000500001407983 */ /* 0x0003620000100800 */
[----:B------:R-:W-:-:S03]  /*8e20*/  IMAD.IADD R9, R9, 0x1, R19 ;  /* 0x0000000109097824 */ /* 0x000fc600078e0213 */
[----:B------:R1:W5:Y:S01]  /*8e30*/  LDL R63, [R1+0x24] ;  /* 0x00002400013f7983 */ /* 0x0003620000100800 */
[----:B------:R-:W-:-:S03]  /*8e40*/  IMAD.WIDE.U32 R8, R156, UR4, R8 ;  /* 0x000000049c087c25 */ /* 0x000fc6000f8e0008 */
[----:B------:R1:W5:Y:S01]  /*8e50*/  LDL R26, [R1+0x20] ;  /* 0x00002000011a7983 */ /* 0x0003620000100800 */
[----:B------:R-:W-:Y:S01]  /*8e60*/  IMAD R9, R156, UR5, R9 ;  /* 0x000000059c097c24 */ /* 0x000fe2000f8e0209 */
[----:B------:R-:W-:Y:S01]  /*8e70*/  ULDC.64 UR4, c[0x0][0xb40] ;  /* 0x0002d00000047ab9 */ /* 0x000fe20000000a00 */
[----:B0-----:R-:W-:Y:S01]  /*8e80*/  @P4 IMAD.HI.U32 R10, R27, R10, RZ ;  /* 0x0000000a1b0a4227 */ /* 0x001fe200078e00ff */
[----:B------:R1:W5:Y:S03]  /*8e90*/  LDL R62, [R1+0x48] ;  /* 0x00004800013e7983 */ /* 0x0003660000100800 */
[----:B------:R-:W-:Y:S01]  /*8ea0*/  IMAD R4, R4, UR4, RZ ;  /* 0x0000000404047c24 */ /* 0x000fe2000f8e02ff */
[----:B------:R1:W5:Y:S01]  /*8eb0*/  LDL R61, [R1+0x1c] ;  /* 0x00001c00013d7983 */ /* 0x0003620000100800 */
[----:B------:R-:W-:Y:S01]  /*8ec0*/  IMAD.WIDE.U32 R8, R155, UR4, R8 ;  /* 0x000000049b087c25 */ /* 0x000fe2000f8e0008 */
[----:B--2---:R-:W-:-:S02]  /*8ed0*/  @P4 SHF.R.U32.HI R11, RZ, R15, R10 ;  /* 0x0000000fff0b4219 */ /* 0x004fc4000001160a */
[----:B------:R1:W5:Y:S01]  /*8ee0*/  LDL R60, [R1+0x44] ;  /* 0x00004400013c7983 */ /* 0x0003620000100800 */
[----:B------:R-:W-:Y:S01]  /*8ef0*/  IMAD R13, R155, UR5, R4 ;  /* 0x000000059b0d7c24 */ /* 0x000fe2000f8e0204 */
[----:B------:R-:W-:Y:S01]  /*8f00*/  ULDC.64 UR4, c[0x0][0xb48] ;  /* 0x0002d20000047ab9 */ /* 0x000fe20000000a00 */
[----:B------:R-:W-:Y:S01]  /*8f10*/  SHF.R.S32.HI R4, RZ, 0x1f, R11 ;  /* 0x0000001fff047819 */ /* 0x000fe2000001140b */
        /* <DEDUP_REMOVED lines=9> */
[----:B------:R-:W-:-:S03]  /*8fb0*/  IMAD R4, R4, UR6, RZ ;  /* 0x0000000604047c24 */ /* 0x000fc6000f8e02ff */
[----:B------:R1:W5:Y:S04]  /*8fc0*/  LDL R66, [R1+0x54] ;  /* 0x0000540001427983 */ /* 0x0003680000100800 */
[----:B------:R1:W5:Y:S04]  /*8fd0*/  LDL R56, [R1+0x3c] ;  /* 0x00003c0001387983 */ /* 0x0003680000100800 */
[----:B------:R1:W5:Y:S01]  /*8fe0*/  LDL R19, [R1+0x10] ;  /* 0x0000100001137983 */ /* 0x0003620000100800 */
[----:B------:R-:W-:Y:S01]  /*8ff0*/  SHF.R.S32.HI R0, RZ, 0x1f, R13 ;  /* 0x0000001fff007819 */ /* 0x000fe2000001140d */
[----:B------:R-:W-:-:S02]  /*9000*/  IMAD R15, R11, UR7, R4 ;  /* 0x000000070b0f7c24 */ /* 0x000fc4000f8e0204 */
[----:B------:R-:W-:Y:S01]  /*9010*/  IMAD.WIDE.U32 R8, R11, UR6, R8 ;  /* 0x000000060b087c25 */ /* 0x000fe2000f8e0008 */
[----:B------:R-:W-:-:S03]  /*9020*/  ULDC.64 UR6, c[0x0][0xb28] ;  /* 0x0002ca0000067ab9 */ /* 0x000fc60000000a00 */
[----:B------:R-:W-:Y:S02]  /*9030*/  IMAD R0, R0, UR6, RZ ;  /* 0x0000000600007c24 */ /* 0x000fe4000f8e02ff */
[----:B------:R-:W-:Y:S01]  /*9040*/  IMAD.IADD R9, R9, 0x1, R15 ;  /* 0x0000000109097824 */ /* 0x000fe200078e020f */
        /* <DEDUP_REMOVED lines=9> */
[----:B------:R1:W0:Y:S01]  /*90e0*/  SHFL.IDX PT, R10, R0, RZ, 0x1c1f ;  /* 0x001c1fff000a7589 */ /* 0x00022200000e0000 */
[----:B------:R-:W-:Y:S01]  /*90f0*/  BSSY B1, `(.L_x_12334) ;  /* 0x0000024000017945 */ /* 0x000fe20003800000 */
[----:B------:R-:W-:Y:S02]  /*9100*/  SYNCS.ARRIVE.TRANS64.RED.A1T0 RZ, [UR4], RZ ;  /* 0x000000ffffff79a7 */ /* 0x000fe40008100404 */
[----:B------:R1:W2:Y:S01]  /*9110*/  SHFL.IDX PT, R11, R4, RZ, 0x1c1f ;  /* 0x001c1fff040b7589 */ /* 0x0002a200000e0000 */
[----:B------:R-:W-:Y:S05]  /*9120*/  @P0 BRA `(.L_x_12335) ;  /* 0x0000000000800947 */ /* 0x000fea0003800000 */
[----:B------:R-:W-:Y:S02]  /*9130*/  ULDC UR4, c[0x0][0xac8] ;  /* 0x0002b20000047ab9 */ /* 0x000fe40000000800 */
[----:B-----5:R-:W-:Y:S02]  /*9140*/  ISETP.GE.AND P1, PT, R65, UR4, PT ;  /* 0x0000000441007c0c */ /* 0x020fe4000bf26270 */
[----:B------:R-:W-:Y:S02]  /*9150*/  ISETP.GE.AND P0, PT, R67, UR4, PT ;  /* 0x0000000443007c0c */ /* 0x000fe4000bf06270 */
[----:B------:R-:W-:Y:S02]  /*9160*/  ISETP.GE.AND P5, PT, R63, UR4, PT ;  /* 0x000000043f007c0c */ /* 0x000fe4000bfa6270 */
[----:B------:R-:W-:-:S07]  /*9170*/  ISETP.GE.AND P3, PT, R26, UR4, PT ;  /* 0x000000041a007c0c */ /* 0x000fce000bf66270 */
[-C--:B0-----:R-:W-:Y:S02]  /*9180*/  @!P1 LEA R12, P2, R65, R10.reuse, 0x2 ;  /* 0x0000000a410c9211 */ /* 0x081fe400078410ff */
[----:B--2---:R-:W-:Y:S02]  /*9190*/  @!P0 IMAD.WIDE R8, R67, 0x4, R10 ;  /* 0x0000000443088825 */ /* 0x004fe400078e020a */
[----:B------:R-:W-:Y:S02]  /*91a0*/  @!P1 LEA.HI.X R13, R65, R11, R66, 0x2, P2 ;  /* 0x0000000b410d9211 */ /* 0x000fe400010f1442 */
[----:B------:R-:W-:Y:S01]  /*91b0*/  ISETP.GE.AND P2, PT, R61, UR4, PT ;  /* 0x000000043d007c0c */ /* 0x000fe2000bf46270 */
[----:B------:R0:W-:Y:S01]  /*91c0*/  @!P0 ST.E.64 desc[UR40][R8.64], R20 ;  /* 0x0000001408008985 */ /* 0x0001e2000c101b28 */
[----:B------:R-:W-:Y:S02]  /*91d0*/  @!P5 LEA R14, P4, R63, R10, 0x2 ;  /* 0x0000000a3f0ed211 */ /* 0x000fe400078810ff */
[----:B------:R-:W-:Y:S01]  /*91e0*/  ISETP.GE.AND P0, PT, R57, UR4, PT ;  /* 0x0000000439007c0c */ /* 0x000fe2000bf06270 */
[----:B------:R2:W-:Y:S01]  /*91f0*/  @!P1 ST.E.64 desc[UR40][R12.64], R28 ;  /* 0x0000001c0c009985 */ /* 0x0005e2000c101b28 */
[----:B------:R-:W-:-:S02]  /*9200*/  ISETP.GE.AND P1, PT, R59, UR4, PT ;  /* 0x000000043b007c0c */ /* 0x000fc4000bf26270 */
[-C--:B------:R-:W-:Y:S02]  /*9210*/  @!P5 LEA.HI.X R15, R63, R11.reuse, R64, 0x2, P4 ;  /* 0x0000000b3f0fd211 */ /* 0x080fe400020f1440 */
[----:B------:R-:W-:Y:S02]  /*9220*/  ISETP.GE.AND P4, PT, R19, UR4, PT ;  /* 0x0000000413007c0c */ /* 0x000fe4000bf86270 */
[CC--:B------:R-:W-:Y:S01]  /*9230*/  @!P3 LEA R24, P6, R26.reuse, R10.reuse, 0x2 ;  /* 0x0000000a1a18b211 */ /* 0x0c0fe200078c10ff */
[----:B------:R3:W-:Y:S01]  /*9240*/  @!P5 ST.E.64 desc[UR40][R14.64], R30 ;  /* 0x0000001e0e00d985 */ /* 0x0007e2000c101b28 */
[----:B0-----:R-:W-:Y:S02]  /*9250*/  @!P2 LEA R8, P5, R61, R10, 0x2 ;  /* 0x0000000a3d08a211 */ /* 0x001fe400078a10ff */
[----:B------:R-:W-:-:S03]  /*9260*/  @!P3 LEA.HI.X R25, R26, R11, R27, 0x2, P6 ;  /* 0x0000000b1a19b211 */ /* 0x000fc600030f141b */
[-C--:B--2---:R-:W-:Y:S02]  /*9270*/  @!P1 LEA R12, P6, R59, R10.reuse, 0x2 ;  /* 0x0000000a3b0c9211 */ /* 0x084fe400078c10ff */
[-C--:B------:R-:W-:Y:S01]  /*9280*/  @!P2 LEA.HI.X R9, R61, R11.reuse, R62, 0x2, P5 ;  /* 0x0000000b3d09a211 */ /* 0x080fe200028f143e */
[----:B------:R3:W-:Y:S01]  /*9290*/  @!P3 ST.E.64 desc[UR40][R24.64], R32 ;  /* 0x000000201800b985 */ /* 0x0007e2000c101b28 */
[-C--:B------:R-:W-:Y:S02]  /*92a0*/  @!P0 LEA R20, P3, R57, R10.reuse, 0x2 ;  /* 0x0000000a39148211 */ /* 0x080fe400078610ff */
[----:B------:R-:W-:Y:S01]  /*92b0*/  @!P4 LEA R10, P5, R19, R10, 0x2 ;  /* 0x0000000a130ac211 */ /* 0x000fe200078a10ff */
[----:B------:R3:W-:Y:S01]  /*92c0*/  @!P2 ST.E.64 desc[UR40][R8.64], R34 ;  /* 0x000000220800a985 */ /* 0x0007e2000c101b28 */
[-C--:B------:R-:W-:Y:S02]  /*92d0*/  @!P1 LEA.HI.X R13, R59, R11.reuse, R60, 0x2, P6 ;  /* 0x0000000b3b0d9211 */ /* 0x080fe400030f143c */
[----:B------:R-:W-:-:S02]  /*92e0*/  @!P0 LEA.HI.X R21, R57, R11, R58, 0x2, P3 ;  /* 0x0000000b39158211 */ /* 0x000fc400018f143a */
[----:B------:R-:W-:Y:S01]  /*92f0*/  @!P4 LEA.HI.X R11, R19, R11, R56, 0x2, P5 ;  /* 0x0000000b130bc211 */ /* 0x000fe200028f1438 */
[----:B------:R3:W-:Y:S04]  /*9300*/  @!P1 ST.E.64 desc[UR40][R12.64], R36 ;  /* 0x000000240c009985 */ /* 0x0007e8000c101b28 */
[----:B------:R3:W-:Y:S04]  /*9310*/  @!P0 ST.E.64 desc[UR40][R20.64], R38 ;  /* 0x0000002614008985 */ /* 0x0007e8000c101b28 */
[----:B------:R3:W-:Y:S02]  /*9320*/  @!P4 ST.E.64 desc[UR40][R10.64], R40 ;  /* 0x000000280a00c985 */ /* 0x0007e4000c101b28 */
.L_x_12335:
[----:B------:R-:W-:Y:S05]  /*9330*/  BSYNC B1 ;  /* 0x0000000000017941 */ /* 0x000fea0003800000 */
.L_x_12334:
[----:B------:R-:W-:Y:S01]  /*9340*/  ISETP.GE.AND P0, PT, R22, R3, PT ;  /* 0x000000031600720c */ /* 0x000fe20003f06270 */
[----:B--23--:R2:W3:Y:S04]  /*9350*/  SHFL.IDX PT, R11, R4, 0x1, 0x1c1f ;  /* 0x003c1f00040b7f89 */ /* 0x00c4e800000e0000 */
[----:B0-----:R2:W0:Y:S08]  /*9360*/  SHFL.IDX PT, R10, R0, 0x1, 0x1c1f ;  /* 0x003c1f00000a7f89 */ /* 0x00143000000e0000 */
[----:B--2---:R-:W-:Y:S05]  /*9370*/  @P0 BRA `(.L_x_12333) ;  /* 0x0000000c00240947 */ /* 0x004fea0003800000 */
[----:B------:R-:W-:Y:S02]  /*9380*/  ULDC UR4, c[0x0][0xac8] ;  /* 0x0002b20000047ab9 */ /* 0x000fe40000000800 */
[----:B-----5:R-:W-:Y:S02]  /*9390*/  ISETP.GE.AND P0, PT, R67, UR4, PT ;  /* 0x0000000443007c0c */ /* 0x020fe4000bf06270 */
[----:B------:R-:W-:Y:S02]  /*93a0*/  ISETP.GE.AND P5, PT, R65, UR4, PT ;  /* 0x0000000441007c0c */ /* 0x000fe4000bfa6270 */
[----:B------:R-:W-:Y:S02]  /*93b0*/  ISETP.GE.AND P3, PT, R63, UR4, PT ;  /* 0x000000043f007c0c */ /* 0x000fe4000bf66270 */
[----:B------:R-:W-:Y:S02]  /*93c0*/  ISETP.GE.AND P2, PT, R26, UR4, PT ;  /* 0x000000041a007c0c */ /* 0x000fe4000bf46270 */
[----:B------:R-:W-:-:S05]  /*93d0*/  ISETP.GE.AND P1, PT, R61, UR4, PT ;  /* 0x000000043d007c0c */ /* 0x000fca000bf26270 */
[----:B0--3--:R-:W-:Y:S02]  /*93e0*/  @!P0 IMAD.WIDE R8, R67, 0x4, R10 ;  /* 0x0000000443088825 */ /* 0x009fe400078e020a */
[-C--:B------:R-:W-:Y:S02]  /*93f0*/  @!P5 LEA R12, P4, R65, R10.reuse, 0x2 ;  /* 0x0000000a410cd211 */ /* 0x080fe400078810ff */
[----:B------:R-:W-:Y:S01]  /*9400*/  @!P3 LEA R14, P6, R63, R10, 0x2 ;  /* 0x0000000a3f0eb211 */ /* 0x000fe200078c10ff */
[----:B------:R0:W-:Y:S01]  /*9410*/  @!P0 ST.E.64 desc[UR40][R8.64], R42 ;  /* 0x0000002a08008985 */ /* 0x0001e2000c101b28 */
[----:B------:R-:W-:Y:S02]  /*9420*/  ISETP.GE.AND P0, PT, R59, UR4, PT ;  /* 0x000000043b007c0c */ /* 0x000fe4000bf06270 */
[----:B------:R-:W-:Y:S02]  /*9430*/  @!P5 LEA.HI.X R13, R65, R11, R66, 0x2, P4 ;  /* 0x0000000b410dd211 */ /* 0x000fe400020f1442 */
[----:B------:R-:W-:-:S02]  /*9440*/  ISETP.GE.AND P4, PT, R57, UR4, PT ;  /* 0x0000000439007c0c */ /* 0x000fc4000bf86270 */
[----:B------:R-:W-:Y:S01]  /*9450*/  @!P3 LEA.HI.X R15, R63, R11, R64, 0x2, P6 ;  /* 0x0000000b3f0fb211 */ /* 0x000fe200030f1440 */
[----:B------:R2:W-:Y:S01]  /*9460*/  @!P5 ST.E.64 desc[UR40][R12.64], R44 ;  /* 0x0000002c0c00d985 */ /* 0x0005e2000c101b28 */
[----:B------:R-:W-:-:S03]  /*9470*/  @!P2 LEA R20, P5, R26, R10, 0x2 ;  /* 0x0000000a1a14a211 */ /* 0x000fc600078a10ff */
[----:B------:R2:W-:Y:S01]  /*9480*/  @!P3 ST.E.64 desc[UR40][R14.64], R46 ;  /* 0x0000002e0e00b985 */ /* 0x0005e2000c101b28 */
[-C--:B------:R-:W-:Y:S02]  /*9490*/  @!P2 LEA.HI.X R21, R26, R11.reuse, R27, 0x2, P5 ;  /* 0x0000000b1a15a211 */ /* 0x080fe400028f141b */
[-C--:B0-----:R-:W-:Y:S02]  /*94a0*/  @!P1 LEA R8, P6, R61, R10.reuse, 0x2 ;  /* 0x0000000a3d089211 */ /* 0x081fe400078c10ff */
[-C--:B------:R-:W-:Y:S01]  /*94b0*/  @!P0 LEA R24, P3, R59, R10.reuse, 0x2 ;  /* 0x0000000a3b188211 */ /* 0x080fe200078610ff */
[----:B------:R2:W-:Y:S01]  /*94c0*/  @!P2 ST.E.64 desc[UR40][R20.64], R48 ;  /* 0x000000301400a985 */ /* 0x0005e2000c101b28 */
[----:B------:R-:W-:Y:S02]  /*94d0*/  @!P4 LEA R26, P5, R57, R10, 0x2 ;  /* 0x0000000a391ac211 */ /* 0x000fe400078a10ff */
[-C--:B------:R-:W-:Y:S02]  /*94e0*/  @!P1 LEA.HI.X R9, R61, R11.reuse, R62, 0x2, P6 ;  /* 0x0000000b3d099211 */ /* 0x080fe400030f143e */
[----:B------:R-:W-:-:S02]  /*94f0*/  @!P0 LEA.HI.X R25, R59, R11, R60, 0x2, P3 ;  /* 0x0000000b3b198211 */ /* 0x000fc400018f143c */
[----:B------:R-:W-:Y:S01]  /*9500*/  @!P4 LEA.HI.X R27, R57, R11, R58, 0x2, P5 ;  /* 0x0000000b391bc211 */ /* 0x000fe200028f143a */
[----:B------:R2:W-:Y:S04]  /*9510*/  @!P1 ST.E.64 desc[UR40][R8.64], R50 ;  /* 0x0000003208009985 */ /* 0x0005e8000c101b28 */
[----:B------:R2:W-:Y:S01]  /*9520*/  @!P0 ST.E.64 desc[UR40][R24.64], R52 ;  /* 0x0000003418008985 */ /* 0x0005e2000c101b28 */
[----:B------:R-:W-:-:S03]  /*9530*/  ISETP.GE.AND P0, PT, R19, UR4, PT ;  /* 0x0000000413007c0c */ /* 0x000fc6000bf06270 */
[----:B------:R2:W-:Y:S10]  /*9540*/  @!P4 ST.E.64 desc[UR40][R26.64], R54 ;  /* 0x000000361a00c985 */ /* 0x0005f4000c101b28 */
[----:B------:R-:W-:Y:S05]  /*9550*/  @P0 BRA `(.L_x_12333) ;  /* 0x0000000800ac0947 */ /* 0x000fea0003800000 */
[----:B--2---:R-:W-:-:S04]  /*9560*/  LEA R8, P0, R19, R10, 0x2 ;  /* 0x0000000a13087211 */ /* 0x004fc800078010ff */
[----:B------:R-:W-:-:S05]  /*9570*/  LEA.HI.X R9, R19, R11, R56, 0x2, P0 ;  /* 0x0000000b13097211 */ /* 0x000fca00000f1438 */
[----:B------:R4:W-:Y:S01]  /*9580*/  ST.E.64 desc[UR40][R8.64], R150 ;  /* 0x0000009608007985 */ /* 0x0009e2000c101b28 */
[----:B------:R-:W-:Y:S05]  /*9590*/  BRA `(.L_x_12333) ;  /* 0x00000008009c7947 */ /* 0x000fea0003800000 */
.L_x_12330:
[----:B-1----:R-:W2:Y:S01]  /*95a0*/  LDL R4, [R1+0xc] ;  /* 0x00000c0001047983 */ /* 0x002ea20000100800 */
[----:B------:R-:W1:Y:S01]  /*95b0*/  LDC.64 R10, c[0x0][0xc00] ;  /* 0x00030000ff0a7b82 */ /* 0x000e620000000a00 */
[----:B------:R-:W-:Y:S01]  /*95c0*/  ULDC.64 UR4, c[0x0][0xc08] ;  /* 0x0003020000047ab9 */ /* 0x000fe20000000a00 */
[----:B------:R-:W-:Y:S01]  /*95d0*/  IMAD.MOV.U32 R3, RZ, RZ, RZ ;  /* 0x000000ffff037224 */ /* 0x000fe200078e00ff */
[----:B------:R-:W-:-:S04]  /*95e0*/  ISETP.NE.U32.AND P1, PT, RZ, UR4, PT ;  /* 0x00000004ff007c0c */ /* 0x000fc8000bf25070 */
[----:B------:R-:W-:Y:S01]  /*95f0*/  ISETP.NE.AND.EX P1, PT, RZ, UR5, PT, P1 ;  /* 0x00000005ff007c0c */ /* 0x000fe2000bf25310 */
[----:B------:R-:W3:Y:S01]  /*9600*/  LDC.64 R8, c[0x0][0xc00] ;  /* 0x00030000ff087b82 */ /* 0x000ee20000000a00 */
[----:B-1----:R-:W-:-:S04]  /*9610*/  ISETP.NE.U32.AND P0, PT, R10, RZ, PT ;  /* 0x000000ff0a00720c */ /* 0x002fc80003f05070 */
[----:B------:R-:W-:Y:S01]  /*9620*/  ISETP.NE.AND.EX P0, PT, R11, RZ, PT, P0 ;  /* 0x000000ff0b00720c */ /* 0x000fe20003f05300 */
[----:B---3--:R-:W-:-:S06]  /*9630*/  IMAD.WIDE R10, R155, 0x4, R8 ;  /* 0x000000049b0a7825 */ /* 0x008fcc00078e0208 */
[----:B------:R-:W-:Y:S01]  /*9640*/  @P1 LEA R8, P2, R155, UR4, 0x2 ;  /* 0x000000049b081c11 */ /* 0x000fe2000f8410ff */
[----:B------:R-:W-:Y:S02]  /*9650*/  ULDC UR4, c[0x0][0xa88] ;  /* 0x0002a20000047ab9 */ /* 0x000fe40000000800 */
[----:B------:R-:W-:-:S03]  /*9660*/  IMAD.U32 R0, RZ, RZ, UR4 ;  /* 0x00000004ff007e24 */ /* 0x000fc6000f8e00ff */
[----:B------:R1:W5:Y:S01]  /*9670*/  @P0 LDG.E R3, desc[UR40][R10.64] ;  /* 0x000000280a030981 */ /* 0x000362000c1e1900 */
[----:B------:R-:W3:Y:S02]  /*9680*/  S2R R12, SR_TID.X ;  /* 0x00000000000c7919 */ /* 0x000ee40000002100 */
[----:B---3--:R-:W-:Y:S01]  /*9690*/  VIADD R30, R12, 0xffffff80 ;  /* 0xffffff800c1e7836 */ /* 0x008fe20000000000 */
[----:B--2---:R-:W-:-:S05]  /*96a0*/  @P1 LEA.HI.X R9, R155, UR5, R4, 0x2, P2 ;  /* 0x000000059b091c11 */ /* 0x004fca00090f1404 */
[----:B------:R1:W5:Y:S01]  /*96b0*/  @P1 LDG.E R0, desc[UR40][R8.64] ;  /* 0x0000002808001981 */ /* 0x000362000c1e1900 */
[----:B------:R-:W-:Y:S02]  /*96c0*/  ISETP.NE.AND P2, PT, R157, RZ, PT ;  /* 0x000000ff9d00720c */ /* 0x000fe40003f45270 */
[----:B------:R-:W-:-:S11]  /*96d0*/  ISETP.GT.AND P3, PT, R30, 0xbf, PT ;  /* 0x000000bf1e00780c */ /* 0x000fd60003f64270 */
[----:B------:R-:W2:Y:S02]  /*96e0*/  @!P2 LDC R157, c[0x0][0xad4] ;  /* 0x0002b500ff9dab82 */ /* 0x000ea40000000800 */
[----:B--2---:R-:W-:Y:S01]  /*96f0*/  ISETP.GT.AND P2, PT, R157, 0x1, PT ;  /* 0x000000019d00780c */ /* 0x004fe20003f44270 */
[----:B-1----:R-:W-:-:S12]  /*9700*/  @P1 BRA `(.L_x_12336) ;  /* 0x0000000000101947 */ /* 0x002fd80003800000 */
[----:B------:R-:W-:Y:S05]  /*9710*/  @!P0 BRA `(.L_x_12336) ;  /* 0x00000000000c8947 */ /* 0x000fea0003800000 */
[----:B------:R-:W2:Y:S04]  /*9720*/  LDG.E R9, desc[UR40][R10.64] ;  /* 0x000000280a097981 */ /* 0x000ea8000c1e1900 */
[----:B-----5:R-:W2:Y:S02]  /*9730*/  LDG.E R0, desc[UR40][R10.64+0x4] ;  /* 0x000004280a007981 */ /* 0x020ea4000c1e1900 */
[----:B--2---:R-:W-:-:S07]  /*9740*/  IMAD.IADD R0, R0, 0x1, -R9 ;  /* 0x0000000100007824 */ /* 0x004fce00078e0a09 */
.L_x_12336:
[----:B------:R-:W-:Y:S01]  /*9750*/  BSSY B1, `(.L_x_12337) ;  /* 0x0000038000017945 */ /* 0x000fe20003800000 */
[----:B------:R-:W-:Y:S02]  /*9760*/  SEL R155, R155, RZ, !P0 ;  /* 0x000000ff9b9b7207 */ /* 0x000fe40004000000 */
[----:B------:R-:W-:Y:S02]  /*9770*/  SEL R28, R4, RZ, !P0 ;  /* 0x000000ff041c7207 */ /* 0x000fe40004000000 */
[----:B-----5:R-:W-:Y:S01]  /*9780*/  SHF.R.S32.HI R26, RZ, 0x1f, R3 ;  /* 0x0000001fff1a7819 */ /* 0x020fe20000011403 */
        /* <DEDUP_REMOVED lines=8> */
[----:B------:R-:W2:Y:S01]  /*9810*/  LDL.LU R32, [R1+0x2c] ;  /* 0x00002c0001207983 */ /* 0x000ea20000300800 */
[----:B------:R-:W-:Y:S01]  /*9820*/  ISETP.NE.AND P1, PT, R33, 0x1, PT ;  /* 0x000000012100780c */ /* 0x000fe20003f25270 */
[----:B------:R-:W-:Y:S01]  /*9830*/  IMAD.MOV.U32 R22, RZ, RZ, 0x9b8 ;  /* 0x000009b8ff167424 */ /* 0x000fe200078e00ff */
[----:B------:R-:W-:Y:S01]  /*9840*/  ISETP.GT.AND P0, PT, R157, 0x1, PT ;  /* 0x000000019d00780c */ /* 0x000fe20003f04270 */
[----:B------:R-:W1:Y:S01]  /*9850*/  LDC.64 R8, c[0x0][0xba8] ;  /* 0x0002ea00ff087b82 */ /* 0x000e620000000a00 */
[----:B------:R-:W-:Y:S02]  /*9860*/  IMAD.MOV.U32 R19, RZ, RZ, R31 ;  /* 0x000000ffff137224 */ /* 0x000fe400078e001f */
[----:B------:R-:W-:-:S05]  /*9870*/  SEL R22, R22, 0x978, P0 ;  /* 0x0000097816167807 */ /* 0x000fca0000000000 */
[----:B------:R-:W3:Y:S08]  /*9880*/  LDC.64 R12, c[0x0][R22+0x220] ;  /* 0x00008800160c7b82 */ /* 0x000ef00000000a00 */
[----:B------:R-:W4:Y:S08]  /*9890*/  @P1 LDC R4, c[0x0][0xbec] ;  /* 0x0002fb00ff041b82 */ /* 0x000f300000000800 */
[----:B------:R-:W5:Y:S08]  /*98a0*/  LDC.64 R10, c[0x0][R22+0x218] ;  /* 0x00008600160a7b82 */ /* 0x000f700000000a00 */
[----:B------:R-:W1:Y:S01]  /*98b0*/  @P1 LDC R29, c[0x0][0xbf0] ;  /* 0x0002fc00ff1d1b82 */ /* 0x000e620000000800 */
[----:B---3--:R-:W-:-:S02]  /*98c0*/  IMAD R13, R13, R155, RZ ;  /* 0x0000009b0d0d7224 */ /* 0x008fc400078e02ff */
[----:B------:R-:W-:-:S05]  /*98d0*/  IMAD.WIDE.U32 R24, R12, R155, RZ ;  /* 0x0000009b0c187225 */ /* 0x000fca00078e00ff */
[----:B0-----:R-:W0:Y:S01]  /*98e0*/  LDC.64 R14, c[0x0][R22+0x228] ;  /* 0x00008a00160e7b82 */ /* 0x001e220000000a00 */
[----:B----4-:R-:W-:-:S07]  /*98f0*/  @P1 IMAD.HI.U32 R4, R31, R4, RZ ;  /* 0x000000041f041227 */ /* 0x010fce00078e00ff */
[----:B------:R-:W3:Y:S01]  /*9900*/  LDC.64 R20, c[0x0][R22+0x210] ;  /* 0x0000840016147b82 */ /* 0x000ee20000000a00 */
[-C--:B-----5:R-:W-:Y:S02]  /*9910*/  IMAD R27, R11, R156.reuse, RZ ;  /* 0x0000009c0b1b7224 */ /* 0x0a0fe400078e02ff */
[----:B------:R-:W-:-:S04]  /*9920*/  IMAD.WIDE.U32 R10, R10, R156, RZ ;  /* 0x0000009c0a0a7225 */ /* 0x000fc800078e00ff */
[----:B------:R-:W-:Y:S01]  /*9930*/  IMAD.IADD R27, R11, 0x1, R27 ;  /* 0x000000010b1b7824 */ /* 0x000fe200078e021b */
[----:B-1----:R-:W-:Y:S01]  /*9940*/  @P1 SHF.R.U32.HI R19, RZ, R29, R4 ;  /* 0x0000001dff131219 */ /* 0x002fe20000011604 */
[----:B------:R-:W-:Y:S01]  /*9950*/  IMAD R29, R12, R28, R13 ;  /* 0x0000001c0c1d7224 */ /* 0x000fe200078e020d */
[----:B------:R-:W1:Y:S01]  /*9960*/  @!P0 LDC R8, c[0x0][0xb50] ;  /* 0x0002d400ff088b82 */ /* 0x000e620000000800 */
[----:B------:R-:W-:Y:S02]  /*9970*/  IADD3 R4, P1, P3, R24, R10, R3 ;  /* 0x0000000a18047210 */ /* 0x000fe40007b3e003 */
[----:B------:R-:W-:Y:S02]  /*9980*/  IMAD.MOV R12, RZ, RZ, -R19 ;  /* 0x000000ffff0c7224 */ /* 0x000fe400078e0a13 */
[----:B------:R-:W-:-:S03]  /*9990*/  IMAD.IADD R29, R25, 0x1, R29 ;  /* 0x00000001191d7824 */ /* 0x000fc600078e021d */
[----:B------:R-:W4:Y:S01]  /*99a0*/  @!P0 LDC R9, c[0x0][0xb54] ;  /* 0x0002d500ff098b82 */ /* 0x000f220000000800 */
[----:B--2---:R-:W-:-:S05]  /*99b0*/  SEL R13, R32, RZ, P0 ;  /* 0x000000ff200d7207 */ /* 0x004fca0000000000 */
[----:B0-----:R-:W-:-:S04]  /*99c0*/  IMAD.WIDE.U32 R10, R14, R13, RZ ;  /* 0x0000000d0e0a7225 */ /* 0x001fc800078e00ff */
[----:B------:R-:W-:Y:S02]  /*99d0*/  IMAD R15, R15, R13, RZ ;  /* 0x0000000d0f0f7224 */ /* 0x000fe400078e02ff */
[----:B------:R-:W-:Y:S01]  /*99e0*/  IMAD R13, R33, R12, R31 ;  /* 0x0000000c210d7224 */ /* 0x000fe200078e021f */
[----:B------:R-:W-:Y:S01]  /*99f0*/  IADD3.X R12, R29, R27, R26, P1, P3 ;  /* 0x0000001b1d0c7210 */ /* 0x000fe20000fe641a */
[----:B------:R-:W-:Y:S01]  /*9a00*/  IMAD.IADD R15, R11, 0x1, R15 ;  /* 0x000000010b0f7824 */ /* 0x000fe200078e020f */
[----:B------:R-:W-:Y:S01]  /*9a10*/  IADD3 R10, P0, P1, R19, R4, R10 ;  /* 0x00000004130a7210 */ /* 0x000fe2000791e00a */
[----:B---3--:R-:W-:Y:S01]  /*9a20*/  IMAD R4, R21, R13, RZ ;  /* 0x0000000d15047224 */ /* 0x008fe200078e02ff */
        /* <DEDUP_REMOVED lines=8> */
[----:B----4-:R-:W-:-:S05]  /*9ab0*/  LEA.HI.X R9, R10, R9, R4, 0x2, P0 ;  /* 0x000000090a097211 */ /* 0x010fca00000f1404 */
[----:B------:R1:W-:Y:S02]  /*9ac0*/  STG.E desc[UR40][R8.64], R11 ;  /* 0x0000000b08007986 */ /* 0x0003e4000c101928 */
.L_x_12338:
[----:B------:R-:W-:Y:S05]  /*9ad0*/  BSYNC B1 ;  /* 0x0000000000017941 */ /* 0x000fea0003800000 */
.L_x_12337:
[----:B------:R-:W-:Y:S05]  /*9ae0*/  @P2 BRA `(.L_x_12333) ;  /* 0x0000000400482947 */ /* 0x000fea0003800000 */
[----:B------:R-:W2:Y:S01]  /*9af0*/  LDL R12, [R1+0x8] ;  /* 0x00000800010c7983 */ /* 0x000ea20000100800 */
[----:B------:R-:W3:Y:S03]  /*9b00*/  LDC R15, c[0x0][0xbe8] ;  /* 0x0002fa00ff0f7b82 */ /* 0x000ee60000000800 */
[----:B------:R-:W4:Y:S01]  /*9b10*/  LDL R10, [R1+0x64] ;  /* 0x00006400010a7983 */ /* 0x000f220000100800 */
[--C-:B0-----:R-:W-:Y:S01]  /*9b20*/  SHF.R.S32.HI R14, RZ, 0x1f, R30.reuse ;  /* 0x0000001fff0e7819 */ /* 0x101fe2000001141e */
[----:B------:R-:W-:Y:S01]  /*9b30*/  ULDC.64 UR4, c[0x0][0xaa0] ;  /* 0x0002a80000047ab9 */ /* 0x000fe20000000a00 */
[----:B------:R-:W-:Y:S01]  /*9b40*/  SHF.R.S32.HI R25, RZ, 0x1f, R30 ;  /* 0x0000001fff197819 */ /* 0x000fe2000001141e */
[----:B------:R-:W5:Y:S01]  /*9b50*/  LDL.LU R20, [R1+0x4] ;  /* 0x0000040001147983 */ /* 0x000f620000300800 */
[-C--:B------:R-:W-:Y:S01]  /*9b60*/  LEA.HI R14, R14, R30.reuse, RZ, 0x3 ;  /* 0x0000001e0e0e7211 */ /* 0x080fe200078f18ff */
[----:B------:R-:W-:Y:S01]  /*9b70*/  IMAD R4, R26, UR4, RZ ;  /* 0x000000041a047c24 */ /* 0x000fe2000f8e02ff */
[----:B------:R-:W-:Y:S01]  /*9b80*/  LEA.HI R25, R25, R30, RZ, 0x3 ;  /* 0x0000001e19197211 */ /* 0x000fe200078f18ff */
[C---:B-1----:R-:W-:Y:S01]  /*9b90*/  IMAD.WIDE.U32 R8, R3.reuse, UR4, RZ ;  /* 0x0000000403087c25 */ /* 0x042fe2000f8e00ff */
[----:B------:R-:W-:Y:S01]  /*9ba0*/  LOP3.LUT R14, R14, 0xfffffff8, RZ, 0xc0, !PT ;  /* 0xfffffff80e0e7812 */ /* 0x000fe200078ec0ff */
[----:B------:R-:W-:Y:S01]  /*9bb0*/  ULDC.64 UR6, c[0x0][0xaf0] ;  /* 0x0002bc0000067ab9 */ /* 0x000fe20000000a00 */
[----:B------:R-:W-:Y:S01]  /*9bc0*/  SHF.R.S32.HI R25, RZ, 0x3, R25 ;  /* 0x00000003ff197819 */ /* 0x000fe20000011419 */
[----:B------:R-:W-:Y:S01]  /*9bd0*/  IMAD R11, R3, UR5, R4 ;  /* 0x00000005030b7c24 */ /* 0x000fe2000f8e0204 */
[----:B------:R-:W-:Y:S01]  /*9be0*/  ULDC.64 UR4, c[0x0][0xae8] ;  /* 0x0002ba0000047ab9 */ /* 0x000fe20000000a00 */
[----:B------:R-:W-:-:S02]  /*9bf0*/  IMAD.IADD R14, R30, 0x1, -R14 ;  /* 0x000000011e0e7824 */ /* 0x000fc400078e0a0e */
[----:B------:R-:W-:Y:S02]  /*9c00*/  IMAD.IADD R9, R9, 0x1, R11 ;  /* 0x0000000109097824 */ /* 0x000fe400078e020b */
[----:B------:R-:W-:Y:S02]  /*9c10*/  IMAD R3, R14, 0x30, R25 ;  /* 0x000000300e037824 */ /* 0x000fe400078e0219 */
[----:B------:R-:W-:Y:S01]  /*9c20*/  IMAD.WIDE.U32 R8, R156, UR4, R8 ;  /* 0x000000049c087c25 */ /* 0x000fe2000f8e0008 */
[----:B---3--:R-:W-:-:S03]  /*9c30*/  ISETP.NE.AND P0, PT, R15, 0x1, PT ;  /* 0x000000010f00780c */ /* 0x008fc60003f05270 */
[----:B------:R-:W-:Y:S01]  /*9c40*/  IMAD R9, R156, UR5, R9 ;  /* 0x000000059c097c24 */ /* 0x000fe2000f8e0209 */
[----:B------:R-:W-:Y:S01]  /*9c50*/  ULDC.64 UR4, c[0x0][0xae0] ;  /* 0x0002b80000047ab9 */ /* 0x000fe20000000a00 */
[----:B------:R-:W-:Y:S02]  /*9c60*/  IMAD R21, R0, R15, RZ ;  /* 0x0000000f00157224 */ /* 0x000fe400078e02ff */
[----:B------:R-:W-:-:S06]  /*9c70*/  IMAD.WIDE.U32 R8, R155, UR6, R8 ;  /* 0x000000069b087c25 */ /* 0x000fcc000f8e0008 */
[----:B------:R-:W0:Y:S08]  /*9c80*/  @P0 LDC R13, c[0x0][0xbec] ;  /* 0x0002fb00ff0d0b82 */ /* 0x000e300000000800 */
[----:B------:R-:W1:Y:S01]  /*9c90*/  @P0 LDC R19, c[0x0][0xbf0] ;  /* 0x0002fc00ff130b82 */ /* 0x000e620000000800 */
[----:B--2---:R-:W-:Y:S02]  /*9ca0*/  IMAD.MOV.U32 R22, RZ, RZ, R12 ;  /* 0x000000ffff167224 */ /* 0x004fe400078e000c */
[----:B----4-:R-:W-:-:S02]  /*9cb0*/  IMAD.MOV.U32 R24, RZ, RZ, R10 ;  /* 0x000000ffff187224 */ /* 0x010fc400078e000a */
[----:B------:R-:W-:Y:S02]  /*9cc0*/  IMAD R10, R28, UR6, RZ ;  /* 0x000000061c0a7c24 */ /* 0x000fe4000f8e02ff */
[----:B-----5:R-:W-:-:S04]  /*9cd0*/  IMAD R12, R20, 0xc0, R3 ;  /* 0x000000c0140c7824 */ /* 0x020fc800078e0203 */
[----:B0-----:R-:W-:-:S04]  /*9ce0*/  @P0 IMAD.HI.U32 R4, R12, R13, RZ ;  /* 0x0000000d0c040227 */ /* 0x001fc800078e00ff */
[----:B------:R-:W-:Y:S01]  /*9cf0*/  IMAD.MOV.U32 R3, RZ, RZ, R12 ;  /* 0x000000ffff037224 */ /* 0x000fe200078e000c */
[----:B-1----:R-:W-:Y:S01]  /*9d00*/  @P0 SHF.R.U32.HI R3, RZ, R19, R4 ;  /* 0x00000013ff030219 */ /* 0x002fe20000011604 */
[----:B------:R-:W-:-:S03]  /*9d10*/  IMAD R13, R155, UR7, R10 ;  /* 0x000000079b0d7c24 */ /* 0x000fc6000f8e020a */
[--C-:B------:R-:W-:Y:S01]  /*9d20*/  SHF.R.S32.HI R4, RZ, 0x1f, R3.reuse ;  /* 0x0000001fff047819 */ /* 0x100fe20000011403 */
[----:B------:R-:W-:Y:S02]  /*9d30*/  IMAD.MOV R11, RZ, RZ, -R3 ;  /* 0x000000ffff0b7224 */ /* 0x000fe400078e0a03 */
[----:B------:R-:W-:Y:S02]  /*9d40*/  IMAD.IADD R9, R9, 0x1, R13 ;  /* 0x0000000109097824 */ /* 0x000fe400078e020d */
[----:B------:R-:W-:Y:S02]  /*9d50*/  IMAD R11, R15, R11, R12 ;  /* 0x0000000b0f0b7224 */ /* 0x000fe400078e020c */
[----:B------:R-:W-:Y:S02]  /*9d60*/  IMAD R4, R4, UR4, RZ ;  /* 0x0000000404047c24 */ /* 0x000fe4000f8e02ff */
        /* <DEDUP_REMOVED lines=9> */
[----:B------:R-:W-:Y:S02]  /*9e00*/  IMAD R4, R20, 0xc0, R25 ;  /* 0x000000c014047824 */ /* 0x000fe400078e0219 */
[----:B------:R-:W-:Y:S01]  /*9e10*/  IMAD.IADD R3, R9, 0x1, R3 ;  /* 0x0000000109037824 */ /* 0x000fe200078e0203 */
[----:B------:R-:W-:Y:S01]  /*9e20*/  LEA R9, P0, R8, UR4, 0x1 ;  /* 0x0000000408097c11 */ /* 0x000fe2000f8008ff */
[----:B------:R-:W-:Y:S01]  /*9e30*/  ULDC UR4, c[0x0][0xac8] ;  /* 0x0002b20000047ab9 */ /* 0x000fe20000000800 */
[----:B------:R-:W-:Y:S02]  /*9e40*/  VIADD R0, R4, 0x30 ;  /* 0x0000003004007836 */ /* 0x000fe40000000000 */
[----:B------:R-:W-:Y:S01]  /*9e50*/  LEA.HI.X R14, R8, UR5, R3, 0x1, P0 ;  /* 0x00000005080e7c11 */ /* 0x000fe200080f0c03 */
[----:B------:R-:W0:Y:S01]  /*9e60*/  SHFL.IDX PT, R10, R9, 0x1, 0x181f ;  /* 0x00381f00090a7f89 */ /* 0x000e2200000e0000 */
[----:B------:R-:W-:Y:S01]  /*9e70*/  ISETP.GE.AND P0, PT, R22, UR4, PT ;  /* 0x0000000416007c0c */ /* 0x000fe2000bf06270 */
[----:B------:R-:W-:-:S02]  /*9e80*/  VIADD R3, R4, 0x60 ;  /* 0x0000006004037836 */ /* 0x000fc40000000000 */
[----:B------:R-:W1:Y:S01]  /*9e90*/  SHFL.IDX PT, R8, R9, RZ, 0x181f ;  /* 0x00181fff09087589 */ /* 0x000e6200000e0000 */
[CC--:B------:R-:W-:Y:S01]  /*9ea0*/  ISETP.GE.OR P3, PT, R4.reuse, R21.reuse, P0 ;  /* 0x000000150400720c */ /* 0x0c0fe20000766670 */
[----:B------:R-:W-:Y:S01]  /*9eb0*/  VIADD R4, R4, 0x90 ;  /* 0x0000009004047836 */ /* 0x000fe20000000000 */
[-C--:B------:R-:W-:Y:S01]  /*9ec0*/  ISETP.GE.OR P2, PT, R0, R21.reuse, P0 ;  /* 0x000000150000720c */ /* 0x080fe20000746670 */
[----:B------:R-:W2:Y:S01]  /*9ed0*/  SHFL.IDX PT, R12, R9, 0x2, 0x181f ;  /* 0x00581f00090c7f89 */ /* 0x000ea200000e0000 */
[-C--:B------:R-:W-:Y:S02]  /*9ee0*/  ISETP.GE.OR P1, PT, R3, R21.reuse, P0 ;  /* 0x000000150300720c */ /* 0x080fe40000726670 */
[----:B------:R-:W-:Y:S01]  /*9ef0*/  ISETP.GE.OR P0, PT, R4, R21, P0 ;  /* 0x000000150400720c */ /* 0x000fe20000706670 */
[----:B------:R-:W3:Y:S04]  /*9f00*/  SHFL.IDX PT, R11, R14, RZ, 0x181f ;  /* 0x00181fff0e0b7589 */ /* 0x000ee800000e0000 */
[----:B------:R3:W4:Y:S04]  /*9f10*/  SHFL.IDX PT, R20, R9, 0x3, 0x181f ;  /* 0x00781f0009147f89 */ /* 0x00072800000e0000 */
[----:B------:R-:W5:Y:S04]  /*9f20*/  SHFL.IDX PT, R13, R14, 0x1, 0x181f ;  /* 0x00381f000e0d7f89 */ /* 0x000f6800000e0000 */
[----:B------:R-:W5:Y:S01]  /*9f30*/  SHFL.IDX PT, R15, R14, 0x2, 0x181f ;  /* 0x00581f000e0f7f89 */ /* 0x000f6200000e0000 */
[----:B0-----:R-:W-:-:S03]  /*9f40*/  @!P2 LEA R10, P5, R22, R10, 0x1 ;  /* 0x0000000a160aa211 */ /* 0x001fc600078a08ff */
[----:B------:R4:W0:Y:S01]  /*9f50*/  SHFL.IDX PT, R19, R14, 0x3, 0x181f ;  /* 0x00781f000e137f89 */ /* 0x00082200000e0000 */
[C---:B-1----:R-:W-:Y:S02]  /*9f60*/  @!P3 LEA R8, P6, R22.reuse, R8, 0x1 ;  /* 0x000000081608b211 */ /* 0x042fe400078c08ff */
[C---:B--2---:R-:W-:Y:S02]  /*9f70*/  @!P1 LEA R12, P4, R22.reuse, R12, 0x1 ;  /* 0x0000000c160c9211 */ /* 0x044fe400078808ff */
[C---:B---3--:R-:W-:Y:S02]  /*9f80*/  @!P3 LEA.HI.X R9, R22.reuse, R11, R24, 0x1, P6 ;  /* 0x0000000b1609b211 */ /* 0x048fe400030f0c18 */
[----:B----4-:R-:W-:-:S03]  /*9f90*/  @!P0 LEA R14, P6, R22, R20, 0x1 ;  /* 0x00000014160e8211 */ /* 0x010fc600078c08ff */
[----:B------:R1:W-:Y:S01]  /*9fa0*/  @!P3 ST.E.128 desc[UR40][R8.64], RZ ;  /* 0x000000ff0800b985 */ /* 0x0003e2000c101d28 */
[C-C-:B-----5:R-:W-:Y:S02]  /*9fb0*/  @!P2 LEA.HI.X R11, R22.reuse, R13, R24.reuse, 0x1, P5 ;  /* 0x0000000d160ba211 */ /* 0x160fe400028f0c18 */
[----:B------:R-:W-:-:S03]  /*9fc0*/  @!P1 LEA.HI.X R13, R22, R15, R24, 0x1, P4 ;  /* 0x0000000f160d9211 */ /* 0x000fc600020f0c18 */
[----:B------:R1:W-:Y:S01]  /*9fd0*/  @!P2 ST.E.128 desc[UR40][R10.64], RZ ;  /* 0x000000ff0a00a985 */ /* 0x0003e2000c101d28 */
[----:B0-----:R-:W-:-:S03]  /*9fe0*/  @!P0 LEA.HI.X R15, R22, R19, R24, 0x1, P6 ;  /* 0x00000013160f8211 */ /* 0x001fc600030f0c18 */
[----:B------:R1:W-:Y:S04]  /*9ff0*/  @!P1 ST.E.128 desc[UR40][R12.64], RZ ;  /* 0x000000ff0c009985 */ /* 0x0003e8000c101d28 */
[----:B------:R1:W-:Y:S02]  /*a000*/  @!P0 ST.E.128 desc[UR40][R14.64], RZ ;  /* 0x000000ff0e008985 */ /* 0x0003e4000c101d28 */
.L_x_12333:
[----:B------:R-:W-:Y:S05]  /*a010*/  BSYNC B0 ;  /* 0x0000000000007941 */ /* 0x000fea0003800000 */
.L_x_12329:
[----:B------:R-:W-:Y:S02]  /*a020*/  ULDC UR4, c[0x0][0xc3c] ;  /* 0x00030f0000047ab9 */ /* 0x000fe40000000800 */
[----:B------:R-:W-:-:S13]  /*a030*/  ISETP.GE.AND P0, PT, R7, UR4, PT ;  /* 0x0000000407007c0c */ /* 0x000fda000bf06270 */
[----:B------:R-:W-:Y:S05]  /*a040*/  @!P0 BRA `(.L_x_12339) ;  /* 0xffffff7000548947 */ /* 0x000fea000383ffff */
[----:B------:R-:W-:Y:S05]  /*a050*/  EXIT ;  /* 0x000000000000794d */ /* 0x000fea0003800000 */
.L_x_12304:
        /* <DEDUP_REMOVED lines=16> */
.L_x_12340:
        /* <DEDUP_REMOVED lines=44> */
.L_x_12344:
        /* <DEDUP_REMOVED lines=36> */
.L_x_12342:
        /* <DEDUP_REMOVED lines=19> */
.L_x_12345:
        /* <DEDUP_REMOVED lines=54> */
.L_x_12343:
[----:B------:R-:W-:Y:S02]  /*aaf0*/  IMAD.MOV.U32 R25, RZ, RZ, RZ ;  /* 0x000000ffff197224 */ /* 0x000fe400078e00ff */
[----:B------:R-:W-:Y:S02]  /*ab00*/  IMAD.U32 R24, RZ, RZ, UR6 ;  /* 0x00000006ff187e24 */ /* 0x000fe4000f8e00ff */
[----:B------:R-:W-:-:S07]  /*ab10*/  IMAD.MOV.U32 R26, RZ, RZ, RZ ;  /* 0x000000ffff1a7224 */ /* 0x000fce00078e00ff */
.L_x_12346:
[----:B------:R-:W-:-:S13]  /*ab20*/  ISETP.NE.AND P0, PT, R0, RZ, PT ;  /* 0x000000ff0000720c */ /* 0x000fda0003f05270 */
[----:B------:R-:W0:Y:S01]  /*ab30*/  @!P0 S2R R3, SR_CgaCtaId ;  /* 0x0000000000038919 */ /* 0x000e220000008800 */
[----:B------:R-:W-:-:S04]  /*ab40*/  @!P0 MOV R0, 0x400 ;  /* 0x0000040000008802 */ /* 0x000fc80000000f00 */
[----:B0-----:R-:W-:-:S05]  /*ab50*/  @!P0 LEA R0, R3, R0, 0x18 ;  /* 0x0000000003008211 */ /* 0x001fca00078ec0ff */
[----:B------:R1:W-:Y:S01]  /*ab60*/  @!P0 STS.128 [R0+0x308d0], R24 ;  /* 0x0308d01800008388 */ /* 0x0003e20000000c00 */
[----:B------:R-:W-:Y:S06]  /*ab70*/  BAR.ARV 0x5, 0x200 ;  /* 0x0148000000007b1d */ /* 0x000fec0000002000 */
.L_x_12341:
        /* <DEDUP_REMOVED lines=20> */
[----:B------:R-:W-:Y:S02]  /*acc0*/  LOP3.LUT R2, R0, 0x1f8, RZ, 0xc0, !PT ;  /* 0x000001f800027812 */ /* 0x000fe400078ec0ff */
[----:B------:R-:W-:Y:S02]  /*acd0*/  SHF.R.U32.HI R4, RZ, 0x3, R4 ;  /* 0x00000003ff047819 */ /* 0x000fe40000011604 */
[----:B------:R-:W-:-:S04]  /*ace0*/  LOP3.LUT R2, R2, 0x38, R5, 0x78, !PT ;  /* 0x0000003802027812 */ /* 0x000fc800078e7805 */
[----:B------:R-:W-:Y:S01]  /*acf0*/  LOP3.LUT R2, R2, 0x200, R3, 0xf8, !PT ;  /* 0x0000020002027812 */ /* 0x000fe200078ef803 */
[----:B------:R-:W-:-:S04]  /*ad00*/  IMAD.SHL.U32 R3, R5, 0x10, RZ ;  /* 0x0000001005037824 */ /* 0x000fc800078e00ff */
[----:B------:R-:W-:Y:S01]  /*ad10*/  IMAD R0, R2, 0x2, R17 ;  /* 0x0000000202007824 */ /* 0x000fe200078e0211 */
[----:B------:R-:W-:-:S04]  /*ad20*/  LOP3.LUT R3, R4, 0x70, R3, 0xf8, !PT ;  /* 0x0000007004037812 */ /* 0x000fc800078ef803 */
[----:B------:R3:W-:Y:S03]  /*ad30*/  STL [R1+0x8], R0 ;  /* 0x0000080001007387 */ /* 0x0007e60000100800 */
.L_x_12437:
[----:B0-----:R-:W0:Y:S02]  /*ad40*/  LDC.64 R2, c[0x0][0xc88] ;  /* 0x00032200ff027b82 */ /* 0x001e240000000a00 */
[----:B0-----:R-:W-:-:S05]  /*ad50*/  IMAD.WIDE R2, R27, 0x4, R2 ;  /* 0x000000041b027825 */ /* 0x001fca00078e0202 */
[----:B--2---:R-:W2:Y:S01]  /*ad60*/  LDG.E R10, desc[UR40][R2.64] ;  /* 0x00000028020a7981 */ /* 0x004ea2000c1e1900 */
[----:B------:R-:W-:Y:S05]  /*ad70*/  YIELD ;  /* 0x0000000000007946 */ /* 0x000fea0003800000 */
[----:B------:R-:W-:Y:S01]  /*ad80*/  ULDC.64 UR4, c[0x0][0xa28] ;  /* 0x00028a0000047ab9 */ /* 0x000fe20000000a00 */
[----:B---3--:R-:W-:Y:S01]  /*ad90*/  IMAD.MOV.U32 R0, RZ, RZ, RZ ;  /* 0x000000ffff007224 */ /* 0x008fe200078e00ff */
[----:B------:R-:W-:Y:S01]  /*ada0*/  ISETP.NE.U32.AND P0, PT, RZ, UR4, PT ;  /* 0x00000004ff007c0c */ /* 0x000fe2000bf05070 */
[----:B------:R-:W-:Y:S01]  /*adb0*/  IMAD.MOV.U32 R6, RZ, RZ, RZ ;  /* 0x000000ffff067224 */ /* 0x000fe200078e00ff */
[----:B------:R-:W-:Y:S01]  /*adc0*/  ULDC.64 UR8, c[0x0][0xa08] ;  /* 0x0002820000087ab9 */ /* 0x000fe20000000a00 */
[----:B------:R-:W-:Y:S01]  /*add0*/  ULDC.64 UR6, c[0x0][0xa18] ;  /* 0x0002860000067ab9 */ /* 0x000fe20000000a00 */
[----:B------:R-:W-:-:S02]  /*ade0*/  ISETP.NE.AND.EX P0, PT, RZ, UR5, PT, P0 ;  /* 0x00000005ff007c0c */ /* 0x000fc4000bf05300 */
[----:B------:R-:W-:Y:S02]  /*adf0*/  ISETP.NE.U32.AND P2, PT, RZ, UR8, PT ;  /* 0x00000008ff007c0c */ /* 0x000fe4000bf45070 */
        /* <DEDUP_REMOVED lines=22> */
[----:B------:R-:W5:Y:S01]  /*af60*/  @P0 LDG.E R8, desc[UR40][R4.64] ;  /* 0x0000002804080981 */ /* 0x000f62000c1e1900 */
[----:B------:R-:W-:-:S03]  /*af70*/  ULDC.64 UR4, c[0x0][0x418] ;  /* 0x0001060000047ab9 */ /* 0x000fc60000000a00 */
        /* <DEDUP_REMOVED lines=14> */
[----:B------:R-:W2:Y:S04]  /*b060*/  LDG.E R6, desc[UR40][R2.64] ;  /* 0x0000002802067981 */ /* 0x000ea8000c1e1900 */
[----:B0-----:R-:W2:Y:S02]  /*b070*/  LDG.E R9, desc[UR40][R2.64+0x4] ;  /* 0x0000042802097981 */ /* 0x001ea4000c1e1900 */
[----:B--2---:R-:W-:-:S05]  /*b080*/  IMAD.IADD R2, R9, 0x1, -R6 ;  /* 0x0000000109027824 */ /* 0x004fca00078e0a06 */
[----:B------:R1:W-:Y:S02]  /*b090*/  STL [R1+0x30], R2 ;  /* 0x0000300201007387 */ /* 0x0003e40000100800 */
.L_x_12348:
        /* <DEDUP_REMOVED lines=15> */
.L_x_12349:
[----:B------:R-:W-:Y:S05]  /*b190*/  @!P0 BRA `(.L_x_12350) ;  /* 0x00000000000c8947 */ /* 0x000fea0003800000 */
[----:B------:R-:W2:Y:S04]  /*b1a0*/  LDG.E R7, desc[UR40][R4.64] ;  /* 0x0000002804077981 */ /* 0x000ea8000c1e1900 */
[----:B------:R-:W2:Y:S02]  /*b1b0*/  LDG.E R2, desc[UR40][R4.64+0x4] ;  /* 0x0000042804027981 */ /* 0x000ea4000c1e1900 */
[----:B--2---:R-:W-:-:S07]  /*b1c0*/  IMAD.IADD R7, R2, 0x1, -R7 ;  /* 0x0000000102077824 */ /* 0x004fce00078e0a07 */
.L_x_12350:
[----:B-----5:R-:W-:Y:S01]  /*b1d0*/  IMAD.IADD R7, R7, 0x1, -R0 ;  /* 0x0000000107077824 */ /* 0x020fe200078e0a00 */
[----:B0-----:R-:W-:Y:S01]  /*b1e0*/  LOP3.LUT R9, R6, 0xff, RZ, 0xc0, !PT ;  /* 0x000000ff06097812 */ /* 0x001fe200078ec0ff */
        /* <DEDUP_REMOVED lines=14> */
[----:B------:R-:W1:Y:S02]  /*b2d0*/  @!P0 LDC R6, c[0x0][0x9f0] ;  /* 0x00027c00ff068b82 */ /* 0x000e640000000800 */
[-C--:B-1----:R-:W-:Y:S02]  /*b2e0*/  IABS R0, R6.reuse ;  /* 0x0000000600007213 */ /* 0x082fe40000000000 */
[----:B------:R-:W-:Y:S02]  /*b2f0*/  IABS R5, R6 ;  /* 0x0000000600057213 */ /* 0x000fe40000000000 */
[----:B0-----:R-:W0:Y:S03]  /*b300*/  I2F.RP R2, R0 ;  /* 0x0000000000027306 */ /* 0x001e260000209400 */
        /* <DEDUP_REMOVED lines=24> */
.L_x_12352:
[----:B------:R-:W-:Y:S05]  /*b490*/  BSYNC B0 ;  /* 0x0000000000007941 */ /* 0x000fea0003800000 */
.L_x_12351:
[----:B------:R-:W-:Y:S01]  /*b4a0*/  IMAD.MOV.U32 R0, RZ, RZ, R7 ;  /* 0x000000ffff007224 */ /* 0x000fe200078e0007 */
[----:B------:R-:W-:Y:S03]  /*b4b0*/  BSSY B7, `(.L_x_12353) ;  /* 0x000035a000077945 */ /* 0x000fe60003800000 */
[----:B0-----:R-:W-:-:S05]  /*b4c0*/  IMAD R2, R9, R0, RZ ;  /* 0x0000000009027224 */ /* 0x001fca00078e02ff */
        /* <DEDUP_REMOVED lines=11> */
[----:B------:R-:W2:Y:S01]  /*b580*/  LDC.64 R2, c[0x0][0xc60] ;  /* 0x00031800ff027b82 */ /* 0x000ea20000000a00 */
[----:B------:R-:W0:Y:S02]  /*b590*/  FLO.U32 R0, UR4 ;  /* 0x0000000400007d00 */ /* 0x000e2400080e0000 */
[----:B0-----:R-:W-:-:S06]  /*b5a0*/  ISETP.EQ.U32.AND P0, PT, R0, R5, PT ;  /* 0x000000050000720c */ /* 0x001fcc0003f02070 */
[----:B------:R-:W2:Y:S07]  /*b5b0*/  POPC R5, UR4 ;  /* 0x0000000400057d09 */ /* 0x000eae0008000000 */
[----:B--2---:R-:W2:Y:S01]  /*b5c0*/  @P0 ATOMG.E.ADD.STRONG.GPU PT, R3, desc[UR40][R2.64], R5 ;  /* 0x00000005020309a8 */ /* 0x004ea200081ee1e8 */
[----:B------:R-:W0:Y:S02]  /*b5d0*/  S2R R4, SR_LTMASK ;  /* 0x0000000000047919 */ /* 0x000e240000003900 */
[----:B0-----:R-:W-:-:S04]  /*b5e0*/  LOP3.LUT R4, R4, UR4, RZ, 0xc0, !PT ;  /* 0x0000000404047c12 */ /* 0x001fc8000f8ec0ff */
[----:B-1----:R-:W0:Y:S01]  /*b5f0*/  POPC R7, R4 ;  /* 0x0000000400077309 */ /* 0x002e220000000000 */
[----:B--2---:R-:W0:Y:S02]  /*b600*/  SHFL.IDX PT, R0, R3, R0, 0x1f ;  /* 0x00001f0003007589 */ /* 0x004e2400000e0000 */
[----:B0-----:R-:W-:Y:S01]  /*b610*/  IADD3 R24, R0, UR36, R7 ;  /* 0x0000002400187c10 */ /* 0x001fe2000fffe007 */
[----:B------:R-:W-:Y:S06]  /*b620*/  BRA `(.L_x_12355) ;  /* 0x0000003400087947 */ /* 0x000fec0003800000 */
.L_x_12354:
        /* <DEDUP_REMOVED lines=20> */
.L_x_12357:
[----:B------:R-:W-:Y:S05]  /*b770*/  BSYNC B6 ;  /* 0x0000000000067941 */ /* 0x000fea0003800000 */
.L_x_12356:
        /* <DEDUP_REMOVED lines=8> */
[----:B------:R0:W2:Y:S01]  /*b800*/  LDC.64 R2, c[0x4][R0] ;  /* 0x0100000000027b82 */ /* 0x0000a20000000a00 */
[----:B------:R-:W-:Y:S02]  /*b810*/  IMAD.U32 R4, RZ, RZ, UR6 ;  /* 0x00000006ff047e24 */ /* 0x000fe4000f8e00ff */
[----:B------:R-:W-:Y:S02]  /*b820*/  IMAD.U32 R5, RZ, RZ, UR7 ;  /* 0x00000007ff057e24 */ /* 0x000fe4000f8e00ff */
[----:B------:R-:W-:Y:S02]  /*b830*/  IMAD.U32 R6, RZ, RZ, UR8 ;  /* 0x00000008ff067e24 */ /* 0x000fe4000f8e00ff */
[----:B-1----:R-:W-:-:S02]  /*b840*/  IMAD.U32 R7, RZ, RZ, UR9 ;  /* 0x00000009ff077e24 */ /* 0x002fc4000f8e00ff */
[----:B------:R-:W-:Y:S02]  /*b850*/  IMAD.U32 R10, RZ, RZ, UR4 ;  /* 0x00000004ff0a7e24 */ /* 0x000fe4000f8e00ff */
[----:B------:R-:W-:Y:S02]  /*b860*/  IMAD.U32 R11, RZ, RZ, UR5 ;  /* 0x00000005ff0b7e24 */ /* 0x000fe4000f8e00ff */
[----:B------:R-:W-:Y:S02]  /*b870*/  IMAD.MOV.U32 R8, RZ, RZ, 0x70 ;  /* 0x00000070ff087424 */ /* 0x000fe400078e00ff */
[----:B------:R-:W-:Y:S02]  /*b880*/  IMAD.MOV.U32 R12, RZ, RZ, 0x1 ;  /* 0x00000001ff0c7424 */ /* 0x000fe400078e00ff */
[----:B0-----:R-:W-:-:S07]  /*b890*/  IMAD.MOV.U32 R13, RZ, RZ, RZ ;  /* 0x000000ffff0d7224 */ /* 0x001fce00078e00ff */
[----:B------:R-:W-:-:S07]  /*b8a0*/  LEPC R20, `(.L_x_12360) ;  /* 0x000000001014794e */ /* 0x000fce0000000000 */
[----:B--2---:R-:W-:Y:S05]  /*b8b0*/  CALL.ABS.NOINC R2 ;  /* 0x0000000002007343 */ /* 0x004fea0003c00000 */
.L_x_12360:
        /* <DEDUP_REMOVED lines=16> */
.L_x_12359:
[----:B------:R-:W-:Y:S05]  /*b9c0*/  BSYNC B6 ;  /* 0x0000000000067941 */ /* 0x000fea0003800000 */
.L_x_12358:
[----:B------:R-:W-:Y:S01]  /*b9d0*/  ULDC.64 UR4, c[0x0][0x9f8] ;  /* 0x00027e0000047ab9 */ /* 0x000fe20000000a00 */
[----:B------:R-:W2:Y:S01]  /*b9e0*/  LDL R20, [R1+0x1c] ;  /* 0x00001c0001147983 */ /* 0x000ea20000100800 */
[----:B------:R-:W-:-:S04]  /*b9f0*/  ISETP.NE.U32.AND P0, PT, RZ, UR4, PT ;  /* 0x00000004ff007c0c */ /* 0x000fc8000bf05070 */
[----:B------:R-:W-:-:S13]  /*ba00*/  ISETP.NE.AND.EX P0, PT, RZ, UR5, PT, P0 ;  /* 0x00000005ff007c0c */ /* 0x000fda000bf05300 */
[----:B------:R-:W-:-:S04]  /*ba10*/  @P0 IADD3 R2, P1, R19, UR4, RZ ;  /* 0x0000000413020c10 */ /* 0x000fc8000ff3e0ff */
[----:B------:R-:W-:Y:S01]  /*ba20*/  @P0 IADD3.X R3, R22, UR5, RZ, P1, !PT ;  /* 0x0000000516030c10 */ /* 0x000fe20008ffe4ff */
[----:B------:R-:W-:-:S04]  /*ba30*/  ULDC.64 UR4, c[0x0][0xa08] ;  /* 0x0002820000047ab9 */ /* 0x000fc80000000a00 */
[----:B------:R0:W1:Y:S02]  /*ba40*/  @P0 LDG.E R23, desc[UR40][R2.64] ;  /* 0x0000002802170981 */ /* 0x000064000c1e1900 */
[----:B0-----:R-:W0:Y:S02]  /*ba50*/  LDC.64 R2, c[0x0][0x418] ;  /* 0x00010600ff027b82 */ /* 0x001e240000000a00 */
[----:B0-----:R-:W-:Y:S01]  /*ba60*/  LOP3.LUT P0, RZ, R2, UR4, RZ, 0xfc, !PT ;  /* 0x0000000402ff7c12 */ /* 0x001fe2000f80fcff */
[----:B------:R-:W-:-:S03]  /*ba70*/  UMOV UR4, 0xffffffff ;  /* 0xffffffff00047882 */ /* 0x000fc60000000000 */
[----:B------:R-:W-:Y:S01]  /*ba80*/  LOP3.LUT P0, RZ, R3, UR5, RZ, 0xfc, P0 ;  /* 0x0000000503ff7c12 */ /* 0x000fe2000800fcff */
[----:B--2---:R-:W-:Y:S01]  /*ba90*/  VIADD R22, R20, 0xffffffff ;  /* 0xffffffff14167836 */ /* 0x004fe20000000000 */
[----:B-1----:R-:W-:Y:S02]  /*baa0*/  SHF.R.S32.HI R7, RZ, 0x1f, R23 ;  /* 0x0000001fff077819 */ /* 0x002fe40000011417 */
[----:B------:R-:W-:-:S03]  /*bab0*/  SEL R19, R23, RZ, !P0 ;  /* 0x000000ff17137207 */ /* 0x000fc60004000000 */
[----:B------:R0:W-:Y:S01]  /*bac0*/  STL [R1], R7 ;  /* 0x0000000701007387 */ /* 0x0001e20000100800 */
[----:B------:R-:W-:Y:S05]  /*bad0*/  BRA.DIV UR4, `(.L_x_12361) ;  /* 0x0000004204487947 */ /* 0x000fea000b800000 */
[----:B------:R-:W1:Y:S02]  /*bae0*/  S2R R0, SR_TID.X ;  /* 0x0000000000007919 */ /* 0x000e640000002100 */
[----:B-1----:R-:W-:-:S04]  /*baf0*/  SHF.R.U32.HI R0, RZ, 0x5, R0 ;  /* 0x00000005ff007819 */ /* 0x002fc80000011600 */
[----:B------:R-:W-:-:S05]  /*bb00*/  LOP3.LUT R0, R0, 0x3, RZ, 0xc0, !PT ;  /* 0x0000000300007812 */ /* 0x000fca00078ec0ff */
[----:B------:R1:W2:Y:S02]  /*bb10*/  SHFL.IDX PT, R14, R0, RZ, 0x1f ;  /* 0x00001fff000e7589 */ /* 0x0002a400000e0000 */
.L_x_12453:
        /* <DEDUP_REMOVED lines=8> */
.L_x_12456:
[----:B------:R-:W-:Y:S05]  /*bba0*/  @!P6 BRA `(.L_x_12362) ;  /* 0x0000000000e0e947 */ /* 0x000fea0003800000 */
[----:B------:R-:W-:-:S04]  /*bbb0*/  ISETP.NE.U32.AND P0, PT, R2, RZ, PT ;  /* 0x000000ff0200720c */ /* 0x000fc80003f05070 */
[----:B------:R-:W-:-:S13]  /*bbc0*/  ISETP.NE.AND.EX P0, PT, R3, RZ, PT, P0 ;  /* 0x000000ff0300720c */ /* 0x000fda0003f05300 */
[----:B------:R-:W-:Y:S05]  /*bbd0*/  @!P0 BRA `(.L_x_12364) ;  /* 0x0000000000488947 */ /* 0x000fea0003800000 */
[----:B------:R-:W2:Y:S01]  /*bbe0*/  LDC R6, c[0x0][0x43c] ;  /* 0x00010f00ff067b82 */ /* 0x000ea20000000800 */
[----:B-1----:R-:W-:Y:S01]  /*bbf0*/  IMAD.MOV.U32 R0, RZ, RZ, R22 ;  /* 0x000000ffff007224 */ /* 0x002fe200078e0016 */
[----:B------:R-:W-:Y:S01]  /*bc00*/  ULDC.64 UR4, c[0x0][0x428] ;  /* 0x00010a0000047ab9 */ /* 0x000fe20000000a00 */
[----:B--2---:R-:W-:-:S13]  /*bc10*/  ISETP.NE.AND P0, PT, R6, 0x1, PT ;  /* 0x000000010600780c */ /* 0x004fda0003f05270 */
[----:B------:R-:W1:Y:S02]  /*bc20*/  @P0 LDC.64 R4, c[0x0][0x440] ;  /* 0x00011000ff040b82 */ /* 0x000e640000000a00 */
[----:B-1----:R-:W-:-:S05]  /*bc30*/  @P0 IMAD.HI.U32 R4, R22, R4, RZ ;  /* 0x0000000416040227 */ /* 0x002fca00078e00ff */
        /* <DEDUP_REMOVED lines=12> */
.L_x_12364:
[----:B-1----:R-:W-:Y:S01]  /*bd00*/  IMAD R0, R18, 0x8, R17 ;  /* 0x0000000812007824 */ /* 0x002fe200078e0211 */
[----:B--2---:R-:W-:-:S04]  /*bd10*/  SHF.L.U32 R2, R28, 0x1f, RZ ;  /* 0x0000001f1c027819 */ /* 0x004fc800000006ff */
[----:B------:R-:W1:Y:S02]  /*bd20*/  SYNCS.PHASECHK.TRANS64.TRYWAIT P0, [R0+URZ+0x30840], R2 ;  /* 0x03084002000075a7 */ /* 0x000e64000800017f */
[----:B-1----:R-:W-:Y:S05]  /*bd30*/  @!P0 BRA `(.L_x_12365) ;  /* 0x0000004000048947 */ /* 0x002fea0003800000 */
.L_x_12457:
[----:B------:R-:W2:Y:S02]  /*bd40*/  S2R R3, SR_TID.X ;  /* 0x0000000000037919 */ /* 0x000ea40000002100 */
        /* <DEDUP_REMOVED lines=10> */
.L_x_12366:
[----:B------:R-:W-:Y:S01]  /*bdf0*/  R2UR UR9, R0 ;  /* 0x00000000000972ca */ /* 0x000fe200000e0000 */
[----:B-1----:R-:W-:Y:S01]  /*be00*/  IMAD R0, R18, 0x6000, R17 ;  /* 0x0000600012007824 */ /* 0x002fe200078e0211 */
[----:B------:R-:W-:Y:S01]  /*be10*/  R2UR UR11, R22 ;  /* 0x00000000160b72ca */ /* 0x000fe200000e0000 */
[----:B------:R-:W-:Y:S01]  /*be20*/  UIADD3 UR6, UP0, UR38, 0x370, URZ ;  /* 0x0000037026067890 */ /* 0x000fe2000ff1e03f */
[----:B------:R-:W-:Y:S01]  /*be30*/  R2UR UR4, R26 ;  /* 0x000000001a0472ca */ /* 0x000fe200000e0000 */
[----:B------:R-:W-:Y:S01]  /*be40*/  UMOV UR5, 0x14f00000 ;  /* 0x14f0000000057882 */ /* 0x000fe20000000000 */
[----:B------:R-:W-:Y:S01]  /*be50*/  R2UR UR8, R0 ;  /* 0x00000000000872ca */ /* 0x000fe200000e0000 */
[----:B------:R-:W-:Y:S01]  /*be60*/  UIADD3.X UR7, URZ, UR39, URZ, UP0, !UPT ;  /* 0x000000273f077290 */ /* 0x000fe200087fe43f */
[----:B------:R-:W-:Y:S01]  /*be70*/  R2UR UR12, R16 ;  /* 0x00000000100c72ca */ /* 0x000fe200000e0000 */
[----:B------:R-:W-:Y:S01]  /*be80*/  UMOV UR10, URZ ;  /* 0x0000003f000a7c82 */ /* 0x000fe20008000000 */
[----:B-----5:R-:W-:-:S02]  /*be90*/  R2UR UR13, R19 ;  /* 0x00000000130d72ca */ /* 0x020fc400000e0000 */
[----:B------:R-:W-:Y:S01]  /*bea0*/  PLOP3.LUT P0, PT, PT, PT, PT, 0x80, 0x0 ;  /* 0x000000000000781c */ /* 0x000fe20003f0f070 */
[----:B------:R-:W-:Y:S01]  /*beb0*/  UIADD3 UR9, UR9, 0x30830, URZ ;  /* 0x0003083009097890 */ /* 0x000fe2000fffe03f */
[----:B------:R-:W-:-:S03]  /*bec0*/  LOP3.LUT R29, R29, 0xfffffffe, RZ, 0xc0, !PT ;  /* 0xfffffffe1d1d7812 */ /* 0x000fc600078ec0ff */
[----:B------:R-:W-:Y:S02]  /*bed0*/  UIMAD UR11, UR11, 0xc0, UR4 ;  /* 0x000000c00b0b78a4 */ /* 0x000fe4000f8e0204 */
[----:B------:R-:W-:Y:S01]  /*bee0*/  UIADD3 UR8, UR8, 0x12400, URZ ;  /* 0x0001240008087890 */ /* 0x000fe2000fffe03f */
[----:B------:R-:W-:-:S05]  /*bef0*/  UMOV UR4, 0x0 ;  /* 0x0000000000047882 */ /* 0x000fca0000000000 */
[----:B------:R-:W-:-:S03]  /*bf00*/  @P0 LOP3.LUT R29, R29, 0x1, RZ, 0xfc, !PT ;  /* 0x000000011d1d0812 */ /* 0x000fc600078efcff */
[----:B------:R2:W-:Y:S02]  /*bf10*/  UTMALDG.4D [UR8], [UR6], desc[UR4] ;  /* 0x00000408060075b4 */ /* 0x0005e40008019000 */
[----:B--2---:R-:W-:Y:S02]  /*bf20*/  NOP ;  /* 0x0000000000007918 */ /* 0x004fe40000000000 */
.L_x_12362:
[----:B------:R-:W2:Y:S04]  /*bf30*/  LDL.LU R4, [R1+0x10] ;  /* 0x0000100001047983 */ /* 0x000ea80000300800 */
[----:B------:R-:W3:Y:S04]  /*bf40*/  LDL.LU R6, [R1+0xc] ;  /* 0x00000c0001067983 */ /* 0x000ee80000300800 */
[----:B------:R-:W4:Y:S01]  /*bf50*/  LDL.LU R3, [R1+0x20] ;  /* 0x0000200001037983 */ /* 0x000f220000300800 */
[----:B------:R-:W-:Y:S05]  /*bf60*/  WARPSYNC.ALL ;  /* 0x0000000000007948 */ /* 0x000fea0003800000 */
[----:B------:R-:W-:Y:S01]  /*bf70*/  ULDC.64 UR6, c[0x0][0xa00] ;  /* 0x0002800000067ab9 */ /* 0x000fe20000000a00 */
[----:B------:R-:W-:Y:S01]  /*bf80*/  ULDC.64 UR4, c[0x0][0x298] ;  /* 0x0000a60000047ab9 */ /* 0x000fe20000000a00 */
[----:B-1----:R-:W-:Y:S01]  /*bf90*/  VIADD R0, R17, 0xc400 ;  /* 0x0000c40011007836 */ /* 0x002fe20000000000 */
[----:B------:R-:W-:Y:S01]  /*bfa0*/  BAR.SYNC.DEFER_BLOCKING 0x8, 0x200 ;  /* 0x0208000000007b1d */ /* 0x000fe20000010000 */
[----:B------:R-:W-:-:S03]  /*bfb0*/  ISETP.NE.U32.AND P0, PT, RZ, UR6, PT ;  /* 0x00000006ff007c0c */ /* 0x000fc6000bf05070 */
[----:B------:R-:W-:Y:S02]  /*bfc0*/  LOP3.LUT P1, RZ, R0, 0x3ff, RZ, 0xc0, !PT ;  /* 0x000003ff00ff7812 */ /* 0x000fe4000782c0ff */
[----:B------:R-:W-:Y:S01]  /*bfd0*/  ISETP.NE.AND.EX P0, PT, RZ, UR7, PT, P0 ;  /* 0x00000007ff007c0c */ /* 0x000fe2000bf05300 */
[----:B------:R-:W-:Y:S01]  /*bfe0*/  BSSY B6, `(.L_x_12367) ;  /* 0x000001d000067945 */ /* 0x000fe20003800000 */
[----:B--2---:R-:W-:Y:S02]  /*bff0*/  SHF.R.S32.HI R2, RZ, 0x1f, R4 ;  /* 0x0000001fff027819 */ /* 0x004fe40000011404 */
[----:B---3--:R-:W-:-:S03]  /*c000*/  SEL R6, R6, RZ, !P0 ;  /* 0x000000ff06067207 */ /* 0x008fc60004000000 */
[----:B------:R-:W-:-:S04]  /*c010*/  IMAD R2, R2, UR4, RZ ;  /* 0x0000000402027c24 */ /* 0x000fc8000f8e02ff */
[C---:B------:R-:W-:Y:S01]  /*c020*/  IMAD R0, R4.reuse, UR5, R2 ;  /* 0x0000000504007c24 */ /* 0x040fe2000f8e0202 */
[----:B----4-:R-:W-:Y:S01]  /*c030*/  SEL R2, R3, RZ, !P0 ;  /* 0x000000ff03027207 */ /* 0x010fe20004000000 */
[----:B------:R-:W-:-:S04]  /*c040*/  IMAD.WIDE.U32 R4, R4, UR4, RZ ;  /* 0x0000000404047c25 */ /* 0x000fc8000f8e00ff */
[----:B------:R-:W-:Y:S01]  /*c050*/  IMAD.IADD R0, R5, 0x1, R0 ;  /* 0x0000000105007824 */ /* 0x000fe200078e0200 */
[----:B------:R1:W-:Y:S04]  /*c060*/  STL.64 [R1+0x28], R4 ;  /* 0x0000280401007387 */ /* 0x0003e80000100a00 */
[----:B------:R1:W-:Y:S04]  /*c070*/  STL [R1+0xc], R6 ;  /* 0x00000c0601007387 */ /* 0x0003e80000100800 */
[----:B------:R1:W-:Y:S04]  /*c080*/  STL [R1+0x20], R2 ;  /* 0x0000200201007387 */ /* 0x0003e80000100800 */
[----:B------:R1:W-:Y:S01]  /*c090*/  STL [R1+0x10], R0 ;  /* 0x0000100001007387 */ /* 0x0003e20000100800 */
[----:B------:R-:W-:Y:S05]  /*c0a0*/  @!P1 BRA `(.L_x_12368) ;  /* 0x0000000000409947 */ /* 0x000fea0003800000 */
[----:B-1----:R-:W-:Y:S01]  /*c0b0*/  MOV R2, 0x0 ;  /* 0x0000000000027802 */ /* 0x002fe20000000f00 */
        /* <DEDUP_REMOVED lines=15> */
.L_x_12368:
[----:B------:R-:W-:Y:S05]  /*c1b0*/  BSYNC B6 ;  /* 0x0000000000067941 */ /* 0x000fea0003800000 */
.L_x_12367:
[----:B------:R-:W2:Y:S01]  /*c1c0*/  LDL.LU R20, [R1+0x10] ;  /* 0x0000100001147983 */ /* 0x000ea20000300800 */
[----:B------:R-:W3:Y:S01]  /*c1d0*/  LDC R9, c[0x0][0x448] ;  /* 0x00011200ff097b82 */ /* 0x000ee20000000800 */
[----:B------:R-:W-:Y:S01]  /*c1e0*/  ULDC.64 UR4, c[0x0][0x2d8] ;  /* 0x0000b60000047ab9 */ /* 0x000fe20000000a00 */
[----:B------:R-:W-:Y:S01]  /*c1f0*/  ULDC.64 UR6, c[0x0][0x2e0] ;  /* 0x0000b80000067ab9 */ /* 0x000fe20000000a00 */
[----:B-1----:R-:W2:Y:S01]  /*c200*/  LDL.LU.64 R2, [R1+0x28] ;  /* 0x0000280001027983 */ /* 0x002ea20000300a00 */
[----:B------:R-:W-:-:S03]  /*c210*/  ULDC.64 UR8, c[0x0][0x280] ;  /* 0x0000a00000087ab9 */ /* 0x000fc60000000a00 */
[----:B------:R-:W4:Y:S04]  /*c220*/  LDL.LU R21, [R1+0x20] ;  /* 0x0000200001157983 */ /* 0x000f280000300800 */
[----:B------:R-:W4:Y:S04]  /*c230*/  LDL.LU R4, [R1+0xc] ;  /* 0x00000c0001047983 */ /* 0x000f280000300800 */
[----:B------:R1:W5:Y:S01]  /*c240*/  LDL R10, [R1+0x8] ;  /* 0x00000800010a7983 */ /* 0x0003620000100800 */
[----:B---3--:R-:W-:-:S13]  /*c250*/  ISETP.NE.AND P0, PT, R9, 0x1, PT ;  /* 0x000000010900780c */ /* 0x008fda0003f05270 */
[----:B------:R-:W3:Y:S08]  /*c260*/  @P0 LDC R5, c[0x0][0x450] ;  /* 0x00011400ff050b82 */ /* 0x000ef00000000800 */
[----:B------:R-:W1:Y:S01]  /*c270*/  @P0 LDC R8, c[0x0][0x450] ;  /* 0x00011400ff080b82 */ /* 0x000e620000000800 */
[----:B------:R-:W1:Y:S01]  /*c280*/  S2R R11, SR_TID.X ;  /* 0x00000000000b7919 */ /* 0x000e620000002100 */
[----:B--2---:R-:W-:-:S02]  /*c290*/  IMAD.MOV.U32 R3, RZ, RZ, R20 ;  /* 0x000000ffff037224 */ /* 0x004fc400078e0014 */
        /* <DEDUP_REMOVED lines=13> */
[----:B------:R-:W-:-:S05]  /*c370*/  LOP3.LUT R20, R21, 0x70, R20, 0xf8, !PT ;  /* 0x0000007015147812 */ /* 0x000fca00078ef814 */
[----:B------:R-:W-:-:S04]  /*c380*/  IMAD R6, R25, 0xc0, R20 ;  /* 0x000000c019067824 */ /* 0x000fc800078e0214 */
[----:B----4-:R-:W-:-:S04]  /*c390*/  @P0 IMAD.HI.U32 R0, R6, R4, RZ ;  /* 0x0000000406000227 */ /* 0x010fc800078e00ff */
[----:B------:R-:W-:Y:S01]  /*c3a0*/  IMAD.MOV.U32 R4, RZ, RZ, R6 ;  /* 0x000000ffff047224 */ /* 0x000fe200078e0006 */
[----:B---3--:R-:W-:-:S04]  /*c3b0*/  @P0 SHF.R.U32.HI R4, RZ, R5, R0 ;  /* 0x00000005ff040219 */ /* 0x008fc80000011600 */
[----:B------:R-:W-:-:S05]  /*c3c0*/  SHF.R.S32.HI R0, RZ, 0x1f, R4 ;  /* 0x0000001fff007819 */ /* 0x000fca0000011404 */
[----:B------:R-:W-:-:S04]  /*c3d0*/  IMAD R0, R0, UR4, RZ ;  /* 0x0000000400007c24 */ /* 0x000fc8000f8e02ff */
[C---:B0-----:R-:W-:Y:S02]  /*c3e0*/  IMAD R7, R4.reuse, UR5, R0 ;  /* 0x0000000504077c24 */ /* 0x041fe4000f8e0200 */
[----:B------:R-:W-:Y:S02]  /*c3f0*/  IMAD.MOV R0, RZ, RZ, -R4 ;  /* 0x000000ffff007224 */ /* 0x000fe400078e0a04 */
[----:B------:R-:W-:-:S04]  /*c400*/  IMAD.WIDE.U32 R4, R4, UR4, R2 ;  /* 0x0000000404047c25 */ /* 0x000fc8000f8e0002 */
[----:B------:R-:W-:Y:S02]  /*c410*/  IMAD R0, R9, R0, R6 ;  /* 0x0000000009007224 */ /* 0x000fe400078e0206 */
[----:B------:R-:W-:-:S03]  /*c420*/  IMAD.IADD R5, R5, 0x1, R7 ;  /* 0x0000000105057824 */ /* 0x000fc600078e0207 */
[----:B------:R-:W-:-:S05]  /*c430*/  SHF.R.S32.HI R7, RZ, 0x1f, R0 ;  /* 0x0000001fff077819 */ /* 0x000fca0000011400 */
[----:B------:R-:W-:Y:S02]  /*c440*/  IMAD R7, R7, UR6, RZ ;  /* 0x0000000607077c24 */ /* 0x000fe4000f8e02ff */
[----:B------:R-:W-:-:S04]  /*c450*/  IMAD.WIDE.U32 R4, R0, UR6, R4 ;  /* 0x0000000600047c25 */ /* 0x000fc8000f8e0004 */
[----:B------:R-:W-:-:S04]  /*c460*/  IMAD R7, R0, UR7, R7 ;  /* 0x0000000700077c24 */ /* 0x000fc8000f8e0207 */
[----:B------:R-:W-:Y:S02]  /*c470*/  IMAD.IADD R5, R5, 0x1, R7 ;  /* 0x0000000105057824 */ /* 0x000fe400078e0207 */
[----:B------:R-:W0:Y:S01]  /*c480*/  @P0 LDC R7, c[0x0][0x44c] ;  /* 0x00011300ff070b82 */ /* 0x000e220000000800 */
[----:B------:R-:W-:-:S04]  /*c490*/  LEA R0, P1, R4, UR8, 0x1 ;  /* 0x0000000804007c11 */ /* 0x000fc8000f8208ff */
[----:B------:R-:W-:Y:S01]  /*c4a0*/  LEA.HI.X R4, R4, UR9, R5, 0x1, P1 ;  /* 0x0000000904047c11 */ /* 0x000fe200088f0c05 */
[----:B------:R-:W-:-:S04]  /*c4b0*/  VIADD R5, R6, 0x80 ;  /* 0x0000008006057836 */ /* 0x000fc80000000000 */
[----:B------:R-:W-:Y:S02]  /*c4c0*/  IMAD.MOV.U32 R6, RZ, RZ, R5 ;  /* 0x000000ffff067224 */ /* 0x000fe400078e0005 */
[----:B0-----:R-:W-:-:S05]  /*c4d0*/  @P0 IMAD.HI.U32 R7, R5, R7, RZ ;  /* 0x0000000705070227 */ /* 0x001fca00078e00ff */
[----:B-1----:R-:W-:-:S05]  /*c4e0*/  @P0 SHF.R.U32.HI R6, RZ, R8, R7 ;  /* 0x00000008ff060219 */ /* 0x002fca0000011607 */
[----:B------:R-:W-:-:S04]  /*c4f0*/  IMAD.MOV R7, RZ, RZ, -R6 ;  /* 0x000000ffff077224 */ /* 0x000fc800078e0a06 */
[----:B------:R-:W-:Y:S01]  /*c500*/  IMAD R5, R9, R7, R5 ;  /* 0x0000000709057224 */ /* 0x000fe200078e0205 */
[----:B------:R-:W-:Y:S01]  /*c510*/  SHF.R.S32.HI R7, RZ, 0x1f, R6 ;  /* 0x0000001fff077819 */ /* 0x000fe20000011406 */
[----:B------:R-:W-:-:S04]  /*c520*/  IMAD.WIDE.U32 R2, R6, UR4, R2 ;  /* 0x0000000406027c25 */ /* 0x000fc8000f8e0002 */
[----:B------:R-:W-:Y:S01]  /*c530*/  IMAD R7, R7, UR4, RZ ;  /* 0x0000000407077c24 */ /* 0x000fe2000f8e02ff */
[----:B------:R-:W-:-:S03]  /*c540*/  ULDC UR4, c[0x0][0x2b8] ;  /* 0x0000ae0000047ab9 */ /* 0x000fc60000000800 */
[----:B------:R-:W-:Y:S01]  /*c550*/  IMAD R7, R6, UR5, R7 ;  /* 0x0000000506077c24 */ /* 0x000fe2000f8e0207 */
[----:B------:R-:W-:Y:S01]  /*c560*/  SHF.R.S32.HI R6, RZ, 0x1f, R5 ;  /* 0x0000001fff067819 */ /* 0x000fe20000011405 */
[----:B------:R-:W-:Y:S02]  /*c570*/  IMAD.SHL.U32 R20, R11, 0x8, RZ ;  /* 0x000000080b147824 */ /* 0x000fe400078e00ff */
[----:B------:R-:W-:Y:S02]  /*c580*/  IMAD.IADD R3, R3, 0x1, R7 ;  /* 0x0000000103037824 */ /* 0x000fe400078e0207 */
[----:B------:R-:W-:Y:S02]  /*c590*/  IMAD R6, R6, UR6, RZ ;  /* 0x0000000606067c24 */ /* 0x000fe4000f8e02ff */
[----:B------:R-:W-:Y:S01]  /*c5a0*/  IMAD.WIDE.U32 R2, R5, UR6, R2 ;  /* 0x0000000605027c25 */ /* 0x000fe2000f8e0002 */
[----:B------:R-:W-:-:S03]  /*c5b0*/  LOP3.LUT R20, R20, 0x38, RZ, 0xc0, !PT ;  /* 0x0000003814147812 */ /* 0x000fc600078ec0ff */
[----:B------:R-:W-:Y:S01]  /*c5c0*/  IMAD R6, R5, UR7, R6 ;  /* 0x0000000705067c24 */ /* 0x000fe2000f8e0206 */
[----:B------:R-:W-:-:S03]  /*c5d0*/  LEA R5, P1, R2, UR8, 0x1 ;  /* 0x0000000802057c11 */ /* 0x000fc6000f8208ff */
[----:B------:R-:W-:Y:S01]  /*c5e0*/  IMAD.IADD R6, R3, 0x1, R6 ;  /* 0x0000000103067824 */ /* 0x000fe200078e0206 */
[----:B------:R-:W-:Y:S01]  /*c5f0*/  ISETP.GE.AND P0, PT, R20, UR4, PT ;  /* 0x0000000414007c0c */ /* 0x000fe2000bf06270 */
[----:B------:R-:W-:Y:S01]  /*c600*/  UMOV UR4, 0xffffffff ;  /* 0xffffffff00047882 */ /* 0x000fe20000000000 */
[----:B------:R-:W-:Y:S02]  /*c610*/  LOP3.LUT R21, R11, 0x7f, RZ, 0xc0, !PT ;  /* 0x0000007f0b157812 */ /* 0x000fe400078ec0ff */
[----:B------:R-:W-:Y:S02]  /*c620*/  LEA.HI.X R2, R2, UR9, R6, 0x1, P1 ;  /* 0x0000000902027c11 */ /* 0x000fe400088f0c06 */
[----:B------:R-:W-:Y:S01]  /*c630*/  SHF.R.U32.HI R21, RZ, 0x3, R21 ;  /* 0x00000003ff157819 */ /* 0x000fe20000011615 */
[----:B------:R-:W-:Y:S06]  /*c640*/  BRA.DIV UR4, `(.L_x_12369) ;  /* 0x0000003604d47947 */ /* 0x000fec000b800000 */
[----:B------:R-:W2:Y:S01]  /*c650*/  LDL.LU R6, [R1+0x30] ;  /* 0x0000300001067983 */ /* 0x000ea20000300800 */
[----:B------:R-:W-:-:S03]  /*c660*/  IMAD R25, R25, 0xc0, R21 ;  /* 0x000000c019197824 */ /* 0x000fc600078e0215 */
[----:B------:R-:W0:Y:S04]  /*c670*/  SHFL.IDX PT, R7, R0, RZ, 0x181f ;  /* 0x00181fff00077589 */ /* 0x000e2800000e0000 */
[----:B------:R-:W-:Y:S01]  /*c680*/  SHFL.IDX PT, R8, R5, RZ, 0x181f ;  /* 0x00181fff05087589 */ /* 0x000fe200000e0000 */
        /* <DEDUP_REMOVED lines=8> */
[----:B-----5:R0:W-:Y:S02]  /*c710*/  @!P1 LDGSTS.E.BYPASS.LTC128B.128 [R10+0xc400], desc[UR40][R6.64], !P0 ;  /* 0x0c400000060a9fae */ /* 0x0201e4000c101d68 */
[----:B0-----:R-:W-:Y:S02]  /*c720*/  VIADD R6, R25, 0x10 ;  /* 0x0000001019067836 */ /* 0x001fe40000000000 */
        /* <DEDUP_REMOVED lines=8> */
[----:B------:R0:W-:Y:S02]  /*c7b0*/  @!P1 LDGSTS.E.BYPASS.LTC128B.128 [R10+0xcc00], desc[UR40][R6.64], !P0 ;  /* 0x0cc00000060a9fae */ /* 0x0001e4000c101d68 */
        /* <DEDUP_REMOVED lines=50> */
[----:B------:R0:W-:Y:S04]  /*cae0*/  @!P1 LDGSTS.E.BYPASS.LTC128B.128 [R10+0xf400], desc[UR40][R6.64], !P0 ;  /* 0x0f400000060a9fae */ /* 0x0001e8000c101d68 */
[----:B0-----:R0:W1:Y:S02]  /*caf0*/  SHFL.IDX PT, R6, R0, 0x7, 0x181f ;  /* 0x00f81f0000067f89 */ /* 0x00106400000e0000 */
[----:B0-----:R-:W-:-:S05]  /*cb00*/  VIADD R0, R25, 0x80 ;  /* 0x0000008019007836 */ /* 0x001fca0000000000 */
[----:B------:R-:W-:Y:S01]  /*cb10*/  ISETP.GE.AND P2, PT, R0, R3, PT ;  /* 0x000000030000720c */ /* 0x000fe20003f46270 */
[----:B------:R-:W-:-:S05]  /*cb20*/  VIADD R0, R25, 0x70 ;  /* 0x0000007019007836 */ /* 0x000fca0000000000 */
[----:B------:R-:W-:Y:S02]  /*cb30*/  ISETP.GE.AND P1, PT, R0, R3, PT ;  /* 0x000000030000720c */ /* 0x000fe40003f26270 */
[----:B------:R-:W0:Y:S11]  /*cb40*/  SHFL.IDX PT, R0, R2, RZ, 0x181f ;  /* 0x00181fff02007589 */ /* 0x000e3600000e0000 */
[----:B-1----:R-:W-:-:S05]  /*cb50*/  @!P1 LEA R6, P3, R20, R6, 0x1 ;  /* 0x0000000614069211 */ /* 0x002fca00078608ff */
[----:B------:R-:W-:-:S04]  /*cb60*/  @!P1 IMAD.X R4, RZ, RZ, R4, P3 ;  /* 0x000000ffff049224 */ /* 0x000fc800018e0604 */
[----:B------:R-:W-:-:S05]  /*cb70*/  @!P1 IMAD.MOV.U32 R7, RZ, RZ, R4 ;  /* 0x000000ffff079224 */ /* 0x000fca00078e0004 */
[----:B------:R1:W-:Y:S02]  /*cb80*/  @!P1 LDGSTS.E.BYPASS.LTC128B.128 [R10+0xfc00], desc[UR40][R6.64], !P0 ;  /* 0x0fc00000060a9fae */ /* 0x0003e4000c101d68 */
[----:B-1----:R-:W-:-:S05]  /*cb90*/  @!P2 LEA R6, P1, R20, R8, 0x1 ;  /* 0x000000081406a211 */ /* 0x002fca00078208ff */
[----:B0-----:R-:W-:-:S04]  /*cba0*/  @!P2 IMAD.X R0, RZ, RZ, R0, P1 ;  /* 0x000000ffff00a224 */ /* 0x001fc800008e0600 */
[----:B------:R-:W-:Y:S02]  /*cbb0*/  @!P2 IMAD.MOV.U32 R7, RZ, RZ, R0 ;  /* 0x000000ffff07a224 */ /* 0x000fe400078e0000 */
[----:B------:R-:W-:-:S03]  /*cbc0*/  VIADD R0, R25, 0x90 ;  /* 0x0000009019007836 */ /* 0x000fc60000000000 */
[----:B------:R0:W-:Y:S02]  /*cbd0*/  @!P2 LDGSTS.E.BYPASS.LTC128B.128 [R10+0x10400], desc[UR40][R6.64], !P0 ;  /* 0x10400000060aafae */ /* 0x0001e4000c101d68 */
[----:B------:R-:W-:Y:S02]  /*cbe0*/  ISETP.GE.AND P1, PT, R0, R3, PT ;  /* 0x000000030000720c */ /* 0x000fe40003f26270 */
[----:B------:R-:W-:Y:S04]  /*cbf0*/  SHFL.IDX PT, R0, R2, 0x1, 0x181f ;  /* 0x00381f0002007f89 */ /* 0x000fe800000e0000 */
[----:B0-----:R-:W0:Y:S07]  /*cc00*/  SHFL.IDX PT, R6, R5, 0x1, 0x181f ;  /* 0x00381f0005067f89 */ /* 0x001e2e00000e0000 */
[----:B0-----:R-:W-:-:S05]  /*cc10*/  @!P1 LEA R6, P2, R20, R6, 0x1 ;  /* 0x0000000614069211 */ /* 0x001fca00078408ff */
[----:B------:R-:W-:-:S04]  /*cc20*/  @!P1 IMAD.X R0, RZ, RZ, R0, P2 ;  /* 0x000000ffff009224 */ /* 0x000fc800010e0600 */
        /* <DEDUP_REMOVED lines=9> */
[----:B------:R0:W1:Y:S04]  /*ccc0*/  SHFL.IDX PT, R0, R2, 0x3, 0x181f ;  /* 0x00781f0002007f89 */ /* 0x00006800000e0000 */
[----:B------:R0:W-:Y:S04]  /*ccd0*/  @!P1 LDGSTS.E.BYPASS.LTC128B.128 [R10+0x11400], desc[UR40][R6.64], !P0 ;  /* 0x11400000060a9fae */ /* 0x0001e8000c101d68 */
[----:B------:R0:W2:Y:S02]  /*cce0*/  SHFL.IDX PT, R2, R5, 0x3, 0x181f ;  /* 0x00781f0005027f89 */ /* 0x0000a400000e0000 */
.L_x_12482:
[----:B------:R-:W-:Y:S02]  /*ccf0*/  VIADD R25, R25, 0xb0 ;  /* 0x000000b019197836 */ /* 0x000fe40000000000 */
[----:B------:R-:W-:-:S03]  /*cd00*/  VIADD R8, R17, 0x30800 ;  /* 0x0003080011087836 */ /* 0x000fc60000000000 */
[----:B------:R-:W-:-:S13]  /*cd10*/  ISETP.GE.AND P1, PT, R25, R3, PT ;  /* 0x000000031900720c */ /* 0x000fda0003f26270 */
[----:B0-2---:R-:W-:-:S05]  /*cd20*/  @!P1 LEA R2, P2, R20, R2, 0x1 ;  /* 0x0000000214029211 */ /* 0x005fca00078408ff */
[----:B-1----:R-:W-:-:S05]  /*cd30*/  @!P1 IMAD.X R3, RZ, RZ, R0, P2 ;  /* 0x000000ffff039224 */ /* 0x002fca00010e0600 */
[----:B------:R-:W-:Y:S01]  /*cd40*/  @!PT LDS RZ, [RZ] ;  /* 0x00000000fffff984 */ /* 0x000fe20000000800 */
[----:B------:R-:W-:Y:S01]  /*cd50*/  @!PT LDS RZ, [RZ] ;  /* 0x00000000fffff984 */ /* 0x000fe20000000800 */
[----:B------:R-:W-:Y:S01]  /*cd60*/  @!PT LDS RZ, [RZ] ;  /* 0x00000000fffff984 */ /* 0x000fe20000000800 */
[----:B------:R0:W-:Y:S01]  /*cd70*/  @!P1 LDGSTS.E.BYPASS.LTC128B.128 [R10+0x11c00], desc[UR40][R2.64], !P0 ;  /* 0x11c00000020a9fae */ /* 0x0001e2000c101d68 */
[----:B------:R-:W-:Y:S01]  /*cd80*/  PLOP3.LUT P0, PT, PT, PT, PT, 0x80, 0x0 ;  /* 0x000000000000781c */ /* 0x000fe20003f0f070 */
[----:B------:R-:W-:-:S12]  /*cd90*/  NOP ;  /* 0x0000000000007918 */ /* 0x000fd80000000000 */
.L_x_12370:
        /* <DEDUP_REMOVED lines=18> */
.L_x_12483:
[----:B------:R-:W-:Y:S05]  /*cec0*/  BSYNC B0 ;  /* 0x0000000000007941 */ /* 0x000fea0003800000 */
.L_x_12371:
[----:B------:R-:W0:Y:S04]  /*ced0*/  LDL R2, [R1+0x1c] ;  /* 0x00001c0001027983 */ /* 0x000e280000100800 */
[----:B------:R-:W2:Y:S01]  /*cee0*/  LDL R3, [R1+0x4] ;  /* 0x0000040001037983 */ /* 0x000ea20000100800 */
[----:B------:R-:W-:Y:S01]  /*cef0*/  BSSY B0, `(.L_x_12373) ;  /* 0x0000175000007945 */ /* 0x000fe20003800000 */
[----:B0-----:R-:W-:-:S05]  /*cf00*/  VIADD R0, R2, 0xfffffffe ;  /* 0xfffffffe02007836 */ /* 0x001fca0000000000 */
        /* <DEDUP_REMOVED lines=47> */
.L_x_12379:
[----:B------:R-:W-:Y:S01]  /*d200*/  IMAD R2, R6, 0x8, R17 ;  /* 0x0000000806027824 */ /* 0x000fe200078e0211 */
[----:B------:R-:W-:Y:S01]  /*d210*/  SHF.L.U32 R3, R10, 0x1f, RZ ;  /* 0x0000001f0a037819 */ /* 0x000fe200000006ff */
[----:B------:R-:W-:Y:S03]  /*d220*/  BSSY B3, `(.L_x_12380) ;  /* 0x0000003000037945 */ /* 0x000fe60003800000 */
[----:B------:R-:W1:Y:S02]  /*d230*/  SYNCS.PHASECHK.TRANS64.TRYWAIT P0, [R2+URZ+0x30840], R3 ;  /* 0x03084003020075a7 */ /* 0x000e64000800017f */
[----:B-1----:R-:W-:Y:S05]  /*d240*/  @!P0 BRA `(.L_x_12381) ;  /* 0x0000003800d08947 */ /* 0x002fea0003800000 */
.L_x_12484:
[----:B------:R-:W-:Y:S05]  /*d250*/  BSYNC B3 ;  /* 0x0000000000037941 */ /* 0x000fea0003800000 */
.L_x_12380:
        /* <DEDUP_REMOVED lines=12> */
.L_x_12383:
[----:B------:R-:W-:Y:S05]  /*d320*/  BSYNC B3 ;  /* 0x0000000000037941 */ /* 0x000fea0003800000 */
.L_x_12382:
        /* <DEDUP_REMOVED lines=8> */
[----:B------:R-:W-:Y:S01]  /*d3b0*/  IMAD R5, R0, 0xc0, R26 ;  /* 0x000000c000057824 */ /* 0x000fe200078e021a */
[----:B------:R-:W-:Y:S01]  /*d3c0*/  UMOV UR6, 0x0 ;  /* 0x0000000000067882 */ /* 0x000fe20000000000 */
[----:B------:R-:W-:-:S10]  /*d3d0*/  UMOV UR7, 0x14f00000 ;  /* 0x14f0000000077882 */ /* 0x000fd40000000000 */
.L_x_12384:
        /* <DEDUP_REMOVED lines=15> */
.L_x_12485:
[----:B------:R-:W-:Y:S05]  /*d4d0*/  BSYNC B3 ;  /* 0x0000000000037941 */ /* 0x000fea0003800000 */
.L_x_12385:
        /* <DEDUP_REMOVED lines=12> */
.L_x_12388:
[----:B------:R-:W-:Y:S05]  /*d5a0*/  BSYNC B3 ;  /* 0x0000000000037941 */ /* 0x000fea0003800000 */
.L_x_12387:
        /* <DEDUP_REMOVED lines=11> */
.L_x_12389:
        /* <DEDUP_REMOVED lines=12> */
.L_x_12378:
[----:B------:R-:W-:Y:S05]  /*d720*/  BSYNC B1 ;  /* 0x0000000000017941 */ /* 0x000fea0003800000 */
.L_x_12377:
[----:B------:R-:W2:Y:S01]  /*d730*/  LDL.LU R0, [R1+0x1c] ;  /* 0x00001c0001007983 */ /* 0x000ea20000300800 */
[----:B------:R-:W-:Y:S02]  /*d740*/  IMAD.MOV.U32 R28, RZ, RZ, R10 ;  /* 0x000000ffff1c7224 */ /* 0x000fe400078e000a */
[----:B------:R-:W-:Y:S02]  /*d750*/  IMAD.MOV.U32 R18, RZ, RZ, R6 ;  /* 0x000000ffff127224 */ /* 0x000fe400078e0006 */
[----:B--2---:R-:W-:-:S07]  /*d760*/  VIADD R0, R0, 0xfffffffd ;  /* 0xfffffffd00007836 */ /* 0x004fce0000000000 */
.L_x_12376:
[----:B------:R-:W-:Y:S05]  /*d770*/  BSYNC B2 ;  /* 0x0000000000027941 */ /* 0x000fea0003800000 */
.L_x_12375:
[----:B------:R-:W-:Y:S01]  /*d780*/  VIADD R7, R7, 0xfffffffe ;  /* 0xfffffffe07077836 */ /* 0x000fe20000000000 */
[----:B------:R-:W-:-:S04]  /*d790*/  LOP3.LUT R2, RZ, R9, RZ, 0x33, !PT ;  /* 0x00000009ff027212 */ /* 0x000fc800078e33ff */
[----:B------:R-:W-:-:S13]  /*d7a0*/  ISETP.NE.AND P0, PT, R7, R2, PT ;  /* 0x000000020700720c */ /* 0x000fda0003f05270 */
[----:B------:R-:W-:Y:S05]  /*d7b0*/  @!P0 BRA `(.L_x_12374) ;  /* 0x0000000c00a08947 */ /* 0x000fea0003800000 */
[----:B------:R-:W-:-:S07]  /*d7c0*/  IMAD.MOV.U32 R4, RZ, RZ, R19 ;  /* 0x000000ffff047224 */ /* 0x000fce00078e0013 */
.L_x_12416:
        /* <DEDUP_REMOVED lines=32> */
.L_x_12392:
[----:B------:R-:W-:Y:S01]  /*d9d0*/  IMAD R2, R6, 0x8, R17 ;  /* 0x0000000806027824 */ /* 0x000fe200078e0211 */
[----:B------:R-:W-:Y:S01]  /*d9e0*/  SHF.L.U32 R3, R7, 0x1f, RZ ;  /* 0x0000001f07037819 */ /* 0x000fe200000006ff */
[----:B------:R-:W-:Y:S03]  /*d9f0*/  BSSY B2, `(.L_x_12393) ;  /* 0x0000003000027945 */ /* 0x000fe60003800000 */
[----:B------:R-:W1:Y:S02]  /*da00*/  SYNCS.PHASECHK.TRANS64.TRYWAIT P0, [R2+URZ+0x30840], R3 ;  /* 0x03084003020075a7 */ /* 0x000e64000800017f */
[----:B-1----:R-:W-:Y:S05]  /*da10*/  @!P0 BRA `(.L_x_12394) ;  /* 0x0000003400048947 */ /* 0x002fea0003800000 */
.L_x_12486:
[----:B------:R-:W-:Y:S05]  /*da20*/  BSYNC B2 ;  /* 0x0000000000027941 */ /* 0x000fea0003800000 */
.L_x_12393:
        /* <DEDUP_REMOVED lines=12> */
.L_x_12396:
[----:B------:R-:W-:Y:S05]  /*daf0*/  BSYNC B2 ;  /* 0x0000000000027941 */ /* 0x000fea0003800000 */
.L_x_12395:
        /* <DEDUP_REMOVED lines=11> */
.L_x_12397:
        /* <DEDUP_REMOVED lines=15> */
.L_x_12487:
[----:B------:R-:W-:Y:S05]  /*dca0*/  BSYNC B2 ;  /* 0x0000000000027941 */ /* 0x000fea0003800000 */
.L_x_12398:
        /* <DEDUP_REMOVED lines=11> */
.L_x_12401:
[----:B------:R-:W-:Y:S05]  /*dd60*/  BSYNC B2 ;  /* 0x0000000000027941 */ /* 0x000fea0003800000 */
.L_x_12400:
        /* <DEDUP_REMOVED lines=10> */
.L_x_12402:
        /* <DEDUP_REMOVED lines=12> */
.L_x_12391:
[----:B------:R-:W-:Y:S05]  /*ded0*/  BSYNC B1 ;  /* 0x0000000000017941 */ /* 0x000fea0003800000 */
.L_x_12390:
        /* <DEDUP_REMOVED lines=32> */
.L_x_12405:
[----:B------:R-:W-:Y:S01]  /*e0e0*/  IMAD R2, R18, 0x8, R17 ;  /* 0x0000000812027824 */ /* 0x000fe200078e0211 */
[----:B------:R-:W-:Y:S01]  /*e0f0*/  SHF.L.U32 R3, R28, 0x1f, RZ ;  /* 0x0000001f1c037819 */ /* 0x000fe200000006ff */
[----:B------:R-:W-:Y:S03]  /*e100*/  BSSY B2, `(.L_x_12406) ;  /* 0x0000003000027945 */ /* 0x000fe60003800000 */
[----:B------:R-:W1:Y:S02]  /*e110*/  SYNCS.PHASECHK.TRANS64.TRYWAIT P0, [R2+URZ+0x30840], R3 ;  /* 0x03084003020075a7 */ /* 0x000e64000800017f */
[----:B-1----:R-:W-:Y:S05]  /*e120*/  @!P0 BRA `(.L_x_12407) ;  /* 0x0000002c00688947 */ /* 0x002fea0003800000 */
.L_x_12488:
[----:B------:R-:W-:Y:S05]  /*e130*/  BSYNC B2 ;  /* 0x0000000000027941 */ /* 0x000fea0003800000 */
.L_x_12406:
        /* <DEDUP_REMOVED lines=12> */
.L_x_12409:
[----:B------:R-:W-:Y:S05]  /*e200*/  BSYNC B2 ;  /* 0x0000000000027941 */ /* 0x000fea0003800000 */
.L_x_12408:
        /* <DEDUP_REMOVED lines=8> */
[----:B------:R-:W-:Y:S01]  /*e290*/  VIADD R3, R3, 0x30 ;  /* 0x0000003003037836 */ /* 0x000fe20000000000 */
[----:B------:R-:W-:Y:S01]  /*e2a0*/  UMOV UR6, 0x0 ;  /* 0x0000000000067882 */ /* 0x000fe20000000000 */
[----:B------:R-:W-:Y:S01]  /*e2b0*/  IMAD R11, R10, 0xc0, R26 ;  /* 0x000000c00a0b7824 */ /* 0x000fe200078e021a */
[----:B------:R-:W-:-:S09]  /*e2c0*/  UMOV UR7, 0x14f00000 ;  /* 0x14f0000000077882 */ /* 0x000fd20000000000 */
.L_x_12410:
        /* <DEDUP_REMOVED lines=15> */
.L_x_12489:
[----:B------:R-:W-:Y:S05]  /*e3c0*/  BSYNC B2 ;  /* 0x0000000000027941 */ /* 0x000fea0003800000 */
.L_x_12411:
        /* <DEDUP_REMOVED lines=11> */
.L_x_12414:
[----:B------:R-:W-:Y:S05]  /*e480*/  BSYNC B2 ;  /* 0x0000000000027941 */ /* 0x000fea0003800000 */
.L_x_12413:
        /* <DEDUP_REMOVED lines=10> */
.L_x_12415:
        /* <DEDUP_REMOVED lines=12> */
.L_x_12404:
[----:B------:R-:W-:Y:S05]  /*e5f0*/  BSYNC B1 ;  /* 0x0000000000017941 */ /* 0x000fea0003800000 */
.L_x_12403:
[----:B------:R-:W2:Y:S01]  /*e600*/  LDL R2, [R1+0x4] ;  /* 0x0000040001027983 */ /* 0x000ea20000100800 */
[----:B------:R-:W-:Y:S01]  /*e610*/  VIADD R0, R0, 0xfffffffe ;  /* 0xfffffffe00007836 */ /* 0x000fe20000000000 */
[----:B--2---:R-:W-:-:S13]  /*e620*/  ISETP.GT.AND P0, PT, R9, R2, PT ;  /* 0x000000020900720c */ /* 0x004fda0003f04270 */
[----:B------:R-:W-:Y:S05]  /*e630*/  @P0 BRA `(.L_x_12416) ;  /* 0xfffffff000640947 */ /* 0x000fea000383ffff */
.L_x_12374:
[----:B------:R-:W-:Y:S05]  /*e640*/  BSYNC B0 ;  /* 0x0000000000007941 */ /* 0x000fea0003800000 */
.L_x_12373:
        /* <DEDUP_REMOVED lines=17> */
.L_x_12418:
[----:B------:R-:W-:Y:S05]  /*e760*/  BSYNC B0 ;  /* 0x0000000000007941 */ /* 0x000fea0003800000 */
.L_x_12417:
[----:B------:R-:W-:Y:S01]  /*e770*/  LOP3.LUT P0, RZ, R29, 0x1, RZ, 0xc0, !PT ;  /* 0x000000011dff7812 */ /* 0x000fe2000780c0ff */
[----:B------:R-:W-:-:S12]  /*e780*/  BSSY B0, `(.L_x_12419) ;  /* 0x0000027000007945 */ /* 0x000fd80003800000 */
[----:B------:R-:W-:Y:S05]  /*e790*/  @!P0 BRA `(.L_x_12420) ;  /* 0x0000000000948947 */ /* 0x000fea0003800000 */
[----:B------:R-:W-:Y:S01]  /*e7a0*/  IMAD R3, R18, 0x8, R17 ;  /* 0x0000000812037824 */ /* 0x000fe200078e0211 */
[----:B------:R-:W-:Y:S01]  /*e7b0*/  SHF.L.U32 R0, R28, 0x1f, RZ ;  /* 0x0000001f1c007819 */ /* 0x000fe200000006ff */
[----:B------:R-:W-:Y:S01]  /*e7c0*/  BSSY B1, `(.L_x_12421) ;  /* 0x0000004000017945 */ /* 0x000fe20003800000 */
[----:B------:R-:W-:Y:S02]  /*e7d0*/  ISETP.NE.AND P1, PT, R6, RZ, PT ;  /* 0x000000ff0600720c */ /* 0x000fe40003f25270 */
[----:B------:R-:W0:Y:S02]  /*e7e0*/  SYNCS.PHASECHK.TRANS64.TRYWAIT P0, [R3+URZ+0x30860], R0 ;  /* 0x03086000030075a7 */ /* 0x000e24000800017f */
[----:B0-----:R-:W-:Y:S09]  /*e7f0*/  @!P0 BRA `(.L_x_12422) ;  /* 0x0000002400dc8947 */ /* 0x001ff20003800000 */
.L_x_12490:
[----:B------:R-:W-:Y:S05]  /*e800*/  BSYNC B1 ;  /* 0x0000000000017941 */ /* 0x000fea0003800000 */
.L_x_12421:
        /* <DEDUP_REMOVED lines=9> */
.L_x_12424:
[----:B------:R-:W-:Y:S05]  /*e8a0*/  BSYNC B1 ;  /* 0x0000000000017941 */ /* 0x000fea0003800000 */
.L_x_12423:
[----:B0-----:R-:W-:Y:S01]  /*e8b0*/  IMAD R0, R18, 0x6000, R17 ;  /* 0x0000600012007824 */ /* 0x001fe200078e0211 */
        /* <DEDUP_REMOVED lines=9> */
.L_x_12425:
        /* <DEDUP_REMOVED lines=10> */
.L_x_12420:
[----:B------:R-:W-:Y:S05]  /*e9f0*/  BSYNC B0 ;  /* 0x0000000000007941 */ /* 0x000fea0003800000 */
.L_x_12419:
[----:B------:R-:W-:-:S05]  /*ea00*/  VIADD R18, R18, 0x1 ;  /* 0x0000000112127836 */ /* 0x000fca0000000000 */
[----:B------:R-:W-:-:S04]  /*ea10*/  ISETP.NE.AND P0, PT, R18, 0x2, PT ;  /* 0x000000021200780c */ /* 0x000fc80003f05270 */
[----:B------:R-:W-:Y:S02]  /*ea20*/  SEL R3, RZ, 0x1, P0 ;  /* 0x00000001ff037807 */ /* 0x000fe40000000000 */
[----:B------:R-:W-:Y:S02]  /*ea30*/  SEL R18, R18, RZ, P0 ;  /* 0x000000ff12127207 */ /* 0x000fe40000000000 */
[----:B------:R-:W-:-:S07]  /*ea40*/  LOP3.LUT R28, R28, R3, RZ, 0x3c, !PT ;  /* 0x000000031c1c7212 */ /* 0x000fce00078e3cff */
.L_x_12355:
[----:B------:R-:W-:Y:S05]  /*ea50*/  BSYNC B7 ;  /* 0x0000000000077941 */ /* 0x000fea0003800000 */
.L_x_12353:
[----:B------:R-:W-:-:S13]  /*ea60*/  LOP3.LUT P0, RZ, R29, 0x2, RZ, 0xc0, !PT ;  /* 0x000000021dff7812 */ /* 0x000fda000780c0ff */
[----:B------:R-:W-:Y:S05]  /*ea70*/  @!P0 BRA `(.L_x_12426) ;  /* 0x0000000000248947 */ /* 0x000fea0003800000 */
[----:B------:R-:W-:Y:S05]  /*ea80*/  WARPSYNC.ALL ;  /* 0x0000000000007948 */ /* 0x000fea0003800000 */
[----:B------:R-:W0:Y:S08]  /*ea90*/  S2UR UR5, SR_CgaCtaId ;  /* 0x00000000000579c3 */ /* 0x000e300000008800 */
[----:B------:R-:W-:Y:S06]  /*eaa0*/  BAR.SYNC.DEFER_BLOCKING 0x5, 0x200 ;  /* 0x0148000000007b1d */ /* 0x000fec0000010000 */
[----:B------:R-:W-:-:S02]  /*eab0*/  UMOV UR4, 0x400 ;  /* 0x0000040000047882 */ /* 0x000fc40000000000 */
[----:B0-----:R-:W-:-:S06]  /*eac0*/  ULEA UR4, UR5, UR4, 0x18 ;  /* 0x0000000405047291 */ /* 0x001fcc000f8ec03f */
[----:B------:R-:W-:-:S05]  /*ead0*/  IMAD.U32 R17, RZ, RZ, UR4 ;  /* 0x00000004ff117e24 */ /* 0x000fca000f8e00ff */
[----:B------:R2:W3:Y:S01]  /*eae0*/  LDS.128 R24, [R17+0x308d0] ;  /* 0x0308d00011187984 */ /* 0x0004e20000000c00 */
[----:B------:R-:W-:Y:S06]  /*eaf0*/  BAR.ARV 0x4, 0x200 ;  /* 0x0108000000007b1d */ /* 0x000fec0000002000 */
[----:B------:R-:W-:Y:S05]  /*eb00*/  BRA `(.L_x_12427) ;  /* 0x0000000800d07947 */ /* 0x000fea0003800000 */
.L_x_12426:
[----:B------:R-:W0:Y:S01]  /*eb10*/  S2R R0, SR_TID.X ;  /* 0x0000000000007919 */ /* 0x000e220000002100 */
[----:B------:R-:W-:Y:S01]  /*eb20*/  UMOV UR4, 0xffffffff ;  /* 0xffffffff00047882 */ /* 0x000fe20000000000 */
[----:B0-----:R-:W-:-:S04]  /*eb30*/  LOP3.LUT R9, R0, 0x1f, RZ, 0xc0, !PT ;  /* 0x0000001f00097812 */ /* 0x001fc800078ec0ff */
[----:B------:R-:W-:Y:S01]  /*eb40*/  ISETP.NE.AND P0, PT, R9, 0x1f, PT ;  /* 0x0000001f0900780c */ /* 0x000fe20003f05270 */
[----:B------:R-:W-:-:S12]  /*eb50*/  BRA.DIV UR4, `(.L_x_12428) ;  /* 0x0000002604187947 */ /* 0x000fd8000b800000 */
[----:B-1----:R-:W-:Y:S01]  /*eb60*/  IMAD.IADD R7, R27, 0x1, R9 ;  /* 0x000000011b077824 */ /* 0x002fe200078e0209 */
[----:B------:R-:W-:-:S04]  /*eb70*/  ULDC UR4, c[0x0][0xc3c] ;  /* 0x00030f0000047ab9 */ /* 0x000fc80000000800 */
        /* <DEDUP_REMOVED lines=36> */
.L_x_12500:
[----:B------:R-:W-:Y:S02]  /*edc0*/  ULDC UR4, c[0x0][0xc38] ;  /* 0x00030e0000047ab9 */ /* 0x000fe40000000800 */
[----:B------:R-:W-:-:S04]  /*edd0*/  IMAD.U32 R2, RZ, RZ, UR4 ;  /* 0x00000004ff027e24 */ /* 0x000fc8000f8e00ff */
[----:B-1----:R-:W-:-:S04]  /*ede0*/  IMAD R5, R14, R2, RZ ;  /* 0x000000020e057224 */ /* 0x002fc800078e02ff */
[----:B------:R-:W-:-:S05]  /*edf0*/  IMAD.IADD R6, R6, 0x1, R5 ;  /* 0x0000000106067824 */ /* 0x000fca00078e0205 */
[----:B------:R-:W-:-:S13]  /*ee00*/  ISETP.GT.AND P6, PT, R6, R0, PT ;  /* 0x000000000600720c */ /* 0x000fda0003fc4270 */
[----:B------:R-:W-:Y:S05]  /*ee10*/  @P6 BRA `(.L_x_12429) ;  /* 0x0000000000a46947 */ /* 0x000fea0003800000 */
.L_x_12432:
[----:B------:R-:W1:Y:S01]  /*ee20*/  LDC R2, c[0x0][0xc3c] ;  /* 0x00030f00ff027b82 */ /* 0x000e620000000800 */
[----:B------:R-:W-:-:S05]  /*ee30*/  VIADD R27, R27, 0x1f ;  /* 0x0000001f1b1b7836 */ /* 0x000fca0000000000 */
[----:B-1----:R-:W-:-:S13]  /*ee40*/  ISETP.GE.AND P6, PT, R27, R2, PT ;  /* 0x000000021b00720c */ /* 0x002fda0003fc6270 */
[----:B------:R-:W-:Y:S05]  /*ee50*/  @P6 BRA `(.L_x_12430) ;  /* 0x0000000400b86947 */ /* 0x000fea0003800000 */
[----:B0-----:R-:W0:Y:S01]  /*ee60*/  S2R R3, SR_TID.X ;  /* 0x0000000000037919 */ /* 0x001e220000002100 */
[----:B------:R-:W-:Y:S01]  /*ee70*/  IMAD.MOV.U32 R7, RZ, RZ, RZ ;  /* 0x000000ffff077224 */ /* 0x000fe200078e00ff */
        /* <DEDUP_REMOVED lines=29> */
.L_x_12508:
[----:B------:R-:W-:Y:S02]  /*f050*/  ULDC UR4, c[0x0][0xc38] ;  /* 0x00030e0000047ab9 */ /* 0x000fe40000000800 */
[----:B------:R-:W-:-:S04]  /*f060*/  IMAD.U32 R2, RZ, RZ, UR4 ;  /* 0x00000004ff027e24 */ /* 0x000fc8000f8e00ff */
[----:B-1----:R-:W-:-:S04]  /*f070*/  IMAD R5, R14, R2, RZ ;  /* 0x000000020e057224 */ /* 0x002fc800078e02ff */
[----:B------:R-:W-:-:S05]  /*f080*/  IMAD.IADD R6, R5, 0x1, R6 ;  /* 0x0000000105067824 */ /* 0x000fca00078e0206 */
[----:B------:R-:W-:-:S13]  /*f090*/  ISETP.GT.AND P6, PT, R6, R0, PT ;  /* 0x000000000600720c */ /* 0x000fda0003fc4270 */
[----:B------:R-:W-:Y:S05]  /*f0a0*/  @!P6 BRA `(.L_x_12432) ;  /* 0xfffffffc005ce947 */ /* 0x000fea000383ffff */
.L_x_12429:
        /* <DEDUP_REMOVED lines=9> */
.L_x_12513:
[----:B------:R-:W-:-:S13]  /*f140*/  ISETP.NE.AND P0, PT, R8, RZ, PT ;  /* 0x000000ff0800720c */ /* 0x000fda0003f05270 */
[----:B------:R-:W-:Y:S05]  /*f150*/  @!P0 BRA `(.L_x_12434) ;  /* 0x0000000000108947 */ /* 0x000fea0003800000 */
[----:B------:R-:W-:Y:S01]  /*f160*/  UMOV UR4, 0xffffffff ;  /* 0xffffffff00047882 */ /* 0x000fe20000000000 */
[----:B------:R-:W-:Y:S02]  /*f170*/  VIADD R12, R5, 0xffffffff ;  /* 0xffffffff050c7836 */ /* 0x000fe40000000000 */
[----:B------:R-:W-:Y:S05]  /*f180*/  BRA.DIV UR4, `(.L_x_12435) ;  /* 0x0000002604dc7947 */ /* 0x000fea000b800000 */
[----:B------:R4:W0:Y:S02]  /*f190*/  SHFL.IDX PT, R24, R3, R12, 0x1f ;  /* 0x00001f0c03187589 */ /* 0x00082400000e0000 */
.L_x_12434:
[----:B--2---:R-:W-:Y:S01]  /*f1a0*/  IABS R8, R7 ;  /* 0x0000000700087213 */ /* 0x004fe20000000000 */
[----:B0-----:R-:W-:Y:S01]  /*f1b0*/  IMAD R24, R24, R2, R6 ;  /* 0x0000000218187224 */ /* 0x001fe200078e0206 */
[----:B---3--:R-:W-:Y:S01]  /*f1c0*/  IABS R6, R4 ;  /* 0x0000000400067213 */ /* 0x008fe20000000000 */
[----:B------:R-:W-:Y:S01]  /*f1d0*/  IMAD.MOV.U32 R2, RZ, RZ, RZ ;  /* 0x000000ffff027224 */ /* 0x000fe200078e00ff */
[----:B------:R-:W0:Y:S01]  /*f1e0*/  I2F.RP R9, R8 ;  /* 0x0000000800097306 */ /* 0x000e220000209400 */
[----:B------:R-:W-:Y:S02]  /*f1f0*/  IMAD.IADD R0, R0, 0x1, -R24 ;  /* 0x0000000100007824 */ /* 0x000fe400078e0a18 */
[----:B------:R-:W-:-:S05]  /*f200*/  IMAD.IADD R27, R5, 0x1, R27 ;  /* 0x00000001051b7824 */ /* 0x000fca00078e021b */
[----:B----4-:R-:W-:Y:S08]  /*f210*/  I2F.RP R12, R6 ;  /* 0x00000006000c7306 */ /* 0x010ff00000209400 */
[----:B0-----:R-:W0:Y:S02]  /*f220*/  MUFU.RCP R9, R9 ;  /* 0x0000000900097308 */ /* 0x001e240000001000 */
[----:B0-----:R-:W-:Y:S01]  /*f230*/  VIADD R10, R9, 0xffffffe ;  /* 0x0ffffffe090a7836 */ /* 0x001fe20000000000 */
[----:B------:R-:W-:-:S05]  /*f240*/  IABS R9, R7 ;  /* 0x0000000700097213 */ /* 0x000fca0000000000 */
[----:B------:R0:W2:Y:S02]  /*f250*/  F2I.FTZ.U32.TRUNC.NTZ R3, R10 ;  /* 0x0000000a00037305 */ /* 0x0000a4000021f000 */
[----:B0-----:R-:W-:Y:S01]  /*f260*/  IABS R10, R0 ;  /* 0x00000000000a7213 */ /* 0x001fe20000000000 */
[----:B--2---:R-:W-:-:S04]  /*f270*/  IMAD.MOV R11, RZ, RZ, -R3 ;  /* 0x000000ffff0b7224 */ /* 0x004fc800078e0a03 */
        /* <DEDUP_REMOVED lines=8> */
[----:B------:R-:W-:-:S04]  /*f300*/  IMAD.MOV.U32 R2, RZ, RZ, RZ ;  /* 0x000000ffff027224 */ /* 0x000fc800078e00ff */
[----:B------:R-:W0:Y:S06]  /*f310*/  F2I.FTZ.U32.TRUNC.NTZ R3, R3 ;  /* 0x0000000300037305 */ /* 0x000e2c000021f000 */
[----:B------:R-:W-:Y:S02]  /*f320*/  @!P1 IMAD.IADD R11, R11, 0x1, -R8 ;  /* 0x000000010b0b9824 */ /* 0x000fe400078e0a08 */
[----:B------:R-:W-:Y:S01]  /*f330*/  @!P1 VIADD R9, R9, 0x1 ;  /* 0x0000000109099836 */ /* 0x000fe20000000000 */
[----:B------:R-:W-:Y:S02]  /*f340*/  ISETP.NE.AND P1, PT, R7, RZ, PT ;  /* 0x000000ff0700720c */ /* 0x000fe40003f25270 */
[----:B------:R-:W-:Y:S01]  /*f350*/  ISETP.GE.U32.AND P0, PT, R11, R8, PT ;  /* 0x000000080b00720c */ /* 0x000fe20003f06070 */
[----:B0-----:R-:W-:-:S04]  /*f360*/  IMAD.MOV R11, RZ, RZ, -R3 ;  /* 0x000000ffff0b7224 */ /* 0x001fc800078e0a03 */
[----:B------:R-:W-:-:S08]  /*f370*/  IMAD R11, R11, R6, RZ ;  /* 0x000000060b0b7224 */ /* 0x000fd000078e02ff */
[----:B------:R-:W-:Y:S02]  /*f380*/  @P0 VIADD R9, R9, 0x1 ;  /* 0x0000000109090836 */ /* 0x000fe40000000000 */
[----:B------:R-:W-:Y:S01]  /*f390*/  IMAD.HI.U32 R8, R3, R11, R2 ;  /* 0x0000000b03087227 */ /* 0x000fe200078e0002 */
[----:B------:R-:W-:-:S04]  /*f3a0*/  LOP3.LUT R2, R0, R7, RZ, 0x3c, !PT ;  /* 0x0000000700027212 */ /* 0x000fc800078e3cff */
[----:B------:R-:W-:Y:S02]  /*f3b0*/  ISETP.GE.AND P2, PT, R2, RZ, PT ;  /* 0x000000ff0200720c */ /* 0x000fe40003f46270 */
[----:B------:R-:W-:-:S05]  /*f3c0*/  IABS R2, R4 ;  /* 0x0000000400027213 */ /* 0x000fca0000000000 */
[----:B------:R-:W-:-:S06]  /*f3d0*/  IMAD.MOV R2, RZ, RZ, -R2 ;  /* 0x000000ffff027224 */ /* 0x000fcc00078e0a02 */
[----:B------:R-:W-:Y:S01]  /*f3e0*/  @!P2 IMAD.MOV R9, RZ, RZ, -R9 ;  /* 0x000000ffff09a224 */ /* 0x000fe200078e0a09 */
[----:B------:R-:W-:-:S04]  /*f3f0*/  @!P1 LOP3.LUT R9, RZ, R7, RZ, 0x33, !PT ;  /* 0x00000007ff099212 */ /* 0x000fc800078e33ff */
[-C--:B------:R-:W-:Y:S01]  /*f400*/  IABS R3, R9.reuse ;  /* 0x0000000900037213 */ /* 0x080fe20000000000 */
[----:B------:R-:W-:-:S04]  /*f410*/  IMAD R7, R7, R9, RZ ;  /* 0x0000000907077224 */ /* 0x000fc800078e02ff */
        /* <DEDUP_REMOVED lines=18> */
.L_x_12430:
[----:B------:R-:W-:Y:S01]  /*f540*/  UMOV UR4, URZ ;  /* 0x0000003f00047c82 */ /* 0x000fe20008000000 */
[----:B------:R-:W-:Y:S01]  /*f550*/  UMOV UR5, URZ ;  /* 0x0000003f00057c82 */ /* 0x000fe20008000000 */
[----:B------:R-:W-:Y:S01]  /*f560*/  ULDC UR6, c[0x0][0xc3c] ;  /* 0x00030f0000067ab9 */ /* 0x000fe20000000800 */
[----:B------:R-:W-:Y:S02]  /*f570*/  IMAD.MOV.U32 R24, RZ, RZ, R0 ;  /* 0x000000ffff187224 */ /* 0x000fe400078e0000 */
[----:B------:R-:W-:Y:S02]  /*f580*/  IMAD.U32 R25, RZ, RZ, UR4 ;  /* 0x00000004ff197e24 */ /* 0x000fe4000f8e00ff */
[----:B------:R-:W-:Y:S02]  /*f590*/  IMAD.U32 R26, RZ, RZ, UR5 ;  /* 0x00000005ff1a7e24 */ /* 0x000fe4000f8e00ff */
[----:B------:R-:W-:-:S07]  /*f5a0*/  IMAD.U32 R27, RZ, RZ, UR6 ;  /* 0x00000006ff1b7e24 */ /* 0x000fce000f8e00ff */
.L_x_12436:
        /* <DEDUP_REMOVED lines=10> */
.L_x_12427:
[----:B------:R-:W-:Y:S02]  /*f650*/  ULDC UR4, c[0x0][0xc3c] ;  /* 0x00030f0000047ab9 */ /* 0x000fe40000000800 */
[----:B---3--:R-:W-:-:S13]  /*f660*/  ISETP.GE.AND P0, PT, R27, UR4, PT ;  /* 0x000000041b007c0c */ /* 0x008fda000bf06270 */
[----:B------:R-:W-:Y:S05]  /*f670*/  @!P0 BRA `(.L_x_12437) ;  /* 0xffffffb400b08947 */ /* 0x000fea000383ffff */
[----:B------:R-:W-:Y:S05]  /*f680*/  BSYNC B8 ;  /* 0x0000000000087941 */ /* 0x000fea0003800000 */
.L_x_12347:
[----:B-1----:R-:W3:Y:S01]  /*f690*/  LDL.LU R0, [R1+0x34] ;  /* 0x0000340001007983 */ /* 0x002ee20000300800 */
[----:B------:R-:W-:Y:S01]  /*f6a0*/  BSSY B0, `(.L_x_12438) ;  /* 0x000000b000007945 */ /* 0x000fe20003800000 */
[----:B------:R-:W1:Y:S01]  /*f6b0*/  S2R R5, SR_CgaCtaId ;  /* 0x0000000000057919 */ /* 0x000e620000008800 */
        /* <DEDUP_REMOVED lines=9> */
.L_x_12516:
[----:B------:R-:W-:Y:S05]  /*f750*/  BSYNC B0 ;  /* 0x0000000000007941 */ /* 0x000fea0003800000 */
.L_x_12438:
[----:B------:R-:W-:-:S03]  /*f760*/  UMOV UR4, 0xffffffff ;  /* 0xffffffff00047882 */ /* 0x000fc60000000000 */
[----:B------:R-:W-:Y:S05]  /*f770*/  BRA.DIV UR4, `(.L_x_12440) ;  /* 0x00000022049c7947 */ /* 0x000fea000b800000 */
[----:B-1----:R-:W1:Y:S02]  /*f780*/  S2R R0, SR_TID.X ;  /* 0x0000000000007919 */ /* 0x002e640000002100 */
[----:B-1----:R-:W-:-:S04]  /*f790*/  SHF.R.U32.HI R0, RZ, 0x5, R0 ;  /* 0x00000005ff007819 */ /* 0x002fc80000011600 */
[----:B------:R-:W-:-:S05]  /*f7a0*/  LOP3.LUT R0, R0, 0x3, RZ, 0xc0, !PT ;  /* 0x0000000300007812 */ /* 0x000fca00078ec0ff */
[----:B------:R1:W3:Y:S02]  /*f7b0*/  SHFL.IDX PT, R14, R0, RZ, 0x1f ;  /* 0x00001fff000e7589 */ /* 0x0002e400000e0000 */
.L_x_12519:
[----:B---3--:R-:W-:Y:S01]  /*f7c0*/  ISETP.NE.AND P0, PT, R14, RZ, PT ;  /* 0x000000ff0e00720c */ /* 0x008fe20003f05270 */
[----:B------:R-:W-:-:S12]  /*f7d0*/  BSSY B0, `(.L_x_12441) ;  /* 0x0000024000007945 */ /* 0x000fd80003800000 */
[----:B------:R-:W-:Y:S05]  /*f7e0*/  @P0 BRA `(.L_x_12442) ;  /* 0x0000000000880947 */ /* 0x000fea0003800000 */
[----:B------:R-:W-:-:S03]  /*f7f0*/  UMOV UR4, 0xffffffff ;  /* 0xffffffff00047882 */ /* 0x000fc60000000000 */
[----:B------:R-:W-:Y:S05]  /*f800*/  BRA.DIV UR4, `(.L_x_12443) ;  /* 0x0000002204ac7947 */ /* 0x000fea000b800000 */
[----:B------:R-:W-:-:S13]  /*f810*/  ELECT P6, URZ, PT ;  /* 0x00000000003f782f */ /* 0x000fda00038c0000 */
.L_x_12522:
[----:B------:R-:W-:Y:S05]  /*f820*/  @!P6 BRA `(.L_x_12442) ;  /* 0x000000000078e947 */ /* 0x000fea0003800000 */
[----:B-1----:R-:W3:Y:S02]  /*f830*/  LDL.LU R0, [R1+0x44] ;  /* 0x0000440001007983 */ /* 0x002ee40000300800 */
[----:B---3--:R-:W-:-:S04]  /*f840*/  LOP3.LUT R0, R0, 0x2, RZ, 0xfc, !PT ;  /* 0x0000000200007812 */ /* 0x008fc800078efcff */
[----:B------:R-:W-:-:S13]  /*f850*/  ISETP.NE.AND P2, PT, R0, 0x3, PT ;  /* 0x000000030000780c */ /* 0x000fda0003f45270 */
[----:B------:R-:W-:Y:S05]  /*f860*/  @!P2 BRA `(.L_x_12444) ;  /* 0x000000000004a947 */ /* 0x000fea0003800000 */
[----:B------:R-:W-:Y:S01]  /*f870*/  BPT.TRAP 0x1 ;  /* 0x000000040000795c */ /* 0x000fe20000300000 */
.L_x_12444:
        /* <DEDUP_REMOVED lines=12> */
.L_x_12523:
[----:B------:R-:W3:Y:S02]  /*f940*/  SYNCS.PHASECHK.TRANS64.TRYWAIT P0, [R3+URZ], R0 ;  /* 0x00000000030075a7 */ /* 0x000ee4000800017f */
[----:B---3--:R-:W-:Y:S05]  /*f950*/  @!P0 BRA `(.L_x_12446) ;  /* 0x00000020008c8947 */ /* 0x008fea0003800000 */
.L_x_12524:
[----:B------:R-:W-:Y:S05]  /*f960*/  @!P2 BRA `(.L_x_12447) ;  /* 0x000000000004a947 */ /* 0x000fea0003800000 */
[----:B------:R-:W-:Y:S01]  /*f970*/  BPT.TRAP 0x1 ;  /* 0x000000040000795c */ /* 0x000fe20000300000 */
.L_x_12447:
[----:B---3--:R-:W-:-:S04]  /*f980*/  VIADD R3, R9, 0x30860 ;  /* 0x0003086009037836 */ /* 0x008fc80000000000 */
[----:B------:R-:W-:-:S04]  /*f990*/  IMAD R5, R18, 0x8, R3 ;  /* 0x0000000812057824 */ /* 0x000fc800078e0203 */
[----:B------:R-:W3:Y:S02]  /*f9a0*/  SYNCS.PHASECHK.TRANS64.TRYWAIT P0, [R5+URZ], R2 ;  /* 0x00000002050075a7 */ /* 0x000ee4000800017f */
[----:B---3--:R-:W-:Y:S05]  /*f9b0*/  @!P0 BRA `(.L_x_12448) ;  /* 0x0000002000888947 */ /* 0x008fea0003800000 */
.L_x_12525:
[----:B------:R-:W-:-:S07]  /*f9c0*/  IMAD R3, R4, 0x8, R3 ;  /* 0x0000000804037824 */ /* 0x000fce00078e0203 */
.L_x_12449:
[----:B----4-:R4:W0:Y:S02]  /*f9d0*/  SYNCS.PHASECHK.TRANS64.TRYWAIT P0, [R3+URZ], R0 ;  /* 0x00000000030075a7 */ /* 0x010824000800017f */
[----:B0-----:R-:W-:Y:S05]  /*f9e0*/  @!P0 NANOSLEEP.SYNCS 0x989680 ;  /* 0x009896800000895d */ /* 0x001fea0003900000 */
[----:B------:R-:W0:Y:S02]  /*f9f0*/  @!P0 SYNCS.PHASECHK.TRANS64 P0, [R3+URZ], R0 ;  /* 0x00000000030085a7 */ /* 0x000e24000800007f */
[----:B0-----:R-:W-:Y:S05]  /*fa00*/  @!P0 BRA `(.L_x_12449) ;  /* 0xfffffffc00f08947 */ /* 0x001fea000383ffff */
.L_x_12442:
[----:B------:R-:W-:Y:S05]  /*fa10*/  BSYNC B0 ;  /* 0x0000000000007941 */ /* 0x000fea0003800000 */
.L_x_12441:
[----:B------:R-:W-:Y:S05]  /*fa20*/  EXIT ;  /* 0x000000000000794d */ /* 0x000fea0003800000 */
.L_x_12310:
[----:B-1----:R-:W-:-:S04]  /*fa30*/  IMAD.U32 R3, RZ, RZ, UR37 ;  /* 0x00000025ff037e24 */ /* 0x002fc8000f8e00ff */
[----:B------:R1:W2:Y:S03]  /*fa40*/  SYNCS.PHASECHK.TRANS64.TRYWAIT P1, [R3+URZ+0x30800], R0 ;  /* 0x03080000030075a7 */ /* 0x0002a6000802017f */
[----:B--2---:R-:W-:Y:S05]  /*fa50*/  @!P1 NANOSLEEP.SYNCS 0x989680 ;  /* 0x009896800000995d */ /* 0x004fea0003900000 */
[----:B------:R-:W2:Y:S02]  /*fa60*/  @!P1 SYNCS.PHASECHK.TRANS64 P1, [R3+URZ+0x30800], R0 ;  /* 0x03080000030095a7 */ /* 0x000ea4000802007f */
[----:B--2---:R-:W-:Y:S05]  /*fa70*/  @!P1 BRA `(.L_x_12310) ;  /* 0xfffffffc00ec9947 */ /* 0x004fea000383ffff */
[----:B------:R-:W-:Y:S05]  /*fa80*/  BRA `(.L_x_12450) ;  /* 0xffffff2000087947 */ /* 0x000fea000383ffff */
.L_x_12314:
[----:B--2---:R2:W3:Y:S02]  /*fa90*/  SYNCS.PHASECHK.TRANS64.TRYWAIT P2, [R4+URZ+0x30830], R3 ;  /* 0x03083003040075a7 */ /* 0x0044e4000804017f */
[----:B---3--:R-:W-:Y:S05]  /*faa0*/  @!P2 NANOSLEEP.SYNCS 0x989680 ;  /* 0x009896800000a95d */ /* 0x008fea0003900000 */
[----:B------:R-:W3:Y:S02]  /*fab0*/  @!P2 SYNCS.PHASECHK.TRANS64 P2, [R4+URZ+0x30830], R3 ;  /* 0x030830030400a5a7 */ /* 0x000ee4000804007f */
[----:B---3--:R-:W-:Y:S05]  /*fac0*/  @!P2 BRA `(.L_x_12314) ;  /* 0xfffffffc00f0a947 */ /* 0x008fea000383ffff */
[----:B------:R-:W-:Y:S05]  /*fad0*/  BRA `(.L_x_12313) ;  /* 0xffffff20002c7947 */ /* 0x000fea000383ffff */
.L_x_12319:
[----:B-1----:R-:W-:-:S04]  /*fae0*/  IMAD.U32 R3, RZ, RZ, UR7 ;  /* 0x00000007ff037e24 */ /* 0x002fc8000f8e00ff */
[----:B------:R1:W2:Y:S03]  /*faf0*/  SYNCS.PHASECHK.TRANS64.TRYWAIT P2, [R3+URZ+0x30830], R0 ;  /* 0x03083000030075a7 */ /* 0x0002a6000804017f */
[----:B--2---:R-:W-:Y:S05]  /*fb00*/  @!P2 NANOSLEEP.SYNCS 0x989680 ;  /* 0x009896800000a95d */ /* 0x004fea0003900000 */
[----:B------:R-:W2:Y:S02]  /*fb10*/  @!P2 SYNCS.PHASECHK.TRANS64 P2, [R3+URZ+0x30830], R0 ;  /* 0x030830000300a5a7 */ /* 0x000ea4000804007f */
[----:B--2---:R-:W-:Y:S05]  /*fb20*/  @!P2 BRA `(.L_x_12319) ;  /* 0xfffffffc00eca947 */ /* 0x004fea000383ffff */
[----:B------:R-:W-:Y:S05]  /*fb30*/  BRA `(.L_x_12316) ;  /* 0xffffff4c00687947 */ /* 0x000fea000383ffff */
.L_x_12323:
[----:B-1----:R-:W-:-:S04]  /*fb40*/  IMAD.U32 R3, RZ, RZ, UR7 ;  /* 0x00000007ff037e24 */ /* 0x002fc8000f8e00ff */
[----:B------:R1:W2:Y:S03]  /*fb50*/  SYNCS.PHASECHK.TRANS64.TRYWAIT P2, [R3+URZ+0x30850], R0 ;  /* 0x03085000030075a7 */ /* 0x0002a6000804017f */
[----:B--2---:R-:W-:Y:S05]  /*fb60*/  @!P2 NANOSLEEP.SYNCS 0x989680 ;  /* 0x009896800000a95d */ /* 0x004fea0003900000 */
[----:B------:R-:W2:Y:S02]  /*fb70*/  @!P2 SYNCS.PHASECHK.TRANS64 P2, [R3+URZ+0x30850], R0 ;  /* 0x030850000300a5a7 */ /* 0x000ea4000804007f */
[----:B--2---:R-:W-:Y:S05]  /*fb80*/  @!P2 BRA `(.L_x_12323) ;  /* 0xfffffffc00eca947 */ /* 0x004fea000383ffff */
[----:B------:R-:W-:Y:S05]  /*fb90*/  BRA `(.L_x_12320) ;  /* 0xffffff4c00e47947 */ /* 0x000fea000383ffff */
.L_x_12328:
[----:B-1----:R-:W-:-:S04]  /*fba0*/  IMAD.U32 R7, RZ, RZ, UR12 ;  /* 0x0000000cff077e24 */ /* 0x002fc8000f8e00ff */
[----:B------:R1:W2:Y:S03]  /*fbb0*/  SYNCS.PHASECHK.TRANS64.TRYWAIT P0, [R7+URZ+0x30850], R4 ;  /* 0x03085004070075a7 */ /* 0x0002a6000800017f */
[----:B--2---:R-:W-:Y:S05]  /*fbc0*/  @!P0 NANOSLEEP.SYNCS 0x989680 ;  /* 0x009896800000895d */ /* 0x004fea0003900000 */
[----:B------:R-:W2:Y:S02]  /*fbd0*/  @!P0 SYNCS.PHASECHK.TRANS64 P0, [R7+URZ+0x30850], R4 ;  /* 0x03085004070085a7 */ /* 0x000ea4000800007f */
[----:B--2---:R-:W-:Y:S05]  /*fbe0*/  @!P0 BRA `(.L_x_12328) ;  /* 0xfffffffc00ec8947 */ /* 0x004fea000383ffff */
[----:B------:R-:W-:Y:S05]  /*fbf0*/  BRA `(.L_x_12327) ;  /* 0xffffff7400987947 */ /* 0x000fea000383ffff */
.L_x_12361:
        /* <DEDUP_REMOVED lines=11> */
.L_x_12452:
[----:B------:R-:W-:Y:S05]  /*fcb0*/  BSYNC B0 ;  /* 0x0000000000007941 */ /* 0x000fea0003800000 */
.L_x_12451:
[----:B------:R-:W-:Y:S05]  /*fcc0*/  BRA `(.L_x_12453) ;  /* 0xffffffbc00947947 */ /* 0x000fea000383ffff */
.L_x_12363:
[----:B------:R-:W-:Y:S01]  /*fcd0*/  BSSY B0, `(.L_x_12454) ;  /* 0x0000006000007945 */ /* 0x000fe20003800000 */
[----:B------:R-:W-:-:S07]  /*fce0*/  IMAD.MOV.U32 R15, RZ, RZ, -0x1 ;  /* 0xffffffffff0f7424 */ /* 0x000fce00078e00ff */
[----:B01----:R-:W-:Y:S05]  /*fcf0*/  WARPSYNC.COLLECTIVE R15, `(.L_x_12455) ;  /* 0x000000000f0c7348 */ /* 0x003fea0003c00000 */
[----:B------:R-:W-:Y:S02]  /*fd00*/  ELECT P6, UR62, PT ;  /* 0x00000000003e782f */ /* 0x000fe400038c0000 */
[----:B------:R-:W-:Y:S01]  /*fd10*/  MOV R14, UR62 ;  /* 0x0000003e000e7c02 */ /* 0x000fe20008000f00 */
[----:B01----:R-:W-:Y:S10]  /*fd20*/  ENDCOLLECTIVE ;  /* 0x000000000000791b */ /* 0x003ff40003800000 */
.L_x_12455:
[----:B------:R-:W-:Y:S05]  /*fd30*/  BSYNC B0 ;  /* 0x0000000000007941 */ /* 0x000fea0003800000 */
.L_x_12454:
[----:B------:R-:W-:Y:S05]  /*fd40*/  BRA `(.L_x_12456) ;  /* 0xffffffbc00947947 */ /* 0x000fea000383ffff */
.L_x_12365:
[----:B-1----:R1:W2:Y:S02]  /*fd50*/  SYNCS.PHASECHK.TRANS64.TRYWAIT P0, [R0+URZ+0x30840], R2 ;  /* 0x03084002000075a7 */ /* 0x0022a4000800017f */
[----:B--2---:R-:W-:Y:S05]  /*fd60*/  @!P0 NANOSLEEP.SYNCS 0x989680 ;  /* 0x009896800000895d */ /* 0x004fea0003900000 */
[----:B------:R-:W2:Y:S02]  /*fd70*/  @!P0 SYNCS.PHASECHK.TRANS64 P0, [R0+URZ+0x30840], R2 ;  /* 0x03084002000085a7 */ /* 0x000ea4000800007f */
[----:B--2---:R-:W-:Y:S05]  /*fd80*/  @!P0 BRA `(.L_x_12365) ;  /* 0xfffffffc00f08947 */ /* 0x004fea000383ffff */
[----:B------:R-:W-:Y:S05]  /*fd90*/  BRA `(.L_x_12457) ;  /* 0xffffffbc00e87947 */ /* 0x000fea000383ffff */
.L_x_12369:
        /* <DEDUP_REMOVED lines=12> */
.L_x_12458:
[----:B------:R-:W-:Y:S02]  /*fe60*/  IMAD.MOV.U32 R13, RZ, RZ, R0 ;  /* 0x000000ffff0d7224 */ /* 0x000fe400078e0000 */
[----:B------:R-:W-:-:S07]  /*fe70*/  IMAD.MOV.U32 R6, RZ, RZ, R14 ;  /* 0x000000ffff067224 */ /* 0x000fce00078e000e */
[----:B------:R-:W-:Y:S05]  /*fe80*/  WARPSYNC.COLLECTIVE R15, `(.L_x_12459) ;  /* 0x000000000f087348 */ /* 0x000fea0003c00000 */
[----:B------:R0:W1:Y:S02]  /*fe90*/  SHFL.IDX P6, R14, R13, R12, R11 ;  /* 0x0000000c0d0e7389 */ /* 0x00006400000c000b */
[----:B01----:R-:W-:Y:S01]  /*fea0*/  ENDCOLLECTIVE ;  /* 0x000000000000791b */ /* 0x003fe20003800000 */
.L_x_12459:
[----:B------:R-:W-:Y:S02]  /*feb0*/  IMAD.MOV.U32 R13, RZ, RZ, R4 ;  /* 0x000000ffff0d7224 */ /* 0x000fe400078e0004 */
[----:B------:R-:W-:Y:S02]  /*fec0*/  IMAD.MOV.U32 R12, RZ, RZ, 0x1 ;  /* 0x00000001ff0c7424 */ /* 0x000fe400078e00ff */
[----:B------:R-:W-:-:S07]  /*fed0*/  IMAD.MOV.U32 R7, RZ, RZ, R14 ;  /* 0x000000ffff077224 */ /* 0x000fce00078e000e */
[----:B------:R-:W-:Y:S05]  /*fee0*/  WARPSYNC.COLLECTIVE R15, `(.L_x_12460) ;  /* 0x000000000f087348 */ /* 0x000fea0003c00000 */
[----:B------:R0:W1:Y:S02]  /*fef0*/  SHFL.IDX P6, R14, R13, R12, R11 ;  /* 0x0000000c0d0e7389 */ /* 0x00006400000c000b */
[----:B01----:R-:W-:Y:S01]  /*ff00*/  ENDCOLLECTIVE ;  /* 0x000000000000791b */ /* 0x003fe20003800000 */
.L_x_12460:
        /* <DEDUP_REMOVED lines=9> */
[----:B------:R0:W-:Y:S01]  /*ffa0*/  @!P1 LDGSTS.E.BYPASS.LTC128B.128 [R10+0xc400], desc[UR40][R6.64], !P0 ;  /* 0x0c400000060a9fae */ /* 0x0001e2000c101d68 */
[----:B------:R-:W-:Y:S01]  /*ffb0*/  ISETP.GE.AND P1, PT, R8, R3, PT ;  /* 0x000000030800720c */ /* 0x000fe20003f26270 */
[----:B0-----:R-:W-:-:S12]  /*ffc0*/  IMAD.MOV.U32 R6, RZ, RZ, R14 ;  /* 0x000000ffff067224 */ /* 0x001fd800078e000e */
[----:B------:R-:W-:Y:S05]  /*ffd0*/  WARPSYNC.COLLECTIVE R15, `(.L_x_12461) ;  /* 0x000000000f087348 */ /* 0x000fea0003c00000 */
[----:B------:R0:W1:Y:S02]  /*ffe0*/  SHFL.IDX P6, R14, R13, R12, R11 ;  /* 0x0000000c0d0e7389 */ /* 0x00006400000c000b */
[----:B01----:R-:W-:Y:S01]  /*fff0*/  ENDCOLLECTIVE ;  /* 0x000000000000791b */ /* 0x003fe20003800000 */
.L_x_12461:
[----:B------:R-:W-:Y:S02]  /*10000*/  IMAD.MOV.U32 R13, RZ, RZ, R4 ;  /* 0x000000ffff0d7224 */ /* 0x000fe400078e0004 */
[----:B------:R-:W-:Y:S02]  /*10010*/  IMAD.MOV.U32 R12, RZ, RZ, 0x2 ;  /* 0x00000002ff0c7424 */ /* 0x000fe400078e00ff */
[----:B------:R-:W-:-:S07]  /*10020*/  IMAD.MOV.U32 R7, RZ, RZ, R14 ;  /* 0x000000ffff077224 */ /* 0x000fce00078e000e */
[----:B------:R-:W-:Y:S05]  /*10030*/  WARPSYNC.COLLECTIVE R15, `(.L_x_12462) ;  /* 0x000000000f087348 */ /* 0x000fea0003c00000 */
[----:B------:R0:W1:Y:S02]  /*10040*/  SHFL.IDX P6, R14, R13, R12, R11 ;  /* 0x0000000c0d0e7389 */ /* 0x00006400000c000b */
[----:B01----:R-:W-:Y:S01]  /*10050*/  ENDCOLLECTIVE ;  /* 0x000000000000791b */ /* 0x003fe20003800000 */
.L_x_12462:
        /* <DEDUP_REMOVED lines=9> */
[----:B------:R0:W-:Y:S02]  /*100f0*/  @!P1 LDGSTS.E.BYPASS.LTC128B.128 [R10+0xcc00], desc[UR40][R6.64], !P0 ;  /* 0x0cc00000060a9fae */ /* 0x0001e4000c101d68 */
[----:B0-----:R-:W-:-:S05]  /*10100*/  VIADD R6, R25, 0x20 ;  /* 0x0000002019067836 */ /* 0x001fca0000000000 */
[----:B------:R-:W-:Y:S01]  /*10110*/  ISETP.GE.AND P1, PT, R6, R3, PT ;  /* 0x000000030600720c */ /* 0x000fe20003f26270 */
[----:B------:R-:W-:-:S12]  /*10120*/  IMAD.MOV.U32 R6, RZ, RZ, R14 ;  /* 0x000000ffff067224 */ /* 0x000fd800078e000e */
[----:B------:R-:W-:Y:S05]  /*10130*/  WARPSYNC.COLLECTIVE R15, `(.L_x_12463) ;  /* 0x000000000f087348 */ /* 0x000fea0003c00000 */
[----:B------:R0:W1:Y:S02]  /*10140*/  SHFL.IDX P6, R14, R13, R12, R11 ;  /* 0x0000000c0d0e7389 */ /* 0x00006400000c000b */
[----:B01----:R-:W-:Y:S01]  /*10150*/  ENDCOLLECTIVE ;  /* 0x000000000000791b */ /* 0x003fe20003800000 */
.L_x_12463:
[----:B------:R-:W-:Y:S02]  /*10160*/  IMAD.MOV.U32 R13, RZ, RZ, R4 ;  /* 0x000000ffff0d7224 */ /* 0x000fe400078e0004 */
[----:B------:R-:W-:Y:S02]  /*10170*/  IMAD.MOV.U32 R12, RZ, RZ, 0x3 ;  /* 0x00000003ff0c7424 */ /* 0x000fe400078e00ff */
[----:B------:R-:W-:-:S07]  /*10180*/  IMAD.MOV.U32 R7, RZ, RZ, R14 ;  /* 0x000000ffff077224 */ /* 0x000fce00078e000e */
[----:B------:R-:W-:Y:S05]  /*10190*/  WARPSYNC.COLLECTIVE R15, `(.L_x_12464) ;  /* 0x000000000f087348 */ /* 0x000fea0003c00000 */
[----:B------:R0:W1:Y:S02]  /*101a0*/  SHFL.IDX P6, R14, R13, R12, R11 ;  /* 0x0000000c0d0e7389 */ /* 0x00006400000c000b */
[----:B01----:R-:W-:Y:S01]  /*101b0*/  ENDCOLLECTIVE ;  /* 0x000000000000791b */ /* 0x003fe20003800000 */
.L_x_12464:
        /* <DEDUP_REMOVED lines=16> */
.L_x_12465:
[----:B------:R-:W-:Y:S02]  /*102c0*/  IMAD.MOV.U32 R13, RZ, RZ, R4 ;  /* 0x000000ffff0d7224 */ /* 0x000fe400078e0004 */
[----:B------:R-:W-:Y:S02]  /*102d0*/  IMAD.MOV.U32 R12, RZ, RZ, 0x4 ;  /* 0x00000004ff0c7424 */ /* 0x000fe400078e00ff */
[----:B------:R-:W-:-:S07]  /*102e0*/  IMAD.MOV.U32 R7, RZ, RZ, R14 ;  /* 0x000000ffff077224 */ /* 0x000fce00078e000e */
[----:B------:R-:W-:Y:S05]  /*102f0*/  WARPSYNC.COLLECTIVE R15, `(.L_x_12466) ;  /* 0x000000000f087348 */ /* 0x000fea0003c00000 */
[----:B------:R0:W1:Y:S02]  /*10300*/  SHFL.IDX P6, R14, R13, R12, R11 ;  /* 0x0000000c0d0e7389 */ /* 0x00006400000c000b */
[----:B01----:R-:W-:Y:S01]  /*10310*/  ENDCOLLECTIVE ;  /* 0x000000000000791b */ /* 0x003fe20003800000 */
.L_x_12466:
        /* <DEDUP_REMOVED lines=16> */
.L_x_12467:
[----:B------:R-:W-:Y:S02]  /*10420*/  IMAD.MOV.U32 R13, RZ, RZ, R4 ;  /* 0x000000ffff0d7224 */ /* 0x000fe400078e0004 */
[----:B------:R-:W-:Y:S02]  /*10430*/  IMAD.MOV.U32 R12, RZ, RZ, 0x5 ;  /* 0x00000005ff0c7424 */ /* 0x000fe400078e00ff */
[----:B------:R-:W-:-:S07]  /*10440*/  IMAD.MOV.U32 R7, RZ, RZ, R14 ;  /* 0x000000ffff077224 */ /* 0x000fce00078e000e */
[----:B------:R-:W-:Y:S05]  /*10450*/  WARPSYNC.COLLECTIVE R15, `(.L_x_12468) ;  /* 0x000000000f087348 */ /* 0x000fea0003c00000 */
[----:B------:R0:W1:Y:S02]  /*10460*/  SHFL.IDX P6, R14, R13, R12, R11 ;  /* 0x0000000c0d0e7389 */ /* 0x00006400000c000b */
[----:B01----:R-:W-:Y:S01]  /*10470*/  ENDCOLLECTIVE ;  /* 0x000000000000791b */ /* 0x003fe20003800000 */
.L_x_12468:
        /* <DEDUP_REMOVED lines=16> */
.L_x_12469:
[----:B------:R-:W-:Y:S02]  /*10580*/  IMAD.MOV.U32 R13, RZ, RZ, R4 ;  /* 0x000000ffff0d7224 */ /* 0x000fe400078e0004 */
[----:B------:R-:W-:Y:S02]  /*10590*/  IMAD.MOV.U32 R12, RZ, RZ, 0x6 ;  /* 0x00000006ff0c7424 */ /* 0x000fe400078e00ff */
[----:B------:R-:W-:-:S07]  /*105a0*/  IMAD.MOV.U32 R7, RZ, RZ, R14 ;  /* 0x000000ffff077224 */ /* 0x000fce00078e000e */
[----:B------:R-:W-:Y:S05]  /*105b0*/  WARPSYNC.COLLECTIVE R15, `(.L_x_12470) ;  /* 0x000000000f087348 */ /* 0x000fea0003c00000 */
[----:B------:R0:W1:Y:S02]  /*105c0*/  SHFL.IDX P6, R14, R13, R12, R11 ;  /* 0x0000000c0d0e7389 */ /* 0x00006400000c000b */
[----:B01----:R-:W-:Y:S01]  /*105d0*/  ENDCOLLECTIVE ;  /* 0x000000000000791b */ /* 0x003fe20003800000 */
.L_x_12470:
        /* <DEDUP_REMOVED lines=16> */
.L_x_12471:
[----:B------:R-:W-:Y:S02]  /*106e0*/  IMAD.MOV.U32 R13, RZ, RZ, R4 ;  /* 0x000000ffff0d7224 */ /* 0x000fe400078e0004 */
[----:B------:R-:W-:Y:S02]  /*106f0*/  IMAD.MOV.U32 R12, RZ, RZ, 0x7 ;  /* 0x00000007ff0c7424 */ /* 0x000fe400078e00ff */
[----:B------:R-:W-:-:S07]  /*10700*/  IMAD.MOV.U32 R7, RZ, RZ, R14 ;  /* 0x000000ffff077224 */ /* 0x000fce00078e000e */
[----:B------:R-:W-:Y:S05]  /*10710*/  WARPSYNC.COLLECTIVE R15, `(.L_x_12472) ;  /* 0x000000000f087348 */ /* 0x000fea0003c00000 */
[----:B------:R0:W1:Y:S02]  /*10720*/  SHFL.IDX P6, R14, R13, R12, R11 ;  /* 0x0000000c0d0e7389 */ /* 0x00006400000c000b */
[----:B01----:R-:W-:Y:S01]  /*10730*/  ENDCOLLECTIVE ;  /* 0x000000000000791b */ /* 0x003fe20003800000 */
.L_x_12472:
[----:B------:R-:W-:-:S05]  /*10740*/  @!P1 LEA R7, P2, R20, R7, 0x1 ;  /* 0x0000000714079211 */ /* 0x000fca00078408ff */
[----:B------:R-:W-:-:S05]  /*10750*/  @!P1 IMAD.X R6, RZ, RZ, R6, P2 ;  /* 0x000000ffff069224 */ /* 0x000fca00010e0606 */
[-C--:B------:R-:W-:Y:S01]  /*10760*/  @!P1 LOP3.LUT R7, R7, R6.reuse, RZ, 0x3c, !PT ;  /* 0x0000000607079212 */ /* 0x080fe200078e3cff */
[----:B------:R-:W-:Y:S02]  /*10770*/  IMAD.MOV.U32 R13, RZ, RZ, R0 ;  /* 0x000000ffff0d7224 */ /* 0x000fe400078e0000 */
[----:B------:R-:W-:Y:S01]  /*10780*/  VIADD R0, R25, 0x70 ;  /* 0x0000007019007836 */ /* 0x000fe20000000000 */
[----:B------:R-:W-:-:S04]  /*10790*/  @!P1 LOP3.LUT R6, R7, R6, RZ, 0x3c, !PT ;  /* 0x0000000607069212 */ /* 0x000fc800078e3cff */
[----:B------:R-:W-:Y:S01]  /*107a0*/  @!P1 LOP3.LUT R7, R7, R6, RZ, 0x3c, !PT ;  /* 0x0000000607079212 */ /* 0x000fe200078e3cff */
[----:B------:R-:W-:-:S07]  /*107b0*/  IMAD.MOV.U32 R4, RZ, RZ, R14 ;  /* 0x000000ffff047224 */ /* 0x000fce00078e000e */
[----:B------:R-:W-:Y:S05]  /*107c0*/  WARPSYNC.COLLECTIVE R15, `(.L_x_12473) ;  /* 0x000000000f087348 */ /* 0x000fea0003c00000 */
[----:B------:R0:W1:Y:S02]  /*107d0*/  SHFL.IDX P6, R14, R13, R12, R11 ;  /* 0x0000000c0d0e7389 */ /* 0x00006400000c000b */
[----:B01----:R-:W-:Y:S01]  /*107e0*/  ENDCOLLECTIVE ;  /* 0x000000000000791b */ /* 0x003fe20003800000 */
.L_x_12473:
[----:B------:R-:W-:Y:S01]  /*107f0*/  @!PT LDS RZ, [RZ] ;  /* 0x00000000fffff984 */ /* 0x000fe20000000800 */
[----:B------:R-:W-:Y:S01]  /*10800*/  @!PT LDS RZ, [RZ] ;  /* 0x00000000fffff984 */ /* 0x000fe20000000800 */
[----:B------:R-:W-:Y:S01]  /*10810*/  @!PT LDS RZ, [RZ] ;  /* 0x00000000fffff984 */ /* 0x000fe20000000800 */
[----:B------:R0:W-:Y:S01]  /*10820*/  @!P1 LDGSTS.E.BYPASS.LTC128B.128 [R10+0xf400], desc[UR40][R6.64], !P0 ;  /* 0x0f400000060a9fae */ /* 0x0001e2000c101d68 */
[----:B------:R-:W-:Y:S01]  /*10830*/  ISETP.GE.AND P1, PT, R0, R3, PT ;  /* 0x000000030000720c */ /* 0x000fe20003f26270 */
[----:B------:R-:W-:-:S05]  /*10840*/  VIADD R0, R25, 0x80 ;  /* 0x0000008019007836 */ /* 0x000fca0000000000 */
[----:B------:R-:W-:Y:S01]  /*10850*/  ISETP.GE.AND P2, PT, R0, R3, PT ;  /* 0x000000030000720c */ /* 0x000fe20003f46270 */
[----:B------:R-:W-:Y:S02]  /*10860*/  IMAD.MOV.U32 R13, RZ, RZ, R2 ;  /* 0x000000ffff0d7224 */ /* 0x000fe400078e0002 */
[----:B------:R-:W-:Y:S02]  /*10870*/  IMAD.MOV.U32 R12, RZ, RZ, RZ ;  /* 0x000000ffff0c7224 */ /* 0x000fe400078e00ff */
[----:B0-----:R-:W-:-:S08]  /*10880*/  IMAD.MOV.U32 R6, RZ, RZ, R14 ;  /* 0x000000ffff067224 */ /* 0x001fd000078e000e */
[----:B------:R-:W-:Y:S05]  /*10890*/  WARPSYNC.COLLECTIVE R15, `(.L_x_12474) ;  /* 0x000000000f087348 */ /* 0x000fea0003c00000 */
[----:B------:R0:W1:Y:S02]  /*108a0*/  SHFL.IDX P6, R14, R13, R12, R11 ;  /* 0x0000000c0d0e7389 */ /* 0x00006400000c000b */
[----:B01----:R-:W-:Y:S01]  /*108b0*/  ENDCOLLECTIVE ;  /* 0x000000000000791b */ /* 0x003fe20003800000 */
.L_x_12474:
[----:B------:R-:W-:-:S05]  /*108c0*/  @!P1 LEA R6, P3, R20, R6, 0x1 ;  /* 0x0000000614069211 */ /* 0x000fca00078608ff */
[----:B------:R-:W-:-:S04]  /*108d0*/  @!P1 IMAD.X R4, RZ, RZ, R4, P3 ;  /* 0x000000ffff049224 */ /* 0x000fc800018e0604 */
[----:B------:R-:W-:Y:S02]  /*108e0*/  @!P1 IMAD.MOV.U32 R7, RZ, RZ, R4 ;  /* 0x000000ffff079224 */ /* 0x000fe400078e0004 */
[----:B------:R-:W-:Y:S02]  /*108f0*/  IMAD.MOV.U32 R13, RZ, RZ, R5 ;  /* 0x000000ffff0d7224 */ /* 0x000fe400078e0005 */
[----:B------:R-:W-:Y:S01]  /*10900*/  VIADD R4, R25, 0xa0 ;  /* 0x000000a019047836 */ /* 0x000fe20000000000 */
        /* <DEDUP_REMOVED lines=8> */
.L_x_12475:
[----:B------:R-:W-:Y:S02]  /*10990*/  IMAD.MOV.U32 R13, RZ, RZ, R2 ;  /* 0x000000ffff0d7224 */ /* 0x000fe400078e0002 */
[----:B------:R-:W-:Y:S02]  /*109a0*/  IMAD.MOV.U32 R12, RZ, RZ, 0x1 ;  /* 0x00000001ff0c7424 */ /* 0x000fe400078e00ff */
[----:B------:R-:W-:-:S07]  /*109b0*/  IMAD.MOV.U32 R8, RZ, RZ, R14 ;  /* 0x000000ffff087224 */ /* 0x000fce00078e000e */
[----:B------:R-:W-:Y:S05]  /*109c0*/  WARPSYNC.COLLECTIVE R15, `(.L_x_12476) ;  /* 0x000000000f087348 */ /* 0x000fea0003c00000 */
[----:B------:R0:W1:Y:S02]  /*109d0*/  SHFL.IDX P6, R14, R13, R12, R11 ;  /* 0x0000000c0d0e7389 */ /* 0x00006400000c000b */
[----:B01----:R-:W-:Y:S01]  /*109e0*/  ENDCOLLECTIVE ;  /* 0x000000000000791b */ /* 0x003fe20003800000 */
.L_x_12476:
        /* <DEDUP_REMOVED lines=8> */
[----:B------:R0:W-:Y:S02]  /*10a70*/  @!P2 LDGSTS.E.BYPASS.LTC128B.128 [R10+0x10400], desc[UR40][R6.64], !P0 ;  /* 0x10400000060aafae */ /* 0x0001e4000c101d68 */
[----:B------:R-:W-:Y:S01]  /*10a80*/  ISETP.GE.AND P1, PT, R0, R3, PT ;  /* 0x000000030000720c */ /* 0x000fe20003f26270 */
[----:B------:R-:W-:-:S12]  /*10a90*/  IMAD.MOV.U32 R0, RZ, RZ, R14 ;  /* 0x000000ffff007224 */ /* 0x000fd800078e000e */
[----:B0-----:R-:W-:Y:S05]  /*10aa0*/  WARPSYNC.COLLECTIVE R15, `(.L_x_12477) ;  /* 0x000000000f087348 */ /* 0x001fea0003c00000 */
[----:B------:R1:W2:Y:S02]  /*10ab0*/  SHFL.IDX P6, R14, R13, R12, R11 ;  /* 0x0000000c0d0e7389 */ /* 0x0002a400000c000b */
[----:B012---:R-:W-:Y:S01]  /*10ac0*/  ENDCOLLECTIVE ;  /* 0x000000000000791b */ /* 0x007fe20003800000 */
.L_x_12477:
[----:B------:R-:W-:Y:S02]  /*10ad0*/  IMAD.MOV.U32 R13, RZ, RZ, R2 ;  /* 0x000000ffff0d7224 */ /* 0x000fe400078e0002 */
[----:B------:R-:W-:Y:S02]  /*10ae0*/  IMAD.MOV.U32 R12, RZ, RZ, 0x2 ;  /* 0x00000002ff0c7424 */ /* 0x000fe400078e00ff */
[----:B------:R-:W-:-:S07]  /*10af0*/  IMAD.MOV.U32 R6, RZ, RZ, R14 ;  /* 0x000000ffff067224 */ /* 0x000fce00078e000e */
[----:B------:R-:W-:Y:S05]  /*10b00*/  WARPSYNC.COLLECTIVE R15, `(.L_x_12478) ;  /* 0x000000000f087348 */ /* 0x000fea0003c00000 */
[----:B------:R0:W1:Y:S02]  /*10b10*/  SHFL.IDX P6, R14, R13, R12, R11 ;  /* 0x0000000c0d0e7389 */ /* 0x00006400000c000b */
[----:B01----:R-:W-:Y:S01]  /*10b20*/  ENDCOLLECTIVE ;  /* 0x000000000000791b */ /* 0x003fe20003800000 */
.L_x_12478:
[----:B------:R-:W-:-:S05]  /*10b30*/  @!P1 LEA R6, P2, R20, R6, 0x1 ;  /* 0x0000000614069211 */ /* 0x000fca00078408ff */
[----:B------:R-:W-:-:S04]  /*10b40*/  @!P1 IMAD.X R0, RZ, RZ, R0, P2 ;  /* 0x000000ffff009224 */ /* 0x000fc800010e0600 */
[----:B------:R-:W-:Y:S02]  /*10b50*/  @!P1 IMAD.MOV.U32 R7, RZ, RZ, R0 ;  /* 0x000000ffff079224 */ /* 0x000fe400078e0000 */
[----:B------:R-:W-:-:S03]  /*10b60*/  IMAD.MOV.U32 R13, RZ, RZ, R5 ;  /* 0x000000ffff0d7224 */ /* 0x000fc600078e0005 */
[----:B------:R-:W-:Y:S01]  /*10b70*/  @!PT LDS RZ, [RZ] ;  /* 0x00000000fffff984 */ /* 0x000fe20000000800 */
[----:B------:R-:W-:Y:S01]  /*10b80*/  @!PT LDS RZ, [RZ] ;  /* 0x00000000fffff984 */ /* 0x000fe20000000800 */
[----:B------:R-:W-:Y:S01]  /*10b90*/  @!PT LDS RZ, [RZ] ;  /* 0x00000000fffff984 */ /* 0x000fe20000000800 */
[----:B------:R0:W-:Y:S01]  /*10ba0*/  @!P1 LDGSTS.E.BYPASS.LTC128B.128 [R10+0x10c00], desc[UR40][R6.64], !P0 ;  /* 0x10c00000060a9fae */ /* 0x0001e2000c101d68 */
[----:B------:R-:W-:Y:S01]  /*10bb0*/  ISETP.GE.AND P1, PT, R4, R3, PT ;  /* 0x000000030400720c */ /* 0x000fe20003f26270 */
[----:B------:R-:W-:-:S12]  /*10bc0*/  IMAD.MOV.U32 R0, RZ, RZ, R14 ;  /* 0x000000ffff007224 */ /* 0x000fd800078e000e */
[----:B0-----:R-:W-:Y:S05]  /*10bd0*/  WARPSYNC.COLLECTIVE R15, `(.L_x_12479) ;  /* 0x000000000f087348 */ /* 0x001fea0003c00000 */
[----:B------:R1:W2:Y:S02]  /*10be0*/  SHFL.IDX P6, R14, R13, R12, R11 ;  /* 0x0000000c0d0e7389 */ /* 0x0002a400000c000b */
[----:B012---:R-:W-:Y:S01]  /*10bf0*/  ENDCOLLECTIVE ;  /* 0x000000000000791b */ /* 0x007fe20003800000 */
.L_x_12479:
[----:B------:R-:W-:Y:S02]  /*10c00*/  IMAD.MOV.U32 R13, RZ, RZ, R2 ;  /* 0x000000ffff0d7224 */ /* 0x000fe400078e0002 */
[----:B------:R-:W-:Y:S02]  /*10c10*/  IMAD.MOV.U32 R12, RZ, RZ, 0x3 ;  /* 0x00000003ff0c7424 */ /* 0x000fe400078e00ff */
[----:B------:R-:W-:-:S07]  /*10c20*/  IMAD.MOV.U32 R6, RZ, RZ, R14 ;  /* 0x000000ffff067224 */ /* 0x000fce00078e000e */
[----:B------:R-:W-:Y:S05]  /*10c30*/  WARPSYNC.COLLECTIVE R15, `(.L_x_12480) ;  /* 0x000000000f087348 */ /* 0x000fea0003c00000 */
[----:B------:R0:W1:Y:S02]  /*10c40*/  SHFL.IDX P6, R14, R13, R12, R11 ;  /* 0x0000000c0d0e7389 */ /* 0x00006400000c000b */
[----:B01----:R-:W-:Y:S01]  /*10c50*/  ENDCOLLECTIVE ;  /* 0x000000000000791b */ /* 0x003fe20003800000 */
.L_x_12480:
        /* <DEDUP_REMOVED lines=12> */
.L_x_12481:
[----:B------:R-:W-:Y:S01]  /*10d20*/  IMAD.MOV.U32 R2, RZ, RZ, R14 ;  /* 0x000000ffff027224 */ /* 0x000fe200078e000e */
[----:B------:R-:W-:Y:S06]  /*10d30*/  BRA `(.L_x_12482) ;  /* 0xffffffbc00ec7947 */ /* 0x000fec000383ffff */
.L_x_12372:
[----:B0-----:R0:W1:Y:S02]  /*10d40*/  SYNCS.PHASECHK.TRANS64.TRYWAIT P0, [R17+URZ+0x30820], R0 ;  /* 0x03082000110075a7 */ /* 0x001064000800017f */
[----:B-1----:R-:W-:Y:S05]  /*10d50*/  @!P0 NANOSLEEP.SYNCS 0x989680 ;  /* 0x009896800000895d */ /* 0x002fea0003900000 */
[----:B------:R-:W1:Y:S02]  /*10d60*/  @!P0 SYNCS.PHASECHK.TRANS64 P0, [R17+URZ+0x30820], R0 ;  /* 0x03082000110085a7 */ /* 0x000e64000800007f */
[----:B-1----:R-:W-:Y:S05]  /*10d70*/  @!P0 BRA `(.L_x_12372) ;  /* 0xfffffffc00f08947 */ /* 0x002fea000383ffff */
[----:B------:R-:W-:Y:S05]  /*10d80*/  BRA `(.L_x_12483) ;  /* 0xffffffc0004c7947 */ /* 0x000fea000383ffff */
.L_x_12381:
[----:B-1----:R1:W2:Y:S02]  /*10d90*/  SYNCS.PHASECHK.TRANS64.TRYWAIT P0, [R2+URZ+0x30840], R3 ;  /* 0x03084003020075a7 */ /* 0x0022a4000800017f */
[----:B--2---:R-:W-:Y:S05]  /*10da0*/  @!P0 NANOSLEEP.SYNCS 0x989680 ;  /* 0x009896800000895d */ /* 0x004fea0003900000 */
[----:B------:R-:W2:Y:S02]  /*10db0*/  @!P0 SYNCS.PHASECHK.TRANS64 P0, [R2+URZ+0x30840], R3 ;  /* 0x03084003020085a7 */ /* 0x000ea4000800007f */
[----:B--2---:R-:W-:Y:S05]  /*10dc0*/  @!P0 BRA `(.L_x_12381) ;  /* 0xfffffffc00f08947 */ /* 0x004fea000383ffff */
[----:B------:R-:W-:Y:S05]  /*10dd0*/  BRA `(.L_x_12484) ;  /* 0xffffffc4001c7947 */ /* 0x000fea000383ffff */
.L_x_12386:
[----:B0-----:R0:W1:Y:S02]  /*10de0*/  SYNCS.PHASECHK.TRANS64.TRYWAIT P0, [R3+URZ+0x60], R2 ;  /* 0x00006002030075a7 */ /* 0x001064000800017f */
[----:B-1----:R-:W-:Y:S05]  /*10df0*/  @!P0 NANOSLEEP.SYNCS 0x989680 ;  /* 0x009896800000895d */ /* 0x002fea0003900000 */
[----:B------:R-:W1:Y:S02]  /*10e00*/  @!P0 SYNCS.PHASECHK.TRANS64 P0, [R3+URZ+0x60], R2 ;  /* 0x00006002030085a7 */ /* 0x000e64000800007f */
[----:B-1----:R-:W-:Y:S05]  /*10e10*/  @!P0 BRA `(.L_x_12386) ;  /* 0xfffffffc00f08947 */ /* 0x002fea000383ffff */
[----:B------:R-:W-:Y:S05]  /*10e20*/  BRA `(.L_x_12485) ;  /* 0xffffffc400a87947 */ /* 0x000fea000383ffff */
.L_x_12394:
[----:B-1----:R1:W2:Y:S02]  /*10e30*/  SYNCS.PHASECHK.TRANS64.TRYWAIT P0, [R2+URZ+0x30840], R3 ;  /* 0x03084003020075a7 */ /* 0x0022a4000800017f */
[----:B--2---:R-:W-:Y:S05]  /*10e40*/  @!P0 NANOSLEEP.SYNCS 0x989680 ;  /* 0x009896800000895d */ /* 0x004fea0003900000 */
[----:B------:R-:W2:Y:S02]  /*10e50*/  @!P0 SYNCS.PHASECHK.TRANS64 P0, [R2+URZ+0x30840], R3 ;  /* 0x03084003020085a7 */ /* 0x000ea4000800007f */
[----:B--2---:R-:W-:Y:S05]  /*10e60*/  @!P0 BRA `(.L_x_12394) ;  /* 0xfffffffc00f08947 */ /* 0x004fea000383ffff */
[----:B------:R-:W-:Y:S05]  /*10e70*/  BRA `(.L_x_12486) ;  /* 0xffffffc800e87947 */ /* 0x000fea000383ffff */
.L_x_12399:
[----:B0-----:R0:W1:Y:S02]  /*10e80*/  SYNCS.PHASECHK.TRANS64.TRYWAIT P0, [R10+URZ+0x60], R28 ;  /* 0x0000601c0a0075a7 */ /* 0x001064000800017f */
[----:B-1----:R-:W-:Y:S05]  /*10e90*/  @!P0 NANOSLEEP.SYNCS 0x989680 ;  /* 0x009896800000895d */ /* 0x002fea0003900000 */
[----:B------:R-:W1:Y:S02]  /*10ea0*/  @!P0 SYNCS.PHASECHK.TRANS64 P0, [R10+URZ+0x60], R28 ;  /* 0x0000601c0a0085a7 */ /* 0x000e64000800007f */
[----:B-1----:R-:W-:Y:S05]  /*10eb0*/  @!P0 BRA `(.L_x_12399) ;  /* 0xfffffffc00f08947 */ /* 0x002fea000383ffff */
[----:B------:R-:W-:Y:S05]  /*10ec0*/  BRA `(.L_x_12487) ;  /* 0xffffffcc00747947 */ /* 0x000fea000383ffff */
.L_x_12407:
[----:B-1----:R1:W2:Y:S02]  /*10ed0*/  SYNCS.PHASECHK.TRANS64.TRYWAIT P0, [R2+URZ+0x30840], R3 ;  /* 0x03084003020075a7 */ /* 0x0022a4000800017f */
[----:B--2---:R-:W-:Y:S05]  /*10ee0*/  @!P0 NANOSLEEP.SYNCS 0x989680 ;  /* 0x009896800000895d */ /* 0x004fea0003900000 */
[----:B------:R-:W2:Y:S02]  /*10ef0*/  @!P0 SYNCS.PHASECHK.TRANS64 P0, [R2+URZ+0x30840], R3 ;  /* 0x03084003020085a7 */ /* 0x000ea4000800007f */
[----:B--2---:R-:W-:Y:S05]  /*10f00*/  @!P0 BRA `(.L_x_12407) ;  /* 0xfffffffc00f08947 */ /* 0x004fea000383ffff */
[----:B------:R-:W-:Y:S05]  /*10f10*/  BRA `(.L_x_12488) ;  /* 0xffffffd000847947 */ /* 0x000fea000383ffff */
.L_x_12412:
[----:B0-----:R0:W1:Y:S02]  /*10f20*/  SYNCS.PHASECHK.TRANS64.TRYWAIT P0, [R7+URZ+0x60], R2 ;  /* 0x00006002070075a7 */ /* 0x001064000800017f */
[----:B-1----:R-:W-:Y:S05]  /*10f30*/  @!P0 NANOSLEEP.SYNCS 0x989680 ;  /* 0x009896800000895d */ /* 0x002fea0003900000 */
[----:B------:R-:W1:Y:S02]  /*10f40*/  @!P0 SYNCS.PHASECHK.TRANS64 P0, [R7+URZ+0x60], R2 ;  /* 0x00006002070085a7 */ /* 0x000e64000800007f */
[----:B-1----:R-:W-:Y:S05]  /*10f50*/  @!P0 BRA `(.L_x_12412) ;  /* 0xfffffffc00f08947 */ /* 0x002fea000383ffff */
[----:B------:R-:W-:Y:S05]  /*10f60*/  BRA `(.L_x_12489) ;  /* 0xffffffd400147947 */ /* 0x000fea000383ffff */
.L_x_12422:
[----:B0-----:R0:W1:Y:S02]  /*10f70*/  SYNCS.PHASECHK.TRANS64.TRYWAIT P0, [R3+URZ+0x30860], R0 ;  /* 0x03086000030075a7 */ /* 0x001064000800017f */
[----:B-1----:R-:W-:Y:S05]  /*10f80*/  @!P0 NANOSLEEP.SYNCS 0x989680 ;  /* 0x009896800000895d */ /* 0x002fea0003900000 */
[----:B------:R-:W1:Y:S02]  /*10f90*/  @!P0 SYNCS.PHASECHK.TRANS64 P0, [R3+URZ+0x30860], R0 ;  /* 0x03086000030085a7 */ /* 0x000e64000800007f */
[----:B-1----:R-:W-:Y:S05]  /*10fa0*/  @!P0 BRA `(.L_x_12422) ;  /* 0xfffffffc00f08947 */ /* 0x002fea000383ffff */
[----:B------:R-:W-:Y:S05]  /*10fb0*/  BRA `(.L_x_12490) ;  /* 0xffffffd800107947 */ /* 0x000fea000383ffff */
.L_x_12428:
[----:B------:R-:W-:Y:S01]  /*10fc0*/  BSSY B0, `(.L_x_12491) ;  /* 0x0000008000007945 */ /* 0x000fe20003800000 */
[----:B------:R-:W-:Y:S02]  /*10fd0*/  IMAD.MOV.U32 R13, RZ, RZ, R24 ;  /* 0x000000ffff0d7224 */ /* 0x000fe400078e0018 */
[----:B------:R-:W-:Y:S02]  /*10fe0*/  IMAD.MOV.U32 R12, RZ, RZ, RZ ;  /* 0x000000ffff0c7224 */ /* 0x000fe400078e00ff */
[----:B------:R-:W-:Y:S02]  /*10ff0*/  IMAD.MOV.U32 R11, RZ, RZ, 0x1f ;  /* 0x0000001fff0b7424 */ /* 0x000fe400078e00ff */
[----:B------:R-:W-:-:S07]  /*11000*/  IMAD.MOV.U32 R15, RZ, RZ, -0x1 ;  /* 0xffffffffff0f7424 */ /* 0x000fce00078e00ff */
[----:B-1----:R-:W-:Y:S05]  /*11010*/  WARPSYNC.COLLECTIVE R15, `(.L_x_12492) ;  /* 0x000000000f087348 */ /* 0x002fea0003c00000 */
[----:B------:R0:W2:Y:S02]  /*11020*/  SHFL.IDX P6, R14, R13, R12, R11 ;  /* 0x0000000c0d0e7389 */ /* 0x0000a400000c000b */
[----:B012---:R-:W-:Y:S01]  /*11030*/  ENDCOLLECTIVE ;  /* 0x000000000000791b */ /* 0x007fe20003800000 */
.L_x_12492:
[----:B------:R-:W-:Y:S05]  /*11040*/  BSYNC B0 ;  /* 0x0000000000007941 */ /* 0x000fea0003800000 */
.L_x_12491:
        /* <DEDUP_REMOVED lines=9> */
.L_x_12493:
        /* <DEDUP_REMOVED lines=24> */
.L_x_12494:
[----:B------:R-:W-:Y:S01]  /*11260*/  IMAD.MOV.U32 R12, RZ, RZ, 0x2 ;  /* 0x00000002ff0c7424 */ /* 0x000fe200078e00ff */
[----:B------:R-:W-:-:S05]  /*11270*/  SEL R14, R14, RZ, P1 ;  /* 0x000000ff0e0e7207 */ /* 0x000fca0000800000 */
[----:B------:R-:W-:-:S04]  /*11280*/  IMAD.IADD R5, R13, 0x1, R14 ;  /* 0x000000010d057824 */ /* 0x000fc800078e020e */
[----:B------:R-:W-:-:S07]  /*11290*/  IMAD.MOV.U32 R13, RZ, RZ, R5 ;  /* 0x000000ffff0d7224 */ /* 0x000fce00078e0005 */
[----:B------:R-:W-:Y:S05]  /*112a0*/  WARPSYNC.COLLECTIVE R15, `(.L_x_12495) ;  /* 0x000000000f087348 */ /* 0x000fea0003c00000 */
[----:B------:R0:W1:Y:S02]  /*112b0*/  SHFL.UP P6, R14, R13, R12, R11 ;  /* 0x0400000c0d0e7389 */ /* 0x00006400000c000b */
[----:B01----:R-:W-:Y:S01]  /*112c0*/  ENDCOLLECTIVE ;  /* 0x000000000000791b */ /* 0x003fe20003800000 */
.L_x_12495:
[----:B------:R-:W-:Y:S01]  /*112d0*/  IMAD.MOV.U32 R12, RZ, RZ, 0x4 ;  /* 0x00000004ff0c7424 */ /* 0x000fe200078e00ff */
[----:B------:R-:W-:-:S05]  /*112e0*/  SEL R2, R14, RZ, P2 ;  /* 0x000000ff0e027207 */ /* 0x000fca0001000000 */
[----:B------:R-:W-:-:S04]  /*112f0*/  IMAD.IADD R2, R5, 0x1, R2 ;  /* 0x0000000105027824 */ /* 0x000fc800078e0202 */
[----:B------:R-:W-:-:S07]  /*11300*/  IMAD.MOV.U32 R13, RZ, RZ, R2 ;  /* 0x000000ffff0d7224 */ /* 0x000fce00078e0002 */
[----:B------:R-:W-:Y:S05]  /*11310*/  WARPSYNC.COLLECTIVE R15, `(.L_x_12496) ;  /* 0x000000000f087348 */ /* 0x000fea0003c00000 */
[----:B------:R0:W1:Y:S02]  /*11320*/  SHFL.UP P6, R14, R13, R12, R11 ;  /* 0x0400000c0d0e7389 */ /* 0x00006400000c000b */
[----:B01----:R-:W-:Y:S01]  /*11330*/  ENDCOLLECTIVE ;  /* 0x000000000000791b */ /* 0x003fe20003800000 */
.L_x_12496:
[----:B------:R-:W-:Y:S01]  /*11340*/  IMAD.MOV.U32 R12, RZ, RZ, 0x8 ;  /* 0x00000008ff0c7424 */ /* 0x000fe200078e00ff */
[----:B------:R-:W-:-:S05]  /*11350*/  SEL R3, R14, RZ, P3 ;  /* 0x000000ff0e037207 */ /* 0x000fca0001800000 */
[----:B------:R-:W-:-:S04]  /*11360*/  IMAD.IADD R3, R2, 0x1, R3 ;  /* 0x0000000102037824 */ /* 0x000fc800078e0203 */
[----:B------:R-:W-:-:S07]  /*11370*/  IMAD.MOV.U32 R13, RZ, RZ, R3 ;  /* 0x000000ffff0d7224 */ /* 0x000fce00078e0003 */
[----:B------:R-:W-:Y:S05]  /*11380*/  WARPSYNC.COLLECTIVE R15, `(.L_x_12497) ;  /* 0x000000000f087348 */ /* 0x000fea0003c00000 */
[----:B------:R0:W1:Y:S02]  /*11390*/  SHFL.UP P6, R14, R13, R12, R11 ;  /* 0x0400000c0d0e7389 */ /* 0x00006400000c000b */
[----:B01----:R-:W-:Y:S01]  /*113a0*/  ENDCOLLECTIVE ;  /* 0x000000000000791b */ /* 0x003fe20003800000 */
.L_x_12497:
[----:B------:R-:W-:Y:S01]  /*113b0*/  IMAD.MOV.U32 R12, RZ, RZ, 0x10 ;  /* 0x00000010ff0c7424 */ /* 0x000fe200078e00ff */
[----:B------:R-:W-:-:S05]  /*113c0*/  SEL R14, R14, RZ, P4 ;  /* 0x000000ff0e0e7207 */ /* 0x000fca0002000000 */
[----:B------:R-:W-:-:S04]  /*113d0*/  IMAD.IADD R5, R3, 0x1, R14 ;  /* 0x0000000103057824 */ /* 0x000fc800078e020e */
[----:B------:R-:W-:-:S07]  /*113e0*/  IMAD.MOV.U32 R13, RZ, RZ, R5 ;  /* 0x000000ffff0d7224 */ /* 0x000fce00078e0005 */
[----:B------:R-:W-:Y:S05]  /*113f0*/  WARPSYNC.COLLECTIVE R15, `(.L_x_12498) ;  /* 0x000000000f087348 */ /* 0x000fea0003c00000 */
[----:B------:R0:W1:Y:S02]  /*11400*/  SHFL.UP P6, R14, R13, R12, R11 ;  /* 0x0400000c0d0e7389 */ /* 0x00006400000c000b */
[----:B01----:R-:W-:Y:S01]  /*11410*/  ENDCOLLECTIVE ;  /* 0x000000000000791b */ /* 0x003fe20003800000 */
.L_x_12498:
        /* <DEDUP_REMOVED lines=8> */
.L_x_12499:
[----:B------:R-:W-:Y:S05]  /*114a0*/  BRA `(.L_x_12500) ;  /* 0xffffffd800447947 */ /* 0x000fea000383ffff */
.L_x_12431:
[----:B------:R-:W-:Y:S01]  /*114b0*/  BSSY B0, `(.L_x_12501) ;  /* 0x0000007000007945 */ /* 0x000fe20003800000 */
[----:B------:R-:W-:Y:S02]  /*114c0*/  IMAD.MOV.U32 R12, RZ, RZ, 0x1 ;  /* 0x00000001ff0c7424 */ /* 0x000fe400078e00ff */
[----:B------:R-:W-:Y:S02]  /*114d0*/  IMAD.MOV.U32 R11, RZ, RZ, RZ ;  /* 0x000000ffff0b7224 */ /* 0x000fe400078e00ff */
[----:B------:R-:W-:-:S07]  /*114e0*/  IMAD.MOV.U32 R15, RZ, RZ, -0x1 ;  /* 0xffffffffff0f7424 */ /* 0x000fce00078e00ff */
[----:B------:R-:W-:Y:S05]  /*114f0*/  WARPSYNC.COLLECTIVE R15, `(.L_x_12502) ;  /* 0x000000000f087348 */ /* 0x000fea0003c00000 */
[----:B------:R0:W1:Y:S02]  /*11500*/  SHFL.UP P6, R14, R13, R12, R11 ;  /* 0x0400000c0d0e7389 */ /* 0x00006400000c000b */
[----:B01----:R-:W-:Y:S01]  /*11510*/  ENDCOLLECTIVE ;  /* 0x000000000000791b */ /* 0x003fe20003800000 */
.L_x_12502:
[----:B------:R-:W-:Y:S05]  /*11520*/  BSYNC B0 ;  /* 0x0000000000007941 */ /* 0x000fea0003800000 */
.L_x_12501:
        /* <DEDUP_REMOVED lines=8> */
.L_x_12503:
[----:B------:R-:W-:Y:S01]  /*115b0*/  IMAD.MOV.U32 R12, RZ, RZ, 0x4 ;  /* 0x00000004ff0c7424 */ /* 0x000fe200078e00ff */
[----:B------:R-:W-:-:S05]  /*115c0*/  SEL R2, R14, RZ, P2 ;  /* 0x000000ff0e027207 */ /* 0x000fca0001000000 */
[----:B------:R-:W-:-:S04]  /*115d0*/  IMAD.IADD R2, R13, 0x1, R2 ;  /* 0x000000010d027824 */ /* 0x000fc800078e0202 */
[----:B------:R-:W-:-:S07]  /*115e0*/  IMAD.MOV.U32 R13, RZ, RZ, R2 ;  /* 0x000000ffff0d7224 */ /* 0x000fce00078e0002 */
[----:B------:R-:W-:Y:S05]  /*115f0*/  WARPSYNC.COLLECTIVE R15, `(.L_x_12504) ;  /* 0x000000000f087348 */ /* 0x000fea0003c00000 */
[----:B------:R0:W1:Y:S02]  /*11600*/  SHFL.UP P6, R14, R13, R12, R11 ;  /* 0x0400000c0d0e7389 */ /* 0x00006400000c000b */
[----:B01----:R-:W-:Y:S01]  /*11610*/  ENDCOLLECTIVE ;  /* 0x000000000000791b */ /* 0x003fe20003800000 */
.L_x_12504:
[----:B------:R-:W-:Y:S01]  /*11620*/  IMAD.MOV.U32 R12, RZ, RZ, 0x8 ;  /* 0x00000008ff0c7424 */ /* 0x000fe200078e00ff */
[----:B------:R-:W-:-:S05]  /*11630*/  SEL R3, R14, RZ, P3 ;  /* 0x000000ff0e037207 */ /* 0x000fca0001800000 */
[----:B------:R-:W-:-:S04]  /*11640*/  IMAD.IADD R3, R2, 0x1, R3 ;  /* 0x0000000102037824 */ /* 0x000fc800078e0203 */
[----:B------:R-:W-:-:S07]  /*11650*/  IMAD.MOV.U32 R13, RZ, RZ, R3 ;  /* 0x000000ffff0d7224 */ /* 0x000fce00078e0003 */
[----:B------:R-:W-:Y:S05]  /*11660*/  WARPSYNC.COLLECTIVE R15, `(.L_x_12505) ;  /* 0x000000000f087348 */ /* 0x000fea0003c00000 */
[----:B------:R0:W1:Y:S02]  /*11670*/  SHFL.UP P6, R14, R13, R12, R11 ;  /* 0x0400000c0d0e7389 */ /* 0x00006400000c000b */
[----:B01----:R-:W-:Y:S01]  /*11680*/  ENDCOLLECTIVE ;  /* 0x000000000000791b */ /* 0x003fe20003800000 */
.L_x_12505:
[----:B------:R-:W-:Y:S01]  /*11690*/  IMAD.MOV.U32 R12, RZ, RZ, 0x10 ;  /* 0x00000010ff0c7424 */ /* 0x000fe200078e00ff */
[----:B------:R-:W-:-:S05]  /*116a0*/  SEL R14, R14, RZ, P4 ;  /* 0x000000ff0e0e7207 */ /* 0x000fca0002000000 */
[----:B------:R-:W-:-:S04]  /*116b0*/  IMAD.IADD R5, R3, 0x1, R14 ;  /* 0x0000000103057824 */ /* 0x000fc800078e020e */
[----:B------:R-:W-:-:S07]  /*116c0*/  IMAD.MOV.U32 R13, RZ, RZ, R5 ;  /* 0x000000ffff0d7224 */ /* 0x000fce00078e0005 */
[----:B------:R-:W-:Y:S05]  /*116d0*/  WARPSYNC.COLLECTIVE R15, `(.L_x_12506) ;  /* 0x000000000f087348 */ /* 0x000fea0003c00000 */
[----:B------:R0:W1:Y:S02]  /*116e0*/  SHFL.UP P6, R14, R13, R12, R11 ;  /* 0x0400000c0d0e7389 */ /* 0x00006400000c000b */
[----:B01----:R-:W-:Y:S01]  /*116f0*/  ENDCOLLECTIVE ;  /* 0x000000000000791b */ /* 0x003fe20003800000 */
.L_x_12506:
        /* <DEDUP_REMOVED lines=8> */
.L_x_12507:
[----:B------:R-:W-:Y:S05]  /*11780*/  BRA `(.L_x_12508) ;  /* 0xffffffd800307947 */ /* 0x000fea000383ffff */
.L_x_12433:
[----:B------:R-:W-:Y:S01]  /*11790*/  BSSY B0, `(.L_x_12509) ;  /* 0x0000006000007945 */ /* 0x000fe20003800000 */
[----:B------:R-:W-:Y:S01]  /*117a0*/  PLOP3.LUT P6, PT, P6, PT, PT, 0x8, 0x0 ;  /* 0x000000000000781c */ /* 0x000fe200037ce170 */
[----:B------:R-:W-:-:S12]  /*117b0*/  IMAD.MOV.U32 R15, RZ, RZ, -0x1 ;  /* 0xffffffffff0f7424 */ /* 0x000fd800078e00ff */
[----:B0-----:R-:W-:Y:S05]  /*117c0*/  WARPSYNC.COLLECTIVE R15, `(.L_x_12510) ;  /* 0x000000000f087348 */ /* 0x001fea0003c00000 */
[----:B------:R-:W-:Y:S01]  /*117d0*/  VOTE.ANY R14, PT, P6 ;  /* 0x00000000000e7806 */ /* 0x000fe200030e0100 */
[----:B0-----:R-:W-:Y:S06]  /*117e0*/  ENDCOLLECTIVE ;  /* 0x000000000000791b */ /* 0x001fec0003800000 */
.L_x_12510:
[----:B------:R-:W-:Y:S05]  /*117f0*/  BSYNC B0 ;  /* 0x0000000000007941 */ /* 0x000fea0003800000 */
.L_x_12509:
        /* <DEDUP_REMOVED lines=9> */
.L_x_12511:
[----:B------:R-:W-:Y:S02]  /*11890*/  IMAD.MOV.U32 R13, RZ, RZ, R4 ;  /* 0x000000ffff0d7224 */ /* 0x000fe400078e0004 */
[----:B------:R-:W-:-:S07]  /*118a0*/  IMAD.MOV.U32 R7, RZ, RZ, R14 ;  /* 0x000000ffff077224 */ /* 0x000fce00078e000e */
[----:B------:R-:W-:Y:S05]  /*118b0*/  WARPSYNC.COLLECTIVE R15, `(.L_x_12512) ;  /* 0x000000000f087348 */ /* 0x000fea0003c00000 */
[----:B------:R0:W1:Y:S02]  /*118c0*/  SHFL.IDX P6, R14, R13, R12, R11 ;  /* 0x0000000c0d0e7389 */ /* 0x00006400000c000b */
[----:B01----:R-:W-:Y:S01]  /*118d0*/  ENDCOLLECTIVE ;  /* 0x000000000000791b */ /* 0x003fe20003800000 */
.L_x_12512:
[----:B------:R-:W-:Y:S01]  /*118e0*/  IMAD.MOV.U32 R4, RZ, RZ, R14 ;  /* 0x000000ffff047224 */ /* 0x000fe200078e000e */
[----:B------:R-:W-:Y:S06]  /*118f0*/  BRA `(.L_x_12513) ;  /* 0xffffffd800107947 */ /* 0x000fec000383ffff */
.L_x_12435:
[----:B------:R-:W-:Y:S01]  /*11900*/  BSSY B0, `(.L_x_12514) ;  /* 0x0000007000007945 */ /* 0x000fe20003800000 */
[----:B------:R-:W-:Y:S02]  /*11910*/  IMAD.MOV.U32 R13, RZ, RZ, R3 ;  /* 0x000000ffff0d7224 */ /* 0x000fe400078e0003 */
[----:B------:R-:W-:Y:S02]  /*11920*/  IMAD.MOV.U32 R11, RZ, RZ, 0x1f ;  /* 0x0000001fff0b7424 */ /* 0x000fe400078e00ff */
[----:B------:R-:W-:-:S07]  /*11930*/  IMAD.MOV.U32 R15, RZ, RZ, -0x1 ;  /* 0xffffffffff0f7424 */ /* 0x000fce00078e00ff */
[----:B0123--:R-:W-:Y:S05]  /*11940*/  WARPSYNC.COLLECTIVE R15, `(.L_x_12515) ;  /* 0x000000000f087348 */ /* 0x00ffea0003c00000 */
[----:B------:R4:W0:Y:S02]  /*11950*/  SHFL.IDX P6, R14, R13, R12, R11 ;  /* 0x0000000c0d0e7389 */ /* 0x00082400000c000b */
[----:B01234-:R-:W-:Y:S01]  /*11960*/  ENDCOLLECTIVE ;  /* 0x000000000000791b */ /* 0x01ffe20003800000 */
.L_x_12515:
[----:B------:R-:W-:Y:S05]  /*11970*/  BSYNC B0 ;  /* 0x0000000000007941 */ /* 0x000fea0003800000 */
.L_x_12514:
[----:B------:R-:W-:Y:S01]  /*11980*/  IMAD.MOV.U32 R24, RZ, RZ, R14 ;  /* 0x000000ffff187224 */ /* 0x000fe200078e000e */
[----:B------:R-:W-:Y:S06]  /*11990*/  BRA `(.L_x_12434) ;  /* 0xffffffd800007947 */ /* 0x000fec000383ffff */
.L_x_12439:
[----:B-1----:R1:W3:Y:S02]  /*119a0*/  SYNCS.PHASECHK.TRANS64.TRYWAIT P0, [R9+URZ+0x30820], R0 ;  /* 0x03082000090075a7 */ /* 0x0022e4000800017f */
[----:B---3--:R-:W-:Y:S05]  /*119b0*/  @!P0 NANOSLEEP.SYNCS 0x989680 ;  /* 0x009896800000895d */ /* 0x008fea0003900000 */
[----:B------:R-:W3:Y:S02]  /*119c0*/  @!P0 SYNCS.PHASECHK.TRANS64 P0, [R9+URZ+0x30820], R0 ;  /* 0x03082000090085a7 */ /* 0x000ee4000800007f */
[----:B---3--:R-:W-:Y:S05]  /*119d0*/  @!P0 BRA `(.L_x_12439) ;  /* 0xfffffffc00f08947 */ /* 0x008fea000383ffff */
[----:B------:R-:W-:Y:S05]  /*119e0*/  BRA `(.L_x_12516) ;  /* 0xffffffdc00587947 */ /* 0x000fea000383ffff */
.L_x_12440:
        /* <DEDUP_REMOVED lines=11> */
.L_x_12518:
[----:B------:R-:W-:Y:S05]  /*11aa0*/  BSYNC B0 ;  /* 0x0000000000007941 */ /* 0x000fea0003800000 */
.L_x_12517:
[----:B------:R-:W-:Y:S05]  /*11ab0*/  BRA `(.L_x_12519) ;  /* 0xffffffdc00407947 */ /* 0x000fea000383ffff */
.L_x_12443:
[----:B------:R-:W-:Y:S01]  /*11ac0*/  BSSY B1, `(.L_x_12520) ;  /* 0x0000006000017945 */ /* 0x000fe20003800000 */
[----:B------:R-:W-:-:S07]  /*11ad0*/  IMAD.MOV.U32 R15, RZ, RZ, -0x1 ;  /* 0xffffffffff0f7424 */ /* 0x000fce00078e00ff */
[----:B012---:R-:W-:Y:S05]  /*11ae0*/  WARPSYNC.COLLECTIVE R15, `(.L_x_12521) ;  /* 0x000000000f0c7348 */ /* 0x007fea0003c00000 */
[----:B------:R-:W-:Y:S02]  /*11af0*/  ELECT P6, UR62, PT ;  /* 0x00000000003e782f */ /* 0x000fe400038c0000 */
[----:B------:R-:W-:Y:S01]  /*11b00*/  MOV R14, UR62 ;  /* 0x0000003e000e7c02 */ /* 0x000fe20008000f00 */
[----:B012---:R-:W-:Y:S10]  /*11b10*/  ENDCOLLECTIVE ;  /* 0x000000000000791b */ /* 0x007ff40003800000 */
.L_x_12521:
[----:B------:R-:W-:Y:S05]  /*11b20*/  BSYNC B1 ;  /* 0x0000000000017941 */ /* 0x000fea0003800000 */
.L_x_12520:
[----:B------:R-:W-:Y:S05]  /*11b30*/  BRA `(.L_x_12522) ;  /* 0xffffffdc00387947 */ /* 0x000fea000383ffff */
.L_x_12445:
[----:B-1----:R1:W3:Y:S02]  /*11b40*/  SYNCS.PHASECHK.TRANS64.TRYWAIT P0, [R7+URZ], R2 ;  /* 0x00000002070075a7 */ /* 0x0022e4000800017f */
[----:B---3--:R-:W-:Y:S05]  /*11b50*/  @!P0 NANOSLEEP.SYNCS 0x989680 ;  /* 0x009896800000895d */ /* 0x008fea0003900000 */
[----:B------:R-:W3:Y:S02]  /*11b60*/  @!P0 SYNCS.PHASECHK.TRANS64 P0, [R7+URZ], R2 ;  /* 0x00000002070085a7 */ /* 0x000ee4000800007f */
[----:B---3--:R-:W-:Y:S05]  /*11b70*/  @!P0 BRA `(.L_x_12445) ;  /* 0xfffffffc00f08947 */ /* 0x008fea000383ffff */
[----:B------:R-:W-:Y:S05]  /*11b80*/  BRA `(.L_x_12523) ;  /* 0xffffffdc006c7947 */ /* 0x000fea000383ffff */
.L_x_12446:
[----:B---3--:R3:W4:Y:S02]  /*11b90*/  SYNCS.PHASECHK.TRANS64.TRYWAIT P0, [R3+URZ], R0 ;  /* 0x00000000030075a7 */ /* 0x008724000800017f */
[----:B----4-:R-:W-:Y:S05]  /*11ba0*/  @!P0 NANOSLEEP.SYNCS 0x989680 ;  /* 0x009896800000895d */ /* 0x010fea0003900000 */
[----:B------:R-:W4:Y:S02]  /*11bb0*/  @!P0 SYNCS.PHASECHK.TRANS64 P0, [R3+URZ], R0 ;  /* 0x00000000030085a7 */ /* 0x000f24000800007f */
[----:B----4-:R-:W-:Y:S05]  /*11bc0*/  @!P0 BRA `(.L_x_12446) ;  /* 0xfffffffc00f08947 */ /* 0x010fea000383ffff */
[----:B------:R-:W-:Y:S05]  /*11bd0*/  BRA `(.L_x_12524) ;  /* 0xffffffdc00607947 */ /* 0x000fea000383ffff */
.L_x_12448:
[----:B---3--:R3:W4:Y:S02]  /*11be0*/  SYNCS.PHASECHK.TRANS64.TRYWAIT P0, [R5+URZ], R2 ;  /* 0x00000002050075a7 */ /* 0x008724000800017f */
[----:B----4-:R-:W-:Y:S05]  /*11bf0*/  @!P0 NANOSLEEP.SYNCS 0x989680 ;  /* 0x009896800000895d */ /* 0x010fea0003900000 */
[----:B------:R-:W4:Y:S02]  /*11c00*/  @!P0 SYNCS.PHASECHK.TRANS64 P0, [R5+URZ], R2 ;  /* 0x00000002050085a7 */ /* 0x000f24000800007f */
[----:B----4-:R-:W-:Y:S05]  /*11c10*/  @!P0 BRA `(.L_x_12448) ;  /* 0xfffffffc00f08947 */ /* 0x010fea000383ffff */
[----:B------:R-:W-:Y:S05]  /*11c20*/  BRA `(.L_x_12525) ;  /* 0xffffffdc00647947 */ /* 0x000fea000383ffff */
.L_x_12526:
        /* <DEDUP_REMOVED lines=13> */
.L_x_14876:


//--------------------- .text._ZN7cutlass13device_kernelIN5flash11enable_sm90INS1_16FlashAttnFwdSm90INS1_25CollectiveMainloopFwdSm90ILi2EN4cute5tupleIJNS5_1CILi1EEES8_S8_EEENS6_IJNS7_ILi192EEESA_NS7_ILi64EEEEEELi64ENS_10bfloat16_tEfNS_4arch4Sm90ELb0ELb0ELb0ELb1ELb0ELb1ELb0ELb0ELb1ELb1ELb1ELb0EEENS1_21CollectiveEpilogueFwdINS6_IJSA_SB_SA_EEES9_SD_SF_Li384ELb1ELb1ELb1ELb0EEENS1_36VarlenDynamicPersistentTileSchedulerILi192ELi192ELi384ELi128ELb1ELb1ELb1ELb0ELb1ELb1EEEEEEEEEvNT_6ParamsE --------------------------
	.section	.text._ZN7cutlass13device_kernelIN5flash11enable_sm90INS1_16FlashAttnFwdSm90INS1_25CollectiveMainloopFwdSm90ILi2EN4cute5tupleIJNS5_1CILi1EEES8_S8_EEENS6_IJNS7_ILi192EEESA_NS7_ILi64EEEEEELi64ENS_10bfloat16_tEfNS_4arch4Sm90ELb0ELb0ELb0ELb1ELb0ELb1ELb0ELb0ELb1ELb1ELb1ELb0EEENS1_21CollectiveEpilogueFwdINS6_IJSA_SB_SA_EEES9_SD_SF_Li384ELb1ELb1ELb1ELb0EEENS1_36VarlenDynamicPersistentTileSchedulerILi192ELi192ELi384ELi128ELb1ELb1ELb1ELb0ELb1ELb1EEEEEEEEEvNT_6ParamsE,"ax",@progbits
	.align	128
.text._ZN7cutlass13device_kernelIN5flash11enable_sm90INS1_16FlashAttnFwdSm90INS1_25CollectiveMainloopFwdSm90ILi2EN4cute5tupleIJNS5_1CILi1EEES8_S8_EEENS6_IJNS7_ILi192EEESA_NS7_ILi64EEEEEELi64ENS_10bfloat16_tEfNS_4arch4Sm90ELb0ELb0ELb0ELb1ELb0ELb1ELb0ELb0ELb1ELb1ELb1ELb0EEENS1_21CollectiveEpilogueFwdINS6_IJSA_SB_SA_EEES9_SD_SF_Li384ELb1ELb1ELb1ELb0EEENS1_36VarlenDynamicPersistentTileSchedulerILi192ELi192ELi384ELi128ELb1ELb1ELb1ELb0ELb1ELb1EEEEEEEEEvNT_6ParamsE:
        .type           _ZN7cutlass13device_kernelIN5flash11enable_sm90INS1_16FlashAttnFwdSm90INS1_25CollectiveMainloopFwdSm90ILi2EN4cute5tupleIJNS5_1CILi1EEES8_S8_EEENS6_IJNS7_ILi192EEESA_NS7_ILi64EEEEEELi64ENS_10bfloat16_tEfNS_4arch4Sm90ELb0ELb0ELb0ELb1ELb0ELb1ELb0ELb0ELb1ELb1ELb1ELb0EEENS1_21CollectiveEpilogueFwdINS6_IJSA_SB_SA_EEES9_SD_SF_Li384ELb1ELb1ELb1ELb0EEENS1_36VarlenDynamicPersistentTileSchedulerILi192ELi192ELi384ELi128ELb1ELb1ELb1ELb0ELb1ELb1EEEEEEEEEvNT_6ParamsE,@function
        .size           _ZN7cutlass13device_kernelIN5flash11enable_sm90INS1_16FlashAttnFwdSm90INS1_25CollectiveMainloopFwdSm90ILi2EN4cute5tupleIJNS5_1CILi1EEES8_S8_EEENS6_IJNS7_ILi192EEESA_NS7_ILi64EEEEEELi64ENS_10bfloat16_tEfNS_4arch4Sm90ELb0ELb0ELb0ELb1ELb0ELb1ELb0ELb0ELb1ELb1ELb1ELb0EEENS1_21CollectiveEpilogueFwdINS6_IJSA_SB_SA_EEES9_SD_SF_Li384ELb1ELb1ELb1ELb0EEENS1_36VarlenDynamicPersistentTileSchedulerILi192ELi192ELi384ELi128ELb1ELb1ELb1ELb0ELb1ELb1EEEEEEEEEvNT_6ParamsE,(.L_x_14877 - _ZN7cutlass13device_kernelIN5flash11enable_sm90INS1_16FlashAttnFwdSm90INS1_25CollectiveMainloopFwdSm90ILi2EN4cute5tupleIJNS5_1CILi1EEES8_S8_EEENS6_IJNS7_ILi192EEESA_NS7_ILi64EEEEEELi64ENS_10bfloat16_tEfNS_4arch4Sm90ELb0ELb0ELb0ELb1ELb0ELb1ELb0ELb0ELb1ELb1ELb1ELb0EEENS1_21CollectiveEpilogueFwdINS6_IJSA_SB_SA_EEES9_SD_SF_Li384ELb1ELb1ELb1ELb0EEENS1_36VarlenDynamicPersistentTileSchedulerILi192ELi192ELi384ELi128ELb1ELb1ELb1ELb0ELb1ELb1EEEEEEEEEvNT_6ParamsE)
        .other          _ZN7cutlass13device_kernelIN5flash11enable_sm90INS1_16FlashAttnFwdSm90INS1_25CollectiveMainloopFwdSm90ILi2EN4cute5tupleIJNS5_1CILi1EEES8_S8_EEENS6_IJNS7_ILi192EEESA_NS7_ILi64EEEEEELi64ENS_10bfloat16_tEfNS_4arch4Sm90ELb0ELb0ELb0ELb1ELb0ELb1ELb0ELb0ELb1ELb1ELb1ELb0EEENS1_21CollectiveEpilogueFwdINS6_IJSA_SB_SA_EEES9_SD_SF_Li384ELb1ELb1ELb1ELb0EEENS1_36VarlenDynamicPersistentTileSchedulerILi192ELi192ELi384ELi128ELb1ELb1ELb1ELb0ELb1ELb1EEEEEEEEEvNT_6ParamsE,@"STO_CUDA_ENTRY STV_DEFAULT"
_ZN7cutlass13device_kernelIN5flash11enable_sm90INS1_16FlashAttnFwdSm90INS1_25CollectiveMainloopFwdSm90ILi2EN4cute5tupleIJNS5_1CILi1EEES8_S8_EEENS6_IJNS7_ILi192EEESA_NS7_ILi64EEEEEELi64ENS_10bfloat16_tEfNS_4arch4Sm90ELb0ELb0ELb0ELb1ELb0ELb1ELb0ELb0ELb1ELb1ELb1ELb0EEENS1_21CollectiveEpilogueFwdINS6_IJSA_SB_SA_EEES9_SD_SF_Li384ELb1ELb1ELb1ELb0EEENS1_36VarlenDynamicPersistentTileSchedulerILi192ELi192ELi384ELi128ELb1ELb1ELb1ELb0ELb1ELb1EEEEEEEEEvNT_6ParamsE:
        /* <DEDUP_REMOVED lines=23> */
.L_x_12528:
[----:B------:R-:W-:Y:S05]  /*0170*/  BSYNC B0 ;  /* 0x0000000000007941 */ /* 0x000fea0003800000 */
.L_x_12527:
        /* <DEDUP_REMOVED lines=40> */
.L_x_12529:
        /* <DEDUP_REMOVED lines=22> */
.L_x_12530:
        /* <DEDUP_REMOVED lines=18> */
.L_x_12531:
        /* <DEDUP_REMOVED lines=22> */
.L_x_12532:
        /* <DEDUP_REMOVED lines=22> */
.L_x_12533:
        /* <DEDUP_REMOVED lines=9> */
.L_x_12536:
        /* <DEDUP_REMOVED lines=26> */
[----:B------:R-:W-:-:S04]  /*0b70*/  SHF.R.S32.HI R0, RZ, 0x1f, R13 ;  /* 0x0000001fff007819 */ /* 0x000fc8000001140d */
[----:B------:R-:W-:-:S04]  /*0b80*/  LEA.HI R3, R0, R13, RZ, 0x7 ;  /* 0x0000000d00037211 */ /* 0x000fc800078f38ff */
[----:B------:R-:W-:Y:S02]  /*0b90*/  LOP3.LUT R5, R3, 0xffffff80, RZ, 0xc0, !PT ;  /* 0xffffff8003057812 */ /* 0x000fe400078ec0ff */
[----:B------:R-:W-:-:S03]  /*0ba0*/  LEA.HI R4, R0, R13, RZ, 0x4 ;  /* 0x0000000d00047211 */ /* 0x000fc600078f20ff */
[C---:B------:R-:W-:Y:S01]  /*0bb0*/  IMAD.IADD R12, R13.reuse, 0x1, -R5 ;  /* 0x000000010d0c7824 */ /* 0x040fe200078e0a05 */
[C---:B------:R-:W-:Y:S02]  /*0bc0*/  LOP3.LUT R5, R4.reuse, 0xfffffff0, RZ, 0xc0, !PT ;  /* 0xfffffff004057812 */ /* 0x040fe400078ec0ff */
[----:B------:R-:W-:Y:S02]  /*0bd0*/  SHF.R.S32.HI R7, RZ, 0x4, R4 ;  /* 0x00000004ff077819 */ /* 0x000fe40000011404 */
[----:B------:R-:W-:Y:S01]  /*0be0*/  SHF.R.S32.HI R9, RZ, 0x1f, R12 ;  /* 0x0000001fff097819 */ /* 0x000fe2000001140c */
[----:B------:R-:W-:Y:S01]  /*0bf0*/  IMAD.IADD R5, R13, 0x1, -R5 ;  /* 0x000000010d057824 */ /* 0x000fe200078e0a05 */
[----:B------:R-:W-:Y:S02]  /*0c00*/  LEA.HI R6, R4, R7, RZ, 0x1 ;  /* 0x0000000704067211 */ /* 0x000fe400078f08ff */
[----:B------:R-:W-:Y:S02]  /*0c10*/  LEA.HI R8, R9, R12, RZ, 0x2 ;  /* 0x0000000c09087211 */ /* 0x000fe400078f10ff */
[----:B------:R-:W-:-:S02]  /*0c20*/  SHF.R.S32.HI R4, RZ, 0x1f, R5 ;  /* 0x0000001fff047819 */ /* 0x000fc40000011405 */
        /* <DEDUP_REMOVED lines=8> */
[----:B------:R-:W-:Y:S02]  /*0cb0*/  SHF.R.S32.HI R15, RZ, 0x7, R3 ;  /* 0x00000007ff0f7819 */ /* 0x000fe40000011403 */
[----:B------:R-:W-:Y:S02]  /*0cc0*/  LEA.HI R9, R9, R12, RZ, 0x5 ;  /* 0x0000000c09097211 */ /* 0x000fe400078f28ff */
[----:B------:R-:W-:Y:S01]  /*0cd0*/  LEA.HI R8, R0, R13, RZ, 0x5 ;  /* 0x0000000d00087211 */ /* 0x000fe200078f28ff */
[----:B------:R-:W-:Y:S01]  /*0ce0*/  IMAD.IADD R6, R5, 0x1, -R6 ;  /* 0x0000000105067824 */ /* 0x000fe200078e0a06 */
[----:B------:R-:W-:Y:S01]  /*0cf0*/  SHF.R.S32.HI R9, RZ, 0x5, R9 ;  /* 0x00000005ff097819 */ /* 0x000fe20000011409 */
[----:B------:R-:W-:Y:S01]  /*0d00*/  IMAD.IADD R12, R10, 0x1, -R11 ;  /* 0x000000010a0c7824 */ /* 0x000fe200078e0a0b */
[----:B------:R-:W-:Y:S01]  /*0d10*/  SHF.R.S32.HI R16, RZ, 0x5, R8 ;  /* 0x00000005ff107819 */ /* 0x000fe20000011408 */
[----:B------:R-:W-:-:S04]  /*0d20*/  IMAD.HI R10, R15, 0x55555556, RZ ;  /* 0x555555560f0a7827 */ /* 0x000fc800078e02ff */
[----:B------:R-:W-:Y:S01]  /*0d30*/  IMAD.SHL.U32 R3, R6, 0x40, RZ ;  /* 0x0000004006037824 */ /* 0x000fe200078e00ff */
[----:B------:R-:W-:Y:S01]  /*0d40*/  LEA.HI R11, R10, R10, RZ, 0x1 ;  /* 0x0000000a0a0b7211 */ /* 0x000fe200078f08ff */
[----:B------:R-:W-:Y:S01]  /*0d50*/  IMAD R12, R9, 0x10, R12 ;  /* 0x00000010090c7824 */ /* 0x000fe200078e020c */
[----:B------:R-:W-:Y:S01]  /*0d60*/  LEA.HI R0, R0, R13, RZ, 0x2 ;  /* 0x0000000d00007211 */ /* 0x000fe200078f10ff */
[----:B------:R-:W-:Y:S01]  /*0d70*/  IMAD.SHL.U32 R9, R16, 0x400, RZ ;  /* 0x0000040010097824 */ /* 0x000fe200078e00ff */
[----:B------:R-:W-:Y:S01]  /*0d80*/  LOP3.LUT R3, R3, 0x1c0, RZ, 0xc0, !PT ;  /* 0x000001c003037812 */ /* 0x000fe200078ec0ff */
[----:B------:R-:W-:Y:S01]  /*0d90*/  IMAD.SHL.U32 R8, R7, 0x8, RZ ;  /* 0x0000000807087824 */ /* 0x000fe200078e00ff */
[----:B------:R-:W-:Y:S01]  /*0da0*/  SHF.R.S32.HI R18, RZ, 0x2, R0 ;  /* 0x00000002ff127819 */ /* 0x000fe20000011400 */
[----:B------:R-:W-:Y:S01]  /*0db0*/  IMAD R5, R5, 0x40, R9 ;  /* 0x0000004005057824 */ /* 0x000fe200078e0209 */
[----:B------:R-:W-:Y:S01]  /*0dc0*/  SHF.R.U32.HI R10, RZ, 0x3, R3 ;  /* 0x00000003ff0a7819 */ /* 0x000fe20000011603 */
[----:B------:R-:W-:Y:S01]  /*0dd0*/  IMAD.SHL.U32 R4, R4, 0x40, RZ ;  /* 0x0000004004047824 */ /* 0x000fe200078e00ff */
[----:B------:R-:W-:Y:S01]  /*0de0*/  LOP3.LUT R7, R3, 0x8, R8, 0xf8, !PT ;  /* 0x0000000803077812 */ /* 0x000fe200078ef808 */
[----:B------:R-:W-:-:S02]  /*0df0*/  IMAD R11, R11, -0x3, R15 ;  /* 0xfffffffd0b0b7824 */ /* 0x000fc400078e020f */
[----:B------:R-:W-:Y:S01]  /*0e00*/  IMAD.IADD R5, R8, 0x1, R5 ;  /* 0x0000000108057824 */ /* 0x000fe200078e0205 */
[----:B------:R-:W-:Y:S01]  /*0e10*/  LOP3.LUT R7, R7, R10, RZ, 0x3c, !PT ;  /* 0x0000000a07077212 */ /* 0x000fe200078e3cff */
[----:B------:R-:W-:Y:S01]  /*0e20*/  IMAD R3, R11, 0x40, R12 ;  /* 0x000000400b037824 */ /* 0x000fe200078e020c */
[----:B------:R-:W-:Y:S01]  /*0e30*/  LOP3.LUT R4, R4, 0x7ffffe00, RZ, 0xc0, !PT ;  /* 0x7ffffe0004047812 */ /* 0x000fe200078ec0ff */
[----:B------:R-:W-:Y:S01]  /*0e40*/  VIADD R8, R18, 0x60 ;  /* 0x0000006012087836 */ /* 0x000fe20000000000 */
[----:B------:R-:W-:Y:S02]  /*0e50*/  STL [R1+0x78], R5 ;  /* 0x0000780501007387 */ /* 0x000fe40000100800 */
[----:B------:R-:W-:Y:S02]  /*0e60*/  IADD3 R7, R7, R4, R9 ;  /* 0x0000000407077210 */ /* 0x000fe40007ffe009 */
[----:B------:R0:W-:Y:S01]  /*0e70*/  STL [R1+0x74], R3 ;  /* 0x0000740301007387 */ /* 0x0001e20000100800 */
[----:B------:R-:W-:-:S04]  /*0e80*/  SHF.R.S32.HI R4, RZ, 0x1f, R8 ;  /* 0x0000001fff047819 */ /* 0x000fc80000011408 */
[----:B------:R-:W-:Y:S02]  /*0e90*/  LEA.HI R4, R4, R8, RZ, 0x3 ;  /* 0x0000000804047211 */ /* 0x000fe400078f18ff */
[----:B0-----:R-:W-:Y:S02]  /*0ea0*/  LOP3.LUT R3, R0, 0xfffffffc, RZ, 0xc0, !PT ;  /* 0xfffffffc00037812 */ /* 0x001fe400078ec0ff */
[----:B------:R-:W-:Y:S01]  /*0eb0*/  SHF.R.S32.HI R5, RZ, 0x1f, R0 ;  /* 0x0000001fff057819 */ /* 0x000fe20000011400 */
[----:B------:R-:W-:Y:S02]  /*0ec0*/  IMAD.SHL.U32 R0, R8, 0x40, RZ ;  /* 0x0000004008007824 */ /* 0x000fe400078e00ff */
[----:B------:R-:W-:Y:S01]  /*0ed0*/  IMAD.IADD R3, R13, 0x1, -R3 ;  /* 0x000000010d037824 */ /* 0x000fe200078e0a03 */
[----:B------:R-:W-:Y:S01]  /*0ee0*/  LEA.HI R5, R5, R18, RZ, 0x3 ;  /* 0x0000001205057211 */ /* 0x000fe200078f18ff */
[----:B------:R-:W-:Y:S01]  /*0ef0*/  IMAD.SHL.U32 R4, R4, 0x40, RZ ;  /* 0x0000004004047824 */ /* 0x000fe200078e00ff */
[----:B------:R-:W-:Y:S01]  /*0f00*/  R2P PR, R6, 0x6 ;  /* 0x0000000606007804 */ /* 0x000fe20000000000 */
[C---:B------:R-:W-:Y:S01]  /*0f10*/  IMAD.SHL.U32 R16, R3.reuse, 0x8, RZ ;  /* 0x0000000803107824 */ /* 0x040fe200078e00ff */
[----:B------:R-:W-:Y:S01]  /*0f20*/  LOP3.LUT R0, R0, 0x1c0, RZ, 0xc0, !PT ;  /* 0x000001c000007812 */ /* 0x000fe200078ec0ff */
[----:B------:R-:W-:Y:S01]  /*0f30*/  IMAD.SHL.U32 R22, R3, 0x4, RZ ;  /* 0x0000000403167824 */ /* 0x000fe200078e00ff */
[----:B------:R-:W-:Y:S01]  /*0f40*/  LOP3.LUT R5, R5, 0xfffffff8, RZ, 0xc0, !PT ;  /* 0xfffffff805057812 */ /* 0x000fe200078ec0ff */
[----:B------:R-:W-:Y:S01]  /*0f50*/  IMAD.MOV.U32 R6, RZ, RZ, 0x40 ;  /* 0x00000040ff067424 */ /* 0x000fe200078e00ff */
[----:B------:R-:W-:Y:S01]  /*0f60*/  SHF.R.U32.HI R8, RZ, 0x3, R0 ;  /* 0x00000003ff087819 */ /* 0x000fe20000011600 */
[----:B------:R-:W-:Y:S01]  /*0f70*/  IMAD R157, R7, 0x2, R2 ;  /* 0x00000002079d7824 */ /* 0x000fe200078e0202 */
[----:B------:R-:W-:-:S02]  /*0f80*/  LOP3.LUT R3, R0, 0x38, R16, 0xf8, !PT ;  /* 0x0000003800037812 */ /* 0x000fc400078ef810 */
[----:B------:R-:W-:Y:S02]  /*0f90*/  LOP3.LUT R4, R4, 0xfffffe00, RZ, 0xc0, !PT ;  /* 0xfffffe0004047812 */ /* 0x000fe400078ec0ff */
[----:B------:R-:W-:Y:S01]  /*0fa0*/  SHF.R.S32.HI R9, RZ, 0x1f, R18 ;  /* 0x0000001fff097819 */ /* 0x000fe20000011412 */
[----:B------:R-:W-:Y:S01]  /*0fb0*/  IMAD.IADD R9, R18, 0x1, -R5 ;  /* 0x0000000112097824 */ /* 0x000fe200078e0a05 */
[----:B------:R-:W-:Y:S01]  /*0fc0*/  LOP3.LUT R5, R4, R3, R8, 0xf6, !PT ;  /* 0x0000000304057212 */ /* 0x000fe200078ef608 */
[C---:B------:R-:W-:Y:S01]  /*0fd0*/  VIADD R0, R157.reuse, 0x1e800 ;  /* 0x0001e8009d007836 */ /* 0x040fe20000000000 */
[----:B------:R-:W-:Y:S01]  /*0fe0*/  SEL R3, R6, 0xffffffc0, !P2 ;  /* 0xffffffc006037807 */ /* 0x000fe20005000000 */
[----:B------:R-:W-:Y:S01]  /*0ff0*/  STL [R1+0x64], RZ ;  /* 0x000064ff01007387 */ /* 0x000fe20000100800 */
[----:B------:R-:W-:Y:S02]  /*1000*/  VIADD R7, R157, 0x1e820 ;  /* 0x0001e8209d077836 */ /* 0x000fe40000000000 */
[C---:B------:R-:W-:Y:S01]  /*1010*/  @P1 VIADD R7, R0.reuse, 0xffffffe0 ;  /* 0xffffffe000071836 */ /* 0x040fe20000000000 */
[----:B------:R0:W-:Y:S01]  /*1020*/  STL [R1+0x48], R4 ;  /* 0x0000480401007387 */ /* 0x0001e20000100800 */
[----:B------:R-:W-:-:S03]  /*1030*/  IMAD.IADD R0, R0, 0x1, R3 ;  /* 0x0000000100007824 */ /* 0x000fc600078e0203 */
[----:B------:R-:W-:Y:S01]  /*1040*/  STL [R1+0x34], R9 ;  /* 0x0000340901007387 */ /* 0x000fe20000100800 */
[----:B0-----:R-:W-:-:S03]  /*1050*/  IMAD R4, R5, 0x2, R2 ;  /* 0x0000000205047824 */ /* 0x001fc600078e0202 */
[----:B------:R-:W-:Y:S04]  /*1060*/  STL [R1+0x4c], R7 ;  /* 0x00004c0701007387 */ /* 0x000fe80000100800 */
[----:B------:R0:W-:Y:S04]  /*1070*/  STL [R1+0x70], R4 ;  /* 0x0000700401007387 */ /* 0x0001e80000100800 */
[----:B------:R1:W-:Y:S01]  /*1080*/  STL [R1+0x8], R0 ;  /* 0x0000080001007387 */ /* 0x0003e20000100800 */
[----:B0-----:R-:W-:Y:S02]  /*1090*/  IMAD.IADD R4, R3, 0x1, R7 ;  /* 0x0000000103047824 */ /* 0x001fe400078e0207 */
[----:B------:R-:W-:-:S02]  /*10a0*/  VIADD R3, R7, 0x6000 ;  /* 0x0000600007037836 */ /* 0x000fc40000000000 */
[----:B-1----:R-:W-:Y:S01]  /*10b0*/  VIADD R0, R7, 0xc000 ;  /* 0x0000c00007007836 */ /* 0x002fe20000000000 */
[----:B------:R0:W-:Y:S04]  /*10c0*/  STL [R1+0x4], R4 ;  /* 0x0000040401007387 */ /* 0x0001e80000100800 */
[----:B------:R0:W-:Y:S04]  /*10d0*/  STL [R1+0x50], R0 ;  /* 0x0000500001007387 */ /* 0x0001e80000100800 */
[----:B------:R0:W-:Y:S01]  /*10e0*/  STL [R1+0x54], R3 ;  /* 0x0000540301007387 */ /* 0x0001e20000100800 */
[----:B------:R-:W-:Y:S01]  /*10f0*/  IMAD.MOV.U32 R19, RZ, RZ, RZ ;  /* 0x000000ffff137224 */ /* 0x000fe200078e00ff */
[----:B------:R-:W-:Y:S01]  /*1100*/  CS2R R152, SRZ ;  /* 0x0000000000987805 */ /* 0x000fe2000001ff00 */
[----:B------:R-:W-:-:S02]  /*1110*/  IMAD.MOV.U32 R156, RZ, RZ, RZ ;  /* 0x000000ffff9c7224 */ /* 0x000fc400078e00ff */
[----:B------:R-:W-:Y:S01]  /*1120*/  VIADD R154, R22, 0x10 ;  /* 0x00000010169a7836 */ /* 0x000fe20000000000 */
[----:B0-2---:R-:W-:-:S07]  /*1130*/  LOP3.LUT R155, R14, 0x1, RZ, 0xfc, !PT ;  /* 0x000000010e9b7812 */ /* 0x005fce00078efcff */
.L_x_12667:
[----:B01-3--:R-:W0:Y:S02]  /*1140*/  LDC.64 R4, c[0x0][0xc88] ;  /* 0x00032200ff047b82 */ /* 0x00be240000000a00 */
[----:B0-----:R-:W-:-:S05]  /*1150*/  IMAD.WIDE R4, R35, 0x4, R4 ;  /* 0x0000000423047825 */ /* 0x001fca00078e0204 */
[----:B--2-4-:R-:W2:Y:S01]  /*1160*/  LDG.E R38, desc[UR56][R4.64] ;  /* 0x0000003804267981 */ /* 0x014ea2000c1e1900 */
        /* <DEDUP_REMOVED lines=11> */
[----:B------:R0:W-:Y:S08]  /*1220*/  STL [R1+0x5c], R38 ;  /* 0x00005c2601007387 */ /* 0x0001f00000100800 */
[----:B------:R-:W-:-:S02]  /*1230*/  @P1 LEA R6, P2, R38, UR4, 0x2 ;  /* 0x0000000426061c11 */ /* 0x000fc4000f8410ff */
[C---:B------:R-:W-:Y:S02]  /*1240*/  SHF.L.U32 R36, R38.reuse, 0x2, RZ ;  /* 0x0000000226247819 */ /* 0x040fe400000006ff */
[C-C-:B------:R-:W-:Y:S02]  /*1250*/  @P1 LEA.HI.X R7, R38.reuse, UR5, R0.reuse, 0x2, P2 ;  /* 0x0000000526071c11 */ /* 0x140fe400090f1400 */
[----:B------:R-:W-:Y:S01]  /*1260*/  ISETP.NE.U32.AND P2, PT, RZ, UR8, PT ;  /* 0x00000008ff007c0c */ /* 0x000fe2000bf45070 */
[----:B------:R-:W-:Y:S01]  /*1270*/  ULDC UR4, c[0x0][0x288] ;  /* 0x0000a20000047ab9 */ /* 0x000fe20000000800 */
[----:B------:R-:W-:Y:S01]  /*1280*/  SHF.L.U64.HI R37, R38, 0x2, R0 ;  /* 0x0000000226257819 */ /* 0x000fe20000010200 */
[----:B------:R0:W5:Y:S01]  /*1290*/  @P1 LDG.E R11, desc[UR56][R6.64] ;  /* 0x00000038060b1981 */ /* 0x000162000c1e1900 */
[----:B------:R-:W-:Y:S02]  /*12a0*/  ISETP.NE.AND.EX P2, PT, RZ, UR9, PT, P2 ;  /* 0x00000009ff007c0c */ /* 0x000fe4000bf45320 */
[----:B------:R-:W-:Y:S01]  /*12b0*/  IADD3 R8, P3, R36, UR6, RZ ;  /* 0x0000000624087c10 */ /* 0x000fe2000ff7e0ff */
[----:B------:R-:W-:Y:S01]  /*12c0*/  IMAD.U32 R24, RZ, RZ, UR4 ;  /* 0x00000004ff187e24 */ /* 0x000fe2000f8e00ff */
[----:B------:R-:W-:-:S02]  /*12d0*/  ULDC.64 UR4, c[0x0][0x418] ;  /* 0x0001060000047ab9 */ /* 0x000fc40000000a00 */
[----:B------:R-:W-:-:S05]  /*12e0*/  IADD3.X R9, R37, UR7, RZ, P3, !PT ;  /* 0x0000000725097c10 */ /* 0x000fca0009ffe4ff */
[----:B------:R0:W5:Y:S02]  /*12f0*/  @P0 LDG.E R35, desc[UR56][R8.64] ;  /* 0x0000003808230981 */ /* 0x000164000c1e1900 */
        /* <DEDUP_REMOVED lines=22> */
.L_x_12538:
        /* <DEDUP_REMOVED lines=15> */
.L_x_12539:
[----:B------:R-:W-:Y:S05]  /*1550*/  @!P0 BRA `(.L_x_12540) ;  /* 0x00000000000c8947 */ /* 0x000fea0003800000 */
[----:B------:R-:W2:Y:S04]  /*1560*/  LDG.E R3, desc[UR56][R8.64] ;  /* 0x0000003808037981 */ /* 0x000ea8000c1e1900 */
[----:B------:R-:W2:Y:S02]  /*1570*/  LDG.E R32, desc[UR56][R8.64+0x4] ;  /* 0x0000043808207981 */ /* 0x000ea4000c1e1900 */
[----:B--2---:R-:W-:-:S07]  /*1580*/  IMAD.IADD R32, R32, 0x1, -R3 ;  /* 0x0000000120207824 */ /* 0x004fce00078e0a03 */
.L_x_12540:
[----:B------:R-:W-:Y:S01]  /*1590*/  ULDC.64 UR4, c[0x0][0xa10] ;  /* 0x0002840000047ab9 */ /* 0x000fe20000000a00 */
[----:B------:R-:W2:Y:S01]  /*15a0*/  LDL.LU R34, [R1] ;  /* 0x0000000001227983 */ /* 0x000ea20000300800 */
[----:B------:R-:W-:-:S04]  /*15b0*/  ISETP.NE.U32.AND P0, PT, RZ, UR4, PT ;  /* 0x00000004ff007c0c */ /* 0x000fc8000bf05070 */
[----:B------:R-:W-:Y:S01]  /*15c0*/  ISETP.NE.AND.EX P0, PT, RZ, UR5, PT, P0 ;  /* 0x00000005ff007c0c */ /* 0x000fe2000bf05300 */
[----:B------:R-:W-:-:S12]  /*15d0*/  ULDC.64 UR4, c[0x0][0xa30] ;  /* 0x00028c0000047ab9 */ /* 0x000fd80000000a00 */
[----:B0-----:R-:W0:Y:S02]  /*15e0*/  @P0 LDC.64 R4, c[0x0][0xa10] ;  /* 0x00028400ff040b82 */ /* 0x001e240000000a00 */
[----:B0-----:R-:W-:-:S05]  /*15f0*/  @P0 IMAD.WIDE R4, R38, 0x4, R4 ;  /* 0x0000000426040825 */ /* 0x001fca00078e0204 */
[----:B------:R-:W3:Y:S04]  /*1600*/  @P0 LDG.E R0, desc[UR56][R4.64] ;  /* 0x0000003804000981 */ /* 0x000ee8000c1e1900 */
[----:B------:R-:W3:Y:S01]  /*1610*/  @P0 LDG.E R3, desc[UR56][R4.64+0x4] ;  /* 0x0000043804030981 */ /* 0x000ee2000c1e1900 */
[----:B------:R-:W-:Y:S01]  /*1620*/  ISETP.NE.U32.AND P1, PT, RZ, UR4, PT ;  /* 0x00000004ff007c0c */ /* 0x000fe2000bf25070 */
[----:B-----5:R-:W-:-:S03]  /*1630*/  IMAD.MOV.U32 R25, RZ, RZ, R32 ;  /* 0x000000ffff197224 */ /* 0x020fc600078e0020 */
[----:B------:R-:W-:-:S13]  /*1640*/  ISETP.NE.AND.EX P1, PT, RZ, UR5, PT, P1 ;  /* 0x00000005ff007c0c */ /* 0x000fda000bf25310 */
[----:B------:R-:W-:-:S04]  /*1650*/  @P1 IADD3 R6, P2, R36, UR4, RZ ;  /* 0x0000000424061c10 */ /* 0x000fc8000ff5e0ff */
[----:B------:R-:W-:-:S05]  /*1660*/  @P1 IADD3.X R7, R37, UR5, RZ, P2, !PT ;  /* 0x0000000525071c10 */ /* 0x000fca00097fe4ff */
[----:B------:R0:W5:Y:S01]  /*1670*/  @P1 LDG.E R25, desc[UR56][R6.64] ;  /* 0x0000003806191981 */ /* 0x000162000c1e1900 */
[----:B------:R-:W-:Y:S01]  /*1680*/  IMAD.IADD R12, R32, 0x1, -R11 ;  /* 0x00000001200c7824 */ /* 0x000fe200078e0a0b */
[----:B------:R-:W-:Y:S01]  /*1690*/  LOP3.LUT R13, R10, 0xff, RZ, 0xc0, !PT ;  /* 0x000000ff0a0d7812 */ /* 0x000fe200078ec0ff */
[----:B------:R-:W-:Y:S01]  /*16a0*/  BSSY B0, `(.L_x_12541) ;  /* 0x000002d000007945 */ /* 0x000fe20003800000 */
[----:B------:R-:W-:-:S03]  /*16b0*/  SHF.R.U32.HI R8, RZ, 0x10, R10 ;  /* 0x00000010ff087819 */ /* 0x000fc6000001160a */
[----:B------:R0:W-:Y:S01]  /*16c0*/  STL [R1+0x6c], R13 ;  /* 0x00006c0d01007387 */ /* 0x0001e20000100800 */
        /* <DEDUP_REMOVED lines=42> */
.L_x_12542:
[----:B------:R-:W-:Y:S05]  /*1970*/  BSYNC B0 ;  /* 0x0000000000007941 */ /* 0x000fea0003800000 */
.L_x_12541:
        /* <DEDUP_REMOVED lines=37> */
.L_x_12545:
[----:B------:R-:W-:Y:S05]  /*1bd0*/  BSYNC B6 ;  /* 0x0000000000067941 */ /* 0x000fea0003800000 */
.L_x_12544:
        /* <DEDUP_REMOVED lines=9> */
[----:B------:R-:W-:Y:S01]  /*1c70*/  MOV R5, UR5 ;  /* 0x0000000500057c02 */ /* 0x000fe20008000f00 */
        /* <DEDUP_REMOVED lines=10> */
.L_x_12547:
[----:B------:R-:W-:Y:S05]  /*1d20*/  BSYNC B6 ;  /* 0x0000000000067941 */ /* 0x000fea0003800000 */
.L_x_12546:
[----:B------:R-:W-:Y:S01]  /*1d30*/  ULDC.64 UR4, c[0x0][0x9f8] ;  /* 0x00027e0000047ab9 */ /* 0x000fe20000000a00 */
[----:B------:R-:W-:Y:S01]  /*1d40*/  IMAD.MOV.U32 R0, RZ, RZ, R38 ;  /* 0x000000ffff007224 */ /* 0x000fe200078e0026 */
[----:B------:R-:W-:Y:S01]  /*1d50*/  ISETP.NE.U32.AND P0, PT, RZ, UR4, PT ;  /* 0x00000004ff007c0c */ /* 0x000fe2000bf05070 */
[----:B------:R-:W2:Y:S01]  /*1d60*/  LDL R12, [R1+0x34] ;  /* 0x00003400010c7983 */ /* 0x000ea20000100800 */
[----:B------:R-:W0:Y:S02]  /*1d70*/  LDC.64 R58, c[0x0][0x300] ;  /* 0x0000c000ff3a7b82 */ /* 0x000e240000000a00 */
[----:B------:R-:W-:Y:S01]  /*1d80*/  ISETP.NE.AND.EX P0, PT, RZ, UR5, PT, P0 ;  /* 0x00000005ff007c0c */ /* 0x000fe2000bf05300 */
[----:B------:R-:W3:Y:S01]  /*1d90*/  LDL R14, [R1+0x48] ;  /* 0x00004800010e7983 */ /* 0x000ee20000100800 */
[----:B------:R-:W1:Y:S01]  /*1da0*/  S2R R31, SR_TID.X ;  /* 0x00000000001f7919 */ /* 0x000e620000002100 */
[----:B------:R-:W-:-:S03]  /*1db0*/  IMAD.IADD R41, R35, 0x1, R32 ;  /* 0x0000000123297824 */ /* 0x000fc600078e0220 */
[----:B------:R-:W4:Y:S07]  /*1dc0*/  LDC R39, c[0x0][0x3f4] ;  /* 0x0000fd00ff277b82 */ /* 0x000f2e0000000800 */
[----:B------:R-:W-:Y:S01]  /*1dd0*/  @P0 IADD3 R4, P1, R36, UR4, RZ ;  /* 0x0000000424040c10 */ /* 0x000fe2000ff3e0ff */
[----:B------:R-:W4:Y:S03]  /*1de0*/  LDC.64 R20, c[0x0][0x3f8] ;  /* 0x0000fe00ff147b82 */ /* 0x000f260000000a00 */
[----:B------:R-:W-:Y:S01]  /*1df0*/  @P0 IADD3.X R5, R37, UR5, RZ, P1, !PT ;  /* 0x0000000525050c10 */ /* 0x000fe20008ffe4ff */
[----:B------:R-:W-:-:S04]  /*1e00*/  ULDC.64 UR4, c[0x0][0xa08] ;  /* 0x0002820000047ab9 */ /* 0x000fc80000000a00 */
[----:B------:R1:W3:Y:S01]  /*1e10*/  @P0 LDG.E R0, desc[UR56][R4.64] ;  /* 0x0000003804000981 */ /* 0x0002e2000c1e1900 */
[----:B------:R-:W-:Y:S01]  /*1e20*/  SHF.R.S32.HI R43, RZ, 0x1f, R41 ;  /* 0x0000001fff2b7819 */ /* 0x000fe20000011429 */
[-C--:B0-----:R-:W-:Y:S01]  /*1e30*/  IMAD.WIDE.U32 R6, R41, R58.reuse, RZ ;  /* 0x0000003a29067225 */ /* 0x081fe200078e00ff */
[----:B------:R-:W-:Y:S02]  /*1e40*/  ISETP.NE.U32.AND P0, PT, RZ, UR4, PT ;  /* 0x00000004ff007c0c */ /* 0x000fe4000bf05070 */
[----:B------:R-:W-:Y:S01]  /*1e50*/  SHF.R.S32.HI R40, RZ, 0x1f, R18 ;  /* 0x0000001fff287819 */ /* 0x000fe20000011412 */
[----:B------:R-:W-:Y:S01]  /*1e60*/  IMAD R8, R43, R58, RZ ;  /* 0x0000003a2b087224 */ /* 0x000fe200078e02ff */
[----:B------:R-:W-:Y:S01]  /*1e70*/  ISETP.NE.AND.EX P0, PT, RZ, UR5, PT, P0 ;  /* 0x00000005ff007c0c */ /* 0x000fe2000bf05300 */
[----:B------:R-:W-:Y:S01]  /*1e80*/  ULDC.64 UR4, c[0x0][0x308] ;  /* 0x0000c20000047ab9 */ /* 0x000fe20000000a00 */
[----:B------:R-:W-:Y:S01]  /*1e90*/  SHF.R.S32.HI R17, RZ, 0x1f, R16 ;  /* 0x0000001fff117819 */ /* 0x000fe20000011410 */
[----:B------:R-:W-:-:S04]  /*1ea0*/  IMAD R3, R41, R59, R8 ;  /* 0x0000003b29037224 */ /* 0x000fc800078e0208 */
[----:B------:R-:W-:Y:S01]  /*1eb0*/  IMAD.IADD R7, R7, 0x1, R3 ;  /* 0x0000000107077824 */ /* 0x000fe200078e0203 */
[----:B-1----:R-:W-:Y:S01]  /*1ec0*/  SHF.R.U32.HI R38, RZ, 0x7, R31 ;  /* 0x00000007ff267819 */ /* 0x002fe2000001161f */
[----:B------:R-:W-:-:S03]  /*1ed0*/  IMAD.WIDE.U32 R4, R42, UR4, R6 ;  /* 0x000000042a047c25 */ /* 0x000fc6000f8e0006 */
[----:B------:R-:W-:Y:S01]  /*1ee0*/  ISETP.NE.AND P6, PT, R38, 0x1, PT ;  /* 0x000000012600780c */ /* 0x000fe20003fc5270 */
[----:B------:R-:W0:Y:S01]  /*1ef0*/  LDC.64 R6, c[0x0][0x408] ;  /* 0x00010200ff067b82 */ /* 0x000e220000000a00 */
[----:B------:R-:W-:Y:S01]  /*1f00*/  IMAD R5, R42, UR5, R5 ;  /* 0x000000052a057c24 */ /* 0x000fe2000f8e0205 */
[----:B------:R-:W-:Y:S01]  /*1f10*/  ULDC.64 UR4, c[0x0][0x310] ;  /* 0x0000c40000047ab9 */ /* 0x000fe20000000a00 */
[----:B------:R-:W-:-:S03]  /*1f20*/  SHF.R.S32.HI R23, RZ, 0x1f, R22 ;  /* 0x0000001fff177819 */ /* 0x000fc60000011416 */
[----:B----4-:R-:W-:-:S04]  /*1f30*/  IMAD.WIDE.U32 R56, R18, R20, R22 ;  /* 0x0000001412387225 */ /* 0x010fc800078e0016 */
[----:B------:R-:W-:Y:S02]  /*1f40*/  VIADD R95, R38, 0x8 ;  /* 0x00000008265f7836 */ /* 0x000fe40000000000 */
[----:B------:R-:W-:-:S04]  /*1f50*/  VIADD R32, R18, 0x60 ;  /* 0x0000006012207836 */ /* 0x000fc80000000000 */
[----:B------:R-:W-:-:S05]  /*1f60*/  IMAD.SHL.U32 R32, R32, 0x40, RZ ;  /* 0x0000004020207824 */ /* 0x000fca00078e00ff */
[----:B------:R-:W-:Y:S01]  /*1f70*/  LOP3.LUT R32, R32, 0x1c0, RZ, 0xc0, !PT ;  /* 0x000001c020207812 */ /* 0x000fe200078ec0ff */
[----:B------:R-:W-:-:S03]  /*1f80*/  IMAD R31, R21, 0xc0, RZ ;  /* 0x000000c0151f7824 */ /* 0x000fc600078e02ff */
[----:B------:R-:W-:Y:S01]  /*1f90*/  SHF.R.U32.HI R32, RZ, 0x3, R32 ;  /* 0x00000003ff207819 */ /* 0x000fe20000011620 */
[----:B------:R-:W-:Y:S02]  /*1fa0*/  IMAD R73, R59, 0xc0, RZ ;  /* 0x000000c03b497824 */ /* 0x000fe400078e02ff */
[----:B0-----:R-:W-:Y:S02]  /*1fb0*/  IMAD R71, R7, 0xc0, RZ ;  /* 0x000000c007477824 */ /* 0x001fe400078e02ff */
[----:B------:R-:W-:Y:S02]  /*1fc0*/  VIADD R77, R16, 0x20 ;  /* 0x00000020104d7836 */ /* 0x000fe40000000000 */
[----:B------:R-:W-:Y:S02]  /*1fd0*/  IMAD.SHL.U32 R74, R39, 0x2, RZ ;  /* 0x00000002274a7824 */ /* 0x000fe400078e00ff */
[C---:B--2---:R-:W-:Y:S01]  /*1fe0*/  IMAD.SHL.U32 R78, R12.reuse, 0x40, RZ ;  /* 0x000000400c4e7824 */ /* 0x044fe200078e00ff */
[----:B------:R-:W-:Y:S01]  /*1ff0*/  LOP3.LUT P1, RZ, R12, 0x4, RZ, 0xc0, !PT ;  /* 0x000000040cff7812 */ /* 0x000fe2000782c0ff */
[----:B------:R-:W-:-:S05]  /*2000*/  VIADD R12, R18, 0x60 ;  /* 0x00000060120c7836 */ /* 0x000fca0000000000 */
[----:B------:R-:W-:Y:S02]  /*2010*/  SHF.R.S32.HI R76, RZ, 0x1f, R12 ;  /* 0x0000001fff4c7819 */ /* 0x000fe4000001140c */
[----:B------:R-:W0:Y:S01]  /*2020*/  S2R R12, SR_TID.X ;  /* 0x00000000000c7919 */ /* 0x000e220000002100 */
[----:B---3--:R-:W-:Y:S02]  /*2030*/  SHF.R.S32.HI R3, RZ, 0x1f, R0 ;  /* 0x0000001fff037819 */ /* 0x008fe40000011400 */
[----:B------:R-:W-:Y:S02]  /*2040*/  SEL R61, R0, RZ, !P0 ;  /* 0x000000ff003d7207 */ /* 0x000fe40004000000 */
[----:B------:R-:W-:-:S03]  /*2050*/  SEL R10, R3, RZ, !P0 ;  /* 0x000000ff030a7207 */ /* 0x000fc60004000000 */
[----:B------:R-:W-:-:S04]  /*2060*/  IMAD.WIDE.U32 R62, R61, UR4, R4 ;  /* 0x000000043d3e7c25 */ /* 0x000fc8000f8e0004 */
[----:B------:R-:W-:Y:S02]  /*2070*/  IMAD R0, R10, UR4, RZ ;  /* 0x000000040a007c24 */ /* 0x000fe4000f8e02ff */
[----:B------:R-:W-:-:S04]  /*2080*/  IMAD.WIDE.U32 R4, R18, R58, R16 ;  /* 0x0000003a12047225 */ /* 0x000fc800078e0010 */
[----:B------:R-:W-:Y:S01]  /*2090*/  IMAD R3, R61, UR5, R0 ;  /* 0x000000053d037c24 */ /* 0x000fe2000f8e0200 */
[----:B------:R-:W-:Y:S05]  /*20a0*/  @!P6 WARPSYNC.ALL ;  /* 0x000000000000e948 */ /* 0x000fea0003800000 */
[----:B------:R-:W-:Y:S01]  /*20b0*/  IMAD R0, R40, R58, RZ ;  /* 0x0000003a28007224 */ /* 0x000fe200078e02ff */
[----:B------:R-:W-:Y:S01]  /*20c0*/  ULDC.64 UR4, c[0x0][0x330] ;  /* 0x0000cc0000047ab9 */ /* 0x000fe20000000a00 */
[----:B------:R-:W-:Y:S01]  /*20d0*/  IMAD.IADD R80, R63, 0x1, R3 ;  /* 0x000000013f507824 */ /* 0x000fe200078e0203 */
[----:B------:R-:W-:Y:S01]  /*20e0*/  @!P6 BAR.SYNC.DEFER_BLOCKING 0x9, 0x100 ;  /* 0x024400000000eb1d */ /* 0x000fe20000010000 */
[----:B------:R-:W-:Y:S01]  /*20f0*/  IMAD.WIDE.U32 R8, R42, UR4, R16 ;  /* 0x000000042a087c25 */ /* 0x000fe2000f8e0010 */
[----:B------:R-:W-:-:S03]  /*2100*/  IADD3 R81, P0, R62, R4, RZ ;  /* 0x000000043e517210 */ /* 0x000fc60007f1e0ff */
[----:B------:R-:W-:Y:S02]  /*2110*/  IMAD R79, R18, R59, R0 ;  /* 0x0000003b124f7224 */ /* 0x000fe400078e0200 */
[----:B------:R-:W-:Y:S01]  /*2120*/  IMAD R9, R42, UR5, R9 ;  /* 0x000000052a097c24 */ /* 0x000fe2000f8e0209 */
[----:B------:R-:W-:Y:S01]  /*2130*/  ULDC.64 UR4, c[0x0][0x338] ;  /* 0x0000ce0000047ab9 */ /* 0x000fe20000000a00 */
[----:B------:R-:W-:Y:S01]  /*2140*/  IMAD R0, R40, R20, RZ ;  /* 0x0000001428007224 */ /* 0x000fe200078e02ff */
[----:B------:R-:W-:Y:S01]  /*2150*/  IADD3.X R79, R80, R5, R79, P0, !PT ;  /* 0x00000005504f7210 */ /* 0x000fe200007fe44f */
[----:B------:R-:W-:Y:S01]  /*2160*/  IMAD R3, R10, UR4, RZ ;  /* 0x000000040a037c24 */ /* 0x000fe2000f8e02ff */
[----:B------:R-:W-:Y:S01]  /*2170*/  ISETP.GE.AND P0, PT, R16, R39, PT ;  /* 0x000000271000720c */ /* 0x000fe20003f06270 */
[----:B------:R-:W-:Y:S02]  /*2180*/  IMAD.MOV.U32 R42, RZ, RZ, R34 ;  /* 0x000000ffff2a7224 */ /* 0x000fe400078e0022 */
[----:B------:R-:W-:Y:S01]  /*2190*/  IMAD R37, R61, UR5, R3 ;  /* 0x000000053d257c24 */ /* 0x000fe2000f8e0203 */
[----:B------:R-:W-:Y:S01]  /*21a0*/  SEL R3, R39, RZ, P0 ;  /* 0x000000ff27037207 */ /* 0x000fe20000000000 */
[----:B------:R-:W-:-:S02]  /*21b0*/  IMAD R5, R18, R21, R0 ;  /* 0x0000001512057224 */ /* 0x000fc400078e0200 */
[----:B------:R-:W-:Y:S02]  /*21c0*/  IMAD R0, R40, R6, RZ ;  /* 0x0000000628007224 */ /* 0x000fe400078e02ff */
[----:B------:R-:W-:-:S04]  /*21d0*/  IMAD.WIDE.U32 R34, R18, R20, R16 ;  /* 0x0000001412227225 */ /* 0x000fc800078e0010 */
[----:B------:R-:W-:Y:S01]  /*21e0*/  IMAD.IADD R3, R16, 0x1, R3 ;  /* 0x0000000110037824 */ /* 0x000fe200078e0203 */
[----:B------:R-:W-:Y:S01]  /*21f0*/  LOP3.LUT R42, R42, 0xfffffffb, RZ, 0xc0, !PT ;  /* 0xfffffffb2a2a7812 */ /* 0x000fe200078ec0ff */
[----:B------:R-:W-:Y:S02]  /*2200*/  IMAD.IADD R57, R57, 0x1, R5 ;  /* 0x0000000139397824 */ /* 0x000fe400078e0205 */
[----:B------:R-:W-:Y:S01]  /*2210*/  IMAD R13, R18, R7, R0 ;  /* 0x00000007120d7224 */ /* 0x000fe200078e0200 */
[----:B------:R-:W-:Y:S01]  /*2220*/  SHF.R.S32.HI R0, RZ, 0x1f, R3 ;  /* 0x0000001fff007819 */ /* 0x000fe20000011403 */
[----:B------:R-:W-:Y:S01]  /*2230*/  IMAD.IADD R35, R5, 0x1, R35 ;  /* 0x0000000105237824 */ /* 0x000fe200078e0223 */
[----:B-----5:R-:W-:Y:S01]  /*2240*/  SHF.R.S32.HI R5, RZ, 0x1f, R25 ;  /* 0x0000001fff057819 */ /* 0x020fe20000011419 */
[----:B0-----:R-:W-:Y:S01]  /*2250*/  VIADD R38, R12, 0xffffff80 ;  /* 0xffffff800c267836 */ /* 0x001fe20000000000 */
[----:B------:R-:W-:Y:S02]  /*2260*/  LEA.HI R3, R0, R3, RZ, 0x3 ;  /* 0x0000000300037211 */ /* 0x000fe400078f18ff */
[----:B------:R-:W-:Y:S01]  /*2270*/  @P1 LOP3.LUT R42, R42, 0x4, RZ, 0xfc, !PT ;  /* 0x000000042a2a1812 */ /* 0x000fe200078efcff */
[----:B------:R-:W-:Y:S01]  /*2280*/  IMAD R0, R5, R6, RZ ;  /* 0x0000000605007224 */ /* 0x000fe200078e02ff */
[----:B------:R-:W-:Y:S01]  /*2290*/  LOP3.LUT R78, R78, 0x1c0, RZ, 0xc0, !PT ;  /* 0x000001c04e4e7812 */ /* 0x000fe200078ec0ff */
[----:B------:R-:W-:Y:S01]  /*22a0*/  VIADD R12, R18, 0x60 ;  /* 0x00000060120c7836 */ /* 0x000fe20000000000 */
[----:B------:R-:W-:Y:S01]  /*22b0*/  SHF.R.S32.HI R36, RZ, 0x1f, R38 ;  /* 0x0000001fff247819 */ /* 0x000fe20000011426 */
[----:B------:R-:W-:Y:S01]  /*22c0*/  IMAD R15, R25, R7, R0 ;  /* 0x00000007190f7224 */ /* 0x000fe200078e0200 */
[----:B------:R0:W-:Y:S01]  /*22d0*/  STL [R1], R42 ;  /* 0x0000002a01007387 */ /* 0x0001e20000100800 */
[----:B------:R-:W-:Y:S01]  /*22e0*/  SHF.R.U32.HI R75, RZ, 0x3, R78 ;  /* 0x00000003ff4b7819 */ /* 0x000fe2000001164e */
[----:B------:R-:W-:Y:S01]  /*22f0*/  IMAD.SHL.U32 R12, R12, 0x40, RZ ;  /* 0x000000400c0c7824 */ /* 0x000fe200078e00ff */
[----:B------:R-:W-:-:S02]  /*2300*/  LOP3.LUT R0, R78, 0x18, R16, 0xf8, !PT ;  /* 0x000000184e007812 */ /* 0x000fc400078ef810 */
[----:B------:R-:W-:Y:S01]  /*2310*/  LEA.HI R36, R36, R38, RZ, 0x5 ;  /* 0x0000002624247211 */ /* 0x000fe200078f28ff */
[----:B------:R-:W-:Y:S01]  /*2320*/  IMAD.WIDE.U32 R60, R61, UR4, R8 ;  /* 0x000000043d3c7c25 */ /* 0x000fe2000f8e0008 */
[----:B------:R-:W-:Y:S01]  /*2330*/  LOP3.LUT R0, R0, R75, RZ, 0x3c, !PT ;  /* 0x0000004b00007212 */ /* 0x000fe200078e3cff */
[----:B------:R-:W-:Y:S01]  /*2340*/  ULDC UR4, c[0x0][0x2f4] ;  /* 0x0000bd0000047ab9 */ /* 0x000fe20000000800 */
[----:B------:R-:W-:Y:S01]  /*2350*/  SHF.R.S32.HI R36, RZ, 0x5, R36 ;  /* 0x00000005ff247819 */ /* 0x000fe20000011424 */
[----:B------:R-:W-:Y:S01]  /*2360*/  IMAD.WIDE.U32 R10, R18, R6, R22 ;  /* 0x00000006120a7225 */ /* 0x000fe200078e0016 */
[----:B------:R-:W-:-:S03]  /*2370*/  LOP3.LUT R12, R12, 0x1c0, RZ, 0xc0, !PT ;  /* 0x000001c00c0c7812 */ /* 0x000fc600078ec0ff */
[----:B------:R-:W-:Y:S01]  /*2380*/  IMAD.WIDE.U32 R8, R18, R6, R16 ;  /* 0x0000000612087225 */ /* 0x000fe200078e0010 */
[----:B------:R-:W-:-:S03]  /*2390*/  LOP3.LUT R12, R12, 0x38, R3, 0xf8, !PT ;  /* 0x000000380c0c7812 */ /* 0x000fc600078ef803 */
[-C--:B------:R-:W-:Y:S02]  /*23a0*/  IMAD R4, R5, R20.reuse, RZ ;  /* 0x0000001405047224 */ /* 0x080fe400078e02ff */
[----:B------:R-:W-:Y:S01]  /*23b0*/  IMAD R70, R36, 0x200, R0 ;  /* 0x0000020024467824 */ /* 0x000fe200078e0200 */
[----:B------:R-:W-:Y:S01]  /*23c0*/  LOP3.LUT R0, R78, 0x38, R3, 0xf8, !PT ;  /* 0x000000384e007812 */ /* 0x000fe200078ef803 */
[----:B------:R-:W-:Y:S02]  /*23d0*/  IMAD.IADD R11, R11, 0x1, R13 ;  /* 0x000000010b0b7824 */ /* 0x000fe400078e020d */
[----:B------:R-:W-:Y:S02]  /*23e0*/  IMAD.IADD R9, R13, 0x1, R9 ;  /* 0x000000010d097824 */ /* 0x000fe400078e0209 */
[C---:B------:R-:W-:Y:S01]  /*23f0*/  IMAD R13, R25.reuse, R21, R4 ;  /* 0x00000015190d7224 */ /* 0x040fe200078e0204 */
[----:B------:R-:W-:Y:S01]  /*2400*/  IADD3 R4, P1, R18, R41, RZ ;  /* 0x0000002912047210 */ /* 0x000fe20007f3e0ff */
[----:B------:R-:W-:Y:S01]  /*2410*/  IMAD.WIDE.U32 R56, R25, R20, R56 ;  /* 0x0000001419387225 */ /* 0x000fe200078e0038 */
[----:B------:R-:W-:-:S03]  /*2420*/  LOP3.LUT R0, R0, R75, RZ, 0x3c, !PT ;  /* 0x0000004b00007212 */ /* 0x000fc600078e3cff */
[----:B------:R-:W-:Y:S01]  /*2430*/  IMAD.WIDE.U32 R34, R25, R20, R34 ;  /* 0x0000001419227225 */ /* 0x000fe200078e0022 */
[----:B------:R-:W-:-:S03]  /*2440*/  LOP3.LUT R12, R12, R32, RZ, 0x3c, !PT ;  /* 0x000000200c0c7212 */ /* 0x000fc600078e3cff */
[----:B------:R-:W-:Y:S01]  /*2450*/  IMAD.WIDE.U32 R20, R20, 0xc0, RZ ;  /* 0x000000c014147825 */ /* 0x000fe200078e00ff */
[----:B------:R-:W-:-:S03]  /*2460*/  LOP3.LUT R65, R3, 0xfffffff8, RZ, 0xc0, !PT ;  /* 0xfffffff803417812 */ /* 0x000fc600078ec0ff */
[----:B------:R-:W-:-:S04]  /*2470*/  IMAD.WIDE.U32 R10, R25, R6, R10 ;  /* 0x00000006190a7225 */ /* 0x000fc800078e000a */
[----:B------:R-:W-:Y:S01]  /*2480*/  IMAD.WIDE.U32 R8, R25, R6, R8 ;  /* 0x0000000619087225 */ /* 0x000fe200078e0008 */
[----:B------:R-:W-:-:S03]  /*2490*/  SHF.R.S32.HI R64, RZ, 0x3, R3 ;  /* 0x00000003ff407819 */ /* 0x000fc60000011403 */
[----:B------:R-:W-:-:S04]  /*24a0*/  IMAD.WIDE.U32 R58, R58, 0xc0, RZ ;  /* 0x000000c03a3a7825 */ /* 0x000fc800078e00ff */
[----:B------:R-:W-:Y:S01]  /*24b0*/  IMAD.WIDE.U32 R6, R6, 0xc0, RZ ;  /* 0x000000c006067825 */ /* 0x000fe200078e00ff */
[----:B------:R-:W-:-:S03]  /*24c0*/  ISETP.GE.AND P2, PT, R77, UR4, PT ;  /* 0x000000044d007c0c */ /* 0x000fc6000bf46270 */
[----:B------:R-:W-:Y:S01]  /*24d0*/  IMAD.IADD R72, R21, 0x1, R31 ;  /* 0x0000000115487824 */ /* 0x000fe200078e021f */
[----:B------:R-:W-:Y:S01]  /*24e0*/  LEA R31, R36, R0, 0x9 ;  /* 0x00000000241f7211 */ /* 0x000fe200078e48ff */
[----:B------:R-:W-:Y:S01]  /*24f0*/  IMAD.X R5, R40, 0x1, R43, P1 ;  /* 0x0000000128057824 */ /* 0x000fe200008e062b */
[----:B------:R-:W-:Y:S01]  /*2500*/  ISETP.GE.AND P1, PT, R16, UR4, PT ;  /* 0x0000000410007c0c */ /* 0x000fe2000bf26270 */
[----:B------:R-:W-:Y:S01]  /*2510*/  IMAD.IADD R73, R59, 0x1, R73 ;  /* 0x000000013b497824 */ /* 0x000fe200078e0249 */
[----:B------:R-:W-:Y:S01]  /*2520*/  SHF.R.S32.HI R32, RZ, 0x1f, R65 ;  /* 0x0000001fff207819 */ /* 0x000fe20000011441 */
[----:B------:R-:W-:Y:S02]  /*2530*/  IMAD.IADD R71, R7, 0x1, R71 ;  /* 0x0000000107477824 */ /* 0x000fe400078e0247 */
[----:B------:R-:W-:Y:S02]  /*2540*/  IMAD.IADD R69, R57, 0x1, R13 ;  /* 0x0000000139457824 */ /* 0x000fe400078e020d */
[----:B------:R-:W-:-:S02]  /*2550*/  IMAD.IADD R68, R13, 0x1, R35 ;  /* 0x000000010d447824 */ /* 0x000fc400078e0223 */
[----:B------:R-:W-:Y:S02]  /*2560*/  IMAD.IADD R67, R11, 0x1, R15 ;  /* 0x000000010b437824 */ /* 0x000fe400078e020f */
[----:B------:R-:W-:Y:S02]  /*2570*/  IMAD.IADD R66, R15, 0x1, R9 ;  /* 0x000000010f427824 */ /* 0x000fe400078e0209 */
[----:B------:R-:W-:Y:S02]  /*2580*/  IMAD.IADD R3, R14, 0x1, R12 ;  /* 0x000000010e037824 */ /* 0x000fe400078e020c */
[----:B0-----:R-:W-:-:S07]  /*2590*/  IMAD.IADD R0, R61, 0x1, R37 ;  /* 0x000000013d007824 */ /* 0x001fce00078e0225 */
.L_x_12597:
[----:B------:R-:W2:Y:S01]  /*25a0*/  LDL R39, [R1+0x34] ;  /* 0x0000340001277983 */ /* 0x000ea20000100800 */
[----:B------:R-:W0:Y:S03]  /*25b0*/  LDC.64 R90, c[0x0][0x300] ;  /* 0x0000c000ff5a7b82 */ /* 0x000e260000000a00 */
[----:B------:R-:W3:Y:S01]  /*25c0*/  LDL.LU R38, [R1] ;  /* 0x0000000001267983 */ /* 0x000ee20000300800 */
[----:B------:R-:W-:Y:S01]  /*25d0*/  VIADD R37, R29, 0xffffffff ;  /* 0xffffffff1d257836 */ /* 0x000fe20000000000 */
[----:B------:R-:W-:Y:S05]  /*25e0*/  YIELD ;  /* 0x0000000000007946 */ /* 0x000fea0003800000 */
[----:B------:R-:W1:Y:S01]  /*25f0*/  LDC.64 R84, c[0x0][0x2e8] ;  /* 0x0000ba00ff547b82 */ /* 0x000e620000000a00 */
[----:B------:R-:W-:Y:S01]  /*2600*/  SHF.R.S32.HI R36, RZ, 0x1f, R37 ;  /* 0x0000001fff247819 */ /* 0x000fe20000011425 */
[-C--:B------:R-:W-:Y:S01]  /*2610*/  IMAD R13, R73, R37.reuse, RZ ;  /* 0x00000025490d7224 */ /* 0x080fe200078e02ff */
[----:B------:R-:W-:Y:S01]  /*2620*/  BSSY B0, `(.L_x_12548) ;  /* 0x00002f8000007945 */ /* 0x000fe20003800000 */
[----:B------:R-:W-:-:S04]  /*2630*/  IMAD.WIDE.U32 R88, R58, R37, RZ ;  /* 0x000000253a587225 */ /* 0x000fc800078e00ff */
[----:B------:R-:W-:Y:S01]  /*2640*/  IMAD R13, R36, R58, R13 ;  /* 0x0000003a240d7224 */ /* 0x000fe200078e020d */
[----:B------:R-:W-:Y:S01]  /*2650*/  IADD3 R14, P3, R81, R88, RZ ;  /* 0x00000058510e7210 */ /* 0x000fe20007f7e0ff */
[----:B------:R-:W4:Y:S01]  /*2660*/  LDC R92, c[0x0][0x3f4] ;  /* 0x0000fd00ff5c7b82 */ /* 0x000f220000000800 */
[----:B------:R-:W-:Y:S02]  /*2670*/  IMAD R87, R19, 0x3000, R70 ;  /* 0x0000300013577824 */ /* 0x000fe400078e0246 */
[----:B------:R-:W-:Y:S02]  /*2680*/  IMAD.IADD R89, R89, 0x1, R13 ;  /* 0x0000000159597824 */ /* 0x000fe400078e020d */
[----:B0-----:R-:W-:Y:S02]  /*2690*/  IMAD R29, R91, 0x60, RZ ;  /* 0x000000605b1d7824 */ /* 0x001fe400078e02ff */
[----:B------:R-:W-:-:S04]  /*26a0*/  IMAD.WIDE.U32 R12, R90, 0x60, R88 ;  /* 0x000000605a0c7825 */ /* 0x000fc800078e0058 */
[----:B------:R-:W-:Y:S01]  /*26b0*/  IMAD.X R15, R89, 0x1, R79, P3 ;  /* 0x00000001590f7824 */ /* 0x000fe200018e064f */
[----:B------:R-:W-:Y:S01]  /*26c0*/  IADD3 R12, P3, R81, R12, RZ ;  /* 0x0000000c510c7210 */ /* 0x000fe20007f7e0ff */
[----:B------:R-:W-:-:S03]  /*26d0*/  VIADD R83, R87, 0x20 ;  /* 0x0000002057537836 */ /* 0x000fc60000000000 */
[----:B------:R-:W-:Y:S01]  /*26e0*/  IADD3.X R13, R79, R13, R29, P3, !PT ;  /* 0x0000000d4f0d7210 */ /* 0x000fe20001ffe41d */
[----:B------:R-:W-:Y:S01]  /*26f0*/  IMAD.MOV.U32 R29, RZ, RZ, R37 ;  /* 0x000000ffff1d7224 */ /* 0x000fe200078e0025 */
[----:B-1----:R-:W-:-:S04]  /*2700*/  LEA R42, P3, R14, R84, 0x1 ;  /* 0x000000540e2a7211 */ /* 0x002fc800078608ff */
[----:B------:R-:W-:Y:S02]  /*2710*/  LEA.HI.X R43, R14, R85, R15, 0x1, P3 ;  /* 0x000000550e2b7211 */ /* 0x000fe400018f0c0f */
[----:B------:R-:W-:-:S04]  /*2720*/  LEA R40, P3, R12, R84, 0x1 ;  /* 0x000000540c287211 */ /* 0x000fc800078608ff */
[----:B------:R-:W-:Y:S02]  /*2730*/  LEA.HI.X R41, R12, R85, R13, 0x1, P3 ;  /* 0x000000550c297211 */ /* 0x000fe400018f0c0d */
[----:B------:R-:W-:Y:S02]  /*2740*/  ISETP.GT.AND P3, PT, R37, R30, PT ;  /* 0x0000001e2500720c */ /* 0x000fe40003f64270 */
[----:B--2---:R-:W-:Y:S02]  /*2750*/  LOP3.LUT P4, RZ, R39, 0x4, RZ, 0xc0, !PT ;  /* 0x0000000427ff7812 */ /* 0x004fe4000788c0ff */
[----:B---3--:R-:W-:-:S09]  /*2760*/  LOP3.LUT R38, R38, 0xfffffffd, RZ, 0xc0, !PT ;  /* 0xfffffffd26267812 */ /* 0x008fd200078ec0ff */
[----:B------:R-:W-:Y:S02]  /*2770*/  @P3 LOP3.LUT R38, R38, 0x2, RZ, 0xfc, !PT ;  /* 0x0000000226263812 */ /* 0x000fe400078efcff */
[----:B----4-:R-:W-:-:S03]  /*2780*/  ISETP.GE.AND P3, PT, R92, 0x1, PT ;  /* 0x000000015c00780c */ /* 0x010fc60003f66270 */
[----:B------:R0:W-:Y:S01]  /*2790*/  STL [R1], R38 ;  /* 0x0000002601007387 */ /* 0x0001e20000100800 */
[C---:B------:R-:W-:Y:S02]  /*27a0*/  @P4 VIADD R83, R87.reuse, 0xffffffe0 ;  /* 0xffffffe057534836 */ /* 0x040fe40000000000 */
[--C-:B------:R-:W-:Y:S02]  /*27b0*/  IMAD R87, R87, 0x2, R28.reuse ;  /* 0x0000000257577824 */ /* 0x100fe400078e021c */
[----:B------:R-:W-:-:S05]  /*27c0*/  IMAD R83, R83, 0x2, R28 ;  /* 0x0000000253537824 */ /* 0x000fca00078e021c */
[----:B0-----:R-:W-:Y:S05]  /*27d0*/  @!P3 BRA `(.L_x_12549) ;  /* 0x0000002c0008b947 */ /* 0x001fea0003800000 */
        /* <DEDUP_REMOVED lines=44> */
.L_x_12552:
[----:B------:R-:W-:Y:S05]  /*2aa0*/  BSYNC B1 ;  /* 0x0000000000017941 */ /* 0x000fea0003800000 */
.L_x_12551:
[----:B0-----:R-:W-:Y:S01]  /*2ab0*/  VIADD R12, R18, 0x60 ;  /* 0x00000060120c7836 */ /* 0x001fe20000000000 */
[----:B------:R-:W-:Y:S01]  /*2ac0*/  BSSY B1, `(.L_x_12553) ;  /* 0x0000021000017945 */ /* 0x000fe20003800000 */
[----:B-----5:R-:W-:Y:S02]  /*2ad0*/  IMAD.MOV.U32 R90, RZ, RZ, R52 ;  /* 0x000000ffff5a7224 */ /* 0x020fe400078e0034 */
[----:B------:R-:W-:Y:S01]  /*2ae0*/  IMAD.MOV.U32 R91, RZ, RZ, R53 ;  /* 0x000000ffff5b7224 */ /* 0x000fe200078e0035 */
        /* <DEDUP_REMOVED lines=30> */
.L_x_12554:
[----:B------:R-:W-:Y:S05]  /*2cd0*/  BSYNC B1 ;  /* 0x0000000000017941 */ /* 0x000fea0003800000 */
.L_x_12553:
        /* <DEDUP_REMOVED lines=33> */
.L_x_12555:
[----:B------:R-:W-:Y:S01]  /*2ef0*/  IMAD R82, R19, 0x8, R2 ;  /* 0x0000000813527824 */ /* 0x000fe200078e0202 */
[----:B------:R-:W-:Y:S01]  /*2f00*/  SHF.L.U32 R94, R153, 0x1f, RZ ;  /* 0x0000001f995e7819 */ /* 0x000fe200000006ff */
[----:B------:R-:W-:Y:S03]  /*2f10*/  BSSY B1, `(.L_x_12556) ;  /* 0x0000003000017945 */ /* 0x000fe60003800000 */
[----:B------:R-:W0:Y:S02]  /*2f20*/  SYNCS.PHASECHK.TRANS64.TRYWAIT P6, [R82+URZ+0x30890], R94 ;  /* 0x0308905e520075a7 */ /* 0x000e2400080c017f */
[----:B0-----:R-:W-:Y:S05]  /*2f30*/  @!P6 BRA `(.L_x_12557) ;  /* 0x000001500020e947 */ /* 0x001fea0003800000 */
.L_x_12810:
[----:B------:R-:W-:Y:S05]  /*2f40*/  BSYNC B1 ;  /* 0x0000000000017941 */ /* 0x000fea0003800000 */
.L_x_12556:
[----:B------:R-:W-:Y:S04]  /*2f50*/  BSSY B1, `(.L_x_12558) ;  /* 0x000006d000017945 */ /* 0x000fe80003800000 */
[----:B------:R-:W-:Y:S05]  /*2f60*/  @P4 BRA `(.L_x_12559) ;  /* 0x0000000400ac4947 */ /* 0x000fea0003800000 */
[----:B------:R-:W-:Y:S04]  /*2f70*/  BSSY B2, `(.L_x_12560) ;  /* 0x0000036000027945 */ /* 0x000fe80003800000 */
[----:B------:R-:W-:Y:S05]  /*2f80*/  @P1 BRA `(.L_x_12561) ;  /* 0x0000000000d01947 */ /* 0x000fea0003800000 */
[----:B------:R1:W2:Y:S01]  /*2f90*/  LDS.128 R12, [R87+0x12000] ;  /* 0x01200000570c7984 */ /* 0x0002a20000000c00 */
        /* <DEDUP_REMOVED lines=17> */
[----:B------:R-:W-:Y:S01]  /*30b0*/  FMUL.FTZ R111, R85, R108 ;  /* 0x0000006c556f7220 */ /* 0x000fe20000410000 */
[----:B------:R-:W-:Y:S01]  /*30c0*/  LOP3.LUT R102, R84, 0xffff0000, RZ, 0xc0, !PT ;  /* 0xffff000054667812 */ /* 0x000fe200078ec0ff */
[----:B------:R-:W-:Y:S01]  /*30d0*/  IMAD.U32 R105, R105, 0x10000, RZ ;  /* 0x0001000069697824 */ /* 0x000fe200078e00ff */
[----:B------:R-:W-:Y:S01]  /*30e0*/  SHF.L.U32 R89, R13, 0x10, RZ ;  /* 0x000000100d597819 */ /* 0x000fe200000006ff */
[C---:B------:R-:W-:Y:S01]  /*30f0*/  FMUL.FTZ R110, R88.reuse, R106 ;  /* 0x0000006a586e7220 */ /* 0x040fe20000410000 */
[----:B------:R-:W-:Y:S01]  /*3100*/  LOP3.LUT R14, R15, 0xffff0000, RZ, 0xc0, !PT ;  /* 0xffff00000f0e7812 */ /* 0x000fe200078ec0ff */
[----:B------:R-:W-:Y:S01]  /*3110*/  FMUL.FTZ R109, R88, R102 ;  /* 0x00000066586d7220 */ /* 0x000fe20000410000 */
[----:B------:R-:W-:Y:S01]  /*3120*/  LOP3.LUT R107, R107, 0xffff0000, RZ, 0xc0, !PT ;  /* 0xffff00006b6b7812 */ /* 0x000fe200078ec0ff */
[C---:B------:R-:W-:Y:S01]  /*3130*/  IMAD.U32 R13, R12.reuse, 0x10000, RZ ;  /* 0x000100000c0d7824 */ /* 0x040fe200078e00ff */
[----:B------:R-:W-:Y:S01]  /*3140*/  LOP3.LUT R103, R103, 0xffff0000, RZ, 0xc0, !PT ;  /* 0xffff000067677812 */ /* 0x000fe200078ec0ff */
[----:B------:R-:W-:Y:S01]  /*3150*/  FMUL.FTZ R85, R85, R104 ;  /* 0x0000006855557220 */ /* 0x000fe20000410000 */
[----:B------:R-:W-:Y:S01]  /*3160*/  LOP3.LUT R88, R12, 0xffff0000, RZ, 0xc0, !PT ;  /* 0xffff00000c587812 */ /* 0x000fe200078ec0ff */
[----:B------:R-:W-:-:S02]  /*3170*/  IMAD.U32 R84, R84, 0x10000, RZ ;  /* 0x0001000054547824 */ /* 0x000fc400078e00ff */
[----:B------:R-:W-:Y:S01]  /*3180*/  FFMA.FTZ R12, R89, R102, -R110 ;  /* 0x00000066590c7223 */ /* 0x000fe2000001086e */
[----:B------:R-:W-:Y:S01]  /*3190*/  FFMA.FTZ R111, R48, R104, -R111 ;  /* 0x00000068306f7223 */ /* 0x000fe2000001086f */
[C---:B------:R-:W-:Y:S01]  /*31a0*/  FMUL.FTZ R102, R14.reuse, R107 ;  /* 0x0000006b0e667220 */ /* 0x040fe20000410000 */
[----:B------:R-:W-:Y:S01]  /*31b0*/  FMUL.FTZ R104, R14, R103 ;  /* 0x000000670e687220 */ /* 0x000fe20000410000 */
[----:B------:R-:W-:Y:S01]  /*31c0*/  FMUL.FTZ R14, R88, R105 ;  /* 0x00000069580e7220 */ /* 0x000fe20000410000 */
[----:B------:R-:W-:Y:S02]  /*31d0*/  IMAD.U32 R15, R15, 0x10000, RZ ;  /* 0x000100000f0f7824 */ /* 0x000fe400078e00ff */
[----:B------:R-:W-:Y:S01]  /*31e0*/  FFMA.FTZ R109, R89, R106, R109 ;  /* 0x0000006a596d7223 */ /* 0x000fe2000001006d */
        /* <DEDUP_REMOVED lines=12> */
.L_x_12563:
[----:B------:R-:W-:Y:S05]  /*32b0*/  BSYNC B3 ;  /* 0x0000000000037941 */ /* 0x000fea0003800000 */
.L_x_12562:
[----:B--2---:R1:W-:Y:S02]  /*32c0*/  STG.E.128 desc[UR56][R42.64], R12 ;  /* 0x0000000c2a007986 */ /* 0x0043e4000c101d38 */
.L_x_12561:
[----:B------:R-:W-:Y:S05]  /*32d0*/  BSYNC B2 ;  /* 0x0000000000027941 */ /* 0x000fea0003800000 */
.L_x_12560:
[----:B------:R-:W-:Y:S05]  /*32e0*/  @P2 BRA `(.L_x_12559) ;  /* 0x0000000000cc2947 */ /* 0x000fea0003800000 */
[----:B-1----:R1:W2:Y:S01]  /*32f0*/  LDS.128 R12, [R83+0x12000] ;  /* 0x01200000530c7984 */ /* 0x0022a20000000c00 */
[----:B------:R-:W-:Y:S01]  /*3300*/  ISETP.GE.AND P4, PT, R154, R92, PT ;  /* 0x0000005c9a00720c */ /* 0x000fe20003f86270 */
[----:B------:R-:W-:-:S12]  /*3310*/  BSSY B2, `(.L_x_12564) ;  /* 0x000002f000027945 */ /* 0x000fd80003800000 */
[----:B-1----:R-:W-:Y:S05]  /*3320*/  @P4 BRA `(.L_x_12565) ;  /* 0x0000000000b44947 */ /* 0x002fea0003800000 */
[----:B------:R-:W-:Y:S02]  /*3330*/  SHF.R.U64 R84, R54, 0x10, R55 ;  /* 0x0000001036547819 */ /* 0x000fe40000001237 */
[--C-:B------:R-:W-:Y:S01]  /*3340*/  SHF.R.U64 R88, R52, 0x10, R53.reuse ;  /* 0x0000001034587819 */ /* 0x100fe20000001235 */
[----:B--2---:R-:W-:Y:S01]  /*3350*/  IMAD.U32 R52, R14, 0x10000, RZ ;  /* 0x000100000e347824 */ /* 0x004fe200078e00ff */
        /* <DEDUP_REMOVED lines=11> */
[----:B------:R-:W-:Y:S01]  /*3410*/  FMUL.FTZ R102, R53, R88 ;  /* 0x0000005835667220 */ /* 0x000fe20000410000 */
[----:B------:R-:W-:Y:S01]  /*3420*/  LOP3.LUT R54, R14, 0xffff0000, RZ, 0xc0, !PT ;  /* 0xffff00000e367812 */ /* 0x000fe200078ec0ff */
[C---:B------:R-:W-:Y:S01]  /*3430*/  IMAD.U32 R14, R15.reuse, 0x10000, RZ ;  /* 0x000100000f0e7824 */ /* 0x040fe200078e00ff */
[----:B------:R-:W-:Y:S01]  /*3440*/  LOP3.LUT R48, R15, 0xffff0000, RZ, 0xc0, !PT ;  /* 0xffff00000f307812 */ /* 0x000fe200078ec0ff */
[----:B------:R-:W-:-:S02]  /*3450*/  IMAD.U32 R15, R13, 0x10000, RZ ;  /* 0x000100000d0f7824 */ /* 0x000fc400078e00ff */
[-C--:B------:R-:W-:Y:S01]  /*3460*/  FMUL.FTZ R53, R53, R84.reuse ;  /* 0x0000005435357220 */ /* 0x080fe20000410000 */
[----:B------:R-:W-:Y:S02]  /*3470*/  IMAD.U32 R85, R98, 0x10000, RZ ;  /* 0x0001000062557824 */ /* 0x000fe400078e00ff */
[C---:B------:R-:W-:Y:S01]  /*3480*/  FFMA.FTZ R102, R15.reuse, R84, -R102 ;  /* 0x000000540f667223 */ /* 0x040fe20000010866 */
[----:B------:R-:W-:Y:S01]  /*3490*/  FFMA.FTZ R89, R15, R88, R53 ;  /* 0x000000580f597223 */ /* 0x000fe20000010035 */
[----:B------:R-:W-:Y:S02]  /*34a0*/  IMAD.U32 R13, R12, 0x10000, RZ ;  /* 0x000100000c0d7824 */ /* 0x000fe400078e00ff */
[----:B------:R-:W-:Y:S01]  /*34b0*/  FMUL.FTZ R103, R54, R85 ;  /* 0x0000005536677220 */ /* 0x000fe20000410000 */
[----:B------:R-:W-:Y:S01]  /*34c0*/  IMAD.U32 R55, R100, 0x10000, RZ ;  /* 0x0001000064377824 */ /* 0x000fe200078e00ff */
[----:B------:R-:W-:Y:S02]  /*34d0*/  LOP3.LUT R53, R98, 0xffff0000, RZ, 0xc0, !PT ;  /* 0xffff000062357812 */ /* 0x000fe400078ec0ff */
[----:B------:R-:W-:Y:S01]  /*34e0*/  LOP3.LUT R15, R100, 0xffff0000, RZ, 0xc0, !PT ;  /* 0xffff0000640f7812 */ /* 0x000fe200078ec0ff */
[-C--:B------:R-:W-:Y:S01]  /*34f0*/  FMUL.FTZ R105, R54, R55.reuse ;  /* 0x0000003736697220 */ /* 0x080fe20000410000 */
[----:B------:R-:W-:Y:S01]  /*3500*/  LOP3.LUT R12, R12, 0xffff0000, RZ, 0xc0, !PT ;  /* 0xffff00000c0c7812 */ /* 0x000fe200078ec0ff */
[----:B------:R-:W-:Y:S01]  /*3510*/  FFMA.FTZ R103, R52, R55, -R103 ;  /* 0x0000003734677223 */ /* 0x000fe20000010867 */
[C---:B------:R-:W-:Y:S01]  /*3520*/  FMUL.FTZ R55, R48.reuse, R53 ;  /* 0x0000003530377220 */ /* 0x040fe20000410000 */
        /* <DEDUP_REMOVED lines=13> */
.L_x_12565:
[----:B------:R-:W-:Y:S05]  /*3600*/  BSYNC B2 ;  /* 0x0000000000027941 */ /* 0x000fea0003800000 */
.L_x_12564:
[----:B--2---:R2:W-:Y:S02]  /*3610*/  STG.E.128 desc[UR56][R42.64+0x40], R12 ;  /* 0x0000400c2a007986 */ /* 0x0045e4000c101d38 */
.L_x_12559:
[----:B------:R-:W-:Y:S05]  /*3620*/  BSYNC B1 ;  /* 0x0000000000017941 */ /* 0x000fea0003800000 */
.L_x_12558:
[----:B------:R-:W-:Y:S05]  /*3630*/  @P5 BRA `(.L_x_12566) ;  /* 0x0000001c00d85947 */ /* 0x000fea0003800000 */
[----:B------:R-:W-:Y:S04]  /*3640*/  BSSY B1, `(.L_x_12567) ;  /* 0x0000036000017945 */ /* 0x000fe80003800000 */
[----:B------:R-:W-:Y:S05]  /*3650*/  @P1 BRA `(.L_x_12568) ;  /* 0x0000000000d01947 */ /* 0x000fea0003800000 */
[----:B-12---:R1:W2:Y:S01]  /*3660*/  LDS.128 R12, [R87+0x15000] ;  /* 0x01500000570c7984 */ /* 0x0062a20000000c00 */
[----:B------:R-:W-:Y:S01]  /*3670*/  ISETP.GE.AND P4, PT, R22, R92, PT ;  /* 0x0000005c1600720c */ /* 0x000fe20003f86270 */
[----:B------:R-:W-:-:S12]  /*3680*/  BSSY B2, `(.L_x_12569) ;  /* 0x0000030000027945 */ /* 0x000fd80003800000 */
[----:B-1----:R-:W-:Y:S05]  /*3690*/  @P4 BRA `(.L_x_12570) ;  /* 0x0000000000b84947 */ /* 0x002fea0003800000 */
[--C-:B------:R-:W-:Y:S01]  /*36a0*/  SHF.R.U64 R53, R46, 0x10, R47.reuse ;  /* 0x000000102e357819 */ /* 0x100fe2000000122f */
[----:B--2---:R-:W-:Y:S01]  /*36b0*/  IMAD.U32 R42, R14, 0x10000, RZ ;  /* 0x000100000e2a7824 */ /* 0x004fe200078e00ff */
[----:B------:R-:W-:Y:S02]  /*36c0*/  SHF.R.U32.HI R46, RZ, 0x10, R47 ;  /* 0x00000010ff2e7819 */ /* 0x000fe4000001162f */
[--C-:B------:R-:W-:Y:S02]  /*36d0*/  SHF.R.U32.HI R48, RZ, 0x10, R45.reuse ;  /* 0x00000010ff307819 */ /* 0x100fe4000001162d */
        /* <DEDUP_REMOVED lines=42> */
.L_x_12570:
[----:B------:R-:W-:Y:S05]  /*3980*/  BSYNC B2 ;  /* 0x0000000000027941 */ /* 0x000fea0003800000 */
.L_x_12569:
[----:B--2---:R3:W-:Y:S02]  /*3990*/  STG.E.128 desc[UR56][R40.64], R12 ;  /* 0x0000000c28007986 */ /* 0x0047e4000c101d38 */
.L_x_12568:
[----:B------:R-:W-:Y:S05]  /*39a0*/  BSYNC B1 ;  /* 0x0000000000017941 */ /* 0x000fea0003800000 */
.L_x_12567:
[----:B------:R-:W-:Y:S05]  /*39b0*/  @P2 BRA `(.L_x_12566) ;  /* 0x0000001800f82947 */ /* 0x000fea0003800000 */
[----:B-123--:R1:W2:Y:S01]  /*39c0*/  LDS.128 R12, [R83+0x15000] ;  /* 0x01500000530c7984 */ /* 0x00e2a20000000c00 */
        /* <DEDUP_REMOVED lines=49> */
.L_x_12572:
[----:B------:R-:W-:Y:S05]  /*3ce0*/  BSYNC B1 ;  /* 0x0000000000017941 */ /* 0x000fea0003800000 */
.L_x_12571:
[----:B--2---:R4:W-:Y:S01]  /*3cf0*/  STG.E.128 desc[UR56][R40.64+0x40], R12 ;  /* 0x0000400c28007986 */ /* 0x0049e2000c101d38 */
[----:B------:R-:W-:Y:S05]  /*3d00*/  BRA `(.L_x_12566) ;  /* 0x0000001800247947 */ /* 0x000fea0003800000 */
.L_x_12550:
[C---:B------:R-:W-:Y:S02]  /*3d10*/  ISETP.GE.AND P3, PT, R18.reuse, R86, PT ;  /* 0x000000561200720c */ /* 0x040fe40003f66270 */
[----:B------:R-:W-:Y:S02]  /*3d20*/  CS2R R38, SRZ ;  /* 0x0000000000267805 */ /* 0x000fe4000001ff00 */
[----:B------:R-:W-:Y:S01]  /*3d30*/  CS2R R36, SRZ ;  /* 0x0000000000247805 */ /* 0x000fe2000001ff00 */
[----:B------:R-:W-:Y:S01]  /*3d40*/  VIADD R44, R18, 0x60 ;  /* 0x00000060122c7836 */ /* 0x000fe20000000000 */
[----:B------:R-:W-:-:S13]  /*3d50*/  ISETP.GE.OR P3, PT, R16, R92, P3 ;  /* 0x0000005c1000720c */ /* 0x000fda0001f66670 */
[----:B------:R-:W0:Y:S01]  /*3d60*/  @!P3 LDC.64 R40, c[0x0][0x3e8] ;  /* 0x0000fa00ff28bb82 */ /* 0x000e220000000a00 */
[----:B------:R-:W-:-:S04]  /*3d70*/  @!P3 IADD3 R14, P4, R34, R50, RZ ;  /* 0x00000032220eb210 */ /* 0x000fc80007f9e0ff */
[----:B------:R-:W-:Y:S02]  /*3d80*/  @!P3 IADD3.X R15, R93, R68, RZ, P4, !PT ;  /* 0x000000445d0fb210 */ /* 0x000fe400027fe4ff */
[----:B------:R-:W-:Y:S01]  /*3d90*/  @!P3 IADD3 R12, P4, R8, R48, RZ ;  /* 0x00000030080cb210 */ /* 0x000fe20007f9e0ff */
[----:B------:R-:W1:Y:S04]  /*3da0*/  @!P3 LDC.64 R42, c[0x0][0x400] ;  /* 0x00010000ff2abb82 */ /* 0x000e680000000a00 */
[----:B------:R-:W-:Y:S01]  /*3db0*/  @!P3 IMAD.X R13, R82, 0x1, R66, P4 ;  /* 0x00000001520db824 */ /* 0x000fe200020e0642 */
[----:B0-----:R-:W-:-:S04]  /*3dc0*/  @!P3 LEA R40, P4, R14, R40, 0x1 ;  /* 0x000000280e28b211 */ /* 0x001fc800078808ff */
[----:B------:R-:W-:Y:S02]  /*3dd0*/  @!P3 LEA.HI.X R41, R14, R41, R15, 0x1, P4 ;  /* 0x000000290e29b211 */ /* 0x000fe400020f0c0f */
[----:B------:R-:W-:Y:S02]  /*3de0*/  CS2R R14, SRZ ;  /* 0x00000000000e7805 */ /* 0x000fe4000001ff00 */
[----:B-1----:R-:W-:-:S04]  /*3df0*/  @!P3 LEA R42, P4, R12, R42, 0x1 ;  /* 0x0000002a0c2ab211 */ /* 0x002fc800078808ff */
[----:B------:R-:W-:Y:S02]  /*3e00*/  @!P3 LEA.HI.X R43, R12, R43, R13, 0x1, P4 ;  /* 0x0000002b0c2bb211 */ /* 0x000fe400020f0c0d */
[----:B------:R-:W-:-:S03]  /*3e10*/  CS2R R12, SRZ ;  /* 0x00000000000c7805 */ /* 0x000fc6000001ff00 */
[----:B------:R0:W5:Y:S04]  /*3e20*/  @!P3 LDG.E.128 R36, desc[UR56][R42.64] ;  /* 0x000000382a24b981 */ /* 0x000168000c1e1d00 */
[----:B------:R1:W5:Y:S01]  /*3e30*/  @!P3 LDG.E.128 R12, desc[UR56][R40.64] ;  /* 0x00000038280cb981 */ /* 0x000362000c1e1d00 */
[----:B------:R-:W-:-:S04]  /*3e40*/  ISETP.GE.AND P3, PT, R44, R86, PT ;  /* 0x000000562c00720c */ /* 0x000fc80003f66270 */
[----:B------:R-:W-:Y:S01]  /*3e50*/  ISETP.GE.OR P3, PT, R16, R92, P3 ;  /* 0x0000005c1000720c */ /* 0x000fe20001f66670 */
[----:B------:R-:W-:Y:S01]  /*3e60*/  BSSY B1, `(.L_x_12573) ;  /* 0x000001a000017945 */ /* 0x000fe20003800000 */
[----:B0-----:R-:W-:Y:S02]  /*3e70*/  CS2R R42, SRZ ;  /* 0x00000000002a7805 */ /* 0x001fe4000001ff00 */
[----:B------:R-:W-:Y:S02]  /*3e80*/  CS2R R46, SRZ ;  /* 0x00000000002e7805 */ /* 0x000fe4000001ff00 */
[----:B------:R-:W-:Y:S02]  /*3e90*/  CS2R R44, SRZ ;  /* 0x00000000002c7805 */ /* 0x000fe4000001ff00 */
[----:B-1----:R-:W-:-:S05]  /*3ea0*/  CS2R R40, SRZ ;  /* 0x0000000000287805 */ /* 0x002fca000001ff00 */
[----:B------:R-:W-:Y:S05]  /*3eb0*/  @P3 BRA `(.L_x_12574) ;  /* 0x0000000000503947 */ /* 0x000fea0003800000 */
[----:B------:R-:W0:Y:S01]  /*3ec0*/  LDC.64 R40, c[0x0][0x3f8] ;  /* 0x0000fe00ff287b82 */ /* 0x000e220000000a00 */
[----:B------:R-:W-:Y:S01]  /*3ed0*/  IMAD.MOV.U32 R51, RZ, RZ, R93 ;  /* 0x000000ffff337224 */ /* 0x000fe200078e005d */
[----:B------:R-:W-:Y:S01]  /*3ee0*/  ULDC.64 UR4, c[0x0][0x3e8] ;  /* 0x0000fa0000047ab9 */ /* 0x000fe20000000a00 */
[----:B------:R-:W-:Y:S02]  /*3ef0*/  IMAD.MOV.U32 R49, RZ, RZ, R82 ;  /* 0x000000ffff317224 */ /* 0x000fe400078e0052 */
        /* <DEDUP_REMOVED lines=16> */
.L_x_12574:
[----:B------:R-:W-:Y:S05]  /*4000*/  BSYNC B1 ;  /* 0x0000000000017941 */ /* 0x000fea0003800000 */
.L_x_12573:
[----:B-----5:R-:W-:Y:S01]  /*4010*/  IMAD.MOV.U32 R48, RZ, RZ, R42 ;  /* 0x000000ffff307224 */ /* 0x020fe200078e002a */
[----:B------:R-:W-:Y:S01]  /*4020*/  ISETP.NE.AND P3, PT, R155, 0x3, PT ;  /* 0x000000039b00780c */ /* 0x000fe20003f65270 */
        /* <DEDUP_REMOVED lines=32> */
[----:B------:R-:W-:Y:S06]  /*4230*/  @!P3 BRA `(.L_x_12575) ;  /* 0x000000000004b947 */ /* 0x000fec0003800000 */
[----:B------:R-:W-:Y:S01]  /*4240*/  BPT.TRAP 0x1 ;  /* 0x000000040000795c */ /* 0x000fe20000300000 */
.L_x_12575:
[----:B------:R-:W-:Y:S01]  /*4250*/  IMAD R82, R19, 0x8, R2 ;  /* 0x0000000813527824 */ /* 0x000fe200078e0202 */
[----:B------:R-:W-:Y:S01]  /*4260*/  SHF.L.U32 R94, R153, 0x1f, RZ ;  /* 0x0000001f995e7819 */ /* 0x000fe200000006ff */
[----:B------:R-:W0:Y:S01]  /*4270*/  LDC R97, c[0x0][0x2f4] ;  /* 0x0000bd00ff617b82 */ /* 0x000e220000000800 */
[----:B------:R-:W-:Y:S02]  /*4280*/  BSSY B1, `(.L_x_12576) ;  /* 0x0000004000017945 */ /* 0x000fe40003800000 */
[----:B------:R-:W1:Y:S01]  /*4290*/  SYNCS.PHASECHK.TRANS64.TRYWAIT P5, [R82+URZ+0x30890], R94 ;  /* 0x0308905e520075a7 */ /* 0x000e6200080a017f */
[----:B0-----:R-:W-:Y:S01]  /*42a0*/  IMAD.IADD R99, R97, 0x1, -R74 ;  /* 0x0000000161637824 */ /* 0x001fe200078e0a4a */
[----:B-1----:R-:W-:Y:S06]  /*42b0*/  @!P5 BRA `(.L_x_12577) ;  /* 0x0000013c0054d947 */ /* 0x002fec0003800000 */
.L_x_12811:
[----:B------:R-:W-:Y:S05]  /*42c0*/  BSYNC B1 ;  /* 0x0000000000017941 */ /* 0x000fea0003800000 */
.L_x_12576:
[----:B------:R-:W-:Y:S01]  /*42d0*/  ISETP.GE.OR P5, PT, R18, R86, P1 ;  /* 0x000000561200720c */ /* 0x000fe20000fa6670 */
[----:B------:R-:W-:-:S12]  /*42e0*/  BSSY B1, `(.L_x_12578) ;  /* 0x0000086000017945 */ /* 0x000fd80003800000 */
[----:B------:R-:W-:Y:S05]  /*42f0*/  @P5 BRA `(.L_x_12579) ;  /* 0x0000000800105947 */ /* 0x000fea0003800000 */
[----:B------:R-:W1:Y:S01]  /*4300*/  S2R R49, SR_TID.X ;  /* 0x0000000000317919 */ /* 0x000e620000002100 */
[----:B------:R-:W-:Y:S01]  /*4310*/  SHF.R.S32.HI R48, RZ, 0x1f, R18 ;  /* 0x0000001fff307819 */ /* 0x000fe20000011412 */
[-C--:B------:R-:W-:Y:S01]  /*4320*/  IMAD.WIDE.U32 R92, R18, R90.reuse, R88 ;  /* 0x0000005a125c7225 */ /* 0x080fe200078e0058 */
[----:B------:R-:W-:Y:S03]  /*4330*/  BSSY B2, `(.L_x_12580) ;  /* 0x0000074000027945 */ /* 0x000fe60003800000 */
[----:B------:R-:W-:Y:S01]  /*4340*/  IMAD R48, R48, R90, RZ ;  /* 0x0000005a30307224 */ /* 0x000fe200078e02ff */
[----:B------:R-:W-:-:S03]  /*4350*/  IADD3 R96, P5, P6, R62, R92, R65 ;  /* 0x0000005c3e607210 */ /* 0x000fc60007ebe041 */
[----:B------:R-:W-:Y:S01]  /*4360*/  IMAD R101, R18, R91, R48 ;  /* 0x0000005b12657224 */ /* 0x000fe200078e0230 */
[----:B------:R-:W-:-:S03]  /*4370*/  SEL R48, R74, R99, !P0 ;  /* 0x000000634a307207 */ /* 0x000fc60004000000 */
[----:B------:R-:W-:-:S05]  /*4380*/  IMAD.IADD R101, R101, 0x1, R93 ;  /* 0x0000000165657824 */ /* 0x000fca00078e025d */
[----:B------:R-:W-:Y:S01]  /*4390*/  IADD3.X R98, R80, R101, R32, P5, P6 ;  /* 0x0000006550627210 */ /* 0x000fe20002fec420 */
[----:B-1----:R-:W-:Y:S01]  /*43a0*/  VIADD R51, R49, 0xffffff80 ;  /* 0xffffff8031337836 */ /* 0x002fe20000000000 */
[----:B------:R-:W-:-:S04]  /*43b0*/  SHF.R.S32.HI R49, RZ, 0x1f, R48 ;  /* 0x0000001fff317819 */ /* 0x000fc80000011430 */
[----:B------:R-:W-:Y:S02]  /*43c0*/  LEA.HI R49, R49, R48, RZ, 0x4 ;  /* 0x0000003031317211 */ /* 0x000fe400078f20ff */
[----:B------:R-:W-:Y:S02]  /*43d0*/  SHF.R.S32.HI R50, RZ, 0x1f, R51 ;  /* 0x0000001fff327819 */ /* 0x000fe40000011433 */
[----:B------:R-:W-:Y:S02]  /*43e0*/  LEA.HI.SX32 R49, R49, R64, 0x1c ;  /* 0x0000004031317211 */ /* 0x000fe400078fe2ff */
[----:B------:R-:W-:-:S03]  /*43f0*/  LEA.HI R50, R50, R51, RZ, 0x5 ;  /* 0x0000003332327211 */ /* 0x000fc600078f28ff */
[----:B------:R-:W-:Y:S01]  /*4400*/  IMAD.SHL.U32 R103, R49, 0x8, RZ ;  /* 0x0000000831677824 */ /* 0x000fe200078e00ff */
[----:B------:R-:W-:Y:S01]  /*4410*/  SHF.R.S32.HI R50, RZ, 0x5, R50 ;  /* 0x00000005ff327819 */ /* 0x000fe20000011432 */
[----:B------:R-:W-:-:S03]  /*4420*/  IMAD R49, R19, 0x3000, R31 ;  /* 0x0000300013317824 */ /* 0x000fc600078e021f */
[----:B------:R-:W-:Y:S01]  /*4430*/  LOP3.LUT R48, R78, 0x38, R103, 0xf8, !PT ;  /* 0x000000384e307812 */ /* 0x000fe200078ef867 */
[----:B------:R-:W-:-:S03]  /*4440*/  IMAD R49, R49, 0x2, R2 ;  /* 0x0000000231317824 */ /* 0x000fc600078e0202 */
[----:B------:R-:W-:-:S05]  /*4450*/  LOP3.LUT R48, R48, R75, RZ, 0x3c, !PT ;  /* 0x0000004b30307212 */ /* 0x000fca00078e3cff */
        /* <DEDUP_REMOVED lines=8> */
[----:B------:R-:W-:Y:S01]  /*44e0*/  SHF.R.U32.HI R104, RZ, 0x10, R13 ;  /* 0x00000010ff687819 */ /* 0x000fe2000001160d */
[----:B-1----:R-:W-:Y:S01]  /*44f0*/  IMAD.U32 R107, R49, 0x10000, RZ ;  /* 0x00010000316b7824 */ /* 0x002fe200078e00ff */
[C---:B------:R-:W-:Y:S01]  /*4500*/  PRMT R105, R100.reuse, 0x5410, R105 ;  /* 0x0000541064697816 */ /* 0x040fe20000000069 */
[----:B------:R-:W-:Y:S01]  /*4510*/  IMAD.U32 R118, R55, 0x10000, RZ ;  /* 0x0001000037767824 */ /* 0x000fe200078e00ff */
[----:B------:R-:W-:Y:S02]  /*4520*/  PRMT R104, R100, 0x5432, R104 ;  /* 0x0000543264687816 */ /* 0x000fe40000000068 */
[----:B------:R-:W-:Y:S01]  /*4530*/  SHF.R.U64 R36, R36, 0x10, R37 ;  /* 0x0000001024247819 */ /* 0x000fe20000001225 */
[C---:B------:R-:W-:Y:S01]  /*4540*/  IMAD.U32 R102, R105.reuse, 0x10000, RZ ;  /* 0x0001000069667824 */ /* 0x040fe200078e00ff */
[----:B------:R-:W-:Y:S01]  /*4550*/  LOP3.LUT R105, R105, 0xffff0000, RZ, 0xc0, !PT ;  /* 0xffff000069697812 */ /* 0x000fe200078ec0ff */
[----:B------:R-:W-:Y:S01]  /*4560*/  IMAD.U32 R100, R104, 0x10000, RZ ;  /* 0x0001000068647824 */ /* 0x000fe200078e00ff */
[----:B------:R-:W-:Y:S01]  /*4570*/  LOP3.LUT R55, R55, 0xffff0000, RZ, 0xc0, !PT ;  /* 0xffff000037377812 */ /* 0x000fe200078ec0ff */
[C---:B------:R-:W-:Y:S01]  /*4580*/  FMUL.FTZ R106, R117.reuse, R102 ;  /* 0x00000066756a7220 */ /* 0x040fe20000410000 */
[----:B------:R-:W-:Y:S01]  /*4590*/  SHF.R.U64 R12, R12, 0x10, R13 ;  /* 0x000000100c0c7819 */ /* 0x000fe2000000120d */
[-C--:B------:R-:W-:Y:S01]  /*45a0*/  FMUL.FTZ R117, R117, R100.reuse ;  /* 0x0000006475757220 */ /* 0x080fe20000410000 */
[----:B------:R-:W-:Y:S01]  /*45b0*/  SHF.R.U64 R38, R38, 0x10, R39 ;  /* 0x0000001026267819 */ /* 0x000fe20000001227 */
[----:B------:R-:W-:Y:S01]  /*45c0*/  FFMA.FTZ R100, R107, R100, -R106 ;  /* 0x000000646b647223 */ /* 0x000fe2000001086a */
[----:B------:R-:W-:Y:S01]  /*45d0*/  LOP3.LUT R106, R53, 0xffff0000, RZ, 0xc0, !PT ;  /* 0xffff0000356a7812 */ /* 0x000fe200078ec0ff */
[----:B------:R-:W-:Y:S01]  /*45e0*/  FFMA.FTZ R102, R107, R102, R117 ;  /* 0x000000666b667223 */ /* 0x000fe20000010075 */
[----:B------:R-:W-:Y:S01]  /*45f0*/  LOP3.LUT R53, R104, 0xffff0000, RZ, 0xc0, !PT ;  /* 0xffff000068357812 */ /* 0x000fe200078ec0ff */
[----:B------:R-:W-:Y:S01]  /*4600*/  IMAD.U32 R37, R50, 0x10000, RZ ;  /* 0x0001000032257824 */ /* 0x000fe200078e00ff */
[----:B------:R-:W-:Y:S01]  /*4610*/  LOP3.LUT R104, R49, 0xffff0000, RZ, 0xc0, !PT ;  /* 0xffff000031687812 */ /* 0x000fe200078ec0ff */
[C---:B------:R-:W-:Y:S01]  /*4620*/  FMUL.FTZ R49, R106.reuse, R105 ;  /* 0x000000696a317220 */ /* 0x040fe20000410000 */
[----:B------:R-:W-:Y:S01]  /*4630*/  SHF.R.U32.HI R107, RZ, 0x10, R15 ;  /* 0x00000010ff6b7819 */ /* 0x000fe2000001160f */
[-C--:B------:R-:W-:Y:S01]  /*4640*/  FMUL.FTZ R106, R106, R53.reuse ;  /* 0x000000356a6a7220 */ /* 0x080fe20000410000 */
[----:B------:R-:W-:Y:S01]  /*4650*/  PRMT R12, R111, 0x5432, R12 ;  /* 0x000054326f0c7816 */ /* 0x000fe2000000000c */
[----:B------:R-:W-:Y:S01]  /*4660*/  FFMA.FTZ R49, R104, R53, -R49 ;  /* 0x0000003568317223 */ /* 0x000fe20000010831 */
[----:B------:R-:W-:Y:S01]  /*4670*/  SHF.R.U64 R14, R14, 0x10, R15 ;  /* 0x000000100e0e7819 */ /* 0x000fe2000000120f */
[----:B------:R-:W-:Y:S01]  /*4680*/  FFMA.FTZ R53, R104, R105, R106 ;  /* 0x0000006968357223 */ /* 0x000fe2000001006a */
[----:B------:R-:W-:Y:S01]  /*4690*/  SHF.R.U32.HI R105, RZ, 0x10, R39 ;  /* 0x00000010ff697819 */ /* 0x000fe20000011627 */
[----:B------:R-:W-:Y:S01]  /*46a0*/  IMAD.U32 R15, R52, 0x10000, RZ ;  /* 0x00010000340f7824 */ /* 0x000fe200078e00ff */
[----:B------:R-:W-:-:S02]  /*46b0*/  PRMT R104, R112, 0x5432, R107 ;  /* 0x0000543270687816 */ /* 0x000fc4000000006b */
[----:B------:R-:W-:Y:S01]  /*46c0*/  PRMT R105, R116, 0x5410, R105 ;  /* 0x0000541074697816 */ /* 0x000fe20000000069 */
[C---:B------:R-:W-:Y:S01]  /*46d0*/  IMAD.U32 R116, R51.reuse, 0x10000, RZ ;  /* 0x0001000033747824 */ /* 0x040fe200078e00ff */
[----:B------:R-:W-:Y:S01]  /*46e0*/  LOP3.LUT R39, R51, 0xffff0000, RZ, 0xc0, !PT ;  /* 0xffff000033277812 */ /* 0x000fe200078ec0ff */
[----:B------:R-:W-:Y:S01]  /*46f0*/  IMAD.U32 R117, R104, 0x10000, RZ ;  /* 0x0001000068757824 */ /* 0x000fe200078e00ff */
[----:B------:R-:W-:Y:S01]  /*4700*/  LOP3.LUT R52, R52, 0xffff0000, RZ, 0xc0, !PT ;  /* 0xffff000034347812 */ /* 0x000fe200078ec0ff */
[----:B------:R-:W-:Y:S01]  /*4710*/  IMAD.U32 R107, R105, 0x10000, RZ ;  /* 0x00010000696b7824 */ /* 0x000fe200078e00ff */
[----:B------:R-:W-:Y:S01]  /*4720*/  SHF.L.U32 R13, R48, 0x10, RZ ;  /* 0x00000010300d7819 */ /* 0x000fe200000006ff */
[----:B------:R-:W-:Y:S01]  /*4730*/  IMAD.U32 R51, R54, 0x10000, RZ ;  /* 0x0001000036337824 */ /* 0x000fe200078e00ff */
[----:B------:R-:W-:Y:S01]  /*4740*/  LOP3.LUT R48, R48, 0xffff0000, RZ, 0xc0, !PT ;  /* 0xffff000030307812 */ /* 0x000fe200078ec0ff */
[C---:B------:R-:W-:Y:S01]  /*4750*/  FMUL.FTZ R119, R118.reuse, R107 ;  /* 0x0000006b76777220 */ /* 0x040fe20000410000 */
[----:B------:R-:W-:Y:S01]  /*4760*/  FMUL.FTZ R118, R118, R117 ;  /* 0x0000007576767220 */ /* 0x000fe20000410000 */
[----:B------:R-:W-:-:S02]  /*4770*/  PRMT R38, R108, 0x5432, R38 ;  /* 0x000054326c267816 */ /* 0x000fc40000000026 */
[C---:B------:R-:W-:Y:S01]  /*4780*/  FFMA.FTZ R106, R116.reuse, R117, -R119 ;  /* 0x00000075746a7223 */ /* 0x040fe20000010877 */
[----:B------:R-:W-:Y:S01]  /*4790*/  FFMA.FTZ R107, R116, R107, R118 ;  /* 0x0000006b746b7223 */ /* 0x000fe20000010076 */
[----:B------:R-:W-:Y:S02]  /*47a0*/  LOP3.LUT R116, R105, 0xffff0000, RZ, 0xc0, !PT ;  /* 0xffff000069747812 */ /* 0x000fe400078ec0ff */
[----:B------:R-:W-:Y:S02]  /*47b0*/  LOP3.LUT R118, R104, 0xffff0000, RZ, 0xc0, !PT ;  /* 0xffff000068767812 */ /* 0x000fe400078ec0ff */
[----:B------:R-:W-:Y:S01]  /*47c0*/  PRMT R104, R109, 0x5432, R36 ;  /* 0x000054326d687816 */ /* 0x000fe20000000024 */
[C---:B------:R-:W-:Y:S01]  /*47d0*/  FMUL.FTZ R36, R55.reuse, R116 ;  /* 0x0000007437247220 */ /* 0x040fe20000410000 */
[----:B------:R-:W-:Y:S01]  /*47e0*/  PRMT R14, R110, 0x5432, R14 ;  /* 0x000054326e0e7816 */ /* 0x000fe2000000000e */
[-C--:B------:R-:W-:Y:S01]  /*47f0*/  FMUL.FTZ R105, R55, R118.reuse ;  /* 0x0000007637697220 */ /* 0x080fe20000410000 */
[----:B------:R-:W-:Y:S01]  /*4800*/  LOP3.LUT R54, R54, 0xffff0000, RZ, 0xc0, !PT ;  /* 0xffff000036367812 */ /* 0x000fe200078ec0ff */
[----:B------:R-:W-:Y:S01]  /*4810*/  FFMA.FTZ R55, R39, R118, -R36 ;  /* 0x0000007627377223 */ /* 0x000fe20000010824 */
[----:B------:R-:W-:-:S02]  /*4820*/  IMAD.U32 R36, R104, 0x10000, RZ ;  /* 0x0001000068247824 */ /* 0x000fc400078e00ff */
[----:B------:R-:W-:Y:S01]  /*4830*/  FFMA.FTZ R116, R39, R116, R105 ;  /* 0x0000007427747223 */ /* 0x000fe20000010069 */
[----:B------:R-:W-:Y:S01]  /*4840*/  IMAD.U32 R118, R12, 0x10000, RZ ;  /* 0x000100000c767824 */ /* 0x000fe200078e00ff */
[----:B------:R-:W-:Y:S01]  /*4850*/  LOP3.LUT R39, R104, 0xffff0000, RZ, 0xc0, !PT ;  /* 0xffff000068277812 */ /* 0x000fe200078ec0ff */
[C---:B------:R-:W-:Y:S01]  /*4860*/  FMUL.FTZ R104, R15.reuse, R36 ;  /* 0x000000240f687220 */ /* 0x040fe20000410000 */
[----:B------:R-:W-:Y:S01]  /*4870*/  LOP3.LUT R105, R12, 0xffff0000, RZ, 0xc0, !PT ;  /* 0xffff00000c697812 */ /* 0x000fe200078ec0ff */
[-C--:B------:R-:W-:Y:S01]  /*4880*/  FMUL.FTZ R15, R15, R118.reuse ;  /* 0x000000760f0f7220 */ /* 0x080fe20000410000 */
[----:B------:R-:W-:Y:S01]  /*4890*/  LOP3.LUT R50, R50, 0xffff0000, RZ, 0xc0, !PT ;  /* 0xffff000032327812 */ /* 0x000fe200078ec0ff */
[C---:B------:R-:W-:Y:S01]  /*48a0*/  FMUL.FTZ R117, R52.reuse, R39 ;  /* 0x0000002734757220 */ /* 0x040fe20000410000 */
[C---:B------:R-:W-:Y:S01]  /*48b0*/  FFMA.FTZ R12, R13.reuse, R118, -R104 ;  /* 0x000000760d0c7223 */ /* 0x040fe20000010868 */
[----:B------:R-:W-:Y:S01]  /*48c0*/  FFMA.FTZ R13, R13, R36, R15 ;  /* 0x000000240d0d7223 */ /* 0x000fe2000001000f */
[-C--:B------:R-:W-:Y:S01]  /*48d0*/  FMUL.FTZ R119, R52, R105.reuse ;  /* 0x0000006934777220 */ /* 0x080fe20000410000 */
        /* <DEDUP_REMOVED lines=8> */
[----:B------:R-:W-:Y:S01]  /*4960*/  FMUL.FTZ R51, R51, R52 ;  /* 0x0000003433337220 */ /* 0x000fe20000410000 */
[----:B------:R-:W-:Y:S01]  /*4970*/  FMUL.FTZ R54, R54, R117 ;  /* 0x0000007536367220 */ /* 0x000fe20000410000 */
[----:B------:R-:W-:Y:S01]  /*4980*/  F2FP.BF16.F32.PACK_AB R55, R55, R106 ;  /* 0x0000006a3737723e */ /* 0x000fe200000010ff */
[C---:B------:R-:W-:Y:S01]  /*4990*/  FFMA.FTZ R14, R37.reuse, R52, -R14 ;  /* 0x00000034250e7223 */ /* 0x040fe2000001080e */
[----:B------:R-:W-:Y:S01]  /*49a0*/  FFMA.FTZ R51, R37, R36, R51 ;  /* 0x0000002425337223 */ /* 0x000fe20000010033 */
[C---:B------:R-:W-:Y:S01]  /*49b0*/  FFMA.FTZ R54, R50.reuse, R105, R54 ;  /* 0x0000006932367223 */ /* 0x040fe20000010036 */
[----:B------:R-:W-:Y:S01]  /*49c0*/  FFMA.FTZ R39, R50, R117, -R39 ;  /* 0x0000007532277223 */ /* 0x000fe20000010827 */
        /* <DEDUP_REMOVED lines=10> */
.L_x_12581:
[----:B------:R-:W-:Y:S05]  /*4a70*/  BSYNC B2 ;  /* 0x0000000000027941 */ /* 0x000fea0003800000 */
.L_x_12580:
[----:B------:R-:W-:Y:S02]  /*4a80*/  ISETP.GE.AND P5, PT, R103, R97, PT ;  /* 0x000000616700720c */ /* 0x000fe40003fa6270 */
[----:B------:R-:W-:-:S11]  /*4a90*/  P2R R13, PR, RZ, 0x1 ;  /* 0x00000001ff0d7803 */ /* 0x000fd60000000000 */
[--C-:B------:R-:W-:Y:S02]  /*4aa0*/  @!P5 SHF.R.S32.HI R12, RZ, 0x1f, R103.reuse ;  /* 0x0000001fff0cd819 */ /* 0x100fe40000011467 */
[----:B------:R-:W-:-:S04]  /*4ab0*/  @!P5 IADD3 R92, P0, P6, R62, R92, R103 ;  /* 0x0000005c3e5cd210 */ /* 0x000fc80007e1e067 */
[----:B------:R-:W-:Y:S02]  /*4ac0*/  @!P5 IADD3.X R101, R80, R101, R12, P0, P6 ;  /* 0x000000655065d210 */ /* 0x000fe400007ec40c */
[CC--:B------:R-:W-:Y:S02]  /*4ad0*/  LEA R12, P6, R96.reuse, R84.reuse, 0x1 ;  /* 0x00000054600c7211 */ /* 0x0c0fe400078c08ff */
[----:B------:R-:W-:Y:S02]  /*4ae0*/  ISETP.NE.AND P0, PT, R13, RZ, PT ;  /* 0x000000ff0d00720c */ /* 0x000fe40003f05270 */
[----:B------:R-:W-:Y:S02]  /*4af0*/  LEA.HI.X R13, R96, R85, R98, 0x1, P6 ;  /* 0x00000055600d7211 */ /* 0x000fe400030f0c62 */
[----:B------:R-:W-:-:S03]  /*4b00*/  @!P5 LEA R14, P6, R92, R84, 0x1 ;  /* 0x000000545c0ed211 */ /* 0x000fc600078c08ff */
[----:B-1----:R1:W-:Y:S01]  /*4b10*/  STG.E.128 desc[UR56][R12.64], R48 ;  /* 0x000000300c007986 */ /* 0x0023e2000c101d38 */
[----:B------:R-:W-:-:S05]  /*4b20*/  @!P5 LEA.HI.X R15, R92, R85, R101, 0x1, P6 ;  /* 0x000000555c0fd211 */ /* 0x000fca00030f0c65 */
[----:B--2---:R1:W-:Y:S04]  /*4b30*/  @!P5 STG.E.128 desc[UR56][R14.64], R52 ;  /* 0x000000340e00d986 */ /* 0x0043e8000c101d38 */
.L_x_12579:
[----:B------:R-:W-:Y:S05]  /*4b40*/  BSYNC B1 ;  /* 0x0000000000017941 */ /* 0x000fea0003800000 */
.L_x_12578:
[----:B-1----:R-:W-:Y:S02]  /*4b50*/  VIADD R13, R18, 0x60 ;  /* 0x00000060120d7836 */ /* 0x002fe40000000000 */
[-C--:B------:R-:W-:Y:S02]  /*4b60*/  IMAD R12, R76, R90.reuse, RZ ;  /* 0x0000005a4c0c7224 */ /* 0x080fe400078e02ff */
[C---:B------:R-:W-:Y:S01]  /*4b70*/  IMAD.WIDE.U32 R88, R13.reuse, R90, R88 ;  /* 0x0000005a0d587225 */ /* 0x040fe200078e0058 */
[----:B------:R-:W-:-:S03]  /*4b80*/  ISETP.GE.OR P5, PT, R13, R86, P1 ;  /* 0x000000560d00720c */ /* 0x000fc60000fa6670 */
[----:B------:R-:W-:-:S10]  /*4b90*/  IMAD R51, R13, R91, R12 ;  /* 0x0000005b0d337224 */ /* 0x000fd400078e020c */
[----:B------:R-:W-:Y:S05]  /*4ba0*/  @P5 BRA `(.L_x_12566) ;  /* 0x00000008007c5947 */ /* 0x000fea0003800000 */
[----:B------:R-:W2:Y:S01]  /*4bb0*/  LDL R14, [R1+0x48] ;  /* 0x00004800010e7983 */ /* 0x000ea20000100800 */
[----:B------:R-:W-:Y:S01]  /*4bc0*/  IMAD.IADD R51, R89, 0x1, R51 ;  /* 0x0000000159337824 */ /* 0x000fe200078e0233 */
[----:B------:R-:W-:Y:S01]  /*4bd0*/  IADD3 R12, P5, P6, R62, R88, R65 ;  /* 0x000000583e0c7210 */ /* 0x000fe20007ebe041 */
[----:B------:R-:W-:Y:S01]  /*4be0*/  VIADD R15, R18, 0x60 ;  /* 0x00000060120f7836 */ /* 0x000fe20000000000 */
[----:B------:R-:W-:Y:S01]  /*4bf0*/  SEL R99, R74, R99, !P0 ;  /* 0x000000634a637207 */ /* 0x000fe20004000000 */
[----:B------:R-:W-:Y:S01]  /*4c00*/  VIADD R36, R18, 0x60 ;  /* 0x0000006012247836 */ /* 0x000fe20000000000 */
[----:B------:R-:W-:Y:S01]  /*4c10*/  IADD3.X R13, R80, R51, R32, P5, P6 ;  /* 0x00000033500d7210 */ /* 0x000fe20002fec420 */
[----:B------:R-:W-:Y:S01]  /*4c20*/  IMAD.SHL.U32 R15, R15, 0x40, RZ ;  /* 0x000000400f0f7824 */ /* 0x000fe200078e00ff */
[----:B------:R-:W-:Y:S01]  /*4c30*/  LEA R48, P5, R12, R84, 0x1 ;  /* 0x000000540c307211 */ /* 0x000fe200078a08ff */
[----:B------:R-:W-:Y:S01]  /*4c40*/  IMAD.SHL.U32 R36, R36, 0x40, RZ ;  /* 0x0000004024247824 */ /* 0x000fe200078e00ff */
[----:B------:R-:W-:Y:S02]  /*4c50*/  BSSY B1, `(.L_x_12582) ;  /* 0x0000070000017945 */ /* 0x000fe40003800000 */
[----:B------:R-:W-:Y:S01]  /*4c60*/  LEA.HI.X R49, R12, R85, R13, 0x1, P5 ;  /* 0x000000550c317211 */ /* 0x000fe200028f0c0d */
[----:B------:R-:W-:Y:S01]  /*4c70*/  IMAD R13, R19, 0x3000, R3 ;  /* 0x00003000130d7824 */ /* 0x000fe200078e0203 */
[----:B------:R-:W-:-:S02]  /*4c80*/  SHF.R.S32.HI R12, RZ, 0x1f, R99 ;  /* 0x0000001fff0c7819 */ /* 0x000fc40000011463 */
[----:B------:R-:W-:Y:S01]  /*4c90*/  LOP3.LUT R15, R15, 0x1c0, RZ, 0xc0, !PT ;  /* 0x000001c00f0f7812 */ /* 0x000fe200078ec0ff */
[----:B------:R-:W-:Y:S01]  /*4ca0*/  IMAD R13, R13, 0x2, R2 ;  /* 0x000000020d0d7824 */ /* 0x000fe200078e0202 */
[----:B------:R-:W-:Y:S02]  /*4cb0*/  LEA.HI R99, R12, R99, RZ, 0x4 ;  /* 0x000000630c637211 */ /* 0x000fe400078f20ff */
[----:B------:R-:W-:Y:S02]  /*4cc0*/  LOP3.LUT R36, R36, 0x1c0, RZ, 0xc0, !PT ;  /* 0x000001c024247812 */ /* 0x000fe400078ec0ff */
[----:B------:R-:W-:Y:S02]  /*4cd0*/  LEA.HI.SX32 R53, R99, R64, 0x1c ;  /* 0x0000004063357211 */ /* 0x000fe400078fe2ff */
[----:B------:R-:W-:-:S03]  /*4ce0*/  SHF.R.U32.HI R15, RZ, 0x3, R15 ;  /* 0x00000003ff0f7819 */ /* 0x000fc6000001160f */
[----:B------:R-:W-:-:S05]  /*4cf0*/  IMAD.SHL.U32 R53, R53, 0x8, RZ ;  /* 0x0000000835357824 */ /* 0x000fca00078e00ff */
[----:B------:R-:W-:-:S04]  /*4d00*/  LOP3.LUT R12, R36, 0x38, R53, 0xf8, !PT ;  /* 0x00000038240c7812 */ /* 0x000fc800078ef835 */
[----:B------:R-:W-:-:S05]  /*4d10*/  LOP3.LUT R12, R12, R15, RZ, 0x3c, !PT ;  /* 0x0000000f0c0c7212 */ /* 0x000fca00078e3cff */
[----:B--2---:R-:W-:-:S04]  /*4d20*/  IMAD.IADD R12, R14, 0x1, R12 ;  /* 0x000000010e0c7824 */ /* 0x004fc800078e020c */
        /* <DEDUP_REMOVED lines=8> */
[----:B------:R-:W-:Y:S02]  /*4db0*/  PRMT R115, R115, 0x5410, R52 ;  /* 0x0000541073737816 */ /* 0x000fe40000000034 */
[----:B------:R-:W-:Y:S02]  /*4dc0*/  PRMT R111, R111, 0x5410, R92 ;  /* 0x000054106f6f7816 */ /* 0x000fe4000000005c */
[--C-:B------:R-:W-:Y:S01]  /*4dd0*/  SHF.R.U64 R93, R42, 0x10, R43.reuse ;  /* 0x000000102a5d7819 */ /* 0x100fe2000000122b */
[----:B------:R-:W-:Y:S01]  /*4de0*/  IMAD.U32 R52, R115, 0x10000, RZ ;  /* 0x0001000073347824 */ /* 0x000fe200078e00ff */
[----:B------:R-:W-:-:S02]  /*4df0*/  SHF.R.U32.HI R54, RZ, 0x10, R43 ;  /* 0x00000010ff367819 */ /* 0x000fc4000001162b */
[--C-:B------:R-:W-:Y:S02]  /*4e00*/  SHF.R.U64 R55, R46, 0x10, R47.reuse ;  /* 0x000000102e377819 */ /* 0x100fe4000000122f */
[----:B------:R-:W-:Y:S01]  /*4e10*/  SHF.R.U32.HI R90, RZ, 0x10, R47 ;  /* 0x00000010ff5a7819 */ /* 0x000fe2000001162f */
[C---:B------:R-:W-:Y:S01]  /*4e20*/  IMAD.U32 R47, R39.reuse, 0x10000, RZ ;  /* 0x00010000272f7824 */ /* 0x040fe200078e00ff */
[----:B------:R-:W-:Y:S01]  /*4e30*/  LOP3.LUT R42, R39, 0xffff0000, RZ, 0xc0, !PT ;  /* 0xffff0000272a7812 */ /* 0x000fe200078ec0ff */
[----:B------:R-:W-:Y:S01]  /*4e40*/  IMAD.U32 R39, R111, 0x10000, RZ ;  /* 0x000100006f277824 */ /* 0x000fe200078e00ff */
[----:B------:R-:W-:Y:S01]  /*4e50*/  SHF.R.U64 R91, R44, 0x10, R45 ;  /* 0x000000102c5b7819 */ /* 0x000fe2000000122d */
[----:B-1----:R-:W-:Y:S01]  /*4e60*/  IMAD.U32 R45, R13, 0x10000, RZ ;  /* 0x000100000d2d7824 */ /* 0x002fe200078e00ff */
[----:B------:R-:W-:Y:S01]  /*4e70*/  PRMT R109, R109, 0x5410, R54 ;  /* 0x000054106d6d7816 */ /* 0x000fe20000000036 */
[CC--:B------:R-:W-:Y:S01]  /*4e80*/  FMUL.FTZ R54, R50.reuse, R52.reuse ;  /* 0x0000003432367220 */ /* 0x0c0fe20000410000 */
[----:B------:R-:W-:Y:S01]  /*4e90*/  PRMT R113, R113, 0x5410, R90 ;  /* 0x0000541071717816 */ /* 0x000fe2000000005a */
[-C--:B------:R-:W-:Y:S01]  /*4ea0*/  FMUL.FTZ R50, R50, R39.reuse ;  /* 0x0000002732327220 */ /* 0x080fe20000410000 */
[----:B------:R-:W-:Y:S01]  /*4eb0*/  LOP3.LUT R46, R37, 0xffff0000, RZ, 0xc0, !PT ;  /* 0xffff0000252e7812 */ /* 0x000fe200078ec0ff */
[----:B------:R-:W-:Y:S01]  /*4ec0*/  FFMA.FTZ R39, R45, R39, -R54 ;  /* 0x000000272d277223 */ /* 0x000fe20000010836 */
[----:B------:R-:W-:Y:S01]  /*4ed0*/  LOP3.LUT R115, R115, 0xffff0000, RZ, 0xc0, !PT ;  /* 0xffff000073737812 */ /* 0x000fe200078ec0ff */
[----:B------:R-:W-:Y:S01]  /*4ee0*/  IMAD.U32 R54, R113, 0x10000, RZ ;  /* 0x0001000071367824 */ /* 0x000fe200078e00ff */
[----:B------:R-:W-:Y:S01]  /*4ef0*/  LOP3.LUT R111, R111, 0xffff0000, RZ, 0xc0, !PT ;  /* 0xffff00006f6f7812 */ /* 0x000fe200078ec0ff */
[----:B------:R-:W-:Y:S01]  /*4f00*/  FFMA.FTZ R45, R45, R52, R50 ;  /* 0x000000342d2d7223 */ /* 0x000fe20000010032 */
[----:B------:R-:W-:Y:S01]  /*4f10*/  IMAD.U32 R52, R109, 0x10000, RZ ;  /* 0x000100006d347824 */ /* 0x000fe200078e00ff */
[----:B------:R-:W-:Y:S01]  /*4f20*/  SHF.R.U64 R99, R40, 0x10, R41 ;  /* 0x0000001028637819 */ /* 0x000fe20000001229 */
[C---:B------:R-:W-:Y:S01]  /*4f30*/  FMUL.FTZ R90, R46.reuse, R115 ;  /* 0x000000732e5a7220 */ /* 0x040fe20000410000 */
[----:B------:R-:W-:Y:S01]  /*4f40*/  LOP3.LUT R43, R13, 0xffff0000, RZ, 0xc0, !PT ;  /* 0xffff00000d2b7812 */ /* 0x000fe200078ec0ff */
[----:B------:R-:W-:Y:S01]  /*4f50*/  FMUL.FTZ R50, R46, R111 ;  /* 0x0000006f2e327220 */ /* 0x000fe20000410000 */
[----:B------:R-:W-:Y:S01]  /*4f60*/  PRMT R112, R112, 0x5410, R55 ;  /* 0x0000541070707816 */ /* 0x000fe20000000037 */
[----:B------:R-:W-:-:S02]  /*4f70*/  IMAD.U32 R44, R15, 0x10000, RZ ;  /* 0x000100000f2c7824 */ /* 0x000fc400078e00ff */
[C---:B------:R-:W-:Y:S01]  /*4f80*/  FMUL.FTZ R55, R47.reuse, R54 ;  /* 0x000000362f377220 */ /* 0x040fe20000410000 */
[----:B------:R-:W-:Y:S01]  /*4f90*/  PRMT R114, R114, 0x5410, R91 ;  /* 0x0000541072727816 */ /* 0x000fe2000000005b */
[-C--:B------:R-:W-:Y:S01]  /*4fa0*/  FMUL.FTZ R47, R47, R52.reuse ;  /* 0x000000342f2f7220 */ /* 0x080fe20000410000 */
[----:B------:R-:W-:Y:S01]  /*4fb0*/  PRMT R110, R110, 0x5410, R99 ;  /* 0x000054106e6e7816 */ /* 0x000fe20000000063 */
[----:B------:R-:W-:Y:S01]  /*4fc0*/  FFMA.FTZ R46, R43, R111, -R90 ;  /* 0x0000006f2b2e7223 */ /* 0x000fe2000001085a */
[----:B------:R-:W-:Y:S01]  /*4fd0*/  LOP3.LUT R113, R113, 0xffff0000, RZ, 0xc0, !PT ;  /* 0xffff000071717812 */ /* 0x000fe200078ec0ff */
[----:B------:R-:W-:Y:S01]  /*4fe0*/  FFMA.FTZ R50, R43, R115, R50 ;  /* 0x000000732b327223 */ /* 0x000fe20000010032 */
[C---:B------:R-:W-:Y:S01]  /*4ff0*/  FFMA.FTZ R43, R44.reuse, R52, -R55 ;  /* 0x000000342c2b7223 */ /* 0x040fe20000010837 */
[----:B------:R-:W-:Y:S01]  /*5000*/  LOP3.LUT R109, R109, 0xffff0000, RZ, 0xc0, !PT ;  /* 0xffff00006d6d7812 */ /* 0x000fe200078ec0ff */
[----:B------:R-:W-:Y:S01]  /*5010*/  FFMA.FTZ R44, R44, R54, R47 ;  /* 0x000000362c2c7223 */ /* 0x000fe2000001002f */
[----:B------:R-:W-:Y:S01]  /*5020*/  IMAD.U32 R37, R36, 0x10000, RZ ;  /* 0x0001000024257824 */ /* 0x000fe200078e00ff */
[----:B------:R-:W-:Y:S01]  /*5030*/  LOP3.LUT R40, R15, 0xffff0000, RZ, 0xc0, !PT ;  /* 0xffff00000f287812 */ /* 0x000fe200078ec0ff */
[----:B------:R-:W-:-:S02]  /*5040*/  IMAD.U32 R54, R114, 0x10000, RZ ;  /* 0x0001000072367824 */ /* 0x000fc400078e00ff */
[----:B------:R-:W-:Y:S01]  /*5050*/  FMUL.FTZ R47, R42, R113 ;  /* 0x000000712a2f7220 */ /* 0x000fe20000410000 */
[----:B------:R-:W-:Y:S02]  /*5060*/  IMAD.U32 R52, R110, 0x10000, RZ ;  /* 0x000100006e347824 */ /* 0x000fe400078e00ff */
[-C--:B------:R-:W-:Y:S01]  /*5070*/  FMUL.FTZ R91, R42, R109.reuse ;  /* 0x0000006d2a5b7220 */ /* 0x080fe20000410000 */
[C---:B------:R-:W-:Y:S01]  /*5080*/  FMUL.FTZ R42, R37.reuse, R54 ;  /* 0x00000036252a7220 */ /* 0x040fe20000410000 */
[----:B------:R-:W-:Y:S01]  /*5090*/  IMAD.U32 R13, R12, 0x10000, RZ ;  /* 0x000100000c0d7824 */ /* 0x000fe200078e00ff */
[----:B------:R-:W-:Y:S01]  /*50a0*/  LOP3.LUT R36, R36, 0xffff0000, RZ, 0xc0, !PT ;  /* 0xffff000024247812 */ /* 0x000fe200078ec0ff */
[----:B------:R-:W-:Y:S01]  /*50b0*/  FFMA.FTZ R90, R40, R109, -R47 ;  /* 0x0000006d285a7223 */ /* 0x000fe2000001082f */
[----:B------:R-:W-:Y:S01]  /*50c0*/  PRMT R108, R108, 0x5410, R93 ;  /* 0x000054106c6c7816 */ /* 0x000fe2000000005d */
[-C--:B------:R-:W-:Y:S01]  /*50d0*/  FMUL.FTZ R37, R37, R52.reuse ;  /* 0x0000003425257220 */ /* 0x080fe20000410000 */
[----:B------:R-:W-:Y:S01]  /*50e0*/  LOP3.LUT R55, R114, 0xffff0000, RZ, 0xc0, !PT ;  /* 0xffff000072377812 */ /* 0x000fe200078ec0ff */
[----:B------:R-:W-:Y:S01]  /*50f0*/  IMAD.U32 R15, R14, 0x10000, RZ ;  /* 0x000100000e0f7824 */ /* 0x000fe200078e00ff */
[----:B------:R-:W-:Y:S01]  /*5100*/  LOP3.LUT R47, R110, 0xffff0000, RZ, 0xc0, !PT ;  /* 0xffff00006e2f7812 */ /* 0x000fe200078ec0ff */
[----:B------:R-:W-:Y:S01]  /*5110*/  FFMA.FTZ R113, R40, R113, R91 ;  /* 0x0000007128717223 */ /* 0x000fe2000001005b */
[----:B------:R-:W-:Y:S01]  /*5120*/  LOP3.LUT R12, R12, 0xffff0000, RZ, 0xc0, !PT ;  /* 0xffff00000c0c7812 */ /* 0x000fe200078ec0ff */
[C---:B------:R-:W-:Y:S01]  /*5130*/  FFMA.FTZ R42, R13.reuse, R52, -R42 ;  /* 0x000000340d2a7223 */ /* 0x040fe2000001082a */
[----:B------:R-:W-:Y:S01]  /*5140*/  LOP3.LUT R41, R14, 0xffff0000, RZ, 0xc0, !PT ;  /* 0xffff00000e297812 */ /* 0x000fe200078ec0ff */
[----:B------:R-:W-:Y:S01]  /*5150*/  FFMA.FTZ R37, R13, R54, R37 ;  /* 0x000000360d257223 */ /* 0x000fe20000010025 */
[----:B------:R-:W-:-:S02]  /*5160*/  IMAD.U32 R14, R38, 0x10000, RZ ;  /* 0x00010000260e7824 */ /* 0x000fc400078e00ff */
[----:B------:R-:W-:Y:S01]  /*5170*/  FMUL.FTZ R91, R36, R55 ;  /* 0x00000037245b7220 */ /* 0x000fe20000410000 */
[----:B------:R-:W-:Y:S01]  /*5180*/  IMAD.U32 R13, R108, 0x10000, RZ ;  /* 0x000100006c0d7824 */ /* 0x000fe200078e00ff */
[----:B------:R-:W-:Y:S01]  /*5190*/  LOP3.LUT R38, R38, 0xffff0000, RZ, 0xc0, !PT ;  /* 0xffff000026267812 */ /* 0x000fe200078ec0ff */
[-C--:B------:R-:W-:Y:S01]  /*51a0*/  FMUL.FTZ R93, R36, R47.reuse ;  /* 0x0000002f245d7220 */ /* 0x080fe20000410000 */
[----:B------:R-:W-:Y:S01]  /*51b0*/  LOP3.LUT R108, R108, 0xffff0000, RZ, 0xc0, !PT ;  /* 0xffff00006c6c7812 */ /* 0x000fe200078ec0ff */
[----:B------:R-:W-:Y:S02]  /*51c0*/  IMAD.U32 R36, R112, 0x10000, RZ ;  /* 0x0001000070247824 */ /* 0x000fe400078e00ff */
[----:B------:R-:W-:Y:S01]  /*51d0*/  FFMA.FTZ R91, R12, R47, -R91 ;  /* 0x0000002f0c5b7223 */ /* 0x000fe2000001085b */
[----:B------:R-:W-:Y:S01]  /*51e0*/  LOP3.LUT R112, R112, 0xffff0000, RZ, 0xc0, !PT ;  /* 0xffff000070707812 */ /* 0x000fe200078ec0ff */
[----:B------:R-:W-:Y:S01]  /*51f0*/  FFMA.FTZ R12, R12, R55, R93 ;  /* 0x000000370c0c7223 */ /* 0x000fe2000001005d */
[-C--:B------:R-:W-:Y:S01]  /*5200*/  FMUL.FTZ R47, R14, R13.reuse ;  /* 0x0000000d0e2f7220 */ /* 0x080fe20000410000 */
        /* <DEDUP_REMOVED lines=16> */
[----:B------:R-:W-:Y:S01]  /*5310*/  MOV R12, R38 ;  /* 0x00000026000c7202 */ /* 0x000fe20000000f00 */
[----:B------:R-:W-:Y:S01]  /*5320*/  IMAD.MOV.U32 R38, RZ, RZ, R47 ;  /* 0x000000ffff267224 */ /* 0x000fe200078e002f */
[----:B------:R-:W-:Y:S01]  /*5330*/  F2FP.BF16.F32.PACK_AB R15, R90, R43 ;  /* 0x0000002b5a0f723e */ /* 0x000fe200000010ff */
[----:B------:R-:W-:-:S07]  /*5340*/  IMAD.MOV.U32 R39, RZ, RZ, R44 ;  /* 0x000000ffff277224 */ /* 0x000fce00078e002c */
.L_x_12583:
[----:B------:R-:W-:Y:S05]  /*5350*/  BSYNC B1 ;  /* 0x0000000000017941 */ /* 0x000fea0003800000 */
.L_x_12582:
        /* <DEDUP_REMOVED lines=10> */
.L_x_12549:
[----:B------:R-:W-:-:S13]  /*5400*/  ISETP.NE.AND P3, PT, R155, 0x3, PT ;  /* 0x000000039b00780c */ /* 0x000fda0003f65270 */
[----:B------:R-:W-:Y:S05]  /*5410*/  @!P3 BRA `(.L_x_12584) ;  /* 0x000000000004b947 */ /* 0x000fea0003800000 */
[----:B------:R-:W-:Y:S01]  /*5420*/  BPT.TRAP 0x1 ;  /* 0x000000040000795c */ /* 0x000fe20000300000 */
.L_x_12584:
[----:B------:R-:W-:Y:S01]  /*5430*/  IMAD R82, R19, 0x8, R2 ;  /* 0x0000000813527824 */ /* 0x000fe200078e0202 */
[----:B------:R-:W-:Y:S01]  /*5440*/  SHF.L.U32 R94, R153, 0x1f, RZ ;  /* 0x0000001f995e7819 */ /* 0x000fe200000006ff */
[----:B------:R-:W-:Y:S01]  /*5450*/  IMAD R86, R29, -0xc0, R27 ;  /* 0xffffff401d567824 */ /* 0x000fe200078e021b */
[----:B------:R-:W-:Y:S02]  /*5460*/  BSSY B1, `(.L_x_12585) ;  /* 0x0000004000017945 */ /* 0x000fe40003800000 */
[----:B------:R-:W0:Y:S02]  /*5470*/  SYNCS.PHASECHK.TRANS64.TRYWAIT P4, [R82+URZ+0x30890], R94 ;  /* 0x0308905e520075a7 */ /* 0x000e24000808017f */
[----:B------:R-:W-:Y:S01]  /*5480*/  VIMNMX R86, R86, 0xc0, PT ;  /* 0x000000c056567848 */ /* 0x000fe20003fe0100 */
[----:B0-----:R-:W-:Y:S06]  /*5490*/  @!P4 BRA `(.L_x_12586) ;  /* 0x0000012800f0c947 */ /* 0x001fec0003800000 */
.L_x_12812:
[----:B------:R-:W-:Y:S05]  /*54a0*/  BSYNC B1 ;  /* 0x0000000000017941 */ /* 0x000fea0003800000 */
.L_x_12585:
[----:B------:R-:W-:Y:S01]  /*54b0*/  ISETP.GE.AND P4, PT, R18, R86, PT ;  /* 0x000000561200720c */ /* 0x000fe20003f86270 */
[----:B------:R-:W-:-:S12]  /*54c0*/  BSSY B1, `(.L_x_12587) ;  /* 0x0000006000017945 */ /* 0x000fd80003800000 */
[----:B------:R-:W-:Y:S05]  /*54d0*/  @P4 BRA `(.L_x_12588) ;  /* 0x0000000000104947 */ /* 0x000fea0003800000 */
[----:B------:R-:W1:Y:S04]  /*54e0*/  @!P1 LDS.128 R12, [R87+0x12000] ;  /* 0x01200000570c9984 */ /* 0x000e680000000c00 */
[----:B------:R-:W2:Y:S04]  /*54f0*/  @!P2 LDS.128 R36, [R83+0x12000] ;  /* 0x012000005324a984 */ /* 0x000ea80000000c00 */
[----:B-1----:R1:W-:Y:S04]  /*5500*/  @!P1 STG.E.128 desc[UR56][R42.64], R12 ;  /* 0x0000000c2a009986 */ /* 0x0023e8000c101d38 */
[----:B--2---:R1:W-:Y:S02]  /*5510*/  @!P2 STG.E.128 desc[UR56][R42.64+0x40], R36 ;  /* 0x000040242a00a986 */ /* 0x0043e4000c101d38 */
.L_x_12588:
[----:B------:R-:W-:Y:S05]  /*5520*/  BSYNC B1 ;  /* 0x0000000000017941 */ /* 0x000fea0003800000 */
.L_x_12587:
[----:B-1----:R-:W-:-:S05]  /*5530*/  VIADD R12, R18, 0x60 ;  /* 0x00000060120c7836 */ /* 0x002fca0000000000 */
[----:B------:R-:W-:-:S13]  /*5540*/  ISETP.GE.AND P4, PT, R12, R86, PT ;  /* 0x000000560c00720c */ /* 0x000fda0003f86270 */
[----:B------:R-:W-:Y:S05]  /*5550*/  @P4 BRA `(.L_x_12566) ;  /* 0x0000000000104947 */ /* 0x000fea0003800000 */
[----:B------:R-:W1:Y:S04]  /*5560*/  @!P1 LDS.128 R12, [R87+0x15000] ;  /* 0x01500000570c9984 */ /* 0x000e680000000c00 */
[----:B------:R-:W2:Y:S04]  /*5570*/  @!P2 LDS.128 R36, [R83+0x15000] ;  /* 0x015000005324a984 */ /* 0x000ea80000000c00 */
[----:B-1----:R1:W-:Y:S04]  /*5580*/  @!P1 STG.E.128 desc[UR56][R40.64], R12 ;  /* 0x0000000c28009986 */ /* 0x0023e8000c101d38 */
[----:B--2---:R1:W-:Y:S02]  /*5590*/  @!P2 STG.E.128 desc[UR56][R40.64+0x40], R36 ;  /* 0x000040242800a986 */ /* 0x0043e4000c101d38 */
.L_x_12566:
[----:B------:R-:W-:Y:S05]  /*55a0*/  BSYNC B0 ;  /* 0x0000000000007941 */ /* 0x000fea0003800000 */
.L_x_12548:
        /* <DEDUP_REMOVED lines=17> */
.L_x_12590:
[----:B------:R-:W-:Y:S05]  /*56c0*/  BSYNC B0 ;  /* 0x0000000000007941 */ /* 0x000fea0003800000 */
.L_x_12589:
[----:B------:R-:W2:Y:S01]  /*56d0*/  SYNCS.PHASECHK.TRANS64.TRYWAIT P3, [R82+URZ+0x308b0], R94 ;  /* 0x0308b05e520075a7 */ /* 0x000ea2000806017f */
[----:B------:R-:W-:Y:S01]  /*56e0*/  ULDC UR58, c[0x0][0x2f4] ;  /* 0x0000bd00003a7ab9 */ /* 0x000fe20000000800 */
[----:B------:R-:W-:Y:S01]  /*56f0*/  ULDC.64 UR38, c[0x0][0x328] ;  /* 0x0000ca0000267ab9 */ /* 0x000fe20000000a00 */
[----:B------:R-:W-:Y:S01]  /*5700*/  ULDC.64 UR36, c[0x0][0x318] ;  /* 0x0000c60000247ab9 */ /* 0x000fe20000000a00 */
[----:B------:R-:W-:Y:S01]  /*5710*/  BSSY B0, `(.L_x_12591) ;  /* 0x0000003000007945 */ /* 0x000fe20003800000 */
[----:B------:R-:W-:-:S03]  /*5720*/  IMAD.WIDE R36, R29, 0xc0, R4 ;  /* 0x000000c01d247825 */ /* 0x000fc600078e0204 */
[----:B--2---:R-:W-:Y:S05]  /*5730*/  @!P3 BRA `(.L_x_12592) ;  /* 0x00000128005cb947 */ /* 0x004fea0003800000 */
.L_x_12813:
[----:B------:R-:W-:Y:S05]  /*5740*/  BSYNC B0 ;  /* 0x0000000000007941 */ /* 0x000fea0003800000 */
.L_x_12591:
[----:B------:R-:W-:Y:S01]  /*5750*/  ISETP.GE.AND P3, PT, R18, R86, PT ;  /* 0x000000561200720c */ /* 0x000fe20003f66270 */
[----:B------:R-:W-:-:S12]  /*5760*/  BSSY B0, `(.L_x_12593) ;  /* 0x0000010000007945 */ /* 0x000fd80003800000 */
        /* <DEDUP_REMOVED lines=10> */
[----:B------:R-:W1:Y:S04]  /*5810*/  @!P3 LDS.128 R12, [R87] ;  /* 0x00000000570cb984 */ /* 0x000e680000000c00 */
[----:B-1----:R-:W-:Y:S01]  /*5820*/  @!P3 STG.E.128 desc[UR56][R38.64], R12 ;  /* 0x0000000c2600b986 */ /* 0x002fe2000c101d38 */
[----:B------:R-:W-:-:S13]  /*5830*/  ISETP.GE.AND P3, PT, R77, UR58, PT ;  /* 0x0000003a4d007c0c */ /* 0x000fda000bf66270 */
[----:B------:R-:W1:Y:S04]  /*5840*/  @!P3 LDS.128 R12, [R83] ;  /* 0x00000000530cb984 */ /* 0x000e680000000c00 */
[----:B-1----:R3:W-:Y:S02]  /*5850*/  @!P3 STG.E.128 desc[UR56][R38.64+0x40], R12 ;  /* 0x0000400c2600b986 */ /* 0x0027e4000c101d38 */
.L_x_12594:
[----:B------:R-:W-:Y:S05]  /*5860*/  BSYNC B0 ;  /* 0x0000000000007941 */ /* 0x000fea0003800000 */
.L_x_12593:
[----:B-1-3--:R-:W-:Y:S01]  /*5870*/  VIADD R12, R18, 0x60 ;  /* 0x00000060120c7836 */ /* 0x00afe20000000000 */
[----:B------:R-:W-:Y:S04]  /*5880*/  BSSY B0, `(.L_x_12595) ;  /* 0x0000013000007945 */ /* 0x000fe80003800000 */
[----:B------:R-:W-:-:S13]  /*5890*/  ISETP.GE.AND P3, PT, R12, R86, PT ;  /* 0x000000560c00720c */ /* 0x000fda0003f66270 */
[----:B------:R-:W-:Y:S05]  /*58a0*/  @P3 BRA `(.L_x_12596) ;  /* 0x0000000000403947 */ /* 0x000fea0003800000 */
[----:B------:R-:W-:Y:S01]  /*58b0*/  IADD3 R15, P3, R36, 0x60, RZ ;  /* 0x00000060240f7810 */ /* 0x000fe20007f7e0ff */
        /* <DEDUP_REMOVED lines=15> */
.L_x_12596:
[----:B------:R-:W-:Y:S05]  /*59b0*/  BSYNC B0 ;  /* 0x0000000000007941 */ /* 0x000fea0003800000 */
.L_x_12595:
[----:B-1----:R-:W3:Y:S01]  /*59c0*/  LDL R12, [R1] ;  /* 0x00000000010c7983 */ /* 0x002ee20000100800 */
        /* <DEDUP_REMOVED lines=22> */
.L_x_12543:
[----:B------:R-:W-:Y:S01]  /*5b30*/  IMAD.MOV.U32 R3, RZ, RZ, RZ ;  /* 0x000000ffff037224 */ /* 0x000fe200078e00ff */
[----:B------:R-:W-:Y:S06]  /*5b40*/  @P0 BRA `(.L_x_12598) ;  /* 0x00000000000c0947 */ /* 0x000fec0003800000 */
[----:B------:R-:W1:Y:S01]  /*5b50*/  FENCE.VIEW.ASYNC.G ;  /* 0x00000000000073c6 */ /* 0x000e620000000100 */
[----:B------:R-:W-:Y:S05]  /*5b60*/  WARPSYNC.ALL ;  /* 0x0000000000007948 */ /* 0x000fea0003800000 */
[----:B-1----:R-:W-:Y:S06]  /*5b70*/  BAR.ARV 0xc, 0x200 ;  /* 0x0308000000007b1d */ /* 0x002fec0000002000 */
.L_x_12598:
        /* <DEDUP_REMOVED lines=34> */
.L_x_12600:
[----:B------:R-:W-:Y:S05]  /*5da0*/  BSYNC B0 ;  /* 0x0000000000007941 */ /* 0x000fea0003800000 */
.L_x_12599:
        /* <DEDUP_REMOVED lines=19> */
[----:B------:R1:W-:Y:S01]  /*5ee0*/  STL [R1+0x38], R0 ;  /* 0x0000380001007387 */ /* 0x0003e20000100800 */
[----:B------:R-:W-:Y:S02]  /*5ef0*/  VIADDMNMX R136, R0, R3, R26, PT ;  /* 0x0000000300887246 */ /* 0x000fe4000380011a */
[----:B------:R-:W-:Y:S02]  /*5f00*/  CS2R R26, SRZ ;  /* 0x00000000001a7805 */ /* 0x000fe4000001ff00 */
[----:B------:R-:W-:-:S13]  /*5f10*/  ISETP.GT.AND P1, PT, R136, R0, PT ;  /* 0x000000008800720c */ /* 0x000fda0003f24270 */
[----:B-1----:R-:W-:Y:S05]  /*5f20*/  @!P1 BRA `(.L_x_12601) ;  /* 0x0000009000089947 */ /* 0x002fea0003800000 */
[----:B------:R-:W-:-:S03]  /*5f30*/  UMOV UR4, 0xffffffff ;  /* 0xffffffff00047882 */ /* 0x000fc60000000000 */
[----:B------:R-:W-:Y:S05]  /*5f40*/  BRA.DIV UR4, `(.L_x_12602) ;  /* 0x00000122046c7947 */ /* 0x000fea000b800000 */
[----:B------:R-:W1:Y:S02]  /*5f50*/  S2R R0, SR_TID.X ;  /* 0x0000000000007919 */ /* 0x000e640000002100 */
[----:B-1----:R-:W-:-:S05]  /*5f60*/  VIADD R3, R0, 0xffffff80 ;  /* 0xffffff8000037836 */ /* 0x002fca0000000000 */
[----:B------:R-:W-:-:S04]  /*5f70*/  SHF.R.S32.HI R0, RZ, 0x1f, R3 ;  /* 0x0000001fff007819 */ /* 0x000fc80000011403 */
[----:B------:R-:W-:-:S04]  /*5f80*/  LEA.HI R0, R0, R3, RZ, 0x7 ;  /* 0x0000000300007211 */ /* 0x000fc800078f38ff */
[----:B------:R-:W-:-:S06]  /*5f90*/  SHF.R.S32.HI R0, RZ, 0x7, R0 ;  /* 0x00000007ff007819 */ /* 0x000fcc0000011400 */
[----:B------:R-:W1:Y:S04]  /*5fa0*/  SHFL.IDX PT, R0, R0, RZ, 0x1f ;  /* 0x00001fff00007589 */ /* 0x000e6800000e0000 */
[----:B-1----:R1:W-:Y:S02]  /*5fb0*/  STL [R1+0x40], R0 ;  /* 0x0000400001007387 */ /* 0x0023e40000100800 */
.L_x_12816:
[----:B------:R-:W1:Y:S01]  /*5fc0*/  LDL R3, [R1+0x40] ;  /* 0x0000400001037983 */ /* 0x000e620000100800 */
[----:B------:R-:W-:Y:S01]  /*5fd0*/  BSSY B6, `(.L_x_12603) ;  /* 0x000001c000067945 */ /* 0x000fe20003800000 */
[----:B-1----:R-:W-:-:S05]  /*5fe0*/  IMAD.HI R0, R3, 0x55555556, RZ ;  /* 0x5555555603007827 */ /* 0x002fca00078e02ff */
[----:B------:R-:W-:-:S05]  /*5ff0*/  LEA.HI R0, R0, R0, RZ, 0x1 ;  /* 0x0000000000007211 */ /* 0x000fca00078f08ff */
[----:B------:R-:W-:-:S04]  /*6000*/  IMAD R3, R0, -0x3, R3 ;  /* 0xfffffffd00037824 */ /* 0x000fc800078e0203 */
[----:B------:R-:W-:Y:S01]  /*6010*/  IMAD R0, R3, 0x2000, R2 ;  /* 0x0000200003007824 */ /* 0x000fe200078e0202 */
[----:B------:R1:W-:Y:S03]  /*6020*/  STL [R1+0x3c], R3 ;  /* 0x00003c0301007387 */ /* 0x0003e60000100800 */
[----:B------:R-:W-:-:S05]  /*6030*/  VIADD R0, R0, 0xc400 ;  /* 0x0000c40000007836 */ /* 0x000fca0000000000 */
[----:B------:R-:W-:Y:S01]  /*6040*/  SHF.R.U32.HI R0, RZ, 0x4, R0 ;  /* 0x00000004ff007819 */ /* 0x000fe20000011600 */
[----:B-1----:R-:W-:-:S03]  /*6050*/  VIADD R3, R2, 0x1e800 ;  /* 0x0001e80002037836 */ /* 0x002fc60000000000 */
[----:B------:R-:W-:Y:S02]  /*6060*/  LOP3.LUT R29, R0, 0x3fff, RZ, 0xc0, !PT ;  /* 0x00003fff001d7812 */ /* 0x000fe400078ec0ff */
[----:B------:R-:W-:-:S13]  /*6070*/  LOP3.LUT P0, RZ, R3, 0x3ff, RZ, 0xc0, !PT ;  /* 0x000003ff03ff7812 */ /* 0x000fda000780c0ff */
        /* <DEDUP_REMOVED lines=16> */
[----:B-1---5:R-:W-:Y:S05]  /*6180*/  CALL.ABS.NOINC R14 ;  /* 0x000000000e007343 */ /* 0x022fea0003c00000 */
.L_x_12604:
[----:B------:R-:W-:Y:S05]  /*6190*/  BSYNC B6 ;  /* 0x0000000000067941 */ /* 0x000fea0003800000 */
.L_x_12603:
        /* <DEDUP_REMOVED lines=13> */
.L_x_12608:
[----:B--2---:R2:W3:Y:S02]  /*6270*/  SYNCS.PHASECHK.TRANS64.TRYWAIT P0, [R2+URZ+0x30800], R3 ;  /* 0x03080003020075a7 */ /* 0x0044e4000800017f */
[----:B---3--:R-:W-:Y:S05]  /*6280*/  @!P0 NANOSLEEP.SYNCS 0x989680 ;  /* 0x009896800000895d */ /* 0x008fea0003900000 */
[----:B------:R-:W3:Y:S02]  /*6290*/  @!P0 SYNCS.PHASECHK.TRANS64 P0, [R2+URZ+0x30800], R3 ;  /* 0x03080003020085a7 */ /* 0x000ee4000800007f */
[----:B---3--:R-:W-:Y:S05]  /*62a0*/  @!P0 BRA `(.L_x_12608) ;  /* 0xfffffffc00f08947 */ /* 0x008fea000383ffff */
.L_x_12607:
[----:B------:R-:W-:Y:S05]  /*62b0*/  BSYNC B0 ;  /* 0x0000000000007941 */ /* 0x000fea0003800000 */
.L_x_12606:
[----:B------:R-:W-:Y:S05]  /*62c0*/  BRA `(.L_x_12609) ;  /* 0x0000002000f87947 */ /* 0x000fea0003800000 */
.L_x_12605:
[----:B-----5:R-:W-:Y:S01]  /*62d0*/  SHF.R.S32.HI R0, RZ, 0x1f, R25 ;  /* 0x0000001fff007819 */ /* 0x020fe20000011419 */
[----:B------:R-:W-:Y:S01]  /*62e0*/  VIADD R3, R2, 0xc400 ;  /* 0x0000c40002037836 */ /* 0x000fe20000000000 */
[----:B------:R-:W-:Y:S01]  /*62f0*/  ULDC.64 UR4, c[0x0][0x3f8] ;  /* 0x0000fe0000047ab9 */ /* 0x000fe20000000a00 */
[----:B------:R-:W-:Y:S01]  /*6300*/  ULDC.64 UR6, c[0x0][0x408] ;  /* 0x0001020000067ab9 */ /* 0x000fe20000000a00 */
[----:B------:R-:W-:Y:S01]  /*6310*/  IMAD.WIDE.U32 R4, R25, UR4, RZ ;  /* 0x0000000419047c25 */ /* 0x000fe2000f8e00ff */
[----:B------:R-:W-:Y:S01]  /*6320*/  BSSY B6, `(.L_x_12610) ;  /* 0x0000020000067945 */ /* 0x000fe20003800000 */
[----:B------:R-:W-:Y:S02]  /*6330*/  LOP3.LUT P0, RZ, R3, 0x3ff, RZ, 0xc0, !PT ;  /* 0x000003ff03ff7812 */ /* 0x000fe4000780c0ff */
[C---:B0-----:R-:W-:Y:S02]  /*6340*/  IMAD R6, R0.reuse, UR4, RZ ;  /* 0x0000000400067c24 */ /* 0x041fe4000f8e02ff */
[----:B------:R-:W-:-:S02]  /*6350*/  IMAD R0, R0, UR6, RZ ;  /* 0x0000000600007c24 */ /* 0x000fc4000f8e02ff */
[C---:B------:R-:W-:Y:S01]  /*6360*/  IMAD R3, R25.reuse, UR5, R6 ;  /* 0x0000000519037c24 */ /* 0x040fe2000f8e0206 */
[----:B------:R-:W-:Y:S01]  /*6370*/  ULDC.64 UR4, c[0x0][0x3e8] ;  /* 0x0000fa0000047ab9 */ /* 0x000fe20000000a00 */
[----:B------:R-:W-:-:S04]  /*6380*/  IMAD.WIDE.U32 R6, R25, UR6, RZ ;  /* 0x0000000619067c25 */ /* 0x000fc8000f8e00ff */
[----:B------:R-:W-:Y:S01]  /*6390*/  IMAD R9, R25, UR7, R0 ;  /* 0x0000000719097c24 */ /* 0x000fe2000f8e0200 */
[----:B------:R-:W-:Y:S01]  /*63a0*/  ULDC.64 UR6, c[0x0][0x400] ;  /* 0x0001000000067ab9 */ /* 0x000fe20000000a00 */
[----:B------:R-:W-:Y:S01]  /*63b0*/  IMAD.IADD R5, R3, 0x1, R5 ;  /* 0x0000000103057824 */ /* 0x000fe200078e0205 */
[----:B------:R-:W-:Y:S01]  /*63c0*/  LEA R25, P1, R4, UR4, 0x1 ;  /* 0x0000000404197c11 */ /* 0x000fe2000f8208ff */
[----:B------:R-:W-:Y:S01]  /*63d0*/  IMAD.IADD R3, R9, 0x1, R7 ;  /* 0x0000000109037824 */ /* 0x000fe200078e0207 */
[----:B------:R-:W-:Y:S02]  /*63e0*/  LEA R27, P2, R6, UR6, 0x1 ;  /* 0x00000006061b7c11 */ /* 0x000fe4000f8408ff */
[----:B------:R-:W-:Y:S02]  /*63f0*/  LEA.HI.X R26, R4, UR5, R5, 0x1, P1 ;  /* 0x00000005041a7c11 */ /* 0x000fe400088f0c05 */
[----:B------:R-:W-:Y:S01]  /*6400*/  LEA.HI.X R28, R6, UR7, R3, 0x1, P2 ;  /* 0x00000007061c7c11 */ /* 0x000fe200090f0c03 */
        /* <DEDUP_REMOVED lines=17> */
.L_x_12611:
[----:B------:R-:W-:Y:S05]  /*6520*/  BSYNC B6 ;  /* 0x0000000000067941 */ /* 0x000fea0003800000 */
.L_x_12610:
        /* <DEDUP_REMOVED lines=11> */
.L_x_12822:
[----:B------:R-:W5:Y:S01]  /*65e0*/  LDL R7, [R1+0x64] ;  /* 0x0000640001077983 */ /* 0x000f620000100800 */
[----:B------:R-:W-:-:S03]  /*65f0*/  ULDC UR4, c[0x0][0x448] ;  /* 0x0001120000047ab9 */ /* 0x000fc60000000800 */
[----:B0-----:R-:W2:Y:S01]  /*6600*/  LDL R28, [R1+0x34] ;  /* 0x00003400011c7983 */ /* 0x001ea20000100800 */
[----:B------:R-:W-:Y:S01]  /*6610*/  IMAD R26, R24, UR4, RZ ;  /* 0x00000004181a7c24 */ /* 0x000fe2000f8e02ff */
[----:B------:R-:W-:Y:S01]  /*6620*/  BSSY B1, `(.L_x_12615) ;  /* 0x0000024000017945 */ /* 0x000fe20003800000 */
[----:B------:R-:W-:Y:S02]  /*6630*/  CS2R R8, SRZ ;  /* 0x0000000000087805 */ /* 0x000fe4000001ff00 */
[----:B------:R-:W-:Y:S02]  /*6640*/  CS2R R10, SRZ ;  /* 0x00000000000a7805 */ /* 0x000fe4000001ff00 */
[----:B------:R-:W-:Y:S02]  /*6650*/  CS2R R12, SRZ ;  /* 0x00000000000c7805 */ /* 0x000fe4000001ff00 */
[----:B------:R-:W-:Y:S02]  /*6660*/  ISETP.GE.AND P0, PT, R4, R26, PT ;  /* 0x0000001a0400720c */ /* 0x000fe40003f06270 */
[----:B-----5:R-:W-:-:S04]  /*6670*/  LEA.HI R6, R7, R7, RZ, 0x1 ;  /* 0x0000000707067211 */ /* 0x020fc800078f08ff */
[----:B------:R-:W-:Y:S01]  /*6680*/  LOP3.LUT R6, R6, 0xfffffffe, RZ, 0xc0, !PT ;  /* 0xfffffffe06067812 */ /* 0x000fe200078ec0ff */
[----:B--2---:R-:W-:-:S04]  /*6690*/  IMAD.SHL.U32 R4, R28, 0x40, RZ ;  /* 0x000000401c047824 */ /* 0x004fc800078e00ff */
[----:B------:R-:W-:Y:S01]  /*66a0*/  IMAD.IADD R27, R7, 0x1, -R6 ;  /* 0x00000001071b7824 */ /* 0x000fe200078e0a06 */
[----:B------:R-:W-:Y:S02]  /*66b0*/  CS2R R6, SRZ ;  /* 0x0000000000067805 */ /* 0x000fe4000001ff00 */
[----:B------:R-:W-:Y:S02]  /*66c0*/  LOP3.LUT R31, R4, 0x1c0, RZ, 0xc0, !PT ;  /* 0x000001c0041f7812 */ /* 0x000fe400078ec0ff */
[----:B------:R-:W-:Y:S01]  /*66d0*/  SHF.L.U32 R27, R27, 0x1f, RZ ;  /* 0x0000001f1b1b7819 */ /* 0x000fe200000006ff */
[----:B------:R-:W-:Y:S06]  /*66e0*/  @P0 BRA `(.L_x_12616) ;  /* 0x00000000005c0947 */ /* 0x000fec0003800000 */
[----:B------:R-:W-:Y:S01]  /*66f0*/  ULDC UR4, c[0x0][0x3f4] ;  /* 0x0000fd0000047ab9 */ /* 0x000fe20000000800 */
[----:B------:R-:W-:Y:S01]  /*6700*/  IMAD.SHL.U32 R9, R154, 0x2, RZ ;  /* 0x000000029a097824 */ /* 0x000fe200078e00ff */
[----:B------:R-:W-:Y:S01]  /*6710*/  ISETP.GE.AND P2, PT, R22, UR4, PT ;  /* 0x0000000416007c0c */ /* 0x000fe2000bf46270 */
[----:B------:R-:W-:Y:S01]  /*6720*/  IMAD.MOV.U32 R6, RZ, RZ, R0 ;  /* 0x000000ffff067224 */ /* 0x000fe200078e0000 */
[----:B------:R-:W-:Y:S01]  /*6730*/  ISETP.GE.AND P3, PT, R154, UR4, PT ;  /* 0x000000049a007c0c */ /* 0x000fe2000bf66270 */
[----:B-1----:R-:W-:Y:S01]  /*6740*/  IMAD.MOV.U32 R7, RZ, RZ, R3 ;  /* 0x000000ffff077224 */ /* 0x002fe200078e0003 */
[----:B------:R-:W-:Y:S01]  /*6750*/  SHF.R.S32.HI R13, RZ, 0x1f, R154 ;  /* 0x0000001fff0d7819 */ /* 0x000fe2000001149a */
[----:B---3--:R-:W-:Y:S01]  /*6760*/  IMAD.MOV.U32 R15, RZ, RZ, R5 ;  /* 0x000000ffff0f7224 */ /* 0x008fe200078e0005 */
[----:B------:R-:W-:-:S07]  /*6770*/  CS2R R10, SRZ ;  /* 0x00000000000a7805 */ /* 0x000fce000001ff00 */
[----:B------:R-:W-:Y:S01]  /*6780*/  @!P2 IMAD.WIDE R20, R22, 0x2, R6 ;  /* 0x000000021614a825 */ /* 0x000fe200078e0206 */
[----:B------:R-:W-:Y:S02]  /*6790*/  SHF.L.U64.HI R6, R154, 0x1, R13 ;  /* 0x000000019a067819 */ /* 0x000fe4000001020d */
[-C--:B------:R-:W-:Y:S02]  /*67a0*/  @!P3 IADD3 R24, P0, R0, R9.reuse, RZ ;  /* 0x000000090018b210 */ /* 0x080fe40007f1e0ff */
[----:B----4-:R-:W-:Y:S02]  /*67b0*/  @!P3 IADD3 R4, P1, R14, R9, RZ ;  /* 0x000000090e04b210 */ /* 0x010fe40007f3e0ff */
[----:B------:R-:W-:Y:S02]  /*67c0*/  CS2R R8, SRZ ;  /* 0x0000000000087805 */ /* 0x000fe4000001ff00 */
[----:B------:R-:W-:Y:S01]  /*67d0*/  CS2R R12, SRZ ;  /* 0x00000000000c7805 */ /* 0x000fe2000001ff00 */
[--C-:B------:R-:W-:Y:S01]  /*67e0*/  @!P3 IMAD.X R25, R3, 0x1, R6.reuse, P0 ;  /* 0x000000010319b824 */ /* 0x100fe200000e0606 */
[----:B------:R0:W5:Y:S01]  /*67f0*/  @!P2 LD.E.64 R10, desc[UR56][R20.64] ;  /* 0x00000038140aa980 */ /* 0x000162000c101b00 */
[----:B------:R-:W-:Y:S01]  /*6800*/  @!P3 IMAD.X R5, R5, 0x1, R6, P1 ;  /* 0x000000010505b824 */ /* 0x000fe200008e0606 */
[----:B------:R-:W-:Y:S01]  /*6810*/  CS2R R6, SRZ ;  /* 0x0000000000067805 */ /* 0x000fe2000001ff00 */
[----:B------:R-:W-:Y:S01]  /*6820*/  @!P2 IMAD.WIDE R14, R22, 0x2, R14 ;  /* 0x00000002160ea825 */ /* 0x000fe200078e020e */
[----:B------:R0:W5:Y:S04]  /*6830*/  @!P3 LD.E.64 R12, desc[UR56][R24.64] ;  /* 0x00000038180cb980 */ /* 0x000168000c101b00 */
[----:B------:R0:W5:Y:S04]  /*6840*/  @!P2 LD.E.64 R8, desc[UR56][R14.64] ;  /* 0x000000380e08a980 */ /* 0x000168000c101b00 */
[----:B------:R0:W5:Y:S02]  /*6850*/  @!P3 LD.E.64 R6, desc[UR56][R4.64] ;  /* 0x000000380406b980 */ /* 0x000164000c101b00 */
.L_x_12616:
[----:B------:R-:W-:Y:S05]  /*6860*/  BSYNC B1 ;  /* 0x0000000000017941 */ /* 0x000fea0003800000 */
.L_x_12615:
[----:B0--3--:R-:W0:Y:S01]  /*6870*/  S2R R5, SR_TID.X ;  /* 0x0000000000057919 */ /* 0x009e220000002100 */
[----:B------:R-:W2:Y:S01]  /*6880*/  SYNCS.PHASECHK.TRANS64.TRYWAIT P0, [R2+URZ+0x30800], R27 ;  /* 0x0308001b020075a7 */ /* 0x000ea2000800017f */
[----:B------:R-:W-:Y:S01]  /*6890*/  LOP3.LUT R0, R31, 0x18, R16, 0xf8, !PT ;  /* 0x000000181f007812 */ /* 0x000fe200078ef810 */
[----:B------:R-:W-:Y:S01]  /*68a0*/  IMAD R15, R33, -0xc0, R26 ;  /* 0xffffff40210f7824 */ /* 0x000fe200078e021a */
[----:B------:R-:W-:Y:S01]  /*68b0*/  SHF.R.U32.HI R31, RZ, 0x3, R31 ;  /* 0x00000003ff1f7819 */ /* 0x000fe2000001161f */
[----:B-----5:R-:W-:Y:S01]  /*68c0*/  IMAD.MOV.U32 R4, RZ, RZ, R13 ;  /* 0x000000ffff047224 */ /* 0x020fe200078e000d */
[--C-:B------:R-:W-:Y:S01]  /*68d0*/  SHF.R.U64 R35, R10, 0x10, R11.reuse ;  /* 0x000000100a237819 */ /* 0x100fe2000000120b */
[----:B----4-:R-:W-:Y:S01]  /*68e0*/  IMAD.MOV.U32 R14, RZ, RZ, R10 ;  /* 0x000000ffff0e7224 */ /* 0x010fe200078e000a */
[----:B------:R-:W-:Y:S01]  /*68f0*/  LOP3.LUT R26, R0, R31, RZ, 0x3c, !PT ;  /* 0x0000001f001a7212 */ /* 0x000fe200078e3cff */
[--C-:B------:R-:W-:Y:S01]  /*6900*/  IMAD.MOV.U32 R0, RZ, RZ, R11.reuse ;  /* 0x000000ffff007224 */ /* 0x100fe200078e000b */
[----:B------:R-:W-:Y:S01]  /*6910*/  SHF.R.U32.HI R33, RZ, 0x10, R11 ;  /* 0x00000010ff217819 */ /* 0x000fe2000001160b */
[----:B-1----:R-:W-:Y:S01]  /*6920*/  IMAD.MOV.U32 R3, RZ, RZ, R12 ;  /* 0x000000ffff037224 */ /* 0x002fe200078e000c */
[--C-:B------:R-:W-:Y:S01]  /*6930*/  SHF.R.U32.HI R31, RZ, 0x10, R13.reuse ;  /* 0x00000010ff1f7819 */ /* 0x100fe2000001160d */
[----:B------:R-:W-:Y:S01]  /*6940*/  IMAD.MOV.U32 R20, RZ, RZ, R8 ;  /* 0x000000ffff147224 */ /* 0x000fe200078e0008 */
[----:B------:R-:W-:Y:S01]  /*6950*/  SHF.R.U64 R24, R12, 0x10, R13 ;  /* 0x000000100c187819 */ /* 0x000fe2000000120d */
[----:B------:R-:W-:Y:S01]  /*6960*/  BSSY B1, `(.L_x_12617) ;  /* 0x0000019000017945 */ /* 0x000fe20003800000 */
[--C-:B------:R-:W-:Y:S01]  /*6970*/  SHF.R.U64 R25, R8, 0x10, R9.reuse ;  /* 0x0000001008197819 */ /* 0x100fe20000001209 */
[----:B------:R-:W-:Y:S01]  /*6980*/  IMAD.MOV.U32 R12, RZ, RZ, R9 ;  /* 0x000000ffff0c7224 */ /* 0x000fe200078e0009 */
[----:B------:R-:W-:Y:S01]  /*6990*/  VIMNMX R15, R15, 0xc0, PT ;  /* 0x000000c00f0f7848 */ /* 0x000fe20003fe0100 */
[----:B------:R-:W-:Y:S01]  /*69a0*/  IMAD.MOV.U32 R10, RZ, RZ, R7 ;  /* 0x000000ffff0a7224 */ /* 0x000fe200078e0007 */
[----:B------:R-:W-:Y:S01]  /*69b0*/  SHF.R.U32.HI R21, RZ, 0x10, R9 ;  /* 0x00000010ff157819 */ /* 0x000fe20000011609 */
[----:B------:R-:W-:Y:S01]  /*69c0*/  IMAD.MOV.U32 R9, RZ, RZ, R6 ;  /* 0x000000ffff097224 */ /* 0x000fe200078e0006 */
[----:B------:R-:W-:-:S02]  /*69d0*/  PRMT R13, R0, 0x5410, R33 ;  /* 0x00005410000d7816 */ /* 0x000fc40000000021 */
[----:B------:R-:W-:Y:S02]  /*69e0*/  PRMT R8, R4, 0x5410, R31 ;  /* 0x0000541004087816 */ /* 0x000fe4000000001f */
[----:B------:R-:W-:Y:S02]  /*69f0*/  SHF.R.U64 R6, R6, 0x10, R7 ;  /* 0x0000001006067819 */ /* 0x000fe40000001207 */
[----:B------:R-:W-:Y:S02]  /*6a00*/  PRMT R14, R14, 0x5410, R35 ;  /* 0x000054100e0e7816 */ /* 0x000fe40000000023 */
[----:B------:R-:W-:Y:S01]  /*6a10*/  LOP3.LUT P2, RZ, R28, 0x4, RZ, 0xc0, !PT ;  /* 0x000000041cff7812 */ /* 0x000fe2000784c0ff */
[----:B0-----:R-:W-:Y:S01]  /*6a20*/  VIADD R5, R5, 0xffffff80 ;  /* 0xffffff8005057836 */ /* 0x001fe20000000000 */
[----:B------:R-:W-:Y:S02]  /*6a30*/  ISETP.GE.AND P1, PT, R18, R15, PT ;  /* 0x0000000f1200720c */ /* 0x000fe40003f26270 */
[----:B------:R-:W-:-:S02]  /*6a40*/  PRMT R3, R3, 0x5410, R24 ;  /* 0x0000541003037816 */ /* 0x000fc40000000018 */
[----:B------:R-:W-:Y:S02]  /*6a50*/  SHF.R.S32.HI R30, RZ, 0x1f, R5 ;  /* 0x0000001fff1e7819 */ /* 0x000fe40000011405 */
[----:B------:R-:W-:Y:S02]  /*6a60*/  PRMT R20, R20, 0x5410, R25 ;  /* 0x0000541014147816 */ /* 0x000fe40000000019 */
[----:B------:R-:W-:Y:S02]  /*6a70*/  LEA.HI R30, R30, R5, RZ, 0x5 ;  /* 0x000000051e1e7211 */ /* 0x000fe400078f28ff */
[----:B------:R-:W-:Y:S02]  /*6a80*/  SHF.R.U32.HI R5, RZ, 0x10, R7 ;  /* 0x00000010ff057819 */ /* 0x000fe40000011607 */
[----:B------:R-:W-:-:S05]  /*6a90*/  SHF.R.S32.HI R30, RZ, 0x5, R30 ;  /* 0x00000005ff1e7819 */ /* 0x000fca000001141e */
[----:B------:R-:W-:-:S04]  /*6aa0*/  IMAD R11, R30, 0x200, R26 ;  /* 0x000002001e0b7824 */ /* 0x000fc800078e021a */
[----:B------:R-:W-:-:S04]  /*6ab0*/  IMAD R11, R11, 0x2, R2 ;  /* 0x000000020b0b7824 */ /* 0x000fc800078e0202 */
[C---:B------:R-:W-:Y:S01]  /*6ac0*/  VIADD R4, R11.reuse, 0xc400 ;  /* 0x0000c4000b047836 */ /* 0x040fe20000000000 */
[----:B------:R-:W-:Y:S01]  /*6ad0*/  IADD3 R0, R11, 0xc440, RZ ;  /* 0x0000c4400b007810 */ /* 0x000fe20007ffe0ff */
[----:B--2---:R-:W-:Y:S06]  /*6ae0*/  @!P0 BRA `(.L_x_12618) ;  /* 0x0000011800348947 */ /* 0x004fec0003800000 */
.L_x_12823:
[----:B------:R-:W-:Y:S05]  /*6af0*/  BSYNC B1 ;  /* 0x0000000000017941 */ /* 0x000fea0003800000 */
.L_x_12617:
[----:B------:R-:W-:Y:S01]  /*6b00*/  BSSY B1, `(.L_x_12619) ;  /* 0x0000059000017945 */ /* 0x000fe20003800000 */
[----:B------:R-:W-:Y:S01]  /*6b10*/  PRMT R12, R12, 0x5410, R21 ;  /* 0x000054100c0c7816 */ /* 0x000fe20000000015 */
[----:B------:R-:W-:Y:S01]  /*6b20*/  @P2 VIADD R0, R4, 0xffffffc0 ;  /* 0xffffffc004002836 */ /* 0x000fe20000000000 */
        /* <DEDUP_REMOVED lines=8> */
[----:B------:R-:W1:Y:S01]  /*6bb0*/  LDS.128 R4, [R11+0xc400] ;  /* 0x00c400000b047984 */ /* 0x000e620000000c00 */
[----:B------:R-:W-:Y:S01]  /*6bc0*/  IMAD.U32 R30, R20, 0x10000, RZ ;  /* 0x00010000141e7824 */ /* 0x000fe200078e00ff */
[C---:B------:R-:W-:Y:S01]  /*6bd0*/  LOP3.LUT R28, R14.reuse, 0xffff0000, RZ, 0xc0, !PT ;  /* 0xffff00000e1c7812 */ /* 0x040fe200078ec0ff */
[----:B0-----:R-:W-:Y:S01]  /*6be0*/  IMAD.U32 R27, R14, 0x10000, RZ ;  /* 0x000100000e1b7824 */ /* 0x001fe200078e00ff */
        /* <DEDUP_REMOVED lines=12> */
[----:B------:R-:W-:Y:S01]  /*6cb0*/  FMUL.FTZ R37, R5, R28 ;  /* 0x0000001c05257220 */ /* 0x000fe20000410000 */
        /* <DEDUP_REMOVED lines=21> */
.L_x_12622:
[----:B------:R-:W-:Y:S05]  /*6e10*/  BSYNC B2 ;  /* 0x0000000000027941 */ /* 0x000fea0003800000 */
.L_x_12621:
[----:B------:R-:W-:Y:S05]  /*6e20*/  @P1 BRA `(.L_x_12620) ;  /* 0x0000000000981947 */ /* 0x000fea0003800000 */
[----:B-1----:R-:W1:Y:S01]  /*6e30*/  LDS.128 R4, [R0] ;  /* 0x0000000000047984 */ /* 0x002e620000000c00 */
        /* <DEDUP_REMOVED lines=37> */
.L_x_12620:
[----:B------:R-:W-:Y:S05]  /*7090*/  BSYNC B1 ;  /* 0x0000000000017941 */ /* 0x000fea0003800000 */
.L_x_12619:
[----:B-12---:R-:W-:-:S05]  /*70a0*/  VIADD R4, R18, 0x60 ;  /* 0x0000006012047836 */ /* 0x006fca0000000000 */
[----:B------:R-:W-:-:S13]  /*70b0*/  ISETP.GE.AND P0, PT, R4, R15, PT ;  /* 0x0000000f0400720c */ /* 0x000fda0003f06270 */
[----:B------:R-:W-:Y:S05]  /*70c0*/  @P0 BRA `(.L_x_12623) ;  /* 0x0000001400540947 */ /* 0x000fea0003800000 */
[----:B------:R-:W1:Y:S01]  /*70d0*/  LDC R5, c[0x0][0x3f4] ;  /* 0x0000fd00ff057b82 */ /* 0x000e620000000800 */
[----:B------:R-:W-:Y:S01]  /*70e0*/  BSSY B1, `(.L_x_12624) ;  /* 0x000002a000017945 */ /* 0x000fe20003800000 */
[-C--:B-1----:R-:W-:Y:S02]  /*70f0*/  ISETP.GE.AND P0, PT, R22, R5.reuse, PT ;  /* 0x000000051600720c */ /* 0x082fe40003f06270 */
[----:B------:R-:W-:-:S11]  /*7100*/  ISETP.GE.AND P1, PT, R154, R5, PT ;  /* 0x000000059a00720c */ /* 0x000fd60003f26270 */
[----:B------:R-:W-:Y:S05]  /*7110*/  @P0 BRA `(.L_x_12625) ;  /* 0x0000000000980947 */ /* 0x000fea0003800000 */
[----:B------:R-:W1:Y:S01]  /*7120*/  LDS.128 R4, [R11+0xf400] ;  /* 0x00f400000b047984 */ /* 0x000e620000000c00 */
[C---:B------:R-:W-:Y:S01]  /*7130*/  IMAD.U32 R31, R20.reuse, 0x10000, RZ ;  /* 0x00010000141f7824 */ /* 0x040fe200078e00ff */
[----:B------:R-:W-:Y:S01]  /*7140*/  LOP3.LUT R33, R20, 0xffff0000, RZ, 0xc0, !PT ;  /* 0xffff000014217812 */ /* 0x000fe200078ec0ff */
[C---:B------:R-:W-:Y:S01]  /*7150*/  IMAD.U32 R25, R14.reuse, 0x10000, RZ ;  /* 0x000100000e197824 */ /* 0x040fe200078e00ff */
[----:B0-----:R-:W-:Y:S02]  /*7160*/  LOP3.LUT R27, R14, 0xffff0000, RZ, 0xc0, !PT ;  /* 0xffff00000e1b7812 */ /* 0x001fe400078ec0ff */
[----:B------:R-:W-:Y:S01]  /*7170*/  LOP3.LUT R30, R12, 0xffff0000, RZ, 0xc0, !PT ;  /* 0xffff00000c1e7812 */ /* 0x000fe200078ec0ff */
[C---:B-1----:R-:W-:Y:S01]  /*7180*/  IMAD.U32 R15, R4.reuse, 0x10000, RZ ;  /* 0x00010000040f7824 */ /* 0x042fe200078e00ff */
        /* <DEDUP_REMOVED lines=11> */
[----:B------:R-:W-:Y:S01]  /*7240*/  FFMA.FTZ R5, R27, R21, -R28 ;  /* 0x000000151b057223 */ /* 0x000fe2000001081c */
[----:B------:R-:W-:Y:S01]  /*7250*/  IMAD.U32 R28, R12, 0x10000, RZ ;  /* 0x000100000c1c7824 */ /* 0x000fe200078e00ff */
[----:B------:R-:W-:Y:S01]  /*7260*/  LOP3.LUT R6, R6, 0xffff0000, RZ, 0xc0, !PT ;  /* 0xffff000006067812 */ /* 0x000fe200078ec0ff */
[----:B------:R-:W-:Y:S01]  /*7270*/  FFMA.FTZ R15, R31, R15, R26 ;  /* 0x0000000f1f0f7223 */ /* 0x000fe2000001001a */
[C---:B------:R-:W-:Y:S01]  /*7280*/  LOP3.LUT R12, R13.reuse, 0xffff0000, RZ, 0xc0, !PT ;  /* 0xffff00000d0c7812 */ /* 0x040fe200078ec0ff */
[----:B------:R-:W-:Y:S02]  /*7290*/  IMAD.U32 R26, R13, 0x10000, RZ ;  /* 0x000100000d1a7824 */ /* 0x000fe400078e00ff */
[----:B------:R-:W-:Y:S01]  /*72a0*/  FFMA.FTZ R24, R33, R21, R24 ;  /* 0x0000001521187223 */ /* 0x000fe20000010018 */
[-C--:B------:R-:W-:Y:S01]  /*72b0*/  FMUL.FTZ R25, R30, R7.reuse ;  /* 0x000000071e197220 */ /* 0x080fe20000410000 */
[-C--:B------:R-:W-:Y:S01]  /*72c0*/  FMUL.FTZ R13, R28, R6.reuse ;  /* 0x000000061c0d7220 */ /* 0x080fe20000410000 */
[----:B------:R-:W-:Y:S01]  /*72d0*/  FMUL.FTZ R21, R26, R6 ;  /* 0x000000061a157220 */ /* 0x000fe20000410000 */
[C---:B------:R-:W-:Y:S01]  /*72e0*/  FMUL.FTZ R27, R12.reuse, R7 ;  /* 0x000000070c1b7220 */ /* 0x040fe20000410000 */
[----:B------:R-:W-:Y:S01]  /*72f0*/  FFMA.FTZ R7, R12, R20, -R25 ;  /* 0x000000140c077223 */ /* 0x000fe20000010819 */
        /* <DEDUP_REMOVED lines=8> */
.L_x_12625:
[----:B------:R-:W-:Y:S05]  /*7380*/  BSYNC B1 ;  /* 0x0000000000017941 */ /* 0x000fea0003800000 */
.L_x_12624:
[----:B------:R-:W-:Y:S05]  /*7390*/  @P1 BRA `(.L_x_12623) ;  /* 0x0000001000a01947 */ /* 0x000fea0003800000 */
[----:B-1----:R-:W1:Y:S01]  /*73a0*/  LDS.128 R4, [R0+0x3000] ;  /* 0x0030000000047984 */ /* 0x002e620000000c00 */
[C---:B------:R-:W-:Y:S01]  /*73b0*/  IMAD.U32 R21, R9.reuse, 0x10000, RZ ;  /* 0x0001000009157824 */ /* 0x040fe200078e00ff */
[----:B------:R-:W-:Y:S01]  /*73c0*/  LOP3.LUT R26, R9, 0xffff0000, RZ, 0xc0, !PT ;  /* 0xffff0000091a7812 */ /* 0x000fe200078ec0ff */
[C---:B------:R-:W-:Y:S01]  /*73d0*/  IMAD.U32 R15, R3.reuse, 0x10000, RZ ;  /* 0x00010000030f7824 */ /* 0x040fe200078e00ff */
[----:B------:R-:W-:Y:S01]  /*73e0*/  LOP3.LUT R24, R3, 0xffff0000, RZ, 0xc0, !PT ;  /* 0xffff000003187812 */ /* 0x000fe200078ec0ff */
[C---:B------:R-:W-:Y:S01]  /*73f0*/  IMAD.U32 R25, R10.reuse, 0x10000, RZ ;  /* 0x000100000a197824 */ /* 0x040fe200078e00ff */
[----:B0-----:R-:W-:Y:S01]  /*7400*/  LOP3.LUT R27, R10, 0xffff0000, RZ, 0xc0, !PT ;  /* 0xffff00000a1b7812 */ /* 0x001fe200078ec0ff */
        /* <DEDUP_REMOVED lines=14> */
[----:B------:R-:W-:Y:S01]  /*74f0*/  FFMA.FTZ R5, R24, R12, -R13 ;  /* 0x0000000c18057223 */ /* 0x000fe2000001080d */
[C---:B------:R-:W-:Y:S01]  /*7500*/  LOP3.LUT R21, R8.reuse, 0xffff0000, RZ, 0xc0, !PT ;  /* 0xffff000008157812 */ /* 0x040fe200078ec0ff */
[----:B------:R-:W-:Y:S02]  /*7510*/  IMAD.U32 R13, R8, 0x10000, RZ ;  /* 0x00010000080d7824 */ /* 0x000fe400078e00ff */
[----:B------:R-:W-:Y:S01]  /*7520*/  FMUL.FTZ R8, R25, R6 ;  /* 0x0000000619087220 */ /* 0x000fe20000410000 */
[-C--:B------:R-:W-:Y:S01]  /*7530*/  FMUL.FTZ R14, R27, R7.reuse ;  /* 0x000000071b0e7220 */ /* 0x080fe20000410000 */
[----:B------:R-:W-:Y:S01]  /*7540*/  FFMA.FTZ R12, R26, R12, R15 ;  /* 0x0000000c1a0c7223 */ /* 0x000fe2000001000f */
        /* <DEDUP_REMOVED lines=12> */
.L_x_12613:
[----:B------:R-:W-:-:S03]  /*7610*/  UMOV UR4, 0xffffffff ;  /* 0xffffffff00047882 */ /* 0x000fc60000000000 */
[----:B------:R-:W-:Y:S05]  /*7620*/  BRA.DIV UR4, `(.L_x_12626) ;  /* 0x0000010e04787947 */ /* 0x000fea000b800000 */
[----:B------:R0:W1:Y:S04]  /*7630*/  SHFL.IDX PT, R0, R26, RZ, 0x1c1f ;  /* 0x001c1fff1a007589 */ /* 0x00006800000e0000 */
[----:B------:R0:W2:Y:S04]  /*7640*/  SHFL.IDX PT, R3, R25, RZ, 0x1c1f ;  /* 0x001c1fff19037589 */ /* 0x0000a800000e0000 */
[----:B------:R0:W3:Y:S04]  /*7650*/  SHFL.IDX PT, R20, R28, RZ, 0x1c1f ;  /* 0x001c1fff1c147589 */ /* 0x0000e800000e0000 */
[----:B------:R0:W4:Y:S02]  /*7660*/  SHFL.IDX PT, R14, R27, RZ, 0x1c1f ;  /* 0x001c1fff1b0e7589 */ /* 0x00012400000e0000 */
.L_x_12829:
        /* <DEDUP_REMOVED lines=10> */
[----:B0-----:R-:W-:Y:S01]  /*7710*/  IMAD.IADD R27, R6, 0x1, -R5 ;  /* 0x00000001061b7824 */ /* 0x001fe200078e0a05 */
[----:B------:R-:W-:Y:S02]  /*7720*/  CS2R R4, SRZ ;  /* 0x0000000000047805 */ /* 0x000fe4000001ff00 */
[----:B------:R-:W-:Y:S02]  /*7730*/  CS2R R6, SRZ ;  /* 0x0000000000067805 */ /* 0x000fe4000001ff00 */
[----:B------:R-:W-:Y:S01]  /*7740*/  SHF.L.U32 R27, R27, 0x1f, RZ ;  /* 0x0000001f1b1b7819 */ /* 0x000fe200000006ff */
[----:B------:R-:W-:Y:S06]  /*7750*/  @P0 BRA `(.L_x_12628) ;  /* 0x0000000000340947 */ /* 0x000fec0003800000 */
[----:B------:R-:W-:Y:S01]  /*7760*/  ULDC UR4, c[0x0][0x3f4] ;  /* 0x0000fd0000047ab9 */ /* 0x000fe20000000800 */
[C---:B------:R-:W-:Y:S01]  /*7770*/  IMAD.SHL.U32 R15, R16.reuse, 0x2, RZ ;  /* 0x00000002100f7824 */ /* 0x040fe200078e00ff */
[C---:B------:R-:W-:Y:S02]  /*7780*/  ISETP.GE.AND P2, PT, R16.reuse, UR4, PT ;  /* 0x0000000410007c0c */ /* 0x040fe4000bf46270 */
[----:B------:R-:W-:Y:S02]  /*7790*/  SHF.R.S32.HI R5, RZ, 0x1f, R16 ;  /* 0x0000001fff057819 */ /* 0x000fe40000011410 */
[----:B--2---:R-:W-:Y:S02]  /*77a0*/  IADD3 R24, P0, R3, R15, RZ ;  /* 0x0000000f03187210 */ /* 0x004fe40007f1e0ff */
[----:B------:R-:W-:Y:S02]  /*77b0*/  SHF.L.U64.HI R3, R16, 0x1, R5 ;  /* 0x0000000110037819 */ /* 0x000fe40000010205 */
[----:B------:R-:W-:-:S02]  /*77c0*/  CS2R R4, SRZ ;  /* 0x0000000000047805 */ /* 0x000fc4000001ff00 */
[----:B----4-:R-:W-:Y:S02]  /*77d0*/  IADD3 R14, P1, R14, R15, RZ ;  /* 0x0000000f0e0e7210 */ /* 0x010fe40007f3e0ff */
[----:B-1----:R-:W-:-:S03]  /*77e0*/  IADD3.X R25, R0, R3, RZ, P0, !PT ;  /* 0x0000000300197210 */ /* 0x002fc600007fe4ff */
[----:B---3--:R-:W-:Y:S01]  /*77f0*/  IMAD.X R15, R20, 0x1, R3, P1 ;  /* 0x00000001140f7824 */ /* 0x008fe200008e0603 */
[----:B------:R-:W-:Y:S07]  /*7800*/  @P2 BRA `(.L_x_12628) ;  /* 0x0000000000082947 */ /* 0x000fee0003800000 */
[----:B------:R0:W5:Y:S04]  /*7810*/  LD.E.128 R4, desc[UR56][R24.64] ;  /* 0x0000003818047980 */ /* 0x000168000c101d00 */
[----:B------:R0:W5:Y:S02]  /*7820*/  LD.E.128 R8, desc[UR56][R14.64] ;  /* 0x000000380e087980 */ /* 0x000164000c101d00 */
.L_x_12628:
[----:B------:R-:W-:Y:S05]  /*7830*/  BSYNC B1 ;  /* 0x0000000000017941 */ /* 0x000fea0003800000 */
.L_x_12627:
[----:B------:R-:W4:Y:S01]  /*7840*/  SYNCS.PHASECHK.TRANS64.TRYWAIT P1, [R2+URZ+0x30800], R27 ;  /* 0x0308001b020075a7 */ /* 0x000f22000802017f */
[----:B-1----:R-:W-:Y:S01]  /*7850*/  IMAD R0, R33, -0xc0, R12 ;  /* 0xffffff4021007824 */ /* 0x002fe200078e020c */
[--C-:B-----5:R-:W-:Y:S01]  /*7860*/  SHF.R.U64 R26, R6, 0x10, R7.reuse ;  /* 0x00000010061a7819 */ /* 0x120fe20000001207 */
[----:B--2---:R-:W-:Y:S01]  /*7870*/  IMAD.MOV.U32 R3, RZ, RZ, R6 ;  /* 0x000000ffff037224 */ /* 0x004fe200078e0006 */
[--C-:B0-----:R-:W-:Y:S01]  /*7880*/  SHF.R.U32.HI R25, RZ, 0x10, R7.reuse ;  /* 0x00000010ff197819 */ /* 0x101fe20000011607 */
[----:B---3--:R-:W-:Y:S01]  /*7890*/  IMAD.MOV.U32 R20, RZ, RZ, R7 ;  /* 0x000000ffff147224 */ /* 0x008fe200078e0007 */
[--C-:B------:R-:W-:Y:S01]  /*78a0*/  SHF.R.U64 R7, R8, 0x10, R9.reuse ;  /* 0x0000001008077819 */ /* 0x100fe20000001209 */
[--C-:B------:R-:W-:Y:S01]  /*78b0*/  IMAD.MOV.U32 R15, RZ, RZ, R9.reuse ;  /* 0x000000ffff0f7224 */ /* 0x100fe200078e0009 */
[----:B------:R-:W-:Y:S01]  /*78c0*/  SHF.R.U32.HI R6, RZ, 0x10, R9 ;  /* 0x00000010ff067819 */ /* 0x000fe20000011609 */
[----:B------:R-:W-:Y:S01]  /*78d0*/  IMAD.MOV.U32 R24, RZ, RZ, R4 ;  /* 0x000000ffff187224 */ /* 0x000fe200078e0004 */
[----:B------:R-:W-:Y:S01]  /*78e0*/  VIMNMX R9, R0, 0xc0, PT ;  /* 0x000000c000097848 */ /* 0x000fe20003fe0100 */
[--C-:B----4-:R-:W-:Y:S01]  /*78f0*/  IMAD.MOV.U32 R14, RZ, RZ, R5.reuse ;  /* 0x000000ffff0e7224 */ /* 0x110fe200078e0005 */
[--C-:B------:R-:W-:Y:S01]  /*7900*/  SHF.R.U64 R33, R4, 0x10, R5.reuse ;  /* 0x0000001004217819 */ /* 0x100fe20000001205 */
[----:B------:R-:W-:Y:S01]  /*7910*/  IMAD.MOV.U32 R12, RZ, RZ, R8 ;  /* 0x000000ffff0c7224 */ /* 0x000fe200078e0008 */
[----:B------:R-:W-:Y:S01]  /*7920*/  SHF.R.U32.HI R31, RZ, 0x10, R5 ;  /* 0x00000010ff1f7819 */ /* 0x000fe20000011605 */
[----:B------:R-:W-:Y:S01]  /*7930*/  IMAD.MOV.U32 R21, RZ, RZ, R10 ;  /* 0x000000ffff157224 */ /* 0x000fe200078e000a */
[----:B------:R-:W-:Y:S01]  /*7940*/  ISETP.GE.AND P0, PT, R16, R13, PT ;  /* 0x0000000d1000720c */ /* 0x000fe20003f06270 */
[--C-:B------:R-:W-:Y:S01]  /*7950*/  IMAD.MOV.U32 R0, RZ, RZ, R11.reuse ;  /* 0x000000ffff007224 */ /* 0x100fe200078e000b */
[--C-:B------:R-:W-:Y:S01]  /*7960*/  SHF.R.U64 R4, R10, 0x10, R11.reuse ;  /* 0x000000100a047819 */ /* 0x100fe2000000120b */
[C---:B------:R-:W-:Y:S01]  /*7970*/  VIADD R28, R18.reuse, 0x60 ;  /* 0x00000060121c7836 */ /* 0x040fe20000000000 */
[----:B------:R-:W-:Y:S01]  /*7980*/  SHF.R.U32.HI R5, RZ, 0x10, R11 ;  /* 0x00000010ff057819 */ /* 0x000fe2000001160b */
[----:B------:R-:W-:Y:S01]  /*7990*/  BSSY B1, `(.L_x_12629) ;  /* 0x000000c000017945 */ /* 0x000fe20003800000 */
[----:B------:R-:W-:-:S02]  /*79a0*/  ISETP.GE.OR P2, PT, R18, R9, P0 ;  /* 0x000000091200720c */ /* 0x000fc40000746670 */
[----:B------:R-:W-:Y:S02]  /*79b0*/  PRMT R24, R24, 0x5410, R33 ;  /* 0x0000541018187816 */ /* 0x000fe40000000021 */
[----:B------:R-:W-:Y:S02]  /*79c0*/  ISETP.GE.OR P0, PT, R28, R9, P0 ;  /* 0x000000091c00720c */ /* 0x000fe40000706670 */
[----:B------:R-:W-:Y:S02]  /*79d0*/  PRMT R14, R14, 0x5410, R31 ;  /* 0x000054100e0e7816 */ /* 0x000fe4000000001f */
[----:B------:R-:W-:Y:S02]  /*79e0*/  PRMT R3, R3, 0x5410, R26 ;  /* 0x0000541003037816 */ /* 0x000fe4000000001a */
[----:B------:R-:W-:Y:S02]  /*79f0*/  PRMT R20, R20, 0x5410, R25 ;  /* 0x0000541014147816 */ /* 0x000fe40000000019 */
[----:B------:R-:W-:-:S02]  /*7a00*/  PRMT R12, R12, 0x5410, R7 ;  /* 0x000054100c0c7816 */ /* 0x000fc40000000007 */
[----:B------:R-:W-:Y:S02]  /*7a10*/  PRMT R15, R15, 0x5410, R6 ;  /* 0x000054100f0f7816 */ /* 0x000fe40000000006 */
[----:B------:R-:W-:Y:S02]  /*7a20*/  PRMT R21, R21, 0x5410, R4 ;  /* 0x0000541015157816 */ /* 0x000fe40000000004 */
[----:B------:R-:W-:Y:S01]  /*7a30*/  PRMT R0, R0, 0x5410, R5 ;  /* 0x0000541000007816 */ /* 0x000fe20000000005 */
[----:B------:R-:W-:Y:S06]  /*7a40*/  @!P1 BRA `(.L_x_12630) ;  /* 0x0000010800e09947 */ /* 0x000fec0003800000 */
.L_x_12830:
[----:B------:R-:W-:Y:S05]  /*7a50*/  BSYNC B1 ;  /* 0x0000000000017941 */ /* 0x000fea0003800000 */
.L_x_12629:
[----:B------:R-:W-:Y:S04]  /*7a60*/  BSSY B1, `(.L_x_12631) ;  /* 0x0000060000017945 */ /* 0x000fe80003800000 */
[----:B------:R-:W-:Y:S05]  /*7a70*/  @P2 BRA `(.L_x_12632) ;  /* 0x0000000400782947 */ /* 0x000fea0003800000 */
[----:B------:R-:W2:Y:S01]  /*7a80*/  LDL R4, [R1+0x34] ;  /* 0x0000340001047983 */ /* 0x000ea20000100800 */
[C---:B------:R-:W-:Y:S01]  /*7a90*/  IMAD.U32 R36, R12.reuse, 0x10000, RZ ;  /* 0x000100000c247824 */ /* 0x040fe200078e00ff */
[----:B------:R-:W-:Y:S01]  /*7aa0*/  LOP3.LUT R37, R12, 0xffff0000, RZ, 0xc0, !PT ;  /* 0xffff00000c257812 */ /* 0x000fe200078ec0ff */
[C---:B------:R-:W-:Y:S01]  /*7ab0*/  IMAD.U32 R34, R24.reuse, 0x10000, RZ ;  /* 0x0001000018227824 */ /* 0x040fe200078e00ff */
[----:B------:R-:W1:Y:S01]  /*7ac0*/  S2R R5, SR_TID.X ;  /* 0x0000000000057919 */ /* 0x000e620000002100 */
[----:B------:R-:W-:Y:S01]  /*7ad0*/  LOP3.LUT R35, R24, 0xffff0000, RZ, 0xc0, !PT ;  /* 0xffff000018237812 */ /* 0x000fe200078ec0ff */
[----:B-1----:R-:W-:-:S05]  /*7ae0*/  VIADD R5, R5, 0xffffff80 ;  /* 0xffffff8005057836 */ /* 0x002fca0000000000 */
[----:B------:R-:W-:-:S04]  /*7af0*/  SHF.R.S32.HI R8, RZ, 0x1f, R5 ;  /* 0x0000001fff087819 */ /* 0x000fc80000011405 */
[----:B------:R-:W-:Y:S01]  /*7b00*/  LEA.HI R8, R8, R5, RZ, 0x5 ;  /* 0x0000000508087211 */ /* 0x000fe200078f28ff */
[----:B------:R-:W-:-:S03]  /*7b10*/  IMAD.IADD R5, R16, 0x1, R13 ;  /* 0x0000000110057824 */ /* 0x000fc600078e020d */
[----:B------:R-:W-:Y:S01]  /*7b20*/  SHF.R.S32.HI R8, RZ, 0x5, R8 ;  /* 0x00000005ff087819 */ /* 0x000fe20000011408 */
[----:B--2---:R-:W-:-:S05]  /*7b30*/  IMAD.SHL.U32 R4, R4, 0x40, RZ ;  /* 0x0000004004047824 */ /* 0x004fca00078e00ff */
[----:B------:R-:W-:-:S04]  /*7b40*/  LOP3.LUT R6, R4, 0x1c0, RZ, 0xc0, !PT ;  /* 0x000001c004067812 */ /* 0x000fc800078ec0ff */
[C---:B------:R-:W-:Y:S02]  /*7b50*/  LOP3.LUT R4, R6.reuse, 0x38, R16, 0xf8, !PT ;  /* 0x0000003806047812 */ /* 0x040fe400078ef810 */
[----:B------:R-:W-:Y:S02]  /*7b60*/  SHF.R.U32.HI R7, RZ, 0x3, R6 ;  /* 0x00000003ff077819 */ /* 0x000fe40000011606 */
[----:B------:R-:W-:Y:S02]  /*7b70*/  LOP3.LUT R6, R6, 0x38, R5, 0xf8, !PT ;  /* 0x0000003806067812 */ /* 0x000fe400078ef805 */
[-C--:B------:R-:W-:Y:S02]  /*7b80*/  LOP3.LUT R4, R4, R7.reuse, RZ, 0x3c, !PT ;  /* 0x0000000704047212 */ /* 0x080fe400078e3cff */
[----:B------:R-:W-:-:S03]  /*7b90*/  LOP3.LUT R6, R6, R7, RZ, 0x3c, !PT ;  /* 0x0000000706067212 */ /* 0x000fc600078e3cff */
[C---:B------:R-:W-:Y:S02]  /*7ba0*/  IMAD R5, R8.reuse, 0x200, R4 ;  /* 0x0000020008057824 */ /* 0x040fe400078e0204 */
[----:B------:R-:W-:Y:S02]  /*7bb0*/  IMAD R9, R8, 0x200, R6 ;  /* 0x0000020008097824 */ /* 0x000fe400078e0206 */
[--C-:B------:R-:W-:Y:S02]  /*7bc0*/  IMAD R42, R5, 0x2, R2.reuse ;  /* 0x00000002052a7824 */ /* 0x100fe400078e0202 */
[----:B------:R-:W-:-:S03]  /*7bd0*/  IMAD R44, R9, 0x2, R2 ;  /* 0x00000002092c7824 */ /* 0x000fc600078e0202 */
[----:B------:R-:W1:Y:S04]  /*7be0*/  LDS.128 R4, [R42+0xc400] ;  /* 0x00c400002a047984 */ /* 0x000e680000000c00 */
[----:B------:R-:W2:Y:S01]  /*7bf0*/  LDS.128 R8, [R44+0xc400] ;  /* 0x00c400002c087984 */ /* 0x000ea20000000c00 */
[C---:B-1----:R-:W-:Y:S01]  /*7c00*/  IMAD.U32 R25, R4.reuse, 0x10000, RZ ;  /* 0x0001000004197824 */ /* 0x042fe200078e00ff */
[----:B------:R-:W-:Y:S01]  /*7c10*/  LOP3.LUT R4, R4, 0xffff0000, RZ, 0xc0, !PT ;  /* 0xffff000004047812 */ /* 0x000fe200078ec0ff */
[C---:B0-----:R-:W-:Y:S01]  /*7c20*/  IMAD.U32 R27, R6.reuse, 0x10000, RZ ;  /* 0x00010000061b7824 */ /* 0x041fe200078e00ff */
        /* <DEDUP_REMOVED lines=11> */
[----:B------:R-:W-:Y:S02]  /*7ce0*/  IMAD.U32 R25, R3, 0x10000, RZ ;  /* 0x0001000003197824 */ /* 0x000fe400078e00ff */
[-C--:B------:R-:W-:Y:S01]  /*7cf0*/  FMUL.FTZ R41, R8, R35.reuse ;  /* 0x0000002308297220 */ /* 0x080fe20000410000 */
[-C--:B------:R-:W-:Y:S01]  /*7d00*/  FMUL.FTZ R8, R32, R30.reuse ;  /* 0x0000001e20087220 */ /* 0x080fe20000410000 */
[----:B------:R-:W-:Y:S01]  /*7d10*/  FFMA.FTZ R39, R4, R35, -R39 ;  /* 0x0000002304277223 */ /* 0x000fe20000010827 */
[-C--:B------:R-:W-:Y:S01]  /*7d20*/  FMUL.FTZ R43, R32, R25.reuse ;  /* 0x00000019202b7220 */ /* 0x080fe20000410000 */
[----:B------:R-:W-:Y:S01]  /*7d30*/  LOP3.LUT R35, R21, 0xffff0000, RZ, 0xc0, !PT ;  /* 0xffff000015237812 */ /* 0x000fe200078ec0ff */
[----:B------:R-:W-:Y:S01]  /*7d40*/  FFMA.FTZ R32, R27, R25, -R8 ;  /* 0x000000191b207223 */ /* 0x000fe20000010808 */
[----:B------:R-:W-:Y:S01]  /*7d50*/  LOP3.LUT R25, R3, 0xffff0000, RZ, 0xc0, !PT ;  /* 0xffff000003197812 */ /* 0x000fe200078ec0ff */
[----:B------:R-:W-:Y:S01]  /*7d60*/  FFMA.FTZ R41, R4, R37, R41 ;  /* 0x0000002504297223 */ /* 0x000fe20000010029 */
[----:B------:R-:W-:Y:S01]  /*7d70*/  FFMA.FTZ R43, R27, R30, R43 ;  /* 0x0000001e1b2b7223 */ /* 0x000fe2000001002b */
[----:B------:R-:W-:Y:S01]  /*7d80*/  FMUL.FTZ R37, R10, R35 ;  /* 0x000000230a257220 */ /* 0x000fe20000410000 */
[----:B------:R-:W-:-:S02]  /*7d90*/  IMAD.U32 R31, R9, 0x10000, RZ ;  /* 0x00010000091f7824 */ /* 0x000fc400078e00ff */
[-C--:B------:R-:W-:Y:S01]  /*7da0*/  FMUL.FTZ R45, R10, R25.reuse ;  /* 0x000000190a2d7220 */ /* 0x080fe20000410000 */
[----:B------:R-:W-:Y:S02]  /*7db0*/  IMAD.U32 R4, R14, 0x10000, RZ ;  /* 0x000100000e047824 */ /* 0x000fe400078e00ff */
[----:B------:R-:W-:Y:S01]  /*7dc0*/  FFMA.FTZ R37, R6, R25, -R37 ;  /* 0x0000001906257223 */ /* 0x000fe20000010825 */
[----:B------:R-:W-:Y:S01]  /*7dd0*/  IMAD.U32 R27, R15, 0x10000, RZ ;  /* 0x000100000f1b7824 */ /* 0x000fe200078e00ff */
[----:B------:R-:W-:Y:S01]  /*7de0*/  LOP3.LUT R9, R9, 0xffff0000, RZ, 0xc0, !PT ;  /* 0xffff000009097812 */ /* 0x000fe200078ec0ff */
[----:B------:R-:W-:Y:S02]  /*7df0*/  IMAD.U32 R33, R11, 0x10000, RZ ;  /* 0x000100000b217824 */ /* 0x000fe400078e00ff */
[C---:B------:R-:W-:Y:S01]  /*7e00*/  FMUL.FTZ R30, R31.reuse, R4 ;  /* 0x000000041f1e7220 */ /* 0x040fe20000410000 */
[----:B------:R-:W-:Y:S02]  /*7e10*/  IMAD.U32 R10, R0, 0x10000, RZ ;  /* 0x00010000000a7824 */ /* 0x000fe400078e00ff */
[----:B------:R-:W-:Y:S01]  /*7e20*/  FMUL.FTZ R25, R31, R27 ;  /* 0x0000001b1f197220 */ /* 0x000fe20000410000 */
[----:B------:R-:W-:Y:S01]  /*7e30*/  IMAD.U32 R26, R5, 0x10000, RZ ;  /* 0x00010000051a7824 */ /* 0x000fe200078e00ff */
[----:B------:R-:W-:Y:S01]  /*7e40*/  LOP3.LUT R11, R11, 0xffff0000, RZ, 0xc0, !PT ;  /* 0xffff00000b0b7812 */ /* 0x000fe200078ec0ff */
[----:B------:R-:W-:-:S02]  /*7e50*/  IMAD.U32 R28, R7, 0x10000, RZ ;  /* 0x00010000071c7824 */ /* 0x000fc400078e00ff */
[C---:B------:R-:W-:Y:S01]  /*7e60*/  FMUL.FTZ R31, R33.reuse, R10 ;  /* 0x0000000a211f7220 */ /* 0x040fe20000410000 */
[----:B------:R-:W-:Y:S02]  /*7e70*/  IMAD.U32 R8, R20, 0x10000, RZ ;  /* 0x0001000014087824 */ /* 0x000fe400078e00ff */
[C---:B------:R-:W-:Y:S01]  /*7e80*/  FFMA.FTZ R25, R26.reuse, R4, -R25 ;  /* 0x000000041a197223 */ /* 0x040fe20000010819 */
[----:B------:R-:W-:Y:S01]  /*7e90*/  FFMA.FTZ R30, R26, R27, R30 ;  /* 0x0000001b1a1e7223 */ /* 0x000fe2000001001e */
[----:B------:R-:W-:Y:S01]  /*7ea0*/  FFMA.FTZ R34, R6, R35, R45 ;  /* 0x0000002306227223 */ /* 0x000fe2000001002d */
        /* <DEDUP_REMOVED lines=8> */
[----:B------:R-:W-:Y:S01]  /*7f30*/  FMUL.FTZ R36, R11, R26 ;  /* 0x0000001a0b247220 */ /* 0x000fe20000410000 */
[----:B------:R-:W-:Y:S01]  /*7f40*/  LOP3.LUT R5, R5, 0xffff0000, RZ, 0xc0, !PT ;  /* 0xffff000005057812 */ /* 0x000fe200078ec0ff */
[----:B------:R-:W-:Y:S01]  /*7f50*/  FMUL.FTZ R9, R9, R4 ;  /* 0x0000000409097220 */ /* 0x000fe20000410000 */
[----:B------:R-:W-:Y:S01]  /*7f60*/  LOP3.LUT R7, R7, 0xffff0000, RZ, 0xc0, !PT ;  /* 0xffff000007077812 */ /* 0x000fe200078ec0ff */
[----:B------:R-:W-:-:S02]  /*7f70*/  FMUL.FTZ R11, R11, R6 ;  /* 0x000000060b0b7220 */ /* 0x000fc40000410000 */
[C---:B------:R-:W-:Y:S01]  /*7f80*/  FFMA.FTZ R28, R5.reuse, R4, -R10 ;  /* 0x00000004051c7223 */ /* 0x040fe2000001080a */
[----:B------:R-:W-:Y:S01]  /*7f90*/  FFMA.FTZ R9, R5, R8, R9 ;  /* 0x0000000805097223 */ /* 0x000fe20000010009 */
[C---:B------:R-:W-:Y:S01]  /*7fa0*/  FFMA.FTZ R36, R7.reuse, R6, -R36 ;  /* 0x0000000607247223 */ /* 0x040fe20000010824 */
[----:B------:R-:W-:Y:S01]  /*7fb0*/  FFMA.FTZ R26, R7, R26, R11 ;  /* 0x0000001a071a7223 */ /* 0x000fe2000001000b */
[----:B------:R-:W-:Y:S02]  /*7fc0*/  F2FP.BF16.F32.PACK_AB R4, R39, R38 ;  /* 0x000000262704723e */ /* 0x000fe400000010ff */
[----:B------:R-:W-:Y:S02]  /*7fd0*/  F2FP.BF16.F32.PACK_AB R6, R37, R32 ;  /* 0x000000202506723e */ /* 0x000fe400000010ff */
[----:B------:R-:W-:Y:S02]  /*7fe0*/  F2FP.BF16.F32.PACK_AB R5, R28, R25 ;  /* 0x000000191c05723e */ /* 0x000fe400000010ff */
[----:B------:R-:W-:-:S02]  /*7ff0*/  F2FP.BF16.F32.PACK_AB R7, R36, R31 ;  /* 0x0000001f2407723e */ /* 0x000fc400000010ff */
[----:B------:R-:W-:Y:S02]  /*8000*/  F2FP.BF16.F32.PACK_AB R8, R41, R40 ;  /* 0x000000282908723e */ /* 0x000fe400000010ff */
[----:B------:R-:W-:Y:S01]  /*8010*/  F2FP.BF16.F32.PACK_AB R10, R34, R43 ;  /* 0x0000002b220a723e */ /* 0x000fe200000010ff */
[----:B------:R1:W-:Y:S01]  /*8020*/  STS.128 [R42+0xc400], R4 ;  /* 0x00c400042a007388 */ /* 0x0003e20000000c00 */
[----:B------:R-:W-:Y:S02]  /*8030*/  F2FP.BF16.F32.PACK_AB R9, R9, R30 ;  /* 0x0000001e0909723e */ /* 0x000fe400000010ff */
[----:B------:R-:W-:-:S05]  /*8040*/  F2FP.BF16.F32.PACK_AB R11, R26, R33 ;  /* 0x000000211a0b723e */ /* 0x000fca00000010ff */
[----:B------:R1:W-:Y:S02]  /*8050*/  STS.128 [R44+0xc400], R8 ;  /* 0x00c400082c007388 */ /* 0x0003e40000000c00 */
.L_x_12632:
[----:B------:R-:W-:Y:S05]  /*8060*/  BSYNC B1 ;  /* 0x0000000000017941 */ /* 0x000fea0003800000 */
.L_x_12631:
[----:B------:R-:W-:Y:S05]  /*8070*/  @P0 BRA `(.L_x_12623) ;  /* 0x0000000400680947 */ /* 0x000fea0003800000 */
[----:B-1----:R-:W2:Y:S01]  /*8080*/  LDL R5, [R1+0x48] ;  /* 0x0000480001057983 */ /* 0x002ea20000100800 */
[C---:B------:R-:W-:Y:S02]  /*8090*/  VIADD R6, R18.reuse, 0x60 ;  /* 0x0000006012067836 */ /* 0x040fe40000000000 */
[----:B------:R-:W-:Y:S01]  /*80a0*/  VIADD R7, R18, 0x60 ;  /* 0x0000006012077836 */ /* 0x000fe20000000000 */
[----:B------:R-:W3:Y:S01]  /*80b0*/  LDL R40, [R1+0x70] ;  /* 0x0000700001287983 */ /* 0x000ee20000100800 */
[----:B------:R-:W-:-:S03]  /*80c0*/  IMAD.SHL.U32 R6, R6, 0x40, RZ ;  /* 0x0000004006067824 */ /* 0x000fc600078e00ff */
[----:B------:R-:W-:Y:S01]  /*80d0*/  SHF.L.U32 R7, R7, 0x6, RZ ;  /* 0x0000000607077819 */ /* 0x000fe200000006ff */
[----:B------:R-:W-:Y:S01]  /*80e0*/  IMAD.IADD R4, R16, 0x1, R13 ;  /* 0x0000000110047824 */ /* 0x000fe200078e020d */
[----:B------:R-:W-:Y:S02]  /*80f0*/  LOP3.LUT R6, R6, 0x1c0, RZ, 0xc0, !PT ;  /* 0x000001c006067812 */ /* 0x000fe400078ec0ff */
[----:B------:R-:W-:Y:S02]  /*8100*/  LOP3.LUT R7, R7, 0x1c0, RZ, 0xc0, !PT ;  /* 0x000001c007077812 */ /* 0x000fe400078ec0ff */
[----:B------:R-:W-:Y:S02]  /*8110*/  SHF.R.U32.HI R6, RZ, 0x3, R6 ;  /* 0x00000003ff067819 */ /* 0x000fe40000011606 */
[----:B------:R-:W-:-:S04]  /*8120*/  LOP3.LUT R4, R7, 0x38, R4, 0xf8, !PT ;  /* 0x0000003807047812 */ /* 0x000fc800078ef804 */
[----:B------:R-:W-:Y:S01]  /*8130*/  LOP3.LUT R4, R4, R6, RZ, 0x3c, !PT ;  /* 0x0000000604047212 */ /* 0x000fe200078e3cff */
[----:B------:R-:W-:Y:S02]  /*8140*/  IMAD.U32 R37, R12, 0x10000, RZ ;  /* 0x000100000c257824 */ /* 0x000fe400078e00ff */
[----:B------:R-:W-:Y:S01]  /*8150*/  IMAD.U32 R35, R24, 0x10000, RZ ;  /* 0x0001000018237824 */ /* 0x000fe200078e00ff */
[----:B------:R-:W-:Y:S01]  /*8160*/  LOP3.LUT R36, R12, 0xffff0000, RZ, 0xc0, !PT ;  /* 0xffff00000c247812 */ /* 0x000fe200078ec0ff */
[----:B------:R-:W-:Y:S01]  /*8170*/  IMAD.U32 R38, R15, 0x10000, RZ ;  /* 0x000100000f267824 */ /* 0x000fe200078e00ff */
[----:B------:R-:W-:Y:S01]  /*8180*/  LOP3.LUT R24, R24, 0xffff0000, RZ, 0xc0, !PT ;  /* 0xffff000018187812 */ /* 0x000fe200078ec0ff */
[----:B------:R-:W-:Y:S02]  /*8190*/  IMAD.U32 R12, R14, 0x10000, RZ ;  /* 0x000100000e0c7824 */ /* 0x000fe400078e00ff */
[----:B------:R-:W-:Y:S02]  /*81a0*/  IMAD.U32 R41, R21, 0x10000, RZ ;  /* 0x0001000015297824 */ /* 0x000fe400078e00ff */
[----:B------:R-:W-:Y:S01]  /*81b0*/  IMAD.U32 R39, R3, 0x10000, RZ ;  /* 0x0001000003277824 */ /* 0x000fe200078e00ff */
[----:B------:R-:W-:Y:S01]  /*81c0*/  LOP3.LUT R43, R0, 0xffff0000, RZ, 0xc0, !PT ;  /* 0xffff0000002b7812 */ /* 0x000fe200078ec0ff */
[----:B--2---:R-:W-:-:S04]  /*81d0*/  IMAD.IADD R9, R5, 0x1, R4 ;  /* 0x0000000105097824 */ /* 0x004fc800078e0204 */
[----:B------:R-:W-:Y:S01]  /*81e0*/  IMAD R13, R9, 0x2, R2 ;  /* 0x00000002090d7824 */ /* 0x000fe200078e0202 */
[----:B---3--:R-:W-:Y:S04]  /*81f0*/  LDS.128 R4, [R40+0xc400] ;  /* 0x00c4000028047984 */ /* 0x008fe80000000c00 */
[----:B------:R-:W1:Y:S02]  /*8200*/  LDS.128 R8, [R13+0xc400] ;  /* 0x00c400000d087984 */ /* 0x000e640000000c00 */
[----:B-1----:R-:W-:Y:S02]  /*8210*/  IMAD.U32 R30, R8, 0x10000, RZ ;  /* 0x00010000081e7824 */ /* 0x002fe400078e00ff */
[----:B------:R-:W-:Y:S02]  /*8220*/  IMAD.U32 R25, R4, 0x10000, RZ ;  /* 0x0001000004197824 */ /* 0x000fe400078e00ff */
[-C--:B------:R-:W-:Y:S01]  /*8230*/  FMUL.FTZ R34, R37, R30.reuse ;  /* 0x0000001e25227220 */ /* 0x080fe20000410000 */
[----:B------:R-:W-:Y:S01]  /*8240*/  FMUL.FTZ R30, R35, R30 ;  /* 0x0000001e231e7220 */ /* 0x000fe20000410000 */
[----:B------:R-:W-:Y:S01]  /*8250*/  IMAD.U32 R31, R9, 0x10000, RZ ;  /* 0x00010000091f7824 */ /* 0x000fe200078e00ff */
[----:B------:R-:W-:Y:S01]  /*8260*/  LOP3.LUT R8, R8, 0xffff0000, RZ, 0xc0, !PT ;  /* 0xffff000008087812 */ /* 0x000fe200078ec0ff */
[----:B------:R-:W-:-:S02]  /*8270*/  IMAD.U32 R26, R5, 0x10000, RZ ;  /* 0x00010000051a7824 */ /* 0x000fc400078e00ff */
[----:B------:R-:W-:Y:S01]  /*8280*/  FFMA.FTZ R30, R37, R25, R30 ;  /* 0x00000019251e7223 */ /* 0x000fe2000001001e */
[----:B------:R-:W-:Y:S01]  /*8290*/  FMUL.FTZ R37, R38, R31 ;  /* 0x0000001f26257220 */ /* 0x000fe20000410000 */
[----:B------:R-:W-:Y:S01]  /*82a0*/  LOP3.LUT R4, R4, 0xffff0000, RZ, 0xc0, !PT ;  /* 0xffff000004047812 */ /* 0x000fe200078ec0ff */
[----:B------:R-:W-:Y:S01]  /*82b0*/  FFMA.FTZ R34, R35, R25, -R34 ;  /* 0x0000001923227223 */ /* 0x000fe20000010822 */
[-C--:B------:R-:W-:Y:S01]  /*82c0*/  FMUL.FTZ R35, R36, R8.reuse ;  /* 0x0000000824237220 */ /* 0x080fe20000410000 */
[----:B------:R-:W-:Y:S01]  /*82d0*/  FMUL.FTZ R25, R24, R8 ;  /* 0x0000000818197220 */ /* 0x000fe20000410000 */
[----:B------:R-:W-:Y:S02]  /*82e0*/  IMAD.U32 R32, R10, 0x10000, RZ ;  /* 0x000100000a207824 */ /* 0x000fe400078e00ff */
[C---:B------:R-:W-:Y:S01]  /*82f0*/  FMUL.FTZ R31, R12.reuse, R31 ;  /* 0x0000001f0c1f7220 */ /* 0x040fe20000410000 */
[----:B------:R-:W-:Y:S01]  /*8300*/  FFMA.FTZ R37, R12, R26, -R37 ;  /* 0x0000001a0c257223 */ /* 0x000fe20000010825 */
[----:B------:R-:W-:Y:S01]  /*8310*/  LOP3.LUT R10, R10, 0xffff0000, RZ, 0xc0, !PT ;  /* 0xffff00000a0a7812 */ /* 0x000fe200078ec0ff */
[-C--:B------:R-:W-:Y:S01]  /*8320*/  FFMA.FTZ R35, R24, R4.reuse, -R35 ;  /* 0x0000000418237223 */ /* 0x080fe20000010823 */
[----:B------:R-:W-:Y:S01]  /*8330*/  LOP3.LUT R12, R21, 0xffff0000, RZ, 0xc0, !PT ;  /* 0xffff0000150c7812 */ /* 0x000fe200078ec0ff */
[----:B------:R-:W-:Y:S01]  /*8340*/  FFMA.FTZ R25, R36, R4, R25 ;  /* 0x0000000424197223 */ /* 0x000fe20000010019 */
[----:B0-----:R-:W-:-:S02]  /*8350*/  IMAD.U32 R27, R6, 0x10000, RZ ;  /* 0x00010000061b7824 */ /* 0x001fc400078e00ff */
[-C--:B------:R-:W-:Y:S01]  /*8360*/  FMUL.FTZ R4, R41, R32.reuse ;  /* 0x0000002029047220 */ /* 0x080fe20000410000 */
[----:B------:R-:W-:Y:S01]  /*8370*/  LOP3.LUT R8, R3, 0xffff0000, RZ, 0xc0, !PT ;  /* 0xffff000003087812 */ /* 0x000fe200078ec0ff */
[----:B------:R-:W-:Y:S01]  /*8380*/  FMUL.FTZ R32, R39, R32 ;  /* 0x0000002027207220 */ /* 0x000fe20000410000 */
[----:B------:R-:W-:Y:S01]  /*8390*/  LOP3.LUT R6, R6, 0xffff0000, RZ, 0xc0, !PT ;  /* 0xffff000006067812 */ /* 0x000fe200078ec0ff */
[-C--:B------:R-:W-:Y:S01]  /*83a0*/  FMUL.FTZ R21, R12, R10.reuse ;  /* 0x0000000a0c157220 */ /* 0x080fe20000410000 */
[----:B------:R-:W-:Y:S02]  /*83b0*/  IMAD.U32 R33, R11, 0x10000, RZ ;  /* 0x000100000b217824 */ /* 0x000fe400078e00ff */
[-C--:B------:R-:W-:Y:S01]  /*83c0*/  FFMA.FTZ R3, R39, R27.reuse, -R4 ;  /* 0x0000001b27037223 */ /* 0x080fe20000010804 */
[----:B------:R-:W-:Y:S02]  /*83d0*/  IMAD.U32 R24, R0, 0x10000, RZ ;  /* 0x0001000000187824 */ /* 0x000fe400078e00ff */
[C---:B------:R-:W-:Y:S01]  /*83e0*/  FMUL.FTZ R39, R8.reuse, R10 ;  /* 0x0000000a08277220 */ /* 0x040fe20000410000 */
[----:B------:R-:W-:Y:S01]  /*83f0*/  FFMA.FTZ R10, R41, R27, R32 ;  /* 0x0000001b290a7223 */ /* 0x000fe20000010020 */
[----:B------:R-:W-:Y:S01]  /*8400*/  LOP3.LUT R9, R9, 0xffff0000, RZ, 0xc0, !PT ;  /* 0xffff000009097812 */ /* 0x000fe200078ec0ff */
[----:B------:R-:W-:Y:S01]  /*8410*/  FFMA.FTZ R8, R8, R6, -R21 ;  /* 0x0000000608087223 */ /* 0x000fe20000010815 */
[----:B------:R-:W-:Y:S01]  /*8420*/  LOP3.LUT R11, R11, 0xffff0000, RZ, 0xc0, !PT ;  /* 0xffff00000b0b7812 */ /* 0x000fe200078ec0ff */
[----:B------:R-:W-:Y:S01]  /*8430*/  IMAD.U32 R28, R7, 0x10000, RZ ;  /* 0x00010000071c7824 */ /* 0x000fe200078e00ff */
[----:B------:R-:W-:Y:S01]  /*8440*/  LOP3.LUT R41, R15, 0xffff0000, RZ, 0xc0, !PT ;  /* 0xffff00000f297812 */ /* 0x000fe200078ec0ff */
[----:B------:R-:W-:-:S02]  /*8450*/  IMAD.U32 R4, R20, 0x10000, RZ ;  /* 0x0001000014047824 */ /* 0x000fc400078e00ff */
[-C--:B------:R-:W-:Y:S01]  /*8460*/  FMUL.FTZ R27, R24, R33.reuse ;  /* 0x00000021181b7220 */ /* 0x080fe20000410000 */
[----:B------:R-:W-:Y:S02]  /*8470*/  LOP3.LUT R15, R14, 0xffff0000, RZ, 0xc0, !PT ;  /* 0xffff00000e0f7812 */ /* 0x000fe400078ec0ff */
[----:B------:R-:W-:Y:S01]  /*8480*/  LOP3.LUT R21, R20, 0xffff0000, RZ, 0xc0, !PT ;  /* 0xffff000014157812 */ /* 0x000fe200078ec0ff */
[----:B------:R-:W-:Y:S01]  /*8490*/  FFMA.FTZ R39, R12, R6, R39 ;  /* 0x000000060c277223 */ /* 0x000fe20000010027 */
[----:B------:R-:W-:Y:S01]  /*84a0*/  LOP3.LUT R5, R5, 0xffff0000, RZ, 0xc0, !PT ;  /* 0xffff000005057812 */ /* 0x000fe200078ec0ff */
[C---:B------:R-:W-:Y:S01]  /*84b0*/  FMUL.FTZ R33, R4.reuse, R33 ;  /* 0x0000002104217220 */ /* 0x040fe20000410000 */
[----:B------:R-:W-:Y:S01]  /*84c0*/  LOP3.LUT R7, R7, 0xffff0000, RZ, 0xc0, !PT ;  /* 0xffff000007077812 */ /* 0x000fe200078ec0ff */
[----:B------:R-:W-:Y:S01]  /*84d0*/  FFMA.FTZ R27, R4, R28, -R27 ;  /* 0x0000001c041b7223 */ /* 0x000fe2000001081b */
        /* <DEDUP_REMOVED lines=18> */
[----:B------:R3:W-:Y:S04]  /*8600*/  STS.128 [R40+0xc400], R4 ;  /* 0x00c4000428007388 */ /* 0x0007e80000000c00 */
[----:B------:R3:W-:Y:S02]  /*8610*/  STS.128 [R13+0xc400], R8 ;  /* 0x00c400080d007388 */ /* 0x0007e40000000c00 */
.L_x_12623:
[----:B------:R-:W-:Y:S05]  /*8620*/  BSYNC B0 ;  /* 0x0000000000007941 */ /* 0x000fea0003800000 */
.L_x_12612:
        /* <DEDUP_REMOVED lines=8> */
.L_x_12609:
[----:B------:R-:W-:-:S13]  /*86b0*/  ISETP.NE.AND P0, PT, R155, 0x3, PT ;  /* 0x000000039b00780c */ /* 0x000fda0003f05270 */
[----:B------:R-:W-:Y:S05]  /*86c0*/  @!P0 BRA `(.L_x_12633) ;  /* 0x0000000000048947 */ /* 0x000fea0003800000 */
[----:B------:R-:W-:Y:S01]  /*86d0*/  BPT.TRAP 0x1 ;  /* 0x000000040000795c */ /* 0x000fe20000300000 */
.L_x_12633:
[----:B01-3--:R-:W-:Y:S01]  /*86e0*/  IMAD R8, R152, 0x8, R2 ;  /* 0x0000000898087824 */ /* 0x00bfe200078e0202 */
[----:B--2---:R-:W-:-:S04]  /*86f0*/  SHF.L.U32 R3, R156, 0x1f, RZ ;  /* 0x0000001f9c037819 */ /* 0x004fc800000006ff */
[----:B------:R0:W1:Y:S01]  /*8700*/  SYNCS.PHASECHK.TRANS64.TRYWAIT P1, [R8+URZ+0x30830], R3 ;  /* 0x03083003080075a7 */ /* 0x000062000802017f */
[----:B------:R-:W-:Y:S05]  /*8710*/  @!P0 BRA `(.L_x_12634) ;  /* 0x0000000000048947 */ /* 0x000fea0003800000 */
[----:B------:R-:W-:Y:S01]  /*8720*/  BPT.TRAP 0x1 ;  /* 0x000000040000795c */ /* 0x000fe20000300000 */
.L_x_12634:
[----:B------:R-:W-:Y:S01]  /*8730*/  VIADD R0, R2, 0x12400 ;  /* 0x0001240002007836 */ /* 0x000fe20000000000 */
[----:B------:R-:W-:Y:S01]  /*8740*/  LOP3.LUT R4, R29, 0x10000, RZ, 0xfc, !PT ;  /* 0x000100001d047812 */ /* 0x000fe200078efcff */
[----:B------:R-:W-:-:S03]  /*8750*/  IMAD.MOV.U32 R5, RZ, RZ, 0x40000040 ;  /* 0x40000040ff057424 */ /* 0x000fc600078e00ff */
[----:B------:R-:W-:Y:S02]  /*8760*/  SHF.R.U32.HI R0, RZ, 0x4, R0 ;  /* 0x00000004ff007819 */ /* 0x000fe40000011600 */
[----:B------:R2:W-:Y:S02]  /*8770*/  STL.64 [R1+0x10], R4 ;  /* 0x0000100401007387 */ /* 0x0005e40000100a00 */
[----:B------:R-:W-:-:S04]  /*8780*/  LOP3.LUT R0, R0, 0x3fff, RZ, 0xc0, !PT ;  /* 0x00003fff00007812 */ /* 0x000fc800078ec0ff */
[----:B------:R-:W-:-:S05]  /*8790*/  LOP3.LUT R0, R0, 0x10000, RZ, 0xfc, !PT ;  /* 0x0001000000007812 */ /* 0x000fca00078efcff */
[----:B------:R2:W-:Y:S01]  /*87a0*/  STL [R1+0x44], R0 ;  /* 0x0000440001007387 */ /* 0x0005e20000100800 */
[----:B-1----:R-:W-:Y:S05]  /*87b0*/  @P1 BRA `(.L_x_12635) ;  /* 0x0000000000081947 */ /* 0x002fea0003800000 */
[----:B------:R-:W1:Y:S02]  /*87c0*/  SYNCS.PHASECHK.TRANS64.TRYWAIT P1, [R8+URZ+0x30830], R3 ;  /* 0x03083003080075a7 */ /* 0x000e64000802017f */
[----:B-1----:R-:W-:Y:S05]  /*87d0*/  @!P1 BRA `(.L_x_12636) ;  /* 0x000000fc00909947 */ /* 0x002fea0003800000 */
.L_x_12635:
[----:B--2---:R-:W2:Y:S04]  /*87e0*/  LDL R0, [R1+0x44] ;  /* 0x0000440001007983 */ /* 0x004ea80000100800 */
[----:B------:R-:W3:Y:S01]  /*87f0*/  LDL.64 R10, [R1+0x10] ;  /* 0x00001000010a7983 */ /* 0x000ee20000100a00 */
[----:B------:R-:W-:Y:S01]  /*8800*/  IMAD.MOV.U32 R5, RZ, RZ, 0x40000040 ;  /* 0x40000040ff057424 */ /* 0x000fe200078e00ff */
[----:B------:R-:W-:Y:S05]  /*8810*/  WARPSYNC.ALL ;  /* 0x0000000000007948 */ /* 0x000fea0003800000 */
[----:B------:R-:W-:Y:S01]  /*8820*/  R2UR UR7, R5 ;  /* 0x00000000050772ca */ /* 0x000fe200000e0000 */
[----:B-----5:R-:W-:Y:S01]  /*8830*/  WARPGROUP.ARRIVE ;  /* 0x00000000000079c5 */ /* 0x020fe20000000000 */
[----:B------:R-:W-:Y:S01]  /*8840*/  IMAD.MOV.U32 R7, RZ, RZ, 0x40000040 ;  /* 0x40000040ff077424 */ /* 0x000fe200078e00ff */
[----:B------:R-:W-:Y:S01]  /*8850*/  P2R R9, PR, RZ, 0x1 ;  /* 0x00000001ff097803 */ /* 0x000fe20000000000 */
[----:B------:R-:W-:-:S03]  /*8860*/  IMAD.MOV.U32 R15, RZ, RZ, 0x40000040 ;  /* 0x40000040ff0f7424 */ /* 0x000fc600078e00ff */
[----:B------:R-:W4:Y:S01]  /*8870*/  S2R R137, SR_TID.X ;  /* 0x0000000000897919 */ /* 0x000f220000002100 */
[----:B------:R-:W-:Y:S02]  /*8880*/  IMAD.MOV.U32 R13, RZ, RZ, 0x40000040 ;  /* 0x40000040ff0d7424 */ /* 0x000fe400078e00ff */
[----:B------:R-:W-:Y:S01]  /*8890*/  IMAD.MOV.U32 R5, RZ, RZ, 0x40000040 ;  /* 0x40000040ff057424 */ /* 0x000fe200078e00ff */
[----:B----4-:R-:W-:Y:S01]  /*88a0*/  LOP3.LUT R137, R137, 0x7f, RZ, 0xc0, !PT ;  /* 0x0000007f89897812 */ /* 0x010fe200078ec0ff */
[----:B--2---:R-:W-:Y:S02]  /*88b0*/  IMAD R4, R152, 0x600, R0 ;  /* 0x0000060098047824 */ /* 0x004fe400078e0200 */
[----:B------:R-:W2:Y:S01]  /*88c0*/  S2R R0, SR_TID.X ;  /* 0x0000000000007919 */ /* 0x000ea20000002100 */
[----:B---3--:R-:W-:Y:S01]  /*88d0*/  R2UR UR4, R10 ;  /* 0x000000000a0472ca */ /* 0x008fe200000e0000 */
[----:B------:R-:W-:Y:S01]  /*88e0*/  VIADD R6, R4, 0x2 ;  /* 0x0000000204067836 */ /* 0x000fe20000000000 */
[----:B------:R-:W-:Y:S01]  /*88f0*/  R2UR UR5, R11 ;  /* 0x000000000b0572ca */ /* 0x000fe200000e0000 */
[----:B------:R-:W-:Y:S01]  /*8900*/  VIADD R14, R10, 0x2 ;  /* 0x000000020a0e7836 */ /* 0x000fe20000000000 */
[----:B------:R-:W-:Y:S01]  /*8910*/  R2UR UR6, R4 ;  /* 0x00000000040672ca */ /* 0x000fe200000e0000 */
[----:B------:R-:W-:-:S03]  /*8920*/  VIADD R12, R10, 0x4 ;  /* 0x000000040a0c7836 */ /* 0x000fc60000000000 */
[----:B------:R3:W-:Y:S04]  /*8930*/  STL.64 [R1+0x28], R14 ;  /* 0x0000280e01007387 */ /* 0x0007e80000100a00 */
[----:B------:R-:W-:Y:S05]  /*8940*/  STL.64 [R1+0x20], R12 ;  /* 0x0000200c01007387 */ /* 0x000fea0000100a00 */
[----:B------:R-:W-:Y:S01]  /*8950*/  HGMMA.64x192x16.F32.BF16 R24, gdesc[UR4], RZ, !UPT, gsb0 ;  /* 0x02e00000041879f0 */ /* 0x000fe2000c0018ff */
[----:B------:R-:W-:Y:S01]  /*8960*/  R2UR UR6, R6 ;  /* 0x00000000060672ca */ /* 0x000fe200000e0000 */
[----:B------:R-:W-:Y:S01]  /*8970*/  VIADD R6, R4, 0x4 ;  /* 0x0000000404067836 */ /* 0x000fe20000000000 */
[----:B------:R-:W-:Y:S01]  /*8980*/  R2UR UR7, R7 ;  /* 0x00000000070772ca */ /* 0x000fe200000e0000 */
[----:B------:R-:W-:Y:S01]  /*8990*/  IMAD.MOV.U32 R7, RZ, RZ, 0x40000040 ;  /* 0x40000040ff077424 */ /* 0x000fe200078e00ff */
[----:B------:R-:W-:Y:S01]  /*89a0*/  R2UR UR4, R14 ;  /* 0x000000000e0472ca */ /* 0x000fe200000e0000 */
[----:B------:R-:W-:Y:S01]  /*89b0*/  VIADD R4, R4, 0x6 ;  /* 0x0000000604047836 */ /* 0x000fe20000000000 */
[----:B------:R-:W-:Y:S01]  /*89c0*/  R2UR UR5, R15 ;  /* 0x000000000f0572ca */ /* 0x000fe200000e0000 */
[----:B--2---:R-:W-:Y:S01]  /*89d0*/  VIADD R0, R0, 0xffffff80 ;  /* 0xffffff8000007836 */ /* 0x004fe20000000000 */
[----:B------:R-:W-:-:S02]  /*89e0*/  WARPGROUP.DEPBAR.LE gsb0, 0x0 ;  /* 0x00008000000079c5 */ /* 0x000fc40000010000 */
[----:B------:R-:W-:-:S09]  /*89f0*/  WARPGROUP.ARRIVE ;  /* 0x00000000000079c5 */ /* 0x000fd20000000000 */
[----:B------:R-:W-:Y:S01]  /*8a00*/  HGMMA.64x192x16.F32.BF16 R24, gdesc[UR4], R24, gsb0 ;  /* 0x02e00000041879f0 */ /* 0x000fe20008001818 */
[----:B------:R-:W-:Y:S01]  /*8a10*/  R2UR UR6, R6 ;  /* 0x00000000060672ca */ /* 0x000fe200000e0000 */
[----:B------:R-:W-:Y:S01]  /*8a20*/  VIADD R6, R10, 0x6 ;  /* 0x000000060a067836 */ /* 0x000fe20000000000 */
[----:B------:R-:W-:Y:S02]  /*8a30*/  R2UR UR7, R7 ;  /* 0x00000000070772ca */ /* 0x000fe400000e0000 */
[----:B------:R-:W-:Y:S02]  /*8a40*/  R2UR UR4, R12 ;  /* 0x000000000c0472ca */ /* 0x000fe400000e0000 */
[----:B------:R-:W-:Y:S02]  /*8a50*/  R2UR UR5, R13 ;  /* 0x000000000d0572ca */ /* 0x000fe400000e0000 */
[----:B------:R-:W-:Y:S02]  /*8a60*/  MOV R7, 0x40000040 ;  /* 0x4000004000077802 */ /* 0x000fe40000000f00 */
[----:B------:R-:W-:-:S03]  /*8a70*/  SHF.R.S32.HI R10, RZ, 0x1f, R0 ;  /* 0x0000001fff0a7819 */ /* 0x000fc60000011400 */
[----:B------:R2:W-:Y:S01]  /*8a80*/  STL.64 [R1+0x18], R6 ;  /* 0x0000180601007387 */ /* 0x0005e20000100a00 */
[----:B------:R-:W-:-:S04]  /*8a90*/  LEA.HI R10, R10, R0, RZ, 0x7 ;  /* 0x000000000a0a7211 */ /* 0x000fc800078f38ff */
[----:B------:R-:W-:-:S05]  /*8aa0*/  LOP3.LUT R10, R10, 0xffffff80, RZ, 0xc0, !PT ;  /* 0xffffff800a0a7812 */ /* 0x000fca00078ec0ff */
[----:B------:R-:W-:-:S05]  /*8ab0*/  IMAD.IADD R10, R0, 0x1, -R10 ;  /* 0x00000001000a7824 */ /* 0x000fca00078e0a0a */
[----:B------:R-:W-:-:S04]  /*8ac0*/  SHF.R.S32.HI R0, RZ, 0x1f, R10 ;  /* 0x0000001fff007819 */ /* 0x000fc8000001140a */
[----:B------:R-:W-:-:S04]  /*8ad0*/  LEA.HI R0, R0, R10, RZ, 0x2 ;  /* 0x0000000a00007211 */ /* 0x000fc800078f10ff */
[----:B------:R-:W-:-:S05]  /*8ae0*/  LOP3.LUT R0, R0, 0x7ffffffc, RZ, 0xc0, !PT ;  /* 0x7ffffffc00007812 */ /* 0x000fca00078ec0ff */
[----:B------:R-:W-:-:S04]  /*8af0*/  IMAD.IADD R0, R10, 0x1, -R0 ;  /* 0x000000010a007824 */ /* 0x000fc800078e0a00 */
[----:B01----:R-:W-:-:S05]  /*8b00*/  IMAD.SHL.U32 R3, R0, 0x2, RZ ;  /* 0x0000000200037824 */ /* 0x003fca00078e00ff */
[----:B------:R-:W-:Y:S01]  /*8b10*/  IADD3 R3, R120, 0xc0, -R3 ;  /* 0x000000c078037810 */ /* 0x000fe20007ffe803 */
[----:B------:R-:W-:Y:S02]  /*8b20*/  WARPGROUP.DEPBAR.LE gsb0, 0x0 ;  /* 0x00008000000079c5 */ /* 0x000fe40000010000 */
[----:B------:R-:W-:-:S06]  /*8b30*/  WARPGROUP.ARRIVE ;  /* 0x00000000000079c5 */ /* 0x000fcc0000000000 */
[----:B------:R-:W-:Y:S01]  /*8b40*/  HGMMA.64x192x16.F32.BF16 R24, gdesc[UR4], R24, gsb0 ;  /* 0x02e00000041879f0 */ /* 0x000fe20008001818 */
[----:B------:R-:W-:Y:S01]  /*8b50*/  R2UR UR6, R4 ;  /* 0x00000000040672ca */ /* 0x000fe200000e0000 */
[----:B------:R-:W-:Y:S01]  /*8b60*/  IMAD R4, R136, -0xc0, R3 ;  /* 0xffffff4088047824 */ /* 0x000fe200078e0203 */
[----:B------:R-:W-:Y:S02]  /*8b70*/  R2UR UR7, R5 ;  /* 0x00000000050772ca */ /* 0x000fe400000e0000 */
[----:B------:R-:W-:Y:S02]  /*8b80*/  R2UR UR4, R6 ;  /* 0x00000000060472ca */ /* 0x000fe400000e0000 */
[----:B------:R-:W-:Y:S02]  /*8b90*/  R2UR UR5, R7 ;  /* 0x00000000070572ca */ /* 0x000fe400000e0000 */
[C---:B------:R-:W-:Y:S02]  /*8ba0*/  ISETP.GT.AND P4, PT, R4.reuse, RZ, PT ;  /* 0x000000ff0400720c */ /* 0x040fe40003f84270 */
[----:B------:R-:W-:-:S02]  /*8bb0*/  ISETP.GT.AND P3, PT, R4, 0x1, PT ;  /* 0x000000010400780c */ /* 0x000fc40003f64270 */
[C---:B------:R-:W-:Y:S02]  /*8bc0*/  ISETP.GT.AND P1, PT, R4.reuse, 0x8, PT ;  /* 0x000000080400780c */ /* 0x040fe40003f24270 */
[C---:B------:R-:W-:Y:S02]  /*8bd0*/  ISETP.GT.AND P2, PT, R4.reuse, 0x9, PT ;  /* 0x000000090400780c */ /* 0x040fe40003f44270 */
[C---:B------:R-:W-:Y:S02]  /*8be0*/  ISETP.GT.AND P5, PT, R4.reuse, 0x10, PT ;  /* 0x000000100400780c */ /* 0x040fe40003fa4270 */
[C---:B------:R-:W-:Y:S02]  /*8bf0*/  ISETP.GT.AND P0, PT, R4.reuse, 0x99, PT ;  /* 0x000000990400780c */ /* 0x040fe40003f04270 */
[----:B------:R-:W-:Y:S01]  /*8c00*/  ISETP.GT.AND P6, PT, R4, 0xa0, PT ;  /* 0x000000a00400780c */ /* 0x000fe20003fc4270 */
[----:B------:R-:W-:Y:S02]  /*8c10*/  WARPGROUP.DEPBAR.LE gsb0, 0x0 ;  /* 0x00008000000079c5 */ /* 0x000fe40000010000 */
[----:B------:R-:W-:-:S06]  /*8c20*/  WARPGROUP.ARRIVE ;  /* 0x00000000000079c5 */ /* 0x000fcc0000000000 */
[----:B------:R-:W-:Y:S01]  /*8c30*/  HGMMA.64x192x16.F32.BF16 R24, gdesc[UR4], R24, gsb0 ;  /* 0x02e00000041879f0 */ /* 0x000fe20008001818 */
[----:B------:R-:W-:Y:S02]  /*8c40*/  ULDC UR4, c[0x0][0x988] ;  /* 0x0002620000047ab9 */ /* 0x000fe40000000800 */
        /* <DEDUP_REMOVED lines=167> */
[----:B------:R-:W-:Y:S02]  /*96c0*/  FSEL R113, R113, -INF , P4 ;  /* 0xff80000071717808 */ /* 0x000fe40002000000 */
[----:B------:R-:W-:Y:S02]  /*96d0*/  FMNMX.FTZ R0, R112, R0, !PT ;  /* 0x0000000070007209 */ /* 0x000fe40007810000 */
[----:B------:R-:W-:Y:S02]  /*96e0*/  ISETP.GT.AND P5, PT, R4, 0xb8, PT ;  /* 0x000000b80400780c */ /* 0x000fe40003fa4270 */
[----:B------:R-:W-:Y:S02]  /*96f0*/  FMNMX.FTZ R0, R113, R0, !PT ;  /* 0x0000000071007209 */ /* 0x000fe40007810000 */
[----:B------:R-:W-:Y:S02]  /*9700*/  FSEL R116, R116, -INF , P5 ;  /* 0xff80000074747808 */ /* 0x000fe40002800000 */
[----:B------:R-:W-:-:S02]  /*9710*/  ISETP.GT.AND P6, PT, R4, 0xb9, PT ;  /* 0x000000b90400780c */ /* 0x000fc40003fc4270 */
[----:B------:R-:W-:Y:S02]  /*9720*/  FMNMX.FTZ R0, R116, R0, !PT ;  /* 0x0000000074007209 */ /* 0x000fe40007810000 */
[----:B------:R-:W-:Y:S02]  /*9730*/  FSEL R117, R117, -INF , P6 ;  /* 0xff80000075757808 */ /* 0x000fe40003000000 */
[----:B---3--:R-:W-:Y:S02]  /*9740*/  FMNMX.FTZ R14, R135, R134, !PT ;  /* 0x00000086870e7209 */ /* 0x008fe40007810000 */
[----:B------:R-:W-:Y:S02]  /*9750*/  FMNMX.FTZ R0, R117, R0, !PT ;  /* 0x0000000075007209 */ /* 0x000fe40007810000 */
[----:B------:R-:W-:Y:S02]  /*9760*/  FMNMX.FTZ R11, R133, R14, !PT ;  /* 0x0000000e850b7209 */ /* 0x000fe40007810000 */
[----:B------:R-:W-:Y:S01]  /*9770*/  P2R R10, PR, RZ, 0x4 ;  /* 0x00000004ff0a7803 */ /* 0x000fe20000000000 */
[----:B------:R-:W0:Y:S01]  /*9780*/  SHFL.BFLY PT, R3, R0, 0x2, 0x1f ;  /* 0x0c401f0000037f89 */ /* 0x000e2200000e0000 */
[----:B------:R-:W-:-:S02]  /*9790*/  FMNMX.FTZ R14, R132, R11, !PT ;  /* 0x0000000b840e7209 */ /* 0x000fc40007810000 */
[----:B--2---:R-:W-:Y:S02]  /*97a0*/  P2R R6, PR, RZ, 0x1 ;  /* 0x00000001ff067803 */ /* 0x004fe40000000000 */
[----:B------:R-:W-:Y:S02]  /*97b0*/  FMNMX.FTZ R11, R131, R14, !PT ;  /* 0x0000000e830b7209 */ /* 0x000fe40007810000 */
[----:B------:R-:W-:Y:S02]  /*97c0*/  ISETP.GT.AND P0, PT, R4, 0xa0, PT ;  /* 0x000000a00400780c */ /* 0x000fe40003f04270 */
[----:B------:R-:W-:Y:S02]  /*97d0*/  FMNMX.FTZ R14, R130, R11, !PT ;  /* 0x0000000b820e7209 */ /* 0x000fe40007810000 */
[----:B------:R-:W-:Y:S02]  /*97e0*/  FSEL R106, R106, -INF , P0 ;  /* 0xff8000006a6a7808 */ /* 0x000fe40000000000 */
[----:B------:R-:W-:-:S02]  /*97f0*/  FMNMX.FTZ R11, R129, R14, !PT ;  /* 0x0000000e810b7209 */ /* 0x000fc40007810000 */
[----:B------:R-:W-:Y:S02]  /*9800*/  ISETP.NE.AND P0, PT, R6, RZ, PT ;  /* 0x000000ff0600720c */ /* 0x000fe40003f05270 */
[----:B------:R-:W-:Y:S02]  /*9810*/  FMNMX.FTZ R14, R128, R11, !PT ;  /* 0x0000000b800e7209 */ /* 0x000fe40007810000 */
[----:B------:R-:W-:Y:S02]  /*9820*/  FSEL R107, R107, -INF , P0 ;  /* 0xff8000006b6b7808 */ /* 0x000fe40000000000 */
[----:B------:R-:W-:Y:S02]  /*9830*/  FMNMX.FTZ R11, R127, R14, !PT ;  /* 0x0000000e7f0b7209 */ /* 0x000fe40007810000 */
[----:B------:R-:W-:Y:S02]  /*9840*/  ISETP.NE.AND P0, PT, R9, RZ, PT ;  /* 0x000000ff0900720c */ /* 0x000fe40003f05270 */
[----:B0-----:R-:W-:-:S02]  /*9850*/  FMNMX.FTZ R3, R0, R3, !PT ;  /* 0x0000000300037209 */ /* 0x001fc40007810000 */
[----:B------:R-:W-:Y:S02]  /*9860*/  FMNMX.FTZ R14, R126, R11, !PT ;  /* 0x0000000b7e0e7209 */ /* 0x000fe40007810000 */
[----:B------:R-:W-:Y:S01]  /*9870*/  P2R R7, PR, RZ, 0x2 ;  /* 0x00000002ff077803 */ /* 0x000fe20000000000 */
[----:B------:R-:W0:Y:S01]  /*9880*/  SHFL.BFLY PT, R0, R3, 0x1, 0x1f ;  /* 0x0c201f0003007f89 */ /* 0x000e2200000e0000 */
[----:B------:R-:W-:Y:S02]  /*9890*/  FMNMX.FTZ R11, R125, R14, !PT ;  /* 0x0000000e7d0b7209 */ /* 0x000fe40007810000 */
[----:B------:R-:W-:Y:S02]  /*98a0*/  ISETP.GT.AND P1, PT, R4, 0x99, PT ;  /* 0x000000990400780c */ /* 0x000fe40003f24270 */
[----:B------:R-:W-:Y:S02]  /*98b0*/  FMNMX.FTZ R14, R124, R11, !PT ;  /* 0x0000000b7c0e7209 */ /* 0x000fe40007810000 */
[----:B------:R-:W-:-:S02]  /*98c0*/  FSEL R103, R103, -INF , P1 ;  /* 0xff80000067677808 */ /* 0x000fc40000800000 */
[----:B------:R-:W-:Y:S02]  /*98d0*/  FMNMX.FTZ R11, R123, R14, !PT ;  /* 0x0000000e7b0b7209 */ /* 0x000fe40007810000 */
[----:B------:R-:W-:Y:S02]  /*98e0*/  ISETP.NE.AND P1, PT, R7, RZ, PT ;  /* 0x000000ff0700720c */ /* 0x000fe40003f25270 */
[----:B------:R-:W-:Y:S02]  /*98f0*/  FMNMX.FTZ R14, R122, R11, !PT ;  /* 0x0000000b7a0e7209 */ /* 0x000fe40007810000 */
[----:B------:R-:W-:Y:S02]  /*9900*/  FSEL R110, R110, -INF , P1 ;  /* 0xff8000006e6e7808 */ /* 0x000fe40000800000 */
[----:B------:R-:W-:Y:S02]  /*9910*/  FMNMX.FTZ R11, R121, R14, !PT ;  /* 0x0000000e790b7209 */ /* 0x000fe40007810000 */
[----:B------:R-:W-:-:S02]  /*9920*/  FSEL R114, R114, -INF , P3 ;  /* 0xff80000072727808 */ /* 0x000fc40001800000 */
[----:B------:R-:W-:Y:S02]  /*9930*/  FMNMX.FTZ R11, R120, R11, !PT ;  /* 0x0000000b780b7209 */ /* 0x000fe40007810000 */
[----:B------:R-:W-:Y:S02]  /*9940*/  FSEL R115, R115, -INF , P4 ;  /* 0xff80000073737808 */ /* 0x000fe40002000000 */
[----:B0-----:R-:W-:Y:S01]  /*9950*/  FMNMX.FTZ R3, R3, R0, !PT ;  /* 0x0000000003037209 */ /* 0x001fe20007810000 */
[----:B------:R-:W-:Y:S01]  /*9960*/  IMAD.U32 R0, RZ, RZ, UR4 ;  /* 0x00000004ff007e24 */ /* 0x000fe2000f8e00ff */
[----:B------:R-:W-:Y:S02]  /*9970*/  FMNMX.FTZ R14, R58, R11, !PT ;  /* 0x0000000b3a0e7209 */ /* 0x000fe40007810000 */
[C---:B------:R-:W-:Y:S01]  /*9980*/  FSETP.NEU.FTZ.AND P2, PT, R3.reuse, -INF , PT ;  /* 0xff8000000300780b */ /* 0x040fe20003f5d000 */
[----:B------:R-:W-:Y:S01]  /*9990*/  FMUL.FTZ R5, R3, R0 ;  /* 0x0000000003057220 */ /* 0x000fe20000410000 */
[----:B------:R-:W-:-:S02]  /*99a0*/  FMNMX.FTZ R11, R59, R14, !PT ;  /* 0x0000000e3b0b7209 */ /* 0x000fc40007810000 */
[----:B------:R-:W-:Y:S02]  /*99b0*/  FSEL R118, R118, -INF , P5 ;  /* 0xff80000076767808 */ /* 0x000fe40002800000 */
[----:B------:R-:W-:Y:S02]  /*99c0*/  FSEL R5, R5, RZ, P2 ;  /* 0x000000ff05057208 */ /* 0x000fe40001000000 */
[----:B------:R-:W-:Y:S02]  /*99d0*/  ISETP.NE.AND P2, PT, R10, RZ, PT ;  /* 0x000000ff0a00720c */ /* 0x000fe40003f45270 */
[----:B------:R-:W-:Y:S01]  /*99e0*/  FSEL R119, R119, -INF , P6 ;  /* 0xff80000077777808 */ /* 0x000fe20003000000 */
[-CC-:B------:R-:W-:Y:S01]  /*99f0*/  FFMA.FTZ R6, R25, R0.reuse, -R5.reuse ;  /* 0x0000000019067223 */ /* 0x180fe20000010805 */
[-CC-:B------:R-:W-:Y:S01]  /*9a00*/  FFMA.FTZ R25, R32, R0.reuse, -R5.reuse ;  /* 0x0000000020197223 */ /* 0x180fe20000010805 */
[----:B------:R-:W-:Y:S01]  /*9a10*/  FMNMX.FTZ R32, R62, R11, !PT ;  /* 0x0000000b3e207209 */ /* 0x000fe20007810000 */
[-CC-:B------:R-:W-:Y:S01]  /*9a20*/  FFMA.FTZ R27, R36, R0.reuse, -R5.reuse ;  /* 0x00000000241b7223 */ /* 0x180fe20000010805 */
[-CC-:B------:R-:W-:Y:S01]  /*9a30*/  FFMA.FTZ R9, R40, R0.reuse, -R5.reuse ;  /* 0x0000000028097223 */ /* 0x180fe20000010805 */
[----:B------:R-:W-:Y:S01]  /*9a40*/  FSEL R111, R111, -INF , P2 ;  /* 0xff8000006f6f7808 */ /* 0x000fe20001000000 */
[--C-:B------:R-:W-:Y:S01]  /*9a50*/  FFMA.FTZ R7, R28, R0, -R5.reuse ;  /* 0x000000001c077223 */ /* 0x100fe20000010805 */
[----:B------:R-:W-:Y:S01]  /*9a60*/  FMNMX.FTZ R11, R63, R32, !PT ;  /* 0x000000203f0b7209 */ /* 0x000fe20007810000 */
[-CC-:B------:R-:W-:Y:S01]  /*9a70*/  FFMA.FTZ R28, R49, R0.reuse, -R5.reuse ;  /* 0x00000000311c7223 */ /* 0x180fe20000010805 */
[-CC-:B------:R-:W-:Y:S01]  /*9a80*/  FFMA.FTZ R30, R37, R0.reuse, -R5.reuse ;  /* 0x00000000251e7223 */ /* 0x180fe20000010805 */
        /* <DEDUP_REMOVED lines=9> */
[----:B------:R-:W-:Y:S01]  /*9b20*/  FMNMX.FTZ R34, R70, R11, !PT ;  /* 0x0000000b46227209 */ /* 0x000fe20007810000 */
[-CC-:B------:R-:W-:Y:S01]  /*9b30*/  FFMA.FTZ R10, R41, R0.reuse, -R5.reuse ;  /* 0x00000000290a7223 */ /* 0x180fe20000010805 */
[----:B------:R-:W0:Y:S01]  /*9b40*/  MUFU.EX2 R4, R4 ;  /* 0x0000000400047308 */ /* 0x000e220000000800 */
[--C-:B------:R-:W-:Y:S01]  /*9b50*/  FFMA.FTZ R20, R45, R0, -R5.reuse ;  /* 0x000000002d147223 */ /* 0x100fe20000010805 */
[----:B------:R-:W-:Y:S01]  /*9b60*/  FMNMX.FTZ R11, R71, R34, !PT ;  /* 0x00000022470b7209 */ /* 0x000fe20007810000 */
[-CC-:B------:R-:W-:Y:S01]  /*9b70*/  FFMA.FTZ R21, R48, R0.reuse, -R5.reuse ;  /* 0x0000000030157223 */ /* 0x180fe20000010805 */
[-CC-:B------:R-:W-:Y:S01]  /*9b80*/  FFMA.FTZ R29, R52, R0.reuse, -R5.reuse ;  /* 0x00000000341d7223 */ /* 0x180fe20000010805 */
[-CC-:B------:R-:W-:Y:S01]  /*9b90*/  FFMA.FTZ R31, R53, R0.reuse, -R5.reuse ;  /* 0x00000000351f7223 */ /* 0x180fe20000010805 */
[----:B------:R-:W-:Y:S01]  /*9ba0*/  FMNMX.FTZ R34, R74, R11, !PT ;  /* 0x0000000b4a227209 */ /* 0x000fe20007810000 */
[-CC-:B------:R-:W-:Y:S01]  /*9bb0*/  FFMA.FTZ R42, R56, R0.reuse, -R5.reuse ;  /* 0x00000000382a7223 */ /* 0x180fe20000010805 */
[----:B------:R-:W1:Y:S01]  /*9bc0*/  MUFU.EX2 R7, R7 ;  /* 0x0000000700077308 */ /* 0x000e620000000800 */
[--C-:B------:R-:W-:Y:S01]  /*9bd0*/  FFMA.FTZ R44, R60, R0, -R5.reuse ;  /* 0x000000003c2c7223 */ /* 0x100fe20000010805 */
[----:B------:R-:W-:Y:S01]  /*9be0*/  FMNMX.FTZ R11, R75, R34, !PT ;  /* 0x000000224b0b7209 */ /* 0x000fe20007810000 */
[-CC-:B------:R-:W-:Y:S01]  /*9bf0*/  FFMA.FTZ R57, R93, R0.reuse, -R5.reuse ;  /* 0x000000005d397223 */ /* 0x180fe20000010805 */
[-CC-:B------:R-:W-:Y:S01]  /*9c00*/  FFMA.FTZ R52, R61, R0.reuse, -R5.reuse ;  /* 0x000000003d347223 */ /* 0x180fe20000010805 */
[-CC-:B------:R-:W-:Y:S01]  /*9c10*/  FFMA.FTZ R13, R64, R0.reuse, -R5.reuse ;  /* 0x00000000400d7223 */ /* 0x180fe20000010805 */
[----:B------:R-:W-:Y:S01]  /*9c20*/  FMNMX.FTZ R34, R78, R11, !PT ;  /* 0x0000000b4e227209 */ /* 0x000fe20007810000 */
[-CC-:B------:R-:W-:Y:S01]  /*9c30*/  FFMA.FTZ R14, R65, R0.reuse, -R5.reuse ;  /* 0x00000000410e7223 */ /* 0x180fe20000010805 */
[----:B------:R-:W2:Y:S01]  /*9c40*/  MUFU.EX2 R24, R24 ;  /* 0x0000001800187308 */ /* 0x000ea20000000800 */
[--C-:B------:R-:W-:Y:S01]  /*9c50*/  FFMA.FTZ R15, R68, R0, -R5.reuse ;  /* 0x00000000440f7223 */ /* 0x100fe20000010805 */
[----:B------:R-:W-:Y:S01]  /*9c60*/  FMNMX.FTZ R11, R79, R34, !PT ;  /* 0x000000224f0b7209 */ /* 0x000fe20007810000 */
[-CC-:B------:R-:W-:Y:S01]  /*9c70*/  FFMA.FTZ R32, R69, R0.reuse, -R5.reuse ;  /* 0x0000000045207223 */ /* 0x180fe20000010805 */
[-CC-:B------:R-:W-:Y:S01]  /*9c80*/  FFMA.FTZ R33, R72, R0.reuse, -R5.reuse ;  /* 0x0000000048217223 */ /* 0x180fe20000010805 */
[-CC-:B------:R-:W-:Y:S01]  /*9c90*/  FFMA.FTZ R38, R73, R0.reuse, -R5.reuse ;  /* 0x0000000049267223 */ /* 0x180fe20000010805 */
[----:B------:R-:W-:Y:S01]  /*9ca0*/  FMNMX.FTZ R34, R82, R11, !PT ;  /* 0x0000000b52227209 */ /* 0x000fe20007810000 */
[-CC-:B------:R-:W-:Y:S01]  /*9cb0*/  FFMA.FTZ R39, R76, R0.reuse, -R5.reuse ;  /* 0x000000004c277223 */ /* 0x180fe20000010805 */
[----:B------:R-:W3:Y:S01]  /*9cc0*/  MUFU.EX2 R25, R25 ;  /* 0x0000001900197308 */ /* 0x000ee20000000800 */
[--C-:B------:R-:W-:Y:S01]  /*9cd0*/  FFMA.FTZ R41, R77, R0, -R5.reuse ;  /* 0x000000004d297223 */ /* 0x100fe20000010805 */
[----:B------:R-:W-:Y:S01]  /*9ce0*/  FMNMX.FTZ R11, R83, R34, !PT ;  /* 0x00000022530b7209 */ /* 0x000fe20007810000 */
[-CC-:B------:R-:W-:Y:S01]  /*9cf0*/  FFMA.FTZ R35, R81, R0.reuse, -R5.reuse ;  /* 0x0000000051237223 */ /* 0x180fe20000010805 */
[-CC-:B------:R-:W-:Y:S01]  /*9d00*/  FFMA.FTZ R45, R89, R0.reuse, -R5.reuse ;  /* 0x00000000592d7223 */ /* 0x180fe20000010805 */
[-CC-:B------:R-:W-:Y:S01]  /*9d10*/  FFMA.FTZ R54, R92, R0.reuse, -R5.reuse ;  /* 0x000000005c367223 */ /* 0x180fe20000010805 */
[----:B------:R-:W-:Y:S01]  /*9d20*/  FMNMX.FTZ R34, R86, R11, !PT ;  /* 0x0000000b56227209 */ /* 0x000fe20007810000 */
[-CC-:B------:R-:W-:Y:S01]  /*9d30*/  FFMA.FTZ R51, R97, R0.reuse, -R5.reuse ;  /* 0x0000000061337223 */ /* 0x180fe20000010805 */
[----:B------:R-:W4:Y:S01]  /*9d40*/  MUFU.EX2 R26, R26 ;  /* 0x0000001a001a7308 */ /* 0x000f220000000800 */
        /* <DEDUP_REMOVED lines=10> */
[----:B------:R-:W-:Y:S01]  /*9df0*/  FFMA.FTZ R50, R116, R0, -R5 ;  /* 0x0000000074327223 */ /* 0x000fe20000010805 */
[----:B------:R-:W4:Y:S01]  /*9e00*/  MUFU.EX2 R27, R27 ;  /* 0x0000001b001b7308 */ /* 0x000f220000000800 */
[----:B------:R-:W4:Y:S01]  /*9e10*/  LDL R100, [R1+0x4c] ;  /* 0x00004c0001647983 */ /* 0x000f220000100800 */
[----:B------:R-:W-:-:S04]  /*9e20*/  FMNMX.FTZ R36, R94, R11, !PT ;  /* 0x0000000b5e247209 */ /* 0x000fc80007810000 */
[----:B------:R-:W-:Y:S01]  /*9e30*/  FMNMX.FTZ R11, R95, R36, !PT ;  /* 0x000000245f0b7209 */ /* 0x000fe20007810000 */
[----:B------:R-:W-:Y:S01]  /*9e40*/  FFMA.FTZ R36, R84, R0, -R5 ;  /* 0x0000000054247223 */ /* 0x000fe20000010805 */
[----:B------:R-:W4:Y:S02]  /*9e50*/  MUFU.EX2 R30, R30 ;  /* 0x0000001e001e7308 */ /* 0x000f240000000800 */
        /* <DEDUP_REMOVED lines=20> */
[----:B------:R-:W-:Y:S02]  /*9fa0*/  MUFU.EX2 R28, R28 ;  /* 0x0000001c001c7308 */ /* 0x000fe40000000800 */
[----:B------:R-:W0:Y:S06]  /*9fb0*/  SHFL.BFLY PT, R47, R11, 0x2, 0x1f ;  /* 0x0c401f000b2f7f89 */ /* 0x000e2c00000e0000 */
[----:B------:R-:W-:Y:S08]  /*9fc0*/  MUFU.EX2 R29, R29 ;  /* 0x0000001d001d7308 */ /* 0x000ff00000000800 */
[----:B------:R-:W-:Y:S08]  /*9fd0*/  MUFU.EX2 R31, R31 ;  /* 0x0000001f001f7308 */ /* 0x000ff00000000800 */
[----:B------:R-:W-:Y:S01]  /*9fe0*/  MUFU.EX2 R42, R42 ;  /* 0x0000002a002a7308 */ /* 0x000fe20000000800 */
[----:B0-----:R-:W-:Y:S01]  /*9ff0*/  FMNMX.FTZ R11, R11, R47, !PT ;  /* 0x0000002f0b0b7209 */ /* 0x001fe20007810000 */
[----:B------:R-:W-:-:S04]  /*a000*/  FFMA.FTZ R47, R112, R0, -R5 ;  /* 0x00000000702f7223 */ /* 0x000fc80000010805 */
[----:B------:R-:W0:Y:S02]  /*a010*/  SHFL.BFLY PT, R49, R11, 0x1, 0x1f ;  /* 0x0c201f000b317f89 */ /* 0x000e2400000e0000 */
[----:B------:R-:W-:Y:S08]  /*a020*/  MUFU.EX2 R43, R43 ;  /* 0x0000002b002b7308 */ /* 0x000ff00000000800 */
[----:B------:R-:W-:Y:S08]  /*a030*/  MUFU.EX2 R44, R44 ;  /* 0x0000002c002c7308 */ /* 0x000ff00000000800 */
[----:B------:R-:W-:Y:S01]  /*a040*/  MUFU.EX2 R52, R52 ;  /* 0x0000003400347308 */ /* 0x000fe20000000800 */
[----:B0-----:R-:W-:Y:S01]  /*a050*/  FMNMX.FTZ R11, R11, R49, !PT ;  /* 0x000000310b0b7209 */ /* 0x001fe20007810000 */
[----:B------:R-:W-:-:S06]  /*a060*/  FFMA.FTZ R49, R117, R0, -R5 ;  /* 0x0000000075317223 */ /* 0x000fcc0000010805 */
[----:B------:R-:W-:Y:S01]  /*a070*/  MUFU.EX2 R13, R13 ;  /* 0x0000000d000d7308 */ /* 0x000fe20000000800 */
[C---:B------:R-:W-:Y:S01]  /*a080*/  FSETP.NEU.FTZ.AND P1, PT, R11.reuse, -INF , PT ;  /* 0xff8000000b00780b */ /* 0x040fe20003f3d000 */
[----:B------:R-:W-:-:S05]  /*a090*/  FMUL.FTZ R85, R11, R0 ;  /* 0x000000000b557220 */ /* 0x000fca0000410000 */
[----:B------:R-:W-:Y:S01]  /*a0a0*/  FSEL R85, R85, RZ, P1 ;  /* 0x000000ff55557208 */ /* 0x000fe20000800000 */
[----:B------:R-:W-:Y:S01]  /*a0b0*/  MUFU.EX2 R14, R14 ;  /* 0x0000000e000e7308 */ /* 0x000fe20000000800 */
[----:B------:R-:W-:-:S03]  /*a0c0*/  ISETP.NE.AND P1, PT, R137, RZ, PT ;  /* 0x000000ff8900720c */ /* 0x000fc60003f25270 */
        /* <DEDUP_REMOVED lines=9> */
[----:B------:R-:W-:Y:S01]  /*a160*/  FFMA.FTZ R61, R127, R0, -R85 ;  /* 0x000000007f3d7223 */ /* 0x000fe20000010855 */
[----:B------:R-:W-:-:S02]  /*a170*/  @!P1 VIADD R8, R8, 0x30840 ;  /* 0x0003084008089836 */ /* 0x000fc40000000000 */
[-CC-:B------:R-:W-:Y:S01]  /*a180*/  FFMA.FTZ R64, R126, R0.reuse, -R85.reuse ;  /* 0x000000007e407223 */ /* 0x180fe20000010855 */
[-CC-:B------:R-:W-:Y:S01]  /*a190*/  FFMA.FTZ R65, R125, R0.reuse, -R85.reuse ;  /* 0x000000007d417223 */ /* 0x180fe20000010855 */
[-CC-:B------:R-:W-:Y:S01]  /*a1a0*/  FFMA.FTZ R68, R124, R0.reuse, -R85.reuse ;  /* 0x000000007c447223 */ /* 0x180fe20000010855 */
[----:B------:R-:W0:Y:S01]  /*a1b0*/  MUFU.EX2 R72, R72 ;  /* 0x0000004800487308 */ /* 0x000e220000000800 */
[----:B------:R-:W-:Y:S01]  /*a1c0*/  @!P1 PRMT R8, RZ, 0x654, R8 ;  /* 0x00000654ff089816 */ /* 0x000fe20000000008 */
[-CC-:B------:R-:W-:Y:S01]  /*a1d0*/  FFMA.FTZ R69, R123, R0.reuse, -R85.reuse ;  /* 0x000000007b457223 */ /* 0x180fe20000010855 */
[-CC-:B------:R-:W-:Y:S01]  /*a1e0*/  FFMA.FTZ R76, R122, R0.reuse, -R85.reuse ;  /* 0x000000007a4c7223 */ /* 0x180fe20000010855 */
[-CC-:B------:R-:W-:Y:S01]  /*a1f0*/  FFMA.FTZ R77, R121, R0.reuse, -R85.reuse ;  /* 0x00000000794d7223 */ /* 0x180fe20000010855 */
[----:B------:R1:W-:Y:S01]  /*a200*/  @!P1 SYNCS.ARRIVE.TRANS64.RED.A1T0 RZ, [R8+URZ], RZ ;  /* 0x000000ff08ff99a7 */ /* 0x0003e2000810043f */
[-CC-:B------:R-:W-:Y:S01]  /*a210*/  FFMA.FTZ R80, R120, R0.reuse, -R85.reuse ;  /* 0x0000000078507223 */ /* 0x180fe20000010855 */
[-CC-:B------:R-:W-:Y:S01]  /*a220*/  FFMA.FTZ R58, R58, R0.reuse, -R85.reuse ;  /* 0x000000003a3a7223 */ /* 0x180fe20000010855 */
[----:B------:R-:W-:Y:S01]  /*a230*/  MUFU.EX2 R73, R73 ;  /* 0x0000004900497308 */ /* 0x000fe20000000800 */
[-CC-:B-1----:R-:W-:Y:S01]  /*a240*/  FFMA.FTZ R8, R66, R0.reuse, -R85.reuse ;  /* 0x0000000042087223 */ /* 0x182fe20000010855 */
[-CC-:B------:R-:W-:Y:S01]  /*a250*/  FFMA.FTZ R66, R67, R0.reuse, -R85.reuse ;  /* 0x0000000043427223 */ /* 0x180fe20000010855 */
[-CC-:B------:R-:W-:Y:S01]  /*a260*/  FFMA.FTZ R67, R70, R0.reuse, -R85.reuse ;  /* 0x0000000046437223 */ /* 0x180fe20000010855 */
[-CC-:B------:R-:W-:Y:S01]  /*a270*/  FFMA.FTZ R70, R71, R0.reuse, -R85.reuse ;  /* 0x0000000047467223 */ /* 0x180fe20000010855 */
[----:B------:R-:W-:Y:S01]  /*a280*/  FFMA.FTZ R71, R74, R0, -R85 ;  /* 0x000000004a477223 */ /* 0x000fe20000010855 */
[----:B------:R-:W-:Y:S01]  /*a290*/  FADD.FTZ R74, R4, R6 ;  /* 0x00000006044a7221 */ /* 0x000fe20000010000 */
[----:B------:R-:W-:Y:S01]  /*a2a0*/  F2FP.BF16.F32.PACK_AB R4, R6, R4 ;  /* 0x000000040604723e */ /* 0x000fe200000010ff */
[----:B------:R-:W1:Y:S02]  /*a2b0*/  MUFU.EX2 R81, R81 ;  /* 0x0000005100517308 */ /* 0x000e640000000800 */
[----:B------:R-:W-:-:S04]  /*a2c0*/  FADD.FTZ R97, R7, R74 ;  /* 0x0000004a07617221 */ /* 0x000fc80000010000 */
[C---:B--2---:R-:W-:Y:S02]  /*a2d0*/  FADD.FTZ R6, R24.reuse, R97 ;  /* 0x0000006118067221 */ /* 0x044fe40000010000 */
[----:B------:R-:W2:Y:S02]  /*a2e0*/  MUFU.EX2 R84, R84 ;  /* 0x0000005400547308 */ /* 0x000ea40000000800 */
[----:B---3--:R-:W-:Y:S01]  /*a2f0*/  FADD.FTZ R97, R25, R6 ;  /* 0x0000000619617221 */ /* 0x008fe20000010000 */
[----:B------:R-:W-:-:S03]  /*a300*/  F2FP.BF16.F32.PACK_AB R6, R24, R7 ;  /* 0x000000071806723e */ /* 0x000fc600000010ff */
[C---:B----4-:R-:W-:Y:S02]  /*a310*/  FADD.FTZ R24, R26.reuse, R97 ;  /* 0x000000611a187221 */ /* 0x050fe40000010000 */
[----:B------:R-:W3:Y:S02]  /*a320*/  MUFU.EX2 R88, R88 ;  /* 0x0000005800587308 */ /* 0x000ee40000000800 */
[----:B------:R-:W-:Y:S01]  /*a330*/  FADD.FTZ R7, R27, R24 ;  /* 0x000000181b077221 */ /* 0x000fe20000010000 */
[----:B------:R-:W-:Y:S02]  /*a340*/  F2FP.BF16.F32.PACK_AB R24, R26, R25 ;  /* 0x000000191a18723e */ /* 0x000fe400000010ff */
[C---:B------:R-:W-:Y:S01]  /*a350*/  F2FP.BF16.F32.PACK_AB R26, R30.reuse, R27 ;  /* 0x0000001b1e1a723e */ /* 0x040fe200000010ff */
[----:B------:R-:W-:Y:S01]  /*a360*/  FADD.FTZ R74, R30, R7 ;  /* 0x000000071e4a7221 */ /* 0x000fe20000010000 */
[----:B0-----:R-:W-:Y:S01]  /*a370*/  FADD.FTZ R30, R5, R72 ;  /* 0x00000048051e7221 */ /* 0x001fe20000010000 */
[----:B-1----:R-:W-:Y:S01]  /*a380*/  F2FP.BF16.F32.PACK_AB R7, R81, R73 ;  /* 0x000000495107723e */ /* 0x002fe200000010ff */
[----:B------:R-:W0:Y:S02]  /*a390*/  MUFU.EX2 R89, R89 ;  /* 0x0000005900597308 */ /* 0x000e240000000800 */
[----:B------:R-:W-:Y:S01]  /*a3a0*/  FADD.FTZ R30, R73, R30 ;  /* 0x0000001e491e7221 */ /* 0x000fe20000010000 */
[----:B------:R-:W-:Y:S01]  /*a3b0*/  FADD.FTZ R73, R9, R74 ;  /* 0x0000004a09497221 */ /* 0x000fe20000010000 */
[----:B------:R-:W-:Y:S01]  /*a3c0*/  F2FP.BF16.F32.PACK_AB R5, R72, R5 ;  /* 0x000000054805723e */ /* 0x000fe200000010ff */
[----:B------:R-:W4:Y:S01]  /*a3d0*/  LDL R74, [R1+0x8] ;  /* 0x00000800014a7983 */ /* 0x000f220000100800 */
[----:B------:R-:W-:Y:S01]  /*a3e0*/  FADD.FTZ R25, R81, R30 ;  /* 0x0000001e51197221 */ /* 0x000fe20000010000 */
[----:B------:R-:W-:Y:S01]  /*a3f0*/  FADD.FTZ R81, R10, R73 ;  /* 0x000000490a517221 */ /* 0x000fe20000010000 */
[----:B------:R-:W1:Y:S03]  /*a400*/  MUFU.EX2 R92, R92 ;  /* 0x0000005c005c7308 */ /* 0x000e660000000800 */
[----:B------:R-:W-:-:S04]  /*a410*/  FADD.FTZ R81, R12, R81 ;  /* 0x000000510c517221 */ /* 0x000fc80000010000 */
[----:B------:R-:W-:Y:S01]  /*a420*/  FADD.FTZ R72, R20, R81 ;  /* 0x0000005114487221 */ /* 0x000fe20000010000 */
[----:B------:R-:W1:Y:S03]  /*a430*/  MUFU.EX2 R61, R61 ;  /* 0x0000003d003d7308 */ /* 0x000e660000000800 */
[----:B------:R-:W-:-:S04]  /*a440*/  FADD.FTZ R81, R21, R72 ;  /* 0x0000004815517221 */ /* 0x000fc80000010000 */
[----:B------:R-:W-:Y:S01]  /*a450*/  FADD.FTZ R72, R28, R81 ;  /* 0x000000511c487221 */ /* 0x000fe20000010000 */
[----:B------:R-:W1:Y:S03]  /*a460*/  MUFU.EX2 R64, R64 ;  /* 0x0000004000407308 */ /* 0x000e660000000800 */
[----:B------:R-:W-:-:S04]  /*a470*/  FADD.FTZ R72, R29, R72 ;  /* 0x000000481d487221 */ /* 0x000fc80000010000 */
[----:B------:R-:W-:Y:S01]  /*a480*/  FADD.FTZ R81, R31, R72 ;  /* 0x000000481f517221 */ /* 0x000fe20000010000 */
[----:B------:R-:W1:Y:S01]  /*a490*/  MUFU.EX2 R65, R65 ;  /* 0x0000004100417308 */ /* 0x000e620000000800 */
[----:B------:R-:W4:Y:S01]  /*a4a0*/  LDL R72, [R1+0x4] ;  /* 0x0000040001487983 */ /* 0x000f220000100800 */
[----:B--2---:R-:W-:-:S04]  /*a4b0*/  FADD.FTZ R25, R84, R25 ;  /* 0x0000001954197221 */ /* 0x004fc80000010000 */
[----:B---3--:R-:W-:Y:S02]  /*a4c0*/  FADD.FTZ R30, R88, R25 ;  /* 0x00000019581e7221 */ /* 0x008fe40000010000 */
[----:B------:R-:W2:Y:S02]  /*a4d0*/  MUFU.EX2 R68, R68 ;  /* 0x0000004400447308 */ /* 0x000ea40000000800 */
[----:B0-----:R-:W-:-:S04]  /*a4e0*/  FADD.FTZ R27, R89, R30 ;  /* 0x0000001e591b7221 */ /* 0x001fc80000010000 */
[----:B-1----:R-:W-:Y:S02]  /*a4f0*/  FADD.FTZ R30, R92, R27 ;  /* 0x0000001b5c1e7221 */ /* 0x002fe40000010000 */
[----:B------:R-:W0:Y:S02]  /*a500*/  MUFU.EX2 R69, R69 ;  /* 0x0000004500457308 */ /* 0x000e240000000800 */
[----:B------:R-:W-:-:S04]  /*a510*/  FADD.FTZ R73, R61, R30 ;  /* 0x0000001e3d497221 */ /* 0x000fc80000010000 */
[----:B------:R-:W-:Y:S02]  /*a520*/  FADD.FTZ R30, R64, R73 ;  /* 0x00000049401e7221 */ /* 0x000fe40000010000 */
[----:B------:R-:W1:Y:S02]  /*a530*/  MUFU.EX2 R76, R76 ;  /* 0x0000004c004c7308 */ /* 0x000e640000000800 */
[----:B------:R-:W-:-:S06]  /*a540*/  FADD.FTZ R73, R65, R30 ;  /* 0x0000001e41497221 */ /* 0x000fcc0000010000 */
[----:B------:R-:W3:Y:S01]  /*a550*/  MUFU.EX2 R77, R77 ;  /* 0x0000004d004d7308 */ /* 0x000ee20000000800 */
[----:B--2---:R-:W-:Y:S01]  /*a560*/  FADD.FTZ R30, R68, R73 ;  /* 0x00000049441e7221 */ /* 0x004fe20000010000 */
[----:B------:R-:W-:-:S06]  /*a570*/  FFMA.FTZ R59, R59, R0, -R85 ;  /* 0x000000003b3b7223 */ /* 0x000fcc0000010855 */
[----:B------:R-:W2:Y:S01]  /*a580*/  MUFU.EX2 R80, R80 ;  /* 0x0000005000507308 */ /* 0x000ea20000000800 */
[----:B0-----:R-:W-:Y:S01]  /*a590*/  FADD.FTZ R73, R69, R30 ;  /* 0x0000001e45497221 */ /* 0x001fe20000010000 */
[----:B------:R-:W-:Y:S01]  /*a5a0*/  FFMA.FTZ R62, R62, R0, -R85 ;  /* 0x000000003e3e7223 */ /* 0x000fe20000010855 */
[----:B------:R-:W-:-:S05]  /*a5b0*/  F2FP.BF16.F32.PACK_AB R25, R88, R84 ;  /* 0x000000545819723e */ /* 0x000fca00000010ff */
[----:B------:R-:W0:Y:S01]  /*a5c0*/  MUFU.EX2 R58, R58 ;  /* 0x0000003a003a7308 */ /* 0x000e220000000800 */
[----:B-1----:R-:W-:Y:S01]  /*a5d0*/  FADD.FTZ R30, R76, R73 ;  /* 0x000000494c1e7221 */ /* 0x002fe20000010000 */
[----:B------:R-:W4:Y:S01]  /*a5e0*/  LDL R84, [R1+0x54] ;  /* 0x0000540001547983 */ /* 0x000f220000100800 */
[----:B------:R-:W-:-:S05]  /*a5f0*/  FFMA.FTZ R63, R63, R0, -R85 ;  /* 0x000000003f3f7223 */ /* 0x000fca0000010855 */
[----:B------:R-:W1:Y:S01]  /*a600*/  MUFU.EX2 R59, R59 ;  /* 0x0000003b003b7308 */ /* 0x000e620000000800 */
[----:B---3--:R-:W-:Y:S01]  /*a610*/  FADD.FTZ R73, R77, R30 ;  /* 0x0000001e4d497221 */ /* 0x008fe20000010000 */
[----:B------:R-:W-:-:S06]  /*a620*/  FADD.FTZ R30, R42, R81 ;  /* 0x000000512a1e7221 */ /* 0x000fcc0000010000 */
[----:B------:R-:W3:Y:S01]  /*a630*/  MUFU.EX2 R62, R62 ;  /* 0x0000003e003e7308 */ /* 0x000ee20000000800 */
[----:B--2---:R-:W-:Y:S01]  /*a640*/  FADD.FTZ R73, R80, R73 ;  /* 0x0000004950497221 */ /* 0x004fe20000010000 */
[----:B------:R-:W-:-:S06]  /*a650*/  FADD.FTZ R81, R43, R30 ;  /* 0x0000001e2b517221 */ /* 0x000fcc0000010000 */
[----:B------:R-:W2:Y:S01]  /*a660*/  MUFU.EX2 R63, R63 ;  /* 0x0000003f003f7308 */ /* 0x000ea20000000800 */
[----:B0-----:R-:W-:Y:S01]  /*a670*/  FADD.FTZ R30, R58, R73 ;  /* 0x000000493a1e7221 */ /* 0x001fe20000010000 */
[----:B------:R0:W-:Y:S01]  /*a680*/  STSM.16.M88.4 [R157+0x1e800], R4 ;  /* 0x01e800049d007844 */ /* 0x0001e20000000200 */
[----:B------:R-:W-:-:S05]  /*a690*/  FADD.FTZ R81, R44, R81 ;  /* 0x000000512c517221 */ /* 0x000fca0000010000 */
[----:B------:R-:W2:Y:S08]  /*a6a0*/  MUFU.EX2 R8, R8 ;  /* 0x0000000800087308 */ /* 0x000eb00000000800 */
[----:B------:R-:W2:Y:S01]  /*a6b0*/  MUFU.EX2 R15, R15 ;  /* 0x0000000f000f7308 */ /* 0x000ea20000000800 */
[----:B0-----:R-:W-:Y:S01]  /*a6c0*/  F2FP.BF16.F32.PACK_AB R4, R10, R9 ;  /* 0x000000090a04723e */ /* 0x001fe200000010ff */
[----:B-1----:R-:W-:Y:S01]  /*a6d0*/  FADD.FTZ R9, R59, R30 ;  /* 0x0000001e3b097221 */ /* 0x002fe20000010000 */
[----:B------:R-:W-:-:S05]  /*a6e0*/  F2FP.BF16.F32.PACK_AB R6, R20, R12 ;  /* 0x0000000c1406723e */ /* 0x000fca00000010ff */
[----:B------:R-:W0:Y:S01]  /*a6f0*/  MUFU.EX2 R66, R66 ;  /* 0x0000004200427308 */ /* 0x000e220000000800 */
[----:B------:R-:W-:Y:S01]  /*a700*/  FADD.FTZ R12, R52, R81 ;  /* 0x00000051340c7221 */ /* 0x000fe20000010000 */
[----:B---3--:R-:W-:-:S03]  /*a710*/  FADD.FTZ R10, R62, R9 ;  /* 0x000000093e0a7221 */ /* 0x008fc60000010000 */
[----:B------:R-:W-:Y:S01]  /*a720*/  FADD.FTZ R7, R13, R12 ;  /* 0x0000000c0d077221 */ /* 0x000fe20000010000 */
[----:B--2---:R-:W-:Y:S01]  /*a730*/  FADD.FTZ R5, R63, R10 ;  /* 0x0000000a3f057221 */ /* 0x004fe20000010000 */
[----:B------:R-:W-:Y:S01]  /*a740*/  F2FP.BF16.F32.PACK_AB R27, R92, R89 ;  /* 0x000000595c1b723e */ /* 0x000fe200000010ff */
[----:B------:R-:W1:Y:S01]  /*a750*/  MUFU.EX2 R32, R32 ;  /* 0x0000002000207308 */ /* 0x000e620000000800 */
[----:B------:R-:W-:Y:S01]  /*a760*/  FADD.FTZ R10, R14, R7 ;  /* 0x000000070e0a7221 */ /* 0x000fe20000010000 */
[----:B------:R-:W-:Y:S01]  /*a770*/  FADD.FTZ R7, R8, R5 ;  /* 0x0000000508077221 */ /* 0x000fe20000010000 */
[----:B------:R-:W-:Y:S02]  /*a780*/  F2FP.BF16.F32.PACK_AB R5, R64, R61 ;  /* 0x0000003d4005723e */ /* 0x000fe400000010ff */
[----:B------:R-:W-:Y:S01]  /*a790*/  FADD.FTZ R9, R15, R10 ;  /* 0x0000000a0f097221 */ /* 0x000fe20000010000 */
[----:B------:R2:W-:Y:S02]  /*a7a0*/  STSM.16.M88.4 [R100], R24 ;  /* 0x0000001864007844 */ /* 0x0005e40000000200 */
[----:B------:R-:W-:Y:S01]  /*a7b0*/  MUFU.EX2 R33, R33 ;  /* 0x0000002100217308 */ /* 0x000fe20000000800 */
[----:B0-----:R-:W-:Y:S01]  /*a7c0*/  FADD.FTZ R10, R66, R7 ;  /* 0x00000007420a7221 */ /* 0x001fe20000010000 */
[----:B------:R-:W-:-:S02]  /*a7d0*/  F2FP.BF16.F32.PACK_AB R7, R68, R65 ;  /* 0x000000414407723e */ /* 0x000fc400000010ff */
[----:B------:R-:W-:-:S04]  /*a7e0*/  F2FP.BF16.F32.PACK_AB R30, R52, R44 ;  /* 0x0000002c341e723e */ /* 0x000fc800000010ff */
[----:B------:R-:W-:Y:S01]  /*a7f0*/  MUFU.EX2 R38, R38 ;  /* 0x0000002600267308 */ /* 0x000fe20000000800 */
[----:B--2---:R-:W-:Y:S02]  /*a800*/  F2FP.BF16.F32.PACK_AB R24, R28, R21 ;  /* 0x000000151c18723e */ /* 0x004fe400000010ff */
[----:B------:R-:W-:-:S05]  /*a810*/  F2FP.BF16.F32.PACK_AB R26, R31, R29 ;  /* 0x0000001d1f1a723e */ /* 0x000fca00000010ff */
[----:B------:R-:W-:Y:S01]  /*a820*/  MUFU.EX2 R39, R39 ;  /* 0x0000002700277308 */ /* 0x000fe20000000800 */
[----:B------:R-:W-:Y:S02]  /*a830*/  F2FP.BF16.F32.PACK_AB R25, R76, R69 ;  /* 0x000000454c19723e */ /* 0x000fe400000010ff */
[----:B------:R-:W-:Y:S02]  /*a840*/  F2FP.BF16.F32.PACK_AB R27, R80, R77 ;  /* 0x0000004d501b723e */ /* 0x000fe400000010ff */
[----:B------:R-:W-:Y:S02]  /*a850*/  F2FP.BF16.F32.PACK_AB R28, R43, R42 ;  /* 0x0000002a2b1c723e */ /* 0x000fe400000010ff */
[----:B------:R-:W-:Y:S01]  /*a860*/  F2FP.BF16.F32.PACK_AB R29, R59, R58 ;  /* 0x0000003a3b1d723e */ /* 0x000fe200000010ff */
[----:B------:R-:W-:Y:S01]  /*a870*/  MUFU.EX2 R41, R41 ;  /* 0x0000002900297308 */ /* 0x000fe20000000800 */
[----:B------:R-:W-:-:S07]  /*a880*/  F2FP.BF16.F32.PACK_AB R31, R63, R62 ;  /* 0x0000003e3f1f723e */ /* 0x000fce00000010ff */
        /* <DEDUP_REMOVED lines=16> */
[----:B----4-:R-:W-:Y:S07]  /*a990*/  STSM.16.M88.4 [R74], R4 ;  /* 0x000000044a007844 */ /* 0x010fee0000000200 */
[----:B------:R-:W-:Y:S08]  /*a9a0*/  MUFU.EX2 R47, R47 ;  /* 0x0000002f002f7308 */ /* 0x000ff00000000800 */
[----:B------:R-:W-:Y:S08]  /*a9b0*/  MUFU.EX2 R48, R48 ;  /* 0x0000003000307308 */ /* 0x000ff00000000800 */
[----:B------:R-:W-:Y:S08]  /*a9c0*/  MUFU.EX2 R50, R50 ;  /* 0x0000003200327308 */ /* 0x000ff00000000800 */
[----:B------:R-:W-:Y:S01]  /*a9d0*/  MUFU.EX2 R49, R49 ;  /* 0x0000003100317308 */ /* 0x000fe20000000800 */
[----:B------:R-:W-:Y:S04]  /*a9e0*/  STSM.16.M88.4 [R72], R24 ;  /* 0x0000001848007844 */ /* 0x000fe80000000200 */
[----:B------:R0:W-:Y:S04]  /*a9f0*/  STSM.16.M88.4 [R157+0x24800], R28 ;  /* 0x0248001c9d007844 */ /* 0x0001e80000000200 */
[----:B0-----:R-:W2:Y:S04]  /*aa00*/  LDL R29, [R1+0x50] ;  /* 0x00005000011d7983 */ /* 0x001ea80000100800 */
[----:B------:R-:W3:Y:S01]  /*aa10*/  LDL R28, [R1+0x38] ;  /* 0x00003800011c7983 */ /* 0x000ee20000100800 */
[----:B------:R-:W0:Y:S01]  /*aa20*/  MUFU.EX2 R67, R67 ;  /* 0x0000004300437308 */ /* 0x000e220000000800 */
[-CC-:B------:R-:W-:Y:S01]  /*aa30*/  FFMA.FTZ R75, R75, R0.reuse, -R85.reuse ;  /* 0x000000004b4b7223 */ /* 0x180fe20000010855 */
[----:B------:R-:W-:-:S06]  /*aa40*/  FFMA.FTZ R78, R78, R0, -R85 ;  /* 0x000000004e4e7223 */ /* 0x000fcc0000010855 */
[----:B------:R-:W4:Y:S01]  /*aa50*/  MUFU.EX2 R70, R70 ;  /* 0x0000004600467308 */ /* 0x000f220000000800 */
[----:B------:R-:W-:-:S07]  /*aa60*/  FFMA.FTZ R79, R79, R0, -R85 ;  /* 0x000000004f4f7223 */ /* 0x000fce0000010855 */
[----:B------:R-:W4:Y:S01]  /*aa70*/  MUFU.EX2 R71, R71 ;  /* 0x0000004700477308 */ /* 0x000f220000000800 */
[----:B-1----:R-:W-:Y:S01]  /*aa80*/  FADD.FTZ R12, R32, R9 ;  /* 0x00000009200c7221 */ /* 0x002fe20000010000 */
[----:B0-----:R-:W-:-:S06]  /*aa90*/  FADD.FTZ R9, R67, R10 ;  /* 0x0000000a43097221 */ /* 0x001fcc0000010000 */
[----:B------:R-:W0:Y:S01]  /*aaa0*/  MUFU.EX2 R75, R75 ;  /* 0x0000004b004b7308 */ /* 0x000e220000000800 */
[----:B------:R-:W-:Y:S01]  /*aab0*/  FFMA.FTZ R82, R82, R0, -R85 ;  /* 0x0000000052527223 */ /* 0x000fe20000010855 */
[----:B------:R-:W-:Y:S01]  /*aac0*/  FADD.FTZ R21, R33, R12 ;  /* 0x0000000c21157221 */ /* 0x000fe20000010000 */
[----:B----4-:R-:W-:-:S05]  /*aad0*/  FADD.FTZ R10, R70, R9 ;  /* 0x00000009460a7221 */ /* 0x010fca0000010000 */
[----:B------:R-:W1:Y:S01]  /*aae0*/  MUFU.EX2 R78, R78 ;  /* 0x0000004e004e7308 */ /* 0x000e620000000800 */
[----:B------:R-:W-:Y:S01]  /*aaf0*/  FFMA.FTZ R83, R83, R0, -R85 ;  /* 0x0000000053537223 */ /* 0x000fe20000010855 */
[----:B------:R-:W-:Y:S01]  /*ab00*/  FADD.FTZ R12, R38, R21 ;  /* 0x00000015260c7221 */ /* 0x000fe20000010000 */
[----:B------:R-:W-:-:S05]  /*ab10*/  FADD.FTZ R10, R71, R10 ;  /* 0x0000000a470a7221 */ /* 0x000fca0000010000 */
[----:B------:R-:W4:Y:S01]  /*ab20*/  MUFU.EX2 R79, R79 ;  /* 0x0000004f004f7308 */ /* 0x000f220000000800 */
[----:B------:R-:W-:Y:S01]  /*ab30*/  FFMA.FTZ R86, R86, R0, -R85 ;  /* 0x0000000056567223 */ /* 0x000fe20000010855 */
[----:B------:R-:W-:Y:S01]  /*ab40*/  FADD.FTZ R12, R39, R12 ;  /* 0x0000000c270c7221 */ /* 0x000fe20000010000 */
[----:B0-----:R-:W-:-:S05]  /*ab50*/  FADD.FTZ R9, R75, R10 ;  /* 0x0000000a4b097221 */ /* 0x001fca0000010000 */
[----:B------:R-:W0:Y:S01]  /*ab60*/  MUFU.EX2 R82, R82 ;  /* 0x0000005200527308 */ /* 0x000e220000000800 */
[----:B------:R-:W-:Y:S01]  /*ab70*/  FFMA.FTZ R87, R87, R0, -R85 ;  /* 0x0000000057577223 */ /* 0x000fe20000010855 */
[----:B------:R-:W-:Y:S01]  /*ab80*/  FADD.FTZ R21, R41, R12 ;  /* 0x0000000c29157221 */ /* 0x000fe20000010000 */
[----:B-1----:R-:W-:-:S05]  /*ab90*/  FADD.FTZ R10, R78, R9 ;  /* 0x000000094e0a7221 */ /* 0x002fca0000010000 */
[----:B------:R-:W1:Y:S01]  /*aba0*/  MUFU.EX2 R83, R83 ;  /* 0x0000005300537308 */ /* 0x000e620000000800 */
[----:B------:R-:W-:Y:S01]  /*abb0*/  FFMA.FTZ R90, R90, R0, -R85 ;  /* 0x000000005a5a7223 */ /* 0x000fe20000010855 */
[----:B------:R-:W-:Y:S01]  /*abc0*/  FADD.FTZ R12, R34, R21 ;  /* 0x00000015220c7221 */ /* 0x000fe20000010000 */
[----:B----4-:R-:W-:-:S05]  /*abd0*/  FADD.FTZ R9, R79, R10 ;  /* 0x0000000a4f097221 */ /* 0x010fca0000010000 */
        /* <DEDUP_REMOVED lines=10> */
[----:B------:R-:W-:Y:S01]  /*ac80*/  F2FP.BF16.F32.PACK_AB R4, R14, R13 ;  /* 0x0000000d0e04723e */ /* 0x000fe200000010ff */
[----:B------:R-:W-:Y:S01]  /*ac90*/  FADD.FTZ R13, R37, R20 ;  /* 0x00000014250d7221 */ /* 0x000fe20000010000 */
[----:B------:R-:W-:-:S04]  /*aca0*/  F2FP.BF16.F32.PACK_AB R5, R66, R8 ;  /* 0x000000084205723e */ /* 0x000fc800000010ff */
[----:B------:R-:W1:Y:S01]  /*acb0*/  MUFU.EX2 R91, R91 ;  /* 0x0000005b005b7308 */ /* 0x000e620000000800 */
[----:B----4-:R-:W-:Y:S01]  /*acc0*/  FADD.FTZ R8, R86, R9 ;  /* 0x0000000956087221 */ /* 0x010fe20000010000 */
[----:B------:R-:W-:Y:S01]  /*acd0*/  FFMA.FTZ R98, R98, R0, -R85 ;  /* 0x0000000062627223 */ /* 0x000fe20000010855 */
[----:B------:R-:W-:-:S05]  /*ace0*/  FADD.FTZ R10, R40, R13 ;  /* 0x0000000d280a7221 */ /* 0x000fca0000010000 */
[----:B------:R-:W4:Y:S01]  /*acf0*/  MUFU.EX2 R94, R94 ;  /* 0x0000005e005e7308 */ /* 0x000f220000000800 */
[----:B0-----:R-:W-:Y:S01]  /*ad00*/  FADD.FTZ R9, R87, R8 ;  /* 0x0000000857097221 */ /* 0x001fe20000010000 */
[----:B------:R-:W-:Y:S01]  /*ad10*/  FFMA.FTZ R99, R99, R0, -R85 ;  /* 0x0000000063637223 */ /* 0x000fe20000010855 */
[----:B------:R-:W-:-:S05]  /*ad20*/  FADD.FTZ R21, R45, R10 ;  /* 0x0000000a2d157221 */ /* 0x000fca0000010000 */
[----:B------:R-:W0:Y:S01]  /*ad30*/  MUFU.EX2 R95, R95 ;  /* 0x0000005f005f7308 */ /* 0x000e220000000800 */
[----:B-1----:R-:W-:Y:S01]  /*ad40*/  FADD.FTZ R8, R90, R9 ;  /* 0x000000095a087221 */ /* 0x002fe20000010000 */
[----:B------:R-:W-:Y:S01]  /*ad50*/  FFMA.FTZ R102, R102, R0, -R85 ;  /* 0x0000000066667223 */ /* 0x000fe20000010855 */
[----:B------:R-:W-:-:S05]  /*ad60*/  FADD.FTZ R10, R54, R21 ;  /* 0x00000015360a7221 */ /* 0x000fca0000010000 */
[----:B------:R-:W1:Y:S01]  /*ad70*/  MUFU.EX2 R98, R98 ;  /* 0x0000006200627308 */ /* 0x000e620000000800 */
[----:B------:R-:W-:Y:S01]  /*ad80*/  FADD.FTZ R9, R91, R8 ;  /* 0x000000085b097221 */ /* 0x000fe20000010000 */
[----:B------:R-:W-:Y:S01]  /*ad90*/  FFMA.FTZ R103, R103, R0, -R85 ;  /* 0x0000000067677223 */ /* 0x000fe20000010855 */
[----:B------:R-:W-:Y:S01]  /*ada0*/  F2FP.BF16.F32.PACK_AB R6, R32, R15 ;  /* 0x0000000f2006723e */ /* 0x000fe200000010ff */
[----:B------:R-:W-:Y:S01]  /*adb0*/  FADD.FTZ R21, R57, R10 ;  /* 0x0000000a39157221 */ /* 0x000fe20000010000 */
[----:B------:R-:W-:-:S03]  /*adc0*/  F2FP.BF16.F32.PACK_AB R7, R70, R67 ;  /* 0x000000434607723e */ /* 0x000fc600000010ff */
[----:B------:R-:W1:Y:S01]  /*add0*/  MUFU.EX2 R99, R99 ;  /* 0x0000006300637308 */ /* 0x000e620000000800 */
[----:B----4-:R-:W-:Y:S01]  /*ade0*/  FADD.FTZ R8, R94, R9 ;  /* 0x000000095e087221 */ /* 0x010fe20000010000 */
[----:B------:R-:W-:Y:S01]  /*adf0*/  FFMA.FTZ R106, R106, R0, -R85 ;  /* 0x000000006a6a7223 */ /* 0x000fe20000010855 */
[----:B------:R-:W-:Y:S02]  /*ae00*/  F2FP.BF16.F32.PACK_AB R12, R38, R33 ;  /* 0x00000021260c723e */ /* 0x000fe400000010ff */
[----:B------:R-:W-:-:S03]  /*ae10*/  F2FP.BF16.F32.PACK_AB R14, R41, R39 ;  /* 0x00000027290e723e */ /* 0x000fc600000010ff */
[----:B------:R-:W4:Y:S01]  /*ae20*/  MUFU.EX2 R102, R102 ;  /* 0x0000006600667308 */ /* 0x000f220000000800 */
[----:B------:R-:W-:Y:S02]  /*ae30*/  F2FP.BF16.F32.PACK_AB R13, R75, R71 ;  /* 0x000000474b0d723e */ /* 0x000fe400000010ff */
[----:B------:R-:W-:Y:S01]  /*ae40*/  F2FP.BF16.F32.PACK_AB R15, R79, R78 ;  /* 0x0000004e4f0f723e */ /* 0x000fe200000010ff */
[----:B------:R0:W-:Y:S01]  /*ae50*/  STSM.16.M88.4 [R84], R4 ;  /* 0x0000000454007844 */ /* 0x0001e20000000200 */
[----:B------:R-:W-:Y:S01]  /*ae60*/  FADD.FTZ R10, R46, R21 ;  /* 0x000000152e0a7221 */ /* 0x000fe20000010000 */
[-CC-:B------:R-:W-:Y:S02]  /*ae70*/  FFMA.FTZ R107, R107, R0.reuse, -R85.reuse ;  /* 0x000000006b6b7223 */ /* 0x180fe40000010855 */
[----:B------:R-:W4:Y:S01]  /*ae80*/  MUFU.EX2 R103, R103 ;  /* 0x0000006700677308 */ /* 0x000f220000000800 */
[----:B------:R1:W-:Y:S01]  /*ae90*/  STSM.16.M88.4 [R74+0x6000], R12 ;  /* 0x0060000c4a007844 */ /* 0x0003e20000000200 */
[----:B------:R-:W-:-:S06]  /*aea0*/  FFMA.FTZ R110, R110, R0, -R85 ;  /* 0x000000006e6e7223 */ /* 0x000fcc0000010855 */
[----:B------:R-:W4:Y:S01]  /*aeb0*/  MUFU.EX2 R106, R106 ;  /* 0x0000006a006a7308 */ /* 0x000f220000000800 */
[----:B0-----:R-:W-:Y:S01]  /*aec0*/  FADD.FTZ R7, R95, R8 ;  /* 0x000000085f077221 */ /* 0x001fe20000010000 */
[----:B-1----:R-:W-:-:S03]  /*aed0*/  FADD.FTZ R12, R51, R10 ;  /* 0x0000000a330c7221 */ /* 0x002fc60000010000 */
[----:B------:R-:W-:-:S03]  /*aee0*/  FADD.FTZ R10, R98, R7 ;  /* 0x00000007620a7221 */ /* 0x000fc60000010000 */
[----:B------:R-:W0:Y:S01]  /*aef0*/  MUFU.EX2 R107, R107 ;  /* 0x0000006b006b7308 */ /* 0x000e220000000800 */
[-CC-:B------:R-:W-:Y:S01]  /*af00*/  FFMA.FTZ R111, R111, R0.reuse, -R85.reuse ;  /* 0x000000006f6f7223 */ /* 0x180fe20000010855 */
[----:B------:R-:W-:Y:S01]  /*af10*/  FADD.FTZ R9, R99, R10 ;  /* 0x0000000a63097221 */ /* 0x000fe20000010000 */
[-CC-:B------:R-:W-:Y:S01]  /*af20*/  FFMA.FTZ R114, R114, R0.reuse, -R85.reuse ;  /* 0x0000000072727223 */ /* 0x180fe20000010855 */
[-CC-:B------:R-:W-:Y:S01]  /*af30*/  FFMA.FTZ R115, R115, R0.reuse, -R85.reuse ;  /* 0x0000000073737223 */ /* 0x180fe20000010855 */
[-C--:B------:R-:W-:Y:S01]  /*af40*/  FFMA.FTZ R118, R118, R0.reuse, -R85 ;  /* 0x0000000076767223 */ /* 0x080fe20000010855 */
[----:B----4-:R-:W-:Y:S02]  /*af50*/  FADD.FTZ R10, R102, R9 ;  /* 0x00000009660a7221 */ /* 0x010fe40000010000 */
[----:B------:R-:W1:Y:S01]  /*af60*/  MUFU.EX2 R110, R110 ;  /* 0x0000006e006e7308 */ /* 0x000e620000000800 */
[----:B------:R-:W-:Y:S01]  /*af70*/  FFMA.FTZ R85, R119, R0, -R85 ;  /* 0x0000000077557223 */ /* 0x000fe20000010855 */
[----:B------:R-:W-:Y:S01]  /*af80*/  FADD.FTZ R13, R53, R12 ;  /* 0x0000000c350d7221 */ /* 0x000fe20000010000 */
[----:B------:R-:W-:-:S05]  /*af90*/  FADD.FTZ R9, R103, R10 ;  /* 0x0000000a67097221 */ /* 0x000fca0000010000 */
[----:B------:R-:W4:Y:S01]  /*afa0*/  MUFU.EX2 R111, R111 ;  /* 0x0000006f006f7308 */ /* 0x000f220000000800 */
[----:B------:R-:W-:Y:S01]  /*afb0*/  FADD.FTZ R12, R96, R13 ;  /* 0x0000000d600c7221 */ /* 0x000fe20000010000 */
[----:B------:R-:W-:-:S03]  /*afc0*/  FADD.FTZ R10, R106, R9 ;  /* 0x000000096a0a7221 */ /* 0x000fc60000010000 */
[----:B------:R-:W-:-:S03]  /*afd0*/  FADD.FTZ R12, R55, R12 ;  /* 0x0000000c370c7221 */ /* 0x000fc60000010000 */
[----:B------:R-:W4:Y:S01]  /*afe0*/  MUFU.EX2 R25, R114 ;  /* 0x0000007200197308 */ /* 0x000f220000000800 */
[----:B0-----:R-:W-:Y:S01]  /*aff0*/  FADD.FTZ R9, R107, R10 ;  /* 0x0000000a6b097221 */ /* 0x001fe20000010000 */
[----:B------:R-:W-:-:S06]  /*b000*/  FADD.FTZ R13, R93, R12 ;  /* 0x0000000c5d0d7221 */ /* 0x000fcc0000010000 */
[----:B------:R-:W0:Y:S08]  /*b010*/  MUFU.EX2 R8, R115 ;  /* 0x0000007300087308 */ /* 0x000e300000000800 */
[----:B------:R-:W-:Y:S08]  /*b020*/  MUFU.EX2 R118, R118 ;  /* 0x0000007600767308 */ /* 0x000ff00000000800 */
[----:B------:R-:W0:Y:S01]  /*b030*/  MUFU.EX2 R85, R85 ;  /* 0x0000005500557308 */ /* 0x000e220000000800 */
[----:B-1----:R-:W-:Y:S01]  /*b040*/  FADD.FTZ R10, R110, R9 ;  /* 0x000000096e0a7221 */ /* 0x002fe20000010000 */
[----:B------:R-:W-:Y:S01]  /*b050*/  F2FP.BF16.F32.PACK_AB R4, R35, R34 ;  /* 0x000000222304723e */ /* 0x000fe200000010ff */
[----:B------:R-:W-:Y:S01]  /*b060*/  FADD.FTZ R13, R56, R13 ;  /* 0x0000000d380d7221 */ /* 0x000fe20000010000 */
[----:B------:R-:W-:-:S02]  /*b070*/  F2FP.BF16.F32.PACK_AB R6, R37, R36 ;  /* 0x000000242506723e */ /* 0x000fc400000010ff */
[----:B------:R-:W-:Y:S02]  /*b080*/  F2FP.BF16.F32.PACK_AB R5, R83, R82 ;  /* 0x000000525305723e */ /* 0x000fe400000010ff */
[----:B------:R-:W-:Y:S01]  /*b090*/  F2FP.BF16.F32.PACK_AB R7, R87, R86 ;  /* 0x000000565707723e */ /* 0x000fe200000010ff */
[----:B----4-:R-:W-:Y:S01]  /*b0a0*/  FADD.FTZ R10, R111, R10 ;  /* 0x0000000a6f0a7221 */ /* 0x010fe20000010000 */
[----:B------:R-:W-:Y:S01]  /*b0b0*/  F2FP.BF16.F32.PACK_AB R40, R45, R40 ;  /* 0x000000282d28723e */ /* 0x000fe200000010ff */
[----:B------:R-:W-:Y:S01]  /*b0c0*/  FADD.FTZ R20, R60, R13 ;  /* 0x0000000d3c147221 */ /* 0x000fe20000010000 */
[----:B------:R-:W-:Y:S01]  /*b0d0*/  F2FP.BF16.F32.PACK_AB R42, R57, R54 ;  /* 0x00000036392a723e */ /* 0x000fe200000010ff */
[----:B------:R1:W-:Y:S01]  /*b0e0*/  STSM.16.M88.4 [R72+0x6000], R4 ;  /* 0x0060000448007844 */ /* 0x0003e20000000200 */
[----:B------:R-:W-:Y:S02]  /*b0f0*/  F2FP.BF16.F32.PACK_AB R41, R91, R90 ;  /* 0x0000005a5b29723e */ /* 0x000fe400000010ff */
[----:B------:R-:W-:Y:S01]  /*b100*/  F2FP.BF16.F32.PACK_AB R43, R95, R94 ;  /* 0x0000005e5f2b723e */ /* 0x000fe200000010ff */
[----:B------:R-:W-:Y:S01]  /*b110*/  FADD.FTZ R21, R25, R10 ;  /* 0x0000000a19157221 */ /* 0x000fe20000010000 */
[----:B------:R-:W-:-:S02]  /*b120*/  F2FP.BF16.F32.PACK_AB R12, R51, R46 ;  /* 0x0000002e330c723e */ /* 0x000fc400000010ff */
[----:B------:R-:W-:Y:S02]  /*b130*/  F2FP.BF16.F32.PACK_AB R14, R96, R53 ;  /* 0x00000035600e723e */ /* 0x000fe400000010ff */
[----:B------:R-:W-:Y:S02]  /*b140*/  F2FP.BF16.F32.PACK_AB R13, R99, R98 ;  /* 0x00000062630d723e */ /* 0x000fe400000010ff */
[----:B------:R-:W-:Y:S02]  /*b150*/  F2FP.BF16.F32.PACK_AB R15, R103, R102 ;  /* 0x00000066670f723e */ /* 0x000fe400000010ff */
[----:B------:R-:W-:Y:S02]  /*b160*/  F2FP.BF16.F32.PACK_AB R24, R48, R47 ;  /* 0x0000002f3018723e */ /* 0x000fe400000010ff */
[----:B0-----:R-:W-:Y:S02]  /*b170*/  F2FP.BF16.F32.PACK_AB R25, R8, R25 ;  /* 0x000000190819723e */ /* 0x001fe400000010ff */
[----:B-1----:R-:W-:-:S02]  /*b180*/  F2FP.BF16.F32.PACK_AB R4, R93, R55 ;  /* 0x000000375d04723e */ /* 0x002fc400000010ff */
[----:B------:R-:W-:Y:S02]  /*b190*/  F2FP.BF16.F32.PACK_AB R6, R60, R56 ;  /* 0x000000383c06723e */ /* 0x000fe400000010ff */
[----:B------:R-:W-:Y:S02]  /*b1a0*/  F2FP.BF16.F32.PACK_AB R5, R107, R106 ;  /* 0x0000006a6b05723e */ /* 0x000fe400000010ff */
[----:B------:R-:W-:Y:S02]  /*b1b0*/  F2FP.BF16.F32.PACK_AB R7, R111, R110 ;  /* 0x0000006e6f07723e */ /* 0x000fe400000010ff */
[----:B------:R-:W-:Y:S02]  /*b1c0*/  F2FP.BF16.F32.PACK_AB R26, R49, R50 ;  /* 0x00000032311a723e */ /* 0x000fe400000010ff */
[----:B------:R-:W-:Y:S01]  /*b1d0*/  F2FP.BF16.F32.PACK_AB R27, R85, R118 ;  /* 0x00000076551b723e */ /* 0x000fe200000010ff */
[----:B------:R-:W-:Y:S01]  /*b1e0*/  STSM.16.M88.4 [R157+0x2a800], R40 ;  /* 0x02a800289d007844 */ /* 0x000fe20000000200 */
[----:B------:R-:W-:Y:S01]  /*b1f0*/  FADD.FTZ R21, R8, R21 ;  /* 0x0000001508157221 */ /* 0x000fe20000010000 */
[----:B------:R-:W-:-:S02]  /*b200*/  VIADD R8, R136, 0xfffffffe ;  /* 0xfffffffe88087836 */ /* 0x000fc40000000000 */
[----:B------:R-:W-:Y:S01]  /*b210*/  FADD.FTZ R9, R47, R20 ;  /* 0x000000142f097221 */ /* 0x000fe20000010000 */
[----:B------:R-:W-:-:S03]  /*b220*/  IMAD.MOV.U32 R151, RZ, RZ, RZ ;  /* 0x000000ffff977224 */ /* 0x000fc600078e00ff */
[----:B------:R-:W-:Y:S01]  /*b230*/  FADD.FTZ R9, R48, R9 ;  /* 0x0000000930097221 */ /* 0x000fe20000010000 */
[----:B------:R-:W-:-:S03]  /*b240*/  FADD.FTZ R20, R118, R21 ;  /* 0x0000001576147221 */ /* 0x000fc60000010000 */
[----:B------:R-:W-:Y:S01]  /*b250*/  FADD.FTZ R50, R50, R9 ;  /* 0x0000000932327221 */ /* 0x000fe20000010000 */
[----:B------:R-:W-:Y:S01]  /*b260*/  FADD.FTZ R20, R85, R20 ;  /* 0x0000001455147221 */ /* 0x000fe20000010000 */
[--C-:B------:R-:W-:Y:S01]  /*b270*/  IMAD.MOV.U32 R150, RZ, RZ, R151.reuse ;  /* 0x000000ffff967224 */ /* 0x100fe200078e0097 */
[----:B------:R-:W-:Y:S01]  /*b280*/  MOV R120, R151 ;  /* 0x0000009700787202 */ /* 0x000fe20000000f00 */
[--C-:B------:R-:W-:Y:S02]  /*b290*/  IMAD.MOV.U32 R149, RZ, RZ, R151.reuse ;  /* 0x000000ffff957224 */ /* 0x100fe400078e0097 */
[--C-:B------:R-:W-:Y:S02]  /*b2a0*/  IMAD.MOV.U32 R148, RZ, RZ, R151.reuse ;  /* 0x000000ffff947224 */ /* 0x100fe400078e0097 */
[--C-:B------:R-:W-:Y:S02]  /*b2b0*/  IMAD.MOV.U32 R147, RZ, RZ, R151.reuse ;  /* 0x000000ffff937224 */ /* 0x100fe400078e0097 */
[--C-:B------:R-:W-:Y:S01]  /*b2c0*/  IMAD.MOV.U32 R146, RZ, RZ, R151.reuse ;  /* 0x000000ffff927224 */ /* 0x100fe200078e0097 */
[----:B--2---:R-:W-:Y:S04]  /*b2d0*/  STSM.16.M88.4 [R29], R12 ;  /* 0x0000000c1d007844 */ /* 0x004fe80000000200 */
[----:B------:R0:W-:Y:S04]  /*b2e0*/  STSM.16.M88.4 [R74+0xc000], R4 ;  /* 0x00c000044a007844 */ /* 0x0001e80000000200 */
[----:B------:R1:W-:Y:S01]  /*b2f0*/  STSM.16.M88.4 [R72+0xc000], R24 ;  /* 0x00c0001848007844 */ /* 0x0003e20000000200 */
[----:B------:R2:W-:Y:S06]  /*b300*/  MEMBAR.ALL.CTA ;  /* 0x0000000000007992 */ /* 0x0005ec0000008000 */
[----:B--2---:R-:W2:Y:S01]  /*b310*/  FENCE.VIEW.ASYNC.S ;  /* 0x00000000000073c6 */ /* 0x004ea20000000000 */
[----:B---3--:R-:W-:Y:S01]  /*b320*/  ISETP.GE.AND P2, PT, R8, R28, PT ;  /* 0x0000001c0800720c */ /* 0x008fe20003f46270 */
[----:B------:R-:W-:-:S02]  /*b330*/  IMAD.MOV.U32 R145, RZ, RZ, R151 ;  /* 0x000000ffff917224 */ /* 0x000fc400078e0097 */
[--C-:B------:R-:W-:Y:S02]  /*b340*/  IMAD.MOV.U32 R144, RZ, RZ, R151.reuse ;  /* 0x000000ffff907224 */ /* 0x100fe400078e0097 */
[--C-:B------:R-:W-:Y:S02]  /*b350*/  IMAD.MOV.U32 R143, RZ, RZ, R151.reuse ;  /* 0x000000ffff8f7224 */ /* 0x100fe400078e0097 */
[----:B0-----:R-:W-:Y:S01]  /*b360*/  FADD.FTZ R6, R49, R50 ;  /* 0x0000003231067221 */ /* 0x001fe20000010000 */
        /* <DEDUP_REMOVED lines=22> */
[----:B--2---:R-:W-:Y:S01]  /*b4d0*/  NOP ;  /* 0x0000000000007918 */ /* 0x004fe20000000000 */
[----:B-1----:R-:W-:Y:S05]  /*b4e0*/  @!P2 BRA `(.L_x_12637) ;  /* 0x0000002c007ca947 */ /* 0x002fea0003800000 */
        /* <DEDUP_REMOVED lines=20> */
.L_x_12648:
        /* <DEDUP_REMOVED lines=11> */
.L_x_12639:
[----:B------:R-:W-:Y:S01]  /*b6e0*/  IMAD R0, R152, 0x8, R2 ;  /* 0x0000000898007824 */ /* 0x000fe200078e0202 */
[----:B------:R-:W-:-:S04]  /*b6f0*/  SHF.L.U32 R3, R156, 0x1f, RZ ;  /* 0x0000001f9c037819 */ /* 0x000fc800000006ff */
[----:B------:R0:W1:Y:S01]  /*b700*/  SYNCS.PHASECHK.TRANS64.TRYWAIT P3, [R0+URZ+0x30830], R3 ;  /* 0x03083003000075a7 */ /* 0x000062000806017f */
[----:B------:R-:W-:Y:S05]  /*b710*/  @!P0 BRA `(.L_x_12640) ;  /* 0x0000000000048947 */ /* 0x000fea0003800000 */
[----:B------:R-:W-:Y:S01]  /*b720*/  BPT.TRAP 0x1 ;  /* 0x000000040000795c */ /* 0x000fe20000300000 */
.L_x_12640:
[----:B------:R-:W-:Y:S04]  /*b730*/  BSSY B0, `(.L_x_12638) ;  /* 0x0000004000007945 */ /* 0x000fe80003800000 */
[----:B-1----:R-:W-:Y:S05]  /*b740*/  @P3 BRA `(.L_x_12641) ;  /* 0x0000000000083947 */ /* 0x002fea0003800000 */
[----:B------:R-:W1:Y:S02]  /*b750*/  SYNCS.PHASECHK.TRANS64.TRYWAIT P3, [R0+URZ+0x30830], R3 ;  /* 0x03083003000075a7 */ /* 0x000e64000806017f */
[----:B-1----:R-:W-:Y:S05]  /*b760*/  @!P3 BRA `(.L_x_12642) ;  /* 0x000000cc00c0b947 */ /* 0x002fea0003800000 */
.L_x_12641:
[----:B------:R-:W-:Y:S05]  /*b770*/  BSYNC B0 ;  /* 0x0000000000007941 */ /* 0x000fea0003800000 */
.L_x_12638:
[----:B01----:R-:W2:Y:S04]  /*b780*/  LDL R3, [R1+0x44] ;  /* 0x0000440001037983 */ /* 0x003ea80000100800 */
[----:B------:R-:W3:Y:S01]  /*b790*/  LDL.64 R24, [R1+0x10] ;  /* 0x0000100001187983 */ /* 0x000ee20000100a00 */
[----:B------:R-:W-:Y:S05]  /*b7a0*/  WARPSYNC.ALL ;  /* 0x0000000000007948 */ /* 0x000fea0003800000 */
[----:B------:R-:W-:Y:S01]  /*b7b0*/  IMAD.MOV.U32 R11, RZ, RZ, 0x40000040 ;  /* 0x40000040ff0b7424 */ /* 0x000fe200078e00ff */
[----:B------:R-:W0:Y:S04]  /*b7c0*/  S2R R0, SR_TID.X ;  /* 0x0000000000007919 */ /* 0x000e280000002100 */
[----:B------:R-:W-:-:S02]  /*b7d0*/  R2UR UR7, R11 ;  /* 0x000000000b0772ca */ /* 0x000fc400000e0000 */
[----:B------:R-:W-:Y:S01]  /*b7e0*/  R2UR UR19, R11 ;  /* 0x000000000b1372ca */ /* 0x000fe200000e0000 */
[----:B------:R-:W-:-:S05]  /*b7f0*/  IMAD.MOV.U32 R15, RZ, RZ, 0x40000040 ;  /* 0x40000040ff0f7424 */ /* 0x000fca00078e00ff */
[----:B------:R-:W-:Y:S02]  /*b800*/  R2UR UR15, R15 ;  /* 0x000000000f0f72ca */ /* 0x000fe400000e0000 */
[----:B0-----:R-:W-:-:S05]  /*b810*/  SHF.R.U32.HI R0, RZ, 0x7, R0 ;  /* 0x00000007ff007819 */ /* 0x001fca0000011600 */
[----:B------:R-:W-:Y:S02]  /*b820*/  VIADD R0, R0, 0x8 ;  /* 0x0000000800007836 */ /* 0x000fe40000000000 */
[----:B------:R-:W-:Y:S02]  /*b830*/  IMAD.MOV.U32 R13, RZ, RZ, 0x40000040 ;  /* 0x40000040ff0d7424 */ /* 0x000fe400078e00ff */
[----:B--2---:R-:W-:-:S04]  /*b840*/  IMAD R10, R152, 0x600, R3 ;  /* 0x00000600980a7824 */ /* 0x004fc800078e0203 */
[C---:B------:R-:W-:Y:S01]  /*b850*/  VIADD R12, R10.reuse, 0x2 ;  /* 0x000000020a0c7836 */ /* 0x040fe20000000000 */
[C---:B------:R-:W-:Y:S01]  /*b860*/  R2UR UR6, R10.reuse ;  /* 0x000000000a0672ca */ /* 0x040fe200000e0000 */
[C---:B------:R-:W-:Y:S02]  /*b870*/  VIADD R14, R10.reuse, 0x4 ;  /* 0x000000040a0e7836 */ /* 0x040fe40000000000 */
[----:B------:R-:W-:-:S05]  /*b880*/  VIADD R10, R10, 0x6 ;  /* 0x000000060a0a7836 */ /* 0x000fca0000000000 */
[----:B------:R-:W-:Y:S02]  /*b890*/  R2UR UR18, R10 ;  /* 0x000000000a1272ca */ /* 0x000fe400000e0000 */
[----:B------:R-:W2:Y:S01]  /*b8a0*/  LDL.64 R10, [R1+0x28] ;  /* 0x00002800010a7983 */ /* 0x000ea20000100a00 */
[----:B------:R-:W-:-:S03]  /*b8b0*/  R2UR UR14, R14 ;  /* 0x000000000e0e72ca */ /* 0x000fc600000e0000 */
[----:B------:R-:W4:Y:S01]  /*b8c0*/  LDL.64 R14, [R1+0x20] ;  /* 0x00002000010e7983 */ /* 0x000f220000100a00 */
[----:B---3--:R-:W-:Y:S02]  /*b8d0*/  R2UR UR4, R24 ;  /* 0x00000000180472ca */ /* 0x008fe400000e0000 */
[----:B------:R-:W-:Y:S01]  /*b8e0*/  R2UR UR5, R25 ;  /* 0x00000000190572ca */ /* 0x000fe200000e0000 */
[----:B------:R0:W-:Y:S06]  /*b8f0*/  BAR.SYNC.DEFER_BLOCKING R0, 0x100 ;  /* 0x000400000000751d */ /* 0x0001ec0000010000 */
[----:B------:R-:W-:-:S06]  /*b900*/  WARPGROUP.ARRIVE ;  /* 0x00000000000079c5 */ /* 0x000fcc0000000000 */
[----:B------:R-:W-:Y:S01]  /*b910*/  HGMMA.64x192x16.F32.BF16 R24, gdesc[UR4], RZ, !UPT, gsb0 ;  /* 0x02e00000041879f0 */ /* 0x000fe2000c0018ff */
[----:B------:R-:W-:Y:S02]  /*b920*/  R2UR UR10, R12 ;  /* 0x000000000c0a72ca */ /* 0x000fe400000e0000 */
[----:B------:R-:W-:Y:S02]  /*b930*/  R2UR UR11, R13 ;  /* 0x000000000d0b72ca */ /* 0x000fe400000e0000 */
[----:B------:R-:W3:Y:S01]  /*b940*/  LDL.64 R12, [R1+0x18] ;  /* 0x00001800010c7983 */ /* 0x000ee20000100a00 */
[----:B------:R-:W-:Y:S02]  /*b950*/  WARPGROUP.DEPBAR.LE gsb0, 0x0 ;  /* 0x00008000000079c5 */ /* 0x000fe40000010000 */
[----:B------:R-:W-:Y:S01]  /*b960*/  WARPGROUP.ARRIVE ;  /* 0x00000000000079c5 */ /* 0x000fe20000000000 */
[----:B--2---:R-:W-:Y:S02]  /*b970*/  R2UR UR8, R10 ;  /* 0x000000000a0872ca */ /* 0x004fe400000e0000 */
[----:B------:R-:W-:-:S13]  /*b980*/  R2UR UR9, R11 ;  /* 0x000000000b0972ca */ /* 0x000fda00000e0000 */
[----:B------:R-:W-:Y:S01]  /*b990*/  HGMMA.64x192x16.F32.BF16 R24, gdesc[UR8], R24, gsb0 ;  /* 0x02e00000081879f0 */ /* 0x000fe20008001818 */
[----:B----4-:R-:W-:Y:S02]  /*b9a0*/  R2UR UR12, R14 ;  /* 0x000000000e0c72ca */ /* 0x010fe400000e0000 */
[----:B------:R-:W-:Y:S02]  /*b9b0*/  R2UR UR13, R15 ;  /* 0x000000000f0d72ca */ /* 0x000fe400000e0000 */
[----:B---3--:R-:W-:Y:S02]  /*b9c0*/  R2UR UR16, R12 ;  /* 0x000000000c1072ca */ /* 0x008fe400000e0000 */
[----:B------:R-:W-:Y:S01]  /*b9d0*/  R2UR UR17, R13 ;  /* 0x000000000d1172ca */ /* 0x000fe200000e0000 */
[----:B------:R-:W-:Y:S02]  /*b9e0*/  WARPGROUP.DEPBAR.LE gsb0, 0x0 ;  /* 0x00008000000079c5 */ /* 0x000fe40000010000 */
[----:B------:R-:W-:-:S10]  /*b9f0*/  WARPGROUP.ARRIVE ;  /* 0x00000000000079c5 */ /* 0x000fd40000000000 */
        /* <DEDUP_REMOVED lines=8> */
.L_x_12644:
[----:B------:R-:W-:Y:S01]  /*ba80*/  SHF.L.U32 R0, R9, 0x1f, RZ ;  /* 0x0000001f09007819 */ /* 0x000fe200000006ff */
[----:B------:R-:W-:-:S04]  /*ba90*/  IMAD R3, R7, 0x8, R2 ;  /* 0x0000000807037824 */ /* 0x000fc800078e0202 */
[----:B------:R0:W1:Y:S01]  /*baa0*/  SYNCS.PHASECHK.TRANS64.TRYWAIT P2, [R3+URZ+0x30850], R0 ;  /* 0x03085000030075a7 */ /* 0x000062000804017f */
[----:B------:R-:W-:Y:S05]  /*bab0*/  @!P0 BRA `(.L_x_12645) ;  /* 0x0000000000048947 */ /* 0x000fea0003800000 */
[----:B------:R-:W-:Y:S01]  /*bac0*/  BPT.TRAP 0x1 ;  /* 0x000000040000795c */ /* 0x000fe20000300000 */
.L_x_12645:
[----:B------:R-:W-:Y:S04]  /*bad0*/  BSSY B0, `(.L_x_12643) ;  /* 0x0000004000007945 */ /* 0x000fe80003800000 */
[----:B-1----:R-:W-:Y:S05]  /*bae0*/  @P2 BRA `(.L_x_12646) ;  /* 0x0000000000082947 */ /* 0x002fea0003800000 */
[----:B------:R-:W1:Y:S02]  /*baf0*/  SYNCS.PHASECHK.TRANS64.TRYWAIT P2, [R3+URZ+0x30850], R0 ;  /* 0x03085000030075a7 */ /* 0x000e64000804017f */
[----:B-1----:R-:W-:Y:S05]  /*bb00*/  @!P2 BRA `(.L_x_12647) ;  /* 0x000000c800eca947 */ /* 0x002fea0003800000 */
.L_x_12646:
[----:B------:R-:W-:Y:S05]  /*bb10*/  BSYNC B0 ;  /* 0x0000000000007941 */ /* 0x000fea0003800000 */
.L_x_12643:
[----:B------:R-:W-:Y:S01]  /*bb20*/  FMNMX.FTZ R11, R26, R5, !PT ;  /* 0x000000051a0b7209 */ /* 0x000fe20007810000 */
[----:B------:R-:W2:Y:S01]  /*bb30*/  LDL R21, [R1+0x3c] ;  /* 0x00003c0001157983 */ /* 0x000ea20000100800 */
[----:B01----:R-:W-:Y:S01]  /*bb40*/  FMNMX.FTZ R0, R24, R4, !PT ;  /* 0x0000000418007209 */ /* 0x003fe20007810000 */
[----:B------:R-:W-:Y:S05]  /*bb50*/  WARPSYNC.ALL ;  /* 0x0000000000007948 */ /* 0x000fea0003800000 */
[----:B------:R-:W-:Y:S01]  /*bb60*/  FMNMX.FTZ R11, R27, R11, !PT ;  /* 0x0000000b1b0b7209 */ /* 0x000fe20007810000 */
[----:B------:R-:W-:Y:S01]  /*bb70*/  ULDC UR4, c[0x0][0x988] ;  /* 0x0002620000047ab9 */ /* 0x000fe20000000800 */
[----:B------:R-:W-:Y:S01]  /*bb80*/  FMNMX.FTZ R0, R25, R0, !PT ;  /* 0x0000000019007209 */ /* 0x000fe20007810000 */
[----:B------:R-:W-:Y:S01]  /*bb90*/  WARPGROUP.ARRIVE ;  /* 0x00000000000079c5 */ /* 0x000fe20000000000 */
[----:B------:R-:W-:Y:S01]  /*bba0*/  FMNMX.FTZ R11, R30, R11, !PT ;  /* 0x0000000b1e0b7209 */ /* 0x000fe20007810000 */
[----:B------:R-:W-:Y:S01]  /*bbb0*/  UMOV UR5, 0x40000040 ;  /* 0x4000004000057882 */ /* 0x000fe20000000000 */
[----:B------:R-:W-:Y:S01]  /*bbc0*/  FMNMX.FTZ R0, R28, R0, !PT ;  /* 0x000000001c007209 */ /* 0x000fe20007810000 */
[----:B------:R-:W-:Y:S01]  /*bbd0*/  IMAD.MOV.U32 R15, RZ, RZ, 0x40000040 ;  /* 0x40000040ff0f7424 */ /* 0x000fe200078e00ff */
[----:B------:R-:W-:Y:S01]  /*bbe0*/  FMNMX.FTZ R11, R31, R11, !PT ;  /* 0x0000000b1f0b7209 */ /* 0x000fe20007810000 */
[----:B------:R-:W-:Y:S01]  /*bbf0*/  UMOV UR9, 0x40000040 ;  /* 0x4000004000097882 */ /* 0x000fe20000000000 */
        /* <DEDUP_REMOVED lines=98> */
[C---:B------:R-:W-:Y:S01]  /*c220*/  R2UR UR11, R15.reuse ;  /* 0x000000000f0b72ca */ /* 0x040fe200000e0000 */
[----:B------:R-:W0:Y:S01]  /*c230*/  SHFL.BFLY PT, R12, R11, 0x2, 0x1f ;  /* 0x0c401f000b0c7f89 */ /* 0x000e2200000e0000 */
[C---:B------:R-:W-:Y:S02]  /*c240*/  R2UR UR15, R15.reuse ;  /* 0x000000000f0f72ca */ /* 0x040fe400000e0000 */
[C---:B------:R-:W-:Y:S01]  /*c250*/  R2UR UR19, R15.reuse ;  /* 0x000000000f1372ca */ /* 0x040fe200000e0000 */
[----:B------:R-:W1:Y:S01]  /*c260*/  SHFL.BFLY PT, R3, R0, 0x2, 0x1f ;  /* 0x0c401f0000037f89 */ /* 0x000e6200000e0000 */
[C---:B------:R-:W-:Y:S02]  /*c270*/  R2UR UR23, R15.reuse ;  /* 0x000000000f1772ca */ /* 0x040fe400000e0000 */
[----:B------:R-:W-:-:S02]  /*c280*/  R2UR UR27, R15 ;  /* 0x000000000f1b72ca */ /* 0x000fc400000e0000 */
[C---:B------:R-:W-:Y:S02]  /*c290*/  R2UR UR31, R15.reuse ;  /* 0x000000000f1f72ca */ /* 0x040fe400000e0000 */
[C---:B------:R-:W-:Y:S02]  /*c2a0*/  R2UR UR35, R15.reuse ;  /* 0x000000000f2372ca */ /* 0x040fe400000e0000 */
[C---:B------:R-:W-:Y:S02]  /*c2b0*/  R2UR UR43, R15.reuse ;  /* 0x000000000f2b72ca */ /* 0x040fe400000e0000 */
[C---:B------:R-:W-:Y:S02]  /*c2c0*/  R2UR UR47, R15.reuse ;  /* 0x000000000f2f72ca */ /* 0x040fe400000e0000 */
[----:B------:R-:W-:Y:S02]  /*c2d0*/  R2UR UR51, R15 ;  /* 0x000000000f3372ca */ /* 0x000fe400000e0000 */
[----:B0-----:R-:W-:-:S02]  /*c2e0*/  FMNMX.FTZ R11, R11, R12, !PT ;  /* 0x0000000c0b0b7209 */ /* 0x001fc40007810000 */
[----:B-1----:R-:W-:-:S03]  /*c2f0*/  FMNMX.FTZ R3, R0, R3, !PT ;  /* 0x0000000300037209 */ /* 0x002fc60007810000 */
[----:B------:R-:W0:Y:S04]  /*c300*/  SHFL.BFLY PT, R12, R11, 0x1, 0x1f ;  /* 0x0c201f000b0c7f89 */ /* 0x000e2800000e0000 */
[----:B------:R-:W1:Y:S01]  /*c310*/  SHFL.BFLY PT, R0, R3, 0x1, 0x1f ;  /* 0x0c201f0003007f89 */ /* 0x000e6200000e0000 */
[----:B0-----:R-:W-:Y:S01]  /*c320*/  FMNMX.FTZ R11, R11, R12, !PT ;  /* 0x0000000c0b0b7209 */ /* 0x001fe20007810000 */
[----:B------:R-:W-:Y:S01]  /*c330*/  VIADD R12, R2, 0x400 ;  /* 0x00000400020c7836 */ /* 0x000fe20000000000 */
[----:B-1----:R-:W-:Y:S01]  /*c340*/  FMNMX.FTZ R3, R3, R0, !PT ;  /* 0x0000000003037209 */ /* 0x002fe20007810000 */
[----:B------:R-:W-:-:S03]  /*c350*/  IMAD.U32 R0, RZ, RZ, UR4 ;  /* 0x00000004ff007e24 */ /* 0x000fc6000f8e00ff */
[----:B------:R-:W-:Y:S01]  /*c360*/  SHF.R.U32.HI R12, RZ, 0x4, R12 ;  /* 0x00000004ff0c7819 */ /* 0x000fe2000001160c */
[----:B------:R-:W-:Y:S01]  /*c370*/  UMOV UR53, 0x40000040 ;  /* 0x4000004000357882 */ /* 0x000fe20000000000 */
[C---:B------:R-:W-:Y:S01]  /*c380*/  FADD.FTZ R5, -R11.reuse, R5 ;  /* 0x000000050b057221 */ /* 0x040fe20000010100 */
[-C--:B------:R-:W-:Y:S01]  /*c390*/  FMUL.FTZ R13, R11, R0.reuse ;  /* 0x000000000b0d7220 */ /* 0x080fe20000410000 */
[----:B------:R-:W-:Y:S01]  /*c3a0*/  LOP3.LUT R12, R12, 0x3fff, RZ, 0xc0, !PT ;  /* 0x00003fff0c0c7812 */ /* 0x000fe200078ec0ff */
[C---:B------:R-:W-:Y:S01]  /*c3b0*/  FADD.FTZ R4, -R3.reuse, R4 ;  /* 0x0000000403047221 */ /* 0x040fe20000010100 */
[-C--:B------:R-:W-:Y:S01]  /*c3c0*/  FMUL.FTZ R9, R3, R0.reuse ;  /* 0x0000000003097220 */ /* 0x080fe20000410000 */
[-CC-:B------:R-:W-:Y:S01]  /*c3d0*/  FFMA.FTZ R26, R26, R0.reuse, -R13.reuse ;  /* 0x000000001a1a7223 */ /* 0x180fe2000001080d */
[-CC-:B------:R-:W-:Y:S01]  /*c3e0*/  FFMA.FTZ R27, R27, R0.reuse, -R13.reuse ;  /* 0x000000001b1b7223 */ /* 0x180fe2000001080d */
[----:B------:R-:W-:Y:S02]  /*c3f0*/  IMAD R12, R7, 0x600, R12 ;  /* 0x00000600070c7824 */ /* 0x000fe400078e020c */
[-CC-:B------:R-:W-:Y:S01]  /*c400*/  FFMA.FTZ R30, R30, R0.reuse, -R13.reuse ;  /* 0x000000001e1e7223 */ /* 0x180fe2000001080d */
[-CC-:B------:R-:W-:Y:S01]  /*c410*/  FFMA.FTZ R31, R31, R0.reuse, -R13.reuse ;  /* 0x000000001f1f7223 */ /* 0x180fe2000001080d */
[-CC-:B------:R-:W-:Y:S01]  /*c420*/  FFMA.FTZ R34, R34, R0.reuse, -R13.reuse ;  /* 0x0000000022227223 */ /* 0x180fe2000001080d */
[C---:B------:R-:W-:Y:S01]  /*c430*/  VIADD R14, R12.reuse, 0x80 ;  /* 0x000000800c0e7836 */ /* 0x040fe20000000000 */
[----:B------:R-:W-:Y:S01]  /*c440*/  R2UR UR6, R12 ;  /* 0x000000000c0672ca */ /* 0x000fe200000e0000 */
[-CC-:B------:R-:W-:Y:S01]  /*c450*/  FFMA.FTZ R35, R35, R0.reuse, -R13.reuse ;  /* 0x0000000023237223 */ /* 0x180fe2000001080d */
[-CC-:B------:R-:W-:Y:S01]  /*c460*/  FFMA.FTZ R38, R38, R0.reuse, -R13.reuse ;  /* 0x0000000026267223 */ /* 0x180fe2000001080d */
[----:B------:R-:W-:Y:S01]  /*c470*/  FFMA.FTZ R39, R39, R0, -R13 ;  /* 0x0000000027277223 */ /* 0x000fe2000001080d */
[----:B------:R-:W-:Y:S01]  /*c480*/  R2UR UR10, R14 ;  /* 0x000000000e0a72ca */ /* 0x000fe200000e0000 */
[----:B------:R-:W-:-:S02]  /*c490*/  VIADD R14, R12, 0x100 ;  /* 0x000001000c0e7836 */ /* 0x000fc40000000000 */
[-CC-:B------:R-:W-:Y:S01]  /*c4a0*/  FFMA.FTZ R42, R42, R0.reuse, -R13.reuse ;  /* 0x000000002a2a7223 */ /* 0x180fe2000001080d */
[-CC-:B------:R-:W-:Y:S01]  /*c4b0*/  FFMA.FTZ R43, R43, R0.reuse, -R13.reuse ;  /* 0x000000002b2b7223 */ /* 0x180fe2000001080d */
[-CC-:B------:R-:W-:Y:S01]  /*c4c0*/  FFMA.FTZ R46, R46, R0.reuse, -R13.reuse ;  /* 0x000000002e2e7223 */ /* 0x180fe2000001080d */
[-CC-:B------:R-:W-:Y:S01]  /*c4d0*/  FFMA.FTZ R47, R47, R0.reuse, -R13.reuse ;  /* 0x000000002f2f7223 */ /* 0x180fe2000001080d */
[----:B------:R-:W-:Y:S01]  /*c4e0*/  R2UR UR14, R14 ;  /* 0x000000000e0e72ca */ /* 0x000fe200000e0000 */
[----:B------:R-:W-:Y:S02]  /*c4f0*/  VIADD R14, R12, 0x180 ;  /* 0x000001800c0e7836 */ /* 0x000fe40000000000 */
[-CC-:B------:R-:W-:Y:S01]  /*c500*/  FFMA.FTZ R50, R50, R0.reuse, -R13.reuse ;  /* 0x0000000032327223 */ /* 0x180fe2000001080d */
        /* <DEDUP_REMOVED lines=42> */
[----:B------:R-:W-:Y:S02]  /*c7b0*/  VIADD R12, R12, 0x580 ;  /* 0x000005800c0c7836 */ /* 0x000fe40000000000 */
[-CC-:B------:R-:W-:Y:S01]  /*c7c0*/  FFMA.FTZ R107, R107, R0.reuse, -R13.reuse ;  /* 0x000000006b6b7223 */ /* 0x180fe2000001080d */
[-CC-:B------:R-:W-:Y:S01]  /*c7d0*/  FFMA.FTZ R110, R110, R0.reuse, -R13.reuse ;  /* 0x000000006e6e7223 */ /* 0x180fe2000001080d */
[-CC-:B------:R-:W-:Y:S01]  /*c7e0*/  FFMA.FTZ R111, R111, R0.reuse, -R13.reuse ;  /* 0x000000006f6f7223 */ /* 0x180fe2000001080d */
[-CC-:B------:R-:W-:Y:S01]  /*c7f0*/  FFMA.FTZ R114, R114, R0.reuse, -R13.reuse ;  /* 0x0000000072727223 */ /* 0x180fe2000001080d */
[----:B------:R-:W-:Y:S01]  /*c800*/  R2UR UR54, R12 ;  /* 0x000000000c3672ca */ /* 0x000fe200000e0000 */
[----:B--2---:R-:W-:Y:S02]  /*c810*/  IMAD R12, R21, 0x2000, R2 ;  /* 0x00002000150c7824 */ /* 0x004fe400078e0202 */
[-CC-:B------:R-:W-:Y:S01]  /*c820*/  FFMA.FTZ R115, R115, R0.reuse, -R13.reuse ;  /* 0x0000000073737223 */ /* 0x180fe2000001080d */
[-CC-:B------:R-:W-:Y:S01]  /*c830*/  FFMA.FTZ R118, R118, R0.reuse, -R13.reuse ;  /* 0x0000000076767223 */ /* 0x180fe2000001080d */
[-C--:B------:R-:W-:Y:S01]  /*c840*/  FFMA.FTZ R119, R119, R0.reuse, -R13 ;  /* 0x0000000077777223 */ /* 0x080fe2000001080d */
[----:B------:R-:W-:Y:S01]  /*c850*/  IMAD.MOV.U32 R13, RZ, RZ, 0x40000040 ;  /* 0x40000040ff0d7424 */ /* 0x000fe200078e00ff */
[----:B------:R-:W-:Y:S01]  /*c860*/  R2UR UR4, R12 ;  /* 0x000000000c0472ca */ /* 0x000fe200000e0000 */
[-C--:B------:R-:W-:Y:S01]  /*c870*/  FMUL.FTZ R4, R4, R0.reuse ;  /* 0x0000000004047220 */ /* 0x080fe20000410000 */
[-CC-:B------:R-:W-:Y:S01]  /*c880*/  FFMA.FTZ R24, R24, R0.reuse, -R9.reuse ;  /* 0x0000000018187223 */ /* 0x180fe20000010809 */
[-CC-:B------:R-:W-:Y:S01]  /*c890*/  FFMA.FTZ R25, R25, R0.reuse, -R9.reuse ;  /* 0x0000000019197223 */ /* 0x180fe20000010809 */
[----:B------:R-:W-:Y:S01]  /*c8a0*/  R2UR UR7, R13 ;  /* 0x000000000d0772ca */ /* 0x000fe200000e0000 */
[----:B------:R-:W-:Y:S01]  /*c8b0*/  MUFU.EX2 R10, R4 ;  /* 0x00000004000a7308 */ /* 0x000fe20000000800 */
[-CC-:B------:R-:W-:Y:S01]  /*c8c0*/  FFMA.FTZ R28, R28, R0.reuse, -R9.reuse ;  /* 0x000000001c1c7223 */ /* 0x180fe20000010809 */
[-CC-:B------:R-:W-:Y:S01]  /*c8d0*/  FFMA.FTZ R29, R29, R0.reuse, -R9.reuse ;  /* 0x000000001d1d7223 */ /* 0x180fe20000010809 */
[----:B------:R-:W-:Y:S01]  /*c8e0*/  R2UR UR50, R14 ;  /* 0x000000000e3272ca */ /* 0x000fe200000e0000 */
[-CC-:B------:R-:W-:Y:S01]  /*c8f0*/  FFMA.FTZ R32, R32, R0.reuse, -R9.reuse ;  /* 0x0000000020207223 */ /* 0x180fe20000010809 */
[----:B------:R-:W-:Y:S01]  /*c900*/  R2UR UR55, R13 ;  /* 0x000000000d3772ca */ /* 0x000fe200000e0000 */
[-CC-:B------:R-:W-:Y:S01]  /*c910*/  FFMA.FTZ R33, R33, R0.reuse, -R9.reuse ;  /* 0x0000000021217223 */ /* 0x180fe20000010809 */
[-CC-:B------:R-:W-:Y:S01]  /*c920*/  FFMA.FTZ R36, R36, R0.reuse, -R9.reuse ;  /* 0x0000000024247223 */ /* 0x180fe20000010809 */
[----:B------:R-:W-:Y:S01]  /*c930*/  UIADD3 UR4, UR4, 0x1e800, URZ ;  /* 0x0001e80004047890 */ /* 0x000fe2000fffe03f */
[----:B------:R-:W0:Y:S01]  /*c940*/  MUFU.EX2 R4, R24 ;  /* 0x0000001800047308 */ /* 0x000e220000000800 */
[-CC-:B------:R-:W-:Y:S01]  /*c950*/  FFMA.FTZ R37, R37, R0.reuse, -R9.reuse ;  /* 0x0000000025257223 */ /* 0x180fe20000010809 */
[-CC-:B------:R-:W-:Y:S01]  /*c960*/  FFMA.FTZ R40, R40, R0.reuse, -R9.reuse ;  /* 0x0000000028287223 */ /* 0x180fe20000010809 */
[----:B------:R-:W-:Y:S01]  /*c970*/  USHF.R.U32.HI UR4, URZ, 0x4, UR4 ;  /* 0x000000043f047899 */ /* 0x000fe20008011604 */
[-CC-:B------:R-:W-:Y:S01]  /*c980*/  FFMA.FTZ R41, R41, R0.reuse, -R9.reuse ;  /* 0x0000000029297223 */ /* 0x180fe20000010809 */
[-CC-:B------:R-:W-:Y:S01]  /*c990*/  FFMA.FTZ R44, R44, R0.reuse, -R9.reuse ;  /* 0x000000002c2c7223 */ /* 0x180fe20000010809 */
[-CC-:B------:R-:W-:Y:S01]  /*c9a0*/  FFMA.FTZ R45, R45, R0.reuse, -R9.reuse ;  /* 0x000000002d2d7223 */ /* 0x180fe20000010809 */
[----:B------:R-:W-:Y:S01]  /*c9b0*/  ULOP3.LUT UR4, UR4, 0x3fff, URZ, 0xc0, !UPT ;  /* 0x00003fff04047892 */ /* 0x000fe2000f8ec03f */
[----:B------:R-:W1:Y:S01]  /*c9c0*/  MUFU.EX2 R25, R25 ;  /* 0x0000001900197308 */ /* 0x000e620000000800 */
[-CC-:B------:R-:W-:Y:S01]  /*c9d0*/  FFMA.FTZ R48, R48, R0.reuse, -R9.reuse ;  /* 0x0000000030307223 */ /* 0x180fe20000010809 */
[-CC-:B------:R-:W-:Y:S01]  /*c9e0*/  FFMA.FTZ R49, R49, R0.reuse, -R9.reuse ;  /* 0x0000000031317223 */ /* 0x180fe20000010809 */
[----:B------:R-:W-:Y:S01]  /*c9f0*/  ULOP3.LUT UR4, UR4, 0x10000, URZ, 0xfc, !UPT ;  /* 0x0001000004047892 */ /* 0x000fe2000f8efc3f */
[-CC-:B------:R-:W-:Y:S01]  /*ca00*/  FFMA.FTZ R52, R52, R0.reuse, -R9.reuse ;  /* 0x0000000034347223 */ /* 0x180fe20000010809 */
[-CC-:B------:R-:W-:Y:S01]  /*ca10*/  FFMA.FTZ R53, R53, R0.reuse, -R9.reuse ;  /* 0x0000000035357223 */ /* 0x180fe20000010809 */
[----:B------:R-:W-:Y:S01]  /*ca20*/  FFMA.FTZ R56, R56, R0, -R9 ;  /* 0x0000000038387223 */ /* 0x000fe20000010809 */
[----:B------:R-:W-:Y:S01]  /*ca30*/  UIADD3 UR8, UR4, 0x2, URZ ;  /* 0x0000000204087890 */ /* 0x000fe2000fffe03f */
[----:B------:R-:W2:Y:S01]  /*ca40*/  MUFU.EX2 R28, R28 ;  /* 0x0000001c001c7308 */ /* 0x000ea20000000800 */
[----:B------:R-:W-:Y:S01]  /*ca50*/  UIADD3 UR12, UR4, 0x4, URZ ;  /* 0x00000004040c7890 */ /* 0x000fe2000fffe03f */
[----:B0-----:R-:W-:Y:S01]  /*ca60*/  FFMA.FTZ R6, R10, R6, R4 ;  /* 0x000000060a067223 */ /* 0x001fe20000010004 */
[----:B------:R-:W-:-:S02]  /*ca70*/  UIADD3 UR16, UR4, 0x6, URZ ;  /* 0x0000000604107890 */ /* 0x000fc4000fffe03f */
[----:B------:R-:W-:Y:S01]  /*ca80*/  HGMMA.64x64x16.F32.BF16 R120, gdesc[UR4].tnspB, R120, gsb0 ;  /* 0x40e00000047879f0 */ /* 0x000fe20008001878 */
[----:B------:R-:W-:Y:S01]  /*ca90*/  UIADD3 UR20, UR4, 0x600, URZ ;  /* 0x0000060004147890 */ /* 0x000fe2000fffe03f */
[--C-:B------:R-:W-:Y:S01]  /*caa0*/  FFMA.FTZ R57, R57, R0, -R9.reuse ;  /* 0x0000000039397223 */ /* 0x100fe20000010809 */
[----:B------:R-:W-:Y:S01]  /*cab0*/  UIADD3 UR24, UR4, 0x602, URZ ;  /* 0x0000060204187890 */ /* 0x000fe2000fffe03f */
[----:B------:R-:W0:Y:S01]  /*cac0*/  MUFU.EX2 R29, R29 ;  /* 0x0000001d001d7308 */ /* 0x000e220000000800 */
[----:B------:R-:W-:Y:S01]  /*cad0*/  UIADD3 UR28, UR4, 0x604, URZ ;  /* 0x00000604041c7890 */ /* 0x000fe2000fffe03f */
[C---:B-1----:R-:W-:Y:S01]  /*cae0*/  FADD.FTZ R6, R25.reuse, R6 ;  /* 0x0000000619067221 */ /* 0x042fe20000010000 */
[----:B------:R-:W-:Y:S01]  /*caf0*/  UIADD3 UR32, UR4, 0x606, URZ ;  /* 0x0000060604207890 */ /* 0x000fe2000fffe03f */
[----:B------:R-:W-:Y:S01]  /*cb00*/  F2FP.BF16.F32.PACK_AB R4, R25, R4 ;  /* 0x000000041904723e */ /* 0x000fe200000010ff */
[----:B------:R-:W-:Y:S01]  /*cb10*/  UIADD3 UR40, UR4, 0xc00, URZ ;  /* 0x00000c0004287890 */ /* 0x000fe2000fffe03f */
[-CC-:B------:R-:W-:Y:S01]  /*cb20*/  FFMA.FTZ R60, R60, R0.reuse, -R9.reuse ;  /* 0x000000003c3c7223 */ /* 0x180fe20000010809 */
[----:B------:R-:W-:Y:S01]  /*cb30*/  UIADD3 UR44, UR4, 0xc02, URZ ;  /* 0x00000c02042c7890 */ /* 0x000fe2000fffe03f */
[-CC-:B------:R-:W-:Y:S01]  /*cb40*/  FFMA.FTZ R61, R61, R0.reuse, -R9.reuse ;  /* 0x000000003d3d7223 */ /* 0x180fe20000010809 */
[----:B--2---:R-:W-:Y:S01]  /*cb50*/  FADD.FTZ R6, R28, R6 ;  /* 0x000000061c067221 */ /* 0x004fe20000010000 */
[----:B------:R-:W-:Y:S01]  /*cb60*/  UIADD3 UR48, UR4, 0xc04, URZ ;  /* 0x00000c0404307890 */ /* 0x000fe2000fffe03f */
[-CC-:B------:R-:W-:Y:S01]  /*cb70*/  FFMA.FTZ R64, R64, R0.reuse, -R9.reuse ;  /* 0x0000000040407223 */ /* 0x180fe20000010809 */
[----:B------:R-:W-:Y:S01]  /*cb80*/  UIADD3 UR52, UR4, 0xc06, URZ ;  /* 0x00000c0604347890 */ /* 0x000fe2000fffe03f */
[-CC-:B------:R-:W-:Y:S01]  /*cb90*/  FFMA.FTZ R65, R65, R0.reuse, -R9.reuse ;  /* 0x0000000041417223 */ /* 0x180fe20000010809 */
[-CC-:B------:R-:W-:Y:S01]  /*cba0*/  FFMA.FTZ R68, R68, R0.reuse, -R9.reuse ;  /* 0x0000000044447223 */ /* 0x180fe20000010809 */
[-CC-:B------:R-:W-:Y:S01]  /*cbb0*/  FFMA.FTZ R69, R69, R0.reuse, -R9.reuse ;  /* 0x0000000045457223 */ /* 0x180fe20000010809 */
[--C-:B------:R-:W-:Y:S01]  /*cbc0*/  FFMA.FTZ R72, R72, R0, -R9.reuse ;  /* 0x0000000048487223 */ /* 0x100fe20000010809 */
[C---:B0-----:R-:W-:Y:S01]  /*cbd0*/  FADD.FTZ R25, R29.reuse, R6 ;  /* 0x000000061d197221 */ /* 0x041fe20000010000 */
[----:B------:R-:W-:Y:S01]  /*cbe0*/  F2FP.BF16.F32.PACK_AB R6, R29, R28 ;  /* 0x0000001c1d06723e */ /* 0x000fe200000010ff */
[-CC-:B------:R-:W-:Y:S01]  /*cbf0*/  FFMA.FTZ R73, R73, R0.reuse, -R9.reuse ;  /* 0x0000000049497223 */ /* 0x180fe20000010809 */
[----:B------:R-:W2:Y:S01]  /*cc00*/  LDL R29, [R1+0x4c] ;  /* 0x00004c00011d7983 */ /* 0x000ea20000100800 */
        /* <DEDUP_REMOVED lines=23> */
[----:B------:R-:W0:Y:S01]  /*cd80*/  S2R R117, SR_TID.X ;  /* 0x0000000000757919 */ /* 0x000e220000002100 */
[----:B------:R-:W-:Y:S08]  /*cd90*/  MUFU.EX2 R27, R27 ;  /* 0x0000001b001b7308 */ /* 0x000ff00000000800 */
[----:B------:R-:W-:Y:S08]  /*cda0*/  MUFU.EX2 R21, R5 ;  /* 0x0000000500157308 */ /* 0x000ff00000000800 */
[----:B------:R-:W1:Y:S08]  /*cdb0*/  MUFU.EX2 R5, R26 ;  /* 0x0000001a00057308 */ /* 0x000e700000000800 */
[----:B------:R-:W-:Y:S01]  /*cdc0*/  MUFU.EX2 R30, R30 ;  /* 0x0000001e001e7308 */ /* 0x000fe20000000800 */
[----:B------:R-:W-:-:S02]  /*cdd0*/  WARPGROUP.DEPBAR.LE gsb0, 0x0 ;  /* 0x00008000000079c5 */ /* 0x000fc40000010000 */
[----:B------:R-:W-:Y:S01]  /*cde0*/  WARPGROUP.ARRIVE ;  /* 0x00000000000079c5 */ /* 0x000fe20000000000 */
[----:B0-----:R-:W-:-:S04]  /*cdf0*/  SHF.R.U32.HI R13, RZ, 0x7, R117 ;  /* 0x00000007ff0d7819 */ /* 0x001fc80000011675 */
[----:B------:R-:W0:Y:S01]  /*ce00*/  MUFU.EX2 R31, R31 ;  /* 0x0000001f001f7308 */ /* 0x000e220000000800 */
[----:B------:R-:W-:Y:S01]  /*ce10*/  @!P1 IMAD R14, R152, 0x8, R2 ;  /* 0x00000008980e9824 */ /* 0x000fe200078e0202 */
[----:B------:R-:W-:Y:S01]  /*ce20*/  ISETP.GE.U32.AND P2, PT, R117, 0x180, PT ;  /* 0x000001807500780c */ /* 0x000fe20003f46070 */
[----:B------:R-:W-:Y:S01]  /*ce30*/  HGMMA.64x64x16.F32.BF16 R120, gdesc[UR8].tnspB, R120, gsb0 ;  /* 0x40e00000087879f0 */ /* 0x000fe20008001878 */
[----:B------:R-:W-:Y:S02]  /*ce40*/  VIADD R12, R13, 0x9 ;  /* 0x000000090d0c7836 */ /* 0x000fe40000000000 */
[----:B-1----:R-:W-:Y:S01]  /*ce50*/  FFMA.FTZ R20, R21, R20, R5 ;  /* 0x0000001415147223 */ /* 0x002fe20000010005 */
[----:B------:R-:W-:Y:S01]  /*ce60*/  @!P1 VIADD R14, R14, 0x30840 ;  /* 0x000308400e0e9836 */ /* 0x000fe20000000000 */
[----:B------:R-:W3:Y:S01]  /*ce70*/  LDL R117, [R1+0x4] ;  /* 0x0000040001757983 */ /* 0x000ee20000100800 */
[----:B------:R-:W-:Y:S02]  /*ce80*/  WARPGROUP.DEPBAR.LE gsb0, 0x0 ;  /* 0x00008000000079c5 */ /* 0x000fe40000010000 */
[----:B------:R-:W-:-:S06]  /*ce90*/  WARPGROUP.ARRIVE ;  /* 0x00000000000079c5 */ /* 0x000fcc0000000000 */
[----:B------:R-:W-:Y:S03]  /*cea0*/  HGMMA.64x64x16.F32.BF16 R120, gdesc[UR12].tnspB, R120, gsb0 ;  /* 0x40e000000c7879f0 */ /* 0x000fe60008001878 */
        /* <DEDUP_REMOVED lines=23> */
[----:B------:R-:W-:Y:S01]  /*d020*/  HGMMA.64x64x16.F32.BF16 R120, gdesc[UR48].tnspB, R120, gsb0 ;  /* 0x40e00000307879f0 */ /* 0x000fe20008001878 */
[----:B------:R-:W-:Y:S02]  /*d030*/  @!P1 IMAD R13, R7, 0x8, R2 ;  /* 0x00000008070d9824 */ /* 0x000fe400078e0202 */
[----:B------:R-:W-:Y:S02]  /*d040*/  WARPGROUP.DEPBAR.LE gsb0, 0x0 ;  /* 0x00008000000079c5 */ /* 0x000fe40000010000 */
[----:B------:R-:W-:-:S06]  /*d050*/  WARPGROUP.ARRIVE ;  /* 0x00000000000079c5 */ /* 0x000fcc0000000000 */
[----:B------:R-:W-:Y:S01]  /*d060*/  HGMMA.64x64x16.F32.BF16 R120, gdesc[UR52].tnspB, R120, gsb0 ;  /* 0x40e00000347879f0 */ /* 0x000fe20008001878 */
[----:B------:R-:W-:Y:S01]  /*d070*/  @!P1 VIADD R13, R13, 0x30860 ;  /* 0x000308600d0d9836 */ /* 0x000fe20000000000 */
[----:B------:R-:W-:Y:S02]  /*d080*/  SEL R12, R12, 0x9, !P2 ;  /* 0x000000090c0c7807 */ /* 0x000fe40005000000 */
[----:B------:R-:W-:Y:S02]  /*d090*/  @!P1 PRMT R14, RZ, 0x654, R14 ;  /* 0x00000654ff0e9816 */ /* 0x000fe4000000000e */
[----:B------:R-:W-:Y:S02]  /*d0a0*/  F2FP.BF16.F32.PACK_AB R5, R27, R5 ;  /* 0x000000051b05723e */ /* 0x000fe400000010ff */
[----:B------:R-:W-:Y:S02]  /*d0b0*/  @!P1 PRMT R13, RZ, 0x654, R13 ;  /* 0x00000654ff0d9816 */ /* 0x000fe4000000000d */
[----:B0-----:R-:W-:Y:S01]  /*d0c0*/  F2FP.BF16.F32.PACK_AB R7, R31, R30 ;  /* 0x0000001e1f07723e */ /* 0x001fe200000010ff */
[----:B------:R-:W0:Y:S08]  /*d0d0*/  MUFU.EX2 R32, R32 ;  /* 0x0000002000207308 */ /* 0x000e300000000800 */
[----:B------:R-:W-:Y:S08]  /*d0e0*/  MUFU.EX2 R36, R36 ;  /* 0x0000002400247308 */ /* 0x000ff00000000800 */
[----:B------:R-:W-:Y:S01]  /*d0f0*/  MUFU.EX2 R35, R35 ;  /* 0x0000002300237308 */ /* 0x000fe20000000800 */
[----:B0-----:R-:W-:-:S07]  /*d100*/  FADD.FTZ R25, R32, R25 ;  /* 0x0000001920197221 */ /* 0x001fce0000010000 */
[----:B------:R-:W-:Y:S01]  /*d110*/  MUFU.EX2 R39, R39 ;  /* 0x0000002700277308 */ /* 0x000fe20000000800 */
[----:B------:R-:W-:Y:S02]  /*d120*/  WARPGROUP.DEPBAR.LE gsb0, 0x0 ;  /* 0x00008000000079c5 */ /* 0x000fe40000010000 */
[----:B------:R0:W-:Y:S06]  /*d130*/  BAR.ARV R12, 0x100 ;  /* 0x0004000c0000751d */ /* 0x0001ec0000002000 */
[----:B------:R-:W-:Y:S01]  /*d140*/  @!P1 SYNCS.ARRIVE.TRANS64.RED.A1T0 RZ, [R14+URZ], RZ ;  /* 0x000000ff0eff99a7 */ /* 0x000fe2000810043f */
[----:B------:R1:W-:Y:S01]  /*d150*/  @!P1 SYNCS.ARRIVE.TRANS64.RED.A1T0 RZ, [R13+URZ], RZ ;  /* 0x000000ff0dff99a7 */ /* 0x0003e2000810043f */
[----:B------:R4:W-:Y:S01]  /*d160*/  STSM.16.M88.4 [R157+0x1e800], R4 ;  /* 0x01e800049d007844 */ /* 0x0009e20000000200 */
[----:B0-----:R-:W-:-:S04]  /*d170*/  FADD.FTZ R12, R27, R20 ;  /* 0x000000141b0c7221 */ /* 0x001fc80000010000 */
[----:B------:R-:W-:Y:S02]  /*d180*/  FADD.FTZ R12, R30, R12 ;  /* 0x0000000c1e0c7221 */ /* 0x000fe40000010000 */
[----:B------:R-:W5:Y:S01]  /*d190*/  LDL R30, [R1+0x38] ;  /* 0x00003800011e7983 */ /* 0x000f620000100800 */
[----:B----4-:R0:W4:Y:S08]  /*d1a0*/  MUFU.EX2 R4, R33 ;  /* 0x0000002100047308 */ /* 0x0101300000000800 */
[----:B------:R-:W1:Y:S01]  /*d1b0*/  MUFU.EX2 R5, R34 ;  /* 0x0000002200057308 */ /* 0x000e620000000800 */
[----:B0-----:R-:W3:Y:S01]  /*d1c0*/  LDL R33, [R1+0x8] ;  /* 0x0000080001217983 */ /* 0x001ee20000100800 */
[----:B------:R-:W-:-:S03]  /*d1d0*/  FADD.FTZ R12, R31, R12 ;  /* 0x0000000c1f0c7221 */ /* 0x000fc60000010000 */
[----:B------:R-:W5:Y:S03]  /*d1e0*/  LDL R31, [R1+0x50] ;  /* 0x00005000011f7983 */ /* 0x000f660000100800 */
[----:B------:R-:W0:Y:S08]  /*d1f0*/  MUFU.EX2 R6, R37 ;  /* 0x0000002500067308 */ /* 0x000e300000000800 */
[----:B------:R-:W0:Y:S01]  /*d200*/  MUFU.EX2 R7, R38 ;  /* 0x0000002600077308 */ /* 0x000e220000000800 */
[----:B----4-:R-:W-:Y:S01]  /*d210*/  FADD.FTZ R25, R4, R25 ;  /* 0x0000001904197221 */ /* 0x010fe20000010000 */
[----:B-1----:R-:W-:-:S03]  /*d220*/  FADD.FTZ R12, R5, R12 ;  /* 0x0000000c050c7221 */ /* 0x002fc60000010000 */
[----:B------:R-:W-:Y:S01]  /*d230*/  FADD.FTZ R25, R36, R25 ;  /* 0x0000001924197221 */ /* 0x000fe20000010000 */
[C---:B------:R-:W-:Y:S01]  /*d240*/  FADD.FTZ R12, R35.reuse, R12 ;  /* 0x0000000c230c7221 */ /* 0x040fe20000010000 */
[----:B------:R-:W-:Y:S02]  /*d250*/  F2FP.BF16.F32.PACK_AB R4, R4, R32 ;  /* 0x000000200404723e */ /* 0x000fe400000010ff */
[C---:B0-----:R-:W-:Y:S01]  /*d260*/  FADD.FTZ R25, R6.reuse, R25 ;  /* 0x0000001906197221 */ /* 0x041fe20000010000 */
[----:B------:R-:W-:Y:S02]  /*d270*/  F2FP.BF16.F32.PACK_AB R5, R35, R5 ;  /* 0x000000052305723e */ /* 0x000fe400000010ff */
[----:B------:R-:W-:Y:S01]  /*d280*/  F2FP.BF16.F32.PACK_AB R6, R6, R36 ;  /* 0x000000240606723e */ /* 0x000fe200000010ff */
[----:B------:R-:W-:Y:S01]  /*d290*/  FADD.FTZ R12, R7, R12 ;  /* 0x0000000c070c7221 */ /* 0x000fe20000010000 */
[----:B------:R-:W-:-:S05]  /*d2a0*/  F2FP.BF16.F32.PACK_AB R7, R39, R7 ;  /* 0x000000072707723e */ /* 0x000fca00000010ff */
[----:B--2---:R0:W-:Y:S04]  /*d2b0*/  STSM.16.M88.4 [R29], R4 ;  /* 0x000000041d007844 */ /* 0x0041e80000000200 */
[----:B0-----:R-:W2:Y:S01]  /*d2c0*/  LDL R29, [R1+0x54] ;  /* 0x00005400011d7983 */ /* 0x001ea20000100800 */
[----:B------:R-:W0:Y:S08]  /*d2d0*/  MUFU.EX2 R40, R40 ;  /* 0x0000002800287308 */ /* 0x000e300000000800 */
[----:B------:R-:W1:Y:S08]  /*d2e0*/  MUFU.EX2 R41, R41 ;  /* 0x0000002900297308 */ /* 0x000e700000000800 */
[----:B------:R-:W4:Y:S08]  /*d2f0*/  MUFU.EX2 R13, R42 ;  /* 0x0000002a000d7308 */ /* 0x000f300000000800 */
[----:B------:R-:W4:Y:S08]  /*d300*/  MUFU.EX2 R44, R44 ;  /* 0x0000002c002c7308 */ /* 0x000f300000000800 */
[----:B------:R-:W4:Y:S01]  /*d310*/  MUFU.EX2 R43, R43 ;  /* 0x0000002b002b7308 */ /* 0x000f220000000800 */
[----:B0-----:R-:W-:Y:S01]  /*d320*/  FADD.FTZ R25, R40, R25 ;  /* 0x0000001928197221 */ /* 0x001fe20000010000 */
[----:B------:R-:W-:-:S06]  /*d330*/  FADD.FTZ R20, R39, R12 ;  /* 0x0000000c27147221 */ /* 0x000fcc0000010000 */
[----:B------:R-:W0:Y:S08]  /*d340*/  MUFU.EX2 R14, R45 ;  /* 0x0000002d000e7308 */ /* 0x000e300000000800 */
[----:B------:R-:W0:Y:S01]  /*d350*/  MUFU.EX2 R15, R46 ;  /* 0x0000002e000f7308 */ /* 0x000e220000000800 */
[----:B-1----:R-:W-:Y:S01]  /*d360*/  FADD.FTZ R25, R41, R25 ;  /* 0x0000001929197221 */ /* 0x002fe20000010000 */
[----:B----4-:R-:W-:-:S06]  /*d370*/  FADD.FTZ R20, R13, R20 ;  /* 0x000000140d147221 */ /* 0x010fcc0000010000 */
[----:B------:R-:W1:Y:S08]  /*d380*/  MUFU.EX2 R48, R48 ;  /* 0x0000003000307308 */ /* 0x000e700000000800 */
[----:B------:R-:W4:Y:S01]  /*d390*/  MUFU.EX2 R47, R47 ;  /* 0x0000002f002f7308 */ /* 0x000f220000000800 */
[----:B------:R-:W-:Y:S01]  /*d3a0*/  FADD.FTZ R25, R44, R25 ;  /* 0x000000192c197221 */ /* 0x000fe20000010000 */
[----:B------:R-:W-:-:S06]  /*d3b0*/  FADD.FTZ R20, R43, R20 ;  /* 0x000000142b147221 */ /* 0x000fcc0000010000 */
        /* <DEDUP_REMOVED lines=25> */
[----:B------:R-:W3:Y:S01]  /*d550*/  MUFU.EX2 R62, R62 ;  /* 0x0000003e003e7308 */ /* 0x000ee20000000800 */
[----:B0-----:R-:W-:Y:S01]  /*d560*/  FADD.FTZ R25, R57, R25 ;  /* 0x0000001939197221 */ /* 0x001fe20000010000 */
[----:B------:R-:W-:-:S06]  /*d570*/  FADD.FTZ R20, R58, R20 ;  /* 0x000000143a147221 */ /* 0x000fcc0000010000 */
[----:B------:R-:W0:Y:S08]  /*d580*/  MUFU.EX2 R64, R64 ;  /* 0x0000004000407308 */ /* 0x000e300000000800 */
[----:B------:R-:W5:Y:S01]  /*d590*/  MUFU.EX2 R63, R63 ;  /* 0x0000003f003f7308 */ /* 0x000f620000000800 */
[----:B-1----:R-:W-:Y:S01]  /*d5a0*/  FADD.FTZ R25, R60, R25 ;  /* 0x000000193c197221 */ /* 0x002fe20000010000 */
[----:B----4-:R-:W-:-:S06]  /*d5b0*/  FADD.FTZ R20, R59, R20 ;  /* 0x000000143b147221 */ /* 0x010fcc0000010000 */
[----:B------:R-:W1:Y:S08]  /*d5c0*/  MUFU.EX2 R65, R65 ;  /* 0x0000004100417308 */ /* 0x000e700000000800 */
[----:B------:R-:W4:Y:S01]  /*d5d0*/  MUFU.EX2 R66, R66 ;  /* 0x0000004200427308 */ /* 0x000f220000000800 */
[----:B------:R-:W-:Y:S01]  /*d5e0*/  FADD.FTZ R25, R61, R25 ;  /* 0x000000193d197221 */ /* 0x000fe20000010000 */
[----:B---3--:R-:W-:-:S06]  /*d5f0*/  FADD.FTZ R20, R62, R20 ;  /* 0x000000143e147221 */ /* 0x008fcc0000010000 */
[----:B------:R-:W3:Y:S08]  /*d600*/  MUFU.EX2 R68, R68 ;  /* 0x0000004400447308 */ /* 0x000ef00000000800 */
[----:B------:R-:W3:Y:S01]  /*d610*/  MUFU.EX2 R67, R67 ;  /* 0x0000004300437308 */ /* 0x000ee20000000800 */
[----:B0-----:R-:W-:Y:S01]  /*d620*/  FADD.FTZ R25, R64, R25 ;  /* 0x0000001940197221 */ /* 0x001fe20000010000 */
[----:B-----5:R-:W-:-:S06]  /*d630*/  FADD.FTZ R20, R63, R20 ;  /* 0x000000143f147221 */ /* 0x020fcc0000010000 */
[----:B------:R-:W0:Y:S08]  /*d640*/  MUFU.EX2 R69, R69 ;  /* 0x0000004500457308 */ /* 0x000e300000000800 */
[----:B------:R-:W5:Y:S01]  /*d650*/  MUFU.EX2 R70, R70 ;  /* 0x0000004600467308 */ /* 0x000f620000000800 */
[----:B-1----:R-:W-:Y:S01]  /*d660*/  FADD.FTZ R28, R65, R25 ;  /* 0x00000019411c7221 */ /* 0x002fe20000010000 */
[----:B----4-:R-:W-:-:S06]  /*d670*/  FADD.FTZ R20, R66, R20 ;  /* 0x0000001442147221 */ /* 0x010fcc0000010000 */
[----:B------:R-:W1:Y:S08]  /*d680*/  MUFU.EX2 R72, R72 ;  /* 0x0000004800487308 */ /* 0x000e700000000800 */
[----:B------:R-:W4:Y:S01]  /*d690*/  MUFU.EX2 R71, R71 ;  /* 0x0000004700477308 */ /* 0x000f220000000800 */
[----:B---3--:R-:W-:Y:S01]  /*d6a0*/  FADD.FTZ R28, R68, R28 ;  /* 0x0000001c441c7221 */ /* 0x008fe20000010000 */
[----:B------:R-:W-:-:S06]  /*d6b0*/  FADD.FTZ R20, R67, R20 ;  /* 0x0000001443147221 */ /* 0x000fcc0000010000 */
        /* <DEDUP_REMOVED lines=12> */
[----:B------:R-:W3:Y:S01]  /*d780*/  MUFU.EX2 R80, R80 ;  /* 0x0000005000507308 */ /* 0x000ee20000000800 */
[----:B------:R-:W-:-:S07]  /*d790*/  F2FP.BF16.F32.PACK_AB R12, R41, R40 ;  /* 0x00000028290c723e */ /* 0x000fce00000010ff */
[----:B------:R-:W2:Y:S01]  /*d7a0*/  MUFU.EX2 R79, R79 ;  /* 0x0000004f004f7308 */ /* 0x000ea20000000800 */
[----:B------:R-:W-:Y:S02]  /*d7b0*/  F2FP.BF16.F32.PACK_AB R13, R43, R13 ;  /* 0x0000000d2b0d723e */ /* 0x000fe400000010ff */
[----:B------:R-:W-:Y:S02]  /*d7c0*/  F2FP.BF16.F32.PACK_AB R14, R14, R44 ;  /* 0x0000002c0e0e723e */ /* 0x000fe400000010ff */
[----:B------:R-:W-:-:S03]  /*d7d0*/  F2FP.BF16.F32.PACK_AB R15, R47, R15 ;  /* 0x0000000f2f0f723e */ /* 0x000fc600000010ff */
[----:B------:R-:W2:Y:S01]  /*d7e0*/  MUFU.EX2 R81, R81 ;  /* 0x0000005100517308 */ /* 0x000ea20000000800 */
[----:B0-----:R-:W-:Y:S01]  /*d7f0*/  FADD.FTZ R28, R76, R28 ;  /* 0x0000001c4c1c7221 */ /* 0x001fe20000010000 */
[----:B-----5:R-:W-:-:S06]  /*d800*/  FADD.FTZ R7, R75, R20 ;  /* 0x000000144b077221 */ /* 0x020fcc0000010000 */
[----:B------:R-:W0:Y:S01]  /*d810*/  MUFU.EX2 R82, R82 ;  /* 0x0000005200527308 */ /* 0x000e220000000800 */
[----:B------:R1:W-:Y:S07]  /*d820*/  STSM.16.M88.4 [R33], R12 ;  /* 0x0000000c21007844 */ /* 0x0003ee0000000200 */
[----:B------:R-:W5:Y:S01]  /*d830*/  MUFU.EX2 R84, R84 ;  /* 0x0000005400547308 */ /* 0x000f620000000800 */
[----:B------:R-:W-:-:S07]  /*d840*/  F2FP.BF16.F32.PACK_AB R24, R24, R48 ;  /* 0x000000301818723e */ /* 0x000fce00000010ff */
[----:B------:R-:W5:Y:S01]  /*d850*/  MUFU.EX2 R83, R83 ;  /* 0x0000005300537308 */ /* 0x000f620000000800 */
[----:B-1----:R-:W-:Y:S01]  /*d860*/  FADD.FTZ R13, R77, R28 ;  /* 0x0000001c4d0d7221 */ /* 0x002fe20000010000 */
[----:B----4-:R-:W-:Y:S01]  /*d870*/  FADD.FTZ R14, R78, R7 ;  /* 0x000000074e0e7221 */ /* 0x010fe20000010000 */
[----:B------:R-:W-:Y:S02]  /*d880*/  F2FP.BF16.F32.PACK_AB R25, R51, R50 ;  /* 0x000000323319723e */ /* 0x000fe400000010ff */
[----:B------:R-:W-:-:S03]  /*d890*/  F2FP.BF16.F32.PACK_AB R26, R26, R52 ;  /* 0x000000341a1a723e */ /* 0x000fc600000010ff */
[----:B------:R-:W1:Y:S01]  /*d8a0*/  MUFU.EX2 R85, R85 ;  /* 0x0000005500557308 */ /* 0x000e620000000800 */
[----:B------:R-:W-:Y:S01]  /*d8b0*/  F2FP.BF16.F32.PACK_AB R27, R55, R27 ;  /* 0x0000001b371b723e */ /* 0x000fe200000010ff */
[----:B---3--:R-:W-:Y:S01]  /*d8c0*/  FADD.FTZ R20, R80, R13 ;  /* 0x0000000d50147221 */ /* 0x008fe20000010000 */
[----:B--2---:R-:W-:-:S05]  /*d8d0*/  FADD.FTZ R15, R79, R14 ;  /* 0x0000000e4f0f7221 */ /* 0x004fca0000010000 */
[----:B------:R-:W2:Y:S01]  /*d8e0*/  MUFU.EX2 R86, R86 ;  /* 0x0000005600567308 */ /* 0x000ea20000000800 */
[----:B------:R3:W-:Y:S07]  /*d8f0*/  STSM.16.M88.4 [R117], R24 ;  /* 0x0000001875007844 */ /* 0x0007ee0000000200 */
[----:B------:R-:W4:Y:S08]  /*d900*/  MUFU.EX2 R88, R88 ;  /* 0x0000005800587308 */ /* 0x000f300000000800 */
[----:B------:R-:W4:Y:S01]  /*d910*/  MUFU.EX2 R87, R87 ;  /* 0x0000005700577308 */ /* 0x000f220000000800 */
[----:B---3--:R-:W-:Y:S01]  /*d920*/  FADD.FTZ R25, R81, R20 ;  /* 0x0000001451197221 */ /* 0x008fe20000010000 */
[----:B0-----:R-:W-:-:S06]  /*d930*/  FADD.FTZ R20, R82, R15 ;  /* 0x0000000f52147221 */ /* 0x001fcc0000010000 */
[----:B------:R-:W-:Y:S01]  /*d940*/  MUFU.EX2 R89, R89 ;  /* 0x0000005900597308 */ /* 0x000fe20000000800 */
[----:B-----5:R-:W-:Y:S01]  /*d950*/  FADD.FTZ R24, R84, R25 ;  /* 0x0000001954187221 */ /* 0x020fe20000010000 */
[----:B------:R-:W-:-:S06]  /*d960*/  FADD.FTZ R25, R83, R20 ;  /* 0x0000001453197221 */ /* 0x000fcc0000010000 */
[----:B------:R-:W0:Y:S01]  /*d970*/  MUFU.EX2 R90, R90 ;  /* 0x0000005a005a7308 */ /* 0x000e220000000800 */
[----:B-1----:R-:W-:Y:S01]  /*d980*/  FADD.FTZ R27, R85, R24 ;  /* 0x00000018551b7221 */ /* 0x002fe20000010000 */
[----:B------:R-:W-:-:S06]  /*d990*/  F2FP.BF16.F32.PACK_AB R4, R57, R56 ;  /* 0x000000383904723e */ /* 0x000fcc00000010ff */
[----:B------:R-:W-:Y:S01]  /*d9a0*/  MUFU.EX2 R92, R92 ;  /* 0x0000005c005c7308 */ /* 0x000fe20000000800 */
[----:B------:R-:W-:Y:S01]  /*d9b0*/  F2FP.BF16.F32.PACK_AB R5, R59, R58 ;  /* 0x0000003a3b05723e */ /* 0x000fe200000010ff */
[----:B--2---:R-:W-:Y:S01]  /*d9c0*/  FADD.FTZ R20, R86, R25 ;  /* 0x0000001956147221 */ /* 0x004fe20000010000 */
[----:B------:R-:W-:-:S05]  /*d9d0*/  F2FP.BF16.F32.PACK_AB R6, R61, R60 ;  /* 0x0000003c3d06723e */ /* 0x000fca00000010ff */
[----:B------:R-:W1:Y:S01]  /*d9e0*/  MUFU.EX2 R91, R91 ;  /* 0x0000005b005b7308 */ /* 0x000e620000000800 */
[----:B------:R-:W-:Y:S02]  /*d9f0*/  F2FP.BF16.F32.PACK_AB R7, R63, R62 ;  /* 0x0000003e3f07723e */ /* 0x000fe400000010ff */
[----:B------:R-:W-:Y:S02]  /*da00*/  F2FP.BF16.F32.PACK_AB R12, R65, R64 ;  /* 0x00000040410c723e */ /* 0x000fe400000010ff */
[----:B------:R-:W-:-:S03]  /*da10*/  F2FP.BF16.F32.PACK_AB R13, R67, R66 ;  /* 0x00000042430d723e */ /* 0x000fc600000010ff */
[----:B------:R-:W-:Y:S01]  /*da20*/  MUFU.EX2 R93, R93 ;  /* 0x0000005d005d7308 */ /* 0x000fe20000000800 */
[----:B------:R-:W-:Y:S02]  /*da30*/  F2FP.BF16.F32.PACK_AB R14, R69, R68 ;  /* 0x00000044450e723e */ /* 0x000fe400000010ff */
[----:B------:R-:W-:Y:S01]  /*da40*/  F2FP.BF16.F32.PACK_AB R15, R71, R70 ;  /* 0x00000046470f723e */ /* 0x000fe200000010ff */
[----:B----4-:R-:W-:-:S04]  /*da50*/  FADD.FTZ R26, R88, R27 ;  /* 0x0000001b581a7221 */ /* 0x010fc80000010000 */
[----:B------:R-:W2:Y:S01]  /*da60*/  MUFU.EX2 R94, R94 ;  /* 0x0000005e005e7308 */ /* 0x000ea20000000800 */
[----:B------:R-:W-:Y:S01]  /*da70*/  FADD.FTZ R27, R87, R20 ;  /* 0x00000014571b7221 */ /* 0x000fe20000010000 */
[----:B------:R0:W-:Y:S06]  /*da80*/  STSM.16.M88.4 [R157+0x24800], R4 ;  /* 0x024800049d007844 */ /* 0x0001ec0000000200 */
[----:B------:R-:W3:Y:S01]  /*da90*/  MUFU.EX2 R96, R96 ;  /* 0x0000006000607308 */ /* 0x000ee20000000800 */
[----:B------:R4:W-:Y:S07]  /*daa0*/  STSM.16.M88.4 [R29], R12 ;  /* 0x0000000c1d007844 */ /* 0x0009ee0000000200 */
[----:B------:R-:W5:Y:S01]  /*dab0*/  MUFU.EX2 R95, R95 ;  /* 0x0000005f005f7308 */ /* 0x000f620000000800 */
[----:B0-----:R-:W-:-:S07]  /*dac0*/  FADD.FTZ R4, R90, R27 ;  /* 0x0000001b5a047221 */ /* 0x001fce0000010000 */
[----:B------:R-:W0:Y:S01]  /*dad0*/  MUFU.EX2 R97, R97 ;  /* 0x0000006100617308 */ /* 0x000e220000000800 */
[----:B----4-:R-:W-:Y:S01]  /*dae0*/  FADD.FTZ R29, R89, R26 ;  /* 0x0000001a591d7221 */ /* 0x010fe20000010000 */
[----:B-1----:R-:W-:-:S06]  /*daf0*/  FADD.FTZ R5, R91, R4 ;  /* 0x000000045b057221 */ /* 0x002fcc0000010000 */
[----:B------:R-:W1:Y:S01]  /*db00*/  MUFU.EX2 R98, R98 ;  /* 0x0000006200627308 */ /* 0x000e620000000800 */
[----:B------:R-:W-:Y:S01]  /*db10*/  FADD.FTZ R6, R92, R29 ;  /* 0x0000001d5c067221 */ /* 0x000fe20000010000 */
[----:B--2---:R-:W-:-:S06]  /*db20*/  FADD.FTZ R12, R94, R5 ;  /* 0x000000055e0c7221 */ /* 0x004fcc0000010000 */
[----:B------:R-:W2:Y:S01]  /*db30*/  MUFU.EX2 R100, R100 ;  /* 0x0000006400647308 */ /* 0x000ea20000000800 */
[----:B------:R-:W-:-:S07]  /*db40*/  FADD.FTZ R7, R93, R6 ;  /* 0x000000065d077221 */ /* 0x000fce0000010000 */
[----:B------:R-:W4:Y:S01]  /*db50*/  MUFU.EX2 R99, R99 ;  /* 0x0000006300637308 */ /* 0x000f220000000800 */
[----:B---3--:R-:W-:Y:S01]  /*db60*/  FADD.FTZ R14, R96, R7 ;  /* 0x00000007600e7221 */ /* 0x008fe20000010000 */
[----:B-----5:R-:W-:-:S06]  /*db70*/  FADD.FTZ R13, R95, R12 ;  /* 0x0000000c5f0d7221 */ /* 0x020fcc0000010000 */
[----:B------:R-:W3:Y:S08]  /*db80*/  MUFU.EX2 R101, R101 ;  /* 0x0000006500657308 */ /* 0x000ef00000000800 */
[----:B------:R-:W5:Y:S01]  /*db90*/  MUFU.EX2 R102, R102 ;  /* 0x0000006600667308 */ /* 0x000f620000000800 */
[----:B0-----:R-:W-:Y:S01]  /*dba0*/  FADD.FTZ R15, R97, R14 ;  /* 0x0000000e610f7221 */ /* 0x001fe20000010000 */
[----:B-1----:R-:W-:-:S06]  /*dbb0*/  FADD.FTZ R12, R98, R13 ;  /* 0x0000000d620c7221 */ /* 0x002fcc0000010000 */
[----:B------:R-:W0:Y:S08]  /*dbc0*/  MUFU.EX2 R104, R104 ;  /* 0x0000006800687308 */ /* 0x000e300000000800 */
[----:B------:R-:W1:Y:S01]  /*dbd0*/  MUFU.EX2 R103, R103 ;  /* 0x0000006700677308 */ /* 0x000e620000000800 */
[----:B--2---:R-:W-:Y:S01]  /*dbe0*/  FADD.FTZ R14, R100, R15 ;  /* 0x0000000f640e7221 */ /* 0x004fe20000010000 */
[----:B----4-:R-:W-:-:S06]  /*dbf0*/  FADD.FTZ R13, R99, R12 ;  /* 0x0000000c630d7221 */ /* 0x010fcc0000010000 */
[----:B------:R-:W2:Y:S01]  /*dc00*/  MUFU.EX2 R105, R105 ;  /* 0x0000006900697308 */ /* 0x000ea20000000800 */
[----:B------:R-:W-:-:S07]  /*dc10*/  F2FP.BF16.F32.PACK_AB R24, R73, R72 ;  /* 0x000000484918723e */ /* 0x000fce00000010ff */
[----:B------:R-:W4:Y:S01]  /*dc20*/  MUFU.EX2 R106, R106 ;  /* 0x0000006a006a7308 */ /* 0x000f220000000800 */
[----:B------:R-:W-:Y:S01]  /*dc30*/  F2FP.BF16.F32.PACK_AB R25, R75, R74 ;  /* 0x0000004a4b19723e */ /* 0x000fe200000010ff */
[----:B---3--:R-:W-:Y:S01]  /*dc40*/  FADD.FTZ R15, R101, R14 ;  /* 0x0000000e650f7221 */ /* 0x008fe20000010000 */
[----:B------:R-:W-:-:S05]  /*dc50*/  F2FP.BF16.F32.PACK_AB R26, R77, R76 ;  /* 0x0000004c4d1a723e */ /* 0x000fca00000010ff */
[----:B------:R-:W3:Y:S01]  /*dc60*/  MUFU.EX2 R108, R108 ;  /* 0x0000006c006c7308 */ /* 0x000ee20000000800 */
[----:B------:R-:W-:Y:S01]  /*dc70*/  F2FP.BF16.F32.PACK_AB R27, R79, R78 ;  /* 0x0000004e4f1b723e */ /* 0x000fe200000010ff */
[----:B-----5:R-:W-:-:S06]  /*dc80*/  FADD.FTZ R20, R102, R13 ;  /* 0x0000000d66147221 */ /* 0x020fcc0000010000 */
[----:B------:R-:W5:Y:S01]  /*dc90*/  MUFU.EX2 R107, R107 ;  /* 0x0000006b006b7308 */ /* 0x000f620000000800 */
[----:B------:R-:W-:Y:S02]  /*dca0*/  F2FP.BF16.F32.PACK_AB R4, R81, R80 ;  /* 0x000000505104723e */ /* 0x000fe400000010ff */
[----:B------:R-:W-:Y:S02]  /*dcb0*/  F2FP.BF16.F32.PACK_AB R5, R83, R82 ;  /* 0x000000525305723e */ /* 0x000fe400000010ff */
[----:B------:R-:W-:-:S03]  /*dcc0*/  F2FP.BF16.F32.PACK_AB R6, R85, R84 ;  /* 0x000000545506723e */ /* 0x000fc600000010ff */
[----:B------:R-:W5:Y:S01]  /*dcd0*/  MUFU.EX2 R110, R110 ;  /* 0x0000006e006e7308 */ /* 0x000f620000000800 */
[----:B------:R-:W-:Y:S01]  /*dce0*/  F2FP.BF16.F32.PACK_AB R7, R87, R86 ;  /* 0x000000565707723e */ /* 0x000fe200000010ff */
[----:B------:R1:W-:Y:S01]  /*dcf0*/  STSM.16.M88.4 [R33+0x6000], R24 ;  /* 0x0060001821007844 */ /* 0x0003e20000000200 */
[----:B0-----:R-:W-:-:S05]  /*dd00*/  FADD.FTZ R28, R104, R15 ;  /* 0x0000000f681c7221 */ /* 0x001fca0000010000 */
[----:B------:R-:W0:Y:S01]  /*dd10*/  MUFU.EX2 R109, R109 ;  /* 0x0000006d006d7308 */ /* 0x000e220000000800 */
[----:B------:R2:W-:Y:S07]  /*dd20*/  STSM.16.M88.4 [R117+0x6000], R4 ;  /* 0x0060000475007844 */ /* 0x0005ee0000000200 */
[----:B------:R-:W0:Y:S01]  /*dd30*/  MUFU.EX2 R111, R111 ;  /* 0x0000006f006f7308 */ /* 0x000e220000000800 */
[----:B-1----:R-:W-:-:S07]  /*dd40*/  FADD.FTZ R25, R103, R20 ;  /* 0x0000001467197221 */ /* 0x002fce0000010000 */
[----:B------:R-:W1:Y:S01]  /*dd50*/  MUFU.EX2 R112, R112 ;  /* 0x0000007000707308 */ /* 0x000e620000000800 */
[----:B--2---:R-:W-:Y:S01]  /*dd60*/  FADD.FTZ R5, R105, R28 ;  /* 0x0000001c69057221 */ /* 0x004fe20000010000 */
[----:B----4-:R-:W-:-:S06]  /*dd70*/  FADD.FTZ R4, R106, R25 ;  /* 0x000000196a047221 */ /* 0x010fcc0000010000 */
[----:B------:R-:W2:Y:S01]  /*dd80*/  MUFU.EX2 R114, R114 ;  /* 0x0000007200727308 */ /* 0x000ea20000000800 */
[----:B---3--:R-:W-:Y:S01]  /*dd90*/  FADD.FTZ R6, R108, R5 ;  /* 0x000000056c067221 */ /* 0x008fe20000010000 */
[----:B-----5:R-:W-:-:S06]  /*dda0*/  FADD.FTZ R5, R107, R4 ;  /* 0x000000046b057221 */ /* 0x020fcc0000010000 */
[----:B------:R-:W3:Y:S01]  /*ddb0*/  MUFU.EX2 R113, R113 ;  /* 0x0000007100717308 */ /* 0x000ee20000000800 */
[----:B------:R-:W-:-:S07]  /*ddc0*/  FADD.FTZ R4, R110, R5 ;  /* 0x000000056e047221 */ /* 0x000fce0000010000 */
[----:B------:R-:W4:Y:S01]  /*ddd0*/  MUFU.EX2 R115, R115 ;  /* 0x0000007300737308 */ /* 0x000f220000000800 */
[----:B0-----:R-:W-:-:S07]  /*dde0*/  FADD.FTZ R7, R109, R6 ;  /* 0x000000066d077221 */ /* 0x001fce0000010000 */
[----:B------:R-:W-:Y:S08]  /*ddf0*/  MUFU.EX2 R116, R116 ;  /* 0x0000007400747308 */ /* 0x000ff00000000800 */
[----:B------:R-:W0:Y:S08]  /*de00*/  MUFU.EX2 R9, R9 ;  /* 0x0000000900097308 */ /* 0x000e300000000800 */
[----:B------:R-:W-:Y:S08]  /*de10*/  MUFU.EX2 R118, R118 ;  /* 0x0000007600767308 */ /* 0x000ff00000000800 */
[----:B------:R-:W5:Y:S01]  /*de20*/  MUFU.EX2 R119, R119 ;  /* 0x0000007700777308 */ /* 0x000f620000000800 */
[----:B------:R-:W-:Y:S01]  /*de30*/  FADD.FTZ R5, R111, R4 ;  /* 0x000000046f057221 */ /* 0x000fe20000010000 */
[----:B-1----:R-:W-:Y:S01]  /*de40*/  FADD.FTZ R6, R112, R7 ;  /* 0x0000000770067221 */ /* 0x002fe20000010000 */
[----:B------:R-:W-:-:S02]  /*de50*/  F2FP.BF16.F32.PACK_AB R96, R97, R96 ;  /* 0x000000606160723e */ /* 0x000fc400000010ff */
[----:B--2---:R-:W-:Y:S01]  /*de60*/  FADD.FTZ R5, R114, R5 ;  /* 0x0000000572057221 */ /* 0x004fe20000010000 */
[----:B------:R-:W-:Y:S01]  /*de70*/  F2FP.BF16.F32.PACK_AB R12, R89, R88 ;  /* 0x00000058590c723e */ /* 0x000fe200000010ff */
[----:B---3--:R-:W-:Y:S01]  /*de80*/  FADD.FTZ R7, R113, R6 ;  /* 0x0000000671077221 */ /* 0x008fe20000010000 */
[----:B------:R-:W-:Y:S02]  /*de90*/  F2FP.BF16.F32.PACK_AB R13, R91, R90 ;  /* 0x0000005a5b0d723e */ /* 0x000fe400000010ff */
[----:B------:R-:W-:Y:S02]  /*dea0*/  F2FP.BF16.F32.PACK_AB R14, R93, R92 ;  /* 0x0000005c5d0e723e */ /* 0x000fe400000010ff */
[----:B------:R-:W-:Y:S02]  /*deb0*/  F2FP.BF16.F32.PACK_AB R15, R95, R94 ;  /* 0x0000005e5f0f723e */ /* 0x000fe400000010ff */
[----:B------:R-:W-:Y:S02]  /*dec0*/  F2FP.BF16.F32.PACK_AB R97, R99, R98 ;  /* 0x000000626361723e */ /* 0x000fe400000010ff */
[----:B------:R-:W-:Y:S01]  /*ded0*/  F2FP.BF16.F32.PACK_AB R104, R105, R104 ;  /* 0x000000686968723e */ /* 0x000fe200000010ff */
[----:B----4-:R-:W-:Y:S01]  /*dee0*/  FADD.FTZ R5, R115, R5 ;  /* 0x0000000573057221 */ /* 0x010fe20000010000 */
        /* <DEDUP_REMOVED lines=8> */
[----:B-----5:R-:W-:Y:S01]  /*df70*/  F2FP.BF16.F32.PACK_AB R115, R119, R118 ;  /* 0x000000767773723e */ /* 0x020fe200000010ff */
        /* <DEDUP_REMOVED lines=9> */
[----:B-1----:R-:W1:Y:S01]  /*e010*/  FENCE.VIEW.ASYNC.S ;  /* 0x00000000000073c6 */ /* 0x002e620000000000 */
[----:B------:R-:W-:Y:S01]  /*e020*/  ISETP.GT.AND P2, PT, R8, R30, PT ;  /* 0x0000001e0800720c */ /* 0x000fe20003f44270 */
        /* <DEDUP_REMOVED lines=37> */
[----:B------:R-:W-:Y:S01]  /*e280*/  MOV R9, R156 ;  /* 0x0000009c00097202 */ /* 0x000fe20000000f00 */
[----:B------:R-:W-:-:S02]  /*e290*/  IMAD.MOV.U32 R7, RZ, RZ, R152 ;  /* 0x000000ffff077224 */ /* 0x000fc400078e0098 */
[----:B------:R-:W-:Y:S02]  /*e2a0*/  IMAD.MOV.U32 R5, RZ, RZ, R11 ;  /* 0x000000ffff057224 */ /* 0x000fe400078e000b */
[----:B------:R-:W-:Y:S01]  /*e2b0*/  IMAD.MOV.U32 R4, RZ, RZ, R3 ;  /* 0x000000ffff047224 */ /* 0x000fe200078e0003 */
[----:B-1----:R-:W-:Y:S01]  /*e2c0*/  NOP ;  /* 0x0000000000007918 */ /* 0x002fe20000000000 */
[----:B0-----:R-:W-:Y:S05]  /*e2d0*/  @P2 BRA `(.L_x_12648) ;  /* 0xffffffd000d42947 */ /* 0x001fea000383ffff */
.L_x_12637:
[----:B------:R-:W-:Y:S05]  /*e2e0*/  WARPSYNC.ALL ;  /* 0x0000000000007948 */ /* 0x000fea0003800000 */
[----:B------:R-:W-:Y:S06]  /*e2f0*/  BAR.ARV 0x8, 0x200 ;  /* 0x0208000000007b1d */ /* 0x000fec0000002000 */
[----:B------:R-:W-:Y:S05]  /*e300*/  @!P0 BRA `(.L_x_12649) ;  /* 0x0000000000048947 */ /* 0x000fea0003800000 */
[----:B------:R-:W-:Y:S01]  /*e310*/  BPT.TRAP 0x1 ;  /* 0x000000040000795c */ /* 0x000fe20000300000 */
.L_x_12649:
[----:B------:R-:W-:Y:S01]  /*e320*/  IMAD R13, R152, 0x8, R2 ;  /* 0x00000008980d7824 */ /* 0x000fe200078e0202 */
[----:B------:R-:W-:-:S04]  /*e330*/  SHF.L.U32 R4, R156, 0x1f, RZ ;  /* 0x0000001f9c047819 */ /* 0x000fc800000006ff */
[----:B------:R0:W1:Y:S01]  /*e340*/  SYNCS.PHASECHK.TRANS64.TRYWAIT P2, [R13+URZ+0x30850], R4 ;  /* 0x030850040d0075a7 */ /* 0x000062000804017f */
[----:B------:R-:W-:Y:S05]  /*e350*/  @!P0 BRA `(.L_x_12650) ;  /* 0x0000000000048947 */ /* 0x000fea0003800000 */
[----:B------:R-:W-:Y:S01]  /*e360*/  BPT.TRAP 0x1 ;  /* 0x000000040000795c */ /* 0x000fe20000300000 */
.L_x_12650:
[----:B------:R-:W2:Y:S02]  /*e370*/  LDL.LU R5, [R1+0x3c] ;  /* 0x00003c0001057983 */ /* 0x000ea40000300800 */
[----:B--2---:R-:W-:Y:S02]  /*e380*/  IMAD R5, R5, 0x2000, R2 ;  /* 0x0000200005057824 */ /* 0x004fe400078e0202 */
[----:B------:R-:W-:Y:S02]  /*e390*/  VIADD R2, R2, 0x400 ;  /* 0x0000040002027836 */ /* 0x000fe40000000000 */
[----:B------:R-:W-:-:S03]  /*e3a0*/  VIADD R5, R5, 0x1e800 ;  /* 0x0001e80005057836 */ /* 0x000fc60000000000 */
[----:B------:R-:W-:Y:S02]  /*e3b0*/  SHF.R.U32.HI R2, RZ, 0x4, R2 ;  /* 0x00000004ff027819 */ /* 0x000fe40000011602 */
[----:B------:R-:W-:Y:S02]  /*e3c0*/  SHF.R.U32.HI R5, RZ, 0x4, R5 ;  /* 0x00000004ff057819 */ /* 0x000fe40000011605 */
[----:B------:R-:W-:Y:S02]  /*e3d0*/  LOP3.LUT R7, R2, 0x3fff, RZ, 0xc0, !PT ;  /* 0x00003fff02077812 */ /* 0x000fe400078ec0ff */
[----:B------:R-:W-:Y:S01]  /*e3e0*/  LOP3.LUT R5, R5, 0x3fff, RZ, 0xc0, !PT ;  /* 0x00003fff05057812 */ /* 0x000fe200078ec0ff */
[----:B-1----:R-:W-:Y:S06]  /*e3f0*/  @P2 BRA `(.L_x_12651) ;  /* 0x0000000000082947 */ /* 0x002fec0003800000 */
[----:B------:R-:W1:Y:S02]  /*e400*/  SYNCS.PHASECHK.TRANS64.TRYWAIT P0, [R13+URZ+0x30850], R4 ;  /* 0x030850040d0075a7 */ /* 0x000e64000800017f */
[----:B-1----:R-:W-:Y:S05]  /*e410*/  @!P0 BRA `(.L_x_12652) ;  /* 0x000000a000bc8947 */ /* 0x002fea0003800000 */
.L_x_12651:
[----:B------:R-:W-:Y:S01]  /*e420*/  LOP3.LUT R2, R5, 0x10000, RZ, 0xfc, !PT ;  /* 0x0001000005027812 */ /* 0x000fe200078efcff */
[----:B01----:R-:W-:Y:S01]  /*e430*/  IMAD R4, R152, 0x600, R7 ;  /* 0x0000060098047824 */ /* 0x003fe200078e0207 */
[----:B------:R-:W2:Y:S01]  /*e440*/  LDL.LU R14, [R1+0x64] ;  /* 0x00006400010e7983 */ /* 0x000ea20000300800 */
[----:B------:R-:W-:Y:S01]  /*e450*/  IMAD.MOV.U32 R5, RZ, RZ, 0x40000040 ;  /* 0x40000040ff057424 */ /* 0x000fe200078e00ff */
[----:B------:R-:W-:Y:S05]  /*e460*/  WARPSYNC.ALL ;  /* 0x0000000000007948 */ /* 0x000fea0003800000 */
[----:B------:R-:W-:Y:S01]  /*e470*/  R2UR UR4, R2 ;  /* 0x00000000020472ca */ /* 0x000fe200000e0000 */
[----:B------:R-:W-:Y:S01]  /*e480*/  WARPGROUP.ARRIVE ;  /* 0x00000000000079c5 */ /* 0x000fe20000000000 */
[C---:B------:R-:W-:Y:S01]  /*e490*/  R2UR UR6, R4.reuse ;  /* 0x00000000040672ca */ /* 0x040fe200000e0000 */
[----:B------:R-:W-:Y:S01]  /*e4a0*/  UMOV UR5, 0x40000040 ;  /* 0x4000004000057882 */ /* 0x000fe20000000000 */
[----:B------:R-:W-:Y:S01]  /*e4b0*/  R2UR UR7, R5 ;  /* 0x00000000050772ca */ /* 0x000fe200000e0000 */
[----:B------:R-:W-:Y:S01]  /*e4c0*/  VIADD R8, R4, 0x80 ;  /* 0x0000008004087836 */ /* 0x000fe20000000000 */
[----:B------:R-:W-:Y:S01]  /*e4d0*/  UMOV UR9, 0x40000040 ;  /* 0x4000004000097882 */ /* 0x000fe20000000000 */
[----:B------:R-:W-:Y:S01]  /*e4e0*/  IMAD.MOV.U32 R9, RZ, RZ, 0x40000040 ;  /* 0x40000040ff097424 */ /* 0x000fe200078e00ff */
[----:B------:R-:W0:Y:S01]  /*e4f0*/  SHFL.BFLY PT, R7, R6, 0x2, 0x1f ;  /* 0x0c401f0006077f89 */ /* 0x000e2200000e0000 */
[----:B------:R-:W-:Y:S01]  /*e500*/  IMAD.MOV.U32 R5, RZ, RZ, 0x40000040 ;  /* 0x40000040ff057424 */ /* 0x000fe200078e00ff */
[----:B------:R-:W-:Y:S01]  /*e510*/  R2UR UR10, R8 ;  /* 0x00000000080a72ca */ /* 0x000fe200000e0000 */
[----:B------:R-:W-:Y:S01]  /*e520*/  VIADD R8, R4, 0x100 ;  /* 0x0000010004087836 */ /* 0x000fe20000000000 */
[----:B------:R-:W-:Y:S01]  /*e530*/  R2UR UR11, R9 ;  /* 0x00000000090b72ca */ /* 0x000fe200000e0000 */
[----:B------:R-:W-:-:S02]  /*e540*/  IMAD.MOV.U32 R9, RZ, RZ, 0x40000040 ;  /* 0x40000040ff097424 */ /* 0x000fc400078e00ff */
[----:B------:R-:W-:Y:S02]  /*e550*/  IMAD.MOV.U32 R45, RZ, RZ, RZ ;  /* 0x000000ffff2d7224 */ /* 0x000fe400078e00ff */
[----:B------:R-:W-:Y:S01]  /*e560*/  HGMMA.64x64x16.F32.BF16 R120, gdesc[UR4].tnspB, R120, gsb0 ;  /* 0x40e00000047879f0 */ /* 0x000fe20008001878 */
[----:B------:R-:W-:Y:S01]  /*e570*/  R2UR UR4, R2 ;  /* 0x00000000020472ca */ /* 0x000fe200000e0000 */
[----:B------:R-:W-:Y:S01]  /*e580*/  UMOV UR5, 0x40000040 ;  /* 0x4000004000057882 */ /* 0x000fe20000000000 */
[----:B------:R-:W-:Y:S01]  /*e590*/  R2UR UR7, R5 ;  /* 0x00000000050772ca */ /* 0x000fe200000e0000 */
[----:B------:R-:W-:Y:S02]  /*e5a0*/  VIADD R152, R152, 0x1 ;  /* 0x0000000198987836 */ /* 0x000fe40000000000 */
[----:B------:R-:W-:Y:S02]  /*e5b0*/  IMAD.MOV.U32 R61, RZ, RZ, -0x800000 ;  /* 0xff800000ff3d7424 */ /* 0x000fe400078e00ff */
[----:B------:R-:W-:Y:S01]  /*e5c0*/  IMAD.MOV.U32 R60, RZ, RZ, -0x800000 ;  /* 0xff800000ff3c7424 */ /* 0x000fe200078e00ff */
[----:B------:R-:W-:-:S04]  /*e5d0*/  ISETP.NE.AND P2, PT, R152, 0x2, PT ;  /* 0x000000029800780c */ /* 0x000fc80003f45270 */
[----:B------:R-:W-:Y:S01]  /*e5e0*/  SEL R5, RZ, 0x1, P2 ;  /* 0x00000001ff057807 */ /* 0x000fe20001000000 */
[----:B------:R-:W-:Y:S01]  /*e5f0*/  UIADD3 UR8, UR4, 0x2, URZ ;  /* 0x0000000204087890 */ /* 0x000fe2000fffe03f */
[----:B0-----:R-:W-:Y:S01]  /*e600*/  FADD.FTZ R7, R7, R6 ;  /* 0x0000000607077221 */ /* 0x001fe20000010000 */
[----:B------:R-:W-:Y:S01]  /*e610*/  IMAD.MOV.U32 R6, RZ, RZ, RZ ;  /* 0x000000ffff067224 */ /* 0x000fe200078e00ff */
[----:B------:R-:W-:Y:S02]  /*e620*/  LOP3.LUT R156, R156, R5, RZ, 0x3c, !PT ;  /* 0x000000059c9c7212 */ /* 0x000fe400078e3cff */
[----:B------:R-:W-:Y:S01]  /*e630*/  SEL R152, R152, RZ, P2 ;  /* 0x000000ff98987207 */ /* 0x000fe20001000000 */
[----:B------:R-:W0:Y:S02]  /*e640*/  SHFL.BFLY PT, R2, R7, 0x1, 0x1f ;  /* 0x0c201f0007027f89 */ /* 0x000e2400000e0000 */
[----:B0-----:R-:W-:Y:S01]  /*e650*/  FADD.FTZ R10, R7, R2 ;  /* 0x00000002070a7221 */ /* 0x001fe20000010000 */
[----:B------:R-:W-:-:S04]  /*e660*/  @!P1 VIADD R7, R13, 0x30860 ;  /* 0x000308600d079836 */ /* 0x000fc80000000000 */
[----:B------:R-:W-:Y:S02]  /*e670*/  FSETP.NE.FTZ.AND P0, PT, R10, RZ, PT ;  /* 0x000000ff0a00720b */ /* 0x000fe40003f15000 */
[----:B------:R-:W-:-:S11]  /*e680*/  @!P1 PRMT R7, RZ, 0x654, R7 ;  /* 0x00000654ff079816 */ /* 0x000fd60000000007 */
[----:B------:R-:W-:Y:S01]  /*e690*/  @P0 MUFU.RCP R45, R10 ;  /* 0x0000000a002d0308 */ /* 0x000fe20000001000 */
[----:B------:R-:W-:Y:S01]  /*e6a0*/  @P0 FMUL.FTZ R2, R0, 0.69314718246459960938 ;  /* 0x3f31721800020820 */ /* 0x000fe20000410000 */
[----:B------:R-:W-:Y:S02]  /*e6b0*/  WARPGROUP.DEPBAR.LE gsb0, 0x0 ;  /* 0x00008000000079c5 */ /* 0x000fe40000010000 */
[----:B------:R-:W-:-:S06]  /*e6c0*/  WARPGROUP.ARRIVE ;  /* 0x00000000000079c5 */ /* 0x000fcc0000000000 */
[----:B------:R-:W-:Y:S01]  /*e6d0*/  HGMMA.64x64x16.F32.BF16 R120, gdesc[UR8].tnspB, R120, gsb0 ;  /* 0x40e00000087879f0 */ /* 0x000fe20008001878 */
[----:B------:R-:W-:Y:S01]  /*e6e0*/  R2UR UR10, R8 ;  /* 0x00000000080a72ca */ /* 0x000fe200000e0000 */
[----:B------:R-:W-:Y:S01]  /*e6f0*/  UIADD3 UR8, UR4, 0x4, URZ ;  /* 0x0000000404087890 */ /* 0x000fe2000fffe03f */
[----:B------:R-:W-:Y:S01]  /*e700*/  R2UR UR11, R9 ;  /* 0x00000000090b72ca */ /* 0x000fe200000e0000 */
[----:B------:R-:W-:Y:S01]  /*e710*/  UMOV UR9, 0x40000040 ;  /* 0x4000004000097882 */ /* 0x000fe20000000000 */
[----:B------:R-:W-:Y:S02]  /*e720*/  VIADD R8, R4, 0x180 ;  /* 0x0000018004087836 */ /* 0x000fe40000000000 */
[----:B------:R-:W-:Y:S01]  /*e730*/  IMAD.MOV.U32 R9, RZ, RZ, 0x40000040 ;  /* 0x40000040ff097424 */ /* 0x000fe200078e00ff */
        /* <DEDUP_REMOVED lines=18> */
[----:B--2---:R-:W-:-:S05]  /*e860*/  IADD3 R14, R14, 0x1, RZ ;  /* 0x000000010e0e7810 */ /* 0x004fca0007ffe0ff */
[----:B------:R-:W-:Y:S01]  /*e870*/  STL [R1+0x64], R14 ;  /* 0x0000640e01007387 */ /* 0x000fe20000100800 */
        /* <DEDUP_REMOVED lines=43> */
[C---:B------:R-:W-:Y:S02]  /*eb30*/  VIADD R8, R4.reuse, 0x500 ;  /* 0x0000050004087836 */ /* 0x040fe40000000000 */
[----:B------:R-:W-:Y:S02]  /*eb40*/  IMAD.MOV.U32 R9, RZ, RZ, 0x40000040 ;  /* 0x40000040ff097424 */ /* 0x000fe400078e00ff */
[----:B------:R-:W-:-:S05]  /*eb50*/  VIADD R4, R4, 0x580 ;  /* 0x0000058004047836 */ /* 0x000fca0000000000 */
[----:B------:R-:W-:Y:S01]  /*eb60*/  R2UR UR6, R4 ;  /* 0x00000000040672ca */ /* 0x000fe200000e0000 */
[----:B------:R-:W-:Y:S02]  /*eb70*/  WARPGROUP.DEPBAR.LE gsb0, 0x0 ;  /* 0x00008000000079c5 */ /* 0x000fe40000010000 */
[----:B------:R-:W-:-:S06]  /*eb80*/  WARPGROUP.ARRIVE ;  /* 0x00000000000079c5 */ /* 0x000fcc0000000000 */
[----:B------:R-:W-:Y:S01]  /*eb90*/  HGMMA.64x64x16.F32.BF16 R120, gdesc[UR8].tnspB, R120, gsb0 ;  /* 0x40e00000087879f0 */ /* 0x000fe20008001878 */
[----:B------:R-:W-:Y:S01]  /*eba0*/  R2UR UR10, R8 ;  /* 0x00000000080a72ca */ /* 0x000fe200000e0000 */
[----:B------:R-:W-:Y:S01]  /*ebb0*/  UIADD3 UR8, UR4, 0xc04, URZ ;  /* 0x00000c0404087890 */ /* 0x000fe2000fffe03f */
[----:B------:R-:W-:Y:S01]  /*ebc0*/  R2UR UR11, R9 ;  /* 0x00000000090b72ca */ /* 0x000fe200000e0000 */
[----:B------:R-:W-:Y:S01]  /*ebd0*/  UMOV UR9, 0x40000040 ;  /* 0x4000004000097882 */ /* 0x000fe20000000000 */
[----:B------:R-:W-:Y:S01]  /*ebe0*/  UIADD3 UR4, UR4, 0xc06, URZ ;  /* 0x00000c0604047890 */ /* 0x000fe2000fffe03f */
[----:B------:R-:W0:Y:S02]  /*ebf0*/  SHFL.BFLY PT, R9, R20, 0x2, 0x1f ;  /* 0x0c401f0014097f89 */ /* 0x000e2400000e0000 */
[----:B0-----:R-:W-:-:S05]  /*ec00*/  FADD.FTZ R9, R9, R20 ;  /* 0x0000001409097221 */ /* 0x001fca0000010000 */
[----:B------:R-:W0:Y:S02]  /*ec10*/  SHFL.BFLY PT, R4, R9, 0x1, 0x1f ;  /* 0x0c201f0009047f89 */ /* 0x000e2400000e0000 */
[----:B0-----:R-:W-:Y:S02]  /*ec20*/  FADD.FTZ R12, R9, R4 ;  /* 0x00000004090c7221 */ /* 0x001fe40000010000 */
[----:B------:R-:W0:Y:S03]  /*ec30*/  @P0 MUFU.LG2 R4, R10 ;  /* 0x0000000a00040308 */ /* 0x000e260000000c00 */
[----:B------:R-:W-:Y:S01]  /*ec40*/  FSETP.NE.FTZ.AND P3, PT, R12, RZ, PT ;  /* 0x000000ff0c00720b */ /* 0x000fe20003f75000 */
[----:B------:R-:W-:Y:S02]  /*ec50*/  WARPGROUP.DEPBAR.LE gsb0, 0x0 ;  /* 0x00008000000079c5 */ /* 0x000fe40000010000 */
[----:B------:R-:W-:-:S10]  /*ec60*/  WARPGROUP.ARRIVE ;  /* 0x00000000000079c5 */ /* 0x000fd40000000000 */
[----:B------:R-:W1:Y:S01]  /*ec70*/  @P3 MUFU.LG2 R8, R12 ;  /* 0x0000000c00083308 */ /* 0x000e620000000c00 */
[----:B0-----:R-:W-:Y:S01]  /*ec80*/  @P0 FMUL.FTZ R5, R4, 0.69314718246459960938 ;  /* 0x3f31721804050820 */ /* 0x001fe20000410000 */
[----:B------:R-:W-:Y:S01]  /*ec90*/  @P3 FMUL.FTZ R9, R0, 0.69314718246459960938 ;  /* 0x3f31721800093820 */ /* 0x000fe20000410000 */
[----:B------:R-:W-:Y:S02]  /*eca0*/  HGMMA.64x64x16.F32.BF16 R120, gdesc[UR8].tnspB, R120, gsb0 ;  /* 0x40e00000087879f0 */ /* 0x000fe40008001878 */
[----:B------:R-:W-:Y:S01]  /*ecb0*/  @P0 FFMA.FTZ R61, R2, R3, R5 ;  /* 0x00000003023d0223 */ /* 0x000fe20000010005 */
[----:B------:R-:W-:Y:S02]  /*ecc0*/  PLOP3.LUT P0, PT, PT, PT, PT, 0x8, 0x0 ;  /* 0x000000000000781c */ /* 0x000fe40003f0e170 */
[----:B------:R-:W0:Y:S01]  /*ecd0*/  @P3 MUFU.RCP R6, R12 ;  /* 0x0000000c00063308 */ /* 0x000e220000001000 */
[----:B-1----:R-:W-:-:S04]  /*ece0*/  @P3 FMUL.FTZ R8, R8, 0.69314718246459960938 ;  /* 0x3f31721808083820 */ /* 0x002fc80000410000 */
[----:B------:R-:W-:Y:S01]  /*ecf0*/  @P3 FFMA.FTZ R60, R9, R11, R8 ;  /* 0x0000000b093c3223 */ /* 0x000fe20000010008 */
[----:B------:R-:W-:Y:S02]  /*ed00*/  WARPGROUP.DEPBAR.LE gsb0, 0x0 ;  /* 0x00008000000079c5 */ /* 0x000fe40000010000 */
[----:B------:R-:W-:-:S06]  /*ed10*/  WARPGROUP.ARRIVE ;  /* 0x00000000000079c5 */ /* 0x000fcc0000000000 */
[----:B------:R-:W-:Y:S03]  /*ed20*/  HGMMA.64x64x16.F32.BF16 R120, gdesc[UR4].tnspB, R120, gsb0 ;  /* 0x40e00000047879f0 */ /* 0x000fe60008001878 */
        /* <DEDUP_REMOVED lines=34> */
.L_x_12601:
[----:B------:R-:W2:Y:S01]  /*ef50*/  LDL R74, [R1+0x5c] ;  /* 0x00005c00014a7983 */ /* 0x000ea20000100800 */
[----:B------:R-:W-:Y:S05]  /*ef60*/  WARPSYNC.ALL ;  /* 0x0000000000007948 */ /* 0x000fea0003800000 */
[----:B------:R-:W1:Y:S01]  /*ef70*/  S2R R0, SR_TID.X ;  /* 0x0000000000007919 */ /* 0x000e620000002100 */
[----:B------:R-:W3:Y:S01]  /*ef80*/  S2UR UR5, SR_CgaCtaId ;  /* 0x00000000000579c3 */ /* 0x000ee20000008800 */
[----:B------:R-:W-:Y:S01]  /*ef90*/  UMOV UR4, 0x400 ;  /* 0x0000040000047882 */ /* 0x000fe20000000000 */
[----:B------:R-:W-:Y:S01]  /*efa0*/  BSSY B0, `(.L_x_12653) ;  /* 0x0000249000007945 */ /* 0x000fe20003800000 */
[----:B---3--:R-:W-:-:S06]  /*efb0*/  ULEA UR4, UR5, UR4, 0x18 ;  /* 0x0000000405047291 */ /* 0x008fcc000f8ec03f */
[----:B------:R-:W-:Y:S01]  /*efc0*/  IMAD.U32 R2, RZ, RZ, UR4 ;  /* 0x00000004ff027e24 */ /* 0x000fe2000f8e00ff */
[----:B------:R-:W-:Y:S01]  /*efd0*/  BAR.SYNC.DEFER_BLOCKING 0x5, 0x200 ;  /* 0x0148000000007b1d */ /* 0x000fe20000010000 */
[----:B-1----:R-:W-:-:S05]  /*efe0*/  VIADD R75, R0, 0xffffff80 ;  /* 0xffffff80004b7836 */ /* 0x002fca0000000000 */
[----:B------:R-:W-:-:S04]  /*eff0*/  SHF.R.S32.HI R71, RZ, 0x1f, R75 ;  /* 0x0000001fff477819 */ /* 0x000fc8000001144b */
[----:B------:R-:W-:-:S04]  /*f000*/  LEA.HI R62, R71, R75, RZ, 0x3 ;  /* 0x0000004b473e7211 */ /* 0x000fc800078f18ff */
[----:B------:R-:W-:Y:S02]  /*f010*/  LOP3.LUT R3, R62, 0xfffffff8, RZ, 0xc0, !PT ;  /* 0xfffffff83e037812 */ /* 0x000fe400078ec0ff */
[----:B------:R-:W-:-:S03]  /*f020*/  SHF.R.S32.HI R62, RZ, 0x3, R62 ;  /* 0x00000003ff3e7819 */ /* 0x000fc6000001143e */
[----:B------:R-:W-:-:S04]  /*f030*/  IMAD.IADD R3, R75, 0x1, -R3 ;  /* 0x000000014b037824 */ /* 0x000fc800078e0a03 */
[----:B------:R-:W-:Y:S01]  /*f040*/  IMAD.SHL.U32 R59, R3, 0x8, RZ ;  /* 0x00000008033b7824 */ /* 0x000fe200078e00ff */
[----:B0-----:R0:W1:Y:S04]  /*f050*/  LDS.128 R32, [R2+0x308d0] ;  /* 0x0308d00002207984 */ /* 0x0010680000000c00 */
[----:B------:R-:W-:Y:S01]  /*f060*/  SHF.R.S32.HI R58, RZ, 0x1f, R59 ;  /* 0x0000001fff3a7819 */ /* 0x000fe2000001143b */
[----:B------:R-:W-:Y:S06]  /*f070*/  BAR.ARV 0x4, 0x200 ;  /* 0x0108000000007b1d */ /* 0x000fec0000002000 */
[----:B--2---:R-:W-:Y:S01]  /*f080*/  SHF.R.S32.HI R63, RZ, 0x1f, R74 ;  /* 0x0000001fff3f7819 */ /* 0x004fe2000001144a */
[----:B------:R-:W-:-:S03]  /*f090*/  IMAD.SHL.U32 R66, R74, 0x4, RZ ;  /* 0x000000044a427824 */ /* 0x000fc600078e00ff */
[----:B------:R-:W-:Y:S01]  /*f0a0*/  SHF.L.U64.HI R67, R74, 0x2, R63 ;  /* 0x000000024a437819 */ /* 0x000fe2000001023f */
[----:B01----:R-:W-:Y:S06]  /*f0b0*/  @P0 BRA `(.L_x_12654) ;  /* 0x0000001800540947 */ /* 0x003fec0003800000 */
[----:B------:R-:W2:Y:S01]  /*f0c0*/  LDL R0, [R1+0x78] ;  /* 0x0000780001007983 */ /* 0x000ea20000100800 */
[----:B------:R-:W-:-:S03]  /*f0d0*/  ULDC UR4, c[0x0][0xad4] ;  /* 0x0002b50000047ab9 */ /* 0x000fc60000000800 */
[----:B------:R-:W3:Y:S01]  /*f0e0*/  LDL.LU R64, [R1+0x60] ;  /* 0x0000600001407983 */ /* 0x000ee20000300800 */
[----:B------:R-:W-:Y:S01]  /*f0f0*/  F2FP.BF16.F32.PACK_AB R14, R27, R26 ;  /* 0x0000001a1b0e723e */ /* 0x000fe200000010ff */
[----:B------:R-:W-:Y:S01]  /*f100*/  IMAD.MOV.U32 R32, RZ, RZ, RZ ;  /* 0x000000ffff207224 */ /* 0x000fe200078e00ff */
[----:B------:R-:W0:Y:S01]  /*f110*/  S2R R5, SR_SWINHI ;  /* 0x0000000000057919 */ /* 0x000e220000002f00 */
[----:B------:R-:W-:Y:S02]  /*f120*/  MOV R24, R2 ;  /* 0x0000000200187202 */ /* 0x000fe40000000f00 */
[----:B0----5:R-:W-:-:S03]  /*f130*/  MOV R25, R5 ;  /* 0x0000000500197202 */ /* 0x021fc60000000f00 */
[----:B--2---:R-:W-:-:S03]  /*f140*/  IMAD.WIDE R10, R0, 0x2, R24 ;  /* 0x00000002000a7825 */ /* 0x004fc600078e0218 */
[C---:B------:R-:W-:Y:S02]  /*f150*/  IADD3 R65, P0, R10.reuse, 0x60, RZ ;  /* 0x000000600a417810 */ /* 0x040fe40007f1e0ff */
[C---:B------:R-:W-:Y:S02]  /*f160*/  IADD3 R15, P1, R10.reuse, 0x40, RZ ;  /* 0x000000400a0f7810 */ /* 0x040fe40007f3e0ff */
[----:B------:R-:W-:Y:S01]  /*f170*/  IADD3 R13, P2, R10, 0x20, RZ ;  /* 0x000000200a0d7810 */ /* 0x000fe20007f5e0ff */
[--C-:B------:R-:W-:Y:S01]  /*f180*/  IMAD.X R5, RZ, RZ, R11.reuse, P0 ;  /* 0x000000ffff057224 */ /* 0x100fe200000e060b */
[----:B---3--:R-:W-:Y:S01]  /*f190*/  ISETP.NE.AND P0, PT, R64, RZ, PT ;  /* 0x000000ff4000720c */ /* 0x008fe20003f05270 */
[----:B------:R-:W-:Y:S01]  /*f1a0*/  IMAD.X R7, RZ, RZ, R11, P1 ;  /* 0x000000ffff077224 */ /* 0x000fe200008e060b */
[----:B------:R-:W-:Y:S02]  /*f1b0*/  LOP3.LUT R9, R10, 0x380, RZ, 0xc0, !PT ;  /* 0x000003800a097812 */ /* 0x000fe400078ec0ff */
[----:B------:R-:W-:Y:S01]  /*f1c0*/  SEL R70, R64, UR4, P0 ;  /* 0x0000000440467c07 */ /* 0x000fe20008000000 */
[----:B------:R-:W-:Y:S05]  /*f1d0*/  WARPSYNC.ALL ;  /* 0x0000000000007948 */ /* 0x000fea0003800000 */
[----:B------:R-:W-:Y:S01]  /*f1e0*/  LOP3.LUT R4, R15, 0x380, RZ, 0xc0, !PT ;  /* 0x000003800f047812 */ /* 0x000fe200078ec0ff */
[----:B------:R-:W-:Y:S01]  /*f1f0*/  ULDC.64 UR6, c[0x0][0xc08] ;  /* 0x0003020000067ab9 */ /* 0x000fe20000000a00 */
[----:B------:R-:W-:Y:S01]  /*f200*/  LOP3.LUT R0, R13, 0x380, RZ, 0xc0, !PT ;  /* 0x000003800d007812 */ /* 0x000fe200078ec0ff */
[----:B------:R-:W-:Y:S01]  /*f210*/  ULDC.64 UR4, c[0x0][0xc00] ;  /* 0x0003000000047ab9 */ /* 0x000fe20000000a00 */
[----:B------:R-:W-:-:S02]  /*f220*/  LOP3.LUT R12, R65, 0x380, RZ, 0xc0, !PT ;  /* 0x00000380410c7812 */ /* 0x000fc400078ec0ff */
[----:B------:R-:W-:Y:S02]  /*f230*/  SHF.R.U64 R9, R9, 0x3, RZ ;  /* 0x0000000309097819 */ /* 0x000fe400000012ff */
[----:B------:R-:W-:Y:S02]  /*f240*/  SHF.R.U64 R4, R4, 0x3, RZ ;  /* 0x0000000304047819 */ /* 0x000fe400000012ff */
[----:B------:R-:W-:Y:S02]  /*f250*/  SHF.R.U64 R0, R0, 0x3, RZ ;  /* 0x0000000300007819 */ /* 0x000fe400000012ff */
[----:B------:R-:W-:Y:S02]  /*f260*/  SHF.R.U64 R12, R12, 0x3, RZ ;  /* 0x000000030c0c7819 */ /* 0x000fe400000012ff */
[----:B------:R-:W-:Y:S01]  /*f270*/  LOP3.LUT R10, R9, R10, RZ, 0x3c, !PT ;  /* 0x0000000a090a7212 */ /* 0x000fe200078e3cff */
[----:B------:R-:W-:Y:S01]  /*f280*/  IMAD.X R9, RZ, RZ, R11, P2 ;  /* 0x000000ffff097224 */ /* 0x000fe200010e060b */
[----:B------:R-:W-:-:S02]  /*f290*/  LOP3.LUT R6, R4, R15, RZ, 0x3c, !PT ;  /* 0x0000000f04067212 */ /* 0x000fc400078e3cff */
[----:B------:R-:W-:Y:S02]  /*f2a0*/  LOP3.LUT R8, R0, R13, RZ, 0x3c, !PT ;  /* 0x0000000d00087212 */ /* 0x000fe400078e3cff */
[----:B------:R-:W-:Y:S02]  /*f2b0*/  LOP3.LUT R4, R12, R65, RZ, 0x3c, !PT ;  /* 0x000000410c047212 */ /* 0x000fe400078e3cff */
[----:B------:R-:W-:Y:S02]  /*f2c0*/  MOV R10, R10 ;  /* 0x0000000a000a7202 */ /* 0x000fe40000000f00 */
        /* <DEDUP_REMOVED lines=15> */
[----:B------:R-:W-:Y:S01]  /*f3c0*/  ISETP.NE.U32.AND P0, PT, RZ, UR4, PT ;  /* 0x00000004ff007c0c */ /* 0x000fe2000bf05070 */
[----:B------:R0:W-:Y:S01]  /*f3d0*/  STSM.16.M88.4 [R10], R12 ;  /* 0x0000000c0a007844 */ /* 0x0001e20000000200 */
[----:B------:R-:W-:-:S02]  /*f3e0*/  ISETP.NE.AND.EX P3, PT, RZ, UR7, PT, P3 ;  /* 0x00000007ff007c0c */ /* 0x000fc4000bf65330 */
[----:B------:R-:W-:Y:S01]  /*f3f0*/  IADD3 R64, P1, R66, UR4, RZ ;  /* 0x0000000442407c10 */ /* 0x000fe2000ff3e0ff */
[----:B------:R1:W-:Y:S01]  /*f400*/  STSM.16.M88.4 [R69], R4 ;  /* 0x0000000445007844 */ /* 0x0003e20000000200 */
[----:B------:R-:W-:Y:S02]  /*f410*/  ISETP.NE.AND.EX P0, PT, RZ, UR5, PT, P0 ;  /* 0x00000005ff007c0c */ /* 0x000fe4000bf05300 */
[----:B------:R-:W-:Y:S02]  /*f420*/  IADD3.X R65, R67, UR5, RZ, P1, !PT ;  /* 0x0000000543417c10 */ /* 0x000fe40008ffe4ff */
[----:B0-----:R-:W-:Y:S02]  /*f430*/  F2FP.BF16.F32.PACK_AB R10, R39, R38 ;  /* 0x00000026270a723e */ /* 0x001fe400000010ff */
[----:B------:R-:W-:Y:S02]  /*f440*/  F2FP.BF16.F32.PACK_AB R12, R41, R40 ;  /* 0x00000028290c723e */ /* 0x000fe400000010ff */
[----:B------:R-:W-:Y:S01]  /*f450*/  F2FP.BF16.F32.PACK_AB R13, R57, R56 ;  /* 0x00000038390d723e */ /* 0x000fe200000010ff */
[----:B------:R-:W-:Y:S01]  /*f460*/  STSM.16.M88.4 [R68], R8 ;  /* 0x0000000844007844 */ /* 0x000fe20000000200 */
[----:B------:R-:W-:-:S02]  /*f470*/  F2FP.BF16.F32.PACK_AB R14, R45, R44 ;  /* 0x0000002c2d0e723e */ /* 0x000fc400000010ff */
[----:B------:R-:W-:-:S05]  /*f480*/  F2FP.BF16.F32.PACK_AB R15, R151, R150 ;  /* 0x00000096970f723e */ /* 0x000fca00000010ff */
[----:B------:R0:W-:Y:S01]  /*f490*/  STSM.16.M88.4 [R0], R12 ;  /* 0x0000000c00007844 */ /* 0x0001e20000000200 */
[----:B------:R-:W-:Y:S01]  /*f4a0*/  BAR.SYNC.DEFER_BLOCKING 0x1, 0x180 ;  /* 0x0046000000007b1d */ /* 0x000fe20000010000 */
[----:B------:R-:W-:-:S05]  /*f4b0*/  @P3 IADD3 R66, P1, R66, UR6, RZ ;  /* 0x0000000642423c10 */ /* 0x000fca000ff3e0ff */
[----:B------:R-:W-:Y:S01]  /*f4c0*/  ULDC UR6, c[0x0][0xa88] ;  /* 0x0002a20000067ab9 */ /* 0x000fe20000000800 */
[----:B------:R-:W-:Y:S01]  /*f4d0*/  @P3 IADD3.X R67, R67, UR7, RZ, P1, !PT ;  /* 0x0000000743433c10 */ /* 0x000fe20008ffe4ff */
[----:B-1----:R-:W-:Y:S01]  /*f4e0*/  IMAD.U32 R69, RZ, RZ, UR6 ;  /* 0x00000006ff457e24 */ /* 0x002fe2000f8e00ff */
[----:B------:R-:W-:Y:S01]  /*f4f0*/  ISETP.GT.AND P2, PT, R70, 0x1, PT ;  /* 0x000000014600780c */ /* 0x000fe20003f44270 */
[----:B------:R-:W-:Y:S01]  /*f500*/  IMAD.MOV.U32 R4, RZ, RZ, 0x9b8 ;  /* 0x000009b8ff047424 */ /* 0x000fe200078e00ff */
[----:B0-----:R-:W0:Y:S01]  /*f510*/  LDC R0, c[0x0][0xbe8] ;  /* 0x0002fa00ff007b82 */ /* 0x001e220000000800 */
[----:B------:R1:W5:Y:S04]  /*f520*/  @P0 LDG.E R32, desc[UR56][R64.64] ;  /* 0x0000003840200981 */ /* 0x000368000c1e1900 */
[----:B------:R1:W5:Y:S01]  /*f530*/  @P3 LDG.E R69, desc[UR56][R66.64] ;  /* 0x0000003842453981 */ /* 0x000362000c1e1900 */
[----:B------:R-:W-:-:S02]  /*f540*/  SEL R4, R4, 0x978, P2 ;  /* 0x0000097804047807 */ /* 0x000fc40001000000 */
[----:B------:R-:W-:Y:S02]  /*f550*/  LEA.HI R71, R71, R75, RZ, 0x2 ;  /* 0x0000004b47477211 */ /* 0x000fe400078f10ff */
[----:B------:R1:W2:Y:S01]  /*f560*/  LDC.64 R12, c[0x0][R4+0x220] ;  /* 0x00008800040c7b82 */ /* 0x0002a20000000a00 */
[----:B0-----:R-:W-:-:S07]  /*f570*/  ISETP.NE.AND P1, PT, R0, 0x1, PT ;  /* 0x000000010000780c */ /* 0x001fce0003f25270 */
[----:B------:R1:W0:Y:S08]  /*f580*/  LDC.64 R14, c[0x0][R4+0x218] ;  /* 0x00008600040e7b82 */ /* 0x0002300000000a00 */
[----:B------:R1:W3:Y:S01]  /*f590*/  LDC.64 R10, c[0x0][R4+0x228] ;  /* 0x00008a00040a7b82 */ /* 0x0002e20000000a00 */
[----:B--2---:R-:W-:Y:S05]  /*f5a0*/  @P3 BRA `(.L_x_12655) ;  /* 0x0000000000103947 */ /* 0x004fea0003800000 */
[----:B------:R-:W-:Y:S05]  /*f5b0*/  @!P0 BRA `(.L_x_12655) ;  /* 0x00000000000c8947 */ /* 0x000fea0003800000 */
[----:B------:R-:W2:Y:S04]  /*f5c0*/  LDG.E R6, desc[UR56][R64.64] ;  /* 0x0000003840067981 */ /* 0x000ea8000c1e1900 */
[----:B-----5:R-:W2:Y:S02]  /*f5d0*/  LDG.E R69, desc[UR56][R64.64+0x4] ;  /* 0x0000043840457981 */ /* 0x020ea4000c1e1900 */
[----:B--2---:R-:W-:-:S07]  /*f5e0*/  IMAD.IADD R69, R69, 0x1, -R6 ;  /* 0x0000000145457824 */ /* 0x004fce00078e0a06 */
.L_x_12655:
[----:B------:R-:W2:Y:S04]  /*f5f0*/  LDL R76, [R1+0x74] ;  /* 0x00007400014c7983 */ /* 0x000ea80000100800 */
[----:B------:R-:W0:Y:S04]  /*f600*/  LDL R72, [R1+0x58] ;  /* 0x0000580001487983 */ /* 0x000e280000100800 */
[----:B------:R-:W4:Y:S04]  /*f610*/  LDL R73, [R1+0x68] ;  /* 0x0000680001497983 */ /* 0x000f280000100800 */
[----:B------:R-:W3:Y:S01]  /*f620*/  LDL R70, [R1+0x6c] ;  /* 0x00006c0001467983 */ /* 0x000ee20000100800 */
[----:B------:R-:W-:Y:S01]  /*f630*/  LOP3.LUT R71, R71, 0xfffffffc, RZ, 0xc0, !PT ;  /* 0xfffffffc47477812 */ /* 0x000fe200078ec0ff */
[----:B-1----:R-:W1:Y:S01]  /*f640*/  LDC.64 R4, c[0x0][R4+0x210] ;  /* 0x0000840004047b82 */ /* 0x002e620000000a00 */
[----:B------:R-:W-:-:S03]  /*f650*/  ISETP.NE.U32.AND P0, PT, RZ, UR4, PT ;  /* 0x00000004ff007c0c */ /* 0x000fc6000bf05070 */
[----:B------:R-:W-:Y:S01]  /*f660*/  IMAD.IADD R65, R75, 0x1, -R71 ;  /* 0x000000014b417824 */ /* 0x000fe200078e0a47 */
[----:B------:R-:W-:-:S03]  /*f670*/  ISETP.NE.AND.EX P0, PT, RZ, UR5, PT, P0 ;  /* 0x00000005ff007c0c */ /* 0x000fc6000bf05300 */
[----:B------:R-:W1:Y:S01]  /*f680*/  @P1 LDC R64, c[0x0][0xbec] ;  /* 0x0002fb00ff401b82 */ /* 0x000e620000000800 */
[----:B------:R-:W-:Y:S02]  /*f690*/  LEA.HI R9, R65, R65, RZ, 0x1 ;  /* 0x0000004141097211 */ /* 0x000fe400078f08ff */
[----:B------:R-:W-:Y:S02]  /*f6a0*/  SEL R8, R74, RZ, !P0 ;  /* 0x000000ff4a087207 */ /* 0x000fe40004000000 */
[----:B------:R-:W-:-:S03]  /*f6b0*/  LOP3.LUT R66, R9, 0x1ffffffe, RZ, 0xc0, !PT ;  /* 0x1ffffffe09427812 */ /* 0x000fc600078ec0ff */
[----:B------:R-:W3:Y:S01]  /*f6c0*/  @P1 LDC R71, c[0x0][0xbf0] ;  /* 0x0002fc00ff471b82 */ /* 0x000ee20000000800 */
[----:B------:R-:W-:-:S07]  /*f6d0*/  SEL R63, R63, RZ, !P0 ;  /* 0x000000ff3f3f7207 */ /* 0x000fce0004000000 */
[----:B------:R-:W1:Y:S01]  /*f6e0*/  LDC.64 R6, c[0x0][0xba8] ;  /* 0x0002ea00ff067b82 */ /* 0x000e620000000a00 */
[-C--:B------:R-:W-:Y:S02]  /*f6f0*/  IMAD R9, R13, R8.reuse, RZ ;  /* 0x000000080d097224 */ /* 0x080fe400078e02ff */
[----:B------:R-:W-:Y:S01]  /*f700*/  IMAD.IADD R66, R65, 0x1, -R66 ;  /* 0x0000000141427824 */ /* 0x000fe200078e0a42 */
[----:B------:R-:W1:Y:S01]  /*f710*/  S2R R68, SR_TID.X ;  /* 0x0000000000447919 */ /* 0x000e620000002100 */
[C---:B------:R-:W-:Y:S02]  /*f720*/  IMAD R67, R12.reuse, R63, R9 ;  /* 0x0000003f0c437224 */ /* 0x040fe400078e0209 */
[----:B------:R-:W-:-:S04]  /*f730*/  IMAD.WIDE.U32 R12, R12, R8, RZ ;  /* 0x000000080c0c7225 */ /* 0x000fc800078e00ff */
[----:B------:R-:W-:Y:S01]  /*f740*/  IMAD.IADD R67, R13, 0x1, R67 ;  /* 0x000000010d437824 */ /* 0x000fe200078e0243 */
[----:B-1----:R-:W1:Y:S08]  /*f750*/  @!P2 LDC R6, c[0x0][0xb50] ;  /* 0x0002d400ff06ab82 */ /* 0x002e700000000800 */
[----:B------:R-:W1:Y:S01]  /*f760*/  @!P2 LDC R7, c[0x0][0xb54] ;  /* 0x0002d500ff07ab82 */ /* 0x000e620000000800 */
[----:B------:R-:W-:-:S05]  /*f770*/  VIADD R77, R68, 0xffffff80 ;  /* 0xffffff80444d7836 */ /* 0x000fca0000000000 */
[----:B------:R-:W-:-:S04]  /*f780*/  SHF.R.S32.HI R68, RZ, 0x1f, R77 ;  /* 0x0000001fff447819 */ /* 0x000fc8000001144d */
[----:B------:R-:W-:-:S04]  /*f790*/  LEA.HI R68, R68, R77, RZ, 0x7 ;  /* 0x0000004d44447211 */ /* 0x000fc800078f38ff */
[----:B------:R-:W-:-:S05]  /*f7a0*/  LOP3.LUT R68, R68, 0xffffff80, RZ, 0xc0, !PT ;  /* 0xffffff8044447812 */ /* 0x000fca00078ec0ff */
[----:B------:R-:W-:Y:S02]  /*f7b0*/  IMAD.IADD R68, R77, 0x1, -R68 ;  /* 0x000000014d447824 */ /* 0x000fe400078e0a44 */
[----:B--2---:R-:W-:Y:S02]  /*f7c0*/  IMAD R65, R66, 0x8, R76 ;  /* 0x0000000842417824 */ /* 0x004fe400078e024c */
[-C--:B0-----:R-:W-:Y:S02]  /*f7d0*/  IMAD R9, R15, R72.reuse, RZ ;  /* 0x000000480f097224 */ /* 0x081fe400078e02ff */
[----:B------:R-:W-:-:S04]  /*f7e0*/  IMAD.WIDE.U32 R14, R14, R72, RZ ;  /* 0x000000480e0e7225 */ /* 0x000fc800078e00ff */
[----:B----4-:R-:W-:Y:S01]  /*f7f0*/  IMAD R65, R73, 0xc0, R65 ;  /* 0x000000c049417824 */ /* 0x010fe200078e0241 */
[----:B-----5:R-:W-:-:S03]  /*f800*/  IADD3 R14, P0, P3, R12, R14, R32 ;  /* 0x0000000e0c0e7210 */ /* 0x020fc60007b1e020 */
[----:B------:R-:W-:Y:S01]  /*f810*/  @P1 IMAD.HI.U32 R12, R65, R64, RZ ;  /* 0x00000040410c1227 */ /* 0x000fe200078e00ff */
[----:B---3--:R-:W-:-:S03]  /*f820*/  SEL R63, R70, RZ, P2 ;  /* 0x000000ff463f7207 */ /* 0x008fc60001000000 */
[----:B------:R-:W-:Y:S01]  /*f830*/  IMAD.MOV.U32 R13, RZ, RZ, R65 ;  /* 0x000000ffff0d7224 */ /* 0x000fe200078e0041 */
[----:B------:R-:W-:Y:S01]  /*f840*/  @P1 SHF.R.U32.HI R13, RZ, R71, R12 ;  /* 0x00000047ff0d1219 */ /* 0x000fe2000001160c */
[----:B------:R-:W-:Y:S01]  /*f850*/  IMAD.IADD R66, R15, 0x1, R9 ;  /* 0x000000010f427824 */ /* 0x000fe200078e0209 */
[----:B------:R-:W-:Y:S01]  /*f860*/  SHF.R.S32.HI R9, RZ, 0x1f, R32 ;  /* 0x0000001fff097819 */ /* 0x000fe20000011420 */
[-C--:B------:R-:W-:Y:S02]  /*f870*/  IMAD R15, R11, R63.reuse, RZ ;  /* 0x0000003f0b0f7224 */ /* 0x080fe400078e02ff */
        /* <DEDUP_REMOVED lines=11> */
[----:B------:R-:W-:-:S04]  /*f930*/  IMAD R5, R4, R15, R5 ;  /* 0x0000000f04057224 */ /* 0x000fc800078e0205 */
[----:B------:R-:W-:Y:S01]  /*f940*/  IMAD.IADD R4, R11, 0x1, R5 ;  /* 0x000000010b047824 */ /* 0x000fe200078e0205 */
[----:B-1----:R-:W-:-:S04]  /*f950*/  LEA R11, P0, R10, R6, 0x2 ;  /* 0x000000060a0b7211 */ /* 0x002fc800078010ff */
[----:B------:R-:W-:Y:S01]  /*f960*/  LEA.HI.X R7, R10, R7, R4, 0x2, P0 ;  /* 0x000000070a077211 */ /* 0x000fe200000f1404 */
        /* <DEDUP_REMOVED lines=13> */
[----:B0-----:R-:W0:Y:S01]  /*fa40*/  @P1 LDC R13, c[0x0][0xbec] ;  /* 0x0002fb00ff0d1b82 */ /* 0x001e220000000800 */
[----:B------:R-:W-:Y:S01]  /*fa50*/  ULDC.64 UR4, c[0x0][0xaa0] ;  /* 0x0002a80000047ab9 */ /* 0x000fe20000000a00 */
[----:B------:R-:W-:Y:S02]  /*fa60*/  IMAD R5, R62, 0x40, R59 ;  /* 0x000000403e057824 */ /* 0x000fe400078e023b */
[----:B------:R-:W-:Y:S02]  /*fa70*/  IMAD R9, R9, UR4, RZ ;  /* 0x0000000409097c24 */ /* 0x000fe4000f8e02ff */
[----:B------:R-:W-:Y:S02]  /*fa80*/  IMAD.WIDE R24, R5, 0x2, R24 ;  /* 0x0000000205187825 */ /* 0x000fe400078e0218 */
[----:B------:R-:W1:Y:S02]  /*fa90*/  @P1 LDC R14, c[0x0][0xbf0] ;  /* 0x0002fc00ff0e1b82 */ /* 0x000e640000000800 */
[----:B------:R-:W-:Y:S01]  /*faa0*/  IMAD R9, R32, UR5, R9 ;  /* 0x0000000520097c24 */ /* 0x000fe2000f8e0209 */
[----:B------:R-:W-:Y:S01]  /*fab0*/  IADD3 R27, P0, R24, 0x1800, RZ ;  /* 0x00001800181b7810 */ /* 0x000fe20007f1e0ff */
[----:B------:R-:W-:Y:S01]  /*fac0*/  IMAD.WIDE.U32 R10, R32, UR4, RZ ;  /* 0x00000004200a7c25 */ /* 0x000fe2000f8e00ff */
[C---:B------:R-:W-:Y:S01]  /*fad0*/  IADD3 R29, P2, R24.reuse, 0x3000, RZ ;  /* 0x00003000181d7810 */ /* 0x040fe20007f5e0ff */
[----:B------:R-:W-:Y:S01]  /*fae0*/  ULDC.64 UR4, c[0x0][0xae8] ;  /* 0x0002ba0000047ab9 */ /* 0x000fe20000000a00 */
[----:B------:R-:W-:Y:S01]  /*faf0*/  IADD3 R37, P3, R24, 0x4800, RZ ;  /* 0x0000480018257810 */ /* 0x000fe20007f7e0ff */
[----:B------:R-:W-:Y:S01]  /*fb00*/  IMAD R3, R3, 0x30, R62 ;  /* 0x0000003003037824 */ /* 0x000fe200078e023e */
[----:B------:R-:W-:Y:S01]  /*fb10*/  LOP3.LUT R26, R27, 0x380, RZ, 0xc0, !PT ;  /* 0x000003801b1a7812 */ /* 0x000fe200078ec0ff */
[----:B------:R-:W-:Y:S01]  /*fb20*/  IMAD.IADD R11, R11, 0x1, R9 ;  /* 0x000000010b0b7824 */ /* 0x000fe200078e0209 */
[----:B------:R-:W-:Y:S01]  /*fb30*/  LOP3.LUT R28, R29, 0x380, RZ, 0xc0, !PT ;  /* 0x000003801d1c7812 */ /* 0x000fe200078ec0ff */
[----:B------:R-:W-:Y:S01]  /*fb40*/  IMAD R12, R73, 0xc0, R3 ;  /* 0x000000c0490c7824 */ /* 0x000fe200078e0203 */
[----:B------:R-:W-:Y:S01]  /*fb50*/  LOP3.LUT R36, R37, 0x380, RZ, 0xc0, !PT ;  /* 0x0000038025247812 */ /* 0x000fe200078ec0ff */
[----:B------:R-:W-:Y:S01]  /*fb60*/  IMAD.WIDE.U32 R10, R72, UR4, R10 ;  /* 0x00000004480a7c25 */ /* 0x000fe2000f8e000a */
[----:B------:R-:W-:-:S02]  /*fb70*/  LOP3.LUT R5, R24, 0x380, RZ, 0xc0, !PT ;  /* 0x0000038018057812 */ /* 0x000fc400078ec0ff */
[----:B------:R-:W-:Y:S01]  /*fb80*/  SHF.R.S32.HI R9, RZ, 0x1f, R8 ;  /* 0x0000001fff097819 */ /* 0x000fe20000011408 */
[----:B0-----:R-:W-:Y:S01]  /*fb90*/  @P1 IMAD.HI.U32 R3, R12, R13, RZ ;  /* 0x0000000d0c031227 */ /* 0x001fe200078e00ff */
[----:B------:R-:W-:Y:S02]  /*fba0*/  SHF.R.U64 R26, R26, 0x3, RZ ;  /* 0x000000031a1a7819 */ /* 0x000fe400000012ff */
[----:B------:R-:W-:Y:S01]  /*fbb0*/  SHF.R.U64 R28, R28, 0x3, RZ ;  /* 0x000000031c1c7819 */ /* 0x000fe200000012ff */
[----:B------:R-:W-:Y:S01]  /*fbc0*/  IMAD R11, R72, UR5, R11 ;  /* 0x00000005480b7c24 */ /* 0x000fe2000f8e020b */
[----:B------:R-:W-:Y:S01]  /*fbd0*/  SHF.R.U64 R36, R36, 0x3, RZ ;  /* 0x0000000324247819 */ /* 0x000fe200000012ff */
[----:B------:R-:W-:Y:S01]  /*fbe0*/  ULDC.64 UR4, c[0x0][0xaf0] ;  /* 0x0002bc0000047ab9 */ /* 0x000fe20000000a00 */
[----:B------:R-:W-:Y:S01]  /*fbf0*/  SHF.R.U64 R5, R5, 0x3, RZ ;  /* 0x0000000305057819 */ /* 0x000fe200000012ff */
[----:B------:R-:W-:Y:S01]  /*fc00*/  IMAD R9, R9, UR4, RZ ;  /* 0x0000000409097c24 */ /* 0x000fe2000f8e02ff */
[----:B------:R-:W-:Y:S01]  /*fc10*/  LOP3.LUT R26, R26, R27, RZ, 0x3c, !PT ;  /* 0x0000001b1a1a7212 */ /* 0x000fe200078e3cff */
[----:B------:R-:W-:Y:S01]  /*fc20*/  IMAD.MOV.U32 R13, RZ, RZ, R12 ;  /* 0x000000ffff0d7224 */ /* 0x000fe200078e000c */
[----:B------:R-:W-:Y:S01]  /*fc30*/  LOP3.LUT R28, R28, R29, RZ, 0x3c, !PT ;  /* 0x0000001d1c1c7212 */ /* 0x000fe200078e3cff */
[--C-:B------:R-:W-:Y:S01]  /*fc40*/  IMAD.X R27, RZ, RZ, R25.reuse, P0 ;  /* 0x000000ffff1b7224 */ /* 0x100fe200000e0619 */
[----:B------:R-:W-:Y:S01]  /*fc50*/  LOP3.LUT R36, R36, R37, RZ, 0x3c, !PT ;  /* 0x0000002524247212 */ /* 0x000fe200078e3cff */
[--C-:B------:R-:W-:Y:S01]  /*fc60*/  IMAD.X R29, RZ, RZ, R25.reuse, P2 ;  /* 0x000000ffff1d7224 */ /* 0x100fe200010e0619 */
[----:B------:R-:W-:Y:S01]  /*fc70*/  LOP3.LUT R4, R5, R24, RZ, 0x3c, !PT ;  /* 0x0000001805047212 */ /* 0x000fe200078e3cff */
[----:B------:R-:W-:Y:S01]  /*fc80*/  IMAD.X R37, RZ, RZ, R25, P3 ;  /* 0x000000ffff257224 */ /* 0x000fe200018e0619 */
[----:B-1----:R-:W-:Y:S01]  /*fc90*/  @P1 SHF.R.U32.HI R13, RZ, R14, R3 ;  /* 0x0000000eff0d1219 */ /* 0x002fe20000011603 */
[----:B------:R-:W-:-:S02]  /*fca0*/  IMAD.MOV.U32 R5, RZ, RZ, R25 ;  /* 0x000000ffff057224 */ /* 0x000fc400078e0019 */
[C---:B------:R-:W-:Y:S01]  /*fcb0*/  IMAD R15, R8.reuse, UR5, R9 ;  /* 0x00000005080f7c24 */ /* 0x040fe2000f8e0209 */
[----:B------:R-:W5:Y:S01]  /*fcc0*/  LD.E.128 R24, desc[UR56][R26.64] ;  /* 0x000000381a187980 */ /* 0x000f62000c101d00 */
[----:B------:R-:W-:Y:S01]  /*fcd0*/  IMAD.WIDE.U32 R8, R8, UR4, R10 ;  /* 0x0000000408087c25 */ /* 0x000fe2000f8e000a */
[--C-:B------:R-:W-:Y:S01]  /*fce0*/  SHF.R.S32.HI R10, RZ, 0x1f, R13.reuse ;  /* 0x0000001fff0a7819 */ /* 0x100fe2000001140d */
[----:B------:R-:W-:Y:S01]  /*fcf0*/  ULDC.64 UR4, c[0x0][0xae0] ;  /* 0x0002b80000047ab9 */ /* 0x000fe20000000a00 */
[----:B------:R-:W5:Y:S01]  /*fd00*/  LD.E.128 R4, desc[UR56][R4.64] ;  /* 0x0000003804047980 */ /* 0x000f62000c101d00 */
[----:B------:R-:W-:-:S03]  /*fd10*/  IMAD.MOV R11, RZ, RZ, -R13 ;  /* 0x000000ffff0b7224 */ /* 0x000fc600078e0a0d */
[----:B------:R-:W5:Y:S01]  /*fd20*/  LD.E.128 R28, desc[UR56][R28.64] ;  /* 0x000000381c1c7980 */ /* 0x000f62000c101d00 */
[----:B------:R-:W-:-:S03]  /*fd30*/  IMAD R11, R0, R11, R12 ;  /* 0x0000000b000b7224 */ /* 0x000fc600078e020c */
[----:B------:R-:W5:Y:S01]  /*fd40*/  LD.E.128 R36, desc[UR56][R36.64] ;  /* 0x0000003824247980 */ /* 0x000f62000c101d00 */
[----:B------:R-:W-:Y:S01]  /*fd50*/  IMAD.IADD R9, R9, 0x1, R15 ;  /* 0x0000000109097824 */ /* 0x000fe200078e020f */
[----:B------:R-:W-:Y:S01]  /*fd60*/  @!PT LDS RZ, [RZ] ;  /* 0x00000000fffff984 */ /* 0x000fe20000000800 */
[----:B------:R-:W-:Y:S01]  /*fd70*/  @!PT LDS RZ, [RZ] ;  /* 0x00000000fffff984 */ /* 0x000fe20000000800 */
[----:B------:R-:W-:Y:S01]  /*fd80*/  @!PT LDS RZ, [RZ] ;  /* 0x00000000fffff984 */ /* 0x000fe20000000800 */
[----:B------:R-:W-:Y:S01]  /*fd90*/  @!PT LDS RZ, [RZ] ;  /* 0x00000000fffff984 */ /* 0x000fe20000000800 */
[----:B------:R0:W-:Y:S06]  /*fda0*/  MEMBAR.ALL.CTA ;  /* 0x0000000000007992 */ /* 0x0001ec0000008000 */
[----:B0-----:R-:W0:Y:S01]  /*fdb0*/  FENCE.VIEW.ASYNC.S ;  /* 0x00000000000073c6 */ /* 0x001e220000000000 */
[----:B------:R-:W-:Y:S01]  /*fdc0*/  IMAD R10, R10, UR4, RZ ;  /* 0x000000040a0a7c24 */ /* 0x000fe2000f8e02ff */
[----:B------:R-:W-:Y:S01]  /*fdd0*/  SHF.R.S32.HI R0, RZ, 0x1f, R11 ;  /* 0x0000001fff007819 */ /* 0x000fe2000001140b */
[----:B------:R-:W-:-:S04]  /*fde0*/  IMAD.WIDE.U32 R8, R13, UR4, R8 ;  /* 0x000000040d087c25 */ /* 0x000fc8000f8e0008 */
[----:B------:R-:W-:Y:S01]  /*fdf0*/  IMAD R15, R13, UR5, R10 ;  /* 0x000000050d0f7c24 */ /* 0x000fe2000f8e020a */
[----:B------:R-:W-:Y:S02]  /*fe00*/  ULDC.64 UR4, c[0x0][0xad8] ;  /* 0x0002b60000047ab9 */ /* 0x000fe40000000a00 */
[----:B------:R-:W-:Y:S02]  /*fe10*/  IMAD R0, R0, UR4, RZ ;  /* 0x0000000400007c24 */ /* 0x000fe4000f8e02ff */
[----:B------:R-:W-:Y:S02]  /*fe20*/  IMAD.IADD R9, R9, 0x1, R15 ;  /* 0x0000000109097824 */ /* 0x000fe400078e020f */
[----:B------:R-:W-:Y:S02]  /*fe30*/  VIADD R3, R2, 0x30820 ;  /* 0x0003082002037836 */ /* 0x000fe40000000000 */
[----:B------:R-:W-:-:S04]  /*fe40*/  IMAD.WIDE.U32 R8, R11, UR4, R8 ;  /* 0x000000040b087c25 */ /* 0x000fc8000f8e0008 */
[----:B------:R-:W-:Y:S01]  /*fe50*/  IMAD R41, R11, UR5, R0 ;  /* 0x000000050b297c24 */ /* 0x000fe2000f8e0200 */
[----:B------:R-:W-:Y:S01]  /*fe60*/  ULDC.64 UR4, c[0x0][0xa80] ;  /* 0x0002a00000047ab9 */ /* 0x000fe20000000a00 */
[----:B------:R-:W-:Y:S02]  /*fe70*/  PRMT R3, RZ, 0x654, R3 ;  /* 0x00000654ff037816 */ /* 0x000fe40000000003 */
[----:B------:R-:W-:Y:S01]  /*fe80*/  IMAD.IADD R41, R9, 0x1, R41 ;  /* 0x0000000109297824 */ /* 0x000fe200078e0229 */
[C---:B------:R-:W-:Y:S01]  /*fe90*/  LEA R40, P0, R8.reuse, UR4, 0x1 ;  /* 0x0000000408287c11 */ /* 0x040fe2000f8008ff */
[----:B------:R-:W-:Y:S01]  /*fea0*/  UMOV UR4, 0xffffffff ;  /* 0xffffffff00047882 */ /* 0x000fe20000000000 */
[----:B0-----:R0:W-:Y:S02]  /*feb0*/  SYNCS.ARRIVE.TRANS64.RED.A1T0 RZ, [R3+URZ], RZ ;  /* 0x000000ff03ff79a7 */ /* 0x0011e4000810043f */
[----:B------:R-:W-:Y:S01]  /*fec0*/  LEA.HI.X R41, R8, UR5, R41, 0x1, P0 ;  /* 0x0000000508297c11 */ /* 0x000fe200080f0c29 */
[----:B------:R-:W-:Y:S08]  /*fed0*/  BRA.DIV UR4, `(.L_x_12657) ;  /* 0x0000008a04207947 */ /* 0x000ff0000b800000 */
[----:B0-----:R-:W0:Y:S01]  /*fee0*/  SHFL.IDX PT, R3, R40, RZ, 0x181f ;  /* 0x00181fff28037589 */ /* 0x001e2200000e0000 */
[----:B------:R-:W-:Y:S01]  /*fef0*/  ULDC UR4, c[0x0][0xac8] ;  /* 0x0002b20000047ab9 */ /* 0x000fe20000000800 */
[----:B------:R-:W-:Y:S01]  /*ff00*/  IMAD R42, R73, 0xc0, R62 ;  /* 0x000000c0492a7824 */ /* 0x000fe200078e023e */
[----:B------:R-:W-:Y:S01]  /*ff10*/  ISETP.GE.AND P0, PT, R59, UR4, PT ;  /* 0x000000043b007c0c */ /* 0x000fe2000bf06270 */
[----:B------:R-:W1:Y:S02]  /*ff20*/  SHFL.IDX PT, R9, R40, 0x1, 0x181f ;  /* 0x00381f0028097f89 */ /* 0x000e6400000e0000 */
[C---:B------:R-:W-:Y:S01]  /*ff30*/  VIADD R20, R42.reuse, 0x60 ;  /* 0x000000602a147836 */ /* 0x040fe20000000000 */
[C---:B------:R-:W-:Y:S01]  /*ff40*/  IADD3 R12, R42.reuse, 0x30, RZ ;  /* 0x000000302a0c7810 */ /* 0x040fe20007ffe0ff */
[----:B------:R-:W2:Y:S01]  /*ff50*/  SHFL.IDX PT, R0, R41, RZ, 0x181f ;  /* 0x00181fff29007589 */ /* 0x000ea200000e0000 */
[-C--:B------:R-:W-:Y:S02]  /*ff60*/  ISETP.GE.OR P2, PT, R42, R63.reuse, P0 ;  /* 0x0000003f2a00720c */ /* 0x080fe40000746670 */
[-C--:B------:R-:W-:Y:S01]  /*ff70*/  ISETP.GE.OR P3, PT, R12, R63.reuse, P0 ;  /* 0x0000003f0c00720c */ /* 0x080fe20000766670 */
[----:B------:R-:W3:Y:S01]  /*ff80*/  SHFL.IDX PT, R14, R40, 0x2, 0x181f ;  /* 0x00581f00280e7f89 */ /* 0x000ee200000e0000 */
[----:B------:R-:W-:-:S03]  /*ff90*/  ISETP.GE.OR P4, PT, R20, R63, P0 ;  /* 0x0000003f1400720c */ /* 0x000fc60000786670 */
[----:B------:R-:W4:Y:S04]  /*ffa0*/  SHFL.IDX PT, R8, R41, 0x1, 0x181f ;  /* 0x00381f0029087f89 */ /* 0x000f2800000e0000 */
[----:B------:R-:W4:Y:S02]  /*ffb0*/  SHFL.IDX PT, R10, R41, 0x2, 0x181f ;  /* 0x00581f00290a7f89 */ /* 0x000f2400000e0000 */
[C---:B0-----:R-:W-:Y:S02]  /*ffc0*/  @!P2 LEA R32, P5, R59.reuse, R3, 0x1 ;  /* 0x000000033b20a211 */ /* 0x041fe400078a08ff */
[C---:B-1----:R-:W-:Y:S02]  /*ffd0*/  @!P3 LEA R20, P1, R59.reuse, R9, 0x1 ;  /* 0x000000093b14b211 */ /* 0x042fe400078208ff */
[----:B--2---:R-:W-:-:S02]  /*ffe0*/  @!P2 LEA.HI.X R3, R59, R0, R58, 0x1, P5 ;  /* 0x000000003b03a211 */ /* 0x004fc400028f0c3a */
[----:B------:R-:W0:Y:S01]  /*fff0*/  SHFL.IDX PT, R0, R41, 0x3, 0x181f ;  /* 0x00781f0029007f89 */ /* 0x000e2200000e0000 */
[C---:B---3--:R-:W-:Y:S02]  /*10000*/  @!P4 LEA R43, P5, R59.reuse, R14, 0x1 ;  /* 0x0000000e3b2bc211 */ /* 0x048fe400078a08ff */
[----:B------:R-:W-:Y:S01]  /*10010*/  @!P2 IMAD.MOV.U32 R9, RZ, RZ, R3 ;  /* 0x000000ffff09a224 */ /* 0x000fe200078e0003 */
[----:B------:R-:W1:Y:S01]  /*10020*/  SHFL.IDX PT, R14, R40, 0x3, 0x181f ;  /* 0x00781f00280e7f89 */ /* 0x000e6200000e0000 */
[C---:B----4-:R-:W-:Y:S01]  /*10030*/  @!P3 LEA.HI.X R21, R59.reuse, R8, R58, 0x1, P1 ;  /* 0x000000083b15b211 */ /* 0x050fe200008f0c3a */
[----:B------:R-:W-:Y:S01]  /*10040*/  @!P2 IMAD.MOV.U32 R8, RZ, RZ, R32 ;  /* 0x000000ffff08a224 */ /* 0x000fe200078e0020 */
[----:B------:R-:W-:-:S04]  /*10050*/  @!P4 LEA.HI.X R10, R59, R10, R58, 0x1, P5 ;  /* 0x0000000a3b0ac211 */ /* 0x000fc800028f0c3a */
[----:B-----5:R2:W-:Y:S04]  /*10060*/  @!P2 ST.E.128 desc[UR56][R8.64], R4 ;  /* 0x000000040800a985 */ /* 0x0205e8000c101d38 */
[----:B------:R3:W-:Y:S01]  /*10070*/  @!P3 ST.E.128 desc[UR56][R20.64], R24 ;  /* 0x000000181400b985 */ /* 0x0007e2000c101d38 */
[----:B--2---:R-:W-:Y:S02]  /*10080*/  @!P4 IMAD.MOV.U32 R4, RZ, RZ, R43 ;  /* 0x000000ffff04c224 */ /* 0x004fe400078e002b */
[----:B------:R-:W-:-:S05]  /*10090*/  @!P4 IMAD.MOV.U32 R5, RZ, RZ, R10 ;  /* 0x000000ffff05c224 */ /* 0x000fca00078e000a */
[----:B01----:R3:W-:Y:S02]  /*100a0*/  @!P4 ST.E.128 desc[UR56][R4.64], R28 ;  /* 0x0000001c0400c985 */ /* 0x0037e4000c101d38 */
.L_x_12839:
[----:B------:R-:W-:-:S05]  /*100b0*/  VIADD R42, R42, 0x90 ;  /* 0x000000902a2a7836 */ /* 0x000fca0000000000 */
[----:B------:R-:W-:-:S13]  /*100c0*/  ISETP.GE.OR P0, PT, R42, R63, P0 ;  /* 0x0000003f2a00720c */ /* 0x000fda0000706670 */
[----:B------:R-:W-:Y:S05]  /*100d0*/  @P0 BRA `(.L_x_12658) ;  /* 0x0000001000d40947 */ /* 0x000fea0003800000 */
[----:B------:R-:W-:-:S04]  /*100e0*/  LEA R14, P0, R59, R14, 0x1 ;  /* 0x0000000e3b0e7211 */ /* 0x000fc800078008ff */
[----:B------:R-:W-:-:S05]  /*100f0*/  LEA.HI.X R15, R59, R0, R58, 0x1, P0 ;  /* 0x000000003b0f7211 */ /* 0x000fca00000f0c3a */
[----:B------:R4:W-:Y:S01]  /*10100*/  ST.E.128 desc[UR56][R14.64], R36 ;  /* 0x000000240e007985 */ /* 0x0009e2000c101d38 */
[----:B------:R-:W-:Y:S05]  /*10110*/  BRA `(.L_x_12658) ;  /* 0x0000001000c47947 */ /* 0x000fea0003800000 */
.L_x_12656:
[----:B------:R-:W-:Y:S01]  /*10120*/  ULDC.64 UR4, c[0x0][0xb08] ;  /* 0x0002c20000047ab9 */ /* 0x000fe20000000a00 */
[----:B0-----:R-:W0:Y:S01]  /*10130*/  @P1 LDC R12, c[0x0][0xbec] ;  /* 0x0002fb00ff0c1b82 */ /* 0x001e220000000800 */
[----:B------:R-:W-:Y:S01]  /*10140*/  IMAD R9, R9, UR4, RZ ;  /* 0x0000000409097c24 */ /* 0x000fe2000f8e02ff */
[----:B------:R-:W-:Y:S01]  /*10150*/  SHF.R.S32.HI R3, RZ, 0x1f, R8 ;  /* 0x0000001fff037819 */ /* 0x000fe20000011408 */
[----:B------:R-:W-:Y:S01]  /*10160*/  IMAD.WIDE.U32 R4, R32, UR4, RZ ;  /* 0x0000000420047c25 */ /* 0x000fe2000f8e00ff */
[----:B------:R-:W-:-:S03]  /*10170*/  ULDC.64 UR6, c[0x0][0xb30] ;  /* 0x0002cc0000067ab9 */ /* 0x000fc60000000a00 */
[----:B------:R-:W-:Y:S01]  /*10180*/  IMAD R9, R32, UR5, R9 ;  /* 0x0000000520097c24 */ /* 0x000fe2000f8e0209 */
[----:B------:R-:W1:Y:S01]  /*10190*/  @P1 LDC R11, c[0x0][0xbf0] ;  /* 0x0002fc00ff0b1b82 */ /* 0x000e620000000800 */
[----:B------:R-:W-:Y:S02]  /*101a0*/  ULDC.64 UR4, c[0x0][0xb38] ;  /* 0x0002ce0000047ab9 */ /* 0x000fe40000000a00 */
        /* <DEDUP_REMOVED lines=12> */
[----:B------:R-:W-:Y:S01]  /*10270*/  SHF.R.S32.HI R7, RZ, 0x1f, R3 ;  /* 0x0000001fff077819 */ /* 0x000fe20000011403 */
[----:B------:R-:W-:-:S04]  /*10280*/  IMAD.WIDE.U32 R4, R70, UR4, R8 ;  /* 0x0000000446047c25 */ /* 0x000fc8000f8e0008 */
[----:B------:R-:W-:Y:S02]  /*10290*/  IMAD.MOV R9, RZ, RZ, -R3 ;  /* 0x000000ffff097224 */ /* 0x000fe400078e0a03 */
[----:B------:R-:W-:Y:S02]  /*102a0*/  IMAD R8, R7, UR6, RZ ;  /* 0x0000000607087c24 */ /* 0x000fe4000f8e02ff */
[----:B------:R-:W-:Y:S01]  /*102b0*/  IMAD R5, R70, UR5, R5 ;  /* 0x0000000546057c24 */ /* 0x000fe2000f8e0205 */
[----:B------:R-:W-:Y:S01]  /*102c0*/  ULDC.64 UR4, c[0x0][0xb28] ;  /* 0x0002ca0000047ab9 */ /* 0x000fe20000000a00 */
[----:B------:R-:W-:Y:S02]  /*102d0*/  IMAD R7, R0, R9, R65 ;  /* 0x0000000900077224 */ /* 0x000fe400078e0241 */
[C---:B------:R-:W-:Y:S02]  /*102e0*/  IMAD R9, R3.reuse, UR7, R8 ;  /* 0x0000000703097c24 */ /* 0x040fe4000f8e0208 */
[----:B------:R-:W-:Y:S01]  /*102f0*/  IMAD.WIDE.U32 R4, R3, UR6, R4 ;  /* 0x0000000603047c25 */ /* 0x000fe2000f8e0004 */
[----:B------:R-:W-:-:S02]  /*10300*/  SHF.R.S32.HI R3, RZ, 0x1f, R68 ;  /* 0x0000001fff037819 */ /* 0x000fc40000011444 */
[----:B------:R-:W-:Y:S01]  /*10310*/  SHF.R.S32.HI R0, RZ, 0x1f, R7 ;  /* 0x0000001fff007819 */ /* 0x000fe20000011407 */
[----:B------:R-:W-:Y:S01]  /*10320*/  IMAD.IADD R5, R5, 0x1, R9 ;  /* 0x0000000105057824 */ /* 0x000fe200078e0209 */
[----:B------:R-:W-:Y:S01]  /*10330*/  LEA.HI R8, R3, R68, RZ, 0x2 ;  /* 0x0000004403087211 */ /* 0x000fe200078f10ff */
[----:B------:R-:W-:Y:S02]  /*10340*/  VIADD R3, R2, 0x30820 ;  /* 0x0003082002037836 */ /* 0x000fe40000000000 */
[----:B------:R-:W-:Y:S01]  /*10350*/  IMAD R0, R0, UR4, RZ ;  /* 0x0000000400007c24 */ /* 0x000fe2000f8e02ff */
[----:B------:R-:W-:Y:S01]  /*10360*/  LOP3.LUT R9, R8, 0x7ffffffc, RZ, 0xc0, !PT ;  /* 0x7ffffffc08097812 */ /* 0x000fe200078ec0ff */
[----:B------:R-:W-:Y:S01]  /*10370*/  IMAD.WIDE.U32 R4, R7, UR4, R4 ;  /* 0x0000000407047c25 */ /* 0x000fe2000f8e0004 */
[----:B------:R-:W-:-:S03]  /*10380*/  PRMT R8, RZ, 0x654, R3 ;  /* 0x00000654ff087816 */ /* 0x000fc60000000003 */
[----:B------:R-:W-:Y:S01]  /*10390*/  IMAD.IADD R9, R68, 0x1, -R9 ;  /* 0x0000000144097824 */ /* 0x000fe200078e0a09 */
[----:B------:R0:W-:Y:S01]  /*103a0*/  SYNCS.ARRIVE.TRANS64.RED.A1T0 RZ, [R8+URZ], RZ ;  /* 0x000000ff08ff79a7 */ /* 0x0001e2000810043f */
[----:B------:R-:W-:Y:S01]  /*103b0*/  IMAD R3, R7, UR5, R0 ;  /* 0x0000000507037c24 */ /* 0x000fe2000f8e0200 */
[----:B------:R-:W-:Y:S01]  /*103c0*/  ULDC.64 UR4, c[0x0][0xb00] ;  /* 0x0002c00000047ab9 */ /* 0x000fe20000000a00 */
[----:B------:R-:W-:Y:S01]  /*103d0*/  IMAD.SHL.U32 R7, R9, 0x2, RZ ;  /* 0x0000000209077824 */ /* 0x000fe200078e00ff */
[C---:B------:R-:W-:Y:S01]  /*103e0*/  LEA R0, P0, R4.reuse, UR4, 0x2 ;  /* 0x0000000404007c11 */ /* 0x040fe2000f8010ff */
[----:B------:R-:W-:Y:S01]  /*103f0*/  IMAD.IADD R3, R5, 0x1, R3 ;  /* 0x0000000105037824 */ /* 0x000fe200078e0203 */
[----:B------:R-:W-:Y:S01]  /*10400*/  UMOV UR4, 0xffffffff ;  /* 0xffffffff00047882 */ /* 0x000fe20000000000 */
[C---:B------:R-:W-:Y:S02]  /*10410*/  VIADD R32, R7.reuse, 0x30 ;  /* 0x0000003007207836 */ /* 0x040fe40000000000 */
[C---:B------:R-:W-:Y:S01]  /*10420*/  VIADD R60, R7.reuse, 0x38 ;  /* 0x00000038073c7836 */ /* 0x040fe20000000000 */
[----:B------:R-:W-:Y:S01]  /*10430*/  LEA.HI.X R4, R4, UR5, R3, 0x2, P0 ;  /* 0x0000000504047c11 */ /* 0x000fe200080f1403 */
        /* <DEDUP_REMOVED lines=11> */
[----:B------:R-:W-:Y:S01]  /*104f0*/  SHF.R.S32.HI R72, RZ, 0x1f, R71 ;  /* 0x0000001fff487819 */ /* 0x000fe20000011447 */
[----:B0-----:R-:W-:Y:S06]  /*10500*/  BRA.DIV UR4, `(.L_x_12659) ;  /* 0x00000086049c7947 */ /* 0x001fec000b800000 */
[----:B------:R0:W1:Y:S04]  /*10510*/  SHFL.IDX PT, R3, R4, RZ, 0x1c1f ;  /* 0x001c1fff04037589 */ /* 0x00006800000e0000 */
[----:B------:R0:W2:Y:S02]  /*10520*/  SHFL.IDX PT, R14, R0, RZ, 0x1c1f ;  /* 0x001c1fff000e7589 */ /* 0x0000a400000e0000 */
.L_x_12842:
[----:B------:R-:W-:Y:S01]  /*10530*/  ISETP.GE.AND P0, PT, R10, R63, PT ;  /* 0x0000003f0a00720c */ /* 0x000fe20003f06270 */
[----:B------:R-:W-:-:S12]  /*10540*/  BSSY B1, `(.L_x_12660) ;  /* 0x0000023000017945 */ /* 0x000fd80003800000 */
[----:B------:R-:W-:Y:S05]  /*10550*/  @P0 BRA `(.L_x_12661) ;  /* 0x0000000000840947 */ /* 0x000fea0003800000 */
[----:B------:R-:W-:Y:S02]  /*10560*/  ULDC UR4, c[0x0][0xac8] ;  /* 0x0002b20000047ab9 */ /* 0x000fe40000000800 */
[----:B------:R-:W-:Y:S02]  /*10570*/  ISETP.GE.AND P3, PT, R7, UR4, PT ;  /* 0x0000000407007c0c */ /* 0x000fe4000bf66270 */
[----:B------:R-:W-:Y:S02]  /*10580*/  ISETP.GE.AND P1, PT, R62, UR4, PT ;  /* 0x000000043e007c0c */ /* 0x000fe4000bf26270 */
[----:B------:R-:W-:Y:S02]  /*10590*/  ISETP.GE.AND P0, PT, R65, UR4, PT ;  /* 0x0000000441007c0c */ /* 0x000fe4000bf06270 */
[----:B------:R-:W-:-:S07]  /*105a0*/  ISETP.GE.AND P4, PT, R67, UR4, PT ;  /* 0x0000000443007c0c */ /* 0x000fce000bf86270 */
[----:B-1----:R-:W-:Y:S02]  /*105b0*/  @!P3 IMAD.MOV.U32 R15, RZ, RZ, R3 ;  /* 0x000000ffff0fb224 */ /* 0x002fe400078e0003 */
[CC--:B--2---:R-:W-:Y:S01]  /*105c0*/  @!P1 LEA R10, P5, R62.reuse, R14.reuse, 0x2 ;  /* 0x0000000e3e0a9211 */ /* 0x0c4fe200078a10ff */
[----:B------:R-:W-:Y:S01]  /*105d0*/  @!P3 IMAD.WIDE R8, R7, 0x4, R14 ;  /* 0x000000040708b825 */ /* 0x000fe200078e020e */
[----:B------:R-:W-:Y:S02]  /*105e0*/  @!P0 LEA R12, P2, R65, R14, 0x2 ;  /* 0x0000000e410c8211 */ /* 0x000fe400078410ff */
[-C--:B------:R-:W-:Y:S02]  /*105f0*/  @!P1 LEA.HI.X R11, R62, R3.reuse, R64, 0x2, P5 ;  /* 0x000000033e0b9211 */ /* 0x080fe400028f1440 */
[----:B------:R1:W-:Y:S01]  /*10600*/  @!P3 ST.E.64 desc[UR56][R8.64], R20 ;  /* 0x000000140800b985 */ /* 0x0003e2000c101b38 */
[----:B------:R-:W-:Y:S02]  /*10610*/  ISETP.GE.AND P3, PT, R69, UR4, PT ;  /* 0x0000000445007c0c */ /* 0x000fe4000bf66270 */
[----:B------:R-:W-:Y:S01]  /*10620*/  @!P0 LEA.HI.X R13, R65, R3, R66, 0x2, P2 ;  /* 0x00000003410d8211 */ /* 0x000fe200010f1442 */
[----:B------:R2:W-:Y:S01]  /*10630*/  @!P1 ST.E.64 desc[UR56][R10.64], R26 ;  /* 0x0000001a0a009985 */ /* 0x0005e2000c101b38 */
[----:B------:R-:W-:-:S02]  /*10640*/  ISETP.GE.AND P2, PT, R71, UR4, PT ;  /* 0x0000000447007c0c */ /* 0x000fc4000bf46270 */
[CC--:B------:R-:W-:Y:S01]  /*10650*/  @!P4 LEA R24, P5, R67.reuse, R14.reuse, 0x2 ;  /* 0x0000000e4318c211 */ /* 0x0c0fe200078a10ff */
[----:B------:R3:W-:Y:S01]  /*10660*/  @!P0 ST.E.64 desc[UR56][R12.64], R28 ;  /* 0x0000001c0c008985 */ /* 0x0007e2000c101b38 */
[----:B------:R-:W-:Y:S02]  /*10670*/  ISETP.GE.AND P1, PT, R32, UR4, PT ;  /* 0x0000000420007c0c */ /* 0x000fe4000bf26270 */
[----:B------:R-:W-:Y:S02]  /*10680*/  ISETP.GE.AND P0, PT, R60, UR4, PT ;  /* 0x000000043c007c0c */ /* 0x000fe4000bf06270 */
[----:B------:R-:W-:Y:S02]  /*10690*/  @!P4 LEA.HI.X R25, R67, R3, R68, 0x2, P5 ;  /* 0x000000034319c211 */ /* 0x000fe400028f1444 */
[----:B------:R-:W-:-:S03]  /*106a0*/  @!P3 LEA R58, P5, R69, R14, 0x2 ;  /* 0x0000000e453ab211 */ /* 0x000fc600078a10ff */
[----:B------:R3:W-:Y:S01]  /*106b0*/  @!P4 ST.E.64 desc[UR56][R24.64], R30 ;  /* 0x0000001e1800c985 */ /* 0x0007e2000c101b38 */
[-C--:B-1----:R-:W-:Y:S02]  /*106c0*/  @!P2 LEA R8, P4, R71, R14.reuse, 0x2 ;  /* 0x0000000e4708a211 */ /* 0x082fe400078810ff */
[-C--:B------:R-:W-:Y:S02]  /*106d0*/  @!P3 LEA.HI.X R59, R69, R3.reuse, R70, 0x2, P5 ;  /* 0x00000003453bb211 */ /* 0x080fe400028f1446 */
[-C--:B--2---:R-:W-:Y:S02]  /*106e0*/  @!P1 LEA R10, P5, R32, R14.reuse, 0x2 ;  /* 0x0000000e200a9211 */ /* 0x084fe400078a10ff */
        /* <DEDUP_REMOVED lines=8> */
.L_x_12661:
[----:B------:R-:W-:Y:S05]  /*10770*/  BSYNC B1 ;  /* 0x0000000000017941 */ /* 0x000fea0003800000 */
.L_x_12660:
[----:B------:R-:W-:-:S03]  /*10780*/  UMOV UR4, 0xffffffff ;  /* 0xffffffff00047882 */ /* 0x000fc60000000000 */
[----:B------:R-:W-:Y:S05]  /*10790*/  BRA.DIV UR4, `(.L_x_12662) ;  /* 0x00000086042c7947 */ /* 0x000fea000b800000 */
[----:B-1----:R1:W4:Y:S04]  /*107a0*/  SHFL.IDX PT, R3, R4, 0x1, 0x1c1f ;  /* 0x003c1f0004037f89 */ /* 0x00232800000e0000 */
[----:B--23--:R1:W2:Y:S02]  /*107b0*/  SHFL.IDX PT, R14, R0, 0x1, 0x1c1f ;  /* 0x003c1f00000e7f89 */ /* 0x00c2a400000e0000 */
.L_x_12846:
[----:B------:R-:W-:-:S13]  /*107c0*/  ISETP.GE.AND P0, PT, R6, R63, PT ;  /* 0x0000003f0600720c */ /* 0x000fda0003f06270 */
[----:B------:R-:W-:Y:S05]  /*107d0*/  @P0 BRA `(.L_x_12658) ;  /* 0x0000000c00140947 */ /* 0x000fea0003800000 */
[----:B------:R-:W-:Y:S02]  /*107e0*/  ULDC UR4, c[0x0][0xac8] ;  /* 0x0002b20000047ab9 */ /* 0x000fe40000000800 */
[----:B------:R-:W-:Y:S02]  /*107f0*/  ISETP.GE.AND P4, PT, R7, UR4, PT ;  /* 0x0000000407007c0c */ /* 0x000fe4000bf86270 */
[----:B------:R-:W-:Y:S02]  /*10800*/  ISETP.GE.AND P5, PT, R62, UR4, PT ;  /* 0x000000043e007c0c */ /* 0x000fe4000bfa6270 */
[----:B------:R-:W-:Y:S02]  /*10810*/  ISETP.GE.AND P0, PT, R65, UR4, PT ;  /* 0x0000000441007c0c */ /* 0x000fe4000bf06270 */
[----:B------:R-:W-:Y:S02]  /*10820*/  ISETP.GE.AND P1, PT, R67, UR4, PT ;  /* 0x0000000443007c0c */ /* 0x000fe4000bf26270 */
[----:B------:R-:W-:-:S05]  /*10830*/  ISETP.GE.AND P2, PT, R69, UR4, PT ;  /* 0x0000000445007c0c */ /* 0x000fca000bf46270 */
[----:B----4-:R-:W-:Y:S02]  /*10840*/  @!P4 IMAD.MOV.U32 R15, RZ, RZ, R3 ;  /* 0x000000ffff0fc224 */ /* 0x010fe400078e0003 */
        /* <DEDUP_REMOVED lines=9> */
[----:B------:R-:W-:Y:S02]  /*108e0*/  ISETP.GE.AND P4, PT, R32, UR4, PT ;  /* 0x0000000420007c0c */ /* 0x000fe4000bf86270 */
[-C--:B------:R-:W-:Y:S01]  /*108f0*/  @!P1 LEA.HI.X R11, R67, R3.reuse, R68, 0x2, P5 ;  /* 0x00000003430b9211 */ /* 0x080fe200028f1444 */
[----:B------:R1:W-:Y:S01]  /*10900*/  @!P0 ST.E.64 desc[UR56][R8.64], R48 ;  /* 0x0000003008008985 */ /* 0x0003e2000c101b38 */
[C---:B------:R-:W-:Y:S02]  /*10910*/  @!P2 LEA R12, P5, R69.reuse, R14, 0x2 ;  /* 0x0000000e450ca211 */ /* 0x040fe400078a10ff */
[----:B------:R-:W-:Y:S01]  /*10920*/  ISETP.GE.AND P0, PT, R60, UR4, PT ;  /* 0x000000043c007c0c */ /* 0x000fe2000bf06270 */
[----:B------:R1:W-:Y:S01]  /*10930*/  @!P1 ST.E.64 desc[UR56][R10.64], R50 ;  /* 0x000000320a009985 */ /* 0x0003e2000c101b38 */
[----:B------:R-:W-:-:S02]  /*10940*/  @!P2 LEA.HI.X R13, R69, R3, R70, 0x2, P5 ;  /* 0x00000003450da211 */ /* 0x000fc400028f1446 */
[----:B------:R-:W-:-:S03]  /*10950*/  @!P3 LEA R20, P5, R71, R14, 0x2 ;  /* 0x0000000e4714b211 */ /* 0x000fc600078a10ff */
[----:B------:R1:W-:Y:S01]  /*10960*/  @!P2 ST.E.64 desc[UR56][R12.64], R52 ;  /* 0x000000340c00a985 */ /* 0x0003e2000c101b38 */
[----:B------:R-:W-:Y:S02]  /*10970*/  @!P3 LEA.HI.X R21, R71, R3, R72, 0x2, P5 ;  /* 0x000000034715b211 */ /* 0x000fe400028f1448 */
[----:B0-----:R-:W-:-:S03]  /*10980*/  @!P4 LEA R4, P5, R32, R14, 0x2 ;  /* 0x0000000e2004c211 */ /* 0x001fc600078a10ff */
[----:B------:R1:W-:Y:S01]  /*10990*/  @!P3 ST.E.64 desc[UR56][R20.64], R54 ;  /* 0x000000361400b985 */ /* 0x0003e2000c101b38 */
[----:B------:R-:W-:-:S05]  /*109a0*/  @!P4 LEA.HI.X R5, R32, R3, R73, 0x2, P5 ;  /* 0x000000032005c211 */ /* 0x000fca00028f1449 */
[----:B------:R1:W-:Y:S01]  /*109b0*/  @!P4 ST.E.64 desc[UR56][R4.64], R56 ;  /* 0x000000380400c985 */ /* 0x0003e2000c101b38 */
[----:B------:R-:W-:Y:S05]  /*109c0*/  @P0 BRA `(.L_x_12658) ;  /* 0x0000000800980947 */ /* 0x000fea0003800000 */
[----:B------:R-:W-:-:S04]  /*109d0*/  LEA R14, P0, R60, R14, 0x2 ;  /* 0x0000000e3c0e7211 */ /* 0x000fc800078010ff */
[----:B------:R-:W-:-:S05]  /*109e0*/  LEA.HI.X R15, R60, R3, R61, 0x2, P0 ;  /* 0x000000033c0f7211 */ /* 0x000fca00000f143d */
[----:B------:R0:W-:Y:S01]  /*109f0*/  ST.E.64 desc[UR56][R14.64], R150 ;  /* 0x000000960e007985 */ /* 0x0001e2000c101b38 */
[----:B------:R-:W-:Y:S05]  /*10a00*/  BRA `(.L_x_12658) ;  /* 0x0000000800887947 */ /* 0x000fea0003800000 */
.L_x_12654:
[----:B------:R-:W2:Y:S01]  /*10a10*/  LDL R8, [R1+0x60] ;  /* 0x0000600001087983 */ /* 0x000ea20000100800 */
[----:B------:R-:W-:Y:S01]  /*10a20*/  ULDC.64 UR6, c[0x0][0xc08] ;  /* 0x0003020000067ab9 */ /* 0x000fe20000000a00 */
[----:B------:R-:W-:Y:S01]  /*10a30*/  ULDC.64 UR4, c[0x0][0xc00] ;  /* 0x0003000000047ab9 */ /* 0x000fe20000000a00 */
[----:B------:R-:W-:Y:S01]  /*10a40*/  ISETP.NE.U32.AND P1, PT, RZ, UR6, PT ;  /* 0x00000006ff007c0c */ /* 0x000fe2000bf25070 */
[----:B-----5:R-:W-:Y:S01]  /*10a50*/  IMAD.MOV.U32 R25, RZ, RZ, RZ ;  /* 0x000000ffff197224 */ /* 0x020fe200078e00ff */
        /* <DEDUP_REMOVED lines=11> */
[----:B------:R-:W-:Y:S02]  /*10b10*/  ISETP.GT.AND P3, PT, R75, 0xbf, PT ;  /* 0x000000bf4b00780c */ /* 0x000fe40003f64270 */
[----:B--2---:R-:W-:-:S13]  /*10b20*/  ISETP.NE.AND P2, PT, R8, RZ, PT ;  /* 0x000000ff0800720c */ /* 0x004fda0003f45270 */
[----:B------:R-:W1:Y:S02]  /*10b30*/  @!P2 LDC R8, c[0x0][0xad4] ;  /* 0x0002b500ff08ab82 */ /* 0x000e640000000800 */
[----:B-1----:R0:W-:Y:S01]  /*10b40*/  @!P2 STL [R1+0x60], R8 ;  /* 0x000060080100a387 */ /* 0x0021e20000100800 */
[----:B------:R-:W-:Y:S01]  /*10b50*/  ISETP.GT.AND P2, PT, R8, 0x1, PT ;  /* 0x000000010800780c */ /* 0x000fe20003f44270 */
[----:B------:R-:W-:-:S12]  /*10b60*/  @P1 BRA `(.L_x_12663) ;  /* 0x0000000000101947 */ /* 0x000fd80003800000 */
[----:B------:R-:W-:Y:S05]  /*10b70*/  @!P0 BRA `(.L_x_12663) ;  /* 0x00000000000c8947 */ /* 0x000fea0003800000 */
[----:B------:R-:W2:Y:S04]  /*10b80*/  LDG.E R0, desc[UR56][R4.64] ;  /* 0x0000003804007981 */ /* 0x000ea8000c1e1900 */
[----:B-----5:R-:W2:Y:S02]  /*10b90*/  LDG.E R21, desc[UR56][R4.64+0x4] ;  /* 0x0000043804157981 */ /* 0x020ea4000c1e1900 */
[----:B--2---:R-:W-:-:S07]  /*10ba0*/  IMAD.IADD R21, R21, 0x1, -R0 ;  /* 0x0000000115157824 */ /* 0x004fce00078e0a00 */
.L_x_12663:
[----:B------:R-:W-:Y:S01]  /*10bb0*/  BSSY B1, `(.L_x_12664) ;  /* 0x000003a000017945 */ /* 0x000fe20003800000 */
[----:B------:R-:W-:Y:S02]  /*10bc0*/  SEL R37, R74, RZ, !P0 ;  /* 0x000000ff4a257207 */ /* 0x000fe40004000000 */
[----:B------:R-:W-:Y:S02]  /*10bd0*/  SEL R63, R63, RZ, !P0 ;  /* 0x000000ff3f3f7207 */ /* 0x000fe40004000000 */
[----:B-----5:R-:W-:Y:S01]  /*10be0*/  SHF.R.S32.HI R24, RZ, 0x1f, R25 ;  /* 0x0000001fff187819 */ /* 0x020fe20000011419 */
[----:B------:R-:W-:Y:S06]  /*10bf0*/  @P3 BRA `(.L_x_12665) ;  /* 0x0000000000d43947 */ /* 0x000fec0003800000 */
[----:B------:R-:W2:Y:S01]  /*10c00*/  LDL R0, [R1+0x68] ;  /* 0x0000680001007983 */ /* 0x000ea20000100800 */
[----:B------:R-:W1:Y:S01]  /*10c10*/  LDC R26, c[0x0][0xbe8] ;  /* 0x0002fa00ff1a7b82 */ /* 0x000e620000000800 */
[----:B0-----:R-:W2:Y:S02]  /*10c20*/  S2R R4, SR_TID.X ;  /* 0x0000000000047919 */ /* 0x001ea40000002100 */
[----:B--2---:R-:W-:Y:S02]  /*10c30*/  IMAD R0, R0, 0xc0, R4 ;  /* 0x000000c000007824 */ /* 0x004fe400078e0204 */
[----:B-1----:R-:W-:Y:S02]  /*10c40*/  IMAD R4, R21, R26, RZ ;  /* 0x0000001a15047224 */ /* 0x002fe400078e02ff */
        /* <DEDUP_REMOVED lines=48> */
.L_x_12665:
[----:B------:R-:W-:Y:S05]  /*10f50*/  BSYNC B1 ;  /* 0x0000000000017941 */ /* 0x000fea0003800000 */
.L_x_12664:
[----:B------:R-:W-:Y:S05]  /*10f60*/  @P2 BRA `(.L_x_12658) ;  /* 0x0000000400302947 */ /* 0x000fea0003800000 */
[----:B------:R-:W2:Y:S01]  /*10f70*/  LDL.LU R12, [R1+0x58] ;  /* 0x00005800010c7983 */ /* 0x000ea20000300800 */
[----:B------:R-:W3:Y:S01]  /*10f80*/  LDC R10, c[0x0][0xbe8] ;  /* 0x0002fa00ff0a7b82 */ /* 0x000ee20000000800 */
[----:B------:R-:W-:Y:S01]  /*10f90*/  ULDC.64 UR4, c[0x0][0xaa0] ;  /* 0x0002a80000047ab9 */ /* 0x000fe20000000a00 */
[----:B------:R-:W-:Y:S01]  /*10fa0*/  IMAD R3, R3, 0x30, R62 ;  /* 0x0000003003037824 */ /* 0x000fe200078e023e */
[----:B------:R-:W4:Y:S01]  /*10fb0*/  LDL R26, [R1+0x68] ;  /* 0x00006800011a7983 */ /* 0x000f220000100800 */
[----:B------:R-:W-:Y:S01]  /*10fc0*/  IMAD R0, R24, UR4, RZ ;  /* 0x0000000418007c24 */ /* 0x000fe2000f8e02ff */
[----:B------:R-:W-:Y:S01]  /*10fd0*/  ULDC.64 UR6, c[0x0][0xaf0] ;  /* 0x0002bc0000067ab9 */ /* 0x000fe20000000a00 */
[----:B01----:R-:W-:-:S04]  /*10fe0*/  IMAD.WIDE.U32 R4, R25, UR4, RZ ;  /* 0x0000000419047c25 */ /* 0x003fc8000f8e00ff */
[----:B------:R-:W-:Y:S01]  /*10ff0*/  IMAD R7, R25, UR5, R0 ;  /* 0x0000000519077c24 */ /* 0x000fe2000f8e0200 */
[----:B------:R-:W-:Y:S01]  /*11000*/  ULDC.64 UR4, c[0x0][0xae8] ;  /* 0x0002ba0000047ab9 */ /* 0x000fe20000000a00 */
[----:B------:R-:W-:-:S03]  /*11010*/  IMAD R6, R63, UR6, RZ ;  /* 0x000000063f067c24 */ /* 0x000fc6000f8e02ff */
[----:B------:R-:W-:Y:S02]  /*11020*/  IADD3 R5, R5, R7, RZ ;  /* 0x0000000705057210 */ /* 0x000fe40007ffe0ff */
[----:B---3--:R-:W-:-:S13]  /*11030*/  ISETP.NE.AND P0, PT, R10, 0x1, PT ;  /* 0x000000010a00780c */ /* 0x008fda0003f05270 */
[----:B------:R-:W0:Y:S08]  /*11040*/  @P0 LDC R9, c[0x0][0xbec] ;  /* 0x0002fb00ff090b82 */ /* 0x000e300000000800 */
[----:B------:R-:W1:Y:S01]  /*11050*/  @P0 LDC R11, c[0x0][0xbf0] ;  /* 0x0002fc00ff0b0b82 */ /* 0x000e620000000800 */
[----:B--2---:R-:W-:-:S04]  /*11060*/  IMAD.WIDE.U32 R4, R12, UR4, R4 ;  /* 0x000000040c047c25 */ /* 0x004fc8000f8e0004 */
[----:B----4-:R-:W-:Y:S02]  /*11070*/  IMAD R8, R26, 0xc0, R3 ;  /* 0x000000c01a087824 */ /* 0x010fe400078e0203 */
[----:B------:R-:W-:Y:S01]  /*11080*/  IMAD R5, R12, UR5, R5 ;  /* 0x000000050c057c24 */ /* 0x000fe2000f8e0205 */
[----:B------:R-:W-:Y:S01]  /*11090*/  ULDC.64 UR4, c[0x0][0xae0] ;  /* 0x0002b80000047ab9 */ /* 0x000fe20000000a00 */
[----:B0-----:R-:W-:-:S04]  /*110a0*/  @P0 IMAD.HI.U32 R0, R8, R9, RZ ;  /* 0x0000000908000227 */ /* 0x001fc800078e00ff */
[----:B------:R-:W-:Y:S01]  /*110b0*/  IMAD.MOV.U32 R3, RZ, RZ, R8 ;  /* 0x000000ffff037224 */ /* 0x000fe200078e0008 */
[----:B-1----:R-:W-:Y:S01]  /*110c0*/  @P0 SHF.R.U32.HI R3, RZ, R11, R0 ;  /* 0x0000000bff030219 */ /* 0x002fe20000011600 */
[C---:B------:R-:W-:Y:S02]  /*110d0*/  IMAD R9, R37.reuse, UR7, R6 ;  /* 0x0000000725097c24 */ /* 0x040fe4000f8e0206 */
[----:B------:R-:W-:Y:S01]  /*110e0*/  IMAD.WIDE.U32 R4, R37, UR6, R4 ;  /* 0x0000000625047c25 */ /* 0x000fe2000f8e0004 */
[--C-:B------:R-:W-:Y:S01]  /*110f0*/  SHF.R.S32.HI R0, RZ, 0x1f, R3.reuse ;  /* 0x0000001fff007819 */ /* 0x100fe20000011403 */
[----:B------:R-:W-:Y:S02]  /*11100*/  ULDC.64 UR6, c[0x0][0xa80] ;  /* 0x0002a00000067ab9 */ /* 0x000fe40000000a00 */
[----:B------:R-:W-:Y:S02]  /*11110*/  IMAD.MOV R7, RZ, RZ, -R3 ;  /* 0x000000ffff077224 */ /* 0x000fe400078e0a03 */
[----:B------:R-:W-:-:S02]  /*11120*/  IMAD R0, R0, UR4, RZ ;  /* 0x0000000400007c24 */ /* 0x000fc4000f8e02ff */
        /* <DEDUP_REMOVED lines=10> */
[----:B------:R-:W-:Y:S02]  /*111d0*/  ULDC UR4, c[0x0][0xac8] ;  /* 0x0002b20000047ab9 */ /* 0x000fe40000000800 */
[----:B------:R-:W-:Y:S01]  /*111e0*/  ISETP.GE.AND P0, PT, R59, UR4, PT ;  /* 0x000000043b007c0c */ /* 0x000fe2000bf06270 */
[----:B------:R-:W-:Y:S01]  /*111f0*/  IMAD.IADD R3, R5, 0x1, R3 ;  /* 0x0000000105037824 */ /* 0x000fe200078e0203 */
[----:B------:R-:W-:Y:S01]  /*11200*/  LEA R7, P1, R4, UR6, 0x1 ;  /* 0x0000000604077c11 */ /* 0x000fe2000f8208ff */
[----:B------:R-:W-:-:S03]  /*11210*/  UMOV UR4, 0xffffffff ;  /* 0xffffffff00047882 */ /* 0x000fc60000000000 */
[----:B------:R-:W-:Y:S01]  /*11220*/  LEA.HI.X R20, R4, UR7, R3, 0x1, P1 ;  /* 0x0000000704147c11 */ /* 0x000fe200088f0c03 */
[----:B------:R-:W-:Y:S08]  /*11230*/  BRA.DIV UR4, `(.L_x_12666) ;  /* 0x0000007a04cc7947 */ /* 0x000ff0000b800000 */
[----:B------:R-:W0:Y:S01]  /*11240*/  SHFL.IDX PT, R3, R7, RZ, 0x181f ;  /* 0x00181fff07037589 */ /* 0x000e2200000e0000 */
[----:B------:R-:W-:Y:S02]  /*11250*/  IMAD R21, R21, R10, RZ ;  /* 0x0000000a15157224 */ /* 0x000fe400078e02ff */
[----:B------:R-:W-:Y:S01]  /*11260*/  IMAD R24, R26, 0xc0, R62 ;  /* 0x000000c01a187824 */ /* 0x000fe200078e023e */
[----:B------:R-:W1:Y:S03]  /*11270*/  SHFL.IDX PT, R0, R20, RZ, 0x181f ;  /* 0x00181fff14007589 */ /* 0x000e6600000e0000 */
[C---:B------:R-:W-:Y:S01]  /*11280*/  VIADD R8, R24.reuse, 0x30 ;  /* 0x0000003018087836 */ /* 0x040fe20000000000 */
[----:B------:R-:W2:Y:S01]  /*11290*/  SHFL.IDX PT, R5, R7, 0x1, 0x181f ;  /* 0x00381f0007057f89 */ /* 0x000ea200000e0000 */
[C---:B------:R-:W-:Y:S01]  /*112a0*/  ISETP.GE.OR P2, PT, R24.reuse, R21, P0 ;  /* 0x000000151800720c */ /* 0x040fe20000746670 */
[----:B------:R-:W-:-:S02]  /*112b0*/  VIADD R10, R24, 0x60 ;  /* 0x00000060180a7836 */ /* 0x000fc40000000000 */
[----:B------:R-:W3:Y:S01]  /*112c0*/  SHFL.IDX PT, R14, R7, 0x2, 0x181f ;  /* 0x00581f00070e7f89 */ /* 0x000ee200000e0000 */
[-C--:B------:R-:W-:Y:S02]  /*112d0*/  ISETP.GE.OR P3, PT, R8, R21.reuse, P0 ;  /* 0x000000150800720c */ /* 0x080fe40000766670 */
[----:B------:R-:W-:Y:S01]  /*112e0*/  ISETP.GE.OR P4, PT, R10, R21, P0 ;  /* 0x000000150a00720c */ /* 0x000fe20000786670 */
[----:B------:R-:W4:Y:S04]  /*112f0*/  SHFL.IDX PT, R4, R20, 0x1, 0x181f ;  /* 0x00381f0014047f89 */ /* 0x000f2800000e0000 */
[----:B------:R-:W5:Y:S02]  /*11300*/  SHFL.IDX PT, R6, R20, 0x2, 0x181f ;  /* 0x00581f0014067f89 */ /* 0x000f6400000e0000 */
[----:B0-----:R-:W-:-:S04]  /*11310*/  @!P2 LEA R10, P5, R59, R3, 0x1 ;  /* 0x000000033b0aa211 */ /* 0x001fc800078a08ff */
[C---:B-1----:R-:W-:Y:S02]  /*11320*/  @!P2 LEA.HI.X R3, R59.reuse, R0, R58, 0x1, P5 ;  /* 0x000000003b03a211 */ /* 0x042fe400028f0c3a */
[----:B------:R0:W1:Y:S01]  /*11330*/  SHFL.IDX PT, R0, R20, 0x3, 0x181f ;  /* 0x00781f0014007f89 */ /* 0x00006200000e0000 */
[C---:B--2---:R-:W-:Y:S02]  /*11340*/  @!P3 LEA R8, P1, R59.reuse, R5, 0x1 ;  /* 0x000000053b08b211 */ /* 0x044fe400078208ff */
[----:B------:R-:W-:Y:S01]  /*11350*/  @!P2 IMAD.MOV.U32 R11, RZ, RZ, R3 ;  /* 0x000000ffff0ba224 */ /* 0x000fe200078e0003 */
[----:B---3--:R-:W-:-:S04]  /*11360*/  @!P4 LEA R25, P5, R59, R14, 0x1 ;  /* 0x0000000e3b19c211 */ /* 0x008fc800078a08ff */
[----:B------:R0:W-:Y:S01]  /*11370*/  @!P2 ST.E.128 desc[UR56][R10.64], RZ ;  /* 0x000000ff0a00a985 */ /* 0x0001e2000c101d38 */
[C-C-:B----4-:R-:W-:Y:S01]  /*11380*/  @!P3 LEA.HI.X R9, R59.reuse, R4, R58.reuse, 0x1, P1 ;  /* 0x000000043b09b211 */ /* 0x150fe200008f0c3a */
[----:B------:R-:W-:Y:S02]  /*11390*/  @!P4 IMAD.MOV.U32 R4, RZ, RZ, R25 ;  /* 0x000000ffff04c224 */ /* 0x000fe400078e0019 */
[----:B------:R0:W2:Y:S01]  /*113a0*/  SHFL.IDX PT, R14, R7, 0x3, 0x181f ;  /* 0x00781f00070e7f89 */ /* 0x0000a200000e0000 */
[----:B-----5:R-:W-:-:S03]  /*113b0*/  @!P4 LEA.HI.X R5, R59, R6, R58, 0x1, P5 ;  /* 0x000000063b05c211 */ /* 0x020fc600028f0c3a */
[----:B------:R0:W-:Y:S04]  /*113c0*/  @!P3 ST.E.128 desc[UR56][R8.64], RZ ;  /* 0x000000ff0800b985 */ /* 0x0001e8000c101d38 */
[----:B------:R0:W-:Y:S02]  /*113d0*/  @!P4 ST.E.128 desc[UR56][R4.64], RZ ;  /* 0x000000ff0400c985 */ /* 0x0001e4000c101d38 */
.L_x_12855:
[----:B------:R-:W-:-:S05]  /*113e0*/  VIADD R24, R24, 0x90 ;  /* 0x0000009018187836 */ /* 0x000fca0000000000 */
[----:B------:R-:W-:-:S13]  /*113f0*/  ISETP.GE.OR P0, PT, R24, R21, P0 ;  /* 0x000000151800720c */ /* 0x000fda0000706670 */
[----:B--2---:R-:W-:-:S04]  /*11400*/  @!P0 LEA R14, P1, R59, R14, 0x1 ;  /* 0x0000000e3b0e8211 */ /* 0x004fc800078208ff */
[----:B-1----:R-:W-:-:S05]  /*11410*/  @!P0 LEA.HI.X R15, R59, R0, R58, 0x1, P1 ;  /* 0x000000003b0f8211 */ /* 0x002fca00008f0c3a */
[----:B------:R2:W-:Y:S04]  /*11420*/  @!P0 ST.E.128 desc[UR56][R14.64], RZ ;  /* 0x000000ff0e008985 */ /* 0x0005e8000c101d38 */
.L_x_12658:
[----:B------:R-:W-:Y:S05]  /*11430*/  BSYNC B0 ;  /* 0x0000000000007941 */ /* 0x000fea0003800000 */
.L_x_12653:
[----:B------:R-:W-:Y:S02]  /*11440*/  ULDC UR4, c[0x0][0xc3c] ;  /* 0x00030f0000047ab9 */ /* 0x000fe40000000800 */
[----:B------:R-:W-:-:S13]  /*11450*/  ISETP.GE.AND P0, PT, R35, UR4, PT ;  /* 0x0000000423007c0c */ /* 0x000fda000bf06270 */
[----:B------:R-:W-:Y:S05]  /*11460*/  @!P0 BRA `(.L_x_12667) ;  /* 0xfffffefc00348947 */ /* 0x000fea000383ffff */
[----:B------:R-:W-:Y:S05]  /*11470*/  BRA `(.L_x_12537) ;  /* 0x0000006800c87947 */ /* 0x000fea0003800000 */
.L_x_12535:
        /* <DEDUP_REMOVED lines=18> */
.L_x_12668:
        /* <DEDUP_REMOVED lines=44> */
.L_x_12672:
        /* <DEDUP_REMOVED lines=36> */
.L_x_12670:
        /* <DEDUP_REMOVED lines=19> */
.L_x_12673:
        /* <DEDUP_REMOVED lines=16> */
[-C--:B------:R-:W-:Y:S01]  /*11cd0*/  @!P1 IADD3 R9, R9, -R4.reuse, RZ ;  /* 0x8000000409099210 */ /* 0x080fe20007ffe0ff */
[----:B------:R-:W-:Y:S01]  /*11ce0*/  @!P1 VIADD R2, R2, 0x1 ;  /* 0x0000000102029836 */ /* 0x000fe20000000000 */
[----:B------:R-:W0:Y:S01]  /*11cf0*/  F2I.FTZ.U32.TRUNC.NTZ R3, R3 ;  /* 0x0000000300037305 */ /* 0x000e22000021f000 */
        /* <DEDUP_REMOVED lines=35> */
.L_x_12671:
[----:B------:R-:W-:Y:S02]  /*11f30*/  IMAD.MOV.U32 R25, RZ, RZ, RZ ;  /* 0x000000ffff197224 */ /* 0x000fe400078e00ff */
[----:B------:R-:W-:Y:S02]  /*11f40*/  IMAD.U32 R24, RZ, RZ, UR6 ;  /* 0x00000006ff187e24 */ /* 0x000fe4000f8e00ff */
[----:B------:R-:W-:-:S07]  /*11f50*/  IMAD.MOV.U32 R26, RZ, RZ, RZ ;  /* 0x000000ffff1a7224 */ /* 0x000fce00078e00ff */
.L_x_12674:
[----:B------:R-:W-:-:S13]  /*11f60*/  ISETP.NE.AND P0, PT, R0, RZ, PT ;  /* 0x000000ff0000720c */ /* 0x000fda0003f05270 */
[----:B------:R-:W0:Y:S01]  /*11f70*/  @!P0 S2R R3, SR_CgaCtaId ;  /* 0x0000000000038919 */ /* 0x000e220000008800 */
[----:B------:R-:W-:-:S04]  /*11f80*/  @!P0 MOV R0, 0x400 ;  /* 0x0000040000008802 */ /* 0x000fc80000000f00 */
[----:B0-----:R-:W-:-:S05]  /*11f90*/  @!P0 LEA R0, R3, R0, 0x18 ;  /* 0x0000000003008211 */ /* 0x001fca00078ec0ff */
[----:B------:R0:W-:Y:S01]  /*11fa0*/  @!P0 STS.128 [R0+0x308d0], R24 ;  /* 0x0308d01800008388 */ /* 0x0001e20000000c00 */
[----:B------:R-:W-:Y:S06]  /*11fb0*/  BAR.ARV 0x5, 0x200 ;  /* 0x0148000000007b1d */ /* 0x000fec0000002000 */
.L_x_12669:
[----:B------:R2:W-:Y:S01]  /*11fc0*/  STL [R1+0x38], RZ ;  /* 0x000038ff01007387 */ /* 0x0005e20000100800 */
[----:B------:R-:W-:Y:S01]  /*11fd0*/  ULDC UR4, c[0x0][0xc3c] ;  /* 0x00030f0000047ab9 */ /* 0x000fe20000000800 */
[----:B------:R-:W-:Y:S01]  /*11fe0*/  IMAD.MOV.U32 R28, RZ, RZ, 0x1 ;  /* 0x00000001ff1c7424 */ /* 0x000fe200078e00ff */
[----:B-1----:R-:W-:Y:S01]  /*11ff0*/  ISETP.GE.AND P0, PT, R27, UR4, PT ;  /* 0x000000041b007c0c */ /* 0x002fe2000bf06270 */
[----:B------:R-:W-:-:S12]  /*12000*/  IMAD.MOV.U32 R18, RZ, RZ, RZ ;  /* 0x000000ffff127224 */ /* 0x000fd800078e00ff */
[----:B--2---:R-:W-:Y:S05]  /*12010*/  @P0 BRA `(.L_x_12675) ;  /* 0x0000005c00040947 */ /* 0x004fea0003800000 */
[----:B------:R-:W1:Y:S01]  /*12020*/  S2R R5, SR_TID.X ;  /* 0x0000000000057919 */ /* 0x000e620000002100 */
[----:B------:R-:W2:Y:S01]  /*12030*/  S2UR UR5, SR_CgaCtaId ;  /* 0x00000000000579c3 */ /* 0x000ea20000008800 */
[----:B------:R-:W-:Y:S01]  /*12040*/  UMOV UR4, 0x400 ;  /* 0x0000040000047882 */ /* 0x000fe20000000000 */
[----:B------:R-:W-:Y:S01]  /*12050*/  BSSY B8, `(.L_x_12675) ;  /* 0x00005bd000087945 */ /* 0x000fe20003800000 */
[----:B------:R-:W-:Y:S01]  /*12060*/  STL [R1+0x38], RZ ;  /* 0x000038ff01007387 */ /* 0x000fe20000100800 */
[----:B------:R-:W-:Y:S01]  /*12070*/  IMAD.MOV.U32 R29, RZ, RZ, RZ ;  /* 0x000000ffff1d7224 */ /* 0x000fe200078e00ff */
[----:B------:R-:W-:Y:S01]  /*12080*/  ULDC.64 UR38, c[0x0][0x198] ;  /* 0x0000660000267ab9 */ /* 0x000fe20000000a00 */
[----:B------:R-:W-:Y:S01]  /*12090*/  IMAD.MOV.U32 R18, RZ, RZ, RZ ;  /* 0x000000ffff127224 */ /* 0x000fe200078e00ff */
[----:B------:R-:W-:Y:S01]  /*120a0*/  ULDC UR36, c[0x0][0xc] ;  /* 0x0000030000247ab9 */ /* 0x000fe20000000800 */
[----:B------:R-:W-:Y:S01]  /*120b0*/  IMAD.MOV.U32 R28, RZ, RZ, 0x1 ;  /* 0x00000001ff1c7424 */ /* 0x000fe200078e00ff */
[----:B--2---:R-:W-:-:S06]  /*120c0*/  ULEA UR4, UR5, UR4, 0x18 ;  /* 0x0000000405047291 */ /* 0x004fcc000f8ec03f */
[----:B------:R-:W-:Y:S01]  /*120d0*/  IMAD.U32 R16, RZ, RZ, UR4 ;  /* 0x00000004ff107e24 */ /* 0x000fe2000f8e00ff */
[C---:B-1----:R-:W-:Y:S01]  /*120e0*/  LOP3.LUT R4, R5.reuse, 0x7f, RZ, 0xc0, !PT ;  /* 0x0000007f05047812 */ /* 0x042fe200078ec0ff */
[----:B0-----:R-:W-:-:S04]  /*120f0*/  IMAD.SHL.U32 R0, R5, 0x8, RZ ;  /* 0x0000000805007824 */ /* 0x001fc800078e00ff */
[----:B------:R-:W-:Y:S01]  /*12100*/  IMAD.SHL.U32 R3, R4, 0x8, RZ ;  /* 0x0000000804037824 */ /* 0x000fe200078e00ff */
[----:B------:R-:W-:Y:S01]  /*12110*/  LOP3.LUT R2, R0, 0x1f8, RZ, 0xc0, !PT ;  /* 0x000001f800027812 */ /* 0x000fe200078ec0ff */
[----:B------:R-:W-:Y:S01]  /*12120*/  IMAD.MOV.U32 R0, RZ, RZ, 0x1 ;  /* 0x00000001ff007424 */ /* 0x000fe200078e00ff */
[----:B------:R-:W-:Y:S02]  /*12130*/  SHF.R.U32.HI R4, RZ, 0x3, R4 ;  /* 0x00000003ff047819 */ /* 0x000fe40000011604 */
[----:B------:R-:W-:Y:S02]  /*12140*/  LOP3.LUT R2, R2, 0x38, R5, 0x78, !PT ;  /* 0x0000003802027812 */ /* 0x000fe400078e7805 */
[----:B------:R0:W-:Y:S02]  /*12150*/  STL [R1+0x4], R0 ;  /* 0x0000040001007387 */ /* 0x0001e40000100800 */
[----:B------:R-:W-:Y:S01]  /*12160*/  LOP3.LUT R3, R2, 0x200, R3, 0xf8, !PT ;  /* 0x0000020002037812 */ /* 0x000fe200078ef803 */
[----:B------:R-:W-:-:S05]  /*12170*/  IMAD.SHL.U32 R2, R5, 0x10, RZ ;  /* 0x0000001005027824 */ /* 0x000fca00078e00ff */
[----:B------:R-:W-:Y:S01]  /*12180*/  LOP3.LUT R2, R4, 0x70, R2, 0xf8, !PT ;  /* 0x0000007004027812 */ /* 0x000fe200078ef802 */
[----:B0-----:R-:W-:-:S05]  /*12190*/  IMAD R0, R3, 0x2, R16 ;  /* 0x0000000203007824 */ /* 0x001fca00078e0210 */
[----:B------:R0:W-:Y:S02]  /*121a0*/  STL [R1+0x10], R0 ;  /* 0x0000100001007387 */ /* 0x0001e40000100800 */
.L_x_12799:
[----:B-1----:R-:W1:Y:S02]  /*121b0*/  LDC.64 R2, c[0x0][0xc88] ;  /* 0x00032200ff027b82 */ /* 0x002e640000000a00 */
[----:B-1----:R-:W-:-:S05]  /*121c0*/  IMAD.WIDE R2, R27, 0x4, R2 ;  /* 0x000000041b027825 */ /* 0x002fca00078e0202 */
[----:B0-----:R-:W0:Y:S01]  /*121d0*/  LDG.E R13, desc[UR56][R2.64] ;  /* 0x00000038020d7981 */ /* 0x001e22000c1e1900 */
[----:B------:R-:W-:Y:S05]  /*121e0*/  YIELD ;  /* 0x0000000000007946 */ /* 0x000fea0003800000 */
[----:B------:R-:W-:Y:S01]  /*121f0*/  ULDC.64 UR4, c[0x0][0xa28] ;  /* 0x00028a0000047ab9 */ /* 0x000fe20000000a00 */
[----:B------:R-:W-:Y:S02]  /*12200*/  CS2R R8, SRZ ;  /* 0x0000000000087805 */ /* 0x000fe4000001ff00 */
[----:B------:R-:W-:Y:S01]  /*12210*/  ISETP.NE.U32.AND P0, PT, RZ, UR4, PT ;  /* 0x00000004ff007c0c */ /* 0x000fe2000bf05070 */
[----:B------:R-:W-:-:S03]  /*12220*/  ULDC.64 UR6, c[0x0][0xa00] ;  /* 0x0002800000067ab9 */ /* 0x000fc60000000a00 */
[----:B------:R-:W-:Y:S02]  /*12230*/  ISETP.NE.AND.EX P0, PT, RZ, UR5, PT, P0 ;  /* 0x00000005ff007c0c */ /* 0x000fe4000bf05300 */
[----:B0-----:R-:W-:Y:S01]  /*12240*/  SHF.R.S32.HI R0, RZ, 0x1f, R13 ;  /* 0x0000001fff007819 */ /* 0x001fe2000001140d */
[----:B------:R-:W-:-:S10]  /*12250*/  IMAD.SHL.U32 R19, R13, 0x4, RZ ;  /* 0x000000040d137824 */ /* 0x000fd400078e00ff */
[C---:B------:R-:W-:Y:S01]  /*12260*/  @P0 LEA R4, P1, R13.reuse, UR4, 0x2 ;  /* 0x000000040d040c11 */ /* 0x040fe2000f8210ff */
[----:B------:R-:W-:Y:S01]  /*12270*/  STL [R1+0x14], R13 ;  /* 0x0000140d01007387 */ /* 0x000fe20000100800 */
[C-C-:B------:R-:W-:Y:S02]  /*12280*/  SHF.L.U64.HI R22, R13.reuse, 0x2, R0.reuse ;  /* 0x000000020d167819 */ /* 0x140fe40000010200 */
[----:B--2---:R-:W-:Y:S01]  /*12290*/  @P0 LEA.HI.X R5, R13, UR5, R0, 0x2, P1 ;  /* 0x000000050d050c11 */ /* 0x004fe200088f1400 */
[----:B------:R-:W-:Y:S01]  /*122a0*/  ULDC.64 UR4, c[0x0][0xa08] ;  /* 0x0002820000047ab9 */ /* 0x000fe20000000a00 */
[----:B------:R-:W-:Y:S01]  /*122b0*/  ISETP.NE.U32.AND P1, PT, RZ, UR6, PT ;  /* 0x00000006ff007c0c */ /* 0x000fe2000bf25070 */
[----:B------:R0:W-:Y:S01]  /*122c0*/  STL [R1+0x2c], R0 ;  /* 0x00002c0001007387 */ /* 0x0001e20000100800 */
[----:B------:R-:W-:-:S03]  /*122d0*/  IADD3 R2, P2, R19, UR6, RZ ;  /* 0x0000000613027c10 */ /* 0x000fc6000ff5e0ff */
[----:B------:R1:W5:Y:S01]  /*122e0*/  @P0 LDG.E R9, desc[UR56][R4.64] ;  /* 0x0000003804090981 */ /* 0x000362000c1e1900 */
[----:B------:R-:W-:Y:S01]  /*122f0*/  ISETP.NE.AND.EX P0, PT, RZ, UR7, PT, P1 ;  /* 0x00000007ff007c0c */ /* 0x000fe2000bf05310 */
[----:B------:R-:W-:Y:S01]  /*12300*/  IMAD.MOV.U32 R12, RZ, RZ, RZ ;  /* 0x000000ffff0c7224 */ /* 0x000fe200078e00ff */
[C---:B------:R-:W-:Y:S01]  /*12310*/  IADD3.X R3, R22.reuse, UR7, RZ, P2, !PT ;  /* 0x0000000716037c10 */ /* 0x040fe200097fe4ff */
[----:B------:R-:W-:Y:S01]  /*12320*/  ULDC.64 UR6, c[0x0][0xa10] ;  /* 0x0002840000067ab9 */ /* 0x000fe20000000a00 */
[----:B------:R-:W-:Y:S01]  /*12330*/  ISETP.NE.U32.AND P1, PT, RZ, UR4, PT ;  /* 0x00000004ff007c0c */ /* 0x000fe2000bf25070 */
[----:B0-----:R-:W-:Y:S01]  /*12340*/  IMAD.MOV.U32 R0, RZ, RZ, RZ ;  /* 0x000000ffff007224 */ /* 0x001fe200078e00ff */
[C---:B------:R-:W-:Y:S02]  /*12350*/  IADD3 R6, P3, R19.reuse, UR4, RZ ;  /* 0x0000000413067c10 */ /* 0x040fe4000ff7e0ff */
[----:B------:R-:W-:Y:S02]  /*12360*/  ISETP.NE.AND.EX P1, PT, RZ, UR5, PT, P1 ;  /* 0x00000005ff007c0c */ /* 0x000fe4000bf25310 */
[----:B------:R-:W-:Y:S01]  /*12370*/  IADD3.X R7, R22, UR5, RZ, P3, !PT ;  /* 0x0000000516077c10 */ /* 0x000fe20009ffe4ff */
[----:B------:R-:W-:Y:S01]  /*12380*/  ULDC.64 UR4, c[0x0][0xa18] ;  /* 0x0002860000047ab9 */ /* 0x000fe20000000a00 */
[----:B-1----:R-:W-:Y:S01]  /*12390*/  IADD3 R4, P4, R19, UR6, RZ ;  /* 0x0000000613047c10 */ /* 0x002fe2000ff9e0ff */
[----:B------:R-:W2:Y:S01]  /*123a0*/  @P0 LDG.E R8, desc[UR56][R2.64] ;  /* 0x0000003802080981 */ /* 0x000ea2000c1e1900 */
[----:B------:R-:W-:-:S02]  /*123b0*/  ISETP.NE.U32.AND P3, PT, RZ, UR4, PT ;  /* 0x00000004ff007c0c */ /* 0x000fc4000bf65070 */
[----:B------:R-:W-:Y:S02]  /*123c0*/  IADD3.X R5, R22, UR7, RZ, P4, !PT ;  /* 0x0000000716057c10 */ /* 0x000fe4000a7fe4ff */
[----:B------:R-:W-:Y:S02]  /*123d0*/  ISETP.NE.AND.EX P3, PT, RZ, UR5, PT, P3 ;  /* 0x00000005ff007c0c */ /* 0x000fe4000bf65330 */
[----:B------:R-:W-:Y:S01]  /*123e0*/  ISETP.NE.U32.AND P2, PT, RZ, UR6, PT ;  /* 0x00000006ff007c0c */ /* 0x000fe2000bf45070 */
[----:B------:R-:W5:Y:S03]  /*123f0*/  @P1 LDG.E R12, desc[UR56][R6.64] ;  /* 0x00000038060c1981 */ /* 0x000f66000c1e1900 */
[----:B------:R-:W-:-:S07]  /*12400*/  ISETP.NE.AND.EX P2, PT, RZ, UR7, PT, P2 ;  /* 0x00000007ff007c0c */ /* 0x000fce000bf45320 */
[----:B------:R-:W-:Y:S01]  /*12410*/  @P3 IADD3 R10, P4, R19, UR4, RZ ;  /* 0x00000004130a3c10 */ /* 0x000fe2000ff9e0ff */
[----:B------:R-:W-:-:S03]  /*12420*/  ULDC UR4, c[0x0][0x288] ;  /* 0x0000a20000047ab9 */ /* 0x000fc60000000800 */
[----:B------:R-:W-:Y:S02]  /*12430*/  @P3 IADD3.X R11, R22, UR5, RZ, P4, !PT ;  /* 0x00000005160b3c10 */ /* 0x000fe4000a7fe4ff */
        /* <DEDUP_REMOVED lines=12> */
[----:B0-----:R-:W-:Y:S01]  /*12500*/  MOV R10, UR4 ;  /* 0x00000004000a7c02 */ /* 0x001fe20008000f00 */
[----:B--2---:R0:W-:Y:S02]  /*12510*/  STL [R1+0x3c], R8 ;  /* 0x00003c0801007387 */ /* 0x0041e40000100800 */
[----:B0-----:R-:W-:Y:S01]  /*12520*/  IMAD.U32 R8, RZ, RZ, UR5 ;  /* 0x00000005ff087e24 */ /* 0x001fe2000f8e00ff */
[----:B---3--:R-:W-:Y:S06]  /*12530*/  @P3 BRA `(.L_x_12676) ;  /* 0x0000000000143947 */ /* 0x008fec0003800000 */
[----:B------:R-:W-:Y:S05]  /*12540*/  @!P0 BRA `(.L_x_12676) ;  /* 0x0000000000108947 */ /* 0x000fea0003800000 */
[----:B------:R-:W2:Y:S04]  /*12550*/  LDG.E R11, desc[UR56][R2.64] ;  /* 0x00000038020b7981 */ /* 0x000ea8000c1e1900 */
[----:B------:R-:W2:Y:S02]  /*12560*/  LDG.E R2, desc[UR56][R2.64+0x4] ;  /* 0x0000043802027981 */ /* 0x000ea4000c1e1900 */
[----:B--2---:R-:W-:-:S05]  /*12570*/  IMAD.IADD R2, R2, 0x1, -R11 ;  /* 0x0000000102027824 */ /* 0x004fca00078e0a0b */
[----:B------:R0:W-:Y:S02]  /*12580*/  STL [R1+0x3c], R2 ;  /* 0x00003c0201007387 */ /* 0x0001e40000100800 */
.L_x_12676:
[----:B------:R-:W-:Y:S01]  /*12590*/  ULDC.64 UR4, c[0x0][0xa20] ;  /* 0x0002880000047ab9 */ /* 0x000fe20000000a00 */
[C---:B------:R-:W-:Y:S01]  /*125a0*/  LOP3.LUT R11, R26.reuse, 0xff000000, RZ, 0xc0, !PT ;  /* 0xff0000001a0b7812 */ /* 0x040fe200078ec0ff */
[----:B------:R-:W-:Y:S01]  /*125b0*/  IMAD.MOV.U32 R23, RZ, RZ, R13 ;  /* 0x000000ffff177224 */ /* 0x000fe200078e000d */
[----:B------:R-:W-:Y:S02]  /*125c0*/  ISETP.NE.U32.AND P0, PT, RZ, UR4, PT ;  /* 0x00000004ff007c0c */ /* 0x000fe4000bf05070 */
[----:B------:R-:W-:Y:S02]  /*125d0*/  SHF.R.U32.HI R11, RZ, 0x8, R11 ;  /* 0x00000008ff0b7819 */ /* 0x000fe4000001160b */
[----:B------:R-:W-:Y:S02]  /*125e0*/  ISETP.NE.AND.EX P0, PT, RZ, UR5, PT, P0 ;  /* 0x00000005ff007c0c */ /* 0x000fe4000bf05300 */
[C---:B0-----:R-:W-:Y:S02]  /*125f0*/  LOP3.LUT R2, R26.reuse, 0xff0000, RZ, 0xc0, !PT ;  /* 0x00ff00001a027812 */ /* 0x041fe400078ec0ff */
        /* <DEDUP_REMOVED lines=8> */
.L_x_12677:
[----:B------:R-:W-:Y:S05]  /*12680*/  @!P1 BRA `(.L_x_12678) ;  /* 0x00000000000c9947 */ /* 0x000fea0003800000 */
[----:B------:R-:W2:Y:S04]  /*12690*/  LDG.E R10, desc[UR56][R6.64] ;  /* 0x00000038060a7981 */ /* 0x000ea8000c1e1900 */
[----:B------:R-:W2:Y:S02]  /*126a0*/  LDG.E R6, desc[UR56][R6.64+0x4] ;  /* 0x0000043806067981 */ /* 0x000ea4000c1e1900 */
[----:B--2---:R-:W-:-:S07]  /*126b0*/  IMAD.IADD R10, R6, 0x1, -R10 ;  /* 0x00000001060a7824 */ /* 0x004fce00078e0a0a */
.L_x_12678:
[----:B0-----:R-:W2:Y:S01]  /*126c0*/  @P2 LDG.E R2, desc[UR56][R4.64] ;  /* 0x0000003804022981 */ /* 0x001ea2000c1e1900 */
[----:B-----5:R-:W-:-:S03]  /*126d0*/  IMAD.IADD R10, R10, 0x1, -R9 ;  /* 0x000000010a0a7824 */ /* 0x020fc600078e0a09 */
[----:B------:R-:W2:Y:S01]  /*126e0*/  @P2 LDG.E R4, desc[UR56][R4.64+0x4] ;  /* 0x0000043804042981 */ /* 0x000ea2000c1e1900 */
[----:B------:R-:W-:Y:S01]  /*126f0*/  LOP3.LUT R13, R11, 0xff, RZ, 0xc0, !PT ;  /* 0x000000ff0b0d7812 */ /* 0x000fe200078ec0ff */
[----:B------:R-:W-:Y:S01]  /*12700*/  BSSY B0, `(.L_x_12679) ;  /* 0x000002b000007945 */ /* 0x000fe20003800000 */
        /* <DEDUP_REMOVED lines=9> */
[----:B------:R-:W-:Y:S01]  /*127a0*/  SHF.R.U32.HI R4, RZ, 0x10, R11 ;  /* 0x00000010ff047819 */ /* 0x000fe2000001160b */
[----:B------:R-:W-:Y:S01]  /*127b0*/  IMAD.MOV.U32 R3, RZ, RZ, RZ ;  /* 0x000000ffff037224 */ /* 0x000fe200078e00ff */
[----:B------:R-:W-:Y:S06]  /*127c0*/  @!P1 BRA `(.L_x_12680) ;  /* 0x0000000000789947 */ /* 0x000fec0003800000 */
[----:B------:R-:W-:Y:S01]  /*127d0*/  ISETP.NE.AND P0, PT, R4, RZ, PT ;  /* 0x000000ff0400720c */ /* 0x000fe20003f05270 */
[----:B------:R-:W-:-:S03]  /*127e0*/  ULDC UR4, c[0x0][0x9f0] ;  /* 0x00027c0000047ab9 */ /* 0x000fc60000000800 */
[----:B------:R-:W-:-:S04]  /*127f0*/  SEL R5, R4, UR4, P0 ;  /* 0x0000000404057c07 */ /* 0x000fc80008000000 */
[----:B------:R-:W-:Y:S02]  /*12800*/  IABS R6, R5 ;  /* 0x0000000500067213 */ /* 0x000fe40000000000 */
[----:B------:R-:W-:Y:S02]  /*12810*/  IADD3 R7, R5, -0x1, R12 ;  /* 0xffffffff05077810 */ /* 0x000fe40007ffe00c */
[----:B------:R-:W1:Y:S08]  /*12820*/  I2F.RP R2, R6 ;  /* 0x0000000600027306 */ /* 0x000e700000209400 */
        /* <DEDUP_REMOVED lines=24> */
.L_x_12680:
[----:B------:R-:W-:Y:S05]  /*129b0*/  BSYNC B0 ;  /* 0x0000000000007941 */ /* 0x000fea0003800000 */
.L_x_12679:
[-C--:B------:R-:W-:Y:S01]  /*129c0*/  IMAD R2, R13, R3.reuse, RZ ;  /* 0x000000030d027224 */ /* 0x080fe200078e02ff */
[----:B------:R-:W-:Y:S04]  /*129d0*/  BSSY B0, `(.L_x_12681) ;  /* 0x00000db000007945 */ /* 0x000fe80003800000 */
[C---:B------:R-:W-:Y:S01]  /*129e0*/  VIADDMNMX R3, R2.reuse, R3, R12, PT ;  /* 0x0000000302037246 */ /* 0x040fe2000380010c */
[----:B------:R-:W-:-:S04]  /*129f0*/  IMAD R2, R2, 0xc0, -R10 ;  /* 0x000000c002027824 */ /* 0x000fc800078e0a0a */
[----:B------:R-:W-:Y:S01]  /*12a00*/  IMAD R3, R3, 0xc0, -R10 ;  /* 0x000000c003037824 */ /* 0x000fe200078e0a0a */
[----:B------:R-:W-:-:S04]  /*12a10*/  VIMNMX R2, RZ, R2, !PT ;  /* 0x00000002ff027248 */ /* 0x000fc80007fe0100 */
[----:B------:R-:W-:-:S04]  /*12a20*/  VIMNMX R3, R3, R8, PT ;  /* 0x0000000803037248 */ /* 0x000fc80003fe0100 */
[----:B------:R-:W-:-:S13]  /*12a30*/  ISETP.GT.AND P0, PT, R3, R2, PT ;  /* 0x000000020300720c */ /* 0x000fda0003f04270 */
[----:B------:R-:W-:Y:S02]  /*12a40*/  @P0 VIADD R5, R3, 0xbf ;  /* 0x000000bf03050836 */ /* 0x000fe40000000000 */
[----:B------:R-:W-:-:S04]  /*12a50*/  IMAD.WIDE.U32 R2, R2, -0x55555555, RZ ;  /* 0xaaaaaaab02027825 */ /* 0x000fc800078e00ff */
[----:B------:R-:W-:Y:S01]  /*12a60*/  @P0 IMAD.HI R2, R5, 0x2aaaaaab, RZ ;  /* 0x2aaaaaab05020827 */ /* 0x000fe200078e02ff */
[----:B------:R-:W-:-:S04]  /*12a70*/  SHF.R.U32.HI R3, RZ, 0x7, R3 ;  /* 0x00000007ff037819 */ /* 0x000fc80000011603 */
[----:B------:R-:W-:Y:S01]  /*12a80*/  @P0 SHF.R.U32.HI R6, RZ, 0x1f, R2 ;  /* 0x0000001fff060819 */ /* 0x000fe20000011602 */
[----:B------:R-:W-:-:S03]  /*12a90*/  IMAD.MOV.U32 R5, RZ, RZ, R3 ;  /* 0x000000ffff057224 */ /* 0x000fc600078e0003 */
[----:B------:R-:W-:Y:S02]  /*12aa0*/  @P0 LEA.HI.SX32 R5, R2, R6, 0x1b ;  /* 0x0000000602050211 */ /* 0x000fe400078fdaff */
[----:B------:R-:W-:Y:S02]  /*12ab0*/  PLOP3.LUT P0, PT, PT, PT, PT, 0x80, 0x0 ;  /* 0x000000000000781c */ /* 0x000fe40003f0f070 */
        /* <DEDUP_REMOVED lines=9> */
.L_x_12858:
[----:B--2---:R-:W-:Y:S02]  /*12b50*/  ISETP.NE.AND P0, PT, R14, RZ, PT ;  /* 0x000000ff0e00720c */ /* 0x004fe40003f05270 */
[----:B------:R-:W-:-:S11]  /*12b60*/  PLOP3.LUT P6, PT, PT, PT, PT, 0x8, 0x0 ;  /* 0x000000000000781c */ /* 0x000fd60003fce170 */
[----:B------:R-:W-:Y:S05]  /*12b70*/  @P0 BRA `(.L_x_12684) ;  /* 0x00000000000c0947 */ /* 0x000fea0003800000 */
[----:B------:R-:W-:-:S03]  /*12b80*/  UMOV UR4, 0xffffffff ;  /* 0xffffffff00047882 */ /* 0x000fc60000000000 */
[----:B------:R-:W-:Y:S05]  /*12b90*/  BRA.DIV UR4, `(.L_x_12685) ;  /* 0x0000006604a87947 */ /* 0x000fea000b800000 */
[----:B------:R-:W-:-:S13]  /*12ba0*/  ELECT P6, URZ, PT ;  /* 0x00000000003f782f */ /* 0x000fda00038c0000 */
.L_x_12684:
        /* <DEDUP_REMOVED lines=9> */
.L_x_12861:
[----:B------:R-:W-:Y:S05]  /*12c40*/  BSYNC B1 ;  /* 0x0000000000017941 */ /* 0x000fea0003800000 */
.L_x_12686:
[----:B------:R-:W-:Y:S04]  /*12c50*/  BSSY B1, `(.L_x_12688) ;  /* 0x000004e000017945 */ /* 0x000fe80003800000 */
[----:B------:R-:W-:Y:S05]  /*12c60*/  @!P6 BRA `(.L_x_12689) ;  /* 0x000000040030e947 */ /* 0x000fea0003800000 */
[----:B------:R-:W1:Y:S01]  /*12c70*/  LDL R9, [R1+0x4] ;  /* 0x0000040001097983 */ /* 0x000e620000100800 */
[----:B------:R-:W2:Y:S02]  /*12c80*/  S2R R7, SR_TID.X ;  /* 0x0000000000077919 */ /* 0x000ea40000002100 */
[----:B--2---:R-:W-:Y:S01]  /*12c90*/  LOP3.LUT R8, R7, 0x7f, RZ, 0xc0, !PT ;  /* 0x0000007f07087812 */ /* 0x004fe200078ec0ff */
[----:B------:R-:W-:Y:S01]  /*12ca0*/  IMAD R7, R29, 0x8, R16 ;  /* 0x000000081d077824 */ /* 0x000fe200078e0210 */
[----:B------:R-:W-:Y:S02]  /*12cb0*/  BSSY B2, `(.L_x_12690) ;  /* 0x0000005000027945 */ /* 0x000fe40003800000 */
[----:B------:R-:W-:Y:S02]  /*12cc0*/  ISETP.NE.AND P2, PT, R8, RZ, PT ;  /* 0x000000ff0800720c */ /* 0x000fe40003f45270 */
[----:B-1----:R-:W-:-:S04]  /*12cd0*/  SHF.L.U32 R6, R9, 0x1f, RZ ;  /* 0x0000001f09067819 */ /* 0x002fc800000006ff */
[----:B------:R-:W1:Y:S02]  /*12ce0*/  SYNCS.PHASECHK.TRANS64.TRYWAIT P0, [R7+URZ+0x308a0], R6 ;  /* 0x0308a006070075a7 */ /* 0x000e64000800017f */
[----:B-1----:R-:W-:Y:S05]  /*12cf0*/  @!P0 BRA `(.L_x_12691) ;  /* 0x0000006400848947 */ /* 0x002fea0003800000 */
.L_x_12862:
[----:B------:R-:W-:Y:S05]  /*12d00*/  BSYNC B2 ;  /* 0x0000000000027941 */ /* 0x000fea0003800000 */
.L_x_12690:
[----:B------:R-:W-:Y:S04]  /*12d10*/  BSSY B2, `(.L_x_12692) ;  /* 0x0000009000027945 */ /* 0x000fe80003800000 */
[----:B------:R-:W-:Y:S05]  /*12d20*/  @P2 BRA `(.L_x_12693) ;  /* 0x00000000001c2947 */ /* 0x000fea0003800000 */
[----:B------:R-:W2:Y:S02]  /*12d30*/  S2R R8, SR_TID.X ;  /* 0x0000000000087919 */ /* 0x000ea40000002100 */
[----:B--2---:R-:W-:Y:S01]  /*12d40*/  LOP3.LUT R9, R8, 0x1f, RZ, 0xc0, !PT ;  /* 0x0000001f08097812 */ /* 0x004fe200078ec0ff */
[----:B------:R-:W-:-:S03]  /*12d50*/  IMAD.MOV.U32 R8, RZ, RZ, 0x6000 ;  /* 0x00006000ff087424 */ /* 0x000fc600078e00ff */
[----:B------:R-:W-:Y:S01]  /*12d60*/  ISETP.NE.AND P0, PT, R9, RZ, PT ;  /* 0x000000ff0900720c */ /* 0x000fe20003f05270 */
[----:B------:R2:W-:-:S12]  /*12d70*/  SYNCS.ARRIVE.TRANS64 RZ, [R7+URZ+0x30890], R8 ;  /* 0x0308900807ff79a7 */ /* 0x0005d8000800003f */
[----:B--2---:R-:W-:Y:S05]  /*12d80*/  @!P0 BRA `(.L_x_12693) ;  /* 0x0000000000048947 */ /* 0x004fea0003800000 */
[----:B------:R-:W-:Y:S01]  /*12d90*/  BPT.TRAP 0x1 ;  /* 0x000000040000795c */ /* 0x000fe20000300000 */
.L_x_12693:
[----:B------:R-:W-:Y:S05]  /*12da0*/  BSYNC B2 ;  /* 0x0000000000027941 */ /* 0x000fea0003800000 */
.L_x_12692:
[----:B0-----:R-:W-:Y:S01]  /*12db0*/  IMAD.MOV.U32 R12, RZ, RZ, RZ ;  /* 0x000000ffff0c7224 */ /* 0x001fe200078e00ff */
[----:B------:R-:W-:Y:S01]  /*12dc0*/  UIADD3 UR4, UP0, UR38, 0x570, URZ ;  /* 0x0000057026047890 */ /* 0x000fe2000ff1e03f */
[----:B------:R-:W-:Y:S01]  /*12dd0*/  IMAD R8, R5, 0xc0, R0 ;  /* 0x000000c005087824 */ /* 0x000fe200078e0200 */
[----:B------:R-:W-:Y:S01]  /*12de0*/  PLOP3.LUT P0, PT, PT, PT, PT, 0x80, 0x0 ;  /* 0x000000000000781c */ /* 0x000fe20003f0f070 */
[----:B------:R-:W-:Y:S01]  /*12df0*/  IMAD R11, R29, 0x6000, R16 ;  /* 0x000060001d0b7824 */ /* 0x000fe200078e0210 */
[----:B------:R-:W-:Y:S01]  /*12e00*/  R2UR UR10, R12 ;  /* 0x000000000c0a72ca */ /* 0x000fe200000e0000 */
[----:B------:R-:W-:Y:S01]  /*12e10*/  VIADD R8, R8, 0xffffff40 ;  /* 0xffffff4008087836 */ /* 0x000fe20000000000 */
[----:B------:R-:W-:Y:S01]  /*12e20*/  UIADD3.X UR5, URZ, UR39, URZ, UP0, !UPT ;  /* 0x000000273f057290 */ /* 0x000fe200087fe43f */
[----:B------:R-:W-:Y:S01]  /*12e30*/  VIADD R9, R7, 0x30890 ;  /* 0x0003089007097836 */ /* 0x000fe20000000000 */
[----:B------:R-:W-:Y:S01]  /*12e40*/  UMOV UR6, 0x0 ;  /* 0x0000000000067882 */ /* 0x000fe20000000000 */
[----:B------:R-:W-:Y:S01]  /*12e50*/  VIADD R10, R11, 0x12400 ;  /* 0x000124000b0a7836 */ /* 0x000fe20000000000 */
[----:B------:R-:W-:-:S09]  /*12e60*/  UMOV UR7, 0x12f00000 ;  /* 0x12f0000000077882 */ /* 0x000fd20000000000 */
.L_x_12694:
        /* <DEDUP_REMOVED lines=13> */
.L_x_12863:
[----:B------:R-:W-:Y:S05]  /*12f40*/  BSYNC B2 ;  /* 0x0000000000027941 */ /* 0x000fea0003800000 */
.L_x_12695:
[----:B------:R-:W-:Y:S01]  /*12f50*/  BSSY B2, `(.L_x_12697) ;  /* 0x000000b000027945 */ /* 0x000fe20003800000 */
[----:B------:R-:W-:Y:S02]  /*12f60*/  IMAD.MOV.U32 R14, RZ, RZ, 0x0 ;  /* 0x00000000ff0e7424 */ /* 0x000fe400078e00ff */
[----:B------:R-:W-:Y:S01]  /*12f70*/  IMAD.MOV.U32 R15, RZ, RZ, 0x12f00000 ;  /* 0x12f00000ff0f7424 */ /* 0x000fe200078e00ff */
[----:B------:R-:W-:Y:S06]  /*12f80*/  @P2 BRA `(.L_x_12698) ;  /* 0x00000000001c2947 */ /* 0x000fec0003800000 */
[----:B------:R-:W2:Y:S01]  /*12f90*/  S2R R9, SR_TID.X ;  /* 0x0000000000097919 */ /* 0x000ea20000002100 */
[----:B01----:R-:W-:-:S04]  /*12fa0*/  IMAD.MOV.U32 R6, RZ, RZ, 0x6000 ;  /* 0x00006000ff067424 */ /* 0x003fc800078e00ff */
[----:B------:R3:W-:Y:S01]  /*12fb0*/  SYNCS.ARRIVE.TRANS64 RZ, [R7+URZ+0x308b0], R6 ;  /* 0x0308b00607ff79a7 */ /* 0x0007e2000800003f */
[----:B--2---:R-:W-:-:S04]  /*12fc0*/  LOP3.LUT R9, R9, 0x1f, RZ, 0xc0, !PT ;  /* 0x0000001f09097812 */ /* 0x004fc800078ec0ff */
[----:B------:R-:W-:-:S13]  /*12fd0*/  ISETP.NE.AND P0, PT, R9, RZ, PT ;  /* 0x000000ff0900720c */ /* 0x000fda0003f05270 */
[----:B---3--:R-:W-:Y:S05]  /*12fe0*/  @!P0 BRA `(.L_x_12698) ;  /* 0x0000000000048947 */ /* 0x008fea0003800000 */
[----:B------:R-:W-:Y:S01]  /*12ff0*/  BPT.TRAP 0x1 ;  /* 0x000000040000795c */ /* 0x000fe20000300000 */
.L_x_12698:
[----:B------:R-:W-:Y:S05]  /*13000*/  BSYNC B2 ;  /* 0x0000000000027941 */ /* 0x000fea0003800000 */
.L_x_12697:
[----:B------:R-:W-:Y:S01]  /*13010*/  R2UR UR10, R12 ;  /* 0x000000000c0a72ca */ /* 0x000fe200000e0000 */
[----:B------:R-:W-:Y:S01]  /*13020*/  UIADD3 UR4, UP0, UR38, 0x670, URZ ;  /* 0x0000067026047890 */ /* 0x000fe2000ff1e03f */
[----:B------:R-:W-:Y:S01]  /*13030*/  R2UR UR6, R14 ;  /* 0x000000000e0672ca */ /* 0x000fe200000e0000 */
[----:B------:R-:W-:Y:S01]  /*13040*/  VIADD R11, R11, 0x400 ;  /* 0x000004000b0b7836 */ /* 0x000fe20000000000 */
[----:B------:R-:W-:Y:S01]  /*13050*/  R2UR UR7, R15 ;  /* 0x000000000f0772ca */ /* 0x000fe200000e0000 */
[----:B01----:R-:W-:Y:S01]  /*13060*/  VIADD R7, R7, 0x308b0 ;  /* 0x000308b007077836 */ /* 0x003fe20000000000 */
[----:B------:R-:W-:Y:S01]  /*13070*/  PLOP3.LUT P0, PT, PT, PT, PT, 0x80, 0x0 ;  /* 0x000000000000781c */ /* 0x000fe20003f0f070 */
[----:B------:R-:W-:-:S12]  /*13080*/  UIADD3.X UR5, URZ, UR39, URZ, UP0, !UPT ;  /* 0x000000273f057290 */ /* 0x000fd800087fe43f */
.L_x_12699:
        /* <DEDUP_REMOVED lines=10> */
.L_x_12689:
[----:B------:R-:W-:Y:S05]  /*13130*/  BSYNC B1 ;  /* 0x0000000000017941 */ /* 0x000fea0003800000 */
.L_x_12688:
[----:B------:R-:W2:Y:S01]  /*13140*/  LDL.LU R9, [R1+0x4] ;  /* 0x0000040001097983 */ /* 0x000ea20000300800 */
[----:B------:R-:W-:Y:S01]  /*13150*/  VIADD R29, R29, 0x1 ;  /* 0x000000011d1d7836 */ /* 0x000fe20000000000 */
[----:B------:R-:W-:Y:S01]  /*13160*/  PLOP3.LUT P0, PT, PT, PT, PT, 0x8, 0x0 ;  /* 0x000000000000781c */ /* 0x000fe20003f0e170 */
[----:B------:R-:W-:-:S03]  /*13170*/  VIADD R5, R5, 0xfffffffe ;  /* 0xfffffffe05057836 */ /* 0x000fc60000000000 */
[----:B------:R-:W-:Y:S02]  /*13180*/  ISETP.NE.AND P2, PT, R29, 0x2, PT ;  /* 0x000000021d00780c */ /* 0x000fe40003f45270 */
[----:B------:R-:W-:Y:S02]  /*13190*/  ISETP.GE.AND P3, PT, R5, R3, PT ;  /* 0x000000030500720c */ /* 0x000fe40003f66270 */
[----:B-1----:R-:W-:Y:S02]  /*131a0*/  SEL R6, RZ, 0x1, P2 ;  /* 0x00000001ff067807 */ /* 0x002fe40001000000 */
[----:B------:R-:W-:Y:S02]  /*131b0*/  SEL R29, R29, RZ, P2 ;  /* 0x000000ff1d1d7207 */ /* 0x000fe40001000000 */
[----:B--2---:R-:W-:-:S05]  /*131c0*/  LOP3.LUT R9, R9, R6, RZ, 0x3c, !PT ;  /* 0x0000000609097212 */ /* 0x004fca00078e3cff */
[----:B------:R1:W-:Y:S02]  /*131d0*/  STL [R1+0x4], R9 ;  /* 0x0000040901007387 */ /* 0x0003e40000100800 */
[----:B------:R-:W-:Y:S05]  /*131e0*/  @!P3 BRA `(.L_x_12682) ;  /* 0x000000040064b947 */ /* 0x000fea0003800000 */
.L_x_12712:
[----:B------:R-:W-:Y:S05]  /*131f0*/  YIELD ;  /* 0x0000000000007946 */ /* 0x000fea0003800000 */
[----:B------:R-:W-:Y:S04]  /*13200*/  BSSY B1, `(.L_x_12700) ;  /* 0x000004d000017945 */ /* 0x000fe80003800000 */
[----:B--2---:R-:W-:Y:S05]  /*13210*/  @!P6 BRA `(.L_x_12701) ;  /* 0x00000004002ce947 */ /* 0x004fea0003800000 */
[----:B------:R-:W2:Y:S01]  /*13220*/  LDL R7, [R1+0x4] ;  /* 0x0000040001077983 */ /* 0x000ea20000100800 */
[----:B------:R-:W3:Y:S02]  /*13230*/  S2R R6, SR_TID.X ;  /* 0x0000000000067919 */ /* 0x000ee40000002100 */
[----:B---3--:R-:W-:Y:S02]  /*13240*/  LOP3.LUT R8, R6, 0x7f, RZ, 0xc0, !PT ;  /* 0x0000007f06087812 */ /* 0x008fe400078ec0ff */
[----:B------:R-:W-:Y:S01]  /*13250*/  LEA R6, R29, R16, 0x3 ;  /* 0x000000101d067211 */ /* 0x000fe200078e18ff */
[----:B------:R-:W-:Y:S01]  /*13260*/  BSSY B2, `(.L_x_12702) ;  /* 0x0000005000027945 */ /* 0x000fe20003800000 */
[----:B------:R-:W-:Y:S02]  /*13270*/  ISETP.NE.AND P3, PT, R8, RZ, PT ;  /* 0x000000ff0800720c */ /* 0x000fe40003f65270 */
[----:B--2---:R-:W-:-:S04]  /*13280*/  SHF.L.U32 R7, R7, 0x1f, RZ ;  /* 0x0000001f07077819 */ /* 0x004fc800000006ff */
[----:B------:R-:W2:Y:S02]  /*13290*/  SYNCS.PHASECHK.TRANS64.TRYWAIT P2, [R6+URZ+0x308a0], R7 ;  /* 0x0308a007060075a7 */ /* 0x000ea4000804017f */
[----:B--2---:R-:W-:Y:S05]  /*132a0*/  @!P2 BRA `(.L_x_12703) ;  /* 0x000000600040a947 */ /* 0x004fea0003800000 */
.L_x_12864:
[----:B------:R-:W-:Y:S05]  /*132b0*/  BSYNC B2 ;  /* 0x0000000000027941 */ /* 0x000fea0003800000 */
.L_x_12702:
[----:B------:R-:W-:Y:S04]  /*132c0*/  BSSY B2, `(.L_x_12704) ;  /* 0x0000009000027945 */ /* 0x000fe80003800000 */
[----:B------:R-:W-:Y:S05]  /*132d0*/  @P3 BRA `(.L_x_12705) ;  /* 0x00000000001c3947 */ /* 0x000fea0003800000 */
[----:B------:R-:W1:Y:S02]  /*132e0*/  S2R R8, SR_TID.X ;  /* 0x0000000000087919 */ /* 0x000e640000002100 */
[----:B-1----:R-:W-:Y:S01]  /*132f0*/  LOP3.LUT R9, R8, 0x1f, RZ, 0xc0, !PT ;  /* 0x0000001f08097812 */ /* 0x002fe200078ec0ff */
[----:B------:R-:W-:-:S03]  /*13300*/  IMAD.MOV.U32 R8, RZ, RZ, 0x6000 ;  /* 0x00006000ff087424 */ /* 0x000fc600078e00ff */
[----:B------:R-:W-:Y:S01]  /*13310*/  ISETP.NE.AND P2, PT, R9, RZ, PT ;  /* 0x000000ff0900720c */ /* 0x000fe20003f45270 */
[----:B------:R3:W-:-:S12]  /*13320*/  SYNCS.ARRIVE.TRANS64 RZ, [R6+URZ+0x30890], R8 ;  /* 0x0308900806ff79a7 */ /* 0x0007d8000800003f */
[----:B---3--:R-:W-:Y:S05]  /*13330*/  @!P2 BRA `(.L_x_12705) ;  /* 0x000000000004a947 */ /* 0x008fea0003800000 */
[----:B------:R-:W-:Y:S01]  /*13340*/  BPT.TRAP 0x1 ;  /* 0x000000040000795c */ /* 0x000fe20000300000 */
.L_x_12705:
[----:B------:R-:W-:Y:S05]  /*13350*/  BSYNC B2 ;  /* 0x0000000000027941 */ /* 0x000fea0003800000 */
.L_x_12704:
[----:B0-----:R-:W-:Y:S01]  /*13360*/  IMAD.MOV.U32 R12, RZ, RZ, RZ ;  /* 0x000000ffff0c7224 */ /* 0x001fe200078e00ff */
[----:B------:R-:W-:Y:S01]  /*13370*/  UIADD3 UR4, UP0, UR38, 0x570, URZ ;  /* 0x0000057026047890 */ /* 0x000fe2000ff1e03f */
[----:B------:R-:W-:Y:S01]  /*13380*/  IMAD R8, R29, 0x6000, R16 ;  /* 0x000060001d087824 */ /* 0x000fe200078e0210 */
[----:B------:R-:W-:Y:S01]  /*13390*/  PLOP3.LUT P2, PT, PT, PT, PT, 0x80, 0x0 ;  /* 0x000000000000781c */ /* 0x000fe20003f4f070 */
[----:B-1----:R-:W-:Y:S01]  /*133a0*/  IMAD R9, R5, 0xc0, R0 ;  /* 0x000000c005097824 */ /* 0x002fe200078e0200 */
[----:B------:R-:W-:Y:S01]  /*133b0*/  R2UR UR10, R12 ;  /* 0x000000000c0a72ca */ /* 0x000fe200000e0000 */
[----:B------:R-:W-:Y:S01]  /*133c0*/  VIADD R10, R6, 0x30890 ;  /* 0x00030890060a7836 */ /* 0x000fe20000000000 */
[----:B------:R-:W-:Y:S01]  /*133d0*/  UIADD3.X UR5, URZ, UR39, URZ, UP0, !UPT ;  /* 0x000000273f057290 */ /* 0x000fe200087fe43f */
[----:B------:R-:W-:Y:S01]  /*133e0*/  VIADD R11, R8, 0x12400 ;  /* 0x00012400080b7836 */ /* 0x000fe20000000000 */
[----:B------:R-:W-:Y:S01]  /*133f0*/  UMOV UR6, 0x0 ;  /* 0x0000000000067882 */ /* 0x000fe20000000000 */
[----:B------:R-:W-:-:S10]  /*13400*/  UMOV UR7, 0x12f00000 ;  /* 0x12f0000000077882 */ /* 0x000fd40000000000 */
.L_x_12706:
        /* <DEDUP_REMOVED lines=13> */
.L_x_12865:
[----:B------:R-:W-:Y:S05]  /*134e0*/  BSYNC B2 ;  /* 0x0000000000027941 */ /* 0x000fea0003800000 */
.L_x_12707:
[----:B------:R-:W-:Y:S01]  /*134f0*/  BSSY B2, `(.L_x_12709) ;  /* 0x000000b000027945 */ /* 0x000fe20003800000 */
[----:B------:R-:W-:Y:S02]  /*13500*/  IMAD.MOV.U32 R10, RZ, RZ, 0x0 ;  /* 0x00000000ff0a7424 */ /* 0x000fe400078e00ff */
[----:B------:R-:W-:Y:S01]  /*13510*/  IMAD.MOV.U32 R11, RZ, RZ, 0x12f00000 ;  /* 0x12f00000ff0b7424 */ /* 0x000fe200078e00ff */
[----:B------:R-:W-:Y:S06]  /*13520*/  @P3 BRA `(.L_x_12710) ;  /* 0x00000000001c3947 */ /* 0x000fec0003800000 */
[----:B------:R-:W1:Y:S01]  /*13530*/  S2R R13, SR_TID.X ;  /* 0x00000000000d7919 */ /* 0x000e620000002100 */
[----:B0-2---:R-:W-:-:S04]  /*13540*/  IMAD.MOV.U32 R7, RZ, RZ, 0x6000 ;  /* 0x00006000ff077424 */ /* 0x005fc800078e00ff */
[----:B------:R3:W-:Y:S01]  /*13550*/  SYNCS.ARRIVE.TRANS64 RZ, [R6+URZ+0x308b0], R7 ;  /* 0x0308b00706ff79a7 */ /* 0x0007e2000800003f */
[----:B-1----:R-:W-:-:S04]  /*13560*/  LOP3.LUT R13, R13, 0x1f, RZ, 0xc0, !PT ;  /* 0x0000001f0d0d7812 */ /* 0x002fc800078ec0ff */
[----:B------:R-:W-:-:S13]  /*13570*/  ISETP.NE.AND P2, PT, R13, RZ, PT ;  /* 0x000000ff0d00720c */ /* 0x000fda0003f45270 */
[----:B---3--:R-:W-:Y:S05]  /*13580*/  @!P2 BRA `(.L_x_12710) ;  /* 0x000000000004a947 */ /* 0x008fea0003800000 */
[----:B------:R-:W-:Y:S01]  /*13590*/  BPT.TRAP 0x1 ;  /* 0x000000040000795c */ /* 0x000fe20000300000 */
.L_x_12710:
[----:B------:R-:W-:Y:S05]  /*135a0*/  BSYNC B2 ;  /* 0x0000000000027941 */ /* 0x000fea0003800000 */
.L_x_12709:
[----:B------:R-:W-:Y:S01]  /*135b0*/  R2UR UR10, R12 ;  /* 0x000000000c0a72ca */ /* 0x000fe200000e0000 */
[----:B------:R-:W-:Y:S01]  /*135c0*/  UIADD3 UR4, UP0, UR38, 0x670, URZ ;  /* 0x0000067026047890 */ /* 0x000fe2000ff1e03f */
[----:B------:R-:W-:Y:S01]  /*135d0*/  R2UR UR6, R10 ;  /* 0x000000000a0672ca */ /* 0x000fe200000e0000 */
[----:B------:R-:W-:Y:S01]  /*135e0*/  VIADD R8, R8, 0x400 ;  /* 0x0000040008087836 */ /* 0x000fe20000000000 */
[----:B------:R-:W-:Y:S01]  /*135f0*/  R2UR UR7, R11 ;  /* 0x000000000b0772ca */ /* 0x000fe200000e0000 */
[----:B0-2---:R-:W-:Y:S01]  /*13600*/  VIADD R6, R6, 0x308b0 ;  /* 0x000308b006067836 */ /* 0x005fe20000000000 */
[----:B------:R-:W-:Y:S01]  /*13610*/  PLOP3.LUT P2, PT, PT, PT, PT, 0x80, 0x0 ;  /* 0x000000000000781c */ /* 0x000fe20003f4f070 */
[----:B------:R-:W-:-:S12]  /*13620*/  UIADD3.X UR5, URZ, UR39, URZ, UP0, !UPT ;  /* 0x000000273f057290 */ /* 0x000fd800087fe43f */
.L_x_12711:
        /* <DEDUP_REMOVED lines=10> */
.L_x_12701:
[----:B------:R-:W-:Y:S05]  /*136d0*/  BSYNC B1 ;  /* 0x0000000000017941 */ /* 0x000fea0003800000 */
.L_x_12700:
[----:B------:R-:W2:Y:S01]  /*136e0*/  LDL.LU R7, [R1+0x4] ;  /* 0x0000040001077983 */ /* 0x000ea20000300800 */
[----:B------:R-:W-:Y:S01]  /*136f0*/  VIADD R29, R29, 0x1 ;  /* 0x000000011d1d7836 */ /* 0x000fe20000000000 */
[C---:B------:R-:W-:Y:S01]  /*13700*/  ISETP.GT.AND P3, PT, R5.reuse, R3, PT ;  /* 0x000000030500720c */ /* 0x040fe20003f64270 */
[----:B------:R-:W-:-:S03]  /*13710*/  VIADD R5, R5, 0xffffffff ;  /* 0xffffffff05057836 */ /* 0x000fc60000000000 */
[----:B------:R-:W-:-:S04]  /*13720*/  ISETP.NE.AND P2, PT, R29, 0x2, PT ;  /* 0x000000021d00780c */ /* 0x000fc80003f45270 */
[----:B------:R-:W-:Y:S02]  /*13730*/  SEL R6, RZ, 0x1, P2 ;  /* 0x00000001ff067807 */ /* 0x000fe40001000000 */
[----:B------:R-:W-:Y:S02]  /*13740*/  SEL R29, R29, RZ, P2 ;  /* 0x000000ff1d1d7207 */ /* 0x000fe40001000000 */
[----:B--2---:R-:W-:-:S05]  /*13750*/  LOP3.LUT R7, R7, R6, RZ, 0x3c, !PT ;  /* 0x0000000607077212 */ /* 0x004fca00078e3cff */
[----:B------:R2:W-:Y:S01]  /*13760*/  STL [R1+0x4], R7 ;  /* 0x0000040701007387 */ /* 0x0005e20000100800 */
[----:B------:R-:W-:Y:S05]  /*13770*/  @P3 BRA `(.L_x_12712) ;  /* 0xfffffff8009c3947 */ /* 0x000fea000383ffff */
.L_x_12682:
[----:B------:R-:W-:Y:S05]  /*13780*/  BSYNC B0 ;  /* 0x0000000000007941 */ /* 0x000fea0003800000 */
.L_x_12681:
[----:B--2---:R2:W5:Y:S01]  /*13790*/  LDL R7, [R1+0x1c] ;  /* 0x00001c0001077983 */ /* 0x0045620000100800 */
[----:B------:R-:W-:Y:S05]  /*137a0*/  @!P0 WARPSYNC.ALL ;  /* 0x0000000000008948 */ /* 0x000fea0003800000 */
[----:B------:R2:W-:Y:S01]  /*137b0*/  STL [R1+0x28], RZ ;  /* 0x000028ff01007387 */ /* 0x0005e20000100800 */
[----:B------:R-:W-:Y:S01]  /*137c0*/  BSSY B0, `(.L_x_12713) ;  /* 0x000001f000007945 */ /* 0x000fe20003800000 */
[----:B------:R-:W-:Y:S06]  /*137d0*/  @!P0 BAR.SYNC.DEFER_BLOCKING 0xc, 0x200 ;  /* 0x0308000000008b1d */ /* 0x000fec0000010000 */
[----:B--2---:R-:W-:Y:S05]  /*137e0*/  @!P1 BRA `(.L_x_12714) ;  /* 0x0000000000709947 */ /* 0x004fea0003800000 */
        /* <DEDUP_REMOVED lines=28> */
.L_x_12714:
[----:B------:R-:W-:Y:S05]  /*139b0*/  BSYNC B0 ;  /* 0x0000000000007941 */ /* 0x000fea0003800000 */
.L_x_12713:
[----:B------:R-:W3:Y:S04]  /*139c0*/  LDL R0, [R1+0x28] ;  /* 0x0000280001007983 */ /* 0x000ee80000100800 */
[----:B------:R-:W3:Y:S01]  /*139d0*/  LDL R2, [R1+0x40] ;  /* 0x0000400001027983 */ /* 0x000ee20000100800 */
[----:B------:R-:W-:Y:S01]  /*139e0*/  BSSY B7, `(.L_x_12715) ;  /* 0x0000360000077945 */ /* 0x000fe20003800000 */
[----:B---3--:R-:W-:-:S05]  /*139f0*/  IMAD R2, R2, R0, RZ ;  /* 0x0000000002027224 */ /* 0x008fca00078e02ff */
[----:B-----5:R-:W-:Y:S01]  /*13a00*/  VIADDMNMX R0, R2, R0, R7, PT ;  /* 0x0000000002007246 */ /* 0x020fe20003800107 */
        /* <DEDUP_REMOVED lines=21> */
.L_x_12716:
        /* <DEDUP_REMOVED lines=14> */
[----:B------:R-:W-:Y:S02]  /*13c40*/  IMAD.U32 R11, RZ, RZ, UR5 ;  /* 0x00000005ff0b7e24 */ /* 0x000fe4000f8e00ff */
[----:B------:R-:W-:Y:S02]  /*13c50*/  IMAD.MOV.U32 R8, RZ, RZ, 0x70 ;  /* 0x00000070ff087424 */ /* 0x000fe400078e00ff */
[----:B0-----:R-:W-:Y:S02]  /*13c60*/  IMAD.MOV.U32 R12, RZ, RZ, 0x1 ;  /* 0x00000001ff0c7424 */ /* 0x001fe400078e00ff */
[----:B------:R-:W-:-:S07]  /*13c70*/  IMAD.MOV.U32 R13, RZ, RZ, RZ ;  /* 0x000000ffff0d7224 */ /* 0x000fce00078e00ff */
[----:B------:R-:W-:-:S07]  /*13c80*/  LEPC R20, `(.L_x_12719) ;  /* 0x000000001014794e */ /* 0x000fce0000000000 */
[----:B-1-3--:R-:W-:Y:S05]  /*13c90*/  CALL.ABS.NOINC R2 ;  /* 0x0000000002007343 */ /* 0x00afea0003c00000 */
.L_x_12719:
[----:B------:R-:W-:Y:S05]  /*13ca0*/  BSYNC B6 ;  /* 0x0000000000067941 */ /* 0x000fea0003800000 */
.L_x_12718:
        /* <DEDUP_REMOVED lines=9> */
[----:B------:R-:W-:Y:S01]  /*13d40*/  IMAD.U32 R4, RZ, RZ, UR6 ;  /* 0x00000006ff047e24 */ /* 0x000fe2000f8e00ff */
[----:B------:R-:W-:Y:S01]  /*13d50*/  MOV R8, 0x70 ;  /* 0x0000007000087802 */ /* 0x000fe20000000f00 */
[----:B--2---:R-:W-:Y:S02]  /*13d60*/  IMAD.U32 R5, RZ, RZ, UR7 ;  /* 0x00000007ff057e24 */ /* 0x004fe4000f8e00ff */
[----:B------:R-:W-:Y:S02]  /*13d70*/  IMAD.U32 R6, RZ, RZ, UR8 ;  /* 0x00000008ff067e24 */ /* 0x000fe4000f8e00ff */
[----:B------:R-:W-:-:S02]  /*13d80*/  IMAD.U32 R7, RZ, RZ, UR9 ;  /* 0x00000009ff077e24 */ /* 0x000fc4000f8e00ff */
[----:B------:R-:W-:Y:S02]  /*13d90*/  IMAD.U32 R10, RZ, RZ, UR4 ;  /* 0x00000004ff0a7e24 */ /* 0x000fe4000f8e00ff */
[----:B------:R-:W-:Y:S02]  /*13da0*/  IMAD.U32 R11, RZ, RZ, UR5 ;  /* 0x00000005ff0b7e24 */ /* 0x000fe4000f8e00ff */
[----:B0-----:R-:W-:Y:S02]  /*13db0*/  IMAD.MOV.U32 R12, RZ, RZ, 0x1 ;  /* 0x00000001ff0c7424 */ /* 0x001fe400078e00ff */
[----:B---3--:R-:W-:-:S07]  /*13dc0*/  IMAD.MOV.U32 R13, RZ, RZ, RZ ;  /* 0x000000ffff0d7224 */ /* 0x008fce00078e00ff */
[----:B------:R-:W-:-:S07]  /*13dd0*/  LEPC R20, `(.L_x_12722) ;  /* 0x000000001014794e */ /* 0x000fce0000000000 */
[----:B-1--4-:R-:W-:Y:S05]  /*13de0*/  CALL.ABS.NOINC R2 ;  /* 0x0000000002007343 */ /* 0x012fea0003c00000 */
.L_x_12722:
        /* <DEDUP_REMOVED lines=16> */
.L_x_12721:
[----:B------:R-:W-:Y:S05]  /*13ef0*/  BSYNC B6 ;  /* 0x0000000000067941 */ /* 0x000fea0003800000 */
.L_x_12720:
        /* <DEDUP_REMOVED lines=21> */
.L_x_12868:
        /* <DEDUP_REMOVED lines=10> */
.L_x_12871:
        /* <DEDUP_REMOVED lines=22> */
.L_x_12726:
[----:B0-----:R-:W-:Y:S01]  /*14250*/  IMAD R0, R18, 0x8, R16 ;  /* 0x0000000812007824 */ /* 0x001fe200078e0210 */
[----:B----4-:R-:W-:-:S04]  /*14260*/  SHF.L.U32 R2, R28, 0x1f, RZ ;  /* 0x0000001f1c027819 */ /* 0x010fc800000006ff */
[----:B------:R-:W0:Y:S02]  /*14270*/  SYNCS.PHASECHK.TRANS64.TRYWAIT P0, [R0+URZ+0x30840], R2 ;  /* 0x03084002000075a7 */ /* 0x000e24000800017f */
[----:B0-----:R-:W-:Y:S05]  /*14280*/  @!P0 BRA `(.L_x_12727) ;  /* 0x0000005000c48947 */ /* 0x001fea0003800000 */
.L_x_12872:
[----:B------:R-:W4:Y:S02]  /*14290*/  S2R R3, SR_TID.X ;  /* 0x0000000000037919 */ /* 0x000f240000002100 */
[----:B----4-:R-:W-:-:S04]  /*142a0*/  LOP3.LUT R3, R3, 0x7f, RZ, 0xc0, !PT ;  /* 0x0000007f03037812 */ /* 0x010fc800078ec0ff */
[----:B------:R-:W-:-:S13]  /*142b0*/  ISETP.NE.AND P0, PT, R3, RZ, PT ;  /* 0x000000ff0300720c */ /* 0x000fda0003f05270 */
[----:B------:R-:W-:Y:S05]  /*142c0*/  @P0 BRA `(.L_x_12728) ;  /* 0x00000000001c0947 */ /* 0x000fea0003800000 */
[----:B------:R-:W4:Y:S01]  /*142d0*/  S2R R3, SR_TID.X ;  /* 0x0000000000037919 */ /* 0x000f220000002100 */
[----:B0-----:R-:W-:-:S04]  /*142e0*/  IMAD.MOV.U32 R2, RZ, RZ, 0x6000 ;  /* 0x00006000ff027424 */ /* 0x001fc800078e00ff */
[----:B------:R0:W-:Y:S01]  /*142f0*/  SYNCS.ARRIVE.TRANS64 RZ, [R0+URZ+0x30830], R2 ;  /* 0x0308300200ff79a7 */ /* 0x0001e2000800003f */
[----:B----4-:R-:W-:-:S04]  /*14300*/  LOP3.LUT R3, R3, 0x1f, RZ, 0xc0, !PT ;  /* 0x0000001f03037812 */ /* 0x010fc800078ec0ff */
[----:B------:R-:W-:-:S13]  /*14310*/  ISETP.NE.AND P0, PT, R3, RZ, PT ;  /* 0x000000ff0300720c */ /* 0x000fda0003f05270 */
[----:B0-----:R-:W-:Y:S05]  /*14320*/  @!P0 BRA `(.L_x_12728) ;  /* 0x0000000000048947 */ /* 0x001fea0003800000 */
[----:B------:R-:W-:Y:S01]  /*14330*/  BPT.TRAP 0x1 ;  /* 0x000000040000795c */ /* 0x000fe20000300000 */
.L_x_12728:
[----:B0-----:R-:W4:Y:S01]  /*14340*/  LDL.LU R2, [R1] ;  /* 0x0000000001027983 */ /* 0x001f220000300800 */
[----:B------:R-:W-:Y:S01]  /*14350*/  R2UR UR9, R0 ;  /* 0x00000000000972ca */ /* 0x000fe200000e0000 */
[----:B------:R-:W-:Y:S01]  /*14360*/  IMAD R0, R18, 0x6000, R16 ;  /* 0x0000600012007824 */ /* 0x000fe200078e0210 */
[----:B------:R-:W-:Y:S01]  /*14370*/  R2UR UR11, R22 ;  /* 0x00000000160b72ca */ /* 0x000fe200000e0000 */
[----:B------:R-:W-:Y:S01]  /*14380*/  UIADD3 UR6, UP0, UR38, 0x370, URZ ;  /* 0x0000037026067890 */ /* 0x000fe2000ff1e03f */
[----:B------:R-:W-:Y:S01]  /*14390*/  R2UR UR4, R26 ;  /* 0x000000001a0472ca */ /* 0x000fe200000e0000 */
[----:B------:R-:W-:Y:S01]  /*143a0*/  UMOV UR5, 0x14f00000 ;  /* 0x14f0000000057882 */ /* 0x000fe20000000000 */
[----:B------:R-:W-:Y:S01]  /*143b0*/  R2UR UR8, R0 ;  /* 0x00000000000872ca */ /* 0x000fe200000e0000 */
[----:B------:R-:W-:Y:S01]  /*143c0*/  UIADD3.X UR7, URZ, UR39, URZ, UP0, !UPT ;  /* 0x000000273f077290 */ /* 0x000fe200087fe43f */
[----:B------:R-:W-:Y:S01]  /*143d0*/  PLOP3.LUT P0, PT, PT, PT, PT, 0x80, 0x0 ;  /* 0x000000000000781c */ /* 0x000fe20003f0f070 */
[----:B------:R-:W-:Y:S01]  /*143e0*/  UMOV UR10, URZ ;  /* 0x0000003f000a7c82 */ /* 0x000fe20008000000 */
[----:B------:R-:W-:-:S02]  /*143f0*/  R2UR UR12, R17 ;  /* 0x00000000110c72ca */ /* 0x000fc400000e0000 */
[----:B-----5:R-:W-:Y:S01]  /*14400*/  R2UR UR13, R19 ;  /* 0x00000000130d72ca */ /* 0x020fe200000e0000 */
[----:B------:R-:W-:-:S04]  /*14410*/  UIADD3 UR9, UR9, 0x30830, URZ ;  /* 0x0003083009097890 */ /* 0x000fc8000fffe03f */
[----:B------:R-:W-:Y:S02]  /*14420*/  UIMAD UR11, UR11, 0xc0, UR4 ;  /* 0x000000c00b0b78a4 */ /* 0x000fe4000f8e0204 */
[----:B------:R-:W-:Y:S01]  /*14430*/  UIADD3 UR8, UR8, 0x12400, URZ ;  /* 0x0001240008087890 */ /* 0x000fe2000fffe03f */
[----:B------:R-:W-:-:S08]  /*14440*/  UMOV UR4, 0x0 ;  /* 0x0000000000047882 */ /* 0x000fd00000000000 */
[----:B------:R0:W-:Y:S01]  /*14450*/  UTMALDG.4D [UR8], [UR6], desc[UR4] ;  /* 0x00000408060075b4 */ /* 0x0001e20008019000 */
[----:B----4-:R-:W-:-:S04]  /*14460*/  LOP3.LUT R2, R2, 0xfffffffe, RZ, 0xc0, !PT ;  /* 0xfffffffe02027812 */ /* 0x010fc800078ec0ff */
[----:B------:R-:W-:-:S05]  /*14470*/  @P0 LOP3.LUT R2, R2, 0x1, RZ, 0xfc, !PT ;  /* 0x0000000102020812 */ /* 0x000fca00078efcff */
[----:B------:R0:W-:Y:S01]  /*14480*/  STL [R1], R2 ;  /* 0x0000000201007387 */ /* 0x0001e20000100800 */
[----:B------:R-:W-:Y:S01]  /*14490*/  NOP ;  /* 0x0000000000007918 */ /* 0x000fe20000000000 */
.L_x_12724:
[----:B------:R-:W4:Y:S04]  /*144a0*/  LDL.LU R4, [R1+0x20] ;  /* 0x0000200001047983 */ /* 0x000f280000300800 */
[----:B------:R-:W5:Y:S04]  /*144b0*/  LDL.LU R6, [R1+0x14] ;  /* 0x0000140001067983 */ /* 0x000f680000300800 */
[----:B------:R-:W2:Y:S01]  /*144c0*/  LDL.LU R3, [R1+0x2c] ;  /* 0x00002c0001037983 */ /* 0x000ea20000300800 */
[----:B------:R-:W-:Y:S05]  /*144d0*/  WARPSYNC.ALL ;  /* 0x0000000000007948 */ /* 0x000fea0003800000 */
[----:B0-----:R-:W-:Y:S01]  /*144e0*/  ULDC.64 UR6, c[0x0][0xa00] ;  /* 0x0002800000067ab9 */ /* 0x001fe20000000a00 */
[----:B------:R-:W-:Y:S01]  /*144f0*/  ULDC.64 UR4, c[0x0][0x298] ;  /* 0x0000a60000047ab9 */ /* 0x000fe20000000a00 */
[----:B------:R-:W-:Y:S01]  /*14500*/  VIADD R0, R16, 0xc400 ;  /* 0x0000c40010007836 */ /* 0x000fe20000000000 */
        /* <DEDUP_REMOVED lines=27> */
[----:B------:R-:W-:Y:S02]  /*146c0*/  IMAD.U32 R11, RZ, RZ, UR9 ;  /* 0x00000009ff0b7e24 */ /* 0x000fe4000f8e00ff */
[----:B------:R-:W-:Y:S02]  /*146d0*/  IMAD.MOV.U32 R8, RZ, RZ, 0x70 ;  /* 0x00000070ff087424 */ /* 0x000fe400078e00ff */
[----:B------:R-:W-:Y:S02]  /*146e0*/  IMAD.MOV.U32 R12, RZ, RZ, 0x1 ;  /* 0x00000001ff0c7424 */ /* 0x000fe400078e00ff */
[----:B------:R-:W-:-:S07]  /*146f0*/  IMAD.MOV.U32 R13, RZ, RZ, RZ ;  /* 0x000000ffff0d7224 */ /* 0x000fce00078e00ff */
[----:B------:R-:W-:-:S07]  /*14700*/  LEPC R20, `(.L_x_12730) ;  /* 0x000000001014794e */ /* 0x000fce0000000000 */
[----:B01----:R-:W-:Y:S05]  /*14710*/  CALL.ABS.NOINC R2 ;  /* 0x0000000002007343 */ /* 0x003fea0003c00000 */
.L_x_12730:
[----:B------:R-:W-:Y:S05]  /*14720*/  BSYNC B6 ;  /* 0x0000000000067941 */ /* 0x000fea0003800000 */
.L_x_12729:
[----:B------:R-:W2:Y:S01]  /*14730*/  LDL.LU R20, [R1+0x20] ;  /* 0x0000200001147983 */ /* 0x000ea20000300800 */
[----:B-1----:R-:W1:Y:S01]  /*14740*/  LDC R9, c[0x0][0x448] ;  /* 0x00011200ff097b82 */ /* 0x002e620000000800 */
[----:B------:R-:W-:Y:S01]  /*14750*/  ULDC.64 UR4, c[0x0][0x2d8] ;  /* 0x0000b60000047ab9 */ /* 0x000fe20000000a00 */
[----:B------:R-:W-:Y:S01]  /*14760*/  ULDC.64 UR6, c[0x0][0x2e0] ;  /* 0x0000b80000067ab9 */ /* 0x000fe20000000a00 */
[----:B0-----:R-:W2:Y:S01]  /*14770*/  LDL.LU.64 R2, [R1+0x30] ;  /* 0x0000300001027983 */ /* 0x001ea20000300a00 */
[----:B------:R-:W-:-:S03]  /*14780*/  ULDC.64 UR8, c[0x0][0x280] ;  /* 0x0000a00000087ab9 */ /* 0x000fc60000000a00 */
[----:B------:R-:W4:Y:S04]  /*14790*/  LDL.LU R21, [R1+0x2c] ;  /* 0x00002c0001157983 */ /* 0x000f280000300800 */
[----:B------:R-:W3:Y:S04]  /*147a0*/  LDL.LU R4, [R1+0x14] ;  /* 0x0000140001047983 */ /* 0x000ee80000300800 */
[----:B------:R0:W5:Y:S01]  /*147b0*/  LDL R10, [R1+0x10] ;  /* 0x00001000010a7983 */ /* 0x0001620000100800 */
[----:B-1----:R-:W-:-:S13]  /*147c0*/  ISETP.NE.AND P0, PT, R9, 0x1, PT ;  /* 0x000000010900780c */ /* 0x002fda0003f05270 */
[----:B------:R-:W1:Y:S08]  /*147d0*/  @P0 LDC R5, c[0x0][0x450] ;  /* 0x00011400ff050b82 */ /* 0x000e700000000800 */
[----:B------:R-:W0:Y:S01]  /*147e0*/  @P0 LDC R8, c[0x0][0x450] ;  /* 0x00011400ff080b82 */ /* 0x000e220000000800 */
[----:B------:R-:W0:Y:S01]  /*147f0*/  S2R R11, SR_TID.X ;  /* 0x00000000000b7919 */ /* 0x000e220000002100 */
[----:B--2---:R-:W-:-:S02]  /*14800*/  IMAD.MOV.U32 R3, RZ, RZ, R20 ;  /* 0x000000ffff037224 */ /* 0x004fc400078e0014 */
[----:B------:R-:W2:Y:S01]  /*14810*/  S2R R20, SR_TID.X ;  /* 0x0000000000147919 */ /* 0x000ea20000002100 */
[----:B------:R-:W-:-:S04]  /*14820*/  IMAD.WIDE.U32 R2, R17, UR4, R2 ;  /* 0x0000000411027c25 */ /* 0x000fc8000f8e0002 */
[----:B------:R-:W-:Y:S01]  /*14830*/  IMAD R3, R17, UR5, R3 ;  /* 0x0000000511037c24 */ /* 0x000fe2000f8e0203 */
[----:B------:R-:W-:Y:S01]  /*14840*/  ULDC.64 UR4, c[0x0][0x2d0] ;  /* 0x0000b40000047ab9 */ /* 0x000fe20000000a00 */
[----:B----4-:R-:W-:Y:S02]  /*14850*/  IMAD R0, R21, UR6, RZ ;  /* 0x0000000615007c24 */ /* 0x010fe4000f8e02ff */
[----:B---3--:R-:W-:-:S04]  /*14860*/  IMAD.WIDE.U32 R2, R4, UR6, R2 ;  /* 0x0000000604027c25 */ /* 0x008fc8000f8e0002 */
[----:B------:R-:W-:Y:S01]  /*14870*/  IMAD R0, R4, UR7, R0 ;  /* 0x0000000704007c24 */ /* 0x000fe2000f8e0200 */
[----:B------:R-:W-:Y:S01]  /*14880*/  ULDC.64 UR6, c[0x0][0x2c8] ;  /* 0x0000b20000067ab9 */ /* 0x000fe20000000a00 */
[----:B------:R-:W3:Y:S02]  /*14890*/  @P0 LDC R4, c[0x0][0x44c] ;  /* 0x00011300ff040b82 */ /* 0x000ee40000000800 */
[----:B------:R-:W-:Y:S01]  /*148a0*/  IMAD.IADD R3, R3, 0x1, R0 ;  /* 0x0000000103037824 */ /* 0x000fe200078e0200 */
[C---:B--2---:R-:W-:Y:S01]  /*148b0*/  LOP3.LUT R21, R20.reuse, 0x7f, RZ, 0xc0, !PT ;  /* 0x0000007f14157812 */ /* 0x044fe200078ec0ff */
[----:B------:R-:W-:-:S03]  /*148c0*/  IMAD.SHL.U32 R20, R20, 0x10, RZ ;  /* 0x0000001014147824 */ /* 0x000fc600078e00ff */
[----:B------:R-:W-:-:S04]  /*148d0*/  SHF.R.U32.HI R21, RZ, 0x3, R21 ;  /* 0x00000003ff157819 */ /* 0x000fc80000011615 */
[----:B------:R-:W-:-:S05]  /*148e0*/  LOP3.LUT R20, R21, 0x70, R20, 0xf8, !PT ;  /* 0x0000007015147812 */ /* 0x000fca00078ef814 */
[----:B------:R-:W-:-:S04]  /*148f0*/  IMAD R6, R25, 0xc0, R20 ;  /* 0x000000c019067824 */ /* 0x000fc800078e0214 */
[----:B---3--:R-:W-:-:S04]  /*14900*/  @P0 IMAD.HI.U32 R0, R6, R4, RZ ;  /* 0x0000000406000227 */ /* 0x008fc800078e00ff */
        /* <DEDUP_REMOVED lines=11> */
[----:B------:R-:W-:-:S04]  /*149c0*/  IMAD.WIDE.U32 R4, R0, UR6, R4 ;  /* 0x0000000600047c25 */ /* 0x000fc8000f8e0004 */
[----:B------:R-:W-:-:S04]  /*149d0*/  IMAD R7, R0, UR7, R7 ;  /* 0x0000000700077c24 */ /* 0x000fc8000f8e0207 */
[----:B------:R-:W-:Y:S02]  /*149e0*/  IMAD.IADD R5, R5, 0x1, R7 ;  /* 0x0000000105057824 */ /* 0x000fe400078e0207 */
[----:B------:R-:W1:Y:S01]  /*149f0*/  @P0 LDC R7, c[0x0][0x44c] ;  /* 0x00011300ff070b82 */ /* 0x000e620000000800 */
[----:B------:R-:W-:-:S04]  /*14a00*/  LEA R0, P1, R4, UR8, 0x1 ;  /* 0x0000000804007c11 */ /* 0x000fc8000f8208ff */
[----:B------:R-:W-:Y:S02]  /*14a10*/  LEA.HI.X R4, R4, UR9, R5, 0x1, P1 ;  /* 0x0000000904047c11 */ /* 0x000fe400088f0c05 */
[----:B------:R-:W-:-:S05]  /*14a20*/  IADD3 R5, R6, 0x80, RZ ;  /* 0x0000008006057810 */ /* 0x000fca0007ffe0ff */
[----:B------:R-:W-:Y:S02]  /*14a30*/  IMAD.MOV.U32 R6, RZ, RZ, R5 ;  /* 0x000000ffff067224 */ /* 0x000fe400078e0005 */
[----:B-1----:R-:W-:-:S05]  /*14a40*/  @P0 IMAD.HI.U32 R7, R5, R7, RZ ;  /* 0x0000000705070227 */ /* 0x002fca00078e00ff */
[----:B0-----:R-:W-:-:S05]  /*14a50*/  @P0 SHF.R.U32.HI R6, RZ, R8, R7 ;  /* 0x00000008ff060219 */ /* 0x001fca0000011607 */
        /* <DEDUP_REMOVED lines=24> */
[----:B------:R-:W-:Y:S04]  /*14be0*/  SHFL.IDX PT, R7, R4, RZ, 0x181f ;  /* 0x00181fff04077589 */ /* 0x000fe800000e0000 */
[----:B------:R-:W-:Y:S01]  /*14bf0*/  SHFL.IDX PT, R8, R2, RZ, 0x181f ;  /* 0x00181fff02087589 */ /* 0x000fe200000e0000 */
[----:B--2---:R-:W-:-:S03]  /*14c00*/  IMAD R3, R6, R9, RZ ;  /* 0x0000000906037224 */ /* 0x004fc600078e02ff */
[----:B------:R-:W0:Y:S02]  /*14c10*/  SHFL.IDX PT, R6, R0, RZ, 0x181f ;  /* 0x00181fff00067589 */ /* 0x000e2400000e0000 */
[----:B------:R-:W-:-:S13]  /*14c20*/  ISETP.GE.AND P1, PT, R25, R3, PT ;  /* 0x000000031900720c */ /* 0x000fda0003f26270 */
[----:B0-----:R-:W-:-:S05]  /*14c30*/  @!P1 LEA R6, P2, R20, R6, 0x1 ;  /* 0x0000000614069211 */ /* 0x001fca00078408ff */
[----:B------:R-:W-:-:S05]  /*14c40*/  @!P1 IMAD.X R7, RZ, RZ, R7, P2 ;  /* 0x000000ffff079224 */ /* 0x000fca00010e0607 */
        /* <DEDUP_REMOVED lines=71> */
[----:B------:R1:W-:Y:S01]  /*150c0*/  @!P1 LDGSTS.E.BYPASS.LTC128B.128 [R10+0xfc00], desc[UR56][R6.64], !P0 ;  /* 0x0fc00000060a9fae */ /* 0x0003e2000c101d78 */
[----:B0-----:R-:W-:-:S05]  /*150d0*/  @!P2 LEA R0, P1, R20, R0, 0x1 ;  /* 0x000000001400a211 */ /* 0x001fca00078208ff */
[----:B-1----:R-:W-:-:S04]  /*150e0*/  @!P2 IMAD.X R6, RZ, RZ, R8, P1 ;  /* 0x000000ffff06a224 */ /* 0x002fc800008e0608 */
[----:B------:R-:W-:Y:S02]  /*150f0*/  @!P2 IMAD.MOV.U32 R7, RZ, RZ, R6 ;  /* 0x000000ffff07a224 */ /* 0x000fe400078e0006 */
        /* <DEDUP_REMOVED lines=20> */
.L_x_12897:
        /* <DEDUP_REMOVED lines=11> */
.L_x_12732:
        /* <DEDUP_REMOVED lines=18> */
.L_x_12898:
[----:B------:R-:W-:Y:S05]  /*15410*/  BSYNC B0 ;  /* 0x0000000000007941 */ /* 0x000fea0003800000 */
.L_x_12733:
[----:B------:R-:W0:Y:S04]  /*15420*/  LDL R2, [R1+0x24] ;  /* 0x0000240001027983 */ /* 0x000e280000100800 */
[----:B------:R-:W2:Y:S01]  /*15430*/  LDL R3, [R1+0xc] ;  /* 0x00000c0001037983 */ /* 0x000ea20000100800 */
[----:B------:R-:W-:Y:S01]  /*15440*/  BSSY B0, `(.L_x_12735) ;  /* 0x0000178000007945 */ /* 0x000fe20003800000 */
[----:B0-----:R-:W-:-:S04]  /*15450*/  IADD3 R0, R2, -0x2, RZ ;  /* 0xfffffffe02007810 */ /* 0x001fc80007ffe0ff */
        /* <DEDUP_REMOVED lines=48> */
.L_x_12741:
[----:B------:R-:W-:Y:S01]  /*15760*/  IMAD R2, R5, 0x8, R16 ;  /* 0x0000000805027824 */ /* 0x000fe200078e0210 */
[----:B------:R-:W-:Y:S01]  /*15770*/  SHF.L.U32 R3, R10, 0x1f, RZ ;  /* 0x0000001f0a037819 */ /* 0x000fe200000006ff */
[----:B------:R-:W-:Y:S03]  /*15780*/  BSSY B3, `(.L_x_12742) ;  /* 0x0000003000037945 */ /* 0x000fe60003800000 */
[----:B------:R-:W1:Y:S02]  /*15790*/  SYNCS.PHASECHK.TRANS64.TRYWAIT P0, [R2+URZ+0x30840], R3 ;  /* 0x03084003020075a7 */ /* 0x000e64000800017f */
[----:B-1----:R-:W-:Y:S05]  /*157a0*/  @!P0 BRA `(.L_x_12743) ;  /* 0x0000004c00848947 */ /* 0x002fea0003800000 */
.L_x_12899:
[----:B------:R-:W-:Y:S05]  /*157b0*/  BSYNC B3 ;  /* 0x0000000000037941 */ /* 0x000fea0003800000 */
.L_x_12742:
        /* <DEDUP_REMOVED lines=12> */
.L_x_12745:
[----:B------:R-:W-:Y:S05]  /*15880*/  BSYNC B3 ;  /* 0x0000000000037941 */ /* 0x000fea0003800000 */
.L_x_12744:
        /* <DEDUP_REMOVED lines=11> */
.L_x_12746:
        /* <DEDUP_REMOVED lines=15> */
.L_x_12900:
[----:B------:R-:W-:Y:S05]  /*15a30*/  BSYNC B3 ;  /* 0x0000000000037941 */ /* 0x000fea0003800000 */
.L_x_12747:
        /* <DEDUP_REMOVED lines=12> */
.L_x_12750:
[----:B------:R-:W-:Y:S05]  /*15b00*/  BSYNC B3 ;  /* 0x0000000000037941 */ /* 0x000fea0003800000 */
.L_x_12749:
        /* <DEDUP_REMOVED lines=11> */
.L_x_12751:
        /* <DEDUP_REMOVED lines=12> */
.L_x_12740:
[----:B------:R-:W-:Y:S05]  /*15c80*/  BSYNC B1 ;  /* 0x0000000000017941 */ /* 0x000fea0003800000 */
.L_x_12739:
[----:B------:R-:W2:Y:S01]  /*15c90*/  LDL.LU R0, [R1+0x24] ;  /* 0x0000240001007983 */ /* 0x000ea20000300800 */
[----:B------:R-:W-:Y:S02]  /*15ca0*/  IMAD.MOV.U32 R18, RZ, RZ, R5 ;  /* 0x000000ffff127224 */ /* 0x000fe400078e0005 */
[----:B------:R-:W-:Y:S02]  /*15cb0*/  IMAD.MOV.U32 R28, RZ, RZ, R10 ;  /* 0x000000ffff1c7224 */ /* 0x000fe400078e000a */
[----:B--2---:R-:W-:-:S07]  /*15cc0*/  VIADD R0, R0, 0xfffffffd ;  /* 0xfffffffd00007836 */ /* 0x004fce0000000000 */
.L_x_12738:
[----:B------:R-:W-:Y:S05]  /*15cd0*/  BSYNC B2 ;  /* 0x0000000000027941 */ /* 0x000fea0003800000 */
.L_x_12737:
[----:B------:R-:W-:Y:S01]  /*15ce0*/  VIADD R9, R9, 0xfffffffe ;  /* 0xfffffffe09097836 */ /* 0x000fe20000000000 */
[----:B------:R-:W-:-:S04]  /*15cf0*/  LOP3.LUT R4, RZ, R4, RZ, 0x33, !PT ;  /* 0x00000004ff047212 */ /* 0x000fc800078e33ff */
[----:B------:R-:W-:-:S13]  /*15d00*/  ISETP.NE.AND P0, PT, R9, R4, PT ;  /* 0x000000040900720c */ /* 0x000fda0003f05270 */
[----:B------:R-:W-:Y:S05]  /*15d10*/  @!P0 BRA `(.L_x_12736) ;  /* 0x0000000c00a88947 */ /* 0x000fea0003800000 */
[----:B------:R-:W-:-:S07]  /*15d20*/  IMAD.MOV.U32 R4, RZ, RZ, R19 ;  /* 0x000000ffff047224 */ /* 0x000fce00078e0013 */
.L_x_12778:
        /* <DEDUP_REMOVED lines=33> */
.L_x_12754:
[----:B------:R-:W-:Y:S01]  /*15f40*/  IMAD R2, R6, 0x8, R16 ;  /* 0x0000000806027824 */ /* 0x000fe200078e0210 */
[----:B------:R-:W-:Y:S01]  /*15f50*/  SHF.L.U32 R3, R7, 0x1f, RZ ;  /* 0x0000001f07037819 */ /* 0x000fe200000006ff */
[----:B------:R-:W-:Y:S03]  /*15f60*/  BSSY B2, `(.L_x_12755) ;  /* 0x0000003000027945 */ /* 0x000fe60003800000 */
[----:B------:R-:W1:Y:S02]  /*15f70*/  SYNCS.PHASECHK.TRANS64.TRYWAIT P0, [R2+URZ+0x30840], R3 ;  /* 0x03084003020075a7 */ /* 0x000e64000800017f */
[----:B-1----:R-:W-:Y:S05]  /*15f80*/  @!P0 BRA `(.L_x_12756) ;  /* 0x0000004400b48947 */ /* 0x002fea0003800000 */
.L_x_12901:
[----:B------:R-:W-:Y:S05]  /*15f90*/  BSYNC B2 ;  /* 0x0000000000027941 */ /* 0x000fea0003800000 */
.L_x_12755:
        /* <DEDUP_REMOVED lines=12> */
.L_x_12758:
[----:B------:R-:W-:Y:S05]  /*16060*/  BSYNC B2 ;  /* 0x0000000000027941 */ /* 0x000fea0003800000 */
.L_x_12757:
[----:B------:R-:W-:Y:S01]  /*16070*/  IMAD.MOV.U32 R5, RZ, RZ, RZ ;  /* 0x000000ffff057224 */ /* 0x000fe200078e00ff */
[----:B------:R-:W-:Y:S01]  /*16080*/  UIADD3 UR4, UP0, UR38, 0x370, URZ ;  /* 0x0000037026047890 */ /* 0x000fe2000ff1e03f */
[----:B-1----:R-:W-:Y:S01]  /*16090*/  IMAD R3, R6, 0x6000, R16 ;  /* 0x0000600006037824 */ /* 0x002fe200078e0210 */
[----:B------:R-:W-:Y:S01]  /*160a0*/  PLOP3.LUT P0, PT, PT, PT, PT, 0x80, 0x0 ;  /* 0x000000000000781c */ /* 0x000fe20003f0f070 */
[----:B------:R-:W-:Y:S01]  /*160b0*/  IMAD R10, R9, 0xc0, R26 ;  /* 0x000000c0090a7824 */ /* 0x000fe200078e021a */
[----:B------:R-:W-:Y:S01]  /*160c0*/  R2UR UR10, R5 ;  /* 0x00000000050a72ca */ /* 0x000fe200000e0000 */
[----:B------:R-:W-:Y:S01]  /*160d0*/  VIADD R3, R3, 0x12400 ;  /* 0x0001240003037836 */ /* 0x000fe20000000000 */
[----:B------:R-:W-:Y:S01]  /*160e0*/  IADD3 R2, R2, 0x30830, RZ ;  /* 0x0003083002027810 */ /* 0x000fe20007ffe0ff */
[----:B------:R-:W-:Y:S01]  /*160f0*/  UIADD3.X UR5, URZ, UR39, URZ, UP0, !UPT ;  /* 0x000000273f057290 */ /* 0x000fe200087fe43f */
[----:B------:R-:W-:Y:S01]  /*16100*/  UMOV UR6, 0x0 ;  /* 0x0000000000067882 */ /* 0x000fe20000000000 */
[----:B------:R-:W-:-:S10]  /*16110*/  UMOV UR7, 0x14f00000 ;  /* 0x14f0000000077882 */ /* 0x000fd40000000000 */
.L_x_12759:
        /* <DEDUP_REMOVED lines=15> */
.L_x_12902:
[----:B------:R-:W-:Y:S05]  /*16210*/  BSYNC B2 ;  /* 0x0000000000027941 */ /* 0x000fea0003800000 */
.L_x_12760:
        /* <DEDUP_REMOVED lines=11> */
.L_x_12763:
[----:B------:R-:W-:Y:S05]  /*162d0*/  BSYNC B2 ;  /* 0x0000000000027941 */ /* 0x000fea0003800000 */
.L_x_12762:
        /* <DEDUP_REMOVED lines=10> */
.L_x_12764:
        /* <DEDUP_REMOVED lines=12> */
.L_x_12753:
[----:B------:R-:W-:Y:S05]  /*16440*/  BSYNC B1 ;  /* 0x0000000000017941 */ /* 0x000fea0003800000 */
.L_x_12752:
        /* <DEDUP_REMOVED lines=33> */
.L_x_12767:
[----:B------:R-:W-:Y:S01]  /*16660*/  IMAD R2, R18, 0x8, R16 ;  /* 0x0000000812027824 */ /* 0x000fe200078e0210 */
[----:B------:R-:W-:Y:S01]  /*16670*/  SHF.L.U32 R3, R28, 0x1f, RZ ;  /* 0x0000001f1c037819 */ /* 0x000fe200000006ff */
[----:B------:R-:W-:Y:S03]  /*16680*/  BSSY B2, `(.L_x_12768) ;  /* 0x0000003000027945 */ /* 0x000fe60003800000 */
[----:B------:R-:W1:Y:S02]  /*16690*/  SYNCS.PHASECHK.TRANS64.TRYWAIT P0, [R2+URZ+0x30840], R3 ;  /* 0x03084003020075a7 */ /* 0x000e64000800017f */
[----:B-1----:R-:W-:Y:S05]  /*166a0*/  @!P0 BRA `(.L_x_12769) ;  /* 0x0000004000148947 */ /* 0x002fea0003800000 */
.L_x_12903:
[----:B------:R-:W-:Y:S05]  /*166b0*/  BSYNC B2 ;  /* 0x0000000000027941 */ /* 0x000fea0003800000 */
.L_x_12768:
        /* <DEDUP_REMOVED lines=12> */
.L_x_12771:
[----:B------:R-:W-:Y:S05]  /*16780*/  BSYNC B2 ;  /* 0x0000000000027941 */ /* 0x000fea0003800000 */
.L_x_12770:
[----:B-1----:R-:W-:Y:S01]  /*16790*/  IMAD.MOV.U32 R2, RZ, RZ, RZ ;  /* 0x000000ffff027224 */ /* 0x002fe200078e00ff */
        /* <DEDUP_REMOVED lines=11> */
.L_x_12772:
        /* <DEDUP_REMOVED lines=15> */
.L_x_12904:
[----:B------:R-:W-:Y:S05]  /*16940*/  BSYNC B2 ;  /* 0x0000000000027941 */ /* 0x000fea0003800000 */
.L_x_12773:
        /* <DEDUP_REMOVED lines=11> */
.L_x_12776:
[----:B------:R-:W-:Y:S05]  /*16a00*/  BSYNC B2 ;  /* 0x0000000000027941 */ /* 0x000fea0003800000 */
.L_x_12775:
        /* <DEDUP_REMOVED lines=10> */
.L_x_12777:
        /* <DEDUP_REMOVED lines=12> */
.L_x_12766:
[----:B------:R-:W-:Y:S05]  /*16b70*/  BSYNC B1 ;  /* 0x0000000000017941 */ /* 0x000fea0003800000 */
.L_x_12765:
[----:B------:R-:W2:Y:S01]  /*16b80*/  LDL R2, [R1+0xc] ;  /* 0x00000c0001027983 */ /* 0x000ea20000100800 */
[----:B------:R-:W-:Y:S01]  /*16b90*/  VIADD R0, R0, 0xfffffffe ;  /* 0xfffffffe00007836 */ /* 0x000fe20000000000 */
[----:B--2---:R-:W-:-:S13]  /*16ba0*/  ISETP.GT.AND P0, PT, R9, R2, PT ;  /* 0x000000020900720c */ /* 0x004fda0003f04270 */
[----:B------:R-:W-:Y:S05]  /*16bb0*/  @P0 BRA `(.L_x_12778) ;  /* 0xfffffff0005c0947 */ /* 0x000fea000383ffff */
.L_x_12736:
[----:B------:R-:W-:Y:S05]  /*16bc0*/  BSYNC B0 ;  /* 0x0000000000007941 */ /* 0x000fea0003800000 */
.L_x_12735:
        /* <DEDUP_REMOVED lines=17> */
.L_x_12780:
[----:B------:R-:W-:Y:S05]  /*16ce0*/  BSYNC B0 ;  /* 0x0000000000007941 */ /* 0x000fea0003800000 */
.L_x_12779:
        /* <DEDUP_REMOVED lines=10> */
.L_x_12905:
[----:B------:R-:W-:Y:S05]  /*16d90*/  BSYNC B1 ;  /* 0x0000000000017941 */ /* 0x000fea0003800000 */
.L_x_12783:
        /* <DEDUP_REMOVED lines=9> */
.L_x_12786:
[----:B------:R-:W-:Y:S05]  /*16e30*/  BSYNC B1 ;  /* 0x0000000000017941 */ /* 0x000fea0003800000 */
.L_x_12785:
        /* <DEDUP_REMOVED lines=10> */
.L_x_12787:
        /* <DEDUP_REMOVED lines=10> */
.L_x_12782:
[----:B------:R-:W-:Y:S05]  /*16f80*/  BSYNC B0 ;  /* 0x0000000000007941 */ /* 0x000fea0003800000 */
.L_x_12781:
[----:B------:R-:W-:-:S05]  /*16f90*/  VIADD R18, R18, 0x1 ;  /* 0x0000000112127836 */ /* 0x000fca0000000000 */
[----:B------:R-:W-:-:S04]  /*16fa0*/  ISETP.NE.AND P0, PT, R18, 0x2, PT ;  /* 0x000000021200780c */ /* 0x000fc80003f05270 */
[----:B------:R-:W-:Y:S02]  /*16fb0*/  SEL R3, RZ, 0x1, P0 ;  /* 0x00000001ff037807 */ /* 0x000fe40000000000 */
[----:B------:R-:W-:Y:S02]  /*16fc0*/  SEL R18, R18, RZ, P0 ;  /* 0x000000ff12127207 */ /* 0x000fe40000000000 */
[----:B------:R-:W-:-:S07]  /*16fd0*/  LOP3.LUT R28, R28, R3, RZ, 0x3c, !PT ;  /* 0x000000031c1c7212 */ /* 0x000fce00078e3cff */
.L_x_12717:
[----:B------:R-:W-:Y:S05]  /*16fe0*/  BSYNC B7 ;  /* 0x0000000000077941 */ /* 0x000fea0003800000 */
.L_x_12715:
        /* <DEDUP_REMOVED lines=12> */
.L_x_12788:
[----:B------:R-:W1:Y:S01]  /*170b0*/  S2R R0, SR_TID.X ;  /* 0x0000000000007919 */ /* 0x000e620000002100 */
[----:B------:R-:W-:Y:S01]  /*170c0*/  UMOV UR4, 0xffffffff ;  /* 0xffffffff00047882 */ /* 0x000fe20000000000 */
[----:B-1----:R-:W-:-:S04]  /*170d0*/  LOP3.LUT R9, R0, 0x1f, RZ, 0xc0, !PT ;  /* 0x0000001f00097812 */ /* 0x002fc800078ec0ff */
[----:B------:R-:W-:Y:S01]  /*170e0*/  ISETP.NE.AND P0, PT, R9, 0x1f, PT ;  /* 0x0000001f0900780c */ /* 0x000fe20003f05270 */
[----:B------:R-:W-:-:S12]  /*170f0*/  BRA.DIV UR4, `(.L_x_12790) ;  /* 0x0000003604bc7947 */ /* 0x000fd8000b800000 */
[----:B------:R-:W-:Y:S01]  /*17100*/  IADD3 R7, R27, R9, RZ ;  /* 0x000000091b077210 */ /* 0x000fe20007ffe0ff */
[----:B------:R-:W-:-:S03]  /*17110*/  ULDC UR4, c[0x0][0xc3c] ;  /* 0x00030f0000047ab9 */ /* 0x000fc60000000800 */
[----:B------:R-:W-:-:S13]  /*17120*/  ISETP.GE.OR P1, PT, R7, UR4, !P0 ;  /* 0x0000000407007c0c */ /* 0x000fda000c726670 */
[----:B------:R-:W1:Y:S08]  /*17130*/  @!P1 LDC.64 R2, c[0x0][0xc80] ;  /* 0x00032000ff029b82 */ /* 0x000e700000000a00 */
[----:B--2---:R-:W2:Y:S01]  /*17140*/  @!P1 LDC.64 R4, c[0x0][0xc78] ;  /* 0x00031e00ff049b82 */ /* 0x004ea20000000a00 */
[----:B-1----:R-:W-:-:S05]  /*17150*/  @!P1 IMAD.WIDE R2, R7, 0x4, R2 ;  /* 0x0000000407029825 */ /* 0x002fca00078e0202 */
        /* <DEDUP_REMOVED lines=11> */
[----:B-1----:R-:W-:-:S02]  /*17210*/  IMAD.MOV.U32 R24, RZ, RZ, RZ ;  /* 0x000000ffff187224 */ /* 0x002fc400078e00ff */
[----:B---3--:R-:W-:Y:S02]  /*17220*/  @!P1 IMAD.MOV.U32 R7, RZ, RZ, R8 ;  /* 0x000000ffff079224 */ /* 0x008fe400078e0008 */
[----:B--2---:R-:W-:Y:S01]  /*17230*/  @!P1 IMAD.MOV.U32 R4, RZ, RZ, R5 ;  /* 0x000000ffff049224 */ /* 0x004fe200078e0005 */
[----:B------:R-:W-:-:S03]  /*17240*/  ISETP.NE.AND P1, PT, R9, RZ, PT ;  /* 0x000000ff0900720c */ /* 0x000fc60003f25270 */
[----:B0-----:R-:W-:-:S05]  /*17250*/  IMAD R13, R4, R7, RZ ;  /* 0x00000007040d7224 */ /* 0x001fca00078e02ff */
        /* <DEDUP_REMOVED lines=16> */
.L_x_12915:
[----:B------:R-:W-:Y:S02]  /*17360*/  ULDC UR4, c[0x0][0xc38] ;  /* 0x00030e0000047ab9 */ /* 0x000fe40000000800 */
[----:B------:R-:W-:-:S04]  /*17370*/  IMAD.U32 R2, RZ, RZ, UR4 ;  /* 0x00000004ff027e24 */ /* 0x000fc8000f8e00ff */
[----:B-1----:R-:W-:-:S04]  /*17380*/  IMAD R5, R14, R2, RZ ;  /* 0x000000020e057224 */ /* 0x002fc800078e02ff */
[----:B------:R-:W-:-:S05]  /*17390*/  IMAD.IADD R6, R6, 0x1, R5 ;  /* 0x0000000106067824 */ /* 0x000fca00078e0205 */
[----:B------:R-:W-:-:S13]  /*173a0*/  ISETP.GT.AND P6, PT, R6, R0, PT ;  /* 0x000000000600720c */ /* 0x000fda0003fc4270 */
[----:B------:R-:W-:Y:S05]  /*173b0*/  @P6 BRA `(.L_x_12791) ;  /* 0x0000000000a46947 */ /* 0x000fea0003800000 */
.L_x_12794:
        /* <DEDUP_REMOVED lines=35> */
.L_x_12923:
[----:B------:R-:W-:Y:S02]  /*175f0*/  ULDC UR4, c[0x0][0xc38] ;  /* 0x00030e0000047ab9 */ /* 0x000fe40000000800 */
[----:B------:R-:W-:-:S04]  /*17600*/  IMAD.U32 R2, RZ, RZ, UR4 ;  /* 0x00000004ff027e24 */ /* 0x000fc8000f8e00ff */
[----:B-1----:R-:W-:-:S04]  /*17610*/  IMAD R5, R14, R2, RZ ;  /* 0x000000020e057224 */ /* 0x002fc800078e02ff */
[----:B------:R-:W-:-:S05]  /*17620*/  IMAD.IADD R6, R5, 0x1, R6 ;  /* 0x0000000105067824 */ /* 0x000fca00078e0206 */
[----:B------:R-:W-:-:S13]  /*17630*/  ISETP.GT.AND P6, PT, R6, R0, PT ;  /* 0x000000000600720c */ /* 0x000fda0003fc4270 */
[----:B------:R-:W-:Y:S05]  /*17640*/  @!P6 BRA `(.L_x_12794) ;  /* 0xfffffffc005ce947 */ /* 0x000fea000383ffff */
.L_x_12791:
        /* <DEDUP_REMOVED lines=9> */
.L_x_12928:
[----:B------:R-:W-:-:S13]  /*176e0*/  ISETP.NE.AND P0, PT, R8, RZ, PT ;  /* 0x000000ff0800720c */ /* 0x000fda0003f05270 */
[----:B------:R-:W-:Y:S05]  /*176f0*/  @!P0 BRA `(.L_x_12796) ;  /* 0x0000000000108947 */ /* 0x000fea0003800000 */
[----:B------:R-:W-:Y:S01]  /*17700*/  UMOV UR4, 0xffffffff ;  /* 0xffffffff00047882 */ /* 0x000fe20000000000 */
[----:B------:R-:W-:Y:S02]  /*17710*/  VIADD R12, R5, 0xffffffff ;  /* 0xffffffff050c7836 */ /* 0x000fe40000000000 */
[----:B------:R-:W-:Y:S05]  /*17720*/  BRA.DIV UR4, `(.L_x_12797) ;  /* 0x0000003a04807947 */ /* 0x000fea000b800000 */
[----:B------:R4:W0:Y:S02]  /*17730*/  SHFL.IDX PT, R24, R3, R12, 0x1f ;  /* 0x00001f0c03187589 */ /* 0x00082400000e0000 */
.L_x_12796:
        /* <DEDUP_REMOVED lines=36> */
[----:B------:R-:W-:Y:S02]  /*17980*/  @!P2 IADD3 R9, -R9, RZ, RZ ;  /* 0x000000ff0909a210 */ /* 0x000fe40007ffe1ff */
        /* <DEDUP_REMOVED lines=21> */
.L_x_12792:
[----:B------:R-:W-:Y:S01]  /*17ae0*/  UMOV UR4, URZ ;  /* 0x0000003f00047c82 */ /* 0x000fe20008000000 */
[----:B------:R-:W-:Y:S01]  /*17af0*/  UMOV UR5, URZ ;  /* 0x0000003f00057c82 */ /* 0x000fe20008000000 */
[----:B------:R-:W-:Y:S01]  /*17b00*/  ULDC UR6, c[0x0][0xc3c] ;  /* 0x00030f0000067ab9 */ /* 0x000fe20000000800 */
[----:B------:R-:W-:Y:S02]  /*17b10*/  IMAD.MOV.U32 R24, RZ, RZ, R0 ;  /* 0x000000ffff187224 */ /* 0x000fe400078e0000 */
[----:B------:R-:W-:Y:S02]  /*17b20*/  IMAD.U32 R25, RZ, RZ, UR4 ;  /* 0x00000004ff197e24 */ /* 0x000fe4000f8e00ff */
[----:B------:R-:W-:Y:S02]  /*17b30*/  IMAD.U32 R26, RZ, RZ, UR5 ;  /* 0x00000005ff1a7e24 */ /* 0x000fe4000f8e00ff */
[----:B------:R-:W-:-:S07]  /*17b40*/  IMAD.U32 R27, RZ, RZ, UR6 ;  /* 0x00000006ff1b7e24 */ /* 0x000fce000f8e00ff */
.L_x_12798:
        /* <DEDUP_REMOVED lines=10> */
.L_x_12789:
[----:B------:R-:W-:Y:S02]  /*17bf0*/  ULDC UR4, c[0x0][0xc3c] ;  /* 0x00030f0000047ab9 */ /* 0x000fe40000000800 */
[----:B----4-:R-:W-:-:S13]  /*17c00*/  ISETP.GE.AND P0, PT, R27, UR4, PT ;  /* 0x000000041b007c0c */ /* 0x010fda000bf06270 */
[----:B------:R-:W-:Y:S05]  /*17c10*/  @!P0 BRA `(.L_x_12799) ;  /* 0xffffffa400648947 */ /* 0x000fea000383ffff */
[----:B------:R-:W-:Y:S05]  /*17c20*/  BSYNC B8 ;  /* 0x0000000000087941 */ /* 0x000fea0003800000 */
.L_x_12675:
[----:B0-----:R-:W4:Y:S01]  /*17c30*/  LDL.LU R0, [R1+0x38] ;  /* 0x0000380001007983 */ /* 0x001f220000300800 */
[----:B------:R-:W-:Y:S01]  /*17c40*/  BSSY B0, `(.L_x_12800) ;  /* 0x000000b000007945 */ /* 0x000fe20003800000 */
[----:B-12---:R-:W0:Y:S01]  /*17c50*/  S2R R5, SR_CgaCtaId ;  /* 0x0000000000057919 */ /* 0x006e220000008800 */
        /* <DEDUP_REMOVED lines=9> */
.L_x_12931:
[----:B------:R-:W-:Y:S05]  /*17cf0*/  BSYNC B0 ;  /* 0x0000000000007941 */ /* 0x000fea0003800000 */
.L_x_12800:
[----:B------:R-:W-:-:S03]  /*17d00*/  UMOV UR4, 0xffffffff ;  /* 0xffffffff00047882 */ /* 0x000fc60000000000 */
[----:B------:R-:W-:Y:S05]  /*17d10*/  BRA.DIV UR4, `(.L_x_12802) ;  /* 0x0000003604407947 */ /* 0x000fea000b800000 */
[----:B0-----:R-:W0:Y:S02]  /*17d20*/  S2R R0, SR_TID.X ;  /* 0x0000000000007919 */ /* 0x001e240000002100 */
[----:B0-----:R-:W-:-:S04]  /*17d30*/  SHF.R.U32.HI R0, RZ, 0x5, R0 ;  /* 0x00000005ff007819 */ /* 0x001fc80000011600 */
[----:B------:R-:W-:-:S05]  /*17d40*/  LOP3.LUT R0, R0, 0x3, RZ, 0xc0, !PT ;  /* 0x0000000300007812 */ /* 0x000fca00078ec0ff */
[----:B------:R0:W1:Y:S02]  /*17d50*/  SHFL.IDX PT, R14, R0, RZ, 0x1f ;  /* 0x00001fff000e7589 */ /* 0x00006400000e0000 */
.L_x_12934:
[----:B-1----:R-:W-:-:S13]  /*17d60*/  ISETP.NE.AND P0, PT, R14, RZ, PT ;  /* 0x000000ff0e00720c */ /* 0x002fda0003f05270 */
[----:B------:R-:W-:Y:S05]  /*17d70*/  @P0 BRA `(.L_x_12537) ;  /* 0x0000000000880947 */ /* 0x000fea0003800000 */
[----:B------:R-:W-:-:S03]  /*17d80*/  UMOV UR4, 0xffffffff ;  /* 0xffffffff00047882 */ /* 0x000fc60000000000 */
[----:B------:R-:W-:Y:S05]  /*17d90*/  BRA.DIV UR4, `(.L_x_12803) ;  /* 0x0000003604547947 */ /* 0x000fea000b800000 */
[----:B------:R-:W-:-:S13]  /*17da0*/  ELECT P6, URZ, PT ;  /* 0x00000000003f782f */ /* 0x000fda00038c0000 */
.L_x_12937:
[----:B------:R-:W-:Y:S05]  /*17db0*/  @!P6 BRA `(.L_x_12537) ;  /* 0x000000000078e947 */ /* 0x000fea0003800000 */
[----:B0-----:R-:W2:Y:S02]  /*17dc0*/  LDL.LU R0, [R1+0x50] ;  /* 0x0000500001007983 */ /* 0x001ea40000300800 */
[----:B--2---:R-:W-:-:S04]  /*17dd0*/  LOP3.LUT R0, R0, 0x2, RZ, 0xfc, !PT ;  /* 0x0000000200007812 */ /* 0x004fc800078efcff */
[----:B------:R-:W-:-:S13]  /*17de0*/  ISETP.NE.AND P2, PT, R0, 0x3, PT ;  /* 0x000000030000780c */ /* 0x000fda0003f45270 */
[----:B------:R-:W-:Y:S05]  /*17df0*/  @!P2 BRA `(.L_x_12804) ;  /* 0x000000000004a947 */ /* 0x000fea0003800000 */
[----:B------:R-:W-:Y:S01]  /*17e00*/  BPT.TRAP 0x1 ;  /* 0x000000040000795c */ /* 0x000fe20000300000 */
.L_x_12804:
        /* <DEDUP_REMOVED lines=12> */
.L_x_12938:
[----:B------:R-:W1:Y:S02]  /*17ed0*/  SYNCS.PHASECHK.TRANS64.TRYWAIT P0, [R3+URZ], R0 ;  /* 0x00000000030075a7 */ /* 0x000e64000800017f */
[----:B-1----:R-:W-:Y:S05]  /*17ee0*/  @!P0 BRA `(.L_x_12806) ;  /* 0x0000003400348947 */ /* 0x002fea0003800000 */
.L_x_12939:
[----:B------:R-:W-:Y:S05]  /*17ef0*/  @!P2 BRA `(.L_x_12807) ;  /* 0x000000000004a947 */ /* 0x000fea0003800000 */
[----:B------:R-:W-:Y:S01]  /*17f00*/  BPT.TRAP 0x1 ;  /* 0x000000040000795c */ /* 0x000fe20000300000 */
.L_x_12807:
[----:B-1----:R-:W-:-:S04]  /*17f10*/  VIADD R3, R9, 0x30860 ;  /* 0x0003086009037836 */ /* 0x002fc80000000000 */
[----:B------:R-:W-:-:S04]  /*17f20*/  IMAD R5, R18, 0x8, R3 ;  /* 0x0000000812057824 */ /* 0x000fc800078e0203 */
[----:B------:R-:W1:Y:S02]  /*17f30*/  SYNCS.PHASECHK.TRANS64.TRYWAIT P0, [R5+URZ], R2 ;  /* 0x00000002050075a7 */ /* 0x000e64000800017f */
[----:B-1----:R-:W-:Y:S05]  /*17f40*/  @!P0 BRA `(.L_x_12808) ;  /* 0x0000003400308947 */ /* 0x002fea0003800000 */
.L_x_12940:
[----:B------:R-:W-:-:S07]  /*17f50*/  IMAD R3, R4, 0x8, R3 ;  /* 0x0000000804037824 */ /* 0x000fce00078e0203 */
.L_x_12809:
[----:B--2---:R2:W4:Y:S02]  /*17f60*/  SYNCS.PHASECHK.TRANS64.TRYWAIT P0, [R3+URZ], R0 ;  /* 0x00000000030075a7 */ /* 0x004524000800017f */
[----:B----4-:R-:W-:Y:S05]  /*17f70*/  @!P0 NANOSLEEP.SYNCS 0x989680 ;  /* 0x009896800000895d */ /* 0x010fea0003900000 */
[----:B------:R-:W4:Y:S02]  /*17f80*/  @!P0 SYNCS.PHASECHK.TRANS64 P0, [R3+URZ], R0 ;  /* 0x00000000030085a7 */ /* 0x000f24000800007f */
[----:B----4-:R-:W-:Y:S05]  /*17f90*/  @!P0 BRA `(.L_x_12809) ;  /* 0xfffffffc00f08947 */ /* 0x010fea000383ffff */
.L_x_12537:
[----:B------:R-:W-:Y:S05]  /*17fa0*/  BSYNC B9 ;  /* 0x0000000000097941 */ /* 0x000fea0003800000 */
.L_x_12534:
[----:B------:R-:W-:Y:S05]  /*17fb0*/  EXIT ;  /* 0x000000000000794d */ /* 0x000fea0003800000 */
.L_x_12557:
[----:B0-----:R0:W1:Y:S02]  /*17fc0*/  SYNCS.PHASECHK.TRANS64.TRYWAIT P6, [R82+URZ+0x30890], R94 ;  /* 0x0308905e520075a7 */ /* 0x00106400080c017f */
[----:B-1----:R-:W-:Y:S05]  /*17fd0*/  @!P6 NANOSLEEP.SYNCS 0x989680 ;  /* 0x009896800000e95d */ /* 0x002fea0003900000 */
[----:B------:R-:W1:Y:S02]  /*17fe0*/  @!P6 SYNCS.PHASECHK.TRANS64 P6, [R82+URZ+0x30890], R94 ;  /* 0x0308905e5200e5a7 */ /* 0x000e6400080c007f */
[----:B-1----:R-:W-:Y:S05]  /*17ff0*/  @!P6 BRA `(.L_x_12557) ;  /* 0xfffffffc00f0e947 */ /* 0x002fea000383ffff */
[----:B------:R-:W-:Y:S05]  /*18000*/  BRA `(.L_x_12810) ;  /* 0xfffffeac00cc7947 */ /* 0x000fea000383ffff */
.L_x_12577:
[----:B0-----:R0:W1:Y:S02]  /*18010*/  SYNCS.PHASECHK.TRANS64.TRYWAIT P5, [R82+URZ+0x30890], R94 ;  /* 0x0308905e520075a7 */ /* 0x00106400080a017f */
[----:B-1----:R-:W-:Y:S05]  /*18020*/  @!P5 NANOSLEEP.SYNCS 0x989680 ;  /* 0x009896800000d95d */ /* 0x002fea0003900000 */
[----:B------:R-:W1:Y:S02]  /*18030*/  @!P5 SYNCS.PHASECHK.TRANS64 P5, [R82+URZ+0x30890], R94 ;  /* 0x0308905e5200d5a7 */ /* 0x000e6400080a007f */
[----:B-1----:R-:W-:Y:S05]  /*18040*/  @!P5 BRA `(.L_x_12577) ;  /* 0xfffffffc00f0d947 */ /* 0x002fea000383ffff */
[----:B------:R-:W-:Y:S05]  /*18050*/  BRA `(.L_x_12811) ;  /* 0xfffffec000987947 */ /* 0x000fea000383ffff */
.L_x_12586:
[----:B0-----:R0:W1:Y:S02]  /*18060*/  SYNCS.PHASECHK.TRANS64.TRYWAIT P4, [R82+URZ+0x30890], R94 ;  /* 0x0308905e520075a7 */ /* 0x001064000808017f */
[----:B-1----:R-:W-:Y:S05]  /*18070*/  @!P4 NANOSLEEP.SYNCS 0x989680 ;  /* 0x009896800000c95d */ /* 0x002fea0003900000 */
[----:B------:R-:W1:Y:S02]  /*18080*/  @!P4 SYNCS.PHASECHK.TRANS64 P4, [R82+URZ+0x30890], R94 ;  /* 0x0308905e5200c5a7 */ /* 0x000e64000808007f */
[----:B-1----:R-:W-:Y:S05]  /*18090*/  @!P4 BRA `(.L_x_12586) ;  /* 0xfffffffc00f0c947 */ /* 0x002fea000383ffff */
[----:B------:R-:W-:Y:S05]  /*180a0*/  BRA `(.L_x_12812) ;  /* 0xfffffed000fc7947 */ /* 0x000fea000383ffff */
.L_x_12592:
[----:B--2---:R2:W3:Y:S02]  /*180b0*/  SYNCS.PHASECHK.TRANS64.TRYWAIT P3, [R82+URZ+0x308b0], R94 ;  /* 0x0308b05e520075a7 */ /* 0x0044e4000806017f */
[----:B---3--:R-:W-:Y:S05]  /*180c0*/  @!P3 NANOSLEEP.SYNCS 0x989680 ;  /* 0x009896800000b95d */ /* 0x008fea0003900000 */
[----:B------:R-:W3:Y:S02]  /*180d0*/  @!P3 SYNCS.PHASECHK.TRANS64 P3, [R82+URZ+0x308b0], R94 ;  /* 0x0308b05e5200b5a7 */ /* 0x000ee4000806007f */
[----:B---3--:R-:W-:Y:S05]  /*180e0*/  @!P3 BRA `(.L_x_12592) ;  /* 0xfffffffc00f0b947 */ /* 0x008fea000383ffff */
[----:B------:R-:W-:Y:S05]  /*180f0*/  BRA `(.L_x_12813) ;  /* 0xfffffed400907947 */ /* 0x000fea000383ffff */
.L_x_12602:
[----:B------:R-:W1:Y:S01]  /*18100*/  S2R R0, SR_TID.X ;  /* 0x0000000000007919 */ /* 0x000e620000002100 */
[----:B------:R-:W-:Y:S01]  /*18110*/  BSSY B0, `(.L_x_12814) ;  /* 0x000000c000007945 */ /* 0x000fe20003800000 */
[----:B------:R-:W-:Y:S02]  /*18120*/  IMAD.MOV.U32 R12, RZ, RZ, RZ ;  /* 0x000000ffff0c7224 */ /* 0x000fe400078e00ff */
[----:B------:R-:W-:Y:S02]  /*18130*/  IMAD.MOV.U32 R11, RZ, RZ, 0x1f ;  /* 0x0000001fff0b7424 */ /* 0x000fe400078e00ff */
[----:B------:R-:W-:Y:S02]  /*18140*/  IMAD.MOV.U32 R15, RZ, RZ, -0x1 ;  /* 0xffffffffff0f7424 */ /* 0x000fe400078e00ff */
[----:B-1----:R-:W-:-:S05]  /*18150*/  VIADD R4, R0, 0xffffff80 ;  /* 0xffffff8000047836 */ /* 0x002fca0000000000 */
[----:B------:R-:W-:-:S04]  /*18160*/  SHF.R.S32.HI R0, RZ, 0x1f, R4 ;  /* 0x0000001fff007819 */ /* 0x000fc80000011404 */
[----:B------:R-:W-:-:S04]  /*18170*/  LEA.HI R0, R0, R4, RZ, 0x7 ;  /* 0x0000000400007211 */ /* 0x000fc800078f38ff */
[----:B------:R-:W-:-:S05]  /*18180*/  SHF.R.S32.HI R0, RZ, 0x7, R0 ;  /* 0x00000007ff007819 */ /* 0x000fca0000011400 */
[----:B0-----:R-:W-:-:S07]  /*18190*/  IMAD.MOV.U32 R13, RZ, RZ, R0 ;  /* 0x000000ffff0d7224 */ /* 0x001fce00078e0000 */
[----:B-----5:R-:W-:Y:S05]  /*181a0*/  WARPSYNC.COLLECTIVE R15, `(.L_x_12815) ;  /* 0x000000000f087348 */ /* 0x020fea0003c00000 */
[----:B------:R0:W1:Y:S02]  /*181b0*/  SHFL.IDX P6, R14, R13, R12, R11 ;  /* 0x0000000c0d0e7389 */ /* 0x00006400000c000b */
[----:B01---5:R-:W-:Y:S01]  /*181c0*/  ENDCOLLECTIVE ;  /* 0x000000000000791b */ /* 0x023fe20003800000 */
.L_x_12815:
[----:B------:R-:W-:Y:S05]  /*181d0*/  BSYNC B0 ;  /* 0x0000000000007941 */ /* 0x000fea0003800000 */
.L_x_12814:
[----:B------:R0:W-:Y:S01]  /*181e0*/  STL [R1+0x40], R14 ;  /* 0x0000400e01007387 */ /* 0x0001e20000100800 */
[----:B------:R-:W-:Y:S05]  /*181f0*/  BRA `(.L_x_12816) ;  /* 0xfffffedc00707947 */ /* 0x000fea000383ffff */
.L_x_12614:
        /* <DEDUP_REMOVED lines=8> */
.L_x_12818:
[----:B------:R-:W-:Y:S05]  /*18280*/  BSYNC B1 ;  /* 0x0000000000017941 */ /* 0x000fea0003800000 */
.L_x_12817:
[----:B------:R-:W-:Y:S01]  /*18290*/  IMAD.MOV.U32 R13, RZ, RZ, R25 ;  /* 0x000000ffff0d7224 */ /* 0x000fe200078e0019 */
[----:B------:R-:W-:Y:S01]  /*182a0*/  MOV R15, 0xffffffff ;  /* 0xffffffff000f7802 */ /* 0x000fe20000000f00 */
[----:B------:R-:W-:Y:S02]  /*182b0*/  IMAD.MOV.U32 R12, RZ, RZ, RZ ;  /* 0x000000ffff0c7224 */ /* 0x000fe400078e00ff */
[----:B------:R-:W-:Y:S02]  /*182c0*/  IMAD.MOV.U32 R11, RZ, RZ, 0x1c1f ;  /* 0x00001c1fff0b7424 */ /* 0x000fe400078e00ff */
[----:B------:R-:W-:-:S07]  /*182d0*/  IMAD.MOV.U32 R3, RZ, RZ, R14 ;  /* 0x000000ffff037224 */ /* 0x000fce00078e000e */
[----:B------:R-:W-:Y:S05]  /*182e0*/  WARPSYNC.COLLECTIVE R15, `(.L_x_12819) ;  /* 0x000000000f087348 */ /* 0x000fea0003c00000 */
[----:B------:R0:W1:Y:S02]  /*182f0*/  SHFL.IDX P6, R14, R13, R12, R11 ;  /* 0x0000000c0d0e7389 */ /* 0x00006400000c000b */
[----:B01----:R-:W-:Y:S01]  /*18300*/  ENDCOLLECTIVE ;  /* 0x000000000000791b */ /* 0x003fe20003800000 */
.L_x_12819:
[----:B------:R-:W-:Y:S02]  /*18310*/  IMAD.MOV.U32 R13, RZ, RZ, R28 ;  /* 0x000000ffff0d7224 */ /* 0x000fe400078e001c */
[----:B------:R-:W-:-:S07]  /*18320*/  IMAD.MOV.U32 R0, RZ, RZ, R14 ;  /* 0x000000ffff007224 */ /* 0x000fce00078e000e */
[----:B------:R-:W-:Y:S05]  /*18330*/  WARPSYNC.COLLECTIVE R15, `(.L_x_12820) ;  /* 0x000000000f087348 */ /* 0x000fea0003c00000 */
[----:B------:R0:W1:Y:S02]  /*18340*/  SHFL.IDX P6, R14, R13, R12, R11 ;  /* 0x0000000c0d0e7389 */ /* 0x00006400000c000b */
[----:B01----:R-:W-:Y:S01]  /*18350*/  ENDCOLLECTIVE ;  /* 0x000000000000791b */ /* 0x003fe20003800000 */
.L_x_12820:
[----:B------:R-:W-:Y:S02]  /*18360*/  IMAD.MOV.U32 R13, RZ, RZ, R27 ;  /* 0x000000ffff0d7224 */ /* 0x000fe400078e001b */
[----:B------:R-:W-:-:S07]  /*18370*/  IMAD.MOV.U32 R5, RZ, RZ, R14 ;  /* 0x000000ffff057224 */ /* 0x000fce00078e000e */
[----:B------:R-:W-:Y:S05]  /*18380*/  WARPSYNC.COLLECTIVE R15, `(.L_x_12821) ;  /* 0x000000000f087348 */ /* 0x000fea0003c00000 */
[----:B------:R0:W1:Y:S02]  /*18390*/  SHFL.IDX P6, R14, R13, R12, R11 ;  /* 0x0000000c0d0e7389 */ /* 0x00006400000c000b */
[----:B01----:R-:W-:Y:S01]  /*183a0*/  ENDCOLLECTIVE ;  /* 0x000000000000791b */ /* 0x003fe20003800000 */
.L_x_12821:
[----:B------:R-:W-:Y:S05]  /*183b0*/  BRA `(.L_x_12822) ;  /* 0xfffffee000887947 */ /* 0x000fea000383ffff */
.L_x_12618:
[----:B0-----:R0:W1:Y:S02]  /*183c0*/  SYNCS.PHASECHK.TRANS64.TRYWAIT P0, [R2+URZ+0x30800], R27 ;  /* 0x0308001b020075a7 */ /* 0x001064000800017f */
[----:B-1----:R-:W-:Y:S05]  /*183d0*/  @!P0 NANOSLEEP.SYNCS 0x989680 ;  /* 0x009896800000895d */ /* 0x002fea0003900000 */
[----:B------:R-:W1:Y:S02]  /*183e0*/  @!P0 SYNCS.PHASECHK.TRANS64 P0, [R2+URZ+0x30800], R27 ;  /* 0x0308001b020085a7 */ /* 0x000e64000800007f */
[----:B-1----:R-:W-:Y:S05]  /*183f0*/  @!P0 BRA `(.L_x_12618) ;  /* 0xfffffffc00f08947 */ /* 0x002fea000383ffff */
[----:B------:R-:W-:Y:S05]  /*18400*/  BRA `(.L_x_12823) ;  /* 0xfffffee400b87947 */ /* 0x000fea000383ffff */
.L_x_12626:
        /* <DEDUP_REMOVED lines=8> */
.L_x_12825:
[----:B------:R-:W-:Y:S05]  /*18490*/  BSYNC B1 ;  /* 0x0000000000017941 */ /* 0x000fea0003800000 */
.L_x_12824:
        /* <DEDUP_REMOVED lines=8> */
.L_x_12826:
[----:B------:R-:W-:Y:S02]  /*18520*/  IMAD.MOV.U32 R13, RZ, RZ, R28 ;  /* 0x000000ffff0d7224 */ /* 0x000fe400078e001c */
[----:B------:R-:W-:-:S07]  /*18530*/  IMAD.MOV.U32 R3, RZ, RZ, R14 ;  /* 0x000000ffff037224 */ /* 0x000fce00078e000e */
[----:B------:R-:W-:Y:S05]  /*18540*/  WARPSYNC.COLLECTIVE R15, `(.L_x_12827) ;  /* 0x000000000f087348 */ /* 0x000fea0003c00000 */
[----:B------:R0:W1:Y:S02]  /*18550*/  SHFL.IDX P6, R14, R13, R12, R11 ;  /* 0x0000000c0d0e7389 */ /* 0x00006400000c000b */
[----:B01----:R-:W-:Y:S01]  /*18560*/  ENDCOLLECTIVE ;  /* 0x000000000000791b */ /* 0x003fe20003800000 */
.L_x_12827:
[----:B------:R-:W-:Y:S02]  /*18570*/  IMAD.MOV.U32 R13, RZ, RZ, R27 ;  /* 0x000000ffff0d7224 */ /* 0x000fe400078e001b */
[----:B------:R-:W-:-:S07]  /*18580*/  IMAD.MOV.U32 R20, RZ, RZ, R14 ;  /* 0x000000ffff147224 */ /* 0x000fce00078e000e */
[----:B------:R-:W-:Y:S05]  /*18590*/  WARPSYNC.COLLECTIVE R15, `(.L_x_12828) ;  /* 0x000000000f087348 */ /* 0x000fea0003c00000 */
[----:B------:R0:W1:Y:S02]  /*185a0*/  SHFL.IDX P6, R14, R13, R12, R11 ;  /* 0x0000000c0d0e7389 */ /* 0x00006400000c000b */
[----:B01----:R-:W-:Y:S01]  /*185b0*/  ENDCOLLECTIVE ;  /* 0x000000000000791b */ /* 0x003fe20003800000 */
.L_x_12828:
[----:B------:R-:W-:Y:S05]  /*185c0*/  BRA `(.L_x_12829) ;  /* 0xfffffef000287947 */ /* 0x000fea000383ffff */
.L_x_12630:
[----:B0-----:R0:W1:Y:S02]  /*185d0*/  SYNCS.PHASECHK.TRANS64.TRYWAIT P1, [R2+URZ+0x30800], R27 ;  /* 0x0308001b020075a7 */ /* 0x001064000802017f */
[----:B-1----:R-:W-:Y:S05]  /*185e0*/  @!P1 NANOSLEEP.SYNCS 0x989680 ;  /* 0x009896800000995d */ /* 0x002fea0003900000 */
[----:B------:R-:W1:Y:S02]  /*185f0*/  @!P1 SYNCS.PHASECHK.TRANS64 P1, [R2+URZ+0x30800], R27 ;  /* 0x0308001b020095a7 */ /* 0x000e64000802007f */
[----:B-1----:R-:W-:Y:S05]  /*18600*/  @!P1 BRA `(.L_x_12630) ;  /* 0xfffffffc00f09947 */ /* 0x002fea000383ffff */
[----:B------:R-:W-:Y:S05]  /*18610*/  BRA `(.L_x_12830) ;  /* 0xfffffef4000c7947 */ /* 0x000fea000383ffff */
.L_x_12636:
[----:B-1----:R1:W3:Y:S02]  /*18620*/  SYNCS.PHASECHK.TRANS64.TRYWAIT P1, [R8+URZ+0x30830], R3 ;  /* 0x03083003080075a7 */ /* 0x0022e4000802017f */
[----:B---3--:R-:W-:Y:S05]  /*18630*/  @!P1 NANOSLEEP.SYNCS 0x989680 ;  /* 0x009896800000995d */ /* 0x008fea0003900000 */
[----:B------:R-:W3:Y:S02]  /*18640*/  @!P1 SYNCS.PHASECHK.TRANS64 P1, [R8+URZ+0x30830], R3 ;  /* 0x03083003080095a7 */ /* 0x000ee4000802007f */
[----:B---3--:R-:W-:Y:S05]  /*18650*/  @!P1 BRA `(.L_x_12636) ;  /* 0xfffffffc00f09947 */ /* 0x008fea000383ffff */
[----:B------:R-:W-:Y:S05]  /*18660*/  BRA `(.L_x_12635) ;  /* 0xffffff00005c7947 */ /* 0x000fea000383ffff */
.L_x_12642:
[----:B-1----:R1:W2:Y:S02]  /*18670*/  SYNCS.PHASECHK.TRANS64.TRYWAIT P3, [R0+URZ+0x30830], R3 ;  /* 0x03083003000075a7 */ /* 0x0022a4000806017f */
[----:B--2---:R-:W-:Y:S05]  /*18680*/  @!P3 NANOSLEEP.SYNCS 0x989680 ;  /* 0x009896800000b95d */ /* 0x004fea0003900000 */
[----:B------:R-:W2:Y:S02]  /*18690*/  @!P3 SYNCS.PHASECHK.TRANS64 P3, [R0+URZ+0x30830], R3 ;  /* 0x030830030000b5a7 */ /* 0x000ea4000806007f */
[----:B--2---:R-:W-:Y:S05]  /*186a0*/  @!P3 BRA `(.L_x_12642) ;  /* 0xfffffffc00f0b947 */ /* 0x004fea000383ffff */
[----:B------:R-:W-:Y:S05]  /*186b0*/  BRA `(.L_x_12641) ;  /* 0xffffff30002c7947 */ /* 0x000fea000383ffff */
.L_x_12647:
[----:B-1----:R1:W2:Y:S02]  /*186c0*/  SYNCS.PHASECHK.TRANS64.TRYWAIT P2, [R3+URZ+0x30850], R0 ;  /* 0x03085000030075a7 */ /* 0x0022a4000804017f */
[----:B--2---:R-:W-:Y:S05]  /*186d0*/  @!P2 NANOSLEEP.SYNCS 0x989680 ;  /* 0x009896800000a95d */ /* 0x004fea0003900000 */
[----:B------:R-:W2:Y:S02]  /*186e0*/  @!P2 SYNCS.PHASECHK.TRANS64 P2, [R3+URZ+0x30850], R0 ;  /* 0x030850000300a5a7 */ /* 0x000ea4000804007f */
[----:B--2---:R-:W-:Y:S05]  /*186f0*/  @!P2 BRA `(.L_x_12647) ;  /* 0xfffffffc00f0a947 */ /* 0x004fea000383ffff */
[----:B------:R-:W-:Y:S05]  /*18700*/  BRA `(.L_x_12646) ;  /* 0xffffff3400007947 */ /* 0x000fea000383ffff */
.L_x_12652:
[----:B-1----:R1:W2:Y:S02]  /*18710*/  SYNCS.PHASECHK.TRANS64.TRYWAIT P0, [R13+URZ+0x30850], R4 ;  /* 0x030850040d0075a7 */ /* 0x0022a4000800017f */
[----:B--2---:R-:W-:Y:S05]  /*18720*/  @!P0 NANOSLEEP.SYNCS 0x989680 ;  /* 0x009896800000895d */ /* 0x004fea0003900000 */
[----:B------:R-:W2:Y:S02]  /*18730*/  @!P0 SYNCS.PHASECHK.TRANS64 P0, [R13+URZ+0x30850], R4 ;  /* 0x030850040d0085a7 */ /* 0x000ea4000800007f */
[----:B--2---:R-:W-:Y:S05]  /*18740*/  @!P0 BRA `(.L_x_12652) ;  /* 0xfffffffc00f08947 */ /* 0x004fea000383ffff */
[----:B------:R-:W-:Y:S05]  /*18750*/  BRA `(.L_x_12651) ;  /* 0xffffff5c00307947 */ /* 0x000fea000383ffff */
.L_x_12657:
[----:B------:R-:W-:Y:S02]  /*18760*/  IMAD.MOV.U32 R13, RZ, RZ, R41 ;  /* 0x000000ffff0d7224 */ /* 0x000fe400078e0029 */
[----:B------:R-:W-:Y:S02]  /*18770*/  IMAD.MOV.U32 R12, RZ, RZ, RZ ;  /* 0x000000ffff0c7224 */ /* 0x000fe400078e00ff */
[----:B------:R-:W-:Y:S02]  /*18780*/  IMAD.MOV.U32 R11, RZ, RZ, 0x181f ;  /* 0x0000181fff0b7424 */ /* 0x000fe400078e00ff */
[----:B------:R-:W-:Y:S02]  /*18790*/  IMAD.MOV.U32 R15, RZ, RZ, -0x1 ;  /* 0xffffffffff0f7424 */ /* 0x000fe400078e00ff */
[----:B------:R-:W-:-:S07]  /*187a0*/  IMAD R42, R73, 0xc0, R62 ;  /* 0x000000c0492a7824 */ /* 0x000fce00078e023e */
[----:B0----5:R-:W-:Y:S05]  /*187b0*/  WARPSYNC.COLLECTIVE R15, `(.L_x_12831) ;  /* 0x000000000f087348 */ /* 0x021fea0003c00000 */
[----:B------:R1:W2:Y:S02]  /*187c0*/  SHFL.IDX P6, R14, R13, R12, R11 ;  /* 0x0000000c0d0e7389 */ /* 0x0002a400000c000b */
[----:B012--5:R-:W-:Y:S01]  /*187d0*/  ENDCOLLECTIVE ;  /* 0x000000000000791b */ /* 0x027fe20003800000 */
.L_x_12831:
[----:B------:R-:W-:Y:S02]  /*187e0*/  VIADD R20, R42, 0x30 ;  /* 0x000000302a147836 */ /* 0x000fe40000000000 */
[----:B------:R-:W-:Y:S02]  /*187f0*/  IMAD.MOV.U32 R13, RZ, RZ, R40 ;  /* 0x000000ffff0d7224 */ /* 0x000fe400078e0028 */
[----:B------:R-:W-:-:S07]  /*18800*/  IMAD.MOV.U32 R0, RZ, RZ, R14 ;  /* 0x000000ffff007224 */ /* 0x000fce00078e000e */
[----:B------:R-:W-:Y:S05]  /*18810*/  WARPSYNC.COLLECTIVE R15, `(.L_x_12832) ;  /* 0x000000000f087348 */ /* 0x000fea0003c00000 */
[----:B------:R0:W1:Y:S02]  /*18820*/  SHFL.IDX P6, R14, R13, R12, R11 ;  /* 0x0000000c0d0e7389 */ /* 0x00006400000c000b */
[----:B01----:R-:W-:Y:S01]  /*18830*/  ENDCOLLECTIVE ;  /* 0x000000000000791b */ /* 0x003fe20003800000 */
.L_x_12832:
[----:B------:R-:W-:Y:S02]  /*18840*/  ULDC UR4, c[0x0][0xac8] ;  /* 0x0002b20000047ab9 */ /* 0x000fe40000000800 */
[----:B------:R-:W-:-:S04]  /*18850*/  ISETP.GE.AND P0, PT, R59, UR4, PT ;  /* 0x000000043b007c0c */ /* 0x000fc8000bf06270 */
[-C--:B------:R-:W-:Y:S01]  /*18860*/  ISETP.GE.OR P4, PT, R20, R63.reuse, P0 ;  /* 0x0000003f1400720c */ /* 0x080fe20000786670 */
[C---:B------:R-:W-:Y:S01]  /*18870*/  VIADD R20, R42.reuse, 0x60 ;  /* 0x000000602a147836 */ /* 0x040fe20000000000 */
[----:B------:R-:W-:-:S04]  /*18880*/  ISETP.GE.OR P3, PT, R42, R63, P0 ;  /* 0x0000003f2a00720c */ /* 0x000fc80000766670 */
[----:B------:R-:W-:Y:S01]  /*18890*/  ISETP.GE.OR P2, PT, R20, R63, P0 ;  /* 0x0000003f1400720c */ /* 0x000fe20000746670 */
[----:B------:R-:W-:Y:S02]  /*188a0*/  IMAD.MOV.U32 R13, RZ, RZ, R41 ;  /* 0x000000ffff0d7224 */ /* 0x000fe400078e0029 */
[----:B------:R-:W-:Y:S02]  /*188b0*/  IMAD.MOV.U32 R12, RZ, RZ, 0x1 ;  /* 0x00000001ff0c7424 */ /* 0x000fe400078e00ff */
[----:B------:R-:W-:-:S08]  /*188c0*/  IMAD.MOV.U32 R3, RZ, RZ, R14 ;  /* 0x000000ffff037224 */ /* 0x000fd000078e000e */
[----:B------:R-:W-:Y:S05]  /*188d0*/  WARPSYNC.COLLECTIVE R15, `(.L_x_12833) ;  /* 0x000000000f087348 */ /* 0x000fea0003c00000 */
[----:B------:R0:W1:Y:S02]  /*188e0*/  SHFL.IDX P6, R14, R13, R12, R11 ;  /* 0x0000000c0d0e7389 */ /* 0x00006400000c000b */
[----:B01----:R-:W-:Y:S01]  /*188f0*/  ENDCOLLECTIVE ;  /* 0x000000000000791b */ /* 0x003fe20003800000 */
.L_x_12833:
[----:B------:R-:W-:-:S04]  /*18900*/  @!P3 LEA R32, P5, R59, R3, 0x1 ;  /* 0x000000033b20b211 */ /* 0x000fc800078a08ff */
[----:B------:R-:W-:Y:S01]  /*18910*/  @!P3 LEA.HI.X R3, R59, R0, R58, 0x1, P5 ;  /* 0x000000003b03b211 */ /* 0x000fe200028f0c3a */
[----:B------:R-:W-:Y:S02]  /*18920*/  IMAD.MOV.U32 R13, RZ, RZ, R40 ;  /* 0x000000ffff0d7224 */ /* 0x000fe400078e0028 */
[----:B------:R-:W-:-:S07]  /*18930*/  IMAD.MOV.U32 R8, RZ, RZ, R14 ;  /* 0x000000ffff087224 */ /* 0x000fce00078e000e */
[----:B------:R-:W-:Y:S05]  /*18940*/  WARPSYNC.COLLECTIVE R15, `(.L_x_12834) ;  /* 0x000000000f087348 */ /* 0x000fea0003c00000 */
[----:B------:R0:W1:Y:S02]  /*18950*/  SHFL.IDX P6, R14, R13, R12, R11 ;  /* 0x0000000c0d0e7389 */ /* 0x00006400000c000b */
[----:B01----:R-:W-:Y:S01]  /*18960*/  ENDCOLLECTIVE ;  /* 0x000000000000791b */ /* 0x003fe20003800000 */
.L_x_12834:
[----:B------:R-:W-:Y:S02]  /*18970*/  IMAD.MOV.U32 R13, RZ, RZ, R41 ;  /* 0x000000ffff0d7224 */ /* 0x000fe400078e0029 */
[----:B------:R-:W-:Y:S02]  /*18980*/  IMAD.MOV.U32 R12, RZ, RZ, 0x2 ;  /* 0x00000002ff0c7424 */ /* 0x000fe400078e00ff */
[----:B------:R-:W-:-:S07]  /*18990*/  IMAD.MOV.U32 R9, RZ, RZ, R14 ;  /* 0x000000ffff097224 */ /* 0x000fce00078e000e */
[----:B------:R-:W-:Y:S05]  /*189a0*/  WARPSYNC.COLLECTIVE R15, `(.L_x_12835) ;  /* 0x000000000f087348 */ /* 0x000fea0003c00000 */
[----:B------:R0:W1:Y:S02]  /*189b0*/  SHFL.IDX P6, R14, R13, R12, R11 ;  /* 0x0000000c0d0e7389 */ /* 0x00006400000c000b */
[----:B01----:R-:W-:Y:S01]  /*189c0*/  ENDCOLLECTIVE ;  /* 0x000000000000791b */ /* 0x003fe20003800000 */
.L_x_12835:
[C---:B------:R-:W-:Y:S02]  /*189d0*/  @!P4 LEA R20, P1, R59.reuse, R9, 0x1 ;  /* 0x000000093b14c211 */ /* 0x040fe400078208ff */
[----:B------:R-:W-:Y:S02]  /*189e0*/  @!P3 MOV R9, R3 ;  /* 0x000000030009b202 */ /* 0x000fe40000000f00 */
[----:B------:R-:W-:Y:S01]  /*189f0*/  @!P4 LEA.HI.X R21, R59, R8, R58, 0x1, P1 ;  /* 0x000000083b15c211 */ /* 0x000fe200008f0c3a */
[----:B------:R-:W-:-:S05]  /*18a00*/  @!P3 IMAD.MOV.U32 R8, RZ, RZ, R32 ;  /* 0x000000ffff08b224 */ /* 0x000fca00078e0020 */
[----:B------:R0:W-:Y:S01]  /*18a10*/  @!P3 ST.E.128 desc[UR56][R8.64], R4 ;  /* 0x000000040800b985 */ /* 0x0001e2000c101d38 */
[----:B------:R-:W-:-:S03]  /*18a20*/  IMAD.MOV.U32 R13, RZ, RZ, R40 ;  /* 0x000000ffff0d7224 */ /* 0x000fc600078e0028 */
[----:B------:R0:W-:Y:S01]  /*18a30*/  @!P4 ST.E.128 desc[UR56][R20.64], R24 ;  /* 0x000000181400c985 */ /* 0x0001e2000c101d38 */
[----:B------:R-:W-:-:S07]  /*18a40*/  IMAD.MOV.U32 R10, RZ, RZ, R14 ;  /* 0x000000ffff0a7224 */ /* 0x000fce00078e000e */
[----:B0-----:R-:W-:Y:S05]  /*18a50*/  WARPSYNC.COLLECTIVE R15, `(.L_x_12836) ;  /* 0x000000000f087348 */ /* 0x001fea0003c00000 */
[----:B------:R1:W2:Y:S02]  /*18a60*/  SHFL.IDX P6, R14, R13, R12, R11 ;  /* 0x0000000c0d0e7389 */ /* 0x0002a400000c000b */
[----:B012---:R-:W-:Y:S01]  /*18a70*/  ENDCOLLECTIVE ;  /* 0x000000000000791b */ /* 0x007fe20003800000 */
.L_x_12836:
[----:B------:R-:W-:Y:S02]  /*18a80*/  IMAD.MOV.U32 R13, RZ, RZ, R41 ;  /* 0x000000ffff0d7224 */ /* 0x000fe400078e0029 */
[----:B------:R-:W-:Y:S01]  /*18a90*/  IMAD.MOV.U32 R12, RZ, RZ, 0x3 ;  /* 0x00000003ff0c7424 */ /* 0x000fe200078e00ff */
[----:B------:R-:W-:-:S13]  /*18aa0*/  @!P2 LEA R43, P5, R59, R14, 0x1 ;  /* 0x0000000e3b2ba211 */ /* 0x000fda00078a08ff */
[----:B------:R-:W-:Y:S05]  /*18ab0*/  WARPSYNC.COLLECTIVE R15, `(.L_x_12837) ;  /* 0x000000000f087348 */ /* 0x000fea0003c00000 */
[----:B------:R0:W1:Y:S02]  /*18ac0*/  SHFL.IDX P6, R14, R13, R12, R11 ;  /* 0x0000000c0d0e7389 */ /* 0x00006400000c000b */
[----:B01----:R-:W-:Y:S01]  /*18ad0*/  ENDCOLLECTIVE ;  /* 0x000000000000791b */ /* 0x003fe20003800000 */
.L_x_12837:
[----:B------:R-:W-:Y:S01]  /*18ae0*/  @!P2 LEA.HI.X R10, R59, R10, R58, 0x1, P5 ;  /* 0x0000000a3b0aa211 */ /* 0x000fe200028f0c3a */
[----:B------:R-:W-:-:S04]  /*18af0*/  @!P2 IMAD.MOV.U32 R4, RZ, RZ, R43 ;  /* 0x000000ffff04a224 */ /* 0x000fc800078e002b */
[----:B------:R-:W-:-:S05]  /*18b00*/  @!P2 IMAD.MOV.U32 R5, RZ, RZ, R10 ;  /* 0x000000ffff05a224 */ /* 0x000fca00078e000a */
[----:B------:R0:W-:Y:S01]  /*18b10*/  @!P2 ST.E.128 desc[UR56][R4.64], R28 ;  /* 0x0000001c0400a985 */ /* 0x0001e2000c101d38 */
[----:B------:R-:W-:Y:S02]  /*18b20*/  IMAD.MOV.U32 R13, RZ, RZ, R40 ;  /* 0x000000ffff0d7224 */ /* 0x000fe400078e0028 */
[----:B------:R-:W-:-:S07]  /*18b30*/  IMAD.MOV.U32 R0, RZ, RZ, R14 ;  /* 0x000000ffff007224 */ /* 0x000fce00078e000e */
[----:B0-----:R-:W-:Y:S05]  /*18b40*/  WARPSYNC.COLLECTIVE R15, `(.L_x_12838) ;  /* 0x000000000f087348 */ /* 0x001fea0003c00000 */
[----:B------:R1:W2:Y:S02]  /*18b50*/  SHFL.IDX P6, R14, R13, R12, R11 ;  /* 0x0000000c0d0e7389 */ /* 0x0002a400000c000b */
[----:B012---:R-:W-:Y:S01]  /*18b60*/  ENDCOLLECTIVE ;  /* 0x000000000000791b */ /* 0x007fe20003800000 */
.L_x_12838:
[----:B------:R-:W-:Y:S05]  /*18b70*/  BRA `(.L_x_12839) ;  /* 0xffffff74004c7947 */ /* 0x000fea000383ffff */
.L_x_12659:
[----:B------:R-:W-:Y:S02]  /*18b80*/  IMAD.MOV.U32 R13, RZ, RZ, R4 ;  /* 0x000000ffff0d7224 */ /* 0x000fe400078e0004 */
[----:B------:R-:W-:Y:S02]  /*18b90*/  IMAD.MOV.U32 R12, RZ, RZ, RZ ;  /* 0x000000ffff0c7224 */ /* 0x000fe400078e00ff */
[----:B------:R-:W-:Y:S02]  /*18ba0*/  IMAD.MOV.U32 R11, RZ, RZ, 0x1c1f ;  /* 0x00001c1fff0b7424 */ /* 0x000fe400078e00ff */
[----:B------:R-:W-:-:S07]  /*18bb0*/  IMAD.MOV.U32 R15, RZ, RZ, -0x1 ;  /* 0xffffffffff0f7424 */ /* 0x000fce00078e00ff */
[----:B------:R-:W-:Y:S05]  /*18bc0*/  WARPSYNC.COLLECTIVE R15, `(.L_x_12840) ;  /* 0x000000000f087348 */ /* 0x000fea0003c00000 */
[----:B------:R0:W1:Y:S02]  /*18bd0*/  SHFL.IDX P6, R14, R13, R12, R11 ;  /* 0x0000000c0d0e7389 */ /* 0x00006400000c000b */
[----:B01----:R-:W-:Y:S01]  /*18be0*/  ENDCOLLECTIVE ;  /* 0x000000000000791b */ /* 0x003fe20003800000 */
.L_x_12840:
[----:B------:R-:W-:Y:S02]  /*18bf0*/  IMAD.MOV.U32 R13, RZ, RZ, R0 ;  /* 0x000000ffff0d7224 */ /* 0x000fe400078e0000 */
[----:B------:R-:W-:-:S07]  /*18c00*/  IMAD.MOV.U32 R3, RZ, RZ, R14 ;  /* 0x000000ffff037224 */ /* 0x000fce00078e000e */
[----:B------:R-:W-:Y:S05]  /*18c10*/  WARPSYNC.COLLECTIVE R15, `(.L_x_12841) ;  /* 0x000000000f087348 */ /* 0x000fea0003c00000 */
[----:B------:R0:W1:Y:S02]  /*18c20*/  SHFL.IDX P6, R14, R13, R12, R11 ;  /* 0x0000000c0d0e7389 */ /* 0x00006400000c000b */
[----:B01----:R-:W-:Y:S01]  /*18c30*/  ENDCOLLECTIVE ;  /* 0x000000000000791b */ /* 0x003fe20003800000 */
.L_x_12841:
[----:B------:R-:W-:Y:S05]  /*18c40*/  BRA `(.L_x_12842) ;  /* 0xffffff7800387947 */ /* 0x000fea000383ffff */
.L_x_12662:
        /* <DEDUP_REMOVED lines=8> */
.L_x_12844:
[----:B------:R-:W-:Y:S05]  /*18cd0*/  BSYNC B1 ;  /* 0x0000000000017941 */ /* 0x000fea0003800000 */
.L_x_12843:
        /* <DEDUP_REMOVED lines=8> */
.L_x_12845:
[----:B------:R-:W-:Y:S05]  /*18d60*/  BRA `(.L_x_12846) ;  /* 0xffffff7800947947 */ /* 0x000fea000383ffff */
.L_x_12666:
[----:B------:R-:W-:Y:S02]  /*18d70*/  IMAD.MOV.U32 R13, RZ, RZ, R20 ;  /* 0x000000ffff0d7224 */ /* 0x000fe400078e0014 */
[----:B------:R-:W-:Y:S02]  /*18d80*/  IMAD.MOV.U32 R12, RZ, RZ, RZ ;  /* 0x000000ffff0c7224 */ /* 0x000fe400078e00ff */
[----:B------:R-:W-:Y:S02]  /*18d90*/  IMAD.MOV.U32 R11, RZ, RZ, 0x181f ;  /* 0x0000181fff0b7424 */ /* 0x000fe400078e00ff */
[----:B------:R-:W-:Y:S02]  /*18da0*/  IMAD.MOV.U32 R15, RZ, RZ, -0x1 ;  /* 0xffffffffff0f7424 */ /* 0x000fe400078e00ff */
[----:B------:R-:W-:Y:S02]  /*18db0*/  IMAD R24, R26, 0xc0, R62 ;  /* 0x000000c01a187824 */ /* 0x000fe400078e023e */
[----:B------:R-:W-:-:S07]  /*18dc0*/  IMAD R21, R21, R10, RZ ;  /* 0x0000000a15157224 */ /* 0x000fce00078e02ff */
[----:B------:R-:W-:Y:S05]  /*18dd0*/  WARPSYNC.COLLECTIVE R15, `(.L_x_12847) ;  /* 0x000000000f087348 */ /* 0x000fea0003c00000 */
[----:B------:R0:W1:Y:S02]  /*18de0*/  SHFL.IDX P6, R14, R13, R12, R11 ;  /* 0x0000000c0d0e7389 */ /* 0x00006400000c000b */
[----:B01----:R-:W-:Y:S01]  /*18df0*/  ENDCOLLECTIVE ;  /* 0x000000000000791b */ /* 0x003fe20003800000 */
.L_x_12847:
[C---:B------:R-:W-:Y:S01]  /*18e00*/  VIADD R8, R24.reuse, 0x30 ;  /* 0x0000003018087836 */ /* 0x040fe20000000000 */
[----:B------:R-:W-:-:S04]  /*18e10*/  ISETP.GE.OR P3, PT, R24, R21, P0 ;  /* 0x000000151800720c */ /* 0x000fc80000766670 */
[----:B------:R-:W-:Y:S01]  /*18e20*/  ISETP.GE.OR P4, PT, R8, R21, P0 ;  /* 0x000000150800720c */ /* 0x000fe20000786670 */
[----:B------:R-:W-:-:S05]  /*18e30*/  VIADD R8, R24, 0x60 ;  /* 0x0000006018087836 */ /* 0x000fca0000000000 */
[----:B------:R-:W-:Y:S01]  /*18e40*/  ISETP.GE.OR P2, PT, R8, R21, P0 ;  /* 0x000000150800720c */ /* 0x000fe20000746670 */
[----:B------:R-:W-:Y:S02]  /*18e50*/  IMAD.MOV.U32 R13, RZ, RZ, R7 ;  /* 0x000000ffff0d7224 */ /* 0x000fe400078e0007 */
[----:B------:R-:W-:-:S10]  /*18e60*/  IMAD.MOV.U32 R0, RZ, RZ, R14 ;  /* 0x000000ffff007224 */ /* 0x000fd400078e000e */
[----:B------:R-:W-:Y:S05]  /*18e70*/  WARPSYNC.COLLECTIVE R15, `(.L_x_12848) ;  /* 0x000000000f087348 */ /* 0x000fea0003c00000 */
[----:B------:R0:W1:Y:S02]  /*18e80*/  SHFL.IDX P6, R14, R13, R12, R11 ;  /* 0x0000000c0d0e7389 */ /* 0x00006400000c000b */
[----:B01----:R-:W-:Y:S01]  /*18e90*/  ENDCOLLECTIVE ;  /* 0x000000000000791b */ /* 0x003fe20003800000 */
.L_x_12848:
[----:B------:R-:W-:Y:S02]  /*18ea0*/  IMAD.MOV.U32 R13, RZ, RZ, R20 ;  /* 0x000000ffff0d7224 */ /* 0x000fe400078e0014 */
[----:B------:R-:W-:Y:S02]  /*18eb0*/  IMAD.MOV.U32 R12, RZ, RZ, 0x1 ;  /* 0x00000001ff0c7424 */ /* 0x000fe400078e00ff */
[----:B------:R-:W-:-:S07]  /*18ec0*/  IMAD.MOV.U32 R3, RZ, RZ, R14 ;  /* 0x000000ffff037224 */ /* 0x000fce00078e000e */
[----:B------:R-:W-:Y:S05]  /*18ed0*/  WARPSYNC.COLLECTIVE R15, `(.L_x_12849) ;  /* 0x000000000f087348 */ /* 0x000fea0003c00000 */
[----:B------:R0:W1:Y:S02]  /*18ee0*/  SHFL.IDX P6, R14, R13, R12, R11 ;  /* 0x0000000c0d0e7389 */ /* 0x00006400000c000b */
[----:B01----:R-:W-:Y:S01]  /*18ef0*/  ENDCOLLECTIVE ;  /* 0x000000000000791b */ /* 0x003fe20003800000 */
.L_x_12849:
[----:B------:R-:W-:-:S04]  /*18f00*/  @!P3 LEA R10, P5, R59, R3, 0x1 ;  /* 0x000000033b0ab211 */ /* 0x000fc800078a08ff */
[----:B------:R-:W-:Y:S01]  /*18f10*/  @!P3 LEA.HI.X R3, R59, R0, R58, 0x1, P5 ;  /* 0x000000003b03b211 */ /* 0x000fe200028f0c3a */
[----:B------:R-:W-:Y:S02]  /*18f20*/  IMAD.MOV.U32 R13, RZ, RZ, R7 ;  /* 0x000000ffff0d7224 */ /* 0x000fe400078e0007 */
[----:B------:R-:W-:-:S07]  /*18f30*/  IMAD.MOV.U32 R4, RZ, RZ, R14 ;  /* 0x000000ffff047224 */ /* 0x000fce00078e000e */
[----:B------:R-:W-:Y:S05]  /*18f40*/  WARPSYNC.COLLECTIVE R15, `(.L_x_12850) ;  /* 0x000000000f087348 */ /* 0x000fea0003c00000 */
[----:B------:R0:W1:Y:S02]  /*18f50*/  SHFL.IDX P6, R14, R13, R12, R11 ;  /* 0x0000000c0d0e7389 */ /* 0x00006400000c000b */
[----:B01----:R-:W-:Y:S01]  /*18f60*/  ENDCOLLECTIVE ;  /* 0x000000000000791b */ /* 0x003fe20003800000 */
.L_x_12850:
[----:B------:R-:W-:Y:S02]  /*18f70*/  IMAD.MOV.U32 R13, RZ, RZ, R20 ;  /* 0x000000ffff0d7224 */ /* 0x000fe400078e0014 */
[----:B------:R-:W-:Y:S02]  /*18f80*/  IMAD.MOV.U32 R12, RZ, RZ, 0x2 ;  /* 0x00000002ff0c7424 */ /* 0x000fe400078e00ff */
[----:B------:R-:W-:-:S07]  /*18f90*/  IMAD.MOV.U32 R5, RZ, RZ, R14 ;  /* 0x000000ffff057224 */ /* 0x000fce00078e000e */
[----:B------:R-:W-:Y:S05]  /*18fa0*/  WARPSYNC.COLLECTIVE R15, `(.L_x_12851) ;  /* 0x000000000f087348 */ /* 0x000fea0003c00000 */
[----:B------:R0:W1:Y:S02]  /*18fb0*/  SHFL.IDX P6, R14, R13, R12, R11 ;  /* 0x0000000c0d0e7389 */ /* 0x00006400000c000b */
[----:B01----:R-:W-:Y:S01]  /*18fc0*/  ENDCOLLECTIVE ;  /* 0x000000000000791b */ /* 0x003fe20003800000 */
.L_x_12851:
[----:B------:R-:W-:-:S04]  /*18fd0*/  @!P4 LEA R8, P1, R59, R5, 0x1 ;  /* 0x000000053b08c211 */ /* 0x000fc800078208ff */
[----:B------:R-:W-:Y:S02]  /*18fe0*/  @!P4 LEA.HI.X R9, R59, R4, R58, 0x1, P1 ;  /* 0x000000043b09c211 */ /* 0x000fe400008f0c3a */
[----:B------:R-:W-:Y:S01]  /*18ff0*/  MOV R13, R7 ;  /* 0x00000007000d7202 */ /* 0x000fe20000000f00 */
[----:B------:R-:W-:-:S07]  /*19000*/  IMAD.MOV.U32 R6, RZ, RZ, R14 ;  /* 0x000000ffff067224 */ /* 0x000fce00078e000e */
[----:B------:R-:W-:Y:S05]  /*19010*/  WARPSYNC.COLLECTIVE R15, `(.L_x_12852) ;  /* 0x000000000f087348 */ /* 0x000fea0003c00000 */
[----:B------:R0:W1:Y:S02]  /*19020*/  SHFL.IDX P6, R14, R13, R12, R11 ;  /* 0x0000000c0d0e7389 */ /* 0x00006400000c000b */
[----:B01----:R-:W-:Y:S01]  /*19030*/  ENDCOLLECTIVE ;  /* 0x000000000000791b */ /* 0x003fe20003800000 */
.L_x_12852:
[----:B------:R-:W-:Y:S02]  /*19040*/  @!P3 IMAD.MOV.U32 R11, RZ, RZ, R3 ;  /* 0x000000ffff0bb224 */ /* 0x000fe400078e0003 */
[----:B------:R-:W-:Y:S02]  /*19050*/  IMAD.MOV.U32 R13, RZ, RZ, R20 ;  /* 0x000000ffff0d7224 */ /* 0x000fe400078e0014 */
[----:B------:R-:W-:Y:S01]  /*19060*/  IMAD.MOV.U32 R12, RZ, RZ, 0x3 ;  /* 0x00000003ff0c7424 */ /* 0x000fe200078e00ff */
[----:B------:R0:W-:Y:S04]  /*19070*/  @!P3 ST.E.128 desc[UR56][R10.64], RZ ;  /* 0x000000ff0a00b985 */ /* 0x0001e8000c101d38 */
[----:B------:R1:W-:Y:S01]  /*19080*/  @!P4 ST.E.128 desc[UR56][R8.64], RZ ;  /* 0x000000ff0800c985 */ /* 0x0003e2000c101d38 */
[----:B------:R-:W-:-:S04]  /*19090*/  @!P2 LEA R25, P5, R59, R14, 0x1 ;  /* 0x0000000e3b19a211 */ /* 0x000fc800078a08ff */
[----:B------:R-:W-:Y:S01]  /*190a0*/  @!P2 LEA.HI.X R5, R59, R6, R58, 0x1, P5 ;  /* 0x000000063b05a211 */ /* 0x000fe200028f0c3a */
[----:B0-----:R-:W-:Y:S02]  /*190b0*/  IMAD.MOV.U32 R11, RZ, RZ, 0x181f ;  /* 0x0000181fff0b7424 */ /* 0x001fe400078e00ff */
[----:B------:R-:W-:-:S07]  /*190c0*/  @!P2 IMAD.MOV.U32 R4, RZ, RZ, R25 ;  /* 0x000000ffff04a224 */ /* 0x000fce00078e0019 */
[----:B-1----:R-:W-:Y:S05]  /*190d0*/  WARPSYNC.COLLECTIVE R15, `(.L_x_12853) ;  /* 0x000000000f087348 */ /* 0x002fea0003c00000 */
[----:B------:R0:W2:Y:S02]  /*190e0*/  SHFL.IDX P6, R14, R13, R12, R11 ;  /* 0x0000000c0d0e7389 */ /* 0x0000a400000c000b */
[----:B012---:R-:W-:Y:S01]  /*190f0*/  ENDCOLLECTIVE ;  /* 0x000000000000791b */ /* 0x007fe20003800000 */
.L_x_12853:
[----:B------:R0:W-:Y:S01]  /*19100*/  @!P2 ST.E.128 desc[UR56][R4.64], RZ ;  /* 0x000000ff0400a985 */ /* 0x0001e2000c101d38 */
[----:B------:R-:W-:Y:S02]  /*19110*/  IMAD.MOV.U32 R13, RZ, RZ, R7 ;  /* 0x000000ffff0d7224 */ /* 0x000fe400078e0007 */
[----:B------:R-:W-:-:S07]  /*19120*/  IMAD.MOV.U32 R0, RZ, RZ, R14 ;  /* 0x000000ffff007224 */ /* 0x000fce00078e000e */
[----:B0-----:R-:W-:Y:S05]  /*19130*/  WARPSYNC.COLLECTIVE R15, `(.L_x_12854) ;  /* 0x000000000f087348 */ /* 0x001fea0003c00000 */
[----:B------:R1:W2:Y:S02]  /*19140*/  SHFL.IDX P6, R14, R13, R12, R11 ;  /* 0x0000000c0d0e7389 */ /* 0x0002a400000c000b */
[----:B012---:R-:W-:Y:S01]  /*19150*/  ENDCOLLECTIVE ;  /* 0x000000000000791b */ /* 0x007fe20003800000 */
.L_x_12854:
[----:B------:R-:W-:Y:S05]  /*19160*/  BRA `(.L_x_12855) ;  /* 0xffffff80009c7947 */ /* 0x000fea000383ffff */
.L_x_12683:
[----:B------:R-:W1:Y:S01]  /*19170*/  S2R R7, SR_TID.X ;  /* 0x0000000000077919 */ /* 0x000e620000002100 */
[----:B------:R-:W-:Y:S01]  /*19180*/  BSSY B1, `(.L_x_12856) ;  /* 0x000000a000017945 */ /* 0x000fe20003800000 */
[----:B0-----:R-:W-:Y:S02]  /*19190*/  IMAD.MOV.U32 R12, RZ, RZ, RZ ;  /* 0x000000ffff0c7224 */ /* 0x001fe400078e00ff */
[----:B------:R-:W-:Y:S02]  /*191a0*/  IMAD.MOV.U32 R11, RZ, RZ, 0x1f ;  /* 0x0000001fff0b7424 */ /* 0x000fe400078e00ff */
[----:B------:R-:W-:Y:S01]  /*191b0*/  IMAD.MOV.U32 R15, RZ, RZ, -0x1 ;  /* 0xffffffffff0f7424 */ /* 0x000fe200078e00ff */
[----:B-1----:R-:W-:-:S04]  /*191c0*/  SHF.R.U32.HI R7, RZ, 0x5, R7 ;  /* 0x00000005ff077819 */ /* 0x002fc80000011607 */
[----:B------:R-:W-:-:S05]  /*191d0*/  LOP3.LUT R7, R7, 0x3, RZ, 0xc0, !PT ;  /* 0x0000000307077812 */ /* 0x000fca00078ec0ff */
[----:B------:R-:W-:-:S07]  /*191e0*/  IMAD.MOV.U32 R13, RZ, RZ, R7 ;  /* 0x000000ffff0d7224 */ /* 0x000fce00078e0007 */
[----:B------:R-:W-:Y:S05]  /*191f0*/  WARPSYNC.COLLECTIVE R15, `(.L_x_12857) ;  /* 0x000000000f087348 */ /* 0x000fea0003c00000 */
[----:B------:R0:W1:Y:S02]  /*19200*/  SHFL.IDX P6, R14, R13, R12, R11 ;  /* 0x0000000c0d0e7389 */ /* 0x00006400000c000b */
[----:B01----:R-:W-:Y:S01]  /*19210*/  ENDCOLLECTIVE ;  /* 0x000000000000791b */ /* 0x003fe20003800000 */
.L_x_12857:
[----:B------:R-:W-:Y:S05]  /*19220*/  BSYNC B1 ;  /* 0x0000000000017941 */ /* 0x000fea0003800000 */
.L_x_12856:
[----:B------:R-:W-:Y:S05]  /*19230*/  BRA `(.L_x_12858) ;  /* 0xffffff9800447947 */ /* 0x000fea000383ffff */
.L_x_12685:
[----:B------:R-:W-:Y:S01]  /*19240*/  BSSY B1, `(.L_x_12859) ;  /* 0x0000006000017945 */ /* 0x000fe20003800000 */
[----:B------:R-:W-:-:S07]  /*19250*/  IMAD.MOV.U32 R15, RZ, RZ, -0x1 ;  /* 0xffffffffff0f7424 */ /* 0x000fce00078e00ff */
[----:B01----:R-:W-:Y:S05]  /*19260*/  WARPSYNC.COLLECTIVE R15, `(.L_x_12860) ;  /* 0x000000000f0c7348 */ /* 0x003fea0003c00000 */
[----:B------:R-:W-:Y:S02]  /*19270*/  ELECT P6, UR62, PT ;  /* 0x00000000003e782f */ /* 0x000fe400038c0000 */
[----:B------:R-:W-:Y:S01]  /*19280*/  MOV R14, UR62 ;  /* 0x0000003e000e7c02 */ /* 0x000fe20008000f00 */
[----:B01----:R-:W-:Y:S10]  /*19290*/  ENDCOLLECTIVE ;  /* 0x000000000000791b */ /* 0x003ff40003800000 */
.L_x_12860:
[----:B------:R-:W-:Y:S05]  /*192a0*/  BSYNC B1 ;  /* 0x0000000000017941 */ /* 0x000fea0003800000 */
.L_x_12859:
[----:B------:R-:W-:Y:S05]  /*192b0*/  BRA `(.L_x_12684) ;  /* 0xffffff98003c7947 */ /* 0x000fea000383ffff */
.L_x_12687:
[----:B-1----:R1:W2:Y:S02]  /*192c0*/  SYNCS.PHASECHK.TRANS64.TRYWAIT P0, [R16+URZ+0x30820], R6 ;  /* 0x03082006100075a7 */ /* 0x0022a4000800017f */
[----:B--2---:R-:W-:Y:S05]  /*192d0*/  @!P0 NANOSLEEP.SYNCS 0x989680 ;  /* 0x009896800000895d */ /* 0x004fea0003900000 */
[----:B------:R-:W2:Y:S02]  /*192e0*/  @!P0 SYNCS.PHASECHK.TRANS64 P0, [R16+URZ+0x30820], R6 ;  /* 0x03082006100085a7 */ /* 0x000ea4000800007f */
[----:B--2---:R-:W-:Y:S05]  /*192f0*/  @!P0 BRA `(.L_x_12687) ;  /* 0xfffffffc00f08947 */ /* 0x004fea000383ffff */
[----:B------:R-:W-:Y:S05]  /*19300*/  BRA `(.L_x_12861) ;  /* 0xffffff98004c7947 */ /* 0x000fea000383ffff */
.L_x_12691:
[----:B-1----:R1:W2:Y:S02]  /*19310*/  SYNCS.PHASECHK.TRANS64.TRYWAIT P0, [R7+URZ+0x308a0], R6 ;  /* 0x0308a006070075a7 */ /* 0x0022a4000800017f */
[----:B--2---:R-:W-:Y:S05]  /*19320*/  @!P0 NANOSLEEP.SYNCS 0x989680 ;  /* 0x009896800000895d */ /* 0x004fea0003900000 */
[----:B------:R-:W2:Y:S02]  /*19330*/  @!P0 SYNCS.PHASECHK.TRANS64 P0, [R7+URZ+0x308a0], R6 ;  /* 0x0308a006070085a7 */ /* 0x000ea4000800007f */
[----:B--2---:R-:W-:Y:S05]  /*19340*/  @!P0 BRA `(.L_x_12691) ;  /* 0xfffffffc00f08947 */ /* 0x004fea000383ffff */
[----:B------:R-:W-:Y:S05]  /*19350*/  BRA `(.L_x_12862) ;  /* 0xffffff9800687947 */ /* 0x000fea000383ffff */
.L_x_12696:
[----:B0-----:R0:W2:Y:S02]  /*19360*/  SYNCS.PHASECHK.TRANS64.TRYWAIT P0, [R7+URZ+0x308c0], R6 ;  /* 0x0308c006070075a7 */ /* 0x0010a4000800017f */
[----:B--2---:R-:W-:Y:S05]  /*19370*/  @!P0 NANOSLEEP.SYNCS 0x989680 ;  /* 0x009896800000895d */ /* 0x004fea0003900000 */
[----:B------:R-:W2:Y:S02]  /*19380*/  @!P0 SYNCS.PHASECHK.TRANS64 P0, [R7+URZ+0x308c0], R6 ;  /* 0x0308c006070085a7 */ /* 0x000ea4000800007f */
[----:B--2---:R-:W-:Y:S05]  /*19390*/  @!P0 BRA `(.L_x_12696) ;  /* 0xfffffffc00f08947 */ /* 0x004fea000383ffff */
[----:B------:R-:W-:Y:S05]  /*193a0*/  BRA `(.L_x_12863) ;  /* 0xffffff9800e47947 */ /* 0x000fea000383ffff */
.L_x_12703:
[----:B--2---:R2:W3:Y:S02]  /*193b0*/  SYNCS.PHASECHK.TRANS64.TRYWAIT P2, [R6+URZ+0x308a0], R7 ;  /* 0x0308a007060075a7 */ /* 0x0044e4000804017f */
[----:B---3--:R-:W-:Y:S05]  /*193c0*/  @!P2 NANOSLEEP.SYNCS 0x989680 ;  /* 0x009896800000a95d */ /* 0x008fea0003900000 */
[----:B------:R-:W3:Y:S02]  /*193d0*/  @!P2 SYNCS.PHASECHK.TRANS64 P2, [R6+URZ+0x308a0], R7 ;  /* 0x0308a0070600a5a7 */ /* 0x000ee4000804007f */
[----:B---3--:R-:W-:Y:S05]  /*193e0*/  @!P2 BRA `(.L_x_12703) ;  /* 0xfffffffc00f0a947 */ /* 0x008fea000383ffff */
[----:B------:R-:W-:Y:S05]  /*193f0*/  BRA `(.L_x_12864) ;  /* 0xffffff9c00ac7947 */ /* 0x000fea000383ffff */
.L_x_12708:
[----:B0-----:R0:W1:Y:S02]  /*19400*/  SYNCS.PHASECHK.TRANS64.TRYWAIT P2, [R6+URZ+0x308c0], R7 ;  /* 0x0308c007060075a7 */ /* 0x001064000804017f */
[----:B-1----:R-:W-:Y:S05]  /*19410*/  @!P2 NANOSLEEP.SYNCS 0x989680 ;  /* 0x009896800000a95d */ /* 0x002fea0003900000 */
[----:B------:R-:W1:Y:S02]  /*19420*/  @!P2 SYNCS.PHASECHK.TRANS64 P2, [R6+URZ+0x308c0], R7 ;  /* 0x0308c0070600a5a7 */ /* 0x000e64000804007f */
[----:B-1----:R-:W-:Y:S05]  /*19430*/  @!P2 BRA `(.L_x_12708) ;  /* 0xfffffffc00f0a947 */ /* 0x002fea000383ffff */
[----:B------:R-:W-:Y:S05]  /*19440*/  BRA `(.L_x_12865) ;  /* 0xffffffa000247947 */ /* 0x000fea000383ffff */
.L_x_12723:
[----:B------:R-:W4:Y:S01]  /*19450*/  S2R R20, SR_TID.X ;  /* 0x0000000000147919 */ /* 0x000f220000002100 */
[----:B------:R-:W-:Y:S01]  /*19460*/  BSSY B0, `(.L_x_12866) ;  /* 0x000000a000007945 */ /* 0x000fe20003800000 */
[----:B0-----:R-:W-:Y:S02]  /*19470*/  IMAD.MOV.U32 R12, RZ, RZ, RZ ;  /* 0x000000ffff0c7224 */ /* 0x001fe400078e00ff */
[----:B------:R-:W-:Y:S02]  /*19480*/  IMAD.MOV.U32 R11, RZ, RZ, 0x1f ;  /* 0x0000001fff0b7424 */ /* 0x000fe400078e00ff */
[----:B------:R-:W-:Y:S01]  /*19490*/  IMAD.MOV.U32 R15, RZ, RZ, -0x1 ;  /* 0xffffffffff0f7424 */ /* 0x000fe200078e00ff */
[----:B----4-:R-:W-:-:S04]  /*194a0*/  SHF.R.U32.HI R20, RZ, 0x5, R20 ;  /* 0x00000005ff147819 */ /* 0x010fc80000011614 */
[----:B------:R-:W-:-:S05]  /*194b0*/  LOP3.LUT R20, R20, 0x3, RZ, 0xc0, !PT ;  /* 0x0000000314147812 */ /* 0x000fca00078ec0ff */
[----:B------:R-:W-:-:S07]  /*194c0*/  IMAD.MOV.U32 R13, RZ, RZ, R20 ;  /* 0x000000ffff0d7224 */ /* 0x000fce00078e0014 */
[----:B-123--:R-:W-:Y:S05]  /*194d0*/  WARPSYNC.COLLECTIVE R15, `(.L_x_12867) ;  /* 0x000000000f087348 */ /* 0x00efea0003c00000 */
[----:B------:R0:W4:Y:S02]  /*194e0*/  SHFL.IDX P6, R14, R13, R12, R11 ;  /* 0x0000000c0d0e7389 */ /* 0x00012400000c000b */
[----:B01234-:R-:W-:Y:S01]  /*194f0*/  ENDCOLLECTIVE ;  /* 0x000000000000791b */ /* 0x01ffe20003800000 */
.L_x_12867:
[----:B------:R-:W-:Y:S05]  /*19500*/  BSYNC B0 ;  /* 0x0000000000007941 */ /* 0x000fea0003800000 */
.L_x_12866:
[----:B------:R-:W-:Y:S05]  /*19510*/  BRA `(.L_x_12868) ;  /* 0xffffffa800cc7947 */ /* 0x000fea000383ffff */
.L_x_12725:
[----:B------:R-:W-:Y:S01]  /*19520*/  BSSY B0, `(.L_x_12869) ;  /* 0x0000006000007945 */ /* 0x000fe20003800000 */
[----:B------:R-:W-:-:S07]  /*19530*/  IMAD.MOV.U32 R15, RZ, RZ, -0x1 ;  /* 0xffffffffff0f7424 */ /* 0x000fce00078e00ff */
[----:B0123--:R-:W-:Y:S05]  /*19540*/  WARPSYNC.COLLECTIVE R15, `(.L_x_12870) ;  /* 0x000000000f0c7348 */ /* 0x00ffea0003c00000 */
[----:B------:R-:W-:Y:S02]  /*19550*/  ELECT P6, UR62, PT ;  /* 0x00000000003e782f */ /* 0x000fe400038c0000 */
[----:B------:R-:W-:Y:S01]  /*19560*/  MOV R14, UR62 ;  /* 0x0000003e000e7c02 */ /* 0x000fe20008000f00 */
[----:B0123--:R-:W-:Y:S10]  /*19570*/  ENDCOLLECTIVE ;  /* 0x000000000000791b */ /* 0x00fff40003800000 */
.L_x_12870:
[----:B------:R-:W-:Y:S05]  /*19580*/  BSYNC B0 ;  /* 0x0000000000007941 */ /* 0x000fea0003800000 */
.L_x_12869:
[----:B------:R-:W-:Y:S05]  /*19590*/  BRA `(.L_x_12871) ;  /* 0xffffffa800d47947 */ /* 0x000fea000383ffff */
.L_x_12727:
[----:B0-----:R0:W4:Y:S02]  /*195a0*/  SYNCS.PHASECHK.TRANS64.TRYWAIT P0, [R0+URZ+0x30840], R2 ;  /* 0x03084002000075a7 */ /* 0x001124000800017f */
[----:B----4-:R-:W-:Y:S05]  /*195b0*/  @!P0 NANOSLEEP.SYNCS 0x989680 ;  /* 0x009896800000895d */ /* 0x010fea0003900000 */
[----:B------:R-:W4:Y:S02]  /*195c0*/  @!P0 SYNCS.PHASECHK.TRANS64 P0, [R0+URZ+0x30840], R2 ;  /* 0x03084002000085a7 */ /* 0x000f24000800007f */
[----:B----4-:R-:W-:Y:S05]  /*195d0*/  @!P0 BRA `(.L_x_12727) ;  /* 0xfffffffc00f08947 */ /* 0x010fea000383ffff */
[----:B------:R-:W-:Y:S05]  /*195e0*/  BRA `(.L_x_12872) ;  /* 0xffffffac00287947 */ /* 0x000fea000383ffff */
.L_x_12731:
        /* <DEDUP_REMOVED lines=12> */
.L_x_12873:
[----:B------:R-:W-:Y:S02]  /*196b0*/  IMAD.MOV.U32 R13, RZ, RZ, R0 ;  /* 0x000000ffff0d7224 */ /* 0x000fe400078e0000 */
[----:B------:R-:W-:-:S07]  /*196c0*/  IMAD.MOV.U32 R7, RZ, RZ, R14 ;  /* 0x000000ffff077224 */ /* 0x000fce00078e000e */
[----:B------:R-:W-:Y:S05]  /*196d0*/  WARPSYNC.COLLECTIVE R15, `(.L_x_12874) ;  /* 0x000000000f087348 */ /* 0x000fea0003c00000 */
[----:B------:R0:W1:Y:S02]  /*196e0*/  SHFL.IDX P6, R14, R13, R12, R11 ;  /* 0x0000000c0d0e7389 */ /* 0x00006400000c000b */
[----:B01----:R-:W-:Y:S01]  /*196f0*/  ENDCOLLECTIVE ;  /* 0x000000000000791b */ /* 0x003fe20003800000 */
.L_x_12874:
[----:B------:R-:W-:Y:S02]  /*19700*/  IMAD.MOV.U32 R13, RZ, RZ, R4 ;  /* 0x000000ffff0d7224 */ /* 0x000fe400078e0004 */
[----:B------:R-:W-:Y:S02]  /*19710*/  IMAD.MOV.U32 R12, RZ, RZ, 0x1 ;  /* 0x00000001ff0c7424 */ /* 0x000fe400078e00ff */
[----:B------:R-:W-:-:S07]  /*19720*/  IMAD.MOV.U32 R6, RZ, RZ, R14 ;  /* 0x000000ffff067224 */ /* 0x000fce00078e000e */
[----:B------:R-:W-:Y:S05]  /*19730*/  WARPSYNC.COLLECTIVE R15, `(.L_x_12875) ;  /* 0x000000000f087348 */ /* 0x000fea0003c00000 */
[----:B------:R0:W1:Y:S02]  /*19740*/  SHFL.IDX P6, R14, R13, R12, R11 ;  /* 0x0000000c0d0e7389 */ /* 0x00006400000c000b */
[----:B01----:R-:W-:Y:S01]  /*19750*/  ENDCOLLECTIVE ;  /* 0x000000000000791b */ /* 0x003fe20003800000 */
.L_x_12875:
[----:B------:R-:W-:-:S05]  /*19760*/  @!P1 LEA R6, P2, R20, R6, 0x1 ;  /* 0x0000000614069211 */ /* 0x000fca00078408ff */
[----:B------:R-:W-:-:S05]  /*19770*/  @!P1 IMAD.X R7, RZ, RZ, R7, P2 ;  /* 0x000000ffff079224 */ /* 0x000fca00010e0607 */
[----:B------:R-:W-:Y:S01]  /*19780*/  @!PT LDS RZ, [RZ] ;  /* 0x00000000fffff984 */ /* 0x000fe20000000800 */
[----:B------:R-:W-:Y:S01]  /*19790*/  @!PT LDS RZ, [RZ] ;  /* 0x00000000fffff984 */ /* 0x000fe20000000800 */
[----:B------:R-:W-:Y:S01]  /*197a0*/  @!PT LDS RZ, [RZ] ;  /* 0x00000000fffff984 */ /* 0x000fe20000000800 */
[----:B------:R0:W-:Y:S01]  /*197b0*/  @!P1 LDGSTS.E.BYPASS.LTC128B.128 [R10+0xc400], desc[UR56][R6.64], !P0 ;  /* 0x0c400000060a9fae */ /* 0x0001e2000c101d78 */
[----:B------:R-:W-:Y:S01]  /*197c0*/  IMAD.MOV.U32 R13, RZ, RZ, R0 ;  /* 0x000000ffff0d7224 */ /* 0x000fe200078e0000 */
[----:B------:R-:W-:Y:S01]  /*197d0*/  ISETP.GE.AND P1, PT, R8, R3, PT ;  /* 0x000000030800720c */ /* 0x000fe20003f26270 */
[----:B0-----:R-:W-:-:S12]  /*197e0*/  IMAD.MOV.U32 R6, RZ, RZ, R14 ;  /* 0x000000ffff067224 */ /* 0x001fd800078e000e */
[----:B------:R-:W-:Y:S05]  /*197f0*/  WARPSYNC.COLLECTIVE R15, `(.L_x_12876) ;  /* 0x000000000f087348 */ /* 0x000fea0003c00000 */
[----:B------:R0:W1:Y:S02]  /*19800*/  SHFL.IDX P6, R14, R13, R12, R11 ;  /* 0x0000000c0d0e7389 */ /* 0x00006400000c000b */
[----:B01----:R-:W-:Y:S01]  /*19810*/  ENDCOLLECTIVE ;  /* 0x000000000000791b */ /* 0x003fe20003800000 */
.L_x_12876:
[----:B------:R-:W-:Y:S01]  /*19820*/  MOV R13, R4 ;  /* 0x00000004000d7202 */ /* 0x000fe20000000f00 */
[----:B------:R-:W-:Y:S02]  /*19830*/  IMAD.MOV.U32 R12, RZ, RZ, 0x2 ;  /* 0x00000002ff0c7424 */ /* 0x000fe400078e00ff */
[----:B------:R-:W-:-:S07]  /*19840*/  IMAD.MOV.U32 R7, RZ, RZ, R14 ;  /* 0x000000ffff077224 */ /* 0x000fce00078e000e */
[----:B------:R-:W-:Y:S05]  /*19850*/  WARPSYNC.COLLECTIVE R15, `(.L_x_12877) ;  /* 0x000000000f087348 */ /* 0x000fea0003c00000 */
[----:B------:R0:W1:Y:S02]  /*19860*/  SHFL.IDX P6, R14, R13, R12, R11 ;  /* 0x0000000c0d0e7389 */ /* 0x00006400000c000b */
[----:B01----:R-:W-:Y:S01]  /*19870*/  ENDCOLLECTIVE ;  /* 0x000000000000791b */ /* 0x003fe20003800000 */
.L_x_12877:
        /* <DEDUP_REMOVED lines=16> */
.L_x_12878:
[----:B------:R-:W-:Y:S02]  /*19980*/  IMAD.MOV.U32 R13, RZ, RZ, R4 ;  /* 0x000000ffff0d7224 */ /* 0x000fe400078e0004 */
[----:B------:R-:W-:Y:S02]  /*19990*/  IMAD.MOV.U32 R12, RZ, RZ, 0x3 ;  /* 0x00000003ff0c7424 */ /* 0x000fe400078e00ff */
[----:B------:R-:W-:-:S07]  /*199a0*/  IMAD.MOV.U32 R7, RZ, RZ, R14 ;  /* 0x000000ffff077224 */ /* 0x000fce00078e000e */
[----:B------:R-:W-:Y:S05]  /*199b0*/  WARPSYNC.COLLECTIVE R15, `(.L_x_12879) ;  /* 0x000000000f087348 */ /* 0x000fea0003c00000 */
[----:B------:R0:W1:Y:S02]  /*199c0*/  SHFL.IDX P6, R14, R13, R12, R11 ;  /* 0x0000000c0d0e7389 */ /* 0x00006400000c000b */
[----:B01----:R-:W-:Y:S01]  /*199d0*/  ENDCOLLECTIVE ;  /* 0x000000000000791b */ /* 0x003fe20003800000 */
.L_x_12879:
        /* <DEDUP_REMOVED lines=16> */
.L_x_12880:
[----:B------:R-:W-:Y:S02]  /*19ae0*/  IMAD.MOV.U32 R13, RZ, RZ, R4 ;  /* 0x000000ffff0d7224 */ /* 0x000fe400078e0004 */
[----:B------:R-:W-:Y:S02]  /*19af0*/  IMAD.MOV.U32 R12, RZ, RZ, 0x4 ;  /* 0x00000004ff0c7424 */ /* 0x000fe400078e00ff */
[----:B------:R-:W-:-:S07]  /*19b00*/  IMAD.MOV.U32 R7, RZ, RZ, R14 ;  /* 0x000000ffff077224 */ /* 0x000fce00078e000e */
[----:B------:R-:W-:Y:S05]  /*19b10*/  WARPSYNC.COLLECTIVE R15, `(.L_x_12881) ;  /* 0x000000000f087348 */ /* 0x000fea0003c00000 */
[----:B------:R0:W1:Y:S02]  /*19b20*/  SHFL.IDX P6, R14, R13, R12, R11 ;  /* 0x0000000c0d0e7389 */ /* 0x00006400000c000b */
[----:B01----:R-:W-:Y:S01]  /*19b30*/  ENDCOLLECTIVE ;  /* 0x000000000000791b */ /* 0x003fe20003800000 */
.L_x_12881:
        /* <DEDUP_REMOVED lines=16> */
.L_x_12882:
[----:B------:R-:W-:Y:S02]  /*19c40*/  IMAD.MOV.U32 R13, RZ, RZ, R4 ;  /* 0x000000ffff0d7224 */ /* 0x000fe400078e0004 */
[----:B------:R-:W-:Y:S02]  /*19c50*/  IMAD.MOV.U32 R12, RZ, RZ, 0x5 ;  /* 0x00000005ff0c7424 */ /* 0x000fe400078e00ff */
[----:B------:R-:W-:-:S07]  /*19c60*/  IMAD.MOV.U32 R7, RZ, RZ, R14 ;  /* 0x000000ffff077224 */ /* 0x000fce00078e000e */
[----:B------:R-:W-:Y:S05]  /*19c70*/  WARPSYNC.COLLECTIVE R15, `(.L_x_12883) ;  /* 0x000000000f087348 */ /* 0x000fea0003c00000 */
[----:B------:R0:W1:Y:S02]  /*19c80*/  SHFL.IDX P6, R14, R13, R12, R11 ;  /* 0x0000000c0d0e7389 */ /* 0x00006400000c000b */
[----:B01----:R-:W-:Y:S01]  /*19c90*/  ENDCOLLECTIVE ;  /* 0x000000000000791b */ /* 0x003fe20003800000 */
.L_x_12883:
        /* <DEDUP_REMOVED lines=16> */
.L_x_12884:
[----:B------:R-:W-:Y:S02]  /*19da0*/  IMAD.MOV.U32 R13, RZ, RZ, R4 ;  /* 0x000000ffff0d7224 */ /* 0x000fe400078e0004 */
[----:B------:R-:W-:Y:S02]  /*19db0*/  IMAD.MOV.U32 R12, RZ, RZ, 0x6 ;  /* 0x00000006ff0c7424 */ /* 0x000fe400078e00ff */
[----:B------:R-:W-:-:S07]  /*19dc0*/  IMAD.MOV.U32 R7, RZ, RZ, R14 ;  /* 0x000000ffff077224 */ /* 0x000fce00078e000e */
[----:B------:R-:W-:Y:S05]  /*19dd0*/  WARPSYNC.COLLECTIVE R15, `(.L_x_12885) ;  /* 0x000000000f087348 */ /* 0x000fea0003c00000 */
[----:B------:R0:W1:Y:S02]  /*19de0*/  SHFL.IDX P6, R14, R13, R12, R11 ;  /* 0x0000000c0d0e7389 */ /* 0x00006400000c000b */
[----:B01----:R-:W-:Y:S01]  /*19df0*/  ENDCOLLECTIVE ;  /* 0x000000000000791b */ /* 0x003fe20003800000 */
.L_x_12885:
        /* <DEDUP_REMOVED lines=16> */
.L_x_12886:
[----:B------:R-:W-:Y:S02]  /*19f00*/  IMAD.MOV.U32 R13, RZ, RZ, R4 ;  /* 0x000000ffff0d7224 */ /* 0x000fe400078e0004 */
[----:B------:R-:W-:Y:S02]  /*19f10*/  IMAD.MOV.U32 R12, RZ, RZ, 0x7 ;  /* 0x00000007ff0c7424 */ /* 0x000fe400078e00ff */
[----:B------:R-:W-:-:S07]  /*19f20*/  IMAD.MOV.U32 R7, RZ, RZ, R14 ;  /* 0x000000ffff077224 */ /* 0x000fce00078e000e */
[----:B------:R-:W-:Y:S05]  /*19f30*/  WARPSYNC.COLLECTIVE R15, `(.L_x_12887) ;  /* 0x000000000f087348 */ /* 0x000fea0003c00000 */
[----:B------:R0:W1:Y:S02]  /*19f40*/  SHFL.IDX P6, R14, R13, R12, R11 ;  /* 0x0000000c0d0e7389 */ /* 0x00006400000c000b */
[----:B01----:R-:W-:Y:S01]  /*19f50*/  ENDCOLLECTIVE ;  /* 0x000000000000791b */ /* 0x003fe20003800000 */
.L_x_12887:
[----:B------:R-:W-:-:S05]  /*19f60*/  @!P1 LEA R7, P2, R20, R7, 0x1 ;  /* 0x0000000714079211 */ /* 0x000fca00078408ff */
[----:B------:R-:W-:-:S05]  /*19f70*/  @!P1 IMAD.X R6, RZ, RZ, R6, P2 ;  /* 0x000000ffff069224 */ /* 0x000fca00010e0606 */
[-C--:B------:R-:W-:Y:S01]  /*19f80*/  @!P1 LOP3.LUT R7, R7, R6.reuse, RZ, 0x3c, !PT ;  /* 0x0000000607079212 */ /* 0x080fe200078e3cff */
[----:B------:R-:W-:Y:S02]  /*19f90*/  IMAD.MOV.U32 R13, RZ, RZ, R0 ;  /* 0x000000ffff0d7224 */ /* 0x000fe400078e0000 */
[----:B------:R-:W-:Y:S01]  /*19fa0*/  VIADD R0, R25, 0x70 ;  /* 0x0000007019007836 */ /* 0x000fe20000000000 */
[----:B------:R-:W-:-:S04]  /*19fb0*/  @!P1 LOP3.LUT R6, R7, R6, RZ, 0x3c, !PT ;  /* 0x0000000607069212 */ /* 0x000fc800078e3cff */
[----:B------:R-:W-:Y:S02]  /*19fc0*/  @!P1 LOP3.LUT R7, R7, R6, RZ, 0x3c, !PT ;  /* 0x0000000607079212 */ /* 0x000fe400078e3cff */
[----:B------:R-:W-:-:S07]  /*19fd0*/  MOV R4, R14 ;  /* 0x0000000e00047202 */ /* 0x000fce0000000f00 */
[----:B------:R-:W-:Y:S05]  /*19fe0*/  WARPSYNC.COLLECTIVE R15, `(.L_x_12888) ;  /* 0x000000000f087348 */ /* 0x000fea0003c00000 */
[----:B------:R0:W1:Y:S02]  /*19ff0*/  SHFL.IDX P6, R14, R13, R12, R11 ;  /* 0x0000000c0d0e7389 */ /* 0x00006400000c000b */
[----:B01----:R-:W-:Y:S01]  /*1a000*/  ENDCOLLECTIVE ;  /* 0x000000000000791b */ /* 0x003fe20003800000 */
.L_x_12888:
        /* <DEDUP_REMOVED lines=13> */
.L_x_12889:
        /* <DEDUP_REMOVED lines=13> */
.L_x_12890:
[----:B------:R-:W-:Y:S02]  /*1a1b0*/  IMAD.MOV.U32 R13, RZ, RZ, R2 ;  /* 0x000000ffff0d7224 */ /* 0x000fe400078e0002 */
[----:B------:R-:W-:Y:S02]  /*1a1c0*/  IMAD.MOV.U32 R12, RZ, RZ, 0x1 ;  /* 0x00000001ff0c7424 */ /* 0x000fe400078e00ff */
[----:B------:R-:W-:-:S07]  /*1a1d0*/  IMAD.MOV.U32 R0, RZ, RZ, R14 ;  /* 0x000000ffff007224 */ /* 0x000fce00078e000e */
[----:B------:R-:W-:Y:S05]  /*1a1e0*/  WARPSYNC.COLLECTIVE R15, `(.L_x_12891) ;  /* 0x000000000f087348 */ /* 0x000fea0003c00000 */
[----:B------:R0:W1:Y:S02]  /*1a1f0*/  SHFL.IDX P6, R14, R13, R12, R11 ;  /* 0x0000000c0d0e7389 */ /* 0x00006400000c000b */
[----:B01----:R-:W-:Y:S01]  /*1a200*/  ENDCOLLECTIVE ;  /* 0x000000000000791b */ /* 0x003fe20003800000 */
.L_x_12891:
[----:B------:R-:W-:-:S05]  /*1a210*/  @!P2 LEA R0, P1, R20, R0, 0x1 ;  /* 0x000000001400a211 */ /* 0x000fca00078208ff */
[----:B------:R-:W-:-:S04]  /*1a220*/  @!P2 IMAD.X R6, RZ, RZ, R8, P1 ;  /* 0x000000ffff06a224 */ /* 0x000fc800008e0608 */
[----:B------:R-:W-:Y:S02]  /*1a230*/  @!P2 IMAD.MOV.U32 R7, RZ, RZ, R6 ;  /* 0x000000ffff07a224 */ /* 0x000fe400078e0006 */
        /* <DEDUP_REMOVED lines=12> */
.L_x_12892:
[----:B------:R-:W-:Y:S02]  /*1a300*/  IMAD.MOV.U32 R13, RZ, RZ, R2 ;  /* 0x000000ffff0d7224 */ /* 0x000fe400078e0002 */
[----:B------:R-:W-:Y:S02]  /*1a310*/  IMAD.MOV.U32 R12, RZ, RZ, 0x2 ;  /* 0x00000002ff0c7424 */ /* 0x000fe400078e00ff */
[----:B------:R-:W-:-:S07]  /*1a320*/  IMAD.MOV.U32 R6, RZ, RZ, R14 ;  /* 0x000000ffff067224 */ /* 0x000fce00078e000e */
[----:B------:R-:W-:Y:S05]  /*1a330*/  WARPSYNC.COLLECTIVE R15, `(.L_x_12893) ;  /* 0x000000000f087348 */ /* 0x000fea0003c00000 */
[----:B------:R0:W1:Y:S02]  /*1a340*/  SHFL.IDX P6, R14, R13, R12, R11 ;  /* 0x0000000c0d0e7389 */ /* 0x00006400000c000b */
[----:B01----:R-:W-:Y:S01]  /*1a350*/  ENDCOLLECTIVE ;  /* 0x000000000000791b */ /* 0x003fe20003800000 */
.L_x_12893:
        /* <DEDUP_REMOVED lines=13> */
.L_x_12894:
[----:B------:R-:W-:Y:S02]  /*1a430*/  IMAD.MOV.U32 R13, RZ, RZ, R2 ;  /* 0x000000ffff0d7224 */ /* 0x000fe400078e0002 */
[----:B------:R-:W-:Y:S02]  /*1a440*/  IMAD.MOV.U32 R12, RZ, RZ, 0x3 ;  /* 0x00000003ff0c7424 */ /* 0x000fe400078e00ff */
[----:B------:R-:W-:-:S07]  /*1a450*/  IMAD.MOV.U32 R6, RZ, RZ, R14 ;  /* 0x000000ffff067224 */ /* 0x000fce00078e000e */
[----:B------:R-:W-:Y:S05]  /*1a460*/  WARPSYNC.COLLECTIVE R15, `(.L_x_12895) ;  /* 0x000000000f087348 */ /* 0x000fea0003c00000 */
[----:B------:R0:W1:Y:S02]  /*1a470*/  SHFL.IDX P6, R14, R13, R12, R11 ;  /* 0x0000000c0d0e7389 */ /* 0x00006400000c000b */
[----:B01----:R-:W-:Y:S01]  /*1a480*/  ENDCOLLECTIVE ;  /* 0x000000000000791b */ /* 0x003fe20003800000 */
.L_x_12895:
        /* <DEDUP_REMOVED lines=12> */
.L_x_12896:
[----:B------:R-:W-:Y:S01]  /*1a550*/  IMAD.MOV.U32 R2, RZ, RZ, R14 ;  /* 0x000000ffff027224 */ /* 0x000fe200078e000e */
[----:B------:R-:W-:Y:S06]  /*1a560*/  BRA `(.L_x_12897) ;  /* 0xffffffac00347947 */ /* 0x000fec000383ffff */
.L_x_12734:
[----:B0-----:R0:W1:Y:S02]  /*1a570*/  SYNCS.PHASECHK.TRANS64.TRYWAIT P0, [R16+URZ+0x30820], R0 ;  /* 0x03082000100075a7 */ /* 0x001064000800017f */
[----:B-1----:R-:W-:Y:S05]  /*1a580*/  @!P0 NANOSLEEP.SYNCS 0x989680 ;  /* 0x009896800000895d */ /* 0x002fea0003900000 */
[----:B------:R-:W1:Y:S02]  /*1a590*/  @!P0 SYNCS.PHASECHK.TRANS64 P0, [R16+URZ+0x30820], R0 ;  /* 0x03082000100085a7 */ /* 0x000e64000800007f */
[----:B-1----:R-:W-:Y:S05]  /*1a5a0*/  @!P0 BRA `(.L_x_12734) ;  /* 0xfffffffc00f08947 */ /* 0x002fea000383ffff */
[----:B------:R-:W-:Y:S05]  /*1a5b0*/  BRA `(.L_x_12898) ;  /* 0xffffffac00947947 */ /* 0x000fea000383ffff */
.L_x_12743:
[----:B-1----:R1:W2:Y:S02]  /*1a5c0*/  SYNCS.PHASECHK.TRANS64.TRYWAIT P0, [R2+URZ+0x30840], R3 ;  /* 0x03084003020075a7 */ /* 0x0022a4000800017f */
[----:B--2---:R-:W-:Y:S05]  /*1a5d0*/  @!P0 NANOSLEEP.SYNCS 0x989680 ;  /* 0x009896800000895d */ /* 0x004fea0003900000 */
[----:B------:R-:W2:Y:S02]  /*1a5e0*/  @!P0 SYNCS.PHASECHK.TRANS64 P0, [R2+URZ+0x30840], R3 ;  /* 0x03084003020085a7 */ /* 0x000ea4000800007f */
[----:B--2---:R-:W-:Y:S05]  /*1a5f0*/  @!P0 BRA `(.L_x_12743) ;  /* 0xfffffffc00f08947 */ /* 0x004fea000383ffff */
[----:B------:R-:W-:Y:S05]  /*1a600*/  BRA `(.L_x_12899) ;  /* 0xffffffb000687947 */ /* 0x000fea000383ffff */
.L_x_12748:
[----:B0-----:R0:W1:Y:S02]  /*1a610*/  SYNCS.PHASECHK.TRANS64.TRYWAIT P0, [R3+URZ+0x60], R2 ;  /* 0x00006002030075a7 */ /* 0x001064000800017f */
[----:B-1----:R-:W-:Y:S05]  /*1a620*/  @!P0 NANOSLEEP.SYNCS 0x989680 ;  /* 0x009896800000895d */ /* 0x002fea0003900000 */
[----:B------:R-:W1:Y:S02]  /*1a630*/  @!P0 SYNCS.PHASECHK.TRANS64 P0, [R3+URZ+0x60], R2 ;  /* 0x00006002030085a7 */ /* 0x000e64000800007f */
[----:B-1----:R-:W-:Y:S05]  /*1a640*/  @!P0 BRA `(.L_x_12748) ;  /* 0xfffffffc00f08947 */ /* 0x002fea000383ffff */
[----:B------:R-:W-:Y:S05]  /*1a650*/  BRA `(.L_x_12900) ;  /* 0xffffffb000f47947 */ /* 0x000fea000383ffff */
.L_x_12756:
[----:B-1----:R1:W2:Y:S02]  /*1a660*/  SYNCS.PHASECHK.TRANS64.TRYWAIT P0, [R2+URZ+0x30840], R3 ;  /* 0x03084003020075a7 */ /* 0x0022a4000800017f */
[----:B--2---:R-:W-:Y:S05]  /*1a670*/  @!P0 NANOSLEEP.SYNCS 0x989680 ;  /* 0x009896800000895d */ /* 0x004fea0003900000 */
[----:B------:R-:W2:Y:S02]  /*1a680*/  @!P0 SYNCS.PHASECHK.TRANS64 P0, [R2+URZ+0x30840], R3 ;  /* 0x03084003020085a7 */ /* 0x000ea4000800007f */
[----:B--2---:R-:W-:Y:S05]  /*1a690*/  @!P0 BRA `(.L_x_12756) ;  /* 0xfffffffc00f08947 */ /* 0x004fea000383ffff */
[----:B------:R-:W-:Y:S05]  /*1a6a0*/  BRA `(.L_x_12901) ;  /* 0xffffffb800387947 */ /* 0x000fea000383ffff */
.L_x_12761:
[----:B0-----:R0:W1:Y:S02]  /*1a6b0*/  SYNCS.PHASECHK.TRANS64.TRYWAIT P0, [R10+URZ+0x60], R28 ;  /* 0x0000601c0a0075a7 */ /* 0x001064000800017f */
[----:B-1----:R-:W-:Y:S05]  /*1a6c0*/  @!P0 NANOSLEEP.SYNCS 0x989680 ;  /* 0x009896800000895d */ /* 0x002fea0003900000 */
[----:B------:R-:W1:Y:S02]  /*1a6d0*/  @!P0 SYNCS.PHASECHK.TRANS64 P0, [R10+URZ+0x60], R28 ;  /* 0x0000601c0a0085a7 */ /* 0x000e64000800007f */
[----:B-1----:R-:W-:Y:S05]  /*1a6e0*/  @!P0 BRA `(.L_x_12761) ;  /* 0xfffffffc00f08947 */ /* 0x002fea000383ffff */
[----:B------:R-:W-:Y:S05]  /*1a6f0*/  BRA `(.L_x_12902) ;  /* 0xffffffb800c47947 */ /* 0x000fea000383ffff */
.L_x_12769:
[----:B-1----:R1:W2:Y:S02]  /*1a700*/  SYNCS.PHASECHK.TRANS64.TRYWAIT P0, [R2+URZ+0x30840], R3 ;  /* 0x03084003020075a7 */ /* 0x0022a4000800017f */
[----:B--2---:R-:W-:Y:S05]  /*1a710*/  @!P0 NANOSLEEP.SYNCS 0x989680 ;  /* 0x009896800000895d */ /* 0x004fea0003900000 */
[----:B------:R-:W2:Y:S02]  /*1a720*/  @!P0 SYNCS.PHASECHK.TRANS64 P0, [R2+URZ+0x30840], R3 ;  /* 0x03084003020085a7 */ /* 0x000ea4000800007f */
[----:B--2---:R-:W-:Y:S05]  /*1a730*/  @!P0 BRA `(.L_x_12769) ;  /* 0xfffffffc00f08947 */ /* 0x004fea000383ffff */
[----:B------:R-:W-:Y:S05]  /*1a740*/  BRA `(.L_x_12903) ;  /* 0xffffffbc00d87947 */ /* 0x000fea000383ffff */
.L_x_12774:
[----:B0-----:R0:W1:Y:S02]  /*1a750*/  SYNCS.PHASECHK.TRANS64.TRYWAIT P0, [R3+URZ+0x60], R7 ;  /* 0x00006007030075a7 */ /* 0x001064000800017f */
[----:B-1----:R-:W-:Y:S05]  /*1a760*/  @!P0 NANOSLEEP.SYNCS 0x989680 ;  /* 0x009896800000895d */ /* 0x002fea0003900000 */
[----:B------:R-:W1:Y:S02]  /*1a770*/  @!P0 SYNCS.PHASECHK.TRANS64 P0, [R3+URZ+0x60], R7 ;  /* 0x00006007030085a7 */ /* 0x000e64000800007f */
[----:B-1----:R-:W-:Y:S05]  /*1a780*/  @!P0 BRA `(.L_x_12774) ;  /* 0xfffffffc00f08947 */ /* 0x002fea000383ffff */
[----:B------:R-:W-:Y:S05]  /*1a790*/  BRA `(.L_x_12904) ;  /* 0xffffffc000687947 */ /* 0x000fea000383ffff */
.L_x_12784:
[----:B0-----:R0:W1:Y:S02]  /*1a7a0*/  SYNCS.PHASECHK.TRANS64.TRYWAIT P0, [R3+URZ+0x30860], R0 ;  /* 0x03086000030075a7 */ /* 0x001064000800017f */
[----:B-1----:R-:W-:Y:S05]  /*1a7b0*/  @!P0 NANOSLEEP.SYNCS 0x989680 ;  /* 0x009896800000895d */ /* 0x002fea0003900000 */
[----:B------:R-:W1:Y:S02]  /*1a7c0*/  @!P0 SYNCS.PHASECHK.TRANS64 P0, [R3+URZ+0x30860], R0 ;  /* 0x03086000030085a7 */ /* 0x000e64000800007f */
[----:B-1----:R-:W-:Y:S05]  /*1a7d0*/  @!P0 BRA `(.L_x_12784) ;  /* 0xfffffffc00f08947 */ /* 0x002fea000383ffff */
[----:B------:R-:W-:Y:S05]  /*1a7e0*/  BRA `(.L_x_12905) ;  /* 0xffffffc400687947 */ /* 0x000fea000383ffff */
.L_x_12790:
[----:B------:R-:W-:Y:S01]  /*1a7f0*/  BSSY B0, `(.L_x_12906) ;  /* 0x0000008000007945 */ /* 0x000fe20003800000 */
[----:B0-----:R-:W-:Y:S01]  /*1a800*/  MOV R13, R24 ;  /* 0x00000018000d7202 */ /* 0x001fe20000000f00 */
[----:B------:R-:W-:Y:S02]  /*1a810*/  IMAD.MOV.U32 R12, RZ, RZ, RZ ;  /* 0x000000ffff0c7224 */ /* 0x000fe400078e00ff */
[----:B------:R-:W-:Y:S02]  /*1a820*/  IMAD.MOV.U32 R11, RZ, RZ, 0x1f ;  /* 0x0000001fff0b7424 */ /* 0x000fe400078e00ff */
[----:B------:R-:W-:-:S07]  /*1a830*/  IMAD.MOV.U32 R15, RZ, RZ, -0x1 ;  /* 0xffffffffff0f7424 */ /* 0x000fce00078e00ff */
[----:B--2---:R-:W-:Y:S05]  /*1a840*/  WARPSYNC.COLLECTIVE R15, `(.L_x_12907) ;  /* 0x000000000f087348 */ /* 0x004fea0003c00000 */
[----:B------:R0:W1:Y:S02]  /*1a850*/  SHFL.IDX P6, R14, R13, R12, R11 ;  /* 0x0000000c0d0e7389 */ /* 0x00006400000c000b */
[----:B012---:R-:W-:Y:S01]  /*1a860*/  ENDCOLLECTIVE ;  /* 0x000000000000791b */ /* 0x007fe20003800000 */
.L_x_12907:
[----:B------:R-:W-:Y:S05]  /*1a870*/  BSYNC B0 ;  /* 0x0000000000007941 */ /* 0x000fea0003800000 */
.L_x_12906:
        /* <DEDUP_REMOVED lines=9> */
.L_x_12908:
        /* <DEDUP_REMOVED lines=24> */
.L_x_12909:
[----:B------:R-:W-:Y:S01]  /*1aa90*/  IMAD.MOV.U32 R12, RZ, RZ, 0x2 ;  /* 0x00000002ff0c7424 */ /* 0x000fe200078e00ff */
[----:B------:R-:W-:-:S05]  /*1aaa0*/  SEL R14, R14, RZ, P1 ;  /* 0x000000ff0e0e7207 */ /* 0x000fca0000800000 */
[----:B------:R-:W-:-:S04]  /*1aab0*/  IMAD.IADD R5, R13, 0x1, R14 ;  /* 0x000000010d057824 */ /* 0x000fc800078e020e */
[----:B------:R-:W-:-:S07]  /*1aac0*/  IMAD.MOV.U32 R13, RZ, RZ, R5 ;  /* 0x000000ffff0d7224 */ /* 0x000fce00078e0005 */
[----:B------:R-:W-:Y:S05]  /*1aad0*/  WARPSYNC.COLLECTIVE R15, `(.L_x_12910) ;  /* 0x000000000f087348 */ /* 0x000fea0003c00000 */
[----:B------:R0:W1:Y:S02]  /*1aae0*/  SHFL.UP P6, R14, R13, R12, R11 ;  /* 0x0400000c0d0e7389 */ /* 0x00006400000c000b */
[----:B01----:R-:W-:Y:S01]  /*1aaf0*/  ENDCOLLECTIVE ;  /* 0x000000000000791b */ /* 0x003fe20003800000 */
.L_x_12910:
[----:B------:R-:W-:Y:S01]  /*1ab00*/  IMAD.MOV.U32 R12, RZ, RZ, 0x4 ;  /* 0x00000004ff0c7424 */ /* 0x000fe200078e00ff */
[----:B------:R-:W-:-:S05]  /*1ab10*/  SEL R2, R14, RZ, P2 ;  /* 0x000000ff0e027207 */ /* 0x000fca0001000000 */
[----:B------:R-:W-:-:S04]  /*1ab20*/  IMAD.IADD R2, R5, 0x1, R2 ;  /* 0x0000000105027824 */ /* 0x000fc800078e0202 */
[----:B------:R-:W-:-:S07]  /*1ab30*/  IMAD.MOV.U32 R13, RZ, RZ, R2 ;  /* 0x000000ffff0d7224 */ /* 0x000fce00078e0002 */
[----:B------:R-:W-:Y:S05]  /*1ab40*/  WARPSYNC.COLLECTIVE R15, `(.L_x_12911) ;  /* 0x000000000f087348 */ /* 0x000fea0003c00000 */
[----:B------:R0:W1:Y:S02]  /*1ab50*/  SHFL.UP P6, R14, R13, R12, R11 ;  /* 0x0400000c0d0e7389 */ /* 0x00006400000c000b */
[----:B01----:R-:W-:Y:S01]  /*1ab60*/  ENDCOLLECTIVE ;  /* 0x000000000000791b */ /* 0x003fe20003800000 */
.L_x_12911:
[----:B------:R-:W-:Y:S01]  /*1ab70*/  IMAD.MOV.U32 R12, RZ, RZ, 0x8 ;  /* 0x00000008ff0c7424 */ /* 0x000fe200078e00ff */
[----:B------:R-:W-:-:S05]  /*1ab80*/  SEL R3, R14, RZ, P3 ;  /* 0x000000ff0e037207 */ /* 0x000fca0001800000 */
[----:B------:R-:W-:-:S04]  /*1ab90*/  IMAD.IADD R8, R2, 0x1, R3 ;  /* 0x0000000102087824 */ /* 0x000fc800078e0203 */
[----:B------:R-:W-:-:S07]  /*1aba0*/  IMAD.MOV.U32 R13, RZ, RZ, R8 ;  /* 0x000000ffff0d7224 */ /* 0x000fce00078e0008 */
[----:B------:R-:W-:Y:S05]  /*1abb0*/  WARPSYNC.COLLECTIVE R15, `(.L_x_12912) ;  /* 0x000000000f087348 */ /* 0x000fea0003c00000 */
[----:B------:R0:W1:Y:S02]  /*1abc0*/  SHFL.UP P6, R14, R13, R12, R11 ;  /* 0x0400000c0d0e7389 */ /* 0x00006400000c000b */
[----:B01----:R-:W-:Y:S01]  /*1abd0*/  ENDCOLLECTIVE ;  /* 0x000000000000791b */ /* 0x003fe20003800000 */
.L_x_12912:
[----:B------:R-:W-:Y:S01]  /*1abe0*/  IMAD.MOV.U32 R12, RZ, RZ, 0x10 ;  /* 0x00000010ff0c7424 */ /* 0x000fe200078e00ff */
[----:B------:R-:W-:-:S05]  /*1abf0*/  SEL R5, R14, RZ, P4 ;  /* 0x000000ff0e057207 */ /* 0x000fca0002000000 */
[----:B------:R-:W-:-:S04]  /*1ac00*/  IMAD.IADD R5, R8, 0x1, R5 ;  /* 0x0000000108057824 */ /* 0x000fc800078e0205 */
[----:B------:R-:W-:-:S07]  /*1ac10*/  IMAD.MOV.U32 R13, RZ, RZ, R5 ;  /* 0x000000ffff0d7224 */ /* 0x000fce00078e0005 */
[----:B------:R-:W-:Y:S05]  /*1ac20*/  WARPSYNC.COLLECTIVE R15, `(.L_x_12913) ;  /* 0x000000000f087348 */ /* 0x000fea0003c00000 */
[----:B------:R0:W1:Y:S02]  /*1ac30*/  SHFL.UP P6, R14, R13, R12, R11 ;  /* 0x0400000c0d0e7389 */ /* 0x00006400000c000b */
[----:B01----:R-:W-:Y:S01]  /*1ac40*/  ENDCOLLECTIVE ;  /* 0x000000000000791b */ /* 0x003fe20003800000 */
.L_x_12913:
        /* <DEDUP_REMOVED lines=8> */
.L_x_12914:
[----:B------:R-:W-:Y:S05]  /*1acd0*/  BRA `(.L_x_12915) ;  /* 0xffffffc400a07947 */ /* 0x000fea000383ffff */
.L_x_12793:
[----:B------:R-:W-:Y:S01]  /*1ace0*/  BSSY B0, `(.L_x_12916) ;  /* 0x0000007000007945 */ /* 0x000fe20003800000 */
[----:B------:R-:W-:Y:S02]  /*1acf0*/  IMAD.MOV.U32 R12, RZ, RZ, 0x1 ;  /* 0x00000001ff0c7424 */ /* 0x000fe400078e00ff */
[----:B------:R-:W-:Y:S02]  /*1ad00*/  IMAD.MOV.U32 R11, RZ, RZ, RZ ;  /* 0x000000ffff0b7224 */ /* 0x000fe400078e00ff */
[----:B------:R-:W-:-:S07]  /*1ad10*/  IMAD.MOV.U32 R15, RZ, RZ, -0x1 ;  /* 0xffffffffff0f7424 */ /* 0x000fce00078e00ff */
[----:B------:R-:W-:Y:S05]  /*1ad20*/  WARPSYNC.COLLECTIVE R15, `(.L_x_12917) ;  /* 0x000000000f087348 */ /* 0x000fea0003c00000 */
[----:B------:R0:W1:Y:S02]  /*1ad30*/  SHFL.UP P6, R14, R13, R12, R11 ;  /* 0x0400000c0d0e7389 */ /* 0x00006400000c000b */
[----:B01----:R-:W-:Y:S01]  /*1ad40*/  ENDCOLLECTIVE ;  /* 0x000000000000791b */ /* 0x003fe20003800000 */
.L_x_12917:
[----:B------:R-:W-:Y:S05]  /*1ad50*/  BSYNC B0 ;  /* 0x0000000000007941 */ /* 0x000fea0003800000 */
.L_x_12916:
[----:B------:R-:W-:Y:S01]  /*1ad60*/  SEL R14, R14, RZ, P1 ;  /* 0x000000ff0e0e7207 */ /* 0x000fe20000800000 */
[----:B------:R-:W-:Y:S02]  /*1ad70*/  IMAD.MOV.U32 R12, RZ, RZ, 0x2 ;  /* 0x00000002ff0c7424 */ /* 0x000fe400078e00ff */
[----:B------:R-:W-:Y:S01]  /*1ad80*/  IMAD.MOV.U32 R11, RZ, RZ, RZ ;  /* 0x000000ffff0b7224 */ /* 0x000fe200078e00ff */
[----:B------:R-:W-:Y:S01]  /*1ad90*/  IADD3 R13, R13, R14, RZ ;  /* 0x0000000e0d0d7210 */ /* 0x000fe20007ffe0ff */
[----:B------:R-:W-:-:S07]  /*1ada0*/  IMAD.MOV.U32 R15, RZ, RZ, -0x1 ;  /* 0xffffffffff0f7424 */ /* 0x000fce00078e00ff */
[----:B------:R-:W-:Y:S05]  /*1adb0*/  WARPSYNC.COLLECTIVE R15, `(.L_x_12918) ;  /* 0x000000000f087348 */ /* 0x000fea0003c00000 */
[----:B------:R0:W1:Y:S02]  /*1adc0*/  SHFL.UP P6, R14, R13, R12, R11 ;  /* 0x0400000c0d0e7389 */ /* 0x00006400000c000b */
[----:B01----:R-:W-:Y:S01]  /*1add0*/  ENDCOLLECTIVE ;  /* 0x000000000000791b */ /* 0x003fe20003800000 */
.L_x_12918:
[----:B------:R-:W-:Y:S01]  /*1ade0*/  IMAD.MOV.U32 R12, RZ, RZ, 0x4 ;  /* 0x00000004ff0c7424 */ /* 0x000fe200078e00ff */
[----:B------:R-:W-:-:S05]  /*1adf0*/  SEL R2, R14, RZ, P2 ;  /* 0x000000ff0e027207 */ /* 0x000fca0001000000 */
[----:B------:R-:W-:-:S04]  /*1ae00*/  IMAD.IADD R2, R13, 0x1, R2 ;  /* 0x000000010d027824 */ /* 0x000fc800078e0202 */
[----:B------:R-:W-:-:S07]  /*1ae10*/  IMAD.MOV.U32 R13, RZ, RZ, R2 ;  /* 0x000000ffff0d7224 */ /* 0x000fce00078e0002 */
[----:B------:R-:W-:Y:S05]  /*1ae20*/  WARPSYNC.COLLECTIVE R15, `(.L_x_12919) ;  /* 0x000000000f087348 */ /* 0x000fea0003c00000 */
[----:B------:R0:W1:Y:S02]  /*1ae30*/  SHFL.UP P6, R14, R13, R12, R11 ;  /* 0x0400000c0d0e7389 */ /* 0x00006400000c000b */
[----:B01----:R-:W-:Y:S01]  /*1ae40*/  ENDCOLLECTIVE ;  /* 0x000000000000791b */ /* 0x003fe20003800000 */
.L_x_12919:
[----:B------:R-:W-:Y:S01]  /*1ae50*/  IMAD.MOV.U32 R12, RZ, RZ, 0x8 ;  /* 0x00000008ff0c7424 */ /* 0x000fe200078e00ff */
[----:B------:R-:W-:-:S05]  /*1ae60*/  SEL R3, R14, RZ, P3 ;  /* 0x000000ff0e037207 */ /* 0x000fca0001800000 */
[----:B------:R-:W-:-:S04]  /*1ae70*/  IMAD.IADD R3, R2, 0x1, R3 ;  /* 0x0000000102037824 */ /* 0x000fc800078e0203 */
[----:B------:R-:W-:-:S07]  /*1ae80*/  IMAD.MOV.U32 R13, RZ, RZ, R3 ;  /* 0x000000ffff0d7224 */ /* 0x000fce00078e0003 */
[----:B------:R-:W-:Y:S05]  /*1ae90*/  WARPSYNC.COLLECTIVE R15, `(.L_x_12920) ;  /* 0x000000000f087348 */ /* 0x000fea0003c00000 */
[----:B------:R0:W1:Y:S02]  /*1aea0*/  SHFL.UP P6, R14, R13, R12, R11 ;  /* 0x0400000c0d0e7389 */ /* 0x00006400000c000b */
[----:B01----:R-:W-:Y:S01]  /*1aeb0*/  ENDCOLLECTIVE ;  /* 0x000000000000791b */ /* 0x003fe20003800000 */
.L_x_12920:
[----:B------:R-:W-:Y:S01]  /*1aec0*/  IMAD.MOV.U32 R12, RZ, RZ, 0x10 ;  /* 0x00000010ff0c7424 */ /* 0x000fe200078e00ff */
[----:B------:R-:W-:-:S05]  /*1aed0*/  SEL R14, R14, RZ, P4 ;  /* 0x000000ff0e0e7207 */ /* 0x000fca0002000000 */
[----:B------:R-:W-:-:S04]  /*1aee0*/  IMAD.IADD R5, R3, 0x1, R14 ;  /* 0x0000000103057824 */ /* 0x000fc800078e020e */
[----:B------:R-:W-:-:S07]  /*1aef0*/  IMAD.MOV.U32 R13, RZ, RZ, R5 ;  /* 0x000000ffff0d7224 */ /* 0x000fce00078e0005 */
[----:B------:R-:W-:Y:S05]  /*1af00*/  WARPSYNC.COLLECTIVE R15, `(.L_x_12921) ;  /* 0x000000000f087348 */ /* 0x000fea0003c00000 */
[----:B------:R0:W1:Y:S02]  /*1af10*/  SHFL.UP P6, R14, R13, R12, R11 ;  /* 0x0400000c0d0e7389 */ /* 0x00006400000c000b */
[----:B01----:R-:W-:Y:S01]  /*1af20*/  ENDCOLLECTIVE ;  /* 0x000000000000791b */ /* 0x003fe20003800000 */
.L_x_12921:
        /* <DEDUP_REMOVED lines=8> */
.L_x_12922:
[----:B------:R-:W-:Y:S05]  /*1afb0*/  BRA `(.L_x_12923) ;  /* 0xffffffc4008c7947 */ /* 0x000fea000383ffff */
.L_x_12795:
[----:B------:R-:W-:Y:S01]  /*1afc0*/  BSSY B0, `(.L_x_12924) ;  /* 0x0000006000007945 */ /* 0x000fe20003800000 */
[----:B------:R-:W-:Y:S01]  /*1afd0*/  PLOP3.LUT P6, PT, P6, PT, PT, 0x8, 0x0 ;  /* 0x000000000000781c */ /* 0x000fe200037ce170 */
[----:B------:R-:W-:-:S12]  /*1afe0*/  IMAD.MOV.U32 R15, RZ, RZ, -0x1 ;  /* 0xffffffffff0f7424 */ /* 0x000fd800078e00ff */
[----:B0-----:R-:W-:Y:S05]  /*1aff0*/  WARPSYNC.COLLECTIVE R15, `(.L_x_12925) ;  /* 0x000000000f087348 */ /* 0x001fea0003c00000 */
[----:B------:R-:W-:Y:S01]  /*1b000*/  VOTE.ANY R14, PT, P6 ;  /* 0x00000000000e7806 */ /* 0x000fe200030e0100 */
[----:B0-----:R-:W-:Y:S06]  /*1b010*/  ENDCOLLECTIVE ;  /* 0x000000000000791b */ /* 0x001fec0003800000 */
.L_x_12925:
[----:B------:R-:W-:Y:S05]  /*1b020*/  BSYNC B0 ;  /* 0x0000000000007941 */ /* 0x000fea0003800000 */
.L_x_12924:
        /* <DEDUP_REMOVED lines=9> */
.L_x_12926:
[----:B------:R-:W-:Y:S02]  /*1b0c0*/  IMAD.MOV.U32 R13, RZ, RZ, R4 ;  /* 0x000000ffff0d7224 */ /* 0x000fe400078e0004 */
[----:B------:R-:W-:-:S07]  /*1b0d0*/  IMAD.MOV.U32 R7, RZ, RZ, R14 ;  /* 0x000000ffff077224 */ /* 0x000fce00078e000e */
[----:B------:R-:W-:Y:S05]  /*1b0e0*/  WARPSYNC.COLLECTIVE R15, `(.L_x_12927) ;  /* 0x000000000f087348 */ /* 0x000fea0003c00000 */
[----:B------:R0:W1:Y:S02]  /*1b0f0*/  SHFL.IDX P6, R14, R13, R12, R11 ;  /* 0x0000000c0d0e7389 */ /* 0x00006400000c000b */
[----:B01----:R-:W-:Y:S01]  /*1b100*/  ENDCOLLECTIVE ;  /* 0x000000000000791b */ /* 0x003fe20003800000 */
.L_x_12927:
[----:B------:R-:W-:Y:S01]  /*1b110*/  IMAD.MOV.U32 R4, RZ, RZ, R14 ;  /* 0x000000ffff047224 */ /* 0x000fe200078e000e */
[----:B------:R-:W-:Y:S06]  /*1b120*/  BRA `(.L_x_12928) ;  /* 0xffffffc4006c7947 */ /* 0x000fec000383ffff */
.L_x_12797:
[----:B------:R-:W-:Y:S01]  /*1b130*/  BSSY B0, `(.L_x_12929) ;  /* 0x0000007000007945 */ /* 0x000fe20003800000 */
[----:B------:R-:W-:Y:S02]  /*1b140*/  IMAD.MOV.U32 R13, RZ, RZ, R3 ;  /* 0x000000ffff0d7224 */ /* 0x000fe400078e0003 */
[----:B------:R-:W-:Y:S02]  /*1b150*/  IMAD.MOV.U32 R11, RZ, RZ, 0x1f ;  /* 0x0000001fff0b7424 */ /* 0x000fe400078e00ff */
[----:B------:R-:W-:-:S07]  /*1b160*/  IMAD.MOV.U32 R15, RZ, RZ, -0x1 ;  /* 0xffffffffff0f7424 */ /* 0x000fce00078e00ff */
[----:B0123--:R-:W-:Y:S05]  /*1b170*/  WARPSYNC.COLLECTIVE R15, `(.L_x_12930) ;  /* 0x000000000f087348 */ /* 0x00ffea0003c00000 */
[----:B------:R4:W0:Y:S02]  /*1b180*/  SHFL.IDX P6, R14, R13, R12, R11 ;  /* 0x0000000c0d0e7389 */ /* 0x00082400000c000b */
[----:B01234-:R-:W-:Y:S01]  /*1b190*/  ENDCOLLECTIVE ;  /* 0x000000000000791b */ /* 0x01ffe20003800000 */
.L_x_12930:
[----:B------:R-:W-:Y:S05]  /*1b1a0*/  BSYNC B0 ;  /* 0x0000000000007941 */ /* 0x000fea0003800000 */
.L_x_12929:
[----:B------:R-:W-:Y:S01]  /*1b1b0*/  IMAD.MOV.U32 R24, RZ, RZ, R14 ;  /* 0x000000ffff187224 */ /* 0x000fe200078e000e */
[----:B------:R-:W-:Y:S06]  /*1b1c0*/  BRA `(.L_x_12796) ;  /* 0xffffffc4005c7947 */ /* 0x000fec000383ffff */
.L_x_12801:
[----:B0-----:R0:W1:Y:S02]  /*1b1d0*/  SYNCS.PHASECHK.TRANS64.TRYWAIT P0, [R9+URZ+0x30820], R0 ;  /* 0x03082000090075a7 */ /* 0x001064000800017f */
[----:B-1----:R-:W-:Y:S05]  /*1b1e0*/  @!P0 NANOSLEEP.SYNCS 0x989680 ;  /* 0x009896800000895d */ /* 0x002fea0003900000 */
[----:B------:R-:W1:Y:S02]  /*1b1f0*/  @!P0 SYNCS.PHASECHK.TRANS64 P0, [R9+URZ+0x30820], R0 ;  /* 0x03082000090085a7 */ /* 0x000e64000800007f */
[----:B-1----:R-:W-:Y:S05]  /*1b200*/  @!P0 BRA `(.L_x_12801) ;  /* 0xfffffffc00f08947 */ /* 0x002fea000383ffff */
[----:B------:R-:W-:Y:S05]  /*1b210*/  BRA `(.L_x_12931) ;  /* 0xffffffc800b47947 */ /* 0x000fea000383ffff */
.L_x_12802:
        /* <DEDUP_REMOVED lines=8> */
[----:B0--3--:R-:W-:Y:S05]  /*1b2a0*/  WARPSYNC.COLLECTIVE R15, `(.L_x_12933) ;  /* 0x000000000f087348 */ /* 0x009fea0003c00000 */
[----:B------:R1:W2:Y:S02]  /*1b2b0*/  SHFL.IDX P6, R14, R13, R12, R11 ;  /* 0x0000000c0d0e7389 */ /* 0x0002a400000c000b */
[----:B0123--:R-:W-:Y:S01]  /*1b2c0*/  ENDCOLLECTIVE ;  /* 0x000000000000791b */ /* 0x00ffe20003800000 */
.L_x_12933:
[----:B------:R-:W-:Y:S05]  /*1b2d0*/  BSYNC B0 ;  /* 0x0000000000007941 */ /* 0x000fea0003800000 */
.L_x_12932:
[----:B------:R-:W-:Y:S05]  /*1b2e0*/  BRA `(.L_x_12934) ;  /* 0xffffffc8009c7947 */ /* 0x000fea000383ffff */
.L_x_12803:
[----:B------:R-:W-:Y:S01]  /*1b2f0*/  BSSY B0, `(.L_x_12935) ;  /* 0x0000006000007945 */ /* 0x000fe20003800000 */
[----:B------:R-:W-:-:S07]  /*1b300*/  IMAD.MOV.U32 R15, RZ, RZ, -0x1 ;  /* 0xffffffffff0f7424 */ /* 0x000fce00078e00ff */
[----:B0--3--:R-:W-:Y:S05]  /*1b310*/  WARPSYNC.COLLECTIVE R15, `(.L_x_12936) ;  /* 0x000000000f0c7348 */ /* 0x009fea0003c00000 */
[----:B------:R-:W-:Y:S02]  /*1b320*/  ELECT P6, UR62, PT ;  /* 0x00000000003e782f */ /* 0x000fe400038c0000 */
[----:B------:R-:W-:Y:S01]  /*1b330*/  MOV R14, UR62 ;  /* 0x0000003e000e7c02 */ /* 0x000fe20008000f00 */
[----:B0--3--:R-:W-:Y:S10]  /*1b340*/  ENDCOLLECTIVE ;  /* 0x000000000000791b */ /* 0x009ff40003800000 */
.L_x_12936:
[----:B------:R-:W-:Y:S05]  /*1b350*/  BSYNC B0 ;  /* 0x0000000000007941 */ /* 0x000fea0003800000 */
.L_x_12935:
[----:B------:R-:W-:Y:S05]  /*1b360*/  BRA `(.L_x_12937) ;  /* 0xffffffc800907947 */ /* 0x000fea000383ffff */
.L_x_12805:
[----:B0-----:R0:W1:Y:S02]  /*1b370*/  SYNCS.PHASECHK.TRANS64.TRYWAIT P0, [R7+URZ], R2 ;  /* 0x00000002070075a7 */ /* 0x001064000800017f */
[----:B-1----:R-:W-:Y:S05]  /*1b380*/  @!P0 NANOSLEEP.SYNCS 0x989680 ;  /* 0x009896800000895d */ /* 0x002fea0003900000 */
[----:B------:R-:W1:Y:S02]  /*1b390*/  @!P0 SYNCS.PHASECHK.TRANS64 P0, [R7+URZ], R2 ;  /* 0x00000002070085a7 */ /* 0x000e64000800007f */
[----:B-1----:R-:W-:Y:S05]  /*1b3a0*/  @!P0 BRA `(.L_x_12805) ;  /* 0xfffffffc00f08947 */ /* 0x002fea000383ffff */
[----:B------:R-:W-:Y:S05]  /*1b3b0*/  BRA `(.L_x_12938) ;  /* 0xffffffc800c47947 */ /* 0x000fea000383ffff */
.L_x_12806:
[----:B-1----:R1:W2:Y:S02]  /*1b3c0*/  SYNCS.PHASECHK.TRANS64.TRYWAIT P0, [R3+URZ], R0 ;  /* 0x00000000030075a7 */ /* 0x0022a4000800017f */
[----:B--2---:R-:W-:Y:S05]  /*1b3d0*/  @!P0 NANOSLEEP.SYNCS 0x989680 ;  /* 0x009896800000895d */ /* 0x004fea0003900000 */
[----:B------:R-:W2:Y:S02]  /*1b3e0*/  @!P0 SYNCS.PHASECHK.TRANS64 P0, [R3+URZ], R0 ;  /* 0x00000000030085a7 */ /* 0x000ea4000800007f */
[----:B--2---:R-:W-:Y:S05]  /*1b3f0*/  @!P0 BRA `(.L_x_12806) ;  /* 0xfffffffc00f08947 */ /* 0x004fea000383ffff */
[----:B------:R-:W-:Y:S05]  /*1b400*/  BRA `(.L_x_12939) ;  /* 0xffffffc800b87947 */ /* 0x000fea000383ffff */
.L_x_12808:
[----:B-1----:R1:W2:Y:S02]  /*1b410*/  SYNCS.PHASECHK.TRANS64.TRYWAIT P0, [R5+URZ], R2 ;  /* 0x00000002050075a7 */ /* 0x0022a4000800017f */
[----:B--2---:R-:W-:Y:S05]  /*1b420*/  @!P0 NANOSLEEP.SYNCS 0x989680 ;  /* 0x009896800000895d */ /* 0x004fea0003900000 */
[----:B------:R-:W2:Y:S02]  /*1b430*/  @!P0 SYNCS.PHASECHK.TRANS64 P0, [R5+URZ], R2 ;  /* 0x00000002050085a7 */ /* 0x000ea4000800007f */
[----:B--2---:R-:W-:Y:S05]  /*1b440*/  @!P0 BRA `(.L_x_12808) ;  /* 0xfffffffc00f08947 */ /* 0x004fea000383ffff */
[----:B------:R-:W-:Y:S05]  /*1b450*/  BRA `(.L_x_12940) ;  /* 0xffffffc800bc7947 */ /* 0x000fea000383ffff */
.L_x_12941:
        /* <DEDUP_REMOVED lines=10> */
.L_x_14877:


//--------------------- .text._ZN7cutlass13device_kernelIN5flash11enable_sm90INS1_16FlashAttnFwdSm90INS1_25CollectiveMainloopFwdSm90ILi2EN4cute5tupleIJNS5_1CILi1EEES8_S8_EEENS6_IJNS7_ILi192EEENS7_ILi128EEENS7_ILi64EEEEEELi64ENS_10bfloat16_tEfNS_4arch4Sm90ELb0ELb1ELb0ELb0ELb0ELb0ELb0ELb1ELb1ELb1ELb1ELb0EEENS1_21CollectiveEpilogueFwdINS6_IJSA_SC_SB_EEES9_SE_SG_Li384ELb0ELb1ELb1ELb0EEENS1_19SingleTileSchedulerILb0ELb1ELb1ELi192EEEEEEEEEvNT_6ParamsE --------------------------
	.section	.text._ZN7cutlass13device_kernelIN5flash11enable_sm90INS1_16FlashAttnFwdSm90INS1_25CollectiveMainloopFwdSm90ILi2EN4cute5tupleIJNS5_1CILi1EEES8_S8_EEENS6_IJNS7_ILi192EEENS7_ILi128EEENS7_ILi64EEEEEELi64ENS_10bfloat16_tEfNS_4arch4Sm90ELb0ELb1ELb0ELb0ELb0ELb0ELb0ELb1ELb1ELb1ELb1ELb0EEENS1_21CollectiveEpilogueFwdINS6_IJSA_SC_SB_EEES9_SE_SG_Li384ELb0ELb1ELb1ELb0EEENS1_19SingleTileSchedulerILb0ELb1ELb1ELi192EEEEEEEEEvNT_6ParamsE,"ax",@progbits
	.align	128
.text._ZN7cutlass13device_kernelIN5flash11enable_sm90INS1_16FlashAttnFwdSm90INS1_25CollectiveMainloopFwdSm90ILi2EN4cute5tupleIJNS5_1CILi1EEES8_S8_EEENS6_IJNS7_ILi192EEENS7_ILi128EEENS7_ILi64EEEEEELi64ENS_10bfloat16_tEfNS_4arch4Sm90ELb0ELb1ELb0ELb0ELb0ELb0ELb0ELb1ELb1ELb1ELb1ELb0EEENS1_21CollectiveEpilogueFwdINS6_IJSA_SC_SB_EEES9_SE_SG_Li384ELb0ELb1ELb1ELb0EEENS1_19SingleTileSchedulerILb0ELb1ELb1ELi192EEEEEEEEEvNT_6ParamsE:
        .type           _ZN7cutlass13device_kernelIN5flash11enable_sm90INS1_16FlashAttnFwdSm90INS1_25CollectiveMainloopFwdSm90ILi2EN4cute5tupleIJNS5_1CILi1EEES8_S8_EEENS6_IJNS7_ILi192EEENS7_ILi128EEENS7_ILi64EEEEEELi64ENS_10bfloat16_tEfNS_4arch4Sm90ELb0ELb1ELb0ELb0ELb0ELb0ELb0ELb1ELb1ELb1ELb1ELb0EEENS1_21CollectiveEpilogueFwdINS6_IJSA_SC_SB_EEES9_SE_SG_Li384ELb0ELb1ELb1ELb0EEENS1_19SingleTileSchedulerILb0ELb1ELb1ELi192EEEEEEEEEvNT_6ParamsE,@function
        .size           _ZN7cutlass13device_kernelIN5flash11enable_sm90INS1_16FlashAttnFwdSm90INS1_25CollectiveMainloopFwdSm90ILi2EN4cute5tupleIJNS5_1CILi1EEES8_S8_EEENS6_IJNS7_ILi192EEENS7_ILi128EEENS7_ILi64EEEEEELi64ENS_10bfloat16_tEfNS_4arch4Sm90ELb0ELb1ELb0ELb0ELb0ELb0ELb0ELb1ELb1ELb1ELb1ELb0EEENS1_21CollectiveEpilogueFwdINS6_IJSA_SC_SB_EEES9_SE_SG_Li384ELb0ELb1ELb1ELb0EEENS1_19SingleTileSchedulerILb0ELb1ELb1ELi192EEEEEEEEEvNT_6ParamsE,(.L_x_14878 - _ZN7cutlass13device_kernelIN5flash11enable_sm90INS1_16FlashAttnFwdSm90INS1_25CollectiveMainloopFwdSm90ILi2EN4cute5tupleIJNS5_1CILi1EEES8_S8_EEENS6_IJNS7_ILi192EEENS7_ILi128EEENS7_ILi64EEEEEELi64ENS_10bfloat16_tEfNS_4arch4Sm90ELb0ELb1ELb0ELb0ELb0ELb0ELb0ELb1ELb1ELb1ELb1ELb0EEENS1_21CollectiveEpilogueFwdINS6_IJSA_SC_SB_EEES9_SE_SG_Li384ELb0ELb1ELb1ELb0EEENS1_19SingleTileSchedulerILb0ELb1ELb1ELi192EEEEEEEEEvNT_6ParamsE)
        .other          _ZN7cutlass13device_kernelIN5flash11enable_sm90INS1_16FlashAttnFwdSm90INS1_25CollectiveMainloopFwdSm90ILi2EN4cute5tupleIJNS5_1CILi1EEES8_S8_EEENS6_IJNS7_ILi192EEENS7_ILi128EEENS7_ILi64EEEEEELi64ENS_10bfloat16_tEfNS_4arch4Sm90ELb0ELb1ELb0ELb0ELb0ELb0ELb0ELb1ELb1ELb1ELb1ELb0EEENS1_21CollectiveEpilogueFwdINS6_IJSA_SC_SB_EEES9_SE_SG_Li384ELb0ELb1ELb1ELb0EEENS1_19SingleTileSchedulerILb0ELb1ELb1ELi192EEEEEEEEEvNT_6ParamsE,@"STO_CUDA_ENTRY STV_DEFAULT"
_ZN7cutlass13device_kernelIN5flash11enable_sm90INS1_16FlashAttnFwdSm90INS1_25CollectiveMainloopFwdSm90ILi2EN4cute5tupleIJNS5_1CILi1EEES8_S8_EEENS6_IJNS7_ILi192EEENS7_ILi128EEENS7_ILi64EEEEEELi64ENS_10bfloat16_tEfNS_4arch4Sm90ELb0ELb1ELb0ELb0ELb0ELb0ELb0ELb1ELb1ELb1ELb1ELb0EEENS1_21CollectiveEpilogueFwdINS6_IJSA_SC_SB_EEES9_SE_SG_Li384ELb0ELb1ELb1ELb0EEENS1_19SingleTileSchedulerILb0ELb1ELb1ELi192EEEEEEEEEvNT_6ParamsE:
        /* <DEDUP_REMOVED lines=17> */
.L_x_12943:
[----:B------:R-:W-:Y:S05]  /*0110*/  BSYNC B0 ;  /* 0x0000000000007941 */ /* 0x000fea0003800000 */
.L_x_12942:
        /* <DEDUP_REMOVED lines=41> */
.L_x_12944:
        /* <DEDUP_REMOVED lines=22> */
.L_x_12945:
        /* <DEDUP_REMOVED lines=18> */
.L_x_12946:
        /* <DEDUP_REMOVED lines=22> */
.L_x_12947:
        /* <DEDUP_REMOVED lines=22> */
.L_x_12948:
[----:B------:R-:W-:Y:S01]  /*08f0*/  PLOP3.LUT P0, PT, PT, PT, UP0, 0x80, 0x0 ;  /* 0x000000000000781c */ /* 0x000fe20003f0f008 */
[----:B------:R-:W-:Y:S01]  /*0900*/  UMOV UR45, 0x1 ;  /* 0x00000001002d7882 */ /* 0x000fe20000000000 */
[----:B------:R-:W-:Y:S01]  /*0910*/  NOP ;  /* 0x0000000000007918 */ /* 0x000fe20000000000 */
[----:B------:R-:W-:Y:S01]  /*0920*/  USEL UR45, UR45, 0x2, !UP0 ;  /* 0x000000022d2d7887 */ /* 0x000fe2000c000000 */
[----:B------:R-:W-:Y:S01]  /*0930*/  BSSY B6, `(.L_x_12949) ;  /* 0x00010f7000067945 */ /* 0x000fe20003800000 */
[----:B------:R-:W-:Y:S01]  /*0940*/  ULDC.64 UR48, c[0x0][0x208] ;  /* 0x0000820000307ab9 */ /* 0x000fe20000000a00 */
[----:B------:R-:W-:Y:S01]  /*0950*/  LOP3.LUT R19, R2, 0x7f, RZ, 0xc0, !PT ;  /* 0x0000007f02137812 */ /* 0x000fe200078ec0ff */
[----:B012-4-:R-:W-:Y:S06]  /*0960*/  BAR.SYNC.DEFER_BLOCKING 0x0 ;  /* 0x0000000000007b1d */ /* 0x017fec0000010000 */
[----:B------:R-:W-:Y:S05]  /*0970*/  @!P0 BRA `(.L_x_12950) ;  /* 0x000000d4008c8947 */ /* 0x000fea0003800000 */
.L_x_12951:
        /* <DEDUP_REMOVED lines=18> */
[----:B------:R-:W-:-:S04]  /*0aa0*/  UIADD3 UR4, -UR36, URZ, URZ ;  /* 0x0000003f24047290 */ /* 0x000fc8000fffe13f */
        /* <DEDUP_REMOVED lines=40> */
.L_x_12954:
[----:B------:R-:W-:-:S11]  /*0d30*/  UISETP.NE.AND UP1, UPT, UR5, 0x1, UPT ;  /* 0x000000010500788c */ /* 0x000fd6000bf25270 */
[----:B------:R-:W-:Y:S02]  /*0d40*/  @UP1 ULDC.64 UR10, c[0x0][0x9e8] ;  /* 0x00027a00000a1ab9 */ /* 0x000fe40000000a00 */
[----:B------:R-:W-:-:S04]  /*0d50*/  UIMAD.WIDE.U32 UR8, UR4, UR10, URZ ;  /* 0x0000000a040872a5 */ /* 0x000fc8000f8e003f */
[----:B------:R-:W-:-:S12]  /*0d60*/  @UP1 USHF.R.U32.HI UR4, URZ, UR11, UR9 ;  /* 0x0000000b3f041299 */ /* 0x000fd80008011609 */
.L_x_12955:
[----:B------:R-:W-:-:S06]  /*0d70*/  UIMAD UR4, UR4, UR5, UR5 ;  /* 0x00000005040472a4 */ /* 0x000fcc000f8e0205 */
[----:B------:R-:W-:-:S07]  /*0d80*/  VIMNMX R0, R0, UR4, PT ;  /* 0x0000000400007c48 */ /* 0x000fce000bfe0100 */
.L_x_12953:
        /* <DEDUP_REMOVED lines=30> */
.L_x_12957:
[----:B------:R-:W-:-:S11]  /*0f70*/  UISETP.NE.AND UP0, UPT, UR5, 0x1, UPT ;  /* 0x000000010500788c */ /* 0x000fd6000bf05270 */
[----:B------:R-:W-:Y:S02]  /*0f80*/  @UP0 ULDC.64 UR10, c[0x0][0x9e8] ;  /* 0x00027a00000a0ab9 */ /* 0x000fe40000000a00 */
[----:B------:R-:W-:-:S04]  /*0f90*/  UIMAD.WIDE.U32 UR8, UR4, UR10, URZ ;  /* 0x0000000a040872a5 */ /* 0x000fc8000f8e003f */
[----:B------:R-:W-:-:S12]  /*0fa0*/  @UP0 USHF.R.U32.HI UR4, URZ, UR11, UR9 ;  /* 0x0000000b3f040299 */ /* 0x000fd80008011609 */
.L_x_12958:
[----:B------:R-:W-:-:S04]  /*0fb0*/  UIMAD UR4, UR4, UR5, URZ ;  /* 0x00000005040472a4 */ /* 0x000fc8000f8e023f */
[----:B------:R-:W-:-:S04]  /*0fc0*/  UISETP.LT.AND UP0, UPT, UR7, UR4, UPT ;  /* 0x000000040700728c */ /* 0x000fc8000bf01270 */
[----:B------:R-:W-:-:S12]  /*0fd0*/  USEL UR7, UR7, UR4, !UP0 ;  /* 0x0000000407077287 */ /* 0x000fd8000c000000 */
.L_x_12956:
        /* <DEDUP_REMOVED lines=47> */
.L_x_12959:
[----:B------:R-:W-:Y:S02]  /*12d0*/  UIMAD UR37, UR37, UR4, UR9 ;  /* 0x00000004252572a4 */ /* 0x000fe4000f8e0209 */
[----:B------:R-:W-:Y:S01]  /*12e0*/  IMAD.U32 R3, RZ, RZ, UR4 ;  /* 0x00000004ff037e24 */ /* 0x000fe2000f8e00ff */
[----:B------:R-:W-:Y:S01]  /*12f0*/  PLOP3.LUT P0, PT, PT, PT, PT, 0x80, 0x0 ;  /* 0x000000000000781c */ /* 0x000fe20003f0f070 */
        /* <DEDUP_REMOVED lines=27> */
[----:B0-----:R-:W-:Y:S01]  /*14b0*/  ULEA UR38, UR6, UR38, 0x18 ;  /* 0x0000002606267291 */ /* 0x001fe2000f8ec03f */
[----:B-1----:R-:W-:-:S13]  /*14c0*/  R2UR UR39, R0 ;  /* 0x00000000002772ca */ /* 0x002fda00000e0000 */
[----:B------:R-:W-:Y:S02]  /*14d0*/  UIMAD.WIDE UR4, UR39, 0x55555556, URZ ;  /* 0x55555556270478a5 */ /* 0x000fe4000f8e023f */
[----:B------:R-:W-:Y:S02]  /*14e0*/  UIADD3 UR4, UR38, 0x8400, URZ ;  /* 0x0000840026047890 */ /* 0x000fe4000fffe03f */
[----:B------:R-:W-:Y:S02]  /*14f0*/  ULEA.HI UR5, UR5, UR5, URZ, 0x1 ;  /* 0x0000000505057291 */ /* 0x000fe4000f8f083f */
[----:B------:R-:W-:Y:S02]  /*1500*/  ULOP3.LUT UP0, URZ, UR4, 0x3ff, URZ, 0xc0, !UPT ;  /* 0x000003ff043f7892 */ /* 0x000fe4000f80c03f */
[----:B------:R-:W-:-:S04]  /*1510*/  UIMAD UR5, UR5, -0x3, UR39 ;  /* 0xfffffffd050578a4 */ /* 0x000fc8000f8e0227 */
[----:B------:R-:W-:Y:S01]  /*1520*/  PLOP3.LUT P0, PT, PT, PT, UP0, 0x80, 0x0 ;  /* 0x000000000000781c */ /* 0x000fe20003f0f008 */
[----:B------:R-:W-:-:S04]  /*1530*/  ULEA UR5, UR5, UR4, 0xd ;  /* 0x0000000405057291 */ /* 0x000fc8000f8e683f */
[----:B------:R-:W-:-:S04]  /*1540*/  USHF.R.U32.HI UR5, URZ, 0x4, UR5 ;  /* 0x000000043f057899 */ /* 0x000fc80008011605 */
        /* <DEDUP_REMOVED lines=18> */
.L_x_12961:
[----:B------:R-:W-:-:S04]  /*1670*/  SHF.L.U32 R0, RZ, 0x1f, RZ ;  /* 0x0000001fff007819 */ /* 0x000fc800000006ff */
[----:B------:R-:W0:Y:S02]  /*1680*/  SYNCS.PHASECHK.TRANS64.TRYWAIT P0, [UR38+0x16800], R0 ;  /* 0x01680000ff0075a7 */ /* 0x000e240008000166 */
[----:B0-----:R-:W-:Y:S05]  /*1690*/  @!P0 BRA `(.L_x_12962) ;  /* 0x0000010000888947 */ /* 0x001fea0003800000 */
.L_x_13113:
[----:B------:R-:W-:-:S06]  /*16a0*/  ULOP3.LUT UR4, UR45, 0x1, URZ, 0xfc, !UPT ;  /* 0x000000012d047892 */ /* 0x000fcc000f8efc3f */
[----:B0-----:R-:W-:-:S05]  /*16b0*/  IMAD.U32 R3, RZ, RZ, UR4 ;  /* 0x00000004ff037e24 */ /* 0x001fca000f8e00ff */
[----:B------:R-:W-:-:S13]  /*16c0*/  ISETP.NE.AND P0, PT, R3, 0x3, PT ;  /* 0x000000030300780c */ /* 0x000fda0003f05270 */
[----:B------:R-:W-:Y:S05]  /*16d0*/  @!P0 BRA `(.L_x_12963) ;  /* 0x0000000000048947 */ /* 0x000fea0003800000 */
[----:B------:R-:W-:Y:S01]  /*16e0*/  BPT.TRAP 0x1 ;  /* 0x000000040000795c */ /* 0x000fe20000300000 */
.L_x_12963:
[----:B------:R0:W1:Y:S01]  /*16f0*/  SYNCS.PHASECHK.TRANS64.TRYWAIT P2, [UR38+0x16830], R0 ;  /* 0x01683000ff0075a7 */ /* 0x0000620008040166 */
[----:B------:R-:W-:Y:S05]  /*1700*/  @!P0 BRA `(.L_x_12964) ;  /* 0x0000000000048947 */ /* 0x000fea0003800000 */
[----:B------:R-:W-:Y:S01]  /*1710*/  BPT.TRAP 0x1 ;  /* 0x000000040000795c */ /* 0x000fe20000300000 */
.L_x_12964:
[----:B------:R-:W-:Y:S01]  /*1720*/  IMAD.U32 R12, RZ, RZ, UR41 ;  /* 0x00000029ff0c7e24 */ /* 0x000fe2000f8e00ff */
[----:B------:R-:W-:-:S04]  /*1730*/  ISETP.NE.AND P1, PT, R19, RZ, PT ;  /* 0x000000ff1300720c */ /* 0x000fc80003f25270 */
[----:B------:R-:W-:Y:S01]  /*1740*/  LOP3.LUT R12, R12, 0x10000, RZ, 0xfc, !PT ;  /* 0x000100000c0c7812 */ /* 0x000fe200078efcff */
[----:B-1----:R-:W-:Y:S08]  /*1750*/  @P2 BRA `(.L_x_12965) ;  /* 0x0000000000082947 */ /* 0x002ff00003800000 */
[----:B------:R-:W1:Y:S02]  /*1760*/  SYNCS.PHASECHK.TRANS64.TRYWAIT P2, [UR38+0x16830], R0 ;  /* 0x01683000ff0075a7 */ /* 0x000e640008040166 */
[----:B-1----:R-:W-:Y:S05]  /*1770*/  @!P2 BRA `(.L_x_12966) ;  /* 0x000001000068a947 */ /* 0x002fea0003800000 */
.L_x_12965:
        /* <DEDUP_REMOVED lines=11> */
[----:B-1----:R-:W-:Y:S01]  /*1830*/  LOP3.LUT R3, R88, 0xffffff80, RZ, 0xc0, !PT ;  /* 0xffffff8058037812 */ /* 0x002fe200078ec0ff */
[----:B------:R-:W-:Y:S01]  /*1840*/  UMOV UR15, 0x40000040 ;  /* 0x40000040000f7882 */ /* 0x000fe20000000000 */
[----:B------:R-:W-:Y:S01]  /*1850*/  UMOV UR17, 0x40000040 ;  /* 0x4000004000117882 */ /* 0x000fe20000000000 */
[----:B------:R-:W-:Y:S01]  /*1860*/  ULOP3.LUT UR24, UR4, 0x10000, URZ, 0xfc, !UPT ;  /* 0x0001000004187892 */ /* 0x000fe2000f8efc3f */
[----:B------:R-:W-:Y:S01]  /*1870*/  LEA.HI R89, R89, R18, RZ, 0x2 ;  /* 0x0000001259597211 */ /* 0x000fe200078f10ff */
[----:B------:R-:W-:Y:S01]  /*1880*/  UMOV UR19, 0x40000040 ;  /* 0x4000004000137882 */ /* 0x000fe20000000000 */
[----:B------:R-:W-:Y:S01]  /*1890*/  IMAD.IADD R5, R18, 0x1, -R3 ;  /* 0x0000000112057824 */ /* 0x000fe200078e0a03 */
[----:B------:R-:W-:Y:S01]  /*18a0*/  UIADD3 UR14, UR24, 0x4, URZ ;  /* 0x00000004180e7890 */ /* 0x000fe2000fffe03f */
[----:B------:R-:W-:Y:S01]  /*18b0*/  LOP3.LUT R89, R89, 0xfffffffc, RZ, 0xc0, !PT ;  /* 0xfffffffc59597812 */ /* 0x000fe200078ec0ff */
[----:B------:R-:W-:Y:S01]  /*18c0*/  UIADD3 UR12, UR16, 0x4, URZ ;  /* 0x00000004100c7890 */ /* 0x000fe2000fffe03f */
[----:B------:R-:W-:Y:S01]  /*18d0*/  IMAD.HI R6, R90, 0x55555556, RZ ;  /* 0x555555565a067827 */ /* 0x000fe200078e02ff */
[----:B------:R-:W-:Y:S01]  /*18e0*/  UMOV UR10, UR24 ;  /* 0x00000018000a7c82 */ /* 0x000fe20008000000 */
[----:B------:R-:W-:Y:S01]  /*18f0*/  UIADD3 UR18, UR24, 0x6, URZ ;  /* 0x0000000618127890 */ /* 0x000fe2000fffe03f */
[----:B------:R-:W-:Y:S01]  /*1900*/  HGMMA.64x128x16.F32.BF16 R24, gdesc[UR8], RZ, !UPT, gsb0 ;  /* 0x01e00000081879f0 */ /* 0x000fe2000c0018ff */
[----:B------:R-:W-:Y:S01]  /*1910*/  UIADD3 UR8, UR16, 0x2, URZ ;  /* 0x0000000210087890 */ /* 0x000fe2000fffe03f */
[----:B0-----:R-:W-:Y:S01]  /*1920*/  SHF.R.S32.HI R0, RZ, 0x1f, R5 ;  /* 0x0000001fff007819 */ /* 0x001fe20000011405 */
[----:B------:R-:W-:Y:S01]  /*1930*/  UIADD3 UR10, UR24, 0x2, URZ ;  /* 0x00000002180a7890 */ /* 0x000fe2000fffe03f */
[----:B------:R-:W-:Y:S01]  /*1940*/  IMAD.IADD R89, R18, 0x1, -R89 ;  /* 0x0000000112597824 */ /* 0x000fe200078e0a59 */
[----:B------:R-:W-:Y:S01]  /*1950*/  UMOV UR9, 0x40000040 ;  /* 0x4000004000097882 */ /* 0x000fe20000000000 */
[----:B------:R-:W-:Y:S01]  /*1960*/  UMOV UR11, 0x40000040 ;  /* 0x40000040000b7882 */ /* 0x000fe20000000000 */
[----:B------:R-:W-:Y:S01]  /*1970*/  UIADD3 UR16, UR16, 0x6, URZ ;  /* 0x0000000610107890 */ /* 0x000fe2000fffe03f */
[CC--:B------:R-:W-:Y:S01]  /*1980*/  LEA.HI R4, R0.reuse, R5.reuse, RZ, 0x2 ;  /* 0x0000000500047211 */ /* 0x0c0fe200078f10ff */
[----:B------:R-:W-:Y:S01]  /*1990*/  ULDC UR4, c[0x0][0x448] ;  /* 0x0001120000047ab9 */ /* 0x000fe20000000800 */
[----:B------:R-:W-:Y:S01]  /*19a0*/  LEA.HI R3, R0, R5, RZ, 0x5 ;  /* 0x0000000500037211 */ /* 0x000fe200078f28ff */
[----:B------:R-:W-:Y:S01]  /*19b0*/  UISETP.NE.AND UP0, UPT, UR4, 0x1, UPT ;  /* 0x000000010400788c */ /* 0x000fe2000bf05270 */
[--C-:B------:R-:W-:Y:S01]  /*19c0*/  SHF.R.S32.HI R0, RZ, 0x2, R4.reuse ;  /* 0x00000002ff007819 */ /* 0x100fe20000011404 */
[----:B------:R-:W-:Y:S01]  /*19d0*/  ULDC UR27, c[0x0][0x2f0] ;  /* 0x0000bc00001b7ab9 */ /* 0x000fe20000000800 */
[----:B------:R-:W-:Y:S01]  /*19e0*/  SHF.R.S32.HI R7, RZ, 0x1f, R4 ;  /* 0x0000001fff077819 */ /* 0x000fe20000011404 */
[----:B------:R-:W-:Y:S01]  /*19f0*/  ULDC UR6, c[0x0][0x288] ;  /* 0x0000a20000067ab9 */ /* 0x000fe20000000800 */
[----:B------:R-:W-:Y:S01]  /*1a00*/  SHF.R.S32.HI R3, RZ, 0x5, R3 ;  /* 0x00000005ff037819 */ /* 0x000fe20000011403 */
[----:B------:R-:W-:Y:S01]  /*1a10*/  IMAD.U32 R8, RZ, RZ, UR6 ;  /* 0x00000006ff087e24 */ /* 0x000fe2000f8e00ff */
[----:B------:R-:W-:Y:S01]  /*1a20*/  LEA.HI R7, R7, R0, RZ, 0x3 ;  /* 0x0000000007077211 */ /* 0x000fe200078f18ff */
[----:B------:R-:W-:Y:S01]  /*1a30*/  ULDC UR25, c[0x0][0x9dc] ;  /* 0x0002770000197ab9 */ /* 0x000fe20000000800 */
[----:B------:R-:W-:Y:S01]  /*1a40*/  LEA.HI R9, R6, R6, RZ, 0x1 ;  /* 0x0000000606097211 */ /* 0x000fe200078f08ff */
[----:B------:R-:W-:Y:S01]  /*1a50*/  ULOP3.LUT UR25, URZ, UR25, URZ, 0x33, !UPT ;  /* 0x000000193f197292 */ /* 0x000fe2000f8e333f */
[----:B------:R-:W-:Y:S01]  /*1a60*/  LEA R6, R3, UR40, 0x4 ;  /* 0x0000002803067c11 */ /* 0x000fe2000f8e20ff */
[----:B------:R-:W-:Y:S01]  /*1a70*/  @UP0 ULDC UR4, c[0x0][0x44c] ;  /* 0x0001130000040ab9 */ /* 0x000fe20000000800 */
[----:B------:R-:W-:Y:S01]  /*1a80*/  LOP3.LUT R7, R7, 0xfffffff8, RZ, 0xc0, !PT ;  /* 0xfffffff807077812 */ /* 0x000fe200078ec0ff */
[----:B------:R-:W-:Y:S01]  /*1a90*/  IMAD R9, R9, -0x3, R90 ;  /* 0xfffffffd09097824 */ /* 0x000fe200078e025a */
[----:B------:R-:W-:-:S02]  /*1aa0*/  LEA.HI R3, R89, R89, RZ, 0x1 ;  /* 0x0000005959037211 */ /* 0x000fc400078f08ff */
[----:B------:R-:W-:Y:S02]  /*1ab0*/  IADD3 R6, R6, R0, -R7 ;  /* 0x0000000006067210 */ /* 0x000fe40007ffe807 */
[----:B------:R-:W-:Y:S01]  /*1ac0*/  LOP3.LUT R0, R3, 0x1ffffffe, RZ, 0xc0, !PT ;  /* 0x1ffffffe03007812 */ /* 0x000fe200078ec0ff */
[----:B------:R-:W-:Y:S01]  /*1ad0*/  IMAD.U32 R3, RZ, RZ, UR38 ;  /* 0x00000026ff037e24 */ /* 0x000fe2000f8e00ff */
[----:B------:R-:W-:Y:S01]  /*1ae0*/  PLOP3.LUT P2, PT, PT, PT, UP0, 0x80, 0x0 ;  /* 0x000000000000781c */ /* 0x000fe20003f4f008 */
[----:B------:R-:W-:Y:S01]  /*1af0*/  IMAD R9, R9, 0x40, R6 ;  /* 0x0000004009097824 */ /* 0x000fe200078e0206 */
[----:B------:R-:W-:Y:S01]  /*1b00*/  PLOP3.LUT P3, PT, PT, PT, UP0, 0x80, 0x0 ;  /* 0x000000000000781c */ /* 0x000fe20003f6f008 */
[----:B------:R-:W-:Y:S01]  /*1b10*/  IMAD.IADD R0, R89, 0x1, -R0 ;  /* 0x0000000159007824 */ /* 0x000fe200078e0a00 */
[----:B------:R-:W-:Y:S01]  /*1b20*/  LEA R100, R22, 0xffffff80, 0x7 ;  /* 0xffffff8016647811 */ /* 0x000fe200078e38ff */
[----:B------:R-:W-:Y:S02]  /*1b30*/  @!P1 VIADD R3, R3, 0x16840 ;  /* 0x0001684003039836 */ /* 0x000fe40000000000 */
[----:B------:R-:W-:-:S02]  /*1b40*/  IMAD R0, R0, 0x8, R9 ;  /* 0x0000000800007824 */ /* 0x000fc400078e0209 */
[----:B------:R-:W-:Y:S02]  /*1b50*/  IMAD.MOV.U32 R9, RZ, RZ, -0x80 ;  /* 0xffffff80ff097424 */ /* 0x000fe400078e00ff */
[----:B------:R-:W-:Y:S02]  /*1b60*/  IMAD.MOV.U32 R7, RZ, RZ, R0 ;  /* 0x000000ffff077224 */ /* 0x000fe400078e0000 */
[----:B------:R-:W-:Y:S01]  /*1b70*/  @P2 IMAD.HI.U32 R6, R0, UR4, RZ ;  /* 0x0000000400062c27 */ /* 0x000fe2000f8e00ff */
[----:B------:R-:W-:-:S03]  /*1b80*/  @UP0 ULDC UR4, c[0x0][0x450] ;  /* 0x0001140000040ab9 */ /* 0x000fc60000000800 */
[----:B------:R-:W-:Y:S01]  /*1b90*/  IMAD R11, R22, R9, 0x80 ;  /* 0x00000080160b7424 */ /* 0x000fe200078e0209 */
[----:B------:R-:W-:Y:S01]  /*1ba0*/  @P3 SHF.R.U32.HI R7, RZ, UR4, R6 ;  /* 0x00000004ff073c19 */ /* 0x000fe20008011606 */
[----:B------:R-:W-:Y:S01]  /*1bb0*/  ULDC.64 UR4, c[0x0][0x9e0] ;  /* 0x0002780000047ab9 */ /* 0x000fe20000000a00 */
[----:B------:R-:W-:Y:S01]  /*1bc0*/  LOP3.LUT R6, R4, 0x7ffffffc, RZ, 0xc0, !PT ;  /* 0x7ffffffc04067812 */ /* 0x000fe200078ec0ff */
[----:B------:R-:W-:Y:S01]  /*1bd0*/  UISETP.GE.AND UP1, UPT, UR5, 0x1, UPT ;  /* 0x000000010500788c */ /* 0x000fe2000bf26270 */
[----:B------:R-:W-:Y:S01]  /*1be0*/  @!P1 PRMT R4, RZ, 0x654, R3 ;  /* 0x00000654ff049816 */ /* 0x000fe20000000003 */
[----:B------:R-:W0:Y:S02]  /*1bf0*/  SHFL.IDX PT, R9, R7, RZ, 0x1c1f ;  /* 0x001c1fff07097589 */ /* 0x000e2400000e0000 */
[----:B------:R-:W-:Y:S02]  /*1c00*/  IMAD.IADD R3, R5, 0x1, -R6 ;  /* 0x0000000105037824 */ /* 0x000fe400078e0a06 */
[----:B------:R-:W-:Y:S01]  /*1c10*/  VIADD R6, R11, 0x1 ;  /* 0x000000010b067836 */ /* 0x000fe20000000000 */
[----:B------:R-:W-:-:S03]  /*1c20*/  PLOP3.LUT P2, PT, PT, PT, UP1, 0x40, 0x0 ;  /* 0x000000000000781c */ /* 0x000fc60003f4e818 */
[----:B------:R-:W-:-:S04]  /*1c30*/  IMAD R5, R3, -0x2, R6 ;  /* 0xfffffffe03057824 */ /* 0x000fc800078e0206 */
[----:B------:R-:W-:-:S04]  /*1c40*/  IMAD R5, R16, UR27, R5 ;  /* 0x0000001b10057c24 */ /* 0x000fc8000f8e0205 */
[----:B------:R-:W-:-:S04]  /*1c50*/  IMAD.IADD R5, R5, 0x1, -R8 ;  /* 0x0000000105057824 */ /* 0x000fc800078e0a08 */
[C---:B------:R-:W-:Y:S02]  /*1c60*/  VIADD R102, R5.reuse, UR4 ;  /* 0x0000000405667c36 */ /* 0x040fe40008000000 */
[----:B------:R-:W-:-:S04]  /*1c70*/  VIADD R19, R5, UR25 ;  /* 0x0000001905137c36 */ /* 0x000fc80008000000 */
[----:B0-----:R-:W-:Y:S01]  /*1c80*/  IMAD.IADD R6, R19, 0x1, R9 ;  /* 0x0000000113067824 */ /* 0x001fe200078e0209 */
        /* <DEDUP_REMOVED lines=28> */
.L_x_12969:
[----:B------:R-:W-:-:S06]  /*1e50*/  UISETP.NE.AND UP2, UPT, UR5, 0x1, UPT ;  /* 0x000000010500788c */ /* 0x000fcc000bf45270 */
[----:B------:R-:W-:-:S05]  /*1e60*/  PLOP3.LUT P2, PT, PT, PT, UP2, 0x80, 0x0 ;  /* 0x000000000000781c */ /* 0x000fca0003f4f028 */
[----:B------:R-:W-:-:S08]  /*1e70*/  @UP2 ULDC.64 UR6, c[0x0][0x9e8] ;  /* 0x00027a0000062ab9 */ /* 0x000fd00000000a00 */
[----:B------:R-:W-:-:S05]  /*1e80*/  @P2 IMAD.HI.U32 R4, R9, UR6, RZ ;  /* 0x0000000609042c27 */ /* 0x000fca000f8e00ff */
[----:B------:R-:W-:-:S07]  /*1e90*/  @P2 SHF.R.U32.HI R9, RZ, UR7, R4 ;  /* 0x00000007ff092c19 */ /* 0x000fce0008011604 */
.L_x_12970:
[----:B------:R-:W-:Y:S05]  /*1ea0*/  BSYNC B0 ;  /* 0x0000000000007941 */ /* 0x000fea0003800000 */
.L_x_12968:
[----:B------:R-:W-:-:S04]  /*1eb0*/  IMAD R4, R9, UR5, -R100 ;  /* 0x0000000509047c24 */ /* 0x000fc8000f8e0a64 */
[----:B------:R-:W-:-:S05]  /*1ec0*/  IMAD R4, R3, -0x2, R4 ;  /* 0xfffffffe03047824 */ /* 0x000fca00078e0204 */
[----:B------:R-:W-:Y:S02]  /*1ed0*/  VIMNMX R6, R6, R4, !PT ;  /* 0x0000000406067248 */ /* 0x000fe40007fe0100 */
[----:B------:R-:W-:-:S07]  /*1ee0*/  VIADDMNMX R5, R4, UR5, R5, PT ;  /* 0x0000000504057c46 */ /* 0x000fce000b800105 */
.L_x_12967:
[C---:B------:R-:W-:Y:S01]  /*1ef0*/  ISETP.GE.AND P4, PT, R11.reuse, 0x9, PT ;  /* 0x000000090b00780c */ /* 0x040fe20003f86270 */
[----:B------:R-:W0:Y:S01]  /*1f00*/  SHFL.IDX PT, R7, R7, 0x1, 0x1c1f ;  /* 0x003c1f0007077f89 */ /* 0x000e2200000e0000 */
[C---:B------:R-:W-:Y:S02]  /*1f10*/  ISETP.GE.AND P2, PT, R11.reuse, 0x2, PT ;  /* 0x000000020b00780c */ /* 0x040fe40003f46270 */
        /* <DEDUP_REMOVED lines=9> */
[----:B------:R-:W-:Y:S01]  /*1fb0*/  ISETP.GT.AND P3, PT, R6, 0x9, !P5 ;  /* 0x000000090600780c */ /* 0x000fe20006f64270 */
[----:B0-----:R-:W-:Y:S01]  /*1fc0*/  IMAD.IADD R9, R19, 0x1, R7 ;  /* 0x0000000113097824 */ /* 0x001fe200078e0207 */
[----:B------:R-:W-:Y:S02]  /*1fd0*/  ISETP.GE.AND P5, PT, R11, 0x11, PT ;  /* 0x000000110b00780c */ /* 0x000fe40003fa6270 */
[C---:B------:R-:W-:Y:S02]  /*1fe0*/  ISETP.LT.OR P4, PT, R5.reuse, 0x9, P4 ;  /* 0x000000090500780c */ /* 0x040fe40002781670 */
[----:B------:R-:W-:Y:S02]  /*1ff0*/  ISETP.LT.OR P3, PT, R5, 0xa, P3 ;  /* 0x0000000a0500780c */ /* 0x000fe40001f61670 */
[----:B------:R-:W-:Y:S02]  /*2000*/  FSEL R130, R28, -INF , !P4 ;  /* 0xff8000001c827808 */ /* 0x000fe40006000000 */
[----:B------:R-:W-:-:S02]  /*2010*/  ISETP.GE.AND P4, PT, R11, 0x12, PT ;  /* 0x000000120b00780c */ /* 0x000fc40003f86270 */
[----:B------:R-:W-:Y:S02]  /*2020*/  LOP3.LUT R18, R18, 0xfffffff7, RZ, 0xc0, !PT ;  /* 0xfffffff712127812 */ /* 0x000fe400078ec0ff */
[----:B------:R-:W-:Y:S02]  /*2030*/  FSEL R132, R29, -INF , !P3 ;  /* 0xff8000001d847808 */ /* 0x000fe40005800000 */
[----:B------:R-:W-:Y:S02]  /*2040*/  ISETP.GT.AND P3, PT, R6, 0x10, !P5 ;  /* 0x000000100600780c */ /* 0x000fe40006f64270 */
[----:B------:R-:W-:Y:S02]  /*2050*/  @P5 LOP3.LUT R18, R18, 0x8, RZ, 0xfc, !PT ;  /* 0x0000000812125812 */ /* 0x000fe400078efcff */
[----:B------:R-:W-:Y:S02]  /*2060*/  ISETP.LT.OR P3, PT, R5, 0x11, P3 ;  /* 0x000000110500780c */ /* 0x000fe40001f61670 */
[----:B------:R-:W-:-:S02]  /*2070*/  LOP3.LUT R18, R18, 0xfdffffff, RZ, 0xc0, !PT ;  /* 0xfdffffff12127812 */ /* 0x000fc400078ec0ff */
[----:B------:R-:W-:Y:S02]  /*2080*/  FSEL R128, R32, -INF , !P3 ;  /* 0xff80000020807808 */ /* 0x000fe40005800000 */
[----:B------:R-:W-:Y:S02]  /*2090*/  @P4 LOP3.LUT R18, R18, 0x2000000, RZ, 0xfc, !PT ;  /* 0x0200000012124812 */ /* 0x000fe400078efcff */
[----:B------:R-:W-:Y:S02]  /*20a0*/  ISETP.GT.AND P3, PT, R6, 0x11, !P4 ;  /* 0x000000110600780c */ /* 0x000fe40006764270 */
        /* <DEDUP_REMOVED lines=156> */
[----:B------:R-:W-:Y:S02]  /*2a70*/  ISETP.LT.OR P6, PT, R5, 0x7a, P6 ;  /* 0x0000007a0500780c */ /* 0x000fe400037c1670 */
[----:B------:R-:W-:Y:S02]  /*2a80*/  VIADDMNMX R5, R7, R102, R15, PT ;  /* 0x0000006607057246 */ /* 0x000fe4000380010f */
[----:B------:R-:W-:Y:S02]  /*2a90*/  FSEL R24, R85, -INF , !P6 ;  /* 0xff80000055187808 */ /* 0x000fe40007000000 */
[----:B------:R-:W-:-:S13]  /*2aa0*/  PLOP3.LUT P6, PT, PT, PT, UP1, 0x40, 0x0 ;  /* 0x000000000000781c */ /* 0x000fda0003fce818 */
        /* <DEDUP_REMOVED lines=15> */
.L_x_12973:
[----:B------:R-:W-:-:S06]  /*2ba0*/  UISETP.NE.AND UP2, UPT, UR5, 0x1, UPT ;  /* 0x000000010500788c */ /* 0x000fcc000bf45270 */
[----:B------:R-:W-:-:S05]  /*2bb0*/  PLOP3.LUT P6, PT, PT, PT, UP2, 0x80, 0x0 ;  /* 0x000000000000781c */ /* 0x000fca0003fcf028 */
[----:B------:R-:W-:-:S08]  /*2bc0*/  @UP2 ULDC.64 UR6, c[0x0][0x9e8] ;  /* 0x00027a0000062ab9 */ /* 0x000fd00000000a00 */
[----:B------:R-:W-:Y:S01]  /*2bd0*/  @P6 IMAD.HI.U32 R6, R7, UR6, RZ ;  /* 0x0000000607066c27 */ /* 0x000fe2000f8e00ff */
[----:B------:R-:W-:-:S13]  /*2be0*/  PLOP3.LUT P6, PT, PT, PT, UP2, 0x80, 0x0 ;  /* 0x000000000000781c */ /* 0x000fda0003fcf028 */
[----:B------:R-:W-:-:S07]  /*2bf0*/  @P6 SHF.R.U32.HI R7, RZ, UR7, R6 ;  /* 0x00000007ff076c19 */ /* 0x000fce0008011606 */
.L_x_12974:
[----:B------:R-:W-:Y:S05]  /*2c00*/  BSYNC B0 ;  /* 0x0000000000007941 */ /* 0x000fea0003800000 */
.L_x_12972:
[----:B------:R-:W-:-:S04]  /*2c10*/  IMAD R6, R7, UR5, -R100 ;  /* 0x0000000507067c24 */ /* 0x000fc8000f8e0a64 */
[----:B------:R-:W-:-:S05]  /*2c20*/  IMAD R6, R3, -0x2, R6 ;  /* 0xfffffffe03067824 */ /* 0x000fca00078e0206 */
[----:B------:R-:W-:Y:S02]  /*2c30*/  VIMNMX R9, R9, R6, !PT ;  /* 0x0000000609097248 */ /* 0x000fe40007fe0100 */
[----:B------:R-:W-:-:S07]  /*2c40*/  VIADDMNMX R5, R6, UR5, R5, PT ;  /* 0x0000000506057c46 */ /* 0x000fce000b800105 */
.L_x_12971:
[----:B------:R-:W-:Y:S01]  /*2c50*/  ISETP.GT.AND P2, PT, R9, 0x1, !P2 ;  /* 0x000000010900780c */ /* 0x000fe20005744270 */
[----:B------:R-:W-:Y:S01]  /*2c60*/  ULDC UR6, c[0x0][0x988] ;  /* 0x0002620000067ab9 */ /* 0x000fe20000000800 */
[----:B------:R-:W-:Y:S01]  /*2c70*/  LOP3.LUT P6, RZ, R18, 0x8, RZ, 0xc0, !PT ;  /* 0x0000000812ff7812 */ /* 0x000fe200078cc0ff */
[----:B------:R-:W-:Y:S01]  /*2c80*/  @UP0 ULDC UR11, c[0x0][0x450] ;  /* 0x00011400000b0ab9 */ /* 0x000fe20000000800 */
        /* <DEDUP_REMOVED lines=74> */
[----:B------:R-:W-:Y:S01]  /*3130*/  FMNMX.FTZ R11, R24, R7, !PT ;  /* 0x00000007180b7209 */ /* 0x000fe20007810000 */
[----:B------:R-:W-:Y:S01]  /*3140*/  IMAD.U32 R7, RZ, RZ, UR6 ;  /* 0x00000006ff077e24 */ /* 0x000fe2000f8e00ff */
[----:B------:R-:W-:Y:S01]  /*3150*/  ISETP.LT.OR P2, PT, R5, 0x31, P2 ;  /* 0x000000310500780c */ /* 0x000fe20001741670 */
[----:B------:R-:W-:Y:S01]  /*3160*/  @UP0 ULDC UR6, c[0x0][0x44c] ;  /* 0x0001130000060ab9 */ /* 0x000fe20000000800 */
[----:B------:R-:W-:Y:S01]  /*3170*/  ISETP.GT.AND P3, PT, R9, 0x70, !P3 ;  /* 0x000000700900780c */ /* 0x000fe20005f64270 */
[----:B------:R-:W0:Y:S01]  /*3180*/  SHFL.BFLY PT, R6, R11, 0x2, 0x1f ;  /* 0x0c401f000b067f89 */ /* 0x000e2200000e0000 */
[----:B------:R-:W-:Y:S01]  /*3190*/  FSEL R50, R50, -INF , !P2 ;  /* 0xff80000032327808 */ /* 0x000fe20005000000 */
[----:B------:R-:W-:Y:S01]  /*31a0*/  UIMAD.WIDE.U32 UR6, UR40, UR6, URZ ;  /* 0x00000006280672a5 */ /* 0x000fe2000f8e003f */
[----:B------:R-:W-:-:S02]  /*31b0*/  LOP3.LUT P2, RZ, R18, 0x20000, RZ, 0xc0, !PT ;  /* 0x0002000012ff7812 */ /* 0x000fc4000784c0ff */
[C---:B------:R-:W-:Y:S01]  /*31c0*/  ISETP.GT.AND P4, PT, R9.reuse, 0x71, !P4 ;  /* 0x000000710900780c */ /* 0x040fe20006784270 */
[----:B------:R-:W-:Y:S01]  /*31d0*/  @UP0 USHF.R.U32.HI UR40, URZ, UR11, UR7 ;  /* 0x0000000b3f280299 */ /* 0x000fe20008011607 */
[----:B------:R-:W-:Y:S02]  /*31e0*/  ISETP.GT.AND P2, PT, R9, 0x31, !P2 ;  /* 0x000000310900780c */ /* 0x000fe40005744270 */
[C---:B------:R-:W-:Y:S02]  /*31f0*/  ISETP.LT.OR P3, PT, R5.reuse, 0x71, P3 ;  /* 0x000000710500780c */ /* 0x040fe40001f61670 */
[----:B------:R-:W-:Y:S02]  /*3200*/  ISETP.LT.OR P2, PT, R5, 0x32, P2 ;  /* 0x000000320500780c */ /* 0x000fe40001741670 */
[----:B------:R-:W-:Y:S02]  /*3210*/  ISETP.GT.AND P5, PT, R9, 0x78, !P5 ;  /* 0x000000780900780c */ /* 0x000fe40006fa4270 */
[----:B------:R-:W-:-:S02]  /*3220*/  FSEL R108, R51, -INF , !P2 ;  /* 0xff800000336c7808 */ /* 0x000fc40005000000 */
[----:B------:R-:W-:Y:S02]  /*3230*/  LOP3.LUT P2, RZ, R18, 0x10000, RZ, 0xc0, !PT ;  /* 0x0001000012ff7812 */ /* 0x000fe4000784c0ff */
[----:B------:R-:W-:Y:S02]  /*3240*/  ISETP.LT.OR P4, PT, R5, 0x72, P4 ;  /* 0x000000720500780c */ /* 0x000fe40002781670 */
        /* <DEDUP_REMOVED lines=14> */
[----:B------:R-:W-:Y:S02]  /*3330*/  R2UR UR10, R23 ;  /* 0x00000000170a72ca */ /* 0x000fe400000e0000 */
[----:B------:R-:W-:-:S04]  /*3340*/  ISETP.LT.OR P2, PT, R5, 0x41, P2 ;  /* 0x000000410500780c */ /* 0x000fc80001741670 */
[----:B------:R-:W-:Y:S02]  /*3350*/  FSEL R106, R58, -INF , !P2 ;  /* 0xff8000003a6a7808 */ /* 0x000fe40005000000 */
[----:B------:R-:W-:Y:S02]  /*3360*/  LOP3.LUT P2, RZ, R18, 0x2000, RZ, 0xc0, !PT ;  /* 0x0000200012ff7812 */ /* 0x000fe4000784c0ff */
[----:B0-----:R-:W-:Y:S02]  /*3370*/  FMNMX.FTZ R6, R15, R6, !PT ;  /* 0x000000060f067209 */ /* 0x001fe40007810000 */
[----:B------:R-:W-:Y:S01]  /*3380*/  ISETP.GT.AND P2, PT, R9, 0x41, !P2 ;  /* 0x000000410900780c */ /* 0x000fe20005744270 */
[----:B------:R-:W-:Y:S02]  /*3390*/  UIADD3 UR40, UR10, UR40, URZ ;  /* 0x000000280a287290 */ /* 0x000fe4000fffe03f */
[----:B------:R-:W-:Y:S01]  /*33a0*/  FMUL.FTZ R25, R6, R7 ;  /* 0x0000000706197220 */ /* 0x000fe20000410000 */
[----:B------:R-:W-:Y:S01]  /*33b0*/  ISETP.LT.OR P2, PT, R5, 0x42, P2 ;  /* 0x000000420500780c */ /* 0x000fe20001741670 */
[----:B------:R-:W-:-:S03]  /*33c0*/  UIADD3 UR4, UR40, UR4, URZ ;  /* 0x0000000428047290 */ /* 0x000fc6000fffe03f */
        /* <DEDUP_REMOVED lines=41> */
[-CC-:B------:R-:W-:Y:S01]  /*3660*/  FFMA.FTZ R40, R40, R7.reuse, -R25.reuse ;  /* 0x0000000728287223 */ /* 0x180fe20000010819 */
[----:B------:R-:W-:Y:S01]  /*3670*/  ISETP.LT.OR P2, PT, R5, 0x1, P2 ;  /* 0x000000010500780c */ /* 0x000fe20001741670 */
[-CC-:B------:R-:W-:Y:S01]  /*3680*/  FFMA.FTZ R35, R36, R7.reuse, -R25.reuse ;  /* 0x0000000724237223 */ /* 0x180fe20000010819 */
[C---:B------:R-:W-:Y:S01]  /*3690*/  ISETP.GT.AND P6, PT, R9.reuse, 0x79, !P6 ;  /* 0x000000790900780c */ /* 0x040fe200077c4270 */
[-CC-:B------:R-:W-:Y:S01]  /*36a0*/  FFMA.FTZ R37, R28, R7.reuse, -R25.reuse ;  /* 0x000000071c257223 */ /* 0x180fe20000010819 */
[----:B------:R-:W-:Y:S01]  /*36b0*/  FSEL R26, R26, -INF , !P2 ;  /* 0xff8000001a1a7808 */ /* 0x000fe20005000000 */
[-CC-:B------:R-:W-:Y:S01]  /*36c0*/  FFMA.FTZ R148, R136, R7.reuse, -R25.reuse ;  /* 0x0000000788947223 */ /* 0x180fe20000010819 */
[----:B------:R-:W-:Y:S01]  /*36d0*/  LOP3.LUT P2, RZ, R18, 0x4000000, RZ, 0xc0, !PT ;  /* 0x0400000012ff7812 */ /* 0x000fe2000784c0ff */
[-CC-:B------:R-:W-:Y:S01]  /*36e0*/  FFMA.FTZ R11, R134, R7.reuse, -R25.reuse ;  /* 0x00000007860b7223 */ /* 0x180fe20000010819 */
[----:B------:R-:W-:Y:S01]  /*36f0*/  FMNMX.FTZ R19, R26, R120, !PT ;  /* 0x000000781a137209 */ /* 0x000fe20007810000 */
[--C-:B------:R-:W-:Y:S01]  /*3700*/  FFMA.FTZ R150, R130, R7, -R25.reuse ;  /* 0x0000000782967223 */ /* 0x100fe20000010819 */
[----:B------:R-:W-:Y:S01]  /*3710*/  ISETP.GT.AND P2, PT, R9, 0x69, !P2 ;  /* 0x000000690900780c */ /* 0x000fe20005744270 */
[----:B------:R-:W-:Y:S01]  /*3720*/  MUFU.EX2 R148, R148 ;  /* 0x0000009400947308 */ /* 0x000fe20000000800 */
[----:B------:R-:W-:Y:S01]  /*3730*/  FMNMX.FTZ R19, R30, R19, !PT ;  /* 0x000000131e137209 */ /* 0x000fe20007810000 */
[-CC-:B------:R-:W-:Y:S01]  /*3740*/  FFMA.FTZ R15, R132, R7.reuse, -R25.reuse ;  /* 0x00000007840f7223 */ /* 0x180fe20000010819 */
[----:B------:R-:W-:Y:S01]  /*3750*/  ISETP.LT.OR P2, PT, R5, 0x6a, P2 ;  /* 0x0000006a0500780c */ /* 0x000fe20001741670 */
[--C-:B------:R-:W-:Y:S01]  /*3760*/  FFMA.FTZ R144, R128, R7, -R25.reuse ;  /* 0x0000000780907223 */ /* 0x100fe20000010819 */
[----:B------:R-:W-:Y:S01]  /*3770*/  FMNMX.FTZ R19, R118, R19, !PT ;  /* 0x0000001376137209 */ /* 0x000fe20007810000 */
[--C-:B------:R-:W-:Y:S01]  /*3780*/  FFMA.FTZ R43, R10, R7, -R25.reuse ;  /* 0x000000070a2b7223 */ /* 0x100fe20000010819 */
[----:B------:R-:W-:Y:S01]  /*3790*/  FSEL R18, R79, -INF , !P2 ;  /* 0xff8000004f127808 */ /* 0x000fe20005000000 */
[----:B------:R-:W0:Y:S01]  /*37a0*/  MUFU.EX2 R11, R11 ;  /* 0x0000000b000b7308 */ /* 0x000e220000000800 */
[----:B------:R-:W-:Y:S01]  /*37b0*/  FMNMX.FTZ R21, R34, R19, !PT ;  /* 0x0000001322157209 */ /* 0x000fe20007810000 */
[-CC-:B------:R-:W-:Y:S01]  /*37c0*/  FFMA.FTZ R126, R126, R7.reuse, -R25.reuse ;  /* 0x000000077e7e7223 */ /* 0x180fe20000010819 */
[----:B------:R-:W-:Y:S01]  /*37d0*/  ISETP.LT.OR P6, PT, R5, 0x7a, P6 ;  /* 0x0000007a0500780c */ /* 0x000fe200037c1670 */
[--C-:B------:R-:W-:Y:S01]  /*37e0*/  FFMA.FTZ R146, R98, R7, -R25.reuse ;  /* 0x0000000762927223 */ /* 0x100fe20000010819 */
[----:B------:R-:W-:Y:S01]  /*37f0*/  FMNMX.FTZ R21, R116, R21, !PT ;  /* 0x0000001574157209 */ /* 0x000fe20007810000 */
[--C-:B------:R-:W-:Y:S01]  /*3800*/  FFMA.FTZ R44, R44, R7, -R25.reuse ;  /* 0x000000072c2c7223 */ /* 0x100fe20000010819 */
[----:B------:R-:W-:Y:S01]  /*3810*/  FSEL R36, R87, -INF , !P6 ;  /* 0xff80000057247808 */ /* 0x000fe20007000000 */
        /* <DEDUP_REMOVED lines=23> */
[----:B------:R-:W-:Y:S01]  /*3990*/  FFMA.FTZ R14, R80, R7, -R25 ;  /* 0x00000007500e7223 */ /* 0x000fe20000010819 */
[----:B------:R3:W4:Y:S01]  /*39a0*/  MUFU.EX2 R19, R126 ;  /* 0x0000007e00137308 */ /* 0x0007220000000800 */
[----:B------:R-:W-:-:S02]  /*39b0*/  FMNMX.FTZ R29, R50, R27, !PT ;  /* 0x0000001b321d7209 */ /* 0x000fc40007810000 */
[----:B------:R-:W-:Y:S02]  /*39c0*/  F2FP.BF16.F32.PACK_AB R148, R11, R148 ;  /* 0x000000940b94723e */ /* 0x000fe400000010ff */
[----:B------:R-:W-:-:S03]  /*39d0*/  FMNMX.FTZ R29, R108, R29, !PT ;  /* 0x0000001d6c1d7209 */ /* 0x000fc60007810000 */
[----:B------:R-:W5:Y:S01]  /*39e0*/  MUFU.EX2 R146, R146 ;  /* 0x0000009200927308 */ /* 0x000f620000000800 */
[----:B------:R-:W-:Y:S01]  /*39f0*/  FMNMX.FTZ R29, R54, R29, !PT ;  /* 0x0000001d361d7209 */ /* 0x000fe20007810000 */
[----:B---3--:R-:W-:-:S03]  /*3a00*/  FFMA.FTZ R126, R76, R7, -R25 ;  /* 0x000000074c7e7223 */ /* 0x008fc60000010819 */
[----:B------:R-:W-:-:S03]  /*3a10*/  FMNMX.FTZ R29, R46, R29, !PT ;  /* 0x0000001d2e1d7209 */ /* 0x000fc60007810000 */
[----:B------:R-:W3:Y:S01]  /*3a20*/  MUFU.EX2 R21, R88 ;  /* 0x0000005800157308 */ /* 0x000ee20000000800 */
[----:B------:R-:W-:-:S04]  /*3a30*/  FMNMX.FTZ R31, R106, R29, !PT ;  /* 0x0000001d6a1f7209 */ /* 0x000fc80007810000 */
[----:B------:R-:W-:-:S03]  /*3a40*/  FMNMX.FTZ R31, R100, R31, !PT ;  /* 0x0000001f641f7209 */ /* 0x000fc60007810000 */
[----:B------:R1:W-:Y:S01]  /*3a50*/  MUFU.EX2 R29, R40 ;  /* 0x00000028001d7308 */ /* 0x0003e20000000800 */
[----:B------:R-:W-:-:S04]  /*3a60*/  FMNMX.FTZ R31, R104, R31, !PT ;  /* 0x0000001f681f7209 */ /* 0x000fc80007810000 */
[----:B------:R-:W-:-:S03]  /*3a70*/  FMNMX.FTZ R31, R58, R31, !PT ;  /* 0x0000001f3a1f7209 */ /* 0x000fc60007810000 */
[----:B------:R2:W-:Y:S01]  /*3a80*/  MUFU.EX2 R5, R35 ;  /* 0x0000002300057308 */ /* 0x0005e20000000800 */
[----:B------:R-:W-:Y:S02]  /*3a90*/  FMNMX.FTZ R33, R66, R31, !PT ;  /* 0x0000001f42217209 */ /* 0x000fe40007810000 */
[----:B-1----:R-:W-:Y:S02]  /*3aa0*/  FSEL R40, R83, -INF , !P4 ;  /* 0xff80000053287808 */ /* 0x002fe40006000000 */
[----:B------:R-:W-:-:S03]  /*3ab0*/  FMNMX.FTZ R33, R62, R33, !PT ;  /* 0x000000213e217209 */ /* 0x000fc60007810000 */
[----:B------:R1:W-:Y:S01]  /*3ac0*/  MUFU.EX2 R31, R44 ;  /* 0x0000002c001f7308 */ /* 0x0003e20000000800 */
[----:B------:R-:W-:Y:S01]  /*3ad0*/  FMNMX.FTZ R33, R70, R33, !PT ;  /* 0x0000002146217209 */ /* 0x000fe20007810000 */
[----:B--2---:R-:W-:-:S03]  /*3ae0*/  FFMA.FTZ R35, R32, R7, -R25 ;  /* 0x0000000720237223 */ /* 0x004fc60000010819 */
[----:B------:R-:W-:-:S03]  /*3af0*/  FMNMX.FTZ R33, R122, R33, !PT ;  /* 0x000000217a217209 */ /* 0x000fc60007810000 */
[----:B------:R-:W2:Y:S01]  /*3b00*/  MUFU.EX2 R140, R140 ;  /* 0x0000008c008c7308 */ /* 0x000ea20000000800 */
[----:B------:R-:W-:Y:S01]  /*3b10*/  FMNMX.FTZ R33, R74, R33, !PT ;  /* 0x000000214a217209 */ /* 0x000fe20007810000 */
[----:B-1----:R-:W-:Y:S01]  /*3b20*/  FADD.FTZ R44, R150, R47 ;  /* 0x0000002f962c7221 */ /* 0x002fe20000010000 */
[C---:B------:R-:W-:Y:S02]  /*3b30*/  F2FP.BF16.F32.PACK_AB R150, R15.reuse, R150 ;  /* 0x000000960f96723e */ /* 0x040fe400000010ff */
[----:B------:R-:W-:Y:S01]  /*3b40*/  FMNMX.FTZ R33, R124, R33, !PT ;  /* 0x000000217c217209 */ /* 0x000fe20007810000 */
[----:B------:R-:W-:Y:S02]  /*3b50*/  FADD.FTZ R47, R15, R44 ;  /* 0x0000002c0f2f7221 */ /* 0x000fe40000010000 */
[----:B------:R-:W1:Y:S01]  /*3b60*/  MUFU.EX2 R27, R90 ;  /* 0x0000005a001b7308 */ /* 0x000e620000000800 */
[----:B------:R-:W-:Y:S01]  /*3b70*/  FMNMX.FTZ R33, R78, R33, !PT ;  /* 0x000000214e217209 */ /* 0x000fe20007810000 */
[----:B0-----:R-:W-:Y:S01]  /*3b80*/  FADD.FTZ R44, R144, R47 ;  /* 0x0000002f902c7221 */ /* 0x001fe20000010000 */
[----:B----4-:R-:W-:-:S02]  /*3b90*/  F2FP.BF16.F32.PACK_AB R144, R19, R144 ;  /* 0x000000901390723e */ /* 0x010fc400000010ff */
[----:B------:R-:W-:Y:S01]  /*3ba0*/  FMNMX.FTZ R33, R18, R33, !PT ;  /* 0x0000002112217209 */ /* 0x000fe20007810000 */
[----:B------:R-:W-:Y:S02]  /*3bb0*/  FADD.FTZ R47, R19, R44 ;  /* 0x0000002c132f7221 */ /* 0x000fe40000010000 */
[----:B------:R-:W0:Y:S01]  /*3bc0*/  MUFU.EX2 R142, R142 ;  /* 0x0000008e008e7308 */ /* 0x000e220000000800 */
[----:B------:R-:W-:-:S04]  /*3bd0*/  FMNMX.FTZ R33, R82, R33, !PT ;  /* 0x0000002152217209 */ /* 0x000fc80007810000 */
[----:B------:R-:W-:-:S03]  /*3be0*/  FMNMX.FTZ R33, R40, R33, !PT ;  /* 0x0000002128217209 */ /* 0x000fc60007810000 */
[----:B------:R-:W-:Y:S01]  /*3bf0*/  MUFU.EX2 R136, R136 ;  /* 0x0000008800887308 */ /* 0x000fe20000000800 */
[----:B------:R-:W-:-:S04]  /*3c00*/  FMNMX.FTZ R33, R86, R33, !PT ;  /* 0x0000002156217209 */ /* 0x000fc80007810000 */
[----:B------:R-:W-:Y:S01]  /*3c10*/  FMNMX.FTZ R39, R36, R33, !PT ;  /* 0x0000002124277209 */ /* 0x000fe20007810000 */
[-CC-:B------:R-:W-:Y:S02]  /*3c20*/  FFMA.FTZ R33, R4, R7.reuse, -R25.reuse ;  /* 0x0000000704217223 */ /* 0x180fe40000010819 */
[----:B------:R-:W-:Y:S02]  /*3c30*/  MUFU.EX2 R9, R48 ;  /* 0x0000003000097308 */ /* 0x000fe40000000800 */
[----:B------:R-:W4:Y:S06]  /*3c40*/  SHFL.BFLY PT, R4, R39, 0x2, 0x1f ;  /* 0x0c401f0027047f89 */ /* 0x000f2c00000e0000 */
[----:B------:R-:W-:Y:S08]  /*3c50*/  MUFU.EX2 R138, R138 ;  /* 0x0000008a008a7308 */ /* 0x000ff00000000800 */
[----:B------:R-:W-:Y:S08]  /*3c60*/  MUFU.EX2 R132, R132 ;  /* 0x0000008400847308 */ /* 0x000ff00000000800 */
[----:B------:R-:W-:Y:S01]  /*3c70*/  MUFU.EX2 R134, R134 ;  /* 0x0000008600867308 */ /* 0x000fe20000000800 */
[----:B----4-:R-:W-:Y:S01]  /*3c80*/  FMNMX.FTZ R28, R39, R4, !PT ;  /* 0x00000004271c7209 */ /* 0x010fe20007810000 */
[-CC-:B------:R-:W-:Y:S01]  /*3c90*/  FFMA.FTZ R39, R20, R7.reuse, -R25.reuse ;  /* 0x0000000714277223 */ /* 0x180fe20000010819 */
[-CC-:B------:R-:W-:Y:S01]  /*3ca0*/  FFMA.FTZ R20, R84, R7.reuse, -R25.reuse ;  /* 0x0000000754147223 */ /* 0x180fe20000010819 */
[----:B------:R-:W-:-:S02]  /*3cb0*/  FFMA.FTZ R25, R24, R7, -R25 ;  /* 0x0000000718197223 */ /* 0x000fc40000010819 */
        /* <DEDUP_REMOVED lines=9> */
[----:B------:R-:W-:Y:S02]  /*3d50*/  FSEL R45, R45, RZ, P2 ;  /* 0x000000ff2d2d7208 */ /* 0x000fe40001000000 */
[----:B------:R-:W-:-:S03]  /*3d60*/  PLOP3.LUT P2, PT, PT, PT, UP1, 0x40, 0x0 ;  /* 0x000000000000781c */ /* 0x000fc60003f4e818 */
[-CC-:B------:R-:W-:Y:S01]  /*3d70*/  FFMA.FTZ R149, R26, R7.reuse, -R45.reuse ;  /* 0x000000071a957223 */ /* 0x180fe2000001082d */
[-CC-:B------:R-:W-:Y:S01]  /*3d80*/  FFMA.FTZ R24, R120, R7.reuse, -R45.reuse ;  /* 0x0000000778187223 */ /* 0x180fe2000001082d */
[-CC-:B------:R-:W-:Y:S01]  /*3d90*/  FFMA.FTZ R151, R30, R7.reuse, -R45.reuse ;  /* 0x000000071e977223 */ /* 0x180fe2000001082d */
[-CC-:B------:R-:W-:Y:S01]  /*3da0*/  FFMA.FTZ R26, R118, R7.reuse, -R45.reuse ;  /* 0x00000007761a7223 */ /* 0x180fe2000001082d */
[-CC-:B------:R-:W-:Y:S01]  /*3db0*/  FFMA.FTZ R141, R42, R7.reuse, -R45.reuse ;  /* 0x000000072a8d7223 */ /* 0x180fe2000001082d */
[-C--:B------:R-:W-:Y:S01]  /*3dc0*/  FFMA.FTZ R42, R46, R7.reuse, -R45 ;  /* 0x000000072e2a7223 */ /* 0x080fe2000001082d */
[----:B------:R-:W-:Y:S01]  /*3dd0*/  MUFU.EX2 R149, R149 ;  /* 0x0000009500957308 */ /* 0x000fe20000000800 */
[----:B-----5:R-:W-:Y:S01]  /*3de0*/  FADD.FTZ R46, R146, R47 ;  /* 0x0000002f922e7221 */ /* 0x020fe20000010000 */
[-CC-:B------:R-:W-:Y:S01]  /*3df0*/  FFMA.FTZ R145, R34, R7.reuse, -R45.reuse ;  /* 0x0000000722917223 */ /* 0x180fe2000001082d */
[-CC-:B------:R-:W-:Y:S01]  /*3e00*/  FFMA.FTZ R28, R116, R7.reuse, -R45.reuse ;  /* 0x00000007741c7223 */ /* 0x180fe2000001082d */
[-CC-:B------:R-:W-:Y:S01]  /*3e10*/  FFMA.FTZ R147, R38, R7.reuse, -R45.reuse ;  /* 0x0000000726937223 */ /* 0x180fe2000001082d */
[----:B---3--:R-:W-:Y:S01]  /*3e20*/  FADD.FTZ R47, R21, R46 ;  /* 0x0000002e152f7221 */ /* 0x008fe20000010000 */
[-CC-:B------:R-:W-:Y:S01]  /*3e30*/  FFMA.FTZ R30, R114, R7.reuse, -R45.reuse ;  /* 0x00000007721e7223 */ /* 0x180fe2000001082d */
[-C--:B------:R-:W-:Y:S01]  /*3e40*/  FFMA.FTZ R137, R50, R7.reuse, -R45 ;  /* 0x0000000732897223 */ /* 0x080fe2000001082d */
[----:B------:R-:W3:Y:S01]  /*3e50*/  MUFU.EX2 R24, R24 ;  /* 0x0000001800187308 */ /* 0x000ee20000000800 */
[----:B--2---:R-:W-:Y:S01]  /*3e60*/  FADD.FTZ R46, R140, R47 ;  /* 0x0000002f8c2e7221 */ /* 0x004fe20000010000 */
[-CC-:B------:R-:W-:Y:S01]  /*3e70*/  FFMA.FTZ R32, R112, R7.reuse, -R45.reuse ;  /* 0x0000000770207223 */ /* 0x180fe2000001082d */
[-CC-:B------:R-:W-:Y:S01]  /*3e80*/  FFMA.FTZ R143, R102, R7.reuse, -R45.reuse ;  /* 0x00000007668f7223 */ /* 0x180fe2000001082d */
[-CC-:B------:R-:W-:Y:S01]  /*3e90*/  FFMA.FTZ R34, R110, R7.reuse, -R45.reuse ;  /* 0x000000076e227223 */ /* 0x180fe2000001082d */
[----:B-1----:R-:W-:Y:S01]  /*3ea0*/  FADD.FTZ R47, R27, R46 ;  /* 0x0000002e1b2f7221 */ /* 0x002fe20000010000 */
        /* <DEDUP_REMOVED lines=11> */
[----:B---3--:R-:W-:Y:S01]  /*3f60*/  FADD.FTZ R48, R149, R24 ;  /* 0x0000001895307221 */ /* 0x008fe20000010000 */
[----:B------:R-:W-:Y:S01]  /*3f70*/  FADD.FTZ R50, R136, R49 ;  /* 0x0000003188327221 */ /* 0x000fe20000010000 */
[-CC-:B------:R-:W-:Y:S01]  /*3f80*/  FFMA.FTZ R70, R70, R7.reuse, -R45.reuse ;  /* 0x0000000746467223 */ /* 0x180fe2000001082d */
[-CC-:B------:R-:W-:Y:S01]  /*3f90*/  FFMA.FTZ R122, R122, R7.reuse, -R45.reuse ;  /* 0x000000077a7a7223 */ /* 0x180fe2000001082d */
[-CC-:B------:R-:W-:Y:S01]  /*3fa0*/  FFMA.FTZ R74, R74, R7.reuse, -R45.reuse ;  /* 0x000000074a4a7223 */ /* 0x180fe2000001082d */
[----:B------:R-:W-:Y:S01]  /*3fb0*/  FADD.FTZ R49, R31, R50 ;  /* 0x000000321f317221 */ /* 0x000fe20000010000 */
[-C--:B------:R-:W-:Y:S01]  /*3fc0*/  FFMA.FTZ R124, R124, R7.reuse, -R45 ;  /* 0x000000077c7c7223 */ /* 0x080fe2000001082d */
[----:B------:R-:W2:Y:S01]  /*3fd0*/  MUFU.EX2 R145, R145 ;  /* 0x0000009100917308 */ /* 0x000ea20000000800 */
[----:B-1----:R-:W-:Y:S01]  /*3fe0*/  FADD.FTZ R47, R151, R48 ;  /* 0x00000030972f7221 */ /* 0x002fe20000010000 */
[----:B------:R-:W-:Y:S01]  /*3ff0*/  FADD.FTZ R52, R138, R49 ;  /* 0x000000318a347221 */ /* 0x000fe20000010000 */
        /* <DEDUP_REMOVED lines=8> */
[----:B------:R-:W-:-:S02]  /*4080*/  F2FP.BF16.F32.PACK_AB R138, R9, R138 ;  /* 0x0000008a098a723e */ /* 0x000fc400000010ff */
[----:B------:R-:W-:Y:S02]  /*4090*/  F2FP.BF16.F32.PACK_AB R146, R21, R146 ;  /* 0x000000921592723e */ /* 0x000fe400000010ff */
[----:B------:R-:W-:Y:S01]  /*40a0*/  F2FP.BF16.F32.PACK_AB R140, R27, R140 ;  /* 0x0000008c1b8c723e */ /* 0x000fe200000010ff */
[----:B------:R-:W0:Y:S01]  /*40b0*/  MUFU.EX2 R147, R147 ;  /* 0x0000009300937308 */ /* 0x000e220000000800 */
[----:B--2---:R-:W-:Y:S01]  /*40c0*/  FADD.FTZ R47, R145, R48 ;  /* 0x00000030912f7221 */ /* 0x004fe20000010000 */
[----:B------:R-:W-:Y:S01]  /*40d0*/  FFMA.FTZ R48, R62, R7, -R45 ;  /* 0x000000073e307223 */ /* 0x000fe2000001082d */
[----:B------:R-:W-:Y:S02]  /*40e0*/  F2FP.BF16.F32.PACK_AB R142, R29, R142 ;  /* 0x0000008e1d8e723e */ /* 0x000fe400000010ff */
[----:B------:R-:W-:Y:S02]  /*40f0*/  F2FP.BF16.F32.PACK_AB R136, R31, R136 ;  /* 0x000000881f88723e */ /* 0x000fe400000010ff */
[----:B------:R-:W-:Y:S01]  /*4100*/  F2FP.BF16.F32.PACK_AB R149, R24, R149 ;  /* 0x000000951895723e */ /* 0x000fe200000010ff */
[----:B------:R-:W2:Y:S01]  /*4110*/  MUFU.EX2 R30, R30 ;  /* 0x0000001e001e7308 */ /* 0x000ea20000000800 */
[----:B-1----:R-:W-:Y:S01]  /*4120*/  FADD.FTZ R50, R28, R47 ;  /* 0x0000002f1c327221 */ /* 0x002fe20000010000 */
[----:B------:R-:W-:Y:S01]  /*4130*/  FADD.FTZ R47, R9, R52 ;  /* 0x00000034092f7221 */ /* 0x000fe20000010000 */
[----:B------:R-:W-:-:S02]  /*4140*/  F2FP.BF16.F32.PACK_AB R151, R26, R151 ;  /* 0x000000971a97723e */ /* 0x000fc400000010ff */
[----:B------:R-:W-:Y:S01]  /*4150*/  F2FP.BF16.F32.PACK_AB R145, R28, R145 ;  /* 0x000000911c91723e */ /* 0x000fe200000010ff */
[----:B------:R-:W-:Y:S01]  /*4160*/  FADD.FTZ R52, R132, R47 ;  /* 0x0000002f84347221 */ /* 0x000fe20000010000 */
[----:B------:R-:W-:Y:S01]  /*4170*/  F2FP.BF16.F32.PACK_AB R132, R5, R132 ;  /* 0x000000840584723e */ /* 0x000fe200000010ff */
[----:B------:R-:W1:Y:S01]  /*4180*/  MUFU.EX2 R141, R141 ;  /* 0x0000008d008d7308 */ /* 0x000e620000000800 */
[----:B0-----:R-:W-:Y:S01]  /*4190*/  FADD.FTZ R23, R147, R50 ;  /* 0x0000003293177221 */ /* 0x001fe20000010000 */
[----:B------:R-:W-:-:S04]  /*41a0*/  FADD.FTZ R47, R5, R52 ;  /* 0x00000034052f7221 */ /* 0x000fc80000010000 */
[----:B------:R-:W-:Y:S01]  /*41b0*/  FADD.FTZ R52, R134, R47 ;  /* 0x0000002f86347221 */ /* 0x000fe20000010000 */
[C---:B------:R-:W-:Y:S01]  /*41c0*/  F2FP.BF16.F32.PACK_AB R134, R33.reuse, R134 ;  /* 0x000000862186723e */ /* 0x040fe200000010ff */
[----:B------:R-:W0:Y:S01]  /*41d0*/  MUFU.EX2 R32, R32 ;  /* 0x0000002000207308 */ /* 0x000e220000000800 */
[C---:B--2---:R-:W-:Y:S01]  /*41e0*/  FADD.FTZ R50, R30.reuse, R23 ;  /* 0x000000171e327221 */ /* 0x044fe20000010000 */
[----:B------:R-:W-:Y:S01]  /*41f0*/  FADD.FTZ R47, R33, R52 ;  /* 0x00000034212f7221 */ /* 0x000fe20000010000 */
[----:B------:R-:W-:-:S03]  /*4200*/  F2FP.BF16.F32.PACK_AB R147, R30, R147 ;  /* 0x000000931e93723e */ /* 0x000fc600000010ff */
[----:B------:R-:W-:Y:S01]  /*4210*/  FADD.FTZ R52, R128, R47 ;  /* 0x0000002f80347221 */ /* 0x000fe20000010000 */
[----:B------:R-:W-:Y:S01]  /*4220*/  F2FP.BF16.F32.PACK_AB R128, R35, R128 ;  /* 0x000000802380723e */ /* 0x000fe200000010ff */
[----:B------:R-:W2:Y:S01]  /*4230*/  MUFU.EX2 R143, R143 ;  /* 0x0000008f008f7308 */ /* 0x000ea20000000800 */
[----:B-1----:R-:W-:Y:S01]  /*4240*/  FADD.FTZ R23, R141, R50 ;  /* 0x000000328d177221 */ /* 0x002fe20000010000 */
[----:B------:R-:W-:-:S04]  /*4250*/  FADD.FTZ R45, R35, R52 ;  /* 0x00000034232d7221 */ /* 0x000fc80000010000 */
[----:B------:R-:W-:Y:S01]  /*4260*/  FADD.FTZ R52, R130, R45 ;  /* 0x0000002d82347221 */ /* 0x000fe20000010000 */
[C---:B------:R-:W-:Y:S01]  /*4270*/  F2FP.BF16.F32.PACK_AB R130, R37.reuse, R130 ;  /* 0x000000822582723e */ /* 0x040fe200000010ff */
[----:B------:R-:W1:Y:S01]  /*4280*/  MUFU.EX2 R34, R34 ;  /* 0x0000002200227308 */ /* 0x000e620000000800 */
[C---:B0-----:R-:W-:Y:S01]  /*4290*/  FADD.FTZ R50, R32.reuse, R23 ;  /* 0x0000001720327221 */ /* 0x041fe20000010000 */
[----:B------:R-:W-:Y:S01]  /*42a0*/  FADD.FTZ R15, R37, R52 ;  /* 0x00000034250f7221 */ /* 0x000fe20000010000 */
[----:B------:R-:W-:-:S05]  /*42b0*/  F2FP.BF16.F32.PACK_AB R141, R32, R141 ;  /* 0x0000008d208d723e */ /* 0x000fca00000010ff */
        /* <DEDUP_REMOVED lines=38> */
[----:B------:R-:W-:Y:S01]  /*4520*/  MUFU.EX2 R70, R70 ;  /* 0x0000004600467308 */ /* 0x000fe20000000800 */
[C---:B-1----:R-:W-:Y:S01]  /*4530*/  FADD.FTZ R5, R48.reuse, R5 ;  /* 0x0000000530057221 */ /* 0x042fe20000010000 */
[----:B------:R-:W-:-:S06]  /*4540*/  F2FP.BF16.F32.PACK_AB R129, R48, R129 ;  /* 0x000000813081723e */ /* 0x000fcc00000010ff */
[----:B------:R-:W1:Y:S01]  /*4550*/  MUFU.EX2 R20, R20 ;  /* 0x0000001400147308 */ /* 0x000e620000000800 */
[C---:B0-----:R-:W-:Y:S01]  /*4560*/  FADD.FTZ R9, R43.reuse, R52 ;  /* 0x000000342b097221 */ /* 0x041fe20000010000 */
[----:B------:R-:W-:-:S06]  /*4570*/  F2FP.BF16.F32.PACK_AB R120, R43, R14 ;  /* 0x0000000e2b78723e */ /* 0x000fcc00000010ff */
[----:B------:R-:W0:Y:S08]  /*4580*/  MUFU.EX2 R131, R122 ;  /* 0x0000007a00837308 */ /* 0x000e300000000800 */
[----:B------:R-:W2:Y:S01]  /*4590*/  MUFU.EX2 R74, R74 ;  /* 0x0000004a004a7308 */ /* 0x000ea20000000800 */
[----:B-1----:R-:W-:-:S07]  /*45a0*/  FADD.FTZ R50, R20, R9 ;  /* 0x0000000914327221 */ /* 0x002fce0000010000 */
[----:B------:R1:W3:Y:S08]  /*45b0*/  MUFU.EX2 R125, R124 ;  /* 0x0000007c007d7308 */ /* 0x0002f00000000800 */
[----:B------:R-:W4:Y:S01]  /*45c0*/  MUFU.EX2 R78, R78 ;  /* 0x0000004e004e7308 */ /* 0x000f220000000800 */
[----:B-1----:R-:W-:Y:S01]  /*45d0*/  F2FP.BF16.F32.PACK_AB R124, R39, R4 ;  /* 0x00000004277c723e */ /* 0x002fe200000010ff */
[----:B------:R-:W-:-:S04]  /*45e0*/  FADD.FTZ R4, R70, R5 ;  /* 0x0000000546047221 */ /* 0x000fc80000010000 */
[C---:B0-----:R-:W-:Y:S01]  /*45f0*/  FADD.FTZ R9, R131.reuse, R4 ;  /* 0x0000000483097221 */ /* 0x041fe20000010000 */
[----:B------:R-:W-:Y:S01]  /*4600*/  F2FP.BF16.F32.PACK_AB R131, R131, R70 ;  /* 0x000000468383723e */ /* 0x000fe200000010ff */
[----:B------:R-:W0:Y:S02]  /*4610*/  MUFU.EX2 R127, R18 ;  /* 0x00000012007f7308 */ /* 0x000e240000000800 */
[----:B--2---:R-:W-:-:S04]  /*4620*/  FADD.FTZ R4, R74, R9 ;  /* 0x000000094a047221 */ /* 0x004fc80000010000 */
[C---:B---3--:R-:W-:Y:S01]  /*4630*/  FADD.FTZ R9, R125.reuse, R4 ;  /* 0x000000047d097221 */ /* 0x048fe20000010000 */
[----:B------:R-:W-:Y:S01]  /*4640*/  F2FP.BF16.F32.PACK_AB R125, R125, R74 ;  /* 0x0000004a7d7d723e */ /* 0x000fe200000010ff */
[----:B------:R-:W1:Y:S02]  /*4650*/  MUFU.EX2 R82, R82 ;  /* 0x0000005200527308 */ /* 0x000e640000000800 */
[----:B----4-:R-:W-:-:S06]  /*4660*/  FADD.FTZ R4, R78, R9 ;  /* 0x000000094e047221 */ /* 0x010fcc0000010000 */
        /* <DEDUP_REMOVED lines=10> */
[----:B------:R-:W-:-:S03]  /*4710*/  VIADD R9, R22, 0xfffffffe ;  /* 0xfffffffe16097836 */ /* 0x000fc60000000000 */
[C---:B-1----:R-:W-:Y:S01]  /*4720*/  FADD.FTZ R4, R123.reuse, R4 ;  /* 0x000000047b047221 */ /* 0x042fe20000010000 */
[----:B------:R-:W-:Y:S01]  /*4730*/  F2FP.BF16.F32.PACK_AB R123, R123, R86 ;  /* 0x000000567b7b723e */ /* 0x000fe200000010ff */
[C---:B--2---:R-:W-:Y:S01]  /*4740*/  FADD.FTZ R5, R25.reuse, R50 ;  /* 0x0000003219057221 */ /* 0x044fe20000010000 */
        /* <DEDUP_REMOVED lines=12> */
.L_x_12976:
[----:B------:R-:W-:-:S11]  /*4810*/  UISETP.NE.AND UP2, UPT, UR5, 0x1, UPT ;  /* 0x000000010500788c */ /* 0x000fd6000bf45270 */
[----:B------:R-:W-:Y:S02]  /*4820*/  @UP2 ULDC.64 UR14, c[0x0][0x9e8] ;  /* 0x00027a00000e2ab9 */ /* 0x000fe40000000a00 */
[----:B------:R-:W-:-:S04]  /*4830*/  UIMAD.WIDE.U32 UR6, UR10, UR14, URZ ;  /* 0x0000000e0a0672a5 */ /* 0x000fc8000f8e003f */
[----:B------:R-:W-:-:S12]  /*4840*/  @UP2 USHF.R.U32.HI UR10, URZ, UR15, UR7 ;  /* 0x0000000f3f0a2299 */ /* 0x000fd80008011607 */
.L_x_12977:
[----:B------:R-:W-:-:S04]  /*4850*/  UIMAD UR5, UR10, UR5, UR5 ;  /* 0x000000050a0572a4 */ /* 0x000fc8000f8e0205 */
[----:B------:R-:W-:-:S04]  /*4860*/  UISETP.LT.AND UP2, UPT, UR4, UR5, UPT ;  /* 0x000000050400728c */ /* 0x000fc8000bf41270 */
[----:B------:R-:W-:-:S12]  /*4870*/  USEL UR4, UR4, UR5, UP2 ;  /* 0x0000000504047287 */ /* 0x000fd80009000000 */
.L_x_12975:
        /* <DEDUP_REMOVED lines=23> */
[----:B------:R-:W-:-:S11]  /*49f0*/  CS2R R88, SRZ ;  /* 0x0000000000587805 */ /* 0x000fd6000001ff00 */
[----:B------:R-:W-:Y:S05]  /*4a00*/  @!P2 BRA `(.L_x_12978) ;  /* 0x0000002c0078a947 */ /* 0x000fea0003800000 */
[----:B------:R-:W-:Y:S01]  /*4a10*/  IMAD.MOV.U32 R119, RZ, RZ, RZ ;  /* 0x000000ffff777224 */ /* 0x000fe200078e00ff */
[----:B------:R-:W-:Y:S01]  /*4a20*/  UMOV UR7, URZ ;  /* 0x0000003f00077c82 */ /* 0x000fe20008000000 */
[----:B------:R-:W-:Y:S01]  /*4a30*/  UMOV UR6, URZ ;  /* 0x0000003f00067c82 */ /* 0x000fe20008000000 */
[----:B------:R-:W-:Y:S01]  /*4a40*/  ULDC UR29, c[0x0][0x9e4] ;  /* 0x00027900001d7ab9 */ /* 0x000fe20000000800 */
[----:B------:R-:W-:Y:S01]  /*4a50*/  ULDC UR27, c[0x0][0x2f0] ;  /* 0x0000bc00001b7ab9 */ /* 0x000fe20000000800 */
[----:B------:R-:W-:-:S05]  /*4a60*/  ULDC UR28, c[0x0][0x9e0] ;  /* 0x00027800001c7ab9 */ /* 0x000fca0000000800 */
.L_x_12995:
        /* <DEDUP_REMOVED lines=9> */
.L_x_12980:
[----:B------:R-:W-:Y:S01]  /*4b00*/  ULEA UR10, UR4, UR38, 0x3 ;  /* 0x00000026040a7291 */ /* 0x000fe2000f8e183f */
[----:B------:R-:W-:-:S05]  /*4b10*/  IMAD.U32 R7, RZ, RZ, UR5 ;  /* 0x00000005ff077e24 */ /* 0x000fca000f8e00ff */
[----:B------:R-:W-:-:S04]  /*4b20*/  SHF.L.U32 R7, R7, 0x1f, RZ ;  /* 0x0000001f07077819 */ /* 0x000fc800000006ff */
[----:B------:R0:W1:Y:S01]  /*4b30*/  SYNCS.PHASECHK.TRANS64.TRYWAIT P2, [UR10+0x16830], R7 ;  /* 0x01683007ff0075a7 */ /* 0x000062000804014a */
[----:B------:R-:W-:Y:S05]  /*4b40*/  @!P0 BRA `(.L_x_12981) ;  /* 0x0000000000048947 */ /* 0x000fea0003800000 */
[----:B------:R-:W-:Y:S01]  /*4b50*/  BPT.TRAP 0x1 ;  /* 0x000000040000795c */ /* 0x000fe20000300000 */
.L_x_12981:
[----:B-1----:R-:W-:Y:S05]  /*4b60*/  @P2 BRA `(.L_x_12979) ;  /* 0x0000000000082947 */ /* 0x002fea0003800000 */
[----:B------:R-:W1:Y:S02]  /*4b70*/  SYNCS.PHASECHK.TRANS64.TRYWAIT P2, [UR10+0x16830], R7 ;  /* 0x01683007ff0075a7 */ /* 0x000e64000804014a */
[----:B-1----:R-:W-:Y:S05]  /*4b80*/  @!P2 BRA `(.L_x_12982) ;  /* 0x000000cc007ca947 */ /* 0x002fea0003800000 */
.L_x_12979:
        /* <DEDUP_REMOVED lines=27> */
.L_x_12984:
[----:B------:R-:W-:Y:S01]  /*4d40*/  ULEA UR10, UR6, UR38, 0x3 ;  /* 0x00000026060a7291 */ /* 0x000fe2000f8e183f */
[----:B------:R-:W-:-:S05]  /*4d50*/  IMAD.U32 R7, RZ, RZ, UR7 ;  /* 0x00000007ff077e24 */ /* 0x000fca000f8e00ff */
[----:B------:R-:W-:-:S04]  /*4d60*/  SHF.L.U32 R7, R7, 0x1f, RZ ;  /* 0x0000001f07077819 */ /* 0x000fc800000006ff */
[----:B------:R0:W1:Y:S01]  /*4d70*/  SYNCS.PHASECHK.TRANS64.TRYWAIT P2, [UR10+0x16850], R7 ;  /* 0x01685007ff0075a7 */ /* 0x000062000804014a */
[----:B------:R-:W-:Y:S05]  /*4d80*/  @!P0 BRA `(.L_x_12985) ;  /* 0x0000000000048947 */ /* 0x000fea0003800000 */
[----:B------:R-:W-:Y:S01]  /*4d90*/  BPT.TRAP 0x1 ;  /* 0x000000040000795c */ /* 0x000fe20000300000 */
.L_x_12985:
[----:B-1----:R-:W-:Y:S05]  /*4da0*/  @P2 BRA `(.L_x_12983) ;  /* 0x0000000000082947 */ /* 0x002fea0003800000 */
[----:B------:R-:W1:Y:S02]  /*4db0*/  SYNCS.PHASECHK.TRANS64.TRYWAIT P2, [UR10+0x16850], R7 ;  /* 0x01685007ff0075a7 */ /* 0x000e64000804014a */
[----:B-1----:R-:W-:Y:S05]  /*4dc0*/  @!P2 BRA `(.L_x_12986) ;  /* 0x000000cc0004a947 */ /* 0x002fea0003800000 */
.L_x_12983:
[----:B------:R-:W-:Y:S01]  /*4dd0*/  UIADD3 UR7, UR38, 0x400, URZ ;  /* 0x0000040026077890 */ /* 0x000fe2000fffe03f */
[----:B------:R-:W-:Y:S01]  /*4de0*/  WARPGROUP.ARRIVE ;  /* 0x00000000000079c5 */ /* 0x000fe20000000000 */
[----:B------:R-:W-:Y:S01]  /*4df0*/  UMOV UR11, 0x40000040 ;  /* 0x40000040000b7882 */ /* 0x000fe20000000000 */
[----:B------:R-:W-:Y:S01]  /*4e00*/  PLOP3.LUT P2, PT, PT, PT, UP0, 0x80, 0x0 ;  /* 0x000000000000781c */ /* 0x000fe20003f4f008 */
[----:B------:R-:W-:Y:S01]  /*4e10*/  USHF.R.U32.HI UR7, URZ, 0x4, UR7 ;  /* 0x000000043f077899 */ /* 0x000fe20008011607 */
[----:B------:R-:W-:Y:S01]  /*4e20*/  PLOP3.LUT P3, PT, PT, PT, UP0, 0x80, 0x0 ;  /* 0x000000000000781c */ /* 0x000fe20003f6f008 */
[----:B-1----:R-:W1:Y:S01]  /*4e30*/  LDC R8, c[0x0][0x288] ;  /* 0x0000a200ff087b82 */ /* 0x002e620000000800 */
[----:B------:R-:W-:Y:S01]  /*4e40*/  IMAD.MOV.U32 R18, RZ, RZ, R0 ;  /* 0x000000ffff127224 */ /* 0x000fe200078e0000 */
[----:B------:R-:W-:Y:S01]  /*4e50*/  ULOP3.LUT UR7, UR7, 0x3fff, URZ, 0xc0, !UPT ;  /* 0x00003fff07077892 */ /* 0x000fe2000f8ec03f */
[----:B------:R-:W-:Y:S02]  /*4e60*/  IMAD.U32 R15, RZ, RZ, UR4 ;  /* 0x00000004ff0f7e24 */ /* 0x000fe4000f8e00ff */
[----:B------:R-:W-:Y:S01]  /*4e70*/  VIADD R11, R17, 0x9 ;  /* 0x00000009110b7836 */ /* 0x000fe20000000000 */
[----:B------:R-:W-:-:S02]  /*4e80*/  ULEA UR7, UR6, UR7, 0xa ;  /* 0x0000000706077291 */ /* 0x000fc4000f8e503f */
[----:B------:R-:W-:-:S05]  /*4e90*/  @!P1 LEA R15, R15, UR38, 0x3 ;  /* 0x000000260f0f9c11 */ /* 0x000fca000f8e18ff */
[----:B------:R-:W-:Y:S01]  /*4ea0*/  UMOV UR10, UR7 ;  /* 0x00000007000a7c82 */ /* 0x000fe20008000000 */
[----:B------:R-:W-:Y:S01]  /*4eb0*/  @!P1 VIADD R15, R15, 0x16840 ;  /* 0x000168400f0f9836 */ /* 0x000fe20000000000 */
[----:B------:R-:W-:Y:S01]  /*4ec0*/  HGMMA.64x64x16.F32.BF16 R88, R148, gdesc[UR8].tnspB, R88, gsb0 ;  /* 0x40e0000894587df0 */ /* 0x000fe20008001858 */
[----:B------:R-:W-:Y:S01]  /*4ed0*/  UIADD3 UR10, UR7, 0x80, URZ ;  /* 0x00000080070a7890 */ /* 0x000fe2000fffe03f */
[----:B------:R-:W-:Y:S02]  /*4ee0*/  UMOV UR11, 0x40000040 ;  /* 0x40000040000b7882 */ /* 0x000fe40000000000 */
[----:B------:R-:W-:Y:S01]  /*4ef0*/  @!P1 PRMT R15, RZ, 0x654, R15 ;  /* 0x00000654ff0f9816 */ /* 0x000fe2000000000f */
[----:B------:R-:W-:Y:S02]  /*4f00*/  WARPGROUP.DEPBAR.LE gsb0, 0x0 ;  /* 0x00008000000079c5 */ /* 0x000fe40000010000 */
[----:B------:R-:W-:-:S06]  /*4f10*/  WARPGROUP.ARRIVE ;  /* 0x00000000000079c5 */ /* 0x000fcc0000000000 */
[----:B------:R-:W-:Y:S01]  /*4f20*/  HGMMA.64x64x16.F32.BF16 R88, R144, gdesc[UR8].tnspB, R88, gsb0 ;  /* 0x40e0000890587df0 */ /* 0x000fe20008001858 */
[----:B------:R-:W-:Y:S01]  /*4f30*/  UIADD3 UR10, UR7, 0x100, URZ ;  /* 0x00000100070a7890 */ /* 0x000fe2000fffe03f */
[----:B------:R-:W-:Y:S01]  /*4f40*/  UMOV UR11, 0x40000040 ;  /* 0x40000040000b7882 */ /* 0x000fe20000000000 */
        /* <DEDUP_REMOVED lines=24> */
[----:B------:R-:W-:Y:S02]  /*50d0*/  UMOV UR11, 0x40000040 ;  /* 0x40000040000b7882 */ /* 0x000fe40000000000 */
[----:B------:R-:W-:Y:S02]  /*50e0*/  @UP0 ULDC UR7, c[0x0][0x44c] ;  /* 0x0001130000070ab9 */ /* 0x000fe40000000800 */
[----:B0-----:R-:W-:Y:S01]  /*50f0*/  @P2 IMAD.HI.U32 R7, R0, UR7, RZ ;  /* 0x0000000700072c27 */ /* 0x001fe2000f8e00ff */
[----:B------:R-:W-:Y:S01]  /*5100*/  @UP0 ULDC UR7, c[0x0][0x450] ;  /* 0x0001140000070ab9 */ /* 0x000fe20000000800 */
[----:B------:R-:W-:-:S03]  /*5110*/  ISETP.GE.U32.AND P2, PT, R2, 0x180, PT ;  /* 0x000001800200780c */ /* 0x000fc60003f46070 */
[----:B------:R-:W-:Y:S01]  /*5120*/  @P3 SHF.R.U32.HI R18, RZ, UR7, R7 ;  /* 0x00000007ff123c19 */ /* 0x000fe20008011607 */
[----:B------:R-:W-:Y:S01]  /*5130*/  IMAD.SHL.U32 R7, R9, 0x80, RZ ;  /* 0x0000008009077824 */ /* 0x000fe200078e00ff */
[----:B------:R-:W-:Y:S02]  /*5140*/  SEL R14, R11, 0x9, !P2 ;  /* 0x000000090b0e7807 */ /* 0x000fe40005000000 */
[----:B------:R-:W-:Y:S01]  /*5150*/  PLOP3.LUT P2, PT, PT, PT, UP1, 0x40, 0x0 ;  /* 0x000000000000781c */ /* 0x000fe20003f4e818 */
[----:B------:R-:W0:Y:S01]  /*5160*/  SHFL.IDX PT, R22, R18, RZ, 0x1c1f ;  /* 0x001c1fff12167589 */ /* 0x000e2200000e0000 */
[----:B------:R-:W-:-:S05]  /*5170*/  IADD3 R20, -R7, 0x1, RZ ;  /* 0x0000000107147810 */ /* 0x000fca0007ffe1ff */
[----:B------:R-:W-:-:S04]  /*5180*/  IMAD R11, R3, -0x2, R20 ;  /* 0xfffffffe030b7824 */ /* 0x000fc800078e0214 */
[----:B------:R-:W-:Y:S01]  /*5190*/  IMAD R11, R16, UR27, R11 ;  /* 0x0000001b100b7c24 */ /* 0x000fe2000f8e020b */
[----:B------:R-:W-:Y:S02]  /*51a0*/  WARPGROUP.DEPBAR.LE gsb0, 0x0 ;  /* 0x00008000000079c5 */ /* 0x000fe40000010000 */
[----:B------:R-:W-:-:S06]  /*51b0*/  WARPGROUP.ARRIVE ;  /* 0x00000000000079c5 */ /* 0x000fcc0000000000 */
[----:B------:R-:W-:Y:S03]  /*51c0*/  HGMMA.64x64x16.F32.BF16 R88, R120, gdesc[UR8].tnspB, R88, gsb0 ;  /* 0x40e0000878587df0 */ /* 0x000fe60008001858 */
[----:B------:R-:W-:Y:S02]  /*51d0*/  WARPGROUP.DEPBAR.LE gsb0, 0x0 ;  /* 0x00008000000079c5 */ /* 0x000fe40000010000 */
[----:B------:R2:W-:Y:S06]  /*51e0*/  BAR.ARV R14, 0x100 ;  /* 0x0004000e0000751d */ /* 0x0005ec0000002000 */
[----:B------:R1:W-:Y:S02]  /*51f0*/  @!P1 SYNCS.ARRIVE.TRANS64.RED.A1T0 RZ, [R15+URZ], RZ ;  /* 0x000000ff0fff99a7 */ /* 0x0003e4000810043f */
[----:B-1----:R-:W-:-:S04]  /*5200*/  IMAD.IADD R15, R11, 0x1, -R8 ;  /* 0x000000010b0f7824 */ /* 0x002fc800078e0a08 */
[C---:B------:R-:W-:Y:S02]  /*5210*/  VIADD R11, R15.reuse, UR28 ;  /* 0x0000001c0f0b7c36 */ /* 0x040fe40008000000 */
[----:B------:R-:W-:Y:S02]  /*5220*/  VIADD R15, R15, UR25 ;  /* 0x000000190f0f7c36 */ /* 0x000fe40008000000 */
[--C-:B0-----:R-:W-:Y:S02]  /*5230*/  IMAD.IADD R19, R11, 0x1, R22.reuse ;  /* 0x000000010b137824 */ /* 0x101fe400078e0216 */
[----:B------:R-:W-:Y:S01]  /*5240*/  IMAD.IADD R21, R15, 0x1, R22 ;  /* 0x000000010f157824 */ /* 0x000fe200078e0216 */
[----:B--2---:R-:W-:Y:S06]  /*5250*/  @P2 BRA `(.L_x_12987) ;  /* 0x00000000005c2947 */ /* 0x004fec0003800000 */
        /* <DEDUP_REMOVED lines=13> */
.L_x_12989:
[----:B------:R-:W-:-:S05]  /*5330*/  IMAD.U32 R20, RZ, RZ, UR29 ;  /* 0x0000001dff147e24 */ /* 0x000fca000f8e00ff */
[----:B------:R-:W-:-:S13]  /*5340*/  ISETP.NE.AND P2, PT, R20, 0x1, PT ;  /* 0x000000011400780c */ /* 0x000fda0003f45270 */
[----:B------:R-:W0:Y:S02]  /*5350*/  @P2 LDC.64 R120, c[0x0][0x9e8] ;  /* 0x00027a00ff782b82 */ /* 0x000e240000000a00 */
[----:B0-----:R-:W-:-:S05]  /*5360*/  @P2 IMAD.HI.U32 R14, R23, R120, RZ ;  /* 0x00000078170e2227 */ /* 0x001fca00078e00ff */
[----:B------:R-:W-:-:S07]  /*5370*/  @P2 SHF.R.U32.HI R23, RZ, R121, R14 ;  /* 0x00000079ff172219 */ /* 0x000fce000001160e */
.L_x_12990:
[----:B------:R-:W-:Y:S05]  /*5380*/  BSYNC B0 ;  /* 0x0000000000007941 */ /* 0x000fea0003800000 */
.L_x_12988:
[----:B------:R-:W-:-:S04]  /*5390*/  IMAD R14, R23, R20, -R7 ;  /* 0x00000014170e7224 */ /* 0x000fc800078e0a07 */
[----:B------:R-:W-:-:S05]  /*53a0*/  IMAD R14, R3, -0x2, R14 ;  /* 0xfffffffe030e7824 */ /* 0x000fca00078e020e */
[----:B------:R-:W-:Y:S02]  /*53b0*/  VIADDMNMX R19, R14, R20, R19, PT ;  /* 0x000000140e137246 */ /* 0x000fe40003800113 */
[----:B------:R-:W-:-:S07]  /*53c0*/  VIMNMX R21, R21, R14, !PT ;  /* 0x0000000e15157248 */ /* 0x000fce0007fe0100 */
.L_x_12987:
        /* <DEDUP_REMOVED lines=14> */
[----:B------:R-:W-:Y:S01]  /*54b0*/  ISETP.LT.OR P6, PT, R19, 0x9, P6 ;  /* 0x000000091300780c */ /* 0x000fe200037c1670 */
        /* <DEDUP_REMOVED lines=8> */
[C---:B------:R-:W-:Y:S02]  /*5540*/  ISETP.GT.AND P3, PT, R21.reuse, 0x19, P2 ;  /* 0x000000191500780c */ /* 0x040fe40001764270 */
        /* <DEDUP_REMOVED lines=91> */
.L_x_12993:
[----:B------:R-:W-:-:S05]  /*5b00*/  IMAD.U32 R140, RZ, RZ, UR29 ;  /* 0x0000001dff8c7e24 */ /* 0x000fca000f8e00ff */
[----:B------:R-:W-:-:S13]  /*5b10*/  ISETP.NE.AND P3, PT, R140, 0x1, PT ;  /* 0x000000018c00780c */ /* 0x000fda0003f65270 */
[----:B------:R-:W0:Y:S02]  /*5b20*/  @P3 LDC.64 R138, c[0x0][0x9e8] ;  /* 0x00027a00ff8a3b82 */ /* 0x000e240000000a00 */
[----:B0-----:R-:W-:-:S05]  /*5b30*/  @P3 IMAD.HI.U32 R138, R19, R138, RZ ;  /* 0x0000008a138a3227 */ /* 0x001fca00078e00ff */
[----:B------:R-:W-:-:S07]  /*5b40*/  @P3 SHF.R.U32.HI R19, RZ, R139, R138 ;  /* 0x0000008bff133219 */ /* 0x000fce000001168a */
.L_x_12994:
[----:B------:R-:W-:Y:S05]  /*5b50*/  BSYNC B0 ;  /* 0x0000000000007941 */ /* 0x000fea0003800000 */
.L_x_12992:
[----:B------:R-:W-:-:S04]  /*5b60*/  IMAD R14, R19, R140, -R7 ;  /* 0x0000008c130e7224 */ /* 0x000fc800078e0a07 */
[----:B------:R-:W-:-:S05]  /*5b70*/  IMAD R14, R3, -0x2, R14 ;  /* 0xfffffffe030e7824 */ /* 0x000fca00078e020e */
[----:B------:R-:W-:Y:S02]  /*5b80*/  VIADDMNMX R11, R14, R140, R11, PT ;  /* 0x0000008c0e0b7246 */ /* 0x000fe4000380010b */
[----:B------:R-:W-:-:S07]  /*5b90*/  VIMNMX R15, R15, R14, !PT ;  /* 0x0000000e0f0f7248 */ /* 0x000fce0007fe0100 */
.L_x_12991:
        /* <DEDUP_REMOVED lines=22> */
[----:B------:R-:W-:Y:S02]  /*5d00*/  ISETP.GT.AND P5, PT, R15, 0x10, P2 ;  /* 0x000000100f00780c */ /* 0x000fe400017a4270 */
[----:B------:R-:W-:Y:S02]  /*5d10*/  FMNMX.FTZ R7, R44, R7, !PT ;  /* 0x000000072c077209 */ /* 0x000fe40007810000 */
[C---:B------:R-:W-:Y:S02]  /*5d20*/  ISETP.LT.OR P3, PT, R11.reuse, 0xa, P3 ;  /* 0x0000000a0b00780c */ /* 0x040fe40001f61670 */
        /* <DEDUP_REMOVED lines=19> */
[----:B------:R-:W-:-:S02]  /*5e60*/  ISETP.LT.OR P3, PT, R11, 0x22, P3 ;  /* 0x000000220b00780c */ /* 0x000fc40001f61670 */
        /* <DEDUP_REMOVED lines=25> */
[-CC-:B------:R-:W-:Y:S01]  /*6000*/  FFMA.FTZ R21, R144, R7.reuse, -R19.reuse ;  /* 0x0000000790157223 */ /* 0x180fe20000010813 */
[----:B------:R-:W-:Y:S01]  /*6010*/  FSEL R144, R39, -INF , !P5 ;  /* 0xff80000027907808 */ /* 0x000fe20006800000 */
[-CC-:B------:R-:W-:Y:S01]  /*6020*/  FFMA.FTZ R150, R146, R7.reuse, -R19.reuse ;  /* 0x0000000792967223 */ /* 0x180fe20000010813 */
[----:B------:R-:W-:Y:S01]  /*6030*/  ISETP.LT.OR P4, PT, R11, 0x21, P4 ;  /* 0x000000210b00780c */ /* 0x000fe20002781670 */
[-CC-:B------:R-:W-:Y:S01]  /*6040*/  FFMA.FTZ R31, R36, R7.reuse, -R19.reuse ;  /* 0x00000007241f7223 */ /* 0x180fe20000010813 */
[C---:B------:R-:W-:Y:S01]  /*6050*/  ISETP.GT.AND P5, PT, R15.reuse, 0x28, P2 ;  /* 0x000000280f00780c */ /* 0x040fe200017a4270 */
[-CC-:B------:R-:W-:Y:S01]  /*6060*/  FFMA.FTZ R23, R152, R7.reuse, -R19.reuse ;  /* 0x0000000798177223 */ /* 0x180fe20000010813 */
[----:B------:R-:W-:Y:S01]  /*6070*/  FSEL R42, R42, -INF , !P4 ;  /* 0xff8000002a2a7808 */ /* 0x000fe20006000000 */
[-CC-:B------:R-:W-:Y:S01]  /*6080*/  FFMA.FTZ R33, R40, R7.reuse, -R19.reuse ;  /* 0x0000000728217223 */ /* 0x180fe20000010813 */
[----:B------:R-:W-:Y:S01]  /*6090*/  ISETP.GT.AND P4, PT, R15, RZ, P2 ;  /* 0x000000ff0f00720c */ /* 0x000fe20001784270 */
[-CC-:B------:R-:W-:Y:S01]  /*60a0*/  FFMA.FTZ R44, R44, R7.reuse, -R19.reuse ;  /* 0x000000072c2c7223 */ /* 0x180fe20000010813 */
[C---:B------:R-:W-:Y:S01]  /*60b0*/  ISETP.LT.OR P5, PT, R11.reuse, 0x29, P5 ;  /* 0x000000290b00780c */ /* 0x040fe20002fa1670 */
[-CC-:B------:R-:W-:Y:S01]  /*60c0*/  FFMA.FTZ R48, R48, R7.reuse, -R19.reuse ;  /* 0x0000000730307223 */ /* 0x180fe20000010813 */
[----:B------:R-:W-:Y:S01]  /*60d0*/  ISETP.LT.OR P4, PT, R11, 0x1, P4 ;  /* 0x000000010b00780c */ /* 0x000fe20002781670 */
[-CC-:B------:R-:W-:Y:S01]  /*60e0*/  FFMA.FTZ R52, R52, R7.reuse, -R19.reuse ;  /* 0x0000000734347223 */ /* 0x180fe20000010813 */
[----:B------:R-:W-:Y:S01]  /*60f0*/  FSEL R146, R43, -INF , !P3 ;  /* 0xff8000002b927808 */ /* 0x000fe20005800000 */
[-CC-:B------:R-:W-:Y:S01]  /*6100*/  FFMA.FTZ R56, R56, R7.reuse, -R19.reuse ;  /* 0x0000000738387223 */ /* 0x180fe20000010813 */
[----:B------:R-:W-:Y:S01]  /*6110*/  FSEL R26, R26, -INF , !P4 ;  /* 0xff8000001a1a7808 */ /* 0x000fe20006000000 */
[-CC-:B------:R-:W-:Y:S01]  /*6120*/  FFMA.FTZ R39, R68, R7.reuse, -R19.reuse ;  /* 0x0000000744277223 */ /* 0x180fe20000010813 */
[C---:B------:R-:W-:Y:S01]  /*6130*/  ISETP.GT.AND P3, PT, R15.reuse, 0x29, P2 ;  /* 0x000000290f00780c */ /* 0x040fe20001764270 */
[-CC-:B------:R-:W-:Y:S01]  /*6140*/  FFMA.FTZ R20, R20, R7.reuse, -R19.reuse ;  /* 0x0000000714147223 */ /* 0x180fe20000010813 */
[----:B------:R-:W-:Y:S01]  /*6150*/  FMNMX.FTZ R25, R26, R10, !PT ;  /* 0x0000000a1a197209 */ /* 0x000fe20007810000 */
[-CC-:B------:R-:W-:Y:S01]  /*6160*/  FFMA.FTZ R18, R18, R7.reuse, -R19.reuse ;  /* 0x0000000712127223 */ /* 0x180fe20000010813 */
[----:B------:R-:W-:Y:S01]  /*6170*/  FSEL R46, R46, -INF , !P5 ;  /* 0xff8000002e2e7808 */ /* 0x000fe20006800000 */
[--C-:B------:R-:W-:Y:S01]  /*6180*/  FFMA.FTZ R22, R22, R7, -R19.reuse ;  /* 0x0000000716167223 */ /* 0x100fe20000010813 */
[----:B------:R-:W-:Y:S01]  /*6190*/  FMNMX.FTZ R27, R138, R25, !PT ;  /* 0x000000198a1b7209 */ /* 0x000fe20007810000 */
[-CC-:B------:R-:W-:Y:S01]  /*61a0*/  FFMA.FTZ R24, R24, R7.reuse, -R19.reuse ;  /* 0x0000000718187223 */ /* 0x180fe20000010813 */
        /* <DEDUP_REMOVED lines=8> */
[----:B------:R-:W-:Y:S01]  /*6230*/  FFMA.FTZ R68, R134, R7, -R19 ;  /* 0x0000000786447223 */ /* 0x000fe20000010813 */
[----:B------:R-:W-:Y:S01]  /*6240*/  ISETP.GT.AND P3, PT, R15, 0x31, P2 ;  /* 0x000000310f00780c */ /* 0x000fe20001764270 */
[----:B------:R-:W-:Y:S01]  /*6250*/  MUFU.EX2 R148, R148 ;  /* 0x0000009400947308 */ /* 0x000fe20000000800 */
[----:B------:R-:W-:-:S02]  /*6260*/  FMNMX.FTZ R27, R34, R27, !PT ;  /* 0x0000001b221b7209 */ /* 0x000fc40007810000 */
[----:B------:R-:W-:Y:S02]  /*6270*/  FSEL R152, R47, -INF , !P4 ;  /* 0xff8000002f987808 */ /* 0x000fe40006000000 */
[----:B0-----:R-:W-:Y:S02]  /*6280*/  FMNMX.FTZ R29, R142, R27, !PT ;  /* 0x0000001b8e1d7209 */ /* 0x001fe40007810000 */
[----:B------:R-:W-:Y:S01]  /*6290*/  ISETP.LT.OR P5, PT, R11, 0x31, P5 ;  /* 0x000000310b00780c */ /* 0x000fe20002fa1670 */
[----:B------:R0:W-:Y:S01]  /*62a0*/  MUFU.EX2 R27, R31 ;  /* 0x0000001f001b7308 */ /* 0x0001e20000000800 */
[----:B------:R-:W-:Y:S02]  /*62b0*/  FMNMX.FTZ R29, R38, R29, !PT ;  /* 0x0000001d261d7209 */ /* 0x000fe40007810000 */
[----:B------:R-:W-:Y:S02]  /*62c0*/  ISETP.GT.AND P4, PT, R15, 0x38, P2 ;  /* 0x000000380f00780c */ /* 0x000fe40001784270 */
[----:B------:R-:W-:-:S02]  /*62d0*/  FMNMX.FTZ R29, R144, R29, !PT ;  /* 0x0000001d901d7209 */ /* 0x000fc40007810000 */
[----:B------:R-:W-:Y:S01]  /*62e0*/  ISETP.LT.OR P3, PT, R11, 0x32, P3 ;  /* 0x000000320b00780c */ /* 0x000fe20001f61670 */
[----:B------:R-:W-:Y:S01]  /*62f0*/  MUFU.EX2 R21, R21 ;  /* 0x0000001500157308 */ /* 0x000fe20000000800 */
[----:B------:R-:W-:Y:S02]  /*6300*/  FMNMX.FTZ R29, R42, R29, !PT ;  /* 0x0000001d2a1d7209 */ /* 0x000fe40007810000 */
[----:B------:R-:W-:Y:S02]  /*6310*/  FSEL R50, R50, -INF , !P5 ;  /* 0xff80000032327808 */ /* 0x000fe40006800000 */
[----:B0-----:R-:W-:Y:S02]  /*6320*/  FMNMX.FTZ R31, R146, R29, !PT ;  /* 0x0000001d921f7209 */ /* 0x001fe40007810000 */
[----:B------:R-:W-:Y:S01]  /*6330*/  ISETP.GT.AND P5, PT, R15, 0x39, P2 ;  /* 0x000000390f00780c */ /* 0x000fe200017a4270 */
[----:B------:R0:W-:Y:S01]  /*6340*/  MUFU.EX2 R29, R33 ;  /* 0x00000021001d7308 */ /* 0x0001e20000000800 */
[----:B------:R-:W-:-:S02]  /*6350*/  FMNMX.FTZ R31, R46, R31, !PT ;  /* 0x0000001f2e1f7209 */ /* 0x000fc40007810000 */
[----:B------:R-:W-:Y:S02]  /*6360*/  FSEL R32, R51, -INF , !P3 ;  /* 0xff80000033207808 */ /* 0x000fe40005800000 */
[----:B------:R-:W-:Y:S02]  /*6370*/  FMNMX.FTZ R31, R152, R31, !PT ;  /* 0x0000001f981f7209 */ /* 0x000fe40007810000 */
[----:B------:R-:W-:Y:S01]  /*6380*/  ISETP.LT.OR P4, PT, R11, 0x39, P4 ;  /* 0x000000390b00780c */ /* 0x000fe20002781670 */
[----:B------:R-:W-:Y:S01]  /*6390*/  MUFU.EX2 R150, R150 ;  /* 0x0000009600967308 */ /* 0x000fe20000000800 */
[----:B------:R-:W-:Y:S02]  /*63a0*/  FMNMX.FTZ R31, R50, R31, !PT ;  /* 0x0000001f321f7209 */ /* 0x000fe40007810000 */
[----:B------:R-:W-:Y:S02]  /*63b0*/  ISETP.GT.AND P3, PT, R15, 0x40, P2 ;  /* 0x000000400f00780c */ /* 0x000fe40001764270 */
[----:B------:R-:W-:-:S02]  /*63c0*/  ISETP.LT.OR P5, PT, R11, 0x3a, P5 ;  /* 0x0000003a0b00780c */ /* 0x000fc40002fa1670 */
[----:B------:R-:W-:Y:S01]  /*63d0*/  FSEL R54, R54, -INF , !P4 ;  /* 0xff80000036367808 */ /* 0x000fe20006000000 */
[----:B------:R-:W-:Y:S01]  /*63e0*/  MUFU.EX2 R23, R23 ;  /* 0x0000001700177308 */ /* 0x000fe20000000800 */
[----:B0-----:R-:W-:Y:S02]  /*63f0*/  FMNMX.FTZ R33, R32, R31, !PT ;  /* 0x0000001f20217209 */ /* 0x001fe40007810000 */
[----:B------:R-:W-:Y:S02]  /*6400*/  ISETP.GT.AND P4, PT, R15, 0x41, P2 ;  /* 0x000000410f00780c */ /* 0x000fe40001784270 */
[----:B------:R-:W-:Y:S02]  /*6410*/  FSEL R36, R55, -INF , !P5 ;  /* 0xff80000037247808 */ /* 0x000fe40006800000 */
[----:B------:R-:W-:Y:S01]  /*6420*/  ISETP.LT.OR P3, PT, R11, 0x41, P3 ;  /* 0x000000410b00780c */ /* 0x000fe20001f61670 */
[----:B------:R-:W-:Y:S01]  /*6430*/  MUFU.EX2 R31, R44 ;  /* 0x0000002c001f7308 */ /* 0x000fe20000000800 */
[----:B------:R-:W-:-:S02]  /*6440*/  FMNMX.FTZ R33, R54, R33, !PT ;  /* 0x0000002136217209 */ /* 0x000fc40007810000 */
[----:B------:R-:W-:Y:S02]  /*6450*/  ISETP.GT.AND P5, PT, R15, 0x48, P2 ;  /* 0x000000480f00780c */ /* 0x000fe400017a4270 */
[----:B------:R-:W-:Y:S02]  /*6460*/  ISETP.LT.OR P4, PT, R11, 0x42, P4 ;  /* 0x000000420b00780c */ /* 0x000fe40002781670 */
[----:B------:R-:W-:Y:S01]  /*6470*/  FSEL R58, R58, -INF , !P3 ;  /* 0xff8000003a3a7808 */ /* 0x000fe20005800000 */
[----:B------:R-:W-:Y:S01]  /*6480*/  MUFU.EX2 R20, R20 ;  /* 0x0000001400147308 */ /* 0x000fe20000000800 */
[----:B------:R-:W-:Y:S02]  /*6490*/  FMNMX.FTZ R33, R36, R33, !PT ;  /* 0x0000002124217209 */ /* 0x000fe40007810000 */
[----:B------:R-:W-:Y:S02]  /*64a0*/  ISETP.GT.AND P3, PT, R15, 0x49, P2 ;  /* 0x000000490f00780c */ /* 0x000fe40001764270 */
[----:B------:R-:W-:-:S02]  /*64b0*/  FSEL R40, R59, -INF , !P4 ;  /* 0xff8000003b287808 */ /* 0x000fc40006000000 */
[----:B------:R-:W-:Y:S01]  /*64c0*/  ISETP.LT.OR P5, PT, R11, 0x49, P5 ;  /* 0x000000490b00780c */ /* 0x000fe20002fa1670 */
[----:B------:R-:W-:Y:S01]  /*64d0*/  MUFU.EX2 R18, R18 ;  /* 0x0000001200127308 */ /* 0x000fe20000000800 */
[----:B------:R-:W-:Y:S02]  /*64e0*/  FMNMX.FTZ R33, R58, R33, !PT ;  /* 0x000000213a217209 */ /* 0x000fe40007810000 */
[----:B------:R-:W-:Y:S02]  /*64f0*/  ISETP.GT.AND P4, PT, R15, 0x50, P2 ;  /* 0x000000500f00780c */ /* 0x000fe40001784270 */
[----:B------:R-:W-:Y:S02]  /*6500*/  ISETP.LT.OR P3, PT, R11, 0x4a, P3 ;  /* 0x0000004a0b00780c */ /* 0x000fe40001f61670 */
[----:B------:R-:W-:Y:S01]  /*6510*/  FSEL R62, R62, -INF , !P5 ;  /* 0xff8000003e3e7808 */ /* 0x000fe20006800000 */
[----:B------:R-:W-:Y:S01]  /*6520*/  MUFU.EX2 R22, R22 ;  /* 0x0000001600167308 */ /* 0x000fe20000000800 */
[----:B------:R-:W-:-:S02]  /*6530*/  FMNMX.FTZ R35, R40, R33, !PT ;  /* 0x0000002128237209 */ /* 0x000fc40007810000 */
[----:B------:R-:W-:Y:S02]  /*6540*/  ISETP.GT.AND P5, PT, R15, 0x51, P2 ;  /* 0x000000510f00780c */ /* 0x000fe400017a4270 */
[----:B------:R-:W-:Y:S02]  /*6550*/  FSEL R154, R63, -INF , !P3 ;  /* 0xff8000003f9a7808 */ /* 0x000fe40005800000 */
[----:B------:R-:W-:Y:S01]  /*6560*/  ISETP.LT.OR P4, PT, R11, 0x51, P4 ;  /* 0x000000510b00780c */ /* 0x000fe20002781670 */
[----:B------:R0:W-:Y:S01]  /*6570*/  MUFU.EX2 R33, R48 ;  /* 0x0000003000217308 */ /* 0x0001e20000000800 */
[----:B------:R-:W-:Y:S02]  /*6580*/  FMNMX.FTZ R35, R62, R35, !PT ;  /* 0x000000233e237209 */ /* 0x000fe40007810000 */
[----:B------:R-:W-:Y:S02]  /*6590*/  ISETP.GT.AND P3, PT, R15, 0x58, P2 ;  /* 0x000000580f00780c */ /* 0x000fe40001764270 */
[----:B------:R-:W-:-:S02]  /*65a0*/  ISETP.LT.OR P5, PT, R11, 0x52, P5 ;  /* 0x000000520b00780c */ /* 0x000fc40002fa1670 */
[----:B------:R-:W-:Y:S01]  /*65b0*/  FSEL R66, R66, -INF , !P4 ;  /* 0xff80000042427808 */ /* 0x000fe20006000000 */
[----:B------:R-:W-:Y:S01]  /*65c0*/  MUFU.EX2 R24, R24 ;  /* 0x0000001800187308 */ /* 0x000fe20000000800 */
[----:B------:R-:W-:Y:S01]  /*65d0*/  FMNMX.FTZ R35, R154, R35, !PT ;  /* 0x000000239a237209 */ /* 0x000fe20007810000 */
[----:B0-----:R-:W-:Y:S01]  /*65e0*/  FFMA.FTZ R48, R120, R7, -R19 ;  /* 0x0000000778307223 */ /* 0x001fe20000010813 */
        /* <DEDUP_REMOVED lines=13> */
[----:B------:R0:W-:Y:S01]  /*66c0*/  MUFU.EX2 R35, R52 ;  /* 0x0000003400237308 */ /* 0x0001e20000000800 */
[----:B------:R-:W-:Y:S02]  /*66d0*/  FMNMX.FTZ R44, R70, R37, !PT ;  /* 0x00000025462c7209 */ /* 0x000fe40007810000 */
[----:B------:R-:W-:Y:S02]  /*66e0*/  ISETP.GT.AND P4, PT, R15, 0x68, P2 ;  /* 0x000000680f00780c */ /* 0x000fe40001784270 */
[----:B------:R-:W-:Y:S02]  /*66f0*/  ISETP.LT.OR P3, PT, R11, 0x62, P3 ;  /* 0x000000620b00780c */ /* 0x000fe40001f61670 */
[----:B------:R-:W-:Y:S01]  /*6700*/  FSEL R74, R74, -INF , !P5 ;  /* 0xff8000004a4a7808 */ /* 0x000fe20006800000 */
[----:B------:R-:W-:Y:S01]  /*6710*/  MUFU.EX2 R39, R39 ;  /* 0x0000002700277308 */ /* 0x000fe20000000800 */
[----:B------:R-:W-:Y:S01]  /*6720*/  FMNMX.FTZ R37, R71, R44, !PT ;  /* 0x0000002c47257209 */ /* 0x000fe20007810000 */
[-CC-:B0-----:R-:W-:Y:S01]  /*6730*/  FFMA.FTZ R52, R122, R7.reuse, -R19.reuse ;  /* 0x000000077a347223 */ /* 0x181fe20000010813 */
[----:B------:R-:W-:Y:S01]  /*6740*/  ISETP.GT.AND P5, PT, R15, 0x69, P2 ;  /* 0x000000690f00780c */ /* 0x000fe200017a4270 */
[----:B------:R-:W-:Y:S01]  /*6750*/  FFMA.FTZ R122, R84, R7, -R19 ;  /* 0x00000007547a7223 */ /* 0x000fe20000010813 */
        /* <DEDUP_REMOVED lines=12> */
[----:B------:R-:W-:Y:S01]  /*6820*/  MUFU.EX2 R45, R45 ;  /* 0x0000002d002d7308 */ /* 0x000fe20000000800 */
[----:B------:R-:W-:Y:S02]  /*6830*/  FMNMX.FTZ R37, R78, R37, !PT ;  /* 0x000000254e257209 */ /* 0x000fe40007810000 */
[----:B------:R-:W-:Y:S02]  /*6840*/  ISETP.GT.AND P5, PT, R15, 0x78, P2 ;  /* 0x000000780f00780c */ /* 0x000fe400017a4270 */
[----:B------:R-:W-:-:S02]  /*6850*/  ISETP.LT.OR P4, PT, R11, 0x72, P4 ;  /* 0x000000720b00780c */ /* 0x000fc40002781670 */
[----:B------:R-:W-:Y:S01]  /*6860*/  FSEL R82, R82, -INF , !P3 ;  /* 0xff80000052527808 */ /* 0x000fe20005800000 */
[----:B------:R-:W-:Y:S01]  /*6870*/  MUFU.EX2 R68, R68 ;  /* 0x0000004400447308 */ /* 0x000fe20000000800 */
[----:B------:R-:W-:Y:S02]  /*6880*/  FMNMX.FTZ R37, R120, R37, !PT ;  /* 0x0000002578257209 */ /* 0x000fe40007810000 */
[----:B------:R-:W-:Y:S02]  /*6890*/  ISETP.GT.AND P2, PT, R15, 0x79, P2 ;  /* 0x000000790f00780c */ /* 0x000fe40001744270 */
[----:B------:R-:W-:Y:S02]  /*68a0*/  ISETP.LT.OR P5, PT, R11, 0x79, P5 ;  /* 0x000000790b00780c */ /* 0x000fe40002fa1670 */
[----:B------:R-:W-:Y:S01]  /*68b0*/  FSEL R83, R83, -INF , !P4 ;  /* 0xff80000053537808 */ /* 0x000fe20006000000 */
[----:B------:R0:W1:Y:S01]  /*68c0*/  MUFU.EX2 R15, R56 ;  /* 0x00000038000f7308 */ /* 0x0000620000000800 */
[----:B------:R-:W-:-:S02]  /*68d0*/  FMNMX.FTZ R44, R82, R37, !PT ;  /* 0x00000025522c7209 */ /* 0x000fc40007810000 */
[----:B------:R-:W-:Y:S01]  /*68e0*/  ISETP.LT.OR P2, PT, R11, 0x7a, P2 ;  /* 0x0000007a0b00780c */ /* 0x000fe20001741670 */
[-CC-:B------:R-:W-:Y:S01]  /*68f0*/  FFMA.FTZ R11, R60, R7.reuse, -R19.reuse ;  /* 0x000000073c0b7223 */ /* 0x180fe20000010813 */
[----:B------:R-:W-:Y:S01]  /*6900*/  FSEL R86, R86, -INF , !P5 ;  /* 0xff80000056567808 */ /* 0x000fe20006800000 */
[-CC-:B------:R-:W-:Y:S01]  /*6910*/  FFMA.FTZ R60, R126, R7.reuse, -R19.reuse ;  /* 0x000000077e3c7223 */ /* 0x180fe20000010813 */
[----:B------:R-:W-:Y:S01]  /*6920*/  FMNMX.FTZ R37, R83, R44, !PT ;  /* 0x0000002c53257209 */ /* 0x000fe20007810000 */
[-CC-:B------:R-:W-:Y:S01]  /*6930*/  FFMA.FTZ R126, R76, R7.reuse, -R19.reuse ;  /* 0x000000074c7e7223 */ /* 0x180fe20000010813 */
[----:B------:R-:W-:Y:S01]  /*6940*/  FSEL R87, R87, -INF , !P2 ;  /* 0xff80000057577808 */ /* 0x000fe20005000000 */
[--C-:B0-----:R-:W-:Y:S01]  /*6950*/  FFMA.FTZ R56, R124, R7, -R19.reuse ;  /* 0x000000077c387223 */ /* 0x101fe20000010813 */
[----:B------:R-:W-:Y:S01]  /*6960*/  FMNMX.FTZ R44, R86, R37, !PT ;  /* 0x00000025562c7209 */ /* 0x000fe20007810000 */
[-CC-:B------:R-:W-:Y:S01]  /*6970*/  FFMA.FTZ R37, R64, R7.reuse, -R19.reuse ;  /* 0x0000000740257223 */ /* 0x180fe20000010813 */
[-CC-:B------:R-:W-:Y:S01]  /*6980*/  FFMA.FTZ R64, R128, R7.reuse, -R19.reuse ;  /* 0x0000000780407223 */ /* 0x180fe20000010813 */
[----:B------:R-:W-:Y:S01]  /*6990*/  FFMA.FTZ R124, R72, R7, -R19 ;  /* 0x00000007487c7223 */ /* 0x000fe20000010813 */
[----:B------:R-:W-:Y:S01]  /*69a0*/  FMNMX.FTZ R44, R87, R44, !PT ;  /* 0x0000002c572c7209 */ /* 0x000fe20007810000 */
[----:B------:R-:W-:Y:S01]  /*69b0*/  MUFU.EX2 R11, R11 ;  /* 0x0000000b000b7308 */ /* 0x000fe20000000800 */
[----:B-1----:R-:W-:-:S03]  /*69c0*/  F2FP.BF16.F32.PACK_AB R132, R52, R15 ;  /* 0x0000000f3484723e */ /* 0x002fc600000010ff */
[----:B------:R-:W0:Y:S04]  /*69d0*/  SHFL.BFLY PT, R41, R44, 0x2, 0x1f ;  /* 0x0c401f002c297f89 */ /* 0x000e2800000e0000 */
[----:B------:R-:W1:Y:S08]  /*69e0*/  MUFU.EX2 R56, R56 ;  /* 0x0000003800387308 */ /* 0x000e700000000800 */
[----:B------:R-:W-:Y:S08]  /*69f0*/  MUFU.EX2 R37, R37 ;  /* 0x0000002500257308 */ /* 0x000ff00000000800 */
[----:B------:R-:W2:Y:S01]  /*6a00*/  MUFU.EX2 R60, R60 ;  /* 0x0000003c003c7308 */ /* 0x000ea20000000800 */
[----:B-1----:R-:W-:-:S02]  /*6a10*/  F2FP.BF16.F32.PACK_AB R134, R56, R11 ;  /* 0x0000000b3886723e */ /* 0x002fc400000010ff */
[----:B0-----:R-:W-:Y:S01]  /*6a20*/  FMNMX.FTZ R47, R44, R41, !PT ;  /* 0x000000292c2f7209 */ /* 0x001fe20007810000 */
[----:B------:R-:W-:-:S04]  /*6a30*/  FFMA.FTZ R41, R130, R7, -R19 ;  /* 0x0000000782297223 */ /* 0x000fc80000010813 */
[----:B------:R-:W0:Y:S01]  /*6a40*/  MUFU.EX2 R64, R64 ;  /* 0x0000004000407308 */ /* 0x000e220000000800 */
[----:B------:R-:W1:Y:S07]  /*6a50*/  SHFL.BFLY PT, R44, R47, 0x1, 0x1f ;  /* 0x0c201f002f2c7f89 */ /* 0x000e6e00000e0000 */
[----:B------:R-:W-:Y:S01]  /*6a60*/  MUFU.EX2 R124, R124 ;  /* 0x0000007c007c7308 */ /* 0x000fe20000000800 */
[----:B--2---:R-:W-:-:S07]  /*6a70*/  F2FP.BF16.F32.PACK_AB R128, R60, R37 ;  /* 0x000000253c80723e */ /* 0x004fce00000010ff */
[----:B------:R-:W-:Y:S01]  /*6a80*/  MUFU.EX2 R41, R41 ;  /* 0x0000002900297308 */ /* 0x000fe20000000800 */
[----:B0-----:R-:W-:-:S07]  /*6a90*/  F2FP.BF16.F32.PACK_AB R130, R64, R39 ;  /* 0x000000274082723e */ /* 0x001fce00000010ff */
[----:B------:R-:W-:Y:S01]  /*6aa0*/  MUFU.EX2 R126, R126 ;  /* 0x0000007e007e7308 */ /* 0x000fe20000000800 */
[----:B-1----:R-:W-:Y:S01]  /*6ab0*/  FMNMX.FTZ R44, R47, R44, !PT ;  /* 0x0000002c2f2c7209 */ /* 0x002fe20007810000 */
[-C--:B------:R-:W-:Y:S01]  /*6ac0*/  FFMA.FTZ R47, R136, R7.reuse, -R19 ;  /* 0x00000007882f7223 */ /* 0x080fe20000010813 */
[----:B------:R-:W-:Y:S01]  /*6ad0*/  FMUL.FTZ R19, R6, R7 ;  /* 0x0000000706137220 */ /* 0x000fe20000410000 */
[----:B------:R-:W-:Y:S02]  /*6ae0*/  F2FP.BF16.F32.PACK_AB R136, R28, R33 ;  /* 0x000000211c88723e */ /* 0x000fe400000010ff */
[C---:B------:R-:W-:Y:S01]  /*6af0*/  FMUL.FTZ R51, R44.reuse, R7 ;  /* 0x000000072c337220 */ /* 0x040fe20000410000 */
[----:B------:R-:W-:Y:S01]  /*6b00*/  FSETP.NEU.FTZ.AND P2, PT, R44, -INF , PT ;  /* 0xff8000002c00780b */ /* 0x000fe20003f5d000 */
[----:B------:R-:W-:Y:S03]  /*6b10*/  MUFU.EX2 R122, R122 ;  /* 0x0000007a007a7308 */ /* 0x000fe60000000800 */
        /* <DEDUP_REMOVED lines=18> */
[----:B0-----:R-:W-:Y:S01]  /*6c40*/  FFMA.FTZ R46, R19, R5, R148 ;  /* 0x00000005132e7223 */ /* 0x001fe20000010094 */
[----:B------:R-:W-:Y:S01]  /*6c50*/  MUFU.EX2 R149, R149 ;  /* 0x0000009500957308 */ /* 0x000fe20000000800 */
[-CC-:B------:R-:W-:Y:S01]  /*6c60*/  FFMA.FTZ R133, R58, R7.reuse, -R51.reuse ;  /* 0x000000073a857223 */ /* 0x180fe20000010833 */
[C---:B------:R-:W-:Y:S01]  /*6c70*/  F2FP.BF16.F32.PACK_AB R148, R21.reuse, R148 ;  /* 0x000000941594723e */ /* 0x040fe200000010ff */
[----:B------:R-:W-:Y:S01]  /*6c80*/  FADD.FTZ R5, R21, R46 ;  /* 0x0000002e15057221 */ /* 0x000fe20000010000 */
[-CC-:B------:R-:W-:Y:S01]  /*6c90*/  FFMA.FTZ R40, R40, R7.reuse, -R51.reuse ;  /* 0x0000000728287223 */ /* 0x180fe20000010833 */
[----:B------:R-:W-:Y:S01]  /*6ca0*/  FFMA.FTZ R135, R62, R7, -R51 ;  /* 0x000000073e877223 */ /* 0x000fe20000010833 */
[----:B------:R-:W-:Y:S01]  /*6cb0*/  F2FP.BF16.F32.PACK_AB R146, R18, R27 ;  /* 0x0000001b1292723e */ /* 0x000fe200000010ff */
[----:B------:R-:W-:Y:S01]  /*6cc0*/  FADD.FTZ R46, R150, R5 ;  /* 0x00000005962e7221 */ /* 0x000fe20000010000 */
[----:B------:R-:W-:Y:S01]  /*6cd0*/  FSEL R5, R44, RZ, P2 ;  /* 0x000000ff2c057208 */ /* 0x000fe20001000000 */
[----:B------:R-:W-:Y:S01]  /*6ce0*/  MUFU.EX2 R151, R151 ;  /* 0x0000009700977308 */ /* 0x000fe20000000800 */
[----:B------:R-:W-:Y:S01]  /*6cf0*/  F2FP.BF16.F32.PACK_AB R140, R22, R29 ;  /* 0x0000001d168c723e */ /* 0x000fe200000010ff */
[----:B------:R-:W-:Y:S01]  /*6d00*/  FADD.FTZ R50, R23, R46 ;  /* 0x0000002e17327221 */ /* 0x000fe20000010000 */
[-CC-:B------:R-:W-:Y:S01]  /*6d10*/  FFMA.FTZ R46, R36, R7.reuse, -R51.reuse ;  /* 0x00000007242e7223 */ /* 0x180fe20000010833 */
[----:B------:R-:W-:Y:S01]  /*6d20*/  FADD.FTZ R36, -R5, R10 ;  /* 0x0000000a05247221 */ /* 0x000fe20000010100 */
[-CC-:B------:R-:W-:Y:S01]  /*6d30*/  FFMA.FTZ R129, R66, R7.reuse, -R51.reuse ;  /* 0x0000000742817223 */ /* 0x180fe20000010833 */
[----:B------:R-:W-:Y:S01]  /*6d40*/  FADD.FTZ R49, R25, R50 ;  /* 0x0000003219317221 */ /* 0x000fe20000010000 */
[-C--:B------:R-:W-:Y:S01]  /*6d50*/  FFMA.FTZ R131, R70, R7.reuse, -R51 ;  /* 0x0000000746837223 */ /* 0x080fe20000010833 */
[-C--:B------:R-:W-:Y:S01]  /*6d60*/  FMUL.FTZ R36, R36, R7.reuse ;  /* 0x0000000724247220 */ /* 0x080fe20000410000 */
[----:B------:R0:W-:Y:S01]  /*6d70*/  MUFU.EX2 R10, R46 ;  /* 0x0000002e000a7308 */ /* 0x0001e20000000800 */
[----:B------:R-:W-:Y:S01]  /*6d80*/  FADD.FTZ R50, R20, R49 ;  /* 0x0000003114327221 */ /* 0x000fe20000010000 */
[-CC-:B------:R-:W-:Y:S01]  /*6d90*/  FFMA.FTZ R71, R71, R7.reuse, -R51.reuse ;  /* 0x0000000747477223 */ /* 0x180fe20000010833 */
[--C-:B------:R-:W-:Y:S01]  /*6da0*/  FFMA.FTZ R125, R74, R7, -R51.reuse ;  /* 0x000000074a7d7223 */ /* 0x100fe20000010833 */
[----:B------:R-:W-:Y:S01]  /*6db0*/  F2FP.BF16.F32.PACK_AB R144, R20, R25 ;  /* 0x000000191490723e */ /* 0x000fe200000010ff */
[----:B------:R-:W-:Y:S01]  /*6dc0*/  FADD.FTZ R5, R27, R50 ;  /* 0x000000321b057221 */ /* 0x000fe20000010000 */
[-CC-:B------:R-:W-:Y:S01]  /*6dd0*/  FFMA.FTZ R75, R75, R7.reuse, -R51.reuse ;  /* 0x000000074b4b7223 */ /* 0x180fe20000010833 */
[-C--:B------:R-:W-:Y:S01]  /*6de0*/  FFMA.FTZ R78, R78, R7.reuse, -R51 ;  /* 0x000000074e4e7223 */ /* 0x080fe20000010833 */
[----:B------:R-:W1:Y:S01]  /*6df0*/  MUFU.EX2 R49, R36 ;  /* 0x0000002400317308 */ /* 0x000e620000000800 */
[----:B------:R-:W-:Y:S01]  /*6e00*/  FADD.FTZ R50, R18, R5 ;  /* 0x0000000512327221 */ /* 0x000fe20000010000 */
[-CC-:B------:R-:W-:Y:S01]  /*6e10*/  FFMA.FTZ R82, R82, R7.reuse, -R51.reuse ;  /* 0x0000000752527223 */ /* 0x180fe20000010833 */
[-CC-:B------:R-:W-:Y:S01]  /*6e20*/  FFMA.FTZ R83, R83, R7.reuse, -R51.reuse ;  /* 0x0000000753537223 */ /* 0x180fe20000010833 */
[----:B------:R-:W-:Y:S01]  /*6e30*/  FFMA.FTZ R86, R86, R7, -R51 ;  /* 0x0000000756567223 */ /* 0x000fe20000010833 */
[----:B------:R-:W-:Y:S01]  /*6e40*/  FADD.FTZ R5, R29, R50 ;  /* 0x000000321d057221 */ /* 0x000fe20000010000 */
[----:B------:R-:W-:Y:S01]  /*6e50*/  @!P1 LEA R50, R53, UR38, 0x3 ;  /* 0x0000002635329c11 */ /* 0x000fe2000f8e18ff */
[----:B------:R-:W-:Y:S01]  /*6e60*/  FMUL.FTZ R88, R88, R19 ;  /* 0x0000001358587220 */ /* 0x000fe20000410000 */
[----:B------:R-:W2:Y:S01]  /*6e70*/  MUFU.EX2 R26, R26 ;  /* 0x0000001a001a7308 */ /* 0x000ea20000000800 */
[----:B0-----:R-:W-:Y:S01]  /*6e80*/  FADD.FTZ R46, R22, R5 ;  /* 0x00000005162e7221 */ /* 0x001fe20000010000 */
[----:B------:R-:W-:Y:S01]  /*6e90*/  ISETP.GT.AND P2, PT, R9, UR26, PT ;  /* 0x0000001a09007c0c */ /* 0x000fe2000bf44270 */
[----:B------:R-:W-:Y:S01]  /*6ea0*/  @!P1 VIADD R50, R50, 0x16860 ;  /* 0x0001686032329836 */ /* 0x000fe20000000000 */
[----:B------:R-:W-:Y:S01]  /*6eb0*/  F2FP.BF16.F32.PACK_AB R150, R23, R150 ;  /* 0x000000961796723e */ /* 0x000fe200000010ff */
[----:B------:R-:W-:Y:S01]  /*6ec0*/  FADD.FTZ R5, R31, R46 ;  /* 0x0000002e1f057221 */ /* 0x000fe20000010000 */
[C---:B------:R-:W-:Y:S01]  /*6ed0*/  F2FP.BF16.F32.PACK_AB R142, R24.reuse, R31 ;  /* 0x0000001f188e723e */ /* 0x040fe200000010ff */
[----:B------:R-:W-:Y:S01]  /*6ee0*/  FMUL.FTZ R89, R89, R19 ;  /* 0x0000001359597220 */ /* 0x000fe20000410000 */
[----:B------:R-:W-:Y:S01]  /*6ef0*/  @!P1 PRMT R46, RZ, 0x654, R50 ;  /* 0x00000654ff2e9816 */ /* 0x000fe20000000032 */
[----:B------:R-:W0:Y:S01]  /*6f00*/  MUFU.EX2 R145, R145 ;  /* 0x0000009100917308 */ /* 0x000e220000000800 */
[----:B------:R-:W-:Y:S01]  /*6f10*/  FADD.FTZ R50, R24, R5 ;  /* 0x0000000518327221 */ /* 0x000fe20000010000 */
[----:B------:R-:W-:Y:S01]  /*6f20*/  F2FP.BF16.F32.PACK_AB R138, R48, R35 ;  /* 0x00000023308a723e */ /* 0x000fe200000010ff */
[----:B------:R1:W-:Y:S01]  /*6f30*/  @!P1 SYNCS.ARRIVE.TRANS64.RED.A1T0 RZ, [R46+URZ], RZ ;  /* 0x000000ff2eff99a7 */ /* 0x0003e2000810043f */
[-C--:B------:R-:W-:Y:S01]  /*6f40*/  FMUL.FTZ R92, R92, R19.reuse ;  /* 0x000000135c5c7220 */ /* 0x080fe20000410000 */
[----:B------:R-:W-:Y:S01]  /*6f50*/  FADD.FTZ R5, R33, R50 ;  /* 0x0000003221057221 */ /* 0x000fe20000010000 */
[-C--:B------:R-:W-:Y:S01]  /*6f60*/  FMUL.FTZ R93, R93, R19.reuse ;  /* 0x000000135d5d7220 */ /* 0x080fe20000410000 */
[-C--:B------:R-:W-:Y:S01]  /*6f70*/  FMUL.FTZ R96, R96, R19.reuse ;  /* 0x0000001360607220 */ /* 0x080fe20000410000 */
[----:B------:R-:W3:Y:S01]  /*6f80*/  MUFU.EX2 R30, R30 ;  /* 0x0000001e001e7308 */ /* 0x000ee20000000800 */
[----:B------:R-:W-:Y:S01]  /*6f90*/  FADD.FTZ R50, R28, R5 ;  /* 0x000000051c327221 */ /* 0x000fe20000010000 */
[----:B------:R-:W-:Y:S01]  /*6fa0*/  FMUL.FTZ R97, R97, R19 ;  /* 0x0000001361617220 */ /* 0x000fe20000410000 */
[----:B-1----:R-:W-:Y:S01]  /*6fb0*/  FFMA.FTZ R46, R49, R4, R6 ;  /* 0x00000004312e7223 */ /* 0x002fe20000010006 */
[----:B------:R-:W-:Y:S01]  /*6fc0*/  FFMA.FTZ R4, R154, R7, -R51 ;  /* 0x000000079a047223 */ /* 0x000fe20000010833 */
[----:B------:R-:W-:Y:S01]  /*6fd0*/  FADD.FTZ R53, R35, R50 ;  /* 0x0000003223357221 */ /* 0x000fe20000010000 */
[-C--:B------:R-:W-:Y:S01]  /*6fe0*/  FMUL.FTZ R100, R100, R19.reuse ;  /* 0x0000001364647220 */ /* 0x080fe20000410000 */
[C---:B------:R-:W-:Y:S01]  /*6ff0*/  FADD.FTZ R46, R149.reuse, R46 ;  /* 0x0000002e952e7221 */ /* 0x040fe20000010000 */
[----:B------:R-:W1:Y:S01]  /*7000*/  MUFU.EX2 R147, R147 ;  /* 0x0000009300937308 */ /* 0x000e620000000800 */
[----:B------:R-:W-:Y:S01]  /*7010*/  FADD.FTZ R50, R48, R53 ;  /* 0x0000003530327221 */ /* 0x000fe20000010000 */
[----:B------:R-:W-:Y:S01]  /*7020*/  F2FP.BF16.F32.PACK_AB R149, R149, R6 ;  /* 0x000000069595723e */ /* 0x000fe200000010ff */
[----:B------:R-:W-:Y:S01]  /*7030*/  FADD.FTZ R5, R151, R46 ;  /* 0x0000002e97057221 */ /* 0x000fe20000010000 */
[-C--:B------:R-:W-:Y:S01]  /*7040*/  FMUL.FTZ R101, R101, R19.reuse ;  /* 0x0000001365657220 */ /* 0x080fe20000410000 */
[----:B------:R-:W-:Y:S01]  /*7050*/  FADD.FTZ R53, R15, R50 ;  /* 0x000000320f357221 */ /* 0x000fe20000010000 */
[-C--:B------:R-:W-:Y:S01]  /*7060*/  FMUL.FTZ R104, R104, R19.reuse ;  /* 0x0000001368687220 */ /* 0x080fe20000410000 */
[----:B--2---:R-:W-:Y:S01]  /*7070*/  FADD.FTZ R46, R26, R5 ;  /* 0x000000051a2e7221 */ /* 0x004fe20000010000 */
[----:B------:R-:W2:Y:S01]  /*7080*/  MUFU.EX2 R34, R34 ;  /* 0x0000002200227308 */ /* 0x000ea20000000800 */
[----:B------:R-:W-:Y:S01]  /*7090*/  FADD.FTZ R54, R52, R53 ;  /* 0x0000003534367221 */ /* 0x000fe20000010000 */
[----:B------:R-:W-:Y:S01]  /*70a0*/  FMUL.FTZ R105, R105, R19 ;  /* 0x0000001369697220 */ /* 0x000fe20000410000 */
[----:B0-----:R-:W-:Y:S01]  /*70b0*/  FADD.FTZ R5, R145, R46 ;  /* 0x0000002e91057221 */ /* 0x001fe20000010000 */
[----:B------:R-:W-:Y:S01]  /*70c0*/  FFMA.FTZ R46, R120, R7, -R51 ;  /* 0x00000007782e7223 */ /* 0x000fe20000010833 */
[----:B------:R-:W-:Y:S01]  /*70d0*/  FADD.FTZ R53, R11, R54 ;  /* 0x000000360b357221 */ /* 0x000fe20000010000 */
[----:B------:R-:W-:Y:S01]  /*70e0*/  F2FP.BF16.F32.PACK_AB R120, R68, R45 ;  /* 0x0000002d4478723e */ /* 0x000fe200000010ff */
[----:B---3--:R-:W-:Y:S01]  /*70f0*/  FADD.FTZ R50, R30, R5 ;  /* 0x000000051e327221 */ /* 0x008fe20000010000 */
[----:B------:R-:W0:Y:S01]  /*7100*/  MUFU.EX2 R141, R141 ;  /* 0x0000008d008d7308 */ /* 0x000e220000000800 */
[----:B------:R-:W-:Y:S01]  /*7110*/  FADD.FTZ R54, R56, R53 ;  /* 0x0000003538367221 */ /* 0x000fe20000010000 */
[-C--:B------:R-:W-:Y:S01]  /*7120*/  FMUL.FTZ R108, R108, R19.reuse ;  /* 0x000000136c6c7220 */ /* 0x080fe20000410000 */
[----:B-1----:R-:W-:Y:S01]  /*7130*/  FADD.FTZ R5, R147, R50 ;  /* 0x0000003293057221 */ /* 0x002fe20000010000 */
[-C--:B------:R-:W-:Y:S01]  /*7140*/  FMUL.FTZ R109, R109, R19.reuse ;  /* 0x000000136d6d7220 */ /* 0x080fe20000410000 */
[----:B------:R-:W-:Y:S01]  /*7150*/  FADD.FTZ R53, R37, R54 ;  /* 0x0000003625357221 */ /* 0x000fe20000010000 */
[-C--:B------:R-:W-:Y:S01]  /*7160*/  FMUL.FTZ R112, R112, R19.reuse ;  /* 0x0000001370707220 */ /* 0x080fe20000410000 */
[-C--:B------:R-:W-:Y:S01]  /*7170*/  FMUL.FTZ R113, R113, R19.reuse ;  /* 0x0000001371717220 */ /* 0x080fe20000410000 */
[----:B------:R-:W1:Y:S01]  /*7180*/  MUFU.EX2 R38, R38 ;  /* 0x0000002600267308 */ /* 0x000e620000000800 */
[----:B--2---:R-:W-:Y:S01]  /*7190*/  FADD.FTZ R50, R34, R5 ;  /* 0x0000000522327221 */ /* 0x004fe20000010000 */
[----:B------:R-:W-:Y:S01]  /*71a0*/  FADD.FTZ R54, R60, R53 ;  /* 0x000000353c367221 */ /* 0x000fe20000010000 */
[-C--:B------:R-:W-:Y:S01]  /*71b0*/  FMUL.FTZ R116, R116, R19.reuse ;  /* 0x0000001374747220 */ /* 0x080fe20000410000 */
[----:B------:R-:W-:Y:S01]  /*71c0*/  FMUL.FTZ R117, R117, R19 ;  /* 0x0000001375757220 */ /* 0x000fe20000410000 */
[----:B------:R-:W-:Y:S01]  /*71d0*/  F2FP.BF16.F32.PACK_AB R151, R26, R151 ;  /* 0x000000971a97723e */ /* 0x000fe200000010ff */
[----:B------:R-:W-:Y:S01]  /*71e0*/  FADD.FTZ R21, R39, R54 ;  /* 0x0000003627157221 */ /* 0x000fe20000010000 */
[----:B------:R-:W-:Y:S01]  /*71f0*/  F2FP.BF16.F32.PACK_AB R145, R30, R145 ;  /* 0x000000911e91723e */ /* 0x000fe200000010ff */
[----:B------:R-:W2:Y:S01]  /*7200*/  MUFU.EX2 R143, R143 ;  /* 0x0000008f008f7308 */ /* 0x000ea20000000800 */
[----:B0-----:R-:W-:Y:S01]  /*7210*/  FADD.FTZ R5, R141, R50 ;  /* 0x000000328d057221 */ /* 0x001fe20000010000 */
[----:B------:R-:W-:Y:S01]  /*7220*/  FADD.FTZ R21, R64, R21 ;  /* 0x0000001540157221 */ /* 0x000fe20000010000 */
[----:B------:R-:W-:Y:S01]  /*7230*/  F2FP.BF16.F32.PACK_AB R147, R34, R147 ;  /* 0x000000932293723e */ /* 0x000fe200000010ff */
[----:B------:R-:W-:-:S02]  /*7240*/  VIADD R9, R9, 0xffffffff ;  /* 0xffffffff09097836 */ /* 0x000fc40000000000 */
[----:B------:R-:W-:Y:S01]  /*7250*/  FMUL.FTZ R90, R90, R49 ;  /* 0x000000315a5a7220 */ /* 0x000fe20000410000 */
[----:B------:R-:W-:Y:S01]  /*7260*/  FADD.FTZ R22, R124, R21 ;  /* 0x000000157c167221 */ /* 0x000fe20000010000 */
[C---:B------:R-:W-:Y:S01]  /*7270*/  F2FP.BF16.F32.PACK_AB R124, R41.reuse, R124 ;  /* 0x0000007c297c723e */ /* 0x040fe200000010ff */
[----:B------:R-:W0:Y:S01]  /*7280*/  MUFU.EX2 R42, R42 ;  /* 0x0000002a002a7308 */ /* 0x000e220000000800 */
[C---:B-1----:R-:W-:Y:S01]  /*7290*/  FADD.FTZ R50, R38.reuse, R5 ;  /* 0x0000000526327221 */ /* 0x042fe20000010000 */
[----:B------:R-:W-:Y:S01]  /*72a0*/  FADD.FTZ R21, R41, R22 ;  /* 0x0000001629157221 */ /* 0x000fe20000010000 */
[----:B------:R-:W-:Y:S01]  /*72b0*/  F2FP.BF16.F32.PACK_AB R141, R38, R141 ;  /* 0x0000008d268d723e */ /* 0x000fe200000010ff */
[-C--:B------:R-:W-:Y:S01]  /*72c0*/  FMUL.FTZ R91, R91, R49.reuse ;  /* 0x000000315b5b7220 */ /* 0x080fe20000410000 */
[-C--:B------:R-:W-:Y:S01]  /*72d0*/  FMUL.FTZ R94, R94, R49.reuse ;  /* 0x000000315e5e7220 */ /* 0x080fe20000410000 */
[----:B------:R-:W-:Y:S01]  /*72e0*/  FADD.FTZ R22, R126, R21 ;  /* 0x000000157e167221 */ /* 0x000fe20000010000 */
[----:B------:R-:W-:Y:S01]  /*72f0*/  F2FP.BF16.F32.PACK_AB R126, R43, R126 ;  /* 0x0000007e2b7e723e */ /* 0x000fe200000010ff */
[----:B------:R-:W1:Y:S01]  /*7300*/  MUFU.EX2 R137, R137 ;  /* 0x0000008900897308 */ /* 0x000e620000000800 */
[----:B--2---:R-:W-:Y:S01]  /*7310*/  FADD.FTZ R5, R143, R50 ;  /* 0x000000328f057221 */ /* 0x004fe20000010000 */
[----:B------:R-:W-:Y:S01]  /*7320*/  FADD.FTZ R22, R43, R22 ;  /* 0x000000162b167221 */ /* 0x000fe20000010000 */
[-C--:B------:R-:W-:Y:S01]  /*7330*/  FMUL.FTZ R95, R95, R49.reuse ;  /* 0x000000315f5f7220 */ /* 0x080fe20000410000 */
[-C--:B------:R-:W-:Y:S01]  /*7340*/  FMUL.FTZ R98, R98, R49.reuse ;  /* 0x0000003162627220 */ /* 0x080fe20000410000 */
[-C--:B------:R-:W-:Y:S01]  /*7350*/  FMUL.FTZ R99, R99, R49.reuse ;  /* 0x0000003163637220 */ /* 0x080fe20000410000 */
[----:B------:R-:W-:Y:S01]  /*7360*/  FADD.FTZ R11, R45, R22 ;  /* 0x000000162d0b7221 */ /* 0x000fe20000010000 */
[----:B------:R-:W-:Y:S01]  /*7370*/  FMUL.FTZ R102, R102, R49 ;  /* 0x0000003166667220 */ /* 0x000fe20000410000 */
[----:B------:R-:W2:Y:S01]  /*7380*/  MUFU.EX2 R32, R32 ;  /* 0x0000002000207308 */ /* 0x000ea20000000800 */
[----:B0-----:R-:W-:Y:S01]  /*7390*/  FADD.FTZ R50, R42, R5 ;  /* 0x000000052a327221 */ /* 0x001fe20000010000 */
[----:B------:R-:W-:Y:S01]  /*73a0*/  FADD.FTZ R11, R68, R11 ;  /* 0x0000000b440b7221 */ /* 0x000fe20000010000 */
[----:B------:R-:W-:Y:S01]  /*73b0*/  F2FP.BF16.F32.PACK_AB R143, R42, R143 ;  /* 0x0000008f2a8f723e */ /* 0x000fe200000010ff */
[-C--:B------:R-:W-:Y:S01]  /*73c0*/  FMUL.FTZ R103, R103, R49.reuse ;  /* 0x0000003167677220 */ /* 0x080fe20000410000 */
[-C--:B------:R-:W-:Y:S01]  /*73d0*/  FMUL.FTZ R106, R106, R49.reuse ;  /* 0x000000316a6a7220 */ /* 0x080fe20000410000 */
[----:B------:R-:W-:Y:S01]  /*73e0*/  FADD.FTZ R22, R122, R11 ;  /* 0x0000000b7a167221 */ /* 0x000fe20000010000 */
        /* <DEDUP_REMOVED lines=8> */
[----:B------:R-:W-:Y:S01]  /*7470*/  FMUL.FTZ R119, R119, R49 ;  /* 0x0000003177777220 */ /* 0x000fe20000410000 */
[----:B------:R-:W1:Y:S01]  /*7480*/  MUFU.EX2 R133, R133 ;  /* 0x0000008500857308 */ /* 0x000e620000000800 */
[C---:B--2---:R-:W-:Y:S01]  /*7490*/  FADD.FTZ R18, R32.reuse, R5 ;  /* 0x0000000520127221 */ /* 0x044fe20000010000 */
[----:B------:R-:W-:Y:S01]  /*74a0*/  F2FP.BF16.F32.PACK_AB R137, R32, R137 ;  /* 0x000000892089723e */ /* 0x000fe200000010ff */
[----:B------:R-:W-:-:S05]  /*74b0*/  IMAD.MOV.U32 R6, RZ, RZ, R14 ;  /* 0x000000ffff067224 */ /* 0x000fca00078e000e */
[----:B------:R2:W3:Y:S01]  /*74c0*/  MUFU.EX2 R36, R40 ;  /* 0x0000002800247308 */ /* 0x0004e20000000800 */
[----:B0-----:R-:W-:Y:S01]  /*74d0*/  FADD.FTZ R5, R139, R18 ;  /* 0x000000128b057221 */ /* 0x001fe20000010000 */
[----:B------:R-:W-:-:S03]  /*74e0*/  F2FP.BF16.F32.PACK_AB R139, R10, R139 ;  /* 0x0000008b0a8b723e */ /* 0x000fc600000010ff */
[----:B------:R-:W-:Y:S01]  /*74f0*/  FADD.FTZ R18, R10, R5 ;  /* 0x000000050a127221 */ /* 0x000fe20000010000 */
[----:B------:R-:W-:Y:S02]  /*7500*/  IMAD.MOV.U32 R10, RZ, RZ, R44 ;  /* 0x000000ffff0a7224 */ /* 0x000fe400078e002c */
[----:B------:R-:W0:Y:S01]  /*7510*/  MUFU.EX2 R135, R135 ;  /* 0x0000008700877308 */ /* 0x000e220000000800 */
[-CC-:B--2---:R-:W-:Y:S01]  /*7520*/  FFMA.FTZ R40, R156, R7.reuse, -R51.reuse ;  /* 0x000000079c287223 */ /* 0x184fe20000010833 */
[----:B-1----:R-:W-:Y:S01]  /*7530*/  FADD.FTZ R5, R133, R18 ;  /* 0x0000001285057221 */ /* 0x002fe20000010000 */
[----:B------:R-:W-:-:S05]  /*7540*/  FFMA.FTZ R51, R87, R7, -R51 ;  /* 0x0000000757337223 */ /* 0x000fca0000010833 */
[----:B------:R-:W1:Y:S01]  /*7550*/  MUFU.EX2 R4, R4 ;  /* 0x0000000400047308 */ /* 0x000e620000000800 */
[C---:B---3--:R-:W-:Y:S01]  /*7560*/  FADD.FTZ R18, R36.reuse, R5 ;  /* 0x0000000524127221 */ /* 0x048fe20000010000 */
        /* <DEDUP_REMOVED lines=33> */
[C---:B-1----:R-:W-:Y:S01]  /*7780*/  FADD.FTZ R5, R47.reuse, R22 ;  /* 0x000000162f057221 */ /* 0x042fe20000010000 */
[----:B------:R-:W-:Y:S02]  /*7790*/  F2FP.BF16.F32.PACK_AB R122, R47, R122 ;  /* 0x0000007a2f7a723e */ /* 0x000fe400000010ff */
[C---:B--2---:R-:W-:Y:S01]  /*77a0*/  FADD.FTZ R4, R51.reuse, R18 ;  /* 0x0000001233047221 */ /* 0x044fe20000010000 */
[----:B------:R-:W-:Y:S01]  /*77b0*/  F2FP.BF16.F32.PACK_AB R123, R51, R123 ;  /* 0x0000007b337b723e */ /* 0x000fe200000010ff */
[----:B------:R-:W-:Y:S06]  /*77c0*/  @P2 BRA `(.L_x_12995) ;  /* 0xffffffd000a82947 */ /* 0x000fec000383ffff */
[----:B------:R-:W-:Y:S02]  /*77d0*/  IMAD.MOV.U32 R10, RZ, RZ, R44 ;  /* 0x000000ffff0a7224 */ /* 0x000fe400078e002c */
[----:B------:R-:W-:-:S07]  /*77e0*/  IMAD.MOV.U32 R6, RZ, RZ, R14 ;  /* 0x000000ffff067224 */ /* 0x000fce00078e000e */
.L_x_12978:
[----:B------:R-:W0:Y:S01]  /*77f0*/  S2UR UR6, SR_CTAID.X ;  /* 0x00000000000679c3 */ /* 0x000e220000002500 */
[----:B------:R-:W-:Y:S01]  /*7800*/  ULDC UR7, c[0x0][0x448] ;  /* 0x0001120000077ab9 */ /* 0x000fe20000000800 */
[----:B------:R-:W-:Y:S01]  /*7810*/  IADD3 R11, -R8, 0x1, RZ ;  /* 0x00000001080b7810 */ /* 0x000fe20007ffe1ff */
[----:B------:R-:W-:Y:S01]  /*7820*/  UISETP.NE.AND UP0, UPT, UR7, 0x1, UPT ;  /* 0x000000010700788c */ /* 0x000fe2000bf05270 */
[----:B------:R-:W-:Y:S01]  /*7830*/  ULDC UR14, c[0x0][0x9e4] ;  /* 0x00027900000e7ab9 */ /* 0x000fe20000000800 */
[----:B------:R-:W-:Y:S02]  /*7840*/  UMOV UR10, 0xc0 ;  /* 0x000000c0000a7882 */ /* 0x000fe40000000000 */
[----:B------:R-:W-:Y:S01]  /*7850*/  IMAD R11, R16, UR27, R11 ;  /* 0x0000001b100b7c24 */ /* 0x000fe2000f8e020b */
[----:B------:R-:W-:-:S04]  /*7860*/  UISETP.GE.AND UP1, UPT, UR14, 0x1, UPT ;  /* 0x000000010e00788c */ /* 0x000fc8000bf26270 */
[----:B------:R-:W-:Y:S02]  /*7870*/  R2UR UR11, R11 ;  /* 0x000000000b0b72ca */ /* 0x000fe400000e0000 */
[----:B------:R-:W-:Y:S01]  /*7880*/  PLOP3.LUT P6, PT, PT, PT, UP1, 0x80, 0x0 ;  /* 0x000000000000781c */ /* 0x000fe20003fcf018 */
[----:B------:R-:W-:Y:S01]  /*7890*/  @UP0 ULDC UR15, c[0x0][0x450] ;  /* 0x00011400000f0ab9 */ /* 0x000fe20000000800 */
[----:B0-----:R-:W-:-:S03]  /*78a0*/  UIMAD UR10, UR6, UR10, 0xbf ;  /* 0x000000bf060a74a4 */ /* 0x001fc6000f8e020a */
[----:B------:R-:W-:Y:S02]  /*78b0*/  @UP0 ULDC UR6, c[0x0][0x44c] ;  /* 0x0001130000060ab9 */ /* 0x000fe40000000800 */
[----:B------:R-:W-:-:S04]  /*78c0*/  UIMAD.WIDE.U32 UR6, UR10, UR6, URZ ;  /* 0x000000060a0672a5 */ /* 0x000fc8000f8e003f */
[----:B------:R-:W-:-:S04]  /*78d0*/  @UP0 USHF.R.U32.HI UR10, URZ, UR15, UR7 ;  /* 0x0000000f3f0a0299 */ /* 0x000fc80008011607 */
        /* <DEDUP_REMOVED lines=14> */
.L_x_12997:
[----:B------:R-:W-:-:S11]  /*79c0*/  UISETP.NE.AND UP1, UPT, UR14, 0x1, UPT ;  /* 0x000000010e00788c */ /* 0x000fd6000bf25270 */
[----:B------:R-:W-:Y:S02]  /*79d0*/  @UP1 ULDC.64 UR18, c[0x0][0x9e8] ;  /* 0x00027a0000121ab9 */ /* 0x000fe40000000a00 */
[----:B------:R-:W-:-:S04]  /*79e0*/  UIMAD.WIDE.U32 UR6, UR10, UR18, URZ ;  /* 0x000000120a0672a5 */ /* 0x000fc8000f8e003f */
[----:B------:R-:W-:-:S12]  /*79f0*/  @UP1 USHF.R.U32.HI UR10, URZ, UR19, UR7 ;  /* 0x000000133f0a1299 */ /* 0x000fd80008011607 */
.L_x_12998:
[----:B------:R-:W-:-:S04]  /*7a00*/  UIMAD UR10, UR10, UR14, URZ ;  /* 0x0000000e0a0a72a4 */ /* 0x000fc8000f8e023f */
[----:B------:R-:W-:-:S04]  /*7a10*/  UISETP.LT.AND UP1, UPT, UR11, UR10, UPT ;  /* 0x0000000a0b00728c */ /* 0x000fc8000bf21270 */
[----:B------:R-:W-:-:S12]  /*7a20*/  USEL UR11, UR11, UR10, !UP1 ;  /* 0x0000000a0b0b7287 */ /* 0x000fd8000c800000 */
.L_x_12996:
        /* <DEDUP_REMOVED lines=12> */
.L_x_13008:
        /* <DEDUP_REMOVED lines=9> */
.L_x_13001:
[----:B------:R-:W-:Y:S01]  /*7b80*/  ULEA UR10, UR4, UR38, 0x3 ;  /* 0x00000026040a7291 */ /* 0x000fe2000f8e183f */
[----:B------:R-:W-:-:S05]  /*7b90*/  IMAD.U32 R6, RZ, RZ, UR5 ;  /* 0x00000005ff067e24 */ /* 0x000fca000f8e00ff */
[----:B------:R-:W-:-:S04]  /*7ba0*/  SHF.L.U32 R6, R6, 0x1f, RZ ;  /* 0x0000001f06067819 */ /* 0x000fc800000006ff */
[----:B------:R0:W1:Y:S01]  /*7bb0*/  SYNCS.PHASECHK.TRANS64.TRYWAIT P2, [UR10+0x16830], R6 ;  /* 0x01683006ff0075a7 */ /* 0x000062000804014a */
[----:B------:R-:W-:Y:S05]  /*7bc0*/  @!P0 BRA `(.L_x_13002) ;  /* 0x0000000000048947 */ /* 0x000fea0003800000 */
[----:B------:R-:W-:Y:S01]  /*7bd0*/  BPT.TRAP 0x1 ;  /* 0x000000040000795c */ /* 0x000fe20000300000 */
.L_x_13002:
[----:B-1----:R-:W-:Y:S05]  /*7be0*/  @P2 BRA `(.L_x_13000) ;  /* 0x0000000000082947 */ /* 0x002fea0003800000 */
[----:B------:R-:W1:Y:S02]  /*7bf0*/  SYNCS.PHASECHK.TRANS64.TRYWAIT P2, [UR10+0x16830], R6 ;  /* 0x01683006ff0075a7 */ /* 0x000e64000804014a */
[----:B-1----:R-:W-:Y:S05]  /*7c00*/  @!P2 BRA `(.L_x_13003) ;  /* 0x0000009c008ca947 */ /* 0x002fea0003800000 */
.L_x_13000:
        /* <DEDUP_REMOVED lines=27> */
.L_x_13005:
[----:B------:R-:W-:Y:S01]  /*7dc0*/  ULEA UR10, UR7, UR38, 0x3 ;  /* 0x00000026070a7291 */ /* 0x000fe2000f8e183f */
[----:B------:R-:W-:-:S05]  /*7dd0*/  IMAD.U32 R6, RZ, RZ, UR26 ;  /* 0x0000001aff067e24 */ /* 0x000fca000f8e00ff */
[----:B------:R-:W-:-:S04]  /*7de0*/  SHF.L.U32 R6, R6, 0x1f, RZ ;  /* 0x0000001f06067819 */ /* 0x000fc800000006ff */
[----:B------:R0:W1:Y:S01]  /*7df0*/  SYNCS.PHASECHK.TRANS64.TRYWAIT P2, [UR10+0x16850], R6 ;  /* 0x01685006ff0075a7 */ /* 0x000062000804014a */
[----:B------:R-:W-:Y:S05]  /*7e00*/  @!P0 BRA `(.L_x_13006) ;  /* 0x0000000000048947 */ /* 0x000fea0003800000 */
[----:B------:R-:W-:Y:S01]  /*7e10*/  BPT.TRAP 0x1 ;  /* 0x000000040000795c */ /* 0x000fe20000300000 */
.L_x_13006:
[----:B-1----:R-:W-:Y:S05]  /*7e20*/  @P2 BRA `(.L_x_13004) ;  /* 0x0000000000082947 */ /* 0x002fea0003800000 */
[----:B------:R-:W1:Y:S02]  /*7e30*/  SYNCS.PHASECHK.TRANS64.TRYWAIT P2, [UR10+0x16850], R6 ;  /* 0x01685006ff0075a7 */ /* 0x000e64000804014a */
[----:B-1----:R-:W-:Y:S05]  /*7e40*/  @!P2 BRA `(.L_x_13007) ;  /* 0x0000009c0014a947 */ /* 0x002fea0003800000 */
.L_x_13004:
[----:B------:R-:W-:Y:S01]  /*7e50*/  UIADD3 UR10, UR38, 0x400, URZ ;  /* 0x00000400260a7890 */ /* 0x000fe2000fffe03f */
[----:B------:R-:W-:Y:S01]  /*7e60*/  WARPGROUP.ARRIVE ;  /* 0x00000000000079c5 */ /* 0x000fe20000000000 */
[----:B------:R-:W-:Y:S01]  /*7e70*/  UMOV UR11, 0x40000040 ;  /* 0x40000040000b7882 */ /* 0x000fe20000000000 */
[----:B------:R-:W-:Y:S01]  /*7e80*/  UMOV UR15, 0x40000040 ;  /* 0x40000040000f7882 */ /* 0x000fe20000000000 */
[----:B------:R-:W-:Y:S01]  /*7e90*/  USHF.R.U32.HI UR10, URZ, 0x4, UR10 ;  /* 0x000000043f0a7899 */ /* 0x000fe2000801160a */
[----:B01----:R-:W-:Y:S01]  /*7ea0*/  FMNMX.FTZ R6, R24, R15, !PT ;  /* 0x0000000f18067209 */ /* 0x003fe20007810000 */
[----:B------:R-:W-:Y:S01]  /*7eb0*/  UMOV UR26, UR5 ;  /* 0x00000005001a7c82 */ /* 0x000fe20008000000 */
[----:B------:R-:W-:Y:S01]  /*7ec0*/  ISETP.GE.U32.AND P2, PT, R2, 0x180, PT ;  /* 0x000001800200780c */ /* 0x000fe20003f46070 */
[----:B------:R-:W-:Y:S01]  /*7ed0*/  ULOP3.LUT UR10, UR10, 0x3fff, URZ, 0xc0, !UPT ;  /* 0x00003fff0a0a7892 */ /* 0x000fe2000f8ec03f */
[----:B------:R-:W-:-:S03]  /*7ee0*/  FMNMX.FTZ R7, R25, R6, !PT ;  /* 0x0000000619077209 */ /* 0x000fc60007810000 */
[----:B------:R-:W-:Y:S01]  /*7ef0*/  ULEA UR10, UR7, UR10, 0xa ;  /* 0x0000000a070a7291 */ /* 0x000fe2000f8e503f */
[----:B------:R-:W-:-:S03]  /*7f00*/  FMNMX.FTZ R6, R28, R7, !PT ;  /* 0x000000071c067209 */ /* 0x000fc60007810000 */
[----:B------:R-:W-:Y:S01]  /*7f10*/  UIADD3 UR14, UR10, 0x80, URZ ;  /* 0x000000800a0e7890 */ /* 0x000fe2000fffe03f */
[----:B------:R-:W-:-:S04]  /*7f20*/  FMNMX.FTZ R7, R29, R6, !PT ;  /* 0x000000061d077209 */ /* 0x000fc80007810000 */
[----:B------:R-:W-:Y:S01]  /*7f30*/  HGMMA.64x64x16.F32.BF16 R88, R148, gdesc[UR8].tnspB, R88, gsb0 ;  /* 0x40e0000894587df0 */ /* 0x000fe20008001858 */
        /* <DEDUP_REMOVED lines=25> */
[----:B------:R-:W-:Y:S01]  /*80d0*/  HGMMA.64x64x16.F32.BF16 R88, R144, gdesc[UR12].tnspB, R88, gsb0 ;  /* 0x40e0000c90587df0 */ /* 0x000fe20008001858 */
[----:B------:R-:W-:Y:S01]  /*80e0*/  UIADD3 UR14, UR10, 0x100, URZ ;  /* 0x000001000a0e7890 */ /* 0x000fe2000fffe03f */
[----:B------:R-:W-:Y:S01]  /*80f0*/  UMOV UR15, 0x40000040 ;  /* 0x40000040000f7882 */ /* 0x000fe20000000000 */
        /* <DEDUP_REMOVED lines=11> */
[----:B------:R-:W-:Y:S01]  /*81b0*/  WARPGROUP.ARRIVE ;  /* 0x00000000000079c5 */ /* 0x000fe20000000000 */
[----:B-1----:R-:W-:-:S02]  /*81c0*/  FMNMX.FTZ R6, R10, R19, !PT ;  /* 0x000000130a067209 */ /* 0x002fc40007810000 */
[----:B------:R-:W-:-:S03]  /*81d0*/  FMNMX.FTZ R10, R26, R11, !PT ;  /* 0x0000000b1a0a7209 */ /* 0x000fc60007810000 */
[----:B------:R-:W-:Y:S01]  /*81e0*/  HGMMA.64x64x16.F32.BF16 R88, R140, gdesc[UR12].tnspB, R88, gsb0 ;  /* 0x40e0000c8c587df0 */ /* 0x000fe20008001858 */
[----:B------:R-:W-:Y:S01]  /*81f0*/  UIADD3 UR14, UR10, 0x180, URZ ;  /* 0x000001800a0e7890 */ /* 0x000fe2000fffe03f */
[----:B------:R-:W-:Y:S01]  /*8200*/  FMNMX.FTZ R21, R27, R10, !PT ;  /* 0x0000000a1b157209 */ /* 0x000fe20007810000 */
[----:B------:R-:W-:Y:S01]  /*8210*/  UMOV UR15, 0x40000040 ;  /* 0x40000040000f7882 */ /* 0x000fe20000000000 */
[----:B------:R-:W-:Y:S02]  /*8220*/  FADD.FTZ R14, -R6, R15 ;  /* 0x0000000f060e7221 */ /* 0x000fe40000010100 */
[----:B------:R-:W-:Y:S02]  /*8230*/  FMNMX.FTZ R10, R30, R21, !PT ;  /* 0x000000151e0a7209 */ /* 0x000fe40007810000 */
[-C--:B0-----:R-:W-:Y:S01]  /*8240*/  FMUL.FTZ R18, R14, R7.reuse ;  /* 0x000000070e127220 */ /* 0x081fe20000410000 */
[----:B------:R-:W-:Y:S01]  /*8250*/  FMUL.FTZ R14, R6, R7 ;  /* 0x00000007060e7220 */ /* 0x000fe20000410000 */
[----:B------:R-:W-:-:S02]  /*8260*/  FMNMX.FTZ R23, R31, R10, !PT ;  /* 0x0000000a1f177209 */ /* 0x000fc40007810000 */
[----:B------:R0:W-:Y:S01]  /*8270*/  MUFU.EX2 R8, R18 ;  /* 0x0000001200087308 */ /* 0x0001e20000000800 */
[--C-:B------:R-:W-:Y:S01]  /*8280*/  FFMA.FTZ R33, R33, R7, -R14.reuse ;  /* 0x0000000721217223 */ /* 0x100fe2000001080e */
[----:B------:R-:W-:Y:S01]  /*8290*/  FMNMX.FTZ R10, R34, R23, !PT ;  /* 0x00000017220a7209 */ /* 0x000fe20007810000 */
[-CC-:B------:R-:W-:Y:S01]  /*82a0*/  FFMA.FTZ R148, R25, R7.reuse, -R14.reuse ;  /* 0x0000000719947223 */ /* 0x180fe2000001080e */
[-CC-:B------:R-:W-:Y:S01]  /*82b0*/  FFMA.FTZ R25, R37, R7.reuse, -R14.reuse ;  /* 0x0000000725197223 */ /* 0x180fe2000001080e */
[-CC-:B------:R-:W-:Y:S01]  /*82c0*/  FFMA.FTZ R45, R45, R7.reuse, -R14.reuse ;  /* 0x000000072d2d7223 */ /* 0x180fe2000001080e */
[----:B------:R-:W-:Y:S01]  /*82d0*/  FMNMX.FTZ R23, R35, R10, !PT ;  /* 0x0000000a23177209 */ /* 0x000fe20007810000 */
[-CC-:B------:R-:W-:Y:S01]  /*82e0*/  FFMA.FTZ R57, R57, R7.reuse, -R14.reuse ;  /* 0x0000000739397223 */ /* 0x180fe2000001080e */
        /* <DEDUP_REMOVED lines=15> */
[-CC-:B0-----:R-:W-:Y:S01]  /*83e0*/  FFMA.FTZ R18, R64, R7.reuse, -R14.reuse ;  /* 0x0000000740127223 */ /* 0x181fe2000001080e */
[-CC-:B------:R-:W-:Y:S01]  /*83f0*/  FFMA.FTZ R20, R68, R7.reuse, -R14.reuse ;  /* 0x0000000744147223 */ /* 0x180fe2000001080e */
[--C-:B------:R-:W-:Y:S01]  /*8400*/  FFMA.FTZ R22, R72, R7, -R14.reuse ;  /* 0x0000000748167223 */ /* 0x100fe2000001080e */
[----:B------:R-:W-:Y:S01]  /*8410*/  FMNMX.FTZ R10, R46, R23, !PT ;  /* 0x000000172e0a7209 */ /* 0x000fe20007810000 */
[-CC-:B------:R-:W-:Y:S01]  /*8420*/  FFMA.FTZ R24, R76, R7.reuse, -R14.reuse ;  /* 0x000000074c187223 */ /* 0x180fe2000001080e */
[-CC-:B------:R-:W-:Y:S01]  /*8430*/  FFMA.FTZ R28, R80, R7.reuse, -R14.reuse ;  /* 0x00000007501c7223 */ /* 0x180fe2000001080e */
[-CC-:B------:R-:W-:Y:S01]  /*8440*/  FFMA.FTZ R84, R84, R7.reuse, -R14.reuse ;  /* 0x0000000754547223 */ /* 0x180fe2000001080e */
[----:B------:R-:W-:Y:S01]  /*8450*/  FMNMX.FTZ R23, R47, R10, !PT ;  /* 0x0000000a2f177209 */ /* 0x000fe20007810000 */
[----:B------:R-:W-:Y:S01]  /*8460*/  FFMA.FTZ R85, R85, R7, -R14 ;  /* 0x0000000755557223 */ /* 0x000fe2000001080e */
[----:B------:R-:W0:Y:S02]  /*8470*/  MUFU.EX2 R15, R15 ;  /* 0x0000000f000f7308 */ /* 0x000e240000000800 */
[----:B------:R-:W-:-:S04]  /*8480*/  FMNMX.FTZ R10, R50, R23, !PT ;  /* 0x00000017320a7209 */ /* 0x000fc80007810000 */
[----:B------:R-:W-:Y:S02]  /*8490*/  FMNMX.FTZ R23, R51, R10, !PT ;  /* 0x0000000a33177209 */ /* 0x000fe40007810000 */
[----:B------:R-:W2:Y:S02]  /*84a0*/  MUFU.EX2 R148, R148 ;  /* 0x0000009400947308 */ /* 0x000ea40000000800 */
[----:B------:R-:W-:-:S04]  /*84b0*/  FMNMX.FTZ R10, R54, R23, !PT ;  /* 0x00000017360a7209 */ /* 0x000fc80007810000 */
[----:B-1----:R-:W-:Y:S02]  /*84c0*/  FMNMX.FTZ R33, R55, R10, !PT ;  /* 0x0000000a37217209 */ /* 0x002fe40007810000 */
[----:B------:R-:W-:Y:S01]  /*84d0*/  MUFU.EX2 R23, R45 ;  /* 0x0000002d00177308 */ /* 0x000fe20000000800 */
[----:B0-----:R-:W-:Y:S01]  /*84e0*/  FFMA.FTZ R5, R8, R5, R15 ;  /* 0x0000000508057223 */ /* 0x001fe2000001000f */
[----:B------:R-:W-:-:S04]  /*84f0*/  FMNMX.FTZ R10, R58, R33, !PT ;  /* 0x000000213a0a7209 */ /* 0x000fc80007810000 */
[----:B------:R-:W-:Y:S02]  /*8500*/  FMNMX.FTZ R33, R59, R10, !PT ;  /* 0x0000000a3b217209 */ /* 0x000fe40007810000 */
[----:B------:R-:W0:Y:S01]  /*8510*/  MUFU.EX2 R150, R150 ;  /* 0x0000009600967308 */ /* 0x000e220000000800 */
[----:B--2---:R-:W-:Y:S01]  /*8520*/  FADD.FTZ R5, R148, R5 ;  /* 0x0000000594057221 */ /* 0x004fe20000010000 */
[----:B------:R-:W-:Y:S02]  /*8530*/  FMNMX.FTZ R10, R62, R33, !PT ;  /* 0x000000213e0a7209 */ /* 0x000fe40007810000 */
[----:B------:R-:W-:Y:S02]  /*8540*/  F2FP.BF16.F32.PACK_AB R148, R148, R15 ;  /* 0x0000000f9494723e */ /* 0x000fe400000010ff */
[----:B------:R-:W-:Y:S02]  /*8550*/  FMNMX.FTZ R37, R63, R10, !PT ;  /* 0x0000000a3f257209 */ /* 0x000fe40007810000 */
[----:B------:R1:W-:Y:S01]  /*8560*/  MUFU.EX2 R33, R49 ;  /* 0x0000003100217308 */ /* 0x0003e20000000800 */
[----:B------:R-:W-:-:S02]  /*8570*/  WARPGROUP.DEPBAR.LE gsb0, 0x0 ;  /* 0x00008000000079c5 */ /* 0x000fc40000010000 */
[----:B------:R-:W-:Y:S01]  /*8580*/  WARPGROUP.ARRIVE ;  /* 0x00000000000079c5 */ /* 0x000fe20000000000 */
[----:B------:R-:W-:Y:S01]  /*8590*/  FMNMX.FTZ R10, R66, R37, !PT ;  /* 0x00000025420a7209 */ /* 0x000fe20007810000 */
[-CC-:B------:R-:W-:Y:S01]  /*85a0*/  FFMA.FTZ R140, R40, R7.reuse, -R14.reuse ;  /* 0x00000007288c7223 */ /* 0x180fe2000001080e */
[-CC-:B------:R-:W-:Y:S02]  /*85b0*/  FFMA.FTZ R142, R44, R7.reuse, -R14.reuse ;  /* 0x000000072c8e7223 */ /* 0x180fe4000001080e */
[----:B------:R-:W2:Y:S01]  /*85c0*/  MUFU.EX2 R19, R19 ;  /* 0x0000001300137308 */ /* 0x000ea20000000800 */
[----:B------:R-:W-:Y:S01]  /*85d0*/  FMNMX.FTZ R37, R67, R10, !PT ;  /* 0x0000000a43257209 */ /* 0x000fe20007810000 */
[----:B------:R-:W-:Y:S01]  /*85e0*/  HGMMA.64x64x16.F32.BF16 R88, R136, gdesc[UR12].tnspB, R88, gsb0 ;  /* 0x40e0000c88587df0 */ /* 0x000fe20008001858 */
[----:B------:R-:W-:Y:S01]  /*85f0*/  UIADD3 UR14, UR10, 0x200, URZ ;  /* 0x000002000a0e7890 */ /* 0x000fe2000fffe03f */
[--C-:B-1----:R-:W-:Y:S01]  /*8600*/  FFMA.FTZ R49, R65, R7, -R14.reuse ;  /* 0x0000000741317223 */ /* 0x102fe2000001080e */
[----:B------:R-:W-:Y:S01]  /*8610*/  UMOV UR15, 0x40000040 ;  /* 0x40000040000f7882 */ /* 0x000fe20000000000 */
        /* <DEDUP_REMOVED lines=14> */
[----:B------:R3:W-:Y:S02]  /*8700*/  MUFU.EX2 R45, R61 ;  /* 0x0000003d002d7308 */ /* 0x0007e40000000800 */
[----:B------:R-:W-:-:S05]  /*8710*/  FMNMX.FTZ R10, R87, R10, !PT ;  /* 0x0000000a570a7209 */ /* 0x000fca0007810000 */
[----:B-1----:R-:W1:Y:S01]  /*8720*/  SHFL.BFLY PT, R57, R10, 0x2, 0x1f ;  /* 0x0c401f000a397f89 */ /* 0x002e6200000e0000 */
[----:B------:R-:W-:Y:S01]  /*8730*/  MUFU.EX2 R140, R140 ;  /* 0x0000008c008c7308 */ /* 0x000fe20000000800 */
[----:B---3--:R-:W-:-:S07]  /*8740*/  FFMA.FTZ R61, R77, R7, -R14 ;  /* 0x000000074d3d7223 */ /* 0x008fce000001080e */
[----:B------:R-:W-:Y:S08]  /*8750*/  MUFU.EX2 R29, R29 ;  /* 0x0000001d001d7308 */ /* 0x000ff00000000800 */
[----:B------:R-:W-:Y:S01]  /*8760*/  MUFU.EX2 R142, R142 ;  /* 0x0000008e008e7308 */ /* 0x000fe20000000800 */
[----:B-1----:R-:W-:Y:S01]  /*8770*/  FMNMX.FTZ R32, R10, R57, !PT ;  /* 0x000000390a207209 */ /* 0x002fe20007810000 */
[----:B------:R-:W-:-:S06]  /*8780*/  FFMA.FTZ R57, R73, R7, -R14 ;  /* 0x0000000749397223 */ /* 0x000fcc000001080e */
[----:B------:R-:W-:Y:S01]  /*8790*/  MUFU.EX2 R41, R41 ;  /* 0x0000002900297308 */ /* 0x000fe20000000800 */
[----:B------:R-:W1:Y:S01]  /*87a0*/  SHFL.BFLY PT, R69, R32, 0x1, 0x1f ;  /* 0x0c201f0020457f89 */ /* 0x000e6200000e0000 */
[----:B------:R-:W-:Y:S02]  /*87b0*/  WARPGROUP.DEPBAR.LE gsb0, 0x0 ;  /* 0x00008000000079c5 */ /* 0x000fe40000010000 */
[----:B------:R-:W-:Y:S01]  /*87c0*/  WARPGROUP.ARRIVE ;  /* 0x00000000000079c5 */ /* 0x000fe20000000000 */
[-CC-:B------:R-:W-:Y:S01]  /*87d0*/  FFMA.FTZ R136, R48, R7.reuse, -R14.reuse ;  /* 0x0000000730887223 */ /* 0x180fe2000001080e */
[----:B------:R-:W-:Y:S02]  /*87e0*/  FFMA.FTZ R138, R52, R7, -R14 ;  /* 0x00000007348a7223 */ /* 0x000fe4000001080e */
[----:B------:R-:W-:Y:S02]  /*87f0*/  MUFU.EX2 R18, R18 ;  /* 0x0000001200127308 */ /* 0x000fe40000000800 */
[----:B------:R-:W-:Y:S01]  /*8800*/  HGMMA.64x64x16.F32.BF16 R88, R132, gdesc[UR12].tnspB, R88, gsb0 ;  /* 0x40e0000c84587df0 */ /* 0x000fe20008001858 */
[----:B------:R-:W-:Y:S01]  /*8810*/  UIADD3 UR14, UR10, 0x280, URZ ;  /* 0x000002800a0e7890 */ /* 0x000fe2000fffe03f */
[----:B------:R-:W-:-:S04]  /*8820*/  UMOV UR15, 0x40000040 ;  /* 0x40000040000f7882 */ /* 0x000fc80000000000 */
[----:B------:R-:W-:Y:S01]  /*8830*/  MUFU.EX2 R136, R136 ;  /* 0x0000008800887308 */ /* 0x000fe20000000800 */
[----:B-1----:R-:W-:-:S07]  /*8840*/  FMNMX.FTZ R10, R32, R69, !PT ;  /* 0x00000045200a7209 */ /* 0x002fce0007810000 */
[----:B------:R-:W-:Y:S01]  /*8850*/  MUFU.EX2 R138, R138 ;  /* 0x0000008a008a7308 */ /* 0x000fe20000000800 */
[----:B------:R-:W-:-:S04]  /*8860*/  FMUL.FTZ R36, R10, R7 ;  /* 0x000000070a247220 */ /* 0x000fc80000410000 */
[-CC-:B------:R-:W-:Y:S01]  /*8870*/  FFMA.FTZ R149, R27, R7.reuse, -R36.reuse ;  /* 0x000000071b957223 */ /* 0x180fe20000010824 */
[----:B------:R-:W-:Y:S02]  /*8880*/  VIADD R27, R17, 0x9 ;  /* 0x00000009111b7836 */ /* 0x000fe40000000000 */
[-CC-:B------:R-:W-:Y:S01]  /*8890*/  FFMA.FTZ R151, R30, R7.reuse, -R36.reuse ;  /* 0x000000071e977223 */ /* 0x180fe20000010824 */
[-CC-:B------:R-:W-:Y:S01]  /*88a0*/  FFMA.FTZ R145, R34, R7.reuse, -R36.reuse ;  /* 0x0000000722917223 */ /* 0x180fe20000010824 */
[-CC-:B------:R-:W-:Y:S01]  /*88b0*/  FFMA.FTZ R30, R35, R7.reuse, -R36.reuse ;  /* 0x00000007231e7223 */ /* 0x180fe20000010824 */
[-CC-:B------:R-:W-:Y:S01]  /*88c0*/  FFMA.FTZ R147, R38, R7.reuse, -R36.reuse ;  /* 0x0000000726937223 */ /* 0x180fe20000010824 */
[----:B------:R-:W-:Y:S01]  /*88d0*/  MUFU.EX2 R149, R149 ;  /* 0x0000009500957308 */ /* 0x000fe20000000800 */
[----:B------:R-:W-:Y:S01]  /*88e0*/  SEL R27, R27, 0x9, !P2 ;  /* 0x000000091b1b7807 */ /* 0x000fe20005000000 */
[-CC-:B------:R-:W-:Y:S01]  /*88f0*/  FFMA.FTZ R34, R39, R7.reuse, -R36.reuse ;  /* 0x0000000727227223 */ /* 0x180fe20000010824 */
[-CC-:B------:R-:W-:Y:S01]  /*8900*/  FFMA.FTZ R137, R50, R7.reuse, -R36.reuse ;  /* 0x0000000732897223 */ /* 0x180fe20000010824 */
[----:B0-----:R-:W-:Y:S01]  /*8910*/  FADD.FTZ R50, R150, R5 ;  /* 0x0000000596327221 */ /* 0x001fe20000010000 */
        /* <DEDUP_REMOVED lines=16> */
[C---:B------:R-:W-:Y:S01]  /*8a20*/  ISETP.GT.AND P2, PT, R9.reuse, UR6, PT ;  /* 0x0000000609007c0c */ /* 0x040fe2000bf44270 */
[----:B------:R-:W-:Y:S01]  /*8a30*/  VIADD R9, R9, 0xffffffff ;  /* 0xffffffff09097836 */ /* 0x000fe20000000000 */
[----:B--2---:R-:W-:Y:S01]  /*8a40*/  F2FP.BF16.F32.PACK_AB R150, R19, R150 ;  /* 0x000000961396723e */ /* 0x004fe200000010ff */
        /* <DEDUP_REMOVED lines=8> */
[----:B------:R-:W-:Y:S02]  /*8ad0*/  FADD.FTZ R14, -R10, R11 ;  /* 0x0000000b0a0e7221 */ /* 0x000fe40000010100 */
[----:B------:R-:W-:Y:S01]  /*8ae0*/  MUFU.EX2 R38, R38 ;  /* 0x0000002600267308 */ /* 0x000fe20000000800 */
[-CC-:B------:R-:W-:Y:S01]  /*8af0*/  FFMA.FTZ R133, R58, R7.reuse, -R36.reuse ;  /* 0x000000073a857223 */ /* 0x180fe20000010824 */
[----:B------:R-:W-:Y:S01]  /*8b00*/  HGMMA.64x64x16.F32.BF16 R88, R128, gdesc[UR12].tnspB, R88, gsb0 ;  /* 0x40e0000c80587df0 */ /* 0x000fe20008001858 */
[----:B------:R-:W-:Y:S01]  /*8b10*/  UIADD3 UR14, UR10, 0x300, URZ ;  /* 0x000003000a0e7890 */ /* 0x000fe2000fffe03f */
[-C--:B------:R-:W-:Y:S01]  /*8b20*/  FMUL.FTZ R69, R14, R7.reuse ;  /* 0x000000070e457220 */ /* 0x080fe20000410000 */
[----:B------:R-:W-:Y:S01]  /*8b30*/  UMOV UR15, 0x40000040 ;  /* 0x40000040000f7882 */ /* 0x000fe20000000000 */
[----:B------:R-:W-:Y:S01]  /*8b40*/  UIADD3 UR10, UR10, 0x380, URZ ;  /* 0x000003800a0a7890 */ /* 0x000fe2000fffe03f */
[-CC-:B------:R-:W-:Y:S01]  /*8b50*/  FFMA.FTZ R14, R26, R7.reuse, -R36.reuse ;  /* 0x000000071a0e7223 */ /* 0x180fe20000010824 */
[-CC-:B------:R-:W-:Y:S01]  /*8b60*/  FFMA.FTZ R26, R31, R7.reuse, -R36.reuse ;  /* 0x000000071f1a7223 */ /* 0x180fe20000010824 */
[----:B------:R-:W-:Y:S01]  /*8b70*/  IMAD.U32 R31, RZ, RZ, UR4 ;  /* 0x00000004ff1f7e24 */ /* 0x000fe2000f8e00ff */
[----:B------:R-:W-:Y:S01]  /*8b80*/  MUFU.EX2 R69, R69 ;  /* 0x0000004500457308 */ /* 0x000fe20000000800 */
[----:B------:R-:W-:-:S03]  /*8b90*/  FFMA.FTZ R135, R62, R7, -R36 ;  /* 0x000000073e877223 */ /* 0x000fc60000010824 */
[----:B------:R-:W-:-:S04]  /*8ba0*/  @!P1 LEA R31, R31, UR38, 0x3 ;  /* 0x000000261f1f9c11 */ /* 0x000fc8000f8e18ff */
[----:B------:R-:W0:Y:S01]  /*8bb0*/  MUFU.EX2 R14, R14 ;  /* 0x0000000e000e7308 */ /* 0x000e220000000800 */
[----:B------:R-:W-:-:S05]  /*8bc0*/  @!P1 VIADD R31, R31, 0x16840 ;  /* 0x000168401f1f9836 */ /* 0x000fca0000000000 */
[----:B------:R-:W-:Y:S02]  /*8bd0*/  @!P1 PRMT R31, RZ, 0x654, R31 ;  /* 0x00000654ff1f9816 */ /* 0x000fe4000000001f */
[----:B------:R-:W1:Y:S08]  /*8be0*/  MUFU.EX2 R26, R26 ;  /* 0x0000001a001a7308 */ /* 0x000e700000000800 */
[----:B------:R-:W2:Y:S01]  /*8bf0*/  MUFU.EX2 R143, R143 ;  /* 0x0000008f008f7308 */ /* 0x000ea20000000800 */
[----:B0-----:R-:W-:-:S04]  /*8c00*/  FFMA.FTZ R4, R69, R4, R14 ;  /* 0x0000000445047223 */ /* 0x001fc8000001000e */
[----:B------:R-:W-:Y:S01]  /*8c10*/  FADD.FTZ R48, R149, R4 ;  /* 0x0000000495307221 */ /* 0x000fe20000010000 */
[----:B------:R-:W-:Y:S01]  /*8c20*/  FFMA.FTZ R4, R63, R7, -R36 ;  /* 0x000000073f047223 */ /* 0x000fe20000010824 */
[----:B------:R-:W-:Y:S01]  /*8c30*/  F2FP.BF16.F32.PACK_AB R149, R149, R14 ;  /* 0x0000000e9595723e */ /* 0x000fe200000010ff */
[----:B------:R-:W0:Y:S01]  /*8c40*/  MUFU.EX2 R40, R40 ;  /* 0x0000002800287308 */ /* 0x000e220000000800 */
[----:B------:R-:W-:Y:S01]  /*8c50*/  FADD.FTZ R5, R151, R48 ;  /* 0x0000003097057221 */ /* 0x000fe20000010000 */
[----:B-1----:R-:W-:-:S03]  /*8c60*/  F2FP.BF16.F32.PACK_AB R151, R26, R151 ;  /* 0x000000971a97723e */ /* 0x002fc600000010ff */
[----:B------:R-:W-:-:S03]  /*8c70*/  FADD.FTZ R48, R26, R5 ;  /* 0x000000051a307221 */ /* 0x000fc60000010000 */
[----:B------:R-:W1:Y:S01]  /*8c80*/  MUFU.EX2 R137, R137 ;  /* 0x0000008900897308 */ /* 0x000e620000000800 */
[----:B------:R-:W-:Y:S01]  /*8c90*/  FADD.FTZ R5, R145, R48 ;  /* 0x0000003091057221 */ /* 0x000fe20000010000 */
[----:B------:R-:W-:Y:S01]  /*8ca0*/  FFMA.FTZ R48, R67, R7, -R36 ;  /* 0x0000000743307223 */ /* 0x000fe20000010824 */
[C---:B------:R-:W-:Y:S02]  /*8cb0*/  F2FP.BF16.F32.PACK_AB R145, R30.reuse, R145 ;  /* 0x000000911e91723e */ /* 0x040fe400000010ff */
[----:B------:R-:W-:-:S03]  /*8cc0*/  FADD.FTZ R52, R30, R5 ;  /* 0x000000051e347221 */ /* 0x000fc60000010000 */
[----:B------:R-:W3:Y:S01]  /*8cd0*/  MUFU.EX2 R42, R42 ;  /* 0x0000002a002a7308 */ /* 0x000ee20000000800 */
[----:B------:R-:W-:Y:S01]  /*8ce0*/  FADD.FTZ R5, R147, R52 ;  /* 0x0000003493057221 */ /* 0x000fe20000010000 */
[----:B------:R-:W-:-:S03]  /*8cf0*/  F2FP.BF16.F32.PACK_AB R147, R34, R147 ;  /* 0x000000932293723e */ /* 0x000fc600000010ff */
[----:B------:R-:W-:-:S03]  /*8d00*/  FADD.FTZ R52, R34, R5 ;  /* 0x0000000522347221 */ /* 0x000fc60000010000 */
[----:B------:R-:W4:Y:S01]  /*8d10*/  MUFU.EX2 R139, R139 ;  /* 0x0000008b008b7308 */ /* 0x000f220000000800 */
[----:B------:R-:W-:Y:S01]  /*8d20*/  FADD.FTZ R5, R141, R52 ;  /* 0x000000348d057221 */ /* 0x000fe20000010000 */
[----:B------:R-:W-:-:S03]  /*8d30*/  F2FP.BF16.F32.PACK_AB R141, R38, R141 ;  /* 0x0000008d268d723e */ /* 0x000fc600000010ff */
[----:B------:R-:W-:-:S03]  /*8d40*/  FADD.FTZ R52, R38, R5 ;  /* 0x0000000526347221 */ /* 0x000fc60000010000 */
[----:B------:R-:W5:Y:S01]  /*8d50*/  MUFU.EX2 R44, R44 ;  /* 0x0000002c002c7308 */ /* 0x000f620000000800 */
[----:B--2---:R-:W-:Y:S01]  /*8d60*/  FADD.FTZ R5, R143, R52 ;  /* 0x000000348f057221 */ /* 0x004fe20000010000 */
[----:B0-----:R-:W-:-:S03]  /*8d70*/  F2FP.BF16.F32.PACK_AB R143, R40, R143 ;  /* 0x0000008f288f723e */ /* 0x001fc600000010ff */
[----:B------:R-:W-:Y:S01]  /*8d80*/  FADD.FTZ R52, R40, R5 ;  /* 0x0000000528347221 */ /* 0x000fe20000010000 */
[----:B------:R-:W-:Y:S02]  /*8d90*/  WARPGROUP.DEPBAR.LE gsb0, 0x0 ;  /* 0x00008000000079c5 */ /* 0x000fe40000010000 */
[----:B------:R-:W-:Y:S01]  /*8da0*/  WARPGROUP.ARRIVE ;  /* 0x00000000000079c5 */ /* 0x000fe20000000000 */
[----:B------:R-:W-:Y:S01]  /*8db0*/  MUFU.EX2 R132, R132 ;  /* 0x0000008400847308 */ /* 0x000fe20000000800 */
[----:B-1----:R-:W-:Y:S01]  /*8dc0*/  FADD.FTZ R5, R137, R52 ;  /* 0x0000003489057221 */ /* 0x002fe20000010000 */
[-CC-:B------:R-:W-:Y:S01]  /*8dd0*/  FFMA.FTZ R129, R66, R7.reuse, -R36.reuse ;  /* 0x0000000742817223 */ /* 0x180fe20000010824 */
[----:B------:R-:W-:Y:S01]  /*8de0*/  FFMA.FTZ R131, R70, R7, -R36 ;  /* 0x0000000746837223 */ /* 0x000fe20000010824 */
[C---:B---3--:R-:W-:Y:S01]  /*8df0*/  F2FP.BF16.F32.PACK_AB R137, R42.reuse, R137 ;  /* 0x000000892a89723e */ /* 0x048fe200000010ff */
[----:B------:R-:W-:Y:S01]  /*8e00*/  HGMMA.64x64x16.F32.BF16 R88, R124, gdesc[UR12].tnspB, R88, gsb0 ;  /* 0x40e0000c7c587df0 */ /* 0x000fe20008001858 */
[----:B------:R-:W-:-:S02]  /*8e10*/  FADD.FTZ R52, R42, R5 ;  /* 0x000000052a347221 */ /* 0x000fc40000010000 */
[----:B------:R-:W0:Y:S02]  /*8e20*/  MUFU.EX2 R133, R133 ;  /* 0x0000008500857308 */ /* 0x000e240000000800 */
[----:B----4-:R-:W-:Y:S01]  /*8e30*/  FADD.FTZ R5, R139, R52 ;  /* 0x000000348b057221 */ /* 0x010fe20000010000 */
[----:B-----5:R-:W-:-:S03]  /*8e40*/  F2FP.BF16.F32.PACK_AB R139, R44, R139 ;  /* 0x0000008b2c8b723e */ /* 0x020fc600000010ff */
[----:B------:R-:W-:Y:S02]  /*8e50*/  FADD.FTZ R26, R44, R5 ;  /* 0x000000052c1a7221 */ /* 0x000fe40000010000 */
[----:B------:R-:W1:Y:S08]  /*8e60*/  MUFU.EX2 R46, R46 ;  /* 0x0000002e002e7308 */ /* 0x000e700000000800 */
[----:B------:R-:W-:Y:S01]  /*8e70*/  MUFU.EX2 R134, R134 ;  /* 0x0000008600867308 */ /* 0x000fe20000000800 */
[----:B0-----:R-:W-:-:S07]  /*8e80*/  FADD.FTZ R5, R133, R26 ;  /* 0x0000001a85057221 */ /* 0x001fce0000010000 */
[----:B------:R-:W0:Y:S01]  /*8e90*/  MUFU.EX2 R135, R135 ;  /* 0x0000008700877308 */ /* 0x000e220000000800 */
[C---:B-1----:R-:W-:Y:S01]  /*8ea0*/  FADD.FTZ R26, R46.reuse, R5 ;  /* 0x000000052e1a7221 */ /* 0x042fe20000010000 */
[----:B------:R-:W-:-:S06]  /*8eb0*/  F2FP.BF16.F32.PACK_AB R133, R46, R133 ;  /* 0x000000852e85723e */ /* 0x000fcc00000010ff */
[----:B------:R-:W1:Y:S08]  /*8ec0*/  MUFU.EX2 R4, R4 ;  /* 0x0000000400047308 */ /* 0x000e700000000800 */
[----:B------:R-:W2:Y:S01]  /*8ed0*/  MUFU.EX2 R129, R129 ;  /* 0x0000008100817308 */ /* 0x000ea20000000800 */
[----:B0-----:R-:W-:-:S07]  /*8ee0*/  FADD.FTZ R5, R135, R26 ;  /* 0x0000001a87057221 */ /* 0x001fce0000010000 */
[----:B------:R-:W0:Y:S01]  /*8ef0*/  MUFU.EX2 R49, R49 ;  /* 0x0000003100317308 */ /* 0x000e220000000800 */
[C---:B-1----:R-:W-:Y:S01]  /*8f00*/  FADD.FTZ R26, R4.reuse, R5 ;  /* 0x00000005041a7221 */ /* 0x042fe20000010000 */
[----:B------:R-:W-:-:S06]  /*8f10*/  F2FP.BF16.F32.PACK_AB R135, R4, R135 ;  /* 0x000000870487723e */ /* 0x000fcc00000010ff */
[----:B------:R-:W1:Y:S01]  /*8f20*/  MUFU.EX2 R48, R48 ;  /* 0x0000003000307308 */ /* 0x000e620000000800 */
[----:B--2---:R-:W-:-:S07]  /*8f30*/  FADD.FTZ R5, R129, R26 ;  /* 0x0000001a81057221 */ /* 0x004fce0000010000 */
[----:B------:R-:W-:Y:S01]  /*8f40*/  MUFU.EX2 R20, R20 ;  /* 0x0000001400147308 */ /* 0x000fe20000000800 */
[----:B0-----:R-:W-:-:S07]  /*8f50*/  F2FP.BF16.F32.PACK_AB R128, R49, R18 ;  /* 0x000000123180723e */ /* 0x001fce00000010ff */
[----:B------:R-:W0:Y:S01]  /*8f60*/  MUFU.EX2 R131, R131 ;  /* 0x0000008300837308 */ /* 0x000e220000000800 */
[C---:B-1----:R-:W-:Y:S01]  /*8f70*/  FADD.FTZ R26, R48.reuse, R5 ;  /* 0x00000005301a7221 */ /* 0x042fe20000010000 */
[----:B------:R-:W-:Y:S01]  /*8f80*/  F2FP.BF16.F32.PACK_AB R129, R48, R129 ;  /* 0x000000813081723e */ /* 0x000fe200000010ff */
[----:B------:R-:W-:Y:S02]  /*8f90*/  WARPGROUP.DEPBAR.LE gsb0, 0x0 ;  /* 0x00008000000079c5 */ /* 0x000fe40000010000 */
[----:B------:R-:W-:Y:S01]  /*8fa0*/  WARPGROUP.ARRIVE ;  /* 0x00000000000079c5 */ /* 0x000fe20000000000 */
[----:B------:R-:W-:Y:S02]  /*8fb0*/  FFMA.FTZ R125, R74, R7, -R36 ;  /* 0x000000074a7d7223 */ /* 0x000fe40000010824 */
[----:B------:R-:W1:Y:S03]  /*8fc0*/  MUFU.EX2 R53, R53 ;  /* 0x0000003500357308 */ /* 0x000e660000000800 */
[----:B------:R-:W-:Y:S05]  /*8fd0*/  HGMMA.64x64x16.F32.BF16 R88, R120, gdesc[UR8].tnspB, R88, gsb0 ;  /* 0x40e0000878587df0 */ /* 0x000fea0008001858 */
[----:B------:R-:W-:Y:S01]  /*8fe0*/  MUFU.EX2 R22, R22 ;  /* 0x0000001600167308 */ /* 0x000fe20000000800 */
[----:B0-----:R-:W-:-:S07]  /*8ff0*/  FADD.FTZ R5, R131, R26 ;  /* 0x0000001a83057221 */ /* 0x001fce0000010000 */
[----:B------:R-:W-:Y:S01]  /*9000*/  MUFU.EX2 R125, R125 ;  /* 0x0000007d007d7308 */ /* 0x000fe20000000800 */
[----:B-1----:R-:W-:-:S07]  /*9010*/  F2FP.BF16.F32.PACK_AB R130, R53, R20 ;  /* 0x000000143582723e */ /* 0x002fce00000010ff */
[----:B------:R-:W0:Y:S08]  /*9020*/  MUFU.EX2 R57, R57 ;  /* 0x0000003900397308 */ /* 0x000e300000000800 */
[----:B------:R-:W-:Y:S08]  /*9030*/  MUFU.EX2 R14, R75 ;  /* 0x0000004b000e7308 */ /* 0x000ff00000000800 */
[----:B------:R-:W-:Y:S01]  /*9040*/  MUFU.EX2 R24, R24 ;  /* 0x0000001800187308 */ /* 0x000fe20000000800 */
[----:B0-----:R-:W-:-:S07]  /*9050*/  F2FP.BF16.F32.PACK_AB R124, R57, R22 ;  /* 0x00000016397c723e */ /* 0x001fce00000010ff */
[----:B------:R-:W-:Y:S08]  /*9060*/  MUFU.EX2 R78, R78 ;  /* 0x0000004e004e7308 */ /* 0x000ff00000000800 */
[----:B------:R-:W0:Y:S08]  /*9070*/  MUFU.EX2 R61, R61 ;  /* 0x0000003d003d7308 */ /* 0x000e300000000800 */
[----:B------:R-:W1:Y:S08]  /*9080*/  MUFU.EX2 R79, R79 ;  /* 0x0000004f004f7308 */ /* 0x000e700000000800 */
[----:B------:R-:W-:Y:S01]  /*9090*/  MUFU.EX2 R28, R28 ;  /* 0x0000001c001c7308 */ /* 0x000fe20000000800 */
[----:B0-----:R-:W-:-:S07]  /*90a0*/  F2FP.BF16.F32.PACK_AB R126, R61, R24 ;  /* 0x000000183d7e723e */ /* 0x001fce00000010ff */
[----:B------:R-:W-:Y:S01]  /*90b0*/  MUFU.EX2 R82, R82 ;  /* 0x0000005200527308 */ /* 0x000fe20000000800 */
[----:B------:R-:W-:Y:S02]  /*90c0*/  WARPGROUP.DEPBAR.LE gsb0, 0x0 ;  /* 0x00008000000079c5 */ /* 0x000fe40000010000 */
[----:B------:R0:W-:Y:S06]  /*90d0*/  BAR.ARV R27, 0x100 ;  /* 0x0004001b0000751d */ /* 0x0001ec0000002000 */
[----:B------:R2:W-:Y:S01]  /*90e0*/  @!P1 SYNCS.ARRIVE.TRANS64.RED.A1T0 RZ, [R31+URZ], RZ ;  /* 0x000000ff1fff99a7 */ /* 0x0005e2000810043f */
[----:B------:R-:W3:Y:S01]  /*90f0*/  MUFU.EX2 R65, R65 ;  /* 0x0000004100417308 */ /* 0x000ee20000000800 */
[----:B-1----:R-:W-:Y:S01]  /*9100*/  F2FP.BF16.F32.PACK_AB R127, R79, R78 ;  /* 0x0000004e4f7f723e */ /* 0x002fe200000010ff */
[-C--:B------:R-:W-:Y:S01]  /*9110*/  FMUL.FTZ R88, R88, R8.reuse ;  /* 0x0000000858587220 */ /* 0x080fe20000410000 */
[-C--:B------:R-:W-:Y:S01]  /*9120*/  FMUL.FTZ R89, R89, R8.reuse ;  /* 0x0000000859597220 */ /* 0x080fe20000410000 */
[-C--:B------:R-:W-:Y:S01]  /*9130*/  FMUL.FTZ R92, R92, R8.reuse ;  /* 0x000000085c5c7220 */ /* 0x080fe20000410000 */
[-C--:B------:R-:W-:Y:S01]  /*9140*/  FMUL.FTZ R93, R93, R8.reuse ;  /* 0x000000085d5d7220 */ /* 0x080fe20000410000 */
[-C--:B------:R-:W-:Y:S01]  /*9150*/  FMUL.FTZ R96, R96, R8.reuse ;  /* 0x0000000860607220 */ /* 0x080fe20000410000 */
[----:B--2---:R-:W-:Y:S01]  /*9160*/  IMAD.U32 R31, RZ, RZ, UR7 ;  /* 0x00000007ff1f7e24 */ /* 0x004fe2000f8e00ff */
[----:B------:R-:W1:Y:S01]  /*9170*/  MUFU.EX2 R83, R83 ;  /* 0x0000005300537308 */ /* 0x000e620000000800 */
[----:B------:R-:W-:Y:S01]  /*9180*/  UMOV UR7, UR4 ;  /* 0x0000000400077c82 */ /* 0x000fe20008000000 */
[-C--:B------:R-:W-:Y:S01]  /*9190*/  FMUL.FTZ R97, R97, R8.reuse ;  /* 0x0000000861617220 */ /* 0x080fe20000410000 */
[-C--:B------:R-:W-:Y:S01]  /*91a0*/  FMUL.FTZ R100, R100, R8.reuse ;  /* 0x0000000864647220 */ /* 0x080fe20000410000 */
[----:B------:R-:W-:Y:S01]  /*91b0*/  @!P1 LEA R31, R31, UR38, 0x3 ;  /* 0x000000261f1f9c11 */ /* 0x000fe2000f8e18ff */
[-C--:B------:R-:W-:Y:S01]  /*91c0*/  FMUL.FTZ R101, R101, R8.reuse ;  /* 0x0000000865657220 */ /* 0x080fe20000410000 */
[-C--:B------:R-:W-:Y:S01]  /*91d0*/  FMUL.FTZ R104, R104, R8.reuse ;  /* 0x0000000868687220 */ /* 0x080fe20000410000 */
[----:B------:R-:W-:Y:S01]  /*91e0*/  FMUL.FTZ R105, R105, R8 ;  /* 0x0000000869697220 */ /* 0x000fe20000410000 */
[----:B------:R-:W-:Y:S01]  /*91f0*/  MUFU.EX2 R32, R84 ;  /* 0x0000005400207308 */ /* 0x000fe20000000800 */
[----:B0-----:R-:W-:Y:S01]  /*9200*/  @!P1 VIADD R27, R31, 0x16860 ;  /* 0x000168601f1b9836 */ /* 0x001fe20000000000 */
[----:B---3--:R-:W-:Y:S01]  /*9210*/  F2FP.BF16.F32.PACK_AB R120, R65, R28 ;  /* 0x0000001c4178723e */ /* 0x008fe200000010ff */
[-C--:B------:R-:W-:Y:S01]  /*9220*/  FMUL.FTZ R108, R108, R8.reuse ;  /* 0x000000086c6c7220 */ /* 0x080fe20000410000 */
[-C--:B------:R-:W-:Y:S01]  /*9230*/  FMUL.FTZ R109, R109, R8.reuse ;  /* 0x000000086d6d7220 */ /* 0x080fe20000410000 */
[----:B------:R-:W-:Y:S01]  /*9240*/  FMUL.FTZ R112, R112, R8 ;  /* 0x0000000870707220 */ /* 0x000fe20000410000 */
[----:B------:R-:W-:Y:S01]  /*9250*/  @!P1 PRMT R31, RZ, 0x654, R27 ;  /* 0x00000654ff1f9816 */ /* 0x000fe2000000001b */
[----:B------:R-:W-:Y:S01]  /*9260*/  FADD.FTZ R27, R19, R50 ;  /* 0x00000032131b7221 */ /* 0x000fe20000010000 */
[----:B------:R-:W-:Y:S01]  /*9270*/  MUFU.EX2 R86, R86 ;  /* 0x0000005600567308 */ /* 0x000fe20000000800 */
[----:B-1----:R-:W-:Y:S01]  /*9280*/  F2FP.BF16.F32.PACK_AB R121, R83, R82 ;  /* 0x000000525379723e */ /* 0x002fe200000010ff */
[----:B------:R0:W-:Y:S01]  /*9290*/  @!P1 SYNCS.ARRIVE.TRANS64.RED.A1T0 RZ, [R31+URZ], RZ ;  /* 0x000000ff1fff99a7 */ /* 0x0001e2000810043f */
[----:B------:R-:W-:Y:S01]  /*92a0*/  FADD.FTZ R50, R144, R27 ;  /* 0x0000001b90327221 */ /* 0x000fe20000010000 */
[----:B------:R-:W-:Y:S01]  /*92b0*/  F2FP.BF16.F32.PACK_AB R144, R21, R144 ;  /* 0x000000901590723e */ /* 0x000fe200000010ff */
[-C--:B------:R-:W-:Y:S01]  /*92c0*/  FMUL.FTZ R113, R113, R8.reuse ;  /* 0x0000000871717220 */ /* 0x080fe20000410000 */
[----:B------:R-:W-:Y:S01]  /*92d0*/  FMUL.FTZ R116, R116, R8 ;  /* 0x0000000874747220 */ /* 0x000fe20000410000 */
[----:B------:R-:W-:Y:S01]  /*92e0*/  FADD.FTZ R27, R21, R50 ;  /* 0x00000032151b7221 */ /* 0x000fe20000010000 */
[-CC-:B------:R-:W-:Y:S01]  /*92f0*/  FFMA.FTZ R50, R71, R7.reuse, -R36.reuse ;  /* 0x0000000747327223 */ /* 0x180fe20000010824 */
[----:B------:R-:W-:Y:S01]  /*9300*/  FFMA.FTZ R36, R87, R7, -R36 ;  /* 0x0000000757247223 */ /* 0x000fe20000010824 */
[----:B------:R-:W1:Y:S01]  /*9310*/  MUFU.EX2 R11, R85 ;  /* 0x00000055000b7308 */ /* 0x000e620000000800 */
[----:B------:R-:W-:Y:S01]  /*9320*/  FADD.FTZ R54, R146, R27 ;  /* 0x0000001b92367221 */ /* 0x000fe20000010000 */
[----:B------:R-:W-:Y:S01]  /*9330*/  F2FP.BF16.F32.PACK_AB R146, R25, R146 ;  /* 0x000000921992723e */ /* 0x000fe200000010ff */
[----:B------:R-:W-:Y:S01]  /*9340*/  FMUL.FTZ R117, R117, R8 ;  /* 0x0000000875757220 */ /* 0x000fe20000410000 */
[-C--:B------:R-:W-:Y:S01]  /*9350*/  FMUL.FTZ R90, R90, R69.reuse ;  /* 0x000000455a5a7220 */ /* 0x080fe20000410000 */
[----:B------:R-:W-:Y:S01]  /*9360*/  FADD.FTZ R27, R25, R54 ;  /* 0x00000036191b7221 */ /* 0x000fe20000010000 */
[-C--:B------:R-:W-:Y:S01]  /*9370*/  FMUL.FTZ R91, R91, R69.reuse ;  /* 0x000000455b5b7220 */ /* 0x080fe20000410000 */
[-C--:B------:R-:W-:Y:S01]  /*9380*/  FMUL.FTZ R94, R94, R69.reuse ;  /* 0x000000455e5e7220 */ /* 0x080fe20000410000 */
[----:B------:R-:W2:Y:S01]  /*9390*/  MUFU.EX2 R50, R50 ;  /* 0x0000003200327308 */ /* 0x000ea20000000800 */
[----:B------:R-:W-:Y:S01]  /*93a0*/  FADD.FTZ R54, R140, R27 ;  /* 0x0000001b8c367221 */ /* 0x000fe20000010000 */
[----:B------:R-:W-:Y:S01]  /*93b0*/  F2FP.BF16.F32.PACK_AB R140, R29, R140 ;  /* 0x0000008c1d8c723e */ /* 0x000fe200000010ff */
[-C--:B------:R-:W-:Y:S01]  /*93c0*/  FMUL.FTZ R95, R95, R69.reuse ;  /* 0x000000455f5f7220 */ /* 0x080fe20000410000 */
[-C--:B------:R-:W-:Y:S01]  /*93d0*/  FMUL.FTZ R98, R98, R69.reuse ;  /* 0x0000004562627220 */ /* 0x080fe20000410000 */
[----:B------:R-:W-:Y:S01]  /*93e0*/  FADD.FTZ R27, R29, R54 ;  /* 0x000000361d1b7221 */ /* 0x000fe20000010000 */
[-C--:B------:R-:W-:Y:S01]  /*93f0*/  FMUL.FTZ R99, R99, R69.reuse ;  /* 0x0000004563637220 */ /* 0x080fe20000410000 */
[-C--:B------:R-:W-:Y:S01]  /*9400*/  FMUL.FTZ R102, R102, R69.reuse ;  /* 0x0000004566667220 */ /* 0x080fe20000410000 */
[----:B------:R-:W3:Y:S01]  /*9410*/  MUFU.EX2 R123, R36 ;  /* 0x00000024007b7308 */ /* 0x000ee20000000800 */
[----:B------:R-:W-:Y:S01]  /*9420*/  FADD.FTZ R54, R142, R27 ;  /* 0x0000001b8e367221 */ /* 0x000fe20000010000 */
[----:B-1----:R-:W-:Y:S01]  /*9430*/  F2FP.BF16.F32.PACK_AB R122, R11, R32 ;  /* 0x000000200b7a723e */ /* 0x002fe200000010ff */
[-C--:B------:R-:W-:Y:S01]  /*9440*/  FMUL.FTZ R103, R103, R69.reuse ;  /* 0x0000004567677220 */ /* 0x080fe20000410000 */
[C---:B------:R-:W-:Y:S01]  /*9450*/  F2FP.BF16.F32.PACK_AB R142, R23.reuse, R142 ;  /* 0x0000008e178e723e */ /* 0x040fe200000010ff */
[----:B------:R-:W-:Y:S01]  /*9460*/  FADD.FTZ R27, R23, R54 ;  /* 0x00000036171b7221 */ /* 0x000fe20000010000 */
[-C--:B------:R-:W-:Y:S01]  /*9470*/  FMUL.FTZ R106, R106, R69.reuse ;  /* 0x000000456a6a7220 */ /* 0x080fe20000410000 */
[-C--:B------:R-:W-:Y:S01]  /*9480*/  FMUL.FTZ R107, R107, R69.reuse ;  /* 0x000000456b6b7220 */ /* 0x080fe20000410000 */
[-C--:B------:R-:W-:Y:S01]  /*9490*/  FMUL.FTZ R110, R110, R69.reuse ;  /* 0x000000456e6e7220 */ /* 0x080fe20000410000 */
[----:B------:R-:W-:Y:S01]  /*94a0*/  FADD.FTZ R54, R136, R27 ;  /* 0x0000001b88367221 */ /* 0x000fe20000010000 */
[----:B--2---:R-:W-:Y:S01]  /*94b0*/  FADD.FTZ R26, R50, R5 ;  /* 0x00000005321a7221 */ /* 0x004fe20000010000 */
        /* <DEDUP_REMOVED lines=19> */
[----:B------:R-:W-:-:S03]  /*95f0*/  FADD.FTZ R5, R82, R5 ;  /* 0x0000000552057221 */ /* 0x000fc60000010000 */
[----:B------:R-:W-:Y:S01]  /*9600*/  FADD.FTZ R30, R134, R15 ;  /* 0x0000000f861e7221 */ /* 0x000fe20000010000 */
[----:B------:R-:W-:Y:S01]  /*9610*/  FADD.FTZ R5, R83, R5 ;  /* 0x0000000553057221 */ /* 0x000fe20000010000 */
[C---:B------:R-:W-:Y:S02]  /*9620*/  F2FP.BF16.F32.PACK_AB R134, R45.reuse, R134 ;  /* 0x000000862d86723e */ /* 0x040fe400000010ff */
[----:B------:R-:W-:Y:S01]  /*9630*/  FADD.FTZ R15, R45, R30 ;  /* 0x0000001e2d0f7221 */ /* 0x000fe20000010000 */
[----:B------:R-:W-:-:S03]  /*9640*/  FADD.FTZ R14, R86, R5 ;  /* 0x00000005560e7221 */ /* 0x000fc60000010000 */
[----:B------:R-:W-:-:S04]  /*9650*/  FADD.FTZ R30, R18, R15 ;  /* 0x0000000f121e7221 */ /* 0x000fc80000010000 */
        /* <DEDUP_REMOVED lines=9> */
[----:B------:R-:W-:Y:S01]  /*96f0*/  FADD.FTZ R4, R32, R15 ;  /* 0x0000000f20047221 */ /* 0x000fe20000010000 */
[----:B------:R-:W-:-:S03]  /*9700*/  IMAD.MOV.U32 R15, RZ, RZ, R6 ;  /* 0x000000ffff0f7224 */ /* 0x000fc600078e0006 */
[----:B------:R-:W-:Y:S01]  /*9710*/  FADD.FTZ R5, R11, R4 ;  /* 0x000000040b057221 */ /* 0x000fe20000010000 */
[C---:B---3--:R-:W-:Y:S01]  /*9720*/  FADD.FTZ R4, R123.reuse, R14 ;  /* 0x0000000e7b047221 */ /* 0x048fe20000010000 */
[----:B------:R-:W-:Y:S01]  /*9730*/  F2FP.BF16.F32.PACK_AB R123, R123, R86 ;  /* 0x000000567b7b723e */ /* 0x000fe200000010ff */
[----:B------:R-:W-:Y:S01]  /*9740*/  IMAD.MOV.U32 R11, RZ, RZ, R10 ;  /* 0x000000ffff0b7224 */ /* 0x000fe200078e000a */
[----:B0-----:R-:W-:Y:S06]  /*9750*/  @P2 BRA `(.L_x_13008) ;  /* 0xffffffe000e42947 */ /* 0x001fec000383ffff */
.L_x_12999:
[----:B------:R-:W-:-:S13]  /*9760*/  ISETP.GE.AND P2, PT, R9, UR37, PT ;  /* 0x0000002509007c0c */ /* 0x000fda000bf46270 */
[----:B------:R-:W-:Y:S05]  /*9770*/  @!P2 BRA `(.L_x_13009) ;  /* 0x0000002c0064a947 */ /* 0x000fea0003800000 */
[C---:B------:R-:W-:Y:S01]  /*9780*/  VIADD R14, R17.reuse, 0x9 ;  /* 0x00000009110e7836 */ /* 0x040fe20000000000 */
[----:B------:R-:W-:Y:S01]  /*9790*/  ISETP.GE.U32.AND P2, PT, R2, 0x180, PT ;  /* 0x000001800200780c */ /* 0x000fe20003f46070 */
[----:B------:R-:W-:Y:S01]  /*97a0*/  IMAD.MOV.U32 R11, RZ, RZ, R10 ;  /* 0x000000ffff0b7224 */ /* 0x000fe200078e000a */
[----:B------:R-:W-:Y:S01]  /*97b0*/  UMOV UR7, UR5 ;  /* 0x0000000500077c82 */ /* 0x000fe20008000000 */
[----:B------:R-:W-:Y:S01]  /*97c0*/  IMAD.MOV.U32 R8, RZ, RZ, R6 ;  /* 0x000000ffff087224 */ /* 0x000fe200078e0006 */
[----:B------:R-:W-:Y:S01]  /*97d0*/  SEL R14, R14, 0x9, !P2 ;  /* 0x000000090e0e7807 */ /* 0x000fe20005000000 */
[----:B------:R-:W-:Y:S01]  /*97e0*/  VIADD R17, R17, 0x8 ;  /* 0x0000000811117836 */ /* 0x000fe20000000000 */
[----:B------:R-:W-:Y:S01]  /*97f0*/  UMOV UR6, UR4 ;  /* 0x0000000400067c82 */ /* 0x000fe20008000000 */
[----:B------:R-:W-:Y:S01]  /*9800*/  ULDC UR26, c[0x0][0x9e4] ;  /* 0x00027900001a7ab9 */ /* 0x000fe20000000800 */
[----:B------:R-:W-:Y:S01]  /*9810*/  ULDC UR27, c[0x0][0x288] ;  /* 0x0000a200001b7ab9 */ /* 0x000fe20000000800 */
[----:B------:R-:W-:Y:S01]  /*9820*/  ULDC UR28, c[0x0][0x2f0] ;  /* 0x0000bc00001c7ab9 */ /* 0x000fe20000000800 */
[----:B------:R-:W-:-:S05]  /*9830*/  ULDC UR29, c[0x0][0x9e0] ;  /* 0x00027800001d7ab9 */ /* 0x000fca0000000800 */
.L_x_13026:
        /* <DEDUP_REMOVED lines=9> */
.L_x_13011:
[----:B------:R-:W-:Y:S01]  /*98d0*/  ULEA UR10, UR4, UR38, 0x3 ;  /* 0x00000026040a7291 */ /* 0x000fe2000f8e183f */
[----:B------:R-:W-:-:S05]  /*98e0*/  IMAD.U32 R6, RZ, RZ, UR5 ;  /* 0x00000005ff067e24 */ /* 0x000fca000f8e00ff */
[----:B------:R-:W-:-:S04]  /*98f0*/  SHF.L.U32 R6, R6, 0x1f, RZ ;  /* 0x0000001f06067819 */ /* 0x000fc800000006ff */
[----:B------:R0:W1:Y:S01]  /*9900*/  SYNCS.PHASECHK.TRANS64.TRYWAIT P2, [UR10+0x16830], R6 ;  /* 0x01683006ff0075a7 */ /* 0x000062000804014a */
[----:B------:R-:W-:Y:S05]  /*9910*/  @!P0 BRA `(.L_x_13012) ;  /* 0x0000000000048947 */ /* 0x000fea0003800000 */
[----:B------:R-:W-:Y:S01]  /*9920*/  BPT.TRAP 0x1 ;  /* 0x000000040000795c */ /* 0x000fe20000300000 */
.L_x_13012:
[----:B-1----:R-:W-:Y:S05]  /*9930*/  @P2 BRA `(.L_x_13010) ;  /* 0x0000000000082947 */ /* 0x002fea0003800000 */
[----:B------:R-:W1:Y:S02]  /*9940*/  SYNCS.PHASECHK.TRANS64.TRYWAIT P2, [UR10+0x16830], R6 ;  /* 0x01683006ff0075a7 */ /* 0x000e64000804014a */
[----:B-1----:R-:W-:Y:S05]  /*9950*/  @!P2 BRA `(.L_x_13013) ;  /* 0x000000800068a947 */ /* 0x002fea0003800000 */
.L_x_13010:
        /* <DEDUP_REMOVED lines=26> */
.L_x_13015:
[----:B------:R-:W-:Y:S01]  /*9b00*/  ULEA UR10, UR6, UR38, 0x3 ;  /* 0x00000026060a7291 */ /* 0x000fe2000f8e183f */
[----:B01----:R-:W-:-:S05]  /*9b10*/  IMAD.U32 R6, RZ, RZ, UR7 ;  /* 0x00000007ff067e24 */ /* 0x003fca000f8e00ff */
[----:B------:R-:W-:-:S04]  /*9b20*/  SHF.L.U32 R6, R6, 0x1f, RZ ;  /* 0x0000001f06067819 */ /* 0x000fc800000006ff */
[----:B------:R0:W1:Y:S01]  /*9b30*/  SYNCS.PHASECHK.TRANS64.TRYWAIT P2, [UR10+0x16850], R6 ;  /* 0x01685006ff0075a7 */ /* 0x000062000804014a */
[----:B------:R-:W-:Y:S05]  /*9b40*/  @!P0 BRA `(.L_x_13016) ;  /* 0x0000000000048947 */ /* 0x000fea0003800000 */
[----:B------:R-:W-:Y:S01]  /*9b50*/  BPT.TRAP 0x1 ;  /* 0x000000040000795c */ /* 0x000fe20000300000 */
.L_x_13016:
[----:B-1----:R-:W-:Y:S05]  /*9b60*/  @P2 BRA `(.L_x_13014) ;  /* 0x0000000000082947 */ /* 0x002fea0003800000 */
[----:B------:R-:W1:Y:S02]  /*9b70*/  SYNCS.PHASECHK.TRANS64.TRYWAIT P2, [UR10+0x16850], R6 ;  /* 0x01685006ff0075a7 */ /* 0x000e64000804014a */
[----:B-1----:R-:W-:Y:S05]  /*9b80*/  @!P2 BRA `(.L_x_13017) ;  /* 0x0000007c00f4a947 */ /* 0x002fea0003800000 */
.L_x_13014:
[----:B------:R-:W-:Y:S01]  /*9b90*/  UIADD3 UR7, UR38, 0x400, URZ ;  /* 0x0000040026077890 */ /* 0x000fe2000fffe03f */
[----:B------:R-:W-:Y:S01]  /*9ba0*/  WARPGROUP.ARRIVE ;  /* 0x00000000000079c5 */ /* 0x000fe20000000000 */
[----:B------:R-:W-:Y:S01]  /*9bb0*/  UMOV UR11, 0x40000040 ;  /* 0x40000040000b7882 */ /* 0x000fe20000000000 */
[----:B------:R-:W-:Y:S01]  /*9bc0*/  UMOV UR15, 0x40000040 ;  /* 0x40000040000f7882 */ /* 0x000fe20000000000 */
[----:B------:R-:W-:Y:S01]  /*9bd0*/  USHF.R.U32.HI UR7, URZ, 0x4, UR7 ;  /* 0x000000043f077899 */ /* 0x000fe20008011607 */
[----:B------:R-:W-:Y:S01]  /*9be0*/  PLOP3.LUT P2, PT, PT, PT, UP0, 0x80, 0x0 ;  /* 0x000000000000781c */ /* 0x000fe20003f4f008 */
[----:B-1----:R-:W-:Y:S02]  /*9bf0*/  IMAD.U32 R7, RZ, RZ, UR4 ;  /* 0x00000004ff077e24 */ /* 0x002fe4000f8e00ff */
[----:B------:R-:W-:Y:S01]  /*9c00*/  ULOP3.LUT UR7, UR7, 0x3fff, URZ, 0xc0, !UPT ;  /* 0x00003fff07077892 */ /* 0x000fe2000f8ec03f */
[----:B------:R-:W-:Y:S02]  /*9c10*/  IMAD.SHL.U32 R21, R9, 0x80, RZ ;  /* 0x0000008009157824 */ /* 0x000fe400078e00ff */
[----:B------:R-:W-:Y:S01]  /*9c20*/  @!P1 LEA R7, R7, UR38, 0x3 ;  /* 0x0000002607079c11 */ /* 0x000fe2000f8e18ff */
[----:B------:R-:W-:Y:S01]  /*9c30*/  ULEA UR10, UR6, UR7, 0xa ;  /* 0x00000007060a7291 */ /* 0x000fe2000f8e503f */
[----:B0-----:R-:W-:Y:S01]  /*9c40*/  IMAD.MOV.U32 R6, RZ, RZ, R0 ;  /* 0x000000ffff067224 */ /* 0x001fe200078e0000 */
[----:B------:R-:W-:Y:S01]  /*9c50*/  IADD3 R10, -R21, 0x1, RZ ;  /* 0x00000001150a7810 */ /* 0x000fe20007ffe1ff */
[----:B------:R-:W-:Y:S01]  /*9c60*/  @UP0 ULDC UR7, c[0x0][0x44c] ;  /* 0x0001130000070ab9 */ /* 0x000fe20000000800 */
[----:B------:R-:W-:-:S02]  /*9c70*/  UIADD3 UR14, UR10, 0x80, URZ ;  /* 0x000000800a0e7890 */ /* 0x000fc4000fffe03f */
[----:B------:R-:W-:Y:S01]  /*9c80*/  @P2 IMAD.HI.U32 R15, R0, UR7, RZ ;  /* 0x00000007000f2c27 */ /* 0x000fe2000f8e00ff */
[----:B------:R-:W-:Y:S02]  /*9c90*/  @UP0 ULDC UR7, c[0x0][0x450] ;  /* 0x0001140000070ab9 */ /* 0x000fe40000000800 */
[----:B------:R-:W-:Y:S01]  /*9ca0*/  HGMMA.64x64x16.F32.BF16 R88, R148, gdesc[UR8].tnspB, R88, gsb0 ;  /* 0x40e0000894587df0 */ /* 0x000fe20008001858 */
[----:B------:R-:W-:Y:S01]  /*9cb0*/  UMOV UR11, 0x40000040 ;  /* 0x40000040000b7882 */ /* 0x000fe20000000000 */
[----:B------:R-:W-:Y:S01]  /*9cc0*/  @P2 SHF.R.U32.HI R6, RZ, UR7, R15 ;  /* 0x00000007ff062c19 */ /* 0x000fe2000801160f */
[----:B------:R-:W-:Y:S02]  /*9cd0*/  @!P1 VIADD R15, R7, 0x16840 ;  /* 0x00016840070f9836 */ /* 0x000fe40000000000 */
[----:B------:R-:W-:Y:S02]  /*9ce0*/  IMAD R7, R3, -0x2, R10 ;  /* 0xfffffffe03077824 */ /* 0x000fe400078e020a */
[----:B------:R-:W0:Y:S01]  /*9cf0*/  SHFL.IDX PT, R10, R6, RZ, 0x1c1f ;  /* 0x001c1fff060a7589 */ /* 0x000e2200000e0000 */
[----:B------:R-:W-:Y:S01]  /*9d00*/  @!P1 PRMT R15, RZ, 0x654, R15 ;  /* 0x00000654ff0f9816 */ /* 0x000fe2000000000f */
[----:B------:R-:W-:-:S04]  /*9d10*/  IMAD R7, R16, UR28, R7 ;  /* 0x0000001c10077c24 */ /* 0x000fc8000f8e0207 */
[----:B------:R-:W-:-:S04]  /*9d20*/  VIADD R7, R7, -UR27 ;  /* 0x8000001b07077c36 */ /* 0x000fc80008000000 */
[----:B------:R-:W-:-:S04]  /*9d30*/  VIADD R19, R7, UR25 ;  /* 0x0000001907137c36 */ /* 0x000fc80008000000 */
[----:B0-----:R-:W-:Y:S01]  /*9d40*/  IMAD.IADD R23, R19, 0x1, R10 ;  /* 0x0000000113177824 */ /* 0x001fe200078e020a */
        /* <DEDUP_REMOVED lines=25> */
[----:B------:R-:W-:Y:S01]  /*9ee0*/  UIADD3 UR10, UR10, 0x380, URZ ;  /* 0x000003800a0a7890 */ /* 0x000fe2000fffe03f */
[----:B------:R-:W-:Y:S02]  /*9ef0*/  WARPGROUP.DEPBAR.LE gsb0, 0x0 ;  /* 0x00008000000079c5 */ /* 0x000fe40000010000 */
[----:B------:R-:W-:-:S06]  /*9f00*/  WARPGROUP.ARRIVE ;  /* 0x00000000000079c5 */ /* 0x000fcc0000000000 */
[----:B------:R-:W-:Y:S03]  /*9f10*/  HGMMA.64x64x16.F32.BF16 R88, R124, gdesc[UR12].tnspB, R88, gsb0 ;  /* 0x40e0000c7c587df0 */ /* 0x000fe60008001858 */
[----:B------:R-:W-:Y:S02]  /*9f20*/  WARPGROUP.DEPBAR.LE gsb0, 0x0 ;  /* 0x00008000000079c5 */ /* 0x000fe40000010000 */
[----:B------:R-:W-:-:S06]  /*9f30*/  WARPGROUP.ARRIVE ;  /* 0x00000000000079c5 */ /* 0x000fcc0000000000 */
[----:B------:R-:W-:Y:S03]  /*9f40*/  HGMMA.64x64x16.F32.BF16 R88, R120, gdesc[UR8].tnspB, R88, gsb0 ;  /* 0x40e0000878587df0 */ /* 0x000fe60008001858 */
[----:B------:R-:W-:Y:S02]  /*9f50*/  WARPGROUP.DEPBAR.LE gsb0, 0x0 ;  /* 0x00008000000079c5 */ /* 0x000fe40000010000 */
[----:B------:R0:W-:Y:S06]  /*9f60*/  BAR.ARV R14, 0x100 ;  /* 0x0004000e0000751d */ /* 0x0001ec0000002000 */
[----:B------:R1:W-:Y:S02]  /*9f70*/  @!P1 SYNCS.ARRIVE.TRANS64.RED.A1T0 RZ, [R15+URZ], RZ ;  /* 0x000000ff0fff99a7 */ /* 0x0003e4000810043f */
[----:B-1----:R-:W-:-:S04]  /*9f80*/  VIADD R15, R7, UR29 ;  /* 0x0000001d070f7c36 */ /* 0x002fc80008000000 */
[----:B------:R-:W-:Y:S01]  /*9f90*/  IMAD.IADD R7, R15, 0x1, R10 ;  /* 0x000000010f077824 */ /* 0x000fe200078e020a */
[----:B0-----:R-:W-:Y:S06]  /*9fa0*/  @!P6 BRA `(.L_x_13018) ;  /* 0x00000000005ce947 */ /* 0x001fec0003800000 */
        /* <DEDUP_REMOVED lines=13> */
.L_x_13020:
[----:B------:R-:W-:-:S05]  /*a080*/  IMAD.U32 R20, RZ, RZ, UR26 ;  /* 0x0000001aff147e24 */ /* 0x000fca000f8e00ff */
[----:B------:R-:W-:-:S13]  /*a090*/  ISETP.NE.AND P2, PT, R20, 0x1, PT ;  /* 0x000000011400780c */ /* 0x000fda0003f45270 */
[----:B------:R-:W0:Y:S02]  /*a0a0*/  @P2 LDC.64 R120, c[0x0][0x9e8] ;  /* 0x00027a00ff782b82 */ /* 0x000e240000000a00 */
[----:B0-----:R-:W-:-:S05]  /*a0b0*/  @P2 IMAD.HI.U32 R18, R10, R120, RZ ;  /* 0x000000780a122227 */ /* 0x001fca00078e00ff */
[----:B------:R-:W-:-:S07]  /*a0c0*/  @P2 SHF.R.U32.HI R10, RZ, R121, R18 ;  /* 0x00000079ff0a2219 */ /* 0x000fce0000011612 */
.L_x_13021:
[----:B------:R-:W-:Y:S05]  /*a0d0*/  BSYNC B0 ;  /* 0x0000000000007941 */ /* 0x000fea0003800000 */
.L_x_13019:
[----:B------:R-:W-:-:S04]  /*a0e0*/  IMAD R10, R10, R20, -R21 ;  /* 0x000000140a0a7224 */ /* 0x000fc800078e0a15 */
[----:B------:R-:W-:-:S05]  /*a0f0*/  IMAD R10, R3, -0x2, R10 ;  /* 0xfffffffe030a7824 */ /* 0x000fca00078e020a */
[----:B------:R-:W-:Y:S02]  /*a100*/  VIADDMNMX R7, R10, R20, R7, PT ;  /* 0x000000140a077246 */ /* 0x000fe40003800107 */
[----:B------:R-:W-:-:S07]  /*a110*/  VIMNMX R23, R23, R10, !PT ;  /* 0x0000000a17177248 */ /* 0x000fce0007fe0100 */
.L_x_13018:
        /* <DEDUP_REMOVED lines=114> */
.L_x_13024:
[----:B------:R-:W-:-:S05]  /*a840*/  IMAD.U32 R138, RZ, RZ, UR26 ;  /* 0x0000001aff8a7e24 */ /* 0x000fca000f8e00ff */
[----:B------:R-:W-:-:S13]  /*a850*/  ISETP.NE.AND P3, PT, R138, 0x1, PT ;  /* 0x000000018a00780c */ /* 0x000fda0003f65270 */
[----:B------:R-:W0:Y:S02]  /*a860*/  @P3 LDC.64 R6, c[0x0][0x9e8] ;  /* 0x00027a00ff063b82 */ /* 0x000e240000000a00 */
[----:B0-----:R-:W-:-:S05]  /*a870*/  @P3 IMAD.HI.U32 R6, R23, R6, RZ ;  /* 0x0000000617063227 */ /* 0x001fca00078e00ff */
[----:B------:R-:W-:-:S07]  /*a880*/  @P3 SHF.R.U32.HI R23, RZ, R7, R6 ;  /* 0x00000007ff173219 */ /* 0x000fce0000011606 */
.L_x_13025:
[----:B------:R-:W-:Y:S05]  /*a890*/  BSYNC B0 ;  /* 0x0000000000007941 */ /* 0x000fea0003800000 */
.L_x_13023:
[----:B------:R-:W-:-:S04]  /*a8a0*/  IMAD R6, R23, R138, -R21 ;  /* 0x0000008a17067224 */ /* 0x000fc800078e0a15 */
[----:B------:R-:W-:-:S05]  /*a8b0*/  IMAD R6, R3, -0x2, R6 ;  /* 0xfffffffe03067824 */ /* 0x000fca00078e0206 */
[----:B------:R-:W-:Y:S02]  /*a8c0*/  VIADDMNMX R15, R6, R138, R15, PT ;  /* 0x0000008a060f7246 */ /* 0x000fe4000380010f */
[----:B------:R-:W-:-:S07]  /*a8d0*/  VIMNMX R19, R19, R6, !PT ;  /* 0x0000000613137248 */ /* 0x000fce0007fe0100 */
.L_x_13022:
        /* <DEDUP_REMOVED lines=67> */
[----:B0-----:R-:W-:-:S05]  /*ad10*/  FMUL.FTZ R21, R6, R7 ;  /* 0x0000000706157220 */ /* 0x001fca0000410000 */
[----:B------:R-:W-:-:S05]  /*ad20*/  FSEL R21, R21, RZ, P5 ;  /* 0x000000ff15157208 */ /* 0x000fca0002800000 */
[-CC-:B------:R-:W-:Y:S01]  /*ad30*/  FFMA.FTZ R148, R144, R7.reuse, -R21.reuse ;  /* 0x0000000790947223 */ /* 0x180fe20000010815 */
[----:B------:R-:W-:Y:S01]  /*ad40*/  FSEL R144, R39, -INF , !P4 ;  /* 0xff80000027907808 */ /* 0x000fe20006000000 */
[-CC-:B------:R-:W-:Y:S01]  /*ad50*/  FFMA.FTZ R23, R146, R7.reuse, -R21.reuse ;  /* 0x0000000792177223 */ /* 0x180fe20000010815 */
[----:B------:R-:W-:Y:S01]  /*ad60*/  ISETP.GT.AND P4, PT, R19, 0x21, P2 ;  /* 0x000000211300780c */ /* 0x000fe20001784270 */
[-CC-:B------:R-:W-:Y:S01]  /*ad70*/  FFMA.FTZ R31, R32, R7.reuse, -R21.reuse ;  /* 0x00000007201f7223 */ /* 0x180fe20000010815 */
[-CC-:B------:R-:W-:Y:S01]  /*ad80*/  FFMA.FTZ R25, R24, R7.reuse, -R21.reuse ;  /* 0x0000000718197223 */ /* 0x180fe20000010815 */
[----:B------:R-:W-:Y:S01]  /*ad90*/  FSEL R24, R47, -INF , !P3 ;  /* 0xff8000002f187808 */ /* 0x000fe20005800000 */
[-CC-:B------:R-:W-:Y:S01]  /*ada0*/  FFMA.FTZ R33, R36, R7.reuse, -R21.reuse ;  /* 0x0000000724217223 */ /* 0x180fe20000010815 */
[----:B------:R-:W-:Y:S01]  /*adb0*/  ISETP.LT.OR P4, PT, R15, 0x22, P4 ;  /* 0x000000220f00780c */ /* 0x000fe20002781670 */
[-CC-:B------:R-:W-:Y:S01]  /*adc0*/  FFMA.FTZ R36, R10, R7.reuse, -R21.reuse ;  /* 0x000000070a247223 */ /* 0x180fe20000010815 */
[----:B------:R-:W-:Y:S01]  /*add0*/  ISETP.GT.AND P3, PT, R19, 0x31, P2 ;  /* 0x000000311300780c */ /* 0x000fe20001764270 */
        /* <DEDUP_REMOVED lines=18> */
[----:B------:R-:W-:Y:S01]  /*af00*/  FFMA.FTZ R47, R80, R7, -R21 ;  /* 0x00000007502f7223 */ /* 0x000fe20000010815 */
[----:B------:R-:W-:Y:S01]  /*af10*/  FMNMX.FTZ R29, R138, R27, !PT ;  /* 0x0000001b8a1d7209 */ /* 0x000fe20007810000 */
[----:B------:R-:W-:Y:S01]  /*af20*/  MUFU.EX2 R148, R148 ;  /* 0x0000009400947308 */ /* 0x000fe20000000800 */
[----:B------:R-:W-:-:S02]  /*af30*/  FSEL R50, R50, -INF , !P4 ;  /* 0xff80000032327808 */ /* 0x000fc40006000000 */
[----:B------:R-:W-:Y:S02]  /*af40*/  FMNMX.FTZ R29, R30, R29, !PT ;  /* 0x0000001d1e1d7209 */ /* 0x000fe40007810000 */
[----:B------:R-:W-:Y:S02]  /*af50*/  ISETP.GT.AND P4, PT, R19, 0x38, P2 ;  /* 0x000000381300780c */ /* 0x000fe40001784270 */
[----:B------:R-:W-:Y:S01]  /*af60*/  FMNMX.FTZ R29, R140, R29, !PT ;  /* 0x0000001d8c1d7209 */ /* 0x000fe20007810000 */
[----:B------:R0:W-:Y:S01]  /*af70*/  MUFU.EX2 R27, R31 ;  /* 0x0000001f001b7308 */ /* 0x0001e20000000800 */
[----:B------:R-:W-:Y:S02]  /*af80*/  ISETP.LT.OR P4, PT, R15, 0x39, P4 ;  /* 0x000000390f00780c */ /* 0x000fe40002781670 */
[----:B------:R-:W-:Y:S02]  /*af90*/  FMNMX.FTZ R29, R34, R29, !PT ;  /* 0x0000001d221d7209 */ /* 0x000fe40007810000 */
[----:B------:R-:W-:-:S02]  /*afa0*/  ISETP.GT.AND P3, PT, R19, 0x39, P2 ;  /* 0x000000391300780c */ /* 0x000fc40001764270 */
[----:B------:R-:W-:Y:S01]  /*afb0*/  FSEL R54, R54, -INF , !P4 ;  /* 0xff80000036367808 */ /* 0x000fe20006000000 */
[----:B------:R-:W-:Y:S01]  /*afc0*/  MUFU.EX2 R23, R23 ;  /* 0x0000001700177308 */ /* 0x000fe20000000800 */
[----:B0-----:R-:W-:Y:S02]  /*afd0*/  FMNMX.FTZ R31, R142, R29, !PT ;  /* 0x0000001d8e1f7209 */ /* 0x001fe40007810000 */
[----:B------:R-:W-:Y:S02]  /*afe0*/  ISETP.GT.AND P4, PT, R19, 0x40, P2 ;  /* 0x000000401300780c */ /* 0x000fe40001784270 */
[----:B------:R-:W-:Y:S02]  /*aff0*/  FMNMX.FTZ R31, R38, R31, !PT ;  /* 0x0000001f261f7209 */ /* 0x000fe40007810000 */
[----:B------:R-:W-:Y:S01]  /*b000*/  ISETP.LT.OR P3, PT, R15, 0x3a, P3 ;  /* 0x0000003a0f00780c */ /* 0x000fe20001f61670 */
[----:B------:R0:W-:Y:S01]  /*b010*/  MUFU.EX2 R29, R33 ;  /* 0x00000021001d7308 */ /* 0x0001e20000000800 */
[----:B------:R-:W-:-:S02]  /*b020*/  FMNMX.FTZ R31, R144, R31, !PT ;  /* 0x0000001f901f7209 */ /* 0x000fc40007810000 */
[----:B------:R-:W-:Y:S02]  /*b030*/  ISETP.LT.OR P4, PT, R15, 0x41, P4 ;  /* 0x000000410f00780c */ /* 0x000fe40002781670 */
[----:B------:R-:W-:Y:S02]  /*b040*/  FMNMX.FTZ R31, R42, R31, !PT ;  /* 0x0000001f2a1f7209 */ /* 0x000fe40007810000 */
[----:B------:R-:W-:Y:S01]  /*b050*/  FSEL R152, R55, -INF , !P3 ;  /* 0xff80000037987808 */ /* 0x000fe20005800000 */
[----:B------:R-:W-:Y:S01]  /*b060*/  MUFU.EX2 R150, R150 ;  /* 0x0000009600967308 */ /* 0x000fe20000000800 */
[----:B0-----:R-:W-:Y:S02]  /*b070*/  FMNMX.FTZ R33, R146, R31, !PT ;  /* 0x0000001f92217209 */ /* 0x001fe40007810000 */
[----:B------:R-:W-:Y:S02]  /*b080*/  ISETP.GT.AND P3, PT, R19, 0x41, P2 ;  /* 0x000000411300780c */ /* 0x000fe40001764270 */
[----:B------:R-:W-:-:S02]  /*b090*/  FMNMX.FTZ R33, R46, R33, !PT ;  /* 0x000000212e217209 */ /* 0x000fc40007810000 */
[----:B------:R-:W-:Y:S01]  /*b0a0*/  FSEL R58, R58, -INF , !P4 ;  /* 0xff8000003a3a7808 */ /* 0x000fe20006000000 */
[----:B------:R0:W-:Y:S01]  /*b0b0*/  MUFU.EX2 R31, R10 ;  /* 0x0000000a001f7308 */ /* 0x0001e20000000800 */
[----:B------:R-:W-:Y:S02]  /*b0c0*/  FMNMX.FTZ R33, R24, R33, !PT ;  /* 0x0000002118217209 */ /* 0x000fe40007810000 */
[----:B------:R-:W-:Y:S02]  /*b0d0*/  ISETP.GT.AND P4, PT, R19, 0x48, P2 ;  /* 0x000000481300780c */ /* 0x000fe40001784270 */
[----:B------:R-:W-:Y:S02]  /*b0e0*/  FMNMX.FTZ R33, R50, R33, !PT ;  /* 0x0000002132217209 */ /* 0x000fe40007810000 */
[C---:B------:R-:W-:Y:S01]  /*b0f0*/  ISETP.LT.OR P3, PT, R15.reuse, 0x42, P3 ;  /* 0x000000420f00780c */ /* 0x040fe20001f61670 */
[----:B------:R-:W-:Y:S01]  /*b100*/  MUFU.EX2 R25, R25 ;  /* 0x0000001900197308 */ /* 0x000fe20000000800 */
[----:B------:R-:W-:Y:S01]  /*b110*/  FMNMX.FTZ R35, R32, R33, !PT ;  /* 0x0000002120237209 */ /* 0x000fe20007810000 */
[----:B0-----:R-:W-:Y:S01]  /*b120*/  FFMA.FTZ R10, R44, R7, -R21 ;  /* 0x000000072c0a7223 */ /* 0x001fe20000010815 */
[----:B------:R-:W-:-:S02]  /*b130*/  ISETP.LT.OR P4, PT, R15, 0x49, P4 ;  /* 0x000000490f00780c */ /* 0x000fc40002781670 */
[----:B------:R-:W-:Y:S02]  /*b140*/  FMNMX.FTZ R35, R54, R35, !PT ;  /* 0x0000002336237209 */ /* 0x000fe40007810000 */
[----:B------:R-:W-:Y:S01]  /*b150*/  FSEL R40, R59, -INF , !P3 ;  /* 0xff8000003b287808 */ /* 0x000fe20005800000 */
[----:B------:R-:W-:Y:S01]  /*b160*/  MUFU.EX2 R33, R10 ;  /* 0x0000000a00217308 */ /* 0x000fe20000000800 */
[C---:B------:R-:W-:Y:S02]  /*b170*/  ISETP.GT.AND P3, PT, R19.reuse, 0x49, P2 ;  /* 0x000000491300780c */ /* 0x040fe40001764270 */
[----:B------:R-:W-:Y:S02]  /*b180*/  FMNMX.FTZ R35, R152, R35, !PT ;  /* 0x0000002398237209 */ /* 0x000fe40007810000 */
[----:B------:R-:W-:Y:S02]  /*b190*/  FSEL R62, R62, -INF , !P4 ;  /* 0xff8000003e3e7808 */ /* 0x000fe40006000000 */
[----:B------:R-:W-:Y:S01]  /*b1a0*/  ISETP.GT.AND P4, PT, R19, 0x50, P2 ;  /* 0x000000501300780c */ /* 0x000fe20001784270 */
[----:B------:R-:W-:Y:S01]  /*b1b0*/  MUFU.EX2 R20, R20 ;  /* 0x0000001400147308 */ /* 0x000fe20000000800 */
[----:B------:R-:W-:-:S02]  /*b1c0*/  ISETP.LT.OR P3, PT, R15, 0x4a, P3 ;  /* 0x0000004a0f00780c */ /* 0x000fc40001f61670 */
[----:B------:R-:W-:Y:S02]  /*b1d0*/  FMNMX.FTZ R35, R58, R35, !PT ;  /* 0x000000233a237209 */ /* 0x000fe40007810000 */
[----:B------:R-:W-:Y:S02]  /*b1e0*/  ISETP.LT.OR P4, PT, R15, 0x51, P4 ;  /* 0x000000510f00780c */ /* 0x000fe40002781670 */
[----:B------:R-:W-:Y:S01]  /*b1f0*/  FSEL R154, R63, -INF , !P3 ;  /* 0xff8000003f9a7808 */ /* 0x000fe20005800000 */
[----:B------:R-:W-:Y:S01]  /*b200*/  MUFU.EX2 R36, R36 ;  /* 0x0000002400247308 */ /* 0x000fe20000000800 */
[----:B------:R-:W-:Y:S02]  /*b210*/  ISETP.GT.AND P3, PT, R19, 0x51, P2 ;  /* 0x000000511300780c */ /* 0x000fe40001764270 */
[----:B------:R-:W-:Y:S02]  /*b220*/  FMNMX.FTZ R37, R40, R35, !PT ;  /* 0x0000002328257209 */ /* 0x000fe40007810000 */
[----:B------:R-:W-:-:S02]  /*b230*/  FSEL R66, R66, -INF , !P4 ;  /* 0xff80000042427808 */ /* 0x000fc40006000000 */
[----:B------:R-:W-:Y:S01]  /*b240*/  ISETP.GT.AND P4, PT, R19, 0x58, P2 ;  /* 0x000000581300780c */ /* 0x000fe20001784270 */
[----:B------:R0:W-:Y:S01]  /*b250*/  MUFU.EX2 R35, R48 ;  /* 0x0000003000237308 */ /* 0x0001e20000000800 */
[C---:B------:R-:W-:Y:S02]  /*b260*/  ISETP.LT.OR P3, PT, R15.reuse, 0x52, P3 ;  /* 0x000000520f00780c */ /* 0x040fe40001f61670 */
[----:B------:R-:W-:Y:S02]  /*b270*/  FMNMX.FTZ R37, R62, R37, !PT ;  /* 0x000000253e257209 */ /* 0x000fe40007810000 */
[----:B------:R-:W-:Y:S02]  /*b280*/  ISETP.LT.OR P4, PT, R15, 0x59, P4 ;  /* 0x000000590f00780c */ /* 0x000fe40002781670 */
[----:B------:R-:W-:Y:S01]  /*b290*/  FSEL R44, R67, -INF , !P3 ;  /* 0xff800000432c7808 */ /* 0x000fe20005800000 */
[----:B------:R-:W-:Y:S01]  /*b2a0*/  MUFU.EX2 R18, R18 ;  /* 0x0000001200127308 */ /* 0x000fe20000000800 */
[----:B------:R-:W-:Y:S01]  /*b2b0*/  FMNMX.FTZ R37, R154, R37, !PT ;  /* 0x000000259a257209 */ /* 0x000fe20007810000 */
[----:B0-----:R-:W-:Y:S01]  /*b2c0*/  FFMA.FTZ R48, R120, R7, -R21 ;  /* 0x0000000778307223 */ /* 0x001fe20000010815 */
[----:B------:R-:W-:-:S02]  /*b2d0*/  ISETP.GT.AND P3, PT, R19, 0x59, P2 ;  /* 0x000000591300780c */ /* 0x000fc40001764270 */
[----:B------:R-:W-:Y:S02]  /*b2e0*/  FSEL R70, R70, -INF , !P4 ;  /* 0xff80000046467808 */ /* 0x000fe40006000000 */
[----:B------:R-:W-:Y:S01]  /*b2f0*/  FMNMX.FTZ R37, R66, R37, !PT ;  /* 0x0000002542257209 */ /* 0x000fe20007810000 */
[----:B------:R-:W-:Y:S01]  /*b300*/  MUFU.EX2 R22, R22 ;  /* 0x0000001600167308 */ /* 0x000fe20000000800 */
[----:B------:R-:W-:Y:S02]  /*b310*/  ISETP.GT.AND P4, PT, R19, 0x60, P2 ;  /* 0x000000601300780c */ /* 0x000fe40001784270 */
[C---:B------:R-:W-:Y:S02]  /*b320*/  ISETP.LT.OR P3, PT, R15.reuse, 0x5a, P3 ;  /* 0x0000005a0f00780c */ /* 0x040fe40001f61670 */
[----:B------:R-:W-:Y:S02]  /*b330*/  FMNMX.FTZ R39, R44, R37, !PT ;  /* 0x000000252c277209 */ /* 0x000fe40007810000 */
[----:B------:R-:W-:Y:S01]  /*b340*/  ISETP.LT.OR P4, PT, R15, 0x61, P4 ;  /* 0x000000610f00780c */ /* 0x000fe20002781670 */
[----:B------:R0:W-:Y:S01]  /*b350*/  MUFU.EX2 R37, R52 ;  /* 0x0000003400257308 */ /* 0x0001e20000000800 */
[----:B------:R-:W-:-:S02]  /*b360*/  FSEL R156, R71, -INF , !P3 ;  /* 0xff800000479c7808 */ /* 0x000fc40005800000 */
[C---:B------:R-:W-:Y:S02]  /*b370*/  ISETP.GT.AND P3, PT, R19.reuse, 0x61, P2 ;  /* 0x000000611300780c */ /* 0x040fe40001764270 */
[----:B------:R-:W-:Y:S02]  /*b380*/  FMNMX.FTZ R39, R70, R39, !PT ;  /* 0x0000002746277209 */ /* 0x000fe40007810000 */
[----:B------:R-:W-:Y:S01]  /*b390*/  FSEL R74, R74, -INF , !P4 ;  /* 0xff8000004a4a7808 */ /* 0x000fe20006000000 */
[----:B------:R-:W-:Y:S01]  /*b3a0*/  MUFU.EX2 R28, R28 ;  /* 0x0000001c001c7308 */ /* 0x000fe20000000800 */
[----:B------:R-:W-:Y:S01]  /*b3b0*/  ISETP.GT.AND P4, PT, R19, 0x68, P2 ;  /* 0x000000681300780c */ /* 0x000fe20001784270 */
[-CC-:B0-----:R-:W-:Y:S01]  /*b3c0*/  FFMA.FTZ R52, R122, R7.reuse, -R21.reuse ;  /* 0x000000077a347223 */ /* 0x181fe20000010815 */
[----:B------:R-:W-:Y:S01]  /*b3d0*/  ISETP.LT.OR P3, PT, R15, 0x62, P3 ;  /* 0x000000620f00780c */ /* 0x000fe20001f61670 */
[----:B------:R-:W-:Y:S01]  /*b3e0*/  FFMA.FTZ R122, R84, R7, -R21 ;  /* 0x00000007547a7223 */ /* 0x000fe20000010815 */
[----:B------:R-:W-:-:S02]  /*b3f0*/  FMNMX.FTZ R39, R156, R39, !PT ;  /* 0x000000279c277209 */ /* 0x000fc40007810000 */
[----:B------:R-:W-:Y:S01]  /*b400*/  ISETP.LT.OR P4, PT, R15, 0x69, P4 ;  /* 0x000000690f00780c */ /* 0x000fe20002781670 */
[----:B------:R-:W-:Y:S01]  /*b410*/  MUFU.EX2 R48, R48 ;  /* 0x0000003000307308 */ /* 0x000fe20000000800 */
[----:B------:R-:W-:Y:S02]  /*b420*/  FSEL R75, R75, -INF , !P3 ;  /* 0xff8000004b4b7808 */ /* 0x000fe40005800000 */
[C---:B------:R-:W-:Y:S02]  /*b430*/  ISETP.GT.AND P3, PT, R19.reuse, 0x69, P2 ;  /* 0x000000691300780c */ /* 0x040fe40001764270 */
[----:B------:R-:W-:Y:S01]  /*b440*/  FMNMX.FTZ R10, R74, R39, !PT ;  /* 0x000000274a0a7209 */ /* 0x000fe20007810000 */
[-CC-:B------:R-:W-:Y:S01]  /*b450*/  FFMA.FTZ R39, R56, R7.reuse, -R21.reuse ;  /* 0x0000000738277223 */ /* 0x180fe20000010815 */
[----:B------:R-:W-:Y:S01]  /*b460*/  FSEL R78, R78, -INF , !P4 ;  /* 0xff8000004e4e7808 */ /* 0x000fe20006000000 */
[-CC-:B------:R-:W-:Y:S01]  /*b470*/  FFMA.FTZ R56, R124, R7.reuse, -R21.reuse ;  /* 0x000000077c387223 */ /* 0x180fe20000010815 */
[----:B------:R-:W-:Y:S01]  /*b480*/  ISETP.GT.AND P4, PT, R19, 0x70, P2 ;  /* 0x000000701300780c */ /* 0x000fe20001784270 */
[----:B------:R-:W-:Y:S01]  /*b490*/  FFMA.FTZ R124, R72, R7, -R21 ;  /* 0x00000007487c7223 */ /* 0x000fe20000010815 */
[----:B------:R-:W-:Y:S01]  /*b4a0*/  ISETP.LT.OR P3, PT, R15, 0x6a, P3 ;  /* 0x0000006a0f00780c */ /* 0x000fe20001f61670 */
[----:B------:R-:W-:Y:S01]  /*b4b0*/  MUFU.EX2 R39, R39 ;  /* 0x0000002700277308 */ /* 0x000fe20000000800 */
[----:B------:R-:W-:-:S02]  /*b4c0*/  FMNMX.FTZ R41, R75, R10, !PT ;  /* 0x0000000a4b297209 */ /* 0x000fc40007810000 */
[----:B------:R-:W-:Y:S02]  /*b4d0*/  ISETP.LT.OR P4, PT, R15, 0x71, P4 ;  /* 0x000000710f00780c */ /* 0x000fe40002781670 */
[----:B------:R-:W-:Y:S02]  /*b4e0*/  FSEL R120, R79, -INF , !P3 ;  /* 0xff8000004f787808 */ /* 0x000fe40005800000 */
[C---:B------:R-:W-:Y:S01]  /*b4f0*/  ISETP.GT.AND P3, PT, R19.reuse, 0x71, P2 ;  /* 0x000000711300780c */ /* 0x040fe20001764270 */
[----:B------:R-:W0:Y:S01]  /*b500*/  MUFU.EX2 R52, R52 ;  /* 0x0000003400347308 */ /* 0x000e220000000800 */
[----:B------:R-:W-:Y:S02]  /*b510*/  FMNMX.FTZ R41, R78, R41, !PT ;  /* 0x000000294e297209 */ /* 0x000fe40007810000 */
[----:B------:R-:W-:Y:S02]  /*b520*/  FSEL R82, R82, -INF , !P4 ;  /* 0xff80000052527808 */ /* 0x000fe40006000000 */
[----:B------:R-:W-:-:S02]  /*b530*/  ISETP.GT.AND P4, PT, R19, 0x78, P2 ;  /* 0x000000781300780c */ /* 0x000fc40001784270 */
[----:B------:R-:W-:Y:S01]  /*b540*/  ISETP.LT.OR P3, PT, R15, 0x72, P3 ;  /* 0x000000720f00780c */ /* 0x000fe20001f61670 */
[----:B------:R-:W-:Y:S01]  /*b550*/  MUFU.EX2 R56, R56 ;  /* 0x0000003800387308 */ /* 0x000fe20000000800 */
[----:B------:R-:W-:Y:S02]  /*b560*/  FMNMX.FTZ R41, R120, R41, !PT ;  /* 0x0000002978297209 */ /* 0x000fe40007810000 */
[----:B------:R-:W-:Y:S02]  /*b570*/  ISETP.GT.AND P2, PT, R19, 0x79, P2 ;  /* 0x000000791300780c */ /* 0x000fe40001744270 */
[----:B------:R-:W-:Y:S02]  /*b580*/  ISETP.LT.OR P4, PT, R15, 0x79, P4 ;  /* 0x000000790f00780c */ /* 0x000fe40002781670 */
[----:B------:R-:W-:Y:S01]  /*b590*/  FSEL R83, R83, -INF , !P3 ;  /* 0xff80000053537808 */ /* 0x000fe20005800000 */
[----:B------:R-:W-:Y:S01]  /*b5a0*/  MUFU.EX2 R124, R124 ;  /* 0x0000007c007c7308 */ /* 0x000fe20000000800 */
[----:B------:R-:W-:Y:S01]  /*b5b0*/  FMNMX.FTZ R10, R82, R41, !PT ;  /* 0x00000029520a7209 */ /* 0x000fe20007810000 */
[-CC-:B------:R-:W-:Y:S01]  /*b5c0*/  FFMA.FTZ R41, R68, R7.reuse, -R21.reuse ;  /* 0x0000000744297223 */ /* 0x180fe20000010815 */
[----:B------:R-:W-:Y:S01]  /*b5d0*/  ISETP.LT.OR P2, PT, R15, 0x7a, P2 ;  /* 0x0000007a0f00780c */ /* 0x000fe20001741670 */
[-CC-:B------:R-:W-:Y:S01]  /*b5e0*/  FFMA.FTZ R15, R60, R7.reuse, -R21.reuse ;  /* 0x000000073c0f7223 */ /* 0x180fe20000010815 */
[----:B------:R-:W-:Y:S01]  /*b5f0*/  FSEL R86, R86, -INF , !P4 ;  /* 0xff80000056567808 */ /* 0x000fe20006000000 */
[-CC-:B------:R-:W-:Y:S01]  /*b600*/  FFMA.FTZ R60, R126, R7.reuse, -R21.reuse ;  /* 0x000000077e3c7223 */ /* 0x180fe20000010815 */
[----:B------:R-:W-:Y:S01]  /*b610*/  FMNMX.FTZ R19, R83, R10, !PT ;  /* 0x0000000a53137209 */ /* 0x000fe20007810000 */
[-CC-:B------:R-:W-:Y:S01]  /*b620*/  FFMA.FTZ R126, R76, R7.reuse, -R21.reuse ;  /* 0x000000074c7e7223 */ /* 0x180fe20000010815 */
[----:B------:R-:W-:Y:S01]  /*b630*/  FSEL R87, R87, -INF , !P2 ;  /* 0xff80000057577808 */ /* 0x000fe20005000000 */
[--C-:B------:R-:W-:Y:S01]  /*b640*/  FFMA.FTZ R68, R134, R7, -R21.reuse ;  /* 0x0000000786447223 */ /* 0x100fe20000010815 */
[----:B------:R-:W-:Y:S01]  /*b650*/  FMNMX.FTZ R10, R86, R19, !PT ;  /* 0x00000013560a7209 */ /* 0x000fe20007810000 */
[-CC-:B------:R-:W-:Y:S01]  /*b660*/  FFMA.FTZ R19, R64, R7.reuse, -R21.reuse ;  /* 0x0000000740137223 */ /* 0x180fe20000010815 */
[----:B------:R-:W-:Y:S01]  /*b670*/  FSEL R51, R6, RZ, P5 ;  /* 0x000000ff06337208 */ /* 0x000fe20002800000 */
[----:B------:R-:W-:Y:S01]  /*b680*/  FFMA.FTZ R64, R128, R7, -R21 ;  /* 0x0000000780407223 */ /* 0x000fe20000010815 */
[----:B------:R-:W-:Y:S01]  /*b690*/  FMNMX.FTZ R10, R87, R10, !PT ;  /* 0x0000000a570a7209 */ /* 0x000fe20007810000 */
[----:B------:R-:W1:Y:S01]  /*b6a0*/  MUFU.EX2 R15, R15 ;  /* 0x0000000f000f7308 */ /* 0x000e620000000800 */
[----:B0-----:R-:W-:Y:S01]  /*b6b0*/  F2FP.BF16.F32.PACK_AB R132, R52, R39 ;  /* 0x000000273484723e */ /* 0x001fe200000010ff */
[----:B------:R-:W-:-:S02]  /*b6c0*/  FADD.FTZ R8, -R51, R8 ;  /* 0x0000000833087221 */ /* 0x000fc40000010100 */
[----:B------:R-:W0:Y:S04]  /*b6d0*/  SHFL.BFLY PT, R43, R10, 0x2, 0x1f ;  /* 0x0c401f000a2b7f89 */ /* 0x000e2800000e0000 */
[----:B------:R-:W-:Y:S08]  /*b6e0*/  MUFU.EX2 R19, R19 ;  /* 0x0000001300137308 */ /* 0x000ff00000000800 */
[----:B------:R-:W2:Y:S01]  /*b6f0*/  MUFU.EX2 R60, R60 ;  /* 0x0000003c003c7308 */ /* 0x000ea20000000800 */
[----:B-1----:R-:W-:-:S07]  /*b700*/  F2FP.BF16.F32.PACK_AB R134, R56, R15 ;  /* 0x0000000f3886723e */ /* 0x002fce00000010ff */
[----:B------:R-:W-:Y:S01]  /*b710*/  MUFU.EX2 R41, R41 ;  /* 0x0000002900297308 */ /* 0x000fe20000000800 */
[----:B0-----:R-:W-:Y:S01]  /*b720*/  FMNMX.FTZ R49, R10, R43, !PT ;  /* 0x0000002b0a317209 */ /* 0x001fe20007810000 */
[----:B------:R-:W-:-:S06]  /*b730*/  FFMA.FTZ R43, R130, R7, -R21 ;  /* 0x00000007822b7223 */ /* 0x000fcc0000010815 */
[----:B------:R-:W0:Y:S01]  /*b740*/  MUFU.EX2 R64, R64 ;  /* 0x0000004000407308 */ /* 0x000e220000000800 */
[----:B------:R-:W1:Y:S01]  /*b750*/  SHFL.BFLY PT, R10, R49, 0x1, 0x1f ;  /* 0x0c201f00310a7f89 */ /* 0x000e6200000e0000 */
[----:B--2---:R-:W-:-:S06]  /*b760*/  F2FP.BF16.F32.PACK_AB R128, R60, R19 ;  /* 0x000000133c80723e */ /* 0x004fcc00000010ff */
[----:B------:R-:W-:Y:S08]  /*b770*/  MUFU.EX2 R43, R43 ;  /* 0x0000002b002b7308 */ /* 0x000ff00000000800 */
        /* <DEDUP_REMOVED lines=31> */
[-CC-:B------:R-:W-:Y:S01]  /*b970*/  FFMA.FTZ R133, R58, R7.reuse, -R51.reuse ;  /* 0x000000073a857223 */ /* 0x180fe20000010833 */
[C---:B------:R-:W-:Y:S01]  /*b980*/  FADD.FTZ R5, R23.reuse, R42 ;  /* 0x0000002a17057221 */ /* 0x040fe20000010000 */
[-CC-:B------:R-:W-:Y:S01]  /*b990*/  FFMA.FTZ R40, R40, R7.reuse, -R51.reuse ;  /* 0x0000000728287223 */ /* 0x180fe20000010833 */
[----:B------:R-:W-:Y:S01]  /*b9a0*/  F2FP.BF16.F32.PACK_AB R148, R23, R148 ;  /* 0x000000941794723e */ /* 0x000fe200000010ff */
[----:B------:R-:W-:Y:S01]  /*b9b0*/  FFMA.FTZ R135, R62, R7, -R51 ;  /* 0x000000073e877223 */ /* 0x000fe20000010833 */
[----:B------:R-:W-:Y:S01]  /*b9c0*/  FADD.FTZ R42, R150, R5 ;  /* 0x00000005962a7221 */ /* 0x000fe20000010000 */
[----:B------:R-:W-:Y:S01]  /*b9d0*/  MUFU.EX2 R151, R151 ;  /* 0x0000009700977308 */ /* 0x000fe20000000800 */
[----:B------:R-:W-:Y:S01]  /*b9e0*/  F2FP.BF16.F32.PACK_AB R140, R18, R31 ;  /* 0x0000001f128c723e */ /* 0x000fe200000010ff */
[-CC-:B------:R-:W-:Y:S01]  /*b9f0*/  FFMA.FTZ R129, R66, R7.reuse, -R51.reuse ;  /* 0x0000000742817223 */ /* 0x180fe20000010833 */
[----:B------:R-:W-:Y:S01]  /*ba00*/  FADD.FTZ R46, R25, R42 ;  /* 0x0000002a192e7221 */ /* 0x000fe20000010000 */
[----:B------:R-:W-:Y:S01]  /*ba10*/  FSEL R42, R10, RZ, P2 ;  /* 0x000000ff0a2a7208 */ /* 0x000fe20001000000 */
[----:B------:R-:W-:Y:S01]  /*ba20*/  FFMA.FTZ R44, R44, R7, -R51 ;  /* 0x000000072c2c7223 */ /* 0x000fe20000010833 */
[----:B------:R-:W-:Y:S01]  /*ba30*/  F2FP.BF16.F32.PACK_AB R146, R36, R29 ;  /* 0x0000001d2492723e */ /* 0x000fe200000010ff */
[----:B------:R-:W-:Y:S01]  /*ba40*/  FADD.FTZ R5, R27, R46 ;  /* 0x0000002e1b057221 */ /* 0x000fe20000010000 */
[----:B------:R-:W-:Y:S01]  /*ba50*/  MUFU.EX2 R26, R26 ;  /* 0x0000001a001a7308 */ /* 0x000fe20000000800 */
[----:B------:R-:W-:Y:S01]  /*ba60*/  FADD.FTZ R46, -R42, R11 ;  /* 0x0000000b2a2e7221 */ /* 0x000fe20000010100 */
[----:B------:R-:W-:Y:S01]  /*ba70*/  F2FP.BF16.F32.PACK_AB R142, R22, R33 ;  /* 0x00000021168e723e */ /* 0x000fe200000010ff */
[----:B------:R-:W-:Y:S01]  /*ba80*/  FADD.FTZ R50, R20, R5 ;  /* 0x0000000514327221 */ /* 0x000fe20000010000 */
[-CC-:B------:R-:W-:Y:S01]  /*ba90*/  FFMA.FTZ R131, R70, R7.reuse, -R51.reuse ;  /* 0x0000000746837223 */ /* 0x180fe20000010833 */
[-C--:B------:R-:W-:Y:S01]  /*baa0*/  FMUL.FTZ R11, R46, R7.reuse ;  /* 0x000000072e0b7220 */ /* 0x080fe20000410000 */
[-CC-:B------:R-:W-:Y:S01]  /*bab0*/  FFMA.FTZ R156, R156, R7.reuse, -R51.reuse ;  /* 0x000000079c9c7223 */ /* 0x180fe20000010833 */
[----:B------:R-:W-:Y:S01]  /*bac0*/  FADD.FTZ R5, R29, R50 ;  /* 0x000000321d057221 */ /* 0x000fe20000010000 */
[----:B------:R-:W-:Y:S01]  /*bad0*/  IMAD.U32 R50, RZ, RZ, UR6 ;  /* 0x00000006ff327e24 */ /* 0x000fe2000f8e00ff */
[----:B------:R-:W-:Y:S01]  /*bae0*/  MUFU.EX2 R145, R145 ;  /* 0x0000009100917308 */ /* 0x000fe20000000800 */
[----:B------:R-:W-:Y:S01]  /*baf0*/  FFMA.FTZ R125, R74, R7, -R51 ;  /* 0x000000074a7d7223 */ /* 0x000fe20000010833 */
[----:B------:R-:W-:Y:S01]  /*bb00*/  FADD.FTZ R46, R36, R5 ;  /* 0x00000005242e7221 */ /* 0x000fe20000010000 */
[----:B------:R-:W-:Y:S01]  /*bb10*/  F2FP.BF16.F32.PACK_AB R144, R20, R27 ;  /* 0x0000001b1490723e */ /* 0x000fe200000010ff */
[-CC-:B------:R-:W-:Y:S01]  /*bb20*/  FFMA.FTZ R75, R75, R7.reuse, -R51.reuse ;  /* 0x000000074b4b7223 */ /* 0x180fe20000010833 */
[----:B------:R-:W-:Y:S01]  /*bb30*/  @!P1 LEA R50, R50, UR38, 0x3 ;  /* 0x0000002632329c11 */ /* 0x000fe2000f8e18ff */
[----:B------:R-:W-:Y:S01]  /*bb40*/  FADD.FTZ R5, R31, R46 ;  /* 0x0000002e1f057221 */ /* 0x000fe20000010000 */
[-CC-:B------:R-:W-:Y:S01]  /*bb50*/  FFMA.FTZ R78, R78, R7.reuse, -R51.reuse ;  /* 0x000000074e4e7223 */ /* 0x180fe20000010833 */
[----:B------:R-:W0:Y:S01]  /*bb60*/  MUFU.EX2 R11, R11 ;  /* 0x0000000b000b7308 */ /* 0x000e220000000800 */
[----:B------:R-:W-:Y:S01]  /*bb70*/  FFMA.FTZ R82, R82, R7, -R51 ;  /* 0x0000000752527223 */ /* 0x000fe20000010833 */
[----:B------:R-:W-:Y:S01]  /*bb80*/  FADD.FTZ R46, R18, R5 ;  /* 0x00000005122e7221 */ /* 0x000fe20000010000 */
[----:B------:R-:W-:-:S02]  /*bb90*/  @!P1 VIADD R50, R50, 0x16860 ;  /* 0x0001686032329836 */ /* 0x000fc40000000000 */
[-CC-:B------:R-:W-:Y:S01]  /*bba0*/  FFMA.FTZ R83, R83, R7.reuse, -R51.reuse ;  /* 0x0000000753537223 */ /* 0x180fe20000010833 */
[----:B------:R-:W-:Y:S01]  /*bbb0*/  FFMA.FTZ R86, R86, R7, -R51 ;  /* 0x0000000756567223 */ /* 0x000fe20000010833 */
[----:B------:R-:W-:Y:S01]  /*bbc0*/  FADD.FTZ R5, R33, R46 ;  /* 0x0000002e21057221 */ /* 0x000fe20000010000 */
[----:B------:R-:W-:Y:S01]  /*bbd0*/  ISETP.GT.AND P2, PT, R9, UR37, PT ;  /* 0x0000002509007c0c */ /* 0x000fe2000bf44270 */
[----:B------:R-:W1:Y:S01]  /*bbe0*/  MUFU.EX2 R30, R30 ;  /* 0x0000001e001e7308 */ /* 0x000e620000000800 */
[----:B------:R-:W-:Y:S01]  /*bbf0*/  @!P1 PRMT R46, RZ, 0x654, R50 ;  /* 0x00000654ff2e9816 */ /* 0x000fe20000000032 */
[----:B------:R-:W-:Y:S01]  /*bc00*/  FADD.FTZ R50, R22, R5 ;  /* 0x0000000516327221 */ /* 0x000fe20000010000 */
[----:B------:R-:W-:Y:S01]  /*bc10*/  UMOV UR6, UR4 ;  /* 0x0000000400067c82 */ /* 0x000fe20008000000 */
[----:B------:R-:W-:Y:S01]  /*bc20*/  F2FP.BF16.F32.PACK_AB R150, R25, R150 ;  /* 0x000000961996723e */ /* 0x000fe200000010ff */
[----:B------:R2:W-:Y:S01]  /*bc30*/  @!P1 SYNCS.ARRIVE.TRANS64.RED.A1T0 RZ, [R46+URZ], RZ ;  /* 0x000000ff2eff99a7 */ /* 0x0005e2000810043f */
[----:B------:R-:W-:Y:S01]  /*bc40*/  FADD.FTZ R5, R35, R50 ;  /* 0x0000003223057221 */ /* 0x000fe20000010000 */
[----:B------:R-:W-:Y:S01]  /*bc50*/  F2FP.BF16.F32.PACK_AB R138, R48, R37 ;  /* 0x00000025308a723e */ /* 0x000fe200000010ff */
[----:B------:R-:W3:Y:S01]  /*bc60*/  MUFU.EX2 R147, R147 ;  /* 0x0000009300937308 */ /* 0x000ee20000000800 */
[-C--:B0-----:R-:W-:Y:S01]  /*bc70*/  FMUL.FTZ R90, R90, R11.reuse ;  /* 0x0000000b5a5a7220 */ /* 0x081fe20000410000 */
[----:B------:R-:W-:Y:S01]  /*bc80*/  FADD.FTZ R50, R28, R5 ;  /* 0x000000051c327221 */ /* 0x000fe20000010000 */
[-C--:B------:R-:W-:Y:S01]  /*bc90*/  FMUL.FTZ R91, R91, R11.reuse ;  /* 0x0000000b5b5b7220 */ /* 0x080fe20000410000 */
[----:B------:R-:W-:Y:S01]  /*bca0*/  FMUL.FTZ R94, R94, R11 ;  /* 0x0000000b5e5e7220 */ /* 0x000fe20000410000 */
[----:B--2---:R-:W-:Y:S01]  /*bcb0*/  FFMA.FTZ R46, R11, R4, R8 ;  /* 0x000000040b2e7223 */ /* 0x004fe20000010008 */
[----:B------:R-:W-:Y:S01]  /*bcc0*/  FADD.FTZ R53, R37, R50 ;  /* 0x0000003225357221 */ /* 0x000fe20000010000 */
[----:B------:R-:W-:Y:S01]  /*bcd0*/  FFMA.FTZ R4, R154, R7, -R51 ;  /* 0x000000079a047223 */ /* 0x000fe20000010833 */
[----:B------:R-:W0:Y:S01]  /*bce0*/  MUFU.EX2 R34, R34 ;  /* 0x0000002200227308 */ /* 0x000e220000000800 */
[C---:B------:R-:W-:Y:S01]  /*bcf0*/  FADD.FTZ R46, R149.reuse, R46 ;  /* 0x0000002e952e7221 */ /* 0x040fe20000010000 */
[----:B------:R-:W-:Y:S01]  /*bd00*/  FADD.FTZ R50, R48, R53 ;  /* 0x0000003530327221 */ /* 0x000fe20000010000 */
[----:B------:R-:W-:Y:S01]  /*bd10*/  F2FP.BF16.F32.PACK_AB R149, R149, R8 ;  /* 0x000000089595723e */ /* 0x000fe200000010ff */
        /* <DEDUP_REMOVED lines=11> */
[-C--:B------:R-:W-:Y:S01]  /*bdd0*/  FFMA.FTZ R46, R120, R7.reuse, -R51 ;  /* 0x00000007782e7223 */ /* 0x080fe20000010833 */
[----:B------:R-:W4:Y:S01]  /*bde0*/  MUFU.EX2 R38, R38 ;  /* 0x0000002600267308 */ /* 0x000f220000000800 */
[----:B-1----:R-:W-:Y:S01]  /*bdf0*/  FADD.FTZ R50, R30, R5 ;  /* 0x000000051e327221 */ /* 0x002fe20000010000 */
[----:B------:R-:W-:Y:S01]  /*be00*/  FADD.FTZ R54, R56, R53 ;  /* 0x0000003538367221 */ /* 0x000fe20000010000 */
[----:B------:R-:W-:Y:S01]  /*be10*/  FFMA.FTZ R51, R87, R7, -R51 ;  /* 0x0000000757337223 */ /* 0x000fe20000010833 */
[-C--:B------:R-:W-:Y:S01]  /*be20*/  FMUL.FTZ R103, R103, R11.reuse ;  /* 0x0000000b67677220 */ /* 0x080fe20000410000 */
[----:B---3--:R-:W-:Y:S01]  /*be30*/  FADD.FTZ R5, R147, R50 ;  /* 0x0000003293057221 */ /* 0x008fe20000010000 */
[----:B------:R-:W-:Y:S01]  /*be40*/  FADD.FTZ R53, R19, R54 ;  /* 0x0000003613357221 */ /* 0x000fe20000010000 */
[-C--:B------:R-:W-:Y:S01]  /*be50*/  FMUL.FTZ R106, R106, R11.reuse ;  /* 0x0000000b6a6a7220 */ /* 0x080fe20000410000 */
[----:B------:R-:W1:Y:S01]  /*be60*/  MUFU.EX2 R143, R143 ;  /* 0x0000008f008f7308 */ /* 0x000e620000000800 */
[----:B0-----:R-:W-:Y:S01]  /*be70*/  FADD.FTZ R50, R34, R5 ;  /* 0x0000000522327221 */ /* 0x001fe20000010000 */
[----:B------:R-:W-:Y:S01]  /*be80*/  FADD.FTZ R54, R60, R53 ;  /* 0x000000353c367221 */ /* 0x000fe20000010000 */
[-C--:B------:R-:W-:Y:S01]  /*be90*/  FMUL.FTZ R107, R107, R11.reuse ;  /* 0x0000000b6b6b7220 */ /* 0x080fe20000410000 */
[-C--:B------:R-:W-:Y:S01]  /*bea0*/  FMUL.FTZ R110, R110, R11.reuse ;  /* 0x0000000b6e6e7220 */ /* 0x080fe20000410000 */
[----:B--2---:R-:W-:Y:S01]  /*beb0*/  FADD.FTZ R5, R141, R50 ;  /* 0x000000328d057221 */ /* 0x004fe20000010000 */
[----:B------:R-:W-:Y:S01]  /*bec0*/  FADD.FTZ R23, R41, R54 ;  /* 0x0000003629177221 */ /* 0x000fe20000010000 */
[-C--:B------:R-:W-:Y:S01]  /*bed0*/  FMUL.FTZ R111, R111, R11.reuse ;  /* 0x0000000b6f6f7220 */ /* 0x080fe20000410000 */
[----:B------:R-:W0:Y:S01]  /*bee0*/  MUFU.EX2 R24, R24 ;  /* 0x0000001800187308 */ /* 0x000e220000000800 */
[----:B----4-:R-:W-:Y:S01]  /*bef0*/  FADD.FTZ R50, R38, R5 ;  /* 0x0000000526327221 */ /* 0x010fe20000010000 */
[----:B------:R-:W-:Y:S01]  /*bf00*/  FADD.FTZ R23, R64, R23 ;  /* 0x0000001740177221 */ /* 0x000fe20000010000 */
[-C--:B------:R-:W-:Y:S01]  /*bf10*/  FMUL.FTZ R114, R114, R11.reuse ;  /* 0x0000000b72727220 */ /* 0x080fe20000410000 */
[-C--:B------:R-:W-:Y:S01]  /*bf20*/  FMUL.FTZ R115, R115, R11.reuse ;  /* 0x0000000b73737220 */ /* 0x080fe20000410000 */
[-C--:B------:R-:W-:Y:S01]  /*bf30*/  FMUL.FTZ R118, R118, R11.reuse ;  /* 0x0000000b76767220 */ /* 0x080fe20000410000 */
[----:B------:R-:W-:Y:S01]  /*bf40*/  FADD.FTZ R36, R124, R23 ;  /* 0x000000177c247221 */ /* 0x000fe20000010000 */
[----:B------:R-:W-:Y:S01]  /*bf50*/  FMUL.FTZ R119, R119, R11 ;  /* 0x0000000b77777220 */ /* 0x000fe20000410000 */
[----:B------:R-:W2:Y:S01]  /*bf60*/  MUFU.EX2 R137, R137 ;  /* 0x0000008900897308 */ /* 0x000ea20000000800 */
[----:B-1----:R-:W-:Y:S01]  /*bf70*/  FADD.FTZ R5, R143, R50 ;  /* 0x000000328f057221 */ /* 0x002fe20000010000 */
[C---:B------:R-:W-:Y:S01]  /*bf80*/  FADD.FTZ R23, R43.reuse, R36 ;  /* 0x000000242b177221 */ /* 0x040fe20000010000 */
[----:B------:R-:W-:Y:S01]  /*bf90*/  F2FP.BF16.F32.PACK_AB R124, R43, R124 ;  /* 0x0000007c2b7c723e */ /* 0x000fe200000010ff */
[-C--:B------:R-:W-:Y:S01]  /*bfa0*/  FMUL.FTZ R88, R88, R21.reuse ;  /* 0x0000001558587220 */ /* 0x080fe20000410000 */
[-C--:B------:R-:W-:Y:S01]  /*bfb0*/  FMUL.FTZ R89, R89, R21.reuse ;  /* 0x0000001559597220 */ /* 0x080fe20000410000 */
[----:B------:R-:W-:Y:S01]  /*bfc0*/  FADD.FTZ R22, R126, R23 ;  /* 0x000000177e167221 */ /* 0x000fe20000010000 */
[C---:B------:R-:W-:Y:S01]  /*bfd0*/  F2FP.BF16.F32.PACK_AB R126, R45.reuse, R126 ;  /* 0x0000007e2d7e723e */ /* 0x040fe200000010ff */
[----:B------:R-:W1:Y:S01]  /*bfe0*/  MUFU.EX2 R32, R32 ;  /* 0x0000002000207308 */ /* 0x000e620000000800 */
[----:B0-----:R-:W-:Y:S01]  /*bff0*/  FADD.FTZ R50, R24, R5 ;  /* 0x0000000518327221 */ /* 0x001fe20000010000 */
[----:B------:R-:W-:Y:S01]  /*c000*/  FADD.FTZ R22, R45, R22 ;  /* 0x000000162d167221 */ /* 0x000fe20000010000 */
[-C--:B------:R-:W-:Y:S01]  /*c010*/  FMUL.FTZ R92, R92, R21.reuse ;  /* 0x000000155c5c7220 */ /* 0x080fe20000410000 */
[-C--:B------:R-:W-:Y:S01]  /*c020*/  FMUL.FTZ R93, R93, R21.reuse ;  /* 0x000000155d5d7220 */ /* 0x080fe20000410000 */
[-C--:B------:R-:W-:Y:S01]  /*c030*/  FMUL.FTZ R96, R96, R21.reuse ;  /* 0x0000001560607220 */ /* 0x080fe20000410000 */
[----:B------:R-:W-:Y:S01]  /*c040*/  FADD.FTZ R15, R47, R22 ;  /* 0x000000162f0f7221 */ /* 0x000fe20000010000 */
        /* <DEDUP_REMOVED lines=18> */
[----:B0-----:R-:W-:Y:S01]  /*c170*/  FADD.FTZ R5, R139, R18 ;  /* 0x000000128b057221 */ /* 0x001fe20000010000 */
[----:B------:R-:W-:Y:S01]  /*c180*/  F2FP.BF16.F32.PACK_AB R145, R30, R145 ;  /* 0x000000911e91723e */ /* 0x000fe200000010ff */
[----:B------:R-:W-:Y:S01]  /*c190*/  IMAD.MOV.U32 R8, RZ, RZ, R6 ;  /* 0x000000ffff087224 */ /* 0x000fe200078e0006 */
[----:B------:R-:W-:Y:S01]  /*c1a0*/  F2FP.BF16.F32.PACK_AB R147, R34, R147 ;  /* 0x000000932293723e */ /* 0x000fe200000010ff */
[----:B------:R-:W-:Y:S01]  /*c1b0*/  IMAD.MOV.U32 R11, RZ, RZ, R10 ;  /* 0x000000ffff0b7224 */ /* 0x000fe200078e000a */
[----:B------:R-:W-:-:S02]  /*c1c0*/  F2FP.BF16.F32.PACK_AB R141, R38, R141 ;  /* 0x0000008d268d723e */ /* 0x000fc400000010ff */
[----:B------:R-:W0:Y:S01]  /*c1d0*/  MUFU.EX2 R40, R40 ;  /* 0x0000002800287308 */ /* 0x000e220000000800 */
[----:B--2---:R-:W-:Y:S01]  /*c1e0*/  FADD.FTZ R18, R42, R5 ;  /* 0x000000052a127221 */ /* 0x004fe20000010000 */
[----:B------:R-:W-:Y:S02]  /*c1f0*/  F2FP.BF16.F32.PACK_AB R143, R24, R143 ;  /* 0x0000008f188f723e */ /* 0x000fe400000010ff */
[----:B------:R-:W-:Y:S02]  /*c200*/  F2FP.BF16.F32.PACK_AB R137, R32, R137 ;  /* 0x000000892089723e */ /* 0x000fe400000010ff */
[----:B------:R-:W-:Y:S02]  /*c210*/  F2FP.BF16.F32.PACK_AB R139, R42, R139 ;  /* 0x0000008b2a8b723e */ /* 0x000fe400000010ff */
        /* <DEDUP_REMOVED lines=41> */
[----:B0-----:R-:W-:Y:S01]  /*c4b0*/  FADD.FTZ R18, R123, R18 ;  /* 0x000000127b127221 */ /* 0x001fe20000010000 */
[C---:B--2---:R-:W-:Y:S01]  /*c4c0*/  FADD.FTZ R5, R49.reuse, R22 ;  /* 0x0000001631057221 */ /* 0x044fe20000010000 */
[----:B------:R-:W-:Y:S02]  /*c4d0*/  F2FP.BF16.F32.PACK_AB R122, R49, R122 ;  /* 0x0000007a317a723e */ /* 0x000fe400000010ff */
[C---:B-1----:R-:W-:Y:S01]  /*c4e0*/  FADD.FTZ R4, R51.reuse, R18 ;  /* 0x0000001233047221 */ /* 0x042fe20000010000 */
[----:B------:R-:W-:Y:S01]  /*c4f0*/  F2FP.BF16.F32.PACK_AB R123, R51, R123 ;  /* 0x0000007b337b723e */ /* 0x000fe200000010ff */
[----:B------:R-:W-:Y:S06]  /*c500*/  @P2 BRA `(.L_x_13026) ;  /* 0xffffffd000cc2947 */ /* 0x000fec000383ffff */
.L_x_13009:
[----:B------:R-:W-:Y:S06]  /*c510*/  BAR.ARV 0x8, 0x200 ;  /* 0x0208000000007b1d */ /* 0x000fec0000002000 */
[----:B------:R-:W-:Y:S05]  /*c520*/  @!P0 BRA `(.L_x_13027) ;  /* 0x0000000000048947 */ /* 0x000fea0003800000 */
[----:B------:R-:W-:Y:S01]  /*c530*/  BPT.TRAP 0x1 ;  /* 0x000000040000795c */ /* 0x000fe20000300000 */
.L_x_13027:
[----:B------:R-:W-:Y:S01]  /*c540*/  ULEA UR7, UR4, UR38, 0x3 ;  /* 0x0000002604077291 */ /* 0x000fe2000f8e183f */
[----:B------:R-:W-:-:S05]  /*c550*/  IMAD.U32 R0, RZ, RZ, UR5 ;  /* 0x00000005ff007e24 */ /* 0x000fca000f8e00ff */
[----:B------:R-:W-:-:S04]  /*c560*/  SHF.L.U32 R0, R0, 0x1f, RZ ;  /* 0x0000001f00007819 */ /* 0x000fc800000006ff */
[----:B------:R0:W1:Y:S01]  /*c570*/  SYNCS.PHASECHK.TRANS64.TRYWAIT P2, [UR7+0x16850], R0 ;  /* 0x01685000ff0075a7 */ /* 0x0000620008040147 */
[----:B------:R-:W-:Y:S05]  /*c580*/  @!P0 BRA `(.L_x_13028) ;  /* 0x0000000000048947 */ /* 0x000fea0003800000 */
[----:B------:R-:W-:Y:S01]  /*c590*/  BPT.TRAP 0x1 ;  /* 0x000000040000795c */ /* 0x000fe20000300000 */
.L_x_13028:
[----:B-1----:R-:W-:Y:S05]  /*c5a0*/  @P2 BRA `(.L_x_13029) ;  /* 0x0000000000082947 */ /* 0x002fea0003800000 */
[----:B------:R-:W1:Y:S02]  /*c5b0*/  SYNCS.PHASECHK.TRANS64.TRYWAIT P0, [UR7+0x16850], R0 ;  /* 0x01685000ff0075a7 */ /* 0x000e640008000147 */
[----:B-1----:R-:W-:Y:S05]  /*c5c0*/  @!P0 BRA `(.L_x_13030) ;  /* 0x00000054007c8947 */ /* 0x002fea0003800000 */
.L_x_13029:
        /* <DEDUP_REMOVED lines=8> */
[----:B------:R-:W-:Y:S02]  /*c650*/  @!P1 VIADD R13, R13, 0x16860 ;  /* 0x000168600d0d9836 */ /* 0x000fe40000000000 */
[----:B------:R-:W-:Y:S01]  /*c660*/  IMAD.MOV.U32 R11, RZ, RZ, RZ ;  /* 0x000000ffff0b7224 */ /* 0x000fe200078e00ff */
[----:B------:R-:W-:-:S02]  /*c670*/  ULEA UR4, UR4, UR38, 0xa ;  /* 0x0000002604047291 */ /* 0x000fc4000f8e503f */
[----:B------:R-:W-:Y:S02]  /*c680*/  @!P1 PRMT R13, RZ, 0x654, R13 ;  /* 0x00000654ff0d9816 */ /* 0x000fe4000000000d */
[----:B------:R-:W-:-:S03]  /*c690*/  UIADD3 UR6, UR4, 0x80, URZ ;  /* 0x0000008004067890 */ /* 0x000fc6000fffe03f */
[----:B------:R-:W-:Y:S02]  /*c6a0*/  UMOV UR10, UR4 ;  /* 0x00000004000a7c82 */ /* 0x000fe40008000000 */
[----:B------:R-:W-:Y:S01]  /*c6b0*/  HGMMA.64x64x16.F32.BF16 R88, R148, gdesc[UR8].tnspB, R88, gsb0 ;  /* 0x40e0000894587df0 */ /* 0x000fe20008001858 */
        /* <DEDUP_REMOVED lines=12> */
[----:B------:R-:W-:-:S04]  /*c780*/  FSETP.NE.FTZ.AND P0, PT, R14, RZ, PT ;  /* 0x000000ff0e00720b */ /* 0x000fc80003f15000 */
        /* <DEDUP_REMOVED lines=8> */
[----:B------:R-:W-:Y:S01]  /*c810*/  PLOP3.LUT P0, PT, PT, PT, PT, 0x8, 0x0 ;  /* 0x000000000000781c */ /* 0x000fe20003f0e170 */
[----:B------:R-:W-:Y:S02]  /*c820*/  WARPGROUP.DEPBAR.LE gsb0, 0x0 ;  /* 0x00008000000079c5 */ /* 0x000fe40000010000 */
[----:B------:R-:W-:Y:S01]  /*c830*/  WARPGROUP.ARRIVE ;  /* 0x00000000000079c5 */ /* 0x000fe20000000000 */
[----:B------:R-:W0:Y:S01]  /*c840*/  @P2 MUFU.RCP R11, R15 ;  /* 0x0000000f000b2308 */ /* 0x000e220000001000 */
[----:B-1----:R-:W-:-:S04]  /*c850*/  @P2 FMUL.FTZ R7, R12, 0.69314718246459960938 ;  /* 0x3f3172180c072820 */ /* 0x002fc80000410000 */
[----:B------:R-:W-:Y:S01]  /*c860*/  HGMMA.64x64x16.F32.BF16 R88, R144, gdesc[UR8].tnspB, R88, gsb0 ;  /* 0x40e0000890587df0 */ /* 0x000fe20008001858 */
[----:B------:R-:W-:Y:S01]  /*c870*/  UMOV UR10, UR6 ;  /* 0x00000006000a7c82 */ /* 0x000fe20008000000 */
[----:B------:R-:W-:Y:S01]  /*c880*/  UMOV UR11, 0x40000040 ;  /* 0x40000040000b7882 */ /* 0x000fe20000000000 */
[----:B------:R-:W-:Y:S01]  /*c890*/  UIADD3 UR6, UR4, 0x180, URZ ;  /* 0x0000018004067890 */ /* 0x000fe2000fffe03f */
[----:B------:R-:W-:Y:S01]  /*c8a0*/  @P2 FFMA.FTZ R0, R16, R10, R7 ;  /* 0x0000000a10002223 */ /* 0x000fe20000010007 */
[----:B------:R-:W-:Y:S02]  /*c8b0*/  WARPGROUP.DEPBAR.LE gsb0, 0x0 ;  /* 0x00008000000079c5 */ /* 0x000fe40000010000 */
[----:B------:R-:W-:-:S06]  /*c8c0*/  WARPGROUP.ARRIVE ;  /* 0x00000000000079c5 */ /* 0x000fcc0000000000 */
[----:B------:R-:W-:Y:S01]  /*c8d0*/  HGMMA.64x64x16.F32.BF16 R88, R140, gdesc[UR8].tnspB, R88, gsb0 ;  /* 0x40e000088c587df0 */ /* 0x000fe20008001858 */
[----:B------:R-:W-:Y:S01]  /*c8e0*/  UMOV UR10, UR6 ;  /* 0x00000006000a7c82 */ /* 0x000fe20008000000 */
[----:B------:R-:W-:Y:S01]  /*c8f0*/  UMOV UR11, 0x40000040 ;  /* 0x40000040000b7882 */ /* 0x000fe20000000000 */
[----:B------:R-:W-:Y:S01]  /*c900*/  UIADD3 UR6, UR4, 0x200, URZ ;  /* 0x0000020004067890 */ /* 0x000fe2000fffe03f */
        /* <DEDUP_REMOVED lines=11> */
[----:B------:R-:W-:Y:S02]  /*c9c0*/  UIADD3 UR6, UR4, 0x300, URZ ;  /* 0x0000030004067890 */ /* 0x000fe4000fffe03f */
[----:B------:R-:W-:Y:S01]  /*c9d0*/  UIADD3 UR4, UR4, 0x380, URZ ;  /* 0x0000038004047890 */ /* 0x000fe2000fffe03f */
[----:B------:R-:W-:Y:S02]  /*c9e0*/  WARPGROUP.DEPBAR.LE gsb0, 0x0 ;  /* 0x00008000000079c5 */ /* 0x000fe40000010000 */
[----:B------:R-:W-:-:S06]  /*c9f0*/  WARPGROUP.ARRIVE ;  /* 0x00000000000079c5 */ /* 0x000fcc0000000000 */
[----:B------:R-:W-:Y:S01]  /*ca00*/  HGMMA.64x64x16.F32.BF16 R88, R128, gdesc[UR8].tnspB, R88, gsb0 ;  /* 0x40e0000880587df0 */ /* 0x000fe20008001858 */
[----:B------:R-:W-:Y:S01]  /*ca10*/  UMOV UR10, UR6 ;  /* 0x00000006000a7c82 */ /* 0x000fe20008000000 */
[----:B------:R-:W-:Y:S01]  /*ca20*/  UMOV UR11, 0x40000040 ;  /* 0x40000040000b7882 */ /* 0x000fe20000000000 */
[----:B------:R-:W-:Y:S02]  /*ca30*/  WARPGROUP.DEPBAR.LE gsb0, 0x0 ;  /* 0x00008000000079c5 */ /* 0x000fe40000010000 */
[----:B------:R-:W-:-:S06]  /*ca40*/  WARPGROUP.ARRIVE ;  /* 0x00000000000079c5 */ /* 0x000fcc0000000000 */
[----:B------:R-:W-:Y:S01]  /*ca50*/  HGMMA.64x64x16.F32.BF16 R88, R124, gdesc[UR8].tnspB, R88, gsb0 ;  /* 0x40e000087c587df0 */ /* 0x000fe20008001858 */
[----:B------:R-:W-:Y:S01]  /*ca60*/  UMOV UR10, UR4 ;  /* 0x00000004000a7c82 */ /* 0x000fe20008000000 */
[----:B------:R-:W-:Y:S01]  /*ca70*/  UMOV UR11, 0x40000040 ;  /* 0x40000040000b7882 */ /* 0x000fe20000000000 */
[----:B------:R-:W-:Y:S02]  /*ca80*/  WARPGROUP.DEPBAR.LE gsb0, 0x0 ;  /* 0x00008000000079c5 */ /* 0x000fe40000010000 */
[----:B------:R-:W-:-:S06]  /*ca90*/  WARPGROUP.ARRIVE ;  /* 0x00000000000079c5 */ /* 0x000fcc0000000000 */
[----:B------:R-:W-:Y:S03]  /*caa0*/  HGMMA.64x64x16.F32.BF16 R88, R120, gdesc[UR8].tnspB, R88, gsb0 ;  /* 0x40e0000878587df0 */ /* 0x000fe60008001858 */
        /* <DEDUP_REMOVED lines=34> */
.L_x_12960:
[----:B------:R-:W-:Y:S05]  /*ccd0*/  @P0 BRA `(.L_x_13031) ;  /* 0x0000000c00c80947 */ /* 0x000fea0003800000 */
[----:B------:R-:W-:Y:S01]  /*cce0*/  VIADD R2, R2, 0xffffff80 ;  /* 0xffffff8002027836 */ /* 0x000fe20000000000 */
[----:B------:R-:W0:Y:S01]  /*ccf0*/  LDC R17, c[0x0][0xbe8] ;  /* 0x0002fa00ff117b82 */ /* 0x000e220000000800 */
[----:B------:R-:W1:Y:S01]  /*cd00*/  S2R R19, SR_CTAID.X ;  /* 0x0000000000137919 */ /* 0x000e620000002500 */
[----:B------:R-:W-:Y:S02]  /*cd10*/  USHF.R.S32.HI UR7, URZ, 0x1f, UR36 ;  /* 0x0000001f3f077899 */ /* 0x000fe40008011424 */
[----:B------:R-:W-:Y:S01]  /*cd20*/  IMAD R16, RZ, RZ, -UR36 ;  /* 0x80000024ff107e24 */ /* 0x000fe2000f8e02ff */
[----:B------:R-:W-:Y:S01]  /*cd30*/  SHF.R.S32.HI R5, RZ, 0x1f, R2 ;  /* 0x0000001fff057819 */ /* 0x000fe20000011402 */
[----:B------:R-:W-:Y:S01]  /*cd40*/  ULDC.64 UR8, c[0x0][0xbd0] ;  /* 0x0002f40000087ab9 */ /* 0x000fe20000000a00 */
[----:B------:R-:W-:Y:S01]  /*cd50*/  BSSY B0, `(.L_x_13032) ;  /* 0x00000b6000007945 */ /* 0x000fe20003800000 */
[----:B------:R-:W-:Y:S01]  /*cd60*/  UIMAD UR6, UR7, UR8, URZ ;  /* 0x00000008070672a4 */ /* 0x000fe2000f8e023f */
[CC--:B------:R-:W-:Y:S01]  /*cd70*/  LEA.HI R4, R5.reuse, R2.reuse, RZ, 0x7 ;  /* 0x0000000205047211 */ /* 0x0c0fe200078f38ff */
[----:B------:R-:W2:Y:S01]  /*cd80*/  S2UR UR12, SR_CTAID.Z ;  /* 0x00000000000c79c3 */ /* 0x000ea20000002700 */
[----:B------:R-:W-:Y:S01]  /*cd90*/  LEA.HI R8, R5, R2, RZ, 0x2 ;  /* 0x0000000205087211 */ /* 0x000fe200078f10ff */
[----:B------:R-:W-:Y:S01]  /*cda0*/  UIMAD.WIDE.U32 UR4, UR36, UR8, URZ ;  /* 0x00000008240472a5 */ /* 0x000fe2000f8e003f */
[----:B------:R-:W-:Y:S01]  /*cdb0*/  LOP3.LUT R7, R4, 0xffffff80, RZ, 0xc0, !PT ;  /* 0xffffff8004077812 */ /* 0x000fe200078ec0ff */
[----:B------:R-:W-:Y:S01]  /*cdc0*/  UIMAD UR6, UR36, UR9, UR6 ;  /* 0x00000009240672a4 */ /* 0x000fe2000f8e0206 */
[----:B------:R-:W-:-:S02]  /*cdd0*/  SHF.R.S32.HI R4, RZ, 0x7, R4 ;  /* 0x00000007ff047819 */ /* 0x000fc40000011404 */
[----:B------:R-:W-:Y:S01]  /*cde0*/  LOP3.LUT R13, R8, 0xfffffffc, RZ, 0xc0, !PT ;  /* 0xfffffffc080d7812 */ /* 0x000fe200078ec0ff */
[----:B------:R-:W-:Y:S01]  /*cdf0*/  IMAD.IADD R22, R2, 0x1, -R7 ;  /* 0x0000000102167824 */ /* 0x000fe200078e0a07 */
[----:B------:R-:W3:Y:S01]  /*ce00*/  S2UR UR11, SR_CTAID.Y ;  /* 0x00000000000b79c3 */ /* 0x000ee20000002600 */
[----:B------:R-:W-:Y:S01]  /*ce10*/  IMAD.HI R5, R4, 0x55555556, RZ ;  /* 0x5555555604057827 */ /* 0x000fe200078e02ff */
[----:B------:R-:W-:Y:S02]  /*ce20*/  UIADD3 UR6, UR5, UR6, URZ ;  /* 0x0000000605067290 */ /* 0x000fe4000fffe03f */
[----:B------:R-:W-:Y:S01]  /*ce30*/  SHF.R.S32.HI R9, RZ, 0x1f, R22 ;  /* 0x0000001fff097819 */ /* 0x000fe20000011416 */
[----:B------:R-:W-:-:S03]  /*ce40*/  IMAD.IADD R13, R2, 0x1, -R13 ;  /* 0x00000001020d7824 */ /* 0x000fc600078e0a0d */
[----:B------:R-:W-:Y:S01]  /*ce50*/  BAR.SYNC.DEFER_BLOCKING 0x1, 0x180 ;  /* 0x0046000000007b1d */ /* 0x000fe20000010000 */
[----:B0-----:R-:W-:Y:S02]  /*ce60*/  ISETP.NE.AND P0, PT, R17, 0x1, PT ;  /* 0x000000011100780c */ /* 0x001fe40003f05270 */
[----:B------:R-:W-:Y:S02]  /*ce70*/  LEA.HI R23, R9, R22, RZ, 0x2 ;  /* 0x0000001609177211 */ /* 0x000fe400078f10ff */
[----:B------:R-:W-:-:S03]  /*ce80*/  LEA.HI R5, R5, R5, RZ, 0x1 ;  /* 0x0000000505057211 */ /* 0x000fc600078f08ff */
[----:B------:R-:W3:Y:S01]  /*ce90*/  LDC R21, c[0x0][0xc50] ;  /* 0x00031400ff157b82 */ /* 0x000ee20000000800 */
[--C-:B------:R-:W-:Y:S01]  /*cea0*/  SHF.R.S32.HI R6, RZ, 0x2, R23.reuse ;  /* 0x00000002ff067819 */ /* 0x100fe20000011417 */
[----:B------:R-:W-:Y:S01]  /*ceb0*/  ULDC.64 UR8, c[0x0][0xb38] ;  /* 0x0002ce0000087ab9 */ /* 0x000fe20000000a00 */
[----:B------:R-:W-:Y:S01]  /*cec0*/  SHF.R.S32.HI R7, RZ, 0x1f, R23 ;  /* 0x0000001fff077819 */ /* 0x000fe20000011417 */
[----:B--2---:R-:W-:Y:S01]  /*ced0*/  USHF.R.S32.HI UR10, URZ, 0x1f, UR12 ;  /* 0x0000001f3f0a7899 */ /* 0x004fe2000801140c */
[----:B------:R-:W-:Y:S01]  /*cee0*/  LEA.HI R9, R9, R22, RZ, 0x5 ;  /* 0x0000001609097211 */ /* 0x000fe200078f28ff */
[----:B------:R-:W-:Y:S01]  /*cef0*/  UIMAD UR7, UR7, UR8, URZ ;  /* 0x00000008070772a4 */ /* 0x000fe2000f8e023f */
[----:B------:R-:W-:Y:S01]  /*cf00*/  LEA.HI R7, R7, R6, RZ, 0x3 ;  /* 0x0000000607077211 */ /* 0x000fe200078f18ff */
[----:B------:R-:W0:Y:S01]  /*cf10*/  LDC.64 R14, c[0x0][0xb40] ;  /* 0x0002d000ff0e7b82 */ /* 0x000e220000000a00 */
[----:B------:R-:W-:Y:S02]  /*cf20*/  SHF.R.S32.HI R9, RZ, 0x5, R9 ;  /* 0x00000005ff097819 */ /* 0x000fe40000011409 */
[----:B------:R-:W-:Y:S01]  /*cf30*/  LOP3.LUT R11, R7, 0xfffffff8, RZ, 0xc0, !PT ;  /* 0xfffffff8070b7812 */ /* 0x000fe200078ec0ff */
[----:B------:R-:W-:Y:S01]  /*cf40*/  IMAD R7, R5, -0x3, R4 ;  /* 0xfffffffd05077824 */ /* 0x000fe200078e0204 */
[----:B------:R-:W-:Y:S01]  /*cf50*/  LEA.HI R4, R13, R13, RZ, 0x1 ;  /* 0x0000000d0d047211 */ /* 0x000fe200078f08ff */
[----:B------:R-:W-:Y:S01]  /*cf60*/  IMAD.U32 R5, RZ, RZ, UR5 ;  /* 0x00000005ff057e24 */ /* 0x000fe2000f8e00ff */
[----:B------:R-:W-:Y:S01]  /*cf70*/  LOP3.LUT R23, R23, 0x7ffffffc, RZ, 0xc0, !PT ;  /* 0x7ffffffc17177812 */ /* 0x000fe200078ec0ff */
[----:B------:R-:W-:Y:S01]  /*cf80*/  IMAD.IADD R2, R6, 0x1, -R11 ;  /* 0x0000000106027824 */ /* 0x000fe200078e0a0b */
[----:B------:R-:W-:Y:S01]  /*cf90*/  LOP3.LUT R4, R4, 0x1ffffffe, RZ, 0xc0, !PT ;  /* 0x1ffffffe04047812 */ /* 0x000fe200078ec0ff */
[----:B------:R-:W2:Y:S01]  /*cfa0*/  LDC.64 R10, c[0x0][0xbd8] ;  /* 0x0002f600ff0a7b82 */ /* 0x000ea20000000a00 */
[----:B------:R-:W-:Y:S01]  /*cfb0*/  IMAD.U32 R5, RZ, RZ, UR6 ;  /* 0x00000006ff057e24 */ /* 0x000fe2000f8e00ff */
[----:B------:R-:W-:Y:S01]  /*cfc0*/  UIMAD UR6, UR36, UR9, UR7 ;  /* 0x00000009240672a4 */ /* 0x000fe2000f8e0207 */
[----:B------:R-:W-:-:S02]  /*cfd0*/  IMAD R2, R9, 0x10, R2 ;  /* 0x0000001009027824 */ /* 0x000fc400078e0202 */
[----:B------:R-:W-:Y:S02]  /*cfe0*/  IMAD.IADD R25, R13, 0x1, -R4 ;  /* 0x000000010d197824 */ /* 0x000fe400078e0a04 */
[----:B------:R-:W-:Y:S01]  /*cff0*/  IMAD R2, R7, 0x40, R2 ;  /* 0x0000004007027824 */ /* 0x000fe200078e0202 */
[----:B------:R-:W4:Y:S01]  /*d000*/  @P0 LDC R9, c[0x0][0xbec] ;  /* 0x0002fb00ff090b82 */ /* 0x000f220000000800 */
[----:B------:R-:W-:Y:S01]  /*d010*/  IMAD.U32 R4, RZ, RZ, UR4 ;  /* 0x00000004ff047e24 */ /* 0x000fe2000f8e00ff */
[----:B------:R-:W-:Y:S01]  /*d020*/  UIMAD.WIDE.U32 UR4, UR36, UR8, URZ ;  /* 0x00000008240472a5 */ /* 0x000fe2000f8e003f */
[--C-:B------:R-:W-:Y:S02]  /*d030*/  IMAD R6, R25, 0x8, R2.reuse ;  /* 0x0000000819067824 */ /* 0x100fe400078e0202 */
[----:B---3--:R-:W-:Y:S01]  /*d040*/  IMAD R21, R21, R16, UR11 ;  /* 0x0000000b15157e24 */ /* 0x008fe2000f8e0210 */
[----:B------:R-:W-:Y:S01]  /*d050*/  UIADD3 UR6, UR5, UR6, URZ ;  /* 0x0000000605067290 */ /* 0x000fe2000fffe03f */
[----:B0-----:R-:W-:Y:S01]  /*d060*/  IMAD R12, R14, UR10, RZ ;  /* 0x0000000a0e0c7c24 */ /* 0x001fe2000f8e02ff */
[----:B------:R-:W0:Y:S01]  /*d070*/  @P0 LDC R13, c[0x0][0xbf0] ;  /* 0x0002fc00ff0d0b82 */ /* 0x000e220000000800 */
[----:B------:R-:W-:Y:S01]  /*d080*/  IMAD.U32 R7, RZ, RZ, UR5 ;  /* 0x00000005ff077e24 */ /* 0x000fe2000f8e00ff */
[----:B------:R-:W-:Y:S01]  /*d090*/  ULDC.64 UR8, c[0x0][0xb28] ;  /* 0x0002ca0000087ab9 */ /* 0x000fe20000000a00 */
[----:B-1----:R-:W-:-:S02]  /*d0a0*/  IMAD R2, R19, 0xc0, R2 ;  /* 0x000000c013027824 */ /* 0x002fc400078e0202 */
[----:B------:R-:W-:Y:S01]  /*d0b0*/  IMAD.U32 R7, RZ, RZ, UR6 ;  /* 0x00000006ff077e24 */ /* 0x000fe2000f8e00ff */
[----:B------:R-:W-:Y:S01]  /*d0c0*/  ULDC.64 UR6, c[0x0][0xb48] ;  /* 0x0002d20000067ab9 */ /* 0x000fe20000000a00 */
[----:B------:R-:W-:Y:S01]  /*d0d0*/  VIADD R16, R2, 0x8 ;  /* 0x0000000802107836 */ /* 0x000fe20000000000 */
[----:B------:R-:W1:Y:S01]  /*d0e0*/  @P0 LDC R27, c[0x0][0xbec] ;  /* 0x0002fb00ff1b0b82 */ /* 0x000e620000000800 */
[C---:B--2---:R-:W-:Y:S02]  /*d0f0*/  IMAD R8, R10.reuse, UR10, RZ ;  /* 0x0000000a0a087c24 */ /* 0x044fe4000f8e02ff */
[----:B------:R-:W-:-:S04]  /*d100*/  IMAD.WIDE.U32 R4, R10, UR12, R4 ;  /* 0x0000000c0a047c25 */ /* 0x000fc8000f8e0004 */
[----:B------:R-:W-:Y:S01]  /*d110*/  IMAD R11, R11, UR12, R8 ;  /* 0x0000000c0b0b7c24 */ /* 0x000fe2000f8e0208 */
[----:B------:R-:W2:Y:S01]  /*d120*/  @P0 LDC R18, c[0x0][0xbf0] ;  /* 0x0002fc00ff120b82 */ /* 0x000ea20000000800 */
[----:B------:R-:W-:Y:S02]  /*d130*/  IMAD R8, R19, 0xc0, R6 ;  /* 0x000000c013087824 */ /* 0x000fe400078e0206 */
[----:B------:R-:W-:Y:S01]  /*d140*/  IMAD.U32 R6, RZ, RZ, UR4 ;  /* 0x00000004ff067e24 */ /* 0x000fe2000f8e00ff */
[----:B------:R-:W-:Y:S01]  /*d150*/  ULDC.64 UR4, c[0x0][0xbe0] ;  /* 0x0002f80000047ab9 */ /* 0x000fe20000000a00 */
[----:B----4-:R-:W-:-:S04]  /*d160*/  @P0 IMAD.HI.U32 R10, R8, R9, RZ ;  /* 0x00000009080a0227 */ /* 0x010fc800078e00ff */
[----:B------:R-:W-:Y:S01]  /*d170*/  IMAD.MOV.U32 R9, RZ, RZ, R8 ;  /* 0x000000ffff097224 */ /* 0x000fe200078e0008 */
[----:B0-----:R-:W-:Y:S01]  /*d180*/  @P0 SHF.R.U32.HI R9, RZ, R13, R10 ;  /* 0x0000000dff090219 */ /* 0x001fe2000001160a */
[----:B------:R-:W-:Y:S01]  /*d190*/  IMAD R13, R15, UR12, R12 ;  /* 0x0000000c0f0d7c24 */ /* 0x000fe2000f8e020c */
[----:B------:R-:W-:Y:S01]  /*d1a0*/  SHF.R.S32.HI R12, RZ, 0x1f, R21 ;  /* 0x0000001fff0c7819 */ /* 0x000fe20000011415 */
[----:B------:R-:W-:-:S04]  /*d1b0*/  IMAD.WIDE.U32 R6, R14, UR12, R6 ;  /* 0x0000000c0e067c25 */ /* 0x000fc8000f8e0006 */
[----:B------:R-:W-:Y:S02]  /*d1c0*/  IMAD.IADD R5, R5, 0x1, R11 ;  /* 0x0000000105057824 */ /* 0x000fe400078e020b */
        /* <DEDUP_REMOVED lines=43> */
[----:B------:R-:W-:Y:S01]  /*d480*/  IMAD R17, R17, UR6, RZ ;  /* 0x0000000611117c24 */ /* 0x000fe2000f8e02ff */
[----:B------:R-:W-:Y:S01]  /*d490*/  LEA.HI.X R9, R4, UR7, R9, 0x2, P0 ;  /* 0x0000000704097c11 */ /* 0x000fe200080f1409 */
[----:B------:R-:W-:Y:S01]  /*d4a0*/  IMAD.IADD R19, R22, 0x1, -R23 ;  /* 0x0000000116137824 */ /* 0x000fe200078e0a17 */
[----:B------:R-:W-:Y:S01]  /*d4b0*/  LEA.HI.X R20, R6, UR9, R5, 0x2, P1 ;  /* 0x0000000906147c11 */ /* 0x000fe200088f1405 */
        /* <DEDUP_REMOVED lines=8> */
[----:B------:R-:W-:Y:S01]  /*d540*/  SHFL.IDX PT, R6, R8, 0x1, 0x1c1f ;  /* 0x003c1f0008067f89 */ /* 0x000fe200000e0000 */
[----:B------:R-:W-:-:S03]  /*d550*/  IMAD.SHL.U32 R19, R19, 0x2, RZ ;  /* 0x0000000213137824 */ /* 0x000fc600078e00ff */
[----:B------:R-:W1:Y:S03]  /*d560*/  SHFL.IDX PT, R7, R9, 0x1, 0x1c1f ;  /* 0x003c1f0009077f89 */ /* 0x000e6600000e0000 */
[----:B------:R-:W-:Y:S01]  /*d570*/  SYNCS.ARRIVE.TRANS64.RED.A1T0 RZ, [UR4], RZ ;  /* 0x000000ffffff79a7 */ /* 0x000fe20008100404 */
[----:B------:R2:W3:Y:S04]  /*d580*/  SHFL.IDX PT, R14, R18, RZ, 0x1c1f ;  /* 0x001c1fff120e7589 */ /* 0x0004e800000e0000 */
[----:B------:R2:W4:Y:S04]  /*d590*/  SHFL.IDX PT, R15, R20, RZ, 0x1c1f ;  /* 0x001c1fff140f7589 */ /* 0x00052800000e0000 */
[----:B0-----:R2:W-:Y:S04]  /*d5a0*/  @!P1 ST.E desc[UR48][R4.64], R3 ;  /* 0x0000000304009985 */ /* 0x0015e8000c101930 */
[----:B-1----:R2:W-:Y:S01]  /*d5b0*/  @!P0 ST.E desc[UR48][R6.64], R0 ;  /* 0x0000000006008985 */ /* 0x0025e2000c101930 */
[----:B------:R-:W-:Y:S05]  /*d5c0*/  @P2 BRA `(.L_x_13033) ;  /* 0x0000000000b82947 */ /* 0x000fea0003800000 */
[----:B------:R-:W-:Y:S01]  /*d5d0*/  ULDC UR4, c[0x0][0xac8] ;  /* 0x0002b20000047ab9 */ /* 0x000fe20000000800 */
[C---:B--2---:R-:W-:Y:S01]  /*d5e0*/  VIADD R0, R19.reuse, 0x8 ;  /* 0x0000000813007836 */ /* 0x044fe20000000000 */
        /* <DEDUP_REMOVED lines=11> */
[----:B---34-:R-:W-:Y:S01]  /*d6a0*/  @!P0 IMAD.WIDE R2, R19, 0x4, R14 ;  /* 0x0000000413028825 */ /* 0x018fe200078e020e */
[----:B------:R-:W-:-:S02]  /*d6b0*/  ISETP.GE.AND P5, PT, R9, UR4, PT ;  /* 0x0000000409007c0c */ /* 0x000fc4000bfa6270 */
[----:B------:R-:W-:Y:S02]  /*d6c0*/  ISETP.GE.AND P6, PT, R11, UR4, PT ;  /* 0x000000040b007c0c */ /* 0x000fe4000bfc6270 */
[----:B------:R0:W-:Y:S01]  /*d6d0*/  @!P0 ST.E.64 desc[UR48][R2.64], R88 ;  /* 0x0000005802008985 */ /* 0x0001e2000c101b30 */
[----:B------:R-:W-:Y:S02]  /*d6e0*/  ISETP.GE.AND P0, PT, R0, UR4, PT ;  /* 0x0000000400007c0c */ /* 0x000fe4000bf06270 */
[----:B------:R-:W-:Y:S02]  /*d6f0*/  @!P1 LEA.HI R4, R4, R4, RZ, 0x1 ;  /* 0x0000000404049211 */ /* 0x000fe400078f08ff */
[----:B------:R-:W-:Y:S02]  /*d700*/  @!P3 LEA.HI R6, R6, R6, RZ, 0x1 ;  /* 0x000000060606b211 */ /* 0x000fe400078f08ff */
[----:B------:R-:W-:Y:S02]  /*d710*/  @!P4 LEA.HI R8, R7, R7, RZ, 0x1 ;  /* 0x000000070708c211 */ /* 0x000fe400078f08ff */
[----:B------:R-:W-:-:S02]  /*d720*/  @!P5 LEA.HI R10, R9, R9, RZ, 0x1 ;  /* 0x00000009090ad211 */ /* 0x000fc400078f08ff */
[----:B------:R-:W-:Y:S02]  /*d730*/  @!P6 LEA.HI R12, R11, R11, RZ, 0x1 ;  /* 0x0000000b0b0ce211 */ /* 0x000fe400078f08ff */
[----:B------:R-:W-:Y:S02]  /*d740*/  @!P3 LOP3.LUT R9, R6, 0xfffffffe, RZ, 0xc0, !PT ;  /* 0xfffffffe0609b812 */ /* 0x000fe400078ec0ff */
[----:B------:R-:W-:Y:S02]  /*d750*/  @!P0 LEA.HI R0, R0, R0, RZ, 0x1 ;  /* 0x0000000000008211 */ /* 0x000fe400078f08ff */
[----:B0-----:R-:W-:Y:S02]  /*d760*/  @!P2 LEA.HI R2, R5, R5, RZ, 0x1 ;  /* 0x000000050502a211 */ /* 0x001fe400078f08ff */
[----:B------:R-:W-:Y:S02]  /*d770*/  @!P0 LOP3.LUT R3, R0, 0xfffffffe, RZ, 0xc0, !PT ;  /* 0xfffffffe00038812 */ /* 0x000fe400078ec0ff */
[----:B------:R-:W-:-:S02]  /*d780*/  @!P1 LOP3.LUT R5, R4, 0xfffffffe, RZ, 0xc0, !PT ;  /* 0xfffffffe04059812 */ /* 0x000fc400078ec0ff */
[----:B------:R-:W-:Y:S01]  /*d790*/  @!P2 LOP3.LUT R7, R2, 0xfffffffe, RZ, 0xc0, !PT ;  /* 0xfffffffe0207a812 */ /* 0x000fe200078ec0ff */
[--C-:B------:R-:W-:Y:S01]  /*d7a0*/  @!P0 IMAD.WIDE R2, R3, 0x4, R14.reuse ;  /* 0x0000000403028825 */ /* 0x100fe200078e020e */
[----:B------:R-:W-:Y:S02]  /*d7b0*/  @!P4 LOP3.LUT R11, R8, 0xfffffffe, RZ, 0xc0, !PT ;  /* 0xfffffffe080bc812 */ /* 0x000fe400078ec0ff */
[----:B------:R-:W-:Y:S01]  /*d7c0*/  @!P5 LOP3.LUT R13, R10, 0xfffffffe, RZ, 0xc0, !PT ;  /* 0xfffffffe0a0dd812 */ /* 0x000fe200078ec0ff */
[--C-:B------:R-:W-:Y:S01]  /*d7d0*/  @!P1 IMAD.WIDE R4, R5, 0x4, R14.reuse ;  /* 0x0000000405049825 */ /* 0x100fe200078e020e */
[----:B------:R-:W-:Y:S01]  /*d7e0*/  @!P6 LOP3.LUT R21, R12, 0xfffffffe, RZ, 0xc0, !PT ;  /* 0xfffffffe0c15e812 */ /* 0x000fe200078ec0ff */
[----:B------:R0:W-:Y:S02]  /*d7f0*/  @!P0 ST.E.64 desc[UR48][R2.64], R92 ;  /* 0x0000005c02008985 */ /* 0x0001e4000c101b30 */
[--C-:B------:R-:W-:Y:S02]  /*d800*/  @!P2 IMAD.WIDE R6, R7, 0x4, R14.reuse ;  /* 0x000000040706a825 */ /* 0x100fe400078e020e */
        /* <DEDUP_REMOVED lines=8> */
[----:B------:R0:W-:Y:S04]  /*d890*/  @!P5 ST.E.64 desc[UR48][R12.64], R112 ;  /* 0x000000700c00d985 */ /* 0x0001e8000c101b30 */
[----:B------:R0:W-:Y:S02]  /*d8a0*/  @!P6 ST.E.64 desc[UR48][R14.64], R116 ;  /* 0x000000740e00e985 */ /* 0x0001e4000c101b30 */
.L_x_13033:
[----:B------:R-:W-:Y:S05]  /*d8b0*/  BSYNC B0 ;  /* 0x0000000000007941 */ /* 0x000fea0003800000 */
.L_x_13032:
        /* <DEDUP_REMOVED lines=18> */
[C---:B01----:R-:W-:Y:S02]  /*d9e0*/  @!P0 IMAD.WIDE R2, R19.reuse, 0x4, R12 ;  /* 0x0000000413028825 */ /* 0x043fe400078e020c */
[----:B------:R-:W-:Y:S02]  /*d9f0*/  @!P1 LEA.HI R0, R0, R0, RZ, 0x1 ;  /* 0x0000000000009211 */ /* 0x000fe400078f08ff */
[----:B------:R-:W-:Y:S01]  /*da00*/  @!P2 LEA.HI R6, R6, R6, RZ, 0x1 ;  /* 0x000000060606a211 */ /* 0x000fe200078f08ff */
[----:B------:R0:W-:Y:S01]  /*da10*/  @!P0 ST.E.64 desc[UR48][R2.64], R90 ;  /* 0x0000005a02008985 */ /* 0x0001e2000c101b30 */
[----:B------:R-:W-:Y:S01]  /*da20*/  @!P1 LOP3.LUT R5, R0, 0xfffffffe, RZ, 0xc0, !PT ;  /* 0xfffffffe00059812 */ /* 0x000fe200078ec0ff */
[----:B------:R-:W-:Y:S01]  /*da30*/  VIADD R19, R19, 0x38 ;  /* 0x0000003813137836 */ /* 0x000fe20000000000 */
[----:B------:R-:W-:-:S02]  /*da40*/  @!P3 LEA.HI R0, R7, R7, RZ, 0x1 ;  /* 0x000000070700b211 */ /* 0x000fc400078f08ff */
[----:B------:R-:W-:Y:S01]  /*da50*/  @!P4 LEA.HI R8, R8, R8, RZ, 0x1 ;  /* 0x000000080808c211 */ /* 0x000fe200078f08ff */
[--C-:B------:R-:W-:Y:S01]  /*da60*/  @!P1 IMAD.WIDE R4, R5, 0x4, R12.reuse ;  /* 0x0000000405049825 */ /* 0x100fe200078e020c */
[----:B------:R-:W-:Y:S02]  /*da70*/  @!P5 LEA.HI R10, R9, R9, RZ, 0x1 ;  /* 0x00000009090ad211 */ /* 0x000fe400078f08ff */
[----:B---3--:R-:W-:Y:S02]  /*da80*/  @!P6 LEA.HI R14, R11, R11, RZ, 0x1 ;  /* 0x0000000b0b0ee211 */ /* 0x008fe400078f08ff */
[----:B------:R-:W-:Y:S01]  /*da90*/  @!P2 LOP3.LUT R7, R6, 0xfffffffe, RZ, 0xc0, !PT ;  /* 0xfffffffe0607a812 */ /* 0x000fe200078ec0ff */
[----:B------:R1:W-:Y:S01]  /*daa0*/  @!P1 ST.E.64 desc[UR48][R4.64], R94 ;  /* 0x0000005e04009985 */ /* 0x0003e2000c101b30 */
[----:B------:R-:W-:Y:S02]  /*dab0*/  @!P3 LOP3.LUT R9, R0, 0xfffffffe, RZ, 0xc0, !PT ;  /* 0xfffffffe0009b812 */ /* 0x000fe400078ec0ff */
[----:B------:R-:W-:Y:S01]  /*dac0*/  @!P4 LOP3.LUT R11, R8, 0xfffffffe, RZ, 0xc0, !PT ;  /* 0xfffffffe080bc812 */ /* 0x000fe200078ec0ff */
[----:B0-----:R-:W-:Y:S01]  /*dad0*/  @!P2 IMAD.WIDE R2, R7, 0x4, R12 ;  /* 0x000000040702a825 */ /* 0x001fe200078e020c */
[----:B----4-:R-:W-:-:S02]  /*dae0*/  @!P5 LOP3.LUT R15, R10, 0xfffffffe, RZ, 0xc0, !PT ;  /* 0xfffffffe0a0fd812 */ /* 0x010fc400078ec0ff */
[----:B------:R-:W-:Y:S01]  /*daf0*/  @!P6 LOP3.LUT R17, R14, 0xfffffffe, RZ, 0xc0, !PT ;  /* 0xfffffffe0e11e812 */ /* 0x000fe200078ec0ff */
[--C-:B------:R-:W-:Y:S01]  /*db00*/  @!P4 IMAD.WIDE R6, R11, 0x4, R12.reuse ;  /* 0x000000040b06c825 */ /* 0x100fe200078e020c */
[----:B------:R0:W-:Y:S01]  /*db10*/  @!P2 ST.E.64 desc[UR48][R2.64], R98 ;  /* 0x000000620200a985 */ /* 0x0001e2000c101b30 */
[----:B------:R-:W-:Y:S02]  /*db20*/  ISETP.GE.AND P0, PT, R19, UR4, PT ;  /* 0x0000000413007c0c */ /* 0x000fe4000bf06270 */
[----:B------:R-:W-:-:S04]  /*db30*/  @!P6 IMAD.WIDE R10, R17, 0x4, R12 ;  /* 0x00000004110ae825 */ /* 0x000fc800078e020c */
[----:B-1----:R-:W-:-:S04]  /*db40*/  @!P3 IMAD.WIDE R4, R9, 0x4, R12 ;  /* 0x000000040904b825 */ /* 0x002fc800078e020c */
        /* <DEDUP_REMOVED lines=11> */
.L_x_13031:
        /* <DEDUP_REMOVED lines=13> */
[----:B------:R-:W-:Y:S01]  /*dcd0*/  USHF.R.S32.HI UR6, URZ, 0x1f, UR36 ;  /* 0x0000001f3f067899 */ /* 0x000fe20008011424 */
[----:B------:R-:W-:Y:S01]  /*dce0*/  IMAD.MOV.U32 R5, RZ, RZ, R0 ;  /* 0x000000ffff057224 */ /* 0x000fe200078e0000 */
[----:B------:R-:W-:Y:S02]  /*dcf0*/  ULDC.64 UR8, c[0x0][0xbd0] ;  /* 0x0002f40000087ab9 */ /* 0x000fe40000000a00 */
[----:B------:R-:W-:Y:S02]  /*dd00*/  UIMAD UR6, UR6, UR8, URZ ;  /* 0x00000008060672a4 */ /* 0x000fe4000f8e023f */
[----:B------:R-:W-:Y:S01]  /*dd10*/  UIMAD.WIDE.U32 UR4, UR36, UR8, URZ ;  /* 0x00000008240472a5 */ /* 0x000fe2000f8e003f */
[----:B------:R-:W1:Y:S01]  /*dd20*/  LDC.64 R10, c[0x0][0xbd8] ;  /* 0x0002f600ff0a7b82 */ /* 0x000e620000000a00 */
[----:B------:R-:W-:-:S04]  /*dd30*/  UIMAD UR6, UR36, UR9, UR6 ;  /* 0x00000009240672a4 */ /* 0x000fc8000f8e0206 */
[----:B------:R-:W-:Y:S02]  /*dd40*/  UIADD3 UR6, UR5, UR6, URZ ;  /* 0x0000000605067290 */ /* 0x000fe4000fffe03f */
[----:B------:R-:W-:Y:S01]  /*dd50*/  IMAD.U32 R3, RZ, RZ, UR5 ;  /* 0x00000005ff037e24 */ /* 0x000fe2000f8e00ff */
[----:B------:R-:W2:Y:S01]  /*dd60*/  @P0 LDC R7, c[0x0][0xbec] ;  /* 0x0002fb00ff070b82 */ /* 0x000ea20000000800 */
[----:B------:R-:W-:Y:S01]  /*dd70*/  IMAD.U32 R2, RZ, RZ, UR4 ;  /* 0x00000004ff027e24 */ /* 0x000fe2000f8e00ff */
[----:B------:R-:W-:Y:S01]  /*dd80*/  ULDC.64 UR4, c[0x0][0xbe0] ;  /* 0x0002f80000047ab9 */ /* 0x000fe20000000a00 */
[----:B------:R-:W-:-:S05]  /*dd90*/  IMAD.U32 R3, RZ, RZ, UR6 ;  /* 0x00000006ff037e24 */ /* 0x000fca000f8e00ff */
[----:B------:R-:W3:Y:S01]  /*dda0*/  @P0 LDC R9, c[0x0][0xbf0] ;  /* 0x0002fc00ff090b82 */ /* 0x000ee20000000800 */
[----:B0-----:R-:W-:-:S07]  /*ddb0*/  USHF.R.S32.HI UR8, URZ, 0x1f, UR7 ;  /* 0x0000001f3f087899 */ /* 0x001fce0008011407 */
[----:B------:R-:W0:Y:S01]  /*ddc0*/  S2UR UR10, SR_CTAID.Y ;  /* 0x00000000000a79c3 */ /* 0x000e220000002600 */
[C---:B-1----:R-:W-:Y:S02]  /*ddd0*/  IMAD R12, R10.reuse, UR8, RZ ;  /* 0x000000080a0c7c24 */ /* 0x042fe4000f8e02ff */
[----:B------:R-:W-:-:S04]  /*dde0*/  IMAD.WIDE.U32 R2, R10, UR7, R2 ;  /* 0x000000070a027c25 */ /* 0x000fc8000f8e0002 */
[----:B------:R-:W-:Y:S01]  /*ddf0*/  IMAD R11, R11, UR7, R12 ;  /* 0x000000070b0b7c24 */ /* 0x000fe2000f8e020c */
[----:B------:R-:W0:Y:S01]  /*de00*/  LDC R8, c[0x0][0xc50] ;  /* 0x00031400ff087b82 */ /* 0x000e220000000800 */
[----:B--2---:R-:W-:-:S04]  /*de10*/  @P0 IMAD.HI.U32 R4, R0, R7, RZ ;  /* 0x0000000700040227 */ /* 0x004fc800078e00ff */
[----:B------:R-:W-:Y:S02]  /*de20*/  IMAD R7, RZ, RZ, -UR36 ;  /* 0x80000024ff077e24 */ /* 0x000fe4000f8e02ff */
[----:B------:R-:W-:Y:S01]  /*de30*/  IMAD.IADD R3, R11, 0x1, R3 ;  /* 0x000000010b037824 */ /* 0x000fe200078e0203 */
[----:B---3--:R-:W-:Y:S01]  /*de40*/  @P0 SHF.R.U32.HI R5, RZ, R9, R4 ;  /* 0x00000009ff050219 */ /* 0x008fe20000011604 */
[----:B0-----:R-:W-:-:S04]  /*de50*/  IMAD R9, R8, R7, UR10 ;  /* 0x0000000a08097e24 */ /* 0x001fc8000f8e0207 */
        /* <DEDUP_REMOVED lines=21> */
.L_x_12950:
        /* <DEDUP_REMOVED lines=18> */
.L_x_13034:
[----:B------:R-:W-:Y:S01]  /*e0d0*/  ULDC UR7, c[0x0][0xc50] ;  /* 0x0003140000077ab9 */ /* 0x000fe20000000800 */
[----:B------:R-:W-:Y:S01]  /*e0e0*/  UMOV UR36, UR6 ;  /* 0x0000000600247c82 */ /* 0x000fe20008000000 */
[----:B------:R-:W-:-:S11]  /*e0f0*/  UISETP.NE.AND UP0, UPT, UR7, 0x1, UPT ;  /* 0x000000010700788c */ /* 0x000fd6000bf05270 */
[----:B------:R-:W-:Y:S01]  /*e100*/  @UP0 ULDC UR4, c[0x0][0xc54] ;  /* 0x0003150000040ab9 */ /* 0x000fe20000000800 */
[----:B------:R-:W-:Y:S01]  /*e110*/  @UP0 ULDC UR8, c[0x0][0xc58] ;  /* 0x0003160000080ab9 */ /* 0x000fe20000000800 */
[----:B------:R-:W-:-:S04]  /*e120*/  UIMAD.WIDE.U32 UR4, UR6, UR4, URZ ;  /* 0x00000004060472a5 */ /* 0x000fc8000f8e003f */
[----:B------:R-:W-:-:S12]  /*e130*/  @UP0 USHF.R.U32.HI UR36, URZ, UR8, UR5 ;  /* 0x000000083f240299 */ /* 0x000fd80008011605 */
.L_x_13035:
        /* <DEDUP_REMOVED lines=45> */
.L_x_13038:
[----:B------:R-:W-:-:S11]  /*e410*/  UISETP.NE.AND UP0, UPT, UR5, 0x1, UPT ;  /* 0x000000010500788c */ /* 0x000fd6000bf05270 */
[----:B------:R-:W-:Y:S02]  /*e420*/  @UP0 ULDC.64 UR14, c[0x0][0x9e8] ;  /* 0x00027a00000e0ab9 */ /* 0x000fe40000000a00 */
[----:B------:R-:W-:-:S04]  /*e430*/  UIMAD.WIDE.U32 UR6, UR8, UR14, URZ ;  /* 0x0000000e080672a5 */ /* 0x000fc8000f8e003f */
[----:B------:R-:W-:-:S12]  /*e440*/  @UP0 USHF.R.U32.HI UR8, URZ, UR15, UR7 ;  /* 0x0000000f3f080299 */ /* 0x000fd80008011607 */
.L_x_13039:
[----:B------:R-:W-:-:S04]  /*e450*/  UIMAD UR8, UR8, UR5, UR5 ;  /* 0x00000005080872a4 */ /* 0x000fc8000f8e0205 */
[----:B------:R-:W-:-:S04]  /*e460*/  UISETP.LT.AND UP0, UPT, UR4, UR8, UPT ;  /* 0x000000080400728c */ /* 0x000fc8000bf01270 */
[----:B------:R-:W-:-:S12]  /*e470*/  USEL UR4, UR4, UR8, UP0 ;  /* 0x0000000804047287 */ /* 0x000fd80008000000 */
.L_x_13037:
        /* <DEDUP_REMOVED lines=26> */
.L_x_13041:
[----:B------:R-:W-:-:S11]  /*e620*/  UISETP.NE.AND UP0, UPT, UR5, 0x1, UPT ;  /* 0x000000010500788c */ /* 0x000fd6000bf05270 */
[----:B------:R-:W-:Y:S02]  /*e630*/  @UP0 ULDC.64 UR10, c[0x0][0x9e8] ;  /* 0x00027a00000a0ab9 */ /* 0x000fe40000000a00 */
[----:B------:R-:W-:-:S04]  /*e640*/  UIMAD.WIDE.U32 UR6, UR4, UR10, URZ ;  /* 0x0000000a040672a5 */ /* 0x000fc8000f8e003f */
[----:B------:R-:W-:-:S12]  /*e650*/  @UP0 USHF.R.U32.HI UR4, URZ, UR11, UR7 ;  /* 0x0000000b3f040299 */ /* 0x000fd80008011607 */
.L_x_13042:
[----:B------:R-:W-:-:S04]  /*e660*/  UIMAD UR4, UR4, UR5, URZ ;  /* 0x00000005040472a4 */ /* 0x000fc8000f8e023f */
[----:B------:R-:W-:-:S04]  /*e670*/  UISETP.LT.AND UP0, UPT, UR8, UR4, UPT ;  /* 0x000000040800728c */ /* 0x000fc8000bf01270 */
[----:B------:R-:W-:-:S12]  /*e680*/  USEL UR8, UR8, UR4, !UP0 ;  /* 0x0000000408087287 */ /* 0x000fd8000c000000 */
.L_x_13040:
        /* <DEDUP_REMOVED lines=46> */
.L_x_13043:
[----:B------:R-:W-:Y:S01]  /*e970*/  UIMAD UR41, UR42, UR46, UR43 ;  /* 0x0000002e2a2972a4 */ /* 0x000fe2000f8e022b */
[----:B------:R-:W-:Y:S02]  /*e980*/  IMAD.U32 R26, RZ, RZ, UR12 ;  /* 0x0000000cff1a7e24 */ /* 0x000fe4000f8e00ff */
[----:B------:R-:W-:Y:S02]  /*e990*/  IMAD.MOV.U32 R0, RZ, RZ, RZ ;  /* 0x000000ffff007224 */ /* 0x000fe400078e00ff */
[----:B------:R-:W-:Y:S02]  /*e9a0*/  IMAD.MOV.U32 R4, RZ, RZ, 0x1 ;  /* 0x00000001ff047424 */ /* 0x000fe400078e00ff */
[----:B------:R-:W-:-:S05]  /*e9b0*/  IMAD.U32 R3, RZ, RZ, UR41 ;  /* 0x00000029ff037e24 */ /* 0x000fca000f8e00ff */
[----:B------:R-:W-:Y:S01]  /*e9c0*/  VIADDMNMX R26, R3, UR46, R26, PT ;  /* 0x0000002e031a7c46 */ /* 0x000fe2000b80011a */
[----:B------:R-:W-:-:S03]  /*e9d0*/  IMAD.MOV.U32 R3, RZ, RZ, 0x1 ;  /* 0x00000001ff037424 */ /* 0x000fc600078e00ff */
        /* <DEDUP_REMOVED lines=25> */
.L_x_13044:
        /* <DEDUP_REMOVED lines=20> */
.L_x_13046:
        /* <DEDUP_REMOVED lines=15> */
.L_x_13045:
[----:B------:R-:W0:Y:S01]  /*eda0*/  LDC.64 R4, c[0x0][0x9f8] ;  /* 0x00027e00ff047b82 */ /* 0x000e220000000a00 */
[----:B------:R-:W-:Y:S01]  /*edb0*/  IMAD.MOV.U32 R25, RZ, RZ, R27 ;  /* 0x000000ffff197224 */ /* 0x000fe200078e001b */
        /* <DEDUP_REMOVED lines=16> */
.L_x_13115:
        /* <DEDUP_REMOVED lines=8> */
.L_x_13118:
        /* <DEDUP_REMOVED lines=23> */
.L_x_13050:
[----:B------:R-:W2:Y:S01]  /*f0b0*/  SYNCS.PHASECHK.TRANS64.TRYWAIT P0, [UR38+0x16840], R0 ;  /* 0x01684000ff0075a7 */ /* 0x000ea20008000166 */
[----:B------:R-:W-:Y:S01]  /*f0c0*/  ISETP.NE.AND P1, PT, R19, RZ, PT ;  /* 0x000000ff1300720c */ /* 0x000fe20003f25270 */
[----:B--2---:R-:W-:-:S12]  /*f0d0*/  @!P0 BRA `(.L_x_13051) ;  /* 0x0000002c00108947 */ /* 0x004fd80003800000 */
.L_x_13119:
[----:B------:R-:W-:Y:S05]  /*f0e0*/  @P1 BRA `(.L_x_13052) ;  /* 0x0000000000141947 */ /* 0x000fea0003800000 */
[----:B------:R-:W-:Y:S01]  /*f0f0*/  LOP3.LUT P0, RZ, R2, 0x1f, RZ, 0xc0, !PT ;  /* 0x0000001f02ff7812 */ /* 0x000fe2000780c0ff */
[----:B--2---:R-:W-:-:S04]  /*f100*/  IMAD.MOV.U32 R0, RZ, RZ, 0x4000 ;  /* 0x00004000ff007424 */ /* 0x004fc800078e00ff */
[----:B------:R3:W-:Y:S08]  /*f110*/  SYNCS.ARRIVE.TRANS64 RZ, [UR38+0x16830], R0 ;  /* 0x01683000ffff79a7 */ /* 0x0007f00008000026 */
[----:B---3--:R-:W-:Y:S05]  /*f120*/  @!P0 BRA `(.L_x_13052) ;  /* 0x0000000000048947 */ /* 0x008fea0003800000 */
[----:B------:R-:W-:Y:S01]  /*f130*/  BPT.TRAP 0x1 ;  /* 0x000000040000795c */ /* 0x000fe20000300000 */
.L_x_13052:
        /* <DEDUP_REMOVED lines=11> */
[----:B------:R-:W-:Y:S01]  /*f1f0*/  USHF.L.U32 UR11, UR11, 0x7, URZ ;  /* 0x000000070b0b7899 */ /* 0x000fe2000800063f */
[----:B------:R-:W-:Y:S01]  /*f200*/  UMOV UR10, URZ ;  /* 0x0000003f000a7c82 */ /* 0x000fe20008000000 */
[----:B------:R-:W-:Y:S02]  /*f210*/  UMOV UR12, UR36 ;  /* 0x00000024000c7c82 */ /* 0x000fe40008000000 */
[----:B------:R-:W-:-:S05]  /*f220*/  @P0 LOP3.LUT R18, R18, 0x2, RZ, 0xfc, !PT ;  /* 0x0000000212120812 */ /* 0x000fca00078efcff */
[----:B------:R3:W-:Y:S02]  /*f230*/  UTMALDG.4D [UR8], [UR4], desc[UR6] ;  /* 0x00000608040075b4 */ /* 0x0007e40008019000 */
[----:B---3--:R-:W-:Y:S01]  /*f240*/  NOP ;  /* 0x0000000000007918 */ /* 0x008fe20000000000 */
.L_x_13048:
        /* <DEDUP_REMOVED lines=29> */
.L_x_13053:
[----:B--2---:R-:W2:Y:S01]  /*f420*/  LDC R3, c[0x0][0x448] ;  /* 0x00011200ff037b82 */ /* 0x004ea20000000800 */
[----:B-1----:R-:W-:Y:S01]  /*f430*/  IMAD.SHL.U32 R5, R2, 0x10, RZ ;  /* 0x0000001002057824 */ /* 0x002fe200078e00ff */
[----:B------:R-:W-:Y:S01]  /*f440*/  SHF.R.U32.HI R0, RZ, 0x3, R19 ;  /* 0x00000003ff007819 */ /* 0x000fe20000011613 */
[----:B------:R-:W-:Y:S01]  /*f450*/  UMOV UR4, UR50 ;  /* 0x0000003200047c82 */ /* 0x000fe20008000000 */
[----:B------:R-:W-:Y:S01]  /*f460*/  UMOV UR5, UR47 ;  /* 0x0000002f00057c82 */ /* 0x000fe20008000000 */
[----:B------:R-:W-:Y:S01]  /*f470*/  ULDC.64 UR6, c[0x0][0x2c8] ;  /* 0x0000b20000067ab9 */ /* 0x000fe20000000a00 */
[----:B------:R-:W-:Y:S02]  /*f480*/  LOP3.LUT R5, R0, 0x70, R5, 0xf8, !PT ;  /* 0x0000007000057812 */ /* 0x000fe400078ef805 */
[----:B------:R-:W1:Y:S03]  /*f490*/  LDC.64 R6, c[0x0][0x2e0] ;  /* 0x0000b800ff067b82 */ /* 0x000e660000000a00 */
[----:B------:R-:W-:-:S04]  /*f4a0*/  VIADD R10, R5, UR40 ;  /* 0x00000028050a7c36 */ /* 0x000fc80008000000 */
[----:B------:R-:W-:Y:S01]  /*f4b0*/  IMAD.MOV.U32 R11, RZ, RZ, R10 ;  /* 0x000000ffff0b7224 */ /* 0x000fe200078e000a */
[----:B--2---:R-:W-:-:S13]  /*f4c0*/  ISETP.NE.AND P0, PT, R3, 0x1, PT ;  /* 0x000000010300780c */ /* 0x004fda0003f05270 */
[----:B------:R-:W2:Y:S08]  /*f4d0*/  @P0 LDC R9, c[0x0][0x44c] ;  /* 0x00011300ff090b82 */ /* 0x000eb00000000800 */
[----:B------:R-:W3:Y:S08]  /*f4e0*/  @P0 LDC R13, c[0x0][0x450] ;  /* 0x00011400ff0d0b82 */ /* 0x000ef00000000800 */
[----:B------:R-:W4:Y:S08]  /*f4f0*/  @P0 LDC R15, c[0x0][0x44c] ;  /* 0x00011300ff0f0b82 */ /* 0x000f300000000800 */
[----:B------:R-:W5:Y:S01]  /*f500*/  @P0 LDC R21, c[0x0][0x450] ;  /* 0x00011400ff150b82 */ /* 0x000f620000000800 */
[----:B--2---:R-:W-:-:S05]  /*f510*/  @P0 IMAD.HI.U32 R4, R10, R9, RZ ;  /* 0x000000090a040227 */ /* 0x004fca00078e00ff */
[----:B---3--:R-:W-:Y:S01]  /*f520*/  @P0 SHF.R.U32.HI R11, RZ, R13, R4 ;  /* 0x0000000dff0b0219 */ /* 0x008fe20000011604 */
[----:B------:R-:W-:-:S04]  /*f530*/  VIADD R4, R10, 0x80 ;  /* 0x000000800a047836 */ /* 0x000fc80000000000 */
[----:B------:R-:W-:Y:S02]  /*f540*/  IMAD.MOV.U32 R5, RZ, RZ, R4 ;  /* 0x000000ffff057224 */ /* 0x000fe400078e0004 */
[----:B----4-:R-:W-:-:S05]  /*f550*/  @P0 IMAD.HI.U32 R8, R4, R15, RZ ;  /* 0x0000000f04080227 */ /* 0x010fca00078e00ff */
[----:B-----5:R-:W-:Y:S01]  /*f560*/  @P0 SHF.R.U32.HI R5, RZ, R21, R8 ;  /* 0x00000015ff050219 */ /* 0x020fe20000011608 */
[-C--:B-1----:R-:W-:Y:S02]  /*f570*/  IMAD R8, R17, R6.reuse, RZ ;  /* 0x0000000611087224 */ /* 0x082fe400078e02ff */
[----:B------:R-:W-:Y:S02]  /*f580*/  IMAD.SHL.U32 R17, R2, 0x8, RZ ;  /* 0x0000000802117824 */ /* 0x000fe400078e00ff */
[C---:B------:R-:W-:Y:S01]  /*f590*/  IMAD R9, R27.reuse, R7, R8 ;  /* 0x000000071b097224 */ /* 0x040fe200078e0208 */
[----:B------:R-:W-:Y:S01]  /*f5a0*/  SHF.R.S32.HI R8, RZ, 0x1f, R11 ;  /* 0x0000001fff087819 */ /* 0x000fe2000001140b */
[----:B------:R-:W-:Y:S01]  /*f5b0*/  IMAD.WIDE.U32 R6, R27, R6, UR4 ;  /* 0x000000041b067e25 */ /* 0x000fe2000f8e0006 */
[----:B------:R-:W-:-:S03]  /*f5c0*/  ULDC.64 UR4, c[0x0][0x2d0] ;  /* 0x0000b40000047ab9 */ /* 0x000fc60000000a00 */
[----:B------:R-:W-:Y:S02]  /*f5d0*/  IMAD R8, R8, UR4, RZ ;  /* 0x0000000408087c24 */ /* 0x000fe4000f8e02ff */
[----:B------:R-:W-:Y:S02]  /*f5e0*/  IMAD.IADD R7, R7, 0x1, R9 ;  /* 0x0000000107077824 */ /* 0x000fe400078e0209 */
[C---:B------:R-:W-:Y:S02]  /*f5f0*/  IMAD R13, R11.reuse, UR5, R8 ;  /* 0x000000050b0d7c24 */ /* 0x040fe4000f8e0208 */
[----:B------:R-:W-:-:S04]  /*f600*/  IMAD.WIDE.U32 R8, R11, UR4, R6 ;  /* 0x000000040b087c25 */ /* 0x000fc8000f8e0006 */
[----:B------:R-:W-:Y:S02]  /*f610*/  IMAD.MOV R11, RZ, RZ, -R11 ;  /* 0x000000ffff0b7224 */ /* 0x000fe400078e0a0b */
[----:B------:R-:W-:Y:S02]  /*f620*/  IMAD.IADD R9, R9, 0x1, R13 ;  /* 0x0000000109097824 */ /* 0x000fe400078e020d */
[----:B------:R-:W-:Y:S01]  /*f630*/  IMAD R13, R3, R11, R10 ;  /* 0x0000000b030d7224 */ /* 0x000fe200078e020a */
[--C-:B------:R-:W-:Y:S01]  /*f640*/  SHF.R.S32.HI R10, RZ, 0x1f, R5.reuse ;  /* 0x0000001fff0a7819 */ /* 0x100fe20000011405 */
[----:B------:R-:W-:Y:S02]  /*f650*/  IMAD.MOV R11, RZ, RZ, -R5 ;  /* 0x000000ffff0b7224 */ /* 0x000fe400078e0a05 */
[----:B------:R-:W-:-:S04]  /*f660*/  IMAD.WIDE.U32 R6, R5, UR4, R6 ;  /* 0x0000000405067c25 */ /* 0x000fc8000f8e0006 */
[----:B------:R-:W-:Y:S01]  /*f670*/  IMAD R11, R3, R11, R4 ;  /* 0x0000000b030b7224 */ /* 0x000fe200078e0204 */
[----:B------:R-:W-:Y:S01]  /*f680*/  SHF.R.S32.HI R4, RZ, 0x1f, R13 ;  /* 0x0000001fff047819 */ /* 0x000fe2000001140d */
[----:B------:R-:W-:Y:S02]  /*f690*/  IMAD R10, R10, UR4, RZ ;  /* 0x000000040a0a7c24 */ /* 0x000fe4000f8e02ff */
[----:B------:R-:W-:-:S04]  /*f6a0*/  IMAD.WIDE.U32 R8, R13, UR6, R8 ;  /* 0x000000060d087c25 */ /* 0x000fc8000f8e0008 */
[----:B------:R-:W-:Y:S02]  /*f6b0*/  IMAD R4, R4, UR6, RZ ;  /* 0x0000000604047c24 */ /* 0x000fe4000f8e02ff */
[----:B------:R-:W-:Y:S01]  /*f6c0*/  IMAD R15, R5, UR5, R10 ;  /* 0x00000005050f7c24 */ /* 0x000fe2000f8e020a */
[----:B------:R-:W-:Y:S01]  /*f6d0*/  ULDC.64 UR4, c[0x0][0x280] ;  /* 0x0000a00000047ab9 */ /* 0x000fe20000000a00 */
[----:B------:R-:W-:Y:S01]  /*f6e0*/  IMAD R5, R13, UR7, R4 ;  /* 0x000000070d057c24 */ /* 0x000fe2000f8e0204 */
[----:B------:R-:W-:Y:S01]  /*f6f0*/  SHF.R.S32.HI R4, RZ, 0x1f, R11 ;  /* 0x0000001fff047819 */ /* 0x000fe2000001140b */
[----:B------:R-:W-:Y:S02]  /*f700*/  IMAD.IADD R7, R7, 0x1, R15 ;  /* 0x0000000107077824 */ /* 0x000fe400078e020f */
[----:B------:R-:W-:Y:S01]  /*f710*/  IMAD.IADD R5, R9, 0x1, R5 ;  /* 0x0000000109057824 */ /* 0x000fe200078e0205 */
[----:B------:R-:W-:Y:S01]  /*f720*/  LEA R9, P0, R8, UR4, 0x1 ;  /* 0x0000000408097c11 */ /* 0x000fe2000f8008ff */
[----:B------:R-:W-:-:S02]  /*f730*/  IMAD R4, R4, UR6, RZ ;  /* 0x0000000604047c24 */ /* 0x000fc4000f8e02ff */
[----:B------:R-:W-:Y:S01]  /*f740*/  IMAD.WIDE.U32 R6, R11, UR6, R6 ;  /* 0x000000060b067c25 */ /* 0x000fe2000f8e0006 */
[----:B------:R-:W-:-:S03]  /*f750*/  LEA.HI.X R8, R8, UR5, R5, 0x1, P0 ;  /* 0x0000000508087c11 */ /* 0x000fc600080f0c05 */
[----:B------:R-:W-:Y:S02]  /*f760*/  IMAD R13, R11, UR7, R4 ;  /* 0x000000070b0d7c24 */ /* 0x000fe4000f8e0204 */
[----:B------:R-:W-:Y:S02]  /*f770*/  IMAD.SHL.U32 R10, R19, 0x8, RZ ;  /* 0x00000008130a7824 */ /* 0x000fe400078e00ff */
[----:B------:R-:W-:Y:S01]  /*f780*/  IMAD.IADD R5, R7, 0x1, R13 ;  /* 0x0000000107057824 */ /* 0x000fe200078e020d */
[----:B------:R-:W-:Y:S01]  /*f790*/  LEA R7, P0, R6, UR4, 0x1 ;  /* 0x0000000406077c11 */ /* 0x000fe2000f8008ff */
[----:B------:R-:W-:-:S03]  /*f7a0*/  ULDC UR4, c[0x0][0x2b8] ;  /* 0x0000ae0000047ab9 */ /* 0x000fc60000000800 */
[----:B------:R-:W-:Y:S02]  /*f7b0*/  LEA.HI.X R6, R6, UR5, R5, 0x1, P0 ;  /* 0x0000000506067c11 */ /* 0x000fe400080f0c05 */
[C---:B------:R-:W-:Y:S02]  /*f7c0*/  LOP3.LUT R5, R17.reuse, 0x1f8, RZ, 0xc0, !PT ;  /* 0x000001f811057812 */ /* 0x040fe400078ec0ff */
[----:B------:R-:W-:Y:S02]  /*f7d0*/  LOP3.LUT R17, R17, 0x38, RZ, 0xc0, !PT ;  /* 0x0000003811117812 */ /* 0x000fe400078ec0ff */
[----:B------:R-:W-:Y:S02]  /*f7e0*/  LOP3.LUT R5, R5, 0x38, R2, 0x78, !PT ;  /* 0x0000003805057812 */ /* 0x000fe400078e7802 */
[----:B------:R-:W-:Y:S01]  /*f7f0*/  ISETP.GE.AND P0, PT, R17, UR4, PT ;  /* 0x0000000411007c0c */ /* 0x000fe2000bf06270 */
[----:B------:R-:W-:Y:S01]  /*f800*/  UMOV UR4, 0xffffffff ;  /* 0xffffffff00047882 */ /* 0x000fe20000000000 */
[----:B------:R-:W-:-:S02]  /*f810*/  LOP3.LUT R10, R5, 0x200, R10, 0xf8, !PT ;  /* 0x00000200050a7812 */ /* 0x000fc400078ef80a */
[----:B------:R-:W-:Y:S09]  /*f820*/  BRA.DIV UR4, `(.L_x_13054) ;  /* 0x0000002604547947 */ /* 0x000ff2000b800000 */
[----:B------:R-:W1:Y:S01]  /*f830*/  SHFL.IDX PT, R14, R9, RZ, 0x181f ;  /* 0x00181fff090e7589 */ /* 0x000e6200000e0000 */
[----:B------:R-:W-:Y:S01]  /*f840*/  ULDC UR4, c[0x0][0x288] ;  /* 0x0000a20000047ab9 */ /* 0x000fe20000000800 */
[----:B------:R-:W-:Y:S02]  /*f850*/  VIADD R0, R0, UR40 ;  /* 0x0000002800007c36 */ /* 0x000fe40008000000 */
[----:B------:R-:W2:Y:S01]  /*f860*/  SHFL.IDX PT, R4, R8, RZ, 0x181f ;  /* 0x00181fff08047589 */ /* 0x000ea200000e0000 */
[----:B------:R-:W-:Y:S02]  /*f870*/  IMAD R3, R3, UR4, RZ ;  /* 0x0000000403037c24 */ /* 0x000fe4000f8e02ff */
[C---:B------:R-:W-:Y:S01]  /*f880*/  VIADD R12, R0.reuse, 0x10 ;  /* 0x00000010000c7836 */ /* 0x040fe20000000000 */
[----:B------:R-:W-:Y:S02]  /*f890*/  SHFL.IDX PT, R27, R8, 0x1, 0x181f ;  /* 0x00381f00081b7f89 */ /* 0x000fe400000e0000 */
[----:B------:R-:W-:-:S02]  /*f8a0*/  ISETP.GE.AND P1, PT, R0, R3, PT ;  /* 0x000000030000720c */ /* 0x000fc40003f26270 */
[----:B------:R-:W-:Y:S04]  /*f8b0*/  SHFL.IDX PT, R28, R9, 0x2, 0x181f ;  /* 0x00581f00091c7f89 */ /* 0x000fe800000e0000 */
[----:B------:R-:W-:Y:S07]  /*f8c0*/  SHFL.IDX PT, R20, R8, 0x2, 0x181f ;  /* 0x00581f0008147f89 */ /* 0x000fee00000e0000 */
[----:B------:R-:W-:-:S02]  /*f8d0*/  @!P1 LEA R21, R10, UR38, 0x1 ;  /* 0x000000260a159c11 */ /* 0x000fc4000f8e08ff */
[----:B-1----:R-:W-:-:S05]  /*f8e0*/  @!P1 LEA R14, P2, R17, R14, 0x1 ;  /* 0x0000000e110e9211 */ /* 0x002fca00078408ff */
[----:B--2---:R-:W-:Y:S02]  /*f8f0*/  @!P1 IMAD.X R5, RZ, RZ, R4, P2 ;  /* 0x000000ffff059224 */ /* 0x004fe400010e0604 */
[----:B------:R-:W-:Y:S02]  /*f900*/  @!P1 IMAD.MOV.U32 R4, RZ, RZ, R14 ;  /* 0x000000ffff049224 */ /* 0x000fe400078e000e */
[----:B------:R-:W1:Y:S04]  /*f910*/  SHFL.IDX PT, R14, R9, 0x1, 0x181f ;  /* 0x00381f00090e7f89 */ /* 0x000e6800000e0000 */
[----:B------:R2:W-:Y:S01]  /*f920*/  @!P1 LDGSTS.E.BYPASS.LTC128B.128 [R21+0x8400], desc[UR48][R4.64], !P0 ;  /* 0x0840000004159fae */ /* 0x0005e2000c101d70 */
[----:B------:R-:W-:Y:S01]  /*f930*/  ISETP.GE.AND P1, PT, R12, R3, PT ;  /* 0x000000030c00720c */ /* 0x000fe20003f26270 */
[----:B------:R-:W-:-:S05]  /*f940*/  VIADD R12, R0, 0x20 ;  /* 0x00000020000c7836 */ /* 0x000fca0000000000 */
[----:B------:R-:W-:Y:S01]  /*f950*/  ISETP.GE.AND P2, PT, R12, R3, PT ;  /* 0x000000030c00720c */ /* 0x000fe20003f46270 */
[----:B------:R-:W-:Y:S01]  /*f960*/  VIADD R12, R0, 0x30 ;  /* 0x00000030000c7836 */ /* 0x000fe20000000000 */
[----:B--2---:R-:W-:Y:S05]  /*f970*/  SHFL.IDX PT, R21, R8, 0x3, 0x181f ;  /* 0x00781f0008157f89 */ /* 0x004fea00000e0000 */
[----:B-1----:R-:W-:Y:S02]  /*f980*/  @!P1 LEA R4, P3, R17, R14, 0x1 ;  /* 0x0000000e11049211 */ /* 0x002fe400078608ff */
[----:B------:R-:W1:Y:S04]  /*f990*/  SHFL.IDX PT, R14, R9, 0x3, 0x181f ;  /* 0x00781f00090e7f89 */ /* 0x000e6800000e0000 */
[C---:B------:R-:W-:Y:S01]  /*f9a0*/  @!P2 LEA R29, R10.reuse, UR38, 0x1 ;  /* 0x000000260a1dac11 */ /* 0x040fe2000f8e08ff */
[----:B------:R-:W-:Y:S01]  /*f9b0*/  @!P1 IMAD.X R5, RZ, RZ, R27, P3 ;  /* 0x000000ffff059224 */ /* 0x000fe200018e061b */
[----:B------:R-:W-:-:S05]  /*f9c0*/  @!P1 LEA R27, R10, UR38, 0x1 ;  /* 0x000000260a1b9c11 */ /* 0x000fca000f8e08ff */
[----:B------:R2:W-:Y:S02]  /*f9d0*/  @!P1 LDGSTS.E.BYPASS.LTC128B.128 [R27+0x8c00], desc[UR48][R4.64], !P0 ;  /* 0x08c00000041b9fae */ /* 0x0005e4000c101d70 */
[----:B--2---:R-:W-:Y:S02]  /*f9e0*/  @!P2 LEA R4, P1, R17, R28, 0x1 ;  /* 0x0000001c1104a211 */ /* 0x004fe400078208ff */
[----:B------:R-:W2:Y:S03]  /*f9f0*/  SHFL.IDX PT, R28, R9, 0x4, 0x181f ;  /* 0x00981f00091c7f89 */ /* 0x000ea600000e0000 */
[----:B------:R-:W-:Y:S01]  /*fa00*/  @!P2 IMAD.X R5, RZ, RZ, R20, P1 ;  /* 0x000000ffff05a224 */ /* 0x000fe200008e0614 */
[----:B------:R-:W-:Y:S01]  /*fa10*/  ISETP.GE.AND P1, PT, R12, R3, PT ;  /* 0x000000030c00720c */ /* 0x000fe20003f26270 */
[----:B------:R-:W3:Y:S01]  /*fa20*/  SHFL.IDX PT, R20, R8, 0x4, 0x181f ;  /* 0x00981f0008147f89 */ /* 0x000ee200000e0000 */
[----:B------:R-:W-:-:S03]  /*fa30*/  VIADD R12, R0, 0x40 ;  /* 0x00000040000c7836 */ /* 0x000fc60000000000 */
[----:B------:R1:W-:Y:S02]  /*fa40*/  @!P2 LDGSTS.E.BYPASS.LTC128B.128 [R29+0x9400], desc[UR48][R4.64], !P0 ;  /* 0x09400000041dafae */ /* 0x0003e4000c101d70 */
[----:B------:R-:W-:Y:S01]  /*fa50*/  ISETP.GE.AND P2, PT, R12, R3, PT ;  /* 0x000000030c00720c */ /* 0x000fe20003f46270 */
[----:B------:R-:W-:-:S05]  /*fa60*/  VIADD R12, R0, 0x50 ;  /* 0x00000050000c7836 */ /* 0x000fca0000000000 */
[C---:B------:R-:W-:Y:S02]  /*fa70*/  @!P1 LEA R27, R10.reuse, UR38, 0x1 ;  /* 0x000000260a1b9c11 */ /* 0x040fe4000f8e08ff */
[C---:B-1----:R-:W-:Y:S02]  /*fa80*/  @!P1 LEA R4, P3, R17.reuse, R14, 0x1 ;  /* 0x0000000e11049211 */ /* 0x042fe400078608ff */
[----:B------:R-:W1:Y:S03]  /*fa90*/  SHFL.IDX PT, R14, R9, 0x5, 0x181f ;  /* 0x00b81f00090e7f89 */ /* 0x000e6600000e0000 */
[----:B------:R-:W-:Y:S01]  /*faa0*/  @!P2 LEA R29, R10, UR38, 0x1 ;  /* 0x000000260a1dac11 */ /* 0x000fe2000f8e08ff */
[----:B------:R-:W-:Y:S02]  /*fab0*/  @!P1 IMAD.X R5, RZ, RZ, R21, P3 ;  /* 0x000000ffff059224 */ /* 0x000fe400018e0615 */
[----:B------:R-:W4:Y:S04]  /*fac0*/  SHFL.IDX PT, R21, R8, 0x5, 0x181f ;  /* 0x00b81f0008157f89 */ /* 0x000f2800000e0000 */
[----:B------:R2:W-:Y:S02]  /*fad0*/  @!P1 LDGSTS.E.BYPASS.LTC128B.128 [R27+0x9c00], desc[UR48][R4.64], !P0 ;  /* 0x09c00000041b9fae */ /* 0x0005e4000c101d70 */
[----:B--2---:R-:W-:-:S02]  /*fae0*/  @!P2 LEA R4, P1, R17, R28, 0x1 ;  /* 0x0000001c1104a211 */ /* 0x004fc400078208ff */
[----:B------:R-:W2:Y:S03]  /*faf0*/  SHFL.IDX PT, R28, R9, 0x6, 0x181f ;  /* 0x00d81f00091c7f89 */ /* 0x000ea600000e0000 */
[----:B---3--:R-:W-:Y:S01]  /*fb00*/  @!P2 IMAD.X R5, RZ, RZ, R20, P1 ;  /* 0x000000ffff05a224 */ /* 0x008fe200008e0614 */
[----:B------:R-:W-:Y:S01]  /*fb10*/  ISETP.GE.AND P1, PT, R12, R3, PT ;  /* 0x000000030c00720c */ /* 0x000fe20003f26270 */
[----:B------:R-:W3:Y:S01]  /*fb20*/  SHFL.IDX PT, R20, R8, 0x6, 0x181f ;  /* 0x00d81f0008147f89 */ /* 0x000ee200000e0000 */
[----:B------:R-:W-:-:S03]  /*fb30*/  VIADD R12, R0, 0x60 ;  /* 0x00000060000c7836 */ /* 0x000fc60000000000 */
[----:B------:R1:W-:Y:S02]  /*fb40*/  @!P2 LDGSTS.E.BYPASS.LTC128B.128 [R29+0xa400], desc[UR48][R4.64], !P0 ;  /* 0x0a400000041dafae */ /* 0x0003e4000c101d70 */
[----:B------:R-:W-:Y:S01]  /*fb50*/  ISETP.GE.AND P2, PT, R12, R3, PT ;  /* 0x000000030c00720c */ /* 0x000fe20003f46270 */
[----:B------:R-:W-:Y:S01]  /*fb60*/  VIADD R12, R0, 0x70 ;  /* 0x00000070000c7836 */ /* 0x000fe20000000000 */
[----:B------:R-:W-:Y:S04]  /*fb70*/  SHFL.IDX PT, R8, R8, 0x7, 0x181f ;  /* 0x00f81f0008087f89 */ /* 0x000fe800000e0000 */
[C---:B-1----:R-:W-:Y:S02]  /*fb80*/  @!P1 LEA R4, P3, R17.reuse, R14, 0x1 ;  /* 0x0000000e11049211 */ /* 0x042fe400078608ff */
[----:B------:R-:W1:Y:S05]  /*fb90*/  SHFL.IDX PT, R14, R9, 0x7, 0x181f ;  /* 0x00f81f00090e7f89 */ /* 0x000e6a00000e0000 */
[C---:B------:R-:W-:Y:S01]  /*fba0*/  @!P2 LEA R27, R10.reuse, UR38, 0x1 ;  /* 0x000000260a1bac11 */ /* 0x040fe2000f8e08ff */
[----:B----4-:R-:W-:Y:S01]  /*fbb0*/  @!P1 IMAD.X R5, RZ, RZ, R21, P3 ;  /* 0x000000ffff059224 */ /* 0x010fe200018e0615 */
[----:B------:R-:W-:Y:S01]  /*fbc0*/  @!P1 LEA R21, R10, UR38, 0x1 ;  /* 0x000000260a159c11 */ /* 0x000fe2000f8e08ff */
[----:B------:R-:W-:Y:S04]  /*fbd0*/  SHFL.IDX PT, R9, R6, 0x1, 0x181f ;  /* 0x00381f0006097f89 */ /* 0x000fe800000e0000 */
[----:B------:R2:W-:Y:S02]  /*fbe0*/  @!P1 LDGSTS.E.BYPASS.LTC128B.128 [R21+0xac00], desc[UR48][R4.64], !P0 ;  /* 0x0ac0000004159fae */ /* 0x0005e4000c101d70 */
[----:B--2---:R-:W-:-:S02]  /*fbf0*/  @!P2 LEA R4, P1, R17, R28, 0x1 ;  /* 0x0000001c1104a211 */ /* 0x004fc400078208ff */
[----:B------:R-:W2:Y:S03]  /*fc00*/  SHFL.IDX PT, R28, R7, RZ, 0x181f ;  /* 0x00181fff071c7589 */ /* 0x000ea600000e0000 */
[----:B---3--:R-:W-:Y:S01]  /*fc10*/  @!P2 IMAD.X R5, RZ, RZ, R20, P1 ;  /* 0x000000ffff05a224 */ /* 0x008fe200008e0614 */
[----:B------:R-:W-:Y:S01]  /*fc20*/  ISETP.GE.AND P1, PT, R12, R3, PT ;  /* 0x000000030c00720c */ /* 0x000fe20003f26270 */
[----:B------:R-:W3:Y:S01]  /*fc30*/  SHFL.IDX PT, R20, R6, RZ, 0x181f ;  /* 0x00181fff06147589 */ /* 0x000ee200000e0000 */
[----:B------:R-:W-:-:S03]  /*fc40*/  VIADD R12, R0, 0x80 ;  /* 0x00000080000c7836 */ /* 0x000fc60000000000 */
[----:B------:R1:W-:Y:S02]  /*fc50*/  @!P2 LDGSTS.E.BYPASS.LTC128B.128 [R27+0xb400], desc[UR48][R4.64], !P0 ;  /* 0x0b400000041bafae */ /* 0x0003e4000c101d70 */
[----:B------:R-:W-:Y:S01]  /*fc60*/  ISETP.GE.AND P2, PT, R12, R3, PT ;  /* 0x000000030c00720c */ /* 0x000fe20003f46270 */
[----:B------:R-:W-:-:S05]  /*fc70*/  VIADD R12, R0, 0xa0 ;  /* 0x000000a0000c7836 */ /* 0x000fca0000000000 */
[C---:B------:R-:W-:Y:S02]  /*fc80*/  @!P1 LEA R21, R10.reuse, UR38, 0x1 ;  /* 0x000000260a159c11 */ /* 0x040fe4000f8e08ff */
[----:B-1----:R-:W-:Y:S02]  /*fc90*/  @!P1 LEA R4, P3, R17, R14, 0x1 ;  /* 0x0000000e11049211 */ /* 0x002fe400078608ff */
[----:B------:R-:W1:Y:S03]  /*fca0*/  SHFL.IDX PT, R14, R7, 0x1, 0x181f ;  /* 0x00381f00070e7f89 */ /* 0x000e6600000e0000 */
[----:B------:R-:W-:Y:S01]  /*fcb0*/  @!P2 LEA R27, R10, UR38, 0x1 ;  /* 0x000000260a1bac11 */ /* 0x000fe2000f8e08ff */
[----:B------:R-:W-:Y:S02]  /*fcc0*/  @!P1 IMAD.X R5, RZ, RZ, R8, P3 ;  /* 0x000000ffff059224 */ /* 0x000fe400018e0608 */
[----:B------:R-:W-:-:S03]  /*fcd0*/  VIADD R8, R0, 0x90 ;  /* 0x0000009000087836 */ /* 0x000fc60000000000 */
[----:B------:R2:W-:Y:S02]  /*fce0*/  @!P1 LDGSTS.E.BYPASS.LTC128B.128 [R21+0xbc00], desc[UR48][R4.64], !P0 ;  /* 0x0bc0000004159fae */ /* 0x0005e4000c101d70 */
[----:B--2---:R-:W-:-:S05]  /*fcf0*/  @!P2 LEA R4, P1, R17, R28, 0x1 ;  /* 0x0000001c1104a211 */ /* 0x004fca00078208ff */
[----:B---3--:R-:W-:Y:S01]  /*fd00*/  @!P2 IMAD.X R5, RZ, RZ, R20, P1 ;  /* 0x000000ffff05a224 */ /* 0x008fe200008e0614 */
[-C--:B------:R-:W-:Y:S01]  /*fd10*/  ISETP.GE.AND P1, PT, R8, R3.reuse, PT ;  /* 0x000000030800720c */ /* 0x080fe20003f26270 */
[----:B------:R-:W2:Y:S04]  /*fd20*/  SHFL.IDX PT, R20, R7, 0x2, 0x181f ;  /* 0x00581f0007147f89 */ /* 0x000ea800000e0000 */
[----:B------:R-:W3:Y:S04]  /*fd30*/  SHFL.IDX PT, R8, R6, 0x2, 0x181f ;  /* 0x00581f0006087f89 */ /* 0x000ee800000e0000 */
[----:B------:R1:W-:Y:S01]  /*fd40*/  @!P2 LDGSTS.E.BYPASS.LTC128B.128 [R27+0xc400], desc[UR48][R4.64], !P0 ;  /* 0x0c400000041bafae */ /* 0x0003e2000c101d70 */
[----:B------:R-:W-:-:S03]  /*fd50*/  ISETP.GE.AND P2, PT, R12, R3, PT ;  /* 0x000000030c00720c */ /* 0x000fc60003f46270 */
[----:B------:R-:W4:Y:S01]  /*fd60*/  SHFL.IDX PT, R6, R6, 0x3, 0x181f ;  /* 0x00781f0006067f89 */ /* 0x000f2200000e0000 */
[----:B-1----:R-:W-:-:S09]  /*fd70*/  @!P1 LEA R4, P3, R17, R14, 0x1 ;  /* 0x0000000e11049211 */ /* 0x002fd200078608ff */
[C---:B------:R-:W-:Y:S01]  /*fd80*/  @!P2 LEA R21, R10.reuse, UR38, 0x1 ;  /* 0x000000260a15ac11 */ /* 0x040fe2000f8e08ff */
[----:B------:R1:W0:Y:S01]  /*fd90*/  SHFL.IDX PT, R14, R7, 0x3, 0x181f ;  /* 0x00781f00070e7f89 */ /* 0x00022200000e0000 */
[----:B------:R-:W-:Y:S01]  /*fda0*/  @!P1 IMAD.X R5, RZ, RZ, R9, P3 ;  /* 0x000000ffff059224 */ /* 0x000fe200018e0609 */
[----:B------:R-:W-:-:S05]  /*fdb0*/  @!P1 LEA R9, R10, UR38, 0x1 ;  /* 0x000000260a099c11 */ /* 0x000fca000f8e08ff */
[----:B------:R2:W-:Y:S02]  /*fdc0*/  @!P1 LDGSTS.E.BYPASS.LTC128B.128 [R9+0xcc00], desc[UR48][R4.64], !P0 ;  /* 0x0cc0000004099fae */ /* 0x0005e4000c101d70 */
[----:B--2---:R-:W-:-:S05]  /*fdd0*/  @!P2 LEA R4, P1, R17, R20, 0x1 ;  /* 0x000000141104a211 */ /* 0x004fca00078208ff */
[----:B---3--:R-:W-:-:S05]  /*fde0*/  @!P2 IMAD.X R5, RZ, RZ, R8, P1 ;  /* 0x000000ffff05a224 */ /* 0x008fca00008e0608 */
[----:B0---4-:R1:W-:Y:S03]  /*fdf0*/  @!P2 LDGSTS.E.BYPASS.LTC128B.128 [R21+0xd400], desc[UR48][R4.64], !P0 ;  /* 0x0d4000000415afae */ /* 0x0113e6000c101d70 */
.L_x_13144:
[----:B------:R-:W-:-:S05]  /*fe00*/  VIADD R0, R0, 0xb0 ;  /* 0x000000b000007836 */ /* 0x000fca0000000000 */
[----:B------:R-:W-:Y:S01]  /*fe10*/  ISETP.GE.AND P1, PT, R0, R3, PT ;  /* 0x000000030000720c */ /* 0x000fe20003f26270 */
[----:B------:R-:W-:-:S05]  /*fe20*/  IMAD.MOV.U32 R0, RZ, RZ, 0x1 ;  /* 0x00000001ff007424 */ /* 0x000fca00078e00ff */
[----:B------:R-:W-:-:S07]  /*fe30*/  SHF.L.U32 R0, R0, 0x1f, RZ ;  /* 0x0000001f00007819 */ /* 0x000fce00000006ff */
[----:B-1----:R-:W-:Y:S02]  /*fe40*/  @!P1 LEA R4, P2, R17, R14, 0x1 ;  /* 0x0000000e11049211 */ /* 0x002fe400078408ff */
        /* <DEDUP_REMOVED lines=11> */
[----:B0-----:R-:W-:-:S05]  /*ff00*/  VIADD R3, R26, 0xfffffffe ;  /* 0xfffffffe1a037836 */ /* 0x001fca0000000000 */
[----:B------:R-:W-:Y:S01]  /*ff10*/  ISETP.GE.AND P1, PT, R3, UR41, PT ;  /* 0x0000002903007c0c */ /* 0x000fe2000bf26270 */
[----:B------:R-:W0:Y:S02]  /*ff20*/  SYNCS.PHASECHK.TRANS64.TRYWAIT P0, [UR38+0x16820], R0 ;  /* 0x01682000ff0075a7 */ /* 0x000e240008000166 */
[----:B0-----:R-:W-:Y:S10]  /*ff30*/  @!P0 BRA `(.L_x_13055) ;  /* 0x0000002c00288947 */ /* 0x001ff40003800000 */
.L_x_13145:
[----:B------:R-:W-:Y:S02]  /*ff40*/  IMAD.MOV.U32 R12, RZ, RZ, 0x1 ;  /* 0x00000001ff0c7424 */ /* 0x000fe400078e00ff */
        /* <DEDUP_REMOVED lines=26> */
.L_x_13084:
        /* <DEDUP_REMOVED lines=28> */
.L_x_13060:
[----:B------:R-:W1:Y:S01]  /*102b0*/  SYNCS.PHASECHK.TRANS64.TRYWAIT P0, [UR38+0x16848], R12 ;  /* 0x0168480cff0075a7 */ /* 0x000e620008000166 */
[----:B------:R-:W-:Y:S01]  /*102c0*/  BSSY B2, `(.L_x_13061) ;  /* 0x0000003000027945 */ /* 0x000fe20003800000 */
[----:B------:R-:W-:-:S03]  /*102d0*/  ISETP.NE.AND P2, PT, R19, RZ, PT ;  /* 0x000000ff1300720c */ /* 0x000fc60003f45270 */
[----:B-1----:R-:W-:Y:S10]  /*102e0*/  @!P0 BRA `(.L_x_13062) ;  /* 0x0000002800548947 */ /* 0x002ff40003800000 */
.L_x_13146:
[----:B------:R-:W-:Y:S05]  /*102f0*/  BSYNC B2 ;  /* 0x0000000000027941 */ /* 0x000fea0003800000 */
.L_x_13061:
[----:B------:R-:W-:Y:S04]  /*10300*/  BSSY B2, `(.L_x_13063) ;  /* 0x0000007000027945 */ /* 0x000fe80003800000 */
[----:B------:R-:W-:Y:S05]  /*10310*/  @P2 BRA `(.L_x_13064) ;  /* 0x0000000000142947 */ /* 0x000fea0003800000 */
[----:B------:R-:W-:Y:S01]  /*10320*/  ISETP.NE.AND P0, PT, R8, RZ, PT ;  /* 0x000000ff0800720c */ /* 0x000fe20003f05270 */
[----:B0-----:R-:W-:-:S04]  /*10330*/  IMAD.MOV.U32 R4, RZ, RZ, 0x4000 ;  /* 0x00004000ff047424 */ /* 0x001fc800078e00ff */
[----:B------:R1:W-:Y:S08]  /*10340*/  SYNCS.ARRIVE.TRANS64 RZ, [UR38+0x16838], R4 ;  /* 0x01683804ffff79a7 */ /* 0x0003f00008000026 */
[----:B-1----:R-:W-:Y:S05]  /*10350*/  @!P0 BRA `(.L_x_13064) ;  /* 0x0000000000048947 */ /* 0x002fea0003800000 */
[----:B------:R-:W-:Y:S01]  /*10360*/  BPT.TRAP 0x1 ;  /* 0x000000040000795c */ /* 0x000fe20000300000 */
.L_x_13064:
[----:B------:R-:W-:Y:S05]  /*10370*/  BSYNC B2 ;  /* 0x0000000000027941 */ /* 0x000fea0003800000 */
.L_x_13063:
        /* <DEDUP_REMOVED lines=11> */
.L_x_13065:
[----:B------:R-:W-:-:S13]  /*10430*/  @P0 ELECT P3, URZ, PT ;  /* 0x00000000003f082f */ /* 0x000fda0003860000 */
[----:B-----5:R-:W-:Y:S02]  /*10440*/  @P3 R2UR UR37, R6 ;  /* 0x00000000062532ca */ /* 0x020fe400000e0000 */
        /* <DEDUP_REMOVED lines=8> */
.L_x_13147:
[----:B------:R-:W-:Y:S05]  /*104d0*/  BSYNC B2 ;  /* 0x0000000000027941 */ /* 0x000fea0003800000 */
.L_x_13066:
        /* <DEDUP_REMOVED lines=9> */
.L_x_13069:
[----:B------:R-:W-:Y:S05]  /*10570*/  BSYNC B2 ;  /* 0x0000000000027941 */ /* 0x000fea0003800000 */
.L_x_13068:
        /* <DEDUP_REMOVED lines=10> */
.L_x_13070:
        /* <DEDUP_REMOVED lines=10> */
.L_x_13059:
[----:B------:R-:W-:Y:S05]  /*106c0*/  BSYNC B1 ;  /* 0x0000000000017941 */ /* 0x000fea0003800000 */
.L_x_13058:
        /* <DEDUP_REMOVED lines=27> */
.L_x_13073:
[----:B------:R-:W1:Y:S01]  /*10880*/  SYNCS.PHASECHK.TRANS64.TRYWAIT P0, [UR38+0x16840], R14 ;  /* 0x0168400eff0075a7 */ /* 0x000e620008000166 */
[----:B------:R-:W-:Y:S01]  /*10890*/  BSSY B2, `(.L_x_13074) ;  /* 0x0000003000027945 */ /* 0x000fe20003800000 */
[----:B------:R-:W-:-:S03]  /*108a0*/  ISETP.NE.AND P2, PT, R19, RZ, PT ;  /* 0x000000ff1300720c */ /* 0x000fc60003f45270 */
[----:B-1----:R-:W-:Y:S10]  /*108b0*/  @!P0 BRA `(.L_x_13075) ;  /* 0x0000002400108947 */ /* 0x002ff40003800000 */
.L_x_13148:
[----:B------:R-:W-:Y:S05]  /*108c0*/  BSYNC B2 ;  /* 0x0000000000027941 */ /* 0x000fea0003800000 */
.L_x_13074:
[----:B------:R-:W-:Y:S04]  /*108d0*/  BSSY B2, `(.L_x_13076) ;  /* 0x0000007000027945 */ /* 0x000fe80003800000 */
[----:B------:R-:W-:Y:S05]  /*108e0*/  @P2 BRA `(.L_x_13077) ;  /* 0x0000000000142947 */ /* 0x000fea0003800000 */
[----:B------:R-:W-:Y:S01]  /*108f0*/  ISETP.NE.AND P0, PT, R8, RZ, PT ;  /* 0x000000ff0800720c */ /* 0x000fe20003f05270 */
[----:B0-----:R-:W-:-:S04]  /*10900*/  IMAD.MOV.U32 R4, RZ, RZ, 0x4000 ;  /* 0x00004000ff047424 */ /* 0x001fc800078e00ff */
[----:B------:R1:W-:Y:S08]  /*10910*/  SYNCS.ARRIVE.TRANS64 RZ, [UR38+0x16830], R4 ;  /* 0x01683004ffff79a7 */ /* 0x0003f00008000026 */
[----:B-1----:R-:W-:Y:S05]  /*10920*/  @!P0 BRA `(.L_x_13077) ;  /* 0x0000000000048947 */ /* 0x002fea0003800000 */
[----:B------:R-:W-:Y:S01]  /*10930*/  BPT.TRAP 0x1 ;  /* 0x000000040000795c */ /* 0x000fe20000300000 */
.L_x_13077:
[----:B------:R-:W-:Y:S05]  /*10940*/  BSYNC B2 ;  /* 0x0000000000027941 */ /* 0x000fea0003800000 */
.L_x_13076:
        /* <DEDUP_REMOVED lines=11> */
.L_x_13078:
        /* <DEDUP_REMOVED lines=12> */
.L_x_13149:
[----:B------:R-:W-:Y:S05]  /*10ac0*/  BSYNC B2 ;  /* 0x0000000000027941 */ /* 0x000fea0003800000 */
.L_x_13079:
        /* <DEDUP_REMOVED lines=9> */
.L_x_13082:
[----:B------:R-:W-:Y:S05]  /*10b60*/  BSYNC B2 ;  /* 0x0000000000027941 */ /* 0x000fea0003800000 */
.L_x_13081:
        /* <DEDUP_REMOVED lines=10> */
.L_x_13083:
        /* <DEDUP_REMOVED lines=10> */
.L_x_13072:
[----:B------:R-:W-:Y:S05]  /*10cb0*/  BSYNC B1 ;  /* 0x0000000000017941 */ /* 0x000fea0003800000 */
.L_x_13071:
[----:B------:R-:W-:Y:S02]  /*10cc0*/  VIADD R3, R3, 0xfffffffe ;  /* 0xfffffffe03037836 */ /* 0x000fe40000000000 */
[----:B------:R-:W-:Y:S01]  /*10cd0*/  IMAD.MOV.U32 R11, RZ, RZ, R12 ;  /* 0x000000ffff0b7224 */ /* 0x000fe200078e000c */
[----:B------:R-:W-:Y:S06]  /*10ce0*/  @P1 BRA `(.L_x_13084) ;  /* 0xfffffff400001947 */ /* 0x000fec000383ffff */
[----:B------:R-:W-:Y:S05]  /*10cf0*/  BSYNC B0 ;  /* 0x0000000000007941 */ /* 0x000fea0003800000 */
.L_x_13057:
        /* <DEDUP_REMOVED lines=28> */
.L_x_13086:
[----:B------:R-:W1:Y:S01]  /*10ec0*/  SYNCS.PHASECHK.TRANS64.TRYWAIT P0, [UR38+0x16848], R9 ;  /* 0x01684809ff0075a7 */ /* 0x000e620008000166 */
[----:B------:R-:W-:Y:S01]  /*10ed0*/  BSSY B1, `(.L_x_13087) ;  /* 0x0000003000017945 */ /* 0x000fe20003800000 */
[----:B------:R-:W-:-:S03]  /*10ee0*/  ISETP.NE.AND P1, PT, R19, RZ, PT ;  /* 0x000000ff1300720c */ /* 0x000fc60003f25270 */
[----:B-1----:R-:W-:Y:S10]  /*10ef0*/  @!P0 BRA `(.L_x_13088) ;  /* 0x0000001c00b08947 */ /* 0x002ff40003800000 */
.L_x_13150:
[----:B------:R-:W-:Y:S05]  /*10f00*/  BSYNC B1 ;  /* 0x0000000000017941 */ /* 0x000fea0003800000 */
.L_x_13087:
[----:B------:R-:W-:Y:S04]  /*10f10*/  BSSY B1, `(.L_x_13089) ;  /* 0x0000007000017945 */ /* 0x000fe80003800000 */
[----:B------:R-:W-:Y:S05]  /*10f20*/  @P1 BRA `(.L_x_13090) ;  /* 0x0000000000141947 */ /* 0x000fea0003800000 */
[----:B------:R-:W-:Y:S01]  /*10f30*/  ISETP.NE.AND P0, PT, R8, RZ, PT ;  /* 0x000000ff0800720c */ /* 0x000fe20003f05270 */
[----:B0-----:R-:W-:-:S04]  /*10f40*/  IMAD.MOV.U32 R4, RZ, RZ, 0x4000 ;  /* 0x00004000ff047424 */ /* 0x001fc800078e00ff */
[----:B------:R1:W-:Y:S08]  /*10f50*/  SYNCS.ARRIVE.TRANS64 RZ, [UR38+0x16838], R4 ;  /* 0x01683804ffff79a7 */ /* 0x0003f00008000026 */
[----:B-1----:R-:W-:Y:S05]  /*10f60*/  @!P0 BRA `(.L_x_13090) ;  /* 0x0000000000048947 */ /* 0x002fea0003800000 */
[----:B------:R-:W-:Y:S01]  /*10f70*/  BPT.TRAP 0x1 ;  /* 0x000000040000795c */ /* 0x000fe20000300000 */
.L_x_13090:
[----:B------:R-:W-:Y:S05]  /*10f80*/  BSYNC B1 ;  /* 0x0000000000017941 */ /* 0x000fea0003800000 */
.L_x_13089:
        /* <DEDUP_REMOVED lines=11> */
.L_x_13091:
        /* <DEDUP_REMOVED lines=11> */
.L_x_13151:
[----:B------:R-:W-:Y:S05]  /*110f0*/  BSYNC B1 ;  /* 0x0000000000017941 */ /* 0x000fea0003800000 */
.L_x_13092:
        /* <DEDUP_REMOVED lines=9> */
.L_x_13095:
[----:B------:R-:W-:Y:S05]  /*11190*/  BSYNC B1 ;  /* 0x0000000000017941 */ /* 0x000fea0003800000 */
.L_x_13094:
        /* <DEDUP_REMOVED lines=10> */
.L_x_13096:
        /* <DEDUP_REMOVED lines=10> */
.L_x_13085:
[----:B------:R-:W-:Y:S05]  /*112e0*/  BSYNC B0 ;  /* 0x0000000000007941 */ /* 0x000fea0003800000 */
.L_x_13056:
        /* <DEDUP_REMOVED lines=9> */
.L_x_13152:
[----:B------:R-:W-:Y:S05]  /*11380*/  BSYNC B1 ;  /* 0x0000000000017941 */ /* 0x000fea0003800000 */
.L_x_13099:
[----:B------:R-:W-:Y:S04]  /*11390*/  BSSY B1, `(.L_x_13101) ;  /* 0x0000007000017945 */ /* 0x000fe80003800000 */
[----:B------:R-:W-:Y:S05]  /*113a0*/  @P1 BRA `(.L_x_13102) ;  /* 0x0000000000141947 */ /* 0x000fea0003800000 */
[----:B------:R-:W-:Y:S01]  /*113b0*/  LOP3.LUT P0, RZ, R2, 0x1f, RZ, 0xc0, !PT ;  /* 0x0000001f02ff7812 */ /* 0x000fe2000780c0ff */
[----:B0-----:R-:W-:-:S04]  /*113c0*/  IMAD.MOV.U32 R3, RZ, RZ, 0x4000 ;  /* 0x00004000ff037424 */ /* 0x001fc800078e00ff */
[----:B------:R1:W-:Y:S08]  /*113d0*/  SYNCS.ARRIVE.TRANS64 RZ, [R4+URZ+0x16850], R3 ;  /* 0x0168500304ff79a7 */ /* 0x0003f0000800003f */
[----:B------:R-:W-:Y:S05]  /*113e0*/  @!P0 BRA `(.L_x_13102) ;  /* 0x0000000000048947 */ /* 0x000fea0003800000 */
[----:B------:R-:W-:Y:S01]  /*113f0*/  BPT.TRAP 0x1 ;  /* 0x000000040000795c */ /* 0x000fe20000300000 */
.L_x_13102:
[----:B------:R-:W-:Y:S05]  /*11400*/  BSYNC B1 ;  /* 0x0000000000017941 */ /* 0x000fea0003800000 */
.L_x_13101:
        /* <DEDUP_REMOVED lines=13> */
.L_x_13103:
        /* <DEDUP_REMOVED lines=8> */
.L_x_13098:
[----:B------:R-:W-:Y:S05]  /*11560*/  BSYNC B0 ;  /* 0x0000000000007941 */ /* 0x000fea0003800000 */
.L_x_13097:
[----:B------:R-:W-:Y:S02]  /*11570*/  VIADD R0, R0, 0x1 ;  /* 0x0000000100007836 */ /* 0x000fe40000000000 */
[----:B01----:R-:W-:-:S03]  /*11580*/  IMAD.MOV.U32 R4, RZ, RZ, RZ ;  /* 0x000000ffff047224 */ /* 0x003fc600078e00ff */
[----:B------:R-:W-:-:S04]  /*11590*/  ISETP.NE.AND P0, PT, R0, 0x2, PT ;  /* 0x000000020000780c */ /* 0x000fc80003f05270 */
[----:B------:R-:W-:Y:S02]  /*115a0*/  SEL R3, RZ, 0x1, P0 ;  /* 0x00000001ff037807 */ /* 0x000fe40000000000 */
[----:B------:R-:W-:Y:S02]  /*115b0*/  SEL R0, R0, RZ, P0 ;  /* 0x000000ff00007207 */ /* 0x000fe40000000000 */
[----:B------:R-:W-:-:S07]  /*115c0*/  LOP3.LUT R3, R12, R3, RZ, 0x3c, !PT ;  /* 0x000000030c037212 */ /* 0x000fce00078e3cff */
.L_x_13036:
[----:B------:R-:W0:Y:S01]  /*115d0*/  S2R R5, SR_CgaCtaId ;  /* 0x0000000000057919 */ /* 0x000e220000008800 */
[----:B------:R-:W-:Y:S02]  /*115e0*/  MOV R2, 0x400 ;  /* 0x0000040000027802 */ /* 0x000fe40000000f00 */
[----:B------:R-:W-:Y:S02]  /*115f0*/  SHF.L.U32 R4, R4, 0x1f, RZ ;  /* 0x0000001f04047819 */ /* 0x000fe400000006ff */
[----:B0-----:R-:W-:-:S04]  /*11600*/  LEA R7, R5, R2, 0x18 ;  /* 0x0000000205077211 */ /* 0x001fc800078ec0ff */
[----:B------:R-:W0:Y:S02]  /*11610*/  SYNCS.PHASECHK.TRANS64.TRYWAIT P0, [R7+URZ+0x16820], R4 ;  /* 0x01682004070075a7 */ /* 0x000e24000800017f */
[----:B0-----:R-:W-:Y:S05]  /*11620*/  @!P0 BRA `(.L_x_13104) ;  /* 0x0000001800288947 */ /* 0x001fea0003800000 */
.L_x_13153:
[----:B------:R-:W-:-:S03]  /*11630*/  UMOV UR4, 0xffffffff ;  /* 0xffffffff00047882 */ /* 0x000fc60000000000 */
[----:B------:R-:W-:Y:S05]  /*11640*/  BRA.DIV UR4, `(.L_x_13105) ;  /* 0x0000001a04347947 */ /* 0x000fea000b800000 */
[----:B------:R1:W2:Y:S02]  /*11650*/  SHFL.IDX PT, R14, R16, RZ, 0x1f ;  /* 0x00001fff100e7589 */ /* 0x0002a400000e0000 */
.L_x_13156:
[----:B--2---:R-:W-:-:S13]  /*11660*/  ISETP.NE.AND P0, PT, R14, RZ, PT ;  /* 0x000000ff0e00720c */ /* 0x004fda0003f05270 */
[----:B------:R-:W-:Y:S05]  /*11670*/  @P0 BRA `(.L_x_12952) ;  /* 0x0000000000880947 */ /* 0x000fea0003800000 */
[----:B------:R-:W-:-:S03]  /*11680*/  UMOV UR4, 0xffffffff ;  /* 0xffffffff00047882 */ /* 0x000fc60000000000 */
[----:B------:R-:W-:Y:S05]  /*11690*/  BRA.DIV UR4, `(.L_x_13106) ;  /* 0x0000001a04487947 */ /* 0x000fea000b800000 */
[----:B------:R-:W-:-:S13]  /*116a0*/  ELECT P6, URZ, PT ;  /* 0x00000000003f782f */ /* 0x000fda00038c0000 */
.L_x_13159:
[----:B------:R-:W-:Y:S05]  /*116b0*/  @!P6 BRA `(.L_x_12952) ;  /* 0x000000000078e947 */ /* 0x000fea0003800000 */
[----:B------:R-:W-:-:S06]  /*116c0*/  ULOP3.LUT UR4, UR45, 0x2, URZ, 0xfc, !UPT ;  /* 0x000000022d047892 */ /* 0x000fcc000f8efc3f */
[----:B------:R-:W-:-:S05]  /*116d0*/  IMAD.U32 R2, RZ, RZ, UR4 ;  /* 0x00000004ff027e24 */ /* 0x000fca000f8e00ff */
[----:B------:R-:W-:-:S13]  /*116e0*/  ISETP.NE.AND P2, PT, R2, 0x3, PT ;  /* 0x000000030200780c */ /* 0x000fda0003f45270 */
[----:B------:R-:W-:Y:S05]  /*116f0*/  @!P2 BRA `(.L_x_13107) ;  /* 0x000000000004a947 */ /* 0x000fea0003800000 */
[----:B------:R-:W-:Y:S01]  /*11700*/  BPT.TRAP 0x1 ;  /* 0x000000040000795c */ /* 0x000fe20000300000 */
.L_x_13107:
        /* <DEDUP_REMOVED lines=12> */
.L_x_13160:
[----:B------:R-:W2:Y:S02]  /*117d0*/  SYNCS.PHASECHK.TRANS64.TRYWAIT P0, [R3+URZ], R2 ;  /* 0x00000002030075a7 */ /* 0x000ea4000800017f */
[----:B--2---:R-:W-:Y:S05]  /*117e0*/  @!P0 BRA `(.L_x_13109) ;  /* 0x0000001800288947 */ /* 0x004fea0003800000 */
.L_x_13161:
[----:B------:R-:W-:Y:S05]  /*117f0*/  @!P2 BRA `(.L_x_13110) ;  /* 0x000000000004a947 */ /* 0x000fea0003800000 */
[----:B------:R-:W-:Y:S01]  /*11800*/  BPT.TRAP 0x1 ;  /* 0x000000040000795c */ /* 0x000fe20000300000 */
.L_x_13110:
[----:B--2---:R-:W-:-:S04]  /*11810*/  VIADD R3, R7, 0x16860 ;  /* 0x0001686007037836 */ /* 0x004fc80000000000 */
[----:B------:R-:W-:-:S04]  /*11820*/  IMAD R0, R0, 0x8, R3 ;  /* 0x0000000800007824 */ /* 0x000fc800078e0203 */
[----:B------:R-:W2:Y:S02]  /*11830*/  SYNCS.PHASECHK.TRANS64.TRYWAIT P0, [R0+URZ], R5 ;  /* 0x00000005000075a7 */ /* 0x000ea4000800017f */
[----:B--2---:R-:W-:Y:S05]  /*11840*/  @!P0 BRA `(.L_x_13111) ;  /* 0x0000001800248947 */ /* 0x004fea0003800000 */
.L_x_13162:
[----:B------:R-:W-:-:S07]  /*11850*/  IMAD R3, R8, 0x8, R3 ;  /* 0x0000000808037824 */ /* 0x000fce00078e0203 */
.L_x_13112:
[----:B---3--:R3:W4:Y:S02]  /*11860*/  SYNCS.PHASECHK.TRANS64.TRYWAIT P0, [R3+URZ], R2 ;  /* 0x00000002030075a7 */ /* 0x008724000800017f */
[----:B----4-:R-:W-:Y:S05]  /*11870*/  @!P0 NANOSLEEP.SYNCS 0x989680 ;  /* 0x009896800000895d */ /* 0x010fea0003900000 */
[----:B------:R-:W4:Y:S02]  /*11880*/  @!P0 SYNCS.PHASECHK.TRANS64 P0, [R3+URZ], R2 ;  /* 0x00000002030085a7 */ /* 0x000f24000800007f */
[----:B----4-:R-:W-:Y:S05]  /*11890*/  @!P0 BRA `(.L_x_13112) ;  /* 0xfffffffc00f08947 */ /* 0x010fea000383ffff */
.L_x_12952:
[----:B------:R-:W-:Y:S05]  /*118a0*/  BSYNC B6 ;  /* 0x0000000000067941 */ /* 0x000fea0003800000 */
.L_x_12949:
[----:B------:R-:W-:Y:S05]  /*118b0*/  EXIT ;  /* 0x000000000000794d */ /* 0x000fea0003800000 */
.L_x_12962:
[----:B0-----:R-:W-:-:S04]  /*118c0*/  IMAD.U32 R3, RZ, RZ, UR38 ;  /* 0x00000026ff037e24 */ /* 0x001fc8000f8e00ff */
[----:B------:R0:W1:Y:S03]  /*118d0*/  SYNCS.PHASECHK.TRANS64.TRYWAIT P0, [R3+URZ+0x16800], R0 ;  /* 0x01680000030075a7 */ /* 0x000066000800017f */
[----:B-1----:R-:W-:Y:S05]  /*118e0*/  @!P0 NANOSLEEP.SYNCS 0x989680 ;  /* 0x009896800000895d */ /* 0x002fea0003900000 */
[----:B------:R-:W1:Y:S02]  /*118f0*/  @!P0 SYNCS.PHASECHK.TRANS64 P0, [R3+URZ+0x16800], R0 ;  /* 0x01680000030085a7 */ /* 0x000e64000800007f */
[----:B-1----:R-:W-:Y:S05]  /*11900*/  @!P0 BRA `(.L_x_12962) ;  /* 0xfffffffc00ec8947 */ /* 0x002fea000383ffff */
[----:B------:R-:W-:Y:S05]  /*11910*/  BRA `(.L_x_13113) ;  /* 0xfffffefc00607947 */ /* 0x000fea000383ffff */
.L_x_12966:
[----:B-1----:R-:W-:-:S04]  /*11920*/  IMAD.U32 R3, RZ, RZ, UR38 ;  /* 0x00000026ff037e24 */ /* 0x002fc8000f8e00ff */
[----:B------:R1:W2:Y:S03]  /*11930*/  SYNCS.PHASECHK.TRANS64.TRYWAIT P2, [R3+URZ+0x16830], R0 ;  /* 0x01683000030075a7 */ /* 0x0002a6000804017f */
[----:B--2---:R-:W-:Y:S05]  /*11940*/  @!P2 NANOSLEEP.SYNCS 0x989680 ;  /* 0x009896800000a95d */ /* 0x004fea0003900000 */
[----:B------:R-:W2:Y:S02]  /*11950*/  @!P2 SYNCS.PHASECHK.TRANS64 P2, [R3+URZ+0x16830], R0 ;  /* 0x016830000300a5a7 */ /* 0x000ea4000804007f */
[----:B--2---:R-:W-:Y:S05]  /*11960*/  @!P2 BRA `(.L_x_12966) ;  /* 0xfffffffc00eca947 */ /* 0x004fea000383ffff */
[----:B------:R-:W-:Y:S05]  /*11970*/  BRA `(.L_x_12965) ;  /* 0xfffffefc00807947 */ /* 0x000fea000383ffff */
.L_x_12982:
[----:B-1----:R-:W-:-:S04]  /*11980*/  IMAD.U32 R8, RZ, RZ, UR10 ;  /* 0x0000000aff087e24 */ /* 0x002fc8000f8e00ff */
[----:B------:R1:W2:Y:S03]  /*11990*/  SYNCS.PHASECHK.TRANS64.TRYWAIT P2, [R8+URZ+0x16830], R7 ;  /* 0x01683007080075a7 */ /* 0x0002a6000804017f */
[----:B--2---:R-:W-:Y:S05]  /*119a0*/  @!P2 NANOSLEEP.SYNCS 0x989680 ;  /* 0x009896800000a95d */ /* 0x004fea0003900000 */
[----:B------:R-:W2:Y:S02]  /*119b0*/  @!P2 SYNCS.PHASECHK.TRANS64 P2, [R8+URZ+0x16830], R7 ;  /* 0x016830070800a5a7 */ /* 0x000ea4000804007f */
[----:B--2---:R-:W-:Y:S05]  /*119c0*/  @!P2 BRA `(.L_x_12982) ;  /* 0xfffffffc00eca947 */ /* 0x004fea000383ffff */
[----:B------:R-:W-:Y:S05]  /*119d0*/  BRA `(.L_x_12979) ;  /* 0xffffff30006c7947 */ /* 0x000fea000383ffff */
.L_x_12986:
[----:B-1----:R-:W-:-:S04]  /*119e0*/  IMAD.U32 R8, RZ, RZ, UR10 ;  /* 0x0000000aff087e24 */ /* 0x002fc8000f8e00ff */
[----:B------:R1:W2:Y:S03]  /*119f0*/  SYNCS.PHASECHK.TRANS64.TRYWAIT P2, [R8+URZ+0x16850], R7 ;  /* 0x01685007080075a7 */ /* 0x0002a6000804017f */
[----:B--2---:R-:W-:Y:S05]  /*11a00*/  @!P2 NANOSLEEP.SYNCS 0x989680 ;  /* 0x009896800000a95d */ /* 0x004fea0003900000 */
[----:B------:R-:W2:Y:S02]  /*11a10*/  @!P2 SYNCS.PHASECHK.TRANS64 P2, [R8+URZ+0x16850], R7 ;  /* 0x016850070800a5a7 */ /* 0x000ea4000804007f */
[----:B--2---:R-:W-:Y:S05]  /*11a20*/  @!P2 BRA `(.L_x_12986) ;  /* 0xfffffffc00eca947 */ /* 0x004fea000383ffff */
[----:B------:R-:W-:Y:S05]  /*11a30*/  BRA `(.L_x_12983) ;  /* 0xffffff3000e47947 */ /* 0x000fea000383ffff */
.L_x_13003:
[----:B-1----:R-:W-:-:S04]  /*11a40*/  IMAD.U32 R7, RZ, RZ, UR10 ;  /* 0x0000000aff077e24 */ /* 0x002fc8000f8e00ff */
[----:B------:R1:W2:Y:S03]  /*11a50*/  SYNCS.PHASECHK.TRANS64.TRYWAIT P2, [R7+URZ+0x16830], R6 ;  /* 0x01683006070075a7 */ /* 0x0002a6000804017f */
[----:B--2---:R-:W-:Y:S05]  /*11a60*/  @!P2 NANOSLEEP.SYNCS 0x989680 ;  /* 0x009896800000a95d */ /* 0x004fea0003900000 */
[----:B------:R-:W2:Y:S02]  /*11a70*/  @!P2 SYNCS.PHASECHK.TRANS64 P2, [R7+URZ+0x16830], R6 ;  /* 0x016830060700a5a7 */ /* 0x000ea4000804007f */
[----:B--2---:R-:W-:Y:S05]  /*11a80*/  @!P2 BRA `(.L_x_13003) ;  /* 0xfffffffc00eca947 */ /* 0x004fea000383ffff */
[----:B------:R-:W-:Y:S05]  /*11a90*/  BRA `(.L_x_13000) ;  /* 0xffffff60005c7947 */ /* 0x000fea000383ffff */
.L_x_13007:
[----:B-1----:R-:W-:-:S04]  /*11aa0*/  IMAD.U32 R7, RZ, RZ, UR10 ;  /* 0x0000000aff077e24 */ /* 0x002fc8000f8e00ff */
[----:B------:R1:W2:Y:S03]  /*11ab0*/  SYNCS.PHASECHK.TRANS64.TRYWAIT P2, [R7+URZ+0x16850], R6 ;  /* 0x01685006070075a7 */ /* 0x0002a6000804017f */
[----:B--2---:R-:W-:Y:S05]  /*11ac0*/  @!P2 NANOSLEEP.SYNCS 0x989680 ;  /* 0x009896800000a95d */ /* 0x004fea0003900000 */
[----:B------:R-:W2:Y:S02]  /*11ad0*/  @!P2 SYNCS.PHASECHK.TRANS64 P2, [R7+URZ+0x16850], R6 ;  /* 0x016850060700a5a7 */ /* 0x000ea4000804007f */
[----:B--2---:R-:W-:Y:S05]  /*11ae0*/  @!P2 BRA `(.L_x_13007) ;  /* 0xfffffffc00eca947 */ /* 0x004fea000383ffff */
[----:B------:R-:W-:Y:S05]  /*11af0*/  BRA `(.L_x_13004) ;  /* 0xffffff6000d47947 */ /* 0x000fea000383ffff */
.L_x_13013:
[----:B-1----:R-:W-:-:S04]  /*11b00*/  IMAD.U32 R7, RZ, RZ, UR10 ;  /* 0x0000000aff077e24 */ /* 0x002fc8000f8e00ff */
[----:B------:R1:W2:Y:S03]  /*11b10*/  SYNCS.PHASECHK.TRANS64.TRYWAIT P2, [R7+URZ+0x16830], R6 ;  /* 0x01683006070075a7 */ /* 0x0002a6000804017f */
[----:B--2---:R-:W-:Y:S05]  /*11b20*/  @!P2 NANOSLEEP.SYNCS 0x989680 ;  /* 0x009896800000a95d */ /* 0x004fea0003900000 */
[----:B------:R-:W2:Y:S02]  /*11b30*/  @!P2 SYNCS.PHASECHK.TRANS64 P2, [R7+URZ+0x16830], R6 ;  /* 0x016830060700a5a7 */ /* 0x000ea4000804007f */
[----:B--2---:R-:W-:Y:S05]  /*11b40*/  @!P2 BRA `(.L_x_13013) ;  /* 0xfffffffc00eca947 */ /* 0x004fea000383ffff */
[----:B------:R-:W-:Y:S05]  /*11b50*/  BRA `(.L_x_13010) ;  /* 0xffffff7c00807947 */ /* 0x000fea000383ffff */
.L_x_13017:
[----:B-1----:R-:W-:-:S04]  /*11b60*/  IMAD.U32 R7, RZ, RZ, UR10 ;  /* 0x0000000aff077e24 */ /* 0x002fc8000f8e00ff */
[----:B------:R1:W2:Y:S03]  /*11b70*/  SYNCS.PHASECHK.TRANS64.TRYWAIT P2, [R7+URZ+0x16850], R6 ;  /* 0x01685006070075a7 */ /* 0x0002a6000804017f */
[----:B--2---:R-:W-:Y:S05]  /*11b80*/  @!P2 NANOSLEEP.SYNCS 0x989680 ;  /* 0x009896800000a95d */ /* 0x004fea0003900000 */
[----:B------:R-:W2:Y:S02]  /*11b90*/  @!P2 SYNCS.PHASECHK.TRANS64 P2, [R7+URZ+0x16850], R6 ;  /* 0x016850060700a5a7 */ /* 0x000ea4000804007f */
[----:B--2---:R-:W-:Y:S05]  /*11ba0*/  @!P2 BRA `(.L_x_13017) ;  /* 0xfffffffc00eca947 */ /* 0x004fea000383ffff */
[----:B------:R-:W-:Y:S05]  /*11bb0*/  BRA `(.L_x_13014) ;  /* 0xffffff7c00f47947 */ /* 0x000fea000383ffff */
.L_x_13030:
[----:B-1----:R-:W-:-:S04]  /*11bc0*/  IMAD.U32 R3, RZ, RZ, UR7 ;  /* 0x00000007ff037e24 */ /* 0x002fc8000f8e00ff */
[----:B------:R1:W2:Y:S03]  /*11bd0*/  SYNCS.PHASECHK.TRANS64.TRYWAIT P0, [R3+URZ+0x16850], R0 ;  /* 0x01685000030075a7 */ /* 0x0002a6000800017f */
[----:B--2---:R-:W-:Y:S05]  /*11be0*/  @!P0 NANOSLEEP.SYNCS 0x989680 ;  /* 0x009896800000895d */ /* 0x004fea0003900000 */
[----:B------:R-:W2:Y:S02]  /*11bf0*/  @!P0 SYNCS.PHASECHK.TRANS64 P0, [R3+URZ+0x16850], R0 ;  /* 0x01685000030085a7 */ /* 0x000ea4000800007f */
[----:B--2---:R-:W-:Y:S05]  /*11c00*/  @!P0 BRA `(.L_x_13030) ;  /* 0xfffffffc00ec8947 */ /* 0x004fea000383ffff */
[----:B------:R-:W-:Y:S05]  /*11c10*/  BRA `(.L_x_13029) ;  /* 0xffffffa8006c7947 */ /* 0x000fea000383ffff */
.L_x_13047:
[----:B------:R-:W-:Y:S02]  /*11c20*/  IMAD.MOV.U32 R13, RZ, RZ, R16 ;  /* 0x000000ffff0d7224 */ /* 0x000fe400078e0010 */
[----:B------:R-:W-:Y:S02]  /*11c30*/  IMAD.MOV.U32 R12, RZ, RZ, RZ ;  /* 0x000000ffff0c7224 */ /* 0x000fe400078e00ff */
[----:B------:R-:W-:Y:S02]  /*11c40*/  IMAD.MOV.U32 R11, RZ, RZ, 0x1f ;  /* 0x0000001fff0b7424 */ /* 0x000fe400078e00ff */
[----:B------:R-:W-:-:S07]  /*11c50*/  IMAD.MOV.U32 R15, RZ, RZ, -0x1 ;  /* 0xffffffffff0f7424 */ /* 0x000fce00078e00ff */
[----:B------:R-:W-:Y:S05]  /*11c60*/  WARPSYNC.COLLECTIVE R15, `(.L_x_13114) ;  /* 0x000000000f087348 */ /* 0x000fea0003c00000 */
[----:B------:R0:W1:Y:S02]  /*11c70*/  SHFL.IDX P6, R14, R13, R12, R11 ;  /* 0x0000000c0d0e7389 */ /* 0x00006400000c000b */
[----:B01----:R-:W-:Y:S01]  /*11c80*/  ENDCOLLECTIVE ;  /* 0x000000000000791b */ /* 0x003fe20003800000 */
.L_x_13114:
[----:B------:R-:W-:Y:S05]  /*11c90*/  BRA `(.L_x_13115) ;  /* 0xffffffd000887947 */ /* 0x000fea000383ffff */
.L_x_13049:
[----:B------:R-:W-:Y:S01]  /*11ca0*/  BSSY B0, `(.L_x_13116) ;  /* 0x0000006000007945 */ /* 0x000fe20003800000 */
[----:B------:R-:W-:-:S07]  /*11cb0*/  IMAD.MOV.U32 R15, RZ, RZ, -0x1 ;  /* 0xffffffffff0f7424 */ /* 0x000fce00078e00ff */
[----:B0-----:R-:W-:Y:S05]  /*11cc0*/  WARPSYNC.COLLECTIVE R15, `(.L_x_13117) ;  /* 0x000000000f0c7348 */ /* 0x001fea0003c00000 */
[----:B------:R-:W-:Y:S02]  /*11cd0*/  ELECT P6, UR62, PT ;  /* 0x00000000003e782f */ /* 0x000fe400038c0000 */
[----:B------:R-:W-:Y:S01]  /*11ce0*/  MOV R14, UR62 ;  /* 0x0000003e000e7c02 */ /* 0x000fe20008000f00 */
[----:B0-----:R-:W-:Y:S10]  /*11cf0*/  ENDCOLLECTIVE ;  /* 0x000000000000791b */ /* 0x001ff40003800000 */
.L_x_13117:
[----:B------:R-:W-:Y:S05]  /*11d00*/  BSYNC B0 ;  /* 0x0000000000007941 */ /* 0x000fea0003800000 */
.L_x_13116:
[----:B------:R-:W-:Y:S05]  /*11d10*/  BRA `(.L_x_13118) ;  /* 0xffffffd000887947 */ /* 0x000fea000383ffff */
.L_x_13051:
[----:B--2---:R-:W-:-:S04]  /*11d20*/  IMAD.U32 R3, RZ, RZ, UR38 ;  /* 0x00000026ff037e24 */ /* 0x004fc8000f8e00ff */
[----:B------:R2:W3:Y:S03]  /*11d30*/  SYNCS.PHASECHK.TRANS64.TRYWAIT P0, [R3+URZ+0x16840], R0 ;  /* 0x01684000030075a7 */ /* 0x0004e6000800017f */
[----:B---3--:R-:W-:Y:S05]  /*11d40*/  @!P0 NANOSLEEP.SYNCS 0x989680 ;  /* 0x009896800000895d */ /* 0x008fea0003900000 */
[----:B------:R-:W3:Y:S02]  /*11d50*/  @!P0 SYNCS.PHASECHK.TRANS64 P0, [R3+URZ+0x16840], R0 ;  /* 0x01684000030085a7 */ /* 0x000ee4000800007f */
[----:B---3--:R-:W-:Y:S05]  /*11d60*/  @!P0 BRA `(.L_x_13051) ;  /* 0xfffffffc00ec8947 */ /* 0x008fea000383ffff */
[----:B------:R-:W-:Y:S05]  /*11d70*/  BRA `(.L_x_13119) ;  /* 0xffffffd000d87947 */ /* 0x000fea000383ffff */
.L_x_13054:
        /* <DEDUP_REMOVED lines=8> */
.L_x_13120:
[----:B------:R-:W-:Y:S02]  /*11e00*/  IMAD.MOV.U32 R13, RZ, RZ, R9 ;  /* 0x000000ffff0d7224 */ /* 0x000fe400078e0009 */
[----:B------:R-:W-:-:S07]  /*11e10*/  IMAD.MOV.U32 R4, RZ, RZ, R14 ;  /* 0x000000ffff047224 */ /* 0x000fce00078e000e */
[----:B------:R-:W-:Y:S05]  /*11e20*/  WARPSYNC.COLLECTIVE R15, `(.L_x_13121) ;  /* 0x000000000f087348 */ /* 0x000fea0003c00000 */
[----:B------:R0:W1:Y:S02]  /*11e30*/  SHFL.IDX P6, R14, R13, R12, R11 ;  /* 0x0000000c0d0e7389 */ /* 0x00006400000c000b */
[----:B01----:R-:W-:Y:S01]  /*11e40*/  ENDCOLLECTIVE ;  /* 0x000000000000791b */ /* 0x003fe20003800000 */
.L_x_13121:
[----:B------:R-:W-:Y:S02]  /*11e50*/  ULDC UR4, c[0x0][0x288] ;  /* 0x0000a20000047ab9 */ /* 0x000fe40000000800 */
[----:B------:R-:W-:-:S05]  /*11e60*/  IMAD R3, R3, UR4, RZ ;  /* 0x0000000403037c24 */ /* 0x000fca000f8e02ff */
[C---:B------:R-:W-:Y:S01]  /*11e70*/  ISETP.GE.AND P1, PT, R0.reuse, R3, PT ;  /* 0x000000030000720c */ /* 0x040fe20003f26270 */
[----:B------:R-:W-:Y:S02]  /*11e80*/  VIADD R12, R0, 0x10 ;  /* 0x00000010000c7836 */ /* 0x000fe40000000000 */
[----:B------:R-:W-:-:S10]  /*11e90*/  IMAD.MOV.U32 R13, RZ, RZ, R8 ;  /* 0x000000ffff0d7224 */ /* 0x000fd400078e0008 */
[----:B------:R-:W-:Y:S02]  /*11ea0*/  @!P1 LEA R21, R10, UR38, 0x1 ;  /* 0x000000260a159c11 */ /* 0x000fe4000f8e08ff */
[----:B------:R-:W-:-:S05]  /*11eb0*/  @!P1 LEA R14, P2, R17, R14, 0x1 ;  /* 0x0000000e110e9211 */ /* 0x000fca00078408ff */
[----:B------:R-:W-:Y:S02]  /*11ec0*/  @!P1 IMAD.X R5, RZ, RZ, R4, P2 ;  /* 0x000000ffff059224 */ /* 0x000fe400010e0604 */
[----:B------:R-:W-:-:S05]  /*11ed0*/  @!P1 IMAD.MOV.U32 R4, RZ, RZ, R14 ;  /* 0x000000ffff049224 */ /* 0x000fca00078e000e */
[----:B------:R-:W-:Y:S01]  /*11ee0*/  @!PT LDS RZ, [RZ] ;  /* 0x00000000fffff984 */ /* 0x000fe20000000800 */
[----:B------:R-:W-:Y:S01]  /*11ef0*/  @!PT LDS RZ, [RZ] ;  /* 0x00000000fffff984 */ /* 0x000fe20000000800 */
[----:B------:R-:W-:Y:S01]  /*11f00*/  @!PT LDS RZ, [RZ] ;  /* 0x00000000fffff984 */ /* 0x000fe20000000800 */
[----:B------:R0:W-:Y:S01]  /*11f10*/  @!P1 LDGSTS.E.BYPASS.LTC128B.128 [R21+0x8400], desc[UR48][R4.64], !P0 ;  /* 0x0840000004159fae */ /* 0x0001e2000c101d70 */
[----:B------:R-:W-:Y:S01]  /*11f20*/  ISETP.GE.AND P1, PT, R12, R3, PT ;  /* 0x000000030c00720c */ /* 0x000fe20003f26270 */
[----:B------:R-:W-:-:S12]  /*11f30*/  IMAD.MOV.U32 R12, RZ, RZ, 0x1 ;  /* 0x00000001ff0c7424 */ /* 0x000fd800078e00ff */
[----:B0-----:R-:W-:Y:S05]  /*11f40*/  WARPSYNC.COLLECTIVE R15, `(.L_x_13122) ;  /* 0x000000000f087348 */ /* 0x001fea0003c00000 */
[----:B------:R1:W2:Y:S02]  /*11f50*/  SHFL.IDX P6, R14, R13, R12, R11 ;  /* 0x0000000c0d0e7389 */ /* 0x0002a400000c000b */
[----:B012---:R-:W-:Y:S01]  /*11f60*/  ENDCOLLECTIVE ;  /* 0x000000000000791b */ /* 0x007fe20003800000 */
.L_x_13122:
[----:B------:R-:W-:Y:S02]  /*11f70*/  IMAD.MOV.U32 R13, RZ, RZ, R9 ;  /* 0x000000ffff0d7224 */ /* 0x000fe400078e0009 */
[----:B------:R-:W-:-:S07]  /*11f80*/  IMAD.MOV.U32 R27, RZ, RZ, R14 ;  /* 0x000000ffff1b7224 */ /* 0x000fce00078e000e */
[----:B------:R-:W-:Y:S05]  /*11f90*/  WARPSYNC.COLLECTIVE R15, `(.L_x_13123) ;  /* 0x000000000f087348 */ /* 0x000fea0003c00000 */
[----:B------:R0:W1:Y:S02]  /*11fa0*/  SHFL.IDX P6, R14, R13, R12, R11 ;  /* 0x0000000c0d0e7389 */ /* 0x00006400000c000b */
[----:B01----:R-:W-:Y:S01]  /*11fb0*/  ENDCOLLECTIVE ;  /* 0x000000000000791b */ /* 0x003fe20003800000 */
.L_x_13123:
        /* <DEDUP_REMOVED lines=9> */
.L_x_13124:
[----:B------:R-:W-:-:S05]  /*12050*/  @!P1 LEA R27, R10, UR38, 0x1 ;  /* 0x000000260a1b9c11 */ /* 0x000fca000f8e08ff */
[----:B------:R-:W-:Y:S01]  /*12060*/  @!PT LDS RZ, [RZ] ;  /* 0x00000000fffff984 */ /* 0x000fe20000000800 */
[----:B------:R-:W-:Y:S01]  /*12070*/  @!PT LDS RZ, [RZ] ;  /* 0x00000000fffff984 */ /* 0x000fe20000000800 */
[----:B------:R-:W-:Y:S01]  /*12080*/  @!PT LDS RZ, [RZ] ;  /* 0x00000000fffff984 */ /* 0x000fe20000000800 */
[----:B------:R0:W-:Y:S01]  /*12090*/  @!P1 LDGSTS.E.BYPASS.LTC128B.128 [R27+0x8c00], desc[UR48][R4.64], !P0 ;  /* 0x08c00000041b9fae */ /* 0x0001e2000c101d70 */
[----:B------:R-:W-:Y:S01]  /*120a0*/  @!P2 LEA R29, R10, UR38, 0x1 ;  /* 0x000000260a1dac11 */ /* 0x000fe2000f8e08ff */
[----:B------:R-:W-:Y:S02]  /*120b0*/  IMAD.MOV.U32 R13, RZ, RZ, R9 ;  /* 0x000000ffff0d7224 */ /* 0x000fe400078e0009 */
[----:B------:R-:W-:-:S07]  /*120c0*/  IMAD.MOV.U32 R20, RZ, RZ, R14 ;  /* 0x000000ffff147224 */ /* 0x000fce00078e000e */
[----:B0-----:R-:W-:Y:S05]  /*120d0*/  WARPSYNC.COLLECTIVE R15, `(.L_x_13125) ;  /* 0x000000000f087348 */ /* 0x001fea0003c00000 */
[----:B------:R1:W2:Y:S02]  /*120e0*/  SHFL.IDX P6, R14, R13, R12, R11 ;  /* 0x0000000c0d0e7389 */ /* 0x0002a400000c000b */
[----:B012---:R-:W-:Y:S01]  /*120f0*/  ENDCOLLECTIVE ;  /* 0x000000000000791b */ /* 0x007fe20003800000 */
.L_x_13125:
[----:B------:R-:W-:Y:S02]  /*12100*/  IMAD.MOV.U32 R13, RZ, RZ, R8 ;  /* 0x000000ffff0d7224 */ /* 0x000fe400078e0008 */
[----:B------:R-:W-:Y:S02]  /*12110*/  IMAD.MOV.U32 R12, RZ, RZ, 0x3 ;  /* 0x00000003ff0c7424 */ /* 0x000fe400078e00ff */
[----:B------:R-:W-:Y:S02]  /*12120*/  IMAD.MOV.U32 R28, RZ, RZ, R14 ;  /* 0x000000ffff1c7224 */ /* 0x000fe400078e000e */
[----:B------:R-:W-:-:S03]  /*12130*/  VIADD R14, R0, 0x30 ;  /* 0x00000030000e7836 */ /* 0x000fc60000000000 */
[----:B------:R-:W-:-:S05]  /*12140*/  @!P2 LEA R4, P1, R17, R28, 0x1 ;  /* 0x0000001c1104a211 */ /* 0x000fca00078208ff */
[----:B------:R-:W-:Y:S01]  /*12150*/  @!P2 IMAD.X R5, RZ, RZ, R20, P1 ;  /* 0x000000ffff05a224 */ /* 0x000fe200008e0614 */
[----:B------:R-:W-:-:S13]  /*12160*/  ISETP.GE.AND P1, PT, R14, R3, PT ;  /* 0x000000030e00720c */ /* 0x000fda0003f26270 */
[----:B------:R-:W-:Y:S05]  /*12170*/  WARPSYNC.COLLECTIVE R15, `(.L_x_13126) ;  /* 0x000000000f087348 */ /* 0x000fea0003c00000 */
[----:B------:R0:W1:Y:S02]  /*12180*/  SHFL.IDX P6, R14, R13, R12, R11 ;  /* 0x0000000c0d0e7389 */ /* 0x00006400000c000b */
[----:B01----:R-:W-:Y:S01]  /*12190*/  ENDCOLLECTIVE ;  /* 0x000000000000791b */ /* 0x003fe20003800000 */
.L_x_13126:
        /* <DEDUP_REMOVED lines=10> */
.L_x_13127:
        /* <DEDUP_REMOVED lines=9> */
.L_x_13128:
        /* <DEDUP_REMOVED lines=10> */
.L_x_13129:
        /* <DEDUP_REMOVED lines=10> */
.L_x_13130:
        /* <DEDUP_REMOVED lines=9> */
.L_x_13131:
        /* <DEDUP_REMOVED lines=9> */
.L_x_13132:
        /* <DEDUP_REMOVED lines=11> */
.L_x_13133:
[----:B------:R-:W-:Y:S02]  /*125e0*/  IMAD.MOV.U32 R13, RZ, RZ, R8 ;  /* 0x000000ffff0d7224 */ /* 0x000fe400078e0008 */
[----:B------:R-:W-:Y:S02]  /*125f0*/  IMAD.MOV.U32 R12, RZ, RZ, 0x7 ;  /* 0x00000007ff0c7424 */ /* 0x000fe400078e00ff */
[----:B------:R-:W-:-:S07]  /*12600*/  IMAD.MOV.U32 R28, RZ, RZ, R14 ;  /* 0x000000ffff1c7224 */ /* 0x000fce00078e000e */
[----:B------:R-:W-:Y:S05]  /*12610*/  WARPSYNC.COLLECTIVE R15, `(.L_x_13134) ;  /* 0x000000000f087348 */ /* 0x000fea0003c00000 */
[----:B------:R0:W1:Y:S02]  /*12620*/  SHFL.IDX P6, R14, R13, R12, R11 ;  /* 0x0000000c0d0e7389 */ /* 0x00006400000c000b */
[----:B01----:R-:W-:Y:S01]  /*12630*/  ENDCOLLECTIVE ;  /* 0x000000000000791b */ /* 0x003fe20003800000 */
.L_x_13134:
[----:B------:R-:W-:-:S05]  /*12640*/  @!P2 LEA R4, P1, R17, R28, 0x1 ;  /* 0x0000001c1104a211 */ /* 0x000fca00078208ff */
[----:B------:R-:W-:-:S05]  /*12650*/  @!P2 IMAD.X R5, RZ, RZ, R20, P1 ;  /* 0x000000ffff05a224 */ /* 0x000fca00008e0614 */
        /* <DEDUP_REMOVED lines=9> */
.L_x_13135:
[----:B------:R-:W-:-:S05]  /*126f0*/  VIADD R4, R0, 0x70 ;  /* 0x0000007000047836 */ /* 0x000fca0000000000 */
[----:B------:R-:W-:Y:S01]  /*12700*/  ISETP.GE.AND P1, PT, R4, R3, PT ;  /* 0x000000030400720c */ /* 0x000fe20003f26270 */
[----:B------:R-:W-:Y:S02]  /*12710*/  IMAD.MOV.U32 R13, RZ, RZ, R6 ;  /* 0x000000ffff0d7224 */ /* 0x000fe400078e0006 */
[----:B------:R-:W-:-:S10]  /*12720*/  IMAD.MOV.U32 R12, RZ, RZ, RZ ;  /* 0x000000ffff0c7224 */ /* 0x000fd400078e00ff */
[----:B------:R-:W-:Y:S02]  /*12730*/  @!P1 LEA R21, R10, UR38, 0x1 ;  /* 0x000000260a159c11 */ /* 0x000fe4000f8e08ff */
[----:B------:R-:W-:-:S13]  /*12740*/  @!P1 LEA R4, P3, R17, R14, 0x1 ;  /* 0x0000000e11049211 */ /* 0x000fda00078608ff */
[----:B------:R-:W-:Y:S05]  /*12750*/  WARPSYNC.COLLECTIVE R15, `(.L_x_13136) ;  /* 0x000000000f087348 */ /* 0x000fea0003c00000 */
[----:B------:R0:W1:Y:S02]  /*12760*/  SHFL.IDX P6, R14, R13, R12, R11 ;  /* 0x0000000c0d0e7389 */ /* 0x00006400000c000b */
[----:B01----:R-:W-:Y:S01]  /*12770*/  ENDCOLLECTIVE ;  /* 0x000000000000791b */ /* 0x003fe20003800000 */
.L_x_13136:
        /* <DEDUP_REMOVED lines=8> */
[----:B------:R-:W-:-:S10]  /*12800*/  IMAD.MOV.U32 R13, RZ, RZ, R7 ;  /* 0x000000ffff0d7224 */ /* 0x000fd400078e0007 */
[----:B------:R-:W-:Y:S01]  /*12810*/  @!P2 LEA R27, R10, UR38, 0x1 ;  /* 0x000000260a1bac11 */ /* 0x000fe2000f8e08ff */
[----:B0-----:R-:W-:-:S07]  /*12820*/  IMAD.MOV.U32 R20, RZ, RZ, R14 ;  /* 0x000000ffff147224 */ /* 0x001fce00078e000e */
[----:B------:R-:W-:Y:S05]  /*12830*/  WARPSYNC.COLLECTIVE R15, `(.L_x_13137) ;  /* 0x000000000f087348 */ /* 0x000fea0003c00000 */
[----:B------:R0:W1:Y:S02]  /*12840*/  SHFL.IDX P6, R14, R13, R12, R11 ;  /* 0x0000000c0d0e7389 */ /* 0x00006400000c000b */
[----:B01----:R-:W-:Y:S01]  /*12850*/  ENDCOLLECTIVE ;  /* 0x000000000000791b */ /* 0x003fe20003800000 */
.L_x_13137:
[----:B------:R-:W-:Y:S02]  /*12860*/  IMAD.MOV.U32 R13, RZ, RZ, R6 ;  /* 0x000000ffff0d7224 */ /* 0x000fe400078e0006 */
[----:B------:R-:W-:Y:S02]  /*12870*/  IMAD.MOV.U32 R12, RZ, RZ, 0x1 ;  /* 0x00000001ff0c7424 */ /* 0x000fe400078e00ff */
[----:B------:R-:W-:-:S07]  /*12880*/  IMAD.MOV.U32 R28, RZ, RZ, R14 ;  /* 0x000000ffff1c7224 */ /* 0x000fce00078e000e */
[----:B------:R-:W-:Y:S05]  /*12890*/  WARPSYNC.COLLECTIVE R15, `(.L_x_13138) ;  /* 0x000000000f087348 */ /* 0x000fea0003c00000 */
[----:B------:R0:W1:Y:S02]  /*128a0*/  SHFL.IDX P6, R14, R13, R12, R11 ;  /* 0x0000000c0d0e7389 */ /* 0x00006400000c000b */
[----:B01----:R-:W-:Y:S01]  /*128b0*/  ENDCOLLECTIVE ;  /* 0x000000000000791b */ /* 0x003fe20003800000 */
.L_x_13138:
[----:B------:R-:W-:-:S05]  /*128c0*/  @!P2 LEA R4, P1, R17, R28, 0x1 ;  /* 0x0000001c1104a211 */ /* 0x000fca00078208ff */
[----:B------:R-:W-:Y:S01]  /*128d0*/  @!P2 IMAD.X R5, RZ, RZ, R20, P1 ;  /* 0x000000ffff05a224 */ /* 0x000fe200008e0614 */
[----:B------:R-:W-:-:S04]  /*128e0*/  ISETP.GE.AND P1, PT, R8, R3, PT ;  /* 0x000000030800720c */ /* 0x000fc80003f26270 */
        /* <DEDUP_REMOVED lines=9> */
.L_x_13139:
[----:B------:R-:W-:Y:S02]  /*12980*/  IMAD.MOV.U32 R13, RZ, RZ, R6 ;  /* 0x000000ffff0d7224 */ /* 0x000fe400078e0006 */
[----:B------:R-:W-:Y:S01]  /*12990*/  IMAD.MOV.U32 R12, RZ, RZ, 0x2 ;  /* 0x00000002ff0c7424 */ /* 0x000fe200078e00ff */
[----:B------:R-:W-:-:S13]  /*129a0*/  @!P1 LEA R4, P3, R17, R14, 0x1 ;  /* 0x0000000e11049211 */ /* 0x000fda00078608ff */
[----:B------:R-:W-:Y:S05]  /*129b0*/  WARPSYNC.COLLECTIVE R15, `(.L_x_13140) ;  /* 0x000000000f087348 */ /* 0x000fea0003c00000 */
[----:B------:R0:W1:Y:S02]  /*129c0*/  SHFL.IDX P6, R14, R13, R12, R11 ;  /* 0x0000000c0d0e7389 */ /* 0x00006400000c000b */
[----:B01----:R-:W-:Y:S01]  /*129d0*/  ENDCOLLECTIVE ;  /* 0x000000000000791b */ /* 0x003fe20003800000 */
.L_x_13140:
[----:B------:R-:W-:Y:S01]  /*129e0*/  @!P1 IMAD.X R5, RZ, RZ, R9, P3 ;  /* 0x000000ffff059224 */ /* 0x000fe200018e0609 */
[----:B------:R-:W-:-:S05]  /*129f0*/  @!P1 LEA R9, R10, UR38, 0x1 ;  /* 0x000000260a099c11 */ /* 0x000fca000f8e08ff */
[----:B------:R-:W-:Y:S01]  /*12a00*/  @!PT LDS RZ, [RZ] ;  /* 0x00000000fffff984 */ /* 0x000fe20000000800 */
[----:B------:R-:W-:Y:S01]  /*12a10*/  @!PT LDS RZ, [RZ] ;  /* 0x00000000fffff984 */ /* 0x000fe20000000800 */
[----:B------:R-:W-:Y:S01]  /*12a20*/  @!PT LDS RZ, [RZ] ;  /* 0x00000000fffff984 */ /* 0x000fe20000000800 */
[----:B------:R0:W-:Y:S01]  /*12a30*/  @!P1 LDGSTS.E.BYPASS.LTC128B.128 [R9+0xcc00], desc[UR48][R4.64], !P0 ;  /* 0x0cc0000004099fae */ /* 0x0001e2000c101d70 */
[----:B------:R-:W-:Y:S02]  /*12a40*/  IMAD.MOV.U32 R13, RZ, RZ, R7 ;  /* 0x000000ffff0d7224 */ /* 0x000fe400078e0007 */
[----:B0-----:R-:W-:Y:S02]  /*12a50*/  VIADD R4, R0, 0xa0 ;  /* 0x000000a000047836 */ /* 0x001fe40000000000 */
[----:B------:R-:W-:-:S07]  /*12a60*/  IMAD.MOV.U32 R8, RZ, RZ, R14 ;  /* 0x000000ffff087224 */ /* 0x000fce00078e000e */
[----:B------:R-:W-:Y:S05]  /*12a70*/  WARPSYNC.COLLECTIVE R15, `(.L_x_13141) ;  /* 0x000000000f087348 */ /* 0x000fea0003c00000 */
[----:B------:R0:W1:Y:S02]  /*12a80*/  SHFL.IDX P6, R14, R13, R12, R11 ;  /* 0x0000000c0d0e7389 */ /* 0x00006400000c000b */
[----:B01----:R-:W-:Y:S01]  /*12a90*/  ENDCOLLECTIVE ;  /* 0x000000000000791b */ /* 0x003fe20003800000 */
.L_x_13141:
[----:B------:R-:W-:Y:S01]  /*12aa0*/  ISETP.GE.AND P2, PT, R4, R3, PT ;  /* 0x000000030400720c */ /* 0x000fe20003f46270 */
[----:B------:R-:W-:-:S12]  /*12ab0*/  IMAD.MOV.U32 R13, RZ, RZ, R6 ;  /* 0x000000ffff0d7224 */ /* 0x000fd800078e0006 */
[----:B------:R-:W-:Y:S01]  /*12ac0*/  @!P2 LEA R21, R10, UR38, 0x1 ;  /* 0x000000260a15ac11 */ /* 0x000fe2000f8e08ff */
[----:B------:R-:W-:Y:S02]  /*12ad0*/  IMAD.MOV.U32 R12, RZ, RZ, 0x3 ;  /* 0x00000003ff0c7424 */ /* 0x000fe400078e00ff */
[----:B------:R-:W-:-:S07]  /*12ae0*/  IMAD.MOV.U32 R20, RZ, RZ, R14 ;  /* 0x000000ffff147224 */ /* 0x000fce00078e000e */
[----:B------:R-:W-:Y:S05]  /*12af0*/  WARPSYNC.COLLECTIVE R15, `(.L_x_13142) ;  /* 0x000000000f087348 */ /* 0x000fea0003c00000 */
[----:B------:R0:W1:Y:S02]  /*12b00*/  SHFL.IDX P6, R14, R13, R12, R11 ;  /* 0x0000000c0d0e7389 */ /* 0x00006400000c000b */
[----:B01----:R-:W-:Y:S01]  /*12b10*/  ENDCOLLECTIVE ;  /* 0x000000000000791b */ /* 0x003fe20003800000 */
.L_x_13142:
        /* <DEDUP_REMOVED lines=11> */
.L_x_13143:
[----:B------:R-:W-:Y:S05]  /*12bd0*/  BRA `(.L_x_13144) ;  /* 0xffffffd000887947 */ /* 0x000fea000383ffff */
.L_x_13055:
[----:B0-----:R-:W-:-:S04]  /*12be0*/  IMAD.U32 R5, RZ, RZ, UR38 ;  /* 0x00000026ff057e24 */ /* 0x001fc8000f8e00ff */
[----:B------:R0:W1:Y:S03]  /*12bf0*/  SYNCS.PHASECHK.TRANS64.TRYWAIT P0, [R5+URZ+0x16820], R0 ;  /* 0x01682000050075a7 */ /* 0x000066000800017f */
[----:B-1----:R-:W-:Y:S05]  /*12c00*/  @!P0 NANOSLEEP.SYNCS 0x989680 ;  /* 0x009896800000895d */ /* 0x002fea0003900000 */
[----:B------:R-:W1:Y:S02]  /*12c10*/  @!P0 SYNCS.PHASECHK.TRANS64 P0, [R5+URZ+0x16820], R0 ;  /* 0x01682000050085a7 */ /* 0x000e64000800007f */
[----:B-1----:R-:W-:Y:S05]  /*12c20*/  @!P0 BRA `(.L_x_13055) ;  /* 0xfffffffc00ec8947 */ /* 0x002fea000383ffff */
[----:B------:R-:W-:Y:S05]  /*12c30*/  BRA `(.L_x_13145) ;  /* 0xffffffd000c07947 */ /* 0x000fea000383ffff */
.L_x_13062:
[----:B0-----:R-:W-:-:S04]  /*12c40*/  IMAD.U32 R5, RZ, RZ, UR38 ;  /* 0x00000026ff057e24 */ /* 0x001fc8000f8e00ff */
[----:B------:R0:W1:Y:S03]  /*12c50*/  SYNCS.PHASECHK.TRANS64.TRYWAIT P0, [R5+URZ+0x16848], R12 ;  /* 0x0168480c050075a7 */ /* 0x000066000800017f */
[----:B-1----:R-:W-:Y:S05]  /*12c60*/  @!P0 NANOSLEEP.SYNCS 0x989680 ;  /* 0x009896800000895d */ /* 0x002fea0003900000 */
[----:B------:R-:W1:Y:S02]  /*12c70*/  @!P0 SYNCS.PHASECHK.TRANS64 P0, [R5+URZ+0x16848], R12 ;  /* 0x0168480c050085a7 */ /* 0x000e64000800007f */
[----:B-1----:R-:W-:Y:S05]  /*12c80*/  @!P0 BRA `(.L_x_13062) ;  /* 0xfffffffc00ec8947 */ /* 0x002fea000383ffff */
[----:B------:R-:W-:Y:S05]  /*12c90*/  BRA `(.L_x_13146) ;  /* 0xffffffd400947947 */ /* 0x000fea000383ffff */
.L_x_13067:
[----:B0-----:R-:W-:-:S04]  /*12ca0*/  IMAD.U32 R5, RZ, RZ, UR38 ;  /* 0x00000026ff057e24 */ /* 0x001fc8000f8e00ff */
[----:B------:R0:W1:Y:S03]  /*12cb0*/  SYNCS.PHASECHK.TRANS64.TRYWAIT P0, [R5+URZ+0x16860], R12 ;  /* 0x0168600c050075a7 */ /* 0x000066000800017f */
[----:B-1----:R-:W-:Y:S05]  /*12cc0*/  @!P0 NANOSLEEP.SYNCS 0x989680 ;  /* 0x009896800000895d */ /* 0x002fea0003900000 */
[----:B------:R-:W1:Y:S02]  /*12cd0*/  @!P0 SYNCS.PHASECHK.TRANS64 P0, [R5+URZ+0x16860], R12 ;  /* 0x0168600c050085a7 */ /* 0x000e64000800007f */
[----:B-1----:R-:W-:Y:S05]  /*12ce0*/  @!P0 BRA `(.L_x_13067) ;  /* 0xfffffffc00ec8947 */ /* 0x002fea000383ffff */
[----:B------:R-:W-:Y:S05]  /*12cf0*/  BRA `(.L_x_13147) ;  /* 0xffffffd400f47947 */ /* 0x000fea000383ffff */
.L_x_13075:
[----:B0-----:R-:W-:-:S04]  /*12d00*/  IMAD.U32 R5, RZ, RZ, UR38 ;  /* 0x00000026ff057e24 */ /* 0x001fc8000f8e00ff */
[----:B------:R0:W1:Y:S03]  /*12d10*/  SYNCS.PHASECHK.TRANS64.TRYWAIT P0, [R5+URZ+0x16840], R14 ;  /* 0x0168400e050075a7 */ /* 0x000066000800017f */
[----:B-1----:R-:W-:Y:S05]  /*12d20*/  @!P0 NANOSLEEP.SYNCS 0x989680 ;  /* 0x009896800000895d */ /* 0x002fea0003900000 */
[----:B------:R-:W1:Y:S02]  /*12d30*/  @!P0 SYNCS.PHASECHK.TRANS64 P0, [R5+URZ+0x16840], R14 ;  /* 0x0168400e050085a7 */ /* 0x000e64000800007f */
[----:B-1----:R-:W-:Y:S05]  /*12d40*/  @!P0 BRA `(.L_x_13075) ;  /* 0xfffffffc00ec8947 */ /* 0x002fea000383ffff */
[----:B------:R-:W-:Y:S05]  /*12d50*/  BRA `(.L_x_13148) ;  /* 0xffffffd800d87947 */ /* 0x000fea000383ffff */
.L_x_13080:
[----:B0-----:R-:W-:-:S04]  /*12d60*/  IMAD.U32 R5, RZ, RZ, UR38 ;  /* 0x00000026ff057e24 */ /* 0x001fc8000f8e00ff */
[----:B------:R0:W1:Y:S03]  /*12d70*/  SYNCS.PHASECHK.TRANS64.TRYWAIT P0, [R5+URZ+0x16868], R4 ;  /* 0x01686804050075a7 */ /* 0x000066000800017f */
[----:B-1----:R-:W-:Y:S05]  /*12d80*/  @!P0 NANOSLEEP.SYNCS 0x989680 ;  /* 0x009896800000895d */ /* 0x002fea0003900000 */
[----:B------:R-:W1:Y:S02]  /*12d90*/  @!P0 SYNCS.PHASECHK.TRANS64 P0, [R5+URZ+0x16868], R4 ;  /* 0x01686804050085a7 */ /* 0x000e64000800007f */
[----:B-1----:R-:W-:Y:S05]  /*12da0*/  @!P0 BRA `(.L_x_13080) ;  /* 0xfffffffc00ec8947 */ /* 0x002fea000383ffff */
[----:B------:R-:W-:Y:S05]  /*12db0*/  BRA `(.L_x_13149) ;  /* 0xffffffdc00407947 */ /* 0x000fea000383ffff */
.L_x_13088:
[----:B0-----:R-:W-:-:S04]  /*12dc0*/  IMAD.U32 R4, RZ, RZ, UR38 ;  /* 0x00000026ff047e24 */ /* 0x001fc8000f8e00ff */
[----:B------:R0:W1:Y:S03]  /*12dd0*/  SYNCS.PHASECHK.TRANS64.TRYWAIT P0, [R4+URZ+0x16848], R9 ;  /* 0x01684809040075a7 */ /* 0x000066000800017f */
[----:B-1----:R-:W-:Y:S05]  /*12de0*/  @!P0 NANOSLEEP.SYNCS 0x989680 ;  /* 0x009896800000895d */ /* 0x002fea0003900000 */
[----:B------:R-:W1:Y:S02]  /*12df0*/  @!P0 SYNCS.PHASECHK.TRANS64 P0, [R4+URZ+0x16848], R9 ;  /* 0x01684809040085a7 */ /* 0x000e64000800007f */
[----:B-1----:R-:W-:Y:S05]  /*12e00*/  @!P0 BRA `(.L_x_13088) ;  /* 0xfffffffc00ec8947 */ /* 0x002fea000383ffff */
[----:B------:R-:W-:Y:S05]  /*12e10*/  BRA `(.L_x_13150) ;  /* 0xffffffe000387947 */ /* 0x000fea000383ffff */
.L_x_13093:
[----:B0-----:R-:W-:-:S04]  /*12e20*/  IMAD.U32 R4, RZ, RZ, UR38 ;  /* 0x00000026ff047e24 */ /* 0x001fc8000f8e00ff */
[----:B------:R0:W1:Y:S03]  /*12e30*/  SYNCS.PHASECHK.TRANS64.TRYWAIT P0, [R4+URZ+0x16860], R9 ;  /* 0x01686009040075a7 */ /* 0x000066000800017f */
[----:B-1----:R-:W-:Y:S05]  /*12e40*/  @!P0 NANOSLEEP.SYNCS 0x989680 ;  /* 0x009896800000895d */ /* 0x002fea0003900000 */
[----:B------:R-:W1:Y:S02]  /*12e50*/  @!P0 SYNCS.PHASECHK.TRANS64 P0, [R4+URZ+0x16860], R9 ;  /* 0x01686009040085a7 */ /* 0x000e64000800007f */
[----:B-1----:R-:W-:Y:S05]  /*12e60*/  @!P0 BRA `(.L_x_13093) ;  /* 0xfffffffc00ec8947 */ /* 0x002fea000383ffff */
[----:B------:R-:W-:Y:S05]  /*12e70*/  BRA `(.L_x_13151) ;  /* 0xffffffe0009c7947 */ /* 0x000fea000383ffff */
.L_x_13100:
[----:B0-----:R0:W1:Y:S02]  /*12e80*/  SYNCS.PHASECHK.TRANS64.TRYWAIT P0, [R4+URZ+0x16860], R3 ;  /* 0x01686003040075a7 */ /* 0x001064000800017f */
[----:B-1----:R-:W-:Y:S05]  /*12e90*/  @!P0 NANOSLEEP.SYNCS 0x989680 ;  /* 0x009896800000895d */ /* 0x002fea0003900000 */
[----:B------:R-:W1:Y:S02]  /*12ea0*/  @!P0 SYNCS.PHASECHK.TRANS64 P0, [R4+URZ+0x16860], R3 ;  /* 0x01686003040085a7 */ /* 0x000e64000800007f */
[----:B-1----:R-:W-:Y:S05]  /*12eb0*/  @!P0 BRA `(.L_x_13100) ;  /* 0xfffffffc00f08947 */ /* 0x002fea000383ffff */
[----:B------:R-:W-:Y:S05]  /*12ec0*/  BRA `(.L_x_13152) ;  /* 0xffffffe4002c7947 */ /* 0x000fea000383ffff */
.L_x_13104:
[----:B0-----:R0:W1:Y:S02]  /*12ed0*/  SYNCS.PHASECHK.TRANS64.TRYWAIT P0, [R7+URZ+0x16820], R4 ;  /* 0x01682004070075a7 */ /* 0x001064000800017f */
[----:B-1----:R-:W-:Y:S05]  /*12ee0*/  @!P0 NANOSLEEP.SYNCS 0x989680 ;  /* 0x009896800000895d */ /* 0x002fea0003900000 */
[----:B------:R-:W1:Y:S02]  /*12ef0*/  @!P0 SYNCS.PHASECHK.TRANS64 P0, [R7+URZ+0x16820], R4 ;  /* 0x01682004070085a7 */ /* 0x000e64000800007f */
[----:B-1----:R-:W-:Y:S05]  /*12f00*/  @!P0 BRA `(.L_x_13104) ;  /* 0xfffffffc00f08947 */ /* 0x002fea000383ffff */
[----:B------:R-:W-:Y:S05]  /*12f10*/  BRA `(.L_x_13153) ;  /* 0xffffffe400c47947 */ /* 0x000fea000383ffff */
.L_x_13105:
        /* <DEDUP_REMOVED lines=8> */
.L_x_13155:
[----:B------:R-:W-:Y:S05]  /*12fa0*/  BSYNC B0 ;  /* 0x0000000000007941 */ /* 0x000fea0003800000 */
.L_x_13154:
[----:B------:R-:W-:Y:S05]  /*12fb0*/  BRA `(.L_x_13156) ;  /* 0xffffffe400a87947 */ /* 0x000fea000383ffff */
.L_x_13106:
[----:B------:R-:W-:Y:S01]  /*12fc0*/  BSSY B0, `(.L_x_13157) ;  /* 0x0000006000007945 */ /* 0x000fe20003800000 */
[----:B------:R-:W-:-:S07]  /*12fd0*/  IMAD.MOV.U32 R15, RZ, RZ, -0x1 ;  /* 0xffffffffff0f7424 */ /* 0x000fce00078e00ff */
[----:B01----:R-:W-:Y:S05]  /*12fe0*/  WARPSYNC.COLLECTIVE R15, `(.L_x_13158) ;  /* 0x000000000f0c7348 */ /* 0x003fea0003c00000 */
[----:B------:R-:W-:Y:S02]  /*12ff0*/  ELECT P6, UR62, PT ;  /* 0x00000000003e782f */ /* 0x000fe400038c0000 */
[----:B------:R-:W-:Y:S01]  /*13000*/  MOV R14, UR62 ;  /* 0x0000003e000e7c02 */ /* 0x000fe20008000f00 */
[----:B01----:R-:W-:Y:S10]  /*13010*/  ENDCOLLECTIVE ;  /* 0x000000000000791b */ /* 0x003ff40003800000 */
.L_x_13158:
[----:B------:R-:W-:Y:S05]  /*13020*/  BSYNC B0 ;  /* 0x0000000000007941 */ /* 0x000fea0003800000 */
.L_x_13157:
[----:B------:R-:W-:Y:S05]  /*13030*/  BRA `(.L_x_13159) ;  /* 0xffffffe4009c7947 */ /* 0x000fea000383ffff */
.L_x_13108:
[----:B0-----:R0:W2:Y:S02]  /*13040*/  SYNCS.PHASECHK.TRANS64.TRYWAIT P0, [R6+URZ], R5 ;  /* 0x00000005060075a7 */ /* 0x0010a4000800017f */
[----:B--2---:R-:W-:Y:S05]  /*13050*/  @!P0 NANOSLEEP.SYNCS 0x989680 ;  /* 0x009896800000895d */ /* 0x004fea0003900000 */
[----:B------:R-:W2:Y:S02]  /*13060*/  @!P0 SYNCS.PHASECHK.TRANS64 P0, [R6+URZ], R5 ;  /* 0x00000005060085a7 */ /* 0x000ea4000800007f */
[----:B--2---:R-:W-:Y:S05]  /*13070*/  @!P0 BRA `(.L_x_13108) ;  /* 0xfffffffc00f08947 */ /* 0x004fea000383ffff */
[----:B------:R-:W-:Y:S05]  /*13080*/  BRA `(.L_x_13160) ;  /* 0xffffffe400d07947 */ /* 0x000fea000383ffff */
.L_x_13109:
[----:B--2---:R2:W3:Y:S02]  /*13090*/  SYNCS.PHASECHK.TRANS64.TRYWAIT P0, [R3+URZ], R2 ;  /* 0x00000002030075a7 */ /* 0x0044e4000800017f */
[----:B---3--:R-:W-:Y:S05]  /*130a0*/  @!P0 NANOSLEEP.SYNCS 0x989680 ;  /* 0x009896800000895d */ /* 0x008fea0003900000 */
[----:B------:R-:W3:Y:S02]  /*130b0*/  @!P0 SYNCS.PHASECHK.TRANS64 P0, [R3+URZ], R2 ;  /* 0x00000002030085a7 */ /* 0x000ee4000800007f */
[----:B---3--:R-:W-:Y:S05]  /*130c0*/  @!P0 BRA `(.L_x_13109) ;  /* 0xfffffffc00f08947 */ /* 0x008fea000383ffff */
[----:B------:R-:W-:Y:S05]  /*130d0*/  BRA `(.L_x_13161) ;  /* 0xffffffe400c47947 */ /* 0x000fea000383ffff */
.L_x_13111:
[----:B--2---:R2:W3:Y:S02]  /*130e0*/  SYNCS.PHASECHK.TRANS64.TRYWAIT P0, [R0+URZ], R5 ;  /* 0x00000005000075a7 */ /* 0x0044e4000800017f */
[----:B---3--:R-:W-:Y:S05]  /*130f0*/  @!P0 NANOSLEEP.SYNCS 0x989680 ;  /* 0x009896800000895d */ /* 0x008fea0003900000 */
[----:B------:R-:W3:Y:S02]  /*13100*/  @!P0 SYNCS.PHASECHK.TRANS64 P0, [R0+URZ], R5 ;  /* 0x00000005000085a7 */ /* 0x000ee4000800007f */
[----:B---3--:R-:W-:Y:S05]  /*13110*/  @!P0 BRA `(.L_x_13111) ;  /* 0xfffffffc00f08947 */ /* 0x008fea000383ffff */
[----:B------:R-:W-:Y:S05]  /*13120*/  BRA `(.L_x_13162) ;  /* 0xffffffe400c87947 */ /* 0x000fea000383ffff */
.L_x_13163:
        /* <DEDUP_REMOVED lines=13> */
.L_x_14878:


//--------------------- .text._ZN7cutlass13device_kernelIN5flash11enable_sm90INS1_16FlashAttnFwdSm90INS1_25CollectiveMainloopFwdSm90ILi2EN4cute5tupleIJNS5_1CILi1EEES8_S8_EEENS6_IJNS7_ILi192EEENS7_ILi128EEENS7_ILi64EEEEEELi64ENS_10bfloat16_tEfNS_4arch4Sm90ELb0ELb1ELb0ELb1ELb0ELb0ELb0ELb1ELb1ELb1ELb1ELb0EEENS1_21CollectiveEpilogueFwdINS6_IJSA_SC_SB_EEES9_SE_SG_Li384ELb1ELb1ELb1ELb0EEENS1_36VarlenDynamicPersistentTileSchedulerILi192ELi128ELi384ELi128ELb1ELb1ELb1ELb1ELb0ELb1EEEEEEEEEvNT_6ParamsE --------------------------
	.section	.text._ZN7cutlass13device_kernelIN5flash11enable_sm90INS1_16FlashAttnFwdSm90INS1_25CollectiveMainloopFwdSm90ILi2EN4cute5tupleIJNS5_1CILi1EEES8_S8_EEENS6_IJNS7_ILi192EEENS7_ILi128EEENS7_ILi64EEEEEELi64ENS_10bfloat16_tEfNS_4arch4Sm90ELb0ELb1ELb0ELb1ELb0ELb0ELb0ELb1ELb1ELb1ELb1ELb0EEENS1_21CollectiveEpilogueFwdINS6_IJSA_SC_SB_EEES9_SE_SG_Li384ELb1ELb1ELb1ELb0EEENS1_36VarlenDynamicPersistentTileSchedulerILi192ELi128ELi384ELi128ELb1ELb1ELb1ELb1ELb0ELb1EEEEEEEEEvNT_6ParamsE,"ax",@progbits
	.align	128
.text._ZN7cutlass13device_kernelIN5flash11enable_sm90INS1_16FlashAttnFwdSm90INS1_25CollectiveMainloopFwdSm90ILi2EN4cute5tupleIJNS5_1CILi1EEES8_S8_EEENS6_IJNS7_ILi192EEENS7_ILi128EEENS7_ILi64EEEEEELi64ENS_10bfloat16_tEfNS_4arch4Sm90ELb0ELb1ELb0ELb1ELb0ELb0ELb0ELb1ELb1ELb1ELb1ELb0EEENS1_21CollectiveEpilogueFwdINS6_IJSA_SC_SB_EEES9_SE_SG_Li384ELb1ELb1ELb1ELb0EEENS1_36VarlenDynamicPersistentTileSchedulerILi192ELi128ELi384ELi128ELb1ELb1ELb1ELb1ELb0ELb1EEEEEEEEEvNT_6ParamsE:
        .type           _ZN7cutlass13device_kernelIN5flash11enable_sm90INS1_16FlashAttnFwdSm90INS1_25CollectiveMainloopFwdSm90ILi2EN4cute5tupleIJNS5_1CILi1EEES8_S8_EEENS6_IJNS7_ILi192EEENS7_ILi128EEENS7_ILi64EEEEEELi64ENS_10bfloat16_tEfNS_4arch4Sm90ELb0ELb1ELb0ELb1ELb0ELb0ELb0ELb1ELb1ELb1ELb1ELb0EEENS1_21CollectiveEpilogueFwdINS6_IJSA_SC_SB_EEES9_SE_SG_Li384ELb1ELb1ELb1ELb0EEENS1_36VarlenDynamicPersistentTileSchedulerILi192ELi128ELi384ELi128ELb1ELb1ELb1ELb1ELb0ELb1EEEEEEEEEvNT_6ParamsE,@function
        .size           _ZN7cutlass13device_kernelIN5flash11enable_sm90INS1_16FlashAttnFwdSm90INS1_25CollectiveMainloopFwdSm90ILi2EN4cute5tupleIJNS5_1CILi1EEES8_S8_EEENS6_IJNS7_ILi192EEENS7_ILi128EEENS7_ILi64EEEEEELi64ENS_10bfloat16_tEfNS_4arch4Sm90ELb0ELb1ELb0ELb1ELb0ELb0ELb0ELb1ELb1ELb1ELb1ELb0EEENS1_21CollectiveEpilogueFwdINS6_IJSA_SC_SB_EEES9_SE_SG_Li384ELb1ELb1ELb1ELb0EEENS1_36VarlenDynamicPersistentTileSchedulerILi192ELi128ELi384ELi128ELb1ELb1ELb1ELb1ELb0ELb1EEEEEEEEEvNT_6ParamsE,(.L_x_14879 - _ZN7cutlass13device_kernelIN5flash11enable_sm90INS1_16FlashAttnFwdSm90INS1_25CollectiveMainloopFwdSm90ILi2EN4cute5tupleIJNS5_1CILi1EEES8_S8_EEENS6_IJNS7_ILi192EEENS7_ILi128EEENS7_ILi64EEEEEELi64ENS_10bfloat16_tEfNS_4arch4Sm90ELb0ELb1ELb0ELb1ELb0ELb0ELb0ELb1ELb1ELb1ELb1ELb0EEENS1_21CollectiveEpilogueFwdINS6_IJSA_SC_SB_EEES9_SE_SG_Li384ELb1ELb1ELb1ELb0EEENS1_36VarlenDynamicPersistentTileSchedulerILi192ELi128ELi384ELi128ELb1ELb1ELb1ELb1ELb0ELb1EEEEEEEEEvNT_6ParamsE)
        .other          _ZN7cutlass13device_kernelIN5flash11enable_sm90INS1_16FlashAttnFwdSm90INS1_25CollectiveMainloopFwdSm90ILi2EN4cute5tupleIJNS5_1CILi1EEES8_S8_EEENS6_IJNS7_ILi192EEENS7_ILi128EEENS7_ILi64EEEEEELi64ENS_10bfloat16_tEfNS_4arch4Sm90ELb0ELb1ELb0ELb1ELb0ELb0ELb0ELb1ELb1ELb1ELb1ELb0EEENS1_21CollectiveEpilogueFwdINS6_IJSA_SC_SB_EEES9_SE_SG_Li384ELb1ELb1ELb1ELb0EEENS1_36VarlenDynamicPersistentTileSchedulerILi192ELi128ELi384ELi128ELb1ELb1ELb1ELb1ELb0ELb1EEEEEEEEEvNT_6ParamsE,@"STO_CUDA_ENTRY STV_DEFAULT"
_ZN7cutlass13device_kernelIN5flash11enable_sm90INS1_16FlashAttnFwdSm90INS1_25CollectiveMainloopFwdSm90ILi2EN4cute5tupleIJNS5_1CILi1EEES8_S8_EEENS6_IJNS7_ILi192EEENS7_ILi128EEENS7_ILi64EEEEEELi64ENS_10bfloat16_tEfNS_4arch4Sm90ELb0ELb1ELb0ELb1ELb0ELb0ELb0ELb1ELb1ELb1ELb1ELb0EEENS1_21CollectiveEpilogueFwdINS6_IJSA_SC_SB_EEES9_SE_SG_Li384ELb1ELb1ELb1ELb0EEENS1_36VarlenDynamicPersistentTileSchedulerILi192ELi128ELi384ELi128ELb1ELb1ELb1ELb1ELb0ELb1EEEEEEEEEvNT_6ParamsE:
        /* <DEDUP_REMOVED lines=18> */
.L_x_13165:
[----:B------:R-:W-:Y:S05]  /*0120*/  BSYNC B0 ;  /* 0x0000000000007941 */ /* 0x000fea0003800000 */
.L_x_13164:
        /* <DEDUP_REMOVED lines=41> */
.L_x_13166:
        /* <DEDUP_REMOVED lines=22> */
.L_x_13167:
        /* <DEDUP_REMOVED lines=18> */
.L_x_13168:
        /* <DEDUP_REMOVED lines=22> */
.L_x_13169:
        /* <DEDUP_REMOVED lines=22> */
.L_x_13170:
[----:B------:R-:W-:Y:S01]  /*0900*/  PLOP3.LUT P0, PT, PT, PT, UP0, 0x80, 0x0 ;  /* 0x000000000000781c */ /* 0x000fe20003f0f008 */
[----:B------:R-:W-:Y:S01]  /*0910*/  UMOV UR36, 0x1 ;  /* 0x0000000100247882 */ /* 0x000fe20000000000 */
[----:B------:R-:W-:Y:S01]  /*0920*/  NOP ;  /* 0x0000000000007918 */ /* 0x000fe20000000000 */
[----:B------:R-:W-:Y:S01]  /*0930*/  USEL UR36, UR36, 0x2, !UP0 ;  /* 0x0000000224247887 */ /* 0x000fe2000c000000 */
[----:B------:R-:W-:Y:S01]  /*0940*/  ULDC.64 UR52, c[0x0][0x208] ;  /* 0x0000820000347ab9 */ /* 0x000fe20000000a00 */
[----:B012-4-:R-:W-:Y:S08]  /*0950*/  BAR.SYNC.DEFER_BLOCKING 0x0 ;  /* 0x0000000000007b1d */ /* 0x017ff00000010000 */
[----:B------:R-:W-:Y:S05]  /*0960*/  @!P0 BRA `(.L_x_13171) ;  /* 0x000000ec008c8947 */ /* 0x000fea0003800000 */
.L_x_13172:
        /* <DEDUP_REMOVED lines=29> */
[----:B------:R-:W-:Y:S02]  /*0b40*/  LEA.HI R3, R0, R13, RZ, 0x4 ;  /* 0x0000000d00037211 */ /* 0x000fe400078f20ff */
        /* <DEDUP_REMOVED lines=8> */
[----:B------:R-:W-:Y:S01]  /*0bd0*/  IMAD.HI R2, R14, 0x55555556, RZ ;  /* 0x555555560e027827 */ /* 0x000fe200078e02ff */
[----:B------:R-:W-:-:S02]  /*0be0*/  SHF.R.S32.HI R7, RZ, 0x1f, R12 ;  /* 0x0000001fff077819 */ /* 0x000fc4000001140c */
[----:B------:R-:W-:Y:S01]  /*0bf0*/  LEA.HI R3, R3, R6, RZ, 0x1 ;  /* 0x0000000603037211 */ /* 0x000fe200078f08ff */
[----:B------:R-:W-:Y:S01]  /*0c00*/  IMAD R4, R4, 0x40, R5 ;  /* 0x0000004004047824 */ /* 0x000fe200078e0205 */
[CC--:B------:R-:W-:Y:S02]  /*0c10*/  LEA.HI R5, R7.reuse, R12.reuse, RZ, 0x2 ;  /* 0x0000000c07057211 */ /* 0x0c0fe400078f10ff */
[----:B------:R-:W-:Y:S02]  /*0c20*/  LEA.HI R7, R7, R12, RZ, 0x5 ;  /* 0x0000000c07077211 */ /* 0x000fe400078f28ff */
[--C-:B------:R-:W-:Y:S02]  /*0c30*/  SHF.R.S32.HI R8, RZ, 0x2, R5.reuse ;  /* 0x00000002ff087819 */ /* 0x100fe40000011405 */
[----:B------:R-:W-:Y:S02]  /*0c40*/  SHF.R.S32.HI R9, RZ, 0x1f, R5 ;  /* 0x0000001fff097819 */ /* 0x000fe40000011405 */
[----:B------:R-:W-:-:S02]  /*0c50*/  LOP3.LUT R3, R3, 0x1ffffffe, RZ, 0xc0, !PT ;  /* 0x1ffffffe03037812 */ /* 0x000fc400078ec0ff */
[----:B------:R-:W-:Y:S02]  /*0c60*/  LEA.HI R9, R9, R8, RZ, 0x3 ;  /* 0x0000000809097211 */ /* 0x000fe400078f18ff */
[----:B------:R-:W-:Y:S01]  /*0c70*/  LEA.HI R2, R2, R2, RZ, 0x1 ;  /* 0x0000000202027211 */ /* 0x000fe200078f08ff */
[----:B------:R-:W-:Y:S01]  /*0c80*/  IMAD.IADD R3, R6, 0x1, -R3 ;  /* 0x0000000106037824 */ /* 0x000fe200078e0a03 */
[----:B------:R-:W-:Y:S02]  /*0c90*/  LOP3.LUT R9, R9, 0xfffffff8, RZ, 0xc0, !PT ;  /* 0xfffffff809097812 */ /* 0x000fe400078ec0ff */
[----:B------:R-:W-:Y:S01]  /*0ca0*/  SHF.R.S32.HI R7, RZ, 0x5, R7 ;  /* 0x00000005ff077819 */ /* 0x000fe20000011407 */
[----:B------:R-:W-:Y:S01]  /*0cb0*/  IMAD R2, R2, -0x3, R14 ;  /* 0xfffffffd02027824 */ /* 0x000fe200078e020e */
[-C--:B------:R-:W-:Y:S01]  /*0cc0*/  LEA.HI R10, R0, R13.reuse, RZ, 0x2 ;  /* 0x0000000d000a7211 */ /* 0x080fe200078f10ff */
[----:B------:R-:W-:Y:S01]  /*0cd0*/  IMAD.IADD R8, R8, 0x1, -R9 ;  /* 0x0000000108087824 */ /* 0x000fe200078e0a09 */
[----:B------:R-:W-:Y:S01]  /*0ce0*/  LEA.HI R0, R0, R13, RZ, 0x3 ;  /* 0x0000000d00007211 */ /* 0x000fe200078f18ff */
[----:B------:R-:W-:Y:S01]  /*0cf0*/  IMAD R3, R3, 0x8, R4 ;  /* 0x0000000803037824 */ /* 0x000fe200078e0204 */
[----:B------:R-:W-:Y:S01]  /*0d00*/  LOP3.LUT R10, R10, 0xfffffffc, RZ, 0xc0, !PT ;  /* 0xfffffffc0a0a7812 */ /* 0x000fe200078ec0ff */
[----:B------:R-:W-:Y:S01]  /*0d10*/  IMAD R7, R7, 0x10, R8 ;  /* 0x0000001007077824 */ /* 0x000fe200078e0208 */
[----:B------:R-:W-:-:S02]  /*0d20*/  LOP3.LUT R5, R5, 0x7ffffffc, RZ, 0xc0, !PT ;  /* 0x7ffffffc05057812 */ /* 0x000fc400078ec0ff */
[----:B------:R0:W-:Y:S01]  /*0d30*/  STL [R1+0x38], R3 ;  /* 0x0000380301007387 */ /* 0x0001e20000100800 */
[----:B------:R-:W-:Y:S01]  /*0d40*/  IMAD R2, R2, 0x40, R7 ;  /* 0x0000004002027824 */ /* 0x000fe200078e0207 */
[----:B------:R-:W-:Y:S01]  /*0d50*/  LOP3.LUT R18, R0, 0xfffffff8, RZ, 0xc0, !PT ;  /* 0xfffffff800127812 */ /* 0x000fe200078ec0ff */
[C---:B------:R-:W-:Y:S01]  /*0d60*/  IMAD.IADD R10, R13.reuse, 0x1, -R10 ;  /* 0x000000010d0a7824 */ /* 0x040fe200078e0a0a */
[----:B------:R-:W-:Y:S01]  /*0d70*/  SHF.R.S32.HI R157, RZ, 0x3, R0 ;  /* 0x00000003ff9d7819 */ /* 0x000fe20000011400 */
[----:B------:R-:W-:Y:S01]  /*0d80*/  IMAD.IADD R5, R12, 0x1, -R5 ;  /* 0x000000010c057824 */ /* 0x000fe200078e0a05 */
[----:B------:R1:W-:Y:S01]  /*0d90*/  STL [R1+0x34], R2 ;  /* 0x0000340201007387 */ /* 0x0003e20000100800 */
[----:B------:R-:W-:Y:S02]  /*0da0*/  IMAD.IADD R18, R13, 0x1, -R18 ;  /* 0x000000010d127824 */ /* 0x000fe400078e0a12 */
[----:B------:R-:W-:Y:S01]  /*0db0*/  IMAD.SHL.U32 R16, R5, 0x2, RZ ;  /* 0x0000000205107824 */ /* 0x000fe200078e00ff */
[----:B0-----:R-:W-:Y:S01]  /*0dc0*/  LEA.HI R3, R10, R10, RZ, 0x1 ;  /* 0x0000000a0a037211 */ /* 0x001fe200078f08ff */
[----:B------:R-:W-:-:S02]  /*0dd0*/  IMAD.SHL.U32 R19, R18, 0x8, RZ ;  /* 0x0000000812137824 */ /* 0x000fc400078e00ff */
[C---:B------:R-:W-:Y:S01]  /*0de0*/  VIADD R156, R16.reuse, 0x8 ;  /* 0x00000008109c7836 */ /* 0x040fe20000000000 */
[----:B------:R-:W-:Y:S01]  /*0df0*/  LOP3.LUT R3, R3, 0x1ffffffe, RZ, 0xc0, !PT ;  /* 0x1ffffffe03037812 */ /* 0x000fe200078ec0ff */
        /* <DEDUP_REMOVED lines=13> */
[----:B------:R-:W-:-:S02]  /*0ed0*/  SHF.R.S32.HI R5, RZ, 0x1f, R152 ;  /* 0x0000001fff057819 */ /* 0x000fc40000011498 */
[----:B------:R-:W-:Y:S01]  /*0ee0*/  SHF.R.S32.HI R4, RZ, 0x1f, R23 ;  /* 0x0000001fff047819 */ /* 0x000fe20000011417 */
[----:B------:R-:W-:Y:S01]  /*0ef0*/  IMAD R17, R3, 0x8, R2 ;  /* 0x0000000803117824 */ /* 0x000fe200078e0202 */
[----:B-1----:R-:W-:-:S07]  /*0f00*/  SHF.R.S32.HI R0, RZ, 0x1f, R22 ;  /* 0x0000001fff007819 */ /* 0x002fce0000011416 */
.L_x_13264:
        /* <DEDUP_REMOVED lines=11> */
[----:B0123--:R-:W-:Y:S02]  /*0fc0*/  IMAD.U32 R2, RZ, RZ, UR8 ;  /* 0x00000008ff027e24 */ /* 0x00ffe4000f8e00ff */
[----:B------:R-:W-:Y:S01]  /*0fd0*/  IMAD.U32 R3, RZ, RZ, UR9 ;  /* 0x00000009ff037e24 */ /* 0x000fe2000f8e00ff */
[----:B------:R-:W-:Y:S02]  /*0fe0*/  @UP1 UIMAD.WIDE UR8, UR6, 0x4, UR10 ;  /* 0x00000004060818a5 */ /* 0x000fe4000f8e020a */
[----:B------:R-:W-:Y:S02]  /*0ff0*/  ULOP3.LUT UR4, UR7, 0xff000000, URZ, 0xc0, !UPT ;  /* 0xff00000007047892 */ /* 0x000fe4000f8ec03f */
[----:B------:R-:W2:Y:S01]  /*1000*/  @P0 LDG.E R2, desc[UR52][R2.64] ;  /* 0x0000003402020981 */ /* 0x000ea2000c1e1900 */
[----:B------:R-:W-:Y:S01]  /*1010*/  ULDC.64 UR10, c[0x0][0xa20] ;  /* 0x00028800000a7ab9 */ /* 0x000fe20000000a00 */
[----:B------:R-:W-:-:S02]  /*1020*/  IMAD.U32 R4, RZ, RZ, UR8 ;  /* 0x00000008ff047e24 */ /* 0x000fc4000f8e00ff */
        /* <DEDUP_REMOVED lines=19> */
[----:B----45:R-:W-:-:S14]  /*1160*/  @P2 BRA `(.L_x_13173) ;  /* 0x0000000000342947 */ /* 0x030fdc0003800000 */
        /* <DEDUP_REMOVED lines=13> */
.L_x_13173:
        /* <DEDUP_REMOVED lines=9> */
.L_x_13174:
        /* <DEDUP_REMOVED lines=13> */
.L_x_13175:
        /* <DEDUP_REMOVED lines=26> */
.L_x_13177:
[----:B------:R-:W-:-:S11]  /*1540*/  UISETP.NE.AND UP1, UPT, UR5, 0x1, UPT ;  /* 0x000000010500788c */ /* 0x000fd6000bf25270 */
[----:B------:R-:W-:Y:S02]  /*1550*/  @UP1 ULDC.64 UR10, c[0x0][0x9e8] ;  /* 0x00027a00000a1ab9 */ /* 0x000fe40000000a00 */
[----:B------:R-:W-:-:S04]  /*1560*/  UIMAD.WIDE.U32 UR6, UR8, UR10, URZ ;  /* 0x0000000a080672a5 */ /* 0x000fc8000f8e003f */
[----:B------:R-:W-:-:S12]  /*1570*/  @UP1 USHF.R.U32.HI UR8, URZ, UR11, UR7 ;  /* 0x0000000b3f081299 */ /* 0x000fd80008011607 */
.L_x_13178:
[----:B------:R-:W-:-:S04]  /*1580*/  UIMAD UR8, UR8, UR5, UR5 ;  /* 0x00000005080872a4 */ /* 0x000fc8000f8e0205 */
[----:B------:R-:W-:-:S04]  /*1590*/  UISETP.LT.AND UP1, UPT, UR4, UR8, UPT ;  /* 0x000000080400728c */ /* 0x000fc8000bf21270 */
[----:B------:R-:W-:-:S12]  /*15a0*/  USEL UR4, UR4, UR8, UP1 ;  /* 0x0000000804047287 */ /* 0x000fd80008800000 */
.L_x_13176:
        /* <DEDUP_REMOVED lines=30> */
.L_x_13180:
[----:B------:R-:W-:-:S11]  /*1790*/  UISETP.NE.AND UP0, UPT, UR5, 0x1, UPT ;  /* 0x000000010500788c */ /* 0x000fd6000bf05270 */
[----:B------:R-:W-:Y:S02]  /*17a0*/  @UP0 ULDC.64 UR10, c[0x0][0x9e8] ;  /* 0x00027a00000a0ab9 */ /* 0x000fe40000000a00 */
[----:B------:R-:W-:-:S04]  /*17b0*/  UIMAD.WIDE.U32 UR8, UR7, UR10, URZ ;  /* 0x0000000a070872a5 */ /* 0x000fc8000f8e003f */
[----:B------:R-:W-:-:S12]  /*17c0*/  @UP0 USHF.R.U32.HI UR7, URZ, UR11, UR9 ;  /* 0x0000000b3f070299 */ /* 0x000fd80008011609 */
.L_x_13181:
[----:B------:R-:W-:-:S04]  /*17d0*/  UIMAD UR5, UR7, UR5, URZ ;  /* 0x00000005070572a4 */ /* 0x000fc8000f8e023f */
[----:B------:R-:W-:-:S04]  /*17e0*/  UISETP.LT.AND UP0, UPT, UR4, UR5, UPT ;  /* 0x000000050400728c */ /* 0x000fc8000bf01270 */
[----:B------:R-:W-:-:S12]  /*17f0*/  USEL UR4, UR4, UR5, !UP0 ;  /* 0x0000000504047287 */ /* 0x000fd8000c000000 */
.L_x_13179:
        /* <DEDUP_REMOVED lines=48> */
.L_x_13182:
        /* <DEDUP_REMOVED lines=24> */
[----:B------:R-:W0:Y:S01]  /*1c80*/  S2R R0, SR_TID.X ;  /* 0x0000000000007919 */ /* 0x000e220000002100 */
[----:B------:R-:W1:Y:S01]  /*1c90*/  S2UR UR6, SR_CgaCtaId ;  /* 0x00000000000679c3 */ /* 0x000e620000008800 */
[----:B------:R-:W-:Y:S02]  /*1ca0*/  UMOV UR45, 0x400 ;  /* 0x00000400002d7882 */ /* 0x000fe40000000000 */
[----:B-1----:R-:W-:Y:S01]  /*1cb0*/  ULEA UR45, UR6, UR45, 0x18 ;  /* 0x0000002d062d7291 */ /* 0x002fe2000f8ec03f */
[----:B0-----:R-:W-:-:S05]  /*1cc0*/  VIADD R4, R0, 0xffffff80 ;  /* 0xffffff8000047836 */ /* 0x001fca0000000000 */
[----:B------:R-:W-:-:S04]  /*1cd0*/  SHF.R.S32.HI R0, RZ, 0x1f, R4 ;  /* 0x0000001fff007819 */ /* 0x000fc80000011404 */
[----:B------:R-:W-:-:S04]  /*1ce0*/  LEA.HI R0, R0, R4, RZ, 0x7 ;  /* 0x0000000400007211 */ /* 0x000fc800078f38ff */
[----:B------:R-:W-:-:S06]  /*1cf0*/  SHF.R.S32.HI R0, RZ, 0x7, R0 ;  /* 0x00000007ff007819 */ /* 0x000fcc0000011400 */
[----:B------:R-:W0:Y:S02]  /*1d00*/  SHFL.IDX PT, R0, R0, RZ, 0x1f ;  /* 0x00001fff00007589 */ /* 0x000e2400000e0000 */
[----:B0-----:R-:W-:-:S13]  /*1d10*/  R2UR UR44, R0 ;  /* 0x00000000002c72ca */ /* 0x001fda00000e0000 */
        /* <DEDUP_REMOVED lines=26> */
.L_x_13184:
        /* <DEDUP_REMOVED lines=9> */
.L_x_13387:
[----:B------:R-:W-:Y:S05]  /*1f50*/  @!P0 BRA `(.L_x_13186) ;  /* 0x0000000000048947 */ /* 0x000fea0003800000 */
[----:B------:R-:W-:Y:S01]  /*1f60*/  BPT.TRAP 0x1 ;  /* 0x000000040000795c */ /* 0x000fe20000300000 */
.L_x_13186:
[----:B0-----:R-:W-:Y:S02]  /*1f70*/  IMAD.U32 R3, RZ, RZ, UR47 ;  /* 0x0000002fff037e24 */ /* 0x001fe4000f8e00ff */
[----:B------:R-:W-:-:S03]  /*1f80*/  IMAD.U32 R0, RZ, RZ, UR50 ;  /* 0x00000032ff007e24 */ /* 0x000fc6000f8e00ff */
[----:B------:R-:W-:Y:S02]  /*1f90*/  LEA R3, R3, UR45, 0x3 ;  /* 0x0000002d03037c11 */ /* 0x000fe4000f8e18ff */
[----:B------:R-:W-:-:S04]  /*1fa0*/  SHF.L.U32 R0, R0, 0x1f, RZ ;  /* 0x0000001f00007819 */ /* 0x000fc800000006ff */
[----:B------:R0:W1:Y:S01]  /*1fb0*/  SYNCS.PHASECHK.TRANS64.TRYWAIT P2, [R3+URZ+0x16830], R0 ;  /* 0x01683000030075a7 */ /* 0x000062000804017f */
[----:B------:R-:W-:Y:S05]  /*1fc0*/  @!P0 BRA `(.L_x_13187) ;  /* 0x0000000000048947 */ /* 0x000fea0003800000 */
[----:B------:R-:W-:Y:S01]  /*1fd0*/  BPT.TRAP 0x1 ;  /* 0x000000040000795c */ /* 0x000fe20000300000 */
.L_x_13187:
[----:B------:R-:W2:Y:S02]  /*1fe0*/  S2R R2, SR_TID.X ;  /* 0x0000000000027919 */ /* 0x000ea40000002100 */
[----:B--2---:R-:W-:Y:S01]  /*1ff0*/  LOP3.LUT P1, RZ, R2, 0x7f, RZ, 0xc0, !PT ;  /* 0x0000007f02ff7812 */ /* 0x004fe2000782c0ff */
[----:B-1----:R-:W-:-:S12]  /*2000*/  @P2 BRA `(.L_x_13188) ;  /* 0x0000000000082947 */ /* 0x002fd80003800000 */
[----:B------:R-:W1:Y:S02]  /*2010*/  SYNCS.PHASECHK.TRANS64.TRYWAIT P2, [R3+URZ+0x16830], R0 ;  /* 0x01683000030075a7 */ /* 0x000e64000804017f */
[----:B-1----:R-:W-:Y:S05]  /*2020*/  @!P2 BRA `(.L_x_13189) ;  /* 0x0000013c006ca947 */ /* 0x002fea0003800000 */
.L_x_13188:
        /* <DEDUP_REMOVED lines=77> */
.L_x_13192:
[----:B------:R-:W-:-:S06]  /*2500*/  UISETP.NE.AND UP2, UPT, UR7, 0x1, UPT ;  /* 0x000000010700788c */ /* 0x000fcc000bf45270 */
[----:B------:R-:W-:-:S05]  /*2510*/  PLOP3.LUT P2, PT, PT, PT, UP2, 0x80, 0x0 ;  /* 0x000000000000781c */ /* 0x000fca0003f4f028 */
[----:B------:R-:W-:-:S08]  /*2520*/  @UP2 ULDC.64 UR10, c[0x0][0x9e8] ;  /* 0x00027a00000a2ab9 */ /* 0x000fd00000000a00 */
[----:B------:R-:W-:-:S05]  /*2530*/  @P2 IMAD.HI.U32 R10, R3, UR10, RZ ;  /* 0x0000000a030a2c27 */ /* 0x000fca000f8e00ff */
[----:B------:R-:W-:-:S07]  /*2540*/  @P2 SHF.R.U32.HI R3, RZ, UR11, R10 ;  /* 0x0000000bff032c19 */ /* 0x000fce000801160a */
.L_x_13193:
[----:B------:R-:W-:Y:S05]  /*2550*/  BSYNC B0 ;  /* 0x0000000000007941 */ /* 0x000fea0003800000 */
.L_x_13191:
[----:B------:R-:W-:-:S04]  /*2560*/  IMAD R3, R3, UR7, -R5 ;  /* 0x0000000703037c24 */ /* 0x000fc8000f8e0a05 */
[----:B------:R-:W-:-:S05]  /*2570*/  IMAD.IADD R3, R3, 0x1, -R16 ;  /* 0x0000000103037824 */ /* 0x000fca00078e0a10 */
[----:B------:R-:W-:Y:S02]  /*2580*/  VIMNMX R4, R4, R3, !PT ;  /* 0x0000000304047248 */ /* 0x000fe40007fe0100 */
[----:B------:R-:W-:-:S07]  /*2590*/  VIADDMNMX R0, R3, UR7, R0, PT ;  /* 0x0000000703007c46 */ /* 0x000fce000b800100 */
.L_x_13190:
        /* <DEDUP_REMOVED lines=205> */
.L_x_13196:
[----:B------:R-:W-:-:S06]  /*3270*/  UISETP.NE.AND UP2, UPT, UR7, 0x1, UPT ;  /* 0x000000010700788c */ /* 0x000fcc000bf45270 */
[----:B------:R-:W-:-:S05]  /*3280*/  PLOP3.LUT P6, PT, PT, PT, UP2, 0x80, 0x0 ;  /* 0x000000000000781c */ /* 0x000fca0003fcf028 */
[----:B------:R-:W-:-:S08]  /*3290*/  @UP2 ULDC.64 UR10, c[0x0][0x9e8] ;  /* 0x00027a00000a2ab9 */ /* 0x000fd00000000a00 */
[----:B------:R-:W-:Y:S01]  /*32a0*/  @P6 IMAD.HI.U32 R6, R2, UR10, RZ ;  /* 0x0000000a02066c27 */ /* 0x000fe2000f8e00ff */
[----:B------:R-:W-:-:S13]  /*32b0*/  PLOP3.LUT P6, PT, PT, PT, UP2, 0x80, 0x0 ;  /* 0x000000000000781c */ /* 0x000fda0003fcf028 */
[----:B------:R-:W-:-:S07]  /*32c0*/  @P6 SHF.R.U32.HI R2, RZ, UR11, R6 ;  /* 0x0000000bff026c19 */ /* 0x000fce0008011606 */
.L_x_13197:
[----:B------:R-:W-:Y:S05]  /*32d0*/  BSYNC B0 ;  /* 0x0000000000007941 */ /* 0x000fea0003800000 */
.L_x_13195:
[----:B------:R-:W-:-:S04]  /*32e0*/  IMAD R5, R2, UR7, -R5 ;  /* 0x0000000702057c24 */ /* 0x000fc8000f8e0a05 */
[----:B------:R-:W-:-:S05]  /*32f0*/  IMAD.IADD R5, R5, 0x1, -R16 ;  /* 0x0000000105057824 */ /* 0x000fca00078e0a10 */
[----:B------:R-:W-:Y:S02]  /*3300*/  VIMNMX R4, R4, R5, !PT ;  /* 0x0000000504047248 */ /* 0x000fe40007fe0100 */
[----:B------:R-:W-:-:S07]  /*3310*/  VIADDMNMX R0, R5, UR7, R0, PT ;  /* 0x0000000705007c46 */ /* 0x000fce000b800100 */
.L_x_13194:
[----:B------:R-:W-:Y:S01]  /*3320*/  ISETP.GT.AND P2, PT, R4, 0x1, !P2 ;  /* 0x000000010400780c */ /* 0x000fe20005744270 */
[----:B------:R-:W-:Y:S01]  /*3330*/  ULDC UR21, c[0x0][0x988] ;  /* 0x0002620000157ab9 */ /* 0x000fe20000000800 */
[----:B------:R-:W-:Y:S01]  /*3340*/  LOP3.LUT P6, RZ, R10, 0x8, RZ, 0xc0, !PT ;  /* 0x000000080aff7812 */ /* 0x000fe200078cc0ff */
        /* <DEDUP_REMOVED lines=27> */
[----:B------:R-:W-:Y:S02]  /*3500*/  LOP3.LUT P6, RZ, R10, 0x8000, RZ, 0xc0, !PT ;  /* 0x000080000aff7812 */ /* 0x000fe400078cc0ff */
        /* <DEDUP_REMOVED lines=55> */
[----:B------:R-:W-:Y:S01]  /*3880*/  ISETP.GT.AND P3, PT, R4, 0x70, !P3 ;  /* 0x000000700400780c */ /* 0x000fe20005f64270 */
[----:B------:R-:W0:Y:S01]  /*3890*/  SHFL.BFLY PT, R2, R5, 0x2, 0x1f ;  /* 0x0c401f0005027f89 */ /* 0x000e2200000e0000 */
[----:B------:R-:W-:-:S02]  /*38a0*/  FSEL R50, R50, -INF , !P2 ;  /* 0xff80000032327808 */ /* 0x000fc40005000000 */
[----:B------:R-:W-:Y:S02]  /*38b0*/  LOP3.LUT P2, RZ, R10, 0x20000, RZ, 0xc0, !PT ;  /* 0x000200000aff7812 */ /* 0x000fe4000784c0ff */
[C---:B------:R-:W-:Y:S02]  /*38c0*/  ISETP.GT.AND P4, PT, R4.reuse, 0x71, !P4 ;  /* 0x000000710400780c */ /* 0x040fe40006784270 */
[C---:B------:R-:W-:Y:S02]  /*38d0*/  ISETP.GT.AND P2, PT, R4.reuse, 0x31, !P2 ;  /* 0x000000310400780c */ /* 0x040fe40005744270 */
[----:B------:R-:W-:Y:S02]  /*38e0*/  ISETP.GT.AND P5, PT, R4, 0x78, !P5 ;  /* 0x000000780400780c */ /* 0x000fe40006fa4270 */
[C---:B------:R-:W-:Y:S02]  /*38f0*/  ISETP.LT.OR P2, PT, R0.reuse, 0x32, P2 ;  /* 0x000000320000780c */ /* 0x040fe40001741670 */
[----:B------:R-:W-:-:S02]  /*3900*/  ISETP.LT.OR P3, PT, R0, 0x71, P3 ;  /* 0x000000710000780c */ /* 0x000fc40001f61670 */
[----:B------:R-:W-:Y:S02]  /*3910*/  FSEL R51, R51, -INF , !P2 ;  /* 0xff80000033337808 */ /* 0x000fe40005000000 */
[----:B------:R-:W-:Y:S02]  /*3920*/  LOP3.LUT P2, RZ, R10, 0x10000, RZ, 0xc0, !PT ;  /* 0x000100000aff7812 */ /* 0x000fe4000784c0ff */
[----:B------:R-:W-:Y:S02]  /*3930*/  ISETP.LT.OR P4, PT, R0, 0x72, P4 ;  /* 0x000000720000780c */ /* 0x000fe40002781670 */
[----:B------:R-:W-:Y:S02]  /*3940*/  ISETP.GT.AND P2, PT, R4, 0x38, !P2 ;  /* 0x000000380400780c */ /* 0x000fe40005744270 */
[----:B------:R-:W-:Y:S02]  /*3950*/  FSEL R82, R82, -INF , !P3 ;  /* 0xff80000052527808 */ /* 0x000fe40005800000 */
[----:B------:R-:W-:-:S02]  /*3960*/  ISETP.LT.OR P2, PT, R0, 0x39, P2 ;  /* 0x000000390000780c */ /* 0x000fc40001741670 */
[----:B0-----:R-:W-:Y:S02]  /*3970*/  FMNMX.FTZ R7, R5, R2, !PT ;  /* 0x0000000205077209 */ /* 0x001fe40007810000 */
[----:B------:R-:W-:Y:S02]  /*3980*/  FSEL R54, R54, -INF , !P2 ;  /* 0xff80000036367808 */ /* 0x000fe40005000000 */
[----:B------:R-:W-:Y:S01]  /*3990*/  ISETP.GT.AND P2, PT, R4, 0x39, !P6 ;  /* 0x000000390400780c */ /* 0x000fe20007744270 */
[----:B------:R-:W0:Y:S01]  /*39a0*/  SHFL.BFLY PT, R2, R7, 0x1, 0x1f ;  /* 0x0c201f0007027f89 */ /* 0x000e2200000e0000 */
[----:B------:R-:W-:Y:S02]  /*39b0*/  LOP3.LUT P6, RZ, R10, 0x10, RZ, 0xc0, !PT ;  /* 0x000000100aff7812 */ /* 0x000fe400078cc0ff */
[C---:B------:R-:W-:Y:S02]  /*39c0*/  ISETP.LT.OR P2, PT, R0.reuse, 0x3a, P2 ;  /* 0x0000003a0000780c */ /* 0x040fe40001741670 */
[----:B------:R-:W-:-:S02]  /*39d0*/  ISETP.LT.OR P5, PT, R0, 0x79, P5 ;  /* 0x000000790000780c */ /* 0x000fc40002fa1670 */
[----:B------:R-:W-:Y:S02]  /*39e0*/  FSEL R55, R55, -INF , !P2 ;  /* 0xff80000037377808 */ /* 0x000fe40005000000 */
        /* <DEDUP_REMOVED lines=62> */
[--C-:B------:R-:W-:Y:S01]  /*3dd0*/  FFMA.FTZ R150, R28, UR21, -R6.reuse ;  /* 0x000000151c967c23 */ /* 0x100fe20008010806 */
[----:B------:R-:W-:Y:S01]  /*3de0*/  ISETP.GT.AND P2, PT, R4, 0x69, !P2 ;  /* 0x000000690400780c */ /* 0x000fe20005744270 */
[----:B------:R-:W-:Y:S01]  /*3df0*/  MUFU.EX2 R148, R148 ;  /* 0x0000009400947308 */ /* 0x000fe20000000800 */
[----:B------:R-:W-:Y:S01]  /*3e00*/  FMNMX.FTZ R8, R30, R7, !PT ;  /* 0x000000071e087209 */ /* 0x000fe20007810000 */
[--C-:B------:R-:W-:Y:S01]  /*3e10*/  FFMA.FTZ R144, R32, UR21, -R6.reuse ;  /* 0x0000001520907c23 */ /* 0x100fe20008010806 */
[----:B------:R-:W-:Y:S01]  /*3e20*/  ISETP.LT.OR P2, PT, R0, 0x6a, P2 ;  /* 0x0000006a0000780c */ /* 0x000fe20001741670 */
[--C-:B------:R-:W-:Y:S01]  /*3e30*/  FFMA.FTZ R33, R33, UR21, -R6.reuse ;  /* 0x0000001521217c23 */ /* 0x100fe20008010806 */
[----:B------:R-:W-:Y:S01]  /*3e40*/  FMNMX.FTZ R7, R31, R8, !PT ;  /* 0x000000081f077209 */ /* 0x000fe20007810000 */
[--C-:B------:R-:W-:Y:S01]  /*3e50*/  FFMA.FTZ R146, R36, UR21, -R6.reuse ;  /* 0x0000001524927c23 */ /* 0x100fe20008010806 */
[----:B------:R-:W-:Y:S01]  /*3e60*/  FSEL R79, R79, -INF , !P2 ;  /* 0xff8000004f4f7808 */ /* 0x000fe20005000000 */
[----:B------:R-:W0:Y:S01]  /*3e70*/  MUFU.EX2 R3, R3 ;  /* 0x0000000300037308 */ /* 0x000e220000000800 */
[----:B------:R-:W-:Y:S01]  /*3e80*/  FMNMX.FTZ R8, R34, R7, !PT ;  /* 0x0000000722087209 */ /* 0x000fe20007810000 */
[--C-:B------:R-:W-:Y:S01]  /*3e90*/  FFMA.FTZ R37, R37, UR21, -R6.reuse ;  /* 0x0000001525257c23 */ /* 0x100fe20008010806 */
[----:B------:R-:W-:Y:S01]  /*3ea0*/  ISETP.LT.OR P6, PT, R0, 0x7a, P6 ;  /* 0x0000007a0000780c */ /* 0x000fe200037c1670 */
[--C-:B------:R-:W-:Y:S01]  /*3eb0*/  FFMA.FTZ R140, R40, UR21, -R6.reuse ;  /* 0x00000015288c7c23 */ /* 0x100fe20008010806 */
[----:B------:R-:W-:Y:S01]  /*3ec0*/  FMNMX.FTZ R9, R35, R8, !PT ;  /* 0x0000000823097209 */ /* 0x000fe20007810000 */
[--C-:B------:R-:W-:Y:S01]  /*3ed0*/  FFMA.FTZ R45, R45, UR21, -R6.reuse ;  /* 0x000000152d2d7c23 */ /* 0x100fe20008010806 */
[----:B------:R-:W-:Y:S01]  /*3ee0*/  FSEL R87, R87, -INF , !P6 ;  /* 0xff80000057577808 */ /* 0x000fe20007000000 */
        /* <DEDUP_REMOVED lines=18> */
[--C-:B------:R-:W-:Y:S01]  /*4010*/  FFMA.FTZ R126, R76, UR21, -R6.reuse ;  /* 0x000000154c7e7c23 */ /* 0x100fe20008010806 */
[--C-:B------:R-:W-:Y:S01]  /*4020*/  FFMA.FTZ R120, R80, UR21, -R6.reuse ;  /* 0x0000001550787c23 */ /* 0x100fe20008010806 */
[----:B------:R-:W-:Y:S01]  /*4030*/  FFMA.FTZ R122, R84, UR21, -R6 ;  /* 0x00000015547a7c23 */ /* 0x000fe20008010806 */
[----:B------:R-:W-:-:S03]  /*4040*/  FMNMX.FTZ R11, R47, R8, !PT ;  /* 0x000000082f0b7209 */ /* 0x000fc60007810000 */
[----:B------:R4:W5:Y:S01]  /*4050*/  MUFU.EX2 R7, R33 ;  /* 0x0000002100077308 */ /* 0x0009620000000800 */
[----:B------:R-:W-:-:S04]  /*4060*/  FMNMX.FTZ R8, R50, R11, !PT ;  /* 0x0000000b32087209 */ /* 0x000fc80007810000 */
[----:B------:R-:W-:-:S03]  /*4070*/  FMNMX.FTZ R13, R51, R8, !PT ;  /* 0x00000008330d7209 */ /* 0x000fc60007810000 */
[----:B------:R-:W-:Y:S01]  /*4080*/  MUFU.EX2 R11, R41 ;  /* 0x00000029000b7308 */ /* 0x000fe20000000800 */
[----:B------:R-:W-:Y:S01]  /*4090*/  FMNMX.FTZ R8, R54, R13, !PT ;  /* 0x0000000d36087209 */ /* 0x000fe20007810000 */
[----:B----4-:R-:W-:-:S03]  /*40a0*/  FFMA.FTZ R33, R65, UR21, -R6 ;  /* 0x0000001541217c23 */ /* 0x010fc60008010806 */
[----:B------:R-:W-:-:S03]  /*40b0*/  FMNMX.FTZ R13, R55, R8, !PT ;  /* 0x00000008370d7209 */ /* 0x000fc60007810000 */
[----:B------:R-:W4:Y:S01]  /*40c0*/  MUFU.EX2 R146, R146 ;  /* 0x0000009200927308 */ /* 0x000f220000000800 */
[----:B------:R-:W-:-:S04]  /*40d0*/  FMNMX.FTZ R8, R58, R13, !PT ;  /* 0x0000000d3a087209 */ /* 0x000fc80007810000 */
[----:B------:R-:W-:-:S03]  /*40e0*/  FMNMX.FTZ R15, R59, R8, !PT ;  /* 0x000000083b0f7209 */ /* 0x000fc60007810000 */
[----:B------:R0:W4:Y:S01]  /*40f0*/  MUFU.EX2 R9, R37 ;  /* 0x0000002500097308 */ /* 0x0001220000000800 */
[----:B------:R-:W-:-:S04]  /*4100*/  FMNMX.FTZ R8, R62, R15, !PT ;  /* 0x0000000f3e087209 */ /* 0x000fc80007810000 */
[----:B------:R-:W-:-:S03]  /*4110*/  FMNMX.FTZ R15, R63, R8, !PT ;  /* 0x000000083f0f7209 */ /* 0x000fc60007810000 */
[----:B------:R-:W4:Y:S01]  /*4120*/  MUFU.EX2 R140, R140 ;  /* 0x0000008c008c7308 */ /* 0x000f220000000800 */
[----:B------:R-:W-:Y:S01]  /*4130*/  FMNMX.FTZ R8, R66, R15, !PT ;  /* 0x0000000f42087209 */ /* 0x000fe20007810000 */
[----:B0-----:R-:W-:-:S03]  /*4140*/  FFMA.FTZ R37, R69, UR21, -R6 ;  /* 0x0000001545257c23 */ /* 0x001fc60008010806 */
[----:B------:R-:W-:-:S03]  /*4150*/  FMNMX.FTZ R21, R67, R8, !PT ;  /* 0x0000000843157209 */ /* 0x000fc60007810000 */
[----:B------:R0:W-:Y:S01]  /*4160*/  MUFU.EX2 R13, R45 ;  /* 0x0000002d000d7308 */ /* 0x0001e20000000800 */
[----:B------:R-:W-:-:S04]  /*4170*/  FMNMX.FTZ R8, R70, R21, !PT ;  /* 0x0000001546087209 */ /* 0x000fc80007810000 */
[----:B------:R-:W-:-:S03]  /*4180*/  FMNMX.FTZ R21, R71, R8, !PT ;  /* 0x0000000847157209 */ /* 0x000fc60007810000 */
[----:B------:R1:W-:Y:S01]  /*4190*/  MUFU.EX2 R15, R49 ;  /* 0x00000031000f7308 */ /* 0x0003e20000000800 */
[----:B------:R-:W-:Y:S01]  /*41a0*/  FMNMX.FTZ R8, R74, R21, !PT ;  /* 0x000000154a087209 */ /* 0x000fe20007810000 */
[----:B0-----:R-:W-:-:S03]  /*41b0*/  FFMA.FTZ R45, R77, UR21, -R6 ;  /* 0x000000154d2d7c23 */ /* 0x001fc60008010806 */
[----:B------:R-:W-:-:S03]  /*41c0*/  FMNMX.FTZ R25, R75, R8, !PT ;  /* 0x000000084b197209 */ /* 0x000fc60007810000 */
[----:B------:R0:W-:Y:S01]  /*41d0*/  MUFU.EX2 R21, R53 ;  /* 0x0000003500157308 */ /* 0x0001e20000000800 */
[----:B------:R-:W-:Y:S01]  /*41e0*/  FMNMX.FTZ R4, R78, R25, !PT ;  /* 0x000000194e047209 */ /* 0x000fe20007810000 */
[----:B-1----:R-:W-:-:S03]  /*41f0*/  FFMA.FTZ R49, R81, UR21, -R6 ;  /* 0x0000001551317c23 */ /* 0x002fc60008010806 */
        /* <DEDUP_REMOVED lines=8> */
[----:B------:R-:W-:Y:S02]  /*4280*/  MUFU.EX2 R138, R138 ;  /* 0x0000008a008a7308 */ /* 0x000fe40000000800 */
[----:B------:R-:W1:Y:S06]  /*4290*/  SHFL.BFLY PT, R41, R0, 0x2, 0x1f ;  /* 0x0c401f0000297f89 */ /* 0x000e6c00000e0000 */
[----:B------:R-:W-:Y:S08]  /*42a0*/  MUFU.EX2 R132, R132 ;  /* 0x0000008400847308 */ /* 0x000ff00000000800 */
[----:B------:R-:W-:Y:S08]  /*42b0*/  MUFU.EX2 R25, R57 ;  /* 0x0000003900197308 */ /* 0x000ff00000000800 */
[----:B------:R-:W-:Y:S01]  /*42c0*/  MUFU.EX2 R134, R134 ;  /* 0x0000008600867308 */ /* 0x000fe20000000800 */
[----:B-1----:R-:W-:Y:S01]  /*42d0*/  FMNMX.FTZ R4, R0, R41, !PT ;  /* 0x0000002900047209 */ /* 0x002fe20007810000 */
[----:B------:R-:W-:-:S04]  /*42e0*/  FFMA.FTZ R41, R73, UR21, -R6 ;  /* 0x0000001549297c23 */ /* 0x000fc80008010806 */
[----:B0-----:R-:W0:Y:S02]  /*42f0*/  SHFL.BFLY PT, R53, R4, 0x1, 0x1f ;  /* 0x0c201f0004357f89 */ /* 0x001e2400000e0000 */
        /* <DEDUP_REMOVED lines=9> */
[----:B------:R-:W-:Y:S01]  /*4390*/  MUFU.EX2 R37, R37 ;  /* 0x0000002500257308 */ /* 0x000fe20000000800 */
[----:B------:R-:W-:-:S03]  /*43a0*/  PLOP3.LUT P2, PT, PT, PT, UP1, 0x40, 0x0 ;  /* 0x000000000000781c */ /* 0x000fc60003f4e818 */
[--C-:B------:R-:W-:Y:S01]  /*43b0*/  FFMA.FTZ R4, R27, UR21, -R24.reuse ;  /* 0x000000151b047c23 */ /* 0x100fe20008010818 */
[----:B------:R-:W-:Y:S01]  /*43c0*/  FADD.FTZ R27, R148, R3 ;  /* 0x00000003941b7221 */ /* 0x000fe20000010000 */
[--C-:B------:R-:W-:Y:S01]  /*43d0*/  FFMA.FTZ R149, R26, UR21, -R24.reuse ;  /* 0x000000151a957c23 */ /* 0x100fe20008010818 */
[--C-:B------:R-:W-:Y:S01]  /*43e0*/  FFMA.FTZ R151, R30, UR21, -R24.reuse ;  /* 0x000000151e977c23 */ /* 0x100fe20008010818 */
[--C-:B------:R-:W-:Y:S01]  /*43f0*/  FFMA.FTZ R6, R31, UR21, -R24.reuse ;  /* 0x000000151f067c23 */ /* 0x100fe20008010818 */
[----:B------:R-:W-:Y:S01]  /*4400*/  FADD.FTZ R26, R150, R27 ;  /* 0x0000001b961a7221 */ /* 0x000fe20000010000 */
[----:B------:R-:W-:Y:S01]  /*4410*/  MUFU.EX2 R4, R4 ;  /* 0x0000000400047308 */ /* 0x000fe20000000800 */
[--C-:B------:R-:W-:Y:S01]  /*4420*/  FFMA.FTZ R145, R34, UR21, -R24.reuse ;  /* 0x0000001522917c23 */ /* 0x100fe20008010818 */
[----:B------:R-:W-:Y:S01]  /*4430*/  FFMA.FTZ R8, R35, UR21, -R24 ;  /* 0x0000001523087c23 */ /* 0x000fe20008010818 */
[----:B--2---:R-:W-:Y:S01]  /*4440*/  FADD.FTZ R27, R5, R26 ;  /* 0x0000001a051b7221 */ /* 0x004fe20000010000 */
[--C-:B------:R-:W-:Y:S01]  /*4450*/  FFMA.FTZ R147, R38, UR21, -R24.reuse ;  /* 0x0000001526937c23 */ /* 0x100fe20008010818 */
[--C-:B------:R-:W-:Y:S01]  /*4460*/  FFMA.FTZ R10, R39, UR21, -R24.reuse ;  /* 0x00000015270a7c23 */ /* 0x100fe20008010818 */
[--C-:B------:R-:W-:Y:S01]  /*4470*/  FFMA.FTZ R141, R42, UR21, -R24.reuse ;  /* 0x000000152a8d7c23 */ /* 0x100fe20008010818 */
[----:B---3--:R-:W-:Y:S01]  /*4480*/  FADD.FTZ R28, R144, R27 ;  /* 0x0000001b901c7221 */ /* 0x008fe20000010000 */
[----:B------:R-:W0:Y:S01]  /*4490*/  MUFU.EX2 R149, R149 ;  /* 0x0000009500957308 */ /* 0x000e220000000800 */
[--C-:B------:R-:W-:Y:S01]  /*44a0*/  FFMA.FTZ R12, R43, UR21, -R24.reuse ;  /* 0x000000152b0c7c23 */ /* 0x100fe20008010818 */
[----:B------:R-:W-:Y:S01]  /*44b0*/  FFMA.FTZ R143, R46, UR21, -R24 ;  /* 0x000000152e8f7c23 */ /* 0x000fe20008010818 */
[----:B-----5:R-:W-:Y:S01]  /*44c0*/  FADD.FTZ R27, R7, R28 ;  /* 0x0000001c071b7221 */ /* 0x020fe20000010000 */
[--C-:B------:R-:W-:Y:S01]  /*44d0*/  FFMA.FTZ R14, R47, UR21, -R24.reuse ;  /* 0x000000152f0e7c23 */ /* 0x100fe20008010818 */
[--C-:B------:R-:W-:Y:S01]  /*44e0*/  FFMA.FTZ R137, R50, UR21, -R24.reuse ;  /* 0x0000001532897c23 */ /* 0x100fe20008010818 */
[--C-:B------:R-:W-:Y:S01]  /*44f0*/  FFMA.FTZ R20, R51, UR21, -R24.reuse ;  /* 0x0000001533147c23 */ /* 0x100fe20008010818 */
[----:B----4-:R-:W-:Y:S01]  /*4500*/  FADD.FTZ R28, R146, R27 ;  /* 0x0000001b921c7221 */ /* 0x010fe20000010000 */
[----:B------:R-:W1:Y:S01]  /*4510*/  MUFU.EX2 R151, R151 ;  /* 0x0000009700977308 */ /* 0x000e620000000800 */
[--C-:B------:R-:W-:Y:S01]  /*4520*/  FFMA.FTZ R139, R54, UR21, -R24.reuse ;  /* 0x00000015368b7c23 */ /* 0x100fe20008010818 */
[----:B------:R-:W-:Y:S01]  /*4530*/  FFMA.FTZ R26, R55, UR21, -R24 ;  /* 0x00000015371a7c23 */ /* 0x000fe20008010818 */
[----:B------:R-:W-:Y:S01]  /*4540*/  FADD.FTZ R27, R9, R28 ;  /* 0x0000001c091b7221 */ /* 0x000fe20000010000 */
[--C-:B------:R-:W-:Y:S01]  /*4550*/  FFMA.FTZ R133, R58, UR21, -R24.reuse ;  /* 0x000000153a857c23 */ /* 0x100fe20008010818 */
[----:B------:R-:W-:Y:S01]  /*4560*/  FFMA.FTZ R28, R59, UR21, -R24 ;  /* 0x000000153b1c7c23 */ /* 0x000fe20008010818 */
[----:B------:R-:W-:Y:S01]  /*4570*/  F2FP.BF16.F32.PACK_AB R148, R3, R148 ;  /* 0x000000940394723e */ /* 0x000fe200000010ff */
[----:B------:R-:W-:Y:S01]  /*4580*/  FADD.FTZ R30, R140, R27 ;  /* 0x0000001b8c1e7221 */ /* 0x000fe20000010000 */
[----:B------:R-:W2:Y:S01]  /*4590*/  MUFU.EX2 R6, R6 ;  /* 0x0000000600067308 */ /* 0x000ea20000000800 */
[----:B0-----:R-:W-:Y:S01]  /*45a0*/  FADD.FTZ R32, R149, R4 ;  /* 0x0000000495207221 */ /* 0x001fe20000010000 */
[----:B------:R-:W-:Y:S01]  /*45b0*/  FFMA.FTZ R135, R62, UR21, -R24 ;  /* 0x000000153e877c23 */ /* 0x000fe20008010818 */
[----:B------:R-:W-:Y:S01]  /*45c0*/  FADD.FTZ R27, R11, R30 ;  /* 0x0000001e0b1b7221 */ /* 0x000fe20000010000 */
[--C-:B------:R-:W-:Y:S01]  /*45d0*/  FFMA.FTZ R129, R66, UR21, -R24.reuse ;  /* 0x0000001542817c23 */ /* 0x100fe20008010818 */
[--C-:B------:R-:W-:Y:S01]  /*45e0*/  FFMA.FTZ R131, R70, UR21, -R24.reuse ;  /* 0x0000001546837c23 */ /* 0x100fe20008010818 */
[----:B------:R-:W-:Y:S01]  /*45f0*/  FFMA.FTZ R74, R74, UR21, -R24 ;  /* 0x000000154a4a7c23 */ /* 0x000fe20008010818 */
[----:B------:R-:W-:Y:S01]  /*4600*/  FADD.FTZ R30, R142, R27 ;  /* 0x0000001b8e1e7221 */ /* 0x000fe20000010000 */
[----:B------:R-:W0:Y:S01]  /*4610*/  MUFU.EX2 R145, R145 ;  /* 0x0000009100917308 */ /* 0x000e220000000800 */
[----:B-1----:R-:W-:Y:S01]  /*4620*/  FADD.FTZ R27, R151, R32 ;  /* 0x00000020971b7221 */ /* 0x002fe20000010000 */
[----:B------:R-:W-:Y:S01]  /*4630*/  FFMA.FTZ R75, R75, UR21, -R24 ;  /* 0x000000154b4b7c23 */ /* 0x000fe20008010818 */
[----:B------:R-:W-:Y:S01]  /*4640*/  FADD.FTZ R31, R13, R30 ;  /* 0x0000001e0d1f7221 */ /* 0x000fe20000010000 */
[--C-:B------:R-:W-:Y:S01]  /*4650*/  FFMA.FTZ R30, R63, UR21, -R24.reuse ;  /* 0x000000153f1e7c23 */ /* 0x100fe20008010818 */
[--C-:B------:R-:W-:Y:S01]  /*4660*/  FFMA.FTZ R78, R78, UR21, -R24.reuse ;  /* 0x000000154e4e7c23 */ /* 0x100fe20008010818 */
[--C-:B------:R-:W-:Y:S01]  /*4670*/  FFMA.FTZ R79, R79, UR21, -R24.reuse ;  /* 0x000000154f4f7c23 */ /* 0x100fe20008010818 */
[----:B------:R-:W-:Y:S01]  /*4680*/  FADD.FTZ R34, R136, R31 ;  /* 0x0000001f88227221 */ /* 0x000fe20000010000 */
[----:B------:R-:W1:Y:S01]  /*4690*/  MUFU.EX2 R8, R8 ;  /* 0x0000000800087308 */ /* 0x000e620000000800 */
[----:B--2---:R-:W-:Y:S01]  /*46a0*/  FADD.FTZ R32, R6, R27 ;  /* 0x0000001b06207221 */ /* 0x004fe20000010000 */
[----:B------:R-:W-:Y:S01]  /*46b0*/  FFMA.FTZ R82, R82, UR21, -R24 ;  /* 0x0000001552527c23 */ /* 0x000fe20008010818 */
[----:B------:R-:W-:Y:S01]  /*46c0*/  FADD.FTZ R31, R15, R34 ;  /* 0x000000220f1f7221 */ /* 0x000fe20000010000 */
[----:B------:R-:W-:Y:S01]  /*46d0*/  F2FP.BF16.F32.PACK_AB R150, R5, R150 ;  /* 0x000000960596723e */ /* 0x000fe200000010ff */
        /* <DEDUP_REMOVED lines=13> */
[----:B------:R-:W-:Y:S01]  /*47b0*/  F2FP.BF16.F32.PACK_AB R144, R7, R144 ;  /* 0x000000900790723e */ /* 0x000fe200000010ff */
[----:B------:R-:W-:Y:S01]  /*47c0*/  FADD.FTZ R31, R25, R38 ;  /* 0x00000026191f7221 */ /* 0x000fe20000010000 */
[----:B------:R-:W-:-:S02]  /*47d0*/  F2FP.BF16.F32.PACK_AB R146, R9, R146 ;  /* 0x000000920992723e */ /* 0x000fc400000010ff */
[----:B------:R-:W-:Y:S01]  /*47e0*/  F2FP.BF16.F32.PACK_AB R140, R11, R140 ;  /* 0x0000008c0b8c723e */ /* 0x000fe200000010ff */
[----:B------:R-:W-:Y:S01]  /*47f0*/  FADD.FTZ R38, R134, R31 ;  /* 0x0000001f86267221 */ /* 0x000fe20000010000 */
[----:B------:R-:W1:Y:S01]  /*4800*/  MUFU.EX2 R141, R141 ;  /* 0x0000008d008d7308 */ /* 0x000e620000000800 */
[----:B--2---:R-:W-:Y:S01]  /*4810*/  FADD.FTZ R27, R147, R36 ;  /* 0x00000024931b7221 */ /* 0x004fe20000010000 */
[----:B------:R-:W-:Y:S01]  /*4820*/  F2FP.BF16.F32.PACK_AB R142, R13, R142 ;  /* 0x0000008e0d8e723e */ /* 0x000fe200000010ff */
[----:B------:R-:W-:Y:S01]  /*4830*/  FADD.FTZ R31, R29, R38 ;  /* 0x000000261d1f7221 */ /* 0x000fe20000010000 */
[----:B------:R-:W-:Y:S02]  /*4840*/  F2FP.BF16.F32.PACK_AB R136, R15, R136 ;  /* 0x000000880f88723e */ /* 0x000fe400000010ff */
[----:B------:R-:W-:Y:S01]  /*4850*/  F2FP.BF16.F32.PACK_AB R138, R21, R138 ;  /* 0x0000008a158a723e */ /* 0x000fe200000010ff */
[----:B------:R-:W-:Y:S01]  /*4860*/  FADD.FTZ R38, R128, R31 ;  /* 0x0000001f80267221 */ /* 0x000fe20000010000 */
[----:B------:R-:W2:Y:S01]  /*4870*/  MUFU.EX2 R12, R12 ;  /* 0x0000000c000c7308 */ /* 0x000ea20000000800 */
[----:B0-----:R-:W-:Y:S01]  /*4880*/  FADD.FTZ R36, R10, R27 ;  /* 0x0000001b0a247221 */ /* 0x001fe20000010000 */
[----:B------:R-:W-:-:S02]  /*4890*/  F2FP.BF16.F32.PACK_AB R132, R25, R132 ;  /* 0x000000841984723e */ /* 0x000fc400000010ff */
[----:B------:R-:W-:Y:S02]  /*48a0*/  F2FP.BF16.F32.PACK_AB R134, R29, R134 ;  /* 0x000000861d86723e */ /* 0x000fe400000010ff */
[----:B------:R-:W-:Y:S02]  /*48b0*/  F2FP.BF16.F32.PACK_AB R128, R33, R128 ;  /* 0x000000802180723e */ /* 0x000fe400000010ff */
[----:B------:R-:W0:Y:S01]  /*48c0*/  MUFU.EX2 R143, R143 ;  /* 0x0000008f008f7308 */ /* 0x000e220000000800 */
[----:B-1----:R-:W-:Y:S01]  /*48d0*/  FADD.FTZ R27, R141, R36 ;  /* 0x000000248d1b7221 */ /* 0x002fe20000010000 */
[----:B------:R-:W-:Y:S02]  /*48e0*/  F2FP.BF16.F32.PACK_AB R151, R6, R151 ;  /* 0x000000970697723e */ /* 0x000fe400000010ff */
[----:B------:R-:W-:Y:S02]  /*48f0*/  F2FP.BF16.F32.PACK_AB R145, R8, R145 ;  /* 0x000000910891723e */ /* 0x000fe400000010ff */
[----:B------:R-:W-:-:S02]  /*4900*/  F2FP.BF16.F32.PACK_AB R147, R10, R147 ;  /* 0x000000930a93723e */ /* 0x000fc400000010ff */
        /* <DEDUP_REMOVED lines=9> */
[----:B------:R-:W-:Y:S01]  /*49a0*/  FADD.FTZ R38, R130, R27 ;  /* 0x0000001b82267221 */ /* 0x000fe20000010000 */
[----:B------:R-:W-:Y:S01]  /*49b0*/  F2FP.BF16.F32.PACK_AB R130, R37, R130 ;  /* 0x000000822582723e */ /* 0x000fe200000010ff */
        /* <DEDUP_REMOVED lines=81> */
.L_x_13199:
[----:B------:R-:W-:-:S11]  /*4ed0*/  UISETP.NE.AND UP2, UPT, UR7, 0x1, UPT ;  /* 0x000000010700788c */ /* 0x000fd6000bf45270 */
[----:B------:R-:W-:Y:S02]  /*4ee0*/  @UP2 ULDC.64 UR18, c[0x0][0x9e8] ;  /* 0x00027a0000122ab9 */ /* 0x000fe40000000a00 */
[----:B------:R-:W-:-:S04]  /*4ef0*/  UIMAD.WIDE.U32 UR10, UR14, UR18, URZ ;  /* 0x000000120e0a72a5 */ /* 0x000fc8000f8e003f */
[----:B------:R-:W-:-:S12]  /*4f00*/  @UP2 USHF.R.U32.HI UR14, URZ, UR19, UR11 ;  /* 0x000000133f0e2299 */ /* 0x000fd8000801160b */
.L_x_13200:
[----:B------:R-:W-:-:S04]  /*4f10*/  UIMAD UR7, UR14, UR7, UR7 ;  /* 0x000000070e0772a4 */ /* 0x000fc8000f8e0207 */
[----:B------:R-:W-:-:S04]  /*4f20*/  UISETP.LT.AND UP2, UPT, UR6, UR7, UPT ;  /* 0x000000070600728c */ /* 0x000fc8000bf41270 */
[----:B------:R-:W-:-:S12]  /*4f30*/  USEL UR6, UR6, UR7, UP2 ;  /* 0x0000000706067287 */ /* 0x000fd80009000000 */
.L_x_13198:
        /* <DEDUP_REMOVED lines=21> */
[----:B------:R-:W-:-:S13]  /*5090*/  ISETP.GE.AND P2, PT, R3, UR27, PT ;  /* 0x0000001b03007c0c */ /* 0x000fda000bf46270 */
[----:B------:R-:W-:Y:S05]  /*50a0*/  @!P2 BRA `(.L_x_13201) ;  /* 0x0000002c007ca947 */ /* 0x000fea0003800000 */
[----:B------:R-:W-:Y:S01]  /*50b0*/  IMAD.MOV.U32 R119, RZ, RZ, RZ ;  /* 0x000000ffff777224 */ /* 0x000fe200078e00ff */
[----:B------:R-:W-:Y:S01]  /*50c0*/  ULDC UR22, c[0x0][0x9e4] ;  /* 0x0002790000167ab9 */ /* 0x000fe20000000800 */
[----:B------:R-:W-:Y:S01]  /*50d0*/  ULDC UR23, c[0x0][0x9dc] ;  /* 0x0002770000177ab9 */ /* 0x000fe20000000800 */
[----:B------:R-:W-:Y:S01]  /*50e0*/  ULDC UR21, c[0x0][0x988] ;  /* 0x0002620000157ab9 */ /* 0x000fe20000000800 */
[----:B------:R-:W-:-:S05]  /*50f0*/  ULDC UR24, c[0x0][0x9e0] ;  /* 0x0002780000187ab9 */ /* 0x000fca0000000800 */
.L_x_13218:
        /* <DEDUP_REMOVED lines=9> */
.L_x_13203:
[----:B------:R-:W-:Y:S01]  /*5190*/  ULEA UR6, UR26, UR45, 0x3 ;  /* 0x0000002d1a067291 */ /* 0x000fe2000f8e183f */
[----:B------:R-:W-:-:S05]  /*51a0*/  IMAD.U32 R6, RZ, RZ, UR25 ;  /* 0x00000019ff067e24 */ /* 0x000fca000f8e00ff */
[----:B------:R-:W-:-:S04]  /*51b0*/  SHF.L.U32 R6, R6, 0x1f, RZ ;  /* 0x0000001f06067819 */ /* 0x000fc800000006ff */
[----:B------:R0:W1:Y:S01]  /*51c0*/  SYNCS.PHASECHK.TRANS64.TRYWAIT P2, [UR6+0x16830], R6 ;  /* 0x01683006ff0075a7 */ /* 0x0000620008040146 */
[----:B------:R-:W-:Y:S05]  /*51d0*/  @!P0 BRA `(.L_x_13204) ;  /* 0x0000000000048947 */ /* 0x000fea0003800000 */
[----:B------:R-:W-:Y:S01]  /*51e0*/  BPT.TRAP 0x1 ;  /* 0x000000040000795c */ /* 0x000fe20000300000 */
.L_x_13204:
[----:B-1----:R-:W-:Y:S05]  /*51f0*/  @P2 BRA `(.L_x_13202) ;  /* 0x0000000000082947 */ /* 0x002fea0003800000 */
[----:B------:R-:W1:Y:S02]  /*5200*/  SYNCS.PHASECHK.TRANS64.TRYWAIT P2, [UR6+0x16830], R6 ;  /* 0x01683006ff0075a7 */ /* 0x000e640008040146 */
[----:B-1----:R-:W-:Y:S05]  /*5210*/  @!P2 BRA `(.L_x_13205) ;  /* 0x0000010c0004a947 */ /* 0x002fea0003800000 */
.L_x_13202:
        /* <DEDUP_REMOVED lines=27> */
.L_x_13207:
[----:B------:R-:W-:Y:S01]  /*53d0*/  ULEA UR6, UR47, UR45, 0x3 ;  /* 0x0000002d2f067291 */ /* 0x000fe2000f8e183f */
[----:B------:R-:W-:-:S05]  /*53e0*/  IMAD.U32 R6, RZ, RZ, UR50 ;  /* 0x00000032ff067e24 */ /* 0x000fca000f8e00ff */
[----:B------:R-:W-:-:S04]  /*53f0*/  SHF.L.U32 R6, R6, 0x1f, RZ ;  /* 0x0000001f06067819 */ /* 0x000fc800000006ff */
[----:B------:R0:W1:Y:S01]  /*5400*/  SYNCS.PHASECHK.TRANS64.TRYWAIT P2, [UR6+0x16850], R6 ;  /* 0x01685006ff0075a7 */ /* 0x0000620008040146 */
[----:B------:R-:W-:Y:S05]  /*5410*/  @!P0 BRA `(.L_x_13208) ;  /* 0x0000000000048947 */ /* 0x000fea0003800000 */
[----:B------:R-:W-:Y:S01]  /*5420*/  BPT.TRAP 0x1 ;  /* 0x000000040000795c */ /* 0x000fe20000300000 */
.L_x_13208:
[----:B-1----:R-:W-:Y:S05]  /*5430*/  @P2 BRA `(.L_x_13206) ;  /* 0x0000000000082947 */ /* 0x002fea0003800000 */
[----:B------:R-:W1:Y:S02]  /*5440*/  SYNCS.PHASECHK.TRANS64.TRYWAIT P2, [UR6+0x16850], R6 ;  /* 0x01685006ff0075a7 */ /* 0x000e640008040146 */
[----:B-1----:R-:W-:Y:S05]  /*5450*/  @!P2 BRA `(.L_x_13209) ;  /* 0x00000108008ca947 */ /* 0x002fea0003800000 */
.L_x_13206:
        /* <DEDUP_REMOVED lines=9> */
[----:B-1----:R-:W-:-:S03]  /*54f0*/  IMAD.U32 R7, RZ, RZ, UR26 ;  /* 0x0000001aff077e24 */ /* 0x002fc6000f8e00ff */
[----:B------:R-:W-:Y:S02]  /*5500*/  ULEA UR10, UR47, UR6, 0xa ;  /* 0x000000062f0a7291 */ /* 0x000fe4000f8e503f */
[----:B------:R-:W-:-:S05]  /*5510*/  @!P1 LEA R7, R7, UR45, 0x3 ;  /* 0x0000002d07079c11 */ /* 0x000fca000f8e18ff */
[----:B------:R-:W-:Y:S01]  /*5520*/  UMOV UR6, UR10 ;  /* 0x0000000a00067c82 */ /* 0x000fe20008000000 */
[----:B------:R-:W-:Y:S01]  /*5530*/  @!P1 VIADD R7, R7, 0x16840 ;  /* 0x0001684007079836 */ /* 0x000fe20000000000 */
[----:B------:R-:W-:Y:S01]  /*5540*/  HGMMA.64x64x16.F32.BF16 R88, R148, gdesc[UR4].tnspB, R88, gsb0 ;  /* 0x40e0000494587df0 */ /* 0x000fe20008001858 */
[----:B------:R-:W-:Y:S01]  /*5550*/  UIADD3 UR6, UR10, 0x80, URZ ;  /* 0x000000800a067890 */ /* 0x000fe2000fffe03f */
[----:B------:R-:W-:Y:S02]  /*5560*/  UMOV UR7, 0x40000040 ;  /* 0x4000004000077882 */ /* 0x000fe40000000000 */
[----:B------:R-:W-:Y:S02]  /*5570*/  @!P1 PRMT R7, RZ, 0x654, R7 ;  /* 0x00000654ff079816 */ /* 0x000fe40000000007 */
[----:B--2---:R-:W-:Y:S01]  /*5580*/  SHF.R.U32.HI R8, RZ, 0x7, R9 ;  /* 0x00000007ff087819 */ /* 0x004fe20000011609 */
        /* <DEDUP_REMOVED lines=33> */
[----:B------:R-:W-:Y:S02]  /*57a0*/  @UP0 ULDC UR6, c[0x0][0x44c] ;  /* 0x0001130000060ab9 */ /* 0x000fe40000000800 */
[----:B0-----:R-:W-:Y:S01]  /*57b0*/  @P2 IMAD.HI.U32 R6, R14, UR6, RZ ;  /* 0x000000060e062c27 */ /* 0x001fe2000f8e00ff */
[----:B------:R-:W-:Y:S01]  /*57c0*/  @UP0 ULDC UR6, c[0x0][0x450] ;  /* 0x0001140000060ab9 */ /* 0x000fe20000000800 */
[----:B------:R-:W-:Y:S02]  /*57d0*/  ISETP.GE.U32.AND P2, PT, R9, 0x180, PT ;  /* 0x000001800900780c */ /* 0x000fe40003f46070 */
[----:B------:R-:W-:Y:S01]  /*57e0*/  IMAD.SHL.U32 R9, R3, 0x80, RZ ;  /* 0x0000008003097824 */ /* 0x000fe200078e00ff */
[----:B------:R-:W-:Y:S01]  /*57f0*/  @P3 SHF.R.U32.HI R14, RZ, UR6, R6 ;  /* 0x00000006ff0e3c19 */ /* 0x000fe20008011606 */
[----:B------:R-:W-:Y:S01]  /*5800*/  VIADD R6, R8, 0x9 ;  /* 0x0000000908067836 */ /* 0x000fe20000000000 */
[----:B------:R-:W-:Y:S01]  /*5810*/  ULOP3.LUT UR6, URZ, UR23, URZ, 0x33, !UPT ;  /* 0x000000173f067292 */ /* 0x000fe2000f8e333f */
[----:B------:R-:W-:-:S02]  /*5820*/  IMAD.U32 R8, RZ, RZ, UR46 ;  /* 0x0000002eff087e24 */ /* 0x000fc4000f8e00ff */
[----:B------:R-:W0:Y:S01]  /*5830*/  SHFL.IDX PT, R11, R14, RZ, 0x1c1f ;  /* 0x001c1fff0e0b7589 */ /* 0x000e2200000e0000 */
[----:B------:R-:W-:Y:S02]  /*5840*/  SEL R6, R6, 0x9, !P2 ;  /* 0x0000000906067807 */ /* 0x000fe40005000000 */
[----:B------:R-:W-:Y:S01]  /*5850*/  PLOP3.LUT P2, PT, PT, PT, UP1, 0x40, 0x0 ;  /* 0x000000000000781c */ /* 0x000fe20003f4e818 */
        /* <DEDUP_REMOVED lines=23> */
.L_x_13212:
[----:B------:R-:W-:-:S05]  /*59d0*/  IMAD.U32 R20, RZ, RZ, UR22 ;  /* 0x00000016ff147e24 */ /* 0x000fca000f8e00ff */
[----:B------:R-:W-:-:S13]  /*59e0*/  ISETP.NE.AND P2, PT, R20, 0x1, PT ;  /* 0x000000011400780c */ /* 0x000fda0003f45270 */
[----:B------:R-:W0:Y:S02]  /*59f0*/  @P2 LDC.64 R6, c[0x0][0x9e8] ;  /* 0x00027a00ff062b82 */ /* 0x000e240000000a00 */
[----:B0-----:R-:W-:-:S05]  /*5a00*/  @P2 IMAD.HI.U32 R6, R11, R6, RZ ;  /* 0x000000060b062227 */ /* 0x001fca00078e00ff */
[----:B------:R-:W-:-:S07]  /*5a10*/  @P2 SHF.R.U32.HI R11, RZ, R7, R6 ;  /* 0x00000007ff0b2219 */ /* 0x000fce0000011606 */
.L_x_13213:
[----:B------:R-:W-:Y:S05]  /*5a20*/  BSYNC B0 ;  /* 0x0000000000007941 */ /* 0x000fea0003800000 */
.L_x_13211:
[----:B------:R-:W-:-:S04]  /*5a30*/  IMAD R11, R11, R20, -R9 ;  /* 0x000000140b0b7224 */ /* 0x000fc800078e0a09 */
[----:B------:R-:W-:-:S05]  /*5a40*/  IMAD.IADD R11, R11, 0x1, -R16 ;  /* 0x000000010b0b7824 */ /* 0x000fca00078e0a10 */
[----:B------:R-:W-:Y:S02]  /*5a50*/  VIADDMNMX R10, R11, R20, R10, PT ;  /* 0x000000140b0a7246 */ /* 0x000fe4000380010a */
[----:B------:R-:W-:-:S07]  /*5a60*/  VIMNMX R8, R8, R11, !PT ;  /* 0x0000000b08087248 */ /* 0x000fce0007fe0100 */
.L_x_13210:
        /* <DEDUP_REMOVED lines=115> */
.L_x_13216:
[----:B------:R-:W-:-:S05]  /*61a0*/  IMAD.U32 R10, RZ, RZ, UR22 ;  /* 0x00000016ff0a7e24 */ /* 0x000fca000f8e00ff */
[----:B------:R-:W-:-:S13]  /*61b0*/  ISETP.NE.AND P3, PT, R10, 0x1, PT ;  /* 0x000000010a00780c */ /* 0x000fda0003f65270 */
[----:B------:R-:W0:Y:S02]  /*61c0*/  @P3 LDC.64 R6, c[0x0][0x9e8] ;  /* 0x00027a00ff063b82 */ /* 0x000e240000000a00 */
[----:B0-----:R-:W-:-:S05]  /*61d0*/  @P3 IMAD.HI.U32 R6, R8, R6, RZ ;  /* 0x0000000608063227 */ /* 0x001fca00078e00ff */
[----:B------:R-:W-:-:S07]  /*61e0*/  @P3 SHF.R.U32.HI R8, RZ, R7, R6 ;  /* 0x00000007ff083219 */ /* 0x000fce0000011606 */
.L_x_13217:
[----:B------:R-:W-:Y:S05]  /*61f0*/  BSYNC B0 ;  /* 0x0000000000007941 */ /* 0x000fea0003800000 */
.L_x_13215:
[----:B------:R-:W-:-:S04]  /*6200*/  IMAD R9, R8, R10, -R9 ;  /* 0x0000000a08097224 */ /* 0x000fc800078e0a09 */
[----:B------:R-:W-:-:S05]  /*6210*/  IMAD.IADD R9, R9, 0x1, -R16 ;  /* 0x0000000109097824 */ /* 0x000fca00078e0a10 */
[----:B------:R-:W-:Y:S02]  /*6220*/  VIADDMNMX R13, R9, R10, R13, PT ;  /* 0x0000000a090d7246 */ /* 0x000fe4000380010d */
[----:B------:R-:W-:-:S07]  /*6230*/  VIMNMX R12, R12, R9, !PT ;  /* 0x000000090c0c7248 */ /* 0x000fce0007fe0100 */
.L_x_13214:
[----:B------:R-:W-:Y:S01]  /*6240*/  FMNMX.FTZ R6, R11, R2, !PT ;  /* 0x000000020b067209 */ /* 0x000fe20007810000 */
[----:B------:R-:W-:Y:S01]  /*6250*/  UMOV UR50, UR25 ;  /* 0x0000001900327c82 */ /* 0x000fe20008000000 */
        /* <DEDUP_REMOVED lines=36> */
[----:B------:R-:W-:Y:S02]  /*64a0*/  ISETP.LT.OR P3, PT, R13, 0xa, P3 ;  /* 0x0000000a0d00780c */ /* 0x000fe40001f61670 */
[----:B------:R-:W-:Y:S02]  /*64b0*/  FMNMX.FTZ R7, R61, R6, !PT ;  /* 0x000000063d077209 */ /* 0x000fe40007810000 */
[----:B------:R-:W-:Y:S02]  /*64c0*/  FMNMX.FTZ R21, R27, R10, !PT ;  /* 0x0000000a1b157209 */ /* 0x000fe40007810000 */
[----:B------:R-:W-:Y:S02]  /*64d0*/  FMNMX.FTZ R6, R64, R7, !PT ;  /* 0x0000000740067209 */ /* 0x000fe40007810000 */
[----:B------:R-:W-:-:S02]  /*64e0*/  ISETP.LT.OR P4, PT, R13, 0x11, P4 ;  /* 0x000000110d00780c */ /* 0x000fc40002781670 */
[----:B------:R-:W-:Y:S02]  /*64f0*/  FMNMX.FTZ R7, R65, R6, !PT ;  /* 0x0000000641077209 */ /* 0x000fe40007810000 */
[----:B------:R-:W-:Y:S02]  /*6500*/  FSEL R31, R31, -INF , !P3 ;  /* 0xff8000001f1f7808 */ /* 0x000fe40005800000 */
[----:B------:R-:W-:Y:S02]  /*6510*/  FMNMX.FTZ R6, R68, R7, !PT ;  /* 0x0000000744067209 */ /* 0x000fe40007810000 */
[----:B------:R-:W-:Y:S02]  /*6520*/  FMNMX.FTZ R10, R30, R21, !PT ;  /* 0x000000151e0a7209 */ /* 0x000fe40007810000 */
        /* <DEDUP_REMOVED lines=17> */
[C---:B------:R-:W-:Y:S02]  /*6640*/  ISETP.GT.AND P3, PT, R12.reuse, 0x21, P2 ;  /* 0x000000210c00780c */ /* 0x040fe40001764270 */
[----:B------:R-:W-:Y:S01]  /*6650*/  FSEL R39, R39, -INF , !P4 ;  /* 0xff80000027277808 */ /* 0x000fe20006000000 */
[----:B------:R-:W0:Y:S01]  /*6660*/  SHFL.BFLY PT, R6, R7, 0x2, 0x1f ;  /* 0x0c401f0007067f89 */ /* 0x000e2200000e0000 */
[----:B------:R-:W-:-:S02]  /*6670*/  ISETP.GT.AND P4, PT, R12, 0x28, P2 ;  /* 0x000000280c00780c */ /* 0x000fc40001784270 */
[C---:B------:R-:W-:Y:S02]  /*6680*/  ISETP.LT.OR P3, PT, R13.reuse, 0x22, P3 ;  /* 0x000000220d00780c */ /* 0x040fe40001f61670 */
[----:B------:R-:W-:Y:S02]  /*6690*/  ISETP.LT.OR P4, PT, R13, 0x29, P4 ;  /* 0x000000290d00780c */ /* 0x000fe40002781670 */
[----:B------:R-:W-:Y:S02]  /*66a0*/  FSEL R43, R43, -INF , !P3 ;  /* 0xff8000002b2b7808 */ /* 0x000fe40005800000 */
[----:B------:R-:W-:Y:S02]  /*66b0*/  ISETP.GT.AND P3, PT, R12, 0x29, P2 ;  /* 0x000000290c00780c */ /* 0x000fe40001764270 */
[----:B------:R-:W-:Y:S02]  /*66c0*/  FSEL R46, R46, -INF , !P4 ;  /* 0xff8000002e2e7808 */ /* 0x000fe40006000000 */
[----:B------:R-:W-:-:S02]  /*66d0*/  ISETP.GT.AND P4, PT, R12, 0x30, P2 ;  /* 0x000000300c00780c */ /* 0x000fc40001784270 */
[----:B------:R-:W-:Y:S02]  /*66e0*/  ISETP.LT.OR P5, PT, R13, 0x2a, P3 ;  /* 0x0000002a0d00780c */ /* 0x000fe40001fa1670 */
[C---:B------:R-:W-:Y:S02]  /*66f0*/  ISETP.GT.AND P3, PT, R12.reuse, 0x31, P2 ;  /* 0x000000310c00780c */ /* 0x040fe40001764270 */
[----:B------:R-:W-:Y:S02]  /*6700*/  FSEL R47, R47, -INF , !P5 ;  /* 0xff8000002f2f7808 */ /* 0x000fe40006800000 */
[----:B------:R-:W-:Y:S02]  /*6710*/  ISETP.LT.OR P4, PT, R13, 0x31, P4 ;  /* 0x000000310d00780c */ /* 0x000fe40002781670 */
[----:B------:R-:W-:Y:S02]  /*6720*/  ISETP.GT.AND P5, PT, R12, 0x38, P2 ;  /* 0x000000380c00780c */ /* 0x000fe400017a4270 */
[----:B0-----:R-:W-:-:S02]  /*6730*/  FMNMX.FTZ R8, R7, R6, !PT ;  /* 0x0000000607087209 */ /* 0x001fc40007810000 */
[----:B------:R-:W-:Y:S02]  /*6740*/  ISETP.LT.OR P3, PT, R13, 0x32, P3 ;  /* 0x000000320d00780c */ /* 0x000fe40001f61670 */
[----:B------:R-:W-:Y:S01]  /*6750*/  FSEL R50, R50, -INF , !P4 ;  /* 0xff80000032327808 */ /* 0x000fe20006000000 */
[----:B------:R-:W0:Y:S01]  /*6760*/  SHFL.BFLY PT, R9, R8, 0x1, 0x1f ;  /* 0x0c201f0008097f89 */ /* 0x000e2200000e0000 */
[C---:B------:R-:W-:Y:S02]  /*6770*/  ISETP.GT.AND P4, PT, R12.reuse, 0x39, P2 ;  /* 0x000000390c00780c */ /* 0x040fe40001784270 */
[----:B------:R-:W-:Y:S02]  /*6780*/  FSEL R51, R51, -INF , !P3 ;  /* 0xff80000033337808 */ /* 0x000fe40005800000 */
[----:B------:R-:W-:Y:S02]  /*6790*/  ISETP.LT.OR P5, PT, R13, 0x39, P5 ;  /* 0x000000390d00780c */ /* 0x000fe40002fa1670 */
[----:B------:R-:W-:-:S02]  /*67a0*/  ISETP.GT.AND P3, PT, R12, 0x40, P2 ;  /* 0x000000400c00780c */ /* 0x000fc40001764270 */
[----:B------:R-:W-:Y:S02]  /*67b0*/  ISETP.LT.OR P4, PT, R13, 0x3a, P4 ;  /* 0x0000003a0d00780c */ /* 0x000fe40002781670 */
[----:B------:R-:W-:Y:S02]  /*67c0*/  FSEL R54, R54, -INF , !P5 ;  /* 0xff80000036367808 */ /* 0x000fe40006800000 */
[C---:B------:R-:W-:Y:S02]  /*67d0*/  ISETP.GT.AND P5, PT, R12.reuse, 0x41, P2 ;  /* 0x000000410c00780c */ /* 0x040fe400017a4270 */
[----:B------:R-:W-:Y:S02]  /*67e0*/  FSEL R55, R55, -INF , !P4 ;  /* 0xff80000037377808 */ /* 0x000fe40006000000 */
[----:B------:R-:W-:Y:S02]  /*67f0*/  ISETP.LT.OR P3, PT, R13, 0x41, P3 ;  /* 0x000000410d00780c */ /* 0x000fe40001f61670 */
[----:B------:R-:W-:-:S02]  /*6800*/  ISETP.GT.AND P4, PT, R12, 0x48, P2 ;  /* 0x000000480c00780c */ /* 0x000fc40001784270 */
[----:B------:R-:W-:Y:S02]  /*6810*/  ISETP.LT.OR P5, PT, R13, 0x42, P5 ;  /* 0x000000420d00780c */ /* 0x000fe40002fa1670 */
[----:B------:R-:W-:Y:S02]  /*6820*/  FSEL R58, R58, -INF , !P3 ;  /* 0xff8000003a3a7808 */ /* 0x000fe40005800000 */
[----:B0-----:R-:W-:Y:S02]  /*6830*/  FMNMX.FTZ R6, R8, R9, !PT ;  /* 0x0000000908067209 */ /* 0x001fe40007810000 */
[----:B------:R-:W-:Y:S02]  /*6840*/  ISETP.GT.AND P3, PT, R12, 0x49, P2 ;  /* 0x000000490c00780c */ /* 0x000fe40001764270 */
[C---:B------:R-:W-:Y:S01]  /*6850*/  FSETP.NEU.FTZ.AND P6, PT, R6.reuse, -INF , PT ;  /* 0xff8000000600780b */ /* 0x040fe20003fdd000 */
[----:B------:R-:W-:Y:S01]  /*6860*/  FMUL.FTZ R9, R6, UR21 ;  /* 0x0000001506097c20 */ /* 0x000fe20008410000 */
[----:B------:R-:W-:-:S02]  /*6870*/  FSEL R59, R59, -INF , !P5 ;  /* 0xff8000003b3b7808 */ /* 0x000fc40006800000 */
[----:B------:R-:W-:Y:S02]  /*6880*/  ISETP.LT.OR P4, PT, R13, 0x49, P4 ;  /* 0x000000490d00780c */ /* 0x000fe40002781670 */
[----:B------:R-:W-:Y:S02]  /*6890*/  FSEL R8, R9, RZ, P6 ;  /* 0x000000ff09087208 */ /* 0x000fe40003000000 */
[----:B------:R-:W-:Y:S02]  /*68a0*/  ISETP.GT.AND P5, PT, R12, 0x50, P2 ;  /* 0x000000500c00780c */ /* 0x000fe400017a4270 */
        /* <DEDUP_REMOVED lines=45> */
[----:B------:R-:W-:Y:S01]  /*6b80*/  MUFU.EX2 R148, R148 ;  /* 0x0000009400947308 */ /* 0x000fe20000000800 */
[----:B------:R-:W-:Y:S01]  /*6b90*/  FMNMX.FTZ R10, R58, R33, !PT ;  /* 0x000000213a0a7209 */ /* 0x000fe20007810000 */
[--C-:B------:R-:W-:Y:S01]  /*6ba0*/  FFMA.FTZ R33, R49, UR21, -R8.reuse ;  /* 0x0000001531217c23 */ /* 0x100fe20008010808 */
[----:B------:R-:W-:Y:S01]  /*6bb0*/  ISETP.GT.AND P4, PT, R12, 0x60, P2 ;  /* 0x000000600c00780c */ /* 0x000fe20001784270 */
[----:B------:R-:W-:Y:S01]  /*6bc0*/  FFMA.FTZ R49, R69, UR21, -R8 ;  /* 0x0000001545317c23 */ /* 0x000fe20008010808 */
[----:B------:R-:W-:-:S02]  /*6bd0*/  FMNMX.FTZ R37, R59, R10, !PT ;  /* 0x0000000a3b257209 */ /* 0x000fc40007810000 */
[----:B------:R-:W-:Y:S01]  /*6be0*/  ISETP.LT.OR P5, PT, R13, 0x5a, P5 ;  /* 0x0000005a0d00780c */ /* 0x000fe20002fa1670 */
[----:B------:R-:W-:Y:S01]  /*6bf0*/  MUFU.EX2 R7, R7 ;  /* 0x0000000700077308 */ /* 0x000fe20000000800 */
[----:B------:R-:W-:Y:S02]  /*6c00*/  FMNMX.FTZ R10, R62, R37, !PT ;  /* 0x000000253e0a7209 */ /* 0x000fe40007810000 */
[----:B------:R-:W-:Y:S02]  /*6c10*/  FSEL R70, R70, -INF , !P3 ;  /* 0xff80000046467808 */ /* 0x000fe40005800000 */
[----:B------:R-:W-:Y:S02]  /*6c20*/  FMNMX.FTZ R37, R63, R10, !PT ;  /* 0x0000000a3f257209 */ /* 0x000fe40007810000 */
[----:B------:R-:W-:Y:S01]  /*6c30*/  ISETP.GT.AND P3, PT, R12, 0x61, P2 ;  /* 0x000000610c00780c */ /* 0x000fe20001764270 */
[----:B------:R-:W-:Y:S01]  /*6c40*/  MUFU.EX2 R150, R150 ;  /* 0x0000009600967308 */ /* 0x000fe20000000800 */
[----:B------:R-:W-:Y:S01]  /*6c50*/  FMNMX.FTZ R10, R66, R37, !PT ;  /* 0x00000025420a7209 */ /* 0x000fe20007810000 */
[--C-:B------:R-:W-:Y:S01]  /*6c60*/  FFMA.FTZ R37, R53, UR21, -R8.reuse ;  /* 0x0000001535257c23 */ /* 0x100fe20008010808 */
[----:B------:R-:W-:Y:S01]  /*6c70*/  FSEL R71, R71, -INF , !P5 ;  /* 0xff80000047477808 */ /* 0x000fe20006800000 */
[----:B------:R-:W-:Y:S01]  /*6c80*/  FFMA.FTZ R53, R73, UR21, -R8 ;  /* 0x0000001549357c23 */ /* 0x000fe20008010808 */
[----:B------:R-:W-:-:S02]  /*6c90*/  FMNMX.FTZ R41, R67, R10, !PT ;  /* 0x0000000a43297209 */ /* 0x000fc40007810000 */
[C---:B------:R-:W-:Y:S01]  /*6ca0*/  ISETP.LT.OR P4, PT, R13.reuse, 0x61, P4 ;  /* 0x000000610d00780c */ /* 0x040fe20002781670 */
        /* <DEDUP_REMOVED lines=11> */
[----:B------:R-:W-:Y:S01]  /*6d60*/  FMNMX.FTZ R10, R74, R41, !PT ;  /* 0x000000294a0a7209 */ /* 0x000fe20007810000 */
[----:B------:R-:W-:Y:S01]  /*6d70*/  FFMA.FTZ R41, R57, UR21, -R8 ;  /* 0x0000001539297c23 */ /* 0x000fe20008010808 */
[----:B------:R-:W-:Y:S02]  /*6d80*/  ISETP.GT.AND P3, PT, R12, 0x70, P2 ;  /* 0x000000700c00780c */ /* 0x000fe40001764270 */
[----:B------:R-:W-:-:S02]  /*6d90*/  ISETP.LT.OR P4, PT, R13, 0x6a, P4 ;  /* 0x0000006a0d00780c */ /* 0x000fc40002781670 */
[----:B------:R-:W-:Y:S01]  /*6da0*/  FSEL R78, R78, -INF , !P5 ;  /* 0xff8000004e4e7808 */ /* 0x000fe20006800000 */
[----:B------:R-:W-:Y:S01]  /*6db0*/  MUFU.EX2 R146, R146 ;  /* 0x0000009200927308 */ /* 0x000fe20000000800 */
[----:B------:R-:W-:Y:S02]  /*6dc0*/  FMNMX.FTZ R45, R75, R10, !PT ;  /* 0x0000000a4b2d7209 */ /* 0x000fe40007810000 */
        /* <DEDUP_REMOVED lines=11> */
[----:B------:R-:W-:-:S02]  /*6e80*/  ISETP.LT.OR P4, PT, R13, 0x79, P4 ;  /* 0x000000790d00780c */ /* 0x000fc40002781670 */
[----:B------:R-:W-:Y:S01]  /*6e90*/  FSEL R83, R83, -INF , !P5 ;  /* 0xff80000053537808 */ /* 0x000fe20006800000 */
[----:B------:R-:W-:Y:S01]  /*6ea0*/  MUFU.EX2 R25, R25 ;  /* 0x0000001900197308 */ /* 0x000fe20000000800 */
[----:B------:R-:W-:Y:S02]  /*6eb0*/  FMNMX.FTZ R10, R82, R45, !PT ;  /* 0x0000002d520a7209 */ /* 0x000fe40007810000 */
[----:B------:R-:W-:Y:S01]  /*6ec0*/  ISETP.LT.OR P2, PT, R13, 0x7a, P2 ;  /* 0x0000007a0d00780c */ /* 0x000fe20001741670 */
[--C-:B------:R-:W-:Y:S01]  /*6ed0*/  FFMA.FTZ R13, R61, UR21, -R8.reuse ;  /* 0x000000153d0d7c23 */ /* 0x100fe20008010808 */
[----:B------:R-:W-:Y:S01]  /*6ee0*/  FSEL R86, R86, -INF , !P4 ;  /* 0xff80000056567808 */ /* 0x000fe20006000000 */
[----:B------:R-:W-:Y:S01]  /*6ef0*/  FFMA.FTZ R61, R81, UR21, -R8 ;  /* 0x00000015513d7c23 */ /* 0x000fe20008010808 */
[----:B------:R-:W-:Y:S01]  /*6f00*/  FMNMX.FTZ R45, R83, R10, !PT ;  /* 0x0000000a532d7209 */ /* 0x000fe20007810000 */
[----:B------:R-:W-:Y:S01]  /*6f10*/  MUFU.EX2 R142, R142 ;  /* 0x0000008e008e7308 */ /* 0x000fe20000000800 */
[----:B------:R-:W-:-:S02]  /*6f20*/  FSEL R87, R87, -INF , !P2 ;  /* 0xff80000057577808 */ /* 0x000fc40005000000 */
[----:B------:R-:W-:Y:S01]  /*6f30*/  FMNMX.FTZ R10, R86, R45, !PT ;  /* 0x0000002d560a7209 */ /* 0x000fe20007810000 */
[----:B------:R-:W-:Y:S01]  /*6f40*/  FFMA.FTZ R45, R65, UR21, -R8 ;  /* 0x00000015412d7c23 */ /* 0x000fe20008010808 */
[----:B------:R-:W-:Y:S02]  /*6f50*/  FSEL R69, R6, RZ, P6 ;  /* 0x000000ff06457208 */ /* 0x000fe40003000000 */
[----:B------:R-:W-:Y:S01]  /*6f60*/  FMNMX.FTZ R10, R87, R10, !PT ;  /* 0x0000000a570a7209 */ /* 0x000fe20007810000 */
[----:B------:R-:W-:Y:S02]  /*6f70*/  MUFU.EX2 R29, R29 ;  /* 0x0000001d001d7308 */ /* 0x000fe40000000800 */
[----:B------:R-:W-:Y:S02]  /*6f80*/  FADD.FTZ R2, -R69, R2 ;  /* 0x0000000245027221 */ /* 0x000fe40000010100 */
[----:B------:R-:W0:Y:S04]  /*6f90*/  SHFL.BFLY PT, R57, R10, 0x2, 0x1f ;  /* 0x0c401f000a397f89 */ /* 0x000e2800000e0000 */
[----:B------:R-:W-:Y:S08]  /*6fa0*/  MUFU.EX2 R136, R136 ;  /* 0x0000008800887308 */ /* 0x000ff00000000800 */
[----:B------:R-:W-:Y:S08]  /*6fb0*/  MUFU.EX2 R33, R33 ;  /* 0x0000002100217308 */ /* 0x000ff00000000800 */
[----:B------:R-:W-:Y:S01]  /*6fc0*/  MUFU.EX2 R138, R138 ;  /* 0x0000008a008a7308 */ /* 0x000fe20000000800 */
[----:B0-----:R-:W-:Y:S01]  /*6fd0*/  FMNMX.FTZ R12, R10, R57, !PT ;  /* 0x000000390a0c7209 */ /* 0x001fe20007810000 */
[----:B------:R-:W-:-:S06]  /*6fe0*/  FFMA.FTZ R57, R77, UR21, -R8 ;  /* 0x000000154d397c23 */ /* 0x000fcc0008010808 */
[----:B------:R-:W-:Y:S01]  /*6ff0*/  MUFU.EX2 R37, R37 ;  /* 0x0000002500257308 */ /* 0x000fe20000000800 */
[----:B------:R-:W0:Y:S07]  /*7000*/  SHFL.BFLY PT, R65, R12, 0x1, 0x1f ;  /* 0x0c201f000c417f89 */ /* 0x000e2e00000e0000 */
[----:B------:R-:W-:Y:S08]  /*7010*/  MUFU.EX2 R132, R132 ;  /* 0x0000008400847308 */ /* 0x000ff00000000800 */
[----:B------:R-:W-:Y:S08]  /*7020*/  MUFU.EX2 R41, R41 ;  /* 0x0000002900297308 */ /* 0x000ff00000000800 */
[----:B------:R-:W-:Y:S01]  /*7030*/  MUFU.EX2 R134, R134 ;  /* 0x0000008600867308 */ /* 0x000fe20000000800 */
[----:B0-----:R-:W-:Y:S01]  /*7040*/  FMNMX.FTZ R8, R12, R65, !PT ;  /* 0x000000410c087209 */ /* 0x001fe20007810000 */
[----:B------:R-:W-:-:S03]  /*7050*/  FMUL.FTZ R65, R2, UR21 ;  /* 0x0000001502417c20 */ /* 0x000fc60008410000 */
[C---:B------:R-:W-:Y:S01]  /*7060*/  FSETP.NEU.FTZ.AND P2, PT, R8.reuse, -INF , PT ;  /* 0xff8000000800780b */ /* 0x040fe20003f5d000 */
[----:B------:R-:W-:Y:S02]  /*7070*/  FMUL.FTZ R32, R8, UR21 ;  /* 0x0000001508207c20 */ /* 0x000fe40008410000 */
[----:B------:R-:W0:Y:S03]  /*7080*/  MUFU.EX2 R65, R65 ;  /* 0x0000004100417308 */ /* 0x000e260000000800 */
        /* <DEDUP_REMOVED lines=10> */
[----:B0-----:R-:W-:Y:S01]  /*7130*/  FFMA.FTZ R28, R65, R5, R148 ;  /* 0x00000005411c7223 */ /* 0x001fe20000010094 */
[--C-:B------:R-:W-:Y:S01]  /*7140*/  FFMA.FTZ R141, R42, UR21, -R32.reuse ;  /* 0x000000152a8d7c23 */ /* 0x100fe20008010820 */
[--C-:B------:R-:W-:Y:S01]  /*7150*/  FFMA.FTZ R20, R43, UR21, -R32.reuse ;  /* 0x000000152b147c23 */ /* 0x100fe20008010820 */
[----:B------:R-:W-:Y:S01]  /*7160*/  FFMA.FTZ R143, R46, UR21, -R32 ;  /* 0x000000152e8f7c23 */ /* 0x000fe20008010820 */
[----:B------:R-:W-:Y:S01]  /*7170*/  FADD.FTZ R5, R7, R28 ;  /* 0x0000001c07057221 */ /* 0x000fe20000010000 */
[----:B------:R-:W-:Y:S01]  /*7180*/  MUFU.EX2 R2, R2 ;  /* 0x0000000200027308 */ /* 0x000fe20000000800 */
[--C-:B------:R-:W-:Y:S01]  /*7190*/  FFMA.FTZ R24, R47, UR21, -R32.reuse ;  /* 0x000000152f187c23 */ /* 0x100fe20008010820 */
[--C-:B------:R-:W-:Y:S01]  /*71a0*/  FFMA.FTZ R137, R50, UR21, -R32.reuse ;  /* 0x0000001532897c23 */ /* 0x100fe20008010820 */
[----:B------:R-:W-:Y:S01]  /*71b0*/  FADD.FTZ R28, R150, R5 ;  /* 0x00000005961c7221 */ /* 0x000fe20000010000 */
[----:B------:R-:W-:Y:S01]  /*71c0*/  FSEL R5, R8, RZ, P2 ;  /* 0x000000ff08057208 */ /* 0x000fe20001000000 */
[--C-:B------:R-:W-:Y:S01]  /*71d0*/  FFMA.FTZ R26, R51, UR21, -R32.reuse ;  /* 0x00000015331a7c23 */ /* 0x100fe20008010820 */
[----:B------:R-:W-:Y:S01]  /*71e0*/  FFMA.FTZ R139, R54, UR21, -R32 ;  /* 0x00000015368b7c23 */ /* 0x000fe20008010820 */
[----:B------:R-:W-:Y:S01]  /*71f0*/  FADD.FTZ R15, R9, R28 ;  /* 0x0000001c090f7221 */ /* 0x000fe20000010000 */
[----:B------:R-:W-:Y:S01]  /*7200*/  MUFU.EX2 R151, R151 ;  /* 0x0000009700977308 */ /* 0x000fe20000000800 */
[----:B------:R-:W-:Y:S01]  /*7210*/  FADD.FTZ R5, -R5, R0 ;  /* 0x0000000005057221 */ /* 0x000fe20000010100 */
[--C-:B------:R-:W-:Y:S01]  /*7220*/  FFMA.FTZ R28, R55, UR21, -R32.reuse ;  /* 0x00000015371c7c23 */ /* 0x100fe20008010820 */
[----:B------:R-:W-:Y:S01]  /*7230*/  FADD.FTZ R30, R144, R15 ;  /* 0x0000000f901e7221 */ /* 0x000fe20000010000 */
[--C-:B------:R-:W-:Y:S01]  /*7240*/  FFMA.FTZ R133, R58, UR21, -R32.reuse ;  /* 0x000000153a857c23 */ /* 0x100fe20008010820 */
[----:B------:R-:W-:Y:S01]  /*7250*/  FMUL.FTZ R0, R5, UR21 ;  /* 0x0000001505007c20 */ /* 0x000fe20008410000 */
[----:B------:R-:W-:Y:S01]  /*7260*/  FFMA.FTZ R135, R62, UR21, -R32 ;  /* 0x000000153e877c23 */ /* 0x000fe20008010820 */
[----:B------:R-:W-:Y:S01]  /*7270*/  FADD.FTZ R15, R11, R30 ;  /* 0x0000001e0b0f7221 */ /* 0x000fe20000010000 */
[----:B------:R-:W-:Y:S01]  /*7280*/  MUFU.EX2 R10, R10 ;  /* 0x0000000a000a7308 */ /* 0x000fe20000000800 */
[----:B------:R-:W-:Y:S01]  /*7290*/  F2FP.BF16.F32.PACK_AB R148, R7, R148 ;  /* 0x000000940794723e */ /* 0x000fe200000010ff */
[----:B------:R-:W-:Y:S01]  /*72a0*/  FFMA.FTZ R129, R66, UR21, -R32 ;  /* 0x0000001542817c23 */ /* 0x000fe20008010820 */
[----:B------:R-:W-:Y:S01]  /*72b0*/  FADD.FTZ R30, R146, R15 ;  /* 0x0000000f921e7221 */ /* 0x000fe20000010000 */
[----:B------:R-:W-:-:S02]  /*72c0*/  IMAD.U32 R15, RZ, RZ, UR47 ;  /* 0x0000002fff0f7e24 */ /* 0x000fc4000f8e00ff */
[--C-:B------:R-:W-:Y:S01]  /*72d0*/  FFMA.FTZ R131, R70, UR21, -R32.reuse ;  /* 0x0000001546837c23 */ /* 0x100fe20008010820 */
[----:B------:R-:W-:Y:S01]  /*72e0*/  FFMA.FTZ R74, R74, UR21, -R32 ;  /* 0x000000154a4a7c23 */ /* 0x000fe20008010820 */
[----:B------:R-:W-:Y:S01]  /*72f0*/  FADD.FTZ R5, R21, R30 ;  /* 0x0000001e15057221 */ /* 0x000fe20000010000 */
[----:B------:R-:W0:Y:S01]  /*7300*/  MUFU.EX2 R0, R0 ;  /* 0x0000000000007308 */ /* 0x000e220000000800 */
[----:B------:R-:W-:Y:S01]  /*7310*/  @!P1 LEA R15, R15, UR45, 0x3 ;  /* 0x0000002d0f0f9c11 */ /* 0x000fe2000f8e18ff */
[--C-:B------:R-:W-:Y:S01]  /*7320*/  FFMA.FTZ R75, R75, UR21, -R32.reuse ;  /* 0x000000154b4b7c23 */ /* 0x100fe20008010820 */
[----:B------:R-:W-:Y:S01]  /*7330*/  FADD.FTZ R30, R140, R5 ;  /* 0x000000058c1e7221 */ /* 0x000fe20000010000 */
[--C-:B------:R-:W-:Y:S01]  /*7340*/  FFMA.FTZ R78, R78, UR21, -R32.reuse ;  /* 0x000000154e4e7c23 */ /* 0x100fe20008010820 */
[----:B------:R-:W-:Y:S01]  /*7350*/  FFMA.FTZ R79, R79, UR21, -R32 ;  /* 0x000000154f4f7c23 */ /* 0x000fe20008010820 */
[----:B------:R-:W-:Y:S02]  /*7360*/  @!P1 VIADD R15, R15, 0x16860 ;  /* 0x000168600f0f9836 */ /* 0x000fe40000000000 */
[----:B------:R-:W-:Y:S01]  /*7370*/  FADD.FTZ R5, R25, R30 ;  /* 0x0000001e19057221 */ /* 0x000fe20000010000 */
[----:B------:R-:W1:Y:S01]  /*7380*/  MUFU.EX2 R145, R145 ;  /* 0x0000009100917308 */ /* 0x000e620000000800 */
[--C-:B------:R-:W-:Y:S01]  /*7390*/  FFMA.FTZ R30, R59, UR21, -R32.reuse ;  /* 0x000000153b1e7c23 */ /* 0x100fe20008010820 */
[--C-:B------:R-:W-:Y:S01]  /*73a0*/  FFMA.FTZ R82, R82, UR21, -R32.reuse ;  /* 0x0000001552527c23 */ /* 0x100fe20008010820 */
[----:B------:R-:W-:Y:S01]  /*73b0*/  FADD.FTZ R34, R142, R5 ;  /* 0x000000058e227221 */ /* 0x000fe20000010000 */
[----:B------:R-:W-:Y:S01]  /*73c0*/  @!P1 PRMT R5, RZ, 0x654, R15 ;  /* 0x00000654ff059816 */ /* 0x000fe2000000000f */
[--C-:B------:R-:W-:Y:S01]  /*73d0*/  FFMA.FTZ R83, R83, UR21, -R32.reuse ;  /* 0x0000001553537c23 */ /* 0x100fe20008010820 */
[----:B------:R-:W-:Y:S01]  /*73e0*/  FFMA.FTZ R86, R86, UR21, -R32 ;  /* 0x0000001556567c23 */ /* 0x000fe20008010820 */
[----:B------:R-:W-:Y:S01]  /*73f0*/  FADD.FTZ R15, R29, R34 ;  /* 0x000000221d0f7221 */ /* 0x000fe20000010000 */
[----:B------:R2:W-:Y:S01]  /*7400*/  @!P1 SYNCS.ARRIVE.TRANS64.RED.A1T0 RZ, [R5+URZ], RZ ;  /* 0x000000ff05ff99a7 */ /* 0x0005e2000810043f */
[----:B------:R-:W3:Y:S01]  /*7410*/  MUFU.EX2 R12, R12 ;  /* 0x0000000c000c7308 */ /* 0x000ee20000000800 */
[----:B------:R-:W-:Y:S01]  /*7420*/  ISETP.GT.AND P2, PT, R3, UR27, PT ;  /* 0x0000001b03007c0c */ /* 0x000fe2000bf44270 */
[----:B------:R-:W-:Y:S01]  /*7430*/  FADD.FTZ R34, R136, R15 ;  /* 0x0000000f88227221 */ /* 0x000fe20000010000 */
[----:B------:R-:W-:Y:S01]  /*7440*/  UMOV UR47, UR26 ;  /* 0x0000001a002f7c82 */ /* 0x000fe20008000000 */
[-C--:B0-----:R-:W-:Y:S01]  /*7450*/  FMUL.FTZ R90, R90, R0.reuse ;  /* 0x000000005a5a7220 */ /* 0x081fe20000410000 */
[----:B------:R-:W-:Y:S01]  /*7460*/  FMUL.FTZ R91, R91, R0 ;  /* 0x000000005b5b7220 */ /* 0x000fe20000410000 */
[----:B------:R-:W-:Y:S01]  /*7470*/  FADD.FTZ R15, R33, R34 ;  /* 0x00000022210f7221 */ /* 0x000fe20000010000 */
[----:B--2---:R-:W-:Y:S01]  /*7480*/  FFMA.FTZ R5, R0, R4, R149 ;  /* 0x0000000400057223 */ /* 0x004fe20000010095 */
[----:B------:R-:W0:Y:S01]  /*7490*/  MUFU.EX2 R147, R147 ;  /* 0x0000009300937308 */ /* 0x000e220000000800 */
[--C-:B------:R-:W-:Y:S01]  /*74a0*/  FFMA.FTZ R4, R63, UR21, -R32.reuse ;  /* 0x000000153f047c23 */ /* 0x100fe20008010820 */
[----:B------:R-:W-:Y:S01]  /*74b0*/  FFMA.FTZ R34, R67, UR21, -R32 ;  /* 0x0000001543227c23 */ /* 0x000fe20008010820 */
[C---:B------:R-:W-:Y:S01]  /*74c0*/  FADD.FTZ R36, R2.reuse, R5 ;  /* 0x0000000502247221 */ /* 0x040fe20000010000 */
[----:B------:R-:W-:Y:S01]  /*74d0*/  F2FP.BF16.F32.PACK_AB R149, R2, R149 ;  /* 0x000000950295723e */ /* 0x000fe200000010ff */
[-C--:B------:R-:W-:Y:S01]  /*74e0*/  FMUL.FTZ R94, R94, R0.reuse ;  /* 0x000000005e5e7220 */ /* 0x080fe20000410000 */
[-C--:B------:R-:W-:Y:S01]  /*74f0*/  FMUL.FTZ R95, R95, R0.reuse ;  /* 0x000000005f5f7220 */ /* 0x080fe20000410000 */
[----:B------:R-:W-:Y:S01]  /*7500*/  FADD.FTZ R5, R151, R36 ;  /* 0x0000002497057221 */ /* 0x000fe20000010000 */
[----:B------:R-:W2:Y:S01]  /*7510*/  MUFU.EX2 R14, R14 ;  /* 0x0000000e000e7308 */ /* 0x000ea20000000800 */
[----:B------:R-:W-:Y:S01]  /*7520*/  FADD.FTZ R36, R138, R15 ;  /* 0x0000000f8a247221 */ /* 0x000fe20000010000 */
[-C--:B------:R-:W-:Y:S01]  /*7530*/  FMUL.FTZ R98, R98, R0.reuse ;  /* 0x0000000062627220 */ /* 0x080fe20000410000 */
[----:B------:R-:W-:Y:S01]  /*7540*/  FADD.FTZ R38, R10, R5 ;  /* 0x000000050a267221 */ /* 0x000fe20000010000 */
[-C--:B------:R-:W-:Y:S01]  /*7550*/  FMUL.FTZ R99, R99, R0.reuse ;  /* 0x0000000063637220 */ /* 0x080fe20000410000 */
[----:B------:R-:W-:Y:S01]  /*7560*/  FADD.FTZ R15, R37, R36 ;  /* 0x00000024250f7221 */ /* 0x000fe20000010000 */
[----:B------:R-:W-:Y:S01]  /*7570*/  FFMA.FTZ R36, R71, UR21, -R32 ;  /* 0x0000001547247c23 */ /* 0x000fe20008010820 */
[----:B-1----:R-:W-:Y:S01]  /*7580*/  FADD.FTZ R5, R145, R38 ;  /* 0x0000002691057221 */ /* 0x002fe20000010000 */
[----:B------:R-:W1:Y:S01]  /*7590*/  MUFU.EX2 R141, R141 ;  /* 0x0000008d008d7308 */ /* 0x000e620000000800 */
[----:B------:R-:W-:Y:S01]  /*75a0*/  FADD.FTZ R40, R132, R15 ;  /* 0x0000000f84287221 */ /* 0x000fe20000010000 */
[----:B------:R-:W-:Y:S01]  /*75b0*/  FFMA.FTZ R32, R87, UR21, -R32 ;  /* 0x0000001557207c23 */ /* 0x000fe20008010820 */
[----:B---3--:R-:W-:Y:S01]  /*75c0*/  FADD.FTZ R38, R12, R5 ;  /* 0x000000050c267221 */ /* 0x008fe20000010000 */
[-C--:B------:R-:W-:Y:S01]  /*75d0*/  FMUL.FTZ R102, R102, R0.reuse ;  /* 0x0000000066667220 */ /* 0x080fe20000410000 */
[----:B------:R-:W-:Y:S01]  /*75e0*/  FADD.FTZ R15, R41, R40 ;  /* 0x00000028290f7221 */ /* 0x000fe20000010000 */
[-C--:B------:R-:W-:Y:S01]  /*75f0*/  FMUL.FTZ R103, R103, R0.reuse ;  /* 0x0000000067677220 */ /* 0x080fe20000410000 */
[----:B0-----:R-:W-:Y:S01]  /*7600*/  FADD.FTZ R5, R147, R38 ;  /* 0x0000002693057221 */ /* 0x001fe20000010000 */
[----:B------:R-:W0:Y:S01]  /*7610*/  MUFU.EX2 R13, R13 ;  /* 0x0000000d000d7308 */ /* 0x000e220000000800 */
[----:B------:R-:W-:Y:S01]  /*7620*/  FADD.FTZ R40, R134, R15 ;  /* 0x0000000f86287221 */ /* 0x000fe20000010000 */
[-C--:B------:R-:W-:Y:S01]  /*7630*/  FMUL.FTZ R106, R106, R0.reuse ;  /* 0x000000006a6a7220 */ /* 0x080fe20000410000 */
[----:B--2---:R-:W-:Y:S01]  /*7640*/  FADD.FTZ R38, R14, R5 ;  /* 0x000000050e267221 */ /* 0x004fe20000010000 */
        /* <DEDUP_REMOVED lines=8> */
[----:B------:R-:W-:Y:S01]  /*76d0*/  FMUL.FTZ R119, R119, R0 ;  /* 0x0000000077777220 */ /* 0x000fe20000410000 */
[----:B------:R-:W-:Y:S01]  /*76e0*/  F2FP.BF16.F32.PACK_AB R150, R9, R150 ;  /* 0x000000960996723e */ /* 0x000fe200000010ff */
[-C--:B------:R-:W-:Y:S01]  /*76f0*/  FMUL.FTZ R88, R88, R65.reuse ;  /* 0x0000004158587220 */ /* 0x080fe20000410000 */
[----:B------:R-:W-:Y:S01]  /*7700*/  F2FP.BF16.F32.PACK_AB R144, R11, R144 ;  /* 0x000000900b90723e */ /* 0x000fe200000010ff */
[----:B------:R-:W1:Y:S01]  /*7710*/  MUFU.EX2 R128, R128 ;  /* 0x0000008000807308 */ /* 0x000e620000000800 */
[----:B0-----:R-:W-:Y:S01]  /*7720*/  FADD.FTZ R15, R13, R40 ;  /* 0x000000280d0f7221 */ /* 0x001fe20000010000 */
[----:B------:R-:W-:Y:S01]  /*7730*/  F2FP.BF16.F32.PACK_AB R146, R21, R146 ;  /* 0x000000921592723e */ /* 0x000fe200000010ff */
[-C--:B------:R-:W-:Y:S01]  /*7740*/  FMUL.FTZ R89, R89, R65.reuse ;  /* 0x0000004159597220 */ /* 0x080fe20000410000 */
[----:B------:R-:W-:Y:S01]  /*7750*/  F2FP.BF16.F32.PACK_AB R140, R25, R140 ;  /* 0x0000008c198c723e */ /* 0x000fe200000010ff */
[-C--:B------:R-:W-:Y:S01]  /*7760*/  FMUL.FTZ R92, R92, R65.reuse ;  /* 0x000000415c5c7220 */ /* 0x080fe20000410000 */
[----:B------:R-:W-:Y:S01]  /*7770*/  F2FP.BF16.F32.PACK_AB R142, R29, R142 ;  /* 0x0000008e1d8e723e */ /* 0x000fe200000010ff */
[-C--:B------:R-:W-:Y:S01]  /*7780*/  FMUL.FTZ R93, R93, R65.reuse ;  /* 0x000000415d5d7220 */ /* 0x080fe20000410000 */
[----:B------:R-:W0:Y:S01]  /*7790*/  MUFU.EX2 R143, R143 ;  /* 0x0000008f008f7308 */ /* 0x000e220000000800 */
[----:B--2---:R-:W-:Y:S01]  /*77a0*/  FADD.FTZ R38, R20, R5 ;  /* 0x0000000514267221 */ /* 0x004fe20000010000 */
[----:B------:R-:W-:Y:S01]  /*77b0*/  F2FP.BF16.F32.PACK_AB R136, R33, R136 ;  /* 0x000000882188723e */ /* 0x000fe200000010ff */
[-C--:B------:R-:W-:Y:S01]  /*77c0*/  FMUL.FTZ R96, R96, R65.reuse ;  /* 0x0000004160607220 */ /* 0x080fe20000410000 */
[----:B------:R-:W-:Y:S01]  /*77d0*/  F2FP.BF16.F32.PACK_AB R138, R37, R138 ;  /* 0x0000008a258a723e */ /* 0x000fe200000010ff */
[-C--:B------:R-:W-:Y:S01]  /*77e0*/  FMUL.FTZ R97, R97, R65.reuse ;  /* 0x0000004161617220 */ /* 0x080fe20000410000 */
[----:B------:R-:W-:Y:S01]  /*77f0*/  F2FP.BF16.F32.PACK_AB R132, R41, R132 ;  /* 0x000000842984723e */ /* 0x000fe200000010ff */
[-C--:B------:R-:W-:Y:S01]  /*7800*/  FMUL.FTZ R100, R100, R65.reuse ;  /* 0x0000004164647220 */ /* 0x080fe20000410000 */
[----:B------:R-:W2:Y:S01]  /*7810*/  MUFU.EX2 R45, R45 ;  /* 0x0000002d002d7308 */ /* 0x000ea20000000800 */
[----:B-1----:R-:W-:Y:S01]  /*7820*/  FADD.FTZ R40, R128, R15 ;  /* 0x0000000f80287221 */ /* 0x002fe20000010000 */
[----:B------:R-:W-:Y:S01]  /*7830*/  F2FP.BF16.F32.PACK_AB R134, R13, R134 ;  /* 0x000000860d86723e */ /* 0x000fe200000010ff */
        /* <DEDUP_REMOVED lines=10> */
[----:B------:R-:W-:Y:S01]  /*78e0*/  FMUL.FTZ R117, R117, R65 ;  /* 0x0000004175757220 */ /* 0x000fe20000410000 */
[----:B------:R-:W-:Y:S01]  /*78f0*/  F2FP.BF16.F32.PACK_AB R151, R10, R151 ;  /* 0x000000970a97723e */ /* 0x000fe200000010ff */
[----:B------:R-:W-:Y:S01]  /*7900*/  VIADD R3, R3, 0xffffffff ;  /* 0xffffffff03037836 */ /* 0x000fe20000000000 */
[----:B------:R-:W0:Y:S01]  /*7910*/  MUFU.EX2 R130, R130 ;  /* 0x0000008200827308 */ /* 0x000e220000000800 */
[C---:B--2---:R-:W-:Y:S01]  /*7920*/  FADD.FTZ R15, R45.reuse, R40 ;  /* 0x000000282d0f7221 */ /* 0x044fe20000010000 */
[----:B------:R-:W-:Y:S01]  /*7930*/  F2FP.BF16.F32.PACK_AB R128, R45, R128 ;  /* 0x000000802d80723e */ /* 0x000fe200000010ff */
[----:B------:R-:W-:Y:S01]  /*7940*/  IMAD.MOV.U32 R2, RZ, RZ, R6 ;  /* 0x000000ffff027224 */ /* 0x000fe200078e0006 */
[----:B------:R-:W-:Y:S01]  /*7950*/  F2FP.BF16.F32.PACK_AB R145, R12, R145 ;  /* 0x000000910c91723e */ /* 0x000fe200000010ff */
[----:B------:R-:W-:Y:S01]  /*7960*/  IMAD.MOV.U32 R0, RZ, RZ, R8 ;  /* 0x000000ffff007224 */ /* 0x000fe200078e0008 */
[----:B------:R-:W-:-:S02]  /*7970*/  F2FP.BF16.F32.PACK_AB R147, R14, R147 ;  /* 0x000000930e93723e */ /* 0x000fc400000010ff */
[----:B------:R-:W2:Y:S01]  /*7980*/  MUFU.EX2 R137, R137 ;  /* 0x0000008900897308 */ /* 0x000ea20000000800 */
[----:B-1----:R-:W-:Y:S01]  /*7990*/  FADD.FTZ R38, R24, R5 ;  /* 0x0000000518267221 */ /* 0x002fe20000010000 */
[----:B------:R-:W-:Y:S02]  /*79a0*/  F2FP.BF16.F32.PACK_AB R141, R20, R141 ;  /* 0x0000008d148d723e */ /* 0x000fe400000010ff */
[----:B------:R-:W-:-:S04]  /*79b0*/  F2FP.BF16.F32.PACK_AB R143, R24, R143 ;  /* 0x0000008f188f723e */ /* 0x000fc800000010ff */
        /* <DEDUP_REMOVED lines=74> */
[----:B------:R-:W-:Y:S01]  /*7e60*/  IMAD.MOV.U32 R0, RZ, RZ, R8 ;  /* 0x000000ffff007224 */ /* 0x000fe200078e0008 */
[----:B------:R-:W-:Y:S01]  /*7e70*/  UMOV UR47, UR26 ;  /* 0x0000001a002f7c82 */ /* 0x000fe20008000000 */
[----:B------:R-:W-:Y:S01]  /*7e80*/  IMAD.MOV.U32 R2, RZ, RZ, R6 ;  /* 0x000000ffff027224 */ /* 0x000fe200078e0006 */
[----:B------:R-:W-:-:S06]  /*7e90*/  UMOV UR50, UR25 ;  /* 0x0000001900327c82 */ /* 0x000fcc0008000000 */
.L_x_13201:
        /* <DEDUP_REMOVED lines=24> */
.L_x_13220:
[----:B------:R-:W-:-:S11]  /*8020*/  UISETP.NE.AND UP1, UPT, UR14, 0x1, UPT ;  /* 0x000000010e00788c */ /* 0x000fd6000bf25270 */
[----:B------:R-:W-:Y:S02]  /*8030*/  @UP1 ULDC.64 UR18, c[0x0][0x9e8] ;  /* 0x00027a0000121ab9 */ /* 0x000fe40000000a00 */
[----:B------:R-:W-:-:S04]  /*8040*/  UIMAD.WIDE.U32 UR6, UR10, UR18, URZ ;  /* 0x000000120a0672a5 */ /* 0x000fc8000f8e003f */
[----:B------:R-:W-:-:S12]  /*8050*/  @UP1 USHF.R.U32.HI UR10, URZ, UR19, UR7 ;  /* 0x000000133f0a1299 */ /* 0x000fd80008011607 */
.L_x_13221:
[----:B------:R-:W-:-:S04]  /*8060*/  UIMAD UR10, UR10, UR14, URZ ;  /* 0x0000000e0a0a72a4 */ /* 0x000fc8000f8e023f */
[----:B------:R-:W-:-:S04]  /*8070*/  UISETP.LT.AND UP1, UPT, UR23, UR10, UPT ;  /* 0x0000000a1700728c */ /* 0x000fc8000bf21270 */
[----:B------:R-:W-:-:S12]  /*8080*/  USEL UR23, UR23, UR10, !UP1 ;  /* 0x0000000a17177287 */ /* 0x000fd8000c800000 */
.L_x_13219:
        /* <DEDUP_REMOVED lines=13> */
.L_x_13231:
        /* <DEDUP_REMOVED lines=9> */
.L_x_13224:
[----:B------:R-:W-:Y:S01]  /*81f0*/  ULEA UR6, UR47, UR45, 0x3 ;  /* 0x0000002d2f067291 */ /* 0x000fe2000f8e183f */
[----:B------:R-:W-:-:S05]  /*8200*/  IMAD.U32 R0, RZ, RZ, UR50 ;  /* 0x00000032ff007e24 */ /* 0x000fca000f8e00ff */
[----:B------:R-:W-:-:S04]  /*8210*/  SHF.L.U32 R0, R0, 0x1f, RZ ;  /* 0x0000001f00007819 */ /* 0x000fc800000006ff */
[----:B------:R0:W1:Y:S01]  /*8220*/  SYNCS.PHASECHK.TRANS64.TRYWAIT P2, [UR6+0x16830], R0 ;  /* 0x01683000ff0075a7 */ /* 0x0000620008040146 */
[----:B------:R-:W-:Y:S05]  /*8230*/  @!P0 BRA `(.L_x_13225) ;  /* 0x0000000000048947 */ /* 0x000fea0003800000 */
[----:B------:R-:W-:Y:S01]  /*8240*/  BPT.TRAP 0x1 ;  /* 0x000000040000795c */ /* 0x000fe20000300000 */
.L_x_13225:
[----:B-1----:R-:W-:Y:S05]  /*8250*/  @P2 BRA `(.L_x_13223) ;  /* 0x0000000000082947 */ /* 0x002fea0003800000 */
[----:B------:R-:W1:Y:S02]  /*8260*/  SYNCS.PHASECHK.TRANS64.TRYWAIT P2, [UR6+0x16830], R0 ;  /* 0x01683000ff0075a7 */ /* 0x000e640008040146 */
[----:B-1----:R-:W-:Y:S05]  /*8270*/  @!P2 BRA `(.L_x_13226) ;  /* 0x000000dc001ca947 */ /* 0x002fea0003800000 */
.L_x_13223:
[----:B------:R-:W2:Y:S01]  /*8280*/  S2R R2, SR_TID.X ;  /* 0x0000000000027919 */ /* 0x000ea20000002100 */
        /* <DEDUP_REMOVED lines=8> */
[----:B--2---:R-:W-:-:S05]  /*8310*/  SHF.R.U32.HI R2, RZ, 0x7, R2 ;  /* 0x00000007ff027819 */ /* 0x004fca0000011602 */
[----:B01----:R-:W-:-:S05]  /*8320*/  VIADD R0, R2, 0x8 ;  /* 0x0000000802007836 */ /* 0x003fca0000000000 */
        /* <DEDUP_REMOVED lines=16> */
.L_x_13228:
[----:B------:R-:W-:Y:S01]  /*8430*/  ULEA UR6, UR23, UR45, 0x3 ;  /* 0x0000002d17067291 */ /* 0x000fe2000f8e183f */
[----:B------:R-:W-:-:S05]  /*8440*/  IMAD.U32 R0, RZ, RZ, UR24 ;  /* 0x00000018ff007e24 */ /* 0x000fca000f8e00ff */
[----:B------:R-:W-:-:S04]  /*8450*/  SHF.L.U32 R0, R0, 0x1f, RZ ;  /* 0x0000001f00007819 */ /* 0x000fc800000006ff */
[----:B------:R0:W1:Y:S01]  /*8460*/  SYNCS.PHASECHK.TRANS64.TRYWAIT P2, [UR6+0x16850], R0 ;  /* 0x01685000ff0075a7 */ /* 0x0000620008040146 */
[----:B------:R-:W-:Y:S05]  /*8470*/  @!P0 BRA `(.L_x_13229) ;  /* 0x0000000000048947 */ /* 0x000fea0003800000 */
[----:B------:R-:W-:Y:S01]  /*8480*/  BPT.TRAP 0x1 ;  /* 0x000000040000795c */ /* 0x000fe20000300000 */
.L_x_13229:
[----:B-1----:R-:W-:Y:S05]  /*8490*/  @P2 BRA `(.L_x_13227) ;  /* 0x0000000000082947 */ /* 0x002fea0003800000 */
[----:B------:R-:W1:Y:S02]  /*84a0*/  SYNCS.PHASECHK.TRANS64.TRYWAIT P2, [UR6+0x16850], R0 ;  /* 0x01685000ff0075a7 */ /* 0x000e640008040146 */
[----:B-1----:R-:W-:Y:S05]  /*84b0*/  @!P2 BRA `(.L_x_13230) ;  /* 0x000000d800a4a947 */ /* 0x002fea0003800000 */
.L_x_13227:
[----:B------:R-:W-:Y:S01]  /*84c0*/  UIADD3 UR6, UR45, 0x400, URZ ;  /* 0x000004002d067890 */ /* 0x000fe2000fffe03f */
[----:B------:R-:W-:Y:S01]  /*84d0*/  WARPGROUP.ARRIVE ;  /* 0x00000000000079c5 */ /* 0x000fe20000000000 */
[----:B------:R-:W-:Y:S01]  /*84e0*/  UMOV UR7, 0x40000040 ;  /* 0x4000004000077882 */ /* 0x000fe20000000000 */
[----:B01----:R-:W-:Y:S01]  /*84f0*/  FMNMX.FTZ R0, R24, R7, !PT ;  /* 0x0000000718007209 */ /* 0x003fe20007810000 */
[----:B------:R-:W-:Y:S01]  /*8500*/  USHF.R.U32.HI UR6, URZ, 0x4, UR6 ;  /* 0x000000043f067899 */ /* 0x000fe20008011606 */
[----:B------:R-:W-:Y:S02]  /*8510*/  UMOV UR24, UR50 ;  /* 0x0000003200187c82 */ /* 0x000fe40008000000 */
[----:B------:R-:W-:Y:S01]  /*8520*/  FMNMX.FTZ R9, R25, R0, !PT ;  /* 0x0000000019097209 */ /* 0x000fe20007810000 */
[----:B------:R-:W-:-:S03]  /*8530*/  ULOP3.LUT UR6, UR6, 0x3fff, URZ, 0xc0, !UPT ;  /* 0x00003fff06067892 */ /* 0x000fc6000f8ec03f */
[----:B------:R-:W-:Y:S01]  /*8540*/  FMNMX.FTZ R0, R28, R9, !PT ;  /* 0x000000091c007209 */ /* 0x000fe20007810000 */
[----:B------:R-:W-:-:S03]  /*8550*/  ULEA UR10, UR23, UR6, 0xa ;  /* 0x00000006170a7291 */ /* 0x000fc6000f8e503f */
[----:B------:R-:W-:-:S04]  /*8560*/  FMNMX.FTZ R9, R29, R0, !PT ;  /* 0x000000001d097209 */ /* 0x000fc80007810000 */
[----:B------:R-:W-:Y:S01]  /*8570*/  UMOV UR6, UR10 ;  /* 0x0000000a00067c82 */ /* 0x000fe20008000000 */
        /* <DEDUP_REMOVED lines=44> */
[----:B------:R-:W-:Y:S01]  /*8840*/  FMNMX.FTZ R11, R35, R0, !PT ;  /* 0x00000000230b7209 */ /* 0x000fe20007810000 */
[----:B------:R-:W-:Y:S02]  /*8850*/  WARPGROUP.DEPBAR.LE gsb0, 0x0 ;  /* 0x00008000000079c5 */ /* 0x000fe40000010000 */
[----:B------:R-:W-:Y:S01]  /*8860*/  WARPGROUP.ARRIVE ;  /* 0x00000000000079c5 */ /* 0x000fe20000000000 */
[----:B------:R-:W-:Y:S02]  /*8870*/  FMNMX.FTZ R0, R38, R11, !PT ;  /* 0x0000000b26007209 */ /* 0x000fe40007810000 */
[----:B0-----:R-:W-:Y:S02]  /*8880*/  FMNMX.FTZ R2, R9, R2, !PT ;  /* 0x0000000209027209 */ /* 0x001fe40007810000 */
[----:B------:R-:W-:Y:S01]  /*8890*/  FMNMX.FTZ R11, R39, R0, !PT ;  /* 0x00000000270b7209 */ /* 0x000fe20007810000 */
[----:B------:R-:W-:Y:S01]  /*88a0*/  HGMMA.64x64x16.F32.BF16 R88, R140, gdesc[UR4].tnspB, R88, gsb0 ;  /* 0x40e000048c587df0 */ /* 0x000fe20008001858 */
[----:B------:R-:W-:Y:S01]  /*88b0*/  UIADD3 UR6, UR10, 0x180, URZ ;  /* 0x000001800a067890 */ /* 0x000fe2000fffe03f */
[----:B------:R-:W-:Y:S01]  /*88c0*/  FMUL.FTZ R8, R2, UR21 ;  /* 0x0000001502087c20 */ /* 0x000fe20008410000 */
[----:B------:R-:W-:Y:S01]  /*88d0*/  UMOV UR7, 0x40000040 ;  /* 0x4000004000077882 */ /* 0x000fe20000000000 */
[----:B------:R-:W-:Y:S01]  /*88e0*/  FMNMX.FTZ R0, R42, R11, !PT ;  /* 0x0000000b2a007209 */ /* 0x000fe20007810000 */
[----:B------:R-:W-:Y:S01]  /*88f0*/  FADD.FTZ R7, -R2, R7 ;  /* 0x0000000702077221 */ /* 0x000fe20000010100 */
        /* <DEDUP_REMOVED lines=36> */
[----:B------:R-:W1:Y:S01]  /*8b40*/  MUFU.EX2 R7, R7 ;  /* 0x0000000700077308 */ /* 0x000e620000000800 */
[----:B------:R-:W-:-:S04]  /*8b50*/  FMNMX.FTZ R21, R63, R0, !PT ;  /* 0x000000003f157209 */ /* 0x000fc80007810000 */
[----:B------:R-:W-:-:S03]  /*8b60*/  FMNMX.FTZ R0, R66, R21, !PT ;  /* 0x0000001542007209 */ /* 0x000fc60007810000 */
[----:B------:R-:W2:Y:S01]  /*8b70*/  MUFU.EX2 R9, R9 ;  /* 0x0000000900097308 */ /* 0x000ea20000000800 */
        /* <DEDUP_REMOVED lines=15> */
[----:B------:R-:W-:Y:S01]  /*8c70*/  HGMMA.64x64x16.F32.BF16 R88, R136, gdesc[UR4].tnspB, R88, gsb0 ;  /* 0x40e0000488587df0 */ /* 0x000fe20008001858 */
[----:B------:R-:W-:Y:S01]  /*8c80*/  UIADD3 UR6, UR10, 0x200, URZ ;  /* 0x000002000a067890 */ /* 0x000fe2000fffe03f */
[----:B------:R-:W-:Y:S01]  /*8c90*/  FFMA.FTZ R44, R81, UR21, -R8 ;  /* 0x00000015512c7c23 */ /* 0x000fe20008010808 */
[----:B------:R-:W-:Y:S01]  /*8ca0*/  UMOV UR7, 0x40000040 ;  /* 0x4000004000077882 */ /* 0x000fe20000000000 */
        /* <DEDUP_REMOVED lines=16> */
[----:B0-----:R-:W-:-:S07]  /*8db0*/  FMNMX.FTZ R0, R45, R0, !PT ;  /* 0x000000002d007209 */ /* 0x001fce0007810000 */
[----:B------:R-:W-:Y:S01]  /*8dc0*/  MUFU.EX2 R21, R57 ;  /* 0x0000003900157308 */ /* 0x000fe20000000800 */
[----:B------:R-:W-:Y:S02]  /*8dd0*/  WARPGROUP.DEPBAR.LE gsb0, 0x0 ;  /* 0x00008000000079c5 */ /* 0x000fe40000010000 */
[----:B------:R-:W-:Y:S01]  /*8de0*/  WARPGROUP.ARRIVE ;  /* 0x00000000000079c5 */ /* 0x000fe20000000000 */
[--C-:B------:R-:W-:Y:S01]  /*8df0*/  FFMA.FTZ R136, R48, UR21, -R8.reuse ;  /* 0x0000001530887c23 */ /* 0x100fe20008010808 */
[----:B------:R-:W-:Y:S01]  /*8e00*/  FMUL.FTZ R48, R0, UR21 ;  /* 0x0000001500307c20 */ /* 0x000fe20008410000 */
[----:B------:R-:W-:Y:S02]  /*8e10*/  FFMA.FTZ R138, R52, UR21, -R8 ;  /* 0x00000015348a7c23 */ /* 0x000fe40008010808 */
[----:B------:R-:W-:Y:S01]  /*8e20*/  MUFU.EX2 R25, R61 ;  /* 0x0000003d00197308 */ /* 0x000fe20000000800 */
[----:B------:R-:W-:Y:S01]  /*8e30*/  HGMMA.64x64x16.F32.BF16 R88, R132, gdesc[UR4].tnspB, R88, gsb0 ;  /* 0x40e0000484587df0 */ /* 0x000fe20008001858 */
        /* <DEDUP_REMOVED lines=33> */
[----:B------:R-:W-:-:S06]  /*9050*/  FFMA.FTZ R86, R86, UR21, -R48 ;  /* 0x0000001556567c23 */ /* 0x000fcc0008010830 */
[----:B------:R-:W-:Y:S08]  /*9060*/  MUFU.EX2 R145, R145 ;  /* 0x0000009100917308 */ /* 0x000ff00000000800 */
[----:B------:R-:W-:Y:S08]  /*9070*/  MUFU.EX2 R34, R34 ;  /* 0x0000002200227308 */ /* 0x000ff00000000800 */
[----:B------:R-:W-:Y:S08]  /*9080*/  MUFU.EX2 R147, R147 ;  /* 0x0000009300937308 */ /* 0x000ff00000000800 */
[----:B------:R-:W-:Y:S08]  /*9090*/  MUFU.EX2 R52, R52 ;  /* 0x0000003400347308 */ /* 0x000ff00000000800 */
[----:B------:R-:W-:Y:S01]  /*90a0*/  MUFU.EX2 R141, R141 ;  /* 0x0000008d008d7308 */ /* 0x000fe20000000800 */
[----:B------:R-:W-:-:S02]  /*90b0*/  WARPGROUP.DEPBAR.LE gsb0, 0x0 ;  /* 0x00008000000079c5 */ /* 0x000fc40000010000 */
[----:B------:R-:W-:-:S06]  /*90c0*/  WARPGROUP.ARRIVE ;  /* 0x00000000000079c5 */ /* 0x000fcc0000000000 */
[----:B------:R-:W0:Y:S01]  /*90d0*/  S2R R135, SR_TID.X ;  /* 0x0000000000877919 */ /* 0x000e220000002100 */
[--C-:B------:R-:W-:Y:S01]  /*90e0*/  FFMA.FTZ R132, R56, UR21, -R8.reuse ;  /* 0x0000001538847c23 */ /* 0x100fe20008010808 */
[----:B------:R-:W-:Y:S01]  /*90f0*/  FFMA.FTZ R134, R60, UR21, -R8 ;  /* 0x000000153c867c23 */ /* 0x000fe20008010808 */
[----:B------:R-:W-:Y:S01]  /*9100*/  FADD.FTZ R8, -R0, R6 ;  /* 0x0000000600087221 */ /* 0x000fe20000010100 */
[----:B-1----:R-:W-:Y:S01]  /*9110*/  FFMA.FTZ R56, R7, R5, R148 ;  /* 0x0000000507387223 */ /* 0x002fe20000010094 */
[----:B------:R-:W-:Y:S01]  /*9120*/  HGMMA.64x64x16.F32.BF16 R88, R128, gdesc[UR4].tnspB, R88, gsb0 ;  /* 0x40e0000480587df0 */ /* 0x000fe20008001858 */
[----:B------:R-:W-:Y:S01]  /*9130*/  UIADD3 UR6, UR10, 0x300, URZ ;  /* 0x000003000a067890 */ /* 0x000fe2000fffe03f */
[----:B------:R-:W-:Y:S01]  /*9140*/  FMUL.FTZ R8, R8, UR21 ;  /* 0x0000001508087c20 */ /* 0x000fe20008410000 */
[----:B------:R-:W-:Y:S01]  /*9150*/  UMOV UR7, 0x40000040 ;  /* 0x4000004000077882 */ /* 0x000fe20000000000 */
[----:B------:R-:W-:Y:S01]  /*9160*/  FFMA.FTZ R133, R58, UR21, -R48 ;  /* 0x000000153a857c23 */ /* 0x000fe20008010830 */
[----:B------:R-:W-:Y:S01]  /*9170*/  MUFU.EX2 R38, R38 ;  /* 0x0000002600267308 */ /* 0x000fe20000000800 */
[----:B--2---:R-:W-:-:S07]  /*9180*/  F2FP.BF16.F32.PACK_AB R148, R9, R148 ;  /* 0x000000940994723e */ /* 0x004fce00000010ff */
[----:B------:R-:W1:Y:S08]  /*9190*/  MUFU.EX2 R8, R8 ;  /* 0x0000000800087308 */ /* 0x000e700000000800 */
[----:B------:R-:W-:Y:S01]  /*91a0*/  MUFU.EX2 R143, R143 ;  /* 0x0000008f008f7308 */ /* 0x000fe20000000800 */
[----:B0-----:R-:W-:Y:S02]  /*91b0*/  SHF.R.U32.HI R49, RZ, 0x7, R135 ;  /* 0x00000007ff317819 */ /* 0x001fe40000011687 */
[----:B------:R-:W-:Y:S01]  /*91c0*/  ISETP.GE.U32.AND P2, PT, R135, 0x180, PT ;  /* 0x000001808700780c */ /* 0x000fe20003f46070 */
[----:B-1----:R-:W-:-:S04]  /*91d0*/  FFMA.FTZ R5, R8, R4, R149 ;  /* 0x0000000408057223 */ /* 0x002fc80000010095 */
[----:B------:R-:W-:Y:S01]  /*91e0*/  MUFU.EX2 R42, R42 ;  /* 0x0000002a002a7308 */ /* 0x000fe20000000800 */
[----:B------:R-:W-:Y:S02]  /*91f0*/  VIADD R31, R49, 0x9 ;  /* 0x00000009311f7836 */ /* 0x000fe40000000000 */
[----:B------:R-:W-:Y:S01]  /*9200*/  FFMA.FTZ R135, R62, UR21, -R48 ;  /* 0x000000153e877c23 */ /* 0x000fe20008010830 */
[----:B------:R-:W-:Y:S02]  /*9210*/  F2FP.BF16.F32.PACK_AB R149, R26, R149 ;  /* 0x000000951a95723e */ /* 0x000fe400000010ff */
[----:B------:R-:W-:Y:S02]  /*9220*/  SEL R31, R31, 0x9, !P2 ;  /* 0x000000091f1f7807 */ /* 0x000fe40005000000 */
[----:B------:R-:W-:Y:S01]  /*9230*/  MUFU.EX2 R136, R136 ;  /* 0x0000008800887308 */ /* 0x000fe20000000800 */
[C---:B------:R-:W-:Y:S01]  /*9240*/  ISETP.GT.AND P2, PT, R3.reuse, UR22, PT ;  /* 0x0000001603007c0c */ /* 0x040fe2000bf44270 */
[----:B------:R-:W-:-:S06]  /*9250*/  VIADD R3, R3, 0xffffffff ;  /* 0xffffffff03037836 */ /* 0x000fcc0000000000 */
[----:B------:R-:W-:Y:S08]  /*9260*/  MUFU.EX2 R137, R137 ;  /* 0x0000008900897308 */ /* 0x000ff00000000800 */
[----:B------:R-:W-:Y:S08]  /*9270*/  MUFU.EX2 R50, R50 ;  /* 0x0000003200327308 */ /* 0x000ff00000000800 */
[----:B------:R-:W-:Y:S08]  /*9280*/  MUFU.EX2 R138, R138 ;  /* 0x0000008a008a7308 */ /* 0x000ff00000000800 */
[----:B------:R-:W-:Y:S01]  /*9290*/  MUFU.EX2 R139, R139 ;  /* 0x0000008b008b7308 */ /* 0x000fe20000000800 */
[----:B------:R-:W-:-:S02]  /*92a0*/  WARPGROUP.DEPBAR.LE gsb0, 0x0 ;  /* 0x00008000000079c5 */ /* 0x000fc40000010000 */
[----:B------:R-:W-:-:S05]  /*92b0*/  WARPGROUP.ARRIVE ;  /* 0x00000000000079c5 */ /* 0x000fca0000000000 */
[----:B------:R-:W-:Y:S01]  /*92c0*/  MUFU.EX2 R46, R46 ;  /* 0x0000002e002e7308 */ /* 0x000fe20000000800 */
[--C-:B------:R-:W-:Y:S01]  /*92d0*/  FFMA.FTZ R129, R66, UR21, -R48.reuse ;  /* 0x0000001542817c23 */ /* 0x100fe20008010830 */
[----:B------:R-:W-:Y:S01]  /*92e0*/  FFMA.FTZ R131, R70, UR21, -R48 ;  /* 0x0000001546837c23 */ /* 0x000fe20008010830 */
[----:B------:R-:W-:Y:S01]  /*92f0*/  HGMMA.64x64x16.F32.BF16 R88, R124, gdesc[UR4].tnspB, R88, gsb0 ;  /* 0x40e000047c587df0 */ /* 0x000fe20008001858 */
[----:B------:R-:W-:Y:S01]  /*9300*/  UIADD3 UR6, UR10, 0x380, URZ ;  /* 0x000003800a067890 */ /* 0x000fe2000fffe03f */
        /* <DEDUP_REMOVED lines=11> */
[----:B0-----:R-:W-:Y:S01]  /*93c0*/  F2FP.BF16.F32.PACK_AB R128, R28, R20 ;  /* 0x000000141c80723e */ /* 0x001fe200000010ff */
[----:B------:R-:W-:-:S02]  /*93d0*/  WARPGROUP.DEPBAR.LE gsb0, 0x0 ;  /* 0x00008000000079c5 */ /* 0x000fc40000010000 */
[----:B------:R-:W-:-:S04]  /*93e0*/  WARPGROUP.ARRIVE ;  /* 0x00000000000079c5 */ /* 0x000fc80000000000 */
[----:B------:R-:W0:Y:S02]  /*93f0*/  MUFU.EX2 R32, R32 ;  /* 0x0000002000207308 */ /* 0x000e240000000800 */
[----:B------:R-:W-:Y:S06]  /*9400*/  HGMMA.64x64x16.F32.BF16 R88, R120, gdesc[UR4].tnspB, R88, gsb0 ;  /* 0x40e0000478587df0 */ /* 0x000fec0008001858 */
[----:B------:R-:W-:Y:S08]  /*9410*/  MUFU.EX2 R33, R33 ;  /* 0x0000002100217308 */ /* 0x000ff00000000800 */
[----:B------:R-:W-:Y:S01]  /*9420*/  MUFU.EX2 R74, R74 ;  /* 0x0000004a004a7308 */ /* 0x000fe20000000800 */
[----:B0-----:R-:W-:-:S07]  /*9430*/  F2FP.BF16.F32.PACK_AB R130, R32, R29 ;  /* 0x0000001d2082723e */ /* 0x001fce00000010ff */
[----:B------:R-:W0:Y:S08]  /*9440*/  MUFU.EX2 R36, R36 ;  /* 0x0000002400247308 */ /* 0x000e300000000800 */
[----:B------:R-:W1:Y:S08]  /*9450*/  MUFU.EX2 R75, R75 ;  /* 0x0000004b004b7308 */ /* 0x000e700000000800 */
[----:B------:R-:W-:Y:S01]  /*9460*/  MUFU.EX2 R37, R37 ;  /* 0x0000002500257308 */ /* 0x000fe20000000800 */
[----:B0-----:R-:W-:-:S07]  /*9470*/  F2FP.BF16.F32.PACK_AB R124, R36, R33 ;  /* 0x00000021247c723e */ /* 0x001fce00000010ff */
[----:B------:R-:W-:Y:S01]  /*9480*/  MUFU.EX2 R78, R78 ;  /* 0x0000004e004e7308 */ /* 0x000fe20000000800 */
[----:B-1----:R-:W-:-:S07]  /*9490*/  F2FP.BF16.F32.PACK_AB R125, R75, R74 ;  /* 0x0000004a4b7d723e */ /* 0x002fce00000010ff */
[----:B------:R-:W0:Y:S08]  /*94a0*/  MUFU.EX2 R40, R40 ;  /* 0x0000002800287308 */ /* 0x000e300000000800 */
[----:B------:R-:W-:Y:S08]  /*94b0*/  MUFU.EX2 R79, R79 ;  /* 0x0000004f004f7308 */ /* 0x000ff00000000800 */
[----:B------:R-:W-:Y:S01]  /*94c0*/  MUFU.EX2 R41, R41 ;  /* 0x0000002900297308 */ /* 0x000fe20000000800 */
[----:B0-----:R-:W-:Y:S01]  /*94d0*/  F2FP.BF16.F32.PACK_AB R126, R40, R37 ;  /* 0x00000025287e723e */ /* 0x001fe200000010ff */
        /* <DEDUP_REMOVED lines=9> */
[-C--:B------:R-:W-:Y:S01]  /*9570*/  FMUL.FTZ R97, R97, R7.reuse ;  /* 0x0000000761617220 */ /* 0x080fe20000410000 */
[----:B-1----:R-:W-:Y:S01]  /*9580*/  IMAD.U32 R27, RZ, RZ, UR23 ;  /* 0x00000017ff1b7e24 */ /* 0x002fe2000f8e00ff */
[----:B------:R-:W-:Y:S01]  /*9590*/  MUFU.EX2 R44, R44 ;  /* 0x0000002c002c7308 */ /* 0x000fe20000000800 */
[----:B------:R-:W-:Y:S01]  /*95a0*/  UMOV UR23, UR47 ;  /* 0x0000002f00177c82 */ /* 0x000fe20008000000 */
[-C--:B------:R-:W-:Y:S01]  /*95b0*/  FMUL.FTZ R100, R100, R7.reuse ;  /* 0x0000000764647220 */ /* 0x080fe20000410000 */
[-C--:B------:R-:W-:Y:S01]  /*95c0*/  FMUL.FTZ R101, R101, R7.reuse ;  /* 0x0000000765657220 */ /* 0x080fe20000410000 */
[----:B------:R-:W-:Y:S01]  /*95d0*/  @!P1 LEA R4, R27, UR45, 0x3 ;  /* 0x0000002d1b049c11 */ /* 0x000fe2000f8e18ff */
[----:B------:R-:W-:Y:S01]  /*95e0*/  FADD.FTZ R27, R9, R56 ;  /* 0x00000038091b7221 */ /* 0x000fe20000010000 */
[----:B------:R-:W-:Y:S01]  /*95f0*/  FADD.FTZ R56, R26, R5 ;  /* 0x000000051a387221 */ /* 0x000fe20000010000 */
[----:B------:R-:W-:Y:S01]  /*9600*/  FMUL.FTZ R104, R104, R7 ;  /* 0x0000000768687220 */ /* 0x000fe20000410000 */
[----:B------:R-:W-:Y:S01]  /*9610*/  MUFU.EX2 R83, R83 ;  /* 0x0000005300537308 */ /* 0x000fe20000000800 */
[----:B------:R-:W-:Y:S01]  /*9620*/  FADD.FTZ R58, R150, R27 ;  /* 0x0000001b963a7221 */ /* 0x000fe20000010000 */
[----:B------:R-:W-:Y:S01]  /*9630*/  FADD.FTZ R5, R151, R56 ;  /* 0x0000003897057221 */ /* 0x000fe20000010000 */
[----:B0-----:R-:W-:-:S02]  /*9640*/  @!P1 VIADD R31, R4, 0x16860 ;  /* 0x00016860041f9836 */ /* 0x001fc40000000000 */
[----:B------:R-:W-:Y:S01]  /*9650*/  FFMA.FTZ R4, R63, UR21, -R48 ;  /* 0x000000153f047c23 */ /* 0x000fe20008010830 */
[----:B------:R-:W-:Y:S01]  /*9660*/  FADD.FTZ R27, R15, R58 ;  /* 0x0000003a0f1b7221 */ /* 0x000fe20000010000 */
[----:B------:R-:W-:Y:S01]  /*9670*/  FADD.FTZ R56, R30, R5 ;  /* 0x000000051e387221 */ /* 0x000fe20000010000 */
[----:B------:R-:W-:Y:S01]  /*9680*/  FFMA.FTZ R58, R71, UR21, -R48 ;  /* 0x00000015473a7c23 */ /* 0x000fe20008010830 */
[----:B------:R-:W-:Y:S01]  /*9690*/  MUFU.EX2 R45, R84 ;  /* 0x00000054002d7308 */ /* 0x000fe20000000800 */
[----:B------:R-:W-:Y:S01]  /*96a0*/  FADD.FTZ R27, R144, R27 ;  /* 0x0000001b901b7221 */ /* 0x000fe20000010000 */
[----:B------:R-:W-:Y:S01]  /*96b0*/  FADD.FTZ R5, R145, R56 ;  /* 0x0000003891057221 */ /* 0x000fe20000010000 */
[C---:B------:R-:W-:Y:S01]  /*96c0*/  F2FP.BF16.F32.PACK_AB R144, R10.reuse, R144 ;  /* 0x000000900a90723e */ /* 0x040fe200000010ff */
[--C-:B------:R-:W-:Y:S01]  /*96d0*/  FFMA.FTZ R56, R67, UR21, -R48.reuse ;  /* 0x0000001543387c23 */ /* 0x100fe20008010830 */
[----:B------:R-:W-:Y:S01]  /*96e0*/  FADD.FTZ R27, R10, R27 ;  /* 0x0000001b0a1b7221 */ /* 0x000fe20000010000 */
[----:B------:R-:W-:Y:S01]  /*96f0*/  FADD.FTZ R60, R34, R5 ;  /* 0x00000005223c7221 */ /* 0x000fe20000010000 */
[----:B------:R-:W-:Y:S01]  /*9700*/  FFMA.FTZ R48, R87, UR21, -R48 ;  /* 0x0000001557307c23 */ /* 0x000fe20008010830 */
[----:B------:R-:W0:Y:S01]  /*9710*/  MUFU.EX2 R4, R4 ;  /* 0x0000000400047308 */ /* 0x000e220000000800 */
[----:B------:R-:W-:Y:S01]  /*9720*/  FADD.FTZ R27, R146, R27 ;  /* 0x0000001b921b7221 */ /* 0x000fe20000010000 */
[----:B------:R-:W-:Y:S01]  /*9730*/  FADD.FTZ R5, R147, R60 ;  /* 0x0000003c93057221 */ /* 0x000fe20000010000 */
[C---:B------:R-:W-:Y:S01]  /*9740*/  F2FP.BF16.F32.PACK_AB R146, R12.reuse, R146 ;  /* 0x000000920c92723e */ /* 0x040fe200000010ff */
[-C--:B------:R-:W-:Y:S01]  /*9750*/  FMUL.FTZ R105, R105, R7.reuse ;  /* 0x0000000769697220 */ /* 0x080fe20000410000 */
[----:B------:R-:W-:Y:S01]  /*9760*/  FADD.FTZ R27, R12, R27 ;  /* 0x0000001b0c1b7221 */ /* 0x000fe20000010000 */
[----:B------:R-:W-:Y:S01]  /*9770*/  FADD.FTZ R60, R52, R5 ;  /* 0x00000005343c7221 */ /* 0x000fe20000010000 */
[----:B------:R-:W-:Y:S01]  /*9780*/  @!P1 PRMT R31, RZ, 0x654, R31 ;  /* 0x00000654ff1f9816 */ /* 0x000fe2000000001f */
[----:B------:R-:W-:Y:S01]  /*9790*/  MUFU.EX2 R56, R56 ;  /* 0x0000003800387308 */ /* 0x000fe20000000800 */
[----:B------:R-:W-:Y:S01]  /*97a0*/  FADD.FTZ R62, R140, R27 ;  /* 0x0000001b8c3e7221 */ /* 0x000fe20000010000 */
[----:B------:R-:W-:Y:S01]  /*97b0*/  FADD.FTZ R5, R141, R60 ;  /* 0x0000003c8d057221 */ /* 0x000fe20000010000 */
[----:B------:R1:W-:Y:S01]  /*97c0*/  @!P1 SYNCS.ARRIVE.TRANS64.RED.A1T0 RZ, [R31+URZ], RZ ;  /* 0x000000ff1fff99a7 */ /* 0x0003e2000810043f */
        /* <DEDUP_REMOVED lines=15> */
[----:B------:R-:W-:Y:S01]  /*98c0*/  FMUL.FTZ R117, R117, R7 ;  /* 0x0000000775757220 */ /* 0x000fe20000410000 */
[----:B------:R-:W-:Y:S01]  /*98d0*/  F2FP.BF16.F32.PACK_AB R150, R15, R150 ;  /* 0x000000960f96723e */ /* 0x000fe200000010ff */
[----:B------:R-:W-:Y:S01]  /*98e0*/  FADD.FTZ R27, R14, R27 ;  /* 0x0000001b0e1b7221 */ /* 0x000fe20000010000 */
[----:B------:R-:W-:Y:S01]  /*98f0*/  FADD.FTZ R60, R50, R5 ;  /* 0x00000005323c7221 */ /* 0x000fe20000010000 */
[----:B------:R-:W-:Y:S01]  /*9900*/  F2FP.BF16.F32.PACK_AB R151, R30, R151 ;  /* 0x000000971e97723e */ /* 0x000fe200000010ff */
[----:B------:R-:W2:Y:S01]  /*9910*/  MUFU.EX2 R6, R85 ;  /* 0x0000005500067308 */ /* 0x000ea20000000800 */
        /* <DEDUP_REMOVED lines=18> */
[C---:B0-----:R-:W-:Y:S01]  /*9a40*/  F2FP.BF16.F32.PACK_AB R135, R4.reuse, R135 ;  /* 0x000000870487723e */ /* 0x041fe200000010ff */
[-C--:B------:R-:W-:Y:S01]  /*9a50*/  FMUL.FTZ R95, R95, R8.reuse ;  /* 0x000000085f5f7220 */ /* 0x080fe20000410000 */
[----:B------:R-:W-:Y:S01]  /*9a60*/  FADD.FTZ R9, R25, R12 ;  /* 0x0000000c19097221 */ /* 0x000fe20000010000 */
[----:B------:R-:W-:Y:S01]  /*9a70*/  FADD.FTZ R10, R4, R5 ;  /* 0x00000005040a7221 */ /* 0x000fe20000010000 */
[----:B--2---:R-:W-:Y:S01]  /*9a80*/  F2FP.BF16.F32.PACK_AB R122, R6, R45 ;  /* 0x0000002d067a723e */ /* 0x004fe200000010ff */
        /* <DEDUP_REMOVED lines=47> */
[----:B---3--:R-:W-:Y:S01]  /*9d80*/  FADD.FTZ R4, R48, R4 ;  /* 0x0000000430047221 */ /* 0x008fe20000010000 */
[----:B------:R-:W-:Y:S01]  /*9d90*/  F2FP.BF16.F32.PACK_AB R120, R44, R41 ;  /* 0x000000292c78723e */ /* 0x000fe200000010ff */
[----:B------:R-:W-:Y:S01]  /*9da0*/  IMAD.MOV.U32 R6, RZ, RZ, R0 ;  /* 0x000000ffff067224 */ /* 0x000fe200078e0000 */
[----:B------:R-:W-:Y:S01]  /*9db0*/  F2FP.BF16.F32.PACK_AB R121, R83, R121 ;  /* 0x000000795379723e */ /* 0x000fe200000010ff */
[----:B------:R-:W-:Y:S01]  /*9dc0*/  IMAD.MOV.U32 R7, RZ, RZ, R2 ;  /* 0x000000ffff077224 */ /* 0x000fe200078e0002 */
[----:B------:R-:W-:Y:S01]  /*9dd0*/  F2FP.BF16.F32.PACK_AB R123, R48, R123 ;  /* 0x0000007b307b723e */ /* 0x000fe200000010ff */
[----:B-1----:R-:W-:Y:S06]  /*9de0*/  @P2 BRA `(.L_x_13231) ;  /* 0xffffffe000dc2947 */ /* 0x002fec000383ffff */
.L_x_13222:
        /* <DEDUP_REMOVED lines=10> */
.L_x_13249:
        /* <DEDUP_REMOVED lines=9> */
.L_x_13234:
[----:B------:R-:W-:Y:S01]  /*9f20*/  ULEA UR6, UR47, UR45, 0x3 ;  /* 0x0000002d2f067291 */ /* 0x000fe2000f8e183f */
[----:B------:R-:W-:-:S05]  /*9f30*/  IMAD.U32 R0, RZ, RZ, UR50 ;  /* 0x00000032ff007e24 */ /* 0x000fca000f8e00ff */
[----:B------:R-:W-:-:S04]  /*9f40*/  SHF.L.U32 R0, R0, 0x1f, RZ ;  /* 0x0000001f00007819 */ /* 0x000fc800000006ff */
[----:B------:R0:W1:Y:S01]  /*9f50*/  SYNCS.PHASECHK.TRANS64.TRYWAIT P2, [UR6+0x16830], R0 ;  /* 0x01683000ff0075a7 */ /* 0x0000620008040146 */
[----:B------:R-:W-:Y:S05]  /*9f60*/  @!P0 BRA `(.L_x_13235) ;  /* 0x0000000000048947 */ /* 0x000fea0003800000 */
[----:B------:R-:W-:Y:S01]  /*9f70*/  BPT.TRAP 0x1 ;  /* 0x000000040000795c */ /* 0x000fe20000300000 */
.L_x_13235:
[----:B-1----:R-:W-:Y:S05]  /*9f80*/  @P2 BRA `(.L_x_13233) ;  /* 0x0000000000082947 */ /* 0x002fea0003800000 */
[----:B------:R-:W1:Y:S02]  /*9f90*/  SYNCS.PHASECHK.TRANS64.TRYWAIT P2, [UR6+0x16830], R0 ;  /* 0x01683000ff0075a7 */ /* 0x000e640008040146 */
[----:B-1----:R-:W-:Y:S05]  /*9fa0*/  @!P2 BRA `(.L_x_13236) ;  /* 0x000000c00000a947 */ /* 0x002fea0003800000 */
.L_x_13233:
        /* <DEDUP_REMOVED lines=27> */
.L_x_13238:
[----:B------:R-:W-:Y:S01]  /*a160*/  ULEA UR6, UR25, UR45, 0x3 ;  /* 0x0000002d19067291 */ /* 0x000fe2000f8e183f */
[----:B------:R-:W-:-:S05]  /*a170*/  IMAD.U32 R0, RZ, RZ, UR26 ;  /* 0x0000001aff007e24 */ /* 0x000fca000f8e00ff */
[----:B------:R-:W-:-:S04]  /*a180*/  SHF.L.U32 R0, R0, 0x1f, RZ ;  /* 0x0000001f00007819 */ /* 0x000fc800000006ff */
[----:B------:R0:W1:Y:S01]  /*a190*/  SYNCS.PHASECHK.TRANS64.TRYWAIT P2, [UR6+0x16850], R0 ;  /* 0x01685000ff0075a7 */ /* 0x0000620008040146 */
[----:B------:R-:W-:Y:S05]  /*a1a0*/  @!P0 BRA `(.L_x_13239) ;  /* 0x0000000000048947 */ /* 0x000fea0003800000 */
[----:B------:R-:W-:Y:S01]  /*a1b0*/  BPT.TRAP 0x1 ;  /* 0x000000040000795c */ /* 0x000fe20000300000 */
.L_x_13239:
[----:B-1----:R-:W-:Y:S05]  /*a1c0*/  @P2 BRA `(.L_x_13237) ;  /* 0x0000000000082947 */ /* 0x002fea0003800000 */
[----:B------:R-:W1:Y:S02]  /*a1d0*/  SYNCS.PHASECHK.TRANS64.TRYWAIT P2, [UR6+0x16850], R0 ;  /* 0x01685000ff0075a7 */ /* 0x000e640008040146 */
[----:B-1----:R-:W-:Y:S05]  /*a1e0*/  @!P2 BRA `(.L_x_13240) ;  /* 0x000000bc0088a947 */ /* 0x002fea0003800000 */
.L_x_13237:
[----:B------:R-:W-:Y:S01]  /*a1f0*/  UIADD3 UR6, UR45, 0x400, URZ ;  /* 0x000004002d067890 */ /* 0x000fe2000fffe03f */
[----:B------:R-:W-:Y:S01]  /*a200*/  WARPGROUP.ARRIVE ;  /* 0x00000000000079c5 */ /* 0x000fe20000000000 */
[----:B------:R-:W-:-:S05]  /*a210*/  UMOV UR7, 0x40000040 ;  /* 0x4000004000077882 */ /* 0x000fca0000000000 */
[----:B------:R-:W2:Y:S01]  /*a220*/  S2R R9, SR_TID.X ;  /* 0x0000000000097919 */ /* 0x000ea20000002100 */
[----:B------:R-:W-:Y:S01]  /*a230*/  USHF.R.U32.HI UR6, URZ, 0x4, UR6 ;  /* 0x000000043f067899 */ /* 0x000fe20008011606 */
[----:B------:R-:W-:Y:S01]  /*a240*/  PLOP3.LUT P2, PT, PT, PT, UP0, 0x80, 0x0 ;  /* 0x000000000000781c */ /* 0x000fe20003f4f008 */
[----:B------:R-:W-:Y:S02]  /*a250*/  VIADD R13, R17, UR39 ;  /* 0x00000027110d7c36 */ /* 0x000fe40008000000 */
[----:B------:R-:W-:Y:S01]  /*a260*/  ULOP3.LUT UR6, UR6, 0x3fff, URZ, 0xc0, !UPT ;  /* 0x00003fff06067892 */ /* 0x000fe2000f8ec03f */
[----:B-1----:R-:W-:Y:S02]  /*a270*/  IMAD.U32 R2, RZ, RZ, UR47 ;  /* 0x0000002fff027e24 */ /* 0x002fe4000f8e00ff */
[----:B------:R-:W-:Y:S01]  /*a280*/  IMAD.SHL.U32 R11, R3, 0x80, RZ ;  /* 0x00000080030b7824 */ /* 0x000fe200078e00ff */
[----:B------:R-:W-:Y:S01]  /*a290*/  ULEA UR10, UR25, UR6, 0xa ;  /* 0x00000006190a7291 */ /* 0x000fe2000f8e503f */
[----:B------:R-:W-:Y:S01]  /*a2a0*/  IMAD.U32 R15, RZ, RZ, UR46 ;  /* 0x0000002eff0f7e24 */ /* 0x000fe2000f8e00ff */
        /* <DEDUP_REMOVED lines=43> */
[----:B------:R-:W-:-:S04]  /*a560*/  @UP0 ULDC UR6, c[0x0][0x450] ;  /* 0x0001140000060ab9 */ /* 0x000fc80000000800 */
[----:B------:R-:W-:Y:S01]  /*a570*/  @P2 SHF.R.U32.HI R13, RZ, UR6, R0 ;  /* 0x00000006ff0d2c19 */ /* 0x000fe20008011600 */
[----:B------:R-:W-:Y:S01]  /*a580*/  VIADD R0, R8, 0x9 ;  /* 0x0000000908007836 */ /* 0x000fe20000000000 */
[----:B------:R-:W-:Y:S01]  /*a590*/  ISETP.GE.U32.AND P2, PT, R9, 0x180, PT ;  /* 0x000001800900780c */ /* 0x000fe20003f46070 */
[----:B------:R-:W-:Y:S02]  /*a5a0*/  ULOP3.LUT UR6, URZ, UR24, URZ, 0x33, !UPT ;  /* 0x000000183f067292 */ /* 0x000fe4000f8e333f */
[----:B------:R-:W0:Y:S01]  /*a5b0*/  SHFL.IDX PT, R9, R13, RZ, 0x1c1f ;  /* 0x001c1fff0d097589 */ /* 0x000e2200000e0000 */
[----:B------:R-:W-:Y:S02]  /*a5c0*/  SEL R8, R0, 0x9, !P2 ;  /* 0x0000000900087807 */ /* 0x000fe40005000000 */
[----:B------:R-:W-:-:S04]  /*a5d0*/  IADD3 R0, -R16, 0x1, -R11 ;  /* 0x0000000110007810 */ /* 0x000fc80007ffe90b */
[----:B------:R-:W-:-:S05]  /*a5e0*/  IADD3 R0, -R15, UR40, R0 ;  /* 0x000000280f007c10 */ /* 0x000fca000fffe100 */
[C---:B------:R-:W-:Y:S02]  /*a5f0*/  VIADD R12, R0.reuse, UR23 ;  /* 0x00000017000c7c36 */ /* 0x040fe40008000000 */
[----:B------:R-:W-:-:S04]  /*a600*/  VIADD R10, R0, UR6 ;  /* 0x00000006000a7c36 */ /* 0x000fc80008000000 */
[--C-:B0-----:R-:W-:Y:S01]  /*a610*/  IMAD.IADD R0, R10, 0x1, R9.reuse ;  /* 0x000000010a007824 */ /* 0x101fe200078e0209 */
[----:B------:R-:W-:Y:S02]  /*a620*/  WARPGROUP.DEPBAR.LE gsb0, 0x0 ;  /* 0x00008000000079c5 */ /* 0x000fe40000010000 */
[----:B------:R0:W-:Y:S06]  /*a630*/  BAR.ARV R8, 0x100 ;  /* 0x000400080000751d */ /* 0x0001ec0000002000 */
[----:B------:R1:W-:Y:S02]  /*a640*/  @!P1 SYNCS.ARRIVE.TRANS64.RED.A1T0 RZ, [R2+URZ], RZ ;  /* 0x000000ff02ff99a7 */ /* 0x0003e4000810043f */
[----:B-1----:R-:W-:Y:S01]  /*a650*/  IMAD.IADD R2, R12, 0x1, R9 ;  /* 0x000000010c027824 */ /* 0x002fe200078e0209 */
[----:B0-----:R-:W-:Y:S06]  /*a660*/  @!P5 BRA `(.L_x_13241) ;  /* 0x00000000005cd947 */ /* 0x001fec0003800000 */
        /* <DEDUP_REMOVED lines=13> */
.L_x_13243:
[----:B------:R-:W-:-:S05]  /*a740*/  IMAD.U32 R20, RZ, RZ, UR22 ;  /* 0x00000016ff147e24 */ /* 0x000fca000f8e00ff */
[----:B------:R-:W-:-:S13]  /*a750*/  ISETP.NE.AND P2, PT, R20, 0x1, PT ;  /* 0x000000011400780c */ /* 0x000fda0003f45270 */
[----:B------:R-:W0:Y:S02]  /*a760*/  @P2 LDC.64 R8, c[0x0][0x9e8] ;  /* 0x00027a00ff082b82 */ /* 0x000e240000000a00 */
[----:B0-----:R-:W-:-:S05]  /*a770*/  @P2 IMAD.HI.U32 R8, R14, R8, RZ ;  /* 0x000000080e082227 */ /* 0x001fca00078e00ff */
[----:B------:R-:W-:-:S07]  /*a780*/  @P2 SHF.R.U32.HI R14, RZ, R9, R8 ;  /* 0x00000009ff0e2219 */ /* 0x000fce0000011608 */
.L_x_13244:
[----:B------:R-:W-:Y:S05]  /*a790*/  BSYNC B0 ;  /* 0x0000000000007941 */ /* 0x000fea0003800000 */
.L_x_13242:
[----:B------:R-:W-:-:S04]  /*a7a0*/  IMAD R9, R14, R20, -R11 ;  /* 0x000000140e097224 */ /* 0x000fc800078e0a0b */
[----:B------:R-:W-:-:S05]  /*a7b0*/  IMAD.IADD R9, R9, 0x1, -R16 ;  /* 0x0000000109097824 */ /* 0x000fca00078e0a10 */
[----:B------:R-:W-:Y:S02]  /*a7c0*/  VIADDMNMX R2, R9, R20, R2, PT ;  /* 0x0000001409027246 */ /* 0x000fe40003800102 */
[----:B------:R-:W-:-:S07]  /*a7d0*/  VIMNMX R0, R0, R9, !PT ;  /* 0x0000000900007248 */ /* 0x000fce0007fe0100 */
.L_x_13241:
        /* <DEDUP_REMOVED lines=114> */
.L_x_13247:
[----:B------:R-:W-:-:S05]  /*af00*/  IMAD.U32 R2, RZ, RZ, UR22 ;  /* 0x00000016ff027e24 */ /* 0x000fca000f8e00ff */
[----:B------:R-:W-:-:S13]  /*af10*/  ISETP.NE.AND P3, PT, R2, 0x1, PT ;  /* 0x000000010200780c */ /* 0x000fda0003f65270 */
[----:B------:R-:W0:Y:S02]  /*af20*/  @P3 LDC.64 R8, c[0x0][0x9e8] ;  /* 0x00027a00ff083b82 */ /* 0x000e240000000a00 */
[----:B0-----:R-:W-:-:S05]  /*af30*/  @P3 IMAD.HI.U32 R8, R0, R8, RZ ;  /* 0x0000000800083227 */ /* 0x001fca00078e00ff */
[----:B------:R-:W-:-:S07]  /*af40*/  @P3 SHF.R.U32.HI R0, RZ, R9, R8 ;  /* 0x00000009ff003219 */ /* 0x000fce0000011608 */
.L_x_13248:
[----:B------:R-:W-:Y:S05]  /*af50*/  BSYNC B0 ;  /* 0x0000000000007941 */ /* 0x000fea0003800000 */
.L_x_13246:
[----:B------:R-:W-:-:S04]  /*af60*/  IMAD R11, R0, R2, -R11 ;  /* 0x00000002000b7224 */ /* 0x000fc800078e0a0b */
[----:B------:R-:W-:-:S05]  /*af70*/  IMAD.IADD R11, R11, 0x1, -R16 ;  /* 0x000000010b0b7824 */ /* 0x000fca00078e0a10 */
[----:B------:R-:W-:Y:S02]  /*af80*/  VIADDMNMX R12, R11, R2, R12, PT ;  /* 0x000000020b0c7246 */ /* 0x000fe4000380010c */
[----:B------:R-:W-:-:S07]  /*af90*/  VIMNMX R10, R10, R11, !PT ;  /* 0x0000000b0a0a7248 */ /* 0x000fce0007fe0100 */
.L_x_13245:
        /* <DEDUP_REMOVED lines=34> */
[----:B------:R-:W-:Y:S02]  /*b1c0*/  ISETP.GT.AND P3, PT, R10, RZ, P2 ;  /* 0x000000ff0a00720c */ /* 0x000fe40001764270 */
        /* <DEDUP_REMOVED lines=17> */
[----:B------:R-:W-:Y:S02]  /*b2e0*/  FMNMX.FTZ R8, R13, R6, !PT ;  /* 0x000000060d087209 */ /* 0x000fe40007810000 */
[----:B------:R-:W-:Y:S02]  /*b2f0*/  FMNMX.FTZ R0, R76, R9, !PT ;  /* 0x000000094c007209 */ /* 0x000fe40007810000 */
[----:B------:R-:W-:-:S02]  /*b300*/  FSEL R30, R30, -INF , !P6 ;  /* 0xff8000001e1e7808 */ /* 0x000fc40007000000 */
[----:B------:R-:W-:Y:S02]  /*b310*/  FMNMX.FTZ R9, R77, R0, !PT ;  /* 0x000000004d097209 */ /* 0x000fe40007810000 */
[----:B------:R-:W-:Y:S02]  /*b320*/  FSEL R38, R38, -INF , !P4 ;  /* 0xff80000026267808 */ /* 0x000fe40006000000 */
[----:B------:R-:W-:Y:S02]  /*b330*/  FMNMX.FTZ R0, R80, R9, !PT ;  /* 0x0000000950007209 */ /* 0x000fe40007810000 */
[----:B------:R-:W-:Y:S02]  /*b340*/  FMNMX.FTZ R21, R27, R8, !PT ;  /* 0x000000081b157209 */ /* 0x000fe40007810000 */
[----:B------:R-:W-:Y:S02]  /*b350*/  FMNMX.FTZ R9, R81, R0, !PT ;  /* 0x0000000051097209 */ /* 0x000fe40007810000 */
[----:B------:R-:W-:-:S02]  /*b360*/  ISETP.GT.AND P4, PT, R10, 0x20, P2 ;  /* 0x000000200a00780c */ /* 0x000fc40001784270 */
[----:B------:R-:W-:Y:S02]  /*b370*/  FMNMX.FTZ R0, R84, R9, !PT ;  /* 0x0000000954007209 */ /* 0x000fe40007810000 */
[----:B------:R-:W-:Y:S02]  /*b380*/  FMNMX.FTZ R8, R30, R21, !PT ;  /* 0x000000151e087209 */ /* 0x000fe40007810000 */
[----:B------:R-:W-:Y:S02]  /*b390*/  FMNMX.FTZ R0, R85, R0, !PT ;  /* 0x0000000055007209 */ /* 0x000fe40007810000 */
[----:B------:R-:W-:Y:S02]  /*b3a0*/  ISETP.LT.OR P4, PT, R12, 0x21, P4 ;  /* 0x000000210c00780c */ /* 0x000fe40002781670 */
[----:B------:R-:W-:Y:S01]  /*b3b0*/  FMNMX.FTZ R21, R31, R8, !PT ;  /* 0x000000081f157209 */ /* 0x000fe20007810000 */
[----:B------:R-:W0:Y:S01]  /*b3c0*/  SHFL.BFLY PT, R9, R0, 0x2, 0x1f ;  /* 0x0c401f0000097f89 */ /* 0x000e2200000e0000 */
[----:B------:R-:W-:-:S02]  /*b3d0*/  FSEL R42, R42, -INF , !P4 ;  /* 0xff8000002a2a7808 */ /* 0x000fc40006000000 */
[----:B------:R-:W-:Y:S02]  /*b3e0*/  ISETP.GT.AND P4, PT, R10, 0x28, P2 ;  /* 0x000000280a00780c */ /* 0x000fe40001784270 */
[----:B------:R-:W-:Y:S02]  /*b3f0*/  FMNMX.FTZ R8, R34, R21, !PT ;  /* 0x0000001522087209 */ /* 0x000fe40007810000 */
[----:B------:R-:W-:Y:S02]  /*b400*/  ISETP.LT.OR P4, PT, R12, 0x29, P4 ;  /* 0x000000290c00780c */ /* 0x000fe40002781670 */
[----:B------:R-:W-:Y:S02]  /*b410*/  ISETP.GT.AND P3, PT, R10, 0x30, P2 ;  /* 0x000000300a00780c */ /* 0x000fe40001764270 */
[----:B------:R-:W-:Y:S02]  /*b420*/  FSEL R46, R46, -INF , !P4 ;  /* 0xff8000002e2e7808 */ /* 0x000fe40006000000 */
[----:B------:R-:W-:-:S02]  /*b430*/  ISETP.GT.AND P4, PT, R10, 0x29, P2 ;  /* 0x000000290a00780c */ /* 0x000fc40001784270 */
[C---:B------:R-:W-:Y:S02]  /*b440*/  ISETP.LT.OR P3, PT, R12.reuse, 0x31, P3 ;  /* 0x000000310c00780c */ /* 0x040fe40001f61670 */
[----:B------:R-:W-:Y:S02]  /*b450*/  ISETP.LT.OR P4, PT, R12, 0x2a, P4 ;  /* 0x0000002a0c00780c */ /* 0x000fe40002781670 */
[----:B------:R-:W-:Y:S02]  /*b460*/  FSEL R50, R50, -INF , !P3 ;  /* 0xff80000032327808 */ /* 0x000fe40005800000 */
[----:B------:R-:W-:Y:S02]  /*b470*/  FSEL R47, R47, -INF , !P4 ;  /* 0xff8000002f2f7808 */ /* 0x000fe40006000000 */
[----:B------:R-:W-:Y:S02]  /*b480*/  ISETP.GT.AND P4, PT, R10, 0x31, P2 ;  /* 0x000000310a00780c */ /* 0x000fe40001784270 */
[----:B0-----:R-:W-:-:S02]  /*b490*/  FMNMX.FTZ R9, R0, R9, !PT ;  /* 0x0000000900097209 */ /* 0x001fc40007810000 */
[----:B------:R-:W-:Y:S02]  /*b4a0*/  ISETP.GT.AND P3, PT, R10, 0x38, P2 ;  /* 0x000000380a00780c */ /* 0x000fe40001764270 */
[C---:B------:R-:W-:Y:S01]  /*b4b0*/  ISETP.LT.OR P4, PT, R12.reuse, 0x32, P4 ;  /* 0x000000320c00780c */ /* 0x040fe20002781670 */
[----:B------:R-:W0:Y:S01]  /*b4c0*/  SHFL.BFLY PT, R2, R9, 0x1, 0x1f ;  /* 0x0c201f0009027f89 */ /* 0x000e2200000e0000 */
[----:B------:R-:W-:Y:S02]  /*b4d0*/  ISETP.LT.OR P3, PT, R12, 0x39, P3 ;  /* 0x000000390c00780c */ /* 0x000fe40001f61670 */
[----:B------:R-:W-:Y:S02]  /*b4e0*/  FSEL R51, R51, -INF , !P4 ;  /* 0xff80000033337808 */ /* 0x000fe40006000000 */
[----:B------:R-:W-:Y:S02]  /*b4f0*/  ISETP.GT.AND P4, PT, R10, 0x39, P2 ;  /* 0x000000390a00780c */ /* 0x000fe40001784270 */
[----:B------:R-:W-:-:S02]  /*b500*/  FSEL R54, R54, -INF , !P3 ;  /* 0xff80000036367808 */ /* 0x000fc40005800000 */
[----:B------:R-:W-:Y:S02]  /*b510*/  ISETP.GT.AND P3, PT, R10, 0x40, P2 ;  /* 0x000000400a00780c */ /* 0x000fe40001764270 */
[C---:B------:R-:W-:Y:S02]  /*b520*/  ISETP.LT.OR P4, PT, R12.reuse, 0x3a, P4 ;  /* 0x0000003a0c00780c */ /* 0x040fe40002781670 */
[----:B------:R-:W-:Y:S02]  /*b530*/  ISETP.LT.OR P3, PT, R12, 0x41, P3 ;  /* 0x000000410c00780c */ /* 0x000fe40001f61670 */
[----:B------:R-:W-:Y:S02]  /*b540*/  FSEL R55, R55, -INF , !P4 ;  /* 0xff80000037377808 */ /* 0x000fe40006000000 */
[----:B------:R-:W-:Y:S02]  /*b550*/  ISETP.GT.AND P4, PT, R10, 0x41, P2 ;  /* 0x000000410a00780c */ /* 0x000fe40001784270 */
[----:B------:R-:W-:-:S02]  /*b560*/  FSEL R58, R58, -INF , !P3 ;  /* 0xff8000003a3a7808 */ /* 0x000fc40005800000 */
[----:B------:R-:W-:Y:S02]  /*b570*/  ISETP.GT.AND P3, PT, R10, 0x48, P2 ;  /* 0x000000480a00780c */ /* 0x000fe40001764270 */
[C---:B------:R-:W-:Y:S02]  /*b580*/  ISETP.LT.OR P4, PT, R12.reuse, 0x42, P4 ;  /* 0x000000420c00780c */ /* 0x040fe40002781670 */
        /* <DEDUP_REMOVED lines=8> */
[----:B------:R-:W-:Y:S01]  /*b610*/  ISETP.GT.AND P3, PT, R10, 0x50, P2 ;  /* 0x000000500a00780c */ /* 0x000fe20001764270 */
[--C-:B------:R-:W-:Y:S01]  /*b620*/  FFMA.FTZ R9, R25, UR21, -R0.reuse ;  /* 0x0000001519097c23 */ /* 0x100fe20008010800 */
[----:B------:R-:W-:Y:S01]  /*b630*/  FMNMX.FTZ R25, R35, R8, !PT ;  /* 0x0000000823197209 */ /* 0x000fe20007810000 */
[--C-:B------:R-:W-:Y:S01]  /*b640*/  FFMA.FTZ R11, R29, UR21, -R0.reuse ;  /* 0x000000151d0b7c23 */ /* 0x100fe20008010800 */
        /* <DEDUP_REMOVED lines=13> */
[----:B------:R-:W-:Y:S01]  /*b720*/  ISETP.GT.AND P4, PT, R10, 0x51, P2 ;  /* 0x000000510a00780c */ /* 0x000fe20001784270 */
        /* <DEDUP_REMOVED lines=43> */
[--C-:B------:R-:W-:Y:S01]  /*b9e0*/  FFMA.FTZ R37, R53, UR21, -R0.reuse ;  /* 0x0000001535257c23 */ /* 0x100fe20008010800 */
[----:B------:R-:W-:Y:S01]  /*b9f0*/  ISETP.GT.AND P4, PT, R10, 0x61, P2 ;  /* 0x000000610a00780c */ /* 0x000fe20001784270 */
[----:B------:R-:W-:Y:S01]  /*ba00*/  FFMA.FTZ R53, R69, UR21, -R0 ;  /* 0x0000001545357c23 */ /* 0x000fe20008010800 */
[----:B------:R-:W-:Y:S01]  /*ba10*/  FMNMX.FTZ R41, R67, R8, !PT ;  /* 0x0000000843297209 */ /* 0x000fe20007810000 */
[----:B------:R-:W-:Y:S01]  /*ba20*/  MUFU.EX2 R15, R15 ;  /* 0x0000000f000f7308 */ /* 0x000fe20000000800 */
        /* <DEDUP_REMOVED lines=8> */
[----:B------:R-:W-:Y:S01]  /*bab0*/  ISETP.GT.AND P4, PT, R10, 0x69, P2 ;  /* 0x000000690a00780c */ /* 0x000fe20001784270 */
[----:B------:R-:W-:Y:S01]  /*bac0*/  MUFU.EX2 R21, R21 ;  /* 0x0000001500157308 */ /* 0x000fe20000000800 */
[----:B------:R-:W-:Y:S01]  /*bad0*/  FMNMX.FTZ R8, R74, R41, !PT ;  /* 0x000000294a087209 */ /* 0x000fe20007810000 */
[--C-:B------:R-:W-:Y:S01]  /*bae0*/  FFMA.FTZ R41, R57, UR21, -R0.reuse ;  /* 0x0000001539297c23 */ /* 0x100fe20008010800 */
[----:B------:R-:W-:Y:S01]  /*baf0*/  FSEL R78, R78, -INF , !P3 ;  /* 0xff8000004e4e7808 */ /* 0x000fe20005800000 */
[----:B------:R-:W-:Y:S01]  /*bb00*/  FFMA.FTZ R57, R73, UR21, -R0 ;  /* 0x0000001549397c23 */ /* 0x000fe20008010800 */
[----:B------:R-:W-:Y:S02]  /*bb10*/  ISETP.GT.AND P3, PT, R10, 0x70, P2 ;  /* 0x000000700a00780c */ /* 0x000fe40001764270 */
[----:B------:R-:W-:Y:S01]  /*bb20*/  ISETP.LT.OR P4, PT, R12, 0x6a, P4 ;  /* 0x0000006a0c00780c */ /* 0x000fe20002781670 */
[----:B------:R-:W-:Y:S01]  /*bb30*/  MUFU.EX2 R140, R140 ;  /* 0x0000008c008c7308 */ /* 0x000fe20000000800 */
[----:B------:R-:W-:-:S02]  /*bb40*/  FMNMX.FTZ R45, R75, R8, !PT ;  /* 0x000000084b2d7209 */ /* 0x000fc40007810000 */
[----:B------:R-:W-:Y:S02]  /*bb50*/  ISETP.LT.OR P3, PT, R12, 0x71, P3 ;  /* 0x000000710c00780c */ /* 0x000fe40001f61670 */
[----:B------:R-:W-:Y:S02]  /*bb60*/  FSEL R79, R79, -INF , !P4 ;  /* 0xff8000004f4f7808 */ /* 0x000fe40006000000 */
[----:B------:R-:W-:Y:S01]  /*bb70*/  ISETP.GT.AND P4, PT, R10, 0x71, P2 ;  /* 0x000000710a00780c */ /* 0x000fe20001784270 */
[----:B------:R-:W-:Y:S01]  /*bb80*/  MUFU.EX2 R25, R25 ;  /* 0x0000001900197308 */ /* 0x000fe20000000800 */
        /* <DEDUP_REMOVED lines=11> */
[----:B------:R-:W-:Y:S01]  /*bc40*/  FFMA.FTZ R45, R61, UR21, -R0 ;  /* 0x000000153d2d7c23 */ /* 0x000fe20008010800 */
[----:B------:R-:W-:-:S02]  /*bc50*/  ISETP.LT.OR P2, PT, R12, 0x7a, P2 ;  /* 0x0000007a0c00780c */ /* 0x000fc40001741670 */
[----:B------:R-:W-:Y:S02]  /*bc60*/  FSEL R86, R86, -INF , !P3 ;  /* 0xff80000056567808 */ /* 0x000fe40005800000 */
[----:B------:R-:W-:Y:S01]  /*bc70*/  FMNMX.FTZ R49, R83, R8, !PT ;  /* 0x0000000853317209 */ /* 0x000fe20007810000 */
[----:B------:R-:W-:Y:S01]  /*bc80*/  MUFU.EX2 R136, R136 ;  /* 0x0000008800887308 */ /* 0x000fe20000000800 */
[----:B------:R-:W-:Y:S02]  /*bc90*/  FSEL R87, R87, -INF , !P2 ;  /* 0xff80000057577808 */ /* 0x000fe40005000000 */
[----:B------:R-:W-:Y:S01]  /*bca0*/  FMNMX.FTZ R8, R86, R49, !PT ;  /* 0x0000003156087209 */ /* 0x000fe20007810000 */
[--C-:B------:R-:W-:Y:S01]  /*bcb0*/  FFMA.FTZ R49, R65, UR21, -R0.reuse ;  /* 0x0000001541317c23 */ /* 0x100fe20008010800 */
[--C-:B------:R-:W-:Y:S02]  /*bcc0*/  FFMA.FTZ R65, R81, UR21, -R0.reuse ;  /* 0x0000001551417c23 */ /* 0x100fe40008010800 */
[----:B------:R-:W-:Y:S01]  /*bcd0*/  FMNMX.FTZ R8, R87, R8, !PT ;  /* 0x0000000857087209 */ /* 0x000fe20007810000 */
[----:B------:R-:W-:Y:S04]  /*bce0*/  MUFU.EX2 R33, R33 ;  /* 0x0000002100217308 */ /* 0x000fe80000000800 */
[----:B------:R-:W0:Y:S04]  /*bcf0*/  SHFL.BFLY PT, R61, R8, 0x2, 0x1f ;  /* 0x0c401f00083d7f89 */ /* 0x000e2800000e0000 */
[----:B------:R-:W-:Y:S08]  /*bd00*/  MUFU.EX2 R138, R138 ;  /* 0x0000008a008a7308 */ /* 0x000ff00000000800 */
[----:B------:R-:W-:Y:S08]  /*bd10*/  MUFU.EX2 R37, R37 ;  /* 0x0000002500257308 */ /* 0x000ff00000000800 */
[----:B------:R-:W-:Y:S01]  /*bd20*/  MUFU.EX2 R132, R132 ;  /* 0x0000008400847308 */ /* 0x000fe20000000800 */
[----:B0-----:R-:W-:Y:S01]  /*bd30*/  FMNMX.FTZ R10, R8, R61, !PT ;  /* 0x0000003d080a7209 */ /* 0x001fe20007810000 */
[----:B------:R-:W-:Y:S01]  /*bd40*/  FFMA.FTZ R61, R77, UR21, -R0 ;  /* 0x000000154d3d7c23 */ /* 0x000fe20008010800 */
[----:B------:R-:W-:-:S05]  /*bd50*/  FSEL R8, R2, RZ, P6 ;  /* 0x000000ff02087208 */ /* 0x000fca0003000000 */
[----:B------:R-:W-:Y:S01]  /*bd60*/  MUFU.EX2 R41, R41 ;  /* 0x0000002900297308 */ /* 0x000fe20000000800 */
[----:B------:R-:W0:Y:S01]  /*bd70*/  SHFL.BFLY PT, R69, R10, 0x1, 0x1f ;  /* 0x0c201f000a457f89 */ /* 0x000e2200000e0000 */
[----:B------:R-:W-:-:S04]  /*bd80*/  FADD.FTZ R8, -R8, R7 ;  /* 0x0000000708087221 */ /* 0x000fc80000010100 */
[----:B------:R-:W-:Y:S02]  /*bd90*/  FMUL.FTZ R7, R8, UR21 ;  /* 0x0000001508077c20 */ /* 0x000fe40008410000 */
[----:B------:R-:W-:Y:S08]  /*bda0*/  MUFU.EX2 R134, R134 ;  /* 0x0000008600867308 */ /* 0x000ff00000000800 */
[----:B------:R-:W1:Y:S08]  /*bdb0*/  MUFU.EX2 R7, R7 ;  /* 0x0000000700077308 */ /* 0x000e700000000800 */
[----:B------:R-:W-:Y:S01]  /*bdc0*/  MUFU.EX2 R45, R45 ;  /* 0x0000002d002d7308 */ /* 0x000fe20000000800 */
[----:B0-----:R-:W-:-:S04]  /*bdd0*/  FMNMX.FTZ R0, R10, R69, !PT ;  /* 0x000000450a007209 */ /* 0x001fc80007810000 */
[C---:B------:R-:W-:Y:S01]  /*bde0*/  FSETP.NEU.FTZ.AND P2, PT, R0.reuse, -INF , PT ;  /* 0xff8000000000780b */ /* 0x040fe20003f5d000 */
[----:B------:R-:W-:Y:S02]  /*bdf0*/  FMUL.FTZ R32, R0, UR21 ;  /* 0x0000001500207c20 */ /* 0x000fe40008410000 */
[----:B------:R-:W-:Y:S01]  /*be00*/  MUFU.EX2 R128, R128 ;  /* 0x0000008000807308 */ /* 0x000fe20000000800 */
[----:B-1----:R-:W-:Y:S01]  /*be10*/  FFMA.FTZ R28, R7, R5, R148 ;  /* 0x00000005071c7223 */ /* 0x002fe20000010094 */
[C---:B------:R-:W-:Y:S01]  /*be20*/  F2FP.BF16.F32.PACK_AB R148, R9.reuse, R148 ;  /* 0x000000940994723e */ /* 0x040fe200000010ff */
[-C--:B------:R-:W-:Y:S01]  /*be30*/  FMUL.FTZ R88, R88, R7.reuse ;  /* 0x0000000758587220 */ /* 0x080fe20000410000 */
[----:B------:R-:W-:Y:S01]  /*be40*/  FSEL R32, R32, RZ, P2 ;  /* 0x000000ff20207208 */ /* 0x000fe20001000000 */
[----:B------:R-:W-:Y:S01]  /*be50*/  FADD.FTZ R5, R9, R28 ;  /* 0x0000001c09057221 */ /* 0x000fe20000010000 */
[-C--:B------:R-:W-:Y:S01]  /*be60*/  FMUL.FTZ R89, R89, R7.reuse ;  /* 0x0000000759597220 */ /* 0x080fe20000410000 */
[-C--:B------:R-:W-:Y:S01]  /*be70*/  FMUL.FTZ R92, R92, R7.reuse ;  /* 0x000000075c5c7220 */ /* 0x080fe20000410000 */
[----:B------:R-:W-:Y:S01]  /*be80*/  MUFU.EX2 R49, R49 ;  /* 0x0000003100317308 */ /* 0x000fe20000000800 */
[----:B------:R-:W-:Y:S01]  /*be90*/  FADD.FTZ R28, R150, R5 ;  /* 0x00000005961c7221 */ /* 0x000fe20000010000 */
[--C-:B------:R-:W-:Y:S01]  /*bea0*/  FFMA.FTZ R149, R13, UR21, -R32.reuse ;  /* 0x000000150d957c23 */ /* 0x100fe20008010820 */
[----:B------:R-:W-:Y:S01]  /*beb0*/  FSEL R5, R0, RZ, P2 ;  /* 0x000000ff00057208 */ /* 0x000fe20001000000 */
[----:B------:R-:W-:Y:S01]  /*bec0*/  FFMA.FTZ R151, R30, UR21, -R32 ;  /* 0x000000151e977c23 */ /* 0x000fe20008010820 */
[----:B------:R-:W-:Y:S01]  /*bed0*/  FADD.FTZ R13, R11, R28 ;  /* 0x0000001c0b0d7221 */ /* 0x000fe20000010000 */
[--C-:B------:R-:W-:Y:S01]  /*bee0*/  FFMA.FTZ R8, R27, UR21, -R32.reuse ;  /* 0x000000151b087c23 */ /* 0x100fe20008010820 */
[----:B------:R-:W-:Y:S01]  /*bef0*/  FFMA.FTZ R10, R31, UR21, -R32 ;  /* 0x000000151f0a7c23 */ /* 0x000fe20008010820 */
[----:B------:R-:W-:Y:S01]  /*bf00*/  FADD.FTZ R5, -R5, R6 ;  /* 0x0000000605057221 */ /* 0x000fe20000010100 */
[----:B------:R-:W-:Y:S01]  /*bf10*/  FADD.FTZ R30, R144, R13 ;  /* 0x0000000d901e7221 */ /* 0x000fe20000010000 */
[----:B------:R-:W-:Y:S01]  /*bf20*/  MUFU.EX2 R149, R149 ;  /* 0x0000009500957308 */ /* 0x000fe20000000800 */
[----:B------:R-:W-:Y:S01]  /*bf30*/  FFMA.FTZ R145, R34, UR21, -R32 ;  /* 0x0000001522917c23 */ /* 0x000fe20008010820 */
[----:B------:R-:W-:Y:S01]  /*bf40*/  FMUL.FTZ R5, R5, UR21 ;  /* 0x0000001505057c20 */ /* 0x000fe20008410000 */
        /* <DEDUP_REMOVED lines=22> */
[----:B0-----:R-:W-:Y:S01]  /*c0b0*/  FFMA.FTZ R5, R6, R4, R149 ;  /* 0x0000000406057223 */ /* 0x001fe20000010095 */
        /* <DEDUP_REMOVED lines=21> */
[--C-:B------:R-:W-:Y:S01]  /*c210*/  FFMA.FTZ R36, R71, UR21, -R32.reuse ;  /* 0x0000001547247c23 */ /* 0x100fe20008010820 */
[----:B------:R-:W2:Y:S01]  /*c220*/  MUFU.EX2 R12, R12 ;  /* 0x0000000c000c7308 */ /* 0x000ea20000000800 */
[----:B0-----:R-:W-:Y:S01]  /*c230*/  FADD.FTZ R38, R10, R5 ;  /* 0x000000050a267221 */ /* 0x001fe20000010000 */
[----:B------:R-:W-:Y:S01]  /*c240*/  FADD.FTZ R40, R132, R13 ;  /* 0x0000000d84287221 */ /* 0x000fe20000010000 */
[----:B------:R-:W-:Y:S01]  /*c250*/  FFMA.FTZ R32, R87, UR21, -R32 ;  /* 0x0000001557207c23 */ /* 0x000fe20008010820 */
[----:B------:R-:W-:Y:S01]  /*c260*/  IMAD.U32 R27, RZ, RZ, UR25 ;  /* 0x00000019ff1b7e24 */ /* 0x000fe2000f8e00ff */
[----:B------:R-:W-:Y:S01]  /*c270*/  ISETP.GT.AND P2, PT, R3, UR43, PT ;  /* 0x0000002b03007c0c */ /* 0x000fe2000bf44270 */
[----:B------:R-:W-:Y:S01]  /*c280*/  FADD.FTZ R13, R41, R40 ;  /* 0x00000028290d7221 */ /* 0x000fe20000010000 */
[----:B------:R-:W-:Y:S01]  /*c290*/  UMOV UR25, UR47 ;  /* 0x0000002f00197c82 */ /* 0x000fe20008000000 */
[----:B------:R-:W0:Y:S01]  /*c2a0*/  MUFU.EX2 R147, R147 ;  /* 0x0000009300937308 */ /* 0x000e220000000800 */
[----:B-1----:R-:W-:Y:S01]  /*c2b0*/  FADD.FTZ R5, R145, R38 ;  /* 0x0000002691057221 */ /* 0x002fe20000010000 */
[----:B------:R-:W-:Y:S01]  /*c2c0*/  FADD.FTZ R40, R134, R13 ;  /* 0x0000000d86287221 */ /* 0x000fe20000010000 */
[----:B------:R-:W-:Y:S01]  /*c2d0*/  @!P1 LEA R27, R27, UR45, 0x3 ;  /* 0x0000002d1b1b9c11 */ /* 0x000fe2000f8e18ff */
[-C--:B------:R-:W-:Y:S01]  /*c2e0*/  FMUL.FTZ R93, R93, R7.reuse ;  /* 0x000000075d5d7220 */ /* 0x080fe20000410000 */
[-C--:B------:R-:W-:Y:S01]  /*c2f0*/  FMUL.FTZ R96, R96, R7.reuse ;  /* 0x0000000760607220 */ /* 0x080fe20000410000 */
[----:B------:R-:W-:Y:S01]  /*c300*/  FADD.FTZ R13, R45, R40 ;  /* 0x000000282d0d7221 */ /* 0x000fe20000010000 */
[----:B------:R-:W-:Y:S01]  /*c310*/  FMUL.FTZ R97, R97, R7 ;  /* 0x0000000761617220 */ /* 0x000fe20000410000 */
[----:B------:R-:W1:Y:S01]  /*c320*/  MUFU.EX2 R14, R14 ;  /* 0x0000000e000e7308 */ /* 0x000e620000000800 */
[----:B--2---:R-:W-:Y:S01]  /*c330*/  FADD.FTZ R38, R12, R5 ;  /* 0x000000050c267221 */ /* 0x004fe20000010000 */
[----:B------:R-:W-:Y:S01]  /*c340*/  FADD.FTZ R40, R128, R13 ;  /* 0x0000000d80287221 */ /* 0x000fe20000010000 */
[----:B------:R-:W-:-:S02]  /*c350*/  @!P1 VIADD R27, R27, 0x16860 ;  /* 0x000168601b1b9836 */ /* 0x000fc40000000000 */
[-C--:B------:R-:W-:Y:S01]  /*c360*/  FMUL.FTZ R100, R100, R7.reuse ;  /* 0x0000000764647220 */ /* 0x080fe20000410000 */
[-C--:B------:R-:W-:Y:S01]  /*c370*/  FMUL.FTZ R101, R101, R7.reuse ;  /* 0x0000000765657220 */ /* 0x080fe20000410000 */
[----:B------:R-:W-:Y:S01]  /*c380*/  FADD.FTZ R13, R49, R40 ;  /* 0x00000028310d7221 */ /* 0x000fe20000010000 */
[-C--:B------:R-:W-:Y:S01]  /*c390*/  FMUL.FTZ R104, R104, R7.reuse ;  /* 0x0000000768687220 */ /* 0x080fe20000410000 */
[----:B------:R-:W2:Y:S01]  /*c3a0*/  MUFU.EX2 R141, R141 ;  /* 0x0000008d008d7308 */ /* 0x000ea20000000800 */
[----:B0-----:R-:W-:Y:S01]  /*c3b0*/  FADD.FTZ R5, R147, R38 ;  /* 0x0000002693057221 */ /* 0x001fe20000010000 */
[----:B------:R-:W-:Y:S01]  /*c3c0*/  @!P1 PRMT R27, RZ, 0x654, R27 ;  /* 0x00000654ff1b9816 */ /* 0x000fe2000000001b */
[-C--:B------:R-:W-:Y:S01]  /*c3d0*/  FMUL.FTZ R105, R105, R7.reuse ;  /* 0x0000000769697220 */ /* 0x080fe20000410000 */
[-C--:B------:R-:W-:Y:S01]  /*c3e0*/  FMUL.FTZ R108, R108, R7.reuse ;  /* 0x000000076c6c7220 */ /* 0x080fe20000410000 */
[-C--:B------:R-:W-:Y:S01]  /*c3f0*/  FMUL.FTZ R109, R109, R7.reuse ;  /* 0x000000076d6d7220 */ /* 0x080fe20000410000 */
[----:B------:R0:W-:Y:S01]  /*c400*/  @!P1 SYNCS.ARRIVE.TRANS64.RED.A1T0 RZ, [R27+URZ], RZ ;  /* 0x000000ff1bff99a7 */ /* 0x0001e2000810043f */
[-C--:B------:R-:W-:Y:S01]  /*c410*/  FMUL.FTZ R112, R112, R7.reuse ;  /* 0x0000000770707220 */ /* 0x080fe20000410000 */
[----:B------:R-:W3:Y:S01]  /*c420*/  MUFU.EX2 R20, R20 ;  /* 0x0000001400147308 */ /* 0x000ee20000000800 */
[----:B-1----:R-:W-:Y:S01]  /*c430*/  FADD.FTZ R38, R14, R5 ;  /* 0x000000050e267221 */ /* 0x002fe20000010000 */
[-C--:B------:R-:W-:Y:S01]  /*c440*/  FMUL.FTZ R113, R113, R7.reuse ;  /* 0x0000000771717220 */ /* 0x080fe20000410000 */
[-C--:B------:R-:W-:Y:S01]  /*c450*/  FMUL.FTZ R116, R116, R7.reuse ;  /* 0x0000000774747220 */ /* 0x080fe20000410000 */
[----:B------:R-:W-:Y:S01]  /*c460*/  FMUL.FTZ R117, R117, R7 ;  /* 0x0000000775757220 */ /* 0x000fe20000410000 */
        /* <DEDUP_REMOVED lines=20> */
[----:B-1----:R-:W-:Y:S01]  /*c5b0*/  FADD.FTZ R5, R143, R38 ;  /* 0x000000268f057221 */ /* 0x002fe20000010000 */
[----:B------:R-:W-:Y:S01]  /*c5c0*/  FMUL.FTZ R119, R119, R6 ;  /* 0x0000000677777220 */ /* 0x000fe20000410000 */
[----:B------:R-:W-:Y:S01]  /*c5d0*/  F2FP.BF16.F32.PACK_AB R150, R11, R150 ;  /* 0x000000960b96723e */ /* 0x000fe200000010ff */
[----:B------:R-:W-:Y:S01]  /*c5e0*/  VIADD R3, R3, 0xffffffff ;  /* 0xffffffff03037836 */ /* 0x000fe20000000000 */
[----:B------:R-:W-:Y:S01]  /*c5f0*/  F2FP.BF16.F32.PACK_AB R144, R15, R144 ;  /* 0x000000900f90723e */ /* 0x000fe200000010ff */
[----:B------:R-:W-:Y:S01]  /*c600*/  IMAD.MOV.U32 R7, RZ, RZ, R2 ;  /* 0x000000ffff077224 */ /* 0x000fe200078e0002 */
[----:B------:R-:W-:Y:S01]  /*c610*/  F2FP.BF16.F32.PACK_AB R146, R21, R146 ;  /* 0x000000921592723e */ /* 0x000fe200000010ff */
[----:B------:R-:W1:Y:S01]  /*c620*/  MUFU.EX2 R137, R137 ;  /* 0x0000008900897308 */ /* 0x000e620000000800 */
[----:B--2---:R-:W-:Y:S01]  /*c630*/  FADD.FTZ R38, R24, R5 ;  /* 0x0000000518267221 */ /* 0x004fe20000010000 */
[----:B------:R-:W-:Y:S01]  /*c640*/  F2FP.BF16.F32.PACK_AB R140, R25, R140 ;  /* 0x0000008c198c723e */ /* 0x000fe200000010ff */
[----:B------:R-:W-:Y:S01]  /*c650*/  IMAD.MOV.U32 R6, RZ, RZ, R0 ;  /* 0x000000ffff067224 */ /* 0x000fe200078e0000 */
[----:B------:R-:W-:-:S02]  /*c660*/  F2FP.BF16.F32.PACK_AB R142, R29, R142 ;  /* 0x0000008e1d8e723e */ /* 0x000fc400000010ff */
[----:B------:R-:W-:Y:S02]  /*c670*/  F2FP.BF16.F32.PACK_AB R136, R33, R136 ;  /* 0x000000882188723e */ /* 0x000fe400000010ff */
[----:B------:R-:W2:Y:S01]  /*c680*/  MUFU.EX2 R53, R53 ;  /* 0x0000003500357308 */ /* 0x000ea20000000800 */
[----:B---3--:R-:W-:Y:S01]  /*c690*/  FADD.FTZ R40, R130, R13 ;  /* 0x0000000d82287221 */ /* 0x008fe20000010000 */
[----:B------:R-:W-:Y:S02]  /*c6a0*/  F2FP.BF16.F32.PACK_AB R138, R37, R138 ;  /* 0x0000008a258a723e */ /* 0x000fe400000010ff */
[----:B------:R-:W-:Y:S02]  /*c6b0*/  F2FP.BF16.F32.PACK_AB R132, R41, R132 ;  /* 0x000000842984723e */ /* 0x000fe400000010ff */
[----:B------:R-:W-:Y:S02]  /*c6c0*/  F2FP.BF16.F32.PACK_AB R134, R45, R134 ;  /* 0x000000862d86723e */ /* 0x000fe400000010ff */
[----:B------:R-:W3:Y:S01]  /*c6d0*/  MUFU.EX2 R26, R26 ;  /* 0x0000001a001a7308 */ /* 0x000ee20000000800 */
[----:B-1----:R-:W-:Y:S01]  /*c6e0*/  FADD.FTZ R5, R137, R38 ;  /* 0x0000002689057221 */ /* 0x002fe20000010000 */
[----:B------:R-:W-:-:S02]  /*c6f0*/  F2FP.BF16.F32.PACK_AB R128, R49, R128 ;  /* 0x000000803180723e */ /* 0x000fc400000010ff */
[----:B------:R-:W-:Y:S02]  /*c700*/  F2FP.BF16.F32.PACK_AB R149, R8, R149 ;  /* 0x000000950895723e */ /* 0x000fe400000010ff */
[----:B------:R-:W-:Y:S02]  /*c710*/  F2FP.BF16.F32.PACK_AB R151, R10, R151 ;  /* 0x000000970a97723e */ /* 0x000fe400000010ff */
[----:B------:R-:W1:Y:S01]  /*c720*/  MUFU.EX2 R124, R124 ;  /* 0x0000007c007c7308 */ /* 0x000e620000000800 */
[C---:B--2---:R-:W-:Y:S01]  /*c730*/  FADD.FTZ R9, R53.reuse, R40 ;  /* 0x0000002835097221 */ /* 0x044fe20000010000 */
[----:B------:R-:W-:Y:S02]  /*c740*/  F2FP.BF16.F32.PACK_AB R130, R53, R130 ;  /* 0x000000823582723e */ /* 0x000fe400000010ff */
[----:B------:R-:W-:Y:S02]  /*c750*/  F2FP.BF16.F32.PACK_AB R145, R12, R145 ;  /* 0x000000910c91723e */ /* 0x000fe400000010ff */
[----:B------:R-:W-:-:S02]  /*c760*/  F2FP.BF16.F32.PACK_AB R147, R14, R147 ;  /* 0x000000930e93723e */ /* 0x000fc400000010ff */
[----:B------:R-:W2:Y:S01]  /*c770*/  MUFU.EX2 R139, R139 ;  /* 0x0000008b008b7308 */ /* 0x000ea20000000800 */
[----:B---3--:R-:W-:Y:S01]  /*c780*/  FADD.FTZ R38, R26, R5 ;  /* 0x000000051a267221 */ /* 0x008fe20000010000 */
[----:B------:R-:W-:Y:S02]  /*c790*/  F2FP.BF16.F32.PACK_AB R141, R20, R141 ;  /* 0x0000008d148d723e */ /* 0x000fe400000010ff */
[----:B------:R-:W-:Y:S02]  /*c7a0*/  F2FP.BF16.F32.PACK_AB R143, R24, R143 ;  /* 0x0000008f188f723e */ /* 0x000fe400000010ff */
[----:B------:R-:W-:Y:S02]  /*c7b0*/  F2FP.BF16.F32.PACK_AB R137, R26, R137 ;  /* 0x000000891a89723e */ /* 0x000fe400000010ff */
        /* <DEDUP_REMOVED lines=59> */
[C---:B-1----:R-:W-:Y:S01]  /*cb70*/  FADD.FTZ R5, R69.reuse, R40 ;  /* 0x0000002845057221 */ /* 0x042fe20000010000 */
[----:B------:R-:W-:Y:S02]  /*cb80*/  F2FP.BF16.F32.PACK_AB R122, R69, R122 ;  /* 0x0000007a457a723e */ /* 0x000fe400000010ff */
[C---:B--2---:R-:W-:Y:S01]  /*cb90*/  FADD.FTZ R4, R32.reuse, R9 ;  /* 0x0000000920047221 */ /* 0x044fe20000010000 */
[----:B------:R-:W-:Y:S01]  /*cba0*/  F2FP.BF16.F32.PACK_AB R123, R32, R86 ;  /* 0x00000056207b723e */ /* 0x000fe200000010ff */
[----:B0-----:R-:W-:Y:S06]  /*cbb0*/  @P2 BRA `(.L_x_13249) ;  /* 0xffffffd000b42947 */ /* 0x001fec000383ffff */
.L_x_13232:
[----:B------:R-:W-:Y:S06]  /*cbc0*/  BAR.ARV 0x8, 0x200 ;  /* 0x0208000000007b1d */ /* 0x000fec0000002000 */
[----:B------:R-:W-:Y:S05]  /*cbd0*/  @!P0 BRA `(.L_x_13250) ;  /* 0x0000000000048947 */ /* 0x000fea0003800000 */
[----:B------:R-:W-:Y:S01]  /*cbe0*/  BPT.TRAP 0x1 ;  /* 0x000000040000795c */ /* 0x000fe20000300000 */
.L_x_13250:
[----:B------:R-:W-:Y:S01]  /*cbf0*/  ULEA UR5, UR47, UR45, 0x3 ;  /* 0x0000002d2f057291 */ /* 0x000fe2000f8e183f */
[----:B------:R-:W-:-:S05]  /*cc00*/  IMAD.U32 R3, RZ, RZ, UR50 ;  /* 0x00000032ff037e24 */ /* 0x000fca000f8e00ff */
[----:B------:R-:W-:-:S04]  /*cc10*/  SHF.L.U32 R3, R3, 0x1f, RZ ;  /* 0x0000001f03037819 */ /* 0x000fc800000006ff */
[----:B------:R0:W1:Y:S01]  /*cc20*/  SYNCS.PHASECHK.TRANS64.TRYWAIT P2, [UR5+0x16850], R3 ;  /* 0x01685003ff0075a7 */ /* 0x0000620008040145 */
[----:B------:R-:W-:Y:S05]  /*cc30*/  @!P0 BRA `(.L_x_13251) ;  /* 0x0000000000048947 */ /* 0x000fea0003800000 */
[----:B------:R-:W-:Y:S01]  /*cc40*/  BPT.TRAP 0x1 ;  /* 0x000000040000795c */ /* 0x000fe20000300000 */
.L_x_13251:
[----:B-1----:R-:W-:Y:S05]  /*cc50*/  @P2 BRA `(.L_x_13252) ;  /* 0x0000000000082947 */ /* 0x002fea0003800000 */
[----:B------:R-:W1:Y:S02]  /*cc60*/  SYNCS.PHASECHK.TRANS64.TRYWAIT P0, [UR5+0x16850], R3 ;  /* 0x01685003ff0075a7 */ /* 0x000e640008000145 */
[----:B-1----:R-:W-:Y:S05]  /*cc70*/  @!P0 BRA `(.L_x_13253) ;  /* 0x0000009000fc8947 */ /* 0x002fea0003800000 */
.L_x_13252:
[----:B------:R-:W-:Y:S01]  /*cc80*/  UIADD3 UR45, UR45, 0x400, URZ ;  /* 0x000004002d2d7890 */ /* 0x000fe2000fffe03f */
[----:B------:R-:W-:Y:S01]  /*cc90*/  WARPGROUP.ARRIVE ;  /* 0x00000000000079c5 */ /* 0x000fe20000000000 */
[----:B------:R-:W-:Y:S01]  /*cca0*/  UMOV UR7, 0x40000040 ;  /* 0x4000004000077882 */ /* 0x000fe20000000000 */
[----:B-1----:R-:W1:Y:S01]  /*ccb0*/  SHFL.BFLY PT, R6, R5, 0x2, 0x1f ;  /* 0x0c401f0005067f89 */ /* 0x002e6200000e0000 */
[----:B------:R-:W-:Y:S01]  /*ccc0*/  USHF.R.U32.HI UR45, URZ, 0x4, UR45 ;  /* 0x000000043f2d7899 */ /* 0x000fe2000801162d */
[----:B------:R-:W-:Y:S01]  /*ccd0*/  IMAD.U32 R9, RZ, RZ, UR5 ;  /* 0x00000005ff097e24 */ /* 0x000fe2000f8e00ff */
[----:B------:R-:W-:Y:S01]  /*cce0*/  UIADD3 UR48, UR48, 0x1, URZ ;  /* 0x0000000130307890 */ /* 0x000fe2000fffe03f */
[----:B0-----:R-:W0:Y:S01]  /*ccf0*/  SHFL.BFLY PT, R3, R4, 0x2, 0x1f ;  /* 0x0c401f0004037f89 */ /* 0x001e2200000e0000 */
[----:B------:R-:W-:Y:S01]  /*cd00*/  ULOP3.LUT UR4, UR45, 0x3fff, URZ, 0xc0, !UPT ;  /* 0x00003fff2d047892 */ /* 0x000fe2000f8ec03f */
[----:B------:R-:W-:Y:S02]  /*cd10*/  @!P1 VIADD R9, R9, 0x16860 ;  /* 0x0001686009099836 */ /* 0x000fe40000000000 */
[----:B------:R-:W-:Y:S01]  /*cd20*/  IMAD.U32 R12, RZ, RZ, UR21 ;  /* 0x00000015ff0c7e24 */ /* 0x000fe2000f8e00ff */
[----:B------:R-:W-:Y:S01]  /*cd30*/  ULEA UR4, UR47, UR4, 0xa ;  /* 0x000000042f047291 */ /* 0x000fe2000f8e503f */
[----:B------:R-:W-:Y:S01]  /*cd40*/  IMAD.MOV.U32 R21, RZ, RZ, -0x800000 ;  /* 0xff800000ff157424 */ /* 0x000fe200078e00ff */
[----:B------:R-:W-:Y:S01]  /*cd50*/  @!P1 PRMT R9, RZ, 0x654, R9 ;  /* 0x00000654ff099816 */ /* 0x000fe20000000009 */
[----:B------:R-:W-:Y:S01]  /*cd60*/  UIADD3 UR47, UR47, 0x1, URZ ;  /* 0x000000012f2f7890 */ /* 0x000fe2000fffe03f */
[----:B------:R-:W-:-:S03]  /*cd70*/  IMAD.MOV.U32 R20, RZ, RZ, -0x800000 ;  /* 0xff800000ff147424 */ /* 0x000fc600078e00ff */
[----:B------:R-:W-:Y:S01]  /*cd80*/  UMOV UR6, UR4 ;  /* 0x0000000400067c82 */ /* 0x000fe20008000000 */
[----:B------:R-:W-:Y:S01]  /*cd90*/  UISETP.NE.AND UP0, UPT, UR47, 0x2, UPT ;  /* 0x000000022f00788c */ /* 0x000fe2000bf05270 */
[----:B------:R-:W-:Y:S01]  /*cda0*/  HGMMA.64x64x16.F32.BF16 R88, R148, gdesc[UR4].tnspB, R88, gsb0 ;  /* 0x40e0000494587df0 */ /* 0x000fe20008001858 */
[----:B------:R-:W-:Y:S01]  /*cdb0*/  UIADD3 UR6, UR4, 0x80, URZ ;  /* 0x0000008004067890 */ /* 0x000fe2000fffe03f */
[----:B------:R-:W-:Y:S01]  /*cdc0*/  UMOV UR7, 0x40000040 ;  /* 0x4000004000077882 */ /* 0x000fe20000000000 */
[----:B------:R-:W-:Y:S01]  /*cdd0*/  USEL UR47, UR47, URZ, UP0 ;  /* 0x0000003f2f2f7287 */ /* 0x000fe20008000000 */
[----:B-1----:R-:W-:Y:S01]  /*cde0*/  FADD.FTZ R6, R6, R5 ;  /* 0x0000000506067221 */ /* 0x002fe20000010000 */
[----:B0-----:R-:W-:Y:S01]  /*cdf0*/  FADD.FTZ R7, R3, R4 ;  /* 0x0000000403077221 */ /* 0x001fe20000010000 */
[----:B------:R-:W-:-:S03]  /*ce00*/  IMAD.MOV.U32 R4, RZ, RZ, RZ ;  /* 0x000000ffff047224 */ /* 0x000fc600078e00ff */
[----:B------:R-:W0:Y:S04]  /*ce10*/  SHFL.BFLY PT, R3, R6, 0x1, 0x1f ;  /* 0x0c201f0006037f89 */ /* 0x000e2800000e0000 */
[----:B------:R-:W1:Y:S01]  /*ce20*/  SHFL.BFLY PT, R8, R7, 0x1, 0x1f ;  /* 0x0c201f0007087f89 */ /* 0x000e6200000e0000 */
[----:B0-----:R-:W-:Y:S01]  /*ce30*/  FADD.FTZ R10, R6, R3 ;  /* 0x00000003060a7221 */ /* 0x001fe20000010000 */
[----:B------:R-:W-:Y:S02]  /*ce40*/  IMAD.U32 R3, RZ, RZ, UR21 ;  /* 0x00000015ff037e24 */ /* 0x000fe4000f8e00ff */
[----:B-1----:R-:W-:Y:S02]  /*ce50*/  FADD.FTZ R11, R7, R8 ;  /* 0x00000008070b7221 */ /* 0x002fe40000010000 */
[----:B------:R-:W-:Y:S01]  /*ce60*/  FSETP.NE.FTZ.AND P0, PT, R10, RZ, PT ;  /* 0x000000ff0a00720b */ /* 0x000fe20003f15000 */
[----:B------:R-:W-:-:S02]  /*ce70*/  IMAD.MOV.U32 R7, RZ, RZ, RZ ;  /* 0x000000ffff077224 */ /* 0x000fc400078e00ff */
[----:B------:R-:W-:-:S10]  /*ce80*/  FSETP.NE.FTZ.AND P2, PT, R11, RZ, PT ;  /* 0x000000ff0b00720b */ /* 0x000fd40003f55000 */
[----:B------:R-:W0:Y:S01]  /*ce90*/  @P0 MUFU.LG2 R5, R10 ;  /* 0x0000000a00050308 */ /* 0x000e220000000c00 */
[----:B------:R-:W-:-:S07]  /*cea0*/  @P0 FMUL.FTZ R3, R3, 0.69314718246459960938 ;  /* 0x3f31721803030820 */ /* 0x000fce0000410000 */
[----:B------:R-:W1:Y:S08]  /*ceb0*/  @P2 MUFU.LG2 R8, R11 ;  /* 0x0000000b00082308 */ /* 0x000e700000000c00 */
[----:B------:R2:W3:Y:S01]  /*cec0*/  @P0 MUFU.RCP R4, R10 ;  /* 0x0000000a00040308 */ /* 0x0004e20000001000 */
[----:B0-----:R-:W-:-:S04]  /*ced0*/  @P0 FMUL.FTZ R6, R5, 0.69314718246459960938 ;  /* 0x3f31721805060820 */ /* 0x001fc80000410000 */
[----:B------:R-:W-:Y:S01]  /*cee0*/  @P0 FFMA.FTZ R21, R3, R2, R6 ;  /* 0x0000000203150223 */ /* 0x000fe20000010006 */
[----:B------:R-:W-:Y:S01]  /*cef0*/  PLOP3.LUT P0, PT, PT, PT, PT, 0x8, 0x0 ;  /* 0x000000000000781c */ /* 0x000fe20003f0e170 */
[----:B------:R-:W-:Y:S02]  /*cf00*/  WARPGROUP.DEPBAR.LE gsb0, 0x0 ;  /* 0x00008000000079c5 */ /* 0x000fe40000010000 */
[----:B------:R-:W-:Y:S01]  /*cf10*/  WARPGROUP.ARRIVE ;  /* 0x00000000000079c5 */ /* 0x000fe20000000000 */
[----:B------:R-:W0:Y:S01]  /*cf20*/  @P2 MUFU.RCP R7, R11 ;  /* 0x0000000b00072308 */ /* 0x000e220000001000 */
[----:B--2---:R-:W-:Y:S01]  /*cf30*/  @P2 FMUL.FTZ R10, R12, 0.69314718246459960938 ;  /* 0x3f3172180c0a2820 */ /* 0x004fe20000410000 */
[----:B-1----:R-:W-:-:S03]  /*cf40*/  @P2 FMUL.FTZ R5, R8, 0.69314718246459960938 ;  /* 0x3f31721808052820 */ /* 0x002fc60000410000 */
[----:B------:R-:W-:Y:S01]  /*cf50*/  HGMMA.64x64x16.F32.BF16 R88, R144, gdesc[UR4].tnspB, R88, gsb0 ;  /* 0x40e0000490587df0 */ /* 0x000fe20008001858 */
[----:B------:R-:W-:Y:S01]  /*cf60*/  UIADD3 UR6, UR4, 0x100, URZ ;  /* 0x0000010004067890 */ /* 0x000fe2000fffe03f */
[----:B------:R-:W-:Y:S01]  /*cf70*/  @P2 FFMA.FTZ R20, R10, R0, R5 ;  /* 0x000000000a142223 */ /* 0x000fe20000010005 */
        /* <DEDUP_REMOVED lines=24> */
[----:B------:R-:W-:Y:S01]  /*d100*/  HGMMA.64x64x16.F32.BF16 R88, R124, gdesc[UR4].tnspB, R88, gsb0 ;  /* 0x40e000047c587df0 */ /* 0x000fe20008001858 */
[----:B------:R-:W-:Y:S01]  /*d110*/  UMOV UR6, UR4 ;  /* 0x0000000400067c82 */ /* 0x000fe20008000000 */
[----:B------:R-:W-:Y:S01]  /*d120*/  UMOV UR7, 0x40000040 ;  /* 0x4000004000077882 */ /* 0x000fe20000000000 */
[----:B------:R-:W-:-:S04]  /*d130*/  USEL UR4, URZ, 0x1, UP0 ;  /* 0x000000013f047887 */ /* 0x000fc80008000000 */
[----:B------:R-:W-:Y:S01]  /*d140*/  ULOP3.LUT UR50, UR50, UR4, URZ, 0x3c, !UPT ;  /* 0x0000000432327292 */ /* 0x000fe2000f8e3c3f */
[----:B------:R-:W-:Y:S02]  /*d150*/  WARPGROUP.DEPBAR.LE gsb0, 0x0 ;  /* 0x00008000000079c5 */ /* 0x000fe40000010000 */
[----:B------:R-:W-:-:S06]  /*d160*/  WARPGROUP.ARRIVE ;  /* 0x00000000000079c5 */ /* 0x000fcc0000000000 */
[----:B------:R-:W-:Y:S03]  /*d170*/  HGMMA.64x64x16.F32.BF16 R88, R120, gdesc[UR4].tnspB, R88, gsb0 ;  /* 0x40e0000478587df0 */ /* 0x000fe60008001858 */
        /* <DEDUP_REMOVED lines=34> */
.L_x_13183:
        /* <DEDUP_REMOVED lines=11> */
[----:B------:R-:W2:Y:S01]  /*d450*/  LDL R8, [R1+0x38] ;  /* 0x0000380001087983 */ /* 0x000ea20000100800 */
[----:B------:R-:W-:Y:S01]  /*d460*/  F2FP.BF16.F32.PACK_AB R12, R105, R104 ;  /* 0x00000068690c723e */ /* 0x000fe200000010ff */
[----:B------:R-:W-:Y:S01]  /*d470*/  ULDC.64 UR10, c[0x0][0xc00] ;  /* 0x00030000000a7ab9 */ /* 0x000fe20000000a00 */
[----:B------:R-:W-:Y:S01]  /*d480*/  F2FP.BF16.F32.PACK_AB R14, R109, R108 ;  /* 0x0000006c6d0e723e */ /* 0x000fe200000010ff */
[----:B------:R-:W0:Y:S01]  /*d490*/  S2R R5, SR_SWINHI ;  /* 0x0000000000057919 */ /* 0x000e220000002f00 */
[----:B------:R-:W-:Y:S01]  /*d4a0*/  F2FP.BF16.F32.PACK_AB R15, R111, R110 ;  /* 0x0000006e6f0f723e */ /* 0x000fe200000010ff */
[----:B------:R-:W-:Y:S01]  /*d4b0*/  ULDC.64 UR8, c[0x0][0xc00] ;  /* 0x0003000000087ab9 */ /* 0x000fe20000000a00 */
[----:B------:R-:W-:Y:S01]  /*d4c0*/  F2FP.BF16.F32.PACK_AB R24, R113, R112 ;  /* 0x000000707118723e */ /* 0x000fe200000010ff */
[----:B------:R-:W-:Y:S01]  /*d4d0*/  UIMAD.WIDE UR8, UR38, 0x4, UR8 ;  /* 0x00000004260878a5 */ /* 0x000fe2000f8e0208 */
[----:B------:R-:W-:Y:S02]  /*d4e0*/  F2FP.BF16.F32.PACK_AB R25, R115, R114 ;  /* 0x000000727319723e */ /* 0x000fe400000010ff */
[----:B------:R-:W-:-:S02]  /*d4f0*/  F2FP.BF16.F32.PACK_AB R26, R117, R116 ;  /* 0x00000074751a723e */ /* 0x000fc400000010ff */
[----:B------:R-:W-:Y:S01]  /*d500*/  F2FP.BF16.F32.PACK_AB R27, R119, R118 ;  /* 0x00000076771b723e */ /* 0x000fe200000010ff */
[----:B------:R-:W-:Y:S02]  /*d510*/  IMAD.U32 R30, RZ, RZ, UR8 ;  /* 0x00000008ff1e7e24 */ /* 0x000fe4000f8e00ff */
[----:B------:R-:W-:Y:S01]  /*d520*/  IMAD.U32 R31, RZ, RZ, UR9 ;  /* 0x00000009ff1f7e24 */ /* 0x000fe2000f8e00ff */
[----:B------:R-:W-:Y:S01]  /*d530*/  ULDC.64 UR8, c[0x0][0xc08] ;  /* 0x0003020000087ab9 */ /* 0x000fe20000000a00 */
[----:B------:R-:W-:Y:S02]  /*d540*/  MOV R28, R0 ;  /* 0x00000000001c7202 */ /* 0x000fe40000000f00 */
[----:B0-----:R-:W-:Y:S01]  /*d550*/  MOV R29, R5 ;  /* 0x00000005001d7202 */ /* 0x001fe20000000f00 */
[----:B------:R-:W-:Y:S02]  /*d560*/  BAR.SYNC.DEFER_BLOCKING 0x1, 0x180 ;  /* 0x0046000000007b1d */ /* 0x000fe40000010000 */
[----:B--2---:R-:W-:-:S03]  /*d570*/  IMAD.WIDE R4, R8, 0x2, R28 ;  /* 0x0000000208047825 */ /* 0x004fc600078e021c */
[C---:B------:R-:W-:Y:S02]  /*d580*/  IADD3 R9, P1, R4.reuse, 0x40, RZ ;  /* 0x0000004004097810 */ /* 0x040fe40007f3e0ff */
[C---:B------:R-:W-:Y:S02]  /*d590*/  IADD3 R11, P2, R4.reuse, 0x20, RZ ;  /* 0x00000020040b7810 */ /* 0x040fe40007f5e0ff */
[C---:B------:R-:W-:Y:S02]  /*d5a0*/  IADD3 R13, P0, R4.reuse, 0x60, RZ ;  /* 0x00000060040d7810 */ /* 0x040fe40007f1e0ff */
[----:B------:R-:W-:Y:S02]  /*d5b0*/  LOP3.LUT R7, R4, 0x380, RZ, 0xc0, !PT ;  /* 0x0000038004077812 */ /* 0x000fe400078ec0ff */
[----:B------:R-:W-:Y:S02]  /*d5c0*/  LOP3.LUT R8, R9, 0x380, RZ, 0xc0, !PT ;  /* 0x0000038009087812 */ /* 0x000fe400078ec0ff */
[----:B------:R-:W-:-:S02]  /*d5d0*/  LOP3.LUT R10, R11, 0x380, RZ, 0xc0, !PT ;  /* 0x000003800b0a7812 */ /* 0x000fc400078ec0ff */
[----:B------:R-:W-:Y:S02]  /*d5e0*/  LOP3.LUT R6, R13, 0x380, RZ, 0xc0, !PT ;  /* 0x000003800d067812 */ /* 0x000fe400078ec0ff */
        /* <DEDUP_REMOVED lines=10> */
[----:B------:R-:W-:-:S02]  /*d690*/  LOP3.LUT R6, R6, R13, RZ, 0x3c, !PT ;  /* 0x0000000d06067212 */ /* 0x000fc400078e3cff */
[----:B------:R-:W-:Y:S02]  /*d6a0*/  MOV R36, R4 ;  /* 0x0000000400247202 */ /* 0x000fe40000000f00 */
        /* <DEDUP_REMOVED lines=12> */
[----:B------:R-:W-:Y:S02]  /*d770*/  F2FP.BF16.F32.PACK_AB R13, R107, R106 ;  /* 0x0000006a6b0d723e */ /* 0x000fe400000010ff */
[----:B------:R-:W-:Y:S01]  /*d780*/  ISETP.NE.U32.AND P0, PT, RZ, UR10, PT ;  /* 0x0000000aff007c0c */ /* 0x000fe2000bf05070 */
[----:B------:R-:W-:Y:S03]  /*d790*/  STSM.16.M88.4 [R35], R8 ;  /* 0x0000000823007844 */ /* 0x000fe60000000200 */
[----:B------:R-:W-:Y:S01]  /*d7a0*/  ISETP.NE.AND.EX P0, PT, RZ, UR11, PT, P0 ;  /* 0x0000000bff007c0c */ /* 0x000fe2000bf05300 */
[----:B------:R-:W-:Y:S04]  /*d7b0*/  STSM.16.M88.4 [R34], R12 ;  /* 0x0000000c22007844 */ /* 0x000fe80000000200 */
[----:B------:R0:W-:Y:S01]  /*d7c0*/  STSM.16.M88.4 [R32], R24 ;  /* 0x0000001820007844 */ /* 0x0001e20000000200 */
[----:B------:R-:W-:Y:S08]  /*d7d0*/  BAR.SYNC.DEFER_BLOCKING 0x1, 0x180 ;  /* 0x0046000000007b1d */ /* 0x000ff00000010000 */
[----:B0-----:R-:W0:Y:S01]  /*d7e0*/  LDC R32, c[0x0][0xbe8] ;  /* 0x0002fa00ff207b82 */ /* 0x001e220000000800 */
        /* <DEDUP_REMOVED lines=15> */
[----:B------:R-:W-:Y:S01]  /*d8e0*/  IMAD.U32 R5, RZ, RZ, UR9 ;  /* 0x00000009ff057e24 */ /* 0x000fe2000f8e00ff */
[----:B------:R-:W-:-:S03]  /*d8f0*/  UISETP.GT.AND UP1, UPT, UR4, 0x1, UPT ;  /* 0x000000010400788c */ /* 0x000fc6000bf24270 */
[----:B------:R-:W1:Y:S01]  /*d900*/  @P1 LDC R11, c[0x0][0xbf0] ;  /* 0x0002fc00ff0b1b82 */ /* 0x000e620000000800 */
[----:B------:R-:W-:Y:S01]  /*d910*/  USEL UR19, UR19, 0x978, UP1 ;  /* 0x0000097813137887 */ /* 0x000fe20008800000 */
[----:B------:R-:W-:Y:S01]  /*d920*/  VIADD R25, R17, UR39 ;  /* 0x0000002711197c36 */ /* 0x000fe20008000000 */
[----:B------:R-:W-:Y:S01]  /*d930*/  UISETP.NE.U32.AND UP0, UPT, UR10, URZ, UPT ;  /* 0x0000003f0a00728c */ /* 0x000fe2000bf05070 */
[----:B------:R0:W5:Y:S01]  /*d940*/  @P4 LDG.E R9, desc[UR52][R4.64] ;  /* 0x0000003404094981 */ /* 0x000162000c1e1900 */
[----:B------:R-:W-:Y:S01]  /*d950*/  UMOV UR4, URZ ;  /* 0x0000003f00047c82 */ /* 0x000fe20008000000 */
[----:B------:R-:W-:Y:S01]  /*d960*/  USHF.R.S32.HI UR10, URZ, 0x1f, UR38 ;  /* 0x0000001f3f0a7899 */ /* 0x000fe20008011426 */
[----:B------:R-:W-:Y:S01]  /*d970*/  IMAD.MOV.U32 R7, RZ, RZ, R25 ;  /* 0x000000ffff077224 */ /* 0x000fe200078e0019 */
[----:B------:R-:W-:Y:S02]  /*d980*/  UISETP.NE.AND.EX UP0, UPT, UR11, URZ, UPT, UP0 ;  /* 0x0000003f0b00728c */ /* 0x000fe4000bf05300 */
[----:B------:R-:W-:-:S02]  /*d990*/  USEL UR9, UR41, URZ, UP1 ;  /* 0x0000003f29097287 */ /* 0x000fc40008800000 */
[----:B------:R-:W-:Y:S02]  /*d9a0*/  USEL UR8, UR38, URZ, !UP0 ;  /* 0x0000003f26087287 */ /* 0x000fe4000c000000 */
[----:B------:R-:W-:Y:S01]  /*d9b0*/  USEL UR18, UR10, URZ, !UP0 ;  /* 0x0000003f0a127287 */ /* 0x000fe2000c000000 */
[----:B------:R-:W-:Y:S02]  /*d9c0*/  ULDC.64 UR12, c[0x0][UR19+0x220] ;  /* 0x00008800130c7abb */ /* 0x000fe40008000a00 */
[----:B------:R-:W-:Y:S01]  /*d9d0*/  ULDC.64 UR10, c[0x0][UR19+0x218] ;  /* 0x00008600130a7abb */ /* 0x000fe20008000a00 */
[----:B0-----:R-:W-:Y:S01]  /*d9e0*/  @P1 IMAD.HI.U32 R4, R25, R6, RZ ;  /* 0x0000000619041227 */ /* 0x001fe200078e00ff */
[----:B------:R-:W-:Y:S01]  /*d9f0*/  ULDC.64 UR14, c[0x0][UR19+0x228] ;  /* 0x00008a00130e7abb */ /* 0x000fe20008000a00 */
[----:B------:R-:W-:Y:S02]  /*da00*/  UIMAD UR13, UR13, UR8, URZ ;  /* 0x000000080d0d72a4 */ /* 0x000fe4000f8e023f */
[----:B------:R-:W-:-:S02]  /*da10*/  UIMAD.WIDE.U32 UR16, UR10, UR37, URZ ;  /* 0x000000250a1072a5 */ /* 0x000fc4000f8e003f */
[----:B------:R-:W-:Y:S01]  /*da20*/  UIMAD UR20, UR11, UR37, URZ ;  /* 0x000000250b1472a4 */ /* 0x000fe2000f8e023f */
[----:B-1----:R-:W-:Y:S01]  /*da30*/  @P1 SHF.R.U32.HI R7, RZ, R11, R4 ;  /* 0x0000000bff071219 */ /* 0x002fe20000011604 */
[----:B------:R-:W-:Y:S02]  /*da40*/  UIMAD.WIDE.U32 UR10, UR12, UR8, URZ ;  /* 0x000000080c0a72a5 */ /* 0x000fe4000f8e003f */
[----:B------:R-:W-:Y:S02]  /*da50*/  UIMAD.WIDE.U32 UR22, UR14, UR9, URZ ;  /* 0x000000090e1672a5 */ /* 0x000fe4000f8e003f */
[----:B------:R-:W-:Y:S01]  /*da60*/  UIMAD UR9, UR15, UR9, URZ ;  /* 0x000000090f0972a4 */ /* 0x000fe2000f8e023f */
[----:B------:R-:W-:Y:S01]  /*da70*/  IMAD.MOV R11, RZ, RZ, -R7 ;  /* 0x000000ffff0b7224 */ /* 0x000fe200078e0a07 */
[----:B------:R-:W-:Y:S02]  /*da80*/  UIMAD UR13, UR12, UR18, UR13 ;  /* 0x000000120c0d72a4 */ /* 0x000fe4000f8e020d */
        /* <DEDUP_REMOVED lines=30> */
.L_x_13256:
        /* <DEDUP_REMOVED lines=13> */
[----:B--2---:R-:W-:-:S04]  /*dd40*/  VIADD R13, R12, UR39 ;  /* 0x000000270c0d7c36 */ /* 0x004fc80008000000 */
[C---:B------:R-:W-:Y:S01]  /*dd50*/  VIADD R15, R13.reuse, 0x8 ;  /* 0x000000080d0f7836 */ /* 0x040fe20000000000 */
[----:B------:R-:W-:-:S04]  /*dd60*/  ISETP.GE.OR P2, PT, R13, R30, P0 ;  /* 0x0000001e0d00720c */ /* 0x000fc80000746670 */
[----:B------:R-:W-:-:S09]  /*dd70*/  ISETP.GE.OR P0, PT, R15, R30, P0 ;  /* 0x0000001e0f00720c */ /* 0x000fd20000706670 */
[----:B0-----:R0:W-:Y:S04]  /*dd80*/  @!P2 ST.E desc[UR52][R4.64], R21 ;  /* 0x000000150400a985 */ /* 0x0011e8000c101934 */
[----:B------:R0:W-:Y:S01]  /*dd90*/  @!P0 ST.E desc[UR52][R6.64], R20 ;  /* 0x0000001406008985 */ /* 0x0001e2000c101934 */
[----:B------:R-:W-:-:S13]  /*dda0*/  PLOP3.LUT P0, PT, PT, PT, UP1, 0x80, 0x0 ;  /* 0x000000000000781c */ /* 0x000fda0003f0f018 */
[----:B0-----:R-:W-:Y:S05]  /*ddb0*/  @P0 BRA `(.L_x_13257) ;  /* 0x0000000400b00947 */ /* 0x001fea0003800000 */
[----:B------:R-:W-:Y:S01]  /*ddc0*/  IMAD R3, R157, 0x40, R19 ;  /* 0x000000409d037824 */ /* 0x000fe200078e0213 */
[----:B------:R-:W-:-:S03]  /*ddd0*/  ULDC.64 UR12, c[0x0][0xaa0] ;  /* 0x0002a800000c7ab9 */ /* 0x000fc60000000a00 */
        /* <DEDUP_REMOVED lines=16> */
[----:B------:R-:W3:Y:S04]  /*dee0*/  LD.E.128 R8, desc[UR52][R8.64] ;  /* 0x0000003408087980 */ /* 0x000ee8000c101d00 */
[----:B------:R-:W4:Y:S01]  /*def0*/  LD.E.128 R12, desc[UR52][R12.64] ;  /* 0x000000340c0c7980 */ /* 0x000f22000c101d00 */
[----:B------:R-:W-:-:S04]  /*df00*/  IADD3 R3, P0, R28, 0x4800, RZ ;  /* 0x000048001c037810 */ /* 0x000fc80007f1e0ff */
[----:B------:R-:W-:Y:S01]  /*df10*/  LOP3.LUT R2, R3, 0x380, RZ, 0xc0, !PT ;  /* 0x0000038003027812 */ /* 0x000fe200078ec0ff */
[----:B------:R-:W-:Y:S01]  /*df20*/  IMAD.X R25, RZ, RZ, R29, P0 ;  /* 0x000000ffff197224 */ /* 0x000fe200000e061d */
[----:B------:R-:W-:Y:S01]  /*df30*/  UIMAD UR9, UR14, UR12, URZ ;  /* 0x0000000c0e0972a4 */ /* 0x000fe2000f8e023f */
[----:B------:R-:W0:Y:S01]  /*df40*/  @P1 LDC R29, c[0x0][0xbf0] ;  /* 0x0002fc00ff1d1b82 */ /* 0x000e220000000800 */
[----:B------:R-:W-:-:S04]  /*df50*/  SHF.R.U64 R2, R2, 0x3, RZ ;  /* 0x0000000302027819 */ /* 0x000fc800000012ff */
[----:B------:R-:W-:-:S03]  /*df60*/  LOP3.LUT R24, R2, R3, RZ, 0x3c, !PT ;  /* 0x0000000302187212 */ /* 0x000fc600078e3cff */
[----:B------:R-:W1:Y:S01]  /*df70*/  @P1 LDC R3, c[0x0][0xbec] ;  /* 0x0002fb00ff031b82 */ /* 0x000e620000000800 */
[----:B------:R-:W-:Y:S02]  /*df80*/  UIMAD.WIDE.U32 UR10, UR4, UR12, URZ ;  /* 0x0000000c040a72a5 */ /* 0x000fe4000f8e003f */
[----:B------:R-:W-:Y:S01]  /*df90*/  UIMAD UR9, UR4, UR13, UR9 ;  /* 0x0000000d040972a4 */ /* 0x000fe2000f8e0209 */
[----:B------:R-:W-:Y:S01]  /*dfa0*/  IMAD R2, R18, 0x30, R157 ;  /* 0x0000003012027824 */ /* 0x000fe200078e029d */
[----:B------:R-:W5:Y:S01]  /*dfb0*/  LD.E.128 R24, desc[UR52][R24.64] ;  /* 0x0000003418187980 */ /* 0x000f62000c101d00 */
[----:B------:R-:W-:Y:S01]  /*dfc0*/  ULDC.64 UR12, c[0x0][0xae8] ;  /* 0x0002ba00000c7ab9 */ /* 0x000fe20000000a00 */
[----:B------:R-:W-:Y:S01]  /*dfd0*/  UIADD3 UR11, UR11, UR9, URZ ;  /* 0x000000090b0b7290 */ /* 0x000fe2000fffe03f */
[----:B------:R-:W-:Y:S01]  /*dfe0*/  VIADD R28, R2, UR39 ;  /* 0x00000027021c7c36 */ /* 0x000fe20008000000 */
[----:B------:R-:W-:Y:S01]  /*dff0*/  USHF.R.S32.HI UR4, URZ, 0x1f, UR8 ;  /* 0x0000001f3f047899 */ /* 0x000fe20008011408 */
[----:B------:R-:W-:Y:S01]  /*e000*/  @!PT LDS RZ, [RZ] ;  /* 0x00000000fffff984 */ /* 0x000fe20000000800 */
[----:B------:R-:W-:Y:S01]  /*e010*/  @!PT LDS RZ, [RZ] ;  /* 0x00000000fffff984 */ /* 0x000fe20000000800 */
[----:B------:R-:W-:Y:S01]  /*e020*/  @!PT LDS RZ, [RZ] ;  /* 0x00000000fffff984 */ /* 0x000fe20000000800 */
[----:B------:R-:W-:Y:S01]  /*e030*/  @!PT LDS RZ, [RZ] ;  /* 0x00000000fffff984 */ /* 0x000fe20000000800 */
[----:B------:R0:W-:Y:S06]  /*e040*/  MEMBAR.ALL.CTA ;  /* 0x0000000000007992 */ /* 0x0001ec0000008000 */
[----:B0-----:R-:W0:Y:S01]  /*e050*/  FENCE.VIEW.ASYNC.S ;  /* 0x00000000000073c6 */ /* 0x001e220000000000 */
[----:B------:R-:W-:Y:S01]  /*e060*/  UIMAD.WIDE.U32 UR10, UR37, UR12, UR10 ;  /* 0x0000000c250a72a5 */ /* 0x000fe2000f8e000a */
[----:B------:R-:W-:Y:S01]  /*e070*/  IMAD.MOV.U32 R21, RZ, RZ, R28 ;  /* 0x000000ffff157224 */ /* 0x000fe200078e001c */
[----:B------:R-:W-:Y:S01]  /*e080*/  SHF.R.S32.HI R35, RZ, 0x1f, R19 ;  /* 0x0000001fff237819 */ /* 0x000fe20000011413 */
[----:B------:R-:W-:Y:S01]  /*e090*/  VIADD R0, R0, 0x16820 ;  /* 0x0001682000007836 */ /* 0x000fe20000000000 */
[----:B------:R-:W-:-:S03]  /*e0a0*/  UIMAD UR11, UR37, UR13, UR11 ;  /* 0x0000000d250b72a4 */ /* 0x000fc6000f8e020b */
[----:B------:R-:W-:Y:S01]  /*e0b0*/  ULDC.64 UR12, c[0x0][0xaf0] ;  /* 0x0002bc00000c7ab9 */ /* 0x000fe20000000a00 */
[----:B------:R-:W-:Y:S01]  /*e0c0*/  PRMT R0, RZ, 0x654, R0 ;  /* 0x00000654ff007816 */ /* 0x000fe20000000000 */
[----:B------:R-:W-:Y:S01]  /*e0d0*/  UIMAD UR4, UR4, UR12, URZ ;  /* 0x0000000c040472a4 */ /* 0x000fe2000f8e023f */
[----:B-1----:R-:W-:-:S03]  /*e0e0*/  @P1 IMAD.HI.U32 R2, R28, R3, RZ ;  /* 0x000000031c021227 */ /* 0x002fc600078e00ff */
[----:B------:R-:W-:Y:S02]  /*e0f0*/  UIMAD UR4, UR8, UR13, UR4 ;  /* 0x0000000d080472a4 */ /* 0x000fe4000f8e0204 */
[----:B------:R-:W-:Y:S01]  /*e100*/  UIMAD.WIDE.U32 UR8, UR8, UR12, UR10 ;  /* 0x0000000c080872a5 */ /* 0x000fe2000f8e000a */
[----:B------:R-:W-:Y:S02]  /*e110*/  @P1 SHF.R.U32.HI R21, RZ, R29, R2 ;  /* 0x0000001dff151219 */ /* 0x000fe40000011602 */
[----:B------:R-:W-:Y:S01]  /*e120*/  ULDC.64 UR10, c[0x0][0xae0] ;  /* 0x0002b800000a7ab9 */ /* 0x000fe20000000a00 */
[----:B------:R-:W-:Y:S01]  /*e130*/  UIADD3 UR4, UR9, UR4, URZ ;  /* 0x0000000409047290 */ /* 0x000fe2000fffe03f */
[--C-:B------:R-:W-:Y:S01]  /*e140*/  SHF.R.S32.HI R20, RZ, 0x1f, R21.reuse ;  /* 0x0000001fff147819 */ /* 0x100fe20000011415 */
[----:B------:R-:W-:Y:S01]  /*e150*/  IMAD.MOV R29, RZ, RZ, -R21 ;  /* 0x000000ffff1d7224 */ /* 0x000fe200078e0a15 */
[----:B0-----:R0:W-:Y:S01]  /*e160*/  SYNCS.ARRIVE.TRANS64.RED.A1T0 RZ, [R0+URZ], RZ ;  /* 0x000000ff00ff79a7 */ /* 0x0011e2000810043f */
[----:B------:R-:W-:-:S02]  /*e170*/  IMAD.U32 R3, RZ, RZ, UR9 ;  /* 0x00000009ff037e24 */ /* 0x000fc4000f8e00ff */
[----:B------:R-:W-:Y:S02]  /*e180*/  IMAD R20, R20, UR10, RZ ;  /* 0x0000000a14147c24 */ /* 0x000fe4000f8e02ff */
[----:B------:R-:W-:Y:S02]  /*e190*/  IMAD R29, R32, R29, R28 ;  /* 0x0000001d201d7224 */ /* 0x000fe400078e021c */
[----:B------:R-:W-:Y:S01]  /*e1a0*/  IMAD.U32 R2, RZ, RZ, UR8 ;  /* 0x00000008ff027e24 */ /* 0x000fe2000f8e00ff */
[----:B------:R-:W-:Y:S01]  /*e1b0*/  ULDC.64 UR8, c[0x0][0xad8] ;  /* 0x0002b60000087ab9 */ /* 0x000fe20000000a00 */
[----:B------:R-:W-:Y:S01]  /*e1c0*/  IMAD.U32 R3, RZ, RZ, UR4 ;  /* 0x00000004ff037e24 */ /* 0x000fe2000f8e00ff */
[----:B------:R-:W-:Y:S01]  /*e1d0*/  ULDC UR4, c[0x0][0xac8] ;  /* 0x0002b20000047ab9 */ /* 0x000fe20000000800 */
[C---:B------:R-:W-:Y:S01]  /*e1e0*/  IMAD R31, R21.reuse, UR11, R20 ;  /* 0x0000000b151f7c24 */ /* 0x040fe2000f8e0214 */
[----:B------:R-:W-:Y:S01]  /*e1f0*/  SHF.R.S32.HI R20, RZ, 0x1f, R29 ;  /* 0x0000001fff147819 */ /* 0x000fe2000001141d */
[----:B------:R-:W-:-:S04]  /*e200*/  IMAD.WIDE.U32 R2, R21, UR10, R2 ;  /* 0x0000000a15027c25 */ /* 0x000fc8000f8e0002 */
[----:B------:R-:W-:Y:S02]  /*e210*/  IMAD.IADD R3, R3, 0x1, R31 ;  /* 0x0000000103037824 */ /* 0x000fe400078e021f */
[----:B------:R-:W-:Y:S02]  /*e220*/  IMAD R20, R20, UR8, RZ ;  /* 0x0000000814147c24 */ /* 0x000fe4000f8e02ff */
[----:B------:R-:W-:-:S04]  /*e230*/  IMAD.WIDE.U32 R2, R29, UR8, R2 ;  /* 0x000000081d027c25 */ /* 0x000fc8000f8e0002 */
[----:B------:R-:W-:Y:S01]  /*e240*/  IMAD R21, R29, UR9, R20 ;  /* 0x000000091d157c24 */ /* 0x000fe2000f8e0214 */
[----:B------:R-:W-:Y:S01]  /*e250*/  ULDC.64 UR8, c[0x0][0xa80] ;  /* 0x0002a00000087ab9 */ /* 0x000fe20000000a00 */
[----:B------:R-:W-:Y:S01]  /*e260*/  VIADD R31, R157, UR39 ;  /* 0x000000279d1f7c36 */ /* 0x000fe20008000000 */
[C---:B------:R-:W-:Y:S01]  /*e270*/  LEA R32, P0, R2.reuse, UR8, 0x1 ;  /* 0x0000000802207c11 */ /* 0x040fe2000f8008ff */
[----:B------:R-:W-:Y:S02]  /*e280*/  IMAD.IADD R3, R3, 0x1, R21 ;  /* 0x0000000103037824 */ /* 0x000fe400078e0215 */
[C---:B------:R-:W-:Y:S02]  /*e290*/  VIADD R21, R31.reuse, 0x60 ;  /* 0x000000601f157836 */ /* 0x040fe40000000000 */
[----:B------:R-:W1:Y:S01]  /*e2a0*/  SHFL.IDX PT, R20, R32, 0x1, 0x181f ;  /* 0x00381f0020147f89 */ /* 0x000e6200000e0000 */
[----:B------:R-:W-:Y:S01]  /*e2b0*/  LEA.HI.X R33, R2, UR9, R3, 0x1, P0 ;  /* 0x0000000902217c11 */ /* 0x000fe200080f0c03 */
[----:B------:R-:W-:Y:S01]  /*e2c0*/  VIADD R3, R31, 0x30 ;  /* 0x000000301f037836 */ /* 0x000fe20000000000 */
[----:B------:R-:W-:Y:S01]  /*e2d0*/  ISETP.GE.AND P0, PT, R19, UR4, PT ;  /* 0x0000000413007c0c */ /* 0x000fe2000bf06270 */
[----:B------:R-:W0:Y:S03]  /*e2e0*/  SHFL.IDX PT, R2, R32, RZ, 0x181f ;  /* 0x00181fff20027589 */ /* 0x000e2600000e0000 */
[-C--:B------:R-:W-:Y:S01]  /*e2f0*/  ISETP.GE.OR P1, PT, R31, R30.reuse, P0 ;  /* 0x0000001e1f00720c */ /* 0x080fe20000726670 */
[----:B------:R-:W0:Y:S01]  /*e300*/  SHFL.IDX PT, R28, R32, 0x2, 0x181f ;  /* 0x00581f00201c7f89 */ /* 0x000e2200000e0000 */
[-C--:B------:R-:W-:Y:S01]  /*e310*/  ISETP.GE.OR P2, PT, R3, R30.reuse, P0 ;  /* 0x0000001e0300720c */ /* 0x080fe20000746670 */
[----:B------:R-:W-:Y:S01]  /*e320*/  VIADD R31, R31, 0x90 ;  /* 0x000000901f1f7836 */ /* 0x000fe20000000000 */
[-C--:B------:R-:W-:Y:S01]  /*e330*/  ISETP.GE.OR P3, PT, R21, R30.reuse, P0 ;  /* 0x0000001e1500720c */ /* 0x080fe20000766670 */
[----:B------:R-:W0:Y:S03]  /*e340*/  SHFL.IDX PT, R34, R33, RZ, 0x181f ;  /* 0x00181fff21227589 */ /* 0x000e2600000e0000 */
[----:B------:R-:W-:Y:S01]  /*e350*/  ISETP.GE.OR P0, PT, R31, R30, P0 ;  /* 0x0000001e1f00720c */ /* 0x000fe20000706670 */
[----:B------:R-:W0:Y:S04]  /*e360*/  SHFL.IDX PT, R36, R33, 0x1, 0x181f ;  /* 0x00381f0021247f89 */ /* 0x000e2800000e0000 */
[----:B------:R-:W0:Y:S02]  /*e370*/  SHFL.IDX PT, R38, R33, 0x2, 0x181f ;  /* 0x00581f0021267f89 */ /* 0x000e2400000e0000 */
[----:B-1----:R-:W-:-:S02]  /*e380*/  @!P2 LEA R20, P5, R19, R20, 0x1 ;  /* 0x000000141314a211 */ /* 0x002fc400078a08ff */
[----:B------:R-:W1:Y:S01]  /*e390*/  SHFL.IDX PT, R32, R32, 0x3, 0x181f ;  /* 0x00781f0020207f89 */ /* 0x000e6200000e0000 */
[----:B0-----:R-:W-:-:S03]  /*e3a0*/  @!P1 LEA R2, P4, R19, R2, 0x1 ;  /* 0x0000000213029211 */ /* 0x001fc600078808ff */
[----:B------:R0:W0:Y:S01]  /*e3b0*/  SHFL.IDX PT, R0, R33, 0x3, 0x181f ;  /* 0x00781f0021007f89 */ /* 0x00002200000e0000 */
[C---:B------:R-:W-:Y:S02]  /*e3c0*/  @!P3 LEA R28, P6, R19.reuse, R28, 0x1 ;  /* 0x0000001c131cb211 */ /* 0x040fe400078c08ff */
[C-C-:B------:R-:W-:Y:S02]  /*e3d0*/  @!P1 LEA.HI.X R3, R19.reuse, R34, R35.reuse, 0x1, P4 ;  /* 0x0000002213039211 */ /* 0x140fe400020f0c23 */
[C-C-:B------:R-:W-:Y:S02]  /*e3e0*/  @!P2 LEA.HI.X R21, R19.reuse, R36, R35.reuse, 0x1, P5 ;  /* 0x000000241315a211 */ /* 0x140fe400028f0c23 */
[----:B------:R-:W-:Y:S01]  /*e3f0*/  @!P3 LEA.HI.X R29, R19, R38, R35, 0x1, P6 ;  /* 0x00000026131db211 */ /* 0x000fe200030f0c23 */
[----:B--2---:R2:W-:Y:S04]  /*e400*/  @!P1 ST.E.128 desc[UR52][R2.64], R4 ;  /* 0x0000000402009985 */ /* 0x0045e8000c101d34 */
[----:B---3--:R2:W-:Y:S04]  /*e410*/  @!P2 ST.E.128 desc[UR52][R20.64], R8 ;  /* 0x000000081400a985 */ /* 0x0085e8000c101d34 */
[----:B----4-:R2:W-:Y:S01]  /*e420*/  @!P3 ST.E.128 desc[UR52][R28.64], R12 ;  /* 0x0000000c1c00b985 */ /* 0x0105e2000c101d34 */
[----:B01----:R-:W-:Y:S05]  /*e430*/  @P0 BRA `(.L_x_13258) ;  /* 0x0000001000c00947 */ /* 0x003fea0003800000 */
[----:B--2---:R-:W-:-:S04]  /*e440*/  LEA R2, P0, R19, R32, 0x1 ;  /* 0x0000002013027211 */ /* 0x004fc800078008ff */
[----:B------:R-:W-:-:S05]  /*e450*/  LEA.HI.X R3, R19, R0, R35, 0x1, P0 ;  /* 0x0000000013037211 */ /* 0x000fca00000f0c23 */
[----:B-----5:R0:W-:Y:S01]  /*e460*/  ST.E.128 desc[UR52][R2.64], R24 ;  /* 0x0000001802007985 */ /* 0x0201e2000c101d34 */
[----:B------:R-:W-:Y:S05]  /*e470*/  BRA `(.L_x_13258) ;  /* 0x0000001000b07947 */ /* 0x000fea0003800000 */
.L_x_13257:
        /* <DEDUP_REMOVED lines=11> */
[----:B------:R-:W-:Y:S01]  /*e530*/  SHF.R.S32.HI R20, RZ, 0x1f, R22 ;  /* 0x0000001fff147819 */ /* 0x000fe20000011416 */
[----:B------:R-:W-:Y:S01]  /*e540*/  ULDC.64 UR12, c[0x0][0xb38] ;  /* 0x0002ce00000c7ab9 */ /* 0x000fe20000000a00 */
[----:B------:R-:W-:Y:S01]  /*e550*/  SHF.R.S32.HI R24, RZ, 0x1f, R23 ;  /* 0x0000001fff187819 */ /* 0x000fe20000011417 */
        /* <DEDUP_REMOVED lines=49> */
[-C--:B-1----:R-:W-:Y:S02]  /*e870*/  @!P0 LEA R4, P2, R16, R21.reuse, 0x2 ;  /* 0x0000001510048211 */ /* 0x082fe400078410ff */
[----:B0-----:R-:W-:Y:S02]  /*e880*/  @!P1 LEA R6, P4, R156, R21, 0x2 ;  /* 0x000000159c069211 */ /* 0x001fe400078810ff */
[-C--:B--2---:R-:W-:Y:S02]  /*e890*/  @!P0 LEA.HI.X R5, R16, R13.reuse, R33, 0x2, P2 ;  /* 0x0000000d10058211 */ /* 0x084fe400010f1421 */
[----:B------:R-:W-:Y:S02]  /*e8a0*/  @!P1 LEA.HI.X R7, R156, R13, R31, 0x2, P4 ;  /* 0x0000000d9c079211 */ /* 0x000fe400020f141f */
[----:B------:R-:W-:Y:S01]  /*e8b0*/  ISETP.GE.AND P2, PT, R153, UR4, PT ;  /* 0x0000000499007c0c */ /* 0x000fe2000bf46270 */
[----:B------:R0:W-:Y:S01]  /*e8c0*/  @!P0 ST.E.64 desc[UR52][R4.64], R2 ;  /* 0x0000000204008985 */ /* 0x0001e2000c101b34 */
[----:B------:R-:W-:-:S02]  /*e8d0*/  @!P5 LEA R8, P4, R155, R21, 0x2 ;  /* 0x000000159b08d211 */ /* 0x000fc400078810ff */
[----:B------:R-:W-:Y:S01]  /*e8e0*/  ISETP.GE.AND P0, PT, R23, UR4, PT ;  /* 0x0000000417007c0c */ /* 0x000fe2000bf06270 */
[----:B------:R1:W-:Y:S01]  /*e8f0*/  @!P1 ST.E.64 desc[UR52][R6.64], R92 ;  /* 0x0000005c06009985 */ /* 0x0003e2000c101b34 */
[----:B------:R-:W-:Y:S02]  /*e900*/  ISETP.GE.AND P1, PT, R152, UR4, PT ;  /* 0x0000000498007c0c */ /* 0x000fe4000bf26270 */
[----:B------:R-:W-:Y:S02]  /*e910*/  @!P5 LEA.HI.X R9, R155, R13, R29, 0x2, P4 ;  /* 0x0000000d9b09d211 */ /* 0x000fe400020f141d */
[----:B------:R-:W-:Y:S02]  /*e920*/  ISETP.GE.AND P4, PT, R22, UR4, PT ;  /* 0x0000000416007c0c */ /* 0x000fe4000bf86270 */
[-C--:B------:R-:W-:Y:S01]  /*e930*/  @!P3 LEA R10, P6, R154, R21.reuse, 0x2 ;  /* 0x000000159a0ab211 */ /* 0x080fe200078c10ff */
[----:B------:R3:W-:Y:S01]  /*e940*/  @!P5 ST.E.64 desc[UR52][R8.64], R96 ;  /* 0x000000600800d985 */ /* 0x0007e2000c101b34 */
[----:B0-----:R-:W-:-:S02]  /*e950*/  @!P2 LEA R2, P5, R153, R21, 0x2 ;  /* 0x000000159902a211 */ /* 0x001fc400078a10ff */
[----:B------:R-:W-:-:S03]  /*e960*/  @!P3 LEA.HI.X R11, R154, R13, R28, 0x2, P6 ;  /* 0x0000000d9a0bb211 */ /* 0x000fc600030f141c */
[----:B------:R-:W-:Y:S02]  /*e970*/  @!P1 LEA R4, P6, R152, R21, 0x2 ;  /* 0x0000001598049211 */ /* 0x000fe400078c10ff */
[----:B------:R-:W-:Y:S01]  /*e980*/  @!P2 LEA.HI.X R3, R153, R13, R27, 0x2, P5 ;  /* 0x0000000d9903a211 */ /* 0x000fe200028f141b */
[----:B------:R3:W-:Y:S01]  /*e990*/  @!P3 ST.E.64 desc[UR52][R10.64], R100 ;  /* 0x000000640a00b985 */ /* 0x0007e2000c101b34 */
[CC--:B-1----:R-:W-:Y:S02]  /*e9a0*/  @!P0 LEA R6, P3, R23.reuse, R21.reuse, 0x2 ;  /* 0x0000001517068211 */ /* 0x0c2fe400078610ff */
        /* <DEDUP_REMOVED lines=8> */
.L_x_13260:
[----:B------:R-:W-:Y:S05]  /*ea30*/  BSYNC B1 ;  /* 0x0000000000017941 */ /* 0x000fea0003800000 */
.L_x_13259:
[----:B------:R-:W-:Y:S01]  /*ea40*/  ISETP.GE.AND P0, PT, R15, R30, PT ;  /* 0x0000001e0f00720c */ /* 0x000fe20003f06270 */
[----:B-1----:R1:W4:Y:S04]  /*ea50*/  SHFL.IDX PT, R21, R14, 0x1, 0x1c1f ;  /* 0x003c1f000e157f89 */ /* 0x00232800000e0000 */
[----:B------:R1:W0:Y:S08]  /*ea60*/  SHFL.IDX PT, R25, R0, 0x1, 0x1c1f ;  /* 0x003c1f0000197f89 */ /* 0x00023000000e0000 */
[----:B-1----:R-:W-:Y:S05]  /*ea70*/  @P0 BRA `(.L_x_13258) ;  /* 0x0000000c00300947 */ /* 0x002fea0003800000 */
[----:B------:R-:W-:Y:S02]  /*ea80*/  ULDC UR4, c[0x0][0xac8] ;  /* 0x0002b20000047ab9 */ /* 0x000fe40000000800 */
[----:B------:R-:W-:Y:S02]  /*ea90*/  ISETP.GE.AND P1, PT, R16, UR4, PT ;  /* 0x0000000410007c0c */ /* 0x000fe4000bf26270 */
[----:B------:R-:W-:Y:S02]  /*eaa0*/  ISETP.GE.AND P5, PT, R156, UR4, PT ;  /* 0x000000049c007c0c */ /* 0x000fe4000bfa6270 */
[----:B------:R-:W-:Y:S02]  /*eab0*/  ISETP.GE.AND P3, PT, R155, UR4, PT ;  /* 0x000000049b007c0c */ /* 0x000fe4000bf66270 */
[----:B------:R-:W-:-:S07]  /*eac0*/  ISETP.GE.AND P2, PT, R154, UR4, PT ;  /* 0x000000049a007c0c */ /* 0x000fce000bf46270 */
[-C--:B0--3--:R-:W-:Y:S02]  /*ead0*/  @!P1 LEA R2, P0, R16, R25.reuse, 0x2 ;  /* 0x0000001910029211 */ /* 0x089fe400078010ff */
[----:B------:R-:W-:Y:S02]  /*eae0*/  @!P5 LEA R4, P4, R156, R25, 0x2 ;  /* 0x000000199c04d211 */ /* 0x000fe400078810ff */
[-C--:B----4-:R-:W-:Y:S02]  /*eaf0*/  @!P1 LEA.HI.X R3, R16, R21.reuse, R33, 0x2, P0 ;  /* 0x0000001510039211 */ /* 0x090fe400000f1421 */
[----:B------:R-:W-:Y:S02]  /*eb00*/  ISETP.GE.AND P0, PT, R152, UR4, PT ;  /* 0x0000000498007c0c */ /* 0x000fe4000bf06270 */
[----:B------:R-:W-:Y:S01]  /*eb10*/  @!P5 LEA.HI.X R5, R156, R21, R31, 0x2, P4 ;  /* 0x000000159c05d211 */ /* 0x000fe200020f141f */
[----:B------:R0:W-:Y:S01]  /*eb20*/  @!P1 ST.E.64 desc[UR52][R2.64], R90 ;  /* 0x0000005a02009985 */ /* 0x0001e2000c101b34 */
[----:B------:R-:W-:-:S02]  /*eb30*/  ISETP.GE.AND P1, PT, R153, UR4, PT ;  /* 0x0000000499007c0c */ /* 0x000fc4000bf26270 */
[----:B------:R-:W-:Y:S01]  /*eb40*/  ISETP.GE.AND P4, PT, R23, UR4, PT ;  /* 0x0000000417007c0c */ /* 0x000fe2000bf86270 */
[----:B------:R1:W-:Y:S01]  /*eb50*/  @!P5 ST.E.64 desc[UR52][R4.64], R94 ;  /* 0x0000005e0400d985 */ /* 0x0003e2000c101b34 */
[CC--:B------:R-:W-:Y:S02]  /*eb60*/  @!P3 LEA R6, P6, R155.reuse, R25.reuse, 0x2 ;  /* 0x000000199b06b211 */ /* 0x0c0fe400078c10ff */
[C---:B------:R-:W-:Y:S02]  /*eb70*/  @!P2 LEA R8, P5, R154.reuse, R25, 0x2 ;  /* 0x000000199a08a211 */ /* 0x040fe400078a10ff */
[-C--:B------:R-:W-:Y:S02]  /*eb80*/  @!P3 LEA.HI.X R7, R155, R21.reuse, R29, 0x2, P6 ;  /* 0x000000159b07b211 */ /* 0x080fe400030f141d */
[----:B------:R-:W-:-:S03]  /*eb90*/  @!P2 LEA.HI.X R9, R154, R21, R28, 0x2, P5 ;  /* 0x000000159a09a211 */ /* 0x000fc600028f141c */
[----:B------:R1:W-:Y:S01]  /*eba0*/  @!P3 ST.E.64 desc[UR52][R6.64], R98 ;  /* 0x000000620600b985 */ /* 0x0003e2000c101b34 */
[-C--:B0-----:R-:W-:Y:S02]  /*ebb0*/  @!P1 LEA R2, P6, R153, R25.reuse, 0x2 ;  /* 0x0000001999029211 */ /* 0x081fe400078c10ff */
[CC--:B------:R-:W-:Y:S01]  /*ebc0*/  @!P0 LEA R10, P3, R152.reuse, R25.reuse, 0x2 ;  /* 0x00000019980a8211 */ /* 0x0c0fe200078610ff */
[----:B------:R1:W-:Y:S01]  /*ebd0*/  @!P2 ST.E.64 desc[UR52][R8.64], R102 ;  /* 0x000000660800a985 */ /* 0x0003e2000c101b34 */
[----:B------:R-:W-:Y:S02]  /*ebe0*/  @!P4 LEA R12, P5, R23, R25, 0x2 ;  /* 0x00000019170cc211 */ /* 0x000fe400078a10ff */
[-C--:B------:R-:W-:Y:S02]  /*ebf0*/  @!P1 LEA.HI.X R3, R153, R21.reuse, R27, 0x2, P6 ;  /* 0x0000001599039211 */ /* 0x080fe400030f141b */
[-C--:B------:R-:W-:Y:S02]  /*ec00*/  @!P0 LEA.HI.X R11, R152, R21.reuse, R26, 0x2, P3 ;  /* 0x00000015980b8211 */ /* 0x080fe400018f141a */
[----:B--2---:R-:W-:Y:S01]  /*ec10*/  @!P4 LEA.HI.X R13, R23, R21, R24, 0x2, P5 ;  /* 0x00000015170dc211 */ /* 0x004fe200028f1418 */
[----:B------:R1:W-:Y:S04]  /*ec20*/  @!P1 ST.E.64 desc[UR52][R2.64], R106 ;  /* 0x0000006a02009985 */ /* 0x0003e8000c101b34 */
[----:B------:R1:W-:Y:S01]  /*ec30*/  @!P0 ST.E.64 desc[UR52][R10.64], R110 ;  /* 0x0000006e0a008985 */ /* 0x0003e2000c101b34 */
[----:B------:R-:W-:-:S03]  /*ec40*/  ISETP.GE.AND P0, PT, R22, UR4, PT ;  /* 0x0000000416007c0c */ /* 0x000fc6000bf06270 */
[----:B------:R1:W-:Y:S10]  /*ec50*/  @!P4 ST.E.64 desc[UR52][R12.64], R114 ;  /* 0x000000720c00c985 */ /* 0x0003f4000c101b34 */
[----:B------:R-:W-:Y:S05]  /*ec60*/  @P0 BRA `(.L_x_13258) ;  /* 0x0000000800b40947 */ /* 0x000fea0003800000 */
[----:B-1----:R-:W-:-:S04]  /*ec70*/  LEA R2, P0, R22, R25, 0x2 ;  /* 0x0000001916027211 */ /* 0x002fc800078010ff */
[----:B------:R-:W-:-:S05]  /*ec80*/  LEA.HI.X R3, R22, R21, R20, 0x2, P0 ;  /* 0x0000001516037211 */ /* 0x000fca00000f1414 */
[----:B------:R0:W-:Y:S01]  /*ec90*/  ST.E.64 desc[UR52][R2.64], R118 ;  /* 0x0000007602007985 */ /* 0x0001e2000c101b34 */
[----:B------:R-:W-:Y:S05]  /*eca0*/  BRA `(.L_x_13258) ;  /* 0x0000000800a47947 */ /* 0x000fea0003800000 */
.L_x_13255:
        /* <DEDUP_REMOVED lines=32> */
.L_x_13261:
        /* <DEDUP_REMOVED lines=59> */
.L_x_13263:
[----:B------:R-:W-:Y:S05]  /*f260*/  BSYNC B1 ;  /* 0x0000000000017941 */ /* 0x000fea0003800000 */
.L_x_13262:
[----:B------:R-:W-:-:S06]  /*f270*/  UISETP.GT.AND UP0, UPT, UR42, 0x1, UPT ;  /* 0x000000012a00788c */ /* 0x000fcc000bf04270 */
[----:B------:R-:W-:-:S13]  /*f280*/  PLOP3.LUT P0, PT, PT, PT, UP0, 0x80, 0x0 ;  /* 0x000000000000781c */ /* 0x000fda0003f0f008 */
[----:B------:R-:W-:Y:S05]  /*f290*/  @P0 BRA `(.L_x_13258) ;  /* 0x0000000400280947 */ /* 0x000fea0003800000 */
[----:B------:R-:W1:Y:S01]  /*f2a0*/  LDC R11, c[0x0][0xbe8] ;  /* 0x0002fa00ff0b7b82 */ /* 0x000e620000000800 */
[----:B------:R-:W-:Y:S01]  /*f2b0*/  ULDC.64 UR14, c[0x0][0xaa0] ;  /* 0x0002a800000e7ab9 */ /* 0x000fe20000000a00 */
[----:B------:R-:W-:Y:S01]  /*f2c0*/  IMAD R2, R18, 0x30, R157 ;  /* 0x0000003012027824 */ /* 0x000fe200078e029d */
[----:B------:R-:W-:Y:S01]  /*f2d0*/  UIMAD UR10, UR21, UR14, URZ ;  /* 0x0000000e150a72a4 */ /* 0x000fe2000f8e023f */
[----:B------:R-:W-:Y:S01]  /*f2e0*/  VIADD R30, R157, UR39 ;  /* 0x000000279d1e7c36 */ /* 0x000fe20008000000 */
[----:B------:R-:W-:Y:S01]  /*f2f0*/  UIMAD.WIDE.U32 UR8, UR4, UR14, URZ ;  /* 0x0000000e040872a5 */ /* 0x000fe2000f8e003f */
[----:B0-----:R-:W-:Y:S01]  /*f300*/  VIADD R4, R2, UR39 ;  /* 0x0000002702047c36 */ /* 0x001fe20008000000 */
[----:B------:R-:W-:Y:S01]  /*f310*/  UIMAD UR10, UR4, UR15, UR10 ;  /* 0x0000000f040a72a4 */ /* 0x000fe2000f8e020a */
[----:B------:R-:W-:Y:S02]  /*f320*/  SHF.R.S32.HI R13, RZ, 0x1f, R19 ;  /* 0x0000001fff0d7819 */ /* 0x000fe40000011413 */
[----:B------:R-:W-:Y:S01]  /*f330*/  IMAD.MOV.U32 R5, RZ, RZ, R4 ;  /* 0x000000ffff057224 */ /* 0x000fe200078e0004 */
        /* <DEDUP_REMOVED lines=16> */
[----:B------:R-:W-:Y:S01]  /*f440*/  ULDC UR4, c[0x0][0xac8] ;  /* 0x0002b20000047ab9 */ /* 0x000fe20000000800 */
        /* <DEDUP_REMOVED lines=14> */
[----:B------:R-:W-:-:S03]  /*f530*/  ULDC.64 UR8, c[0x0][0xa80] ;  /* 0x0002a00000087ab9 */ /* 0x000fc60000000a00 */
[----:B------:R-:W-:Y:S01]  /*f540*/  IMAD.IADD R3, R3, 0x1, R5 ;  /* 0x0000000103037824 */ /* 0x000fe200078e0205 */
[----:B------:R-:W-:Y:S01]  /*f550*/  LEA R4, P0, R2, UR8, 0x1 ;  /* 0x0000000802047c11 */ /* 0x000fe2000f8008ff */
[----:B-----5:R-:W-:Y:S02]  /*f560*/  IMAD R11, R0, R11, RZ ;  /* 0x0000000b000b7224 */ /* 0x020fe400078e02ff */
[----:B------:R-:W-:Y:S01]  /*f570*/  VIADD R0, R30, 0x30 ;  /* 0x000000301e007836 */ /* 0x000fe20000000000 */
[----:B------:R-:W-:Y:S01]  /*f580*/  LEA.HI.X R8, R2, UR9, R3, 0x1, P0 ;  /* 0x0000000902087c11 */ /* 0x000fe200080f0c03 */
[----:B------:R-:W0:Y:S01]  /*f590*/  SHFL.IDX PT, R6, R4, RZ, 0x181f ;  /* 0x00181fff04067589 */ /* 0x000e2200000e0000 */
[----:B------:R-:W-:Y:S01]  /*f5a0*/  ISETP.GE.AND P0, PT, R19, UR4, PT ;  /* 0x0000000413007c0c */ /* 0x000fe2000bf06270 */
[C---:B------:R-:W-:Y:S02]  /*f5b0*/  VIADD R2, R30.reuse, 0x60 ;  /* 0x000000601e027836 */ /* 0x040fe40000000000 */
[----:B------:R-:W1:Y:S01]  /*f5c0*/  SHFL.IDX PT, R14, R4, 0x1, 0x181f ;  /* 0x00381f00040e7f89 */ /* 0x000e6200000e0000 */
[CC--:B------:R-:W-:Y:S01]  /*f5d0*/  ISETP.GE.OR P3, PT, R30.reuse, R11.reuse, P0 ;  /* 0x0000000b1e00720c */ /* 0x0c0fe20000766670 */
[----:B------:R-:W-:Y:S01]  /*f5e0*/  VIADD R3, R30, 0x90 ;  /* 0x000000901e037836 */ /* 0x000fe20000000000 */
[-C--:B------:R-:W-:Y:S01]  /*f5f0*/  ISETP.GE.OR P2, PT, R0, R11.reuse, P0 ;  /* 0x0000000b0000720c */ /* 0x080fe20000746670 */
[----:B------:R-:W2:Y:S01]  /*f600*/  SHFL.IDX PT, R24, R4, 0x2, 0x181f ;  /* 0x00581f0004187f89 */ /* 0x000ea200000e0000 */
[----:B------:R-:W-:-:S02]  /*f610*/  ISETP.GE.OR P1, PT, R2, R11, P0 ;  /* 0x0000000b0200720c */ /* 0x000fc40000726670 */
[----:B------:R-:W-:Y:S01]  /*f620*/  ISETP.GE.OR P0, PT, R3, R11, P0 ;  /* 0x0000000b0300720c */ /* 0x000fe20000706670 */
[----:B------:R-:W3:Y:S04]  /*f630*/  SHFL.IDX PT, R10, R8, RZ, 0x181f ;  /* 0x00181fff080a7589 */ /* 0x000ee800000e0000 */
[----:B------:R1:W4:Y:S04]  /*f640*/  SHFL.IDX PT, R28, R4, 0x3, 0x181f ;  /* 0x00781f00041c7f89 */ /* 0x00032800000e0000 */
[----:B------:R-:W4:Y:S04]  /*f650*/  SHFL.IDX PT, R12, R8, 0x1, 0x181f ;  /* 0x00381f00080c7f89 */ /* 0x000f2800000e0000 */
[----:B------:R-:W4:Y:S01]  /*f660*/  SHFL.IDX PT, R20, R8, 0x2, 0x181f ;  /* 0x00581f0008147f89 */ /* 0x000f2200000e0000 */
[----:B0-----:R-:W-:-:S03]  /*f670*/  @!P3 LEA R2, P6, R19, R6, 0x1 ;  /* 0x000000061302b211 */ /* 0x001fc600078c08ff */
[----:B------:R4:W0:Y:S01]  /*f680*/  SHFL.IDX PT, R26, R8, 0x3, 0x181f ;  /* 0x00781f00081a7f89 */ /* 0x00082200000e0000 */
[C---:B-1----:R-:W-:Y:S02]  /*f690*/  @!P2 LEA R4, P5, R19.reuse, R14, 0x1 ;  /* 0x0000000e1304a211 */ /* 0x042fe400078a08ff */
[C---:B--2---:R-:W-:Y:S02]  /*f6a0*/  @!P1 LEA R6, P4, R19.reuse, R24, 0x1 ;  /* 0x0000001813069211 */ /* 0x044fe400078808ff */
[C---:B---3--:R-:W-:Y:S02]  /*f6b0*/  @!P3 LEA.HI.X R3, R19.reuse, R10, R13, 0x1, P6 ;  /* 0x0000000a1303b211 */ /* 0x048fe400030f0c0d */
[----:B----4-:R-:W-:-:S03]  /*f6c0*/  @!P0 LEA R8, P6, R19, R28, 0x1 ;  /* 0x0000001c13088211 */ /* 0x010fc600078c08ff */
[----:B------:R1:W-:Y:S01]  /*f6d0*/  @!P3 ST.E.128 desc[UR52][R2.64], RZ ;  /* 0x000000ff0200b985 */ /* 0x0003e2000c101d34 */
[C-C-:B------:R-:W-:Y:S02]  /*f6e0*/  @!P2 LEA.HI.X R5, R19.reuse, R12, R13.reuse, 0x1, P5 ;  /* 0x0000000c1305a211 */ /* 0x140fe400028f0c0d */
[----:B------:R-:W-:-:S03]  /*f6f0*/  @!P1 LEA.HI.X R7, R19, R20, R13, 0x1, P4 ;  /* 0x0000001413079211 */ /* 0x000fc600020f0c0d */
[----:B------:R1:W-:Y:S01]  /*f700*/  @!P2 ST.E.128 desc[UR52][R4.64], RZ ;  /* 0x000000ff0400a985 */ /* 0x0003e2000c101d34 */
[----:B0-----:R-:W-:-:S03]  /*f710*/  @!P0 LEA.HI.X R9, R19, R26, R13, 0x1, P6 ;  /* 0x0000001a13098211 */ /* 0x001fc600030f0c0d */
[----:B------:R1:W-:Y:S04]  /*f720*/  @!P1 ST.E.128 desc[UR52][R6.64], RZ ;  /* 0x000000ff06009985 */ /* 0x0003e8000c101d34 */
[----:B------:R1:W-:Y:S02]  /*f730*/  @!P0 ST.E.128 desc[UR52][R8.64], RZ ;  /* 0x000000ff08008985 */ /* 0x0003e4000c101d34 */
.L_x_13258:
[----:B------:R-:W-:Y:S05]  /*f740*/  BSYNC B0 ;  /* 0x0000000000007941 */ /* 0x000fea0003800000 */
.L_x_13254:
[----:B------:R-:W-:Y:S02]  /*f750*/  ULDC UR4, c[0x0][0xc3c] ;  /* 0x00030f0000047ab9 */ /* 0x000fe40000000800 */
[----:B------:R-:W-:-:S06]  /*f760*/  UISETP.GE.AND UP0, UPT, UR6, UR4, UPT ;  /* 0x000000040600728c */ /* 0x000fcc000bf06270 */
[----:B------:R-:W-:-:S13]  /*f770*/  PLOP3.LUT P0, PT, PT, PT, UP0, 0x80, 0x0 ;  /* 0x000000000000781c */ /* 0x000fda0003f0f008 */
[----:B------:R-:W-:Y:S05]  /*f780*/  @!P0 BRA `(.L_x_13264) ;  /* 0xffffff1400e08947 */ /* 0x000fea000383ffff */
[----:B------:R-:W-:Y:S05]  /*f790*/  EXIT ;  /* 0x000000000000794d */ /* 0x000fea0003800000 */
.L_x_13171:
        /* <DEDUP_REMOVED lines=18> */
.L_x_13265:
        /* <DEDUP_REMOVED lines=44> */
.L_x_13269:
        /* <DEDUP_REMOVED lines=37> */
.L_x_13267:
        /* <DEDUP_REMOVED lines=13> */
.L_x_13270:
        /* <DEDUP_REMOVED lines=62> */
.L_x_13271:
        /* <DEDUP_REMOVED lines=62> */
.L_x_13272:
[----:B------:R-:W-:-:S05]  /*10660*/  LOP3.LUT R2, RZ, R2, RZ, 0x33, !PT ;  /* 0x00000002ff027212 */ /* 0x000fca00078e33ff */
[----:B------:R-:W-:Y:S01]  /*10670*/  IMAD.IADD R25, R25, 0x1, R2 ;  /* 0x0000000119197824 */ /* 0x000fe200078e0202 */
[----:B------:R-:W-:Y:S06]  /*10680*/  BRA `(.L_x_13273) ;  /* 0x00000000000c7947 */ /* 0x000fec0003800000 */
.L_x_13268:
[----:B------:R-:W-:Y:S02]  /*10690*/  IMAD.MOV.U32 R25, RZ, RZ, RZ ;  /* 0x000000ffff197224 */ /* 0x000fe400078e00ff */
[----:B------:R-:W-:Y:S02]  /*106a0*/  IMAD.U32 R24, RZ, RZ, UR6 ;  /* 0x00000006ff187e24 */ /* 0x000fe4000f8e00ff */
[----:B------:R-:W-:-:S07]  /*106b0*/  IMAD.MOV.U32 R26, RZ, RZ, RZ ;  /* 0x000000ffff1a7224 */ /* 0x000fce00078e00ff */
.L_x_13273:
[----:B------:R-:W-:-:S13]  /*106c0*/  ISETP.NE.AND P0, PT, R0, RZ, PT ;  /* 0x000000ff0000720c */ /* 0x000fda0003f05270 */
[----:B------:R-:W0:Y:S01]  /*106d0*/  @!P0 S2R R3, SR_CgaCtaId ;  /* 0x0000000000038919 */ /* 0x000e220000008800 */
[----:B------:R-:W-:-:S04]  /*106e0*/  @!P0 MOV R0, 0x400 ;  /* 0x0000040000008802 */ /* 0x000fc80000000f00 */
[----:B0-----:R-:W-:-:S05]  /*106f0*/  @!P0 LEA R0, R3, R0, 0x18 ;  /* 0x0000000003008211 */ /* 0x001fca00078ec0ff */
[----:B------:R2:W-:Y:S01]  /*10700*/  @!P0 STS.128 [R0+0x168d0], R24 ;  /* 0x0168d01800008388 */ /* 0x0005e20000000c00 */
[----:B------:R-:W-:Y:S06]  /*10710*/  BAR.ARV 0x5, 0x200 ;  /* 0x0148000000007b1d */ /* 0x000fec0000002000 */
.L_x_13266:
        /* <DEDUP_REMOVED lines=20> */
[----:B0-----:R-:W-:Y:S02]  /*10860*/  LOP3.LUT R2, R0, 0x1f8, RZ, 0xc0, !PT ;  /* 0x000001f800027812 */ /* 0x001fe400078ec0ff */
[----:B------:R-:W-:Y:S02]  /*10870*/  SHF.R.U32.HI R4, RZ, 0x3, R4 ;  /* 0x00000003ff047819 */ /* 0x000fe40000011604 */
[----:B------:R-:W-:-:S04]  /*10880*/  LOP3.LUT R2, R2, 0x38, R5, 0x78, !PT ;  /* 0x0000003802027812 */ /* 0x000fc800078e7805 */
[----:B------:R-:W-:Y:S01]  /*10890*/  LOP3.LUT R2, R2, 0x200, R3, 0xf8, !PT ;  /* 0x0000020002027812 */ /* 0x000fe200078ef803 */
[----:B------:R-:W-:-:S04]  /*108a0*/  IMAD.SHL.U32 R3, R5, 0x10, RZ ;  /* 0x0000001005037824 */ /* 0x000fc800078e00ff */
[----:B------:R-:W-:Y:S01]  /*108b0*/  IMAD R0, R2, 0x2, R17 ;  /* 0x0000000202007824 */ /* 0x000fe200078e0211 */
[----:B------:R-:W-:-:S04]  /*108c0*/  LOP3.LUT R3, R4, 0x70, R3, 0xf8, !PT ;  /* 0x0000007004037812 */ /* 0x000fc800078ef803 */
[----:B------:R4:W-:Y:S03]  /*108d0*/  STL [R1+0x4], R0 ;  /* 0x0000040001007387 */ /* 0x0009e60000100800 */
.L_x_13374:
[----:B------:R-:W-:Y:S05]  /*108e0*/  YIELD ;  /* 0x0000000000007946 */ /* 0x000fea0003800000 */
[----:B------:R-:W-:Y:S01]  /*108f0*/  ULDC.64 UR4, c[0x0][0xa28] ;  /* 0x00028a0000047ab9 */ /* 0x000fe20000000a00 */
[----:B------:R-:W-:Y:S02]  /*10900*/  CS2R R8, SRZ ;  /* 0x0000000000087805 */ /* 0x000fe4000001ff00 */
[----:B------:R-:W-:Y:S01]  /*10910*/  ISETP.NE.U32.AND P0, PT, RZ, UR4, PT ;  /* 0x00000004ff007c0c */ /* 0x000fe2000bf05070 */
[----:B01----:R-:W0:Y:S01]  /*10920*/  LDC.64 R4, c[0x0][0xa00] ;  /* 0x00028000ff047b82 */ /* 0x003e220000000a00 */
[----:B----4-:R-:W-:Y:S01]  /*10930*/  IMAD.MOV.U32 R0, RZ, RZ, RZ ;  /* 0x000000ffff007224 */ /* 0x010fe200078e00ff */
[----:B------:R-:W-:Y:S01]  /*10940*/  ULDC.64 UR6, c[0x0][0xa08] ;  /* 0x0002820000067ab9 */ /* 0x000fe20000000a00 */
[----:B------:R-:W-:Y:S01]  /*10950*/  ISETP.NE.AND.EX P0, PT, RZ, UR5, PT, P0 ;  /* 0x00000005ff007c0c */ /* 0x000fe2000bf05300 */
[----:B------:R-:W-:-:S12]  /*10960*/  ULDC.64 UR4, c[0x0][0xa18] ;  /* 0x0002860000047ab9 */ /* 0x000fd80000000a00 */
[----:B------:R-:W1:Y:S02]  /*10970*/  @P0 LDC.64 R2, c[0x0][0xa28] ;  /* 0x00028a00ff020b82 */ /* 0x000e640000000a00 */
        /* <DEDUP_REMOVED lines=15> */
[----:B------:R0:W5:Y:S01]  /*10a70*/  @P1 LDG.E R9, desc[UR52][R2.64] ;  /* 0x0000003402091981 */ /* 0x000162000c1e1900 */
[----:B-1----:R-:W-:-:S03]  /*10a80*/  @P2 IMAD.WIDE R6, R27, 0x4, R6 ;  /* 0x000000041b062825 */ /* 0x002fc600078e0206 */
        /* <DEDUP_REMOVED lines=8> */
[----:B------:R-:W-:-:S04]  /*10b10*/  USEL UR4, UR4, 0x1, UP0 ;  /* 0x0000000104047887 */ /* 0x000fc80008000000 */
[----:B------:R-:W-:-:S06]  /*10b20*/  UIMAD UR4, UR4, UR5, URZ ;  /* 0x00000005040472a4 */ /* 0x000fcc000f8e023f */
[----:B------:R-:W-:Y:S01]  /*10b30*/  IMAD.U32 R11, RZ, RZ, UR4 ;  /* 0x00000004ff0b7e24 */ /* 0x000fe2000f8e00ff */
        /* <DEDUP_REMOVED lines=8> */
.L_x_13275:
        /* <DEDUP_REMOVED lines=14> */
.L_x_13276:
[----:B------:R-:W-:Y:S05]  /*10ca0*/  @!P1 BRA `(.L_x_13277) ;  /* 0x00000000000c9947 */ /* 0x000fea0003800000 */
[----:B------:R-:W2:Y:S04]  /*10cb0*/  LDG.E R4, desc[UR52][R2.64] ;  /* 0x0000003402047981 */ /* 0x000ea8000c1e1900 */
[----:B------:R-:W2:Y:S02]  /*10cc0*/  LDG.E R11, desc[UR52][R2.64+0x4] ;  /* 0x00000434020b7981 */ /* 0x000ea4000c1e1900 */
[----:B--2---:R-:W-:-:S07]  /*10cd0*/  IMAD.IADD R11, R11, 0x1, -R4 ;  /* 0x000000010b0b7824 */ /* 0x004fce00078e0a04 */
.L_x_13277:
[----:B0-----:R-:W0:Y:S01]  /*10ce0*/  LDC R2, c[0x0][0x448] ;  /* 0x00011200ff027b82 */ /* 0x001e220000000800 */
[----:B------:R-:W-:Y:S02]  /*10cf0*/  IMAD R12, R25, 0xc0, RZ ;  /* 0x000000c0190c7824 */ /* 0x000fe400078e02ff */
[----:B-----5:R-:W-:Y:S02]  /*10d00*/  IMAD.IADD R8, R11, 0x1, -R8 ;  /* 0x000000010b087824 */ /* 0x020fe400078e0a08 */
[----:B------:R-:W-:Y:S01]  /*10d10*/  VIADD R5, R12, 0xbf ;  /* 0x000000bf0c057836 */ /* 0x000fe20000000000 */
[----:B------:R2:W-:Y:S01]  /*10d20*/  STL [R1+0x8], R12 ;  /* 0x0000080c01007387 */ /* 0x0005e20000100800 */
[----:B0-----:R-:W-:Y:S02]  /*10d30*/  ISETP.NE.AND P1, PT, R2, 0x1, PT ;  /* 0x000000010200780c */ /* 0x001fe40003f25270 */
[----:B------:R-:W0:Y:S11]  /*10d40*/  LDC.64 R2, c[0x0][0x9e0] ;  /* 0x00027800ff027b82 */ /* 0x000e360000000a00 */
[----:B------:R-:W3:Y:S08]  /*10d50*/  @P1 LDC R6, c[0x0][0x44c] ;  /* 0x00011300ff061b82 */ /* 0x000ef00000000800 */
[----:B------:R-:W4:Y:S01]  /*10d60*/  @P1 LDC R4, c[0x0][0x450] ;  /* 0x00011400ff041b82 */ /* 0x000f220000000800 */
[----:B0-----:R-:W-:Y:S01]  /*10d70*/  ISETP.GE.AND P2, PT, R3, 0x1, PT ;  /* 0x000000010300780c */ /* 0x001fe20003f46270 */
[----:B---3--:R-:W-:Y:S01]  /*10d80*/  @P1 IMAD.HI.U32 R7, R5, R6, RZ ;  /* 0x0000000605071227 */ /* 0x008fe200078e00ff */
[----:B------:R-:W-:-:S04]  /*10d90*/  IADD3 R6, R8, 0x1, -R10 ;  /* 0x0000000108067810 */ /* 0x000fc80007ffe80a */
[----:B----4-:R-:W-:Y:S01]  /*10da0*/  @P1 SHF.R.U32.HI R5, RZ, R4, R7 ;  /* 0x00000004ff051219 */ /* 0x010fe20000011607 */
[----:B------:R-:W-:-:S05]  /*10db0*/  VIADD R4, R8, 0x7f ;  /* 0x0000007f08047836 */ /* 0x000fca0000000000 */
[----:B------:R-:W-:-:S04]  /*10dc0*/  SHF.R.S32.HI R7, RZ, 0x1f, R4 ;  /* 0x0000001fff077819 */ /* 0x000fc80000011404 */
[----:B------:R-:W-:Y:S01]  /*10dd0*/  LEA.HI R4, R7, R4, RZ, 0x7 ;  /* 0x0000000407047211 */ /* 0x000fe200078f38ff */
[----:B------:R-:W-:-:S03]  /*10de0*/  IMAD.IADD R7, R6, 0x1, R5 ;  /* 0x0000000106077824 */ /* 0x000fc600078e0205 */
[----:B------:R-:W-:Y:S01]  /*10df0*/  SHF.R.S32.HI R9, RZ, 0x7, R4 ;  /* 0x00000007ff097819 */ /* 0x000fe20000011404 */
[----:B------:R-:W-:-:S04]  /*10e00*/  IMAD.IADD R2, R7, 0x1, R2 ;  /* 0x0000000107027824 */ /* 0x000fc800078e0202 */
[----:B------:R2:W-:Y:S01]  /*10e10*/  STL [R1+0x40], R9 ;  /* 0x0000400901007387 */ /* 0x0005e20000100800 */
[----:B------:R-:W-:Y:S05]  /*10e20*/  @!P2 BRA `(.L_x_13278) ;  /* 0x000000000048a947 */ /* 0x000fea0003800000 */
        /* <DEDUP_REMOVED lines=11> */
.L_x_13280:
[----:B------:R-:W-:-:S13]  /*10ee0*/  ISETP.NE.AND P0, PT, R3, 0x1, PT ;  /* 0x000000010300780c */ /* 0x000fda0003f05270 */
[----:B------:R-:W0:Y:S02]  /*10ef0*/  @P0 LDC.64 R4, c[0x0][0x9e8] ;  /* 0x00027a00ff040b82 */ /* 0x000e240000000a00 */
[----:B0-----:R-:W-:-:S05]  /*10f00*/  @P0 IMAD.HI.U32 R4, R6, R4, RZ ;  /* 0x0000000406040227 */ /* 0x001fca00078e00ff */
[----:B------:R-:W-:-:S07]  /*10f10*/  @P0 SHF.R.U32.HI R6, RZ, R5, R4 ;  /* 0x00000005ff060219 */ /* 0x000fce0000011604 */
.L_x_13281:
[----:B------:R-:W-:Y:S05]  /*10f20*/  BSYNC B0 ;  /* 0x0000000000007941 */ /* 0x000fea0003800000 */
.L_x_13279:
[----:B------:R-:W-:-:S05]  /*10f30*/  IMAD R5, R6, R3, R3 ;  /* 0x0000000306057224 */ /* 0x000fca00078e0203 */
[----:B------:R-:W-:-:S07]  /*10f40*/  VIMNMX R2, R2, R5, PT ;  /* 0x0000000502027248 */ /* 0x000fce0003fe0100 */
.L_x_13278:
[----:B------:R-:W0:Y:S01]  /*10f50*/  @P1 LDC R4, c[0x0][0x44c] ;  /* 0x00011300ff041b82 */ /* 0x000e220000000800 */
[----:B------:R-:W-:Y:S01]  /*10f60*/  VIADD R2, R2, 0x7f ;  /* 0x0000007f02027836 */ /* 0x000fe20000000000 */
[----:B------:R-:W-:Y:S01]  /*10f70*/  ULDC UR4, c[0x0][0x9dc] ;  /* 0x0002770000047ab9 */ /* 0x000fe20000000800 */
[----:B------:R-:W-:-:S05]  /*10f80*/  IMAD.MOV.U32 R5, RZ, RZ, R12 ;  /* 0x000000ffff057224 */ /* 0x000fca00078e000c */
[----:B------:R-:W3:Y:S01]  /*10f90*/  @P1 LDC R7, c[0x0][0x450] ;  /* 0x00011400ff071b82 */ /* 0x000ee20000000800 */
[----:B0-----:R-:W-:-:S05]  /*10fa0*/  @P1 IMAD.HI.U32 R4, R12, R4, RZ ;  /* 0x000000040c041227 */ /* 0x001fca00078e00ff */
[----:B---3--:R-:W-:Y:S02]  /*10fb0*/  @P1 SHF.R.U32.HI R5, RZ, R7, R4 ;  /* 0x00000007ff051219 */ /* 0x008fe40000011604 */
[----:B------:R-:W-:Y:S02]  /*10fc0*/  SHF.R.S32.HI R7, RZ, 0x1f, R2 ;  /* 0x0000001fff077819 */ /* 0x000fe40000011402 */
[----:B------:R-:W-:Y:S02]  /*10fd0*/  IADD3 R8, R5, R8, -R10 ;  /* 0x0000000805087210 */ /* 0x000fe40007ffe80a */
[----:B------:R-:W-:-:S04]  /*10fe0*/  LEA.HI R7, R7, R2, RZ, 0x7 ;  /* 0x0000000207077211 */ /* 0x000fc800078f38ff */
[----:B------:R-:W-:-:S04]  /*10ff0*/  SHF.R.S32.HI R2, RZ, 0x7, R7 ;  /* 0x00000007ff027819 */ /* 0x000fc80000011407 */
[----:B------:R-:W-:Y:S01]  /*11000*/  VIMNMX R6, R9, R2, PT ;  /* 0x0000000209067248 */ /* 0x000fe20003fe0100 */
[----:B------:R0:W-:Y:S02]  /*11010*/  STL [R1+0x3c], R2 ;  /* 0x00003c0201007387 */ /* 0x0001e40000100800 */
[----:B0-----:R-:W-:Y:S01]  /*11020*/  VIADD R2, R8, -UR4 ;  /* 0x8000000408027c36 */ /* 0x001fe20008000000 */
        /* <DEDUP_REMOVED lines=12> */
.L_x_13284:
[----:B------:R-:W-:-:S13]  /*110f0*/  ISETP.NE.AND P0, PT, R3, 0x1, PT ;  /* 0x000000010300780c */ /* 0x000fda0003f05270 */
[----:B------:R-:W0:Y:S02]  /*11100*/  @P0 LDC.64 R4, c[0x0][0x9e8] ;  /* 0x00027a00ff040b82 */ /* 0x000e240000000a00 */
[----:B0-----:R-:W-:-:S05]  /*11110*/  @P0 IMAD.HI.U32 R4, R7, R4, RZ ;  /* 0x0000000407040227 */ /* 0x001fca00078e00ff */
[----:B------:R-:W-:-:S07]  /*11120*/  @P0 SHF.R.U32.HI R7, RZ, R5, R4 ;  /* 0x00000005ff070219 */ /* 0x000fce0000011604 */
.L_x_13285:
[----:B------:R-:W-:Y:S05]  /*11130*/  BSYNC B0 ;  /* 0x0000000000007941 */ /* 0x000fea0003800000 */
.L_x_13283:
[----:B------:R-:W-:-:S05]  /*11140*/  IMAD R3, R7, R3, RZ ;  /* 0x0000000307037224 */ /* 0x000fca00078e02ff */
[----:B------:R-:W-:-:S07]  /*11150*/  VIMNMX R2, R2, R3, !PT ;  /* 0x0000000302027248 */ /* 0x000fce0007fe0100 */
.L_x_13282:
[----:B------:R-:W-:Y:S01]  /*11160*/  SHF.R.S32.HI R3, RZ, 0x1f, R2 ;  /* 0x0000001fff037819 */ /* 0x000fe20000011402 */
[----:B------:R-:W-:Y:S01]  /*11170*/  IMAD.MOV.U32 R5, RZ, RZ, RZ ;  /* 0x000000ffff057224 */ /* 0x000fe200078e00ff */
[----:B------:R-:W-:Y:S01]  /*11180*/  SHF.R.U32.HI R4, RZ, 0x10, R0 ;  /* 0x00000010ff047819 */ /* 0x000fe20000011600 */
[----:B------:R-:W-:Y:S01]  /*11190*/  BSSY B0, `(.L_x_13286) ;  /* 0x0000029000007945 */ /* 0x000fe20003800000 */
[----:B------:R-:W-:Y:S01]  /*111a0*/  LEA.HI R3, R3, R2, RZ, 0x7 ;  /* 0x0000000203037211 */ /* 0x000fe200078f38ff */
[----:B--2---:R-:W-:Y:S01]  /*111b0*/  IMAD.MOV.U32 R12, RZ, RZ, R5 ;  /* 0x000000ffff0c7224 */ /* 0x004fe200078e0005 */
        /* <DEDUP_REMOVED lines=10> */
[-C--:B-1----:R-:W-:Y:S01]  /*11260*/  IABS R0, R4.reuse ;  /* 0x0000000400007213 */ /* 0x082fe20000000000 */
[----:B------:R-:W-:Y:S01]  /*11270*/  IMAD.MOV.U32 R2, RZ, RZ, RZ ;  /* 0x000000ffff027224 */ /* 0x000fe200078e00ff */
[----:B------:R-:W-:Y:S02]  /*11280*/  IABS R7, R4 ;  /* 0x0000000400077213 */ /* 0x000fe40000000000 */
[----:B------:R-:W1:Y:S03]  /*11290*/  I2F.RP R8, R0 ;  /* 0x0000000000087306 */ /* 0x000e660000209400 */
[----:B------:R-:W-:-:S05]  /*112a0*/  IMAD.MOV R7, RZ, RZ, -R7 ;  /* 0x000000ffff077224 */ /* 0x000fca00078e0a07 */
[----:B-1----:R-:W1:Y:S02]  /*112b0*/  MUFU.RCP R8, R8 ;  /* 0x0000000800087308 */ /* 0x002e640000001000 */
[----:B-1----:R-:W-:-:S06]  /*112c0*/  VIADD R9, R8, 0xffffffe ;  /* 0x0ffffffe08097836 */ /* 0x002fcc0000000000 */
[----:B------:R-:W0:Y:S02]  /*112d0*/  F2I.FTZ.U32.TRUNC.NTZ R3, R9 ;  /* 0x0000000900037305 */ /* 0x000e24000021f000 */
[----:B0-----:R-:W-:-:S04]  /*112e0*/  IMAD.MOV R5, RZ, RZ, -R3 ;  /* 0x000000ffff057224 */ /* 0x001fc800078e0a03 */
[----:B------:R-:W-:-:S04]  /*112f0*/  IMAD R5, R5, R0, RZ ;  /* 0x0000000005057224 */ /* 0x000fc800078e02ff */
        /* <DEDUP_REMOVED lines=18> */
.L_x_13287:
[----:B------:R-:W-:Y:S05]  /*11420*/  BSYNC B0 ;  /* 0x0000000000007941 */ /* 0x000fea0003800000 */
.L_x_13286:
        /* <DEDUP_REMOVED lines=14> */
[----:B------:R-:W3:Y:S08]  /*11510*/  FLO.U32 R0, UR4 ;  /* 0x0000000400007d00 */ /* 0x000ef000080e0000 */
[----:B0-----:R-:W4:Y:S01]  /*11520*/  POPC R5, UR4 ;  /* 0x0000000400057d09 */ /* 0x001f220008000000 */
[----:B---3--:R-:W-:-:S13]  /*11530*/  ISETP.EQ.U32.AND P0, PT, R0, R7, PT ;  /* 0x000000070000720c */ /* 0x008fda0003f02070 */
[----:B----4-:R-:W3:Y:S01]  /*11540*/  @P0 ATOMG.E.ADD.STRONG.GPU PT, R3, desc[UR52][R2.64], R5 ;  /* 0x00000005020309a8 */ /* 0x010ee200081ee1f4 */
[----:B-1----:R-:W0:Y:S02]  /*11550*/  S2R R4, SR_LTMASK ;  /* 0x0000000000047919 */ /* 0x002e240000003900 */
[----:B0-----:R-:W-:-:S04]  /*11560*/  LOP3.LUT R4, R4, UR4, RZ, 0xc0, !PT ;  /* 0x0000000404047c12 */ /* 0x001fc8000f8ec0ff */
[----:B------:R-:W0:Y:S01]  /*11570*/  POPC R7, R4 ;  /* 0x0000000400077309 */ /* 0x000e220000000000 */
[----:B---3--:R-:W0:Y:S02]  /*11580*/  SHFL.IDX PT, R0, R3, R0, 0x1f ;  /* 0x00001f0003007589 */ /* 0x008e2400000e0000 */
[----:B0-----:R-:W-:Y:S01]  /*11590*/  IADD3 R24, R0, UR37, R7 ;  /* 0x0000002500187c10 */ /* 0x001fe2000fffe007 */
[----:B------:R-:W-:Y:S06]  /*115a0*/  BRA `(.L_x_13290) ;  /* 0x0000003000f47947 */ /* 0x000fec0003800000 */
.L_x_13289:
        /* <DEDUP_REMOVED lines=20> */
.L_x_13292:
[----:B------:R-:W-:Y:S05]  /*116f0*/  BSYNC B6 ;  /* 0x0000000000067941 */ /* 0x000fea0003800000 */
.L_x_13291:
        /* <DEDUP_REMOVED lines=20> */
.L_x_13295:
        /* <DEDUP_REMOVED lines=15> */
.L_x_13294:
[----:B------:R-:W-:Y:S05]  /*11930*/  BSYNC B6 ;  /* 0x0000000000067941 */ /* 0x000fea0003800000 */
.L_x_13293:
        /* <DEDUP_REMOVED lines=20> */
.L_x_13390:
        /* <DEDUP_REMOVED lines=10> */
.L_x_13393:
        /* <DEDUP_REMOVED lines=21> */
.L_x_13299:
[----:B---3--:R-:W-:Y:S01]  /*11c70*/  IMAD R0, R18, 0x8, R17 ;  /* 0x0000000812007824 */ /* 0x008fe200078e0211 */
[----:B----4-:R-:W-:-:S04]  /*11c80*/  SHF.L.U32 R2, R28, 0x1f, RZ ;  /* 0x0000001f1c027819 */ /* 0x010fc800000006ff */
[----:B------:R-:W3:Y:S02]  /*11c90*/  SYNCS.PHASECHK.TRANS64.TRYWAIT P0, [R0+URZ+0x16840], R2 ;  /* 0x01684002000075a7 */ /* 0x000ee4000800017f */
[----:B---3--:R-:W-:Y:S05]  /*11ca0*/  @!P0 BRA `(.L_x_13300) ;  /* 0x00000044005c8947 */ /* 0x008fea0003800000 */
.L_x_13394:
        /* <DEDUP_REMOVED lines=11> */
.L_x_13301:
[----:B---3--:R-:W3:Y:S01]  /*11d60*/  LDL.LU R2, [R1] ;  /* 0x0000000001027983 */ /* 0x008ee20000300800 */
        /* <DEDUP_REMOVED lines=13> */
[----:B------:R-:W-:Y:S02]  /*11e40*/  ULEA UR11, UR11, UR4, 0x7 ;  /* 0x000000040b0b7291 */ /* 0x000fe4000f8e383f */
[----:B------:R-:W-:Y:S01]  /*11e50*/  UIADD3 UR8, UR8, 0xe400, URZ ;  /* 0x0000e40008087890 */ /* 0x000fe2000fffe03f */
[----:B------:R-:W-:-:S08]  /*11e60*/  UMOV UR4, 0x0 ;  /* 0x0000000000047882 */ /* 0x000fd00000000000 */
[----:B------:R4:W-:Y:S01]  /*11e70*/  UTMALDG.4D [UR8], [UR6], desc[UR4] ;  /* 0x00000408060075b4 */ /* 0x0009e20008019000 */
[----:B---3--:R-:W-:-:S04]  /*11e80*/  LOP3.LUT R2, R2, 0xfffffffe, RZ, 0xc0, !PT ;  /* 0xfffffffe02027812 */ /* 0x008fc800078ec0ff */
[----:B------:R-:W-:-:S05]  /*11e90*/  @P0 LOP3.LUT R2, R2, 0x1, RZ, 0xfc, !PT ;  /* 0x0000000102020812 */ /* 0x000fca00078efcff */
[----:B------:R4:W-:Y:S01]  /*11ea0*/  STL [R1], R2 ;  /* 0x0000000201007387 */ /* 0x0009e20000100800 */
[----:B------:R-:W-:Y:S01]  /*11eb0*/  NOP ;  /* 0x0000000000007918 */ /* 0x000fe20000000000 */
.L_x_13297:
        /* <DEDUP_REMOVED lines=39> */
.L_x_13303:
[----:B------:R-:W-:Y:S05]  /*12130*/  BSYNC B6 ;  /* 0x0000000000067941 */ /* 0x000fea0003800000 */
.L_x_13302:
[----:B------:R-:W3:Y:S01]  /*12140*/  LDL.LU R20, [R1+0x30] ;  /* 0x0000300001147983 */ /* 0x000ee20000300800 */
[----:B------:R-:W-:Y:S01]  /*12150*/  ULDC.64 UR6, c[0x0][0x2e0] ;  /* 0x0000b80000067ab9 */ /* 0x000fe20000000a00 */
[----:B------:R-:W1:Y:S01]  /*12160*/  LDC R9, c[0x0][0x448] ;  /* 0x00011200ff097b82 */ /* 0x000e620000000800 */
[----:B------:R-:W-:Y:S01]  /*12170*/  ULDC.64 UR4, c[0x0][0x2d8] ;  /* 0x0000b60000047ab9 */ /* 0x000fe20000000a00 */
[----:B0-----:R-:W3:Y:S01]  /*12180*/  LDL.LU.64 R2, [R1+0x28] ;  /* 0x0000280001027983 */ /* 0x001ee20000300a00 */
[----:B------:R-:W-:-:S03]  /*12190*/  ULDC.64 UR8, c[0x0][0x280] ;  /* 0x0000a00000087ab9 */ /* 0x000fc60000000a00 */
[----:B------:R-:W4:Y:S04]  /*121a0*/  LDL.LU R21, [R1+0x38] ;  /* 0x0000380001157983 */ /* 0x000f280000300800 */
[----:B------:R-:W4:Y:S04]  /*121b0*/  LDL.LU R4, [R1+0x10] ;  /* 0x0000100001047983 */ /* 0x000f280000300800 */
[----:B--2---:R-:W2:Y:S01]  /*121c0*/  LDL R12, [R1+0x8] ;  /* 0x00000800010c7983 */ /* 0x004ea20000100800 */
[----:B-1----:R-:W-:-:S13]  /*121d0*/  ISETP.NE.AND P1, PT, R9, 0x1, PT ;  /* 0x000000010900780c */ /* 0x002fda0003f25270 */
[----:B------:R-:W0:Y:S08]  /*121e0*/  @P1 LDC R5, c[0x0][0x450] ;  /* 0x00011400ff051b82 */ /* 0x000e300000000800 */
[----:B------:R-:W1:Y:S01]  /*121f0*/  @P1 LDC R8, c[0x0][0x450] ;  /* 0x00011400ff081b82 */ /* 0x000e620000000800 */
[----:B---3--:R-:W-:Y:S02]  /*12200*/  IMAD.MOV.U32 R3, RZ, RZ, R20 ;  /* 0x000000ffff037224 */ /* 0x008fe400078e0014 */
[----:B------:R-:W3:Y:S01]  /*12210*/  S2R R20, SR_TID.X ;  /* 0x0000000000147919 */ /* 0x000ee20000002100 */
[----:B----4-:R-:W-:-:S02]  /*12220*/  IMAD R0, R21, UR6, RZ ;  /* 0x0000000615007c24 */ /* 0x010fc4000f8e02ff */
[----:B------:R-:W-:-:S04]  /*12230*/  IMAD.WIDE.U32 R2, R16, UR4, R2 ;  /* 0x0000000410027c25 */ /* 0x000fc8000f8e0002 */
[----:B------:R-:W-:Y:S01]  /*12240*/  IMAD R3, R16, UR5, R3 ;  /* 0x0000000510037c24 */ /* 0x000fe2000f8e0203 */
[----:B------:R-:W-:Y:S01]  /*12250*/  ULDC.64 UR4, c[0x0][0x2d0] ;  /* 0x0000b40000047ab9 */ /* 0x000fe20000000a00 */
[C---:B------:R-:W-:Y:S02]  /*12260*/  IMAD R0, R4.reuse, UR7, R0 ;  /* 0x0000000704007c24 */ /* 0x040fe4000f8e0200 */
[----:B------:R-:W-:Y:S01]  /*12270*/  IMAD.WIDE.U32 R2, R4, UR6, R2 ;  /* 0x0000000604027c25 */ /* 0x000fe2000f8e0002 */
[----:B------:R-:W-:Y:S01]  /*12280*/  ULDC.64 UR6, c[0x0][0x2c8] ;  /* 0x0000b20000067ab9 */ /* 0x000fe20000000a00 */
[----:B------:R-:W4:Y:S02]  /*12290*/  @P1 LDC R4, c[0x0][0x44c] ;  /* 0x00011300ff041b82 */ /* 0x000f240000000800 */
[----:B------:R-:W-:Y:S01]  /*122a0*/  IMAD.IADD R3, R3, 0x1, R0 ;  /* 0x0000000103037824 */ /* 0x000fe200078e0200 */
[C---:B---3--:R-:W-:Y:S01]  /*122b0*/  LOP3.LUT R21, R20.reuse, 0x7f, RZ, 0xc0, !PT ;  /* 0x0000007f14157812 */ /* 0x048fe200078ec0ff */
[----:B------:R-:W-:-:S03]  /*122c0*/  IMAD.SHL.U32 R20, R20, 0x10, RZ ;  /* 0x0000001014147824 */ /* 0x000fc600078e00ff */
[----:B------:R-:W-:-:S04]  /*122d0*/  SHF.R.U32.HI R21, RZ, 0x3, R21 ;  /* 0x00000003ff157819 */ /* 0x000fc80000011615 */
[----:B------:R-:W-:-:S05]  /*122e0*/  LOP3.LUT R20, R21, 0x70, R20, 0xf8, !PT ;  /* 0x0000007015147812 */ /* 0x000fca00078ef814 */
[----:B--2---:R-:W-:Y:S02]  /*122f0*/  IMAD.IADD R6, R20, 0x1, R12 ;  /* 0x0000000114067824 */ /* 0x004fe400078e020c */
[----:B------:R2:W5:Y:S02]  /*12300*/  LDL R20, [R1+0x4] ;  /* 0x0000040001147983 */ /* 0x0005640000100800 */
[----:B----4-:R-:W-:Y:S01]  /*12310*/  @P1 IMAD.HI.U32 R0, R6, R4, RZ ;  /* 0x0000000406001227 */ /* 0x010fe200078e00ff */
[----:B------:R-:W3:Y:S03]  /*12320*/  S2R R10, SR_TID.X ;  /* 0x00000000000a7919 */ /* 0x000ee60000002100 */
[----:B------:R-:W-:Y:S01]  /*12330*/  IMAD.MOV.U32 R4, RZ, RZ, R6 ;  /* 0x000000ffff047224 */ /* 0x000fe200078e0006 */
[----:B0-----:R-:W-:-:S04]  /*12340*/  @P1 SHF.R.U32.HI R4, RZ, R5, R0 ;  /* 0x00000005ff041219 */ /* 0x001fc80000011600 */
        /* <DEDUP_REMOVED lines=9> */
[----:B------:R-:W-:Y:S02]  /*123e0*/  IMAD R7, R7, UR6, RZ ;  /* 0x0000000607077c24 */ /* 0x000fe4000f8e02ff */
[----:B---3--:R-:W-:Y:S02]  /*123f0*/  IMAD.SHL.U32 R21, R10, 0x8, RZ ;  /* 0x000000080a157824 */ /* 0x008fe400078e00ff */
[----:B------:R-:W-:Y:S01]  /*12400*/  IMAD R7, R0, UR7, R7 ;  /* 0x0000000700077c24 */ /* 0x000fe2000f8e0207 */
[C---:B------:R-:W-:Y:S02]  /*12410*/  LEA R0, P0, R4.reuse, UR8, 0x1 ;  /* 0x0000000804007c11 */ /* 0x040fe4000f8008ff */
[----:B------:R-:W-:Y:S01]  /*12420*/  LOP3.LUT R21, R21, 0x38, RZ, 0xc0, !PT ;  /* 0x0000003815157812 */ /* 0x000fe200078ec0ff */
[----:B------:R-:W-:Y:S02]  /*12430*/  IMAD.IADD R5, R5, 0x1, R7 ;  /* 0x0000000105057824 */ /* 0x000fe400078e0207 */
[----:B------:R-:W0:Y:S03]  /*12440*/  @P1 LDC R7, c[0x0][0x44c] ;  /* 0x00011300ff071b82 */ /* 0x000e260000000800 */
[----:B------:R-:W-:Y:S01]  /*12450*/  LEA.HI.X R4, R4, UR9, R5, 0x1, P0 ;  /* 0x0000000904047c11 */ /* 0x000fe200080f0c05 */
[----:B------:R-:W-:-:S04]  /*12460*/  VIADD R5, R6, 0x80 ;  /* 0x0000008006057836 */ /* 0x000fc80000000000 */
[----:B------:R-:W-:Y:S02]  /*12470*/  IMAD.MOV.U32 R6, RZ, RZ, R5 ;  /* 0x000000ffff067224 */ /* 0x000fe400078e0005 */
[----:B0-----:R-:W-:-:S05]  /*12480*/  @P1 IMAD.HI.U32 R7, R5, R7, RZ ;  /* 0x0000000705071227 */ /* 0x001fca00078e00ff */
[----:B-1----:R-:W-:-:S05]  /*12490*/  @P1 SHF.R.U32.HI R6, RZ, R8, R7 ;  /* 0x00000008ff061219 */ /* 0x002fca0000011607 */
        /* <DEDUP_REMOVED lines=9> */
[----:B------:R-:W-:Y:S02]  /*12530*/  UMOV UR4, 0xffffffff ;  /* 0xffffffff00047882 */ /* 0x000fe40000000000 */
[----:B------:R-:W-:Y:S02]  /*12540*/  IMAD.IADD R3, R3, 0x1, R7 ;  /* 0x0000000103037824 */ /* 0x000fe400078e0207 */
[----:B------:R-:W-:-:S02]  /*12550*/  IMAD R6, R6, UR6, RZ ;  /* 0x0000000606067c24 */ /* 0x000fc4000f8e02ff */
[----:B------:R-:W-:-:S04]  /*12560*/  IMAD.WIDE.U32 R2, R5, UR6, R2 ;  /* 0x0000000605027c25 */ /* 0x000fc8000f8e0002 */
[----:B------:R-:W-:Y:S01]  /*12570*/  IMAD R6, R5, UR7, R6 ;  /* 0x0000000705067c24 */ /* 0x000fe2000f8e0206 */
[----:B------:R-:W-:-:S03]  /*12580*/  LEA R5, P1, R2, UR8, 0x1 ;  /* 0x0000000802057c11 */ /* 0x000fc6000f8208ff */
[----:B------:R-:W-:-:S05]  /*12590*/  IMAD.IADD R6, R3, 0x1, R6 ;  /* 0x0000000103067824 */ /* 0x000fca00078e0206 */
[----:B------:R-:W-:Y:S01]  /*125a0*/  LEA.HI.X R2, R2, UR9, R6, 0x1, P1 ;  /* 0x0000000902027c11 */ /* 0x000fe200088f0c06 */
[----:B--2---:R-:W-:Y:S06]  /*125b0*/  BRA.DIV UR4, `(.L_x_13304) ;  /* 0x0000003e042c7947 */ /* 0x004fec000b800000 */
[----:B------:R-:W0:Y:S02]  /*125c0*/  S2R R7, SR_TID.X ;  /* 0x0000000000077919 */ /* 0x000e240000002100 */
[----:B0-----:R-:W-:Y:S02]  /*125d0*/  LOP3.LUT R8, R7, 0x7f, RZ, 0xc0, !PT ;  /* 0x0000007f07087812 */ /* 0x001fe400078ec0ff */
[----:B------:R-:W2:Y:S04]  /*125e0*/  LDL.LU R7, [R1+0xc] ;  /* 0x00000c0001077983 */ /* 0x000ea80000300800 */
[----:B------:R-:W3:Y:S01]  /*125f0*/  LDL.LU R11, [R1+0x8] ;  /* 0x00000800010b7983 */ /* 0x000ee20000300800 */
[----:B------:R-:W-:-:S03]  /*12600*/  SHF.R.U32.HI R10, RZ, 0x3, R8 ;  /* 0x00000003ff0a7819 */ /* 0x000fc60000011608 */
[----:B------:R-:W0:Y:S01]  /*12610*/  SHFL.IDX PT, R8, R0, RZ, 0x181f ;  /* 0x00181fff00087589 */ /* 0x000e2200000e0000 */
[----:B--2---:R-:W-:-:S03]  /*12620*/  IMAD R3, R7, R9, RZ ;  /* 0x0000000907037224 */ /* 0x004fc600078e02ff */
[----:B------:R-:W1:Y:S01]  /*12630*/  SHFL.IDX PT, R7, R4, RZ, 0x181f ;  /* 0x00181fff04077589 */ /* 0x000e6200000e0000 */
[----:B---3--:R-:W-:-:S05]  /*12640*/  IMAD.IADD R6, R10, 0x1, R11 ;  /* 0x000000010a067824 */ /* 0x008fca00078e020b */
[----:B------:R-:W-:-:S13]  /*12650*/  ISETP.GE.AND P1, PT, R6, R3, PT ;  /* 0x000000030600720c */ /* 0x000fda0003f26270 */
[----:B0-----:R-:W-:-:S05]  /*12660*/  @!P1 LEA R8, P2, R21, R8, 0x1 ;  /* 0x0000000815089211 */ /* 0x001fca00078408ff */
[----:B-1----:R-:W-:-:S04]  /*12670*/  @!P1 IMAD.X R7, RZ, RZ, R7, P2 ;  /* 0x000000ffff079224 */ /* 0x002fc800010e0607 */
[----:B------:R-:W-:Y:S02]  /*12680*/  @!P1 IMAD.MOV.U32 R9, RZ, RZ, R7 ;  /* 0x000000ffff099224 */ /* 0x000fe400078e0007 */
[----:B------:R-:W-:-:S03]  /*12690*/  VIADD R7, R6, 0x10 ;  /* 0x0000001006077836 */ /* 0x000fc60000000000 */
[----:B------:R-:W-:Y:S01]  /*126a0*/  @!PT LDS RZ, [RZ] ;  /* 0x00000000fffff984 */ /* 0x000fe20000000800 */
[----:B-----5:R0:W-:Y:S02]  /*126b0*/  @!P1 LDGSTS.E.BYPASS.LTC128B.128 [R20+0x8400], desc[UR52][R8.64], !P0 ;  /* 0x0840000008149fae */ /* 0x0201e4000c101d74 */
        /* <DEDUP_REMOVED lines=42> */
[----:B------:R-:W-:Y:S04]  /*12960*/  SHFL.IDX PT, R4, R4, 0x7, 0x181f ;  /* 0x00f81f0004047f89 */ /* 0x000fe800000e0000 */
[----:B0-----:R-:W0:Y:S03]  /*12970*/  SHFL.IDX PT, R8, R0, 0x6, 0x181f ;  /* 0x00d81f0000087f89 */ /* 0x001e2600000e0000 */
[----:B0-----:R-:W-:-:S05]  /*12980*/  @!P1 LEA R8, P2, R21, R8, 0x1 ;  /* 0x0000000815089211 */ /* 0x001fca00078408ff */
[----:B------:R-:W-:-:S04]  /*12990*/  @!P1 IMAD.X R7, RZ, RZ, R7, P2 ;  /* 0x000000ffff079224 */ /* 0x000fc800010e0607 */
[----:B------:R-:W-:Y:S02]  /*129a0*/  @!P1 IMAD.MOV.U32 R9, RZ, RZ, R7 ;  /* 0x000000ffff099224 */ /* 0x000fe400078e0007 */
[----:B------:R-:W-:Y:S04]  /*129b0*/  SHFL.IDX PT, R7, R5, RZ, 0x181f ;  /* 0x00181fff05077589 */ /* 0x000fe800000e0000 */
        /* <DEDUP_REMOVED lines=11> */
[----:B------:R-:W-:-:S05]  /*12a70*/  @!P2 LEA R7, P1, R21, R7, 0x1 ;  /* 0x000000071507a211 */ /* 0x000fca00078208ff */
[----:B0-----:R-:W-:Y:S02]  /*12a80*/  @!P2 IMAD.X R0, RZ, RZ, R0, P1 ;  /* 0x000000ffff00a224 */ /* 0x001fe400008e0600 */
[----:B-1----:R-:W-:Y:S02]  /*12a90*/  @!P2 IMAD.MOV.U32 R8, RZ, RZ, R7 ;  /* 0x000000ffff08a224 */ /* 0x002fe400078e0007 */
        /* <DEDUP_REMOVED lines=20> */
.L_x_13419:
[----:B------:R-:W-:Y:S02]  /*12be0*/  VIADD R6, R6, 0xb0 ;  /* 0x000000b006067836 */ /* 0x000fe40000000000 */
[----:B0-----:R-:W-:-:S03]  /*12bf0*/  VIADD R8, R17, 0x16800 ;  /* 0x0001680011087836 */ /* 0x001fc60000000000 */
[----:B------:R-:W-:-:S13]  /*12c00*/  ISETP.GE.AND P1, PT, R6, R3, PT ;  /* 0x000000030600720c */ /* 0x000fda0003f26270 */
[----:B--2---:R-:W-:-:S05]  /*12c10*/  @!P1 LEA R2, P2, R21, R2, 0x1 ;  /* 0x0000000215029211 */ /* 0x004fca00078408ff */
[----:B-1----:R-:W-:-:S05]  /*12c20*/  @!P1 IMAD.X R3, RZ, RZ, R0, P2 ;  /* 0x000000ffff039224 */ /* 0x002fca00010e0600 */
[----:B------:R-:W-:Y:S01]  /*12c30*/  @!PT LDS RZ, [RZ] ;  /* 0x00000000fffff984 */ /* 0x000fe20000000800 */
[----:B------:R-:W-:Y:S01]  /*12c40*/  @!PT LDS RZ, [RZ] ;  /* 0x00000000fffff984 */ /* 0x000fe20000000800 */
[----:B------:R-:W-:Y:S01]  /*12c50*/  @!PT LDS RZ, [RZ] ;  /* 0x00000000fffff984 */ /* 0x000fe20000000800 */
[----:B------:R0:W-:Y:S01]  /*12c60*/  @!P1 LDGSTS.E.BYPASS.LTC128B.128 [R20+0xdc00], desc[UR52][R2.64], !P0 ;  /* 0x0dc0000002149fae */ /* 0x0001e2000c101d74 */
[----:B------:R-:W-:Y:S01]  /*12c70*/  PLOP3.LUT P0, PT, PT, PT, PT, 0x80, 0x0 ;  /* 0x000000000000781c */ /* 0x000fe20003f0f070 */
[----:B------:R-:W-:-:S12]  /*12c80*/  NOP ;  /* 0x0000000000007918 */ /* 0x000fd80000000000 */
.L_x_13305:
        /* <DEDUP_REMOVED lines=18> */
.L_x_13420:
[----:B------:R-:W-:Y:S05]  /*12db0*/  BSYNC B0 ;  /* 0x0000000000007941 */ /* 0x000fea0003800000 */
.L_x_13306:
        /* <DEDUP_REMOVED lines=56> */
.L_x_13314:
[----:B------:R-:W-:Y:S01]  /*13140*/  IMAD R2, R7, 0x8, R17 ;  /* 0x0000000807027824 */ /* 0x000fe200078e0211 */
[----:B------:R-:W-:Y:S01]  /*13150*/  SHF.L.U32 R3, R9, 0x1f, RZ ;  /* 0x0000001f09037819 */ /* 0x000fe200000006ff */
[----:B------:R-:W-:Y:S03]  /*13160*/  BSSY B3, `(.L_x_13315) ;  /* 0x0000003000037945 */ /* 0x000fe60003800000 */
[----:B------:R-:W1:Y:S02]  /*13170*/  SYNCS.PHASECHK.TRANS64.TRYWAIT P0, [R2+URZ+0x16840], R3 ;  /* 0x01684003020075a7 */ /* 0x000e64000800017f */
[----:B-1----:R-:W-:Y:S05]  /*13180*/  @!P0 BRA `(.L_x_13316) ;  /* 0x00000040000c8947 */ /* 0x002fea0003800000 */
.L_x_13421:
[----:B------:R-:W-:Y:S05]  /*13190*/  BSYNC B3 ;  /* 0x0000000000037941 */ /* 0x000fea0003800000 */
.L_x_13315:
        /* <DEDUP_REMOVED lines=12> */
.L_x_13318:
[----:B------:R-:W-:Y:S05]  /*13260*/  BSYNC B3 ;  /* 0x0000000000037941 */ /* 0x000fea0003800000 */
.L_x_13317:
        /* <DEDUP_REMOVED lines=11> */
.L_x_13319:
        /* <DEDUP_REMOVED lines=15> */
.L_x_13422:
[----:B------:R-:W-:Y:S05]  /*13410*/  BSYNC B3 ;  /* 0x0000000000037941 */ /* 0x000fea0003800000 */
.L_x_13320:
        /* <DEDUP_REMOVED lines=12> */
.L_x_13323:
[----:B------:R-:W-:Y:S05]  /*134e0*/  BSYNC B3 ;  /* 0x0000000000037941 */ /* 0x000fea0003800000 */
.L_x_13322:
        /* <DEDUP_REMOVED lines=11> */
.L_x_13324:
        /* <DEDUP_REMOVED lines=12> */
.L_x_13313:
[----:B------:R-:W-:Y:S05]  /*13660*/  BSYNC B1 ;  /* 0x0000000000017941 */ /* 0x000fea0003800000 */
.L_x_13312:
[----:B------:R-:W2:Y:S01]  /*13670*/  LDL.LU R0, [R1+0x1c] ;  /* 0x00001c0001007983 */ /* 0x000ea20000300800 */
[----:B------:R-:W-:Y:S02]  /*13680*/  IMAD.MOV.U32 R18, RZ, RZ, R7 ;  /* 0x000000ffff127224 */ /* 0x000fe400078e0007 */
[----:B------:R-:W-:Y:S02]  /*13690*/  IMAD.MOV.U32 R28, RZ, RZ, R9 ;  /* 0x000000ffff1c7224 */ /* 0x000fe400078e0009 */
[----:B--2---:R-:W-:-:S07]  /*136a0*/  VIADD R0, R0, 0xfffffffd ;  /* 0xfffffffd00007836 */ /* 0x004fce0000000000 */
.L_x_13311:
[----:B------:R-:W-:Y:S05]  /*136b0*/  BSYNC B2 ;  /* 0x0000000000027941 */ /* 0x000fea0003800000 */
.L_x_13310:
[----:B------:R-:W-:-:S05]  /*136c0*/  VIADD R3, R10, 0xfffffffe ;  /* 0xfffffffe0a037836 */ /* 0x000fca0000000000 */
[----:B------:R-:W-:-:S13]  /*136d0*/  ISETP.NE.AND P0, PT, R3, R6, PT ;  /* 0x000000060300720c */ /* 0x000fda0003f05270 */
[----:B------:R-:W-:Y:S05]  /*136e0*/  @!P0 BRA `(.L_x_13309) ;  /* 0x0000000c009c8947 */ /* 0x000fea0003800000 */
[----:B------:R-:W-:-:S07]  /*136f0*/  IMAD.MOV.U32 R4, RZ, RZ, R19 ;  /* 0x000000ffff047224 */ /* 0x000fce00078e0013 */
.L_x_13351:
        /* <DEDUP_REMOVED lines=32> */
.L_x_13327:
[----:B------:R-:W-:Y:S01]  /*13900*/  IMAD R2, R6, 0x8, R17 ;  /* 0x0000000806027824 */ /* 0x000fe200078e0211 */
[----:B------:R-:W-:Y:S01]  /*13910*/  SHF.L.U32 R3, R7, 0x1f, RZ ;  /* 0x0000001f07037819 */ /* 0x000fe200000006ff */
[----:B------:R-:W-:Y:S03]  /*13920*/  BSSY B2, `(.L_x_13328) ;  /* 0x0000003000027945 */ /* 0x000fe60003800000 */
[----:B------:R-:W1:Y:S02]  /*13930*/  SYNCS.PHASECHK.TRANS64.TRYWAIT P0, [R2+URZ+0x16840], R3 ;  /* 0x01684003020075a7 */ /* 0x000e64000800017f */
[----:B-1----:R-:W-:Y:S05]  /*13940*/  @!P0 BRA `(.L_x_13329) ;  /* 0x0000003800448947 */ /* 0x002fea0003800000 */
.L_x_13423:
[----:B------:R-:W-:Y:S05]  /*13950*/  BSYNC B2 ;  /* 0x0000000000027941 */ /* 0x000fea0003800000 */
.L_x_13328:
        /* <DEDUP_REMOVED lines=12> */
.L_x_13331:
[----:B------:R-:W-:Y:S05]  /*13a20*/  BSYNC B2 ;  /* 0x0000000000027941 */ /* 0x000fea0003800000 */
.L_x_13330:
        /* <DEDUP_REMOVED lines=11> */
.L_x_13332:
        /* <DEDUP_REMOVED lines=15> */
.L_x_13424:
[----:B------:R-:W-:Y:S05]  /*13bd0*/  BSYNC B2 ;  /* 0x0000000000027941 */ /* 0x000fea0003800000 */
.L_x_13333:
[----:B------:R-:W-:Y:S01]  /*13be0*/  BSSY B2, `(.L_x_13335) ;  /* 0x000000b000027945 */ /* 0x000fe20003800000 */
[----:B------:R-:W-:Y:S02]  /*13bf0*/  IMAD.MOV.U32 R2, RZ, RZ, 0x0 ;  /* 0x00000000ff027424 */ /* 0x000fe400078e00ff */
[----:B0-----:R-:W-:Y:S01]  /*13c00*/  IMAD.MOV.U32 R3, RZ, RZ, 0x14f00000 ;  /* 0x14f00000ff037424 */ /* 0x001fe200078e00ff */
        /* <DEDUP_REMOVED lines=8> */
.L_x_13336:
[----:B------:R-:W-:Y:S05]  /*13c90*/  BSYNC B2 ;  /* 0x0000000000027941 */ /* 0x000fea0003800000 */
.L_x_13335:
        /* <DEDUP_REMOVED lines=10> */
.L_x_13337:
        /* <DEDUP_REMOVED lines=12> */
.L_x_13326:
[----:B------:R-:W-:Y:S05]  /*13e00*/  BSYNC B1 ;  /* 0x0000000000017941 */ /* 0x000fea0003800000 */
.L_x_13325:
        /* <DEDUP_REMOVED lines=32> */
.L_x_13340:
[----:B------:R-:W-:Y:S01]  /*14010*/  IMAD R2, R18, 0x8, R17 ;  /* 0x0000000812027824 */ /* 0x000fe200078e0211 */
[----:B------:R-:W-:Y:S01]  /*14020*/  SHF.L.U32 R3, R28, 0x1f, RZ ;  /* 0x0000001f1c037819 */ /* 0x000fe200000006ff */
[----:B------:R-:W-:Y:S03]  /*14030*/  BSSY B2, `(.L_x_13341) ;  /* 0x0000003000027945 */ /* 0x000fe60003800000 */
[----:B------:R-:W1:Y:S02]  /*14040*/  SYNCS.PHASECHK.TRANS64.TRYWAIT P0, [R2+URZ+0x16840], R3 ;  /* 0x01684003020075a7 */ /* 0x000e64000800017f */
[----:B-1----:R-:W-:Y:S05]  /*14050*/  @!P0 BRA `(.L_x_13342) ;  /* 0x0000003000a88947 */ /* 0x002fea0003800000 */
.L_x_13425:
[----:B------:R-:W-:Y:S05]  /*14060*/  BSYNC B2 ;  /* 0x0000000000027941 */ /* 0x000fea0003800000 */
.L_x_13341:
        /* <DEDUP_REMOVED lines=12> */
.L_x_13344:
[----:B------:R-:W-:Y:S05]  /*14130*/  BSYNC B2 ;  /* 0x0000000000027941 */ /* 0x000fea0003800000 */
.L_x_13343:
        /* <DEDUP_REMOVED lines=12> */
.L_x_13345:
        /* <DEDUP_REMOVED lines=15> */
.L_x_13426:
[----:B------:R-:W-:Y:S05]  /*142f0*/  BSYNC B2 ;  /* 0x0000000000027941 */ /* 0x000fea0003800000 */
.L_x_13346:
        /* <DEDUP_REMOVED lines=11> */
.L_x_13349:
[----:B------:R-:W-:Y:S05]  /*143b0*/  BSYNC B2 ;  /* 0x0000000000027941 */ /* 0x000fea0003800000 */
.L_x_13348:
        /* <DEDUP_REMOVED lines=10> */
.L_x_13350:
        /* <DEDUP_REMOVED lines=12> */
.L_x_13339:
[----:B------:R-:W-:Y:S05]  /*14520*/  BSYNC B1 ;  /* 0x0000000000017941 */ /* 0x000fea0003800000 */
.L_x_13338:
[----:B------:R-:W-:Y:S01]  /*14530*/  ISETP.GT.AND P0, PT, R9, R29, PT ;  /* 0x0000001d0900720c */ /* 0x000fe20003f04270 */
[----:B------:R-:W-:-:S12]  /*14540*/  VIADD R0, R0, 0xfffffffe ;  /* 0xfffffffe00007836 */ /* 0x000fd80000000000 */
[----:B------:R-:W-:Y:S05]  /*14550*/  @P0 BRA `(.L_x_13351) ;  /* 0xfffffff000680947 */ /* 0x000fea000383ffff */
.L_x_13309:
[----:B------:R-:W-:Y:S05]  /*14560*/  BSYNC B0 ;  /* 0x0000000000007941 */ /* 0x000fea0003800000 */
.L_x_13308:
        /* <DEDUP_REMOVED lines=17> */
.L_x_13353:
[----:B------:R-:W-:Y:S05]  /*14680*/  BSYNC B0 ;  /* 0x0000000000007941 */ /* 0x000fea0003800000 */
.L_x_13352:
        /* <DEDUP_REMOVED lines=10> */
.L_x_13427:
[----:B------:R-:W-:Y:S05]  /*14730*/  BSYNC B1 ;  /* 0x0000000000017941 */ /* 0x000fea0003800000 */
.L_x_13356:
        /* <DEDUP_REMOVED lines=9> */
.L_x_13359:
[----:B------:R-:W-:Y:S05]  /*147d0*/  BSYNC B1 ;  /* 0x0000000000017941 */ /* 0x000fea0003800000 */
.L_x_13358:
        /* <DEDUP_REMOVED lines=10> */
.L_x_13360:
        /* <DEDUP_REMOVED lines=10> */
.L_x_13355:
[----:B------:R-:W-:Y:S05]  /*14920*/  BSYNC B0 ;  /* 0x0000000000007941 */ /* 0x000fea0003800000 */
.L_x_13354:
[----:B------:R-:W-:-:S05]  /*14930*/  VIADD R18, R18, 0x1 ;  /* 0x0000000112127836 */ /* 0x000fca0000000000 */
[----:B------:R-:W-:-:S04]  /*14940*/  ISETP.NE.AND P0, PT, R18, 0x2, PT ;  /* 0x000000021200780c */ /* 0x000fc80003f05270 */
[----:B------:R-:W-:Y:S02]  /*14950*/  SEL R3, RZ, 0x1, P0 ;  /* 0x00000001ff037807 */ /* 0x000fe40000000000 */
[----:B------:R-:W-:Y:S02]  /*14960*/  SEL R18, R18, RZ, P0 ;  /* 0x000000ff12127207 */ /* 0x000fe40000000000 */
[----:B------:R-:W-:-:S07]  /*14970*/  LOP3.LUT R28, R28, R3, RZ, 0x3c, !PT ;  /* 0x000000031c1c7212 */ /* 0x000fce00078e3cff */
.L_x_13290:
[----:B------:R-:W-:Y:S05]  /*14980*/  BSYNC B7 ;  /* 0x0000000000077941 */ /* 0x000fea0003800000 */
.L_x_13288:
        /* <DEDUP_REMOVED lines=12> */
.L_x_13361:
        /* <DEDUP_REMOVED lines=8> */
[----:B01----:R-:W0:Y:S08]  /*14ad0*/  @!P1 LDC.64 R4, c[0x0][0xc80] ;  /* 0x00032000ff049b82 */ /* 0x003e300000000a00 */
[----:B------:R-:W1:Y:S01]  /*14ae0*/  @!P1 LDC.64 R2, c[0x0][0xc78] ;  /* 0x00031e00ff029b82 */ /* 0x000e620000000a00 */
[----:B0-----:R-:W-:-:S06]  /*14af0*/  @!P1 IMAD.WIDE R4, R7, 0x4, R4 ;  /* 0x0000000407049825 */ /* 0x001fcc00078e0204 */
[----:B------:R-:W3:Y:S01]  /*14b00*/  @!P1 LDG.E R4, desc[UR52][R4.64] ;  /* 0x0000003404049981 */ /* 0x000ee2000c1e1900 */
[----:B-1----:R-:W-:-:S06]  /*14b10*/  @!P1 IMAD.WIDE R2, R7, 0x4, R2 ;  /* 0x0000000407029825 */ /* 0x002fcc00078e0202 */
[----:B------:R-:W4:Y:S01]  /*14b20*/  @!P1 LDG.E R2, desc[UR52][R2.64] ;  /* 0x0000003402029981 */ /* 0x000f22000c1e1900 */
[----:B------:R-:W-:Y:S02]  /*14b30*/  IMAD.MOV.U32 R25, RZ, RZ, RZ ;  /* 0x000000ffff197224 */ /* 0x000fe400078e00ff */
[----:B------:R-:W-:Y:S01]  /*14b40*/  IMAD.MOV.U32 R8, RZ, RZ, RZ ;  /* 0x000000ffff087224 */ /* 0x000fe200078e00ff */
[C---:B------:R-:W-:Y:S02]  /*14b50*/  ISETP.GE.U32.AND P2, PT, R9.reuse, 0x2, PT ;  /* 0x000000020900780c */ /* 0x040fe40003f46070 */
[C---:B------:R-:W-:Y:S02]  /*14b60*/  ISETP.GE.U32.AND P3, PT, R9.reuse, 0x4, PT ;  /* 0x000000040900780c */ /* 0x040fe40003f66070 */
[C---:B------:R-:W-:Y:S02]  /*14b70*/  ISETP.GE.U32.AND P4, PT, R9.reuse, 0x8, PT ;  /* 0x000000080900780c */ /* 0x040fe40003f86070 */
[----:B------:R-:W-:Y:S01]  /*14b80*/  ISETP.GE.U32.AND P5, PT, R9, 0x10, PT ;  /* 0x000000100900780c */ /* 0x000fe20003fa6070 */
[----:B------:R-:W-:Y:S04]  /*14b90*/  SHFL.IDX PT, R0, R24, RZ, 0x1f ;  /* 0x00001fff18007589 */ /* 0x000fe800000e0000 */
[----:B------:R0:W-:Y:S02]  /*14ba0*/  SHFL.IDX PT, R6, R24, 0x1, 0x1f ;  /* 0x00201f0018067f89 */ /* 0x0001e400000e0000 */
[----:B0-----:R-:W-:-:S02]  /*14bb0*/  IMAD.MOV.U32 R24, RZ, RZ, RZ ;  /* 0x000000ffff187224 */ /* 0x001fc400078e00ff */
[----:B---3--:R-:W-:Y:S02]  /*14bc0*/  @!P1 IMAD.MOV.U32 R25, RZ, RZ, R4 ;  /* 0x000000ffff199224 */ /* 0x008fe400078e0004 */
[----:B----4-:R-:W-:-:S04]  /*14bd0*/  @!P1 IMAD.MOV.U32 R8, RZ, RZ, R2 ;  /* 0x000000ffff089224 */ /* 0x010fc800078e0002 */
[----:B------:R-:W-:-:S05]  /*14be0*/  IMAD R13, R8, R25, RZ ;  /* 0x00000019080d7224 */ /* 0x000fca00078e02ff */
[----:B------:R-:W0:Y:S01]  /*14bf0*/  SHFL.UP PT, R14, R13, 0x1, RZ ;  /* 0x042000000d0e7989 */ /* 0x000e2200000e00ff */
[----:B------:R-:W-:-:S04]  /*14c00*/  ISETP.NE.AND P1, PT, R9, RZ, PT ;  /* 0x000000ff0900720c */ /* 0x000fc80003f25270 */
        /* <DEDUP_REMOVED lines=15> */
.L_x_13437:
[----:B------:R-:W-:Y:S02]  /*14d00*/  ULDC UR4, c[0x0][0xc38] ;  /* 0x00030e0000047ab9 */ /* 0x000fe40000000800 */
[----:B------:R-:W-:-:S04]  /*14d10*/  IMAD.U32 R4, RZ, RZ, UR4 ;  /* 0x00000004ff047e24 */ /* 0x000fc8000f8e00ff */
[----:B-1----:R-:W-:-:S04]  /*14d20*/  IMAD R5, R14, R4, RZ ;  /* 0x000000040e057224 */ /* 0x002fc800078e02ff */
[----:B------:R-:W-:-:S05]  /*14d30*/  IMAD.IADD R6, R6, 0x1, R5 ;  /* 0x0000000106067824 */ /* 0x000fca00078e0205 */
[----:B------:R-:W-:-:S13]  /*14d40*/  ISETP.GT.AND P6, PT, R6, R0, PT ;  /* 0x000000000600720c */ /* 0x000fda0003fc4270 */
[----:B------:R-:W-:Y:S05]  /*14d50*/  @P6 BRA `(.L_x_13364) ;  /* 0x0000000000a46947 */ /* 0x000fea0003800000 */
.L_x_13367:
        /* <DEDUP_REMOVED lines=11> */
[----:B------:R-:W-:Y:S02]  /*14e10*/  IMAD.MOV.U32 R8, RZ, RZ, RZ ;  /* 0x000000ffff087224 */ /* 0x000fe400078e00ff */
[----:B0-----:R-:W-:-:S05]  /*14e20*/  @!P6 IMAD.WIDE R2, R7, 0x4, R2 ;  /* 0x000000040702e825 */ /* 0x001fca00078e0202 */
[----:B------:R1:W3:Y:S02]  /*14e30*/  @!P6 LDG.E R25, desc[UR52][R2.64] ;  /* 0x000000340219e981 */ /* 0x0002e4000c1e1900 */
[----:B-1----:R-:W-:-:S05]  /*14e40*/  @!P6 IMAD.WIDE R2, R7, 0x4, R4 ;  /* 0x000000040702e825 */ /* 0x002fca00078e0204 */
        /* <DEDUP_REMOVED lines=20> */
.L_x_13445:
[----:B------:R-:W-:Y:S02]  /*14f90*/  ULDC UR4, c[0x0][0xc38] ;  /* 0x00030e0000047ab9 */ /* 0x000fe40000000800 */
[----:B------:R-:W-:-:S04]  /*14fa0*/  IMAD.U32 R4, RZ, RZ, UR4 ;  /* 0x00000004ff047e24 */ /* 0x000fc8000f8e00ff */
[----:B-1----:R-:W-:-:S04]  /*14fb0*/  IMAD R5, R14, R4, RZ ;  /* 0x000000040e057224 */ /* 0x002fc800078e02ff */
[----:B------:R-:W-:-:S05]  /*14fc0*/  IMAD.IADD R6, R5, 0x1, R6 ;  /* 0x0000000105067824 */ /* 0x000fca00078e0206 */
[----:B------:R-:W-:-:S13]  /*14fd0*/  ISETP.GT.AND P6, PT, R6, R0, PT ;  /* 0x000000000600720c */ /* 0x000fda0003fc4270 */
[----:B------:R-:W-:Y:S05]  /*14fe0*/  @!P6 BRA `(.L_x_13367) ;  /* 0xfffffffc005ce947 */ /* 0x000fea000383ffff */
.L_x_13364:
[----:B------:R-:W-:Y:S01]  /*14ff0*/  IMAD.IADD R5, R6, 0x1, -R5 ;  /* 0x0000000106057824 */ /* 0x000fe200078e0a05 */
[----:B------:R-:W-:-:S03]  /*15000*/  UMOV UR4, 0xffffffff ;  /* 0xffffffff00047882 */ /* 0x000fc60000000000 */
[----:B------:R-:W-:-:S05]  /*15010*/  IMAD R7, R3, R4, R5 ;  /* 0x0000000403077224 */ /* 0x000fca00078e0205 */
[----:B------:R-:W-:Y:S01]  /*15020*/  ISETP.GT.AND P6, PT, R7, R0, PT ;  /* 0x000000000700720c */ /* 0x000fe20003fc4270 */
[----:B------:R-:W-:-:S12]  /*15030*/  BRA.DIV UR4, `(.L_x_13368) ;  /* 0x0000002a04dc7947 */ /* 0x000fd8000b800000 */
[----:B------:R-:W-:-:S04]  /*15040*/  VOTE.ANY R2, PT, !P6 ;  /* 0x0000000000027806 */ /* 0x000fc800070e0100 */
[----:B--2---:R-:W1:Y:S02]  /*15050*/  POPC R12, R2 ;  /* 0x00000002000c7309 */ /* 0x004e640000000000 */
[----:B-1----:R1:W2:Y:S01]  /*15060*/  SHFL.IDX PT, R25, R25, R12, 0x1f ;  /* 0x00001f0c19197589 */ /* 0x0022a200000e0000 */
[----:B------:R-:W-:-:S03]  /*15070*/  IMAD.IADD R27, R12, 0x1, R27 ;  /* 0x000000010c1b7824 */ /* 0x000fc600078e021b */
[----:B------:R1:W3:Y:S04]  /*15080*/  SHFL.IDX PT, R8, R8, R12, 0x1f ;  /* 0x00001f0c08087589 */ /* 0x0002e800000e0000 */
.L_x_13450:
[----:B------:R-:W-:-:S13]  /*15090*/  ISETP.NE.AND P0, PT, R2, RZ, PT ;  /* 0x000000ff0200720c */ /* 0x000fda0003f05270 */
[----:B------:R-:W-:Y:S05]  /*150a0*/  @!P0 BRA `(.L_x_13369) ;  /* 0x0000000000108947 */ /* 0x000fea0003800000 */
[----:B------:R-:W-:Y:S01]  /*150b0*/  UMOV UR4, 0xffffffff ;  /* 0xffffffff00047882 */ /* 0x000fe20000000000 */
[----:B-1----:R-:W-:Y:S02]  /*150c0*/  VIADD R12, R12, 0xffffffff ;  /* 0xffffffff0c0c7836 */ /* 0x002fe40000000000 */
[----:B------:R-:W-:Y:S05]  /*150d0*/  BRA.DIV UR4, `(.L_x_13370) ;  /* 0x0000002e04107947 */ /* 0x000fea000b800000 */
[----:B------:R4:W1:Y:S02]  /*150e0*/  SHFL.IDX PT, R24, R3, R12, 0x1f ;  /* 0x00001f0c03187589 */ /* 0x00086400000e0000 */
.L_x_13369:
[----:B---3--:R-:W-:Y:S01]  /*150f0*/  ISETP.NE.AND P0, PT, R8, 0x1, PT ;  /* 0x000000010800780c */ /* 0x008fe20003f05270 */
[----:B-1----:R-:W-:-:S04]  /*15100*/  IMAD R24, R24, R4, R5 ;  /* 0x0000000418187224 */ /* 0x002fc800078e0205 */
[----:B------:R-:W-:-:S08]  /*15110*/  IMAD.IADD R0, R0, 0x1, -R24 ;  /* 0x0000000100007824 */ /* 0x000fd000078e0a18 */
[----:B------:R-:W-:Y:S05]  /*15120*/  @!P0 BRA `(.L_x_13371) ;  /* 0x0000000000dc8947 */ /* 0x000fea0003800000 */
[----:B--2---:R-:W-:Y:S02]  /*15130*/  IABS R4, R25 ;  /* 0x0000001900047213 */ /* 0x004fe40000000000 */
[----:B------:R-:W-:Y:S02]  /*15140*/  IABS R5, R8 ;  /* 0x0000000800057213 */ /* 0x000fe40000000000 */
[----:B------:R-:W1:Y:S08]  /*15150*/  I2F.RP R6, R4 ;  /* 0x0000000400067306 */ /* 0x000e700000209400 */
[----:B------:R-:W2:Y:S08]  /*15160*/  I2F.RP R9, R5 ;  /* 0x0000000500097306 */ /* 0x000eb00000209400 */
[----:B-1----:R-:W1:Y:S08]  /*15170*/  MUFU.RCP R6, R6 ;  /* 0x0000000600067308 */ /* 0x002e700000001000 */
[----:B--2---:R-:W-:Y:S01]  /*15180*/  MUFU.RCP R9, R9 ;  /* 0x0000000900097308 */ /* 0x004fe20000001000 */
[----:B-1----:R-:W-:-:S07]  /*15190*/  VIADD R2, R6, 0xffffffe ;  /* 0x0ffffffe06027836 */ /* 0x002fce0000000000 */
[----:B0---4-:R0:W1:Y:S02]  /*151a0*/  F2I.FTZ.U32.TRUNC.NTZ R3, R2 ;  /* 0x0000000200037305 */ /* 0x011064000021f000 */
[----:B0-----:R-:W-:Y:S02]  /*151b0*/  IMAD.MOV.U32 R2, RZ, RZ, RZ ;  /* 0x000000ffff027224 */ /* 0x001fe400078e00ff */
[----:B-1----:R-:W-:-:S04]  /*151c0*/  IMAD.MOV R7, RZ, RZ, -R3 ;  /* 0x000000ffff077224 */ /* 0x002fc800078e0a03 */
[----:B------:R-:W-:-:S04]  /*151d0*/  IMAD R7, R7, R4, RZ ;  /* 0x0000000407077224 */ /* 0x000fc800078e02ff */
[----:B------:R-:W-:Y:S01]  /*151e0*/  IMAD.HI.U32 R3, R3, R7, R2 ;  /* 0x0000000703037227 */ /* 0x000fe200078e0002 */
[----:B------:R-:W-:Y:S02]  /*151f0*/  IABS R7, R0 ;  /* 0x0000000000077213 */ /* 0x000fe40000000000 */
[----:B------:R-:W-:-:S03]  /*15200*/  IABS R2, R25 ;  /* 0x0000001900027213 */ /* 0x000fc60000000000 */
[----:B------:R-:W-:-:S04]  /*15210*/  IMAD.HI.U32 R6, R3, R7, RZ ;  /* 0x0000000703067227 */ /* 0x000fc800078e00ff */
[----:B------:R-:W-:Y:S02]  /*15220*/  IMAD.MOV R2, RZ, RZ, -R2 ;  /* 0x000000ffff027224 */ /* 0x000fe400078e0a02 */
[----:B------:R-:W-:Y:S02]  /*15230*/  VIADD R3, R9, 0xffffffe ;  /* 0x0ffffffe09037836 */ /* 0x000fe40000000000 */
        /* <DEDUP_REMOVED lines=38> */
.L_x_13371:
[----:B0---4-:R-:W0:Y:S02]  /*154a0*/  LDC.64 R2, c[0x0][0xc90] ;  /* 0x00032400ff027b82 */ /* 0x011e240000000a00 */
        /* <DEDUP_REMOVED lines=59> */
.L_x_13372:
[----:B------:R-:W-:-:S05]  /*15860*/  LOP3.LUT R0, RZ, R3, RZ, 0x33, !PT ;  /* 0x00000003ff007212 */ /* 0x000fca00078e33ff */
[----:B------:R-:W-:Y:S01]  /*15870*/  IMAD.IADD R25, R25, 0x1, R0 ;  /* 0x0000000119197824 */ /* 0x000fe200078e0200 */
[----:B------:R-:W-:Y:S06]  /*15880*/  BRA `(.L_x_13373) ;  /* 0x00000000001c7947 */ /* 0x000fec0003800000 */
.L_x_13365:
[----:B------:R-:W-:Y:S01]  /*15890*/  UMOV UR4, URZ ;  /* 0x0000003f00047c82 */ /* 0x000fe20008000000 */
[----:B------:R-:W-:Y:S01]  /*158a0*/  UMOV UR5, URZ ;  /* 0x0000003f00057c82 */ /* 0x000fe20008000000 */
[----:B------:R-:W-:Y:S01]  /*158b0*/  ULDC UR6, c[0x0][0xc3c] ;  /* 0x00030f0000067ab9 */ /* 0x000fe20000000800 */
[----:B------:R-:W-:Y:S02]  /*158c0*/  IMAD.MOV.U32 R24, RZ, RZ, R0 ;  /* 0x000000ffff187224 */ /* 0x000fe400078e0000 */
[----:B------:R-:W-:Y:S02]  /*158d0*/  IMAD.U32 R25, RZ, RZ, UR4 ;  /* 0x00000004ff197e24 */ /* 0x000fe4000f8e00ff */
[----:B------:R-:W-:Y:S02]  /*158e0*/  IMAD.U32 R26, RZ, RZ, UR5 ;  /* 0x00000005ff1a7e24 */ /* 0x000fe4000f8e00ff */
[----:B------:R-:W-:-:S07]  /*158f0*/  IMAD.U32 R27, RZ, RZ, UR6 ;  /* 0x00000006ff1b7e24 */ /* 0x000fce000f8e00ff */
.L_x_13373:
[----:B------:R-:W1:Y:S01]  /*15900*/  S2R R0, SR_TID.X ;  /* 0x0000000000007919 */ /* 0x000e620000002100 */
[----:B------:R-:W-:Y:S05]  /*15910*/  WARPSYNC.ALL ;  /* 0x0000000000007948 */ /* 0x000fea0003800000 */
[----:B------:R-:W-:Y:S01]  /*15920*/  BAR.SYNC.DEFER_BLOCKING 0x4, 0x200 ;  /* 0x0108000000007b1d */ /* 0x000fe20000010000 */
[----:B-1----:R-:W-:-:S04]  /*15930*/  LOP3.LUT R0, R0, 0x1f, RZ, 0xc0, !PT ;  /* 0x0000001f00007812 */ /* 0x002fc800078ec0ff */
[----:B------:R-:W-:-:S13]  /*15940*/  ISETP.NE.AND P0, PT, R0, RZ, PT ;  /* 0x000000ff0000720c */ /* 0x000fda0003f05270 */
[----:B0-----:R-:W0:Y:S01]  /*15950*/  @!P0 S2R R3, SR_CgaCtaId ;  /* 0x0000000000038919 */ /* 0x001e220000008800 */
[----:B------:R-:W-:-:S04]  /*15960*/  @!P0 MOV R0, 0x400 ;  /* 0x0000040000008802 */ /* 0x000fc80000000f00 */
[----:B0-----:R-:W-:-:S05]  /*15970*/  @!P0 LEA R17, R3, R0, 0x18 ;  /* 0x0000000003118211 */ /* 0x001fca00078ec0ff */
[----:B------:R0:W-:Y:S01]  /*15980*/  @!P0 STS.128 [R17+0x168d0], R24 ;  /* 0x0168d01811008388 */ /* 0x0001e20000000c00 */
[----:B------:R-:W-:Y:S06]  /*15990*/  BAR.ARV 0x5, 0x200 ;  /* 0x0148000000007b1d */ /* 0x000fec0000002000 */
.L_x_13362:
[----:B------:R-:W-:Y:S02]  /*159a0*/  ULDC UR4, c[0x0][0xc3c] ;  /* 0x00030f0000047ab9 */ /* 0x000fe40000000800 */
[----:B----4-:R-:W-:-:S13]  /*159b0*/  ISETP.GE.AND P0, PT, R27, UR4, PT ;  /* 0x000000041b007c0c */ /* 0x010fda000bf06270 */
[----:B------:R-:W-:Y:S05]  /*159c0*/  @!P0 BRA `(.L_x_13374) ;  /* 0xffffffac00c48947 */ /* 0x000fea000383ffff */
[----:B------:R-:W-:Y:S05]  /*159d0*/  BSYNC B8 ;  /* 0x0000000000087941 */ /* 0x000fea0003800000 */
.L_x_13274:
        /* <DEDUP_REMOVED lines=12> */
.L_x_13453:
[----:B------:R-:W-:Y:S05]  /*15aa0*/  BSYNC B0 ;  /* 0x0000000000007941 */ /* 0x000fea0003800000 */
.L_x_13375:
[----:B------:R-:W-:-:S03]  /*15ab0*/  UMOV UR4, 0xffffffff ;  /* 0xffffffff00047882 */ /* 0x000fc60000000000 */
[----:B------:R-:W-:Y:S05]  /*15ac0*/  BRA.DIV UR4, `(.L_x_13377) ;  /* 0x0000002204d07947 */ /* 0x000fea000b800000 */
[----:B0-----:R-:W0:Y:S02]  /*15ad0*/  S2R R0, SR_TID.X ;  /* 0x0000000000007919 */ /* 0x001e240000002100 */
[----:B0-----:R-:W-:-:S04]  /*15ae0*/  SHF.R.U32.HI R0, RZ, 0x5, R0 ;  /* 0x00000005ff007819 */ /* 0x001fc80000011600 */
[----:B------:R-:W-:-:S05]  /*15af0*/  LOP3.LUT R0, R0, 0x3, RZ, 0xc0, !PT ;  /* 0x0000000300007812 */ /* 0x000fca00078ec0ff */
[----:B------:R0:W2:Y:S02]  /*15b00*/  SHFL.IDX PT, R14, R0, RZ, 0x1f ;  /* 0x00001fff000e7589 */ /* 0x0000a400000e0000 */
.L_x_13456:
[----:B--2---:R-:W-:Y:S01]  /*15b10*/  ISETP.NE.AND P0, PT, R14, RZ, PT ;  /* 0x000000ff0e00720c */ /* 0x004fe20003f05270 */
[----:B------:R-:W-:-:S12]  /*15b20*/  BSSY B0, `(.L_x_13378) ;  /* 0x0000024000007945 */ /* 0x000fd80003800000 */
[----:B------:R-:W-:Y:S05]  /*15b30*/  @P0 BRA `(.L_x_13379) ;  /* 0x0000000000880947 */ /* 0x000fea0003800000 */
[----:B------:R-:W-:-:S03]  /*15b40*/  UMOV UR4, 0xffffffff ;  /* 0xffffffff00047882 */ /* 0x000fc60000000000 */
[----:B------:R-:W-:Y:S05]  /*15b50*/  BRA.DIV UR4, `(.L_x_13380) ;  /* 0x0000002204e07947 */ /* 0x000fea000b800000 */
[----:B------:R-:W-:-:S13]  /*15b60*/  ELECT P6, URZ, PT ;  /* 0x00000000003f782f */ /* 0x000fda00038c0000 */
.L_x_13459:
[----:B------:R-:W-:Y:S05]  /*15b70*/  @!P6 BRA `(.L_x_13379) ;  /* 0x000000000078e947 */ /* 0x000fea0003800000 */
[----:B------:R-:W-:-:S06]  /*15b80*/  ULOP3.LUT UR4, UR36, 0x2, URZ, 0xfc, !UPT ;  /* 0x0000000224047892 */ /* 0x000fcc000f8efc3f */
[----:B0-----:R-:W-:-:S05]  /*15b90*/  IMAD.U32 R0, RZ, RZ, UR4 ;  /* 0x00000004ff007e24 */ /* 0x001fca000f8e00ff */
[----:B------:R-:W-:-:S13]  /*15ba0*/  ISETP.NE.AND P2, PT, R0, 0x3, PT ;  /* 0x000000030000780c */ /* 0x000fda0003f45270 */
[----:B------:R-:W-:Y:S05]  /*15bb0*/  @!P2 BRA `(.L_x_13381) ;  /* 0x000000000004a947 */ /* 0x000fea0003800000 */
[----:B------:R-:W-:Y:S01]  /*15bc0*/  BPT.TRAP 0x1 ;  /* 0x000000040000795c */ /* 0x000fe20000300000 */
.L_x_13381:
        /* <DEDUP_REMOVED lines=12> */
.L_x_13460:
[----:B------:R-:W1:Y:S02]  /*15c90*/  SYNCS.PHASECHK.TRANS64.TRYWAIT P0, [R3+URZ], R0 ;  /* 0x00000000030075a7 */ /* 0x000e64000800017f */
[----:B-1----:R-:W-:Y:S05]  /*15ca0*/  @!P0 BRA `(.L_x_13383) ;  /* 0x0000002000c08947 */ /* 0x002fea0003800000 */
.L_x_13461:
[----:B------:R-:W-:Y:S05]  /*15cb0*/  @!P2 BRA `(.L_x_13384) ;  /* 0x000000000004a947 */ /* 0x000fea0003800000 */
[----:B------:R-:W-:Y:S01]  /*15cc0*/  BPT.TRAP 0x1 ;  /* 0x000000040000795c */ /* 0x000fe20000300000 */
.L_x_13384:
[----:B-1----:R-:W-:-:S04]  /*15cd0*/  VIADD R3, R9, 0x16860 ;  /* 0x0001686009037836 */ /* 0x002fc80000000000 */
[----:B------:R-:W-:-:S04]  /*15ce0*/  IMAD R5, R18, 0x8, R3 ;  /* 0x0000000812057824 */ /* 0x000fc800078e0203 */
[----:B------:R-:W1:Y:S02]  /*15cf0*/  SYNCS.PHASECHK.TRANS64.TRYWAIT P0, [R5+URZ], R2 ;  /* 0x00000002050075a7 */ /* 0x000e64000800017f */
[----:B-1----:R-:W-:Y:S05]  /*15d00*/  @!P0 BRA `(.L_x_13385) ;  /* 0x0000002000bc8947 */ /* 0x002fea0003800000 */
.L_x_13462:
[----:B------:R-:W-:-:S07]  /*15d10*/  IMAD R3, R4, 0x8, R3 ;  /* 0x0000000804037824 */ /* 0x000fce00078e0203 */
.L_x_13386:
[----:B--2---:R2:W4:Y:S02]  /*15d20*/  SYNCS.PHASECHK.TRANS64.TRYWAIT P0, [R3+URZ], R0 ;  /* 0x00000000030075a7 */ /* 0x004524000800017f */
[----:B----4-:R-:W-:Y:S05]  /*15d30*/  @!P0 NANOSLEEP.SYNCS 0x989680 ;  /* 0x009896800000895d */ /* 0x010fea0003900000 */
[----:B------:R-:W4:Y:S02]  /*15d40*/  @!P0 SYNCS.PHASECHK.TRANS64 P0, [R3+URZ], R0 ;  /* 0x00000000030085a7 */ /* 0x000f24000800007f */
[----:B----4-:R-:W-:Y:S05]  /*15d50*/  @!P0 BRA `(.L_x_13386) ;  /* 0xfffffffc00f08947 */ /* 0x010fea000383ffff */
.L_x_13379:
[----:B------:R-:W-:Y:S05]  /*15d60*/  BSYNC B0 ;  /* 0x0000000000007941 */ /* 0x000fea0003800000 */
.L_x_13378:
[----:B------:R-:W-:Y:S05]  /*15d70*/  EXIT ;  /* 0x000000000000794d */ /* 0x000fea0003800000 */
.L_x_13185:
[----:B0-----:R-:W-:-:S04]  /*15d80*/  IMAD.U32 R3, RZ, RZ, UR45 ;  /* 0x0000002dff037e24 */ /* 0x001fc8000f8e00ff */
[----:B------:R0:W1:Y:S03]  /*15d90*/  SYNCS.PHASECHK.TRANS64.TRYWAIT P1, [R3+URZ+0x16800], R0 ;  /* 0x01680000030075a7 */ /* 0x000066000802017f */
[----:B-1----:R-:W-:Y:S05]  /*15da0*/  @!P1 NANOSLEEP.SYNCS 0x989680 ;  /* 0x009896800000995d */ /* 0x002fea0003900000 */
[----:B------:R-:W1:Y:S02]  /*15db0*/  @!P1 SYNCS.PHASECHK.TRANS64 P1, [R3+URZ+0x16800], R0 ;  /* 0x01680000030095a7 */ /* 0x000e64000802007f */
[----:B-1----:R-:W-:Y:S05]  /*15dc0*/  @!P1 BRA `(.L_x_13185) ;  /* 0xfffffffc00ec9947 */ /* 0x002fea000383ffff */
[----:B------:R-:W-:Y:S05]  /*15dd0*/  BRA `(.L_x_13387) ;  /* 0xfffffec0005c7947 */ /* 0x000fea000383ffff */
.L_x_13189:
[----:B-1----:R1:W2:Y:S02]  /*15de0*/  SYNCS.PHASECHK.TRANS64.TRYWAIT P2, [R3+URZ+0x16830], R0 ;  /* 0x01683000030075a7 */ /* 0x0022a4000804017f */
[----:B--2---:R-:W-:Y:S05]  /*15df0*/  @!P2 NANOSLEEP.SYNCS 0x989680 ;  /* 0x009896800000a95d */ /* 0x004fea0003900000 */
[----:B------:R-:W2:Y:S02]  /*15e00*/  @!P2 SYNCS.PHASECHK.TRANS64 P2, [R3+URZ+0x16830], R0 ;  /* 0x016830000300a5a7 */ /* 0x000ea4000804007f */
[----:B--2---:R-:W-:Y:S05]  /*15e10*/  @!P2 BRA `(.L_x_13189) ;  /* 0xfffffffc00f0a947 */ /* 0x004fea000383ffff */
[----:B------:R-:W-:Y:S05]  /*15e20*/  BRA `(.L_x_13188) ;  /* 0xfffffec000807947 */ /* 0x000fea000383ffff */
.L_x_13205:
[----:B-1----:R-:W-:-:S04]  /*15e30*/  IMAD.U32 R7, RZ, RZ, UR6 ;  /* 0x00000006ff077e24 */ /* 0x002fc8000f8e00ff */
[----:B------:R1:W2:Y:S03]  /*15e40*/  SYNCS.PHASECHK.TRANS64.TRYWAIT P2, [R7+URZ+0x16830], R6 ;  /* 0x01683006070075a7 */ /* 0x0002a6000804017f */
[----:B--2---:R-:W-:Y:S05]  /*15e50*/  @!P2 NANOSLEEP.SYNCS 0x989680 ;  /* 0x009896800000a95d */ /* 0x004fea0003900000 */
[----:B------:R-:W2:Y:S02]  /*15e60*/  @!P2 SYNCS.PHASECHK.TRANS64 P2, [R7+URZ+0x16830], R6 ;  /* 0x016830060700a5a7 */ /* 0x000ea4000804007f */
[----:B--2---:R-:W-:Y:S05]  /*15e70*/  @!P2 BRA `(.L_x_13205) ;  /* 0xfffffffc00eca947 */ /* 0x004fea000383ffff */
[----:B------:R-:W-:Y:S05]  /*15e80*/  BRA `(.L_x_13202) ;  /* 0xfffffef000e47947 */ /* 0x000fea000383ffff */
.L_x_13209:
[----:B-1----:R-:W-:-:S04]  /*15e90*/  IMAD.U32 R7, RZ, RZ, UR6 ;  /* 0x00000006ff077e24 */ /* 0x002fc8000f8e00ff */
[----:B------:R1:W2:Y:S03]  /*15ea0*/  SYNCS.PHASECHK.TRANS64.TRYWAIT P2, [R7+URZ+0x16850], R6 ;  /* 0x01685006070075a7 */ /* 0x0002a6000804017f */
[----:B--2---:R-:W-:Y:S05]  /*15eb0*/  @!P2 NANOSLEEP.SYNCS 0x989680 ;  /* 0x009896800000a95d */ /* 0x004fea0003900000 */
[----:B------:R-:W2:Y:S02]  /*15ec0*/  @!P2 SYNCS.PHASECHK.TRANS64 P2, [R7+URZ+0x16850], R6 ;  /* 0x016850060700a5a7 */ /* 0x000ea4000804007f */
[----:B--2---:R-:W-:Y:S05]  /*15ed0*/  @!P2 BRA `(.L_x_13209) ;  /* 0xfffffffc00eca947 */ /* 0x004fea000383ffff */
[----:B------:R-:W-:Y:S05]  /*15ee0*/  BRA `(.L_x_13206) ;  /* 0xfffffef4005c7947 */ /* 0x000fea000383ffff */
.L_x_13226:
[----:B-1----:R-:W-:-:S04]  /*15ef0*/  IMAD.U32 R9, RZ, RZ, UR6 ;  /* 0x00000006ff097e24 */ /* 0x002fc8000f8e00ff */
[----:B------:R1:W2:Y:S03]  /*15f00*/  SYNCS.PHASECHK.TRANS64.TRYWAIT P2, [R9+URZ+0x16830], R0 ;  /* 0x01683000090075a7 */ /* 0x0002a6000804017f */
[----:B--2---:R-:W-:Y:S05]  /*15f10*/  @!P2 NANOSLEEP.SYNCS 0x989680 ;  /* 0x009896800000a95d */ /* 0x004fea0003900000 */
[----:B------:R-:W2:Y:S02]  /*15f20*/  @!P2 SYNCS.PHASECHK.TRANS64 P2, [R9+URZ+0x16830], R0 ;  /* 0x016830000900a5a7 */ /* 0x000ea4000804007f */
[----:B--2---:R-:W-:Y:S05]  /*15f30*/  @!P2 BRA `(.L_x_13226) ;  /* 0xfffffffc00eca947 */ /* 0x004fea000383ffff */
[----:B------:R-:W-:Y:S05]  /*15f40*/  BRA `(.L_x_13223) ;  /* 0xffffff2000cc7947 */ /* 0x000fea000383ffff */
.L_x_13230:
[----:B-1----:R-:W-:-:S04]  /*15f50*/  IMAD.U32 R2, RZ, RZ, UR6 ;  /* 0x00000006ff027e24 */ /* 0x002fc8000f8e00ff */
[----:B------:R1:W2:Y:S03]  /*15f60*/  SYNCS.PHASECHK.TRANS64.TRYWAIT P2, [R2+URZ+0x16850], R0 ;  /* 0x01685000020075a7 */ /* 0x0002a6000804017f */
[----:B--2---:R-:W-:Y:S05]  /*15f70*/  @!P2 NANOSLEEP.SYNCS 0x989680 ;  /* 0x009896800000a95d */ /* 0x004fea0003900000 */
[----:B------:R-:W2:Y:S02]  /*15f80*/  @!P2 SYNCS.PHASECHK.TRANS64 P2, [R2+URZ+0x16850], R0 ;  /* 0x016850000200a5a7 */ /* 0x000ea4000804007f */
[----:B--2---:R-:W-:Y:S05]  /*15f90*/  @!P2 BRA `(.L_x_13230) ;  /* 0xfffffffc00eca947 */ /* 0x004fea000383ffff */
[----:B------:R-:W-:Y:S05]  /*15fa0*/  BRA `(.L_x_13227) ;  /* 0xffffff2400447947 */ /* 0x000fea000383ffff */
.L_x_13236:
[----:B-1----:R-:W-:-:S04]  /*15fb0*/  IMAD.U32 R9, RZ, RZ, UR6 ;  /* 0x00000006ff097e24 */ /* 0x002fc8000f8e00ff */
[----:B------:R1:W2:Y:S03]  /*15fc0*/  SYNCS.PHASECHK.TRANS64.TRYWAIT P2, [R9+URZ+0x16830], R0 ;  /* 0x01683000090075a7 */ /* 0x0002a6000804017f */
[----:B--2---:R-:W-:Y:S05]  /*15fd0*/  @!P2 NANOSLEEP.SYNCS 0x989680 ;  /* 0x009896800000a95d */ /* 0x004fea0003900000 */
[----:B------:R-:W2:Y:S02]  /*15fe0*/  @!P2 SYNCS.PHASECHK.TRANS64 P2, [R9+URZ+0x16830], R0 ;  /* 0x016830000900a5a7 */ /* 0x000ea4000804007f */
[----:B--2---:R-:W-:Y:S05]  /*15ff0*/  @!P2 BRA `(.L_x_13236) ;  /* 0xfffffffc00eca947 */ /* 0x004fea000383ffff */
[----:B------:R-:W-:Y:S05]  /*16000*/  BRA `(.L_x_13233) ;  /* 0xffffff3c00e87947 */ /* 0x000fea000383ffff */
.L_x_13240:
[----:B-1----:R-:W-:-:S04]  /*16010*/  IMAD.U32 R2, RZ, RZ, UR6 ;  /* 0x00000006ff027e24 */ /* 0x002fc8000f8e00ff */
[----:B------:R1:W2:Y:S03]  /*16020*/  SYNCS.PHASECHK.TRANS64.TRYWAIT P2, [R2+URZ+0x16850], R0 ;  /* 0x01685000020075a7 */ /* 0x0002a6000804017f */
[----:B--2---:R-:W-:Y:S05]  /*16030*/  @!P2 NANOSLEEP.SYNCS 0x989680 ;  /* 0x009896800000a95d */ /* 0x004fea0003900000 */
[----:B------:R-:W2:Y:S02]  /*16040*/  @!P2 SYNCS.PHASECHK.TRANS64 P2, [R2+URZ+0x16850], R0 ;  /* 0x016850000200a5a7 */ /* 0x000ea4000804007f */
[----:B--2---:R-:W-:Y:S05]  /*16050*/  @!P2 BRA `(.L_x_13240) ;  /* 0xfffffffc00eca947 */ /* 0x004fea000383ffff */
[----:B------:R-:W-:Y:S05]  /*16060*/  BRA `(.L_x_13237) ;  /* 0xffffff4000607947 */ /* 0x000fea000383ffff */
.L_x_13253:
[----:B-1----:R-:W-:-:S04]  /*16070*/  IMAD.U32 R6, RZ, RZ, UR5 ;  /* 0x00000005ff067e24 */ /* 0x002fc8000f8e00ff */
[----:B------:R1:W2:Y:S03]  /*16080*/  SYNCS.PHASECHK.TRANS64.TRYWAIT P0, [R6+URZ+0x16850], R3 ;  /* 0x01685003060075a7 */ /* 0x0002a6000800017f */
[----:B--2---:R-:W-:Y:S05]  /*16090*/  @!P0 NANOSLEEP.SYNCS 0x989680 ;  /* 0x009896800000895d */ /* 0x004fea0003900000 */
[----:B------:R-:W2:Y:S02]  /*160a0*/  @!P0 SYNCS.PHASECHK.TRANS64 P0, [R6+URZ+0x16850], R3 ;  /* 0x01685003060085a7 */ /* 0x000ea4000800007f */
[----:B--2---:R-:W-:Y:S05]  /*160b0*/  @!P0 BRA `(.L_x_13253) ;  /* 0xfffffffc00ec8947 */ /* 0x004fea000383ffff */
[----:B------:R-:W-:Y:S05]  /*160c0*/  BRA `(.L_x_13252) ;  /* 0xffffff6800ec7947 */ /* 0x000fea000383ffff */
.L_x_13296:
        /* <DEDUP_REMOVED lines=11> */
.L_x_13389:
[----:B------:R-:W-:Y:S05]  /*16180*/  BSYNC B0 ;  /* 0x0000000000007941 */ /* 0x000fea0003800000 */
.L_x_13388:
[----:B------:R-:W-:Y:S05]  /*16190*/  BRA `(.L_x_13390) ;  /* 0xffffffb800387947 */ /* 0x000fea000383ffff */
.L_x_13298:
[----:B------:R-:W-:Y:S01]  /*161a0*/  BSSY B0, `(.L_x_13391) ;  /* 0x0000006000007945 */ /* 0x000fe20003800000 */
[----:B------:R-:W-:-:S07]  /*161b0*/  IMAD.MOV.U32 R15, RZ, RZ, -0x1 ;  /* 0xffffffffff0f7424 */ /* 0x000fce00078e00ff */
[----:B0123--:R-:W-:Y:S05]  /*161c0*/  WARPSYNC.COLLECTIVE R15, `(.L_x_13392) ;  /* 0x000000000f0c7348 */ /* 0x00ffea0003c00000 */
[----:B------:R-:W-:Y:S02]  /*161d0*/  ELECT P6, UR62, PT ;  /* 0x00000000003e782f */ /* 0x000fe400038c0000 */
[----:B------:R-:W-:Y:S01]  /*161e0*/  MOV R14, UR62 ;  /* 0x0000003e000e7c02 */ /* 0x000fe20008000f00 */
[----:B0123--:R-:W-:Y:S10]  /*161f0*/  ENDCOLLECTIVE ;  /* 0x000000000000791b */ /* 0x00fff40003800000 */
.L_x_13392:
[----:B------:R-:W-:Y:S05]  /*16200*/  BSYNC B0 ;  /* 0x0000000000007941 */ /* 0x000fea0003800000 */
.L_x_13391:
[----:B------:R-:W-:Y:S05]  /*16210*/  BRA `(.L_x_13393) ;  /* 0xffffffb800407947 */ /* 0x000fea000383ffff */
.L_x_13300:
[----:B---3--:R3:W4:Y:S02]  /*16220*/  SYNCS.PHASECHK.TRANS64.TRYWAIT P0, [R0+URZ+0x16840], R2 ;  /* 0x01684002000075a7 */ /* 0x008724000800017f */
[----:B----4-:R-:W-:Y:S05]  /*16230*/  @!P0 NANOSLEEP.SYNCS 0x989680 ;  /* 0x009896800000895d */ /* 0x010fea0003900000 */
[----:B------:R-:W4:Y:S02]  /*16240*/  @!P0 SYNCS.PHASECHK.TRANS64 P0, [R0+URZ+0x16840], R2 ;  /* 0x01684002000085a7 */ /* 0x000f24000800007f */
[----:B----4-:R-:W-:Y:S05]  /*16250*/  @!P0 BRA `(.L_x_13300) ;  /* 0xfffffffc00f08947 */ /* 0x010fea000383ffff */
[----:B------:R-:W-:Y:S05]  /*16260*/  BRA `(.L_x_13394) ;  /* 0xffffffb800907947 */ /* 0x000fea000383ffff */
.L_x_13304:
[----:B------:R-:W2:Y:S01]  /*16270*/  LDL.LU R11, [R1+0xc] ;  /* 0x00000c00010b7983 */ /* 0x000ea20000300800 */
[----:B------:R-:W-:Y:S01]  /*16280*/  IMAD.MOV.U32 R6, RZ, RZ, R12 ;  /* 0x000000ffff067224 */ /* 0x000fe200078e000c */
[----:B------:R-:W-:Y:S01]  /*16290*/  LOP3.LUT R10, R10, 0x7f, RZ, 0xc0, !PT ;  /* 0x0000007f0a0a7812 */ /* 0x000fe200078ec0ff */
[----:B------:R-:W-:Y:S02]  /*162a0*/  IMAD.MOV.U32 R13, RZ, RZ, R4 ;  /* 0x000000ffff0d7224 */ /* 0x000fe400078e0004 */
[----:B------:R-:W-:Y:S01]  /*162b0*/  IMAD.MOV.U32 R12, RZ, RZ, RZ ;  /* 0x000000ffff0c7224 */ /* 0x000fe200078e00ff */
[----:B------:R-:W-:Y:S01]  /*162c0*/  SHF.R.U32.HI R10, RZ, 0x3, R10 ;  /* 0x00000003ff0a7819 */ /* 0x000fe2000001160a */
[----:B------:R-:W-:-:S04]  /*162d0*/  IMAD.MOV.U32 R15, RZ, RZ, -0x1 ;  /* 0xffffffffff0f7424 */ /* 0x000fc800078e00ff */
        /* <DEDUP_REMOVED lines=8> */
.L_x_13395:
[----:B------:R-:W-:Y:S02]  /*16360*/  IMAD.MOV.U32 R13, RZ, RZ, R0 ;  /* 0x000000ffff0d7224 */ /* 0x000fe400078e0000 */
[----:B------:R-:W-:-:S07]  /*16370*/  IMAD.MOV.U32 R7, RZ, RZ, R14 ;  /* 0x000000ffff077224 */ /* 0x000fce00078e000e */
[----:B------:R-:W-:Y:S05]  /*16380*/  WARPSYNC.COLLECTIVE R15, `(.L_x_13396) ;  /* 0x000000000f087348 */ /* 0x000fea0003c00000 */
[----:B------:R0:W1:Y:S02]  /*16390*/  SHFL.IDX P6, R14, R13, R12, R11 ;  /* 0x0000000c0d0e7389 */ /* 0x00006400000c000b */
[----:B01----:R-:W-:Y:S01]  /*163a0*/  ENDCOLLECTIVE ;  /* 0x000000000000791b */ /* 0x003fe20003800000 */
.L_x_13396:
[----:B------:R-:W-:Y:S02]  /*163b0*/  IMAD.MOV.U32 R13, RZ, RZ, R4 ;  /* 0x000000ffff0d7224 */ /* 0x000fe400078e0004 */
[----:B------:R-:W-:Y:S02]  /*163c0*/  IMAD.MOV.U32 R12, RZ, RZ, 0x1 ;  /* 0x00000001ff0c7424 */ /* 0x000fe400078e00ff */
[----:B------:R-:W-:-:S07]  /*163d0*/  IMAD.MOV.U32 R8, RZ, RZ, R14 ;  /* 0x000000ffff087224 */ /* 0x000fce00078e000e */
[----:B------:R-:W-:Y:S05]  /*163e0*/  WARPSYNC.COLLECTIVE R15, `(.L_x_13397) ;  /* 0x000000000f087348 */ /* 0x000fea0003c00000 */
[----:B------:R0:W1:Y:S02]  /*163f0*/  SHFL.IDX P6, R14, R13, R12, R11 ;  /* 0x0000000c0d0e7389 */ /* 0x00006400000c000b */
[----:B01----:R-:W-:Y:S01]  /*16400*/  ENDCOLLECTIVE ;  /* 0x000000000000791b */ /* 0x003fe20003800000 */
.L_x_13397:
        /* <DEDUP_REMOVED lines=13> */
.L_x_13398:
[----:B------:R-:W-:Y:S02]  /*164e0*/  IMAD.MOV.U32 R13, RZ, RZ, R4 ;  /* 0x000000ffff0d7224 */ /* 0x000fe400078e0004 */
[----:B------:R-:W-:Y:S02]  /*164f0*/  IMAD.MOV.U32 R12, RZ, RZ, 0x2 ;  /* 0x00000002ff0c7424 */ /* 0x000fe400078e00ff */
[----:B------:R-:W-:-:S07]  /*16500*/  IMAD.MOV.U32 R8, RZ, RZ, R14 ;  /* 0x000000ffff087224 */ /* 0x000fce00078e000e */
[----:B------:R-:W-:Y:S05]  /*16510*/  WARPSYNC.COLLECTIVE R15, `(.L_x_13399) ;  /* 0x000000000f087348 */ /* 0x000fea0003c00000 */
[----:B------:R0:W1:Y:S02]  /*16520*/  SHFL.IDX P6, R14, R13, R12, R11 ;  /* 0x0000000c0d0e7389 */ /* 0x00006400000c000b */
[----:B01----:R-:W-:Y:S01]  /*16530*/  ENDCOLLECTIVE ;  /* 0x000000000000791b */ /* 0x003fe20003800000 */
.L_x_13399:
        /* <DEDUP_REMOVED lines=14> */
.L_x_13400:
[----:B------:R-:W-:Y:S02]  /*16620*/  IMAD.MOV.U32 R13, RZ, RZ, R4 ;  /* 0x000000ffff0d7224 */ /* 0x000fe400078e0004 */
[----:B------:R-:W-:Y:S02]  /*16630*/  IMAD.MOV.U32 R12, RZ, RZ, 0x3 ;  /* 0x00000003ff0c7424 */ /* 0x000fe400078e00ff */
[----:B------:R-:W-:-:S07]  /*16640*/  IMAD.MOV.U32 R8, RZ, RZ, R14 ;  /* 0x000000ffff087224 */ /* 0x000fce00078e000e */
[----:B------:R-:W-:Y:S05]  /*16650*/  WARPSYNC.COLLECTIVE R15, `(.L_x_13401) ;  /* 0x000000000f087348 */ /* 0x000fea0003c00000 */
[----:B------:R0:W1:Y:S02]  /*16660*/  SHFL.IDX P6, R14, R13, R12, R11 ;  /* 0x0000000c0d0e7389 */ /* 0x00006400000c000b */
[----:B01----:R-:W-:Y:S01]  /*16670*/  ENDCOLLECTIVE ;  /* 0x000000000000791b */ /* 0x003fe20003800000 */
.L_x_13401:
        /* <DEDUP_REMOVED lines=14> */
.L_x_13402:
[----:B------:R-:W-:Y:S02]  /*16760*/  IMAD.MOV.U32 R13, RZ, RZ, R4 ;  /* 0x000000ffff0d7224 */ /* 0x000fe400078e0004 */
[----:B------:R-:W-:Y:S02]  /*16770*/  IMAD.MOV.U32 R12, RZ, RZ, 0x4 ;  /* 0x00000004ff0c7424 */ /* 0x000fe400078e00ff */
[----:B------:R-:W-:-:S07]  /*16780*/  IMAD.MOV.U32 R8, RZ, RZ, R14 ;  /* 0x000000ffff087224 */ /* 0x000fce00078e000e */
[----:B------:R-:W-:Y:S05]  /*16790*/  WARPSYNC.COLLECTIVE R15, `(.L_x_13403) ;  /* 0x000000000f087348 */ /* 0x000fea0003c00000 */
[----:B------:R0:W1:Y:S02]  /*167a0*/  SHFL.IDX P6, R14, R13, R12, R11 ;  /* 0x0000000c0d0e7389 */ /* 0x00006400000c000b */
[----:B01----:R-:W-:Y:S01]  /*167b0*/  ENDCOLLECTIVE ;  /* 0x000000000000791b */ /* 0x003fe20003800000 */
.L_x_13403:
        /* <DEDUP_REMOVED lines=14> */
.L_x_13404:
[----:B------:R-:W-:Y:S02]  /*168a0*/  IMAD.MOV.U32 R13, RZ, RZ, R4 ;  /* 0x000000ffff0d7224 */ /* 0x000fe400078e0004 */
[----:B------:R-:W-:Y:S02]  /*168b0*/  IMAD.MOV.U32 R12, RZ, RZ, 0x5 ;  /* 0x00000005ff0c7424 */ /* 0x000fe400078e00ff */
[----:B------:R-:W-:-:S07]  /*168c0*/  IMAD.MOV.U32 R8, RZ, RZ, R14 ;  /* 0x000000ffff087224 */ /* 0x000fce00078e000e */
[----:B------:R-:W-:Y:S05]  /*168d0*/  WARPSYNC.COLLECTIVE R15, `(.L_x_13405) ;  /* 0x000000000f087348 */ /* 0x000fea0003c00000 */
[----:B------:R0:W1:Y:S02]  /*168e0*/  SHFL.IDX P6, R14, R13, R12, R11 ;  /* 0x0000000c0d0e7389 */ /* 0x00006400000c000b */
[----:B01----:R-:W-:Y:S01]  /*168f0*/  ENDCOLLECTIVE ;  /* 0x000000000000791b */ /* 0x003fe20003800000 */
.L_x_13405:
        /* <DEDUP_REMOVED lines=14> */
.L_x_13406:
[----:B------:R-:W-:Y:S02]  /*169e0*/  IMAD.MOV.U32 R13, RZ, RZ, R4 ;  /* 0x000000ffff0d7224 */ /* 0x000fe400078e0004 */
[----:B------:R-:W-:Y:S02]  /*169f0*/  IMAD.MOV.U32 R12, RZ, RZ, 0x6 ;  /* 0x00000006ff0c7424 */ /* 0x000fe400078e00ff */
[----:B------:R-:W-:-:S07]  /*16a00*/  IMAD.MOV.U32 R8, RZ, RZ, R14 ;  /* 0x000000ffff087224 */ /* 0x000fce00078e000e */
[----:B------:R-:W-:Y:S05]  /*16a10*/  WARPSYNC.COLLECTIVE R15, `(.L_x_13407) ;  /* 0x000000000f087348 */ /* 0x000fea0003c00000 */
[----:B------:R0:W1:Y:S02]  /*16a20*/  SHFL.IDX P6, R14, R13, R12, R11 ;  /* 0x0000000c0d0e7389 */ /* 0x00006400000c000b */
[----:B01----:R-:W-:Y:S01]  /*16a30*/  ENDCOLLECTIVE ;  /* 0x000000000000791b */ /* 0x003fe20003800000 */
.L_x_13407:
        /* <DEDUP_REMOVED lines=14> */
.L_x_13408:
[----:B------:R-:W-:Y:S02]  /*16b20*/  IMAD.MOV.U32 R13, RZ, RZ, R4 ;  /* 0x000000ffff0d7224 */ /* 0x000fe400078e0004 */
[----:B------:R-:W-:Y:S02]  /*16b30*/  IMAD.MOV.U32 R12, RZ, RZ, 0x7 ;  /* 0x00000007ff0c7424 */ /* 0x000fe400078e00ff */
[----:B------:R-:W-:-:S07]  /*16b40*/  IMAD.MOV.U32 R8, RZ, RZ, R14 ;  /* 0x000000ffff087224 */ /* 0x000fce00078e000e */
[----:B------:R-:W-:Y:S05]  /*16b50*/  WARPSYNC.COLLECTIVE R15, `(.L_x_13409) ;  /* 0x000000000f087348 */ /* 0x000fea0003c00000 */
[----:B------:R0:W1:Y:S02]  /*16b60*/  SHFL.IDX P6, R14, R13, R12, R11 ;  /* 0x0000000c0d0e7389 */ /* 0x00006400000c000b */
[----:B01----:R-:W-:Y:S01]  /*16b70*/  ENDCOLLECTIVE ;  /* 0x000000000000791b */ /* 0x003fe20003800000 */
.L_x_13409:
        /* <DEDUP_REMOVED lines=8> */
[----:B------:R0:W-:Y:S04]  /*16c00*/  @!P1 LDGSTS.E.BYPASS.LTC128B.128 [R20+0xb400], desc[UR52][R8.64], !P0 ;  /* 0x0b40000008149fae */ /* 0x0001e8000c101d74 */
[----:B------:R-:W-:Y:S01]  /*16c10*/  ISETP.GE.AND P1, PT, R0, R3, PT ;  /* 0x000000030000720c */ /* 0x000fe20003f26270 */
[----:B------:R-:W-:-:S02]  /*16c20*/  VIADD R0, R6, 0x80 ;  /* 0x0000008006007836 */ /* 0x000fc40000000000 */
[----:B------:R-:W-:-:S10]  /*16c30*/  IMAD.MOV.U32 R4, RZ, RZ, R14 ;  /* 0x000000ffff047224 */ /* 0x000fd400078e000e */
[----:B0-----:R-:W-:Y:S05]  /*16c40*/  WARPSYNC.COLLECTIVE R15, `(.L_x_13410) ;  /* 0x000000000f087348 */ /* 0x001fea0003c00000 */
[----:B------:R1:W2:Y:S02]  /*16c50*/  SHFL.IDX P6, R14, R13, R12, R11 ;  /* 0x0000000c0d0e7389 */ /* 0x0002a400000c000b */
[----:B012---:R-:W-:Y:S01]  /*16c60*/  ENDCOLLECTIVE ;  /* 0x000000000000791b */ /* 0x007fe20003800000 */
.L_x_13410:
[----:B------:R-:W-:Y:S01]  /*16c70*/  ISETP.GE.AND P2, PT, R0, R3, PT ;  /* 0x000000030000720c */ /* 0x000fe20003f46270 */
[----:B------:R-:W-:Y:S02]  /*16c80*/  IMAD.MOV.U32 R13, RZ, RZ, R2 ;  /* 0x000000ffff0d7224 */ /* 0x000fe400078e0002 */
[----:B------:R-:W-:Y:S02]  /*16c90*/  IMAD.MOV.U32 R12, RZ, RZ, RZ ;  /* 0x000000ffff0c7224 */ /* 0x000fe400078e00ff */
[----:B------:R-:W-:-:S08]  /*16ca0*/  IMAD.MOV.U32 R8, RZ, RZ, R14 ;  /* 0x000000ffff087224 */ /* 0x000fd000078e000e */
[----:B------:R-:W-:Y:S05]  /*16cb0*/  WARPSYNC.COLLECTIVE R15, `(.L_x_13411) ;  /* 0x000000000f087348 */ /* 0x000fea0003c00000 */
[----:B------:R0:W1:Y:S02]  /*16cc0*/  SHFL.IDX P6, R14, R13, R12, R11 ;  /* 0x0000000c0d0e7389 */ /* 0x00006400000c000b */
[----:B01----:R-:W-:Y:S01]  /*16cd0*/  ENDCOLLECTIVE ;  /* 0x000000000000791b */ /* 0x003fe20003800000 */
.L_x_13411:
        /* <DEDUP_REMOVED lines=13> */
.L_x_13412:
[----:B------:R-:W-:Y:S02]  /*16db0*/  IMAD.MOV.U32 R13, RZ, RZ, R2 ;  /* 0x000000ffff0d7224 */ /* 0x000fe400078e0002 */
[----:B------:R-:W-:Y:S02]  /*16dc0*/  IMAD.MOV.U32 R12, RZ, RZ, 0x1 ;  /* 0x00000001ff0c7424 */ /* 0x000fe400078e00ff */
[----:B------:R-:W-:-:S07]  /*16dd0*/  IMAD.MOV.U32 R7, RZ, RZ, R14 ;  /* 0x000000ffff077224 */ /* 0x000fce00078e000e */
[----:B------:R-:W-:Y:S05]  /*16de0*/  WARPSYNC.COLLECTIVE R15, `(.L_x_13413) ;  /* 0x000000000f087348 */ /* 0x000fea0003c00000 */
[----:B------:R0:W1:Y:S02]  /*16df0*/  SHFL.IDX P6, R14, R13, R12, R11 ;  /* 0x0000000c0d0e7389 */ /* 0x00006400000c000b */
[----:B01----:R-:W-:Y:S01]  /*16e00*/  ENDCOLLECTIVE ;  /* 0x000000000000791b */ /* 0x003fe20003800000 */
.L_x_13413:
[----:B------:R-:W-:-:S05]  /*16e10*/  @!P2 LEA R7, P1, R21, R7, 0x1 ;  /* 0x000000071507a211 */ /* 0x000fca00078208ff */
[----:B------:R-:W-:Y:S02]  /*16e20*/  @!P2 IMAD.X R0, RZ, RZ, R0, P1 ;  /* 0x000000ffff00a224 */ /* 0x000fe400008e0600 */
        /* <DEDUP_REMOVED lines=13> */
.L_x_13414:
[----:B------:R-:W-:Y:S02]  /*16f00*/  IMAD.MOV.U32 R13, RZ, RZ, R2 ;  /* 0x000000ffff0d7224 */ /* 0x000fe400078e0002 */
[----:B------:R-:W-:Y:S02]  /*16f10*/  IMAD.MOV.U32 R12, RZ, RZ, 0x2 ;  /* 0x00000002ff0c7424 */ /* 0x000fe400078e00ff */
[----:B------:R-:W-:-:S07]  /*16f20*/  IMAD.MOV.U32 R8, RZ, RZ, R14 ;  /* 0x000000ffff087224 */ /* 0x000fce00078e000e */
[----:B------:R-:W-:Y:S05]  /*16f30*/  WARPSYNC.COLLECTIVE R15, `(.L_x_13415) ;  /* 0x000000000f087348 */ /* 0x000fea0003c00000 */
[----:B------:R0:W1:Y:S02]  /*16f40*/  SHFL.IDX P6, R14, R13, R12, R11 ;  /* 0x0000000c0d0e7389 */ /* 0x00006400000c000b */
[----:B01----:R-:W-:Y:S01]  /*16f50*/  ENDCOLLECTIVE ;  /* 0x000000000000791b */ /* 0x003fe20003800000 */
.L_x_13415:
        /* <DEDUP_REMOVED lines=13> */
.L_x_13416:
[----:B------:R-:W-:Y:S02]  /*17030*/  IMAD.MOV.U32 R13, RZ, RZ, R2 ;  /* 0x000000ffff0d7224 */ /* 0x000fe400078e0002 */
[----:B------:R-:W-:Y:S02]  /*17040*/  IMAD.MOV.U32 R12, RZ, RZ, 0x3 ;  /* 0x00000003ff0c7424 */ /* 0x000fe400078e00ff */
[----:B------:R-:W-:-:S07]  /*17050*/  IMAD.MOV.U32 R8, RZ, RZ, R14 ;  /* 0x000000ffff087224 */ /* 0x000fce00078e000e */
[----:B------:R-:W-:Y:S05]  /*17060*/  WARPSYNC.COLLECTIVE R15, `(.L_x_13417) ;  /* 0x000000000f087348 */ /* 0x000fea0003c00000 */
[----:B------:R0:W1:Y:S02]  /*17070*/  SHFL.IDX P6, R14, R13, R12, R11 ;  /* 0x0000000c0d0e7389 */ /* 0x00006400000c000b */
[----:B01----:R-:W-:Y:S01]  /*17080*/  ENDCOLLECTIVE ;  /* 0x000000000000791b */ /* 0x003fe20003800000 */
.L_x_13417:
        /* <DEDUP_REMOVED lines=12> */
.L_x_13418:
[----:B------:R-:W-:Y:S01]  /*17150*/  IMAD.MOV.U32 R2, RZ, RZ, R14 ;  /* 0x000000ffff027224 */ /* 0x000fe200078e000e */
[----:B------:R-:W-:Y:S06]  /*17160*/  BRA `(.L_x_13419) ;  /* 0xffffffb8009c7947 */ /* 0x000fec000383ffff */
.L_x_13307:
[----:B0-----:R0:W1:Y:S02]  /*17170*/  SYNCS.PHASECHK.TRANS64.TRYWAIT P0, [R17+URZ+0x16820], R0 ;  /* 0x01682000110075a7 */ /* 0x001064000800017f */
[----:B-1----:R-:W-:Y:S05]  /*17180*/  @!P0 NANOSLEEP.SYNCS 0x989680 ;  /* 0x009896800000895d */ /* 0x002fea0003900000 */
[----:B------:R-:W1:Y:S02]  /*17190*/  @!P0 SYNCS.PHASECHK.TRANS64 P0, [R17+URZ+0x16820], R0 ;  /* 0x01682000110085a7 */ /* 0x000e64000800007f */
[----:B-1----:R-:W-:Y:S05]  /*171a0*/  @!P0 BRA `(.L_x_13307) ;  /* 0xfffffffc00f08947 */ /* 0x002fea000383ffff */
[----:B------:R-:W-:Y:S05]  /*171b0*/  BRA `(.L_x_13420) ;  /* 0xffffffb800fc7947 */ /* 0x000fea000383ffff */
.L_x_13316:
[----:B-1----:R1:W2:Y:S02]  /*171c0*/  SYNCS.PHASECHK.TRANS64.TRYWAIT P0, [R2+URZ+0x16840], R3 ;  /* 0x01684003020075a7 */ /* 0x0022a4000800017f */
[----:B--2---:R-:W-:Y:S05]  /*171d0*/  @!P0 NANOSLEEP.SYNCS 0x989680 ;  /* 0x009896800000895d */ /* 0x004fea0003900000 */
[----:B------:R-:W2:Y:S02]  /*171e0*/  @!P0 SYNCS.PHASECHK.TRANS64 P0, [R2+URZ+0x16840], R3 ;  /* 0x01684003020085a7 */ /* 0x000ea4000800007f */
[----:B--2---:R-:W-:Y:S05]  /*171f0*/  @!P0 BRA `(.L_x_13316) ;  /* 0xfffffffc00f08947 */ /* 0x004fea000383ffff */
[----:B------:R-:W-:Y:S05]  /*17200*/  BRA `(.L_x_13421) ;  /* 0xffffffbc00e07947 */ /* 0x000fea000383ffff */
.L_x_13321:
[----:B0-----:R0:W1:Y:S02]  /*17210*/  SYNCS.PHASECHK.TRANS64.TRYWAIT P0, [R3+URZ+0x60], R2 ;  /* 0x00006002030075a7 */ /* 0x001064000800017f */
[----:B-1----:R-:W-:Y:S05]  /*17220*/  @!P0 NANOSLEEP.SYNCS 0x989680 ;  /* 0x009896800000895d */ /* 0x002fea0003900000 */
[----:B------:R-:W1:Y:S02]  /*17230*/  @!P0 SYNCS.PHASECHK.TRANS64 P0, [R3+URZ+0x60], R2 ;  /* 0x00006002030085a7 */ /* 0x000e64000800007f */
[----:B-1----:R-:W-:Y:S05]  /*17240*/  @!P0 BRA `(.L_x_13321) ;  /* 0xfffffffc00f08947 */ /* 0x002fea000383ffff */
[----:B------:R-:W-:Y:S05]  /*17250*/  BRA `(.L_x_13422) ;  /* 0xffffffc0006c7947 */ /* 0x000fea000383ffff */
.L_x_13329:
[----:B-1----:R1:W2:Y:S02]  /*17260*/  SYNCS.PHASECHK.TRANS64.TRYWAIT P0, [R2+URZ+0x16840], R3 ;  /* 0x01684003020075a7 */ /* 0x0022a4000800017f */
[----:B--2---:R-:W-:Y:S05]  /*17270*/  @!P0 NANOSLEEP.SYNCS 0x989680 ;  /* 0x009896800000895d */ /* 0x004fea0003900000 */
[----:B------:R-:W2:Y:S02]  /*17280*/  @!P0 SYNCS.PHASECHK.TRANS64 P0, [R2+URZ+0x16840], R3 ;  /* 0x01684003020085a7 */ /* 0x000ea4000800007f */
[----:B--2---:R-:W-:Y:S05]  /*17290*/  @!P0 BRA `(.L_x_13329) ;  /* 0xfffffffc00f08947 */ /* 0x004fea000383ffff */
[----:B------:R-:W-:Y:S05]  /*172a0*/  BRA `(.L_x_13423) ;  /* 0xffffffc400a87947 */ /* 0x000fea000383ffff */
.L_x_13334:
[----:B0-----:R0:W1:Y:S02]  /*172b0*/  SYNCS.PHASECHK.TRANS64.TRYWAIT P0, [R10+URZ+0x60], R3 ;  /* 0x000060030a0075a7 */ /* 0x001064000800017f */
[----:B-1----:R-:W-:Y:S05]  /*172c0*/  @!P0 NANOSLEEP.SYNCS 0x989680 ;  /* 0x009896800000895d */ /* 0x002fea0003900000 */
[----:B------:R-:W1:Y:S02]  /*172d0*/  @!P0 SYNCS.PHASECHK.TRANS64 P0, [R10+URZ+0x60], R3 ;  /* 0x000060030a0085a7 */ /* 0x000e64000800007f */
[----:B-1----:R-:W-:Y:S05]  /*172e0*/  @!P0 BRA `(.L_x_13334) ;  /* 0xfffffffc00f08947 */ /* 0x002fea000383ffff */
[----:B------:R-:W-:Y:S05]  /*172f0*/  BRA `(.L_x_13424) ;  /* 0xffffffc800347947 */ /* 0x000fea000383ffff */
.L_x_13342:
[----:B-1----:R1:W2:Y:S02]  /*17300*/  SYNCS.PHASECHK.TRANS64.TRYWAIT P0, [R2+URZ+0x16840], R3 ;  /* 0x01684003020075a7 */ /* 0x0022a4000800017f */
[----:B--2---:R-:W-:Y:S05]  /*17310*/  @!P0 NANOSLEEP.SYNCS 0x989680 ;  /* 0x009896800000895d */ /* 0x004fea0003900000 */
[----:B------:R-:W2:Y:S02]  /*17320*/  @!P0 SYNCS.PHASECHK.TRANS64 P0, [R2+URZ+0x16840], R3 ;  /* 0x01684003020085a7 */ /* 0x000ea4000800007f */
[----:B--2---:R-:W-:Y:S05]  /*17330*/  @!P0 BRA `(.L_x_13342) ;  /* 0xfffffffc00f08947 */ /* 0x004fea000383ffff */
[----:B------:R-:W-:Y:S05]  /*17340*/  BRA `(.L_x_13425) ;  /* 0xffffffcc00447947 */ /* 0x000fea000383ffff */
.L_x_13347:
[----:B0-----:R0:W1:Y:S02]  /*17350*/  SYNCS.PHASECHK.TRANS64.TRYWAIT P0, [R7+URZ+0x60], R2 ;  /* 0x00006002070075a7 */ /* 0x001064000800017f */
[----:B-1----:R-:W-:Y:S05]  /*17360*/  @!P0 NANOSLEEP.SYNCS 0x989680 ;  /* 0x009896800000895d */ /* 0x002fea0003900000 */
[----:B------:R-:W1:Y:S02]  /*17370*/  @!P0 SYNCS.PHASECHK.TRANS64 P0, [R7+URZ+0x60], R2 ;  /* 0x00006002070085a7 */ /* 0x000e64000800007f */
[----:B-1----:R-:W-:Y:S05]  /*17380*/  @!P0 BRA `(.L_x_13347) ;  /* 0xfffffffc00f08947 */ /* 0x002fea000383ffff */
[----:B------:R-:W-:Y:S05]  /*17390*/  BRA `(.L_x_13426) ;  /* 0xffffffcc00d47947 */ /* 0x000fea000383ffff */
.L_x_13357:
[----:B0-----:R0:W1:Y:S02]  /*173a0*/  SYNCS.PHASECHK.TRANS64.TRYWAIT P0, [R3+URZ+0x16860], R0 ;  /* 0x01686000030075a7 */ /* 0x001064000800017f */
[----:B-1----:R-:W-:Y:S05]  /*173b0*/  @!P0 NANOSLEEP.SYNCS 0x989680 ;  /* 0x009896800000895d */ /* 0x002fea0003900000 */
[----:B------:R-:W1:Y:S02]  /*173c0*/  @!P0 SYNCS.PHASECHK.TRANS64 P0, [R3+URZ+0x16860], R0 ;  /* 0x01686000030085a7 */ /* 0x000e64000800007f */
[----:B-1----:R-:W-:Y:S05]  /*173d0*/  @!P0 BRA `(.L_x_13357) ;  /* 0xfffffffc00f08947 */ /* 0x002fea000383ffff */
[----:B------:R-:W-:Y:S05]  /*173e0*/  BRA `(.L_x_13427) ;  /* 0xffffffd000d07947 */ /* 0x000fea000383ffff */
.L_x_13363:
        /* <DEDUP_REMOVED lines=8> */
.L_x_13429:
[----:B------:R-:W-:Y:S05]  /*17470*/  BSYNC B0 ;  /* 0x0000000000007941 */ /* 0x000fea0003800000 */
.L_x_13428:
        /* <DEDUP_REMOVED lines=9> */
.L_x_13430:
[----:B------:R-:W-:Y:S02]  /*17510*/  ULDC UR4, c[0x0][0xc3c] ;  /* 0x00030f0000047ab9 */ /* 0x000fe40000000800 */
[----:B------:R-:W-:-:S13]  /*17520*/  ISETP.GE.OR P1, PT, R7, UR4, !P0 ;  /* 0x0000000407007c0c */ /* 0x000fda000c726670 */
[----:B------:R-:W0:Y:S08]  /*17530*/  @!P1 LDC.64 R4, c[0x0][0xc80] ;  /* 0x00032000ff049b82 */ /* 0x000e300000000a00 */
[----:B------:R-:W1:Y:S01]  /*17540*/  @!P1 LDC.64 R2, c[0x0][0xc78] ;  /* 0x00031e00ff029b82 */ /* 0x000e620000000a00 */
[----:B------:R-:W-:Y:S01]  /*17550*/  CS2R R24, SRZ ;  /* 0x0000000000187805 */ /* 0x000fe2000001ff00 */
[----:B------:R-:W-:-:S02]  /*17560*/  IMAD.MOV.U32 R8, RZ, RZ, RZ ;  /* 0x000000ffff087224 */ /* 0x000fc400078e00ff */
[----:B------:R-:W-:Y:S02]  /*17570*/  IMAD.MOV.U32 R11, RZ, RZ, RZ ;  /* 0x000000ffff0b7224 */ /* 0x000fe400078e00ff */
[----:B------:R-:W-:Y:S02]  /*17580*/  IMAD.MOV.U32 R6, RZ, RZ, R14 ;  /* 0x000000ffff067224 */ /* 0x000fe400078e000e */
[----:B0-----:R-:W-:-:S06]  /*17590*/  @!P1 IMAD.WIDE R4, R7, 0x4, R4 ;  /* 0x0000000407049825 */ /* 0x001fcc00078e0204 */
[----:B------:R-:W2:Y:S01]  /*175a0*/  @!P1 LDG.E R4, desc[UR52][R4.64] ;  /* 0x0000003404049981 */ /* 0x000ea2000c1e1900 */
[----:B-1----:R-:W-:-:S06]  /*175b0*/  @!P1 IMAD.WIDE R2, R7, 0x4, R2 ;  /* 0x0000000407029825 */ /* 0x002fcc00078e0202 */
[----:B------:R-:W3:Y:S01]  /*175c0*/  @!P1 LDG.E R2, desc[UR52][R2.64] ;  /* 0x0000003402029981 */ /* 0x000ee2000c1e1900 */
        /* <DEDUP_REMOVED lines=11> */
.L_x_13431:
[----:B------:R-:W-:Y:S01]  /*17680*/  IMAD.MOV.U32 R12, RZ, RZ, 0x2 ;  /* 0x00000002ff0c7424 */ /* 0x000fe200078e00ff */
[----:B------:R-:W-:-:S05]  /*17690*/  SEL R14, R14, RZ, P1 ;  /* 0x000000ff0e0e7207 */ /* 0x000fca0000800000 */
[----:B------:R-:W-:-:S04]  /*176a0*/  IMAD.IADD R7, R13, 0x1, R14 ;  /* 0x000000010d077824 */ /* 0x000fc800078e020e */
[----:B------:R-:W-:-:S07]  /*176b0*/  IMAD.MOV.U32 R13, RZ, RZ, R7 ;  /* 0x000000ffff0d7224 */ /* 0x000fce00078e0007 */
[----:B------:R-:W-:Y:S05]  /*176c0*/  WARPSYNC.COLLECTIVE R15, `(.L_x_13432) ;  /* 0x000000000f087348 */ /* 0x000fea0003c00000 */
[----:B------:R0:W1:Y:S02]  /*176d0*/  SHFL.UP P6, R14, R13, R12, R11 ;  /* 0x0400000c0d0e7389 */ /* 0x00006400000c000b */
[----:B01----:R-:W-:Y:S01]  /*176e0*/  ENDCOLLECTIVE ;  /* 0x000000000000791b */ /* 0x003fe20003800000 */
.L_x_13432:
[----:B------:R-:W-:Y:S01]  /*176f0*/  IMAD.MOV.U32 R12, RZ, RZ, 0x4 ;  /* 0x00000004ff0c7424 */ /* 0x000fe200078e00ff */
[----:B------:R-:W-:-:S05]  /*17700*/  SEL R2, R14, RZ, P2 ;  /* 0x000000ff0e027207 */ /* 0x000fca0001000000 */
[----:B------:R-:W-:-:S04]  /*17710*/  IMAD.IADD R2, R7, 0x1, R2 ;  /* 0x0000000107027824 */ /* 0x000fc800078e0202 */
[----:B------:R-:W-:-:S07]  /*17720*/  IMAD.MOV.U32 R13, RZ, RZ, R2 ;  /* 0x000000ffff0d7224 */ /* 0x000fce00078e0002 */
[----:B------:R-:W-:Y:S05]  /*17730*/  WARPSYNC.COLLECTIVE R15, `(.L_x_13433) ;  /* 0x000000000f087348 */ /* 0x000fea0003c00000 */
[----:B------:R0:W1:Y:S02]  /*17740*/  SHFL.UP P6, R14, R13, R12, R11 ;  /* 0x0400000c0d0e7389 */ /* 0x00006400000c000b */
[----:B01----:R-:W-:Y:S01]  /*17750*/  ENDCOLLECTIVE ;  /* 0x000000000000791b */ /* 0x003fe20003800000 */
.L_x_13433:
[----:B------:R-:W-:Y:S01]  /*17760*/  IMAD.MOV.U32 R12, RZ, RZ, 0x8 ;  /* 0x00000008ff0c7424 */ /* 0x000fe200078e00ff */
[----:B------:R-:W-:-:S05]  /*17770*/  SEL R3, R14, RZ, P3 ;  /* 0x000000ff0e037207 */ /* 0x000fca0001800000 */
[----:B------:R-:W-:-:S04]  /*17780*/  IMAD.IADD R3, R2, 0x1, R3 ;  /* 0x0000000102037824 */ /* 0x000fc800078e0203 */
[----:B------:R-:W-:-:S07]  /*17790*/  IMAD.MOV.U32 R13, RZ, RZ, R3 ;  /* 0x000000ffff0d7224 */ /* 0x000fce00078e0003 */
[----:B------:R-:W-:Y:S05]  /*177a0*/  WARPSYNC.COLLECTIVE R15, `(.L_x_13434) ;  /* 0x000000000f087348 */ /* 0x000fea0003c00000 */
[----:B------:R0:W1:Y:S02]  /*177b0*/  SHFL.UP P6, R14, R13, R12, R11 ;  /* 0x0400000c0d0e7389 */ /* 0x00006400000c000b */
[----:B01----:R-:W-:Y:S01]  /*177c0*/  ENDCOLLECTIVE ;  /* 0x000000000000791b */ /* 0x003fe20003800000 */
.L_x_13434:
[----:B------:R-:W-:Y:S01]  /*177d0*/  IMAD.MOV.U32 R12, RZ, RZ, 0x10 ;  /* 0x00000010ff0c7424 */ /* 0x000fe200078e00ff */
[----:B------:R-:W-:-:S05]  /*177e0*/  SEL R4, R14, RZ, P4 ;  /* 0x000000ff0e047207 */ /* 0x000fca0002000000 */
[----:B------:R-:W-:-:S04]  /*177f0*/  IMAD.IADD R4, R3, 0x1, R4 ;  /* 0x0000000103047824 */ /* 0x000fc800078e0204 */
[----:B------:R-:W-:-:S07]  /*17800*/  IMAD.MOV.U32 R13, RZ, RZ, R4 ;  /* 0x000000ffff0d7224 */ /* 0x000fce00078e0004 */
[----:B------:R-:W-:Y:S05]  /*17810*/  WARPSYNC.COLLECTIVE R15, `(.L_x_13435) ;  /* 0x000000000f087348 */ /* 0x000fea0003c00000 */
[----:B------:R0:W1:Y:S02]  /*17820*/  SHFL.UP P6, R14, R13, R12, R11 ;  /* 0x0400000c0d0e7389 */ /* 0x00006400000c000b */
[----:B01----:R-:W-:Y:S01]  /*17830*/  ENDCOLLECTIVE ;  /* 0x000000000000791b */ /* 0x003fe20003800000 */
.L_x_13435:
        /* <DEDUP_REMOVED lines=8> */
.L_x_13436:
[----:B------:R-:W-:Y:S05]  /*178c0*/  BRA `(.L_x_13437) ;  /* 0xffffffd4000c7947 */ /* 0x000fea000383ffff */
.L_x_13366:
[----:B------:R-:W-:Y:S01]  /*178d0*/  BSSY B0, `(.L_x_13438) ;  /* 0x0000007000007945 */ /* 0x000fe20003800000 */
[----:B--2---:R-:W-:Y:S02]  /*178e0*/  IMAD.MOV.U32 R12, RZ, RZ, 0x1 ;  /* 0x00000001ff0c7424 */ /* 0x004fe400078e00ff */
[----:B------:R-:W-:Y:S02]  /*178f0*/  IMAD.MOV.U32 R11, RZ, RZ, RZ ;  /* 0x000000ffff0b7224 */ /* 0x000fe400078e00ff */
[----:B------:R-:W-:-:S07]  /*17900*/  IMAD.MOV.U32 R15, RZ, RZ, -0x1 ;  /* 0xffffffffff0f7424 */ /* 0x000fce00078e00ff */
[----:B------:R-:W-:Y:S05]  /*17910*/  WARPSYNC.COLLECTIVE R15, `(.L_x_13439) ;  /* 0x000000000f087348 */ /* 0x000fea0003c00000 */
[----:B------:R0:W1:Y:S02]  /*17920*/  SHFL.UP P6, R14, R13, R12, R11 ;  /* 0x0400000c0d0e7389 */ /* 0x00006400000c000b */
[----:B01----:R-:W-:Y:S01]  /*17930*/  ENDCOLLECTIVE ;  /* 0x000000000000791b */ /* 0x003fe20003800000 */
.L_x_13439:
[----:B------:R-:W-:Y:S05]  /*17940*/  BSYNC B0 ;  /* 0x0000000000007941 */ /* 0x000fea0003800000 */
.L_x_13438:
        /* <DEDUP_REMOVED lines=8> */
.L_x_13440:
[----:B------:R-:W-:Y:S01]  /*179d0*/  IMAD.MOV.U32 R12, RZ, RZ, 0x4 ;  /* 0x00000004ff0c7424 */ /* 0x000fe200078e00ff */
[----:B------:R-:W-:-:S05]  /*179e0*/  SEL R2, R14, RZ, P2 ;  /* 0x000000ff0e027207 */ /* 0x000fca0001000000 */
[----:B------:R-:W-:-:S04]  /*179f0*/  IMAD.IADD R2, R13, 0x1, R2 ;  /* 0x000000010d027824 */ /* 0x000fc800078e0202 */
[----:B------:R-:W-:-:S07]  /*17a00*/  IMAD.MOV.U32 R13, RZ, RZ, R2 ;  /* 0x000000ffff0d7224 */ /* 0x000fce00078e0002 */
[----:B------:R-:W-:Y:S05]  /*17a10*/  WARPSYNC.COLLECTIVE R15, `(.L_x_13441) ;  /* 0x000000000f087348 */ /* 0x000fea0003c00000 */
[----:B------:R0:W1:Y:S02]  /*17a20*/  SHFL.UP P6, R14, R13, R12, R11 ;  /* 0x0400000c0d0e7389 */ /* 0x00006400000c000b */
[----:B01----:R-:W-:Y:S01]  /*17a30*/  ENDCOLLECTIVE ;  /* 0x000000000000791b */ /* 0x003fe20003800000 */
.L_x_13441:
[----:B------:R-:W-:Y:S01]  /*17a40*/  IMAD.MOV.U32 R12, RZ, RZ, 0x8 ;  /* 0x00000008ff0c7424 */ /* 0x000fe200078e00ff */
[----:B------:R-:W-:-:S05]  /*17a50*/  SEL R3, R14, RZ, P3 ;  /* 0x000000ff0e037207 */ /* 0x000fca0001800000 */
[----:B------:R-:W-:-:S04]  /*17a60*/  IMAD.IADD R3, R2, 0x1, R3 ;  /* 0x0000000102037824 */ /* 0x000fc800078e0203 */
[----:B------:R-:W-:-:S07]  /*17a70*/  IMAD.MOV.U32 R13, RZ, RZ, R3 ;  /* 0x000000ffff0d7224 */ /* 0x000fce00078e0003 */
[----:B------:R-:W-:Y:S05]  /*17a80*/  WARPSYNC.COLLECTIVE R15, `(.L_x_13442) ;  /* 0x000000000f087348 */ /* 0x000fea0003c00000 */
[----:B------:R0:W1:Y:S02]  /*17a90*/  SHFL.UP P6, R14, R13, R12, R11 ;  /* 0x0400000c0d0e7389 */ /* 0x00006400000c000b */
[----:B01----:R-:W-:Y:S01]  /*17aa0*/  ENDCOLLECTIVE ;  /* 0x000000000000791b */ /* 0x003fe20003800000 */
.L_x_13442:
[----:B------:R-:W-:Y:S01]  /*17ab0*/  IMAD.MOV.U32 R12, RZ, RZ, 0x10 ;  /* 0x00000010ff0c7424 */ /* 0x000fe200078e00ff */
[----:B------:R-:W-:-:S05]  /*17ac0*/  SEL R4, R14, RZ, P4 ;  /* 0x000000ff0e047207 */ /* 0x000fca0002000000 */
[----:B------:R-:W-:-:S04]  /*17ad0*/  IMAD.IADD R4, R3, 0x1, R4 ;  /* 0x0000000103047824 */ /* 0x000fc800078e0204 */
[----:B------:R-:W-:-:S07]  /*17ae0*/  IMAD.MOV.U32 R13, RZ, RZ, R4 ;  /* 0x000000ffff0d7224 */ /* 0x000fce00078e0004 */
[----:B------:R-:W-:Y:S05]  /*17af0*/  WARPSYNC.COLLECTIVE R15, `(.L_x_13443) ;  /* 0x000000000f087348 */ /* 0x000fea0003c00000 */
[----:B------:R0:W1:Y:S02]  /*17b00*/  SHFL.UP P6, R14, R13, R12, R11 ;  /* 0x0400000c0d0e7389 */ /* 0x00006400000c000b */
[----:B01----:R-:W-:Y:S01]  /*17b10*/  ENDCOLLECTIVE ;  /* 0x000000000000791b */ /* 0x003fe20003800000 */
.L_x_13443:
        /* <DEDUP_REMOVED lines=8> */
.L_x_13444:
[----:B------:R-:W-:Y:S05]  /*17ba0*/  BRA `(.L_x_13445) ;  /* 0xffffffd000f87947 */ /* 0x000fea000383ffff */
.L_x_13368:
[----:B------:R-:W-:Y:S01]  /*17bb0*/  BSSY B0, `(.L_x_13446) ;  /* 0x0000006000007945 */ /* 0x000fe20003800000 */
[----:B------:R-:W-:Y:S01]  /*17bc0*/  PLOP3.LUT P6, PT, P6, PT, PT, 0x8, 0x0 ;  /* 0x000000000000781c */ /* 0x000fe200037ce170 */
[----:B------:R-:W-:-:S12]  /*17bd0*/  IMAD.MOV.U32 R15, RZ, RZ, -0x1 ;  /* 0xffffffffff0f7424 */ /* 0x000fd800078e00ff */
[----:B0-2---:R-:W-:Y:S05]  /*17be0*/  WARPSYNC.COLLECTIVE R15, `(.L_x_13447) ;  /* 0x000000000f087348 */ /* 0x005fea0003c00000 */
[----:B------:R-:W-:Y:S01]  /*17bf0*/  VOTE.ANY R14, PT, P6 ;  /* 0x00000000000e7806 */ /* 0x000fe200030e0100 */
[----:B0-2---:R-:W-:Y:S06]  /*17c00*/  ENDCOLLECTIVE ;  /* 0x000000000000791b */ /* 0x005fec0003800000 */
.L_x_13447:
[----:B------:R-:W-:Y:S05]  /*17c10*/  BSYNC B0 ;  /* 0x0000000000007941 */ /* 0x000fea0003800000 */
.L_x_13446:
[----:B------:R-:W-:Y:S02]  /*17c20*/  IMAD.MOV.U32 R2, RZ, RZ, R14 ;  /* 0x000000ffff027224 */ /* 0x000fe400078e000e */
[----:B------:R-:W-:Y:S02]  /*17c30*/  IMAD.MOV.U32 R13, RZ, RZ, R25 ;  /* 0x000000ffff0d7224 */ /* 0x000fe400078e0019 */
[----:B------:R0:W1:Y:S01]  /*17c40*/  POPC R12, R2 ;  /* 0x00000002000c7309 */ /* 0x0000620000000000 */
[----:B------:R-:W-:Y:S02]  /*17c50*/  IMAD.MOV.U32 R11, RZ, RZ, 0x1f ;  /* 0x0000001fff0b7424 */ /* 0x000fe400078e00ff */
[----:B------:R-:W-:-:S07]  /*17c60*/  IMAD.MOV.U32 R15, RZ, RZ, -0x1 ;  /* 0xffffffffff0f7424 */ /* 0x000fce00078e00ff */
[----:B01----:R-:W-:Y:S05]  /*17c70*/  WARPSYNC.COLLECTIVE R15, `(.L_x_13448) ;  /* 0x000000000f087348 */ /* 0x003fea0003c00000 */
[----:B-1----:R1:W2:Y:S02]  /*17c80*/  SHFL.IDX P6, R14, R13, R12, R11 ;  /* 0x0000000c0d0e7389 */ /* 0x0022a400000c000b */
[----:B012---:R-:W-:Y:S01]  /*17c90*/  ENDCOLLECTIVE ;  /* 0x000000000000791b */ /* 0x007fe20003800000 */
.L_x_13448:
[----:B------:R-:W-:Y:S02]  /*17ca0*/  IMAD.IADD R27, R12, 0x1, R27 ;  /* 0x000000010c1b7824 */ /* 0x000fe400078e021b */
[----:B------:R-:W-:Y:S02]  /*17cb0*/  IMAD.MOV.U32 R13, RZ, RZ, R8 ;  /* 0x000000ffff0d7224 */ /* 0x000fe400078e0008 */
[----:B------:R-:W-:-:S07]  /*17cc0*/  IMAD.MOV.U32 R25, RZ, RZ, R14 ;  /* 0x000000ffff197224 */ /* 0x000fce00078e000e */
[----:B------:R-:W-:Y:S05]  /*17cd0*/  WARPSYNC.COLLECTIVE R15, `(.L_x_13449) ;  /* 0x000000000f087348 */ /* 0x000fea0003c00000 */
[----:B------:R0:W1:Y:S02]  /*17ce0*/  SHFL.IDX P6, R14, R13, R12, R11 ;  /* 0x0000000c0d0e7389 */ /* 0x00006400000c000b */
[----:B01----:R-:W-:Y:S01]  /*17cf0*/  ENDCOLLECTIVE ;  /* 0x000000000000791b */ /* 0x003fe20003800000 */
.L_x_13449:
[----:B------:R-:W-:Y:S01]  /*17d00*/  IMAD.MOV.U32 R8, RZ, RZ, R14 ;  /* 0x000000ffff087224 */ /* 0x000fe200078e000e */
[----:B------:R-:W-:Y:S06]  /*17d10*/  BRA `(.L_x_13450) ;  /* 0xffffffd000dc7947 */ /* 0x000fec000383ffff */
.L_x_13370:
[----:B------:R-:W-:Y:S01]  /*17d20*/  BSSY B0, `(.L_x_13451) ;  /* 0x0000007000007945 */ /* 0x000fe20003800000 */
[----:B------:R-:W-:Y:S02]  /*17d30*/  IMAD.MOV.U32 R13, RZ, RZ, R3 ;  /* 0x000000ffff0d7224 */ /* 0x000fe400078e0003 */
[----:B------:R-:W-:Y:S02]  /*17d40*/  IMAD.MOV.U32 R11, RZ, RZ, 0x1f ;  /* 0x0000001fff0b7424 */ /* 0x000fe400078e00ff */
[----:B------:R-:W-:-:S07]  /*17d50*/  IMAD.MOV.U32 R15, RZ, RZ, -0x1 ;  /* 0xffffffffff0f7424 */ /* 0x000fce00078e00ff */
[----:B0-23--:R-:W-:Y:S05]  /*17d60*/  WARPSYNC.COLLECTIVE R15, `(.L_x_13452) ;  /* 0x000000000f087348 */ /* 0x00dfea0003c00000 */
[----:B------:R1:W4:Y:S02]  /*17d70*/  SHFL.IDX P6, R14, R13, R12, R11 ;  /* 0x0000000c0d0e7389 */ /* 0x00032400000c000b */
[----:B01234-:R-:W-:Y:S01]  /*17d80*/  ENDCOLLECTIVE ;  /* 0x000000000000791b */ /* 0x01ffe20003800000 */
.L_x_13452:
[----:B------:R-:W-:Y:S05]  /*17d90*/  BSYNC B0 ;  /* 0x0000000000007941 */ /* 0x000fea0003800000 */
.L_x_13451:
[----:B------:R-:W-:Y:S01]  /*17da0*/  IMAD.MOV.U32 R24, RZ, RZ, R14 ;  /* 0x000000ffff187224 */ /* 0x000fe200078e000e */
[----:B------:R-:W-:Y:S06]  /*17db0*/  BRA `(.L_x_13369) ;  /* 0xffffffd000cc7947 */ /* 0x000fec000383ffff */
.L_x_13376:
[----:B0-----:R0:W2:Y:S02]  /*17dc0*/  SYNCS.PHASECHK.TRANS64.TRYWAIT P0, [R9+URZ+0x16820], R0 ;  /* 0x01682000090075a7 */ /* 0x0010a4000800017f */
[----:B--2---:R-:W-:Y:S05]  /*17dd0*/  @!P0 NANOSLEEP.SYNCS 0x989680 ;  /* 0x009896800000895d */ /* 0x004fea0003900000 */
[----:B------:R-:W2:Y:S02]  /*17de0*/  @!P0 SYNCS.PHASECHK.TRANS64 P0, [R9+URZ+0x16820], R0 ;  /* 0x01682000090085a7 */ /* 0x000ea4000800007f */
[----:B--2---:R-:W-:Y:S05]  /*17df0*/  @!P0 BRA `(.L_x_13376) ;  /* 0xfffffffc00f08947 */ /* 0x004fea000383ffff */
[----:B------:R-:W-:Y:S05]  /*17e00*/  BRA `(.L_x_13453) ;  /* 0xffffffdc00247947 */ /* 0x000fea000383ffff */
.L_x_13377:
        /* <DEDUP_REMOVED lines=11> */
.L_x_13455:
[----:B------:R-:W-:Y:S05]  /*17ec0*/  BSYNC B0 ;  /* 0x0000000000007941 */ /* 0x000fea0003800000 */
.L_x_13454:
[----:B------:R-:W-:Y:S05]  /*17ed0*/  BRA `(.L_x_13456) ;  /* 0xffffffdc000c7947 */ /* 0x000fea000383ffff */
.L_x_13380:
[----:B------:R-:W-:Y:S01]  /*17ee0*/  BSSY B1, `(.L_x_13457) ;  /* 0x0000006000017945 */ /* 0x000fe20003800000 */
[----:B------:R-:W-:-:S07]  /*17ef0*/  IMAD.MOV.U32 R15, RZ, RZ, -0x1 ;  /* 0xffffffffff0f7424 */ /* 0x000fce00078e00ff */
[----:B01-3--:R-:W-:Y:S05]  /*17f00*/  WARPSYNC.COLLECTIVE R15, `(.L_x_13458) ;  /* 0x000000000f0c7348 */ /* 0x00bfea0003c00000 */
[----:B------:R-:W-:Y:S02]  /*17f10*/  ELECT P6, UR62, PT ;  /* 0x00000000003e782f */ /* 0x000fe400038c0000 */
[----:B------:R-:W-:Y:S01]  /*17f20*/  MOV R14, UR62 ;  /* 0x0000003e000e7c02 */ /* 0x000fe20008000f00 */
[----:B01-3--:R-:W-:Y:S10]  /*17f30*/  ENDCOLLECTIVE ;  /* 0x000000000000791b */ /* 0x00bff40003800000 */
.L_x_13458:
[----:B------:R-:W-:Y:S05]  /*17f40*/  BSYNC B1 ;  /* 0x0000000000017941 */ /* 0x000fea0003800000 */
.L_x_13457:
[----:B------:R-:W-:Y:S05]  /*17f50*/  BRA `(.L_x_13459) ;  /* 0xffffffdc00047947 */ /* 0x000fea000383ffff */
.L_x_13382:
[----:B0-----:R0:W1:Y:S02]  /*17f60*/  SYNCS.PHASECHK.TRANS64.TRYWAIT P0, [R7+URZ], R2 ;  /* 0x00000002070075a7 */ /* 0x001064000800017f */
[----:B-1----:R-:W-:Y:S05]  /*17f70*/  @!P0 NANOSLEEP.SYNCS 0x989680 ;  /* 0x009896800000895d */ /* 0x002fea0003900000 */
[----:B------:R-:W1:Y:S02]  /*17f80*/  @!P0 SYNCS.PHASECHK.TRANS64 P0, [R7+URZ], R2 ;  /* 0x00000002070085a7 */ /* 0x000e64000800007f */
[----:B-1----:R-:W-:Y:S05]  /*17f90*/  @!P0 BRA `(.L_x_13382) ;  /* 0xfffffffc00f08947 */ /* 0x002fea000383ffff */
[----:B------:R-:W-:Y:S05]  /*17fa0*/  BRA `(.L_x_13460) ;  /* 0xffffffdc00387947 */ /* 0x000fea000383ffff */
.L_x_13383:
[----:B-1----:R1:W2:Y:S02]  /*17fb0*/  SYNCS.PHASECHK.TRANS64.TRYWAIT P0, [R3+URZ], R0 ;  /* 0x00000000030075a7 */ /* 0x0022a4000800017f */
[----:B--2---:R-:W-:Y:S05]  /*17fc0*/  @!P0 NANOSLEEP.SYNCS 0x989680 ;  /* 0x009896800000895d */ /* 0x004fea0003900000 */
[----:B------:R-:W2:Y:S02]  /*17fd0*/  @!P0 SYNCS.PHASECHK.TRANS64 P0, [R3+URZ], R0 ;  /* 0x00000000030085a7 */ /* 0x000ea4000800007f */
[----:B--2---:R-:W-:Y:S05]  /*17fe0*/  @!P0 BRA `(.L_x_13383) ;  /* 0xfffffffc00f08947 */ /* 0x004fea000383ffff */
[----:B------:R-:W-:Y:S05]  /*17ff0*/  BRA `(.L_x_13461) ;  /* 0xffffffdc002c7947 */ /* 0x000fea000383ffff */
.L_x_13385:
[----:B-1----:R1:W2:Y:S02]  /*18000*/  SYNCS.PHASECHK.TRANS64.TRYWAIT P0, [R5+URZ], R2 ;  /* 0x00000002050075a7 */ /* 0x0022a4000800017f */
[----:B--2---:R-:W-:Y:S05]  /*18010*/  @!P0 NANOSLEEP.SYNCS 0x989680 ;  /* 0x009896800000895d */ /* 0x004fea0003900000 */
[----:B------:R-:W2:Y:S02]  /*18020*/  @!P0 SYNCS.PHASECHK.TRANS64 P0, [R5+URZ], R2 ;  /* 0x00000002050085a7 */ /* 0x000ea4000800007f */
[----:B--2---:R-:W-:Y:S05]  /*18030*/  @!P0 BRA `(.L_x_13385) ;  /* 0xfffffffc00f08947 */ /* 0x004fea000383ffff */
[----:B------:R-:W-:Y:S05]  /*18040*/  BRA `(.L_x_13462) ;  /* 0xffffffdc00307947 */ /* 0x000fea000383ffff */
.L_x_13463:
        /* <DEDUP_REMOVED lines=11> */
.L_x_14879:


//--------------------- .text._ZN7cutlass13device_kernelIN5flash11enable_sm90INS1_16FlashAttnFwdSm90INS1_25CollectiveMainloopFwdSm90ILi2EN4cute5tupleIJNS5_1CILi1EEES8_S8_EEENS6_IJNS7_ILi192EEENS7_ILi128EEENS7_ILi64EEEEEELi64ENS_10bfloat16_tEfNS_4arch4Sm90ELb0ELb1ELb0ELb1ELb0ELb1ELb0ELb1ELb1ELb1ELb1ELb0EEENS1_21CollectiveEpilogueFwdINS6_IJSA_SC_SB_EEES9_SE_SG_Li384ELb1ELb1ELb1ELb0EEENS1_36VarlenDynamicPersistentTileSchedulerILi192ELi128ELi384ELi128ELb1ELb1ELb1ELb1ELb0ELb1EEEEEEEEEvNT_6ParamsE --------------------------
	.section	.text._ZN7cutlass13device_kernelIN5flash11enable_sm90INS1_16FlashAttnFwdSm90INS1_25CollectiveMainloopFwdSm90ILi2EN4cute5tupleIJNS5_1CILi1EEES8_S8_EEENS6_IJNS7_ILi192EEENS7_ILi128EEENS7_ILi64EEEEEELi64ENS_10bfloat16_tEfNS_4arch4Sm90ELb0ELb1ELb0ELb1ELb0ELb1ELb0ELb1ELb1ELb1ELb1ELb0EEENS1_21CollectiveEpilogueFwdINS6_IJSA_SC_SB_EEES9_SE_SG_Li384ELb1ELb1ELb1ELb0EEENS1_36VarlenDynamicPersistentTileSchedulerILi192ELi128ELi384ELi128ELb1ELb1ELb1ELb1ELb0ELb1EEEEEEEEEvNT_6ParamsE,"ax",@progbits
	.align	128
.text._ZN7cutlass13device_kernelIN5flash11enable_sm90INS1_16FlashAttnFwdSm90INS1_25CollectiveMainloopFwdSm90ILi2EN4cute5tupleIJNS5_1CILi1EEES8_S8_EEENS6_IJNS7_ILi192EEENS7_ILi128EEENS7_ILi64EEEEEELi64ENS_10bfloat16_tEfNS_4arch4Sm90ELb0ELb1ELb0ELb1ELb0ELb1ELb0ELb1ELb1ELb1ELb1ELb0EEENS1_21CollectiveEpilogueFwdINS6_IJSA_SC_SB_EEES9_SE_SG_Li384ELb1ELb1ELb1ELb0EEENS1_36VarlenDynamicPersistentTileSchedulerILi192ELi128ELi384ELi128ELb1ELb1ELb1ELb1ELb0ELb1EEEEEEEEEvNT_6ParamsE:
        .type           _ZN7cutlass13device_kernelIN5flash11enable_sm90INS1_16FlashAttnFwdSm90INS1_25CollectiveMainloopFwdSm90ILi2EN4cute5tupleIJNS5_1CILi1EEES8_S8_EEENS6_IJNS7_ILi192EEENS7_ILi128EEENS7_ILi64EEEEEELi64ENS_10bfloat16_tEfNS_4arch4Sm90ELb0ELb1ELb0ELb1ELb0ELb1ELb0ELb1ELb1ELb1ELb1ELb0EEENS1_21CollectiveEpilogueFwdINS6_IJSA_SC_SB_EEES9_SE_SG_Li384ELb1ELb1ELb1ELb0EEENS1_36VarlenDynamicPersistentTileSchedulerILi192ELi128ELi384ELi128ELb1ELb1ELb1ELb1ELb0ELb1EEEEEEEEEvNT_6ParamsE,@function
        .size           _ZN7cutlass13device_kernelIN5flash11enable_sm90INS1_16FlashAttnFwdSm90INS1_25CollectiveMainloopFwdSm90ILi2EN4cute5tupleIJNS5_1CILi1EEES8_S8_EEENS6_IJNS7_ILi192EEENS7_ILi128EEENS7_ILi64EEEEEELi64ENS_10bfloat16_tEfNS_4arch4Sm90ELb0ELb1ELb0ELb1ELb0ELb1ELb0ELb1ELb1ELb1ELb1ELb0EEENS1_21CollectiveEpilogueFwdINS6_IJSA_SC_SB_EEES9_SE_SG_Li384ELb1ELb1ELb1ELb0EEENS1_36VarlenDynamicPersistentTileSchedulerILi192ELi128ELi384ELi128ELb1ELb1ELb1ELb1ELb0ELb1EEEEEEEEEvNT_6ParamsE,(.L_x_14880 - _ZN7cutlass13device_kernelIN5flash11enable_sm90INS1_16FlashAttnFwdSm90INS1_25CollectiveMainloopFwdSm90ILi2EN4cute5tupleIJNS5_1CILi1EEES8_S8_EEENS6_IJNS7_ILi192EEENS7_ILi128EEENS7_ILi64EEEEEELi64ENS_10bfloat16_tEfNS_4arch4Sm90ELb0ELb1ELb0ELb1ELb0ELb1ELb0ELb1ELb1ELb1ELb1ELb0EEENS1_21CollectiveEpilogueFwdINS6_IJSA_SC_SB_EEES9_SE_SG_Li384ELb1ELb1ELb1ELb0EEENS1_36VarlenDynamicPersistentTileSchedulerILi192ELi128ELi384ELi128ELb1ELb1ELb1ELb1ELb0ELb1EEEEEEEEEvNT_6ParamsE)
        .other          _ZN7cutlass13device_kernelIN5flash11enable_sm90INS1_16FlashAttnFwdSm90INS1_25CollectiveMainloopFwdSm90ILi2EN4cute5tupleIJNS5_1CILi1EEES8_S8_EEENS6_IJNS7_ILi192EEENS7_ILi128EEENS7_ILi64EEEEEELi64ENS_10bfloat16_tEfNS_4arch4Sm90ELb0ELb1ELb0ELb1ELb0ELb1ELb0ELb1ELb1ELb1ELb1ELb0EEENS1_21CollectiveEpilogueFwdINS6_IJSA_SC_SB_EEES9_SE_SG_Li384ELb1ELb1ELb1ELb0EEENS1_36VarlenDynamicPersistentTileSchedulerILi192ELi128ELi384ELi128ELb1ELb1ELb1ELb1ELb0ELb1EEEEEEEEEvNT_6ParamsE,@"STO_CUDA_ENTRY STV_DEFAULT"
_ZN7cutlass13device_kernelIN5flash11enable_sm90INS1_16FlashAttnFwdSm90INS1_25CollectiveMainloopFwdSm90ILi2EN4cute5tupleIJNS5_1CILi1EEES8_S8_EEENS6_IJNS7_ILi192EEENS7_ILi128EEENS7_ILi64EEEEEELi64ENS_10bfloat16_tEfNS_4arch4Sm90ELb0ELb1ELb0ELb1ELb0ELb1ELb0ELb1ELb1ELb1ELb1ELb0EEENS1_21CollectiveEpilogueFwdINS6_IJSA_SC_SB_EEES9_SE_SG_Li384ELb1ELb1ELb1ELb0EEENS1_36VarlenDynamicPersistentTileSchedulerILi192ELi128ELi384ELi128ELb1ELb1ELb1ELb1ELb0ELb1EEEEEEEEEvNT_6ParamsE:
        /* <DEDUP_REMOVED lines=23> */
.L_x_13465:
[----:B------:R-:W-:Y:S05]  /*0170*/  BSYNC B0 ;  /* 0x0000000000007941 */ /* 0x000fea0003800000 */
.L_x_13464:
        /* <DEDUP_REMOVED lines=40> */
.L_x_13466:
        /* <DEDUP_REMOVED lines=22> */
.L_x_13467:
        /* <DEDUP_REMOVED lines=18> */
.L_x_13468:
        /* <DEDUP_REMOVED lines=22> */
.L_x_13469:
        /* <DEDUP_REMOVED lines=22> */
.L_x_13470:
        /* <DEDUP_REMOVED lines=9> */
.L_x_13473:
        /* <DEDUP_REMOVED lines=21> */
[----:B------:R-:W3:Y:S01]  /*0b20*/  LDL R12, [R1+0x54] ;  /* 0x00005400010c7983 */ /* 0x000ee20000100800 */
[----:B------:R-:W0:Y:S02]  /*0b30*/  S2R R0, SR_TID.X ;  /* 0x0000000000007919 */ /* 0x000e240000002100 */
[----:B0-----:R-:W-:-:S05]  /*0b40*/  VIADD R11, R0, 0xffffff80 ;  /* 0xffffff80000b7836 */ /* 0x001fca0000000000 */
[----:B------:R-:W-:-:S04]  /*0b50*/  SHF.R.S32.HI R0, RZ, 0x1f, R11 ;  /* 0x0000001fff007819 */ /* 0x000fc8000001140b */
[----:B--2---:R-:W-:-:S04]  /*0b60*/  LEA.HI R2, R0, R11, RZ, 0x7 ;  /* 0x0000000b00027211 */ /* 0x004fc800078f38ff */
[----:B------:R-:W-:-:S05]  /*0b70*/  LOP3.LUT R3, R2, 0xffffff80, RZ, 0xc0, !PT ;  /* 0xffffff8002037812 */ /* 0x000fca00078ec0ff */
[----:B------:R-:W-:-:S05]  /*0b80*/  IMAD.IADD R10, R11, 0x1, -R3 ;  /* 0x000000010b0a7824 */ /* 0x000fca00078e0a03 */
[----:B------:R-:W-:-:S04]  /*0b90*/  SHF.R.S32.HI R6, RZ, 0x1f, R10 ;  /* 0x0000001fff067819 */ /* 0x000fc8000001140a */
[----:B------:R-:W-:Y:S02]  /*0ba0*/  LEA.HI R7, R6, R10, RZ, 0x2 ;  /* 0x0000000a06077211 */ /* 0x000fe400078f10ff */
[CC--:B------:R-:W-:Y:S02]  /*0bb0*/  LEA.HI R3, R0.reuse, R11.reuse, RZ, 0x5 ;  /* 0x0000000b00037211 */ /* 0x0c0fe400078f28ff */
[--C-:B------:R-:W-:Y:S02]  /*0bc0*/  SHF.R.S32.HI R8, RZ, 0x2, R7.reuse ;  /* 0x00000002ff087819 */ /* 0x100fe40000011407 */
[----:B------:R-:W-:Y:S02]  /*0bd0*/  SHF.R.S32.HI R9, RZ, 0x1f, R7 ;  /* 0x0000001fff097819 */ /* 0x000fe40000011407 */
[----:B------:R-:W-:Y:S02]  /*0be0*/  SHF.R.S32.HI R13, RZ, 0x7, R2 ;  /* 0x00000007ff0d7819 */ /* 0x000fe40000011402 */
[----:B------:R-:W-:-:S02]  /*0bf0*/  LEA.HI R4, R0, R11, RZ, 0x4 ;  /* 0x0000000b00047211 */ /* 0x000fc400078f20ff */
[----:B------:R-:W-:Y:S02]  /*0c00*/  LEA.HI R9, R9, R8, RZ, 0x3 ;  /* 0x0000000809097211 */ /* 0x000fe400078f18ff */
[----:B------:R-:W-:Y:S01]  /*0c10*/  SHF.R.S32.HI R14, RZ, 0x5, R3 ;  /* 0x00000005ff0e7819 */ /* 0x000fe20000011403 */
[----:B------:R-:W-:Y:S01]  /*0c20*/  IMAD.HI R3, R13, 0x55555556, RZ ;  /* 0x555555560d037827 */ /* 0x000fe200078e02ff */
[----:B------:R-:W-:Y:S02]  /*0c30*/  SHF.R.S32.HI R5, RZ, 0x4, R4 ;  /* 0x00000004ff057819 */ /* 0x000fe40000011404 */
[----:B------:R-:W-:Y:S02]  /*0c40*/  LOP3.LUT R9, R9, 0xfffffff8, RZ, 0xc0, !PT ;  /* 0xfffffff809097812 */ /* 0x000fe400078ec0ff */
[----:B------:R-:W-:Y:S02]  /*0c50*/  LEA.HI R6, R6, R10, RZ, 0x5 ;  /* 0x0000000a06067211 */ /* 0x000fe400078f28ff */
[----:B------:R-:W-:-:S02]  /*0c60*/  LOP3.LUT R2, R4, 0x3fffff0, RZ, 0xc0, !PT ;  /* 0x03fffff004027812 */ /* 0x000fc400078ec0ff */
[----:B------:R-:W-:Y:S01]  /*0c70*/  LEA.HI R4, R4, R5, RZ, 0x1 ;  /* 0x0000000504047211 */ /* 0x000fe200078f08ff */
[----:B------:R-:W-:Y:S01]  /*0c80*/  IMAD.IADD R9, R8, 0x1, -R9 ;  /* 0x0000000108097824 */ /* 0x000fe200078e0a09 */
[----:B------:R-:W-:Y:S02]  /*0c90*/  LEA.HI R3, R3, R3, RZ, 0x1 ;  /* 0x0000000303037211 */ /* 0x000fe400078f08ff */
[----:B------:R-:W-:Y:S02]  /*0ca0*/  SHF.R.S32.HI R6, RZ, 0x5, R6 ;  /* 0x00000005ff067819 */ /* 0x000fe40000011406 */
[----:B------:R-:W-:Y:S01]  /*0cb0*/  LOP3.LUT R4, R4, 0x1ffffffe, RZ, 0xc0, !PT ;  /* 0x1ffffffe04047812 */ /* 0x000fe200078ec0ff */
[----:B------:R-:W-:Y:S02]  /*0cc0*/  IMAD.IADD R2, R11, 0x1, -R2 ;  /* 0x000000010b027824 */ /* 0x000fe400078e0a02 */
[----:B------:R-:W-:Y:S02]  /*0cd0*/  IMAD R3, R3, -0x3, R13 ;  /* 0xfffffffd03037824 */ /* 0x000fe400078e020d */
[----:B------:R-:W-:-:S02]  /*0ce0*/  IMAD R6, R6, 0x10, R9 ;  /* 0x0000001006067824 */ /* 0x000fc400078e0209 */
[----:B------:R-:W-:Y:S02]  /*0cf0*/  IMAD.IADD R4, R5, 0x1, -R4 ;  /* 0x0000000105047824 */ /* 0x000fe400078e0a04 */
[----:B------:R-:W-:Y:S02]  /*0d00*/  IMAD R5, R14, 0x10, R2 ;  /* 0x000000100e057824 */ /* 0x000fe400078e0202 */
[----:B------:R-:W-:-:S05]  /*0d10*/  IMAD R8, R3, 0x40, R6 ;  /* 0x0000004003087824 */ /* 0x000fca00078e0206 */
[----:B------:R-:W-:Y:S01]  /*0d20*/  STL [R1+0x64], R8 ;  /* 0x0000640801007387 */ /* 0x000fe20000100800 */
[----:B------:R-:W-:Y:S01]  /*0d30*/  LEA.HI R3, R0, R11, RZ, 0x3 ;  /* 0x0000000b00037211 */ /* 0x000fe200078f18ff */
[----:B------:R-:W-:-:S03]  /*0d40*/  IMAD R5, R5, 0x8, R4 ;  /* 0x0000000805057824 */ /* 0x000fc600078e0204 */
[----:B------:R-:W-:Y:S02]  /*0d50*/  SHF.R.S32.HI R4, RZ, 0x3, R3 ;  /* 0x00000003ff047819 */ /* 0x000fe40000011403 */
[----:B------:R-:W-:-:S05]  /*0d60*/  LOP3.LUT R3, R3, 0xfffffff8, RZ, 0xc0, !PT ;  /* 0xfffffff803037812 */ /* 0x000fca00078ec0ff */
[----:B------:R-:W-:Y:S01]  /*0d70*/  IMAD.IADD R3, R11, 0x1, -R3 ;  /* 0x000000010b037824 */ /* 0x000fe200078e0a03 */
[----:B------:R-:W-:Y:S02]  /*0d80*/  LOP3.LUT R7, R7, 0x7ffffffc, RZ, 0xc0, !PT ;  /* 0x7ffffffc07077812 */ /* 0x000fe400078ec0ff */
[----:B------:R-:W-:-:S03]  /*0d90*/  CS2R R152, SRZ ;  /* 0x0000000000987805 */ /* 0x000fc6000001ff00 */
[----:B------:R-:W-:Y:S02]  /*0da0*/  IMAD.IADD R7, R10, 0x1, -R7 ;  /* 0x000000010a077824 */ /* 0x000fe400078e0a07 */
[----:B------:R-:W-:Y:S02]  /*0db0*/  IMAD.MOV.U32 R17, RZ, RZ, RZ ;  /* 0x000000ffff117224 */ /* 0x000fe400078e00ff */
[----:B------:R-:W-:Y:S01]  /*0dc0*/  IMAD.SHL.U32 R156, R7, 0x2, RZ ;  /* 0x00000002079c7824 */ /* 0x000fe200078e00ff */
[----:B---3--:R-:W-:-:S05]  /*0dd0*/  LOP3.LUT R2, R12, 0x1, RZ, 0xfc, !PT ;  /* 0x000000010c027812 */ /* 0x008fca00078efcff */
[----:B------:R0:W-:Y:S02]  /*0de0*/  STL [R1+0x14], R2 ;  /* 0x0000140201007387 */ /* 0x0001e40000100800 */
[----:B0-----:R-:W-:-:S04]  /*0df0*/  LEA.HI R2, R0, R11, RZ, 0x2 ;  /* 0x0000000b00027211 */ /* 0x001fc800078f10ff */
[--C-:B------:R-:W-:Y:S02]  /*0e00*/  SHF.R.S32.HI R23, RZ, 0x2, R2.reuse ;  /* 0x00000002ff177819 */ /* 0x100fe40000011402 */
[----:B------:R-:W-:Y:S02]  /*0e10*/  LOP3.LUT R0, R2, 0xfffffffc, RZ, 0xc0, !PT ;  /* 0xfffffffc02007812 */ /* 0x000fe400078ec0ff */
[----:B------:R-:W-:Y:S01]  /*0e20*/  SHF.R.S32.HI R2, RZ, 0x1f, R2 ;  /* 0x0000001fff027819 */ /* 0x000fe20000011402 */
[----:B------:R-:W-:-:S03]  /*0e30*/  VIADD R9, R23, 0x60 ;  /* 0x0000006017097836 */ /* 0x000fc60000000000 */
[----:B------:R-:W-:Y:S02]  /*0e40*/  LEA.HI R2, R2, R23, RZ, 0x3 ;  /* 0x0000001702027211 */ /* 0x000fe400078f18ff */
[----:B------:R-:W-:Y:S02]  /*0e50*/  SHF.R.S32.HI R4, RZ, 0x1f, R9 ;  /* 0x0000001fff047819 */ /* 0x000fe40000011409 */
[----:B------:R-:W-:Y:S01]  /*0e60*/  LOP3.LUT R2, R2, 0xfffffff8, RZ, 0xc0, !PT ;  /* 0xfffffff802027812 */ /* 0x000fe200078ec0ff */
[----:B------:R-:W-:Y:S01]  /*0e70*/  IMAD.IADD R6, R11, 0x1, -R0 ;  /* 0x000000010b067824 */ /* 0x000fe200078e0a00 */
[----:B------:R-:W-:Y:S01]  /*0e80*/  LEA.HI R4, R4, R9, RZ, 0x3 ;  /* 0x0000000904047211 */ /* 0x000fe200078f18ff */
[----:B------:R-:W-:Y:S02]  /*0e90*/  IMAD.SHL.U32 R3, R9, 0x40, RZ ;  /* 0x0000004009037824 */ /* 0x000fe400078e00ff */
[----:B------:R-:W-:Y:S02]  /*0ea0*/  IMAD.IADD R2, R23, 0x1, -R2 ;  /* 0x0000000117027824 */ /* 0x000fe400078e0a02 */
[----:B------:R-:W-:Y:S01]  /*0eb0*/  IMAD.SHL.U32 R18, R6, 0x8, RZ ;  /* 0x0000000806127824 */ /* 0x000fe200078e00ff */
[----:B------:R-:W-:Y:S01]  /*0ec0*/  LOP3.LUT R3, R3, 0x1c0, RZ, 0xc0, !PT ;  /* 0x000001c003037812 */ /* 0x000fe200078ec0ff */
[----:B------:R-:W-:Y:S01]  /*0ed0*/  IMAD.SHL.U32 R4, R4, 0x40, RZ ;  /* 0x0000004004047824 */ /* 0x000fe200078e00ff */
[----:B------:R-:W-:Y:S01]  /*0ee0*/  STL [R1+0x58], RZ ;  /* 0x000058ff01007387 */ /* 0x000fe20000100800 */
[----:B------:R-:W-:-:S02]  /*0ef0*/  SHF.R.S32.HI R0, RZ, 0x1f, R23 ;  /* 0x0000001fff007819 */ /* 0x000fc40000011417 */
[C---:B------:R-:W-:Y:S01]  /*0f00*/  LEA.HI R0, R6.reuse, R6, RZ, 0x1 ;  /* 0x0000000606007211 */ /* 0x040fe200078f08ff */
[----:B------:R-:W-:Y:S01]  /*0f10*/  STL [R1+0x18], RZ ;  /* 0x000018ff01007387 */ /* 0x000fe20000100800 */
[----:B------:R-:W-:Y:S01]  /*0f20*/  IMAD.SHL.U32 R154, R6, 0x4, RZ ;  /* 0x00000004069a7824 */ /* 0x000fe200078e00ff */
[----:B------:R-:W-:Y:S02]  /*0f30*/  SHF.R.U32.HI R9, RZ, 0x3, R3 ;  /* 0x00000003ff097819 */ /* 0x000fe40000011603 */
[----:B------:R0:W-:Y:S01]  /*0f40*/  STL [R1+0x40], R2 ;  /* 0x0000400201007387 */ /* 0x0001e20000100800 */
[----:B------:R-:W-:Y:S02]  /*0f50*/  LOP3.LUT R0, R0, 0x1ffffffe, RZ, 0xc0, !PT ;  /* 0x1ffffffe00007812 */ /* 0x000fe400078ec0ff */
[----:B0-----:R-:W-:Y:S02]  /*0f60*/  LOP3.LUT R2, R3, 0x38, R18, 0xf8, !PT ;  /* 0x0000003803027812 */ /* 0x001fe400078ef812 */
[----:B------:R-:W-:Y:S01]  /*0f70*/  LOP3.LUT R3, R4, 0xfffffe00, RZ, 0xc0, !PT ;  /* 0xfffffe0004037812 */ /* 0x000fe200078ec0ff */
[----:B------:R-:W-:-:S02]  /*0f80*/  VIADD R4, R154, 0x10 ;  /* 0x000000109a047836 */ /* 0x000fc40000000000 */
[----:B------:R-:W-:Y:S02]  /*0f90*/  IMAD.IADD R0, R6, 0x1, -R0 ;  /* 0x0000000106007824 */ /* 0x000fe400078e0a00 */
[----:B------:R0:W-:Y:S02]  /*0fa0*/  STL [R1+0x44], R3 ;  /* 0x0000440301007387 */ /* 0x0001e40000100800 */
[----:B------:R-:W-:Y:S02]  /*0fb0*/  IMAD R0, R0, 0x8, R8 ;  /* 0x0000000800007824 */ /* 0x000fe400078e0208 */
[----:B------:R1:W-:Y:S01]  /*0fc0*/  STL [R1+0x1c], R4 ;  /* 0x00001c0401007387 */ /* 0x0003e20000100800 */
[----:B0-----:R-:W-:Y:S01]  /*0fd0*/  LOP3.LUT R3, R3, R2, R9, 0xf6, !PT ;  /* 0x0000000203037212 */ /* 0x001fe200078ef609 */
[----:B-1----:R-:W-:-:S04]  /*0fe0*/  IMAD.SHL.U32 R4, R5, 0x8, RZ ;  /* 0x0000000805047824 */ /* 0x002fc800078e00ff */
[----:B------:R-:W-:Y:S01]  /*0ff0*/  IMAD R2, R3, 0x2, R16 ;  /* 0x0000000203027824 */ /* 0x000fe200078e0210 */
[----:B------:R0:W-:Y:S04]  /*1000*/  STL [R1+0x68], R4 ;  /* 0x0000680401007387 */ /* 0x0001e80000100800 */
[----:B------:R0:W-:Y:S04]  /*1010*/  STL [R1+0x30], R0 ;  /* 0x0000300001007387 */ /* 0x0001e80000100800 */
[----:B------:R0:W-:Y:S02]  /*1020*/  STL [R1+0x60], R2 ;  /* 0x0000600201007387 */ /* 0x0001e40000100800 */
.L_x_13676:
[----:B------:R-:W-:Y:S05]  /*1030*/  YIELD ;  /* 0x0000000000007946 */ /* 0x000fea0003800000 */
[----:B------:R-:W-:Y:S01]  /*1040*/  ULDC.64 UR4, c[0x0][0xa28] ;  /* 0x00028a0000047ab9 */ /* 0x000fe20000000a00 */
[----:B0-23--:R-:W0:Y:S01]  /*1050*/  LDC.64 R4, c[0x0][0xa08] ;  /* 0x00028200ff047b82 */ /* 0x00de220000000a00 */
        /* <DEDUP_REMOVED lines=9> */
[----:B----4-:R-:W1:Y:S01]  /*10f0*/  @P1 LDC.64 R2, c[0x0][0xa28] ;  /* 0x00028a00ff021b82 */ /* 0x010e620000000a00 */
        /* <DEDUP_REMOVED lines=20> */
[----:B--2---:R-:W-:Y:S06]  /*1240*/  @P2 BRA `(.L_x_13475) ;  /* 0x0000000000242947 */ /* 0x004fec0003800000 */
        /* <DEDUP_REMOVED lines=9> */
.L_x_13475:
        /* <DEDUP_REMOVED lines=11> */
[----:B------:R-:W0:Y:S02]  /*1390*/  LDC.64 R2, c[0x0][0xa20] ;  /* 0x00028800ff027b82 */ /* 0x000e240000000a00 */
[----:B0-----:R-:W-:-:S05]  /*13a0*/  IMAD.WIDE R2, R31, 0x4, R2 ;  /* 0x000000041f027825 */ /* 0x001fca00078e0202 */
[----:B------:R0:W5:Y:S01]  /*13b0*/  LDG.E R33, desc[UR40][R2.64] ;  /* 0x0000002802217981 */ /* 0x000162000c1e1900 */
[----:B------:R-:W-:Y:S05]  /*13c0*/  BRA `(.L_x_13477) ;  /* 0x0000000000107947 */ /* 0x000fea0003800000 */
.L_x_13476:
[----:B------:R-:W-:Y:S05]  /*13d0*/  @!P0 BRA `(.L_x_13477) ;  /* 0x00000000000c8947 */ /* 0x000fea0003800000 */
[----:B------:R-:W2:Y:S04]  /*13e0*/  LDG.E R0, desc[UR40][R8.64] ;  /* 0x0000002808007981 */ /* 0x000ea8000c1e1900 */
[----:B------:R-:W2:Y:S02]  /*13f0*/  LDG.E R33, desc[UR40][R8.64+0x4] ;  /* 0x0000042808217981 */ /* 0x000ea4000c1e1900 */
[----:B--2---:R-:W-:-:S07]  /*1400*/  IMAD.IADD R33, R33, 0x1, -R0 ;  /* 0x0000000121217824 */ /* 0x004fce00078e0a00 */
.L_x_13477:
        /* <DEDUP_REMOVED lines=11> */
[----:B0-----:R-:W2:Y:S01]  /*14c0*/  @P0 LDG.E R3, desc[UR40][R6.64+0x4] ;  /* 0x0000042806030981 */ /* 0x001ea2000c1e1900 */
[----:B-----5:R-:W-:Y:S02]  /*14d0*/  IMAD.MOV.U32 R2, RZ, RZ, R33 ;  /* 0x000000ffff027224 */ /* 0x020fe400078e0021 */
[----:B---3--:R-:W-:-:S05]  /*14e0*/  @P1 IMAD.WIDE R8, R31, 0x4, R8 ;  /* 0x000000041f081825 */ /* 0x008fca00078e0208 */
[----:B------:R0:W5:Y:S01]  /*14f0*/  @P1 LDG.E R2, desc[UR40][R8.64] ;  /* 0x0000002808021981 */ /* 0x000162000c1e1900 */
[----:B-1----:R-:W-:Y:S01]  /*1500*/  ISETP.NE.AND P1, PT, R4, 0x1, PT ;  /* 0x000000010400780c */ /* 0x002fe20003f25270 */
[----:B------:R-:W-:Y:S01]  /*1510*/  IMAD.IADD R15, R33, 0x1, -R10 ;  /* 0x00000001210f7824 */ /* 0x000fe200078e0a0a */
[----:B------:R-:W1:Y:S01]  /*1520*/  LDC.64 R4, c[0x0][0x9e0] ;  /* 0x00027800ff047b82 */ /* 0x000e620000000a00 */
[----:B------:R-:W-:-:S05]  /*1530*/  IMAD R20, R29, 0xc0, RZ ;  /* 0x000000c01d147824 */ /* 0x000fca00078e02ff */
[----:B------:R3:W-:Y:S05]  /*1540*/  STL [R1+0x20], R20 ;  /* 0x0000201401007387 */ /* 0x0007ea0000100800 */
[----:B------:R-:W4:Y:S08]  /*1550*/  @P1 LDC R11, c[0x0][0x44c] ;  /* 0x00011300ff0b1b82 */ /* 0x000f300000000800 */
[----:B------:R-:W0:Y:S01]  /*1560*/  @P1 LDC R12, c[0x0][0x450] ;  /* 0x00011400ff0c1b82 */ /* 0x000e220000000800 */
[----:B-1----:R-:W-:Y:S01]  /*1570*/  ISETP.GE.AND P2, PT, R5, 0x1, PT ;  /* 0x000000010500780c */ /* 0x002fe20003f46270 */
[----:B--2---:R-:W-:-:S02]  /*1580*/  @P0 IMAD.IADD R24, R3, 0x1, -R0 ;  /* 0x0000000103180824 */ /* 0x004fc400078e0a00 */
[----:B------:R-:W-:Y:S02]  /*1590*/  VIADD R0, R20, 0xbf ;  /* 0x000000bf14007836 */ /* 0x000fe40000000000 */
[----:B------:R-:W-:Y:S02]  /*15a0*/  IMAD.IADD R14, R15, 0x1, R24 ;  /* 0x000000010f0e7824 */ /* 0x000fe400078e0218 */
[----:B----4-:R-:W-:-:S03]  /*15b0*/  @P1 IMAD.HI.U32 R3, R0, R11, RZ ;  /* 0x0000000b00031227 */ /* 0x010fc600078e00ff */
[----:B------:R3:W-:Y:S01]  /*15c0*/  STL [R1+0x10], R14 ;  /* 0x0000100e01007387 */ /* 0x0007e20000100800 */
[----:B------:R-:W-:Y:S01]  /*15d0*/  IMAD.MOV.U32 R7, RZ, RZ, R0 ;  /* 0x000000ffff077224 */ /* 0x000fe200078e0000 */
[----:B0-----:R-:W-:Y:S01]  /*15e0*/  @P1 SHF.R.U32.HI R7, RZ, R12, R3 ;  /* 0x0000000cff071219 */ /* 0x001fe20000011603 */
[C---:B------:R-:W-:Y:S01]  /*15f0*/  VIADD R0, R14.reuse, 0x7f ;  /* 0x0000007f0e007836 */ /* 0x040fe20000000000 */
[----:B------:R-:W-:-:S04]  /*1600*/  IADD3 R90, R14, 0x1, -R157 ;  /* 0x000000010e5a7810 */ /* 0x000fc80007ffe89d */
[----:B------:R-:W-:Y:S01]  /*1610*/  SHF.R.S32.HI R3, RZ, 0x1f, R0 ;  /* 0x0000001fff037819 */ /* 0x000fe20000011400 */
[----:B------:R-:W-:-:S03]  /*1620*/  IMAD.IADD R9, R90, 0x1, R7 ;  /* 0x000000015a097824 */ /* 0x000fc600078e0207 */
[----:B------:R-:W-:Y:S01]  /*1630*/  LEA.HI R3, R3, R0, RZ, 0x7 ;  /* 0x0000000003037211 */ /* 0x000fe200078f38ff */
[----:B------:R-:W-:-:S03]  /*1640*/  IMAD.IADD R4, R9, 0x1, R4 ;  /* 0x0000000109047824 */ /* 0x000fc600078e0204 */
[----:B------:R-:W-:Y:S01]  /*1650*/  SHF.R.S32.HI R91, RZ, 0x7, R3 ;  /* 0x00000007ff5b7819 */ /* 0x000fe20000011403 */
[----:B---3--:R-:W-:Y:S06]  /*1660*/  @!P2 BRA `(.L_x_13478) ;  /* 0x000000000048a947 */ /* 0x008fec0003800000 */
        /* <DEDUP_REMOVED lines=11> */
.L_x_13480:
[----:B------:R-:W-:-:S13]  /*1720*/  ISETP.NE.AND P0, PT, R5, 0x1, PT ;  /* 0x000000010500780c */ /* 0x000fda0003f05270 */
[----:B------:R-:W0:Y:S02]  /*1730*/  @P0 LDC.64 R6, c[0x0][0x9e8] ;  /* 0x00027a00ff060b82 */ /* 0x000e240000000a00 */
[----:B0-----:R-:W-:-:S05]  /*1740*/  @P0 IMAD.HI.U32 R6, R0, R6, RZ ;  /* 0x0000000600060227 */ /* 0x001fca00078e00ff */
[----:B------:R-:W-:-:S07]  /*1750*/  @P0 SHF.R.U32.HI R0, RZ, R7, R6 ;  /* 0x00000007ff000219 */ /* 0x000fce0000011606 */
.L_x_13481:
[----:B------:R-:W-:Y:S05]  /*1760*/  BSYNC B0 ;  /* 0x0000000000007941 */ /* 0x000fea0003800000 */
.L_x_13479:
[----:B------:R-:W-:-:S05]  /*1770*/  IMAD R3, R0, R5, R5 ;  /* 0x0000000500037224 */ /* 0x000fca00078e0205 */
[----:B------:R-:W-:-:S07]  /*1780*/  VIMNMX R4, R4, R3, PT ;  /* 0x0000000304047248 */ /* 0x000fce0003fe0100 */
.L_x_13478:
[----:B------:R-:W0:Y:S01]  /*1790*/  @P1 LDC R0, c[0x0][0x44c] ;  /* 0x00011300ff001b82 */ /* 0x000e220000000800 */
[----:B------:R-:W-:Y:S01]  /*17a0*/  VIADD R4, R4, 0x7f ;  /* 0x0000007f04047836 */ /* 0x000fe20000000000 */
[----:B------:R-:W-:Y:S01]  /*17b0*/  ULDC UR4, c[0x0][0x9dc] ;  /* 0x0002770000047ab9 */ /* 0x000fe20000000800 */
[----:B------:R-:W-:Y:S02]  /*17c0*/  IMAD.MOV.U32 R7, RZ, RZ, R20 ;  /* 0x000000ffff077224 */ /* 0x000fe400078e0014 */
[----:B------:R-:W-:Y:S01]  /*17d0*/  IMAD.IADD R92, R14, 0x1, -R157 ;  /* 0x000000010e5c7824 */ /* 0x000fe200078e0a9d */
[----:B------:R-:W-:Y:S02]  /*17e0*/  SHF.R.S32.HI R3, RZ, 0x1f, R4 ;  /* 0x0000001fff037819 */ /* 0x000fe40000011404 */
[----:B------:R-:W1:Y:S02]  /*17f0*/  @P1 LDC R9, c[0x0][0x450] ;  /* 0x00011400ff091b82 */ /* 0x000e640000000800 */
[----:B------:R-:W-:Y:S01]  /*1800*/  LEA.HI R3, R3, R4, RZ, 0x7 ;  /* 0x0000000403037211 */ /* 0x000fe200078f38ff */
[----:B0-----:R-:W-:-:S05]  /*1810*/  @P1 IMAD.HI.U32 R0, R20, R0, RZ ;  /* 0x0000000014001227 */ /* 0x001fca00078e00ff */
[----:B-1----:R-:W-:Y:S02]  /*1820*/  @P1 SHF.R.U32.HI R7, RZ, R9, R0 ;  /* 0x00000009ff071219 */ /* 0x002fe40000011600 */
[----:B------:R-:W-:-:S03]  /*1830*/  SHF.R.S32.HI R0, RZ, 0x7, R3 ;  /* 0x00000007ff007819 */ /* 0x000fc60000011403 */
[----:B------:R-:W-:Y:S01]  /*1840*/  IMAD.IADD R3, R92, 0x1, R7 ;  /* 0x000000015c037824 */ /* 0x000fe200078e0207 */
[----:B------:R-:W-:-:S03]  /*1850*/  VIMNMX R8, R91, R0, PT ;  /* 0x000000005b087248 */ /* 0x000fc60003fe0100 */
        /* <DEDUP_REMOVED lines=12> */
.L_x_13484:
[----:B------:R-:W-:-:S13]  /*1920*/  ISETP.NE.AND P0, PT, R5, 0x1, PT ;  /* 0x000000010500780c */ /* 0x000fda0003f05270 */
[----:B------:R-:W0:Y:S02]  /*1930*/  @P0 LDC.64 R6, c[0x0][0x9e8] ;  /* 0x00027a00ff060b82 */ /* 0x000e240000000a00 */
[----:B0-----:R-:W-:-:S05]  /*1940*/  @P0 IMAD.HI.U32 R4, R3, R6, RZ ;  /* 0x0000000603040227 */ /* 0x001fca00078e00ff */
[----:B------:R-:W-:-:S07]  /*1950*/  @P0 SHF.R.U32.HI R3, RZ, R7, R4 ;  /* 0x00000007ff030219 */ /* 0x000fce0000011604 */
.L_x_13485:
[----:B------:R-:W-:Y:S05]  /*1960*/  BSYNC B0 ;  /* 0x0000000000007941 */ /* 0x000fea0003800000 */
.L_x_13483:
[----:B------:R-:W-:-:S05]  /*1970*/  IMAD R3, R3, R5, RZ ;  /* 0x0000000503037224 */ /* 0x000fca00078e02ff */
[----:B------:R-:W-:-:S07]  /*1980*/  VIMNMX R0, R0, R3, !PT ;  /* 0x0000000300007248 */ /* 0x000fce0007fe0100 */
.L_x_13482:
[----:B------:R-:W-:Y:S01]  /*1990*/  SHF.R.S32.HI R3, RZ, 0x1f, R0 ;  /* 0x0000001fff037819 */ /* 0x000fe20000011400 */
[----:B------:R-:W-:Y:S01]  /*19a0*/  BSSY B0, `(.L_x_13486) ;  /* 0x000002a000007945 */ /* 0x000fe20003800000 */
[----:B------:R-:W-:Y:S02]  /*19b0*/  LOP3.LUT R14, R13, 0xff, RZ, 0xc0, !PT ;  /* 0x000000ff0d0e7812 */ /* 0x000fe400078ec0ff */
[----:B------:R-:W-:Y:S01]  /*19c0*/  LEA.HI R3, R3, R0, RZ, 0x7 ;  /* 0x0000000003037211 */ /* 0x000fe200078f38ff */
[----:B------:R-:W-:Y:S01]  /*19d0*/  IMAD.MOV.U32 R0, RZ, RZ, RZ ;  /* 0x000000ffff007224 */ /* 0x000fe200078e00ff */
[----:B------:R-:W-:Y:S01]  /*19e0*/  SHF.R.U32.HI R4, RZ, 0x10, R13 ;  /* 0x00000010ff047819 */ /* 0x000fe2000001160d */
[----:B------:R0:W-:Y:S01]  /*19f0*/  STL [R1+0x5c], R14 ;  /* 0x00005c0e01007387 */ /* 0x0001e20000100800 */
[----:B------:R-:W-:-:S03]  /*1a00*/  SHF.R.S32.HI R3, RZ, 0x7, R3 ;  /* 0x00000007ff037819 */ /* 0x000fc60000011403 */
[----:B------:R0:W-:Y:S01]  /*1a10*/  STL [R1+0x4c], R4 ;  /* 0x00004c0401007387 */ /* 0x0001e20000100800 */
[----:B------:R-:W-:-:S04]  /*1a20*/  VIMNMX R9, RZ, R3, !PT ;  /* 0x00000003ff097248 */ /* 0x000fc80007fe0100 */
        /* <DEDUP_REMOVED lines=33> */
.L_x_13487:
[----:B------:R-:W-:Y:S05]  /*1c40*/  BSYNC B0 ;  /* 0x0000000000007941 */ /* 0x000fea0003800000 */
.L_x_13486:
        /* <DEDUP_REMOVED lines=36> */
.L_x_13490:
[----:B------:R-:W-:Y:S05]  /*1e90*/  BSYNC B6 ;  /* 0x0000000000067941 */ /* 0x000fea0003800000 */
.L_x_13489:
        /* <DEDUP_REMOVED lines=20> */
.L_x_13492:
[----:B------:R-:W-:Y:S05]  /*1fe0*/  BSYNC B6 ;  /* 0x0000000000067941 */ /* 0x000fea0003800000 */
.L_x_13491:
[----:B------:R-:W-:Y:S01]  /*1ff0*/  ULDC.64 UR4, c[0x0][0x9f8] ;  /* 0x00027e0000047ab9 */ /* 0x000fe20000000a00 */
[----:B------:R-:W2:Y:S01]  /*2000*/  LDL R12, [R1+0x40] ;  /* 0x00004000010c7983 */ /* 0x000ea20000100800 */
[----:B------:R-:W-:Y:S01]  /*2010*/  ISETP.NE.U32.AND P0, PT, RZ, UR4, PT ;  /* 0x00000004ff007c0c */ /* 0x000fe2000bf05070 */
[----:B------:R-:W0:Y:S02]  /*2020*/  LDC.64 R72, c[0x0][0x300] ;  /* 0x0000c000ff487b82 */ /* 0x000e240000000a00 */
[----:B------:R-:W3:Y:S01]  /*2030*/  LDL R14, [R1+0x44] ;  /* 0x00004400010e7983 */ /* 0x000ee20000100800 */
[----:B------:R-:W-:Y:S01]  /*2040*/  ISETP.NE.AND.EX P0, PT, RZ, UR5, PT, P0 ;  /* 0x00000005ff007c0c */ /* 0x000fe2000bf05300 */
[----:B------:R-:W-:Y:S01]  /*2050*/  IMAD.IADD R28, R28, 0x1, R33 ;  /* 0x000000011c1c7824 */ /* 0x000fe200078e0221 */
[----:B------:R-:W-:Y:S01]  /*2060*/  ULDC.64 UR4, c[0x0][0xa08] ;  /* 0x0002820000047ab9 */ /* 0x000fe20000000a00 */
[----:B------:R-:W1:Y:S01]  /*2070*/  S2R R20, SR_TID.X ;  /* 0x0000000000147919 */ /* 0x000e620000002100 */
[----:B------:R-:W-:Y:S01]  /*2080*/  SHF.R.S32.HI R19, RZ, 0x1f, R18 ;  /* 0x0000001fff137819 */ /* 0x000fe20000011412 */
[----:B------:R-:W4:Y:S08]  /*2090*/  LDC R15, c[0x0][0x3f4] ;  /* 0x0000fd00ff0f7b82 */ /* 0x000f300000000800 */
[----:B------:R-:W1:Y:S08]  /*20a0*/  @P0 LDC.64 R4, c[0x0][0x9f8] ;  /* 0x00027e00ff040b82 */ /* 0x000e700000000a00 */
[----:B------:R-:W4:Y:S01]  /*20b0*/  LDC.64 R70, c[0x0][0x3f8] ;  /* 0x0000fe00ff467b82 */ /* 0x000f220000000a00 */
[----:B-1----:R-:W-:-:S05]  /*20c0*/  @P0 IMAD.WIDE R4, R31, 0x4, R4 ;  /* 0x000000041f040825 */ /* 0x002fca00078e0204 */
[----:B------:R1:W3:Y:S01]  /*20d0*/  @P0 LDG.E R31, desc[UR40][R4.64] ;  /* 0x00000028041f0981 */ /* 0x0002e2000c1e1900 */
[----:B------:R-:W-:Y:S01]  /*20e0*/  SHF.R.S32.HI R33, RZ, 0x1f, R28 ;  /* 0x0000001fff217819 */ /* 0x000fe2000001141c */
[CC--:B0-----:R-:W-:Y:S01]  /*20f0*/  IMAD.WIDE.U32 R6, R28.reuse, R72.reuse, RZ ;  /* 0x000000481c067225 */ /* 0x0c1fe200078e00ff */
[----:B------:R-:W-:Y:S02]  /*2100*/  ISETP.NE.U32.AND P0, PT, RZ, UR4, PT ;  /* 0x00000004ff007c0c */ /* 0x000fe4000bf05070 */
[----:B------:R-:W-:Y:S01]  /*2110*/  SHF.R.U32.HI R35, RZ, 0x7, R20 ;  /* 0x00000007ff237819 */ /* 0x000fe20000011614 */
[----:B------:R-:W-:Y:S01]  /*2120*/  IMAD R0, R33, R72, RZ ;  /* 0x0000004821007224 */ /* 0x000fe200078e02ff */
[----:B------:R-:W-:Y:S01]  /*2130*/  ISETP.NE.AND.EX P0, PT, RZ, UR5, PT, P0 ;  /* 0x00000005ff007c0c */ /* 0x000fe2000bf05300 */
[----:B------:R-:W-:Y:S01]  /*2140*/  ULDC.64 UR4, c[0x0][0x308] ;  /* 0x0000c20000047ab9 */ /* 0x000fe20000000a00 */
[----:B------:R-:W-:Y:S01]  /*2150*/  ISETP.NE.AND P6, PT, R35, 0x1, PT ;  /* 0x000000012300780c */ /* 0x000fe20003fc5270 */
[----:B------:R-:W-:Y:S01]  /*2160*/  IMAD R3, R28, R73, R0 ;  /* 0x000000491c037224 */ /* 0x000fe200078e0200 */
[----:B------:R-:W-:-:S03]  /*2170*/  SHF.R.S32.HI R34, RZ, 0x1f, R23 ;  /* 0x0000001fff227819 */ /* 0x000fc60000011417 */
[----:B------:R-:W-:Y:S02]  /*2180*/  IMAD.IADD R7, R7, 0x1, R3 ;  /* 0x0000000107077824 */ /* 0x000fe400078e0203 */
[----:B-1----:R-:W-:-:S04]  /*2190*/  IMAD.WIDE.U32 R4, R32, UR4, R6 ;  /* 0x0000000420047c25 */ /* 0x002fc8000f8e0006 */
[----:B------:R-:W-:Y:S01]  /*21a0*/  IMAD R5, R32, UR5, R5 ;  /* 0x0000000520057c24 */ /* 0x000fe2000f8e0205 */
[----:B------:R-:W-:Y:S01]  /*21b0*/  ULDC.64 UR4, c[0x0][0x310] ;  /* 0x0000c40000047ab9 */ /* 0x000fe20000000a00 */
[----:B------:R-:W-:Y:S01]  /*21c0*/  IMAD.WIDE.U32 R6, R23, R72, R18 ;  /* 0x0000004817067225 */ /* 0x000fe200078e0012 */
[----:B------:R-:W-:-:S03]  /*21d0*/  SHF.R.S32.HI R155, RZ, 0x1f, R154 ;  /* 0x0000001fff9b7819 */ /* 0x000fc6000001149a */
[----:B----4-:R-:W-:Y:S01]  /*21e0*/  IMAD.WIDE.U32 R52, R23, R70, R154 ;  /* 0x0000004617347225 */ /* 0x010fe200078e009a */
[----:B------:R-:W-:-:S03]  /*21f0*/  LOP3.LUT R22, R22, 0xfffffffb, RZ, 0xc0, !PT ;  /* 0xfffffffb16167812 */ /* 0x000fc600078ec0ff */
[----:B------:R-:W-:Y:S02]  /*2200*/  VIADD R65, R18, 0x20 ;  /* 0x0000002012417836 */ /* 0x000fe40000000000 */
[----:B------:R-:W-:Y:S02]  /*2210*/  VIADD R63, R35, 0x8 ;  /* 0x00000008233f7836 */ /* 0x000fe40000000000 */
[----:B------:R-:W-:Y:S02]  /*2220*/  IMAD.SHL.U32 R62, R15, 0x2, RZ ;  /* 0x000000020f3e7824 */ /* 0x000fe400078e00ff */
[C---:B--2---:R-:W-:Y:S01]  /*2230*/  IMAD.SHL.U32 R69, R12.reuse, 0x40, RZ ;  /* 0x000000400c457824 */ /* 0x044fe200078e00ff */
[----:B------:R-:W-:Y:S01]  /*2240*/  LOP3.LUT P1, RZ, R12, 0x4, RZ, 0xc0, !PT ;  /* 0x000000040cff7812 */ /* 0x000fe2000782c0ff */
[----:B------:R-:W-:Y:S01]  /*2250*/  VIADD R12, R23, 0x60 ;  /* 0x00000060170c7836 */ /* 0x000fe20000000000 */
[----:B---3--:R-:W-:Y:S02]  /*2260*/  SHF.R.S32.HI R0, RZ, 0x1f, R31 ;  /* 0x0000001fff007819 */ /* 0x008fe4000001141f */
[----:B------:R-:W-:-:S02]  /*2270*/  SEL R31, R31, RZ, !P0 ;  /* 0x000000ff1f1f7207 */ /* 0x000fc40004000000 */
[----:B------:R-:W-:-:S03]  /*2280*/  SEL R10, R0, RZ, !P0 ;  /* 0x000000ff000a7207 */ /* 0x000fc60004000000 */
[----:B------:R-:W-:Y:S02]  /*2290*/  IMAD.WIDE.U32 R56, R31, UR4, R4 ;  /* 0x000000041f387c25 */ /* 0x000fe4000f8e0004 */
[----:B------:R-:W0:Y:S02]  /*22a0*/  LDC.64 R4, c[0x0][0x408] ;  /* 0x00010200ff047b82 */ /* 0x000e240000000a00 */
[----:B------:R-:W-:Y:S01]  /*22b0*/  IMAD R0, R10, UR4, RZ ;  /* 0x000000040a007c24 */ /* 0x000fe2000f8e02ff */
[----:B------:R-:W-:-:S03]  /*22c0*/  IADD3 R75, P0, R56, R6, RZ ;  /* 0x00000006384b7210 */ /* 0x000fc60007f1e0ff */
[----:B------:R-:W-:Y:S01]  /*22d0*/  IMAD R3, R31, UR5, R0 ;  /* 0x000000051f037c24 */ /* 0x000fe2000f8e0200 */
[----:B------:R-:W-:Y:S05]  /*22e0*/  @!P6 WARPSYNC.ALL ;  /* 0x000000000000e948 */ /* 0x000fea0003800000 */
[----:B------:R-:W-:Y:S01]  /*22f0*/  ULDC.64 UR4, c[0x0][0x330] ;  /* 0x0000cc0000047ab9 */ /* 0x000fe20000000a00 */
[----:B------:R-:W-:Y:S02]  /*2300*/  IMAD R0, R34, R72, RZ ;  /* 0x0000004822007224 */ /* 0x000fe400078e02ff */
[----:B------:R-:W-:-:S04]  /*2310*/  IMAD.WIDE.U32 R8, R32, UR4, R18 ;  /* 0x0000000420087c25 */ /* 0x000fc8000f8e0012 */
[----:B------:R-:W-:Y:S01]  /*2320*/  IMAD R9, R32, UR5, R9 ;  /* 0x0000000520097c24 */ /* 0x000fe2000f8e0209 */
[----:B------:R-:W-:Y:S01]  /*2330*/  ULDC.64 UR4, c[0x0][0x338] ;  /* 0x0000ce0000047ab9 */ /* 0x000fe20000000a00 */
[----:B------:R-:W1:Y:S01]  /*2340*/  S2R R32, SR_TID.X ;  /* 0x0000000000207919 */ /* 0x000e620000002100 */
[----:B------:R-:W-:Y:S02]  /*2350*/  IMAD R11, R23, R73, R0 ;  /* 0x00000049170b7224 */ /* 0x000fe400078e0200 */
[----:B------:R-:W-:Y:S02]  /*2360*/  IMAD.IADD R76, R57, 0x1, R3 ;  /* 0x00000001394c7824 */ /* 0x000fe400078e0203 */
[----:B------:R-:W-:-:S03]  /*2370*/  IMAD R3, R10, UR4, RZ ;  /* 0x000000040a037c24 */ /* 0x000fc6000f8e02ff */
[----:B------:R-:W-:Y:S02]  /*2380*/  IADD3.X R74, R76, R7, R11, P0, !PT ;  /* 0x000000074c4a7210 */ /* 0x000fe400007fe40b */
[----:B------:R-:W-:Y:S01]  /*2390*/  ISETP.GE.AND P0, PT, R18, R15, PT ;  /* 0x0000000f1200720c */ /* 0x000fe20003f06270 */
[----:B------:R-:W-:Y:S02]  /*23a0*/  IMAD R13, R31, UR5, R3 ;  /* 0x000000051f0d7c24 */ /* 0x000fe4000f8e0203 */
[----:B------:R-:W-:Y:S01]  /*23b0*/  IMAD R0, R34, R70, RZ ;  /* 0x0000004622007224 */ /* 0x000fe200078e02ff */
[----:B------:R-:W-:Y:S01]  /*23c0*/  SEL R3, R15, RZ, P0 ;  /* 0x000000ff0f037207 */ /* 0x000fe20000000000 */
[----:B------:R-:W-:Y:S01]  /*23d0*/  IMAD.WIDE.U32 R54, R31, UR4, R8 ;  /* 0x000000041f367c25 */ /* 0x000fe2000f8e0008 */
[----:B------:R-:W-:Y:S01]  /*23e0*/  SHF.R.S32.HI R64, RZ, 0x1f, R12 ;  /* 0x0000001fff407819 */ /* 0x000fe2000001140c */
[----:B------:R-:W-:Y:S02]  /*23f0*/  ULDC UR4, c[0x0][0x2f4] ;  /* 0x0000bd0000047ab9 */ /* 0x000fe40000000800 */
[----:B------:R-:W-:-:S02]  /*2400*/  IMAD R7, R23, R71, R0 ;  /* 0x0000004717077224 */ /* 0x000fc400078e0200 */
[----:B0-----:R-:W-:Y:S02]  /*2410*/  IMAD R0, R34, R4, RZ ;  /* 0x0000000422007224 */ /* 0x001fe400078e02ff */
[----:B------:R-:W-:Y:S02]  /*2420*/  IMAD.IADD R3, R18, 0x1, R3 ;  /* 0x0000000112037824 */ /* 0x000fe400078e0203 */
[----:B------:R-:W-:-:S04]  /*2430*/  IMAD.WIDE.U32 R30, R23, R70, R18 ;  /* 0x00000046171e7225 */ /* 0x000fc800078e0012 */
[----:B------:R-:W-:-:S04]  /*2440*/  IMAD.WIDE.U32 R20, R23, R4, R154 ;  /* 0x0000000417147225 */ /* 0x000fc800078e009a */
[C---:B------:R-:W-:Y:S01]  /*2450*/  IMAD R9, R23.reuse, R5, R0 ;  /* 0x0000000517097224 */ /* 0x040fe200078e0200 */
[----:B------:R-:W-:Y:S01]  /*2460*/  SHF.R.S32.HI R0, RZ, 0x1f, R3 ;  /* 0x0000001fff007819 */ /* 0x000fe20000011403 */
[----:B------:R-:W-:-:S04]  /*2470*/  IMAD.WIDE.U32 R10, R23, R4, R18 ;  /* 0x00000004170a7225 */ /* 0x000fc800078e0012 */
[----:B------:R-:W-:Y:S02]  /*2480*/  IMAD.SHL.U32 R12, R12, 0x40, RZ ;  /* 0x000000400c0c7824 */ /* 0x000fe400078e00ff */
[----:B------:R-:W-:Y:S02]  /*2490*/  IMAD.IADD R53, R53, 0x1, R7 ;  /* 0x0000000135357824 */ /* 0x000fe400078e0207 */
[----:B------:R-:W-:Y:S01]  /*24a0*/  IMAD.IADD R31, R7, 0x1, R31 ;  /* 0x00000001071f7824 */ /* 0x000fe200078e021f */
[----:B-----5:R-:W-:Y:S01]  /*24b0*/  SHF.R.S32.HI R7, RZ, 0x1f, R2 ;  /* 0x0000001fff077819 */ /* 0x020fe20000011402 */
[----:B-1----:R-:W-:Y:S01]  /*24c0*/  VIADD R36, R32, 0xffffff80 ;  /* 0xffffff8020247836 */ /* 0x002fe20000000000 */
[----:B------:R-:W-:Y:S01]  /*24d0*/  LEA.HI R0, R0, R3, RZ, 0x3 ;  /* 0x0000000300007211 */ /* 0x000fe200078f18ff */
[----:B------:R-:W-:Y:S01]  /*24e0*/  IMAD.IADD R21, R21, 0x1, R9 ;  /* 0x0000000115157824 */ /* 0x000fe200078e0209 */
[----:B------:R-:W-:Y:S01]  /*24f0*/  LOP3.LUT R12, R12, 0x1c0, RZ, 0xc0, !PT ;  /* 0x000001c00c0c7812 */ /* 0x000fe200078ec0ff */
[----:B------:R-:W-:Y:S01]  /*2500*/  IMAD.IADD R11, R9, 0x1, R11 ;  /* 0x00000001090b7824 */ /* 0x000fe200078e020b */
[----:B------:R-:W-:Y:S01]  /*2510*/  LOP3.LUT R69, R69, 0x1c0, RZ, 0xc0, !PT ;  /* 0x000001c045457812 */ /* 0x000fe200078ec0ff */
[C---:B------:R-:W-:Y:S01]  /*2520*/  IMAD R3, R7.reuse, R70, RZ ;  /* 0x0000004607037224 */ /* 0x040fe200078e02ff */
[----:B------:R-:W-:Y:S01]  /*2530*/  SHF.L.U64.HI R68, R4, 0x7, R5 ;  /* 0x0000000704447819 */ /* 0x000fe20000010205 */
[-C--:B------:R-:W-:Y:S01]  /*2540*/  IMAD R7, R7, R4.reuse, RZ ;  /* 0x0000000407077224 */ /* 0x080fe200078e02ff */
[----:B------:R-:W-:Y:S01]  /*2550*/  SHF.R.S32.HI R32, RZ, 0x1f, R36 ;  /* 0x0000001fff207819 */ /* 0x000fe20000011424 */
[----:B------:R-:W-:-:S04]  /*2560*/  IMAD.WIDE.U32 R20, R2, R4, R20 ;  /* 0x0000000402147225 */ /* 0x000fc800078e0014 */
[----:B------:R-:W-:-:S04]  /*2570*/  IMAD.WIDE.U32 R10, R2, R4, R10 ;  /* 0x00000004020a7225 */ /* 0x000fc800078e000a */
[----:B------:R-:W-:Y:S01]  /*2580*/  IMAD.SHL.U32 R67, R4, 0x80, RZ ;  /* 0x0000008004437824 */ /* 0x000fe200078e00ff */
[----:B------:R-:W-:Y:S01]  /*2590*/  LOP3.LUT R4, R12, 0x38, R0, 0xf8, !PT ;  /* 0x000000380c047812 */ /* 0x000fe200078ef800 */
[----:B------:R-:W-:Y:S01]  /*25a0*/  VIADD R12, R23, 0x60 ;  /* 0x00000060170c7836 */ /* 0x000fe20000000000 */
[----:B------:R-:W-:Y:S01]  /*25b0*/  SHF.R.U32.HI R66, RZ, 0x3, R69 ;  /* 0x00000003ff427819 */ /* 0x000fe20000011645 */
[----:B------:R-:W-:Y:S01]  /*25c0*/  IMAD R59, R2, R71, R3 ;  /* 0x00000047023b7224 */ /* 0x000fe200078e0203 */
[----:B------:R-:W-:Y:S02]  /*25d0*/  LOP3.LUT R3, R69, 0x18, R18, 0xf8, !PT ;  /* 0x0000001845037812 */ /* 0x000fe400078ef812 */
[----:B------:R-:W-:Y:S01]  /*25e0*/  LEA.HI R32, R32, R36, RZ, 0x5 ;  /* 0x0000002420207211 */ /* 0x000fe200078f28ff */
[----:B------:R-:W-:Y:S01]  /*25f0*/  IMAD.SHL.U32 R12, R12, 0x40, RZ ;  /* 0x000000400c0c7824 */ /* 0x000fe200078e00ff */
[----:B------:R-:W-:Y:S02]  /*2600*/  LOP3.LUT R3, R3, R66, RZ, 0x3c, !PT ;  /* 0x0000004203037212 */ /* 0x000fe400078e3cff */
[----:B------:R-:W-:-:S02]  /*2610*/  SHF.R.S32.HI R32, RZ, 0x5, R32 ;  /* 0x00000005ff207819 */ /* 0x000fc40000011420 */
[----:B------:R-:W-:Y:S01]  /*2620*/  LOP3.LUT R12, R12, 0x1c0, RZ, 0xc0, !PT ;  /* 0x000001c00c0c7812 */ /* 0x000fe200078ec0ff */
[----:B------:R-:W-:Y:S02]  /*2630*/  IMAD R7, R2, R5, R7 ;  /* 0x0000000502077224 */ /* 0x000fe400078e0207 */
[----:B------:R-:W-:Y:S01]  /*2640*/  IMAD R61, R32, 0x200, R3 ;  /* 0x00000200203d7824 */ /* 0x000fe200078e0203 */
[----:B------:R-:W-:Y:S02]  /*2650*/  LOP3.LUT R3, R69, 0x38, R0, 0xf8, !PT ;  /* 0x0000003845037812 */ /* 0x000fe400078ef800 */
[----:B------:R-:W-:Y:S02]  /*2660*/  SHF.R.U32.HI R12, RZ, 0x3, R12 ;  /* 0x00000003ff0c7819 */ /* 0x000fe4000001160c */
[----:B------:R-:W-:Y:S01]  /*2670*/  @P1 LOP3.LUT R22, R22, 0x4, RZ, 0xfc, !PT ;  /* 0x0000000416161812 */ /* 0x000fe200078efcff */
[----:B------:R-:W-:Y:S01]  /*2680*/  IMAD.WIDE.U32 R52, R2, R70, R52 ;  /* 0x0000004602347225 */ /* 0x000fe200078e0034 */
[----:B------:R-:W-:-:S02]  /*2690*/  IADD3 R8, P1, R23, R28, RZ ;  /* 0x0000001c17087210 */ /* 0x000fc40007f3e0ff */
[----:B------:R-:W-:Y:S01]  /*26a0*/  LOP3.LUT R3, R3, R66, RZ, 0x3c, !PT ;  /* 0x0000004203037212 */ /* 0x000fe200078e3cff */
[----:B------:R-:W-:Y:S01]  /*26b0*/  IMAD.IADD R58, R21, 0x1, R7 ;  /* 0x00000001153a7824 */ /* 0x000fe200078e0207 */
[----:B------:R-:W-:Y:S01]  /*26c0*/  LOP3.LUT R12, R4, R12, RZ, 0x3c, !PT ;  /* 0x0000000c040c7212 */ /* 0x000fe200078e3cff */
[----:B------:R-:W-:Y:S01]  /*26d0*/  IMAD.IADD R28, R7, 0x1, R11 ;  /* 0x00000001071c7824 */ /* 0x000fe200078e020b */
[----:B------:R-:W-:Y:S01]  /*26e0*/  LOP3.LUT R7, R0, 0xfffffff8, RZ, 0xc0, !PT ;  /* 0xfffffff800077812 */ /* 0x000fe200078ec0ff */
[----:B------:R-:W-:Y:S01]  /*26f0*/  IMAD.WIDE.U32 R30, R2, R70, R30 ;  /* 0x00000046021e7225 */ /* 0x000fe200078e001e */
[----:B------:R-:W-:Y:S02]  /*2700*/  SHF.L.U64.HI R73, R72, 0x7, R73 ;  /* 0x0000000748497819 */ /* 0x000fe40000010249 */
[----:B------:R-:W-:Y:S01]  /*2710*/  SHF.L.U64.HI R71, R70, 0x7, R71 ;  /* 0x0000000746477819 */ /* 0x000fe20000010247 */
[----:B------:R-:W-:Y:S01]  /*2720*/  IMAD.X R9, R34, 0x1, R33, P1 ;  /* 0x0000000122097824 */ /* 0x000fe200008e0621 */
[----:B------:R-:W-:Y:S01]  /*2730*/  SHF.R.S32.HI R6, RZ, 0x3, R0 ;  /* 0x00000003ff067819 */ /* 0x000fe20000011400 */
[----:B------:R-:W-:Y:S01]  /*2740*/  IMAD.IADD R60, R53, 0x1, R59 ;  /* 0x00000001353c7824 */ /* 0x000fe200078e023b */
[----:B------:R-:W-:Y:S01]  /*2750*/  ISETP.GE.AND P1, PT, R18, UR4, PT ;  /* 0x0000000412007c0c */ /* 0x000fe2000bf26270 */
[----:B------:R-:W-:Y:S01]  /*2760*/  IMAD R4, R32, 0x200, R3 ;  /* 0x0000020020047824 */ /* 0x000fe200078e0203 */
[----:B------:R-:W-:Y:S01]  /*2770*/  @!P6 BAR.SYNC.DEFER_BLOCKING 0x9, 0x100 ;  /* 0x024400000000eb1d */ /* 0x000fe20000010000 */
[----:B------:R-:W-:Y:S01]  /*2780*/  IMAD.SHL.U32 R72, R72, 0x80, RZ ;  /* 0x0000008048487824 */ /* 0x000fe200078e00ff */
[----:B------:R-:W-:Y:S01]  /*2790*/  ISETP.GE.AND P2, PT, R65, UR4, PT ;  /* 0x0000000441007c0c */ /* 0x000fe2000bf46270 */
[----:B------:R-:W-:Y:S01]  /*27a0*/  IMAD.SHL.U32 R70, R70, 0x80, RZ ;  /* 0x0000008046467824 */ /* 0x000fe200078e00ff */
[----:B------:R-:W-:Y:S01]  /*27b0*/  SHF.R.S32.HI R5, RZ, 0x1f, R7 ;  /* 0x0000001fff057819 */ /* 0x000fe20000011407 */
[----:B------:R-:W-:-:S02]  /*27c0*/  IMAD.IADD R59, R59, 0x1, R31 ;  /* 0x000000013b3b7824 */ /* 0x000fc400078e021f */
[----:B------:R-:W-:Y:S02]  /*27d0*/  IMAD.IADD R3, R14, 0x1, R12 ;  /* 0x000000010e037824 */ /* 0x000fe400078e020c */
[----:B------:R-:W-:-:S07]  /*27e0*/  IMAD.IADD R0, R55, 0x1, R13 ;  /* 0x0000000137007824 */ /* 0x000fce00078e020d */
.L_x_13542:
[----:B------:R-:W2:Y:S01]  /*27f0*/  LDL R34, [R1+0x40] ;  /* 0x0000400001227983 */ /* 0x000ea20000100800 */
[----:B0-----:R-:W0:Y:S01]  /*2800*/  LDC.64 R84, c[0x0][0x300] ;  /* 0x0000c000ff547b82 */ /* 0x001e220000000a00 */
[----:B------:R-:W-:Y:S01]  /*2810*/  VIADD R32, R26, 0xffffffff ;  /* 0xffffffff1a207836 */ /* 0x000fe20000000000 */
[----:B------:R-:W-:Y:S01]  /*2820*/  LOP3.LUT R22, R22, 0xfffffffd, RZ, 0xc0, !PT ;  /* 0xfffffffd16167812 */ /* 0x000fe200078ec0ff */
[----:B------:R-:W-:Y:S05]  /*2830*/  YIELD ;  /* 0x0000000000007946 */ /* 0x000fea0003800000 */
[----:B------:R-:W-:Y:S01]  /*2840*/  SHF.R.S32.HI R77, RZ, 0x1f, R32 ;  /* 0x0000001fff4d7819 */ /* 0x000fe20000011420 */
[----:B------:R-:W1:Y:S01]  /*2850*/  LDC.64 R78, c[0x0][0x2e8] ;  /* 0x0000ba00ff4e7b82 */ /* 0x000e620000000a00 */
[-C--:B------:R-:W-:Y:S01]  /*2860*/  IMAD R13, R73, R32.reuse, RZ ;  /* 0x00000020490d7224 */ /* 0x080fe200078e02ff */
[----:B------:R-:W-:Y:S01]  /*2870*/  BSSY B0, `(.L_x_13493) ;  /* 0x00002fc000007945 */ /* 0x000fe20003800000 */
[----:B------:R-:W-:-:S04]  /*2880*/  IMAD.WIDE.U32 R14, R72, R32, RZ ;  /* 0x00000020480e7225 */ /* 0x000fc800078e00ff */
[----:B------:R-:W-:Y:S01]  /*2890*/  IMAD R13, R77, R72, R13 ;  /* 0x000000484d0d7224 */ /* 0x000fe200078e020d */
[----:B------:R-:W3:Y:S01]  /*28a0*/  LDC R86, c[0x0][0x3f4] ;  /* 0x0000fd00ff567b82 */ /* 0x000ee20000000800 */
[----:B------:R-:W-:Y:S01]  /*28b0*/  IMAD.MOV.U32 R82, RZ, RZ, R14 ;  /* 0x000000ffff527224 */ /* 0x000fe200078e000e */
[----:B------:R-:W-:Y:S01]  /*28c0*/  IADD3 R26, P3, R75, R14, RZ ;  /* 0x0000000e4b1a7210 */ /* 0x000fe20007f7e0ff */
[----:B------:R-:W-:Y:S02]  /*28d0*/  IMAD.IADD R83, R15, 0x1, R13 ;  /* 0x000000010f537824 */ /* 0x000fe400078e020d */
[----:B0-----:R-:W-:-:S04]  /*28e0*/  IMAD.WIDE.U32 R12, R84, 0x60, R82 ;  /* 0x00000060540c7825 */ /* 0x001fc800078e0052 */
[----:B------:R-:W-:Y:S01]  /*28f0*/  IMAD R33, R85, 0x60, RZ ;  /* 0x0000006055217824 */ /* 0x000fe200078e02ff */
[----:B------:R-:W-:Y:S01]  /*2900*/  IADD3 R15, P4, R75, R12, RZ ;  /* 0x0000000c4b0f7210 */ /* 0x000fe20007f9e0ff */
[----:B------:R-:W-:-:S03]  /*2910*/  IMAD R12, R152, 0x2000, R61 ;  /* 0x00002000980c7824 */ /* 0x000fc600078e023d */
[----:B------:R-:W-:Y:S01]  /*2920*/  IADD3.X R14, R74, R13, R33, P4, !PT ;  /* 0x0000000d4a0e7210 */ /* 0x000fe200027fe421 */
[----:B------:R-:W-:Y:S01]  /*2930*/  IMAD.X R13, R83, 0x1, R74, P3 ;  /* 0x00000001530d7824 */ /* 0x000fe200018e064a */
[-C--:B-1----:R-:W-:Y:S01]  /*2940*/  LEA R38, P3, R26, R78.reuse, 0x1 ;  /* 0x0000004e1a267211 */ /* 0x082fe200078608ff */
[C---:B------:R-:W-:Y:S01]  /*2950*/  VIADD R80, R12.reuse, 0x20 ;  /* 0x000000200c507836 */ /* 0x040fe20000000000 */
[C---:B------:R-:W-:Y:S01]  /*2960*/  LEA R36, P4, R15.reuse, R78, 0x1 ;  /* 0x0000004e0f247211 */ /* 0x040fe200078808ff */
[----:B------:R-:W-:Y:S01]  /*2970*/  IMAD R81, R12, 0x2, R25 ;  /* 0x000000020c517824 */ /* 0x000fe200078e0219 */
[-C--:B------:R-:W-:Y:S01]  /*2980*/  LEA.HI.X R39, R26, R79.reuse, R13, 0x1, P3 ;  /* 0x0000004f1a277211 */ /* 0x080fe200018f0c0d */
[----:B------:R-:W-:Y:S01]  /*2990*/  IMAD.MOV.U32 R26, RZ, RZ, R32 ;  /* 0x000000ffff1a7224 */ /* 0x000fe200078e0020 */
[----:B---3--:R-:W-:Y:S02]  /*29a0*/  ISETP.GE.AND P3, PT, R86, 0x1, PT ;  /* 0x000000015600780c */ /* 0x008fe40003f66270 */
[----:B------:R-:W-:-:S02]  /*29b0*/  LEA.HI.X R37, R15, R79, R14, 0x1, P4 ;  /* 0x0000004f0f257211 */ /* 0x000fc400020f0c0e */
[----:B------:R-:W-:-:S13]  /*29c0*/  ISETP.GT.AND P4, PT, R32, R27, PT ;  /* 0x0000001b2000720c */ /* 0x000fda0003f84270 */
[----:B------:R-:W-:Y:S02]  /*29d0*/  @P4 LOP3.LUT R22, R22, 0x2, RZ, 0xfc, !PT ;  /* 0x0000000216164812 */ /* 0x000fe400078efcff */
[----:B--2---:R-:W-:-:S13]  /*29e0*/  LOP3.LUT P5, RZ, R34, 0x4, RZ, 0xc0, !PT ;  /* 0x0000000422ff7812 */ /* 0x004fda00078ac0ff */
[----:B------:R-:W-:-:S04]  /*29f0*/  @P5 VIADD R80, R12, 0xffffffe0 ;  /* 0xffffffe00c505836 */ /* 0x000fc80000000000 */
[----:B------:R-:W-:Y:S01]  /*2a00*/  IMAD R80, R80, 0x2, R25 ;  /* 0x0000000250507824 */ /* 0x000fe200078e0219 */
[----:B------:R-:W-:Y:S06]  /*2a10*/  @!P3 BRA `(.L_x_13494) ;  /* 0x0000002c0014b947 */ /* 0x000fec0003800000 */
        /* <DEDUP_REMOVED lines=13> */
[----:B------:R0:W5:Y:S01]  /*2af0*/  LDL R89, [R1+0x1c] ;  /* 0x00001c0001597983 */ /* 0x0001620000100800 */
        /* <DEDUP_REMOVED lines=10> */
[----:B0-----:R-:W-:Y:S06]  /*2ba0*/  @P4 BRA `(.L_x_13497) ;  /* 0x0000000000504947 */ /* 0x001fec0003800000 */
        /* <DEDUP_REMOVED lines=16> */
[----:B------:R0:W5:Y:S02]  /*2cb0*/  @!P3 LDG.E.64 R82, desc[UR40][R14.64] ;  /* 0x000000280e52b981 */ /* 0x000164000c1e1b00 */
[----:B-----5:R-:W-:-:S13]  /*2cc0*/  ISETP.GE.AND P3, PT, R89, R86, PT ;  /* 0x000000565900720c */ /* 0x020fda0003f66270 */
[----:B------:R0:W5:Y:S04]  /*2cd0*/  @!P3 LDG.E.64 R48, desc[UR40][R12.64+0x20] ;  /* 0x000020280c30b981 */ /* 0x000168000c1e1b00 */
[----:B------:R0:W5:Y:S02]  /*2ce0*/  @!P3 LDG.E.64 R50, desc[UR40][R14.64+0x20] ;  /* 0x000020280e32b981 */ /* 0x000164000c1e1b00 */
.L_x_13497:
[----:B------:R-:W-:Y:S05]  /*2cf0*/  BSYNC B1 ;  /* 0x0000000000017941 */ /* 0x000fea0003800000 */
.L_x_13496:
        /* <DEDUP_REMOVED lines=34> */
.L_x_13499:
[----:B------:R-:W-:Y:S05]  /*2f20*/  BSYNC B1 ;  /* 0x0000000000017941 */ /* 0x000fea0003800000 */
.L_x_13498:
[----:B------:R-:W2:Y:S01]  /*2f30*/  LDL R44, [R1+0x14] ;  /* 0x00001400012c7983 */ /* 0x000ea20000100800 */
        /* <DEDUP_REMOVED lines=30> */
[----:B--2---:R-:W-:-:S13]  /*3120*/  ISETP.NE.AND P3, PT, R44, 0x3, PT ;  /* 0x000000032c00780c */ /* 0x004fda0003f65270 */
[----:B------:R-:W-:Y:S05]  /*3130*/  @!P3 BRA `(.L_x_13500) ;  /* 0x000000000004b947 */ /* 0x000fea0003800000 */
[----:B------:R-:W-:Y:S01]  /*3140*/  BPT.TRAP 0x1 ;  /* 0x000000040000795c */ /* 0x000fe20000300000 */
.L_x_13500:
[----:B------:R-:W2:Y:S01]  /*3150*/  LDL R12, [R1+0x18] ;  /* 0x00001800010c7983 */ /* 0x000ea20000100800 */
[----:B------:R-:W-:Y:S01]  /*3160*/  IMAD R77, R152, 0x8, R16 ;  /* 0x00000008984d7824 */ /* 0x000fe200078e0210 */
[----:B------:R-:W-:Y:S01]  /*3170*/  BSSY B1, `(.L_x_13501) ;  /* 0x0000004000017945 */ /* 0x000fe20003800000 */
[----:B--2---:R-:W-:-:S04]  /*3180*/  SHF.L.U32 R89, R12, 0x1f, RZ ;  /* 0x0000001f0c597819 */ /* 0x004fc800000006ff */
[----:B------:R-:W0:Y:S02]  /*3190*/  SYNCS.PHASECHK.TRANS64.TRYWAIT P6, [R77+URZ+0x16890], R89 ;  /* 0x016890594d0075a7 */ /* 0x000e2400080c017f */
[----:B0-----:R-:W-:Y:S05]  /*31a0*/  @!P6 BRA `(.L_x_13502) ;  /* 0x000001c40030e947 */ /* 0x001fea0003800000 */
.L_x_13839:
[----:B------:R-:W-:Y:S05]  /*31b0*/  BSYNC B1 ;  /* 0x0000000000017941 */ /* 0x000fea0003800000 */
.L_x_13501:
        /* <DEDUP_REMOVED lines=8> */
[----:B------:R-:W-:Y:S02]  /*3240*/  SHF.R.U64 R102, R82, 0x10, R83 ;  /* 0x0000001052667819 */ /* 0x000fe40000001253 */
[--C-:B------:R-:W-:Y:S01]  /*3250*/  SHF.R.U64 R99, R78, 0x10, R79.reuse ;  /* 0x000000104e637819 */ /* 0x100fe2000000124f */
[C---:B--2---:R-:W-:Y:S01]  /*3260*/  IMAD.U32 R78, R14.reuse, 0x10000, RZ ;  /* 0x000100000e4e7824 */ /* 0x044fe200078e00ff */
[----:B------:R-:W-:Y:S02]  /*3270*/  SHF.R.U32.HI R100, RZ, 0x10, R79 ;  /* 0x00000010ff647819 */ /* 0x000fe4000001164f */
[----:B------:R-:W-:Y:S01]  /*3280*/  LOP3.LUT R79, R14, 0xffff0000, RZ, 0xc0, !PT ;  /* 0xffff00000e4f7812 */ /* 0x000fe200078ec0ff */
[C---:B------:R-:W-:Y:S01]  /*3290*/  IMAD.U32 R14, R15.reuse, 0x10000, RZ ;  /* 0x000100000f0e7824 */ /* 0x040fe200078e00ff */
[----:B------:R-:W-:Y:S02]  /*32a0*/  LOP3.LUT R44, R15, 0xffff0000, RZ, 0xc0, !PT ;  /* 0xffff00000f2c7812 */ /* 0x000fe400078ec0ff */
[----:B------:R-:W-:-:S02]  /*32b0*/  PRMT R102, R46, 0x5432, R102 ;  /* 0x000054322e667816 */ /* 0x000fc40000000066 */
[----:B------:R-:W-:Y:S01]  /*32c0*/  SHF.R.U32.HI R104, RZ, 0x10, R83 ;  /* 0x00000010ff687819 */ /* 0x000fe20000011653 */
[----:B------:R-:W-:Y:S01]  /*32d0*/  IMAD.U32 R83, R13, 0x10000, RZ ;  /* 0x000100000d537824 */ /* 0x000fe200078e00ff */
[----:B------:R-:W-:Y:S02]  /*32e0*/  PRMT R15, R101, 0x5410, R99 ;  /* 0x00005410650f7816 */ /* 0x000fe40000000063 */
        /* <DEDUP_REMOVED lines=8> */
[----:B------:R-:W-:-:S02]  /*3370*/  IMAD.U32 R101, R100, 0x10000, RZ ;  /* 0x0001000064657824 */ /* 0x000fc400078e00ff */
[----:B------:R-:W-:Y:S02]  /*3380*/  IMAD.U32 R105, R104, 0x10000, RZ ;  /* 0x0001000068697824 */ /* 0x000fe400078e00ff */
        /* <DEDUP_REMOVED lines=9> */
[C---:B------:R-:W-:Y:S01]  /*3420*/  FFMA.FTZ R107, R78.reuse, R101, -R107 ;  /* 0x000000654e6b7223 */ /* 0x040fe2000001086b */
[----:B------:R-:W-:Y:S01]  /*3430*/  FFMA.FTZ R78, R78, R105, R99 ;  /* 0x000000694e4e7223 */ /* 0x000fe20000010063 */
[----:B------:R-:W-:Y:S01]  /*3440*/  FMUL.FTZ R101, R44, R83 ;  /* 0x000000532c657220 */ /* 0x000fe20000410000 */
[----:B------:R-:W-:Y:S01]  /*3450*/  FMUL.FTZ R99, R82, R15 ;  /* 0x0000000f52637220 */ /* 0x000fe20000410000 */
[-C--:B------:R-:W-:Y:S01]  /*3460*/  FMUL.FTZ R100, R44, R79.reuse ;  /* 0x0000004f2c647220 */ /* 0x080fe20000410000 */
[-C--:B------:R-:W-:Y:S01]  /*3470*/  FMUL.FTZ R44, R82, R102.reuse ;  /* 0x00000066522c7220 */ /* 0x080fe20000410000 */
[C---:B------:R-:W-:Y:S01]  /*3480*/  FFMA.FTZ R101, R14.reuse, R79, -R101 ;  /* 0x0000004f0e657223 */ /* 0x040fe20000010865 */
[C---:B------:R-:W-:Y:S01]  /*3490*/  FFMA.FTZ R99, R13.reuse, R102, R99 ;  /* 0x000000660d637223 */ /* 0x040fe20000010063 */
[----:B------:R-:W-:Y:S01]  /*34a0*/  FFMA.FTZ R100, R14, R83, R100 ;  /* 0x000000530e647223 */ /* 0x000fe20000010064 */
[----:B------:R-:W-:Y:S01]  /*34b0*/  FFMA.FTZ R44, R13, R15, -R44 ;  /* 0x0000000f0d2c7223 */ /* 0x000fe2000001082c */
[----:B------:R-:W-:-:S02]  /*34c0*/  F2FP.BF16.F32.PACK_AB R13, R103, R12 ;  /* 0x0000000c670d723e */ /* 0x000fc400000010ff */
[----:B------:R-:W-:Y:S02]  /*34d0*/  F2FP.BF16.F32.PACK_AB R14, R78, R107 ;  /* 0x0000006b4e0e723e */ /* 0x000fe400000010ff */
[----:B------:R-:W-:Y:S02]  /*34e0*/  F2FP.BF16.F32.PACK_AB R15, R100, R101 ;  /* 0x00000065640f723e */ /* 0x000fe400000010ff */
[----:B------:R-:W-:-:S07]  /*34f0*/  F2FP.BF16.F32.PACK_AB R12, R99, R44 ;  /* 0x0000002c630c723e */ /* 0x000fce00000010ff */
.L_x_13508:
[----:B------:R-:W-:Y:S05]  /*3500*/  BSYNC B3 ;  /* 0x0000000000037941 */ /* 0x000fea0003800000 */
.L_x_13507:
[----:B--2---:R1:W-:Y:S02]  /*3510*/  STG.E.128 desc[UR40][R38.64], R12 ;  /* 0x0000000c26007986 */ /* 0x0043e4000c101d28 */
.L_x_13506:
[----:B------:R-:W-:Y:S05]  /*3520*/  BSYNC B2 ;  /* 0x0000000000027941 */ /* 0x000fea0003800000 */
.L_x_13505:
[----:B------:R-:W-:Y:S05]  /*3530*/  @P2 BRA `(.L_x_13504) ;  /* 0x0000000000d02947 */ /* 0x000fea0003800000 */
[----:B------:R-:W2:Y:S01]  /*3540*/  LDL R44, [R1+0x1c] ;  /* 0x00001c00012c7983 */ /* 0x000ea20000100800 */
[----:B------:R-:W-:Y:S03]  /*3550*/  BSSY B2, `(.L_x_13509) ;  /* 0x0000031000027945 */ /* 0x000fe60003800000 */
[----:B-1----:R1:W3:Y:S01]  /*3560*/  LDS.128 R12, [R80+0xe000] ;  /* 0x00e00000500c7984 */ /* 0x0022e20000000c00 */
[----:B--2---:R-:W-:-:S13]  /*3570*/  ISETP.GE.AND P4, PT, R44, R86, PT ;  /* 0x000000562c00720c */ /* 0x004fda0003f86270 */
[----:B-1-3--:R-:W-:Y:S05]  /*3580*/  @P4 BRA `(.L_x_13510) ;  /* 0x0000000000b44947 */ /* 0x00afea0003800000 */
[----:B------:R-:W-:Y:S02]  /*3590*/  SHF.R.U64 R79, R50, 0x10, R51 ;  /* 0x00000010324f7819 */ /* 0x000fe40000001233 */
[----:B------:R-:W-:Y:S02]  /*35a0*/  SHF.R.U64 R83, R48, 0x10, R49 ;  /* 0x0000001030537819 */ /* 0x000fe40000001231 */
[----:B------:R-:W-:Y:S02]  /*35b0*/  SHF.R.U32.HI R48, RZ, 0x10, R51 ;  /* 0x00000010ff307819 */ /* 0x000fe40000011633 */
[----:B------:R-:W-:Y:S01]  /*35c0*/  SHF.R.U32.HI R78, RZ, 0x10, R49 ;  /* 0x00000010ff4e7819 */ /* 0x000fe20000011631 */
[----:B------:R-:W-:Y:S01]  /*35d0*/  IMAD.U32 R49, R14, 0x10000, RZ ;  /* 0x000100000e317824 */ /* 0x000fe200078e00ff */
        /* <DEDUP_REMOVED lines=13> */
[----:B------:R-:W-:Y:S01]  /*36b0*/  FMUL.FTZ R100, R48, R79 ;  /* 0x0000004f30647220 */ /* 0x000fe20000410000 */
[----:B------:R-:W-:-:S02]  /*36c0*/  IMAD.U32 R15, R13, 0x10000, RZ ;  /* 0x000100000d0f7824 */ /* 0x000fc400078e00ff */
[-C--:B------:R-:W-:Y:S01]  /*36d0*/  FMUL.FTZ R48, R48, R51.reuse ;  /* 0x0000003330307220 */ /* 0x080fe20000410000 */
[----:B------:R-:W-:Y:S01]  /*36e0*/  LOP3.LUT R95, R95, 0xffff0000, RZ, 0xc0, !PT ;  /* 0xffff00005f5f7812 */ /* 0x000fe200078ec0ff */
[C---:B------:R-:W-:Y:S01]  /*36f0*/  IMAD.U32 R13, R12.reuse, 0x10000, RZ ;  /* 0x000100000c0d7824 */ /* 0x040fe200078e00ff */
[----:B------:R-:W-:Y:S01]  /*3700*/  LOP3.LUT R97, R97, 0xffff0000, RZ, 0xc0, !PT ;  /* 0xffff000061617812 */ /* 0x000fe200078ec0ff */
[C---:B------:R-:W-:Y:S01]  /*3710*/  FFMA.FTZ R100, R15.reuse, R51, -R100 ;  /* 0x000000330f647223 */ /* 0x040fe20000010864 */
[----:B------:R-:W-:Y:S01]  /*3720*/  LOP3.LUT R12, R12, 0xffff0000, RZ, 0xc0, !PT ;  /* 0xffff00000c0c7812 */ /* 0x000fe200078ec0ff */
[----:B------:R-:W-:Y:S01]  /*3730*/  FFMA.FTZ R79, R15, R79, R48 ;  /* 0x0000004f0f4f7223 */ /* 0x000fe20000010030 */
[----:B------:R-:W-:Y:S02]  /*3740*/  IMAD.U32 R98, R98, 0x10000, RZ ;  /* 0x0001000062627824 */ /* 0x000fe400078e00ff */
[C---:B------:R-:W-:Y:S01]  /*3750*/  FMUL.FTZ R51, R44.reuse, R95 ;  /* 0x0000005f2c337220 */ /* 0x040fe20000410000 */
[-C--:B------:R-:W-:Y:S01]  /*3760*/  FMUL.FTZ R48, R44, R97.reuse ;  /* 0x000000612c307220 */ /* 0x080fe20000410000 */
[----:B------:R-:W-:Y:S01]  /*3770*/  FMUL.FTZ R102, R50, R82 ;  /* 0x0000005232667220 */ /* 0x000fe20000410000 */
[C---:B------:R-:W-:Y:S01]  /*3780*/  FMUL.FTZ R44, R12.reuse, R96 ;  /* 0x000000600c2c7220 */ /* 0x040fe20000410000 */
[----:B------:R-:W-:Y:S01]  /*3790*/  FMUL.FTZ R15, R12, R98 ;  /* 0x000000620c0f7220 */ /* 0x000fe20000410000 */
[C---:B------:R-:W-:Y:S01]  /*37a0*/  FFMA.FTZ R51, R14.reuse, R97, -R51 ;  /* 0x000000610e337223 */ /* 0x040fe20000010833 */
        /* <DEDUP_REMOVED lines=11> */
.L_x_13510:
[----:B------:R-:W-:Y:S05]  /*3860*/  BSYNC B2 ;  /* 0x0000000000027941 */ /* 0x000fea0003800000 */
.L_x_13509:
[----:B------:R2:W-:Y:S02]  /*3870*/  STG.E.128 desc[UR40][R38.64+0x40], R12 ;  /* 0x0000400c26007986 */ /* 0x0005e4000c101d28 */
.L_x_13504:
[----:B------:R-:W-:Y:S05]  /*3880*/  BSYNC B1 ;  /* 0x0000000000017941 */ /* 0x000fea0003800000 */
.L_x_13503:
[----:B------:R-:W-:Y:S05]  /*3890*/  @P5 BRA `(.L_x_13511) ;  /* 0x0000001c00e45947 */ /* 0x000fea0003800000 */
[----:B------:R-:W-:Y:S04]  /*38a0*/  BSSY B1, `(.L_x_13512) ;  /* 0x0000036000017945 */ /* 0x000fe80003800000 */
[----:B------:R-:W-:Y:S05]  /*38b0*/  @P1 BRA `(.L_x_13513) ;  /* 0x0000000000d01947 */ /* 0x000fea0003800000 */
[----:B-12---:R1:W2:Y:S01]  /*38c0*/  LDS.128 R12, [R81+0x11000] ;  /* 0x01100000510c7984 */ /* 0x0062a20000000c00 */
        /* <DEDUP_REMOVED lines=49> */
.L_x_13515:
[----:B------:R-:W-:Y:S05]  /*3be0*/  BSYNC B2 ;  /* 0x0000000000027941 */ /* 0x000fea0003800000 */
.L_x_13514:
[----:B--2---:R3:W-:Y:S02]  /*3bf0*/  STG.E.128 desc[UR40][R36.64], R12 ;  /* 0x0000000c24007986 */ /* 0x0047e4000c101d28 */
.L_x_13513:
[----:B------:R-:W-:Y:S05]  /*3c00*/  BSYNC B1 ;  /* 0x0000000000017941 */ /* 0x000fea0003800000 */
.L_x_13512:
[----:B------:R-:W-:Y:S05]  /*3c10*/  @P2 BRA `(.L_x_13511) ;  /* 0x0000001c00042947 */ /* 0x000fea0003800000 */
[----:B-12---:R-:W2:Y:S01]  /*3c20*/  LDL R38, [R1+0x1c] ;  /* 0x00001c0001267983 */ /* 0x006ea20000100800 */
[----:B------:R-:W-:Y:S03]  /*3c30*/  BSSY B1, `(.L_x_13516) ;  /* 0x0000032000017945 */ /* 0x000fe60003800000 */
[----:B---3--:R1:W3:Y:S01]  /*3c40*/  LDS.128 R12, [R80+0x11000] ;  /* 0x01100000500c7984 */ /* 0x0082e20000000c00 */
[----:B--2---:R-:W-:-:S13]  /*3c50*/  ISETP.GE.AND P4, PT, R38, R86, PT ;  /* 0x000000562600720c */ /* 0x004fda0003f86270 */
[----:B-1-3--:R-:W-:Y:S05]  /*3c60*/  @P4 BRA `(.L_x_13517) ;  /* 0x0000000000b84947 */ /* 0x00afea0003800000 */
[----:B------:R-:W-:Y:S01]  /*3c70*/  SHF.R.U64 R38, R34, 0x10, R35 ;  /* 0x0000001022267819 */ /* 0x000fe20000001223 */
[----:B------:R-:W-:Y:S01]  /*3c80*/  IMAD.U32 R34, R15, 0x10000, RZ ;  /* 0x000100000f227824 */ /* 0x000fe200078e00ff */
        /* <DEDUP_REMOVED lines=44> */
.L_x_13517:
[----:B------:R-:W-:Y:S05]  /*3f50*/  BSYNC B1 ;  /* 0x0000000000017941 */ /* 0x000fea0003800000 */
.L_x_13516:
[----:B------:R1:W-:Y:S01]  /*3f60*/  STG.E.128 desc[UR40][R36.64+0x40], R12 ;  /* 0x0000400c24007986 */ /* 0x0003e2000c101d28 */
[----:B------:R-:W-:Y:S05]  /*3f70*/  BRA `(.L_x_13511) ;  /* 0x00000018002c7947 */ /* 0x000fea0003800000 */
.L_x_13495:
[C---:B------:R-:W-:Y:S02]  /*3f80*/  ISETP.GE.AND P3, PT, R23.reuse, R88, PT ;  /* 0x000000581700720c */ /* 0x040fe40003f66270 */
[----:B------:R-:W-:Y:S02]  /*3f90*/  CS2R R34, SRZ ;  /* 0x0000000000227805 */ /* 0x000fe4000001ff00 */
[----:B------:R-:W-:Y:S01]  /*3fa0*/  CS2R R32, SRZ ;  /* 0x0000000000207805 */ /* 0x000fe2000001ff00 */
[----:B------:R-:W-:Y:S01]  /*3fb0*/  VIADD R40, R23, 0x60 ;  /* 0x0000006017287836 */ /* 0x000fe20000000000 */
[----:B------:R-:W-:-:S13]  /*3fc0*/  ISETP.GE.OR P3, PT, R18, R86, P3 ;  /* 0x000000561200720c */ /* 0x000fda0001f66670 */
[----:B------:R-:W0:Y:S01]  /*3fd0*/  @!P3 LDC.64 R36, c[0x0][0x3e8] ;  /* 0x0000fa00ff24bb82 */ /* 0x000e220000000a00 */
[----:B------:R-:W-:-:S05]  /*3fe0*/  @!P3 IADD3 R14, P4, R30, R46, RZ ;  /* 0x0000002e1e0eb210 */ /* 0x000fca0007f9e0ff */
[----:B------:R-:W-:Y:S01]  /*3ff0*/  @!P3 IMAD.X R15, R87, 0x1, R59, P4 ;  /* 0x00000001570fb824 */ /* 0x000fe200020e063b */
        /* <DEDUP_REMOVED lines=12> */
[CC--:B------:R-:W-:Y:S01]  /*40c0*/  ISETP.GE.OR P3, PT, R18.reuse, R86.reuse, P3 ;  /* 0x000000561200720c */ /* 0x0c0fe20001f66670 */
[----:B------:R-:W-:Y:S01]  /*40d0*/  BSSY B1, `(.L_x_13518) ;  /* 0x000001b000017945 */ /* 0x000fe20003800000 */
[----:B0-----:R-:W-:Y:S02]  /*40e0*/  CS2R R38, SRZ ;  /* 0x0000000000267805 */ /* 0x001fe4000001ff00 */
[----:B------:R-:W-:Y:S02]  /*40f0*/  CS2R R42, SRZ ;  /* 0x00000000002a7805 */ /* 0x000fe4000001ff00 */
[----:B------:R-:W-:Y:S02]  /*4100*/  CS2R R40, SRZ ;  /* 0x0000000000287805 */ /* 0x000fe4000001ff00 */
[----:B-1----:R-:W-:Y:S02]  /*4110*/  CS2R R36, SRZ ;  /* 0x0000000000247805 */ /* 0x002fe4000001ff00 */
[----:B------:R-:W-:-:S03]  /*4120*/  ISETP.GE.AND P4, PT, R18, R86, PT ;  /* 0x000000561200720c */ /* 0x000fc60003f86270 */
[----:B------:R-:W-:Y:S10]  /*4130*/  @P3 BRA `(.L_x_13519) ;  /* 0x0000000000503947 */ /* 0x000ff40003800000 */
        /* <DEDUP_REMOVED lines=20> */
.L_x_13519:
[----:B------:R-:W-:Y:S05]  /*4280*/  BSYNC B1 ;  /* 0x0000000000017941 */ /* 0x000fea0003800000 */
.L_x_13518:
[----:B------:R-:W2:Y:S01]  /*4290*/  LDL R48, [R1+0x14] ;  /* 0x0000140001307983 */ /* 0x000ea20000100800 */
        /* <DEDUP_REMOVED lines=35> */
.L_x_13520:
[----:B------:R-:W2:Y:S01]  /*44d0*/  LDL R44, [R1+0x18] ;  /* 0x00001800012c7983 */ /* 0x000ea20000100800 */
[----:B------:R-:W-:Y:S01]  /*44e0*/  IMAD R77, R152, 0x8, R16 ;  /* 0x00000008984d7824 */ /* 0x000fe200078e0210 */
[----:B------:R-:W0:Y:S01]  /*44f0*/  LDC R93, c[0x0][0x2f4] ;  /* 0x0000bd00ff5d7b82 */ /* 0x000e220000000800 */
[----:B------:R-:W-:Y:S01]  /*4500*/  BSSY B1, `(.L_x_13521) ;  /* 0x0000005000017945 */ /* 0x000fe20003800000 */
[----:B0-----:R-:W-:Y:S01]  /*4510*/  IMAD.IADD R95, R93, 0x1, -R62 ;  /* 0x000000015d5f7824 */ /* 0x001fe200078e0a3e */
[----:B--2---:R-:W-:-:S04]  /*4520*/  SHF.L.U32 R89, R44, 0x1f, RZ ;  /* 0x0000001f2c597819 */ /* 0x004fc800000006ff */
[----:B------:R-:W0:Y:S02]  /*4530*/  SYNCS.PHASECHK.TRANS64.TRYWAIT P5, [R77+URZ+0x16890], R89 ;  /* 0x016890594d0075a7 */ /* 0x000e2400080a017f */
[----:B0-----:R-:W-:Y:S05]  /*4540*/  @!P5 BRA `(.L_x_13522) ;  /* 0x000001b0005cd947 */ /* 0x001fea0003800000 */
.L_x_13840:
[----:B------:R-:W-:Y:S05]  /*4550*/  BSYNC B1 ;  /* 0x0000000000017941 */ /* 0x000fea0003800000 */
.L_x_13521:
        /* <DEDUP_REMOVED lines=20> */
[----:B------:R-:W-:-:S04]  /*46a0*/  SHF.R.S32.HI R46, RZ, 0x5, R46 ;  /* 0x00000005ff2e7819 */ /* 0x000fc8000001142e */
[----:B------:R-:W-:-:S04]  /*46b0*/  LOP3.LUT R45, R69, 0x38, R98, 0xf8, !PT ;  /* 0x00000038452d7812 */ /* 0x000fc800078ef862 */
[----:B------:R-:W-:-:S05]  /*46c0*/  LOP3.LUT R45, R45, R66, RZ, 0x3c, !PT ;  /* 0x000000422d2d7212 */ /* 0x000fca00078e3cff */
[----:B------:R-:W-:Y:S02]  /*46d0*/  IMAD R47, R46, 0x200, R45 ;  /* 0x000002002e2f7824 */ /* 0x000fe400078e022d */
        /* <DEDUP_REMOVED lines=8> */
[C---:B-1----:R-:W-:Y:S01]  /*4760*/  IMAD.U32 R99, R45.reuse, 0x10000, RZ ;  /* 0x000100002d637824 */ /* 0x042fe200078e00ff */
[----:B------:R-:W-:Y:S02]  /*4770*/  SHF.R.U32.HI R111, RZ, 0x10, R33 ;  /* 0x00000010ff6f7819 */ /* 0x000fe40000011621 */
[----:B------:R-:W-:Y:S02]  /*4780*/  PRMT R100, R106, 0x5432, R100 ;  /* 0x000054326a647816 */ /* 0x000fe40000000064 */
[----:B------:R-:W-:Y:S01]  /*4790*/  LOP3.LUT R101, R45, 0xffff0000, RZ, 0xc0, !PT ;  /* 0xffff00002d657812 */ /* 0x000fe200078ec0ff */
[C---:B--2---:R-:W-:Y:S01]  /*47a0*/  IMAD.U32 R45, R49.reuse, 0x10000, RZ ;  /* 0x00010000312d7824 */ /* 0x044fe200078e00ff */
[----:B------:R-:W-:Y:S01]  /*47b0*/  PRMT R111, R110, 0x5410, R111 ;  /* 0x000054106e6f7816 */ /* 0x000fe2000000006f */
[----:B------:R-:W-:Y:S01]  /*47c0*/  IMAD.U32 R116, R100, 0x10000, RZ ;  /* 0x0001000064747824 */ /* 0x000fe200078e00ff */
[----:B------:R-:W-:-:S02]  /*47d0*/  LOP3.LUT R110, R49, 0xffff0000, RZ, 0xc0, !PT ;  /* 0xffff0000316e7812 */ /* 0x000fc400078ec0ff */
[----:B------:R-:W-:Y:S01]  /*47e0*/  SHF.R.U64 R12, R12, 0x10, R13 ;  /* 0x000000100c0c7819 */ /* 0x000fe2000000120d */
[----:B------:R-:W-:Y:S02]  /*47f0*/  IMAD.U32 R112, R111, 0x10000, RZ ;  /* 0x000100006f707824 */ /* 0x000fe400078e00ff */
[C---:B------:R-:W-:Y:S01]  /*4800*/  FMUL.FTZ R49, R45.reuse, R116 ;  /* 0x000000742d317220 */ /* 0x040fe20000410000 */
[----:B------:R-:W-:Y:S02]  /*4810*/  SHF.R.U64 R13, R14, 0x10, R15 ;  /* 0x000000100e0d7819 */ /* 0x000fe4000000120f */
[----:B------:R-:W-:Y:S01]  /*4820*/  SHF.R.U64 R14, R32, 0x10, R33 ;  /* 0x00000010200e7819 */ /* 0x000fe20000001221 */
[-C--:B------:R-:W-:Y:S01]  /*4830*/  FMUL.FTZ R118, R45, R112.reuse ;  /* 0x000000702d767220 */ /* 0x080fe20000410000 */
[----:B------:R-:W-:Y:S01]  /*4840*/  FFMA.FTZ R49, R99, R112, R49 ;  /* 0x0000007063317223 */ /* 0x000fe20000010031 */
[----:B------:R-:W-:Y:S01]  /*4850*/  LOP3.LUT R111, R111, 0xffff0000, RZ, 0xc0, !PT ;  /* 0xffff00006f6f7812 */ /* 0x000fe200078ec0ff */
[----:B------:R-:W-:Y:S01]  /*4860*/  IMAD.U32 R33, R44, 0x10000, RZ ;  /* 0x000100002c217824 */ /* 0x000fe200078e00ff */
[--C-:B------:R-:W-:Y:S01]  /*4870*/  SHF.R.U64 R32, R34, 0x10, R35.reuse ;  /* 0x0000001022207819 */ /* 0x100fe20000001223 */
[----:B------:R-:W-:Y:S01]  /*4880*/  FFMA.FTZ R45, R99, R116, -R118 ;  /* 0x00000074632d7223 */ /* 0x000fe20000010876 */
[----:B------:R-:W-:Y:S01]  /*4890*/  LOP3.LUT R112, R100, 0xffff0000, RZ, 0xc0, !PT ;  /* 0xffff000064707812 */ /* 0x000fe200078ec0ff */
[CC--:B------:R-:W-:Y:S01]  /*48a0*/  FMUL.FTZ R116, R110.reuse, R111.reuse ;  /* 0x0000006f6e747220 */ /* 0x0c0fe20000410000 */
[----:B------:R-:W-:Y:S01]  /*48b0*/  SHF.R.U32.HI R34, RZ, 0x10, R35 ;  /* 0x00000010ff227819 */ /* 0x000fe20000011623 */
[----:B------:R-:W-:Y:S01]  /*48c0*/  IMAD.U32 R99, R47, 0x10000, RZ ;  /* 0x000100002f637824 */ /* 0x000fe200078e00ff */
[----:B------:R-:W-:Y:S01]  /*48d0*/  SHF.R.U32.HI R15, RZ, 0x10, R15 ;  /* 0x00000010ff0f7819 */ /* 0x000fe2000001160f */
[-C--:B------:R-:W-:Y:S01]  /*48e0*/  FMUL.FTZ R118, R110, R112.reuse ;  /* 0x000000706e767220 */ /* 0x080fe20000410000 */
[----:B------:R-:W-:Y:S01]  /*48f0*/  PRMT R13, R114, 0x5410, R13 ;  /* 0x00005410720d7816 */ /* 0x000fe2000000000d */
[C---:B------:R-:W-:Y:S01]  /*4900*/  FFMA.FTZ R110, R101.reuse, R112, -R116 ;  /* 0x00000070656e7223 */ /* 0x040fe20000010874 */
[----:B------:R-:W-:Y:S01]  /*4910*/  PRMT R114, R104, 0x5432, R34 ;  /* 0x0000543268727816 */ /* 0x000fe20000000022 */
[----:B------:R-:W-:Y:S01]  /*4920*/  FFMA.FTZ R112, R101, R111, R118 ;  /* 0x0000006f65707223 */ /* 0x000fe20000010076 */
[----:B------:R-:W-:Y:S01]  /*4930*/  PRMT R113, R113, 0x5410, R15 ;  /* 0x0000541071717816 */ /* 0x000fe2000000000f */
[----:B------:R-:W-:Y:S01]  /*4940*/  IMAD.U32 R111, R51, 0x10000, RZ ;  /* 0x00010000336f7824 */ /* 0x000fe200078e00ff */
[----:B------:R-:W-:Y:S01]  /*4950*/  PRMT R34, R103, 0x5432, R14 ;  /* 0x0000543267227816 */ /* 0x000fe2000000000e */
[C---:B------:R-:W-:Y:S01]  /*4960*/  IMAD.U32 R116, R114.reuse, 0x10000, RZ ;  /* 0x0001000072747824 */ /* 0x040fe200078e00ff */
[----:B------:R-:W-:Y:S01]  /*4970*/  LOP3.LUT R51, R51, 0xffff0000, RZ, 0xc0, !PT ;  /* 0xffff000033337812 */ /* 0x000fe200078ec0ff */
[----:B------:R-:W-:Y:S01]  /*4980*/  IMAD.U32 R118, R113, 0x10000, RZ ;  /* 0x0001000071767824 */ /* 0x000fe200078e00ff */
[----:B------:R-:W-:Y:S01]  /*4990*/  LOP3.LUT R114, R114, 0xffff0000, RZ, 0xc0, !PT ;  /* 0xffff000072727812 */ /* 0x000fe200078ec0ff */
[----:B------:R-:W-:Y:S01]  /*49a0*/  FMUL.FTZ R14, R111, R116 ;  /* 0x000000746f0e7220 */ /* 0x000fe20000410000 */
[----:B------:R-:W-:Y:S01]  /*49b0*/  LOP3.LUT R120, R113, 0xffff0000, RZ, 0xc0, !PT ;  /* 0xffff000071787812 */ /* 0x000fe200078ec0ff */
[-C--:B------:R-:W-:Y:S01]  /*49c0*/  FMUL.FTZ R111, R111, R118.reuse ;  /* 0x000000766f6f7220 */ /* 0x080fe20000410000 */
[----:B------:R-:W-:Y:S01]  /*49d0*/  PRMT R12, R105, 0x5432, R12 ;  /* 0x00005432690c7816 */ /* 0x000fe2000000000c */
[----:B------:R-:W-:Y:S01]  /*49e0*/  FFMA.FTZ R14, R99, R118, -R14 ;  /* 0x00000076630e7223 */ /* 0x000fe2000001080e */
[----:B------:R-:W-:-:S02]  /*49f0*/  IMAD.U32 R35, R48, 0x10000, RZ ;  /* 0x0001000030237824 */ /* 0x000fc400078e00ff */
[----:B------:R-:W-:Y:S01]  /*4a00*/  FFMA.FTZ R99, R99, R116, R111 ;  /* 0x0000007463637223 */ /* 0x000fe2000001006f */
[----:B------:R-:W-:Y:S01]  /*4a10*/  LOP3.LUT R47, R47, 0xffff0000, RZ, 0xc0, !PT ;  /* 0xffff00002f2f7812 */ /* 0x000fe200078ec0ff */
[C---:B------:R-:W-:Y:S01]  /*4a20*/  FMUL.FTZ R122, R51.reuse, R114 ;  /* 0x00000072337a7220 */ /* 0x040fe20000410000 */
[----:B------:R-:W-:Y:S02]  /*4a30*/  IMAD.U32 R116, R34, 0x10000, RZ ;  /* 0x0001000022747824 */ /* 0x000fe400078e00ff */
        /* <DEDUP_REMOVED lines=8> */
[----:B------:R-:W-:Y:S01]  /*4ac0*/  FMUL.FTZ R35, R35, R118 ;  /* 0x0000007623237220 */ /* 0x000fe20000410000 */
[----:B------:R-:W-:Y:S01]  /*4ad0*/  FFMA.FTZ R114, R47, R114, R124 ;  /* 0x000000722f727223 */ /* 0x000fe2000001007c */
[----:B------:R-:W-:Y:S01]  /*4ae0*/  PRMT R32, R102, 0x5432, R32 ;  /* 0x0000543266207816 */ /* 0x000fe20000000020 */
[----:B------:R-:W-:Y:S01]  /*4af0*/  FMUL.FTZ R47, R48, R51 ;  /* 0x00000033302f7220 */ /* 0x000fe20000410000 */
[C---:B------:R-:W-:Y:S01]  /*4b00*/  FFMA.FTZ R12, R33.reuse, R118, -R12 ;  /* 0x00000076210c7223 */ /* 0x040fe2000001080c */
[----:B------:R-:W-:Y:S01]  /*4b10*/  FFMA.FTZ R33, R33, R116, R35 ;  /* 0x0000007421217223 */ /* 0x000fe20000010023 */
[----:B------:R-:W-:-:S02]  /*4b20*/  IMAD.U32 R101, R50, 0x10000, RZ ;  /* 0x0001000032657824 */ /* 0x000fc400078e00ff */
[-C--:B------:R-:W-:Y:S01]  /*4b30*/  FMUL.FTZ R113, R48, R111.reuse ;  /* 0x0000006f30717220 */ /* 0x080fe20000410000 */
[----:B------:R-:W-:Y:S01]  /*4b40*/  FFMA.FTZ R35, R44, R111, -R47 ;  /* 0x0000006f2c237223 */ /* 0x000fe2000001082f */
[----:B------:R-:W-:Y:S01]  /*4b50*/  LOP3.LUT R50, R50, 0xffff0000, RZ, 0xc0, !PT ;  /* 0xffff000032327812 */ /* 0x000fe200078ec0ff */
[C---:B------:R-:W-:Y:S01]  /*4b60*/  IMAD.U32 R47, R32.reuse, 0x10000, RZ ;  /* 0x00010000202f7824 */ /* 0x040fe200078e00ff */
[----:B------:R-:W-:Y:S01]  /*4b70*/  LOP3.LUT R111, R32, 0xffff0000, RZ, 0xc0, !PT ;  /* 0xffff0000206f7812 */ /* 0x000fe200078ec0ff */
[C---:B------:R-:W-:Y:S01]  /*4b80*/  IMAD.U32 R34, R13.reuse, 0x10000, RZ ;  /* 0x000100000d227824 */ /* 0x040fe200078e00ff */
[----:B------:R-:W-:Y:S01]  /*4b90*/  LOP3.LUT R13, R13, 0xffff0000, RZ, 0xc0, !PT ;  /* 0xffff00000d0d7812 */ /* 0x000fe200078ec0ff */
[----:B------:R-:W-:Y:S02]  /*4ba0*/  IMAD.U32 R100, R46, 0x10000, RZ ;  /* 0x000100002e647824 */ /* 0x000fe400078e00ff */
        /* <DEDUP_REMOVED lines=20> */
.L_x_13526:
[----:B------:R-:W-:Y:S05]  /*4cf0*/  BSYNC B2 ;  /* 0x0000000000027941 */ /* 0x000fea0003800000 */
.L_x_13525:
        /* <DEDUP_REMOVED lines=12> */
.L_x_13524:
[----:B------:R-:W-:Y:S05]  /*4dc0*/  BSYNC B1 ;  /* 0x0000000000017941 */ /* 0x000fea0003800000 */
.L_x_13523:
        /* <DEDUP_REMOVED lines=9> */
[C---:B------:R-:W-:Y:S01]  /*4e60*/  VIADD R15, R23.reuse, 0x60 ;  /* 0x00000060170f7836 */ /* 0x040fe20000000000 */
        /* <DEDUP_REMOVED lines=28> */
[----:B------:R-:W-:Y:S01]  /*5030*/  SHF.R.U64 R48, R38, 0x10, R39 ;  /* 0x0000001026307819 */ /* 0x000fe20000001227 */
[----:B------:R-:W-:Y:S01]  /*5040*/  IMAD.U32 R38, R33, 0x10000, RZ ;  /* 0x0001000021267824 */ /* 0x000fe200078e00ff */
[----:B------:R-:W-:Y:S02]  /*5050*/  PRMT R102, R102, 0x5410, R85 ;  /* 0x0000541066667816 */ /* 0x000fe40000000055 */
[----:B------:R-:W-:Y:S02]  /*5060*/  PRMT R106, R106, 0x5410, R95 ;  /* 0x000054106a6a7816 */ /* 0x000fe4000000005f */
[----:B------:R-:W-:-:S02]  /*5070*/  SHF.R.U64 R50, R42, 0x10, R43 ;  /* 0x000000102a327819 */ /* 0x000fc4000000122b */
[----:B------:R-:W-:Y:S01]  /*5080*/  PRMT R109, R109, 0x5410, R48 ;  /* 0x000054106d6d7816 */ /* 0x000fe20000000030 */
[----:B------:R-:W-:Y:S01]  /*5090*/  IMAD.U32 R48, R102, 0x10000, RZ ;  /* 0x0001000066307824 */ /* 0x000fe200078e00ff */
[----:B------:R-:W-:Y:S01]  /*50a0*/  SHF.R.U64 R84, R40, 0x10, R41 ;  /* 0x0000001028547819 */ /* 0x000fe20000001229 */
[----:B-1----:R-:W-:Y:S01]  /*50b0*/  IMAD.U32 R41, R13, 0x10000, RZ ;  /* 0x000100000d297824 */ /* 0x002fe200078e00ff */
[----:B------:R-:W-:Y:S01]  /*50c0*/  SHF.R.U32.HI R51, RZ, 0x10, R43 ;  /* 0x00000010ff337819 */ /* 0x000fe2000001162b */
[----:B------:R-:W-:Y:S01]  /*50d0*/  IMAD.U32 R43, R106, 0x10000, RZ ;  /* 0x000100006a2b7824 */ /* 0x000fe200078e00ff */
[----:B------:R-:W-:Y:S01]  /*50e0*/  SHF.R.U32.HI R87, RZ, 0x10, R39 ;  /* 0x00000010ff577819 */ /* 0x000fe20000011627 */
[----:B------:R-:W-:Y:S01]  /*50f0*/  IMAD.U32 R40, R15, 0x10000, RZ ;  /* 0x000100000f287824 */ /* 0x000fe200078e00ff */
[----:B------:R-:W-:Y:S01]  /*5100*/  PRMT R105, R105, 0x5410, R50 ;  /* 0x0000541069697816 */ /* 0x000fe20000000032 */
[CC--:B------:R-:W-:Y:S01]  /*5110*/  FMUL.FTZ R50, R38.reuse, R48.reuse ;  /* 0x0000003026327220 */ /* 0x0c0fe20000410000 */
[----:B------:R-:W-:Y:S01]  /*5120*/  PRMT R103, R103, 0x5410, R84 ;  /* 0x0000541067677816 */ /* 0x000fe20000000054 */
[-C--:B------:R-:W-:Y:S01]  /*5130*/  FMUL.FTZ R84, R38, R43.reuse ;  /* 0x0000002b26547220 */ /* 0x080fe20000410000 */
[----:B------:R-:W-:Y:S01]  /*5140*/  PRMT R104, R104, 0x5410, R51 ;  /* 0x0000541068687816 */ /* 0x000fe20000000033 */
[C---:B------:R-:W-:Y:S01]  /*5150*/  FFMA.FTZ R38, R41.reuse, R43, -R50 ;  /* 0x0000002b29267223 */ /* 0x040fe20000010832 */
[----:B------:R-:W-:Y:S01]  /*5160*/  PRMT R108, R108, 0x5410, R87 ;  /* 0x000054106c6c7816 */ /* 0x000fe20000000057 */
[----:B------:R-:W-:Y:S01]  /*5170*/  FFMA.FTZ R41, R41, R48, R84 ;  /* 0x0000003029297223 */ /* 0x000fe20000010054 */
[----:B------:R-:W-:Y:S01]  /*5180*/  LOP3.LUT R42, R33, 0xffff0000, RZ, 0xc0, !PT ;  /* 0xffff0000212a7812 */ /* 0x000fe200078ec0ff */
[----:B------:R-:W-:Y:S01]  /*5190*/  IMAD.U32 R85, R104, 0x10000, RZ ;  /* 0x0001000068557824 */ /* 0x000fe200078e00ff */
[----:B------:R-:W-:Y:S01]  /*51a0*/  LOP3.LUT R102, R102, 0xffff0000, RZ, 0xc0, !PT ;  /* 0xffff000066667812 */ /* 0x000fe200078ec0ff */
[----:B------:R-:W-:Y:S01]  /*51b0*/  IMAD.U32 R51, R108, 0x10000, RZ ;  /* 0x000100006c337824 */ /* 0x000fe200078e00ff */
[----:B------:R-:W-:Y:S01]  /*51c0*/  LOP3.LUT R43, R106, 0xffff0000, RZ, 0xc0, !PT ;  /* 0xffff00006a2b7812 */ /* 0x000fe200078ec0ff */
[----:B------:R-:W-:Y:S01]  /*51d0*/  FMUL.FTZ R87, R46, R85 ;  /* 0x000000552e577220 */ /* 0x000fe20000410000 */
[----:B------:R-:W-:Y:S01]  /*51e0*/  SHF.R.U64 R86, R36, 0x10, R37 ;  /* 0x0000001024567819 */ /* 0x000fe20000001225 */
[CC--:B------:R-:W-:Y:S01]  /*51f0*/  FMUL.FTZ R50, R42.reuse, R102.reuse ;  /* 0x000000662a327220 */ /* 0x0c0fe20000410000 */
[----:B------:R-:W-:Y:S01]  /*5200*/  LOP3.LUT R39, R13, 0xffff0000, RZ, 0xc0, !PT ;  /* 0xffff00000d277812 */ /* 0x000fe200078ec0ff */
[----:B------:R-:W-:Y:S01]  /*5210*/  FMUL.FTZ R42, R42, R43 ;  /* 0x0000002b2a2a7220 */ /* 0x000fe20000410000 */
[----:B------:R-:W-:Y:S01]  /*5220*/  LOP3.LUT R35, R35, 0xffff0000, RZ, 0xc0, !PT ;  /* 0xffff000023237812 */ /* 0x000fe200078ec0ff */
[----:B------:R-:W-:Y:S01]  /*5230*/  FMUL.FTZ R46, R46, R51 ;  /* 0x000000332e2e7220 */ /* 0x000fe20000410000 */
[----:B------:R-:W-:Y:S01]  /*5240*/  LOP3.LUT R104, R104, 0xffff0000, RZ, 0xc0, !PT ;  /* 0xffff000068687812 */ /* 0x000fe200078ec0ff */
[----:B------:R-:W-:Y:S01]  /*5250*/  FFMA.FTZ R43, R39, R43, -R50 ;  /* 0x0000002b272b7223 */ /* 0x000fe20000010832 */
[----:B------:R-:W-:Y:S01]  /*5260*/  PRMT R107, R107, 0x5410, R86 ;  /* 0x000054106b6b7816 */ /* 0x000fe20000000056 */
[----:B------:R-:W-:Y:S01]  /*5270*/  FFMA.FTZ R42, R39, R102, R42 ;  /* 0x00000066272a7223 */ /* 0x000fe2000001002a */
[----:B------:R-:W-:Y:S01]  /*5280*/  LOP3.LUT R108, R108, 0xffff0000, RZ, 0xc0, !PT ;  /* 0xffff00006c6c7812 */ /* 0x000fe200078ec0ff */
[----:B------:R-:W-:Y:S01]  /*5290*/  FFMA.FTZ R39, R40, R51, -R87 ;  /* 0x0000003328277223 */ /* 0x000fe20000010857 */
[----:B------:R-:W-:Y:S01]  /*52a0*/  LOP3.LUT R37, R15, 0xffff0000, RZ, 0xc0, !PT ;  /* 0xffff00000f257812 */ /* 0x000fe200078ec0ff */
[----:B------:R-:W-:Y:S01]  /*52b0*/  FMUL.FTZ R50, R35, R104 ;  /* 0x0000006823327220 */ /* 0x000fe20000410000 */
[----:B------:R-:W-:-:S02]  /*52c0*/  IMAD.U32 R33, R32, 0x10000, RZ ;  /* 0x0001000020217824 */ /* 0x000fc400078e00ff */
[----:B------:R-:W-:Y:S01]  /*52d0*/  FFMA.FTZ R40, R40, R85, R46 ;  /* 0x0000005528287223 */ /* 0x000fe2000001002e */
[----:B------:R-:W-:Y:S02]  /*52e0*/  IMAD.U32 R48, R103, 0x10000, RZ ;  /* 0x0001000067307824 */ /* 0x000fe400078e00ff */
[-C--:B------:R-:W-:Y:S01]  /*52f0*/  FMUL.FTZ R84, R35, R108.reuse ;  /* 0x0000006c23547220 */ /* 0x080fe20000410000 */
[----:B------:R-:W-:Y:S02]  /*5300*/  IMAD.U32 R46, R107, 0x10000, RZ ;  /* 0x000100006b2e7824 */ /* 0x000fe400078e00ff */
[----:B------:R-:W-:Y:S01]  /*5310*/  FFMA.FTZ R108, R37, R108, -R50 ;  /* 0x0000006c256c7223 */ /* 0x000fe20000010832 */
[C---:B------:R-:W-:Y:S01]  /*5320*/  FMUL.FTZ R50, R33.reuse, R48 ;  /* 0x0000003021327220 */ /* 0x040fe20000410000 */
[----:B------:R-:W-:Y:S02]  /*5330*/  IMAD.U32 R13, R12, 0x10000, RZ ;  /* 0x000100000c0d7824 */ /* 0x000fe400078e00ff */
[----:B------:R-:W-:Y:S01]  /*5340*/  FMUL.FTZ R33, R33, R46 ;  /* 0x0000002e21217220 */ /* 0x000fe20000410000 */
[----:B------:R-:W-:Y:S01]  /*5350*/  LOP3.LUT R36, R32, 0xffff0000, RZ, 0xc0, !PT ;  /* 0xffff000020247812 */ /* 0x000fe200078ec0ff */
[C---:B------:R-:W-:Y:S01]  /*5360*/  IMAD.U32 R15, R14.reuse, 0x10000, RZ ;  /* 0x000100000e0f7824 */ /* 0x040fe200078e00ff */
[----:B------:R-:W-:Y:S01]  /*5370*/  LOP3.LUT R103, R103, 0xffff0000, RZ, 0xc0, !PT ;  /* 0xffff000067677812 */ /* 0x000fe200078ec0ff */
[----:B------:R-:W-:Y:S01]  /*5380*/  FFMA.FTZ R48, R13, R48, R33 ;  /* 0x000000300d307223 */ /* 0x000fe20000010021 */
[----:B------:R-:W-:Y:S01]  /*5390*/  LOP3.LUT R107, R107, 0xffff0000, RZ, 0xc0, !PT ;  /* 0xffff00006b6b7812 */ /* 0x000fe200078ec0ff */
[----:B------:R-:W-:Y:S01]  /*53a0*/  FFMA.FTZ R85, R37, R104, R84 ;  /* 0x0000006825557223 */ /* 0x000fe20000010054 */
[----:B------:R-:W-:Y:S01]  /*53b0*/  LOP3.LUT R32, R14, 0xffff0000, RZ, 0xc0, !PT ;  /* 0xffff00000e207812 */ /* 0x000fe200078ec0ff */
[----:B------:R-:W-:Y:S01]  /*53c0*/  IMAD.U32 R14, R34, 0x10000, RZ ;  /* 0x00010000220e7824 */ /* 0x000fe200078e00ff */
[----:B------:R-:W-:Y:S01]  /*53d0*/  LOP3.LUT R12, R12, 0xffff0000, RZ, 0xc0, !PT ;  /* 0xffff00000c0c7812 */ /* 0x000fe200078ec0ff */
[----:B------:R-:W-:Y:S01]  /*53e0*/  FFMA.FTZ R50, R13, R46, -R50 ;  /* 0x0000002e0d327223 */ /* 0x000fe20000010832 */
[----:B------:R-:W-:Y:S01]  /*53f0*/  IMAD.U32 R33, R105, 0x10000, RZ ;  /* 0x0001000069217824 */ /* 0x000fe200078e00ff */
[----:B------:R-:W-:Y:S01]  /*5400*/  LOP3.LUT R34, R34, 0xffff0000, RZ, 0xc0, !PT ;  /* 0xffff000022227812 */ /* 0x000fe200078ec0ff */
[C---:B------:R-:W-:Y:S01]  /*5410*/  FMUL.FTZ R35, R36.reuse, R103 ;  /* 0x0000006724237220 */ /* 0x040fe20000410000 */
        /* <DEDUP_REMOVED lines=26> */
.L_x_13528:
[----:B------:R-:W-:Y:S05]  /*55c0*/  BSYNC B1 ;  /* 0x0000000000017941 */ /* 0x000fea0003800000 */
.L_x_13527:
[----:B-1----:R3:W-:Y:S01]  /*55d0*/  STG.E.128 desc[UR40][R44.64], R12 ;  /* 0x0000000c2c007986 */ /* 0x0027e2000c101d28 */
[----:B------:R-:W-:-:S13]  /*55e0*/  ISETP.GE.AND P4, PT, R49, R93, PT ;  /* 0x0000005d3100720c */ /* 0x000fda0003f86270 */
[----:B------:R-:W-:Y:S05]  /*55f0*/  @P4 BRA `(.L_x_13511) ;  /* 0x00000000008c4947 */ /* 0x000fea0003800000 */
[--C-:B---3--:R-:W-:Y:S02]  /*5600*/  SHF.R.S32.HI R12, RZ, 0x1f, R49.reuse ;  /* 0x0000001fff0c7819 */ /* 0x108fe40000011431 */
[----:B------:R-:W-:-:S04]  /*5610*/  IADD3 R49, P4, P5, R56, R82, R49 ;  /* 0x0000005238317210 */ /* 0x000fc80007d9e031 */
[----:B------:R-:W-:Y:S02]  /*5620*/  IADD3.X R12, R76, R47, R12, P4, P5 ;  /* 0x0000002f4c0c7210 */ /* 0x000fe400027ea40c */
[----:B------:R-:W-:-:S04]  /*5630*/  LEA R78, P4, R49, R78, 0x1 ;  /* 0x0000004e314e7211 */ /* 0x000fc800078808ff */
[----:B------:R-:W-:-:S05]  /*5640*/  LEA.HI.X R79, R49, R79, R12, 0x1, P4 ;  /* 0x0000004f314f7211 */ /* 0x000fca00020f0c0c */
[----:B--2---:R4:W-:Y:S01]  /*5650*/  STG.E.128 desc[UR40][R78.64], R32 ;  /* 0x000000204e007986 */ /* 0x0049e2000c101d28 */
[----:B------:R-:W-:Y:S05]  /*5660*/  BRA `(.L_x_13511) ;  /* 0x0000000000707947 */ /* 0x000fea0003800000 */
.L_x_13494:
[----:B------:R-:W2:Y:S02]  /*5670*/  LDL R12, [R1+0x14] ;  /* 0x00001400010c7983 */ /* 0x000ea40000100800 */
[----:B--2---:R-:W-:-:S13]  /*5680*/  ISETP.NE.AND P3, PT, R12, 0x3, PT ;  /* 0x000000030c00780c */ /* 0x004fda0003f65270 */
[----:B------:R-:W-:Y:S05]  /*5690*/  @!P3 BRA `(.L_x_13529) ;  /* 0x000000000004b947 */ /* 0x000fea0003800000 */
[----:B------:R-:W-:Y:S01]  /*56a0*/  BPT.TRAP 0x1 ;  /* 0x000000040000795c */ /* 0x000fe20000300000 */
.L_x_13529:
        /* <DEDUP_REMOVED lines=8> */
.L_x_13841:
[----:B------:R-:W-:Y:S05]  /*5730*/  BSYNC B1 ;  /* 0x0000000000017941 */ /* 0x000fea0003800000 */
.L_x_13530:
[----:B------:R-:W-:Y:S01]  /*5740*/  ISETP.GE.AND P4, PT, R23, R88, PT ;  /* 0x000000581700720c */ /* 0x000fe20003f86270 */
[----:B------:R-:W-:-:S12]  /*5750*/  BSSY B1, `(.L_x_13532) ;  /* 0x0000006000017945 */ /* 0x000fd80003800000 */
[----:B------:R-:W-:Y:S05]  /*5760*/  @P4 BRA `(.L_x_13533) ;  /* 0x0000000000104947 */ /* 0x000fea0003800000 */
[----:B------:R-:W1:Y:S04]  /*5770*/  @!P1 LDS.128 R12, [R81+0xe000] ;  /* 0x00e00000510c9984 */ /* 0x000e680000000c00 */
[----:B------:R-:W2:Y:S04]  /*5780*/  @!P2 LDS.128 R32, [R80+0xe000] ;  /* 0x00e000005020a984 */ /* 0x000ea80000000c00 */
[----:B-1----:R1:W-:Y:S04]  /*5790*/  @!P1 STG.E.128 desc[UR40][R38.64], R12 ;  /* 0x0000000c26009986 */ /* 0x0023e8000c101d28 */
[----:B--2---:R1:W-:Y:S02]  /*57a0*/  @!P2 STG.E.128 desc[UR40][R38.64+0x40], R32 ;  /* 0x000040202600a986 */ /* 0x0043e4000c101d28 */
.L_x_13533:
[----:B------:R-:W-:Y:S05]  /*57b0*/  BSYNC B1 ;  /* 0x0000000000017941 */ /* 0x000fea0003800000 */
.L_x_13532:
[----:B-1----:R-:W-:-:S05]  /*57c0*/  VIADD R12, R23, 0x60 ;  /* 0x00000060170c7836 */ /* 0x002fca0000000000 */
[----:B------:R-:W-:-:S13]  /*57d0*/  ISETP.GE.AND P4, PT, R12, R88, PT ;  /* 0x000000580c00720c */ /* 0x000fda0003f86270 */
[----:B------:R-:W-:Y:S05]  /*57e0*/  @P4 BRA `(.L_x_13511) ;  /* 0x0000000000104947 */ /* 0x000fea0003800000 */
[----:B------:R-:W1:Y:S04]  /*57f0*/  @!P1 LDS.128 R12, [R81+0x11000] ;  /* 0x01100000510c9984 */ /* 0x000e680000000c00 */
[----:B------:R-:W2:Y:S04]  /*5800*/  @!P2 LDS.128 R32, [R80+0x11000] ;  /* 0x011000005020a984 */ /* 0x000ea80000000c00 */
[----:B-1----:R1:W-:Y:S04]  /*5810*/  @!P1 STG.E.128 desc[UR40][R36.64], R12 ;  /* 0x0000000c24009986 */ /* 0x0023e8000c101d28 */
[----:B--2---:R1:W-:Y:S02]  /*5820*/  @!P2 STG.E.128 desc[UR40][R36.64+0x40], R32 ;  /* 0x000040202400a986 */ /* 0x0043e4000c101d28 */
.L_x_13511:
[----:B------:R-:W-:Y:S05]  /*5830*/  BSYNC B0 ;  /* 0x0000000000007941 */ /* 0x000fea0003800000 */
.L_x_13493:
[----:B-123--:R-:W1:Y:S01]  /*5840*/  S2R R12, SR_TID.X ;  /* 0x00000000000c7919 */ /* 0x00ee620000002100 */
        /* <DEDUP_REMOVED lines=16> */
.L_x_13535:
[----:B------:R-:W-:Y:S05]  /*5950*/  BSYNC B0 ;  /* 0x0000000000007941 */ /* 0x000fea0003800000 */
.L_x_13534:
[----:B------:R-:W2:Y:S01]  /*5960*/  SYNCS.PHASECHK.TRANS64.TRYWAIT P3, [R77+URZ+0x168b0], R89 ;  /* 0x0168b0594d0075a7 */ /* 0x000ea2000806017f */
[----:B------:R-:W-:Y:S01]  /*5970*/  ULDC UR42, c[0x0][0x2f4] ;  /* 0x0000bd00002a7ab9 */ /* 0x000fe20000000800 */
[----:B------:R-:W-:Y:S01]  /*5980*/  ULDC.64 UR36, c[0x0][0x328] ;  /* 0x0000ca0000247ab9 */ /* 0x000fe20000000a00 */
[----:B------:R-:W-:Y:S01]  /*5990*/  ULDC.64 UR38, c[0x0][0x318] ;  /* 0x0000c60000267ab9 */ /* 0x000fe20000000a00 */
[----:B------:R-:W-:Y:S01]  /*59a0*/  BSSY B0, `(.L_x_13536) ;  /* 0x0000003000007945 */ /* 0x000fe20003800000 */
[----:B----4-:R-:W-:-:S03]  /*59b0*/  IMAD.WIDE R32, R26, 0x80, R8 ;  /* 0x000000801a207825 */ /* 0x010fc600078e0208 */
[----:B--2---:R-:W-:Y:S05]  /*59c0*/  @!P3 BRA `(.L_x_13537) ;  /* 0x0000019c0064b947 */ /* 0x004fea0003800000 */
.L_x_13842:
[----:B------:R-:W-:Y:S05]  /*59d0*/  BSYNC B0 ;  /* 0x0000000000007941 */ /* 0x000fea0003800000 */
.L_x_13536:
        /* <DEDUP_REMOVED lines=17> */
.L_x_13539:
[----:B------:R-:W-:Y:S05]  /*5af0*/  BSYNC B0 ;  /* 0x0000000000007941 */ /* 0x000fea0003800000 */
.L_x_13538:
        /* <DEDUP_REMOVED lines=20> */
.L_x_13541:
[----:B------:R-:W-:Y:S05]  /*5c40*/  BSYNC B0 ;  /* 0x0000000000007941 */ /* 0x000fea0003800000 */
.L_x_13540:
[----:B-1----:R-:W3:Y:S01]  /*5c50*/  LDL.LU R13, [R1+0x18] ;  /* 0x00001800010d7983 */ /* 0x002ee20000300800 */
[----:B------:R-:W-:Y:S01]  /*5c60*/  VIADD R152, R152, 0x1 ;  /* 0x0000000198987836 */ /* 0x000fe20000000000 */
[----:B------:R-:W-:Y:S01]  /*5c70*/  LOP3.LUT P5, RZ, R22, 0x2, RZ, 0xc0, !PT ;  /* 0x0000000216ff7812 */ /* 0x000fe200078ac0ff */
        /* <DEDUP_REMOVED lines=11> */
[----:B------:R-:W-:Y:S01]  /*5d30*/  SEL R152, R152, RZ, P3 ;  /* 0x000000ff98987207 */ /* 0x000fe20001800000 */
[----:B------:R0:W-:Y:S01]  /*5d40*/  @!P4 SYNCS.ARRIVE.TRANS64.RED.A1T0 RZ, [R77+URZ], RZ ;  /* 0x000000ff4dffc9a7 */ /* 0x0001e2000810043f */
        /* <DEDUP_REMOVED lines=8> */
.L_x_13488:
[----:B------:R-:W2:Y:S01]  /*5dd0*/  LDL R10, [R1+0x20] ;  /* 0x00002000010a7983 */ /* 0x000ea20000100800 */
[----:B------:R-:W0:Y:S08]  /*5de0*/  LDC R0, c[0x0][0x448] ;  /* 0x00011200ff007b82 */ /* 0x000e300000000800 */
        /* <DEDUP_REMOVED lines=10> */
[----:B------:R-:W0:Y:S01]  /*5e90*/  FENCE.VIEW.ASYNC.G ;  /* 0x00000000000073c6 */ /* 0x000e220000000100 */
[----:B------:R-:W-:Y:S05]  /*5ea0*/  WARPSYNC.ALL ;  /* 0x0000000000007948 */ /* 0x000fea0003800000 */
[----:B0-----:R-:W-:Y:S06]  /*5eb0*/  BAR.ARV 0xc, 0x200 ;  /* 0x0308000000007b1d */ /* 0x001fec0000002000 */
.L_x_13543:
        /* <DEDUP_REMOVED lines=13> */
.L_x_13546:
[----:B------:R-:W-:-:S13]  /*5f90*/  ISETP.NE.AND P0, PT, R7, 0x1, PT ;  /* 0x000000010700780c */ /* 0x000fda0003f05270 */
[----:B------:R-:W0:Y:S02]  /*5fa0*/  @P0 LDC.64 R4, c[0x0][0x9e8] ;  /* 0x00027a00ff040b82 */ /* 0x000e240000000a00 */
[----:B0-----:R-:W-:-:S05]  /*5fb0*/  @P0 IMAD.HI.U32 R4, R3, R4, RZ ;  /* 0x0000000403040227 */ /* 0x001fca00078e00ff */
[----:B------:R-:W-:-:S07]  /*5fc0*/  @P0 SHF.R.U32.HI R3, RZ, R5, R4 ;  /* 0x00000005ff030219 */ /* 0x000fce0000011604 */
.L_x_13547:
[----:B------:R-:W-:Y:S05]  /*5fd0*/  BSYNC B0 ;  /* 0x0000000000007941 */ /* 0x000fea0003800000 */
.L_x_13545:
[----:B------:R-:W-:-:S05]  /*5fe0*/  IMAD R3, R3, R7, R7 ;  /* 0x0000000703037224 */ /* 0x000fca00078e0207 */
[----:B------:R-:W-:-:S07]  /*5ff0*/  VIMNMX R0, R0, R3, PT ;  /* 0x0000000300007248 */ /* 0x000fce0003fe0100 */
.L_x_13544:
        /* <DEDUP_REMOVED lines=24> */
.L_x_13550:
[----:B------:R-:W-:-:S13]  /*6180*/  ISETP.NE.AND P0, PT, R7, 0x1, PT ;  /* 0x000000010700780c */ /* 0x000fda0003f05270 */
[----:B------:R-:W0:Y:S02]  /*6190*/  @P0 LDC.64 R4, c[0x0][0x9e8] ;  /* 0x00027a00ff040b82 */ /* 0x000e240000000a00 */
[----:B0-----:R-:W-:-:S05]  /*61a0*/  @P0 IMAD.HI.U32 R4, R3, R4, RZ ;  /* 0x0000000403040227 */ /* 0x001fca00078e00ff */
[----:B------:R-:W-:-:S07]  /*61b0*/  @P0 SHF.R.U32.HI R3, RZ, R5, R4 ;  /* 0x00000005ff030219 */ /* 0x000fce0000011604 */
.L_x_13551:
[----:B------:R-:W-:Y:S05]  /*61c0*/  BSYNC B0 ;  /* 0x0000000000007941 */ /* 0x000fea0003800000 */
.L_x_13549:
[----:B------:R-:W-:-:S05]  /*61d0*/  IMAD R3, R3, R7, RZ ;  /* 0x0000000703037224 */ /* 0x000fca00078e02ff */
[----:B------:R-:W-:-:S07]  /*61e0*/  VIMNMX R0, R0, R3, !PT ;  /* 0x0000000300007248 */ /* 0x000fce0007fe0100 */
.L_x_13548:
        /* <DEDUP_REMOVED lines=40> */
.L_x_13553:
[----:B------:R-:W-:Y:S05]  /*6470*/  BSYNC B0 ;  /* 0x0000000000007941 */ /* 0x000fea0003800000 */
.L_x_13552:
        /* <DEDUP_REMOVED lines=18> */
[----:B--2---:R-:W-:-:S05]  /*65a0*/  IMAD R0, R0, R88, R9 ;  /* 0x0000005800007224 */ /* 0x004fca00078e0209 */
[----:B------:R0:W-:Y:S01]  /*65b0*/  STL [R1+0x38], R0 ;  /* 0x0000380001007387 */ /* 0x0001e20000100800 */
[----:B------:R-:W-:Y:S02]  /*65c0*/  VIADDMNMX R88, R0, R88, R91, PT ;  /* 0x0000005800587246 */ /* 0x000fe4000380015b */
[----:B------:R-:W-:Y:S02]  /*65d0*/  CS2R R90, SRZ ;  /* 0x00000000005a7805 */ /* 0x000fe4000001ff00 */
        /* <DEDUP_REMOVED lines=11> */
.L_x_13845:
[----:B------:R-:W1:Y:S01]  /*6690*/  LDL R3, [R1+0x24] ;  /* 0x0000240001037983 */ /* 0x000e620000100800 */
[----:B------:R-:W-:Y:S01]  /*66a0*/  BSSY B6, `(.L_x_13556) ;  /* 0x000001b000067945 */ /* 0x000fe20003800000 */
[----:B-1----:R-:W-:-:S05]  /*66b0*/  IMAD.HI R0, R3, 0x55555556, RZ ;  /* 0x5555555603007827 */ /* 0x002fca00078e02ff */
[----:B------:R-:W-:-:S05]  /*66c0*/  LEA.HI R0, R0, R0, RZ, 0x1 ;  /* 0x0000000000007211 */ /* 0x000fca00078f08ff */
[----:B------:R-:W-:Y:S02]  /*66d0*/  IMAD R0, R0, -0x3, R3 ;  /* 0xfffffffd00007824 */ /* 0x000fe400078e0203 */
[----:B------:R-:W-:-:S04]  /*66e0*/  VIADD R3, R16, 0x8400 ;  /* 0x0000840010037836 */ /* 0x000fc80000000000 */
[----:B------:R-:W-:Y:S01]  /*66f0*/  IMAD R0, R0, 0x2000, R3 ;  /* 0x0000200000007824 */ /* 0x000fe200078e0203 */
[----:B------:R-:W-:-:S04]  /*6700*/  LOP3.LUT P0, RZ, R3, 0x3ff, RZ, 0xc0, !PT ;  /* 0x000003ff03ff7812 */ /* 0x000fc8000780c0ff */
[----:B------:R-:W-:Y:S02]  /*6710*/  SHF.R.U32.HI R0, RZ, 0x4, R0 ;  /* 0x00000004ff007819 */ /* 0x000fe40000011600 */
[----:B------:R-:W-:Y:S02]  /*6720*/  P2R R24, PR, RZ, 0x1 ;  /* 0x00000001ff187803 */ /* 0x000fe40000000000 */
[----:B------:R-:W-:-:S05]  /*6730*/  LOP3.LUT R28, R0, 0x3fff, RZ, 0xc0, !PT ;  /* 0x00003fff001c7812 */ /* 0x000fca00078ec0ff */
        /* <DEDUP_REMOVED lines=17> */
.L_x_13557:
[----:B------:R-:W-:Y:S05]  /*6850*/  BSYNC B6 ;  /* 0x0000000000067941 */ /* 0x000fea0003800000 */
.L_x_13556:
        /* <DEDUP_REMOVED lines=13> */
.L_x_13561:
[----:B--2---:R2:W3:Y:S02]  /*6930*/  SYNCS.PHASECHK.TRANS64.TRYWAIT P0, [R16+URZ+0x16800], R3 ;  /* 0x01680003100075a7 */ /* 0x0044e4000800017f */
[----:B---3--:R-:W-:Y:S05]  /*6940*/  @!P0 NANOSLEEP.SYNCS 0x989680 ;  /* 0x009896800000895d */ /* 0x008fea0003900000 */
[----:B------:R-:W3:Y:S02]  /*6950*/  @!P0 SYNCS.PHASECHK.TRANS64 P0, [R16+URZ+0x16800], R3 ;  /* 0x01680003100085a7 */ /* 0x000ee4000800007f */
[----:B---3--:R-:W-:Y:S05]  /*6960*/  @!P0 BRA `(.L_x_13561) ;  /* 0xfffffffc00f08947 */ /* 0x008fea000383ffff */
.L_x_13560:
[----:B------:R-:W-:Y:S05]  /*6970*/  BSYNC B0 ;  /* 0x0000000000007941 */ /* 0x000fea0003800000 */
.L_x_13559:
[----:B------:R-:W-:Y:S05]  /*6980*/  BRA `(.L_x_13562) ;  /* 0x0000003000207947 */ /* 0x000fea0003800000 */
.L_x_13558:
        /* <DEDUP_REMOVED lines=27> */
[----:B-1----:R-:W-:-:S07]  /*6b40*/  IMAD.MOV.U32 R13, RZ, RZ, RZ ;  /* 0x000000ffff0d7224 */ /* 0x002fce00078e00ff */
[----:B------:R-:W-:-:S07]  /*6b50*/  LEPC R20, `(.L_x_13564) ;  /* 0x000000001014794e */ /* 0x000fce0000000000 */
[----:B0-2---:R-:W-:Y:S05]  /*6b60*/  CALL.ABS.NOINC R2 ;  /* 0x0000000002007343 */ /* 0x005fea0003c00000 */
.L_x_13564:
[----:B------:R-:W-:Y:S05]  /*6b70*/  BSYNC B6 ;  /* 0x0000000000067941 */ /* 0x000fea0003800000 */
.L_x_13563:
[----:B------:R-:W2:Y:S01]  /*6b80*/  LDL R2, [R1+0x20] ;  /* 0x0000200001027983 */ /* 0x000ea20000100800 */
[----:B------:R-:W-:Y:S01]  /*6b90*/  ULDC.U8 UR4, c[0x0][0x410] ;  /* 0x0001040000047ab9 */ /* 0x000fe20000000000 */
[----:B------:R-:W-:Y:S01]  /*6ba0*/  BSSY B0, `(.L_x_13565) ;  /* 0x00002de000007945 */ /* 0x000fe20003800000 */
[----:B------:R-:W-:Y:S01]  /*6bb0*/  ISETP.NE.AND P0, PT, RZ, UR4, PT ;  /* 0x00000004ff007c0c */ /* 0x000fe2000bf05270 */
[----:B--2---:R-:W-:-:S12]  /*6bc0*/  IMAD.IADD R33, R23, 0x1, R2 ;  /* 0x0000000117217824 */ /* 0x004fd800078e0202 */
[----:B------:R-:W-:Y:S05]  /*6bd0*/  @!P0 BRA `(.L_x_13566) ;  /* 0x0000001400d48947 */ /* 0x000fea0003800000 */
[----:B------:R-:W2:Y:S01]  /*6be0*/  LDL R40, [R1+0x1c] ;  /* 0x00001c0001287983 */ /* 0x000ea20000100800 */
[----:B------:R-:W1:Y:S01]  /*6bf0*/  LDC R34, c[0x0][0x448] ;  /* 0x00011200ff227b82 */ /* 0x000e620000000800 */
[----:B------:R-:W-:Y:S01]  /*6c00*/  ULDC.64 UR4, c[0x0][0x3f8] ;  /* 0x0000fe0000047ab9 */ /* 0x000fe20000000a00 */
[----:B------:R-:W-:Y:S01]  /*6c10*/  ULDC.64 UR6, c[0x0][0x408] ;  /* 0x0001020000067ab9 */ /* 0x000fe20000000a00 */
[----:B------:R-:W3:Y:S01]  /*6c20*/  S2R R2, SR_TID.X ;  /* 0x0000000000027919 */ /* 0x000ee20000002100 */
[----:B-1----:R-:W-:Y:S01]  /*6c30*/  ISETP.NE.AND P0, PT, R34, 0x1, PT ;  /* 0x000000012200780c */ /* 0x002fe20003f05270 */
[----:B---3--:R-:W-:-:S12]  /*6c40*/  VIADD R20, R2, 0xffffff80 ;  /* 0xffffff8002147836 */ /* 0x008fd80000000000 */
[----:B------:R-:W1:Y:S01]  /*6c50*/  @P0 LDC R0, c[0x0][0x44c] ;  /* 0x00011300ff000b82 */ /* 0x000e620000000800 */
[----:B------:R-:W-:-:S07]  /*6c60*/  SHF.R.S32.HI R2, RZ, 0x1f, R20 ;  /* 0x0000001fff027819 */ /* 0x000fce0000011414 */
[----:B------:R-:W3:Y:S01]  /*6c70*/  @P0 LDC R3, c[0x0][0x450] ;  /* 0x00011400ff030b82 */ /* 0x000ee20000000800 */
[----:B------:R-:W-:-:S04]  /*6c80*/  LEA.HI R2, R2, R20, RZ, 0x2 ;  /* 0x0000001402027211 */ /* 0x000fc800078f10ff */
[----:B------:R-:W-:-:S05]  /*6c90*/  LOP3.LUT R2, R2, 0xfffffffc, RZ, 0xc0, !PT ;  /* 0xfffffffc02027812 */ /* 0x000fca00078ec0ff */
[----:B------:R-:W-:-:S04]  /*6ca0*/  IMAD.IADD R2, R20, 0x1, -R2 ;  /* 0x0000000114027824 */ /* 0x000fc800078e0a02 */
[----:B------:R-:W-:-:S04]  /*6cb0*/  IMAD R7, R2, 0x60, R33 ;  /* 0x0000006002077824 */ /* 0x000fc800078e0221 */
[----:B-1----:R-:W-:-:S05]  /*6cc0*/  @P0 IMAD.HI.U32 R0, R7, R0, RZ ;  /* 0x0000000007000227 */ /* 0x002fca00078e00ff */
[----:B---3--:R-:W-:-:S04]  /*6cd0*/  @P0 SHF.R.U32.HI R7, RZ, R3, R0 ;  /* 0x00000003ff070219 */ /* 0x008fc80000011600 */
[----:B------:R-:W-:Y:S01]  /*6ce0*/  SHF.R.S32.HI R0, RZ, 0x1f, R7 ;  /* 0x0000001fff007819 */ /* 0x000fe20000011407 */
[----:B------:R-:W-:Y:S02]  /*6cf0*/  IMAD.MOV.U32 R4, RZ, RZ, R26 ;  /* 0x000000ffff047224 */ /* 0x000fe400078e001a */
[----:B------:R-:W-:Y:S02]  /*6d00*/  IMAD.MOV.U32 R5, RZ, RZ, R31 ;  /* 0x000000ffff057224 */ /* 0x000fe400078e001f */
[C---:B------:R-:W-:Y:S02]  /*6d10*/  IMAD R6, R0.reuse, UR4, RZ ;  /* 0x0000000400067c24 */ /* 0x040fe4000f8e02ff */
[----:B------:R-:W-:Y:S02]  /*6d20*/  IMAD.MOV.U32 R2, RZ, RZ, R24 ;  /* 0x000000ffff027224 */ /* 0x000fe400078e0018 */
[----:B------:R-:W-:Y:S02]  /*6d30*/  IMAD.MOV.U32 R3, RZ, RZ, R35 ;  /* 0x000000ffff037224 */ /* 0x000fe400078e0023 */
[----:B------:R-:W-:-:S02]  /*6d40*/  IMAD R0, R0, UR6, RZ ;  /* 0x0000000600007c24 */ /* 0x000fc4000f8e02ff */
[----:B------:R-:W-:-:S04]  /*6d50*/  IMAD.WIDE.U32 R4, R7, UR4, R4 ;  /* 0x0000000407047c25 */ /* 0x000fc8000f8e0004 */
        /* <DEDUP_REMOVED lines=11> */
[----:B------:R-:W-:Y:S02]  /*6e10*/  LEA.HI.X R7, R2, UR7, R7, 0x1, P1 ;  /* 0x0000000702077c11 */ /* 0x000fe400088f0c07 */
[----:B--2---:R-:W-:Y:S01]  /*6e20*/  SHF.R.S32.HI R36, RZ, 0x1f, R40 ;  /* 0x0000001fff247819 */ /* 0x004fe20000011428 */
[----:B------:R-:W-:Y:S06]  /*6e30*/  BRA.DIV UR4, `(.L_x_13567) ;  /* 0x0000018a049c7947 */ /* 0x000fec000b800000 */
[----:B------:R1:W2:Y:S04]  /*6e40*/  SHFL.IDX PT, R3, R4, RZ, 0x1c1f ;  /* 0x001c1fff04037589 */ /* 0x0002a800000e0000 */
[----:B------:R1:W3:Y:S04]  /*6e50*/  SHFL.IDX PT, R2, R0, RZ, 0x1c1f ;  /* 0x001c1fff00027589 */ /* 0x0002e800000e0000 */
[----:B------:R1:W4:Y:S04]  /*6e60*/  SHFL.IDX PT, R5, R7, RZ, 0x1c1f ;  /* 0x001c1fff07057589 */ /* 0x00032800000e0000 */
[----:B0-----:R1:W0:Y:S02]  /*6e70*/  SHFL.IDX PT, R14, R6, RZ, 0x1c1f ;  /* 0x001c1fff060e7589 */ /* 0x00122400000e0000 */
.L_x_13851:
        /* <DEDUP_REMOVED lines=11> */
[----:B------:R-:W-:Y:S01]  /*6f30*/  ISETP.GE.AND P2, PT, R154, UR4, PT ;  /* 0x000000049a007c0c */ /* 0x000fe2000bf46270 */
[----:B----4-:R-:W-:-:S10]  /*6f40*/  IMAD.MOV.U32 R15, RZ, RZ, R5 ;  /* 0x000000ffff0f7224 */ /* 0x010fd400078e0005 */
[C---:B------:R-:W-:Y:S01]  /*6f50*/  @!P3 IMAD.SHL.U32 R13, R40.reuse, 0x2, RZ ;  /* 0x00000002280db824 */ /* 0x040fe200078e00ff */
[----:B------:R-:W-:Y:S01]  /*6f60*/  @!P3 SHF.L.U64.HI R24, R40, 0x1, R36 ;  /* 0x000000012818b819 */ /* 0x000fe20000010224 */
[----:B--23--:R-:W-:-:S03]  /*6f70*/  @!P2 IMAD.WIDE R8, R154, 0x2, R2 ;  /* 0x000000029a08a825 */ /* 0x00cfc600078e0202 */
[-C--:B------:R-:W-:Y:S02]  /*6f80*/  @!P3 IADD3 R2, P0, R2, R13.reuse, RZ ;  /* 0x0000000d0202b210 */ /* 0x080fe40007f1e0ff */
[----:B0-----:R-:W-:Y:S02]  /*6f90*/  @!P3 IADD3 R12, P1, R14, R13, RZ ;  /* 0x0000000d0e0cb210 */ /* 0x001fe40007f3e0ff */
        /* <DEDUP_REMOVED lines=10> */
.L_x_13569:
[----:B------:R-:W-:Y:S05]  /*7040*/  BSYNC B1 ;  /* 0x0000000000017941 */ /* 0x000fea0003800000 */
.L_x_13568:
[----:B0----5:R-:W-:Y:S01]  /*7050*/  IMAD.MOV.U32 R8, RZ, RZ, R25 ;  /* 0x000000ffff087224 */ /* 0x021fe200078e0019 */
[----:B------:R-:W-:Y:S01]  /*7060*/  UMOV UR4, 0xffffffff ;  /* 0xffffffff00047882 */ /* 0x000fe20000000000 */
[----:B---3--:R-:W-:Y:S02]  /*7070*/  IMAD.MOV.U32 R2, RZ, RZ, R30 ;  /* 0x000000ffff027224 */ /* 0x008fe400078e001e */
[----:B--2---:R-:W-:Y:S01]  /*7080*/  IMAD.MOV.U32 R3, RZ, RZ, R31 ;  /* 0x000000ffff037224 */ /* 0x004fe200078e001f */
[----:B------:R-:W-:Y:S01]  /*7090*/  PRMT R39, R8, 0x7610, R39 ;  /* 0x0000761008277816 */ /* 0x000fe20000000027 */
[----:B----4-:R-:W-:Y:S01]  /*70a0*/  IMAD.MOV.U32 R5, RZ, RZ, R24 ;  /* 0x000000ffff057224 */ /* 0x010fe200078e0018 */
        /* <DEDUP_REMOVED lines=15> */
[----:B------:R0:W4:Y:S04]  /*71a0*/  SHFL.IDX PT, R5, R7, 0x1, 0x1c1f ;  /* 0x003c1f0007057f89 */ /* 0x00012800000e0000 */
[----:B------:R0:W0:Y:S02]  /*71b0*/  SHFL.IDX PT, R14, R6, 0x1, 0x1c1f ;  /* 0x003c1f00060e7f89 */ /* 0x00002400000e0000 */
.L_x_13857:
[----:B01----:R-:W5:Y:S04]  /*71c0*/  LDL R4, [R1+0x58] ;  /* 0x0000580001047983 */ /* 0x003f680000100800 */
[----:B------:R-:W2:Y:S01]  /*71d0*/  LDL R44, [R1+0x40] ;  /* 0x00004000012c7983 */ /* 0x000ea20000100800 */
[----:B------:R-:W-:Y:S01]  /*71e0*/  VIADD R33, R33, 0x60 ;  /* 0x0000006021217836 */ /* 0x000fe20000000000 */
[----:B------:R-:W-:Y:S01]  /*71f0*/  BSSY B1, `(.L_x_13571) ;  /* 0x000001f000017945 */ /* 0x000fe20003800000 */
[----:B------:R-:W-:Y:S02]  /*7200*/  CS2R R12, SRZ ;  /* 0x00000000000c7805 */ /* 0x000fe4000001ff00 */
[----:B------:R-:W-:Y:S02]  /*7210*/  CS2R R10, SRZ ;  /* 0x00000000000a7805 */ /* 0x000fe4000001ff00 */
[----:B------:R-:W-:-:S02]  /*7220*/  ISETP.GE.AND P0, PT, R33, R34, PT ;  /* 0x000000222100720c */ /* 0x000fc40003f06270 */
[----:B------:R-:W-:Y:S02]  /*7230*/  CS2R R32, SRZ ;  /* 0x0000000000207805 */ /* 0x000fe4000001ff00 */
[----:B-----5:R-:W-:-:S04]  /*7240*/  LEA.HI R0, R4, R4, RZ, 0x1 ;  /* 0x0000000404007211 */ /* 0x020fc800078f08ff */
[----:B------:R-:W-:Y:S01]  /*7250*/  LOP3.LUT R0, R0, 0xfffffffe, RZ, 0xc0, !PT ;  /* 0xfffffffe00007812 */ /* 0x000fe200078ec0ff */
[----:B--2---:R-:W-:-:S04]  /*7260*/  IMAD.SHL.U32 R35, R44, 0x40, RZ ;  /* 0x000000402c237824 */ /* 0x004fc800078e00ff */
[----:B------:R-:W-:-:S05]  /*7270*/  IMAD.IADD R0, R4, 0x1, -R0 ;  /* 0x0000000104007824 */ /* 0x000fca00078e0a00 */
[----:B------:R-:W-:Y:S01]  /*7280*/  SHF.L.U32 R43, R0, 0x1f, RZ ;  /* 0x0000001f002b7819 */ /* 0x000fe200000006ff */
[----:B------:R-:W-:Y:S06]  /*7290*/  @P0 BRA `(.L_x_13572) ;  /* 0x0000000000500947 */ /* 0x000fec0003800000 */
[----:B------:R-:W-:Y:S01]  /*72a0*/  ULDC UR4, c[0x0][0x3f4] ;  /* 0x0000fd0000047ab9 */ /* 0x000fe20000000800 */
[----:B------:R-:W-:Y:S02]  /*72b0*/  CS2R R32, SRZ ;  /* 0x0000000000207805 */ /* 0x000fe4000001ff00 */
[----:B------:R-:W-:Y:S02]  /*72c0*/  ISETP.GE.AND P3, PT, R40, UR4, PT ;  /* 0x0000000428007c0c */ /* 0x000fe4000bf66270 */
[----:B------:R-:W-:Y:S01]  /*72d0*/  ISETP.GE.AND P2, PT, R154, UR4, PT ;  /* 0x000000049a007c0c */ /* 0x000fe2000bf46270 */
[----:B----4-:R-:W-:Y:S01]  /*72e0*/  IMAD.MOV.U32 R15, RZ, RZ, R5 ;  /* 0x000000ffff0f7224 */ /* 0x010fe200078e0005 */
[----:B------:R-:W-:-:S09]  /*72f0*/  CS2R R10, SRZ ;  /* 0x00000000000a7805 */ /* 0x000fd2000001ff00 */
[C---:B------:R-:W-:Y:S01]  /*7300*/  @!P3 IMAD.SHL.U32 R9, R40.reuse, 0x2, RZ ;  /* 0x000000022809b824 */ /* 0x040fe200078e00ff */
[----:B------:R-:W-:Y:S01]  /*7310*/  @!P3 SHF.L.U64.HI R0, R40, 0x1, R36 ;  /* 0x000000012800b819 */ /* 0x000fe20000010224 */
[----:B---3--:R-:W-:-:S03]  /*7320*/  @!P2 IMAD.WIDE R6, R154, 0x2, R2 ;  /* 0x000000029a06a825 */ /* 0x008fc600078e0202 */
[-C--:B------:R-:W-:Y:S02]  /*7330*/  @!P3 IADD3 R2, P0, R2, R9.reuse, RZ ;  /* 0x000000090202b210 */ /* 0x080fe40007f1e0ff */
[----:B------:R-:W-:Y:S02]  /*7340*/  @!P3 IADD3 R4, P1, R14, R9, RZ ;  /* 0x000000090e04b210 */ /* 0x000fe40007f3e0ff */
[----:B------:R-:W-:Y:S02]  /*7350*/  CS2R R8, SRZ ;  /* 0x0000000000087805 */ /* 0x000fe4000001ff00 */
[----:B------:R-:W-:Y:S01]  /*7360*/  CS2R R12, SRZ ;  /* 0x00000000000c7805 */ /* 0x000fe2000001ff00 */
[----:B------:R-:W-:Y:S01]  /*7370*/  @!P2 IMAD.WIDE R14, R154, 0x2, R14 ;  /* 0x000000029a0ea825 */ /* 0x000fe200078e020e */
[----:B------:R0:W5:Y:S03]  /*7380*/  @!P2 LD.E.64 R32, desc[UR40][R6.64] ;  /* 0x000000280620a980 */ /* 0x000166000c101b00 */
[--C-:B------:R-:W-:Y:S01]  /*7390*/  @!P3 IMAD.X R3, R3, 0x1, R0.reuse, P0 ;  /* 0x000000010303b824 */ /* 0x100fe200000e0600 */
[----:B------:R0:W5:Y:S01]  /*73a0*/  @!P2 LD.E.64 R8, desc[UR40][R14.64] ;  /* 0x000000280e08a980 */ /* 0x000162000c101b00 */
[----:B------:R-:W-:-:S03]  /*73b0*/  @!P3 IMAD.X R5, R5, 0x1, R0, P1 ;  /* 0x000000010505b824 */ /* 0x000fc600008e0600 */
[----:B------:R0:W5:Y:S04]  /*73c0*/  @!P3 LD.E.64 R10, desc[UR40][R2.64] ;  /* 0x00000028020ab980 */ /* 0x000168000c101b00 */
[----:B------:R0:W5:Y:S02]  /*73d0*/  @!P3 LD.E.64 R12, desc[UR40][R4.64] ;  /* 0x00000028040cb980 */ /* 0x000164000c101b00 */
.L_x_13572:
[----:B------:R-:W-:Y:S05]  /*73e0*/  BSYNC B1 ;  /* 0x0000000000017941 */ /* 0x000fea0003800000 */
.L_x_13571:
[----:B0-----:R-:W0:Y:S01]  /*73f0*/  S2R R6, SR_TID.X ;  /* 0x0000000000067919 */ /* 0x001e220000002100 */
[----:B------:R-:W1:Y:S01]  /*7400*/  SYNCS.PHASECHK.TRANS64.TRYWAIT P0, [R16+URZ+0x16800], R43 ;  /* 0x0168002b100075a7 */ /* 0x000e62000800017f */
[----:B------:R-:W-:Y:S01]  /*7410*/  LOP3.LUT R35, R35, 0x1c0, RZ, 0xc0, !PT ;  /* 0x000001c023237812 */ /* 0x000fe200078ec0ff */
[----:B---3-5:R-:W-:Y:S01]  /*7420*/  IMAD.MOV.U32 R2, RZ, RZ, R8 ;  /* 0x000000ffff027224 */ /* 0x028fe200078e0008 */
[----:B------:R-:W-:Y:S01]  /*7430*/  BSSY B1, `(.L_x_13573) ;  /* 0x000001e000017945 */ /* 0x000fe20003800000 */
[----:B----4-:R-:W-:Y:S01]  /*7440*/  IMAD.MOV.U32 R5, RZ, RZ, R32 ;  /* 0x000000ffff057224 */ /* 0x010fe200078e0020 */
[----:B------:R-:W-:Y:S01]  /*7450*/  LOP3.LUT R0, R35, 0x18, R18, 0xf8, !PT ;  /* 0x0000001823007812 */ /* 0x000fe200078ef812 */
[----:B------:R-:W-:Y:S01]  /*7460*/  IMAD.MOV.U32 R4, RZ, RZ, R13 ;  /* 0x000000ffff047224 */ /* 0x000fe200078e000d */
[----:B------:R-:W-:Y:S01]  /*7470*/  SHF.R.U32.HI R35, RZ, 0x3, R35 ;  /* 0x00000003ff237819 */ /* 0x000fe20000011623 */
[----:B------:R-:W-:Y:S01]  /*7480*/  IMAD R14, R29, -0xc0, R34 ;  /* 0xffffff401d0e7824 */ /* 0x000fe200078e0222 */
[----:B------:R-:W-:Y:S01]  /*7490*/  PRMT R36, R2, 0x7610, R36 ;  /* 0x0000761002247816 */ /* 0x000fe20000000024 */
[----:B------:R-:W-:Y:S01]  /*74a0*/  IMAD.MOV.U32 R2, RZ, RZ, R9 ;  /* 0x000000ffff027224 */ /* 0x000fe200078e0009 */
[----:B------:R-:W-:Y:S01]  /*74b0*/  LOP3.LUT R0, R0, R35, RZ, 0x3c, !PT ;  /* 0x0000002300007212 */ /* 0x000fe200078e3cff */
[----:B------:R-:W-:Y:S01]  /*74c0*/  IMAD.MOV.U32 R3, RZ, RZ, R12 ;  /* 0x000000ffff037224 */ /* 0x000fe200078e000c */
[----:B------:R-:W-:-:S02]  /*74d0*/  PRMT R37, R5, 0x7610, R37 ;  /* 0x0000761005257816 */ /* 0x000fc40000000025 */
[----:B------:R-:W-:Y:S01]  /*74e0*/  PRMT R15, R4, 0x7610, R15 ;  /* 0x00007610040f7816 */ /* 0x000fe2000000000f */
[----:B------:R-:W-:Y:S01]  /*74f0*/  IMAD.MOV.U32 R4, RZ, RZ, R10 ;  /* 0x000000ffff047224 */ /* 0x000fe200078e000a */
[----:B------:R-:W-:Y:S02]  /*7500*/  PRMT R35, R2, 0x7610, R35 ;  /* 0x0000761002237816 */ /* 0x000fe40000000023 */
[----:B------:R-:W-:Y:S02]  /*7510*/  VIMNMX R14, R14, 0xc0, PT ;  /* 0x000000c00e0e7848 */ /* 0x000fe40003fe0100 */
[----:B------:R-:W-:Y:S02]  /*7520*/  PRMT R29, R4, 0x7610, R29 ;  /* 0x00007610041d7816 */ /* 0x000fe4000000001d */
[----:B------:R-:W-:Y:S02]  /*7530*/  LOP3.LUT P2, RZ, R44, 0x4, RZ, 0xc0, !PT ;  /* 0x000000042cff7812 */ /* 0x000fe4000784c0ff */
[----:B------:R-:W-:Y:S01]  /*7540*/  ISETP.GE.AND P1, PT, R23, R14, PT ;  /* 0x0000000e1700720c */ /* 0x000fe20003f26270 */
[----:B0-----:R-:W-:-:S05]  /*7550*/  VIADD R7, R6, 0xffffff80 ;  /* 0xffffff8006077836 */ /* 0x001fca0000000000 */
[----:B------:R-:W-:-:S04]  /*7560*/  SHF.R.S32.HI R6, RZ, 0x1f, R7 ;  /* 0x0000001fff067819 */ /* 0x000fc80000011407 */
[----:B------:R-:W-:-:S04]  /*7570*/  LEA.HI R6, R6, R7, RZ, 0x5 ;  /* 0x0000000706067211 */ /* 0x000fc800078f28ff */
[----:B------:R-:W-:-:S05]  /*7580*/  SHF.R.S32.HI R6, RZ, 0x5, R6 ;  /* 0x00000005ff067819 */ /* 0x000fca0000011406 */
[----:B------:R-:W-:Y:S02]  /*7590*/  IMAD R5, R6, 0x200, R0 ;  /* 0x0000020006057824 */ /* 0x000fe400078e0200 */
[----:B------:R-:W-:Y:S02]  /*75a0*/  IMAD.MOV.U32 R0, RZ, RZ, R33 ;  /* 0x000000ffff007224 */ /* 0x000fe400078e0021 */
[----:B------:R-:W-:Y:S02]  /*75b0*/  IMAD R2, R5, 0x2, R16 ;  /* 0x0000000205027824 */ /* 0x000fe400078e0210 */
[----:B------:R-:W-:Y:S01]  /*75c0*/  IMAD.MOV.U32 R5, RZ, RZ, R11 ;  /* 0x000000ffff057224 */ /* 0x000fe200078e000b */
[----:B------:R-:W-:Y:S01]  /*75d0*/  PRMT R40, R0, 0x7610, R40 ;  /* 0x0000761000287816 */ /* 0x000fe20000000028 */
[C---:B------:R-:W-:Y:S02]  /*75e0*/  VIADD R4, R2.reuse, 0x8400 ;  /* 0x0000840002047836 */ /* 0x040fe40000000000 */
[----:B------:R-:W-:Y:S01]  /*75f0*/  VIADD R0, R2, 0x8440 ;  /* 0x0000844002007836 */ /* 0x000fe20000000000 */
[----:B-1----:R-:W-:Y:S06]  /*7600*/  @!P0 BRA `(.L_x_13574) ;  /* 0x0000018400888947 */ /* 0x002fec0003800000 */
.L_x_13858:
[----:B------:R-:W-:Y:S05]  /*7610*/  BSYNC B1 ;  /* 0x0000000000017941 */ /* 0x000fea0003800000 */
.L_x_13573:
[----:B------:R-:W-:Y:S01]  /*7620*/  BSSY B1, `(.L_x_13575) ;  /* 0x0000068000017945 */ /* 0x000fe20003800000 */
[----:B------:R-:W-:Y:S01]  /*7630*/  PRMT R34, R5, 0x7610, R34 ;  /* 0x0000761005227816 */ /* 0x000fe20000000022 */
[----:B------:R-:W-:Y:S02]  /*7640*/  @P2 VIADD R0, R4, 0xffffffc0 ;  /* 0xffffffc004002836 */ /* 0x000fe40000000000 */
[----:B------:R-:W-:Y:S05]  /*7650*/  @P1 BRA `(.L_x_13576) ;  /* 0x0000000400901947 */ /* 0x000fea0003800000 */
[----:B------:R-:W2:Y:S01]  /*7660*/  LDL R6, [R1+0x1c] ;  /* 0x00001c0001067983 */ /* 0x000ea20000100800 */
[----:B------:R-:W1:Y:S01]  /*7670*/  LDC R5, c[0x0][0x3f4] ;  /* 0x0000fd00ff057b82 */ /* 0x000e620000000800 */
[----:B------:R-:W-:Y:S01]  /*7680*/  BSSY B2, `(.L_x_13577) ;  /* 0x0000032000027945 */ /* 0x000fe20003800000 */
[-C--:B-1----:R-:W-:Y:S02]  /*7690*/  ISETP.GE.AND P0, PT, R154, R5.reuse, PT ;  /* 0x000000059a00720c */ /* 0x082fe40003f06270 */
[----:B--2---:R-:W-:-:S11]  /*76a0*/  ISETP.GE.AND P1, PT, R6, R5, PT ;  /* 0x000000050600720c */ /* 0x004fd60003f26270 */
[----:B------:R-:W-:Y:S05]  /*76b0*/  @P0 BRA `(.L_x_13578) ;  /* 0x0000000000b80947 */ /* 0x000fea0003800000 */
[----:B------:R-:W1:Y:S01]  /*76c0*/  LDS.128 R4, [R2+0x8400] ;  /* 0x0084000002047984 */ /* 0x000e620000000c00 */
[----:B------:R-:W-:Y:S02]  /*76d0*/  SHF.R.U32.HI R47, RZ, 0x10, R31 ;  /* 0x00000010ff2f7819 */ /* 0x000fe4000001161f */
[--C-:B------:R-:W-:Y:S02]  /*76e0*/  SHF.R.U32.HI R44, RZ, 0x10, R27.reuse ;  /* 0x00000010ff2c7819 */ /* 0x100fe4000001161b */
[----:B0-----:R-:W-:Y:S02]  /*76f0*/  SHF.R.U64 R43, R26, 0x10, R27 ;  /* 0x000000101a2b7819 */ /* 0x001fe4000000121b */
[----:B------:R-:W-:Y:S02]  /*7700*/  PRMT R47, R45, 0x5410, R47 ;  /* 0x000054102d2f7816 */ /* 0x000fe4000000002f */
[----:B------:R-:W-:Y:S02]  /*7710*/  PRMT R44, R38, 0x5432, R44 ;  /* 0x00005432262c7816 */ /* 0x000fe4000000002c */
[----:B------:R-:W-:Y:S01]  /*7720*/  PRMT R43, R48, 0x5410, R43 ;  /* 0x00005410302b7816 */ /* 0x000fe2000000002b */
[C---:B------:R-:W-:Y:S01]  /*7730*/  IMAD.U32 R48, R47.reuse, 0x10000, RZ ;  /* 0x000100002f307824 */ /* 0x040fe200078e00ff */
[----:B------:R-:W-:Y:S01]  /*7740*/  SHF.R.U64 R46, R30, 0x10, R31 ;  /* 0x000000101e2e7819 */ /* 0x000fe2000000121f */
[----:B------:R-:W-:Y:S01]  /*7750*/  IMAD.U32 R45, R44, 0x10000, RZ ;  /* 0x000100002c2d7824 */ /* 0x000fe200078e00ff */
[----:B------:R-:W-:-:S02]  /*7760*/  LOP3.LUT R47, R47, 0xffff0000, RZ, 0xc0, !PT ;  /* 0xffff00002f2f7812 */ /* 0x000fc400078ec0ff */
[----:B------:R-:W-:Y:S02]  /*7770*/  LOP3.LUT R44, R44, 0xffff0000, RZ, 0xc0, !PT ;  /* 0xffff00002c2c7812 */ /* 0x000fe400078ec0ff */
[----:B------:R-:W-:Y:S02]  /*7780*/  PRMT R46, R37, 0x5432, R46 ;  /* 0x00005432252e7816 */ /* 0x000fe4000000002e */
[C---:B-1----:R-:W-:Y:S01]  /*7790*/  LOP3.LUT R27, R6.reuse, 0xffff0000, RZ, 0xc0, !PT ;  /* 0xffff0000061b7812 */ /* 0x042fe200078ec0ff */
        /* <DEDUP_REMOVED lines=32> */
.L_x_13578:
[----:B------:R-:W-:Y:S05]  /*79a0*/  BSYNC B2 ;  /* 0x0000000000027941 */ /* 0x000fea0003800000 */
.L_x_13577:
[----:B------:R-:W-:Y:S05]  /*79b0*/  @P1 BRA `(.L_x_13576) ;  /* 0x0000000000b81947 */ /* 0x000fea0003800000 */
[----:B-1----:R-:W1:Y:S01]  /*79c0*/  LDS.128 R4, [R0] ;  /* 0x0000000000047984 */ /* 0x002e620000000c00 */
        /* <DEDUP_REMOVED lines=20> */
[----:B0-----:R-:W-:Y:S01]  /*7b10*/  FFMA.FTZ R43, R20, R27, R30 ;  /* 0x0000001b142b7223 */ /* 0x001fe2000001001e */
        /* <DEDUP_REMOVED lines=24> */
.L_x_13576:
[----:B------:R-:W-:Y:S05]  /*7ca0*/  BSYNC B1 ;  /* 0x0000000000017941 */ /* 0x000fea0003800000 */
.L_x_13575:
[----:B-12---:R-:W-:-:S05]  /*7cb0*/  VIADD R4, R23, 0x60 ;  /* 0x0000006017047836 */ /* 0x006fca0000000000 */
[----:B------:R-:W-:-:S13]  /*7cc0*/  ISETP.GE.AND P0, PT, R4, R14, PT ;  /* 0x0000000e0400720c */ /* 0x000fda0003f06270 */
        /* <DEDUP_REMOVED lines=25> */
[-C--:B------:R-:W-:Y:S01]  /*7e60*/  FMUL.FTZ R9, R9, R21.reuse ;  /* 0x0000001509097220 */ /* 0x080fe20000410000 */
[C---:B------:R-:W-:Y:S01]  /*7e70*/  IMAD.U32 R6, R4.reuse, 0x10000, RZ ;  /* 0x0001000004067824 */ /* 0x040fe200078e00ff */
[----:B------:R-:W-:Y:S01]  /*7e80*/  LOP3.LUT R4, R4, 0xffff0000, RZ, 0xc0, !PT ;  /* 0xffff000004047812 */ /* 0x000fe200078ec0ff */
[C---:B------:R-:W-:Y:S01]  /*7e90*/  FFMA.FTZ R26, R8.reuse, R21, -R27 ;  /* 0x00000015081a7223 */ /* 0x040fe2000001081b */
[C---:B------:R-:W-:Y:S02]  /*7ea0*/  IMAD.U32 R7, R5.reuse, 0x10000, RZ ;  /* 0x0001000005077824 */ /* 0x040fe400078e00ff */
[----:B------:R-:W-:Y:S01]  /*7eb0*/  FFMA.FTZ R31, R8, R24, R9 ;  /* 0x00000018081f7223 */ /* 0x000fe20000010009 */
[----:B------:R-:W-:Y:S01]  /*7ec0*/  IMAD.U32 R21, R36, 0x10000, RZ ;  /* 0x0001000024157824 */ /* 0x000fe200078e00ff */
[----:B------:R-:W-:Y:S01]  /*7ed0*/  LOP3.LUT R5, R5, 0xffff0000, RZ, 0xc0, !PT ;  /* 0xffff000005057812 */ /* 0x000fe200078ec0ff */
[C---:B------:R-:W-:Y:S01]  /*7ee0*/  FMUL.FTZ R33, R20.reuse, R35 ;  /* 0x0000002314217220 */ /* 0x040fe20000410000 */
[-C--:B------:R-:W-:Y:S01]  /*7ef0*/  FMUL.FTZ R27, R20, R25.reuse ;  /* 0x00000019141b7220 */ /* 0x080fe20000410000 */
        /* <DEDUP_REMOVED lines=18> */
.L_x_13581:
[----:B------:R-:W-:Y:S05]  /*8020*/  BSYNC B1 ;  /* 0x0000000000017941 */ /* 0x000fea0003800000 */
.L_x_13580:
[----:B------:R-:W-:Y:S05]  /*8030*/  @P1 BRA `(.L_x_13579) ;  /* 0x0000001800501947 */ /* 0x000fea0003800000 */
[----:B-1----:R-:W1:Y:S01]  /*8040*/  LDS.128 R4, [R0+0x3000] ;  /* 0x0030000000047984 */ /* 0x002e620000000c00 */
[----:B------:R-:W-:Y:S02]  /*8050*/  SHF.R.U64 R2, R10, 0x10, R11 ;  /* 0x000000100a027819 */ /* 0x000fe4000000120b */
[--C-:B------:R-:W-:Y:S02]  /*8060*/  SHF.R.U64 R10, R12, 0x10, R13.reuse ;  /* 0x000000100c0a7819 */ /* 0x100fe4000000120d */
[----:B------:R-:W-:Y:S02]  /*8070*/  SHF.R.U32.HI R12, RZ, 0x10, R13 ;  /* 0x00000010ff0c7819 */ /* 0x000fe4000001160d */
[----:B------:R-:W-:Y:S02]  /*8080*/  SHF.R.U32.HI R11, RZ, 0x10, R11 ;  /* 0x00000010ff0b7819 */ /* 0x000fe4000001160b */
[----:B------:R-:W-:Y:S02]  /*8090*/  PRMT R15, R15, 0x5410, R12 ;  /* 0x000054100f0f7816 */ /* 0x000fe4000000000c */
[----:B------:R-:W-:-:S02]  /*80a0*/  PRMT R34, R34, 0x5410, R11 ;  /* 0x0000541022227816 */ /* 0x000fc4000000000b */
[C---:B------:R-:W-:Y:S01]  /*80b0*/  LOP3.LUT R12, R15.reuse, 0xffff0000, RZ, 0xc0, !PT ;  /* 0xffff00000f0c7812 */ /* 0x040fe200078ec0ff */
[----:B------:R-:W-:Y:S01]  /*80c0*/  IMAD.U32 R13, R15, 0x10000, RZ ;  /* 0x000100000f0d7824 */ /* 0x000fe200078e00ff */
[----:B------:R-:W-:Y:S01]  /*80d0*/  PRMT R10, R3, 0x5410, R10 ;  /* 0x00005410030a7816 */ /* 0x000fe2000000000a */
        /* <DEDUP_REMOVED lines=37> */
.L_x_13566:
[----:B------:R-:W1:Y:S01]  /*8330*/  S2R R0, SR_TID.X ;  /* 0x0000000000007919 */ /* 0x000e620000002100 */
[----:B------:R-:W2:Y:S01]  /*8340*/  LDC R30, c[0x0][0x448] ;  /* 0x00011200ff1e7b82 */ /* 0x000ea20000000800 */
[----:B------:R-:W-:Y:S01]  /*8350*/  ULDC.64 UR4, c[0x0][0x3f8] ;  /* 0x0000fe0000047ab9 */ /* 0x000fe20000000a00 */
[----:B------:R-:W-:Y:S01]  /*8360*/  ULDC.64 UR6, c[0x0][0x408] ;  /* 0x0001020000067ab9 */ /* 0x000fe20000000a00 */
[----:B------:R-:W-:Y:S01]  /*8370*/  IMAD.MOV.U32 R27, RZ, RZ, R31 ;  /* 0x000000ffff1b7224 */ /* 0x000fe200078e001f */
[----:B------:R-:W-:Y:S02]  /*8380*/  SHF.R.S32.HI R41, RZ, 0x1f, R18 ;  /* 0x0000001fff297819 */ /* 0x000fe40000011412 */
[----:B--2---:R-:W-:Y:S01]  /*8390*/  ISETP.NE.AND P0, PT, R30, 0x1, PT ;  /* 0x000000011e00780c */ /* 0x004fe20003f05270 */
[----:B-1----:R-:W-:-:S05]  /*83a0*/  VIADD R0, R0, 0xffffff80 ;  /* 0xffffff8000007836 */ /* 0x002fca0000000000 */
[----:B------:R-:W-:-:S07]  /*83b0*/  SHF.R.S32.HI R2, RZ, 0x1f, R0 ;  /* 0x0000001fff027819 */ /* 0x000fce0000011400 */
[----:B------:R-:W1:Y:S01]  /*83c0*/  @P0 LDC R3, c[0x0][0x450] ;  /* 0x00011400ff030b82 */ /* 0x000e620000000800 */
[----:B------:R-:W-:-:S04]  /*83d0*/  LEA.HI R2, R2, R0, RZ, 0x2 ;  /* 0x0000000002027211 */ /* 0x000fc800078f10ff */
[----:B------:R-:W-:-:S05]  /*83e0*/  LOP3.LUT R2, R2, 0xfffffffc, RZ, 0xc0, !PT ;  /* 0xfffffffc02027812 */ /* 0x000fca00078ec0ff */
[----:B------:R-:W-:Y:S02]  /*83f0*/  IMAD.IADD R2, R0, 0x1, -R2 ;  /* 0x0000000100027824 */ /* 0x000fe400078e0a02 */
[----:B------:R-:W2:Y:S02]  /*8400*/  @P0 LDC R0, c[0x0][0x44c] ;  /* 0x00011300ff000b82 */ /* 0x000ea40000000800 */
[----:B------:R-:W-:Y:S02]  /*8410*/  IMAD R5, R2, 0x60, R33 ;  /* 0x0000006002057824 */ /* 0x000fe400078e0221 */
[----:B------:R-:W-:Y:S02]  /*8420*/  IMAD.MOV.U32 R2, RZ, RZ, R24 ;  /* 0x000000ffff027224 */ /* 0x000fe400078e0018 */
[----:B--2---:R-:W-:-:S05]  /*8430*/  @P0 IMAD.HI.U32 R0, R5, R0, RZ ;  /* 0x0000000005000227 */ /* 0x004fca00078e00ff */
        /* <DEDUP_REMOVED lines=19> */
[----:B------:R-:W1:Y:S01]  /*8570*/  LDC R39, c[0x0][0x3f4] ;  /* 0x0000fd00ff277b82 */ /* 0x000e620000000800 */
[----:B------:R-:W2:Y:S01]  /*8580*/  SHFL.IDX PT, R2, R24, RZ, 0x1c1f ;  /* 0x001c1fff18027589 */ /* 0x000ea200000e0000 */
[----:B------:R-:W-:-:S03]  /*8590*/  IMAD R30, R157, R30, RZ ;  /* 0x0000001e9d1e7224 */ /* 0x000fc600078e02ff */
[----:B------:R-:W3:Y:S04]  /*85a0*/  SHFL.IDX PT, R0, R26, RZ, 0x1c1f ;  /* 0x001c1fff1a007589 */ /* 0x000ee800000e0000 */
[----:B0-----:R-:W0:Y:S04]  /*85b0*/  SHFL.IDX PT, R14, R27, RZ, 0x1c1f ;  /* 0x001c1fff1b0e7589 */ /* 0x001e2800000e0000 */
[----:B------:R-:W4:Y:S01]  /*85c0*/  SHFL.IDX PT, R3, R25, RZ, 0x1c1f ;  /* 0x001c1fff19037589 */ /* 0x000f2200000e0000 */
[----:B-1----:R-:W-:-:S04]  /*85d0*/  ISETP.GE.AND P0, PT, R18, R39, PT ;  /* 0x000000271200720c */ /* 0x002fc80003f06270 */
[----:B------:R-:W-:-:S13]  /*85e0*/  ISETP.GE.OR P1, PT, R33, R30, P0 ;  /* 0x0000001e2100720c */ /* 0x000fda0000726670 */
[C---:B------:R-:W-:Y:S01]  /*85f0*/  @!P1 IMAD.SHL.U32 R7, R18.reuse, 0x2, RZ ;  /* 0x0000000212079824 */ /* 0x040fe200078e00ff */
[----:B------:R-:W-:-:S04]  /*8600*/  @!P1 SHF.L.U64.HI R4, R18, 0x1, R41 ;  /* 0x0000000112049819 */ /* 0x000fc80000010229 */
[----:B--2---:R-:W-:-:S05]  /*8610*/  @!P1 IADD3 R2, P2, R2, R7, RZ ;  /* 0x0000000702029210 */ /* 0x004fca0007f5e0ff */
[----:B---3--:R-:W-:Y:S02]  /*8620*/  @!P1 IMAD.X R5, R0, 0x1, R4, P2 ;  /* 0x0000000100059824 */ /* 0x008fe400010e0604 */
[----:B------:R-:W-:Y:S02]  /*8630*/  @!P1 IMAD.MOV.U32 R8, RZ, RZ, R2 ;  /* 0x000000ffff089224 */ /* 0x000fe400078e0002 */
[----:B------:R-:W-:-:S06]  /*8640*/  @!P1 IMAD.MOV.U32 R9, RZ, RZ, R5 ;  /* 0x000000ffff099224 */ /* 0x000fcc00078e0005 */
[----:B------:R-:W2:Y:S01]  /*8650*/  @!P1 LD.E.128 R8, desc[UR40][R8.64] ;  /* 0x0000002808089980 */ /* 0x000ea2000c101d00 */
[----:B0-----:R-:W-:-:S05]  /*8660*/  @!P1 IADD3 R14, P2, R14, R7, RZ ;  /* 0x000000070e0e9210 */ /* 0x001fca0007f5e0ff */
[----:B----4-:R-:W-:-:S04]  /*8670*/  @!P1 IMAD.X R3, R3, 0x1, R4, P2 ;  /* 0x0000000103039824 */ /* 0x010fc800010e0604 */
[----:B------:R-:W-:-:S05]  /*8680*/  @!P1 IMAD.MOV.U32 R15, RZ, RZ, R3 ;  /* 0x000000ffff0f9224 */ /* 0x000fca00078e0003 */
[----:B------:R0:W3:Y:S01]  /*8690*/  @!P1 LD.E.128 R4, desc[UR40][R14.64] ;  /* 0x000000280e049980 */ /* 0x0000e2000c101d00 */
[----:B------:R-:W-:Y:S02]  /*86a0*/  CS2R R34, SRZ ;  /* 0x0000000000227805 */ /* 0x000fe4000001ff00 */
[----:B------:R-:W-:Y:S02]  /*86b0*/  CS2R R36, SRZ ;  /* 0x0000000000247805 */ /* 0x000fe4000001ff00 */
[----:B------:R-:W-:Y:S01]  /*86c0*/  CS2R R20, SRZ ;  /* 0x0000000000147805 */ /* 0x000fe2000001ff00 */
[----:B------:R-:W1:Y:S04]  /*86d0*/  SHFL.IDX PT, R24, R24, 0x1, 0x1c1f ;  /* 0x003c1f0018187f89 */ /* 0x000e6800000e0000 */
[----:B------:R-:W4:Y:S04]  /*86e0*/  SHFL.IDX PT, R25, R25, 0x1, 0x1c1f ;  /* 0x003c1f0019197f89 */ /* 0x000f2800000e0000 */
[----:B0-----:R0:W0:Y:S01]  /*86f0*/  SHFL.IDX PT, R14, R27, 0x1, 0x1c1f ;  /* 0x003c1f001b0e7f89 */ /* 0x00102200000e0000 */
[----:B--2---:R-:W-:-:S02]  /*8700*/  @!P1 IMAD.MOV.U32 R34, RZ, RZ, R8 ;  /* 0x000000ffff229224 */ /* 0x004fc400078e0008 */
[----:B------:R-:W-:Y:S02]  /*8710*/  @!P1 IMAD.MOV.U32 R35, RZ, RZ, R9 ;  /* 0x000000ffff239224 */ /* 0x000fe400078e0009 */
[----:B------:R-:W-:Y:S02]  /*8720*/  IMAD.MOV.U32 R0, RZ, RZ, R34 ;  /* 0x000000ffff007224 */ /* 0x000fe400078e0022 */
[----:B------:R-:W-:Y:S02]  /*8730*/  IMAD.MOV.U32 R2, RZ, RZ, R35 ;  /* 0x000000ffff027224 */ /* 0x000fe400078e0023 */
[----:B------:R-:W-:Y:S01]  /*8740*/  @!P1 IMAD.MOV.U32 R36, RZ, RZ, R10 ;  /* 0x000000ffff249224 */ /* 0x000fe200078e000a */
[----:B------:R-:W-:Y:S01]  /*8750*/  PRMT R40, R40, 0x5410, R0 ;  /* 0x0000541028287816 */ /* 0x000fe20000000000 */
[----:B------:R-:W-:Y:S01]  /*8760*/  @!P1 IMAD.MOV.U32 R37, RZ, RZ, R11 ;  /* 0x000000ffff259224 */ /* 0x000fe200078e000b */
[----:B------:R2:W0:Y:S01]  /*8770*/  SHFL.IDX PT, R0, R26, 0x1, 0x1c1f ;  /* 0x003c1f001a007f89 */ /* 0x00042200000e0000 */
[----:B------:R-:W-:-:S02]  /*8780*/  PRMT R53, R2, 0x7610, R53 ;  /* 0x0000761002357816 */ /* 0x000fc40000000035 */
[----:B------:R-:W-:Y:S01]  /*8790*/  CS2R R2, SRZ ;  /* 0x0000000000027805 */ /* 0x000fe2000001ff00 */
[----:B------:R-:W-:Y:S02]  /*87a0*/  IMAD.MOV.U32 R8, RZ, RZ, R36 ;  /* 0x000000ffff087224 */ /* 0x000fe400078e0024 */
[----:B------:R-:W-:Y:S02]  /*87b0*/  IMAD.MOV.U32 R9, RZ, RZ, R37 ;  /* 0x000000ffff097224 */ /* 0x000fe400078e0025 */
[----:B---3--:R-:W-:Y:S01]  /*87c0*/  @!P1 IMAD.MOV.U32 R20, RZ, RZ, R4 ;  /* 0x000000ffff149224 */ /* 0x008fe200078e0004 */
[----:B------:R-:W-:Y:S01]  /*87d0*/  PRMT R31, R8, 0x7610, R31 ;  /* 0x00007610081f7816 */ /* 0x000fe2000000001f */
[----:B------:R-:W-:Y:S01]  /*87e0*/  @!P1 IMAD.MOV.U32 R21, RZ, RZ, R5 ;  /* 0x000000ffff159224 */ /* 0x000fe200078e0005 */
[----:B------:R-:W-:Y:S01]  /*87f0*/  PRMT R32, R9, 0x7610, R32 ;  /* 0x0000761009207816 */ /* 0x000fe20000000020 */
[----:B------:R-:W-:Y:S02]  /*8800*/  @!P1 IMAD.MOV.U32 R2, RZ, RZ, R6 ;  /* 0x000000ffff029224 */ /* 0x000fe400078e0006 */
[----:B------:R-:W-:-:S02]  /*8810*/  @!P1 IMAD.MOV.U32 R3, RZ, RZ, R7 ;  /* 0x000000ffff039224 */ /* 0x000fc400078e0007 */
[----:B------:R-:W-:Y:S02]  /*8820*/  IMAD.MOV.U32 R4, RZ, RZ, R20 ;  /* 0x000000ffff047224 */ /* 0x000fe400078e0014 */
[----:B------:R-:W-:Y:S02]  /*8830*/  IMAD.MOV.U32 R5, RZ, RZ, R21 ;  /* 0x000000ffff057224 */ /* 0x000fe400078e0015 */
[----:B------:R-:W-:Y:S01]  /*8840*/  IMAD.MOV.U32 R6, RZ, RZ, R2 ;  /* 0x000000ffff067224 */ /* 0x000fe200078e0002 */
[----:B------:R-:W-:Y:S01]  /*8850*/  PRMT R31, R31, 0x5410, R4 ;  /* 0x000054101f1f7816 */ /* 0x000fe20000000004 */
[----:B------:R-:W-:Y:S01]  /*8860*/  IMAD.MOV.U32 R7, RZ, RZ, R3 ;  /* 0x000000ffff077224 */ /* 0x000fe200078e0003 */
[----:B------:R-:W-:Y:S02]  /*8870*/  PRMT R32, R32, 0x5410, R5 ;  /* 0x0000541020207816 */ /* 0x000fe40000000005 */
[----:B------:R-:W-:Y:S02]  /*8880*/  CS2R R4, SRZ ;  /* 0x0000000000047805 */ /* 0x000fe4000001ff00 */
[----:B------:R-:W-:-:S02]  /*8890*/  PRMT R49, R6, 0x7610, R49 ;  /* 0x0000761006317816 */ /* 0x000fc40000000031 */
[----:B012-4-:R-:W-:-:S07]  /*88a0*/  PRMT R38, R38, 0x5410, R7 ;  /* 0x0000541026267816 */ /* 0x017fce0000000007 */
.L_x_13868:
[----:B------:R-:W2:Y:S01]  /*88b0*/  LDL R7, [R1+0x58] ;  /* 0x0000580001077983 */ /* 0x000ea20000100800 */
[----:B------:R-:W-:Y:S01]  /*88c0*/  VIADD R33, R33, 0x60 ;  /* 0x0000006021217836 */ /* 0x000fe20000000000 */
[----:B------:R-:W-:Y:S01]  /*88d0*/  BSSY B1, `(.L_x_13583) ;  /* 0x0000016000017945 */ /* 0x000fe20003800000 */
[----:B------:R-:W-:Y:S02]  /*88e0*/  CS2R R8, SRZ ;  /* 0x0000000000087805 */ /* 0x000fe4000001ff00 */
[----:B------:R-:W-:Y:S02]  /*88f0*/  CS2R R10, SRZ ;  /* 0x00000000000a7805 */ /* 0x000fe4000001ff00 */
[----:B------:R-:W-:Y:S02]  /*8900*/  ISETP.GE.AND P1, PT, R33, R30, PT ;  /* 0x0000001e2100720c */ /* 0x000fe40003f26270 */
[----:B--2---:R-:W-:-:S04]  /*8910*/  LEA.HI R6, R7, R7, RZ, 0x1 ;  /* 0x0000000707067211 */ /* 0x004fc800078f08ff */
        /* <DEDUP_REMOVED lines=17> */
.L_x_13584:
[----:B------:R-:W-:Y:S05]  /*8a30*/  BSYNC B1 ;  /* 0x0000000000017941 */ /* 0x000fea0003800000 */
.L_x_13583:
[----:B------:R-:W0:Y:S01]  /*8a40*/  SYNCS.PHASECHK.TRANS64.TRYWAIT P1, [R16+URZ+0x16800], R13 ;  /* 0x0168000d100075a7 */ /* 0x000e22000802017f */
[----:B------:R-:W-:Y:S01]  /*8a50*/  IMAD R29, R29, -0xc0, R30 ;  /* 0xffffff401d1d7824 */ /* 0x000fe200078e021e */
[----:B------:R-:W-:Y:S01]  /*8a60*/  BSSY B1, `(.L_x_13585) ;  /* 0x0000014000017945 */ /* 0x000fe20003800000 */
[----:B------:R-:W-:Y:S02]  /*8a70*/  VIADD R15, R23, 0x60 ;  /* 0x00000060170f7836 */ /* 0x000fe40000000000 */
[----:B-----5:R-:W-:Y:S01]  /*8a80*/  IMAD.MOV.U32 R12, RZ, RZ, R4 ;  /* 0x000000ffff0c7224 */ /* 0x020fe200078e0004 */
[----:B------:R-:W-:Y:S01]  /*8a90*/  VIMNMX R0, R29, 0xc0, PT ;  /* 0x000000c01d007848 */ /* 0x000fe20003fe0100 */
[----:B------:R-:W-:Y:S02]  /*8aa0*/  IMAD.MOV.U32 R14, RZ, RZ, R5 ;  /* 0x000000ffff0e7224 */ /* 0x000fe400078e0005 */
[----:B------:R-:W-:Y:S01]  /*8ab0*/  IMAD.MOV.U32 R29, RZ, RZ, R11 ;  /* 0x000000ffff1d7224 */ /* 0x000fe200078e000b */
[----:B------:R-:W-:-:S02]  /*8ac0*/  ISETP.GE.OR P2, PT, R23, R0, P0 ;  /* 0x000000001700720c */ /* 0x000fc40000746670 */
        /* <DEDUP_REMOVED lines=13> */
.L_x_13869:
[----:B------:R-:W-:Y:S05]  /*8ba0*/  BSYNC B1 ;  /* 0x0000000000017941 */ /* 0x000fea0003800000 */
.L_x_13585:
[----:B------:R-:W-:Y:S04]  /*8bb0*/  BSSY B1, `(.L_x_13587) ;  /* 0x0000070000017945 */ /* 0x000fe80003800000 */
[----:B------:R-:W-:Y:S05]  /*8bc0*/  @P2 BRA `(.L_x_13588) ;  /* 0x0000000400b82947 */ /* 0x000fea0003800000 */
[----:B------:R-:W2:Y:S01]  /*8bd0*/  LDL R12, [R1+0x40] ;  /* 0x00004000010c7983 */ /* 0x000ea20000100800 */
[----:B0-----:R-:W-:Y:S01]  /*8be0*/  IMAD.IADD R13, R18, 0x1, R39 ;  /* 0x00000001120d7824 */ /* 0x001fe200078e0227 */
[----:B------:R-:W-:Y:S01]  /*8bf0*/  SHF.R.U64 R48, R20, 0x10, R21 ;  /* 0x0000001014307819 */ /* 0x000fe20000001215 */
[----:B------:R-:W0:Y:S01]  /*8c00*/  S2R R14, SR_TID.X ;  /* 0x00000000000e7919 */ /* 0x000e220000002100 */
[----:B------:R-:W-:Y:S02]  /*8c10*/  SHF.R.U64 R34, R34, 0x10, R35 ;  /* 0x0000001022227819 */ /* 0x000fe40000001223 */
[----:B------:R-:W-:Y:S02]  /*8c20*/  SHF.R.U64 R46, R36, 0x10, R37 ;  /* 0x00000010242e7819 */ /* 0x000fe40000001225 */
[----:B------:R-:W-:Y:S02]  /*8c30*/  SHF.R.U64 R51, R2, 0x10, R3 ;  /* 0x0000001002337819 */ /* 0x000fe40000001203 */
[----:B------:R-:W-:-:S02]  /*8c40*/  PRMT R48, R31, 0x5432, R48 ;  /* 0x000054321f307816 */ /* 0x000fc40000000030 */
[----:B------:R-:W-:Y:S02]  /*8c50*/  PRMT R36, R40, 0x5432, R34 ;  /* 0x0000543228247816 */ /* 0x000fe40000000022 */
[----:B------:R-:W-:Y:S02]  /*8c60*/  SHF.R.U32.HI R45, RZ, 0x10, R35 ;  /* 0x00000010ff2d7819 */ /* 0x000fe40000011623 */
[----:B------:R-:W-:Y:S02]  /*8c70*/  PRMT R46, R31, 0x5410, R46 ;  /* 0x000054101f2e7816 */ /* 0x000fe4000000002e */
[----:B------:R-:W-:Y:S01]  /*8c80*/  PRMT R51, R49, 0x5410, R51 ;  /* 0x0000541031337816 */ /* 0x000fe20000000033 */
[----:B------:R-:W-:Y:S01]  /*8c90*/  IMAD.U32 R49, R48, 0x10000, RZ ;  /* 0x0001000030317824 */ /* 0x000fe200078e00ff */
[----:B------:R-:W-:Y:S01]  /*8ca0*/  SHF.R.U32.HI R47, RZ, 0x10, R37 ;  /* 0x00000010ff2f7819 */ /* 0x000fe20000011625 */
[----:B------:R-:W-:Y:S01]  /*8cb0*/  IMAD.U32 R37, R36, 0x10000, RZ ;  /* 0x0001000024257824 */ /* 0x000fe200078e00ff */
[----:B------:R-:W-:-:S02]  /*8cc0*/  SHF.R.U32.HI R50, RZ, 0x10, R21 ;  /* 0x00000010ff327819 */ /* 0x000fc40000011615 */
[----:B------:R-:W-:Y:S02]  /*8cd0*/  PRMT R45, R53, 0x5410, R45 ;  /* 0x00005410352d7816 */ /* 0x000fe4000000002d */
[C---:B------:R-:W-:Y:S02]  /*8ce0*/  PRMT R50, R32.reuse, 0x5432, R50 ;  /* 0x0000543220327816 */ /* 0x040fe40000000032 */
[----:B------:R-:W-:Y:S02]  /*8cf0*/  PRMT R47, R32, 0x5410, R47 ;  /* 0x00005410202f7816 */ /* 0x000fe4000000002f */
[----:B------:R-:W-:Y:S02]  /*8d00*/  SHF.R.U32.HI R52, RZ, 0x10, R3 ;  /* 0x00000010ff347819 */ /* 0x000fe40000011603 */
[----:B------:R-:W-:Y:S02]  /*8d10*/  LOP3.LUT R48, R48, 0xffff0000, RZ, 0xc0, !PT ;  /* 0xffff000030307812 */ /* 0x000fe400078ec0ff */
[----:B------:R-:W-:Y:S01]  /*8d20*/  LOP3.LUT R36, R36, 0xffff0000, RZ, 0xc0, !PT ;  /* 0xffff000024247812 */ /* 0x000fe200078ec0ff */
[----:B0-----:R-:W-:Y:S01]  /*8d30*/  VIADD R25, R14, 0xffffff80 ;  /* 0xffffff800e197836 */ /* 0x001fe20000000000 */
[----:B------:R-:W-:-:S04]  /*8d40*/  PRMT R52, R38, 0x5432, R52 ;  /* 0x0000543226347816 */ /* 0x000fc80000000034 */
[----:B------:R-:W-:-:S04]  /*8d50*/  SHF.R.S32.HI R24, RZ, 0x1f, R25 ;  /* 0x0000001fff187819 */ /* 0x000fc80000011419 */
[----:B------:R-:W-:-:S04]  /*8d60*/  LEA.HI R24, R24, R25, RZ, 0x5 ;  /* 0x0000001918187211 */ /* 0x000fc800078f28ff */
        /* <DEDUP_REMOVED lines=12> */
[----:B------:R-:W0:Y:S04]  /*8e30*/  LDS.128 R12, [R30+0x8400] ;  /* 0x008400001e0c7984 */ /* 0x000e280000000c00 */
[----:B------:R-:W1:Y:S01]  /*8e40*/  LDS.128 R24, [R33+0x8400] ;  /* 0x0084000021187984 */ /* 0x000e620000000c00 */
        /* <DEDUP_REMOVED lines=10> */
[C---:B------:R-:W-:Y:S01]  /*8ef0*/  FMUL.FTZ R54, R24.reuse, R48 ;  /* 0x0000003018367220 */ /* 0x040fe20000410000 */
[----:B------:R-:W-:Y:S01]  /*8f00*/  FMUL.FTZ R24, R24, R36 ;  /* 0x0000002418187220 */ /* 0x000fe20000410000 */
[----:B------:R-:W-:Y:S01]  /*8f10*/  FFMA.FTZ R53, R2, R37, -R53 ;  /* 0x0000002502357223 */ /* 0x000fe20000010835 */
[----:B------:R-:W-:-:S02]  /*8f20*/  IMAD.U32 R37, R50, 0x10000, RZ ;  /* 0x0001000032257824 */ /* 0x000fc400078e00ff */
[----:B------:R-:W-:Y:S01]  /*8f30*/  FFMA.FTZ R49, R2, R49, R31 ;  /* 0x0000003102317223 */ /* 0x000fe2000001001f */
[C---:B------:R-:W-:Y:S01]  /*8f40*/  IMAD.U32 R31, R45.reuse, 0x10000, RZ ;  /* 0x000100002d1f7824 */ /* 0x040fe200078e00ff */
[----:B------:R-:W-:Y:S01]  /*8f50*/  LOP3.LUT R50, R50, 0xffff0000, RZ, 0xc0, !PT ;  /* 0xffff000032327812 */ /* 0x000fe200078ec0ff */
[C---:B------:R-:W-:Y:S01]  /*8f60*/  FMUL.FTZ R55, R32.reuse, R37 ;  /* 0x0000002520377220 */ /* 0x040fe20000410000 */
[----:B------:R-:W-:Y:S01]  /*8f70*/  LOP3.LUT R2, R45, 0xffff0000, RZ, 0xc0, !PT ;  /* 0xffff00002d027812 */ /* 0x000fe200078ec0ff */
[-C--:B------:R-:W-:Y:S01]  /*8f80*/  FMUL.FTZ R32, R32, R31.reuse ;  /* 0x0000001f20207220 */ /* 0x080fe20000410000 */
[----:B------:R-:W-:Y:S02]  /*8f90*/  IMAD.U32 R34, R26, 0x10000, RZ ;  /* 0x000100001a227824 */ /* 0x000fe400078e00ff */
[C---:B------:R-:W-:Y:S01]  /*8fa0*/  FFMA.FTZ R55, R12.reuse, R31, -R55 ;  /* 0x0000001f0c377223 */ /* 0x040fe20000010837 */
[----:B------:R-:W-:Y:S01]  /*8fb0*/  FFMA.FTZ R54, R3, R36, -R54 ;  /* 0x0000002403367223 */ /* 0x000fe20000010836 */
[----:B------:R-:W-:Y:S01]  /*8fc0*/  FFMA.FTZ R32, R12, R37, R32 ;  /* 0x000000250c207223 */ /* 0x000fe20000010020 */
[----:B------:R-:W-:Y:S01]  /*8fd0*/  FMUL.FTZ R12, R25, R50 ;  /* 0x00000032190c7220 */ /* 0x000fe20000410000 */
[----:B------:R-:W-:Y:S01]  /*8fe0*/  FFMA.FTZ R24, R3, R48, R24 ;  /* 0x0000003003187223 */ /* 0x000fe20000010018 */
[----:B------:R-:W-:-:S02]  /*8ff0*/  IMAD.U32 R31, R51, 0x10000, RZ ;  /* 0x00010000331f7824 */ /* 0x000fc400078e00ff */
[-C--:B------:R-:W-:Y:S01]  /*9000*/  FMUL.FTZ R48, R25, R2.reuse ;  /* 0x0000000219307220 */ /* 0x080fe20000410000 */
[----:B------:R-:W-:Y:S02]  /*9010*/  IMAD.U32 R3, R46, 0x10000, RZ ;  /* 0x000100002e037824 */ /* 0x000fe400078e00ff */
[----:B------:R-:W-:Y:S01]  /*9020*/  FFMA.FTZ R36, R13, R2, -R12 ;  /* 0x000000020d247223 */ /* 0x000fe2000001080c */
[----:B------:R-:W-:Y:S02]  /*9030*/  IMAD.U32 R35, R27, 0x10000, RZ ;  /* 0x000100001b237824 */ /* 0x000fe400078e00ff */
[----:B------:R-:W-:Y:S01]  /*9040*/  FMUL.FTZ R37, R34, R31 ;  /* 0x0000001f22257220 */ /* 0x000fe20000410000 */
[----:B------:R-:W-:Y:S02]  /*9050*/  IMAD.U32 R12, R52, 0x10000, RZ ;  /* 0x00010000340c7824 */ /* 0x000fe400078e00ff */
[----:B------:R-:W-:Y:S01]  /*9060*/  FMUL.FTZ R34, R34, R3 ;  /* 0x0000000322227220 */ /* 0x000fe20000410000 */
[----:B------:R-:W-:-:S02]  /*9070*/  IMAD.U32 R20, R14, 0x10000, RZ ;  /* 0x000100000e147824 */ /* 0x000fc400078e00ff */
[----:B------:R-:W-:Y:S01]  /*9080*/  FFMA.FTZ R25, R13, R50, R48 ;  /* 0x000000320d197223 */ /* 0x000fe20000010030 */
[----:B------:R-:W-:Y:S02]  /*9090*/  IMAD.U32 R21, R15, 0x10000, RZ ;  /* 0x000100000f157824 */ /* 0x000fe400078e00ff */
[----:B------:R-:W-:Y:S01]  /*90a0*/  FMUL.FTZ R48, R35, R12 ;  /* 0x0000000c23307220 */ /* 0x000fe20000410000 */
[----:B------:R-:W-:Y:S01]  /*90b0*/  IMAD.U32 R2, R47, 0x10000, RZ ;  /* 0x000100002f027824 */ /* 0x000fe200078e00ff */
[----:B------:R-:W-:Y:S01]  /*90c0*/  LOP3.LUT R26, R26, 0xffff0000, RZ, 0xc0, !PT ;  /* 0xffff00001a1a7812 */ /* 0x000fe200078ec0ff */
[C---:B------:R-:W-:Y:S01]  /*90d0*/  FFMA.FTZ R37, R20.reuse, R3, -R37 ;  /* 0x0000000314257223 */ /* 0x040fe20000010825 */
[----:B------:R-:W-:Y:S01]  /*90e0*/  FFMA.FTZ R34, R20, R31, R34 ;  /* 0x0000001f14227223 */ /* 0x000fe20000010022 */
[----:B------:R-:W-:Y:S01]  /*90f0*/  LOP3.LUT R51, R51, 0xffff0000, RZ, 0xc0, !PT ;  /* 0xffff000033337812 */ /* 0x000fe200078ec0ff */
        /* <DEDUP_REMOVED lines=27> */
.L_x_13588:
[----:B------:R-:W-:Y:S05]  /*92b0*/  BSYNC B1 ;  /* 0x0000000000017941 */ /* 0x000fea0003800000 */
.L_x_13587:
[----:B------:R-:W-:Y:S01]  /*92c0*/  PRMT R2, R29, 0x5410, R0 ;  /* 0x000054101d027816 */ /* 0x000fe20000000000 */
[----:B------:R-:W-:Y:S06]  /*92d0*/  @P0 BRA `(.L_x_13579) ;  /* 0x0000000400a80947 */ /* 0x000fec0003800000 */
[----:B------:R-:W2:Y:S01]  /*92e0*/  LDL R3, [R1+0x44] ;  /* 0x0000440001037983 */ /* 0x000ea20000100800 */
[C---:B-1----:R-:W-:Y:S02]  /*92f0*/  VIADD R12, R23.reuse, 0x60 ;  /* 0x00000060170c7836 */ /* 0x042fe40000000000 */
[----:B0-----:R-:W-:Y:S01]  /*9300*/  VIADD R13, R23, 0x60 ;  /* 0x00000060170d7836 */ /* 0x001fe20000000000 */
[----:B------:R-:W3:Y:S01]  /*9310*/  LDL R32, [R1+0x60] ;  /* 0x0000600001207983 */ /* 0x000ee20000100800 */
[----:B------:R-:W-:Y:S02]  /*9320*/  IMAD.SHL.U32 R12, R12, 0x40, RZ ;  /* 0x000000400c0c7824 */ /* 0x000fe400078e00ff */
[----:B------:R-:W-:Y:S02]  /*9330*/  IMAD.SHL.U32 R13, R13, 0x40, RZ ;  /* 0x000000400d0d7824 */ /* 0x000fe400078e00ff */
[----:B------:R-:W-:Y:S01]  /*9340*/  IMAD.IADD R0, R18, 0x1, R39 ;  /* 0x0000000112007824 */ /* 0x000fe200078e0227 */
[----:B------:R-:W-:-:S02]  /*9350*/  LOP3.LUT R12, R12, 0x1c0, RZ, 0xc0, !PT ;  /* 0x000001c00c0c7812 */ /* 0x000fc400078ec0ff */
[----:B------:R-:W-:Y:S02]  /*9360*/  LOP3.LUT R13, R13, 0x1c0, RZ, 0xc0, !PT ;  /* 0x000001c00d0d7812 */ /* 0x000fe400078ec0ff */
[----:B------:R-:W-:Y:S02]  /*9370*/  SHF.R.U32.HI R12, RZ, 0x3, R12 ;  /* 0x00000003ff0c7819 */ /* 0x000fe4000001160c */
[----:B------:R-:W-:-:S04]  /*9380*/  LOP3.LUT R0, R13, 0x38, R0, 0xf8, !PT ;  /* 0x000000380d007812 */ /* 0x000fc800078ef800 */
[----:B------:R-:W-:Y:S02]  /*9390*/  LOP3.LUT R0, R0, R12, RZ, 0x3c, !PT ;  /* 0x0000000c00007212 */ /* 0x000fe400078e3cff */
[--C-:B------:R-:W-:Y:S02]  /*93a0*/  SHF.R.U64 R21, R8, 0x10, R9.reuse ;  /* 0x0000001008157819 */ /* 0x100fe40000001209 */
[----:B------:R-:W-:Y:S02]  /*93b0*/  SHF.R.U32.HI R8, RZ, 0x10, R9 ;  /* 0x00000010ff087819 */ /* 0x000fe40000011609 */
[----:B------:R-:W-:Y:S02]  /*93c0*/  SHF.R.U64 R9, R4, 0x10, R5 ;  /* 0x0000001004097819 */ /* 0x000fe40000001205 */
[----:B------:R-:W-:Y:S02]  /*93d0*/  PRMT R43, R43, 0x5410, R8 ;  /* 0x000054102b2b7816 */ /* 0x000fe40000000008 */
[----:B------:R-:W-:-:S02]  /*93e0*/  PRMT R42, R42, 0x5410, R9 ;  /* 0x000054102a2a7816 */ /* 0x000fc40000000009 */
[--C-:B------:R-:W-:Y:S02]  /*93f0*/  SHF.R.U64 R20, R10, 0x10, R11.reuse ;  /* 0x000000100a147819 */ /* 0x100fe4000000120b */
[----:B------:R-:W-:Y:S02]  /*9400*/  SHF.R.U32.HI R29, RZ, 0x10, R11 ;  /* 0x00000010ff1d7819 */ /* 0x000fe4000001160b */
[----:B------:R-:W-:Y:S02]  /*9410*/  SHF.R.U32.HI R4, RZ, 0x10, R5 ;  /* 0x00000010ff047819 */ /* 0x000fe40000011605 */
[----:B------:R-:W-:Y:S02]  /*9420*/  PRMT R44, R44, 0x5410, R21 ;  /* 0x000054102c2c7816 */ /* 0x000fe40000000015 */
[C---:B------:R-:W-:Y:S02]  /*9430*/  PRMT R20, R2.reuse, 0x5432, R20 ;  /* 0x0000543202147816 */ /* 0x040fe40000000014 */
[----:B------:R-:W-:Y:S01]  /*9440*/  PRMT R29, R2, 0x5410, R29 ;  /* 0x00005410021d7816 */ /* 0x000fe2000000001d */
[----:B------:R-:W-:Y:S01]  /*9450*/  IMAD.U32 R21, R44, 0x10000, RZ ;  /* 0x000100002c157824 */ /* 0x000fe200078e00ff */
[----:B------:R-:W-:-:S02]  /*9460*/  PRMT R41, R41, 0x5410, R4 ;  /* 0x0000541029297816 */ /* 0x000fc40000000004 */
[----:B------:R-:W-:Y:S01]  /*9470*/  LOP3.LUT R44, R44, 0xffff0000, RZ, 0xc0, !PT ;  /* 0xffff00002c2c7812 */ /* 0x000fe200078ec0ff */
[----:B--2---:R-:W-:-:S04]  /*9480*/  IMAD.IADD R3, R3, 0x1, R0 ;  /* 0x0000000103037824 */ /* 0x004fc800078e0200 */
[----:B------:R-:W-:Y:S01]  /*9490*/  IMAD R0, R3, 0x2, R16 ;  /* 0x0000000203007824 */ /* 0x000fe200078e0210 */
[----:B---3--:R-:W-:Y:S04]  /*94a0*/  LDS.128 R12, [R32+0x8400] ;  /* 0x00840000200c7984 */ /* 0x008fe80000000c00 */
[----:B------:R-:W0:Y:S01]  /*94b0*/  LDS.128 R24, [R0+0x8400] ;  /* 0x0084000000187984 */ /* 0x000e220000000c00 */
[--C-:B------:R-:W-:Y:S02]  /*94c0*/  SHF.R.U64 R3, R6, 0x10, R7.reuse ;  /* 0x0000001006037819 */ /* 0x100fe40000001207 */
[----:B------:R-:W-:Y:S02]  /*94d0*/  SHF.R.U32.HI R7, RZ, 0x10, R7 ;  /* 0x00000010ff077819 */ /* 0x000fe40000011607 */
[----:B------:R-:W-:-:S02]  /*94e0*/  PRMT R40, R40, 0x5410, R3 ;  /* 0x0000541028287816 */ /* 0x000fc40000000003 */
[----:B------:R-:W-:Y:S01]  /*94f0*/  PRMT R38, R38, 0x5410, R7 ;  /* 0x0000541026267816 */ /* 0x000fe20000000007 */
[C---:B0-----:R-:W-:Y:S01]  /*9500*/  IMAD.U32 R8, R24.reuse, 0x10000, RZ ;  /* 0x0001000018087824 */ /* 0x041fe200078e00ff */
[----:B------:R-:W-:Y:S01]  /*9510*/  LOP3.LUT R9, R24, 0xffff0000, RZ, 0xc0, !PT ;  /* 0xffff000018097812 */ /* 0x000fe200078ec0ff */
[C---:B------:R-:W-:Y:S01]  /*9520*/  IMAD.U32 R10, R25.reuse, 0x10000, RZ ;  /* 0x00010000190a7824 */ /* 0x040fe200078e00ff */
[----:B------:R-:W-:Y:S01]  /*9530*/  LOP3.LUT R24, R25, 0xffff0000, RZ, 0xc0, !PT ;  /* 0xffff000019187812 */ /* 0x000fe200078ec0ff */
[----:B------:R-:W-:Y:S01]  /*9540*/  IMAD.U32 R25, R42, 0x10000, RZ ;  /* 0x000100002a197824 */ /* 0x000fe200078e00ff */
[C---:B------:R-:W-:Y:S01]  /*9550*/  LOP3.LUT R3, R12.reuse, 0xffff0000, RZ, 0xc0, !PT ;  /* 0xffff00000c037812 */ /* 0x040fe200078ec0ff */
[----:B------:R-:W-:Y:S01]  /*9560*/  IMAD.U32 R2, R12, 0x10000, RZ ;  /* 0x000100000c027824 */ /* 0x000fe200078e00ff */
[C---:B------:R-:W-:Y:S01]  /*9570*/  LOP3.LUT R12, R13.reuse, 0xffff0000, RZ, 0xc0, !PT ;  /* 0xffff00000d0c7812 */ /* 0x040fe200078ec0ff */
[----:B------:R-:W-:Y:S01]  /*9580*/  FMUL.FTZ R31, R8, R25 ;  /* 0x00000019081f7220 */ /* 0x000fe20000410000 */
[----:B------:R-:W-:Y:S01]  /*9590*/  IMAD.U32 R4, R13, 0x10000, RZ ;  /* 0x000100000d047824 */ /* 0x000fe200078e00ff */
[C---:B------:R-:W-:Y:S01]  /*95a0*/  LOP3.LUT R6, R14.reuse, 0xffff0000, RZ, 0xc0, !PT ;  /* 0xffff00000e067812 */ /* 0x040fe200078ec0ff */
[----:B------:R-:W-:Y:S01]  /*95b0*/  IMAD.U32 R5, R14, 0x10000, RZ ;  /* 0x000100000e057824 */ /* 0x000fe200078e00ff */
[C---:B------:R-:W-:Y:S01]  /*95c0*/  LOP3.LUT R14, R15.reuse, 0xffff0000, RZ, 0xc0, !PT ;  /* 0xffff00000f0e7812 */ /* 0x040fe200078ec0ff */
[----:B------:R-:W-:Y:S01]  /*95d0*/  IMAD.U32 R7, R15, 0x10000, RZ ;  /* 0x000100000f077824 */ /* 0x000fe200078e00ff */
[C---:B------:R-:W-:Y:S01]  /*95e0*/  LOP3.LUT R13, R26.reuse, 0xffff0000, RZ, 0xc0, !PT ;  /* 0xffff00001a0d7812 */ /* 0x040fe200078ec0ff */
[----:B------:R-:W-:Y:S01]  /*95f0*/  IMAD.U32 R11, R26, 0x10000, RZ ;  /* 0x000100001a0b7824 */ /* 0x000fe200078e00ff */
[C---:B------:R-:W-:Y:S01]  /*9600*/  LOP3.LUT R26, R27.reuse, 0xffff0000, RZ, 0xc0, !PT ;  /* 0xffff00001b1a7812 */ /* 0x040fe200078ec0ff */
[----:B------:R-:W-:-:S02]  /*9610*/  IMAD.U32 R15, R27, 0x10000, RZ ;  /* 0x000100001b0f7824 */ /* 0x000fc400078e00ff */
[-C--:B------:R-:W-:Y:S01]  /*9620*/  FMUL.FTZ R33, R8, R21.reuse ;  /* 0x0000001508217220 */ /* 0x080fe20000410000 */
[----:B------:R-:W-:Y:S02]  /*9630*/  IMAD.U32 R27, R41, 0x10000, RZ ;  /* 0x00010000291b7824 */ /* 0x000fe400078e00ff */
[----:B------:R-:W-:Y:S01]  /*9640*/  FFMA.FTZ R31, R2, R21, -R31 ;  /* 0x00000015021f7223 */ /* 0x000fe2000001081f */
[----:B------:R-:W-:Y:S02]  /*9650*/  IMAD.U32 R21, R43, 0x10000, RZ ;  /* 0x000100002b157824 */ /* 0x000fe400078e00ff */
[----:B------:R-:W-:Y:S02]  /*9660*/  IMAD.U32 R8, R38, 0x10000, RZ ;  /* 0x0001000026087824 */ /* 0x000fe400078e00ff */
[----:B------:R-:W-:Y:S01]  /*9670*/  FMUL.FTZ R35, R10, R27 ;  /* 0x0000001b0a237220 */ /* 0x000fe20000410000 */
[----:B------:R-:W-:Y:S01]  /*9680*/  FFMA.FTZ R33, R2, R25, R33 ;  /* 0x0000001902217223 */ /* 0x000fe20000010021 */
[----:B------:R-:W-:-:S02]  /*9690*/  IMAD.U32 R2, R29, 0x10000, RZ ;  /* 0x000100001d027824 */ /* 0x000fc400078e00ff */
[-C--:B------:R-:W-:Y:S01]  /*96a0*/  FMUL.FTZ R25, R10, R21.reuse ;  /* 0x000000150a197220 */ /* 0x080fe20000410000 */
[C---:B------:R-:W-:Y:S01]  /*96b0*/  FMUL.FTZ R10, R15.reuse, R8 ;  /* 0x000000080f0a7220 */ /* 0x040fe20000410000 */
[----:B------:R-:W-:Y:S01]  /*96c0*/  LOP3.LUT R42, R42, 0xffff0000, RZ, 0xc0, !PT ;  /* 0xffff00002a2a7812 */ /* 0x000fe200078ec0ff */
[----:B------:R-:W-:Y:S01]  /*96d0*/  FFMA.FTZ R35, R4, R21, -R35 ;  /* 0x0000001504237223 */ /* 0x000fe20000010823 */
[-C--:B------:R-:W-:Y:S01]  /*96e0*/  FMUL.FTZ R21, R15, R2.reuse ;  /* 0x000000020f157220 */ /* 0x080fe20000410000 */
[----:B------:R-:W-:Y:S01]  /*96f0*/  LOP3.LUT R41, R41, 0xffff0000, RZ, 0xc0, !PT ;  /* 0xffff000029297812 */ /* 0x000fe200078ec0ff */
[----:B------:R-:W-:Y:S01]  /*9700*/  FFMA.FTZ R15, R7, R2, -R10 ;  /* 0x00000002070f7223 */ /* 0x000fe2000001080a */
[----:B------:R-:W-:Y:S01]  /*9710*/  LOP3.LUT R43, R43, 0xffff0000, RZ, 0xc0, !PT ;  /* 0xffff00002b2b7812 */ /* 0x000fe200078ec0ff */
        /* <DEDUP_REMOVED lines=8> */
[----:B------:R-:W-:Y:S02]  /*97a0*/  IMAD.U32 R2, R20, 0x10000, RZ ;  /* 0x0001000014027824 */ /* 0x000fe400078e00ff */
[C---:B------:R-:W-:Y:S01]  /*97b0*/  FFMA.FTZ R10, R12.reuse, R43, -R7 ;  /* 0x0000002b0c0a7223 */ /* 0x040fe20000010807 */
[----:B------:R-:W-:Y:S01]  /*97c0*/  FFMA.FTZ R24, R12, R41, R24 ;  /* 0x000000290c187223 */ /* 0x000fe20000010018 */
[----:B------:R-:W-:Y:S01]  /*97d0*/  FFMA.FTZ R8, R3, R42, R8 ;  /* 0x0000002a03087223 */ /* 0x000fe20000010008 */
[C---:B------:R-:W-:Y:S01]  /*97e0*/  FMUL.FTZ R30, R11.reuse, R4 ;  /* 0x000000040b1e7220 */ /* 0x040fe20000410000 */
[----:B------:R-:W-:Y:S01]  /*97f0*/  FMUL.FTZ R12, R11, R2 ;  /* 0x000000020b0c7220 */ /* 0x000fe20000410000 */
[----:B------:R-:W-:Y:S02]  /*9800*/  LOP3.LUT R40, R40, 0xffff0000, RZ, 0xc0, !PT ;  /* 0xffff000028287812 */ /* 0x000fe400078ec0ff */
[----:B------:R-:W-:Y:S02]  /*9810*/  LOP3.LUT R3, R38, 0xffff0000, RZ, 0xc0, !PT ;  /* 0xffff000026037812 */ /* 0x000fe400078ec0ff */
[----:B------:R-:W-:-:S02]  /*9820*/  LOP3.LUT R20, R20, 0xffff0000, RZ, 0xc0, !PT ;  /* 0xffff000014147812 */ /* 0x000fc400078ec0ff */
[----:B------:R-:W-:Y:S01]  /*9830*/  LOP3.LUT R29, R29, 0xffff0000, RZ, 0xc0, !PT ;  /* 0xffff00001d1d7812 */ /* 0x000fe200078ec0ff */
[C---:B------:R-:W-:Y:S01]  /*9840*/  FFMA.FTZ R30, R5.reuse, R2, -R30 ;  /* 0x00000002051e7223 */ /* 0x040fe2000001081e */
[----:B------:R-:W-:Y:S01]  /*9850*/  FFMA.FTZ R12, R5, R4, R12 ;  /* 0x00000004050c7223 */ /* 0x000fe2000001000c */
[C---:B------:R-:W-:Y:S01]  /*9860*/  FMUL.FTZ R5, R13.reuse, R40 ;  /* 0x000000280d057220 */ /* 0x040fe20000410000 */
[C---:B------:R-:W-:Y:S01]  /*9870*/  FMUL.FTZ R9, R26.reuse, R3 ;  /* 0x000000031a097220 */ /* 0x040fe20000410000 */
        /* <DEDUP_REMOVED lines=16> */
.L_x_13579:
[----:B------:R-:W-:Y:S05]  /*9980*/  BSYNC B0 ;  /* 0x0000000000007941 */ /* 0x000fea0003800000 */
.L_x_13565:
        /* <DEDUP_REMOVED lines=8> */
.L_x_13562:
[----:B--23--:R-:W2:Y:S02]  /*9a10*/  LDL R0, [R1+0x14] ;  /* 0x0000140001007983 */ /* 0x00cea40000100800 */
[----:B--2---:R-:W-:-:S13]  /*9a20*/  ISETP.NE.AND P0, PT, R0, 0x3, PT ;  /* 0x000000030000780c */ /* 0x004fda0003f05270 */
[----:B------:R-:W-:Y:S05]  /*9a30*/  @!P0 BRA `(.L_x_13589) ;  /* 0x0000000000048947 */ /* 0x000fea0003800000 */
[----:B------:R-:W-:Y:S01]  /*9a40*/  BPT.TRAP 0x1 ;  /* 0x000000040000795c */ /* 0x000fe20000300000 */
.L_x_13589:
[----:B-1----:R-:W-:Y:S01]  /*9a50*/  IMAD R7, R17, 0x8, R16 ;  /* 0x0000000811077824 */ /* 0x002fe200078e0210 */
[----:B------:R-:W-:-:S04]  /*9a60*/  SHF.L.U32 R0, R153, 0x1f, RZ ;  /* 0x0000001f99007819 */ /* 0x000fc800000006ff */
[----:B------:R1:W2:Y:S01]  /*9a70*/  SYNCS.PHASECHK.TRANS64.TRYWAIT P2, [R7+URZ+0x16830], R0 ;  /* 0x01683000070075a7 */ /* 0x0002a2000804017f */
[----:B------:R-:W-:Y:S05]  /*9a80*/  @!P0 BRA `(.L_x_13590) ;  /* 0x0000000000048947 */ /* 0x000fea0003800000 */
[----:B------:R-:W-:Y:S01]  /*9a90*/  BPT.TRAP 0x1 ;  /* 0x000000040000795c */ /* 0x000fe20000300000 */
.L_x_13590:
[----:B-----5:R-:W3:Y:S02]  /*9aa0*/  S2R R2, SR_TID.X ;  /* 0x0000000000027919 */ /* 0x020ee40000002100 */
[----:B---3--:R-:W-:-:S04]  /*9ab0*/  LOP3.LUT R2, R2, 0x7f, RZ, 0xc0, !PT ;  /* 0x0000007f02027812 */ /* 0x008fc800078ec0ff */
[----:B------:R-:W-:Y:S01]  /*9ac0*/  ISETP.NE.AND P1, PT, R2, RZ, PT ;  /* 0x000000ff0200720c */ /* 0x000fe20003f25270 */
[----:B--2---:R-:W-:-:S12]  /*9ad0*/  @P2 BRA `(.L_x_13591) ;  /* 0x0000000000082947 */ /* 0x004fd80003800000 */
[----:B------:R-:W2:Y:S02]  /*9ae0*/  SYNCS.PHASECHK.TRANS64.TRYWAIT P2, [R7+URZ+0x16830], R0 ;  /* 0x01683000070075a7 */ /* 0x000ea4000804017f */
[----:B--2---:R-:W-:Y:S05]  /*9af0*/  @!P2 BRA `(.L_x_13592) ;  /* 0x0000016400eca947 */ /* 0x004fea0003800000 */
.L_x_13591:
[----:B------:R-:W-:Y:S05]  /*9b00*/  WARPSYNC.ALL ;  /* 0x0000000000007948 */ /* 0x000fea0003800000 */
[----:B-12---:R-:W-:Y:S01]  /*9b10*/  VIADD R0, R16, 0xe400 ;  /* 0x0000e40010007836 */ /* 0x006fe20000000000 */
[----:B------:R-:W-:-:S04]  /*9b20*/  LOP3.LUT R10, R28, 0x10000, RZ, 0xfc, !PT ;  /* 0x000100001c0a7812 */ /* 0x000fc800078efcff */
[----:B------:R-:W-:-:S04]  /*9b30*/  SHF.R.U32.HI R0, RZ, 0x4, R0 ;  /* 0x00000004ff007819 */ /* 0x000fc80000011600 */
[----:B------:R-:W-:-:S04]  /*9b40*/  LOP3.LUT R0, R0, 0x3fff, RZ, 0xc0, !PT ;  /* 0x00003fff00007812 */ /* 0x000fc800078ec0ff */
[----:B------:R-:W-:Y:S01]  /*9b50*/  LOP3.LUT R2, R0, 0x10000, RZ, 0xfc, !PT ;  /* 0x0001000000027812 */ /* 0x000fe200078efcff */
[----:B------:R-:W-:Y:S02]  /*9b60*/  IMAD.MOV.U32 R11, RZ, RZ, 0x40000040 ;  /* 0x40000040ff0b7424 */ /* 0x000fe400078e00ff */
[----:B------:R-:W-:Y:S01]  /*9b70*/  IMAD.MOV.U32 R3, RZ, RZ, 0x40000040 ;  /* 0x40000040ff037424 */ /* 0x000fe200078e00ff */
[C---:B------:R-:W-:Y:S01]  /*9b80*/  R2UR UR4, R10.reuse ;  /* 0x000000000a0472ca */ /* 0x040fe200000e0000 */
[----:B------:R1:W-:Y:S01]  /*9b90*/  STL [R1+0x28], R2 ;  /* 0x0000280201007387 */ /* 0x0003e20000100800 */
[----:B------:R-:W-:Y:S01]  /*9ba0*/  R2UR UR5, R11 ;  /* 0x000000000b0572ca */ /* 0x000fe200000e0000 */
[----:B0-----:R-:W-:Y:S01]  /*9bb0*/  WARPGROUP.ARRIVE ;  /* 0x00000000000079c5 */ /* 0x001fe20000000000 */
[----:B------:R-:W-:Y:S01]  /*9bc0*/  R2UR UR7, R3 ;  /* 0x00000000030772ca */ /* 0x000fe200000e0000 */
[----:B------:R-:W-:Y:S01]  /*9bd0*/  VIADD R12, R10, 0x2 ;  /* 0x000000020a0c7836 */ /* 0x000fe20000000000 */
[----:B------:R-:W2:Y:S01]  /*9be0*/  LDL R6, [R1+0x30] ;  /* 0x0000300001067983 */ /* 0x000ea20000100800 */
[----:B------:R-:W-:Y:S01]  /*9bf0*/  IMAD.MOV.U32 R13, RZ, RZ, 0x40000040 ;  /* 0x40000040ff0d7424 */ /* 0x000fe200078e00ff */
[----:B------:R-:W0:Y:S01]  /*9c00*/  LDC R0, c[0x0][0x448] ;  /* 0x00011200ff007b82 */ /* 0x000e220000000800 */
[----:B-1----:R-:W-:-:S05]  /*9c10*/  IMAD R2, R17, 0x400, R2 ;  /* 0x0000040011027824 */ /* 0x002fca00078e0202 */
[----:B------:R-:W-:-:S13]  /*9c20*/  R2UR UR6, R2 ;  /* 0x00000000020672ca */ /* 0x000fda00000e0000 */
[----:B------:R-:W-:Y:S01]  /*9c30*/  HGMMA.64x128x16.F32.BF16 R24, gdesc[UR4], RZ, !UPT, gsb0 ;  /* 0x01e00000041879f0 */ /* 0x000fe2000c0018ff */
[----:B------:R-:W-:Y:S02]  /*9c40*/  VIADD R4, R2, 0x2 ;  /* 0x0000000202047836 */ /* 0x000fe40000000000 */
[----:B------:R-:W-:Y:S01]  /*9c50*/  IMAD.MOV.U32 R5, RZ, RZ, 0x40000040 ;  /* 0x40000040ff057424 */ /* 0x000fe200078e00ff */
[----:B------:R-:W-:Y:S02]  /*9c60*/  R2UR UR4, R12 ;  /* 0x000000000c0472ca */ /* 0x000fe400000e0000 */
[----:B------:R-:W-:Y:S02]  /*9c70*/  R2UR UR5, R13 ;  /* 0x000000000d0572ca */ /* 0x000fe400000e0000 */
[----:B------:R-:W-:Y:S02]  /*9c80*/  R2UR UR6, R4 ;  /* 0x00000000040672ca */ /* 0x000fe400000e0000 */
[----:B------:R-:W-:Y:S01]  /*9c90*/  R2UR UR7, R5 ;  /* 0x00000000050772ca */ /* 0x000fe200000e0000 */
[----:B------:R1:W-:Y:S04]  /*9ca0*/  STL.64 [R1+0x8], R12 ;  /* 0x0000080c01007387 */ /* 0x0003e80000100a00 */
[----:B------:R-:W2:Y:S04]  /*9cb0*/  LDL R94, [R1+0x20] ;  /* 0x00002000015e7983 */ /* 0x000ea80000100800 */
[----:B------:R-:W3:Y:S01]  /*9cc0*/  LDL R96, [R1+0x10] ;  /* 0x0000100001607983 */ /* 0x000ee20000100800 */
[----:B------:R-:W-:-:S02]  /*9cd0*/  VIADD R8, R10, 0x4 ;  /* 0x000000040a087836 */ /* 0x000fc40000000000 */
[----:B------:R-:W-:Y:S02]  /*9ce0*/  VIADD R4, R2, 0x4 ;  /* 0x0000000402047836 */ /* 0x000fe40000000000 */
[----:B------:R-:W-:Y:S02]  /*9cf0*/  IMAD.MOV.U32 R9, RZ, RZ, 0x40000040 ;  /* 0x40000040ff097424 */ /* 0x000fe400078e00ff */
[----:B------:R-:W-:Y:S02]  /*9d00*/  VIADD R14, R10, 0x6 ;  /* 0x000000060a0e7836 */ /* 0x000fe40000000000 */
[----:B------:R-:W-:Y:S02]  /*9d10*/  IMAD.MOV.U32 R15, RZ, RZ, 0x40000040 ;  /* 0x40000040ff0f7424 */ /* 0x000fe400078e00ff */
[----:B------:R-:W-:Y:S01]  /*9d20*/  IMAD.MOV.U32 R3, RZ, RZ, 0x40000040 ;  /* 0x40000040ff037424 */ /* 0x000fe200078e00ff */
[----:B0-----:R-:W-:Y:S01]  /*9d30*/  ISETP.NE.AND P2, PT, R0, 0x1, PT ;  /* 0x000000010000780c */ /* 0x001fe20003f45270 */
[----:B------:R-:W-:-:S02]  /*9d40*/  WARPGROUP.DEPBAR.LE gsb0, 0x0 ;  /* 0x00008000000079c5 */ /* 0x000fc40000010000 */
[----:B------:R-:W-:Y:S01]  /*9d50*/  WARPGROUP.ARRIVE ;  /* 0x00000000000079c5 */ /* 0x000fe20000000000 */
[----:B------:R-:W-:-:S09]  /*9d60*/  IMAD.MOV.U32 R5, RZ, RZ, 0x40000040 ;  /* 0x40000040ff057424 */ /* 0x000fd200078e00ff */
[----:B------:R-:W0:Y:S01]  /*9d70*/  @P2 LDC R0, c[0x0][0x44c] ;  /* 0x00011300ff002b82 */ /* 0x000e220000000800 */
[----:B------:R-:W-:Y:S01]  /*9d80*/  HGMMA.64x128x16.F32.BF16 R24, gdesc[UR4], R24, gsb0 ;  /* 0x01e00000041879f0 */ /* 0x000fe20008001818 */
[----:B------:R-:W-:Y:S02]  /*9d90*/  R2UR UR4, R8 ;  /* 0x00000000080472ca */ /* 0x000fe400000e0000 */
[----:B------:R-:W-:-:S04]  /*9da0*/  R2UR UR5, R9 ;  /* 0x00000000090572ca */ /* 0x000fc800000e0000 */
[----:B-1----:R-:W1:Y:S01]  /*9db0*/  LDC.64 R12, c[0x0][0x9e0] ;  /* 0x00027800ff0c7b82 */ /* 0x002e620000000a00 */
[----:B------:R-:W-:Y:S02]  /*9dc0*/  R2UR UR6, R4 ;  /* 0x00000000040672ca */ /* 0x000fe400000e0000 */
[----:B------:R-:W-:Y:S01]  /*9dd0*/  R2UR UR7, R5 ;  /* 0x00000000050772ca */ /* 0x000fe200000e0000 */
[----:B------:R-:W-:Y:S01]  /*9de0*/  VIADD R2, R2, 0x6 ;  /* 0x0000000602027836 */ /* 0x000fe20000000000 */
[----:B------:R-:W-:Y:S02]  /*9df0*/  WARPGROUP.DEPBAR.LE gsb0, 0x0 ;  /* 0x00008000000079c5 */ /* 0x000fe40000010000 */
[----:B------:R-:W-:-:S09]  /*9e00*/  WARPGROUP.ARRIVE ;  /* 0x00000000000079c5 */ /* 0x000fd20000000000 */
[----:B------:R-:W-:Y:S01]  /*9e10*/  HGMMA.64x128x16.F32.BF16 R24, gdesc[UR4], R24, gsb0 ;  /* 0x01e00000041879f0 */ /* 0x000fe20008001818 */
[----:B------:R-:W-:Y:S02]  /*9e20*/  R2UR UR4, R14 ;  /* 0x000000000e0472ca */ /* 0x000fe400000e0000 */
[----:B------:R-:W-:Y:S02]  /*9e30*/  R2UR UR5, R15 ;  /* 0x000000000f0572ca */ /* 0x000fe400000e0000 */
[----:B------:R-:W-:Y:S02]  /*9e40*/  R2UR UR6, R2 ;  /* 0x00000000020672ca */ /* 0x000fe400000e0000 */
[----:B------:R-:W-:Y:S02]  /*9e50*/  R2UR UR7, R3 ;  /* 0x00000000030772ca */ /* 0x000fe400000e0000 */
[----:B------:R-:W4:Y:S01]  /*9e60*/  @P2 LDC R3, c[0x0][0x450] ;  /* 0x00011400ff032b82 */ /* 0x000f220000000800 */
[----:B------:R-:W-:-:S02]  /*9e70*/  IMAD.MOV.U32 R21, RZ, RZ, -0x80 ;  /* 0xffffff80ff157424 */ /* 0x000fc400078e00ff */
[----:B--2---:R-:W-:-:S04]  /*9e80*/  IMAD.IADD R89, R6, 0x1, R94 ;  /* 0x0000000106597824 */ /* 0x004fc800078e025e */
[----:B0-----:R-:W-:Y:S01]  /*9e90*/  @P2 IMAD.HI.U32 R0, R89, R0, RZ ;  /* 0x0000000059002227 */ /* 0x001fe200078e00ff */
[----:B------:R-:W-:Y:S02]  /*9ea0*/  WARPGROUP.DEPBAR.LE gsb0, 0x0 ;  /* 0x00008000000079c5 */ /* 0x000fe40000010000 */
[----:B------:R-:W-:-:S06]  /*9eb0*/  WARPGROUP.ARRIVE ;  /* 0x00000000000079c5 */ /* 0x000fcc0000000000 */
[----:B------:R-:W-:Y:S01]  /*9ec0*/  HGMMA.64x128x16.F32.BF16 R24, gdesc[UR4], R24, gsb0 ;  /* 0x01e00000041879f0 */ /* 0x000fe20008001818 */
[----:B----4-:R-:W-:Y:S01]  /*9ed0*/  @P2 SHF.R.U32.HI R89, RZ, R3, R0 ;  /* 0x00000003ff592219 */ /* 0x010fe20000011600 */
[----:B------:R-:W-:Y:S01]  /*9ee0*/  @!P1 VIADD R0, R7, 0x16840 ;  /* 0x0001684007009836 */ /* 0x000fe20000000000 */
[----:B------:R-:W-:-:S03]  /*9ef0*/  ULDC UR4, c[0x0][0x9dc] ;  /* 0x0002770000047ab9 */ /* 0x000fc60000000800 */
[----:B------:R-:W0:Y:S01]  /*9f00*/  SHFL.IDX PT, R90, R89, RZ, 0x1c1f ;  /* 0x001c1fff595a7589 */ /* 0x000e2200000e0000 */
[----:B------:R-:W-:Y:S01]  /*9f10*/  @!P1 PRMT R0, RZ, 0x654, R0 ;  /* 0x00000654ff009816 */ /* 0x000fe20000000000 */
[----:B------:R-:W-:Y:S02]  /*9f20*/  IMAD R21, R88, R21, 0x80 ;  /* 0x0000008058157424 */ /* 0x000fe400078e0215 */
[----:B------:R2:W-:Y:S01]  /*9f30*/  STL.64 [R1], R8 ;  /* 0x0000000801007387 */ /* 0x0005e20000100a00 */
[----:B-1----:R-:W-:Y:S01]  /*9f40*/  ISETP.GE.AND P3, PT, R13, 0x1, PT ;  /* 0x000000010d00780c */ /* 0x002fe20003f66270 */
[----:B--2---:R-:W-:-:S05]  /*9f50*/  IMAD.U32 R8, RZ, RZ, UR4 ;  /* 0x00000004ff087e24 */ /* 0x004fca000f8e00ff */
[----:B------:R-:W-:Y:S02]  /*9f60*/  LOP3.LUT R2, RZ, R8, RZ, 0x33, !PT ;  /* 0x00000008ff027212 */ /* 0x000fe400078e33ff */
[C-C-:B---3--:R-:W-:Y:S01]  /*9f70*/  IADD3 R20, -R156.reuse, R96, R21.reuse ;  /* 0x000000609c147210 */ /* 0x148fe20007ffe115 */
[----:B------:R-:W-:Y:S02]  /*9f80*/  WARPGROUP.DEPBAR.LE gsb0, 0x0 ;  /* 0x00008000000079c5 */ /* 0x000fe40000010000 */
[----:B------:R1:W-:Y:S02]  /*9f90*/  @!P1 SYNCS.ARRIVE.TRANS64.RED.A1T0 RZ, [R0+URZ], RZ ;  /* 0x000000ff00ff99a7 */ /* 0x0003e4000810043f */
[----:B-1----:R-:W-:-:S04]  /*9fa0*/  IADD3 R0, -R156, 0x1, R21 ;  /* 0x000000019c007810 */ /* 0x002fc80007ffe115 */
[----:B------:R-:W-:-:S05]  /*9fb0*/  IADD3 R7, -R157, R0, R96 ;  /* 0x000000009d077210 */ /* 0x000fca0007ffe160 */
[C---:B------:R-:W-:Y:S02]  /*9fc0*/  IMAD.IADD R9, R7.reuse, 0x1, R2 ;  /* 0x0000000107097824 */ /* 0x040fe400078e0202 */
[----:B------:R-:W-:Y:S01]  /*9fd0*/  IMAD.IADD R7, R7, 0x1, R12 ;  /* 0x0000000107077824 */ /* 0x000fe200078e020c */
[----:B------:R-:W-:Y:S01]  /*9fe0*/  LEA R0, R88, 0xffffff80, 0x7 ;  /* 0xffffff8058007811 */ /* 0x000fe200078e38ff */
        /* <DEDUP_REMOVED lines=14> */
.L_x_13595:
[----:B------:R-:W-:-:S13]  /*a0d0*/  ISETP.NE.AND P4, PT, R13, 0x1, PT ;  /* 0x000000010d00780c */ /* 0x000fda0003f85270 */
[----:B------:R-:W0:Y:S02]  /*a0e0*/  @P4 LDC.64 R2, c[0x0][0x9e8] ;  /* 0x00027a00ff024b82 */ /* 0x000e240000000a00 */
[----:B0-----:R-:W-:-:S05]  /*a0f0*/  @P4 IMAD.HI.U32 R2, R5, R2, RZ ;  /* 0x0000000205024227 */ /* 0x001fca00078e00ff */
[----:B------:R-:W-:-:S07]  /*a100*/  @P4 SHF.R.U32.HI R5, RZ, R3, R2 ;  /* 0x00000003ff054219 */ /* 0x000fce0000011602 */
.L_x_13596:
[----:B------:R-:W-:Y:S05]  /*a110*/  BSYNC B0 ;  /* 0x0000000000007941 */ /* 0x000fea0003800000 */
.L_x_13594:
[----:B------:R-:W-:-:S04]  /*a120*/  IMAD R5, R5, R13, -R0 ;  /* 0x0000000d05057224 */ /* 0x000fc800078e0a00 */
[----:B------:R-:W-:-:S05]  /*a130*/  IMAD.IADD R5, R5, 0x1, -R156 ;  /* 0x0000000105057824 */ /* 0x000fca00078e0a9c */
[----:B------:R-:W-:Y:S02]  /*a140*/  VIMNMX R6, R6, R5, !PT ;  /* 0x0000000506067248 */ /* 0x000fe40007fe0100 */
[----:B------:R-:W-:-:S07]  /*a150*/  VIADDMNMX R4, R5, R13, R4, PT ;  /* 0x0000000d05047246 */ /* 0x000fce0003800104 */
.L_x_13593:
[C---:B------:R-:W-:Y:S01]  /*a160*/  ISETP.GE.AND P4, PT, R21.reuse, 0x2, PT ;  /* 0x000000021500780c */ /* 0x040fe20003f86270 */
[----:B------:R-:W0:Y:S01]  /*a170*/  SHFL.IDX PT, R2, R89, 0x1, 0x1c1f ;  /* 0x003c1f0059027f89 */ /* 0x000e2200000e0000 */
        /* <DEDUP_REMOVED lines=10> */
[----:B------:R-:W-:Y:S01]  /*a220*/  FSEL R5, R28, -INF , !P5 ;  /* 0xff8000001c057808 */ /* 0x000fe20006800000 */
[----:B0-----:R-:W-:Y:S01]  /*a230*/  IMAD.IADD R9, R9, 0x1, R2 ;  /* 0x0000000109097824 */ /* 0x001fe200078e0202 */
[----:B------:R-:W-:Y:S02]  /*a240*/  ISETP.GT.AND P5, PT, R6, 0x9, !P6 ;  /* 0x000000090600780c */ /* 0x000fe400077a4270 */
[----:B------:R-:W-:Y:S02]  /*a250*/  VIADDMNMX R20, R2, R7, R20, PT ;  /* 0x0000000702147246 */ /* 0x000fe40003800114 */
[----:B------:R-:W-:Y:S02]  /*a260*/  ISETP.LT.OR P5, PT, R4, 0xa, P5 ;  /* 0x0000000a0400780c */ /* 0x000fe40002fa1670 */
[----:B------:R-:W-:Y:S02]  /*a270*/  @P6 LOP3.LUT R22, R22, 0x10000000, RZ, 0xfc, !PT ;  /* 0x1000000016166812 */ /* 0x000fe400078efcff */
[----:B------:R-:W-:-:S02]  /*a280*/  ISETP.GE.AND P6, PT, R21, 0x11, PT ;  /* 0x000000111500780c */ /* 0x000fc40003fc6270 */
        /* <DEDUP_REMOVED lines=184> */
.L_x_13599:
[----:B------:R-:W-:-:S13]  /*ae10*/  ISETP.NE.AND P6, PT, R13, 0x1, PT ;  /* 0x000000010d00780c */ /* 0x000fda0003fc5270 */
[----:B------:R-:W0:Y:S02]  /*ae20*/  @P6 LDC.64 R2, c[0x0][0x9e8] ;  /* 0x00027a00ff026b82 */ /* 0x000e240000000a00 */
[----:B0-----:R-:W-:-:S05]  /*ae30*/  @P6 IMAD.HI.U32 R2, R7, R2, RZ ;  /* 0x0000000207026227 */ /* 0x001fca00078e00ff */
[----:B------:R-:W-:-:S07]  /*ae40*/  @P6 SHF.R.U32.HI R7, RZ, R3, R2 ;  /* 0x00000003ff076219 */ /* 0x000fce0000011602 */
.L_x_13600:
[----:B------:R-:W-:Y:S05]  /*ae50*/  BSYNC B0 ;  /* 0x0000000000007941 */ /* 0x000fea0003800000 */
.L_x_13598:
[----:B------:R-:W-:-:S04]  /*ae60*/  IMAD R7, R7, R13, -R0 ;  /* 0x0000000d07077224 */ /* 0x000fc800078e0a00 */
[----:B------:R-:W-:-:S05]  /*ae70*/  IMAD.IADD R0, R7, 0x1, -R156 ;  /* 0x0000000107007824 */ /* 0x000fca00078e0a9c */
[----:B------:R-:W-:Y:S02]  /*ae80*/  VIMNMX R9, R9, R0, !PT ;  /* 0x0000000009097248 */ /* 0x000fe40007fe0100 */
[----:B------:R-:W-:-:S07]  /*ae90*/  VIADDMNMX R20, R0, R13, R20, PT ;  /* 0x0000000d00147246 */ /* 0x000fce0003800114 */
.L_x_13597:
[----:B------:R-:W-:Y:S01]  /*aea0*/  ISETP.GT.AND P4, PT, R9, 0x1, !P4 ;  /* 0x000000010900780c */ /* 0x000fe20006784270 */
[----:B------:R-:W-:Y:S01]  /*aeb0*/  ULDC UR4, c[0x0][0x988] ;  /* 0x0002620000047ab9 */ /* 0x000fe20000000800 */
        /* <DEDUP_REMOVED lines=77> */
[----:B------:R-:W-:-:S02]  /*b390*/  ISETP.LT.OR P4, PT, R20, 0x31, P4 ;  /* 0x000000311400780c */ /* 0x000fc40002781670 */
[C---:B------:R-:W-:Y:S01]  /*b3a0*/  ISETP.GT.AND P5, PT, R9.reuse, 0x78, !P5 ;  /* 0x000000780900780c */ /* 0x040fe20006fa4270 */
[----:B------:R-:W0:Y:S01]  /*b3b0*/  SHFL.BFLY PT, R3, R2, 0x2, 0x1f ;  /* 0x0c401f0002037f89 */ /* 0x000e2200000e0000 */
[----:B------:R-:W-:Y:S02]  /*b3c0*/  FSEL R123, R50, -INF , !P4 ;  /* 0xff800000327b7808 */ /* 0x000fe40006000000 */
[----:B------:R-:W-:Y:S02]  /*b3d0*/  LOP3.LUT P4, RZ, R22, 0x40000, RZ, 0xc0, !PT ;  /* 0x0004000016ff7812 */ /* 0x000fe4000788c0ff */
[----:B------:R-:W-:Y:S02]  /*b3e0*/  ISETP.LT.OR P5, PT, R20, 0x79, P5 ;  /* 0x000000791400780c */ /* 0x000fe40002fa1670 */
[----:B------:R-:W-:-:S04]  /*b3f0*/  ISETP.GT.AND P4, PT, R9, 0x31, !P4 ;  /* 0x000000310900780c */ /* 0x000fc80006784270 */
[----:B------:R-:W-:-:S04]  /*b400*/  ISETP.LT.OR P4, PT, R20, 0x32, P4 ;  /* 0x000000321400780c */ /* 0x000fc80002781670 */
[----:B------:R-:W-:Y:S02]  /*b410*/  FSEL R51, R51, -INF , !P4 ;  /* 0xff80000033337808 */ /* 0x000fe40006000000 */
[----:B------:R-:W-:-:S04]  /*b420*/  LOP3.LUT P4, RZ, R22, 0x20000, RZ, 0xc0, !PT ;  /* 0x0002000016ff7812 */ /* 0x000fc8000788c0ff */
[----:B------:R-:W-:Y:S02]  /*b430*/  ISETP.GT.AND P4, PT, R9, 0x38, !P4 ;  /* 0x000000380900780c */ /* 0x000fe40006784270 */
[----:B0-----:R-:W-:Y:S02]  /*b440*/  FMNMX.FTZ R6, R2, R3, !PT ;  /* 0x0000000302067209 */ /* 0x001fe40007810000 */
[----:B------:R-:W-:-:S03]  /*b450*/  ISETP.LT.OR P4, PT, R20, 0x39, P4 ;  /* 0x000000391400780c */ /* 0x000fc60002781670 */
[----:B------:R-:W0:Y:S01]  /*b460*/  SHFL.BFLY PT, R3, R6, 0x1, 0x1f ;  /* 0x0c201f0006037f89 */ /* 0x000e2200000e0000 */
[----:B------:R-:W-:Y:S02]  /*b470*/  FSEL R125, R54, -INF , !P4 ;  /* 0xff800000367d7808 */ /* 0x000fe40006000000 */
[----:B------:R-:W-:-:S04]  /*b480*/  LOP3.LUT P4, RZ, R22, 0x10000, RZ, 0xc0, !PT ;  /* 0x0001000016ff7812 */ /* 0x000fc8000788c0ff */
        /* <DEDUP_REMOVED lines=68> */
[----:B------:R-:W-:Y:S01]  /*b8d0*/  FSEL R91, R86, -INF , !P5 ;  /* 0xff800000565b7808 */ /* 0x000fe20006800000 */
[-CC-:B------:R-:W-:Y:S01]  /*b8e0*/  FFMA.FTZ R148, R24, R0.reuse, -R4.reuse ;  /* 0x0000000018947223 */ /* 0x180fe20000010804 */
[----:B------:R-:W-:Y:S01]  /*b8f0*/  FSEL R26, R26, -INF , !P4 ;  /* 0xff8000001a1a7808 */ /* 0x000fe20006000000 */
[-CC-:B------:R-:W-:Y:S01]  /*b900*/  FFMA.FTZ R25, R25, R0.reuse, -R4.reuse ;  /* 0x0000000019197223 */ /* 0x180fe20000010804 */
[----:B------:R-:W-:Y:S01]  /*b910*/  ISETP.GT.AND P4, PT, R9, 0x79, !P6 ;  /* 0x000000790900780c */ /* 0x000fe20007784270 */
[-CC-:B------:R-:W-:Y:S01]  /*b920*/  FFMA.FTZ R150, R5, R0.reuse, -R4.reuse ;  /* 0x0000000005967223 */ /* 0x180fe20000010804 */
[----:B------:R-:W-:Y:S01]  /*b930*/  FMNMX.FTZ R2, R26, R27, !PT ;  /* 0x0000001b1a027209 */ /* 0x000fe20007810000 */
[----:B------:R-:W-:Y:S01]  /*b940*/  MUFU.EX2 R148, R148 ;  /* 0x0000009400947308 */ /* 0x000fe20000000800 */
[----:B------:R-:W-:Y:S01]  /*b950*/  ISETP.LT.OR P4, PT, R20, 0x7a, P4 ;  /* 0x0000007a1400780c */ /* 0x000fe20002781670 */
[--C-:B------:R-:W-:Y:S01]  /*b960*/  FFMA.FTZ R5, R29, R0, -R4.reuse ;  /* 0x000000001d057223 */ /* 0x100fe20000010804 */
[----:B------:R-:W-:Y:S01]  /*b970*/  FMNMX.FTZ R2, R7, R2, !PT ;  /* 0x0000000207027209 */ /* 0x000fe20007810000 */
[-CC-:B------:R-:W-:Y:S01]  /*b980*/  FFMA.FTZ R29, R33, R0.reuse, -R4.reuse ;  /* 0x00000000211d7223 */ /* 0x180fe20000010804 */
[----:B------:R-:W-:Y:S01]  /*b990*/  FSEL R87, R87, -INF , !P4 ;  /* 0xff80000057577808 */ /* 0x000fe20006000000 */
        /* <DEDUP_REMOVED lines=16> */
[--C-:B------:R-:W-:Y:S01]  /*baa0*/  FFMA.FTZ R69, R77, R0, -R4.reuse ;  /* 0x000000004d457223 */ /* 0x100fe20000010804 */
[----:B------:R-:W-:Y:S01]  /*bab0*/  FMNMX.FTZ R2, R39, R2, !PT ;  /* 0x0000000227027209 */ /* 0x000fe20007810000 */
[----:B------:R-:W2:Y:S01]  /*bac0*/  MUFU.EX2 R5, R5 ;  /* 0x0000000500057308 */ /* 0x000ea20000000800 */
        /* <DEDUP_REMOVED lines=19> */
[----:B------:R-:W3:Y:S03]  /*bc00*/  MUFU.EX2 R144, R144 ;  /* 0x0000009000907308 */ /* 0x000ee60000000800 */
[----:B------:R-:W-:-:S04]  /*bc10*/  FMNMX.FTZ R2, R51, R2, !PT ;  /* 0x0000000233027209 */ /* 0x000fc80007810000 */
[----:B------:R-:W-:Y:S01]  /*bc20*/  FMNMX.FTZ R2, R125, R2, !PT ;  /* 0x000000027d027209 */ /* 0x000fe20007810000 */
[----:B------:R-:W4:Y:S03]  /*bc30*/  MUFU.EX2 R29, R29 ;  /* 0x0000001d001d7308 */ /* 0x000f260000000800 */
        /* <DEDUP_REMOVED lines=45> */
[----:B------:R-:W-:Y:S01]  /*bf10*/  FADD.FTZ R31, R148, R25 ;  /* 0x00000019941f7221 */ /* 0x000fe20000010000 */
[-CC-:B------:R-:W-:Y:S01]  /*bf20*/  FFMA.FTZ R145, R21, R0.reuse, -R6.reuse ;  /* 0x0000000015917223 */ /* 0x180fe20000010806 */
[-CC-:B------:R-:W-:Y:S01]  /*bf30*/  FFMA.FTZ R24, R35, R0.reuse, -R6.reuse ;  /* 0x0000000023187223 */ /* 0x180fe20000010806 */
[----:B------:R-:W-:Y:S01]  /*bf40*/  MUFU.EX2 R149, R149 ;  /* 0x0000009500957308 */ /* 0x000fe20000000800 */
[----:B-1----:R-:W-:Y:S01]  /*bf50*/  FADD.FTZ R36, R150, R31 ;  /* 0x0000001f96247221 */ /* 0x002fe20000010000 */
[-CC-:B------:R-:W-:Y:S01]  /*bf60*/  FFMA.FTZ R147, R89, R0.reuse, -R6.reuse ;  /* 0x0000000059937223 */ /* 0x180fe20000010806 */
[-CC-:B------:R-:W-:Y:S01]  /*bf70*/  FFMA.FTZ R26, R39, R0.reuse, -R6.reuse ;  /* 0x00000000271a7223 */ /* 0x180fe20000010806 */
[-C--:B------:R-:W-:Y:S01]  /*bf80*/  FFMA.FTZ R28, R43, R0.reuse, -R6 ;  /* 0x000000002b1c7223 */ /* 0x080fe20000010806 */
[----:B--2---:R-:W-:Y:S01]  /*bf90*/  FADD.FTZ R31, R5, R36 ;  /* 0x00000024051f7221 */ /* 0x004fe20000010000 */
[----:B------:R-:W0:Y:S01]  /*bfa0*/  @P2 LDC R43, c[0x0][0x44c] ;  /* 0x00011300ff2b2b82 */ /* 0x000e220000000800 */
[-CC-:B------:R-:W-:Y:S01]  /*bfb0*/  FFMA.FTZ R141, R119, R0.reuse, -R6.reuse ;  /* 0x00000000778d7223 */ /* 0x180fe20000010806 */
[----:B------:R-:W1:Y:S01]  /*bfc0*/  MUFU.EX2 R4, R4 ;  /* 0x0000000400047308 */ /* 0x000e620000000800 */
[----:B---3--:R-:W-:Y:S01]  /*bfd0*/  FADD.FTZ R38, R144, R31 ;  /* 0x0000001f90267221 */ /* 0x008fe20000010000 */
[-CC-:B------:R-:W-:Y:S01]  /*bfe0*/  FFMA.FTZ R30, R47, R0.reuse, -R6.reuse ;  /* 0x000000002f1e7223 */ /* 0x180fe20000010806 */
[-CC-:B------:R-:W-:Y:S01]  /*bff0*/  FFMA.FTZ R143, R121, R0.reuse, -R6.reuse ;  /* 0x00000000798f7223 */ /* 0x180fe20000010806 */
[-C--:B------:R-:W-:Y:S01]  /*c000*/  FFMA.FTZ R7, R123, R0.reuse, -R6 ;  /* 0x000000007b077223 */ /* 0x080fe20000010806 */
[----:B----4-:R-:W-:Y:S01]  /*c010*/  FADD.FTZ R35, R29, R38 ;  /* 0x000000261d237221 */ /* 0x010fe20000010000 */
[----:B------:R-:W2:Y:S01]  /*c020*/  @P2 LDC R47, c[0x0][0x450] ;  /* 0x00011400ff2f2b82 */ /* 0x000ea20000000800 */
[-CC-:B------:R-:W-:Y:S01]  /*c030*/  FFMA.FTZ R32, R51, R0.reuse, -R6.reuse ;  /* 0x0000000033207223 */ /* 0x180fe20000010806 */
[----:B------:R-:W3:Y:S01]  /*c040*/  MUFU.EX2 R151, R151 ;  /* 0x0000009700977308 */ /* 0x000ee20000000800 */
[----:B-----5:R-:W-:Y:S01]  /*c050*/  FADD.FTZ R38, R146, R35 ;  /* 0x0000002392267221 */ /* 0x020fe20000010000 */
[-CC-:B------:R-:W-:Y:S01]  /*c060*/  FFMA.FTZ R21, R125, R0.reuse, -R6.reuse ;  /* 0x000000007d157223 */ /* 0x180fe20000010806 */
[-CC-:B------:R-:W-:Y:S01]  /*c070*/  FFMA.FTZ R34, R55, R0.reuse, -R6.reuse ;  /* 0x0000000037227223 */ /* 0x180fe20000010806 */
[-C--:B------:R-:W-:Y:S01]  /*c080*/  FFMA.FTZ R27, R127, R0.reuse, -R6 ;  /* 0x000000007f1b7223 */ /* 0x080fe20000010806 */
[----:B------:R-:W-:Y:S01]  /*c090*/  FADD.FTZ R39, R33, R38 ;  /* 0x0000002621277221 */ /* 0x000fe20000010000 */
[-CC-:B------:R-:W-:Y:S01]  /*c0a0*/  FFMA.FTZ R36, R59, R0.reuse, -R6.reuse ;  /* 0x000000003b247223 */ /* 0x180fe20000010806 */
[-C--:B------:R-:W-:Y:S01]  /*c0b0*/  FFMA.FTZ R31, R129, R0.reuse, -R6 ;  /* 0x00000000811f7223 */ /* 0x080fe20000010806 */
[----:B------:R-:W4:Y:S01]  /*c0c0*/  MUFU.EX2 R20, R20 ;  /* 0x0000001400147308 */ /* 0x000f220000000800 */
[----:B-1----:R-:W-:Y:S01]  /*c0d0*/  FADD.FTZ R40, R149, R4 ;  /* 0x0000000495287221 */ /* 0x002fe20000010000 */
[----:B------:R-:W-:Y:S01]  /*c0e0*/  FADD.FTZ R42, R140, R39 ;  /* 0x000000278c2a7221 */ /* 0x000fe20000010000 */
[-CC-:B------:R-:W-:Y:S01]  /*c0f0*/  FFMA.FTZ R38, R63, R0.reuse, -R6.reuse ;  /* 0x000000003f267223 */ /* 0x180fe20000010806 */
[-CC-:B------:R-:W-:Y:S01]  /*c100*/  FFMA.FTZ R129, R131, R0.reuse, -R6.reuse ;  /* 0x0000000083817223 */ /* 0x180fe20000010806 */
[-C--:B------:R-:W-:Y:S01]  /*c110*/  FFMA.FTZ R131, R133, R0.reuse, -R6 ;  /* 0x0000000085837223 */ /* 0x080fe20000010806 */
[----:B------:R-:W-:Y:S01]  /*c120*/  FADD.FTZ R39, R37, R42 ;  /* 0x0000002a25277221 */ /* 0x000fe20000010000 */
[----:B0-----:R-:W-:Y:S01]  /*c130*/  @P2 IMAD.HI.U32 R46, R94, R43, RZ ;  /* 0x0000002b5e2e2227 */ /* 0x001fe200078e00ff */
[----:B------:R-:W0:Y:S03]  /*c140*/  MUFU.EX2 R145, R145 ;  /* 0x0000009100917308 */ /* 0x000e260000000800 */
        /* <DEDUP_REMOVED lines=8> */
[----:B----4-:R-:W-:Y:S01]  /*c1d0*/  FADD.FTZ R40, R20, R35 ;  /* 0x0000002314287221 */ /* 0x010fe20000010000 */
[----:B------:R-:W-:-:S02]  /*c1e0*/  F2FP.BF16.F32.PACK_AB R150, R5, R150 ;  /* 0x000000960596723e */ /* 0x000fc400000010ff */
[----:B------:R-:W-:Y:S02]  /*c1f0*/  F2FP.BF16.F32.PACK_AB R148, R25, R148 ;  /* 0x000000941994723e */ /* 0x000fe400000010ff */
[----:B------:R-:W-:Y:S02]  /*c200*/  F2FP.BF16.F32.PACK_AB R149, R4, R149 ;  /* 0x000000950495723e */ /* 0x000fe400000010ff */
[----:B------:R-:W3:Y:S01]  /*c210*/  MUFU.EX2 R147, R147 ;  /* 0x0000009300937308 */ /* 0x000ee20000000800 */
[----:B0-----:R-:W-:Y:S01]  /*c220*/  FADD.FTZ R35, R145, R40 ;  /* 0x0000002891237221 */ /* 0x001fe20000010000 */
[----:B------:R-:W-:Y:S01]  /*c230*/  FADD.FTZ R40, R142, R39 ;  /* 0x000000278e287221 */ /* 0x000fe20000010000 */
[----:B------:R-:W-:Y:S02]  /*c240*/  F2FP.BF16.F32.PACK_AB R151, R20, R151 ;  /* 0x000000971497723e */ /* 0x000fe400000010ff */
[----:B------:R-:W-:Y:S02]  /*c250*/  F2FP.BF16.F32.PACK_AB R144, R29, R144 ;  /* 0x000000901d90723e */ /* 0x000fe400000010ff */
[----:B------:R-:W-:Y:S01]  /*c260*/  F2FP.BF16.F32.PACK_AB R146, R33, R146 ;  /* 0x000000922192723e */ /* 0x000fe200000010ff */
[----:B------:R-:W0:Y:S01]  /*c270*/  MUFU.EX2 R26, R26 ;  /* 0x0000001a001a7308 */ /* 0x000e220000000800 */
[----:B-1----:R-:W-:Y:S01]  /*c280*/  FADD.FTZ R42, R24, R35 ;  /* 0x00000023182a7221 */ /* 0x002fe20000010000 */
[----:B------:R-:W-:Y:S01]  /*c290*/  FADD.FTZ R35, R41, R40 ;  /* 0x0000002829237221 */ /* 0x000fe20000010000 */
[----:B------:R-:W-:Y:S01]  /*c2a0*/  FFMA.FTZ R40, R67, R0, -R6 ;  /* 0x0000000043287223 */ /* 0x000fe20000010806 */
[----:B------:R-:W-:-:S02]  /*c2b0*/  F2FP.BF16.F32.PACK_AB R140, R37, R140 ;  /* 0x0000008c258c723e */ /* 0x000fc400000010ff */
[----:B------:R-:W-:Y:S01]  /*c2c0*/  FADD.FTZ R44, R136, R35 ;  /* 0x00000023882c7221 */ /* 0x000fe20000010000 */
[----:B------:R-:W-:Y:S01]  /*c2d0*/  IMAD.MOV.U32 R35, RZ, RZ, R94 ;  /* 0x000000ffff237224 */ /* 0x000fe200078e005e */
[----:B------:R-:W1:Y:S01]  /*c2e0*/  MUFU.EX2 R141, R141 ;  /* 0x0000008d008d7308 */ /* 0x000e620000000800 */
[----:B---3--:R-:W-:Y:S01]  /*c2f0*/  FADD.FTZ R39, R147, R42 ;  /* 0x0000002a93277221 */ /* 0x008fe20000010000 */
[----:B------:R-:W-:Y:S01]  /*c300*/  FADD.FTZ R43, R45, R44 ;  /* 0x0000002c2d2b7221 */ /* 0x000fe20000010000 */
[----:B--2---:R-:W-:Y:S02]  /*c310*/  @P2 SHF.R.U32.HI R35, RZ, R47, R46 ;  /* 0x0000002fff232219 */ /* 0x004fe4000001162e */
[----:B------:R-:W-:Y:S01]  /*c320*/  F2FP.BF16.F32.PACK_AB R142, R41, R142 ;  /* 0x0000008e298e723e */ /* 0x000fe200000010ff */
[----:B------:R-:W-:Y:S01]  /*c330*/  FADD.FTZ R44, R138, R43 ;  /* 0x0000002b8a2c7221 */ /* 0x000fe20000010000 */
[----:B------:R-:W-:Y:S01]  /*c340*/  F2FP.BF16.F32.PACK_AB R136, R45, R136 ;  /* 0x000000882d88723e */ /* 0x000fe200000010ff */
[----:B------:R-:W2:Y:S01]  /*c350*/  MUFU.EX2 R28, R28 ;  /* 0x0000001c001c7308 */ /* 0x000ea20000000800 */
[----:B0-----:R-:W-:Y:S01]  /*c360*/  FADD.FTZ R42, R26, R39 ;  /* 0x000000271a2a7221 */ /* 0x001fe20000010000 */
[----:B------:R-:W-:Y:S01]  /*c370*/  FADD.FTZ R43, R49, R44 ;  /* 0x0000002c312b7221 */ /* 0x000fe20000010000 */
[----:B------:R-:W-:Y:S01]  /*c380*/  FFMA.FTZ R44, R75, R0, -R6 ;  /* 0x000000004b2c7223 */ /* 0x000fe20000010806 */
[----:B------:R-:W-:Y:S01]  /*c390*/  IMAD.IADD R35, R92, 0x1, R35 ;  /* 0x000000015c237824 */ /* 0x000fe200078e0223 */
[----:B------:R-:W-:-:S02]  /*c3a0*/  F2FP.BF16.F32.PACK_AB R138, R49, R138 ;  /* 0x0000008a318a723e */ /* 0x000fc400000010ff */
[----:B------:R-:W-:Y:S01]  /*c3b0*/  F2FP.BF16.F32.PACK_AB R145, R24, R145 ;  /* 0x000000911891723e */ /* 0x000fe200000010ff */
[----:B------:R-:W0:Y:S01]  /*c3c0*/  MUFU.EX2 R143, R143 ;  /* 0x0000008f008f7308 */ /* 0x000e220000000800 */
[----:B-1----:R-:W-:Y:S01]  /*c3d0*/  FADD.FTZ R39, R141, R42 ;  /* 0x0000002a8d277221 */ /* 0x002fe20000010000 */
[----:B------:R-:W-:Y:S01]  /*c3e0*/  FFMA.FTZ R42, R71, R0, -R6 ;  /* 0x00000000472a7223 */ /* 0x000fe20000010806 */
[----:B------:R-:W-:Y:S01]  /*c3f0*/  F2FP.BF16.F32.PACK_AB R147, R26, R147 ;  /* 0x000000931a93723e */ /* 0x000fe200000010ff */
[----:B------:R-:W-:-:S04]  /*c400*/  IMAD.IADD R12, R35, 0x1, R12 ;  /* 0x00000001230c7824 */ /* 0x000fc800078e020c */
[----:B------:R-:W1:Y:S01]  /*c410*/  MUFU.EX2 R30, R30 ;  /* 0x0000001e001e7308 */ /* 0x000e620000000800 */
[C---:B--2---:R-:W-:Y:S01]  /*c420*/  FADD.FTZ R46, R28.reuse, R39 ;  /* 0x000000271c2e7221 */ /* 0x044fe20000010000 */
[----:B------:R-:W-:-:S06]  /*c430*/  F2FP.BF16.F32.PACK_AB R141, R28, R141 ;  /* 0x0000008d1c8d723e */ /* 0x000fcc00000010ff */
[----:B------:R-:W2:Y:S01]  /*c440*/  MUFU.EX2 R7, R7 ;  /* 0x0000000700077308 */ /* 0x000ea20000000800 */
[----:B0-----:R-:W-:Y:S01]  /*c450*/  FADD.FTZ R39, R143, R46 ;  /* 0x0000002e8f277221 */ /* 0x001fe20000010000 */
[----:B------:R-:W-:Y:S01]  /*c460*/  FADD.FTZ R46, R132, R43 ;  /* 0x0000002b842e7221 */ /* 0x000fe20000010000 */
[----:B------:R-:W-:-:S03]  /*c470*/  F2FP.BF16.F32.PACK_AB R132, R9, R132 ;  /* 0x000000840984723e */ /* 0x000fc600000010ff */
[----:B------:R-:W-:Y:S01]  /*c480*/  FADD.FTZ R43, R9, R46 ;  /* 0x0000002e092b7221 */ /* 0x000fe20000010000 */
[----:B------:R-:W-:Y:S01]  /*c490*/  FFMA.FTZ R46, R79, R0, -R6 ;  /* 0x000000004f2e7223 */ /* 0x000fe20000010806 */
[----:B------:R-:W0:Y:S01]  /*c4a0*/  MUFU.EX2 R32, R32 ;  /* 0x0000002000207308 */ /* 0x000e220000000800 */
[----:B-1----:R-:W-:Y:S01]  /*c4b0*/  FADD.FTZ R48, R30, R39 ;  /* 0x000000271e307221 */ /* 0x002fe20000010000 */
[----:B------:R-:W-:Y:S01]  /*c4c0*/  FADD.FTZ R50, R134, R43 ;  /* 0x0000002b86327221 */ /* 0x000fe20000010000 */
[C---:B------:R-:W-:Y:S02]  /*c4d0*/  F2FP.BF16.F32.PACK_AB R134, R53.reuse, R134 ;  /* 0x000000863586723e */ /* 0x040fe400000010ff */
[----:B------:R-:W-:Y:S01]  /*c4e0*/  F2FP.BF16.F32.PACK_AB R143, R30, R143 ;  /* 0x0000008f1e8f723e */ /* 0x000fe200000010ff */
[----:B------:R-:W-:Y:S02]  /*c4f0*/  FADD.FTZ R43, R53, R50 ;  /* 0x00000032352b7221 */ /* 0x000fe40000010000 */
        /* <DEDUP_REMOVED lines=8> */
[----:B------:R-:W-:-:S05]  /*c580*/  F2FP.BF16.F32.PACK_AB R128, R57, R128 ;  /* 0x000000803980723e */ /* 0x000fca00000010ff */
[----:B------:R-:W1:Y:S01]  /*c590*/  MUFU.EX2 R36, R36 ;  /* 0x0000002400247308 */ /* 0x000e620000000800 */
[----:B--2---:R-:W-:Y:S01]  /*c5a0*/  FADD.FTZ R6, R34, R39 ;  /* 0x0000002722067221 */ /* 0x004fe20000010000 */
[----:B------:R-:W-:-:S04]  /*c5b0*/  FADD.FTZ R39, R57, R48 ;  /* 0x0000003039277221 */ /* 0x000fc80000010000 */
[----:B------:R-:W-:Y:S02]  /*c5c0*/  FADD.FTZ R48, R130, R39 ;  /* 0x0000002782307221 */ /* 0x000fe40000010000 */
        /* <DEDUP_REMOVED lines=43> */
[----:B------:R1:W3:Y:S01]  /*c880*/  MUFU.EX2 R121, R139 ;  /* 0x0000008b00797308 */ /* 0x0002e20000000800 */
[----:B--2---:R-:W-:-:S07]  /*c890*/  FADD.FTZ R5, R127, R50 ;  /* 0x000000327f057221 */ /* 0x004fce0000010000 */
[----:B------:R-:W2:Y:S01]  /*c8a0*/  MUFU.EX2 R48, R83 ;  /* 0x0000005300307308 */ /* 0x000ea20000000800 */
[----:B0-----:R-:W-:Y:S01]  /*c8b0*/  FADD.FTZ R20, R46, R5 ;  /* 0x000000052e147221 */ /* 0x001fe20000010000 */
[----:B-1----:R-:W-:Y:S02]  /*c8c0*/  F2FP.BF16.F32.PACK_AB R139, R34, R21 ;  /* 0x00000015228b723e */ /* 0x002fe400000010ff */
[----:B------:R-:W-:-:S04]  /*c8d0*/  F2FP.BF16.F32.PACK_AB R127, R46, R127 ;  /* 0x0000007f2e7f723e */ /* 0x000fc800000010ff */
[----:B------:R-:W0:Y:S01]  /*c8e0*/  MUFU.EX2 R91, R91 ;  /* 0x0000005b005b7308 */ /* 0x000e220000000800 */
[----:B---3--:R-:W-:-:S07]  /*c8f0*/  FADD.FTZ R5, R121, R20 ;  /* 0x0000001479057221 */ /* 0x008fce0000010000 */
        /* <DEDUP_REMOVED lines=9> */
[----:B------:R-:W-:Y:S02]  /*c990*/  VIADD R4, R88, 0xfffffffe ;  /* 0xfffffffe58047836 */ /* 0x000fe40000000000 */
        /* <DEDUP_REMOVED lines=14> */
.L_x_13603:
[----:B------:R-:W-:-:S13]  /*ca80*/  ISETP.NE.AND P4, PT, R13, 0x1, PT ;  /* 0x000000010d00780c */ /* 0x000fda0003f85270 */
[----:B------:R-:W0:Y:S02]  /*ca90*/  @P4 LDC.64 R20, c[0x0][0x9e8] ;  /* 0x00027a00ff144b82 */ /* 0x000e240000000a00 */
[----:B0-----:R-:W-:-:S05]  /*caa0*/  @P4 IMAD.HI.U32 R20, R7, R20, RZ ;  /* 0x0000001407144227 */ /* 0x001fca00078e00ff */
[----:B------:R-:W-:-:S07]  /*cab0*/  @P4 SHF.R.U32.HI R7, RZ, R21, R20 ;  /* 0x00000015ff074219 */ /* 0x000fce0000011614 */
.L_x_13604:
[----:B------:R-:W-:Y:S05]  /*cac0*/  BSYNC B0 ;  /* 0x0000000000007941 */ /* 0x000fea0003800000 */
.L_x_13602:
[----:B------:R-:W-:-:S05]  /*cad0*/  IMAD R7, R7, R13, R13 ;  /* 0x0000000d07077224 */ /* 0x000fca00078e020d */
[----:B------:R-:W-:-:S07]  /*cae0*/  VIMNMX R12, R12, R7, PT ;  /* 0x000000070c0c7248 */ /* 0x000fce0003fe0100 */
.L_x_13601:
        /* <DEDUP_REMOVED lines=9> */
[----:B------:R-:W-:Y:S02]  /*cb80*/  SHF.R.S32.HI R7, RZ, 0x7, R7 ;  /* 0x00000007ff077819 */ /* 0x000fe40000011407 */
        /* <DEDUP_REMOVED lines=16> */
[----:B--2---:R-:W-:-:S04]  /*cc90*/  VIMNMX R21, R9, R7, !PT ;  /* 0x0000000709157248 */ /* 0x004fc80007fe0100 */
[----:B------:R-:W-:-:S13]  /*cca0*/  ISETP.GE.AND P4, PT, R4, R21, PT ;  /* 0x000000150400720c */ /* 0x000fda0003f86270 */
[----:B------:R-:W-:Y:S05]  /*ccb0*/  @!P4 BRA `(.L_x_13605) ;  /* 0x0000002c00f0c947 */ /* 0x000fea0003800000 */
[----:B------:R-:W-:-:S07]  /*ccc0*/  IMAD.MOV.U32 R119, RZ, RZ, RZ ;  /* 0x000000ffff777224 */ /* 0x000fce00078e00ff */
.L_x_13623:
        /* <DEDUP_REMOVED lines=11> */
.L_x_13607:
[----:B------:R-:W-:Y:S01]  /*cd80*/  IMAD R9, R7, 0x8, R16 ;  /* 0x0000000807097824 */ /* 0x000fe200078e0210 */
[----:B------:R-:W-:-:S04]  /*cd90*/  SHF.L.U32 R0, R20, 0x1f, RZ ;  /* 0x0000001f14007819 */ /* 0x000fc800000006ff */
[----:B------:R0:W1:Y:S01]  /*cda0*/  SYNCS.PHASECHK.TRANS64.TRYWAIT P5, [R9+URZ+0x16830], R0 ;  /* 0x01683000090075a7 */ /* 0x00006200080a017f */
[----:B------:R-:W-:Y:S05]  /*cdb0*/  @!P0 BRA `(.L_x_13608) ;  /* 0x0000000000048947 */ /* 0x000fea0003800000 */
[----:B------:R-:W-:Y:S01]  /*cdc0*/  BPT.TRAP 0x1 ;  /* 0x000000040000795c */ /* 0x000fe20000300000 */
.L_x_13608:
[----:B------:R-:W-:Y:S04]  /*cdd0*/  BSSY B0, `(.L_x_13606) ;  /* 0x0000004000007945 */ /* 0x000fe80003800000 */
[----:B-1----:R-:W-:Y:S05]  /*cde0*/  @P5 BRA `(.L_x_13609) ;  /* 0x0000000000085947 */ /* 0x002fea0003800000 */
[----:B------:R-:W1:Y:S02]  /*cdf0*/  SYNCS.PHASECHK.TRANS64.TRYWAIT P5, [R9+URZ+0x16830], R0 ;  /* 0x01683000090075a7 */ /* 0x000e6400080a017f */
[----:B-1----:R-:W-:Y:S05]  /*ce00*/  @!P5 BRA `(.L_x_13610) ;  /* 0x00000134003cd947 */ /* 0x002fea0003800000 */
.L_x_13609:
[----:B------:R-:W-:Y:S05]  /*ce10*/  BSYNC B0 ;  /* 0x0000000000007941 */ /* 0x000fea0003800000 */
.L_x_13606:
[----:B------:R-:W2:Y:S01]  /*ce20*/  LDL R8, [R1+0x28] ;  /* 0x0000280001087983 */ /* 0x000ea20000100800 */
[----:B01----:R-:W-:Y:S01]  /*ce30*/  IMAD.MOV.U32 R9, RZ, RZ, 0x40000040 ;  /* 0x40000040ff097424 */ /* 0x003fe200078e00ff */
[----:B------:R-:W-:Y:S05]  /*ce40*/  WARPSYNC.ALL ;  /* 0x0000000000007948 */ /* 0x000fea0003800000 */
[----:B------:R-:W-:Y:S01]  /*ce50*/  R2UR UR23, R9 ;  /* 0x00000000091772ca */ /* 0x000fe200000e0000 */
[----:B------:R-:W-:Y:S01]  /*ce60*/  IMAD.MOV.U32 R13, RZ, RZ, 0x40000040 ;  /* 0x40000040ff0d7424 */ /* 0x000fe200078e00ff */
[----:B------:R-:W0:Y:S04]  /*ce70*/  S2R R0, SR_TID.X ;  /* 0x0000000000007919 */ /* 0x000e280000002100 */
[----:B------:R-:W-:Y:S01]  /*ce80*/  R2UR UR19, R13 ;  /* 0x000000000d1372ca */ /* 0x000fe200000e0000 */
[----:B------:R-:W-:Y:S01]  /*ce90*/  IMAD.MOV.U32 R25, RZ, RZ, 0x40000040 ;  /* 0x40000040ff197424 */ /* 0x000fe200078e00ff */
[----:B0-----:R-:W-:-:S05]  /*cea0*/  SHF.R.U32.HI R0, RZ, 0x7, R0 ;  /* 0x00000007ff007819 */ /* 0x001fca0000011600 */
[----:B------:R-:W-:Y:S01]  /*ceb0*/  VIADD R0, R0, 0x8 ;  /* 0x0000000800007836 */ /* 0x000fe20000000000 */
[----:B------:R-:W-:Y:S02]  /*cec0*/  R2UR UR12, R10 ;  /* 0x000000000a0c72ca */ /* 0x000fe400000e0000 */
[----:B------:R-:W-:Y:S02]  /*ced0*/  R2UR UR13, R11 ;  /* 0x000000000b0d72ca */ /* 0x000fe400000e0000 */
[C---:B------:R-:W-:Y:S02]  /*cee0*/  R2UR UR15, R25.reuse ;  /* 0x00000000190f72ca */ /* 0x040fe400000e0000 */
[----:B------:R-:W-:Y:S01]  /*cef0*/  R2UR UR27, R25 ;  /* 0x00000000191b72ca */ /* 0x000fe200000e0000 */
[----:B------:R0:W-:Y:S01]  /*cf00*/  BAR.SYNC.DEFER_BLOCKING R0, 0x100 ;  /* 0x000400000000751d */ /* 0x0001e20000010000 */
[----:B--2---:R-:W-:-:S04]  /*cf10*/  IMAD R24, R7, 0x400, R8 ;  /* 0x0000040007187824 */ /* 0x004fc800078e0208 */
[----:B------:R-:W-:-:S05]  /*cf20*/  VIADD R8, R24, 0x4 ;  /* 0x0000000418087836 */ /* 0x000fca0000000000 */
[----:B------:R-:W-:Y:S02]  /*cf30*/  R2UR UR22, R8 ;  /* 0x00000000081672ca */ /* 0x000fe400000e0000 */
[----:B------:R-:W2:Y:S01]  /*cf40*/  LDL.64 R8, [R1+0x8] ;  /* 0x0000080001087983 */ /* 0x000ea20000100a00 */
[----:B------:R-:W-:-:S05]  /*cf50*/  VIADD R12, R24, 0x2 ;  /* 0x00000002180c7836 */ /* 0x000fca0000000000 */
[----:B------:R-:W-:Y:S02]  /*cf60*/  R2UR UR18, R12 ;  /* 0x000000000c1272ca */ /* 0x000fe400000e0000 */
[----:B------:R-:W3:Y:S01]  /*cf70*/  LDL.64 R12, [R1] ;  /* 0x00000000010c7983 */ /* 0x000ee20000100a00 */
[C---:B------:R-:W-:Y:S01]  /*cf80*/  R2UR UR14, R24.reuse ;  /* 0x00000000180e72ca */ /* 0x040fe200000e0000 */
[----:B------:R-:W-:-:S05]  /*cf90*/  VIADD R24, R24, 0x6 ;  /* 0x0000000618187836 */ /* 0x000fca0000000000 */
[----:B------:R-:W-:Y:S02]  /*cfa0*/  R2UR UR26, R24 ;  /* 0x00000000181a72ca */ /* 0x000fe400000e0000 */
[----:B------:R-:W-:-:S06]  /*cfb0*/  WARPGROUP.ARRIVE ;  /* 0x00000000000079c5 */ /* 0x000fcc0000000000 */
[----:B------:R-:W-:Y:S03]  /*cfc0*/  HGMMA.64x128x16.F32.BF16 R24, gdesc[UR12], RZ, !UPT, gsb0 ;  /* 0x01e000000c1879f0 */ /* 0x000fe6000c0018ff */
[----:B------:R-:W-:Y:S02]  /*cfd0*/  WARPGROUP.DEPBAR.LE gsb0, 0x0 ;  /* 0x00008000000079c5 */ /* 0x000fe40000010000 */
[----:B------:R-:W-:Y:S01]  /*cfe0*/  WARPGROUP.ARRIVE ;  /* 0x00000000000079c5 */ /* 0x000fe20000000000 */
[----:B--2---:R-:W-:Y:S02]  /*cff0*/  R2UR UR16, R8 ;  /* 0x00000000081072ca */ /* 0x004fe400000e0000 */
[----:B------:R-:W-:-:S13]  /*d000*/  R2UR UR17, R9 ;  /* 0x00000000091172ca */ /* 0x000fda00000e0000 */
[----:B------:R-:W-:Y:S01]  /*d010*/  HGMMA.64x128x16.F32.BF16 R24, gdesc[UR16], R24, gsb0 ;  /* 0x01e00000101879f0 */ /* 0x000fe20008001818 */
[----:B---3--:R-:W-:Y:S02]  /*d020*/  R2UR UR20, R12 ;  /* 0x000000000c1472ca */ /* 0x008fe400000e0000 */
        /* <DEDUP_REMOVED lines=13> */
.L_x_13612:
[----:B------:R-:W-:Y:S01]  /*d100*/  SHF.L.U32 R0, R153, 0x1f, RZ ;  /* 0x0000001f99007819 */ /* 0x000fe200000006ff */
[----:B------:R-:W-:-:S04]  /*d110*/  IMAD R8, R17, 0x8, R16 ;  /* 0x0000000811087824 */ /* 0x000fc800078e0210 */
[----:B------:R0:W1:Y:S01]  /*d120*/  SYNCS.PHASECHK.TRANS64.TRYWAIT P4, [R8+URZ+0x16850], R0 ;  /* 0x01685000080075a7 */ /* 0x000062000808017f */
[----:B------:R-:W-:Y:S05]  /*d130*/  @!P0 BRA `(.L_x_13613) ;  /* 0x0000000000048947 */ /* 0x000fea0003800000 */
[----:B------:R-:W-:Y:S01]  /*d140*/  BPT.TRAP 0x1 ;  /* 0x000000040000795c */ /* 0x000fe20000300000 */
.L_x_13613:
[----:B-1----:R-:W-:Y:S05]  /*d150*/  @P4 BRA `(.L_x_13611) ;  /* 0x0000000000084947 */ /* 0x002fea0003800000 */
[----:B------:R-:W1:Y:S02]  /*d160*/  SYNCS.PHASECHK.TRANS64.TRYWAIT P4, [R8+URZ+0x16850], R0 ;  /* 0x01685000080075a7 */ /* 0x000e64000808017f */
[----:B-1----:R-:W-:Y:S05]  /*d170*/  @!P4 BRA `(.L_x_13614) ;  /* 0x000001300074c947 */ /* 0x002fea0003800000 */
.L_x_13611:
[----:B01----:R-:W-:Y:S01]  /*d180*/  VIADD R0, R16, 0x400 ;  /* 0x0000040010007836 */ /* 0x003fe20000000000 */
[----:B------:R-:W2:Y:S01]  /*d190*/  LDL R153, [R1+0x10] ;  /* 0x0000100001997983 */ /* 0x000ea20000100800 */
[----:B------:R-:W-:Y:S01]  /*d1a0*/  IMAD.MOV.U32 R9, RZ, RZ, 0x40000040 ;  /* 0x40000040ff097424 */ /* 0x000fe200078e00ff */
[----:B------:R-:W-:Y:S05]  /*d1b0*/  WARPSYNC.ALL ;  /* 0x0000000000007948 */ /* 0x000fea0003800000 */
[----:B------:R-:W-:Y:S01]  /*d1c0*/  SHF.R.U32.HI R0, RZ, 0x4, R0 ;  /* 0x00000004ff007819 */ /* 0x000fe20000011600 */
[----:B------:R-:W-:Y:S01]  /*d1d0*/  WARPGROUP.ARRIVE ;  /* 0x00000000000079c5 */ /* 0x000fe20000000000 */
[----:B------:R-:W-:-:S02]  /*d1e0*/  R2UR UR11, R9 ;  /* 0x00000000090b72ca */ /* 0x000fc400000e0000 */
[----:B------:R-:W-:-:S05]  /*d1f0*/  LOP3.LUT R0, R0, 0x3fff, RZ, 0xc0, !PT ;  /* 0x00003fff00007812 */ /* 0x000fca00078ec0ff */
[----:B------:R-:W-:Y:S02]  /*d200*/  IMAD R8, R17, 0x400, R0 ;  /* 0x0000040011087824 */ /* 0x000fe400078e0200 */
[----:B------:R-:W-:Y:S01]  /*d210*/  IMAD.MOV.U32 R13, RZ, RZ, 0x40000040 ;  /* 0x40000040ff0d7424 */ /* 0x000fe200078e00ff */
[----:B------:R-:W0:Y:S02]  /*d220*/  @P2 LDC R0, c[0x0][0x44c] ;  /* 0x00011300ff002b82 */ /* 0x000e240000000800 */
[----:B------:R-:W-:-:S13]  /*d230*/  R2UR UR10, R8 ;  /* 0x00000000080a72ca */ /* 0x000fda00000e0000 */
[----:B------:R-:W-:Y:S01]  /*d240*/  HGMMA.64x64x16.F32.BF16 R88, R148, gdesc[UR8].tnspB, R88, gsb0 ;  /* 0x40e0000894587df0 */ /* 0x000fe20008001858 */
[----:B------:R-:W-:Y:S01]  /*d250*/  VIADD R12, R8, 0x80 ;  /* 0x00000080080c7836 */ /* 0x000fe20000000000 */
[----:B------:R-:W-:-:S04]  /*d260*/  R2UR UR11, R13 ;  /* 0x000000000d0b72ca */ /* 0x000fc800000e0000 */
[----:B------:R-:W-:Y:S01]  /*d270*/  R2UR UR10, R12 ;  /* 0x000000000c0a72ca */ /* 0x000fe200000e0000 */
[----:B------:R-:W-:Y:S02]  /*d280*/  VIADD R12, R8, 0x100 ;  /* 0x00000100080c7836 */ /* 0x000fe40000000000 */
[----:B------:R-:W-:Y:S01]  /*d290*/  IMAD.MOV.U32 R13, RZ, RZ, 0x40000040 ;  /* 0x40000040ff0d7424 */ /* 0x000fe200078e00ff */
[----:B------:R-:W-:Y:S02]  /*d2a0*/  WARPGROUP.DEPBAR.LE gsb0, 0x0 ;  /* 0x00008000000079c5 */ /* 0x000fe40000010000 */
[----:B------:R-:W-:Y:S01]  /*d2b0*/  WARPGROUP.ARRIVE ;  /* 0x00000000000079c5 */ /* 0x000fe20000000000 */
[----:B------:R-:W3:Y:S04]  /*d2c0*/  LDL R149, [R1+0x20] ;  /* 0x0000200001957983 */ /* 0x000ee80000100800 */
[----:B------:R-:W3:Y:S02]  /*d2d0*/  LDL R151, [R1+0x30] ;  /* 0x0000300001977983 */ /* 0x000ee40000100800 */
[----:B------:R-:W-:Y:S01]  /*d2e0*/  HGMMA.64x64x16.F32.BF16 R88, R144, gdesc[UR8].tnspB, R88, gsb0 ;  /* 0x40e0000890587df0 */ /* 0x000fe20008001858 */
[----:B------:R-:W-:Y:S01]  /*d2f0*/  R2UR UR10, R12 ;  /* 0x000000000c0a72ca */ /* 0x000fe200000e0000 */
[----:B------:R-:W-:Y:S01]  /*d300*/  VIADD R12, R8, 0x180 ;  /* 0x00000180080c7836 */ /* 0x000fe20000000000 */
[----:B------:R-:W-:Y:S01]  /*d310*/  R2UR UR11, R13 ;  /* 0x000000000d0b72ca */ /* 0x000fe200000e0000 */
[----:B------:R-:W-:Y:S01]  /*d320*/  IMAD.MOV.U32 R13, RZ, RZ, 0x40000040 ;  /* 0x40000040ff0d7424 */ /* 0x000fe200078e00ff */
[----:B------:R-:W1:Y:S01]  /*d330*/  S2R R150, SR_TID.X ;  /* 0x0000000000967919 */ /* 0x000e620000002100 */
[----:B------:R-:W-:Y:S01]  /*d340*/  IMAD.MOV.U32 R9, RZ, RZ, 0x40000040 ;  /* 0x40000040ff097424 */ /* 0x000fe200078e00ff */
[----:B-1----:R-:W-:Y:S01]  /*d350*/  ISETP.GE.U32.AND P4, PT, R150, 0x180, PT ;  /* 0x000001809600780c */ /* 0x002fe20003f86070 */
[----:B------:R-:W-:-:S02]  /*d360*/  WARPGROUP.DEPBAR.LE gsb0, 0x0 ;  /* 0x00008000000079c5 */ /* 0x000fc40000010000 */
[----:B------:R-:W-:-:S06]  /*d370*/  WARPGROUP.ARRIVE ;  /* 0x00000000000079c5 */ /* 0x000fcc0000000000 */
[----:B------:R-:W-:Y:S01]  /*d380*/  HGMMA.64x64x16.F32.BF16 R88, R140, gdesc[UR8].tnspB, R88, gsb0 ;  /* 0x40e000088c587df0 */ /* 0x000fe20008001858 */
[----:B------:R-:W-:Y:S01]  /*d390*/  R2UR UR10, R12 ;  /* 0x000000000c0a72ca */ /* 0x000fe200000e0000 */
[----:B------:R-:W-:Y:S01]  /*d3a0*/  VIADD R12, R8, 0x200 ;  /* 0x00000200080c7836 */ /* 0x000fe20000000000 */
[----:B------:R-:W-:Y:S01]  /*d3b0*/  R2UR UR11, R13 ;  /* 0x000000000d0b72ca */ /* 0x000fe200000e0000 */
[----:B------:R-:W-:Y:S01]  /*d3c0*/  IMAD.MOV.U32 R13, RZ, RZ, 0x40000040 ;  /* 0x40000040ff0d7424 */ /* 0x000fe200078e00ff */
[----:B------:R-:W-:Y:S02]  /*d3d0*/  WARPGROUP.DEPBAR.LE gsb0, 0x0 ;  /* 0x00008000000079c5 */ /* 0x000fe40000010000 */
[----:B------:R-:W-:-:S09]  /*d3e0*/  WARPGROUP.ARRIVE ;  /* 0x00000000000079c5 */ /* 0x000fd20000000000 */
        /* <DEDUP_REMOVED lines=9> */
[C---:B------:R-:W-:Y:S01]  /*d480*/  VIADD R12, R8.reuse, 0x300 ;  /* 0x00000300080c7836 */ /* 0x040fe20000000000 */
[----:B------:R-:W-:Y:S01]  /*d490*/  R2UR UR11, R13 ;  /* 0x000000000d0b72ca */ /* 0x000fe200000e0000 */
[----:B------:R-:W-:Y:S02]  /*d4a0*/  IMAD.MOV.U32 R13, RZ, RZ, 0x40000040 ;  /* 0x40000040ff0d7424 */ /* 0x000fe400078e00ff */
[----:B------:R-:W-:Y:S01]  /*d4b0*/  VIADD R8, R8, 0x380 ;  /* 0x0000038008087836 */ /* 0x000fe20000000000 */
[----:B------:R-:W-:Y:S02]  /*d4c0*/  WARPGROUP.DEPBAR.LE gsb0, 0x0 ;  /* 0x00008000000079c5 */ /* 0x000fe40000010000 */
[----:B------:R-:W-:-:S07]  /*d4d0*/  WARPGROUP.ARRIVE ;  /* 0x00000000000079c5 */ /* 0x000fce0000000000 */
[----:B------:R-:W-:Y:S01]  /*d4e0*/  HGMMA.64x64x16.F32.BF16 R88, R128, gdesc[UR8].tnspB, R88, gsb0 ;  /* 0x40e0000880587df0 */ /* 0x000fe20008001858 */
[----:B------:R-:W-:Y:S02]  /*d4f0*/  R2UR UR10, R12 ;  /* 0x000000000c0a72ca */ /* 0x000fe400000e0000 */
[----:B------:R-:W-:Y:S01]  /*d500*/  R2UR UR11, R13 ;  /* 0x000000000d0b72ca */ /* 0x000fe200000e0000 */
[----:B------:R-:W-:Y:S02]  /*d510*/  WARPGROUP.DEPBAR.LE gsb0, 0x0 ;  /* 0x00008000000079c5 */ /* 0x000fe40000010000 */
[----:B------:R-:W-:-:S10]  /*d520*/  WARPGROUP.ARRIVE ;  /* 0x00000000000079c5 */ /* 0x000fd40000000000 */
[----:B------:R-:W-:Y:S01]  /*d530*/  HGMMA.64x64x16.F32.BF16 R88, R124, gdesc[UR8].tnspB, R88, gsb0 ;  /* 0x40e000087c587df0 */ /* 0x000fe20008001858 */
[----:B------:R-:W-:Y:S02]  /*d540*/  R2UR UR10, R8 ;  /* 0x00000000080a72ca */ /* 0x000fe400000e0000 */
[----:B------:R-:W-:Y:S01]  /*d550*/  R2UR UR11, R9 ;  /* 0x00000000090b72ca */ /* 0x000fe200000e0000 */
[----:B------:R-:W1:Y:S01]  /*d560*/  @P2 LDC R8, c[0x0][0x450] ;  /* 0x00011400ff082b82 */ /* 0x000e620000000800 */
[----:B------:R-:W-:Y:S01]  /*d570*/  @!P1 IMAD R9, R7, 0x8, R16 ;  /* 0x0000000807099824 */ /* 0x000fe200078e0210 */
[----:B------:R-:W-:Y:S02]  /*d580*/  WARPGROUP.DEPBAR.LE gsb0, 0x0 ;  /* 0x00008000000079c5 */ /* 0x000fe40000010000 */
[----:B------:R-:W-:-:S08]  /*d590*/  WARPGROUP.ARRIVE ;  /* 0x00000000000079c5 */ /* 0x000fd00000000000 */
[----:B------:R-:W-:Y:S03]  /*d5a0*/  HGMMA.64x64x16.F32.BF16 R88, R120, gdesc[UR8].tnspB, R88, gsb0 ;  /* 0x40e0000878587df0 */ /* 0x000fe60008001858 */
[----:B------:R-:W-:Y:S02]  /*d5b0*/  WARPGROUP.DEPBAR.LE gsb0, 0x0 ;  /* 0x00008000000079c5 */ /* 0x000fe40000010000 */
[----:B---3--:R-:W-:Y:S01]  /*d5c0*/  IMAD.IADD R123, R151, 0x1, R149 ;  /* 0x00000001977b7824 */ /* 0x008fe200078e0295 */
[----:B------:R-:W-:-:S03]  /*d5d0*/  SHF.R.U32.HI R151, RZ, 0x7, R150 ;  /* 0x00000007ff977819 */ /* 0x000fc60000011696 */
[----:B0-----:R-:W-:-:S05]  /*d5e0*/  @P2 IMAD.HI.U32 R0, R123, R0, RZ ;  /* 0x000000007b002227 */ /* 0x001fca00078e00ff */
[----:B-1----:R-:W-:Y:S01]  /*d5f0*/  @P2 SHF.R.U32.HI R123, RZ, R8, R0 ;  /* 0x00000008ff7b2219 */ /* 0x002fe20000011600 */
[----:B------:R-:W-:Y:S02]  /*d600*/  VIADD R0, R151, 0x9 ;  /* 0x0000000997007836 */ /* 0x000fe40000000000 */
[----:B------:R-:W-:Y:S02]  /*d610*/  @!P1 VIADD R8, R9, 0x16840 ;  /* 0x0001684009089836 */ /* 0x000fe40000000000 */
[----:B------:R-:W0:Y:S01]  /*d620*/  SHFL.IDX PT, R124, R123, RZ, 0x1c1f ;  /* 0x001c1fff7b7c7589 */ /* 0x000e2200000e0000 */
[----:B------:R-:W-:Y:S02]  /*d630*/  SEL R0, R0, 0x9, !P4 ;  /* 0x0000000900007807 */ /* 0x000fe40006000000 */
[----:B------:R-:W-:-:S03]  /*d640*/  @!P1 PRMT R8, RZ, 0x654, R8 ;  /* 0x00000654ff089816 */ /* 0x000fc60000000008 */
[----:B------:R1:W-:Y:S06]  /*d650*/  BAR.ARV R0, 0x100 ;  /* 0x000400000000751d */ /* 0x0003ec0000002000 */
[----:B------:R3:W-:Y:S01]  /*d660*/  @!P1 SYNCS.ARRIVE.TRANS64.RED.A1T0 RZ, [R8+URZ], RZ ;  /* 0x000000ff08ff99a7 */ /* 0x0007e2000810043f */
[----:B-1----:R-:W-:-:S05]  /*d670*/  IMAD.SHL.U32 R0, R4, 0x80, RZ ;  /* 0x0000008004007824 */ /* 0x002fca00078e00ff */
[----:B------:R-:W-:Y:S01]  /*d680*/  IADD3 R121, -R156, 0x1, -R0 ;  /* 0x000000019c797810 */ /* 0x000fe20007ffe900 */
[----:B---3--:R-:W-:-:S03]  /*d690*/  IMAD.U32 R8, RZ, RZ, UR6 ;  /* 0x00000006ff087e24 */ /* 0x008fc6000f8e00ff */
[----:B--2---:R-:W-:Y:S02]  /*d6a0*/  IADD3 R121, -R157, R121, R153 ;  /* 0x000000799d797210 */ /* 0x004fe40007ffe199 */
[----:B------:R-:W-:-:S03]  /*d6b0*/  LOP3.LUT R9, RZ, R8, RZ, 0x33, !PT ;  /* 0x00000008ff097212 */ /* 0x000fc600078e33ff */
[----:B------:R-:W-:Y:S02]  /*d6c0*/  VIADD R122, R121, UR8 ;  /* 0x00000008797a7c36 */ /* 0x000fe40008000000 */
[----:B------:R-:W-:Y:S02]  /*d6d0*/  IMAD.IADD R121, R9, 0x1, R121 ;  /* 0x0000000109797824 */ /* 0x000fe400078e0279 */
        /* <DEDUP_REMOVED lines=15> */
.L_x_13617:
[----:B------:R-:W-:-:S05]  /*d7d0*/  IMAD.U32 R125, RZ, RZ, UR4 ;  /* 0x00000004ff7d7e24 */ /* 0x000fca000f8e00ff */
[----:B------:R-:W-:-:S13]  /*d7e0*/  ISETP.NE.AND P4, PT, R125, 0x1, PT ;  /* 0x000000017d00780c */ /* 0x000fda0003f85270 */
[----:B------:R-:W0:Y:S02]  /*d7f0*/  @P4 LDC.64 R12, c[0x0][0x9e8] ;  /* 0x00027a00ff0c4b82 */ /* 0x000e240000000a00 */
[----:B0-----:R-:W-:-:S05]  /*d800*/  @P4 IMAD.HI.U32 R12, R124, R12, RZ ;  /* 0x0000000c7c0c4227 */ /* 0x001fca00078e00ff */
[----:B------:R-:W-:-:S07]  /*d810*/  @P4 SHF.R.U32.HI R124, RZ, R13, R12 ;  /* 0x0000000dff7c4219 */ /* 0x000fce000001160c */
.L_x_13618:
[----:B------:R-:W-:Y:S05]  /*d820*/  BSYNC B0 ;  /* 0x0000000000007941 */ /* 0x000fea0003800000 */
.L_x_13616:
[----:B------:R-:W-:-:S04]  /*d830*/  IMAD R124, R124, R125, -R0 ;  /* 0x0000007d7c7c7224 */ /* 0x000fc800078e0a00 */
[----:B------:R-:W-:-:S05]  /*d840*/  IMAD.IADD R124, R124, 0x1, -R156 ;  /* 0x000000017c7c7824 */ /* 0x000fca00078e0a9c */
[----:B------:R-:W-:Y:S02]  /*d850*/  VIMNMX R9, R9, R124, !PT ;  /* 0x0000007c09097248 */ /* 0x000fe40007fe0100 */
[----:B------:R-:W-:-:S07]  /*d860*/  VIADDMNMX R120, R124, R125, R120, PT ;  /* 0x0000007d7c787246 */ /* 0x000fce0003800178 */
.L_x_13615:
        /* <DEDUP_REMOVED lines=113> */
.L_x_13621:
[----:B------:R-:W-:-:S05]  /*df80*/  IMAD.U32 R9, RZ, RZ, UR4 ;  /* 0x00000004ff097e24 */ /* 0x000fca000f8e00ff */
[----:B------:R-:W-:-:S13]  /*df90*/  ISETP.NE.AND P4, PT, R9, 0x1, PT ;  /* 0x000000010900780c */ /* 0x000fda0003f85270 */
[----:B------:R-:W0:Y:S02]  /*dfa0*/  @P4 LDC.64 R12, c[0x0][0x9e8] ;  /* 0x00027a00ff0c4b82 */ /* 0x000e240000000a00 */
[----:B0-----:R-:W-:-:S05]  /*dfb0*/  @P4 IMAD.HI.U32 R12, R123, R12, RZ ;  /* 0x0000000c7b0c4227 */ /* 0x001fca00078e00ff */
[----:B------:R-:W-:-:S07]  /*dfc0*/  @P4 SHF.R.U32.HI R123, RZ, R13, R12 ;  /* 0x0000000dff7b4219 */ /* 0x000fce000001160c */
.L_x_13622:
[----:B------:R-:W-:Y:S05]  /*dfd0*/  BSYNC B0 ;  /* 0x0000000000007941 */ /* 0x000fea0003800000 */
.L_x_13620:
[----:B------:R-:W-:-:S04]  /*dfe0*/  IMAD R0, R123, R9, -R0 ;  /* 0x000000097b007224 */ /* 0x000fc800078e0a00 */
[----:B------:R-:W-:-:S05]  /*dff0*/  IMAD.IADD R0, R0, 0x1, -R156 ;  /* 0x0000000100007824 */ /* 0x000fca00078e0a9c */
[----:B------:R-:W-:Y:S02]  /*e000*/  VIMNMX R121, R121, R0, !PT ;  /* 0x0000000079797248 */ /* 0x000fe40007fe0100 */
[----:B------:R-:W-:-:S07]  /*e010*/  VIADDMNMX R122, R0, R9, R122, PT ;  /* 0x00000009007a7246 */ /* 0x000fce000380017a */
.L_x_13619:
[----:B------:R-:W-:Y:S02]  /*e020*/  @!P1 IMAD R0, R17, 0x8, R16 ;  /* 0x0000000811009824 */ /* 0x000fe400078e0210 */
[----:B------:R-:W-:Y:S02]  /*e030*/  IMAD.MOV.U32 R153, RZ, RZ, R20 ;  /* 0x000000ffff997224 */ /* 0x000fe400078e0014 */
        /* <DEDUP_REMOVED lines=39> */
[----:B------:R-:W0:Y:S02]  /*e2b0*/  LDC R0, c[0x0][0x988] ;  /* 0x00026200ff007b82 */ /* 0x000e240000000800 */
[----:B------:R-:W-:-:S04]  /*e2c0*/  FSETP.NEU.FTZ.AND P4, PT, R9, -INF , PT ;  /* 0xff8000000900780b */ /* 0x000fc80003f9d000 */
[----:B------:R-:W-:-:S05]  /*e2d0*/  FSEL R12, R9, RZ, P4 ;  /* 0x000000ff090c7208 */ /* 0x000fca0002000000 */
[----:B------:R-:W-:Y:S01]  /*e2e0*/  FADD.FTZ R12, -R12, R3 ;  /* 0x000000030c0c7221 */ /* 0x000fe20000010100 */
[----:B0-----:R-:W-:-:S03]  /*e2f0*/  FMUL.FTZ R3, R9, R0 ;  /* 0x0000000009037220 */ /* 0x001fc60000410000 */
[-C--:B------:R-:W-:Y:S02]  /*e300*/  FMUL.FTZ R12, R12, R0.reuse ;  /* 0x000000000c0c7220 */ /* 0x080fe40000410000 */
[----:B------:R-:W-:Y:S02]  /*e310*/  FSEL R3, R3, RZ, P4 ;  /* 0x000000ff03037208 */ /* 0x000fe40002000000 */
[----:B------:R-:W-:Y:S02]  /*e320*/  ISETP.GT.AND P4, PT, R121, 0x1, P5 ;  /* 0x000000017900780c */ /* 0x000fe40002f84270 */
[----:B------:R-:W-:Y:S01]  /*e330*/  MUFU.EX2 R12, R12 ;  /* 0x0000000c000c7308 */ /* 0x000fe20000000800 */
[-CC-:B------:R-:W-:Y:S01]  /*e340*/  FFMA.FTZ R24, R24, R0.reuse, -R3.reuse ;  /* 0x0000000018187223 */ /* 0x180fe20000010803 */
[----:B------:R-:W-:Y:S01]  /*e350*/  ISETP.LT.OR P4, PT, R122, 0x2, P4 ;  /* 0x000000027a00780c */ /* 0x000fe20002781670 */
[-CC-:B------:R-:W-:Y:S01]  /*e360*/  FFMA.FTZ R25, R25, R0.reuse, -R3.reuse ;  /* 0x0000000019197223 */ /* 0x180fe20000010803 */
[-CC-:B------:R-:W-:Y:S01]  /*e370*/  FFMA.FTZ R28, R28, R0.reuse, -R3.reuse ;  /* 0x000000001c1c7223 */ /* 0x180fe20000010803 */
[----:B------:R-:W-:Y:S01]  /*e380*/  FFMA.FTZ R29, R29, R0, -R3 ;  /* 0x000000001d1d7223 */ /* 0x000fe20000010803 */
[----:B------:R-:W-:-:S02]  /*e390*/  FSEL R27, R27, -INF , !P4 ;  /* 0xff8000001b1b7808 */ /* 0x000fc40006000000 */
[----:B------:R-:W0:Y:S01]  /*e3a0*/  MUFU.EX2 R24, R24 ;  /* 0x0000001800187308 */ /* 0x000e220000000800 */
[----:B------:R-:W-:Y:S01]  /*e3b0*/  ISETP.GT.AND P4, PT, R121, 0x8, P5 ;  /* 0x000000087900780c */ /* 0x000fe20002f84270 */
[-CC-:B------:R-:W-:Y:S01]  /*e3c0*/  FFMA.FTZ R32, R32, R0.reuse, -R3.reuse ;  /* 0x0000000020207223 */ /* 0x180fe20000010803 */
[-CC-:B------:R-:W-:Y:S01]  /*e3d0*/  FFMA.FTZ R33, R33, R0.reuse, -R3.reuse ;  /* 0x0000000021217223 */ /* 0x180fe20000010803 */
[-CC-:B------:R-:W-:Y:S01]  /*e3e0*/  FFMA.FTZ R36, R36, R0.reuse, -R3.reuse ;  /* 0x0000000024247223 */ /* 0x180fe20000010803 */
[----:B------:R-:W-:Y:S01]  /*e3f0*/  ISETP.LT.OR P4, PT, R122, 0x9, P4 ;  /* 0x000000097a00780c */ /* 0x000fe20002781670 */
[-CC-:B------:R-:W-:Y:S01]  /*e400*/  FFMA.FTZ R37, R37, R0.reuse, -R3.reuse ;  /* 0x0000000025257223 */ /* 0x180fe20000010803 */
[-CC-:B------:R-:W-:Y:S01]  /*e410*/  FFMA.FTZ R40, R40, R0.reuse, -R3.reuse ;  /* 0x0000000028287223 */ /* 0x180fe20000010803 */
[----:B------:R-:W1:Y:S01]  /*e420*/  MUFU.EX2 R25, R25 ;  /* 0x0000001900197308 */ /* 0x000e620000000800 */
[----:B------:R-:W-:Y:S01]  /*e430*/  FSEL R30, R30, -INF , !P4 ;  /* 0xff8000001e1e7808 */ /* 0x000fe20006000000 */
[-CC-:B------:R-:W-:Y:S01]  /*e440*/  FFMA.FTZ R41, R41, R0.reuse, -R3.reuse ;  /* 0x0000000029297223 */ /* 0x180fe20000010803 */
[----:B------:R-:W-:Y:S01]  /*e450*/  ISETP.GT.AND P4, PT, R121, 0x9, P5 ;  /* 0x000000097900780c */ /* 0x000fe20002f84270 */
[-CC-:B------:R-:W-:Y:S01]  /*e460*/  FFMA.FTZ R44, R44, R0.reuse, -R3.reuse ;  /* 0x000000002c2c7223 */ /* 0x180fe20000010803 */
[-CC-:B------:R-:W-:Y:S01]  /*e470*/  FFMA.FTZ R45, R45, R0.reuse, -R3.reuse ;  /* 0x000000002d2d7223 */ /* 0x180fe20000010803 */
[--C-:B------:R-:W-:Y:S01]  /*e480*/  FFMA.FTZ R48, R48, R0, -R3.reuse ;  /* 0x0000000030307223 */ /* 0x100fe20000010803 */
[----:B------:R-:W-:Y:S01]  /*e490*/  ISETP.LT.OR P4, PT, R122, 0xa, P4 ;  /* 0x0000000a7a00780c */ /* 0x000fe20002781670 */
[----:B------:R-:W2:Y:S01]  /*e4a0*/  MUFU.EX2 R28, R28 ;  /* 0x0000001c001c7308 */ /* 0x000ea20000000800 */
[----:B0-----:R-:W-:Y:S01]  /*e4b0*/  FFMA.FTZ R6, R12, R6, R24 ;  /* 0x000000060c067223 */ /* 0x001fe20000010018 */
[-CC-:B------:R-:W-:Y:S01]  /*e4c0*/  FFMA.FTZ R49, R49, R0.reuse, -R3.reuse ;  /* 0x0000000031317223 */ /* 0x180fe20000010803 */
[----:B------:R-:W-:Y:S01]  /*e4d0*/  FSEL R31, R31, -INF , !P4 ;  /* 0xff8000001f1f7808 */ /* 0x000fe20006000000 */
[-CC-:B------:R-:W-:Y:S01]  /*e4e0*/  FFMA.FTZ R52, R52, R0.reuse, -R3.reuse ;  /* 0x0000000034347223 */ /* 0x180fe20000010803 */
[----:B------:R-:W-:Y:S01]  /*e4f0*/  ISETP.GT.AND P4, PT, R121, 0x10, P5 ;  /* 0x000000107900780c */ /* 0x000fe20002f84270 */
[-CC-:B------:R-:W-:Y:S01]  /*e500*/  FFMA.FTZ R53, R53, R0.reuse, -R3.reuse ;  /* 0x0000000035357223 */ /* 0x180fe20000010803 */
[--C-:B------:R-:W-:Y:S01]  /*e510*/  FFMA.FTZ R56, R56, R0, -R3.reuse ;  /* 0x0000000038387223 */ /* 0x100fe20000010803 */
[----:B------:R-:W0:Y:S01]  /*e520*/  MUFU.EX2 R29, R29 ;  /* 0x0000001d001d7308 */ /* 0x000e220000000800 */
[----:B------:R-:W-:Y:S01]  /*e530*/  ISETP.LT.OR P4, PT, R122, 0x11, P4 ;  /* 0x000000117a00780c */ /* 0x000fe20002781670 */
[C---:B-1----:R-:W-:Y:S01]  /*e540*/  FADD.FTZ R6, R25.reuse, R6 ;  /* 0x0000000619067221 */ /* 0x042fe20000010000 */
[----:B------:R-:W-:Y:S01]  /*e550*/  F2FP.BF16.F32.PACK_AB R148, R25, R24 ;  /* 0x000000181994723e */ /* 0x000fe200000010ff */
[-CC-:B------:R-:W-:Y:S01]  /*e560*/  FFMA.FTZ R57, R57, R0.reuse, -R3.reuse ;  /* 0x0000000039397223 */ /* 0x180fe20000010803 */
[----:B------:R-:W-:Y:S01]  /*e570*/  FSEL R34, R34, -INF , !P4 ;  /* 0xff80000022227808 */ /* 0x000fe20006000000 */
[-CC-:B------:R-:W-:Y:S01]  /*e580*/  FFMA.FTZ R60, R60, R0.reuse, -R3.reuse ;  /* 0x000000003c3c7223 */ /* 0x180fe20000010803 */
[----:B------:R-:W-:Y:S01]  /*e590*/  ISETP.GT.AND P4, PT, R121, 0x11, P5 ;  /* 0x000000117900780c */ /* 0x000fe20002f84270 */
[----:B------:R-:W1:Y:S01]  /*e5a0*/  MUFU.EX2 R32, R32 ;  /* 0x0000002000207308 */ /* 0x000e620000000800 */
[----:B--2---:R-:W-:Y:S01]  /*e5b0*/  FADD.FTZ R6, R28, R6 ;  /* 0x000000061c067221 */ /* 0x004fe20000010000 */
[-CC-:B------:R-:W-:Y:S01]  /*e5c0*/  FFMA.FTZ R61, R61, R0.reuse, -R3.reuse ;  /* 0x000000003d3d7223 */ /* 0x180fe20000010803 */
[----:B------:R-:W-:Y:S01]  /*e5d0*/  ISETP.LT.OR P4, PT, R122, 0x12, P4 ;  /* 0x000000127a00780c */ /* 0x000fe20002781670 */
[-CC-:B------:R-:W-:Y:S01]  /*e5e0*/  FFMA.FTZ R64, R64, R0.reuse, -R3.reuse ;  /* 0x0000000040407223 */ /* 0x180fe20000010803 */
[-CC-:B------:R-:W-:Y:S01]  /*e5f0*/  FFMA.FTZ R65, R65, R0.reuse, -R3.reuse ;  /* 0x0000000041417223 */ /* 0x180fe20000010803 */
[-CC-:B------:R-:W-:Y:S01]  /*e600*/  FFMA.FTZ R68, R68, R0.reuse, -R3.reuse ;  /* 0x0000000044447223 */ /* 0x180fe20000010803 */
[----:B------:R-:W-:Y:S01]  /*e610*/  FSEL R35, R35, -INF , !P4 ;  /* 0xff80000023237808 */ /* 0x000fe20006000000 */
[----:B------:R-:W2:Y:S01]  /*e620*/  MUFU.EX2 R33, R33 ;  /* 0x0000002100217308 */ /* 0x000ea20000000800 */
[----:B------:R-:W-:Y:S01]  /*e630*/  ISETP.GT.AND P4, PT, R121, 0x18, P5 ;  /* 0x000000187900780c */ /* 0x000fe20002f84270 */
[----:B0-----:R-:W-:Y:S01]  /*e640*/  FADD.FTZ R6, R29, R6 ;  /* 0x000000061d067221 */ /* 0x001fe20000010000 */
[-CC-:B------:R-:W-:Y:S01]  /*e650*/  FFMA.FTZ R69, R69, R0.reuse, -R3.reuse ;  /* 0x0000000045457223 */ /* 0x180fe20000010803 */
[-CC-:B------:R-:W-:Y:S01]  /*e660*/  FFMA.FTZ R72, R72, R0.reuse, -R3.reuse ;  /* 0x0000000048487223 */ /* 0x180fe20000010803 */
[----:B------:R-:W-:Y:S01]  /*e670*/  ISETP.LT.OR P4, PT, R122, 0x19, P4 ;  /* 0x000000197a00780c */ /* 0x000fe20002781670 */
[-CC-:B------:R-:W-:Y:S01]  /*e680*/  FFMA.FTZ R73, R73, R0.reuse, -R3.reuse ;  /* 0x0000000049497223 */ /* 0x180fe20000010803 */
[-CC-:B------:R-:W-:Y:S01]  /*e690*/  FFMA.FTZ R76, R76, R0.reuse, -R3.reuse ;  /* 0x000000004c4c7223 */ /* 0x180fe20000010803 */
[----:B------:R-:W0:Y:S01]  /*e6a0*/  MUFU.EX2 R36, R36 ;  /* 0x0000002400247308 */ /* 0x000e220000000800 */
[----:B------:R-:W-:Y:S01]  /*e6b0*/  FSEL R38, R38, -INF , !P4 ;  /* 0xff80000026267808 */ /* 0x000fe20006000000 */
[----:B-1----:R-:W-:Y:S01]  /*e6c0*/  FADD.FTZ R6, R32, R6 ;  /* 0x0000000620067221 */ /* 0x002fe20000010000 */
[----:B------:R-:W-:Y:S01]  /*e6d0*/  ISETP.GT.AND P4, PT, R121, 0x19, P5 ;  /* 0x000000197900780c */ /* 0x000fe20002f84270 */
[-CC-:B------:R-:W-:Y:S01]  /*e6e0*/  FFMA.FTZ R77, R77, R0.reuse, -R3.reuse ;  /* 0x000000004d4d7223 */ /* 0x180fe20000010803 */
[-CC-:B------:R-:W-:Y:S01]  /*e6f0*/  FFMA.FTZ R80, R80, R0.reuse, -R3.reuse ;  /* 0x0000000050507223 */ /* 0x180fe20000010803 */
[-CC-:B------:R-:W-:Y:S01]  /*e700*/  FFMA.FTZ R81, R81, R0.reuse, -R3.reuse ;  /* 0x0000000051517223 */ /* 0x180fe20000010803 */
[----:B------:R-:W-:Y:S01]  /*e710*/  ISETP.LT.OR P4, PT, R122, 0x1a, P4 ;  /* 0x0000001a7a00780c */ /* 0x000fe20002781670 */
[----:B------:R-:W1:Y:S01]  /*e720*/  MUFU.EX2 R37, R37 ;  /* 0x0000002500257308 */ /* 0x000e620000000800 */
[----:B--2---:R-:W-:Y:S01]  /*e730*/  FADD.FTZ R6, R33, R6 ;  /* 0x0000000621067221 */ /* 0x004fe20000010000 */
[-CC-:B------:R-:W-:Y:S01]  /*e740*/  FFMA.FTZ R84, R84, R0.reuse, -R3.reuse ;  /* 0x0000000054547223 */ /* 0x180fe20000010803 */
[----:B------:R-:W-:Y:S01]  /*e750*/  FSEL R39, R39, -INF , !P4 ;  /* 0xff80000027277808 */ /* 0x000fe20006000000 */
[----:B------:R-:W-:Y:S01]  /*e760*/  FFMA.FTZ R3, R85, R0, -R3 ;  /* 0x0000000055037223 */ /* 0x000fe20000010803 */
[----:B------:R-:W-:Y:S01]  /*e770*/  ISETP.GT.AND P4, PT, R121, 0x20, P5 ;  /* 0x000000207900780c */ /* 0x000fe20002f84270 */
[-C--:B------:R-:W-:Y:S01]  /*e780*/  FMUL.FTZ R88, R88, R12.reuse ;  /* 0x0000000c58587220 */ /* 0x080fe20000410000 */
[-C--:B------:R-:W-:Y:S01]  /*e790*/  FMUL.FTZ R89, R89, R12.reuse ;  /* 0x0000000c59597220 */ /* 0x080fe20000410000 */
[----:B------:R-:W2:Y:S01]  /*e7a0*/  MUFU.EX2 R40, R40 ;  /* 0x0000002800287308 */ /* 0x000ea20000000800 */
[----:B------:R-:W-:Y:S01]  /*e7b0*/  ISETP.LT.OR P4, PT, R122, 0x21, P4 ;  /* 0x000000217a00780c */ /* 0x000fe20002781670 */
[----:B0-----:R-:W-:Y:S01]  /*e7c0*/  FADD.FTZ R6, R36, R6 ;  /* 0x0000000624067221 */ /* 0x001fe20000010000 */
[-C--:B------:R-:W-:Y:S01]  /*e7d0*/  FMUL.FTZ R92, R92, R12.reuse ;  /* 0x0000000c5c5c7220 */ /* 0x080fe20000410000 */
[-C--:B------:R-:W-:Y:S01]  /*e7e0*/  FMUL.FTZ R93, R93, R12.reuse ;  /* 0x0000000c5d5d7220 */ /* 0x080fe20000410000 */
[----:B------:R-:W-:Y:S01]  /*e7f0*/  FSEL R42, R42, -INF , !P4 ;  /* 0xff8000002a2a7808 */ /* 0x000fe20006000000 */
[-C--:B------:R-:W-:Y:S01]  /*e800*/  FMUL.FTZ R96, R96, R12.reuse ;  /* 0x0000000c60607220 */ /* 0x080fe20000410000 */
[----:B------:R-:W-:Y:S01]  /*e810*/  ISETP.GT.AND P4, PT, R121, 0x21, P5 ;  /* 0x000000217900780c */ /* 0x000fe20002f84270 */
[----:B------:R-:W0:Y:S01]  /*e820*/  MUFU.EX2 R41, R41 ;  /* 0x0000002900297308 */ /* 0x000e220000000800 */
[----:B-1----:R-:W-:Y:S01]  /*e830*/  FADD.FTZ R25, R37, R6 ;  /* 0x0000000625197221 */ /* 0x002fe20000010000 */
[-C--:B------:R-:W-:Y:S01]  /*e840*/  FMUL.FTZ R97, R97, R12.reuse ;  /* 0x0000000c61617220 */ /* 0x080fe20000410000 */
[----:B------:R-:W-:Y:S01]  /*e850*/  ISETP.LT.OR P4, PT, R122, 0x22, P4 ;  /* 0x000000227a00780c */ /* 0x000fe20002781670 */
[-C--:B------:R-:W-:Y:S01]  /*e860*/  FMUL.FTZ R100, R100, R12.reuse ;  /* 0x0000000c64647220 */ /* 0x080fe20000410000 */
[-C--:B------:R-:W-:Y:S01]  /*e870*/  FMUL.FTZ R101, R101, R12.reuse ;  /* 0x0000000c65657220 */ /* 0x080fe20000410000 */
[-C--:B------:R-:W-:Y:S01]  /*e880*/  FMUL.FTZ R104, R104, R12.reuse ;  /* 0x0000000c68687220 */ /* 0x080fe20000410000 */
[----:B------:R-:W-:Y:S01]  /*e890*/  FSEL R43, R43, -INF , !P4 ;  /* 0xff8000002b2b7808 */ /* 0x000fe20006000000 */
[----:B------:R-:W1:Y:S01]  /*e8a0*/  MUFU.EX2 R44, R44 ;  /* 0x0000002c002c7308 */ /* 0x000e620000000800 */
[----:B------:R-:W-:Y:S01]  /*e8b0*/  ISETP.GT.AND P4, PT, R121, 0x28, P5 ;  /* 0x000000287900780c */ /* 0x000fe20002f84270 */
[----:B--2---:R-:W-:Y:S01]  /*e8c0*/  FADD.FTZ R6, R40, R25 ;  /* 0x0000001928067221 */ /* 0x004fe20000010000 */
[-C--:B------:R-:W-:Y:S01]  /*e8d0*/  FMUL.FTZ R105, R105, R12.reuse ;  /* 0x0000000c69697220 */ /* 0x080fe20000410000 */
[-C--:B------:R-:W-:Y:S01]  /*e8e0*/  FMUL.FTZ R108, R108, R12.reuse ;  /* 0x0000000c6c6c7220 */ /* 0x080fe20000410000 */
[----:B------:R-:W-:Y:S01]  /*e8f0*/  ISETP.LT.OR P4, PT, R122, 0x29, P4 ;  /* 0x000000297a00780c */ /* 0x000fe20002781670 */
[-C--:B------:R-:W-:Y:S01]  /*e900*/  FMUL.FTZ R109, R109, R12.reuse ;  /* 0x0000000c6d6d7220 */ /* 0x080fe20000410000 */
[-C--:B------:R-:W-:Y:S01]  /*e910*/  FMUL.FTZ R112, R112, R12.reuse ;  /* 0x0000000c70707220 */ /* 0x080fe20000410000 */
[----:B------:R-:W2:Y:S01]  /*e920*/  MUFU.EX2 R45, R45 ;  /* 0x0000002d002d7308 */ /* 0x000ea20000000800 */
[----:B------:R-:W-:Y:S01]  /*e930*/  FSEL R46, R46, -INF , !P4 ;  /* 0xff8000002e2e7808 */ /* 0x000fe20006000000 */
[----:B0-----:R-:W-:Y:S01]  /*e940*/  FADD.FTZ R25, R41, R6 ;  /* 0x0000000629197221 */ /* 0x001fe20000010000 */
[----:B------:R-:W-:Y:S01]  /*e950*/  ISETP.GT.AND P4, PT, R121, 0x29, P5 ;  /* 0x000000297900780c */ /* 0x000fe20002f84270 */
[-C--:B------:R-:W-:Y:S01]  /*e960*/  FMUL.FTZ R113, R113, R12.reuse ;  /* 0x0000000c71717220 */ /* 0x080fe20000410000 */
[-C--:B------:R-:W-:Y:S01]  /*e970*/  FMUL.FTZ R116, R116, R12.reuse ;  /* 0x0000000c74747220 */ /* 0x080fe20000410000 */
[----:B------:R-:W-:Y:S01]  /*e980*/  FMUL.FTZ R117, R117, R12 ;  /* 0x0000000c75757220 */ /* 0x000fe20000410000 */
[----:B------:R-:W-:Y:S01]  /*e990*/  ISETP.LT.OR P4, PT, R122, 0x2a, P4 ;  /* 0x0000002a7a00780c */ /* 0x000fe20002781670 */
[----:B------:R-:W-:Y:S01]  /*e9a0*/  MUFU.EX2 R48, R48 ;  /* 0x0000003000307308 */ /* 0x000fe20000000800 */
[----:B-1----:R-:W-:Y:S01]  /*e9b0*/  FADD.FTZ R6, R44, R25 ;  /* 0x000000192c067221 */ /* 0x002fe20000010000 */
[----:B------:R-:W-:-:S02]  /*e9c0*/  F2FP.BF16.F32.PACK_AB R150, R29, R28 ;  /* 0x0000001c1d96723e */ /* 0x000fc400000010ff */
[----:B------:R-:W-:Y:S02]  /*e9d0*/  FSEL R47, R47, -INF , !P4 ;  /* 0xff8000002f2f7808 */ /* 0x000fe40006000000 */
[----:B------:R-:W-:Y:S02]  /*e9e0*/  ISETP.GT.AND P4, PT, R121, 0x30, P5 ;  /* 0x000000307900780c */ /* 0x000fe40002f84270 */
[----:B------:R-:W0:Y:S01]  /*e9f0*/  MUFU.EX2 R49, R49 ;  /* 0x0000003100317308 */ /* 0x000e220000000800 */
[----:B--2---:R-:W-:Y:S01]  /*ea00*/  FADD.FTZ R25, R45, R6 ;  /* 0x000000062d197221 */ /* 0x004fe20000010000 */
[----:B------:R-:W-:Y:S02]  /*ea10*/  ISETP.LT.OR P4, PT, R122, 0x31, P4 ;  /* 0x000000317a00780c */ /* 0x000fe40002781670 */
[----:B------:R-:W-:Y:S02]  /*ea20*/  F2FP.BF16.F32.PACK_AB R144, R33, R32 ;  /* 0x000000202190723e */ /* 0x000fe400000010ff */
[----:B------:R-:W-:-:S02]  /*ea30*/  FSEL R50, R50, -INF , !P4 ;  /* 0xff80000032327808 */ /* 0x000fc40006000000 */
[----:B------:R-:W-:Y:S01]  /*ea40*/  ISETP.GT.AND P4, PT, R121, 0x31, P5 ;  /* 0x000000317900780c */ /* 0x000fe20002f84270 */
[----:B------:R-:W-:Y:S01]  /*ea50*/  MUFU.EX2 R52, R52 ;  /* 0x0000003400347308 */ /* 0x000fe20000000800 */
[----:B------:R-:W-:Y:S02]  /*ea60*/  F2FP.BF16.F32.PACK_AB R146, R37, R36 ;  /* 0x000000242592723e */ /* 0x000fe400000010ff */
[----:B------:R-:W-:Y:S02]  /*ea70*/  ISETP.LT.OR P4, PT, R122, 0x32, P4 ;  /* 0x000000327a00780c */ /* 0x000fe40002781670 */
[----:B------:R-:W-:Y:S02]  /*ea80*/  F2FP.BF16.F32.PACK_AB R140, R41, R40 ;  /* 0x00000028298c723e */ /* 0x000fe400000010ff */
[----:B------:R-:W-:Y:S01]  /*ea90*/  FSEL R51, R51, -INF , !P4 ;  /* 0xff80000033337808 */ /* 0x000fe20006000000 */
[----:B------:R-:W1:Y:S01]  /*eaa0*/  MUFU.EX2 R53, R53 ;  /* 0x0000003500357308 */ /* 0x000e620000000800 */
[----:B------:R-:W-:-:S02]  /*eab0*/  ISETP.GT.AND P4, PT, R121, 0x38, P5 ;  /* 0x000000387900780c */ /* 0x000fc40002f84270 */
[----:B------:R-:W-:Y:S02]  /*eac0*/  F2FP.BF16.F32.PACK_AB R142, R45, R44 ;  /* 0x0000002c2d8e723e */ /* 0x000fe400000010ff */
[----:B------:R-:W-:Y:S02]  /*ead0*/  ISETP.LT.OR P4, PT, R122, 0x39, P4 ;  /* 0x000000397a00780c */ /* 0x000fe40002781670 */
[----:B0-----:R-:W-:Y:S01]  /*eae0*/  F2FP.BF16.F32.PACK_AB R136, R49, R48 ;  /* 0x000000303188723e */ /* 0x001fe200000010ff */
[----:B------:R-:W-:Y:S01]  /*eaf0*/  MUFU.EX2 R56, R56 ;  /* 0x0000003800387308 */ /* 0x000fe20000000800 */
[----:B------:R-:W-:Y:S02]  /*eb00*/  FSEL R54, R54, -INF , !P4 ;  /* 0xff80000036367808 */ /* 0x000fe40006000000 */
[----:B------:R-:W-:-:S04]  /*eb10*/  ISETP.GT.AND P4, PT, R121, 0x39, P5 ;  /* 0x000000397900780c */ /* 0x000fc80002f84270 */
[----:B------:R-:W-:Y:S01]  /*eb20*/  ISETP.LT.OR P4, PT, R122, 0x3a, P4 ;  /* 0x0000003a7a00780c */ /* 0x000fe20002781670 */
[----:B------:R-:W0:Y:S01]  /*eb30*/  MUFU.EX2 R57, R57 ;  /* 0x0000003900397308 */ /* 0x000e220000000800 */
[----:B-1----:R-:W-:Y:S02]  /*eb40*/  F2FP.BF16.F32.PACK_AB R138, R53, R52 ;  /* 0x00000034358a723e */ /* 0x002fe400000010ff */
[----:B------:R-:W-:Y:S02]  /*eb50*/  FSEL R55, R55, -INF , !P4 ;  /* 0xff80000037377808 */ /* 0x000fe40006000000 */
[----:B------:R-:W-:-:S03]  /*eb60*/  ISETP.GT.AND P4, PT, R121, 0x40, P5 ;  /* 0x000000407900780c */ /* 0x000fc60002f84270 */
[----:B------:R-:W-:Y:S01]  /*eb70*/  MUFU.EX2 R60, R60 ;  /* 0x0000003c003c7308 */ /* 0x000fe20000000800 */
[----:B------:R-:W-:-:S04]  /*eb80*/  ISETP.LT.OR P4, PT, R122, 0x41, P4 ;  /* 0x000000417a00780c */ /* 0x000fc80002781670 */
[----:B------:R-:W-:Y:S02]  /*eb90*/  FSEL R58, R58, -INF , !P4 ;  /* 0xff8000003a3a7808 */ /* 0x000fe40006000000 */
[----:B------:R-:W-:Y:S01]  /*eba0*/  ISETP.GT.AND P4, PT, R121, 0x41, P5 ;  /* 0x000000417900780c */ /* 0x000fe20002f84270 */
[----:B------:R-:W1:Y:S01]  /*ebb0*/  MUFU.EX2 R61, R61 ;  /* 0x0000003d003d7308 */ /* 0x000e620000000800 */
[----:B0-----:R-:W-:Y:S02]  /*ebc0*/  F2FP.BF16.F32.PACK_AB R132, R57, R56 ;  /* 0x000000383984723e */ /* 0x001fe400000010ff */
[----:B------:R-:W-:-:S04]  /*ebd0*/  ISETP.LT.OR P4, PT, R122, 0x42, P4 ;  /* 0x000000427a00780c */ /* 0x000fc80002781670 */
[----:B------:R-:W-:Y:S01]  /*ebe0*/  FSEL R59, R59, -INF , !P4 ;  /* 0xff8000003b3b7808 */ /* 0x000fe20006000000 */
[----:B------:R-:W-:Y:S01]  /*ebf0*/  MUFU.EX2 R64, R64 ;  /* 0x0000004000407308 */ /* 0x000fe20000000800 */
[----:B------:R-:W-:-:S04]  /*ec00*/  ISETP.GT.AND P4, PT, R121, 0x48, P5 ;  /* 0x000000487900780c */ /* 0x000fc80002f84270 */
[----:B------:R-:W-:-:S03]  /*ec10*/  ISETP.LT.OR P4, PT, R122, 0x49, P4 ;  /* 0x000000497a00780c */ /* 0x000fc60002781670 */
[----:B------:R-:W0:Y:S01]  /*ec20*/  MUFU.EX2 R65, R65 ;  /* 0x0000004100417308 */ /* 0x000e220000000800 */
[----:B------:R-:W-:Y:S02]  /*ec30*/  FSEL R62, R62, -INF , !P4 ;  /* 0xff8000003e3e7808 */ /* 0x000fe40006000000 */
[----:B------:R-:W-:Y:S02]  /*ec40*/  ISETP.GT.AND P4, PT, R121, 0x49, P5 ;  /* 0x000000497900780c */ /* 0x000fe40002f84270 */
[----:B-1----:R-:W-:Y:S02]  /*ec50*/  F2FP.BF16.F32.PACK_AB R134, R61, R60 ;  /* 0x0000003c3d86723e */ /* 0x002fe400000010ff */
[----:B------:R-:W-:Y:S01]  /*ec60*/  ISETP.LT.OR P4, PT, R122, 0x4a, P4 ;  /* 0x0000004a7a00780c */ /* 0x000fe20002781670 */
[----:B------:R-:W-:Y:S03]  /*ec70*/  MUFU.EX2 R68, R68 ;  /* 0x0000004400447308 */ /* 0x000fe60000000800 */
[----:B------:R-:W-:-:S02]  /*ec80*/  FSEL R63, R63, -INF , !P4 ;  /* 0xff8000003f3f7808 */ /* 0x000fc40006000000 */
[----:B------:R-:W-:-:S03]  /*ec90*/  ISETP.GT.AND P4, PT, R121, 0x50, P5 ;  /* 0x000000507900780c */ /* 0x000fc60002f84270 */
[----:B------:R-:W1:Y:S01]  /*eca0*/  MUFU.EX2 R69, R69 ;  /* 0x0000004500457308 */ /* 0x000e620000000800 */
[----:B------:R-:W-:Y:S02]  /*ecb0*/  ISETP.LT.OR P4, PT, R122, 0x51, P4 ;  /* 0x000000517a00780c */ /* 0x000fe40002781670 */
[----:B0-----:R-:W-:Y:S02]  /*ecc0*/  F2FP.BF16.F32.PACK_AB R128, R65, R64 ;  /* 0x000000404180723e */ /* 0x001fe400000010ff */
[----:B------:R-:W-:Y:S02]  /*ecd0*/  FSEL R66, R66, -INF , !P4 ;  /* 0xff80000042427808 */ /* 0x000fe40006000000 */
[----:B------:R-:W-:Y:S01]  /*ece0*/  ISETP.GT.AND P4, PT, R121, 0x51, P5 ;  /* 0x000000517900780c */ /* 0x000fe20002f84270 */
[----:B------:R-:W-:Y:S03]  /*ecf0*/  MUFU.EX2 R72, R72 ;  /* 0x0000004800487308 */ /* 0x000fe60000000800 */
[----:B------:R-:W-:-:S04]  /*ed00*/  ISETP.LT.OR P4, PT, R122, 0x52, P4 ;  /* 0x000000527a00780c */ /* 0x000fc80002781670 */
[----:B------:R-:W-:Y:S01]  /*ed10*/  FSEL R67, R67, -INF , !P4 ;  /* 0xff80000043437808 */ /* 0x000fe20006000000 */
[----:B------:R-:W0:Y:S01]  /*ed20*/  MUFU.EX2 R73, R73 ;  /* 0x0000004900497308 */ /* 0x000e220000000800 */
[----:B------:R-:W-:Y:S02]  /*ed30*/  ISETP.GT.AND P4, PT, R121, 0x58, P5 ;  /* 0x000000587900780c */ /* 0x000fe40002f84270 */
[----:B-1----:R-:W-:Y:S02]  /*ed40*/  F2FP.BF16.F32.PACK_AB R130, R69, R68 ;  /* 0x000000444582723e */ /* 0x002fe400000010ff */
[----:B------:R-:W-:-:S03]  /*ed50*/  ISETP.LT.OR P4, PT, R122, 0x59, P4 ;  /* 0x000000597a00780c */ /* 0x000fc60002781670 */
[----:B------:R-:W-:Y:S01]  /*ed60*/  MUFU.EX2 R76, R76 ;  /* 0x0000004c004c7308 */ /* 0x000fe20000000800 */
[----:B------:R-:W-:Y:S02]  /*ed70*/  FSEL R70, R70, -INF , !P4 ;  /* 0xff80000046467808 */ /* 0x000fe40006000000 */
[----:B------:R-:W-:-:S04]  /*ed80*/  ISETP.GT.AND P4, PT, R121, 0x59, P5 ;  /* 0x000000597900780c */ /* 0x000fc80002f84270 */
[----:B------:R-:W-:Y:S01]  /*ed90*/  ISETP.LT.OR P4, PT, R122, 0x5a, P4 ;  /* 0x0000005a7a00780c */ /* 0x000fe20002781670 */
[----:B------:R-:W1:Y:S01]  /*eda0*/  MUFU.EX2 R77, R77 ;  /* 0x0000004d004d7308 */ /* 0x000e620000000800 */
[----:B0-----:R-:W-:Y:S02]  /*edb0*/  F2FP.BF16.F32.PACK_AB R124, R73, R72 ;  /* 0x00000048497c723e */ /* 0x001fe400000010ff */
[----:B------:R-:W-:Y:S02]  /*edc0*/  FSEL R71, R71, -INF , !P4 ;  /* 0xff80000047477808 */ /* 0x000fe40006000000 */
[----:B------:R-:W-:-:S03]  /*edd0*/  ISETP.GT.AND P4, PT, R121, 0x60, P5 ;  /* 0x000000607900780c */ /* 0x000fc60002f84270 */
[----:B------:R-:W-:Y:S01]  /*ede0*/  MUFU.EX2 R80, R80 ;  /* 0x0000005000507308 */ /* 0x000fe20000000800 */
[----:B------:R-:W-:-:S04]  /*edf0*/  ISETP.LT.OR P4, PT, R122, 0x61, P4 ;  /* 0x000000617a00780c */ /* 0x000fc80002781670 */
[----:B------:R-:W-:Y:S02]  /*ee00*/  FSEL R74, R74, -INF , !P4 ;  /* 0xff8000004a4a7808 */ /* 0x000fe40006000000 */
[----:B------:R-:W-:Y:S01]  /*ee10*/  ISETP.GT.AND P4, PT, R121, 0x61, P5 ;  /* 0x000000617900780c */ /* 0x000fe20002f84270 */
[----:B------:R-:W0:Y:S01]  /*ee20*/  MUFU.EX2 R81, R81 ;  /* 0x0000005100517308 */ /* 0x000e220000000800 */
[----:B-1----:R-:W-:Y:S02]  /*ee30*/  F2FP.BF16.F32.PACK_AB R126, R77, R76 ;  /* 0x0000004c4d7e723e */ /* 0x002fe400000010ff */
[----:B------:R-:W-:-:S04]  /*ee40*/  ISETP.LT.OR P4, PT, R122, 0x62, P4 ;  /* 0x000000627a00780c */ /* 0x000fc80002781670 */
[----:B------:R-:W-:Y:S01]  /*ee50*/  FSEL R75, R75, -INF , !P4 ;  /* 0xff8000004b4b7808 */ /* 0x000fe20006000000 */
[----:B------:R-:W-:Y:S01]  /*ee60*/  MUFU.EX2 R84, R84 ;  /* 0x0000005400547308 */ /* 0x000fe20000000800 */
[----:B------:R-:W-:-:S04]  /*ee70*/  ISETP.GT.AND P4, PT, R121, 0x68, P5 ;  /* 0x000000687900780c */ /* 0x000fc80002f84270 */
[----:B------:R-:W-:-:S03]  /*ee80*/  ISETP.LT.OR P4, PT, R122, 0x69, P4 ;  /* 0x000000697a00780c */ /* 0x000fc60002781670 */
[----:B------:R-:W1:Y:S01]  /*ee90*/  MUFU.EX2 R3, R3 ;  /* 0x0000000300037308 */ /* 0x000e620000000800 */
[----:B------:R-:W-:Y:S02]  /*eea0*/  FSEL R78, R78, -INF , !P4 ;  /* 0xff8000004e4e7808 */ /* 0x000fe40006000000 */
[----:B------:R-:W-:Y:S02]  /*eeb0*/  ISETP.GT.AND P4, PT, R121, 0x69, P5 ;  /* 0x000000697900780c */ /* 0x000fe40002f84270 */
[----:B0-----:R-:W-:Y:S02]  /*eec0*/  F2FP.BF16.F32.PACK_AB R120, R81, R80 ;  /* 0x000000505178723e */ /* 0x001fe400000010ff */
        /* <DEDUP_REMOVED lines=8> */
[----:B------:R-:W-:-:S04]  /*ef50*/  ISETP.GT.AND P4, PT, R121, RZ, P5 ;  /* 0x000000ff7900720c */ /* 0x000fc80002f84270 */
[----:B------:R-:W-:-:S04]  /*ef60*/  ISETP.LT.OR P4, PT, R122, 0x1, P4 ;  /* 0x000000017a00780c */ /* 0x000fc80002781670 */
        /* <DEDUP_REMOVED lines=13> */
[----:B-1----:R-:W-:Y:S02]  /*f040*/  F2FP.BF16.F32.PACK_AB R122, R3, R84 ;  /* 0x00000054037a723e */ /* 0x002fe400000010ff */
        /* <DEDUP_REMOVED lines=31> */
[----:B------:R-:W-:-:S03]  /*f240*/  FMUL.FTZ R17, R13, R0 ;  /* 0x000000000d117220 */ /* 0x000fc60000410000 */
[----:B------:R-:W-:Y:S02]  /*f250*/  FSEL R24, R13, RZ, P4 ;  /* 0x000000ff0d187208 */ /* 0x000fe40002000000 */
[----:B------:R-:W-:Y:S02]  /*f260*/  FSEL R17, R17, RZ, P4 ;  /* 0x000000ff11117208 */ /* 0x000fe40002000000 */
[----:B------:R-:W-:Y:S01]  /*f270*/  ISETP.GT.AND P4, PT, R4, R21, PT ;  /* 0x000000150400720c */ /* 0x000fe20003f84270 */
[----:B------:R-:W-:Y:S01]  /*f280*/  FADD.FTZ R24, -R24, R2 ;  /* 0x0000000218187221 */ /* 0x000fe20000010100 */
[----:B------:R-:W-:Y:S02]  /*f290*/  VIADD R4, R4, 0xffffffff ;  /* 0xffffffff04047836 */ /* 0x000fe40000000000 */
        /* <DEDUP_REMOVED lines=8> */
[-C--:B------:R-:W-:Y:S01]  /*f320*/  FFMA.FTZ R38, R38, R0.reuse, -R17 ;  /* 0x0000000026267223 */ /* 0x080fe20000010811 */
[----:B------:R-:W-:Y:S01]  /*f330*/  FADD.FTZ R24, R48, R25 ;  /* 0x0000001930187221 */ /* 0x000fe20000010000 */
[-CC-:B------:R-:W-:Y:S01]  /*f340*/  FFMA.FTZ R39, R39, R0.reuse, -R17.reuse ;  /* 0x0000000027277223 */ /* 0x180fe20000010811 */
[-CC-:B------:R-:W-:Y:S01]  /*f350*/  FFMA.FTZ R42, R42, R0.reuse, -R17.reuse ;  /* 0x000000002a2a7223 */ /* 0x180fe20000010811 */
[-CC-:B------:R-:W-:Y:S01]  /*f360*/  FFMA.FTZ R43, R43, R0.reuse, -R17.reuse ;  /* 0x000000002b2b7223 */ /* 0x180fe20000010811 */
[----:B------:R-:W-:Y:S01]  /*f370*/  FADD.FTZ R25, R49, R24 ;  /* 0x0000001831197221 */ /* 0x000fe20000010000 */
[----:B------:R-:W0:Y:S01]  /*f380*/  MUFU.EX2 R2, R2 ;  /* 0x0000000200027308 */ /* 0x000e220000000800 */
[-CC-:B------:R-:W-:Y:S01]  /*f390*/  FFMA.FTZ R46, R46, R0.reuse, -R17.reuse ;  /* 0x000000002e2e7223 */ /* 0x180fe20000010811 */
[-C--:B------:R-:W-:Y:S01]  /*f3a0*/  FFMA.FTZ R47, R47, R0.reuse, -R17 ;  /* 0x000000002f2f7223 */ /* 0x080fe20000010811 */
[----:B------:R-:W-:Y:S01]  /*f3b0*/  FADD.FTZ R24, R52, R25 ;  /* 0x0000001934187221 */ /* 0x000fe20000010000 */
[-CC-:B------:R-:W-:Y:S01]  /*f3c0*/  FFMA.FTZ R50, R50, R0.reuse, -R17.reuse ;  /* 0x0000000032327223 */ /* 0x180fe20000010811 */
[-CC-:B------:R-:W-:Y:S01]  /*f3d0*/  FFMA.FTZ R51, R51, R0.reuse, -R17.reuse ;  /* 0x0000000033337223 */ /* 0x180fe20000010811 */
[-CC-:B------:R-:W-:Y:S01]  /*f3e0*/  FFMA.FTZ R54, R54, R0.reuse, -R17.reuse ;  /* 0x0000000036367223 */ /* 0x180fe20000010811 */
[----:B------:R-:W-:Y:S01]  /*f3f0*/  FADD.FTZ R25, R53, R24 ;  /* 0x0000001835197221 */ /* 0x000fe20000010000 */
[----:B------:R-:W1:Y:S01]  /*f400*/  MUFU.EX2 R27, R27 ;  /* 0x0000001b001b7308 */ /* 0x000e620000000800 */
[-CC-:B------:R-:W-:Y:S01]  /*f410*/  FFMA.FTZ R55, R55, R0.reuse, -R17.reuse ;  /* 0x0000000037377223 */ /* 0x180fe20000010811 */
[-C--:B------:R-:W-:Y:S01]  /*f420*/  FFMA.FTZ R58, R58, R0.reuse, -R17 ;  /* 0x000000003a3a7223 */ /* 0x080fe20000010811 */
[----:B------:R-:W-:Y:S01]  /*f430*/  FADD.FTZ R24, R56, R25 ;  /* 0x0000001938187221 */ /* 0x000fe20000010000 */
[-CC-:B------:R-:W-:Y:S01]  /*f440*/  FFMA.FTZ R59, R59, R0.reuse, -R17.reuse ;  /* 0x000000003b3b7223 */ /* 0x180fe20000010811 */
[-CC-:B------:R-:W-:Y:S01]  /*f450*/  FFMA.FTZ R62, R62, R0.reuse, -R17.reuse ;  /* 0x000000003e3e7223 */ /* 0x180fe20000010811 */
[-CC-:B------:R-:W-:Y:S01]  /*f460*/  FFMA.FTZ R63, R63, R0.reuse, -R17.reuse ;  /* 0x000000003f3f7223 */ /* 0x180fe20000010811 */
[----:B------:R-:W-:Y:S01]  /*f470*/  FADD.FTZ R25, R57, R24 ;  /* 0x0000001839197221 */ /* 0x000fe20000010000 */
[----:B------:R-:W2:Y:S01]  /*f480*/  MUFU.EX2 R30, R30 ;  /* 0x0000001e001e7308 */ /* 0x000ea20000000800 */
[----:B0-----:R-:W-:Y:S01]  /*f490*/  FFMA.FTZ R6, R2, R5, R26 ;  /* 0x0000000502067223 */ /* 0x001fe2000001001a */
[-C--:B------:R-:W-:Y:S01]  /*f4a0*/  FFMA.FTZ R66, R66, R0.reuse, -R17 ;  /* 0x0000000042427223 */ /* 0x080fe20000010811 */
[----:B------:R-:W-:Y:S01]  /*f4b0*/  FADD.FTZ R24, R60, R25 ;  /* 0x000000193c187221 */ /* 0x000fe20000010000 */
[-CC-:B------:R-:W-:Y:S01]  /*f4c0*/  FFMA.FTZ R67, R67, R0.reuse, -R17.reuse ;  /* 0x0000000043437223 */ /* 0x180fe20000010811 */
[-CC-:B------:R-:W-:Y:S01]  /*f4d0*/  FFMA.FTZ R70, R70, R0.reuse, -R17.reuse ;  /* 0x0000000046467223 */ /* 0x180fe20000010811 */
[-CC-:B------:R-:W-:Y:S01]  /*f4e0*/  FFMA.FTZ R71, R71, R0.reuse, -R17.reuse ;  /* 0x0000000047477223 */ /* 0x180fe20000010811 */
        /* <DEDUP_REMOVED lines=15> */
[----:B------:R-:W-:Y:S01]  /*f5e0*/  FFMA.FTZ R17, R87, R0, -R17 ;  /* 0x0000000057117223 */ /* 0x000fe20000010811 */
[----:B------:R-:W-:Y:S01]  /*f5f0*/  FADD.FTZ R25, R69, R24 ;  /* 0x0000001845197221 */ /* 0x000fe20000010000 */
[----:B------:R-:W2:Y:S01]  /*f600*/  MUFU.EX2 R35, R35 ;  /* 0x0000002300237308 */ /* 0x000ea20000000800 */
[----:B0-----:R-:W-:Y:S01]  /*f610*/  FADD.FTZ R5, R31, R6 ;  /* 0x000000061f057221 */ /* 0x001fe20000010000 */
[-C--:B------:R-:W-:Y:S01]  /*f620*/  FMUL.FTZ R90, R90, R2.reuse ;  /* 0x000000025a5a7220 */ /* 0x080fe20000410000 */
[----:B------:R-:W-:Y:S01]  /*f630*/  FADD.FTZ R24, R72, R25 ;  /* 0x0000001948187221 */ /* 0x000fe20000010000 */
[-C--:B------:R-:W-:Y:S01]  /*f640*/  FMUL.FTZ R91, R91, R2.reuse ;  /* 0x000000025b5b7220 */ /* 0x080fe20000410000 */
[-C--:B------:R-:W-:Y:S01]  /*f650*/  FMUL.FTZ R94, R94, R2.reuse ;  /* 0x000000025e5e7220 */ /* 0x080fe20000410000 */
[-C--:B------:R-:W-:Y:S01]  /*f660*/  FMUL.FTZ R95, R95, R2.reuse ;  /* 0x000000025f5f7220 */ /* 0x080fe20000410000 */
[----:B------:R-:W-:Y:S01]  /*f670*/  FADD.FTZ R25, R73, R24 ;  /* 0x0000001849197221 */ /* 0x000fe20000010000 */
[----:B------:R-:W0:Y:S01]  /*f680*/  MUFU.EX2 R38, R38 ;  /* 0x0000002600267308 */ /* 0x000e220000000800 */
[----:B-1----:R-:W-:Y:S01]  /*f690*/  FADD.FTZ R6, R34, R5 ;  /* 0x0000000522067221 */ /* 0x002fe20000010000 */
[-C--:B------:R-:W-:Y:S01]  /*f6a0*/  FMUL.FTZ R98, R98, R2.reuse ;  /* 0x0000000262627220 */ /* 0x080fe20000410000 */
[----:B------:R-:W-:Y:S01]  /*f6b0*/  FADD.FTZ R24, R76, R25 ;  /* 0x000000194c187221 */ /* 0x000fe20000010000 */
[-C--:B------:R-:W-:Y:S01]  /*f6c0*/  FMUL.FTZ R99, R99, R2.reuse ;  /* 0x0000000263637220 */ /* 0x080fe20000410000 */
[-C--:B------:R-:W-:Y:S01]  /*f6d0*/  FMUL.FTZ R102, R102, R2.reuse ;  /* 0x0000000266667220 */ /* 0x080fe20000410000 */
[-C--:B------:R-:W-:Y:S01]  /*f6e0*/  FMUL.FTZ R103, R103, R2.reuse ;  /* 0x0000000267677220 */ /* 0x080fe20000410000 */
[----:B------:R-:W-:Y:S01]  /*f6f0*/  FADD.FTZ R25, R77, R24 ;  /* 0x000000184d197221 */ /* 0x000fe20000010000 */
[----:B------:R-:W1:Y:S01]  /*f700*/  MUFU.EX2 R39, R39 ;  /* 0x0000002700277308 */ /* 0x000e620000000800 */
[----:B--2---:R-:W-:Y:S01]  /*f710*/  FADD.FTZ R5, R35, R6 ;  /* 0x0000000623057221 */ /* 0x004fe20000010000 */
[-C--:B------:R-:W-:Y:S01]  /*f720*/  FMUL.FTZ R106, R106, R2.reuse ;  /* 0x000000026a6a7220 */ /* 0x080fe20000410000 */
[----:B------:R-:W-:Y:S01]  /*f730*/  FADD.FTZ R24, R80, R25 ;  /* 0x0000001950187221 */ /* 0x000fe20000010000 */
[-C--:B------:R-:W-:Y:S01]  /*f740*/  FMUL.FTZ R107, R107, R2.reuse ;  /* 0x000000026b6b7220 */ /* 0x080fe20000410000 */
[-C--:B------:R-:W-:Y:S01]  /*f750*/  FMUL.FTZ R110, R110, R2.reuse ;  /* 0x000000026e6e7220 */ /* 0x080fe20000410000 */
[-C--:B------:R-:W-:Y:S01]  /*f760*/  FMUL.FTZ R111, R111, R2.reuse ;  /* 0x000000026f6f7220 */ /* 0x080fe20000410000 */
[----:B------:R-:W-:Y:S01]  /*f770*/  FADD.FTZ R25, R81, R24 ;  /* 0x0000001851197221 */ /* 0x000fe20000010000 */
[----:B------:R-:W2:Y:S01]  /*f780*/  MUFU.EX2 R42, R42 ;  /* 0x0000002a002a7308 */ /* 0x000ea20000000800 */
[----:B0-----:R-:W-:Y:S01]  /*f790*/  FADD.FTZ R6, R38, R5 ;  /* 0x0000000526067221 */ /* 0x001fe20000010000 */
[-C--:B------:R-:W-:Y:S01]  /*f7a0*/  FMUL.FTZ R114, R114, R2.reuse ;  /* 0x0000000272727220 */ /* 0x080fe20000410000 */
[----:B------:R-:W-:Y:S01]  /*f7b0*/  FADD.FTZ R24, R84, R25 ;  /* 0x0000001954187221 */ /* 0x000fe20000010000 */
[-C--:B------:R-:W-:Y:S01]  /*f7c0*/  FMUL.FTZ R115, R115, R2.reuse ;  /* 0x0000000273737220 */ /* 0x080fe20000410000 */
[-C--:B------:R-:W-:Y:S01]  /*f7d0*/  FMUL.FTZ R118, R118, R2.reuse ;  /* 0x0000000276767220 */ /* 0x080fe20000410000 */
[----:B------:R-:W-:Y:S01]  /*f7e0*/  FMUL.FTZ R119, R119, R2 ;  /* 0x0000000277777220 */ /* 0x000fe20000410000 */
[----:B------:R-:W-:Y:S01]  /*f7f0*/  F2FP.BF16.F32.PACK_AB R149, R27, R26 ;  /* 0x0000001a1b95723e */ /* 0x000fe200000010ff */
[----:B------:R-:W0:Y:S01]  /*f800*/  MUFU.EX2 R43, R43 ;  /* 0x0000002b002b7308 */ /* 0x000e220000000800 */
[----:B-1----:R-:W-:Y:S01]  /*f810*/  FADD.FTZ R5, R39, R6 ;  /* 0x0000000627057221 */ /* 0x002fe20000010000 */
[----:B------:R-:W-:Y:S01]  /*f820*/  F2FP.BF16.F32.PACK_AB R151, R31, R30 ;  /* 0x0000001e1f97723e */ /* 0x000fe200000010ff */
[----:B------:R-:W-:Y:S01]  /*f830*/  IMAD.MOV.U32 R2, RZ, RZ, R13 ;  /* 0x000000ffff027224 */ /* 0x000fe200078e000d */
[----:B------:R-:W-:-:S02]  /*f840*/  F2FP.BF16.F32.PACK_AB R145, R35, R34 ;  /* 0x000000222391723e */ /* 0x000fc400000010ff */
[----:B------:R-:W-:Y:S02]  /*f850*/  F2FP.BF16.F32.PACK_AB R147, R39, R38 ;  /* 0x000000262793723e */ /* 0x000fe400000010ff */
        /* <DEDUP_REMOVED lines=59> */
[----:B------:R-:W-:Y:S02]  /*fc10*/  IMAD.MOV.U32 R17, RZ, RZ, R7 ;  /* 0x000000ffff117224 */ /* 0x000fe400078e0007 */
[----:B------:R-:W-:Y:S01]  /*fc20*/  IMAD.MOV.U32 R3, RZ, RZ, R9 ;  /* 0x000000ffff037224 */ /* 0x000fe200078e0009 */
[----:B------:R-:W-:Y:S06]  /*fc30*/  @P4 BRA `(.L_x_13623) ;  /* 0xffffffd000244947 */ /* 0x000fec000383ffff */
[----:B------:R-:W-:Y:S02]  /*fc40*/  IMAD.MOV.U32 R2, RZ, RZ, R13 ;  /* 0x000000ffff027224 */ /* 0x000fe400078e000d */
[----:B------:R-:W-:Y:S02]  /*fc50*/  IMAD.MOV.U32 R3, RZ, RZ, R9 ;  /* 0x000000ffff037224 */ /* 0x000fe400078e0009 */
[----:B------:R-:W-:Y:S02]  /*fc60*/  IMAD.MOV.U32 R17, RZ, RZ, R7 ;  /* 0x000000ffff117224 */ /* 0x000fe400078e0007 */
[----:B------:R-:W-:-:S07]  /*fc70*/  IMAD.MOV.U32 R153, RZ, RZ, R20 ;  /* 0x000000ffff997224 */ /* 0x000fce00078e0014 */
.L_x_13605:
[----:B------:R-:W2:Y:S01]  /*fc80*/  LDL R20, [R1+0x20] ;  /* 0x0000200001147983 */ /* 0x000ea20000100800 */
[----:B------:R-:W0:Y:S03]  /*fc90*/  LDC R7, c[0x0][0x448] ;  /* 0x00011200ff077b82 */ /* 0x000e260000000800 */
[----:B------:R-:W3:Y:S05]  /*fca0*/  LDL R13, [R1+0x10] ;  /* 0x00001000010d7983 */ /* 0x000eea0000100800 */
[----:B------:R-:W1:Y:S01]  /*fcb0*/  LDC R24, c[0x0][0x9e4] ;  /* 0x00027900ff187b82 */ /* 0x000e620000000800 */
[----:B0-----:R-:W-:-:S02]  /*fcc0*/  ISETP.NE.AND P5, PT, R7, 0x1, PT ;  /* 0x000000010700780c */ /* 0x001fc40003fa5270 */
[----:B-1----:R-:W-:-:S11]  /*fcd0*/  ISETP.GE.AND P4, PT, R24, 0x1, PT ;  /* 0x000000011800780c */ /* 0x002fd60003f86270 */
[----:B------:R-:W0:Y:S08]  /*fce0*/  @P5 LDC R12, c[0x0][0x44c] ;  /* 0x00011300ff0c5b82 */ /* 0x000e300000000800 */
[----:B------:R-:W1:Y:S01]  /*fcf0*/  @P5 LDC R9, c[0x0][0x450] ;  /* 0x00011400ff095b82 */ /* 0x000e620000000800 */
[----:B--2---:R-:W-:-:S04]  /*fd00*/  VIADD R7, R20, 0xbf ;  /* 0x000000bf14077836 */ /* 0x004fc80000000000 */
[----:B0-----:R-:W-:Y:S01]  /*fd10*/  @P5 IMAD.HI.U32 R12, R7, R12, RZ ;  /* 0x0000000c070c5227 */ /* 0x001fe200078e00ff */
[----:B---3--:R-:W-:-:S04]  /*fd20*/  IADD3 R20, R13, 0x1, -R157 ;  /* 0x000000010d147810 */ /* 0x008fc80007ffe89d */
        /* <DEDUP_REMOVED lines=14> */
.L_x_13626:
[----:B------:R-:W-:-:S13]  /*fe10*/  ISETP.NE.AND P2, PT, R24, 0x1, PT ;  /* 0x000000011800780c */ /* 0x000fda0003f45270 */
[----:B------:R-:W0:Y:S02]  /*fe20*/  @P2 LDC.64 R8, c[0x0][0x9e8] ;  /* 0x00027a00ff082b82 */ /* 0x000e240000000a00 */
[----:B0-----:R-:W-:-:S05]  /*fe30*/  @P2 IMAD.HI.U32 R8, R7, R8, RZ ;  /* 0x0000000807082227 */ /* 0x001fca00078e00ff */
[----:B------:R-:W-:-:S07]  /*fe40*/  @P2 SHF.R.U32.HI R7, RZ, R9, R8 ;  /* 0x00000009ff072219 */ /* 0x000fce0000011608 */
.L_x_13627:
[----:B------:R-:W-:Y:S05]  /*fe50*/  BSYNC B0 ;  /* 0x0000000000007941 */ /* 0x000fea0003800000 */
.L_x_13625:
[----:B------:R-:W-:-:S05]  /*fe60*/  IMAD R7, R7, R24, RZ ;  /* 0x0000001807077224 */ /* 0x000fca00078e02ff */
[----:B------:R-:W-:-:S07]  /*fe70*/  VIMNMX R12, R12, R7, !PT ;  /* 0x000000070c0c7248 */ /* 0x000fce0007fe0100 */
.L_x_13624:
[----:B------:R-:W2:Y:S01]  /*fe80*/  LDL R8, [R1+0x38] ;  /* 0x0000380001087983 */ /* 0x000ea20000100800 */
[----:B------:R-:W-:-:S05]  /*fe90*/  VIADD R12, R12, 0x7f ;  /* 0x0000007f0c0c7836 */ /* 0x000fca0000000000 */
[----:B------:R-:W-:-:S04]  /*fea0*/  SHF.R.S32.HI R7, RZ, 0x1f, R12 ;  /* 0x0000001fff077819 */ /* 0x000fc8000001140c */
[----:B------:R-:W-:-:S04]  /*feb0*/  LEA.HI R7, R7, R12, RZ, 0x7 ;  /* 0x0000000c07077211 */ /* 0x000fc800078f38ff */
[----:B------:R-:W-:-:S04]  /*fec0*/  SHF.R.S32.HI R7, RZ, 0x7, R7 ;  /* 0x00000007ff077819 */ /* 0x000fc80000011407 */
[----:B--2---:R-:W-:-:S04]  /*fed0*/  VIMNMX R8, R8, R7, !PT ;  /* 0x0000000708087248 */ /* 0x004fc80007fe0100 */
[----:B------:R-:W-:Y:S01]  /*fee0*/  ISETP.GE.AND P2, PT, R4, R8, PT ;  /* 0x000000080400720c */ /* 0x000fe20003f46270 */
[----:B------:R0:W-:-:S12]  /*fef0*/  STL [R1+0x2c], R8 ;  /* 0x00002c0801007387 */ /* 0x0001d80000100800 */
[----:B0-----:R-:W-:Y:S05]  /*ff00*/  @!P2 BRA `(.L_x_13628) ;  /* 0x0000001c00c8a947 */ /* 0x001fea0003800000 */
[----:B------:R-:W-:Y:S02]  /*ff10*/  IMAD.MOV.U32 R7, RZ, RZ, R2 ;  /* 0x000000ffff077224 */ /* 0x000fe400078e0002 */
[----:B------:R-:W-:Y:S02]  /*ff20*/  IMAD.MOV.U32 R12, RZ, RZ, R3 ;  /* 0x000000ffff0c7224 */ /* 0x000fe400078e0003 */
[----:B------:R-:W-:Y:S02]  /*ff30*/  IMAD.MOV.U32 R8, RZ, RZ, R153 ;  /* 0x000000ffff087224 */ /* 0x000fe400078e0099 */
[----:B------:R-:W-:-:S07]  /*ff40*/  IMAD.MOV.U32 R13, RZ, RZ, R17 ;  /* 0x000000ffff0d7224 */ /* 0x000fce00078e0011 */
.L_x_13638:
        /* <DEDUP_REMOVED lines=11> */
.L_x_13630:
[----:B------:R-:W-:Y:S01]  /*10000*/  IMAD R0, R17, 0x8, R16 ;  /* 0x0000000811007824 */ /* 0x000fe200078e0210 */
[----:B------:R-:W-:-:S04]  /*10010*/  SHF.L.U32 R3, R153, 0x1f, RZ ;  /* 0x0000001f99037819 */ /* 0x000fc800000006ff */
[----:B------:R0:W1:Y:S01]  /*10020*/  SYNCS.PHASECHK.TRANS64.TRYWAIT P3, [R0+URZ+0x16830], R3 ;  /* 0x01683003000075a7 */ /* 0x000062000806017f */
[----:B------:R-:W-:Y:S05]  /*10030*/  @!P0 BRA `(.L_x_13631) ;  /* 0x0000000000048947 */ /* 0x000fea0003800000 */
[----:B------:R-:W-:Y:S01]  /*10040*/  BPT.TRAP 0x1 ;  /* 0x000000040000795c */ /* 0x000fe20000300000 */
.L_x_13631:
[----:B------:R-:W-:Y:S04]  /*10050*/  BSSY B0, `(.L_x_13629) ;  /* 0x0000004000007945 */ /* 0x000fe80003800000 */
[----:B-1----:R-:W-:Y:S05]  /*10060*/  @P3 BRA `(.L_x_13632) ;  /* 0x0000000000083947 */ /* 0x002fea0003800000 */
[----:B------:R-:W1:Y:S02]  /*10070*/  SYNCS.PHASECHK.TRANS64.TRYWAIT P3, [R0+URZ+0x16830], R3 ;  /* 0x01683003000075a7 */ /* 0x000e64000806017f */
[----:B-1----:R-:W-:Y:S05]  /*10080*/  @!P3 BRA `(.L_x_13633) ;  /* 0x0000010000c4b947 */ /* 0x002fea0003800000 */
.L_x_13632:
[----:B------:R-:W-:Y:S05]  /*10090*/  BSYNC B0 ;  /* 0x0000000000007941 */ /* 0x000fea0003800000 */
.L_x_13629:
        /* <DEDUP_REMOVED lines=46> */
.L_x_13635:
[----:B------:R-:W-:Y:S01]  /*10380*/  SHF.L.U32 R0, R8, 0x1f, RZ ;  /* 0x0000001f08007819 */ /* 0x000fe200000006ff */
[----:B------:R-:W-:-:S04]  /*10390*/  IMAD R2, R13, 0x8, R16 ;  /* 0x000000080d027824 */ /* 0x000fc800078e0210 */
[----:B------:R0:W1:Y:S01]  /*103a0*/  SYNCS.PHASECHK.TRANS64.TRYWAIT P2, [R2+URZ+0x16850], R0 ;  /* 0x01685000020075a7 */ /* 0x000062000804017f */
[----:B------:R-:W-:Y:S05]  /*103b0*/  @!P0 BRA `(.L_x_13636) ;  /* 0x0000000000048947 */ /* 0x000fea0003800000 */
[----:B------:R-:W-:Y:S01]  /*103c0*/  BPT.TRAP 0x1 ;  /* 0x000000040000795c */ /* 0x000fe20000300000 */
.L_x_13636:
[----:B-1----:R-:W-:Y:S05]  /*103d0*/  @P2 BRA `(.L_x_13634) ;  /* 0x0000000000082947 */ /* 0x002fea0003800000 */
[----:B------:R-:W1:Y:S02]  /*103e0*/  SYNCS.PHASECHK.TRANS64.TRYWAIT P2, [R2+URZ+0x16850], R0 ;  /* 0x01685000020075a7 */ /* 0x000e64000804017f */
[----:B-1----:R-:W-:Y:S05]  /*103f0*/  @!P2 BRA `(.L_x_13637) ;  /* 0x000000fc00fca947 */ /* 0x002fea0003800000 */
.L_x_13634:
[----:B01----:R-:W-:Y:S01]  /*10400*/  VIADD R0, R16, 0x400 ;  /* 0x0000040010007836 */ /* 0x003fe20000000000 */
[----:B------:R-:W-:Y:S05]  /*10410*/  WARPSYNC.ALL ;  /* 0x0000000000007948 */ /* 0x000fea0003800000 */
[----:B------:R-:W-:-:S04]  /*10420*/  SHF.R.U32.HI R0, RZ, 0x4, R0 ;  /* 0x00000004ff007819 */ /* 0x000fc80000011600 */
[----:B------:R-:W-:-:S05]  /*10430*/  LOP3.LUT R8, R0, 0x3fff, RZ, 0xc0, !PT ;  /* 0x00003fff00087812 */ /* 0x000fca00078ec0ff */
[----:B------:R-:W-:Y:S01]  /*10440*/  IMAD R8, R13, 0x400, R8 ;  /* 0x000004000d087824 */ /* 0x000fe200078e0208 */
[----:B------:R-:W-:Y:S01]  /*10450*/  FMNMX.FTZ R0, R24, R12, !PT ;  /* 0x0000000c18007209 */ /* 0x000fe20007810000 */
[----:B------:R-:W-:Y:S01]  /*10460*/  IMAD.MOV.U32 R9, RZ, RZ, 0x40000040 ;  /* 0x40000040ff097424 */ /* 0x000fe200078e00ff */
[----:B------:R-:W-:Y:S01]  /*10470*/  WARPGROUP.ARRIVE ;  /* 0x00000000000079c5 */ /* 0x000fe20000000000 */
[C---:B------:R-:W-:Y:S01]  /*10480*/  VIADD R2, R8.reuse, 0x80 ;  /* 0x0000008008027836 */ /* 0x040fe20000000000 */
[----:B------:R-:W-:Y:S01]  /*10490*/  R2UR UR10, R8 ;  /* 0x00000000080a72ca */ /* 0x000fe200000e0000 */
[----:B------:R-:W-:Y:S01]  /*104a0*/  IMAD.MOV.U32 R3, RZ, RZ, 0x40000040 ;  /* 0x40000040ff037424 */ /* 0x000fe200078e00ff */
[----:B------:R-:W-:Y:S01]  /*104b0*/  R2UR UR11, R9 ;  /* 0x00000000090b72ca */ /* 0x000fe200000e0000 */
[----:B------:R-:W-:Y:S01]  /*104c0*/  IMAD.MOV.U32 R21, RZ, RZ, 0x40000040 ;  /* 0x40000040ff157424 */ /* 0x000fe200078e00ff */
[----:B------:R-:W-:-:S04]  /*104d0*/  FMNMX.FTZ R0, R25, R0, !PT ;  /* 0x0000000019007209 */ /* 0x000fc80007810000 */
[----:B------:R-:W-:-:S04]  /*104e0*/  FMNMX.FTZ R0, R28, R0, !PT ;  /* 0x000000001c007209 */ /* 0x000fc80007810000 */
[----:B------:R-:W-:-:S03]  /*104f0*/  FMNMX.FTZ R0, R29, R0, !PT ;  /* 0x000000001d007209 */ /* 0x000fc60007810000 */
[----:B------:R-:W-:Y:S01]  /*10500*/  HGMMA.64x64x16.F32.BF16 R88, R148, gdesc[UR8].tnspB, R88, gsb0 ;  /* 0x40e0000894587df0 */ /* 0x000fe20008001858 */
[----:B------:R-:W-:Y:S02]  /*10510*/  FMNMX.FTZ R0, R32, R0, !PT ;  /* 0x0000000020007209 */ /* 0x000fe40007810000 */
[----:B------:R-:W-:Y:S01]  /*10520*/  R2UR UR10, R2 ;  /* 0x00000000020a72ca */ /* 0x000fe200000e0000 */
[----:B------:R-:W-:Y:S01]  /*10530*/  VIADD R2, R8, 0x100 ;  /* 0x0000010008027836 */ /* 0x000fe20000000000 */
[----:B------:R-:W-:Y:S02]  /*10540*/  FMNMX.FTZ R0, R33, R0, !PT ;  /* 0x0000000021007209 */ /* 0x000fe40007810000 */
        /* <DEDUP_REMOVED lines=41> */
[----:B------:R-:W-:Y:S01]  /*107e0*/  HGMMA.64x64x16.F32.BF16 R88, R140, gdesc[UR8].tnspB, R88, gsb0 ;  /* 0x40e000088c587df0 */ /* 0x000fe20008001858 */
[----:B------:R-:W-:Y:S02]  /*107f0*/  R2UR UR11, R3 ;  /* 0x00000000030b72ca */ /* 0x000fe400000e0000 */
[----:B-1----:R-:W-:Y:S01]  /*10800*/  FMNMX.FTZ R3, R9, R20, !PT ;  /* 0x0000001409037209 */ /* 0x002fe20007810000 */
[----:B------:R-:W-:Y:S01]  /*10810*/  VIADD R20, R8, 0x200 ;  /* 0x0000020008147836 */ /* 0x000fe20000000000 */
[----:B------:R-:W-:-:S03]  /*10820*/  R2UR UR10, R2 ;  /* 0x00000000020a72ca */ /* 0x000fc600000e0000 */
[----:B------:R-:W-:-:S04]  /*10830*/  FADD.FTZ R2, -R3, R12 ;  /* 0x0000000c03027221 */ /* 0x000fc80000010100 */
[----:B0-----:R-:W-:-:S04]  /*10840*/  FMUL.FTZ R2, R2, R0 ;  /* 0x0000000002027220 */ /* 0x001fc80000410000 */
[----:B------:R0:W-:Y:S02]  /*10850*/  MUFU.EX2 R9, R2 ;  /* 0x0000000200097308 */ /* 0x0001e40000000800 */
        /* <DEDUP_REMOVED lines=19> */
[----:B------:R-:W-:Y:S02]  /*10990*/  R2UR UR10, R20 ;  /* 0x00000000140a72ca */ /* 0x000fe400000e0000 */
[----:B------:R-:W-:Y:S02]  /*109a0*/  FMNMX.FTZ R2, R58, R2, !PT ;  /* 0x000000023a027209 */ /* 0x000fe40007810000 */
[----:B------:R-:W-:Y:S01]  /*109b0*/  R2UR UR11, R21 ;  /* 0x00000000150b72ca */ /* 0x000fe200000e0000 */
[----:B------:R-:W-:Y:S01]  /*109c0*/  FMUL.FTZ R21, R3, R0 ;  /* 0x0000000003157220 */ /* 0x000fe20000410000 */
[----:B------:R-:W-:-:S03]  /*109d0*/  FMNMX.FTZ R2, R59, R2, !PT ;  /* 0x000000023b027209 */ /* 0x000fc60007810000 */
[--C-:B------:R-:W-:Y:S01]  /*109e0*/  FFMA.FTZ R146, R37, R0, -R21.reuse ;  /* 0x0000000025927223 */ /* 0x100fe20000010815 */
[----:B------:R-:W-:Y:S01]  /*109f0*/  FMNMX.FTZ R2, R62, R2, !PT ;  /* 0x000000023e027209 */ /* 0x000fe20007810000 */
[-CC-:B------:R-:W-:Y:S01]  /*10a00*/  FFMA.FTZ R149, R24, R0.reuse, -R21.reuse ;  /* 0x0000000018957223 */ /* 0x180fe20000010815 */
[----:B------:R-:W-:Y:S02]  /*10a10*/  VIADD R24, R8, 0x280 ;  /* 0x0000028008187836 */ /* 0x000fe40000000000 */
[--C-:B------:R-:W-:Y:S01]  /*10a20*/  FFMA.FTZ R148, R25, R0, -R21.reuse ;  /* 0x0000000019947223 */ /* 0x100fe20000010815 */
[----:B------:R-:W-:Y:S01]  /*10a30*/  FMNMX.FTZ R2, R63, R2, !PT ;  /* 0x000000023f027209 */ /* 0x000fe20007810000 */
[----:B------:R-:W-:Y:S02]  /*10a40*/  IMAD.MOV.U32 R25, RZ, RZ, 0x40000040 ;  /* 0x40000040ff197424 */ /* 0x000fe400078e00ff */
        /* <DEDUP_REMOVED lines=23> */
[----:B------:R-:W-:Y:S01]  /*10bc0*/  FFMA.FTZ R45, R81, R0, -R21 ;  /* 0x00000000512d7223 */ /* 0x000fe20000010815 */
[----:B------:R-:W0:Y:S01]  /*10bd0*/  S2R R57, SR_TID.X ;  /* 0x0000000000397919 */ /* 0x000e220000002100 */
        /* <DEDUP_REMOVED lines=9> */
[----:B------:R-:W-:Y:S02]  /*10c70*/  MUFU.EX2 R145, R145 ;  /* 0x0000009100917308 */ /* 0x000fe40000000800 */
[----:B------:R-:W3:Y:S01]  /*10c80*/  SHFL.BFLY PT, R37, R2, 0x2, 0x1f ;  /* 0x0c401f0002257f89 */ /* 0x000ee200000e0000 */
[----:B------:R-:W-:Y:S01]  /*10c90*/  @!P1 IMAD R13, R13, 0x8, R16 ;  /* 0x000000080d0d9824 */ /* 0x000fe200078e0210 */
[----:B0-----:R-:W-:-:S04]  /*10ca0*/  ISETP.GE.U32.AND P2, PT, R57, 0x180, PT ;  /* 0x000001803900780c */ /* 0x001fc80003f46070 */
[----:B------:R-:W-:Y:S01]  /*10cb0*/  MUFU.EX2 R144, R144 ;  /* 0x0000009000907308 */ /* 0x000fe20000000800 */
[----:B------:R-:W-:Y:S02]  /*10cc0*/  WARPGROUP.DEPBAR.LE gsb0, 0x0 ;  /* 0x00008000000079c5 */ /* 0x000fe40000010000 */
[----:B------:R-:W-:Y:S01]  /*10cd0*/  WARPGROUP.ARRIVE ;  /* 0x00000000000079c5 */ /* 0x000fe20000000000 */
[-CC-:B------:R-:W-:Y:S01]  /*10ce0*/  FFMA.FTZ R138, R53, R0.reuse, -R21.reuse ;  /* 0x00000000358a7223 */ /* 0x180fe20000010815 */
[-CC-:B------:R-:W-:Y:S01]  /*10cf0*/  FFMA.FTZ R137, R28, R0.reuse, -R21.reuse ;  /* 0x000000001c897223 */ /* 0x180fe20000010815 */
[-CC-:B------:R-:W-:Y:S01]  /*10d00*/  FFMA.FTZ R139, R48, R0.reuse, -R21.reuse ;  /* 0x00000000308b7223 */ /* 0x180fe20000010815 */
[-CC-:B------:R-:W-:Y:S01]  /*10d10*/  FFMA.FTZ R136, R49, R0.reuse, -R21.reuse ;  /* 0x0000000031887223 */ /* 0x180fe20000010815 */
[-CC-:B------:R-:W-:Y:S01]  /*10d20*/  FFMA.FTZ R49, R52, R0.reuse, -R21.reuse ;  /* 0x0000000034317223 */ /* 0x180fe20000010815 */
[----:B------:R-:W-:Y:S01]  /*10d30*/  HGMMA.64x64x16.F32.BF16 R88, R132, gdesc[UR8].tnspB, R88, gsb0 ;  /* 0x40e0000884587df0 */ /* 0x000fe20008001858 */
[----:B------:R-:W-:Y:S01]  /*10d40*/  R2UR UR10, R24 ;  /* 0x00000000180a72ca */ /* 0x000fe200000e0000 */
[-CC-:B------:R-:W-:Y:S01]  /*10d50*/  FFMA.FTZ R28, R61, R0.reuse, -R21.reuse ;  /* 0x000000003d1c7223 */ /* 0x180fe20000010815 */
[----:B------:R-:W-:Y:S01]  /*10d60*/  R2UR UR11, R25 ;  /* 0x00000000190b72ca */ /* 0x000fe200000e0000 */
[-CC-:B------:R-:W-:Y:S01]  /*10d70*/  FFMA.FTZ R48, R84, R0.reuse, -R21.reuse ;  /* 0x0000000054307223 */ /* 0x180fe20000010815 */
[----:B------:R-:W-:Y:S01]  /*10d80*/  IMAD.MOV.U32 R25, RZ, RZ, 0x40000040 ;  /* 0x40000040ff197424 */ /* 0x000fe200078e00ff */
[----:B---3--:R-:W-:Y:S01]  /*10d90*/  FMNMX.FTZ R2, R2, R37, !PT ;  /* 0x0000002502027209 */ /* 0x008fe20007810000 */
[----:B------:R-:W-:Y:S01]  /*10da0*/  FFMA.FTZ R37, R73, R0, -R21 ;  /* 0x0000000049257223 */ /* 0x000fe20000010815 */
[----:B------:R-:W0:Y:S03]  /*10db0*/  MUFU.EX2 R137, R137 ;  /* 0x0000008900897308 */ /* 0x000e260000000800 */
[----:B------:R-:W3:Y:S01]  /*10dc0*/  SHFL.BFLY PT, R24, R2, 0x1, 0x1f ;  /* 0x0c201f0002187f89 */ /* 0x000ee200000e0000 */
[----:B-1----:R-:W-:Y:S01]  /*10dd0*/  FFMA.FTZ R6, R9, R6, R149 ;  /* 0x0000000609067223 */ /* 0x002fe20000010095 */
[----:B------:R-:W-:-:S03]  /*10de0*/  @!P1 VIADD R13, R13, 0x16860 ;  /* 0x000168600d0d9836 */ /* 0x000fc60000000000 */
[----:B------:R-:W-:Y:S08]  /*10df0*/  MUFU.EX2 R147, R147 ;  /* 0x0000009300937308 */ /* 0x000ff00000000800 */
[----:B------:R-:W-:Y:S08]  /*10e00*/  MUFU.EX2 R146, R146 ;  /* 0x0000009200927308 */ /* 0x000ff00000000800 */
[----:B------:R-:W-:Y:S01]  /*10e10*/  MUFU.EX2 R141, R141 ;  /* 0x0000008d008d7308 */ /* 0x000fe20000000800 */
[----:B---3--:R-:W-:-:S05]  /*10e20*/  FMNMX.FTZ R2, R2, R24, !PT ;  /* 0x0000001802027209 */ /* 0x008fca0007810000 */
[CC--:B------:R-:W-:Y:S01]  /*10e30*/  FMUL.FTZ R53, R2.reuse, R0.reuse ;  /* 0x0000000002357220 */ /* 0x0c0fe20000410000 */
[----:B------:R-:W-:Y:S01]  /*10e40*/  FADD.FTZ R24, -R2, R7 ;  /* 0x0000000702187221 */ /* 0x000fe20000010100 */
[----:B------:R-:W-:Y:S02]  /*10e50*/  MUFU.EX2 R140, R140 ;  /* 0x0000008c008c7308 */ /* 0x000fe40000000800 */
[-CC-:B------:R-:W-:Y:S01]  /*10e60*/  FFMA.FTZ R151, R30, R0.reuse, -R53.reuse ;  /* 0x000000001e977223 */ /* 0x180fe20000010835 */
[-CC-:B------:R-:W-:Y:S01]  /*10e70*/  FFMA.FTZ R30, R34, R0.reuse, -R53.reuse ;  /* 0x00000000221e7223 */ /* 0x180fe20000010835 */
[-CC-:B------:R-:W-:Y:S01]  /*10e80*/  FFMA.FTZ R34, R38, R0.reuse, -R53.reuse ;  /* 0x0000000026227223 */ /* 0x180fe20000010835 */
[-CC-:B------:R-:W-:Y:S01]  /*10e90*/  FFMA.FTZ R38, R46, R0.reuse, -R53.reuse ;  /* 0x000000002e267223 */ /* 0x180fe20000010835 */
[-CC-:B------:R-:W-:Y:S01]  /*10ea0*/  FFMA.FTZ R46, R51, R0.reuse, -R53.reuse ;  /* 0x00000000332e7223 */ /* 0x180fe20000010835 */
[-CC-:B------:R-:W-:Y:S01]  /*10eb0*/  FFMA.FTZ R26, R26, R0.reuse, -R53.reuse ;  /* 0x000000001a1a7223 */ /* 0x180fe20000010835 */
[----:B------:R-:W3:Y:S01]  /*10ec0*/  LDL R51, [R1+0x2c] ;  /* 0x00002c0001337983 */ /* 0x000ee20000100800 */
[-CC-:B------:R-:W-:Y:S01]  /*10ed0*/  FFMA.FTZ R27, R27, R0.reuse, -R53.reuse ;  /* 0x000000001b1b7223 */ /* 0x180fe20000010835 */
[-CC-:B------:R-:W-:Y:S01]  /*10ee0*/  FFMA.FTZ R31, R31, R0.reuse, -R53.reuse ;  /* 0x000000001f1f7223 */ /* 0x180fe20000010835 */
[-CC-:B------:R-:W-:Y:S01]  /*10ef0*/  FFMA.FTZ R52, R35, R0.reuse, -R53.reuse ;  /* 0x0000000023347223 */ /* 0x180fe20000010835 */
[----:B------:R-:W-:Y:S01]  /*10f00*/  MUFU.EX2 R151, R151 ;  /* 0x0000009700977308 */ /* 0x000fe20000000800 */
[-CC-:B------:R-:W-:Y:S01]  /*10f10*/  FFMA.FTZ R35, R42, R0.reuse, -R53.reuse ;  /* 0x000000002a237223 */ /* 0x180fe20000010835 */
[-CC-:B------:R-:W-:Y:S01]  /*10f20*/  FFMA.FTZ R42, R43, R0.reuse, -R53.reuse ;  /* 0x000000002b2a7223 */ /* 0x180fe20000010835 */
[----:B------:R-:W-:Y:S01]  /*10f30*/  FFMA.FTZ R43, R47, R0, -R53 ;  /* 0x000000002f2b7223 */ /* 0x000fe20000010835 */
[----:B------:R-:W-:-:S04]  /*10f40*/  @!P1 IMAD R47, R17, 0x8, R16 ;  /* 0x00000008112f9824 */ /* 0x000fc800078e0210 */
[----:B------:R-:W-:Y:S08]  /*10f50*/  MUFU.EX2 R143, R143 ;  /* 0x0000008f008f7308 */ /* 0x000ff00000000800 */
[----:B------:R-:W-:Y:S01]  /*10f60*/  MUFU.EX2 R142, R142 ;  /* 0x0000008e008e7308 */ /* 0x000fe20000000800 */
[----:B------:R-:W-:Y:S02]  /*10f70*/  WARPGROUP.DEPBAR.LE gsb0, 0x0 ;  /* 0x00008000000079c5 */ /* 0x000fe40000010000 */
[----:B------:R-:W-:Y:S01]  /*10f80*/  WARPGROUP.ARRIVE ;  /* 0x00000000000079c5 */ /* 0x000fe20000000000 */
[-CC-:B------:R-:W-:Y:S01]  /*10f90*/  FFMA.FTZ R132, R56, R0.reuse, -R21.reuse ;  /* 0x0000000038847223 */ /* 0x180fe20000010815 */
[-CC-:B------:R-:W-:Y:S01]  /*10fa0*/  FFMA.FTZ R134, R60, R0.reuse, -R21.reuse ;  /* 0x000000003c867223 */ /* 0x180fe20000010815 */
[----:B------:R-:W-:-:S02]  /*10fb0*/  FFMA.FTZ R21, R85, R0, -R21 ;  /* 0x0000000055157223 */ /* 0x000fc40000010815 */
[----:B------:R-:W-:Y:S01]  /*10fc0*/  MUFU.EX2 R26, R26 ;  /* 0x0000001a001a7308 */ /* 0x000fe20000000800 */
[----:B------:R-:W-:Y:S01]  /*10fd0*/  SHF.R.U32.HI R135, RZ, 0x7, R57 ;  /* 0x00000007ff877819 */ /* 0x000fe20000011639 */
[----:B------:R-:W-:Y:S01]  /*10fe0*/  HGMMA.64x64x16.F32.BF16 R88, R128, gdesc[UR8].tnspB, R88, gsb0 ;  /* 0x40e0000880587df0 */ /* 0x000fe20008001858 */
[----:B------:R-:W-:Y:S01]  /*10ff0*/  R2UR UR11, R25 ;  /* 0x00000000190b72ca */ /* 0x000fe200000e0000 */
[----:B------:R-:W-:Y:S02]  /*11000*/  IMAD.MOV.U32 R25, RZ, RZ, 0x40000040 ;  /* 0x40000040ff197424 */ /* 0x000fe400078e00ff */
[-C--:B------:R-:W-:Y:S01]  /*11010*/  FFMA.FTZ R56, R39, R0.reuse, -R53 ;  /* 0x0000000027387223 */ /* 0x080fe20000010835 */
[----:B--2---:R-:W-:Y:S01]  /*11020*/  FADD.FTZ R6, R148, R6 ;  /* 0x0000000694067221 */ /* 0x004fe20000010000 */
[----:B------:R-:W-:Y:S01]  /*11030*/  @!P1 PRMT R13, RZ, 0x654, R13 ;  /* 0x00000654ff0d9816 */ /* 0x000fe2000000000d */
[----:B------:R1:W-:Y:S01]  /*11040*/  MUFU.EX2 R7, R21 ;  /* 0x0000001500077308 */ /* 0x0003e20000000800 */
[----:B------:R-:W-:-:S07]  /*11050*/  FFMA.FTZ R55, R55, R0, -R53 ;  /* 0x0000000037377223 */ /* 0x000fce0000010835 */
[----:B------:R-:W-:Y:S01]  /*11060*/  MUFU.EX2 R27, R27 ;  /* 0x0000001b001b7308 */ /* 0x000fe20000000800 */
[-C--:B-1----:R-:W-:Y:S01]  /*11070*/  FMUL.FTZ R21, R24, R0.reuse ;  /* 0x0000000018157220 */ /* 0x082fe20000410000 */
[----:B------:R-:W-:Y:S02]  /*11080*/  VIADD R24, R8, 0x300 ;  /* 0x0000030008187836 */ /* 0x000fe40000000000 */
[-CC-:B------:R-:W-:Y:S01]  /*11090*/  FFMA.FTZ R39, R50, R0.reuse, -R53.reuse ;  /* 0x0000000032277223 */ /* 0x180fe20000010835 */
[----:B------:R-:W-:Y:S02]  /*110a0*/  @!P1 VIADD R47, R47, 0x16840 ;  /* 0x000168402f2f9836 */ /* 0x000fe40000000000 */
[----:B------:R-:W-:Y:S01]  /*110b0*/  FFMA.FTZ R133, R58, R0, -R53 ;  /* 0x000000003a857223 */ /* 0x000fe20000010835 */
[----:B------:R-:W-:Y:S01]  /*110c0*/  R2UR UR10, R24 ;  /* 0x00000000180a72ca */ /* 0x000fe200000e0000 */
[----:B------:R-:W-:Y:S01]  /*110d0*/  VIADD R24, R8, 0x380 ;  /* 0x0000038008187836 */ /* 0x000fe20000000000 */
[----:B------:R-:W1:Y:S08]  /*110e0*/  MUFU.EX2 R21, R21 ;  /* 0x0000001500157308 */ /* 0x000e700000000800 */
[----:B------:R-:W2:Y:S08]  /*110f0*/  MUFU.EX2 R31, R31 ;  /* 0x0000001f001f7308 */ /* 0x000eb00000000800 */
[----:B------:R-:W4:Y:S08]  /*11100*/  MUFU.EX2 R30, R30 ;  /* 0x0000001e001e7308 */ /* 0x000f300000000800 */
[----:B------:R-:W5:Y:S08]  /*11110*/  MUFU.EX2 R52, R52 ;  /* 0x0000003400347308 */ /* 0x000f700000000800 */
[----:B------:R-:W5:Y:S08]  /*11120*/  MUFU.EX2 R34, R34 ;  /* 0x0000002200227308 */ /* 0x000f700000000800 */
[----:B------:R-:W-:Y:S08]  /*11130*/  MUFU.EX2 R35, R35 ;  /* 0x0000002300237308 */ /* 0x000ff00000000800 */
[----:B------:R-:W-:Y:S01]  /*11140*/  MUFU.EX2 R42, R42 ;  /* 0x0000002a002a7308 */ /* 0x000fe20000000800 */
[----:B------:R-:W-:-:S02]  /*11150*/  WARPGROUP.DEPBAR.LE gsb0, 0x0 ;  /* 0x00008000000079c5 */ /* 0x000fc40000010000 */
[----:B------:R-:W-:Y:S01]  /*11160*/  WARPGROUP.ARRIVE ;  /* 0x00000000000079c5 */ /* 0x000fe20000000000 */
[----:B------:R-:W-:Y:S01]  /*11170*/  @!P1 PRMT R47, RZ, 0x654, R47 ;  /* 0x00000654ff2f9816 */ /* 0x000fe2000000002f */
[----:B0-----:R-:W-:-:S03]  /*11180*/  FADD.FTZ R6, R137, R6 ;  /* 0x0000000689067221 */ /* 0x001fc60000010000 */
[----:B------:R-:W0:Y:S01]  /*11190*/  MUFU.EX2 R56, R56 ;  /* 0x0000003800387308 */ /* 0x000e220000000800 */
[----:B------:R-:W-:Y:S01]  /*111a0*/  FFMA.FTZ R8, R54, R0, -R53 ;  /* 0x0000000036087223 */ /* 0x000fe20000010835 */
[----:B------:R-:W-:Y:S01]  /*111b0*/  HGMMA.64x64x16.F32.BF16 R88, R124, gdesc[UR8].tnspB, R88, gsb0 ;  /* 0x40e000087c587df0 */ /* 0x000fe20008001858 */
[----:B------:R-:W-:Y:S02]  /*111c0*/  R2UR UR10, R24 ;  /* 0x00000000180a72ca */ /* 0x000fe400000e0000 */
[----:B------:R-:W-:Y:S01]  /*111d0*/  R2UR UR11, R25 ;  /* 0x00000000190b72ca */ /* 0x000fe200000e0000 */
[----:B------:R-:W-:Y:S02]  /*111e0*/  VIADD R25, R135, 0x9 ;  /* 0x0000000987197836 */ /* 0x000fe40000000000 */
[----:B-1----:R-:W-:Y:S01]  /*111f0*/  FFMA.FTZ R5, R21, R5, R26 ;  /* 0x0000000515057223 */ /* 0x002fe2000001001a */
[----:B------:R-:W-:Y:S01]  /*11200*/  FADD.FTZ R6, R150, R6 ;  /* 0x0000000696067221 */ /* 0x000fe20000010000 */
[----:B------:R-:W1:Y:S01]  /*11210*/  MUFU.EX2 R38, R38 ;  /* 0x0000002600267308 */ /* 0x000e620000000800 */
[----:B------:R-:W-:-:S07]  /*11220*/  SEL R50, R25, 0x9, !P2 ;  /* 0x0000000919327807 */ /* 0x000fce0005000000 */
[----:B------:R-:W1:Y:S08]  /*11230*/  MUFU.EX2 R43, R43 ;  /* 0x0000002b002b7308 */ /* 0x000e700000000800 */
[----:B------:R-:W-:Y:S08]  /*11240*/  MUFU.EX2 R139, R139 ;  /* 0x0000008b008b7308 */ /* 0x000ff00000000800 */
[----:B------:R-:W1:Y:S08]  /*11250*/  MUFU.EX2 R39, R39 ;  /* 0x0000002700277308 */ /* 0x000e700000000800 */
[----:B------:R-:W-:Y:S08]  /*11260*/  MUFU.EX2 R136, R136 ;  /* 0x0000008800887308 */ /* 0x000ff00000000800 */
[----:B------:R-:W1:Y:S08]  /*11270*/  MUFU.EX2 R46, R46 ;  /* 0x0000002e002e7308 */ /* 0x000e700000000800 */
[----:B------:R-:W-:Y:S08]  /*11280*/  MUFU.EX2 R49, R49 ;  /* 0x0000003100317308 */ /* 0x000ff00000000800 */
[----:B------:R-:W1:Y:S01]  /*11290*/  MUFU.EX2 R8, R8 ;  /* 0x0000000800087308 */ /* 0x000e620000000800 */
[----:B------:R-:W-:-:S07]  /*112a0*/  FFMA.FTZ R59, R59, R0, -R53 ;  /* 0x000000003b3b7223 */ /* 0x000fce0000010835 */
[----:B------:R-:W-:Y:S01]  /*112b0*/  MUFU.EX2 R138, R138 ;  /* 0x0000008a008a7308 */ /* 0x000fe20000000800 */
[----:B------:R-:W-:Y:S02]  /*112c0*/  WARPGROUP.DEPBAR.LE gsb0, 0x0 ;  /* 0x00008000000079c5 */ /* 0x000fe40000010000 */
[----:B------:R-:W-:-:S05]  /*112d0*/  WARPGROUP.ARRIVE ;  /* 0x00000000000079c5 */ /* 0x000fca0000000000 */
[----:B------:R-:W1:Y:S01]  /*112e0*/  MUFU.EX2 R24, R55 ;  /* 0x0000003700187308 */ /* 0x000e620000000800 */
[----:B------:R-:W-:Y:S01]  /*112f0*/  HGMMA.64x64x16.F32.BF16 R88, R120, gdesc[UR8].tnspB, R88, gsb0 ;  /* 0x40e0000878587df0 */ /* 0x000fe20008001858 */
[----:B------:R-:W-:-:S06]  /*11300*/  FADD.FTZ R5, R27, R5 ;  /* 0x000000051b057221 */ /* 0x000fcc0000010000 */
[----:B------:R-:W1:Y:S01]  /*11310*/  MUFU.EX2 R132, R132 ;  /* 0x0000008400847308 */ /* 0x000e620000000800 */
[----:B------:R-:W-:Y:S01]  /*11320*/  FFMA.FTZ R135, R62, R0, -R53 ;  /* 0x000000003e877223 */ /* 0x000fe20000010835 */
[----:B------:R-:W-:-:S06]  /*11330*/  F2FP.BF16.F32.PACK_AB R148, R148, R149 ;  /* 0x000000959494723e */ /* 0x000fcc00000010ff */
[----:B------:R-:W1:Y:S01]  /*11340*/  MUFU.EX2 R133, R133 ;  /* 0x0000008500857308 */ /* 0x000e620000000800 */
[----:B------:R-:W-:Y:S01]  /*11350*/  F2FP.BF16.F32.PACK_AB R149, R27, R26 ;  /* 0x0000001a1b95723e */ /* 0x000fe200000010ff */
[----:B------:R-:W-:-:S06]  /*11360*/  FFMA.FTZ R63, R63, R0, -R53 ;  /* 0x000000003f3f7223 */ /* 0x000fcc0000010835 */
        /* <DEDUP_REMOVED lines=13> */
[----:B--2---:R-:W-:Y:S01]  /*11440*/  FADD.FTZ R47, R151, R5 ;  /* 0x00000005972f7221 */ /* 0x004fe20000010000 */
[----:B------:R2:W-:Y:S06]  /*11450*/  @!P1 SYNCS.ARRIVE.TRANS64.RED.A1T0 RZ, [R13+URZ], RZ ;  /* 0x000000ff0dff99a7 */ /* 0x0005ec000810043f */
[----:B------:R-:W-:Y:S01]  /*11460*/  MUFU.EX2 R37, R37 ;  /* 0x0000002500257308 */ /* 0x000fe20000000800 */
[----:B------:R-:W-:-:S04]  /*11470*/  FADD.FTZ R47, R31, R47 ;  /* 0x0000002f1f2f7221 */ /* 0x000fc80000010000 */
[----:B----4-:R-:W-:Y:S01]  /*11480*/  FADD.FTZ R47, R30, R47 ;  /* 0x0000002f1e2f7221 */ /* 0x010fe20000010000 */
[----:B--2---:R-:W-:Y:S02]  /*11490*/  FADD.FTZ R13, R145, R6 ;  /* 0x00000006910d7221 */ /* 0x004fe40000010000 */
[----:B------:R-:W-:Y:S01]  /*114a0*/  MUFU.EX2 R40, R40 ;  /* 0x0000002800287308 */ /* 0x000fe20000000800 */
[----:B-----5:R-:W-:Y:S01]  /*114b0*/  FADD.FTZ R47, R52, R47 ;  /* 0x0000002f342f7221 */ /* 0x020fe20000010000 */
[----:B------:R-:W-:-:S03]  /*114c0*/  FADD.FTZ R13, R144, R13 ;  /* 0x0000000d900d7221 */ /* 0x000fc60000010000 */
[----:B------:R-:W-:Y:S01]  /*114d0*/  FADD.FTZ R47, R34, R47 ;  /* 0x0000002f222f7221 */ /* 0x000fe20000010000 */
[----:B0-----:R-:W-:Y:S02]  /*114e0*/  FADD.FTZ R50, R147, R13 ;  /* 0x0000000d93327221 */ /* 0x001fe40000010000 */
[----:B------:R-:W-:Y:S01]  /*114f0*/  MUFU.EX2 R41, R41 ;  /* 0x0000002900297308 */ /* 0x000fe20000000800 */
[----:B------:R-:W-:Y:S01]  /*11500*/  FADD.FTZ R47, R56, R47 ;  /* 0x0000002f382f7221 */ /* 0x000fe20000010000 */
[----:B------:R-:W-:-:S03]  /*11510*/  FADD.FTZ R50, R146, R50 ;  /* 0x0000003292327221 */ /* 0x000fc60000010000 */
[----:B------:R-:W-:Y:S01]  /*11520*/  FADD.FTZ R47, R35, R47 ;  /* 0x0000002f232f7221 */ /* 0x000fe20000010000 */
[----:B------:R-:W-:Y:S02]  /*11530*/  FADD.FTZ R50, R141, R50 ;  /* 0x000000328d327221 */ /* 0x000fe40000010000 */
[----:B------:R-:W-:Y:S01]  /*11540*/  MUFU.EX2 R44, R44 ;  /* 0x0000002c002c7308 */ /* 0x000fe20000000800 */
[----:B------:R-:W-:Y:S01]  /*11550*/  FADD.FTZ R47, R42, R47 ;  /* 0x0000002f2a2f7221 */ /* 0x000fe20000010000 */
[----:B------:R-:W-:-:S03]  /*11560*/  FADD.FTZ R50, R140, R50 ;  /* 0x000000328c327221 */ /* 0x000fc60000010000 */
[----:B-1----:R-:W-:Y:S01]  /*11570*/  FADD.FTZ R47, R38, R47 ;  /* 0x0000002f262f7221 */ /* 0x002fe20000010000 */
[----:B------:R-:W-:Y:S02]  /*11580*/  FADD.FTZ R50, R143, R50 ;  /* 0x000000328f327221 */ /* 0x000fe40000010000 */
        /* <DEDUP_REMOVED lines=8> */
[----:B------:R-:W-:Y:S01]  /*11610*/  FADD.FTZ R47, R8, R47 ;  /* 0x0000002f082f7221 */ /* 0x000fe20000010000 */
[----:B------:R-:W-:Y:S02]  /*11620*/  FADD.FTZ R27, R49, R50 ;  /* 0x00000032311b7221 */ /* 0x000fe40000010000 */
[----:B------:R-:W0:Y:S01]  /*11630*/  MUFU.EX2 R135, R135 ;  /* 0x0000008700877308 */ /* 0x000e220000000800 */
[----:B------:R-:W-:Y:S01]  /*11640*/  FFMA.FTZ R6, R67, R0, -R53 ;  /* 0x0000000043067223 */ /* 0x000fe20000010835 */
[----:B------:R-:W-:Y:S01]  /*11650*/  FADD.FTZ R50, R24, R47 ;  /* 0x0000002f18327221 */ /* 0x000fe20000010000 */
[----:B------:R-:W-:-:S05]  /*11660*/  FADD.FTZ R27, R138, R27 ;  /* 0x0000001b8a1b7221 */ /* 0x000fca0000010000 */
[----:B------:R-:W1:Y:S01]  /*11670*/  MUFU.EX2 R5, R63 ;  /* 0x0000003f00057308 */ /* 0x000e620000000800 */
[----:B------:R-:W-:Y:S01]  /*11680*/  FADD.FTZ R27, R132, R27 ;  /* 0x0000001b841b7221 */ /* 0x000fe20000010000 */
[----:B------:R-:W-:Y:S01]  /*11690*/  FADD.FTZ R50, R133, R50 ;  /* 0x0000003285327221 */ /* 0x000fe20000010000 */
[----:B------:R-:W-:-:S05]  /*116a0*/  FFMA.FTZ R131, R70, R0, -R53 ;  /* 0x0000000046837223 */ /* 0x000fca0000010835 */
[----:B------:R-:W2:Y:S01]  /*116b0*/  MUFU.EX2 R129, R129 ;  /* 0x0000008100817308 */ /* 0x000ea20000000800 */
[----:B------:R-:W-:Y:S01]  /*116c0*/  FADD.FTZ R27, R20, R27 ;  /* 0x0000001b141b7221 */ /* 0x000fe20000010000 */
[----:B------:R-:W-:Y:S01]  /*116d0*/  FADD.FTZ R50, R25, R50 ;  /* 0x0000003219327221 */ /* 0x000fe20000010000 */
        /* <DEDUP_REMOVED lines=8> */
[----:B------:R-:W-:Y:S01]  /*11760*/  F2FP.BF16.F32.PACK_AB R144, R144, R145 ;  /* 0x000000919090723e */ /* 0x000fe200000010ff */
[----:B------:R-:W-:Y:S01]  /*11770*/  FFMA.FTZ R75, R75, R0, -R53 ;  /* 0x000000004b4b7223 */ /* 0x000fe20000010835 */
[----:B------:R-:W-:-:S03]  /*11780*/  F2FP.BF16.F32.PACK_AB R145, R52, R30 ;  /* 0x0000001e3491723e */ /* 0x000fc600000010ff */
[----:B------:R-:W1:Y:S01]  /*11790*/  MUFU.EX2 R13, R13 ;  /* 0x0000000d000d7308 */ /* 0x000e620000000800 */
[----:B------:R-:W-:Y:S01]  /*117a0*/  FADD.FTZ R30, R12, R27 ;  /* 0x0000001b0c1e7221 */ /* 0x000fe20000010000 */
[----:B--2---:R-:W-:Y:S01]  /*117b0*/  FADD.FTZ R27, R129, R50 ;  /* 0x00000032811b7221 */ /* 0x004fe20000010000 */
[----:B------:R-:W-:Y:S01]  /*117c0*/  FFMA.FTZ R78, R78, R0, -R53 ;  /* 0x000000004e4e7223 */ /* 0x000fe20000010835 */
[----:B------:R-:W-:-:S04]  /*117d0*/  F2FP.BF16.F32.PACK_AB R151, R31, R151 ;  /* 0x000000971f97723e */ /* 0x000fc800000010ff */
[----:B------:R-:W2:Y:S01]  /*117e0*/  MUFU.EX2 R125, R125 ;  /* 0x0000007d007d7308 */ /* 0x000ea20000000800 */
[----:B------:R-:W-:Y:S01]  /*117f0*/  FADD.FTZ R31, R29, R30 ;  /* 0x0000001e1d1f7221 */ /* 0x000fe20000010000 */
[----:B----4-:R-:W-:Y:S01]  /*11800*/  FADD.FTZ R30, R6, R27 ;  /* 0x0000001b061e7221 */ /* 0x010fe20000010000 */
[----:B------:R-:W-:Y:S01]  /*11810*/  FFMA.FTZ R79, R79, R0, -R53 ;  /* 0x000000004f4f7223 */ /* 0x000fe20000010835 */
[----:B------:R-:W-:-:S04]  /*11820*/  F2FP.BF16.F32.PACK_AB R146, R146, R147 ;  /* 0x000000939292723e */ /* 0x000fc800000010ff */
[----:B------:R-:W4:Y:S01]  /*11830*/  MUFU.EX2 R26, R75 ;  /* 0x0000004b001a7308 */ /* 0x000f220000000800 */
[----:B------:R-:W-:Y:S01]  /*11840*/  F2FP.BF16.F32.PACK_AB R147, R56, R34 ;  /* 0x000000223893723e */ /* 0x000fe200000010ff */
[----:B------:R-:W-:Y:S01]  /*11850*/  FADD.FTZ R34, R32, R31 ;  /* 0x0000001f20227221 */ /* 0x000fe20000010000 */
[----:B0-----:R-:W-:Y:S01]  /*11860*/  FADD.FTZ R30, R131, R30 ;  /* 0x0000001e831e7221 */ /* 0x001fe20000010000 */
[----:B------:R-:W-:-:S04]  /*11870*/  FFMA.FTZ R82, R82, R0, -R53 ;  /* 0x0000000052527223 */ /* 0x000fc80000010835 */
[----:B------:R-:W0:Y:S01]  /*11880*/  MUFU.EX2 R78, R78 ;  /* 0x0000004e004e7308 */ /* 0x000e220000000800 */
[----:B------:R-:W-:Y:S01]  /*11890*/  FADD.FTZ R27, R33, R34 ;  /* 0x00000022211b7221 */ /* 0x000fe20000010000 */
[----:B-1----:R-:W-:Y:S01]  /*118a0*/  FADD.FTZ R30, R13, R30 ;  /* 0x0000001e0d1e7221 */ /* 0x002fe20000010000 */
[----:B------:R-:W-:Y:S01]  /*118b0*/  FFMA.FTZ R83, R83, R0, -R53 ;  /* 0x0000000053537223 */ /* 0x000fe20000010835 */
[----:B------:R-:W-:-:S04]  /*118c0*/  F2FP.BF16.F32.PACK_AB R136, R136, R139 ;  /* 0x0000008b8888723e */ /* 0x000fc800000010ff */
[----:B------:R-:W1:Y:S01]  /*118d0*/  MUFU.EX2 R79, R79 ;  /* 0x0000004f004f7308 */ /* 0x000e620000000800 */
[----:B------:R-:W-:Y:S01]  /*118e0*/  F2FP.BF16.F32.PACK_AB R139, R24, R8 ;  /* 0x00000008188b723e */ /* 0x000fe200000010ff */
[----:B------:R-:W-:Y:S01]  /*118f0*/  FADD.FTZ R8, R36, R27 ;  /* 0x0000001b24087221 */ /* 0x000fe20000010000 */
[----:B------:R-:W-:Y:S01]  /*11900*/  F2FP.BF16.F32.PACK_AB R133, R25, R133 ;  /* 0x000000851985723e */ /* 0x000fe200000010ff */
[----:B--2---:R-:W-:Y:S01]  /*11910*/  FADD.FTZ R25, R125, R30 ;  /* 0x0000001e7d197221 */ /* 0x004fe20000010000 */
[----:B------:R-:W-:-:S03]  /*11920*/  FFMA.FTZ R86, R86, R0, -R53 ;  /* 0x0000000056567223 */ /* 0x000fc60000010835 */
[----:B------:R-:W2:Y:S01]  /*11930*/  MUFU.EX2 R82, R82 ;  /* 0x0000005200527308 */ /* 0x000ea20000000800 */
[----:B------:R-:W-:Y:S01]  /*11940*/  F2FP.BF16.F32.PACK_AB R135, R5, R135 ;  /* 0x000000870587723e */ /* 0x000fe200000010ff */
[----:B------:R-:W-:Y:S01]  /*11950*/  FADD.FTZ R5, R37, R8 ;  /* 0x0000000825057221 */ /* 0x000fe20000010000 */
[----:B----4-:R-:W-:Y:S01]  /*11960*/  FADD.FTZ R25, R26, R25 ;  /* 0x000000191a197221 */ /* 0x010fe20000010000 */
[----:B------:R-:W-:-:S04]  /*11970*/  FFMA.FTZ R53, R87, R0, -R53 ;  /* 0x0000000057357223 */ /* 0x000fc80000010835 */
[----:B------:R-:W4:Y:S01]  /*11980*/  MUFU.EX2 R83, R83 ;  /* 0x0000005300537308 */ /* 0x000f220000000800 */
[----:B------:R-:W-:Y:S01]  /*11990*/  F2FP.BF16.F32.PACK_AB R129, R6, R129 ;  /* 0x000000810681723e */ /* 0x000fe200000010ff */
[----:B------:R-:W-:Y:S01]  /*119a0*/  FADD.FTZ R8, R40, R5 ;  /* 0x0000000528087221 */ /* 0x000fe20000010000 */
[----:B0-----:R-:W-:-:S05]  /*119b0*/  FADD.FTZ R6, R78, R25 ;  /* 0x000000194e067221 */ /* 0x001fca0000010000 */
[----:B------:R-:W0:Y:S01]  /*119c0*/  MUFU.EX2 R86, R86 ;  /* 0x0000005600567308 */ /* 0x000e220000000800 */
[----:B------:R-:W-:Y:S01]  /*119d0*/  FADD.FTZ R5, R41, R8 ;  /* 0x0000000829057221 */ /* 0x000fe20000010000 */
[----:B-1----:R-:W-:Y:S01]  /*119e0*/  FADD.FTZ R25, R79, R6 ;  /* 0x000000064f197221 */ /* 0x002fe20000010000 */
[----:B---3--:R-:W-:-:S05]  /*119f0*/  ISETP.GT.AND P2, PT, R4, R51, PT ;  /* 0x000000330400720c */ /* 0x008fca0003f44270 */
[----:B------:R-:W1:Y:S01]  /*11a00*/  MUFU.EX2 R53, R53 ;  /* 0x0000003500357308 */ /* 0x000e620000000800 */
[----:B------:R-:W-:Y:S01]  /*11a10*/  FADD.FTZ R6, R44, R5 ;  /* 0x000000052c067221 */ /* 0x000fe20000010000 */
[----:B--2---:R-:W-:Y:S01]  /*11a20*/  FADD.FTZ R8, R82, R25 ;  /* 0x0000001952087221 */ /* 0x004fe20000010000 */
[----:B------:R-:W-:Y:S02]  /*11a30*/  F2FP.BF16.F32.PACK_AB R131, R13, R131 ;  /* 0x000000830d83723e */ /* 0x000fe400000010ff */
[----:B------:R-:W-:Y:S01]  /*11a40*/  FADD.FTZ R5, R45, R6 ;  /* 0x000000062d057221 */ /* 0x000fe20000010000 */
[----:B----4-:R-:W-:-:S03]  /*11a50*/  FADD.FTZ R13, R83, R8 ;  /* 0x00000008530d7221 */ /* 0x010fc60000010000 */
[----:B------:R-:W-:Y:S01]  /*11a60*/  FADD.FTZ R6, R48, R5 ;  /* 0x0000000530067221 */ /* 0x000fe20000010000 */
[----:B0-----:R-:W-:Y:S01]  /*11a70*/  FADD.FTZ R13, R86, R13 ;  /* 0x0000000d560d7221 */ /* 0x001fe20000010000 */
[----:B------:R-:W-:Y:S01]  /*11a80*/  F2FP.BF16.F32.PACK_AB R150, R150, R137 ;  /* 0x000000899696723e */ /* 0x000fe200000010ff */
[----:B------:R-:W-:Y:S01]  /*11a90*/  FMUL.FTZ R88, R88, R9 ;  /* 0x0000000958587220 */ /* 0x000fe20000410000 */
[----:B------:R-:W-:Y:S01]  /*11aa0*/  F2FP.BF16.F32.PACK_AB R140, R140, R141 ;  /* 0x0000008d8c8c723e */ /* 0x000fe200000010ff */
[----:B------:R-:W-:Y:S01]  /*11ab0*/  FADD.FTZ R6, R7, R6 ;  /* 0x0000000607067221 */ /* 0x000fe20000010000 */
[----:B------:R-:W-:Y:S01]  /*11ac0*/  F2FP.BF16.F32.PACK_AB R142, R142, R143 ;  /* 0x0000008f8e8e723e */ /* 0x000fe200000010ff */
[-C--:B------:R-:W-:Y:S01]  /*11ad0*/  FMUL.FTZ R89, R89, R9.reuse ;  /* 0x0000000959597220 */ /* 0x080fe20000410000 */
[----:B------:R-:W-:Y:S01]  /*11ae0*/  F2FP.BF16.F32.PACK_AB R128, R29, R12 ;  /* 0x0000000c1d80723e */ /* 0x000fe200000010ff */
[----:B-1----:R-:W-:Y:S01]  /*11af0*/  FADD.FTZ R5, R53, R13 ;  /* 0x0000000d35057221 */ /* 0x002fe20000010000 */
        /* <DEDUP_REMOVED lines=51> */
.L_x_13628:
[----:B------:R-:W2:Y:S02]  /*11e30*/  LDL R7, [R1+0x38] ;  /* 0x0000380001077983 */ /* 0x000ea40000100800 */
[----:B--2---:R-:W-:-:S13]  /*11e40*/  ISETP.GE.AND P2, PT, R4, R7, PT ;  /* 0x000000070400720c */ /* 0x004fda0003f46270 */
[----:B------:R-:W-:Y:S05]  /*11e50*/  @!P2 BRA `(.L_x_13639) ;  /* 0x0000002c00eca947 */ /* 0x000fea0003800000 */
[----:B------:R-:W-:Y:S02]  /*11e60*/  IMAD.MOV.U32 R7, RZ, RZ, R2 ;  /* 0x000000ffff077224 */ /* 0x000fe400078e0002 */
[----:B------:R-:W-:Y:S02]  /*11e70*/  IMAD.MOV.U32 R12, RZ, RZ, R3 ;  /* 0x000000ffff0c7224 */ /* 0x000fe400078e0003 */
[----:B------:R-:W-:Y:S02]  /*11e80*/  IMAD.MOV.U32 R8, RZ, RZ, R153 ;  /* 0x000000ffff087224 */ /* 0x000fe400078e0099 */
[----:B------:R-:W-:-:S07]  /*11e90*/  IMAD.MOV.U32 R13, RZ, RZ, R17 ;  /* 0x000000ffff0d7224 */ /* 0x000fce00078e0011 */
.L_x_13657:
        /* <DEDUP_REMOVED lines=11> */
.L_x_13641:
[----:B------:R-:W-:Y:S01]  /*11f50*/  IMAD R0, R17, 0x8, R16 ;  /* 0x0000000811007824 */ /* 0x000fe200078e0210 */
[----:B------:R-:W-:-:S04]  /*11f60*/  SHF.L.U32 R3, R153, 0x1f, RZ ;  /* 0x0000001f99037819 */ /* 0x000fc800000006ff */
[----:B------:R0:W1:Y:S01]  /*11f70*/  SYNCS.PHASECHK.TRANS64.TRYWAIT P3, [R0+URZ+0x16830], R3 ;  /* 0x01683003000075a7 */ /* 0x000062000806017f */
[----:B------:R-:W-:Y:S05]  /*11f80*/  @!P0 BRA `(.L_x_13642) ;  /* 0x0000000000048947 */ /* 0x000fea0003800000 */
[----:B------:R-:W-:Y:S01]  /*11f90*/  BPT.TRAP 0x1 ;  /* 0x000000040000795c */ /* 0x000fe20000300000 */
.L_x_13642:
[----:B------:R-:W-:Y:S04]  /*11fa0*/  BSSY B0, `(.L_x_13640) ;  /* 0x0000004000007945 */ /* 0x000fe80003800000 */
[----:B-1----:R-:W-:Y:S05]  /*11fb0*/  @P3 BRA `(.L_x_13643) ;  /* 0x0000000000083947 */ /* 0x002fea0003800000 */
[----:B------:R-:W1:Y:S02]  /*11fc0*/  SYNCS.PHASECHK.TRANS64.TRYWAIT P3, [R0+URZ+0x16830], R3 ;  /* 0x01683003000075a7 */ /* 0x000e64000806017f */
[----:B-1----:R-:W-:Y:S05]  /*11fd0*/  @!P3 BRA `(.L_x_13644) ;  /* 0x000000e40018b947 */ /* 0x002fea0003800000 */
.L_x_13643:
[----:B------:R-:W-:Y:S05]  /*11fe0*/  BSYNC B0 ;  /* 0x0000000000007941 */ /* 0x000fea0003800000 */
.L_x_13640:
        /* <DEDUP_REMOVED lines=46> */
.L_x_13646:
[----:B------:R-:W-:Y:S01]  /*122d0*/  SHF.L.U32 R0, R8, 0x1f, RZ ;  /* 0x0000001f08007819 */ /* 0x000fe200000006ff */
[----:B------:R-:W-:-:S04]  /*122e0*/  IMAD R2, R13, 0x8, R16 ;  /* 0x000000080d027824 */ /* 0x000fc800078e0210 */
[----:B------:R0:W1:Y:S01]  /*122f0*/  SYNCS.PHASECHK.TRANS64.TRYWAIT P2, [R2+URZ+0x16850], R0 ;  /* 0x01685000020075a7 */ /* 0x000062000804017f */
[----:B------:R-:W-:Y:S05]  /*12300*/  @!P0 BRA `(.L_x_13647) ;  /* 0x0000000000048947 */ /* 0x000fea0003800000 */
[----:B------:R-:W-:Y:S01]  /*12310*/  BPT.TRAP 0x1 ;  /* 0x000000040000795c */ /* 0x000fe20000300000 */
.L_x_13647:
[----:B-1----:R-:W-:Y:S05]  /*12320*/  @P2 BRA `(.L_x_13645) ;  /* 0x0000000000082947 */ /* 0x002fea0003800000 */
[----:B------:R-:W1:Y:S02]  /*12330*/  SYNCS.PHASECHK.TRANS64.TRYWAIT P2, [R2+URZ+0x16850], R0 ;  /* 0x01685000020075a7 */ /* 0x000e64000804017f */
[----:B-1----:R-:W-:Y:S05]  /*12340*/  @!P2 BRA `(.L_x_13648) ;  /* 0x000000e00050a947 */ /* 0x002fea0003800000 */
.L_x_13645:
        /* <DEDUP_REMOVED lines=10> */
[----:B------:R-:W0:Y:S01]  /*123f0*/  S2R R21, SR_TID.X ;  /* 0x0000000000157919 */ /* 0x000e220000002100 */
[----:B------:R-:W-:Y:S01]  /*12400*/  IMAD.MOV.U32 R3, RZ, RZ, 0x40000040 ;  /* 0x40000040ff037424 */ /* 0x000fe200078e00ff */
[----:B------:R-:W-:Y:S01]  /*12410*/  R2UR UR10, R2 ;  /* 0x00000000020a72ca */ /* 0x000fe200000e0000 */
[----:B------:R-:W1:-:S12]  /*12420*/  @P5 LDC R0, c[0x0][0x44c] ;  /* 0x00011300ff005b82 */ /* 0x000e580000000800 */
        /* <DEDUP_REMOVED lines=8> */
[----:B------:R-:W2:Y:S04]  /*124b0*/  LDL R150, [R1+0x20] ;  /* 0x0000200001967983 */ /* 0x000ea80000100800 */
[----:B------:R-:W3:Y:S02]  /*124c0*/  LDL R151, [R1+0x10] ;  /* 0x0000100001977983 */ /* 0x000ee40000100800 */
[----:B------:R-:W-:Y:S01]  /*124d0*/  HGMMA.64x64x16.F32.BF16 R88, R144, gdesc[UR8].tnspB, R88, gsb0 ;  /* 0x40e0000890587df0 */ /* 0x000fe20008001858 */
[----:B------:R-:W-:Y:S01]  /*124e0*/  R2UR UR10, R8 ;  /* 0x00000000080a72ca */ /* 0x000fe200000e0000 */
[----:B------:R-:W-:Y:S01]  /*124f0*/  VIADD R8, R2, 0x180 ;  /* 0x0000018002087836 */ /* 0x000fe20000000000 */
[----:B------:R-:W-:Y:S01]  /*12500*/  R2UR UR11, R9 ;  /* 0x00000000090b72ca */ /* 0x000fe200000e0000 */
[----:B------:R-:W-:Y:S01]  /*12510*/  IMAD.MOV.U32 R9, RZ, RZ, 0x40000040 ;  /* 0x40000040ff097424 */ /* 0x000fe200078e00ff */
[----:B0-----:R-:W-:Y:S01]  /*12520*/  ISETP.GE.U32.AND P2, PT, R21, 0x180, PT ;  /* 0x000001801500780c */ /* 0x001fe20003f46070 */
[----:B------:R-:W-:-:S02]  /*12530*/  WARPGROUP.DEPBAR.LE gsb0, 0x0 ;  /* 0x00008000000079c5 */ /* 0x000fc40000010000 */
[----:B------:R-:W-:-:S08]  /*12540*/  WARPGROUP.ARRIVE ;  /* 0x00000000000079c5 */ /* 0x000fd00000000000 */
        /* <DEDUP_REMOVED lines=30> */
[----:B------:R-:W0:Y:S01]  /*12730*/  @P5 LDC R2, c[0x0][0x450] ;  /* 0x00011400ff025b82 */ /* 0x000e220000000800 */
[----:B------:R-:W-:-:S04]  /*12740*/  @!P1 IMAD R3, R17, 0x8, R16 ;  /* 0x0000000811039824 */ /* 0x000fc800078e0210 */
[----:B------:R-:W-:-:S05]  /*12750*/  @!P1 VIADD R3, R3, 0x16840 ;  /* 0x0001684003039836 */ /* 0x000fca0000000000 */
[----:B------:R-:W-:Y:S01]  /*12760*/  @!P1 PRMT R3, RZ, 0x654, R3 ;  /* 0x00000654ff039816 */ /* 0x000fe20000000003 */
[----:B------:R-:W-:Y:S02]  /*12770*/  WARPGROUP.DEPBAR.LE gsb0, 0x0 ;  /* 0x00008000000079c5 */ /* 0x000fe40000010000 */
[----:B------:R-:W-:-:S06]  /*12780*/  WARPGROUP.ARRIVE ;  /* 0x00000000000079c5 */ /* 0x000fcc0000000000 */
[----:B------:R-:W-:Y:S01]  /*12790*/  HGMMA.64x64x16.F32.BF16 R88, R120, gdesc[UR8].tnspB, R88, gsb0 ;  /* 0x40e0000878587df0 */ /* 0x000fe20008001858 */
[----:B------:R-:W-:Y:S02]  /*127a0*/  ULOP3.LUT UR10, URZ, UR7, URZ, 0x33, !UPT ;  /* 0x000000073f0a7292 */ /* 0x000fe4000f8e333f */
[----:B------:R-:W-:Y:S02]  /*127b0*/  WARPGROUP.DEPBAR.LE gsb0, 0x0 ;  /* 0x00008000000079c5 */ /* 0x000fe40000010000 */
[----:B--2---:R-:W-:Y:S01]  /*127c0*/  IMAD.IADD R120, R20, 0x1, R150 ;  /* 0x0000000114787824 */ /* 0x004fe200078e0296 */
[----:B------:R-:W-:-:S03]  /*127d0*/  SHF.R.U32.HI R20, RZ, 0x7, R21 ;  /* 0x00000007ff147819 */ /* 0x000fc60000011615 */
[----:B-1----:R-:W-:-:S05]  /*127e0*/  @P5 IMAD.HI.U32 R0, R120, R0, RZ ;  /* 0x0000000078005227 */ /* 0x002fca00078e00ff */
[----:B0-----:R-:W-:Y:S01]  /*127f0*/  @P5 SHF.R.U32.HI R120, RZ, R2, R0 ;  /* 0x00000002ff785219 */ /* 0x001fe20000011600 */
[----:B------:R-:W-:Y:S02]  /*12800*/  VIADD R2, R20, 0x9 ;  /* 0x0000000914027836 */ /* 0x000fe40000000000 */
[----:B------:R-:W-:Y:S02]  /*12810*/  IMAD.SHL.U32 R0, R4, 0x80, RZ ;  /* 0x0000008004007824 */ /* 0x000fe400078e00ff */
[----:B------:R-:W0:Y:S01]  /*12820*/  SHFL.IDX PT, R121, R120, RZ, 0x1c1f ;  /* 0x001c1fff78797589 */ /* 0x000e2200000e0000 */
[----:B------:R-:W-:-:S05]  /*12830*/  SEL R2, R2, 0x9, !P2 ;  /* 0x0000000902027807 */ /* 0x000fca0005000000 */
[----:B------:R1:W-:Y:S06]  /*12840*/  BAR.ARV R2, 0x100 ;  /* 0x000400020000751d */ /* 0x0003ec0000002000 */
[----:B------:R2:W-:Y:S01]  /*12850*/  @!P1 SYNCS.ARRIVE.TRANS64.RED.A1T0 RZ, [R3+URZ], RZ ;  /* 0x000000ff03ff99a7 */ /* 0x0005e2000810043f */
[----:B-1----:R-:W-:-:S04]  /*12860*/  IADD3 R2, -R156, 0x1, -R0 ;  /* 0x000000019c027810 */ /* 0x002fc80007ffe900 */
[----:B---3--:R-:W-:-:S05]  /*12870*/  IADD3 R2, -R157, R2, R151 ;  /* 0x000000029d027210 */ /* 0x008fca0007ffe197 */
[C---:B------:R-:W-:Y:S02]  /*12880*/  VIADD R21, R2.reuse, UR9 ;  /* 0x0000000902157c36 */ /* 0x040fe40008000000 */
[----:B------:R-:W-:Y:S02]  /*12890*/  VIADD R20, R2, UR10 ;  /* 0x0000000a02147c36 */ /* 0x000fe40008000000 */
[--C-:B0-----:R-:W-:Y:S02]  /*128a0*/  IMAD.IADD R9, R21, 0x1, R121.reuse ;  /* 0x0000000115097824 */ /* 0x101fe400078e0279 */
[----:B------:R-:W-:Y:S01]  /*128b0*/  IMAD.IADD R8, R20, 0x1, R121 ;  /* 0x0000000114087824 */ /* 0x000fe200078e0279 */
[----:B--2---:R-:W-:Y:S06]  /*128c0*/  @!P4 BRA `(.L_x_13649) ;  /* 0x000000000058c947 */ /* 0x004fec0003800000 */
        /* <DEDUP_REMOVED lines=12> */
.L_x_13651:
[----:B------:R-:W-:-:S05]  /*12990*/  IMAD.U32 R122, RZ, RZ, UR5 ;  /* 0x00000005ff7a7e24 */ /* 0x000fca000f8e00ff */
[----:B------:R-:W-:-:S13]  /*129a0*/  ISETP.NE.AND P2, PT, R122, 0x1, PT ;  /* 0x000000017a00780c */ /* 0x000fda0003f45270 */
[----:B------:R-:W0:Y:S02]  /*129b0*/  @P2 LDC.64 R2, c[0x0][0x9e8] ;  /* 0x00027a00ff022b82 */ /* 0x000e240000000a00 */
[----:B0-----:R-:W-:-:S05]  /*129c0*/  @P2 IMAD.HI.U32 R2, R121, R2, RZ ;  /* 0x0000000279022227 */ /* 0x001fca00078e00ff */
[----:B------:R-:W-:-:S07]  /*129d0*/  @P2 SHF.R.U32.HI R121, RZ, R3, R2 ;  /* 0x00000003ff792219 */ /* 0x000fce0000011602 */
.L_x_13652:
[----:B------:R-:W-:Y:S05]  /*129e0*/  BSYNC B0 ;  /* 0x0000000000007941 */ /* 0x000fea0003800000 */
.L_x_13650:
[----:B------:R-:W-:-:S04]  /*129f0*/  IMAD R121, R121, R122, -R0 ;  /* 0x0000007a79797224 */ /* 0x000fc800078e0a00 */
[----:B------:R-:W-:-:S05]  /*12a00*/  IMAD.IADD R121, R121, 0x1, -R156 ;  /* 0x0000000179797824 */ /* 0x000fca00078e0a9c */
[----:B------:R-:W-:Y:S02]  /*12a10*/  VIMNMX R8, R8, R121, !PT ;  /* 0x0000007908087248 */ /* 0x000fe40007fe0100 */
[----:B------:R-:W-:-:S07]  /*12a20*/  VIADDMNMX R9, R121, R122, R9, PT ;  /* 0x0000007a79097246 */ /* 0x000fce0003800109 */
.L_x_13649:
        /* <DEDUP_REMOVED lines=113> */
.L_x_13655:
[----:B------:R-:W-:-:S05]  /*13140*/  IMAD.U32 R8, RZ, RZ, UR5 ;  /* 0x00000005ff087e24 */ /* 0x000fca000f8e00ff */
[----:B------:R-:W-:-:S13]  /*13150*/  ISETP.NE.AND P2, PT, R8, 0x1, PT ;  /* 0x000000010800780c */ /* 0x000fda0003f45270 */
[----:B------:R-:W0:Y:S02]  /*13160*/  @P2 LDC.64 R2, c[0x0][0x9e8] ;  /* 0x00027a00ff022b82 */ /* 0x000e240000000a00 */
[----:B0-----:R-:W-:-:S05]  /*13170*/  @P2 IMAD.HI.U32 R2, R120, R2, RZ ;  /* 0x0000000278022227 */ /* 0x001fca00078e00ff */
[----:B------:R-:W-:-:S07]  /*13180*/  @P2 SHF.R.U32.HI R120, RZ, R3, R2 ;  /* 0x00000003ff782219 */ /* 0x000fce0000011602 */
.L_x_13656:
[----:B------:R-:W-:Y:S05]  /*13190*/  BSYNC B0 ;  /* 0x0000000000007941 */ /* 0x000fea0003800000 */
.L_x_13654:
[----:B------:R-:W-:-:S04]  /*131a0*/  IMAD R0, R120, R8, -R0 ;  /* 0x0000000878007224 */ /* 0x000fc800078e0a00 */
[----:B------:R-:W-:-:S05]  /*131b0*/  IMAD.IADD R0, R0, 0x1, -R156 ;  /* 0x0000000100007824 */ /* 0x000fca00078e0a9c */
[----:B------:R-:W-:Y:S02]  /*131c0*/  VIMNMX R20, R20, R0, !PT ;  /* 0x0000000014147248 */ /* 0x000fe40007fe0100 */
[----:B------:R-:W-:-:S07]  /*131d0*/  VIADDMNMX R21, R0, R8, R21, PT ;  /* 0x0000000800157246 */ /* 0x000fce0003800115 */
.L_x_13653:
[----:B------:R-:W-:-:S04]  /*131e0*/  @!P1 IMAD R0, R13, 0x8, R16 ;  /* 0x000000080d009824 */ /* 0x000fc800078e0210 */
        /* <DEDUP_REMOVED lines=39> */
[----:B-1----:R-:W-:-:S04]  /*13460*/  FMNMX.FTZ R3, R2, R3, !PT ;  /* 0x0000000302037209 */ /* 0x002fc80007810000 */
[C---:B------:R-:W-:Y:S01]  /*13470*/  FSETP.NEU.FTZ.AND P2, PT, R3.reuse, -INF , PT ;  /* 0xff8000000300780b */ /* 0x040fe20003f5d000 */
[----:B0-----:R-:W-:-:S03]  /*13480*/  FMUL.FTZ R9, R3, R0 ;  /* 0x0000000003097220 */ /* 0x001fc60000410000 */
[----:B------:R-:W-:Y:S02]  /*13490*/  FSEL R8, R3, RZ, P2 ;  /* 0x000000ff03087208 */ /* 0x000fe40001000000 */
[----:B------:R-:W-:Y:S02]  /*134a0*/  FSEL R9, R9, RZ, P2 ;  /* 0x000000ff09097208 */ /* 0x000fe40001000000 */
[----:B------:R-:W-:Y:S01]  /*134b0*/  ISETP.GT.AND P2, PT, R20, 0x1, P3 ;  /* 0x000000011400780c */ /* 0x000fe20001f44270 */
[----:B------:R-:W-:-:S03]  /*134c0*/  FADD.FTZ R8, -R8, R12 ;  /* 0x0000000c08087221 */ /* 0x000fc60000010100 */
        /* <DEDUP_REMOVED lines=89> */
[----:B------:R-:W-:Y:S02]  /*13a60*/  ISETP.GT.AND P2, PT, R20, 0x78, P3 ;  /* 0x000000781400780c */ /* 0x000fe40001f44270 */
[----:B------:R-:W-:Y:S02]  /*13a70*/  FMNMX.FTZ R2, R26, R7, !PT ;  /* 0x000000071a027209 */ /* 0x000fe40007810000 */
[----:B------:R-:W-:Y:S02]  /*13a80*/  ISETP.GT.AND P3, PT, R20, 0x79, P3 ;  /* 0x000000791400780c */ /* 0x000fe40001f64270 */
[----:B------:R-:W-:Y:S01]  /*13a90*/  FMNMX.FTZ R13, R27, R2, !PT ;  /* 0x000000021b0d7209 */ /* 0x000fe20007810000 */
[----:B------:R-:W2:Y:S01]  /*13aa0*/  LDL R20, [R1+0x38] ;  /* 0x0000380001147983 */ /* 0x000ea20000100800 */
[C---:B------:R-:W-:Y:S01]  /*13ab0*/  ISETP.LT.OR P2, PT, R21.reuse, 0x79, P2 ;  /* 0x000000791500780c */ /* 0x040fe20001741670 */
[-CC-:B------:R-:W-:Y:S01]  /*13ac0*/  FFMA.FTZ R24, R24, R0.reuse, -R9.reuse ;  /* 0x0000000018187223 */ /* 0x180fe20000010809 */
[----:B------:R-:W-:Y:S01]  /*13ad0*/  FMNMX.FTZ R2, R30, R13, !PT ;  /* 0x0000000d1e027209 */ /* 0x000fe20007810000 */
[-C--:B------:R-:W-:Y:S01]  /*13ae0*/  FMUL.FTZ R8, R8, R0.reuse ;  /* 0x0000000008087220 */ /* 0x080fe20000410000 */
[----:B------:R-:W-:Y:S01]  /*13af0*/  ISETP.LT.OR P3, PT, R21, 0x7a, P3 ;  /* 0x0000007a1500780c */ /* 0x000fe20001f61670 */
[--C-:B------:R-:W-:Y:S01]  /*13b00*/  FFMA.FTZ R25, R25, R0, -R9.reuse ;  /* 0x0000000019197223 */ /* 0x100fe20000010809 */
[----:B------:R-:W-:Y:S01]  /*13b10*/  FMNMX.FTZ R13, R31, R2, !PT ;  /* 0x000000021f0d7209 */ /* 0x000fe20007810000 */
[----:B------:R-:W-:Y:S01]  /*13b20*/  MUFU.EX2 R24, R24 ;  /* 0x0000001800187308 */ /* 0x000fe20000000800 */
[----:B------:R-:W-:Y:S01]  /*13b30*/  FSEL R86, R86, -INF , !P2 ;  /* 0xff80000056567808 */ /* 0x000fe20005000000 */
[-CC-:B------:R-:W-:Y:S01]  /*13b40*/  FFMA.FTZ R28, R28, R0.reuse, -R9.reuse ;  /* 0x000000001c1c7223 */ /* 0x180fe20000010809 */
[----:B------:R-:W-:Y:S01]  /*13b50*/  FMNMX.FTZ R2, R34, R13, !PT ;  /* 0x0000000d22027209 */ /* 0x000fe20007810000 */
[-CC-:B------:R-:W-:Y:S01]  /*13b60*/  FFMA.FTZ R29, R29, R0.reuse, -R9.reuse ;  /* 0x000000001d1d7223 */ /* 0x180fe20000010809 */
[----:B------:R-:W-:Y:S01]  /*13b70*/  FSEL R87, R87, -INF , !P3 ;  /* 0xff80000057577808 */ /* 0x000fe20005800000 */
[--C-:B------:R-:W-:Y:S01]  /*13b80*/  FFMA.FTZ R32, R32, R0, -R9.reuse ;  /* 0x0000000020207223 */ /* 0x100fe20000010809 */
[----:B------:R-:W-:Y:S01]  /*13b90*/  FMNMX.FTZ R13, R35, R2, !PT ;  /* 0x00000002230d7209 */ /* 0x000fe20007810000 */
[----:B------:R-:W0:Y:S01]  /*13ba0*/  MUFU.EX2 R8, R8 ;  /* 0x0000000800087308 */ /* 0x000e220000000800 */
[-CC-:B------:R-:W-:Y:S01]  /*13bb0*/  FFMA.FTZ R33, R33, R0.reuse, -R9.reuse ;  /* 0x0000000021217223 */ /* 0x180fe20000010809 */
[-CC-:B------:R-:W-:Y:S01]  /*13bc0*/  FFMA.FTZ R36, R36, R0.reuse, -R9.reuse ;  /* 0x0000000024247223 */ /* 0x180fe20000010809 */
[----:B------:R-:W-:Y:S01]  /*13bd0*/  FMNMX.FTZ R2, R38, R13, !PT ;  /* 0x0000000d26027209 */ /* 0x000fe20007810000 */
[-CC-:B------:R-:W-:Y:S01]  /*13be0*/  FFMA.FTZ R37, R37, R0.reuse, -R9.reuse ;  /* 0x0000000025257223 */ /* 0x180fe20000010809 */
[-CC-:B------:R-:W-:Y:S01]  /*13bf0*/  FFMA.FTZ R40, R40, R0.reuse, -R9.reuse ;  /* 0x0000000028287223 */ /* 0x180fe20000010809 */
[--C-:B------:R-:W-:Y:S01]  /*13c00*/  FFMA.FTZ R41, R41, R0, -R9.reuse ;  /* 0x0000000029297223 */ /* 0x100fe20000010809 */
[----:B------:R-:W-:Y:S01]  /*13c10*/  FMNMX.FTZ R13, R39, R2, !PT ;  /* 0x00000002270d7209 */ /* 0x000fe20007810000 */
[----:B------:R-:W1:Y:S01]  /*13c20*/  MUFU.EX2 R25, R25 ;  /* 0x0000001900197308 */ /* 0x000e620000000800 */
[-CC-:B------:R-:W-:Y:S01]  /*13c30*/  FFMA.FTZ R44, R44, R0.reuse, -R9.reuse ;  /* 0x000000002c2c7223 */ /* 0x180fe20000010809 */
[-CC-:B------:R-:W-:Y:S01]  /*13c40*/  FFMA.FTZ R45, R45, R0.reuse, -R9.reuse ;  /* 0x000000002d2d7223 */ /* 0x180fe20000010809 */
[----:B------:R-:W-:Y:S01]  /*13c50*/  FMNMX.FTZ R2, R42, R13, !PT ;  /* 0x0000000d2a027209 */ /* 0x000fe20007810000 */
[-CC-:B------:R-:W-:Y:S01]  /*13c60*/  FFMA.FTZ R48, R48, R0.reuse, -R9.reuse ;  /* 0x0000000030307223 */ /* 0x180fe20000010809 */
[-CC-:B------:R-:W-:Y:S01]  /*13c70*/  FFMA.FTZ R49, R49, R0.reuse, -R9.reuse ;  /* 0x0000000031317223 */ /* 0x180fe20000010809 */
[--C-:B------:R-:W-:Y:S01]  /*13c80*/  FFMA.FTZ R52, R52, R0, -R9.reuse ;  /* 0x0000000034347223 */ /* 0x100fe20000010809 */
[----:B------:R-:W-:Y:S01]  /*13c90*/  FMNMX.FTZ R13, R43, R2, !PT ;  /* 0x000000022b0d7209 */ /* 0x000fe20007810000 */
[----:B------:R-:W3:Y:S01]  /*13ca0*/  MUFU.EX2 R28, R28 ;  /* 0x0000001c001c7308 */ /* 0x000ee20000000800 */
[----:B0-----:R-:W-:Y:S01]  /*13cb0*/  FFMA.FTZ R6, R8, R6, R24 ;  /* 0x0000000608067223 */ /* 0x001fe20000010018 */
[-CC-:B------:R-:W-:Y:S01]  /*13cc0*/  FFMA.FTZ R53, R53, R0.reuse, -R9.reuse ;  /* 0x0000000035357223 */ /* 0x180fe20000010809 */
[----:B------:R-:W-:Y:S01]  /*13cd0*/  FMNMX.FTZ R2, R46, R13, !PT ;  /* 0x0000000d2e027209 */ /* 0x000fe20007810000 */
[-CC-:B------:R-:W-:Y:S01]  /*13ce0*/  FFMA.FTZ R56, R56, R0.reuse, -R9.reuse ;  /* 0x0000000038387223 */ /* 0x180fe20000010809 */
[-CC-:B------:R-:W-:Y:S01]  /*13cf0*/  FFMA.FTZ R57, R57, R0.reuse, -R9.reuse ;  /* 0x0000000039397223 */ /* 0x180fe20000010809 */
[--C-:B------:R-:W-:Y:S01]  /*13d00*/  FFMA.FTZ R60, R60, R0, -R9.reuse ;  /* 0x000000003c3c7223 */ /* 0x100fe20000010809 */
[----:B------:R-:W-:Y:S01]  /*13d10*/  FMNMX.FTZ R13, R47, R2, !PT ;  /* 0x000000022f0d7209 */ /* 0x000fe20007810000 */
[----:B------:R-:W0:Y:S01]  /*13d20*/  MUFU.EX2 R29, R29 ;  /* 0x0000001d001d7308 */ /* 0x000e220000000800 */
[----:B-1----:R-:W-:Y:S01]  /*13d30*/  FADD.FTZ R6, R25, R6 ;  /* 0x0000000619067221 */ /* 0x002fe20000010000 */
[-CC-:B------:R-:W-:Y:S01]  /*13d40*/  FFMA.FTZ R61, R61, R0.reuse, -R9.reuse ;  /* 0x000000003d3d7223 */ /* 0x180fe20000010809 */
[----:B------:R-:W-:Y:S01]  /*13d50*/  FMNMX.FTZ R2, R50, R13, !PT ;  /* 0x0000000d32027209 */ /* 0x000fe20007810000 */
[-CC-:B------:R-:W-:Y:S01]  /*13d60*/  FFMA.FTZ R64, R64, R0.reuse, -R9.reuse ;  /* 0x0000000040407223 */ /* 0x180fe20000010809 */
[-CC-:B------:R-:W-:Y:S01]  /*13d70*/  FFMA.FTZ R65, R65, R0.reuse, -R9.reuse ;  /* 0x0000000041417223 */ /* 0x180fe20000010809 */
[--C-:B------:R-:W-:Y:S01]  /*13d80*/  FFMA.FTZ R68, R68, R0, -R9.reuse ;  /* 0x0000000044447223 */ /* 0x100fe20000010809 */
[----:B------:R-:W-:Y:S01]  /*13d90*/  FMNMX.FTZ R13, R51, R2, !PT ;  /* 0x00000002330d7209 */ /* 0x000fe20007810000 */
[----:B------:R-:W1:Y:S01]  /*13da0*/  MUFU.EX2 R32, R32 ;  /* 0x0000002000207308 */ /* 0x000e620000000800 */
[----:B---3--:R-:W-:Y:S01]  /*13db0*/  FADD.FTZ R6, R28, R6 ;  /* 0x000000061c067221 */ /* 0x008fe20000010000 */
[-CC-:B------:R-:W-:Y:S01]  /*13dc0*/  FFMA.FTZ R69, R69, R0.reuse, -R9.reuse ;  /* 0x0000000045457223 */ /* 0x180fe20000010809 */
[----:B------:R-:W-:Y:S01]  /*13dd0*/  FMNMX.FTZ R2, R54, R13, !PT ;  /* 0x0000000d36027209 */ /* 0x000fe20007810000 */
[-CC-:B------:R-:W-:Y:S01]  /*13de0*/  FFMA.FTZ R72, R72, R0.reuse, -R9.reuse ;  /* 0x0000000048487223 */ /* 0x180fe20000010809 */
[-CC-:B------:R-:W-:Y:S01]  /*13df0*/  FFMA.FTZ R73, R73, R0.reuse, -R9.reuse ;  /* 0x0000000049497223 */ /* 0x180fe20000010809 */
[--C-:B------:R-:W-:Y:S01]  /*13e00*/  FFMA.FTZ R76, R76, R0, -R9.reuse ;  /* 0x000000004c4c7223 */ /* 0x100fe20000010809 */
[----:B------:R-:W-:Y:S01]  /*13e10*/  FMNMX.FTZ R13, R55, R2, !PT ;  /* 0x00000002370d7209 */ /* 0x000fe20007810000 */
[----:B------:R-:W3:Y:S01]  /*13e20*/  MUFU.EX2 R33, R33 ;  /* 0x0000002100217308 */ /* 0x000ee20000000800 */
[----:B0-----:R-:W-:Y:S01]  /*13e30*/  FADD.FTZ R6, R29, R6 ;  /* 0x000000061d067221 */ /* 0x001fe20000010000 */
        /* <DEDUP_REMOVED lines=8> */
[----:B------:R-:W-:Y:S01]  /*13ec0*/  FFMA.FTZ R9, R85, R0, -R9 ;  /* 0x0000000055097223 */ /* 0x000fe20000010809 */
[----:B------:R-:W-:Y:S01]  /*13ed0*/  FMNMX.FTZ R2, R62, R13, !PT ;  /* 0x0000000d3e027209 */ /* 0x000fe20007810000 */
[-C--:B------:R-:W-:Y:S01]  /*13ee0*/  FMUL.FTZ R88, R88, R8.reuse ;  /* 0x0000000858587220 */ /* 0x080fe20000410000 */
[-C--:B------:R-:W-:Y:S01]  /*13ef0*/  FMUL.FTZ R89, R89, R8.reuse ;  /* 0x0000000859597220 */ /* 0x080fe20000410000 */
[----:B------:R-:W-:Y:S01]  /*13f00*/  FMUL.FTZ R92, R92, R8 ;  /* 0x000000085c5c7220 */ /* 0x000fe20000410000 */
[----:B------:R-:W-:Y:S01]  /*13f10*/  FMNMX.FTZ R13, R63, R2, !PT ;  /* 0x000000023f0d7209 */ /* 0x000fe20007810000 */
[----:B------:R-:W1:Y:S01]  /*13f20*/  MUFU.EX2 R37, R37 ;  /* 0x0000002500257308 */ /* 0x000e620000000800 */
[----:B---3--:R-:W-:Y:S01]  /*13f30*/  FADD.FTZ R21, R33, R6 ;  /* 0x0000000621157221 */ /* 0x008fe20000010000 */
[-C--:B------:R-:W-:Y:S01]  /*13f40*/  FMUL.FTZ R93, R93, R8.reuse ;  /* 0x000000085d5d7220 */ /* 0x080fe20000410000 */
[----:B------:R-:W-:Y:S01]  /*13f50*/  FMNMX.FTZ R2, R66, R13, !PT ;  /* 0x0000000d42027209 */ /* 0x000fe20007810000 */
[-C--:B------:R-:W-:Y:S01]  /*13f60*/  FMUL.FTZ R96, R96, R8.reuse ;  /* 0x0000000860607220 */ /* 0x080fe20000410000 */
[-C--:B------:R-:W-:Y:S01]  /*13f70*/  FMUL.FTZ R97, R97, R8.reuse ;  /* 0x0000000861617220 */ /* 0x080fe20000410000 */
[----:B------:R-:W-:Y:S01]  /*13f80*/  FMUL.FTZ R100, R100, R8 ;  /* 0x0000000864647220 */ /* 0x000fe20000410000 */
[----:B------:R-:W-:Y:S01]  /*13f90*/  FMNMX.FTZ R13, R67, R2, !PT ;  /* 0x00000002430d7209 */ /* 0x000fe20007810000 */
[----:B------:R-:W3:Y:S01]  /*13fa0*/  MUFU.EX2 R40, R40 ;  /* 0x0000002800287308 */ /* 0x000ee20000000800 */
[----:B0-----:R-:W-:Y:S01]  /*13fb0*/  FADD.FTZ R6, R36, R21 ;  /* 0x0000001524067221 */ /* 0x001fe20000010000 */
[-C--:B------:R-:W-:Y:S01]  /*13fc0*/  FMUL.FTZ R101, R101, R8.reuse ;  /* 0x0000000865657220 */ /* 0x080fe20000410000 */
[----:B------:R-:W-:Y:S01]  /*13fd0*/  FMNMX.FTZ R2, R70, R13, !PT ;  /* 0x0000000d46027209 */ /* 0x000fe20007810000 */
[-C--:B------:R-:W-:Y:S01]  /*13fe0*/  FMUL.FTZ R104, R104, R8.reuse ;  /* 0x0000000868687220 */ /* 0x080fe20000410000 */
[-C--:B------:R-:W-:Y:S01]  /*13ff0*/  FMUL.FTZ R105, R105, R8.reuse ;  /* 0x0000000869697220 */ /* 0x080fe20000410000 */
[----:B------:R-:W-:Y:S01]  /*14000*/  FMUL.FTZ R108, R108, R8 ;  /* 0x000000086c6c7220 */ /* 0x000fe20000410000 */
[----:B------:R-:W-:Y:S01]  /*14010*/  FMNMX.FTZ R13, R71, R2, !PT ;  /* 0x00000002470d7209 */ /* 0x000fe20007810000 */
[----:B------:R-:W0:Y:S01]  /*14020*/  MUFU.EX2 R41, R41 ;  /* 0x0000002900297308 */ /* 0x000e220000000800 */
[----:B-1----:R-:W-:Y:S01]  /*14030*/  FADD.FTZ R21, R37, R6 ;  /* 0x0000000625157221 */ /* 0x002fe20000010000 */
[-C--:B------:R-:W-:Y:S01]  /*14040*/  FMUL.FTZ R109, R109, R8.reuse ;  /* 0x000000086d6d7220 */ /* 0x080fe20000410000 */
[----:B------:R-:W-:Y:S01]  /*14050*/  FMNMX.FTZ R2, R74, R13, !PT ;  /* 0x0000000d4a027209 */ /* 0x000fe20007810000 */
[-C--:B------:R-:W-:Y:S01]  /*14060*/  FMUL.FTZ R112, R112, R8.reuse ;  /* 0x0000000870707220 */ /* 0x080fe20000410000 */
[-C--:B------:R-:W-:Y:S01]  /*14070*/  FMUL.FTZ R113, R113, R8.reuse ;  /* 0x0000000871717220 */ /* 0x080fe20000410000 */
[----:B------:R-:W-:Y:S01]  /*14080*/  FMUL.FTZ R116, R116, R8 ;  /* 0x0000000874747220 */ /* 0x000fe20000410000 */
[----:B------:R-:W-:Y:S01]  /*14090*/  FMNMX.FTZ R13, R75, R2, !PT ;  /* 0x000000024b0d7209 */ /* 0x000fe20007810000 */
[----:B------:R-:W1:Y:S01]  /*140a0*/  MUFU.EX2 R44, R44 ;  /* 0x0000002c002c7308 */ /* 0x000e620000000800 */
[----:B---3--:R-:W-:Y:S01]  /*140b0*/  FADD.FTZ R6, R40, R21 ;  /* 0x0000001528067221 */ /* 0x008fe20000010000 */
[----:B------:R-:W-:Y:S01]  /*140c0*/  FMUL.FTZ R117, R117, R8 ;  /* 0x0000000875757220 */ /* 0x000fe20000410000 */
[----:B------:R-:W-:-:S02]  /*140d0*/  FMNMX.FTZ R2, R78, R13, !PT ;  /* 0x0000000d4e027209 */ /* 0x000fc40007810000 */
[----:B------:R-:W-:Y:S02]  /*140e0*/  F2FP.BF16.F32.PACK_AB R148, R25, R24 ;  /* 0x000000181994723e */ /* 0x000fe400000010ff */
[----:B------:R-:W-:Y:S01]  /*140f0*/  FMNMX.FTZ R13, R79, R2, !PT ;  /* 0x000000024f0d7209 */ /* 0x000fe20007810000 */
[----:B------:R-:W3:Y:S01]  /*14100*/  MUFU.EX2 R45, R45 ;  /* 0x0000002d002d7308 */ /* 0x000ee20000000800 */
[----:B0-----:R-:W-:Y:S01]  /*14110*/  FADD.FTZ R21, R41, R6 ;  /* 0x0000000629157221 */ /* 0x001fe20000010000 */
[----:B------:R-:W-:Y:S02]  /*14120*/  F2FP.BF16.F32.PACK_AB R150, R29, R28 ;  /* 0x0000001c1d96723e */ /* 0x000fe400000010ff */
[----:B------:R-:W-:Y:S02]  /*14130*/  FMNMX.FTZ R2, R82, R13, !PT ;  /* 0x0000000d52027209 */ /* 0x000fe40007810000 */
[----:B------:R-:W-:Y:S02]  /*14140*/  F2FP.BF16.F32.PACK_AB R144, R33, R32 ;  /* 0x000000202190723e */ /* 0x000fe400000010ff */
[----:B------:R-:W-:Y:S01]  /*14150*/  FMNMX.FTZ R2, R83, R2, !PT ;  /* 0x0000000253027209 */ /* 0x000fe20007810000 */
[----:B------:R-:W-:Y:S01]  /*14160*/  MUFU.EX2 R48, R48 ;  /* 0x0000003000307308 */ /* 0x000fe20000000800 */
[----:B-1----:R-:W-:Y:S01]  /*14170*/  FADD.FTZ R6, R44, R21 ;  /* 0x000000152c067221 */ /* 0x002fe20000010000 */
[----:B------:R-:W-:-:S02]  /*14180*/  F2FP.BF16.F32.PACK_AB R146, R37, R36 ;  /* 0x000000242592723e */ /* 0x000fc400000010ff */
[----:B------:R-:W-:Y:S02]  /*14190*/  FMNMX.FTZ R2, R86, R2, !PT ;  /* 0x0000000256027209 */ /* 0x000fe40007810000 */
[----:B------:R-:W-:Y:S02]  /*141a0*/  F2FP.BF16.F32.PACK_AB R140, R41, R40 ;  /* 0x00000028298c723e */ /* 0x000fe400000010ff */
[----:B------:R-:W-:Y:S01]  /*141b0*/  FMNMX.FTZ R2, R87, R2, !PT ;  /* 0x0000000257027209 */ /* 0x000fe20007810000 */
[----:B------:R-:W0:Y:S01]  /*141c0*/  MUFU.EX2 R49, R49 ;  /* 0x0000003100317308 */ /* 0x000e220000000800 */
[C---:B---3--:R-:W-:Y:S01]  /*141d0*/  FADD.FTZ R21, R45.reuse, R6 ;  /* 0x000000062d157221 */ /* 0x048fe20000010000 */
[----:B------:R-:W-:Y:S02]  /*141e0*/  F2FP.BF16.F32.PACK_AB R142, R45, R44 ;  /* 0x0000002c2d8e723e */ /* 0x000fe400000010ff */
        /* <DEDUP_REMOVED lines=13> */
[----:B-1----:R-:W-:-:S04]  /*142c0*/  FMNMX.FTZ R2, R2, R12, !PT ;  /* 0x0000000c02027209 */ /* 0x002fc80007810000 */
[C---:B------:R-:W-:Y:S01]  /*142d0*/  FSETP.NEU.FTZ.AND P2, PT, R2.reuse, -INF , PT ;  /* 0xff8000000200780b */ /* 0x040fe20003f5d000 */
[C---:B------:R-:W-:Y:S02]  /*142e0*/  FMUL.FTZ R13, R2.reuse, R0 ;  /* 0x00000000020d7220 */ /* 0x040fe40000410000 */
[----:B------:R-:W-:Y:S01]  /*142f0*/  MUFU.EX2 R65, R65 ;  /* 0x0000004100417308 */ /* 0x000fe20000000800 */
[----:B------:R-:W-:Y:S02]  /*14300*/  FSEL R12, R2, RZ, P2 ;  /* 0x000000ff020c7208 */ /* 0x000fe40001000000 */
[----:B------:R-:W-:Y:S02]  /*14310*/  FSEL R13, R13, RZ, P2 ;  /* 0x000000ff0d0d7208 */ /* 0x000fe40001000000 */
[----:B---3--:R-:W-:Y:S01]  /*14320*/  F2FP.BF16.F32.PACK_AB R134, R61, R60 ;  /* 0x0000003c3d86723e */ /* 0x008fe200000010ff */
[----:B------:R-:W-:Y:S01]  /*14330*/  FADD.FTZ R7, -R12, R7 ;  /* 0x000000070c077221 */ /* 0x000fe20000010100 */
[----:B------:R-:W-:Y:S01]  /*14340*/  FADD.FTZ R12, R48, R21 ;  /* 0x00000015300c7221 */ /* 0x000fe20000010000 */
        /* <DEDUP_REMOVED lines=10> */
[----:B------:R-:W-:Y:S01]  /*143f0*/  FADD.FTZ R21, R49, R12 ;  /* 0x0000000c31157221 */ /* 0x000fe20000010000 */
[-CC-:B------:R-:W-:Y:S01]  /*14400*/  FFMA.FTZ R42, R42, R0.reuse, -R13.reuse ;  /* 0x000000002a2a7223 */ /* 0x180fe2000001080d */
        /* <DEDUP_REMOVED lines=18> */
[----:B------:R-:W3:Y:S01]  /*14530*/  MUFU.EX2 R30, R30 ;  /* 0x0000001e001e7308 */ /* 0x000ee20000000800 */
[----:B0-----:R-:W-:Y:S01]  /*14540*/  FFMA.FTZ R6, R7, R5, R26 ;  /* 0x0000000507067223 */ /* 0x001fe2000001001a */
        /* <DEDUP_REMOVED lines=15> */
[----:B---3--:R-:W-:Y:S01]  /*14640*/  FADD.FTZ R6, R30, R5 ;  /* 0x000000051e067221 */ /* 0x008fe20000010000 */
[-CC-:B------:R-:W-:Y:S01]  /*14650*/  FFMA.FTZ R83, R83, R0.reuse, -R13.reuse ;  /* 0x0000000053537223 */ /* 0x180fe2000001080d */
[-CC-:B------:R-:W-:Y:S01]  /*14660*/  FFMA.FTZ R86, R86, R0.reuse, -R13.reuse ;  /* 0x0000000056567223 */ /* 0x180fe2000001080d */
[----:B------:R-:W-:Y:S01]  /*14670*/  FFMA.FTZ R13, R87, R0, -R13 ;  /* 0x00000000570d7223 */ /* 0x000fe2000001080d */
        /* <DEDUP_REMOVED lines=21> */
[----:B------:R-:W-:Y:S01]  /*147d0*/  FMUL.FTZ R119, R119, R7 ;  /* 0x0000000777777220 */ /* 0x000fe20000410000 */
[----:B------:R-:W-:Y:S01]  /*147e0*/  F2FP.BF16.F32.PACK_AB R128, R65, R64 ;  /* 0x000000404180723e */ /* 0x000fe200000010ff */
[----:B------:R-:W-:Y:S01]  /*147f0*/  IMAD.MOV.U32 R7, RZ, RZ, R2 ;  /* 0x000000ffff077224 */ /* 0x000fe200078e0002 */
[----:B------:R-:W-:-:S02]  /*14800*/  F2FP.BF16.F32.PACK_AB R149, R27, R26 ;  /* 0x0000001a1b95723e */ /* 0x000fc400000010ff */
[----:B------:R-:W-:Y:S01]  /*14810*/  F2FP.BF16.F32.PACK_AB R151, R31, R30 ;  /* 0x0000001e1f97723e */ /* 0x000fe200000010ff */
[----:B------:R-:W3:Y:S01]  /*14820*/  MUFU.EX2 R42, R42 ;  /* 0x0000002a002a7308 */ /* 0x000ee20000000800 */
[----:B0-----:R-:W-:Y:S01]  /*14830*/  FADD.FTZ R6, R38, R5 ;  /* 0x0000000526067221 */ /* 0x001fe20000010000 */
[----:B------:R-:W-:-:S06]  /*14840*/  F2FP.BF16.F32.PACK_AB R145, R35, R34 ;  /* 0x000000222391723e */ /* 0x000fcc00000010ff */
[----:B------:R-:W0:Y:S01]  /*14850*/  MUFU.EX2 R43, R43 ;  /* 0x0000002b002b7308 */ /* 0x000e220000000800 */
[C---:B-1----:R-:W-:Y:S01]  /*14860*/  FADD.FTZ R5, R39.reuse, R6 ;  /* 0x0000000627057221 */ /* 0x042fe20000010000 */
[----:B------:R-:W-:-:S06]  /*14870*/  F2FP.BF16.F32.PACK_AB R147, R39, R38 ;  /* 0x000000262793723e */ /* 0x000fcc00000010ff */
[----:B------:R-:W1:Y:S01]  /*14880*/  MUFU.EX2 R46, R46 ;  /* 0x0000002e002e7308 */ /* 0x000e620000000800 */
[----:B---3--:R-:W-:-:S07]  /*14890*/  FADD.FTZ R6, R42, R5 ;  /* 0x000000052a067221 */ /* 0x008fce0000010000 */
[----:B------:R-:W3:Y:S01]  /*148a0*/  MUFU.EX2 R68, R68 ;  /* 0x0000004400447308 */ /* 0x000ee20000000800 */
[C---:B0-----:R-:W-:Y:S01]  /*148b0*/  FADD.FTZ R5, R43.reuse, R6 ;  /* 0x000000062b057221 */ /* 0x041fe20000010000 */
[----:B------:R-:W-:Y:S02]  /*148c0*/  F2FP.BF16.F32.PACK_AB R141, R43, R42 ;  /* 0x0000002a2b8d723e */ /* 0x000fe400000010ff */
[C---:B--2---:R-:W-:Y:S01]  /*148d0*/  ISETP.GT.AND P2, PT, R4.reuse, R20, PT ;  /* 0x000000140400720c */ /* 0x044fe20003f44270 */
[----:B------:R-:W-:-:S03]  /*148e0*/  VIADD R4, R4, 0xffffffff ;  /* 0xffffffff04047836 */ /* 0x000fc60000000000 */
[----:B------:R-:W0:Y:S01]  /*148f0*/  MUFU.EX2 R47, R47 ;  /* 0x0000002f002f7308 */ /* 0x000e220000000800 */
[----:B-1----:R-:W-:-:S07]  /*14900*/  FADD.FTZ R6, R46, R5 ;  /* 0x000000052e067221 */ /* 0x002fce0000010000 */
        /* <DEDUP_REMOVED lines=73> */
[----:B------:R-:W-:Y:S01]  /*14da0*/  F2FP.BF16.F32.PACK_AB R121, R83, R82 ;  /* 0x000000525379723e */ /* 0x000fe200000010ff */
[----:B------:R-:W-:Y:S02]  /*14db0*/  IMAD.MOV.U32 R8, RZ, RZ, R153 ;  /* 0x000000ffff087224 */ /* 0x000fe400078e0099 */
[----:B-1----:R-:W-:-:S04]  /*14dc0*/  FADD.FTZ R5, R86, R5 ;  /* 0x0000000556057221 */ /* 0x002fc80000010000 */
[C---:B--2---:R-:W-:Y:S01]  /*14dd0*/  FADD.FTZ R5, R13.reuse, R5 ;  /* 0x000000050d057221 */ /* 0x044fe20000010000 */
[----:B------:R-:W-:Y:S01]  /*14de0*/  F2FP.BF16.F32.PACK_AB R123, R13, R86 ;  /* 0x000000560d7b723e */ /* 0x000fe200000010ff */
[----:B------:R-:W-:Y:S01]  /*14df0*/  IMAD.MOV.U32 R13, RZ, RZ, R17 ;  /* 0x000000ffff0d7224 */ /* 0x000fe200078e0011 */
[----:B------:R-:W-:Y:S06]  /*14e00*/  @P2 BRA `(.L_x_13657) ;  /* 0xffffffd000242947 */ /* 0x000fec000383ffff */
.L_x_13639:
[----:B------:R-:W-:Y:S05]  /*14e10*/  WARPSYNC.ALL ;  /* 0x0000000000007948 */ /* 0x000fea0003800000 */
[----:B------:R-:W-:Y:S06]  /*14e20*/  BAR.ARV 0x8, 0x200 ;  /* 0x0208000000007b1d */ /* 0x000fec0000002000 */
[----:B------:R-:W-:Y:S05]  /*14e30*/  @!P0 BRA `(.L_x_13658) ;  /* 0x0000000000048947 */ /* 0x000fea0003800000 */
[----:B------:R-:W-:Y:S01]  /*14e40*/  BPT.TRAP 0x1 ;  /* 0x000000040000795c */ /* 0x000fe20000300000 */
.L_x_13658:
[----:B------:R-:W-:Y:S01]  /*14e50*/  IMAD R11, R17, 0x8, R16 ;  /* 0x00000008110b7824 */ /* 0x000fe200078e0210 */
[----:B------:R-:W-:-:S04]  /*14e60*/  SHF.L.U32 R4, R153, 0x1f, RZ ;  /* 0x0000001f99047819 */ /* 0x000fc800000006ff */
[----:B------:R0:W1:Y:S01]  /*14e70*/  SYNCS.PHASECHK.TRANS64.TRYWAIT P2, [R11+URZ+0x16850], R4 ;  /* 0x016850040b0075a7 */ /* 0x000062000804017f */
[----:B------:R-:W-:Y:S05]  /*14e80*/  @!P0 BRA `(.L_x_13659) ;  /* 0x0000000000048947 */ /* 0x000fea0003800000 */
[----:B------:R-:W-:Y:S01]  /*14e90*/  BPT.TRAP 0x1 ;  /* 0x000000040000795c */ /* 0x000fe20000300000 */
.L_x_13659:
[----:B------:R-:W-:-:S05]  /*14ea0*/  VIADD R16, R16, 0x400 ;  /* 0x0000040010107836 */ /* 0x000fca0000000000 */
[----:B------:R-:W-:-:S04]  /*14eb0*/  SHF.R.U32.HI R16, RZ, 0x4, R16 ;  /* 0x00000004ff107819 */ /* 0x000fc80000011610 */
[----:B------:R-:W-:Y:S01]  /*14ec0*/  LOP3.LUT R16, R16, 0x3fff, RZ, 0xc0, !PT ;  /* 0x00003fff10107812 */ /* 0x000fe200078ec0ff */
[----:B-1----:R-:W-:Y:S06]  /*14ed0*/  @P2 BRA `(.L_x_13660) ;  /* 0x0000000000082947 */ /* 0x002fec0003800000 */
[----:B------:R-:W1:Y:S02]  /*14ee0*/  SYNCS.PHASECHK.TRANS64.TRYWAIT P0, [R11+URZ+0x16850], R4 ;  /* 0x016850040b0075a7 */ /* 0x000e64000800017f */
[----:B-1----:R-:W-:Y:S05]  /*14ef0*/  @!P0 BRA `(.L_x_13661) ;  /* 0x000000b400788947 */ /* 0x002fea0003800000 */
.L_x_13660:
[----:B------:R-:W-:Y:S01]  /*14f00*/  IMAD R8, R17, 0x400, R16 ;  /* 0x0000040011087824 */ /* 0x000fe200078e0210 */
[----:B------:R-:W2:Y:S01]  /*14f10*/  LDL.LU R14, [R1+0x58] ;  /* 0x00005800010e7983 */ /* 0x000ea20000300800 */
[----:B------:R-:W-:Y:S01]  /*14f20*/  IMAD.MOV.U32 R9, RZ, RZ, 0x40000040 ;  /* 0x40000040ff097424 */ /* 0x000fe200078e00ff */
[----:B------:R-:W-:Y:S05]  /*14f30*/  WARPSYNC.ALL ;  /* 0x0000000000007948 */ /* 0x000fea0003800000 */
[C---:B------:R-:W-:Y:S01]  /*14f40*/  R2UR UR6, R8.reuse ;  /* 0x00000000080672ca */ /* 0x040fe200000e0000 */
[----:B------:R-:W-:Y:S01]  /*14f50*/  WARPGROUP.ARRIVE ;  /* 0x00000000000079c5 */ /* 0x000fe20000000000 */
[----:B------:R-:W-:Y:S01]  /*14f60*/  R2UR UR7, R9 ;  /* 0x00000000090772ca */ /* 0x000fe200000e0000 */
[----:B------:R-:W-:Y:S01]  /*14f70*/  VIADD R12, R8, 0x80 ;  /* 0x00000080080c7836 */ /* 0x000fe20000000000 */
[----:B------:R-:W3:Y:S01]  /*14f80*/  SHFL.BFLY PT, R7, R6, 0x2, 0x1f ;  /* 0x0c401f0006077f89 */ /* 0x000ee200000e0000 */
[----:B------:R-:W-:-:S02]  /*14f90*/  IMAD.MOV.U32 R13, RZ, RZ, 0x40000040 ;  /* 0x40000040ff0d7424 */ /* 0x000fc400078e00ff */
[----:B------:R-:W-:Y:S01]  /*14fa0*/  IMAD.MOV.U32 R9, RZ, RZ, 0x40000040 ;  /* 0x40000040ff097424 */ /* 0x000fe200078e00ff */
[----:B01----:R-:W0:Y:S01]  /*14fb0*/  SHFL.BFLY PT, R4, R5, 0x2, 0x1f ;  /* 0x0c401f0005047f89 */ /* 0x003e2200000e0000 */
[----:B------:R-:W-:Y:S02]  /*14fc0*/  VIADD R17, R17, 0x1 ;  /* 0x0000000111117836 */ /* 0x000fe40000000000 */
[----:B------:R-:W-:Y:S02]  /*14fd0*/  IMAD.MOV.U32 R26, RZ, RZ, -0x800000 ;  /* 0xff800000ff1a7424 */ /* 0x000fe400078e00ff */
[----:B------:R-:W-:Y:S01]  /*14fe0*/  IMAD.MOV.U32 R27, RZ, RZ, -0x800000 ;  /* 0xff800000ff1b7424 */ /* 0x000fe200078e00ff */
[----:B------:R-:W-:Y:S01]  /*14ff0*/  ISETP.NE.AND P2, PT, R17, 0x2, PT ;  /* 0x000000021100780c */ /* 0x000fe20003f45270 */
[----:B------:R-:W-:Y:S01]  /*15000*/  HGMMA.64x64x16.F32.BF16 R88, R148, gdesc[UR4].tnspB, R88, gsb0 ;  /* 0x40e0000494587df0 */ /* 0x000fe20008001858 */
[----:B------:R-:W-:Y:S01]  /*15010*/  R2UR UR6, R12 ;  /* 0x000000000c0672ca */ /* 0x000fe200000e0000 */
[----:B------:R-:W-:Y:S01]  /*15020*/  VIADD R12, R8, 0x100 ;  /* 0x00000100080c7836 */ /* 0x000fe20000000000 */
[----:B------:R-:W-:Y:S01]  /*15030*/  R2UR UR7, R13 ;  /* 0x000000000d0772ca */ /* 0x000fe200000e0000 */
[----:B------:R-:W-:Y:S01]  /*15040*/  IMAD.MOV.U32 R13, RZ, RZ, 0x40000040 ;  /* 0x40000040ff0d7424 */ /* 0x000fe200078e00ff */
[----:B------:R-:W-:Y:S01]  /*15050*/  SEL R17, R17, RZ, P2 ;  /* 0x000000ff11117207 */ /* 0x000fe20001000000 */
[----:B---3--:R-:W-:Y:S01]  /*15060*/  FADD.FTZ R7, R7, R6 ;  /* 0x0000000607077221 */ /* 0x008fe20000010000 */
[----:B------:R-:W-:-:S04]  /*15070*/  SEL R6, RZ, 0x1, P2 ;  /* 0x00000001ff067807 */ /* 0x000fc80001000000 */
[----:B------:R-:W-:Y:S01]  /*15080*/  LOP3.LUT R153, R153, R6, RZ, 0x3c, !PT ;  /* 0x0000000699997212 */ /* 0x000fe200078e3cff */
[----:B------:R-:W-:Y:S02]  /*15090*/  WARPGROUP.DEPBAR.LE gsb0, 0x0 ;  /* 0x00008000000079c5 */ /* 0x000fe40000010000 */
        /* <DEDUP_REMOVED lines=38> */
[----:B------:R-:W-:Y:S01]  /*15300*/  R2UR UR6, R8 ;  /* 0x00000000080672ca */ /* 0x000fe200000e0000 */
[----:B0-----:R-:W-:Y:S01]  /*15310*/  FADD.FTZ R8, R4, R5 ;  /* 0x0000000504087221 */ /* 0x001fe20000010000 */
[----:B------:R-:W-:Y:S01]  /*15320*/  R2UR UR7, R9 ;  /* 0x00000000090772ca */ /* 0x000fe200000e0000 */
[----:B------:R-:W0:Y:S04]  /*15330*/  SHFL.BFLY PT, R4, R7, 0x1, 0x1f ;  /* 0x0c201f0007047f89 */ /* 0x000e2800000e0000 */
[----:B------:R-:W1:Y:S01]  /*15340*/  SHFL.BFLY PT, R9, R8, 0x1, 0x1f ;  /* 0x0c201f0008097f89 */ /* 0x000e6200000e0000 */
[----:B0-----:R-:W-:Y:S01]  /*15350*/  FADD.FTZ R10, R7, R4 ;  /* 0x00000004070a7221 */ /* 0x001fe20000010000 */
[----:B------:R-:W-:-:S02]  /*15360*/  IMAD.MOV.U32 R4, RZ, RZ, RZ ;  /* 0x000000ffff047224 */ /* 0x000fc400078e00ff */
[----:B------:R-:W-:Y:S02]  /*15370*/  IMAD.MOV.U32 R7, RZ, RZ, RZ ;  /* 0x000000ffff077224 */ /* 0x000fe400078e00ff */
[----:B-1----:R-:W-:Y:S01]  /*15380*/  FADD.FTZ R12, R8, R9 ;  /* 0x00000009080c7221 */ /* 0x002fe20000010000 */
[----:B------:R-:W-:Y:S01]  /*15390*/  FSETP.NE.FTZ.AND P0, PT, R10, RZ, PT ;  /* 0x000000ff0a00720b */ /* 0x000fe20003f15000 */
[----:B------:R-:W-:-:S03]  /*153a0*/  @!P1 VIADD R8, R11, 0x16860 ;  /* 0x000168600b089836 */ /* 0x000fc60000000000 */
[----:B------:R-:W-:Y:S02]  /*153b0*/  FSETP.NE.FTZ.AND P3, PT, R12, RZ, PT ;  /* 0x000000ff0c00720b */ /* 0x000fe40003f75000 */
[----:B------:R-:W-:-:S07]  /*153c0*/  @!P1 PRMT R8, RZ, 0x654, R8 ;  /* 0x00000654ff089816 */ /* 0x000fce0000000008 */
        /* <DEDUP_REMOVED lines=48> */
.L_x_13554:
[----:B------:R-:W0:Y:S01]  /*156d0*/  S2R R0, SR_TID.X ;  /* 0x0000000000007919 */ /* 0x000e220000002100 */
[----:B------:R-:W-:Y:S05]  /*156e0*/  WARPSYNC.ALL ;  /* 0x0000000000007948 */ /* 0x000fea0003800000 */
[----:B------:R-:W1:Y:S08]  /*156f0*/  S2UR UR5, SR_CgaCtaId ;  /* 0x00000000000579c3 */ /* 0x000e700000008800 */
[----:B------:R-:W-:Y:S06]  /*15700*/  BAR.SYNC.DEFER_BLOCKING 0x5, 0x200 ;  /* 0x0148000000007b1d */ /* 0x000fec0000010000 */
[----:B------:R-:W-:Y:S01]  /*15710*/  UMOV UR4, 0x400 ;  /* 0x0000040000047882 */ /* 0x000fe20000000000 */
[----:B------:R-:W-:Y:S01]  /*15720*/  BSSY B0, `(.L_x_13662) ;  /* 0x0000245000007945 */ /* 0x000fe20003800000 */
[----:B-1----:R-:W-:Y:S01]  /*15730*/  ULEA UR4, UR5, UR4, 0x18 ;  /* 0x0000000405047291 */ /* 0x002fe2000f8ec03f */
[----:B0-----:R-:W-:-:S05]  /*15740*/  VIADD R40, R0, 0xffffff80 ;  /* 0xffffff8000287836 */ /* 0x001fca0000000000 */
[----:B------:R-:W-:Y:S01]  /*15750*/  IMAD.U32 R16, RZ, RZ, UR4 ;  /* 0x00000004ff107e24 */ /* 0x000fe2000f8e00ff */
[----:B------:R-:W-:-:S04]  /*15760*/  SHF.R.S32.HI R46, RZ, 0x1f, R40 ;  /* 0x0000001fff2e7819 */ /* 0x000fc80000011428 */
[----:B------:R-:W-:Y:S01]  /*15770*/  LEA.HI R46, R46, R40, RZ, 0x3 ;  /* 0x000000282e2e7211 */ /* 0x000fe200078f18ff */
[----:B------:R0:W1:Y:S03]  /*15780*/  LDS.128 R28, [R16+0x168d0] ;  /* 0x0168d000101c7984 */ /* 0x0000660000000c00 */
[----:B------:R-:W-:-:S05]  /*15790*/  LOP3.LUT R46, R46, 0xfffffff8, RZ, 0xc0, !PT ;  /* 0xfffffff82e2e7812 */ /* 0x000fca00078ec0ff */
[----:B------:R-:W-:-:S04]  /*157a0*/  IMAD.IADD R46, R40, 0x1, -R46 ;  /* 0x00000001282e7824 */ /* 0x000fc800078e0a2e */
[----:B------:R-:W-:-:S05]  /*157b0*/  IMAD.SHL.U32 R41, R46, 0x8, RZ ;  /* 0x000000082e297824 */ /* 0x000fca00078e00ff */
[----:B------:R-:W-:Y:S01]  /*157c0*/  SHF.R.S32.HI R42, RZ, 0x1f, R41 ;  /* 0x0000001fff2a7819 */ /* 0x000fe20000011429 */
[----:B------:R-:W-:Y:S06]  /*157d0*/  BAR.ARV 0x4, 0x200 ;  /* 0x0108000000007b1d */ /* 0x000fec0000002000 */
[----:B0-----:R-:W-:Y:S05]  /*157e0*/  @P0 BRA `(.L_x_13663) ;  /* 0x00000018003c0947 */ /* 0x001fea0003800000 */
[----:B------:R-:W2:Y:S01]  /*157f0*/  LDL R0, [R1+0x68] ;  /* 0x0000680001007983 */ /* 0x000ea20000100800 */
[----:B------:R-:W-:-:S03]  /*15800*/  ULDC UR4, c[0x0][0xad4] ;  /* 0x0002b50000047ab9 */ /* 0x000fc60000000800 */
[----:B------:R-:W3:Y:S04]  /*15810*/  LDL.LU R34, [R1+0x4c] ;  /* 0x00004c0001227983 */ /* 0x000ee80000300800 */
[----:B------:R-:W4:Y:S01]  /*15820*/  LDL R39, [R1+0x50] ;  /* 0x0000500001277983 */ /* 0x000f220000100800 */
[----:B------:R-:W0:Y:S01]  /*15830*/  S2R R5, SR_SWINHI ;  /* 0x0000000000057919 */ /* 0x000e220000002f00 */
[----:B-----5:R-:W-:Y:S02]  /*15840*/  MOV R2, R16 ;  /* 0x0000001000027202 */ /* 0x020fe40000000f00 */
[----:B0-----:R-:W-:Y:S02]  /*15850*/  MOV R3, R5 ;  /* 0x0000000500037202 */ /* 0x001fe40000000f00 */
[----:B------:R-:W-:Y:S01]  /*15860*/  F2FP.BF16.F32.PACK_AB R14, R25, R24 ;  /* 0x00000018190e723e */ /* 0x000fe200000010ff */
[----:B-1----:R-:W-:-:S02]  /*15870*/  IMAD.MOV.U32 R28, RZ, RZ, RZ ;  /* 0x000000ffff1c7224 */ /* 0x002fc400078e00ff */
[----:B--2---:R-:W-:-:S03]  /*15880*/  IMAD.WIDE R10, R0, 0x2, R2 ;  /* 0x00000002000a7825 */ /* 0x004fc600078e0202 */
[----:B------:R-:W-:-:S05]  /*15890*/  IADD3 R33, P0, R10, 0x60, RZ ;  /* 0x000000600a217810 */ /* 0x000fca0007f1e0ff */
[----:B------:R-:W-:Y:S01]  /*158a0*/  IMAD.X R5, RZ, RZ, R11, P0 ;  /* 0x000000ffff057224 */ /* 0x000fe200000e060b */
[----:B---3--:R-:W-:-:S04]  /*158b0*/  ISETP.NE.AND P0, PT, R34, RZ, PT ;  /* 0x000000ff2200720c */ /* 0x008fc80003f05270 */
[----:B------:R-:W-:Y:S01]  /*158c0*/  SEL R38, R34, UR4, P0 ;  /* 0x0000000422267c07 */ /* 0x000fe20008000000 */
[----:B------:R-:W-:Y:S05]  /*158d0*/  WARPSYNC.ALL ;  /* 0x0000000000007948 */ /* 0x000fea0003800000 */
[----:B------:R-:W-:Y:S01]  /*158e0*/  BAR.SYNC.DEFER_BLOCKING 0x1, 0x180 ;  /* 0x0046000000007b1d */ /* 0x000fe20000010000 */
[C---:B------:R-:W-:Y:S02]  /*158f0*/  IADD3 R15, P1, R10.reuse, 0x40, RZ ;  /* 0x000000400a0f7810 */ /* 0x040fe40007f3e0ff */
[C---:B------:R-:W-:Y:S02]  /*15900*/  IADD3 R13, P2, R10.reuse, 0x20, RZ ;  /* 0x000000200a0d7810 */ /* 0x040fe40007f5e0ff */
[----:B------:R-:W-:Y:S01]  /*15910*/  LOP3.LUT R9, R10, 0x380, RZ, 0xc0, !PT ;  /* 0x000003800a097812 */ /* 0x000fe200078ec0ff */
[----:B------:R-:W-:Y:S01]  /*15920*/  ULDC.64 UR6, c[0x0][0xc08] ;  /* 0x0003020000067ab9 */ /* 0x000fe20000000a00 */
[----:B------:R-:W-:Y:S01]  /*15930*/  LOP3.LUT R4, R15, 0x380, RZ, 0xc0, !PT ;  /* 0x000003800f047812 */ /* 0x000fe200078ec0ff */
[----:B------:R-:W-:Y:S01]  /*15940*/  ULDC.64 UR4, c[0x0][0xc00] ;  /* 0x0003000000047ab9 */ /* 0x000fe20000000a00 */
[----:B------:R-:W-:-:S02]  /*15950*/  LOP3.LUT R0, R13, 0x380, RZ, 0xc0, !PT ;  /* 0x000003800d007812 */ /* 0x000fc400078ec0ff */
[----:B------:R-:W-:Y:S02]  /*15960*/  LOP3.LUT R12, R33, 0x380, RZ, 0xc0, !PT ;  /* 0x00000380210c7812 */ /* 0x000fe400078ec0ff */
[----:B------:R-:W-:Y:S02]  /*15970*/  ISETP.NE.U32.AND P0, PT, RZ, UR6, PT ;  /* 0x00000006ff007c0c */ /* 0x000fe4000bf05070 */
[----:B------:R-:W-:Y:S02]  /*15980*/  SHF.R.U64 R9, R9, 0x3, RZ ;  /* 0x0000000309097819 */ /* 0x000fe400000012ff */
[----:B------:R-:W-:Y:S02]  /*15990*/  SHF.R.U64 R4, R4, 0x3, RZ ;  /* 0x0000000304047819 */ /* 0x000fe400000012ff */
[----:B------:R-:W-:Y:S02]  /*159a0*/  SHF.R.U64 R0, R0, 0x3, RZ ;  /* 0x0000000300007819 */ /* 0x000fe400000012ff */
[----:B------:R-:W-:-:S02]  /*159b0*/  SHF.R.U64 R12, R12, 0x3, RZ ;  /* 0x000000030c0c7819 */ /* 0x000fc400000012ff */
[----:B------:R-:W-:Y:S02]  /*159c0*/  ISETP.NE.AND.EX P0, PT, RZ, UR7, PT, P0 ;  /* 0x00000007ff007c0c */ /* 0x000fe4000bf05300 */
[----:B------:R-:W-:Y:S01]  /*159d0*/  LOP3.LUT R10, R9, R10, RZ, 0x3c, !PT ;  /* 0x0000000a090a7212 */ /* 0x000fe200078e3cff */
[--C-:B------:R-:W-:Y:S01]  /*159e0*/  IMAD.X R7, RZ, RZ, R11.reuse, P1 ;  /* 0x000000ffff077224 */ /* 0x100fe200008e060b */
[----:B------:R-:W-:Y:S01]  /*159f0*/  LOP3.LUT R6, R4, R15, RZ, 0x3c, !PT ;  /* 0x0000000f04067212 */ /* 0x000fe200078e3cff */
[----:B------:R-:W-:Y:S01]  /*15a00*/  IMAD.X R9, RZ, RZ, R11, P2 ;  /* 0x000000ffff097224 */ /* 0x000fe200010e060b */
[----:B------:R-:W-:Y:S02]  /*15a10*/  LOP3.LUT R8, R0, R13, RZ, 0x3c, !PT ;  /* 0x0000000d00087212 */ /* 0x000fe400078e3cff */
[----:B------:R-:W-:Y:S02]  /*15a20*/  LOP3.LUT R4, R12, R33, RZ, 0x3c, !PT ;  /* 0x000000210c047212 */ /* 0x000fe400078e3cff */
[----:B------:R-:W-:Y:S01]  /*15a30*/  MOV R10, R10 ;  /* 0x0000000a000a7202 */ /* 0x000fe20000000f00 */
[----:B------:R-:W4:Y:S01]  /*15a40*/  LDC.64 R32, c[0x0][0xc00] ;  /* 0x00030000ff207b82 */ /* 0x000f220000000a00 */
[----:B------:R-:W-:-:S02]  /*15a50*/  F2FP.BF16.F32.PACK_AB R12, R21, R20 ;  /* 0x00000014150c723e */ /* 0x000fc400000010ff */
[----:B------:R-:W-:Y:S02]  /*15a60*/  F2FP.BF16.F32.PACK_AB R13, R91, R90 ;  /* 0x0000005a5b0d723e */ /* 0x000fe400000010ff */
[----:B------:R-:W-:Y:S02]  /*15a70*/  F2FP.BF16.F32.PACK_AB R15, R95, R94 ;  /* 0x0000005e5f0f723e */ /* 0x000fe400000010ff */
[----:B------:R-:W-:Y:S01]  /*15a80*/  MOV R36, R6 ;  /* 0x0000000600247202 */ /* 0x000fe20000000f00 */
[----:B------:R-:W0:Y:S01]  /*15a90*/  @P0 LDC.64 R34, c[0x0][0xc08] ;  /* 0x00030200ff220b82 */ /* 0x000e220000000a00 */
[----:B------:R-:W-:Y:S01]  /*15aa0*/  MOV R0, R4 ;  /* 0x0000000400007202 */ /* 0x000fe20000000f00 */
[----:B------:R1:W-:Y:S01]  /*15ab0*/  STSM.16.M88.4 [R10], R12 ;  /* 0x0000000c0a007844 */ /* 0x0003e20000000200 */
        /* <DEDUP_REMOVED lines=8> */
[----:B-1----:R-:W-:Y:S02]  /*15b40*/  F2FP.BF16.F32.PACK_AB R10, R109, R108 ;  /* 0x0000006c6d0a723e */ /* 0x002fe400000010ff */
        /* <DEDUP_REMOVED lines=8> */
[----:B------:R-:W-:-:S04]  /*15bd0*/  ISETP.NE.U32.AND P3, PT, RZ, UR4, PT ;  /* 0x00000004ff007c0c */ /* 0x000fc8000bf65070 */
[----:B------:R-:W-:Y:S01]  /*15be0*/  ISETP.NE.AND.EX P3, PT, RZ, UR5, PT, P3 ;  /* 0x00000005ff007c0c */ /* 0x000fe2000bf65330 */
[----:B------:R-:W-:Y:S01]  /*15bf0*/  ULDC UR6, c[0x0][0xa88] ;  /* 0x0002a20000067ab9 */ /* 0x000fe20000000800 */
[----:B----4-:R-:W-:-:S04]  /*15c00*/  IMAD.WIDE R32, R39, 0x4, R32 ;  /* 0x0000000427207825 */ /* 0x010fc800078e0220 */
[----:B------:R-:W-:Y:S01]  /*15c10*/  IMAD.U32 R43, RZ, RZ, UR6 ;  /* 0x00000006ff2b7e24 */ /* 0x000fe2000f8e00ff */
[----:B------:R-:W-:Y:S01]  /*15c20*/  ISETP.GT.AND P1, PT, R38, 0x1, PT ;  /* 0x000000012600780c */ /* 0x000fe20003f24270 */
[----:B0-----:R-:W-:Y:S01]  /*15c30*/  @P0 IMAD.WIDE R4, R39, 0x4, R34 ;  /* 0x0000000427040825 */ /* 0x001fe200078e0222 */
[----:B-1----:R-:W0:Y:S04]  /*15c40*/  LDC R0, c[0x0][0xbe8] ;  /* 0x0002fa00ff007b82 */ /* 0x002e280000000800 */
[----:B------:R1:W5:Y:S04]  /*15c50*/  @P3 LDG.E R28, desc[UR40][R32.64] ;  /* 0x00000028201c3981 */ /* 0x000368000c1e1900 */
[----:B------:R1:W5:Y:S01]  /*15c60*/  @P0 LDG.E R43, desc[UR40][R4.64] ;  /* 0x00000028042b0981 */ /* 0x000362000c1e1900 */
[----:B------:R-:W-:-:S05]  /*15c70*/  IMAD.MOV.U32 R34, RZ, RZ, 0x9b8 ;  /* 0x000009b8ff227424 */ /* 0x000fca00078e00ff */
[----:B------:R-:W-:-:S04]  /*15c80*/  SEL R34, R34, 0x978, P1 ;  /* 0x0000097822227807 */ /* 0x000fc80000800000 */
[----:B------:R1:W2:Y:S08]  /*15c90*/  LDC.64 R12, c[0x0][R34+0x220] ;  /* 0x00008800220c7b82 */ /* 0x0002b00000000a00 */
[----:B------:R1:W3:Y:S08]  /*15ca0*/  LDC.64 R14, c[0x0][R34+0x218] ;  /* 0x00008600220e7b82 */ /* 0x0002f00000000a00 */
[----:B------:R1:W4:Y:S01]  /*15cb0*/  LDC.64 R10, c[0x0][R34+0x228] ;  /* 0x00008a00220a7b82 */ /* 0x0003220000000a00 */
[----:B0-----:R-:W-:Y:S01]  /*15cc0*/  ISETP.NE.AND P2, PT, R0, 0x1, PT ;  /* 0x000000010000780c */ /* 0x001fe20003f45270 */
[----:B-1----:R-:W-:-:S12]  /*15cd0*/  @P0 BRA `(.L_x_13664) ;  /* 0x0000000000100947 */ /* 0x002fd80003800000 */
[----:B------:R-:W-:Y:S05]  /*15ce0*/  @!P3 BRA `(.L_x_13664) ;  /* 0x00000000000cb947 */ /* 0x000fea0003800000 */
[----:B------:R-:W2:Y:S04]  /*15cf0*/  LDG.E R4, desc[UR40][R32.64] ;  /* 0x0000002820047981 */ /* 0x000ea8000c1e1900 */
[----:B-----5:R-:W2:Y:S02]  /*15d00*/  LDG.E R43, desc[UR40][R32.64+0x4] ;  /* 0x00000428202b7981 */ /* 0x020ea4000c1e1900 */
[----:B--2---:R-:W-:-:S07]  /*15d10*/  IMAD.IADD R43, R43, 0x1, -R4 ;  /* 0x000000012b2b7824 */ /* 0x004fce00078e0a04 */
.L_x_13664:
[----:B------:R-:W3:Y:S04]  /*15d20*/  LDL R48, [R1+0x48] ;  /* 0x0000480001307983 */ /* 0x000ee80000100800 */
[----:B------:R-:W4:Y:S04]  /*15d30*/  LDL R33, [R1+0x30] ;  /* 0x0000300001217983 */ /* 0x000f280000100800 */
[----:B------:R-:W4:Y:S04]  /*15d40*/  LDL R50, [R1+0x20] ;  /* 0x0000200001327983 */ /* 0x000f280000100800 */
[----:B------:R-:W4:Y:S01]  /*15d50*/  LDL R47, [R1+0x5c] ;  /* 0x00005c00012f7983 */ /* 0x000f220000100800 */
[----:B------:R0:W1:Y:S03]  /*15d60*/  LDC.64 R4, c[0x0][R34+0x210] ;  /* 0x0000840022047b82 */ /* 0x0000660000000a00 */
[----:B------:R-:W4:Y:S01]  /*15d70*/  LDL R38, [R1+0x64] ;  /* 0x0000640001267983 */ /* 0x000f220000100800 */
[----:B------:R-:W-:-:S04]  /*15d80*/  ISETP.NE.U32.AND P0, PT, RZ, UR4, PT ;  /* 0x00000004ff007c0c */ /* 0x000fc8000bf05070 */
[----:B------:R-:W1:Y:S01]  /*15d90*/  @P2 LDC R32, c[0x0][0xbec] ;  /* 0x0002fb00ff202b82 */ /* 0x000e620000000800 */
[----:B------:R-:W-:Y:S02]  /*15da0*/  ISETP.NE.AND.EX P0, PT, RZ, UR5, PT, P0 ;  /* 0x00000005ff007c0c */ /* 0x000fe4000bf05300 */
[----:B------:R-:W-:Y:S02]  /*15db0*/  SHF.R.S32.HI R9, RZ, 0x1f, R39 ;  /* 0x0000001fff097819 */ /* 0x000fe40000011427 */
[----:B------:R-:W-:-:S03]  /*15dc0*/  SEL R8, R39, RZ, !P0 ;  /* 0x000000ff27087207 */ /* 0x000fc60004000000 */
[----:B------:R-:W1:Y:S01]  /*15dd0*/  @P2 LDC R37, c[0x0][0xbf0] ;  /* 0x0002fc00ff252b82 */ /* 0x000e620000000800 */
[----:B------:R-:W-:Y:S01]  /*15de0*/  SEL R9, R9, RZ, !P0 ;  /* 0x000000ff09097207 */ /* 0x000fe20004000000 */
[----:B--2---:R-:W-:-:S06]  /*15df0*/  IMAD R13, R13, R8, RZ ;  /* 0x000000080d0d7224 */ /* 0x004fcc00078e02ff */
[----:B------:R-:W2:Y:S01]  /*15e00*/  LDC.64 R6, c[0x0][0xba8] ;  /* 0x0002ea00ff067b82 */ /* 0x000ea20000000a00 */
[----:B0-----:R-:W0:Y:S01]  /*15e10*/  S2R R34, SR_TID.X ;  /* 0x0000000000227919 */ /* 0x001e220000002100 */
[C---:B------:R-:W-:Y:S02]  /*15e20*/  IMAD R35, R12.reuse, R9, R13 ;  /* 0x000000090c237224 */ /* 0x040fe400078e020d */
[----:B------:R-:W-:-:S04]  /*15e30*/  IMAD.WIDE.U32 R12, R12, R8, RZ ;  /* 0x000000080c0c7225 */ /* 0x000fc800078e00ff */
[----:B------:R-:W-:Y:S01]  /*15e40*/  IMAD.IADD R35, R13, 0x1, R35 ;  /* 0x000000010d237824 */ /* 0x000fe200078e0223 */
[----:B--2---:R-:W2:Y:S08]  /*15e50*/  @!P1 LDC R6, c[0x0][0xb50] ;  /* 0x0002d400ff069b82 */ /* 0x004eb00000000800 */
[----:B------:R-:W2:Y:S01]  /*15e60*/  @!P1 LDC R7, c[0x0][0xb54] ;  /* 0x0002d500ff079b82 */ /* 0x000ea20000000800 */
[----:B0-----:R-:W-:-:S05]  /*15e70*/  VIADD R44, R34, 0xffffff80 ;  /* 0xffffff80222c7836 */ /* 0x001fca0000000000 */
[----:B------:R-:W-:-:S04]  /*15e80*/  SHF.R.S32.HI R34, RZ, 0x1f, R44 ;  /* 0x0000001fff227819 */ /* 0x000fc8000001142c */
[----:B------:R-:W-:-:S04]  /*15e90*/  LEA.HI R34, R34, R44, RZ, 0x7 ;  /* 0x0000002c22227211 */ /* 0x000fc800078f38ff */
[----:B------:R-:W-:Y:S01]  /*15ea0*/  LOP3.LUT R34, R34, 0xffffff80, RZ, 0xc0, !PT ;  /* 0xffffff8022227812 */ /* 0x000fe200078ec0ff */
[----:B-----5:R-:W-:-:S04]  /*15eb0*/  IMAD R43, R43, R0, RZ ;  /* 0x000000002b2b7224 */ /* 0x020fc800078e02ff */
[----:B------:R-:W-:Y:S02]  /*15ec0*/  IMAD.IADD R34, R44, 0x1, -R34 ;  /* 0x000000012c227824 */ /* 0x000fe400078e0a22 */
[-C--:B---3--:R-:W-:Y:S02]  /*15ed0*/  IMAD R9, R15, R48.reuse, RZ ;  /* 0x000000300f097224 */ /* 0x088fe400078e02ff */
[----:B------:R-:W-:-:S04]  /*15ee0*/  IMAD.WIDE.U32 R14, R14, R48, RZ ;  /* 0x000000300e0e7225 */ /* 0x000fc800078e00ff */
[----:B----4-:R-:W-:Y:S01]  /*15ef0*/  IMAD.IADD R39, R33, 0x1, R50 ;  /* 0x0000000121277824 */ /* 0x010fe200078e0232 */
[----:B------:R-:W-:-:S03]  /*15f00*/  IADD3 R14, P0, P3, R12, R14, R28 ;  /* 0x0000000e0c0e7210 */ /* 0x000fc60007b1e01c */
[----:B-1----:R-:W-:Y:S01]  /*15f10*/  @P2 IMAD.HI.U32 R12, R39, R32, RZ ;  /* 0x00000020270c2227 */ /* 0x002fe200078e00ff */
[----:B------:R-:W-:-:S03]  /*15f20*/  SEL R33, R47, RZ, P1 ;  /* 0x000000ff2f217207 */ /* 0x000fc60000800000 */
        /* <DEDUP_REMOVED lines=13> */
[----:B------:R-:W-:Y:S01]  /*16000*/  IMAD R5, R5, R13, RZ ;  /* 0x0000000d05057224 */ /* 0x000fe200078e02ff */
[----:B------:R-:W-:-:S05]  /*16010*/  SHF.R.S32.HI R15, RZ, 0x1f, R13 ;  /* 0x0000001fff0f7819 */ /* 0x000fca000001140d */
[C---:B------:R-:W-:Y:S02]  /*16020*/  IMAD R15, R4.reuse, R15, R5 ;  /* 0x0000000f040f7224 */ /* 0x040fe400078e0205 */
[----:B------:R-:W-:-:S04]  /*16030*/  IMAD.WIDE.U32 R4, R4, R13, R10 ;  /* 0x0000000d04047225 */ /* 0x000fc800078e000a */
[----:B------:R-:W-:Y:S01]  /*16040*/  IMAD.IADD R5, R5, 0x1, R15 ;  /* 0x0000000105057824 */ /* 0x000fe200078e020f */
[----:B--2---:R-:W-:-:S04]  /*16050*/  LEA R14, P0, R4, R6, 0x2 ;  /* 0x00000006040e7211 */ /* 0x004fc800078010ff */
[----:B------:R-:W-:Y:S01]  /*16060*/  LEA.HI.X R5, R4, R7, R5, 0x2, P0 ;  /* 0x0000000704057211 */ /* 0x000fe200000f1405 */
[----:B------:R-:W-:Y:S01]  /*16070*/  SHFL.IDX PT, R10, R14, RZ, 0x1c1f ;  /* 0x001c1fff0e0a7589 */ /* 0x000fe200000e0000 */
[----:B------:R-:W-:-:S03]  /*16080*/  IMAD.IADD R6, R38, 0x1, R50 ;  /* 0x0000000126067824 */ /* 0x000fc600078e0232 */
        /* <DEDUP_REMOVED lines=10> */
[----:B------:R-:W-:Y:S01]  /*16130*/  SHF.R.S32.HI R49, RZ, 0x1f, R40 ;  /* 0x0000001fff317819 */ /* 0x000fe20000011428 */
[----:B0-----:R-:W0:Y:S01]  /*16140*/  @P2 LDC R13, c[0x0][0xbec] ;  /* 0x0002fb00ff0d2b82 */ /* 0x001e220000000800 */
[----:B------:R-:W-:Y:S02]  /*16150*/  ULDC.64 UR4, c[0x0][0xaa0] ;  /* 0x0002a80000047ab9 */ /* 0x000fe40000000a00 */
[----:B------:R-:W-:-:S04]  /*16160*/  LEA.HI R49, R49, R40, RZ, 0x3 ;  /* 0x0000002831317211 */ /* 0x000fc800078f18ff */
[----:B------:R-:W-:Y:S01]  /*16170*/  SHF.R.S32.HI R49, RZ, 0x3, R49 ;  /* 0x00000003ff317819 */ /* 0x000fe20000011431 */
[----:B------:R-:W1:Y:S04]  /*16180*/  @P2 LDC R15, c[0x0][0xbf0] ;  /* 0x0002fc00ff0f2b82 */ /* 0x000e680000000800 */
[----:B------:R-:W-:-:S04]  /*16190*/  IMAD R5, R49, 0x40, R41 ;  /* 0x0000004031057824 */ /* 0x000fc800078e0229 */
[----:B------:R-:W-:-:S03]  /*161a0*/  IMAD.WIDE R2, R5, 0x2, R2 ;  /* 0x0000000205027825 */ /* 0x000fc600078e0202 */
[C---:B------:R-:W-:Y:S02]  /*161b0*/  IADD3 R25, P0, R2.reuse, 0x1800, RZ ;  /* 0x0000180002197810 */ /* 0x040fe40007f1e0ff */
[C---:B------:R-:W-:Y:S02]  /*161c0*/  IADD3 R33, P1, R2.reuse, 0x3000, RZ ;  /* 0x0000300002217810 */ /* 0x040fe40007f3e0ff */
[C---:B------:R-:W-:Y:S02]  /*161d0*/  IADD3 R37, P3, R2.reuse, 0x4800, RZ ;  /* 0x0000480002257810 */ /* 0x040fe40007f7e0ff */
[----:B------:R-:W-:Y:S01]  /*161e0*/  LOP3.LUT R5, R2, 0x380, RZ, 0xc0, !PT ;  /* 0x0000038002057812 */ /* 0x000fe200078ec0ff */
[----:B------:R-:W-:Y:S01]  /*161f0*/  IMAD R9, R9, UR4, RZ ;  /* 0x0000000409097c24 */ /* 0x000fe2000f8e02ff */
[----:B------:R-:W-:Y:S02]  /*16200*/  LOP3.LUT R24, R25, 0x380, RZ, 0xc0, !PT ;  /* 0x0000038019187812 */ /* 0x000fe400078ec0ff */
[----:B------:R-:W-:-:S02]  /*16210*/  LOP3.LUT R32, R33, 0x380, RZ, 0xc0, !PT ;  /* 0x0000038021207812 */ /* 0x000fc400078ec0ff */
[----:B------:R-:W-:Y:S02]  /*16220*/  LOP3.LUT R36, R37, 0x380, RZ, 0xc0, !PT ;  /* 0x0000038025247812 */ /* 0x000fe400078ec0ff */
[----:B------:R-:W-:Y:S01]  /*16230*/  SHF.R.U64 R5, R5, 0x3, RZ ;  /* 0x0000000305057819 */ /* 0x000fe200000012ff */
[----:B------:R-:W-:Y:S01]  /*16240*/  IMAD R9, R28, UR5, R9 ;  /* 0x000000051c097c24 */ /* 0x000fe2000f8e0209 */
[----:B------:R-:W-:Y:S01]  /*16250*/  SHF.R.U64 R24, R24, 0x3, RZ ;  /* 0x0000000318187819 */ /* 0x000fe200000012ff */
[----:B------:R-:W-:Y:S01]  /*16260*/  IMAD.WIDE.U32 R10, R28, UR4, RZ ;  /* 0x000000041c0a7c25 */ /* 0x000fe2000f8e00ff */
[----:B------:R-:W-:Y:S01]  /*16270*/  SHF.R.U64 R32, R32, 0x3, RZ ;  /* 0x0000000320207819 */ /* 0x000fe200000012ff */
[----:B------:R-:W-:Y:S01]  /*16280*/  ULDC.64 UR4, c[0x0][0xae8] ;  /* 0x0002ba0000047ab9 */ /* 0x000fe20000000a00 */
[----:B------:R-:W-:Y:S02]  /*16290*/  SHF.R.U64 R36, R36, 0x3, RZ ;  /* 0x0000000324247819 */ /* 0x000fe400000012ff */
[----:B------:R-:W-:Y:S01]  /*162a0*/  LOP3.LUT R2, R5, R2, RZ, 0x3c, !PT ;  /* 0x0000000205027212 */ /* 0x000fe200078e3cff */
[----:B------:R-:W-:Y:S01]  /*162b0*/  IMAD.IADD R11, R11, 0x1, R9 ;  /* 0x000000010b0b7824 */ /* 0x000fe200078e0209 */
[----:B------:R-:W-:Y:S01]  /*162c0*/  LOP3.LUT R24, R24, R25, RZ, 0x3c, !PT ;  /* 0x0000001918187212 */ /* 0x000fe200078e3cff */
[--C-:B------:R-:W-:Y:S01]  /*162d0*/  IMAD.X R25, RZ, RZ, R3.reuse, P0 ;  /* 0x000000ffff197224 */ /* 0x100fe200000e0603 */
[----:B------:R-:W-:Y:S01]  /*162e0*/  LOP3.LUT R32, R32, R33, RZ, 0x3c, !PT ;  /* 0x0000002120207212 */ /* 0x000fe200078e3cff */
[--C-:B------:R-:W-:Y:S01]  /*162f0*/  IMAD.X R33, RZ, RZ, R3.reuse, P1 ;  /* 0x000000ffff217224 */ /* 0x100fe200008e0603 */
[----:B------:R-:W-:Y:S01]  /*16300*/  LOP3.LUT R36, R36, R37, RZ, 0x3c, !PT ;  /* 0x0000002524247212 */ /* 0x000fe200078e3cff */
[----:B------:R-:W-:Y:S01]  /*16310*/  IMAD.X R37, RZ, RZ, R3, P3 ;  /* 0x000000ffff257224 */ /* 0x000fe200018e0603 */
[----:B------:R2:W5:Y:S01]  /*16320*/  LD.E.128 R4, desc[UR40][R2.64] ;  /* 0x0000002802047980 */ /* 0x000562000c101d00 */
[----:B------:R-:W-:-:S03]  /*16330*/  IMAD R9, R46, 0x30, R49 ;  /* 0x000000302e097824 */ /* 0x000fc600078e0231 */
[----:B------:R-:W5:Y:S01]  /*16340*/  LD.E.128 R24, desc[UR40][R24.64] ;  /* 0x0000002818187980 */ /* 0x000f62000c101d00 */
[----:B------:R-:W-:-:S03]  /*16350*/  IMAD.IADD R12, R50, 0x1, R9 ;  /* 0x00000001320c7824 */ /* 0x000fc600078e0209 */
[----:B------:R-:W5:Y:S01]  /*16360*/  LD.E.128 R32, desc[UR40][R32.64] ;  /* 0x0000002820207980 */ /* 0x000f62000c101d00 */
[C---:B--2---:R-:W-:Y:S01]  /*16370*/  IMAD.WIDE.U32 R2, R48.reuse, UR4, R10 ;  /* 0x0000000430027c25 */ /* 0x044fe2000f8e000a */
[----:B------:R-:W-:Y:S02]  /*16380*/  SHF.R.S32.HI R10, RZ, 0x1f, R8 ;  /* 0x0000001fff0a7819 */ /* 0x000fe40000011408 */
[----:B------:R-:W5:Y:S01]  /*16390*/  LD.E.128 R36, desc[UR40][R36.64] ;  /* 0x0000002824247980 */ /* 0x000f62000c101d00 */
[----:B------:R-:W-:Y:S01]  /*163a0*/  IMAD R3, R48, UR5, R3 ;  /* 0x0000000530037c24 */ /* 0x000fe2000f8e0203 */
[----:B------:R-:W-:Y:S01]  /*163b0*/  ULDC.64 UR4, c[0x0][0xaf0] ;  /* 0x0002bc0000047ab9 */ /* 0x000fe20000000a00 */
[----:B------:R-:W-:Y:S01]  /*163c0*/  @!PT LDS RZ, [RZ] ;  /* 0x00000000fffff984 */ /* 0x000fe20000000800 */
[----:B------:R-:W-:Y:S01]  /*163d0*/  @!PT LDS RZ, [RZ] ;  /* 0x00000000fffff984 */ /* 0x000fe20000000800 */
[----:B------:R-:W-:Y:S01]  /*163e0*/  @!PT LDS RZ, [RZ] ;  /* 0x00000000fffff984 */ /* 0x000fe20000000800 */
[----:B------:R-:W-:Y:S01]  /*163f0*/  @!PT LDS RZ, [RZ] ;  /* 0x00000000fffff984 */ /* 0x000fe20000000800 */
[----:B------:R2:W-:Y:S06]  /*16400*/  MEMBAR.ALL.CTA ;  /* 0x0000000000007992 */ /* 0x0005ec0000008000 */
[----:B--2---:R-:W2:Y:S01]  /*16410*/  FENCE.VIEW.ASYNC.S ;  /* 0x00000000000073c6 */ /* 0x004ea20000000000 */
[----:B------:R-:W-:-:S02]  /*16420*/  IMAD R9, R10, UR4, RZ ;  /* 0x000000040a097c24 */ /* 0x000fc4000f8e02ff */
[----:B0-----:R-:W-:-:S04]  /*16430*/  @P2 IMAD.HI.U32 R10, R12, R13, RZ ;  /* 0x0000000d0c0a2227 */ /* 0x001fc800078e00ff */
[----:B------:R-:W-:Y:S01]  /*16440*/  IMAD.MOV.U32 R11, RZ, RZ, R12 ;  /* 0x000000ffff0b7224 */ /* 0x000fe200078e000c */
[----:B-1----:R-:W-:Y:S01]  /*16450*/  @P2 SHF.R.U32.HI R11, RZ, R15, R10 ;  /* 0x0000000fff0b2219 */ /* 0x002fe2000001160a */
[C---:B------:R-:W-:Y:S02]  /*16460*/  IMAD R13, R8.reuse, UR5, R9 ;  /* 0x00000005080d7c24 */ /* 0x040fe4000f8e0209 */
[----:B------:R-:W-:Y:S01]  /*16470*/  IMAD.WIDE.U32 R8, R8, UR4, R2 ;  /* 0x0000000408087c25 */ /* 0x000fe2000f8e0002 */
[----:B------:R-:W-:Y:S01]  /*16480*/  SHF.R.S32.HI R3, RZ, 0x1f, R11 ;  /* 0x0000001fff037819 */ /* 0x000fe2000001140b */
[----:B------:R-:W-:Y:S02]  /*16490*/  ULDC.64 UR4, c[0x0][0xae0] ;  /* 0x0002b80000047ab9 */ /* 0x000fe40000000a00 */
[----:B------:R-:W-:Y:S02]  /*164a0*/  IMAD.IADD R9, R9, 0x1, R13 ;  /* 0x0000000109097824 */ /* 0x000fe400078e020d */
[----:B------:R-:W-:-:S02]  /*164b0*/  IMAD.MOV R13, RZ, RZ, -R11 ;  /* 0x000000ffff0d7224 */ /* 0x000fc400078e0a0b */
[----:B------:R-:W-:Y:S02]  /*164c0*/  VIADD R2, R16, 0x16820 ;  /* 0x0001682010027836 */ /* 0x000fe40000000000 */
[----:B------:R-:W-:Y:S02]  /*164d0*/  IMAD R13, R0, R13, R12 ;  /* 0x0000000d000d7224 */ /* 0x000fe400078e020c */
[----:B------:R-:W-:Y:S01]  /*164e0*/  IMAD R10, R3, UR4, RZ ;  /* 0x00000004030a7c24 */ /* 0x000fe2000f8e02ff */
[----:B------:R-:W-:Y:S01]  /*164f0*/  PRMT R0, RZ, 0x654, R2 ;  /* 0x00000654ff007816 */ /* 0x000fe20000000002 */
[----:B------:R-:W-:-:S03]  /*16500*/  IMAD.WIDE.U32 R2, R11, UR4, R8 ;  /* 0x000000040b027c25 */ /* 0x000fc6000f8e0008 */
[----:B--2---:R0:W-:Y:S01]  /*16510*/  SYNCS.ARRIVE.TRANS64.RED.A1T0 RZ, [R0+URZ], RZ ;  /* 0x000000ff00ff79a7 */ /* 0x0041e2000810043f */
        /* <DEDUP_REMOVED lines=13> */
[----:B------:R-:W0:Y:S01]  /*165f0*/  SHFL.IDX PT, R2, R10, RZ, 0x181f ;  /* 0x00181fff0a027589 */ /* 0x000e2200000e0000 */
[----:B------:R-:W-:Y:S01]  /*16600*/  ULDC UR4, c[0x0][0xac8] ;  /* 0x0002b20000047ab9 */ /* 0x000fe20000000800 */
[----:B------:R-:W-:Y:S01]  /*16610*/  IMAD.IADD R40, R49, 0x1, R50 ;  /* 0x0000000131287824 */ /* 0x000fe200078e0232 */
[----:B------:R-:W-:Y:S01]  /*16620*/  ISETP.GE.AND P0, PT, R41, UR4, PT ;  /* 0x0000000429007c0c */ /* 0x000fe2000bf06270 */
[----:B------:R-:W1:Y:S02]  /*16630*/  SHFL.IDX PT, R8, R10, 0x1, 0x181f ;  /* 0x00381f000a087f89 */ /* 0x000e6400000e0000 */
[C---:B------:R-:W-:Y:S01]  /*16640*/  VIADD R12, R40.reuse, 0x30 ;  /* 0x00000030280c7836 */ /* 0x040fe20000000000 */
[CC--:B------:R-:W-:Y:S01]  /*16650*/  ISETP.GE.OR P2, PT, R40.reuse, R43.reuse, P0 ;  /* 0x0000002b2800720c */ /* 0x0c0fe20000746670 */
[----:B------:R-:W2:Y:S01]  /*16660*/  SHFL.IDX PT, R0, R28, RZ, 0x181f ;  /* 0x00181fff1c007589 */ /* 0x000ea200000e0000 */
[----:B------:R-:W-:Y:S02]  /*16670*/  VIADD R20, R40, 0x60 ;  /* 0x0000006028147836 */ /* 0x000fe40000000000 */
[-C--:B------:R-:W-:Y:S01]  /*16680*/  ISETP.GE.OR P3, PT, R12, R43.reuse, P0 ;  /* 0x0000002b0c00720c */ /* 0x080fe20000766670 */
[----:B------:R-:W3:Y:S02]  /*16690*/  SHFL.IDX PT, R14, R10, 0x2, 0x181f ;  /* 0x00581f000a0e7f89 */ /* 0x000ee400000e0000 */
[----:B------:R-:W-:-:S02]  /*166a0*/  ISETP.GE.OR P4, PT, R20, R43, P0 ;  /* 0x0000002b1400720c */ /* 0x000fc40000786670 */
[----:B------:R-:W4:Y:S04]  /*166b0*/  SHFL.IDX PT, R3, R28, 0x1, 0x181f ;  /* 0x00381f001c037f89 */ /* 0x000f2800000e0000 */
[----:B------:R-:W4:Y:S01]  /*166c0*/  SHFL.IDX PT, R9, R28, 0x2, 0x181f ;  /* 0x00581f001c097f89 */ /* 0x000f2200000e0000 */
[----:B0-----:R-:W-:-:S03]  /*166d0*/  @!P2 LEA R2, P5, R41, R2, 0x1 ;  /* 0x000000022902a211 */ /* 0x001fc600078a08ff */
[C---:B-1----:R-:W-:Y:S02]  /*166e0*/  @!P3 LEA R8, P1, R41.reuse, R8, 0x1 ;  /* 0x000000082908b211 */ /* 0x042fe400078208ff */
[----:B------:R-:W-:Y:S01]  /*166f0*/  @!P2 IMAD.MOV.U32 R20, RZ, RZ, R2 ;  /* 0x000000ffff14a224 */ /* 0x000fe200078e0002 */
[C---:B--2---:R-:W-:Y:S02]  /*16700*/  @!P2 LEA.HI.X R21, R41.reuse, R0, R42, 0x1, P5 ;  /* 0x000000002915a211 */ /* 0x044fe400028f0c2a */
[----:B------:R0:W1:Y:S01]  /*16710*/  SHFL.IDX PT, R0, R28, 0x3, 0x181f ;  /* 0x00781f001c007f89 */ /* 0x00006200000e0000 */
[----:B---3--:R-:W-:-:S03]  /*16720*/  @!P4 LEA R44, P5, R41, R14, 0x1 ;  /* 0x0000000e292cc211 */ /* 0x008fc600078a08ff */
[----:B-----5:R0:W-:Y:S01]  /*16730*/  @!P2 ST.E.128 desc[UR40][R20.64], R4 ;  /* 0x000000041400a985 */ /* 0x0201e2000c101d28 */
[C---:B----4-:R-:W-:Y:S01]  /*16740*/  @!P3 LEA.HI.X R3, R41.reuse, R3, R42, 0x1, P1 ;  /* 0x000000032903b211 */ /* 0x050fe200008f0c2a */
[----:B------:R-:W-:Y:S02]  /*16750*/  @!P4 IMAD.MOV.U32 R2, RZ, RZ, R44 ;  /* 0x000000ffff02c224 */ /* 0x000fe400078e002c */
[----:B------:R0:W2:Y:S01]  /*16760*/  SHFL.IDX PT, R14, R10, 0x3, 0x181f ;  /* 0x00781f000a0e7f89 */ /* 0x0000a200000e0000 */
[----:B------:R-:W-:Y:S01]  /*16770*/  @!P4 LEA.HI.X R45, R41, R9, R42, 0x1, P5 ;  /* 0x00000009292dc211 */ /* 0x000fe200028f0c2a */
[----:B------:R-:W-:-:S04]  /*16780*/  @!P3 IMAD.MOV.U32 R9, RZ, RZ, R3 ;  /* 0x000000ffff09b224 */ /* 0x000fc800078e0003 */
[----:B------:R-:W-:Y:S01]  /*16790*/  @!P4 IMAD.MOV.U32 R3, RZ, RZ, R45 ;  /* 0x000000ffff03c224 */ /* 0x000fe200078e002d */
[----:B------:R0:W-:Y:S04]  /*167a0*/  @!P3 ST.E.128 desc[UR40][R8.64], R24 ;  /* 0x000000180800b985 */ /* 0x0001e8000c101d28 */
[----:B------:R0:W-:Y:S02]  /*167b0*/  @!P4 ST.E.128 desc[UR40][R2.64], R32 ;  /* 0x000000200200c985 */ /* 0x0001e4000c101d28 */
.L_x_13878:
[----:B------:R-:W-:-:S05]  /*167c0*/  VIADD R40, R40, 0x90 ;  /* 0x0000009028287836 */ /* 0x000fca0000000000 */
[----:B------:R-:W-:-:S13]  /*167d0*/  ISETP.GE.OR P0, PT, R40, R43, P0 ;  /* 0x0000002b2800720c */ /* 0x000fda0000706670 */
[----:B------:R-:W-:Y:S05]  /*167e0*/  @P0 BRA `(.L_x_13667) ;  /* 0x0000001000e00947 */ /* 0x000fea0003800000 */
[----:B--2---:R-:W-:-:S04]  /*167f0*/  LEA R14, P0, R41, R14, 0x1 ;  /* 0x0000000e290e7211 */ /* 0x004fc800078008ff */
[----:B-1----:R-:W-:-:S05]  /*16800*/  LEA.HI.X R15, R41, R0, R42, 0x1, P0 ;  /* 0x00000000290f7211 */ /* 0x002fca00000f0c2a */
[----:B------:R4:W-:Y:S01]  /*16810*/  ST.E.128 desc[UR40][R14.64], R36 ;  /* 0x000000240e007985 */ /* 0x0009e2000c101d28 */
[----:B------:R-:W-:Y:S05]  /*16820*/  BRA `(.L_x_13667) ;  /* 0x0000001000d07947 */ /* 0x000fea0003800000 */
.L_x_13665:
        /* <DEDUP_REMOVED lines=8> */
[----:B------:R-:W-:Y:S01]  /*168b0*/  ULDC.64 UR4, c[0x0][0xb38] ;  /* 0x0002ce0000047ab9 */ /* 0x000fe20000000a00 */
[C---:B------:R-:W-:Y:S02]  /*168c0*/  VIADD R28, R156.reuse, 0x8 ;  /* 0x000000089c1c7836 */ /* 0x040fe40000000000 */
[----:B------:R-:W-:Y:S02]  /*168d0*/  IMAD.IADD R3, R3, 0x1, R9 ;  /* 0x0000000103037824 */ /* 0x000fe400078e0209 */
        /* <DEDUP_REMOVED lines=24> */
[----:B------:R-:W-:Y:S01]  /*16a60*/  SHF.R.S32.HI R0, RZ, 0x1f, R7 ;  /* 0x0000001fff007819 */ /* 0x000fe20000011407 */
[C---:B------:R-:W-:Y:S01]  /*16a70*/  IMAD R9, R5.reuse, UR7, R10 ;  /* 0x0000000705097c24 */ /* 0x040fe2000f8e020a */
[----:B------:R-:W-:Y:S01]  /*16a80*/  ULDC.64 UR4, c[0x0][0xb28] ;  /* 0x0002ca0000047ab9 */ /* 0x000fe20000000a00 */
        /* <DEDUP_REMOVED lines=9> */
[----:B------:R-:W-:Y:S01]  /*16b20*/  LEA R0, P0, R2, UR4, 0x2 ;  /* 0x0000000402007c11 */ /* 0x000fe2000f8010ff */
[C---:B------:R-:W-:Y:S01]  /*16b30*/  VIADD R38, R156.reuse, 0x28 ;  /* 0x000000289c267836 */ /* 0x040fe20000000000 */
[----:B------:R-:W-:Y:S01]  /*16b40*/  UMOV UR4, 0xffffffff ;  /* 0xffffffff00047882 */ /* 0x000fe20000000000 */
[C---:B------:R-:W-:Y:S01]  /*16b50*/  VIADD R40, R156.reuse, 0x30 ;  /* 0x000000309c287836 */ /* 0x040fe20000000000 */
[----:B------:R0:W-:Y:S01]  /*16b60*/  SYNCS.ARRIVE.TRANS64.RED.A1T0 RZ, [R8+URZ], RZ ;  /* 0x000000ff08ff79a7 */ /* 0x0001e2000810043f */
[----:B------:R-:W-:Y:S01]  /*16b70*/  VIADD R42, R156, 0x38 ;  /* 0x000000389c2a7836 */ /* 0x000fe20000000000 */
[----:B------:R-:W-:Y:S02]  /*16b80*/  LEA.HI.X R2, R2, UR5, R3, 0x2, P0 ;  /* 0x0000000502027c11 */ /* 0x000fe400080f1403 */
[----:B------:R-:W-:Y:S02]  /*16b90*/  SHF.R.S32.HI R5, RZ, 0x1f, R156 ;  /* 0x0000001fff057819 */ /* 0x000fe4000001149c */
[----:B------:R-:W-:-:S02]  /*16ba0*/  SHF.R.S32.HI R39, RZ, 0x1f, R38 ;  /* 0x0000001fff277819 */ /* 0x000fc40000011426 */
[----:B------:R-:W-:Y:S02]  /*16bb0*/  SHF.R.S32.HI R41, RZ, 0x1f, R40 ;  /* 0x0000001fff297819 */ /* 0x000fe40000011428 */
[----:B------:R-:W-:Y:S01]  /*16bc0*/  SHF.R.S32.HI R44, RZ, 0x1f, R42 ;  /* 0x0000001fff2c7819 */ /* 0x000fe2000001142a */
[----:B0-----:R-:W-:Y:S06]  /*16bd0*/  BRA.DIV UR4, `(.L_x_13668) ;  /* 0x0000009e045c7947 */ /* 0x001fec000b800000 */
[----:B------:R0:W1:Y:S04]  /*16be0*/  SHFL.IDX PT, R3, R2, RZ, 0x1c1f ;  /* 0x001c1fff02037589 */ /* 0x00006800000e0000 */
[----:B------:R0:W2:Y:S02]  /*16bf0*/  SHFL.IDX PT, R14, R0, RZ, 0x1c1f ;  /* 0x001c1fff000e7589 */ /* 0x0000a400000e0000 */
.L_x_13881:
        /* <DEDUP_REMOVED lines=8> */
[-C--:B--2---:R-:W-:Y:S02]  /*16c80*/  @!P1 LEA R6, P3, R156, R14.reuse, 0x2 ;  /* 0x0000000e9c069211 */ /* 0x084fe400078610ff */
[-C--:B------:R-:W-:Y:S02]  /*16c90*/  @!P2 LEA R8, P4, R28, R14.reuse, 0x2 ;  /* 0x0000000e1c08a211 */ /* 0x080fe400078810ff */
[-C--:B-1----:R-:W-:Y:S02]  /*16ca0*/  @!P1 LEA.HI.X R7, R156, R3.reuse, R5, 0x2, P3 ;  /* 0x000000039c079211 */ /* 0x082fe400018f1405 */
[----:B------:R-:W-:Y:S02]  /*16cb0*/  @!P2 LEA.HI.X R9, R28, R3, R45, 0x2, P4 ;  /* 0x000000031c09a211 */ /* 0x000fe400020f142d */
[----:B------:R-:W-:Y:S01]  /*16cc0*/  @!P5 LEA R10, P3, R32, R14, 0x2 ;  /* 0x0000000e200ad211 */ /* 0x000fe200078610ff */
[----:B------:R1:W-:Y:S01]  /*16cd0*/  @!P1 ST.E.64 desc[UR40][R6.64], R20 ;  /* 0x0000001406009985 */ /* 0x0003e2000c101b28 */
[----:B------:R-:W-:-:S02]  /*16ce0*/  ISETP.GE.AND P1, PT, R36, UR4, PT ;  /* 0x0000000424007c0c */ /* 0x000fc4000bf26270 */
[-C--:B------:R-:W-:Y:S01]  /*16cf0*/  @!P5 LEA.HI.X R11, R32, R3.reuse, R33, 0x2, P3 ;  /* 0x00000003200bd211 */ /* 0x080fe200018f1421 */
[----:B------:R2:W-:Y:S01]  /*16d00*/  @!P2 ST.E.64 desc[UR40][R8.64], R24 ;  /* 0x000000180800a985 */ /* 0x0005e2000c101b28 */
[----:B------:R-:W-:Y:S02]  /*16d10*/  ISETP.GE.AND P2, PT, R38, UR4, PT ;  /* 0x0000000426007c0c */ /* 0x000fe4000bf46270 */
[----:B------:R-:W-:Y:S01]  /*16d20*/  @!P0 LEA R12, P4, R34, R14, 0x2 ;  /* 0x0000000e220c8211 */ /* 0x000fe200078810ff */
[----:B------:R3:W-:Y:S01]  /*16d30*/  @!P5 ST.E.64 desc[UR40][R10.64], R96 ;  /* 0x000000600a00d985 */ /* 0x0007e2000c101b28 */
[----:B------:R-:W-:Y:S02]  /*16d40*/  ISETP.GE.AND P3, PT, R40, UR4, PT ;  /* 0x0000000428007c0c */ /* 0x000fe4000bf66270 */
[----:B------:R-:W-:Y:S02]  /*16d50*/  ISETP.GE.AND P5, PT, R42, UR4, PT ;  /* 0x000000042a007c0c */ /* 0x000fe4000bfa6270 */
[----:B------:R-:W-:-:S02]  /*16d60*/  @!P0 LEA.HI.X R13, R34, R3, R35, 0x2, P4 ;  /* 0x00000003220d8211 */ /* 0x000fc400020f1423 */
        /* <DEDUP_REMOVED lines=13> */
.L_x_13670:
[----:B------:R-:W-:Y:S05]  /*16e40*/  BSYNC B1 ;  /* 0x0000000000017941 */ /* 0x000fea0003800000 */
.L_x_13669:
[----:B------:R-:W-:-:S03]  /*16e50*/  UMOV UR4, 0xffffffff ;  /* 0xffffffff00047882 */ /* 0x000fc60000000000 */
[----:B------:R-:W-:Y:S05]  /*16e60*/  BRA.DIV UR4, `(.L_x_13671) ;  /* 0x0000009a04ec7947 */ /* 0x000fea000b800000 */
[----:B-1----:R1:W4:Y:S04]  /*16e70*/  SHFL.IDX PT, R3, R2, 0x1, 0x1c1f ;  /* 0x003c1f0002037f89 */ /* 0x00232800000e0000 */
[----:B--23--:R1:W2:Y:S02]  /*16e80*/  SHFL.IDX PT, R14, R0, 0x1, 0x1c1f ;  /* 0x003c1f00000e7f89 */ /* 0x00c2a400000e0000 */
.L_x_13885:
[----:B------:R-:W-:-:S13]  /*16e90*/  ISETP.GE.AND P0, PT, R4, R43, PT ;  /* 0x0000002b0400720c */ /* 0x000fda0003f06270 */
[----:B------:R-:W-:Y:S05]  /*16ea0*/  @P0 BRA `(.L_x_13667) ;  /* 0x0000000c00300947 */ /* 0x000fea0003800000 */
[----:B------:R-:W-:Y:S02]  /*16eb0*/  ULDC UR4, c[0x0][0xac8] ;  /* 0x0002b20000047ab9 */ /* 0x000fe40000000800 */
[----:B------:R-:W-:Y:S02]  /*16ec0*/  ISETP.GE.AND P0, PT, R156, UR4, PT ;  /* 0x000000049c007c0c */ /* 0x000fe4000bf06270 */
[----:B------:R-:W-:Y:S02]  /*16ed0*/  ISETP.GE.AND P5, PT, R28, UR4, PT ;  /* 0x000000041c007c0c */ /* 0x000fe4000bfa6270 */
[----:B------:R-:W-:Y:S02]  /*16ee0*/  ISETP.GE.AND P3, PT, R32, UR4, PT ;  /* 0x0000000420007c0c */ /* 0x000fe4000bf66270 */
[----:B------:R-:W-:-:S07]  /*16ef0*/  ISETP.GE.AND P2, PT, R34, UR4, PT ;  /* 0x0000000422007c0c */ /* 0x000fce000bf46270 */
[-C--:B--2---:R-:W-:Y:S02]  /*16f00*/  @!P0 LEA R4, P1, R156, R14.reuse, 0x2 ;  /* 0x0000000e9c048211 */ /* 0x084fe400078210ff */
[----:B------:R-:W-:Y:S02]  /*16f10*/  @!P5 LEA R6, P4, R28, R14, 0x2 ;  /* 0x0000000e1c06d211 */ /* 0x000fe400078810ff */
[-C--:B----4-:R-:W-:Y:S02]  /*16f20*/  @!P0 LEA.HI.X R5, R156, R3.reuse, R5, 0x2, P1 ;  /* 0x000000039c058211 */ /* 0x090fe400008f1405 */
[----:B------:R-:W-:Y:S02]  /*16f30*/  ISETP.GE.AND P1, PT, R36, UR4, PT ;  /* 0x0000000424007c0c */ /* 0x000fe4000bf26270 */
[----:B------:R-:W-:Y:S01]  /*16f40*/  @!P5 LEA.HI.X R7, R28, R3, R45, 0x2, P4 ;  /* 0x000000031c07d211 */ /* 0x000fe200020f142d */
[----:B------:R2:W-:Y:S01]  /*16f50*/  @!P0 ST.E.64 desc[UR40][R4.64], R90 ;  /* 0x0000005a04008985 */ /* 0x0005e2000c101b28 */
[----:B------:R-:W-:-:S02]  /*16f60*/  ISETP.GE.AND P0, PT, R38, UR4, PT ;  /* 0x0000000426007c0c */ /* 0x000fc4000bf06270 */
[-C--:B------:R-:W-:Y:S01]  /*16f70*/  @!P3 LEA R8, P4, R32, R14.reuse, 0x2 ;  /* 0x0000000e2008b211 */ /* 0x080fe200078810ff */
[----:B------:R3:W-:Y:S01]  /*16f80*/  @!P5 ST.E.64 desc[UR40][R6.64], R94 ;  /* 0x0000005e0600d985 */ /* 0x0007e2000c101b28 */
[-C--:B------:R-:W-:Y:S02]  /*16f90*/  @!P2 LEA R10, P5, R34, R14.reuse, 0x2 ;  /* 0x0000000e220aa211 */ /* 0x080fe400078a10ff */
[-C--:B------:R-:W-:Y:S02]  /*16fa0*/  @!P3 LEA.HI.X R9, R32, R3.reuse, R33, 0x2, P4 ;  /* 0x000000032009b211 */ /* 0x080fe400020f1421 */
[----:B------:R-:W-:Y:S02]  /*16fb0*/  ISETP.GE.AND P4, PT, R40, UR4, PT ;  /* 0x0000000428007c0c */ /* 0x000fe4000bf86270 */
[----:B------:R-:W-:Y:S01]  /*16fc0*/  @!P2 LEA.HI.X R11, R34, R3, R35, 0x2, P5 ;  /* 0x00000003220ba211 */ /* 0x000fe200028f1423 */
[----:B------:R3:W-:Y:S01]  /*16fd0*/  @!P3 ST.E.64 desc[UR40][R8.64], R98 ;  /* 0x000000620800b985 */ /* 0x0007e2000c101b28 */
[----:B------:R-:W-:-:S03]  /*16fe0*/  @!P1 LEA R12, P5, R36, R14, 0x2 ;  /* 0x0000000e240c9211 */ /* 0x000fc600078a10ff */
[----:B------:R3:W-:Y:S01]  /*16ff0*/  @!P2 ST.E.64 desc[UR40][R10.64], R102 ;  /* 0x000000660a00a985 */ /* 0x0007e2000c101b28 */
[----:B------:R-:W-:Y:S02]  /*17000*/  @!P1 LEA.HI.X R13, R36, R3, R37, 0x2, P5 ;  /* 0x00000003240d9211 */ /* 0x000fe400028f1425 */
[----:B------:R-:W-:-:S03]  /*17010*/  @!P0 LEA R20, P5, R38, R14, 0x2 ;  /* 0x0000000e26148211 */ /* 0x000fc600078a10ff */
[----:B------:R3:W-:Y:S01]  /*17020*/  @!P1 ST.E.64 desc[UR40][R12.64], R106 ;  /* 0x0000006a0c009985 */ /* 0x0007e2000c101b28 */
[----:B------:R-:W-:Y:S02]  /*17030*/  @!P0 LEA.HI.X R21, R38, R3, R39, 0x2, P5 ;  /* 0x0000000326158211 */ /* 0x000fe400028f1427 */
[----:B--2---:R-:W-:-:S03]  /*17040*/  @!P4 LEA R4, P5, R40, R14, 0x2 ;  /* 0x0000000e2804c211 */ /* 0x004fc600078a10ff */
[----:B------:R3:W-:Y:S01]  /*17050*/  @!P0 ST.E.64 desc[UR40][R20.64], R110 ;  /* 0x0000006e14008985 */ /* 0x0007e2000c101b28 */
[----:B------:R-:W-:Y:S02]  /*17060*/  @!P4 LEA.HI.X R5, R40, R3, R41, 0x2, P5 ;  /* 0x000000032805c211 */ /* 0x000fe400028f1429 */
[----:B------:R-:W-:-:S03]  /*17070*/  ISETP.GE.AND P0, PT, R42, UR4, PT ;  /* 0x000000042a007c0c */ /* 0x000fc6000bf06270 */
[----:B------:R3:W-:Y:S10]  /*17080*/  @!P4 ST.E.64 desc[UR40][R4.64], R114 ;  /* 0x000000720400c985 */ /* 0x0007f4000c101b28 */
[----:B------:R-:W-:Y:S05]  /*17090*/  @P0 BRA `(.L_x_13667) ;  /* 0x0000000800b40947 */ /* 0x000fea0003800000 */
[----:B------:R-:W-:-:S04]  /*170a0*/  LEA R14, P0, R42, R14, 0x2 ;  /* 0x0000000e2a0e7211 */ /* 0x000fc800078010ff */
[----:B------:R-:W-:-:S05]  /*170b0*/  LEA.HI.X R15, R42, R3, R44, 0x2, P0 ;  /* 0x000000032a0f7211 */ /* 0x000fca00000f142c */
[----:B------:R2:W-:Y:S01]  /*170c0*/  ST.E.64 desc[UR40][R14.64], R118 ;  /* 0x000000760e007985 */ /* 0x0005e2000c101b28 */
[----:B------:R-:W-:Y:S05]  /*170d0*/  BRA `(.L_x_13667) ;  /* 0x0000000800a47947 */ /* 0x000fea0003800000 */
.L_x_13663:
[----:B------:R-:W2:Y:S01]  /*170e0*/  LDL R0, [R1+0x50] ;  /* 0x0000500001007983 */ /* 0x000ea20000100800 */
[----:B------:R-:W-:Y:S01]  /*170f0*/  ULDC.64 UR4, c[0x0][0xc08] ;  /* 0x0003020000047ab9 */ /* 0x000fe20000000a00 */
[----:B-----5:R-:W2:Y:S01]  /*17100*/  LDC.64 R2, c[0x0][0xc00] ;  /* 0x00030000ff027b82 */ /* 0x020ea20000000a00 */
[----:B------:R-:W-:Y:S01]  /*17110*/  ISETP.NE.U32.AND P0, PT, RZ, UR4, PT ;  /* 0x00000004ff007c0c */ /* 0x000fe2000bf05070 */
[----:B------:R-:W3:Y:S01]  /*17120*/  LDL R6, [R1+0x4c] ;  /* 0x00004c0001067983 */ /* 0x000ee20000100800 */
[----:B------:R-:W-:Y:S02]  /*17130*/  IMAD.MOV.U32 R15, RZ, RZ, RZ ;  /* 0x000000ffff0f7224 */ /* 0x000fe400078e00ff */
[----:B------:R-:W-:Y:S01]  /*17140*/  ISETP.NE.AND.EX P1, PT, RZ, UR5, PT, P0 ;  /* 0x00000005ff007c0c */ /* 0x000fe2000bf25300 */
[----:B------:R-:W-:Y:S02]  /*17150*/  ULDC.64 UR4, c[0x0][0xc00] ;  /* 0x0003000000047ab9 */ /* 0x000fe40000000a00 */
[----:B------:R-:W-:-:S04]  /*17160*/  ISETP.NE.U32.AND P0, PT, RZ, UR4, PT ;  /* 0x00000004ff007c0c */ /* 0x000fc8000bf05070 */
[----:B------:R-:W-:-:S06]  /*17170*/  ISETP.NE.AND.EX P0, PT, RZ, UR5, PT, P0 ;  /* 0x00000005ff007c0c */ /* 0x000fcc000bf05300 */
[----:B------:R-:W0:Y:S01]  /*17180*/  @P1 LDC.64 R4, c[0x0][0xc08] ;  /* 0x00030200ff041b82 */ /* 0x000e220000000a00 */
[----:B------:R-:W-:Y:S02]  /*17190*/  ULDC UR4, c[0x0][0xa88] ;  /* 0x0002a20000047ab9 */ /* 0x000fe40000000800 */
[----:B------:R-:W-:Y:S01]  /*171a0*/  IMAD.U32 R20, RZ, RZ, UR4 ;  /* 0x00000004ff147e24 */ /* 0x000fe2000f8e00ff */
[----:B------:R-:W4:Y:S01]  /*171b0*/  S2R R7, SR_TID.X ;  /* 0x0000000000077919 */ /* 0x000f220000002100 */
[----:B--2---:R-:W-:-:S04]  /*171c0*/  IMAD.WIDE R2, R0, 0x4, R2 ;  /* 0x0000000400027825 */ /* 0x004fc800078e0202 */
[----:B0-----:R-:W-:Y:S01]  /*171d0*/  @P1 IMAD.WIDE R4, R0, 0x4, R4 ;  /* 0x0000000400041825 */ /* 0x001fe200078e0204 */
[----:B------:R0:W5:Y:S01]  /*171e0*/  @P0 LDG.E R15, desc[UR40][R2.64] ;  /* 0x00000028020f0981 */ /* 0x000162000c1e1900 */
[----:B---3--:R-:W-:Y:S02]  /*171f0*/  ISETP.NE.AND P2, PT, R6, RZ, PT ;  /* 0x000000ff0600720c */ /* 0x008fe40003f45270 */
[----:B----4-:R-:W-:Y:S01]  /*17200*/  VIADD R32, R7, 0xffffff80 ;  /* 0xffffff8007207836 */ /* 0x010fe20000000000 */
[----:B------:R0:W5:Y:S01]  /*17210*/  @P1 LDG.E R20, desc[UR40][R4.64] ;  /* 0x0000002804141981 */ /* 0x000162000c1e1900 */
[----:B------:R-:W-:-:S03]  /*17220*/  SHF.R.S32.HI R26, RZ, 0x1f, R0 ;  /* 0x0000001fff1a7819 */ /* 0x000fc60000011400 */
[----:B------:R-:W-:-:S06]  /*17230*/  ISETP.GT.AND P3, PT, R32, 0xbf, PT ;  /* 0x000000bf2000780c */ /* 0x000fcc0003f64270 */
[----:B------:R-:W2:Y:S02]  /*17240*/  @!P2 LDC R6, c[0x0][0xad4] ;  /* 0x0002b500ff06ab82 */ /* 0x000ea40000000800 */
[----:B--2---:R0:W-:Y:S01]  /*17250*/  @!P2 STL [R1+0x4c], R6 ;  /* 0x00004c060100a387 */ /* 0x0041e20000100800 */
[----:B------:R-:W-:Y:S01]  /*17260*/  ISETP.GT.AND P2, PT, R6, 0x1, PT ;  /* 0x000000010600780c */ /* 0x000fe20003f44270 */
[----:B------:R-:W-:-:S12]  /*17270*/  @P1 BRA `(.L_x_13672) ;  /* 0x0000000000101947 */ /* 0x000fd80003800000 */
[----:B------:R-:W-:Y:S05]  /*17280*/  @!P0 BRA `(.L_x_13672) ;  /* 0x00000000000c8947 */ /* 0x000fea0003800000 */
[----:B0-----:R-:W2:Y:S04]  /*17290*/  LDG.E R5, desc[UR40][R2.64] ;  /* 0x0000002802057981 */ /* 0x001ea8000c1e1900 */
[----:B-----5:R-:W2:Y:S02]  /*172a0*/  LDG.E R20, desc[UR40][R2.64+0x4] ;  /* 0x0000042802147981 */ /* 0x020ea4000c1e1900 */
[----:B--2---:R-:W-:-:S07]  /*172b0*/  IMAD.IADD R20, R20, 0x1, -R5 ;  /* 0x0000000114147824 */ /* 0x004fce00078e0a05 */
.L_x_13672:
[----:B------:R-:W-:Y:S01]  /*172c0*/  BSSY B1, `(.L_x_13673) ;  /* 0x0000038000017945 */ /* 0x000fe20003800000 */
[----:B------:R-:W-:Y:S02]  /*172d0*/  SEL R33, R0, RZ, !P0 ;  /* 0x000000ff00217207 */ /* 0x000fe40004000000 */
[----:B------:R-:W-:Y:S02]  /*172e0*/  SEL R26, R26, RZ, !P0 ;  /* 0x000000ff1a1a7207 */ /* 0x000fe40004000000 */
[----:B-----5:R-:W-:Y:S01]  /*172f0*/  SHF.R.S32.HI R24, RZ, 0x1f, R15 ;  /* 0x0000001fff187819 */ /* 0x020fe2000001140f */
        /* <DEDUP_REMOVED lines=11> */
[----:B-1----:R-:W3:Y:S01]  /*173b0*/  LDL.LU R28, [R1+0x5c] ;  /* 0x00005c00011c7983 */ /* 0x002ee20000300800 */
        /* <DEDUP_REMOVED lines=40> */
.L_x_13674:
[----:B------:R-:W-:Y:S05]  /*17640*/  BSYNC B1 ;  /* 0x0000000000017941 */ /* 0x000fea0003800000 */
.L_x_13673:
[----:B------:R-:W-:Y:S05]  /*17650*/  @P2 BRA `(.L_x_13667) ;  /* 0x0000000400442947 */ /* 0x000fea0003800000 */
[----:B------:R-:W3:Y:S01]  /*17660*/  LDL.LU R8, [R1+0x48] ;  /* 0x0000480001087983 */ /* 0x000ee20000300800 */
[----:B------:R-:W4:Y:S01]  /*17670*/  LDC R21, c[0x0][0xbe8] ;  /* 0x0002fa00ff157b82 */ /* 0x000f220000000800 */
[----:B------:R-:W-:Y:S01]  /*17680*/  SHF.R.S32.HI R27, RZ, 0x1f, R32 ;  /* 0x0000001fff1b7819 */ /* 0x000fe20000011420 */
[----:B------:R-:W-:Y:S01]  /*17690*/  ULDC.64 UR4, c[0x0][0xaa0] ;  /* 0x0002a80000047ab9 */ /* 0x000fe20000000a00 */
[----:B-1----:R-:W5:Y:S01]  /*176a0*/  LDL R28, [R1+0x20] ;  /* 0x00002000011c7983 */ /* 0x002f620000100800 */
[----:B------:R-:W-:Y:S01]  /*176b0*/  IMAD R0, R24, UR4, RZ ;  /* 0x0000000418007c24 */ /* 0x000fe2000f8e02ff */
[----:B------:R-:W-:Y:S01]  /*176c0*/  LEA.HI R27, R27, R32, RZ, 0x3 ;  /* 0x000000201b1b7211 */ /* 0x000fe200078f18ff */
[C---:B0-2---:R-:W-:Y:S01]  /*176d0*/  IMAD.WIDE.U32 R2, R15.reuse, UR4, RZ ;  /* 0x000000040f027c25 */ /* 0x045fe2000f8e00ff */
[----:B------:R-:W-:Y:S02]  /*176e0*/  ULDC.64 UR6, c[0x0][0xaf0] ;  /* 0x0002bc0000067ab9 */ /* 0x000fe40000000a00 */
[----:B------:R-:W-:Y:S01]  /*176f0*/  SHF.R.S32.HI R27, RZ, 0x3, R27 ;  /* 0x00000003ff1b7819 */ /* 0x000fe2000001141b */
[----:B------:R-:W-:Y:S01]  /*17700*/  IMAD R5, R15, UR5, R0 ;  /* 0x000000050f057c24 */ /* 0x000fe2000f8e0200 */
[----:B------:R-:W-:Y:S01]  /*17710*/  ULDC.64 UR4, c[0x0][0xae8] ;  /* 0x0002ba0000047ab9 */ /* 0x000fe20000000a00 */
[----:B------:R-:W-:-:S02]  /*17720*/  IMAD R4, R26, UR6, RZ ;  /* 0x000000061a047c24 */ /* 0x000fc4000f8e02ff */
[----:B------:R-:W-:Y:S02]  /*17730*/  IMAD R0, R46, 0x30, R27 ;  /* 0x000000302e007824 */ /* 0x000fe400078e021b */
[----:B------:R-:W-:Y:S01]  /*17740*/  IMAD.IADD R3, R3, 0x1, R5 ;  /* 0x0000000103037824 */ /* 0x000fe200078e0205 */
[----:B----4-:R-:W-:-:S13]  /*17750*/  ISETP.NE.AND P0, PT, R21, 0x1, PT ;  /* 0x000000011500780c */ /* 0x010fda0003f05270 */
[----:B------:R-:W0:Y:S08]  /*17760*/  @P0 LDC R7, c[0x0][0xbec] ;  /* 0x0002fb00ff070b82 */ /* 0x000e300000000800 */
[----:B------:R-:W1:Y:S01]  /*17770*/  @P0 LDC R9, c[0x0][0xbf0] ;  /* 0x0002fc00ff090b82 */ /* 0x000e620000000800 */
[----:B---3--:R-:W-:-:S04]  /*17780*/  IMAD.WIDE.U32 R2, R8, UR4, R2 ;  /* 0x0000000408027c25 */ /* 0x008fc8000f8e0002 */
[----:B-----5:R-:W-:Y:S02]  /*17790*/  IMAD.IADD R6, R28, 0x1, R0 ;  /* 0x000000011c067824 */ /* 0x020fe400078e0200 */
        /* <DEDUP_REMOVED lines=30> */
[----:B------:R-:W-:Y:S01]  /*17980*/  IMAD.IADD R21, R27, 0x1, R28 ;  /* 0x000000011b157824 */ /* 0x000fe200078e021c */
        /* <DEDUP_REMOVED lines=11> */
[C---:B-1----:R-:W-:Y:S01]  /*17a40*/  @!P2 LEA.HI.X R7, R41.reuse, R0, R42, 0x1, P5 ;  /* 0x000000002907a211 */ /* 0x042fe200028f0c2a */
[----:B------:R-:W-:Y:S01]  /*17a50*/  @!P2 IMAD.MOV.U32 R6, RZ, RZ, R2 ;  /* 0x000000ffff06a224 */ /* 0x000fe200078e0002 */
[----:B------:R0:W1:Y:S01]  /*17a60*/  SHFL.IDX PT, R0, R9, 0x3, 0x181f ;  /* 0x00781f0009007f89 */ /* 0x00006200000e0000 */
[----:B--2---:R-:W-:-:S03]  /*17a70*/  @!P3 LEA R4, P1, R41, R4, 0x1 ;  /* 0x000000042904b211 */ /* 0x004fc600078208ff */
[----:B------:R0:W-:Y:S01]  /*17a80*/  @!P2 ST.E.128 desc[UR40][R6.64], RZ ;  /* 0x000000ff0600a985 */ /* 0x0001e2000c101d28 */
[----:B---3--:R-:W-:-:S03]  /*17a90*/  @!P4 LEA R20, P5, R41, R14, 0x1 ;  /* 0x0000000e2914c211 */ /* 0x008fc600078a08ff */
[----:B------:R0:W2:Y:S01]  /*17aa0*/  SHFL.IDX PT, R14, R8, 0x3, 0x181f ;  /* 0x00781f00080e7f89 */ /* 0x0000a200000e0000 */
[C---:B----4-:R-:W-:Y:S01]  /*17ab0*/  @!P3 LEA.HI.X R3, R41.reuse, R3, R42, 0x1, P1 ;  /* 0x000000032903b211 */ /* 0x050fe200008f0c2a */
[----:B------:R-:W-:Y:S01]  /*17ac0*/  @!P4 IMAD.MOV.U32 R2, RZ, RZ, R20 ;  /* 0x000000ffff02c224 */ /* 0x000fe200078e0014 */
[----:B-----5:R-:W-:-:S03]  /*17ad0*/  @!P4 LEA.HI.X R25, R41, R5, R42, 0x1, P5 ;  /* 0x000000052919c211 */ /* 0x020fc600028f0c2a */
[----:B------:R-:W-:Y:S02]  /*17ae0*/  @!P3 IMAD.MOV.U32 R5, RZ, RZ, R3 ;  /* 0x000000ffff05b224 */ /* 0x000fe400078e0003 */
[----:B------:R-:W-:-:S03]  /*17af0*/  @!P4 IMAD.MOV.U32 R3, RZ, RZ, R25 ;  /* 0x000000ffff03c224 */ /* 0x000fc600078e0019 */
[----:B------:R0:W-:Y:S04]  /*17b00*/  @!P3 ST.E.128 desc[UR40][R4.64], RZ ;  /* 0x000000ff0400b985 */ /* 0x0001e8000c101d28 */
[----:B-1----:R0:W-:Y:S02]  /*17b10*/  @!P4 ST.E.128 desc[UR40][R2.64], RZ ;  /* 0x000000ff0200c985 */ /* 0x0021e4000c101d28 */
.L_x_13894:
[----:B------:R-:W-:-:S05]  /*17b20*/  VIADD R21, R21, 0x90 ;  /* 0x0000009015157836 */ /* 0x000fca0000000000 */
[----:B------:R-:W-:-:S13]  /*17b30*/  ISETP.GE.OR P0, PT, R21, R10, P0 ;  /* 0x0000000a1500720c */ /* 0x000fda0000706670 */
[----:B--2---:R-:W-:-:S04]  /*17b40*/  @!P0 LEA R14, P1, R41, R14, 0x1 ;  /* 0x0000000e290e8211 */ /* 0x004fc800078208ff */
[----:B------:R-:W-:-:S05]  /*17b50*/  @!P0 LEA.HI.X R15, R41, R0, R42, 0x1, P1 ;  /* 0x00000000290f8211 */ /* 0x000fca00008f0c2a */
[----:B------:R3:W-:Y:S04]  /*17b60*/  @!P0 ST.E.128 desc[UR40][R14.64], RZ ;  /* 0x000000ff0e008985 */ /* 0x0007e8000c101d28 */
.L_x_13667:
[----:B------:R-:W-:Y:S05]  /*17b70*/  BSYNC B0 ;  /* 0x0000000000007941 */ /* 0x000fea0003800000 */
.L_x_13662:
[----:B------:R-:W-:Y:S02]  /*17b80*/  ULDC UR4, c[0x0][0xc3c] ;  /* 0x00030f0000047ab9 */ /* 0x000fe40000000800 */
[----:B-1----:R-:W-:-:S13]  /*17b90*/  ISETP.GE.AND P0, PT, R31, UR4, PT ;  /* 0x000000041f007c0c */ /* 0x002fda000bf06270 */
[----:B------:R-:W-:Y:S05]  /*17ba0*/  @!P0 BRA `(.L_x_13676) ;  /* 0xfffffe9400208947 */ /* 0x000fea000383ffff */
[----:B------:R-:W-:Y:S05]  /*17bb0*/  BRA `(.L_x_13474) ;  /* 0x0000007800a47947 */ /* 0x000fea0003800000 */
.L_x_13472:
        /* <DEDUP_REMOVED lines=13> */
[----:B------:R-:W1:Y:S01]  /*17c90*/  LDS.128 R24, [UR4+0x168d0] ;  /* 0x0168d004ff187984 */ /* 0x000e620008000c00 */
[----:B------:R-:W-:Y:S06]  /*17ca0*/  BAR.ARV 0x4, 0x200 ;  /* 0x0108000000007b1d */ /* 0x000fec0000002000 */
[----:B------:R-:W-:Y:S05]  /*17cb0*/  BRA `(.L_x_13678) ;  /* 0x0000000c008c7947 */ /* 0x000fea0003800000 */
.L_x_13677:
        /* <DEDUP_REMOVED lines=44> */
.L_x_13681:
        /* <DEDUP_REMOVED lines=37> */
.L_x_13679:
        /* <DEDUP_REMOVED lines=13> */
.L_x_13682:
        /* <DEDUP_REMOVED lines=61> */
.L_x_13683:
        /* <DEDUP_REMOVED lines=60> */
.L_x_13684:
[----:B------:R-:W-:-:S05]  /*18a30*/  LOP3.LUT R2, RZ, R2, RZ, 0x33, !PT ;  /* 0x00000002ff027212 */ /* 0x000fca00078e33ff */
[----:B------:R-:W-:Y:S01]  /*18a40*/  IMAD.IADD R25, R25, 0x1, R2 ;  /* 0x0000000119197824 */ /* 0x000fe200078e0202 */
[----:B------:R-:W-:Y:S06]  /*18a50*/  BRA `(.L_x_13685) ;  /* 0x00000000000c7947 */ /* 0x000fec0003800000 */
.L_x_13680:
[----:B------:R-:W-:Y:S02]  /*18a60*/  IMAD.MOV.U32 R25, RZ, RZ, RZ ;  /* 0x000000ffff197224 */ /* 0x000fe400078e00ff */
[----:B------:R-:W-:Y:S02]  /*18a70*/  IMAD.U32 R24, RZ, RZ, UR6 ;  /* 0x00000006ff187e24 */ /* 0x000fe4000f8e00ff */
[----:B------:R-:W-:-:S07]  /*18a80*/  IMAD.MOV.U32 R26, RZ, RZ, RZ ;  /* 0x000000ffff1a7224 */ /* 0x000fce00078e00ff */
.L_x_13685:
[----:B------:R-:W-:-:S13]  /*18a90*/  ISETP.NE.AND P0, PT, R0, RZ, PT ;  /* 0x000000ff0000720c */ /* 0x000fda0003f05270 */
[----:B------:R-:W0:Y:S01]  /*18aa0*/  @!P0 S2R R3, SR_CgaCtaId ;  /* 0x0000000000038919 */ /* 0x000e220000008800 */
[----:B------:R-:W-:-:S04]  /*18ab0*/  @!P0 MOV R0, 0x400 ;  /* 0x0000040000008802 */ /* 0x000fc80000000f00 */
[----:B0-----:R-:W-:-:S05]  /*18ac0*/  @!P0 LEA R0, R3, R0, 0x18 ;  /* 0x0000000003008211 */ /* 0x001fca00078ec0ff */
[----:B------:R0:W-:Y:S01]  /*18ad0*/  @!P0 STS.128 [R0+0x168d0], R24 ;  /* 0x0168d01800008388 */ /* 0x0001e20000000c00 */
[----:B------:R-:W-:Y:S06]  /*18ae0*/  BAR.ARV 0x5, 0x200 ;  /* 0x0148000000007b1d */ /* 0x000fec0000002000 */
.L_x_13678:
        /* <DEDUP_REMOVED lines=25> */
[----:B------:R0:W-:Y:S02]  /*18c80*/  STL [R1], R0 ;  /* 0x0000000001007387 */ /* 0x0001e40000100800 */
[----:B------:R-:W-:Y:S01]  /*18c90*/  LOP3.LUT R2, R2, 0x200, R3, 0xf8, !PT ;  /* 0x0000020002027812 */ /* 0x000fe200078ef803 */
[----:B------:R-:W-:-:S05]  /*18ca0*/  IMAD.SHL.U32 R3, R5, 0x10, RZ ;  /* 0x0000001005037824 */ /* 0x000fca00078e00ff */
[----:B------:R-:W-:Y:S01]  /*18cb0*/  LOP3.LUT R3, R4, 0x70, R3, 0xf8, !PT ;  /* 0x0000007004037812 */ /* 0x000fe200078ef803 */
[----:B0-----:R-:W-:-:S05]  /*18cc0*/  IMAD R0, R2, 0x2, R17 ;  /* 0x0000000202007824 */ /* 0x001fca00078e0211 */
[----:B------:R0:W-:Y:S02]  /*18cd0*/  STL [R1+0xc], R0 ;  /* 0x00000c0001007387 */ /* 0x0001e40000100800 */
.L_x_13828:
[----:B------:R-:W-:Y:S05]  /*18ce0*/  YIELD ;  /* 0x0000000000007946 */ /* 0x000fea0003800000 */
[----:B------:R-:W-:Y:S01]  /*18cf0*/  ULDC.64 UR4, c[0x0][0xa28] ;  /* 0x00028a0000047ab9 */ /* 0x000fe20000000a00 */
[----:B------:R-:W-:Y:S02]  /*18d00*/  CS2R R6, SRZ ;  /* 0x0000000000067805 */ /* 0x000fe4000001ff00 */
[----:B------:R-:W-:Y:S01]  /*18d10*/  ISETP.NE.U32.AND P0, PT, RZ, UR4, PT ;  /* 0x00000004ff007c0c */ /* 0x000fe2000bf05070 */
[----:B-1----:R-:W1:Y:S01]  /*18d20*/  LDC.64 R10, c[0x0][0xa00] ;  /* 0x00028000ff0a7b82 */ /* 0x002e620000000a00 */
[----:B0-----:R-:W-:Y:S01]  /*18d30*/  IMAD.MOV.U32 R0, RZ, RZ, RZ ;  /* 0x000000ffff007224 */ /* 0x001fe200078e00ff */
[----:B------:R-:W-:Y:S01]  /*18d40*/  ULDC.64 UR6, c[0x0][0xa08] ;  /* 0x0002820000067ab9 */ /* 0x000fe20000000a00 */
[----:B------:R-:W-:Y:S01]  /*18d50*/  ISETP.NE.AND.EX P0, PT, RZ, UR5, PT, P0 ;  /* 0x00000005ff007c0c */ /* 0x000fe2000bf05300 */
[----:B------:R-:W-:Y:S01]  /*18d60*/  ULDC.64 UR4, c[0x0][0xa18] ;  /* 0x0002860000047ab9 */ /* 0x000fe20000000a00 */
[----:B------:R-:W-:-:S03]  /*18d70*/  ULDC.64 UR8, c[0x0][0xa10] ;  /* 0x0002840000087ab9 */ /* 0x000fc60000000a00 */
[----:B------:R-:W0:Y:S08]  /*18d80*/  LDC.64 R4, c[0x0][0xa08] ;  /* 0x00028200ff047b82 */ /* 0x000e300000000a00 */
[----:B------:R-:W2:Y:S02]  /*18d90*/  @P0 LDC.64 R2, c[0x0][0xa28] ;  /* 0x00028a00ff020b82 */ /* 0x000ea40000000a00 */
[----:B--2---:R-:W-:-:S05]  /*18da0*/  @P0 IMAD.WIDE R2, R27, 0x4, R2 ;  /* 0x000000041b020825 */ /* 0x004fca00078e0202 */
[----:B------:R2:W5:Y:S01]  /*18db0*/  @P0 LDG.E R7, desc[UR40][R2.64] ;  /* 0x0000002802070981 */ /* 0x000562000c1e1900 */
[----:B------:R-:W-:Y:S01]  /*18dc0*/  ISETP.NE.U32.AND P0, PT, RZ, UR4, PT ;  /* 0x00000004ff007c0c */ /* 0x000fe2000bf05070 */
[C---:B-1----:R-:W-:Y:S01]  /*18dd0*/  IMAD.WIDE R10, R27.reuse, 0x4, R10 ;  /* 0x000000041b0a7825 */ /* 0x042fe200078e020a */
[----:B------:R-:W-:Y:S02]  /*18de0*/  ISETP.NE.U32.AND P2, PT, RZ, UR6, PT ;  /* 0x00000006ff007c0c */ /* 0x000fe4000bf45070 */
[----:B------:R-:W-:Y:S01]  /*18df0*/  ISETP.NE.AND.EX P0, PT, RZ, UR5, PT, P0 ;  /* 0x00000005ff007c0c */ /* 0x000fe2000bf05300 */
[----:B------:R-:W-:Y:S01]  /*18e00*/  ULDC.64 UR4, c[0x0][0xa00] ;  /* 0x0002800000047ab9 */ /* 0x000fe20000000a00 */
[----:B------:R-:W-:Y:S01]  /*18e10*/  ISETP.NE.U32.AND P4, PT, RZ, UR8, PT ;  /* 0x00000008ff007c0c */ /* 0x000fe2000bf85070 */
[----:B------:R-:W-:Y:S01]  /*18e20*/  IMAD.MOV.U32 R12, RZ, RZ, RZ ;  /* 0x000000ffff0c7224 */ /* 0x000fe200078e00ff */
[----:B------:R-:W-:Y:S01]  /*18e30*/  ISETP.NE.U32.AND P1, PT, RZ, UR4, PT ;  /* 0x00000004ff007c0c */ /* 0x000fe2000bf25070 */
[----:B--2---:R-:W1:Y:S01]  /*18e40*/  LDC.64 R2, c[0x0][0xa10] ;  /* 0x00028400ff027b82 */ /* 0x004e620000000a00 */
[----:B0-----:R-:W-:-:S02]  /*18e50*/  IMAD.WIDE R4, R27, 0x4, R4 ;  /* 0x000000041b047825 */ /* 0x001fc400078e0204 */
[----:B------:R-:W-:-:S05]  /*18e60*/  ISETP.NE.AND.EX P3, PT, RZ, UR5, PT, P1 ;  /* 0x00000005ff007c0c */ /* 0x000fca000bf65310 */
[----:B------:R-:W0:Y:S01]  /*18e70*/  @P0 LDC.64 R8, c[0x0][0xa18] ;  /* 0x00028600ff080b82 */ /* 0x000e220000000a00 */
[----:B------:R-:W-:Y:S01]  /*18e80*/  ULDC UR4, c[0x0][0x288] ;  /* 0x0000a20000047ab9 */ /* 0x000fe20000000800 */
[----:B------:R-:W-:Y:S02]  /*18e90*/  ISETP.NE.AND.EX P1, PT, RZ, UR7, PT, P2 ;  /* 0x00000007ff007c0c */ /* 0x000fe4000bf25320 */
[----:B------:R-:W-:-:S04]  /*18ea0*/  ISETP.NE.AND.EX P2, PT, RZ, UR9, PT, P4 ;  /* 0x00000009ff007c0c */ /* 0x000fc8000bf45340 */
[----:B------:R-:W2:Y:S07]  /*18eb0*/  @P3 LDG.E R0, desc[UR40][R10.64] ;  /* 0x000000280a003981 */ /* 0x000eae000c1e1900 */
[----:B------:R-:W5:Y:S01]  /*18ec0*/  @P1 LDG.E R12, desc[UR40][R4.64] ;  /* 0x00000028040c1981 */ /* 0x000f62000c1e1900 */
[----:B-1----:R-:W-:-:S05]  /*18ed0*/  IMAD.WIDE R2, R27, 0x4, R2 ;  /* 0x000000041b027825 */ /* 0x002fca00078e0202 */
[----:B------:R-:W5:Y:S01]  /*18ee0*/  @P2 LDG.E R6, desc[UR40][R2.64] ;  /* 0x0000002802062981 */ /* 0x000f62000c1e1900 */
[----:B0-----:R-:W-:-:S03]  /*18ef0*/  @P0 IMAD.WIDE R8, R27, 0x4, R8 ;  /* 0x000000041b080825 */ /* 0x001fc600078e0208 */
        /* <DEDUP_REMOVED lines=15> */
[----:B---3--:R-:W-:Y:S06]  /*18ff0*/  @P0 BRA `(.L_x_13687) ;  /* 0x0000000000140947 */ /* 0x008fec0003800000 */
[----:B------:R-:W-:Y:S05]  /*19000*/  @!P3 BRA `(.L_x_13687) ;  /* 0x000000000010b947 */ /* 0x000fea0003800000 */
[----:B0-----:R-:W2:Y:S04]  /*19010*/  LDG.E R0, desc[UR40][R10.64] ;  /* 0x000000280a007981 */ /* 0x001ea8000c1e1900 */
[----:B------:R-:W2:Y:S02]  /*19020*/  LDG.E R10, desc[UR40][R10.64+0x4] ;  /* 0x000004280a0a7981 */ /* 0x000ea4000c1e1900 */
[----:B--2---:R-:W-:-:S05]  /*19030*/  IMAD.IADD R13, R10, 0x1, -R0 ;  /* 0x000000010a0d7824 */ /* 0x004fca00078e0a00 */
[----:B------:R1:W-:Y:S02]  /*19040*/  STL [R1+0x18], R13 ;  /* 0x0000180d01007387 */ /* 0x0003e40000100800 */
.L_x_13687:
        /* <DEDUP_REMOVED lines=14> */
.L_x_13688:
[----:B------:R-:W-:Y:S05]  /*19130*/  @!P1 BRA `(.L_x_13689) ;  /* 0x00000000000c9947 */ /* 0x000fea0003800000 */
[----:B------:R-:W2:Y:S04]  /*19140*/  LDG.E R9, desc[UR40][R4.64] ;  /* 0x0000002804097981 */ /* 0x000ea8000c1e1900 */
[----:B------:R-:W2:Y:S02]  /*19150*/  LDG.E R4, desc[UR40][R4.64+0x4] ;  /* 0x0000042804047981 */ /* 0x000ea4000c1e1900 */
[----:B--2---:R-:W-:-:S07]  /*19160*/  IMAD.IADD R9, R4, 0x1, -R9 ;  /* 0x0000000104097824 */ /* 0x004fce00078e0a09 */
.L_x_13689:
        /* <DEDUP_REMOVED lines=36> */
.L_x_13692:
[----:B------:R-:W-:-:S13]  /*193b0*/  ISETP.NE.AND P0, PT, R3, 0x1, PT ;  /* 0x000000010300780c */ /* 0x000fda0003f05270 */
[----:B------:R-:W0:Y:S02]  /*193c0*/  @P0 LDC.64 R4, c[0x0][0x9e8] ;  /* 0x00027a00ff040b82 */ /* 0x000e240000000a00 */
[----:B0-----:R-:W-:-:S05]  /*193d0*/  @P0 IMAD.HI.U32 R4, R11, R4, RZ ;  /* 0x000000040b040227 */ /* 0x001fca00078e00ff */
[----:B------:R-:W-:-:S07]  /*193e0*/  @P0 SHF.R.U32.HI R11, RZ, R5, R4 ;  /* 0x00000005ff0b0219 */ /* 0x000fce0000011604 */
.L_x_13693:
[----:B------:R-:W-:Y:S05]  /*193f0*/  BSYNC B0 ;  /* 0x0000000000007941 */ /* 0x000fea0003800000 */
.L_x_13691:
[----:B------:R-:W-:-:S05]  /*19400*/  IMAD R11, R11, R3, R3 ;  /* 0x000000030b0b7224 */ /* 0x000fca00078e0203 */
[----:B------:R-:W-:-:S07]  /*19410*/  VIMNMX R2, R2, R11, PT ;  /* 0x0000000b02027248 */ /* 0x000fce0003fe0100 */
.L_x_13690:
        /* <DEDUP_REMOVED lines=25> */
.L_x_13696:
[----:B------:R-:W-:-:S13]  /*195b0*/  ISETP.NE.AND P0, PT, R3, 0x1, PT ;  /* 0x000000010300780c */ /* 0x000fda0003f05270 */
[----:B------:R-:W0:Y:S02]  /*195c0*/  @P0 LDC.64 R4, c[0x0][0x9e8] ;  /* 0x00027a00ff040b82 */ /* 0x000e240000000a00 */
[----:B0-----:R-:W-:-:S05]  /*195d0*/  @P0 IMAD.HI.U32 R4, R11, R4, RZ ;  /* 0x000000040b040227 */ /* 0x001fca00078e00ff */
[----:B------:R-:W-:-:S07]  /*195e0*/  @P0 SHF.R.U32.HI R11, RZ, R5, R4 ;  /* 0x00000005ff0b0219 */ /* 0x000fce0000011604 */
.L_x_13697:
[----:B------:R-:W-:Y:S05]  /*195f0*/  BSYNC B0 ;  /* 0x0000000000007941 */ /* 0x000fea0003800000 */
.L_x_13695:
[----:B------:R-:W-:-:S05]  /*19600*/  IMAD R3, R11, R3, RZ ;  /* 0x000000030b037224 */ /* 0x000fca00078e02ff */
[----:B------:R-:W-:-:S07]  /*19610*/  VIMNMX R2, R2, R3, !PT ;  /* 0x0000000302027248 */ /* 0x000fce0007fe0100 */
.L_x_13694:
        /* <DEDUP_REMOVED lines=40> */
.L_x_13699:
[----:B------:R-:W-:Y:S05]  /*198a0*/  BSYNC B0 ;  /* 0x0000000000007941 */ /* 0x000fea0003800000 */
.L_x_13698:
[-C--:B------:R-:W-:Y:S01]  /*198b0*/  IMAD R4, R14, R13.reuse, R4 ;  /* 0x0000000d0e047224 */ /* 0x080fe200078e0204 */
[----:B------:R-:W-:Y:S04]  /*198c0*/  BSSY B0, `(.L_x_13700) ;  /* 0x00000dc000007945 */ /* 0x000fe80003800000 */
        /* <DEDUP_REMOVED lines=11> */
[----:B------:R-:W-:Y:S02]  /*19980*/  @P0 SHF.R.S32.HI R3, RZ, 0x7, R2 ;  /* 0x00000007ff030819 */ /* 0x000fe40000011402 */
[----:B------:R-:W-:Y:S02]  /*19990*/  PLOP3.LUT P0, PT, PT, PT, PT, 0x80, 0x0 ;  /* 0x000000000000781c */ /* 0x000fe40003f0f070 */
        /* <DEDUP_REMOVED lines=9> */
.L_x_13897:
[----:B-1----:R-:W-:Y:S02]  /*19a30*/  ISETP.NE.AND P0, PT, R14, RZ, PT ;  /* 0x000000ff0e00720c */ /* 0x002fe40003f05270 */
[----:B------:R-:W-:-:S11]  /*19a40*/  PLOP3.LUT P6, PT, PT, PT, PT, 0x8, 0x0 ;  /* 0x000000000000781c */ /* 0x000fd60003fce170 */
[----:B------:R-:W-:Y:S05]  /*19a50*/  @P0 BRA `(.L_x_13703) ;  /* 0x00000000000c0947 */ /* 0x000fea0003800000 */
[----:B------:R-:W-:-:S03]  /*19a60*/  UMOV UR4, 0xffffffff ;  /* 0xffffffff00047882 */ /* 0x000fc60000000000 */
[----:B------:R-:W-:Y:S05]  /*19a70*/  BRA.DIV UR4, `(.L_x_13704) ;  /* 0x0000007604687947 */ /* 0x000fea000b800000 */
[----:B------:R-:W-:-:S13]  /*19a80*/  ELECT P6, URZ, PT ;  /* 0x00000000003f782f */ /* 0x000fda00038c0000 */
.L_x_13703:
        /* <DEDUP_REMOVED lines=9> */
.L_x_13900:
[----:B------:R-:W-:Y:S05]  /*19b20*/  BSYNC B1 ;  /* 0x0000000000017941 */ /* 0x000fea0003800000 */
.L_x_13705:
[----:B------:R-:W-:Y:S04]  /*19b30*/  BSSY B1, `(.L_x_13707) ;  /* 0x0000050000017945 */ /* 0x000fe80003800000 */
[----:B------:R-:W-:Y:S05]  /*19b40*/  @!P6 BRA `(.L_x_13708) ;  /* 0x000000040038e947 */ /* 0x000fea0003800000 */
        /* <DEDUP_REMOVED lines=9> */
.L_x_13901:
[----:B------:R-:W-:Y:S05]  /*19be0*/  BSYNC B2 ;  /* 0x0000000000027941 */ /* 0x000fea0003800000 */
.L_x_13709:
[----:B------:R-:W-:Y:S04]  /*19bf0*/  BSSY B2, `(.L_x_13711) ;  /* 0x0000009000027945 */ /* 0x000fe80003800000 */
[----:B------:R-:W-:Y:S05]  /*19c00*/  @P1 BRA `(.L_x_13712) ;  /* 0x00000000001c1947 */ /* 0x000fea0003800000 */
[----:B------:R-:W1:Y:S02]  /*19c10*/  S2R R8, SR_TID.X ;  /* 0x0000000000087919 */ /* 0x000e640000002100 */
[----:B-1----:R-:W-:Y:S01]  /*19c20*/  LOP3.LUT R10, R8, 0x1f, RZ, 0xc0, !PT ;  /* 0x0000001f080a7812 */ /* 0x002fe200078ec0ff */
[----:B------:R-:W-:-:S03]  /*19c30*/  IMAD.MOV.U32 R8, RZ, RZ, 0x4000 ;  /* 0x00004000ff087424 */ /* 0x000fc600078e00ff */
[----:B------:R-:W-:Y:S01]  /*19c40*/  ISETP.NE.AND P0, PT, R10, RZ, PT ;  /* 0x000000ff0a00720c */ /* 0x000fe20003f05270 */
[----:B------:R1:W-:-:S12]  /*19c50*/  SYNCS.ARRIVE.TRANS64 RZ, [R5+URZ+0x16890], R8 ;  /* 0x0168900805ff79a7 */ /* 0x0003d8000800003f */
[----:B-1----:R-:W-:Y:S05]  /*19c60*/  @!P0 BRA `(.L_x_13712) ;  /* 0x0000000000048947 */ /* 0x002fea0003800000 */
[----:B------:R-:W-:Y:S01]  /*19c70*/  BPT.TRAP 0x1 ;  /* 0x000000040000795c */ /* 0x000fe20000300000 */
.L_x_13712:
[----:B------:R-:W-:Y:S05]  /*19c80*/  BSYNC B2 ;  /* 0x0000000000027941 */ /* 0x000fea0003800000 */
.L_x_13711:
        /* <DEDUP_REMOVED lines=10> */
[----:B------:R-:W-:Y:S01]  /*19d30*/  IMAD.SHL.U32 R11, R29, 0x2000, RZ ;  /* 0x000020001d0b7824 */ /* 0x000fe200078e00ff */
[----:B------:R-:W-:Y:S01]  /*19d40*/  UMOV UR7, 0x12f00000 ;  /* 0x12f0000000077882 */ /* 0x000fe20000000000 */
[----:B------:R-:W-:-:S08]  /*19d50*/  VIADD R12, R5, 0x16890 ;  /* 0x00016890050c7836 */ /* 0x000fd00000000000 */
.L_x_13713:
        /* <DEDUP_REMOVED lines=13> */
.L_x_13902:
[----:B------:R-:W-:Y:S05]  /*19e30*/  BSYNC B2 ;  /* 0x0000000000027941 */ /* 0x000fea0003800000 */
.L_x_13714:
        /* <DEDUP_REMOVED lines=11> */
.L_x_13717:
[----:B------:R-:W-:Y:S05]  /*19ef0*/  BSYNC B2 ;  /* 0x0000000000027941 */ /* 0x000fea0003800000 */
.L_x_13716:
[----:B------:R-:W-:Y:S01]  /*19f00*/  R2UR UR10, R13 ;  /* 0x000000000d0a72ca */ /* 0x000fe200000e0000 */
[----:B------:R-:W-:Y:S01]  /*19f10*/  IMAD R11, R11, 0x2, R17 ;  /* 0x000000020b0b7824 */ /* 0x000fe200078e0211 */
[----:B------:R-:W-:Y:S01]  /*19f20*/  R2UR UR6, R14 ;  /* 0x000000000e0672ca */ /* 0x000fe200000e0000 */
[----:B------:R-:W-:Y:S01]  /*19f30*/  UIADD3 UR4, UP0, UR38, 0x670, URZ ;  /* 0x0000067026047890 */ /* 0x000fe2000ff1e03f */
[----:B------:R-:W-:Y:S01]  /*19f40*/  R2UR UR7, R15 ;  /* 0x000000000f0772ca */ /* 0x000fe200000e0000 */
[----:B01----:R-:W-:Y:S01]  /*19f50*/  VIADD R5, R5, 0x168b0 ;  /* 0x000168b005057836 */ /* 0x003fe20000000000 */
[----:B------:R-:W-:Y:S01]  /*19f60*/  PLOP3.LUT P0, PT, PT, PT, PT, 0x80, 0x0 ;  /* 0x000000000000781c */ /* 0x000fe20003f0f070 */
[----:B------:R-:W-:Y:S01]  /*19f70*/  VIADD R11, R11, 0x400 ;  /* 0x000004000b0b7836 */ /* 0x000fe20000000000 */
[----:B------:R-:W-:-:S12]  /*19f80*/  UIADD3.X UR5, URZ, UR39, URZ, UP0, !UPT ;  /* 0x000000273f057290 */ /* 0x000fd800087fe43f */
.L_x_13718:
        /* <DEDUP_REMOVED lines=10> */
.L_x_13708:
[----:B------:R-:W-:Y:S05]  /*1a030*/  BSYNC B1 ;  /* 0x0000000000017941 */ /* 0x000fea0003800000 */
.L_x_13707:
[----:B------:R-:W2:Y:S01]  /*1a040*/  LDL.LU R7, [R1] ;  /* 0x0000000001077983 */ /* 0x000ea20000300800 */
[----:B------:R-:W-:Y:S01]  /*1a050*/  VIADD R29, R29, 0x1 ;  /* 0x000000011d1d7836 */ /* 0x000fe20000000000 */
[----:B------:R-:W-:Y:S01]  /*1a060*/  PLOP3.LUT P0, PT, PT, PT, PT, 0x8, 0x0 ;  /* 0x000000000000781c */ /* 0x000fe20003f0e170 */
[----:B------:R-:W-:-:S03]  /*1a070*/  VIADD R3, R3, 0xfffffffe ;  /* 0xfffffffe03037836 */ /* 0x000fc60000000000 */
[----:B------:R-:W-:Y:S02]  /*1a080*/  ISETP.NE.AND P1, PT, R29, 0x2, PT ;  /* 0x000000021d00780c */ /* 0x000fe40003f25270 */
[----:B------:R-:W-:Y:S02]  /*1a090*/  ISETP.GE.AND P2, PT, R3, R4, PT ;  /* 0x000000040300720c */ /* 0x000fe40003f46270 */
[----:B0-----:R-:W-:Y:S02]  /*1a0a0*/  SEL R5, RZ, 0x1, P1 ;  /* 0x00000001ff057807 */ /* 0x001fe40000800000 */
[----:B------:R-:W-:Y:S02]  /*1a0b0*/  SEL R29, R29, RZ, P1 ;  /* 0x000000ff1d1d7207 */ /* 0x000fe40000800000 */
[----:B--2---:R-:W-:-:S05]  /*1a0c0*/  LOP3.LUT R7, R7, R5, RZ, 0x3c, !PT ;  /* 0x0000000507077212 */ /* 0x004fca00078e3cff */
[----:B------:R0:W-:Y:S02]  /*1a0d0*/  STL [R1], R7 ;  /* 0x0000000701007387 */ /* 0x0001e40000100800 */
[----:B------:R-:W-:Y:S05]  /*1a0e0*/  @!P2 BRA `(.L_x_13701) ;  /* 0x000000040064a947 */ /* 0x000fea0003800000 */
.L_x_13731:
[----:B------:R-:W-:Y:S05]  /*1a0f0*/  YIELD ;  /* 0x0000000000007946 */ /* 0x000fea0003800000 */
[----:B------:R-:W-:Y:S04]  /*1a100*/  BSSY B1, `(.L_x_13719) ;  /* 0x000004d000017945 */ /* 0x000fe80003800000 */
[----:B-1----:R-:W-:Y:S05]  /*1a110*/  @!P6 BRA `(.L_x_13720) ;  /* 0x00000004002ce947 */ /* 0x002fea0003800000 */
[----:B0-----:R-:W2:Y:S01]  /*1a120*/  LDL R7, [R1] ;  /* 0x0000000001077983 */ /* 0x001ea20000100800 */
[----:B------:R-:W0:Y:S02]  /*1a130*/  S2R R5, SR_TID.X ;  /* 0x0000000000057919 */ /* 0x000e240000002100 */
[----:B0-----:R-:W-:Y:S01]  /*1a140*/  LOP3.LUT R8, R5, 0x7f, RZ, 0xc0, !PT ;  /* 0x0000007f05087812 */ /* 0x001fe200078ec0ff */
[----:B------:R-:W-:Y:S01]  /*1a150*/  IMAD R5, R29, 0x8, R17 ;  /* 0x000000081d057824 */ /* 0x000fe200078e0211 */
[----:B------:R-:W-:Y:S02]  /*1a160*/  BSSY B2, `(.L_x_13721) ;  /* 0x0000005000027945 */ /* 0x000fe40003800000 */
[----:B------:R-:W-:Y:S02]  /*1a170*/  ISETP.NE.AND P2, PT, R8, RZ, PT ;  /* 0x000000ff0800720c */ /* 0x000fe40003f45270 */
[----:B--2---:R-:W-:-:S04]  /*1a180*/  SHF.L.U32 R7, R7, 0x1f, RZ ;  /* 0x0000001f07077819 */ /* 0x004fc800000006ff */
[----:B------:R-:W0:Y:S02]  /*1a190*/  SYNCS.PHASECHK.TRANS64.TRYWAIT P1, [R5+URZ+0x168a0], R7 ;  /* 0x0168a007050075a7 */ /* 0x000e24000802017f */
[----:B0-----:R-:W-:Y:S05]  /*1a1a0*/  @!P1 BRA `(.L_x_13722) ;  /* 0x0000006c00f89947 */ /* 0x001fea0003800000 */
.L_x_13903:
[----:B------:R-:W-:Y:S05]  /*1a1b0*/  BSYNC B2 ;  /* 0x0000000000027941 */ /* 0x000fea0003800000 */
.L_x_13721:
        /* <DEDUP_REMOVED lines=9> */
.L_x_13724:
[----:B------:R-:W-:Y:S05]  /*1a250*/  BSYNC B2 ;  /* 0x0000000000027941 */ /* 0x000fea0003800000 */
.L_x_13723:
        /* <DEDUP_REMOVED lines=10> */
[----:B------:R-:W-:-:S10]  /*1a300*/  UMOV UR7, 0x12f00000 ;  /* 0x12f0000000077882 */ /* 0x000fd40000000000 */
.L_x_13725:
        /* <DEDUP_REMOVED lines=13> */
.L_x_13904:
[----:B------:R-:W-:Y:S05]  /*1a3e0*/  BSYNC B2 ;  /* 0x0000000000027941 */ /* 0x000fea0003800000 */
.L_x_13726:
        /* <DEDUP_REMOVED lines=11> */
.L_x_13729:
[----:B------:R-:W-:Y:S05]  /*1a4a0*/  BSYNC B2 ;  /* 0x0000000000027941 */ /* 0x000fea0003800000 */
.L_x_13728:
        /* <DEDUP_REMOVED lines=8> */
.L_x_13730:
        /* <DEDUP_REMOVED lines=10> */
.L_x_13720:
[----:B------:R-:W-:Y:S05]  /*1a5d0*/  BSYNC B1 ;  /* 0x0000000000017941 */ /* 0x000fea0003800000 */
.L_x_13719:
[----:B0-----:R-:W2:Y:S01]  /*1a5e0*/  LDL.LU R7, [R1] ;  /* 0x0000000001077983 */ /* 0x001ea20000300800 */
[----:B------:R-:W-:Y:S01]  /*1a5f0*/  VIADD R29, R29, 0x1 ;  /* 0x000000011d1d7836 */ /* 0x000fe20000000000 */
[C---:B------:R-:W-:Y:S01]  /*1a600*/  ISETP.GT.AND P2, PT, R3.reuse, R4, PT ;  /* 0x000000040300720c */ /* 0x040fe20003f44270 */
[----:B------:R-:W-:-:S03]  /*1a610*/  VIADD R3, R3, 0xffffffff ;  /* 0xffffffff03037836 */ /* 0x000fc60000000000 */
[----:B------:R-:W-:-:S04]  /*1a620*/  ISETP.NE.AND P1, PT, R29, 0x2, PT ;  /* 0x000000021d00780c */ /* 0x000fc80003f25270 */
[----:B------:R-:W-:Y:S02]  /*1a630*/  SEL R5, RZ, 0x1, P1 ;  /* 0x00000001ff057807 */ /* 0x000fe40000800000 */
[----:B------:R-:W-:Y:S02]  /*1a640*/  SEL R29, R29, RZ, P1 ;  /* 0x000000ff1d1d7207 */ /* 0x000fe40000800000 */
[----:B--2---:R-:W-:-:S05]  /*1a650*/  LOP3.LUT R7, R7, R5, RZ, 0x3c, !PT ;  /* 0x0000000507077212 */ /* 0x004fca00078e3cff */
[----:B------:R1:W-:Y:S01]  /*1a660*/  STL [R1], R7 ;  /* 0x0000000701007387 */ /* 0x0003e20000100800 */
[----:B------:R-:W-:Y:S05]  /*1a670*/  @P2 BRA `(.L_x_13731) ;  /* 0xfffffff8009c2947 */ /* 0x000fea000383ffff */
.L_x_13701:
[----:B------:R-:W-:Y:S05]  /*1a680*/  BSYNC B0 ;  /* 0x0000000000007941 */ /* 0x000fea0003800000 */
.L_x_13700:
[----:B01----:R-:W2:Y:S01]  /*1a690*/  LDL R7, [R1+0x10] ;  /* 0x0000100001077983 */ /* 0x003ea20000100800 */
[----:B------:R-:W0:Y:S01]  /*1a6a0*/  LDC R2, c[0x0][0x448] ;  /* 0x00011200ff027b82 */ /* 0x000e220000000800 */
[----:B------:R-:W-:Y:S07]  /*1a6b0*/  @!P0 WARPSYNC.ALL ;  /* 0x0000000000008948 */ /* 0x000fee0003800000 */
[----:B------:R-:W-:Y:S01]  /*1a6c0*/  @!P0 BAR.SYNC.DEFER_BLOCKING 0xc, 0x200 ;  /* 0x0308000000008b1d */ /* 0x000fe20000010000 */
[----:B0-----:R-:W-:-:S13]  /*1a6d0*/  ISETP.NE.AND P1, PT, R2, 0x1, PT ;  /* 0x000000010200780c */ /* 0x001fda0003f25270 */
[----:B------:R-:W0:Y:S08]  /*1a6e0*/  @P1 LDC R4, c[0x0][0x44c] ;  /* 0x00011300ff041b82 */ /* 0x000e300000000800 */
[----:B------:R-:W1:Y:S01]  /*1a6f0*/  @P1 LDC R2, c[0x0][0x450] ;  /* 0x00011400ff021b82 */ /* 0x000e620000000800 */
[----:B--2---:R-:W-:-:S04]  /*1a700*/  VIADD R3, R7, 0xbf ;  /* 0x000000bf07037836 */ /* 0x004fc80000000000 */
[----:B0-----:R-:W-:-:S05]  /*1a710*/  @P1 IMAD.HI.U32 R4, R3, R4, RZ ;  /* 0x0000000403041227 */ /* 0x001fca00078e00ff */
[----:B-1----:R-:W-:-:S05]  /*1a720*/  @P1 SHF.R.U32.HI R3, RZ, R2, R4 ;  /* 0x00000002ff031219 */ /* 0x002fca0000011604 */
[----:B------:R-:W-:Y:S02]  /*1a730*/  IMAD.IADD R9, R9, 0x1, R3 ;  /* 0x0000000109097824 */ /* 0x000fe400078e0203 */
[----:B------:R-:W0:Y:S02]  /*1a740*/  LDC.64 R2, c[0x0][0x9e0] ;  /* 0x00027800ff027b82 */ /* 0x000e240000000a00 */
[----:B0-----:R-:W-:Y:S01]  /*1a750*/  ISETP.GE.AND P2, PT, R3, 0x1, PT ;  /* 0x000000010300780c */ /* 0x001fe20003f46270 */
        /* <DEDUP_REMOVED lines=13> */
.L_x_13734:
[----:B------:R-:W-:-:S13]  /*1a830*/  ISETP.NE.AND P0, PT, R3, 0x1, PT ;  /* 0x000000010300780c */ /* 0x000fda0003f05270 */
[----:B------:R-:W0:Y:S02]  /*1a840*/  @P0 LDC.64 R4, c[0x0][0x9e8] ;  /* 0x00027a00ff040b82 */ /* 0x000e240000000a00 */
[----:B0-----:R-:W-:-:S05]  /*1a850*/  @P0 IMAD.HI.U32 R4, R6, R4, RZ ;  /* 0x0000000406040227 */ /* 0x001fca00078e00ff */
[----:B------:R-:W-:-:S07]  /*1a860*/  @P0 SHF.R.U32.HI R6, RZ, R5, R4 ;  /* 0x00000005ff060219 */ /* 0x000fce0000011604 */
.L_x_13735:
[----:B------:R-:W-:Y:S05]  /*1a870*/  BSYNC B0 ;  /* 0x0000000000007941 */ /* 0x000fea0003800000 */
.L_x_13733:
[----:B------:R-:W-:-:S05]  /*1a880*/  IMAD R5, R6, R3, R3 ;  /* 0x0000000306057224 */ /* 0x000fca00078e0203 */
[----:B------:R-:W-:-:S07]  /*1a890*/  VIMNMX R2, R2, R5, PT ;  /* 0x0000000502027248 */ /* 0x000fce0003fe0100 */
.L_x_13732:
[----:B------:R-:W2:Y:S01]  /*1a8a0*/  LDL R8, [R1+0x44] ;  /* 0x0000440001087983 */ /* 0x000ea20000100800 */
[----:B------:R-:W0:Y:S01]  /*1a8b0*/  @P1 LDC R5, c[0x0][0x44c] ;  /* 0x00011300ff051b82 */ /* 0x000e220000000800 */
[----:B------:R-:W-:Y:S01]  /*1a8c0*/  VIADD R2, R2, 0x7f ;  /* 0x0000007f02027836 */ /* 0x000fe20000000000 */
[----:B------:R-:W-:Y:S01]  /*1a8d0*/  ULDC UR4, c[0x0][0x9dc] ;  /* 0x0002770000047ab9 */ /* 0x000fe20000000800 */
[----:B------:R-:W-:-:S05]  /*1a8e0*/  IMAD.MOV.U32 R6, RZ, RZ, R7 ;  /* 0x000000ffff067224 */ /* 0x000fca00078e0007 */
[----:B------:R-:W1:Y:S01]  /*1a8f0*/  @P1 LDC R4, c[0x0][0x450] ;  /* 0x00011400ff041b82 */ /* 0x000e620000000800 */
[----:B0-----:R-:W-:-:S05]  /*1a900*/  @P1 IMAD.HI.U32 R5, R7, R5, RZ ;  /* 0x0000000507051227 */ /* 0x001fca00078e00ff */
[----:B-1----:R-:W-:Y:S02]  /*1a910*/  @P1 SHF.R.U32.HI R6, RZ, R4, R5 ;  /* 0x00000004ff061219 */ /* 0x002fe40000011605 */
[----:B------:R-:W-:-:S03]  /*1a920*/  SHF.R.S32.HI R5, RZ, 0x1f, R2 ;  /* 0x0000001fff057819 */ /* 0x000fc60000011402 */
[----:B------:R-:W-:Y:S01]  /*1a930*/  IMAD.IADD R7, R19, 0x1, R6 ;  /* 0x0000000113077824 */ /* 0x000fe200078e0206 */
[----:B------:R-:W-:-:S03]  /*1a940*/  LEA.HI R5, R5, R2, RZ, 0x7 ;  /* 0x0000000205057211 */ /* 0x000fc600078f38ff */
[----:B------:R-:W-:Y:S01]  /*1a950*/  VIADD R2, R7, -UR4 ;  /* 0x8000000407027c36 */ /* 0x000fe20008000000 */
[----:B------:R-:W-:-:S05]  /*1a960*/  SHF.R.S32.HI R9, RZ, 0x7, R5 ;  /* 0x00000007ff097819 */ /* 0x000fca0000011405 */
[----:B------:R0:W-:Y:S01]  /*1a970*/  STL [R1+0x48], R9 ;  /* 0x0000480901007387 */ /* 0x0001e20000100800 */
[----:B--2---:R-:W-:Y:S01]  /*1a980*/  VIMNMX R6, R8, R9, PT ;  /* 0x0000000908067248 */ /* 0x004fe20003fe0100 */
[----:B0-----:R-:W-:Y:S06]  /*1a990*/  @!P2 BRA `(.L_x_13736) ;  /* 0x000000000044a947 */ /* 0x001fec0003800000 */
        /* <DEDUP_REMOVED lines=10> */
.L_x_13738:
[----:B------:R-:W-:-:S13]  /*1aa40*/  ISETP.NE.AND P0, PT, R3, 0x1, PT ;  /* 0x000000010300780c */ /* 0x000fda0003f05270 */
[----:B------:R-:W0:Y:S02]  /*1aa50*/  @P0 LDC.64 R4, c[0x0][0x9e8] ;  /* 0x00027a00ff040b82 */ /* 0x000e240000000a00 */
[----:B0-----:R-:W-:-:S05]  /*1aa60*/  @P0 IMAD.HI.U32 R4, R7, R4, RZ ;  /* 0x0000000407040227 */ /* 0x001fca00078e00ff */
[----:B------:R-:W-:-:S07]  /*1aa70*/  @P0 SHF.R.U32.HI R7, RZ, R5, R4 ;  /* 0x00000005ff070219 */ /* 0x000fce0000011604 */
.L_x_13739:
[----:B------:R-:W-:Y:S05]  /*1aa80*/  BSYNC B0 ;  /* 0x0000000000007941 */ /* 0x000fea0003800000 */
.L_x_13737:
[----:B------:R-:W-:-:S05]  /*1aa90*/  IMAD R3, R7, R3, RZ ;  /* 0x0000000307037224 */ /* 0x000fca00078e02ff */
[----:B------:R-:W-:-:S07]  /*1aaa0*/  VIMNMX R2, R2, R3, !PT ;  /* 0x0000000302027248 */ /* 0x000fce0007fe0100 */
.L_x_13736:
[----:B------:R-:W-:Y:S01]  /*1aab0*/  SHF.R.S32.HI R3, RZ, 0x1f, R2 ;  /* 0x0000001fff037819 */ /* 0x000fe20000011402 */
[----:B------:R-:W-:Y:S01]  /*1aac0*/  BSSY B0, `(.L_x_13740) ;  /* 0x0000025000007945 */ /* 0x000fe20003800000 */
[----:B------:R-:W-:Y:S02]  /*1aad0*/  ISETP.NE.AND P1, PT, R0, RZ, PT ;  /* 0x000000ff0000720c */ /* 0x000fe40003f25270 */
[----:B------:R-:W-:-:S04]  /*1aae0*/  LEA.HI R3, R3, R2, RZ, 0x7 ;  /* 0x0000000203037211 */ /* 0x000fc800078f38ff */
[----:B------:R-:W-:-:S04]  /*1aaf0*/  SHF.R.S32.HI R3, RZ, 0x7, R3 ;  /* 0x00000007ff037819 */ /* 0x000fc80000011403 */
[----:B------:R-:W-:-:S03]  /*1ab00*/  VIMNMX R8, RZ, R3, !PT ;  /* 0x00000003ff087248 */ /* 0x000fc60007fe0100 */
[----:B------:R-:W0:Y:S01]  /*1ab10*/  @!P1 LDC R0, c[0x0][0x9f0] ;  /* 0x00027c00ff009b82 */ /* 0x000e220000000800 */
[----:B------:R-:W-:Y:S01]  /*1ab20*/  ISETP.GT.AND P0, PT, R6, R8, PT ;  /* 0x000000080600720c */ /* 0x000fe20003f04270 */
[----:B------:R1:W-:Y:S04]  /*1ab30*/  STL [R1+0x20], R8 ;  /* 0x0000200801007387 */ /* 0x0003e80000100800 */
[----:B------:R1:W-:Y:S08]  /*1ab40*/  STL [R1+0x24], RZ ;  /* 0x000024ff01007387 */ /* 0x0003f00000100800 */
[----:B-1----:R-:W-:Y:S05]  /*1ab50*/  @!P0 BRA `(.L_x_13741) ;  /* 0x00000000006c8947 */ /* 0x002fea0003800000 */
[-C--:B0-----:R-:W-:Y:S02]  /*1ab60*/  IABS R4, R0.reuse ;  /* 0x0000000000047213 */ /* 0x081fe40000000000 */
        /* <DEDUP_REMOVED lines=26> */
.L_x_13741:
[----:B------:R-:W-:Y:S05]  /*1ad10*/  BSYNC B0 ;  /* 0x0000000000007941 */ /* 0x000fea0003800000 */
.L_x_13740:
[----:B------:R-:W2:Y:S04]  /*1ad20*/  LDL R2, [R1+0x24] ;  /* 0x0000240001027983 */ /* 0x000ea80000100800 */
[----:B0-----:R-:W2:Y:S01]  /*1ad30*/  LDL R0, [R1+0x40] ;  /* 0x0000400001007983 */ /* 0x001ea20000100800 */
[----:B------:R-:W-:Y:S01]  /*1ad40*/  BSSY B7, `(.L_x_13742) ;  /* 0x0000355000077945 */ /* 0x000fe20003800000 */
[----:B--2---:R-:W-:-:S05]  /*1ad50*/  IMAD R0, R0, R2, R8 ;  /* 0x0000000200007224 */ /* 0x004fca00078e0208 */
        /* <DEDUP_REMOVED lines=9> */
[----:B-1----:R-:W0:Y:S01]  /*1adf0*/  S2R R5, SR_LANEID ;  /* 0x0000000000057919 */ /* 0x002e220000000000 */
        /* <DEDUP_REMOVED lines=10> */
[----:B0-----:R-:W-:Y:S01]  /*1aea0*/  IADD3 R24, R0, UR36, R7 ;  /* 0x0000002400187c10 */ /* 0x001fe2000fffe007 */
[----:B------:R-:W-:Y:S06]  /*1aeb0*/  BRA `(.L_x_13744) ;  /* 0x0000003000f47947 */ /* 0x000fec0003800000 */
.L_x_13743:
        /* <DEDUP_REMOVED lines=10> */
[----:B-1----:R-:W-:Y:S02]  /*1af60*/  IMAD.U32 R5, RZ, RZ, UR7 ;  /* 0x00000007ff057e24 */ /* 0x002fe4000f8e00ff */
        /* <DEDUP_REMOVED lines=9> */
.L_x_13746:
[----:B------:R-:W-:Y:S05]  /*1b000*/  BSYNC B6 ;  /* 0x0000000000067941 */ /* 0x000fea0003800000 */
.L_x_13745:
        /* <DEDUP_REMOVED lines=10> */
[----:B-1----:R-:W-:Y:S02]  /*1b0b0*/  IMAD.U32 R5, RZ, RZ, UR7 ;  /* 0x00000007ff057e24 */ /* 0x002fe4000f8e00ff */
        /* <DEDUP_REMOVED lines=8> */
[----:B--2---:R-:W-:Y:S05]  /*1b140*/  CALL.ABS.NOINC R2 ;  /* 0x0000000002007343 */ /* 0x004fea0003c00000 */
.L_x_13749:
        /* <DEDUP_REMOVED lines=15> */
.L_x_13748:
[----:B------:R-:W-:Y:S05]  /*1b240*/  BSYNC B6 ;  /* 0x0000000000067941 */ /* 0x000fea0003800000 */
.L_x_13747:
[----:B------:R-:W-:Y:S01]  /*1b250*/  ULDC.64 UR4, c[0x0][0x9f8] ;  /* 0x00027e0000047ab9 */ /* 0x000fe20000000a00 */
[----:B------:R-:W-:Y:S01]  /*1b260*/  IMAD.MOV.U32 R25, RZ, RZ, R27 ;  /* 0x000000ffff197224 */ /* 0x000fe200078e001b */
[----:B------:R-:W-:-:S04]  /*1b270*/  ISETP.NE.U32.AND P0, PT, RZ, UR4, PT ;  /* 0x00000004ff007c0c */ /* 0x000fc8000bf05070 */
[----:B------:R-:W-:Y:S01]  /*1b280*/  ISETP.NE.AND.EX P0, PT, RZ, UR5, PT, P0 ;  /* 0x00000005ff007c0c */ /* 0x000fe2000bf05300 */
[----:B------:R-:W-:-:S12]  /*1b290*/  ULDC.64 UR4, c[0x0][0xa08] ;  /* 0x0002820000047ab9 */ /* 0x000fd80000000a00 */
[----:B------:R-:W0:Y:S02]  /*1b2a0*/  @P0 LDC.64 R2, c[0x0][0x9f8] ;  /* 0x00027e00ff020b82 */ /* 0x000e240000000a00 */
[----:B0-----:R-:W-:-:S05]  /*1b2b0*/  @P0 IMAD.WIDE R2, R27, 0x4, R2 ;  /* 0x000000041b020825 */ /* 0x001fca00078e0202 */
[----:B------:R0:W2:Y:S01]  /*1b2c0*/  @P0 LDG.E R25, desc[UR40][R2.64] ;  /* 0x0000002802190981 */ /* 0x0000a2000c1e1900 */
[----:B------:R-:W-:Y:S01]  /*1b2d0*/  VIADD R23, R23, 0xffffffff ;  /* 0xffffffff17177836 */ /* 0x000fe20000000000 */
[----:B0-----:R-:W0:Y:S02]  /*1b2e0*/  LDC.64 R2, c[0x0][0x418] ;  /* 0x00010600ff027b82 */ /* 0x001e240000000a00 */
[----:B0-----:R-:W-:Y:S01]  /*1b2f0*/  LOP3.LUT P0, RZ, R2, UR4, RZ, 0xfc, !PT ;  /* 0x0000000402ff7c12 */ /* 0x001fe2000f80fcff */
[----:B------:R-:W-:-:S03]  /*1b300*/  UMOV UR4, 0xffffffff ;  /* 0xffffffff00047882 */ /* 0x000fc60000000000 */
[----:B------:R-:W-:Y:S02]  /*1b310*/  LOP3.LUT P0, RZ, R3, UR5, RZ, 0xfc, P0 ;  /* 0x0000000503ff7c12 */ /* 0x000fe4000800fcff */
[----:B--2---:R-:W-:Y:S02]  /*1b320*/  SHF.R.S32.HI R7, RZ, 0x1f, R25 ;  /* 0x0000001fff077819 */ /* 0x004fe40000011419 */
[----:B------:R-:W-:-:S03]  /*1b330*/  SEL R19, R25, RZ, !P0 ;  /* 0x000000ff19137207 */ /* 0x000fc60004000000 */
[----:B------:R0:W-:Y:S01]  /*1b340*/  STL [R1+0x4], R7 ;  /* 0x0000040701007387 */ /* 0x0001e20000100800 */
[----:B------:R-:W-:Y:S05]  /*1b350*/  BRA.DIV UR4, `(.L_x_13750) ;  /* 0x0000005e04b47947 */ /* 0x000fea000b800000 */
[----:B------:R-:W2:Y:S02]  /*1b360*/  S2R R0, SR_TID.X ;  /* 0x0000000000007919 */ /* 0x000ea40000002100 */
[----:B--2---:R-:W-:-:S04]  /*1b370*/  SHF.R.U32.HI R0, RZ, 0x5, R0 ;  /* 0x00000005ff007819 */ /* 0x004fc80000011600 */
[----:B------:R-:W-:-:S05]  /*1b380*/  LOP3.LUT R0, R0, 0x3, RZ, 0xc0, !PT ;  /* 0x0000000300007812 */ /* 0x000fca00078ec0ff */
[----:B------:R2:W3:Y:S02]  /*1b390*/  SHFL.IDX PT, R14, R0, RZ, 0x1f ;  /* 0x00001fff000e7589 */ /* 0x0004e400000e0000 */
.L_x_13907:
        /* <DEDUP_REMOVED lines=8> */
.L_x_13910:
[----:B------:R-:W-:Y:S05]  /*1b420*/  @!P6 BRA `(.L_x_13751) ;  /* 0x0000000000e0e947 */ /* 0x000fea0003800000 */
[----:B------:R-:W-:-:S04]  /*1b430*/  ISETP.NE.U32.AND P0, PT, R2, RZ, PT ;  /* 0x000000ff0200720c */ /* 0x000fc80003f05070 */
[----:B------:R-:W-:-:S13]  /*1b440*/  ISETP.NE.AND.EX P0, PT, R3, RZ, PT, P0 ;  /* 0x000000ff0300720c */ /* 0x000fda0003f05300 */
[----:B------:R-:W-:Y:S05]  /*1b450*/  @!P0 BRA `(.L_x_13753) ;  /* 0x0000000000488947 */ /* 0x000fea0003800000 */
[----:B------:R-:W3:Y:S01]  /*1b460*/  LDC R6, c[0x0][0x43c] ;  /* 0x00010f00ff067b82 */ /* 0x000ee20000000800 */
[----:B--2---:R-:W-:Y:S01]  /*1b470*/  IMAD.MOV.U32 R0, RZ, RZ, R23 ;  /* 0x000000ffff007224 */ /* 0x004fe200078e0017 */
[----:B------:R-:W-:Y:S01]  /*1b480*/  ULDC.64 UR4, c[0x0][0x428] ;  /* 0x00010a0000047ab9 */ /* 0x000fe20000000a00 */
        /* <DEDUP_REMOVED lines=15> */
.L_x_13753:
[----:B--2---:R-:W-:Y:S01]  /*1b580*/  IMAD R0, R18, 0x8, R17 ;  /* 0x0000000812007824 */ /* 0x004fe200078e0211 */
[----:B---3--:R-:W-:-:S04]  /*1b590*/  SHF.L.U32 R2, R28, 0x1f, RZ ;  /* 0x0000001f1c027819 */ /* 0x008fc800000006ff */
[----:B------:R-:W2:Y:S02]  /*1b5a0*/  SYNCS.PHASECHK.TRANS64.TRYWAIT P0, [R0+URZ+0x16840], R2 ;  /* 0x01684002000075a7 */ /* 0x000ea4000800017f */
[----:B--2---:R-:W-:Y:S05]  /*1b5b0*/  @!P0 BRA `(.L_x_13754) ;  /* 0x0000005c00708947 */ /* 0x004fea0003800000 */
.L_x_13911:
        /* <DEDUP_REMOVED lines=11> */
.L_x_13755:
[----:B------:R-:W-:Y:S01]  /*1b670*/  R2UR UR9, R0 ;  /* 0x00000000000972ca */ /* 0x000fe200000e0000 */
[----:B--2---:R-:W-:Y:S01]  /*1b680*/  IMAD R0, R18, 0x4000, R17 ;  /* 0x0000400012007824 */ /* 0x004fe200078e0211 */
        /* <DEDUP_REMOVED lines=12> */
[----:B------:R-:W-:Y:S02]  /*1b750*/  ULEA UR11, UR11, UR4, 0x7 ;  /* 0x000000040b0b7291 */ /* 0x000fe4000f8e383f */
[----:B------:R-:W-:Y:S01]  /*1b760*/  UIADD3 UR8, UR8, 0xe400, URZ ;  /* 0x0000e40008087890 */ /* 0x000fe2000fffe03f */
[----:B------:R-:W-:-:S05]  /*1b770*/  UMOV UR4, 0x0 ;  /* 0x0000000000047882 */ /* 0x000fca0000000000 */
[----:B------:R-:W-:-:S03]  /*1b780*/  @P0 LOP3.LUT R22, R22, 0x1, RZ, 0xfc, !PT ;  /* 0x0000000116160812 */ /* 0x000fc600078efcff */
[----:B------:R3:W-:Y:S02]  /*1b790*/  UTMALDG.4D [UR8], [UR6], desc[UR4] ;  /* 0x00000408060075b4 */ /* 0x0007e40008019000 */
[----:B---3--:R-:W-:Y:S02]  /*1b7a0*/  NOP ;  /* 0x0000000000007918 */ /* 0x008fe40000000000 */
.L_x_13751:
[----:B------:R-:W3:Y:S01]  /*1b7b0*/  LDL.LU R3, [R1+0x28] ;  /* 0x0000280001037983 */ /* 0x000ee20000300800 */
[----:B------:R-:W-:Y:S05]  /*1b7c0*/  WARPSYNC.ALL ;  /* 0x0000000000007948 */ /* 0x000fea0003800000 */
[----:B------:R-:W-:Y:S01]  /*1b7d0*/  ULDC.64 UR4, c[0x0][0x298] ;  /* 0x0000a60000047ab9 */ /* 0x000fe20000000a00 */
[----:B--2---:R-:W-:Y:S01]  /*1b7e0*/  VIADD R0, R17, 0x8400 ;  /* 0x0000840011007836 */ /* 0x004fe20000000000 */
[----:B------:R-:W-:Y:S01]  /*1b7f0*/  ULDC.64 UR6, c[0x0][0xa00] ;  /* 0x0002800000067ab9 */ /* 0x000fe20000000a00 */
[----:B------:R-:W-:Y:S01]  /*1b800*/  BSSY B6, `(.L_x_13756) ;  /* 0x0000022000067945 */ /* 0x000fe20003800000 */
[----:B------:R-:W-:Y:S01]  /*1b810*/  BAR.SYNC.DEFER_BLOCKING 0x8, 0x200 ;  /* 0x0208000000007b1d */ /* 0x000fe20000010000 */
[----:B------:R-:W-:-:S02]  /*1b820*/  ISETP.NE.U32.AND P0, PT, RZ, UR6, PT ;  /* 0x00000006ff007c0c */ /* 0x000fc4000bf05070 */
[----:B------:R-:W-:Y:S02]  /*1b830*/  LOP3.LUT P1, RZ, R0, 0x3ff, RZ, 0xc0, !PT ;  /* 0x000003ff00ff7812 */ /* 0x000fe4000782c0ff */
[----:B------:R-:W-:Y:S02]  /*1b840*/  ISETP.NE.AND.EX P0, PT, RZ, UR7, PT, P0 ;  /* 0x00000007ff007c0c */ /* 0x000fe4000bf05300 */
[----:B---3--:R-:W-:Y:S01]  /*1b850*/  SHF.R.S32.HI R2, RZ, 0x1f, R3 ;  /* 0x0000001fff027819 */ /* 0x008fe20000011403 */
[----:B-1----:R-:W-:-:S04]  /*1b860*/  IMAD.WIDE.U32 R4, R3, UR4, RZ ;  /* 0x0000000403047c25 */ /* 0x002fc8000f8e00ff */
        /* <DEDUP_REMOVED lines=27> */
.L_x_13757:
[----:B------:R-:W-:Y:S05]  /*1ba20*/  BSYNC B6 ;  /* 0x0000000000067941 */ /* 0x000fea0003800000 */
.L_x_13756:
[----:B------:R-:W2:Y:S01]  /*1ba30*/  LDL.LU R20, [R1+0x38] ;  /* 0x0000380001147983 */ /* 0x000ea20000300800 */
[----:B------:R-:W-:Y:S01]  /*1ba40*/  ULDC.64 UR6, c[0x0][0x2e0] ;  /* 0x0000b80000067ab9 */ /* 0x000fe20000000a00 */
[----:B------:R-:W3:Y:S01]  /*1ba50*/  LDC R9, c[0x0][0x448] ;  /* 0x00011200ff097b82 */ /* 0x000ee20000000800 */
[----:B------:R-:W-:Y:S01]  /*1ba60*/  ULDC.64 UR4, c[0x0][0x2d8] ;  /* 0x0000b60000047ab9 */ /* 0x000fe20000000a00 */
[----:B-1----:R-:W2:Y:S01]  /*1ba70*/  LDL.LU.64 R2, [R1+0x28] ;  /* 0x0000280001027983 */ /* 0x002ea20000300a00 */
[----:B------:R-:W-:-:S03]  /*1ba80*/  ULDC.64 UR8, c[0x0][0x280] ;  /* 0x0000a00000087ab9 */ /* 0x000fc60000000a00 */
[----:B------:R-:W4:Y:S04]  /*1ba90*/  LDL.LU R21, [R1+0x3c] ;  /* 0x00003c0001157983 */ /* 0x000f280000300800 */
[----:B------:R-:W4:Y:S04]  /*1baa0*/  LDL.LU R4, [R1+0x30] ;  /* 0x0000300001047983 */ /* 0x000f280000300800 */
[----:B------:R-:W4:Y:S01]  /*1bab0*/  LDL R12, [R1+0x10] ;  /* 0x00001000010c7983 */ /* 0x000f220000100800 */
[----:B---3--:R-:W-:-:S13]  /*1bac0*/  ISETP.NE.AND P1, PT, R9, 0x1, PT ;  /* 0x000000010900780c */ /* 0x008fda0003f25270 */
[----:B------:R-:W1:Y:S08]  /*1bad0*/  @P1 LDC R5, c[0x0][0x450] ;  /* 0x00011400ff051b82 */ /* 0x000e700000000800 */
[----:B------:R-:W3:Y:S01]  /*1bae0*/  @P1 LDC R8, c[0x0][0x450] ;  /* 0x00011400ff081b82 */ /* 0x000ee20000000800 */
[----:B--2---:R-:W-:Y:S02]  /*1baf0*/  IMAD.MOV.U32 R3, RZ, RZ, R20 ;  /* 0x000000ffff037224 */ /* 0x004fe400078e0014 */
[----:B------:R-:W2:Y:S01]  /*1bb00*/  S2R R20, SR_TID.X ;  /* 0x0000000000147919 */ /* 0x000ea20000002100 */
        /* <DEDUP_REMOVED lines=9> */
[C---:B--2---:R-:W-:Y:S01]  /*1bba0*/  LOP3.LUT R21, R20.reuse, 0x7f, RZ, 0xc0, !PT ;  /* 0x0000007f14157812 */ /* 0x044fe200078ec0ff */
[----:B------:R-:W-:-:S03]  /*1bbb0*/  IMAD.SHL.U32 R20, R20, 0x10, RZ ;  /* 0x0000001014147824 */ /* 0x000fc600078e00ff */
[----:B------:R-:W-:-:S04]  /*1bbc0*/  SHF.R.U32.HI R21, RZ, 0x3, R21 ;  /* 0x00000003ff157819 */ /* 0x000fc80000011615 */
[----:B------:R-:W-:-:S05]  /*1bbd0*/  LOP3.LUT R20, R21, 0x70, R20, 0xf8, !PT ;  /* 0x0000007015147812 */ /* 0x000fca00078ef814 */
[----:B------:R-:W-:Y:S02]  /*1bbe0*/  IMAD.IADD R6, R20, 0x1, R12 ;  /* 0x0000000114067824 */ /* 0x000fe400078e020c */
[----:B------:R2:W5:Y:S02]  /*1bbf0*/  LDL R20, [R1+0xc] ;  /* 0x00000c0001147983 */ /* 0x0005640000100800 */
[----:B----4-:R-:W-:Y:S01]  /*1bc00*/  @P1 IMAD.HI.U32 R0, R6, R4, RZ ;  /* 0x0000000406001227 */ /* 0x010fe200078e00ff */
[----:B------:R-:W4:Y:S03]  /*1bc10*/  S2R R10, SR_TID.X ;  /* 0x00000000000a7919 */ /* 0x000f260000002100 */
[----:B------:R-:W-:Y:S01]  /*1bc20*/  IMAD.MOV.U32 R4, RZ, RZ, R6 ;  /* 0x000000ffff047224 */ /* 0x000fe200078e0006 */
[----:B-1----:R-:W-:-:S04]  /*1bc30*/  @P1 SHF.R.U32.HI R4, RZ, R5, R0 ;  /* 0x00000005ff041219 */ /* 0x002fc80000011600 */
[--C-:B------:R-:W-:Y:S01]  /*1bc40*/  SHF.R.S32.HI R0, RZ, 0x1f, R4.reuse ;  /* 0x0000001fff007819 */ /* 0x100fe20000011404 */
[----:B0-----:R-:W-:-:S04]  /*1bc50*/  IMAD.MOV R7, RZ, RZ, -R4 ;  /* 0x000000ffff077224 */ /* 0x001fc800078e0a04 */
[----:B------:R-:W-:-:S04]  /*1bc60*/  IMAD R0, R0, UR4, RZ ;  /* 0x0000000400007c24 */ /* 0x000fc8000f8e02ff */
[C---:B------:R-:W-:Y:S02]  /*1bc70*/  IMAD R0, R4.reuse, UR5, R0 ;  /* 0x0000000504007c24 */ /* 0x040fe4000f8e0200 */
[----:B------:R-:W-:-:S04]  /*1bc80*/  IMAD.WIDE.U32 R4, R4, UR4, R2 ;  /* 0x0000000404047c25 */ /* 0x000fc8000f8e0002 */
[----:B------:R-:W-:Y:S02]  /*1bc90*/  IMAD.IADD R5, R5, 0x1, R0 ;  /* 0x0000000105057824 */ /* 0x000fe400078e0200 */
[----:B------:R-:W-:-:S04]  /*1bca0*/  IMAD R0, R9, R7, R6 ;  /* 0x0000000709007224 */ /* 0x000fc800078e0206 */
[----:B------:R-:W-:Y:S01]  /*1bcb0*/  IMAD.WIDE.U32 R4, R0, UR6, R4 ;  /* 0x0000000600047c25 */ /* 0x000fe2000f8e0004 */
[----:B------:R-:W-:-:S03]  /*1bcc0*/  SHF.R.S32.HI R7, RZ, 0x1f, R0 ;  /* 0x0000001fff077819 */ /* 0x000fc60000011400 */
[----:B----4-:R-:W-:Y:S02]  /*1bcd0*/  IMAD.SHL.U32 R21, R10, 0x8, RZ ;  /* 0x000000080a157824 */ /* 0x010fe400078e00ff */
[----:B------:R-:W-:-:S03]  /*1bce0*/  IMAD R7, R7, UR6, RZ ;  /* 0x0000000607077c24 */ /* 0x000fc6000f8e02ff */
[----:B------:R-:W-:Y:S01]  /*1bcf0*/  LOP3.LUT R21, R21, 0x38, RZ, 0xc0, !PT ;  /* 0x0000003815157812 */ /* 0x000fe200078ec0ff */
        /* <DEDUP_REMOVED lines=8> */
[----:B---3--:R-:W-:-:S05]  /*1bd80*/  @P1 SHF.R.U32.HI R6, RZ, R8, R7 ;  /* 0x00000008ff061219 */ /* 0x008fca0000011607 */
        /* <DEDUP_REMOVED lines=26> */
[----:B---3--:R-:W-:-:S03]  /*1bf30*/  IMAD.IADD R6, R10, 0x1, R11 ;  /* 0x000000010a067824 */ /* 0x008fc600078e020b */
[----:B------:R-:W-:Y:S02]  /*1bf40*/  SHFL.IDX PT, R10, R2, RZ, 0x181f ;  /* 0x00181fff020a7589 */ /* 0x000fe400000e0000 */
[----:B------:R-:W-:-:S13]  /*1bf50*/  ISETP.GE.AND P1, PT, R6, R3, PT ;  /* 0x000000030600720c */ /* 0x000fda0003f26270 */
[----:B0-----:R-:W-:-:S05]  /*1bf60*/  @!P1 LEA R7, P2, R21, R7, 0x1 ;  /* 0x0000000715079211 */ /* 0x001fca00078408ff */
[----:B------:R-:W-:-:S04]  /*1bf70*/  @!P1 IMAD.X R8, RZ, RZ, R8, P2 ;  /* 0x000000ffff089224 */ /* 0x000fc800010e0608 */
[----:B------:R-:W-:Y:S02]  /*1bf80*/  @!P1 IMAD.MOV.U32 R9, RZ, RZ, R8 ;  /* 0x000000ffff099224 */ /* 0x000fe400078e0008 */
[----:B------:R-:W-:Y:S02]  /*1bf90*/  @!P1 IMAD.MOV.U32 R8, RZ, RZ, R7 ;  /* 0x000000ffff089224 */ /* 0x000fe400078e0007 */
[----:B------:R-:W-:-:S03]  /*1bfa0*/  VIADD R7, R6, 0x10 ;  /* 0x0000001006077836 */ /* 0x000fc60000000000 */
        /* <DEDUP_REMOVED lines=48> */
[----:B------:R0:W1:Y:S04]  /*1c2b0*/  SHFL.IDX PT, R7, R0, 0x7, 0x181f ;  /* 0x00f81f0000077f89 */ /* 0x00006800000e0000 */
[----:B------:R2:W-:Y:S01]  /*1c2c0*/  @!P1 LDGSTS.E.BYPASS.LTC128B.128 [R20+0xb400], desc[UR40][R8.64], !P0 ;  /* 0x0b40000008149fae */ /* 0x0005e2000c101d68 */
[----:B0-----:R-:W-:-:S05]  /*1c2d0*/  VIADD R0, R6, 0x80 ;  /* 0x0000008006007836 */ /* 0x001fca0000000000 */
[----:B------:R-:W-:Y:S01]  /*1c2e0*/  ISETP.GE.AND P2, PT, R0, R3, PT ;  /* 0x000000030000720c */ /* 0x000fe20003f46270 */
[----:B------:R-:W-:-:S05]  /*1c2f0*/  VIADD R0, R6, 0x70 ;  /* 0x0000007006007836 */ /* 0x000fca0000000000 */
[----:B------:R-:W-:Y:S02]  /*1c300*/  ISETP.GE.AND P1, PT, R0, R3, PT ;  /* 0x000000030000720c */ /* 0x000fe40003f26270 */
[----:B------:R-:W0:Y:S11]  /*1c310*/  SHFL.IDX PT, R0, R5, RZ, 0x181f ;  /* 0x00181fff05007589 */ /* 0x000e3600000e0000 */
[----:B-1----:R-:W-:-:S05]  /*1c320*/  @!P1 LEA R7, P3, R21, R7, 0x1 ;  /* 0x0000000715079211 */ /* 0x002fca00078608ff */
[----:B------:R-:W-:Y:S02]  /*1c330*/  @!P1 IMAD.X R4, RZ, RZ, R4, P3 ;  /* 0x000000ffff049224 */ /* 0x000fe400018e0604 */
[----:B--2---:R-:W-:Y:S02]  /*1c340*/  @!P1 IMAD.MOV.U32 R8, RZ, RZ, R7 ;  /* 0x000000ffff089224 */ /* 0x004fe400078e0007 */
        /* <DEDUP_REMOVED lines=25> */
.L_x_13936:
        /* <DEDUP_REMOVED lines=11> */
.L_x_13759:
        /* <DEDUP_REMOVED lines=18> */
.L_x_13937:
[----:B------:R-:W-:Y:S05]  /*1c6b0*/  BSYNC B0 ;  /* 0x0000000000007941 */ /* 0x000fea0003800000 */
.L_x_13760:
        /* <DEDUP_REMOVED lines=19> */
[----:B------:R-:W-:Y:S02]  /*1c7f0*/  LOP3.LUT R3, RZ, R5, RZ, 0x33, !PT ;  /* 0x00000005ff037212 */ /* 0x000fe400078e33ff */
[----:B------:R-:W-:Y:S02]  /*1c800*/  LOP3.LUT R2, RZ, R4, RZ, 0x33, !PT ;  /* 0x00000004ff027212 */ /* 0x000fe400078e33ff */
        /* <DEDUP_REMOVED lines=36> */
.L_x_13768:
[----:B------:R-:W-:Y:S01]  /*1ca50*/  IMAD R2, R5, 0x8, R17 ;  /* 0x0000000805027824 */ /* 0x000fe200078e0211 */
[----:B------:R-:W-:Y:S01]  /*1ca60*/  SHF.L.U32 R3, R9, 0x1f, RZ ;  /* 0x0000001f09037819 */ /* 0x000fe200000006ff */
[----:B------:R-:W-:Y:S03]  /*1ca70*/  BSSY B3, `(.L_x_13769) ;  /* 0x0000003000037945 */ /* 0x000fe60003800000 */
[----:B------:R-:W1:Y:S02]  /*1ca80*/  SYNCS.PHASECHK.TRANS64.TRYWAIT P0, [R2+URZ+0x16840], R3 ;  /* 0x01684003020075a7 */ /* 0x000e64000800017f */
[----:B-1----:R-:W-:Y:S05]  /*1ca90*/  @!P0 BRA `(.L_x_13770) ;  /* 0x0000005800288947 */ /* 0x002fea0003800000 */
.L_x_13938:
[----:B------:R-:W-:Y:S05]  /*1caa0*/  BSYNC B3 ;  /* 0x0000000000037941 */ /* 0x000fea0003800000 */
.L_x_13769:
        /* <DEDUP_REMOVED lines=12> */
.L_x_13772:
[----:B------:R-:W-:Y:S05]  /*1cb70*/  BSYNC B3 ;  /* 0x0000000000037941 */ /* 0x000fea0003800000 */
.L_x_13771:
        /* <DEDUP_REMOVED lines=11> */
.L_x_13773:
        /* <DEDUP_REMOVED lines=15> */
.L_x_13939:
[----:B------:R-:W-:Y:S05]  /*1cd20*/  BSYNC B3 ;  /* 0x0000000000037941 */ /* 0x000fea0003800000 */
.L_x_13774:
        /* <DEDUP_REMOVED lines=12> */
.L_x_13777:
[----:B------:R-:W-:Y:S05]  /*1cdf0*/  BSYNC B3 ;  /* 0x0000000000037941 */ /* 0x000fea0003800000 */
.L_x_13776:
        /* <DEDUP_REMOVED lines=11> */
.L_x_13778:
        /* <DEDUP_REMOVED lines=12> */
.L_x_13767:
[----:B------:R-:W-:Y:S05]  /*1cf70*/  BSYNC B1 ;  /* 0x0000000000017941 */ /* 0x000fea0003800000 */
.L_x_13766:
[----:B------:R-:W2:Y:S01]  /*1cf80*/  LDL.LU R0, [R1+0x1c] ;  /* 0x00001c0001007983 */ /* 0x000ea20000300800 */
[----:B------:R-:W-:Y:S02]  /*1cf90*/  IMAD.MOV.U32 R18, RZ, RZ, R5 ;  /* 0x000000ffff127224 */ /* 0x000fe400078e0005 */
[----:B------:R-:W-:Y:S02]  /*1cfa0*/  IMAD.MOV.U32 R28, RZ, RZ, R9 ;  /* 0x000000ffff1c7224 */ /* 0x000fe400078e0009 */
[----:B--2---:R-:W-:-:S07]  /*1cfb0*/  VIADD R0, R0, 0xfffffffd ;  /* 0xfffffffd00007836 */ /* 0x004fce0000000000 */
.L_x_13765:
[----:B------:R-:W-:Y:S05]  /*1cfc0*/  BSYNC B2 ;  /* 0x0000000000027941 */ /* 0x000fea0003800000 */
.L_x_13764:
[----:B------:R-:W-:-:S05]  /*1cfd0*/  VIADD R3, R10, 0xfffffffe ;  /* 0xfffffffe0a037836 */ /* 0x000fca0000000000 */
[----:B------:R-:W-:-:S13]  /*1cfe0*/  ISETP.NE.AND P0, PT, R3, R4, PT ;  /* 0x000000040300720c */ /* 0x000fda0003f05270 */
[----:B------:R-:W-:Y:S05]  /*1cff0*/  @!P0 BRA `(.L_x_13763) ;  /* 0x0000000c00a08947 */ /* 0x000fea0003800000 */
[----:B------:R-:W-:-:S07]  /*1d000*/  IMAD.MOV.U32 R4, RZ, RZ, R19 ;  /* 0x000000ffff047224 */ /* 0x000fce00078e0013 */
.L_x_13805:
        /* <DEDUP_REMOVED lines=32> */
.L_x_13781:
[----:B------:R-:W-:Y:S01]  /*1d210*/  IMAD R2, R6, 0x8, R17 ;  /* 0x0000000806027824 */ /* 0x000fe200078e0211 */
[----:B------:R-:W-:Y:S01]  /*1d220*/  SHF.L.U32 R3, R7, 0x1f, RZ ;  /* 0x0000001f07037819 */ /* 0x000fe200000006ff */
[----:B------:R-:W-:Y:S03]  /*1d230*/  BSSY B2, `(.L_x_13782) ;  /* 0x0000003000027945 */ /* 0x000fe60003800000 */
[----:B------:R-:W1:Y:S02]  /*1d240*/  SYNCS.PHASECHK.TRANS64.TRYWAIT P0, [R2+URZ+0x16840], R3 ;  /* 0x01684003020075a7 */ /* 0x000e64000800017f */
[----:B-1----:R-:W-:Y:S05]  /*1d250*/  @!P0 BRA `(.L_x_13783) ;  /* 0x0000005000608947 */ /* 0x002fea0003800000 */
.L_x_13940:
[----:B------:R-:W-:Y:S05]  /*1d260*/  BSYNC B2 ;  /* 0x0000000000027941 */ /* 0x000fea0003800000 */
.L_x_13782:
        /* <DEDUP_REMOVED lines=12> */
.L_x_13785:
[----:B------:R-:W-:Y:S05]  /*1d330*/  BSYNC B2 ;  /* 0x0000000000027941 */ /* 0x000fea0003800000 */
.L_x_13784:
        /* <DEDUP_REMOVED lines=11> */
.L_x_13786:
        /* <DEDUP_REMOVED lines=15> */
.L_x_13941:
[----:B------:R-:W-:Y:S05]  /*1d4e0*/  BSYNC B2 ;  /* 0x0000000000027941 */ /* 0x000fea0003800000 */
.L_x_13787:
        /* <DEDUP_REMOVED lines=11> */
.L_x_13790:
[----:B------:R-:W-:Y:S05]  /*1d5a0*/  BSYNC B2 ;  /* 0x0000000000027941 */ /* 0x000fea0003800000 */
.L_x_13789:
        /* <DEDUP_REMOVED lines=10> */
.L_x_13791:
        /* <DEDUP_REMOVED lines=12> */
.L_x_13780:
[----:B------:R-:W-:Y:S05]  /*1d710*/  BSYNC B1 ;  /* 0x0000000000017941 */ /* 0x000fea0003800000 */
.L_x_13779:
        /* <DEDUP_REMOVED lines=32> */
.L_x_13794:
[----:B------:R-:W-:Y:S01]  /*1d920*/  IMAD R2, R18, 0x8, R17 ;  /* 0x0000000812027824 */ /* 0x000fe200078e0211 */
[----:B------:R-:W-:Y:S01]  /*1d930*/  SHF.L.U32 R3, R28, 0x1f, RZ ;  /* 0x0000001f1c037819 */ /* 0x000fe200000006ff */
[----:B------:R-:W-:Y:S03]  /*1d940*/  BSSY B2, `(.L_x_13795) ;  /* 0x0000003000027945 */ /* 0x000fe60003800000 */
[----:B------:R-:W1:Y:S02]  /*1d950*/  SYNCS.PHASECHK.TRANS64.TRYWAIT P0, [R2+URZ+0x16840], R3 ;  /* 0x01684003020075a7 */ /* 0x000e64000800017f */
[----:B-1----:R-:W-:Y:S05]  /*1d960*/  @!P0 BRA `(.L_x_13796) ;  /* 0x0000004800c48947 */ /* 0x002fea0003800000 */
.L_x_13942:
[----:B------:R-:W-:Y:S05]  /*1d970*/  BSYNC B2 ;  /* 0x0000000000027941 */ /* 0x000fea0003800000 */
.L_x_13795:
        /* <DEDUP_REMOVED lines=12> */
.L_x_13798:
[----:B------:R-:W-:Y:S05]  /*1da40*/  BSYNC B2 ;  /* 0x0000000000027941 */ /* 0x000fea0003800000 */
.L_x_13797:
        /* <DEDUP_REMOVED lines=12> */
.L_x_13799:
        /* <DEDUP_REMOVED lines=15> */
.L_x_13943:
[----:B------:R-:W-:Y:S05]  /*1dc00*/  BSYNC B2 ;  /* 0x0000000000027941 */ /* 0x000fea0003800000 */
.L_x_13800:
        /* <DEDUP_REMOVED lines=11> */
.L_x_13803:
[----:B------:R-:W-:Y:S05]  /*1dcc0*/  BSYNC B2 ;  /* 0x0000000000027941 */ /* 0x000fea0003800000 */
.L_x_13802:
        /* <DEDUP_REMOVED lines=10> */
.L_x_13804:
        /* <DEDUP_REMOVED lines=12> */
.L_x_13793:
[----:B------:R-:W-:Y:S05]  /*1de30*/  BSYNC B1 ;  /* 0x0000000000017941 */ /* 0x000fea0003800000 */
.L_x_13792:
[----:B------:R-:W2:Y:S01]  /*1de40*/  LDL R2, [R1+0x8] ;  /* 0x0000080001027983 */ /* 0x000ea20000100800 */
[----:B------:R-:W-:Y:S01]  /*1de50*/  VIADD R0, R0, 0xfffffffe ;  /* 0xfffffffe00007836 */ /* 0x000fe20000000000 */
[----:B--2---:R-:W-:-:S13]  /*1de60*/  ISETP.GT.AND P0, PT, R9, R2, PT ;  /* 0x000000020900720c */ /* 0x004fda0003f04270 */
[----:B------:R-:W-:Y:S05]  /*1de70*/  @P0 BRA `(.L_x_13805) ;  /* 0xfffffff000640947 */ /* 0x000fea000383ffff */
.L_x_13763:
[----:B------:R-:W-:Y:S05]  /*1de80*/  BSYNC B0 ;  /* 0x0000000000007941 */ /* 0x000fea0003800000 */
.L_x_13762:
        /* <DEDUP_REMOVED lines=17> */
.L_x_13807:
[----:B------:R-:W-:Y:S05]  /*1dfa0*/  BSYNC B0 ;  /* 0x0000000000007941 */ /* 0x000fea0003800000 */
.L_x_13806:
        /* <DEDUP_REMOVED lines=9> */
.L_x_13944:
[----:B------:R-:W-:Y:S05]  /*1e040*/  BSYNC B1 ;  /* 0x0000000000017941 */ /* 0x000fea0003800000 */
.L_x_13810:
        /* <DEDUP_REMOVED lines=9> */
.L_x_13813:
[----:B------:R-:W-:Y:S05]  /*1e0e0*/  BSYNC B1 ;  /* 0x0000000000017941 */ /* 0x000fea0003800000 */
.L_x_13812:
        /* <DEDUP_REMOVED lines=10> */
.L_x_13814:
        /* <DEDUP_REMOVED lines=10> */
.L_x_13809:
[----:B------:R-:W-:Y:S05]  /*1e230*/  BSYNC B0 ;  /* 0x0000000000007941 */ /* 0x000fea0003800000 */
.L_x_13808:
[----:B------:R-:W-:-:S05]  /*1e240*/  VIADD R18, R18, 0x1 ;  /* 0x0000000112127836 */ /* 0x000fca0000000000 */
[----:B------:R-:W-:-:S04]  /*1e250*/  ISETP.NE.AND P0, PT, R18, 0x2, PT ;  /* 0x000000021200780c */ /* 0x000fc80003f05270 */
[----:B------:R-:W-:Y:S02]  /*1e260*/  SEL R3, RZ, 0x1, P0 ;  /* 0x00000001ff037807 */ /* 0x000fe40000000000 */
[----:B------:R-:W-:Y:S02]  /*1e270*/  SEL R18, R18, RZ, P0 ;  /* 0x000000ff12127207 */ /* 0x000fe40000000000 */
[----:B------:R-:W-:-:S07]  /*1e280*/  LOP3.LUT R28, R28, R3, RZ, 0x3c, !PT ;  /* 0x000000031c1c7212 */ /* 0x000fce00078e3cff */
.L_x_13744:
[----:B------:R-:W-:Y:S05]  /*1e290*/  BSYNC B7 ;  /* 0x0000000000077941 */ /* 0x000fea0003800000 */
.L_x_13742:
        /* <DEDUP_REMOVED lines=8> */
[----:B------:R0:W2:Y:S01]  /*1e320*/  LDS.128 R24, [R17+0x168d0] ;  /* 0x0168d00011187984 */ /* 0x0000a20000000c00 */
[----:B------:R-:W-:Y:S06]  /*1e330*/  BAR.ARV 0x4, 0x200 ;  /* 0x0108000000007b1d */ /* 0x000fec0000002000 */
[----:B------:R-:W-:Y:S05]  /*1e340*/  BRA `(.L_x_13816) ;  /* 0x0000000c00d47947 */ /* 0x000fea0003800000 */
.L_x_13815:
[----:B------:R-:W0:Y:S01]  /*1e350*/  S2R R0, SR_TID.X ;  /* 0x0000000000007919 */ /* 0x000e220000002100 */
[----:B------:R-:W-:Y:S01]  /*1e360*/  UMOV UR4, 0xffffffff ;  /* 0xffffffff00047882 */ /* 0x000fe20000000000 */
[----:B0-----:R-:W-:-:S04]  /*1e370*/  LOP3.LUT R8, R0, 0x1f, RZ, 0xc0, !PT ;  /* 0x0000001f00087812 */ /* 0x001fc800078ec0ff */
[----:B------:R-:W-:Y:S01]  /*1e380*/  ISETP.NE.AND P0, PT, R8, 0x1f, PT ;  /* 0x0000001f0800780c */ /* 0x000fe20003f05270 */
[----:B------:R-:W-:-:S12]  /*1e390*/  BRA.DIV UR4, `(.L_x_13817) ;  /* 0x0000004204747947 */ /* 0x000fd8000b800000 */
[----:B------:R-:W-:Y:S01]  /*1e3a0*/  IMAD.IADD R9, R27, 0x1, R8 ;  /* 0x000000011b097824 */ /* 0x000fe200078e0208 */
[----:B------:R-:W-:-:S04]  /*1e3b0*/  ULDC UR4, c[0x0][0xc3c] ;  /* 0x00030f0000047ab9 */ /* 0x000fc80000000800 */
[----:B------:R-:W-:-:S13]  /*1e3c0*/  ISETP.GE.OR P1, PT, R9, UR4, !P0 ;  /* 0x0000000409007c0c */ /* 0x000fda000c726670 */
[----:B------:R-:W0:Y:S08]  /*1e3d0*/  @!P1 LDC.64 R2, c[0x0][0xc80] ;  /* 0x00032000ff029b82 */ /* 0x000e300000000a00 */
[----:B-1----:R-:W1:Y:S01]  /*1e3e0*/  @!P1 LDC.64 R4, c[0x0][0xc78] ;  /* 0x00031e00ff049b82 */ /* 0x002e620000000a00 */
        /* <DEDUP_REMOVED lines=33> */
.L_x_13954:
[----:B------:R-:W-:Y:S02]  /*1e600*/  ULDC UR4, c[0x0][0xc38] ;  /* 0x00030e0000047ab9 */ /* 0x000fe40000000800 */
[----:B------:R-:W-:-:S04]  /*1e610*/  IMAD.U32 R4, RZ, RZ, UR4 ;  /* 0x00000004ff047e24 */ /* 0x000fc8000f8e00ff */
[----:B-1----:R-:W-:-:S04]  /*1e620*/  IMAD R3, R14, R4, RZ ;  /* 0x000000040e037224 */ /* 0x002fc800078e02ff */
[----:B------:R-:W-:-:S05]  /*1e630*/  IMAD.IADD R6, R6, 0x1, R3 ;  /* 0x0000000106067824 */ /* 0x000fca00078e0203 */
[----:B------:R-:W-:-:S13]  /*1e640*/  ISETP.GT.AND P6, PT, R6, R0, PT ;  /* 0x000000000600720c */ /* 0x000fda0003fc4270 */
[----:B------:R-:W-:Y:S05]  /*1e650*/  @P6 BRA `(.L_x_13818) ;  /* 0x0000000000a46947 */ /* 0x000fea0003800000 */
.L_x_13821:
        /* <DEDUP_REMOVED lines=35> */
.L_x_13962:
[----:B------:R-:W-:Y:S02]  /*1e890*/  ULDC UR4, c[0x0][0xc38] ;  /* 0x00030e0000047ab9 */ /* 0x000fe40000000800 */
[----:B------:R-:W-:-:S04]  /*1e8a0*/  IMAD.U32 R4, RZ, RZ, UR4 ;  /* 0x00000004ff047e24 */ /* 0x000fc8000f8e00ff */
[----:B-1----:R-:W-:-:S04]  /*1e8b0*/  IMAD R3, R14, R4, RZ ;  /* 0x000000040e037224 */ /* 0x002fc800078e02ff */
[----:B------:R-:W-:-:S05]  /*1e8c0*/  IMAD.IADD R6, R3, 0x1, R6 ;  /* 0x0000000103067824 */ /* 0x000fca00078e0206 */
[----:B------:R-:W-:-:S13]  /*1e8d0*/  ISETP.GT.AND P6, PT, R6, R0, PT ;  /* 0x000000000600720c */ /* 0x000fda0003fc4270 */
[----:B------:R-:W-:Y:S05]  /*1e8e0*/  @!P6 BRA `(.L_x_13821) ;  /* 0xfffffffc005ce947 */ /* 0x000fea000383ffff */
.L_x_13818:
        /* <DEDUP_REMOVED lines=10> */
.L_x_13967:
[----:B------:R-:W-:-:S13]  /*1e990*/  ISETP.NE.AND P0, PT, R3, RZ, PT ;  /* 0x000000ff0300720c */ /* 0x000fda0003f05270 */
[----:B------:R-:W-:Y:S05]  /*1e9a0*/  @!P0 BRA `(.L_x_13823) ;  /* 0x0000000000108947 */ /* 0x000fea0003800000 */
[----:B------:R-:W-:Y:S01]  /*1e9b0*/  UMOV UR4, 0xffffffff ;  /* 0xffffffff00047882 */ /* 0x000fe20000000000 */
[----:B------:R-:W-:Y:S02]  /*1e9c0*/  VIADD R12, R7, 0xffffffff ;  /* 0xffffffff070c7836 */ /* 0x000fe40000000000 */
[----:B------:R-:W-:Y:S05]  /*1e9d0*/  BRA.DIV UR4, `(.L_x_13824) ;  /* 0x0000004604347947 */ /* 0x000fea000b800000 */
[----:B------:R4:W0:Y:S02]  /*1e9e0*/  SHFL.IDX PT, R24, R2, R12, 0x1f ;  /* 0x00001f0c02187589 */ /* 0x00082400000e0000 */
.L_x_13823:
        /* <DEDUP_REMOVED lines=59> */
.L_x_13825:
[----:B----4-:R-:W0:Y:S02]  /*1eda0*/  LDC.64 R2, c[0x0][0xc90] ;  /* 0x00032400ff027b82 */ /* 0x010e240000000a00 */
        /* <DEDUP_REMOVED lines=59> */
.L_x_13826:
[----:B------:R-:W-:-:S05]  /*1f160*/  LOP3.LUT R0, RZ, R3, RZ, 0x33, !PT ;  /* 0x00000003ff007212 */ /* 0x000fca00078e33ff */
[----:B------:R-:W-:Y:S01]  /*1f170*/  IMAD.IADD R25, R25, 0x1, R0 ;  /* 0x0000000119197824 */ /* 0x000fe200078e0200 */
[----:B------:R-:W-:Y:S06]  /*1f180*/  BRA `(.L_x_13827) ;  /* 0x00000000001c7947 */ /* 0x000fec0003800000 */
.L_x_13819:
[----:B------:R-:W-:Y:S01]  /*1f190*/  UMOV UR4, URZ ;  /* 0x0000003f00047c82 */ /* 0x000fe20008000000 */
[----:B------:R-:W-:Y:S01]  /*1f1a0*/  UMOV UR5, URZ ;  /* 0x0000003f00057c82 */ /* 0x000fe20008000000 */
[----:B------:R-:W-:Y:S01]  /*1f1b0*/  ULDC UR6, c[0x0][0xc3c] ;  /* 0x00030f0000067ab9 */ /* 0x000fe20000000800 */
[----:B------:R-:W-:Y:S02]  /*1f1c0*/  IMAD.MOV.U32 R24, RZ, RZ, R0 ;  /* 0x000000ffff187224 */ /* 0x000fe400078e0000 */
[----:B------:R-:W-:Y:S02]  /*1f1d0*/  IMAD.U32 R25, RZ, RZ, UR4 ;  /* 0x00000004ff197e24 */ /* 0x000fe4000f8e00ff */
[----:B------:R-:W-:Y:S02]  /*1f1e0*/  IMAD.U32 R26, RZ, RZ, UR5 ;  /* 0x00000005ff1a7e24 */ /* 0x000fe4000f8e00ff */
[----:B------:R-:W-:-:S07]  /*1f1f0*/  IMAD.U32 R27, RZ, RZ, UR6 ;  /* 0x00000006ff1b7e24 */ /* 0x000fce000f8e00ff */
.L_x_13827:
        /* <DEDUP_REMOVED lines=10> */
.L_x_13816:
[----:B------:R-:W-:Y:S02]  /*1f2a0*/  ULDC UR4, c[0x0][0xc3c] ;  /* 0x00030f0000047ab9 */ /* 0x000fe40000000800 */
[----:B--2---:R-:W-:-:S13]  /*1f2b0*/  ISETP.GE.AND P0, PT, R27, UR4, PT ;  /* 0x000000041b007c0c */ /* 0x004fda000bf06270 */
[----:B------:R-:W-:Y:S05]  /*1f2c0*/  @!P0 BRA `(.L_x_13828) ;  /* 0xffffff9800848947 */ /* 0x000fea000383ffff */
[----:B------:R-:W-:Y:S05]  /*1f2d0*/  BSYNC B8 ;  /* 0x0000000000087941 */ /* 0x000fea0003800000 */
.L_x_13686:
[----:B0-----:R-:W2:Y:S01]  /*1f2e0*/  LDL.LU R0, [R1+0x34] ;  /* 0x0000340001007983 */ /* 0x001ea20000300800 */
[----:B------:R-:W-:Y:S01]  /*1f2f0*/  BSSY B0, `(.L_x_13829) ;  /* 0x000000b000007945 */ /* 0x000fe20003800000 */
[----:B-1----:R-:W0:Y:S01]  /*1f300*/  S2R R5, SR_CgaCtaId ;  /* 0x0000000000057919 */ /* 0x002e220000008800 */
        /* <DEDUP_REMOVED lines=9> */
.L_x_13970:
[----:B------:R-:W-:Y:S05]  /*1f3a0*/  BSYNC B0 ;  /* 0x0000000000007941 */ /* 0x000fea0003800000 */
.L_x_13829:
[----:B------:R-:W-:-:S03]  /*1f3b0*/  UMOV UR4, 0xffffffff ;  /* 0xffffffff00047882 */ /* 0x000fc60000000000 */
[----:B------:R-:W-:Y:S05]  /*1f3c0*/  BRA.DIV UR4, `(.L_x_13831) ;  /* 0x0000003a04f47947 */ /* 0x000fea000b800000 */
[----:B0-----:R-:W0:Y:S02]  /*1f3d0*/  S2R R0, SR_TID.X ;  /* 0x0000000000007919 */ /* 0x001e240000002100 */
[----:B0-----:R-:W-:-:S04]  /*1f3e0*/  SHF.R.U32.HI R0, RZ, 0x5, R0 ;  /* 0x00000005ff007819 */ /* 0x001fc80000011600 */
[----:B------:R-:W-:-:S05]  /*1f3f0*/  LOP3.LUT R0, R0, 0x3, RZ, 0xc0, !PT ;  /* 0x0000000300007812 */ /* 0x000fca00078ec0ff */
[----:B------:R0:W1:Y:S02]  /*1f400*/  SHFL.IDX PT, R14, R0, RZ, 0x1f ;  /* 0x00001fff000e7589 */ /* 0x00006400000e0000 */
.L_x_13973:
[----:B-1----:R-:W-:-:S13]  /*1f410*/  ISETP.NE.AND P0, PT, R14, RZ, PT ;  /* 0x000000ff0e00720c */ /* 0x002fda0003f05270 */
[----:B------:R-:W-:Y:S05]  /*1f420*/  @P0 BRA `(.L_x_13474) ;  /* 0x0000000000880947 */ /* 0x000fea0003800000 */
[----:B------:R-:W-:-:S03]  /*1f430*/  UMOV UR4, 0xffffffff ;  /* 0xffffffff00047882 */ /* 0x000fc60000000000 */
[----:B------:R-:W-:Y:S05]  /*1f440*/  BRA.DIV UR4, `(.L_x_13832) ;  /* 0x0000003e04087947 */ /* 0x000fea000b800000 */
[----:B------:R-:W-:-:S13]  /*1f450*/  ELECT P6, URZ, PT ;  /* 0x00000000003f782f */ /* 0x000fda00038c0000 */
.L_x_13976:
[----:B------:R-:W-:Y:S05]  /*1f460*/  @!P6 BRA `(.L_x_13474) ;  /* 0x000000000078e947 */ /* 0x000fea0003800000 */
[----:B0-----:R-:W2:Y:S02]  /*1f470*/  LDL.LU R0, [R1+0x54] ;  /* 0x0000540001007983 */ /* 0x001ea40000300800 */
[----:B--2---:R-:W-:-:S04]  /*1f480*/  LOP3.LUT R0, R0, 0x2, RZ, 0xfc, !PT ;  /* 0x0000000200007812 */ /* 0x004fc800078efcff */
[----:B------:R-:W-:-:S13]  /*1f490*/  ISETP.NE.AND P2, PT, R0, 0x3, PT ;  /* 0x000000030000780c */ /* 0x000fda0003f45270 */
[----:B------:R-:W-:Y:S05]  /*1f4a0*/  @!P2 BRA `(.L_x_13833) ;  /* 0x000000000004a947 */ /* 0x000fea0003800000 */
[----:B------:R-:W-:Y:S01]  /*1f4b0*/  BPT.TRAP 0x1 ;  /* 0x000000040000795c */ /* 0x000fe20000300000 */
.L_x_13833:
        /* <DEDUP_REMOVED lines=12> */
.L_x_13977:
[----:B------:R-:W1:Y:S02]  /*1f580*/  SYNCS.PHASECHK.TRANS64.TRYWAIT P0, [R3+URZ], R0 ;  /* 0x00000000030075a7 */ /* 0x000e64000800017f */
[----:B-1----:R-:W-:Y:S05]  /*1f590*/  @!P0 BRA `(.L_x_13835) ;  /* 0x0000003800e88947 */ /* 0x002fea0003800000 */
.L_x_13978:
[----:B------:R-:W-:Y:S05]  /*1f5a0*/  @!P2 BRA `(.L_x_13836) ;  /* 0x000000000004a947 */ /* 0x000fea0003800000 */
[----:B------:R-:W-:Y:S01]  /*1f5b0*/  BPT.TRAP 0x1 ;  /* 0x000000040000795c */ /* 0x000fe20000300000 */
.L_x_13836:
[----:B-1----:R-:W-:-:S04]  /*1f5c0*/  VIADD R3, R9, 0x16860 ;  /* 0x0001686009037836 */ /* 0x002fc80000000000 */
[----:B------:R-:W-:-:S04]  /*1f5d0*/  IMAD R5, R18, 0x8, R3 ;  /* 0x0000000812057824 */ /* 0x000fc800078e0203 */
[----:B------:R-:W1:Y:S02]  /*1f5e0*/  SYNCS.PHASECHK.TRANS64.TRYWAIT P0, [R5+URZ], R2 ;  /* 0x00000002050075a7 */ /* 0x000e64000800017f */
[----:B-1----:R-:W-:Y:S05]  /*1f5f0*/  @!P0 BRA `(.L_x_13837) ;  /* 0x0000003800e48947 */ /* 0x002fea0003800000 */
.L_x_13979:
[----:B------:R-:W-:-:S07]  /*1f600*/  IMAD R3, R4, 0x8, R3 ;  /* 0x0000000804037824 */ /* 0x000fce00078e0203 */
.L_x_13838:
[----:B--2---:R2:W4:Y:S02]  /*1f610*/  SYNCS.PHASECHK.TRANS64.TRYWAIT P0, [R3+URZ], R0 ;  /* 0x00000000030075a7 */ /* 0x004524000800017f */
[----:B----4-:R-:W-:Y:S05]  /*1f620*/  @!P0 NANOSLEEP.SYNCS 0x989680 ;  /* 0x009896800000895d */ /* 0x010fea0003900000 */
[----:B------:R-:W4:Y:S02]  /*1f630*/  @!P0 SYNCS.PHASECHK.TRANS64 P0, [R3+URZ], R0 ;  /* 0x00000000030085a7 */ /* 0x000f24000800007f */
[----:B----4-:R-:W-:Y:S05]  /*1f640*/  @!P0 BRA `(.L_x_13838) ;  /* 0xfffffffc00f08947 */ /* 0x010fea000383ffff */
.L_x_13474:
[----:B------:R-:W-:Y:S05]  /*1f650*/  BSYNC B9 ;  /* 0x0000000000097941 */ /* 0x000fea0003800000 */
.L_x_13471:
[----:B------:R-:W-:Y:S05]  /*1f660*/  EXIT ;  /* 0x000000000000794d */ /* 0x000fea0003800000 */
.L_x_13502:
[----:B0-----:R0:W1:Y:S02]  /*1f670*/  SYNCS.PHASECHK.TRANS64.TRYWAIT P6, [R77+URZ+0x16890], R89 ;  /* 0x016890594d0075a7 */ /* 0x00106400080c017f */
[----:B-1----:R-:W-:Y:S05]  /*1f680*/  @!P6 NANOSLEEP.SYNCS 0x989680 ;  /* 0x009896800000e95d */ /* 0x002fea0003900000 */
[----:B------:R-:W1:Y:S02]  /*1f690*/  @!P6 SYNCS.PHASECHK.TRANS64 P6, [R77+URZ+0x16890], R89 ;  /* 0x016890594d00e5a7 */ /* 0x000e6400080c007f */
[----:B-1----:R-:W-:Y:S05]  /*1f6a0*/  @!P6 BRA `(.L_x_13502) ;  /* 0xfffffffc00f0e947 */ /* 0x002fea000383ffff */
[----:B------:R-:W-:Y:S05]  /*1f6b0*/  BRA `(.L_x_13839) ;  /* 0xfffffe3800bc7947 */ /* 0x000fea000383ffff */
.L_x_13522:
[----:B0-----:R0:W1:Y:S02]  /*1f6c0*/  SYNCS.PHASECHK.TRANS64.TRYWAIT P5, [R77+URZ+0x16890], R89 ;  /* 0x016890594d0075a7 */ /* 0x00106400080a017f */
[----:B-1----:R-:W-:Y:S05]  /*1f6d0*/  @!P5 NANOSLEEP.SYNCS 0x989680 ;  /* 0x009896800000d95d */ /* 0x002fea0003900000 */
[----:B------:R-:W1:Y:S02]  /*1f6e0*/  @!P5 SYNCS.PHASECHK.TRANS64 P5, [R77+URZ+0x16890], R89 ;  /* 0x016890594d00d5a7 */ /* 0x000e6400080a007f */
[----:B-1----:R-:W-:Y:S05]  /*1f6f0*/  @!P5 BRA `(.L_x_13522) ;  /* 0xfffffffc00f0d947 */ /* 0x002fea000383ffff */
[----:B------:R-:W-:Y:S05]  /*1f700*/  BRA `(.L_x_13840) ;  /* 0xfffffe4c00907947 */ /* 0x000fea000383ffff */
.L_x_13531:
[----:B0-----:R0:W1:Y:S02]  /*1f710*/  SYNCS.PHASECHK.TRANS64.TRYWAIT P4, [R77+URZ+0x16890], R89 ;  /* 0x016890594d0075a7 */ /* 0x001064000808017f */
[----:B-1----:R-:W-:Y:S05]  /*1f720*/  @!P4 NANOSLEEP.SYNCS 0x989680 ;  /* 0x009896800000c95d */ /* 0x002fea0003900000 */
[----:B------:R-:W1:Y:S02]  /*1f730*/  @!P4 SYNCS.PHASECHK.TRANS64 P4, [R77+URZ+0x16890], R89 ;  /* 0x016890594d00c5a7 */ /* 0x000e64000808007f */
[----:B-1----:R-:W-:Y:S05]  /*1f740*/  @!P4 BRA `(.L_x_13531) ;  /* 0xfffffffc00f0c947 */ /* 0x002fea000383ffff */
[----:B------:R-:W-:Y:S05]  /*1f750*/  BRA `(.L_x_13841) ;  /* 0xfffffe5c00f47947 */ /* 0x000fea000383ffff */
.L_x_13537:
[----:B--2---:R2:W3:Y:S02]  /*1f760*/  SYNCS.PHASECHK.TRANS64.TRYWAIT P3, [R77+URZ+0x168b0], R89 ;  /* 0x0168b0594d0075a7 */ /* 0x0044e4000806017f */
[----:B---3--:R-:W-:Y:S05]  /*1f770*/  @!P3 NANOSLEEP.SYNCS 0x989680 ;  /* 0x009896800000b95d */ /* 0x008fea0003900000 */
[----:B------:R-:W3:Y:S02]  /*1f780*/  @!P3 SYNCS.PHASECHK.TRANS64 P3, [R77+URZ+0x168b0], R89 ;  /* 0x0168b0594d00b5a7 */ /* 0x000ee4000806007f */
[----:B---3--:R-:W-:Y:S05]  /*1f790*/  @!P3 BRA `(.L_x_13537) ;  /* 0xfffffffc00f0b947 */ /* 0x008fea000383ffff */
[----:B------:R-:W-:Y:S05]  /*1f7a0*/  BRA `(.L_x_13842) ;  /* 0xfffffe6000887947 */ /* 0x000fea000383ffff */
.L_x_13555:
        /* <DEDUP_REMOVED lines=13> */
.L_x_13844:
[----:B------:R-:W-:Y:S05]  /*1f880*/  BSYNC B0 ;  /* 0x0000000000007941 */ /* 0x000fea0003800000 */
.L_x_13843:
[----:B------:R0:W-:Y:S01]  /*1f890*/  STL [R1+0x24], R14 ;  /* 0x0000240e01007387 */ /* 0x0001e20000100800 */
[----:B------:R-:W-:Y:S05]  /*1f8a0*/  BRA `(.L_x_13845) ;  /* 0xfffffe6c00787947 */ /* 0x000fea000383ffff */
.L_x_13567:
        /* <DEDUP_REMOVED lines=8> */
.L_x_13847:
[----:B------:R-:W-:Y:S05]  /*1f930*/  BSYNC B1 ;  /* 0x0000000000017941 */ /* 0x000fea0003800000 */
.L_x_13846:
        /* <DEDUP_REMOVED lines=8> */
.L_x_13848:
[----:B------:R-:W-:Y:S02]  /*1f9c0*/  IMAD.MOV.U32 R13, RZ, RZ, R7 ;  /* 0x000000ffff0d7224 */ /* 0x000fe400078e0007 */
[----:B------:R-:W-:-:S07]  /*1f9d0*/  IMAD.MOV.U32 R2, RZ, RZ, R14 ;  /* 0x000000ffff027224 */ /* 0x000fce00078e000e */
[----:B------:R-:W-:Y:S05]  /*1f9e0*/  WARPSYNC.COLLECTIVE R15, `(.L_x_13849) ;  /* 0x000000000f087348 */ /* 0x000fea0003c00000 */
[----:B------:R0:W1:Y:S02]  /*1f9f0*/  SHFL.IDX P6, R14, R13, R12, R11 ;  /* 0x0000000c0d0e7389 */ /* 0x00006400000c000b */
[----:B01----:R-:W-:Y:S01]  /*1fa00*/  ENDCOLLECTIVE ;  /* 0x000000000000791b */ /* 0x003fe20003800000 */
.L_x_13849:
[----:B------:R-:W-:Y:S02]  /*1fa10*/  IMAD.MOV.U32 R13, RZ, RZ, R6 ;  /* 0x000000ffff0d7224 */ /* 0x000fe400078e0006 */
[----:B------:R-:W-:-:S07]  /*1fa20*/  IMAD.MOV.U32 R5, RZ, RZ, R14 ;  /* 0x000000ffff057224 */ /* 0x000fce00078e000e */
[----:B------:R-:W-:Y:S05]  /*1fa30*/  WARPSYNC.COLLECTIVE R15, `(.L_x_13850) ;  /* 0x000000000f087348 */ /* 0x000fea0003c00000 */
[----:B------:R0:W1:Y:S02]  /*1fa40*/  SHFL.IDX P6, R14, R13, R12, R11 ;  /* 0x0000000c0d0e7389 */ /* 0x00006400000c000b */
[----:B01----:R-:W-:Y:S01]  /*1fa50*/  ENDCOLLECTIVE ;  /* 0x000000000000791b */ /* 0x003fe20003800000 */
.L_x_13850:
[----:B------:R-:W-:Y:S05]  /*1fa60*/  BRA `(.L_x_13851) ;  /* 0xfffffe7400047947 */ /* 0x000fea000383ffff */
.L_x_13570:
[----:B------:R-:W-:Y:S01]  /*1fa70*/  BSSY B1, `(.L_x_13852) ;  /* 0x0000008000017945 */ /* 0x000fe20003800000 */
[----:B------:R-:W-:Y:S02]  /*1fa80*/  IMAD.MOV.U32 R13, RZ, RZ, R4 ;  /* 0x000000ffff0d7224 */ /* 0x000fe400078e0004 */
[----:B------:R-:W-:Y:S02]  /*1fa90*/  IMAD.MOV.U32 R12, RZ, RZ, 0x1 ;  /* 0x00000001ff0c7424 */ /* 0x000fe400078e00ff */
[----:B------:R-:W-:Y:S02]  /*1faa0*/  IMAD.MOV.U32 R11, RZ, RZ, 0x1c1f ;  /* 0x00001c1fff0b7424 */ /* 0x000fe400078e00ff */
[----:B------:R-:W-:-:S07]  /*1fab0*/  IMAD.MOV.U32 R15, RZ, RZ, -0x1 ;  /* 0xffffffffff0f7424 */ /* 0x000fce00078e00ff */
[----:B-1----:R-:W-:Y:S05]  /*1fac0*/  WARPSYNC.COLLECTIVE R15, `(.L_x_13853) ;  /* 0x000000000f087348 */ /* 0x002fea0003c00000 */
[----:B------:R0:W2:Y:S02]  /*1fad0*/  SHFL.IDX P6, R14, R13, R12, R11 ;  /* 0x0000000c0d0e7389 */ /* 0x0000a400000c000b */
[----:B012---:R-:W-:Y:S01]  /*1fae0*/  ENDCOLLECTIVE ;  /* 0x000000000000791b */ /* 0x007fe20003800000 */
.L_x_13853:
[----:B------:R-:W-:Y:S05]  /*1faf0*/  BSYNC B1 ;  /* 0x0000000000017941 */ /* 0x000fea0003800000 */
.L_x_13852:
        /* <DEDUP_REMOVED lines=8> */
.L_x_13854:
[----:B------:R-:W-:Y:S02]  /*1fb80*/  IMAD.MOV.U32 R13, RZ, RZ, R7 ;  /* 0x000000ffff0d7224 */ /* 0x000fe400078e0007 */
[----:B------:R-:W-:-:S07]  /*1fb90*/  IMAD.MOV.U32 R2, RZ, RZ, R14 ;  /* 0x000000ffff027224 */ /* 0x000fce00078e000e */
[----:B------:R-:W-:Y:S05]  /*1fba0*/  WARPSYNC.COLLECTIVE R15, `(.L_x_13855) ;  /* 0x000000000f087348 */ /* 0x000fea0003c00000 */
[----:B------:R0:W1:Y:S02]  /*1fbb0*/  SHFL.IDX P6, R14, R13, R12, R11 ;  /* 0x0000000c0d0e7389 */ /* 0x00006400000c000b */
[----:B01----:R-:W-:Y:S01]  /*1fbc0*/  ENDCOLLECTIVE ;  /* 0x000000000000791b */ /* 0x003fe20003800000 */
.L_x_13855:
[----:B------:R-:W-:Y:S02]  /*1fbd0*/  IMAD.MOV.U32 R13, RZ, RZ, R6 ;  /* 0x000000ffff0d7224 */ /* 0x000fe400078e0006 */
[----:B------:R-:W-:-:S07]  /*1fbe0*/  IMAD.MOV.U32 R5, RZ, RZ, R14 ;  /* 0x000000ffff057224 */ /* 0x000fce00078e000e */
[----:B------:R-:W-:Y:S05]  /*1fbf0*/  WARPSYNC.COLLECTIVE R15, `(.L_x_13856) ;  /* 0x000000000f087348 */ /* 0x000fea0003c00000 */
[----:B------:R0:W1:Y:S02]  /*1fc00*/  SHFL.IDX P6, R14, R13, R12, R11 ;  /* 0x0000000c0d0e7389 */ /* 0x00006400000c000b */
[----:B01----:R-:W-:Y:S01]  /*1fc10*/  ENDCOLLECTIVE ;  /* 0x000000000000791b */ /* 0x003fe20003800000 */
.L_x_13856:
[----:B------:R-:W-:Y:S05]  /*1fc20*/  BRA `(.L_x_13857) ;  /* 0xfffffe7400647947 */ /* 0x000fea000383ffff */
.L_x_13574:
[----:B0-----:R0:W1:Y:S02]  /*1fc30*/  SYNCS.PHASECHK.TRANS64.TRYWAIT P0, [R16+URZ+0x16800], R43 ;  /* 0x0168002b100075a7 */ /* 0x001064000800017f */
[----:B-1----:R-:W-:Y:S05]  /*1fc40*/  @!P0 NANOSLEEP.SYNCS 0x989680 ;  /* 0x009896800000895d */ /* 0x002fea0003900000 */
[----:B------:R-:W1:Y:S02]  /*1fc50*/  @!P0 SYNCS.PHASECHK.TRANS64 P0, [R16+URZ+0x16800], R43 ;  /* 0x0168002b100085a7 */ /* 0x000e64000800007f */
[----:B-1----:R-:W-:Y:S05]  /*1fc60*/  @!P0 BRA `(.L_x_13574) ;  /* 0xfffffffc00f08947 */ /* 0x002fea000383ffff */
[----:B------:R-:W-:Y:S05]  /*1fc70*/  BRA `(.L_x_13858) ;  /* 0xfffffe7800647947 */ /* 0x000fea000383ffff */
.L_x_13582:
[----:B------:R-:W1:Y:S01]  /*1fc80*/  LDC R39, c[0x0][0x3f4] ;  /* 0x0000fd00ff277b82 */ /* 0x000e620000000800 */
        /* <DEDUP_REMOVED lines=8> */
.L_x_13860:
[----:B------:R-:W-:Y:S05]  /*1fd10*/  BSYNC B1 ;  /* 0x0000000000017941 */ /* 0x000fea0003800000 */
.L_x_13859:
        /* <DEDUP_REMOVED lines=10> */
.L_x_13861:
        /* <DEDUP_REMOVED lines=8> */
.L_x_13862:
        /* <DEDUP_REMOVED lines=9> */
.L_x_13863:
[----:B------:R-:W2:Y:S01]  /*1fed0*/  @!P1 LD.E.128 R8, desc[UR40][R8.64] ;  /* 0x0000002808089980 */ /* 0x000ea2000c101d00 */
[----:B------:R-:W-:-:S05]  /*1fee0*/  @!P1 IADD3 R14, P2, R14, R7, RZ ;  /* 0x000000070e0e9210 */ /* 0x000fca0007f5e0ff */
[----:B------:R-:W-:-:S04]  /*1fef0*/  @!P1 IMAD.X R3, R3, 0x1, R4, P2 ;  /* 0x0000000103039824 */ /* 0x000fc800010e0604 */
[----:B------:R-:W-:-:S05]  /*1ff00*/  @!P1 IMAD.MOV.U32 R15, RZ, RZ, R3 ;  /* 0x000000ffff0f9224 */ /* 0x000fca00078e0003 */
[----:B------:R0:W5:Y:S01]  /*1ff10*/  @!P1 LD.E.128 R4, desc[UR40][R14.64] ;  /* 0x000000280e049980 */ /* 0x000162000c101d00 */
[----:B------:R-:W-:Y:S01]  /*1ff20*/  CS2R R36, SRZ ;  /* 0x0000000000247805 */ /* 0x000fe2000001ff00 */
[----:B------:R-:W-:Y:S01]  /*1ff30*/  IMAD.MOV.U32 R13, RZ, RZ, R26 ;  /* 0x000000ffff0d7224 */ /* 0x000fe200078e001a */
[----:B------:R-:W-:Y:S01]  /*1ff40*/  CS2R R34, SRZ ;  /* 0x0000000000227805 */ /* 0x000fe2000001ff00 */
[----:B------:R-:W-:Y:S01]  /*1ff50*/  IMAD.MOV.U32 R12, RZ, RZ, 0x1 ;  /* 0x00000001ff0c7424 */ /* 0x000fe200078e00ff */
[----:B------:R-:W-:Y:S01]  /*1ff60*/  CS2R R20, SRZ ;  /* 0x0000000000147805 */ /* 0x000fe2000001ff00 */
[----:B0-----:R-:W-:Y:S02]  /*1ff70*/  IMAD.MOV.U32 R15, RZ, RZ, -0x1 ;  /* 0xffffffffff0f7424 */ /* 0x001fe400078e00ff */
[----:B--2---:R-:W-:Y:S02]  /*1ff80*/  @!P1 IMAD.MOV.U32 R37, RZ, RZ, R11 ;  /* 0x000000ffff259224 */ /* 0x004fe400078e000b */
[----:B------:R-:W-:-:S02]  /*1ff90*/  IMAD.MOV.U32 R11, RZ, RZ, 0x1c1f ;  /* 0x00001c1fff0b7424 */ /* 0x000fc400078e00ff */
[----:B------:R-:W-:Y:S02]  /*1ffa0*/  @!P1 IMAD.MOV.U32 R34, RZ, RZ, R8 ;  /* 0x000000ffff229224 */ /* 0x000fe400078e0008 */
[----:B------:R-:W-:-:S07]  /*1ffb0*/  @!P1 IMAD.MOV.U32 R35, RZ, RZ, R9 ;  /* 0x000000ffff239224 */ /* 0x000fce00078e0009 */
[----:B-----5:R-:W-:Y:S05]  /*1ffc0*/  WARPSYNC.COLLECTIVE R15, `(.L_x_13864) ;  /* 0x000000000f087348 */ /* 0x020fea0003c00000 */
[----:B------:R0:W1:Y:S02]  /*1ffd0*/  SHFL.IDX P6, R14, R13, R12, R11 ;  /* 0x0000000c0d0e7389 */ /* 0x00006400000c000b */
[----:B01---5:R-:W-:Y:S01]  /*1ffe0*/  ENDCOLLECTIVE ;  /* 0x000000000000791b */ /* 0x023fe20003800000 */
.L_x_13864:
[----:B------:R-:W-:Y:S02]  /*1fff0*/  IMAD.MOV.U32 R0, RZ, RZ, R34 ;  /* 0x000000ffff007224 */ /* 0x000fe400078e0022 */
[----:B------:R-:W-:Y:S02]  /*20000*/  IMAD.MOV.U32 R2, RZ, RZ, R35 ;  /* 0x000000ffff027224 */ /* 0x000fe400078e0023 */
[----:B------:R-:W-:Y:S01]  /*20010*/  @!P1 IMAD.MOV.U32 R36, RZ, RZ, R10 ;  /* 0x000000ffff249224 */ /* 0x000fe200078e000a */
[----:B------:R-:W-:Y:S01]  /*20020*/  PRMT R40, R40, 0x5410, R0 ;  /* 0x0000541028287816 */ /* 0x000fe20000000000 */
[----:B------:R-:W-:Y:S01]  /*20030*/  IMAD.MOV.U32 R9, RZ, RZ, R37 ;  /* 0x000000ffff097224 */ /* 0x000fe200078e0025 */
[----:B------:R-:W-:Y:S02]  /*20040*/  PRMT R53, R2, 0x7610, R53 ;  /* 0x0000761002357816 */ /* 0x000fe40000000035 */
[----:B------:R-:W-:Y:S01]  /*20050*/  CS2R R2, SRZ ;  /* 0x0000000000027805 */ /* 0x000fe2000001ff00 */
[----:B------:R-:W-:Y:S01]  /*20060*/  IMAD.MOV.U32 R8, RZ, RZ, R36 ;  /* 0x000000ffff087224 */ /* 0x000fe200078e0024 */
[----:B------:R-:W-:Y:S01]  /*20070*/  PRMT R32, R9, 0x7610, R32 ;  /* 0x0000761009207816 */ /* 0x000fe20000000020 */
[----:B------:R-:W-:-:S03]  /*20080*/  IMAD.MOV.U32 R13, RZ, RZ, R24 ;  /* 0x000000ffff0d7224 */ /* 0x000fc600078e0018 */
[----:B------:R-:W-:Y:S01]  /*20090*/  PRMT R31, R8, 0x7610, R31 ;  /* 0x00007610081f7816 */ /* 0x000fe2000000001f */
[----:B------:R-:W-:Y:S02]  /*200a0*/  @!P1 IMAD.MOV.U32 R20, RZ, RZ, R4 ;  /* 0x000000ffff149224 */ /* 0x000fe400078e0004 */
[----:B------:R-:W-:Y:S02]  /*200b0*/  @!P1 IMAD.MOV.U32 R21, RZ, RZ, R5 ;  /* 0x000000ffff159224 */ /* 0x000fe400078e0005 */
[----:B------:R-:W-:Y:S02]  /*200c0*/  @!P1 IMAD.MOV.U32 R2, RZ, RZ, R6 ;  /* 0x000000ffff029224 */ /* 0x000fe400078e0006 */
[----:B------:R-:W-:Y:S02]  /*200d0*/  @!P1 IMAD.MOV.U32 R3, RZ, RZ, R7 ;  /* 0x000000ffff039224 */ /* 0x000fe400078e0007 */
[----:B------:R-:W-:-:S07]  /*200e0*/  IMAD.MOV.U32 R0, RZ, RZ, R14 ;  /* 0x000000ffff007224 */ /* 0x000fce00078e000e */
[----:B------:R-:W-:Y:S05]  /*200f0*/  WARPSYNC.COLLECTIVE R15, `(.L_x_13865) ;  /* 0x000000000f087348 */ /* 0x000fea0003c00000 */
[----:B------:R0:W1:Y:S02]  /*20100*/  SHFL.IDX P6, R14, R13, R12, R11 ;  /* 0x0000000c0d0e7389 */ /* 0x00006400000c000b */
[----:B01----:R-:W-:Y:S01]  /*20110*/  ENDCOLLECTIVE ;  /* 0x000000000000791b */ /* 0x003fe20003800000 */
.L_x_13865:
        /* <DEDUP_REMOVED lines=8> */
[----:B------:R-:W-:Y:S01]  /*201a0*/  PRMT R38, R38, 0x5410, R7 ;  /* 0x0000541026267816 */ /* 0x000fe20000000007 */
[----:B------:R-:W-:Y:S02]  /*201b0*/  IMAD.MOV.U32 R13, RZ, RZ, R25 ;  /* 0x000000ffff0d7224 */ /* 0x000fe400078e0019 */
[----:B------:R-:W-:-:S07]  /*201c0*/  IMAD.MOV.U32 R24, RZ, RZ, R14 ;  /* 0x000000ffff187224 */ /* 0x000fce00078e000e */
[----:B------:R-:W-:Y:S05]  /*201d0*/  WARPSYNC.COLLECTIVE R15, `(.L_x_13866) ;  /* 0x000000000f087348 */ /* 0x000fea0003c00000 */
[----:B------:R0:W1:Y:S02]  /*201e0*/  SHFL.IDX P6, R14, R13, R12, R11 ;  /* 0x0000000c0d0e7389 */ /* 0x00006400000c000b */
[----:B01----:R-:W-:Y:S01]  /*201f0*/  ENDCOLLECTIVE ;  /* 0x000000000000791b */ /* 0x003fe20003800000 */
.L_x_13866:
[----:B------:R-:W-:Y:S02]  /*20200*/  IMAD.MOV.U32 R13, RZ, RZ, R27 ;  /* 0x000000ffff0d7224 */ /* 0x000fe400078e001b */
[----:B------:R-:W-:-:S07]  /*20210*/  IMAD.MOV.U32 R25, RZ, RZ, R14 ;  /* 0x000000ffff197224 */ /* 0x000fce00078e000e */
[----:B------:R-:W-:Y:S05]  /*20220*/  WARPSYNC.COLLECTIVE R15, `(.L_x_13867) ;  /* 0x000000000f087348 */ /* 0x000fea0003c00000 */
[----:B------:R0:W1:Y:S02]  /*20230*/  SHFL.IDX P6, R14, R13, R12, R11 ;  /* 0x0000000c0d0e7389 */ /* 0x00006400000c000b */
[----:B01----:R-:W-:Y:S01]  /*20240*/  ENDCOLLECTIVE ;  /* 0x000000000000791b */ /* 0x003fe20003800000 */
.L_x_13867:
[----:B------:R-:W-:Y:S05]  /*20250*/  BRA `(.L_x_13868) ;  /* 0xfffffe8400947947 */ /* 0x000fea000383ffff */
.L_x_13586:
[----:B0-----:R0:W1:Y:S02]  /*20260*/  SYNCS.PHASECHK.TRANS64.TRYWAIT P1, [R16+URZ+0x16800], R13 ;  /* 0x0168000d100075a7 */ /* 0x001064000802017f */
[----:B-1----:R-:W-:Y:S05]  /*20270*/  @!P1 NANOSLEEP.SYNCS 0x989680 ;  /* 0x009896800000995d */ /* 0x002fea0003900000 */
[----:B------:R-:W1:Y:S02]  /*20280*/  @!P1 SYNCS.PHASECHK.TRANS64 P1, [R16+URZ+0x16800], R13 ;  /* 0x0168000d100095a7 */ /* 0x000e64000802007f */
[----:B-1----:R-:W-:Y:S05]  /*20290*/  @!P1 BRA `(.L_x_13586) ;  /* 0xfffffffc00f09947 */ /* 0x002fea000383ffff */
[----:B------:R-:W-:Y:S05]  /*202a0*/  BRA `(.L_x_13869) ;  /* 0xfffffe88003c7947 */ /* 0x000fea000383ffff */
.L_x_13592:
[----:B--2---:R2:W3:Y:S02]  /*202b0*/  SYNCS.PHASECHK.TRANS64.TRYWAIT P2, [R7+URZ+0x16830], R0 ;  /* 0x01683000070075a7 */ /* 0x0044e4000804017f */
[----:B---3--:R-:W-:Y:S05]  /*202c0*/  @!P2 NANOSLEEP.SYNCS 0x989680 ;  /* 0x009896800000a95d */ /* 0x008fea0003900000 */
[----:B------:R-:W3:Y:S02]  /*202d0*/  @!P2 SYNCS.PHASECHK.TRANS64 P2, [R7+URZ+0x16830], R0 ;  /* 0x016830000700a5a7 */ /* 0x000ee4000804007f */
[----:B---3--:R-:W-:Y:S05]  /*202e0*/  @!P2 BRA `(.L_x_13592) ;  /* 0xfffffffc00f0a947 */ /* 0x008fea000383ffff */
[----:B------:R-:W-:Y:S05]  /*202f0*/  BRA `(.L_x_13591) ;  /* 0xfffffe9800007947 */ /* 0x000fea000383ffff */
.L_x_13610:
[----:B-1----:R1:W2:Y:S02]  /*20300*/  SYNCS.PHASECHK.TRANS64.TRYWAIT P5, [R9+URZ+0x16830], R0 ;  /* 0x01683000090075a7 */ /* 0x0022a400080a017f */
[----:B--2---:R-:W-:Y:S05]  /*20310*/  @!P5 NANOSLEEP.SYNCS 0x989680 ;  /* 0x009896800000d95d */ /* 0x004fea0003900000 */
[----:B------:R-:W2:Y:S02]  /*20320*/  @!P5 SYNCS.PHASECHK.TRANS64 P5, [R9+URZ+0x16830], R0 ;  /* 0x016830000900d5a7 */ /* 0x000ea400080a007f */
[----:B--2---:R-:W-:Y:S05]  /*20330*/  @!P5 BRA `(.L_x_13610) ;  /* 0xfffffffc00f0d947 */ /* 0x004fea000383ffff */
[----:B------:R-:W-:Y:S05]  /*20340*/  BRA `(.L_x_13609) ;  /* 0xfffffec800b07947 */ /* 0x000fea000383ffff */
.L_x_13614:
[----:B-1----:R1:W2:Y:S02]  /*20350*/  SYNCS.PHASECHK.TRANS64.TRYWAIT P4, [R8+URZ+0x16850], R0 ;  /* 0x01685000080075a7 */ /* 0x0022a4000808017f */
[----:B--2---:R-:W-:Y:S05]  /*20360*/  @!P4 NANOSLEEP.SYNCS 0x989680 ;  /* 0x009896800000c95d */ /* 0x004fea0003900000 */
[----:B------:R-:W2:Y:S02]  /*20370*/  @!P4 SYNCS.PHASECHK.TRANS64 P4, [R8+URZ+0x16850], R0 ;  /* 0x016850000800c5a7 */ /* 0x000ea4000808007f */
[----:B--2---:R-:W-:Y:S05]  /*20380*/  @!P4 BRA `(.L_x_13614) ;  /* 0xfffffffc00f0c947 */ /* 0x004fea000383ffff */
[----:B------:R-:W-:Y:S05]  /*20390*/  BRA `(.L_x_13611) ;  /* 0xfffffecc00787947 */ /* 0x000fea000383ffff */
.L_x_13633:
[----:B-1----:R1:W2:Y:S02]  /*203a0*/  SYNCS.PHASECHK.TRANS64.TRYWAIT P3, [R0+URZ+0x16830], R3 ;  /* 0x01683003000075a7 */ /* 0x0022a4000806017f */
[----:B--2---:R-:W-:Y:S05]  /*203b0*/  @!P3 NANOSLEEP.SYNCS 0x989680 ;  /* 0x009896800000b95d */ /* 0x004fea0003900000 */
[----:B------:R-:W2:Y:S02]  /*203c0*/  @!P3 SYNCS.PHASECHK.TRANS64 P3, [R0+URZ+0x16830], R3 ;  /* 0x016830030000b5a7 */ /* 0x000ea4000806007f */
[----:B--2---:R-:W-:Y:S05]  /*203d0*/  @!P3 BRA `(.L_x_13633) ;  /* 0xfffffffc00f0b947 */ /* 0x004fea000383ffff */
[----:B------:R-:W-:Y:S05]  /*203e0*/  BRA `(.L_x_13632) ;  /* 0xfffffefc00287947 */ /* 0x000fea000383ffff */
.L_x_13637:
[----:B-1----:R1:W2:Y:S02]  /*203f0*/  SYNCS.PHASECHK.TRANS64.TRYWAIT P2, [R2+URZ+0x16850], R0 ;  /* 0x01685000020075a7 */ /* 0x0022a4000804017f */
[----:B--2---:R-:W-:Y:S05]  /*20400*/  @!P2 NANOSLEEP.SYNCS 0x989680 ;  /* 0x009896800000a95d */ /* 0x004fea0003900000 */
[----:B------:R-:W2:Y:S02]  /*20410*/  @!P2 SYNCS.PHASECHK.TRANS64 P2, [R2+URZ+0x16850], R0 ;  /* 0x016850000200a5a7 */ /* 0x000ea4000804007f */
[----:B--2---:R-:W-:Y:S05]  /*20420*/  @!P2 BRA `(.L_x_13637) ;  /* 0xfffffffc00f0a947 */ /* 0x004fea000383ffff */
[----:B------:R-:W-:Y:S05]  /*20430*/  BRA `(.L_x_13634) ;  /* 0xfffffefc00f07947 */ /* 0x000fea000383ffff */
.L_x_13644:
[----:B-1----:R1:W2:Y:S02]  /*20440*/  SYNCS.PHASECHK.TRANS64.TRYWAIT P3, [R0+URZ+0x16830], R3 ;  /* 0x01683003000075a7 */ /* 0x0022a4000806017f */
[----:B--2---:R-:W-:Y:S05]  /*20450*/  @!P3 NANOSLEEP.SYNCS 0x989680 ;  /* 0x009896800000b95d */ /* 0x004fea0003900000 */
[----:B------:R-:W2:Y:S02]  /*20460*/  @!P3 SYNCS.PHASECHK.TRANS64 P3, [R0+URZ+0x16830], R3 ;  /* 0x016830030000b5a7 */ /* 0x000ea4000806007f */
[----:B--2---:R-:W-:Y:S05]  /*20470*/  @!P3 BRA `(.L_x_13644) ;  /* 0xfffffffc00f0b947 */ /* 0x004fea000383ffff */
[----:B------:R-:W-:Y:S05]  /*20480*/  BRA `(.L_x_13643) ;  /* 0xffffff1800d47947 */ /* 0x000fea000383ffff */
.L_x_13648:
[----:B-1----:R1:W2:Y:S02]  /*20490*/  SYNCS.PHASECHK.TRANS64.TRYWAIT P2, [R2+URZ+0x16850], R0 ;  /* 0x01685000020075a7 */ /* 0x0022a4000804017f */
[----:B--2---:R-:W-:Y:S05]  /*204a0*/  @!P2 NANOSLEEP.SYNCS 0x989680 ;  /* 0x009896800000a95d */ /* 0x004fea0003900000 */
[----:B------:R-:W2:Y:S02]  /*204b0*/  @!P2 SYNCS.PHASECHK.TRANS64 P2, [R2+URZ+0x16850], R0 ;  /* 0x016850000200a5a7 */ /* 0x000ea4000804007f */
[----:B--2---:R-:W-:Y:S05]  /*204c0*/  @!P2 BRA `(.L_x_13648) ;  /* 0xfffffffc00f0a947 */ /* 0x004fea000383ffff */
[----:B------:R-:W-:Y:S05]  /*204d0*/  BRA `(.L_x_13645) ;  /* 0xffffff1c009c7947 */ /* 0x000fea000383ffff */
.L_x_13661:
[----:B-1----:R1:W2:Y:S02]  /*204e0*/  SYNCS.PHASECHK.TRANS64.TRYWAIT P0, [R11+URZ+0x16850], R4 ;  /* 0x016850040b0075a7 */ /* 0x0022a4000800017f */
[----:B--2---:R-:W-:Y:S05]  /*204f0*/  @!P0 NANOSLEEP.SYNCS 0x989680 ;  /* 0x009896800000895d */ /* 0x004fea0003900000 */
[----:B------:R-:W2:Y:S02]  /*20500*/  @!P0 SYNCS.PHASECHK.TRANS64 P0, [R11+URZ+0x16850], R4 ;  /* 0x016850040b0085a7 */ /* 0x000ea4000800007f */
[----:B--2---:R-:W-:Y:S05]  /*20510*/  @!P0 BRA `(.L_x_13661) ;  /* 0xfffffffc00f08947 */ /* 0x004fea000383ffff */
[----:B------:R-:W-:Y:S05]  /*20520*/  BRA `(.L_x_13660) ;  /* 0xffffff4800747947 */ /* 0x000fea000383ffff */
.L_x_13666:
[----:B------:R-:W-:Y:S02]  /*20530*/  IMAD.MOV.U32 R13, RZ, RZ, R28 ;  /* 0x000000ffff0d7224 */ /* 0x000fe400078e001c */
[----:B------:R-:W-:Y:S02]  /*20540*/  IMAD.MOV.U32 R12, RZ, RZ, RZ ;  /* 0x000000ffff0c7224 */ /* 0x000fe400078e00ff */
[----:B------:R-:W-:Y:S02]  /*20550*/  IMAD.MOV.U32 R11, RZ, RZ, 0x181f ;  /* 0x0000181fff0b7424 */ /* 0x000fe400078e00ff */
[----:B------:R-:W-:Y:S02]  /*20560*/  IMAD.MOV.U32 R15, RZ, RZ, -0x1 ;  /* 0xffffffffff0f7424 */ /* 0x000fe400078e00ff */
[----:B------:R-:W-:-:S07]  /*20570*/  IMAD.IADD R40, R49, 0x1, R50 ;  /* 0x0000000131287824 */ /* 0x000fce00078e0232 */
[----:B-----5:R-:W-:Y:S05]  /*20580*/  WARPSYNC.COLLECTIVE R15, `(.L_x_13870) ;  /* 0x000000000f087348 */ /* 0x020fea0003c00000 */
[----:B------:R0:W1:Y:S02]  /*20590*/  SHFL.IDX P6, R14, R13, R12, R11 ;  /* 0x0000000c0d0e7389 */ /* 0x00006400000c000b */
[----:B01---5:R-:W-:Y:S01]  /*205a0*/  ENDCOLLECTIVE ;  /* 0x000000000000791b */ /* 0x023fe20003800000 */
.L_x_13870:
[----:B------:R-:W-:Y:S02]  /*205b0*/  VIADD R20, R40, 0x30 ;  /* 0x0000003028147836 */ /* 0x000fe40000000000 */
[----:B------:R-:W-:Y:S02]  /*205c0*/  IMAD.MOV.U32 R13, RZ, RZ, R10 ;  /* 0x000000ffff0d7224 */ /* 0x000fe400078e000a */
[----:B------:R-:W-:-:S07]  /*205d0*/  IMAD.MOV.U32 R0, RZ, RZ, R14 ;  /* 0x000000ffff007224 */ /* 0x000fce00078e000e */
[----:B------:R-:W-:Y:S05]  /*205e0*/  WARPSYNC.COLLECTIVE R15, `(.L_x_13871) ;  /* 0x000000000f087348 */ /* 0x000fea0003c00000 */
[----:B------:R0:W1:Y:S02]  /*205f0*/  SHFL.IDX P6, R14, R13, R12, R11 ;  /* 0x0000000c0d0e7389 */ /* 0x00006400000c000b */
[----:B01----:R-:W-:Y:S01]  /*20600*/  ENDCOLLECTIVE ;  /* 0x000000000000791b */ /* 0x003fe20003800000 */
.L_x_13871:
        /* <DEDUP_REMOVED lines=12> */
.L_x_13872:
[----:B------:R-:W-:-:S04]  /*206d0*/  @!P3 LEA R2, P5, R41, R2, 0x1 ;  /* 0x000000022902b211 */ /* 0x000fc800078a08ff */
[----:B------:R-:W-:Y:S01]  /*206e0*/  @!P3 LEA.HI.X R21, R41, R0, R42, 0x1, P5 ;  /* 0x000000002915b211 */ /* 0x000fe200028f0c2a */
[----:B------:R-:W-:-:S05]  /*206f0*/  @!P3 IMAD.MOV.U32 R20, RZ, RZ, R2 ;  /* 0x000000ffff14b224 */ /* 0x000fca00078e0002 */
[----:B------:R0:W-:Y:S01]  /*20700*/  @!P3 ST.E.128 desc[UR40][R20.64], R4 ;  /* 0x000000041400b985 */ /* 0x0001e2000c101d28 */
[----:B------:R-:W-:Y:S02]  /*20710*/  IMAD.MOV.U32 R13, RZ, RZ, R10 ;  /* 0x000000ffff0d7224 */ /* 0x000fe400078e000a */
[----:B------:R-:W-:-:S07]  /*20720*/  IMAD.MOV.U32 R3, RZ, RZ, R14 ;  /* 0x000000ffff037224 */ /* 0x000fce00078e000e */
[----:B0-----:R-:W-:Y:S05]  /*20730*/  WARPSYNC.COLLECTIVE R15, `(.L_x_13873) ;  /* 0x000000000f087348 */ /* 0x001fea0003c00000 */
[----:B------:R1:W2:Y:S02]  /*20740*/  SHFL.IDX P6, R14, R13, R12, R11 ;  /* 0x0000000c0d0e7389 */ /* 0x0002a400000c000b */
[----:B012---:R-:W-:Y:S01]  /*20750*/  ENDCOLLECTIVE ;  /* 0x000000000000791b */ /* 0x007fe20003800000 */
.L_x_13873:
[----:B------:R-:W-:Y:S02]  /*20760*/  IMAD.MOV.U32 R13, RZ, RZ, R28 ;  /* 0x000000ffff0d7224 */ /* 0x000fe400078e001c */
[----:B------:R-:W-:Y:S02]  /*20770*/  IMAD.MOV.U32 R12, RZ, RZ, 0x2 ;  /* 0x00000002ff0c7424 */ /* 0x000fe400078e00ff */
[----:B------:R-:W-:-:S07]  /*20780*/  IMAD.MOV.U32 R8, RZ, RZ, R14 ;  /* 0x000000ffff087224 */ /* 0x000fce00078e000e */
[----:B------:R-:W-:Y:S05]  /*20790*/  WARPSYNC.COLLECTIVE R15, `(.L_x_13874) ;  /* 0x000000000f087348 */ /* 0x000fea0003c00000 */
[----:B------:R0:W1:Y:S02]  /*207a0*/  SHFL.IDX P6, R14, R13, R12, R11 ;  /* 0x0000000c0d0e7389 */ /* 0x00006400000c000b */
[----:B01----:R-:W-:Y:S01]  /*207b0*/  ENDCOLLECTIVE ;  /* 0x000000000000791b */ /* 0x003fe20003800000 */
.L_x_13874:
[----:B------:R-:W-:-:S04]  /*207c0*/  @!P4 LEA R8, P1, R41, R8, 0x1 ;  /* 0x000000082908c211 */ /* 0x000fc800078208ff */
[----:B------:R-:W-:Y:S01]  /*207d0*/  @!P4 LEA.HI.X R3, R41, R3, R42, 0x1, P1 ;  /* 0x000000032903c211 */ /* 0x000fe200008f0c2a */
[----:B------:R-:W-:Y:S02]  /*207e0*/  IMAD.MOV.U32 R13, RZ, RZ, R10 ;  /* 0x000000ffff0d7224 */ /* 0x000fe400078e000a */
[----:B------:R-:W-:-:S07]  /*207f0*/  IMAD.MOV.U32 R9, RZ, RZ, R14 ;  /* 0x000000ffff097224 */ /* 0x000fce00078e000e */
[----:B------:R-:W-:Y:S05]  /*20800*/  WARPSYNC.COLLECTIVE R15, `(.L_x_13875) ;  /* 0x000000000f087348 */ /* 0x000fea0003c00000 */
[----:B------:R0:W1:Y:S02]  /*20810*/  SHFL.IDX P6, R14, R13, R12, R11 ;  /* 0x0000000c0d0e7389 */ /* 0x00006400000c000b */
[----:B01----:R-:W-:Y:S01]  /*20820*/  ENDCOLLECTIVE ;  /* 0x000000000000791b */ /* 0x003fe20003800000 */
.L_x_13875:
[----:B------:R-:W-:Y:S02]  /*20830*/  IMAD.MOV.U32 R13, RZ, RZ, R28 ;  /* 0x000000ffff0d7224 */ /* 0x000fe400078e001c */
[----:B------:R-:W-:Y:S01]  /*20840*/  IMAD.MOV.U32 R12, RZ, RZ, 0x3 ;  /* 0x00000003ff0c7424 */ /* 0x000fe200078e00ff */
[----:B------:R-:W-:-:S13]  /*20850*/  @!P2 LEA R44, P5, R41, R14, 0x1 ;  /* 0x0000000e292ca211 */ /* 0x000fda00078a08ff */
[----:B------:R-:W-:Y:S05]  /*20860*/  WARPSYNC.COLLECTIVE R15, `(.L_x_13876) ;  /* 0x000000000f087348 */ /* 0x000fea0003c00000 */
[----:B------:R0:W1:Y:S02]  /*20870*/  SHFL.IDX P6, R14, R13, R12, R11 ;  /* 0x0000000c0d0e7389 */ /* 0x00006400000c000b */
[----:B01----:R-:W-:Y:S01]  /*20880*/  ENDCOLLECTIVE ;  /* 0x000000000000791b */ /* 0x003fe20003800000 */
.L_x_13876:
[----:B------:R-:W-:Y:S01]  /*20890*/  @!P2 LEA.HI.X R45, R41, R9, R42, 0x1, P5 ;  /* 0x00000009292da211 */ /* 0x000fe200028f0c2a */
[----:B------:R-:W-:Y:S02]  /*208a0*/  @!P4 IMAD.MOV.U32 R9, RZ, RZ, R3 ;  /* 0x000000ffff09c224 */ /* 0x000fe400078e0003 */
[----:B------:R-:W-:Y:S02]  /*208b0*/  @!P2 IMAD.MOV.U32 R2, RZ, RZ, R44 ;  /* 0x000000ffff02a224 */ /* 0x000fe400078e002c */
[----:B------:R-:W-:Y:S01]  /*208c0*/  @!P2 IMAD.MOV.U32 R3, RZ, RZ, R45 ;  /* 0x000000ffff03a224 */ /* 0x000fe200078e002d */
[----:B------:R0:W-:Y:S04]  /*208d0*/  @!P4 ST.E.128 desc[UR40][R8.64], R24 ;  /* 0x000000180800c985 */ /* 0x0001e8000c101d28 */
[----:B------:R0:W-:Y:S01]  /*208e0*/  @!P2 ST.E.128 desc[UR40][R2.64], R32 ;  /* 0x000000200200a985 */ /* 0x0001e2000c101d28 */
[----:B------:R-:W-:-:S02]  /*208f0*/  IMAD.MOV.U32 R13, RZ, RZ, R10 ;  /* 0x000000ffff0d7224 */ /* 0x000fc400078e000a */
[----:B------:R-:W-:-:S07]  /*20900*/  IMAD.MOV.U32 R0, RZ, RZ, R14 ;  /* 0x000000ffff007224 */ /* 0x000fce00078e000e */
[----:B0-----:R-:W-:Y:S05]  /*20910*/  WARPSYNC.COLLECTIVE R15, `(.L_x_13877) ;  /* 0x000000000f087348 */ /* 0x001fea0003c00000 */
[----:B------:R1:W2:Y:S02]  /*20920*/  SHFL.IDX P6, R14, R13, R12, R11 ;  /* 0x0000000c0d0e7389 */ /* 0x0002a400000c000b */
[----:B012---:R-:W-:Y:S01]  /*20930*/  ENDCOLLECTIVE ;  /* 0x000000000000791b */ /* 0x007fe20003800000 */
.L_x_13877:
[----:B------:R-:W-:Y:S05]  /*20940*/  BRA `(.L_x_13878) ;  /* 0xffffff5c009c7947 */ /* 0x000fea000383ffff */
.L_x_13668:
[----:B------:R-:W-:Y:S02]  /*20950*/  IMAD.MOV.U32 R13, RZ, RZ, R2 ;  /* 0x000000ffff0d7224 */ /* 0x000fe400078e0002 */
[----:B------:R-:W-:Y:S02]  /*20960*/  IMAD.MOV.U32 R12, RZ, RZ, RZ ;  /* 0x000000ffff0c7224 */ /* 0x000fe400078e00ff */
[----:B------:R-:W-:Y:S02]  /*20970*/  IMAD.MOV.U32 R11, RZ, RZ, 0x1c1f ;  /* 0x00001c1fff0b7424 */ /* 0x000fe400078e00ff */
[----:B------:R-:W-:-:S07]  /*20980*/  IMAD.MOV.U32 R15, RZ, RZ, -0x1 ;  /* 0xffffffffff0f7424 */ /* 0x000fce00078e00ff */
[----:B------:R-:W-:Y:S05]  /*20990*/  WARPSYNC.COLLECTIVE R15, `(.L_x_13879) ;  /* 0x000000000f087348 */ /* 0x000fea0003c00000 */
[----:B------:R0:W1:Y:S02]  /*209a0*/  SHFL.IDX P6, R14, R13, R12, R11 ;  /* 0x0000000c0d0e7389 */ /* 0x00006400000c000b */
[----:B01----:R-:W-:Y:S01]  /*209b0*/  ENDCOLLECTIVE ;  /* 0x000000000000791b */ /* 0x003fe20003800000 */
.L_x_13879:
[----:B------:R-:W-:Y:S02]  /*209c0*/  IMAD.MOV.U32 R13, RZ, RZ, R0 ;  /* 0x000000ffff0d7224 */ /* 0x000fe400078e0000 */
[----:B------:R-:W-:-:S07]  /*209d0*/  IMAD.MOV.U32 R3, RZ, RZ, R14 ;  /* 0x000000ffff037224 */ /* 0x000fce00078e000e */
[----:B------:R-:W-:Y:S05]  /*209e0*/  WARPSYNC.COLLECTIVE R15, `(.L_x_13880) ;  /* 0x000000000f087348 */ /* 0x000fea0003c00000 */
[----:B------:R0:W1:Y:S02]  /*209f0*/  SHFL.IDX P6, R14, R13, R12, R11 ;  /* 0x0000000c0d0e7389 */ /* 0x00006400000c000b */
[----:B01----:R-:W-:Y:S01]  /*20a00*/  ENDCOLLECTIVE ;  /* 0x000000000000791b */ /* 0x003fe20003800000 */
.L_x_13880:
[----:B------:R-:W-:Y:S05]  /*20a10*/  BRA `(.L_x_13881) ;  /* 0xffffff6000787947 */ /* 0x000fea000383ffff */
.L_x_13671:
        /* <DEDUP_REMOVED lines=8> */
.L_x_13883:
[----:B------:R-:W-:Y:S05]  /*20aa0*/  BSYNC B1 ;  /* 0x0000000000017941 */ /* 0x000fea0003800000 */
.L_x_13882:
        /* <DEDUP_REMOVED lines=8> */
.L_x_13884:
[----:B------:R-:W-:Y:S05]  /*20b30*/  BRA `(.L_x_13885) ;  /* 0xffffff6000d47947 */ /* 0x000fea000383ffff */
.L_x_13675:
[----:B------:R-:W-:Y:S02]  /*20b40*/  IMAD.MOV.U32 R13, RZ, RZ, R9 ;  /* 0x000000ffff0d7224 */ /* 0x000fe400078e0009 */
[----:B------:R-:W-:Y:S02]  /*20b50*/  IMAD.MOV.U32 R12, RZ, RZ, RZ ;  /* 0x000000ffff0c7224 */ /* 0x000fe400078e00ff */
[----:B------:R-:W-:Y:S02]  /*20b60*/  IMAD.MOV.U32 R11, RZ, RZ, 0x181f ;  /* 0x0000181fff0b7424 */ /* 0x000fe400078e00ff */
[----:B------:R-:W-:Y:S02]  /*20b70*/  IMAD.MOV.U32 R15, RZ, RZ, -0x1 ;  /* 0xffffffffff0f7424 */ /* 0x000fe400078e00ff */
[----:B------:R-:W-:Y:S02]  /*20b80*/  IMAD R10, R20, R21, RZ ;  /* 0x00000015140a7224 */ /* 0x000fe400078e02ff */
[----:B------:R-:W-:-:S07]  /*20b90*/  IMAD.IADD R21, R27, 0x1, R28 ;  /* 0x000000011b157824 */ /* 0x000fce00078e021c */
[----:B------:R-:W-:Y:S05]  /*20ba0*/  WARPSYNC.COLLECTIVE R15, `(.L_x_13886) ;  /* 0x000000000f087348 */ /* 0x000fea0003c00000 */
[----:B------:R0:W1:Y:S02]  /*20bb0*/  SHFL.IDX P6, R14, R13, R12, R11 ;  /* 0x0000000c0d0e7389 */ /* 0x00006400000c000b */
[----:B01----:R-:W-:Y:S01]  /*20bc0*/  ENDCOLLECTIVE ;  /* 0x000000000000791b */ /* 0x003fe20003800000 */
.L_x_13886:
[C---:B------:R-:W-:Y:S01]  /*20bd0*/  VIADD R7, R21.reuse, 0x30 ;  /* 0x0000003015077836 */ /* 0x040fe20000000000 */
[----:B------:R-:W-:-:S04]  /*20be0*/  ISETP.GE.OR P3, PT, R21, R10, P0 ;  /* 0x0000000a1500720c */ /* 0x000fc80000766670 */
[----:B------:R-:W-:Y:S01]  /*20bf0*/  ISETP.GE.OR P4, PT, R7, R10, P0 ;  /* 0x0000000a0700720c */ /* 0x000fe20000786670 */
[----:B------:R-:W-:Y:S02]  /*20c00*/  VIADD R7, R21, 0x60 ;  /* 0x0000006015077836 */ /* 0x000fe40000000000 */
[----:B------:R-:W-:-:S03]  /*20c10*/  IMAD.MOV.U32 R13, RZ, RZ, R8 ;  /* 0x000000ffff0d7224 */ /* 0x000fc600078e0008 */
[----:B------:R-:W-:Y:S01]  /*20c20*/  ISETP.GE.OR P2, PT, R7, R10, P0 ;  /* 0x0000000a0700720c */ /* 0x000fe20000746670 */
[----:B------:R-:W-:-:S12]  /*20c30*/  IMAD.MOV.U32 R0, RZ, RZ, R14 ;  /* 0x000000ffff007224 */ /* 0x000fd800078e000e */
[----:B------:R-:W-:Y:S05]  /*20c40*/  WARPSYNC.COLLECTIVE R15, `(.L_x_13887) ;  /* 0x000000000f087348 */ /* 0x000fea0003c00000 */
[----:B------:R0:W1:Y:S02]  /*20c50*/  SHFL.IDX P6, R14, R13, R12, R11 ;  /* 0x0000000c0d0e7389 */ /* 0x00006400000c000b */
[----:B01----:R-:W-:Y:S01]  /*20c60*/  ENDCOLLECTIVE ;  /* 0x000000000000791b */ /* 0x003fe20003800000 */
.L_x_13887:
[----:B------:R-:W-:Y:S02]  /*20c70*/  IMAD.MOV.U32 R13, RZ, RZ, R9 ;  /* 0x000000ffff0d7224 */ /* 0x000fe400078e0009 */
[----:B------:R-:W-:Y:S02]  /*20c80*/  IMAD.MOV.U32 R12, RZ, RZ, 0x1 ;  /* 0x00000001ff0c7424 */ /* 0x000fe400078e00ff */
[----:B------:R-:W-:-:S07]  /*20c90*/  IMAD.MOV.U32 R2, RZ, RZ, R14 ;  /* 0x000000ffff027224 */ /* 0x000fce00078e000e */
[----:B------:R-:W-:Y:S05]  /*20ca0*/  WARPSYNC.COLLECTIVE R15, `(.L_x_13888) ;  /* 0x000000000f087348 */ /* 0x000fea0003c00000 */
[----:B------:R0:W1:Y:S02]  /*20cb0*/  SHFL.IDX P6, R14, R13, R12, R11 ;  /* 0x0000000c0d0e7389 */ /* 0x00006400000c000b */
[----:B01----:R-:W-:Y:S01]  /*20cc0*/  ENDCOLLECTIVE ;  /* 0x000000000000791b */ /* 0x003fe20003800000 */
.L_x_13888:
[----:B------:R-:W-:-:S04]  /*20cd0*/  @!P3 LEA R2, P5, R41, R2, 0x1 ;  /* 0x000000022902b211 */ /* 0x000fc800078a08ff */
[----:B------:R-:W-:Y:S01]  /*20ce0*/  @!P3 LEA.HI.X R7, R41, R0, R42, 0x1, P5 ;  /* 0x000000002907b211 */ /* 0x000fe200028f0c2a */
[----:B------:R-:W-:-:S05]  /*20cf0*/  @!P3 IMAD.MOV.U32 R6, RZ, RZ, R2 ;  /* 0x000000ffff06b224 */ /* 0x000fca00078e0002 */
[----:B------:R0:W-:Y:S01]  /*20d00*/  @!P3 ST.E.128 desc[UR40][R6.64], RZ ;  /* 0x000000ff0600b985 */ /* 0x0001e2000c101d28 */
[----:B------:R-:W-:Y:S02]  /*20d10*/  IMAD.MOV.U32 R13, RZ, RZ, R8 ;  /* 0x000000ffff0d7224 */ /* 0x000fe400078e0008 */
[----:B------:R-:W-:-:S07]  /*20d20*/  IMAD.MOV.U32 R3, RZ, RZ, R14 ;  /* 0x000000ffff037224 */ /* 0x000fce00078e000e */
[----:B0-----:R-:W-:Y:S05]  /*20d30*/  WARPSYNC.COLLECTIVE R15, `(.L_x_13889) ;  /* 0x000000000f087348 */ /* 0x001fea0003c00000 */
[----:B------:R1:W2:Y:S02]  /*20d40*/  SHFL.IDX P6, R14, R13, R12, R11 ;  /* 0x0000000c0d0e7389 */ /* 0x0002a400000c000b */
[----:B012---:R-:W-:Y:S01]  /*20d50*/  ENDCOLLECTIVE ;  /* 0x000000000000791b */ /* 0x007fe20003800000 */
.L_x_13889:
[----:B------:R-:W-:Y:S02]  /*20d60*/  IMAD.MOV.U32 R13, RZ, RZ, R9 ;  /* 0x000000ffff0d7224 */ /* 0x000fe400078e0009 */
[----:B------:R-:W-:Y:S02]  /*20d70*/  IMAD.MOV.U32 R12, RZ, RZ, 0x2 ;  /* 0x00000002ff0c7424 */ /* 0x000fe400078e00ff */
[----:B------:R-:W-:-:S07]  /*20d80*/  IMAD.MOV.U32 R4, RZ, RZ, R14 ;  /* 0x000000ffff047224 */ /* 0x000fce00078e000e */
[----:B------:R-:W-:Y:S05]  /*20d90*/  WARPSYNC.COLLECTIVE R15, `(.L_x_13890) ;  /* 0x000000000f087348 */ /* 0x000fea0003c00000 */
[----:B------:R0:W1:Y:S02]  /*20da0*/  SHFL.IDX P6, R14, R13, R12, R11 ;  /* 0x0000000c0d0e7389 */ /* 0x00006400000c000b */
[----:B01----:R-:W-:Y:S01]  /*20db0*/  ENDCOLLECTIVE ;  /* 0x000000000000791b */ /* 0x003fe20003800000 */
.L_x_13890:
[----:B------:R-:W-:-:S04]  /*20dc0*/  @!P4 LEA R4, P1, R41, R4, 0x1 ;  /* 0x000000042904c211 */ /* 0x000fc800078208ff */
[----:B------:R-:W-:Y:S01]  /*20dd0*/  @!P4 LEA.HI.X R3, R41, R3, R42, 0x1, P1 ;  /* 0x000000032903c211 */ /* 0x000fe200008f0c2a */
[----:B------:R-:W-:Y:S02]  /*20de0*/  IMAD.MOV.U32 R13, RZ, RZ, R8 ;  /* 0x000000ffff0d7224 */ /* 0x000fe400078e0008 */
[----:B------:R-:W-:-:S07]  /*20df0*/  IMAD.MOV.U32 R5, RZ, RZ, R14 ;  /* 0x000000ffff057224 */ /* 0x000fce00078e000e */
[----:B------:R-:W-:Y:S05]  /*20e00*/  WARPSYNC.COLLECTIVE R15, `(.L_x_13891) ;  /* 0x000000000f087348 */ /* 0x000fea0003c00000 */
[----:B------:R0:W1:Y:S02]  /*20e10*/  SHFL.IDX P6, R14, R13, R12, R11 ;  /* 0x0000000c0d0e7389 */ /* 0x00006400000c000b */
[----:B01----:R-:W-:Y:S01]  /*20e20*/  ENDCOLLECTIVE ;  /* 0x000000000000791b */ /* 0x003fe20003800000 */
.L_x_13891:
[----:B------:R-:W-:Y:S02]  /*20e30*/  IMAD.MOV.U32 R13, RZ, RZ, R9 ;  /* 0x000000ffff0d7224 */ /* 0x000fe400078e0009 */
[----:B------:R-:W-:Y:S01]  /*20e40*/  IMAD.MOV.U32 R12, RZ, RZ, 0x3 ;  /* 0x00000003ff0c7424 */ /* 0x000fe200078e00ff */
[----:B------:R-:W-:-:S13]  /*20e50*/  @!P2 LEA R20, P5, R41, R14, 0x1 ;  /* 0x0000000e2914a211 */ /* 0x000fda00078a08ff */
[----:B------:R-:W-:Y:S05]  /*20e60*/  WARPSYNC.COLLECTIVE R15, `(.L_x_13892) ;  /* 0x000000000f087348 */ /* 0x000fea0003c00000 */
[----:B------:R0:W1:Y:S02]  /*20e70*/  SHFL.IDX P6, R14, R13, R12, R11 ;  /* 0x0000000c0d0e7389 */ /* 0x00006400000c000b */
[----:B01----:R-:W-:Y:S01]  /*20e80*/  ENDCOLLECTIVE ;  /* 0x000000000000791b */ /* 0x003fe20003800000 */
.L_x_13892:
[----:B------:R-:W-:Y:S01]  /*20e90*/  @!P2 LEA.HI.X R25, R41, R5, R42, 0x1, P5 ;  /* 0x000000052919a211 */ /* 0x000fe200028f0c2a */
[----:B------:R-:W-:Y:S02]  /*20ea0*/  @!P4 IMAD.MOV.U32 R5, RZ, RZ, R3 ;  /* 0x000000ffff05c224 */ /* 0x000fe400078e0003 */
[----:B------:R-:W-:Y:S02]  /*20eb0*/  @!P2 IMAD.MOV.U32 R2, RZ, RZ, R20 ;  /* 0x000000ffff02a224 */ /* 0x000fe400078e0014 */
[----:B------:R-:W-:Y:S01]  /*20ec0*/  @!P2 IMAD.MOV.U32 R3, RZ, RZ, R25 ;  /* 0x000000ffff03a224 */ /* 0x000fe200078e0019 */
[----:B------:R0:W-:Y:S04]  /*20ed0*/  @!P4 ST.E.128 desc[UR40][R4.64], RZ ;  /* 0x000000ff0400c985 */ /* 0x0001e8000c101d28 */
[----:B------:R0:W-:Y:S01]  /*20ee0*/  @!P2 ST.E.128 desc[UR40][R2.64], RZ ;  /* 0x000000ff0200a985 */ /* 0x0001e2000c101d28 */
[----:B------:R-:W-:-:S02]  /*20ef0*/  IMAD.MOV.U32 R13, RZ, RZ, R8 ;  /* 0x000000ffff0d7224 */ /* 0x000fc400078e0008 */
[----:B------:R-:W-:-:S07]  /*20f00*/  IMAD.MOV.U32 R0, RZ, RZ, R14 ;  /* 0x000000ffff007224 */ /* 0x000fce00078e000e */
[----:B0-----:R-:W-:Y:S05]  /*20f10*/  WARPSYNC.COLLECTIVE R15, `(.L_x_13893) ;  /* 0x000000000f087348 */ /* 0x001fea0003c00000 */
[----:B------:R1:W2:Y:S02]  /*20f20*/  SHFL.IDX P6, R14, R13, R12, R11 ;  /* 0x0000000c0d0e7389 */ /* 0x0002a400000c000b */
[----:B012---:R-:W-:Y:S01]  /*20f30*/  ENDCOLLECTIVE ;  /* 0x000000000000791b */ /* 0x007fe20003800000 */
.L_x_13893:
[----:B------:R-:W-:Y:S05]  /*20f40*/  BRA `(.L_x_13894) ;  /* 0xffffff6800f47947 */ /* 0x000fea000383ffff */
.L_x_13702:
        /* <DEDUP_REMOVED lines=11> */
.L_x_13896:
[----:B------:R-:W-:Y:S05]  /*21000*/  BSYNC B1 ;  /* 0x0000000000017941 */ /* 0x000fea0003800000 */
.L_x_13895:
[----:B------:R-:W-:Y:S05]  /*21010*/  BRA `(.L_x_13897) ;  /* 0xffffff8800847947 */ /* 0x000fea000383ffff */
.L_x_13704:
[----:B------:R-:W-:Y:S01]  /*21020*/  BSSY B1, `(.L_x_13898) ;  /* 0x0000006000017945 */ /* 0x000fe20003800000 */
[----:B------:R-:W-:-:S07]  /*21030*/  IMAD.MOV.U32 R15, RZ, RZ, -0x1 ;  /* 0xffffffffff0f7424 */ /* 0x000fce00078e00ff */
[----:B0-----:R-:W-:Y:S05]  /*21040*/  WARPSYNC.COLLECTIVE R15, `(.L_x_13899) ;  /* 0x000000000f0c7348 */ /* 0x001fea0003c00000 */
[----:B------:R-:W-:Y:S02]  /*21050*/  ELECT P6, UR62, PT ;  /* 0x00000000003e782f */ /* 0x000fe400038c0000 */
[----:B------:R-:W-:Y:S01]  /*21060*/  MOV R14, UR62 ;  /* 0x0000003e000e7c02 */ /* 0x000fe20008000f00 */
[----:B0-----:R-:W-:Y:S10]  /*21070*/  ENDCOLLECTIVE ;  /* 0x000000000000791b */ /* 0x001ff40003800000 */
.L_x_13899:
[----:B------:R-:W-:Y:S05]  /*21080*/  BSYNC B1 ;  /* 0x0000000000017941 */ /* 0x000fea0003800000 */
.L_x_13898:
[----:B------:R-:W-:Y:S05]  /*21090*/  BRA `(.L_x_13703) ;  /* 0xffffff88007c7947 */ /* 0x000fea000383ffff */
.L_x_13706:
[----:B0-----:R0:W1:Y:S02]  /*210a0*/  SYNCS.PHASECHK.TRANS64.TRYWAIT P0, [R17+URZ+0x16820], R5 ;  /* 0x01682005110075a7 */ /* 0x001064000800017f */
[----:B-1----:R-:W-:Y:S05]  /*210b0*/  @!P0 NANOSLEEP.SYNCS 0x989680 ;  /* 0x009896800000895d */ /* 0x002fea0003900000 */
[----:B------:R-:W1:Y:S02]  /*210c0*/  @!P0 SYNCS.PHASECHK.TRANS64 P0, [R17+URZ+0x16820], R5 ;  /* 0x01682005110085a7 */ /* 0x000e64000800007f */
[----:B-1----:R-:W-:Y:S05]  /*210d0*/  @!P0 BRA `(.L_x_13706) ;  /* 0xfffffffc00f08947 */ /* 0x002fea000383ffff */
[----:B------:R-:W-:Y:S05]  /*210e0*/  BRA `(.L_x_13900) ;  /* 0xffffff88008c7947 */ /* 0x000fea000383ffff */
.L_x_13710:
[----:B0-----:R0:W1:Y:S02]  /*210f0*/  SYNCS.PHASECHK.TRANS64.TRYWAIT P0, [R5+URZ+0x168a0], R7 ;  /* 0x0168a007050075a7 */ /* 0x001064000800017f */
[----:B-1----:R-:W-:Y:S05]  /*21100*/  @!P0 NANOSLEEP.SYNCS 0x989680 ;  /* 0x009896800000895d */ /* 0x002fea0003900000 */
[----:B------:R-:W1:Y:S02]  /*21110*/  @!P0 SYNCS.PHASECHK.TRANS64 P0, [R5+URZ+0x168a0], R7 ;  /* 0x0168a007050085a7 */ /* 0x000e64000800007f */
[----:B-1----:R-:W-:Y:S05]  /*21120*/  @!P0 BRA `(.L_x_13710) ;  /* 0xfffffffc00f08947 */ /* 0x002fea000383ffff */
[----:B------:R-:W-:Y:S05]  /*21130*/  BRA `(.L_x_13901) ;  /* 0xffffff8800a87947 */ /* 0x000fea000383ffff */
.L_x_13715:
[----:B-1----:R1:W2:Y:S02]  /*21140*/  SYNCS.PHASECHK.TRANS64.TRYWAIT P0, [R5+URZ+0x168c0], R7 ;  /* 0x0168c007050075a7 */ /* 0x0022a4000800017f */
[----:B--2---:R-:W-:Y:S05]  /*21150*/  @!P0 NANOSLEEP.SYNCS 0x989680 ;  /* 0x009896800000895d */ /* 0x004fea0003900000 */
[----:B------:R-:W2:Y:S02]  /*21160*/  @!P0 SYNCS.PHASECHK.TRANS64 P0, [R5+URZ+0x168c0], R7 ;  /* 0x0168c007050085a7 */ /* 0x000ea4000800007f */
[----:B--2---:R-:W-:Y:S05]  /*21170*/  @!P0 BRA `(.L_x_13715) ;  /* 0xfffffffc00f08947 */ /* 0x004fea000383ffff */
[----:B------:R-:W-:Y:S05]  /*21180*/  BRA `(.L_x_13902) ;  /* 0xffffff8c00287947 */ /* 0x000fea000383ffff */
.L_x_13722:
[----:B0-----:R0:W1:Y:S02]  /*21190*/  SYNCS.PHASECHK.TRANS64.TRYWAIT P1, [R5+URZ+0x168a0], R7 ;  /* 0x0168a007050075a7 */ /* 0x001064000802017f */
[----:B-1----:R-:W-:Y:S05]  /*211a0*/  @!P1 NANOSLEEP.SYNCS 0x989680 ;  /* 0x009896800000995d */ /* 0x002fea0003900000 */
[----:B------:R-:W1:Y:S02]  /*211b0*/  @!P1 SYNCS.PHASECHK.TRANS64 P1, [R5+URZ+0x168a0], R7 ;  /* 0x0168a007050095a7 */ /* 0x000e64000802007f */
[----:B-1----:R-:W-:Y:S05]  /*211c0*/  @!P1 BRA `(.L_x_13722) ;  /* 0xfffffffc00f09947 */ /* 0x002fea000383ffff */
[----:B------:R-:W-:Y:S05]  /*211d0*/  BRA `(.L_x_13903) ;  /* 0xffffff8c00f47947 */ /* 0x000fea000383ffff */
.L_x_13727:
[----:B-1----:R1:W2:Y:S02]  /*211e0*/  SYNCS.PHASECHK.TRANS64.TRYWAIT P1, [R5+URZ+0x168c0], R7 ;  /* 0x0168c007050075a7 */ /* 0x0022a4000802017f */
[----:B--2---:R-:W-:Y:S05]  /*211f0*/  @!P1 NANOSLEEP.SYNCS 0x989680 ;  /* 0x009896800000995d */ /* 0x004fea0003900000 */
[----:B------:R-:W2:Y:S02]  /*21200*/  @!P1 SYNCS.PHASECHK.TRANS64 P1, [R5+URZ+0x168c0], R7 ;  /* 0x0168c007050095a7 */ /* 0x000ea4000802007f */
[----:B--2---:R-:W-:Y:S05]  /*21210*/  @!P1 BRA `(.L_x_13727) ;  /* 0xfffffffc00f09947 */ /* 0x004fea000383ffff */
[----:B------:R-:W-:Y:S05]  /*21220*/  BRA `(.L_x_13904) ;  /* 0xffffff90006c7947 */ /* 0x000fea000383ffff */
.L_x_13750:
        /* <DEDUP_REMOVED lines=11> */
.L_x_13906:
[----:B------:R-:W-:Y:S05]  /*212e0*/  BSYNC B0 ;  /* 0x0000000000007941 */ /* 0x000fea0003800000 */
.L_x_13905:
[----:B------:R-:W-:Y:S05]  /*212f0*/  BRA `(.L_x_13907) ;  /* 0xffffffa000287947 */ /* 0x000fea000383ffff */
.L_x_13752:
[----:B------:R-:W-:Y:S01]  /*21300*/  BSSY B0, `(.L_x_13908) ;  /* 0x0000006000007945 */ /* 0x000fe20003800000 */
[----:B------:R-:W-:-:S07]  /*21310*/  IMAD.MOV.U32 R15, RZ, RZ, -0x1 ;  /* 0xffffffffff0f7424 */ /* 0x000fce00078e00ff */
[----:B012---:R-:W-:Y:S05]  /*21320*/  WARPSYNC.COLLECTIVE R15, `(.L_x_13909) ;  /* 0x000000000f0c7348 */ /* 0x007fea0003c00000 */
[----:B------:R-:W-:Y:S02]  /*21330*/  ELECT P6, UR62, PT ;  /* 0x00000000003e782f */ /* 0x000fe400038c0000 */
[----:B------:R-:W-:Y:S01]  /*21340*/  MOV R14, UR62 ;  /* 0x0000003e000e7c02 */ /* 0x000fe20008000f00 */
[----:B012---:R-:W-:Y:S10]  /*21350*/  ENDCOLLECTIVE ;  /* 0x000000000000791b */ /* 0x007ff40003800000 */
.L_x_13909:
[----:B------:R-:W-:Y:S05]  /*21360*/  BSYNC B0 ;  /* 0x0000000000007941 */ /* 0x000fea0003800000 */
.L_x_13908:
[----:B------:R-:W-:Y:S05]  /*21370*/  BRA `(.L_x_13910) ;  /* 0xffffffa000287947 */ /* 0x000fea000383ffff */
.L_x_13754:
[----:B--2---:R2:W3:Y:S02]  /*21380*/  SYNCS.PHASECHK.TRANS64.TRYWAIT P0, [R0+URZ+0x16840], R2 ;  /* 0x01684002000075a7 */ /* 0x0044e4000800017f */
[----:B---3--:R-:W-:Y:S05]  /*21390*/  @!P0 NANOSLEEP.SYNCS 0x989680 ;  /* 0x009896800000895d */ /* 0x008fea0003900000 */
[----:B------:R-:W3:Y:S02]  /*213a0*/  @!P0 SYNCS.PHASECHK.TRANS64 P0, [R0+URZ+0x16840], R2 ;  /* 0x01684002000085a7 */ /* 0x000ee4000800007f */
[----:B---3--:R-:W-:Y:S05]  /*213b0*/  @!P0 BRA `(.L_x_13754) ;  /* 0xfffffffc00f08947 */ /* 0x008fea000383ffff */
[----:B------:R-:W-:Y:S05]  /*213c0*/  BRA `(.L_x_13911) ;  /* 0xffffffa0007c7947 */ /* 0x000fea000383ffff */
.L_x_13758:
        /* <DEDUP_REMOVED lines=15> */
.L_x_13912:
[----:B------:R-:W-:Y:S02]  /*214c0*/  IMAD.MOV.U32 R13, RZ, RZ, R0 ;  /* 0x000000ffff0d7224 */ /* 0x000fe400078e0000 */
[----:B------:R-:W-:-:S07]  /*214d0*/  IMAD.MOV.U32 R8, RZ, RZ, R14 ;  /* 0x000000ffff087224 */ /* 0x000fce00078e000e */
[----:B------:R-:W-:Y:S05]  /*214e0*/  WARPSYNC.COLLECTIVE R15, `(.L_x_13913) ;  /* 0x000000000f087348 */ /* 0x000fea0003c00000 */
[----:B------:R0:W1:Y:S02]  /*214f0*/  SHFL.IDX P6, R14, R13, R12, R11 ;  /* 0x0000000c0d0e7389 */ /* 0x00006400000c000b */
[----:B01----:R-:W-:Y:S01]  /*21500*/  ENDCOLLECTIVE ;  /* 0x000000000000791b */ /* 0x003fe20003800000 */
.L_x_13913:
[----:B------:R-:W-:Y:S02]  /*21510*/  IMAD.MOV.U32 R13, RZ, RZ, R4 ;  /* 0x000000ffff0d7224 */ /* 0x000fe400078e0004 */
[----:B------:R-:W-:Y:S02]  /*21520*/  IMAD.MOV.U32 R12, RZ, RZ, 0x1 ;  /* 0x00000001ff0c7424 */ /* 0x000fe400078e00ff */
[----:B------:R-:W-:-:S07]  /*21530*/  IMAD.MOV.U32 R7, RZ, RZ, R14 ;  /* 0x000000ffff077224 */ /* 0x000fce00078e000e */
[----:B------:R-:W-:Y:S05]  /*21540*/  WARPSYNC.COLLECTIVE R15, `(.L_x_13914) ;  /* 0x000000000f087348 */ /* 0x000fea0003c00000 */
[----:B------:R0:W1:Y:S02]  /*21550*/  SHFL.IDX P6, R14, R13, R12, R11 ;  /* 0x0000000c0d0e7389 */ /* 0x00006400000c000b */
[----:B01----:R-:W-:Y:S01]  /*21560*/  ENDCOLLECTIVE ;  /* 0x000000000000791b */ /* 0x003fe20003800000 */
.L_x_13914:
        /* <DEDUP_REMOVED lines=14> */
.L_x_13915:
[----:B------:R-:W-:Y:S02]  /*21650*/  IMAD.MOV.U32 R13, RZ, RZ, R4 ;  /* 0x000000ffff0d7224 */ /* 0x000fe400078e0004 */
[----:B------:R-:W-:Y:S02]  /*21660*/  IMAD.MOV.U32 R12, RZ, RZ, 0x2 ;  /* 0x00000002ff0c7424 */ /* 0x000fe400078e00ff */
[----:B------:R-:W-:-:S07]  /*21670*/  IMAD.MOV.U32 R8, RZ, RZ, R14 ;  /* 0x000000ffff087224 */ /* 0x000fce00078e000e */
[----:B------:R-:W-:Y:S05]  /*21680*/  WARPSYNC.COLLECTIVE R15, `(.L_x_13916) ;  /* 0x000000000f087348 */ /* 0x000fea0003c00000 */
[----:B------:R0:W1:Y:S02]  /*21690*/  SHFL.IDX P6, R14, R13, R12, R11 ;  /* 0x0000000c0d0e7389 */ /* 0x00006400000c000b */
[----:B01----:R-:W-:Y:S01]  /*216a0*/  ENDCOLLECTIVE ;  /* 0x000000000000791b */ /* 0x003fe20003800000 */
.L_x_13916:
        /* <DEDUP_REMOVED lines=14> */
.L_x_13917:
[----:B------:R-:W-:Y:S02]  /*21790*/  IMAD.MOV.U32 R13, RZ, RZ, R4 ;  /* 0x000000ffff0d7224 */ /* 0x000fe400078e0004 */
[----:B------:R-:W-:Y:S02]  /*217a0*/  IMAD.MOV.U32 R12, RZ, RZ, 0x3 ;  /* 0x00000003ff0c7424 */ /* 0x000fe400078e00ff */
[----:B------:R-:W-:-:S07]  /*217b0*/  IMAD.MOV.U32 R8, RZ, RZ, R14 ;  /* 0x000000ffff087224 */ /* 0x000fce00078e000e */
[----:B------:R-:W-:Y:S05]  /*217c0*/  WARPSYNC.COLLECTIVE R15, `(.L_x_13918) ;  /* 0x000000000f087348 */ /* 0x000fea0003c00000 */
[----:B------:R0:W1:Y:S02]  /*217d0*/  SHFL.IDX P6, R14, R13, R12, R11 ;  /* 0x0000000c0d0e7389 */ /* 0x00006400000c000b */
[----:B01----:R-:W-:Y:S01]  /*217e0*/  ENDCOLLECTIVE ;  /* 0x000000000000791b */ /* 0x003fe20003800000 */
.L_x_13918:
        /* <DEDUP_REMOVED lines=14> */
.L_x_13919:
[----:B------:R-:W-:Y:S02]  /*218d0*/  IMAD.MOV.U32 R13, RZ, RZ, R4 ;  /* 0x000000ffff0d7224 */ /* 0x000fe400078e0004 */
[----:B------:R-:W-:Y:S02]  /*218e0*/  IMAD.MOV.U32 R12, RZ, RZ, 0x4 ;  /* 0x00000004ff0c7424 */ /* 0x000fe400078e00ff */
[----:B------:R-:W-:-:S07]  /*218f0*/  IMAD.MOV.U32 R8, RZ, RZ, R14 ;  /* 0x000000ffff087224 */ /* 0x000fce00078e000e */
[----:B------:R-:W-:Y:S05]  /*21900*/  WARPSYNC.COLLECTIVE R15, `(.L_x_13920) ;  /* 0x000000000f087348 */ /* 0x000fea0003c00000 */
[----:B------:R0:W1:Y:S02]  /*21910*/  SHFL.IDX P6, R14, R13, R12, R11 ;  /* 0x0000000c0d0e7389 */ /* 0x00006400000c000b */
[----:B01----:R-:W-:Y:S01]  /*21920*/  ENDCOLLECTIVE ;  /* 0x000000000000791b */ /* 0x003fe20003800000 */
.L_x_13920:
        /* <DEDUP_REMOVED lines=14> */
.L_x_13921:
[----:B------:R-:W-:Y:S02]  /*21a10*/  IMAD.MOV.U32 R13, RZ, RZ, R4 ;  /* 0x000000ffff0d7224 */ /* 0x000fe400078e0004 */
[----:B------:R-:W-:Y:S02]  /*21a20*/  IMAD.MOV.U32 R12, RZ, RZ, 0x5 ;  /* 0x00000005ff0c7424 */ /* 0x000fe400078e00ff */
[----:B------:R-:W-:-:S07]  /*21a30*/  IMAD.MOV.U32 R8, RZ, RZ, R14 ;  /* 0x000000ffff087224 */ /* 0x000fce00078e000e */
[----:B------:R-:W-:Y:S05]  /*21a40*/  WARPSYNC.COLLECTIVE R15, `(.L_x_13922) ;  /* 0x000000000f087348 */ /* 0x000fea0003c00000 */
[----:B------:R0:W1:Y:S02]  /*21a50*/  SHFL.IDX P6, R14, R13, R12, R11 ;  /* 0x0000000c0d0e7389 */ /* 0x00006400000c000b */
[----:B01----:R-:W-:Y:S01]  /*21a60*/  ENDCOLLECTIVE ;  /* 0x000000000000791b */ /* 0x003fe20003800000 */
.L_x_13922:
        /* <DEDUP_REMOVED lines=14> */
.L_x_13923:
[----:B------:R-:W-:Y:S02]  /*21b50*/  IMAD.MOV.U32 R13, RZ, RZ, R4 ;  /* 0x000000ffff0d7224 */ /* 0x000fe400078e0004 */
[----:B------:R-:W-:Y:S02]  /*21b60*/  IMAD.MOV.U32 R12, RZ, RZ, 0x6 ;  /* 0x00000006ff0c7424 */ /* 0x000fe400078e00ff */
[----:B------:R-:W-:-:S07]  /*21b70*/  IMAD.MOV.U32 R8, RZ, RZ, R14 ;  /* 0x000000ffff087224 */ /* 0x000fce00078e000e */
[----:B------:R-:W-:Y:S05]  /*21b80*/  WARPSYNC.COLLECTIVE R15, `(.L_x_13924) ;  /* 0x000000000f087348 */ /* 0x000fea0003c00000 */
[----:B------:R0:W1:Y:S02]  /*21b90*/  SHFL.IDX P6, R14, R13, R12, R11 ;  /* 0x0000000c0d0e7389 */ /* 0x00006400000c000b */
[----:B01----:R-:W-:Y:S01]  /*21ba0*/  ENDCOLLECTIVE ;  /* 0x000000000000791b */ /* 0x003fe20003800000 */
.L_x_13924:
        /* <DEDUP_REMOVED lines=14> */
.L_x_13925:
[----:B------:R-:W-:Y:S02]  /*21c90*/  IMAD.MOV.U32 R13, RZ, RZ, R4 ;  /* 0x000000ffff0d7224 */ /* 0x000fe400078e0004 */
[----:B------:R-:W-:Y:S02]  /*21ca0*/  IMAD.MOV.U32 R12, RZ, RZ, 0x7 ;  /* 0x00000007ff0c7424 */ /* 0x000fe400078e00ff */
[----:B------:R-:W-:-:S07]  /*21cb0*/  IMAD.MOV.U32 R8, RZ, RZ, R14 ;  /* 0x000000ffff087224 */ /* 0x000fce00078e000e */
[----:B------:R-:W-:Y:S05]  /*21cc0*/  WARPSYNC.COLLECTIVE R15, `(.L_x_13926) ;  /* 0x000000000f087348 */ /* 0x000fea0003c00000 */
[----:B------:R0:W1:Y:S02]  /*21cd0*/  SHFL.IDX P6, R14, R13, R12, R11 ;  /* 0x0000000c0d0e7389 */ /* 0x00006400000c000b */
[----:B01----:R-:W-:Y:S01]  /*21ce0*/  ENDCOLLECTIVE ;  /* 0x000000000000791b */ /* 0x003fe20003800000 */
.L_x_13926:
        /* <DEDUP_REMOVED lines=15> */
.L_x_13927:
[----:B------:R-:W-:Y:S01]  /*21de0*/  ISETP.GE.AND P2, PT, R0, R3, PT ;  /* 0x000000030000720c */ /* 0x000fe20003f46270 */
[----:B------:R-:W-:Y:S02]  /*21df0*/  IMAD.MOV.U32 R13, RZ, RZ, R2 ;  /* 0x000000ffff0d7224 */ /* 0x000fe400078e0002 */
[----:B------:R-:W-:Y:S02]  /*21e00*/  IMAD.MOV.U32 R12, RZ, RZ, RZ ;  /* 0x000000ffff0c7224 */ /* 0x000fe400078e00ff */
[----:B------:R-:W-:-:S08]  /*21e10*/  IMAD.MOV.U32 R7, RZ, RZ, R14 ;  /* 0x000000ffff077224 */ /* 0x000fd000078e000e */
[----:B------:R-:W-:Y:S05]  /*21e20*/  WARPSYNC.COLLECTIVE R15, `(.L_x_13928) ;  /* 0x000000000f087348 */ /* 0x000fea0003c00000 */
[----:B------:R0:W1:Y:S02]  /*21e30*/  SHFL.IDX P6, R14, R13, R12, R11 ;  /* 0x0000000c0d0e7389 */ /* 0x00006400000c000b */
[----:B01----:R-:W-:Y:S01]  /*21e40*/  ENDCOLLECTIVE ;  /* 0x000000000000791b */ /* 0x003fe20003800000 */
.L_x_13928:
[----:B------:R-:W-:-:S05]  /*21e50*/  @!P1 LEA R7, P3, R21, R7, 0x1 ;  /* 0x0000000715079211 */ /* 0x000fca00078608ff */
[----:B------:R-:W-:Y:S02]  /*21e60*/  @!P1 IMAD.X R4, RZ, RZ, R4, P3 ;  /* 0x000000ffff049224 */ /* 0x000fe400018e0604 */
[----:B------:R-:W-:Y:S02]  /*21e70*/  @!P1 IMAD.MOV.U32 R8, RZ, RZ, R7 ;  /* 0x000000ffff089224 */ /* 0x000fe400078e0007 */
        /* <DEDUP_REMOVED lines=11> */
.L_x_13929:
[----:B------:R-:W-:Y:S02]  /*21f30*/  IMAD.MOV.U32 R13, RZ, RZ, R2 ;  /* 0x000000ffff0d7224 */ /* 0x000fe400078e0002 */
[----:B------:R-:W-:Y:S02]  /*21f40*/  IMAD.MOV.U32 R12, RZ, RZ, 0x1 ;  /* 0x00000001ff0c7424 */ /* 0x000fe400078e00ff */
[----:B------:R-:W-:-:S07]  /*21f50*/  IMAD.MOV.U32 R0, RZ, RZ, R14 ;  /* 0x000000ffff007224 */ /* 0x000fce00078e000e */
[----:B------:R-:W-:Y:S05]  /*21f60*/  WARPSYNC.COLLECTIVE R15, `(.L_x_13930) ;  /* 0x000000000f087348 */ /* 0x000fea0003c00000 */
[----:B------:R0:W1:Y:S02]  /*21f70*/  SHFL.IDX P6, R14, R13, R12, R11 ;  /* 0x0000000c0d0e7389 */ /* 0x00006400000c000b */
[----:B01----:R-:W-:Y:S01]  /*21f80*/  ENDCOLLECTIVE ;  /* 0x000000000000791b */ /* 0x003fe20003800000 */
.L_x_13930:
        /* <DEDUP_REMOVED lines=15> */
.L_x_13931:
[----:B------:R-:W-:Y:S02]  /*22080*/  IMAD.MOV.U32 R13, RZ, RZ, R2 ;  /* 0x000000ffff0d7224 */ /* 0x000fe400078e0002 */
[----:B------:R-:W-:Y:S02]  /*22090*/  IMAD.MOV.U32 R12, RZ, RZ, 0x2 ;  /* 0x00000002ff0c7424 */ /* 0x000fe400078e00ff */
[----:B------:R-:W-:-:S07]  /*220a0*/  IMAD.MOV.U32 R8, RZ, RZ, R14 ;  /* 0x000000ffff087224 */ /* 0x000fce00078e000e */
[----:B------:R-:W-:Y:S05]  /*220b0*/  WARPSYNC.COLLECTIVE R15, `(.L_x_13932) ;  /* 0x000000000f087348 */ /* 0x000fea0003c00000 */
[----:B------:R0:W1:Y:S02]  /*220c0*/  SHFL.IDX P6, R14, R13, R12, R11 ;  /* 0x0000000c0d0e7389 */ /* 0x00006400000c000b */
[----:B01----:R-:W-:Y:S01]  /*220d0*/  ENDCOLLECTIVE ;  /* 0x000000000000791b */ /* 0x003fe20003800000 */
.L_x_13932:
        /* <DEDUP_REMOVED lines=13> */
.L_x_13933:
[----:B------:R-:W-:Y:S02]  /*221b0*/  IMAD.MOV.U32 R13, RZ, RZ, R2 ;  /* 0x000000ffff0d7224 */ /* 0x000fe400078e0002 */
[----:B------:R-:W-:Y:S02]  /*221c0*/  IMAD.MOV.U32 R12, RZ, RZ, 0x3 ;  /* 0x00000003ff0c7424 */ /* 0x000fe400078e00ff */
[----:B------:R-:W-:-:S07]  /*221d0*/  IMAD.MOV.U32 R8, RZ, RZ, R14 ;  /* 0x000000ffff087224 */ /* 0x000fce00078e000e */
[----:B------:R-:W-:Y:S05]  /*221e0*/  WARPSYNC.COLLECTIVE R15, `(.L_x_13934) ;  /* 0x000000000f087348 */ /* 0x000fea0003c00000 */
[----:B------:R0:W1:Y:S02]  /*221f0*/  SHFL.IDX P6, R14, R13, R12, R11 ;  /* 0x0000000c0d0e7389 */ /* 0x00006400000c000b */
[----:B01----:R-:W-:Y:S01]  /*22200*/  ENDCOLLECTIVE ;  /* 0x000000000000791b */ /* 0x003fe20003800000 */
.L_x_13934:
        /* <DEDUP_REMOVED lines=12> */
.L_x_13935:
[----:B------:R-:W-:Y:S01]  /*222d0*/  IMAD.MOV.U32 R2, RZ, RZ, R14 ;  /* 0x000000ffff027224 */ /* 0x000fe200078e000e */
[----:B------:R-:W-:Y:S06]  /*222e0*/  BRA `(.L_x_13936) ;  /* 0xffffffa0007c7947 */ /* 0x000fec000383ffff */
.L_x_13761:
[----:B0-----:R0:W1:Y:S02]  /*222f0*/  SYNCS.PHASECHK.TRANS64.TRYWAIT P0, [R17+URZ+0x16820], R0 ;  /* 0x01682000110075a7 */ /* 0x001064000800017f */
[----:B-1----:R-:W-:Y:S05]  /*22300*/  @!P0 NANOSLEEP.SYNCS 0x989680 ;  /* 0x009896800000895d */ /* 0x002fea0003900000 */
[----:B------:R-:W1:Y:S02]  /*22310*/  @!P0 SYNCS.PHASECHK.TRANS64 P0, [R17+URZ+0x16820], R0 ;  /* 0x01682000110085a7 */ /* 0x000e64000800007f */
[----:B-1----:R-:W-:Y:S05]  /*22320*/  @!P0 BRA `(.L_x_13761) ;  /* 0xfffffffc00f08947 */ /* 0x002fea000383ffff */
[----:B------:R-:W-:Y:S05]  /*22330*/  BRA `(.L_x_13937) ;  /* 0xffffffa000dc7947 */ /* 0x000fea000383ffff */
.L_x_13770:
[----:B-1----:R1:W2:Y:S02]  /*22340*/  SYNCS.PHASECHK.TRANS64.TRYWAIT P0, [R2+URZ+0x16840], R3 ;  /* 0x01684003020075a7 */ /* 0x0022a4000800017f */
[----:B--2---:R-:W-:Y:S05]  /*22350*/  @!P0 NANOSLEEP.SYNCS 0x989680 ;  /* 0x009896800000895d */ /* 0x004fea0003900000 */
[----:B------:R-:W2:Y:S02]  /*22360*/  @!P0 SYNCS.PHASECHK.TRANS64 P0, [R2+URZ+0x16840], R3 ;  /* 0x01684003020085a7 */ /* 0x000ea4000800007f */
[----:B--2---:R-:W-:Y:S05]  /*22370*/  @!P0 BRA `(.L_x_13770) ;  /* 0xfffffffc00f08947 */ /* 0x004fea000383ffff */
[----:B------:R-:W-:Y:S05]  /*22380*/  BRA `(.L_x_13938) ;  /* 0xffffffa400c47947 */ /* 0x000fea000383ffff */
.L_x_13775:
[----:B0-----:R0:W1:Y:S02]  /*22390*/  SYNCS.PHASECHK.TRANS64.TRYWAIT P0, [R3+URZ+0x60], R2 ;  /* 0x00006002030075a7 */ /* 0x001064000800017f */
[----:B-1----:R-:W-:Y:S05]  /*223a0*/  @!P0 NANOSLEEP.SYNCS 0x989680 ;  /* 0x009896800000895d */ /* 0x002fea0003900000 */
[----:B------:R-:W1:Y:S02]  /*223b0*/  @!P0 SYNCS.PHASECHK.TRANS64 P0, [R3+URZ+0x60], R2 ;  /* 0x00006002030085a7 */ /* 0x000e64000800007f */
[----:B-1----:R-:W-:Y:S05]  /*223c0*/  @!P0 BRA `(.L_x_13775) ;  /* 0xfffffffc00f08947 */ /* 0x002fea000383ffff */
[----:B------:R-:W-:Y:S05]  /*223d0*/  BRA `(.L_x_13939) ;  /* 0xffffffa800507947 */ /* 0x000fea000383ffff */
.L_x_13783:
[----:B-1----:R1:W2:Y:S02]  /*223e0*/  SYNCS.PHASECHK.TRANS64.TRYWAIT P0, [R2+URZ+0x16840], R3 ;  /* 0x01684003020075a7 */ /* 0x0022a4000800017f */
[----:B--2---:R-:W-:Y:S05]  /*223f0*/  @!P0 NANOSLEEP.SYNCS 0x989680 ;  /* 0x009896800000895d */ /* 0x004fea0003900000 */
[----:B------:R-:W2:Y:S02]  /*22400*/  @!P0 SYNCS.PHASECHK.TRANS64 P0, [R2+URZ+0x16840], R3 ;  /* 0x01684003020085a7 */ /* 0x000ea4000800007f */
[----:B--2---:R-:W-:Y:S05]  /*22410*/  @!P0 BRA `(.L_x_13783) ;  /* 0xfffffffc00f08947 */ /* 0x004fea000383ffff */
[----:B------:R-:W-:Y:S05]  /*22420*/  BRA `(.L_x_13940) ;  /* 0xffffffac008c7947 */ /* 0x000fea000383ffff */
.L_x_13788:
[----:B0-----:R0:W1:Y:S02]  /*22430*/  SYNCS.PHASECHK.TRANS64.TRYWAIT P0, [R10+URZ+0x60], R28 ;  /* 0x0000601c0a0075a7 */ /* 0x001064000800017f */
[----:B-1----:R-:W-:Y:S05]  /*22440*/  @!P0 NANOSLEEP.SYNCS 0x989680 ;  /* 0x009896800000895d */ /* 0x002fea0003900000 */
[----:B------:R-:W1:Y:S02]  /*22450*/  @!P0 SYNCS.PHASECHK.TRANS64 P0, [R10+URZ+0x60], R28 ;  /* 0x0000601c0a0085a7 */ /* 0x000e64000800007f */
[----:B-1----:R-:W-:Y:S05]  /*22460*/  @!P0 BRA `(.L_x_13788) ;  /* 0xfffffffc00f08947 */ /* 0x002fea000383ffff */
[----:B------:R-:W-:Y:S05]  /*22470*/  BRA `(.L_x_13941) ;  /* 0xffffffb000187947 */ /* 0x000fea000383ffff */
.L_x_13796:
[----:B-1----:R1:W2:Y:S02]  /*22480*/  SYNCS.PHASECHK.TRANS64.TRYWAIT P0, [R2+URZ+0x16840], R3 ;  /* 0x01684003020075a7 */ /* 0x0022a4000800017f */
[----:B--2---:R-:W-:Y:S05]  /*22490*/  @!P0 NANOSLEEP.SYNCS 0x989680 ;  /* 0x009896800000895d */ /* 0x004fea0003900000 */
[----:B------:R-:W2:Y:S02]  /*224a0*/  @!P0 SYNCS.PHASECHK.TRANS64 P0, [R2+URZ+0x16840], R3 ;  /* 0x01684003020085a7 */ /* 0x000ea4000800007f */
[----:B--2---:R-:W-:Y:S05]  /*224b0*/  @!P0 BRA `(.L_x_13796) ;  /* 0xfffffffc00f08947 */ /* 0x004fea000383ffff */
[----:B------:R-:W-:Y:S05]  /*224c0*/  BRA `(.L_x_13942) ;  /* 0xffffffb400287947 */ /* 0x000fea000383ffff */
.L_x_13801:
[----:B0-----:R0:W1:Y:S02]  /*224d0*/  SYNCS.PHASECHK.TRANS64.TRYWAIT P0, [R3+URZ+0x60], R7 ;  /* 0x00006007030075a7 */ /* 0x001064000800017f */
[----:B-1----:R-:W-:Y:S05]  /*224e0*/  @!P0 NANOSLEEP.SYNCS 0x989680 ;  /* 0x009896800000895d */ /* 0x002fea0003900000 */
[----:B------:R-:W1:Y:S02]  /*224f0*/  @!P0 SYNCS.PHASECHK.TRANS64 P0, [R3+URZ+0x60], R7 ;  /* 0x00006007030085a7 */ /* 0x000e64000800007f */
[----:B-1----:R-:W-:Y:S05]  /*22500*/  @!P0 BRA `(.L_x_13801) ;  /* 0xfffffffc00f08947 */ /* 0x002fea000383ffff */
[----:B------:R-:W-:Y:S05]  /*22510*/  BRA `(.L_x_13943) ;  /* 0xffffffb400b87947 */ /* 0x000fea000383ffff */
.L_x_13811:
[----:B0-----:R0:W1:Y:S02]  /*22520*/  SYNCS.PHASECHK.TRANS64.TRYWAIT P0, [R3+URZ+0x16860], R0 ;  /* 0x01686000030075a7 */ /* 0x001064000800017f */
[----:B-1----:R-:W-:Y:S05]  /*22530*/  @!P0 NANOSLEEP.SYNCS 0x989680 ;  /* 0x009896800000895d */ /* 0x002fea0003900000 */
[----:B------:R-:W1:Y:S02]  /*22540*/  @!P0 SYNCS.PHASECHK.TRANS64 P0, [R3+URZ+0x16860], R0 ;  /* 0x01686000030085a7 */ /* 0x000e64000800007f */
[----:B-1----:R-:W-:Y:S05]  /*22550*/  @!P0 BRA `(.L_x_13811) ;  /* 0xfffffffc00f08947 */ /* 0x002fea000383ffff */
[----:B------:R-:W-:Y:S05]  /*22560*/  BRA `(.L_x_13944) ;  /* 0xffffffb800b47947 */ /* 0x000fea000383ffff */
.L_x_13817:
        /* <DEDUP_REMOVED lines=8> */
.L_x_13946:
[----:B------:R-:W-:Y:S05]  /*225f0*/  BSYNC B0 ;  /* 0x0000000000007941 */ /* 0x000fea0003800000 */
.L_x_13945:
        /* <DEDUP_REMOVED lines=9> */
.L_x_13947:
        /* <DEDUP_REMOVED lines=23> */
.L_x_13948:
[----:B------:R-:W-:Y:S01]  /*22800*/  IMAD.MOV.U32 R12, RZ, RZ, 0x2 ;  /* 0x00000002ff0c7424 */ /* 0x000fe200078e00ff */
[----:B------:R-:W-:-:S05]  /*22810*/  SEL R4, R14, RZ, P1 ;  /* 0x000000ff0e047207 */ /* 0x000fca0000800000 */
[----:B------:R-:W-:-:S04]  /*22820*/  IMAD.IADD R4, R13, 0x1, R4 ;  /* 0x000000010d047824 */ /* 0x000fc800078e0204 */
[----:B------:R-:W-:-:S07]  /*22830*/  IMAD.MOV.U32 R13, RZ, RZ, R4 ;  /* 0x000000ffff0d7224 */ /* 0x000fce00078e0004 */
[----:B------:R-:W-:Y:S05]  /*22840*/  WARPSYNC.COLLECTIVE R15, `(.L_x_13949) ;  /* 0x000000000f087348 */ /* 0x000fea0003c00000 */
[----:B------:R0:W1:Y:S02]  /*22850*/  SHFL.UP P6, R14, R13, R12, R11 ;  /* 0x0400000c0d0e7389 */ /* 0x00006400000c000b */
[----:B01----:R-:W-:Y:S01]  /*22860*/  ENDCOLLECTIVE ;  /* 0x000000000000791b */ /* 0x003fe20003800000 */
.L_x_13949:
[----:B------:R-:W-:Y:S01]  /*22870*/  IMAD.MOV.U32 R12, RZ, RZ, 0x4 ;  /* 0x00000004ff0c7424 */ /* 0x000fe200078e00ff */
[----:B------:R-:W-:-:S05]  /*22880*/  SEL R3, R14, RZ, P2 ;  /* 0x000000ff0e037207 */ /* 0x000fca0001000000 */
[----:B------:R-:W-:-:S04]  /*22890*/  IMAD.IADD R2, R4, 0x1, R3 ;  /* 0x0000000104027824 */ /* 0x000fc800078e0203 */
[----:B------:R-:W-:-:S07]  /*228a0*/  IMAD.MOV.U32 R13, RZ, RZ, R2 ;  /* 0x000000ffff0d7224 */ /* 0x000fce00078e0002 */
[----:B------:R-:W-:Y:S05]  /*228b0*/  WARPSYNC.COLLECTIVE R15, `(.L_x_13950) ;  /* 0x000000000f087348 */ /* 0x000fea0003c00000 */
[----:B------:R0:W1:Y:S02]  /*228c0*/  SHFL.UP P6, R14, R13, R12, R11 ;  /* 0x0400000c0d0e7389 */ /* 0x00006400000c000b */
[----:B01----:R-:W-:Y:S01]  /*228d0*/  ENDCOLLECTIVE ;  /* 0x000000000000791b */ /* 0x003fe20003800000 */
.L_x_13950:
[----:B------:R-:W-:Y:S01]  /*228e0*/  IMAD.MOV.U32 R12, RZ, RZ, 0x8 ;  /* 0x00000008ff0c7424 */ /* 0x000fe200078e00ff */
[----:B------:R-:W-:-:S05]  /*228f0*/  SEL R3, R14, RZ, P3 ;  /* 0x000000ff0e037207 */ /* 0x000fca0001800000 */
[----:B------:R-:W-:-:S04]  /*22900*/  IMAD.IADD R3, R2, 0x1, R3 ;  /* 0x0000000102037824 */ /* 0x000fc800078e0203 */
[----:B------:R-:W-:-:S07]  /*22910*/  IMAD.MOV.U32 R13, RZ, RZ, R3 ;  /* 0x000000ffff0d7224 */ /* 0x000fce00078e0003 */
[----:B------:R-:W-:Y:S05]  /*22920*/  WARPSYNC.COLLECTIVE R15, `(.L_x_13951) ;  /* 0x000000000f087348 */ /* 0x000fea0003c00000 */
[----:B------:R0:W1:Y:S02]  /*22930*/  SHFL.UP P6, R14, R13, R12, R11 ;  /* 0x0400000c0d0e7389 */ /* 0x00006400000c000b */
[----:B01----:R-:W-:Y:S01]  /*22940*/  ENDCOLLECTIVE ;  /* 0x000000000000791b */ /* 0x003fe20003800000 */
.L_x_13951:
[----:B------:R-:W-:Y:S01]  /*22950*/  IMAD.MOV.U32 R12, RZ, RZ, 0x10 ;  /* 0x00000010ff0c7424 */ /* 0x000fe200078e00ff */
[----:B------:R-:W-:-:S05]  /*22960*/  SEL R4, R14, RZ, P4 ;  /* 0x000000ff0e047207 */ /* 0x000fca0002000000 */
[----:B------:R-:W-:-:S04]  /*22970*/  IMAD.IADD R4, R3, 0x1, R4 ;  /* 0x0000000103047824 */ /* 0x000fc800078e0204 */
[----:B------:R-:W-:-:S07]  /*22980*/  IMAD.MOV.U32 R13, RZ, RZ, R4 ;  /* 0x000000ffff0d7224 */ /* 0x000fce00078e0004 */
[----:B------:R-:W-:Y:S05]  /*22990*/  WARPSYNC.COLLECTIVE R15, `(.L_x_13952) ;  /* 0x000000000f087348 */ /* 0x000fea0003c00000 */
[----:B------:R0:W1:Y:S02]  /*229a0*/  SHFL.UP P6, R14, R13, R12, R11 ;  /* 0x0400000c0d0e7389 */ /* 0x00006400000c000b */
[----:B01----:R-:W-:Y:S01]  /*229b0*/  ENDCOLLECTIVE ;  /* 0x000000000000791b */ /* 0x003fe20003800000 */
.L_x_13952:
        /* <DEDUP_REMOVED lines=8> */
.L_x_13953:
[----:B------:R-:W-:Y:S05]  /*22a40*/  BRA `(.L_x_13954) ;  /* 0xffffffb800ec7947 */ /* 0x000fea000383ffff */
.L_x_13820:
[----:B------:R-:W-:Y:S01]  /*22a50*/  BSSY B0, `(.L_x_13955) ;  /* 0x0000007000007945 */ /* 0x000fe20003800000 */
[----:B------:R-:W-:Y:S02]  /*22a60*/  IMAD.MOV.U32 R12, RZ, RZ, 0x1 ;  /* 0x00000001ff0c7424 */ /* 0x000fe400078e00ff */
[----:B------:R-:W-:Y:S02]  /*22a70*/  IMAD.MOV.U32 R11, RZ, RZ, RZ ;  /* 0x000000ffff0b7224 */ /* 0x000fe400078e00ff */
[----:B------:R-:W-:-:S07]  /*22a80*/  IMAD.MOV.U32 R15, RZ, RZ, -0x1 ;  /* 0xffffffffff0f7424 */ /* 0x000fce00078e00ff */
[----:B------:R-:W-:Y:S05]  /*22a90*/  WARPSYNC.COLLECTIVE R15, `(.L_x_13956) ;  /* 0x000000000f087348 */ /* 0x000fea0003c00000 */
[----:B------:R0:W1:Y:S02]  /*22aa0*/  SHFL.UP P6, R14, R13, R12, R11 ;  /* 0x0400000c0d0e7389 */ /* 0x00006400000c000b */
[----:B01----:R-:W-:Y:S01]  /*22ab0*/  ENDCOLLECTIVE ;  /* 0x000000000000791b */ /* 0x003fe20003800000 */
.L_x_13956:
[----:B------:R-:W-:Y:S05]  /*22ac0*/  BSYNC B0 ;  /* 0x0000000000007941 */ /* 0x000fea0003800000 */
.L_x_13955:
        /* <DEDUP_REMOVED lines=8> */
.L_x_13957:
[----:B------:R-:W-:Y:S01]  /*22b50*/  IMAD.MOV.U32 R12, RZ, RZ, 0x4 ;  /* 0x00000004ff0c7424 */ /* 0x000fe200078e00ff */
[----:B------:R-:W-:-:S05]  /*22b60*/  SEL R2, R14, RZ, P2 ;  /* 0x000000ff0e027207 */ /* 0x000fca0001000000 */
[----:B------:R-:W-:-:S04]  /*22b70*/  IMAD.IADD R2, R13, 0x1, R2 ;  /* 0x000000010d027824 */ /* 0x000fc800078e0202 */
[----:B------:R-:W-:-:S07]  /*22b80*/  IMAD.MOV.U32 R13, RZ, RZ, R2 ;  /* 0x000000ffff0d7224 */ /* 0x000fce00078e0002 */
[----:B------:R-:W-:Y:S05]  /*22b90*/  WARPSYNC.COLLECTIVE R15, `(.L_x_13958) ;  /* 0x000000000f087348 */ /* 0x000fea0003c00000 */
[----:B------:R0:W1:Y:S02]  /*22ba0*/  SHFL.UP P6, R14, R13, R12, R11 ;  /* 0x0400000c0d0e7389 */ /* 0x00006400000c000b */
[----:B01----:R-:W-:Y:S01]  /*22bb0*/  ENDCOLLECTIVE ;  /* 0x000000000000791b */ /* 0x003fe20003800000 */
.L_x_13958:
[----:B------:R-:W-:Y:S01]  /*22bc0*/  IMAD.MOV.U32 R12, RZ, RZ, 0x8 ;  /* 0x00000008ff0c7424 */ /* 0x000fe200078e00ff */
[----:B------:R-:W-:-:S05]  /*22bd0*/  SEL R3, R14, RZ, P3 ;  /* 0x000000ff0e037207 */ /* 0x000fca0001800000 */
[----:B------:R-:W-:-:S04]  /*22be0*/  IMAD.IADD R3, R2, 0x1, R3 ;  /* 0x0000000102037824 */ /* 0x000fc800078e0203 */
[----:B------:R-:W-:-:S07]  /*22bf0*/  IMAD.MOV.U32 R13, RZ, RZ, R3 ;  /* 0x000000ffff0d7224 */ /* 0x000fce00078e0003 */
[----:B------:R-:W-:Y:S05]  /*22c00*/  WARPSYNC.COLLECTIVE R15, `(.L_x_13959) ;  /* 0x000000000f087348 */ /* 0x000fea0003c00000 */
[----:B------:R0:W1:Y:S02]  /*22c10*/  SHFL.UP P6, R14, R13, R12, R11 ;  /* 0x0400000c0d0e7389 */ /* 0x00006400000c000b */
[----:B01----:R-:W-:Y:S01]  /*22c20*/  ENDCOLLECTIVE ;  /* 0x000000000000791b */ /* 0x003fe20003800000 */
.L_x_13959:
[----:B------:R-:W-:Y:S01]  /*22c30*/  IMAD.MOV.U32 R12, RZ, RZ, 0x10 ;  /* 0x00000010ff0c7424 */ /* 0x000fe200078e00ff */
[----:B------:R-:W-:-:S05]  /*22c40*/  SEL R4, R14, RZ, P4 ;  /* 0x000000ff0e047207 */ /* 0x000fca0002000000 */
[----:B------:R-:W-:-:S04]  /*22c50*/  IMAD.IADD R4, R3, 0x1, R4 ;  /* 0x0000000103047824 */ /* 0x000fc800078e0204 */
[----:B------:R-:W-:-:S07]  /*22c60*/  IMAD.MOV.U32 R13, RZ, RZ, R4 ;  /* 0x000000ffff0d7224 */ /* 0x000fce00078e0004 */
[----:B------:R-:W-:Y:S05]  /*22c70*/  WARPSYNC.COLLECTIVE R15, `(.L_x_13960) ;  /* 0x000000000f087348 */ /* 0x000fea0003c00000 */
[----:B------:R0:W1:Y:S02]  /*22c80*/  SHFL.UP P6, R14, R13, R12, R11 ;  /* 0x0400000c0d0e7389 */ /* 0x00006400000c000b */
[----:B01----:R-:W-:Y:S01]  /*22c90*/  ENDCOLLECTIVE ;  /* 0x000000000000791b */ /* 0x003fe20003800000 */
.L_x_13960:
        /* <DEDUP_REMOVED lines=8> */
.L_x_13961:
[----:B------:R-:W-:Y:S05]  /*22d20*/  BRA `(.L_x_13962) ;  /* 0xffffffb800d87947 */ /* 0x000fea000383ffff */
.L_x_13822:
[----:B------:R-:W-:Y:S01]  /*22d30*/  BSSY B0, `(.L_x_13963) ;  /* 0x0000006000007945 */ /* 0x000fe20003800000 */
[----:B------:R-:W-:Y:S01]  /*22d40*/  PLOP3.LUT P6, PT, P6, PT, PT, 0x8, 0x0 ;  /* 0x000000000000781c */ /* 0x000fe200037ce170 */
[----:B------:R-:W-:-:S12]  /*22d50*/  IMAD.MOV.U32 R15, RZ, RZ, -0x1 ;  /* 0xffffffffff0f7424 */ /* 0x000fd800078e00ff */
[----:B0-----:R-:W-:Y:S05]  /*22d60*/  WARPSYNC.COLLECTIVE R15, `(.L_x_13964) ;  /* 0x000000000f087348 */ /* 0x001fea0003c00000 */
[----:B------:R-:W-:Y:S01]  /*22d70*/  VOTE.ANY R14, PT, P6 ;  /* 0x00000000000e7806 */ /* 0x000fe200030e0100 */
[----:B0-----:R-:W-:Y:S06]  /*22d80*/  ENDCOLLECTIVE ;  /* 0x000000000000791b */ /* 0x001fec0003800000 */
.L_x_13964:
[----:B------:R-:W-:Y:S05]  /*22d90*/  BSYNC B0 ;  /* 0x0000000000007941 */ /* 0x000fea0003800000 */
.L_x_13963:
        /* <DEDUP_REMOVED lines=10> */
.L_x_13965:
[----:B------:R-:W-:Y:S02]  /*22e40*/  IMAD.MOV.U32 R13, RZ, RZ, R5 ;  /* 0x000000ffff0d7224 */ /* 0x000fe400078e0005 */
[----:B------:R-:W-:-:S07]  /*22e50*/  IMAD.MOV.U32 R25, RZ, RZ, R14 ;  /* 0x000000ffff197224 */ /* 0x000fce00078e000e */
[----:B------:R-:W-:Y:S05]  /*22e60*/  WARPSYNC.COLLECTIVE R15, `(.L_x_13966) ;  /* 0x000000000f087348 */ /* 0x000fea0003c00000 */
[----:B------:R0:W1:Y:S02]  /*22e70*/  SHFL.IDX P6, R14, R13, R12, R11 ;  /* 0x0000000c0d0e7389 */ /* 0x00006400000c000b */
[----:B01----:R-:W-:Y:S01]  /*22e80*/  ENDCOLLECTIVE ;  /* 0x000000000000791b */ /* 0x003fe20003800000 */
.L_x_13966:
[----:B------:R-:W-:Y:S01]  /*22e90*/  IMAD.MOV.U32 R5, RZ, RZ, R14 ;  /* 0x000000ffff057224 */ /* 0x000fe200078e000e */
[----:B------:R-:W-:Y:S06]  /*22ea0*/  BRA `(.L_x_13967) ;  /* 0xffffffb800b87947 */ /* 0x000fec000383ffff */
.L_x_13824:
[----:B------:R-:W-:Y:S01]  /*22eb0*/  BSSY B0, `(.L_x_13968) ;  /* 0x0000007000007945 */ /* 0x000fe20003800000 */
[----:B------:R-:W-:Y:S02]  /*22ec0*/  IMAD.MOV.U32 R13, RZ, RZ, R2 ;  /* 0x000000ffff0d7224 */ /* 0x000fe400078e0002 */
[----:B------:R-:W-:Y:S02]  /*22ed0*/  IMAD.MOV.U32 R11, RZ, RZ, 0x1f ;  /* 0x0000001fff0b7424 */ /* 0x000fe400078e00ff */
[----:B------:R-:W-:-:S07]  /*22ee0*/  IMAD.MOV.U32 R15, RZ, RZ, -0x1 ;  /* 0xffffffffff0f7424 */ /* 0x000fce00078e00ff */
[----:B0123--:R-:W-:Y:S05]  /*22ef0*/  WARPSYNC.COLLECTIVE R15, `(.L_x_13969) ;  /* 0x000000000f087348 */ /* 0x00ffea0003c00000 */
[----:B------:R4:W0:Y:S02]  /*22f00*/  SHFL.IDX P6, R14, R13, R12, R11 ;  /* 0x0000000c0d0e7389 */ /* 0x00082400000c000b */
[----:B01234-:R-:W-:Y:S01]  /*22f10*/  ENDCOLLECTIVE ;  /* 0x000000000000791b */ /* 0x01ffe20003800000 */
.L_x_13969:
[----:B------:R-:W-:Y:S05]  /*22f20*/  BSYNC B0 ;  /* 0x0000000000007941 */ /* 0x000fea0003800000 */
.L_x_13968:
[----:B------:R-:W-:Y:S01]  /*22f30*/  IMAD.MOV.U32 R24, RZ, RZ, R14 ;  /* 0x000000ffff187224 */ /* 0x000fe200078e000e */
[----:B------:R-:W-:Y:S06]  /*22f40*/  BRA `(.L_x_13823) ;  /* 0xffffffb800a87947 */ /* 0x000fec000383ffff */
.L_x_13830:
[----:B0-----:R0:W1:Y:S02]  /*22f50*/  SYNCS.PHASECHK.TRANS64.TRYWAIT P0, [R9+URZ+0x16820], R0 ;  /* 0x01682000090075a7 */ /* 0x001064000800017f */
[----:B-1----:R-:W-:Y:S05]  /*22f60*/  @!P0 NANOSLEEP.SYNCS 0x989680 ;  /* 0x009896800000895d */ /* 0x002fea0003900000 */
[----:B------:R-:W1:Y:S02]  /*22f70*/  @!P0 SYNCS.PHASECHK.TRANS64 P0, [R9+URZ+0x16820], R0 ;  /* 0x01682000090085a7 */ /* 0x000e64000800007f */
[----:B-1----:R-:W-:Y:S05]  /*22f80*/  @!P0 BRA `(.L_x_13830) ;  /* 0xfffffffc00f08947 */ /* 0x002fea000383ffff */
[----:B------:R-:W-:Y:S05]  /*22f90*/  BRA `(.L_x_13970) ;  /* 0xffffffc400007947 */ /* 0x000fea000383ffff */
.L_x_13831:
        /* <DEDUP_REMOVED lines=11> */
.L_x_13972:
[----:B------:R-:W-:Y:S05]  /*23050*/  BSYNC B0 ;  /* 0x0000000000007941 */ /* 0x000fea0003800000 */
.L_x_13971:
[----:B------:R-:W-:Y:S05]  /*23060*/  BRA `(.L_x_13973) ;  /* 0xffffffc000e87947 */ /* 0x000fea000383ffff */
.L_x_13832:
[----:B------:R-:W-:Y:S01]  /*23070*/  BSSY B0, `(.L_x_13974) ;  /* 0x0000006000007945 */ /* 0x000fe20003800000 */
[----:B------:R-:W-:-:S07]  /*23080*/  IMAD.MOV.U32 R15, RZ, RZ, -0x1 ;  /* 0xffffffffff0f7424 */ /* 0x000fce00078e00ff */
[----:B0--3--:R-:W-:Y:S05]  /*23090*/  WARPSYNC.COLLECTIVE R15, `(.L_x_13975) ;  /* 0x000000000f0c7348 */ /* 0x009fea0003c00000 */
[----:B------:R-:W-:Y:S02]  /*230a0*/  ELECT P6, UR62, PT ;  /* 0x00000000003e782f */ /* 0x000fe400038c0000 */
[----:B------:R-:W-:Y:S01]  /*230b0*/  MOV R14, UR62 ;  /* 0x0000003e000e7c02 */ /* 0x000fe20008000f00 */
[----:B0--3--:R-:W-:Y:S10]  /*230c0*/  ENDCOLLECTIVE ;  /* 0x000000000000791b */ /* 0x009ff40003800000 */
.L_x_13975:
[----:B------:R-:W-:Y:S05]  /*230d0*/  BSYNC B0 ;  /* 0x0000000000007941 */ /* 0x000fea0003800000 */
.L_x_13974:
[----:B------:R-:W-:Y:S05]  /*230e0*/  BRA `(.L_x_13976) ;  /* 0xffffffc000dc7947 */ /* 0x000fea000383ffff */
.L_x_13834:
[----:B0-----:R0:W1:Y:S02]  /*230f0*/  SYNCS.PHASECHK.TRANS64.TRYWAIT P0, [R7+URZ], R2 ;  /* 0x00000002070075a7 */ /* 0x001064000800017f */
[----:B-1----:R-:W-:Y:S05]  /*23100*/  @!P0 NANOSLEEP.SYNCS 0x989680 ;  /* 0x009896800000895d */ /* 0x002fea0003900000 */
[----:B------:R-:W1:Y:S02]  /*23110*/  @!P0 SYNCS.PHASECHK.TRANS64 P0, [R7+URZ], R2 ;  /* 0x00000002070085a7 */ /* 0x000e64000800007f */
[----:B-1----:R-:W-:Y:S05]  /*23120*/  @!P0 BRA `(.L_x_13834) ;  /* 0xfffffffc00f08947 */ /* 0x002fea000383ffff */
[----:B------:R-:W-:Y:S05]  /*23130*/  BRA `(.L_x_13977) ;  /* 0xffffffc400107947 */ /* 0x000fea000383ffff */
.L_x_13835:
[----:B-1----:R1:W2:Y:S02]  /*23140*/  SYNCS.PHASECHK.TRANS64.TRYWAIT P0, [R3+URZ], R0 ;  /* 0x00000000030075a7 */ /* 0x0022a4000800017f */
[----:B--2---:R-:W-:Y:S05]  /*23150*/  @!P0 NANOSLEEP.SYNCS 0x989680 ;  /* 0x009896800000895d */ /* 0x004fea0003900000 */
[----:B------:R-:W2:Y:S02]  /*23160*/  @!P0 SYNCS.PHASECHK.TRANS64 P0, [R3+URZ], R0 ;  /* 0x00000000030085a7 */ /* 0x000ea4000800007f */
[----:B--2---:R-:W-:Y:S05]  /*23170*/  @!P0 BRA `(.L_x_13835) ;  /* 0xfffffffc00f08947 */ /* 0x004fea000383ffff */
[----:B------:R-:W-:Y:S05]  /*23180*/  BRA `(.L_x_13978) ;  /* 0xffffffc400047947 */ /* 0x000fea000383ffff */
.L_x_13837:
[----:B-1----:R1:W2:Y:S02]  /*23190*/  SYNCS.PHASECHK.TRANS64.TRYWAIT P0, [R5+URZ], R2 ;  /* 0x00000002050075a7 */ /* 0x0022a4000800017f */
[----:B--2---:R-:W-:Y:S05]  /*231a0*/  @!P0 NANOSLEEP.SYNCS 0x989680 ;  /* 0x009896800000895d */ /* 0x004fea0003900000 */
[----:B------:R-:W2:Y:S02]  /*231b0*/  @!P0 SYNCS.PHASECHK.TRANS64 P0, [R5+URZ], R2 ;  /* 0x00000002050085a7 */ /* 0x000ea4000800007f */
[----:B--2---:R-:W-:Y:S05]  /*231c0*/  @!P0 BRA `(.L_x_13837) ;  /* 0xfffffffc00f08947 */ /* 0x004fea000383ffff */
[----:B------:R-:W-:Y:S05]  /*231d0*/  BRA `(.L_x_13979) ;  /* 0xffffffc400087947 */ /* 0x000fea000383ffff */
.L_x_13980:
        /* <DEDUP_REMOVED lines=10> */
.L_x_14880:


//--------------------- .text._ZN7cutlass13device_kernelIN5flash11enable_sm90INS1_16FlashAttnFwdSm90INS1_25CollectiveMainloopFwdSm90ILi2EN4cute5tupleIJNS5_1CILi1EEES8_S8_EEENS6_IJNS7_ILi192EEENS7_ILi128EEENS7_ILi64EEEEEELi64ENS_10bfloat16_tEfNS_4arch4Sm90ELb1ELb0ELb0ELb0ELb0ELb0ELb0ELb1ELb1ELb1ELb1ELb0EEENS1_21CollectiveEpilogueFwdINS6_IJSA_SC_SB_EEES9_SE_SG_Li384ELb0ELb1ELb1ELb0EEENS1_19SingleTileSchedulerILb0ELb1ELb1ELi192EEEEEEEEEvNT_6ParamsE --------------------------
	.section	.text._ZN7cutlass13device_kernelIN5flash11enable_sm90INS1_16FlashAttnFwdSm90INS1_25CollectiveMainloopFwdSm90ILi2EN4cute5tupleIJNS5_1CILi1EEES8_S8_EEENS6_IJNS7_ILi192EEENS7_ILi128EEENS7_ILi64EEEEEELi64ENS_10bfloat16_tEfNS_4arch4Sm90ELb1ELb0ELb0ELb0ELb0ELb0ELb0ELb1ELb1ELb1ELb1ELb0EEENS1_21CollectiveEpilogueFwdINS6_IJSA_SC_SB_EEES9_SE_SG_Li384ELb0ELb1ELb1ELb0EEENS1_19SingleTileSchedulerILb0ELb1ELb1ELi192EEEEEEEEEvNT_6ParamsE,"ax",@progbits
	.align	128
.text._ZN7cutlass13device_kernelIN5flash11enable_sm90INS1_16FlashAttnFwdSm90INS1_25CollectiveMainloopFwdSm90ILi2EN4cute5tupleIJNS5_1CILi1EEES8_S8_EEENS6_IJNS7_ILi192EEENS7_ILi128EEENS7_ILi64EEEEEELi64ENS_10bfloat16_tEfNS_4arch4Sm90ELb1ELb0ELb0ELb0ELb0ELb0ELb0ELb1ELb1ELb1ELb1ELb0EEENS1_21CollectiveEpilogueFwdINS6_IJSA_SC_SB_EEES9_SE_SG_Li384ELb0ELb1ELb1ELb0EEENS1_19SingleTileSchedulerILb0ELb1ELb1ELi192EEEEEEEEEvNT_6ParamsE:
        .type           _ZN7cutlass13device_kernelIN5flash11enable_sm90INS1_16FlashAttnFwdSm90INS1_25CollectiveMainloopFwdSm90ILi2EN4cute5tupleIJNS5_1CILi1EEES8_S8_EEENS6_IJNS7_ILi192EEENS7_ILi128EEENS7_ILi64EEEEEELi64ENS_10bfloat16_tEfNS_4arch4Sm90ELb1ELb0ELb0ELb0ELb0ELb0ELb0ELb1ELb1ELb1ELb1ELb0EEENS1_21CollectiveEpilogueFwdINS6_IJSA_SC_SB_EEES9_SE_SG_Li384ELb0ELb1ELb1ELb0EEENS1_19SingleTileSchedulerILb0ELb1ELb1ELi192EEEEEEEEEvNT_6ParamsE,@function
        .size           _ZN7cutlass13device_kernelIN5flash11enable_sm90INS1_16FlashAttnFwdSm90INS1_25CollectiveMainloopFwdSm90ILi2EN4cute5tupleIJNS5_1CILi1EEES8_S8_EEENS6_IJNS7_ILi192EEENS7_ILi128EEENS7_ILi64EEEEEELi64ENS_10bfloat16_tEfNS_4arch4Sm90ELb1ELb0ELb0ELb0ELb0ELb0ELb0ELb1ELb1ELb1ELb1ELb0EEENS1_21CollectiveEpilogueFwdINS6_IJSA_SC_SB_EEES9_SE_SG_Li384ELb0ELb1ELb1ELb0EEENS1_19SingleTileSchedulerILb0ELb1ELb1ELi192EEEEEEEEEvNT_6ParamsE,(.L_x_14881 - _ZN7cutlass13device_kernelIN5flash11enable_sm90INS1_16FlashAttnFwdSm90INS1_25CollectiveMainloopFwdSm90ILi2EN4cute5tupleIJNS5_1CILi1EEES8_S8_EEENS6_IJNS7_ILi192EEENS7_ILi128EEENS7_ILi64EEEEEELi64ENS_10bfloat16_tEfNS_4arch4Sm90ELb1ELb0ELb0ELb0ELb0ELb0ELb0ELb1ELb1ELb1ELb1ELb0EEENS1_21CollectiveEpilogueFwdINS6_IJSA_SC_SB_EEES9_SE_SG_Li384ELb0ELb1ELb1ELb0EEENS1_19SingleTileSchedulerILb0ELb1ELb1ELi192EEEEEEEEEvNT_6ParamsE)
        .other          _ZN7cutlass13device_kernelIN5flash11enable_sm90INS1_16FlashAttnFwdSm90INS1_25CollectiveMainloopFwdSm90ILi2EN4cute5tupleIJNS5_1CILi1EEES8_S8_EEENS6_IJNS7_ILi192EEENS7_ILi128EEENS7_ILi64EEEEEELi64ENS_10bfloat16_tEfNS_4arch4Sm90ELb1ELb0ELb0ELb0ELb0ELb0ELb0ELb1ELb1ELb1ELb1ELb0EEENS1_21CollectiveEpilogueFwdINS6_IJSA_SC_SB_EEES9_SE_SG_Li384ELb0ELb1ELb1ELb0EEENS1_19SingleTileSchedulerILb0ELb1ELb1ELi192EEEEEEEEEvNT_6ParamsE,@"STO_CUDA_ENTRY STV_DEFAULT"
_ZN7cutlass13device_kernelIN5flash11enable_sm90INS1_16FlashAttnFwdSm90INS1_25CollectiveMainloopFwdSm90ILi2EN4cute5tupleIJNS5_1CILi1EEES8_S8_EEENS6_IJNS7_ILi192EEENS7_ILi128EEENS7_ILi64EEEEEELi64ENS_10bfloat16_tEfNS_4arch4Sm90ELb1ELb0ELb0ELb0ELb0ELb0ELb0ELb1ELb1ELb1ELb1ELb0EEENS1_21CollectiveEpilogueFwdINS6_IJSA_SC_SB_EEES9_SE_SG_Li384ELb0ELb1ELb1ELb0EEENS1_19SingleTileSchedulerILb0ELb1ELb1ELi192EEEEEEEEEvNT_6ParamsE:
        /* <DEDUP_REMOVED lines=17> */
.L_x_13982:
[----:B------:R-:W-:Y:S05]  /*0110*/  BSYNC B0 ;  /* 0x0000000000007941 */ /* 0x000fea0003800000 */
.L_x_13981:
        /* <DEDUP_REMOVED lines=41> */
.L_x_13983:
        /* <DEDUP_REMOVED lines=22> */
.L_x_13984:
        /* <DEDUP_REMOVED lines=18> */
.L_x_13985:
        /* <DEDUP_REMOVED lines=22> */
.L_x_13986:
        /* <DEDUP_REMOVED lines=22> */
.L_x_13987:
        /* <DEDUP_REMOVED lines=9> */
.L_x_13990:
        /* <DEDUP_REMOVED lines=21> */
[----:B------:R-:W0:Y:S01]  /*0ad0*/  S2UR UR41, SR_CTAID.X ;  /* 0x00000000002979c3 */ /* 0x000e220000002500 */
        /* <DEDUP_REMOVED lines=12> */
[----:B------:R-:W-:Y:S02]  /*0ba0*/  USEL UR37, UR37, 0x1, UP0 ;  /* 0x0000000125257887 */ /* 0x000fe40008000000 */
[----:B------:R-:W-:Y:S02]  /*0bb0*/  ULOP3.LUT UR38, UR38, 0xffff, URZ, 0xc0, !UPT ;  /* 0x0000ffff26267892 */ /* 0x000fe4000f8ec03f */
[----:B------:R-:W-:Y:S02]  /*0bc0*/  UIMAD UR7, UR37, UR8, UR7 ;  /* 0x00000008250772a4 */ /* 0x000fe4000f8e0207 */
[----:B0-----:R-:W-:-:S04]  /*0bd0*/  UIMAD UR41, UR41, 0xc0, URZ ;  /* 0x000000c0292978a4 */ /* 0x001fc8000f8e023f */
[----:B------:R-:W-:Y:S02]  /*0be0*/  @UP1 UIADD3 UR4, UR41, 0xbf, URZ ;  /* 0x000000bf29041890 */ /* 0x000fe4000fffe03f */
[----:B------:R-:W-:Y:S02]  /*0bf0*/  UIADD3 UR6, UR41, 0xbf, URZ ;  /* 0x000000bf29067890 */ /* 0x000fe4000fffe03f */
[----:B------:R-:W-:Y:S02]  /*0c00*/  UIMAD.WIDE.U32 UR4, UR4, UR5, URZ ;  /* 0x00000005040472a5 */ /* 0x000fe4000f8e003f */
[----:B------:R-:W-:Y:S02]  /*0c10*/  UIMAD UR4, UR37, UR8, 0x7f ;  /* 0x0000007f250474a4 */ /* 0x000fe4000f8e0208 */
[----:B------:R-:W-:Y:S02]  /*0c20*/  @UP1 USHF.R.U32.HI UR6, URZ, UR9, UR5 ;  /* 0x000000093f061299 */ /* 0x000fe40008011605 */
[----:B------:R-:W-:-:S02]  /*0c30*/  USHF.R.S32.HI UR5, URZ, 0x1f, UR4 ;  /* 0x0000001f3f057899 */ /* 0x000fc40008011404 */
[----:B------:R-:W-:Y:S02]  /*0c40*/  UIADD3 UR6, UR7, UR6, URZ ;  /* 0x0000000607067290 */ /* 0x000fe4000fffe03f */
[----:B------:R-:W-:Y:S02]  /*0c50*/  ULEA.HI UR5, UR5, UR4, URZ, 0x7 ;  /* 0x0000000405057291 */ /* 0x000fe4000f8f383f */
[----:B------:R-:W-:Y:S02]  /*0c60*/  USHF.R.S32.HI UR7, URZ, 0x1f, UR6 ;  /* 0x0000001f3f077899 */ /* 0x000fe40008011406 */
[----:B------:R-:W-:Y:S02]  /*0c70*/  USHF.R.S32.HI UR5, URZ, 0x7, UR5 ;  /* 0x000000073f057899 */ /* 0x000fe40008011405 */
[----:B------:R-:W-:Y:S01]  /*0c80*/  ULEA.HI UR7, UR7, UR6, URZ, 0x7 ;  /* 0x0000000607077291 */ /* 0x000fe2000f8f383f */
[----:B------:R-:W-:-:S03]  /*0c90*/  UMOV UR4, URZ ;  /* 0x0000003f00047c82 */ /* 0x000fc60008000000 */
[----:B------:R-:W-:-:S04]  /*0ca0*/  USHF.R.S32.HI UR7, URZ, 0x7, UR7 ;  /* 0x000000073f077899 */ /* 0x000fc80008011407 */
        /* <DEDUP_REMOVED lines=40> */
.L_x_13992:
[----:B------:R-:W-:Y:S01]  /*0f30*/  UIMAD UR38, UR38, UR4, URZ ;  /* 0x00000004262672a4 */ /* 0x000fe2000f8e023f */
[----:B------:R-:W-:Y:S01]  /*0f40*/  IMAD.U32 R0, RZ, RZ, UR9 ;  /* 0x00000009ff007e24 */ /* 0x000fe2000f8e00ff */
[----:B------:R-:W-:Y:S01]  /*0f50*/  PLOP3.LUT P0, PT, PT, PT, PT, 0x80, 0x0 ;  /* 0x000000000000781c */ /* 0x000fe20003f0f070 */
[----:B------:R-:W-:Y:S01]  /*0f60*/  IMAD.U32 R3, RZ, RZ, UR4 ;  /* 0x00000004ff037e24 */ /* 0x000fe2000f8e00ff */
[----:B------:R-:W-:Y:S01]  /*0f70*/  CS2R R118, SRZ ;  /* 0x0000000000767805 */ /* 0x000fe2000001ff00 */
[----:B------:R-:W-:Y:S01]  /*0f80*/  VIADD R18, R2, 0xffffff80 ;  /* 0xffffff8002127836 */ /* 0x000fe20000000000 */
[----:B------:R-:W-:Y:S01]  /*0f90*/  CS2R R116, SRZ ;  /* 0x0000000000747805 */ /* 0x000fe2000001ff00 */
[----:B------:R-:W-:Y:S01]  /*0fa0*/  IMAD.MOV.U32 R4, RZ, RZ, RZ ;  /* 0x000000ffff047224 */ /* 0x000fe200078e00ff */
        /* <DEDUP_REMOVED lines=17> */
[----:B------:R-:W-:-:S06]  /*10c0*/  UISETP.GT.AND UP0, UPT, UR42, UR38, UPT ;  /* 0x000000262a00728c */ /* 0x000fcc000bf04270 */
[----:B------:R-:W-:-:S13]  /*10d0*/  PLOP3.LUT P1, PT, PT, PT, UP0, 0x80, 0x0 ;  /* 0x000000000000781c */ /* 0x000fda0003f2f008 */
[----:B------:R-:W-:Y:S05]  /*10e0*/  @!P1 BRA `(.L_x_13993) ;  /* 0x0000007000289947 */ /* 0x000fea0003800000 */
        /* <DEDUP_REMOVED lines=34> */
.L_x_13994:
[----:B------:R-:W-:-:S04]  /*1310*/  SHF.L.U32 R0, RZ, 0x1f, RZ ;  /* 0x0000001fff007819 */ /* 0x000fc800000006ff */
[----:B------:R-:W0:Y:S02]  /*1320*/  SYNCS.PHASECHK.TRANS64.TRYWAIT P0, [UR39+0x16800], R0 ;  /* 0x01680000ff0075a7 */ /* 0x000e240008000167 */
[----:B0-----:R-:W-:Y:S05]  /*1330*/  @!P0 BRA `(.L_x_13995) ;  /* 0x000000b400c08947 */ /* 0x001fea0003800000 */
.L_x_14100:
[----:B------:R-:W-:-:S06]  /*1340*/  ULOP3.LUT UR4, UR43, 0x1, URZ, 0xfc, !UPT ;  /* 0x000000012b047892 */ /* 0x000fcc000f8efc3f */
[----:B0-----:R-:W-:-:S05]  /*1350*/  IMAD.U32 R3, RZ, RZ, UR4 ;  /* 0x00000004ff037e24 */ /* 0x001fca000f8e00ff */
[----:B------:R-:W-:-:S13]  /*1360*/  ISETP.NE.AND P0, PT, R3, 0x3, PT ;  /* 0x000000030300780c */ /* 0x000fda0003f05270 */
[----:B------:R-:W-:Y:S05]  /*1370*/  @!P0 BRA `(.L_x_13996) ;  /* 0x0000000000048947 */ /* 0x000fea0003800000 */
[----:B------:R-:W-:Y:S01]  /*1380*/  BPT.TRAP 0x1 ;  /* 0x000000040000795c */ /* 0x000fe20000300000 */
.L_x_13996:
[----:B------:R0:W1:Y:S01]  /*1390*/  SYNCS.PHASECHK.TRANS64.TRYWAIT P2, [UR39+0x16830], R0 ;  /* 0x01683000ff0075a7 */ /* 0x0000620008040167 */
[----:B------:R-:W-:Y:S05]  /*13a0*/  @!P0 BRA `(.L_x_13997) ;  /* 0x0000000000048947 */ /* 0x000fea0003800000 */
[----:B------:R-:W-:Y:S01]  /*13b0*/  BPT.TRAP 0x1 ;  /* 0x000000040000795c */ /* 0x000fe20000300000 */
.L_x_13997:
[----:B------:R-:W-:Y:S01]  /*13c0*/  IMAD.U32 R10, RZ, RZ, UR44 ;  /* 0x0000002cff0a7e24 */ /* 0x000fe2000f8e00ff */
[----:B------:R-:W-:-:S04]  /*13d0*/  ISETP.NE.AND P1, PT, R17, RZ, PT ;  /* 0x000000ff1100720c */ /* 0x000fc80003f25270 */
[----:B------:R-:W-:Y:S01]  /*13e0*/  LOP3.LUT R10, R10, 0x10000, RZ, 0xfc, !PT ;  /* 0x000100000a0a7812 */ /* 0x000fe200078efcff */
[----:B-1----:R-:W-:Y:S08]  /*13f0*/  @P2 BRA `(.L_x_13998) ;  /* 0x0000000000082947 */ /* 0x002ff00003800000 */
[----:B------:R-:W1:Y:S02]  /*1400*/  SYNCS.PHASECHK.TRANS64.TRYWAIT P2, [UR39+0x16830], R0 ;  /* 0x01683000ff0075a7 */ /* 0x000e640008040167 */
[----:B-1----:R-:W-:Y:S05]  /*1410*/  @!P2 BRA `(.L_x_13999) ;  /* 0x000000b400a0a947 */ /* 0x002fea0003800000 */
.L_x_13998:
        /* <DEDUP_REMOVED lines=17> */
[C---:B------:R-:W-:Y:S01]  /*1530*/  IMAD.IADD R3, R18.reuse, 0x1, -R3 ;  /* 0x0000000112037824 */ /* 0x040fe200078e0a03 */
        /* <DEDUP_REMOVED lines=23> */
[----:B------:R-:W-:Y:S01]  /*16b0*/  UIADD3 UR26, UR42, -0x2, URZ ;  /* 0xfffffffe2a1a7890 */ /* 0x000fe2000fffe03f */
[----:B------:R-:W-:-:S02]  /*16c0*/  LEA.HI R7, R7, R0, RZ, 0x3 ;  /* 0x0000000007077211 */ /* 0x000fc400078f18ff */
[----:B------:R-:W-:Y:S02]  /*16d0*/  CS2R R118, SRZ ;  /* 0x0000000000767805 */ /* 0x000fe4000001ff00 */
[----:B------:R-:W-:Y:S02]  /*16e0*/  LEA R8, R5, UR41, 0x4 ;  /* 0x0000002905087c11 */ /* 0x000fe4000f8e20ff */
[----:B------:R-:W-:Y:S02]  /*16f0*/  CS2R R116, SRZ ;  /* 0x0000000000747805 */ /* 0x000fe4000001ff00 */
[----:B------:R-:W-:Y:S01]  /*1700*/  LOP3.LUT R7, R7, 0xfffffff8, RZ, 0xc0, !PT ;  /* 0xfffffff807077812 */ /* 0x000fe200078ec0ff */
[----:B------:R-:W-:Y:S01]  /*1710*/  @UP0 ULDC UR4, c[0x0][0x44c] ;  /* 0x0001130000040ab9 */ /* 0x000fe20000000800 */
[----:B------:R-:W-:Y:S01]  /*1720*/  LEA.HI R6, R6, R6, RZ, 0x1 ;  /* 0x0000000606067211 */ /* 0x000fe200078f08ff */
[----:B------:R-:W-:Y:S01]  /*1730*/  @UP0 ULDC UR5, c[0x0][0x450] ;  /* 0x0001140000050ab9 */ /* 0x000fe20000000800 */
[----:B------:R-:W-:-:S02]  /*1740*/  LEA.HI R5, R19, R19, RZ, 0x1 ;  /* 0x0000001313057211 */ /* 0x000fc400078f08ff */
[----:B------:R-:W-:Y:S02]  /*1750*/  CS2R R114, SRZ ;  /* 0x0000000000727805 */ /* 0x000fe4000001ff00 */
[----:B------:R-:W-:Y:S01]  /*1760*/  IADD3 R7, R8, R0, -R7 ;  /* 0x0000000008077210 */ /* 0x000fe20007ffe807 */
[----:B------:R-:W-:Y:S01]  /*1770*/  IMAD R6, R6, -0x3, R23 ;  /* 0xfffffffd06067824 */ /* 0x000fe200078e0217 */
[----:B------:R-:W-:Y:S02]  /*1780*/  LOP3.LUT R0, R5, 0x1ffffffe, RZ, 0xc0, !PT ;  /* 0x1ffffffe05007812 */ /* 0x000fe400078ec0ff */
[----:B------:R-:W-:Y:S02]  /*1790*/  CS2R R112, SRZ ;  /* 0x0000000000707805 */ /* 0x000fe4000001ff00 */
[----:B------:R-:W-:Y:S01]  /*17a0*/  PLOP3.LUT P2, PT, PT, PT, UP0, 0x80, 0x0 ;  /* 0x000000000000781c */ /* 0x000fe20003f4f008 */
[----:B------:R-:W-:Y:S01]  /*17b0*/  IMAD R7, R6, 0x40, R7 ;  /* 0x0000004006077824 */ /* 0x000fe200078e0207 */
[----:B------:R-:W-:Y:S01]  /*17c0*/  LOP3.LUT R6, R4, 0x7ffffffc, RZ, 0xc0, !PT ;  /* 0x7ffffffc04067812 */ /* 0x000fe200078ec0ff */
[----:B------:R-:W-:Y:S01]  /*17d0*/  IMAD.IADD R0, R19, 0x1, -R0 ;  /* 0x0000000113007824 */ /* 0x000fe200078e0a00 */
[----:B------:R-:W-:Y:S01]  /*17e0*/  CS2R R110, SRZ ;  /* 0x00000000006e7805 */ /* 0x000fe2000001ff00 */
[----:B------:R-:W-:-:S02]  /*17f0*/  IMAD.U32 R4, RZ, RZ, UR6 ;  /* 0x00000006ff047e24 */ /* 0x000fc4000f8e00ff */
[----:B------:R-:W-:Y:S02]  /*1800*/  IMAD R0, R0, 0x8, R7 ;  /* 0x0000000800007824 */ /* 0x000fe400078e0207 */
[----:B------:R-:W-:Y:S02]  /*1810*/  IMAD.IADD R6, R3, 0x1, -R6 ;  /* 0x0000000103067824 */ /* 0x000fe400078e0a06 */
[----:B------:R-:W-:Y:S02]  /*1820*/  IMAD.MOV.U32 R7, RZ, RZ, R0 ;  /* 0x000000ffff077224 */ /* 0x000fe400078e0000 */
[----:B------:R-:W-:Y:S01]  /*1830*/  @P2 IMAD.HI.U32 R5, R0, UR4, RZ ;  /* 0x0000000400052c27 */ /* 0x000fe2000f8e00ff */
[----:B------:R-:W-:Y:S02]  /*1840*/  UMOV UR4, 0xffffff80 ;  /* 0xffffff8000047882 */ /* 0x000fe40000000000 */
[----:B------:R-:W-:Y:S02]  /*1850*/  UIMAD UR4, UR42, UR4, 0x80 ;  /* 0x000000802a0474a4 */ /* 0x000fe4000f8e0204 */
[----:B------:R-:W-:-:S02]  /*1860*/  @P2 SHF.R.U32.HI R7, RZ, UR5, R5 ;  /* 0x00000005ff072c19 */ /* 0x000fc40008011605 */
[----:B------:R-:W-:Y:S02]  /*1870*/  UIADD3 UR5, UR4, 0x1, URZ ;  /* 0x0000000104057890 */ /* 0x000fe4000fffe03f */
[----:B------:R-:W-:Y:S01]  /*1880*/  UIMAD UR4, UR37, UR6, UR4 ;  /* 0x00000006250472a4 */ /* 0x000fe2000f8e0204 */
[----:B------:R-:W0:Y:S01]  /*1890*/  SHFL.IDX PT, R5, R7, RZ, 0x1c1f ;  /* 0x001c1fff07057589 */ /* 0x000e2200000e0000 */
[----:B------:R-:W-:Y:S02]  /*18a0*/  UIMAD UR6, UR37, UR6, -UR7 ;  /* 0x00000006250672a4 */ /* 0x000fe4000f8e0a07 */
[----:B------:R-:W-:Y:S01]  /*18b0*/  IMAD.U32 R3, RZ, RZ, UR5 ;  /* 0x00000005ff037e24 */ /* 0x000fe2000f8e00ff */
[----:B------:R-:W1:Y:S01]  /*18c0*/  SHFL.IDX PT, R108, R7, 0x1, 0x1c1f ;  /* 0x003c1f00076c7f89 */ /* 0x000e6200000e0000 */
[----:B------:R-:W-:Y:S01]  /*18d0*/  IMAD.U32 R19, RZ, RZ, UR4 ;  /* 0x00000004ff137e24 */ /* 0x000fe2000f8e00ff */
[----:B------:R-:W-:Y:S01]  /*18e0*/  ULDC UR4, c[0x0][0x988] ;  /* 0x0002620000047ab9 */ /* 0x000fe20000000800 */
[----:B------:R-:W-:-:S02]  /*18f0*/  IMAD R3, R6, -0x2, R3 ;  /* 0xfffffffe06037824 */ /* 0x000fc400078e0203 */
[----:B------:R-:W-:Y:S02]  /*1900*/  IMAD R19, R6, -0x2, R19 ;  /* 0xfffffffe06137824 */ /* 0x000fe400078e0213 */
[----:B------:R-:W-:-:S04]  /*1910*/  IMAD R9, R4, UR37, R3 ;  /* 0x0000002504097c24 */ /* 0x000fc8000f8e0203 */
[----:B------:R-:W-:-:S05]  /*1920*/  VIADD R4, R9, -UR7 ;  /* 0x8000000709047c36 */ /* 0x000fca0008000000 */
[----:B0-----:R-:W-:-:S04]  /*1930*/  VIADDMNMX R5, R5, R4, R19, PT ;  /* 0x0000000405057246 */ /* 0x001fc80003800113 */
[C---:B------:R-:W-:Y:S02]  /*1940*/  ISETP.GT.AND P3, PT, R5.reuse, RZ, PT ;  /* 0x000000ff0500720c */ /* 0x040fe40003f64270 */
[C---:B------:R-:W-:Y:S02]  /*1950*/  ISETP.GT.AND P4, PT, R5.reuse, 0x1, PT ;  /* 0x000000010500780c */ /* 0x040fe40003f84270 */
[----:B------:R-:W-:Y:S02]  /*1960*/  ISETP.GT.AND P5, PT, R5, 0x8, PT ;  /* 0x000000080500780c */ /* 0x000fe40003fa4270 */
[----:B-1----:R-:W-:Y:S01]  /*1970*/  IADD3 R108, R108, -UR7, R9 ;  /* 0x800000076c6c7c10 */ /* 0x002fe2000fffe009 */
[----:B------:R-:W-:-:S03]  /*1980*/  @UP0 ULDC UR7, c[0x0][0x450] ;  /* 0x0001140000070ab9 */ /* 0x000fc60000000800 */
[----:B------:R-:W-:Y:S02]  /*1990*/  VIMNMX R19, R19, R108, PT ;  /* 0x0000006c13137248 */ /* 0x000fe40003fe0100 */
[----:B------:R-:W-:Y:S01]  /*19a0*/  CS2R R108, SRZ ;  /* 0x00000000006c7805 */ /* 0x000fe2000001ff00 */
        /* <DEDUP_REMOVED lines=101> */
[C---:B------:R-:W-:Y:S02]  /*2000*/  ISETP.GT.AND P4, PT, R19.reuse, 0x1, PT ;  /* 0x000000011300780c */ /* 0x040fe40003f84270 */
[----:B------:R-:W-:Y:S01]  /*2010*/  FMNMX.FTZ R5, R14, R3, !PT ;  /* 0x000000030e057209 */ /* 0x000fe20007810000 */
[----:B------:R-:W-:Y:S01]  /*2020*/  IMAD.U32 R3, RZ, RZ, UR4 ;  /* 0x00000004ff037e24 */ /* 0x000fe2000f8e00ff */
[----:B------:R-:W-:Y:S01]  /*2030*/  ISETP.GT.AND P5, PT, R19, 0x8, PT ;  /* 0x000000081300780c */ /* 0x000fe20003fa4270 */
[----:B------:R-:W-:Y:S01]  /*2040*/  @UP0 ULDC UR4, c[0x0][0x44c] ;  /* 0x0001130000040ab9 */ /* 0x000fe20000000800 */
[----:B------:R-:W-:Y:S01]  /*2050*/  FSEL R27, R27, -INF , P4 ;  /* 0xff8000001b1b7808 */ /* 0x000fe20002000000 */
[----:B------:R-:W0:Y:S01]  /*2060*/  SHFL.BFLY PT, R8, R5, 0x2, 0x1f ;  /* 0x0c401f0005087f89 */ /* 0x000e2200000e0000 */
[----:B------:R-:W-:Y:S01]  /*2070*/  FSEL R30, R30, -INF , P5 ;  /* 0xff8000001e1e7808 */ /* 0x000fe20002800000 */
[----:B------:R-:W-:Y:S01]  /*2080*/  UIMAD.WIDE.U32 UR4, UR41, UR4, URZ ;  /* 0x00000004290472a5 */ /* 0x000fe2000f8e003f */
[----:B------:R-:W-:-:S03]  /*2090*/  ISETP.GT.AND P4, PT, R19, 0x10, PT ;  /* 0x000000101300780c */ /* 0x000fc60003f84270 */
[----:B------:R-:W-:Y:S01]  /*20a0*/  @UP0 USHF.R.U32.HI UR41, URZ, UR7, UR5 ;  /* 0x000000073f290299 */ /* 0x000fe20008011605 */
[----:B------:R-:W-:Y:S02]  /*20b0*/  FSEL R34, R34, -INF , P4 ;  /* 0xff80000022227808 */ /* 0x000fe40002000000 */
[C---:B------:R-:W-:Y:S01]  /*20c0*/  ISETP.GT.AND P4, PT, R19.reuse, 0x18, PT ;  /* 0x000000181300780c */ /* 0x040fe20003f84270 */
[----:B------:R-:W-:Y:S01]  /*20d0*/  UIADD3 UR6, UR6, UR41, URZ ;  /* 0x0000002906067290 */ /* 0x000fe2000fffe03f */
[----:B------:R-:W-:Y:S02]  /*20e0*/  UMOV UR5, URZ ;  /* 0x0000003f00057c82 */ /* 0x000fe40008000000 */
[----:B------:R-:W-:Y:S01]  /*20f0*/  FSEL R38, R38, -INF , P4 ;  /* 0xff80000026267808 */ /* 0x000fe20002000000 */
[----:B------:R-:W-:Y:S01]  /*2100*/  USHF.R.S32.HI UR4, URZ, 0x1f, UR6 ;  /* 0x0000001f3f047899 */ /* 0x000fe20008011406 */
[----:B------:R-:W-:-:S03]  /*2110*/  ISETP.GT.AND P4, PT, R19, 0x20, PT ;  /* 0x000000201300780c */ /* 0x000fc60003f84270 */
[----:B------:R-:W-:Y:S01]  /*2120*/  ULEA.HI UR4, UR4, UR6, URZ, 0x7 ;  /* 0x0000000604047291 */ /* 0x000fe2000f8f383f */
[----:B------:R-:W-:Y:S02]  /*2130*/  FSEL R42, R42, -INF , P4 ;  /* 0xff8000002a2a7808 */ /* 0x000fe40002000000 */
[----:B------:R-:W-:Y:S01]  /*2140*/  ISETP.GT.AND P4, PT, R19, 0x28, PT ;  /* 0x000000281300780c */ /* 0x000fe20003f84270 */
[----:B------:R-:W-:Y:S01]  /*2150*/  USHF.R.S32.HI UR4, URZ, 0x7, UR4 ;  /* 0x000000073f047899 */ /* 0x000fe20008011404 */
[----:B0-----:R-:W-:Y:S02]  /*2160*/  FMNMX.FTZ R15, R5, R8, !PT ;  /* 0x00000008050f7209 */ /* 0x001fe40007810000 */
[----:B------:R-:W-:Y:S01]  /*2170*/  FSEL R46, R46, -INF , P4 ;  /* 0xff8000002e2e7808 */ /* 0x000fe20002000000 */
[----:B------:R-:W-:Y:S01]  /*2180*/  UISETP.LT.AND UP1, UPT, UR38, UR4, UPT ;  /* 0x000000042600728c */ /* 0x000fe2000bf21270 */
[----:B------:R-:W-:Y:S01]  /*2190*/  ISETP.GT.AND P4, PT, R19, 0x30, PT ;  /* 0x000000301300780c */ /* 0x000fe20003f84270 */
[----:B------:R-:W0:Y:S02]  /*21a0*/  SHFL.BFLY PT, R8, R15, 0x1, 0x1f ;  /* 0x0c201f000f087f89 */ /* 0x000e2400000e0000 */
[----:B------:R-:W-:Y:S01]  /*21b0*/  USEL UR25, UR38, UR4, !UP1 ;  /* 0x0000000426197287 */ /* 0x000fe2000c800000 */
[----:B------:R-:W-:-:S02]  /*21c0*/  FSEL R50, R50, -INF , P4 ;  /* 0xff80000032327808 */ /* 0x000fc40002000000 */
[C---:B------:R-:W-:Y:S01]  /*21d0*/  ISETP.GT.AND P4, PT, R19.reuse, 0x38, PT ;  /* 0x000000381300780c */ /* 0x040fe20003f84270 */
[----:B------:R-:W-:Y:S01]  /*21e0*/  UISETP.GE.AND UP1, UPT, UR26, UR25, UPT ;  /* 0x000000191a00728c */ /* 0x000fe2000bf26270 */
[----:B------:R-:W-:Y:S02]  /*21f0*/  UMOV UR4, URZ ;  /* 0x0000003f00047c82 */ /* 0x000fe40008000000 */
        /* <DEDUP_REMOVED lines=12> */
[C---:B------:R-:W-:Y:S02]  /*22c0*/  ISETP.GT.AND P3, PT, R19.reuse, RZ, PT ;  /* 0x000000ff1300720c */ /* 0x040fe40003f64270 */
[----:B------:R-:W-:Y:S01]  /*22d0*/  FSEL R70, R70, -INF , P4 ;  /* 0xff80000046467808 */ /* 0x000fe20002000000 */
[-CC-:B------:R-:W-:Y:S01]  /*22e0*/  FFMA.FTZ R88, R88, R3.reuse, -R13.reuse ;  /* 0x0000000358587223 */ /* 0x180fe2000001080d */
[----:B------:R-:W-:Y:S01]  /*22f0*/  FSEL R26, R26, -INF , P3 ;  /* 0xff8000001a1a7808 */ /* 0x000fe20001800000 */
[--C-:B------:R-:W-:Y:S01]  /*2300*/  FFMA.FTZ R148, R92, R3, -R13.reuse ;  /* 0x000000035c947223 */ /* 0x100fe2000001080d */
[----:B------:R-:W-:Y:S01]  /*2310*/  ISETP.GT.AND P3, PT, R19, 0x9, PT ;  /* 0x000000091300780c */ /* 0x000fe20003f64270 */
        /* <DEDUP_REMOVED lines=9> */
[----:B0-----:R-:W-:Y:S01]  /*23b0*/  FSEL R88, R31, -INF , P3 ;  /* 0xff8000001f587808 */ /* 0x001fe20001800000 */
        /* <DEDUP_REMOVED lines=12> */
[--C-:B------:R-:W-:Y:S01]  /*2480*/  FFMA.FTZ R150, R102, R3, -R13.reuse ;  /* 0x0000000366967223 */ /* 0x100fe2000001080d */
[----:B------:R-:W-:Y:S01]  /*2490*/  FSEL R96, R39, -INF , P3 ;  /* 0xff80000027607808 */ /* 0x000fe20001800000 */
[----:B------:R0:W-:Y:S01]  /*24a0*/  MUFU.EX2 R9, R17 ;  /* 0x0000001100097308 */ /* 0x0001e20000000800 */
[----:B------:R-:W-:Y:S01]  /*24b0*/  FMNMX.FTZ R15, R38, R15, !PT ;  /* 0x0000000f260f7209 */ /* 0x000fe20007810000 */
[-CC-:B------:R-:W-:Y:S01]  /*24c0*/  FFMA.FTZ R33, R22, R3.reuse, -R13.reuse ;  /* 0x0000000316217223 */ /* 0x180fe2000001080d */
[----:B------:R-:W-:Y:S01]  /*24d0*/  ISETP.GT.AND P3, PT, R19, 0x21, PT ;  /* 0x000000211300780c */ /* 0x000fe20003f64270 */
[--C-:B------:R-:W-:Y:S01]  /*24e0*/  FFMA.FTZ R7, R104, R3, -R13.reuse ;  /* 0x0000000368077223 */ /* 0x100fe2000001080d */
[----:B------:R-:W-:Y:S01]  /*24f0*/  FMNMX.FTZ R15, R96, R15, !PT ;  /* 0x0000000f600f7209 */ /* 0x000fe20007810000 */
[--C-:B------:R-:W-:Y:S01]  /*2500*/  FFMA.FTZ R144, R106, R3, -R13.reuse ;  /* 0x000000036a907223 */ /* 0x100fe2000001080d */
[----:B------:R-:W-:Y:S01]  /*2510*/  FSEL R100, R43, -INF , P3 ;  /* 0xff8000002b647808 */ /* 0x000fe20001800000 */
[----:B------:R-:W1:Y:S01]  /*2520*/  MUFU.EX2 R148, R148 ;  /* 0x0000009400947308 */ /* 0x000e620000000800 */
[----:B------:R-:W-:Y:S01]  /*2530*/  FMNMX.FTZ R15, R42, R15, !PT ;  /* 0x0000000f2a0f7209 */ /* 0x000fe20007810000 */
[-CC-:B------:R-:W-:Y:S01]  /*2540*/  FFMA.FTZ R134, R60, R3.reuse, -R13.reuse ;  /* 0x000000033c867223 */ /* 0x180fe2000001080d */
[----:B------:R-:W-:Y:S01]  /*2550*/  ISETP.GT.AND P3, PT, R19, 0x29, PT ;  /* 0x000000291300780c */ /* 0x000fe20003f64270 */
[--C-:B------:R-:W-:Y:S01]  /*2560*/  FFMA.FTZ R128, R64, R3, -R13.reuse ;  /* 0x0000000340807223 */ /* 0x100fe2000001080d */
[----:B0-----:R-:W-:Y:S01]  /*2570*/  FMNMX.FTZ R17, R100, R15, !PT ;  /* 0x0000000f64117209 */ /* 0x001fe20007810000 */
        /* <DEDUP_REMOVED lines=10> */
[----:B------:R-:W2:Y:S01]  /*2620*/  MUFU.EX2 R150, R150 ;  /* 0x0000009600967308 */ /* 0x000ea20000000800 */
[----:B------:R-:W-:Y:S01]  /*2630*/  FMNMX.FTZ R17, R50, R17, !PT ;  /* 0x0000001132117209 */ /* 0x000fe20007810000 */
[-CC-:B------:R-:W-:Y:S01]  /*2640*/  FFMA.FTZ R120, R80, R3.reuse, -R13.reuse ;  /* 0x0000000350787223 */ /* 0x180fe2000001080d */
[----:B------:R-:W-:Y:S01]  /*2650*/  ISETP.GT.AND P3, PT, R19, 0x39, PT ;  /* 0x000000391300780c */ /* 0x000fe20003f64270 */
[--C-:B------:R-:W-:Y:S01]  /*2660*/  FFMA.FTZ R18, R18, R3, -R13.reuse ;  /* 0x0000000312127223 */ /* 0x100fe2000001080d */
[----:B0-----:R-:W-:Y:S01]  /*2670*/  FMNMX.FTZ R21, R94, R17, !PT ;  /* 0x000000115e157209 */ /* 0x001fe20007810000 */
[----:B------:R-:W-:Y:S01]  /*2680*/  FFMA.FTZ R122, R84, R3, -R13 ;  /* 0x00000003547a7223 */ /* 0x000fe2000001080d */
[----:B------:R-:W-:Y:S01]  /*2690*/  FSEL R90, R55, -INF , P3 ;  /* 0xff800000375a7808 */ /* 0x000fe20001800000 */
[----:B------:R0:W-:Y:S01]  /*26a0*/  MUFU.EX2 R17, R23 ;  /* 0x0000001700117308 */ /* 0x0001e20000000800 */
[----:B------:R-:W-:-:S02]  /*26b0*/  FMNMX.FTZ R21, R54, R21, !PT ;  /* 0x0000001536157209 */ /* 0x000fc40007810000 */
[----:B------:R-:W-:Y:S02]  /*26c0*/  CS2R R106, SRZ ;  /* 0x00000000006a7805 */ /* 0x000fe4000001ff00 */
[----:B------:R-:W-:Y:S02]  /*26d0*/  ISETP.GT.AND P3, PT, R19, 0x41, PT ;  /* 0x000000411300780c */ /* 0x000fe40003f64270 */
[----:B------:R-:W-:Y:S02]  /*26e0*/  CS2R R104, SRZ ;  /* 0x0000000000687805 */ /* 0x000fe4000001ff00 */
[----:B------:R-:W-:Y:S02]  /*26f0*/  FMNMX.FTZ R21, R90, R21, !PT ;  /* 0x000000155a157209 */ /* 0x000fe40007810000 */
[----:B------:R-:W-:Y:S01]  /*2700*/  FSEL R44, R59, -INF , P3 ;  /* 0xff8000003b2c7808 */ /* 0x000fe20001800000 */
[----:B------:R-:W3:Y:S01]  /*2710*/  MUFU.EX2 R7, R7 ;  /* 0x0000000700077308 */ /* 0x000ee20000000800 */
[----:B------:R-:W-:-:S02]  /*2720*/  FMNMX.FTZ R21, R58, R21, !PT ;  /* 0x000000153a157209 */ /* 0x000fc40007810000 */
[----:B------:R-:W-:Y:S02]  /*2730*/  ISETP.GT.AND P3, PT, R19, 0x49, PT ;  /* 0x000000491300780c */ /* 0x000fe40003f64270 */
[----:B0-----:R-:W-:Y:S02]  /*2740*/  FMNMX.FTZ R23, R44, R21, !PT ;  /* 0x000000152c177209 */ /* 0x001fe40007810000 */
[----:B------:R-:W-:Y:S01]  /*2750*/  FSEL R40, R63, -INF , P3 ;  /* 0xff8000003f287808 */ /* 0x000fe20001800000 */
[----:B------:R0:W-:Y:S01]  /*2760*/  MUFU.EX2 R21, R25 ;  /* 0x0000001900157308 */ /* 0x0001e20000000800 */
[----:B------:R-:W-:Y:S02]  /*2770*/  FMNMX.FTZ R23, R62, R23, !PT ;  /* 0x000000173e177209 */ /* 0x000fe40007810000 */
[----:B------:R-:W-:Y:S02]  /*2780*/  ISETP.GT.AND P3, PT, R19, 0x51, PT ;  /* 0x000000511300780c */ /* 0x000fe40003f64270 */
[----:B------:R-:W-:-:S02]  /*2790*/  FMNMX.FTZ R23, R40, R23, !PT ;  /* 0x0000001728177209 */ /* 0x000fc40007810000 */
[----:B------:R-:W-:Y:S01]  /*27a0*/  FSEL R48, R67, -INF , P3 ;  /* 0xff80000043307808 */ /* 0x000fe20001800000 */
[----:B------:R-:W4:Y:S01]  /*27b0*/  MUFU.EX2 R144, R144 ;  /* 0x0000009000907308 */ /* 0x000f220000000800 */
[----:B------:R-:W-:Y:S02]  /*27c0*/  FMNMX.FTZ R23, R66, R23, !PT ;  /* 0x0000001742177209 */ /* 0x000fe40007810000 */
[C---:B------:R-:W-:Y:S02]  /*27d0*/  ISETP.GT.AND P3, PT, R19.reuse, 0x59, PT ;  /* 0x000000591300780c */ /* 0x040fe40003f64270 */
[----:B0-----:R-:W-:Y:S02]  /*27e0*/  FMNMX.FTZ R25, R48, R23, !PT ;  /* 0x0000001730197209 */ /* 0x001fe40007810000 */
[----:B------:R-:W-:Y:S01]  /*27f0*/  ISETP.GT.AND P4, PT, R19, 0x60, PT ;  /* 0x000000601300780c */ /* 0x000fe20003f84270 */
[----:B------:R0:W-:Y:S01]  /*2800*/  MUFU.EX2 R23, R29 ;  /* 0x0000001d00177308 */ /* 0x0001e20000000800 */
[----:B------:R-:W-:-:S02]  /*2810*/  FSEL R36, R71, -INF , P3 ;  /* 0xff80000047247808 */ /* 0x000fc40001800000 */
[----:B------:R-:W-:Y:S02]  /*2820*/  FMNMX.FTZ R25, R70, R25, !PT ;  /* 0x0000001946197209 */ /* 0x000fe40007810000 */
[C---:B------:R-:W-:Y:S02]  /*2830*/  ISETP.GT.AND P3, PT, R19.reuse, 0x61, PT ;  /* 0x000000611300780c */ /* 0x040fe40003f64270 */
[----:B------:R-:W-:Y:S01]  /*2840*/  FSEL R74, R74, -INF , P4 ;  /* 0xff8000004a4a7808 */ /* 0x000fe20002000000 */
[----:B------:R-:W5:Y:S01]  /*2850*/  MUFU.EX2 R146, R146 ;  /* 0x0000009200927308 */ /* 0x000f620000000800 */
[----:B------:R-:W-:Y:S02]  /*2860*/  FMNMX.FTZ R25, R36, R25, !PT ;  /* 0x0000001924197209 */ /* 0x000fe40007810000 */
[----:B------:R-:W-:Y:S02]  /*2870*/  ISETP.GT.AND P4, PT, R19, 0x68, PT ;  /* 0x000000681300780c */ /* 0x000fe40003f84270 */
[----:B------:R-:W-:-:S02]  /*2880*/  FSEL R52, R75, -INF , P3 ;  /* 0xff8000004b347808 */ /* 0x000fc40001800000 */
[----:B------:R-:W-:Y:S01]  /*2890*/  FMNMX.FTZ R25, R74, R25, !PT ;  /* 0x000000194a197209 */ /* 0x000fe20007810000 */
[----:B------:R-:W5:Y:S01]  /*28a0*/  MUFU.EX2 R140, R140 ;  /* 0x0000008c008c7308 */ /* 0x000f620000000800 */
[C---:B------:R-:W-:Y:S02]  /*28b0*/  ISETP.GT.AND P3, PT, R19.reuse, 0x69, PT ;  /* 0x000000691300780c */ /* 0x040fe40003f64270 */
[----:B------:R-:W-:Y:S02]  /*28c0*/  FSEL R78, R78, -INF , P4 ;  /* 0xff8000004e4e7808 */ /* 0x000fe40002000000 */
[----:B0-----:R-:W-:Y:S02]  /*28d0*/  FMNMX.FTZ R29, R52, R25, !PT ;  /* 0x00000019341d7209 */ /* 0x001fe40007810000 */
[----:B------:R-:W-:Y:S01]  /*28e0*/  ISETP.GT.AND P4, PT, R19, 0x70, PT ;  /* 0x000000701300780c */ /* 0x000fe20003f84270 */
[----:B------:R0:W-:Y:S01]  /*28f0*/  MUFU.EX2 R25, R31 ;  /* 0x0000001f00197308 */ /* 0x0001e20000000800 */
[----:B------:R-:W-:-:S02]  /*2900*/  FSEL R32, R79, -INF , P3 ;  /* 0xff8000004f207808 */ /* 0x000fc40001800000 */
[----:B------:R-:W-:Y:S02]  /*2910*/  FMNMX.FTZ R29, R78, R29, !PT ;  /* 0x0000001d4e1d7209 */ /* 0x000fe40007810000 */
[C---:B------:R-:W-:Y:S02]  /*2920*/  ISETP.GT.AND P3, PT, R19.reuse, 0x71, PT ;  /* 0x000000711300780c */ /* 0x040fe40003f64270 */
[----:B------:R-:W-:Y:S01]  /*2930*/  FSEL R82, R82, -INF , P4 ;  /* 0xff80000052527808 */ /* 0x000fe20002000000 */
[----:B------:R-:W-:Y:S01]  /*2940*/  MUFU.EX2 R142, R142 ;  /* 0x0000008e008e7308 */ /* 0x000fe20000000800 */
[----:B------:R-:W-:Y:S01]  /*2950*/  FMNMX.FTZ R29, R32, R29, !PT ;  /* 0x0000001d201d7209 */ /* 0x000fe20007810000 */
[----:B0-----:R-:W-:Y:S01]  /*2960*/  FFMA.FTZ R31, R24, R3, -R13 ;  /* 0x00000003181f7223 */ /* 0x001fe2000001080d */
[----:B------:R-:W-:Y:S02]  /*2970*/  ISETP.GT.AND P4, PT, R19, 0x78, PT ;  /* 0x000000781300780c */ /* 0x000fe40003f84270 */
[----:B------:R-:W-:-:S02]  /*2980*/  FSEL R56, R83, -INF , P3 ;  /* 0xff80000053387808 */ /* 0x000fc40001800000 */
[----:B------:R-:W-:Y:S01]  /*2990*/  FMNMX.FTZ R29, R82, R29, !PT ;  /* 0x0000001d521d7209 */ /* 0x000fe20007810000 */
[----:B------:R-:W-:Y:S01]  /*29a0*/  MUFU.EX2 R136, R136 ;  /* 0x0000008800887308 */ /* 0x000fe20000000800 */
[----:B------:R-:W-:Y:S01]  /*29b0*/  ISETP.GT.AND P3, PT, R19, 0x79, PT ;  /* 0x000000791300780c */ /* 0x000fe20003f64270 */
[----:B------:R-:W-:Y:S01]  /*29c0*/  FFMA.FTZ R19, R12, R3, -R13 ;  /* 0x000000030c137223 */ /* 0x000fe2000001080d */
[----:B------:R-:W-:Y:S02]  /*29d0*/  FSEL R86, R86, -INF , P4 ;  /* 0xff80000056567808 */ /* 0x000fe40002000000 */
[----:B------:R-:W-:Y:S02]  /*29e0*/  FMNMX.FTZ R29, R56, R29, !PT ;  /* 0x0000001d381d7209 */ /* 0x000fe40007810000 */
[----:B------:R-:W-:Y:S01]  /*29f0*/  FSEL R102, R87, -INF , P3 ;  /* 0xff80000057667808 */ /* 0x000fe20001800000 */
[----:B------:R-:W-:Y:S01]  /*2a00*/  MUFU.EX2 R138, R138 ;  /* 0x0000008a008a7308 */ /* 0x000fe20000000800 */
[----:B------:R-:W-:-:S04]  /*2a10*/  FMNMX.FTZ R29, R86, R29, !PT ;  /* 0x0000001d561d7209 */ /* 0x000fc80007810000 */
[----:B------:R-:W-:Y:S01]  /*2a20*/  FMNMX.FTZ R12, R102, R29, !PT ;  /* 0x0000001d660c7209 */ /* 0x000fe20007810000 */
[--C-:B------:R-:W-:Y:S02]  /*2a30*/  FFMA.FTZ R29, R28, R3, -R13.reuse ;  /* 0x000000031c1d7223 */ /* 0x100fe4000001080d */
[----:B------:R-:W-:Y:S02]  /*2a40*/  MUFU.EX2 R132, R132 ;  /* 0x0000008400847308 */ /* 0x000fe40000000800 */
[----:B------:R-:W0:Y:S06]  /*2a50*/  SHFL.BFLY PT, R35, R12, 0x2, 0x1f ;  /* 0x0c401f000c237f89 */ /* 0x000e2c00000e0000 */
[----:B------:R-:W-:Y:S08]  /*2a60*/  MUFU.EX2 R19, R19 ;  /* 0x0000001300137308 */ /* 0x000ff00000000800 */
[----:B------:R-:W-:Y:S08]  /*2a70*/  MUFU.EX2 R134, R134 ;  /* 0x0000008600867308 */ /* 0x000ff00000000800 */
[----:B------:R-:W-:Y:S01]  /*2a80*/  MUFU.EX2 R29, R29 ;  /* 0x0000001d001d7308 */ /* 0x000fe20000000800 */
[----:B0-----:R-:W-:Y:S01]  /*2a90*/  FMNMX.FTZ R22, R12, R35, !PT ;  /* 0x000000230c167209 */ /* 0x001fe20007810000 */
[-CC-:B------:R-:W-:Y:S01]  /*2aa0*/  FFMA.FTZ R35, R4, R3.reuse, -R13.reuse ;  /* 0x0000000304237223 */ /* 0x180fe2000001080d */
[----:B------:R-:W-:-:S03]  /*2ab0*/  FFMA.FTZ R13, R14, R3, -R13 ;  /* 0x000000030e0d7223 */ /* 0x000fc6000001080d */
        /* <DEDUP_REMOVED lines=8> */
[----:B------:R0:W-:Y:S01]  /*2b40*/  MUFU.EX2 R39, R18 ;  /* 0x0000001200277308 */ /* 0x0001e20000000800 */
[----:B------:R-:W-:Y:S02]  /*2b50*/  FSEL R41, R41, RZ, P3 ;  /* 0x000000ff29297208 */ /* 0x000fe40001800000 */
[----:B------:R-:W-:-:S03]  /*2b60*/  PLOP3.LUT P3, PT, PT, PT, UP1, 0x80, 0x0 ;  /* 0x000000000000781c */ /* 0x000fc60003f6f018 */
[-CC-:B------:R-:W-:Y:S01]  /*2b70*/  FFMA.FTZ R4, R27, R3.reuse, -R41.reuse ;  /* 0x000000031b047223 */ /* 0x180fe20000010829 */
[----:B-1----:R-:W-:Y:S01]  /*2b80*/  FADD.FTZ R27, R5, R148 ;  /* 0x00000094051b7221 */ /* 0x002fe20000010000 */
[-CC-:B------:R-:W-:Y:S01]  /*2b90*/  FFMA.FTZ R149, R26, R3.reuse, -R41.reuse ;  /* 0x000000031a957223 */ /* 0x180fe20000010829 */
[-CC-:B------:R-:W-:Y:S01]  /*2ba0*/  FFMA.FTZ R151, R30, R3.reuse, -R41.reuse ;  /* 0x000000031e977223 */ /* 0x180fe20000010829 */
[-C--:B------:R-:W-:Y:S01]  /*2bb0*/  FFMA.FTZ R14, R88, R3.reuse, -R41 ;  /* 0x00000003580e7223 */ /* 0x080fe20000010829 */
[----:B--2---:R-:W-:Y:S01]  /*2bc0*/  FADD.FTZ R30, R150, R27 ;  /* 0x0000001b961e7221 */ /* 0x004fe20000010000 */
[----:B------:R-:W-:Y:S01]  /*2bd0*/  MUFU.EX2 R4, R4 ;  /* 0x0000000400047308 */ /* 0x000fe20000000800 */
[-CC-:B------:R-:W-:Y:S01]  /*2be0*/  FFMA.FTZ R145, R34, R3.reuse, -R41.reuse ;  /* 0x0000000322917223 */ /* 0x180fe20000010829 */
[-CC-:B0-----:R-:W-:Y:S01]  /*2bf0*/  FFMA.FTZ R18, R92, R3.reuse, -R41.reuse ;  /* 0x000000035c127223 */ /* 0x181fe20000010829 */
[----:B---3--:R-:W-:Y:S01]  /*2c00*/  FADD.FTZ R27, R7, R30 ;  /* 0x0000001e071b7221 */ /* 0x008fe20000010000 */
[-CC-:B------:R-:W-:Y:S01]  /*2c10*/  FFMA.FTZ R147, R38, R3.reuse, -R41.reuse ;  /* 0x0000000326937223 */ /* 0x180fe20000010829 */
[-CC-:B------:R-:W-:Y:S01]  /*2c20*/  FFMA.FTZ R20, R96, R3.reuse, -R41.reuse ;  /* 0x0000000360147223 */ /* 0x180fe20000010829 */
[-C--:B------:R-:W-:Y:S01]  /*2c30*/  FFMA.FTZ R141, R42, R3.reuse, -R41 ;  /* 0x000000032a8d7223 */ /* 0x080fe20000010829 */
[----:B----4-:R-:W-:Y:S01]  /*2c40*/  FADD.FTZ R34, R144, R27 ;  /* 0x0000001b90227221 */ /* 0x010fe20000010000 */
[----:B------:R-:W0:Y:S01]  /*2c50*/  MUFU.EX2 R149, R149 ;  /* 0x0000009500957308 */ /* 0x000e220000000800 */
[-CC-:B------:R-:W-:Y:S01]  /*2c60*/  FFMA.FTZ R22, R100, R3.reuse, -R41.reuse ;  /* 0x0000000364167223 */ /* 0x180fe20000010829 */
[-CC-:B------:R-:W-:Y:S01]  /*2c70*/  FFMA.FTZ R143, R46, R3.reuse, -R41.reuse ;  /* 0x000000032e8f7223 */ /* 0x180fe20000010829 */
[----:B------:R-:W-:Y:S01]  /*2c80*/  FADD.FTZ R27, R9, R34 ;  /* 0x00000022091b7221 */ /* 0x000fe20000010000 */
[-CC-:B------:R-:W-:Y:S01]  /*2c90*/  FFMA.FTZ R24, R98, R3.reuse, -R41.reuse ;  /* 0x0000000362187223 */ /* 0x180fe20000010829 */
[-CC-:B------:R-:W-:Y:S01]  /*2ca0*/  FFMA.FTZ R137, R50, R3.reuse, -R41.reuse ;  /* 0x0000000332897223 */ /* 0x180fe20000010829 */
[-C--:B------:R-:W-:Y:S01]  /*2cb0*/  FFMA.FTZ R26, R94, R3.reuse, -R41 ;  /* 0x000000035e1a7223 */ /* 0x080fe20000010829 */
[----:B-----5:R-:W-:Y:S01]  /*2cc0*/  FADD.FTZ R34, R146, R27 ;  /* 0x0000001b92227221 */ /* 0x020fe20000010000 */
        /* <DEDUP_REMOVED lines=13> */
[----:B------:R-:W-:Y:S01]  /*2da0*/  FFMA.FTZ R129, R66, R3, -R41 ;  /* 0x0000000342817223 */ /* 0x000fe20000010829 */
[----:B------:R-:W-:Y:S01]  /*2db0*/  F2FP.BF16.F32.PACK_AB R148, R148, R5 ;  /* 0x000000059494723e */ /* 0x000fe200000010ff */
[----:B------:R-:W-:Y:S01]  /*2dc0*/  FADD.FTZ R40, R142, R43 ;  /* 0x0000002b8e287221 */ /* 0x000fe20000010000 */
[----:B------:R-:W0:Y:S01]  /*2dd0*/  MUFU.EX2 R145, R145 ;  /* 0x0000009100917308 */ /* 0x000e220000000800 */
[----:B-1----:R-:W-:Y:S01]  /*2de0*/  FADD.FTZ R27, R151, R38 ;  /* 0x00000026971b7221 */ /* 0x002fe20000010000 */
[-CC-:B------:R-:W-:Y:S01]  /*2df0*/  FFMA.FTZ R70, R70, R3.reuse, -R41.reuse ;  /* 0x0000000346467223 */ /* 0x180fe20000010829 */
[----:B------:R-:W-:Y:S01]  /*2e00*/  FADD.FTZ R43, R21, R40 ;  /* 0x00000028152b7221 */ /* 0x000fe20000010000 */
[----:B------:R-:W-:Y:S01]  /*2e10*/  F2FP.BF16.F32.PACK_AB R150, R7, R150 ;  /* 0x000000960796723e */ /* 0x000fe200000010ff */
        /* <DEDUP_REMOVED lines=9> */
[----:B------:R-:W-:Y:S01]  /*2eb0*/  FFMA.FTZ R56, R56, R3, -R41 ;  /* 0x0000000338387223 */ /* 0x000fe20000010829 */
[----:B------:R-:W-:Y:S01]  /*2ec0*/  FADD.FTZ R42, R138, R45 ;  /* 0x0000002d8a2a7221 */ /* 0x000fe20000010000 */
[----:B------:R-:W2:Y:S01]  /*2ed0*/  MUFU.EX2 R147, R147 ;  /* 0x0000009300937308 */ /* 0x000ea20000000800 */
[----:B0-----:R-:W-:Y:S01]  /*2ee0*/  FADD.FTZ R27, R145, R38 ;  /* 0x00000026911b7221 */ /* 0x001fe20000010000 */
[----:B------:R-:W-:-:S02]  /*2ef0*/  IMAD.U32 R38, RZ, RZ, UR39 ;  /* 0x00000027ff267e24 */ /* 0x000fc4000f8e00ff */
[----:B------:R-:W-:Y:S01]  /*2f00*/  FFMA.FTZ R86, R86, R3, -R41 ;  /* 0x0000000356567223 */ /* 0x000fe20000010829 */
[----:B------:R-:W-:Y:S02]  /*2f10*/  F2FP.BF16.F32.PACK_AB R149, R4, R149 ;  /* 0x000000950495723e */ /* 0x000fe400000010ff */
[----:B------:R-:W-:Y:S02]  /*2f20*/  CS2R R100, SRZ ;  /* 0x0000000000647805 */ /* 0x000fe4000001ff00 */
[----:B------:R-:W-:Y:S02]  /*2f30*/  F2FP.BF16.F32.PACK_AB R144, R9, R144 ;  /* 0x000000900990723e */ /* 0x000fe400000010ff */
[----:B------:R-:W-:Y:S01]  /*2f40*/  CS2R R98, SRZ ;  /* 0x0000000000627805 */ /* 0x000fe2000001ff00 */
[----:B------:R-:W0:Y:S01]  /*2f50*/  MUFU.EX2 R20, R20 ;  /* 0x0000001400147308 */ /* 0x000e220000000800 */
[----:B-1----:R-:W-:Y:S01]  /*2f60*/  FADD.FTZ R40, R18, R27 ;  /* 0x0000001b12287221 */ /* 0x002fe20000010000 */
[----:B------:R-:W-:-:S02]  /*2f70*/  @!P1 VIADD R27, R38, 0x16840 ;  /* 0x00016840261b9836 */ /* 0x000fc40000000000 */
[-CC-:B------:R-:W-:Y:S01]  /*2f80*/  FFMA.FTZ R38, R48, R3.reuse, -R41.reuse ;  /* 0x0000000330267223 */ /* 0x180fe20000010829 */
[----:B------:R-:W-:Y:S01]  /*2f90*/  FFMA.FTZ R41, R102, R3, -R41 ;  /* 0x0000000366297223 */ /* 0x000fe20000010829 */
[----:B------:R-:W-:Y:S02]  /*2fa0*/  F2FP.BF16.F32.PACK_AB R146, R15, R146 ;  /* 0x000000920f92723e */ /* 0x000fe400000010ff */
[----:B------:R-:W-:Y:S02]  /*2fb0*/  CS2R R102, SRZ ;  /* 0x0000000000667805 */ /* 0x000fe4000001ff00 */
[----:B------:R-:W-:Y:S01]  /*2fc0*/  @!P1 PRMT R27, RZ, 0x654, R27 ;  /* 0x00000654ff1b9816 */ /* 0x000fe2000000001b */
[----:B------:R-:W1:Y:S01]  /*2fd0*/  MUFU.EX2 R141, R141 ;  /* 0x0000008d008d7308 */ /* 0x000e620000000800 */
[----:B--2---:R-:W-:Y:S01]  /*2fe0*/  FADD.FTZ R43, R147, R40 ;  /* 0x00000028932b7221 */ /* 0x004fe20000010000 */
[----:B------:R-:W-:Y:S01]  /*2ff0*/  F2FP.BF16.F32.PACK_AB R140, R17, R140 ;  /* 0x0000008c118c723e */ /* 0x000fe200000010ff */
[----:B------:R1:W-:Y:S01]  /*3000*/  @!P1 SYNCS.ARRIVE.TRANS64.RED.A1T0 RZ, [R27+URZ], RZ ;  /* 0x000000ff1bff99a7 */ /* 0x0003e2000810043f */
[----:B------:R-:W-:-:S02]  /*3010*/  F2FP.BF16.F32.PACK_AB R142, R21, R142 ;  /* 0x0000008e158e723e */ /* 0x000fc400000010ff */
[----:B------:R-:W-:Y:S02]  /*3020*/  CS2R R96, SRZ ;  /* 0x0000000000607805 */ /* 0x000fe4000001ff00 */
[----:B------:R-:W-:Y:S02]  /*3030*/  F2FP.BF16.F32.PACK_AB R136, R23, R136 ;  /* 0x000000881788723e */ /* 0x000fe400000010ff */
[----:B------:R-:W-:Y:S01]  /*3040*/  CS2R R94, SRZ ;  /* 0x00000000005e7805 */ /* 0x000fe2000001ff00 */
[----:B------:R-:W2:Y:S01]  /*3050*/  MUFU.EX2 R22, R22 ;  /* 0x0000001600167308 */ /* 0x000ea20000000800 */
[----:B0-----:R-:W-:Y:S01]  /*3060*/  FADD.FTZ R40, R20, R43 ;  /* 0x0000002b14287221 */ /* 0x001fe20000010000 */
[C---:B------:R-:W-:Y:S01]  /*3070*/  FADD.FTZ R43, R25.reuse, R42 ;  /* 0x0000002a192b7221 */ /* 0x040fe20000010000 */
        /* <DEDUP_REMOVED lines=10> */
[----:B------:R-:W-:Y:S01]  /*3120*/  F2FP.BF16.F32.PACK_AB R147, R20, R147 ;  /* 0x000000931493723e */ /* 0x000fe200000010ff */
[----:B------:R-:W-:Y:S01]  /*3130*/  FADD.FTZ R42, R134, R43 ;  /* 0x0000002b862a7221 */ /* 0x000fe20000010000 */
[C---:B------:R-:W-:Y:S01]  /*3140*/  F2FP.BF16.F32.PACK_AB R134, R29.reuse, R134 ;  /* 0x000000861d86723e */ /* 0x040fe200000010ff */
[----:B------:R-:W1:Y:S01]  /*3150*/  MUFU.EX2 R24, R24 ;  /* 0x0000001800187308 */ /* 0x000e620000000800 */
[C---:B--2---:R-:W-:Y:S01]  /*3160*/  FADD.FTZ R40, R22.reuse, R27 ;  /* 0x0000001b16287221 */ /* 0x044fe20000010000 */
[----:B------:R-:W-:Y:S01]  /*3170*/  FADD.FTZ R43, R29, R42 ;  /* 0x0000002a1d2b7221 */ /* 0x000fe20000010000 */
[----:B------:R-:W-:-:S02]  /*3180*/  F2FP.BF16.F32.PACK_AB R141, R22, R141 ;  /* 0x0000008d168d723e */ /* 0x000fc400000010ff */
[----:B------:R-:W-:Y:S01]  /*3190*/  CS2R R88, SRZ ;  /* 0x0000000000587805 */ /* 0x000fe2000001ff00 */
        /* <DEDUP_REMOVED lines=13> */
[----:B------:R-:W-:Y:S01]  /*3270*/  MUFU.EX2 R133, R133 ;  /* 0x0000008500857308 */ /* 0x000fe20000000800 */
[----:B-1----:R-:W-:Y:S01]  /*3280*/  FADD.FTZ R27, R139, R40 ;  /* 0x000000288b1b7221 */ /* 0x002fe20000010000 */
[----:B------:R-:W-:Y:S01]  /*3290*/  FADD.FTZ R40, R130, R43 ;  /* 0x0000002b82287221 */ /* 0x000fe20000010000 */
[----:B------:R-:W-:-:S03]  /*32a0*/  F2FP.BF16.F32.PACK_AB R130, R33, R130 ;  /* 0x000000822182723e */ /* 0x000fc600000010ff */
[----:B------:R-:W-:Y:S02]  /*32b0*/  FADD.FTZ R7, R33, R40 ;  /* 0x0000002821077221 */ /* 0x000fe40000010000 */
[----:B------:R-:W-:Y:S01]  /*32c0*/  MUFU.EX2 R30, R30 ;  /* 0x0000001e001e7308 */ /* 0x000fe20000000800 */
[----:B--2---:R-:W-:-:S07]  /*32d0*/  F2FP.BF16.F32.PACK_AB R139, R28, R139 ;  /* 0x0000008b1c8b723e */ /* 0x004fce00000010ff */
[----:B------:R-:W-:Y:S08]  /*32e0*/  MUFU.EX2 R135, R135 ;  /* 0x0000008700877308 */ /* 0x000ff00000000800 */
[----:B------:R-:W0:Y:S08]  /*32f0*/  MUFU.EX2 R124, R124 ;  /* 0x0000007c007c7308 */ /* 0x000e300000000800 */
[----:B------:R-:W1:Y:S08]  /*3300*/  MUFU.EX2 R34, R34 ;  /* 0x0000002200227308 */ /* 0x000e700000000800 */
[----:B------:R2:W-:Y:S01]  /*3310*/  MUFU.EX2 R131, R36 ;  /* 0x0000002400837308 */ /* 0x0005e20000000800 */
[----:B0-----:R-:W-:-:S07]  /*3320*/  FADD.FTZ R40, R124, R7 ;  /* 0x000000077c287221 */ /* 0x001fce0000010000 */
[----:B------:R-:W0:Y:S01]  /*3330*/  MUFU.EX2 R35, R35 ;  /* 0x0000002300237308 */ /* 0x000e220000000800 */
[----:B--2---:R-:W-:-:S04]  /*3340*/  FADD.FTZ R36, R28, R27 ;  /* 0x0000001b1c247221 */ /* 0x004fc80000010000 */
[----:B------:R-:W-:Y:S01]  /*3350*/  FADD.FTZ R5, R133, R36 ;  /* 0x0000002485057221 */ /* 0x000fe20000010000 */
[C---:B------:R-:W-:Y:S02]  /*3360*/  F2FP.BF16.F32.PACK_AB R133, R30.reuse, R133 ;  /* 0x000000851e85723e */ /* 0x040fe400000010ff */
[----:B------:R-:W2:Y:S01]  /*3370*/  MUFU.EX2 R129, R129 ;  /* 0x0000008100817308 */ /* 0x000ea20000000800 */
[----:B------:R-:W-:-:S04]  /*3380*/  FADD.FTZ R36, R30, R5 ;  /* 0x000000051e247221 */ /* 0x000fc80000010000 */
[----:B------:R-:W-:Y:S01]  /*3390*/  FADD.FTZ R5, R135, R36 ;  /* 0x0000002487057221 */ /* 0x000fe20000010000 */
[C---:B-1----:R-:W-:Y:S02]  /*33a0*/  F2FP.BF16.F32.PACK_AB R135, R34.reuse, R135 ;  /* 0x000000872287723e */ /* 0x042fe400000010ff */
[----:B------:R-:W1:Y:S01]  /*33b0*/  MUFU.EX2 R126, R126 ;  /* 0x0000007e007e7308 */ /* 0x000e620000000800 */
[----:B------:R-:W-:Y:S01]  /*33c0*/  FADD.FTZ R36, R34, R5 ;  /* 0x0000000522247221 */ /* 0x000fe20000010000 */
[C---:B0-----:R-:W-:Y:S01]  /*33d0*/  FADD.FTZ R7, R35.reuse, R40 ;  /* 0x0000002823077221 */ /* 0x041fe20000010000 */
[----:B------:R-:W-:-:S05]  /*33e0*/  F2FP.BF16.F32.PACK_AB R124, R35, R124 ;  /* 0x0000007c237c723e */ /* 0x000fca00000010ff */
[----:B------:R-:W0:Y:S01]  /*33f0*/  MUFU.EX2 R38, R38 ;  /* 0x0000002600267308 */ /* 0x000e220000000800 */
[----:B--2---:R-:W-:-:S07]  /*3400*/  FADD.FTZ R5, R129, R36 ;  /* 0x0000002481057221 */ /* 0x004fce0000010000 */
[----:B------:R-:W2:Y:S01]  /*3410*/  MUFU.EX2 R37, R37 ;  /* 0x0000002500257308 */ /* 0x000ea20000000800 */
[----:B-1----:R-:W-:-:S07]  /*3420*/  FADD.FTZ R40, R126, R7 ;  /* 0x000000077e287221 */ /* 0x002fce0000010000 */
[----:B------:R-:W-:Y:S01]  /*3430*/  MUFU.EX2 R70, R70 ;  /* 0x0000004600467308 */ /* 0x000fe20000000800 */
[C---:B0-----:R-:W-:Y:S01]  /*3440*/  FADD.FTZ R5, R38.reuse, R5 ;  /* 0x0000000526057221 */ /* 0x041fe20000010000 */
[----:B------:R-:W-:-:S06]  /*3450*/  F2FP.BF16.F32.PACK_AB R129, R38, R129 ;  /* 0x000000812681723e */ /* 0x000fcc00000010ff */
[----:B------:R-:W0:Y:S01]  /*3460*/  MUFU.EX2 R120, R120 ;  /* 0x0000007800787308 */ /* 0x000e220000000800 */
[C---:B--2---:R-:W-:Y:S01]  /*3470*/  FADD.FTZ R7, R37.reuse, R40 ;  /* 0x0000002825077221 */ /* 0x044fe20000010000 */
[----:B------:R-:W-:-:S06]  /*3480*/  F2FP.BF16.F32.PACK_AB R126, R37, R126 ;  /* 0x0000007e257e723e */ /* 0x000fcc00000010ff */
[----:B------:R-:W-:Y:S08]  /*3490*/  MUFU.EX2 R74, R74 ;  /* 0x0000004a004a7308 */ /* 0x000ff00000000800 */
[----:B------:R-:W1:Y:S01]  /*34a0*/  MUFU.EX2 R122, R122 ;  /* 0x0000007a007a7308 */ /* 0x000e620000000800 */
[----:B0-----:R-:W-:Y:S01]  /*34b0*/  FADD.FTZ R36, R120, R7 ;  /* 0x0000000778247221 */ /* 0x001fe20000010000 */
[----:B------:R-:W-:-:S03]  /*34c0*/  F2FP.BF16.F32.PACK_AB R120, R39, R120 ;  /* 0x000000782778723e */ /* 0x000fc600000010ff */
[----:B------:R-:W-:-:S03]  /*34d0*/  FADD.FTZ R7, R39, R36 ;  /* 0x0000002427077221 */ /* 0x000fc60000010000 */
[----:B------:R-:W0:Y:S08]  /*34e0*/  MUFU.EX2 R125, R52 ;  /* 0x00000034007d7308 */ /* 0x000e300000000800 */
[----:B------:R-:W2:Y:S01]  /*34f0*/  MUFU.EX2 R78, R78 ;  /* 0x0000004e004e7308 */ /* 0x000ea20000000800 */
[----:B-1----:R-:W-:-:S07]  /*3500*/  FADD.FTZ R36, R122, R7 ;  /* 0x000000077a247221 */ /* 0x002fce0000010000 */
[----:B------:R1:W3:Y:S08]  /*3510*/  MUFU.EX2 R127, R32 ;  /* 0x00000020007f7308 */ /* 0x0002f00000000800 */
[----:B------:R-:W4:Y:S01]  /*3520*/  MUFU.EX2 R82, R82 ;  /* 0x0000005200527308 */ /* 0x000f220000000800 */
[----:B-1----:R-:W-:-:S04]  /*3530*/  FADD.FTZ R32, R70, R5 ;  /* 0x0000000546207221 */ /* 0x002fc80000010000 */
[C---:B------:R-:W-:Y:S01]  /*3540*/  FADD.FTZ R5, R131.reuse, R32 ;  /* 0x0000002083057221 */ /* 0x040fe20000010000 */
[----:B------:R-:W-:Y:S02]  /*3550*/  F2FP.BF16.F32.PACK_AB R131, R131, R70 ;  /* 0x000000468383723e */ /* 0x000fe400000010ff */
[----:B------:R-:W1:Y:S01]  /*3560*/  MUFU.EX2 R121, R56 ;  /* 0x0000003800797308 */ /* 0x000e620000000800 */
[----:B------:R-:W-:-:S04]  /*3570*/  FADD.FTZ R32, R74, R5 ;  /* 0x000000054a207221 */ /* 0x000fc80000010000 */
[C---:B0-----:R-:W-:Y:S01]  /*3580*/  FADD.FTZ R7, R125.reuse, R32 ;  /* 0x000000207d077221 */ /* 0x041fe20000010000 */
[----:B------:R-:W-:Y:S02]  /*3590*/  F2FP.BF16.F32.PACK_AB R125, R125, R74 ;  /* 0x0000004a7d7d723e */ /* 0x000fe400000010ff */
[----:B------:R-:W0:Y:S01]  /*35a0*/  MUFU.EX2 R86, R86 ;  /* 0x0000005600567308 */ /* 0x000e220000000800 */
[----:B--2---:R-:W-:-:S04]  /*35b0*/  FADD.FTZ R4, R78, R7 ;  /* 0x000000074e047221 */ /* 0x004fc80000010000 */
[C---:B---3--:R-:W-:Y:S01]  /*35c0*/  FADD.FTZ R7, R127.reuse, R4 ;  /* 0x000000047f077221 */ /* 0x048fe20000010000 */
[----:B------:R-:W-:Y:S02]  /*35d0*/  F2FP.BF16.F32.PACK_AB R127, R127, R78 ;  /* 0x0000004e7f7f723e */ /* 0x000fe400000010ff */
[----:B------:R-:W2:Y:S01]  /*35e0*/  MUFU.EX2 R13, R13 ;  /* 0x0000000d000d7308 */ /* 0x000ea20000000800 */
[----:B----4-:R-:W-:-:S04]  /*35f0*/  FADD.FTZ R4, R82, R7 ;  /* 0x0000000752047221 */ /* 0x010fc80000010000 */
[C---:B-1----:R-:W-:Y:S01]  /*3600*/  FADD.FTZ R7, R121.reuse, R4 ;  /* 0x0000000479077221 */ /* 0x042fe20000010000 */
[----:B------:R-:W-:Y:S02]  /*3610*/  F2FP.BF16.F32.PACK_AB R121, R121, R82 ;  /* 0x000000527979723e */ /* 0x000fe400000010ff */
[----:B------:R-:W1:Y:S01]  /*3620*/  MUFU.EX2 R41, R41 ;  /* 0x0000002900297308 */ /* 0x000e620000000800 */
[----:B0-----:R-:W-:Y:S01]  /*3630*/  FADD.FTZ R4, R86, R7 ;  /* 0x0000000756047221 */ /* 0x001fe20000010000 */
[C---:B--2---:R-:W-:Y:S01]  /*3640*/  FADD.FTZ R5, R13.reuse, R36 ;  /* 0x000000240d057221 */ /* 0x044fe20000010000 */
[----:B------:R-:W-:Y:S02]  /*3650*/  F2FP.BF16.F32.PACK_AB R122, R13, R122 ;  /* 0x0000007a0d7a723e */ /* 0x000fe400000010ff */
[C---:B-1----:R-:W-:Y:S01]  /*3660*/  FADD.FTZ R4, R41.reuse, R4 ;  /* 0x0000000429047221 */ /* 0x042fe20000010000 */
[----:B------:R-:W-:Y:S01]  /*3670*/  F2FP.BF16.F32.PACK_AB R123, R41, R86 ;  /* 0x00000056297b723e */ /* 0x000fe200000010ff */
[----:B------:R-:W-:Y:S06]  /*3680*/  @!P3 BRA `(.L_x_14000) ;  /* 0x000000240094b947 */ /* 0x000fec0003800000 */
[----:B------:R-:W-:Y:S01]  /*3690*/  IMAD.MOV.U32 R9, RZ, RZ, R12 ;  /* 0x000000ffff097224 */ /* 0x000fe200078e000c */
[----:B------:R-:W-:Y:S01]  /*36a0*/  UMOV UR7, URZ ;  /* 0x0000003f00077c82 */ /* 0x000fe20008000000 */
[----:B------:R-:W-:Y:S01]  /*36b0*/  IMAD.MOV.U32 R7, RZ, RZ, R8 ;  /* 0x000000ffff077224 */ /* 0x000fe200078e0008 */
[----:B------:R-:W-:Y:S01]  /*36c0*/  UMOV UR6, URZ ;  /* 0x0000003f00067c82 */ /* 0x000fe20008000000 */
[----:B------:R-:W-:Y:S01]  /*36d0*/  IMAD.MOV.U32 R119, RZ, RZ, RZ ;  /* 0x000000ffff777224 */ /* 0x000fe200078e00ff */
[----:B------:R-:W-:Y:S01]  /*36e0*/  ULDC UR27, c[0x0][0x288] ;  /* 0x0000a200001b7ab9 */ /* 0x000fe20000000800 */
[----:B------:R-:W-:-:S05]  /*36f0*/  ULDC UR28, c[0x0][0x2f0] ;  /* 0x0000bc00001c7ab9 */ /* 0x000fca0000000800 */
.L_x_14009:
        /* <DEDUP_REMOVED lines=9> */
.L_x_14002:
[----:B------:R-:W-:Y:S01]  /*3790*/  ULEA UR10, UR4, UR39, 0x3 ;  /* 0x00000027040a7291 */ /* 0x000fe2000f8e183f */
[----:B------:R-:W-:-:S05]  /*37a0*/  IMAD.U32 R3, RZ, RZ, UR5 ;  /* 0x00000005ff037e24 */ /* 0x000fca000f8e00ff */
[----:B------:R-:W-:-:S04]  /*37b0*/  SHF.L.U32 R3, R3, 0x1f, RZ ;  /* 0x0000001f03037819 */ /* 0x000fc800000006ff */
[----:B------:R0:W1:Y:S01]  /*37c0*/  SYNCS.PHASECHK.TRANS64.TRYWAIT P3, [UR10+0x16830], R3 ;  /* 0x01683003ff0075a7 */ /* 0x000062000806014a */
[----:B------:R-:W-:Y:S05]  /*37d0*/  @!P0 BRA `(.L_x_14003) ;  /* 0x0000000000048947 */ /* 0x000fea0003800000 */
[----:B------:R-:W-:Y:S01]  /*37e0*/  BPT.TRAP 0x1 ;  /* 0x000000040000795c */ /* 0x000fe20000300000 */
.L_x_14003:
[----:B-1----:R-:W-:Y:S05]  /*37f0*/  @P3 BRA `(.L_x_14001) ;  /* 0x0000000000083947 */ /* 0x002fea0003800000 */
[----:B------:R-:W1:Y:S02]  /*3800*/  SYNCS.PHASECHK.TRANS64.TRYWAIT P3, [UR10+0x16830], R3 ;  /* 0x01683003ff0075a7 */ /* 0x000e64000806014a */
[----:B-1----:R-:W-:Y:S05]  /*3810*/  @!P3 BRA `(.L_x_14004) ;  /* 0x0000009000b8b947 */ /* 0x002fea0003800000 */
.L_x_14001:
        /* <DEDUP_REMOVED lines=27> */
.L_x_14006:
[----:B------:R-:W-:Y:S01]  /*39d0*/  ULEA UR10, UR6, UR39, 0x3 ;  /* 0x00000027060a7291 */ /* 0x000fe2000f8e183f */
[----:B------:R-:W-:-:S05]  /*39e0*/  IMAD.U32 R3, RZ, RZ, UR7 ;  /* 0x00000007ff037e24 */ /* 0x000fca000f8e00ff */
[----:B------:R-:W-:-:S04]  /*39f0*/  SHF.L.U32 R3, R3, 0x1f, RZ ;  /* 0x0000001f03037819 */ /* 0x000fc800000006ff */
[----:B------:R0:W1:Y:S01]  /*3a00*/  SYNCS.PHASECHK.TRANS64.TRYWAIT P3, [UR10+0x16850], R3 ;  /* 0x01685003ff0075a7 */ /* 0x000062000806014a */
[----:B------:R-:W-:Y:S05]  /*3a10*/  @!P0 BRA `(.L_x_14007) ;  /* 0x0000000000048947 */ /* 0x000fea0003800000 */
[----:B------:R-:W-:Y:S01]  /*3a20*/  BPT.TRAP 0x1 ;  /* 0x000000040000795c */ /* 0x000fe20000300000 */
.L_x_14007:
[----:B-1----:R-:W-:Y:S05]  /*3a30*/  @P3 BRA `(.L_x_14005) ;  /* 0x0000000000083947 */ /* 0x002fea0003800000 */
[----:B------:R-:W1:Y:S02]  /*3a40*/  SYNCS.PHASECHK.TRANS64.TRYWAIT P3, [UR10+0x16850], R3 ;  /* 0x01685003ff0075a7 */ /* 0x000e64000806014a */
[----:B-1----:R-:W-:Y:S05]  /*3a50*/  @!P3 BRA `(.L_x_14008) ;  /* 0x000000900040b947 */ /* 0x002fea0003800000 */
.L_x_14005:
[----:B------:R-:W-:Y:S01]  /*3a60*/  UIADD3 UR7, UR39, 0x400, URZ ;  /* 0x0000040027077890 */ /* 0x000fe2000fffe03f */
[----:B------:R-:W-:Y:S01]  /*3a70*/  WARPGROUP.ARRIVE ;  /* 0x00000000000079c5 */ /* 0x000fe20000000000 */
[----:B------:R-:W-:Y:S01]  /*3a80*/  UMOV UR11, 0x40000040 ;  /* 0x40000040000b7882 */ /* 0x000fe20000000000 */
[----:B------:R-:W-:Y:S01]  /*3a90*/  IMAD.MOV.U32 R13, RZ, RZ, R0 ;  /* 0x000000ffff0d7224 */ /* 0x000fe200078e0000 */
[----:B------:R-:W-:Y:S01]  /*3aa0*/  USHF.R.U32.HI UR7, URZ, 0x4, UR7 ;  /* 0x000000043f077899 */ /* 0x000fe20008011607 */
[----:B------:R-:W-:Y:S01]  /*3ab0*/  IMAD.U32 R17, RZ, RZ, UR28 ;  /* 0x0000001cff117e24 */ /* 0x000fe2000f8e00ff */
[----:B------:R-:W-:Y:S02]  /*3ac0*/  UISETP.GT.AND UP1, UPT, UR26, UR25, UPT ;  /* 0x000000191a00728c */ /* 0x000fe4000bf24270 */
[----:B------:R-:W-:-:S04]  /*3ad0*/  ULOP3.LUT UR7, UR7, 0x3fff, URZ, 0xc0, !UPT ;  /* 0x00003fff07077892 */ /* 0x000fc8000f8ec03f */
[----:B------:R-:W-:-:S07]  /*3ae0*/  ULEA UR7, UR6, UR7, 0xa ;  /* 0x0000000706077291 */ /* 0x000fce000f8e503f */
[----:B------:R-:W-:Y:S02]  /*3af0*/  UMOV UR10, UR7 ;  /* 0x00000007000a7c82 */ /* 0x000fe40008000000 */
[----:B------:R-:W-:Y:S01]  /*3b00*/  HGMMA.64x64x16.F32.BF16 R88, R148, gdesc[UR8].tnspB, R88, gsb0 ;  /* 0x40e0000894587df0 */ /* 0x000fe20008001858 */
        /* <DEDUP_REMOVED lines=11> */
[----:B------:R-:W1:Y:S02]  /*3bc0*/  SHFL.IDX PT, R13, R13, RZ, 0x1c1f ;  /* 0x001c1fff0d0d7589 */ /* 0x000e6400000e0000 */
[----:B------:R-:W-:-:S04]  /*3bd0*/  IMAD R8, R6, -0x2, R15 ;  /* 0xfffffffe06087824 */ /* 0x000fc800078e020f */
[----:B------:R-:W-:-:S05]  /*3be0*/  IMAD R8, R17, UR37, R8 ;  /* 0x0000002511087c24 */ /* 0x000fca000f8e0208 */
[----:B0-----:R-:W-:-:S04]  /*3bf0*/  IADD3 R3, R3, -UR27, R8 ;  /* 0x8000001b03037c10 */ /* 0x001fc8000fffe008 */
[C---:B------:R-:W-:Y:S02]  /*3c00*/  ISETP.GT.AND P3, PT, R3.reuse, RZ, PT ;  /* 0x000000ff0300720c */ /* 0x040fe40003f64270 */
[C---:B------:R-:W-:Y:S02]  /*3c10*/  ISETP.GT.AND P4, PT, R3.reuse, 0x1, PT ;  /* 0x000000010300780c */ /* 0x040fe40003f84270 */
        /* <DEDUP_REMOVED lines=16> */
[C---:B------:R-:W-:Y:S01]  /*3d20*/  ISETP.GT.AND P4, PT, R3.reuse, 0x19, PT ;  /* 0x000000190300780c */ /* 0x040fe20003f84270 */
[----:B------:R-:W-:Y:S02]  /*3d30*/  WARPGROUP.DEPBAR.LE gsb0, 0x0 ;  /* 0x00008000000079c5 */ /* 0x000fe40000010000 */
[----:B------:R-:W-:Y:S01]  /*3d40*/  WARPGROUP.ARRIVE ;  /* 0x00000000000079c5 */ /* 0x000fe20000000000 */
[----:B------:R-:W-:Y:S02]  /*3d50*/  FSEL R38, R38, -INF , P3 ;  /* 0xff80000026267808 */ /* 0x000fe40001800000 */
[----:B------:R-:W-:Y:S02]  /*3d60*/  FMNMX.FTZ R15, R20, R15, !PT ;  /* 0x0000000f140f7209 */ /* 0x000fe40007810000 */
[----:B------:R-:W-:Y:S01]  /*3d70*/  ISETP.GT.AND P3, PT, R3, 0x20, PT ;  /* 0x000000200300780c */ /* 0x000fe20003f64270 */
[----:B------:R-:W-:Y:S01]  /*3d80*/  HGMMA.64x64x16.F32.BF16 R88, R144, gdesc[UR8].tnspB, R88, gsb0 ;  /* 0x40e0000890587df0 */ /* 0x000fe20008001858 */
        /* <DEDUP_REMOVED lines=9> */
[----:B------:R-:W-:-:S02]  /*3e20*/  FSEL R46, R46, -INF , P3 ;  /* 0xff8000002e2e7808 */ /* 0x000fc40001800000 */
[----:B------:R-:W-:Y:S02]  /*3e30*/  ISETP.GT.AND P3, PT, R3, 0x30, PT ;  /* 0x000000300300780c */ /* 0x000fe40003f64270 */
[----:B-1----:R-:W-:Y:S02]  /*3e40*/  IADD3 R8, R13, -UR27, R8 ;  /* 0x8000001b0d087c10 */ /* 0x002fe4000fffe008 */
[----:B------:R-:W-:Y:S02]  /*3e50*/  FSEL R50, R50, -INF , P3 ;  /* 0xff80000032327808 */ /* 0x000fe40001800000 */
[----:B------:R-:W-:Y:S02]  /*3e60*/  ISETP.GT.AND P3, PT, R3, 0x38, PT ;  /* 0x000000380300780c */ /* 0x000fe40003f64270 */
[----:B------:R-:W-:Y:S02]  /*3e70*/  ISETP.GT.AND P5, PT, R8, 0x1, PT ;  /* 0x000000010800780c */ /* 0x000fe40003fa4270 */
[----:B------:R-:W-:-:S02]  /*3e80*/  FSEL R54, R54, -INF , P3 ;  /* 0xff80000036367808 */ /* 0x000fc40001800000 */
        /* <DEDUP_REMOVED lines=20> */
[----:B------:R-:W-:Y:S01]  /*3fd0*/  FMNMX.FTZ R15, R144, R15, !PT ;  /* 0x0000000f900f7209 */ /* 0x000fe20007810000 */
[----:B------:R-:W-:Y:S01]  /*3fe0*/  HGMMA.64x64x16.F32.BF16 R88, R140, gdesc[UR8].tnspB, R88, gsb0 ;  /* 0x40e000088c587df0 */ /* 0x000fe20008001858 */
[----:B------:R-:W-:Y:S01]  /*3ff0*/  FSEL R146, R47, -INF , P4 ;  /* 0xff8000002f927808 */ /* 0x000fe20002000000 */
[----:B------:R-:W-:Y:S01]  /*4000*/  UIADD3 UR10, UR7, 0x180, URZ ;  /* 0x00000180070a7890 */ /* 0x000fe2000fffe03f */
[----:B------:R-:W-:Y:S01]  /*4010*/  FMNMX.FTZ R15, R46, R15, !PT ;  /* 0x0000000f2e0f7209 */ /* 0x000fe20007810000 */
[----:B------:R-:W-:Y:S01]  /*4020*/  UMOV UR11, 0x40000040 ;  /* 0x40000040000b7882 */ /* 0x000fe20000000000 */
        /* <DEDUP_REMOVED lines=13> */
[----:B------:R-:W-:-:S04]  /*4100*/  FMNMX.FTZ R15, R152, R15, !PT ;  /* 0x0000000f980f7209 */ /* 0x000fc80007810000 */
[----:B------:R-:W-:Y:S01]  /*4110*/  FMNMX.FTZ R15, R62, R15, !PT ;  /* 0x0000000f3e0f7209 */ /* 0x000fe20007810000 */
        /* <DEDUP_REMOVED lines=30> */
[----:B------:R-:W0:Y:S01]  /*4300*/  LDC R3, c[0x0][0x988] ;  /* 0x00026200ff037b82 */ /* 0x000e220000000800 */
[----:B------:R-:W-:Y:S02]  /*4310*/  ISETP.GT.AND P4, PT, R8, RZ, PT ;  /* 0x000000ff0800720c */ /* 0x000fe40003f84270 */
[----:B------:R-:W-:Y:S02]  /*4320*/  FMNMX.FTZ R15, R87, R12, !PT ;  /* 0x0000000c570f7209 */ /* 0x000fe40007810000 */
[----:B------:R-:W-:Y:S02]  /*4330*/  FSEL R24, R24, -INF , P4 ;  /* 0xff80000018187808 */ /* 0x000fe40002000000 */
[----:B------:R-:W-:Y:S01]  /*4340*/  ISETP.GT.AND P4, PT, R8, 0x8, PT ;  /* 0x000000080800780c */ /* 0x000fe20003f84270 */
[----:B------:R-:W1:Y:S01]  /*4350*/  SHFL.BFLY PT, R12, R15, 0x2, 0x1f ;  /* 0x0c401f000f0c7f89 */ /* 0x000e6200000e0000 */
[----:B------:R-:W-:-:S02]  /*4360*/  FMNMX.FTZ R13, R24, R7, !PT ;  /* 0x00000007180d7209 */ /* 0x000fc40007810000 */
[----:B------:R-:W-:Y:S02]  /*4370*/  FSEL R28, R28, -INF , P4 ;  /* 0xff8000001c1c7808 */ /* 0x000fe40002000000 */
[----:B------:R-:W-:-:S04]  /*4380*/  ISETP.GT.AND P4, PT, R8, 0x10, PT ;  /* 0x000000100800780c */ /* 0x000fc80003f84270 */
        /* <DEDUP_REMOVED lines=8> */
[----:B-1----:R-:W-:Y:S02]  /*4410*/  FMNMX.FTZ R17, R15, R12, !PT ;  /* 0x0000000c0f117209 */ /* 0x002fe40007810000 */
[----:B------:R-:W-:Y:S02]  /*4420*/  FSEL R44, R44, -INF , P4 ;  /* 0xff8000002c2c7808 */ /* 0x000fe40002000000 */
[----:B------:R-:W-:Y:S01]  /*4430*/  ISETP.GT.AND P4, PT, R8, 0x30, PT ;  /* 0x000000300800780c */ /* 0x000fe20003f84270 */
[----:B------:R-:W-:Y:S01]  /*4440*/  HGMMA.64x64x16.F32.BF16 R88, R132, gdesc[UR8].tnspB, R88, gsb0 ;  /* 0x40e0000884587df0 */ /* 0x000fe20008001858 */
[----:B------:R-:W1:Y:S01]  /*4450*/  SHFL.BFLY PT, R12, R17, 0x1, 0x1f ;  /* 0x0c201f00110c7f89 */ /* 0x000e6200000e0000 */
[----:B------:R-:W-:Y:S01]  /*4460*/  UIADD3 UR10, UR7, 0x280, URZ ;  /* 0x00000280070a7890 */ /* 0x000fe2000fffe03f */
[----:B------:R-:W-:Y:S01]  /*4470*/  FSEL R48, R48, -INF , P4 ;  /* 0xff80000030307808 */ /* 0x000fe20002000000 */
[----:B------:R-:W-:Y:S01]  /*4480*/  UMOV UR11, 0x40000040 ;  /* 0x40000040000b7882 */ /* 0x000fe20000000000 */
        /* <DEDUP_REMOVED lines=10> */
[----:B0-----:R-:W-:Y:S01]  /*4530*/  FMUL.FTZ R19, R12, R3 ;  /* 0x000000030c137220 */ /* 0x001fe20000410000 */
[----:B------:R-:W-:-:S04]  /*4540*/  ISETP.GT.AND P4, PT, R8, 0x58, PT ;  /* 0x000000580800780c */ /* 0x000fc80003f84270 */
[----:B------:R-:W-:Y:S02]  /*4550*/  FSEL R15, R19, RZ, P3 ;  /* 0x000000ff130f7208 */ /* 0x000fe40001800000 */
[----:B------:R-:W-:Y:S02]  /*4560*/  FSEL R68, R68, -INF , P4 ;  /* 0xff80000044447808 */ /* 0x000fe40002000000 */
[----:B------:R-:W-:Y:S01]  /*4570*/  ISETP.GT.AND P4, PT, R8, 0x60, PT ;  /* 0x000000600800780c */ /* 0x000fe20003f84270 */
        /* <DEDUP_REMOVED lines=21> */
[-CC-:B------:R-:W-:Y:S01]  /*46d0*/  FFMA.FTZ R20, R20, R3.reuse, -R15.reuse ;  /* 0x0000000314147223 */ /* 0x180fe2000001080f */
[-CC-:B------:R-:W-:Y:S01]  /*46e0*/  FFMA.FTZ R22, R22, R3.reuse, -R15.reuse ;  /* 0x0000000316167223 */ /* 0x180fe2000001080f */
[----:B------:R-:W-:Y:S01]  /*46f0*/  FSEL R76, R76, -INF , P4 ;  /* 0xff8000004c4c7808 */ /* 0x000fe20002000000 */
[-CC-:B------:R-:W-:Y:S01]  /*4700*/  FFMA.FTZ R139, R54, R3.reuse, -R15.reuse ;  /* 0x00000003368b7223 */ /* 0x180fe2000001080f */
[----:B------:R-:W-:Y:S01]  /*4710*/  ISETP.GT.AND P4, PT, R8, 0x70, PT ;  /* 0x000000700800780c */ /* 0x000fe20003f84270 */
[----:B------:R-:W-:Y:S01]  /*4720*/  MUFU.EX2 R14, R14 ;  /* 0x0000000e000e7308 */ /* 0x000fe20000000800 */
[-CC-:B------:R-:W-:Y:S01]  /*4730*/  FFMA.FTZ R54, R152, R3.reuse, -R15.reuse ;  /* 0x0000000398367223 */ /* 0x180fe2000001080f */
[-CC-:B------:R-:W-:Y:S01]  /*4740*/  FFMA.FTZ R21, R78, R3.reuse, -R15.reuse ;  /* 0x000000034e157223 */ /* 0x180fe2000001080f */
[----:B------:R-:W-:Y:S01]  /*4750*/  FSEL R80, R80, -INF , P4 ;  /* 0xff80000050507808 */ /* 0x000fe20002000000 */
[-CC-:B------:R-:W-:Y:S01]  /*4760*/  FFMA.FTZ R78, R83, R3.reuse, -R15.reuse ;  /* 0x00000003534e7223 */ /* 0x180fe2000001080f */
[----:B------:R-:W-:Y:S01]  /*4770*/  ISETP.GT.AND P4, PT, R8, 0x78, PT ;  /* 0x000000780800780c */ /* 0x000fe20003f84270 */
[----:B------:R-:W-:-:S02]  /*4780*/  FFMA.FTZ R25, R86, R3, -R15 ;  /* 0x0000000356197223 */ /* 0x000fc4000001080f */
[----:B------:R-:W-:Y:S01]  /*4790*/  MUFU.EX2 R151, R151 ;  /* 0x0000009700977308 */ /* 0x000fe20000000800 */
[----:B------:R-:W-:Y:S01]  /*47a0*/  FSEL R84, R84, -INF , P4 ;  /* 0xff80000054547808 */ /* 0x000fe20002000000 */
[----:B------:R-:W-:Y:S02]  /*47b0*/  WARPGROUP.DEPBAR.LE gsb0, 0x0 ;  /* 0x00008000000079c5 */ /* 0x000fe40000010000 */
[----:B------:R-:W-:Y:S01]  /*47c0*/  FSEL R132, R33, -INF , P5 ;  /* 0xff80000021847808 */ /* 0x000fe20002800000 */
[----:B------:R-:W-:Y:S01]  /*47d0*/  WARPGROUP.ARRIVE ;  /* 0x00000000000079c5 */ /* 0x000fe20000000000 */
[----:B------:R-:W-:Y:S02]  /*47e0*/  ISETP.GT.AND P5, PT, R8, 0x19, PT ;  /* 0x000000190800780c */ /* 0x000fe40003fa4270 */
[----:B------:R-:W-:Y:S01]  /*47f0*/  MUFU.EX2 R18, R18 ;  /* 0x0000001200127308 */ /* 0x000fe20000000800 */
[----:B------:R-:W-:Y:S01]  /*4800*/  FMNMX.FTZ R13, R132, R13, !PT ;  /* 0x0000000d840d7209 */ /* 0x000fe20007810000 */
[--C-:B------:R-:W-:Y:S01]  /*4810*/  FFMA.FTZ R133, R58, R3, -R15.reuse ;  /* 0x000000033a857223 */ /* 0x100fe2000001080f */
[----:B------:R-:W-:Y:S01]  /*4820*/  FSEL R34, R37, -INF , P5 ;  /* 0xff80000025227808 */ /* 0x000fe20002800000 */
[----:B------:R-:W-:Y:S01]  /*4830*/  HGMMA.64x64x16.F32.BF16 R88, R128, gdesc[UR8].tnspB, R88, gsb0 ;  /* 0x40e0000880587df0 */ /* 0x000fe20008001858 */
[----:B------:R-:W-:Y:S01]  /*4840*/  FMNMX.FTZ R13, R36, R13, !PT ;  /* 0x0000000d240d7209 */ /* 0x000fe20007810000 */
[----:B------:R-:W-:Y:S01]  /*4850*/  UIADD3 UR10, UR7, 0x300, URZ ;  /* 0x00000300070a7890 */ /* 0x000fe2000fffe03f */
[----:B------:R-:W-:Y:S01]  /*4860*/  ISETP.GT.AND P5, PT, R8, 0x21, PT ;  /* 0x000000210800780c */ /* 0x000fe20003fa4270 */
[----:B------:R-:W-:Y:S01]  /*4870*/  UMOV UR11, 0x40000040 ;  /* 0x40000040000b7882 */ /* 0x000fe20000000000 */
[----:B------:R-:W-:Y:S01]  /*4880*/  FMNMX.FTZ R13, R34, R13, !PT ;  /* 0x0000000d220d7209 */ /* 0x000fe20007810000 */
[----:B------:R-:W-:Y:S01]  /*4890*/  MUFU.EX2 R145, R145 ;  /* 0x0000009100917308 */ /* 0x000fe20000000800 */
[----:B------:R-:W-:Y:S01]  /*48a0*/  FSEL R134, R41, -INF , P5 ;  /* 0xff80000029867808 */ /* 0x000fe20002800000 */
[--C-:B------:R-:W-:Y:S01]  /*48b0*/  FFMA.FTZ R58, R140, R3, -R15.reuse ;  /* 0x000000038c3a7223 */ /* 0x100fe2000001080f */
[----:B------:R-:W-:Y:S01]  /*48c0*/  FMNMX.FTZ R13, R40, R13, !PT ;  /* 0x0000000d280d7209 */ /* 0x000fe20007810000 */
[-CC-:B------:R-:W-:Y:S01]  /*48d0*/  FFMA.FTZ R135, R62, R3.reuse, -R15.reuse ;  /* 0x000000033e877223 */ /* 0x180fe2000001080f */
[----:B------:R-:W-:Y:S01]  /*48e0*/  ISETP.GT.AND P5, PT, R8, 0x29, PT ;  /* 0x000000290800780c */ /* 0x000fe20003fa4270 */
[----:B------:R-:W-:Y:S01]  /*48f0*/  FFMA.FTZ R62, R142, R3, -R15 ;  /* 0x000000038e3e7223 */ /* 0x000fe2000001080f */
[----:B------:R-:W-:Y:S01]  /*4900*/  FMNMX.FTZ R13, R134, R13, !PT ;  /* 0x0000000d860d7209 */ /* 0x000fe20007810000 */
[----:B------:R-:W-:Y:S01]  /*4910*/  MUFU.EX2 R20, R20 ;  /* 0x0000001400147308 */ /* 0x000fe20000000800 */
[----:B------:R-:W-:-:S02]  /*4920*/  FSEL R136, R45, -INF , P5 ;  /* 0xff8000002d887808 */ /* 0x000fc40002800000 */
[----:B------:R-:W-:Y:S02]  /*4930*/  FMNMX.FTZ R13, R44, R13, !PT ;  /* 0x0000000d2c0d7209 */ /* 0x000fe40007810000 */
[----:B------:R-:W-:Y:S02]  /*4940*/  ISETP.GT.AND P5, PT, R8, 0x31, PT ;  /* 0x000000310800780c */ /* 0x000fe40003fa4270 */
[----:B------:R-:W-:Y:S01]  /*4950*/  FMNMX.FTZ R13, R136, R13, !PT ;  /* 0x0000000d880d7209 */ /* 0x000fe20007810000 */
[----:B------:R-:W-:Y:S01]  /*4960*/  MUFU.EX2 R147, R147 ;  /* 0x0000009300937308 */ /* 0x000fe20000000800 */
[----:B------:R-:W-:Y:S02]  /*4970*/  FSEL R138, R49, -INF , P5 ;  /* 0xff800000318a7808 */ /* 0x000fe40002800000 */
        /* <DEDUP_REMOVED lines=13> */
[----:B------:R0:W-:Y:S01]  /*4a50*/  MUFU.EX2 R38, R17 ;  /* 0x0000001100267308 */ /* 0x0001e20000000800 */
[----:B------:R-:W-:Y:S02]  /*4a60*/  FSEL R61, R61, -INF , P5 ;  /* 0xff8000003d3d7808 */ /* 0x000fe40002800000 */
[----:B------:R-:W-:Y:S02]  /*4a70*/  FMNMX.FTZ R42, R60, R13, !PT ;  /* 0x0000000d3c2a7209 */ /* 0x000fe40007810000 */
[----:B------:R-:W-:-:S02]  /*4a80*/  ISETP.GT.AND P5, PT, R8, 0x51, PT ;  /* 0x000000510800780c */ /* 0x000fc40003fa4270 */
        /* <DEDUP_REMOVED lines=12> */
[----:B------:R-:W-:Y:S01]  /*4b50*/  MUFU.EX2 R137, R137 ;  /* 0x0000008900897308 */ /* 0x000fe20000000800 */
[----:B0-----:R-:W-:Y:S01]  /*4b60*/  FFMA.FTZ R17, R148, R3, -R15 ;  /* 0x0000000394117223 */ /* 0x001fe2000001080f */
[----:B------:R-:W-:Y:S02]  /*4b70*/  FSEL R148, R73, -INF , P5 ;  /* 0xff80000049947808 */ /* 0x000fe40002800000 */
[----:B------:R-:W-:Y:S02]  /*4b80*/  FMNMX.FTZ R13, R72, R13, !PT ;  /* 0x0000000d480d7209 */ /* 0x000fe40007810000 */
[----:B------:R-:W-:Y:S01]  /*4b90*/  ISETP.GT.AND P5, PT, R8, 0x69, PT ;  /* 0x000000690800780c */ /* 0x000fe20003fa4270 */
[----:B------:R-:W-:-:S02]  /*4ba0*/  WARPGROUP.DEPBAR.LE gsb0, 0x0 ;  /* 0x00008000000079c5 */ /* 0x000fc40000010000 */
[----:B------:R-:W-:Y:S01]  /*4bb0*/  WARPGROUP.ARRIVE ;  /* 0x00000000000079c5 */ /* 0x000fe20000000000 */
[----:B------:R-:W-:Y:S01]  /*4bc0*/  FMNMX.FTZ R13, R148, R13, !PT ;  /* 0x0000000d940d7209 */ /* 0x000fe20007810000 */
[----:B------:R0:W-:Y:S01]  /*4bd0*/  MUFU.EX2 R46, R17 ;  /* 0x00000011002e7308 */ /* 0x0001e20000000800 */
[----:B------:R-:W-:Y:S02]  /*4be0*/  FSEL R77, R77, -INF , P5 ;  /* 0xff8000004d4d7808 */ /* 0x000fe40002800000 */
[----:B------:R-:W-:Y:S01]  /*4bf0*/  FMNMX.FTZ R50, R76, R13, !PT ;  /* 0x0000000d4c327209 */ /* 0x000fe20007810000 */
[----:B------:R-:W-:Y:S01]  /*4c00*/  HGMMA.64x64x16.F32.BF16 R88, R124, gdesc[UR8].tnspB, R88, gsb0 ;  /* 0x40e000087c587df0 */ /* 0x000fe20008001858 */
[----:B------:R-:W-:Y:S01]  /*4c10*/  ISETP.GT.AND P5, PT, R8, 0x71, PT ;  /* 0x000000710800780c */ /* 0x000fe20003fa4270 */
[----:B------:R-:W-:Y:S01]  /*4c20*/  UIADD3 UR10, UR7, 0x380, URZ ;  /* 0x00000380070a7890 */ /* 0x000fe2000fffe03f */
[----:B------:R-:W-:Y:S01]  /*4c30*/  FMNMX.FTZ R13, R77, R50, !PT ;  /* 0x000000324d0d7209 */ /* 0x000fe20007810000 */
[----:B------:R-:W-:Y:S01]  /*4c40*/  UMOV UR11, 0x40000040 ;  /* 0x40000040000b7882 */ /* 0x000fe20000000000 */
[----:B0-----:R-:W-:Y:S01]  /*4c50*/  FFMA.FTZ R17, R150, R3, -R15 ;  /* 0x0000000396117223 */ /* 0x001fe2000001080f */
[----:B------:R-:W-:Y:S01]  /*4c60*/  FSEL R150, R81, -INF , P5 ;  /* 0xff80000051967808 */ /* 0x000fe20002800000 */
[----:B------:R-:W-:Y:S01]  /*4c70*/  MUFU.EX2 R139, R139 ;  /* 0x0000008b008b7308 */ /* 0x000fe20000000800 */
[----:B------:R-:W-:Y:S01]  /*4c80*/  FMNMX.FTZ R13, R80, R13, !PT ;  /* 0x0000000d500d7209 */ /* 0x000fe20007810000 */
[----:B------:R-:W-:Y:S01]  /*4c90*/  UMOV UR7, UR5 ;  /* 0x0000000500077c82 */ /* 0x000fe20008000000 */
[----:B------:R-:W-:-:S02]  /*4ca0*/  ISETP.GT.AND P5, PT, R8, 0x79, PT ;  /* 0x000000790800780c */ /* 0x000fc40003fa4270 */
[----:B------:R-:W-:Y:S02]  /*4cb0*/  FMNMX.FTZ R13, R150, R13, !PT ;  /* 0x0000000d960d7209 */ /* 0x000fe40007810000 */
[----:B------:R-:W-:Y:S01]  /*4cc0*/  FSEL R85, R85, -INF , P5 ;  /* 0xff80000055557808 */ /* 0x000fe20002800000 */
[----:B------:R0:W-:Y:S01]  /*4cd0*/  MUFU.EX2 R50, R17 ;  /* 0x0000001100327308 */ /* 0x0001e20000000800 */
[----:B------:R-:W-:Y:S01]  /*4ce0*/  FMNMX.FTZ R8, R84, R13, !PT ;  /* 0x0000000d54087209 */ /* 0x000fe20007810000 */
[-CC-:B------:R-:W-:Y:S01]  /*4cf0*/  FFMA.FTZ R13, R66, R3.reuse, -R15.reuse ;  /* 0x00000003420d7223 */ /* 0x180fe2000001080f */
[----:B------:R-:W-:Y:S02]  /*4d00*/  FFMA.FTZ R66, R154, R3, -R15 ;  /* 0x000000039a427223 */ /* 0x000fe4000001080f */
[----:B------:R-:W-:-:S03]  /*4d10*/  FMNMX.FTZ R8, R85, R8, !PT ;  /* 0x0000000855087209 */ /* 0x000fc60007810000 */
[----:B------:R-:W-:Y:S01]  /*4d20*/  MUFU.EX2 R133, R133 ;  /* 0x0000008500857308 */ /* 0x000fe20000000800 */
[-CC-:B0-----:R-:W-:Y:S01]  /*4d30*/  FFMA.FTZ R17, R70, R3.reuse, -R15.reuse ;  /* 0x0000000346117223 */ /* 0x181fe2000001080f */
[----:B------:R-:W0:Y:S01]  /*4d40*/  SHFL.BFLY PT, R19, R8, 0x2, 0x1f ;  /* 0x0c401f0008137f89 */ /* 0x000e2200000e0000 */
[----:B------:R-:W-:-:S05]  /*4d50*/  FFMA.FTZ R70, R156, R3, -R15 ;  /* 0x000000039c467223 */ /* 0x000fca000001080f */
        /* <DEDUP_REMOVED lines=8> */
[----:B------:R-:W1:Y:S08]  /*4de0*/  MUFU.EX2 R62, R62 ;  /* 0x0000003e003e7308 */ /* 0x000e700000000800 */
[----:B------:R-:W-:Y:S01]  /*4df0*/  MUFU.EX2 R17, R17 ;  /* 0x0000001100117308 */ /* 0x000fe20000000800 */
[----:B------:R-:W-:-:S02]  /*4e00*/  WARPGROUP.DEPBAR.LE gsb0, 0x0 ;  /* 0x00008000000079c5 */ /* 0x000fc40000010000 */
[----:B------:R-:W-:Y:S01]  /*4e10*/  WARPGROUP.ARRIVE ;  /* 0x00000000000079c5 */ /* 0x000fe20000000000 */
[----:B0-----:R-:W-:Y:S01]  /*4e20*/  FMNMX.FTZ R8, R23, R8, !PT ;  /* 0x0000000817087209 */ /* 0x001fe20007810000 */
[----:B------:R-:W-:-:S03]  /*4e30*/  FFMA.FTZ R23, R82, R3, -R15 ;  /* 0x0000000352177223 */ /* 0x000fc6000001080f */
[----:B------:R-:W-:Y:S01]  /*4e40*/  MUFU.EX2 R66, R66 ;  /* 0x0000004200427308 */ /* 0x000fe20000000800 */
[-C--:B------:R-:W-:Y:S01]  /*4e50*/  FFMA.FTZ R15, R87, R3.reuse, -R15 ;  /* 0x00000003570f7223 */ /* 0x080fe2000001080f */
[C---:B------:R-:W-:Y:S01]  /*4e60*/  FSETP.NEU.FTZ.AND P4, PT, R8.reuse, -INF , PT ;  /* 0xff8000000800780b */ /* 0x040fe20003f9d000 */
[----:B------:R-:W-:Y:S01]  /*4e70*/  HGMMA.64x64x16.F32.BF16 R88, R120, gdesc[UR8].tnspB, R88, gsb0 ;  /* 0x40e0000878587df0 */ /* 0x000fe20008001858 */
[----:B------:R-:W-:Y:S01]  /*4e80*/  FMUL.FTZ R35, R8, R3 ;  /* 0x0000000308237220 */ /* 0x000fe20000410000 */
[----:B-1----:R-:W-:-:S03]  /*4e90*/  F2FP.BF16.F32.PACK_AB R129, R62, R13 ;  /* 0x0000000d3e81723e */ /* 0x002fc600000010ff */
[----:B------:R-:W-:Y:S01]  /*4ea0*/  MUFU.EX2 R19, R19 ;  /* 0x0000001300137308 */ /* 0x000fe20000000800 */
[----:B------:R-:W-:-:S05]  /*4eb0*/  FSEL R35, R35, RZ, P4 ;  /* 0x000000ff23237208 */ /* 0x000fca0002000000 */
[-CC-:B------:R-:W-:Y:S01]  /*4ec0*/  FFMA.FTZ R27, R24, R3.reuse, -R35.reuse ;  /* 0x00000003181b7223 */ /* 0x180fe20000010823 */
[----:B------:R-:W-:Y:S01]  /*4ed0*/  FSEL R24, R12, RZ, P3 ;  /* 0x000000ff0c187208 */ /* 0x000fe20001800000 */
[-CC-:B------:R-:W-:Y:S01]  /*4ee0*/  FFMA.FTZ R82, R26, R3.reuse, -R35.reuse ;  /* 0x000000031a527223 */ /* 0x180fe20000010823 */
[-CC-:B------:R-:W-:Y:S01]  /*4ef0*/  FFMA.FTZ R28, R28, R3.reuse, -R35.reuse ;  /* 0x000000031c1c7223 */ /* 0x180fe20000010823 */
[-CC-:B------:R-:W-:Y:S01]  /*4f00*/  FFMA.FTZ R29, R32, R3.reuse, -R35.reuse ;  /* 0x00000003201d7223 */ /* 0x180fe20000010823 */
[-C--:B------:R-:W-:Y:S01]  /*4f10*/  FFMA.FTZ R32, R34, R3.reuse, -R35 ;  /* 0x0000000322207223 */ /* 0x080fe20000010823 */
[----:B------:R-:W-:Y:S01]  /*4f20*/  FADD.FTZ R26, -R24, R9 ;  /* 0x00000009181a7221 */ /* 0x000fe20000010100 */
[----:B------:R-:W-:Y:S01]  /*4f30*/  FSEL R24, R8, RZ, P4 ;  /* 0x000000ff08187208 */ /* 0x000fe20002000000 */
[----:B------:R-:W-:Y:S01]  /*4f40*/  MUFU.EX2 R27, R27 ;  /* 0x0000001b001b7308 */ /* 0x000fe20000000800 */
[----:B------:R-:W-:Y:S02]  /*4f50*/  IMAD.U32 R34, RZ, RZ, UR4 ;  /* 0x00000004ff227e24 */ /* 0x000fe4000f8e00ff */
[-C--:B------:R-:W-:Y:S01]  /*4f60*/  FMUL.FTZ R9, R26, R3.reuse ;  /* 0x000000031a097220 */ /* 0x080fe20000410000 */
[-C--:B------:R-:W-:Y:S01]  /*4f70*/  FFMA.FTZ R33, R30, R3.reuse, -R35 ;  /* 0x000000031e217223 */ /* 0x080fe20000010823 */
[----:B------:R-:W-:Y:S01]  /*4f80*/  FADD.FTZ R26, -R24, R7 ;  /* 0x00000007181a7221 */ /* 0x000fe20000010100 */
[----:B------:R-:W-:Y:S01]  /*4f90*/  VIADD R7, R16, 0x9 ;  /* 0x0000000910077836 */ /* 0x000fe20000000000 */
[----:B------:R-:W-:Y:S01]  /*4fa0*/  @!P1 LEA R34, R34, UR39, 0x3 ;  /* 0x0000002722229c11 */ /* 0x000fe2000f8e18ff */
[-C--:B------:R-:W-:Y:S01]  /*4fb0*/  FFMA.FTZ R30, R132, R3.reuse, -R35 ;  /* 0x00000003841e7223 */ /* 0x080fe20000010823 */
[----:B------:R-:W-:Y:S01]  /*4fc0*/  FMUL.FTZ R26, R26, R3 ;  /* 0x000000031a1a7220 */ /* 0x000fe20000410000 */
[----:B------:R0:W1:Y:S01]  /*4fd0*/  MUFU.EX2 R24, R9 ;  /* 0x0000000900187308 */ /* 0x0000620000000800 */
[----:B------:R-:W-:Y:S01]  /*4fe0*/  ISETP.GE.U32.AND P3, PT, R2, 0x180, PT ;  /* 0x000001800200780c */ /* 0x000fe20003f66070 */
[----:B------:R-:W-:-:S02]  /*4ff0*/  @!P1 VIADD R34, R34, 0x16840 ;  /* 0x0001684022229836 */ /* 0x000fc40000000000 */
[-CC-:B------:R-:W-:Y:S01]  /*5000*/  FFMA.FTZ R31, R36, R3.reuse, -R35.reuse ;  /* 0x00000003241f7223 */ /* 0x180fe20000010823 */
[-CC-:B------:R-:W-:Y:S01]  /*5010*/  FFMA.FTZ R140, R40, R3.reuse, -R35.reuse ;  /* 0x00000003288c7223 */ /* 0x180fe20000010823 */
[-CC-:B------:R-:W-:Y:S01]  /*5020*/  FFMA.FTZ R37, R134, R3.reuse, -R35.reuse ;  /* 0x0000000386257223 */ /* 0x180fe20000010823 */
[-CC-:B------:R-:W-:Y:S01]  /*5030*/  FFMA.FTZ R142, R44, R3.reuse, -R35.reuse ;  /* 0x000000032c8e7223 */ /* 0x180fe20000010823 */
[----:B------:R-:W-:Y:S01]  /*5040*/  @!P1 PRMT R34, RZ, 0x654, R34 ;  /* 0x00000654ff229816 */ /* 0x000fe20000000022 */
[----:B------:R-:W2:Y:S01]  /*5050*/  MUFU.EX2 R26, R26 ;  /* 0x0000001a001a7308 */ /* 0x000ea20000000800 */
[----:B0-----:R-:W-:Y:S01]  /*5060*/  SEL R9, R7, 0x9, !P3 ;  /* 0x0000000907097807 */ /* 0x001fe20005800000 */
[----:B------:R-:W-:Y:S02]  /*5070*/  IMAD.U32 R36, RZ, RZ, UR6 ;  /* 0x00000006ff247e24 */ /* 0x000fe4000f8e00ff */
[-CC-:B------:R-:W-:Y:S01]  /*5080*/  FFMA.FTZ R39, R136, R3.reuse, -R35.reuse ;  /* 0x0000000388277223 */ /* 0x180fe20000010823 */
[-CC-:B------:R-:W-:Y:S01]  /*5090*/  FFMA.FTZ R136, R48, R3.reuse, -R35.reuse ;  /* 0x0000000330887223 */ /* 0x180fe20000010823 */
[-CC-:B------:R-:W-:Y:S01]  /*50a0*/  FFMA.FTZ R41, R138, R3.reuse, -R35.reuse ;  /* 0x000000038a297223 */ /* 0x180fe20000010823 */
[-C--:B------:R-:W-:Y:S01]  /*50b0*/  FFMA.FTZ R138, R52, R3.reuse, -R35 ;  /* 0x00000003348a7223 */ /* 0x080fe20000010823 */
[----:B------:R-:W-:Y:S01]  /*50c0*/  @!P1 LEA R36, R36, UR39, 0x3 ;  /* 0x0000002724249c11 */ /* 0x000fe2000f8e18ff */
[----:B------:R-:W0:Y:S01]  /*50d0*/  MUFU.EX2 R82, R82 ;  /* 0x0000005200527308 */ /* 0x000e220000000800 */
[----:B-1----:R-:W-:Y:S01]  /*50e0*/  FFMA.FTZ R47, R24, R4, R149 ;  /* 0x00000004182f7223 */ /* 0x002fe20000010095 */
[-CC-:B------:R-:W-:Y:S01]  /*50f0*/  FFMA.FTZ R43, R53, R3.reuse, -R35.reuse ;  /* 0x00000003352b7223 */ /* 0x180fe20000010823 */
[----:B------:R-:W-:Y:S01]  /*5100*/  FFMA.FTZ R132, R56, R3, -R35 ;  /* 0x0000000338847223 */ /* 0x000fe20000010823 */
[----:B------:R-:W-:-:S02]  /*5110*/  @!P1 VIADD R36, R36, 0x16860 ;  /* 0x0001686024249836 */ /* 0x000fc40000000000 */
[----:B------:R-:W-:Y:S01]  /*5120*/  FADD.FTZ R4, R14, R47 ;  /* 0x0000002f0e047221 */ /* 0x000fe20000010000 */
[-CC-:B------:R-:W-:Y:S01]  /*5130*/  FFMA.FTZ R144, R144, R3.reuse, -R35.reuse ;  /* 0x0000000390907223 */ /* 0x180fe20000010823 */
[----:B------:R-:W-:Y:S01]  /*5140*/  FFMA.FTZ R134, R60, R3, -R35 ;  /* 0x000000033c867223 */ /* 0x000fe20000010823 */
[----:B------:R-:W1:Y:S01]  /*5150*/  MUFU.EX2 R28, R28 ;  /* 0x0000001c001c7308 */ /* 0x000e620000000800 */
[----:B--2---:R-:W-:Y:S01]  /*5160*/  FFMA.FTZ R45, R26, R5, R27 ;  /* 0x000000051a2d7223 */ /* 0x004fe2000001001b */
[----:B------:R-:W-:Y:S01]  /*5170*/  @!P1 PRMT R36, RZ, 0x654, R36 ;  /* 0x00000654ff249816 */ /* 0x000fe20000000024 */
[--C-:B------:R-:W-:Y:S01]  /*5180*/  FFMA.FTZ R5, R61, R3, -R35.reuse ;  /* 0x000000033d057223 */ /* 0x100fe20000010823 */
[----:B------:R-:W-:Y:S01]  /*5190*/  F2FP.BF16.F32.PACK_AB R149, R14, R149 ;  /* 0x000000950e95723e */ /* 0x000fe200000010ff */
        /* <DEDUP_REMOVED lines=8> */
[----:B------:R-:W-:Y:S01]  /*5220*/  FFMA.FTZ R84, R84, R3, -R35 ;  /* 0x0000000354547223 */ /* 0x000fe20000010823 */
[----:B------:R-:W-:Y:S01]  /*5230*/  PLOP3.LUT P3, PT, PT, PT, UP1, 0x80, 0x0 ;  /* 0x000000000000781c */ /* 0x000fe20003f6f018 */
[----:B------:R-:W-:Y:S01]  /*5240*/  UMOV UR6, UR4 ;  /* 0x0000000400067c82 */ /* 0x000fe20008000000 */
[----:B------:R-:W0:Y:S01]  /*5250*/  MUFU.EX2 R29, R29 ;  /* 0x0000001d001d7308 */ /* 0x000e220000000800 */
[----:B------:R-:W-:-:S07]  /*5260*/  F2FP.BF16.F32.PACK_AB R131, R66, R17 ;  /* 0x000000114283723e */ /* 0x000fce00000010ff */
[----:B------:R-:W3:Y:S01]  /*5270*/  MUFU.EX2 R30, R30 ;  /* 0x0000001e001e7308 */ /* 0x000ee20000000800 */
[----:B------:R-:W-:Y:S02]  /*5280*/  WARPGROUP.DEPBAR.LE gsb0, 0x0 ;  /* 0x00008000000079c5 */ /* 0x000fe40000010000 */
[----:B------:R4:W-:Y:S06]  /*5290*/  BAR.ARV R9, 0x100 ;  /* 0x000400090000751d */ /* 0x0009ec0000002000 */
[----:B------:R-:W5:Y:S01]  /*52a0*/  MUFU.EX2 R31, R31 ;  /* 0x0000001f001f7308 */ /* 0x000f620000000800 */
[----:B------:R1:W-:Y:S01]  /*52b0*/  @!P1 SYNCS.ARRIVE.TRANS64.RED.A1T0 RZ, [R34+URZ], RZ ;  /* 0x000000ff22ff99a7 */ /* 0x0003e2000810043f */
[----:B----4-:R-:W-:Y:S01]  /*52c0*/  FADD.FTZ R9, R151, R4 ;  /* 0x0000000497097221 */ /* 0x010fe20000010000 */
[----:B------:R-:W-:Y:S01]  /*52d0*/  F2FP.BF16.F32.PACK_AB R151, R18, R151 ;  /* 0x000000971297723e */ /* 0x000fe200000010ff */
[-C--:B------:R-:W-:Y:S01]  /*52e0*/  FMUL.FTZ R88, R88, R26.reuse ;  /* 0x0000001a58587220 */ /* 0x080fe20000410000 */
[-C--:B------:R-:W-:Y:S01]  /*52f0*/  FMUL.FTZ R89, R89, R26.reuse ;  /* 0x0000001a59597220 */ /* 0x080fe20000410000 */
[----:B------:R-:W-:Y:S01]  /*5300*/  FADD.FTZ R4, R18, R9 ;  /* 0x0000000912047221 */ /* 0x000fe20000010000 */
[----:B------:R-:W-:Y:S01]  /*5310*/  FFMA.FTZ R9, R146, R3, -R35 ;  /* 0x0000000392097223 */ /* 0x000fe20000010823 */
[----:B------:R-:W4:Y:S01]  /*5320*/  MUFU.EX2 R32, R32 ;  /* 0x0000002000207308 */ /* 0x000f220000000800 */
[----:B-1----:R-:W-:Y:S01]  /*5330*/  FADD.FTZ R34, R28, R45 ;  /* 0x0000002d1c227221 */ /* 0x002fe20000010000 */
[----:B------:R-:W-:Y:S01]  /*5340*/  FADD.FTZ R47, R145, R4 ;  /* 0x00000004912f7221 */ /* 0x000fe20000010000 */
[----:B------:R1:W-:Y:S01]  /*5350*/  @!P1 SYNCS.ARRIVE.TRANS64.RED.A1T0 RZ, [R36+URZ], RZ ;  /* 0x000000ff24ff99a7 */ /* 0x0003e2000810043f */
[----:B------:R-:W-:Y:S01]  /*5360*/  F2FP.BF16.F32.PACK_AB R145, R20, R145 ;  /* 0x000000911491723e */ /* 0x000fe200000010ff */
[----:B--2---:R-:W-:Y:S01]  /*5370*/  FADD.FTZ R34, R33, R34 ;  /* 0x0000002221227221 */ /* 0x004fe20000010000 */
[-C--:B------:R-:W-:Y:S01]  /*5380*/  FMUL.FTZ R92, R92, R26.reuse ;  /* 0x0000001a5c5c7220 */ /* 0x080fe20000410000 */
[-C--:B------:R-:W-:Y:S01]  /*5390*/  FMUL.FTZ R93, R93, R26.reuse ;  /* 0x0000001a5d5d7220 */ /* 0x080fe20000410000 */
[----:B------:R-:W2:Y:S01]  /*53a0*/  MUFU.EX2 R140, R140 ;  /* 0x0000008c008c7308 */ /* 0x000ea20000000800 */
[----:B0-----:R-:W-:Y:S01]  /*53b0*/  FADD.FTZ R45, R29, R34 ;  /* 0x000000221d2d7221 */ /* 0x001fe20000010000 */
[----:B------:R-:W-:Y:S01]  /*53c0*/  FADD.FTZ R34, R20, R47 ;  /* 0x0000002f14227221 */ /* 0x000fe20000010000 */
[-C--:B------:R-:W-:Y:S01]  /*53d0*/  FMUL.FTZ R96, R96, R26.reuse ;  /* 0x0000001a60607220 */ /* 0x080fe20000410000 */
[-C--:B------:R-:W-:Y:S01]  /*53e0*/  FMUL.FTZ R97, R97, R26.reuse ;  /* 0x0000001a61617220 */ /* 0x080fe20000410000 */
[----:B---3--:R-:W-:Y:S01]  /*53f0*/  FADD.FTZ R4, R30, R45 ;  /* 0x0000002d1e047221 */ /* 0x008fe20000010000 */
[----:B------:R-:W-:Y:S01]  /*5400*/  FADD.FTZ R49, R147, R34 ;  /* 0x0000002293317221 */ /* 0x000fe20000010000 */
[----:B------:R-:W-:Y:S01]  /*5410*/  FFMA.FTZ R45, R69, R3, -R35 ;  /* 0x00000003452d7223 */ /* 0x000fe20000010823 */
[----:B------:R-:W0:Y:S01]  /*5420*/  MUFU.EX2 R37, R37 ;  /* 0x0000002500257308 */ /* 0x000e220000000800 */
[----:B-----5:R-:W-:Y:S01]  /*5430*/  FADD.FTZ R47, R31, R4 ;  /* 0x000000041f2f7221 */ /* 0x020fe20000010000 */
[----:B------:R-:W-:Y:S01]  /*5440*/  FADD.FTZ R4, R22, R49 ;  /* 0x0000003116047221 */ /* 0x000fe20000010000 */
[----:B----4-:R-:W-:Y:S01]  /*5450*/  F2FP.BF16.F32.PACK_AB R146, R32, R31 ;  /* 0x0000001f2092723e */ /* 0x010fe200000010ff */
[----:B------:R-:W-:Y:S01]  /*5460*/  FMUL.FTZ R100, R100, R26 ;  /* 0x0000001a64647220 */ /* 0x000fe20000410000 */
[----:B------:R-:W-:Y:S01]  /*5470*/  FADD.FTZ R51, R32, R47 ;  /* 0x0000002f20337221 */ /* 0x000fe20000010000 */
[----:B------:R-:W-:Y:S01]  /*5480*/  FADD.FTZ R49, R141, R4 ;  /* 0x000000048d317221 */ /* 0x000fe20000010000 */
[----:B------:R-:W-:Y:S01]  /*5490*/  FFMA.FTZ R47, R148, R3, -R35 ;  /* 0x00000003942f7223 */ /* 0x000fe20000010823 */
[----:B------:R-:W1:Y:S01]  /*54a0*/  MUFU.EX2 R142, R142 ;  /* 0x0000008e008e7308 */ /* 0x000e620000000800 */
[----:B--2---:R-:W-:Y:S01]  /*54b0*/  FADD.FTZ R34, R140, R51 ;  /* 0x000000338c227221 */ /* 0x004fe20000010000 */
[----:B------:R-:W-:Y:S01]  /*54c0*/  F2FP.BF16.F32.PACK_AB R148, R82, R27 ;  /* 0x0000001b5294723e */ /* 0x000fe200000010ff */
[-CC-:B------:R-:W-:Y:S01]  /*54d0*/  FFMA.FTZ R4, R150, R3.reuse, -R35.reuse ;  /* 0x0000000396047223 */ /* 0x180fe20000010823 */
[----:B------:R-:W-:Y:S01]  /*54e0*/  F2FP.BF16.F32.PACK_AB R150, R33, R28 ;  /* 0x0000001c2196723e */ /* 0x000fe200000010ff */
[----:B------:R-:W-:Y:S01]  /*54f0*/  FFMA.FTZ R35, R85, R3, -R35 ;  /* 0x0000000355237223 */ /* 0x000fe20000010823 */
[----:B------:R-:W-:Y:S01]  /*5500*/  F2FP.BF16.F32.PACK_AB R147, R22, R147 ;  /* 0x000000931693723e */ /* 0x000fe200000010ff */
[----:B------:R-:W-:Y:S01]  /*5510*/  FMUL.FTZ R101, R101, R26 ;  /* 0x0000001a65657220 */ /* 0x000fe20000410000 */
[----:B------:R-:W2:Y:S01]  /*5520*/  MUFU.EX2 R39, R39 ;  /* 0x0000002700277308 */ /* 0x000ea20000000800 */
[C---:B0-----:R-:W-:Y:S01]  /*5530*/  FADD.FTZ R51, R37.reuse, R34 ;  /* 0x0000002225337221 */ /* 0x041fe20000010000 */
[----:B------:R-:W-:Y:S01]  /*5540*/  FADD.FTZ R34, R38, R49 ;  /* 0x0000003126227221 */ /* 0x000fe20000010000 */
[----:B------:R-:W-:Y:S01]  /*5550*/  F2FP.BF16.F32.PACK_AB R140, R37, R140 ;  /* 0x0000008c258c723e */ /* 0x000fe200000010ff */
[-C--:B------:R-:W-:Y:S01]  /*5560*/  FMUL.FTZ R104, R104, R26.reuse ;  /* 0x0000001a68687220 */ /* 0x080fe20000410000 */
[----:B------:R-:W-:Y:S01]  /*5570*/  F2FP.BF16.F32.PACK_AB R141, R38, R141 ;  /* 0x0000008d268d723e */ /* 0x000fe200000010ff */
[----:B------:R-:W-:Y:S01]  /*5580*/  FADD.FTZ R49, R143, R34 ;  /* 0x000000228f317221 */ /* 0x000fe20000010000 */
[----:B------:R-:W-:Y:S01]  /*5590*/  F2FP.BF16.F32.PACK_AB R143, R42, R143 ;  /* 0x0000008f2a8f723e */ /* 0x000fe200000010ff */
[----:B------:R-:W0:Y:S01]  /*55a0*/  MUFU.EX2 R136, R136 ;  /* 0x0000008800887308 */ /* 0x000e220000000800 */
[----:B-1----:R-:W-:Y:S01]  /*55b0*/  FADD.FTZ R36, R142, R51 ;  /* 0x000000338e247221 */ /* 0x002fe20000010000 */
[----:B------:R-:W-:Y:S01]  /*55c0*/  FADD.FTZ R34, R42, R49 ;  /* 0x000000312a227221 */ /* 0x000fe20000010000 */
[-C--:B------:R-:W-:Y:S01]  /*55d0*/  FMUL.FTZ R105, R105, R26.reuse ;  /* 0x0000001a69697220 */ /* 0x080fe20000410000 */
[-C--:B------:R-:W-:Y:S01]  /*55e0*/  FMUL.FTZ R108, R108, R26.reuse ;  /* 0x0000001a6c6c7220 */ /* 0x080fe20000410000 */
[----:B------:R-:W-:Y:S01]  /*55f0*/  FMUL.FTZ R109, R109, R26 ;  /* 0x0000001a6d6d7220 */ /* 0x000fe20000410000 */
[----:B------:R-:W-:Y:S01]  /*5600*/  FADD.FTZ R49, R137, R34 ;  /* 0x0000002289317221 */ /* 0x000fe20000010000 */
[C---:B------:R-:W-:Y:S01]  /*5610*/  F2FP.BF16.F32.PACK_AB R137, R46.reuse, R137 ;  /* 0x000000892e89723e */ /* 0x040fe200000010ff */
[----:B------:R-:W1:Y:S01]  /*5620*/  MUFU.EX2 R41, R41 ;  /* 0x0000002900297308 */ /* 0x000e620000000800 */
[C---:B--2---:R-:W-:Y:S01]  /*5630*/  FADD.FTZ R51, R39.reuse, R36 ;  /* 0x0000002427337221 */ /* 0x044fe20000010000 */
[----:B------:R-:W-:Y:S01]  /*5640*/  FADD.FTZ R14, R46, R49 ;  /* 0x000000312e0e7221 */ /* 0x000fe20000010000 */
[----:B------:R-:W-:Y:S01]  /*5650*/  F2FP.BF16.F32.PACK_AB R142, R39, R142 ;  /* 0x0000008e278e723e */ /* 0x000fe200000010ff */
[-C--:B------:R-:W-:Y:S01]  /*5660*/  FMUL.FTZ R112, R112, R26.reuse ;  /* 0x0000001a70707220 */ /* 0x080fe20000410000 */
[-C--:B------:R-:W-:Y:S01]  /*5670*/  FMUL.FTZ R113, R113, R26.reuse ;  /* 0x0000001a71717220 */ /* 0x080fe20000410000 */
[----:B------:R-:W-:Y:S01]  /*5680*/  FADD.FTZ R27, R139, R14 ;  /* 0x0000000e8b1b7221 */ /* 0x000fe20000010000 */
[----:B------:R-:W-:Y:S01]  /*5690*/  F2FP.BF16.F32.PACK_AB R139, R50, R139 ;  /* 0x0000008b328b723e */ /* 0x000fe200000010ff */
[----:B------:R-:W2:Y:S01]  /*56a0*/  MUFU.EX2 R138, R138 ;  /* 0x0000008a008a7308 */ /* 0x000ea20000000800 */
[----:B0-----:R-:W-:Y:S01]  /*56b0*/  FADD.FTZ R36, R136, R51 ;  /* 0x0000003388247221 */ /* 0x001fe20000010000 */
[----:B------:R-:W-:Y:S01]  /*56c0*/  FADD.FTZ R14, R50, R27 ;  /* 0x0000001b320e7221 */ /* 0x000fe20000010000 */
[-C--:B------:R-:W-:Y:S01]  /*56d0*/  FMUL.FTZ R116, R116, R26.reuse ;  /* 0x0000001a74747220 */ /* 0x080fe20000410000 */
[----:B------:R-:W-:Y:S01]  /*56e0*/  FMUL.FTZ R117, R117, R26 ;  /* 0x0000001a75757220 */ /* 0x000fe20000410000 */
        /* <DEDUP_REMOVED lines=19> */
[----:B------:R2:W3:Y:S01]  /*5820*/  MUFU.EX2 R7, R144 ;  /* 0x0000009000077308 */ /* 0x0004e20000000800 */
[C---:B0-----:R-:W-:Y:S01]  /*5830*/  FADD.FTZ R33, R43.reuse, R18 ;  /* 0x000000122b217221 */ /* 0x041fe20000010000 */
        /* <DEDUP_REMOVED lines=8> */
[----:B--2---:R-:W-:Y:S01]  /*58c0*/  F2FP.BF16.F32.PACK_AB R144, R30, R29 ;  /* 0x0000001d1e90723e */ /* 0x004fe200000010ff */
[----:B------:R-:W-:Y:S01]  /*58d0*/  FADD.FTZ R14, R66, R27 ;  /* 0x0000001b420e7221 */ /* 0x000fe20000010000 */
[-C--:B------:R-:W-:Y:S01]  /*58e0*/  FMUL.FTZ R110, R110, R24.reuse ;  /* 0x000000186e6e7220 */ /* 0x080fe20000410000 */
[-C--:B------:R-:W-:Y:S01]  /*58f0*/  FMUL.FTZ R111, R111, R24.reuse ;  /* 0x000000186f6f7220 */ /* 0x080fe20000410000 */
[-C--:B------:R-:W-:Y:S01]  /*5900*/  FMUL.FTZ R114, R114, R24.reuse ;  /* 0x0000001872727220 */ /* 0x080fe20000410000 */
[----:B------:R-:W-:Y:S01]  /*5910*/  FMUL.FTZ R115, R115, R24 ;  /* 0x0000001873737220 */ /* 0x000fe20000410000 */
[----:B------:R-:W1:Y:S01]  /*5920*/  MUFU.EX2 R5, R5 ;  /* 0x0000000500057308 */ /* 0x000e620000000800 */
[C---:B---3--:R-:W-:Y:S01]  /*5930*/  FADD.FTZ R29, R7.reuse, R18 ;  /* 0x00000012071d7221 */ /* 0x048fe20000010000 */
[----:B------:R-:W-:Y:S01]  /*5940*/  F2FP.BF16.F32.PACK_AB R132, R7, R132 ;  /* 0x000000840784723e */ /* 0x000fe200000010ff */
[-C--:B------:R-:W-:Y:S01]  /*5950*/  FMUL.FTZ R118, R118, R24.reuse ;  /* 0x0000001876767220 */ /* 0x080fe20000410000 */
[----:B------:R-:W-:-:S04]  /*5960*/  FMUL.FTZ R119, R119, R24 ;  /* 0x0000001877777220 */ /* 0x000fc80000410000 */
[----:B------:R-:W2:Y:S01]  /*5970*/  MUFU.EX2 R128, R128 ;  /* 0x0000008000807308 */ /* 0x000ea20000000800 */
[----:B0-----:R-:W-:-:S07]  /*5980*/  FADD.FTZ R18, R134, R29 ;  /* 0x0000001d86127221 */ /* 0x001fce0000010000 */
[----:B------:R-:W0:Y:S01]  /*5990*/  MUFU.EX2 R9, R9 ;  /* 0x0000000900097308 */ /* 0x000e220000000800 */
[C---:B-1----:R-:W-:Y:S01]  /*59a0*/  FADD.FTZ R29, R5.reuse, R18 ;  /* 0x00000012051d7221 */ /* 0x042fe20000010000 */
[----:B------:R-:W-:Y:S01]  /*59b0*/  F2FP.BF16.F32.PACK_AB R134, R5, R134 ;  /* 0x000000860586723e */ /* 0x000fe200000010ff */
[----:B------:R-:W-:-:S05]  /*59c0*/  FADD.FTZ R5, R19, R14 ;  /* 0x0000000e13057221 */ /* 0x000fca0000010000 */
[----:B------:R-:W1:Y:S01]  /*59d0*/  MUFU.EX2 R130, R130 ;  /* 0x0000008200827308 */ /* 0x000e620000000800 */
[----:B--2---:R-:W-:-:S07]  /*59e0*/  FADD.FTZ R18, R128, R29 ;  /* 0x0000001d80127221 */ /* 0x004fce0000010000 */
[----:B------:R-:W2:Y:S01]  /*59f0*/  MUFU.EX2 R45, R45 ;  /* 0x0000002d002d7308 */ /* 0x000ea20000000800 */
[C---:B0-----:R-:W-:Y:S01]  /*5a00*/  FADD.FTZ R29, R9.reuse, R18 ;  /* 0x00000012091d7221 */ /* 0x041fe20000010000 */
[----:B------:R-:W-:Y:S01]  /*5a10*/  F2FP.BF16.F32.PACK_AB R128, R9, R128 ;  /* 0x000000800980723e */ /* 0x000fe200000010ff */
[----:B------:R-:W-:-:S05]  /*5a20*/  IMAD.MOV.U32 R9, RZ, RZ, R12 ;  /* 0x000000ffff097224 */ /* 0x000fca00078e000c */
[----:B------:R-:W-:Y:S01]  /*5a30*/  MUFU.EX2 R124, R124 ;  /* 0x0000007c007c7308 */ /* 0x000fe20000000800 */
[----:B-1----:R-:W-:-:S07]  /*5a40*/  FADD.FTZ R18, R130, R29 ;  /* 0x0000001d82127221 */ /* 0x002fce0000010000 */
[----:B------:R-:W-:Y:S01]  /*5a50*/  MUFU.EX2 R47, R47 ;  /* 0x0000002f002f7308 */ /* 0x000fe20000000800 */
[C---:B--2---:R-:W-:Y:S01]  /*5a60*/  FADD.FTZ R7, R45.reuse, R18 ;  /* 0x000000122d077221 */ /* 0x044fe20000010000 */
[----:B------:R-:W-:-:S06]  /*5a70*/  F2FP.BF16.F32.PACK_AB R130, R45, R130 ;  /* 0x000000822d82723e */ /* 0x000fcc00000010ff */
[----:B------:R-:W0:Y:S08]  /*5a80*/  MUFU.EX2 R70, R70 ;  /* 0x0000004600467308 */ /* 0x000e300000000800 */
[----:B------:R-:W-:Y:S08]  /*5a90*/  MUFU.EX2 R126, R126 ;  /* 0x0000007e007e7308 */ /* 0x000ff00000000800 */
[----:B------:R-:W-:Y:S01]  /*5aa0*/  MUFU.EX2 R21, R21 ;  /* 0x0000001500157308 */ /* 0x000fe20000000800 */
[----:B0-----:R-:W-:-:S07]  /*5ab0*/  F2FP.BF16.F32.PACK_AB R125, R70, R19 ;  /* 0x00000013467d723e */ /* 0x001fce00000010ff */
[----:B------:R-:W-:Y:S08]  /*5ac0*/  MUFU.EX2 R77, R77 ;  /* 0x0000004d004d7308 */ /* 0x000ff00000000800 */
[----:B------:R-:W0:Y:S08]  /*5ad0*/  MUFU.EX2 R74, R74 ;  /* 0x0000004a004a7308 */ /* 0x000e300000000800 */
[----:B------:R-:W1:Y:S08]  /*5ae0*/  MUFU.EX2 R80, R80 ;  /* 0x0000005000507308 */ /* 0x000e700000000800 */
[----:B------:R2:W-:Y:S01]  /*5af0*/  MUFU.EX2 R120, R4 ;  /* 0x0000000400787308 */ /* 0x0005e20000000800 */
[----:B0-----:R-:W-:-:S07]  /*5b00*/  F2FP.BF16.F32.PACK_AB R127, R74, R21 ;  /* 0x000000154a7f723e */ /* 0x001fce00000010ff */
[----:B------:R-:W0:Y:S01]  /*5b10*/  MUFU.EX2 R23, R23 ;  /* 0x0000001700177308 */ /* 0x000e220000000800 */
[----:B--2---:R-:W-:Y:S01]  /*5b20*/  FADD.FTZ R4, R124, R7 ;  /* 0x000000077c047221 */ /* 0x004fe20000010000 */
[----:B------:R-:W-:-:S03]  /*5b30*/  F2FP.BF16.F32.PACK_AB R124, R47, R124 ;  /* 0x0000007c2f7c723e */ /* 0x000fc600000010ff */
[----:B------:R-:W-:Y:S01]  /*5b40*/  FADD.FTZ R7, R47, R4 ;  /* 0x000000042f077221 */ /* 0x000fe20000010000 */
[----:B------:R-:W-:Y:S02]  /*5b50*/  FADD.FTZ R4, R70, R5 ;  /* 0x0000000546047221 */ /* 0x000fe40000010000 */
[----:B------:R-:W2:Y:S01]  /*5b60*/  MUFU.EX2 R78, R78 ;  /* 0x0000004e004e7308 */ /* 0x000ea20000000800 */
[----:B------:R-:W-:Y:S01]  /*5b70*/  FADD.FTZ R7, R126, R7 ;  /* 0x000000077e077221 */ /* 0x000fe20000010000 */
[----:B------:R-:W-:Y:S01]  /*5b80*/  FADD.FTZ R5, R21, R4 ;  /* 0x0000000415057221 */ /* 0x000fe20000010000 */
[C---:B------:R-:W-:Y:S02]  /*5b90*/  F2FP.BF16.F32.PACK_AB R126, R77.reuse, R126 ;  /* 0x0000007e4d7e723e */ /* 0x040fe400000010ff */
[----:B------:R-:W-:Y:S01]  /*5ba0*/  FADD.FTZ R7, R77, R7 ;  /* 0x000000074d077221 */ /* 0x000fe20000010000 */
[----:B------:R-:W-:Y:S02]  /*5bb0*/  FADD.FTZ R4, R74, R5 ;  /* 0x000000054a047221 */ /* 0x000fe40000010000 */
[----:B------:R-:W3:Y:S01]  /*5bc0*/  MUFU.EX2 R84, R84 ;  /* 0x0000005400547308 */ /* 0x000ee20000000800 */
[----:B-1----:R-:W-:Y:S01]  /*5bd0*/  FADD.FTZ R7, R80, R7 ;  /* 0x0000000750077221 */ /* 0x002fe20000010000 */
[----:B0-----:R-:W-:-:S03]  /*5be0*/  FADD.FTZ R5, R23, R4 ;  /* 0x0000000417057221 */ /* 0x001fc60000010000 */
[C---:B------:R-:W-:Y:S01]  /*5bf0*/  FADD.FTZ R7, R120.reuse, R7 ;  /* 0x0000000778077221 */ /* 0x040fe20000010000 */
[----:B------:R-:W-:Y:S02]  /*5c00*/  F2FP.BF16.F32.PACK_AB R120, R120, R80 ;  /* 0x000000507878723e */ /* 0x000fe400000010ff */
[----:B------:R-:W0:Y:S01]  /*5c10*/  MUFU.EX2 R25, R25 ;  /* 0x0000001900197308 */ /* 0x000e220000000800 */
[C---:B--2---:R-:W-:Y:S01]  /*5c20*/  FADD.FTZ R4, R78.reuse, R5 ;  /* 0x000000054e047221 */ /* 0x044fe20000010000 */
[----:B------:R-:W-:-:S06]  /*5c30*/  F2FP.BF16.F32.PACK_AB R121, R78, R23 ;  /* 0x000000174e79723e */ /* 0x000fcc00000010ff */
[----:B------:R-:W1:Y:S01]  /*5c40*/  MUFU.EX2 R35, R35 ;  /* 0x0000002300237308 */ /* 0x000e620000000800 */
[----:B---3--:R-:W-:-:S07]  /*5c50*/  FADD.FTZ R7, R84, R7 ;  /* 0x0000000754077221 */ /* 0x008fce0000010000 */
[----:B------:R-:W2:Y:S01]  /*5c60*/  MUFU.EX2 R15, R15 ;  /* 0x0000000f000f7308 */ /* 0x000ea20000000800 */
[----:B0-----:R-:W-:Y:S01]  /*5c70*/  FADD.FTZ R4, R25, R4 ;  /* 0x0000000419047221 */ /* 0x001fe20000010000 */
[C---:B-1----:R-:W-:Y:S01]  /*5c80*/  FADD.FTZ R5, R35.reuse, R7 ;  /* 0x0000000723057221 */ /* 0x042fe20000010000 */
[----:B------:R-:W-:Y:S01]  /*5c90*/  F2FP.BF16.F32.PACK_AB R122, R35, R84 ;  /* 0x00000054237a723e */ /* 0x000fe200000010ff */
[----:B------:R-:W-:Y:S02]  /*5ca0*/  IMAD.MOV.U32 R7, RZ, RZ, R8 ;  /* 0x000000ffff077224 */ /* 0x000fe400078e0008 */
[C---:B--2---:R-:W-:Y:S01]  /*5cb0*/  FADD.FTZ R4, R15.reuse, R4 ;  /* 0x000000040f047221 */ /* 0x044fe20000010000 */
[----:B------:R-:W-:Y:S01]  /*5cc0*/  F2FP.BF16.F32.PACK_AB R123, R15, R25 ;  /* 0x000000190f7b723e */ /* 0x000fe200000010ff */
[----:B------:R-:W-:Y:S06]  /*5cd0*/  @P3 BRA `(.L_x_14009) ;  /* 0xffffffd800883947 */ /* 0x000fec000383ffff */
.L_x_14000:
[----:B------:R-:W-:-:S06]  /*5ce0*/  UISETP.GE.AND UP0, UPT, UR26, UR38, UPT ;  /* 0x000000261a00728c */ /* 0x000fcc000bf06270 */
[----:B------:R-:W-:-:S13]  /*5cf0*/  PLOP3.LUT P2, PT, PT, PT, UP0, 0x80, 0x0 ;  /* 0x000000000000781c */ /* 0x000fda0003f4f008 */
[----:B------:R-:W-:Y:S05]  /*5d00*/  @!P2 BRA `(.L_x_14010) ;  /* 0x0000001c0030a947 */ /* 0x000fea0003800000 */
[----:B------:R-:W-:Y:S01]  /*5d10*/  VIADD R0, R16, 0x9 ;  /* 0x0000000910007836 */ /* 0x000fe20000000000 */
[----:B------:R-:W-:Y:S01]  /*5d20*/  ISETP.GE.U32.AND P2, PT, R2, 0x180, PT ;  /* 0x000001800200780c */ /* 0x000fe20003f46070 */
[----:B------:R-:W-:Y:S01]  /*5d30*/  IMAD.MOV.U32 R7, RZ, RZ, R12 ;  /* 0x000000ffff077224 */ /* 0x000fe200078e000c */
[----:B------:R-:W-:Y:S01]  /*5d40*/  UMOV UR7, UR5 ;  /* 0x0000000500077c82 */ /* 0x000fe20008000000 */
[----:B------:R-:W-:Y:S01]  /*5d50*/  IMAD.MOV.U32 R9, RZ, RZ, R8 ;  /* 0x000000ffff097224 */ /* 0x000fe200078e0008 */
[----:B------:R-:W-:Y:S01]  /*5d60*/  SEL R0, R0, 0x9, !P2 ;  /* 0x0000000900007807 */ /* 0x000fe20005000000 */
[----:B------:R-:W-:Y:S01]  /*5d70*/  VIADD R16, R16, 0x8 ;  /* 0x0000000810107836 */ /* 0x000fe20000000000 */
[----:B------:R-:W-:-:S07]  /*5d80*/  UMOV UR6, UR4 ;  /* 0x0000000400067c82 */ /* 0x000fce0008000000 */
.L_x_14019:
        /* <DEDUP_REMOVED lines=9> */
.L_x_14012:
[----:B------:R-:W-:Y:S01]  /*5e20*/  ULEA UR10, UR4, UR39, 0x3 ;  /* 0x00000027040a7291 */ /* 0x000fe2000f8e183f */
[----:B------:R-:W-:-:S05]  /*5e30*/  IMAD.U32 R3, RZ, RZ, UR5 ;  /* 0x00000005ff037e24 */ /* 0x000fca000f8e00ff */
[----:B------:R-:W-:-:S04]  /*5e40*/  SHF.L.U32 R3, R3, 0x1f, RZ ;  /* 0x0000001f03037819 */ /* 0x000fc800000006ff */
[----:B------:R0:W1:Y:S01]  /*5e50*/  SYNCS.PHASECHK.TRANS64.TRYWAIT P2, [UR10+0x16830], R3 ;  /* 0x01683003ff0075a7 */ /* 0x000062000804014a */
[----:B------:R-:W-:Y:S05]  /*5e60*/  @!P0 BRA `(.L_x_14013) ;  /* 0x0000000000048947 */ /* 0x000fea0003800000 */
[----:B------:R-:W-:Y:S01]  /*5e70*/  BPT.TRAP 0x1 ;  /* 0x000000040000795c */ /* 0x000fe20000300000 */
.L_x_14013:
[----:B-1----:R-:W-:Y:S05]  /*5e80*/  @P2 BRA `(.L_x_14011) ;  /* 0x0000000000082947 */ /* 0x002fea0003800000 */
[----:B------:R-:W1:Y:S02]  /*5e90*/  SYNCS.PHASECHK.TRANS64.TRYWAIT P2, [UR10+0x16830], R3 ;  /* 0x01683003ff0075a7 */ /* 0x000e64000804014a */
[----:B-1----:R-:W-:Y:S05]  /*5ea0*/  @!P2 BRA `(.L_x_14014) ;  /* 0x0000006c0044a947 */ /* 0x002fea0003800000 */
.L_x_14011:
        /* <DEDUP_REMOVED lines=26> */
.L_x_14016:
[----:B------:R-:W-:Y:S01]  /*6050*/  ULEA UR10, UR6, UR39, 0x3 ;  /* 0x00000027060a7291 */ /* 0x000fe2000f8e183f */
[----:B01----:R-:W-:-:S05]  /*6060*/  IMAD.U32 R3, RZ, RZ, UR7 ;  /* 0x00000007ff037e24 */ /* 0x003fca000f8e00ff */
[----:B------:R-:W-:-:S04]  /*6070*/  SHF.L.U32 R3, R3, 0x1f, RZ ;  /* 0x0000001f03037819 */ /* 0x000fc800000006ff */
[----:B------:R0:W1:Y:S01]  /*6080*/  SYNCS.PHASECHK.TRANS64.TRYWAIT P2, [UR10+0x16850], R3 ;  /* 0x01685003ff0075a7 */ /* 0x000062000804014a */
[----:B------:R-:W-:Y:S05]  /*6090*/  @!P0 BRA `(.L_x_14017) ;  /* 0x0000000000048947 */ /* 0x000fea0003800000 */
[----:B------:R-:W-:Y:S01]  /*60a0*/  BPT.TRAP 0x1 ;  /* 0x000000040000795c */ /* 0x000fe20000300000 */
.L_x_14017:
[----:B-1----:R-:W-:Y:S05]  /*60b0*/  @P2 BRA `(.L_x_14015) ;  /* 0x0000000000082947 */ /* 0x002fea0003800000 */
[----:B------:R-:W1:Y:S02]  /*60c0*/  SYNCS.PHASECHK.TRANS64.TRYWAIT P2, [UR10+0x16850], R3 ;  /* 0x01685003ff0075a7 */ /* 0x000e64000804014a */
[----:B-1----:R-:W-:Y:S05]  /*60d0*/  @!P2 BRA `(.L_x_14018) ;  /* 0x0000006800d0a947 */ /* 0x002fea0003800000 */
.L_x_14015:
[----:B------:R-:W-:Y:S01]  /*60e0*/  UIADD3 UR7, UR39, 0x400, URZ ;  /* 0x0000040027077890 */ /* 0x000fe2000fffe03f */
[----:B------:R-:W-:Y:S01]  /*60f0*/  WARPGROUP.ARRIVE ;  /* 0x00000000000079c5 */ /* 0x000fe20000000000 */
[----:B------:R-:W-:Y:S01]  /*6100*/  UMOV UR11, 0x40000040 ;  /* 0x40000040000b7882 */ /* 0x000fe20000000000 */
[----:B------:R-:W-:Y:S01]  /*6110*/  UMOV UR15, 0x40000040 ;  /* 0x40000040000f7882 */ /* 0x000fe20000000000 */
[----:B------:R-:W-:Y:S01]  /*6120*/  USHF.R.U32.HI UR7, URZ, 0x4, UR7 ;  /* 0x000000043f077899 */ /* 0x000fe20008011607 */
[----:B-1----:R-:W-:Y:S01]  /*6130*/  FMNMX.FTZ R6, R24, R9, !PT ;  /* 0x0000000918067209 */ /* 0x002fe20007810000 */
[----:B------:R-:W-:Y:S02]  /*6140*/  UISETP.GT.AND UP0, UPT, UR26, UR38, UPT ;  /* 0x000000261a00728c */ /* 0x000fe4000bf04270 */
[----:B------:R-:W-:Y:S01]  /*6150*/  ULOP3.LUT UR7, UR7, 0x3fff, URZ, 0xc0, !UPT ;  /* 0x00003fff07077892 */ /* 0x000fe2000f8ec03f */
[----:B0-----:R-:W-:Y:S01]  /*6160*/  FMNMX.FTZ R3, R25, R6, !PT ;  /* 0x0000000619037209 */ /* 0x001fe20007810000 */
[----:B------:R-:W-:-:S02]  /*6170*/  UIADD3 UR26, UR26, -0x1, URZ ;  /* 0xffffffff1a1a7890 */ /* 0x000fc4000fffe03f */
[----:B------:R-:W-:Y:S01]  /*6180*/  ULEA UR10, UR6, UR7, 0xa ;  /* 0x00000007060a7291 */ /* 0x000fe2000f8e503f */
[----:B------:R-:W-:Y:S02]  /*6190*/  FMNMX.FTZ R6, R28, R3, !PT ;  /* 0x000000031c067209 */ /* 0x000fe40007810000 */
[----:B------:R-:W-:Y:S01]  /*61a0*/  PLOP3.LUT P2, PT, PT, PT, UP0, 0x80, 0x0 ;  /* 0x000000000000781c */ /* 0x000fe20003f4f008 */
[----:B------:R-:W-:Y:S01]  /*61b0*/  UIADD3 UR14, UR10, 0x80, URZ ;  /* 0x000000800a0e7890 */ /* 0x000fe2000fffe03f */
[----:B------:R-:W-:Y:S01]  /*61c0*/  FMNMX.FTZ R3, R29, R6, !PT ;  /* 0x000000061d037209 */ /* 0x000fe20007810000 */
[----:B------:R-:W-:-:S03]  /*61d0*/  UMOV UR7, UR5 ;  /* 0x0000000500077c82 */ /* 0x000fc60008000000 */
        /* <DEDUP_REMOVED lines=45> */
[----:B------:R-:W-:Y:S01]  /*64b0*/  FADD.FTZ R14, -R8, R9 ;  /* 0x00000009080e7221 */ /* 0x000fe20000010100 */
[----:B------:R-:W-:-:S03]  /*64c0*/  UMOV UR15, 0x40000040 ;  /* 0x40000040000f7882 */ /* 0x000fc60000000000 */
[-C--:B0-----:R-:W-:Y:S01]  /*64d0*/  FMUL.FTZ R15, R14, R3.reuse ;  /* 0x000000030e0f7220 */ /* 0x081fe20000410000 */
[----:B------:R-:W-:-:S03]  /*64e0*/  FMUL.FTZ R14, R8, R3 ;  /* 0x00000003080e7220 */ /* 0x000fc60000410000 */
        /* <DEDUP_REMOVED lines=9> */
[----:B0-----:R-:W-:Y:S01]  /*6580*/  FMNMX.FTZ R15, R27, R12, !PT ;  /* 0x0000000c1b0f7209 */ /* 0x001fe20007810000 */
[-CC-:B------:R-:W-:Y:S01]  /*6590*/  FFMA.FTZ R9, R24, R3.reuse, -R14.reuse ;  /* 0x0000000318097223 */ /* 0x180fe2000001080e */
[-CC-:B------:R-:W-:Y:S01]  /*65a0*/  FFMA.FTZ R150, R28, R3.reuse, -R14.reuse ;  /* 0x000000031c967223 */ /* 0x180fe2000001080e */
[--C-:B------:R-:W-:Y:S01]  /*65b0*/  FFMA.FTZ R19, R37, R3, -R14.reuse ;  /* 0x0000000325137223 */ /* 0x100fe2000001080e */
[----:B------:R-:W-:Y:S01]  /*65c0*/  FMNMX.FTZ R12, R30, R15, !PT ;  /* 0x0000000f1e0c7209 */ /* 0x000fe20007810000 */
[-CC-:B------:R-:W-:Y:S01]  /*65d0*/  FFMA.FTZ R21, R41, R3.reuse, -R14.reuse ;  /* 0x0000000329157223 */ /* 0x180fe2000001080e */
[----:B------:R-:W-:Y:S01]  /*65e0*/  MUFU.EX2 R15, R33 ;  /* 0x00000021000f7308 */ /* 0x000fe20000000800 */
        /* <DEDUP_REMOVED lines=19> */
[----:B------:R-:W1:Y:S01]  /*6720*/  MUFU.EX2 R148, R148 ;  /* 0x0000009400947308 */ /* 0x000e620000000800 */
[----:B------:R-:W-:-:S04]  /*6730*/  FMNMX.FTZ R17, R43, R12, !PT ;  /* 0x0000000c2b117209 */ /* 0x000fc80007810000 */
[----:B------:R-:W-:-:S03]  /*6740*/  FMNMX.FTZ R12, R46, R17, !PT ;  /* 0x000000112e0c7209 */ /* 0x000fc60007810000 */
[----:B------:R-:W2:Y:S01]  /*6750*/  MUFU.EX2 R150, R150 ;  /* 0x0000009600967308 */ /* 0x000ea20000000800 */
[----:B------:R-:W-:Y:S01]  /*6760*/  FMNMX.FTZ R17, R47, R12, !PT ;  /* 0x0000000c2f117209 */ /* 0x000fe20007810000 */
[----:B0-----:R-:W-:-:S03]  /*6770*/  FFMA.FTZ R5, R6, R5, R9 ;  /* 0x0000000506057223 */ /* 0x001fc60000010009 */
[----:B------:R-:W-:-:S03]  /*6780*/  FMNMX.FTZ R12, R50, R17, !PT ;  /* 0x00000011320c7209 */ /* 0x000fc60007810000 */
[----:B------:R-:W0:Y:S01]  /*6790*/  MUFU.EX2 R13, R13 ;  /* 0x0000000d000d7308 */ /* 0x000e220000000800 */
[----:B------:R-:W-:Y:S01]  /*67a0*/  FMNMX.FTZ R17, R51, R12, !PT ;  /* 0x0000000c33117209 */ /* 0x000fe20007810000 */
[C---:B-1----:R-:W-:Y:S01]  /*67b0*/  FADD.FTZ R5, R148.reuse, R5 ;  /* 0x0000000594057221 */ /* 0x042fe20000010000 */
[----:B------:R-:W-:Y:S02]  /*67c0*/  F2FP.BF16.F32.PACK_AB R148, R148, R9 ;  /* 0x000000099494723e */ /* 0x000fe400000010ff */
        /* <DEDUP_REMOVED lines=10> */
[----:B------:R-:W-:Y:S01]  /*6870*/  HGMMA.64x64x16.F32.BF16 R88, R136, gdesc[UR12].tnspB, R88, gsb0 ;  /* 0x40e0000c88587df0 */ /* 0x000fe20008001858 */
[----:B------:R-:W-:Y:S01]  /*6880*/  UIADD3 UR14, UR10, 0x200, URZ ;  /* 0x000002000a0e7890 */ /* 0x000fe2000fffe03f */
[----:B------:R-:W-:Y:S01]  /*6890*/  UMOV UR15, 0x40000040 ;  /* 0x40000040000f7882 */ /* 0x000fe20000000000 */
[----:B------:R-:W-:-:S03]  /*68a0*/  FMNMX.FTZ R12, R62, R23, !PT ;  /* 0x000000173e0c7209 */ /* 0x000fc60007810000 */
[----:B------:R1:W-:Y:S01]  /*68b0*/  MUFU.EX2 R23, R49 ;  /* 0x0000003100177308 */ /* 0x0003e20000000800 */
[----:B------:R-:W-:-:S04]  /*68c0*/  FMNMX.FTZ R25, R63, R12, !PT ;  /* 0x0000000c3f197209 */ /* 0x000fc80007810000 */
[----:B------:R-:W-:-:S03]  /*68d0*/  FMNMX.FTZ R12, R66, R25, !PT ;  /* 0x00000019420c7209 */ /* 0x000fc60007810000 */
[----:B------:R-:W-:Y:S01]  /*68e0*/  MUFU.EX2 R146, R146 ;  /* 0x0000009200927308 */ /* 0x000fe20000000800 */
[----:B-1----:R-:W-:Y:S01]  /*68f0*/  FFMA.FTZ R49, R77, R3, -R14 ;  /* 0x000000034d317223 */ /* 0x002fe2000001080e */
        /* <DEDUP_REMOVED lines=15> */
[----:B------:R-:W-:-:S05]  /*69f0*/  FMNMX.FTZ R12, R87, R12, !PT ;  /* 0x0000000c570c7209 */ /* 0x000fca0007810000 */
[----:B------:R-:W3:Y:S01]  /*6a00*/  SHFL.BFLY PT, R45, R12, 0x2, 0x1f ;  /* 0x0c401f000c2d7f89 */ /* 0x000ee200000e0000 */
[----:B------:R-:W-:Y:S08]  /*6a10*/  MUFU.EX2 R29, R29 ;  /* 0x0000001d001d7308 */ /* 0x000ff00000000800 */
[----:B------:R-:W-:Y:S01]  /*6a20*/  MUFU.EX2 R33, R61 ;  /* 0x0000003d00217308 */ /* 0x000fe20000000800 */
[----:B------:R-:W-:-:S02]  /*6a30*/  WARPGROUP.DEPBAR.LE gsb0, 0x0 ;  /* 0x00008000000079c5 */ /* 0x000fc40000010000 */
[----:B------:R-:W-:Y:S01]  /*6a40*/  WARPGROUP.ARRIVE ;  /* 0x00000000000079c5 */ /* 0x000fe20000000000 */
[-CC-:B------:R-:W-:Y:S01]  /*6a50*/  FFMA.FTZ R136, R48, R3.reuse, -R14.reuse ;  /* 0x0000000330887223 */ /* 0x180fe2000001080e */
[----:B------:R-:W-:-:S03]  /*6a60*/  FFMA.FTZ R138, R52, R3, -R14 ;  /* 0x00000003348a7223 */ /* 0x000fc6000001080e */
[----:B------:R-:W-:Y:S01]  /*6a70*/  MUFU.EX2 R18, R18 ;  /* 0x0000001200127308 */ /* 0x000fe20000000800 */
[----:B---3--:R-:W-:Y:S01]  /*6a80*/  FMNMX.FTZ R32, R12, R45, !PT ;  /* 0x0000002d0c207209 */ /* 0x008fe20007810000 */
[----:B------:R-:W-:Y:S01]  /*6a90*/  HGMMA.64x64x16.F32.BF16 R88, R132, gdesc[UR12].tnspB, R88, gsb0 ;  /* 0x40e0000c84587df0 */ /* 0x000fe20008001858 */
[----:B------:R-:W-:Y:S01]  /*6aa0*/  UIADD3 UR14, UR10, 0x280, URZ ;  /* 0x000002800a0e7890 */ /* 0x000fe2000fffe03f */
[----:B------:R-:W-:Y:S01]  /*6ab0*/  FFMA.FTZ R45, R73, R3, -R14 ;  /* 0x00000003492d7223 */ /* 0x000fe2000001080e */
[----:B------:R-:W-:Y:S01]  /*6ac0*/  UMOV UR15, 0x40000040 ;  /* 0x40000040000f7882 */ /* 0x000fe20000000000 */
[----:B-1----:R-:W1:Y:S02]  /*6ad0*/  SHFL.BFLY PT, R57, R32, 0x1, 0x1f ;  /* 0x0c201f0020397f89 */ /* 0x002e6400000e0000 */
[----:B------:R-:W-:Y:S08]  /*6ae0*/  MUFU.EX2 R136, R136 ;  /* 0x0000008800887308 */ /* 0x000ff00000000800 */
[----:B------:R-:W-:Y:S08]  /*6af0*/  MUFU.EX2 R138, R138 ;  /* 0x0000008a008a7308 */ /* 0x000ff00000000800 */
[----:B------:R-:W-:Y:S01]  /*6b00*/  MUFU.EX2 R37, R37 ;  /* 0x0000002500257308 */ /* 0x000fe20000000800 */
[----:B-1----:R-:W-:-:S07]  /*6b10*/  FMNMX.FTZ R12, R32, R57, !PT ;  /* 0x00000039200c7209 */ /* 0x002fce0007810000 */
[----:B------:R-:W-:Y:S01]  /*6b20*/  MUFU.EX2 R20, R20 ;  /* 0x0000001400147308 */ /* 0x000fe20000000800 */
[----:B------:R-:W-:-:S04]  /*6b30*/  FMUL.FTZ R36, R12, R3 ;  /* 0x000000030c247220 */ /* 0x000fc80000410000 */
[-CC-:B------:R-:W-:Y:S01]  /*6b40*/  FFMA.FTZ R149, R27, R3.reuse, -R36.reuse ;  /* 0x000000031b957223 */ /* 0x180fe20000010824 */
[----:B------:R-:W-:Y:S02]  /*6b50*/  IMAD.U32 R27, RZ, RZ, UR4 ;  /* 0x00000004ff1b7e24 */ /* 0x000fe4000f8e00ff */
[-CC-:B------:R-:W-:Y:S01]  /*6b60*/  FFMA.FTZ R151, R30, R3.reuse, -R36.reuse ;  /* 0x000000031e977223 */ /* 0x180fe20000010824 */
[-CC-:B------:R-:W-:Y:S01]  /*6b70*/  FFMA.FTZ R145, R34, R3.reuse, -R36.reuse ;  /* 0x0000000322917223 */ /* 0x180fe20000010824 */
[-CC-:B------:R-:W-:Y:S01]  /*6b80*/  FFMA.FTZ R30, R35, R3.reuse, -R36.reuse ;  /* 0x00000003231e7223 */ /* 0x180fe20000010824 */
[-CC-:B------:R-:W-:Y:S01]  /*6b90*/  FFMA.FTZ R147, R38, R3.reuse, -R36.reuse ;  /* 0x0000000326937223 */ /* 0x180fe20000010824 */
[----:B------:R-:W-:Y:S01]  /*6ba0*/  @!P1 LEA R27, R27, UR39, 0x3 ;  /* 0x000000271b1b9c11 */ /* 0x000fe2000f8e18ff */
[----:B------:R-:W-:Y:S01]  /*6bb0*/  MUFU.EX2 R149, R149 ;  /* 0x0000009500957308 */ /* 0x000fe20000000800 */
[-CC-:B------:R-:W-:Y:S01]  /*6bc0*/  FFMA.FTZ R34, R39, R3.reuse, -R36.reuse ;  /* 0x0000000327227223 */ /* 0x180fe20000010824 */
[----:B------:R-:W-:Y:S01]  /*6bd0*/  FFMA.FTZ R137, R50, R3, -R36 ;  /* 0x0000000332897223 */ /* 0x000fe20000010824 */
[----:B--2---:R-:W-:Y:S01]  /*6be0*/  FADD.FTZ R50, R150, R5 ;  /* 0x0000000596327221 */ /* 0x004fe20000010000 */
[----:B------:R-:W-:-:S02]  /*6bf0*/  @!P1 VIADD R27, R27, 0x16840 ;  /* 0x000168401b1b9836 */ /* 0x000fc40000000000 */
[-CC-:B------:R-:W-:Y:S01]  /*6c00*/  FFMA.FTZ R141, R42, R3.reuse, -R36.reuse ;  /* 0x000000032a8d7223 */ /* 0x180fe20000010824 */
[-CC-:B------:R-:W-:Y:S01]  /*6c10*/  FFMA.FTZ R38, R43, R3.reuse, -R36.reuse ;  /* 0x000000032b267223 */ /* 0x180fe20000010824 */
[-CC-:B------:R-:W-:Y:S01]  /*6c20*/  FFMA.FTZ R143, R46, R3.reuse, -R36.reuse ;  /* 0x000000032e8f7223 */ /* 0x180fe20000010824 */
[----:B------:R-:W-:Y:S01]  /*6c30*/  MUFU.EX2 R151, R151 ;  /* 0x0000009700977308 */ /* 0x000fe20000000800 */
[----:B------:R-:W-:Y:S01]  /*6c40*/  @!P1 PRMT R27, RZ, 0x654, R27 ;  /* 0x00000654ff1b9816 */ /* 0x000fe2000000001b */
        /* <DEDUP_REMOVED lines=11> */
[----:B------:R-:W-:Y:S01]  /*6d00*/  FFMA.FTZ R86, R86, R3, -R36 ;  /* 0x0000000356567223 */ /* 0x000fe20000010824 */
[----:B0-----:R-:W-:-:S02]  /*6d10*/  F2FP.BF16.F32.PACK_AB R150, R13, R150 ;  /* 0x000000960d96723e */ /* 0x001fc400000010ff */
[----:B------:R-:W-:Y:S08]  /*6d20*/  MUFU.EX2 R30, R30 ;  /* 0x0000001e001e7308 */ /* 0x000ff00000000800 */
[----:B------:R-:W-:Y:S01]  /*6d30*/  MUFU.EX2 R147, R147 ;  /* 0x0000009300937308 */ /* 0x000fe20000000800 */
[----:B------:R-:W-:Y:S02]  /*6d40*/  WARPGROUP.DEPBAR.LE gsb0, 0x0 ;  /* 0x00008000000079c5 */ /* 0x000fe40000010000 */
[----:B------:R-:W-:Y:S01]  /*6d50*/  WARPGROUP.ARRIVE ;  /* 0x00000000000079c5 */ /* 0x000fe20000000000 */
[-CC-:B------:R-:W-:Y:S01]  /*6d60*/  FFMA.FTZ R132, R56, R3.reuse, -R14.reuse ;  /* 0x0000000338847223 */ /* 0x180fe2000001080e */
[----:B------:R-:W-:Y:S01]  /*6d70*/  FFMA.FTZ R134, R60, R3, -R14 ;  /* 0x000000033c867223 */ /* 0x000fe2000001080e */
[----:B------:R-:W-:-:S02]  /*6d80*/  FADD.FTZ R14, -R12, R7 ;  /* 0x000000070c0e7221 */ /* 0x000fc40000010100 */
        /* <DEDUP_REMOVED lines=9> */
[----:B------:R-:W-:Y:S01]  /*6e20*/  MUFU.EX2 R141, R141 ;  /* 0x0000008d008d7308 */ /* 0x000fe20000000800 */
[----:B------:R-:W-:-:S07]  /*6e30*/  FFMA.FTZ R135, R62, R3, -R36 ;  /* 0x000000033e877223 */ /* 0x000fce0000010824 */
[----:B------:R-:W-:Y:S08]  /*6e40*/  MUFU.EX2 R57, R57 ;  /* 0x0000003900397308 */ /* 0x000ff00000000800 */
[----:B------:R-:W0:Y:S08]  /*6e50*/  MUFU.EX2 R14, R14 ;  /* 0x0000000e000e7308 */ /* 0x000e300000000800 */
        /* <DEDUP_REMOVED lines=21> */
[----:B--2---:R-:W-:-:S03]  /*6fb0*/  F2FP.BF16.F32.PACK_AB R141, R38, R141 ;  /* 0x0000008d268d723e */ /* 0x004fc600000010ff */
[----:B------:R-:W-:Y:S01]  /*6fc0*/  FADD.FTZ R52, R38, R5 ;  /* 0x0000000526347221 */ /* 0x000fe20000010000 */
[----:B------:R-:W-:Y:S02]  /*6fd0*/  WARPGROUP.DEPBAR.LE gsb0, 0x0 ;  /* 0x00008000000079c5 */ /* 0x000fe40000010000 */
[----:B------:R-:W-:Y:S01]  /*6fe0*/  WARPGROUP.ARRIVE ;  /* 0x00000000000079c5 */ /* 0x000fe20000000000 */
[----:B------:R-:W2:Y:S01]  /*6ff0*/  MUFU.EX2 R139, R139 ;  /* 0x0000008b008b7308 */ /* 0x000ea20000000800 */
[----:B0-----:R-:W-:Y:S01]  /*7000*/  FADD.FTZ R5, R143, R52 ;  /* 0x000000348f057221 */ /* 0x001fe20000010000 */
[-CC-:B------:R-:W-:Y:S01]  /*7010*/  FFMA.FTZ R129, R66, R3.reuse, -R36.reuse ;  /* 0x0000000342817223 */ /* 0x180fe20000010824 */
[----:B------:R-:W-:Y:S01]  /*7020*/  FFMA.FTZ R131, R70, R3, -R36 ;  /* 0x0000000346837223 */ /* 0x000fe20000010824 */
[C---:B-1----:R-:W-:Y:S01]  /*7030*/  F2FP.BF16.F32.PACK_AB R143, R40.reuse, R143 ;  /* 0x0000008f288f723e */ /* 0x042fe200000010ff */
[----:B------:R-:W-:Y:S01]  /*7040*/  HGMMA.64x64x16.F32.BF16 R88, R124, gdesc[UR12].tnspB, R88, gsb0 ;  /* 0x40e0000c7c587df0 */ /* 0x000fe20008001858 */
[----:B------:R-:W-:Y:S01]  /*7050*/  FADD.FTZ R52, R40, R5 ;  /* 0x0000000528347221 */ /* 0x000fe20000010000 */
[----:B------:R-:W-:Y:S01]  /*7060*/  F2FP.BF16.F32.PACK_AB R128, R37, R18 ;  /* 0x000000122580723e */ /* 0x000fe200000010ff */
[----:B------:R-:W0:Y:S02]  /*7070*/  MUFU.EX2 R44, R44 ;  /* 0x0000002c002c7308 */ /* 0x000e240000000800 */
[----:B---3--:R-:W-:Y:S01]  /*7080*/  FADD.FTZ R5, R137, R52 ;  /* 0x0000003489057221 */ /* 0x008fe20000010000 */
[----:B----4-:R-:W-:-:S03]  /*7090*/  F2FP.BF16.F32.PACK_AB R137, R42, R137 ;  /* 0x000000892a89723e */ /* 0x010fc600000010ff */
[----:B------:R-:W-:Y:S02]  /*70a0*/  FADD.FTZ R52, R42, R5 ;  /* 0x000000052a347221 */ /* 0x000fe40000010000 */
[----:B------:R-:W-:Y:S02]  /*70b0*/  MUFU.EX2 R132, R132 ;  /* 0x0000008400847308 */ /* 0x000fe40000000800 */
[----:B--2---:R-:W-:-:S06]  /*70c0*/  FADD.FTZ R5, R139, R52 ;  /* 0x000000348b057221 */ /* 0x004fcc0000010000 */
[----:B------:R-:W1:Y:S01]  /*70d0*/  MUFU.EX2 R133, R133 ;  /* 0x0000008500857308 */ /* 0x000e620000000800 */
[C---:B0-----:R-:W-:Y:S01]  /*70e0*/  FADD.FTZ R14, R44.reuse, R5 ;  /* 0x000000052c0e7221 */ /* 0x041fe20000010000 */
[----:B------:R-:W-:-:S06]  /*70f0*/  F2FP.BF16.F32.PACK_AB R139, R44, R139 ;  /* 0x0000008b2c8b723e */ /* 0x000fcc00000010ff */
[----:B------:R-:W0:Y:S08]  /*7100*/  MUFU.EX2 R46, R46 ;  /* 0x0000002e002e7308 */ /* 0x000e300000000800 */
[----:B------:R-:W-:Y:S01]  /*7110*/  MUFU.EX2 R134, R134 ;  /* 0x0000008600867308 */ /* 0x000fe20000000800 */
[----:B-1----:R-:W-:-:S07]  /*7120*/  FADD.FTZ R5, R133, R14 ;  /* 0x0000000e85057221 */ /* 0x002fce0000010000 */
[----:B------:R-:W1:Y:S01]  /*7130*/  MUFU.EX2 R135, R135 ;  /* 0x0000008700877308 */ /* 0x000e620000000800 */
[C---:B0-----:R-:W-:Y:S01]  /*7140*/  FADD.FTZ R14, R46.reuse, R5 ;  /* 0x000000052e0e7221 */ /* 0x041fe20000010000 */
[----:B------:R-:W-:-:S06]  /*7150*/  F2FP.BF16.F32.PACK_AB R133, R46, R133 ;  /* 0x000000852e85723e */ /* 0x000fcc00000010ff */
[----:B------:R-:W0:Y:S08]  /*7160*/  MUFU.EX2 R4, R4 ;  /* 0x0000000400047308 */ /* 0x000e300000000800 */
[----:B------:R-:W2:Y:S01]  /*7170*/  MUFU.EX2 R129, R129 ;  /* 0x0000008100817308 */ /* 0x000ea20000000800 */
[----:B-1----:R-:W-:-:S07]  /*7180*/  FADD.FTZ R5, R135, R14 ;  /* 0x0000000e87057221 */ /* 0x002fce0000010000 */
[----:B------:R-:W1:Y:S01]  /*7190*/  MUFU.EX2 R48, R48 ;  /* 0x0000003000307308 */ /* 0x000e620000000800 */
[C---:B0-----:R-:W-:Y:S01]  /*71a0*/  FADD.FTZ R14, R4.reuse, R5 ;  /* 0x00000005040e7221 */ /* 0x041fe20000010000 */
[----:B------:R-:W-:-:S06]  /*71b0*/  F2FP.BF16.F32.PACK_AB R135, R4, R135 ;  /* 0x000000870487723e */ /* 0x000fcc00000010ff */
[----:B------:R-:W0:Y:S01]  /*71c0*/  MUFU.EX2 R131, R131 ;  /* 0x0000008300837308 */ /* 0x000e220000000800 */
[----:B--2---:R-:W-:Y:S01]  /*71d0*/  FADD.FTZ R5, R129, R14 ;  /* 0x0000000e81057221 */ /* 0x004fe20000010000 */
[----:B------:R-:W-:Y:S02]  /*71e0*/  WARPGROUP.DEPBAR.LE gsb0, 0x0 ;  /* 0x00008000000079c5 */ /* 0x000fe40000010000 */
[----:B------:R-:W-:Y:S01]  /*71f0*/  WARPGROUP.ARRIVE ;  /* 0x00000000000079c5 */ /* 0x000fe20000000000 */
[----:B------:R-:W-:-:S03]  /*7200*/  FFMA.FTZ R125, R74, R3, -R36 ;  /* 0x000000034a7d7223 */ /* 0x000fc60000010824 */
[----:B------:R-:W2:Y:S01]  /*7210*/  MUFU.EX2 R41, R41 ;  /* 0x0000002900297308 */ /* 0x000ea20000000800 */
[C---:B-1----:R-:W-:Y:S01]  /*7220*/  FADD.FTZ R14, R48.reuse, R5 ;  /* 0x00000005300e7221 */ /* 0x042fe20000010000 */
[----:B------:R-:W-:Y:S01]  /*7230*/  F2FP.BF16.F32.PACK_AB R129, R48, R129 ;  /* 0x000000813081723e */ /* 0x000fe200000010ff */
[----:B------:R-:W-:Y:S05]  /*7240*/  HGMMA.64x64x16.F32.BF16 R88, R120, gdesc[UR8].tnspB, R88, gsb0 ;  /* 0x40e0000878587df0 */ /* 0x000fea0008001858 */
[----:B------:R-:W-:Y:S01]  /*7250*/  MUFU.EX2 R22, R22 ;  /* 0x0000001600167308 */ /* 0x000fe20000000800 */
[----:B0-----:R-:W-:-:S07]  /*7260*/  FADD.FTZ R5, R131, R14 ;  /* 0x0000000e83057221 */ /* 0x001fce0000010000 */
[----:B------:R-:W-:Y:S01]  /*7270*/  MUFU.EX2 R125, R125 ;  /* 0x0000007d007d7308 */ /* 0x000fe20000000800 */
[----:B--2---:R-:W-:-:S07]  /*7280*/  F2FP.BF16.F32.PACK_AB R130, R41, R20 ;  /* 0x000000142982723e */ /* 0x004fce00000010ff */
        /* <DEDUP_REMOVED lines=9> */
[----:B------:R-:W0:Y:S01]  /*7320*/  MUFU.EX2 R53, R53 ;  /* 0x0000003500357308 */ /* 0x000e220000000800 */
        /* <DEDUP_REMOVED lines=10> */
[----:B--2---:R-:W-:Y:S01]  /*73d0*/  IMAD.U32 R27, RZ, RZ, UR6 ;  /* 0x00000006ff1b7e24 */ /* 0x004fe2000f8e00ff */
[----:B------:R-:W-:Y:S01]  /*73e0*/  MUFU.EX2 R83, R83 ;  /* 0x0000005300537308 */ /* 0x000fe20000000800 */
[----:B------:R-:W-:Y:S01]  /*73f0*/  UMOV UR6, UR4 ;  /* 0x0000000400067c82 */ /* 0x000fe20008000000 */
[----:B0-----:R-:W-:Y:S01]  /*7400*/  F2FP.BF16.F32.PACK_AB R120, R53, R28 ;  /* 0x0000001c3578723e */ /* 0x001fe200000010ff */
[-C--:B------:R-:W-:Y:S01]  /*7410*/  FMUL.FTZ R100, R100, R6.reuse ;  /* 0x0000000664647220 */ /* 0x080fe20000410000 */
[----:B------:R-:W-:Y:S01]  /*7420*/  @!P1 LEA R27, R27, UR39, 0x3 ;  /* 0x000000271b1b9c11 */ /* 0x000fe2000f8e18ff */
[-C--:B------:R-:W-:Y:S01]  /*7430*/  FMUL.FTZ R101, R101, R6.reuse ;  /* 0x0000000665657220 */ /* 0x080fe20000410000 */
[-C--:B------:R-:W-:Y:S01]  /*7440*/  FMUL.FTZ R104, R104, R6.reuse ;  /* 0x0000000668687220 */ /* 0x080fe20000410000 */
[----:B------:R-:W-:Y:S01]  /*7450*/  FMUL.FTZ R105, R105, R6 ;  /* 0x0000000669697220 */ /* 0x000fe20000410000 */
[----:B------:R-:W-:Y:S01]  /*7460*/  MUFU.EX2 R32, R84 ;  /* 0x0000005400207308 */ /* 0x000fe20000000800 */
[----:B------:R-:W-:-:S02]  /*7470*/  @!P1 VIADD R27, R27, 0x16860 ;  /* 0x000168601b1b9836 */ /* 0x000fc40000000000 */
[-C--:B------:R-:W-:Y:S01]  /*7480*/  FMUL.FTZ R108, R108, R6.reuse ;  /* 0x000000066c6c7220 */ /* 0x080fe20000410000 */
[-C--:B------:R-:W-:Y:S01]  /*7490*/  FMUL.FTZ R109, R109, R6.reuse ;  /* 0x000000066d6d7220 */ /* 0x080fe20000410000 */
[-C--:B------:R-:W-:Y:S01]  /*74a0*/  FMUL.FTZ R112, R112, R6.reuse ;  /* 0x0000000670707220 */ /* 0x080fe20000410000 */
[-C--:B------:R-:W-:Y:S01]  /*74b0*/  FMUL.FTZ R113, R113, R6.reuse ;  /* 0x0000000671717220 */ /* 0x080fe20000410000 */
[----:B------:R-:W-:Y:S01]  /*74c0*/  @!P1 PRMT R31, RZ, 0x654, R27 ;  /* 0x00000654ff1f9816 */ /* 0x000fe2000000001b */
[----:B------:R-:W-:Y:S01]  /*74d0*/  FADD.FTZ R27, R13, R50 ;  /* 0x000000320d1b7221 */ /* 0x000fe20000010000 */
[----:B------:R-:W-:Y:S01]  /*74e0*/  MUFU.EX2 R123, R86 ;  /* 0x00000056007b7308 */ /* 0x000fe20000000800 */
[----:B------:R-:W-:Y:S01]  /*74f0*/  FMUL.FTZ R116, R116, R6 ;  /* 0x0000000674747220 */ /* 0x000fe20000410000 */
[----:B------:R1:W-:Y:S01]  /*7500*/  @!P1 SYNCS.ARRIVE.TRANS64.RED.A1T0 RZ, [R31+URZ], RZ ;  /* 0x000000ff1fff99a7 */ /* 0x0003e2000810043f */
[----:B------:R-:W-:Y:S01]  /*7510*/  FADD.FTZ R50, R144, R27 ;  /* 0x0000001b90327221 */ /* 0x000fe20000010000 */
[----:B------:R-:W-:Y:S01]  /*7520*/  F2FP.BF16.F32.PACK_AB R144, R15, R144 ;  /* 0x000000900f90723e */ /* 0x000fe200000010ff */
[----:B------:R-:W-:Y:S01]  /*7530*/  FMUL.FTZ R117, R117, R6 ;  /* 0x0000000675757220 */ /* 0x000fe20000410000 */
[----:B------:R-:W-:Y:S01]  /*7540*/  FMUL.FTZ R90, R90, R57 ;  /* 0x000000395a5a7220 */ /* 0x000fe20000410000 */
[----:B------:R-:W-:Y:S01]  /*7550*/  FADD.FTZ R27, R15, R50 ;  /* 0x000000320f1b7221 */ /* 0x000fe20000010000 */
[-CC-:B------:R-:W-:Y:S01]  /*7560*/  FFMA.FTZ R50, R71, R3.reuse, -R36.reuse ;  /* 0x0000000347327223 */ /* 0x180fe20000010824 */
[----:B------:R-:W-:Y:S01]  /*7570*/  FFMA.FTZ R36, R87, R3, -R36 ;  /* 0x0000000357247223 */ /* 0x000fe20000010824 */
[----:B------:R-:W0:Y:S01]  /*7580*/  MUFU.EX2 R7, R85 ;  /* 0x0000005500077308 */ /* 0x000e220000000800 */
[----:B------:R-:W-:Y:S01]  /*7590*/  FADD.FTZ R54, R146, R27 ;  /* 0x0000001b92367221 */ /* 0x000fe20000010000 */
[----:B------:R-:W-:Y:S01]  /*75a0*/  F2FP.BF16.F32.PACK_AB R146, R19, R146 ;  /* 0x000000921392723e */ /* 0x000fe200000010ff */
[-C--:B------:R-:W-:Y:S01]  /*75b0*/  FMUL.FTZ R91, R91, R57.reuse ;  /* 0x000000395b5b7220 */ /* 0x080fe20000410000 */
        /* <DEDUP_REMOVED lines=14> */
[----:B0-----:R-:W-:Y:S01]  /*76a0*/  F2FP.BF16.F32.PACK_AB R122, R7, R32 ;  /* 0x00000020077a723e */ /* 0x001fe200000010ff */
[-C--:B------:R-:W-:Y:S01]  /*76b0*/  FMUL.FTZ R107, R107, R57.reuse ;  /* 0x000000396b6b7220 */ /* 0x080fe20000410000 */
[C---:B------:R-:W-:Y:S01]  /*76c0*/  F2FP.BF16.F32.PACK_AB R142, R17.reuse, R142 ;  /* 0x0000008e118e723e */ /* 0x040fe200000010ff */
[----:B------:R-:W-:Y:S01]  /*76d0*/  FADD.FTZ R27, R17, R54 ;  /* 0x00000036111b7221 */ /* 0x000fe20000010000 */
[-C--:B------:R-:W-:Y:S01]  /*76e0*/  FMUL.FTZ R110, R110, R57.reuse ;  /* 0x000000396e6e7220 */ /* 0x080fe20000410000 */
[-C--:B------:R-:W-:Y:S01]  /*76f0*/  FMUL.FTZ R111, R111, R57.reuse ;  /* 0x000000396f6f7220 */ /* 0x080fe20000410000 */
[-C--:B------:R-:W-:Y:S01]  /*7700*/  FMUL.FTZ R114, R114, R57.reuse ;  /* 0x0000003972727220 */ /* 0x080fe20000410000 */
[----:B------:R-:W-:Y:S01]  /*7710*/  FADD.FTZ R54, R136, R27 ;  /* 0x0000001b88367221 */ /* 0x000fe20000010000 */
[C---:B--2---:R-:W-:Y:S01]  /*7720*/  FADD.FTZ R14, R50.reuse, R5 ;  /* 0x00000005320e7221 */ /* 0x044fe20000010000 */
        /* <DEDUP_REMOVED lines=26> */
[----:B---3--:R-:W-:-:S03]  /*78d0*/  F2FP.BF16.F32.PACK_AB R123, R36, R123 ;  /* 0x0000007b247b723e */ /* 0x008fc600000010ff */
[----:B------:R-:W-:-:S04]  /*78e0*/  FADD.FTZ R9, R37, R26 ;  /* 0x0000001a25097221 */ /* 0x000fc80000010000 */
[----:B------:R-:W-:-:S04]  /*78f0*/  FADD.FTZ R26, R20, R9 ;  /* 0x00000009141a7221 */ /* 0x000fc80000010000 */
[----:B------:R-:W-:-:S04]  /*7900*/  FADD.FTZ R9, R41, R26 ;  /* 0x0000001a29097221 */ /* 0x000fc80000010000 */
[----:B------:R-:W-:Y:S01]  /*7910*/  FADD.FTZ R26, R22, R9 ;  /* 0x00000009161a7221 */ /* 0x000fe20000010000 */
[----:B------:R-:W-:-:S03]  /*7920*/  IMAD.MOV.U32 R9, RZ, RZ, R8 ;  /* 0x000000ffff097224 */ /* 0x000fc600078e0008 */
[----:B------:R-:W-:-:S04]  /*7930*/  FADD.FTZ R5, R45, R26 ;  /* 0x0000001a2d057221 */ /* 0x000fc80000010000 */
[----:B------:R-:W-:-:S04]  /*7940*/  FADD.FTZ R4, R24, R5 ;  /* 0x0000000518047221 */ /* 0x000fc80000010000 */
[----:B------:R-:W-:-:S04]  /*7950*/  FADD.FTZ R5, R49, R4 ;  /* 0x0000000431057221 */ /* 0x000fc80000010000 */
[----:B------:R-:W-:-:S04]  /*7960*/  FADD.FTZ R4, R28, R5 ;  /* 0x000000051c047221 */ /* 0x000fc80000010000 */
[----:B------:R-:W-:-:S04]  /*7970*/  FADD.FTZ R5, R53, R4 ;  /* 0x0000000435057221 */ /* 0x000fc80000010000 */
[----:B------:R-:W-:-:S04]  /*7980*/  FADD.FTZ R4, R32, R5 ;  /* 0x0000000520047221 */ /* 0x000fc80000010000 */
[----:B------:R-:W-:Y:S01]  /*7990*/  FADD.FTZ R5, R7, R4 ;  /* 0x0000000407057221 */ /* 0x000fe20000010000 */
[----:B------:R-:W-:Y:S01]  /*79a0*/  FADD.FTZ R4, R36, R14 ;  /* 0x0000000e24047221 */ /* 0x000fe20000010000 */
[----:B------:R-:W-:Y:S01]  /*79b0*/  IMAD.MOV.U32 R7, RZ, RZ, R12 ;  /* 0x000000ffff077224 */ /* 0x000fe200078e000c */
[----:B-1----:R-:W-:Y:S06]  /*79c0*/  @P2 BRA `(.L_x_14019) ;  /* 0xffffffe000f02947 */ /* 0x002fec000383ffff */
.L_x_14010:
[----:B------:R-:W-:Y:S06]  /*79d0*/  BAR.ARV 0x8, 0x200 ;  /* 0x0208000000007b1d */ /* 0x000fec0000002000 */
[----:B------:R-:W-:Y:S05]  /*79e0*/  @!P0 BRA `(.L_x_14020) ;  /* 0x0000000000048947 */ /* 0x000fea0003800000 */
[----:B------:R-:W-:Y:S01]  /*79f0*/  BPT.TRAP 0x1 ;  /* 0x000000040000795c */ /* 0x000fe20000300000 */
.L_x_14020:
[----:B------:R-:W-:Y:S01]  /*7a00*/  ULEA UR7, UR4, UR39, 0x3 ;  /* 0x0000002704077291 */ /* 0x000fe2000f8e183f */
[----:B------:R-:W-:-:S05]  /*7a10*/  IMAD.U32 R0, RZ, RZ, UR5 ;  /* 0x00000005ff007e24 */ /* 0x000fca000f8e00ff */
[----:B------:R-:W-:-:S04]  /*7a20*/  SHF.L.U32 R0, R0, 0x1f, RZ ;  /* 0x0000001f00007819 */ /* 0x000fc800000006ff */
[----:B------:R0:W1:Y:S01]  /*7a30*/  SYNCS.PHASECHK.TRANS64.TRYWAIT P2, [UR7+0x16850], R0 ;  /* 0x01685000ff0075a7 */ /* 0x0000620008040147 */
[----:B------:R-:W-:Y:S05]  /*7a40*/  @!P0 BRA `(.L_x_14021) ;  /* 0x0000000000048947 */ /* 0x000fea0003800000 */
[----:B------:R-:W-:Y:S01]  /*7a50*/  BPT.TRAP 0x1 ;  /* 0x000000040000795c */ /* 0x000fe20000300000 */
.L_x_14021:
[----:B-1----:R-:W-:Y:S05]  /*7a60*/  @P2 BRA `(.L_x_14022) ;  /* 0x0000000000082947 */ /* 0x002fea0003800000 */
[----:B------:R-:W1:Y:S02]  /*7a70*/  SYNCS.PHASECHK.TRANS64.TRYWAIT P0, [UR7+0x16850], R0 ;  /* 0x01685000ff0075a7 */ /* 0x000e640008000147 */
[----:B-1----:R-:W-:Y:S05]  /*7a80*/  @!P0 BRA `(.L_x_14023) ;  /* 0x00000050007c8947 */ /* 0x002fea0003800000 */
.L_x_14022:
        /* <DEDUP_REMOVED lines=19> */
[----:B------:R-:W-:Y:S02]  /*7bc0*/  IMAD.MOV.U32 R5, RZ, RZ, RZ ;  /* 0x000000ffff057224 */ /* 0x000fe400078e00ff */
[----:B-1----:R-:W-:Y:S01]  /*7bd0*/  FADD.FTZ R6, R7, R4 ;  /* 0x0000000407067221 */ /* 0x002fe20000010000 */
[----:B------:R-:W-:Y:S01]  /*7be0*/  IMAD.MOV.U32 R4, RZ, RZ, -0x800000 ;  /* 0xff800000ff047424 */ /* 0x000fe200078e00ff */
[----:B------:R-:W0:Y:S04]  /*7bf0*/  SHFL.BFLY PT, R7, R0, 0x1, 0x1f ;  /* 0x0c201f0000077f89 */ /* 0x000e2800000e0000 */
[----:B------:R-:W1:Y:S01]  /*7c00*/  SHFL.BFLY PT, R9, R6, 0x1, 0x1f ;  /* 0x0c201f0006097f89 */ /* 0x000e6200000e0000 */
[----:B0-----:R-:W-:Y:S01]  /*7c10*/  FADD.FTZ R14, R0, R7 ;  /* 0x00000007000e7221 */ /* 0x001fe20000010000 */
[----:B------:R-:W-:-:S02]  /*7c20*/  IMAD.MOV.U32 R0, RZ, RZ, -0x800000 ;  /* 0xff800000ff007424 */ /* 0x000fc400078e00ff */
[----:B-1----:R-:W-:Y:S02]  /*7c30*/  FADD.FTZ R15, R6, R9 ;  /* 0x00000009060f7221 */ /* 0x002fe40000010000 */
        /* <DEDUP_REMOVED lines=85> */
.L_x_13993:
        /* <DEDUP_REMOVED lines=23> */
[----:B------:R-:W-:-:S03]  /*8300*/  ULDC.64 UR8, c[0x0][0xb38] ;  /* 0x0002ce0000087ab9 */ /* 0x000fc60000000a00 */
[----:B------:R-:W-:Y:S01]  /*8310*/  BAR.SYNC.DEFER_BLOCKING 0x1, 0x180 ;  /* 0x0046000000007b1d */ /* 0x000fe20000010000 */
[----:B0-----:R-:W-:Y:S01]  /*8320*/  ISETP.NE.AND P0, PT, R17, 0x1, PT ;  /* 0x000000011100780c */ /* 0x001fe20003f05270 */
[----:B------:R-:W-:Y:S01]  /*8330*/  UIMAD UR7, UR7, UR8, URZ ;  /* 0x00000008070772a4 */ /* 0x000fe2000f8e023f */
[CC--:B------:R-:W-:Y:S02]  /*8340*/  LEA.HI R22, R8.reuse, R21.reuse, RZ, 0x2 ;  /* 0x0000001508167211 */ /* 0x0c0fe400078f10ff */
[----:B------:R-:W-:-:S03]  /*8350*/  LEA.HI R8, R8, R21, RZ, 0x5 ;  /* 0x0000001508087211 */ /* 0x000fc600078f28ff */
[----:B------:R-:W3:Y:S01]  /*8360*/  LDC R19, c[0x0][0xc50] ;  /* 0x00031400ff137b82 */ /* 0x000ee20000000800 */
[--C-:B------:R-:W-:Y:S02]  /*8370*/  SHF.R.S32.HI R7, RZ, 0x2, R22.reuse ;  /* 0x00000002ff077819 */ /* 0x100fe40000011416 */
[----:B------:R-:W-:Y:S01]  /*8380*/  SHF.R.S32.HI R6, RZ, 0x1f, R22 ;  /* 0x0000001fff067819 */ /* 0x000fe20000011416 */
[----:B--2---:R-:W-:Y:S01]  /*8390*/  USHF.R.S32.HI UR10, URZ, 0x1f, UR12 ;  /* 0x0000001f3f0a7899 */ /* 0x004fe2000801140c */
[----:B------:R-:W-:Y:S02]  /*83a0*/  LOP3.LUT R22, R22, 0x7ffffffc, RZ, 0xc0, !PT ;  /* 0x7ffffffc16167812 */ /* 0x000fe400078ec0ff */
[----:B------:R-:W-:Y:S01]  /*83b0*/  LEA.HI R9, R6, R7, RZ, 0x3 ;  /* 0x0000000706097211 */ /* 0x000fe200078f18ff */
[----:B------:R-:W0:Y:S01]  /*83c0*/  LDC.64 R14, c[0x0][0xb40] ;  /* 0x0002d000ff0e7b82 */ /* 0x000e220000000a00 */
[----:B------:R-:W-:Y:S01]  /*83d0*/  LEA.HI R6, R3, R3, RZ, 0x1 ;  /* 0x0000000303067211 */ /* 0x000fe200078f08ff */
[----:B------:R-:W-:Y:S01]  /*83e0*/  IMAD.IADD R3, R2, 0x1, -R11 ;  /* 0x0000000102037824 */ /* 0x000fe200078e0a0b */
[----:B------:R-:W-:-:S03]  /*83f0*/  LOP3.LUT R10, R9, 0xfffffff8, RZ, 0xc0, !PT ;  /* 0xfffffff8090a7812 */ /* 0x000fc600078ec0ff */
[----:B------:R-:W-:Y:S01]  /*8400*/  IMAD R6, R6, -0x3, R5 ;  /* 0xfffffffd06067824 */ /* 0x000fe200078e0205 */
[----:B------:R-:W-:Y:S01]  /*8410*/  LEA.HI R5, R3, R3, RZ, 0x1 ;  /* 0x0000000303057211 */ /* 0x000fe200078f08ff */
[----:B------:R-:W-:Y:S01]  /*8420*/  IMAD.IADD R2, R7, 0x1, -R10 ;  /* 0x0000000107027824 */ /* 0x000fe200078e0a0a */
[----:B------:R-:W2:Y:S02]  /*8430*/  @P0 LDC R9, c[0x0][0xbec] ;  /* 0x0002fb00ff090b82 */ /* 0x000ea40000000800 */
[----:B------:R-:W-:Y:S02]  /*8440*/  LOP3.LUT R12, R5, 0x1ffffffe, RZ, 0xc0, !PT ;  /* 0x1ffffffe050c7812 */ /* 0x000fe400078ec0ff */
[----:B------:R-:W-:-:S03]  /*8450*/  SHF.R.S32.HI R5, RZ, 0x5, R8 ;  /* 0x00000005ff057819 */ /* 0x000fc60000011408 */
[----:B------:R-:W-:Y:S01]  /*8460*/  IMAD.IADD R12, R3, 0x1, -R12 ;  /* 0x00000001030c7824 */ /* 0x000fe200078e0a0c */
[----:B------:R-:W4:Y:S01]  /*8470*/  LDC.64 R10, c[0x0][0xbd8] ;  /* 0x0002f600ff0a7b82 */ /* 0x000f220000000a00 */
[----:B------:R-:W-:Y:S02]  /*8480*/  IMAD R5, R5, 0x10, R2 ;  /* 0x0000001005057824 */ /* 0x000fe400078e0202 */
[----:B------:R-:W-:Y:S02]  /*8490*/  IMAD.U32 R3, RZ, RZ, UR5 ;  /* 0x00000005ff037e24 */ /* 0x000fe4000f8e00ff */
[----:B------:R-:W-:Y:S02]  /*84a0*/  IMAD R5, R6, 0x40, R5 ;  /* 0x0000004006057824 */ /* 0x000fe400078e0205 */
[----:B------:R-:W-:Y:S01]  /*84b0*/  IMAD.U32 R2, RZ, RZ, UR4 ;  /* 0x00000004ff027e24 */ /* 0x000fe2000f8e00ff */
[----:B------:R-:W5:Y:S01]  /*84c0*/  @P0 LDC R13, c[0x0][0xbf0] ;  /* 0x0002fc00ff0d0b82 */ /* 0x000f620000000800 */
[----:B------:R-:W-:Y:S01]  /*84d0*/  IMAD.U32 R3, RZ, RZ, UR6 ;  /* 0x00000006ff037e24 */ /* 0x000fe2000f8e00ff */
[----:B------:R-:W-:Y:S01]  /*84e0*/  UIMAD.WIDE.U32 UR4, UR36, UR8, URZ ;  /* 0x00000008240472a5 */ /* 0x000fe2000f8e003f */
[----:B------:R-:W-:Y:S01]  /*84f0*/  IMAD R6, R12, 0x8, R5 ;  /* 0x000000080c067824 */ /* 0x000fe200078e0205 */
[----:B------:R-:W-:Y:S01]  /*8500*/  UIMAD UR6, UR36, UR9, UR7 ;  /* 0x00000009240672a4 */ /* 0x000fe2000f8e0207 */
[----:B0-----:R-:W-:-:S02]  /*8510*/  IMAD R12, R14, UR10, RZ ;  /* 0x0000000a0e0c7c24 */ /* 0x001fc4000f8e02ff */
[----:B---3--:R-:W-:Y:S01]  /*8520*/  IMAD R19, R19, R18, UR11 ;  /* 0x0000000b13137e24 */ /* 0x008fe2000f8e0212 */
[----:B------:R-:W0:Y:S01]  /*8530*/  @P0 LDC R23, c[0x0][0xbec] ;  /* 0x0002fb00ff170b82 */ /* 0x000e220000000800 */
[----:B------:R-:W-:Y:S02]  /*8540*/  UIADD3 UR6, UR5, UR6, URZ ;  /* 0x0000000605067290 */ /* 0x000fe4000fffe03f */
[----:B------:R-:W-:Y:S01]  /*8550*/  IMAD.U32 R7, RZ, RZ, UR5 ;  /* 0x00000005ff077e24 */ /* 0x000fe2000f8e00ff */
[----:B------:R-:W-:Y:S01]  /*8560*/  ULDC.64 UR8, c[0x0][0xb28] ;  /* 0x0002ca0000087ab9 */ /* 0x000fe20000000a00 */
[----:B-1----:R-:W-:Y:S02]  /*8570*/  IMAD R5, R16, 0xc0, R5 ;  /* 0x000000c010057824 */ /* 0x002fe400078e0205 */
[----:B------:R-:W-:Y:S01]  /*8580*/  IMAD.U32 R7, RZ, RZ, UR6 ;  /* 0x00000006ff077e24 */ /* 0x000fe2000f8e00ff */
[----:B------:R-:W1:Y:S01]  /*8590*/  @P0 LDC R20, c[0x0][0xbf0] ;  /* 0x0002fc00ff140b82 */ /* 0x000e620000000800 */
[C---:B----4-:R-:W-:Y:S01]  /*85a0*/  IMAD R8, R10.reuse, UR10, RZ ;  /* 0x0000000a0a087c24 */ /* 0x050fe2000f8e02ff */
[----:B------:R-:W-:Y:S01]  /*85b0*/  ULDC.64 UR6, c[0x0][0xb48] ;  /* 0x0002d20000067ab9 */ /* 0x000fe20000000a00 */
[----:B------:R-:W-:-:S04]  /*85c0*/  IMAD.WIDE.U32 R2, R10, UR12, R2 ;  /* 0x0000000c0a027c25 */ /* 0x000fc8000f8e0002 */
[----:B------:R-:W-:Y:S02]  /*85d0*/  IMAD R11, R11, UR12, R8 ;  /* 0x0000000c0b0b7c24 */ /* 0x000fe4000f8e0208 */
[----:B------:R-:W-:Y:S02]  /*85e0*/  IMAD R8, R16, 0xc0, R6 ;  /* 0x000000c010087824 */ /* 0x000fe400078e0206 */
[----:B------:R-:W-:Y:S01]  /*85f0*/  IMAD.U32 R6, RZ, RZ, UR4 ;  /* 0x00000004ff067e24 */ /* 0x000fe2000f8e00ff */
[----:B------:R-:W-:Y:S01]  /*8600*/  ULDC.64 UR4, c[0x0][0xbe0] ;  /* 0x0002f80000047ab9 */ /* 0x000fe20000000a00 */
[----:B--2---:R-:W-:-:S04]  /*8610*/  @P0 IMAD.HI.U32 R10, R8, R9, RZ ;  /* 0x00000009080a0227 */ /* 0x004fc800078e00ff */
[----:B------:R-:W-:Y:S01]  /*8620*/  IMAD.MOV.U32 R9, RZ, RZ, R8 ;  /* 0x000000ffff097224 */ /* 0x000fe200078e0008 */
[----:B-----5:R-:W-:Y:S01]  /*8630*/  @P0 SHF.R.U32.HI R9, RZ, R13, R10 ;  /* 0x0000000dff090219 */ /* 0x020fe2000001160a */
[----:B------:R-:W-:Y:S01]  /*8640*/  IMAD R13, R15, UR12, R12 ;  /* 0x0000000c0f0d7c24 */ /* 0x000fe2000f8e020c */
[----:B------:R-:W-:Y:S01]  /*8650*/  SHF.R.S32.HI R12, RZ, 0x1f, R19 ;  /* 0x0000001fff0c7819 */ /* 0x000fe20000011413 */
[----:B------:R-:W-:-:S04]  /*8660*/  IMAD.WIDE.U32 R6, R14, UR12, R6 ;  /* 0x0000000c0e067c25 */ /* 0x000fc8000f8e0006 */
[----:B------:R-:W-:Y:S02]  /*8670*/  IMAD.IADD R3, R3, 0x1, R11 ;  /* 0x0000000103037824 */ /* 0x000fe400078e020b */
[----:B0-----:R-:W-:-:S04]  /*8680*/  @P0 IMAD.HI.U32 R23, R8, R23, RZ ;  /* 0x0000001708170227 */ /* 0x001fc800078e00ff */
[----:B------:R-:W-:Y:S02]  /*8690*/  IMAD.IADD R7, R7, 0x1, R13 ;  /* 0x0000000107077824 */ /* 0x000fe400078e020d */
[----:B------:R-:W-:Y:S02]  /*86a0*/  IMAD R13, R12, UR6, RZ ;  /* 0x000000060c0d7c24 */ /* 0x000fe4000f8e02ff */
[----:B------:R-:W-:-:S04]  /*86b0*/  IMAD.WIDE.U32 R2, R19, UR4, R2 ;  /* 0x0000000413027c25 */ /* 0x000fc8000f8e0002 */
[----:B------:R-:W-:Y:S01]  /*86c0*/  IMAD.MOV.U32 R11, RZ, RZ, R8 ;  /* 0x000000ffff0b7224 */ /* 0x000fe200078e0008 */
[----:B-1----:R-:W-:Y:S01]  /*86d0*/  @P0 SHF.R.U32.HI R11, RZ, R20, R23 ;  /* 0x00000014ff0b0219 */ /* 0x002fe20000011617 */
        /* <DEDUP_REMOVED lines=39> */
[----:B------:R-:W-:Y:S01]  /*8950*/  VIADD R17, R5, 0x8 ;  /* 0x0000000805117836 */ /* 0x000fe20000000000 */
        /* <DEDUP_REMOVED lines=10> */
[----:B------:R-:W-:-:S03]  /*8a00*/  IMAD.IADD R19, R21, 0x1, -R22 ;  /* 0x0000000115137824 */ /* 0x000fc600078e0a16 */
[----:B------:R-:W1:Y:S01]  /*8a10*/  SHFL.IDX PT, R7, R9, 0x1, 0x1c1f ;  /* 0x003c1f0009077f89 */ /* 0x000e6200000e0000 */
[----:B------:R-:W-:Y:S02]  /*8a20*/  IMAD.SHL.U32 R19, R19, 0x2, RZ ;  /* 0x0000000213137824 */ /* 0x000fe400078e00ff */
        /* <DEDUP_REMOVED lines=52> */
.L_x_14026:
[----:B------:R-:W-:Y:S05]  /*8d70*/  BSYNC B0 ;  /* 0x0000000000007941 */ /* 0x000fea0003800000 */
.L_x_14025:
        /* <DEDUP_REMOVED lines=52> */
.L_x_14024:
        /* <DEDUP_REMOVED lines=59> */
.L_x_13989:
        /* <DEDUP_REMOVED lines=18> */
.L_x_14027:
[----:B------:R-:W-:Y:S01]  /*9590*/  ULDC UR41, c[0x0][0xc50] ;  /* 0x0003140000297ab9 */ /* 0x000fe20000000800 */
[----:B------:R-:W-:Y:S01]  /*95a0*/  UMOV UR36, UR6 ;  /* 0x0000000600247c82 */ /* 0x000fe20008000000 */
[----:B------:R-:W-:-:S11]  /*95b0*/  UISETP.NE.AND UP0, UPT, UR41, 0x1, UPT ;  /* 0x000000012900788c */ /* 0x000fd6000bf05270 */
[----:B------:R-:W-:Y:S01]  /*95c0*/  @UP0 ULDC UR4, c[0x0][0xc54] ;  /* 0x0003150000040ab9 */ /* 0x000fe20000000800 */
[----:B------:R-:W-:Y:S01]  /*95d0*/  @UP0 ULDC UR7, c[0x0][0xc58] ;  /* 0x0003160000070ab9 */ /* 0x000fe20000000800 */
[----:B------:R-:W-:-:S04]  /*95e0*/  UIMAD.WIDE.U32 UR4, UR6, UR4, URZ ;  /* 0x00000004060472a5 */ /* 0x000fc8000f8e003f */
[----:B------:R-:W-:-:S12]  /*95f0*/  @UP0 USHF.R.U32.HI UR36, URZ, UR7, UR5 ;  /* 0x000000073f240299 */ /* 0x000fd80008011605 */
.L_x_14028:
        /* <DEDUP_REMOVED lines=12> */
[----:B------:R-:W-:Y:S01]  /*96c0*/  UMOV UR8, 0xc0 ;  /* 0x000000c000087882 */ /* 0x000fe20000000000 */
[----:B------:R-:W-:Y:S02]  /*96d0*/  ULDC UR5, c[0x0][0x288] ;  /* 0x0000a20000057ab9 */ /* 0x000fe40000000800 */
[----:B------:R-:W-:Y:S01]  /*96e0*/  UISETP.NE.AND.EX UP0, UPT, UR7, URZ, UPT, UP0 ;  /* 0x0000003f0700728c */ /* 0x000fe2000bf05300 */
[----:B------:R-:W-:Y:S01]  /*96f0*/  ULDC UR6, c[0x0][0x424] ;  /* 0x0001090000067ab9 */ /* 0x000fe20000000800 */
[----:B------:R-:W-:-:S02]  /*9700*/  UIADD3 UR10, -UR5, 0x80, URZ ;  /* 0x00000080050a7890 */ /* 0x000fc4000fffe13f */
[----:B------:R-:W-:Y:S01]  /*9710*/  USEL UR7, UR6, 0x1, UP0 ;  /* 0x0000000106077887 */ /* 0x000fe20008000000 */
[----:B------:R-:W-:Y:S01]  /*9720*/  ULDC UR9, c[0x0][0x2f0] ;  /* 0x0000bc0000097ab9 */ /* 0x000fe20000000800 */
[----:B------:R-:W-:Y:S02]  /*9730*/  UMOV UR44, URZ ;  /* 0x0000003f002c7c82 */ /* 0x000fe40008000000 */
[----:B------:R-:W-:Y:S02]  /*9740*/  UIMAD UR10, UR7, UR9, UR10 ;  /* 0x00000009070a72a4 */ /* 0x000fe4000f8e020a */
[----:B------:R-:W-:Y:S02]  /*9750*/  UIMAD UR7, UR7, UR9, 0x7f ;  /* 0x0000007f070774a4 */ /* 0x000fe4000f8e0209 */
[----:B------:R-:W-:Y:S02]  /*9760*/  USHF.R.U32.HI UR9, URZ, 0x10, UR41 ;  /* 0x000000103f097899 */ /* 0x000fe40008011629 */
[----:B0-----:R-:W-:-:S02]  /*9770*/  UIMAD UR8, UR4, UR8, 0xbf ;  /* 0x000000bf040874a4 */ /* 0x001fc4000f8e0208 */
[----:B------:R-:W-:Y:S01]  /*9780*/  ULOP3.LUT UR41, UR41, 0xffff, URZ, 0xc0, !UPT ;  /* 0x0000ffff29297892 */ /* 0x000fe2000f8ec03f */
[----:B------:R-:W-:Y:S02]  /*9790*/  @UP1 ULDC UR4, c[0x0][0x44c] ;  /* 0x0001130000041ab9 */ /* 0x000fe40000000800 */
[----:B------:R-:W-:Y:S02]  /*97a0*/  UIMAD.WIDE.U32 UR4, UR8, UR4, URZ ;  /* 0x00000004080472a5 */ /* 0x000fe4000f8e003f */
[----:B------:R-:W-:Y:S01]  /*97b0*/  UMOV UR6, UR8 ;  /* 0x0000000800067c82 */ /* 0x000fe20008000000 */
[----:B------:R-:W-:Y:S02]  /*97c0*/  @UP1 ULDC UR8, c[0x0][0x450] ;  /* 0x0001140000081ab9 */ /* 0x000fe40000000800 */
[----:B------:R-:W-:Y:S02]  /*97d0*/  @UP1 USHF.R.U32.HI UR6, URZ, UR8, UR5 ;  /* 0x000000083f061299 */ /* 0x000fe40008011605 */
[----:B------:R-:W-:-:S02]  /*97e0*/  USHF.R.S32.HI UR5, URZ, 0x1f, UR7 ;  /* 0x0000001f3f057899 */ /* 0x000fc40008011407 */
[----:B------:R-:W-:Y:S02]  /*97f0*/  UIADD3 UR6, UR10, UR6, URZ ;  /* 0x000000060a067290 */ /* 0x000fe4000fffe03f */
[----:B------:R-:W-:Y:S02]  /*9800*/  ULEA.HI UR5, UR5, UR7, URZ, 0x7 ;  /* 0x0000000705057291 */ /* 0x000fe4000f8f383f */
[----:B------:R-:W-:Y:S02]  /*9810*/  USHF.R.S32.HI UR4, URZ, 0x1f, UR6 ;  /* 0x0000001f3f047899 */ /* 0x000fe40008011406 */
[----:B------:R-:W-:Y:S02]  /*9820*/  USHF.R.S32.HI UR5, URZ, 0x7, UR5 ;  /* 0x000000073f057899 */ /* 0x000fe40008011405 */
[----:B------:R-:W-:-:S04]  /*9830*/  ULEA.HI UR4, UR4, UR6, URZ, 0x7 ;  /* 0x0000000604047291 */ /* 0x000fc8000f8f383f */
        /* <DEDUP_REMOVED lines=41> */
.L_x_14030:
[----:B------:R-:W-:Y:S01]  /*9ad0*/  UIMAD UR40, UR41, UR44, URZ ;  /* 0x0000002c292872a4 */ /* 0x000fe2000f8e023f */
[----:B------:R-:W-:-:S05]  /*9ae0*/  IMAD.U32 R3, RZ, RZ, UR42 ;  /* 0x0000002aff037e24 */ /* 0x000fca000f8e00ff */
[----:B------:R-:W-:-:S05]  /*9af0*/  IMAD.U32 R4, RZ, RZ, UR40 ;  /* 0x00000028ff047e24 */ /* 0x000fca000f8e00ff */
[----:B------:R-:W-:Y:S01]  /*9b00*/  VIADDMNMX R3, R4, UR44, R3, PT ;  /* 0x0000002c04037c46 */ /* 0x000fe2000b800103 */
[----:B------:R-:W-:-:S03]  /*9b10*/  IMAD.MOV.U32 R4, RZ, RZ, 0x1 ;  /* 0x00000001ff047424 */ /* 0x000fc600078e00ff */
[----:B------:R-:W-:Y:S01]  /*9b20*/  R2UR UR39, R3 ;  /* 0x00000000032772ca */ /* 0x000fe200000e0000 */
[----:B------:R-:W-:-:S12]  /*9b30*/  IMAD.MOV.U32 R3, RZ, RZ, RZ ;  /* 0x000000ffff037224 */ /* 0x000fd800078e00ff */
[----:B------:R-:W-:-:S06]  /*9b40*/  UISETP.GT.AND UP0, UPT, UR39, UR40, UPT ;  /* 0x000000282700728c */ /* 0x000fcc000bf04270 */
[----:B------:R-:W-:-:S13]  /*9b50*/  PLOP3.LUT P0, PT, PT, PT, UP0, 0x80, 0x0 ;  /* 0x000000000000781c */ /* 0x000fda0003f0f008 */
        /* <DEDUP_REMOVED lines=24> */
.L_x_14031:
        /* <DEDUP_REMOVED lines=20> */
.L_x_14033:
        /* <DEDUP_REMOVED lines=15> */
.L_x_14032:
        /* <DEDUP_REMOVED lines=9> */
[----:B------:R-:W-:-:S04]  /*9fa0*/  IMAD.U32 R23, RZ, RZ, UR39 ;  /* 0x00000027ff177e24 */ /* 0x000fc8000f8e00ff */
[----:B------:R-:W-:Y:S01]  /*9fb0*/  VIADD R23, R23, 0xffffffff ;  /* 0xffffffff17177836 */ /* 0x000fe20000000000 */
[----:B0-----:R-:W-:-:S04]  /*9fc0*/  ISETP.NE.U32.AND P0, PT, R4, RZ, PT ;  /* 0x000000ff0400720c */ /* 0x001fc80003f05070 */
[----:B------:R-:W-:-:S04]  /*9fd0*/  ISETP.NE.AND.EX P1, PT, R5, RZ, PT, P0 ;  /* 0x000000ff0500720c */ /* 0x000fc80003f25300 */
[----:B------:R-:W-:Y:S02]  /*9fe0*/  P2R R27, PR, RZ, 0x2 ;  /* 0x00000002ff1b7803 */ /* 0x000fe40000000000 */
[----:B--2---:R-:W-:Y:S02]  /*9ff0*/  SHF.R.S32.HI R22, RZ, 0x1f, R24 ;  /* 0x0000001fff167819 */ /* 0x004fe40000011418 */
[----:B------:R-:W-:Y:S01]  /*a000*/  SEL R18, R24, RZ, !P1 ;  /* 0x000000ff18127207 */ /* 0x000fe20004800000 */
[----:B------:R-:W-:Y:S06]  /*a010*/  BRA.DIV UR4, `(.L_x_14034) ;  /* 0x0000002e04307947 */ /* 0x000fec000b800000 */
[----:B------:R0:W1:Y:S02]  /*a020*/  SHFL.IDX PT, R14, R16, RZ, 0x1f ;  /* 0x00001fff100e7589 */ /* 0x00006400000e0000 */
.L_x_14102:
[----:B-1----:R-:W-:Y:S02]  /*a030*/  ISETP.NE.AND P0, PT, R14, RZ, PT ;  /* 0x000000ff0e00720c */ /* 0x002fe40003f05270 */
[----:B------:R-:W-:-:S04]  /*a040*/  PLOP3.LUT P2, PT, PT, PT, PT, 0x8, 0x0 ;  /* 0x000000000000781c */ /* 0x000fc80003f4e170 */
[----:B------:R-:W-:-:S07]  /*a050*/  P2R R26, PR, RZ, 0x4 ;  /* 0x00000004ff1a7803 */ /* 0x000fce0000000000 */
[----:B------:R-:W-:Y:S05]  /*a060*/  @P0 BRA `(.L_x_14035) ;  /* 0x0000000000cc0947 */ /* 0x000fea0003800000 */
[----:B------:R-:W-:-:S03]  /*a070*/  UMOV UR4, 0xffffffff ;  /* 0xffffffff00047882 */ /* 0x000fc60000000000 */
[----:B------:R-:W-:Y:S05]  /*a080*/  BRA.DIV UR4, `(.L_x_14036) ;  /* 0x0000002e04347947 */ /* 0x000fea000b800000 */
[----:B------:R-:W-:-:S13]  /*a090*/  ELECT P6, URZ, PT ;  /* 0x00000000003f782f */ /* 0x000fda00038c0000 */
.L_x_14105:
        /* <DEDUP_REMOVED lines=23> */
.L_x_14037:
[----:B------:R-:W2:Y:S01]  /*a210*/  SYNCS.PHASECHK.TRANS64.TRYWAIT P0, [UR38+0x16840], R8 ;  /* 0x01684008ff0075a7 */ /* 0x000ea20008000166 */
[----:B------:R-:W-:Y:S01]  /*a220*/  ISETP.NE.AND P1, PT, R17, RZ, PT ;  /* 0x000000ff1100720c */ /* 0x000fe20003f25270 */
[----:B--2---:R-:W-:-:S12]  /*a230*/  @!P0 BRA `(.L_x_14038) ;  /* 0x0000002800e88947 */ /* 0x004fd80003800000 */
.L_x_14106:
[----:B------:R-:W-:Y:S05]  /*a240*/  @P1 BRA `(.L_x_14039) ;  /* 0x0000000000141947 */ /* 0x000fea0003800000 */
[----:B------:R-:W-:Y:S01]  /*a250*/  LOP3.LUT P0, RZ, R2, 0x1f, RZ, 0xc0, !PT ;  /* 0x0000001f02ff7812 */ /* 0x000fe2000780c0ff */
[----:B------:R-:W-:-:S04]  /*a260*/  IMAD.MOV.U32 R0, RZ, RZ, 0x4000 ;  /* 0x00004000ff007424 */ /* 0x000fc800078e00ff */
[----:B------:R3:W-:Y:S08]  /*a270*/  SYNCS.ARRIVE.TRANS64 RZ, [UR38+0x16830], R0 ;  /* 0x01683000ffff79a7 */ /* 0x0007f00008000026 */
[----:B---3--:R-:W-:Y:S05]  /*a280*/  @!P0 BRA `(.L_x_14039) ;  /* 0x0000000000048947 */ /* 0x008fea0003800000 */
[----:B------:R-:W-:Y:S01]  /*a290*/  BPT.TRAP 0x1 ;  /* 0x000000040000795c */ /* 0x000fe20000300000 */
.L_x_14039:
        /* <DEDUP_REMOVED lines=8> */
[----:B------:R-:W-:Y:S01]  /*a320*/  UIADD3.X UR5, URZ, UR5, URZ, UP0, !UPT ;  /* 0x000000053f057290 */ /* 0x000fe200087fe43f */
[----:B------:R-:W-:Y:S01]  /*a330*/  UMOV UR6, 0x0 ;  /* 0x0000000000067882 */ /* 0x000fe20000000000 */
[----:B------:R-:W-:-:S02]  /*a340*/  UMOV UR7, 0x14f00000 ;  /* 0x14f0000000077882 */ /* 0x000fc40000000000 */
[----:B------:R-:W-:Y:S01]  /*a350*/  USHF.L.U32 UR11, UR11, 0x7, URZ ;  /* 0x000000070b0b7899 */ /* 0x000fe2000800063f */
[----:B------:R-:W-:Y:S01]  /*a360*/  UMOV UR10, URZ ;  /* 0x0000003f000a7c82 */ /* 0x000fe20008000000 */
[----:B------:R-:W-:-:S07]  /*a370*/  UMOV UR12, UR36 ;  /* 0x00000024000c7c82 */ /* 0x000fce0008000000 */
[----:B------:R3:W-:Y:S02]  /*a380*/  UTMALDG.4D [UR8], [UR4], desc[UR6] ;  /* 0x00000608040075b4 */ /* 0x0007e40008019000 */
[----:B---3--:R-:W-:Y:S01]  /*a390*/  NOP ;  /* 0x0000000000007918 */ /* 0x008fe20000000000 */
.L_x_14035:
        /* <DEDUP_REMOVED lines=24> */
[----:B--2---:R-:W-:Y:S02]  /*a520*/  IMAD.MOV.U32 R8, RZ, RZ, 0x70 ;  /* 0x00000070ff087424 */ /* 0x004fe400078e00ff */
[----:B------:R-:W-:Y:S02]  /*a530*/  IMAD.MOV.U32 R12, RZ, RZ, 0x1 ;  /* 0x00000001ff0c7424 */ /* 0x000fe400078e00ff */
[----:B------:R-:W-:-:S07]  /*a540*/  IMAD.MOV.U32 R13, RZ, RZ, RZ ;  /* 0x000000ffff0d7224 */ /* 0x000fce00078e00ff */
[----:B------:R-:W-:-:S07]  /*a550*/  LEPC R20, `(.L_x_14040) ;  /* 0x000000001014794e */ /* 0x000fce0000000000 */
[----:B01----:R-:W-:Y:S05]  /*a560*/  CALL.ABS.NOINC R14 ;  /* 0x000000000e007343 */ /* 0x003fea0003c00000 */
.L_x_14040:
[----:B------:R-:W3:Y:S01]  /*a570*/  LDC R0, c[0x0][0x448] ;  /* 0x00011200ff007b82 */ /* 0x000ee20000000800 */
[----:B------:R-:W4:Y:S01]  /*a580*/  S2R R9, SR_CTAID.X ;  /* 0x0000000000097919 */ /* 0x000f220000002500 */
[----:B--2---:R-:W-:Y:S01]  /*a590*/  IMAD.SHL.U32 R3, R2, 0x10, RZ ;  /* 0x0000001002037824 */ /* 0x004fe200078e00ff */
[----:B------:R-:W-:Y:S01]  /*a5a0*/  SHF.R.U32.HI R12, RZ, 0x3, R17 ;  /* 0x00000003ff0c7819 */ /* 0x000fe20000011611 */
[----:B------:R-:W-:Y:S01]  /*a5b0*/  UMOV UR4, UR48 ;  /* 0x0000003000047c82 */ /* 0x000fe20008000000 */
[----:B------:R-:W-:Y:S01]  /*a5c0*/  UMOV UR5, UR45 ;  /* 0x0000002d00057c82 */ /* 0x000fe20008000000 */
[----:B------:R-:W-:Y:S01]  /*a5d0*/  ULDC.64 UR6, c[0x0][0x2c8] ;  /* 0x0000b20000067ab9 */ /* 0x000fe20000000a00 */
[----:B-1----:R-:W-:Y:S02]  /*a5e0*/  LOP3.LUT R4, R12, 0x70, R3, 0xf8, !PT ;  /* 0x000000700c047812 */ /* 0x002fe400078ef803 */
[----:B---3--:R-:W-:-:S03]  /*a5f0*/  ISETP.NE.AND P0, PT, R0, 0x1, PT ;  /* 0x000000010000780c */ /* 0x008fc60003f05270 */
[----:B----4-:R-:W-:Y:S02]  /*a600*/  IMAD R13, R9, 0xc0, R4 ;  /* 0x000000c0090d7824 */ /* 0x010fe400078e0204 */
[----:B------:R-:W1:Y:S02]  /*a610*/  LDC.64 R4, c[0x0][0x2e0] ;  /* 0x0000b800ff047b82 */ /* 0x000e640000000a00 */
[----:B------:R-:W-:Y:S02]  /*a620*/  VIADD R11, R13, 0x80 ;  /* 0x000000800d0b7836 */ /* 0x000fe40000000000 */
[----:B------:R-:W-:-:S04]  /*a630*/  IMAD.MOV.U32 R15, RZ, RZ, R13 ;  /* 0x000000ffff0f7224 */ /* 0x000fc800078e000d */
[----:B------:R-:W2:Y:S08]  /*a640*/  @P0 LDC R6, c[0x0][0x44c] ;  /* 0x00011300ff060b82 */ /* 0x000eb00000000800 */
[----:B------:R-:W3:Y:S08]  /*a650*/  @P0 LDC R10, c[0x0][0x44c] ;  /* 0x00011300ff0a0b82 */ /* 0x000ef00000000800 */
[----:B------:R-:W4:Y:S08]  /*a660*/  @P0 LDC R8, c[0x0][0x450] ;  /* 0x00011400ff080b82 */ /* 0x000f300000000800 */
[----:B------:R-:W5:Y:S01]  /*a670*/  @P0 LDC R7, c[0x0][0x450] ;  /* 0x00011400ff070b82 */ /* 0x000f620000000800 */
[----:B--2---:R-:W-:-:S04]  /*a680*/  @P0 IMAD.HI.U32 R3, R13, R6, RZ ;  /* 0x000000060d030227 */ /* 0x004fc800078e00ff */
[----:B---3--:R-:W-:Y:S01]  /*a690*/  @P0 IMAD.HI.U32 R6, R11, R10, RZ ;  /* 0x0000000a0b060227 */ /* 0x008fe200078e00ff */
[----:B----4-:R-:W-:-:S03]  /*a6a0*/  @P0 SHF.R.U32.HI R15, RZ, R8, R3 ;  /* 0x00000008ff0f0219 */ /* 0x010fc60000011603 */
[----:B------:R-:W-:Y:S02]  /*a6b0*/  IMAD.MOV.U32 R3, RZ, RZ, R11 ;  /* 0x000000ffff037224 */ /* 0x000fe400078e000b */
[----:B------:R-:W-:Y:S01]  /*a6c0*/  IMAD.MOV R8, RZ, RZ, -R15 ;  /* 0x000000ffff087224 */ /* 0x000fe200078e0a0f */
[----:B-----5:R-:W-:Y:S01]  /*a6d0*/  @P0 SHF.R.U32.HI R3, RZ, R7, R6 ;  /* 0x00000007ff030219 */ /* 0x020fe20000011606 */
[----:B-1----:R-:W-:Y:S02]  /*a6e0*/  IMAD R6, R19, R4, RZ ;  /* 0x0000000413067224 */ /* 0x002fe400078e02ff */
[----:B------:R-:W-:Y:S01]  /*a6f0*/  IMAD R13, R0, R8, R13 ;  /* 0x00000008000d7224 */ /* 0x000fe200078e020d */
[----:B------:R-:W-:Y:S01]  /*a700*/  SHF.R.S32.HI R10, RZ, 0x1f, R3 ;  /* 0x0000001fff0a7819 */ /* 0x000fe20000011403 */
[C---:B------:R-:W-:Y:S01]  /*a710*/  IMAD R7, R25.reuse, R5, R6 ;  /* 0x0000000519077224 */ /* 0x040fe200078e0206 */
[----:B------:R-:W-:Y:S01]  /*a720*/  SHF.R.S32.HI R6, RZ, 0x1f, R15 ;  /* 0x0000001fff067819 */ /* 0x000fe2000001140f */
[----:B------:R-:W-:Y:S01]  /*a730*/  IMAD.WIDE.U32 R4, R25, R4, UR4 ;  /* 0x0000000419047e25 */ /* 0x000fe2000f8e0004 */
[----:B------:R-:W-:-:S03]  /*a740*/  ULDC.64 UR4, c[0x0][0x2d0] ;  /* 0x0000b40000047ab9 */ /* 0x000fc60000000a00 */
[----:B------:R-:W-:Y:S02]  /*a750*/  IMAD R6, R6, UR4, RZ ;  /* 0x0000000406067c24 */ /* 0x000fe4000f8e02ff */
[----:B------:R-:W-:Y:S02]  /*a760*/  IMAD.IADD R5, R5, 0x1, R7 ;  /* 0x0000000105057824 */ /* 0x000fe400078e0207 */
[----:B------:R-:W-:Y:S02]  /*a770*/  IMAD.MOV R8, RZ, RZ, -R3 ;  /* 0x000000ffff087224 */ /* 0x000fe400078e0a03 */
[C---:B------:R-:W-:Y:S02]  /*a780*/  IMAD R19, R15.reuse, UR5, R6 ;  /* 0x000000050f137c24 */ /* 0x040fe4000f8e0206 */
[----:B------:R-:W-:-:S04]  /*a790*/  IMAD.WIDE.U32 R6, R15, UR4, R4 ;  /* 0x000000040f067c25 */ /* 0x000fc8000f8e0004 */
[----:B------:R-:W-:Y:S01]  /*a7a0*/  IMAD R11, R0, R8, R11 ;  /* 0x00000008000b7224 */ /* 0x000fe200078e020b */
[----:B------:R-:W-:Y:S01]  /*a7b0*/  SHF.R.S32.HI R8, RZ, 0x1f, R13 ;  /* 0x0000001fff087819 */ /* 0x000fe2000001140d */
[----:B------:R-:W-:Y:S02]  /*a7c0*/  IMAD R10, R10, UR4, RZ ;  /* 0x000000040a0a7c24 */ /* 0x000fe4000f8e02ff */
[----:B------:R-:W-:Y:S02]  /*a7d0*/  IMAD.IADD R7, R7, 0x1, R19 ;  /* 0x0000000107077824 */ /* 0x000fe400078e0213 */
[----:B------:R-:W-:-:S04]  /*a7e0*/  IMAD.WIDE.U32 R4, R3, UR4, R4 ;  /* 0x0000000403047c25 */ /* 0x000fc8000f8e0004 */
[----:B------:R-:W-:Y:S01]  /*a7f0*/  IMAD R19, R3, UR5, R10 ;  /* 0x0000000503137c24 */ /* 0x000fe2000f8e020a */
[----:B------:R-:W-:Y:S01]  /*a800*/  SHF.R.S32.HI R3, RZ, 0x1f, R11 ;  /* 0x0000001fff037819 */ /* 0x000fe2000001140b */
[----:B------:R-:W-:Y:S01]  /*a810*/  IMAD R8, R8, UR6, RZ ;  /* 0x0000000608087c24 */ /* 0x000fe2000f8e02ff */
[----:B------:R-:W-:Y:S01]  /*a820*/  ULDC.64 UR4, c[0x0][0x280] ;  /* 0x0000a00000047ab9 */ /* 0x000fe20000000a00 */
[----:B------:R-:W-:-:S04]  /*a830*/  IMAD.WIDE.U32 R6, R13, UR6, R6 ;  /* 0x000000060d067c25 */ /* 0x000fc8000f8e0006 */
[----:B------:R-:W-:Y:S02]  /*a840*/  IMAD R15, R13, UR7, R8 ;  /* 0x000000070d0f7c24 */ /* 0x000fe4000f8e0208 */
[----:B------:R-:W-:Y:S02]  /*a850*/  IMAD R8, R3, UR6, RZ ;  /* 0x0000000603087c24 */ /* 0x000fe4000f8e02ff */
[----:B------:R-:W-:Y:S02]  /*a860*/  IMAD.IADD R5, R5, 0x1, R19 ;  /* 0x0000000105057824 */ /* 0x000fe400078e0213 */
[----:B------:R-:W-:Y:S01]  /*a870*/  IMAD R3, R11, UR7, R8 ;  /* 0x000000070b037c24 */ /* 0x000fe2000f8e0208 */
[----:B------:R-:W-:Y:S01]  /*a880*/  LEA R8, P0, R6, UR4, 0x1 ;  /* 0x0000000406087c11 */ /* 0x000fe2000f8008ff */
[----:B------:R-:W-:Y:S02]  /*a890*/  IMAD.IADD R7, R7, 0x1, R15 ;  /* 0x0000000107077824 */ /* 0x000fe400078e020f */
[----:B------:R-:W-:-:S03]  /*a8a0*/  IMAD.WIDE.U32 R4, R11, UR6, R4 ;  /* 0x000000060b047c25 */ /* 0x000fc6000f8e0004 */
[----:B------:R-:W-:Y:S01]  /*a8b0*/  LEA.HI.X R7, R6, UR5, R7, 0x1, P0 ;  /* 0x0000000506077c11 */ /* 0x000fe200080f0c07 */
[----:B------:R-:W-:Y:S01]  /*a8c0*/  IMAD.SHL.U32 R19, R2, 0x8, RZ ;  /* 0x0000000802137824 */ /* 0x000fe200078e00ff */
[C---:B------:R-:W-:Y:S01]  /*a8d0*/  LEA R6, P0, R4.reuse, UR4, 0x1 ;  /* 0x0000000404067c11 */ /* 0x040fe2000f8008ff */
[----:B------:R-:W-:Y:S01]  /*a8e0*/  IMAD.IADD R3, R5, 0x1, R3 ;  /* 0x0000000105037824 */ /* 0x000fe200078e0203 */
[----:B------:R-:W-:Y:S01]  /*a8f0*/  ULDC UR4, c[0x0][0x2b8] ;  /* 0x0000ae0000047ab9 */ /* 0x000fe20000000800 */
[----:B------:R-:W-:Y:S01]  /*a900*/  IMAD.SHL.U32 R10, R17, 0x8, RZ ;  /* 0x00000008110a7824 */ /* 0x000fe200078e00ff */
[C---:B------:R-:W-:Y:S02]  /*a910*/  LOP3.LUT R5, R19.reuse, 0x1f8, RZ, 0xc0, !PT ;  /* 0x000001f813057812 */ /* 0x040fe400078ec0ff */
[----:B------:R-:W-:Y:S02]  /*a920*/  LOP3.LUT R19, R19, 0x38, RZ, 0xc0, !PT ;  /* 0x0000003813137812 */ /* 0x000fe400078ec0ff */
[----:B------:R-:W-:-:S02]  /*a930*/  LEA.HI.X R3, R4, UR5, R3, 0x1, P0 ;  /* 0x0000000504037c11 */ /* 0x000fc400080f0c03 */
[----:B------:R-:W-:Y:S01]  /*a940*/  ISETP.GE.AND P0, PT, R19, UR4, PT ;  /* 0x0000000413007c0c */ /* 0x000fe2000bf06270 */
[----:B------:R-:W-:Y:S01]  /*a950*/  UMOV UR4, 0xffffffff ;  /* 0xffffffff00047882 */ /* 0x000fe20000000000 */
[----:B------:R-:W-:-:S04]  /*a960*/  LOP3.LUT R5, R5, 0x38, R2, 0x78, !PT ;  /* 0x0000003805057812 */ /* 0x000fc800078e7802 */
[----:B------:R-:W-:Y:S01]  /*a970*/  LOP3.LUT R10, R5, 0x200, R10, 0xf8, !PT ;  /* 0x00000200050a7812 */ /* 0x000fe200078ef80a */
[----:B------:R-:W-:Y:S06]  /*a980*/  BRA.DIV UR4, `(.L_x_14041) ;  /* 0x00000026042c7947 */ /* 0x000fec000b800000 */
[----:B------:R-:W1:Y:S01]  /*a990*/  SHFL.IDX PT, R14, R8, RZ, 0x181f ;  /* 0x00181fff080e7589 */ /* 0x000e6200000e0000 */
[----:B------:R-:W-:Y:S01]  /*a9a0*/  ULDC UR4, c[0x0][0x288] ;  /* 0x0000a20000047ab9 */ /* 0x000fe20000000800 */
[----:B------:R-:W-:Y:S02]  /*a9b0*/  IMAD R9, R9, 0xc0, R12 ;  /* 0x000000c009097824 */ /* 0x000fe400078e020c */
        /* <DEDUP_REMOVED lines=80> */
[----:B------:R-:W-:Y:S01]  /*aec0*/  @!P1 LEA R21, R10, UR38, 0x1 ;  /* 0x000000260a159c11 */ /* 0x000fe2000f8e08ff */
[----:B------:R-:W4:Y:S01]  /*aed0*/  SHFL.IDX PT, R3, R3, 0x3, 0x181f ;  /* 0x00781f0003037f89 */ /* 0x000f2200000e0000 */
[----:B-1----:R-:W-:-:S03]  /*aee0*/  @!P1 LEA R4, P3, R19, R14, 0x1 ;  /* 0x0000000e13049211 */ /* 0x002fc600078608ff */
[----:B------:R1:W0:Y:S02]  /*aef0*/  SHFL.IDX PT, R14, R6, 0x3, 0x181f ;  /* 0x00781f00060e7f89 */ /* 0x00022400000e0000 */
[----:B------:R-:W-:-:S05]  /*af00*/  @!P1 IMAD.X R5, RZ, RZ, R8, P3 ;  /* 0x000000ffff059224 */ /* 0x000fca00018e0608 */
[----:B------:R2:W-:Y:S02]  /*af10*/  @!P1 LDGSTS.E.BYPASS.LTC128B.128 [R21+0xcc00], desc[UR46][R4.64], !P0 ;  /* 0x0cc0000004159fae */ /* 0x0005e4000c101d6e */
[----:B--2---:R-:W-:-:S05]  /*af20*/  @!P2 LEA R4, P1, R19, R20, 0x1 ;  /* 0x000000141304a211 */ /* 0x004fca00078208ff */
[----:B---3--:R-:W-:Y:S01]  /*af30*/  @!P2 IMAD.X R5, RZ, RZ, R7, P1 ;  /* 0x000000ffff05a224 */ /* 0x008fe200008e0607 */
[----:B------:R-:W-:-:S05]  /*af40*/  @!P2 LEA R7, R10, UR38, 0x1 ;  /* 0x000000260a07ac11 */ /* 0x000fca000f8e08ff */
[----:B0---4-:R1:W-:Y:S02]  /*af50*/  @!P2 LDGSTS.E.BYPASS.LTC128B.128 [R7+0xd400], desc[UR46][R4.64], !P0 ;  /* 0x0d4000000407afae */ /* 0x0113e4000c101d6e */
.L_x_14131:
[----:B------:R-:W-:-:S05]  /*af60*/  VIADD R9, R9, 0xb0 ;  /* 0x000000b009097836 */ /* 0x000fca0000000000 */
[----:B------:R-:W-:Y:S01]  /*af70*/  ISETP.GE.AND P1, PT, R9, R0, PT ;  /* 0x000000000900720c */ /* 0x000fe20003f26270 */
[----:B------:R-:W-:-:S05]  /*af80*/  IMAD.MOV.U32 R0, RZ, RZ, 0x1 ;  /* 0x00000001ff007424 */ /* 0x000fca00078e00ff */
[----:B------:R-:W-:-:S07]  /*af90*/  SHF.L.U32 R0, R0, 0x1f, RZ ;  /* 0x0000001f00007819 */ /* 0x000fce00000006ff */
[----:B-1----:R-:W-:-:S05]  /*afa0*/  @!P1 LEA R4, P2, R19, R14, 0x1 ;  /* 0x0000000e13049211 */ /* 0x002fca00078408ff */
[----:B------:R-:W-:Y:S01]  /*afb0*/  @!P1 IMAD.X R5, RZ, RZ, R3, P2 ;  /* 0x000000ffff059224 */ /* 0x000fe200010e0603 */
[----:B------:R-:W-:-:S05]  /*afc0*/  @!P1 LEA R3, R10, UR38, 0x1 ;  /* 0x000000260a039c11 */ /* 0x000fca000f8e08ff */
        /* <DEDUP_REMOVED lines=9> */
[----:B------:R-:W1:Y:S02]  /*b060*/  SYNCS.PHASECHK.TRANS64.TRYWAIT P0, [UR38+0x16820], R0 ;  /* 0x01682000ff0075a7 */ /* 0x000e640008000166 */
[----:B01----:R-:W-:Y:S05]  /*b070*/  @!P0 BRA `(.L_x_14042) ;  /* 0x0000002c00088947 */ /* 0x003fea0003800000 */
.L_x_14132:
[----:B------:R-:W-:Y:S01]  /*b080*/  UIADD3 UR6, UR39, -0x2, URZ ;  /* 0xfffffffe27067890 */ /* 0x000fe2000fffe03f */
[----:B------:R-:W-:Y:S02]  /*b090*/  IMAD.MOV.U32 R12, RZ, RZ, 0x1 ;  /* 0x00000001ff0c7424 */ /* 0x000fe400078e00ff */
[----:B0-----:R-:W-:Y:S01]  /*b0a0*/  IMAD.MOV.U32 R0, RZ, RZ, RZ ;  /* 0x000000ffff007224 */ /* 0x001fe200078e00ff */
[----:B------:R-:W-:-:S06]  /*b0b0*/  UISETP.GE.AND UP0, UPT, UR6, UR40, UPT ;  /* 0x000000280600728c */ /* 0x000fcc000bf06270 */
[----:B------:R-:W-:-:S13]  /*b0c0*/  PLOP3.LUT P0, PT, PT, PT, UP0, 0x80, 0x0 ;  /* 0x000000000000781c */ /* 0x000fda0003f0f008 */
[----:B------:R-:W-:Y:S05]  /*b0d0*/  @!P0 BRA `(.L_x_14043) ;  /* 0x0000001000e48947 */ /* 0x000fea0003800000 */
[----:B------:R-:W-:Y:S01]  /*b0e0*/  UIADD3 UR4, UR41, 0x1, URZ ;  /* 0x0000000129047890 */ /* 0x000fe2000fffe03f */
[----:B------:R-:W-:Y:S01]  /*b0f0*/  LOP3.LUT R3, RZ, UR40, RZ, 0x33, !PT ;  /* 0x00000028ff037c12 */ /* 0x000fe2000f8e33ff */
[----:B------:R-:W-:Y:S01]  /*b100*/  IMAD.MOV.U32 R12, RZ, RZ, 0x1 ;  /* 0x00000001ff0c7424 */ /* 0x000fe200078e00ff */
[----:B------:R-:W-:Y:S01]  /*b110*/  LOP3.LUT R8, R2, 0x1f, RZ, 0xc0, !PT ;  /* 0x0000001f02087812 */ /* 0x000fe200078ec0ff */
[----:B------:R-:W-:Y:S01]  /*b120*/  UIMAD UR4, UR4, UR44, URZ ;  /* 0x0000002c040472a4 */ /* 0x000fe2000f8e023f */
[----:B------:R-:W-:-:S03]  /*b130*/  IMAD.MOV.U32 R6, RZ, RZ, R18 ;  /* 0x000000ffff067224 */ /* 0x000fc600078e0012 */
[----:B------:R-:W-:-:S04]  /*b140*/  UISETP.LT.AND UP0, UPT, UR42, UR4, UPT ;  /* 0x000000042a00728c */ /* 0x000fc8000bf01270 */
[----:B------:R-:W-:-:S06]  /*b150*/  USEL UR4, UR42, UR4, UP0 ;  /* 0x000000042a047287 */ /* 0x000fcc0008000000 */
[----:B------:R-:W-:-:S05]  /*b160*/  IMAD R4, RZ, RZ, -UR4 ;  /* 0x80000004ff047e24 */ /* 0x000fca000f8e02ff */
[----:B------:R-:W-:-:S04]  /*b170*/  VIADDMNMX R3, R4, 0x1, R3, !PT ;  /* 0x0000000104037846 */ /* 0x000fc80007800103 */
[----:B------:R-:W-:Y:S02]  /*b180*/  R2UR UR5, R3 ;  /* 0x00000000030572ca */ /* 0x000fe400000e0000 */
[----:B------:R-:W-:-:S11]  /*b190*/  LOP3.LUT R3, RZ, UR4, RZ, 0x33, !PT ;  /* 0x00000004ff037c12 */ /* 0x000fd6000f8e33ff */
[----:B------:R-:W-:Y:S02]  /*b1a0*/  UIADD3 UR7, UR5, -0x2, URZ ;  /* 0xfffffffe05077890 */ /* 0x000fe4000fffe03f */
[----:B------:R-:W-:-:S04]  /*b1b0*/  UIADD3 UR4, UR4, UR5, URZ ;  /* 0x0000000504047290 */ /* 0x000fc8000fffe03f */
[----:B------:R-:W-:Y:S01]  /*b1c0*/  ISETP.NE.AND P0, PT, R3, UR7, PT ;  /* 0x0000000703007c0c */ /* 0x000fe2000bf05270 */
[----:B------:R-:W-:Y:S02]  /*b1d0*/  IMAD.U32 R3, RZ, RZ, UR6 ;  /* 0x00000006ff037e24 */ /* 0x000fe4000f8e00ff */
[----:B------:R-:W-:-:S05]  /*b1e0*/  IMAD.U32 R9, RZ, RZ, UR4 ;  /* 0x00000004ff097e24 */ /* 0x000fca000f8e00ff */
[----:B------:R-:W-:-:S05]  /*b1f0*/  LOP3.LUT R9, R9, 0x1, RZ, 0xc0, !PT ;  /* 0x0000000109097812 */ /* 0x000fca00078ec0ff */
[----:B------:R-:W-:Y:S05]  /*b200*/  @!P0 BRA `(.L_x_14044) ;  /* 0x0000000c001c8947 */ /* 0x000fea0003800000 */
[----:B------:R-:W-:Y:S01]  /*b210*/  R2UR UR5, R9 ;  /* 0x00000000090572ca */ /* 0x000fe200000e0000 */
[----:B------:R-:W-:Y:S01]  /*b220*/  BSSY B0, `(.L_x_14044) ;  /* 0x00000c5000007945 */ /* 0x000fe20003800000 */
[----:B------:R-:W-:Y:S02]  /*b230*/  IMAD.MOV.U32 R10, RZ, RZ, 0x1 ;  /* 0x00000001ff0a7424 */ /* 0x000fe400078e00ff */
[----:B------:R-:W-:-:S09]  /*b240*/  IMAD.MOV.U32 R6, RZ, RZ, R18 ;  /* 0x000000ffff067224 */ /* 0x000fd200078e0012 */
[----:B------:R-:W-:-:S06]  /*b250*/  UIADD3 UR4, UR4, -UR5, URZ ;  /* 0x8000000504047290 */ /* 0x000fcc000fffe03f */
[----:B------:R-:W-:-:S07]  /*b260*/  IMAD.U32 R11, RZ, RZ, UR4 ;  /* 0x00000004ff0b7e24 */ /* 0x000fce000f8e00ff */
.L_x_14071:
        /* <DEDUP_REMOVED lines=28> */
.L_x_14047:
[----:B------:R-:W1:Y:S01]  /*b430*/  SYNCS.PHASECHK.TRANS64.TRYWAIT P0, [UR38+0x16848], R12 ;  /* 0x0168480cff0075a7 */ /* 0x000e620008000166 */
[----:B------:R-:W-:Y:S01]  /*b440*/  BSSY B2, `(.L_x_14048) ;  /* 0x0000003000027945 */ /* 0x000fe20003800000 */
[----:B------:R-:W-:-:S03]  /*b450*/  ISETP.NE.AND P2, PT, R17, RZ, PT ;  /* 0x000000ff1100720c */ /* 0x000fc60003f45270 */
[----:B-1----:R-:W-:Y:S10]  /*b460*/  @!P0 BRA `(.L_x_14049) ;  /* 0x0000002800248947 */ /* 0x002ff40003800000 */
.L_x_14133:
[----:B------:R-:W-:Y:S05]  /*b470*/  BSYNC B2 ;  /* 0x0000000000027941 */ /* 0x000fea0003800000 */
.L_x_14048:
[----:B------:R-:W-:Y:S04]  /*b480*/  BSSY B2, `(.L_x_14050) ;  /* 0x0000007000027945 */ /* 0x000fe80003800000 */
[----:B------:R-:W-:Y:S05]  /*b490*/  @P2 BRA `(.L_x_14051) ;  /* 0x0000000000142947 */ /* 0x000fea0003800000 */
[----:B------:R-:W-:Y:S01]  /*b4a0*/  ISETP.NE.AND P0, PT, R8, RZ, PT ;  /* 0x000000ff0800720c */ /* 0x000fe20003f05270 */
[----:B0-----:R-:W-:-:S04]  /*b4b0*/  IMAD.MOV.U32 R4, RZ, RZ, 0x4000 ;  /* 0x00004000ff047424 */ /* 0x001fc800078e00ff */
[----:B------:R1:W-:Y:S08]  /*b4c0*/  SYNCS.ARRIVE.TRANS64 RZ, [UR38+0x16838], R4 ;  /* 0x01683804ffff79a7 */ /* 0x0003f00008000026 */
[----:B-1----:R-:W-:Y:S05]  /*b4d0*/  @!P0 BRA `(.L_x_14051) ;  /* 0x0000000000048947 */ /* 0x002fea0003800000 */
[----:B------:R-:W-:Y:S01]  /*b4e0*/  BPT.TRAP 0x1 ;  /* 0x000000040000795c */ /* 0x000fe20000300000 */
.L_x_14051:
[----:B------:R-:W-:Y:S05]  /*b4f0*/  BSYNC B2 ;  /* 0x0000000000027941 */ /* 0x000fea0003800000 */
.L_x_14050:
        /* <DEDUP_REMOVED lines=11> */
.L_x_14052:
        /* <DEDUP_REMOVED lines=10> */
.L_x_14134:
[----:B------:R-:W-:Y:S05]  /*b650*/  BSYNC B2 ;  /* 0x0000000000027941 */ /* 0x000fea0003800000 */
.L_x_14053:
        /* <DEDUP_REMOVED lines=9> */
.L_x_14056:
[----:B------:R-:W-:Y:S05]  /*b6f0*/  BSYNC B2 ;  /* 0x0000000000027941 */ /* 0x000fea0003800000 */
.L_x_14055:
        /* <DEDUP_REMOVED lines=10> */
.L_x_14057:
        /* <DEDUP_REMOVED lines=10> */
.L_x_14046:
[----:B------:R-:W-:Y:S05]  /*b840*/  BSYNC B1 ;  /* 0x0000000000017941 */ /* 0x000fea0003800000 */
.L_x_14045:
        /* <DEDUP_REMOVED lines=27> */
.L_x_14060:
[----:B------:R-:W1:Y:S01]  /*ba00*/  SYNCS.PHASECHK.TRANS64.TRYWAIT P0, [UR38+0x16840], R14 ;  /* 0x0168400eff0075a7 */ /* 0x000e620008000166 */
[----:B------:R-:W-:Y:S01]  /*ba10*/  BSSY B2, `(.L_x_14061) ;  /* 0x0000003000027945 */ /* 0x000fe20003800000 */
[----:B------:R-:W-:-:S03]  /*ba20*/  ISETP.NE.AND P2, PT, R17, RZ, PT ;  /* 0x000000ff1100720c */ /* 0x000fc60003f45270 */
[----:B-1----:R-:W-:Y:S10]  /*ba30*/  @!P0 BRA `(.L_x_14062) ;  /* 0x0000002000e08947 */ /* 0x002ff40003800000 */
.L_x_14135:
[----:B------:R-:W-:Y:S05]  /*ba40*/  BSYNC B2 ;  /* 0x0000000000027941 */ /* 0x000fea0003800000 */
.L_x_14061:
[----:B------:R-:W-:Y:S04]  /*ba50*/  BSSY B2, `(.L_x_14063) ;  /* 0x0000007000027945 */ /* 0x000fe80003800000 */
[----:B------:R-:W-:Y:S05]  /*ba60*/  @P2 BRA `(.L_x_14064) ;  /* 0x0000000000142947 */ /* 0x000fea0003800000 */
[----:B------:R-:W-:Y:S01]  /*ba70*/  ISETP.NE.AND P0, PT, R8, RZ, PT ;  /* 0x000000ff0800720c */ /* 0x000fe20003f05270 */
[----:B0-----:R-:W-:-:S04]  /*ba80*/  IMAD.MOV.U32 R4, RZ, RZ, 0x4000 ;  /* 0x00004000ff047424 */ /* 0x001fc800078e00ff */
[----:B------:R1:W-:Y:S08]  /*ba90*/  SYNCS.ARRIVE.TRANS64 RZ, [UR38+0x16830], R4 ;  /* 0x01683004ffff79a7 */ /* 0x0003f00008000026 */
[----:B-1----:R-:W-:Y:S05]  /*baa0*/  @!P0 BRA `(.L_x_14064) ;  /* 0x0000000000048947 */ /* 0x002fea0003800000 */
[----:B------:R-:W-:Y:S01]  /*bab0*/  BPT.TRAP 0x1 ;  /* 0x000000040000795c */ /* 0x000fe20000300000 */
.L_x_14064:
[----:B------:R-:W-:Y:S05]  /*bac0*/  BSYNC B2 ;  /* 0x0000000000027941 */ /* 0x000fea0003800000 */
.L_x_14063:
        /* <DEDUP_REMOVED lines=11> */
.L_x_14065:
        /* <DEDUP_REMOVED lines=12> */
.L_x_14136:
[----:B------:R-:W-:Y:S05]  /*bc40*/  BSYNC B2 ;  /* 0x0000000000027941 */ /* 0x000fea0003800000 */
.L_x_14066:
        /* <DEDUP_REMOVED lines=9> */
.L_x_14069:
[----:B------:R-:W-:Y:S05]  /*bce0*/  BSYNC B2 ;  /* 0x0000000000027941 */ /* 0x000fea0003800000 */
.L_x_14068:
        /* <DEDUP_REMOVED lines=10> */
.L_x_14070:
        /* <DEDUP_REMOVED lines=10> */
.L_x_14059:
[----:B------:R-:W-:Y:S05]  /*be30*/  BSYNC B1 ;  /* 0x0000000000017941 */ /* 0x000fea0003800000 */
.L_x_14058:
[----:B------:R-:W-:Y:S02]  /*be40*/  VIADD R3, R3, 0xfffffffe ;  /* 0xfffffffe03037836 */ /* 0x000fe40000000000 */
[----:B------:R-:W-:Y:S01]  /*be50*/  IMAD.MOV.U32 R10, RZ, RZ, R12 ;  /* 0x000000ffff0a7224 */ /* 0x000fe200078e000c */
[----:B------:R-:W-:Y:S06]  /*be60*/  @P1 BRA `(.L_x_14071) ;  /* 0xfffffff400001947 */ /* 0x000fec000383ffff */
[----:B------:R-:W-:Y:S05]  /*be70*/  BSYNC B0 ;  /* 0x0000000000007941 */ /* 0x000fea0003800000 */
.L_x_14044:
        /* <DEDUP_REMOVED lines=28> */
.L_x_14073:
[----:B------:R-:W1:Y:S01]  /*c040*/  SYNCS.PHASECHK.TRANS64.TRYWAIT P0, [UR38+0x16848], R9 ;  /* 0x01684809ff0075a7 */ /* 0x000e620008000166 */
[----:B------:R-:W-:Y:S01]  /*c050*/  BSSY B1, `(.L_x_14074) ;  /* 0x0000003000017945 */ /* 0x000fe20003800000 */
[----:B------:R-:W-:-:S03]  /*c060*/  ISETP.NE.AND P1, PT, R17, RZ, PT ;  /* 0x000000ff1100720c */ /* 0x000fc60003f25270 */
[----:B-1----:R-:W-:Y:S10]  /*c070*/  @!P0 BRA `(.L_x_14075) ;  /* 0x0000001c00808947 */ /* 0x002ff40003800000 */
.L_x_14137:
[----:B------:R-:W-:Y:S05]  /*c080*/  BSYNC B1 ;  /* 0x0000000000017941 */ /* 0x000fea0003800000 */
.L_x_14074:
[----:B------:R-:W-:Y:S04]  /*c090*/  BSSY B1, `(.L_x_14076) ;  /* 0x0000007000017945 */ /* 0x000fe80003800000 */
[----:B------:R-:W-:Y:S05]  /*c0a0*/  @P1 BRA `(.L_x_14077) ;  /* 0x0000000000141947 */ /* 0x000fea0003800000 */
[----:B------:R-:W-:Y:S01]  /*c0b0*/  ISETP.NE.AND P0, PT, R8, RZ, PT ;  /* 0x000000ff0800720c */ /* 0x000fe20003f05270 */
[----:B0-----:R-:W-:-:S04]  /*c0c0*/  IMAD.MOV.U32 R4, RZ, RZ, 0x4000 ;  /* 0x00004000ff047424 */ /* 0x001fc800078e00ff */
[----:B------:R1:W-:Y:S08]  /*c0d0*/  SYNCS.ARRIVE.TRANS64 RZ, [UR38+0x16838], R4 ;  /* 0x01683804ffff79a7 */ /* 0x0003f00008000026 */
[----:B-1----:R-:W-:Y:S05]  /*c0e0*/  @!P0 BRA `(.L_x_14077) ;  /* 0x0000000000048947 */ /* 0x002fea0003800000 */
[----:B------:R-:W-:Y:S01]  /*c0f0*/  BPT.TRAP 0x1 ;  /* 0x000000040000795c */ /* 0x000fe20000300000 */
.L_x_14077:
[----:B------:R-:W-:Y:S05]  /*c100*/  BSYNC B1 ;  /* 0x0000000000017941 */ /* 0x000fea0003800000 */
.L_x_14076:
        /* <DEDUP_REMOVED lines=11> */
.L_x_14078:
        /* <DEDUP_REMOVED lines=11> */
.L_x_14138:
[----:B------:R-:W-:Y:S05]  /*c270*/  BSYNC B1 ;  /* 0x0000000000017941 */ /* 0x000fea0003800000 */
.L_x_14079:
        /* <DEDUP_REMOVED lines=9> */
.L_x_14082:
[----:B------:R-:W-:Y:S05]  /*c310*/  BSYNC B1 ;  /* 0x0000000000017941 */ /* 0x000fea0003800000 */
.L_x_14081:
        /* <DEDUP_REMOVED lines=10> */
.L_x_14083:
        /* <DEDUP_REMOVED lines=10> */
.L_x_14072:
[----:B------:R-:W-:Y:S05]  /*c460*/  BSYNC B0 ;  /* 0x0000000000007941 */ /* 0x000fea0003800000 */
.L_x_14043:
        /* <DEDUP_REMOVED lines=9> */
.L_x_14139:
[----:B------:R-:W-:Y:S05]  /*c500*/  BSYNC B1 ;  /* 0x0000000000017941 */ /* 0x000fea0003800000 */
.L_x_14086:
[----:B------:R-:W-:Y:S04]  /*c510*/  BSSY B1, `(.L_x_14088) ;  /* 0x0000007000017945 */ /* 0x000fe80003800000 */
[----:B------:R-:W-:Y:S05]  /*c520*/  @P1 BRA `(.L_x_14089) ;  /* 0x0000000000141947 */ /* 0x000fea0003800000 */
[----:B------:R-:W-:Y:S01]  /*c530*/  LOP3.LUT P0, RZ, R2, 0x1f, RZ, 0xc0, !PT ;  /* 0x0000001f02ff7812 */ /* 0x000fe2000780c0ff */
[----:B0-----:R-:W-:-:S04]  /*c540*/  IMAD.MOV.U32 R3, RZ, RZ, 0x4000 ;  /* 0x00004000ff037424 */ /* 0x001fc800078e00ff */
[----:B------:R1:W-:Y:S08]  /*c550*/  SYNCS.ARRIVE.TRANS64 RZ, [R4+URZ+0x16850], R3 ;  /* 0x0168500304ff79a7 */ /* 0x0003f0000800003f */
[----:B------:R-:W-:Y:S05]  /*c560*/  @!P0 BRA `(.L_x_14089) ;  /* 0x0000000000048947 */ /* 0x000fea0003800000 */
[----:B------:R-:W-:Y:S01]  /*c570*/  BPT.TRAP 0x1 ;  /* 0x000000040000795c */ /* 0x000fe20000300000 */
.L_x_14089:
[----:B------:R-:W-:Y:S05]  /*c580*/  BSYNC B1 ;  /* 0x0000000000017941 */ /* 0x000fea0003800000 */
.L_x_14088:
        /* <DEDUP_REMOVED lines=13> */
.L_x_14090:
        /* <DEDUP_REMOVED lines=8> */
.L_x_14085:
[----:B------:R-:W-:Y:S05]  /*c6e0*/  BSYNC B0 ;  /* 0x0000000000007941 */ /* 0x000fea0003800000 */
.L_x_14084:
[----:B------:R-:W-:Y:S02]  /*c6f0*/  VIADD R0, R0, 0x1 ;  /* 0x0000000100007836 */ /* 0x000fe40000000000 */
[----:B01----:R-:W-:-:S03]  /*c700*/  IMAD.MOV.U32 R4, RZ, RZ, RZ ;  /* 0x000000ffff047224 */ /* 0x003fc600078e00ff */
[----:B------:R-:W-:-:S04]  /*c710*/  ISETP.NE.AND P0, PT, R0, 0x2, PT ;  /* 0x000000020000780c */ /* 0x000fc80003f05270 */
[----:B------:R-:W-:Y:S02]  /*c720*/  SEL R5, RZ, 0x1, P0 ;  /* 0x00000001ff057807 */ /* 0x000fe40000000000 */
[----:B------:R-:W-:Y:S02]  /*c730*/  SEL R3, R0, RZ, P0 ;  /* 0x000000ff00037207 */ /* 0x000fe40000000000 */
[----:B------:R-:W-:-:S07]  /*c740*/  LOP3.LUT R0, R12, R5, RZ, 0x3c, !PT ;  /* 0x000000050c007212 */ /* 0x000fce00078e3cff */
.L_x_14029:
[----:B------:R-:W0:Y:S01]  /*c750*/  S2R R5, SR_CgaCtaId ;  /* 0x0000000000057919 */ /* 0x000e220000008800 */
[----:B------:R-:W-:Y:S02]  /*c760*/  MOV R2, 0x400 ;  /* 0x0000040000027802 */ /* 0x000fe40000000f00 */
[----:B------:R-:W-:Y:S02]  /*c770*/  SHF.L.U32 R4, R4, 0x1f, RZ ;  /* 0x0000001f04047819 */ /* 0x000fe400000006ff */
[----:B0-----:R-:W-:-:S04]  /*c780*/  LEA R17, R5, R2, 0x18 ;  /* 0x0000000205117211 */ /* 0x001fc800078ec0ff */
[----:B------:R-:W0:Y:S02]  /*c790*/  SYNCS.PHASECHK.TRANS64.TRYWAIT P0, [R17+URZ+0x16820], R4 ;  /* 0x01682004110075a7 */ /* 0x000e24000800017f */
[----:B0-----:R-:W-:Y:S05]  /*c7a0*/  @!P0 BRA `(.L_x_14091) ;  /* 0x0000001400f88947 */ /* 0x001fea0003800000 */
.L_x_14140:
[----:B------:R-:W-:-:S03]  /*c7b0*/  UMOV UR4, 0xffffffff ;  /* 0xffffffff00047882 */ /* 0x000fc60000000000 */
[----:B------:R-:W-:Y:S05]  /*c7c0*/  BRA.DIV UR4, `(.L_x_14092) ;  /* 0x0000001a04047947 */ /* 0x000fea000b800000 */
[----:B------:R1:W2:Y:S02]  /*c7d0*/  SHFL.IDX PT, R14, R16, RZ, 0x1f ;  /* 0x00001fff100e7589 */ /* 0x0002a400000e0000 */
.L_x_14143:
[----:B--2---:R-:W-:-:S13]  /*c7e0*/  ISETP.NE.AND P0, PT, R14, RZ, PT ;  /* 0x000000ff0e00720c */ /* 0x004fda0003f05270 */
[----:B------:R-:W-:Y:S05]  /*c7f0*/  @P0 BRA `(.L_x_13991) ;  /* 0x0000000000880947 */ /* 0x000fea0003800000 */
[----:B------:R-:W-:-:S03]  /*c800*/  UMOV UR4, 0xffffffff ;  /* 0xffffffff00047882 */ /* 0x000fc60000000000 */
[----:B------:R-:W-:Y:S05]  /*c810*/  BRA.DIV UR4, `(.L_x_14093) ;  /* 0x0000001a04187947 */ /* 0x000fea000b800000 */
[----:B------:R-:W-:-:S13]  /*c820*/  ELECT P6, URZ, PT ;  /* 0x00000000003f782f */ /* 0x000fda00038c0000 */
.L_x_14146:
[----:B------:R-:W-:Y:S05]  /*c830*/  @!P6 BRA `(.L_x_13991) ;  /* 0x000000000078e947 */ /* 0x000fea0003800000 */
[----:B------:R-:W-:-:S06]  /*c840*/  ULOP3.LUT UR4, UR43, 0x2, URZ, 0xfc, !UPT ;  /* 0x000000022b047892 */ /* 0x000fcc000f8efc3f */
[----:B------:R-:W-:-:S05]  /*c850*/  IMAD.U32 R2, RZ, RZ, UR4 ;  /* 0x00000004ff027e24 */ /* 0x000fca000f8e00ff */
[----:B------:R-:W-:-:S13]  /*c860*/  ISETP.NE.AND P2, PT, R2, 0x3, PT ;  /* 0x000000030200780c */ /* 0x000fda0003f45270 */
[----:B------:R-:W-:Y:S05]  /*c870*/  @!P2 BRA `(.L_x_14094) ;  /* 0x000000000004a947 */ /* 0x000fea0003800000 */
[----:B------:R-:W-:Y:S01]  /*c880*/  BPT.TRAP 0x1 ;  /* 0x000000040000795c */ /* 0x000fe20000300000 */
.L_x_14094:
[----:B------:R-:W-:Y:S01]  /*c890*/  VIADD R6, R17, 0x16840 ;  /* 0x0001684011067836 */ /* 0x000fe20000000000 */
[----:B0-----:R-:W-:Y:S01]  /*c8a0*/  SHF.L.U32 R4, R0, 0x1f, RZ ;  /* 0x0000001f00047819 */ /* 0x001fe200000006ff */
        /* <DEDUP_REMOVED lines=10> */
.L_x_14147:
[----:B------:R-:W2:Y:S02]  /*c950*/  SYNCS.PHASECHK.TRANS64.TRYWAIT P0, [R5+URZ], R2 ;  /* 0x00000002050075a7 */ /* 0x000ea4000800017f */
[----:B--2---:R-:W-:Y:S05]  /*c960*/  @!P0 BRA `(.L_x_14096) ;  /* 0x0000001400f88947 */ /* 0x004fea0003800000 */
.L_x_14148:
[----:B------:R-:W-:Y:S05]  /*c970*/  @!P2 BRA `(.L_x_14097) ;  /* 0x000000000004a947 */ /* 0x000fea0003800000 */
[----:B------:R-:W-:Y:S01]  /*c980*/  BPT.TRAP 0x1 ;  /* 0x000000040000795c */ /* 0x000fe20000300000 */
.L_x_14097:
[----:B------:R-:W-:-:S04]  /*c990*/  VIADD R0, R17, 0x16860 ;  /* 0x0001686011007836 */ /* 0x000fc80000000000 */
[----:B------:R-:W-:-:S04]  /*c9a0*/  IMAD R3, R3, 0x8, R0 ;  /* 0x0000000803037824 */ /* 0x000fc800078e0200 */
[----:B------:R-:W3:Y:S02]  /*c9b0*/  SYNCS.PHASECHK.TRANS64.TRYWAIT P0, [R3+URZ], R4 ;  /* 0x00000004030075a7 */ /* 0x000ee4000800017f */
[----:B---3--:R-:W-:Y:S05]  /*c9c0*/  @!P0 BRA `(.L_x_14098) ;  /* 0x0000001400f48947 */ /* 0x008fea0003800000 */
.L_x_14149:
[----:B------:R-:W-:-:S07]  /*c9d0*/  IMAD R9, R9, 0x8, R0 ;  /* 0x0000000809097824 */ /* 0x000fce00078e0200 */
.L_x_14099:
[----:B----4-:R4:W0:Y:S02]  /*c9e0*/  SYNCS.PHASECHK.TRANS64.TRYWAIT P0, [R9+URZ], R2 ;  /* 0x00000002090075a7 */ /* 0x010824000800017f */
[----:B0-----:R-:W-:Y:S05]  /*c9f0*/  @!P0 NANOSLEEP.SYNCS 0x989680 ;  /* 0x009896800000895d */ /* 0x001fea0003900000 */
[----:B------:R-:W0:Y:S02]  /*ca00*/  @!P0 SYNCS.PHASECHK.TRANS64 P0, [R9+URZ], R2 ;  /* 0x00000002090085a7 */ /* 0x000e24000800007f */
[----:B0-----:R-:W-:Y:S05]  /*ca10*/  @!P0 BRA `(.L_x_14099) ;  /* 0xfffffffc00f08947 */ /* 0x001fea000383ffff */
.L_x_13991:
[----:B------:R-:W-:Y:S05]  /*ca20*/  BSYNC B6 ;  /* 0x0000000000067941 */ /* 0x000fea0003800000 */
.L_x_13988:
[----:B------:R-:W-:Y:S05]  /*ca30*/  EXIT ;  /* 0x000000000000794d */ /* 0x000fea0003800000 */
.L_x_13995:
[----:B0-----:R-:W-:-:S04]  /*ca40*/  IMAD.U32 R3, RZ, RZ, UR39 ;  /* 0x00000027ff037e24 */ /* 0x001fc8000f8e00ff */
[----:B------:R0:W1:Y:S03]  /*ca50*/  SYNCS.PHASECHK.TRANS64.TRYWAIT P0, [R3+URZ+0x16800], R0 ;  /* 0x01680000030075a7 */ /* 0x000066000800017f */
[----:B-1----:R-:W-:Y:S05]  /*ca60*/  @!P0 NANOSLEEP.SYNCS 0x989680 ;  /* 0x009896800000895d */ /* 0x002fea0003900000 */
[----:B------:R-:W1:Y:S02]  /*ca70*/  @!P0 SYNCS.PHASECHK.TRANS64 P0, [R3+URZ+0x16800], R0 ;  /* 0x01680000030085a7 */ /* 0x000e64000800007f */
[----:B-1----:R-:W-:Y:S05]  /*ca80*/  @!P0 BRA `(.L_x_13995) ;  /* 0xfffffffc00ec8947 */ /* 0x002fea000383ffff */
[----:B------:R-:W-:Y:S05]  /*ca90*/  BRA `(.L_x_14100) ;  /* 0xffffff4800287947 */ /* 0x000fea000383ffff */
.L_x_13999:
[----:B-1----:R-:W-:-:S04]  /*caa0*/  IMAD.U32 R3, RZ, RZ, UR39 ;  /* 0x00000027ff037e24 */ /* 0x002fc8000f8e00ff */
[----:B------:R1:W2:Y:S03]  /*cab0*/  SYNCS.PHASECHK.TRANS64.TRYWAIT P2, [R3+URZ+0x16830], R0 ;  /* 0x01683000030075a7 */ /* 0x0002a6000804017f */
[----:B--2---:R-:W-:Y:S05]  /*cac0*/  @!P2 NANOSLEEP.SYNCS 0x989680 ;  /* 0x009896800000a95d */ /* 0x004fea0003900000 */
[----:B------:R-:W2:Y:S02]  /*cad0*/  @!P2 SYNCS.PHASECHK.TRANS64 P2, [R3+URZ+0x16830], R0 ;  /* 0x016830000300a5a7 */ /* 0x000ea4000804007f */
[----:B--2---:R-:W-:Y:S05]  /*cae0*/  @!P2 BRA `(.L_x_13999) ;  /* 0xfffffffc00eca947 */ /* 0x004fea000383ffff */
[----:B------:R-:W-:Y:S05]  /*caf0*/  BRA `(.L_x_13998) ;  /* 0xffffff4800487947 */ /* 0x000fea000383ffff */
.L_x_14004:
[----:B-1----:R-:W-:-:S04]  /*cb00*/  IMAD.U32 R8, RZ, RZ, UR10 ;  /* 0x0000000aff087e24 */ /* 0x002fc8000f8e00ff */
[----:B------:R1:W2:Y:S03]  /*cb10*/  SYNCS.PHASECHK.TRANS64.TRYWAIT P3, [R8+URZ+0x16830], R3 ;  /* 0x01683003080075a7 */ /* 0x0002a6000806017f */
[----:B--2---:R-:W-:Y:S05]  /*cb20*/  @!P3 NANOSLEEP.SYNCS 0x989680 ;  /* 0x009896800000b95d */ /* 0x004fea0003900000 */
[----:B------:R-:W2:Y:S02]  /*cb30*/  @!P3 SYNCS.PHASECHK.TRANS64 P3, [R8+URZ+0x16830], R3 ;  /* 0x016830030800b5a7 */ /* 0x000ea4000806007f */
[----:B--2---:R-:W-:Y:S05]  /*cb40*/  @!P3 BRA `(.L_x_14004) ;  /* 0xfffffffc00ecb947 */ /* 0x004fea000383ffff */
[----:B------:R-:W-:Y:S05]  /*cb50*/  BRA `(.L_x_14001) ;  /* 0xffffff6c00307947 */ /* 0x000fea000383ffff */
.L_x_14008:
[----:B-1----:R-:W-:-:S04]  /*cb60*/  IMAD.U32 R8, RZ, RZ, UR10 ;  /* 0x0000000aff087e24 */ /* 0x002fc8000f8e00ff */
[----:B------:R1:W2:Y:S03]  /*cb70*/  SYNCS.PHASECHK.TRANS64.TRYWAIT P3, [R8+URZ+0x16850], R3 ;  /* 0x01685003080075a7 */ /* 0x0002a6000806017f */
[----:B--2---:R-:W-:Y:S05]  /*cb80*/  @!P3 NANOSLEEP.SYNCS 0x989680 ;  /* 0x009896800000b95d */ /* 0x004fea0003900000 */
[----:B------:R-:W2:Y:S02]  /*cb90*/  @!P3 SYNCS.PHASECHK.TRANS64 P3, [R8+URZ+0x16850], R3 ;  /* 0x016850030800b5a7 */ /* 0x000ea4000806007f */
[----:B--2---:R-:W-:Y:S05]  /*cba0*/  @!P3 BRA `(.L_x_14008) ;  /* 0xfffffffc00ecb947 */ /* 0x004fea000383ffff */
[----:B------:R-:W-:Y:S05]  /*cbb0*/  BRA `(.L_x_14005) ;  /* 0xffffff6c00a87947 */ /* 0x000fea000383ffff */
.L_x_14014:
[----:B-1----:R-:W-:-:S04]  /*cbc0*/  IMAD.U32 R6, RZ, RZ, UR10 ;  /* 0x0000000aff067e24 */ /* 0x002fc8000f8e00ff */
[----:B------:R1:W2:Y:S03]  /*cbd0*/  SYNCS.PHASECHK.TRANS64.TRYWAIT P2, [R6+URZ+0x16830], R3 ;  /* 0x01683003060075a7 */ /* 0x0002a6000804017f */
[----:B--2---:R-:W-:Y:S05]  /*cbe0*/  @!P2 NANOSLEEP.SYNCS 0x989680 ;  /* 0x009896800000a95d */ /* 0x004fea0003900000 */
[----:B------:R-:W2:Y:S02]  /*cbf0*/  @!P2 SYNCS.PHASECHK.TRANS64 P2, [R6+URZ+0x16830], R3 ;  /* 0x016830030600a5a7 */ /* 0x000ea4000804007f */
[----:B--2---:R-:W-:Y:S05]  /*cc00*/  @!P2 BRA `(.L_x_14014) ;  /* 0xfffffffc00eca947 */ /* 0x004fea000383ffff */
[----:B------:R-:W-:Y:S05]  /*cc10*/  BRA `(.L_x_14011) ;  /* 0xffffff9000a47947 */ /* 0x000fea000383ffff */
.L_x_14018:
[----:B-1----:R-:W-:-:S04]  /*cc20*/  IMAD.U32 R6, RZ, RZ, UR10 ;  /* 0x0000000aff067e24 */ /* 0x002fc8000f8e00ff */
[----:B------:R1:W2:Y:S03]  /*cc30*/  SYNCS.PHASECHK.TRANS64.TRYWAIT P2, [R6+URZ+0x16850], R3 ;  /* 0x01685003060075a7 */ /* 0x0002a6000804017f */
[----:B--2---:R-:W-:Y:S05]  /*cc40*/  @!P2 NANOSLEEP.SYNCS 0x989680 ;  /* 0x009896800000a95d */ /* 0x004fea0003900000 */
[----:B------:R-:W2:Y:S02]  /*cc50*/  @!P2 SYNCS.PHASECHK.TRANS64 P2, [R6+URZ+0x16850], R3 ;  /* 0x016850030600a5a7 */ /* 0x000ea4000804007f */
[----:B--2---:R-:W-:Y:S05]  /*cc60*/  @!P2 BRA `(.L_x_14018) ;  /* 0xfffffffc00eca947 */ /* 0x004fea000383ffff */
[----:B------:R-:W-:Y:S05]  /*cc70*/  BRA `(.L_x_14015) ;  /* 0xffffff9400187947 */ /* 0x000fea000383ffff */
.L_x_14023:
[----:B-1----:R-:W-:-:S04]  /*cc80*/  IMAD.U32 R7, RZ, RZ, UR7 ;  /* 0x00000007ff077e24 */ /* 0x002fc8000f8e00ff */
[----:B------:R1:W2:Y:S03]  /*cc90*/  SYNCS.PHASECHK.TRANS64.TRYWAIT P0, [R7+URZ+0x16850], R0 ;  /* 0x01685000070075a7 */ /* 0x0002a6000800017f */
[----:B--2---:R-:W-:Y:S05]  /*cca0*/  @!P0 NANOSLEEP.SYNCS 0x989680 ;  /* 0x009896800000895d */ /* 0x004fea0003900000 */
[----:B------:R-:W2:Y:S02]  /*ccb0*/  @!P0 SYNCS.PHASECHK.TRANS64 P0, [R7+URZ+0x16850], R0 ;  /* 0x01685000070085a7 */ /* 0x000ea4000800007f */
[----:B--2---:R-:W-:Y:S05]  /*ccc0*/  @!P0 BRA `(.L_x_14023) ;  /* 0xfffffffc00ec8947 */ /* 0x004fea000383ffff */
[----:B------:R-:W-:Y:S05]  /*ccd0*/  BRA `(.L_x_14022) ;  /* 0xffffffac006c7947 */ /* 0x000fea000383ffff */
.L_x_14034:
[----:B------:R-:W-:Y:S02]  /*cce0*/  IMAD.MOV.U32 R13, RZ, RZ, R16 ;  /* 0x000000ffff0d7224 */ /* 0x000fe400078e0010 */
[----:B------:R-:W-:Y:S02]  /*ccf0*/  IMAD.MOV.U32 R12, RZ, RZ, RZ ;  /* 0x000000ffff0c7224 */ /* 0x000fe400078e00ff */
[----:B------:R-:W-:Y:S02]  /*cd00*/  IMAD.MOV.U32 R11, RZ, RZ, 0x1f ;  /* 0x0000001fff0b7424 */ /* 0x000fe400078e00ff */
[----:B------:R-:W-:-:S07]  /*cd10*/  IMAD.MOV.U32 R15, RZ, RZ, -0x1 ;  /* 0xffffffffff0f7424 */ /* 0x000fce00078e00ff */
[----:B------:R-:W-:Y:S05]  /*cd20*/  WARPSYNC.COLLECTIVE R15, `(.L_x_14101) ;  /* 0x000000000f087348 */ /* 0x000fea0003c00000 */
[----:B------:R0:W1:Y:S02]  /*cd30*/  SHFL.IDX P6, R14, R13, R12, R11 ;  /* 0x0000000c0d0e7389 */ /* 0x00006400000c000b */
[----:B01----:R-:W-:Y:S01]  /*cd40*/  ENDCOLLECTIVE ;  /* 0x000000000000791b */ /* 0x003fe20003800000 */
.L_x_14101:
[----:B------:R-:W-:Y:S05]  /*cd50*/  BRA `(.L_x_14102) ;  /* 0xffffffd000b47947 */ /* 0x000fea000383ffff */
.L_x_14036:
[----:B------:R-:W-:Y:S01]  /*cd60*/  BSSY B0, `(.L_x_14103) ;  /* 0x0000006000007945 */ /* 0x000fe20003800000 */
[----:B------:R-:W-:-:S07]  /*cd70*/  IMAD.MOV.U32 R15, RZ, RZ, -0x1 ;  /* 0xffffffffff0f7424 */ /* 0x000fce00078e00ff */
[----:B0-----:R-:W-:Y:S05]  /*cd80*/  WARPSYNC.COLLECTIVE R15, `(.L_x_14104) ;  /* 0x000000000f0c7348 */ /* 0x001fea0003c00000 */
[----:B------:R-:W-:Y:S02]  /*cd90*/  ELECT P6, UR62, PT ;  /* 0x00000000003e782f */ /* 0x000fe400038c0000 */
[----:B------:R-:W-:Y:S01]  /*cda0*/  MOV R14, UR62 ;  /* 0x0000003e000e7c02 */ /* 0x000fe20008000f00 */
[----:B0-----:R-:W-:Y:S10]  /*cdb0*/  ENDCOLLECTIVE ;  /* 0x000000000000791b */ /* 0x001ff40003800000 */
.L_x_14104:
[----:B------:R-:W-:Y:S05]  /*cdc0*/  BSYNC B0 ;  /* 0x0000000000007941 */ /* 0x000fea0003800000 */
.L_x_14103:
[----:B------:R-:W-:Y:S05]  /*cdd0*/  BRA `(.L_x_14105) ;  /* 0xffffffd000b07947 */ /* 0x000fea000383ffff */
.L_x_14038:
[----:B--2---:R-:W-:-:S04]  /*cde0*/  IMAD.U32 R3, RZ, RZ, UR38 ;  /* 0x00000026ff037e24 */ /* 0x004fc8000f8e00ff */
[----:B------:R2:W3:Y:S03]  /*cdf0*/  SYNCS.PHASECHK.TRANS64.TRYWAIT P0, [R3+URZ+0x16840], R8 ;  /* 0x01684008030075a7 */ /* 0x0004e6000800017f */
[----:B---3--:R-:W-:Y:S05]  /*ce00*/  @!P0 NANOSLEEP.SYNCS 0x989680 ;  /* 0x009896800000895d */ /* 0x008fea0003900000 */
[----:B------:R-:W3:Y:S02]  /*ce10*/  @!P0 SYNCS.PHASECHK.TRANS64 P0, [R3+URZ+0x16840], R8 ;  /* 0x01684008030085a7 */ /* 0x000ee4000800007f */
[----:B---3--:R-:W-:Y:S05]  /*ce20*/  @!P0 BRA `(.L_x_14038) ;  /* 0xfffffffc00ec8947 */ /* 0x008fea000383ffff */
[----:B------:R-:W-:Y:S05]  /*ce30*/  BRA `(.L_x_14106) ;  /* 0xffffffd400007947 */ /* 0x000fea000383ffff */
.L_x_14041:
[----:B------:R-:W-:Y:S02]  /*ce40*/  IMAD R9, R9, 0xc0, R12 ;  /* 0x000000c009097824 */ /* 0x000fe400078e020c */
        /* <DEDUP_REMOVED lines=8> */
.L_x_14107:
[----:B------:R-:W-:Y:S02]  /*ced0*/  IMAD.MOV.U32 R13, RZ, RZ, R8 ;  /* 0x000000ffff0d7224 */ /* 0x000fe400078e0008 */
[----:B------:R-:W-:-:S07]  /*cee0*/  IMAD.MOV.U32 R4, RZ, RZ, R14 ;  /* 0x000000ffff047224 */ /* 0x000fce00078e000e */
[----:B------:R-:W-:Y:S05]  /*cef0*/  WARPSYNC.COLLECTIVE R15, `(.L_x_14108) ;  /* 0x000000000f087348 */ /* 0x000fea0003c00000 */
[----:B------:R0:W1:Y:S02]  /*cf00*/  SHFL.IDX P6, R14, R13, R12, R11 ;  /* 0x0000000c0d0e7389 */ /* 0x00006400000c000b */
[----:B01----:R-:W-:Y:S01]  /*cf10*/  ENDCOLLECTIVE ;  /* 0x000000000000791b */ /* 0x003fe20003800000 */
.L_x_14108:
        /* <DEDUP_REMOVED lines=8> */
[----:B------:R-:W-:-:S07]  /*cfa0*/  @!P1 IMAD.MOV.U32 R4, RZ, RZ, R14 ;  /* 0x000000ffff049224 */ /* 0x000fce00078e000e */
[----:B------:R-:W-:Y:S05]  /*cfb0*/  WARPSYNC.COLLECTIVE R15, `(.L_x_14109) ;  /* 0x000000000f087348 */ /* 0x000fea0003c00000 */
[----:B------:R0:W1:Y:S02]  /*cfc0*/  SHFL.IDX P6, R14, R13, R12, R11 ;  /* 0x0000000c0d0e7389 */ /* 0x00006400000c000b */
[----:B01----:R-:W-:Y:S01]  /*cfd0*/  ENDCOLLECTIVE ;  /* 0x000000000000791b */ /* 0x003fe20003800000 */
.L_x_14109:
[----:B------:R-:W-:Y:S01]  /*cfe0*/  @!PT LDS RZ, [RZ] ;  /* 0x00000000fffff984 */ /* 0x000fe20000000800 */
[----:B------:R-:W-:Y:S01]  /*cff0*/  @!PT LDS RZ, [RZ] ;  /* 0x00000000fffff984 */ /* 0x000fe20000000800 */
[----:B------:R-:W-:Y:S01]  /*d000*/  @!PT LDS RZ, [RZ] ;  /* 0x00000000fffff984 */ /* 0x000fe20000000800 */
[----:B------:R0:W-:Y:S01]  /*d010*/  @!P1 LDGSTS.E.BYPASS.LTC128B.128 [R21+0x8400], desc[UR46][R4.64], !P0 ;  /* 0x0840000004159fae */ /* 0x0001e2000c101d6e */
[----:B------:R-:W-:Y:S01]  /*d020*/  ISETP.GE.AND P1, PT, R25, R0, PT ;  /* 0x000000001900720c */ /* 0x000fe20003f26270 */
[----:B------:R-:W-:Y:S02]  /*d030*/  IMAD.MOV.U32 R13, RZ, RZ, R8 ;  /* 0x000000ffff0d7224 */ /* 0x000fe400078e0008 */
[----:B0-----:R-:W-:-:S05]  /*d040*/  VIADD R21, R9, 0x20 ;  /* 0x0000002009157836 */ /* 0x001fca0000000000 */
[----:B------:R-:W-:Y:S01]  /*d050*/  ISETP.GE.AND P2, PT, R21, R0, PT ;  /* 0x000000001500720c */ /* 0x000fe20003f46270 */
[----:B------:R-:W-:Y:S02]  /*d060*/  VIADD R21, R9, 0x30 ;  /* 0x0000003009157836 */ /* 0x000fe40000000000 */
[----:B------:R-:W-:-:S10]  /*d070*/  IMAD.MOV.U32 R25, RZ, RZ, R14 ;  /* 0x000000ffff197224 */ /* 0x000fd400078e000e */
[----:B------:R-:W-:Y:S05]  /*d080*/  WARPSYNC.COLLECTIVE R15, `(.L_x_14110) ;  /* 0x000000000f087348 */ /* 0x000fea0003c00000 */
[----:B------:R0:W1:Y:S02]  /*d090*/  SHFL.IDX P6, R14, R13, R12, R11 ;  /* 0x0000000c0d0e7389 */ /* 0x00006400000c000b */
[----:B01----:R-:W-:Y:S01]  /*d0a0*/  ENDCOLLECTIVE ;  /* 0x000000000000791b */ /* 0x003fe20003800000 */
.L_x_14110:
[----:B------:R-:W-:Y:S01]  /*d0b0*/  @!P2 LEA R29, R10, UR38, 0x1 ;  /* 0x000000260a1dac11 */ /* 0x000fe2000f8e08ff */
[----:B------:R-:W-:Y:S02]  /*d0c0*/  IMAD.MOV.U32 R13, RZ, RZ, R7 ;  /* 0x000000ffff0d7224 */ /* 0x000fe400078e0007 */
[----:B------:R-:W-:Y:S01]  /*d0d0*/  IMAD.MOV.U32 R12, RZ, RZ, 0x2 ;  /* 0x00000002ff0c7424 */ /* 0x000fe200078e00ff */
[----:B------:R-:W-:-:S13]  /*d0e0*/  @!P1 LEA R4, P3, R19, R14, 0x1 ;  /* 0x0000000e13049211 */ /* 0x000fda00078608ff */
[----:B------:R-:W-:Y:S05]  /*d0f0*/  WARPSYNC.COLLECTIVE R15, `(.L_x_14111) ;  /* 0x000000000f087348 */ /* 0x000fea0003c00000 */
[----:B------:R0:W1:Y:S02]  /*d100*/  SHFL.IDX P6, R14, R13, R12, R11 ;  /* 0x0000000c0d0e7389 */ /* 0x00006400000c000b */
[----:B01----:R-:W-:Y:S01]  /*d110*/  ENDCOLLECTIVE ;  /* 0x000000000000791b */ /* 0x003fe20003800000 */
.L_x_14111:
        /* <DEDUP_REMOVED lines=11> */
.L_x_14112:
[----:B------:R-:W-:Y:S02]  /*d1d0*/  IMAD.MOV.U32 R13, RZ, RZ, R7 ;  /* 0x000000ffff0d7224 */ /* 0x000fe400078e0007 */
[----:B------:R-:W-:Y:S02]  /*d1e0*/  IMAD.MOV.U32 R12, RZ, RZ, 0x3 ;  /* 0x00000003ff0c7424 */ /* 0x000fe400078e00ff */
[----:B------:R-:W-:-:S07]  /*d1f0*/  IMAD.MOV.U32 R28, RZ, RZ, R14 ;  /* 0x000000ffff1c7224 */ /* 0x000fce00078e000e */
[----:B------:R-:W-:Y:S05]  /*d200*/  WARPSYNC.COLLECTIVE R15, `(.L_x_14113) ;  /* 0x000000000f087348 */ /* 0x000fea0003c00000 */
[----:B------:R0:W1:Y:S02]  /*d210*/  SHFL.IDX P6, R14, R13, R12, R11 ;  /* 0x0000000c0d0e7389 */ /* 0x00006400000c000b */
[----:B01----:R-:W-:Y:S01]  /*d220*/  ENDCOLLECTIVE ;  /* 0x000000000000791b */ /* 0x003fe20003800000 */
.L_x_14113:
[----:B------:R-:W-:-:S05]  /*d230*/  @!P2 LEA R4, P1, R19, R28, 0x1 ;  /* 0x0000001c1304a211 */ /* 0x000fca00078208ff */
[----:B------:R-:W-:Y:S01]  /*d240*/  @!P2 IMAD.X R5, RZ, RZ, R20, P1 ;  /* 0x000000ffff05a224 */ /* 0x000fe200008e0614 */
[----:B------:R-:W-:-:S04]  /*d250*/  ISETP.GE.AND P1, PT, R21, R0, PT ;  /* 0x000000001500720c */ /* 0x000fc80003f26270 */
[----:B------:R-:W-:Y:S01]  /*d260*/  @!PT LDS RZ, [RZ] ;  /* 0x00000000fffff984 */ /* 0x000fe20000000800 */
[----:B------:R-:W-:Y:S01]  /*d270*/  @!PT LDS RZ, [RZ] ;  /* 0x00000000fffff984 */ /* 0x000fe20000000800 */
[----:B------:R-:W-:Y:S01]  /*d280*/  @!PT LDS RZ, [RZ] ;  /* 0x00000000fffff984 */ /* 0x000fe20000000800 */
[----:B------:R0:W-:Y:S01]  /*d290*/  @!P2 LDGSTS.E.BYPASS.LTC128B.128 [R29+0x9400], desc[UR46][R4.64], !P0 ;  /* 0x09400000041dafae */ /* 0x0001e2000c101d6e */
[----:B------:R-:W-:-:S08]  /*d2a0*/  IMAD.MOV.U32 R13, RZ, RZ, R8 ;  /* 0x000000ffff0d7224 */ /* 0x000fd000078e0008 */
[----:B------:R-:W-:Y:S01]  /*d2b0*/  @!P1 LEA R25, R10, UR38, 0x1 ;  /* 0x000000260a199c11 */ /* 0x000fe2000f8e08ff */
[----:B------:R-:W-:-:S07]  /*d2c0*/  IMAD.MOV.U32 R21, RZ, RZ, R14 ;  /* 0x000000ffff157224 */ /* 0x000fce00078e000e */
[----:B0-----:R-:W-:Y:S05]  /*d2d0*/  WARPSYNC.COLLECTIVE R15, `(.L_x_14114) ;  /* 0x000000000f087348 */ /* 0x001fea0003c00000 */
[----:B------:R1:W2:Y:S02]  /*d2e0*/  SHFL.IDX P6, R14, R13, R12, R11 ;  /* 0x0000000c0d0e7389 */ /* 0x0002a400000c000b */
[----:B012---:R-:W-:Y:S01]  /*d2f0*/  ENDCOLLECTIVE ;  /* 0x000000000000791b */ /* 0x007fe20003800000 */
.L_x_14114:
[----:B------:R-:W-:Y:S02]  /*d300*/  IMAD.MOV.U32 R13, RZ, RZ, R7 ;  /* 0x000000ffff0d7224 */ /* 0x000fe400078e0007 */
[----:B------:R-:W-:Y:S01]  /*d310*/  IMAD.MOV.U32 R12, RZ, RZ, 0x4 ;  /* 0x00000004ff0c7424 */ /* 0x000fe200078e00ff */
[----:B------:R-:W-:-:S13]  /*d320*/  @!P1 LEA R4, P3, R19, R14, 0x1 ;  /* 0x0000000e13049211 */ /* 0x000fda00078608ff */
[----:B------:R-:W-:Y:S05]  /*d330*/  WARPSYNC.COLLECTIVE R15, `(.L_x_14115) ;  /* 0x000000000f087348 */ /* 0x000fea0003c00000 */
[----:B------:R0:W1:Y:S02]  /*d340*/  SHFL.IDX P6, R14, R13, R12, R11 ;  /* 0x0000000c0d0e7389 */ /* 0x00006400000c000b */
[----:B01----:R-:W-:Y:S01]  /*d350*/  ENDCOLLECTIVE ;  /* 0x000000000000791b */ /* 0x003fe20003800000 */
.L_x_14115:
[----:B------:R-:W-:Y:S02]  /*d360*/  @!P1 IMAD.X R5, RZ, RZ, R21, P3 ;  /* 0x000000ffff059224 */ /* 0x000fe400018e0615 */
[----:B------:R-:W-:-:S03]  /*d370*/  VIADD R21, R9, 0x40 ;  /* 0x0000004009157836 */ /* 0x000fc60000000000 */
[----:B------:R-:W-:Y:S01]  /*d380*/  @!PT LDS RZ, [RZ] ;  /* 0x00000000fffff984 */ /* 0x000fe20000000800 */
[----:B------:R-:W-:Y:S01]  /*d390*/  @!PT LDS RZ, [RZ] ;  /* 0x00000000fffff984 */ /* 0x000fe20000000800 */
[----:B------:R-:W-:Y:S01]  /*d3a0*/  @!PT LDS RZ, [RZ] ;  /* 0x00000000fffff984 */ /* 0x000fe20000000800 */
[----:B------:R0:W-:Y:S02]  /*d3b0*/  @!P1 LDGSTS.E.BYPASS.LTC128B.128 [R25+0x9c00], desc[UR46][R4.64], !P0 ;  /* 0x09c0000004199fae */ /* 0x0001e4000c101d6e */
[----:B------:R-:W-:Y:S01]  /*d3c0*/  ISETP.GE.AND P2, PT, R21, R0, PT ;  /* 0x000000001500720c */ /* 0x000fe20003f46270 */
[C---:B------:R-:W-:Y:S02]  /*d3d0*/  VIADD R21, R9.reuse, 0x50 ;  /* 0x0000005009157836 */ /* 0x040fe40000000000 */
[----:B------:R-:W-:Y:S02]  /*d3e0*/  IMAD.MOV.U32 R13, RZ, RZ, R8 ;  /* 0x000000ffff0d7224 */ /* 0x000fe400078e0008 */
[----:B0-----:R-:W-:-:S08]  /*d3f0*/  VIADD R25, R9, 0x60 ;  /* 0x0000006009197836 */ /* 0x001fd00000000000 */
[----:B------:R-:W-:Y:S01]  /*d400*/  @!P2 LEA R29, R10, UR38, 0x1 ;  /* 0x000000260a1dac11 */ /* 0x000fe2000f8e08ff */
[----:B------:R-:W-:-:S07]  /*d410*/  IMAD.MOV.U32 R20, RZ, RZ, R14 ;  /* 0x000000ffff147224 */ /* 0x000fce00078e000e */
[----:B------:R-:W-:Y:S05]  /*d420*/  WARPSYNC.COLLECTIVE R15, `(.L_x_14116) ;  /* 0x000000000f087348 */ /* 0x000fea0003c00000 */
[----:B------:R0:W1:Y:S02]  /*d430*/  SHFL.IDX P6, R14, R13, R12, R11 ;  /* 0x0000000c0d0e7389 */ /* 0x00006400000c000b */
[----:B01----:R-:W-:Y:S01]  /*d440*/  ENDCOLLECTIVE ;  /* 0x000000000000791b */ /* 0x003fe20003800000 */
.L_x_14116:
[----:B------:R-:W-:Y:S02]  /*d450*/  IMAD.MOV.U32 R13, RZ, RZ, R7 ;  /* 0x000000ffff0d7224 */ /* 0x000fe400078e0007 */
[----:B------:R-:W-:Y:S02]  /*d460*/  IMAD.MOV.U32 R12, RZ, RZ, 0x5 ;  /* 0x00000005ff0c7424 */ /* 0x000fe400078e00ff */
[----:B------:R-:W-:-:S07]  /*d470*/  IMAD.MOV.U32 R28, RZ, RZ, R14 ;  /* 0x000000ffff1c7224 */ /* 0x000fce00078e000e */
[----:B------:R-:W-:Y:S05]  /*d480*/  WARPSYNC.COLLECTIVE R15, `(.L_x_14117) ;  /* 0x000000000f087348 */ /* 0x000fea0003c00000 */
[----:B------:R0:W1:Y:S02]  /*d490*/  SHFL.IDX P6, R14, R13, R12, R11 ;  /* 0x0000000c0d0e7389 */ /* 0x00006400000c000b */
[----:B01----:R-:W-:Y:S01]  /*d4a0*/  ENDCOLLECTIVE ;  /* 0x000000000000791b */ /* 0x003fe20003800000 */
.L_x_14117:
[----:B------:R-:W-:-:S05]  /*d4b0*/  @!P2 LEA R4, P1, R19, R28, 0x1 ;  /* 0x0000001c1304a211 */ /* 0x000fca00078208ff */
[----:B------:R-:W-:Y:S01]  /*d4c0*/  @!P2 IMAD.X R5, RZ, RZ, R20, P1 ;  /* 0x000000ffff05a224 */ /* 0x000fe200008e0614 */
[----:B------:R-:W-:-:S04]  /*d4d0*/  ISETP.GE.AND P1, PT, R21, R0, PT ;  /* 0x000000001500720c */ /* 0x000fc80003f26270 */
[----:B------:R-:W-:Y:S01]  /*d4e0*/  @!PT LDS RZ, [RZ] ;  /* 0x00000000fffff984 */ /* 0x000fe20000000800 */
[----:B------:R-:W-:Y:S01]  /*d4f0*/  @!PT LDS RZ, [RZ] ;  /* 0x00000000fffff984 */ /* 0x000fe20000000800 */
[----:B------:R-:W-:Y:S01]  /*d500*/  @!PT LDS RZ, [RZ] ;  /* 0x00000000fffff984 */ /* 0x000fe20000000800 */
[----:B------:R0:W-:Y:S01]  /*d510*/  @!P2 LDGSTS.E.BYPASS.LTC128B.128 [R29+0xa400], desc[UR46][R4.64], !P0 ;  /* 0x0a400000041dafae */ /* 0x0001e2000c101d6e */
[----:B------:R-:W-:Y:S01]  /*d520*/  IMAD.MOV.U32 R13, RZ, RZ, R8 ;  /* 0x000000ffff0d7224 */ /* 0x000fe200078e0008 */
[----:B------:R-:W-:Y:S01]  /*d530*/  ISETP.GE.AND P2, PT, R25, R0, PT ;  /* 0x000000001900720c */ /* 0x000fe20003f46270 */
[----:B------:R-:W-:-:S12]  /*d540*/  IMAD.MOV.U32 R21, RZ, RZ, R14 ;  /* 0x000000ffff157224 */ /* 0x000fd800078e000e */
[----:B0-----:R-:W-:Y:S05]  /*d550*/  WARPSYNC.COLLECTIVE R15, `(.L_x_14118) ;  /* 0x000000000f087348 */ /* 0x001fea0003c00000 */
[----:B------:R1:W2:Y:S02]  /*d560*/  SHFL.IDX P6, R14, R13, R12, R11 ;  /* 0x0000000c0d0e7389 */ /* 0x0002a400000c000b */
[----:B012---:R-:W-:Y:S01]  /*d570*/  ENDCOLLECTIVE ;  /* 0x000000000000791b */ /* 0x007fe20003800000 */
.L_x_14118:
[----:B------:R-:W-:Y:S01]  /*d580*/  @!P2 LEA R25, R10, UR38, 0x1 ;  /* 0x000000260a19ac11 */ /* 0x000fe2000f8e08ff */
[----:B------:R-:W-:Y:S02]  /*d590*/  IMAD.MOV.U32 R13, RZ, RZ, R7 ;  /* 0x000000ffff0d7224 */ /* 0x000fe400078e0007 */
[----:B------:R-:W-:Y:S01]  /*d5a0*/  IMAD.MOV.U32 R12, RZ, RZ, 0x6 ;  /* 0x00000006ff0c7424 */ /* 0x000fe200078e00ff */
[----:B------:R-:W-:-:S13]  /*d5b0*/  @!P1 LEA R4, P3, R19, R14, 0x1 ;  /* 0x0000000e13049211 */ /* 0x000fda00078608ff */
[----:B------:R-:W-:Y:S05]  /*d5c0*/  WARPSYNC.COLLECTIVE R15, `(.L_x_14119) ;  /* 0x000000000f087348 */ /* 0x000fea0003c00000 */
[----:B------:R0:W1:Y:S02]  /*d5d0*/  SHFL.IDX P6, R14, R13, R12, R11 ;  /* 0x0000000c0d0e7389 */ /* 0x00006400000c000b */
[----:B01----:R-:W-:Y:S01]  /*d5e0*/  ENDCOLLECTIVE ;  /* 0x000000000000791b */ /* 0x003fe20003800000 */
.L_x_14119:
        /* <DEDUP_REMOVED lines=11> */
.L_x_14120:
[----:B------:R-:W-:Y:S02]  /*d6a0*/  IMAD.MOV.U32 R13, RZ, RZ, R7 ;  /* 0x000000ffff0d7224 */ /* 0x000fe400078e0007 */
[----:B------:R-:W-:Y:S02]  /*d6b0*/  IMAD.MOV.U32 R12, RZ, RZ, 0x7 ;  /* 0x00000007ff0c7424 */ /* 0x000fe400078e00ff */
[----:B------:R-:W-:-:S07]  /*d6c0*/  IMAD.MOV.U32 R28, RZ, RZ, R14 ;  /* 0x000000ffff1c7224 */ /* 0x000fce00078e000e */
[----:B------:R-:W-:Y:S05]  /*d6d0*/  WARPSYNC.COLLECTIVE R15, `(.L_x_14121) ;  /* 0x000000000f087348 */ /* 0x000fea0003c00000 */
[----:B------:R0:W1:Y:S02]  /*d6e0*/  SHFL.IDX P6, R14, R13, R12, R11 ;  /* 0x0000000c0d0e7389 */ /* 0x00006400000c000b */
[----:B01----:R-:W-:Y:S01]  /*d6f0*/  ENDCOLLECTIVE ;  /* 0x000000000000791b */ /* 0x003fe20003800000 */
.L_x_14121:
        /* <DEDUP_REMOVED lines=11> */
.L_x_14122:
        /* <DEDUP_REMOVED lines=9> */
.L_x_14123:
        /* <DEDUP_REMOVED lines=14> */
.L_x_14124:
[----:B------:R-:W-:Y:S02]  /*d920*/  IMAD.MOV.U32 R13, RZ, RZ, R3 ;  /* 0x000000ffff0d7224 */ /* 0x000fe400078e0003 */
[----:B------:R-:W-:Y:S02]  /*d930*/  IMAD.MOV.U32 R12, RZ, RZ, 0x1 ;  /* 0x00000001ff0c7424 */ /* 0x000fe400078e00ff */
[----:B------:R-:W-:-:S07]  /*d940*/  IMAD.MOV.U32 R28, RZ, RZ, R14 ;  /* 0x000000ffff1c7224 */ /* 0x000fce00078e000e */
[----:B------:R-:W-:Y:S05]  /*d950*/  WARPSYNC.COLLECTIVE R15, `(.L_x_14125) ;  /* 0x000000000f087348 */ /* 0x000fea0003c00000 */
[----:B------:R0:W1:Y:S02]  /*d960*/  SHFL.IDX P6, R14, R13, R12, R11 ;  /* 0x0000000c0d0e7389 */ /* 0x00006400000c000b */
[----:B01----:R-:W-:Y:S01]  /*d970*/  ENDCOLLECTIVE ;  /* 0x000000000000791b */ /* 0x003fe20003800000 */
.L_x_14125:
        /* <DEDUP_REMOVED lines=13> */
.L_x_14126:
[----:B------:R-:W-:Y:S02]  /*da50*/  IMAD.MOV.U32 R13, RZ, RZ, R3 ;  /* 0x000000ffff0d7224 */ /* 0x000fe400078e0003 */
[----:B------:R-:W-:Y:S01]  /*da60*/  IMAD.MOV.U32 R12, RZ, RZ, 0x2 ;  /* 0x00000002ff0c7424 */ /* 0x000fe200078e00ff */
[----:B------:R-:W-:-:S13]  /*da70*/  @!P1 LEA R4, P3, R19, R14, 0x1 ;  /* 0x0000000e13049211 */ /* 0x000fda00078608ff */
[----:B------:R-:W-:Y:S05]  /*da80*/  WARPSYNC.COLLECTIVE R15, `(.L_x_14127) ;  /* 0x000000000f087348 */ /* 0x000fea0003c00000 */
[----:B------:R0:W1:Y:S02]  /*da90*/  SHFL.IDX P6, R14, R13, R12, R11 ;  /* 0x0000000c0d0e7389 */ /* 0x00006400000c000b */
[----:B01----:R-:W-:Y:S01]  /*daa0*/  ENDCOLLECTIVE ;  /* 0x000000000000791b */ /* 0x003fe20003800000 */
.L_x_14127:
        /* <DEDUP_REMOVED lines=12> */
.L_x_14128:
[----:B------:R-:W-:Y:S02]  /*db70*/  IMAD.MOV.U32 R13, RZ, RZ, R3 ;  /* 0x000000ffff0d7224 */ /* 0x000fe400078e0003 */
[----:B------:R-:W-:Y:S02]  /*db80*/  IMAD.MOV.U32 R12, RZ, RZ, 0x3 ;  /* 0x00000003ff0c7424 */ /* 0x000fe400078e00ff */
[----:B------:R-:W-:-:S07]  /*db90*/  IMAD.MOV.U32 R20, RZ, RZ, R14 ;  /* 0x000000ffff147224 */ /* 0x000fce00078e000e */
[----:B------:R-:W-:Y:S05]  /*dba0*/  WARPSYNC.COLLECTIVE R15, `(.L_x_14129) ;  /* 0x000000000f087348 */ /* 0x000fea0003c00000 */
[----:B------:R0:W1:Y:S02]  /*dbb0*/  SHFL.IDX P6, R14, R13, R12, R11 ;  /* 0x0000000c0d0e7389 */ /* 0x00006400000c000b */
[----:B01----:R-:W-:Y:S01]  /*dbc0*/  ENDCOLLECTIVE ;  /* 0x000000000000791b */ /* 0x003fe20003800000 */
.L_x_14129:
        /* <DEDUP_REMOVED lines=12> */
.L_x_14130:
[----:B------:R-:W-:Y:S05]  /*dc90*/  BRA `(.L_x_14131) ;  /* 0xffffffd000b07947 */ /* 0x000fea000383ffff */
.L_x_14042:
[----:B0-----:R-:W-:-:S04]  /*dca0*/  IMAD.U32 R3, RZ, RZ, UR38 ;  /* 0x00000026ff037e24 */ /* 0x001fc8000f8e00ff */
[----:B------:R0:W1:Y:S03]  /*dcb0*/  SYNCS.PHASECHK.TRANS64.TRYWAIT P0, [R3+URZ+0x16820], R0 ;  /* 0x01682000030075a7 */ /* 0x000066000800017f */
[----:B-1----:R-:W-:Y:S05]  /*dcc0*/  @!P0 NANOSLEEP.SYNCS 0x989680 ;  /* 0x009896800000895d */ /* 0x002fea0003900000 */
[----:B------:R-:W1:Y:S02]  /*dcd0*/  @!P0 SYNCS.PHASECHK.TRANS64 P0, [R3+URZ+0x16820], R0 ;  /* 0x01682000030085a7 */ /* 0x000e64000800007f */
[----:B-1----:R-:W-:Y:S05]  /*dce0*/  @!P0 BRA `(.L_x_14042) ;  /* 0xfffffffc00ec8947 */ /* 0x002fea000383ffff */
[----:B------:R-:W-:Y:S05]  /*dcf0*/  BRA `(.L_x_14132) ;  /* 0xffffffd000e07947 */ /* 0x000fea000383ffff */
.L_x_14049:
[----:B0-----:R-:W-:-:S04]  /*dd00*/  IMAD.U32 R5, RZ, RZ, UR38 ;  /* 0x00000026ff057e24 */ /* 0x001fc8000f8e00ff */
[----:B------:R0:W1:Y:S03]  /*dd10*/  SYNCS.PHASECHK.TRANS64.TRYWAIT P0, [R5+URZ+0x16848], R12 ;  /* 0x0168480c050075a7 */ /* 0x000066000800017f */
[----:B-1----:R-:W-:Y:S05]  /*dd20*/  @!P0 NANOSLEEP.SYNCS 0x989680 ;  /* 0x009896800000895d */ /* 0x002fea0003900000 */
[----:B------:R-:W1:Y:S02]  /*dd30*/  @!P0 SYNCS.PHASECHK.TRANS64 P0, [R5+URZ+0x16848], R12 ;  /* 0x0168480c050085a7 */ /* 0x000e64000800007f */
[----:B-1----:R-:W-:Y:S05]  /*dd40*/  @!P0 BRA `(.L_x_14049) ;  /* 0xfffffffc00ec8947 */ /* 0x002fea000383ffff */
[----:B------:R-:W-:Y:S05]  /*dd50*/  BRA `(.L_x_14133) ;  /* 0xffffffd400c47947 */ /* 0x000fea000383ffff */
.L_x_14054:
[----:B0-----:R-:W-:-:S04]  /*dd60*/  IMAD.U32 R5, RZ, RZ, UR38 ;  /* 0x00000026ff057e24 */ /* 0x001fc8000f8e00ff */
[----:B------:R0:W1:Y:S03]  /*dd70*/  SYNCS.PHASECHK.TRANS64.TRYWAIT P0, [R5+URZ+0x16860], R12 ;  /* 0x0168600c050075a7 */ /* 0x000066000800017f */
[----:B-1----:R-:W-:Y:S05]  /*dd80*/  @!P0 NANOSLEEP.SYNCS 0x989680 ;  /* 0x009896800000895d */ /* 0x002fea0003900000 */
[----:B------:R-:W1:Y:S02]  /*dd90*/  @!P0 SYNCS.PHASECHK.TRANS64 P0, [R5+URZ+0x16860], R12 ;  /* 0x0168600c050085a7 */ /* 0x000e64000800007f */
[----:B-1----:R-:W-:Y:S05]  /*dda0*/  @!P0 BRA `(.L_x_14054) ;  /* 0xfffffffc00ec8947 */ /* 0x002fea000383ffff */
[----:B------:R-:W-:Y:S05]  /*ddb0*/  BRA `(.L_x_14134) ;  /* 0xffffffd800247947 */ /* 0x000fea000383ffff */
.L_x_14062:
[----:B0-----:R-:W-:-:S04]  /*ddc0*/  IMAD.U32 R5, RZ, RZ, UR38 ;  /* 0x00000026ff057e24 */ /* 0x001fc8000f8e00ff */
[----:B------:R0:W1:Y:S03]  /*ddd0*/  SYNCS.PHASECHK.TRANS64.TRYWAIT P0, [R5+URZ+0x16840], R14 ;  /* 0x0168400e050075a7 */ /* 0x000066000800017f */
[----:B-1----:R-:W-:Y:S05]  /*dde0*/  @!P0 NANOSLEEP.SYNCS 0x989680 ;  /* 0x009896800000895d */ /* 0x002fea0003900000 */
[----:B------:R-:W1:Y:S02]  /*ddf0*/  @!P0 SYNCS.PHASECHK.TRANS64 P0, [R5+URZ+0x16840], R14 ;  /* 0x0168400e050085a7 */ /* 0x000e64000800007f */
[----:B-1----:R-:W-:Y:S05]  /*de00*/  @!P0 BRA `(.L_x_14062) ;  /* 0xfffffffc00ec8947 */ /* 0x002fea000383ffff */
[----:B------:R-:W-:Y:S05]  /*de10*/  BRA `(.L_x_14135) ;  /* 0xffffffdc00087947 */ /* 0x000fea000383ffff */
.L_x_14067:
[----:B0-----:R-:W-:-:S04]  /*de20*/  IMAD.U32 R5, RZ, RZ, UR38 ;  /* 0x00000026ff057e24 */ /* 0x001fc8000f8e00ff */
[----:B------:R0:W1:Y:S03]  /*de30*/  SYNCS.PHASECHK.TRANS64.TRYWAIT P0, [R5+URZ+0x16868], R4 ;  /* 0x01686804050075a7 */ /* 0x000066000800017f */
[----:B-1----:R-:W-:Y:S05]  /*de40*/  @!P0 NANOSLEEP.SYNCS 0x989680 ;  /* 0x009896800000895d */ /* 0x002fea0003900000 */
[----:B------:R-:W1:Y:S02]  /*de50*/  @!P0 SYNCS.PHASECHK.TRANS64 P0, [R5+URZ+0x16868], R4 ;  /* 0x01686804050085a7 */ /* 0x000e64000800007f */
[----:B-1----:R-:W-:Y:S05]  /*de60*/  @!P0 BRA `(.L_x_14067) ;  /* 0xfffffffc00ec8947 */ /* 0x002fea000383ffff */
[----:B------:R-:W-:Y:S05]  /*de70*/  BRA `(.L_x_14136) ;  /* 0xffffffdc00707947 */ /* 0x000fea000383ffff */
.L_x_14075:
[----:B0-----:R-:W-:-:S04]  /*de80*/  IMAD.U32 R4, RZ, RZ, UR38 ;  /* 0x00000026ff047e24 */ /* 0x001fc8000f8e00ff */
[----:B------:R0:W1:Y:S03]  /*de90*/  SYNCS.PHASECHK.TRANS64.TRYWAIT P0, [R4+URZ+0x16848], R9 ;  /* 0x01684809040075a7 */ /* 0x000066000800017f */
[----:B-1----:R-:W-:Y:S05]  /*dea0*/  @!P0 NANOSLEEP.SYNCS 0x989680 ;  /* 0x009896800000895d */ /* 0x002fea0003900000 */
[----:B------:R-:W1:Y:S02]  /*deb0*/  @!P0 SYNCS.PHASECHK.TRANS64 P0, [R4+URZ+0x16848], R9 ;  /* 0x01684809040085a7 */ /* 0x000e64000800007f */
[----:B-1----:R-:W-:Y:S05]  /*dec0*/  @!P0 BRA `(.L_x_14075) ;  /* 0xfffffffc00ec8947 */ /* 0x002fea000383ffff */
[----:B------:R-:W-:Y:S05]  /*ded0*/  BRA `(.L_x_14137) ;  /* 0xffffffe000687947 */ /* 0x000fea000383ffff */
.L_x_14080:
[----:B0-----:R-:W-:-:S04]  /*dee0*/  IMAD.U32 R4, RZ, RZ, UR38 ;  /* 0x00000026ff047e24 */ /* 0x001fc8000f8e00ff */
[----:B------:R0:W1:Y:S03]  /*def0*/  SYNCS.PHASECHK.TRANS64.TRYWAIT P0, [R4+URZ+0x16860], R9 ;  /* 0x01686009040075a7 */ /* 0x000066000800017f */
[----:B-1----:R-:W-:Y:S05]  /*df00*/  @!P0 NANOSLEEP.SYNCS 0x989680 ;  /* 0x009896800000895d */ /* 0x002fea0003900000 */
[----:B------:R-:W1:Y:S02]  /*df10*/  @!P0 SYNCS.PHASECHK.TRANS64 P0, [R4+URZ+0x16860], R9 ;  /* 0x01686009040085a7 */ /* 0x000e64000800007f */
[----:B-1----:R-:W-:Y:S05]  /*df20*/  @!P0 BRA `(.L_x_14080) ;  /* 0xfffffffc00ec8947 */ /* 0x002fea000383ffff */
[----:B------:R-:W-:Y:S05]  /*df30*/  BRA `(.L_x_14138) ;  /* 0xffffffe000cc7947 */ /* 0x000fea000383ffff */
.L_x_14087:
[----:B0-----:R0:W1:Y:S02]  /*df40*/  SYNCS.PHASECHK.TRANS64.TRYWAIT P0, [R4+URZ+0x16860], R3 ;  /* 0x01686003040075a7 */ /* 0x001064000800017f */
[----:B-1----:R-:W-:Y:S05]  /*df50*/  @!P0 NANOSLEEP.SYNCS 0x989680 ;  /* 0x009896800000895d */ /* 0x002fea0003900000 */
[----:B------:R-:W1:Y:S02]  /*df60*/  @!P0 SYNCS.PHASECHK.TRANS64 P0, [R4+URZ+0x16860], R3 ;  /* 0x01686003040085a7 */ /* 0x000e64000800007f */
[----:B-1----:R-:W-:Y:S05]  /*df70*/  @!P0 BRA `(.L_x_14087) ;  /* 0xfffffffc00f08947 */ /* 0x002fea000383ffff */
[----:B------:R-:W-:Y:S05]  /*df80*/  BRA `(.L_x_14139) ;  /* 0xffffffe4005c7947 */ /* 0x000fea000383ffff */
.L_x_14091:
[----:B0-----:R0:W1:Y:S02]  /*df90*/  SYNCS.PHASECHK.TRANS64.TRYWAIT P0, [R17+URZ+0x16820], R4 ;  /* 0x01682004110075a7 */ /* 0x001064000800017f */
[----:B-1----:R-:W-:Y:S05]  /*dfa0*/  @!P0 NANOSLEEP.SYNCS 0x989680 ;  /* 0x009896800000895d */ /* 0x002fea0003900000 */
[----:B------:R-:W1:Y:S02]  /*dfb0*/  @!P0 SYNCS.PHASECHK.TRANS64 P0, [R17+URZ+0x16820], R4 ;  /* 0x01682004110085a7 */ /* 0x000e64000800007f */
[----:B-1----:R-:W-:Y:S05]  /*dfc0*/  @!P0 BRA `(.L_x_14091) ;  /* 0xfffffffc00f08947 */ /* 0x002fea000383ffff */
[----:B------:R-:W-:Y:S05]  /*dfd0*/  BRA `(.L_x_14140) ;  /* 0xffffffe400f47947 */ /* 0x000fea000383ffff */
.L_x_14092:
        /* <DEDUP_REMOVED lines=8> */
.L_x_14142:
[----:B------:R-:W-:Y:S05]  /*e060*/  BSYNC B0 ;  /* 0x0000000000007941 */ /* 0x000fea0003800000 */
.L_x_14141:
[----:B------:R-:W-:Y:S05]  /*e070*/  BRA `(.L_x_14143) ;  /* 0xffffffe400d87947 */ /* 0x000fea000383ffff */
.L_x_14093:
[----:B------:R-:W-:Y:S01]  /*e080*/  BSSY B0, `(.L_x_14144) ;  /* 0x0000006000007945 */ /* 0x000fe20003800000 */
[----:B------:R-:W-:-:S07]  /*e090*/  IMAD.MOV.U32 R15, RZ, RZ, -0x1 ;  /* 0xffffffffff0f7424 */ /* 0x000fce00078e00ff */
[----:B01----:R-:W-:Y:S05]  /*e0a0*/  WARPSYNC.COLLECTIVE R15, `(.L_x_14145) ;  /* 0x000000000f0c7348 */ /* 0x003fea0003c00000 */
[----:B------:R-:W-:Y:S02]  /*e0b0*/  ELECT P6, UR62, PT ;  /* 0x00000000003e782f */ /* 0x000fe400038c0000 */
[----:B------:R-:W-:Y:S01]  /*e0c0*/  MOV R14, UR62 ;  /* 0x0000003e000e7c02 */ /* 0x000fe20008000f00 */
[----:B01----:R-:W-:Y:S10]  /*e0d0*/  ENDCOLLECTIVE ;  /* 0x000000000000791b */ /* 0x003ff40003800000 */
.L_x_14145:
[----:B------:R-:W-:Y:S05]  /*e0e0*/  BSYNC B0 ;  /* 0x0000000000007941 */ /* 0x000fea0003800000 */
.L_x_14144:
[----:B------:R-:W-:Y:S05]  /*e0f0*/  BRA `(.L_x_14146) ;  /* 0xffffffe400cc7947 */ /* 0x000fea000383ffff */
.L_x_14095:
[----:B0-----:R0:W2:Y:S02]  /*e100*/  SYNCS.PHASECHK.TRANS64.TRYWAIT P0, [R7+URZ], R4 ;  /* 0x00000004070075a7 */ /* 0x0010a4000800017f */
[----:B--2---:R-:W-:Y:S05]  /*e110*/  @!P0 NANOSLEEP.SYNCS 0x989680 ;  /* 0x009896800000895d */ /* 0x004fea0003900000 */
[----:B------:R-:W2:Y:S02]  /*e120*/  @!P0 SYNCS.PHASECHK.TRANS64 P0, [R7+URZ], R4 ;  /* 0x00000004070085a7 */ /* 0x000ea4000800007f */
[----:B--2---:R-:W-:Y:S05]  /*e130*/  @!P0 BRA `(.L_x_14095) ;  /* 0xfffffffc00f08947 */ /* 0x004fea000383ffff */
[----:B------:R-:W-:Y:S05]  /*e140*/  BRA `(.L_x_14147) ;  /* 0xffffffe800007947 */ /* 0x000fea000383ffff */
.L_x_14096:
[----:B--2---:R2:W3:Y:S02]  /*e150*/  SYNCS.PHASECHK.TRANS64.TRYWAIT P0, [R5+URZ], R2 ;  /* 0x00000002050075a7 */ /* 0x0044e4000800017f */
[----:B---3--:R-:W-:Y:S05]  /*e160*/  @!P0 NANOSLEEP.SYNCS 0x989680 ;  /* 0x009896800000895d */ /* 0x008fea0003900000 */
[----:B------:R-:W3:Y:S02]  /*e170*/  @!P0 SYNCS.PHASECHK.TRANS64 P0, [R5+URZ], R2 ;  /* 0x00000002050085a7 */ /* 0x000ee4000800007f */
[----:B---3--:R-:W-:Y:S05]  /*e180*/  @!P0 BRA `(.L_x_14096) ;  /* 0xfffffffc00f08947 */ /* 0x008fea000383ffff */
[----:B------:R-:W-:Y:S05]  /*e190*/  BRA `(.L_x_14148) ;  /* 0xffffffe400f47947 */ /* 0x000fea000383ffff */
.L_x_14098:
[----:B---3--:R3:W4:Y:S02]  /*e1a0*/  SYNCS.PHASECHK.TRANS64.TRYWAIT P0, [R3+URZ], R4 ;  /* 0x00000004030075a7 */ /* 0x008724000800017f */
[----:B----4-:R-:W-:Y:S05]  /*e1b0*/  @!P0 NANOSLEEP.SYNCS 0x989680 ;  /* 0x009896800000895d */ /* 0x010fea0003900000 */
[----:B------:R-:W4:Y:S02]  /*e1c0*/  @!P0 SYNCS.PHASECHK.TRANS64 P0, [R3+URZ], R4 ;  /* 0x00000004030085a7 */ /* 0x000f24000800007f */
[----:B----4-:R-:W-:Y:S05]  /*e1d0*/  @!P0 BRA `(.L_x_14098) ;  /* 0xfffffffc00f08947 */ /* 0x010fea000383ffff */
[----:B------:R-:W-:Y:S05]  /*e1e0*/  BRA `(.L_x_14149) ;  /* 0xffffffe400f87947 */ /* 0x000fea000383ffff */
.L_x_14150:
        /* <DEDUP_REMOVED lines=9> */
.L_x_14881:


//--------------------- .text._ZN7cutlass13device_kernelIN5flash11enable_sm90INS1_16FlashAttnFwdSm90INS1_25CollectiveMainloopFwdSm90ILi2EN4cute5tupleIJNS5_1CILi1EEES8_S8_EEENS6_IJNS7_ILi192EEENS7_ILi128EEENS7_ILi64EEEEEELi64ENS_10bfloat16_tEfNS_4arch4Sm90ELb1ELb0ELb0ELb1ELb0ELb0ELb0ELb1ELb1ELb1ELb1ELb0EEENS1_21CollectiveEpilogueFwdINS6_IJSA_SC_SB_EEES9_SE_SG_Li384ELb1ELb1ELb1ELb0EEENS1_36VarlenDynamicPersistentTileSchedulerILi192ELi128ELi384ELi128ELb1ELb1ELb1ELb1ELb1ELb1EEEEEEEEEvNT_6ParamsE --------------------------
	.section	.text._ZN7cutlass13device_kernelIN5flash11enable_sm90INS1_16FlashAttnFwdSm90INS1_25CollectiveMainloopFwdSm90ILi2EN4cute5tupleIJNS5_1CILi1EEES8_S8_EEENS6_IJNS7_ILi192EEENS7_ILi128EEENS7_ILi64EEEEEELi64ENS_10bfloat16_tEfNS_4arch4Sm90ELb1ELb0ELb0ELb1ELb0ELb0ELb0ELb1ELb1ELb1ELb1ELb0EEENS1_21CollectiveEpilogueFwdINS6_IJSA_SC_SB_EEES9_SE_SG_Li384ELb1ELb1ELb1ELb0EEENS1_36VarlenDynamicPersistentTileSchedulerILi192ELi128ELi384ELi128ELb1ELb1ELb1ELb1ELb1ELb1EEEEEEEEEvNT_6ParamsE,"ax",@progbits
	.align	128
.text._ZN7cutlass13device_kernelIN5flash11enable_sm90INS1_16FlashAttnFwdSm90INS1_25CollectiveMainloopFwdSm90ILi2EN4cute5tupleIJNS5_1CILi1EEES8_S8_EEENS6_IJNS7_ILi192EEENS7_ILi128EEENS7_ILi64EEEEEELi64ENS_10bfloat16_tEfNS_4arch4Sm90ELb1ELb0ELb0ELb1ELb0ELb0ELb0ELb1ELb1ELb1ELb1ELb0EEENS1_21CollectiveEpilogueFwdINS6_IJSA_SC_SB_EEES9_SE_SG_Li384ELb1ELb1ELb1ELb0EEENS1_36VarlenDynamicPersistentTileSchedulerILi192ELi128ELi384ELi128ELb1ELb1ELb1ELb1ELb1ELb1EEEEEEEEEvNT_6ParamsE:
        .type           _ZN7cutlass13device_kernelIN5flash11enable_sm90INS1_16FlashAttnFwdSm90INS1_25CollectiveMainloopFwdSm90ILi2EN4cute5tupleIJNS5_1CILi1EEES8_S8_EEENS6_IJNS7_ILi192EEENS7_ILi128EEENS7_ILi64EEEEEELi64ENS_10bfloat16_tEfNS_4arch4Sm90ELb1ELb0ELb0ELb1ELb0ELb0ELb0ELb1ELb1ELb1ELb1ELb0EEENS1_21CollectiveEpilogueFwdINS6_IJSA_SC_SB_EEES9_SE_SG_Li384ELb1ELb1ELb1ELb0EEENS1_36VarlenDynamicPersistentTileSchedulerILi192ELi128ELi384ELi128ELb1ELb1ELb1ELb1ELb1ELb1EEEEEEEEEvNT_6ParamsE,@function
        .size           _ZN7cutlass13device_kernelIN5flash11enable_sm90INS1_16FlashAttnFwdSm90INS1_25CollectiveMainloopFwdSm90ILi2EN4cute5tupleIJNS5_1CILi1EEES8_S8_EEENS6_IJNS7_ILi192EEENS7_ILi128EEENS7_ILi64EEEEEELi64ENS_10bfloat16_tEfNS_4arch4Sm90ELb1ELb0ELb0ELb1ELb0ELb0ELb0ELb1ELb1ELb1ELb1ELb0EEENS1_21CollectiveEpilogueFwdINS6_IJSA_SC_SB_EEES9_SE_SG_Li384ELb1ELb1ELb1ELb0EEENS1_36VarlenDynamicPersistentTileSchedulerILi192ELi128ELi384ELi128ELb1ELb1ELb1ELb1ELb1ELb1EEEEEEEEEvNT_6ParamsE,(.L_x_14882 - _ZN7cutlass13device_kernelIN5flash11enable_sm90INS1_16FlashAttnFwdSm90INS1_25CollectiveMainloopFwdSm90ILi2EN4cute5tupleIJNS5_1CILi1EEES8_S8_EEENS6_IJNS7_ILi192EEENS7_ILi128EEENS7_ILi64EEEEEELi64ENS_10bfloat16_tEfNS_4arch4Sm90ELb1ELb0ELb0ELb1ELb0ELb0ELb0ELb1ELb1ELb1ELb1ELb0EEENS1_21CollectiveEpilogueFwdINS6_IJSA_SC_SB_EEES9_SE_SG_Li384ELb1ELb1ELb1ELb0EEENS1_36VarlenDynamicPersistentTileSchedulerILi192ELi128ELi384ELi128ELb1ELb1ELb1ELb1ELb1ELb1EEEEEEEEEvNT_6ParamsE)
        .other          _ZN7cutlass13device_kernelIN5flash11enable_sm90INS1_16FlashAttnFwdSm90INS1_25CollectiveMainloopFwdSm90ILi2EN4cute5tupleIJNS5_1CILi1EEES8_S8_EEENS6_IJNS7_ILi192EEENS7_ILi128EEENS7_ILi64EEEEEELi64ENS_10bfloat16_tEfNS_4arch4Sm90ELb1ELb0ELb0ELb1ELb0ELb0ELb0ELb1ELb1ELb1ELb1ELb0EEENS1_21CollectiveEpilogueFwdINS6_IJSA_SC_SB_EEES9_SE_SG_Li384ELb1ELb1ELb1ELb0EEENS1_36VarlenDynamicPersistentTileSchedulerILi192ELi128ELi384ELi128ELb1ELb1ELb1ELb1ELb1ELb1EEEEEEEEEvNT_6ParamsE,@"STO_CUDA_ENTRY STV_DEFAULT"
_ZN7cutlass13device_kernelIN5flash11enable_sm90INS1_16FlashAttnFwdSm90INS1_25CollectiveMainloopFwdSm90ILi2EN4cute5tupleIJNS5_1CILi1EEES8_S8_EEENS6_IJNS7_ILi192EEENS7_ILi128EEENS7_ILi64EEEEEELi64ENS_10bfloat16_tEfNS_4arch4Sm90ELb1ELb0ELb0ELb1ELb0ELb0ELb0ELb1ELb1ELb1ELb1ELb0EEENS1_21CollectiveEpilogueFwdINS6_IJSA_SC_SB_EEES9_SE_SG_Li384ELb1ELb1ELb1ELb0EEENS1_36VarlenDynamicPersistentTileSchedulerILi192ELi128ELi384ELi128ELb1ELb1ELb1ELb1ELb1ELb1EEEEEEEEEvNT_6ParamsE:
        /* <DEDUP_REMOVED lines=17> */
.L_x_14152:
[----:B------:R-:W-:Y:S05]  /*0110*/  BSYNC B0 ;  /* 0x0000000000007941 */ /* 0x000fea0003800000 */
.L_x_14151:
        /* <DEDUP_REMOVED lines=40> */
.L_x_14153:
        /* <DEDUP_REMOVED lines=22> */
.L_x_14154:
        /* <DEDUP_REMOVED lines=18> */
.L_x_14155:
        /* <DEDUP_REMOVED lines=22> */
.L_x_14156:
        /* <DEDUP_REMOVED lines=22> */
.L_x_14157:
        /* <DEDUP_REMOVED lines=8> */
.L_x_14159:
        /* <DEDUP_REMOVED lines=19> */
[----:B------:R-:W-:-:S05]  /*0a90*/  VIADD R17, R2, 0xffffff80 ;  /* 0xffffff8002117836 */ /* 0x000fca0000000000 */
[----:B------:R-:W-:-:S04]  /*0aa0*/  SHF.R.S32.HI R0, RZ, 0x1f, R17 ;  /* 0x0000001fff007819 */ /* 0x000fc80000011411 */
[----:B------:R-:W-:-:S04]  /*0ab0*/  LEA.HI R2, R0, R17, RZ, 0x7 ;  /* 0x0000001100027211 */ /* 0x000fc800078f38ff */
[----:B------:R-:W-:-:S05]  /*0ac0*/  LOP3.LUT R3, R2, 0xffffff80, RZ, 0xc0, !PT ;  /* 0xffffff8002037812 */ /* 0x000fca00078ec0ff */
[----:B------:R-:W-:Y:S01]  /*0ad0*/  IMAD.IADD R16, R17, 0x1, -R3 ;  /* 0x0000000111107824 */ /* 0x000fe200078e0a03 */
[CC--:B------:R-:W-:Y:S02]  /*0ae0*/  LEA.HI R4, R0.reuse, R17.reuse, RZ, 0x5 ;  /* 0x0000001100047211 */ /* 0x0c0fe400078f28ff */
[----:B------:R-:W-:Y:S02]  /*0af0*/  LEA.HI R3, R0, R17, RZ, 0x4 ;  /* 0x0000001100037211 */ /* 0x000fe400078f20ff */
[----:B------:R-:W-:Y:S01]  /*0b00*/  SHF.R.S32.HI R6, RZ, 0x1f, R16 ;  /* 0x0000001fff067819 */ /* 0x000fe20000011410 */
[----:B------:R-:W-:Y:S01]  /*0b10*/  IMAD.SHL.U32 R5, R4, 0x20, RZ ;  /* 0x0000002004057824 */ /* 0x000fe200078e00ff */
[----:B------:R-:W-:Y:S02]  /*0b20*/  LOP3.LUT R4, R3, 0x3fffff0, RZ, 0xc0, !PT ;  /* 0x03fffff003047812 */ /* 0x000fe400078ec0ff */
[----:B------:R-:W-:Y:S02]  /*0b30*/  LEA.HI R7, R6, R16, RZ, 0x2 ;  /* 0x0000001006077211 */ /* 0x000fe400078f10ff */
[----:B------:R-:W-:-:S02]  /*0b40*/  LOP3.LUT R5, R5, 0xfffffc00, RZ, 0xc0, !PT ;  /* 0xfffffc0005057812 */ /* 0x000fc400078ec0ff */
[--C-:B------:R-:W-:Y:S02]  /*0b50*/  SHF.R.S32.HI R8, RZ, 0x2, R7.reuse ;  /* 0x00000002ff087819 */ /* 0x100fe40000011407 */
[----:B------:R-:W-:Y:S01]  /*0b60*/  SHF.R.S32.HI R9, RZ, 0x1f, R7 ;  /* 0x0000001fff097819 */ /* 0x000fe20000011407 */
[----:B------:R-:W-:Y:S01]  /*0b70*/  IMAD.IADD R4, R17, 0x1, -R4 ;  /* 0x0000000111047824 */ /* 0x000fe200078e0a04 */
[----:B------:R-:W-:Y:S02]  /*0b80*/  SHF.R.S32.HI R11, RZ, 0x7, R2 ;  /* 0x00000007ff0b7819 */ /* 0x000fe40000011402 */
[----:B------:R-:W-:Y:S02]  /*0b90*/  SHF.R.S32.HI R2, RZ, 0x4, R3 ;  /* 0x00000004ff027819 */ /* 0x000fe40000011403 */
[----:B------:R-:W-:Y:S01]  /*0ba0*/  LEA.HI R9, R9, R8, RZ, 0x3 ;  /* 0x0000000809097211 */ /* 0x000fe200078f18ff */
[----:B------:R-:W-:Y:S01]  /*0bb0*/  IMAD R4, R4, 0x40, R5 ;  /* 0x0000004004047824 */ /* 0x000fe200078e0205 */
[----:B------:R-:W-:Y:S01]  /*0bc0*/  LEA.HI R3, R3, R2, RZ, 0x1 ;  /* 0x0000000203037211 */ /* 0x000fe200078f08ff */
[----:B------:R-:W-:Y:S01]  /*0bd0*/  IMAD.HI R5, R11, 0x55555556, RZ ;  /* 0x555555560b057827 */ /* 0x000fe200078e02ff */
[----:B------:R-:W-:-:S02]  /*0be0*/  LOP3.LUT R9, R9, 0xfffffff8, RZ, 0xc0, !PT ;  /* 0xfffffff809097812 */ /* 0x000fc400078ec0ff */
[----:B------:R-:W-:Y:S02]  /*0bf0*/  LEA.HI R6, R6, R16, RZ, 0x5 ;  /* 0x0000001006067211 */ /* 0x000fe400078f28ff */
[----:B------:R-:W-:Y:S01]  /*0c00*/  LOP3.LUT R3, R3, 0x1ffffffe, RZ, 0xc0, !PT ;  /* 0x1ffffffe03037812 */ /* 0x000fe200078ec0ff */
[----:B------:R-:W-:Y:S01]  /*0c10*/  IMAD.IADD R9, R8, 0x1, -R9 ;  /* 0x0000000108097824 */ /* 0x000fe200078e0a09 */
[----:B------:R-:W-:Y:S02]  /*0c20*/  LEA.HI R5, R5, R5, RZ, 0x1 ;  /* 0x0000000505057211 */ /* 0x000fe400078f08ff */
[----:B------:R-:W-:Y:S01]  /*0c30*/  SHF.R.S32.HI R6, RZ, 0x5, R6 ;  /* 0x00000005ff067819 */ /* 0x000fe20000011406 */
[----:B------:R-:W-:Y:S01]  /*0c40*/  IMAD.IADD R3, R2, 0x1, -R3 ;  /* 0x0000000102037824 */ /* 0x000fe200078e0a03 */
[----:B------:R-:W-:Y:S01]  /*0c50*/  LEA.HI R10, R0, R17, RZ, 0x2 ;  /* 0x00000011000a7211 */ /* 0x000fe200078f10ff */
[----:B------:R-:W-:Y:S02]  /*0c60*/  IMAD R5, R5, -0x3, R11 ;  /* 0xfffffffd05057824 */ /* 0x000fe400078e020b */
[----:B------:R-:W-:-:S02]  /*0c70*/  IMAD R6, R6, 0x10, R9 ;  /* 0x0000001006067824 */ /* 0x000fc400078e0209 */
[----:B------:R-:W-:Y:S01]  /*0c80*/  IMAD R3, R3, 0x8, R4 ;  /* 0x0000000803037824 */ /* 0x000fe200078e0204 */
[----:B------:R-:W-:Y:S01]  /*0c90*/  LOP3.LUT R10, R10, 0xfffffffc, RZ, 0xc0, !PT ;  /* 0xfffffffc0a0a7812 */ /* 0x000fe200078ec0ff */
[----:B------:R-:W-:Y:S01]  /*0ca0*/  IMAD R2, R5, 0x40, R6 ;  /* 0x0000004005027824 */ /* 0x000fe200078e0206 */
[----:B------:R-:W-:Y:S02]  /*0cb0*/  LEA.HI R0, R0, R17, RZ, 0x3 ;  /* 0x0000001100007211 */ /* 0x000fe400078f18ff */
[----:B------:R0:W-:Y:S01]  /*0cc0*/  STL [R1+0x48], R3 ;  /* 0x0000480301007387 */ /* 0x0001e20000100800 */
[----:B------:R-:W-:Y:S01]  /*0cd0*/  IMAD.IADD R10, R17, 0x1, -R10 ;  /* 0x00000001110a7824 */ /* 0x000fe200078e0a0a */
[----:B------:R-:W-:Y:S02]  /*0ce0*/  LOP3.LUT R156, R0, 0xfffffff8, RZ, 0xc0, !PT ;  /* 0xfffffff8009c7812 */ /* 0x000fe400078ec0ff */
[----:B------:R1:W-:Y:S01]  /*0cf0*/  STL [R1+0x44], R2 ;  /* 0x0000440201007387 */ /* 0x0003e20000100800 */
[----:B------:R-:W-:-:S03]  /*0d00*/  LOP3.LUT R7, R7, 0x7ffffffc, RZ, 0xc0, !PT ;  /* 0x7ffffffc07077812 */ /* 0x000fc600078ec0ff */
[----:B------:R1:W-:Y:S01]  /*0d10*/  STL [R1+0x24], RZ ;  /* 0x000024ff01007387 */ /* 0x0003e20000100800 */
[----:B------:R-:W-:Y:S01]  /*0d20*/  LEA.HI R8, R10, R10, RZ, 0x1 ;  /* 0x0000000a0a087211 */ /* 0x000fe200078f08ff */
[----:B------:R-:W-:Y:S02]  /*0d30*/  IMAD.IADD R156, R17, 0x1, -R156 ;  /* 0x00000001119c7824 */ /* 0x000fe400078e0a9c */
[----:B------:R-:W-:Y:S01]  /*0d40*/  IMAD.IADD R22, R16, 0x1, -R7 ;  /* 0x0000000110167824 */ /* 0x000fe200078e0a07 */
[----:B------:R-:W-:Y:S01]  /*0d50*/  LOP3.LUT R11, R8, 0x1ffffffe, RZ, 0xc0, !PT ;  /* 0x1ffffffe080b7812 */ /* 0x000fe200078ec0ff */
[----:B0-----:R-:W-:Y:S02]  /*0d60*/  IMAD.SHL.U32 R3, R156, 0x8, RZ ;  /* 0x000000089c037824 */ /* 0x001fe400078e00ff */
[----:B------:R-:W-:Y:S01]  /*0d70*/  IMAD.SHL.U32 R22, R22, 0x2, RZ ;  /* 0x0000000216167824 */ /* 0x000fe200078e00ff */
[----:B------:R-:W-:Y:S01]  /*0d80*/  SHF.R.S32.HI R4, RZ, 0x3, R0 ;  /* 0x00000003ff047819 */ /* 0x000fe20000011400 */
[----:B------:R-:W-:Y:S01]  /*0d90*/  IMAD.IADD R11, R10, 0x1, -R11 ;  /* 0x000000010a0b7824 */ /* 0x000fe200078e0a0b */
[----:B------:R-:W-:Y:S01]  /*0da0*/  SHF.R.S32.HI R0, RZ, 0x1f, R3 ;  /* 0x0000001fff007819 */ /* 0x000fe20000011403 */
[----:B------:R-:W-:-:S02]  /*0db0*/  VIADD R10, R22, 0x10 ;  /* 0x00000010160a7836 */ /* 0x000fc40000000000 */
[C---:B------:R-:W-:Y:S02]  /*0dc0*/  VIADD R9, R22.reuse, 0x18 ;  /* 0x0000001816097836 */ /* 0x040fe40000000000 */
[C---:B------:R-:W-:Y:S02]  /*0dd0*/  VIADD R8, R22.reuse, 0x20 ;  /* 0x0000002016087836 */ /* 0x040fe40000000000 */
[C---:B------:R-:W-:Y:S02]  /*0de0*/  VIADD R4, R22.reuse, 0x28 ;  /* 0x0000002816047836 */ /* 0x040fe40000000000 */
[C---:B------:R-:W-:Y:S02]  /*0df0*/  VIADD R3, R22.reuse, 0x30 ;  /* 0x0000003016037836 */ /* 0x040fe40000000000 */
[----:B------:R-:W-:Y:S01]  /*0e00*/  VIADD R0, R22, 0x38 ;  /* 0x0000003816007836 */ /* 0x000fe20000000000 */
[----:B------:R-:W-:Y:S01]  /*0e10*/  SHF.R.S32.HI R10, RZ, 0x1f, R10 ;  /* 0x0000001fff0a7819 */ /* 0x000fe2000001140a */
[----:B------:R-:W-:Y:S01]  /*0e20*/  IMAD.MOV.U32 R5, RZ, RZ, R13 ;  /* 0x000000ffff057224 */ /* 0x000fe200078e000d */
[----:B------:R-:W-:Y:S01]  /*0e30*/  SHF.R.S32.HI R9, RZ, 0x1f, R9 ;  /* 0x0000001fff097819 */ /* 0x000fe20000011409 */
[----:B------:R-:W-:Y:S01]  /*0e40*/  IMAD.MOV.U32 R6, RZ, RZ, R14 ;  /* 0x000000ffff067224 */ /* 0x000fe200078e000e */
[----:B------:R-:W-:Y:S01]  /*0e50*/  SHF.R.S32.HI R8, RZ, 0x1f, R8 ;  /* 0x0000001fff087819 */ /* 0x000fe20000011408 */
[----:B------:R-:W-:Y:S01]  /*0e60*/  IMAD.MOV.U32 R7, RZ, RZ, R15 ;  /* 0x000000ffff077224 */ /* 0x000fe200078e000f */
[----:B------:R-:W-:Y:S01]  /*0e70*/  SHF.R.S32.HI R4, RZ, 0x1f, R4 ;  /* 0x0000001fff047819 */ /* 0x000fe20000011404 */
[----:B------:R-:W-:Y:S01]  /*0e80*/  IMAD R152, R11, 0x8, R2 ;  /* 0x000000080b987824 */ /* 0x000fe200078e0202 */
[----:B------:R-:W-:-:S02]  /*0e90*/  SHF.R.S32.HI R3, RZ, 0x1f, R3 ;  /* 0x0000001fff037819 */ /* 0x000fc40000011403 */
[----:B------:R-:W-:Y:S01]  /*0ea0*/  SHF.R.S32.HI R0, RZ, 0x1f, R0 ;  /* 0x0000001fff007819 */ /* 0x000fe20000011400 */
[----:B------:R-:W-:Y:S01]  /*0eb0*/  UMOV UR36, URZ ;  /* 0x0000003f00247c82 */ /* 0x000fe20008000000 */
[----:B------:R-:W-:Y:S01]  /*0ec0*/  UMOV UR37, URZ ;  /* 0x0000003f00257c82 */ /* 0x000fe20008000000 */
[----:B--2---:R-:W-:Y:S01]  /*0ed0*/  LOP3.LUT R19, R12, 0x1, RZ, 0xfc, !PT ;  /* 0x000000010c137812 */ /* 0x004fe200078efcff */
[----:B------:R-:W-:-:S05]  /*0ee0*/  VIADD R12, R22, 0x8 ;  /* 0x00000008160c7836 */ /* 0x000fca0000000000 */
[----:B-1----:R-:W-:-:S07]  /*0ef0*/  SHF.R.S32.HI R12, RZ, 0x1f, R12 ;  /* 0x0000001fff0c7819 */ /* 0x002fce000001140c */
.L_x_14205:
[----:B012---:R-:W0:Y:S01]  /*0f00*/  LDC.64 R2, c[0x0][0xc88] ;  /* 0x00032200ff027b82 */ /* 0x007e220000000a00 */
[----:B------:R-:W-:Y:S01]  /*0f10*/  ULDC.64 UR4, c[0x0][0xa28] ;  /* 0x00028a0000047ab9 */ /* 0x000fe20000000a00 */
[----:B------:R-:W-:-:S06]  /*0f20*/  ULDC.64 UR6, c[0x0][0xa18] ;  /* 0x0002860000067ab9 */ /* 0x000fcc0000000a00 */
[----:B------:R-:W1:Y:S08]  /*0f30*/  LDC R18, c[0x0][0x288] ;  /* 0x0000a200ff127b82 */ /* 0x000e700000000800 */
[----:B------:R-:W2:Y:S01]  /*0f40*/  LDC.64 R12, c[0x0][0x418] ;  /* 0x00010600ff0c7b82 */ /* 0x000ea20000000a00 */
[----:B0-----:R-:W-:-:S07]  /*0f50*/  IMAD.WIDE R2, R7, 0x4, R2 ;  /* 0x0000000407027825 */ /* 0x001fce00078e0202 */
[----:B-----5:R-:W0:Y:S01]  /*0f60*/  LDC R11, c[0x0][0x424] ;  /* 0x00010900ff0b7b82 */ /* 0x020e220000000800 */
[----:B---3--:R-:W3:Y:S01]  /*0f70*/  LDG.E R153, desc[UR40][R2.64] ;  /* 0x0000002802997981 */ /* 0x008ee2000c1e1900 */
[----:B------:R-:W-:Y:S01]  /*0f80*/  ISETP.NE.U32.AND P1, PT, RZ, UR4, PT ;  /* 0x00000004ff007c0c */ /* 0x000fe2000bf25070 */
[----:B------:R-:W-:Y:S01]  /*0f90*/  IMAD.MOV.U32 R10, RZ, RZ, RZ ;  /* 0x000000ffff0a7224 */ /* 0x000fe200078e00ff */
[----:B------:R-:W-:-:S04]  /*0fa0*/  ISETP.NE.U32.AND P0, PT, RZ, UR6, PT ;  /* 0x00000006ff007c0c */ /* 0x000fc8000bf05070 */
[----:B----4-:R-:W4:Y:S01]  /*0fb0*/  LDC R17, c[0x0][0x2f0] ;  /* 0x0000bc00ff117b82 */ /* 0x010f220000000800 */
[----:B------:R-:W-:Y:S02]  /*0fc0*/  ISETP.NE.AND.EX P1, PT, RZ, UR5, PT, P1 ;  /* 0x00000005ff007c0c */ /* 0x000fe4000bf25310 */
[----:B------:R-:W-:Y:S02]  /*0fd0*/  ISETP.NE.AND.EX P0, PT, RZ, UR7, PT, P0 ;  /* 0x00000007ff007c0c */ /* 0x000fe4000bf05300 */
[----:B---3--:R-:W-:-:S09]  /*0fe0*/  SHF.R.S32.HI R157, RZ, 0x1f, R153 ;  /* 0x0000001fff9d7819 */ /* 0x008fd20000011499 */
[----:B------:R-:W-:-:S04]  /*0ff0*/  @P1 LEA R8, P2, R153, UR4, 0x2 ;  /* 0x0000000499081c11 */ /* 0x000fc8000f8410ff */
[C-C-:B------:R-:W-:Y:S02]  /*1000*/  @P1 LEA.HI.X R9, R153.reuse, UR5, R157.reuse, 0x2, P2 ;  /* 0x0000000599091c11 */ /* 0x140fe400090f149d */
[C---:B------:R-:W-:Y:S02]  /*1010*/  @P0 LEA R2, P2, R153.reuse, UR6, 0x2 ;  /* 0x0000000699020c11 */ /* 0x040fe4000f8410ff */
[----:B------:R-:W-:Y:S01]  /*1020*/  LOP3.LUT R4, R6, 0xff000000, RZ, 0xc0, !PT ;  /* 0xff00000006047812 */ /* 0x000fe200078ec0ff */
[----:B------:R3:W5:Y:S01]  /*1030*/  @P1 LDG.E R10, desc[UR40][R8.64] ;  /* 0x00000028080a1981 */ /* 0x000762000c1e1900 */
[----:B------:R-:W-:Y:S01]  /*1040*/  @P0 LEA.HI.X R3, R153, UR7, R157, 0x2, P2 ;  /* 0x0000000799030c11 */ /* 0x000fe200090f149d */
[----:B------:R-:W-:-:S04]  /*1050*/  ULDC.64 UR6, c[0x0][0xa20] ;  /* 0x0002880000067ab9 */ /* 0x000fc80000000a00 */
[----:B-1----:R3:W5:Y:S01]  /*1060*/  @P0 LDG.E R18, desc[UR40][R2.64] ;  /* 0x0000002802120981 */ /* 0x002762000c1e1900 */
[----:B--2---:R-:W-:Y:S02]  /*1070*/  ISETP.NE.U32.AND P1, PT, R12, RZ, PT ;  /* 0x000000ff0c00720c */ /* 0x004fe40003f25070 */
[----:B------:R-:W-:Y:S02]  /*1080*/  ISETP.NE.U32.AND P2, PT, RZ, UR6, PT ;  /* 0x00000006ff007c0c */ /* 0x000fe4000bf45070 */
[----:B------:R-:W-:Y:S02]  /*1090*/  LOP3.LUT R0, R6, 0xff0000, RZ, 0xc0, !PT ;  /* 0x00ff000006007812 */ /* 0x000fe400078ec0ff */
[----:B------:R-:W-:Y:S02]  /*10a0*/  SHF.R.U32.HI R7, RZ, 0x8, R4 ;  /* 0x00000008ff077819 */ /* 0x000fe40000011604 */
[----:B------:R-:W-:Y:S02]  /*10b0*/  ISETP.NE.AND.EX P1, PT, R13, RZ, PT, P1 ;  /* 0x000000ff0d00720c */ /* 0x000fe40003f25310 */
[----:B------:R-:W-:-:S02]  /*10c0*/  ISETP.NE.AND.EX P2, PT, RZ, UR7, PT, P2 ;  /* 0x00000007ff007c0c */ /* 0x000fc4000bf45320 */
[----:B------:R-:W-:Y:S02]  /*10d0*/  LEA.HI R155, R0, R7, RZ, 0x10 ;  /* 0x00000007009b7211 */ /* 0x000fe400078f80ff */
[----:B0-----:R-:W-:Y:S01]  /*10e0*/  SEL R0, R11, 0x1, P1 ;  /* 0x000000010b007807 */ /* 0x001fe20000800000 */
[----:B---34-:R-:W-:Y:S08]  /*10f0*/  @P0 BRA `(.L_x_14160) ;  /* 0x0000000000240947 */ /* 0x018ff00003800000 */
        /* <DEDUP_REMOVED lines=9> */
.L_x_14160:
[----:B------:R-:W-:Y:S01]  /*1190*/  IMAD R17, R0, R17, RZ ;  /* 0x0000001100117224 */ /* 0x000fe200078e02ff */
[----:B------:R-:W-:Y:S01]  /*11a0*/  LOP3.LUT R154, R6, 0xffff, RZ, 0xc0, !PT ;  /* 0x0000ffff069a7812 */ /* 0x000fe200078ec0ff */
[----:B------:R-:W-:Y:S06]  /*11b0*/  @!P2 BRA `(.L_x_14161) ;  /* 0x000000000010a947 */ /* 0x000fec0003800000 */
[----:B------:R-:W-:-:S04]  /*11c0*/  LEA R2, P0, R153, UR6, 0x2 ;  /* 0x0000000699027c11 */ /* 0x000fc8000f8010ff */
[----:B------:R-:W-:-:S05]  /*11d0*/  LEA.HI.X R3, R153, UR7, R157, 0x2, P0 ;  /* 0x0000000799037c11 */ /* 0x000fca00080f149d */
[----:B------:R0:W5:Y:S01]  /*11e0*/  LDG.E R17, desc[UR40][R2.64] ;  /* 0x0000002802117981 */ /* 0x000162000c1e1900 */
[----:B------:R-:W-:Y:S05]  /*11f0*/  BRA `(.L_x_14162) ;  /* 0x0000000000247947 */ /* 0x000fea0003800000 */
.L_x_14161:
[----:B------:R-:W-:Y:S02]  /*1200*/  ULDC.64 UR4, c[0x0][0xa08] ;  /* 0x0002820000047ab9 */ /* 0x000fe40000000a00 */
[----:B------:R-:W-:-:S04]  /*1210*/  ISETP.NE.U32.AND P0, PT, RZ, UR4, PT ;  /* 0x00000004ff007c0c */ /* 0x000fc8000bf05070 */
[----:B------:R-:W-:-:S13]  /*1220*/  ISETP.NE.AND.EX P0, PT, RZ, UR5, PT, P0 ;  /* 0x00000005ff007c0c */ /* 0x000fda000bf05300 */
[----:B------:R-:W-:Y:S05]  /*1230*/  @!P0 BRA `(.L_x_14162) ;  /* 0x0000000000148947 */ /* 0x000fea0003800000 */
[----:B------:R-:W0:Y:S02]  /*1240*/  LDC.64 R2, c[0x0][0xa08] ;  /* 0x00028200ff027b82 */ /* 0x000e240000000a00 */
[----:B0-----:R-:W-:-:S05]  /*1250*/  IMAD.WIDE R2, R153, 0x4, R2 ;  /* 0x0000000499027825 */ /* 0x001fca00078e0202 */
[----:B------:R-:W2:Y:S04]  /*1260*/  LDG.E R17, desc[UR40][R2.64] ;  /* 0x0000002802117981 */ /* 0x000ea8000c1e1900 */
[----:B------:R-:W2:Y:S02]  /*1270*/  LDG.E R0, desc[UR40][R2.64+0x4] ;  /* 0x0000042802007981 */ /* 0x000ea4000c1e1900 */
[----:B--2---:R-:W-:-:S07]  /*1280*/  IMAD.IADD R17, R0, 0x1, -R17 ;  /* 0x0000000100117824 */ /* 0x004fce00078e0a11 */
.L_x_14162:
[----:B------:R-:W1:Y:S01]  /*1290*/  LDC R0, c[0x0][0x448] ;  /* 0x00011200ff007b82 */ /* 0x000e620000000800 */
[----:B------:R-:W-:Y:S01]  /*12a0*/  IMAD R16, R5, 0xc0, RZ ;  /* 0x000000c005107824 */ /* 0x000fe200078e02ff */
[----:B------:R-:W-:Y:S01]  /*12b0*/  LOP3.LUT R11, R155, 0xff, RZ, 0xc0, !PT ;  /* 0x000000ff9b0b7812 */ /* 0x000fe200078ec0ff */
[----:B-----5:R-:W-:Y:S01]  /*12c0*/  IMAD.IADD R17, R17, 0x1, -R10 ;  /* 0x0000000111117824 */ /* 0x020fe200078e0a0a */
[----:B------:R-:W-:Y:S01]  /*12d0*/  SHF.R.U32.HI R155, RZ, 0x10, R155 ;  /* 0x00000010ff9b7819 */ /* 0x000fe2000001169b */
[----:B------:R-:W-:Y:S02]  /*12e0*/  IMAD.MOV.U32 R88, RZ, RZ, RZ ;  /* 0x000000ffff587224 */ /* 0x000fe400078e00ff */
[----:B------:R2:W-:Y:S01]  /*12f0*/  STL [R1+0x1c], R11 ;  /* 0x00001c0b01007387 */ /* 0x0005e20000100800 */
[----:B-1----:R-:W-:Y:S01]  /*1300*/  ISETP.NE.AND P0, PT, R0, 0x1, PT ;  /* 0x000000010000780c */ /* 0x002fe20003f05270 */
[----:B------:R-:W-:-:S12]  /*1310*/  VIADD R0, R16, 0xbf ;  /* 0x000000bf10007836 */ /* 0x000fd80000000000 */
[----:B0-----:R-:W0:Y:S08]  /*1320*/  @P0 LDC R3, c[0x0][0x44c] ;  /* 0x00011300ff030b82 */ /* 0x001e300000000800 */
[----:B------:R-:W1:Y:S01]  /*1330*/  @P0 LDC R7, c[0x0][0x450] ;  /* 0x00011400ff070b82 */ /* 0x000e620000000800 */
[----:B0-----:R-:W-:Y:S01]  /*1340*/  @P0 IMAD.HI.U32 R2, R0, R3, RZ ;  /* 0x0000000300020227 */ /* 0x001fe200078e00ff */
[----:B------:R-:W-:-:S04]  /*1350*/  IADD3 R3, R17, 0x80, -R18 ;  /* 0x0000008011037810 */ /* 0x000fc80007ffe812 */
[----:B-1----:R-:W-:Y:S01]  /*1360*/  @P0 SHF.R.U32.HI R0, RZ, R7, R2 ;  /* 0x00000007ff000219 */ /* 0x002fe20000011602 */
        /* <DEDUP_REMOVED lines=10> */
[----:B--2---:R-:W-:Y:S05]  /*1410*/  @!P0 BRA `(.L_x_14163) ;  /* 0x0000000000788947 */ /* 0x004fea0003800000 */
[----:B------:R-:W0:Y:S01]  /*1420*/  LDC R0, c[0x0][0x9f0] ;  /* 0x00027c00ff007b82 */ /* 0x000e220000000800 */
[----:B------:R-:W-:-:S04]  /*1430*/  ISETP.NE.AND P0, PT, R155, RZ, PT ;  /* 0x000000ff9b00720c */ /* 0x000fc80003f05270 */
[----:B0-----:R-:W-:-:S04]  /*1440*/  SEL R9, R155, R0, P0 ;  /* 0x000000009b097207 */ /* 0x001fc80000000000 */
        /* <DEDUP_REMOVED lines=27> */
.L_x_14163:
        /* <DEDUP_REMOVED lines=58> */
.L_x_14165:
[----:B------:R-:W2:Y:S01]  /*19a0*/  LDL R2, [R1+0x24] ;  /* 0x0000240001027983 */ /* 0x000ea20000100800 */
[----:B------:R-:W-:Y:S02]  /*19b0*/  ISETP.NE.AND P0, PT, R19, 0x3, PT ;  /* 0x000000031300780c */ /* 0x000fe40003f05270 */
[----:B--2---:R-:W-:-:S04]  /*19c0*/  LEA.HI R0, R2, R2, RZ, 0x1 ;  /* 0x0000000202007211 */ /* 0x004fc800078f08ff */
[----:B------:R-:W-:-:S05]  /*19d0*/  LOP3.LUT R0, R0, 0xfffffffe, RZ, 0xc0, !PT ;  /* 0xfffffffe00007812 */ /* 0x000fca00078ec0ff */
[----:B------:R-:W-:-:S05]  /*19e0*/  IMAD.IADD R0, R2, 0x1, -R0 ;  /* 0x0000000102007824 */ /* 0x000fca00078e0a00 */
[----:B------:R-:W-:-:S04]  /*19f0*/  SHF.L.U32 R0, R0, 0x1f, RZ ;  /* 0x0000001f00007819 */ /* 0x000fc800000006ff */
[----:B------:R-:W0:Y:S02]  /*1a00*/  SYNCS.PHASECHK.TRANS64.TRYWAIT P1, [UR38+0x16800], R0 ;  /* 0x01680000ff0075a7 */ /* 0x000e240008020166 */
[----:B0-----:R-:W-:Y:S05]  /*1a10*/  @!P1 BRA `(.L_x_14166) ;  /* 0x000000f000709947 */ /* 0x001fea0003800000 */
.L_x_14320:
[----:B------:R-:W-:Y:S05]  /*1a20*/  @!P0 BRA `(.L_x_14167) ;  /* 0x0000000000048947 */ /* 0x000fea0003800000 */
[----:B------:R-:W-:Y:S01]  /*1a30*/  BPT.TRAP 0x1 ;  /* 0x000000040000795c */ /* 0x000fe20000300000 */
.L_x_14167:
[----:B0-----:R-:W-:Y:S02]  /*1a40*/  IMAD.U32 R3, RZ, RZ, UR37 ;  /* 0x00000025ff037e24 */ /* 0x001fe4000f8e00ff */
[----:B------:R-:W-:-:S03]  /*1a50*/  IMAD.U32 R0, RZ, RZ, UR36 ;  /* 0x00000024ff007e24 */ /* 0x000fc6000f8e00ff */
[----:B------:R-:W-:Y:S02]  /*1a60*/  LEA R3, R3, UR38, 0x3 ;  /* 0x0000002603037c11 */ /* 0x000fe4000f8e18ff */
[----:B------:R-:W-:-:S04]  /*1a70*/  SHF.L.U32 R0, R0, 0x1f, RZ ;  /* 0x0000001f00007819 */ /* 0x000fc800000006ff */
[----:B------:R0:W1:Y:S01]  /*1a80*/  SYNCS.PHASECHK.TRANS64.TRYWAIT P2, [R3+URZ+0x16830], R0 ;  /* 0x01683000030075a7 */ /* 0x000062000804017f */
[----:B------:R-:W-:Y:S05]  /*1a90*/  @!P0 BRA `(.L_x_14168) ;  /* 0x0000000000048947 */ /* 0x000fea0003800000 */
[----:B------:R-:W-:Y:S01]  /*1aa0*/  BPT.TRAP 0x1 ;  /* 0x000000040000795c */ /* 0x000fe20000300000 */
.L_x_14168:
[----:B------:R-:W2:Y:S02]  /*1ab0*/  S2R R2, SR_TID.X ;  /* 0x0000000000027919 */ /* 0x000ea40000002100 */
[----:B--2---:R-:W-:Y:S01]  /*1ac0*/  LOP3.LUT P1, RZ, R2, 0x7f, RZ, 0xc0, !PT ;  /* 0x0000007f02ff7812 */ /* 0x004fe2000782c0ff */
[----:B-1----:R-:W-:-:S12]  /*1ad0*/  @P2 BRA `(.L_x_14169) ;  /* 0x0000000000082947 */ /* 0x002fd80003800000 */
[----:B------:R-:W1:Y:S02]  /*1ae0*/  SYNCS.PHASECHK.TRANS64.TRYWAIT P2, [R3+URZ+0x16830], R0 ;  /* 0x01683000030075a7 */ /* 0x000e64000804017f */
[----:B-1----:R-:W-:Y:S05]  /*1af0*/  @!P2 BRA `(.L_x_14170) ;  /* 0x000000f00050a947 */ /* 0x002fea0003800000 */
.L_x_14169:
[----:B------:R-:W-:Y:S05]  /*1b00*/  WARPSYNC.ALL ;  /* 0x0000000000007948 */ /* 0x000fea0003800000 */
[----:B------:R-:W-:Y:S01]  /*1b10*/  UIADD3 UR4, UR38, 0xe400, URZ ;  /* 0x0000e40026047890 */ /* 0x000fe2000fffe03f */
[----:B------:R-:W-:Y:S01]  /*1b20*/  WARPGROUP.ARRIVE ;  /* 0x00000000000079c5 */ /* 0x000fe20000000000 */
[----:B------:R-:W-:Y:S01]  /*1b30*/  ULOP3.LUT UR8, UR42, 0x10000, URZ, 0xfc, !UPT ;  /* 0x000100002a087892 */ /* 0x000fe2000f8efc3f */
[----:B01----:R-:W0:Y:S01]  /*1b40*/  LDC R0, c[0x0][0x448] ;  /* 0x00011200ff007b82 */ /* 0x003e220000000800 */
[----:B------:R-:W-:Y:S01]  /*1b50*/  USHF.R.U32.HI UR4, URZ, 0x4, UR4 ;  /* 0x000000043f047899 */ /* 0x000fe20008011604 */
[----:B------:R-:W-:Y:S01]  /*1b60*/  IMAD.IADD R10, R152, 0x1, R16 ;  /* 0x00000001980a7824 */ /* 0x000fe200078e0210 */
[----:B------:R-:W-:Y:S01]  /*1b70*/  UMOV UR9, 0x40000040 ;  /* 0x4000004000097882 */ /* 0x000fe20000000000 */
[----:B------:R-:W-:Y:S01]  /*1b80*/  UMOV UR11, 0x40000040 ;  /* 0x40000040000b7882 */ /* 0x000fe20000000000 */
[----:B------:R-:W-:Y:S01]  /*1b90*/  ULOP3.LUT UR4, UR4, 0x3fff, URZ, 0xc0, !UPT ;  /* 0x00003fff04047892 */ /* 0x000fe2000f8ec03f */
[----:B------:R-:W-:Y:S01]  /*1ba0*/  @!P1 VIADD R3, R3, 0x16840 ;  /* 0x0001684003039836 */ /* 0x000fe20000000000 */
[----:B------:R-:W-:Y:S01]  /*1bb0*/  UIADD3 UR12, UR8, 0x2, URZ ;  /* 0x00000002080c7890 */ /* 0x000fe2000fffe03f */
[----:B------:R-:W-:Y:S01]  /*1bc0*/  CS2R R118, SRZ ;  /* 0x0000000000767805 */ /* 0x000fe2000001ff00 */
[----:B------:R-:W-:Y:S01]  /*1bd0*/  ULOP3.LUT UR20, UR4, 0x10000, URZ, 0xfc, !UPT ;  /* 0x0001000004147892 */ /* 0x000fe2000f8efc3f */
[----:B------:R-:W-:Y:S01]  /*1be0*/  CS2R R116, SRZ ;  /* 0x0000000000747805 */ /* 0x000fe2000001ff00 */
[----:B------:R-:W-:Y:S01]  /*1bf0*/  UMOV UR13, 0x40000040 ;  /* 0x40000040000d7882 */ /* 0x000fe20000000000 */
[----:B------:R-:W-:Y:S01]  /*1c00*/  UMOV UR15, 0x40000040 ;  /* 0x40000040000f7882 */ /* 0x000fe20000000000 */
[----:B------:R-:W-:Y:S01]  /*1c10*/  ULEA UR10, UR37, UR20, 0xa ;  /* 0x00000014250a7291 */ /* 0x000fe2000f8e503f */
[----:B------:R-:W-:Y:S01]  /*1c20*/  @!P1 PRMT R3, RZ, 0x654, R3 ;  /* 0x00000654ff039816 */ /* 0x000fe20000000003 */
        /* <DEDUP_REMOVED lines=10> */
[----:B0-----:R-:W-:Y:S01]  /*1cd0*/  ISETP.NE.AND P2, PT, R0, 0x1, PT ;  /* 0x000000010000780c */ /* 0x001fe20003f45270 */
[----:B------:R-:W-:Y:S01]  /*1ce0*/  UIADD3 UR6, UR10, 0x6, URZ ;  /* 0x000000060a067890 */ /* 0x000fe2000fffe03f */
[----:B------:R-:W-:Y:S01]  /*1cf0*/  UMOV UR5, 0x40000040 ;  /* 0x4000004000057882 */ /* 0x000fe20000000000 */
[----:B------:R-:W-:-:S10]  /*1d00*/  UMOV UR7, 0x40000040 ;  /* 0x4000004000077882 */ /* 0x000fd40000000000 */
[----:B------:R-:W0:Y:S08]  /*1d10*/  @P2 LDC R5, c[0x0][0x44c] ;  /* 0x00011300ff052b82 */ /* 0x000e300000000800 */
[----:B------:R-:W1:Y:S01]  /*1d20*/  @P2 LDC R7, c[0x0][0x450] ;  /* 0x00011400ff072b82 */ /* 0x000e620000000800 */
[----:B0-----:R-:W-:-:S04]  /*1d30*/  @P2 IMAD.HI.U32 R0, R10, R5, RZ ;  /* 0x000000050a002227 */ /* 0x001fc800078e00ff */
[----:B------:R-:W-:Y:S01]  /*1d40*/  IMAD.MOV.U32 R5, RZ, RZ, -0x80 ;  /* 0xffffff80ff057424 */ /* 0x000fe200078e00ff */
[----:B-1----:R-:W-:-:S03]  /*1d50*/  @P2 SHF.R.U32.HI R10, RZ, R7, R0 ;  /* 0x00000007ff0a2219 */ /* 0x002fc60000011600 */
[----:B------:R-:W-:Y:S02]  /*1d60*/  IMAD R5, R88, R5, 0x80 ;  /* 0x0000008058057424 */ /* 0x000fe400078e0205 */
[----:B------:R-:W0:Y:S03]  /*1d70*/  SHFL.IDX PT, R0, R10, 0x1, 0x1c1f ;  /* 0x003c1f000a007f89 */ /* 0x000e2600000e0000 */
[C-C-:B------:R-:W-:Y:S02]  /*1d80*/  IADD3 R91, -R22.reuse, 0x1, R5.reuse ;  /* 0x00000001165b7810 */ /* 0x140fe40007ffe105 */
[----:B------:R-:W-:Y:S01]  /*1d90*/  IADD3 R8, -R22, R17, R5 ;  /* 0x0000001116087210 */ /* 0x000fe20007ffe105 */
[----:B------:R-:W1:Y:S01]  /*1da0*/  SHFL.IDX PT, R10, R10, RZ, 0x1c1f ;  /* 0x001c1fff0a0a7589 */ /* 0x000e6200000e0000 */
[----:B------:R-:W-:-:S04]  /*1db0*/  IADD3 R91, -R18, R91, R17 ;  /* 0x0000005b125b7210 */ /* 0x000fc80007ffe111 */
[----:B0-----:R-:W-:-:S04]  /*1dc0*/  VIADDMNMX R0, R0, R91, R8, PT ;  /* 0x0000005b00007246 */ /* 0x001fc80003800108 */
[C---:B------:R-:W-:Y:S02]  /*1dd0*/  ISETP.GT.AND P3, PT, R0.reuse, RZ, PT ;  /* 0x000000ff0000720c */ /* 0x040fe40003f64270 */
[C---:B------:R-:W-:Y:S02]  /*1de0*/  ISETP.GT.AND P4, PT, R0.reuse, 0x1, PT ;  /* 0x000000010000780c */ /* 0x040fe40003f84270 */
[----:B------:R-:W-:Y:S02]  /*1df0*/  ISETP.GT.AND P5, PT, R0, 0x8, PT ;  /* 0x000000080000780c */ /* 0x000fe40003fa4270 */
[----:B-1----:R-:W-:Y:S01]  /*1e00*/  VIADDMNMX R8, R10, R91, R8, PT ;  /* 0x0000005b0a087246 */ /* 0x002fe20003800108 */
        /* <DEDUP_REMOVED lines=8> */
[----:B------:R-:W-:Y:S01]  /*1e90*/  HGMMA.64x128x16.F32.BF16 R24, gdesc[UR4], R24, gsb0 ;  /* 0x01e00000041879f0 */ /* 0x000fe20008001818 */
[----:B------:R-:W-:Y:S02]  /*1ea0*/  ULDC UR6, c[0x0][0x988] ;  /* 0x0002620000067ab9 */ /* 0x000fe40000000800 */
        /* <DEDUP_REMOVED lines=95> */
[C---:B------:R-:W-:Y:S02]  /*24a0*/  ISETP.GT.AND P4, PT, R8.reuse, 0x1, PT ;  /* 0x000000010800780c */ /* 0x040fe40003f84270 */
[----:B------:R-:W-:Y:S02]  /*24b0*/  FMNMX.FTZ R4, R87, R2, !PT ;  /* 0x0000000257047209 */ /* 0x000fe40007810000 */
[----:B------:R-:W-:-:S02]  /*24c0*/  ISETP.GT.AND P5, PT, R8, 0x8, PT ;  /* 0x000000080800780c */ /* 0x000fc40003fa4270 */
[----:B------:R-:W-:Y:S01]  /*24d0*/  FSEL R25, R25, -INF , P4 ;  /* 0xff80000019197808 */ /* 0x000fe20002000000 */
[----:B------:R-:W2:Y:S01]  /*24e0*/  SHFL.BFLY PT, R35, R4, 0x2, 0x1f ;  /* 0x0c401f0004237f89 */ /* 0x000ea200000e0000 */
[----:B------:R-:W-:Y:S02]  /*24f0*/  FSEL R91, R28, -INF , P5 ;  /* 0xff8000001c5b7808 */ /* 0x000fe40002800000 */
[----:B------:R-:W-:Y:S02]  /*2500*/  ISETP.GT.AND P4, PT, R8, 0x10, PT ;  /* 0x000000100800780c */ /* 0x000fe40003f84270 */
[----:B--2---:R-:W-:-:S05]  /*2510*/  FMNMX.FTZ R35, R4, R35, !PT ;  /* 0x0000002304237209 */ /* 0x004fca0007810000 */
[----:B------:R-:W2:Y:S02]  /*2520*/  SHFL.BFLY PT, R2, R35, 0x1, 0x1f ;  /* 0x0c201f0023027f89 */ /* 0x000ea400000e0000 */
[----:B--2---:R-:W-:-:S04]  /*2530*/  FMNMX.FTZ R2, R35, R2, !PT ;  /* 0x0000000223027209 */ /* 0x004fc80007810000 */
        /* <DEDUP_REMOVED lines=40> */
[--C-:B------:R-:W-:Y:S01]  /*27c0*/  FFMA.FTZ R151, R105, R0, -R6.reuse ;  /* 0x0000000069977223 */ /* 0x100fe20000010806 */
[----:B------:R-:W-:Y:S01]  /*27d0*/  FSEL R97, R40, -INF , P4 ;  /* 0xff80000028617808 */ /* 0x000fe20002000000 */
[----:B------:R-:W-:Y:S01]  /*27e0*/  MUFU.EX2 R149, R149 ;  /* 0x0000009500957308 */ /* 0x000fe20000000800 */
[----:B------:R-:W-:Y:S01]  /*27f0*/  FMNMX.FTZ R14, R37, R14, !PT ;  /* 0x0000000e250e7209 */ /* 0x000fe20007810000 */
[-CC-:B------:R-:W-:Y:S01]  /*2800*/  FFMA.FTZ R129, R9, R0.reuse, -R6.reuse ;  /* 0x0000000009817223 */ /* 0x180fe20000010806 */
[C---:B------:R-:W-:Y:S01]  /*2810*/  ISETP.GT.AND P4, PT, R8.reuse, 0x28, PT ;  /* 0x000000280800780c */ /* 0x040fe20003f84270 */
[-CC-:B------:R-:W-:Y:S01]  /*2820*/  FFMA.FTZ R123, R31, R0.reuse, -R6.reuse ;  /* 0x000000001f7b7223 */ /* 0x180fe20000010806 */
[----:B------:R-:W-:Y:S01]  /*2830*/  FSEL R41, R41, -INF , P3 ;  /* 0xff80000029297808 */ /* 0x000fe20001800000 */
[--C-:B------:R-:W-:Y:S01]  /*2840*/  FFMA.FTZ R131, R11, R0, -R6.reuse ;  /* 0x000000000b837223 */ /* 0x100fe20000010806 */
[----:B------:R-:W-:Y:S01]  /*2850*/  FMNMX.FTZ R14, R97, R14, !PT ;  /* 0x0000000e610e7209 */ /* 0x000fe20007810000 */
[----:B------:R-:W3:Y:S01]  /*2860*/  MUFU.EX2 R4, R4 ;  /* 0x0000000400047308 */ /* 0x000ee20000000800 */
[----:B------:R-:W-:Y:S01]  /*2870*/  ISETP.GT.AND P3, PT, R8, 0x29, PT ;  /* 0x000000290800780c */ /* 0x000fe20003f64270 */
[-CC-:B------:R-:W-:Y:S01]  /*2880*/  FFMA.FTZ R125, R13, R0.reuse, -R6.reuse ;  /* 0x000000000d7d7223 */ /* 0x180fe20000010806 */
[----:B------:R-:W-:Y:S01]  /*2890*/  FSEL R99, R44, -INF , P4 ;  /* 0xff8000002c637808 */ /* 0x000fe20002000000 */
[--C-:B------:R-:W-:Y:S01]  /*28a0*/  FFMA.FTZ R127, R15, R0, -R6.reuse ;  /* 0x000000000f7f7223 */ /* 0x100fe20000010806 */
[----:B--2---:R-:W-:Y:S01]  /*28b0*/  FMNMX.FTZ R20, R41, R14, !PT ;  /* 0x0000000e29147209 */ /* 0x004fe20007810000 */
        /* <DEDUP_REMOVED lines=11> */
[----:B------:R-:W-:Y:S01]  /*2970*/  FMNMX.FTZ R20, R45, R20, !PT ;  /* 0x000000142d147209 */ /* 0x000fe20007810000 */
[----:B---3--:R-:W-:Y:S01]  /*2980*/  FADD.FTZ R46, R149, R4 ;  /* 0x00000004952e7221 */ /* 0x008fe20000010000 */
[C---:B------:R-:W-:Y:S01]  /*2990*/  ISETP.GT.AND P4, PT, R8.reuse, 0x38, PT ;  /* 0x000000380800780c */ /* 0x040fe20003f84270 */
[-CC-:B------:R-:W-:Y:S01]  /*29a0*/  FFMA.FTZ R38, R75, R0.reuse, -R6.reuse ;  /* 0x000000004b267223 */ /* 0x180fe20000010806 */
[----:B------:R-:W-:Y:S01]  /*29b0*/  FSEL R49, R49, -INF , P3 ;  /* 0xff80000031317808 */ /* 0x000fe20001800000 */
[--C-:B------:R-:W-:Y:S01]  /*29c0*/  FFMA.FTZ R40, R79, R0, -R6.reuse ;  /* 0x000000004f287223 */ /* 0x100fe20000010806 */
[----:B------:R-:W-:Y:S01]  /*29d0*/  FMNMX.FTZ R20, R101, R20, !PT ;  /* 0x0000001465147209 */ /* 0x000fe20007810000 */
[----:B------:R-:W3:Y:S01]  /*29e0*/  MUFU.EX2 R10, R10 ;  /* 0x0000000a000a7308 */ /* 0x000ee20000000800 */
[----:B------:R-:W-:Y:S01]  /*29f0*/  ISETP.GT.AND P3, PT, R8, 0x39, PT ;  /* 0x000000390800780c */ /* 0x000fe20003f64270 */
[----:B------:R-:W-:Y:S01]  /*2a00*/  FFMA.FTZ R42, R83, R0, -R6 ;  /* 0x00000000532a7223 */ /* 0x000fe20000010806 */
[----:B------:R-:W-:-:S02]  /*2a10*/  FSEL R103, R52, -INF , P4 ;  /* 0xff80000034677808 */ /* 0x000fc40002000000 */
[----:B------:R-:W-:Y:S02]  /*2a20*/  CS2R R108, SRZ ;  /* 0x00000000006c7805 */ /* 0x000fe4000001ff00 */
[----:B--2---:R-:W-:Y:S02]  /*2a30*/  FMNMX.FTZ R24, R49, R20, !PT ;  /* 0x0000001431187209 */ /* 0x004fe40007810000 */
[----:B------:R-:W-:Y:S02]  /*2a40*/  CS2R R106, SRZ ;  /* 0x00000000006a7805 */ /* 0x000fe4000001ff00 */
[----:B------:R-:W-:Y:S01]  /*2a50*/  ISETP.GT.AND P4, PT, R8, 0x40, PT ;  /* 0x000000400800780c */ /* 0x000fe20003f84270 */
[----:B------:R2:W-:Y:S01]  /*2a60*/  MUFU.EX2 R20, R26 ;  /* 0x0000001a00147308 */ /* 0x0005e20000000800 */
[----:B------:R-:W-:Y:S01]  /*2a70*/  FSEL R53, R53, -INF , P3 ;  /* 0xff80000035357808 */ /* 0x000fe20001800000 */
[----:B----4-:R-:W-:Y:S01]  /*2a80*/  FADD.FTZ R31, R151, R46 ;  /* 0x0000002e971f7221 */ /* 0x010fe20000010000 */
[----:B------:R-:W-:-:S02]  /*2a90*/  FMNMX.FTZ R24, R103, R24, !PT ;  /* 0x0000001867187209 */ /* 0x000fc40007810000 */
[----:B------:R-:W-:Y:S02]  /*2aa0*/  CS2R R104, SRZ ;  /* 0x0000000000687805 */ /* 0x000fe4000001ff00 */
[----:B------:R-:W-:Y:S02]  /*2ab0*/  ISETP.GT.AND P3, PT, R8, 0x41, PT ;  /* 0x000000410800780c */ /* 0x000fe40003f64270 */
[----:B------:R-:W-:Y:S01]  /*2ac0*/  FSEL R89, R56, -INF , P4 ;  /* 0xff80000038597808 */ /* 0x000fe20002000000 */
[----:B------:R-:W4:Y:S01]  /*2ad0*/  MUFU.EX2 R145, R145 ;  /* 0x0000009100917308 */ /* 0x000f220000000800 */
[----:B------:R-:W-:Y:S01]  /*2ae0*/  FMNMX.FTZ R24, R53, R24, !PT ;  /* 0x0000001835187209 */ /* 0x000fe20007810000 */
[----:B---3--:R-:W-:Y:S01]  /*2af0*/  FADD.FTZ R46, R10, R31 ;  /* 0x0000001f0a2e7221 */ /* 0x008fe20000010000 */
[----:B------:R-:W-:Y:S02]  /*2b00*/  ISETP.GT.AND P4, PT, R8, 0x48, PT ;  /* 0x000000480800780c */ /* 0x000fe40003f84270 */
[----:B------:R-:W-:-:S02]  /*2b10*/  FSEL R57, R57, -INF , P3 ;  /* 0xff80000039397808 */ /* 0x000fc40001800000 */
[----:B------:R-:W-:Y:S01]  /*2b20*/  FMNMX.FTZ R24, R89, R24, !PT ;  /* 0x0000001859187209 */ /* 0x000fe20007810000 */
[----:B------:R-:W3:Y:S01]  /*2b30*/  MUFU.EX2 R147, R147 ;  /* 0x0000009300937308 */ /* 0x000ee20000000800 */
[----:B------:R-:W-:Y:S02]  /*2b40*/  ISETP.GT.AND P3, PT, R8, 0x49, PT ;  /* 0x000000490800780c */ /* 0x000fe40003f64270 */
[----:B------:R-:W-:Y:S02]  /*2b50*/  FSEL R43, R60, -INF , P4 ;  /* 0xff8000003c2b7808 */ /* 0x000fe40002000000 */
[----:B--2---:R-:W-:Y:S02]  /*2b60*/  FMNMX.FTZ R26, R57, R24, !PT ;  /* 0x00000018391a7209 */ /* 0x004fe40007810000 */
[----:B------:R-:W-:Y:S01]  /*2b70*/  ISETP.GT.AND P4, PT, R8, 0x50, PT ;  /* 0x000000500800780c */ /* 0x000fe20003f84270 */
[----:B------:R2:W-:Y:S01]  /*2b80*/  MUFU.EX2 R24, R28 ;  /* 0x0000001c00187308 */ /* 0x0005e20000000800 */
        /* <DEDUP_REMOVED lines=35> */
[----:B------:R-:W-:Y:S01]  /*2dc0*/  FMNMX.FTZ R30, R77, R30, !PT ;  /* 0x0000001e4d1e7209 */ /* 0x000fe20007810000 */
[-CC-:B--2---:R-:W-:Y:S01]  /*2dd0*/  FFMA.FTZ R32, R63, R0.reuse, -R6.reuse ;  /* 0x000000003f207223 */ /* 0x184fe20000010806 */
[----:B------:R-:W-:Y:S01]  /*2de0*/  ISETP.GT.AND P4, PT, R8, 0x78, PT ;  /* 0x000000780800780c */ /* 0x000fe20003f84270 */
[----:B------:R-:W-:Y:S01]  /*2df0*/  FFMA.FTZ R6, R87, R0, -R6 ;  /* 0x0000000057067223 */ /* 0x000fe20000010806 */
[----:B------:R-:W-:-:S02]  /*2e00*/  FSEL R81, R81, -INF , P3 ;  /* 0xff80000051517808 */ /* 0x000fc40001800000 */
[----:B------:R-:W-:Y:S01]  /*2e10*/  FMNMX.FTZ R30, R55, R30, !PT ;  /* 0x0000001e371e7209 */ /* 0x000fe20007810000 */
[----:B------:R-:W-:Y:S01]  /*2e20*/  MUFU.EX2 R135, R135 ;  /* 0x0000008700877308 */ /* 0x000fe20000000800 */
[----:B------:R-:W-:Y:S02]  /*2e30*/  ISETP.GT.AND P3, PT, R8, 0x79, PT ;  /* 0x000000790800780c */ /* 0x000fe40003f64270 */
[----:B------:R-:W-:Y:S02]  /*2e40*/  FSEL R5, R84, -INF , P4 ;  /* 0xff80000054057808 */ /* 0x000fe40002000000 */
[----:B------:R-:W-:Y:S02]  /*2e50*/  FMNMX.FTZ R8, R81, R30, !PT ;  /* 0x0000001e51087209 */ /* 0x000fe40007810000 */
[----:B------:R-:W-:Y:S01]  /*2e60*/  FSEL R85, R85, -INF , P3 ;  /* 0xff80000055557808 */ /* 0x000fe20001800000 */
[----:B------:R-:W-:Y:S01]  /*2e70*/  MUFU.EX2 R30, R59 ;  /* 0x0000003b001e7308 */ /* 0x000fe20000000800 */
[----:B------:R-:W-:-:S02]  /*2e80*/  FMNMX.FTZ R8, R5, R8, !PT ;  /* 0x0000000805087209 */ /* 0x000fc40007810000 */
[----:B------:R-:W-:Y:S02]  /*2e90*/  F2FP.BF16.F32.PACK_AB R149, R4, R149 ;  /* 0x000000950495723e */ /* 0x000fe400000010ff */
[----:B------:R-:W-:Y:S02]  /*2ea0*/  FMNMX.FTZ R8, R85, R8, !PT ;  /* 0x0000000855087209 */ /* 0x000fe40007810000 */
[----:B------:R-:W-:Y:S01]  /*2eb0*/  F2FP.BF16.F32.PACK_AB R151, R10, R151 ;  /* 0x000000970a97723e */ /* 0x000fe200000010ff */
        /* <DEDUP_REMOVED lines=20> */
[-CC-:B------:R-:W-:Y:S01]  /*3000*/  FFMA.FTZ R144, R93, R0.reuse, -R44.reuse ;  /* 0x000000005d907223 */ /* 0x180fe2000001082c */
[-C--:B------:R-:W-:Y:S01]  /*3010*/  FFMA.FTZ R11, R33, R0.reuse, -R44 ;  /* 0x00000000210b7223 */ /* 0x080fe2000001082c */
[----:B------:R-:W-:Y:S01]  /*3020*/  MUFU.EX2 R148, R148 ;  /* 0x0000009400947308 */ /* 0x000fe20000000800 */
[----:B----4-:R-:W-:Y:S01]  /*3030*/  FADD.FTZ R33, R145, R46 ;  /* 0x0000002e91217221 */ /* 0x010fe20000010000 */
[-CC-:B------:R-:W-:Y:S01]  /*3040*/  FFMA.FTZ R13, R37, R0.reuse, -R44.reuse ;  /* 0x00000000250d7223 */ /* 0x180fe2000001082c */
[-CC-:B------:R-:W-:Y:S01]  /*3050*/  FFMA.FTZ R146, R95, R0.reuse, -R44.reuse ;  /* 0x000000005f927223 */ /* 0x180fe2000001082c */
[----:B------:R-:W2:Y:S01]  /*3060*/  @P2 LDC R37, c[0x0][0x44c] ;  /* 0x00011300ff252b82 */ /* 0x000ea20000000800 */
[----:B------:R-:W-:Y:S01]  /*3070*/  FADD.FTZ R46, R12, R33 ;  /* 0x000000210c2e7221 */ /* 0x000fe20000010000 */
[-CC-:B------:R-:W-:Y:S01]  /*3080*/  FFMA.FTZ R140, R97, R0.reuse, -R44.reuse ;  /* 0x00000000618c7223 */ /* 0x180fe2000001082c */
[-C--:B------:R-:W-:Y:S01]  /*3090*/  FFMA.FTZ R15, R41, R0.reuse, -R44 ;  /* 0x00000000290f7223 */ /* 0x080fe2000001082c */
[----:B------:R-:W4:Y:S01]  /*30a0*/  MUFU.EX2 R7, R7 ;  /* 0x0000000700077308 */ /* 0x000f220000000800 */
[----:B---3--:R-:W-:Y:S01]  /*30b0*/  FADD.FTZ R33, R147, R46 ;  /* 0x0000002e93217221 */ /* 0x008fe20000010000 */
[-CC-:B------:R-:W-:Y:S01]  /*30c0*/  FFMA.FTZ R142, R99, R0.reuse, -R44.reuse ;  /* 0x00000000638e7223 */ /* 0x180fe2000001082c */
[-CC-:B------:R-:W-:Y:S01]  /*30d0*/  FFMA.FTZ R21, R45, R0.reuse, -R44.reuse ;  /* 0x000000002d157223 */ /* 0x180fe2000001082c */
[-CC-:B------:R-:W-:Y:S01]  /*30e0*/  FFMA.FTZ R136, R101, R0.reuse, -R44.reuse ;  /* 0x0000000065887223 */ /* 0x180fe2000001082c */
[----:B------:R-:W-:Y:S01]  /*30f0*/  FADD.FTZ R48, R14, R33 ;  /* 0x000000210e307221 */ /* 0x000fe20000010000 */
[-C--:B------:R-:W-:Y:S01]  /*3100*/  FFMA.FTZ R25, R49, R0.reuse, -R44 ;  /* 0x0000000031197223 */ /* 0x080fe2000001082c */
[----:B------:R-:W-:Y:S01]  /*3110*/  IMAD.MOV.U32 R41, RZ, RZ, R16 ;  /* 0x000000ffff297224 */ /* 0x000fe200078e0010 */
        /* <DEDUP_REMOVED lines=9> */
[----:B----4-:R-:W-:Y:S01]  /*31b0*/  FADD.FTZ R35, R148, R7 ;  /* 0x0000000794237221 */ /* 0x010fe20000010000 */
[-CC-:B------:R-:W-:Y:S01]  /*31c0*/  FFMA.FTZ R128, R47, R0.reuse, -R44.reuse ;  /* 0x000000002f807223 */ /* 0x180fe2000001082c */
[----:B------:R-:W-:Y:S01]  /*31d0*/  FFMA.FTZ R69, R69, R0, -R44 ;  /* 0x0000000045457223 */ /* 0x000fe2000001082c */
[----:B--2---:R-:W-:-:S04]  /*31e0*/  @P2 IMAD.HI.U32 R37, R16, R37, RZ ;  /* 0x0000002510252227 */ /* 0x004fc800078e00ff */
[-CC-:B------:R-:W-:Y:S01]  /*31f0*/  FFMA.FTZ R124, R51, R0.reuse, -R44.reuse ;  /* 0x00000000337c7223 */ /* 0x180fe2000001082c */
[-CC-:B------:R-:W-:Y:S01]  /*3200*/  FFMA.FTZ R126, R27, R0.reuse, -R44.reuse ;  /* 0x000000001b7e7223 */ /* 0x180fe2000001082c */
[----:B------:R-:W-:Y:S01]  /*3210*/  FFMA.FTZ R77, R77, R0, -R44 ;  /* 0x000000004d4d7223 */ /* 0x000fe2000001082c */
[----:B------:R-:W2:Y:S01]  /*3220*/  MUFU.EX2 R144, R144 ;  /* 0x0000009000907308 */ /* 0x000ea20000000800 */
[----:B---3--:R-:W-:Y:S01]  /*3230*/  FADD.FTZ R46, R150, R35 ;  /* 0x00000023962e7221 */ /* 0x008fe20000010000 */
[----:B------:R-:W-:Y:S01]  /*3240*/  FADD.FTZ R35, R141, R48 ;  /* 0x000000308d237221 */ /* 0x000fe20000010000 */
[----:B-1----:R-:W-:Y:S01]  /*3250*/  @P2 SHF.R.U32.HI R41, RZ, R50, R37 ;  /* 0x00000032ff292219 */ /* 0x002fe20000011625 */
[-CC-:B------:R-:W-:Y:S01]  /*3260*/  FFMA.FTZ R55, R55, R0.reuse, -R44.reuse ;  /* 0x0000000037377223 */ /* 0x180fe2000001082c */
[----:B------:R-:W-:Y:S01]  /*3270*/  FFMA.FTZ R81, R81, R0, -R44 ;  /* 0x0000000051517223 */ /* 0x000fe2000001082c */
[----:B------:R-:W-:Y:S01]  /*3280*/  FADD.FTZ R48, R20, R35 ;  /* 0x0000002314307221 */ /* 0x000fe20000010000 */
[----:B------:R-:W-:Y:S01]  /*3290*/  IADD3 R43, R41, R17, -R18 ;  /* 0x00000011292b7210 */ /* 0x000fe20007ffe812 */
[----:B------:R-:W1:Y:S01]  /*32a0*/  MUFU.EX2 R11, R11 ;  /* 0x0000000b000b7308 */ /* 0x000e620000000800 */
[----:B0-----:R-:W-:Y:S01]  /*32b0*/  FADD.FTZ R3, R9, R46 ;  /* 0x0000002e09037221 */ /* 0x001fe20000010000 */
[----:B------:R-:W-:Y:S01]  /*32c0*/  FADD.FTZ R35, R143, R48 ;  /* 0x000000308f237221 */ /* 0x000fe20000010000 */
[----:B------:R-:W-:-:S02]  /*32d0*/  F2FP.BF16.F32.PACK_AB R148, R7, R148 ;  /* 0x000000940794723e */ /* 0x000fc400000010ff */
[----:B------:R-:W-:Y:S02]  /*32e0*/  CS2R R102, SRZ ;  /* 0x0000000000667805 */ /* 0x000fe4000001ff00 */
[----:B------:R-:W-:Y:S01]  /*32f0*/  SHF.R.S32.HI R50, RZ, 0x1f, R43 ;  /* 0x0000001fff327819 */ /* 0x000fe2000001142b */
[----:B------:R-:W-:Y:S01]  /*3300*/  FADD.FTZ R48, R24, R35 ;  /* 0x0000002318307221 */ /* 0x000fe20000010000 */
[----:B------:R-:W-:Y:S01]  /*3310*/  FFMA.FTZ R35, R65, R0, -R44 ;  /* 0x0000000041237223 */ /* 0x000fe2000001082c */
[----:B------:R-:W0:Y:S01]  /*3320*/  MUFU.EX2 R146, R146 ;  /* 0x0000009200927308 */ /* 0x000e220000000800 */
[----:B--2---:R-:W-:Y:S01]  /*3330*/  FADD.FTZ R46, R144, R3 ;  /* 0x00000003902e7221 */ /* 0x004fe20000010000 */
[----:B------:R-:W-:Y:S01]  /*3340*/  FADD.FTZ R37, R137, R48 ;  /* 0x0000003089257221 */ /* 0x000fe20000010000 */
[----:B------:R-:W-:Y:S01]  /*3350*/  F2FP.BF16.F32.PACK_AB R150, R9, R150 ;  /* 0x000000960996723e */ /* 0x000fe200000010ff */
[----:B------:R-:W-:Y:S01]  /*3360*/  VIADD R9, R88, 0xfffffffe ;  /* 0xfffffffe58097836 */ /* 0x000fe20000000000 */
[----:B------:R-:W-:Y:S01]  /*3370*/  F2FP.BF16.F32.PACK_AB R145, R12, R145 ;  /* 0x000000910c91723e */ /* 0x000fe200000010ff */
[----:B------:R-:W-:Y:S01]  /*3380*/  FADD.FTZ R48, R26, R37 ;  /* 0x000000251a307221 */ /* 0x000fe20000010000 */
[----:B------:R-:W-:Y:S01]  /*3390*/  F2FP.BF16.F32.PACK_AB R147, R14, R147 ;  /* 0x000000930e93723e */ /* 0x000fe200000010ff */
[----:B------:R-:W2:Y:S01]  /*33a0*/  MUFU.EX2 R13, R13 ;  /* 0x0000000d000d7308 */ /* 0x000ea20000000800 */
[----:B-1----:R-:W-:Y:S01]  /*33b0*/  FADD.FTZ R3, R11, R46 ;  /* 0x0000002e0b037221 */ /* 0x002fe20000010000 */
[----:B------:R-:W-:Y:S01]  /*33c0*/  FADD.FTZ R37, R139, R48 ;  /* 0x000000308b257221 */ /* 0x000fe20000010000 */
[----:B------:R-:W-:-:S02]  /*33d0*/  F2FP.BF16.F32.PACK_AB R141, R20, R141 ;  /* 0x0000008d148d723e */ /* 0x000fc400000010ff */
[----:B------:R-:W-:Y:S02]  /*33e0*/  CS2R R100, SRZ ;  /* 0x0000000000647805 */ /* 0x000fe4000001ff00 */
[----:B------:R-:W-:Y:S01]  /*33f0*/  F2FP.BF16.F32.PACK_AB R143, R24, R143 ;  /* 0x0000008f188f723e */ /* 0x000fe200000010ff */
[----:B------:R-:W-:Y:S01]  /*3400*/  FADD.FTZ R48, R28, R37 ;  /* 0x000000251c307221 */ /* 0x000fe20000010000 */
[----:B------:R-:W-:Y:S01]  /*3410*/  FFMA.FTZ R37, R73, R0, -R44 ;  /* 0x0000000049257223 */ /* 0x000fe2000001082c */
[----:B------:R-:W1:Y:S01]  /*3420*/  MUFU.EX2 R140, R140 ;  /* 0x0000008c008c7308 */ /* 0x000e620000000800 */
[----:B0-----:R-:W-:Y:S01]  /*3430*/  FADD.FTZ R46, R146, R3 ;  /* 0x00000003922e7221 */ /* 0x001fe20000010000 */
[----:B------:R-:W-:Y:S01]  /*3440*/  FADD.FTZ R39, R133, R48 ;  /* 0x0000003085277221 */ /* 0x000fe20000010000 */
[----:B------:R-:W-:Y:S02]  /*3450*/  F2FP.BF16.F32.PACK_AB R137, R26, R137 ;  /* 0x000000891a89723e */ /* 0x000fe400000010ff */
[----:B------:R-:W-:-:S02]  /*3460*/  CS2R R98, SRZ ;  /* 0x0000000000627805 */ /* 0x000fc4000001ff00 */
[----:B------:R-:W-:Y:S01]  /*3470*/  F2FP.BF16.F32.PACK_AB R139, R28, R139 ;  /* 0x0000008b1c8b723e */ /* 0x000fe200000010ff */
[C---:B------:R-:W-:Y:S01]  /*3480*/  FADD.FTZ R48, R30.reuse, R39 ;  /* 0x000000271e307221 */ /* 0x040fe20000010000 */
[----:B------:R-:W-:Y:S01]  /*3490*/  F2FP.BF16.F32.PACK_AB R133, R30, R133 ;  /* 0x000000851e85723e */ /* 0x000fe200000010ff */
[----:B------:R-:W0:Y:S01]  /*34a0*/  MUFU.EX2 R15, R15 ;  /* 0x0000000f000f7308 */ /* 0x000e220000000800 */
[----:B--2---:R-:W-:Y:S01]  /*34b0*/  FADD.FTZ R3, R13, R46 ;  /* 0x0000002e0d037221 */ /* 0x004fe20000010000 */
[----:B------:R-:W-:Y:S01]  /*34c0*/  FADD.FTZ R39, R135, R48 ;  /* 0x0000003087277221 */ /* 0x000fe20000010000 */
[C---:B------:R-:W-:Y:S02]  /*34d0*/  F2FP.BF16.F32.PACK_AB R135, R32.reuse, R135 ;  /* 0x000000872087723e */ /* 0x040fe400000010ff */
[----:B------:R-:W-:Y:S02]  /*34e0*/  CS2R R96, SRZ ;  /* 0x0000000000607805 */ /* 0x000fe4000001ff00 */
[----:B------:R-:W-:Y:S01]  /*34f0*/  F2FP.BF16.F32.PACK_AB R144, R11, R144 ;  /* 0x000000900b90723e */ /* 0x000fe200000010ff */
[----:B------:R-:W-:Y:S01]  /*3500*/  FADD.FTZ R48, R32, R39 ;  /* 0x0000002720307221 */ /* 0x000fe20000010000 */
[-C--:B------:R-:W-:Y:S01]  /*3510*/  FFMA.FTZ R39, R5, R0.reuse, -R44 ;  /* 0x0000000005277223 */ /* 0x080fe2000001082c */
[----:B------:R-:W2:Y:S01]  /*3520*/  MUFU.EX2 R142, R142 ;  /* 0x0000008e008e7308 */ /* 0x000ea20000000800 */
[----:B-1----:R-:W-:Y:S01]  /*3530*/  FADD.FTZ R46, R140, R3 ;  /* 0x000000038c2e7221 */ /* 0x002fe20000010000 */
[----:B------:R-:W-:Y:S01]  /*3540*/  FADD.FTZ R41, R129, R48 ;  /* 0x0000003081297221 */ /* 0x000fe20000010000 */
[----:B------:R-:W-:Y:S01]  /*3550*/  FFMA.FTZ R44, R85, R0, -R44 ;  /* 0x00000000552c7223 */ /* 0x000fe2000001082c */
[----:B------:R-:W-:-:S02]  /*3560*/  LEA.HI R5, R50, R43, RZ, 0x7 ;  /* 0x0000002b32057211 */ /* 0x000fc400078f38ff */
[----:B------:R-:W-:Y:S02]  /*3570*/  CS2R R94, SRZ ;  /* 0x00000000005e7805 */ /* 0x000fe4000001ff00 */
[----:B------:R-:W-:Y:S02]  /*3580*/  F2FP.BF16.F32.PACK_AB R129, R34, R129 ;  /* 0x000000812281723e */ /* 0x000fe400000010ff */
[----:B------:R-:W-:Y:S01]  /*3590*/  CS2R R92, SRZ ;  /* 0x00000000005c7805 */ /* 0x000fe2000001ff00 */
[----:B------:R-:W1:Y:S01]  /*35a0*/  MUFU.EX2 R21, R21 ;  /* 0x0000001500157308 */ /* 0x000e620000000800 */
[----:B0-----:R-:W-:Y:S01]  /*35b0*/  FADD.FTZ R3, R15, R46 ;  /* 0x0000002e0f037221 */ /* 0x001fe20000010000 */
[----:B------:R-:W-:Y:S02]  /*35c0*/  F2FP.BF16.F32.PACK_AB R146, R13, R146 ;  /* 0x000000920d92723e */ /* 0x000fe400000010ff */
[----:B------:R-:W-:Y:S02]  /*35d0*/  CS2R R90, SRZ ;  /* 0x00000000005a7805 */ /* 0x000fe4000001ff00 */
[----:B------:R-:W-:-:S02]  /*35e0*/  F2FP.BF16.F32.PACK_AB R140, R15, R140 ;  /* 0x0000008c0f8c723e */ /* 0x000fc400000010ff */
[----:B------:R-:W-:Y:S01]  /*35f0*/  CS2R R88, SRZ ;  /* 0x0000000000587805 */ /* 0x000fe2000001ff00 */
        /* <DEDUP_REMOVED lines=14> */
[----:B------:R-:W-:Y:S01]  /*36e0*/  FADD.FTZ R46, R34, R41 ;  /* 0x00000029222e7221 */ /* 0x000fe20000010000 */
[----:B------:R-:W-:-:S03]  /*36f0*/  F2FP.BF16.F32.PACK_AB R138, R29, R138 ;  /* 0x0000008a1d8a723e */ /* 0x000fc600000010ff */
[----:B------:R-:W-:Y:S01]  /*3700*/  FADD.FTZ R41, R131, R46 ;  /* 0x0000002e83297221 */ /* 0x000fe20000010000 */
[----:B------:R-:W-:Y:S01]  /*3710*/  F2FP.BF16.F32.PACK_AB R131, R36, R131 ;  /* 0x000000832483723e */ /* 0x000fe200000010ff */
[----:B------:R-:W0:Y:S01]  /*3720*/  MUFU.EX2 R134, R134 ;  /* 0x0000008600867308 */ /* 0x000e220000000800 */
[----:B--2---:R-:W-:Y:S01]  /*3730*/  FADD.FTZ R4, R132, R3 ;  /* 0x0000000384047221 */ /* 0x004fe20000010000 */
[----:B------:R-:W-:-:S04]  /*3740*/  FADD.FTZ R10, R36, R41 ;  /* 0x00000029240a7221 */ /* 0x000fc80000010000 */
[----:B------:R-:W-:Y:S01]  /*3750*/  FADD.FTZ R41, R125, R10 ;  /* 0x0000000a7d297221 */ /* 0x000fe20000010000 */
[C---:B------:R-:W-:Y:S01]  /*3760*/  F2FP.BF16.F32.PACK_AB R125, R38.reuse, R125 ;  /* 0x0000007d267d723e */ /* 0x040fe200000010ff */
[----:B------:R-:W2:Y:S01]  /*3770*/  MUFU.EX2 R33, R33 ;  /* 0x0000002100217308 */ /* 0x000ea20000000800 */
[C---:B-1----:R-:W-:Y:S01]  /*3780*/  FADD.FTZ R3, R31.reuse, R4 ;  /* 0x000000041f037221 */ /* 0x042fe20000010000 */
[----:B------:R-:W-:Y:S01]  /*3790*/  FADD.FTZ R10, R38, R41 ;  /* 0x00000029260a7221 */ /* 0x000fe20000010000 */
[----:B------:R-:W-:-:S03]  /*37a0*/  F2FP.BF16.F32.PACK_AB R132, R31, R132 ;  /* 0x000000841f84723e */ /* 0x000fc600000010ff */
[----:B------:R-:W-:Y:S01]  /*37b0*/  FADD.FTZ R41, R127, R10 ;  /* 0x0000000a7f297221 */ /* 0x000fe20000010000 */
[----:B------:R-:W-:Y:S01]  /*37c0*/  F2FP.BF16.F32.PACK_AB R127, R40, R127 ;  /* 0x0000007f287f723e */ /* 0x000fe200000010ff */
[----:B------:R-:W1:Y:S01]  /*37d0*/  MUFU.EX2 R128, R128 ;  /* 0x0000008000807308 */ /* 0x000e620000000800 */
[----:B0-----:R-:W-:Y:S01]  /*37e0*/  FADD.FTZ R4, R134, R3 ;  /* 0x0000000386047221 */ /* 0x001fe20000010000 */
[----:B------:R-:W-:-:S06]  /*37f0*/  FADD.FTZ R10, R40, R41 ;  /* 0x00000029280a7221 */ /* 0x000fcc0000010000 */
        /* <DEDUP_REMOVED lines=38> */
[----:B------:R-:W-:Y:S01]  /*3a60*/  SHF.R.S32.HI R6, RZ, 0x7, R5 ;  /* 0x00000007ff067819 */ /* 0x000fe20000011405 */
[----:B--2---:R-:W-:-:S04]  /*3a70*/  FADD.FTZ R7, R39, R4 ;  /* 0x0000000427077221 */ /* 0x004fc80000010000 */
[C---:B-1----:R-:W-:Y:S01]  /*3a80*/  FADD.FTZ R4, R44.reuse, R7 ;  /* 0x000000072c047221 */ /* 0x042fe20000010000 */
[----:B------:R-:W-:Y:S02]  /*3a90*/  VIMNMX R7, R23, R6, !PT ;  /* 0x0000000617077248 */ /* 0x000fe40007fe0100 */
[----:B------:R-:W-:Y:S02]  /*3aa0*/  F2FP.BF16.F32.PACK_AB R122, R44, R39 ;  /* 0x000000272c7a723e */ /* 0x000fe400000010ff */
[----:B------:R-:W-:-:S13]  /*3ab0*/  ISETP.GE.AND P3, PT, R9, R7, PT ;  /* 0x000000070900720c */ /* 0x000fda0003f66270 */
[----:B------:R-:W-:Y:S05]  /*3ac0*/  @!P3 BRA `(.L_x_14171) ;  /* 0x00000024008cb947 */ /* 0x000fea0003800000 */
[----:B------:R-:W-:Y:S01]  /*3ad0*/  IMAD.MOV.U32 R6, RZ, RZ, R2 ;  /* 0x000000ffff067224 */ /* 0x000fe200078e0002 */
[----:B------:R-:W-:Y:S01]  /*3ae0*/  UMOV UR7, UR36 ;  /* 0x0000002400077c82 */ /* 0x000fe20008000000 */
[----:B------:R-:W-:Y:S01]  /*3af0*/  IMAD.MOV.U32 R5, RZ, RZ, R8 ;  /* 0x000000ffff057224 */ /* 0x000fe200078e0008 */
[----:B------:R-:W-:Y:S01]  /*3b00*/  UMOV UR6, UR37 ;  /* 0x0000002500067c82 */ /* 0x000fe20008000000 */
[----:B------:R-:W-:-:S07]  /*3b10*/  IMAD.MOV.U32 R119, RZ, RZ, RZ ;  /* 0x000000ffff777224 */ /* 0x000fce00078e00ff */
.L_x_14180:
        /* <DEDUP_REMOVED lines=9> */
.L_x_14173:
[----:B------:R-:W-:Y:S01]  /*3bb0*/  ULEA UR10, UR37, UR38, 0x3 ;  /* 0x00000026250a7291 */ /* 0x000fe2000f8e183f */
[----:B------:R-:W-:-:S05]  /*3bc0*/  IMAD.U32 R0, RZ, RZ, UR36 ;  /* 0x00000024ff007e24 */ /* 0x000fca000f8e00ff */
[----:B------:R-:W-:-:S04]  /*3bd0*/  SHF.L.U32 R0, R0, 0x1f, RZ ;  /* 0x0000001f00007819 */ /* 0x000fc800000006ff */
[----:B------:R0:W1:Y:S01]  /*3be0*/  SYNCS.PHASECHK.TRANS64.TRYWAIT P3, [UR10+0x16830], R0 ;  /* 0x01683000ff0075a7 */ /* 0x000062000806014a */
[----:B------:R-:W-:Y:S05]  /*3bf0*/  @!P0 BRA `(.L_x_14174) ;  /* 0x0000000000048947 */ /* 0x000fea0003800000 */
[----:B------:R-:W-:Y:S01]  /*3c00*/  BPT.TRAP 0x1 ;  /* 0x000000040000795c */ /* 0x000fe20000300000 */
.L_x_14174:
[----:B-1----:R-:W-:Y:S05]  /*3c10*/  @P3 BRA `(.L_x_14172) ;  /* 0x0000000000083947 */ /* 0x002fea0003800000 */
[----:B------:R-:W1:Y:S02]  /*3c20*/  SYNCS.PHASECHK.TRANS64.TRYWAIT P3, [UR10+0x16830], R0 ;  /* 0x01683000ff0075a7 */ /* 0x000e64000806014a */
[----:B-1----:R-:W-:Y:S05]  /*3c30*/  @!P3 BRA `(.L_x_14175) ;  /* 0x000000d00014b947 */ /* 0x002fea0003800000 */
.L_x_14172:
        /* <DEDUP_REMOVED lines=8> */
[----:B------:R-:W-:Y:S01]  /*3cc0*/  UMOV UR24, UR4 ;  /* 0x0000000400187c82 */ /* 0x000fe20008000000 */
[----:B------:R-:W-:Y:S01]  /*3cd0*/  UMOV UR25, UR5 ;  /* 0x0000000500197c82 */ /* 0x000fe20008000000 */
        /* <DEDUP_REMOVED lines=19> */
.L_x_14177:
[----:B------:R-:W-:Y:S01]  /*3e10*/  ULEA UR10, UR6, UR38, 0x3 ;  /* 0x00000026060a7291 */ /* 0x000fe2000f8e183f */
[----:B------:R-:W-:-:S05]  /*3e20*/  IMAD.U32 R0, RZ, RZ, UR7 ;  /* 0x00000007ff007e24 */ /* 0x000fca000f8e00ff */
[----:B------:R-:W-:-:S04]  /*3e30*/  SHF.L.U32 R0, R0, 0x1f, RZ ;  /* 0x0000001f00007819 */ /* 0x000fc800000006ff */
[----:B------:R0:W1:Y:S01]  /*3e40*/  SYNCS.PHASECHK.TRANS64.TRYWAIT P3, [UR10+0x16850], R0 ;  /* 0x01685000ff0075a7 */ /* 0x000062000806014a */
[----:B------:R-:W-:Y:S05]  /*3e50*/  @!P0 BRA `(.L_x_14178) ;  /* 0x0000000000048947 */ /* 0x000fea0003800000 */
[----:B------:R-:W-:Y:S01]  /*3e60*/  BPT.TRAP 0x1 ;  /* 0x000000040000795c */ /* 0x000fe20000300000 */
.L_x_14178:
[----:B-1----:R-:W-:Y:S05]  /*3e70*/  @P3 BRA `(.L_x_14176) ;  /* 0x0000000000083947 */ /* 0x002fea0003800000 */
[----:B------:R-:W1:Y:S02]  /*3e80*/  SYNCS.PHASECHK.TRANS64.TRYWAIT P3, [UR10+0x16850], R0 ;  /* 0x01685000ff0075a7 */ /* 0x000e64000806014a */
[----:B-1----:R-:W-:Y:S05]  /*3e90*/  @!P3 BRA `(.L_x_14179) ;  /* 0x000000cc0094b947 */ /* 0x002fea0003800000 */
.L_x_14176:
[----:B------:R-:W-:Y:S01]  /*3ea0*/  UIADD3 UR7, UR38, 0x400, URZ ;  /* 0x0000040026077890 */ /* 0x000fe2000fffe03f */
[----:B------:R-:W-:Y:S01]  /*3eb0*/  WARPGROUP.ARRIVE ;  /* 0x00000000000079c5 */ /* 0x000fe20000000000 */
[----:B------:R-:W-:Y:S01]  /*3ec0*/  UMOV UR11, 0x40000040 ;  /* 0x40000040000b7882 */ /* 0x000fe20000000000 */
[----:B------:R-:W-:Y:S01]  /*3ed0*/  UMOV UR15, 0x40000040 ;  /* 0x40000040000f7882 */ /* 0x000fe20000000000 */
[----:B------:R-:W-:Y:S01]  /*3ee0*/  USHF.R.U32.HI UR7, URZ, 0x4, UR7 ;  /* 0x000000043f077899 */ /* 0x000fe20008011607 */
[----:B------:R-:W2:Y:S01]  /*3ef0*/  @P2 LDC R8, c[0x0][0x44c] ;  /* 0x00011300ff082b82 */ /* 0x000ea20000000800 */
[----:B-1----:R-:W-:Y:S02]  /*3f00*/  IMAD.IADD R2, R152, 0x1, R16 ;  /* 0x0000000198027824 */ /* 0x002fe400078e0210 */
[----:B------:R-:W-:-:S04]  /*3f10*/  ULOP3.LUT UR7, UR7, 0x3fff, URZ, 0xc0, !UPT ;  /* 0x00003fff07077892 */ /* 0x000fc8000f8ec03f */
[----:B------:R-:W-:Y:S01]  /*3f20*/  ULEA UR10, UR6, UR7, 0xa ;  /* 0x00000007060a7291 */ /* 0x000fe2000f8e503f */
[----:B0-----:R-:W0:Y:S02]  /*3f30*/  @P2 LDC R0, c[0x0][0x450] ;  /* 0x00011400ff002b82 */ /* 0x001e240000000800 */
[----:B------:R-:W-:Y:S01]  /*3f40*/  UMOV UR7, UR36 ;  /* 0x0000002400077c82 */ /* 0x000fe20008000000 */
[----:B------:R-:W-:-:S05]  /*3f50*/  UIADD3 UR14, UR10, 0x80, URZ ;  /* 0x000000800a0e7890 */ /* 0x000fca000fffe03f */
[----:B------:R-:W-:Y:S01]  /*3f60*/  HGMMA.64x64x16.F32.BF16 R88, R148, gdesc[UR8].tnspB, R88, gsb0 ;  /* 0x40e0000894587df0 */ /* 0x000fe20008001858 */
[----:B------:R-:W-:Y:S01]  /*3f70*/  UMOV UR11, 0x40000040 ;  /* 0x40000040000b7882 */ /* 0x000fe20000000000 */
[----:B--2---:R-:W-:-:S05]  /*3f80*/  @P2 IMAD.HI.U32 R8, R2, R8, RZ ;  /* 0x0000000802082227 */ /* 0x004fca00078e00ff */
[----:B0-----:R-:W-:Y:S01]  /*3f90*/  @P2 SHF.R.U32.HI R2, RZ, R0, R8 ;  /* 0x00000000ff022219 */ /* 0x001fe20000011608 */
[----:B------:R-:W-:-:S04]  /*3fa0*/  IMAD.MOV.U32 R8, RZ, RZ, -0x80 ;  /* 0xffffff80ff087424 */ /* 0x000fc800078e00ff */
[----:B------:R-:W0:Y:S01]  /*3fb0*/  SHFL.IDX PT, R0, R2, 0x1, 0x1c1f ;  /* 0x003c1f0002007f89 */ /* 0x000e2200000e0000 */
[----:B------:R-:W-:-:S05]  /*3fc0*/  IMAD R8, R9, R8, 0x1 ;  /* 0x0000000109087424 */ /* 0x000fca00078e0208 */
[----:B------:R-:W-:-:S05]  /*3fd0*/  IADD3 R8, R17, R8, -R22 ;  /* 0x0000000811087210 */ /* 0x000fca0007ffe816 */
[----:B------:R-:W-:-:S04]  /*3fe0*/  IMAD.IADD R8, R8, 0x1, -R18 ;  /* 0x0000000108087824 */ /* 0x000fc800078e0a12 */
        /* <DEDUP_REMOVED lines=20> */
[----:B------:R-:W-:Y:S01]  /*4130*/  HGMMA.64x64x16.F32.BF16 R88, R144, gdesc[UR12].tnspB, R88, gsb0 ;  /* 0x40e0000c90587df0 */ /* 0x000fe20008001858 */
        /* <DEDUP_REMOVED lines=39> */
[----:B------:R-:W-:Y:S01]  /*43b0*/  ISETP.GT.AND P4, PT, R0, 0x49, PT ;  /* 0x000000490000780c */ /* 0x000fe20003f84270 */
[----:B------:R-:W-:-:S02]  /*43c0*/  WARPGROUP.DEPBAR.LE gsb0, 0x0 ;  /* 0x00008000000079c5 */ /* 0x000fc40000010000 */
        /* <DEDUP_REMOVED lines=43> */
[----:B------:R-:W-:Y:S01]  /*4680*/  FMNMX.FTZ R10, R86, R10, !PT ;  /* 0x0000000a560a7209 */ /* 0x000fe20007810000 */
[----:B------:R-:W-:Y:S02]  /*4690*/  WARPGROUP.DEPBAR.LE gsb0, 0x0 ;  /* 0x00008000000079c5 */ /* 0x000fe40000010000 */
[----:B------:R-:W-:Y:S01]  /*46a0*/  WARPGROUP.ARRIVE ;  /* 0x00000000000079c5 */ /* 0x000fe20000000000 */
[----:B------:R-:W-:-:S02]  /*46b0*/  FMNMX.FTZ R11, R87, R10, !PT ;  /* 0x0000000a570b7209 */ /* 0x000fc40007810000 */
[----:B------:R-:W0:Y:S03]  /*46c0*/  SHFL.IDX PT, R10, R2, RZ, 0x1c1f ;  /* 0x001c1fff020a7589 */ /* 0x000e2600000e0000 */
[----:B------:R-:W-:Y:S01]  /*46d0*/  HGMMA.64x64x16.F32.BF16 R88, R136, gdesc[UR12].tnspB, R88, gsb0 ;  /* 0x40e0000c88587df0 */ /* 0x000fe20008001858 */
[----:B------:R-:W1:Y:S01]  /*46e0*/  SHFL.BFLY PT, R0, R11, 0x2, 0x1f ;  /* 0x0c401f000b007f89 */ /* 0x000e6200000e0000 */
[----:B------:R-:W-:Y:S01]  /*46f0*/  UIADD3 UR14, UR10, 0x200, URZ ;  /* 0x000002000a0e7890 */ /* 0x000fe2000fffe03f */
[----:B------:R-:W-:Y:S01]  /*4700*/  UMOV UR15, 0x40000040 ;  /* 0x40000040000f7882 */ /* 0x000fe20000000000 */
[----:B0-----:R-:W-:Y:S01]  /*4710*/  IMAD.IADD R8, R8, 0x1, R10 ;  /* 0x0000000108087824 */ /* 0x001fe200078e020a */
[----:B-1----:R-:W-:Y:S02]  /*4720*/  FMNMX.FTZ R11, R11, R0, !PT ;  /* 0x000000000b0b7209 */ /* 0x002fe40007810000 */
[----:B------:R-:W0:Y:S02]  /*4730*/  LDC R0, c[0x0][0x988] ;  /* 0x00026200ff007b82 */ /* 0x000e240000000800 */
[C---:B------:R-:W-:Y:S01]  /*4740*/  ISETP.GT.AND P4, PT, R8.reuse, RZ, PT ;  /* 0x000000ff0800720c */ /* 0x040fe20003f84270 */
[----:B------:R-:W1:Y:S01]  /*4750*/  SHFL.BFLY PT, R12, R11, 0x1, 0x1f ;  /* 0x0c201f000b0c7f89 */ /* 0x000e6200000e0000 */
[----:B------:R-:W-:-:S02]  /*4760*/  ISETP.GT.AND P5, PT, R8, 0x1, PT ;  /* 0x000000010800780c */ /* 0x000fc40003fa4270 */
[----:B------:R-:W-:Y:S02]  /*4770*/  FSEL R24, R24, -INF , P4 ;  /* 0xff80000018187808 */ /* 0x000fe40002000000 */
[C---:B------:R-:W-:Y:S02]  /*4780*/  ISETP.GT.AND P4, PT, R8.reuse, 0x8, PT ;  /* 0x000000080800780c */ /* 0x040fe40003f84270 */
[----:B------:R-:W-:Y:S02]  /*4790*/  FSEL R25, R25, -INF , P5 ;  /* 0xff80000019197808 */ /* 0x000fe40002800000 */
[----:B------:R-:W-:Y:S02]  /*47a0*/  ISETP.GT.AND P5, PT, R8, 0x9, PT ;  /* 0x000000090800780c */ /* 0x000fe40003fa4270 */
[----:B------:R-:W-:Y:S02]  /*47b0*/  FSEL R28, R28, -INF , P4 ;  /* 0xff8000001c1c7808 */ /* 0x000fe40002000000 */
[----:B------:R-:W-:-:S02]  /*47c0*/  ISETP.GT.AND P4, PT, R8, 0x10, PT ;  /* 0x000000100800780c */ /* 0x000fc40003f84270 */
[----:B------:R-:W-:Y:S02]  /*47d0*/  FSEL R29, R29, -INF , P5 ;  /* 0xff8000001d1d7808 */ /* 0x000fe40002800000 */
[----:B------:R-:W-:Y:S02]  /*47e0*/  ISETP.GT.AND P5, PT, R8, 0x11, PT ;  /* 0x000000110800780c */ /* 0x000fe40003fa4270 */
[----:B------:R-:W-:Y:S02]  /*47f0*/  FSEL R32, R32, -INF , P4 ;  /* 0xff80000020207808 */ /* 0x000fe40002000000 */
[----:B------:R-:W-:Y:S02]  /*4800*/  ISETP.GT.AND P4, PT, R8, 0x18, PT ;  /* 0x000000180800780c */ /* 0x000fe40003f84270 */
[----:B------:R-:W-:Y:S02]  /*4810*/  FSEL R33, R33, -INF , P5 ;  /* 0xff80000021217808 */ /* 0x000fe40002800000 */
[----:B-1----:R-:W-:-:S02]  /*4820*/  FMNMX.FTZ R2, R11, R12, !PT ;  /* 0x0000000c0b027209 */ /* 0x002fc40007810000 */
[----:B------:R-:W-:Y:S02]  /*4830*/  ISETP.GT.AND P5, PT, R8, 0x19, PT ;  /* 0x000000190800780c */ /* 0x000fe40003fa4270 */
[C---:B------:R-:W-:Y:S01]  /*4840*/  FSETP.NEU.FTZ.AND P3, PT, R2.reuse, -INF , PT ;  /* 0xff8000000200780b */ /* 0x040fe20003f7d000 */
[----:B0-----:R-:W-:Y:S01]  /*4850*/  FMUL.FTZ R12, R2, R0 ;  /* 0x00000000020c7220 */ /* 0x001fe20000410000 */
[----:B------:R-:W-:Y:S02]  /*4860*/  FSEL R36, R36, -INF , P4 ;  /* 0xff80000024247808 */ /* 0x000fe40002000000 */
[----:B------:R-:W-:Y:S02]  /*4870*/  ISETP.GT.AND P4, PT, R8, 0x20, PT ;  /* 0x000000200800780c */ /* 0x000fe40003f84270 */
[----:B------:R-:W-:Y:S02]  /*4880*/  FSEL R11, R12, RZ, P3 ;  /* 0x000000ff0c0b7208 */ /* 0x000fe40001800000 */
[----:B------:R-:W-:-:S02]  /*4890*/  FMNMX.FTZ R12, R24, R5, !PT ;  /* 0x00000005180c7209 */ /* 0x000fc40007810000 */
        /* <DEDUP_REMOVED lines=9> */
[----:B------:R-:W-:Y:S02]  /*4930*/  WARPGROUP.DEPBAR.LE gsb0, 0x0 ;  /* 0x00008000000079c5 */ /* 0x000fe40000010000 */
[----:B------:R-:W-:Y:S01]  /*4940*/  WARPGROUP.ARRIVE ;  /* 0x00000000000079c5 */ /* 0x000fe20000000000 */
[----:B------:R-:W-:Y:S01]  /*4950*/  FMNMX.FTZ R13, R29, R12, !PT ;  /* 0x0000000c1d0d7209 */ /* 0x000fe20007810000 */
[-CC-:B------:R-:W-:Y:S01]  /*4960*/  FFMA.FTZ R55, R55, R0.reuse, -R11.reuse ;  /* 0x0000000037377223 */ /* 0x180fe2000001080b */
[----:B------:R-:W-:Y:S01]  /*4970*/  ISETP.GT.AND P4, PT, R8, 0x28, PT ;  /* 0x000000280800780c */ /* 0x000fe20003f84270 */
[-CC-:B------:R-:W-:Y:S01]  /*4980*/  FFMA.FTZ R139, R54, R0.reuse, -R11.reuse ;  /* 0x00000000368b7223 */ /* 0x180fe2000001080b */
[----:B------:R-:W-:Y:S01]  /*4990*/  FMNMX.FTZ R13, R32, R13, !PT ;  /* 0x0000000d200d7209 */ /* 0x000fe20007810000 */
[----:B------:R-:W-:Y:S01]  /*49a0*/  HGMMA.64x64x16.F32.BF16 R88, R132, gdesc[UR12].tnspB, R88, gsb0 ;  /* 0x40e0000c84587df0 */ /* 0x000fe20008001858 */
[----:B------:R-:W-:Y:S01]  /*49b0*/  UIADD3 UR14, UR10, 0x280, URZ ;  /* 0x000002800a0e7890 */ /* 0x000fe2000fffe03f */
[----:B------:R-:W-:Y:S01]  /*49c0*/  FSEL R41, R41, -INF , P5 ;  /* 0xff80000029297808 */ /* 0x000fe20002800000 */
[----:B------:R-:W-:Y:S01]  /*49d0*/  UMOV UR15, 0x40000040 ;  /* 0x40000040000f7882 */ /* 0x000fe20000000000 */
[----:B------:R-:W-:Y:S01]  /*49e0*/  FMNMX.FTZ R13, R33, R13, !PT ;  /* 0x0000000d210d7209 */ /* 0x000fe20007810000 */
[----:B------:R-:W0:Y:S01]  /*49f0*/  S2R R54, SR_TID.X ;  /* 0x0000000000367919 */ /* 0x000e220000002100 */
[----:B------:R-:W-:Y:S01]  /*4a00*/  ISETP.GT.AND P5, PT, R8, 0x29, PT ;  /* 0x000000290800780c */ /* 0x000fe20003fa4270 */
[----:B------:R-:W-:Y:S01]  /*4a10*/  MUFU.EX2 R149, R149 ;  /* 0x0000009500957308 */ /* 0x000fe20000000800 */
[----:B------:R-:W-:Y:S01]  /*4a20*/  FMNMX.FTZ R13, R36, R13, !PT ;  /* 0x0000000d240d7209 */ /* 0x000fe20007810000 */
[-CC-:B------:R-:W-:Y:S01]  /*4a30*/  FFMA.FTZ R151, R30, R0.reuse, -R11.reuse ;  /* 0x000000001e977223 */ /* 0x180fe2000001080b */
[----:B------:R-:W-:Y:S01]  /*4a40*/  FSEL R44, R44, -INF , P4 ;  /* 0xff8000002c2c7808 */ /* 0x000fe20002000000 */
[-CC-:B------:R-:W-:Y:S01]  /*4a50*/  FFMA.FTZ R31, R31, R0.reuse, -R11.reuse ;  /* 0x000000001f1f7223 */ /* 0x180fe2000001080b */
        /* <DEDUP_REMOVED lines=21> */
[-CC-:B------:R-:W-:Y:S01]  /*4bb0*/  FFMA.FTZ R51, R51, R0.reuse, -R11.reuse ;  /* 0x0000000033337223 */ /* 0x180fe2000001080b */
[----:B------:R-:W-:Y:S01]  /*4bc0*/  FMNMX.FTZ R15, R48, R15, !PT ;  /* 0x0000000f300f7209 */ /* 0x000fe20007810000 */
[-CC-:B------:R-:W-:Y:S01]  /*4bd0*/  FFMA.FTZ R30, R63, R0.reuse, -R11.reuse ;  /* 0x000000003f1e7223 */ /* 0x180fe2000001080b */
[----:B------:R-:W-:Y:S01]  /*4be0*/  ISETP.GT.AND P5, PT, R8, 0x39, PT ;  /* 0x000000390800780c */ /* 0x000fe20003fa4270 */
[-CC-:B------:R-:W-:Y:S01]  /*4bf0*/  FFMA.FTZ R34, R67, R0.reuse, -R11.reuse ;  /* 0x0000000043227223 */ /* 0x180fe2000001080b */
[----:B------:R-:W-:Y:S01]  /*4c00*/  FSEL R52, R52, -INF , P4 ;  /* 0xff80000034347808 */ /* 0x000fe20002000000 */
[----:B------:R-:W-:Y:S01]  /*4c10*/  MUFU.EX2 R145, R145 ;  /* 0x0000009100917308 */ /* 0x000fe20000000800 */
[----:B------:R-:W-:Y:S01]  /*4c20*/  FMNMX.FTZ R15, R49, R15, !PT ;  /* 0x0000000f310f7209 */ /* 0x000fe20007810000 */
[-CC-:B-1----:R-:W-:Y:S01]  /*4c30*/  FFMA.FTZ R31, R66, R0.reuse, -R11.reuse ;  /* 0x00000000421f7223 */ /* 0x182fe2000001080b */
[----:B------:R-:W-:Y:S01]  /*4c40*/  ISETP.GT.AND P4, PT, R8, 0x40, PT ;  /* 0x000000400800780c */ /* 0x000fe20003f84270 */
[-CC-:B------:R-:W-:Y:S01]  /*4c50*/  FFMA.FTZ R42, R75, R0.reuse, -R11.reuse ;  /* 0x000000004b2a7223 */ /* 0x180fe2000001080b */
[----:B------:R-:W-:Y:S01]  /*4c60*/  FSEL R53, R53, -INF , P5 ;  /* 0xff80000035357808 */ /* 0x000fe20002800000 */
[-CC-:B------:R-:W-:Y:S01]  /*4c70*/  FFMA.FTZ R46, R79, R0.reuse, -R11.reuse ;  /* 0x000000004f2e7223 */ /* 0x180fe2000001080b */
[----:B------:R-:W-:Y:S01]  /*4c80*/  FMNMX.FTZ R15, R52, R15, !PT ;  /* 0x0000000f340f7209 */ /* 0x000fe20007810000 */
[----:B------:R1:W-:Y:S01]  /*4c90*/  MUFU.EX2 R13, R35 ;  /* 0x00000023000d7308 */ /* 0x0003e20000000800 */
[----:B------:R-:W-:Y:S01]  /*4ca0*/  ISETP.GT.AND P5, PT, R8, 0x41, PT ;  /* 0x000000410800780c */ /* 0x000fe20003fa4270 */
[----:B------:R-:W-:Y:S01]  /*4cb0*/  FFMA.FTZ R50, R83, R0, -R11 ;  /* 0x0000000053327223 */ /* 0x000fe2000001080b */
[----:B------:R-:W-:-:S02]  /*4cc0*/  FSEL R56, R56, -INF , P4 ;  /* 0xff80000038387808 */ /* 0x000fc40002000000 */
[----:B------:R-:W-:Y:S02]  /*4cd0*/  FMNMX.FTZ R20, R53, R15, !PT ;  /* 0x0000000f35147209 */ /* 0x000fe40007810000 */
[----:B------:R-:W-:Y:S01]  /*4ce0*/  ISETP.GT.AND P4, PT, R8, 0x48, PT ;  /* 0x000000480800780c */ /* 0x000fe20003f84270 */
[----:B------:R-:W-:Y:S01]  /*4cf0*/  MUFU.EX2 R147, R147 ;  /* 0x0000009300937308 */ /* 0x000fe20000000800 */
[----:B------:R-:W-:Y:S01]  /*4d00*/  FSEL R57, R57, -INF , P5 ;  /* 0xff80000039397808 */ /* 0x000fe20002800000 */
[----:B-1----:R-:W-:Y:S01]  /*4d10*/  FFMA.FTZ R35, R70, R0, -R11 ;  /* 0x0000000046237223 */ /* 0x002fe2000001080b */
[----:B------:R-:W-:Y:S02]  /*4d20*/  FMNMX.FTZ R20, R56, R20, !PT ;  /* 0x0000001438147209 */ /* 0x000fe40007810000 */
[----:B------:R-:W-:Y:S02]  /*4d30*/  ISETP.GT.AND P5, PT, R8, 0x49, PT ;  /* 0x000000490800780c */ /* 0x000fe40003fa4270 */
[----:B------:R-:W-:Y:S01]  /*4d40*/  FSEL R60, R60, -INF , P4 ;  /* 0xff8000003c3c7808 */ /* 0x000fe20002000000 */
[----:B------:R1:W-:Y:S01]  /*4d50*/  MUFU.EX2 R14, R39 ;  /* 0x00000027000e7308 */ /* 0x0003e20000000800 */
[----:B------:R-:W-:-:S02]  /*4d60*/  FMNMX.FTZ R20, R57, R20, !PT ;  /* 0x0000001439147209 */ /* 0x000fc40007810000 */
[----:B------:R-:W-:Y:S02]  /*4d70*/  ISETP.GT.AND P4, PT, R8, 0x50, PT ;  /* 0x000000500800780c */ /* 0x000fe40003f84270 */
[----:B------:R-:W-:Y:S02]  /*4d80*/  FSEL R61, R61, -INF , P5 ;  /* 0xff8000003d3d7808 */ /* 0x000fe40002800000 */
[----:B------:R-:W-:Y:S01]  /*4d90*/  FMNMX.FTZ R20, R60, R20, !PT ;  /* 0x000000143c147209 */ /* 0x000fe20007810000 */
[----:B------:R-:W-:Y:S01]  /*4da0*/  MUFU.EX2 R141, R141 ;  /* 0x0000008d008d7308 */ /* 0x000fe20000000800 */
[----:B------:R-:W-:Y:S01]  /*4db0*/  ISETP.GT.AND P5, PT, R8, 0x51, PT ;  /* 0x000000510800780c */ /* 0x000fe20003fa4270 */
[----:B-1----:R-:W-:Y:S01]  /*4dc0*/  FFMA.FTZ R39, R74, R0, -R11 ;  /* 0x000000004a277223 */ /* 0x002fe2000001080b */
[----:B------:R-:W-:Y:S02]  /*4dd0*/  FSEL R64, R64, -INF , P4 ;  /* 0xff80000040407808 */ /* 0x000fe40002000000 */
[----:B------:R-:W-:Y:S01]  /*4de0*/  FMNMX.FTZ R21, R61, R20, !PT ;  /* 0x000000143d157209 */ /* 0x000fe20007810000 */
[----:B------:R-:W-:-:S02]  /*4df0*/  WARPGROUP.DEPBAR.LE gsb0, 0x0 ;  /* 0x00008000000079c5 */ /* 0x000fc40000010000 */
[----:B------:R-:W-:Y:S01]  /*4e00*/  WARPGROUP.ARRIVE ;  /* 0x00000000000079c5 */ /* 0x000fe20000000000 */
[----:B------:R-:W-:Y:S01]  /*4e10*/  ISETP.GT.AND P4, PT, R8, 0x58, PT ;  /* 0x000000580800780c */ /* 0x000fe20003f84270 */
[----:B------:R-:W-:Y:S01]  /*4e20*/  MUFU.EX2 R20, R47 ;  /* 0x0000002f00147308 */ /* 0x000fe20000000800 */
[----:B------:R-:W-:Y:S01]  /*4e30*/  FSEL R65, R65, -INF , P5 ;  /* 0xff80000041417808 */ /* 0x000fe20002800000 */
[-CC-:B------:R-:W-:Y:S01]  /*4e40*/  FFMA.FTZ R133, R58, R0.reuse, -R11.reuse ;  /* 0x000000003a857223 */ /* 0x180fe2000001080b */
[----:B------:R-:W-:Y:S01]  /*4e50*/  FMNMX.FTZ R21, R64, R21, !PT ;  /* 0x0000001540157209 */ /* 0x000fe20007810000 */
[----:B------:R-:W-:Y:S01]  /*4e60*/  HGMMA.64x64x16.F32.BF16 R88, R128, gdesc[UR12].tnspB, R88, gsb0 ;  /* 0x40e0000c80587df0 */ /* 0x000fe20008001858 */
[----:B------:R-:W-:Y:S01]  /*4e70*/  ISETP.GT.AND P5, PT, R8, 0x59, PT ;  /* 0x000000590800780c */ /* 0x000fe20003fa4270 */
[----:B------:R-:W-:Y:S01]  /*4e80*/  UIADD3 UR14, UR10, 0x300, URZ ;  /* 0x000003000a0e7890 */ /* 0x000fe2000fffe03f */
[----:B------:R-:W-:Y:S01]  /*4e90*/  FSEL R68, R68, -INF , P4 ;  /* 0xff80000044447808 */ /* 0x000fe20002000000 */
[----:B------:R-:W-:Y:S01]  /*4ea0*/  UMOV UR15, 0x40000040 ;  /* 0x40000040000f7882 */ /* 0x000fe20000000000 */
[----:B------:R-:W-:Y:S01]  /*4eb0*/  FMNMX.FTZ R21, R65, R21, !PT ;  /* 0x0000001541157209 */ /* 0x000fe20007810000 */
[----:B------:R-:W-:Y:S01]  /*4ec0*/  UIADD3 UR10, UR10, 0x380, URZ ;  /* 0x000003800a0a7890 */ /* 0x000fe2000fffe03f */
[----:B------:R-:W-:Y:S01]  /*4ed0*/  ISETP.GT.AND P4, PT, R8, 0x60, PT ;  /* 0x000000600800780c */ /* 0x000fe20003f84270 */
[----:B------:R1:W-:Y:S01]  /*4ee0*/  MUFU.EX2 R15, R43 ;  /* 0x0000002b000f7308 */ /* 0x0003e20000000800 */
[----:B------:R-:W-:Y:S01]  /*4ef0*/  FSEL R69, R69, -INF , P5 ;  /* 0xff80000045457808 */ /* 0x000fe20002800000 */
[----:B------:R-:W-:Y:S01]  /*4f00*/  FFMA.FTZ R135, R62, R0, -R11 ;  /* 0x000000003e877223 */ /* 0x000fe2000001080b */
[----:B------:R-:W-:-:S02]  /*4f10*/  FMNMX.FTZ R21, R68, R21, !PT ;  /* 0x0000001544157209 */ /* 0x000fc40007810000 */
[----:B------:R-:W-:Y:S02]  /*4f20*/  ISETP.GT.AND P5, PT, R8, 0x61, PT ;  /* 0x000000610800780c */ /* 0x000fe40003fa4270 */
[----:B------:R-:W-:Y:S01]  /*4f30*/  FSEL R72, R72, -INF , P4 ;  /* 0xff80000048487808 */ /* 0x000fe20002000000 */
[----:B------:R-:W-:Y:S01]  /*4f40*/  MUFU.EX2 R143, R143 ;  /* 0x0000008f008f7308 */ /* 0x000fe20000000800 */
[----:B------:R-:W-:Y:S01]  /*4f50*/  FMNMX.FTZ R26, R69, R21, !PT ;  /* 0x00000015451a7209 */ /* 0x000fe20007810000 */
[----:B-1----:R-:W-:Y:S01]  /*4f60*/  FFMA.FTZ R43, R78, R0, -R11 ;  /* 0x000000004e2b7223 */ /* 0x002fe2000001080b */
[----:B------:R-:W-:Y:S02]  /*4f70*/  ISETP.GT.AND P4, PT, R8, 0x68, PT ;  /* 0x000000680800780c */ /* 0x000fe40003f84270 */
[----:B------:R-:W-:Y:S02]  /*4f80*/  FSEL R73, R73, -INF , P5 ;  /* 0xff80000049497808 */ /* 0x000fe40002800000 */
[----:B------:R-:W-:Y:S01]  /*4f90*/  FMNMX.FTZ R26, R72, R26, !PT ;  /* 0x0000001a481a7209 */ /* 0x000fe20007810000 */
        /* <DEDUP_REMOVED lines=20> */
[----:B------:R-:W-:Y:S01]  /*50e0*/  FSEL R85, R85, -INF , P5 ;  /* 0xff80000055557808 */ /* 0x000fe20002800000 */
[----:B------:R-:W-:Y:S01]  /*50f0*/  MUFU.EX2 R133, R133 ;  /* 0x0000008500857308 */ /* 0x000fe20000000800 */
[----:B------:R-:W-:Y:S01]  /*5100*/  FMNMX.FTZ R8, R84, R27, !PT ;  /* 0x0000001b54087209 */ /* 0x000fe20007810000 */
[----:B------:R-:W-:Y:S01]  /*5110*/  FFMA.FTZ R27, R59, R0, -R11 ;  /* 0x000000003b1b7223 */ /* 0x000fe2000001080b */
[----:B0-----:R-:W-:Y:S02]  /*5120*/  SHF.R.U32.HI R134, RZ, 0x7, R54 ;  /* 0x00000007ff867819 */ /* 0x001fe40000011636 */
[----:B------:R-:W-:-:S03]  /*5130*/  FMNMX.FTZ R8, R85, R8, !PT ;  /* 0x0000000855087209 */ /* 0x000fc60007810000 */
[----:B------:R-:W-:Y:S02]  /*5140*/  MUFU.EX2 R27, R27 ;  /* 0x0000001b001b7308 */ /* 0x000fe40000000800 */
[----:B------:R-:W0:Y:S06]  /*5150*/  SHFL.BFLY PT, R38, R8, 0x2, 0x1f ;  /* 0x0c401f0008267f89 */ /* 0x000e2c00000e0000 */
[----:B------:R-:W-:Y:S01]  /*5160*/  MUFU.EX2 R135, R135 ;  /* 0x0000008700877308 */ /* 0x000fe20000000800 */
[----:B------:R-:W-:Y:S02]  /*5170*/  WARPGROUP.DEPBAR.LE gsb0, 0x0 ;  /* 0x00008000000079c5 */ /* 0x000fe40000010000 */
[----:B------:R-:W-:-:S05]  /*5180*/  WARPGROUP.ARRIVE ;  /* 0x00000000000079c5 */ /* 0x000fca0000000000 */
[----:B------:R-:W-:Y:S01]  /*5190*/  MUFU.EX2 R30, R30 ;  /* 0x0000001e001e7308 */ /* 0x000fe20000000800 */
[----:B------:R-:W-:Y:S07]  /*51a0*/  HGMMA.64x64x16.F32.BF16 R88, R124, gdesc[UR12].tnspB, R88, gsb0 ;  /* 0x40e0000c7c587df0 */ /* 0x000fee0008001858 */
[----:B------:R-:W-:Y:S01]  /*51b0*/  MUFU.EX2 R31, R31 ;  /* 0x0000001f001f7308 */ /* 0x000fe20000000800 */
[----:B0-----:R-:W-:Y:S01]  /*51c0*/  FMNMX.FTZ R8, R8, R38, !PT ;  /* 0x0000002608087209 */ /* 0x001fe20007810000 */
[----:B------:R-:W-:-:S04]  /*51d0*/  FFMA.FTZ R38, R71, R0, -R11 ;  /* 0x0000000047267223 */ /* 0x000fc8000001080b */
[----:B------:R-:W0:Y:S02]  /*51e0*/  SHFL.BFLY PT, R47, R8, 0x1, 0x1f ;  /* 0x0c201f00082f7f89 */ /* 0x000e2400000e0000 */
[----:B------:R-:W1:Y:S08]  /*51f0*/  MUFU.EX2 R34, R34 ;  /* 0x0000002200227308 */ /* 0x000e700000000800 */
[----:B------:R-:W-:Y:S08]  /*5200*/  MUFU.EX2 R35, R35 ;  /* 0x0000002300237308 */ /* 0x000ff00000000800 */
[----:B------:R-:W2:Y:S01]  /*5210*/  MUFU.EX2 R38, R38 ;  /* 0x0000002600267308 */ /* 0x000ea20000000800 */
[----:B-1----:R-:W-:-:S02]  /*5220*/  F2FP.BF16.F32.PACK_AB R129, R34, R31 ;  /* 0x0000001f2281723e */ /* 0x002fc400000010ff */
[----:B0-----:R-:W-:Y:S01]  /*5230*/  FMNMX.FTZ R8, R8, R47, !PT ;  /* 0x0000002f08087209 */ /* 0x001fe20007810000 */
[----:B------:R-:W-:-:S04]  /*5240*/  FFMA.FTZ R47, R82, R0, -R11 ;  /* 0x00000000522f7223 */ /* 0x000fc8000001080b */
[----:B------:R-:W-:Y:S01]  /*5250*/  MUFU.EX2 R39, R39 ;  /* 0x0000002700277308 */ /* 0x000fe20000000800 */
[-C--:B------:R-:W-:Y:S01]  /*5260*/  FFMA.FTZ R11, R87, R0.reuse, -R11 ;  /* 0x00000000570b7223 */ /* 0x080fe2000001080b */
[C---:B------:R-:W-:Y:S01]  /*5270*/  FSETP.NEU.FTZ.AND P4, PT, R8.reuse, -INF , PT ;  /* 0xff8000000800780b */ /* 0x040fe20003f9d000 */
[----:B------:R-:W-:-:S05]  /*5280*/  FMUL.FTZ R55, R8, R0 ;  /* 0x0000000008377220 */ /* 0x000fca0000410000 */
[----:B------:R-:W-:Y:S01]  /*5290*/  FSEL R55, R55, RZ, P4 ;  /* 0x000000ff37377208 */ /* 0x000fe20002000000 */
[----:B------:R-:W-:Y:S01]  /*52a0*/  MUFU.EX2 R42, R42 ;  /* 0x0000002a002a7308 */ /* 0x000fe20000000800 */
[----:B--2---:R-:W-:-:S03]  /*52b0*/  F2FP.BF16.F32.PACK_AB R131, R38, R35 ;  /* 0x000000232683723e */ /* 0x004fc600000010ff */
[-CC-:B------:R-:W-:Y:S01]  /*52c0*/  FFMA.FTZ R144, R32, R0.reuse, -R55.reuse ;  /* 0x0000000020907223 */ /* 0x180fe20000010837 */
[-CC-:B------:R-:W-:Y:S01]  /*52d0*/  FFMA.FTZ R32, R41, R0.reuse, -R55.reuse ;  /* 0x0000000029207223 */ /* 0x180fe20000010837 */
[----:B------:R-:W-:Y:S01]  /*52e0*/  FSEL R41, R2, RZ, P3 ;  /* 0x000000ff02297208 */ /* 0x000fe20001800000 */
[-CC-:B------:R-:W-:Y:S01]  /*52f0*/  FFMA.FTZ R150, R28, R0.reuse, -R55.reuse ;  /* 0x000000001c967223 */ /* 0x180fe20000010837 */
[-CC-:B------:R-:W-:Y:S01]  /*5300*/  FFMA.FTZ R28, R33, R0.reuse, -R55.reuse ;  /* 0x00000000211c7223 */ /* 0x180fe20000010837 */
[-CC-:B------:R-:W-:Y:S01]  /*5310*/  FFMA.FTZ R33, R45, R0.reuse, -R55.reuse ;  /* 0x000000002d217223 */ /* 0x180fe20000010837 */
[-CC-:B------:R-:W-:Y:S01]  /*5320*/  FFMA.FTZ R148, R24, R0.reuse, -R55.reuse ;  /* 0x0000000018947223 */ /* 0x180fe20000010837 */
[----:B------:R-:W-:Y:S01]  /*5330*/  FADD.FTZ R41, -R41, R6 ;  /* 0x0000000629297221 */ /* 0x000fe20000010100 */
[----:B------:R-:W-:Y:S01]  /*5340*/  FSEL R6, R8, RZ, P4 ;  /* 0x000000ff08067208 */ /* 0x000fe20002000000 */
[-CC-:B------:R-:W-:Y:S01]  /*5350*/  FFMA.FTZ R24, R25, R0.reuse, -R55.reuse ;  /* 0x0000000019187223 */ /* 0x180fe20000010837 */
[-C--:B------:R-:W-:Y:S01]  /*5360*/  FFMA.FTZ R142, R44, R0.reuse, -R55 ;  /* 0x000000002c8e7223 */ /* 0x080fe20000010837 */
[----:B------:R-:W-:Y:S01]  /*5370*/  FMUL.FTZ R45, R41, R0 ;  /* 0x00000000292d7220 */ /* 0x000fe20000410000 */
[----:B------:R-:W-:Y:S01]  /*5380*/  MUFU.EX2 R148, R148 ;  /* 0x0000009400947308 */ /* 0x000fe20000000800 */
[----:B------:R-:W-:Y:S01]  /*5390*/  FADD.FTZ R41, -R6, R5 ;  /* 0x0000000506297221 */ /* 0x000fe20000010100 */
[----:B------:R-:W-:-:S02]  /*53a0*/  IMAD.U32 R44, RZ, RZ, UR37 ;  /* 0x00000025ff2c7e24 */ /* 0x000fc4000f8e00ff */
[-CC-:B------:R-:W-:Y:S01]  /*53b0*/  FFMA.FTZ R25, R29, R0.reuse, -R55.reuse ;  /* 0x000000001d197223 */ /* 0x180fe20000010837 */
[-CC-:B------:R-:W-:Y:S01]  /*53c0*/  FFMA.FTZ R140, R40, R0.reuse, -R55.reuse ;  /* 0x00000000288c7223 */ /* 0x180fe20000010837 */
[-C--:B------:R-:W-:Y:S01]  /*53d0*/  FMUL.FTZ R6, R41, R0.reuse ;  /* 0x0000000029067220 */ /* 0x080fe20000410000 */
[----:B------:R-:W-:Y:S01]  /*53e0*/  VIADD R40, R134, 0x9 ;  /* 0x0000000986287836 */ /* 0x000fe20000000000 */
[----:B------:R-:W-:Y:S01]  /*53f0*/  @!P1 LEA R44, R44, UR38, 0x3 ;  /* 0x000000262c2c9c11 */ /* 0x000fe2000f8e18ff */
[----:B------:R-:W0:Y:S01]  /*5400*/  MUFU.EX2 R5, R45 ;  /* 0x0000002d00057308 */ /* 0x000e220000000800 */
[----:B------:R-:W-:Y:S01]  /*5410*/  ISETP.GE.U32.AND P3, PT, R54, 0x180, PT ;  /* 0x000001803600780c */ /* 0x000fe20003f66070 */
[-CC-:B------:R-:W-:Y:S01]  /*5420*/  FFMA.FTZ R146, R36, R0.reuse, -R55.reuse ;  /* 0x0000000024927223 */ /* 0x180fe20000010837 */
[-CC-:B------:R-:W-:Y:S01]  /*5430*/  FFMA.FTZ R36, R49, R0.reuse, -R55.reuse ;  /* 0x0000000031247223 */ /* 0x180fe20000010837 */
[----:B------:R-:W-:Y:S01]  /*5440*/  @!P1 VIADD R44, R44, 0x16840 ;  /* 0x000168402c2c9836 */ /* 0x000fe20000000000 */
[----:B------:R-:W-:Y:S01]  /*5450*/  SEL R41, R40, 0x9, !P3 ;  /* 0x0000000928297807 */ /* 0x000fe20005800000 */
[----:B------:R-:W-:Y:S01]  /*5460*/  FFMA.FTZ R136, R48, R0, -R55 ;  /* 0x0000000030887223 */ /* 0x000fe20000010837 */
[----:B------:R-:W-:Y:S01]  /*5470*/  IMAD.U32 R48, RZ, RZ, UR6 ;  /* 0x00000006ff307e24 */ /* 0x000fe2000f8e00ff */
[----:B------:R-:W1:Y:S01]  /*5480*/  MUFU.EX2 R6, R6 ;  /* 0x0000000600067308 */ /* 0x000e620000000800 */
[----:B------:R-:W-:Y:S01]  /*5490*/  @!P1 PRMT R44, RZ, 0x654, R44 ;  /* 0x00000654ff2c9816 */ /* 0x000fe2000000002c */
[----:B------:R-:W-:-:S02]  /*54a0*/  WARPGROUP.DEPBAR.LE gsb0, 0x0 ;  /* 0x00008000000079c5 */ /* 0x000fc40000010000 */
[----:B------:R-:W-:Y:S01]  /*54b0*/  WARPGROUP.ARRIVE ;  /* 0x00000000000079c5 */ /* 0x000fe20000000000 */
[-CC-:B------:R-:W-:Y:S01]  /*54c0*/  FFMA.FTZ R29, R37, R0.reuse, -R55.reuse ;  /* 0x00000000251d7223 */ /* 0x180fe20000010837 */
[----:B------:R-:W-:Y:S01]  /*54d0*/  @!P1 LEA R48, R48, UR38, 0x3 ;  /* 0x0000002630309c11 */ /* 0x000fe2000f8e18ff */
[-C--:B------:R-:W-:Y:S01]  /*54e0*/  FFMA.FTZ R138, R52, R0.reuse, -R55 ;  /* 0x00000000348a7223 */ /* 0x080fe20000010837 */
[----:B------:R-:W2:Y:S01]  /*54f0*/  MUFU.EX2 R24, R24 ;  /* 0x0000001800187308 */ /* 0x000ea20000000800 */
[----:B0-----:R-:W-:Y:S01]  /*5500*/  FFMA.FTZ R49, R5, R3, R149 ;  /* 0x0000000305317223 */ /* 0x001fe20000010095 */
[----:B------:R-:W-:Y:S01]  /*5510*/  HGMMA.64x64x16.F32.BF16 R88, R120, gdesc[UR8].tnspB, R88, gsb0 ;  /* 0x40e0000878587df0 */ /* 0x000fe20008001858 */
[----:B------:R-:W-:Y:S02]  /*5520*/  @!P1 VIADD R48, R48, 0x16860 ;  /* 0x0001686030309836 */ /* 0x000fe40000000000 */
[-CC-:B------:R-:W-:Y:S01]  /*5530*/  FFMA.FTZ R37, R53, R0.reuse, -R55.reuse ;  /* 0x0000000035257223 */ /* 0x180fe20000010837 */
[-CC-:B------:R-:W-:Y:S01]  /*5540*/  FFMA.FTZ R132, R56, R0.reuse, -R55.reuse ;  /* 0x0000000038847223 */ /* 0x180fe20000010837 */
[-CC-:B------:R-:W-:Y:S01]  /*5550*/  FFMA.FTZ R57, R57, R0.reuse, -R55.reuse ;  /* 0x0000000039397223 */ /* 0x180fe20000010837 */
[----:B------:R-:W-:Y:S01]  /*5560*/  FFMA.FTZ R134, R60, R0, -R55 ;  /* 0x000000003c867223 */ /* 0x000fe20000010837 */
[----:B------:R-:W0:Y:S01]  /*5570*/  MUFU.EX2 R150, R150 ;  /* 0x0000009600967308 */ /* 0x000e220000000800 */
[----:B-1----:R-:W-:Y:S01]  /*5580*/  FFMA.FTZ R45, R6, R4, R148 ;  /* 0x00000004062d7223 */ /* 0x002fe20000010094 */
[C---:B------:R-:W-:Y:S01]  /*5590*/  FADD.FTZ R4, R10.reuse, R49 ;  /* 0x000000310a047221 */ /* 0x040fe20000010000 */
[----:B------:R-:W-:Y:S01]  /*55a0*/  @!P1 PRMT R48, RZ, 0x654, R48 ;  /* 0x00000654ff309816 */ /* 0x000fe20000000030 */
[-CC-:B------:R-:W-:Y:S01]  /*55b0*/  FFMA.FTZ R61, R61, R0.reuse, -R55.reuse ;  /* 0x000000003d3d7223 */ /* 0x180fe20000010837 */
[----:B------:R-:W-:Y:S01]  /*55c0*/  F2FP.BF16.F32.PACK_AB R149, R10, R149 ;  /* 0x000000950a95723e */ /* 0x000fe200000010ff */
[-CC-:B------:R-:W-:Y:S01]  /*55d0*/  FFMA.FTZ R128, R64, R0.reuse, -R55.reuse ;  /* 0x0000000040807223 */ /* 0x180fe20000010837 */
[-C--:B------:R-:W-:Y:S01]  /*55e0*/  FFMA.FTZ R130, R68, R0.reuse, -R55 ;  /* 0x0000000044827223 */ /* 0x080fe20000010837 */
[----:B------:R-:W1:Y:S01]  /*55f0*/  MUFU.EX2 R25, R25 ;  /* 0x0000001900197308 */ /* 0x000e620000000800 */
[----:B--2---:R-:W-:Y:S01]  /*5600*/  FADD.FTZ R45, R24, R45 ;  /* 0x0000002d182d7221 */ /* 0x004fe20000010000 */
[-CC-:B------:R-:W-:Y:S01]  /*5610*/  FFMA.FTZ R124, R72, R0.reuse, -R55.reuse ;  /* 0x00000000487c7223 */ /* 0x180fe20000010837 */
[-CC-:B------:R-:W-:Y:S01]  /*5620*/  FFMA.FTZ R126, R76, R0.reuse, -R55.reuse ;  /* 0x000000004c7e7223 */ /* 0x180fe20000010837 */
[-CC-:B------:R-:W-:Y:S01]  /*5630*/  FFMA.FTZ R77, R77, R0.reuse, -R55.reuse ;  /* 0x000000004d4d7223 */ /* 0x180fe20000010837 */
[-CC-:B------:R-:W-:Y:S01]  /*5640*/  FFMA.FTZ R80, R80, R0.reuse, -R55.reuse ;  /* 0x0000000050507223 */ /* 0x180fe20000010837 */
[-CC-:B------:R-:W-:Y:S01]  /*5650*/  FFMA.FTZ R81, R81, R0.reuse, -R55.reuse ;  /* 0x0000000051517223 */ /* 0x180fe20000010837 */
[----:B------:R-:W-:Y:S01]  /*5660*/  FFMA.FTZ R84, R84, R0, -R55 ;  /* 0x0000000054547223 */ /* 0x000fe20000010837 */
[----:B------:R-:W2:Y:S01]  /*5670*/  MUFU.EX2 R144, R144 ;  /* 0x0000009000907308 */ /* 0x000ea20000000800 */
[C---:B------:R-:W-:Y:S01]  /*5680*/  ISETP.GT.AND P3, PT, R9.reuse, R7, PT ;  /* 0x000000070900720c */ /* 0x040fe20003f64270 */
[----:B------:R-:W-:Y:S01]  /*5690*/  UMOV UR6, UR37 ;  /* 0x0000002500067c82 */ /* 0x000fe20008000000 */
[----:B------:R-:W-:Y:S01]  /*56a0*/  F2FP.BF16.F32.PACK_AB R148, R24, R148 ;  /* 0x000000941894723e */ /* 0x000fe200000010ff */
[----:B------:R-:W-:Y:S01]  /*56b0*/  VIADD R9, R9, 0xffffffff ;  /* 0xffffffff09097836 */ /* 0x000fe20000000000 */
[----:B------:R-:W-:-:S03]  /*56c0*/  F2FP.BF16.F32.PACK_AB R125, R42, R39 ;  /* 0x000000272a7d723e */ /* 0x000fc600000010ff */
[----:B------:R-:W3:Y:S08]  /*56d0*/  MUFU.EX2 R28, R28 ;  /* 0x0000001c001c7308 */ /* 0x000ef00000000800 */
[----:B------:R-:W4:Y:S08]  /*56e0*/  MUFU.EX2 R146, R146 ;  /* 0x0000009200927308 */ /* 0x000f300000000800 */
        /* <DEDUP_REMOVED lines=8> */
[----:B0-----:R-:W-:Y:S01]  /*5770*/  FADD.FTZ R41, R151, R4 ;  /* 0x0000000497297221 */ /* 0x001fe20000010000 */
[----:B------:R-:W-:Y:S01]  /*5780*/  FFMA.FTZ R4, R65, R0, -R55 ;  /* 0x0000000041047223 */ /* 0x000fe20000010837 */
[----:B------:R-:W-:Y:S01]  /*5790*/  F2FP.BF16.F32.PACK_AB R151, R12, R151 ;  /* 0x000000970c97723e */ /* 0x000fe200000010ff */
[-C--:B------:R-:W-:Y:S01]  /*57a0*/  FMUL.FTZ R88, R88, R6.reuse ;  /* 0x0000000658587220 */ /* 0x080fe20000410000 */
[-C--:B------:R-:W-:Y:S01]  /*57b0*/  FMUL.FTZ R89, R89, R6.reuse ;  /* 0x0000000659597220 */ /* 0x080fe20000410000 */
[----:B------:R-:W-:Y:S01]  /*57c0*/  FMUL.FTZ R92, R92, R6 ;  /* 0x000000065c5c7220 */ /* 0x000fe20000410000 */
[----:B-1----:R-:W-:Y:S01]  /*57d0*/  FADD.FTZ R44, R150, R45 ;  /* 0x0000002d962c7221 */ /* 0x002fe20000010000 */
[----:B------:R4:W-:Y:S01]  /*57e0*/  @!P1 SYNCS.ARRIVE.TRANS64.RED.A1T0 RZ, [R48+URZ], RZ ;  /* 0x000000ff30ff99a7 */ /* 0x0009e2000810043f */
[----:B------:R-:W0:Y:S01]  /*57f0*/  MUFU.EX2 R136, R136 ;  /* 0x0000008800887308 */ /* 0x000e220000000800 */
[C---:B------:R-:W-:Y:S01]  /*5800*/  F2FP.BF16.F32.PACK_AB R150, R25.reuse, R150 ;  /* 0x000000961996723e */ /* 0x040fe200000010ff */
[----:B------:R-:W-:Y:S01]  /*5810*/  FADD.FTZ R45, R25, R44 ;  /* 0x0000002c192d7221 */ /* 0x000fe20000010000 */
[----:B------:R-:W-:Y:S01]  /*5820*/  FADD.FTZ R44, R12, R41 ;  /* 0x000000290c2c7221 */ /* 0x000fe20000010000 */
[----:B------:R-:W-:Y:S01]  /*5830*/  FFMA.FTZ R41, R69, R0, -R55 ;  /* 0x0000000045297223 */ /* 0x000fe20000010837 */
[-C--:B------:R-:W-:Y:S01]  /*5840*/  FMUL.FTZ R93, R93, R6.reuse ;  /* 0x000000065d5d7220 */ /* 0x080fe20000410000 */
[----:B--2---:R-:W-:Y:S01]  /*5850*/  FADD.FTZ R45, R144, R45 ;  /* 0x0000002d902d7221 */ /* 0x004fe20000010000 */
[----:B------:R-:W-:Y:S01]  /*5860*/  FADD.FTZ R44, R145, R44 ;  /* 0x0000002c912c7221 */ /* 0x000fe20000010000 */
[----:B------:R-:W1:Y:S01]  /*5870*/  MUFU.EX2 R36, R36 ;  /* 0x0000002400247308 */ /* 0x000e620000000800 */
[C---:B------:R-:W-:Y:S01]  /*5880*/  F2FP.BF16.F32.PACK_AB R145, R13.reuse, R145 ;  /* 0x000000910d91723e */ /* 0x040fe200000010ff */
[----:B---3--:R-:W-:Y:S01]  /*5890*/  FADD.FTZ R45, R28, R45 ;  /* 0x0000002d1c2d7221 */ /* 0x008fe20000010000 */
[----:B------:R-:W-:Y:S01]  /*58a0*/  FADD.FTZ R44, R13, R44 ;  /* 0x0000002c0d2c7221 */ /* 0x000fe20000010000 */
[-C--:B------:R-:W-:Y:S01]  /*58b0*/  FMUL.FTZ R96, R96, R6.reuse ;  /* 0x0000000660607220 */ /* 0x080fe20000410000 */
[-C--:B------:R-:W-:Y:S01]  /*58c0*/  FMUL.FTZ R97, R97, R6.reuse ;  /* 0x0000000661617220 */ /* 0x080fe20000410000 */
[----:B----4-:R-:W-:Y:S01]  /*58d0*/  FADD.FTZ R48, R146, R45 ;  /* 0x0000002d92307221 */ /* 0x010fe20000010000 */
[----:B------:R-:W-:Y:S01]  /*58e0*/  FADD.FTZ R45, R147, R44 ;  /* 0x0000002c932d7221 */ /* 0x000fe20000010000 */
[----:B------:R-:W2:Y:S01]  /*58f0*/  MUFU.EX2 R138, R138 ;  /* 0x0000008a008a7308 */ /* 0x000ea20000000800 */
[----:B------:R-:W-:Y:S01]  /*5900*/  FMUL.FTZ R100, R100, R6 ;  /* 0x0000000664647220 */ /* 0x000fe20000410000 */
[----:B-----5:R-:W-:Y:S01]  /*5910*/  FADD.FTZ R49, R29, R48 ;  /* 0x000000301d317221 */ /* 0x020fe20000010000 */
[----:B------:R-:W-:Y:S01]  /*5920*/  FADD.FTZ R44, R14, R45 ;  /* 0x0000002d0e2c7221 */ /* 0x000fe20000010000 */
[-CC-:B------:R-:W-:Y:S01]  /*5930*/  FFMA.FTZ R45, R73, R0.reuse, -R55.reuse ;  /* 0x00000000492d7223 */ /* 0x180fe20000010837 */
[----:B------:R-:W-:Y:S01]  /*5940*/  FFMA.FTZ R55, R85, R0, -R55 ;  /* 0x0000000055377223 */ /* 0x000fe20000010837 */
[----:B------:R-:W-:Y:S01]  /*5950*/  FADD.FTZ R49, R140, R49 ;  /* 0x000000318c317221 */ /* 0x000fe20000010000 */
[----:B------:R-:W-:Y:S01]  /*5960*/  FADD.FTZ R44, R141, R44 ;  /* 0x0000002c8d2c7221 */ /* 0x000fe20000010000 */
[----:B------:R-:W3:Y:S01]  /*5970*/  MUFU.EX2 R37, R37 ;  /* 0x0000002500257308 */ /* 0x000ee20000000800 */
[C---:B------:R-:W-:Y:S01]  /*5980*/  F2FP.BF16.F32.PACK_AB R141, R15.reuse, R141 ;  /* 0x0000008d0f8d723e */ /* 0x040fe200000010ff */
[----:B------:R-:W-:Y:S01]  /*5990*/  FADD.FTZ R49, R32, R49 ;  /* 0x0000003120317221 */ /* 0x000fe20000010000 */
[----:B------:R-:W-:Y:S01]  /*59a0*/  FADD.FTZ R44, R15, R44 ;  /* 0x0000002c0f2c7221 */ /* 0x000fe20000010000 */
[-C--:B------:R-:W-:Y:S01]  /*59b0*/  FMUL.FTZ R101, R101, R6.reuse ;  /* 0x0000000665657220 */ /* 0x080fe20000410000 */
[-C--:B------:R-:W-:Y:S01]  /*59c0*/  FMUL.FTZ R104, R104, R6.reuse ;  /* 0x0000000668687220 */ /* 0x080fe20000410000 */
[----:B------:R-:W-:Y:S01]  /*59d0*/  FADD.FTZ R48, R142, R49 ;  /* 0x000000318e307221 */ /* 0x000fe20000010000 */
[----:B------:R-:W-:Y:S01]  /*59e0*/  FADD.FTZ R49, R143, R44 ;  /* 0x0000002c8f317221 */ /* 0x000fe20000010000 */
[----:B------:R-:W4:Y:S01]  /*59f0*/  MUFU.EX2 R132, R132 ;  /* 0x0000008400847308 */ /* 0x000f220000000800 */
[-C--:B------:R-:W-:Y:S01]  /*5a00*/  FMUL.FTZ R105, R105, R6.reuse ;  /* 0x0000000669697220 */ /* 0x080fe20000410000 */
[----:B------:R-:W-:Y:S01]  /*5a10*/  FADD.FTZ R53, R33, R48 ;  /* 0x0000003021357221 */ /* 0x000fe20000010000 */
[----:B------:R-:W-:Y:S01]  /*5a20*/  FADD.FTZ R44, R20, R49 ;  /* 0x00000031142c7221 */ /* 0x000fe20000010000 */
[-C--:B------:R-:W-:Y:S01]  /*5a30*/  FMUL.FTZ R108, R108, R6.reuse ;  /* 0x000000066c6c7220 */ /* 0x080fe20000410000 */
[-C--:B------:R-:W-:Y:S01]  /*5a40*/  FMUL.FTZ R109, R109, R6.reuse ;  /* 0x000000066d6d7220 */ /* 0x080fe20000410000 */
[----:B0-----:R-:W-:Y:S01]  /*5a50*/  FADD.FTZ R53, R136, R53 ;  /* 0x0000003588357221 */ /* 0x001fe20000010000 */
[----:B------:R-:W-:Y:S01]  /*5a60*/  FADD.FTZ R44, R137, R44 ;  /* 0x0000002c892c7221 */ /* 0x000fe20000010000 */
[----:B------:R-:W0:Y:S01]  /*5a70*/  MUFU.EX2 R40, R57 ;  /* 0x0000003900287308 */ /* 0x000e220000000800 */
[C---:B------:R-:W-:Y:S01]  /*5a80*/  F2FP.BF16.F32.PACK_AB R137, R21.reuse, R137 ;  /* 0x000000891589723e */ /* 0x040fe200000010ff */
[----:B-1----:R-:W-:Y:S01]  /*5a90*/  FADD.FTZ R53, R36, R53 ;  /* 0x0000003524357221 */ /* 0x002fe20000010000 */
[----:B------:R-:W-:Y:S01]  /*5aa0*/  FADD.FTZ R44, R21, R44 ;  /* 0x0000002c152c7221 */ /* 0x000fe20000010000 */
[-C--:B------:R-:W-:Y:S01]  /*5ab0*/  FMUL.FTZ R112, R112, R6.reuse ;  /* 0x0000000670707220 */ /* 0x080fe20000410000 */
[-C--:B------:R-:W-:Y:S01]  /*5ac0*/  FMUL.FTZ R113, R113, R6.reuse ;  /* 0x0000000671717220 */ /* 0x080fe20000410000 */
[----:B--2---:R-:W-:Y:S01]  /*5ad0*/  FADD.FTZ R10, R138, R53 ;  /* 0x000000358a0a7221 */ /* 0x004fe20000010000 */
[----:B------:R-:W-:Y:S01]  /*5ae0*/  FADD.FTZ R13, R139, R44 ;  /* 0x0000002c8b0d7221 */ /* 0x000fe20000010000 */
[----:B------:R-:W1:Y:S01]  /*5af0*/  MUFU.EX2 R134, R134 ;  /* 0x0000008600867308 */ /* 0x000e620000000800 */
[-C--:B------:R-:W-:Y:S01]  /*5b00*/  FMUL.FTZ R116, R116, R6.reuse ;  /* 0x0000000674747220 */ /* 0x080fe20000410000 */
[----:B---3--:R-:W-:Y:S01]  /*5b10*/  FADD.FTZ R25, R37, R10 ;  /* 0x0000000a25197221 */ /* 0x008fe20000010000 */
[----:B------:R-:W-:Y:S01]  /*5b20*/  FADD.FTZ R10, R26, R13 ;  /* 0x0000000d1a0a7221 */ /* 0x000fe20000010000 */
[----:B------:R-:W-:Y:S01]  /*5b30*/  FMUL.FTZ R117, R117, R6 ;  /* 0x0000000675757220 */ /* 0x000fe20000410000 */
[-C--:B------:R-:W-:Y:S01]  /*5b40*/  FMUL.FTZ R90, R90, R5.reuse ;  /* 0x000000055a5a7220 */ /* 0x080fe20000410000 */
[----:B----4-:R-:W-:Y:S01]  /*5b50*/  FADD.FTZ R25, R132, R25 ;  /* 0x0000001984197221 */ /* 0x010fe20000010000 */
[----:B------:R-:W-:Y:S01]  /*5b60*/  FADD.FTZ R10, R133, R10 ;  /* 0x0000000a850a7221 */ /* 0x000fe20000010000 */
[----:B------:R-:W2:Y:S01]  /*5b70*/  MUFU.EX2 R3, R61 ;  /* 0x0000003d00037308 */ /* 0x000ea20000000800 */
[-C--:B------:R-:W-:Y:S01]  /*5b80*/  FMUL.FTZ R91, R91, R5.reuse ;  /* 0x000000055b5b7220 */ /* 0x080fe20000410000 */
[----:B0-----:R-:W-:Y:S01]  /*5b90*/  FADD.FTZ R25, R40, R25 ;  /* 0x0000001928197221 */ /* 0x001fe20000010000 */
        /* <DEDUP_REMOVED lines=14> */
[C---:B--2---:R-:W-:Y:S01]  /*5c80*/  FADD.FTZ R15, R3.reuse, R12 ;  /* 0x0000000c030f7221 */ /* 0x044fe20000010000 */
[----:B------:R-:W-:Y:S01]  /*5c90*/  F2FP.BF16.F32.PACK_AB R134, R3, R134 ;  /* 0x000000860386723e */ /* 0x000fe200000010ff */
        /* <DEDUP_REMOVED lines=12> */
[----:B------:R-:W-:Y:S01]  /*5d60*/  FADD.FTZ R3, R39, R10 ;  /* 0x0000000a27037221 */ /* 0x000fe20000010000 */
[----:B------:R-:W0:Y:S01]  /*5d70*/  MUFU.EX2 R41, R41 ;  /* 0x0000002900297308 */ /* 0x000e220000000800 */
[C---:B-1----:R-:W-:Y:S01]  /*5d80*/  FADD.FTZ R15, R4.reuse, R15 ;  /* 0x0000000f040f7221 */ /* 0x042fe20000010000 */
[----:B------:R-:W-:Y:S01]  /*5d90*/  F2FP.BF16.F32.PACK_AB R128, R4, R128 ;  /* 0x000000800480723e */ /* 0x000fe200000010ff */
[----:B------:R-:W-:Y:S01]  /*5da0*/  FADD.FTZ R10, R42, R3 ;  /* 0x000000032a0a7221 */ /* 0x000fe20000010000 */
[----:B------:R-:W-:Y:S01]  /*5db0*/  F2FP.BF16.F32.PACK_AB R144, R28, R144 ;  /* 0x000000901c90723e */ /* 0x000fe200000010ff */
[----:B------:R-:W-:Y:S01]  /*5dc0*/  IMAD.MOV.U32 R6, RZ, RZ, R2 ;  /* 0x000000ffff067224 */ /* 0x000fe200078e0002 */
[----:B------:R-:W-:Y:S01]  /*5dd0*/  F2FP.BF16.F32.PACK_AB R146, R29, R146 ;  /* 0x000000921d92723e */ /* 0x000fe200000010ff */
[----:B------:R-:W-:Y:S01]  /*5de0*/  IMAD.MOV.U32 R5, RZ, RZ, R8 ;  /* 0x000000ffff057224 */ /* 0x000fe200078e0008 */
[----:B------:R-:W1:Y:S01]  /*5df0*/  MUFU.EX2 R124, R124 ;  /* 0x0000007c007c7308 */ /* 0x000e620000000800 */
[----:B--2---:R-:W-:Y:S01]  /*5e00*/  FADD.FTZ R12, R130, R15 ;  /* 0x0000000f820c7221 */ /* 0x004fe20000010000 */
        /* <DEDUP_REMOVED lines=15> */
[----:B------:R-:W-:-:S02]  /*5f00*/  F2FP.BF16.F32.PACK_AB R135, R30, R135 ;  /* 0x000000871e87723e */ /* 0x000fc400000010ff */
[----:B------:R-:W-:Y:S02]  /*5f10*/  F2FP.BF16.F32.PACK_AB R130, R41, R130 ;  /* 0x000000822982723e */ /* 0x000fe400000010ff */
[----:B------:R-:W-:Y:S02]  /*5f20*/  F2FP.BF16.F32.PACK_AB R124, R45, R124 ;  /* 0x0000007c2d7c723e */ /* 0x000fe400000010ff */
        /* <DEDUP_REMOVED lines=23> */
[----:B0-----:R-:W-:-:S04]  /*60a0*/  FADD.FTZ R10, R21, R10 ;  /* 0x0000000a150a7221 */ /* 0x001fc80000010000 */
[C---:B-1----:R-:W-:Y:S01]  /*60b0*/  FADD.FTZ R4, R55.reuse, R10 ;  /* 0x0000000a37047221 */ /* 0x042fe20000010000 */
[----:B------:R-:W-:Y:S01]  /*60c0*/  F2FP.BF16.F32.PACK_AB R122, R55, R21 ;  /* 0x00000015377a723e */ /* 0x000fe200000010ff */
[C---:B--2---:R-:W-:Y:S01]  /*60d0*/  FADD.FTZ R3, R12.reuse, R3 ;  /* 0x000000030c037221 */ /* 0x044fe20000010000 */
[----:B------:R-:W-:Y:S01]  /*60e0*/  F2FP.BF16.F32.PACK_AB R123, R12, R51 ;  /* 0x000000330c7b723e */ /* 0x000fe200000010ff */
[----:B------:R-:W-:Y:S06]  /*60f0*/  @P3 BRA `(.L_x_14180) ;  /* 0xffffffd800883947 */ /* 0x000fec000383ffff */
.L_x_14171:
[----:B------:R-:W-:-:S13]  /*6100*/  ISETP.GE.AND P2, PT, R9, R23, PT ;  /* 0x000000170900720c */ /* 0x000fda0003f46270 */
[----:B------:R-:W-:Y:S05]  /*6110*/  @!P2 BRA `(.L_x_14181) ;  /* 0x0000001c003ca947 */ /* 0x000fea0003800000 */
[----:B------:R-:W-:Y:S01]  /*6120*/  IMAD.MOV.U32 R5, RZ, RZ, R2 ;  /* 0x000000ffff057224 */ /* 0x000fe200078e0002 */
[----:B------:R-:W-:Y:S01]  /*6130*/  UMOV UR7, UR36 ;  /* 0x0000002400077c82 */ /* 0x000fe20008000000 */
[----:B------:R-:W-:Y:S01]  /*6140*/  IMAD.MOV.U32 R6, RZ, RZ, R8 ;  /* 0x000000ffff067224 */ /* 0x000fe200078e0008 */
[----:B------:R-:W-:-:S06]  /*6150*/  UMOV UR6, UR37 ;  /* 0x0000002500067c82 */ /* 0x000fcc0008000000 */
.L_x_14190:
        /* <DEDUP_REMOVED lines=9> */
.L_x_14183:
[----:B------:R-:W-:Y:S01]  /*61f0*/  ULEA UR10, UR37, UR38, 0x3 ;  /* 0x00000026250a7291 */ /* 0x000fe2000f8e183f */
[----:B------:R-:W-:-:S05]  /*6200*/  IMAD.U32 R0, RZ, RZ, UR36 ;  /* 0x00000024ff007e24 */ /* 0x000fca000f8e00ff */
[----:B------:R-:W-:-:S04]  /*6210*/  SHF.L.U32 R0, R0, 0x1f, RZ ;  /* 0x0000001f00007819 */ /* 0x000fc800000006ff */
[----:B------:R0:W1:Y:S01]  /*6220*/  SYNCS.PHASECHK.TRANS64.TRYWAIT P2, [UR10+0x16830], R0 ;  /* 0x01683000ff0075a7 */ /* 0x000062000804014a */
[----:B------:R-:W-:Y:S05]  /*6230*/  @!P0 BRA `(.L_x_14184) ;  /* 0x0000000000048947 */ /* 0x000fea0003800000 */
[----:B------:R-:W-:Y:S01]  /*6240*/  BPT.TRAP 0x1 ;  /* 0x000000040000795c */ /* 0x000fe20000300000 */
.L_x_14184:
[----:B-1----:R-:W-:Y:S05]  /*6250*/  @P2 BRA `(.L_x_14182) ;  /* 0x0000000000082947 */ /* 0x002fea0003800000 */
[----:B------:R-:W1:Y:S02]  /*6260*/  SYNCS.PHASECHK.TRANS64.TRYWAIT P2, [UR10+0x16830], R0 ;  /* 0x01683000ff0075a7 */ /* 0x000e64000804014a */
[----:B-1----:R-:W-:Y:S05]  /*6270*/  @!P2 BRA `(.L_x_14185) ;  /* 0x000000a800b4a947 */ /* 0x002fea0003800000 */
.L_x_14182:
        /* <DEDUP_REMOVED lines=29> */
.L_x_14187:
[----:B------:R-:W-:Y:S01]  /*6450*/  ULEA UR10, UR6, UR38, 0x3 ;  /* 0x00000026060a7291 */ /* 0x000fe2000f8e183f */
[----:B------:R-:W-:-:S05]  /*6460*/  IMAD.U32 R0, RZ, RZ, UR7 ;  /* 0x00000007ff007e24 */ /* 0x000fca000f8e00ff */
[----:B------:R-:W-:-:S04]  /*6470*/  SHF.L.U32 R0, R0, 0x1f, RZ ;  /* 0x0000001f00007819 */ /* 0x000fc800000006ff */
[----:B------:R0:W1:Y:S01]  /*6480*/  SYNCS.PHASECHK.TRANS64.TRYWAIT P2, [UR10+0x16850], R0 ;  /* 0x01685000ff0075a7 */ /* 0x000062000804014a */
[----:B------:R-:W-:Y:S05]  /*6490*/  @!P0 BRA `(.L_x_14188) ;  /* 0x0000000000048947 */ /* 0x000fea0003800000 */
[----:B------:R-:W-:Y:S01]  /*64a0*/  BPT.TRAP 0x1 ;  /* 0x000000040000795c */ /* 0x000fe20000300000 */
.L_x_14188:
[----:B-1----:R-:W-:Y:S05]  /*64b0*/  @P2 BRA `(.L_x_14186) ;  /* 0x0000000000082947 */ /* 0x002fea0003800000 */
[----:B------:R-:W1:Y:S02]  /*64c0*/  SYNCS.PHASECHK.TRANS64.TRYWAIT P2, [UR10+0x16850], R0 ;  /* 0x01685000ff0075a7 */ /* 0x000e64000804014a */
[----:B-1----:R-:W-:Y:S05]  /*64d0*/  @!P2 BRA `(.L_x_14189) ;  /* 0x000000a80034a947 */ /* 0x002fea0003800000 */
.L_x_14186:
[----:B------:R-:W-:Y:S01]  /*64e0*/  UIADD3 UR7, UR38, 0x400, URZ ;  /* 0x0000040026077890 */ /* 0x000fe2000fffe03f */
[----:B------:R-:W-:Y:S01]  /*64f0*/  WARPGROUP.ARRIVE ;  /* 0x00000000000079c5 */ /* 0x000fe20000000000 */
[----:B------:R-:W-:Y:S01]  /*6500*/  UMOV UR11, 0x40000040 ;  /* 0x40000040000b7882 */ /* 0x000fe20000000000 */
[----:B------:R-:W-:Y:S01]  /*6510*/  UMOV UR15, 0x40000040 ;  /* 0x40000040000f7882 */ /* 0x000fe20000000000 */
[----:B------:R-:W-:Y:S01]  /*6520*/  USHF.R.U32.HI UR7, URZ, 0x4, UR7 ;  /* 0x000000043f077899 */ /* 0x000fe20008011607 */
[----:B01----:R-:W-:-:S03]  /*6530*/  FMNMX.FTZ R0, R24, R6, !PT ;  /* 0x0000000618007209 */ /* 0x003fc60007810000 */
[----:B------:R-:W-:Y:S01]  /*6540*/  ULOP3.LUT UR7, UR7, 0x3fff, URZ, 0xc0, !UPT ;  /* 0x00003fff07077892 */ /* 0x000fe2000f8ec03f */
[----:B------:R-:W-:-:S03]  /*6550*/  FMNMX.FTZ R0, R25, R0, !PT ;  /* 0x0000000019007209 */ /* 0x000fc60007810000 */
[----:B------:R-:W-:Y:S01]  /*6560*/  ULEA UR10, UR6, UR7, 0xa ;  /* 0x00000007060a7291 */ /* 0x000fe2000f8e503f */
[----:B------:R-:W-:Y:S02]  /*6570*/  FMNMX.FTZ R0, R28, R0, !PT ;  /* 0x000000001c007209 */ /* 0x000fe40007810000 */
[----:B------:R-:W-:Y:S01]  /*6580*/  UMOV UR7, UR36 ;  /* 0x0000002400077c82 */ /* 0x000fe20008000000 */
        /* <DEDUP_REMOVED lines=53> */
[----:B------:R-:W-:-:S03]  /*68e0*/  FMNMX.FTZ R13, R31, R2, !PT ;  /* 0x000000021f0d7209 */ /* 0x000fc60007810000 */
        /* <DEDUP_REMOVED lines=12> */
[----:B------:R0:W-:Y:S01]  /*69b0*/  MUFU.EX2 R13, R37 ;  /* 0x00000025000d7308 */ /* 0x0001e20000000800 */
        /* <DEDUP_REMOVED lines=31> */
[----:B------:R-:W-:Y:S01]  /*6bb0*/  FMNMX.FTZ R21, R63, R2, !PT ;  /* 0x000000023f157209 */ /* 0x000fe20007810000 */
[----:B------:R-:W-:Y:S02]  /*6bc0*/  WARPGROUP.DEPBAR.LE gsb0, 0x0 ;  /* 0x00008000000079c5 */ /* 0x000fe40000010000 */
[----:B------:R-:W-:Y:S01]  /*6bd0*/  WARPGROUP.ARRIVE ;  /* 0x00000000000079c5 */ /* 0x000fe20000000000 */
[----:B------:R-:W-:Y:S01]  /*6be0*/  FMNMX.FTZ R2, R66, R21, !PT ;  /* 0x0000001542027209 */ /* 0x000fe20007810000 */
[-CC-:B------:R-:W-:Y:S01]  /*6bf0*/  FFMA.FTZ R142, R44, R0.reuse, -R7.reuse ;  /* 0x000000002c8e7223 */ /* 0x180fe20000010807 */
[-CC-:B------:R-:W-:Y:S01]  /*6c00*/  FFMA.FTZ R140, R40, R0.reuse, -R7.reuse ;  /* 0x00000000288c7223 */ /* 0x180fe20000010807 */
[----:B------:R-:W-:Y:S01]  /*6c10*/  FFMA.FTZ R40, R80, R0, -R7 ;  /* 0x0000000050287223 */ /* 0x000fe20000010807 */
[----:B------:R-:W-:Y:S01]  /*6c20*/  FMNMX.FTZ R21, R67, R2, !PT ;  /* 0x0000000243157209 */ /* 0x000fe20007810000 */
[----:B------:R-:W-:Y:S01]  /*6c30*/  HGMMA.64x64x16.F32.BF16 R88, R136, gdesc[UR12].tnspB, R88, gsb0 ;  /* 0x40e0000c88587df0 */ /* 0x000fe20008001858 */
[----:B------:R-:W-:Y:S01]  /*6c40*/  UIADD3 UR14, UR10, 0x200, URZ ;  /* 0x000002000a0e7890 */ /* 0x000fe2000fffe03f */
[----:B------:R-:W-:Y:S01]  /*6c50*/  MUFU.EX2 R150, R150 ;  /* 0x0000009600967308 */ /* 0x000fe20000000800 */
        /* <DEDUP_REMOVED lines=16> */
[----:B------:R-:W1:Y:S05]  /*6d60*/  SHFL.BFLY PT, R33, R2, 0x2, 0x1f ;  /* 0x0c401f0002217f89 */ /* 0x000e6a00000e0000 */
[----:B------:R-:W-:Y:S08]  /*6d70*/  MUFU.EX2 R14, R14 ;  /* 0x0000000e000e7308 */ /* 0x000ff00000000800 */
[----:B------:R-:W-:Y:S08]  /*6d80*/  MUFU.EX2 R142, R142 ;  /* 0x0000008e008e7308 */ /* 0x000ff00000000800 */
[----:B------:R-:W-:Y:S01]  /*6d90*/  MUFU.EX2 R17, R49 ;  /* 0x0000003100117308 */ /* 0x000fe20000000800 */
[----:B-1----:R-:W-:Y:S01]  /*6da0*/  FMNMX.FTZ R44, R2, R33, !PT ;  /* 0x00000021022c7209 */ /* 0x002fe20007810000 */
[----:B------:R-:W-:-:S04]  /*6db0*/  FFMA.FTZ R33, R73, R0, -R7 ;  /* 0x0000000049217223 */ /* 0x000fc80000010807 */
[----:B0-----:R-:W0:Y:S02]  /*6dc0*/  SHFL.BFLY PT, R45, R44, 0x1, 0x1f ;  /* 0x0c201f002c2d7f89 */ /* 0x001e2400000e0000 */
[----:B------:R-:W-:Y:S01]  /*6dd0*/  MUFU.EX2 R18, R18 ;  /* 0x0000001200127308 */ /* 0x000fe20000000800 */
[----:B------:R-:W-:Y:S02]  /*6de0*/  WARPGROUP.DEPBAR.LE gsb0, 0x0 ;  /* 0x00008000000079c5 */ /* 0x000fe40000010000 */
[----:B------:R-:W-:Y:S01]  /*6df0*/  WARPGROUP.ARRIVE ;  /* 0x00000000000079c5 */ /* 0x000fe20000000000 */
[-CC-:B------:R-:W-:Y:S01]  /*6e00*/  FFMA.FTZ R136, R48, R0.reuse, -R7.reuse ;  /* 0x0000000030887223 */ /* 0x180fe20000010807 */
[----:B------:R-:W-:-:S03]  /*6e10*/  FFMA.FTZ R138, R52, R0, -R7 ;  /* 0x00000000348a7223 */ /* 0x000fc60000010807 */
[----:B------:R-:W-:Y:S01]  /*6e20*/  MUFU.EX2 R20, R20 ;  /* 0x0000001400147308 */ /* 0x000fe20000000800 */
[----:B------:R-:W-:Y:S01]  /*6e30*/  HGMMA.64x64x16.F32.BF16 R88, R132, gdesc[UR12].tnspB, R88, gsb0 ;  /* 0x40e0000c84587df0 */ /* 0x000fe20008001858 */
[----:B------:R-:W-:Y:S01]  /*6e40*/  UIADD3 UR14, UR10, 0x280, URZ ;  /* 0x000002800a0e7890 */ /* 0x000fe2000fffe03f */
[----:B------:R-:W-:-:S05]  /*6e50*/  UMOV UR15, 0x40000040 ;  /* 0x40000040000f7882 */ /* 0x000fca0000000000 */
[----:B------:R-:W-:Y:S01]  /*6e60*/  MUFU.EX2 R136, R136 ;  /* 0x0000008800887308 */ /* 0x000fe20000000800 */
[----:B0-----:R-:W-:-:S07]  /*6e70*/  FMNMX.FTZ R2, R44, R45, !PT ;  /* 0x0000002d2c027209 */ /* 0x001fce0007810000 */
[----:B------:R-:W-:Y:S01]  /*6e80*/  MUFU.EX2 R138, R138 ;  /* 0x0000008a008a7308 */ /* 0x000fe20000000800 */
[----:B------:R-:W-:-:S04]  /*6e90*/  FMUL.FTZ R45, R2, R0 ;  /* 0x00000000022d7220 */ /* 0x000fc80000410000 */
        /* <DEDUP_REMOVED lines=12> */
[----:B------:R-:W-:Y:S01]  /*6f60*/  FFMA.FTZ R35, R47, R0, -R45 ;  /* 0x000000002f237223 */ /* 0x000fe2000001082d */
[----:B------:R-:W-:Y:S01]  /*6f70*/  @!P1 VIADD R43, R43, 0x16840 ;  /* 0x000168402b2b9836 */ /* 0x000fe20000000000 */
[----:B------:R-:W-:Y:S01]  /*6f80*/  MUFU.EX2 R26, R26 ;  /* 0x0000001a001a7308 */ /* 0x000fe20000000800 */
[----:B------:R-:W-:-:S02]  /*6f90*/  IMAD.U32 R47, RZ, RZ, UR6 ;  /* 0x00000006ff2f7e24 */ /* 0x000fc4000f8e00ff */
[-CC-:B------:R-:W-:Y:S01]  /*6fa0*/  FFMA.FTZ R147, R38, R0.reuse, -R45.reuse ;  /* 0x0000000026937223 */ /* 0x180fe2000001082d */
[-C--:B------:R-:W-:Y:S01]  /*6fb0*/  FFMA.FTZ R31, R39, R0.reuse, -R45 ;  /* 0x00000000271f7223 */ /* 0x080fe2000001082d */
[----:B------:R-:W-:Y:S01]  /*6fc0*/  @!P1 PRMT R43, RZ, 0x654, R43 ;  /* 0x00000654ff2b9816 */ /* 0x000fe2000000002b */
[-CC-:B------:R-:W-:Y:S01]  /*6fd0*/  FFMA.FTZ R137, R50, R0.reuse, -R45.reuse ;  /* 0x0000000032897223 */ /* 0x180fe2000001082d */
[----:B------:R-:W-:Y:S01]  /*6fe0*/  @!P1 LEA R47, R47, UR38, 0x3 ;  /* 0x000000262f2f9c11 */ /* 0x000fe2000f8e18ff */
[-CC-:B------:R-:W-:Y:S01]  /*6ff0*/  FFMA.FTZ R38, R51, R0.reuse, -R45.reuse ;  /* 0x0000000033267223 */ /* 0x180fe2000001082d */
[----:B------:R-:W-:Y:S01]  /*7000*/  MUFU.EX2 R151, R151 ;  /* 0x0000009700977308 */ /* 0x000fe20000000800 */
[-CC-:B------:R-:W-:Y:S01]  /*7010*/  FFMA.FTZ R139, R54, R0.reuse, -R45.reuse ;  /* 0x00000000368b7223 */ /* 0x180fe2000001082d */
[-CC-:B------:R-:W-:Y:S01]  /*7020*/  FFMA.FTZ R39, R55, R0.reuse, -R45.reuse ;  /* 0x0000000037277223 */ /* 0x180fe2000001082d */
[----:B------:R-:W-:Y:S02]  /*7030*/  @!P1 VIADD R47, R47, 0x16860 ;  /* 0x000168602f2f9836 */ /* 0x000fe40000000000 */
[-CC-:B------:R-:W-:Y:S01]  /*7040*/  FFMA.FTZ R75, R75, R0.reuse, -R45.reuse ;  /* 0x000000004b4b7223 */ /* 0x180fe2000001082d */
[-CC-:B------:R-:W-:Y:S01]  /*7050*/  FFMA.FTZ R78, R78, R0.reuse, -R45.reuse ;  /* 0x000000004e4e7223 */ /* 0x180fe2000001082d */
[-CC-:B------:R-:W-:Y:S01]  /*7060*/  FFMA.FTZ R79, R79, R0.reuse, -R45.reuse ;  /* 0x000000004f4f7223 */ /* 0x180fe2000001082d */
[-C--:B------:R-:W-:Y:S01]  /*7070*/  FFMA.FTZ R82, R82, R0.reuse, -R45 ;  /* 0x0000000052527223 */ /* 0x080fe2000001082d */
[----:B------:R-:W-:Y:S01]  /*7080*/  MUFU.EX2 R27, R27 ;  /* 0x0000001b001b7308 */ /* 0x000fe20000000800 */
[----:B------:R-:W-:Y:S01]  /*7090*/  @!P1 PRMT R47, RZ, 0x654, R47 ;  /* 0x00000654ff2f9816 */ /* 0x000fe2000000002f */
[-CC-:B------:R-:W-:Y:S01]  /*70a0*/  FFMA.FTZ R83, R83, R0.reuse, -R45.reuse ;  /* 0x0000000053537223 */ /* 0x180fe2000001082d */
[----:B------:R-:W-:Y:S01]  /*70b0*/  FFMA.FTZ R86, R86, R0, -R45 ;  /* 0x0000000056567223 */ /* 0x000fe2000001082d */
[----:B------:R-:W-:-:S04]  /*70c0*/  UMOV UR6, UR37 ;  /* 0x0000002500067c82 */ /* 0x000fc80008000000 */
[----:B------:R-:W-:Y:S08]  /*70d0*/  MUFU.EX2 R145, R145 ;  /* 0x0000009100917308 */ /* 0x000ff00000000800 */
[----:B------:R-:W-:Y:S08]  /*70e0*/  MUFU.EX2 R30, R30 ;  /* 0x0000001e001e7308 */ /* 0x000ff00000000800 */
[----:B------:R-:W-:Y:S01]  /*70f0*/  MUFU.EX2 R147, R147 ;  /* 0x0000009300937308 */ /* 0x000fe20000000800 */
[----:B------:R-:W-:-:S02]  /*7100*/  WARPGROUP.DEPBAR.LE gsb0, 0x0 ;  /* 0x00008000000079c5 */ /* 0x000fc40000010000 */
[----:B------:R-:W-:-:S06]  /*7110*/  WARPGROUP.ARRIVE ;  /* 0x00000000000079c5 */ /* 0x000fcc0000000000 */
[----:B------:R-:W0:Y:S01]  /*7120*/  S2R R133, SR_TID.X ;  /* 0x0000000000857919 */ /* 0x000e220000002100 */
[-CC-:B------:R-:W-:Y:S01]  /*7130*/  FFMA.FTZ R132, R56, R0.reuse, -R7.reuse ;  /* 0x0000000038847223 */ /* 0x180fe20000010807 */
[-C--:B------:R-:W-:Y:S01]  /*7140*/  FFMA.FTZ R134, R60, R0.reuse, -R7 ;  /* 0x000000003c867223 */ /* 0x080fe20000010807 */
[----:B------:R-:W-:Y:S01]  /*7150*/  FADD.FTZ R7, -R2, R5 ;  /* 0x0000000502077221 */ /* 0x000fe20000010100 */
[----:B------:R-:W-:Y:S01]  /*7160*/  MUFU.EX2 R31, R31 ;  /* 0x0000001f001f7308 */ /* 0x000fe20000000800 */
[----:B------:R-:W-:Y:S01]  /*7170*/  HGMMA.64x64x16.F32.BF16 R88, R128, gdesc[UR12].tnspB, R88, gsb0 ;  /* 0x40e0000c80587df0 */ /* 0x000fe20008001858 */
[----:B------:R-:W-:Y:S01]  /*7180*/  UIADD3 UR14, UR10, 0x300, URZ ;  /* 0x000003000a0e7890 */ /* 0x000fe2000fffe03f */
[----:B------:R-:W-:Y:S01]  /*7190*/  FMUL.FTZ R7, R7, R0 ;  /* 0x0000000007077220 */ /* 0x000fe20000410000 */
[----:B------:R-:W-:Y:S01]  /*71a0*/  UMOV UR15, 0x40000040 ;  /* 0x40000040000f7882 */ /* 0x000fe20000000000 */
[----:B------:R-:W-:-:S03]  /*71b0*/  UIADD3 UR10, UR10, 0x380, URZ ;  /* 0x000003800a0a7890 */ /* 0x000fc6000fffe03f */
[----:B------:R-:W-:Y:S08]  /*71c0*/  MUFU.EX2 R141, R141 ;  /* 0x0000008d008d7308 */ /* 0x000ff00000000800 */
[----:B------:R-:W1:Y:S08]  /*71d0*/  MUFU.EX2 R7, R7 ;  /* 0x0000000700077308 */ /* 0x000e700000000800 */
[----:B------:R-:W-:Y:S01]  /*71e0*/  MUFU.EX2 R34, R34 ;  /* 0x0000002200227308 */ /* 0x000fe20000000800 */
[----:B0-----:R-:W-:-:S02]  /*71f0*/  SHF.R.U32.HI R135, RZ, 0x7, R133 ;  /* 0x00000007ff877819 */ /* 0x001fc40000011685 */
[----:B------:R-:W-:Y:S01]  /*7200*/  ISETP.GE.U32.AND P2, PT, R133, 0x180, PT ;  /* 0x000001808500780c */ /* 0x000fe20003f46070 */
[----:B------:R-:W-:-:S04]  /*7210*/  FFMA.FTZ R133, R58, R0, -R45 ;  /* 0x000000003a857223 */ /* 0x000fc8000001082d */
[----:B------:R-:W-:Y:S01]  /*7220*/  MUFU.EX2 R143, R143 ;  /* 0x0000008f008f7308 */ /* 0x000fe20000000800 */
[----:B------:R-:W-:Y:S02]  /*7230*/  VIADD R42, R135, 0x9 ;  /* 0x00000009872a7836 */ /* 0x000fe40000000000 */
[----:B-1----:R-:W-:Y:S01]  /*7240*/  FFMA.FTZ R3, R7, R3, R149 ;  /* 0x0000000307037223 */ /* 0x002fe20000010095 */
[-CC-:B------:R-:W-:Y:S01]  /*7250*/  FFMA.FTZ R135, R62, R0.reuse, -R45.reuse ;  /* 0x000000003e877223 */ /* 0x180fe2000001082d */
[----:B------:R-:W-:Y:S02]  /*7260*/  F2FP.BF16.F32.PACK_AB R149, R26, R149 ;  /* 0x000000951a95723e */ /* 0x000fe400000010ff */
[----:B------:R-:W-:Y:S01]  /*7270*/  SEL R46, R42, 0x9, !P2 ;  /* 0x000000092a2e7807 */ /* 0x000fe20005000000 */
[----:B------:R-:W-:Y:S01]  /*7280*/  FFMA.FTZ R42, R59, R0, -R45 ;  /* 0x000000003b2a7223 */ /* 0x000fe2000001082d */
[----:B------:R-:W-:Y:S01]  /*7290*/  MUFU.EX2 R35, R35 ;  /* 0x0000002300237308 */ /* 0x000fe20000000800 */
[C---:B------:R-:W-:Y:S01]  /*72a0*/  ISETP.GT.AND P2, PT, R9.reuse, R23, PT ;  /* 0x000000170900720c */ /* 0x040fe20003f44270 */
        /* <DEDUP_REMOVED lines=8> */
[-CC-:B------:R-:W-:Y:S01]  /*7330*/  FFMA.FTZ R129, R66, R0.reuse, -R45.reuse ;  /* 0x0000000042817223 */ /* 0x180fe2000001082d */
[----:B------:R-:W-:Y:S01]  /*7340*/  FFMA.FTZ R131, R70, R0, -R45 ;  /* 0x0000000046837223 */ /* 0x000fe2000001082d */
[----:B------:R-:W-:Y:S05]  /*7350*/  HGMMA.64x64x16.F32.BF16 R88, R124, gdesc[UR12].tnspB, R88, gsb0 ;  /* 0x40e0000c7c587df0 */ /* 0x000fea0008001858 */
        /* <DEDUP_REMOVED lines=12> */
[----:B------:R-:W-:Y:S01]  /*7420*/  WARPGROUP.ARRIVE ;  /* 0x00000000000079c5 */ /* 0x000fe20000000000 */
[----:B------:R-:W-:-:S03]  /*7430*/  FFMA.FTZ R125, R74, R0, -R45 ;  /* 0x000000004a7d7223 */ /* 0x000fc6000001082d */
[----:B------:R-:W0:Y:S02]  /*7440*/  MUFU.EX2 R29, R29 ;  /* 0x0000001d001d7308 */ /* 0x000e240000000800 */
[----:B------:R-:W-:Y:S06]  /*7450*/  HGMMA.64x64x16.F32.BF16 R88, R120, gdesc[UR8].tnspB, R88, gsb0 ;  /* 0x40e0000878587df0 */ /* 0x000fec0008001858 */
[----:B------:R-:W-:Y:S08]  /*7460*/  MUFU.EX2 R32, R32 ;  /* 0x0000002000207308 */ /* 0x000ff00000000800 */
[----:B------:R-:W-:Y:S01]  /*7470*/  MUFU.EX2 R125, R125 ;  /* 0x0000007d007d7308 */ /* 0x000fe20000000800 */
[----:B0-----:R-:W-:-:S07]  /*7480*/  F2FP.BF16.F32.PACK_AB R130, R29, R25 ;  /* 0x000000191d82723e */ /* 0x001fce00000010ff */
[----:B------:R-:W0:Y:S08]  /*7490*/  MUFU.EX2 R33, R33 ;  /* 0x0000002100217308 */ /* 0x000e300000000800 */
        /* <DEDUP_REMOVED lines=21> */
[----:B------:R-:W-:Y:S01]  /*75f0*/  FADD.FTZ R4, R26, R3 ;  /* 0x000000031a047221 */ /* 0x000fe20000010000 */
[----:B------:R1:W-:Y:S01]  /*7600*/  @!P1 SYNCS.ARRIVE.TRANS64.RED.A1T0 RZ, [R47+URZ], RZ ;  /* 0x000000ff2fff99a7 */ /* 0x0003e2000810043f */
[C---:B------:R-:W-:Y:S01]  /*7610*/  F2FP.BF16.F32.PACK_AB R148, R10.reuse, R148 ;  /* 0x000000940a94723e */ /* 0x040fe200000010ff */
[----:B------:R-:W-:Y:S01]  /*7620*/  FADD.FTZ R43, R10, R43 ;  /* 0x0000002b0a2b7221 */ /* 0x000fe20000010000 */
[----:B------:R-:W-:Y:S01]  /*7630*/  FADD.FTZ R4, R151, R4 ;  /* 0x0000000497047221 */ /* 0x000fe20000010000 */
[----:B------:R-:W-:Y:S01]  /*7640*/  FFMA.FTZ R3, R63, R0, -R45 ;  /* 0x000000003f037223 */ /* 0x000fe2000001082d */
[----:B------:R-:W-:Y:S01]  /*7650*/  MUFU.EX2 R44, R84 ;  /* 0x00000054002c7308 */ /* 0x000fe20000000800 */
[----:B0-----:R-:W-:Y:S01]  /*7660*/  FADD.FTZ R46, R150, R43 ;  /* 0x0000002b962e7221 */ /* 0x001fe20000010000 */
[----:B------:R-:W-:Y:S01]  /*7670*/  FADD.FTZ R4, R27, R4 ;  /* 0x000000041b047221 */ /* 0x000fe20000010000 */
[C---:B------:R-:W-:Y:S01]  /*7680*/  F2FP.BF16.F32.PACK_AB R150, R11.reuse, R150 ;  /* 0x000000960b96723e */ /* 0x040fe200000010ff */
[----:B------:R-:W-:Y:S01]  /*7690*/  FMUL.FTZ R100, R100, R6 ;  /* 0x0000000664647220 */ /* 0x000fe20000410000 */
[----:B------:R-:W-:Y:S01]  /*76a0*/  FADD.FTZ R43, R11, R46 ;  /* 0x0000002e0b2b7221 */ /* 0x000fe20000010000 */
[----:B-1----:R-:W-:Y:S01]  /*76b0*/  FADD.FTZ R47, R145, R4 ;  /* 0x00000004912f7221 */ /* 0x002fe20000010000 */
[-C--:B------:R-:W-:Y:S01]  /*76c0*/  FFMA.FTZ R4, R67, R0.reuse, -R45 ;  /* 0x0000000043047223 */ /* 0x080fe2000001082d */
[----:B------:R-:W-:Y:S01]  /*76d0*/  MUFU.EX2 R3, R3 ;  /* 0x0000000300037308 */ /* 0x000fe20000000800 */
[----:B------:R-:W-:Y:S01]  /*76e0*/  FADD.FTZ R43, R144, R43 ;  /* 0x0000002b902b7221 */ /* 0x000fe20000010000 */
[----:B------:R-:W-:Y:S01]  /*76f0*/  FADD.FTZ R48, R30, R47 ;  /* 0x0000002f1e307221 */ /* 0x000fe20000010000 */
[-CC-:B------:R-:W-:Y:S01]  /*7700*/  FFMA.FTZ R46, R71, R0.reuse, -R45.reuse ;  /* 0x00000000472e7223 */ /* 0x180fe2000001082d */
[----:B------:R-:W-:Y:S01]  /*7710*/  FFMA.FTZ R45, R87, R0, -R45 ;  /* 0x00000000572d7223 */ /* 0x000fe2000001082d */
[----:B------:R-:W-:Y:S01]  /*7720*/  FADD.FTZ R43, R28, R43 ;  /* 0x0000002b1c2b7221 */ /* 0x000fe20000010000 */
[----:B------:R-:W-:Y:S01]  /*7730*/  FADD.FTZ R48, R147, R48 ;  /* 0x0000003093307221 */ /* 0x000fe20000010000 */
[----:B------:R-:W-:Y:S01]  /*7740*/  FMUL.FTZ R101, R101, R6 ;  /* 0x0000000665657220 */ /* 0x000fe20000410000 */
[----:B------:R-:W-:Y:S01]  /*7750*/  MUFU.EX2 R4, R4 ;  /* 0x0000000400047308 */ /* 0x000fe20000000800 */
[----:B------:R-:W-:Y:S01]  /*7760*/  FADD.FTZ R50, R146, R43 ;  /* 0x0000002b92327221 */ /* 0x000fe20000010000 */
[----:B------:R-:W-:Y:S01]  /*7770*/  FADD.FTZ R48, R31, R48 ;  /* 0x000000301f307221 */ /* 0x000fe20000010000 */
[C---:B------:R-:W-:Y:S01]  /*7780*/  F2FP.BF16.F32.PACK_AB R146, R13.reuse, R146 ;  /* 0x000000920d92723e */ /* 0x040fe200000010ff */
[-C--:B------:R-:W-:Y:S01]  /*7790*/  FMUL.FTZ R104, R104, R6.reuse ;  /* 0x0000000668687220 */ /* 0x080fe20000410000 */
[----:B------:R-:W-:Y:S01]  /*77a0*/  FADD.FTZ R43, R13, R50 ;  /* 0x000000320d2b7221 */ /* 0x000fe20000010000 */
[----:B------:R-:W-:Y:S01]  /*77b0*/  FADD.FTZ R47, R141, R48 ;  /* 0x000000308d2f7221 */ /* 0x000fe20000010000 */
[----:B------:R-:W-:Y:S01]  /*77c0*/  FMUL.FTZ R105, R105, R6 ;  /* 0x0000000669697220 */ /* 0x000fe20000410000 */
[----:B------:R-:W-:Y:S01]  /*77d0*/  MUFU.EX2 R46, R46 ;  /* 0x0000002e002e7308 */ /* 0x000fe20000000800 */
[----:B------:R-:W-:Y:S01]  /*77e0*/  FADD.FTZ R43, R140, R43 ;  /* 0x0000002b8c2b7221 */ /* 0x000fe20000010000 */
[----:B------:R-:W-:Y:S01]  /*77f0*/  FADD.FTZ R48, R34, R47 ;  /* 0x0000002f22307221 */ /* 0x000fe20000010000 */
[----:B------:R-:W-:Y:S01]  /*7800*/  F2FP.BF16.F32.PACK_AB R140, R14, R140 ;  /* 0x0000008c0e8c723e */ /* 0x000fe200000010ff */
        /* <DEDUP_REMOVED lines=10> */
[-C--:B------:R-:W-:Y:S01]  /*78b0*/  FMUL.FTZ R116, R116, R6.reuse ;  /* 0x0000000674747220 */ /* 0x080fe20000410000 */
[----:B------:R-:W-:Y:S01]  /*78c0*/  FMUL.FTZ R117, R117, R6 ;  /* 0x0000000675757220 */ /* 0x000fe20000410000 */
[----:B------:R-:W0:Y:S01]  /*78d0*/  MUFU.EX2 R5, R85 ;  /* 0x0000005500057308 */ /* 0x000e220000000800 */
        /* <DEDUP_REMOVED lines=10> */
[C---:B------:R-:W-:Y:S01]  /*7980*/  F2FP.BF16.F32.PACK_AB R138, R18.reuse, R138 ;  /* 0x0000008a128a723e */ /* 0x040fe200000010ff */
[----:B------:R-:W-:Y:S01]  /*7990*/  FMUL.FTZ R91, R91, R7 ;  /* 0x000000075b5b7220 */ /* 0x000fe20000410000 */
[----:B------:R-:W-:Y:S01]  /*79a0*/  FADD.FTZ R11, R18, R11 ;  /* 0x0000000b120b7221 */ /* 0x000fe20000010000 */
[----:B------:R-:W-:Y:S01]  /*79b0*/  FADD.FTZ R26, R39, R26 ;  /* 0x0000001a271a7221 */ /* 0x000fe20000010000 */
[----:B------:R-:W-:Y:S01]  /*79c0*/  F2FP.BF16.F32.PACK_AB R145, R30, R145 ;  /* 0x000000911e91723e */ /* 0x000fe200000010ff */
[----:B------:R-:W1:Y:S01]  /*79d0*/  MUFU.EX2 R10, R75 ;  /* 0x0000004b000a7308 */ /* 0x000e620000000800 */
[----:B------:R-:W-:Y:S01]  /*79e0*/  FADD.FTZ R11, R132, R11 ;  /* 0x0000000b840b7221 */ /* 0x000fe20000010000 */
[----:B------:R-:W-:Y:S01]  /*79f0*/  FADD.FTZ R13, R133, R26 ;  /* 0x0000001a850d7221 */ /* 0x000fe20000010000 */
[----:B0-----:R-:W-:Y:S01]  /*7a00*/  F2FP.BF16.F32.PACK_AB R122, R5, R44 ;  /* 0x0000002c057a723e */ /* 0x001fe200000010ff */
        /* <DEDUP_REMOVED lines=56> */
[----:B------:R-:W-:-:S02]  /*7d90*/  IMAD.MOV.U32 R6, RZ, RZ, R8 ;  /* 0x000000ffff067224 */ /* 0x000fc400078e0008 */
[----:B------:R-:W-:Y:S01]  /*7da0*/  FADD.FTZ R4, R5, R4 ;  /* 0x0000000405047221 */ /* 0x000fe20000010000 */
[----:B------:R-:W-:Y:S01]  /*7db0*/  F2FP.BF16.F32.PACK_AB R120, R41, R40 ;  /* 0x000000282978723e */ /* 0x000fe200000010ff */
[----:B------:R-:W-:Y:S01]  /*7dc0*/  FADD.FTZ R3, R45, R11 ;  /* 0x0000000b2d037221 */ /* 0x000fe20000010000 */
[----:B------:R-:W-:Y:S01]  /*7dd0*/  F2FP.BF16.F32.PACK_AB R121, R83, R82 ;  /* 0x000000525379723e */ /* 0x000fe200000010ff */
[----:B------:R-:W-:Y:S01]  /*7de0*/  IMAD.MOV.U32 R5, RZ, RZ, R2 ;  /* 0x000000ffff057224 */ /* 0x000fe200078e0002 */
[----:B------:R-:W-:Y:S01]  /*7df0*/  F2FP.BF16.F32.PACK_AB R123, R45, R86 ;  /* 0x000000562d7b723e */ /* 0x000fe200000010ff */
[----:B------:R-:W-:Y:S06]  /*7e00*/  @P2 BRA `(.L_x_14190) ;  /* 0xffffffe000d42947 */ /* 0x000fec000383ffff */
.L_x_14181:
[----:B------:R-:W-:Y:S06]  /*7e10*/  BAR.ARV 0x8, 0x200 ;  /* 0x0208000000007b1d */ /* 0x000fec0000002000 */
[----:B------:R-:W-:Y:S05]  /*7e20*/  @!P0 BRA `(.L_x_14191) ;  /* 0x0000000000048947 */ /* 0x000fea0003800000 */
[----:B------:R-:W-:Y:S01]  /*7e30*/  BPT.TRAP 0x1 ;  /* 0x000000040000795c */ /* 0x000fe20000300000 */
.L_x_14191:
[----:B------:R-:W-:Y:S01]  /*7e40*/  ULEA UR5, UR37, UR38, 0x3 ;  /* 0x0000002625057291 */ /* 0x000fe2000f8e183f */
[----:B------:R-:W-:-:S05]  /*7e50*/  IMAD.U32 R5, RZ, RZ, UR36 ;  /* 0x00000024ff057e24 */ /* 0x000fca000f8e00ff */
[----:B------:R-:W-:-:S04]  /*7e60*/  SHF.L.U32 R5, R5, 0x1f, RZ ;  /* 0x0000001f05057819 */ /* 0x000fc800000006ff */
[----:B------:R0:W1:Y:S01]  /*7e70*/  SYNCS.PHASECHK.TRANS64.TRYWAIT P2, [UR5+0x16850], R5 ;  /* 0x01685005ff0075a7 */ /* 0x0000620008040145 */
[----:B------:R-:W-:Y:S05]  /*7e80*/  @!P0 BRA `(.L_x_14192) ;  /* 0x0000000000048947 */ /* 0x000fea0003800000 */
[----:B------:R-:W-:Y:S01]  /*7e90*/  BPT.TRAP 0x1 ;  /* 0x000000040000795c */ /* 0x000fe20000300000 */
.L_x_14192:
[----:B-1----:R-:W-:Y:S05]  /*7ea0*/  @P2 BRA `(.L_x_14193) ;  /* 0x0000000000082947 */ /* 0x002fea0003800000 */
[----:B------:R-:W1:Y:S02]  /*7eb0*/  SYNCS.PHASECHK.TRANS64.TRYWAIT P0, [UR5+0x16850], R5 ;  /* 0x01685005ff0075a7 */ /* 0x000e640008000145 */
[----:B-1----:R-:W-:Y:S05]  /*7ec0*/  @!P0 BRA `(.L_x_14194) ;  /* 0x0000008c00d08947 */ /* 0x002fea0003800000 */
.L_x_14193:
[----:B------:R-:W-:Y:S01]  /*7ed0*/  UIADD3 UR38, UR38, 0x400, URZ ;  /* 0x0000040026267890 */ /* 0x000fe2000fffe03f */
[----:B------:R-:W2:Y:S01]  /*7ee0*/  LDL.LU R12, [R1+0x24] ;  /* 0x00002400010c7983 */ /* 0x000ea20000300800 */
[----:B------:R-:W-:Y:S01]  /*7ef0*/  WARPGROUP.ARRIVE ;  /* 0x00000000000079c5 */ /* 0x000fe20000000000 */
[----:B------:R-:W-:Y:S01]  /*7f00*/  UMOV UR7, 0x40000040 ;  /* 0x4000004000077882 */ /* 0x000fe20000000000 */
[----:B------:R-:W-:Y:S01]  /*7f10*/  USHF.R.U32.HI UR38, URZ, 0x4, UR38 ;  /* 0x000000043f267899 */ /* 0x000fe20008011626 */
[----:B01----:R-:W0:Y:S01]  /*7f20*/  SHFL.BFLY PT, R5, R4, 0x2, 0x1f ;  /* 0x0c401f0004057f89 */ /* 0x003e2200000e0000 */
[----:B------:R-:W-:Y:S02]  /*7f30*/  IMAD.MOV.U32 R29, RZ, RZ, -0x800000 ;  /* 0xff800000ff1d7424 */ /* 0x000fe400078e00ff */
[----:B------:R-:W-:Y:S01]  /*7f40*/  ULOP3.LUT UR4, UR38, 0x3fff, URZ, 0xc0, !UPT ;  /* 0x00003fff26047892 */ /* 0x000fe2000f8ec03f */
[----:B------:R-:W1:Y:S01]  /*7f50*/  SHFL.BFLY PT, R6, R3, 0x2, 0x1f ;  /* 0x0c401f0003067f89 */ /* 0x000e6200000e0000 */
[----:B------:R-:W-:-:S02]  /*7f60*/  IMAD.MOV.U32 R28, RZ, RZ, -0x800000 ;  /* 0xff800000ff1c7424 */ /* 0x000fc400078e00ff */
[----:B------:R-:W-:Y:S02]  /*7f70*/  ULEA UR4, UR37, UR4, 0xa ;  /* 0x0000000425047291 */ /* 0x000fe4000f8e503f */
[----:B------:R-:W-:-:S04]  /*7f80*/  UIADD3 UR37, UR37, 0x1, URZ ;  /* 0x0000000125257890 */ /* 0x000fc8000fffe03f */
[----:B------:R-:W-:Y:S01]  /*7f90*/  UISETP.NE.AND UP0, UPT, UR37, 0x2, UPT ;  /* 0x000000022500788c */ /* 0x000fe2000bf05270 */
[----:B------:R-:W-:Y:S02]  /*7fa0*/  UMOV UR6, UR4 ;  /* 0x0000000400067c82 */ /* 0x000fe40008000000 */
[----:B------:R-:W-:Y:S01]  /*7fb0*/  HGMMA.64x64x16.F32.BF16 R88, R148, gdesc[UR4].tnspB, R88, gsb0 ;  /* 0x40e0000494587df0 */ /* 0x000fe20008001858 */
[----:B------:R-:W-:Y:S01]  /*7fc0*/  UIADD3 UR6, UR4, 0x80, URZ ;  /* 0x0000008004067890 */ /* 0x000fe2000fffe03f */
[----:B------:R-:W-:Y:S01]  /*7fd0*/  UMOV UR7, 0x40000040 ;  /* 0x4000004000077882 */ /* 0x000fe20000000000 */
[----:B------:R-:W-:Y:S01]  /*7fe0*/  USEL UR37, UR37, URZ, UP0 ;  /* 0x0000003f25257287 */ /* 0x000fe20008000000 */
[----:B0-----:R-:W-:Y:S01]  /*7ff0*/  FADD.FTZ R5, R5, R4 ;  /* 0x0000000405057221 */ /* 0x001fe20000010000 */
[----:B-1----:R-:W-:-:S04]  /*8000*/  FADD.FTZ R7, R6, R3 ;  /* 0x0000000306077221 */ /* 0x002fc80000010000 */
[----:B------:R-:W0:Y:S04]  /*8010*/  SHFL.BFLY PT, R6, R5, 0x1, 0x1f ;  /* 0x0c201f0005067f89 */ /* 0x000e2800000e0000 */
[----:B------:R-:W1:Y:S01]  /*8020*/  SHFL.BFLY PT, R10, R7, 0x1, 0x1f ;  /* 0x0c201f00070a7f89 */ /* 0x000e6200000e0000 */
[----:B0-----:R-:W-:Y:S01]  /*8030*/  FADD.FTZ R11, R5, R6 ;  /* 0x00000006050b7221 */ /* 0x001fe20000010000 */
[----:B------:R-:W-:Y:S01]  /*8040*/  CS2R R4, SRZ ;  /* 0x0000000000047805 */ /* 0x000fe2000001ff00 */
[----:B-1----:R-:W-:-:S03]  /*8050*/  FADD.FTZ R10, R7, R10 ;  /* 0x0000000a070a7221 */ /* 0x002fc60000010000 */
[----:B------:R-:W-:Y:S01]  /*8060*/  FSETP.NE.FTZ.AND P0, PT, R11, RZ, PT ;  /* 0x000000ff0b00720b */ /* 0x000fe20003f15000 */
[----:B------:R-:W-:Y:S01]  /*8070*/  IMAD.U32 R7, RZ, RZ, UR5 ;  /* 0x00000005ff077e24 */ /* 0x000fe2000f8e00ff */
[----:B------:R-:W-:-:S03]  /*8080*/  FSETP.NE.FTZ.AND P2, PT, R10, RZ, PT ;  /* 0x000000ff0a00720b */ /* 0x000fc60003f55000 */
[----:B------:R-:W-:-:S05]  /*8090*/  @!P1 VIADD R7, R7, 0x16860 ;  /* 0x0001686007079836 */ /* 0x000fca0000000000 */
[----:B------:R-:W-:-:S03]  /*80a0*/  @!P1 PRMT R7, RZ, 0x654, R7 ;  /* 0x00000654ff079816 */ /* 0x000fc60000000007 */
[----:B------:R-:W0:Y:S01]  /*80b0*/  @P0 MUFU.LG2 R6, R11 ;  /* 0x0000000b00060308 */ /* 0x000e220000000c00 */
[C---:B------:R-:W-:Y:S01]  /*80c0*/  @P0 FMUL.FTZ R3, R0.reuse, 0.69314718246459960938 ;  /* 0x3f31721800030820 */ /* 0x040fe20000410000 */
[----:B------:R-:W-:-:S06]  /*80d0*/  @P2 FMUL.FTZ R0, R0, 0.69314718246459960938 ;  /* 0x3f31721800002820 */ /* 0x000fcc0000410000 */
[----:B------:R-:W1:Y:S08]  /*80e0*/  @P2 MUFU.LG2 R9, R10 ;  /* 0x0000000a00092308 */ /* 0x000e700000000c00 */
[----:B------:R-:W3:Y:S01]  /*80f0*/  @P0 MUFU.RCP R4, R11 ;  /* 0x0000000b00040308 */ /* 0x000ee20000001000 */
        /* <DEDUP_REMOVED lines=21> */
[----:B--2---:R-:W-:-:S05]  /*8250*/  VIADD R12, R12, 0x1 ;  /* 0x000000010c0c7836 */ /* 0x004fca0000000000 */
[----:B------:R1:W-:Y:S01]  /*8260*/  STL [R1+0x24], R12 ;  /* 0x0000240c01007387 */ /* 0x0003e20000100800 */
        /* <DEDUP_REMOVED lines=55> */
.L_x_14164:
[----:B------:R-:W0:Y:S01]  /*85e0*/  S2R R5, SR_CgaCtaId ;  /* 0x0000000000057919 */ /* 0x000e220000008800 */
[----:B------:R-:W-:Y:S01]  /*85f0*/  MOV R0, 0x400 ;  /* 0x0000040000007802 */ /* 0x000fe20000000f00 */
[----:B------:R-:W-:Y:S01]  /*8600*/  BSSY B0, `(.L_x_14195) ;  /* 0x000022c000007945 */ /* 0x000fe20003800000 */
[----:B------:R-:W-:Y:S02]  /*8610*/  BAR.SYNC.DEFER_BLOCKING 0x5, 0x200 ;  /* 0x0148000000007b1d */ /* 0x000fe40000010000 */
[----:B0-----:R-:W-:-:S05]  /*8620*/  LEA R0, R5, R0, 0x18 ;  /* 0x0000000005007211 */ /* 0x001fca00078ec0ff */
[----:B------:R0:W1:Y:S01]  /*8630*/  LDS.128 R4, [R0+0x168d0] ;  /* 0x0168d00000047984 */ /* 0x0000620000000c00 */
[----:B------:R-:W-:Y:S06]  /*8640*/  BAR.ARV 0x4, 0x200 ;  /* 0x0108000000007b1d */ /* 0x000fec0000002000 */
[----:B------:R-:W-:Y:S05]  /*8650*/  @P0 BRA `(.L_x_14196) ;  /* 0x0000001800200947 */ /* 0x000fea0003800000 */
[----:B------:R-:W2:Y:S01]  /*8660*/  LDL R8, [R1+0x48] ;  /* 0x0000480001087983 */ /* 0x000ea20000100800 */
[----:B------:R-:W3:Y:S01]  /*8670*/  LDC.64 R34, c[0x0][0xc00] ;  /* 0x00030000ff227b82 */ /* 0x000ee20000000a00 */
[----:B------:R-:W4:Y:S01]  /*8680*/  S2R R9, SR_SWINHI ;  /* 0x0000000000097919 */ /* 0x000f220000002f00 */
[----:B------:R-:W-:Y:S01]  /*8690*/  F2FP.BF16.F32.PACK_AB R24, R3, R2 ;  /* 0x000000020318723e */ /* 0x000fe200000010ff */
[----:B------:R-:W-:Y:S01]  /*86a0*/  ULDC.64 UR4, c[0x0][0xc08] ;  /* 0x0003020000047ab9 */ /* 0x000fe20000000a00 */
[----:B------:R-:W-:Y:S01]  /*86b0*/  F2FP.BF16.F32.PACK_AB R26, R93, R92 ;  /* 0x0000005c5d1a723e */ /* 0x000fe200000010ff */
[----:B------:R-:W3:Y:S01]  /*86c0*/  LDL R36, [R1+0x1c] ;  /* 0x00001c0001247983 */ /* 0x000ee20000100800 */
[----:B------:R-:W-:Y:S02]  /*86d0*/  F2FP.BF16.F32.PACK_AB R27, R95, R94 ;  /* 0x0000005e5f1b723e */ /* 0x000fe400000010ff */
[----:B------:R-:W0:Y:S01]  /*86e0*/  LDC.64 R30, c[0x0][0xc00] ;  /* 0x00030000ff1e7b82 */ /* 0x000e220000000a00 */
[----:B------:R-:W-:-:S02]  /*86f0*/  MOV R20, R0 ;  /* 0x0000000000147202 */ /* 0x000fc40000000f00 */
[----:B----4-:R-:W-:Y:S01]  /*8700*/  MOV R21, R9 ;  /* 0x0000000900157202 */ /* 0x010fe20000000f00 */
[----:B0-----:R-:W-:-:S04]  /*8710*/  IMAD.WIDE R30, R153, 0x4, R30 ;  /* 0x00000004991e7825 */ /* 0x001fc800078e021e */
[----:B------:R-:W-:Y:S01]  /*8720*/  BAR.SYNC.DEFER_BLOCKING 0x1, 0x180 ;  /* 0x0046000000007b1d */ /* 0x000fe20000010000 */
[----:B--2---:R-:W-:-:S03]  /*8730*/  IMAD.WIDE R8, R8, 0x2, R20 ;  /* 0x0000000208087825 */ /* 0x004fc600078e0214 */
[C---:B------:R-:W-:Y:S02]  /*8740*/  LOP3.LUT R11, R8.reuse, 0x380, RZ, 0xc0, !PT ;  /* 0x00000380080b7812 */ /* 0x040fe400078ec0ff */
[C---:B------:R-:W-:Y:S02]  /*8750*/  IADD3 R25, P0, R8.reuse, 0x60, RZ ;  /* 0x0000006008197810 */ /* 0x040fe40007f1e0ff */
[----:B------:R-:W-:Y:S02]  /*8760*/  SHF.R.U64 R11, R11, 0x3, RZ ;  /* 0x000000030b0b7819 */ /* 0x000fe400000012ff */
[----:B-1----:R-:W-:Y:S02]  /*8770*/  LOP3.LUT R4, R25, 0x380, RZ, 0xc0, !PT ;  /* 0x0000038019047812 */ /* 0x002fe400078ec0ff */
[C---:B------:R-:W-:Y:S02]  /*8780*/  IADD3 R23, P1, R8.reuse, 0x40, RZ ;  /* 0x0000004008177810 */ /* 0x040fe40007f3e0ff */
[----:B------:R-:W-:-:S02]  /*8790*/  IADD3 R17, P2, R8, 0x20, RZ ;  /* 0x0000002008117810 */ /* 0x000fc40007f5e0ff */
[----:B------:R-:W-:Y:S02]  /*87a0*/  LOP3.LUT R8, R11, R8, RZ, 0x3c, !PT ;  /* 0x000000080b087212 */ /* 0x000fe400078e3cff */
[----:B------:R-:W-:Y:S02]  /*87b0*/  SHF.R.U64 R4, R4, 0x3, RZ ;  /* 0x0000000304047819 */ /* 0x000fe400000012ff */
[----:B------:R-:W-:Y:S02]  /*87c0*/  MOV R18, R8 ;  /* 0x0000000800127202 */ /* 0x000fe40000000f00 */
[----:B------:R-:W-:Y:S02]  /*87d0*/  LOP3.LUT R10, R4, R25, RZ, 0x3c, !PT ;  /* 0x00000019040a7212 */ /* 0x000fe400078e3cff */
[----:B------:R-:W-:Y:S02]  /*87e0*/  LOP3.LUT R8, R23, 0x380, RZ, 0xc0, !PT ;  /* 0x0000038017087812 */ /* 0x000fe400078ec0ff */
[----:B------:R-:W-:-:S02]  /*87f0*/  LOP3.LUT R4, R17, 0x380, RZ, 0xc0, !PT ;  /* 0x0000038011047812 */ /* 0x000fc400078ec0ff */
[----:B------:R-:W-:Y:S02]  /*8800*/  SHF.R.U64 R8, R8, 0x3, RZ ;  /* 0x0000000308087819 */ /* 0x000fe400000012ff */
[----:B------:R-:W-:Y:S01]  /*8810*/  SHF.R.U64 R4, R4, 0x3, RZ ;  /* 0x0000000304047819 */ /* 0x000fe200000012ff */
[--C-:B------:R-:W-:Y:S01]  /*8820*/  IMAD.X R11, RZ, RZ, R9.reuse, P0 ;  /* 0x000000ffff0b7224 */ /* 0x100fe200000e0609 */
[----:B------:R-:W-:Y:S01]  /*8830*/  F2FP.BF16.F32.PACK_AB R25, R91, R90 ;  /* 0x0000005a5b19723e */ /* 0x000fe200000010ff */
[--C-:B------:R-:W-:Y:S01]  /*8840*/  IMAD.X R13, RZ, RZ, R9.reuse, P1 ;  /* 0x000000ffff0d7224 */ /* 0x100fe200008e0609 */
[----:B------:R-:W-:Y:S01]  /*8850*/  LOP3.LUT R12, R8, R23, RZ, 0x3c, !PT ;  /* 0x00000017080c7212 */ /* 0x000fe200078e3cff */
[----:B------:R-:W-:Y:S01]  /*8860*/  IMAD.X R15, RZ, RZ, R9, P2 ;  /* 0x000000ffff0f7224 */ /* 0x000fe200010e0609 */
[----:B------:R-:W-:Y:S02]  /*8870*/  LOP3.LUT R14, R4, R17, RZ, 0x3c, !PT ;  /* 0x00000011040e7212 */ /* 0x000fe400078e3cff */
[----:B------:R-:W-:Y:S01]  /*8880*/  MOV R17, R10 ;  /* 0x0000000a00117202 */ /* 0x000fe20000000f00 */
[----:B------:R0:W-:Y:S01]  /*8890*/  STSM.16.M88.4 [R18], R24 ;  /* 0x0000001812007844 */ /* 0x0001e20000000200 */
[----:B------:R-:W-:-:S02]  /*88a0*/  MOV R23, R12 ;  /* 0x0000000c00177202 */ /* 0x000fc40000000f00 */
        /* <DEDUP_REMOVED lines=9> */
[----:B0-----:R-:W-:Y:S02]  /*8940*/  F2FP.BF16.F32.PACK_AB R24, R113, R112 ;  /* 0x000000707118723e */ /* 0x001fe400000010ff */
[----:B------:R-:W-:Y:S02]  /*8950*/  F2FP.BF16.F32.PACK_AB R25, R115, R114 ;  /* 0x000000727319723e */ /* 0x000fe400000010ff */
[----:B------:R-:W-:-:S02]  /*8960*/  F2FP.BF16.F32.PACK_AB R26, R117, R116 ;  /* 0x00000074751a723e */ /* 0x000fc400000010ff */
[----:B------:R-:W-:Y:S01]  /*8970*/  F2FP.BF16.F32.PACK_AB R27, R119, R118 ;  /* 0x00000076771b723e */ /* 0x000fe200000010ff */
[----:B------:R0:W-:Y:S04]  /*8980*/  STSM.16.M88.4 [R4], R8 ;  /* 0x0000000804007844 */ /* 0x0001e80000000200 */
[----:B------:R-:W-:Y:S04]  /*8990*/  STSM.16.M88.4 [R23], R12 ;  /* 0x0000000c17007844 */ /* 0x000fe80000000200 */
[----:B------:R1:W-:Y:S01]  /*89a0*/  STSM.16.M88.4 [R17], R24 ;  /* 0x0000001811007844 */ /* 0x0003e20000000200 */
[----:B------:R-:W-:Y:S01]  /*89b0*/  BAR.SYNC.DEFER_BLOCKING 0x1, 0x180 ;  /* 0x0046000000007b1d */ /* 0x000fe20000010000 */
[----:B---3--:R-:W-:-:S04]  /*89c0*/  ISETP.NE.U32.AND P0, PT, R34, RZ, PT ;  /* 0x000000ff2200720c */ /* 0x008fc80003f05070 */
[----:B------:R-:W-:Y:S01]  /*89d0*/  ISETP.NE.AND.EX P0, PT, R35, RZ, PT, P0 ;  /* 0x000000ff2300720c */ /* 0x000fe20003f05300 */
[----:B------:R-:W-:Y:S01]  /*89e0*/  IMAD.MOV.U32 R18, RZ, RZ, RZ ;  /* 0x000000ffff127224 */ /* 0x000fe200078e00ff */
[----:B------:R-:W-:Y:S01]  /*89f0*/  ISETP.NE.U32.AND P1, PT, RZ, UR4, PT ;  /* 0x00000004ff007c0c */ /* 0x000fe2000bf25070 */
[----:B0-----:R-:W0:Y:S08]  /*8a00*/  LDC R8, c[0x0][0xad4] ;  /* 0x0002b500ff087b82 */ /* 0x001e300000000800 */
[----:B-1----:R-:W1:Y:S02]  /*8a10*/  LDC R17, c[0x0][0xbe8] ;  /* 0x0002fa00ff117b82 */ /* 0x002e640000000800 */
[----:B------:R-:W2:Y:S01]  /*8a20*/  @P0 LDG.E R18, desc[UR40][R30.64] ;  /* 0x000000281e120981 */ /* 0x000ea2000c1e1900 */
[----:B------:R-:W-:Y:S01]  /*8a30*/  ISETP.NE.AND.EX P1, PT, RZ, UR5, PT, P1 ;  /* 0x00000005ff007c0c */ /* 0x000fe2000bf25310 */
[----:B------:R-:W-:-:S12]  /*8a40*/  IMAD.MOV.U32 R26, RZ, RZ, 0x9b8 ;  /* 0x000009b8ff1a7424 */ /* 0x000fd800078e00ff */
[----:B------:R-:W-:-:S04]  /*8a50*/  @P1 LEA R32, P2, R153, UR4, 0x2 ;  /* 0x0000000499201c11 */ /* 0x000fc8000f8410ff */
[----:B------:R-:W-:Y:S02]  /*8a60*/  @P1 LEA.HI.X R33, R153, UR5, R157, 0x2, P2 ;  /* 0x0000000599211c11 */ /* 0x000fe400090f149d */
[----:B------:R-:W-:-:S04]  /*8a70*/  ISETP.NE.AND P2, PT, R155, RZ, PT ;  /* 0x000000ff9b00720c */ /* 0x000fc80003f45270 */
[----:B0-----:R-:W-:-:S04]  /*8a80*/  SEL R8, R155, R8, P2 ;  /* 0x000000089b087207 */ /* 0x001fc80001000000 */
[----:B------:R-:W-:Y:S02]  /*8a90*/  ISETP.GT.AND P3, PT, R8, 0x1, PT ;  /* 0x000000010800780c */ /* 0x000fe40003f64270 */
[----:B-1----:R-:W-:Y:S01]  /*8aa0*/  ISETP.NE.AND P4, PT, R17, 0x1, PT ;  /* 0x000000011100780c */ /* 0x002fe20003f85270 */
[----:B------:R-:W-:Y:S01]  /*8ab0*/  ULDC UR4, c[0x0][0xa88] ;  /* 0x0002a20000047ab9 */ /* 0x000fe20000000800 */
[----:B------:R-:W-:Y:S01]  /*8ac0*/  SEL R26, R26, 0x978, P3 ;  /* 0x000009781a1a7807 */ /* 0x000fe20001800000 */
[----:B------:R-:W0:Y:S01]  /*8ad0*/  LDC.64 R8, c[0x0][0xba8] ;  /* 0x0002ea00ff087b82 */ /* 0x000e220000000a00 */
[----:B------:R-:W-:Y:S01]  /*8ae0*/  IMAD.U32 R4, RZ, RZ, UR4 ;  /* 0x00000004ff047e24 */ /* 0x000fe2000f8e00ff */
[----:B------:R-:W-:-:S05]  /*8af0*/  ISETP.NE.U32.AND P2, PT, R34, RZ, PT ;  /* 0x000000ff2200720c */ /* 0x000fca0003f45070 */
[----:B------:R1:W5:Y:S01]  /*8b00*/  @P1 LDG.E R4, desc[UR40][R32.64] ;  /* 0x0000002820041981 */ /* 0x000362000c1e1900 */
[----:B------:R-:W3:Y:S08]  /*8b10*/  LDC.64 R14, c[0x0][R26+0x220] ;  /* 0x000088001a0e7b82 */ /* 0x000ef00000000a00 */
[----:B------:R-:W4:Y:S01]  /*8b20*/  LDC.64 R12, c[0x0][R26+0x218] ;  /* 0x000086001a0c7b82 */ /* 0x000f220000000a00 */
[----:B------:R-:W-:-:S07]  /*8b30*/  ISETP.NE.AND.EX P2, PT, R35, RZ, PT, P2 ;  /* 0x000000ff2300720c */ /* 0x000fce0003f45320 */
[----:B-1----:R-:W1:Y:S01]  /*8b40*/  @P4 LDC R32, c[0x0][0xbec] ;  /* 0x0002fb00ff204b82 */ /* 0x002e620000000800 */
[----:B------:R-:W-:-:S07]  /*8b50*/  SEL R153, R153, RZ, !P2 ;  /* 0x000000ff99997207 */ /* 0x000fce0005000000 */
[----:B------:R-:W1:Y:S01]  /*8b60*/  @P4 LDC R33, c[0x0][0xbf0] ;  /* 0x0002fc00ff214b82 */ /* 0x000e620000000800 */
[----:B------:R-:W-:Y:S01]  /*8b70*/  SEL R157, R157, RZ, !P2 ;  /* 0x000000ff9d9d7207 */ /* 0x000fe20005000000 */
[----:B---3--:R-:W-:-:S06]  /*8b80*/  IMAD R15, R15, R153, RZ ;  /* 0x000000990f0f7224 */ /* 0x008fcc00078e02ff */
[----:B------:R-:W3:Y:S01]  /*8b90*/  LDC.64 R10, c[0x0][R26+0x228] ;  /* 0x00008a001a0a7b82 */ /* 0x000ee20000000a00 */
[----:B------:R-:W-:Y:S02]  /*8ba0*/  IMAD R157, R14, R157, R15 ;  /* 0x0000009d0e9d7224 */ /* 0x000fe400078e020f */
[----:B----4-:R-:W-:-:S04]  /*8bb0*/  IMAD.WIDE.U32 R24, R12, R154, RZ ;  /* 0x0000009a0c187225 */ /* 0x010fc800078e00ff */
[----:B------:R-:W-:Y:S01]  /*8bc0*/  IMAD.WIDE.U32 R14, R14, R153, RZ ;  /* 0x000000990e0e7225 */ /* 0x000fe200078e00ff */
[----:B------:R-:W-:Y:S01]  /*8bd0*/  SEL R27, R36, RZ, P3 ;  /* 0x000000ff241b7207 */ /* 0x000fe20001800000 */
[----:B0-----:R-:W0:Y:S02]  /*8be0*/  @!P3 LDC R8, c[0x0][0xb50] ;  /* 0x0002d400ff08bb82 */ /* 0x001e240000000800 */
[----:B------:R-:W-:Y:S02]  /*8bf0*/  IMAD R23, R13, R154, RZ ;  /* 0x0000009a0d177224 */ /* 0x000fe400078e02ff */
[----:B------:R-:W-:-:S04]  /*8c00*/  IMAD.IADD R35, R152, 0x1, R16 ;  /* 0x0000000198237824 */ /* 0x000fc800078e0210 */
[----:B------:R4:W0:Y:S01]  /*8c10*/  LDC.64 R12, c[0x0][R26+0x210] ;  /* 0x000084001a0c7b82 */ /* 0x0008220000000a00 */
[----:B------:R-:W-:Y:S02]  /*8c20*/  IMAD.IADD R157, R15, 0x1, R157 ;  /* 0x000000010f9d7824 */ /* 0x000fe400078e029d */
[----:B------:R-:W-:Y:S02]  /*8c30*/  IMAD.MOV.U32 R15, RZ, RZ, R35 ;  /* 0x000000ffff0f7224 */ /* 0x000fe400078e0023 */
[----:B------:R-:W-:Y:S02]  /*8c40*/  IMAD.IADD R34, R25, 0x1, R23 ;  /* 0x0000000119227824 */ /* 0x000fe400078e0217 */
[-C--:B---3--:R-:W-:Y:S01]  /*8c50*/  IMAD R25, R11, R27.reuse, RZ ;  /* 0x0000001b0b197224 */ /* 0x088fe200078e02ff */
[----:B------:R-:W3:Y:S01]  /*8c60*/  @!P3 LDC R9, c[0x0][0xb54] ;  /* 0x0002d500ff09bb82 */ /* 0x000ee20000000800 */
[----:B------:R-:W-:-:S04]  /*8c70*/  IMAD.WIDE.U32 R10, R10, R27, RZ ;  /* 0x0000001b0a0a7225 */ /* 0x000fc800078e00ff */
[----:B------:R-:W-:Y:S01]  /*8c80*/  IMAD.IADD R25, R11, 0x1, R25 ;  /* 0x000000010b197824 */ /* 0x000fe200078e0219 */
[--C-:B--2---:R-:W-:Y:S01]  /*8c90*/  IADD3 R24, P2, P5, R14, R24, R18.reuse ;  /* 0x000000180e187210 */ /* 0x104fe20007d5e012 */
[----:B-1----:R-:W-:Y:S01]  /*8ca0*/  @P4 IMAD.HI.U32 R14, R35, R32, RZ ;  /* 0x00000020230e4227 */ /* 0x002fe200078e00ff */
[----:B------:R-:W-:-:S04]  /*8cb0*/  SHF.R.S32.HI R23, RZ, 0x1f, R18 ;  /* 0x0000001fff177819 */ /* 0x000fc80000011412 */
[----:B------:R-:W-:Y:S02]  /*8cc0*/  @P4 SHF.R.U32.HI R15, RZ, R33, R14 ;  /* 0x00000021ff0f4219 */ /* 0x000fe4000001160e */
[----:B------:R-:W-:-:S03]  /*8cd0*/  IADD3.X R14, R157, R34, R23, P2, P5 ;  /* 0x000000229d0e7210 */ /* 0x000fc600017ea417 */
[--C-:B----4-:R-:W-:Y:S01]  /*8ce0*/  IMAD.MOV R26, RZ, RZ, -R15.reuse ;  /* 0x000000ffff1a7224 */ /* 0x110fe200078e0a0f */
[----:B------:R-:W-:Y:S02]  /*8cf0*/  IADD3 R10, P2, P5, R15, R24, R10 ;  /* 0x000000180f0a7210 */ /* 0x000fe40007d5e00a */
[----:B------:R-:W-:Y:S01]  /*8d00*/  SHF.R.S32.HI R11, RZ, 0x1f, R15 ;  /* 0x0000001fff0b7819 */ /* 0x000fe2000001140f */
[----:B------:R-:W-:-:S03]  /*8d10*/  IMAD R15, R17, R26, R35 ;  /* 0x0000001a110f7224 */ /* 0x000fc600078e0223 */
[----:B------:R-:W-:Y:S01]  /*8d20*/  IADD3.X R11, R11, R14, R25, P2, P5 ;  /* 0x0000000e0b0b7210 */ /* 0x000fe200017ea419 */
[----:B0-----:R-:W-:Y:S01]  /*8d30*/  IMAD R13, R13, R15, RZ ;  /* 0x0000000f0d0d7224 */ /* 0x001fe200078e02ff */
[----:B------:R-:W-:-:S05]  /*8d40*/  SHF.R.S32.HI R25, RZ, 0x1f, R15 ;  /* 0x0000001fff197819 */ /* 0x000fca000001140f */
[C---:B------:R-:W-:Y:S02]  /*8d50*/  IMAD R25, R12.reuse, R25, R13 ;  /* 0x000000190c197224 */ /* 0x040fe400078e020d */
[----:B------:R-:W-:-:S04]  /*8d60*/  IMAD.WIDE.U32 R12, R12, R15, R10 ;  /* 0x0000000f0c0c7225 */ /* 0x000fc800078e000a */
[----:B------:R-:W-:Y:S01]  /*8d70*/  IMAD.IADD R10, R13, 0x1, R25 ;  /* 0x000000010d0a7824 */ /* 0x000fe200078e0219 */
[----:B------:R-:W-:-:S04]  /*8d80*/  LEA R13, P2, R12, R8, 0x2 ;  /* 0x000000080c0d7211 */ /* 0x000fc800078410ff */
[----:B---3--:R-:W-:Y:S01]  /*8d90*/  LEA.HI.X R12, R12, R9, R10, 0x2, P2 ;  /* 0x000000090c0c7211 */ /* 0x008fe200010f140a */
[----:B------:R-:W-:Y:S08]  /*8da0*/  @P1 BRA `(.L_x_14197) ;  /* 0x0000000000101947 */ /* 0x000ff00003800000 */
[----:B------:R-:W-:Y:S05]  /*8db0*/  @!P0 BRA `(.L_x_14197) ;  /* 0x00000000000c8947 */ /* 0x000fea0003800000 */
[----:B------:R-:W2:Y:S04]  /*8dc0*/  LDG.E R9, desc[UR40][R30.64] ;  /* 0x000000281e097981 */ /* 0x000ea8000c1e1900 */
[----:B-----5:R-:W2:Y:S02]  /*8dd0*/  LDG.E R4, desc[UR40][R30.64+0x4] ;  /* 0x000004281e047981 */ /* 0x020ea4000c1e1900 */
[----:B--2---:R-:W-:-:S07]  /*8de0*/  IMAD.IADD R4, R4, 0x1, -R9 ;  /* 0x0000000104047824 */ /* 0x004fce00078e0a09 */
.L_x_14197:
        /* <DEDUP_REMOVED lines=13> */
[----:B--2---:R-:W-:-:S04]  /*8ec0*/  IMAD.IADD R15, R15, 0x1, R16 ;  /* 0x000000010f0f7824 */ /* 0x004fc800078e0210 */
[C---:B------:R-:W-:Y:S01]  /*8ed0*/  VIADD R25, R15.reuse, 0x8 ;  /* 0x000000080f197836 */ /* 0x040fe20000000000 */
[----:B------:R-:W-:-:S04]  /*8ee0*/  ISETP.GE.OR P1, PT, R15, R4, P0 ;  /* 0x000000040f00720c */ /* 0x000fc80000726670 */
[----:B------:R-:W-:-:S09]  /*8ef0*/  ISETP.GE.OR P0, PT, R25, R4, P0 ;  /* 0x000000041900720c */ /* 0x000fd20000706670 */
[----:B0-----:R0:W-:Y:S04]  /*8f00*/  @!P1 ST.E desc[UR40][R8.64], R29 ;  /* 0x0000001d08009985 */ /* 0x0011e8000c101928 */
[----:B------:R0:W-:Y:S01]  /*8f10*/  @!P0 ST.E desc[UR40][R10.64], R28 ;  /* 0x0000001c0a008985 */ /* 0x0001e2000c101928 */
[----:B------:R-:W-:Y:S05]  /*8f20*/  @P3 BRA `(.L_x_14198) ;  /* 0x0000000400c03947 */ /* 0x000fea0003800000 */
[----:B------:R-:W1:Y:S01]  /*8f30*/  S2R R14, SR_TID.X ;  /* 0x00000000000e7919 */ /* 0x000e620000002100 */
[----:B------:R-:W-:Y:S01]  /*8f40*/  IMAD.SHL.U32 R37, R156, 0x8, RZ ;  /* 0x000000089c257824 */ /* 0x000fe200078e00ff */
[----:B------:R-:W2:Y:S01]  /*8f50*/  @P4 LDC R33, c[0x0][0xbec] ;  /* 0x0002fb00ff214b82 */ /* 0x000ea20000000800 */
[----:B------:R-:W-:-:S07]  /*8f60*/  ULDC.64 UR4, c[0x0][0xaa0] ;  /* 0x0002a80000047ab9 */ /* 0x000fce0000000a00 */
[----:B------:R-:W3:Y:S01]  /*8f70*/  @P4 LDC R35, c[0x0][0xbf0] ;  /* 0x0002fc00ff234b82 */ /* 0x000ee20000000800 */
[----:B-1----:R-:W-:-:S05]  /*8f80*/  VIADD R14, R14, 0xffffff80 ;  /* 0xffffff800e0e7836 */ /* 0x002fca0000000000 */
[----:B------:R-:W-:-:S04]  /*8f90*/  SHF.R.S32.HI R34, RZ, 0x1f, R14 ;  /* 0x0000001fff227819 */ /* 0x000fc8000001140e */
[----:B------:R-:W-:-:S04]  /*8fa0*/  LEA.HI R34, R34, R14, RZ, 0x3 ;  /* 0x0000000e22227211 */ /* 0x000fc800078f18ff */
[----:B------:R-:W-:-:S05]  /*8fb0*/  SHF.R.S32.HI R34, RZ, 0x3, R34 ;  /* 0x00000003ff227819 */ /* 0x000fca0000011422 */
[----:B------:R-:W-:-:S04]  /*8fc0*/  IMAD R3, R34, 0x40, R37 ;  /* 0x0000004022037824 */ /* 0x000fc800078e0225 */
[----:B------:R-:W-:-:S03]  /*8fd0*/  IMAD.WIDE R20, R3, 0x2, R20 ;  /* 0x0000000203147825 */ /* 0x000fc600078e0214 */
[C---:B------:R-:W-:Y:S02]  /*8fe0*/  IADD3 R25, P0, R20.reuse, 0x1800, RZ ;  /* 0x0000180014197810 */ /* 0x040fe40007f1e0ff */
[C---:B0-----:R-:W-:Y:S02]  /*8ff0*/  IADD3 R29, P1, R20.reuse, 0x3000, RZ ;  /* 0x00003000141d7810 */ /* 0x041fe40007f3e0ff */
        /* <DEDUP_REMOVED lines=12> */
[----:B------:R-:W4:Y:S04]  /*90c0*/  LD.E.128 R12, desc[UR40][R12.64] ;  /* 0x000000280c0c7980 */ /* 0x000f28000c101d00 */
[----:B------:R-:W4:Y:S04]  /*90d0*/  LD.E.128 R24, desc[UR40][R24.64] ;  /* 0x0000002818187980 */ /* 0x000f28000c101d00 */
[----:B------:R-:W4:Y:S01]  /*90e0*/  LD.E.128 R28, desc[UR40][R28.64] ;  /* 0x000000281c1c7980 */ /* 0x000f22000c101d00 */
[----:B------:R-:W-:-:S04]  /*90f0*/  IADD3 R3, P0, R20, 0x4800, RZ ;  /* 0x0000480014037810 */ /* 0x000fc80007f1e0ff */
[----:B------:R-:W-:Y:S01]  /*9100*/  LOP3.LUT R2, R3, 0x380, RZ, 0xc0, !PT ;  /* 0x0000038003027812 */ /* 0x000fe200078ec0ff */
[----:B------:R-:W-:Y:S02]  /*9110*/  IMAD R23, R23, UR4, RZ ;  /* 0x0000000417177c24 */ /* 0x000fe4000f8e02ff */
[----:B------:R-:W-:Y:S01]  /*9120*/  IMAD.X R9, RZ, RZ, R21, P0 ;  /* 0x000000ffff097224 */ /* 0x000fe200000e0615 */
[----:B------:R-:W-:Y:S01]  /*9130*/  SHF.R.U64 R2, R2, 0x3, RZ ;  /* 0x0000000302027819 */ /* 0x000fe200000012ff */
[----:B------:R-:W-:-:S03]  /*9140*/  IMAD R23, R18, UR5, R23 ;  /* 0x0000000512177c24 */ /* 0x000fc6000f8e0217 */
[----:B------:R-:W-:Y:S01]  /*9150*/  LOP3.LUT R8, R2, R3, RZ, 0x3c, !PT ;  /* 0x0000000302087212 */ /* 0x000fe200078e3cff */
[----:B------:R-:W-:Y:S01]  /*9160*/  IMAD.WIDE.U32 R2, R18, UR4, RZ ;  /* 0x0000000412027c25 */ /* 0x000fe2000f8e00ff */
[----:B------:R-:W-:-:S03]  /*9170*/  ULDC.64 UR4, c[0x0][0xae8] ;  /* 0x0002ba0000047ab9 */ /* 0x000fc60000000a00 */
[----:B------:R-:W-:Y:S01]  /*9180*/  IMAD R21, R156, 0x30, R34 ;  /* 0x000000309c157824 */ /* 0x000fe200078e0222 */
[----:B------:R-:W-:Y:S01]  /*9190*/  SHF.R.S32.HI R20, RZ, 0x1f, R153 ;  /* 0x0000001fff147819 */ /* 0x000fe20000011499 */
[----:B------:R-:W-:Y:S01]  /*91a0*/  IMAD.IADD R3, R3, 0x1, R23 ;  /* 0x0000000103037824 */ /* 0x000fe200078e0217 */
[----:B------:R-:W5:Y:S01]  /*91b0*/  LD.E.128 R8, desc[UR40][R8.64] ;  /* 0x0000002808087980 */ /* 0x000f62000c101d00 */
[----:B------:R-:W-:Y:S02]  /*91c0*/  IMAD.IADD R32, R16, 0x1, R21 ;  /* 0x0000000110207824 */ /* 0x000fe400078e0215 */
[----:B------:R-:W-:Y:S01]  /*91d0*/  IMAD.WIDE.U32 R2, R154, UR4, R2 ;  /* 0x000000049a027c25 */ /* 0x000fe2000f8e0002 */
[----:B------:R-:W-:Y:S01]  /*91e0*/  @!PT LDS RZ, [RZ] ;  /* 0x00000000fffff984 */ /* 0x000fe20000000800 */
[----:B------:R-:W-:Y:S01]  /*91f0*/  @!PT LDS RZ, [RZ] ;  /* 0x00000000fffff984 */ /* 0x000fe20000000800 */
[----:B------:R-:W-:Y:S01]  /*9200*/  @!PT LDS RZ, [RZ] ;  /* 0x00000000fffff984 */ /* 0x000fe20000000800 */
[----:B------:R-:W-:Y:S01]  /*9210*/  @!PT LDS RZ, [RZ] ;  /* 0x00000000fffff984 */ /* 0x000fe20000000800 */
[----:B------:R0:W-:Y:S06]  /*9220*/  MEMBAR.ALL.CTA ;  /* 0x0000000000007992 */ /* 0x0001ec0000008000 */
[----:B0-----:R-:W0:Y:S01]  /*9230*/  FENCE.VIEW.ASYNC.S ;  /* 0x00000000000073c6 */ /* 0x001e220000000000 */
        /* <DEDUP_REMOVED lines=20> */
[----:B------:R-:W-:-:S04]  /*9380*/  IMAD.WIDE.U32 R2, R17, UR4, R2 ;  /* 0x0000000411027c25 */ /* 0x000fc8000f8e0002 */
[----:B------:R-:W-:Y:S01]  /*9390*/  IMAD R21, R17, UR5, R18 ;  /* 0x0000000511157c24 */ /* 0x000fe2000f8e0212 */
[----:B------:R-:W-:Y:S01]  /*93a0*/  ULDC.64 UR4, c[0x0][0xa80] ;  /* 0x0002a00000047ab9 */ /* 0x000fe20000000a00 */
[----:B------:R-:W-:Y:S01]  /*93b0*/  IMAD.IADD R23, R34, 0x1, R16 ;  /* 0x0000000122177824 */ /* 0x000fe200078e0210 */
[C---:B------:R-:W-:Y:S01]  /*93c0*/  LEA R18, P0, R2.reuse, UR4, 0x1 ;  /* 0x0000000402127c11 */ /* 0x040fe2000f8008ff */
[----:B------:R-:W-:Y:S01]  /*93d0*/  IMAD.IADD R3, R3, 0x1, R21 ;  /* 0x0000000103037824 */ /* 0x000fe200078e0215 */
[----:B------:R-:W-:Y:S01]  /*93e0*/  ULDC UR4, c[0x0][0xac8] ;  /* 0x0002b20000047ab9 */ /* 0x000fe20000000800 */
[C---:B------:R-:W-:Y:S02]  /*93f0*/  VIADD R17, R23.reuse, 0x60 ;  /* 0x0000006017117836 */ /* 0x040fe40000000000 */
[----:B0-----:R-:W0:Y:S01]  /*9400*/  SHFL.IDX PT, R20, R18, 0x1, 0x181f ;  /* 0x00381f0012147f89 */ /* 0x001e2200000e0000 */
[----:B------:R-:W-:Y:S01]  /*9410*/  LEA.HI.X R32, R2, UR5, R3, 0x1, P0 ;  /* 0x0000000502207c11 */ /* 0x000fe200080f0c03 */
[----:B------:R-:W-:Y:S01]  /*9420*/  VIADD R3, R23, 0x30 ;  /* 0x0000003017037836 */ /* 0x000fe20000000000 */
[----:B------:R-:W-:Y:S01]  /*9430*/  ISETP.GE.AND P0, PT, R37, UR4, PT ;  /* 0x0000000425007c0c */ /* 0x000fe2000bf06270 */
[----:B------:R-:W1:Y:S01]  /*9440*/  SHFL.IDX PT, R2, R18, RZ, 0x181f ;  /* 0x00181fff12027589 */ /* 0x000e6200000e0000 */
[----:B------:R-:W-:-:S02]  /*9450*/  IMAD.SHL.U32 R38, R156, 0x8, RZ ;  /* 0x000000089c267824 */ /* 0x000fc400078e00ff */
[-C--:B------:R-:W-:Y:S01]  /*9460*/  ISETP.GE.OR P1, PT, R23, R4.reuse, P0 ;  /* 0x000000041700720c */ /* 0x080fe20000726670 */
[----:B------:R-:W2:Y:S01]  /*9470*/  SHFL.IDX PT, R35, R18, 0x2, 0x181f ;  /* 0x00581f0012237f89 */ /* 0x000ea200000e0000 */
[-C--:B------:R-:W-:Y:S01]  /*9480*/  ISETP.GE.OR P2, PT, R3, R4.reuse, P0 ;  /* 0x000000040300720c */ /* 0x080fe20000746670 */
[----:B------:R-:W-:Y:S01]  /*9490*/  VIADD R0, R0, 0x16820 ;  /* 0x0001682000007836 */ /* 0x000fe20000000000 */
[-C--:B------:R-:W-:Y:S01]  /*94a0*/  ISETP.GE.OR P3, PT, R17, R4.reuse, P0 ;  /* 0x000000041100720c */ /* 0x080fe20000766670 */
[----:B------:R-:W3:Y:S01]  /*94b0*/  SHFL.IDX PT, R21, R32, RZ, 0x181f ;  /* 0x00181fff20157589 */ /* 0x000ee200000e0000 */
[----:B------:R-:W-:Y:S01]  /*94c0*/  SHF.R.S32.HI R38, RZ, 0x1f, R38 ;  /* 0x0000001fff267819 */ /* 0x000fe20000011426 */
[----:B------:R-:W-:Y:S01]  /*94d0*/  VIADD R23, R23, 0x90 ;  /* 0x0000009017177836 */ /* 0x000fe20000000000 */
[----:B------:R-:W-:Y:S01]  /*94e0*/  PRMT R0, RZ, 0x654, R0 ;  /* 0x00000654ff007816 */ /* 0x000fe20000000000 */
[----:B------:R-:W3:Y:S03]  /*94f0*/  SHFL.IDX PT, R33, R32, 0x1, 0x181f ;  /* 0x00381f0020217f89 */ /* 0x000ee600000e0000 */
[----:B------:R1:W-:Y:S01]  /*9500*/  SYNCS.ARRIVE.TRANS64.RED.A1T0 RZ, [R0+URZ], RZ ;  /* 0x000000ff00ff79a7 */ /* 0x0003e2000810043f */
[----:B------:R-:W3:Y:S01]  /*9510*/  SHFL.IDX PT, R34, R32, 0x2, 0x181f ;  /* 0x00581f0020227f89 */ /* 0x000ee200000e0000 */
[----:B------:R-:W-:-:S02]  /*9520*/  ISETP.GE.OR P0, PT, R23, R4, P0 ;  /* 0x000000041700720c */ /* 0x000fc40000706670 */
[C---:B0-----:R-:W-:Y:S01]  /*9530*/  @!P2 LEA R16, P5, R37.reuse, R20, 0x1 ;  /* 0x000000142510a211 */ /* 0x041fe200078a08ff */
[----:B------:R-:W0:Y:S01]  /*9540*/  SHFL.IDX PT, R18, R18, 0x3, 0x181f ;  /* 0x00781f0012127f89 */ /* 0x000e2200000e0000 */
[----:B-1----:R-:W-:-:S03]  /*9550*/  @!P1 LEA R2, P4, R37, R2, 0x1 ;  /* 0x0000000225029211 */ /* 0x002fc600078808ff */
[----:B------:R-:W1:Y:S01]  /*9560*/  SHFL.IDX PT, R32, R32, 0x3, 0x181f ;  /* 0x00781f0020207f89 */ /* 0x000e6200000e0000 */
[C---:B--2---:R-:W-:Y:S02]  /*9570*/  @!P3 LEA R20, P6, R37.reuse, R35, 0x1 ;  /* 0x000000232514b211 */ /* 0x044fe400078c08ff */
[C-C-:B---3--:R-:W-:Y:S02]  /*9580*/  @!P1 LEA.HI.X R3, R37.reuse, R21, R38.reuse, 0x1, P4 ;  /* 0x0000001525039211 */ /* 0x148fe400020f0c26 */
[C-C-:B------:R-:W-:Y:S02]  /*9590*/  @!P2 LEA.HI.X R17, R37.reuse, R33, R38.reuse, 0x1, P5 ;  /* 0x000000212511a211 */ /* 0x140fe400028f0c26 */
[----:B------:R-:W-:Y:S01]  /*95a0*/  @!P3 LEA.HI.X R21, R37, R34, R38, 0x1, P6 ;  /* 0x000000222515b211 */ /* 0x000fe200030f0c26 */
[----:B----4-:R2:W-:Y:S04]  /*95b0*/  @!P1 ST.E.128 desc[UR40][R2.64], R12 ;  /* 0x0000000c02009985 */ /* 0x0105e8000c101d28 */
[----:B------:R2:W-:Y:S04]  /*95c0*/  @!P2 ST.E.128 desc[UR40][R16.64], R24 ;  /* 0x000000181000a985 */ /* 0x0005e8000c101d28 */
[----:B------:R2:W-:Y:S01]  /*95d0*/  @!P3 ST.E.128 desc[UR40][R20.64], R28 ;  /* 0x0000001c1400b985 */ /* 0x0005e2000c101d28 */
[----:B01----:R-:W-:Y:S05]  /*95e0*/  @P0 BRA `(.L_x_14199) ;  /* 0x0000001000b40947 */ /* 0x003fea0003800000 */
[----:B--2---:R-:W-:-:S04]  /*95f0*/  LEA R2, P0, R37, R18, 0x1 ;  /* 0x0000001225027211 */ /* 0x004fc800078008ff */
[----:B------:R-:W-:-:S05]  /*9600*/  LEA.HI.X R3, R37, R32, R38, 0x1, P0 ;  /* 0x0000002025037211 */ /* 0x000fca00000f0c26 */
[----:B-----5:R0:W-:Y:S01]  /*9610*/  ST.E.128 desc[UR40][R2.64], R8 ;  /* 0x0000000802007985 */ /* 0x0201e2000c101d28 */
[----:B------:R-:W-:Y:S05]  /*9620*/  BRA `(.L_x_14199) ;  /* 0x0000001000a47947 */ /* 0x000fea0003800000 */
.L_x_14198:
[----:B------:R-:W1:Y:S01]  /*9630*/  @P4 LDC R12, c[0x0][0xbec] ;  /* 0x0002fb00ff0c4b82 */ /* 0x000e620000000800 */
[----:B------:R-:W-:Y:S01]  /*9640*/  ULDC.64 UR4, c[0x0][0xb08] ;  /* 0x0002c20000047ab9 */ /* 0x000fe20000000a00 */
[----:B0-----:R-:W-:Y:S01]  /*9650*/  SHF.R.S32.HI R10, RZ, 0x1f, R153 ;  /* 0x0000001fff0a7819 */ /* 0x001fe20000011499 */
[----:B------:R-:W-:Y:S01]  /*9660*/  IMAD R23, R23, UR4, RZ ;  /* 0x0000000417177c24 */ /* 0x000fe2000f8e02ff */
[----:B------:R-:W-:Y:S01]  /*9670*/  ULDC.64 UR6, c[0x0][0xb30] ;  /* 0x0002cc0000067ab9 */ /* 0x000fe20000000a00 */
[C---:B------:R-:W-:Y:S01]  /*9680*/  IMAD.WIDE.U32 R8, R18.reuse, UR4, RZ ;  /* 0x0000000412087c25 */ /* 0x040fe2000f8e00ff */
[----:B------:R-:W-:Y:S01]  /*9690*/  ISETP.GE.AND P0, PT, R15, R4, PT ;  /* 0x000000040f00720c */ /* 0x000fe20003f06270 */
[----:B------:R-:W-:Y:S01]  /*96a0*/  BSSY B1, `(.L_x_14200) ;  /* 0x000005d000017945 */ /* 0x000fe20003800000 */
[----:B------:R-:W0:Y:S01]  /*96b0*/  @P4 LDC R21, c[0x0][0xbf0] ;  /* 0x0002fc00ff154b82 */ /* 0x000e220000000800 */
[----:B------:R-:W-:Y:S01]  /*96c0*/  IMAD R23, R18, UR5, R23 ;  /* 0x0000000512177c24 */ /* 0x000fe2000f8e0217 */
[----:B------:R-:W-:Y:S01]  /*96d0*/  ULDC.64 UR4, c[0x0][0xb38] ;  /* 0x0002ce0000047ab9 */ /* 0x000fe20000000a00 */
[----:B------:R-:W-:-:S02]  /*96e0*/  IMAD.MOV.U32 R11, RZ, RZ, R35 ;  /* 0x000000ffff0b7224 */ /* 0x000fc400078e0023 */
[----:B------:R-:W-:Y:S02]  /*96f0*/  IMAD.IADD R9, R9, 0x1, R23 ;  /* 0x0000000109097824 */ /* 0x000fe400078e0217 */
[----:B------:R-:W-:Y:S02]  /*9700*/  VIADD R24, R22, 0x38 ;  /* 0x0000003816187836 */ /* 0x000fe40000000000 */
[----:B------:R-:W-:-:S03]  /*9710*/  IMAD.WIDE.U32 R8, R154, UR4, R8 ;  /* 0x000000049a087c25 */ /* 0x000fc6000f8e0008 */
[----:B------:R-:W-:Y:S01]  /*9720*/  SHF.R.S32.HI R24, RZ, 0x1f, R24 ;  /* 0x0000001fff187819 */ /* 0x000fe20000011418 */
[----:B------:R-:W-:Y:S01]  /*9730*/  IMAD R9, R154, UR5, R9 ;  /* 0x000000059a097c24 */ /* 0x000fe2000f8e0209 */
[----:B------:R-:W-:Y:S01]  /*9740*/  ULDC.64 UR4, c[0x0][0xb40] ;  /* 0x0002d00000047ab9 */ /* 0x000fe20000000a00 */
[----:B------:R-:W-:Y:S02]  /*9750*/  VIADD R27, R22, 0x30 ;  /* 0x00000030161b7836 */ /* 0x000fe40000000000 */
[----:B------:R-:W-:Y:S02]  /*9760*/  IMAD R10, R10, UR4, RZ ;  /* 0x000000040a0a7c24 */ /* 0x000fe4000f8e02ff */
[----:B-1----:R-:W-:Y:S01]  /*9770*/  @P4 IMAD.HI.U32 R12, R35, R12, RZ ;  /* 0x0000000c230c4227 */ /* 0x002fe200078e00ff */
[----:B------:R-:W-:-:S03]  /*9780*/  SHF.R.S32.HI R27, RZ, 0x1f, R27 ;  /* 0x0000001fff1b7819 */ /* 0x000fc6000001141b */
[C---:B------:R-:W-:Y:S01]  /*9790*/  IMAD R13, R153.reuse, UR5, R10 ;  /* 0x00000005990d7c24 */ /* 0x040fe2000f8e020a */
[----:B0-----:R-:W-:Y:S01]  /*97a0*/  @P4 SHF.R.U32.HI R11, RZ, R21, R12 ;  /* 0x00000015ff0b4219 */ /* 0x001fe2000001160c */
[----:B------:R-:W-:Y:S01]  /*97b0*/  IMAD.WIDE.U32 R8, R153, UR4, R8 ;  /* 0x0000000499087c25 */ /* 0x000fe2000f8e0008 */
[----:B------:R-:W-:Y:S02]  /*97c0*/  ULDC.64 UR4, c[0x0][0xb48] ;  /* 0x0002d20000047ab9 */ /* 0x000fe40000000a00 */
[----:B------:R-:W-:Y:S01]  /*97d0*/  SHF.R.S32.HI R10, RZ, 0x1f, R11 ;  /* 0x0000001fff0a7819 */ /* 0x000fe2000001140b */
[----:B------:R-:W-:Y:S02]  /*97e0*/  IMAD.IADD R9, R9, 0x1, R13 ;  /* 0x0000000109097824 */ /* 0x000fe400078e020d */
        /* <DEDUP_REMOVED lines=16> */
[----:B------:R-:W-:Y:S02]  /*98f0*/  IMAD.IADD R9, R9, 0x1, R11 ;  /* 0x0000000109097824 */ /* 0x000fe400078e020b */
[C---:B------:R-:W-:Y:S01]  /*9900*/  VIADD R29, R22.reuse, 0x28 ;  /* 0x00000028161d7836 */ /* 0x040fe20000000000 */
[----:B------:R-:W-:Y:S01]  /*9910*/  PRMT R10, RZ, 0x654, R10 ;  /* 0x00000654ff0a7816 */ /* 0x000fe2000000000a */
[----:B------:R-:W-:Y:S01]  /*9920*/  VIADD R31, R22, 0x20 ;  /* 0x00000020161f7836 */ /* 0x000fe20000000000 */
[----:B------:R-:W-:Y:S01]  /*9930*/  LEA.HI.X R18, R8, UR5, R9, 0x2, P1 ;  /* 0x0000000508127c11 */ /* 0x000fe200088f1409 */
[C---:B------:R-:W-:Y:S01]  /*9940*/  VIADD R21, R22.reuse, 0x18 ;  /* 0x0000001816157836 */ /* 0x040fe20000000000 */
[----:B------:R0:W-:Y:S01]  /*9950*/  SYNCS.ARRIVE.TRANS64.RED.A1T0 RZ, [R10+URZ], RZ ;  /* 0x000000ff0aff79a7 */ /* 0x0001e2000810043f */
[C---:B------:R-:W-:Y:S01]  /*9960*/  VIADD R33, R22.reuse, 0x10 ;  /* 0x0000001016217836 */ /* 0x040fe20000000000 */
[----:B------:R-:W-:Y:S01]  /*9970*/  SHF.R.S32.HI R29, RZ, 0x1f, R29 ;  /* 0x0000001fff1d7819 */ /* 0x000fe2000001141d */
[C---:B------:R-:W-:Y:S01]  /*9980*/  VIADD R35, R22.reuse, 0x8 ;  /* 0x0000000816237836 */ /* 0x040fe20000000000 */
[----:B------:R1:W2:Y:S01]  /*9990*/  SHFL.IDX PT, R11, R18, RZ, 0x1c1f ;  /* 0x001c1fff120b7589 */ /* 0x0002a200000e0000 */
[C---:B------:R-:W-:Y:S01]  /*99a0*/  VIADD R23, R22.reuse, 0x38 ;  /* 0x0000003816177836 */ /* 0x040fe20000000000 */
[----:B------:R-:W-:Y:S01]  /*99b0*/  SHF.R.S32.HI R31, RZ, 0x1f, R31 ;  /* 0x0000001fff1f7819 */ /* 0x000fe2000001141f */
[C---:B------:R-:W-:Y:S01]  /*99c0*/  VIADD R26, R22.reuse, 0x30 ;  /* 0x00000030161a7836 */ /* 0x040fe20000000000 */
[----:B0-----:R1:W0:Y:S01]  /*99d0*/  SHFL.IDX PT, R10, R0, RZ, 0x1c1f ;  /* 0x001c1fff000a7589 */ /* 0x00122200000e0000 */
[C---:B------:R-:W-:Y:S01]  /*99e0*/  VIADD R28, R22.reuse, 0x28 ;  /* 0x00000028161c7836 */ /* 0x040fe20000000000 */
[----:B------:R-:W-:Y:S01]  /*99f0*/  SHF.R.S32.HI R21, RZ, 0x1f, R21 ;  /* 0x0000001fff157819 */ /* 0x000fe20000011415 */
[C---:B------:R-:W-:Y:S01]  /*9a00*/  VIADD R30, R22.reuse, 0x20 ;  /* 0x00000020161e7836 */ /* 0x040fe20000000000 */
[----:B------:R-:W-:Y:S01]  /*9a10*/  SHF.R.S32.HI R33, RZ, 0x1f, R33 ;  /* 0x0000001fff217819 */ /* 0x000fe20000011421 */
[C---:B------:R-:W-:Y:S01]  /*9a20*/  VIADD R20, R22.reuse, 0x18 ;  /* 0x0000001816147836 */ /* 0x040fe20000000000 */
[----:B------:R-:W-:Y:S01]  /*9a30*/  SHF.R.S32.HI R35, RZ, 0x1f, R35 ;  /* 0x0000001fff237819 */ /* 0x000fe20000011423 */
[----:B------:R-:W-:-:S02]  /*9a40*/  VIADD R32, R22, 0x10 ;  /* 0x0000001016207836 */ /* 0x000fc40000000000 */
[----:B------:R-:W-:Y:S01]  /*9a50*/  VIADD R34, R22, 0x8 ;  /* 0x0000000816227836 */ /* 0x000fe20000000000 */
[----:B-1----:R-:W-:Y:S06]  /*9a60*/  @P0 BRA `(.L_x_14201) ;  /* 0x0000000000800947 */ /* 0x002fec0003800000 */
[----:B------:R-:W-:Y:S02]  /*9a70*/  ULDC UR4, c[0x0][0xac8] ;  /* 0x0002b20000047ab9 */ /* 0x000fe40000000800 */
[----:B------:R-:W-:Y:S02]  /*9a80*/  ISETP.GE.AND P1, PT, R34, UR4, PT ;  /* 0x0000000422007c0c */ /* 0x000fe4000bf26270 */
        /* <DEDUP_REMOVED lines=14> */
[-C--:B------:R-:W-:Y:S01]  /*9b70*/  @!P3 LEA R16, P6, R20, R10.reuse, 0x2 ;  /* 0x0000000a1410b211 */ /* 0x080fe200078c10ff */
[----:B------:R3:W-:Y:S01]  /*9b80*/  @!P5 ST.E.64 desc[UR40][R14.64], R96 ;  /* 0x000000600e00d985 */ /* 0x0007e2000c101b28 */
[----:B0-----:R-:W-:Y:S02]  /*9b90*/  @!P2 LEA R2, P5, R30, R10, 0x2 ;  /* 0x0000000a1e02a211 */ /* 0x001fe400078a10ff */
[----:B------:R-:W-:-:S03]  /*9ba0*/  @!P3 LEA.HI.X R17, R20, R11, R21, 0x2, P6 ;  /* 0x0000000b1411b211 */ /* 0x000fc600030f1415 */
[-C--:B------:R-:W-:Y:S02]  /*9bb0*/  @!P1 LEA R8, P6, R28, R10.reuse, 0x2 ;  /* 0x0000000a1c089211 */ /* 0x080fe400078c10ff */
[-C--:B------:R-:W-:Y:S01]  /*9bc0*/  @!P2 LEA.HI.X R3, R30, R11.reuse, R31, 0x2, P5 ;  /* 0x0000000b1e03a211 */ /* 0x080fe200028f141f */
[----:B------:R3:W-:Y:S01]  /*9bd0*/  @!P3 ST.E.64 desc[UR40][R16.64], R100 ;  /* 0x000000641000b985 */ /* 0x0007e2000c101b28 */
[-C--:B-1----:R-:W-:Y:S02]  /*9be0*/  @!P0 LEA R12, P3, R26, R10.reuse, 0x2 ;  /* 0x0000000a1a0c8211 */ /* 0x082fe400078610ff */
        /* <DEDUP_REMOVED lines=8> */
.L_x_14201:
[----:B------:R-:W-:Y:S05]  /*9c70*/  BSYNC B1 ;  /* 0x0000000000017941 */ /* 0x000fea0003800000 */
.L_x_14200:
[----:B------:R-:W-:Y:S01]  /*9c80*/  ISETP.GE.AND P0, PT, R25, R4, PT ;  /* 0x000000041900720c */ /* 0x000fe20003f06270 */
[----:B---3--:R1:W3:Y:S04]  /*9c90*/  SHFL.IDX PT, R9, R18, 0x1, 0x1c1f ;  /* 0x003c1f0012097f89 */ /* 0x0082e800000e0000 */
[----:B------:R1:W4:Y:S08]  /*9ca0*/  SHFL.IDX PT, R8, R0, 0x1, 0x1c1f ;  /* 0x003c1f0000087f89 */ /* 0x00033000000e0000 */
[----:B-1----:R-:W-:Y:S05]  /*9cb0*/  @P0 BRA `(.L_x_14199) ;  /* 0x0000000c00000947 */ /* 0x002fea0003800000 */
[----:B------:R-:W-:Y:S02]  /*9cc0*/  ULDC UR4, c[0x0][0xac8] ;  /* 0x0002b20000047ab9 */ /* 0x000fe40000000800 */
[----:B------:R-:W-:Y:S02]  /*9cd0*/  ISETP.GE.AND P0, PT, R22, UR4, PT ;  /* 0x0000000416007c0c */ /* 0x000fe4000bf06270 */
[----:B------:R-:W-:Y:S02]  /*9ce0*/  ISETP.GE.AND P5, PT, R34, UR4, PT ;  /* 0x0000000422007c0c */ /* 0x000fe4000bfa6270 */
[----:B------:R-:W-:Y:S02]  /*9cf0*/  ISETP.GE.AND P3, PT, R32, UR4, PT ;  /* 0x0000000420007c0c */ /* 0x000fe4000bf66270 */
[----:B------:R-:W-:Y:S02]  /*9d00*/  ISETP.GE.AND P2, PT, R20, UR4, PT ;  /* 0x0000000414007c0c */ /* 0x000fe4000bf46270 */
[----:B------:R-:W-:-:S05]  /*9d10*/  ISETP.GE.AND P1, PT, R30, UR4, PT ;  /* 0x000000041e007c0c */ /* 0x000fca000bf26270 */
[----:B---34-:R-:W-:Y:S02]  /*9d20*/  @!P0 IMAD.WIDE R2, R22, 0x4, R8 ;  /* 0x0000000416028825 */ /* 0x018fe400078e0208 */
[-C--:B0-----:R-:W-:Y:S02]  /*9d30*/  @!P5 LEA R10, P4, R34, R8.reuse, 0x2 ;  /* 0x00000008220ad211 */ /* 0x081fe400078810ff */
[----:B------:R-:W-:Y:S01]  /*9d40*/  @!P3 LEA R12, P6, R32, R8, 0x2 ;  /* 0x00000008200cb211 */ /* 0x000fe200078c10ff */
[----:B------:R0:W-:Y:S01]  /*9d50*/  @!P0 ST.E.64 desc[UR40][R2.64], R90 ;  /* 0x0000005a02008985 */ /* 0x0001e2000c101b28 */
[----:B------:R-:W-:Y:S02]  /*9d60*/  ISETP.GE.AND P0, PT, R28, UR4, PT ;  /* 0x000000041c007c0c */ /* 0x000fe4000bf06270 */
[----:B--2---:R-:W-:Y:S02]  /*9d70*/  @!P5 LEA.HI.X R11, R34, R9, R35, 0x2, P4 ;  /* 0x00000009220bd211 */ /* 0x004fe400020f1423 */
        /* <DEDUP_REMOVED lines=22> */
.L_x_14196:
[----:B------:R-:W2:Y:S01]  /*9ee0*/  LDC.64 R8, c[0x0][0xc00] ;  /* 0x00030000ff087b82 */ /* 0x000ea20000000a00 */
[----:B------:R-:W-:Y:S01]  /*9ef0*/  ULDC.64 UR4, c[0x0][0xc08] ;  /* 0x0003020000047ab9 */ /* 0x000fe20000000a00 */
[----:B------:R-:W-:Y:S01]  /*9f00*/  IMAD.MOV.U32 R17, RZ, RZ, RZ ;  /* 0x000000ffff117224 */ /* 0x000fe200078e00ff */
[----:B------:R-:W-:-:S04]  /*9f10*/  ISETP.NE.U32.AND P1, PT, RZ, UR4, PT ;  /* 0x00000004ff007c0c */ /* 0x000fc8000bf25070 */
[----:B------:R-:W-:Y:S01]  /*9f20*/  ISETP.NE.AND.EX P1, PT, RZ, UR5, PT, P1 ;  /* 0x00000005ff007c0c */ /* 0x000fe2000bf25310 */
[----:B------:R-:W3:Y:S01]  /*9f30*/  LDC.64 R2, c[0x0][0xc00] ;  /* 0x00030000ff027b82 */ /* 0x000ee20000000a00 */
[----:B--2---:R-:W-:-:S04]  /*9f40*/  ISETP.NE.U32.AND P0, PT, R8, RZ, PT ;  /* 0x000000ff0800720c */ /* 0x004fc80003f05070 */
[----:B------:R-:W-:-:S07]  /*9f50*/  ISETP.NE.AND.EX P0, PT, R9, RZ, PT, P0 ;  /* 0x000000ff0900720c */ /* 0x000fce0003f05300 */
[C---:B------:R-:W-:Y:S01]  /*9f60*/  @P1 LEA R8, P2, R153.reuse, UR4, 0x2 ;  /* 0x0000000499081c11 */ /* 0x040fe2000f8410ff */
[----:B------:R-:W-:Y:S01]  /*9f70*/  ULDC UR4, c[0x0][0xa88] ;  /* 0x0002a20000047ab9 */ /* 0x000fe20000000800 */
[C---:B---3--:R-:W-:Y:S02]  /*9f80*/  IMAD.WIDE R2, R153.reuse, 0x4, R2 ;  /* 0x0000000499027825 */ /* 0x048fe400078e0202 */
[----:B------:R-:W-:Y:S02]  /*9f90*/  @P1 LEA.HI.X R9, R153, UR5, R157, 0x2, P2 ;  /* 0x0000000599091c11 */ /* 0x000fe400090f149d */
[----:B0-----:R-:W-:Y:S01]  /*9fa0*/  IMAD.U32 R0, RZ, RZ, UR4 ;  /* 0x00000004ff007e24 */ /* 0x001fe2000f8e00ff */
[----:B------:R0:W5:Y:S05]  /*9fb0*/  @P0 LDG.E R17, desc[UR40][R2.64] ;  /* 0x0000002802110981 */ /* 0x00016a000c1e1900 */
[----:B------:R0:W5:Y:S01]  /*9fc0*/  @P1 LDG.E R0, desc[UR40][R8.64] ;  /* 0x0000002808001981 */ /* 0x000162000c1e1900 */
[----:B------:R-:W-:Y:S01]  /*9fd0*/  ISETP.NE.AND P2, PT, R155, RZ, PT ;  /* 0x000000ff9b00720c */ /* 0x000fe20003f45270 */
[----:B-1----:R-:W1:-:S12]  /*9fe0*/  S2R R4, SR_TID.X ;  /* 0x0000000000047919 */ /* 0x002e580000002100 */
[----:B------:R-:W2:Y:S01]  /*9ff0*/  @!P2 LDC R155, c[0x0][0xad4] ;  /* 0x0002b500ff9bab82 */ /* 0x000ea20000000800 */
[----:B-1----:R-:W-:Y:S01]  /*a000*/  VIADD R24, R4, 0xffffff80 ;  /* 0xffffff8004187836 */ /* 0x002fe20000000000 */
[----:B--2---:R-:W-:-:S04]  /*a010*/  ISETP.GT.AND P2, PT, R155, 0x1, PT ;  /* 0x000000019b00780c */ /* 0x004fc80003f44270 */
[----:B------:R-:W-:Y:S01]  /*a020*/  ISETP.GT.AND P3, PT, R24, 0xbf, PT ;  /* 0x000000bf1800780c */ /* 0x000fe20003f64270 */
[----:B0-----:R-:W-:-:S12]  /*a030*/  @P1 BRA `(.L_x_14202) ;  /* 0x0000000000101947 */ /* 0x001fd80003800000 */
[----:B------:R-:W-:Y:S05]  /*a040*/  @!P0 BRA `(.L_x_14202) ;  /* 0x00000000000c8947 */ /* 0x000fea0003800000 */
[----:B------:R-:W2:Y:S04]  /*a050*/  LDG.E R9, desc[UR40][R2.64] ;  /* 0x0000002802097981 */ /* 0x000ea8000c1e1900 */
[----:B-----5:R-:W2:Y:S02]  /*a060*/  LDG.E R0, desc[UR40][R2.64+0x4] ;  /* 0x0000042802007981 */ /* 0x020ea4000c1e1900 */
[----:B--2---:R-:W-:-:S07]  /*a070*/  IMAD.IADD R0, R0, 0x1, -R9 ;  /* 0x0000000100007824 */ /* 0x004fce00078e0a09 */
.L_x_14202:
[----:B------:R-:W-:Y:S01]  /*a080*/  BSSY B1, `(.L_x_14203) ;  /* 0x0000036000017945 */ /* 0x000fe20003800000 */
[----:B------:R-:W-:Y:S02]  /*a090*/  SEL R153, R153, RZ, !P0 ;  /* 0x000000ff99997207 */ /* 0x000fe40004000000 */
[----:B------:R-:W-:Y:S02]  /*a0a0*/  SEL R157, R157, RZ, !P0 ;  /* 0x000000ff9d9d7207 */ /* 0x000fe40004000000 */
[----:B-----5:R-:W-:Y:S01]  /*a0b0*/  SHF.R.S32.HI R20, RZ, 0x1f, R17 ;  /* 0x0000001fff147819 */ /* 0x020fe20000011411 */
[----:B------:R-:W-:Y:S06]  /*a0c0*/  @P3 BRA `(.L_x_14204) ;  /* 0x0000000000c43947 */ /* 0x000fec0003800000 */
[----:B------:R-:W0:Y:S01]  /*a0d0*/  LDC R31, c[0x0][0xbe8] ;  /* 0x0002fa00ff1f7b82 */ /* 0x000e220000000800 */
[----:B------:R-:W-:Y:S01]  /*a0e0*/  IADD3 R27, R16, -0x80, R4 ;  /* 0xffffff80101b7810 */ /* 0x000fe20007ffe004 */
[----:B0-----:R-:W-:-:S05]  /*a0f0*/  IMAD R2, R0, R31, RZ ;  /* 0x0000001f00027224 */ /* 0x001fca00078e02ff */
[----:B------:R-:W-:-:S13]  /*a100*/  ISETP.GE.AND P0, PT, R27, R2, PT ;  /* 0x000000021b00720c */ /* 0x000fda0003f06270 */
[----:B------:R-:W-:Y:S05]  /*a110*/  @P0 BRA `(.L_x_14204) ;  /* 0x0000000000b00947 */ /* 0x000fea0003800000 */
[----:B------:R-:W2:Y:S01]  /*a120*/  LDL.LU R26, [R1+0x1c] ;  /* 0x00001c00011a7983 */ /* 0x000ea20000300800 */
[----:B------:R-:W-:Y:S01]  /*a130*/  ISETP.NE.AND P1, PT, R31, 0x1, PT ;  /* 0x000000011f00780c */ /* 0x000fe20003f25270 */
[----:B------:R-:W-:Y:S01]  /*a140*/  IMAD.MOV.U32 R18, RZ, RZ, 0x9b8 ;  /* 0x000009b8ff127424 */ /* 0x000fe200078e00ff */
[----:B------:R-:W-:Y:S01]  /*a150*/  ISETP.GT.AND P0, PT, R155, 0x1, PT ;  /* 0x000000019b00780c */ /* 0x000fe20003f04270 */
[----:B------:R-:W0:Y:S01]  /*a160*/  LDC.64 R28, c[0x0][0xba8] ;  /* 0x0002ea00ff1c7b82 */ /* 0x000e220000000a00 */
[----:B------:R-:W-:Y:S02]  /*a170*/  IMAD.MOV.U32 R21, RZ, RZ, R27 ;  /* 0x000000ffff157224 */ /* 0x000fe400078e001b */
[----:B------:R-:W-:-:S05]  /*a180*/  SEL R18, R18, 0x978, P0 ;  /* 0x0000097812127807 */ /* 0x000fca0000000000 */
[----:B------:R-:W1:Y:S08]  /*a190*/  LDC.64 R8, c[0x0][R18+0x220] ;  /* 0x0000880012087b82 */ /* 0x000e700000000a00 */
[----:B------:R-:W3:Y:S08]  /*a1a0*/  @P1 LDC R4, c[0x0][0xbec] ;  /* 0x0002fb00ff041b82 */ /* 0x000ef00000000800 */
[----:B------:R-:W4:Y:S08]  /*a1b0*/  LDC.64 R2, c[0x0][R18+0x218] ;  /* 0x0000860012027b82 */ /* 0x000f300000000a00 */
[----:B------:R-:W5:Y:S01]  /*a1c0*/  @P1 LDC R25, c[0x0][0xbf0] ;  /* 0x0002fc00ff191b82 */ /* 0x000f620000000800 */
[----:B-1----:R-:W-:-:S02]  /*a1d0*/  IMAD R9, R9, R153, RZ ;  /* 0x0000009909097224 */ /* 0x002fc400078e02ff */
[----:B------:R-:W-:-:S05]  /*a1e0*/  IMAD.WIDE.U32 R14, R8, R153, RZ ;  /* 0x00000099080e7225 */ /* 0x000fca00078e00ff */
[----:B------:R-:W1:Y:S01]  /*a1f0*/  LDC.64 R10, c[0x0][R18+0x228] ;  /* 0x00008a00120a7b82 */ /* 0x000e620000000a00 */
[----:B---3--:R-:W-:-:S07]  /*a200*/  @P1 IMAD.HI.U32 R4, R27, R4, RZ ;  /* 0x000000041b041227 */ /* 0x008fce00078e00ff */
[----:B------:R-:W3:Y:S01]  /*a210*/  LDC.64 R12, c[0x0][R18+0x210] ;  /* 0x00008400120c7b82 */ /* 0x000ee20000000a00 */
[-C--:B----4-:R-:W-:Y:S02]  /*a220*/  IMAD R23, R3, R154.reuse, RZ ;  /* 0x0000009a03177224 */ /* 0x090fe400078e02ff */
[----:B------:R-:W-:-:S04]  /*a230*/  IMAD.WIDE.U32 R2, R2, R154, RZ ;  /* 0x0000009a02027225 */ /* 0x000fc800078e00ff */
[----:B------:R-:W-:Y:S01]  /*a240*/  IMAD.IADD R23, R3, 0x1, R23 ;  /* 0x0000000103177824 */ /* 0x000fe200078e0217 */
[----:B-----5:R-:W-:Y:S01]  /*a250*/  @P1 SHF.R.U32.HI R21, RZ, R25, R4 ;  /* 0x00000019ff151219 */ /* 0x020fe20000011604 */
[----:B------:R-:W-:Y:S01]  /*a260*/  IMAD R25, R8, R157, R9 ;  /* 0x0000009d08197224 */ /* 0x000fe200078e0209 */
[----:B0-----:R-:W0:Y:S01]  /*a270*/  @!P0 LDC R28, c[0x0][0xb50] ;  /* 0x0002d400ff1c8b82 */ /* 0x001e220000000800 */
[----:B------:R-:W-:Y:S02]  /*a280*/  IADD3 R4, P1, P3, R14, R2, R17 ;  /* 0x000000020e047210 */ /* 0x000fe40007b3e011 */
[----:B------:R-:W-:Y:S02]  /*a290*/  IMAD.MOV R8, RZ, RZ, -R21 ;  /* 0x000000ffff087224 */ /* 0x000fe400078e0a15 */
[----:B------:R-:W-:-:S03]  /*a2a0*/  IMAD.IADD R25, R15, 0x1, R25 ;  /* 0x000000010f197824 */ /* 0x000fc600078e0219 */
[----:B------:R-:W4:Y:S01]  /*a2b0*/  @!P0 LDC R29, c[0x0][0xb54] ;  /* 0x0002d500ff1d8b82 */ /* 0x000f220000000800 */
[----:B--2---:R-:W-:-:S05]  /*a2c0*/  SEL R9, R26, RZ, P0 ;  /* 0x000000ff1a097207 */ /* 0x004fca0000000000 */
[----:B-1----:R-:W-:-:S04]  /*a2d0*/  IMAD.WIDE.U32 R2, R10, R9, RZ ;  /* 0x000000090a027225 */ /* 0x002fc800078e00ff */
        /* <DEDUP_REMOVED lines=11> */
[----:B0-----:R-:W-:-:S03]  /*a390*/  LEA R8, P0, R2, R28, 0x2 ;  /* 0x0000001c02087211 */ /* 0x001fc600078010ff */
[----:B------:R-:W-:-:S05]  /*a3a0*/  IMAD.IADD R3, R3, 0x1, R11 ;  /* 0x0000000103037824 */ /* 0x000fca00078e020b */
[----:B----4-:R-:W-:Y:S01]  /*a3b0*/  LEA.HI.X R9, R2, R29, R3, 0x2, P0 ;  /* 0x0000001d02097211 */ /* 0x010fe200000f1403 */
[----:B------:R-:W-:-:S05]  /*a3c0*/  IMAD.MOV.U32 R3, RZ, RZ, -0x800000 ;  /* 0xff800000ff037424 */ /* 0x000fca00078e00ff */
[----:B------:R0:W-:Y:S02]  /*a3d0*/  STG.E desc[UR40][R8.64], R3 ;  /* 0x0000000308007986 */ /* 0x0001e4000c101928 */
.L_x_14204:
[----:B------:R-:W-:Y:S05]  /*a3e0*/  BSYNC B1 ;  /* 0x0000000000017941 */ /* 0x000fea0003800000 */
.L_x_14203:
[----:B------:R-:W-:Y:S05]  /*a3f0*/  @P2 BRA `(.L_x_14199) ;  /* 0x0000000400302947 */ /* 0x000fea0003800000 */
[----:B------:R-:W1:Y:S01]  /*a400*/  LDC R15, c[0x0][0xbe8] ;  /* 0x0002fa00ff0f7b82 */ /* 0x000e620000000800 */
[----:B------:R-:W-:Y:S01]  /*a410*/  SHF.R.S32.HI R14, RZ, 0x1f, R24 ;  /* 0x0000001fff0e7819 */ /* 0x000fe20000011418 */
[----:B------:R-:W-:Y:S01]  /*a420*/  ULDC.64 UR4, c[0x0][0xaa0] ;  /* 0x0002a80000047ab9 */ /* 0x000fe20000000a00 */
[----:B------:R-:W-:Y:S01]  /*a430*/  ULDC.64 UR6, c[0x0][0xaf0] ;  /* 0x0002bc0000067ab9 */ /* 0x000fe20000000a00 */
[----:B------:R-:W-:Y:S01]  /*a440*/  IMAD R2, R20, UR4, RZ ;  /* 0x0000000414027c24 */ /* 0x000fe2000f8e02ff */
[----:B------:R-:W-:Y:S01]  /*a450*/  LEA.HI R14, R14, R24, RZ, 0x3 ;  /* 0x000000180e0e7211 */ /* 0x000fe200078f18ff */
[----:B0-----:R-:W-:Y:S02]  /*a460*/  IMAD R8, R157, UR6, RZ ;  /* 0x000000069d087c24 */ /* 0x001fe4000f8e02ff */
[C---:B------:R-:W-:Y:S01]  /*a470*/  IMAD R9, R17.reuse, UR5, R2 ;  /* 0x0000000511097c24 */ /* 0x040fe2000f8e0202 */
[----:B------:R-:W-:Y:S01]  /*a480*/  SHF.R.S32.HI R14, RZ, 0x3, R14 ;  /* 0x00000003ff0e7819 */ /* 0x000fe2000001140e */
[----:B------:R-:W-:Y:S01]  /*a490*/  IMAD.WIDE.U32 R2, R17, UR4, RZ ;  /* 0x0000000411027c25 */ /* 0x000fe2000f8e00ff */
[----:B------:R-:W-:-:S03]  /*a4a0*/  ULDC.64 UR4, c[0x0][0xae8] ;  /* 0x0002ba0000047ab9 */ /* 0x000fc60000000a00 */
[----:B------:R-:W-:Y:S02]  /*a4b0*/  IMAD R11, R156, 0x30, R14 ;  /* 0x000000309c0b7824 */ /* 0x000fe400078e020e */
[----:B------:R-:W-:Y:S02]  /*a4c0*/  IMAD.IADD R3, R3, 0x1, R9 ;  /* 0x0000000103037824 */ /* 0x000fe400078e0209 */
[----:B------:R-:W-:Y:S02]  /*a4d0*/  IMAD.IADD R10, R16, 0x1, R11 ;  /* 0x00000001100a7824 */ /* 0x000fe400078e020b */
[----:B------:R-:W-:Y:S01]  /*a4e0*/  IMAD.WIDE.U32 R2, R154, UR4, R2 ;  /* 0x000000049a027c25 */ /* 0x000fe2000f8e0002 */
[----:B-1----:R-:W-:-:S03]  /*a4f0*/  ISETP.NE.AND P0, PT, R15, 0x1, PT ;  /* 0x000000010f00780c */ /* 0x002fc60003f05270 */
[----:B------:R-:W-:Y:S02]  /*a500*/  IMAD.MOV.U32 R9, RZ, RZ, R10 ;  /* 0x000000ffff097224 */ /* 0x000fe400078e000a */
[----:B------:R-:W-:Y:S01]  /*a510*/  IMAD R3, R154, UR5, R3 ;  /* 0x000000059a037c24 */ /* 0x000fe2000f8e0203 */
[----:B------:R-:W-:Y:S01]  /*a520*/  ULDC.64 UR4, c[0x0][0xae0] ;  /* 0x0002b80000047ab9 */ /* 0x000fe20000000a00 */
[----:B------:R-:W-:Y:S02]  /*a530*/  IMAD.SHL.U32 R23, R156, 0x8, RZ ;  /* 0x000000089c177824 */ /* 0x000fe400078e00ff */
[----:B------:R-:W-:-:S04]  /*a540*/  IMAD.WIDE.U32 R2, R153, UR6, R2 ;  /* 0x0000000699027c25 */ /* 0x000fc8000f8e0002 */
[----:B------:R-:W-:Y:S01]  /*a550*/  IMAD.IADD R18, R14, 0x1, R16 ;  /* 0x000000010e127824 */ /* 0x000fe200078e0210 */
[----:B------:R-:W0:Y:S01]  /*a560*/  @P0 LDC R13, c[0x0][0xbec] ;  /* 0x0002fb00ff0d0b82 */ /* 0x000e220000000800 */
[----:B------:R-:W-:Y:S02]  /*a570*/  IMAD R17, R0, R15, RZ ;  /* 0x0000000f00117224 */ /* 0x000fe400078e02ff */
[----:B------:R-:W-:Y:S02]  /*a580*/  VIADD R0, R18, 0x30 ;  /* 0x0000003012007836 */ /* 0x000fe40000000000 */
[----:B------:R-:W-:-:S03]  /*a590*/  IMAD.SHL.U32 R24, R156, 0x8, RZ ;  /* 0x000000089c187824 */ /* 0x000fc600078e00ff */
[----:B------:R-:W1:Y:S02]  /*a5a0*/  @P0 LDC R21, c[0x0][0xbf0] ;  /* 0x0002fc00ff150b82 */ /* 0x000e640000000800 */
[----:B------:R-:W-:Y:S01]  /*a5b0*/  SHF.R.S32.HI R24, RZ, 0x1f, R24 ;  /* 0x0000001fff187819 */ /* 0x000fe20000011418 */
[----:B0-----:R-:W-:-:S04]  /*a5c0*/  @P0 IMAD.HI.U32 R4, R10, R13, RZ ;  /* 0x0000000d0a040227 */ /* 0x001fc800078e00ff */
[----:B------:R-:W-:Y:S01]  /*a5d0*/  IMAD R13, R153, UR7, R8 ;  /* 0x00000007990d7c24 */ /* 0x000fe2000f8e0208 */
[----:B-1----:R-:W-:-:S03]  /*a5e0*/  @P0 SHF.R.U32.HI R9, RZ, R21, R4 ;  /* 0x00000015ff090219 */ /* 0x002fc60000011604 */
        /* <DEDUP_REMOVED lines=16> */
[----:B------:R-:W-:-:S03]  /*a6f0*/  ULDC UR4, c[0x0][0xac8] ;  /* 0x0002b20000047ab9 */ /* 0x000fc60000000800 */
[----:B------:R-:W0:Y:S01]  /*a700*/  SHFL.IDX PT, R8, R4, RZ, 0x181f ;  /* 0x00181fff04087589 */ /* 0x000e2200000e0000 */
[----:B------:R-:W-:Y:S01]  /*a710*/  LEA.HI.X R12, R2, UR5, R3, 0x1, P0 ;  /* 0x00000005020c7c11 */ /* 0x000fe200080f0c03 */
[C---:B------:R-:W-:Y:S01]  /*a720*/  VIADD R2, R18.reuse, 0x60 ;  /* 0x0000006012027836 */ /* 0x040fe20000000000 */
[----:B------:R-:W-:Y:S01]  /*a730*/  ISETP.GE.AND P0, PT, R23, UR4, PT ;  /* 0x0000000417007c0c */ /* 0x000fe2000bf06270 */
[----:B------:R-:W1:Y:S01]  /*a740*/  SHFL.IDX PT, R10, R4, 0x1, 0x181f ;  /* 0x00381f00040a7f89 */ /* 0x000e6200000e0000 */
[C---:B------:R-:W-:Y:S02]  /*a750*/  VIADD R3, R18.reuse, 0x90 ;  /* 0x0000009012037836 */ /* 0x040fe40000000000 */
[-C--:B------:R-:W-:Y:S01]  /*a760*/  ISETP.GE.OR P3, PT, R18, R17.reuse, P0 ;  /* 0x000000111200720c */ /* 0x080fe20000766670 */
[----:B------:R-:W2:Y:S01]  /*a770*/  SHFL.IDX PT, R14, R4, 0x2, 0x181f ;  /* 0x00581f00040e7f89 */ /* 0x000ea200000e0000 */
[-C--:B------:R-:W-:Y:S02]  /*a780*/  ISETP.GE.OR P2, PT, R0, R17.reuse, P0 ;  /* 0x000000110000720c */ /* 0x080fe40000746670 */
[-C--:B------:R-:W-:Y:S01]  /*a790*/  ISETP.GE.OR P1, PT, R2, R17.reuse, P0 ;  /* 0x000000110200720c */ /* 0x080fe20000726670 */
[----:B------:R-:W3:Y:S01]  /*a7a0*/  SHFL.IDX PT, R9, R12, RZ, 0x181f ;  /* 0x00181fff0c097589 */ /* 0x000ee200000e0000 */
[----:B------:R-:W-:-:S03]  /*a7b0*/  ISETP.GE.OR P0, PT, R3, R17, P0 ;  /* 0x000000110300720c */ /* 0x000fc60000706670 */
[----:B------:R-:W4:Y:S04]  /*a7c0*/  SHFL.IDX PT, R16, R4, 0x3, 0x181f ;  /* 0x00781f0004107f89 */ /* 0x000f2800000e0000 */
        /* <DEDUP_REMOVED lines=15> */
.L_x_14199:
[----:B------:R-:W-:Y:S05]  /*a8c0*/  BSYNC B0 ;  /* 0x0000000000007941 */ /* 0x000fea0003800000 */
.L_x_14195:
[----:B------:R-:W-:Y:S02]  /*a8d0*/  ULDC UR4, c[0x0][0xc3c] ;  /* 0x00030f0000047ab9 */ /* 0x000fe40000000800 */
[----:B------:R-:W-:-:S13]  /*a8e0*/  ISETP.GE.AND P0, PT, R7, UR4, PT ;  /* 0x0000000407007c0c */ /* 0x000fda000bf06270 */
[----:B------:R-:W-:Y:S05]  /*a8f0*/  @!P0 BRA `(.L_x_14205) ;  /* 0xffffff6400808947 */ /* 0x000fea000383ffff */
[----:B------:R-:W-:Y:S05]  /*a900*/  EXIT ;  /* 0x000000000000794d */ /* 0x000fea0003800000 */
.L_x_14158:
[----:B------:R-:W-:-:S08]  /*a910*/  NOP ;  /* 0x0000000000007918 */ /* 0x000fd00000000000 */
[----:B--2---:R-:W0:-:S00]  /*a920*/  USETMAXREG.DEALLOC.CTAPOOL 0x20 ;  /* 0x00000020000079c8 */ /* 0x004e0000080e0500 */
        /* <DEDUP_REMOVED lines=14> */
.L_x_14206:
[----:B0-----:R-:W0:Y:S01]  /*aa10*/  S2R R0, SR_TID.X ;  /* 0x0000000000007919 */ /* 0x001e220000002100 */
        /* <DEDUP_REMOVED lines=43> */
.L_x_14210:
        /* <DEDUP_REMOVED lines=37> */
.L_x_14208:
        /* <DEDUP_REMOVED lines=13> */
.L_x_14211:
        /* <DEDUP_REMOVED lines=61> */
.L_x_14212:
        /* <DEDUP_REMOVED lines=60> */
.L_x_14213:
[----:B------:R-:W-:-:S05]  /*b780*/  LOP3.LUT R2, RZ, R2, RZ, 0x33, !PT ;  /* 0x00000002ff027212 */ /* 0x000fca00078e33ff */
[----:B------:R-:W-:Y:S01]  /*b790*/  IMAD.IADD R25, R25, 0x1, R2 ;  /* 0x0000000119197824 */ /* 0x000fe200078e0202 */
[----:B------:R-:W-:Y:S06]  /*b7a0*/  BRA `(.L_x_14214) ;  /* 0x00000000000c7947 */ /* 0x000fec0003800000 */
.L_x_14209:
[----:B------:R-:W-:Y:S02]  /*b7b0*/  IMAD.MOV.U32 R25, RZ, RZ, RZ ;  /* 0x000000ffff197224 */ /* 0x000fe400078e00ff */
[----:B------:R-:W-:Y:S02]  /*b7c0*/  IMAD.U32 R24, RZ, RZ, UR6 ;  /* 0x00000006ff187e24 */ /* 0x000fe4000f8e00ff */
[----:B------:R-:W-:-:S07]  /*b7d0*/  IMAD.MOV.U32 R26, RZ, RZ, RZ ;  /* 0x000000ffff1a7224 */ /* 0x000fce00078e00ff */
.L_x_14214:
[----:B------:R-:W-:-:S13]  /*b7e0*/  ISETP.NE.AND P0, PT, R0, RZ, PT ;  /* 0x000000ff0000720c */ /* 0x000fda0003f05270 */
[----:B------:R-:W0:Y:S01]  /*b7f0*/  @!P0 S2R R3, SR_CgaCtaId ;  /* 0x0000000000038919 */ /* 0x000e220000008800 */
[----:B------:R-:W-:-:S04]  /*b800*/  @!P0 MOV R0, 0x400 ;  /* 0x0000040000008802 */ /* 0x000fc80000000f00 */
[----:B0-----:R-:W-:-:S05]  /*b810*/  @!P0 LEA R0, R3, R0, 0x18 ;  /* 0x0000000003008211 */ /* 0x001fca00078ec0ff */
[----:B------:R0:W-:Y:S01]  /*b820*/  @!P0 STS.128 [R0+0x168d0], R24 ;  /* 0x0168d01800008388 */ /* 0x0001e20000000c00 */
[----:B------:R-:W-:Y:S06]  /*b830*/  BAR.ARV 0x5, 0x200 ;  /* 0x0148000000007b1d */ /* 0x000fec0000002000 */
.L_x_14207:
        /* <DEDUP_REMOVED lines=17> */
[C---:B-1----:R-:W-:Y:S01]  /*b950*/  LOP3.LUT R4, R5.reuse, 0x7f, RZ, 0xc0, !PT ;  /* 0x0000007f05047812 */ /* 0x042fe200078ec0ff */
[----:B0-----:R-:W-:-:S04]  /*b960*/  IMAD.SHL.U32 R0, R5, 0x8, RZ ;  /* 0x0000000805007824 */ /* 0x001fc800078e00ff */
        /* <DEDUP_REMOVED lines=9> */
.L_x_14307:
        /* <DEDUP_REMOVED lines=51> */
[----:B------:R-:W2:Y:S04]  /*bd30*/  LDG.E R6, desc[UR40][R2.64] ;  /* 0x0000002802067981 */ /* 0x000ea8000c1e1900 */
[----:B0-----:R-:W2:Y:S02]  /*bd40*/  LDG.E R9, desc[UR40][R2.64+0x4] ;  /* 0x0000042802097981 */ /* 0x001ea4000c1e1900 */
[----:B--2---:R-:W-:-:S05]  /*bd50*/  IMAD.IADD R10, R9, 0x1, -R6 ;  /* 0x00000001090a7824 */ /* 0x004fca00078e0a06 */
[----:B------:R1:W-:Y:S02]  /*bd60*/  STL [R1+0x20], R10 ;  /* 0x0000200a01007387 */ /* 0x0003e40000100800 */
.L_x_14216:
        /* <DEDUP_REMOVED lines=15> */
.L_x_14217:
[----:B------:R-:W-:Y:S05]  /*be60*/  @!P0 BRA `(.L_x_14218) ;  /* 0x00000000000c8947 */ /* 0x000fea0003800000 */
[----:B------:R-:W2:Y:S04]  /*be70*/  LDG.E R7, desc[UR40][R4.64] ;  /* 0x0000002804077981 */ /* 0x000ea8000c1e1900 */
[----:B------:R-:W2:Y:S02]  /*be80*/  LDG.E R2, desc[UR40][R4.64+0x4] ;  /* 0x0000042804027981 */ /* 0x000ea4000c1e1900 */
[----:B--2---:R-:W-:-:S07]  /*be90*/  IMAD.IADD R7, R2, 0x1, -R7 ;  /* 0x0000000102077824 */ /* 0x004fce00078e0a07 */
.L_x_14218:
[----:B-----5:R-:W-:Y:S01]  /*bea0*/  IMAD.IADD R7, R7, 0x1, -R0 ;  /* 0x0000000107077824 */ /* 0x020fe200078e0a00 */
[----:B0-----:R-:W-:Y:S01]  /*beb0*/  LOP3.LUT R9, R6, 0xff, RZ, 0xc0, !PT ;  /* 0x000000ff06097812 */ /* 0x001fe200078ec0ff */
[----:B------:R-:W0:Y:S01]  /*bec0*/  LDC R0, c[0x0][0x448] ;  /* 0x00011200ff007b82 */ /* 0x000e220000000800 */
[----:B--2---:R-:W-:Y:S01]  /*bed0*/  IMAD R2, R25, 0xc0, RZ ;  /* 0x000000c019027824 */ /* 0x004fe200078e02ff */
[----:B------:R-:W-:Y:S01]  /*bee0*/  BSSY B0, `(.L_x_14219) ;  /* 0x0000036000007945 */ /* 0x000fe20003800000 */
[----:B------:R-:W-:Y:S02]  /*bef0*/  IMAD.MOV.U32 R4, RZ, RZ, RZ ;  /* 0x000000ffff047224 */ /* 0x000fe400078e00ff */
[----:B------:R-:W-:Y:S01]  /*bf00*/  VIADD R2, R2, 0xbf ;  /* 0x000000bf02027836 */ /* 0x000fe20000000000 */
[----:B0-----:R-:W-:-:S13]  /*bf10*/  ISETP.NE.AND P0, PT, R0, 0x1, PT ;  /* 0x000000010000780c */ /* 0x001fda0003f05270 */
[----:B------:R-:W0:Y:S08]  /*bf20*/  @P0 LDC R3, c[0x0][0x44c] ;  /* 0x00011300ff030b82 */ /* 0x000e300000000800 */
[----:B------:R-:W2:Y:S01]  /*bf30*/  @P0 LDC R0, c[0x0][0x450] ;  /* 0x00011400ff000b82 */ /* 0x000ea20000000800 */
[----:B0-----:R-:W-:-:S05]  /*bf40*/  @P0 IMAD.HI.U32 R3, R2, R3, RZ ;  /* 0x0000000302030227 */ /* 0x001fca00078e00ff */
[----:B--2---:R-:W-:Y:S02]  /*bf50*/  @P0 SHF.R.U32.HI R2, RZ, R0, R3 ;  /* 0x00000000ff020219 */ /* 0x004fe40000011603 */
        /* <DEDUP_REMOVED lines=9> */
[----:B------:R-:W-:Y:S01]  /*bff0*/  VIMNMX R8, R7, R0, PT ;  /* 0x0000000007087248 */ /* 0x000fe20003fe0100 */
[----:B------:R-:W-:Y:S01]  /*c000*/  IMAD.MOV.U32 R7, RZ, RZ, R4 ;  /* 0x000000ffff077224 */ /* 0x000fe200078e0004 */
[----:B------:R-:W-:Y:S02]  /*c010*/  SHF.R.U32.HI R0, RZ, 0x10, R6 ;  /* 0x00000010ff007819 */ /* 0x000fe40000011606 */
[----:B------:R-:W-:Y:S01]  /*c020*/  ISETP.GE.AND P1, PT, R8, 0x1, PT ;  /* 0x000000010800780c */ /* 0x000fe20003f26270 */
[----:B------:R0:W-:Y:S01]  /*c030*/  STL [R1+0x14], R8 ;  /* 0x0000140801007387 */ /* 0x0001e20000100800 */
[----:B------:R-:W-:-:S03]  /*c040*/  ISETP.NE.AND P0, PT, R0, RZ, PT ;  /* 0x000000ff0000720c */ /* 0x000fc60003f05270 */
[----:B------:R0:W-:Y:S04]  /*c050*/  STL [R1+0x1c], R4 ;  /* 0x00001c0401007387 */ /* 0x0001e80000100800 */
[----:B------:R0:W-:Y:S06]  /*c060*/  STL [R1+0x38], R9 ;  /* 0x0000380901007387 */ /* 0x0001ec0000100800 */
[----:B------:R-:W2:Y:S01]  /*c070*/  @!P0 LDC R0, c[0x0][0x9f0] ;  /* 0x00027c00ff008b82 */ /* 0x000ea20000000800 */
[----:B------:R-:W-:Y:S05]  /*c080*/  @!P1 BRA `(.L_x_14220) ;  /* 0x00000000006c9947 */ /* 0x000fea0003800000 */
[-C--:B0-2---:R-:W-:Y:S02]  /*c090*/  IABS R4, R0.reuse ;  /* 0x0000000000047213 */ /* 0x085fe40000000000 */
        /* <DEDUP_REMOVED lines=26> */
.L_x_14220:
[----:B------:R-:W-:Y:S05]  /*c240*/  BSYNC B0 ;  /* 0x0000000000007941 */ /* 0x000fea0003800000 */
.L_x_14219:
[----:B--2---:R-:W-:Y:S01]  /*c250*/  IMAD.MOV.U32 R0, RZ, RZ, R7 ;  /* 0x000000ffff007224 */ /* 0x004fe200078e0007 */
[----:B------:R-:W-:Y:S03]  /*c260*/  BSSY B7, `(.L_x_14221) ;  /* 0x0000358000077945 */ /* 0x000fe60003800000 */
[----:B------:R-:W-:-:S05]  /*c270*/  IMAD R2, R9, R0, RZ ;  /* 0x0000000009027224 */ /* 0x000fca00078e02ff */
[----:B------:R-:W-:Y:S01]  /*c280*/  VIADDMNMX R0, R2, R0, R8, PT ;  /* 0x0000000002007246 */ /* 0x000fe20003800108 */
[----:B------:R2:W-:Y:S03]  /*c290*/  STL [R1+0x4], R2 ;  /* 0x0000040201007387 */ /* 0x0005e60000100800 */
[----:B------:R-:W-:Y:S01]  /*c2a0*/  ISETP.GT.AND P0, PT, R0, R2, PT ;  /* 0x000000020000720c */ /* 0x000fe20003f04270 */
[----:B------:R2:W-:-:S12]  /*c2b0*/  STL [R1+0x18], R0 ;  /* 0x0000180001007387 */ /* 0x0005d80000100800 */
[----:B------:R-:W-:Y:S05]  /*c2c0*/  @P0 BRA `(.L_x_14222) ;  /* 0x0000000000440947 */ /* 0x000fea0003800000 */
[----:B--2---:R-:W2:Y:S02]  /*c2d0*/  S2R R0, SR_TID.X ;  /* 0x0000000000007919 */ /* 0x004ea40000002100 */
[----:B--2---:R-:W-:-:S04]  /*c2e0*/  LOP3.LUT R0, R0, 0x7f, RZ, 0xc0, !PT ;  /* 0x0000007f00007812 */ /* 0x004fc800078ec0ff */
[----:B------:R-:W-:-:S13]  /*c2f0*/  ISETP.NE.AND P0, PT, R0, RZ, PT ;  /* 0x000000ff0000720c */ /* 0x000fda0003f05270 */
[----:B------:R-:W-:Y:S05]  /*c300*/  @P0 BRA `(.L_x_14223) ;  /* 0x0000003400340947 */ /* 0x000fea0003800000 */
[----:B------:R-:W2:Y:S01]  /*c310*/  S2R R5, SR_LANEID ;  /* 0x0000000000057919 */ /* 0x000ea20000000000 */
[----:B------:R-:W-:Y:S01]  /*c320*/  VOTEU.ANY UR4, UPT, PT ;  /* 0x0000000000047886 */ /* 0x000fe200038e0100 */
[----:B------:R-:W4:Y:S01]  /*c330*/  LDC.64 R2, c[0x0][0xc60] ;  /* 0x00031800ff027b82 */ /* 0x000f220000000a00 */
[----:B------:R-:W2:Y:S02]  /*c340*/  FLO.U32 R0, UR4 ;  /* 0x0000000400007d00 */ /* 0x000ea400080e0000 */
[----:B--2---:R-:W-:-:S06]  /*c350*/  ISETP.EQ.U32.AND P0, PT, R0, R5, PT ;  /* 0x000000050000720c */ /* 0x004fcc0003f02070 */
[----:B------:R-:W4:Y:S07]  /*c360*/  POPC R5, UR4 ;  /* 0x0000000400057d09 */ /* 0x000f2e0008000000 */
[----:B----4-:R-:W2:Y:S01]  /*c370*/  @P0 ATOMG.E.ADD.STRONG.GPU PT, R3, desc[UR40][R2.64], R5 ;  /* 0x00000005020309a8 */ /* 0x010ea200081ee1e8 */
[----:B0-----:R-:W0:Y:S02]  /*c380*/  S2R R4, SR_LTMASK ;  /* 0x0000000000047919 */ /* 0x001e240000003900 */
[----:B0-----:R-:W-:-:S04]  /*c390*/  LOP3.LUT R4, R4, UR4, RZ, 0xc0, !PT ;  /* 0x0000000404047c12 */ /* 0x001fc8000f8ec0ff */
[----:B---3--:R-:W0:Y:S01]  /*c3a0*/  POPC R7, R4 ;  /* 0x0000000400077309 */ /* 0x008e220000000000 */
[----:B--2---:R-:W0:Y:S02]  /*c3b0*/  SHFL.IDX PT, R0, R3, R0, 0x1f ;  /* 0x00001f0003007589 */ /* 0x004e2400000e0000 */
[----:B0-----:R-:W-:Y:S01]  /*c3c0*/  IADD3 R24, R0, UR36, R7 ;  /* 0x0000002400187c10 */ /* 0x001fe2000fffe007 */
[----:B------:R-:W-:Y:S06]  /*c3d0*/  BRA `(.L_x_14223) ;  /* 0x0000003400007947 */ /* 0x000fec0003800000 */
.L_x_14222:
[----:B--2---:R-:W-:Y:S01]  /*c3e0*/  VIADD R0, R17, 0xe400 ;  /* 0x0000e40011007836 */ /* 0x004fe20000000000 */
        /* <DEDUP_REMOVED lines=11> */
[----:B---3--:R-:W-:-:S02]  /*c4a0*/  IMAD.U32 R7, RZ, RZ, UR9 ;  /* 0x00000009ff077e24 */ /* 0x008fc4000f8e00ff */
[----:B-1----:R-:W-:Y:S02]  /*c4b0*/  IMAD.U32 R10, RZ, RZ, UR4 ;  /* 0x00000004ff0a7e24 */ /* 0x002fe4000f8e00ff */
[----:B------:R-:W-:Y:S02]  /*c4c0*/  IMAD.U32 R11, RZ, RZ, UR5 ;  /* 0x00000005ff0b7e24 */ /* 0x000fe4000f8e00ff */
[----:B------:R-:W-:Y:S02]  /*c4d0*/  IMAD.MOV.U32 R8, RZ, RZ, 0x70 ;  /* 0x00000070ff087424 */ /* 0x000fe400078e00ff */
[----:B------:R-:W-:Y:S02]  /*c4e0*/  IMAD.MOV.U32 R12, RZ, RZ, 0x1 ;  /* 0x00000001ff0c7424 */ /* 0x000fe400078e00ff */
[----:B------:R-:W-:-:S07]  /*c4f0*/  IMAD.MOV.U32 R13, RZ, RZ, RZ ;  /* 0x000000ffff0d7224 */ /* 0x000fce00078e00ff */
[----:B------:R-:W-:-:S07]  /*c500*/  LEPC R20, `(.L_x_14225) ;  /* 0x000000001014794e */ /* 0x000fce0000000000 */
[----:B0-----:R-:W-:Y:S05]  /*c510*/  CALL.ABS.NOINC R2 ;  /* 0x0000000002007343 */ /* 0x001fea0003c00000 */
.L_x_14225:
[----:B------:R-:W-:Y:S05]  /*c520*/  BSYNC B6 ;  /* 0x0000000000067941 */ /* 0x000fea0003800000 */
.L_x_14224:
        /* <DEDUP_REMOVED lines=12> */
[----:B---3--:R-:W-:-:S02]  /*c5f0*/  IMAD.U32 R7, RZ, RZ, UR9 ;  /* 0x00000009ff077e24 */ /* 0x008fc4000f8e00ff */
[----:B-1----:R-:W-:Y:S02]  /*c600*/  IMAD.U32 R10, RZ, RZ, UR4 ;  /* 0x00000004ff0a7e24 */ /* 0x002fe4000f8e00ff */
[----:B------:R-:W-:Y:S02]  /*c610*/  IMAD.U32 R11, RZ, RZ, UR5 ;  /* 0x00000005ff0b7e24 */ /* 0x000fe4000f8e00ff */
[----:B------:R-:W-:Y:S02]  /*c620*/  IMAD.MOV.U32 R8, RZ, RZ, 0x70 ;  /* 0x00000070ff087424 */ /* 0x000fe400078e00ff */
[----:B------:R-:W-:Y:S02]  /*c630*/  IMAD.MOV.U32 R12, RZ, RZ, 0x1 ;  /* 0x00000001ff0c7424 */ /* 0x000fe400078e00ff */
[----:B--2---:R-:W-:-:S07]  /*c640*/  IMAD.MOV.U32 R13, RZ, RZ, RZ ;  /* 0x000000ffff0d7224 */ /* 0x004fce00078e00ff */
[----:B------:R-:W-:-:S07]  /*c650*/  LEPC R20, `(.L_x_14228) ;  /* 0x000000001014794e */ /* 0x000fce0000000000 */
[----:B----4-:R-:W-:Y:S05]  /*c660*/  CALL.ABS.NOINC R2 ;  /* 0x0000000002007343 */ /* 0x010fea0003c00000 */
.L_x_14228:
        /* <DEDUP_REMOVED lines=15> */
.L_x_14227:
[----:B------:R-:W-:Y:S05]  /*c760*/  BSYNC B6 ;  /* 0x0000000000067941 */ /* 0x000fea0003800000 */
.L_x_14226:
[----:B------:R-:W-:Y:S01]  /*c770*/  ULDC.64 UR4, c[0x0][0x9f8] ;  /* 0x00027e0000047ab9 */ /* 0x000fe20000000a00 */
[----:B------:R-:W2:Y:S01]  /*c780*/  LDL R20, [R1+0x18] ;  /* 0x0000180001147983 */ /* 0x000ea20000100800 */
        /* <DEDUP_REMOVED lines=10> */
[----:B--2---:R-:W-:Y:S01]  /*c830*/  VIADD R22, R20, 0xffffffff ;  /* 0xffffffff14167836 */ /* 0x004fe20000000000 */
[----:B-----5:R-:W-:Y:S02]  /*c840*/  SHF.R.S32.HI R29, RZ, 0x1f, R23 ;  /* 0x0000001fff1d7819 */ /* 0x020fe40000011417 */
[----:B------:R-:W-:Y:S01]  /*c850*/  SEL R19, R23, RZ, !P0 ;  /* 0x000000ff17137207 */ /* 0x000fe20004000000 */
[----:B------:R-:W-:Y:S08]  /*c860*/  BRA.DIV UR4, `(.L_x_14229) ;  /* 0x0000004604807947 */ /* 0x000ff0000b800000 */
[----:B------:R-:W2:Y:S02]  /*c870*/  S2R R0, SR_TID.X ;  /* 0x0000000000007919 */ /* 0x000ea40000002100 */
[----:B--2---:R-:W-:-:S04]  /*c880*/  SHF.R.U32.HI R0, RZ, 0x5, R0 ;  /* 0x00000005ff007819 */ /* 0x004fc80000011600 */
[----:B------:R-:W-:-:S05]  /*c890*/  LOP3.LUT R0, R0, 0x3, RZ, 0xc0, !PT ;  /* 0x0000000300007812 */ /* 0x000fca00078ec0ff */
[----:B------:R2:W4:Y:S02]  /*c8a0*/  SHFL.IDX PT, R14, R0, RZ, 0x1f ;  /* 0x00001fff000e7589 */ /* 0x00052400000e0000 */
.L_x_14323:
[----:B------:R-:W-:Y:S02]  /*c8b0*/  PLOP3.LUT P1, PT, PT, PT, PT, 0x8, 0x0 ;  /* 0x000000000000781c */ /* 0x000fe40003f2e170 */
[----:B----4-:R-:W-:Y:S02]  /*c8c0*/  ISETP.NE.AND P0, PT, R14, RZ, PT ;  /* 0x000000ff0e00720c */ /* 0x010fe40003f05270 */
[----:B--2---:R-:W-:-:S05]  /*c8d0*/  P2R R0, PR, RZ, 0x2 ;  /* 0x00000002ff007803 */ /* 0x004fca0000000000 */
[----:B------:R2:W-:Y:S06]  /*c8e0*/  STL [R1], R0 ;  /* 0x0000000001007387 */ /* 0x0005ec0000100800 */
[----:B------:R-:W-:Y:S05]  /*c8f0*/  @P0 BRA `(.L_x_14230) ;  /* 0x0000000000ec0947 */ /* 0x000fea0003800000 */
[----:B------:R-:W-:-:S03]  /*c900*/  UMOV UR4, 0xffffffff ;  /* 0xffffffff00047882 */ /* 0x000fc60000000000 */
[----:B------:R-:W-:Y:S05]  /*c910*/  BRA.DIV UR4, `(.L_x_14231) ;  /* 0x0000004604887947 */ /* 0x000fea000b800000 */
[----:B------:R-:W-:-:S13]  /*c920*/  ELECT P6, URZ, PT ;  /* 0x00000000003f782f */ /* 0x000fda00038c0000 */
.L_x_14326:
[----:B------:R-:W-:Y:S05]  /*c930*/  @!P6 BRA `(.L_x_14230) ;  /* 0x0000000000dce947 */ /* 0x000fea0003800000 */
[----:B------:R-:W-:-:S04]  /*c940*/  ISETP.NE.U32.AND P0, PT, R2, RZ, PT ;  /* 0x000000ff0200720c */ /* 0x000fc80003f05070 */
[----:B------:R-:W-:-:S13]  /*c950*/  ISETP.NE.AND.EX P0, PT, R3, RZ, PT, P0 ;  /* 0x000000ff0300720c */ /* 0x000fda0003f05300 */
[----:B------:R-:W-:Y:S05]  /*c960*/  @!P0 BRA `(.L_x_14232) ;  /* 0x0000000000448947 */ /* 0x000fea0003800000 */
[----:B------:R-:W4:Y:S01]  /*c970*/  LDC R6, c[0x0][0x43c] ;  /* 0x00010f00ff067b82 */ /* 0x000f220000000800 */
[----:B------:R-:W-:Y:S01]  /*c980*/  ULDC.64 UR4, c[0x0][0x428] ;  /* 0x00010a0000047ab9 */ /* 0x000fe20000000a00 */
[----:B----4-:R-:W-:-:S13]  /*c990*/  ISETP.NE.AND P0, PT, R6, 0x1, PT ;  /* 0x000000010600780c */ /* 0x010fda0003f05270 */
        /* <DEDUP_REMOVED lines=14> */
.L_x_14232:
[----:B--2---:R-:W-:Y:S01]  /*ca80*/  IMAD R0, R18, 0x8, R17 ;  /* 0x0000000812007824 */ /* 0x004fe200078e0211 */
[----:B----4-:R-:W-:-:S04]  /*ca90*/  SHF.L.U32 R2, R28, 0x1f, RZ ;  /* 0x0000001f1c027819 */ /* 0x010fc800000006ff */
[----:B------:R-:W2:Y:S02]  /*caa0*/  SYNCS.PHASECHK.TRANS64.TRYWAIT P0, [R0+URZ+0x16840], R2 ;  /* 0x01684002000075a7 */ /* 0x000ea4000800017f */
[----:B--2---:R-:W-:Y:S05]  /*cab0*/  @!P0 BRA `(.L_x_14233) ;  /* 0x0000004400408947 */ /* 0x004fea0003800000 */
.L_x_14327:
[----:B------:R-:W4:Y:S02]  /*cac0*/  S2R R3, SR_TID.X ;  /* 0x0000000000037919 */ /* 0x000f240000002100 */
[----:B----4-:R-:W-:-:S04]  /*cad0*/  LOP3.LUT R3, R3, 0x7f, RZ, 0xc0, !PT ;  /* 0x0000007f03037812 */ /* 0x010fc800078ec0ff */
[----:B------:R-:W-:-:S13]  /*cae0*/  ISETP.NE.AND P0, PT, R3, RZ, PT ;  /* 0x000000ff0300720c */ /* 0x000fda0003f05270 */
[----:B------:R-:W-:Y:S05]  /*caf0*/  @P0 BRA `(.L_x_14234) ;  /* 0x00000000001c0947 */ /* 0x000fea0003800000 */
[----:B------:R-:W4:Y:S01]  /*cb00*/  S2R R3, SR_TID.X ;  /* 0x0000000000037919 */ /* 0x000f220000002100 */
[----:B--2---:R-:W-:-:S04]  /*cb10*/  IMAD.MOV.U32 R2, RZ, RZ, 0x4000 ;  /* 0x00004000ff027424 */ /* 0x004fc800078e00ff */
[----:B------:R2:W-:Y:S01]  /*cb20*/  SYNCS.ARRIVE.TRANS64 RZ, [R0+URZ+0x16830], R2 ;  /* 0x0168300200ff79a7 */ /* 0x0005e2000800003f */
[----:B----4-:R-:W-:-:S04]  /*cb30*/  LOP3.LUT R3, R3, 0x1f, RZ, 0xc0, !PT ;  /* 0x0000001f03037812 */ /* 0x010fc800078ec0ff */
[----:B------:R-:W-:-:S13]  /*cb40*/  ISETP.NE.AND P0, PT, R3, RZ, PT ;  /* 0x000000ff0300720c */ /* 0x000fda0003f05270 */
[----:B--2---:R-:W-:Y:S05]  /*cb50*/  @!P0 BRA `(.L_x_14234) ;  /* 0x0000000000048947 */ /* 0x004fea0003800000 */
[----:B------:R-:W-:Y:S01]  /*cb60*/  BPT.TRAP 0x1 ;  /* 0x000000040000795c */ /* 0x000fe20000300000 */
.L_x_14234:
        /* <DEDUP_REMOVED lines=12> */
[----:B------:R-:W-:-:S03]  /*cc30*/  UIADD3 UR9, UR9, 0x16830, URZ ;  /* 0x0001683009097890 */ /* 0x000fc6000fffe03f */
[----:B------:R-:W-:Y:S01]  /*cc40*/  P2R R0, PR, RZ, 0x1 ;  /* 0x00000001ff007803 */ /* 0x000fe20000000000 */
[----:B------:R-:W-:Y:S02]  /*cc50*/  ULEA UR11, UR11, UR4, 0x7 ;  /* 0x000000040b0b7291 */ /* 0x000fe4000f8e383f */
[----:B------:R-:W-:Y:S01]  /*cc60*/  UIADD3 UR8, UR8, 0xe400, URZ ;  /* 0x0000e40008087890 */ /* 0x000fe2000fffe03f */
[----:B------:R-:W-:Y:S01]  /*cc70*/  UMOV UR4, 0x0 ;  /* 0x0000000000047882 */ /* 0x000fe20000000000 */
[----:B------:R4:W-:Y:S07]  /*cc80*/  STL [R1], R0 ;  /* 0x0000000001007387 */ /* 0x0009ee0000100800 */
[----:B------:R4:W-:Y:S01]  /*cc90*/  UTMALDG.4D [UR8], [UR6], desc[UR4] ;  /* 0x00000408060075b4 */ /* 0x0009e20008019000 */
[----:B------:R-:W-:-:S02]  /*cca0*/  NOP ;  /* 0x0000000000007918 */ /* 0x000fc40000000000 */
.L_x_14230:
[----:B0-----:R-:W5:Y:S04]  /*ccb0*/  LDL.LU R4, [R1+0x10] ;  /* 0x0000100001047983 */ /* 0x001f680000300800 */
[----:B------:R-:W3:Y:S04]  /*ccc0*/  LDL.LU R6, [R1+0xc] ;  /* 0x00000c0001067983 */ /* 0x000ee80000300800 */
[----:B------:R-:W3:Y:S01]  /*ccd0*/  LDL.LU R3, [R1+0x24] ;  /* 0x0000240001037983 */ /* 0x000ee20000300800 */
[----:B------:R-:W-:Y:S05]  /*cce0*/  WARPSYNC.ALL ;  /* 0x0000000000007948 */ /* 0x000fea0003800000 */
[----:B----4-:R-:W-:Y:S01]  /*ccf0*/  ULDC.64 UR6, c[0x0][0xa00] ;  /* 0x0002800000067ab9 */ /* 0x010fe20000000a00 */
[----:B------:R-:W-:Y:S01]  /*cd00*/  ULDC.64 UR4, c[0x0][0x298] ;  /* 0x0000a60000047ab9 */ /* 0x000fe20000000a00 */
[----:B--2---:R-:W-:Y:S01]  /*cd10*/  VIADD R0, R17, 0x8400 ;  /* 0x0000840011007836 */ /* 0x004fe20000000000 */
[----:B------:R-:W-:Y:S01]  /*cd20*/  BAR.SYNC.DEFER_BLOCKING 0x8, 0x200 ;  /* 0x0208000000007b1d */ /* 0x000fe20000010000 */
[----:B------:R-:W-:-:S03]  /*cd30*/  ISETP.NE.U32.AND P0, PT, RZ, UR6, PT ;  /* 0x00000006ff007c0c */ /* 0x000fc6000bf05070 */
[----:B------:R-:W-:Y:S02]  /*cd40*/  LOP3.LUT P1, RZ, R0, 0x3ff, RZ, 0xc0, !PT ;  /* 0x000003ff00ff7812 */ /* 0x000fe4000782c0ff */
[----:B------:R-:W-:Y:S01]  /*cd50*/  ISETP.NE.AND.EX P0, PT, RZ, UR7, PT, P0 ;  /* 0x00000007ff007c0c */ /* 0x000fe2000bf05300 */
[----:B------:R-:W-:Y:S01]  /*cd60*/  BSSY B6, `(.L_x_14235) ;  /* 0x000001d000067945 */ /* 0x000fe20003800000 */
[----:B-----5:R-:W-:Y:S02]  /*cd70*/  SHF.R.S32.HI R2, RZ, 0x1f, R4 ;  /* 0x0000001fff027819 */ /* 0x020fe40000011404 */
[----:B---3--:R-:W-:-:S03]  /*cd80*/  SEL R6, R6, RZ, !P0 ;  /* 0x000000ff06067207 */ /* 0x008fc60004000000 */
[----:B------:R-:W-:-:S04]  /*cd90*/  IMAD R2, R2, UR4, RZ ;  /* 0x0000000402027c24 */ /* 0x000fc8000f8e02ff */
[C---:B------:R-:W-:Y:S01]  /*cda0*/  IMAD R0, R4.reuse, UR5, R2 ;  /* 0x0000000504007c24 */ /* 0x040fe2000f8e0202 */
[----:B------:R-:W-:Y:S01]  /*cdb0*/  SEL R2, R3, RZ, !P0 ;  /* 0x000000ff03027207 */ /* 0x000fe20004000000 */
        /* <DEDUP_REMOVED lines=16> */
[----:B-1----:R-:W-:Y:S02]  /*cec0*/  IMAD.U32 R10, RZ, RZ, UR4 ;  /* 0x00000004ff0a7e24 */ /* 0x002fe4000f8e00ff */
[----:B------:R-:W-:Y:S02]  /*ced0*/  IMAD.U32 R11, RZ, RZ, UR5 ;  /* 0x00000005ff0b7e24 */ /* 0x000fe4000f8e00ff */
[----:B------:R-:W-:Y:S02]  /*cee0*/  IMAD.MOV.U32 R8, RZ, RZ, 0x70 ;  /* 0x00000070ff087424 */ /* 0x000fe400078e00ff */
[----:B------:R-:W-:Y:S02]  /*cef0*/  IMAD.MOV.U32 R12, RZ, RZ, 0x1 ;  /* 0x00000001ff0c7424 */ /* 0x000fe400078e00ff */
[----:B------:R-:W-:-:S07]  /*cf00*/  IMAD.MOV.U32 R13, RZ, RZ, RZ ;  /* 0x000000ffff0d7224 */ /* 0x000fce00078e00ff */
[----:B------:R-:W-:-:S07]  /*cf10*/  LEPC R20, `(.L_x_14236) ;  /* 0x000000001014794e */ /* 0x000fce0000000000 */
[----:B0-----:R-:W-:Y:S05]  /*cf20*/  CALL.ABS.NOINC R2 ;  /* 0x0000000002007343 */ /* 0x001fea0003c00000 */
.L_x_14236:
[----:B------:R-:W-:Y:S05]  /*cf30*/  BSYNC B6 ;  /* 0x0000000000067941 */ /* 0x000fea0003800000 */
.L_x_14235:
[----:B------:R-:W2:Y:S01]  /*cf40*/  LDL.LU R20, [R1+0x10] ;  /* 0x0000100001147983 */ /* 0x000ea20000300800 */
[----:B------:R-:W3:Y:S01]  /*cf50*/  LDC R9, c[0x0][0x448] ;  /* 0x00011200ff097b82 */ /* 0x000ee20000000800 */
[----:B------:R-:W-:Y:S01]  /*cf60*/  ULDC.64 UR4, c[0x0][0x2d8] ;  /* 0x0000b60000047ab9 */ /* 0x000fe20000000a00 */
[----:B------:R-:W-:Y:S01]  /*cf70*/  ULDC.64 UR6, c[0x0][0x2e0] ;  /* 0x0000b80000067ab9 */ /* 0x000fe20000000a00 */
[----:B0-----:R-:W2:Y:S01]  /*cf80*/  LDL.LU.64 R2, [R1+0x30] ;  /* 0x0000300001027983 */ /* 0x001ea20000300a00 */
[----:B------:R-:W-:-:S03]  /*cf90*/  ULDC.64 UR8, c[0x0][0x280] ;  /* 0x0000a00000087ab9 */ /* 0x000fc60000000a00 */
[----:B------:R-:W4:Y:S04]  /*cfa0*/  LDL.LU R21, [R1+0x24] ;  /* 0x0000240001157983 */ /* 0x000f280000300800 */
[----:B------:R-:W4:Y:S04]  /*cfb0*/  LDL.LU R4, [R1+0xc] ;  /* 0x00000c0001047983 */ /* 0x000f280000300800 */
[----:B-1----:R0:W5:Y:S01]  /*cfc0*/  LDL R10, [R1+0x8] ;  /* 0x00000800010a7983 */ /* 0x0021620000100800 */
[----:B---3--:R-:W-:-:S13]  /*cfd0*/  ISETP.NE.AND P1, PT, R9, 0x1, PT ;  /* 0x000000010900780c */ /* 0x008fda0003f25270 */
[----:B------:R-:W1:Y:S08]  /*cfe0*/  @P1 LDC R5, c[0x0][0x450] ;  /* 0x00011400ff051b82 */ /* 0x000e700000000800 */
[----:B------:R-:W3:Y:S01]  /*cff0*/  @P1 LDC R8, c[0x0][0x450] ;  /* 0x00011400ff081b82 */ /* 0x000ee20000000800 */
[----:B------:R-:W0:Y:S01]  /*d000*/  S2R R11, SR_TID.X ;  /* 0x00000000000b7919 */ /* 0x000e220000002100 */
        /* <DEDUP_REMOVED lines=18> */
[----:B-1----:R-:W-:-:S04]  /*d130*/  @P1 SHF.R.U32.HI R4, RZ, R5, R0 ;  /* 0x00000005ff041219 */ /* 0x002fc80000011600 */
[----:B------:R-:W-:-:S05]  /*d140*/  SHF.R.S32.HI R0, RZ, 0x1f, R4 ;  /* 0x0000001fff007819 */ /* 0x000fca0000011404 */
[----:B------:R-:W-:-:S04]  /*d150*/  IMAD R0, R0, UR4, RZ ;  /* 0x0000000400007c24 */ /* 0x000fc8000f8e02ff */
[C---:B------:R-:W-:Y:S02]  /*d160*/  IMAD R7, R4.reuse, UR5, R0 ;  /* 0x0000000504077c24 */ /* 0x040fe4000f8e0200 */
        /* <DEDUP_REMOVED lines=9> */
[----:B------:R-:W1:Y:S01]  /*d200*/  @P1 LDC R7, c[0x0][0x44c] ;  /* 0x00011300ff071b82 */ /* 0x000e620000000800 */
[----:B------:R-:W-:-:S04]  /*d210*/  LEA R0, P0, R4, UR8, 0x1 ;  /* 0x0000000804007c11 */ /* 0x000fc8000f8008ff */
[----:B------:R-:W-:Y:S01]  /*d220*/  LEA.HI.X R4, R4, UR9, R5, 0x1, P0 ;  /* 0x0000000904047c11 */ /* 0x000fe200080f0c05 */
[----:B------:R-:W-:-:S04]  /*d230*/  VIADD R5, R6, 0x80 ;  /* 0x0000008006057836 */ /* 0x000fc80000000000 */
[----:B------:R-:W-:Y:S02]  /*d240*/  IMAD.MOV.U32 R6, RZ, RZ, R5 ;  /* 0x000000ffff067224 */ /* 0x000fe400078e0005 */
[----:B-1----:R-:W-:-:S05]  /*d250*/  @P1 IMAD.HI.U32 R7, R5, R7, RZ ;  /* 0x0000000705071227 */ /* 0x002fca00078e00ff */
[----:B---3--:R-:W-:-:S05]  /*d260*/  @P1 SHF.R.U32.HI R6, RZ, R8, R7 ;  /* 0x00000008ff061219 */ /* 0x008fca0000011607 */
        /* <DEDUP_REMOVED lines=8> */
[----:B0-----:R-:W-:Y:S02]  /*d2f0*/  IMAD.SHL.U32 R20, R11, 0x8, RZ ;  /* 0x000000080b147824 */ /* 0x001fe400078e00ff */
        /* <DEDUP_REMOVED lines=119> */
.L_x_14352:
        /* <DEDUP_REMOVED lines=11> */
.L_x_14238:
        /* <DEDUP_REMOVED lines=18> */
.L_x_14353:
[----:B------:R-:W-:Y:S05]  /*dc40*/  BSYNC B0 ;  /* 0x0000000000007941 */ /* 0x000fea0003800000 */
.L_x_14239:
        /* <DEDUP_REMOVED lines=27> */
[----:B--2---:R-:W-:-:S13]  /*de00*/  ISETP.NE.AND P1, PT, R3, RZ, PT ;  /* 0x000000ff0300720c */ /* 0x004fda0003f25270 */
        /* <DEDUP_REMOVED lines=23> */
.L_x_14247:
[----:B0-----:R-:W-:Y:S01]  /*df80*/  IMAD R4, R6, 0x8, R17 ;  /* 0x0000000806047824 */ /* 0x001fe200078e0211 */
[----:B------:R-:W-:Y:S01]  /*df90*/  SHF.L.U32 R2, R10, 0x1f, RZ ;  /* 0x0000001f0a027819 */ /* 0x000fe200000006ff */
[----:B------:R-:W-:Y:S03]  /*dfa0*/  BSSY B3, `(.L_x_14248) ;  /* 0x0000003000037945 */ /* 0x000fe60003800000 */
[----:B------:R-:W0:Y:S02]  /*dfb0*/  SYNCS.PHASECHK.TRANS64.TRYWAIT P0, [R4+URZ+0x16840], R2 ;  /* 0x01684002040075a7 */ /* 0x000e24000800017f */
[----:B0-----:R-:W-:Y:S05]  /*dfc0*/  @!P0 BRA `(.L_x_14249) ;  /* 0x00000040000c8947 */ /* 0x001fea0003800000 */
.L_x_14354:
[----:B------:R-:W-:Y:S05]  /*dfd0*/  BSYNC B3 ;  /* 0x0000000000037941 */ /* 0x000fea0003800000 */
.L_x_14248:
[----:B------:R-:W1:Y:S01]  /*dfe0*/  S2R R3, SR_TID.X ;  /* 0x0000000000037919 */ /* 0x000e620000002100 */
[----:B------:R-:W-:Y:S01]  /*dff0*/  BSSY B3, `(.L_x_14250) ;  /* 0x000000b000037945 */ /* 0x000fe20003800000 */
        /* <DEDUP_REMOVED lines=10> */
.L_x_14251:
[----:B------:R-:W-:Y:S05]  /*e0a0*/  BSYNC B3 ;  /* 0x0000000000037941 */ /* 0x000fea0003800000 */
.L_x_14250:
[----:B------:R-:W-:Y:S01]  /*e0b0*/  IMAD.MOV.U32 R11, RZ, RZ, RZ ;  /* 0x000000ffff0b7224 */ /* 0x000fe200078e00ff */
[----:B------:R-:W-:Y:S01]  /*e0c0*/  UIADD3 UR4, UP0, UR38, 0x370, URZ ;  /* 0x0000037026047890 */ /* 0x000fe2000ff1e03f */
[----:B------:R-:W-:Y:S01]  /*e0d0*/  IMAD R3, R6, 0x4000, R17 ;  /* 0x0000400006037824 */ /* 0x000fe200078e0211 */
[----:B------:R-:W-:Y:S01]  /*e0e0*/  PLOP3.LUT P0, PT, PT, PT, PT, 0x80, 0x0 ;  /* 0x000000000000781c */ /* 0x000fe20003f0f070 */
[----:B0-----:R-:W-:Y:S01]  /*e0f0*/  VIADD R4, R4, 0x16830 ;  /* 0x0001683004047836 */ /* 0x001fe20000000000 */
[----:B------:R-:W-:Y:S01]  /*e100*/  R2UR UR10, R11 ;  /* 0x000000000b0a72ca */ /* 0x000fe200000e0000 */
[----:B------:R-:W-:Y:S01]  /*e110*/  VIADD R3, R3, 0xe400 ;  /* 0x0000e40003037836 */ /* 0x000fe20000000000 */
[----:B------:R-:W-:Y:S01]  /*e120*/  UIADD3.X UR5, URZ, UR39, URZ, UP0, !UPT ;  /* 0x000000273f057290 */ /* 0x000fe200087fe43f */
[----:B------:R-:W-:Y:S01]  /*e130*/  IMAD R2, R0, 0x80, R26 ;  /* 0x0000008000027824 */ /* 0x000fe200078e021a */
[----:B------:R-:W-:Y:S01]  /*e140*/  UMOV UR6, 0x0 ;  /* 0x0000000000067882 */ /* 0x000fe20000000000 */
[----:B------:R-:W-:-:S10]  /*e150*/  UMOV UR7, 0x14f00000 ;  /* 0x14f0000000077882 */ /* 0x000fd40000000000 */
.L_x_14252:
        /* <DEDUP_REMOVED lines=15> */
.L_x_14355:
[----:B------:R-:W-:Y:S05]  /*e250*/  BSYNC B3 ;  /* 0x0000000000037941 */ /* 0x000fea0003800000 */
.L_x_14253:
        /* <DEDUP_REMOVED lines=12> */
.L_x_14256:
[----:B------:R-:W-:Y:S05]  /*e320*/  BSYNC B3 ;  /* 0x0000000000037941 */ /* 0x000fea0003800000 */
.L_x_14255:
        /* <DEDUP_REMOVED lines=11> */
.L_x_14257:
        /* <DEDUP_REMOVED lines=12> */
.L_x_14246:
[----:B------:R-:W-:Y:S05]  /*e4a0*/  BSYNC B1 ;  /* 0x0000000000017941 */ /* 0x000fea0003800000 */
.L_x_14245:
[----:B------:R-:W2:Y:S01]  /*e4b0*/  LDL.LU R0, [R1+0x18] ;  /* 0x0000180001007983 */ /* 0x000ea20000300800 */
[----:B------:R-:W-:Y:S02]  /*e4c0*/  IMAD.MOV.U32 R28, RZ, RZ, R10 ;  /* 0x000000ffff1c7224 */ /* 0x000fe400078e000a */
[----:B------:R-:W-:Y:S02]  /*e4d0*/  IMAD.MOV.U32 R18, RZ, RZ, R6 ;  /* 0x000000ffff127224 */ /* 0x000fe400078e0006 */
[----:B--2---:R-:W-:-:S07]  /*e4e0*/  VIADD R0, R0, 0xfffffffd ;  /* 0xfffffffd00007836 */ /* 0x004fce0000000000 */
.L_x_14244:
[----:B------:R-:W-:Y:S05]  /*e4f0*/  BSYNC B2 ;  /* 0x0000000000027941 */ /* 0x000fea0003800000 */
.L_x_14243:
[----:B------:R-:W-:Y:S01]  /*e500*/  VIADD R7, R7, 0xfffffffe ;  /* 0xfffffffe07077836 */ /* 0x000fe20000000000 */
[----:B------:R-:W-:-:S04]  /*e510*/  LOP3.LUT R2, RZ, R9, RZ, 0x33, !PT ;  /* 0x00000009ff027212 */ /* 0x000fc800078e33ff */
[----:B------:R-:W-:-:S13]  /*e520*/  ISETP.NE.AND P0, PT, R7, R2, PT ;  /* 0x000000020700720c */ /* 0x000fda0003f05270 */
[----:B------:R-:W-:Y:S05]  /*e530*/  @!P0 BRA `(.L_x_14242) ;  /* 0x0000000c00a08947 */ /* 0x000fea0003800000 */
[----:B------:R-:W-:-:S07]  /*e540*/  IMAD.MOV.U32 R4, RZ, RZ, R19 ;  /* 0x000000ffff047224 */ /* 0x000fce00078e0013 */
.L_x_14284:
        /* <DEDUP_REMOVED lines=32> */
.L_x_14260:
[----:B------:R-:W-:Y:S01]  /*e750*/  IMAD R2, R6, 0x8, R17 ;  /* 0x0000000806027824 */ /* 0x000fe200078e0211 */
[----:B------:R-:W-:Y:S01]  /*e760*/  SHF.L.U32 R3, R7, 0x1f, RZ ;  /* 0x0000001f07037819 */ /* 0x000fe200000006ff */
[----:B------:R-:W-:Y:S03]  /*e770*/  BSSY B2, `(.L_x_14261) ;  /* 0x0000003000027945 */ /* 0x000fe60003800000 */
[----:B------:R-:W1:Y:S02]  /*e780*/  SYNCS.PHASECHK.TRANS64.TRYWAIT P0, [R2+URZ+0x16840], R3 ;  /* 0x01684003020075a7 */ /* 0x000e64000800017f */
[----:B-1----:R-:W-:Y:S05]  /*e790*/  @!P0 BRA `(.L_x_14262) ;  /* 0x0000003800408947 */ /* 0x002fea0003800000 */
.L_x_14356:
[----:B------:R-:W-:Y:S05]  /*e7a0*/  BSYNC B2 ;  /* 0x0000000000027941 */ /* 0x000fea0003800000 */
.L_x_14261:
        /* <DEDUP_REMOVED lines=12> */
.L_x_14264:
[----:B------:R-:W-:Y:S05]  /*e870*/  BSYNC B2 ;  /* 0x0000000000027941 */ /* 0x000fea0003800000 */
.L_x_14263:
        /* <DEDUP_REMOVED lines=11> */
.L_x_14265:
        /* <DEDUP_REMOVED lines=15> */
.L_x_14357:
[----:B------:R-:W-:Y:S05]  /*ea20*/  BSYNC B2 ;  /* 0x0000000000027941 */ /* 0x000fea0003800000 */
.L_x_14266:
        /* <DEDUP_REMOVED lines=11> */
.L_x_14269:
[----:B------:R-:W-:Y:S05]  /*eae0*/  BSYNC B2 ;  /* 0x0000000000027941 */ /* 0x000fea0003800000 */
.L_x_14268:
        /* <DEDUP_REMOVED lines=10> */
.L_x_14270:
        /* <DEDUP_REMOVED lines=12> */
.L_x_14259:
[----:B------:R-:W-:Y:S05]  /*ec50*/  BSYNC B1 ;  /* 0x0000000000017941 */ /* 0x000fea0003800000 */
.L_x_14258:
        /* <DEDUP_REMOVED lines=32> */
.L_x_14273:
[----:B------:R-:W-:Y:S01]  /*ee60*/  IMAD R2, R18, 0x8, R17 ;  /* 0x0000000812027824 */ /* 0x000fe200078e0211 */
[----:B------:R-:W-:Y:S01]  /*ee70*/  SHF.L.U32 R3, R28, 0x1f, RZ ;  /* 0x0000001f1c037819 */ /* 0x000fe200000006ff */
[----:B------:R-:W-:Y:S03]  /*ee80*/  BSSY B2, `(.L_x_14274) ;  /* 0x0000003000027945 */ /* 0x000fe60003800000 */
[----:B------:R-:W1:Y:S02]  /*ee90*/  SYNCS.PHASECHK.TRANS64.TRYWAIT P0, [R2+URZ+0x16840], R3 ;  /* 0x01684003020075a7 */ /* 0x000e64000800017f */
[----:B-1----:R-:W-:Y:S05]  /*eea0*/  @!P0 BRA `(.L_x_14275) ;  /* 0x0000003000a48947 */ /* 0x002fea0003800000 */
.L_x_14358:
[----:B------:R-:W-:Y:S05]  /*eeb0*/  BSYNC B2 ;  /* 0x0000000000027941 */ /* 0x000fea0003800000 */
.L_x_14274:
        /* <DEDUP_REMOVED lines=12> */
.L_x_14277:
[----:B------:R-:W-:Y:S05]  /*ef80*/  BSYNC B2 ;  /* 0x0000000000027941 */ /* 0x000fea0003800000 */
.L_x_14276:
[----:B------:R-:W-:Y:S01]  /*ef90*/  IMAD.MOV.U32 R5, RZ, RZ, RZ ;  /* 0x000000ffff057224 */ /* 0x000fe200078e00ff */
[----:B------:R-:W-:Y:S01]  /*efa0*/  UIADD3 UR4, UP0, UR38, 0x370, URZ ;  /* 0x0000037026047890 */ /* 0x000fe2000ff1e03f */
[C---:B------:R-:W-:Y:S01]  /*efb0*/  IMAD R11, R18.reuse, 0x4000, R17 ;  /* 0x00004000120b7824 */ /* 0x040fe200078e0211 */
[----:B------:R-:W-:Y:S01]  /*efc0*/  PLOP3.LUT P0, PT, PT, PT, PT, 0x80, 0x0 ;  /* 0x000000000000781c */ /* 0x000fe20003f0f070 */
[----:B-1----:R-:W-:Y:S01]  /*efd0*/  IMAD R3, R18, 0x8, R8 ;  /* 0x0000000812037824 */ /* 0x002fe200078e0208 */
[----:B------:R-:W-:Y:S01]  /*efe0*/  R2UR UR10, R5 ;  /* 0x00000000050a72ca */ /* 0x000fe200000e0000 */
[----:B------:R-:W-:Y:S01]  /*eff0*/  VIADD R11, R11, 0xe400 ;  /* 0x0000e4000b0b7836 */ /* 0x000fe20000000000 */
[----:B------:R-:W-:Y:S01]  /*f000*/  UIADD3.X UR5, URZ, UR39, URZ, UP0, !UPT ;  /* 0x000000273f057290 */ /* 0x000fe200087fe43f */
[----:B------:R-:W-:Y:S01]  /*f010*/  VIADD R3, R3, 0x30 ;  /* 0x0000003003037836 */ /* 0x000fe20000000000 */
[----:B------:R-:W-:Y:S01]  /*f020*/  UMOV UR6, 0x0 ;  /* 0x0000000000067882 */ /* 0x000fe20000000000 */
[----:B------:R-:W-:Y:S01]  /*f030*/  IMAD R2, R10, 0x80, R26 ;  /* 0x000000800a027824 */ /* 0x000fe200078e021a */
[----:B------:R-:W-:-:S09]  /*f040*/  UMOV UR7, 0x14f00000 ;  /* 0x14f0000000077882 */ /* 0x000fd20000000000 */
.L_x_14278:
        /* <DEDUP_REMOVED lines=15> */
.L_x_14359:
[----:B------:R-:W-:Y:S05]  /*f140*/  BSYNC B2 ;  /* 0x0000000000027941 */ /* 0x000fea0003800000 */
.L_x_14279:
        /* <DEDUP_REMOVED lines=11> */
.L_x_14282:
[----:B------:R-:W-:Y:S05]  /*f200*/  BSYNC B2 ;  /* 0x0000000000027941 */ /* 0x000fea0003800000 */
.L_x_14281:
        /* <DEDUP_REMOVED lines=10> */
.L_x_14283:
        /* <DEDUP_REMOVED lines=12> */
.L_x_14272:
[----:B------:R-:W-:Y:S05]  /*f370*/  BSYNC B1 ;  /* 0x0000000000017941 */ /* 0x000fea0003800000 */
.L_x_14271:
[----:B------:R-:W2:Y:S01]  /*f380*/  LDL R2, [R1+0x4] ;  /* 0x0000040001027983 */ /* 0x000ea20000100800 */
[----:B------:R-:W-:Y:S01]  /*f390*/  VIADD R0, R0, 0xfffffffe ;  /* 0xfffffffe00007836 */ /* 0x000fe20000000000 */
[----:B--2---:R-:W-:-:S13]  /*f3a0*/  ISETP.GT.AND P0, PT, R9, R2, PT ;  /* 0x000000020900720c */ /* 0x004fda0003f04270 */
[----:B------:R-:W-:Y:S05]  /*f3b0*/  @P0 BRA `(.L_x_14284) ;  /* 0xfffffff000640947 */ /* 0x000fea000383ffff */
.L_x_14242:
[----:B------:R-:W-:Y:S05]  /*f3c0*/  BSYNC B0 ;  /* 0x0000000000007941 */ /* 0x000fea0003800000 */
.L_x_14241:
        /* <DEDUP_REMOVED lines=17> */
.L_x_14286:
[----:B------:R-:W-:Y:S05]  /*f4e0*/  BSYNC B0 ;  /* 0x0000000000007941 */ /* 0x000fea0003800000 */
.L_x_14285:
[----:B------:R-:W2:Y:S01]  /*f4f0*/  LDL.LU R0, [R1] ;  /* 0x0000000001007983 */ /* 0x000ea20000300800 */
[----:B------:R-:W-:Y:S01]  /*f500*/  BSSY B0, `(.L_x_14287) ;  /* 0x0000028000007945 */ /* 0x000fe20003800000 */
[----:B--2---:R-:W-:-:S13]  /*f510*/  ISETP.NE.AND P0, PT, R0, RZ, PT ;  /* 0x000000ff0000720c */ /* 0x004fda0003f05270 */
[----:B------:R-:W-:Y:S05]  /*f520*/  @!P0 BRA `(.L_x_14288) ;  /* 0x0000000000948947 */ /* 0x000fea0003800000 */
[----:B------:R-:W-:Y:S01]  /*f530*/  IMAD R3, R18, 0x8, R17 ;  /* 0x0000000812037824 */ /* 0x000fe200078e0211 */
[----:B------:R-:W-:Y:S01]  /*f540*/  SHF.L.U32 R0, R28, 0x1f, RZ ;  /* 0x0000001f1c007819 */ /* 0x000fe200000006ff */
[----:B------:R-:W-:Y:S01]  /*f550*/  BSSY B1, `(.L_x_14289) ;  /* 0x0000004000017945 */ /* 0x000fe20003800000 */
[----:B------:R-:W-:Y:S02]  /*f560*/  ISETP.NE.AND P1, PT, R6, RZ, PT ;  /* 0x000000ff0600720c */ /* 0x000fe40003f25270 */
[----:B------:R-:W0:Y:S02]  /*f570*/  SYNCS.PHASECHK.TRANS64.TRYWAIT P0, [R3+URZ+0x16860], R0 ;  /* 0x01686000030075a7 */ /* 0x000e24000800017f */
[----:B0-----:R-:W-:Y:S09]  /*f580*/  @!P0 BRA `(.L_x_14290) ;  /* 0x0000002c00148947 */ /* 0x001ff20003800000 */
.L_x_14360:
[----:B------:R-:W-:Y:S05]  /*f590*/  BSYNC B1 ;  /* 0x0000000000017941 */ /* 0x000fea0003800000 */
.L_x_14289:
        /* <DEDUP_REMOVED lines=9> */
.L_x_14292:
[----:B------:R-:W-:Y:S05]  /*f630*/  BSYNC B1 ;  /* 0x0000000000017941 */ /* 0x000fea0003800000 */
.L_x_14291:
        /* <DEDUP_REMOVED lines=10> */
.L_x_14293:
        /* <DEDUP_REMOVED lines=10> */
.L_x_14288:
[----:B------:R-:W-:Y:S05]  /*f780*/  BSYNC B0 ;  /* 0x0000000000007941 */ /* 0x000fea0003800000 */
.L_x_14287:
[----:B------:R-:W-:-:S05]  /*f790*/  VIADD R18, R18, 0x1 ;  /* 0x0000000112127836 */ /* 0x000fca0000000000 */
[----:B------:R-:W-:-:S04]  /*f7a0*/  ISETP.NE.AND P0, PT, R18, 0x2, PT ;  /* 0x000000021200780c */ /* 0x000fc80003f05270 */
[----:B------:R-:W-:Y:S02]  /*f7b0*/  SEL R3, RZ, 0x1, P0 ;  /* 0x00000001ff037807 */ /* 0x000fe40000000000 */
[----:B------:R-:W-:Y:S02]  /*f7c0*/  SEL R18, R18, RZ, P0 ;  /* 0x000000ff12127207 */ /* 0x000fe40000000000 */
[----:B------:R-:W-:-:S07]  /*f7d0*/  LOP3.LUT R28, R28, R3, RZ, 0x3c, !PT ;  /* 0x000000031c1c7212 */ /* 0x000fce00078e3cff */
.L_x_14223:
[----:B------:R-:W-:Y:S05]  /*f7e0*/  BSYNC B7 ;  /* 0x0000000000077941 */ /* 0x000fea0003800000 */
.L_x_14221:
[----:B------:R-:W2:Y:S02]  /*f7f0*/  LDL R0, [R1+0x3c] ;  /* 0x00003c0001007983 */ /* 0x000ea40000100800 */
[----:B--2---:R-:W-:-:S13]  /*f800*/  ISETP.NE.AND P0, PT, R0, RZ, PT ;  /* 0x000000ff0000720c */ /* 0x004fda0003f05270 */
[----:B------:R-:W-:Y:S05]  /*f810*/  @!P0 BRA `(.L_x_14294) ;  /* 0x0000000000248947 */ /* 0x000fea0003800000 */
[----:B------:R-:W-:Y:S05]  /*f820*/  WARPSYNC.ALL ;  /* 0x0000000000007948 */ /* 0x000fea0003800000 */
[----:B------:R-:W2:Y:S08]  /*f830*/  S2UR UR5, SR_CgaCtaId ;  /* 0x00000000000579c3 */ /* 0x000eb00000008800 */
[----:B------:R-:W-:Y:S06]  /*f840*/  BAR.SYNC.DEFER_BLOCKING 0x5, 0x200 ;  /* 0x0148000000007b1d */ /* 0x000fec0000010000 */
[----:B------:R-:W-:-:S02]  /*f850*/  UMOV UR4, 0x400 ;  /* 0x0000040000047882 */ /* 0x000fc40000000000 */
[----:B--2---:R-:W-:-:S06]  /*f860*/  ULEA UR4, UR5, UR4, 0x18 ;  /* 0x0000000405047291 */ /* 0x004fcc000f8ec03f */
[----:B------:R-:W-:-:S05]  /*f870*/  IMAD.U32 R17, RZ, RZ, UR4 ;  /* 0x00000004ff117e24 */ /* 0x000fca000f8e00ff */
[----:B------:R2:W4:Y:S01]  /*f880*/  LDS.128 R24, [R17+0x168d0] ;  /* 0x0168d00011187984 */ /* 0x0005220000000c00 */
[----:B------:R-:W-:Y:S06]  /*f890*/  BAR.ARV 0x4, 0x200 ;  /* 0x0108000000007b1d */ /* 0x000fec0000002000 */
[----:B------:R-:W-:Y:S05]  /*f8a0*/  BRA `(.L_x_14295) ;  /* 0x0000000c00d47947 */ /* 0x000fea0003800000 */
.L_x_14294:
        /* <DEDUP_REMOVED lines=9> */
[----:B------:R-:W2:Y:S01]  /*f940*/  @!P1 LDC.64 R4, c[0x0][0xc78] ;  /* 0x00031e00ff049b82 */ /* 0x000ea20000000a00 */
[----:B0-----:R-:W-:-:S05]  /*f950*/  @!P1 IMAD.WIDE R2, R9, 0x4, R2 ;  /* 0x0000000409029825 */ /* 0x001fca00078e0202 */
[----:B---3--:R2:W3:Y:S02]  /*f960*/  @!P1 LDG.E R7, desc[UR40][R2.64] ;  /* 0x0000002802079981 */ /* 0x0084e4000c1e1900 */
        /* <DEDUP_REMOVED lines=12> */
[----:B--2---:R-:W-:Y:S01]  /*fa30*/  @!P1 IMAD.MOV.U32 R5, RZ, RZ, R4 ;  /* 0x000000ffff059224 */ /* 0x004fe200078e0004 */
        /* <DEDUP_REMOVED lines=18> */
.L_x_14370:
[----:B------:R-:W-:Y:S02]  /*fb60*/  ULDC UR4, c[0x0][0xc38] ;  /* 0x00030e0000047ab9 */ /* 0x000fe40000000800 */
[----:B------:R-:W-:-:S04]  /*fb70*/  IMAD.U32 R4, RZ, RZ, UR4 ;  /* 0x00000004ff047e24 */ /* 0x000fc8000f8e00ff */
[----:B--2---:R-:W-:-:S04]  /*fb80*/  IMAD R7, R14, R4, RZ ;  /* 0x000000040e077224 */ /* 0x004fc800078e02ff */
[----:B------:R-:W-:-:S05]  /*fb90*/  IMAD.IADD R6, R6, 0x1, R7 ;  /* 0x0000000106067824 */ /* 0x000fca00078e0207 */
[----:B------:R-:W-:-:S13]  /*fba0*/  ISETP.GT.AND P6, PT, R6, R0, PT ;  /* 0x000000000600720c */ /* 0x000fda0003fc4270 */
[----:B------:R-:W-:Y:S05]  /*fbb0*/  @P6 BRA `(.L_x_14297) ;  /* 0x0000000000a46947 */ /* 0x000fea0003800000 */
.L_x_14300:
[----:B------:R-:W2:Y:S01]  /*fbc0*/  LDC R2, c[0x0][0xc3c] ;  /* 0x00030f00ff027b82 */ /* 0x000ea20000000800 */
[----:B------:R-:W-:-:S05]  /*fbd0*/  VIADD R27, R27, 0x1f ;  /* 0x0000001f1b1b7836 */ /* 0x000fca0000000000 */
[----:B--2---:R-:W-:-:S13]  /*fbe0*/  ISETP.GE.AND P6, PT, R27, R2, PT ;  /* 0x000000021b00720c */ /* 0x004fda0003fc6270 */
[----:B------:R-:W-:Y:S05]  /*fbf0*/  @P6 BRA `(.L_x_14298) ;  /* 0x0000000800bc6947 */ /* 0x000fea0003800000 */
[----:B0-----:R-:W0:Y:S01]  /*fc00*/  S2R R3, SR_TID.X ;  /* 0x0000000000037919 */ /* 0x001e220000002100 */
[----:B------:R-:W-:Y:S01]  /*fc10*/  IMAD.MOV.U32 R25, RZ, RZ, RZ ;  /* 0x000000ffff197224 */ /* 0x000fe200078e00ff */
[----:B0-----:R-:W-:-:S05]  /*fc20*/  LOP3.LUT R3, R3, 0x1f, RZ, 0xc0, !PT ;  /* 0x0000001f03037812 */ /* 0x001fca00078ec0ff */
[----:B------:R-:W-:-:S05]  /*fc30*/  IMAD.IADD R7, R27, 0x1, R3 ;  /* 0x000000011b077824 */ /* 0x000fca00078e0203 */
[----:B------:R-:W-:-:S13]  /*fc40*/  ISETP.GE.OR P6, PT, R7, R2, !P0 ;  /* 0x000000020700720c */ /* 0x000fda00047c6670 */
[----:B------:R-:W0:Y:S08]  /*fc50*/  @!P6 LDC.64 R2, c[0x0][0xc80] ;  /* 0x00032000ff02eb82 */ /* 0x000e300000000a00 */
[----:B------:R-:W2:Y:S01]  /*fc60*/  @!P6 LDC.64 R4, c[0x0][0xc78] ;  /* 0x00031e00ff04eb82 */ /* 0x000ea20000000a00 */
[----:B0-----:R-:W-:-:S05]  /*fc70*/  @!P6 IMAD.WIDE R2, R7, 0x4, R2 ;  /* 0x000000040702e825 */ /* 0x001fca00078e0202 */
[----:B------:R2:W3:Y:S02]  /*fc80*/  @!P6 LDG.E R25, desc[UR40][R2.64] ;  /* 0x000000280219e981 */ /* 0x0004e4000c1e1900 */
[----:B--2---:R-:W-:-:S04]  /*fc90*/  @!P6 IMAD.WIDE R2, R7, 0x4, R4 ;  /* 0x000000040702e825 */ /* 0x004fc800078e0204 */
        /* <DEDUP_REMOVED lines=21> */
.L_x_14378:
[----:B------:R-:W-:Y:S02]  /*fdf0*/  ULDC UR4, c[0x0][0xc38] ;  /* 0x00030e0000047ab9 */ /* 0x000fe40000000800 */
[----:B------:R-:W-:-:S04]  /*fe00*/  IMAD.U32 R4, RZ, RZ, UR4 ;  /* 0x00000004ff047e24 */ /* 0x000fc8000f8e00ff */
[----:B--2---:R-:W-:-:S04]  /*fe10*/  IMAD R7, R14, R4, RZ ;  /* 0x000000040e077224 */ /* 0x004fc800078e02ff */
[----:B------:R-:W-:-:S05]  /*fe20*/  IMAD.IADD R6, R7, 0x1, R6 ;  /* 0x0000000107067824 */ /* 0x000fca00078e0206 */
[----:B------:R-:W-:-:S13]  /*fe30*/  ISETP.GT.AND P6, PT, R6, R0, PT ;  /* 0x000000000600720c */ /* 0x000fda0003fc4270 */
[----:B------:R-:W-:Y:S05]  /*fe40*/  @!P6 BRA `(.L_x_14300) ;  /* 0xfffffffc005ce947 */ /* 0x000fea000383ffff */
.L_x_14297:
        /* <DEDUP_REMOVED lines=10> */
.L_x_14383:
[----:B------:R-:W-:-:S13]  /*fef0*/  ISETP.NE.AND P0, PT, R2, RZ, PT ;  /* 0x000000ff0200720c */ /* 0x000fda0003f05270 */
[----:B------:R-:W-:Y:S05]  /*ff00*/  @!P0 BRA `(.L_x_14302) ;  /* 0x0000000000108947 */ /* 0x000fea0003800000 */
[----:B------:R-:W-:Y:S01]  /*ff10*/  UMOV UR4, 0xffffffff ;  /* 0xffffffff00047882 */ /* 0x000fe20000000000 */
[----:B--2---:R-:W-:Y:S02]  /*ff20*/  VIADD R12, R12, 0xffffffff ;  /* 0xffffffff0c0c7836 */ /* 0x004fe40000000000 */
[----:B------:R-:W-:Y:S05]  /*ff30*/  BRA.DIV UR4, `(.L_x_14303) ;  /* 0x0000002e04087947 */ /* 0x000fea000b800000 */
[----:B------:R2:W0:Y:S02]  /*ff40*/  SHFL.IDX PT, R24, R3, R12, 0x1f ;  /* 0x00001f0c03187589 */ /* 0x00042400000e0000 */
.L_x_14302:
[----:B----4-:R-:W-:Y:S01]  /*ff50*/  ISETP.NE.AND P0, PT, R5, 0x1, PT ;  /* 0x000000010500780c */ /* 0x010fe20003f05270 */
[----:B0-----:R-:W-:-:S04]  /*ff60*/  IMAD R24, R24, R4, R7 ;  /* 0x0000000418187224 */ /* 0x001fc800078e0207 */
[----:B------:R-:W-:-:S08]  /*ff70*/  IMAD.IADD R0, R0, 0x1, -R24 ;  /* 0x0000000100007824 */ /* 0x000fd000078e0a18 */
[----:B------:R-:W-:Y:S05]  /*ff80*/  @!P0 BRA `(.L_x_14304) ;  /* 0x0000000000dc8947 */ /* 0x000fea0003800000 */
[----:B---3--:R-:W-:Y:S02]  /*ff90*/  IABS R4, R25 ;  /* 0x0000001900047213 */ /* 0x008fe40000000000 */
[----:B------:R-:W-:Y:S02]  /*ffa0*/  IABS R6, R5 ;  /* 0x0000000500067213 */ /* 0x000fe40000000000 */
[----:B------:R-:W0:Y:S08]  /*ffb0*/  I2F.RP R7, R4 ;  /* 0x0000000400077306 */ /* 0x000e300000209400 */
[----:B------:R-:W3:Y:S08]  /*ffc0*/  I2F.RP R8, R6 ;  /* 0x0000000600087306 */ /* 0x000ef00000209400 */
[----:B0-----:R-:W0:Y:S08]  /*ffd0*/  MUFU.RCP R7, R7 ;  /* 0x0000000700077308 */ /* 0x001e300000001000 */
[----:B---3--:R-:W-:Y:S01]  /*ffe0*/  MUFU.RCP R8, R8 ;  /* 0x0000000800087308 */ /* 0x008fe20000001000 */
[----:B0-----:R-:W-:Y:S01]  /*fff0*/  VIADD R2, R7, 0xffffffe ;  /* 0x0ffffffe07027836 */ /* 0x001fe20000000000 */
[----:B------:R-:W-:-:S06]  /*10000*/  IABS R7, R25 ;  /* 0x0000001900077213 */ /* 0x000fcc0000000000 */
[----:B--2---:R0:W2:Y:S02]  /*10010*/  F2I.FTZ.U32.TRUNC.NTZ R3, R2 ;  /* 0x0000000200037305 */ /* 0x0040a4000021f000 */
[----:B0-----:R-:W-:Y:S02]  /*10020*/  IMAD.MOV.U32 R2, RZ, RZ, RZ ;  /* 0x000000ffff027224 */ /* 0x001fe400078e00ff */
[----:B--2---:R-:W-:-:S04]  /*10030*/  IMAD.MOV R9, RZ, RZ, -R3 ;  /* 0x000000ffff097224 */ /* 0x004fc800078e0a03 */
        /* <DEDUP_REMOVED lines=44> */
.L_x_14304:
[----:B--2---:R-:W0:Y:S02]  /*10300*/  LDC.64 R2, c[0x0][0xc90] ;  /* 0x00032400ff027b82 */ /* 0x004e240000000a00 */
[----:B0-----:R-:W-:-:S05]  /*10310*/  IMAD.WIDE R2, R27, 0x4, R2 ;  /* 0x000000041b027825 */ /* 0x001fca00078e0202 */
[----:B------:R0:W3:Y:S02]  /*10320*/  LDG.E R6, desc[UR40][R2.64] ;  /* 0x0000002802067981 */ /* 0x0000e4000c1e1900 */
[----:B0-----:R-:W-:Y:S02]  /*10330*/  IMAD.MOV.U32 R2, RZ, RZ, RZ ;  /* 0x000000ffff027224 */ /* 0x001fe400078e00ff */
[----:B---3--:R-:W-:-:S05]  /*10340*/  IMAD R5, R25, R6, RZ ;  /* 0x0000000619057224 */ /* 0x008fca00078e02ff */
[----:B------:R-:W-:-:S04]  /*10350*/  IABS R7, R5 ;  /* 0x0000000500077213 */ /* 0x000fc80000000000 */
[----:B------:R-:W0:Y:S08]  /*10360*/  I2F.RP R8, R7 ;  /* 0x0000000700087306 */ /* 0x000e300000209400 */
[----:B0-----:R-:W0:Y:S02]  /*10370*/  MUFU.RCP R8, R8 ;  /* 0x0000000800087308 */ /* 0x001e240000001000 */
[----:B0-----:R-:W-:-:S06]  /*10380*/  VIADD R9, R8, 0xffffffe ;  /* 0x0ffffffe08097836 */ /* 0x001fcc0000000000 */
[----:B------:R-:W1:Y:S02]  /*10390*/  F2I.FTZ.U32.TRUNC.NTZ R3, R9 ;  /* 0x0000000900037305 */ /* 0x000e64000021f000 */
[----:B-1----:R-:W-:-:S04]  /*103a0*/  IMAD.MOV R10, RZ, RZ, -R3 ;  /* 0x000000ffff0a7224 */ /* 0x002fc800078e0a03 */
        /* <DEDUP_REMOVED lines=49> */
.L_x_14305:
[----:B------:R-:W-:-:S05]  /*106c0*/  LOP3.LUT R0, RZ, R3, RZ, 0x33, !PT ;  /* 0x00000003ff007212 */ /* 0x000fca00078e33ff */
[----:B------:R-:W-:Y:S01]  /*106d0*/  IMAD.IADD R25, R25, 0x1, R0 ;  /* 0x0000000119197824 */ /* 0x000fe200078e0200 */
[----:B------:R-:W-:Y:S06]  /*106e0*/  BRA `(.L_x_14306) ;  /* 0x00000000001c7947 */ /* 0x000fec0003800000 */
.L_x_14298:
[----:B------:R-:W-:Y:S01]  /*106f0*/  UMOV UR4, URZ ;  /* 0x0000003f00047c82 */ /* 0x000fe20008000000 */
[----:B------:R-:W-:Y:S01]  /*10700*/  UMOV UR5, URZ ;  /* 0x0000003f00057c82 */ /* 0x000fe20008000000 */
[----:B------:R-:W-:Y:S01]  /*10710*/  ULDC UR6, c[0x0][0xc3c] ;  /* 0x00030f0000067ab9 */ /* 0x000fe20000000800 */
[----:B------:R-:W-:Y:S02]  /*10720*/  IMAD.MOV.U32 R24, RZ, RZ, R0 ;  /* 0x000000ffff187224 */ /* 0x000fe400078e0000 */
[----:B------:R-:W-:Y:S02]  /*10730*/  IMAD.U32 R25, RZ, RZ, UR4 ;  /* 0x00000004ff197e24 */ /* 0x000fe4000f8e00ff */
[----:B------:R-:W-:Y:S02]  /*10740*/  IMAD.U32 R26, RZ, RZ, UR5 ;  /* 0x00000005ff1a7e24 */ /* 0x000fe4000f8e00ff */
[----:B------:R-:W-:-:S07]  /*10750*/  IMAD.U32 R27, RZ, RZ, UR6 ;  /* 0x00000006ff1b7e24 */ /* 0x000fce000f8e00ff */
.L_x_14306:
        /* <DEDUP_REMOVED lines=10> */
.L_x_14295:
[----:B------:R-:W-:Y:S02]  /*10800*/  ULDC UR4, c[0x0][0xc3c] ;  /* 0x00030f0000047ab9 */ /* 0x000fe40000000800 */
[----:B----4-:R-:W-:-:S13]  /*10810*/  ISETP.GE.AND P0, PT, R27, UR4, PT ;  /* 0x000000041b007c0c */ /* 0x010fda000bf06270 */
[----:B------:R-:W-:Y:S05]  /*10820*/  @!P0 BRA `(.L_x_14307) ;  /* 0xffffffb000748947 */ /* 0x000fea000383ffff */
[----:B------:R-:W-:Y:S05]  /*10830*/  BSYNC B8 ;  /* 0x0000000000087941 */ /* 0x000fea0003800000 */
.L_x_14215:
[----:B0-----:R-:W4:Y:S01]  /*10840*/  LDL.LU R0, [R1+0x28] ;  /* 0x0000280001007983 */ /* 0x001f220000300800 */
[----:B------:R-:W-:Y:S01]  /*10850*/  BSSY B0, `(.L_x_14308) ;  /* 0x000000b000007945 */ /* 0x000fe20003800000 */
[----:B------:R-:W0:Y:S01]  /*10860*/  S2R R5, SR_CgaCtaId ;  /* 0x0000000000057919 */ /* 0x000e220000008800 */
        /* <DEDUP_REMOVED lines=9> */
.L_x_14386:
[----:B------:R-:W-:Y:S05]  /*10900*/  BSYNC B0 ;  /* 0x0000000000007941 */ /* 0x000fea0003800000 */
.L_x_14308:
[----:B------:R-:W-:-:S03]  /*10910*/  UMOV UR4, 0xffffffff ;  /* 0xffffffff00047882 */ /* 0x000fc60000000000 */
[----:B------:R-:W-:Y:S05]  /*10920*/  BRA.DIV UR4, `(.L_x_14310) ;  /* 0x0000002204c87947 */ /* 0x000fea000b800000 */
[----:B0-----:R-:W0:Y:S02]  /*10930*/  S2R R0, SR_TID.X ;  /* 0x0000000000007919 */ /* 0x001e240000002100 */
[----:B0-----:R-:W-:-:S04]  /*10940*/  SHF.R.U32.HI R0, RZ, 0x5, R0 ;  /* 0x00000005ff007819 */ /* 0x001fc80000011600 */
[----:B------:R-:W-:-:S05]  /*10950*/  LOP3.LUT R0, R0, 0x3, RZ, 0xc0, !PT ;  /* 0x0000000300007812 */ /* 0x000fca00078ec0ff */
[----:B------:R0:W4:Y:S02]  /*10960*/  SHFL.IDX PT, R14, R0, RZ, 0x1f ;  /* 0x00001fff000e7589 */ /* 0x00012400000e0000 */
.L_x_14389:
[----:B----4-:R-:W-:Y:S01]  /*10970*/  ISETP.NE.AND P0, PT, R14, RZ, PT ;  /* 0x000000ff0e00720c */ /* 0x010fe20003f05270 */
[----:B------:R-:W-:-:S12]  /*10980*/  BSSY B0, `(.L_x_14311) ;  /* 0x0000024000007945 */ /* 0x000fd80003800000 */
[----:B------:R-:W-:Y:S05]  /*10990*/  @P0 BRA `(.L_x_14312) ;  /* 0x0000000000880947 */ /* 0x000fea0003800000 */
[----:B------:R-:W-:-:S03]  /*109a0*/  UMOV UR4, 0xffffffff ;  /* 0xffffffff00047882 */ /* 0x000fc60000000000 */
[----:B------:R-:W-:Y:S05]  /*109b0*/  BRA.DIV UR4, `(.L_x_14313) ;  /* 0x0000002204d87947 */ /* 0x000fea000b800000 */
[----:B------:R-:W-:-:S13]  /*109c0*/  ELECT P6, URZ, PT ;  /* 0x00000000003f782f */ /* 0x000fda00038c0000 */
.L_x_14392:
[----:B------:R-:W-:Y:S05]  /*109d0*/  @!P6 BRA `(.L_x_14312) ;  /* 0x000000000078e947 */ /* 0x000fea0003800000 */
[----:B0-----:R-:W4:Y:S02]  /*109e0*/  LDL.LU R0, [R1+0x40] ;  /* 0x0000400001007983 */ /* 0x001f240000300800 */
[----:B----4-:R-:W-:-:S04]  /*109f0*/  LOP3.LUT R0, R0, 0x2, RZ, 0xfc, !PT ;  /* 0x0000000200007812 */ /* 0x010fc800078efcff */
[----:B------:R-:W-:-:S13]  /*10a00*/  ISETP.NE.AND P2, PT, R0, 0x3, PT ;  /* 0x000000030000780c */ /* 0x000fda0003f45270 */
[----:B------:R-:W-:Y:S05]  /*10a10*/  @!P2 BRA `(.L_x_14314) ;  /* 0x000000000004a947 */ /* 0x000fea0003800000 */
[----:B------:R-:W-:Y:S01]  /*10a20*/  BPT.TRAP 0x1 ;  /* 0x000000040000795c */ /* 0x000fe20000300000 */
.L_x_14314:
[----:B------:R-:W-:Y:S01]  /*10a30*/  VIADD R3, R9, 0x16840 ;  /* 0x0001684009037836 */ /* 0x000fe20000000000 */
[----:B------:R-:W-:Y:S01]  /*10a40*/  SHF.L.U32 R2, R28, 0x1f, RZ ;  /* 0x0000001f1c027819 */ /* 0x000fe200000006ff */
[C---:B------:R-:W-:Y:S02]  /*10a50*/  VIADD R0, R18.reuse, 0x1 ;  /* 0x0000000112007836 */ /* 0x040fe40000000000 */
[----:B---3--:R-:W-:-:S03]  /*10a60*/  IMAD R7, R18, 0x8, R3 ;  /* 0x0000000812077824 */ /* 0x008fc600078e0203 */
        /* <DEDUP_REMOVED lines=8> */
.L_x_14393:
[----:B------:R-:W3:Y:S02]  /*10af0*/  SYNCS.PHASECHK.TRANS64.TRYWAIT P0, [R3+URZ], R0 ;  /* 0x00000000030075a7 */ /* 0x000ee4000800017f */
[----:B---3--:R-:W-:Y:S05]  /*10b00*/  @!P0 BRA `(.L_x_14316) ;  /* 0x0000002000b88947 */ /* 0x008fea0003800000 */
.L_x_14394:
[----:B------:R-:W-:Y:S05]  /*10b10*/  @!P2 BRA `(.L_x_14317) ;  /* 0x000000000004a947 */ /* 0x000fea0003800000 */
[----:B------:R-:W-:Y:S01]  /*10b20*/  BPT.TRAP 0x1 ;  /* 0x000000040000795c */ /* 0x000fe20000300000 */
.L_x_14317:
[----:B---3--:R-:W-:-:S04]  /*10b30*/  VIADD R3, R9, 0x16860 ;  /* 0x0001686009037836 */ /* 0x008fc80000000000 */
[----:B------:R-:W-:-:S04]  /*10b40*/  IMAD R5, R18, 0x8, R3 ;  /* 0x0000000812057824 */ /* 0x000fc800078e0203 */
[----:B------:R-:W3:Y:S02]  /*10b50*/  SYNCS.PHASECHK.TRANS64.TRYWAIT P0, [R5+URZ], R2 ;  /* 0x00000002050075a7 */ /* 0x000ee4000800017f */
[----:B---3--:R-:W-:Y:S05]  /*10b60*/  @!P0 BRA `(.L_x_14318) ;  /* 0x0000002000b48947 */ /* 0x008fea0003800000 */
.L_x_14395:
[----:B------:R-:W-:-:S07]  /*10b70*/  IMAD R3, R4, 0x8, R3 ;  /* 0x0000000804037824 */ /* 0x000fce00078e0203 */
.L_x_14319:
[----:B----4-:R4:W0:Y:S02]  /*10b80*/  SYNCS.PHASECHK.TRANS64.TRYWAIT P0, [R3+URZ], R0 ;  /* 0x00000000030075a7 */ /* 0x010824000800017f */
[----:B0-----:R-:W-:Y:S05]  /*10b90*/  @!P0 NANOSLEEP.SYNCS 0x989680 ;  /* 0x009896800000895d */ /* 0x001fea0003900000 */
[----:B------:R-:W0:Y:S02]  /*10ba0*/  @!P0 SYNCS.PHASECHK.TRANS64 P0, [R3+URZ], R0 ;  /* 0x00000000030085a7 */ /* 0x000e24000800007f */
[----:B0-----:R-:W-:Y:S05]  /*10bb0*/  @!P0 BRA `(.L_x_14319) ;  /* 0xfffffffc00f08947 */ /* 0x001fea000383ffff */
.L_x_14312:
[----:B------:R-:W-:Y:S05]  /*10bc0*/  BSYNC B0 ;  /* 0x0000000000007941 */ /* 0x000fea0003800000 */
.L_x_14311:
[----:B------:R-:W-:Y:S05]  /*10bd0*/  EXIT ;  /* 0x000000000000794d */ /* 0x000fea0003800000 */
.L_x_14166:
[----:B0-----:R-:W-:-:S04]  /*10be0*/  IMAD.U32 R3, RZ, RZ, UR38 ;  /* 0x00000026ff037e24 */ /* 0x001fc8000f8e00ff */
[----:B------:R0:W1:Y:S03]  /*10bf0*/  SYNCS.PHASECHK.TRANS64.TRYWAIT P1, [R3+URZ+0x16800], R0 ;  /* 0x01680000030075a7 */ /* 0x000066000802017f */
[----:B-1----:R-:W-:Y:S05]  /*10c00*/  @!P1 NANOSLEEP.SYNCS 0x989680 ;  /* 0x009896800000995d */ /* 0x002fea0003900000 */
[----:B------:R-:W1:Y:S02]  /*10c10*/  @!P1 SYNCS.PHASECHK.TRANS64 P1, [R3+URZ+0x16800], R0 ;  /* 0x01680000030095a7 */ /* 0x000e64000802007f */
[----:B-1----:R-:W-:Y:S05]  /*10c20*/  @!P1 BRA `(.L_x_14166) ;  /* 0xfffffffc00ec9947 */ /* 0x002fea000383ffff */
[----:B------:R-:W-:Y:S05]  /*10c30*/  BRA `(.L_x_14320) ;  /* 0xffffff0c00787947 */ /* 0x000fea000383ffff */
.L_x_14170:
[----:B-1----:R1:W2:Y:S02]  /*10c40*/  SYNCS.PHASECHK.TRANS64.TRYWAIT P2, [R3+URZ+0x16830], R0 ;  /* 0x01683000030075a7 */ /* 0x0022a4000804017f */
[----:B--2---:R-:W-:Y:S05]  /*10c50*/  @!P2 NANOSLEEP.SYNCS 0x989680 ;  /* 0x009896800000a95d */ /* 0x004fea0003900000 */
[----:B------:R-:W2:Y:S02]  /*10c60*/  @!P2 SYNCS.PHASECHK.TRANS64 P2, [R3+URZ+0x16830], R0 ;  /* 0x016830000300a5a7 */ /* 0x000ea4000804007f */
[----:B--2---:R-:W-:Y:S05]  /*10c70*/  @!P2 BRA `(.L_x_14170) ;  /* 0xfffffffc00f0a947 */ /* 0x004fea000383ffff */
[----:B------:R-:W-:Y:S05]  /*10c80*/  BRA `(.L_x_14169) ;  /* 0xffffff0c009c7947 */ /* 0x000fea000383ffff */
.L_x_14175:
[----:B-1----:R-:W-:-:S04]  /*10c90*/  IMAD.U32 R11, RZ, RZ, UR10 ;  /* 0x0000000aff0b7e24 */ /* 0x002fc8000f8e00ff */
[----:B------:R1:W2:Y:S03]  /*10ca0*/  SYNCS.PHASECHK.TRANS64.TRYWAIT P3, [R11+URZ+0x16830], R0 ;  /* 0x016830000b0075a7 */ /* 0x0002a6000806017f */
[----:B--2---:R-:W-:Y:S05]  /*10cb0*/  @!P3 NANOSLEEP.SYNCS 0x989680 ;  /* 0x009896800000b95d */ /* 0x004fea0003900000 */
[----:B------:R-:W2:Y:S02]  /*10cc0*/  @!P3 SYNCS.PHASECHK.TRANS64 P3, [R11+URZ+0x16830], R0 ;  /* 0x016830000b00b5a7 */ /* 0x000ea4000806007f */
[----:B--2---:R-:W-:Y:S05]  /*10cd0*/  @!P3 BRA `(.L_x_14175) ;  /* 0xfffffffc00ecb947 */ /* 0x004fea000383ffff */
[----:B------:R-:W-:Y:S05]  /*10ce0*/  BRA `(.L_x_14172) ;  /* 0xffffff2c00d47947 */ /* 0x000fea000383ffff */
.L_x_14179:
[----:B-1----:R-:W-:-:S04]  /*10cf0*/  IMAD.U32 R2, RZ, RZ, UR10 ;  /* 0x0000000aff027e24 */ /* 0x002fc8000f8e00ff */
[----:B------:R1:W2:Y:S03]  /*10d00*/  SYNCS.PHASECHK.TRANS64.TRYWAIT P3, [R2+URZ+0x16850], R0 ;  /* 0x01685000020075a7 */ /* 0x0002a6000806017f */
[----:B--2---:R-:W-:Y:S05]  /*10d10*/  @!P3 NANOSLEEP.SYNCS 0x989680 ;  /* 0x009896800000b95d */ /* 0x004fea0003900000 */
[----:B------:R-:W2:Y:S02]  /*10d20*/  @!P3 SYNCS.PHASECHK.TRANS64 P3, [R2+URZ+0x16850], R0 ;  /* 0x016850000200b5a7 */ /* 0x000ea4000806007f */
[----:B--2---:R-:W-:Y:S05]  /*10d30*/  @!P3 BRA `(.L_x_14179) ;  /* 0xfffffffc00ecb947 */ /* 0x004fea000383ffff */
[----:B------:R-:W-:Y:S05]  /*10d40*/  BRA `(.L_x_14176) ;  /* 0xffffff3000547947 */ /* 0x000fea000383ffff */
.L_x_14185:
[----:B-1----:R-:W-:-:S04]  /*10d50*/  IMAD.U32 R7, RZ, RZ, UR10 ;  /* 0x0000000aff077e24 */ /* 0x002fc8000f8e00ff */
[----:B------:R1:W2:Y:S03]  /*10d60*/  SYNCS.PHASECHK.TRANS64.TRYWAIT P2, [R7+URZ+0x16830], R0 ;  /* 0x01683000070075a7 */ /* 0x0002a6000804017f */
[----:B--2---:R-:W-:Y:S05]  /*10d70*/  @!P2 NANOSLEEP.SYNCS 0x989680 ;  /* 0x009896800000a95d */ /* 0x004fea0003900000 */
[----:B------:R-:W2:Y:S02]  /*10d80*/  @!P2 SYNCS.PHASECHK.TRANS64 P2, [R7+URZ+0x16830], R0 ;  /* 0x016830000700a5a7 */ /* 0x000ea4000804007f */
[----:B--2---:R-:W-:Y:S05]  /*10d90*/  @!P2 BRA `(.L_x_14185) ;  /* 0xfffffffc00eca947 */ /* 0x004fea000383ffff */
[----:B------:R-:W-:Y:S05]  /*10da0*/  BRA `(.L_x_14182) ;  /* 0xffffff5400347947 */ /* 0x000fea000383ffff */
.L_x_14189:
[----:B-1----:R-:W-:-:S04]  /*10db0*/  IMAD.U32 R2, RZ, RZ, UR10 ;  /* 0x0000000aff027e24 */ /* 0x002fc8000f8e00ff */
[----:B------:R1:W2:Y:S03]  /*10dc0*/  SYNCS.PHASECHK.TRANS64.TRYWAIT P2, [R2+URZ+0x16850], R0 ;  /* 0x01685000020075a7 */ /* 0x0002a6000804017f */
[----:B--2---:R-:W-:Y:S05]  /*10dd0*/  @!P2 NANOSLEEP.SYNCS 0x989680 ;  /* 0x009896800000a95d */ /* 0x004fea0003900000 */
[----:B------:R-:W2:Y:S02]  /*10de0*/  @!P2 SYNCS.PHASECHK.TRANS64 P2, [R2+URZ+0x16850], R0 ;  /* 0x016850000200a5a7 */ /* 0x000ea4000804007f */
[----:B--2---:R-:W-:Y:S05]  /*10df0*/  @!P2 BRA `(.L_x_14189) ;  /* 0xfffffffc00eca947 */ /* 0x004fea000383ffff */
[----:B------:R-:W-:Y:S05]  /*10e00*/  BRA `(.L_x_14186) ;  /* 0xffffff5400b47947 */ /* 0x000fea000383ffff */
.L_x_14194:
[----:B-1----:R-:W-:-:S04]  /*10e10*/  IMAD.U32 R6, RZ, RZ, UR5 ;  /* 0x00000005ff067e24 */ /* 0x002fc8000f8e00ff */
[----:B------:R1:W2:Y:S03]  /*10e20*/  SYNCS.PHASECHK.TRANS64.TRYWAIT P0, [R6+URZ+0x16850], R5 ;  /* 0x01685005060075a7 */ /* 0x0002a6000800017f */
[----:B--2---:R-:W-:Y:S05]  /*10e30*/  @!P0 NANOSLEEP.SYNCS 0x989680 ;  /* 0x009896800000895d */ /* 0x004fea0003900000 */
[----:B------:R-:W2:Y:S02]  /*10e40*/  @!P0 SYNCS.PHASECHK.TRANS64 P0, [R6+URZ+0x16850], R5 ;  /* 0x01685005060085a7 */ /* 0x000ea4000800007f */
[----:B--2---:R-:W-:Y:S05]  /*10e50*/  @!P0 BRA `(.L_x_14194) ;  /* 0xfffffffc00ec8947 */ /* 0x004fea000383ffff */
[----:B------:R-:W-:Y:S05]  /*10e60*/  BRA `(.L_x_14193) ;  /* 0xffffff7000187947 */ /* 0x000fea000383ffff */
.L_x_14229:
        /* <DEDUP_REMOVED lines=11> */
.L_x_14322:
[----:B------:R-:W-:Y:S05]  /*10f20*/  BSYNC B0 ;  /* 0x0000000000007941 */ /* 0x000fea0003800000 */
.L_x_14321:
[----:B------:R-:W-:Y:S05]  /*10f30*/  BRA `(.L_x_14323) ;  /* 0xffffffb8005c7947 */ /* 0x000fea000383ffff */
.L_x_14231:
[----:B------:R-:W-:Y:S01]  /*10f40*/  BSSY B0, `(.L_x_14324) ;  /* 0x0000006000007945 */ /* 0x000fe20003800000 */
[----:B------:R-:W-:-:S07]  /*10f50*/  IMAD.MOV.U32 R15, RZ, RZ, -0x1 ;  /* 0xffffffffff0f7424 */ /* 0x000fce00078e00ff */
[----:B0123--:R-:W-:Y:S05]  /*10f60*/  WARPSYNC.COLLECTIVE R15, `(.L_x_14325) ;  /* 0x000000000f0c7348 */ /* 0x00ffea0003c00000 */
[----:B------:R-:W-:Y:S02]  /*10f70*/  ELECT P6, UR62, PT ;  /* 0x00000000003e782f */ /* 0x000fe400038c0000 */
[----:B------:R-:W-:Y:S01]  /*10f80*/  MOV R14, UR62 ;  /* 0x0000003e000e7c02 */ /* 0x000fe20008000f00 */
[----:B0123--:R-:W-:Y:S10]  /*10f90*/  ENDCOLLECTIVE ;  /* 0x000000000000791b */ /* 0x00fff40003800000 */
.L_x_14325:
[----:B------:R-:W-:Y:S05]  /*10fa0*/  BSYNC B0 ;  /* 0x0000000000007941 */ /* 0x000fea0003800000 */
.L_x_14324:
[----:B------:R-:W-:Y:S05]  /*10fb0*/  BRA `(.L_x_14326) ;  /* 0xffffffb8005c7947 */ /* 0x000fea000383ffff */
.L_x_14233:
[----:B--2---:R2:W4:Y:S02]  /*10fc0*/  SYNCS.PHASECHK.TRANS64.TRYWAIT P0, [R0+URZ+0x16840], R2 ;  /* 0x01684002000075a7 */ /* 0x004524000800017f */
[----:B----4-:R-:W-:Y:S05]  /*10fd0*/  @!P0 NANOSLEEP.SYNCS 0x989680 ;  /* 0x009896800000895d */ /* 0x010fea0003900000 */
[----:B------:R-:W4:Y:S02]  /*10fe0*/  @!P0 SYNCS.PHASECHK.TRANS64 P0, [R0+URZ+0x16840], R2 ;  /* 0x01684002000085a7 */ /* 0x000f24000800007f */
[----:B----4-:R-:W-:Y:S05]  /*10ff0*/  @!P0 BRA `(.L_x_14233) ;  /* 0xfffffffc00f08947 */ /* 0x010fea000383ffff */
[----:B------:R-:W-:Y:S05]  /*11000*/  BRA `(.L_x_14327) ;  /* 0xffffffb800ac7947 */ /* 0x000fea000383ffff */
.L_x_14237:
        /* <DEDUP_REMOVED lines=12> */
.L_x_14328:
[----:B------:R-:W-:Y:S02]  /*110d0*/  IMAD.MOV.U32 R13, RZ, RZ, R0 ;  /* 0x000000ffff0d7224 */ /* 0x000fe400078e0000 */
[----:B------:R-:W-:-:S07]  /*110e0*/  IMAD.MOV.U32 R6, RZ, RZ, R14 ;  /* 0x000000ffff067224 */ /* 0x000fce00078e000e */
[----:B------:R-:W-:Y:S05]  /*110f0*/  WARPSYNC.COLLECTIVE R15, `(.L_x_14329) ;  /* 0x000000000f087348 */ /* 0x000fea0003c00000 */
[----:B------:R0:W1:Y:S02]  /*11100*/  SHFL.IDX P6, R14, R13, R12, R11 ;  /* 0x0000000c0d0e7389 */ /* 0x00006400000c000b */
[----:B01----:R-:W-:Y:S01]  /*11110*/  ENDCOLLECTIVE ;  /* 0x000000000000791b */ /* 0x003fe20003800000 */
.L_x_14329:
[----:B------:R-:W-:Y:S02]  /*11120*/  IMAD.MOV.U32 R13, RZ, RZ, R4 ;  /* 0x000000ffff0d7224 */ /* 0x000fe400078e0004 */
[----:B------:R-:W-:Y:S02]  /*11130*/  IMAD.MOV.U32 R12, RZ, RZ, 0x1 ;  /* 0x00000001ff0c7424 */ /* 0x000fe400078e00ff */
[----:B------:R-:W-:-:S07]  /*11140*/  IMAD.MOV.U32 R7, RZ, RZ, R14 ;  /* 0x000000ffff077224 */ /* 0x000fce00078e000e */
[----:B------:R-:W-:Y:S05]  /*11150*/  WARPSYNC.COLLECTIVE R15, `(.L_x_14330) ;  /* 0x000000000f087348 */ /* 0x000fea0003c00000 */
[----:B------:R0:W1:Y:S02]  /*11160*/  SHFL.IDX P6, R14, R13, R12, R11 ;  /* 0x0000000c0d0e7389 */ /* 0x00006400000c000b */
[----:B01----:R-:W-:Y:S01]  /*11170*/  ENDCOLLECTIVE ;  /* 0x000000000000791b */ /* 0x003fe20003800000 */
.L_x_14330:
        /* <DEDUP_REMOVED lines=15> */
.L_x_14331:
[----:B------:R-:W-:Y:S02]  /*11270*/  IMAD.MOV.U32 R13, RZ, RZ, R4 ;  /* 0x000000ffff0d7224 */ /* 0x000fe400078e0004 */
[----:B------:R-:W-:Y:S02]  /*11280*/  IMAD.MOV.U32 R12, RZ, RZ, 0x2 ;  /* 0x00000002ff0c7424 */ /* 0x000fe400078e00ff */
[----:B------:R-:W-:-:S07]  /*11290*/  IMAD.MOV.U32 R7, RZ, RZ, R14 ;  /* 0x000000ffff077224 */ /* 0x000fce00078e000e */
[----:B------:R-:W-:Y:S05]  /*112a0*/  WARPSYNC.COLLECTIVE R15, `(.L_x_14332) ;  /* 0x000000000f087348 */ /* 0x000fea0003c00000 */
[----:B------:R0:W1:Y:S02]  /*112b0*/  SHFL.IDX P6, R14, R13, R12, R11 ;  /* 0x0000000c0d0e7389 */ /* 0x00006400000c000b */
[----:B01----:R-:W-:Y:S01]  /*112c0*/  ENDCOLLECTIVE ;  /* 0x000000000000791b */ /* 0x003fe20003800000 */
.L_x_14332:
        /* <DEDUP_REMOVED lines=16> */
.L_x_14333:
[----:B------:R-:W-:Y:S02]  /*113d0*/  IMAD.MOV.U32 R13, RZ, RZ, R4 ;  /* 0x000000ffff0d7224 */ /* 0x000fe400078e0004 */
[----:B------:R-:W-:Y:S02]  /*113e0*/  IMAD.MOV.U32 R12, RZ, RZ, 0x3 ;  /* 0x00000003ff0c7424 */ /* 0x000fe400078e00ff */
[----:B------:R-:W-:-:S07]  /*113f0*/  IMAD.MOV.U32 R7, RZ, RZ, R14 ;  /* 0x000000ffff077224 */ /* 0x000fce00078e000e */
[----:B------:R-:W-:Y:S05]  /*11400*/  WARPSYNC.COLLECTIVE R15, `(.L_x_14334) ;  /* 0x000000000f087348 */ /* 0x000fea0003c00000 */
[----:B------:R0:W1:Y:S02]  /*11410*/  SHFL.IDX P6, R14, R13, R12, R11 ;  /* 0x0000000c0d0e7389 */ /* 0x00006400000c000b */
[----:B01----:R-:W-:Y:S01]  /*11420*/  ENDCOLLECTIVE ;  /* 0x000000000000791b */ /* 0x003fe20003800000 */
.L_x_14334:
        /* <DEDUP_REMOVED lines=16> */
.L_x_14335:
[----:B------:R-:W-:Y:S02]  /*11530*/  IMAD.MOV.U32 R13, RZ, RZ, R4 ;  /* 0x000000ffff0d7224 */ /* 0x000fe400078e0004 */
[----:B------:R-:W-:Y:S02]  /*11540*/  IMAD.MOV.U32 R12, RZ, RZ, 0x4 ;  /* 0x00000004ff0c7424 */ /* 0x000fe400078e00ff */
[----:B------:R-:W-:-:S07]  /*11550*/  IMAD.MOV.U32 R7, RZ, RZ, R14 ;  /* 0x000000ffff077224 */ /* 0x000fce00078e000e */
[----:B------:R-:W-:Y:S05]  /*11560*/  WARPSYNC.COLLECTIVE R15, `(.L_x_14336) ;  /* 0x000000000f087348 */ /* 0x000fea0003c00000 */
[----:B------:R0:W1:Y:S02]  /*11570*/  SHFL.IDX P6, R14, R13, R12, R11 ;  /* 0x0000000c0d0e7389 */ /* 0x00006400000c000b */
[----:B01----:R-:W-:Y:S01]  /*11580*/  ENDCOLLECTIVE ;  /* 0x000000000000791b */ /* 0x003fe20003800000 */
.L_x_14336:
        /* <DEDUP_REMOVED lines=16> */
.L_x_14337:
[----:B------:R-:W-:Y:S02]  /*11690*/  IMAD.MOV.U32 R13, RZ, RZ, R4 ;  /* 0x000000ffff0d7224 */ /* 0x000fe400078e0004 */
[----:B------:R-:W-:Y:S02]  /*116a0*/  IMAD.MOV.U32 R12, RZ, RZ, 0x5 ;  /* 0x00000005ff0c7424 */ /* 0x000fe400078e00ff */
[----:B------:R-:W-:-:S07]  /*116b0*/  IMAD.MOV.U32 R7, RZ, RZ, R14 ;  /* 0x000000ffff077224 */ /* 0x000fce00078e000e */
[----:B------:R-:W-:Y:S05]  /*116c0*/  WARPSYNC.COLLECTIVE R15, `(.L_x_14338) ;  /* 0x000000000f087348 */ /* 0x000fea0003c00000 */
[----:B------:R0:W1:Y:S02]  /*116d0*/  SHFL.IDX P6, R14, R13, R12, R11 ;  /* 0x0000000c0d0e7389 */ /* 0x00006400000c000b */
[----:B01----:R-:W-:Y:S01]  /*116e0*/  ENDCOLLECTIVE ;  /* 0x000000000000791b */ /* 0x003fe20003800000 */
.L_x_14338:
        /* <DEDUP_REMOVED lines=16> */
.L_x_14339:
[----:B------:R-:W-:Y:S02]  /*117f0*/  IMAD.MOV.U32 R13, RZ, RZ, R4 ;  /* 0x000000ffff0d7224 */ /* 0x000fe400078e0004 */
[----:B------:R-:W-:Y:S02]  /*11800*/  IMAD.MOV.U32 R12, RZ, RZ, 0x6 ;  /* 0x00000006ff0c7424 */ /* 0x000fe400078e00ff */
[----:B------:R-:W-:-:S07]  /*11810*/  IMAD.MOV.U32 R7, RZ, RZ, R14 ;  /* 0x000000ffff077224 */ /* 0x000fce00078e000e */
[----:B------:R-:W-:Y:S05]  /*11820*/  WARPSYNC.COLLECTIVE R15, `(.L_x_14340) ;  /* 0x000000000f087348 */ /* 0x000fea0003c00000 */
[----:B------:R0:W1:Y:S02]  /*11830*/  SHFL.IDX P6, R14, R13, R12, R11 ;  /* 0x0000000c0d0e7389 */ /* 0x00006400000c000b */
[----:B01----:R-:W-:Y:S01]  /*11840*/  ENDCOLLECTIVE ;  /* 0x000000000000791b */ /* 0x003fe20003800000 */
.L_x_14340:
        /* <DEDUP_REMOVED lines=16> */
.L_x_14341:
[----:B------:R-:W-:Y:S02]  /*11950*/  IMAD.MOV.U32 R13, RZ, RZ, R4 ;  /* 0x000000ffff0d7224 */ /* 0x000fe400078e0004 */
[----:B------:R-:W-:Y:S02]  /*11960*/  IMAD.MOV.U32 R12, RZ, RZ, 0x7 ;  /* 0x00000007ff0c7424 */ /* 0x000fe400078e00ff */
[----:B------:R-:W-:-:S07]  /*11970*/  IMAD.MOV.U32 R7, RZ, RZ, R14 ;  /* 0x000000ffff077224 */ /* 0x000fce00078e000e */
[----:B------:R-:W-:Y:S05]  /*11980*/  WARPSYNC.COLLECTIVE R15, `(.L_x_14342) ;  /* 0x000000000f087348 */ /* 0x000fea0003c00000 */
[----:B------:R0:W1:Y:S02]  /*11990*/  SHFL.IDX P6, R14, R13, R12, R11 ;  /* 0x0000000c0d0e7389 */ /* 0x00006400000c000b */
[----:B01----:R-:W-:Y:S01]  /*119a0*/  ENDCOLLECTIVE ;  /* 0x000000000000791b */ /* 0x003fe20003800000 */
.L_x_14342:
        /* <DEDUP_REMOVED lines=11> */
.L_x_14343:
        /* <DEDUP_REMOVED lines=13> */
.L_x_14344:
        /* <DEDUP_REMOVED lines=13> */
.L_x_14345:
[----:B------:R-:W-:Y:S02]  /*11c00*/  IMAD.MOV.U32 R13, RZ, RZ, R2 ;  /* 0x000000ffff0d7224 */ /* 0x000fe400078e0002 */
[----:B------:R-:W-:Y:S02]  /*11c10*/  IMAD.MOV.U32 R12, RZ, RZ, 0x1 ;  /* 0x00000001ff0c7424 */ /* 0x000fe400078e00ff */
[----:B------:R-:W-:-:S07]  /*11c20*/  IMAD.MOV.U32 R8, RZ, RZ, R14 ;  /* 0x000000ffff087224 */ /* 0x000fce00078e000e */
[----:B------:R-:W-:Y:S05]  /*11c30*/  WARPSYNC.COLLECTIVE R15, `(.L_x_14346) ;  /* 0x000000000f087348 */ /* 0x000fea0003c00000 */
[----:B------:R0:W1:Y:S02]  /*11c40*/  SHFL.IDX P6, R14, R13, R12, R11 ;  /* 0x0000000c0d0e7389 */ /* 0x00006400000c000b */
[----:B01----:R-:W-:Y:S01]  /*11c50*/  ENDCOLLECTIVE ;  /* 0x000000000000791b */ /* 0x003fe20003800000 */
.L_x_14346:
        /* <DEDUP_REMOVED lines=14> */
.L_x_14347:
[----:B------:R-:W-:Y:S02]  /*11d40*/  IMAD.MOV.U32 R13, RZ, RZ, R2 ;  /* 0x000000ffff0d7224 */ /* 0x000fe400078e0002 */
[----:B------:R-:W-:Y:S02]  /*11d50*/  IMAD.MOV.U32 R12, RZ, RZ, 0x2 ;  /* 0x00000002ff0c7424 */ /* 0x000fe400078e00ff */
[----:B------:R-:W-:-:S07]  /*11d60*/  IMAD.MOV.U32 R6, RZ, RZ, R14 ;  /* 0x000000ffff067224 */ /* 0x000fce00078e000e */
[----:B------:R-:W-:Y:S05]  /*11d70*/  WARPSYNC.COLLECTIVE R15, `(.L_x_14348) ;  /* 0x000000000f087348 */ /* 0x000fea0003c00000 */
[----:B------:R0:W1:Y:S02]  /*11d80*/  SHFL.IDX P6, R14, R13, R12, R11 ;  /* 0x0000000c0d0e7389 */ /* 0x00006400000c000b */
[----:B01----:R-:W-:Y:S01]  /*11d90*/  ENDCOLLECTIVE ;  /* 0x000000000000791b */ /* 0x003fe20003800000 */
.L_x_14348:
        /* <DEDUP_REMOVED lines=13> */
.L_x_14349:
[----:B------:R-:W-:Y:S02]  /*11e70*/  IMAD.MOV.U32 R13, RZ, RZ, R2 ;  /* 0x000000ffff0d7224 */ /* 0x000fe400078e0002 */
[----:B------:R-:W-:Y:S02]  /*11e80*/  IMAD.MOV.U32 R12, RZ, RZ, 0x3 ;  /* 0x00000003ff0c7424 */ /* 0x000fe400078e00ff */
[----:B------:R-:W-:-:S07]  /*11e90*/  IMAD.MOV.U32 R6, RZ, RZ, R14 ;  /* 0x000000ffff067224 */ /* 0x000fce00078e000e */
[----:B------:R-:W-:Y:S05]  /*11ea0*/  WARPSYNC.COLLECTIVE R15, `(.L_x_14350) ;  /* 0x000000000f087348 */ /* 0x000fea0003c00000 */
[----:B------:R0:W1:Y:S02]  /*11eb0*/  SHFL.IDX P6, R14, R13, R12, R11 ;  /* 0x0000000c0d0e7389 */ /* 0x00006400000c000b */
[----:B01----:R-:W-:Y:S01]  /*11ec0*/  ENDCOLLECTIVE ;  /* 0x000000000000791b */ /* 0x003fe20003800000 */
.L_x_14350:
        /* <DEDUP_REMOVED lines=12> */
.L_x_14351:
[----:B------:R-:W-:Y:S01]  /*11f90*/  IMAD.MOV.U32 R2, RZ, RZ, R14 ;  /* 0x000000ffff027224 */ /* 0x000fe200078e000e */
[----:B------:R-:W-:Y:S06]  /*11fa0*/  BRA `(.L_x_14352) ;  /* 0xffffffb800b07947 */ /* 0x000fec000383ffff */
.L_x_14240:
[----:B0-----:R0:W1:Y:S02]  /*11fb0*/  SYNCS.PHASECHK.TRANS64.TRYWAIT P0, [R17+URZ+0x16820], R0 ;  /* 0x01682000110075a7 */ /* 0x001064000800017f */
[----:B-1----:R-:W-:Y:S05]  /*11fc0*/  @!P0 NANOSLEEP.SYNCS 0x989680 ;  /* 0x009896800000895d */ /* 0x002fea0003900000 */
[----:B------:R-:W1:Y:S02]  /*11fd0*/  @!P0 SYNCS.PHASECHK.TRANS64 P0, [R17+URZ+0x16820], R0 ;  /* 0x01682000110085a7 */ /* 0x000e64000800007f */
[----:B-1----:R-:W-:Y:S05]  /*11fe0*/  @!P0 BRA `(.L_x_14240) ;  /* 0xfffffffc00f08947 */ /* 0x002fea000383ffff */
[----:B------:R-:W-:Y:S05]  /*11ff0*/  BRA `(.L_x_14353) ;  /* 0xffffffbc00107947 */ /* 0x000fea000383ffff */
.L_x_14249:
[----:B0-----:R0:W1:Y:S02]  /*12000*/  SYNCS.PHASECHK.TRANS64.TRYWAIT P0, [R4+URZ+0x16840], R2 ;  /* 0x01684002040075a7 */ /* 0x001064000800017f */
[----:B-1----:R-:W-:Y:S05]  /*12010*/  @!P0 NANOSLEEP.SYNCS 0x989680 ;  /* 0x009896800000895d */ /* 0x002fea0003900000 */
[----:B------:R-:W1:Y:S02]  /*12020*/  @!P0 SYNCS.PHASECHK.TRANS64 P0, [R4+URZ+0x16840], R2 ;  /* 0x01684002040085a7 */ /* 0x000e64000800007f */
[----:B-1----:R-:W-:Y:S05]  /*12030*/  @!P0 BRA `(.L_x_14249) ;  /* 0xfffffffc00f08947 */ /* 0x002fea000383ffff */
[----:B------:R-:W-:Y:S05]  /*12040*/  BRA `(.L_x_14354) ;  /* 0xffffffbc00e07947 */ /* 0x000fea000383ffff */
.L_x_14254:
[----:B0-----:R0:W1:Y:S02]  /*12050*/  SYNCS.PHASECHK.TRANS64.TRYWAIT P0, [R3+URZ+0x60], R2 ;  /* 0x00006002030075a7 */ /* 0x001064000800017f */
[----:B-1----:R-:W-:Y:S05]  /*12060*/  @!P0 NANOSLEEP.SYNCS 0x989680 ;  /* 0x009896800000895d */ /* 0x002fea0003900000 */
[----:B------:R-:W1:Y:S02]  /*12070*/  @!P0 SYNCS.PHASECHK.TRANS64 P0, [R3+URZ+0x60], R2 ;  /* 0x00006002030085a7 */ /* 0x000e64000800007f */
[----:B-1----:R-:W-:Y:S05]  /*12080*/  @!P0 BRA `(.L_x_14254) ;  /* 0xfffffffc00f08947 */ /* 0x002fea000383ffff */
[----:B------:R-:W-:Y:S05]  /*12090*/  BRA `(.L_x_14355) ;  /* 0xffffffc0006c7947 */ /* 0x000fea000383ffff */
.L_x_14262:
[----:B-1----:R1:W2:Y:S02]  /*120a0*/  SYNCS.PHASECHK.TRANS64.TRYWAIT P0, [R2+URZ+0x16840], R3 ;  /* 0x01684003020075a7 */ /* 0x0022a4000800017f */
[----:B--2---:R-:W-:Y:S05]  /*120b0*/  @!P0 NANOSLEEP.SYNCS 0x989680 ;  /* 0x009896800000895d */ /* 0x004fea0003900000 */
[----:B------:R-:W2:Y:S02]  /*120c0*/  @!P0 SYNCS.PHASECHK.TRANS64 P0, [R2+URZ+0x16840], R3 ;  /* 0x01684003020085a7 */ /* 0x000ea4000800007f */
[----:B--2---:R-:W-:Y:S05]  /*120d0*/  @!P0 BRA `(.L_x_14262) ;  /* 0xfffffffc00f08947 */ /* 0x004fea000383ffff */
[----:B------:R-:W-:Y:S05]  /*120e0*/  BRA `(.L_x_14356) ;  /* 0xffffffc400ac7947 */ /* 0x000fea000383ffff */
.L_x_14267:
[----:B0-----:R0:W1:Y:S02]  /*120f0*/  SYNCS.PHASECHK.TRANS64.TRYWAIT P0, [R10+URZ+0x60], R28 ;  /* 0x0000601c0a0075a7 */ /* 0x001064000800017f */
[----:B-1----:R-:W-:Y:S05]  /*12100*/  @!P0 NANOSLEEP.SYNCS 0x989680 ;  /* 0x009896800000895d */ /* 0x002fea0003900000 */
[----:B------:R-:W1:Y:S02]  /*12110*/  @!P0 SYNCS.PHASECHK.TRANS64 P0, [R10+URZ+0x60], R28 ;  /* 0x0000601c0a0085a7 */ /* 0x000e64000800007f */
[----:B-1----:R-:W-:Y:S05]  /*12120*/  @!P0 BRA `(.L_x_14267) ;  /* 0xfffffffc00f08947 */ /* 0x002fea000383ffff */
[----:B------:R-:W-:Y:S05]  /*12130*/  BRA `(.L_x_14357) ;  /* 0xffffffc800387947 */ /* 0x000fea000383ffff */
.L_x_14275:
[----:B-1----:R1:W2:Y:S02]  /*12140*/  SYNCS.PHASECHK.TRANS64.TRYWAIT P0, [R2+URZ+0x16840], R3 ;  /* 0x01684003020075a7 */ /* 0x0022a4000800017f */
[----:B--2---:R-:W-:Y:S05]  /*12150*/  @!P0 NANOSLEEP.SYNCS 0x989680 ;  /* 0x009896800000895d */ /* 0x004fea0003900000 */
[----:B------:R-:W2:Y:S02]  /*12160*/  @!P0 SYNCS.PHASECHK.TRANS64 P0, [R2+URZ+0x16840], R3 ;  /* 0x01684003020085a7 */ /* 0x000ea4000800007f */
[----:B--2---:R-:W-:Y:S05]  /*12170*/  @!P0 BRA `(.L_x_14275) ;  /* 0xfffffffc00f08947 */ /* 0x004fea000383ffff */
[----:B------:R-:W-:Y:S05]  /*12180*/  BRA `(.L_x_14358) ;  /* 0xffffffcc00487947 */ /* 0x000fea000383ffff */
.L_x_14280:
[----:B0-----:R0:W1:Y:S02]  /*12190*/  SYNCS.PHASECHK.TRANS64.TRYWAIT P0, [R7+URZ+0x60], R2 ;  /* 0x00006002070075a7 */ /* 0x001064000800017f */
[----:B-1----:R-:W-:Y:S05]  /*121a0*/  @!P0 NANOSLEEP.SYNCS 0x989680 ;  /* 0x009896800000895d */ /* 0x002fea0003900000 */
[----:B------:R-:W1:Y:S02]  /*121b0*/  @!P0 SYNCS.PHASECHK.TRANS64 P0, [R7+URZ+0x60], R2 ;  /* 0x00006002070085a7 */ /* 0x000e64000800007f */
[----:B-1----:R-:W-:Y:S05]  /*121c0*/  @!P0 BRA `(.L_x_14280) ;  /* 0xfffffffc00f08947 */ /* 0x002fea000383ffff */
[----:B------:R-:W-:Y:S05]  /*121d0*/  BRA `(.L_x_14359) ;  /* 0xffffffcc00d87947 */ /* 0x000fea000383ffff */
.L_x_14290:
[----:B0-----:R0:W1:Y:S02]  /*121e0*/  SYNCS.PHASECHK.TRANS64.TRYWAIT P0, [R3+URZ+0x16860], R0 ;  /* 0x01686000030075a7 */ /* 0x001064000800017f */
[----:B-1----:R-:W-:Y:S05]  /*121f0*/  @!P0 NANOSLEEP.SYNCS 0x989680 ;  /* 0x009896800000895d */ /* 0x002fea0003900000 */
[----:B------:R-:W1:Y:S02]  /*12200*/  @!P0 SYNCS.PHASECHK.TRANS64 P0, [R3+URZ+0x16860], R0 ;  /* 0x01686000030085a7 */ /* 0x000e64000800007f */
[----:B-1----:R-:W-:Y:S05]  /*12210*/  @!P0 BRA `(.L_x_14290) ;  /* 0xfffffffc00f08947 */ /* 0x002fea000383ffff */
[----:B------:R-:W-:Y:S05]  /*12220*/  BRA `(.L_x_14360) ;  /* 0xffffffd000d87947 */ /* 0x000fea000383ffff */
.L_x_14296:
[----:B------:R-:W-:Y:S01]  /*12230*/  BSSY B0, `(.L_x_14361) ;  /* 0x0000008000007945 */ /* 0x000fe20003800000 */
[----:B------:R-:W-:Y:S02]  /*12240*/  IMAD.MOV.U32 R13, RZ, RZ, R24 ;  /* 0x000000ffff0d7224 */ /* 0x000fe400078e0018 */
[----:B------:R-:W-:Y:S02]  /*12250*/  IMAD.MOV.U32 R12, RZ, RZ, RZ ;  /* 0x000000ffff0c7224 */ /* 0x000fe400078e00ff */
[----:B------:R-:W-:Y:S02]  /*12260*/  IMAD.MOV.U32 R11, RZ, RZ, 0x1f ;  /* 0x0000001fff0b7424 */ /* 0x000fe400078e00ff */
[----:B------:R-:W-:-:S07]  /*12270*/  IMAD.MOV.U32 R15, RZ, RZ, -0x1 ;  /* 0xffffffffff0f7424 */ /* 0x000fce00078e00ff */
[----:B-1-3--:R-:W-:Y:S05]  /*12280*/  WARPSYNC.COLLECTIVE R15, `(.L_x_14362) ;  /* 0x000000000f087348 */ /* 0x00afea0003c00000 */
[----:B------:R0:W2:Y:S02]  /*12290*/  SHFL.IDX P6, R14, R13, R12, R11 ;  /* 0x0000000c0d0e7389 */ /* 0x0000a400000c000b */
[----:B0123--:R-:W-:Y:S01]  /*122a0*/  ENDCOLLECTIVE ;  /* 0x000000000000791b */ /* 0x00ffe20003800000 */
.L_x_14362:
[----:B------:R-:W-:Y:S05]  /*122b0*/  BSYNC B0 ;  /* 0x0000000000007941 */ /* 0x000fea0003800000 */
.L_x_14361:
        /* <DEDUP_REMOVED lines=9> */
.L_x_14363:
        /* <DEDUP_REMOVED lines=23> */
.L_x_14364:
[----:B------:R-:W-:Y:S01]  /*124c0*/  IMAD.MOV.U32 R12, RZ, RZ, 0x2 ;  /* 0x00000002ff0c7424 */ /* 0x000fe200078e00ff */
[----:B------:R-:W-:-:S05]  /*124d0*/  SEL R4, R14, RZ, P1 ;  /* 0x000000ff0e047207 */ /* 0x000fca0000800000 */
[----:B------:R-:W-:-:S04]  /*124e0*/  IMAD.IADD R4, R13, 0x1, R4 ;  /* 0x000000010d047824 */ /* 0x000fc800078e0204 */
[----:B------:R-:W-:-:S07]  /*124f0*/  IMAD.MOV.U32 R13, RZ, RZ, R4 ;  /* 0x000000ffff0d7224 */ /* 0x000fce00078e0004 */
[----:B------:R-:W-:Y:S05]  /*12500*/  WARPSYNC.COLLECTIVE R15, `(.L_x_14365) ;  /* 0x000000000f087348 */ /* 0x000fea0003c00000 */
[----:B------:R0:W1:Y:S02]  /*12510*/  SHFL.UP P6, R14, R13, R12, R11 ;  /* 0x0400000c0d0e7389 */ /* 0x00006400000c000b */
[----:B01----:R-:W-:Y:S01]  /*12520*/  ENDCOLLECTIVE ;  /* 0x000000000000791b */ /* 0x003fe20003800000 */
.L_x_14365:
[----:B------:R-:W-:Y:S01]  /*12530*/  IMAD.MOV.U32 R12, RZ, RZ, 0x4 ;  /* 0x00000004ff0c7424 */ /* 0x000fe200078e00ff */
[----:B------:R-:W-:-:S05]  /*12540*/  SEL R3, R14, RZ, P2 ;  /* 0x000000ff0e037207 */ /* 0x000fca0001000000 */
[----:B------:R-:W-:-:S04]  /*12550*/  IMAD.IADD R2, R4, 0x1, R3 ;  /* 0x0000000104027824 */ /* 0x000fc800078e0203 */
[----:B------:R-:W-:-:S07]  /*12560*/  IMAD.MOV.U32 R13, RZ, RZ, R2 ;  /* 0x000000ffff0d7224 */ /* 0x000fce00078e0002 */
[----:B------:R-:W-:Y:S05]  /*12570*/  WARPSYNC.COLLECTIVE R15, `(.L_x_14366) ;  /* 0x000000000f087348 */ /* 0x000fea0003c00000 */
[----:B------:R0:W1:Y:S02]  /*12580*/  SHFL.UP P6, R14, R13, R12, R11 ;  /* 0x0400000c0d0e7389 */ /* 0x00006400000c000b */
[----:B01----:R-:W-:Y:S01]  /*12590*/  ENDCOLLECTIVE ;  /* 0x000000000000791b */ /* 0x003fe20003800000 */
.L_x_14366:
[----:B------:R-:W-:Y:S01]  /*125a0*/  IMAD.MOV.U32 R12, RZ, RZ, 0x8 ;  /* 0x00000008ff0c7424 */ /* 0x000fe200078e00ff */
[----:B------:R-:W-:-:S05]  /*125b0*/  SEL R3, R14, RZ, P3 ;  /* 0x000000ff0e037207 */ /* 0x000fca0001800000 */
[----:B------:R-:W-:-:S04]  /*125c0*/  IMAD.IADD R3, R2, 0x1, R3 ;  /* 0x0000000102037824 */ /* 0x000fc800078e0203 */
[----:B------:R-:W-:-:S07]  /*125d0*/  IMAD.MOV.U32 R13, RZ, RZ, R3 ;  /* 0x000000ffff0d7224 */ /* 0x000fce00078e0003 */
[----:B------:R-:W-:Y:S05]  /*125e0*/  WARPSYNC.COLLECTIVE R15, `(.L_x_14367) ;  /* 0x000000000f087348 */ /* 0x000fea0003c00000 */
[----:B------:R0:W1:Y:S02]  /*125f0*/  SHFL.UP P6, R14, R13, R12, R11 ;  /* 0x0400000c0d0e7389 */ /* 0x00006400000c000b */
[----:B01----:R-:W-:Y:S01]  /*12600*/  ENDCOLLECTIVE ;  /* 0x000000000000791b */ /* 0x003fe20003800000 */
.L_x_14367:
[----:B------:R-:W-:Y:S01]  /*12610*/  IMAD.MOV.U32 R12, RZ, RZ, 0x10 ;  /* 0x00000010ff0c7424 */ /* 0x000fe200078e00ff */
[----:B------:R-:W-:-:S05]  /*12620*/  SEL R4, R14, RZ, P4 ;  /* 0x000000ff0e047207 */ /* 0x000fca0002000000 */
[----:B------:R-:W-:-:S04]  /*12630*/  IMAD.IADD R4, R3, 0x1, R4 ;  /* 0x0000000103047824 */ /* 0x000fc800078e0204 */
[----:B------:R-:W-:-:S07]  /*12640*/  IMAD.MOV.U32 R13, RZ, RZ, R4 ;  /* 0x000000ffff0d7224 */ /* 0x000fce00078e0004 */
[----:B------:R-:W-:Y:S05]  /*12650*/  WARPSYNC.COLLECTIVE R15, `(.L_x_14368) ;  /* 0x000000000f087348 */ /* 0x000fea0003c00000 */
[----:B------:R0:W1:Y:S02]  /*12660*/  SHFL.UP P6, R14, R13, R12, R11 ;  /* 0x0400000c0d0e7389 */ /* 0x00006400000c000b */
[----:B01----:R-:W-:Y:S01]  /*12670*/  ENDCOLLECTIVE ;  /* 0x000000000000791b */ /* 0x003fe20003800000 */
.L_x_14368:
        /* <DEDUP_REMOVED lines=8> */
.L_x_14369:
[----:B------:R-:W-:Y:S05]  /*12700*/  BRA `(.L_x_14370) ;  /* 0xffffffd400147947 */ /* 0x000fea000383ffff */
.L_x_14299:
[----:B------:R-:W-:Y:S01]  /*12710*/  BSSY B0, `(.L_x_14371) ;  /* 0x0000007000007945 */ /* 0x000fe20003800000 */
[----:B------:R-:W-:Y:S02]  /*12720*/  IMAD.MOV.U32 R12, RZ, RZ, 0x1 ;  /* 0x00000001ff0c7424 */ /* 0x000fe400078e00ff */
[----:B------:R-:W-:Y:S02]  /*12730*/  IMAD.MOV.U32 R11, RZ, RZ, RZ ;  /* 0x000000ffff0b7224 */ /* 0x000fe400078e00ff */
[----:B------:R-:W-:-:S07]  /*12740*/  IMAD.MOV.U32 R15, RZ, RZ, -0x1 ;  /* 0xffffffffff0f7424 */ /* 0x000fce00078e00ff */
[----:B-1----:R-:W-:Y:S05]  /*12750*/  WARPSYNC.COLLECTIVE R15, `(.L_x_14372) ;  /* 0x000000000f087348 */ /* 0x002fea0003c00000 */
[----:B------:R0:W2:Y:S02]  /*12760*/  SHFL.UP P6, R14, R13, R12, R11 ;  /* 0x0400000c0d0e7389 */ /* 0x0000a400000c000b */
[----:B012---:R-:W-:Y:S01]  /*12770*/  ENDCOLLECTIVE ;  /* 0x000000000000791b */ /* 0x007fe20003800000 */
.L_x_14372:
[----:B------:R-:W-:Y:S05]  /*12780*/  BSYNC B0 ;  /* 0x0000000000007941 */ /* 0x000fea0003800000 */
.L_x_14371:
        /* <DEDUP_REMOVED lines=8> */
.L_x_14373:
[----:B------:R-:W-:Y:S01]  /*12810*/  IMAD.MOV.U32 R12, RZ, RZ, 0x4 ;  /* 0x00000004ff0c7424 */ /* 0x000fe200078e00ff */
[----:B------:R-:W-:-:S05]  /*12820*/  SEL R2, R14, RZ, P2 ;  /* 0x000000ff0e027207 */ /* 0x000fca0001000000 */
[----:B------:R-:W-:-:S04]  /*12830*/  IMAD.IADD R2, R13, 0x1, R2 ;  /* 0x000000010d027824 */ /* 0x000fc800078e0202 */
[----:B------:R-:W-:-:S07]  /*12840*/  IMAD.MOV.U32 R13, RZ, RZ, R2 ;  /* 0x000000ffff0d7224 */ /* 0x000fce00078e0002 */
[----:B------:R-:W-:Y:S05]  /*12850*/  WARPSYNC.COLLECTIVE R15, `(.L_x_14374) ;  /* 0x000000000f087348 */ /* 0x000fea0003c00000 */
[----:B------:R0:W1:Y:S02]  /*12860*/  SHFL.UP P6, R14, R13, R12, R11 ;  /* 0x0400000c0d0e7389 */ /* 0x00006400000c000b */
[----:B01----:R-:W-:Y:S01]  /*12870*/  ENDCOLLECTIVE ;  /* 0x000000000000791b */ /* 0x003fe20003800000 */
.L_x_14374:
[----:B------:R-:W-:Y:S01]  /*12880*/  IMAD.MOV.U32 R12, RZ, RZ, 0x8 ;  /* 0x00000008ff0c7424 */ /* 0x000fe200078e00ff */
[----:B------:R-:W-:-:S05]  /*12890*/  SEL R3, R14, RZ, P3 ;  /* 0x000000ff0e037207 */ /* 0x000fca0001800000 */
[----:B------:R-:W-:-:S04]  /*128a0*/  IMAD.IADD R3, R2, 0x1, R3 ;  /* 0x0000000102037824 */ /* 0x000fc800078e0203 */
[----:B------:R-:W-:-:S07]  /*128b0*/  IMAD.MOV.U32 R13, RZ, RZ, R3 ;  /* 0x000000ffff0d7224 */ /* 0x000fce00078e0003 */
[----:B------:R-:W-:Y:S05]  /*128c0*/  WARPSYNC.COLLECTIVE R15, `(.L_x_14375) ;  /* 0x000000000f087348 */ /* 0x000fea0003c00000 */
[----:B------:R0:W1:Y:S02]  /*128d0*/  SHFL.UP P6, R14, R13, R12, R11 ;  /* 0x0400000c0d0e7389 */ /* 0x00006400000c000b */
[----:B01----:R-:W-:Y:S01]  /*128e0*/  ENDCOLLECTIVE ;  /* 0x000000000000791b */ /* 0x003fe20003800000 */
.L_x_14375:
[----:B------:R-:W-:Y:S01]  /*128f0*/  IMAD.MOV.U32 R12, RZ, RZ, 0x10 ;  /* 0x00000010ff0c7424 */ /* 0x000fe200078e00ff */
[----:B------:R-:W-:-:S05]  /*12900*/  SEL R4, R14, RZ, P4 ;  /* 0x000000ff0e047207 */ /* 0x000fca0002000000 */
[----:B------:R-:W-:-:S04]  /*12910*/  IMAD.IADD R4, R3, 0x1, R4 ;  /* 0x0000000103047824 */ /* 0x000fc800078e0204 */
[----:B------:R-:W-:-:S07]  /*12920*/  IMAD.MOV.U32 R13, RZ, RZ, R4 ;  /* 0x000000ffff0d7224 */ /* 0x000fce00078e0004 */
[----:B------:R-:W-:Y:S05]  /*12930*/  WARPSYNC.COLLECTIVE R15, `(.L_x_14376) ;  /* 0x000000000f087348 */ /* 0x000fea0003c00000 */
[----:B------:R0:W1:Y:S02]  /*12940*/  SHFL.UP P6, R14, R13, R12, R11 ;  /* 0x0400000c0d0e7389 */ /* 0x00006400000c000b */
[----:B01----:R-:W-:Y:S01]  /*12950*/  ENDCOLLECTIVE ;  /* 0x000000000000791b */ /* 0x003fe20003800000 */
.L_x_14376:
        /* <DEDUP_REMOVED lines=8> */
.L_x_14377:
[----:B------:R-:W-:Y:S05]  /*129e0*/  BRA `(.L_x_14378) ;  /* 0xffffffd400007947 */ /* 0x000fea000383ffff */
.L_x_14301:
[----:B------:R-:W-:Y:S01]  /*129f0*/  BSSY B0, `(.L_x_14379) ;  /* 0x0000006000007945 */ /* 0x000fe20003800000 */
[----:B------:R-:W-:Y:S01]  /*12a00*/  PLOP3.LUT P6, PT, P6, PT, PT, 0x8, 0x0 ;  /* 0x000000000000781c */ /* 0x000fe200037ce170 */
[----:B------:R-:W-:-:S12]  /*12a10*/  IMAD.MOV.U32 R15, RZ, RZ, -0x1 ;  /* 0xffffffffff0f7424 */ /* 0x000fd800078e00ff */
[----:B01----:R-:W-:Y:S05]  /*12a20*/  WARPSYNC.COLLECTIVE R15, `(.L_x_14380) ;  /* 0x000000000f087348 */ /* 0x003fea0003c00000 */
[----:B------:R-:W-:Y:S01]  /*12a30*/  VOTE.ANY R14, PT, P6 ;  /* 0x00000000000e7806 */ /* 0x000fe200030e0100 */
[----:B01----:R-:W-:Y:S06]  /*12a40*/  ENDCOLLECTIVE ;  /* 0x000000000000791b */ /* 0x003fec0003800000 */
.L_x_14380:
[----:B------:R-:W-:Y:S05]  /*12a50*/  BSYNC B0 ;  /* 0x0000000000007941 */ /* 0x000fea0003800000 */
.L_x_14379:
        /* <DEDUP_REMOVED lines=8> */
.L_x_14381:
[----:B------:R-:W-:Y:S02]  /*12ae0*/  IMAD.IADD R27, R12, 0x1, R27 ;  /* 0x000000010c1b7824 */ /* 0x000fe400078e021b */
[----:B------:R-:W-:Y:S02]  /*12af0*/  IMAD.MOV.U32 R13, RZ, RZ, R5 ;  /* 0x000000ffff0d7224 */ /* 0x000fe400078e0005 */
[----:B------:R-:W-:-:S07]  /*12b00*/  IMAD.MOV.U32 R25, RZ, RZ, R14 ;  /* 0x000000ffff197224 */ /* 0x000fce00078e000e */
[----:B------:R-:W-:Y:S05]  /*12b10*/  WARPSYNC.COLLECTIVE R15, `(.L_x_14382) ;  /* 0x000000000f087348 */ /* 0x000fea0003c00000 */
[----:B------:R0:W1:Y:S02]  /*12b20*/  SHFL.IDX P6, R14, R13, R12, R11 ;  /* 0x0000000c0d0e7389 */ /* 0x00006400000c000b */
[----:B01----:R-:W-:Y:S01]  /*12b30*/  ENDCOLLECTIVE ;  /* 0x000000000000791b */ /* 0x003fe20003800000 */
.L_x_14382:
[----:B------:R-:W-:Y:S01]  /*12b40*/  IMAD.MOV.U32 R5, RZ, RZ, R14 ;  /* 0x000000ffff057224 */ /* 0x000fe200078e000e */
[----:B------:R-:W-:Y:S06]  /*12b50*/  BRA `(.L_x_14383) ;  /* 0xffffffd000e47947 */ /* 0x000fec000383ffff */
.L_x_14303:
[----:B------:R-:W-:Y:S01]  /*12b60*/  BSSY B0, `(.L_x_14384) ;  /* 0x0000007000007945 */ /* 0x000fe20003800000 */
[----:B------:R-:W-:Y:S02]  /*12b70*/  IMAD.MOV.U32 R13, RZ, RZ, R3 ;  /* 0x000000ffff0d7224 */ /* 0x000fe400078e0003 */
[----:B------:R-:W-:Y:S02]  /*12b80*/  IMAD.MOV.U32 R11, RZ, RZ, 0x1f ;  /* 0x0000001fff0b7424 */ /* 0x000fe400078e00ff */
[----:B------:R-:W-:-:S07]  /*12b90*/  IMAD.MOV.U32 R15, RZ, RZ, -0x1 ;  /* 0xffffffffff0f7424 */ /* 0x000fce00078e00ff */
[----:B01-34-:R-:W-:Y:S05]  /*12ba0*/  WARPSYNC.COLLECTIVE R15, `(.L_x_14385) ;  /* 0x000000000f087348 */ /* 0x01bfea0003c00000 */
[----:B------:R2:W0:Y:S02]  /*12bb0*/  SHFL.IDX P6, R14, R13, R12, R11 ;  /* 0x0000000c0d0e7389 */ /* 0x00042400000c000b */
[----:B01234-:R-:W-:Y:S01]  /*12bc0*/  ENDCOLLECTIVE ;  /* 0x000000000000791b */ /* 0x01ffe20003800000 */
.L_x_14385:
[----:B------:R-:W-:Y:S05]  /*12bd0*/  BSYNC B0 ;  /* 0x0000000000007941 */ /* 0x000fea0003800000 */
.L_x_14384:
[----:B------:R-:W-:Y:S01]  /*12be0*/  IMAD.MOV.U32 R24, RZ, RZ, R14 ;  /* 0x000000ffff187224 */ /* 0x000fe200078e000e */
[----:B------:R-:W-:Y:S06]  /*12bf0*/  BRA `(.L_x_14302) ;  /* 0xffffffd000d47947 */ /* 0x000fec000383ffff */
.L_x_14309:
[----:B0-----:R0:W4:Y:S02]  /*12c00*/  SYNCS.PHASECHK.TRANS64.TRYWAIT P0, [R9+URZ+0x16820], R0 ;  /* 0x01682000090075a7 */ /* 0x001124000800017f */
[----:B----4-:R-:W-:Y:S05]  /*12c10*/  @!P0 NANOSLEEP.SYNCS 0x989680 ;  /* 0x009896800000895d */ /* 0x010fea0003900000 */
[----:B------:R-:W4:Y:S02]  /*12c20*/  @!P0 SYNCS.PHASECHK.TRANS64 P0, [R9+URZ+0x16820], R0 ;  /* 0x01682000090085a7 */ /* 0x000f24000800007f */
[----:B----4-:R-:W-:Y:S05]  /*12c30*/  @!P0 BRA `(.L_x_14309) ;  /* 0xfffffffc00f08947 */ /* 0x010fea000383ffff */
[----:B------:R-:W-:Y:S05]  /*12c40*/  BRA `(.L_x_14386) ;  /* 0xffffffdc002c7947 */ /* 0x000fea000383ffff */
.L_x_14310:
        /* <DEDUP_REMOVED lines=11> */
.L_x_14388:
[----:B------:R-:W-:Y:S05]  /*12d00*/  BSYNC B0 ;  /* 0x0000000000007941 */ /* 0x000fea0003800000 */
.L_x_14387:
[----:B------:R-:W-:Y:S05]  /*12d10*/  BRA `(.L_x_14389) ;  /* 0xffffffdc00147947 */ /* 0x000fea000383ffff */
.L_x_14313:
[----:B------:R-:W-:Y:S01]  /*12d20*/  BSSY B1, `(.L_x_14390) ;  /* 0x0000006000017945 */ /* 0x000fe20003800000 */
[----:B------:R-:W-:-:S07]  /*12d30*/  IMAD.MOV.U32 R15, RZ, RZ, -0x1 ;  /* 0xffffffffff0f7424 */ /* 0x000fce00078e00ff */
[----:B0123--:R-:W-:Y:S05]  /*12d40*/  WARPSYNC.COLLECTIVE R15, `(.L_x_14391) ;  /* 0x000000000f0c7348 */ /* 0x00ffea0003c00000 */
[----:B------:R-:W-:Y:S02]  /*12d50*/  ELECT P6, UR62, PT ;  /* 0x00000000003e782f */ /* 0x000fe400038c0000 */
[----:B------:R-:W-:Y:S01]  /*12d60*/  MOV R14, UR62 ;  /* 0x0000003e000e7c02 */ /* 0x000fe20008000f00 */
[----:B0123--:R-:W-:Y:S10]  /*12d70*/  ENDCOLLECTIVE ;  /* 0x000000000000791b */ /* 0x00fff40003800000 */
.L_x_14391:
[----:B------:R-:W-:Y:S05]  /*12d80*/  BSYNC B1 ;  /* 0x0000000000017941 */ /* 0x000fea0003800000 */
.L_x_14390:
[----:B------:R-:W-:Y:S05]  /*12d90*/  BRA `(.L_x_14392) ;  /* 0xffffffdc000c7947 */ /* 0x000fea000383ffff */
.L_x_14315:
[----:B0-----:R0:W3:Y:S02]  /*12da0*/  SYNCS.PHASECHK.TRANS64.TRYWAIT P0, [R7+URZ], R2 ;  /* 0x00000002070075a7 */ /* 0x0010e4000800017f */
[----:B---3--:R-:W-:Y:S05]  /*12db0*/  @!P0 NANOSLEEP.SYNCS 0x989680 ;  /* 0x009896800000895d */ /* 0x008fea0003900000 */
[----:B------:R-:W3:Y:S02]  /*12dc0*/  @!P0 SYNCS.PHASECHK.TRANS64 P0, [R7+URZ], R2 ;  /* 0x00000002070085a7 */ /* 0x000ee4000800007f */
[----:B---3--:R-:W-:Y:S05]  /*12dd0*/  @!P0 BRA `(.L_x_14315) ;  /* 0xfffffffc00f08947 */ /* 0x008fea000383ffff */
[----:B------:R-:W-:Y:S05]  /*12de0*/  BRA `(.L_x_14393) ;  /* 0xffffffdc00407947 */ /* 0x000fea000383ffff */
.L_x_14316:
[----:B---3--:R3:W4:Y:S02]  /*12df0*/  SYNCS.PHASECHK.TRANS64.TRYWAIT P0, [R3+URZ], R0 ;  /* 0x00000000030075a7 */ /* 0x008724000800017f */
[----:B----4-:R-:W-:Y:S05]  /*12e00*/  @!P0 NANOSLEEP.SYNCS 0x989680 ;  /* 0x009896800000895d */ /* 0x010fea0003900000 */
[----:B------:R-:W4:Y:S02]  /*12e10*/  @!P0 SYNCS.PHASECHK.TRANS64 P0, [R3+URZ], R0 ;  /* 0x00000000030085a7 */ /* 0x000f24000800007f */
[----:B----4-:R-:W-:Y:S05]  /*12e20*/  @!P0 BRA `(.L_x_14316) ;  /* 0xfffffffc00f08947 */ /* 0x010fea000383ffff */
[----:B------:R-:W-:Y:S05]  /*12e30*/  BRA `(.L_x_14394) ;  /* 0xffffffdc00347947 */ /* 0x000fea000383ffff */
.L_x_14318:
[----:B---3--:R3:W4:Y:S02]  /*12e40*/  SYNCS.PHASECHK.TRANS64.TRYWAIT P0, [R5+URZ], R2 ;  /* 0x00000002050075a7 */ /* 0x008724000800017f */
[----:B----4-:R-:W-:Y:S05]  /*12e50*/  @!P0 NANOSLEEP.SYNCS 0x989680 ;  /* 0x009896800000895d */ /* 0x010fea0003900000 */
[----:B------:R-:W4:Y:S02]  /*12e60*/  @!P0 SYNCS.PHASECHK.TRANS64 P0, [R5+URZ], R2 ;  /* 0x00000002050085a7 */ /* 0x000f24000800007f */
[----:B----4-:R-:W-:Y:S05]  /*12e70*/  @!P0 BRA `(.L_x_14318) ;  /* 0xfffffffc00f08947 */ /* 0x010fea000383ffff */
[----:B------:R-:W-:Y:S05]  /*12e80*/  BRA `(.L_x_14395) ;  /* 0xffffffdc00387947 */ /* 0x000fea000383ffff */
.L_x_14396:
        /* <DEDUP_REMOVED lines=15> */
.L_x_14882:


//--------------------- .text._ZN7cutlass13device_kernelIN5flash11enable_sm90INS1_16FlashAttnFwdSm90INS1_25CollectiveMainloopFwdSm90ILi2EN4cute5tupleIJNS5_1CILi1EEES8_S8_EEENS6_IJNS7_ILi192EEENS7_ILi128EEENS7_ILi64EEEEEELi64ENS_10bfloat16_tEfNS_4arch4Sm90ELb1ELb0ELb0ELb1ELb0ELb1ELb0ELb1ELb1ELb1ELb1ELb0EEENS1_21CollectiveEpilogueFwdINS6_IJSA_SC_SB_EEES9_SE_SG_Li384ELb1ELb1ELb1ELb0EEENS1_36VarlenDynamicPersistentTileSchedulerILi192ELi128ELi384ELi128ELb1ELb1ELb1ELb1ELb1ELb1EEEEEEEEEvNT_6ParamsE --------------------------
	.section	.text._ZN7cutlass13device_kernelIN5flash11enable_sm90INS1_16FlashAttnFwdSm90INS1_25CollectiveMainloopFwdSm90ILi2EN4cute5tupleIJNS5_1CILi1EEES8_S8_EEENS6_IJNS7_ILi192EEENS7_ILi128EEENS7_ILi64EEEEEELi64ENS_10bfloat16_tEfNS_4arch4Sm90ELb1ELb0ELb0ELb1ELb0ELb1ELb0ELb1ELb1ELb1ELb1ELb0EEENS1_21CollectiveEpilogueFwdINS6_IJSA_SC_SB_EEES9_SE_SG_Li384ELb1ELb1ELb1ELb0EEENS1_36VarlenDynamicPersistentTileSchedulerILi192ELi128ELi384ELi128ELb1ELb1ELb1ELb1ELb1ELb1EEEEEEEEEvNT_6ParamsE,"ax",@progbits
	.align	128
.text._ZN7cutlass13device_kernelIN5flash11enable_sm90INS1_16FlashAttnFwdSm90INS1_25CollectiveMainloopFwdSm90ILi2EN4cute5tupleIJNS5_1CILi1EEES8_S8_EEENS6_IJNS7_ILi192EEENS7_ILi128EEENS7_ILi64EEEEEELi64ENS_10bfloat16_tEfNS_4arch4Sm90ELb1ELb0ELb0ELb1ELb0ELb1ELb0ELb1ELb1ELb1ELb1ELb0EEENS1_21CollectiveEpilogueFwdINS6_IJSA_SC_SB_EEES9_SE_SG_Li384ELb1ELb1ELb1ELb0EEENS1_36VarlenDynamicPersistentTileSchedulerILi192ELi128ELi384ELi128ELb1ELb1ELb1ELb1ELb1ELb1EEEEEEEEEvNT_6ParamsE:
        .type           _ZN7cutlass13device_kernelIN5flash11enable_sm90INS1_16FlashAttnFwdSm90INS1_25CollectiveMainloopFwdSm90ILi2EN4cute5tupleIJNS5_1CILi1EEES8_S8_EEENS6_IJNS7_ILi192EEENS7_ILi128EEENS7_ILi64EEEEEELi64ENS_10bfloat16_tEfNS_4arch4Sm90ELb1ELb0ELb0ELb1ELb0ELb1ELb0ELb1ELb1ELb1ELb1ELb0EEENS1_21CollectiveEpilogueFwdINS6_IJSA_SC_SB_EEES9_SE_SG_Li384ELb1ELb1ELb1ELb0EEENS1_36VarlenDynamicPersistentTileSchedulerILi192ELi128ELi384ELi128ELb1ELb1ELb1ELb1ELb1ELb1EEEEEEEEEvNT_6ParamsE,@function
        .size           _ZN7cutlass13device_kernelIN5flash11enable_sm90INS1_16FlashAttnFwdSm90INS1_25CollectiveMainloopFwdSm90ILi2EN4cute5tupleIJNS5_1CILi1EEES8_S8_EEENS6_IJNS7_ILi192EEENS7_ILi128EEENS7_ILi64EEEEEELi64ENS_10bfloat16_tEfNS_4arch4Sm90ELb1ELb0ELb0ELb1ELb0ELb1ELb0ELb1ELb1ELb1ELb1ELb0EEENS1_21CollectiveEpilogueFwdINS6_IJSA_SC_SB_EEES9_SE_SG_Li384ELb1ELb1ELb1ELb0EEENS1_36VarlenDynamicPersistentTileSchedulerILi192ELi128ELi384ELi128ELb1ELb1ELb1ELb1ELb1ELb1EEEEEEEEEvNT_6ParamsE,(.L_x_14883 - _ZN7cutlass13device_kernelIN5flash11enable_sm90INS1_16FlashAttnFwdSm90INS1_25CollectiveMainloopFwdSm90ILi2EN4cute5tupleIJNS5_1CILi1EEES8_S8_EEENS6_IJNS7_ILi192EEENS7_ILi128EEENS7_ILi64EEEEEELi64ENS_10bfloat16_tEfNS_4arch4Sm90ELb1ELb0ELb0ELb1ELb0ELb1ELb0ELb1ELb1ELb1ELb1ELb0EEENS1_21CollectiveEpilogueFwdINS6_IJSA_SC_SB_EEES9_SE_SG_Li384ELb1ELb1ELb1ELb0EEENS1_36VarlenDynamicPersistentTileSchedulerILi192ELi128ELi384ELi128ELb1ELb1ELb1ELb1ELb1ELb1EEEEEEEEEvNT_6ParamsE)
        .other          _ZN7cutlass13device_kernelIN5flash11enable_sm90INS1_16FlashAttnFwdSm90INS1_25CollectiveMainloopFwdSm90ILi2EN4cute5tupleIJNS5_1CILi1EEES8_S8_EEENS6_IJNS7_ILi192EEENS7_ILi128EEENS7_ILi64EEEEEELi64ENS_10bfloat16_tEfNS_4arch4Sm90ELb1ELb0ELb0ELb1ELb0ELb1ELb0ELb1ELb1ELb1ELb1ELb0EEENS1_21CollectiveEpilogueFwdINS6_IJSA_SC_SB_EEES9_SE_SG_Li384ELb1ELb1ELb1ELb0EEENS1_36VarlenDynamicPersistentTileSchedulerILi192ELi128ELi384ELi128ELb1ELb1ELb1ELb1ELb1ELb1EEEEEEEEEvNT_6ParamsE,@"STO_CUDA_ENTRY STV_DEFAULT"
_ZN7cutlass13device_kernelIN5flash11enable_sm90INS1_16FlashAttnFwdSm90INS1_25CollectiveMainloopFwdSm90ILi2EN4cute5tupleIJNS5_1CILi1EEES8_S8_EEENS6_IJNS7_ILi192EEENS7_ILi128EEENS7_ILi64EEEEEELi64ENS_10bfloat16_tEfNS_4arch4Sm90ELb1ELb0ELb0ELb1ELb0ELb1ELb0ELb1ELb1ELb1ELb1ELb0EEENS1_21CollectiveEpilogueFwdINS6_IJSA_SC_SB_EEES9_SE_SG_Li384ELb1ELb1ELb1ELb0EEENS1_36VarlenDynamicPersistentTileSchedulerILi192ELi128ELi384ELi128ELb1ELb1ELb1ELb1ELb1ELb1EEEEEEEEEvNT_6ParamsE:
        /* <DEDUP_REMOVED lines=23> */
.L_x_14398:
[----:B------:R-:W-:Y:S05]  /*0170*/  BSYNC B0 ;  /* 0x0000000000007941 */ /* 0x000fea0003800000 */
.L_x_14397:
        /* <DEDUP_REMOVED lines=40> */
.L_x_14399:
        /* <DEDUP_REMOVED lines=22> */
.L_x_14400:
        /* <DEDUP_REMOVED lines=18> */
.L_x_14401:
        /* <DEDUP_REMOVED lines=22> */
.L_x_14402:
        /* <DEDUP_REMOVED lines=22> */
.L_x_14403:
        /* <DEDUP_REMOVED lines=9> */
.L_x_14406:
        /* <DEDUP_REMOVED lines=28> */
[----:B------:R-:W-:-:S05]  /*0b90*/  LOP3.LUT R4, R3, 0xffffff80, RZ, 0xc0, !PT ;  /* 0xffffff8003047812 */ /* 0x000fca00078ec0ff */
[----:B------:R-:W-:Y:S01]  /*0ba0*/  IMAD.IADD R11, R12, 0x1, -R4 ;  /* 0x000000010c0b7824 */ /* 0x000fe200078e0a04 */
[-C--:B------:R-:W-:Y:S02]  /*0bb0*/  LEA.HI R4, R0, R12.reuse, RZ, 0x4 ;  /* 0x0000000c00047211 */ /* 0x080fe400078f20ff */
[----:B------:R-:W-:Y:S02]  /*0bc0*/  SHF.R.S32.HI R14, RZ, 0x7, R3 ;  /* 0x00000007ff0e7819 */ /* 0x000fe40000011403 */
[----:B------:R-:W-:Y:S02]  /*0bd0*/  SHF.R.S32.HI R7, RZ, 0x4, R4 ;  /* 0x00000004ff077819 */ /* 0x000fe40000011404 */
[----:B------:R-:W-:Y:S02]  /*0be0*/  SHF.R.S32.HI R6, RZ, 0x1f, R11 ;  /* 0x0000001fff067819 */ /* 0x000fe4000001140b */
[----:B------:R-:W-:Y:S02]  /*0bf0*/  LOP3.LUT R3, R4, 0x3fffff0, RZ, 0xc0, !PT ;  /* 0x03fffff004037812 */ /* 0x000fe400078ec0ff */
[----:B------:R-:W-:-:S02]  /*0c00*/  LEA.HI R5, R0, R12, RZ, 0x5 ;  /* 0x0000000c00057211 */ /* 0x000fc400078f28ff */
[----:B------:R-:W-:Y:S02]  /*0c10*/  LEA.HI R4, R4, R7, RZ, 0x1 ;  /* 0x0000000704047211 */ /* 0x000fe400078f08ff */
[----:B------:R-:W-:Y:S01]  /*0c20*/  LEA.HI R8, R6, R11, RZ, 0x2 ;  /* 0x0000000b06087211 */ /* 0x000fe200078f10ff */
[----:B------:R-:W-:Y:S01]  /*0c30*/  IMAD.IADD R3, R12, 0x1, -R3 ;  /* 0x000000010c037824 */ /* 0x000fe200078e0a03 */
[----:B------:R-:W-:Y:S02]  /*0c40*/  SHF.R.S32.HI R15, RZ, 0x5, R5 ;  /* 0x00000005ff0f7819 */ /* 0x000fe40000011405 */
[----:B------:R-:W-:Y:S02]  /*0c50*/  LOP3.LUT R4, R4, 0x1ffffffe, RZ, 0xc0, !PT ;  /* 0x1ffffffe04047812 */ /* 0x000fe400078ec0ff */
[--C-:B------:R-:W-:Y:S02]  /*0c60*/  SHF.R.S32.HI R9, RZ, 0x2, R8.reuse ;  /* 0x00000002ff097819 */ /* 0x100fe40000011408 */
[----:B------:R-:W-:Y:S01]  /*0c70*/  SHF.R.S32.HI R10, RZ, 0x1f, R8 ;  /* 0x0000001fff0a7819 */ /* 0x000fe20000011408 */
[----:B------:R-:W-:-:S02]  /*0c80*/  IMAD.IADD R4, R7, 0x1, -R4 ;  /* 0x0000000107047824 */ /* 0x000fc400078e0a04 */
[----:B------:R-:W-:Y:S01]  /*0c90*/  IMAD R3, R15, 0x10, R3 ;  /* 0x000000100f037824 */ /* 0x000fe200078e0203 */
[----:B------:R-:W-:Y:S01]  /*0ca0*/  LEA.HI R10, R10, R9, RZ, 0x3 ;  /* 0x000000090a0a7211 */ /* 0x000fe200078f18ff */
[----:B------:R-:W-:Y:S01]  /*0cb0*/  IMAD.HI R5, R14, 0x55555556, RZ ;  /* 0x555555560e057827 */ /* 0x000fe200078e02ff */
[----:B------:R-:W-:Y:S02]  /*0cc0*/  LEA.HI R6, R6, R11, RZ, 0x5 ;  /* 0x0000000b06067211 */ /* 0x000fe400078f28ff */
[----:B------:R-:W-:Y:S01]  /*0cd0*/  LOP3.LUT R10, R10, 0xfffffff8, RZ, 0xc0, !PT ;  /* 0xfffffff80a0a7812 */ /* 0x000fe200078ec0ff */
[----:B------:R-:W-:Y:S01]  /*0ce0*/  IMAD R7, R3, 0x8, R4 ;  /* 0x0000000803077824 */ /* 0x000fe200078e0204 */
[CC--:B------:R-:W-:Y:S02]  /*0cf0*/  LEA.HI R3, R0.reuse, R12.reuse, RZ, 0x3 ;  /* 0x0000000c00037211 */ /* 0x0c0fe400078f18ff */
[----:B------:R-:W-:Y:S01]  /*0d00*/  LEA.HI R0, R0, R12, RZ, 0x2 ;  /* 0x0000000c00007211 */ /* 0x000fe200078f10ff */
[----:B------:R-:W-:Y:S01]  /*0d10*/  IMAD.IADD R9, R9, 0x1, -R10 ;  /* 0x0000000109097824 */ /* 0x000fe200078e0a0a */
[----:B------:R-:W-:-:S02]  /*0d20*/  SHF.R.S32.HI R6, RZ, 0x5, R6 ;  /* 0x00000005ff067819 */ /* 0x000fc40000011406 */
[----:B------:R-:W-:Y:S02]  /*0d30*/  LEA.HI R5, R5, R5, RZ, 0x1 ;  /* 0x0000000505057211 */ /* 0x000fe400078f08ff */
[--C-:B------:R-:W-:Y:S01]  /*0d40*/  SHF.R.S32.HI R19, RZ, 0x2, R0.reuse ;  /* 0x00000002ff137819 */ /* 0x100fe20000011400 */
[----:B------:R-:W-:Y:S01]  /*0d50*/  IMAD R6, R6, 0x10, R9 ;  /* 0x0000001006067824 */ /* 0x000fe200078e0209 */
[----:B------:R-:W-:Y:S01]  /*0d60*/  SHF.R.S32.HI R4, RZ, 0x1f, R0 ;  /* 0x0000001fff047819 */ /* 0x000fe20000011400 */
[----:B------:R-:W-:Y:S02]  /*0d70*/  IMAD R5, R5, -0x3, R14 ;  /* 0xfffffffd05057824 */ /* 0x000fe400078e020e */
[----:B------:R-:W-:Y:S01]  /*0d80*/  VIADD R9, R19, 0x60 ;  /* 0x0000006013097836 */ /* 0x000fe20000000000 */
[----:B------:R-:W-:Y:S01]  /*0d90*/  LOP3.LUT R3, R3, 0xfffffff8, RZ, 0xc0, !PT ;  /* 0xfffffff803037812 */ /* 0x000fe200078ec0ff */
[----:B------:R-:W-:Y:S01]  /*0da0*/  IMAD R10, R5, 0x40, R6 ;  /* 0x00000040050a7824 */ /* 0x000fe200078e0206 */
[----:B------:R-:W-:-:S02]  /*0db0*/  LOP3.LUT R0, R0, 0xfffffffc, RZ, 0xc0, !PT ;  /* 0xfffffffc00007812 */ /* 0x000fc400078ec0ff */
[----:B------:R-:W-:Y:S02]  /*0dc0*/  LEA.HI R4, R4, R19, RZ, 0x3 ;  /* 0x0000001304047211 */ /* 0x000fe400078f18ff */
[----:B------:R-:W-:Y:S01]  /*0dd0*/  SHF.R.S32.HI R5, RZ, 0x1f, R9 ;  /* 0x0000001fff057819 */ /* 0x000fe20000011409 */
[----:B------:R-:W-:Y:S01]  /*0de0*/  IMAD.IADD R3, R12, 0x1, -R3 ;  /* 0x000000010c037824 */ /* 0x000fe200078e0a03 */
[----:B------:R-:W-:Y:S01]  /*0df0*/  LOP3.LUT R4, R4, 0xfffffff8, RZ, 0xc0, !PT ;  /* 0xfffffff804047812 */ /* 0x000fe200078ec0ff */
[----:B------:R-:W-:Y:S01]  /*0e00*/  IMAD.IADD R6, R12, 0x1, -R0 ;  /* 0x000000010c067824 */ /* 0x000fe200078e0a00 */
[----:B------:R-:W-:Y:S01]  /*0e10*/  LEA.HI R5, R5, R9, RZ, 0x3 ;  /* 0x0000000905057211 */ /* 0x000fe200078f18ff */
[----:B------:R-:W-:Y:S01]  /*0e20*/  IMAD.SHL.U32 R3, R9, 0x40, RZ ;  /* 0x0000004009037824 */ /* 0x000fe200078e00ff */
[----:B------:R-:W-:Y:S01]  /*0e30*/  SHF.R.S32.HI R0, RZ, 0x1f, R19 ;  /* 0x0000001fff007819 */ /* 0x000fe20000011413 */
[----:B------:R-:W-:Y:S01]  /*0e40*/  IMAD.IADD R4, R19, 0x1, -R4 ;  /* 0x0000000113047824 */ /* 0x000fe200078e0a04 */
[C---:B------:R-:W-:Y:S01]  /*0e50*/  LEA.HI R0, R6.reuse, R6, RZ, 0x1 ;  /* 0x0000000606007211 */ /* 0x040fe200078f08ff */
[----:B------:R-:W-:Y:S01]  /*0e60*/  IMAD.SHL.U32 R16, R6, 0x8, RZ ;  /* 0x0000000806107824 */ /* 0x000fe200078e00ff */
[----:B------:R-:W-:Y:S01]  /*0e70*/  LOP3.LUT R3, R3, 0x1c0, RZ, 0xc0, !PT ;  /* 0x000001c003037812 */ /* 0x000fe200078ec0ff */
[----:B------:R-:W-:Y:S01]  /*0e80*/  IMAD.SHL.U32 R5, R5, 0x40, RZ ;  /* 0x0000004005057824 */ /* 0x000fe200078e00ff */
[----:B------:R-:W-:Y:S01]  /*0e90*/  STL [R1+0x64], R10 ;  /* 0x0000640a01007387 */ /* 0x000fe20000100800 */
[----:B------:R-:W-:-:S02]  /*0ea0*/  LOP3.LUT R8, R8, 0x7ffffffc, RZ, 0xc0, !PT ;  /* 0x7ffffffc08087812 */ /* 0x000fc400078ec0ff */
[----:B------:R-:W-:Y:S01]  /*0eb0*/  SHF.R.U32.HI R9, RZ, 0x3, R3 ;  /* 0x00000003ff097819 */ /* 0x000fe20000011603 */
[----:B------:R-:W-:Y:S01]  /*0ec0*/  STL [R1+0x58], RZ ;  /* 0x000058ff01007387 */ /* 0x000fe20000100800 */
[----:B------:R-:W-:Y:S02]  /*0ed0*/  LOP3.LUT R0, R0, 0x1ffffffe, RZ, 0xc0, !PT ;  /* 0x1ffffffe00007812 */ /* 0x000fe400078ec0ff */
[----:B------:R-:W-:Y:S01]  /*0ee0*/  LOP3.LUT R3, R3, 0x38, R16, 0xf8, !PT ;  /* 0x0000003803037812 */ /* 0x000fe200078ef810 */
[----:B------:R0:W-:Y:S01]  /*0ef0*/  STL [R1+0x40], R4 ;  /* 0x0000400401007387 */ /* 0x0001e20000100800 */
[----:B------:R-:W-:Y:S02]  /*0f00*/  IMAD.IADD R8, R11, 0x1, -R8 ;  /* 0x000000010b087824 */ /* 0x000fe400078e0a08 */
[----:B------:R-:W-:Y:S01]  /*0f10*/  IMAD.IADD R0, R6, 0x1, -R0 ;  /* 0x0000000106007824 */ /* 0x000fe200078e0a00 */
[----:B0-----:R-:W-:Y:S01]  /*0f20*/  LOP3.LUT R4, R5, 0xfffffe00, RZ, 0xc0, !PT ;  /* 0xfffffe0005047812 */ /* 0x001fe200078ec0ff */
[----:B------:R-:W-:-:S03]  /*0f30*/  IMAD.SHL.U32 R5, R7, 0x8, RZ ;  /* 0x0000000807057824 */ /* 0x000fc600078e00ff */
[----:B------:R-:W-:Y:S01]  /*0f40*/  LOP3.LUT R3, R4, R3, R9, 0xf6, !PT ;  /* 0x0000000304037212 */ /* 0x000fe200078ef609 */
[----:B------:R0:W-:Y:S01]  /*0f50*/  STL [R1+0x44], R4 ;  /* 0x0000440401007387 */ /* 0x0001e20000100800 */
[----:B------:R-:W-:-:S03]  /*0f60*/  IMAD R0, R0, 0x8, R10 ;  /* 0x0000000800007824 */ /* 0x000fc600078e020a */
[----:B------:R-:W-:Y:S01]  /*0f70*/  IMAD R3, R3, 0x2, R2 ;  /* 0x0000000203037824 */ /* 0x000fe200078e0202 */
[----:B------:R1:W-:Y:S01]  /*0f80*/  STL [R1+0x68], R5 ;  /* 0x0000680501007387 */ /* 0x0003e20000100800 */
[----:B0-----:R-:W-:-:S05]  /*0f90*/  IMAD.SHL.U32 R4, R8, 0x2, RZ ;  /* 0x0000000208047824 */ /* 0x001fca00078e00ff */
[----:B------:R1:W-:Y:S04]  /*0fa0*/  STL [R1+0x30], R4 ;  /* 0x0000300401007387 */ /* 0x0003e80000100800 */
[----:B------:R1:W-:Y:S04]  /*0fb0*/  STL [R1+0x48], R0 ;  /* 0x0000480001007387 */ /* 0x0003e80000100800 */
[----:B------:R1:W-:Y:S01]  /*0fc0*/  STL [R1+0x60], R3 ;  /* 0x0000600301007387 */ /* 0x0003e20000100800 */
[----:B------:R-:W-:Y:S01]  /*0fd0*/  IMAD.SHL.U32 R152, R6, 0x4, RZ ;  /* 0x0000000406987824 */ /* 0x000fe200078e00ff */
[----:B------:R-:W-:Y:S01]  /*0fe0*/  CS2R R22, SRZ ;  /* 0x0000000000167805 */ /* 0x000fe2000001ff00 */
[----:B------:R-:W-:-:S02]  /*0ff0*/  IMAD.MOV.U32 R154, RZ, RZ, RZ ;  /* 0x000000ffff9a7224 */ /* 0x000fc400078e00ff */
[----:B------:R-:W-:Y:S02]  /*1000*/  IMAD.MOV.U32 R18, RZ, RZ, RZ ;  /* 0x000000ffff127224 */ /* 0x000fe400078e00ff */
[----:B------:R-:W-:Y:S01]  /*1010*/  VIADD R155, R152, 0x10 ;  /* 0x00000010989b7836 */ /* 0x000fe20000000000 */
[----:B-12---:R-:W-:-:S07]  /*1020*/  LOP3.LUT R156, R13, 0x1, RZ, 0xfc, !PT ;  /* 0x000000010d9c7812 */ /* 0x006fce00078efcff */
.L_x_14550:
[----:B01-3--:R-:W0:Y:S02]  /*1030*/  LDC.64 R4, c[0x0][0xc88] ;  /* 0x00032200ff047b82 */ /* 0x00be240000000a00 */
        /* <DEDUP_REMOVED lines=14> */
[C---:B------:R-:W-:Y:S01]  /*1120*/  @P1 LEA R6, P2, R35.reuse, UR4, 0x2 ;  /* 0x0000000423061c11 */ /* 0x040fe2000f8410ff */
[----:B------:R0:W-:Y:S01]  /*1130*/  STL [R1+0x50], R35 ;  /* 0x0000502301007387 */ /* 0x0001e20000100800 */
[C-C-:B------:R-:W-:Y:S02]  /*1140*/  SHF.L.U64.HI R34, R35.reuse, 0x2, R0.reuse ;  /* 0x0000000223227819 */ /* 0x140fe40000010200 */
[----:B------:R-:W-:Y:S02]  /*1150*/  @P1 LEA.HI.X R7, R35, UR5, R0, 0x2, P2 ;  /* 0x0000000523071c11 */ /* 0x000fe400090f1400 */
[----:B------:R-:W-:Y:S01]  /*1160*/  ISETP.NE.U32.AND P2, PT, RZ, UR8, PT ;  /* 0x00000008ff007c0c */ /* 0x000fe2000bf45070 */
[----:B------:R-:W-:Y:S01]  /*1170*/  ULDC UR4, c[0x0][0x288] ;  /* 0x0000a20000047ab9 */ /* 0x000fe20000000800 */
[----:B------:R-:W-:Y:S01]  /*1180*/  IADD3 R8, P3, R33, UR6, RZ ;  /* 0x0000000621087c10 */ /* 0x000fe2000ff7e0ff */
[----:B------:R0:W5:Y:S01]  /*1190*/  @P1 LDG.E R11, desc[UR40][R6.64] ;  /* 0x00000028060b1981 */ /* 0x000162000c1e1900 */
[----:B------:R-:W-:Y:S01]  /*11a0*/  ISETP.NE.AND.EX P2, PT, RZ, UR9, PT, P2 ;  /* 0x00000009ff007c0c */ /* 0x000fe2000bf45320 */
[----:B----4-:R-:W-:Y:S01]  /*11b0*/  IMAD.U32 R3, RZ, RZ, UR4 ;  /* 0x00000004ff037e24 */ /* 0x010fe2000f8e00ff */
[----:B------:R-:W-:Y:S01]  /*11c0*/  IADD3.X R9, R34, UR7, RZ, P3, !PT ;  /* 0x0000000722097c10 */ /* 0x000fe20009ffe4ff */
[----:B------:R-:W-:-:S04]  /*11d0*/  ULDC.64 UR4, c[0x0][0x418] ;  /* 0x0001060000047ab9 */ /* 0x000fc80000000a00 */
[----:B------:R0:W5:Y:S06]  /*11e0*/  @P0 LDG.E R31, desc[UR40][R8.64] ;  /* 0x00000028081f0981 */ /* 0x00016c000c1e1900 */
[----:B------:R-:W-:-:S04]  /*11f0*/  @P2 IADD3 R4, P1, R33, UR8, RZ ;  /* 0x0000000821042c10 */ /* 0x000fc8000ff3e0ff */
        /* <DEDUP_REMOVED lines=18> */
[----:B------:R-:W1:Y:S02]  /*1320*/  LDC.64 R4, c[0x0][0xa00] ;  /* 0x00028000ff047b82 */ /* 0x000e640000000a00 */
[----:B-1----:R-:W-:-:S05]  /*1330*/  IMAD.WIDE R4, R35, 0x4, R4 ;  /* 0x0000000423047825 */ /* 0x002fca00078e0204 */
[----:B------:R-:W2:Y:S04]  /*1340*/  LDG.E R0, desc[UR40][R4.64] ;  /* 0x0000002804007981 */ /* 0x000ea8000c1e1900 */
[----:B0-----:R-:W2:Y:S02]  /*1350*/  LDG.E R3, desc[UR40][R4.64+0x4] ;  /* 0x0000042804037981 */ /* 0x001ea4000c1e1900 */
[----:B--2---:R-:W-:-:S05]  /*1360*/  IMAD.IADD R13, R3, 0x1, -R0 ;  /* 0x00000001030d7824 */ /* 0x004fca00078e0a00 */
[----:B------:R1:W-:Y:S02]  /*1370*/  STL [R1+0x20], R13 ;  /* 0x0000200d01007387 */ /* 0x0003e40000100800 */
.L_x_14408:
[C---:B------:R-:W-:Y:S01]  /*1380*/  LOP3.LUT R37, R30.reuse, 0xffff, RZ, 0xc0, !PT ;  /* 0x0000ffff1e257812 */ /* 0x040fe200078ec0ff */
[----:B------:R-:W-:Y:S01]  /*1390*/  ULDC.64 UR4, c[0x0][0xa20] ;  /* 0x0002880000047ab9 */ /* 0x000fe20000000a00 */
[C---:B0-----:R-:W-:Y:S02]  /*13a0*/  LOP3.LUT R3, R30.reuse, 0xff000000, RZ, 0xc0, !PT ;  /* 0xff0000001e037812 */ /* 0x041fe400078ec0ff */
[----:B------:R-:W-:Y:S01]  /*13b0*/  ISETP.NE.U32.AND P1, PT, RZ, UR4, PT ;  /* 0x00000004ff007c0c */ /* 0x000fe2000bf25070 */
[----:B------:R0:W-:Y:S01]  /*13c0*/  STL [R1+0x4c], R37 ;  /* 0x00004c2501007387 */ /* 0x0001e20000100800 */
[----:B------:R-:W-:Y:S02]  /*13d0*/  LOP3.LUT R0, R30, 0xff0000, RZ, 0xc0, !PT ;  /* 0x00ff00001e007812 */ /* 0x000fe400078ec0ff */
[----:B------:R-:W-:Y:S02]  /*13e0*/  ISETP.NE.AND.EX P1, PT, RZ, UR5, PT, P1 ;  /* 0x00000005ff007c0c */ /* 0x000fe4000bf25310 */
[----:B------:R-:W-:-:S04]  /*13f0*/  SHF.R.U32.HI R3, RZ, 0x8, R3 ;  /* 0x00000008ff037819 */ /* 0x000fc80000011603 */
[----:B------:R-:W-:-:S07]  /*1400*/  LEA.HI R10, R0, R3, RZ, 0x10 ;  /* 0x00000003000a7211 */ /* 0x000fce00078f80ff */
[----:B0-----:R-:W-:Y:S05]  /*1410*/  @!P1 BRA `(.L_x_14409) ;  /* 0x0000000000109947 */ /* 0x001fea0003800000 */
[----:B------:R-:W-:-:S04]  /*1420*/  IADD3 R4, P0, R33, UR4, RZ ;  /* 0x0000000421047c10 */ /* 0x000fc8000ff1e0ff */
[----:B------:R-:W-:-:S05]  /*1430*/  IADD3.X R5, R34, UR5, RZ, P0, !PT ;  /* 0x0000000522057c10 */ /* 0x000fca00087fe4ff */
[----:B------:R0:W5:Y:S01]  /*1440*/  LDG.E R32, desc[UR40][R4.64] ;  /* 0x0000002804207981 */ /* 0x000162000c1e1900 */
[----:B------:R-:W-:Y:S05]  /*1450*/  BRA `(.L_x_14410) ;  /* 0x0000000000107947 */ /* 0x000fea0003800000 */
.L_x_14409:
[----:B------:R-:W-:Y:S05]  /*1460*/  @!P0 BRA `(.L_x_14410) ;  /* 0x00000000000c8947 */ /* 0x000fea0003800000 */
[----:B------:R-:W2:Y:S04]  /*1470*/  LDG.E R3, desc[UR40][R8.64] ;  /* 0x0000002808037981 */ /* 0x000ea8000c1e1900 */
[----:B------:R-:W2:Y:S02]  /*1480*/  LDG.E R32, desc[UR40][R8.64+0x4] ;  /* 0x0000042808207981 */ /* 0x000ea4000c1e1900 */
[----:B--2---:R-:W-:-:S07]  /*1490*/  IMAD.IADD R32, R32, 0x1, -R3 ;  /* 0x0000000120207824 */ /* 0x004fce00078e0a03 */
.L_x_14410:
[----:B------:R-:W-:Y:S01]  /*14a0*/  ULDC.64 UR4, c[0x0][0xa10] ;  /* 0x0002840000047ab9 */ /* 0x000fe20000000a00 */
[----:B------:R-:W2:Y:S01]  /*14b0*/  LDC R8, c[0x0][0x448] ;  /* 0x00011200ff087b82 */ /* 0x000ea20000000800 */
        /* <DEDUP_REMOVED lines=16> */
[----:B0-----:R-:W-:Y:S01]  /*15c0*/  VIADD R4, R12, 0xbf ;  /* 0x000000bf0c047836 */ /* 0x001fe20000000000 */
[----:B------:R0:W-:Y:S07]  /*15d0*/  STL [R1+0x24], R12 ;  /* 0x0000240c01007387 */ /* 0x0001ee0000100800 */
[----:B------:R-:W2:Y:S01]  /*15e0*/  @P1 LDC R9, c[0x0][0x44c] ;  /* 0x00011300ff091b82 */ /* 0x000ea20000000800 */
[----:B0-----:R-:W-:-:S07]  /*15f0*/  IMAD.IADD R12, R32, 0x1, -R11 ;  /* 0x00000001200c7824 */ /* 0x001fce00078e0a0b */
[----:B------:R-:W0:Y:S01]  /*1600*/  @P1 LDC R5, c[0x0][0x450] ;  /* 0x00011400ff051b82 */ /* 0x000e220000000800 */
[----:B---3--:R-:W-:Y:S02]  /*1610*/  @P0 IMAD.IADD R25, R3, 0x1, -R0 ;  /* 0x0000000103190824 */ /* 0x008fe400078e0a00 */
[----:B--2---:R-:W-:-:S04]  /*1620*/  @P1 IMAD.HI.U32 R0, R4, R9, RZ ;  /* 0x0000000904001227 */ /* 0x004fc800078e00ff */
[----:B----4-:R-:W-:Y:S01]  /*1630*/  IMAD.IADD R6, R12, 0x1, R25 ;  /* 0x000000010c067824 */ /* 0x010fe200078e0219 */
[----:B0-----:R-:W-:-:S03]  /*1640*/  @P1 SHF.R.U32.HI R4, RZ, R5, R0 ;  /* 0x00000005ff041219 */ /* 0x001fc60000011600 */
[C---:B------:R-:W-:Y:S01]  /*1650*/  VIADD R0, R6.reuse, 0x7f ;  /* 0x0000007f06007836 */ /* 0x040fe20000000000 */
[----:B------:R-:W-:Y:S01]  /*1660*/  IADD3 R91, R6, 0x80, -R13 ;  /* 0x00000080065b7810 */ /* 0x000fe20007ffe80d */
[----:B------:R0:W-:Y:S01]  /*1670*/  STL [R1+0x2c], R6 ;  /* 0x00002c0601007387 */ /* 0x0001e20000100800 */
[----:B-1----:R-:W-:Y:S02]  /*1680*/  LOP3.LUT R13, R10, 0xff, RZ, 0xc0, !PT ;  /* 0x000000ff0a0d7812 */ /* 0x002fe400078ec0ff */
[----:B------:R-:W-:Y:S01]  /*1690*/  SHF.R.S32.HI R3, RZ, 0x1f, R0 ;  /* 0x0000001fff037819 */ /* 0x000fe20000011400 */
[----:B------:R-:W-:Y:S02]  /*16a0*/  IMAD.IADD R4, R91, 0x1, R4 ;  /* 0x000000015b047824 */ /* 0x000fe400078e0204 */
[----:B------:R1:W-:Y:S01]  /*16b0*/  STL [R1+0x5c], R13 ;  /* 0x00005c0d01007387 */ /* 0x0003e20000100800 */
[----:B------:R-:W-:Y:S01]  /*16c0*/  LEA.HI R3, R3, R0, RZ, 0x7 ;  /* 0x0000000003037211 */ /* 0x000fe200078f38ff */
[----:B------:R-:W-:Y:S01]  /*16d0*/  IMAD.MOV.U32 R0, RZ, RZ, RZ ;  /* 0x000000ffff007224 */ /* 0x000fe200078e00ff */
[----:B------:R-:W-:-:S02]  /*16e0*/  SHF.R.S32.HI R5, RZ, 0x1f, R4 ;  /* 0x0000001fff057819 */ /* 0x000fc40000011404 */
[----:B0-----:R-:W-:Y:S02]  /*16f0*/  SHF.R.U32.HI R6, RZ, 0x10, R10 ;  /* 0x00000010ff067819 */ /* 0x001fe4000001160a */
[----:B------:R-:W-:Y:S02]  /*1700*/  LEA.HI R5, R5, R4, RZ, 0x7 ;  /* 0x0000000405057211 */ /* 0x000fe400078f38ff */
[----:B------:R-:W-:Y:S01]  /*1710*/  SHF.R.S32.HI R92, RZ, 0x7, R3 ;  /* 0x00000007ff5c7819 */ /* 0x000fe20000011403 */
[----:B------:R1:W-:Y:S01]  /*1720*/  STL [R1+0x54], R6 ;  /* 0x0000540601007387 */ /* 0x0003e20000100800 */
[----:B------:R-:W-:-:S04]  /*1730*/  SHF.R.S32.HI R5, RZ, 0x7, R5 ;  /* 0x00000007ff057819 */ /* 0x000fc80000011405 */
[----:B------:R-:W-:-:S04]  /*1740*/  VIMNMX R9, R92, R5, PT ;  /* 0x000000055c097248 */ /* 0x000fc80003fe0100 */
[----:B------:R-:W-:-:S13]  /*1750*/  ISETP.GE.AND P0, PT, R9, 0x1, PT ;  /* 0x000000010900780c */ /* 0x000fda0003f06270 */
[----:B-1----:R-:W-:Y:S05]  /*1760*/  @!P0 BRA `(.L_x_14412) ;  /* 0x0000000000748947 */ /* 0x002fea0003800000 */
        /* <DEDUP_REMOVED lines=29> */
.L_x_14412:
[----:B------:R-:W-:Y:S05]  /*1940*/  BSYNC B0 ;  /* 0x0000000000007941 */ /* 0x000fea0003800000 */
.L_x_14411:
        /* <DEDUP_REMOVED lines=36> */
.L_x_14415:
[----:B------:R-:W-:Y:S05]  /*1b90*/  BSYNC B6 ;  /* 0x0000000000067941 */ /* 0x000fea0003800000 */
.L_x_14414:
        /* <DEDUP_REMOVED lines=20> */
.L_x_14417:
[----:B------:R-:W-:Y:S05]  /*1ce0*/  BSYNC B6 ;  /* 0x0000000000067941 */ /* 0x000fea0003800000 */
.L_x_14416:
[----:B------:R-:W-:Y:S01]  /*1cf0*/  ULDC.64 UR4, c[0x0][0x9f8] ;  /* 0x00027e0000047ab9 */ /* 0x000fe20000000a00 */
[----:B------:R-:W-:Y:S01]  /*1d00*/  IMAD.MOV.U32 R0, RZ, RZ, R35 ;  /* 0x000000ffff007224 */ /* 0x000fe200078e0023 */
[----:B------:R-:W-:Y:S01]  /*1d10*/  ISETP.NE.U32.AND P0, PT, RZ, UR4, PT ;  /* 0x00000004ff007c0c */ /* 0x000fe2000bf05070 */
[----:B------:R-:W2:Y:S01]  /*1d20*/  LDL R14, [R1+0x40] ;  /* 0x00004000010e7983 */ /* 0x000ea20000100800 */
[----:B------:R-:W0:Y:S02]  /*1d30*/  LDC.64 R72, c[0x0][0x300] ;  /* 0x0000c000ff487b82 */ /* 0x000e240000000a00 */
[----:B------:R-:W-:Y:S01]  /*1d40*/  ISETP.NE.AND.EX P0, PT, RZ, UR5, PT, P0 ;  /* 0x00000005ff007c0c */ /* 0x000fe2000bf05300 */
[----:B------:R-:W1:Y:S01]  /*1d50*/  S2R R20, SR_TID.X ;  /* 0x0000000000147919 */ /* 0x000e620000002100 */
[----:B------:R-:W-:-:S04]  /*1d60*/  IMAD.IADD R10, R31, 0x1, R32 ;  /* 0x000000011f0a7824 */ /* 0x000fc800078e0220 */
[----:B------:R-:W3:Y:S07]  /*1d70*/  LDC R63, c[0x0][0x3f4] ;  /* 0x0000fd00ff3f7b82 */ /* 0x000eee0000000800 */
[----:B------:R-:W-:Y:S01]  /*1d80*/  @P0 IADD3 R4, P1, R33, UR4, RZ ;  /* 0x0000000421040c10 */ /* 0x000fe2000ff3e0ff */
[----:B------:R-:W4:Y:S01]  /*1d90*/  LDC.64 R70, c[0x0][0x3f8] ;  /* 0x0000fe00ff467b82 */ /* 0x000f220000000a00 */
[----:B------:R-:W2:Y:S02]  /*1da0*/  LDL.LU R33, [R1] ;  /* 0x0000000001217983 */ /* 0x000ea40000300800 */
[----:B------:R-:W-:Y:S01]  /*1db0*/  @P0 IADD3.X R5, R34, UR5, RZ, P1, !PT ;  /* 0x0000000522050c10 */ /* 0x000fe20008ffe4ff */
[----:B------:R-:W-:Y:S01]  /*1dc0*/  ULDC.64 UR4, c[0x0][0xa08] ;  /* 0x0002820000047ab9 */ /* 0x000fe20000000a00 */
[----:B------:R-:W2:Y:S04]  /*1dd0*/  LDL R12, [R1+0x44] ;  /* 0x00004400010c7983 */ /* 0x000ea80000100800 */
[----:B------:R1:W3:Y:S01]  /*1de0*/  @P0 LDG.E R0, desc[UR40][R4.64] ;  /* 0x0000002804000981 */ /* 0x0002e2000c1e1900 */
[----:B------:R-:W-:Y:S01]  /*1df0*/  SHF.R.S32.HI R15, RZ, 0x1f, R10 ;  /* 0x0000001fff0f7819 */ /* 0x000fe2000001140a */
[----:B0-----:R-:W-:Y:S01]  /*1e00*/  IMAD.WIDE.U32 R6, R10, R72, RZ ;  /* 0x000000480a067225 */ /* 0x001fe200078e00ff */
[----:B------:R-:W-:-:S02]  /*1e10*/  ISETP.NE.U32.AND P0, PT, RZ, UR4, PT ;  /* 0x00000004ff007c0c */ /* 0x000fc4000bf05070 */
[----:B------:R-:W-:Y:S01]  /*1e20*/  SHF.R.S32.HI R35, RZ, 0x1f, R19 ;  /* 0x0000001fff237819 */ /* 0x000fe20000011413 */
[----:B------:R-:W-:Y:S01]  /*1e30*/  IMAD R8, R15, R72, RZ ;  /* 0x000000480f087224 */ /* 0x000fe200078e02ff */
[----:B------:R-:W-:Y:S01]  /*1e40*/  ISETP.NE.AND.EX P0, PT, RZ, UR5, PT, P0 ;  /* 0x00000005ff007c0c */ /* 0x000fe2000bf05300 */
[----:B------:R-:W-:Y:S01]  /*1e50*/  ULDC.64 UR4, c[0x0][0x308] ;  /* 0x0000c20000047ab9 */ /* 0x000fe20000000a00 */
[----:B------:R-:W-:Y:S01]  /*1e60*/  SHF.R.S32.HI R17, RZ, 0x1f, R16 ;  /* 0x0000001fff117819 */ /* 0x000fe20000011410 */
[----:B------:R-:W-:Y:S01]  /*1e70*/  IMAD R3, R10, R73, R8 ;  /* 0x000000490a037224 */ /* 0x000fe200078e0208 */
[----:B-1----:R-:W-:-:S03]  /*1e80*/  SHF.R.U32.HI R36, RZ, 0x7, R20 ;  /* 0x00000007ff247819 */ /* 0x002fc60000011614 */
[----:B------:R-:W-:Y:S01]  /*1e90*/  IMAD.IADD R7, R7, 0x1, R3 ;  /* 0x0000000107077824 */ /* 0x000fe200078e0203 */
[----:B------:R-:W-:Y:S01]  /*1ea0*/  ISETP.NE.AND P6, PT, R36, 0x1, PT ;  /* 0x000000012400780c */ /* 0x000fe20003fc5270 */
[----:B------:R-:W0:Y:S01]  /*1eb0*/  S2R R32, SR_TID.X ;  /* 0x0000000000207919 */ /* 0x000e220000002100 */
[----:B------:R-:W-:-:S04]  /*1ec0*/  IMAD.WIDE.U32 R4, R37, UR4, R6 ;  /* 0x0000000425047c25 */ /* 0x000fc8000f8e0006 */
[----:B------:R-:W-:Y:S01]  /*1ed0*/  IMAD R5, R37, UR5, R5 ;  /* 0x0000000525057c24 */ /* 0x000fe2000f8e0205 */
[----:B------:R-:W-:Y:S01]  /*1ee0*/  ULDC.64 UR4, c[0x0][0x310] ;  /* 0x0000c40000047ab9 */ /* 0x000fe20000000a00 */
[----:B------:R-:W-:Y:S01]  /*1ef0*/  IMAD.WIDE.U32 R6, R19, R72, R16 ;  /* 0x0000004813067225 */ /* 0x000fe200078e0010 */
[----:B------:R-:W-:-:S03]  /*1f00*/  SHF.R.S32.HI R153, RZ, 0x1f, R152 ;  /* 0x0000001fff997819 */ /* 0x000fc60000011498 */
[----:B----4-:R-:W-:-:S04]  /*1f10*/  IMAD.WIDE.U32 R48, R19, R70, R16 ;  /* 0x0000004613307225 */ /* 0x010fc800078e0010 */
[----:B------:R-:W-:-:S04]  /*1f20*/  IMAD.WIDE.U32 R50, R19, R70, R152 ;  /* 0x0000004613327225 */ /* 0x000fc800078e0098 */
[----:B------:R-:W-:Y:S02]  /*1f30*/  VIADD R65, R16, 0x20 ;  /* 0x0000002010417836 */ /* 0x000fe40000000000 */
[----:B------:R-:W-:Y:S01]  /*1f40*/  VIADD R90, R36, 0x8 ;  /* 0x00000008245a7836 */ /* 0x000fe20000000000 */
[----:B---3--:R-:W-:Y:S02]  /*1f50*/  SHF.R.S32.HI R3, RZ, 0x1f, R0 ;  /* 0x0000001fff037819 */ /* 0x008fe40000011400 */
[----:B------:R-:W-:Y:S02]  /*1f60*/  SEL R53, R0, RZ, !P0 ;  /* 0x000000ff00357207 */ /* 0x000fe40004000000 */
[----:B------:R-:W-:-:S03]  /*1f70*/  SEL R3, R3, RZ, !P0 ;  /* 0x000000ff03037207 */ /* 0x000fc60004000000 */
[----:B------:R-:W-:Y:S02]  /*1f80*/  IMAD.WIDE.U32 R54, R53, UR4, R4 ;  /* 0x0000000435367c25 */ /* 0x000fe4000f8e0004 */
[----:B------:R-:W1:Y:S02]  /*1f90*/  LDC.64 R4, c[0x0][0x408] ;  /* 0x00010200ff047b82 */ /* 0x000e640000000a00 */
[----:B------:R-:W-:Y:S01]  /*1fa0*/  IMAD R0, R3, UR4, RZ ;  /* 0x0000000403007c24 */ /* 0x000fe2000f8e02ff */
[----:B------:R-:W-:-:S03]  /*1fb0*/  IADD3 R76, P0, R54, R6, RZ ;  /* 0x00000006364c7210 */ /* 0x000fc60007f1e0ff */
[----:B------:R-:W-:Y:S01]  /*1fc0*/  IMAD R75, R53, UR5, R0 ;  /* 0x00000005354b7c24 */ /* 0x000fe2000f8e0200 */
[----:B------:R-:W-:Y:S05]  /*1fd0*/  @!P6 WARPSYNC.ALL ;  /* 0x000000000000e948 */ /* 0x000fea0003800000 */
[----:B------:R-:W-:Y:S01]  /*1fe0*/  IMAD R0, R35, R72, RZ ;  /* 0x0000004823007224 */ /* 0x000fe200078e02ff */
[----:B------:R-:W-:Y:S01]  /*1ff0*/  ULDC.64 UR4, c[0x0][0x330] ;  /* 0x0000cc0000047ab9 */ /* 0x000fe20000000a00 */
[----:B------:R-:W-:Y:S02]  /*2000*/  IMAD.IADD R75, R55, 0x1, R75 ;  /* 0x00000001374b7824 */ /* 0x000fe400078e024b */
[----:B------:R-:W-:-:S04]  /*2010*/  IMAD.WIDE.U32 R8, R37, UR4, R16 ;  /* 0x0000000425087c25 */ /* 0x000fc8000f8e0010 */
[----:B------:R-:W-:Y:S02]  /*2020*/  IMAD R0, R19, R73, R0 ;  /* 0x0000004913007224 */ /* 0x000fe400078e0200 */
[----:B------:R-:W-:Y:S01]  /*2030*/  IMAD R9, R37, UR5, R9 ;  /* 0x0000000525097c24 */ /* 0x000fe2000f8e0209 */
[----:B------:R-:W-:Y:S02]  /*2040*/  ULDC.64 UR4, c[0x0][0x338] ;  /* 0x0000ce0000047ab9 */ /* 0x000fe40000000a00 */
[----:B------:R-:W-:Y:S01]  /*2050*/  IADD3.X R74, R75, R7, R0, P0, !PT ;  /* 0x000000074b4a7210 */ /* 0x000fe200007fe400 */
[----:B------:R-:W-:Y:S01]  /*2060*/  IMAD R3, R3, UR4, RZ ;  /* 0x0000000403037c24 */ /* 0x000fe2000f8e02ff */
[----:B------:R-:W-:Y:S01]  /*2070*/  ISETP.GE.AND P0, PT, R16, R63, PT ;  /* 0x0000003f1000720c */ /* 0x000fe20003f06270 */
[----:B------:R-:W-:Y:S02]  /*2080*/  IMAD R0, R35, R70, RZ ;  /* 0x0000004623007224 */ /* 0x000fe400078e02ff */
[----:B------:R-:W-:Y:S01]  /*2090*/  IMAD R13, R53, UR5, R3 ;  /* 0x00000005350d7c24 */ /* 0x000fe2000f8e0203 */
[----:B------:R-:W-:Y:S01]  /*20a0*/  SEL R3, R63, RZ, P0 ;  /* 0x000000ff3f037207 */ /* 0x000fe20000000000 */
[----:B------:R-:W-:Y:S01]  /*20b0*/  IMAD R7, R19, R71, R0 ;  /* 0x0000004713077224 */ /* 0x000fe200078e0200 */
[----:B--2---:R-:W-:Y:S01]  /*20c0*/  LOP3.LUT P1, RZ, R14, 0x4, RZ, 0xc0, !PT ;  /* 0x000000040eff7812 */ /* 0x004fe2000782c0ff */
[----:B0-----:R-:W-:-:S02]  /*20d0*/  VIADD R37, R32, 0xffffff80 ;  /* 0xffffff8020257836 */ /* 0x001fc40000000000 */
[-C--:B-1----:R-:W-:Y:S02]  /*20e0*/  IMAD R0, R35, R4.reuse, RZ ;  /* 0x0000000423007224 */ /* 0x082fe400078e02ff */
[----:B------:R-:W-:Y:S02]  /*20f0*/  IMAD.IADD R3, R16, 0x1, R3 ;  /* 0x0000000110037824 */ /* 0x000fe400078e0203 */
[----:B------:R-:W-:Y:S02]  /*2100*/  VIADD R32, R19, 0x60 ;  /* 0x0000006013207836 */ /* 0x000fe40000000000 */
[----:B------:R-:W-:Y:S01]  /*2110*/  IMAD.WIDE.U32 R52, R53, UR4, R8 ;  /* 0x0000000435347c25 */ /* 0x000fe2000f8e0008 */
[----:B------:R-:W-:Y:S01]  /*2120*/  LOP3.LUT R33, R33, 0xfffffffb, RZ, 0xc0, !PT ;  /* 0xfffffffb21217812 */ /* 0x000fe200078ec0ff */
[----:B------:R-:W-:Y:S02]  /*2130*/  ULDC UR4, c[0x0][0x2f4] ;  /* 0x0000bd0000047ab9 */ /* 0x000fe40000000800 */
        /* <DEDUP_REMOVED lines=8> */
[----:B------:R-:W-:Y:S02]  /*21c0*/  IMAD.SHL.U32 R69, R14, 0x40, RZ ;  /* 0x000000400e457824 */ /* 0x000fe400078e00ff */
[----:B------:R-:W-:Y:S01]  /*21d0*/  VIADD R14, R19, 0x60 ;  /* 0x00000060130e7836 */ /* 0x000fe20000000000 */
[----:B------:R-:W-:Y:S01]  /*21e0*/  LEA.HI R0, R0, R3, RZ, 0x3 ;  /* 0x0000000300007211 */ /* 0x000fe200078f18ff */
[----:B------:R-:W-:Y:S01]  /*21f0*/  IMAD.IADD R31, R31, 0x1, R9 ;  /* 0x000000011f1f7824 */ /* 0x000fe200078e0209 */
[----:B------:R-:W-:Y:S01]  /*2200*/  LOP3.LUT R32, R32, 0x1c0, RZ, 0xc0, !PT ;  /* 0x000001c020207812 */ /* 0x000fe200078ec0ff */
[----:B------:R-:W-:Y:S01]  /*2210*/  IMAD.IADD R21, R9, 0x1, R21 ;  /* 0x0000000109157824 */ /* 0x000fe200078e0215 */
[----:B------:R-:W-:Y:S01]  /*2220*/  @P1 LOP3.LUT R33, R33, 0x4, RZ, 0xfc, !PT ;  /* 0x0000000421211812 */ /* 0x000fe200078efcff */
[C---:B------:R-:W-:Y:S01]  /*2230*/  IMAD R3, R7.reuse, R70, RZ ;  /* 0x0000004607037224 */ /* 0x040fe200078e02ff */
[----:B------:R-:W-:Y:S01]  /*2240*/  SHF.R.S32.HI R64, RZ, 0x1f, R14 ;  /* 0x0000001fff407819 */ /* 0x000fe2000001140e */
[-C--:B------:R-:W-:Y:S01]  /*2250*/  IMAD R7, R7, R4.reuse, RZ ;  /* 0x0000000407077224 */ /* 0x080fe200078e02ff */
[----:B------:R-:W-:Y:S01]  /*2260*/  LOP3.LUT R69, R69, 0x1c0, RZ, 0xc0, !PT ;  /* 0x000001c045457812 */ /* 0x000fe200078ec0ff */
[----:B------:R-:W-:Y:S01]  /*2270*/  IMAD.WIDE.U32 R30, R24, R4, R30 ;  /* 0x00000004181e7225 */ /* 0x000fe200078e001e */
[----:B------:R-:W-:-:S02]  /*2280*/  SHF.L.U64.HI R68, R4, 0x7, R5 ;  /* 0x0000000704447819 */ /* 0x000fc40000010205 */
[----:B------:R-:W-:Y:S01]  /*2290*/  SHF.R.S32.HI R14, RZ, 0x1f, R37 ;  /* 0x0000001fff0e7819 */ /* 0x000fe20000011425 */
[----:B------:R-:W-:-:S04]  /*22a0*/  IMAD.WIDE.U32 R20, R24, R4, R20 ;  /* 0x0000000418147225 */ /* 0x000fc800078e0014 */
[----:B------:R-:W-:Y:S01]  /*22b0*/  IMAD.SHL.U32 R67, R4, 0x80, RZ ;  /* 0x0000008004437824 */ /* 0x000fe200078e00ff */
[----:B------:R-:W-:Y:S01]  /*22c0*/  LOP3.LUT R4, R32, 0x38, R0, 0xf8, !PT ;  /* 0x0000003820047812 */ /* 0x000fe200078ef800 */
[----:B------:R-:W-:Y:S01]  /*22d0*/  VIADD R32, R19, 0x60 ;  /* 0x0000006013207836 */ /* 0x000fe20000000000 */
[----:B------:R-:W-:Y:S01]  /*22e0*/  SHF.R.U32.HI R66, RZ, 0x3, R69 ;  /* 0x00000003ff427819 */ /* 0x000fe20000011645 */
[----:B------:R-:W-:Y:S01]  /*22f0*/  IMAD R9, R24, R71, R3 ;  /* 0x0000004718097224 */ /* 0x000fe200078e0203 */
[----:B------:R-:W-:Y:S01]  /*2300*/  LOP3.LUT R3, R69, 0x18, R16, 0xf8, !PT ;  /* 0x0000001845037812 */ /* 0x000fe200078ef810 */
[----:B------:R0:W-:Y:S01]  /*2310*/  STL [R1], R33 ;  /* 0x0000002101007387 */ /* 0x0001e20000100800 */
[----:B------:R-:W-:Y:S01]  /*2320*/  LEA.HI R14, R14, R37, RZ, 0x5 ;  /* 0x000000250e0e7211 */ /* 0x000fe200078f28ff */
[----:B------:R-:W-:Y:S01]  /*2330*/  IMAD.SHL.U32 R32, R32, 0x40, RZ ;  /* 0x0000004020207824 */ /* 0x000fe200078e00ff */
[----:B------:R-:W-:Y:S02]  /*2340*/  LOP3.LUT R3, R3, R66, RZ, 0x3c, !PT ;  /* 0x0000004203037212 */ /* 0x000fe400078e3cff */
[----:B------:R-:W-:-:S02]  /*2350*/  SHF.R.S32.HI R14, RZ, 0x5, R14 ;  /* 0x00000005ff0e7819 */ /* 0x000fc4000001140e */
[----:B------:R-:W-:-:S03]  /*2360*/  LOP3.LUT R32, R32, 0x1c0, RZ, 0xc0, !PT ;  /* 0x000001c020207812 */ /* 0x000fc600078ec0ff */
[----:B------:R-:W-:Y:S01]  /*2370*/  IMAD R62, R14, 0x200, R3 ;  /* 0x000002000e3e7824 */ /* 0x000fe200078e0203 */
[----:B------:R-:W-:Y:S02]  /*2380*/  LOP3.LUT R3, R69, 0x38, R0, 0xf8, !PT ;  /* 0x0000003845037812 */ /* 0x000fe400078ef800 */
[----:B------:R-:W-:Y:S02]  /*2390*/  SHF.R.U32.HI R32, RZ, 0x3, R32 ;  /* 0x00000003ff207819 */ /* 0x000fe40000011620 */
[----:B------:R-:W-:Y:S02]  /*23a0*/  IADD3 R6, P1, R19, R10, RZ ;  /* 0x0000000a13067210 */ /* 0x000fe40007f3e0ff */
[----:B------:R-:W-:Y:S01]  /*23b0*/  LOP3.LUT R3, R3, R66, RZ, 0x3c, !PT ;  /* 0x0000004203037212 */ /* 0x000fe200078e3cff */
[----:B------:R-:W-:Y:S01]  /*23c0*/  IMAD.WIDE.U32 R50, R24, R70, R50 ;  /* 0x0000004618327225 */ /* 0x000fe200078e0032 */
[----:B------:R-:W-:Y:S02]  /*23d0*/  LOP3.LUT R8, R4, R32, RZ, 0x3c, !PT ;  /* 0x0000002004087212 */ /* 0x000fe400078e3cff */
[----:B------:R-:W-:Y:S01]  /*23e0*/  LOP3.LUT R57, R0, 0xfffffff8, RZ, 0xc0, !PT ;  /* 0xfffffff800397812 */ /* 0x000fe200078ec0ff */
[----:B------:R-:W-:Y:S01]  /*23f0*/  IMAD.WIDE.U32 R48, R24, R70, R48 ;  /* 0x0000004618307225 */ /* 0x000fe200078e0030 */
[----:B------:R-:W-:-:S03]  /*2400*/  SHF.L.U64.HI R73, R72, 0x7, R73 ;  /* 0x0000000748497819 */ /* 0x000fc60000010249 */
[----:B------:R-:W-:Y:S01]  /*2410*/  IMAD R11, R24, R5, R7 ;  /* 0x00000005180b7224 */ /* 0x000fe200078e0207 */
[----:B------:R-:W-:Y:S01]  /*2420*/  SHF.L.U64.HI R71, R70, 0x7, R71 ;  /* 0x0000000746477819 */ /* 0x000fe20000010247 */
[----:B------:R-:W-:Y:S01]  /*2430*/  IMAD.X R7, R35, 0x1, R15, P1 ;  /* 0x0000000123077824 */ /* 0x000fe200008e060f */
[----:B------:R-:W-:Y:S01]  /*2440*/  SHF.R.S32.HI R56, RZ, 0x3, R0 ;  /* 0x00000003ff387819 */ /* 0x000fe20000011400 */
[----:B------:R-:W-:Y:S01]  /*2450*/  IMAD R4, R14, 0x200, R3 ;  /* 0x000002000e047824 */ /* 0x000fe200078e0203 */
[----:B------:R-:W-:Y:S01]  /*2460*/  ISETP.GE.AND P1, PT, R16, UR4, PT ;  /* 0x0000000410007c0c */ /* 0x000fe2000bf26270 */
[----:B------:R-:W-:Y:S01]  /*2470*/  IMAD.SHL.U32 R72, R72, 0x80, RZ ;  /* 0x0000008048487824 */ /* 0x000fe200078e00ff */
[----:B------:R-:W-:Y:S01]  /*2480*/  ISETP.GE.AND P2, PT, R65, UR4, PT ;  /* 0x0000000441007c0c */ /* 0x000fe2000bf46270 */
[----:B------:R-:W-:Y:S01]  /*2490*/  IMAD.SHL.U32 R70, R70, 0x80, RZ ;  /* 0x0000008046467824 */ /* 0x000fe200078e00ff */
[----:B------:R-:W-:Y:S01]  /*24a0*/  SHF.R.S32.HI R5, RZ, 0x1f, R57 ;  /* 0x0000001fff057819 */ /* 0x000fe20000011439 */
[----:B------:R-:W-:-:S02]  /*24b0*/  IMAD.SHL.U32 R63, R63, 0x2, RZ ;  /* 0x000000023f3f7824 */ /* 0x000fc400078e00ff */
[----:B------:R-:W-:Y:S02]  /*24c0*/  IMAD.IADD R61, R51, 0x1, R9 ;  /* 0x00000001333d7824 */ /* 0x000fe400078e0209 */
[----:B------:R-:W-:Y:S02]  /*24d0*/  IMAD.IADD R60, R9, 0x1, R49 ;  /* 0x00000001093c7824 */ /* 0x000fe400078e0231 */
[----:B------:R-:W-:Y:S02]  /*24e0*/  IMAD.IADD R59, R31, 0x1, R11 ;  /* 0x000000011f3b7824 */ /* 0x000fe400078e020b */
[----:B------:R-:W-:Y:S02]  /*24f0*/  IMAD.IADD R58, R11, 0x1, R21 ;  /* 0x000000010b3a7824 */ /* 0x000fe400078e0215 */
[----:B------:R-:W-:Y:S02]  /*2500*/  IMAD.IADD R3, R12, 0x1, R8 ;  /* 0x000000010c037824 */ /* 0x000fe400078e0208 */
[----:B------:R-:W-:Y:S01]  /*2510*/  IMAD.IADD R0, R53, 0x1, R13 ;  /* 0x0000000135007824 */ /* 0x000fe200078e020d */
[----:B0-----:R-:W-:Y:S06]  /*2520*/  @!P6 BAR.SYNC.DEFER_BLOCKING 0x9, 0x100 ;  /* 0x024400000000eb1d */ /* 0x001fec0000010000 */
.L_x_14467:
        /* <DEDUP_REMOVED lines=11> */
[----:B------:R-:W4:Y:S01]  /*25e0*/  LDC R86, c[0x0][0x3f4] ;  /* 0x0000fd00ff567b82 */ /* 0x000f220000000800 */
[----:B------:R-:W-:Y:S02]  /*25f0*/  IMAD.MOV.U32 R82, RZ, RZ, R10 ;  /* 0x000000ffff527224 */ /* 0x000fe400078e000a */
[----:B------:R-:W-:Y:S01]  /*2600*/  IMAD.IADD R83, R11, 0x1, R9 ;  /* 0x000000010b537824 */ /* 0x000fe200078e0209 */
[----:B------:R-:W-:Y:S01]  /*2610*/  IADD3 R11, P3, R76, R10, RZ ;  /* 0x0000000a4c0b7210 */ /* 0x000fe20007f7e0ff */
[----:B0-----:R-:W-:Y:S02]  /*2620*/  IMAD R13, R85, 0x60, RZ ;  /* 0x00000060550d7824 */ /* 0x001fe400078e02ff */
[----:B------:R-:W-:-:S04]  /*2630*/  IMAD.WIDE.U32 R8, R84, 0x60, R82 ;  /* 0x0000006054087825 */ /* 0x000fc800078e0052 */
[----:B------:R-:W-:Y:S01]  /*2640*/  IMAD.X R12, R83, 0x1, R74, P3 ;  /* 0x00000001530c7824 */ /* 0x000fe200018e064a */
[----:B------:R-:W-:Y:S01]  /*2650*/  IADD3 R8, P4, R76, R8, RZ ;  /* 0x000000084c087210 */ /* 0x000fe20007f9e0ff */
[----:B------:R-:W-:Y:S01]  /*2660*/  IMAD R81, R22, 0x2000, R62 ;  /* 0x0000200016517824 */ /* 0x000fe200078e023e */
[-C--:B-1----:R-:W-:Y:S02]  /*2670*/  LEA R34, P3, R11, R78.reuse, 0x1 ;  /* 0x0000004e0b227211 */ /* 0x082fe400078608ff */
[----:B------:R-:W-:Y:S01]  /*2680*/  IADD3.X R10, R74, R9, R13, P4, !PT ;  /* 0x000000094a0a7210 */ /* 0x000fe200027fe40d */
[----:B------:R-:W-:Y:S01]  /*2690*/  VIADD R9, R81, 0x20 ;  /* 0x0000002051097836 */ /* 0x000fe20000000000 */
[C---:B------:R-:W-:Y:S02]  /*26a0*/  LEA R32, P4, R8.reuse, R78, 0x1 ;  /* 0x0000004e08207211 */ /* 0x040fe400078808ff */
[-C--:B------:R-:W-:Y:S02]  /*26b0*/  LEA.HI.X R35, R11, R79.reuse, R12, 0x1, P3 ;  /* 0x0000004f0b237211 */ /* 0x080fe400018f0c0c */
[----:B------:R-:W-:-:S02]  /*26c0*/  LEA.HI.X R33, R8, R79, R10, 0x1, P4 ;  /* 0x0000004f08217211 */ /* 0x000fc400020f0c0a */
[----:B------:R-:W-:Y:S02]  /*26d0*/  ISETP.GT.AND P4, PT, R27, R28, PT ;  /* 0x0000001c1b00720c */ /* 0x000fe40003f84270 */
[----:B----4-:R-:W-:Y:S02]  /*26e0*/  ISETP.GE.AND P3, PT, R86, 0x1, PT ;  /* 0x000000015600780c */ /* 0x010fe40003f66270 */
[----:B--2---:R-:W-:Y:S02]  /*26f0*/  LOP3.LUT P5, RZ, R15, 0x4, RZ, 0xc0, !PT ;  /* 0x000000040fff7812 */ /* 0x004fe400078ac0ff */
[----:B---3--:R-:W-:-:S07]  /*2700*/  LOP3.LUT R14, R14, 0xfffffffd, RZ, 0xc0, !PT ;  /* 0xfffffffd0e0e7812 */ /* 0x008fce00078ec0ff */
[----:B------:R-:W-:-:S05]  /*2710*/  @P4 LOP3.LUT R14, R14, 0x2, RZ, 0xfc, !PT ;  /* 0x000000020e0e4812 */ /* 0x000fca00078efcff */
[----:B------:R0:W-:Y:S01]  /*2720*/  STL [R1], R14 ;  /* 0x0000000e01007387 */ /* 0x0001e20000100800 */
[C---:B------:R-:W-:Y:S02]  /*2730*/  @P5 VIADD R9, R81.reuse, 0xffffffe0 ;  /* 0xffffffe051095836 */ /* 0x040fe40000000000 */
[--C-:B------:R-:W-:Y:S02]  /*2740*/  IMAD R81, R81, 0x2, R26.reuse ;  /* 0x0000000251517824 */ /* 0x100fe400078e021a */
[----:B------:R-:W-:Y:S01]  /*2750*/  IMAD R80, R9, 0x2, R26 ;  /* 0x0000000209507824 */ /* 0x000fe200078e021a */
[----:B------:R-:W-:Y:S06]  /*2760*/  @!P3 BRA `(.L_x_14419) ;  /* 0x0000002c000cb947 */ /* 0x000fec0003800000 */
[----:B------:R-:W-:Y:S01]  /*2770*/  ULDC.U8 UR4, c[0x0][0x410] ;  /* 0x0001040000047ab9 */ /* 0x000fe20000000000 */
[-C--:B------:R-:W-:Y:S01]  /*2780*/  IMAD R9, R71, R27.reuse, RZ ;  /* 0x0000001b47097224 */ /* 0x080fe200078e02ff */
[----:B------:R-:W-:Y:S01]  /*2790*/  ISETP.NE.AND P3, PT, RZ, UR4, PT ;  /* 0x00000004ff007c0c */ /* 0x000fe2000bf65270 */
[----:B------:R-:W-:Y:S02]  /*27a0*/  IMAD R8, R68, R27, RZ ;  /* 0x0000001b44087224 */ /* 0x000fe400078e02ff */
        /* <DEDUP_REMOVED lines=16> */
[----:B0-----:R-:W-:Y:S02]  /*28b0*/  CS2R R14, SRZ ;  /* 0x00000000000e7805 */ /* 0x001fe4000001ff00 */
        /* <DEDUP_REMOVED lines=23> */
.L_x_14422:
[----:B------:R-:W-:Y:S05]  /*2a30*/  BSYNC B1 ;  /* 0x0000000000017941 */ /* 0x000fea0003800000 */
.L_x_14421:
        /* <DEDUP_REMOVED lines=34> */
.L_x_14424:
[----:B------:R-:W-:Y:S05]  /*2c60*/  BSYNC B1 ;  /* 0x0000000000017941 */ /* 0x000fea0003800000 */
.L_x_14423:
        /* <DEDUP_REMOVED lines=33> */
.L_x_14425:
[----:B------:R-:W-:Y:S01]  /*2e80*/  IMAD R77, R22, 0x8, R2 ;  /* 0x00000008164d7824 */ /* 0x000fe200078e0202 */
[----:B------:R-:W-:Y:S01]  /*2e90*/  SHF.L.U32 R89, R154, 0x1f, RZ ;  /* 0x0000001f9a597819 */ /* 0x000fe200000006ff */
[----:B------:R-:W-:Y:S03]  /*2ea0*/  BSSY B1, `(.L_x_14426) ;  /* 0x0000003000017945 */ /* 0x000fe60003800000 */
[----:B------:R-:W0:Y:S02]  /*2eb0*/  SYNCS.PHASECHK.TRANS64.TRYWAIT P6, [R77+URZ+0x16890], R89 ;  /* 0x016890594d0075a7 */ /* 0x000e2400080c017f */
[----:B0-----:R-:W-:Y:S05]  /*2ec0*/  @!P6 BRA `(.L_x_14427) ;  /* 0x000001700090e947 */ /* 0x001fea0003800000 */
.L_x_14697:
[----:B------:R-:W-:Y:S05]  /*2ed0*/  BSYNC B1 ;  /* 0x0000000000017941 */ /* 0x000fea0003800000 */
.L_x_14426:
        /* <DEDUP_REMOVED lines=12> */
[----:B------:R-:W-:Y:S01]  /*2fa0*/  SHF.R.U32.HI R100, RZ, 0x10, R79 ;  /* 0x00000010ff647819 */ /* 0x000fe2000001164f */
[----:B--2---:R-:W-:Y:S01]  /*2fb0*/  IMAD.U32 R79, R10, 0x10000, RZ ;  /* 0x000100000a4f7824 */ /* 0x004fe200078e00ff */
[----:B------:R-:W-:-:S02]  /*2fc0*/  SHF.R.U32.HI R104, RZ, 0x10, R83 ;  /* 0x00000010ff687819 */ /* 0x000fc40000011653 */
[----:B------:R-:W-:Y:S02]  /*2fd0*/  LOP3.LUT R82, R9, 0xffff0000, RZ, 0xc0, !PT ;  /* 0xffff000009527812 */ /* 0x000fe400078ec0ff */
        /* <DEDUP_REMOVED lines=9> */
[C---:B------:R-:W-:Y:S01]  /*3070*/  IMAD.U32 R10, R11.reuse, 0x10000, RZ ;  /* 0x000100000b0a7824 */ /* 0x040fe200078e00ff */
[----:B------:R-:W-:Y:S01]  /*3080*/  LOP3.LUT R78, R11, 0xffff0000, RZ, 0xc0, !PT ;  /* 0xffff00000b4e7812 */ /* 0x000fe200078ec0ff */
[----:B------:R-:W-:-:S02]  /*3090*/  IMAD.U32 R11, R9, 0x10000, RZ ;  /* 0x00010000090b7824 */ /* 0x000fc400078e00ff */
[----:B------:R-:W-:Y:S02]  /*30a0*/  IMAD.U32 R106, R104, 0x10000, RZ ;  /* 0x00010000686a7824 */ /* 0x000fe400078e00ff */
[----:B------:R-:W-:Y:S02]  /*30b0*/  IMAD.U32 R102, R100, 0x10000, RZ ;  /* 0x0001000064667824 */ /* 0x000fe400078e00ff */
[----:B------:R-:W-:Y:S01]  /*30c0*/  FFMA.FTZ R103, R11, R103, R82 ;  /* 0x000000670b677223 */ /* 0x000fe20000010052 */
[----:B------:R-:W-:Y:S01]  /*30d0*/  FMUL.FTZ R110, R83, R106 ;  /* 0x0000006a536e7220 */ /* 0x000fe20000410000 */
[----:B------:R-:W-:Y:S01]  /*30e0*/  FFMA.FTZ R108, R11, R99, -R108 ;  /* 0x000000630b6c7223 */ /* 0x000fe2000001086c */
[-C--:B------:R-:W-:Y:S01]  /*30f0*/  FMUL.FTZ R82, R83, R102.reuse ;  /* 0x0000006653527220 */ /* 0x080fe20000410000 */
[----:B------:R-:W-:Y:S01]  /*3100*/  IMAD.U32 R9, R8, 0x10000, RZ ;  /* 0x0001000008097824 */ /* 0x000fe200078e00ff */
[----:B------:R-:W-:Y:S01]  /*3110*/  LOP3.LUT R83, R104, 0xffff0000, RZ, 0xc0, !PT ;  /* 0xffff000068537812 */ /* 0x000fe200078ec0ff */
[C---:B------:R-:W-:Y:S01]  /*3120*/  FFMA.FTZ R110, R79.reuse, R102, -R110 ;  /* 0x000000664f6e7223 */ /* 0x040fe2000001086e */
[----:B------:R-:W-:Y:S01]  /*3130*/  LOP3.LUT R11, R100, 0xffff0000, RZ, 0xc0, !PT ;  /* 0xffff0000640b7812 */ /* 0x000fe200078ec0ff */
[----:B------:R-:W-:Y:S01]  /*3140*/  FFMA.FTZ R79, R79, R106, R82 ;  /* 0x0000006a4f4f7223 */ /* 0x000fe20000010052 */
[----:B------:R-:W-:Y:S01]  /*3150*/  LOP3.LUT R8, R8, 0xffff0000, RZ, 0xc0, !PT ;  /* 0xffff000008087812 */ /* 0x000fe200078ec0ff */
[C---:B------:R-:W-:Y:S01]  /*3160*/  FMUL.FTZ R99, R78.reuse, R83 ;  /* 0x000000534e637220 */ /* 0x040fe20000410000 */
[----:B------:R-:W-:Y:S01]  /*3170*/  F2FP.BF16.F32.PACK_AB R103, R103, R108 ;  /* 0x0000006c6767723e */ /* 0x000fe200000010ff */
[----:B------:R-:W-:-:S02]  /*3180*/  FMUL.FTZ R82, R78, R11 ;  /* 0x0000000b4e527220 */ /* 0x000fc40000410000 */
[C---:B------:R-:W-:Y:S01]  /*3190*/  FMUL.FTZ R78, R8.reuse, R101 ;  /* 0x00000065084e7220 */ /* 0x040fe20000410000 */
[-C--:B------:R-:W-:Y:S01]  /*31a0*/  FMUL.FTZ R8, R8, R98.reuse ;  /* 0x0000006208087220 */ /* 0x080fe20000410000 */
[C---:B------:R-:W-:Y:S01]  /*31b0*/  FFMA.FTZ R99, R10.reuse, R11, -R99 ;  /* 0x0000000b0a637223 */ /* 0x040fe20000010863 */
[----:B------:R-:W-:Y:S01]  /*31c0*/  FFMA.FTZ R82, R10, R83, R82 ;  /* 0x000000530a527223 */ /* 0x000fe20000010052 */
[C---:B------:R-:W-:Y:S01]  /*31d0*/  FFMA.FTZ R78, R9.reuse, R98, -R78 ;  /* 0x00000062094e7223 */ /* 0x040fe2000001084e */
[----:B------:R-:W-:Y:S01]  /*31e0*/  FFMA.FTZ R9, R9, R101, R8 ;  /* 0x0000006509097223 */ /* 0x000fe20000010008 */
[----:B------:R-:W-:Y:S02]  /*31f0*/  F2FP.BF16.F32.PACK_AB R10, R79, R110 ;  /* 0x0000006e4f0a723e */ /* 0x000fe400000010ff */
[----:B------:R-:W-:Y:S02]  /*3200*/  F2FP.BF16.F32.PACK_AB R11, R82, R99 ;  /* 0x00000063520b723e */ /* 0x000fe400000010ff */
[----:B------:R-:W-:Y:S01]  /*3210*/  F2FP.BF16.F32.PACK_AB R8, R9, R78 ;  /* 0x0000004e0908723e */ /* 0x000fe200000010ff */
[----:B------:R-:W-:-:S07]  /*3220*/  IMAD.MOV.U32 R9, RZ, RZ, R103 ;  /* 0x000000ffff097224 */ /* 0x000fce00078e0067 */
.L_x_14433:
[----:B------:R-:W-:Y:S05]  /*3230*/  BSYNC B3 ;  /* 0x0000000000037941 */ /* 0x000fea0003800000 */
.L_x_14432:
[----:B--2---:R1:W-:Y:S02]  /*3240*/  STG.E.128 desc[UR40][R34.64], R8 ;  /* 0x0000000822007986 */ /* 0x0043e4000c101d28 */
.L_x_14431:
[----:B------:R-:W-:Y:S05]  /*3250*/  BSYNC B2 ;  /* 0x0000000000027941 */ /* 0x000fea0003800000 */
.L_x_14430:
[----:B------:R-:W-:Y:S05]  /*3260*/  @P2 BRA `(.L_x_14429) ;  /* 0x0000000000cc2947 */ /* 0x000fea0003800000 */
[----:B-1----:R1:W2:Y:S01]  /*3270*/  LDS.128 R8, [R80+0xe000] ;  /* 0x00e0000050087984 */ /* 0x0022a20000000c00 */
        /* <DEDUP_REMOVED lines=48> */
.L_x_14435:
[----:B------:R-:W-:Y:S05]  /*3580*/  BSYNC B2 ;  /* 0x0000000000027941 */ /* 0x000fea0003800000 */
.L_x_14434:
[----:B--2---:R2:W-:Y:S02]  /*3590*/  STG.E.128 desc[UR40][R34.64+0x40], R8 ;  /* 0x0000400822007986 */ /* 0x0045e4000c101d28 */
.L_x_14429:
[----:B------:R-:W-:Y:S05]  /*35a0*/  BSYNC B1 ;  /* 0x0000000000017941 */ /* 0x000fea0003800000 */
.L_x_14428:
        /* <DEDUP_REMOVED lines=31> */
[-C--:B------:R-:W-:Y:S01]  /*37a0*/  FMUL.FTZ R35, R35, R39.reuse ;  /* 0x0000002723237220 */ /* 0x080fe20000410000 */
        /* <DEDUP_REMOVED lines=21> */
.L_x_14440:
[----:B------:R-:W-:Y:S05]  /*3900*/  BSYNC B2 ;  /* 0x0000000000027941 */ /* 0x000fea0003800000 */
.L_x_14439:
[----:B--2---:R3:W-:Y:S02]  /*3910*/  STG.E.128 desc[UR40][R32.64], R8 ;  /* 0x0000000820007986 */ /* 0x0047e4000c101d28 */
.L_x_14438:
[----:B------:R-:W-:Y:S05]  /*3920*/  BSYNC B1 ;  /* 0x0000000000017941 */ /* 0x000fea0003800000 */
.L_x_14437:
[----:B------:R-:W-:Y:S05]  /*3930*/  @P2 BRA `(.L_x_14436) ;  /* 0x0000001c00002947 */ /* 0x000fea0003800000 */
[----:B-123--:R1:W2:Y:S01]  /*3940*/  LDS.128 R8, [R80+0x11000] ;  /* 0x0110000050087984 */ /* 0x00e2a20000000c00 */
[----:B------:R-:W-:Y:S01]  /*3950*/  ISETP.GE.AND P4, PT, R155, R86, PT ;  /* 0x000000569b00720c */ /* 0x000fe20003f86270 */
[----:B------:R-:W-:-:S12]  /*3960*/  BSSY B1, `(.L_x_14441) ;  /* 0x0000030000017945 */ /* 0x000fd80003800000 */
        /* <DEDUP_REMOVED lines=47> */
.L_x_14442:
[----:B------:R-:W-:Y:S05]  /*3c60*/  BSYNC B1 ;  /* 0x0000000000017941 */ /* 0x000fea0003800000 */
.L_x_14441:
[----:B--2---:R4:W-:Y:S01]  /*3c70*/  STG.E.128 desc[UR40][R32.64+0x40], R8 ;  /* 0x0000400820007986 */ /* 0x0049e2000c101d28 */
[----:B------:R-:W-:Y:S05]  /*3c80*/  BRA `(.L_x_14436) ;  /* 0x00000018002c7947 */ /* 0x000fea0003800000 */
.L_x_14420:
[C---:B------:R-:W-:Y:S02]  /*3c90*/  ISETP.GE.AND P3, PT, R19.reuse, R88, PT ;  /* 0x000000581300720c */ /* 0x040fe40003f66270 */
[----:B0-----:R-:W-:Y:S02]  /*3ca0*/  CS2R R14, SRZ ;  /* 0x00000000000e7805 */ /* 0x001fe4000001ff00 */
        /* <DEDUP_REMOVED lines=46> */
.L_x_14444:
[----:B------:R-:W-:Y:S05]  /*3f90*/  BSYNC B1 ;  /* 0x0000000000017941 */ /* 0x000fea0003800000 */
.L_x_14443:
[----:B-----5:R-:W-:Y:S01]  /*3fa0*/  IMAD.MOV.U32 R40, RZ, RZ, R34 ;  /* 0x000000ffff287224 */ /* 0x020fe200078e0022 */
[----:B------:R-:W-:Y:S01]  /*3fb0*/  ISETP.NE.AND P3, PT, R156, 0x3, PT ;  /* 0x000000039c00780c */ /* 0x000fe20003f65270 */
        /* <DEDUP_REMOVED lines=33> */
.L_x_14445:
[----:B------:R-:W-:Y:S01]  /*41d0*/  IMAD R77, R22, 0x8, R2 ;  /* 0x00000008164d7824 */ /* 0x000fe200078e0202 */
[----:B------:R-:W-:Y:S01]  /*41e0*/  SHF.L.U32 R89, R154, 0x1f, RZ ;  /* 0x0000001f9a597819 */ /* 0x000fe200000006ff */
[----:B------:R-:W0:Y:S01]  /*41f0*/  LDC R94, c[0x0][0x2f4] ;  /* 0x0000bd00ff5e7b82 */ /* 0x000e220000000800 */
[----:B------:R-:W-:Y:S02]  /*4200*/  BSSY B1, `(.L_x_14446) ;  /* 0x0000004000017945 */ /* 0x000fe40003800000 */
[----:B------:R-:W1:Y:S01]  /*4210*/  SYNCS.PHASECHK.TRANS64.TRYWAIT P5, [R77+URZ+0x16890], R89 ;  /* 0x016890594d0075a7 */ /* 0x000e6200080a017f */
[----:B0-----:R-:W-:Y:S01]  /*4220*/  IMAD.IADD R96, R94, 0x1, -R63 ;  /* 0x000000015e607824 */ /* 0x001fe200078e0a3f */
[----:B-1----:R-:W-:Y:S06]  /*4230*/  @!P5 BRA `(.L_x_14447) ;  /* 0x0000015c00c8d947 */ /* 0x002fec0003800000 */
.L_x_14698:
[----:B------:R-:W-:Y:S05]  /*4240*/  BSYNC B1 ;  /* 0x0000000000017941 */ /* 0x000fea0003800000 */
.L_x_14446:
        /* <DEDUP_REMOVED lines=11> */
[----:B------:R-:W-:Y:S01]  /*4300*/  IMAD.IADD R100, R41, 0x1, R87 ;  /* 0x0000000129647824 */ /* 0x000fe200078e0257 */
[----:B------:R-:W-:-:S04]  /*4310*/  SHF.R.S32.HI R41, RZ, 0x1f, R40 ;  /* 0x0000001fff297819 */ /* 0x000fc80000011428 */
[----:B------:R-:W-:Y:S02]  /*4320*/  LEA.HI R41, R41, R40, RZ, 0x4 ;  /* 0x0000002829297211 */ /* 0x000fe400078f20ff */
[----:B------:R-:W-:Y:S02]  /*4330*/  IADD3.X R98, R75, R100, R5, P5, P6 ;  /* 0x000000644b627210 */ /* 0x000fe40002fec405 */
[----:B------:R-:W-:-:S05]  /*4340*/  LEA.HI.SX32 R41, R41, R56, 0x1c ;  /* 0x0000003829297211 */ /* 0x000fca00078fe2ff */
[----:B------:R-:W-:Y:S02]  /*4350*/  IMAD.SHL.U32 R95, R41, 0x8, RZ ;  /* 0x00000008295f7824 */ /* 0x000fe400078e00ff */
[----:B-1----:R-:W-:-:S03]  /*4360*/  VIADD R43, R42, 0xffffff80 ;  /* 0xffffff802a2b7836 */ /* 0x002fc60000000000 */
[----:B------:R-:W-:Y:S02]  /*4370*/  LOP3.LUT R41, R69, 0x38, R95, 0xf8, !PT ;  /* 0x0000003845297812 */ /* 0x000fe400078ef85f */
[----:B------:R-:W-:Y:S02]  /*4380*/  SHF.R.S32.HI R42, RZ, 0x1f, R43 ;  /* 0x0000001fff2a7819 */ /* 0x000fe4000001142b */
[----:B------:R-:W-:Y:S02]  /*4390*/  LOP3.LUT R41, R41, R66, RZ, 0x3c, !PT ;  /* 0x0000004229297212 */ /* 0x000fe400078e3cff */
[----:B------:R-:W-:-:S04]  /*43a0*/  LEA.HI R42, R42, R43, RZ, 0x5 ;  /* 0x0000002b2a2a7211 */ /* 0x000fc800078f28ff */
[----:B------:R-:W-:-:S05]  /*43b0*/  SHF.R.S32.HI R42, RZ, 0x5, R42 ;  /* 0x00000005ff2a7819 */ /* 0x000fca000001142a */
        /* <DEDUP_REMOVED lines=24> */
[--C-:B------:R-:W-:Y:S01]  /*4540*/  SHF.R.U64 R14, R14, 0x10, R15.reuse ;  /* 0x000000100e0e7819 */ /* 0x100fe2000000120f */
[----:B------:R-:W-:Y:S01]  /*4550*/  IMAD.U32 R118, R115, 0x10000, RZ ;  /* 0x0001000073767824 */ /* 0x000fe200078e00ff */
[----:B------:R-:W-:Y:S01]  /*4560*/  SHF.R.U32.HI R15, RZ, 0x10, R15 ;  /* 0x00000010ff0f7819 */ /* 0x000fe2000001160f */
[----:B------:R-:W-:Y:S01]  /*4570*/  FMUL.FTZ R120, R101, R116 ;  /* 0x0000007465787220 */ /* 0x000fe20000410000 */
[----:B------:R-:W-:Y:S01]  /*4580*/  LOP3.LUT R102, R45, 0xffff0000, RZ, 0xc0, !PT ;  /* 0xffff00002d667812 */ /* 0x000fe200078ec0ff */
        /* <DEDUP_REMOVED lines=8> */
[----:B------:R-:W-:Y:S01]  /*4610*/  IMAD.U32 R101, R15, 0x10000, RZ ;  /* 0x000100000f657824 */ /* 0x000fe200078e00ff */
[----:B------:R-:W-:Y:S01]  /*4620*/  PRMT R12, R108, 0x5432, R12 ;  /* 0x000054326c0c7816 */ /* 0x000fe2000000000c */
[----:B------:R-:W-:-:S02]  /*4630*/  IMAD.U32 R117, R11, 0x10000, RZ ;  /* 0x000100000b757824 */ /* 0x000fc400078e00ff */
[-C--:B------:R-:W-:Y:S01]  /*4640*/  FMUL.FTZ R118, R102, R115.reuse ;  /* 0x0000007366767220 */ /* 0x080fe20000410000 */
[C---:B------:R-:W-:Y:S01]  /*4650*/  FFMA.FTZ R102, R41.reuse, R115, -R116 ;  /* 0x0000007329667223 */ /* 0x040fe20000010874 */
[C---:B------:R-:W-:Y:S01]  /*4660*/  FMUL.FTZ R115, R106.reuse, R101 ;  /* 0x000000656a737220 */ /* 0x040fe20000410000 */
[----:B------:R-:W-:Y:S01]  /*4670*/  FMUL.FTZ R120, R106, R117 ;  /* 0x000000756a787220 */ /* 0x000fe20000410000 */
[----:B------:R-:W-:Y:S01]  /*4680*/  PRMT R8, R110, 0x5432, R8 ;  /* 0x000054326e087816 */ /* 0x000fe20000000008 */
[----:B------:R-:W-:Y:S01]  /*4690*/  FFMA.FTZ R106, R41, R13, R118 ;  /* 0x0000000d296a7223 */ /* 0x000fe20000010076 */
[C---:B------:R-:W-:Y:S01]  /*46a0*/  FFMA.FTZ R13, R104.reuse, R117, -R115 ;  /* 0x00000075680d7223 */ /* 0x040fe20000010873 */
[----:B------:R-:W-:Y:S01]  /*46b0*/  FFMA.FTZ R104, R104, R101, R120 ;  /* 0x0000006568687223 */ /* 0x000fe20000010078 */
[----:B------:R-:W-:Y:S01]  /*46c0*/  IMAD.U32 R45, R44, 0x10000, RZ ;  /* 0x000100002c2d7824 */ /* 0x000fe200078e00ff */
[----:B------:R-:W-:Y:S01]  /*46d0*/  LOP3.LUT R118, R11, 0xffff0000, RZ, 0xc0, !PT ;  /* 0xffff00000b767812 */ /* 0x000fe200078ec0ff */
[----:B------:R-:W-:Y:S01]  /*46e0*/  IMAD.U32 R120, R12, 0x10000, RZ ;  /* 0x000100000c787824 */ /* 0x000fe200078e00ff */
[----:B------:R-:W-:Y:S01]  /*46f0*/  LOP3.LUT R44, R44, 0xffff0000, RZ, 0xc0, !PT ;  /* 0xffff00002c2c7812 */ /* 0x000fe200078ec0ff */
[----:B------:R-:W-:Y:S01]  /*4700*/  IMAD.U32 R122, R8, 0x10000, RZ ;  /* 0x00010000087a7824 */ /* 0x000fe200078e00ff */
[----:B------:R-:W-:-:S02]  /*4710*/  LOP3.LUT R116, R15, 0xffff0000, RZ, 0xc0, !PT ;  /* 0xffff00000f747812 */ /* 0x000fc400078ec0ff */
[----:B------:R-:W-:Y:S02]  /*4720*/  LOP3.LUT R11, R12, 0xffff0000, RZ, 0xc0, !PT ;  /* 0xffff00000c0b7812 */ /* 0x000fe400078ec0ff */
[----:B------:R-:W-:Y:S01]  /*4730*/  LOP3.LUT R15, R8, 0xffff0000, RZ, 0xc0, !PT ;  /* 0xffff0000080f7812 */ /* 0x000fe200078ec0ff */
[C---:B------:R-:W-:Y:S01]  /*4740*/  FMUL.FTZ R8, R45.reuse, R120 ;  /* 0x000000782d087220 */ /* 0x040fe20000410000 */
[-C--:B------:R-:W-:Y:S01]  /*4750*/  FMUL.FTZ R45, R45, R122.reuse ;  /* 0x0000007a2d2d7220 */ /* 0x080fe20000410000 */
[----:B------:R-:W-:Y:S01]  /*4760*/  LOP3.LUT R40, R40, 0xffff0000, RZ, 0xc0, !PT ;  /* 0xffff000028287812 */ /* 0x000fe200078ec0ff */
[C---:B------:R-:W-:Y:S01]  /*4770*/  FMUL.FTZ R41, R44.reuse, R11 ;  /* 0x0000000b2c297220 */ /* 0x040fe20000410000 */
[----:B------:R-:W-:Y:S01]  /*4780*/  LOP3.LUT R47, R47, 0xffff0000, RZ, 0xc0, !PT ;  /* 0xffff00002f2f7812 */ /* 0x000fe200078ec0ff */
[----:B------:R-:W-:Y:S01]  /*4790*/  FFMA.FTZ R8, R97, R122, -R8 ;  /* 0x0000007a61087223 */ /* 0x000fe20000010808 */
[----:B------:R-:W-:Y:S01]  /*47a0*/  PRMT R14, R107, 0x5432, R14 ;  /* 0x000054326b0e7816 */ /* 0x000fe2000000000e */
[----:B------:R-:W-:Y:S01]  /*47b0*/  FFMA.FTZ R97, R97, R120, R45 ;  /* 0x0000007861617223 */ /* 0x000fe2000001002d */
[-C--:B------:R-:W-:Y:S01]  /*47c0*/  FMUL.FTZ R45, R44, R15.reuse ;  /* 0x0000000f2c2d7220 */ /* 0x080fe20000410000 */
[----:B------:R-:W-:Y:S01]  /*47d0*/  LOP3.LUT R43, R43, 0xffff0000, RZ, 0xc0, !PT ;  /* 0xffff00002b2b7812 */ /* 0x000fe200078ec0ff */
[----:B------:R-:W-:Y:S01]  /*47e0*/  FFMA.FTZ R15, R40, R15, -R41 ;  /* 0x0000000f280f7223 */ /* 0x000fe20000010829 */
[----:B------:R-:W-:Y:S01]  /*47f0*/  LOP3.LUT R105, R42, 0xffff0000, RZ, 0xc0, !PT ;  /* 0xffff00002a697812 */ /* 0x000fe200078ec0ff */
[----:B------:R-:W-:Y:S01]  /*4800*/  IMAD.U32 R42, R46, 0x10000, RZ ;  /* 0x000100002e2a7824 */ /* 0x000fe200078e00ff */
[----:B------:R-:W-:Y:S01]  /*4810*/  PRMT R10, R109, 0x5432, R10 ;  /* 0x000054326d0a7816 */ /* 0x000fe2000000000a */
[C---:B------:R-:W-:Y:S01]  /*4820*/  FMUL.FTZ R124, R47.reuse, R116 ;  /* 0x000000742f7c7220 */ /* 0x040fe20000410000 */
[----:B------:R-:W-:Y:S01]  /*4830*/  IMAD.U32 R41, R14, 0x10000, RZ ;  /* 0x000100000e297824 */ /* 0x000fe200078e00ff */
[----:B------:R-:W-:Y:S01]  /*4840*/  LOP3.LUT R46, R46, 0xffff0000, RZ, 0xc0, !PT ;  /* 0xffff00002e2e7812 */ /* 0x000fe200078ec0ff */
[-C--:B------:R-:W-:Y:S01]  /*4850*/  FMUL.FTZ R126, R47, R118.reuse ;  /* 0x000000762f7e7220 */ /* 0x080fe20000410000 */
[----:B------:R-:W-:Y:S01]  /*4860*/  LOP3.LUT R14, R14, 0xffff0000, RZ, 0xc0, !PT ;  /* 0xffff00000e0e7812 */ /* 0x000fe200078ec0ff */
[----:B------:R-:W-:Y:S01]  /*4870*/  FFMA.FTZ R118, R43, R118, -R124 ;  /* 0x000000762b767223 */ /* 0x000fe2000001087c */
[----:B------:R-:W-:-:S02]  /*4880*/  IMAD.U32 R12, R10, 0x10000, RZ ;  /* 0x000100000a0c7824 */ /* 0x000fc400078e00ff */
[----:B------:R-:W-:Y:S01]  /*4890*/  FFMA.FTZ R43, R43, R116, R126 ;  /* 0x000000742b2b7223 */ /* 0x000fe2000001007e */
[----:B------:R-:W-:Y:S01]  /*48a0*/  LOP3.LUT R10, R10, 0xffff0000, RZ, 0xc0, !PT ;  /* 0xffff00000a0a7812 */ /* 0x000fe200078ec0ff */
[----:B------:R-:W-:Y:S01]  /*48b0*/  FMUL.FTZ R44, R42, R41 ;  /* 0x000000292a2c7220 */ /* 0x000fe20000410000 */
[----:B------:R-:W-:Y:S01]  /*48c0*/  FMUL.FTZ R116, R46, R14 ;  /* 0x0000000e2e747220 */ /* 0x000fe20000410000 */
        /* <DEDUP_REMOVED lines=19> */
[----:B------:R-:W-:-:S07]  /*4a00*/  IMAD.MOV.U32 R43, RZ, RZ, R13 ;  /* 0x000000ffff2b7224 */ /* 0x000fce00078e000d */
.L_x_14451:
[----:B------:R-:W-:Y:S05]  /*4a10*/  BSYNC B2 ;  /* 0x0000000000027941 */ /* 0x000fea0003800000 */
.L_x_14450:
[----:B------:R-:W-:Y:S02]  /*4a20*/  ISETP.GE.AND P5, PT, R95, R94, PT ;  /* 0x0000005e5f00720c */ /* 0x000fe40003fa6270 */
[----:B------:R-:W-:-:S11]  /*4a30*/  P2R R9, PR, RZ, 0x1 ;  /* 0x00000001ff097803 */ /* 0x000fd60000000000 */
[--C-:B------:R-:W-:Y:S02]  /*4a40*/  @!P5 SHF.R.S32.HI R8, RZ, 0x1f, R95.reuse ;  /* 0x0000001fff08d819 */ /* 0x100fe4000001145f */
[----:B------:R-:W-:-:S04]  /*4a50*/  @!P5 IADD3 R86, P0, P6, R54, R86, R95 ;  /* 0x000000563656d210 */ /* 0x000fc80007e1e05f */
[----:B------:R-:W-:Y:S02]  /*4a60*/  @!P5 IADD3.X R100, R75, R100, R8, P0, P6 ;  /* 0x000000644b64d210 */ /* 0x000fe400007ec408 */
[-C--:B------:R-:W-:Y:S02]  /*4a70*/  LEA R8, P6, R93, R78.reuse, 0x1 ;  /* 0x0000004e5d087211 */ /* 0x080fe400078c08ff */
[----:B------:R-:W-:Y:S02]  /*4a80*/  ISETP.NE.AND P0, PT, R9, RZ, PT ;  /* 0x000000ff0900720c */ /* 0x000fe40003f05270 */
[----:B------:R-:W-:Y:S02]  /*4a90*/  LEA.HI.X R9, R93, R79, R98, 0x1, P6 ;  /* 0x0000004f5d097211 */ /* 0x000fe400030f0c62 */
[----:B------:R-:W-:-:S03]  /*4aa0*/  @!P5 LEA R10, P6, R86, R78, 0x1 ;  /* 0x0000004e560ad211 */ /* 0x000fc600078c08ff */
[----:B-1----:R1:W-:Y:S01]  /*4ab0*/  STG.E.128 desc[UR40][R8.64], R40 ;  /* 0x0000002808007986 */ /* 0x0023e2000c101d28 */
[----:B------:R-:W-:-:S05]  /*4ac0*/  @!P5 LEA.HI.X R11, R86, R79, R100, 0x1, P6 ;  /* 0x0000004f560bd211 */ /* 0x000fca00030f0c64 */
[----:B--2---:R1:W-:Y:S04]  /*4ad0*/  @!P5 STG.E.128 desc[UR40][R10.64], R44 ;  /* 0x0000002c0a00d986 */ /* 0x0043e8000c101d28 */
.L_x_14449:
[----:B------:R-:W-:Y:S05]  /*4ae0*/  BSYNC B1 ;  /* 0x0000000000017941 */ /* 0x000fea0003800000 */
.L_x_14448:
        /* <DEDUP_REMOVED lines=17> */
[----:B------:R-:W-:-:S02]  /*4c00*/  LEA.HI.X R41, R8, R79, R9, 0x1, P5 ;  /* 0x0000004f08297211 */ /* 0x000fc400028f0c09 */
[----:B------:R-:W-:Y:S02]  /*4c10*/  SHF.R.S32.HI R9, RZ, 0x1f, R96 ;  /* 0x0000001fff097819 */ /* 0x000fe40000011460 */
[----:B------:R-:W-:Y:S02]  /*4c20*/  LOP3.LUT R11, R11, 0x1c0, RZ, 0xc0, !PT ;  /* 0x000001c00b0b7812 */ /* 0x000fe400078ec0ff */
[----:B------:R-:W-:Y:S02]  /*4c30*/  LEA.HI R9, R9, R96, RZ, 0x4 ;  /* 0x0000006009097211 */ /* 0x000fe400078f20ff */
[----:B------:R-:W-:Y:S02]  /*4c40*/  LOP3.LUT R12, R12, 0x1c0, RZ, 0xc0, !PT ;  /* 0x000001c00c0c7812 */ /* 0x000fe400078ec0ff */
[----:B------:R-:W-:Y:S02]  /*4c50*/  LEA.HI.SX32 R9, R9, R56, 0x1c ;  /* 0x0000003809097211 */ /* 0x000fe400078fe2ff */
[----:B------:R-:W-:-:S03]  /*4c60*/  SHF.R.U32.HI R11, RZ, 0x3, R11 ;  /* 0x00000003ff0b7819 */ /* 0x000fc6000001160b */
[----:B------:R-:W-:Y:S02]  /*4c70*/  IMAD.SHL.U32 R43, R9, 0x8, RZ ;  /* 0x00000008092b7824 */ /* 0x000fe400078e00ff */
[----:B------:R-:W-:-:S03]  /*4c80*/  IMAD R9, R22, 0x2000, R3 ;  /* 0x0000200016097824 */ /* 0x000fc600078e0203 */
[----:B------:R-:W-:Y:S01]  /*4c90*/  LOP3.LUT R8, R12, 0x38, R43, 0xf8, !PT ;  /* 0x000000380c087812 */ /* 0x000fe200078ef82b */
[----:B------:R-:W-:-:S03]  /*4ca0*/  IMAD R9, R9, 0x2, R2 ;  /* 0x0000000209097824 */ /* 0x000fc600078e0202 */
        /* <DEDUP_REMOVED lines=11> */
[----:B-1----:R-:W-:Y:S01]  /*4d60*/  IMAD.U32 R34, R9, 0x10000, RZ ;  /* 0x0001000009227824 */ /* 0x002fe200078e00ff */
[----:B------:R-:W-:Y:S02]  /*4d70*/  PRMT R107, R107, 0x5410, R84 ;  /* 0x000054106b6b7816 */ /* 0x000fe40000000054 */
[----:B------:R-:W-:Y:S02]  /*4d80*/  PRMT R111, R111, 0x5410, R96 ;  /* 0x000054106f6f7816 */ /* 0x000fe40000000060 */
[----:B------:R-:W-:-:S02]  /*4d90*/  SHF.R.U32.HI R46, RZ, 0x10, R39 ;  /* 0x00000010ff2e7819 */ /* 0x000fc40000011627 */
[----:B------:R-:W-:Y:S02]  /*4da0*/  SHF.R.U32.HI R86, RZ, 0x10, R35 ;  /* 0x00000010ff567819 */ /* 0x000fe40000011623 */
[----:B------:R-:W-:Y:S02]  /*4db0*/  SHF.R.U64 R85, R36, 0x10, R37 ;  /* 0x0000001024557819 */ /* 0x000fe40000001225 */
[----:B------:R-:W-:Y:S01]  /*4dc0*/  SHF.R.U64 R47, R38, 0x10, R39 ;  /* 0x00000010262f7819 */ /* 0x000fe20000001227 */
[----:B------:R-:W-:Y:S01]  /*4dd0*/  IMAD.U32 R39, R15, 0x10000, RZ ;  /* 0x000100000f277824 */ /* 0x000fe200078e00ff */
[----:B------:R-:W-:Y:S01]  /*4de0*/  PRMT R114, R114, 0x5410, R45 ;  /* 0x0000541072727816 */ /* 0x000fe2000000002d */
[----:B------:R-:W-:Y:S01]  /*4df0*/  IMAD.U32 R45, R107, 0x10000, RZ ;  /* 0x000100006b2d7824 */ /* 0x000fe200078e00ff */
[----:B------:R-:W-:Y:S01]  /*4e00*/  LOP3.LUT R37, R15, 0xffff0000, RZ, 0xc0, !PT ;  /* 0xffff00000f257812 */ /* 0x000fe200078ec0ff */
[----:B------:R-:W-:Y:S01]  /*4e10*/  IMAD.U32 R15, R111, 0x10000, RZ ;  /* 0x000100006f0f7824 */ /* 0x000fe200078e00ff */
[----:B------:R-:W-:Y:S01]  /*4e20*/  LOP3.LUT R36, R13, 0xffff0000, RZ, 0xc0, !PT ;  /* 0xffff00000d247812 */ /* 0x000fe200078ec0ff */
[----:B------:R-:W-:Y:S01]  /*4e30*/  IMAD.U32 R38, R11, 0x10000, RZ ;  /* 0x000100000b267824 */ /* 0x000fe200078e00ff */
[----:B------:R-:W-:Y:S01]  /*4e40*/  PRMT R109, R109, 0x5410, R46 ;  /* 0x000054106d6d7816 */ /* 0x000fe2000000002e */
        /* <DEDUP_REMOVED lines=9> */
[----:B------:R-:W-:Y:S01]  /*4ee0*/  FMUL.FTZ R84, R36, R107 ;  /* 0x0000006b24547220 */ /* 0x000fe20000410000 */
[----:B------:R-:W-:Y:S01]  /*4ef0*/  LOP3.LUT R35, R9, 0xffff0000, RZ, 0xc0, !PT ;  /* 0xffff000009237812 */ /* 0x000fe200078ec0ff */
[----:B------:R-:W-:Y:S01]  /*4f00*/  FFMA.FTZ R15, R34, R15, -R47 ;  /* 0x0000000f220f7223 */ /* 0x000fe2000001082f */
[----:B------:R-:W-:Y:S01]  /*4f10*/  SHF.R.U64 R87, R32, 0x10, R33 ;  /* 0x0000001020577819 */ /* 0x000fe20000001221 */
[----:B------:R-:W-:-:S02]  /*4f20*/  IMAD.U32 R44, R113, 0x10000, RZ ;  /* 0x00010000712c7824 */ /* 0x000fc400078e00ff */
[----:B------:R-:W-:Y:S01]  /*4f30*/  FFMA.FTZ R34, R34, R45, R85 ;  /* 0x0000002d22227223 */ /* 0x000fe20000010055 */
[-C--:B------:R-:W-:Y:S01]  /*4f40*/  FMUL.FTZ R86, R36, R111.reuse ;  /* 0x0000006f24567220 */ /* 0x080fe20000410000 */
[----:B------:R-:W-:Y:S01]  /*4f50*/  FFMA.FTZ R36, R35, R111, -R84 ;  /* 0x0000006f23247223 */ /* 0x000fe20000010854 */
[----:B------:R-:W-:Y:S01]  /*4f60*/  FMUL.FTZ R45, R39, R46 ;  /* 0x0000002e272d7220 */ /* 0x000fe20000410000 */
[----:B------:R-:W-:Y:S01]  /*4f70*/  LOP3.LUT R84, R109, 0xffff0000, RZ, 0xc0, !PT ;  /* 0xffff00006d547812 */ /* 0x000fe200078ec0ff */
[-C--:B------:R-:W-:Y:S01]  /*4f80*/  FMUL.FTZ R47, R39, R44.reuse ;  /* 0x0000002c272f7220 */ /* 0x080fe20000410000 */
[----:B------:R-:W-:Y:S01]  /*4f90*/  PRMT R112, R112, 0x5410, R87 ;  /* 0x0000541070707816 */ /* 0x000fe20000000057 */
[C---:B------:R-:W-:Y:S01]  /*4fa0*/  FFMA.FTZ R39, R38.reuse, R44, -R45 ;  /* 0x0000002c26277223 */ /* 0x040fe2000001082d */
[----:B------:R-:W-:Y:S01]  /*4fb0*/  LOP3.LUT R33, R11, 0xffff0000, RZ, 0xc0, !PT ;  /* 0xffff00000b217812 */ /* 0x000fe200078ec0ff */
[----:B------:R-:W-:Y:S01]  /*4fc0*/  FFMA.FTZ R35, R35, R107, R86 ;  /* 0x0000006b23237223 */ /* 0x000fe20000010056 */
[----:B------:R-:W-:Y:S01]  /*4fd0*/  LOP3.LUT R44, R113, 0xffff0000, RZ, 0xc0, !PT ;  /* 0xffff0000712c7812 */ /* 0x000fe200078ec0ff */
[----:B------:R-:W-:Y:S01]  /*4fe0*/  FFMA.FTZ R46, R38, R46, R47 ;  /* 0x0000002e262e7223 */ /* 0x000fe2000001002f */
[----:B------:R-:W-:Y:S01]  /*4ff0*/  FMUL.FTZ R86, R37, R84 ;  /* 0x0000005425567220 */ /* 0x000fe20000410000 */
[----:B------:R-:W-:Y:S01]  /*5000*/  LOP3.LUT R12, R12, 0xffff0000, RZ, 0xc0, !PT ;  /* 0xffff00000c0c7812 */ /* 0x000fe200078ec0ff */
[----:B------:R-:W-:Y:S01]  /*5010*/  IMAD.U32 R38, R112, 0x10000, RZ ;  /* 0x0001000070267824 */ /* 0x000fe200078e00ff */
[C---:B------:R-:W-:Y:S01]  /*5020*/  LOP3.LUT R47, R108.reuse, 0xffff0000, RZ, 0xc0, !PT ;  /* 0xffff00006c2f7812 */ /* 0x040fe200078ec0ff */
[----:B------:R-:W-:-:S02]  /*5030*/  IMAD.U32 R45, R108, 0x10000, RZ ;  /* 0x000100006c2d7824 */ /* 0x000fc400078e00ff */
[-C--:B------:R-:W-:Y:S01]  /*5040*/  FMUL.FTZ R96, R37, R44.reuse ;  /* 0x0000002c25607220 */ /* 0x080fe20000410000 */
[C---:B------:R-:W-:Y:S02]  /*5050*/  IMAD.U32 R32, R8.reuse, 0x10000, RZ ;  /* 0x0001000008207824 */ /* 0x040fe400078e00ff */
[----:B------:R-:W-:Y:S01]  /*5060*/  FFMA.FTZ R86, R33, R44, -R86 ;  /* 0x0000002c21567223 */ /* 0x000fe20000010856 */
[----:B------:R-:W-:Y:S01]  /*5070*/  LOP3.LUT R8, R8, 0xffff0000, RZ, 0xc0, !PT ;  /* 0xffff000008087812 */ /* 0x000fe200078ec0ff */
[C---:B------:R-:W-:Y:S01]  /*5080*/  FMUL.FTZ R85, R13.reuse, R45 ;  /* 0x0000002d0d557220 */ /* 0x040fe20000410000 */
[----:B------:R-:W-:Y:S01]  /*5090*/  LOP3.LUT R37, R112, 0xffff0000, RZ, 0xc0, !PT ;  /* 0xffff000070257812 */ /* 0x000fe200078ec0ff */
[----:B------:R-:W-:Y:S01]  /*50a0*/  FMUL.FTZ R44, R13, R38 ;  /* 0x000000260d2c7220 */ /* 0x000fe20000410000 */
[----:B------:R-:W-:Y:S01]  /*50b0*/  FMUL.FTZ R13, R12, R47 ;  /* 0x0000002f0c0d7220 */ /* 0x000fe20000410000 */
[----:B------:R-:W-:Y:S01]  /*50c0*/  FFMA.FTZ R87, R33, R84, R96 ;  /* 0x0000005421577223 */ /* 0x000fe20000010060 */
[C---:B------:R-:W-:Y:S01]  /*50d0*/  FFMA.FTZ R85, R32.reuse, R38, -R85 ;  /* 0x0000002620557223 */ /* 0x040fe20000010855 */
[----:B------:R-:W-:Y:S01]  /*50e0*/  FFMA.FTZ R44, R32, R45, R44 ;  /* 0x0000002d202c7223 */ /* 0x000fe2000001002c */
[C---:B------:R-:W-:Y:S01]  /*50f0*/  IMAD.U32 R9, R10.reuse, 0x10000, RZ ;  /* 0x000100000a097824 */ /* 0x040fe200078e00ff */
[----:B------:R-:W-:Y:S01]  /*5100*/  LOP3.LUT R11, R10, 0xffff0000, RZ, 0xc0, !PT ;  /* 0xffff00000a0b7812 */ /* 0x000fe200078ec0ff */
[-C--:B------:R-:W-:Y:S01]  /*5110*/  FMUL.FTZ R33, R12, R37.reuse ;  /* 0x000000250c217220 */ /* 0x080fe20000410000 */
[----:B------:R-:W-:Y:S01]  /*5120*/  FFMA.FTZ R32, R8, R37, -R13 ;  /* 0x0000002508207223 */ /* 0x000fe2000001080d */
[C---:B------:R-:W-:Y:S01]  /*5130*/  IMAD.U32 R10, R14.reuse, 0x10000, RZ ;  /* 0x000100000e0a7824 */ /* 0x040fe200078e00ff */
[----:B------:R-:W-:Y:S01]  /*5140*/  LOP3.LUT R14, R14, 0xffff0000, RZ, 0xc0, !PT ;  /* 0xffff00000e0e7812 */ /* 0x000fe200078ec0ff */
[C---:B------:R-:W-:Y:S01]  /*5150*/  IMAD.U32 R13, R110.reuse, 0x10000, RZ ;  /* 0x000100006e0d7824 */ /* 0x040fe200078e00ff */
        /* <DEDUP_REMOVED lines=25> */
.L_x_14453:
[----:B------:R-:W-:Y:S05]  /*52f0*/  BSYNC B1 ;  /* 0x0000000000017941 */ /* 0x000fea0003800000 */
.L_x_14452:
        /* <DEDUP_REMOVED lines=10> */
.L_x_14419:
[----:B------:R-:W-:-:S13]  /*53a0*/  ISETP.NE.AND P3, PT, R156, 0x3, PT ;  /* 0x000000039c00780c */ /* 0x000fda0003f65270 */
[----:B------:R-:W-:Y:S05]  /*53b0*/  @!P3 BRA `(.L_x_14454) ;  /* 0x000000000004b947 */ /* 0x000fea0003800000 */
[----:B------:R-:W-:Y:S01]  /*53c0*/  BPT.TRAP 0x1 ;  /* 0x000000040000795c */ /* 0x000fe20000300000 */
.L_x_14454:
[----:B------:R-:W-:Y:S01]  /*53d0*/  IMAD R77, R22, 0x8, R2 ;  /* 0x00000008164d7824 */ /* 0x000fe200078e0202 */
[----:B------:R-:W-:Y:S01]  /*53e0*/  SHF.L.U32 R89, R154, 0x1f, RZ ;  /* 0x0000001f9a597819 */ /* 0x000fe200000006ff */
[----:B------:R-:W-:Y:S01]  /*53f0*/  IMAD R88, R27, -0x80, R25 ;  /* 0xffffff801b587824 */ /* 0x000fe200078e0219 */
[----:B------:R-:W-:Y:S02]  /*5400*/  BSSY B1, `(.L_x_14455) ;  /* 0x0000004000017945 */ /* 0x000fe40003800000 */
[----:B------:R-:W1:Y:S02]  /*5410*/  SYNCS.PHASECHK.TRANS64.TRYWAIT P4, [R77+URZ+0x16890], R89 ;  /* 0x016890594d0075a7 */ /* 0x000e64000808017f */
[----:B------:R-:W-:Y:S01]  /*5420*/  VIMNMX R88, R88, 0x80, PT ;  /* 0x0000008058587848 */ /* 0x000fe20003fe0100 */
[----:B-1----:R-:W-:Y:S06]  /*5430*/  @!P4 BRA `(.L_x_14456) ;  /* 0x0000014c005cc947 */ /* 0x002fec0003800000 */
.L_x_14699:
[----:B------:R-:W-:Y:S05]  /*5440*/  BSYNC B1 ;  /* 0x0000000000017941 */ /* 0x000fea0003800000 */
.L_x_14455:
[----:B------:R-:W-:Y:S01]  /*5450*/  ISETP.GE.AND P4, PT, R19, R88, PT ;  /* 0x000000581300720c */ /* 0x000fe20003f86270 */
[----:B------:R-:W-:-:S12]  /*5460*/  BSSY B1, `(.L_x_14457) ;  /* 0x0000006000017945 */ /* 0x000fd80003800000 */
[----:B------:R-:W-:Y:S05]  /*5470*/  @P4 BRA `(.L_x_14458) ;  /* 0x0000000000104947 */ /* 0x000fea0003800000 */
[----:B------:R-:W2:Y:S04]  /*5480*/  @!P1 LDS.128 R8, [R81+0xe000] ;  /* 0x00e0000051089984 */ /* 0x000ea80000000c00 */
[----:B0-----:R-:W0:Y:S04]  /*5490*/  @!P2 LDS.128 R12, [R80+0xe000] ;  /* 0x00e00000500ca984 */ /* 0x001e280000000c00 */
[----:B--2---:R2:W-:Y:S04]  /*54a0*/  @!P1 STG.E.128 desc[UR40][R34.64], R8 ;  /* 0x0000000822009986 */ /* 0x0045e8000c101d28 */
[----:B0-----:R2:W-:Y:S02]  /*54b0*/  @!P2 STG.E.128 desc[UR40][R34.64+0x40], R12 ;  /* 0x0000400c2200a986 */ /* 0x0015e4000c101d28 */
.L_x_14458:
[----:B------:R-:W-:Y:S05]  /*54c0*/  BSYNC B1 ;  /* 0x0000000000017941 */ /* 0x000fea0003800000 */
.L_x_14457:
[----:B--2---:R-:W-:-:S05]  /*54d0*/  VIADD R8, R19, 0x60 ;  /* 0x0000006013087836 */ /* 0x004fca0000000000 */
[----:B------:R-:W-:-:S13]  /*54e0*/  ISETP.GE.AND P4, PT, R8, R88, PT ;  /* 0x000000580800720c */ /* 0x000fda0003f86270 */
[----:B------:R-:W-:Y:S05]  /*54f0*/  @P4 BRA `(.L_x_14436) ;  /* 0x0000000000104947 */ /* 0x000fea0003800000 */
[----:B------:R-:W2:Y:S04]  /*5500*/  @!P1 LDS.128 R8, [R81+0x11000] ;  /* 0x0110000051089984 */ /* 0x000ea80000000c00 */
[----:B0-----:R-:W0:Y:S04]  /*5510*/  @!P2 LDS.128 R12, [R80+0x11000] ;  /* 0x01100000500ca984 */ /* 0x001e280000000c00 */
[----:B--2---:R2:W-:Y:S04]  /*5520*/  @!P1 STG.E.128 desc[UR40][R32.64], R8 ;  /* 0x0000000820009986 */ /* 0x0045e8000c101d28 */
[----:B0-----:R2:W-:Y:S02]  /*5530*/  @!P2 STG.E.128 desc[UR40][R32.64+0x40], R12 ;  /* 0x0000400c2000a986 */ /* 0x0015e4000c101d28 */
.L_x_14436:
[----:B------:R-:W-:Y:S05]  /*5540*/  BSYNC B0 ;  /* 0x0000000000007941 */ /* 0x000fea0003800000 */
.L_x_14418:
        /* <DEDUP_REMOVED lines=17> */
.L_x_14460:
[----:B------:R-:W-:Y:S05]  /*5660*/  BSYNC B0 ;  /* 0x0000000000007941 */ /* 0x000fea0003800000 */
.L_x_14459:
[----:B------:R-:W2:Y:S01]  /*5670*/  SYNCS.PHASECHK.TRANS64.TRYWAIT P3, [R77+URZ+0x168b0], R89 ;  /* 0x0168b0594d0075a7 */ /* 0x000ea2000806017f */
[----:B------:R-:W-:Y:S01]  /*5680*/  ULDC UR42, c[0x0][0x2f4] ;  /* 0x0000bd00002a7ab9 */ /* 0x000fe20000000800 */
[----:B------:R-:W-:Y:S01]  /*5690*/  ULDC.64 UR38, c[0x0][0x328] ;  /* 0x0000ca0000267ab9 */ /* 0x000fe20000000a00 */
[----:B------:R-:W-:Y:S01]  /*56a0*/  ULDC.64 UR36, c[0x0][0x318] ;  /* 0x0000c60000247ab9 */ /* 0x000fe20000000a00 */
[----:B------:R-:W-:Y:S01]  /*56b0*/  BSSY B0, `(.L_x_14461) ;  /* 0x0000003000007945 */ /* 0x000fe20003800000 */
[----:B------:R-:W-:-:S03]  /*56c0*/  IMAD.WIDE R12, R27, 0x80, R6 ;  /* 0x000000801b0c7825 */ /* 0x000fc600078e0206 */
[----:B--2---:R-:W-:Y:S05]  /*56d0*/  @!P3 BRA `(.L_x_14462) ;  /* 0x0000014800c8b947 */ /* 0x004fea0003800000 */
.L_x_14700:
[----:B------:R-:W-:Y:S05]  /*56e0*/  BSYNC B0 ;  /* 0x0000000000007941 */ /* 0x000fea0003800000 */
.L_x_14461:
        /* <DEDUP_REMOVED lines=9> */
[----:B0-----:R-:W-:-:S04]  /*5780*/  LEA R14, P3, R8, UR36, 0x1 ;  /* 0x00000024080e7c11 */ /* 0x001fc8000f8608ff */
[----:B------:R-:W-:Y:S02]  /*5790*/  LEA.HI.X R15, R8, UR37, R9, 0x1, P3 ;  /* 0x00000025080f7c11 */ /* 0x000fe400098f0c09 */
[----:B------:R-:W-:-:S13]  /*57a0*/  ISETP.GE.AND P3, PT, R16, UR42, PT ;  /* 0x0000002a10007c0c */ /* 0x000fda000bf66270 */
[----:B------:R-:W0:Y:S04]  /*57b0*/  @!P3 LDS.128 R8, [R81] ;  /* 0x000000005108b984 */ /* 0x000e280000000c00 */
[----:B0-----:R-:W-:Y:S01]  /*57c0*/  @!P3 STG.E.128 desc[UR40][R14.64], R8 ;  /* 0x000000080e00b986 */ /* 0x001fe2000c101d28 */
[----:B------:R-:W-:-:S13]  /*57d0*/  ISETP.GE.AND P3, PT, R65, UR42, PT ;  /* 0x0000002a41007c0c */ /* 0x000fda000bf66270 */
[----:B------:R-:W0:Y:S04]  /*57e0*/  @!P3 LDS.128 R8, [R80] ;  /* 0x000000005008b984 */ /* 0x000e280000000c00 */
[----:B0-----:R3:W-:Y:S02]  /*57f0*/  @!P3 STG.E.128 desc[UR40][R14.64+0x40], R8 ;  /* 0x000040080e00b986 */ /* 0x0017e4000c101d28 */
.L_x_14464:
[----:B------:R-:W-:Y:S05]  /*5800*/  BSYNC B0 ;  /* 0x0000000000007941 */ /* 0x000fea0003800000 */
.L_x_14463:
        /* <DEDUP_REMOVED lines=20> */
.L_x_14466:
[----:B------:R-:W-:Y:S05]  /*5950*/  BSYNC B0 ;  /* 0x0000000000007941 */ /* 0x000fea0003800000 */
.L_x_14465:
        /* <DEDUP_REMOVED lines=23> */
.L_x_14413:
[----:B------:R-:W2:Y:S01]  /*5ad0*/  LDL R5, [R1+0x24] ;  /* 0x0000240001057983 */ /* 0x000ea20000100800 */
[----:B------:R-:W0:Y:S01]  /*5ae0*/  LDC R0, c[0x0][0x448] ;  /* 0x00011200ff007b82 */ /* 0x000e220000000800 */
[----:B------:R-:W-:Y:S01]  /*5af0*/  IMAD.MOV.U32 R88, RZ, RZ, RZ ;  /* 0x000000ffff587224 */ /* 0x000fe200078e00ff */
[----:B0-----:R-:W-:-:S13]  /*5b00*/  ISETP.NE.AND P1, PT, R0, 0x1, PT ;  /* 0x000000010000780c */ /* 0x001fda0003f25270 */
[----:B------:R-:W0:Y:S08]  /*5b10*/  @P1 LDC R3, c[0x0][0x44c] ;  /* 0x00011300ff031b82 */ /* 0x000e300000000800 */
[----:B------:R-:W1:Y:S01]  /*5b20*/  @P1 LDC R4, c[0x0][0x450] ;  /* 0x00011400ff041b82 */ /* 0x000e620000000800 */
[----:B--2---:R-:W-:-:S04]  /*5b30*/  VIADD R0, R5, 0xbf ;  /* 0x000000bf05007836 */ /* 0x004fc80000000000 */
        /* <DEDUP_REMOVED lines=12> */
.L_x_14468:
        /* <DEDUP_REMOVED lines=32> */
.L_x_14470:
[----:B------:R-:W-:Y:S05]  /*5e00*/  BSYNC B0 ;  /* 0x0000000000007941 */ /* 0x000fea0003800000 */
.L_x_14469:
        /* <DEDUP_REMOVED lines=19> */
[----:B--2---:R-:W-:-:S05]  /*5f40*/  IMAD R0, R0, R88, RZ ;  /* 0x0000005800007224 */ /* 0x004fca00078e02ff */
[----:B------:R0:W-:Y:S01]  /*5f50*/  STL [R1+0x38], R0 ;  /* 0x0000380001007387 */ /* 0x0001e20000100800 */
[----:B------:R-:W-:-:S04]  /*5f60*/  VIADDMNMX R88, R0, R88, R9, PT ;  /* 0x0000005800587246 */ /* 0x000fc80003800109 */
        /* <DEDUP_REMOVED lines=10> */
.L_x_14703:
[----:B01----:R-:W-:Y:S01]  /*6010*/  IMAD.HI R0, R157, 0x55555556, RZ ;  /* 0x555555569d007827 */ /* 0x003fe200078e02ff */
[----:B------:R-:W-:Y:S03]  /*6020*/  BSSY B6, `(.L_x_14473) ;  /* 0x000001a000067945 */ /* 0x000fe60003800000 */
[----:B------:R-:W-:Y:S01]  /*6030*/  VIADD R3, R2, 0x8400 ;  /* 0x0000840002037836 */ /* 0x000fe20000000000 */
[----:B------:R-:W-:-:S04]  /*6040*/  LEA.HI R0, R0, R0, RZ, 0x1 ;  /* 0x0000000000007211 */ /* 0x000fc800078f08ff */
[----:B------:R-:W-:Y:S01]  /*6050*/  LOP3.LUT P0, RZ, R3, 0x3ff, RZ, 0xc0, !PT ;  /* 0x000003ff03ff7812 */ /* 0x000fe2000780c0ff */
[----:B------:R-:W-:-:S03]  /*6060*/  IMAD R0, R0, -0x3, R157 ;  /* 0xfffffffd00007824 */ /* 0x000fc600078e029d */
[----:B------:R-:W-:Y:S01]  /*6070*/  P2R R25, PR, RZ, 0x1 ;  /* 0x00000001ff197803 */ /* 0x000fe20000000000 */
        /* <DEDUP_REMOVED lines=20> */
.L_x_14474:
[----:B------:R-:W-:Y:S05]  /*61c0*/  BSYNC B6 ;  /* 0x0000000000067941 */ /* 0x000fea0003800000 */
.L_x_14473:
        /* <DEDUP_REMOVED lines=13> */
.L_x_14478:
[----:B-1----:R1:W2:Y:S02]  /*62a0*/  SYNCS.PHASECHK.TRANS64.TRYWAIT P0, [R2+URZ+0x16800], R3 ;  /* 0x01680003020075a7 */ /* 0x0022a4000800017f */
[----:B--2---:R-:W-:Y:S05]  /*62b0*/  @!P0 NANOSLEEP.SYNCS 0x989680 ;  /* 0x009896800000895d */ /* 0x004fea0003900000 */
[----:B------:R-:W2:Y:S02]  /*62c0*/  @!P0 SYNCS.PHASECHK.TRANS64 P0, [R2+URZ+0x16800], R3 ;  /* 0x01680003020085a7 */ /* 0x000ea4000800007f */
[----:B--2---:R-:W-:Y:S05]  /*62d0*/  @!P0 BRA `(.L_x_14478) ;  /* 0xfffffffc00f08947 */ /* 0x004fea000383ffff */
.L_x_14477:
[----:B------:R-:W-:Y:S05]  /*62e0*/  BSYNC B0 ;  /* 0x0000000000007941 */ /* 0x000fea0003800000 */
.L_x_14476:
[----:B------:R-:W-:Y:S05]  /*62f0*/  BRA `(.L_x_14479) ;  /* 0x00000030002c7947 */ /* 0x000fea0003800000 */
.L_x_14475:
        /* <DEDUP_REMOVED lines=30> */
.L_x_14481:
[----:B------:R-:W-:Y:S05]  /*64e0*/  BSYNC B6 ;  /* 0x0000000000067941 */ /* 0x000fea0003800000 */
.L_x_14480:
[----:B------:R-:W2:Y:S01]  /*64f0*/  LDL R20, [R1+0x24] ;  /* 0x0000240001147983 */ /* 0x000ea20000100800 */
[----:B------:R-:W-:Y:S01]  /*6500*/  ULDC.U8 UR4, c[0x0][0x410] ;  /* 0x0001040000047ab9 */ /* 0x000fe20000000000 */
[----:B------:R-:W-:Y:S01]  /*6510*/  BSSY B0, `(.L_x_14482) ;  /* 0x00002e1000007945 */ /* 0x000fe20003800000 */
[----:B------:R-:W-:Y:S01]  /*6520*/  ISETP.NE.AND P0, PT, RZ, UR4, PT ;  /* 0x00000004ff007c0c */ /* 0x000fe2000bf05270 */
[----:B--2---:R-:W-:-:S12]  /*6530*/  IMAD.IADD R35, R19, 0x1, R20 ;  /* 0x0000000113237824 */ /* 0x004fd800078e0214 */
[----:B------:R-:W-:Y:S05]  /*6540*/  @!P0 BRA `(.L_x_14483) ;  /* 0x0000001400e08947 */ /* 0x000fea0003800000 */
[----:B------:R-:W0:Y:S01]  /*6550*/  LDC R38, c[0x0][0x448] ;  /* 0x00011200ff267b82 */ /* 0x000e220000000800 */
[----:B------:R-:W1:Y:S01]  /*6560*/  S2R R20, SR_TID.X ;  /* 0x0000000000147919 */ /* 0x000e620000002100 */
[----:B------:R-:W-:Y:S01]  /*6570*/  ULDC.64 UR4, c[0x0][0x3f8] ;  /* 0x0000fe0000047ab9 */ /* 0x000fe20000000a00 */
[----:B------:R-:W-:Y:S01]  /*6580*/  ULDC.64 UR6, c[0x0][0x408] ;  /* 0x0001020000067ab9 */ /* 0x000fe20000000a00 */
[----:B------:R-:W-:Y:S01]  /*6590*/  IMAD.MOV.U32 R6, RZ, RZ, R26 ;  /* 0x000000ffff067224 */ /* 0x000fe200078e001a */
[----:B------:R-:W-:Y:S01]  /*65a0*/  SHF.R.S32.HI R34, RZ, 0x1f, R155 ;  /* 0x0000001fff227819 */ /* 0x000fe2000001149b */
[----:B------:R-:W-:Y:S02]  /*65b0*/  IMAD.MOV.U32 R7, RZ, RZ, R31 ;  /* 0x000000ffff077224 */ /* 0x000fe400078e001f */
[----:B------:R-:W-:Y:S02]  /*65c0*/  IMAD.MOV.U32 R8, RZ, RZ, R24 ;  /* 0x000000ffff087224 */ /* 0x000fe400078e0018 */
[----:B------:R-:W-:Y:S01]  /*65d0*/  IMAD.MOV.U32 R9, RZ, RZ, R33 ;  /* 0x000000ffff097224 */ /* 0x000fe200078e0021 */
[----:B0-----:R-:W-:Y:S01]  /*65e0*/  ISETP.NE.AND P0, PT, R38, 0x1, PT ;  /* 0x000000012600780c */ /* 0x001fe20003f05270 */
[----:B-1----:R-:W-:-:S12]  /*65f0*/  VIADD R21, R20, 0xffffff80 ;  /* 0xffffff8014157836 */ /* 0x002fd80000000000 */
[----:B------:R-:W0:Y:S01]  /*6600*/  @P0 LDC R0, c[0x0][0x44c] ;  /* 0x00011300ff000b82 */ /* 0x000e220000000800 */
[----:B------:R-:W-:-:S04]  /*6610*/  SHF.R.S32.HI R20, RZ, 0x1f, R21 ;  /* 0x0000001fff147819 */ /* 0x000fc80000011415 */
[----:B------:R-:W-:-:S03]  /*6620*/  LEA.HI R20, R20, R21, RZ, 0x2 ;  /* 0x0000001514147211 */ /* 0x000fc600078f10ff */
[----:B------:R-:W1:Y:S01]  /*6630*/  @P0 LDC R5, c[0x0][0x450] ;  /* 0x00011400ff050b82 */ /* 0x000e620000000800 */
[----:B------:R-:W-:-:S05]  /*6640*/  LOP3.LUT R20, R20, 0xfffffffc, RZ, 0xc0, !PT ;  /* 0xfffffffc14147812 */ /* 0x000fca00078ec0ff */
[----:B------:R-:W-:-:S04]  /*6650*/  IMAD.IADD R20, R21, 0x1, -R20 ;  /* 0x0000000115147824 */ /* 0x000fc800078e0a14 */
[----:B------:R-:W-:-:S04]  /*6660*/  IMAD R3, R20, 0x60, R35 ;  /* 0x0000006014037824 */ /* 0x000fc800078e0223 */
        /* <DEDUP_REMOVED lines=23> */
.L_x_14709:
[----:B------:R-:W5:Y:S01]  /*67e0*/  LDL R9, [R1+0x20] ;  /* 0x0000200001097983 */ /* 0x000f620000100800 */
[----:B------:R-:W-:Y:S01]  /*67f0*/  BSSY B1, `(.L_x_14485) ;  /* 0x000001e000017945 */ /* 0x000fe20003800000 */
[----:B------:R-:W-:Y:S02]  /*6800*/  CS2R R30, SRZ ;  /* 0x00000000001e7805 */ /* 0x000fe4000001ff00 */
[----:B------:R-:W-:Y:S02]  /*6810*/  CS2R R26, SRZ ;  /* 0x00000000001a7805 */ /* 0x000fe4000001ff00 */
[----:B------:R-:W-:Y:S02]  /*6820*/  CS2R R32, SRZ ;  /* 0x0000000000207805 */ /* 0x000fe4000001ff00 */
[----:B------:R-:W-:Y:S01]  /*6830*/  CS2R R24, SRZ ;  /* 0x0000000000187805 */ /* 0x000fe2000001ff00 */
[----:B-----5:R-:W-:-:S05]  /*6840*/  IMAD R38, R9, R38, RZ ;  /* 0x0000002609267224 */ /* 0x020fca00078e02ff */
[----:B------:R-:W-:-:S13]  /*6850*/  ISETP.GE.AND P0, PT, R35, R38, PT ;  /* 0x000000262300720c */ /* 0x000fda0003f06270 */
[----:B------:R-:W-:Y:S05]  /*6860*/  @P0 BRA `(.L_x_14486) ;  /* 0x0000000000580947 */ /* 0x000fea0003800000 */
[----:B------:R-:W-:Y:S01]  /*6870*/  ULDC UR4, c[0x0][0x3f4] ;  /* 0x0000fd0000047ab9 */ /* 0x000fe20000000800 */
[----:B--2---:R-:W-:Y:S01]  /*6880*/  IMAD.MOV.U32 R10, RZ, RZ, R0 ;  /* 0x000000ffff0a7224 */ /* 0x004fe200078e0000 */
[----:B------:R-:W-:Y:S01]  /*6890*/  ISETP.GE.AND P3, PT, R155, UR4, PT ;  /* 0x000000049b007c0c */ /* 0x000fe2000bf66270 */
[----:B-1----:R-:W-:Y:S01]  /*68a0*/  IMAD.MOV.U32 R11, RZ, RZ, R3 ;  /* 0x000000ffff0b7224 */ /* 0x002fe200078e0003 */
[----:B------:R-:W-:Y:S01]  /*68b0*/  ISETP.GE.AND P2, PT, R152, UR4, PT ;  /* 0x0000000498007c0c */ /* 0x000fe2000bf46270 */
[----:B---3--:R-:W-:Y:S01]  /*68c0*/  IMAD.MOV.U32 R15, RZ, RZ, R5 ;  /* 0x000000ffff0f7224 */ /* 0x008fe200078e0005 */
[----:B------:R-:W-:-:S09]  /*68d0*/  CS2R R32, SRZ ;  /* 0x0000000000207805 */ /* 0x000fd2000001ff00 */
[C---:B------:R-:W-:Y:S01]  /*68e0*/  @!P3 IMAD.SHL.U32 R37, R155.reuse, 0x2, RZ ;  /* 0x000000029b25b824 */ /* 0x040fe200078e00ff */
[----:B------:R-:W-:Y:S02]  /*68f0*/  @!P3 SHF.L.U64.HI R26, R155, 0x1, R34 ;  /* 0x000000019b1ab819 */ /* 0x000fe40000010222 */
[----:B------:R-:W-:Y:S02]  /*6900*/  CS2R R30, SRZ ;  /* 0x00000000001e7805 */ /* 0x000fe4000001ff00 */
[----:B------:R-:W-:Y:S01]  /*6910*/  CS2R R24, SRZ ;  /* 0x0000000000187805 */ /* 0x000fe2000001ff00 */
[----:B------:R-:W-:Y:S01]  /*6920*/  @!P2 IMAD.WIDE R10, R152, 0x2, R10 ;  /* 0x00000002980aa825 */ /* 0x000fe200078e020a */
[-C--:B------:R-:W-:Y:S02]  /*6930*/  @!P3 IADD3 R20, P0, R0, R37.reuse, RZ ;  /* 0x000000250014b210 */ /* 0x080fe40007f1e0ff */
[----:B----4-:R-:W-:Y:S01]  /*6940*/  @!P3 IADD3 R36, P1, R14, R37, RZ ;  /* 0x000000250e24b210 */ /* 0x010fe20007f3e0ff */
[----:B------:R-:W-:Y:S01]  /*6950*/  @!P2 IMAD.WIDE R12, R152, 0x2, R14 ;  /* 0x00000002980ca825 */ /* 0x000fe200078e020e */
[----:B------:R1:W5:Y:S03]  /*6960*/  @!P2 LD.E.64 R32, desc[UR40][R10.64] ;  /* 0x000000280a20a980 */ /* 0x000366000c101b00 */
[--C-:B------:R-:W-:Y:S01]  /*6970*/  @!P3 IMAD.X R21, R3, 0x1, R26.reuse, P0 ;  /* 0x000000010315b824 */ /* 0x100fe200000e061a */
[----:B------:R1:W5:Y:S01]  /*6980*/  @!P2 LD.E.64 R30, desc[UR40][R12.64] ;  /* 0x000000280c1ea980 */ /* 0x000362000c101b00 */
[----:B------:R-:W-:Y:S01]  /*6990*/  @!P3 IMAD.X R37, R5, 0x1, R26, P1 ;  /* 0x000000010525b824 */ /* 0x000fe200008e061a */
[----:B------:R-:W-:-:S02]  /*69a0*/  CS2R R26, SRZ ;  /* 0x00000000001a7805 */ /* 0x000fc4000001ff00 */
[----:B------:R1:W5:Y:S04]  /*69b0*/  @!P3 LD.E.64 R24, desc[UR40][R20.64] ;  /* 0x000000281418b980 */ /* 0x000368000c101b00 */
[----:B------:R1:W5:Y:S02]  /*69c0*/  @!P3 LD.E.64 R26, desc[UR40][R36.64] ;  /* 0x00000028241ab980 */ /* 0x000364000c101b00 */
.L_x_14486:
[----:B------:R-:W-:Y:S05]  /*69d0*/  BSYNC B1 ;  /* 0x0000000000017941 */ /* 0x000fea0003800000 */
.L_x_14485:
[----:B--2--5:R-:W-:Y:S01]  /*69e0*/  IMAD.MOV.U32 R0, RZ, RZ, R30 ;  /* 0x000000ffff007224 */ /* 0x024fe200078e001e */
[----:B------:R-:W-:Y:S01]  /*69f0*/  UMOV UR4, 0xffffffff ;  /* 0xffffffff00047882 */ /* 0x000fe20000000000 */
[----:B-1----:R-:W-:Y:S01]  /*6a00*/  IMAD.MOV.U32 R3, RZ, RZ, R31 ;  /* 0x000000ffff037224 */ /* 0x002fe200078e001f */
        /* <DEDUP_REMOVED lines=20> */
.L_x_14715:
[----:B01----:R-:W5:Y:S04]  /*6b50*/  LDL R6, [R1+0x58] ;  /* 0x0000580001067983 */ /* 0x003f680000100800 */
[----:B------:R-:W2:Y:S01]  /*6b60*/  LDL R42, [R1+0x40] ;  /* 0x00004000012a7983 */ /* 0x000ea20000100800 */
[----:B------:R-:W-:Y:S01]  /*6b70*/  VIADD R35, R35, 0x60 ;  /* 0x0000006023237836 */ /* 0x000fe20000000000 */
[----:B------:R-:W-:Y:S01]  /*6b80*/  BSSY B1, `(.L_x_14488) ;  /* 0x0000021000017945 */ /* 0x000fe20003800000 */
[----:B------:R-:W-:Y:S02]  /*6b90*/  CS2R R10, SRZ ;  /* 0x00000000000a7805 */ /* 0x000fe4000001ff00 */
[----:B------:R-:W-:Y:S02]  /*6ba0*/  CS2R R12, SRZ ;  /* 0x00000000000c7805 */ /* 0x000fe4000001ff00 */
[----:B------:R-:W-:-:S02]  /*6bb0*/  CS2R R8, SRZ ;  /* 0x0000000000087805 */ /* 0x000fc4000001ff00 */
[----:B------:R-:W-:Y:S02]  /*6bc0*/  ISETP.GE.AND P0, PT, R35, R38, PT ;  /* 0x000000262300720c */ /* 0x000fe40003f06270 */
[----:B-----5:R-:W-:-:S04]  /*6bd0*/  LEA.HI R4, R6, R6, RZ, 0x1 ;  /* 0x0000000606047211 */ /* 0x020fc800078f08ff */
[----:B------:R-:W-:Y:S01]  /*6be0*/  LOP3.LUT R4, R4, 0xfffffffe, RZ, 0xc0, !PT ;  /* 0xfffffffe04047812 */ /* 0x000fe200078ec0ff */
[----:B--2---:R-:W-:-:S04]  /*6bf0*/  IMAD.SHL.U32 R36, R42, 0x40, RZ ;  /* 0x000000402a247824 */ /* 0x004fc800078e00ff */
[----:B------:R-:W-:-:S05]  /*6c00*/  IMAD.IADD R4, R6, 0x1, -R4 ;  /* 0x0000000106047824 */ /* 0x000fca00078e0a04 */
[----:B------:R-:W-:Y:S01]  /*6c10*/  SHF.L.U32 R43, R4, 0x1f, RZ ;  /* 0x0000001f042b7819 */ /* 0x000fe200000006ff */
[----:B------:R-:W-:Y:S06]  /*6c20*/  @P0 BRA `(.L_x_14489) ;  /* 0x0000000000580947 */ /* 0x000fec0003800000 */
[----:B------:R-:W-:Y:S01]  /*6c30*/  ULDC UR4, c[0x0][0x3f4] ;  /* 0x0000fd0000047ab9 */ /* 0x000fe20000000800 */
[----:B---3--:R-:W-:Y:S01]  /*6c40*/  IMAD.MOV.U32 R6, RZ, RZ, R0 ;  /* 0x000000ffff067224 */ /* 0x008fe200078e0000 */
[----:B------:R-:W-:Y:S01]  /*6c50*/  ISETP.GE.AND P3, PT, R155, UR4, PT ;  /* 0x000000049b007c0c */ /* 0x000fe2000bf66270 */
[----:B------:R-:W-:Y:S01]  /*6c60*/  IMAD.MOV.U32 R7, RZ, RZ, R3 ;  /* 0x000000ffff077224 */ /* 0x000fe200078e0003 */
[----:B------:R-:W-:Y:S01]  /*6c70*/  ISETP.GE.AND P2, PT, R152, UR4, PT ;  /* 0x0000000498007c0c */ /* 0x000fe2000bf46270 */
[----:B------:R-:W-:Y:S01]  /*6c80*/  IMAD.MOV.U32 R15, RZ, RZ, R5 ;  /* 0x000000ffff0f7224 */ /* 0x000fe200078e0005 */
[----:B------:R-:W-:-:S09]  /*6c90*/  CS2R R12, SRZ ;  /* 0x00000000000c7805 */ /* 0x000fd2000001ff00 */
[C---:B------:R-:W-:Y:S01]  /*6ca0*/  @!P3 IMAD.SHL.U32 R9, R155.reuse, 0x2, RZ ;  /* 0x000000029b09b824 */ /* 0x040fe200078e00ff */
[----:B------:R-:W-:Y:S02]  /*6cb0*/  @!P3 SHF.L.U64.HI R10, R155, 0x1, R34 ;  /* 0x000000019b0ab819 */ /* 0x000fe40000010222 */
[----:B------:R-:W-:Y:S01]  /*6cc0*/  CS2R R20, SRZ ;  /* 0x0000000000147805 */ /* 0x000fe2000001ff00 */
[----:B------:R-:W-:Y:S01]  /*6cd0*/  @!P2 IMAD.WIDE R6, R152, 0x2, R6 ;  /* 0x000000029806a825 */ /* 0x000fe200078e0206 */
[-C--:B------:R-:W-:Y:S02]  /*6ce0*/  @!P3 IADD3 R34, P0, R0, R9.reuse, RZ ;  /* 0x000000090022b210 */ /* 0x080fe40007f1e0ff */
[----:B----4-:R-:W-:Y:S02]  /*6cf0*/  @!P3 IADD3 R4, P1, R14, R9, RZ ;  /* 0x000000090e04b210 */ /* 0x010fe40007f3e0ff */
[----:B------:R-:W-:Y:S01]  /*6d00*/  CS2R R8, SRZ ;  /* 0x0000000000087805 */ /* 0x000fe2000001ff00 */
[----:B------:R0:W5:Y:S01]  /*6d10*/  @!P2 LD.E.64 R12, desc[UR40][R6.64] ;  /* 0x00000028060ca980 */ /* 0x000162000c101b00 */
[----:B------:R-:W-:-:S02]  /*6d20*/  @!P3 IMAD.X R35, R3, 0x1, R10, P0 ;  /* 0x000000010323b824 */ /* 0x000fc400000e060a */
[----:B------:R-:W-:Y:S01]  /*6d30*/  @!P3 IMAD.X R5, R5, 0x1, R10, P1 ;  /* 0x000000010505b824 */ /* 0x000fe200008e060a */
[----:B------:R-:W-:Y:S01]  /*6d40*/  CS2R R10, SRZ ;  /* 0x00000000000a7805 */ /* 0x000fe2000001ff00 */
[----:B------:R-:W-:Y:S01]  /*6d50*/  @!P2 IMAD.WIDE R14, R152, 0x2, R14 ;  /* 0x00000002980ea825 */ /* 0x000fe200078e020e */
[----:B------:R0:W5:Y:S04]  /*6d60*/  @!P3 LD.E.64 R8, desc[UR40][R34.64] ;  /* 0x000000282208b980 */ /* 0x000168000c101b00 */
[----:B------:R0:W5:Y:S04]  /*6d70*/  @!P2 LD.E.64 R20, desc[UR40][R14.64] ;  /* 0x000000280e14a980 */ /* 0x000168000c101b00 */
[----:B------:R0:W5:Y:S02]  /*6d80*/  @!P3 LD.E.64 R10, desc[UR40][R4.64] ;  /* 0x00000028040ab980 */ /* 0x000164000c101b00 */
.L_x_14489:
[----:B------:R-:W-:Y:S05]  /*6d90*/  BSYNC B1 ;  /* 0x0000000000017941 */ /* 0x000fea0003800000 */
.L_x_14488:
[----:B0-----:R-:W0:Y:S01]  /*6da0*/  S2R R7, SR_TID.X ;  /* 0x0000000000077919 */ /* 0x001e220000002100 */
[----:B------:R-:W1:Y:S01]  /*6db0*/  SYNCS.PHASECHK.TRANS64.TRYWAIT P0, [R2+URZ+0x16800], R43 ;  /* 0x0168002b020075a7 */ /* 0x000e62000800017f */
[----:B------:R-:W-:Y:S01]  /*6dc0*/  LOP3.LUT R3, R36, 0x1c0, RZ, 0xc0, !PT ;  /* 0x000001c024037812 */ /* 0x000fe200078ec0ff */
[----:B-----5:R-:W-:Y:S01]  /*6dd0*/  IMAD.MOV.U32 R4, RZ, RZ, R20 ;  /* 0x000000ffff047224 */ /* 0x020fe200078e0014 */
[----:B------:R-:W-:Y:S01]  /*6de0*/  BSSY B1, `(.L_x_14490) ;  /* 0x000001f000017945 */ /* 0x000fe20003800000 */
[----:B----4-:R-:W-:Y:S01]  /*6df0*/  IMAD R14, R29, -0xc0, R38 ;  /* 0xffffff401d0e7824 */ /* 0x010fe200078e0226 */
[----:B---3--:R-:W-:Y:S01]  /*6e00*/  LOP3.LUT R0, R3, 0x18, R16, 0xf8, !PT ;  /* 0x0000001803007812 */ /* 0x008fe200078ef810 */
[----:B------:R-:W-:Y:S01]  /*6e10*/  IMAD.MOV.U32 R5, RZ, RZ, R11 ;  /* 0x000000ffff057224 */ /* 0x000fe200078e000b */
[----:B------:R-:W-:Y:S01]  /*6e20*/  SHF.R.U32.HI R3, RZ, 0x3, R3 ;  /* 0x00000003ff037819 */ /* 0x000fe20000011603 */
[----:B------:R-:W-:Y:S01]  /*6e30*/  IMAD.MOV.U32 R6, RZ, RZ, R12 ;  /* 0x000000ffff067224 */ /* 0x000fe200078e000c */
[----:B------:R-:W-:Y:S01]  /*6e40*/  PRMT R37, R4, 0x7610, R37 ;  /* 0x0000761004257816 */ /* 0x000fe20000000025 */
[----:B------:R-:W-:Y:S01]  /*6e50*/  IMAD.MOV.U32 R4, RZ, RZ, R10 ;  /* 0x000000ffff047224 */ /* 0x000fe200078e000a */
[----:B------:R-:W-:Y:S01]  /*6e60*/  LOP3.LUT R0, R0, R3, RZ, 0x3c, !PT ;  /* 0x0000000300007212 */ /* 0x000fe200078e3cff */
[----:B------:R-:W-:Y:S01]  /*6e70*/  IMAD.MOV.U32 R3, RZ, RZ, R21 ;  /* 0x000000ffff037224 */ /* 0x000fe200078e0015 */
[----:B------:R-:W-:-:S02]  /*6e80*/  VIMNMX R14, R14, 0xc0, PT ;  /* 0x000000c00e0e7848 */ /* 0x000fc40003fe0100 */
[----:B------:R-:W-:Y:S01]  /*6e90*/  PRMT R15, R4, 0x7610, R15 ;  /* 0x00007610040f7816 */ /* 0x000fe2000000000f */
[----:B------:R-:W-:Y:S01]  /*6ea0*/  IMAD.MOV.U32 R4, RZ, RZ, R8 ;  /* 0x000000ffff047224 */ /* 0x000fe200078e0008 */
[----:B------:R-:W-:Y:S02]  /*6eb0*/  PRMT R36, R3, 0x7610, R36 ;  /* 0x0000761003247816 */ /* 0x000fe40000000024 */
[----:B------:R-:W-:Y:S01]  /*6ec0*/  PRMT R29, R5, 0x7610, R29 ;  /* 0x00007610051d7816 */ /* 0x000fe2000000001d */
[----:B------:R-:W-:Y:S01]  /*6ed0*/  IMAD.MOV.U32 R5, RZ, RZ, R9 ;  /* 0x000000ffff057224 */ /* 0x000fe200078e0009 */
[----:B------:R-:W-:Y:S02]  /*6ee0*/  PRMT R34, R4, 0x7610, R34 ;  /* 0x0000761004227816 */ /* 0x000fe40000000022 */
[----:B------:R-:W-:Y:S02]  /*6ef0*/  PRMT R38, R6, 0x7610, R38 ;  /* 0x0000761006267816 */ /* 0x000fe40000000026 */
[----:B------:R-:W-:-:S02]  /*6f00*/  LOP3.LUT P2, RZ, R42, 0x4, RZ, 0xc0, !PT ;  /* 0x000000042aff7812 */ /* 0x000fc4000784c0ff */
[----:B------:R-:W-:Y:S01]  /*6f10*/  ISETP.GE.AND P1, PT, R19, R14, PT ;  /* 0x0000000e1300720c */ /* 0x000fe20003f26270 */
[----:B0-----:R-:W-:-:S05]  /*6f20*/  VIADD R35, R7, 0xffffff80 ;  /* 0xffffff8007237836 */ /* 0x001fca0000000000 */
[----:B------:R-:W-:-:S04]  /*6f30*/  SHF.R.S32.HI R7, RZ, 0x1f, R35 ;  /* 0x0000001fff077819 */ /* 0x000fc80000011423 */
[----:B------:R-:W-:-:S04]  /*6f40*/  LEA.HI R7, R7, R35, RZ, 0x5 ;  /* 0x0000002307077211 */ /* 0x000fc800078f28ff */
[----:B------:R-:W-:-:S05]  /*6f50*/  SHF.R.S32.HI R7, RZ, 0x5, R7 ;  /* 0x00000005ff077819 */ /* 0x000fca0000011407 */
[----:B------:R-:W-:Y:S02]  /*6f60*/  IMAD R3, R7, 0x200, R0 ;  /* 0x0000020007037824 */ /* 0x000fe400078e0200 */
[----:B------:R-:W-:Y:S02]  /*6f70*/  IMAD.MOV.U32 R0, RZ, RZ, R13 ;  /* 0x000000ffff007224 */ /* 0x000fe400078e000d */
[----:B------:R-:W-:-:S03]  /*6f80*/  IMAD R3, R3, 0x2, R2 ;  /* 0x0000000203037824 */ /* 0x000fc600078e0202 */
[----:B------:R-:W-:Y:S01]  /*6f90*/  PRMT R41, R0, 0x7610, R41 ;  /* 0x0000761000297816 */ /* 0x000fe20000000029 */
[C---:B------:R-:W-:Y:S02]  /*6fa0*/  VIADD R4, R3.reuse, 0x8400 ;  /* 0x0000840003047836 */ /* 0x040fe40000000000 */
[----:B------:R-:W-:Y:S01]  /*6fb0*/  VIADD R0, R3, 0x8440 ;  /* 0x0000844003007836 */ /* 0x000fe20000000000 */
[----:B-1----:R-:W-:Y:S06]  /*6fc0*/  @!P0 BRA `(.L_x_14491) ;  /* 0x0000013400c08947 */ /* 0x002fec0003800000 */
.L_x_14716:
[----:B------:R-:W-:Y:S05]  /*6fd0*/  BSYNC B1 ;  /* 0x0000000000017941 */ /* 0x000fea0003800000 */
.L_x_14490:
[----:B------:R-:W-:Y:S01]  /*6fe0*/  BSSY B1, `(.L_x_14492) ;  /* 0x0000067000017945 */ /* 0x000fe20003800000 */
[----:B------:R-:W-:Y:S01]  /*6ff0*/  PRMT R35, R5, 0x7610, R35 ;  /* 0x0000761005237816 */ /* 0x000fe20000000023 */
[----:B------:R-:W-:Y:S02]  /*7000*/  @P2 VIADD R0, R4, 0xffffffc0 ;  /* 0xffffffc004002836 */ /* 0x000fe40000000000 */
[----:B------:R-:W-:Y:S05]  /*7010*/  @P1 BRA `(.L_x_14493) ;  /* 0x00000004008c1947 */ /* 0x000fea0003800000 */
[----:B------:R-:W1:Y:S01]  /*7020*/  LDC R4, c[0x0][0x3f4] ;  /* 0x0000fd00ff047b82 */ /* 0x000e620000000800 */
[----:B------:R-:W-:Y:S01]  /*7030*/  BSSY B2, `(.L_x_14494) ;  /* 0x0000032000027945 */ /* 0x000fe20003800000 */
[-C--:B-1----:R-:W-:Y:S02]  /*7040*/  ISETP.GE.AND P0, PT, R152, R4.reuse, PT ;  /* 0x000000049800720c */ /* 0x082fe40003f06270 */
[----:B------:R-:W-:-:S11]  /*7050*/  ISETP.GE.AND P1, PT, R155, R4, PT ;  /* 0x000000049b00720c */ /* 0x000fd60003f26270 */
[----:B------:R-:W-:Y:S05]  /*7060*/  @P0 BRA `(.L_x_14495) ;  /* 0x0000000000b80947 */ /* 0x000fea0003800000 */
[----:B------:R-:W1:Y:S01]  /*7070*/  LDS.128 R4, [R3+0x8400] ;  /* 0x0084000003047984 */ /* 0x000e620000000c00 */
[----:B------:R-:W-:Y:S02]  /*7080*/  SHF.R.U32.HI R46, RZ, 0x10, R31 ;  /* 0x00000010ff2e7819 */ /* 0x000fe4000001161f */
[----:B0-----:R-:W-:Y:S02]  /*7090*/  SHF.R.U32.HI R43, RZ, 0x10, R33 ;  /* 0x00000010ff2b7819 */ /* 0x001fe40000011621 */
        /* <DEDUP_REMOVED lines=43> */
.L_x_14495:
[----:B------:R-:W-:Y:S05]  /*7350*/  BSYNC B2 ;  /* 0x0000000000027941 */ /* 0x000fea0003800000 */
.L_x_14494:
[----:B------:R-:W-:Y:S05]  /*7360*/  @P1 BRA `(.L_x_14493) ;  /* 0x0000000000b81947 */ /* 0x000fea0003800000 */
[----:B-1----:R-:W1:Y:S01]  /*7370*/  LDS.128 R4, [R0] ;  /* 0x0000000000047984 */ /* 0x002e620000000c00 */
[----:B------:R-:W-:Y:S02]  /*7380*/  SHF.R.U64 R30, R24, 0x10, R25 ;  /* 0x00000010181e7819 */ /* 0x000fe40000001219 */
[--C-:B------:R-:W-:Y:S02]  /*7390*/  SHF.R.U64 R24, R26, 0x10, R27.reuse ;  /* 0x000000101a187819 */ /* 0x100fe4000000121b */
[----:B------:R-:W-:Y:S02]  /*73a0*/  SHF.R.U32.HI R27, RZ, 0x10, R27 ;  /* 0x00000010ff1b7819 */ /* 0x000fe4000001161b */
[----:B------:R-:W-:Y:S02]  /*73b0*/  SHF.R.U32.HI R31, RZ, 0x10, R25 ;  /* 0x00000010ff1f7819 */ /* 0x000fe40000011619 */
[C---:B------:R-:W-:Y:S02]  /*73c0*/  PRMT R30, R40.reuse, 0x5432, R30 ;  /* 0x00005432281e7816 */ /* 0x040fe4000000001e */
[----:B------:R-:W-:-:S02]  /*73d0*/  PRMT R40, R40, 0x5410, R27 ;  /* 0x0000541028287816 */ /* 0x000fc4000000001b */
[----:B------:R-:W-:Y:S02]  /*73e0*/  PRMT R31, R50, 0x5410, R31 ;  /* 0x00005410321f7816 */ /* 0x000fe4000000001f */
[----:B------:R-:W-:Y:S01]  /*73f0*/  PRMT R39, R39, 0x5410, R24 ;  /* 0x0000541027277816 */ /* 0x000fe20000000018 */
[C---:B------:R-:W-:Y:S01]  /*7400*/  IMAD.U32 R33, R40.reuse, 0x10000, RZ ;  /* 0x0001000028217824 */ /* 0x040fe200078e00ff */
[----:B------:R-:W-:Y:S01]  /*7410*/  LOP3.LUT R40, R40, 0xffff0000, RZ, 0xc0, !PT ;  /* 0xffff000028287812 */ /* 0x000fe200078ec0ff */
[C---:B------:R-:W-:Y:S01]  /*7420*/  IMAD.U32 R32, R31.reuse, 0x10000, RZ ;  /* 0x000100001f207824 */ /* 0x040fe200078e00ff */
[----:B------:R-:W-:Y:S02]  /*7430*/  LOP3.LUT R31, R31, 0xffff0000, RZ, 0xc0, !PT ;  /* 0xffff00001f1f7812 */ /* 0x000fe400078ec0ff */
[C---:B-1----:R-:W-:Y:S01]  /*7440*/  LOP3.LUT R25, R6.reuse, 0xffff0000, RZ, 0xc0, !PT ;  /* 0xffff000006197812 */ /* 0x042fe200078ec0ff */
[C---:B------:R-:W-:Y:S01]  /*7450*/  IMAD.U32 R26, R7.reuse, 0x10000, RZ ;  /* 0x00010000071a7824 */ /* 0x040fe200078e00ff */
[----:B------:R-:W-:Y:S01]  /*7460*/  LOP3.LUT R27, R7, 0xffff0000, RZ, 0xc0, !PT ;  /* 0xffff0000071b7812 */ /* 0x000fe200078ec0ff */
[----:B------:R-:W-:-:S02]  /*7470*/  IMAD.U32 R24, R6, 0x10000, RZ ;  /* 0x0001000006187824 */ /* 0x000fc400078e00ff */
[C---:B0-----:R-:W-:Y:S01]  /*7480*/  FMUL.FTZ R43, R25.reuse, R33 ;  /* 0x00000021192b7220 */ /* 0x041fe20000410000 */
[----:B------:R-:W-:Y:S01]  /*7490*/  FMUL.FTZ R42, R25, R32 ;  /* 0x00000020192a7220 */ /* 0x000fe20000410000 */
[----:B------:R-:W-:Y:S01]  /*74a0*/  FMUL.FTZ R25, R27, R40 ;  /* 0x000000281b197220 */ /* 0x000fe20000410000 */
[----:B------:R-:W-:Y:S02]  /*74b0*/  IMAD.U32 R6, R4, 0x10000, RZ ;  /* 0x0001000004067824 */ /* 0x000fe400078e00ff */
[----:B------:R-:W-:Y:S01]  /*74c0*/  FFMA.FTZ R43, R24, R32, -R43 ;  /* 0x00000020182b7223 */ /* 0x000fe2000001082b */
[----:B------:R-:W-:Y:S02]  /*74d0*/  IMAD.U32 R7, R5, 0x10000, RZ ;  /* 0x0001000005077824 */ /* 0x000fe400078e00ff */
[----:B------:R-:W-:Y:S01]  /*74e0*/  FFMA.FTZ R44, R26, R31, -R25 ;  /* 0x0000001f1a2c7223 */ /* 0x000fe20000010819 */
[----:B------:R-:W-:Y:S01]  /*74f0*/  FFMA.FTZ R42, R24, R33, R42 ;  /* 0x00000021182a7223 */ /* 0x000fe2000001002a */
[----:B------:R-:W-:Y:S01]  /*7500*/  IMAD.U32 R25, R30, 0x10000, RZ ;  /* 0x000100001e197824 */ /* 0x000fe200078e00ff */
[----:B------:R-:W-:Y:S01]  /*7510*/  LOP3.LUT R4, R4, 0xffff0000, RZ, 0xc0, !PT ;  /* 0xffff000004047812 */ /* 0x000fe200078ec0ff */
[----:B------:R-:W-:Y:S01]  /*7520*/  FMUL.FTZ R33, R27, R31 ;  /* 0x0000001f1b217220 */ /* 0x000fe20000410000 */
        /* <DEDUP_REMOVED lines=18> */
.L_x_14493:
[----:B------:R-:W-:Y:S05]  /*7650*/  BSYNC B1 ;  /* 0x0000000000017941 */ /* 0x000fea0003800000 */
.L_x_14492:
        /* <DEDUP_REMOVED lines=9> */
[----:B------:R-:W-:Y:S02]  /*76f0*/  SHF.R.U64 R25, R12, 0x10, R13 ;  /* 0x000000100c197819 */ /* 0x000fe4000000120d */
[--C-:B------:R-:W-:Y:S02]  /*7700*/  SHF.R.U64 R12, R20, 0x10, R21.reuse ;  /* 0x00000010140c7819 */ /* 0x100fe40000001215 */
        /* <DEDUP_REMOVED lines=18> */
[C---:B------:R-:W-:Y:S02]  /*7830*/  IMAD.U32 R7, R5.reuse, 0x10000, RZ ;  /* 0x0001000005077824 */ /* 0x040fe400078e00ff */
[C---:B------:R-:W-:Y:S01]  /*7840*/  FFMA.FTZ R31, R12.reuse, R24, R13 ;  /* 0x000000180c1f7223 */ /* 0x040fe2000001000d */
[----:B------:R-:W-:Y:S01]  /*7850*/  FFMA.FTZ R26, R12, R21, -R27 ;  /* 0x000000150c1a7223 */ /* 0x000fe2000001081b */
[----:B------:R-:W-:Y:S01]  /*7860*/  IMAD.U32 R13, R38, 0x10000, RZ ;  /* 0x00010000260d7824 */ /* 0x000fe200078e00ff */
        /* <DEDUP_REMOVED lines=21> */
.L_x_14498:
[----:B------:R-:W-:Y:S05]  /*79c0*/  BSYNC B1 ;  /* 0x0000000000017941 */ /* 0x000fea0003800000 */
.L_x_14497:
        /* <DEDUP_REMOVED lines=48> */
.L_x_14483:
[----:B------:R-:W0:Y:S01]  /*7cd0*/  S2R R0, SR_TID.X ;  /* 0x0000000000007919 */ /* 0x000e220000002100 */
[----:B------:R-:W1:Y:S01]  /*7ce0*/  LDC R32, c[0x0][0x448] ;  /* 0x00011200ff207b82 */ /* 0x000e620000000800 */
[----:B------:R-:W-:Y:S01]  /*7cf0*/  ULDC.64 UR4, c[0x0][0x3f8] ;  /* 0x0000fe0000047ab9 */ /* 0x000fe20000000a00 */
[----:B------:R-:W-:Y:S01]  /*7d00*/  ULDC.64 UR6, c[0x0][0x408] ;  /* 0x0001020000067ab9 */ /* 0x000fe20000000a00 */
[----:B------:R-:W-:Y:S01]  /*7d10*/  IMAD.MOV.U32 R27, RZ, RZ, R31 ;  /* 0x000000ffff1b7224 */ /* 0x000fe200078e001f */
[----:B------:R-:W-:Y:S01]  /*7d20*/  SHF.R.S32.HI R43, RZ, 0x1f, R16 ;  /* 0x0000001fff2b7819 */ /* 0x000fe20000011410 */
[----:B------:R-:W-:Y:S01]  /*7d30*/  IMAD.MOV.U32 R4, RZ, RZ, R24 ;  /* 0x000000ffff047224 */ /* 0x000fe200078e0018 */
[----:B-1----:R-:W-:Y:S01]  /*7d40*/  ISETP.NE.AND P0, PT, R32, 0x1, PT ;  /* 0x000000012000780c */ /* 0x002fe20003f05270 */
[----:B0-----:R-:W-:-:S05]  /*7d50*/  VIADD R0, R0, 0xffffff80 ;  /* 0xffffff8000007836 */ /* 0x001fca0000000000 */
[----:B------:R-:W-:-:S07]  /*7d60*/  SHF.R.S32.HI R3, RZ, 0x1f, R0 ;  /* 0x0000001fff037819 */ /* 0x000fce0000011400 */
[----:B------:R-:W0:Y:S01]  /*7d70*/  @P0 LDC R5, c[0x0][0x450] ;  /* 0x00011400ff050b82 */ /* 0x000e220000000800 */
[----:B------:R-:W-:-:S04]  /*7d80*/  LEA.HI R3, R3, R0, RZ, 0x2 ;  /* 0x0000000003037211 */ /* 0x000fc800078f10ff */
[----:B------:R-:W-:-:S05]  /*7d90*/  LOP3.LUT R3, R3, 0xfffffffc, RZ, 0xc0, !PT ;  /* 0xfffffffc03037812 */ /* 0x000fca00078ec0ff */
[----:B------:R-:W-:Y:S02]  /*7da0*/  IMAD.IADD R3, R0, 0x1, -R3 ;  /* 0x0000000100037824 */ /* 0x000fe400078e0a03 */
[----:B------:R-:W1:Y:S02]  /*7db0*/  @P0 LDC R0, c[0x0][0x44c] ;  /* 0x00011300ff000b82 */ /* 0x000e640000000800 */
[----:B------:R-:W-:-:S04]  /*7dc0*/  IMAD R3, R3, 0x60, R35 ;  /* 0x0000006003037824 */ /* 0x000fc800078e0223 */
[----:B-1----:R-:W-:-:S05]  /*7dd0*/  @P0 IMAD.HI.U32 R0, R3, R0, RZ ;  /* 0x0000000003000227 */ /* 0x002fca00078e00ff */
[----:B0-----:R-:W-:Y:S01]  /*7de0*/  @P0 SHF.R.U32.HI R3, RZ, R5, R0 ;  /* 0x00000005ff030219 */ /* 0x001fe20000011600 */
        /* <DEDUP_REMOVED lines=18> */
[----:B------:R-:W2:Y:S01]  /*7f10*/  LDL R6, [R1+0x20] ;  /* 0x0000200001067983 */ /* 0x000ea20000100800 */
[----:B------:R-:W0:Y:S03]  /*7f20*/  LDC R41, c[0x0][0x3f4] ;  /* 0x0000fd00ff297b82 */ /* 0x000e260000000800 */
[----:B------:R-:W1:Y:S04]  /*7f30*/  SHFL.IDX PT, R3, R25, RZ, 0x1c1f ;  /* 0x001c1fff19037589 */ /* 0x000e6800000e0000 */
[----:B------:R-:W3:Y:S04]  /*7f40*/  SHFL.IDX PT, R0, R26, RZ, 0x1c1f ;  /* 0x001c1fff1a007589 */ /* 0x000ee800000e0000 */
[----:B------:R-:W4:Y:S04]  /*7f50*/  SHFL.IDX PT, R14, R27, RZ, 0x1c1f ;  /* 0x001c1fff1b0e7589 */ /* 0x000f2800000e0000 */
[----:B------:R-:W5:Y:S01]  /*7f60*/  SHFL.IDX PT, R4, R24, RZ, 0x1c1f ;  /* 0x001c1fff18047589 */ /* 0x000f6200000e0000 */
[----:B0-----:R-:W-:Y:S01]  /*7f70*/  ISETP.GE.AND P0, PT, R16, R41, PT ;  /* 0x000000291000720c */ /* 0x001fe20003f06270 */
[----:B--2---:R-:W-:-:S05]  /*7f80*/  IMAD R32, R6, R32, RZ ;  /* 0x0000002006207224 */ /* 0x004fca00078e02ff */
[----:B------:R-:W-:-:S13]  /*7f90*/  ISETP.GE.OR P1, PT, R35, R32, P0 ;  /* 0x000000202300720c */ /* 0x000fda0000726670 */
[C---:B------:R-:W-:Y:S01]  /*7fa0*/  @!P1 IMAD.SHL.U32 R5, R16.reuse, 0x2, RZ ;  /* 0x0000000210059824 */ /* 0x040fe200078e00ff */
[----:B------:R-:W-:-:S04]  /*7fb0*/  @!P1 SHF.L.U64.HI R21, R16, 0x1, R43 ;  /* 0x0000000110159819 */ /* 0x000fc8000001022b */
[----:B-1----:R-:W-:-:S05]  /*7fc0*/  @!P1 IADD3 R6, P2, R3, R5, RZ ;  /* 0x0000000503069210 */ /* 0x002fca0007f5e0ff */
[----:B---3--:R-:W-:-:S05]  /*7fd0*/  @!P1 IMAD.X R7, R0, 0x1, R21, P2 ;  /* 0x0000000100079824 */ /* 0x008fca00010e0615 */
[----:B------:R-:W2:Y:S01]  /*7fe0*/  @!P1 LD.E.128 R8, desc[UR40][R6.64] ;  /* 0x0000002806089980 */ /* 0x000ea2000c101d00 */
[----:B----4-:R-:W-:-:S05]  /*7ff0*/  @!P1 IADD3 R14, P2, R14, R5, RZ ;  /* 0x000000050e0e9210 */ /* 0x010fca0007f5e0ff */
[----:B-----5:R-:W-:-:S04]  /*8000*/  @!P1 IMAD.X R3, R4, 0x1, R21, P2 ;  /* 0x0000000104039824 */ /* 0x020fc800010e0615 */
[----:B------:R-:W-:-:S05]  /*8010*/  @!P1 IMAD.MOV.U32 R15, RZ, RZ, R3 ;  /* 0x000000ffff0f9224 */ /* 0x000fca00078e0003 */
[----:B------:R0:W3:Y:S01]  /*8020*/  @!P1 LD.E.128 R4, desc[UR40][R14.64] ;  /* 0x000000280e049980 */ /* 0x0000e2000c101d00 */
[----:B------:R-:W-:Y:S02]  /*8030*/  CS2R R36, SRZ ;  /* 0x0000000000247805 */ /* 0x000fe4000001ff00 */
[----:B------:R-:W-:Y:S02]  /*8040*/  CS2R R38, SRZ ;  /* 0x0000000000267805 */ /* 0x000fe4000001ff00 */
[----:B------:R-:W-:Y:S01]  /*8050*/  CS2R R30, SRZ ;  /* 0x00000000001e7805 */ /* 0x000fe2000001ff00 */
[----:B------:R-:W1:Y:S01]  /*8060*/  SHFL.IDX PT, R24, R24, 0x1, 0x1c1f ;  /* 0x003c1f0018187f89 */ /* 0x000e6200000e0000 */
[----:B------:R-:W-:-:S03]  /*8070*/  CS2R R20, SRZ ;  /* 0x0000000000147805 */ /* 0x000fc6000001ff00 */
[----:B0-----:R0:W4:Y:S01]  /*8080*/  SHFL.IDX PT, R14, R27, 0x1, 0x1c1f ;  /* 0x003c1f001b0e7f89 */ /* 0x00112200000e0000 */
[----:B--2---:R-:W-:Y:S02]  /*8090*/  @!P1 IMAD.MOV.U32 R36, RZ, RZ, R8 ;  /* 0x000000ffff249224 */ /* 0x004fe400078e0008 */
[----:B------:R-:W-:Y:S02]  /*80a0*/  @!P1 IMAD.MOV.U32 R37, RZ, RZ, R9 ;  /* 0x000000ffff259224 */ /* 0x000fe400078e0009 */
[----:B------:R-:W-:Y:S02]  /*80b0*/  IMAD.MOV.U32 R0, RZ, RZ, R36 ;  /* 0x000000ffff007224 */ /* 0x000fe400078e0024 */
[----:B------:R-:W-:Y:S02]  /*80c0*/  IMAD.MOV.U32 R3, RZ, RZ, R37 ;  /* 0x000000ffff037224 */ /* 0x000fe400078e0025 */
[----:B------:R-:W-:Y:S01]  /*80d0*/  @!P1 IMAD.MOV.U32 R38, RZ, RZ, R10 ;  /* 0x000000ffff269224 */ /* 0x000fe200078e000a */
[----:B------:R-:W-:Y:S01]  /*80e0*/  PRMT R48, R0, 0x7610, R48 ;  /* 0x0000761000307816 */ /* 0x000fe20000000030 */
[----:B------:R-:W-:Y:S01]  /*80f0*/  @!P1 IMAD.MOV.U32 R39, RZ, RZ, R11 ;  /* 0x000000ffff279224 */ /* 0x000fe200078e000b */
[----:B------:R-:W-:Y:S01]  /*8100*/  PRMT R34, R34, 0x5410, R3 ;  /* 0x0000541022227816 */ /* 0x000fe20000000003 */
[----:B------:R0:W2:Y:S01]  /*8110*/  SHFL.IDX PT, R0, R26, 0x1, 0x1c1f ;  /* 0x003c1f001a007f89 */ /* 0x0000a200000e0000 */
[----:B------:R-:W-:-:S02]  /*8120*/  IMAD.MOV.U32 R8, RZ, RZ, R38 ;  /* 0x000000ffff087224 */ /* 0x000fc400078e0026 */
[----:B---3--:R-:W-:Y:S01]  /*8130*/  @!P1 IMAD.MOV.U32 R30, RZ, RZ, R4 ;  /* 0x000000ffff1e9224 */ /* 0x008fe200078e0004 */
[----:B------:R0:W3:Y:S01]  /*8140*/  SHFL.IDX PT, R3, R25, 0x1, 0x1c1f ;  /* 0x003c1f0019037f89 */ /* 0x0000e200000e0000 */
        /* <DEDUP_REMOVED lines=12> */
[----:B------:R-:W-:Y:S02]  /*8210*/  CS2R R4, SRZ ;  /* 0x0000000000047805 */ /* 0x000fe4000001ff00 */
[----:B------:R-:W-:Y:S02]  /*8220*/  PRMT R33, R33, 0x5410, R6 ;  /* 0x0000541021217816 */ /* 0x000fe40000000006 */
[----:B012-4-:R-:W-:-:S07]  /*8230*/  PRMT R55, R7, 0x7610, R55 ;  /* 0x0000761007377816 */ /* 0x017fce0000000037 */
.L_x_14726:
        /* <DEDUP_REMOVED lines=18> */
[-C--:B---3--:R-:W-:Y:S02]  /*8360*/  IADD3 R8, P1, R3, R4.reuse, RZ ;  /* 0x0000000403087210 */ /* 0x088fe40007f3e0ff */
[----:B------:R-:W-:-:S03]  /*8370*/  IADD3 R4, P2, R14, R4, RZ ;  /* 0x000000040e047210 */ /* 0x000fc60007f5e0ff */
[--C-:B------:R-:W-:Y:S02]  /*8380*/  IMAD.X R9, R0, 0x1, R5.reuse, P1 ;  /* 0x0000000100097824 */ /* 0x100fe400008e0605 */
[----:B------:R-:W-:-:S04]  /*8390*/  IMAD.X R5, R24, 0x1, R5, P2 ;  /* 0x0000000118057824 */ /* 0x000fc800010e0605 */
[----:B------:R-:W5:Y:S04]  /*83a0*/  LD.E.128 R8, desc[UR40][R8.64] ;  /* 0x0000002808087980 */ /* 0x000f68000c101d00 */
[----:B------:R-:W5:Y:S02]  /*83b0*/  LD.E.128 R4, desc[UR40][R4.64] ;  /* 0x0000002804047980 */ /* 0x000f64000c101d00 */
.L_x_14501:
[----:B------:R-:W-:Y:S05]  /*83c0*/  BSYNC B1 ;  /* 0x0000000000017941 */ /* 0x000fea0003800000 */
.L_x_14500:
[----:B------:R-:W0:Y:S01]  /*83d0*/  SYNCS.PHASECHK.TRANS64.TRYWAIT P1, [R2+URZ+0x16800], R13 ;  /* 0x0168000d020075a7 */ /* 0x000e22000802017f */
[----:B------:R-:W-:Y:S01]  /*83e0*/  IMAD R29, R29, -0xc0, R32 ;  /* 0xffffff401d1d7824 */ /* 0x000fe200078e0220 */
[----:B------:R-:W-:Y:S01]  /*83f0*/  BSSY B1, `(.L_x_14502) ;  /* 0x0000014000017945 */ /* 0x000fe20003800000 */
[----:B------:R-:W-:Y:S02]  /*8400*/  VIADD R14, R19, 0x60 ;  /* 0x00000060130e7836 */ /* 0x000fe40000000000 */
[----:B---3-5:R-:W-:Y:S01]  /*8410*/  IMAD.MOV.U32 R3, RZ, RZ, R4 ;  /* 0x000000ffff037224 */ /* 0x028fe200078e0004 */
[----:B------:R-:W-:Y:S01]  /*8420*/  VIMNMX R0, R29, 0xc0, PT ;  /* 0x000000c01d007848 */ /* 0x000fe20003fe0100 */
[----:B------:R-:W-:-:S03]  /*8430*/  IMAD.MOV.U32 R12, RZ, RZ, R5 ;  /* 0x000000ffff0c7224 */ /* 0x000fc600078e0005 */
        /* <DEDUP_REMOVED lines=15> */
.L_x_14727:
[----:B------:R-:W-:Y:S05]  /*8530*/  BSYNC B1 ;  /* 0x0000000000017941 */ /* 0x000fea0003800000 */
.L_x_14502:
        /* <DEDUP_REMOVED lines=10> */
[----:B------:R-:W-:Y:S02]  /*85e0*/  SHF.R.U32.HI R39, RZ, 0x10, R39 ;  /* 0x00000010ff277819 */ /* 0x000fe40000011627 */
[----:B------:R-:W-:Y:S01]  /*85f0*/  PRMT R38, R48, 0x5410, R47 ;  /* 0x0000541030267816 */ /* 0x000fe2000000002f */
[----:B------:R-:W-:Y:S01]  /*8600*/  IMAD.U32 R50, R49, 0x10000, RZ ;  /* 0x0001000031327824 */ /* 0x000fe200078e00ff */
[----:B------:R-:W-:Y:S02]  /*8610*/  SHF.R.U32.HI R53, RZ, 0x10, R21 ;  /* 0x00000010ff357819 */ /* 0x000fe40000011615 */
[C---:B------:R-:W-:Y:S02]  /*8620*/  PRMT R47, R33.reuse, 0x5410, R36 ;  /* 0x00005410212f7816 */ /* 0x040fe40000000024 */
[----:B------:R-:W-:Y:S02]  /*8630*/  PRMT R52, R33, 0x5432, R52 ;  /* 0x0000543221347816 */ /* 0x000fe40000000034 */
[----:B------:R-:W-:Y:S01]  /*8640*/  PRMT R48, R34, 0x5410, R39 ;  /* 0x0000541022307816 */ /* 0x000fe20000000027 */
[----:B------:R-:W-:Y:S01]  /*8650*/  IMAD.U32 R39, R38, 0x10000, RZ ;  /* 0x0001000026277824 */ /* 0x000fe200078e00ff */
[----:B------:R-:W-:-:S02]  /*8660*/  SHF.R.U32.HI R46, RZ, 0x10, R37 ;  /* 0x00000010ff2e7819 */ /* 0x000fc40000011625 */
[----:B------:R-:W-:Y:S02]  /*8670*/  SHF.R.U32.HI R51, RZ, 0x10, R31 ;  /* 0x00000010ff337819 */ /* 0x000fe4000001161f */
[----:B------:R-:W-:Y:S02]  /*8680*/  PRMT R53, R55, 0x5410, R53 ;  /* 0x0000541037357816 */ /* 0x000fe40000000035 */
[----:B------:R-:W-:Y:S02]  /*8690*/  LOP3.LUT R49, R49, 0xffff0000, RZ, 0xc0, !PT ;  /* 0xffff000031317812 */ /* 0x000fe400078ec0ff */
[----:B------:R-:W-:Y:S02]  /*86a0*/  PRMT R46, R34, 0x5432, R46 ;  /* 0x00005432222e7816 */ /* 0x000fe4000000002e */
[----:B------:R-:W-:Y:S01]  /*86b0*/  PRMT R51, R54, 0x5410, R51 ;  /* 0x0000541036337816 */ /* 0x000fe20000000033 */
[----:B0-----:R-:W-:-:S05]  /*86c0*/  VIADD R25, R14, 0xffffff80 ;  /* 0xffffff800e197836 */ /* 0x001fca0000000000 */
[----:B------:R-:W-:-:S04]  /*86d0*/  SHF.R.S32.HI R24, RZ, 0x1f, R25 ;  /* 0x0000001fff187819 */ /* 0x000fc80000011419 */
[----:B------:R-:W-:-:S04]  /*86e0*/  LEA.HI R24, R24, R25, RZ, 0x5 ;  /* 0x0000001918187211 */ /* 0x000fc800078f28ff */
[----:B------:R-:W-:Y:S01]  /*86f0*/  SHF.R.S32.HI R24, RZ, 0x5, R24 ;  /* 0x00000005ff187819 */ /* 0x000fe20000011418 */
[----:B--2---:R-:W-:-:S05]  /*8700*/  IMAD.SHL.U32 R12, R12, 0x40, RZ ;  /* 0x000000400c0c7824 */ /* 0x004fca00078e00ff */
[----:B------:R-:W-:-:S04]  /*8710*/  LOP3.LUT R14, R12, 0x1c0, RZ, 0xc0, !PT ;  /* 0x000001c00c0e7812 */ /* 0x000fc800078ec0ff */
[----:B------:R-:W-:Y:S02]  /*8720*/  SHF.R.U32.HI R15, RZ, 0x3, R14 ;  /* 0x00000003ff0f7819 */ /* 0x000fe4000001160e */
[C---:B------:R-:W-:Y:S02]  /*8730*/  LOP3.LUT R13, R14.reuse, 0x38, R13, 0xf8, !PT ;  /* 0x000000380e0d7812 */ /* 0x040fe400078ef80d */
        /* <DEDUP_REMOVED lines=13> */
[C---:B-1----:R-:W-:Y:S02]  /*8810*/  IMAD.U32 R20, R12.reuse, 0x10000, RZ ;  /* 0x000100000c147824 */ /* 0x042fe400078e00ff */
[C---:B------:R-:W-:Y:S01]  /*8820*/  FMUL.FTZ R55, R33.reuse, R50 ;  /* 0x0000003221377220 */ /* 0x040fe20000410000 */
[----:B------:R-:W-:Y:S01]  /*8830*/  FMUL.FTZ R57, R33, R39 ;  /* 0x0000002721397220 */ /* 0x000fe20000410000 */
[----:B------:R-:W-:Y:S01]  /*8840*/  LOP3.LUT R12, R12, 0xffff0000, RZ, 0xc0, !PT ;  /* 0xffff00000c0c7812 */ /* 0x000fe200078ec0ff */
[----:B------:R-:W-:-:S02]  /*8850*/  IMAD.U32 R21, R13, 0x10000, RZ ;  /* 0x000100000d157824 */ /* 0x000fc400078e00ff */
[----:B------:R-:W-:Y:S01]  /*8860*/  FFMA.FTZ R55, R20, R39, -R55 ;  /* 0x0000002714377223 */ /* 0x000fe20000010837 */
[----:B------:R-:W-:Y:S01]  /*8870*/  LOP3.LUT R33, R38, 0xffff0000, RZ, 0xc0, !PT ;  /* 0xffff000026217812 */ /* 0x000fe200078ec0ff */
[----:B------:R-:W-:Y:S01]  /*8880*/  FMUL.FTZ R39, R24, R49 ;  /* 0x0000003118277220 */ /* 0x000fe20000410000 */
[----:B------:R-:W-:Y:S01]  /*8890*/  FFMA.FTZ R57, R20, R50, R57 ;  /* 0x0000003214397223 */ /* 0x000fe20000010039 */
[C---:B------:R-:W-:Y:S01]  /*88a0*/  IMAD.U32 R20, R46.reuse, 0x10000, RZ ;  /* 0x000100002e147824 */ /* 0x040fe200078e00ff */
[----:B------:R-:W-:Y:S01]  /*88b0*/  LOP3.LUT R46, R46, 0xffff0000, RZ, 0xc0, !PT ;  /* 0xffff00002e2e7812 */ /* 0x000fe200078ec0ff */
[C---:B------:R-:W-:Y:S02]  /*88c0*/  IMAD.U32 R38, R51.reuse, 0x10000, RZ ;  /* 0x0001000033267824 */ /* 0x040fe400078e00ff */
[-C--:B------:R-:W-:Y:S01]  /*88d0*/  FMUL.FTZ R59, R24, R33.reuse ;  /* 0x00000021183b7220 */ /* 0x080fe20000410000 */
[----:B------:R-:W-:Y:S01]  /*88e0*/  FFMA.FTZ R50, R12, R33, -R39 ;  /* 0x000000210c327223 */ /* 0x000fe20000010827 */
[C---:B------:R-:W-:Y:S01]  /*88f0*/  FMUL.FTZ R33, R34.reuse, R20 ;  /* 0x0000001422217220 */ /* 0x040fe20000410000 */
[----:B------:R-:W-:Y:S01]  /*8900*/  FMUL.FTZ R54, R34, R38 ;  /* 0x0000002622367220 */ /* 0x000fe20000410000 */
[----:B------:R-:W-:Y:S01]  /*8910*/  LOP3.LUT R24, R51, 0xffff0000, RZ, 0xc0, !PT ;  /* 0xffff000033187812 */ /* 0x000fe200078ec0ff */
[----:B------:R-:W-:-:S02]  /*8920*/  IMAD.U32 R36, R26, 0x10000, RZ ;  /* 0x000100001a247824 */ /* 0x000fc400078e00ff */
[----:B------:R-:W-:Y:S01]  /*8930*/  FFMA.FTZ R38, R21, R38, R33 ;  /* 0x0000002615267223 */ /* 0x000fe20000010021 */
[----:B------:R-:W-:Y:S01]  /*8940*/  LOP3.LUT R13, R13, 0xffff0000, RZ, 0xc0, !PT ;  /* 0xffff00000d0d7812 */ /* 0x000fe200078ec0ff */
[----:B------:R-:W-:Y:S01]  /*8950*/  FFMA.FTZ R34, R12, R49, R59 ;  /* 0x000000310c227223 */ /* 0x000fe2000001003b */
[----:B------:R-:W-:Y:S01]  /*8960*/  FFMA.FTZ R54, R21, R20, -R54 ;  /* 0x0000001415367223 */ /* 0x000fe20000010836 */
[----:B------:R-:W-:Y:S02]  /*8970*/  IMAD.U32 R33, R52, 0x10000, RZ ;  /* 0x0001000034217824 */ /* 0x000fe400078e00ff */
[----:B------:R-:W-:Y:S01]  /*8980*/  FMUL.FTZ R12, R25, R24 ;  /* 0x00000018190c7220 */ /* 0x000fe20000410000 */
[----:B------:R-:W-:Y:S02]  /*8990*/  IMAD.U32 R21, R47, 0x10000, RZ ;  /* 0x000100002f157824 */ /* 0x000fe400078e00ff */
[----:B------:R-:W-:Y:S01]  /*89a0*/  FMUL.FTZ R56, R25, R46 ;  /* 0x0000002e19387220 */ /* 0x000fe20000410000 */
[----:B------:R-:W-:-:S02]  /*89b0*/  IMAD.U32 R37, R27, 0x10000, RZ ;  /* 0x000100001b257824 */ /* 0x000fc400078e00ff */
[----:B------:R-:W-:Y:S01]  /*89c0*/  FMUL.FTZ R49, R36, R33 ;  /* 0x0000002124317220 */ /* 0x000fe20000410000 */
[----:B------:R-:W-:Y:S02]  /*89d0*/  IMAD.U32 R20, R53, 0x10000, RZ ;  /* 0x0001000035147824 */ /* 0x000fe400078e00ff */
[C---:B------:R-:W-:Y:S01]  /*89e0*/  FFMA.FTZ R25, R13.reuse, R46, -R12 ;  /* 0x0000002e0d197223 */ /* 0x040fe2000001080c */
[----:B------:R-:W-:Y:S02]  /*89f0*/  IMAD.U32 R30, R14, 0x10000, RZ ;  /* 0x000100000e1e7824 */ /* 0x000fe400078e00ff */
[----:B------:R-:W-:Y:S01]  /*8a00*/  FMUL.FTZ R36, R36, R21 ;  /* 0x0000001524247220 */ /* 0x000fe20000410000 */
[----:B------:R-:W-:Y:S01]  /*8a10*/  FFMA.FTZ R39, R13, R24, R56 ;  /* 0x000000180d277223 */ /* 0x000fe20000010038 */
[----:B------:R-:W-:Y:S02]  /*8a20*/  IMAD.U32 R31, R15, 0x10000, RZ ;  /* 0x000100000f1f7824 */ /* 0x000fe400078e00ff */
[----:B------:R-:W-:Y:S01]  /*8a30*/  FMUL.FTZ R24, R37, R20 ;  /* 0x0000001425187220 */ /* 0x000fe20000410000 */
[----:B------:R-:W-:-:S02]  /*8a40*/  IMAD.U32 R12, R48, 0x10000, RZ ;  /* 0x00010000300c7824 */ /* 0x000fc400078e00ff */
[C---:B------:R-:W-:Y:S01]  /*8a50*/  FFMA.FTZ R49, R30.reuse, R21, -R49 ;  /* 0x000000151e317223 */ /* 0x040fe20000010831 */
[----:B------:R-:W-:Y:S01]  /*8a60*/  FFMA.FTZ R36, R30, R33, R36 ;  /* 0x000000211e247223 */ /* 0x000fe20000010024 */
[----:B------:R-:W-:Y:S01]  /*8a70*/  LOP3.LUT R26, R26, 0xffff0000, RZ, 0xc0, !PT ;  /* 0xffff00001a1a7812 */ /* 0x000fe200078ec0ff */
[-C--:B------:R-:W-:Y:S01]  /*8a80*/  FMUL.FTZ R46, R37, R12.reuse ;  /* 0x0000000c252e7220 */ /* 0x080fe20000410000 */
[----:B------:R-:W-:Y:S01]  /*8a90*/  FFMA.FTZ R30, R31, R12, -R24 ;  /* 0x0000000c1f1e7223 */ /* 0x000fe20000010818 */
[----:B------:R-:W-:Y:S02]  /*8aa0*/  LOP3.LUT R27, R27, 0xffff0000, RZ, 0xc0, !PT ;  /* 0xffff00001b1b7812 */ /* 0x000fe400078ec0ff */
[----:B------:R-:W-:Y:S01]  /*8ab0*/  LOP3.LUT R13, R52, 0xffff0000, RZ, 0xc0, !PT ;  /* 0xffff0000340d7812 */ /* 0x000fe200078ec0ff */
[----:B------:R-:W-:Y:S01]  /*8ac0*/  FFMA.FTZ R46, R31, R20, R46 ;  /* 0x000000141f2e7223 */ /* 0x000fe2000001002e */
[----:B------:R-:W-:Y:S02]  /*8ad0*/  LOP3.LUT R12, R53, 0xffff0000, RZ, 0xc0, !PT ;  /* 0xffff0000350c7812 */ /* 0x000fe400078ec0ff */
        /* <DEDUP_REMOVED lines=22> */
.L_x_14505:
[----:B------:R-:W-:Y:S05]  /*8c40*/  BSYNC B1 ;  /* 0x0000000000017941 */ /* 0x000fea0003800000 */
.L_x_14504:
[----:B------:R-:W-:Y:S02]  /*8c50*/  PRMT R20, R0, 0x7610, R20 ;  /* 0x0000761000147816 */ /* 0x000fe40000000014 */
[----:B------:R-:W-:Y:S01]  /*8c60*/  PRMT R30, R3, 0x7610, R30 ;  /* 0x00007610031e7816 */ /* 0x000fe2000000001e */
[----:B------:R-:W-:Y:S06]  /*8c70*/  @P0 BRA `(.L_x_14496) ;  /* 0x0000000400a80947 */ /* 0x000fec0003800000 */
[----:B-1----:R-:W2:Y:S01]  /*8c80*/  LDL R12, [R1+0x44] ;  /* 0x00004400010c7983 */ /* 0x002ea20000100800 */
[C---:B0-----:R-:W-:Y:S02]  /*8c90*/  VIADD R13, R19.reuse, 0x60 ;  /* 0x00000060130d7836 */ /* 0x041fe40000000000 */
[----:B------:R-:W-:Y:S01]  /*8ca0*/  VIADD R14, R19, 0x60 ;  /* 0x00000060130e7836 */ /* 0x000fe20000000000 */
        /* <DEDUP_REMOVED lines=9> */
[----:B------:R-:W-:Y:S02]  /*8d40*/  SHF.R.U64 R4, R4, 0x10, R5 ;  /* 0x0000001004047819 */ /* 0x000fe40000001205 */
[--C-:B------:R-:W-:Y:S02]  /*8d50*/  SHF.R.U64 R8, R8, 0x10, R9.reuse ;  /* 0x0000001008087819 */ /* 0x100fe40000001209 */
[----:B------:R-:W-:Y:S02]  /*8d60*/  SHF.R.U32.HI R9, RZ, 0x10, R9 ;  /* 0x00000010ff097819 */ /* 0x000fe40000011609 */
[----:B------:R-:W-:Y:S02]  /*8d70*/  PRMT R43, R43, 0x5410, R4 ;  /* 0x000054102b2b7816 */ /* 0x000fe40000000004 */
[----:B------:R-:W-:-:S02]  /*8d80*/  SHF.R.U32.HI R29, RZ, 0x10, R11 ;  /* 0x00000010ff1d7819 */ /* 0x000fc4000001160b */
[----:B------:R-:W-:Y:S01]  /*8d90*/  SHF.R.U32.HI R5, RZ, 0x10, R5 ;  /* 0x00000010ff057819 */ /* 0x000fe20000011605 */
[----:B------:R-:W-:Y:S01]  /*8da0*/  IMAD.U32 R32, R43, 0x10000, RZ ;  /* 0x000100002b207824 */ /* 0x000fe200078e00ff */
[----:B------:R-:W-:Y:S02]  /*8db0*/  PRMT R45, R45, 0x5410, R8 ;  /* 0x000054102d2d7816 */ /* 0x000fe40000000008 */
[----:B------:R-:W-:Y:S02]  /*8dc0*/  PRMT R44, R44, 0x5410, R9 ;  /* 0x000054102c2c7816 */ /* 0x000fe40000000009 */
[----:B------:R-:W-:Y:S01]  /*8dd0*/  PRMT R29, R30, 0x5410, R29 ;  /* 0x000054101e1d7816 */ /* 0x000fe2000000001d */
[----:B------:R-:W-:Y:S01]  /*8de0*/  IMAD.U32 R30, R45, 0x10000, RZ ;  /* 0x000100002d1e7824 */ /* 0x000fe200078e00ff */
[----:B------:R-:W-:Y:S02]  /*8df0*/  PRMT R42, R42, 0x5410, R5 ;  /* 0x000054102a2a7816 */ /* 0x000fe40000000005 */
[----:B------:R-:W-:-:S03]  /*8e00*/  SHF.R.U64 R21, R10, 0x10, R11 ;  /* 0x000000100a157819 */ /* 0x000fc6000000120b */
[----:B------:R-:W-:Y:S01]  /*8e10*/  IMAD.U32 R34, R42, 0x10000, RZ ;  /* 0x000100002a227824 */ /* 0x000fe200078e00ff */
[----:B------:R-:W-:Y:S02]  /*8e20*/  PRMT R21, R20, 0x5410, R21 ;  /* 0x0000541014157816 */ /* 0x000fe40000000015 */
[----:B------:R-:W-:Y:S02]  /*8e30*/  LOP3.LUT R43, R43, 0xffff0000, RZ, 0xc0, !PT ;  /* 0xffff00002b2b7812 */ /* 0x000fe400078ec0ff */
[----:B------:R-:W-:Y:S01]  /*8e40*/  LOP3.LUT R45, R45, 0xffff0000, RZ, 0xc0, !PT ;  /* 0xffff00002d2d7812 */ /* 0x000fe200078ec0ff */
[----:B--2---:R-:W-:-:S04]  /*8e50*/  IMAD.IADD R3, R12, 0x1, R0 ;  /* 0x000000010c037824 */ /* 0x004fc800078e0200 */
[----:B------:R-:W-:Y:S01]  /*8e60*/  IMAD R0, R3, 0x2, R2 ;  /* 0x0000000203007824 */ /* 0x000fe200078e0202 */
[----:B---3--:R-:W0:Y:S04]  /*8e70*/  LDS.128 R12, [R31+0x8400] ;  /* 0x008400001f0c7984 */ /* 0x008e280000000c00 */
[----:B------:R-:W1:Y:S01]  /*8e80*/  LDS.128 R24, [R0+0x8400] ;  /* 0x0084000000187984 */ /* 0x000e620000000c00 */
[--C-:B------:R-:W-:Y:S02]  /*8e90*/  SHF.R.U64 R3, R6, 0x10, R7.reuse ;  /* 0x0000001006037819 */ /* 0x100fe40000001207 */
[----:B------:R-:W-:Y:S02]  /*8ea0*/  SHF.R.U32.HI R6, RZ, 0x10, R7 ;  /* 0x00000010ff067819 */ /* 0x000fe40000011607 */
[----:B------:R-:W-:-:S02]  /*8eb0*/  PRMT R40, R40, 0x5410, R3 ;  /* 0x0000541028287816 */ /* 0x000fc40000000003 */
[----:B------:R-:W-:Y:S01]  /*8ec0*/  PRMT R35, R35, 0x5410, R6 ;  /* 0x0000541023237816 */ /* 0x000fe20000000006 */
[----:B0-----:R-:W-:Y:S02]  /*8ed0*/  IMAD.U32 R3, R12, 0x10000, RZ ;  /* 0x000100000c037824 */ /* 0x001fe400078e00ff */
[----:B-1----:R-:W-:-:S04]  /*8ee0*/  IMAD.U32 R9, R24, 0x10000, RZ ;  /* 0x0001000018097824 */ /* 0x002fc800078e00ff */
[----:B------:R-:W-:Y:S01]  /*8ef0*/  FMUL.FTZ R36, R9, R32 ;  /* 0x0000002009247220 */ /* 0x000fe20000410000 */
[----:B------:R-:W-:Y:S02]  /*8f00*/  IMAD.U32 R11, R25, 0x10000, RZ ;  /* 0x00010000190b7824 */ /* 0x000fe400078e00ff */
[-C--:B------:R-:W-:Y:S01]  /*8f10*/  FMUL.FTZ R38, R9, R30.reuse ;  /* 0x0000001e09267220 */ /* 0x080fe20000410000 */
[----:B------:R-:W-:Y:S01]  /*8f20*/  FFMA.FTZ R36, R3, R30, -R36 ;  /* 0x0000001e03247223 */ /* 0x000fe20000010824 */
[----:B------:R-:W-:Y:S02]  /*8f30*/  IMAD.U32 R30, R44, 0x10000, RZ ;  /* 0x000100002c1e7824 */ /* 0x000fe400078e00ff */
[----:B------:R-:W-:Y:S01]  /*8f40*/  FMUL.FTZ R46, R11, R34 ;  /* 0x000000220b2e7220 */ /* 0x000fe20000410000 */
[----:B------:R-:W-:Y:S02]  /*8f50*/  IMAD.U32 R5, R13, 0x10000, RZ ;  /* 0x000100000d057824 */ /* 0x000fe400078e00ff */
[----:B------:R-:W-:Y:S01]  /*8f60*/  FFMA.FTZ R38, R3, R32, R38 ;  /* 0x0000002003267223 */ /* 0x000fe20000010026 */
[----:B------:R-:W-:Y:S01]  /*8f70*/  IMAD.U32 R20, R27, 0x10000, RZ ;  /* 0x000100001b147824 */ /* 0x000fe200078e00ff */
[----:B------:R-:W-:Y:S01]  /*8f80*/  LOP3.LUT R10, R24, 0xffff0000, RZ, 0xc0, !PT ;  /* 0xffff0000180a7812 */ /* 0x000fe200078ec0ff */
[----:B------:R-:W-:-:S02]  /*8f90*/  IMAD.U32 R9, R35, 0x10000, RZ ;  /* 0x0001000023097824 */ /* 0x000fc400078e00ff */
[-C--:B------:R-:W-:Y:S01]  /*8fa0*/  FMUL.FTZ R32, R11, R30.reuse ;  /* 0x0000001e0b207220 */ /* 0x080fe20000410000 */
[----:B------:R-:W-:Y:S02]  /*8fb0*/  IMAD.U32 R3, R29, 0x10000, RZ ;  /* 0x000100001d037824 */ /* 0x000fe400078e00ff */
[----:B------:R-:W-:Y:S01]  /*8fc0*/  FFMA.FTZ R46, R5, R30, -R46 ;  /* 0x0000001e052e7223 */ /* 0x000fe2000001082e */
[----:B------:R-:W-:Y:S02]  /*8fd0*/  IMAD.U32 R8, R15, 0x10000, RZ ;  /* 0x000100000f087824 */ /* 0x000fe400078e00ff */
[----:B------:R-:W-:Y:S01]  /*8fe0*/  FMUL.FTZ R11, R20, R9 ;  /* 0x00000009140b7220 */ /* 0x000fe20000410000 */
[----:B------:R-:W-:Y:S01]  /*8ff0*/  LOP3.LUT R4, R12, 0xffff0000, RZ, 0xc0, !PT ;  /* 0xffff00000c047812 */ /* 0x000fe200078ec0ff */
[----:B------:R-:W-:Y:S01]  /*9000*/  FMUL.FTZ R30, R20, R3 ;  /* 0x00000003141e7220 */ /* 0x000fe20000410000 */
[----:B------:R-:W-:Y:S01]  /*9010*/  FFMA.FTZ R32, R5, R34, R32 ;  /* 0x0000002205207223 */ /* 0x000fe20000010020 */
[----:B------:R-:W-:Y:S01]  /*9020*/  FMUL.FTZ R5, R10, R43 ;  /* 0x0000002b0a057220 */ /* 0x000fe20000410000 */
[C---:B------:R-:W-:Y:S01]  /*9030*/  FFMA.FTZ R20, R8.reuse, R3, -R11 ;  /* 0x0000000308147223 */ /* 0x040fe2000001080b */
[----:B------:R-:W-:Y:S01]  /*9040*/  LOP3.LUT R12, R13, 0xffff0000, RZ, 0xc0, !PT ;  /* 0xffff00000d0c7812 */ /* 0x000fe200078ec0ff */
        /* <DEDUP_REMOVED lines=8> */
[----:B------:R-:W-:Y:S01]  /*90d0*/  IMAD.U32 R8, R40, 0x10000, RZ ;  /* 0x0001000028087824 */ /* 0x000fe200078e00ff */
[----:B------:R-:W-:Y:S01]  /*90e0*/  LOP3.LUT R14, R15, 0xffff0000, RZ, 0xc0, !PT ;  /* 0xffff00000f0e7812 */ /* 0x000fe200078ec0ff */
[----:B------:R-:W-:Y:S01]  /*90f0*/  IMAD.U32 R5, R21, 0x10000, RZ ;  /* 0x0001000015057824 */ /* 0x000fe200078e00ff */
[----:B------:R-:W-:-:S02]  /*9100*/  LOP3.LUT R15, R26, 0xffff0000, RZ, 0xc0, !PT ;  /* 0xffff00001a0f7812 */ /* 0x000fc400078ec0ff */
[----:B------:R-:W-:Y:S01]  /*9110*/  LOP3.LUT R26, R27, 0xffff0000, RZ, 0xc0, !PT ;  /* 0xffff00001b1a7812 */ /* 0x000fe200078ec0ff */
[C---:B------:R-:W-:Y:S01]  /*9120*/  FMUL.FTZ R27, R13.reuse, R8 ;  /* 0x000000080d1b7220 */ /* 0x040fe20000410000 */
[----:B------:R-:W-:Y:S01]  /*9130*/  LOP3.LUT R3, R44, 0xffff0000, RZ, 0xc0, !PT ;  /* 0xffff00002c037812 */ /* 0x000fe200078ec0ff */
[----:B------:R-:W-:Y:S01]  /*9140*/  FMUL.FTZ R25, R24, R9 ;  /* 0x0000000918197220 */ /* 0x000fe20000410000 */
[----:B------:R-:W-:Y:S01]  /*9150*/  FFMA.FTZ R11, R4, R43, R11 ;  /* 0x0000002b040b7223 */ /* 0x000fe2000001000b */
[----:B------:R-:W-:Y:S01]  /*9160*/  FMUL.FTZ R13, R13, R5 ;  /* 0x000000050d0d7220 */ /* 0x000fe20000410000 */
[----:B------:R-:W-:Y:S02]  /*9170*/  LOP3.LUT R40, R40, 0xffff0000, RZ, 0xc0, !PT ;  /* 0xffff000028287812 */ /* 0x000fe400078ec0ff */
[----:B------:R-:W-:Y:S02]  /*9180*/  LOP3.LUT R35, R35, 0xffff0000, RZ, 0xc0, !PT ;  /* 0xffff000023237812 */ /* 0x000fe400078ec0ff */
[----:B------:R-:W-:-:S02]  /*9190*/  LOP3.LUT R4, R21, 0xffff0000, RZ, 0xc0, !PT ;  /* 0xffff000015047812 */ /* 0x000fc400078ec0ff */
[----:B------:R-:W-:Y:S01]  /*91a0*/  LOP3.LUT R29, R29, 0xffff0000, RZ, 0xc0, !PT ;  /* 0xffff00001d1d7812 */ /* 0x000fe200078ec0ff */
[-C--:B------:R-:W-:Y:S01]  /*91b0*/  FMUL.FTZ R24, R24, R3.reuse ;  /* 0x0000000318187220 */ /* 0x080fe20000410000 */
[----:B------:R-:W-:Y:S01]  /*91c0*/  FFMA.FTZ R25, R12, R3, -R25 ;  /* 0x000000030c197223 */ /* 0x000fe20000010819 */
[C---:B------:R-:W-:Y:S01]  /*91d0*/  FFMA.FTZ R27, R6.reuse, R5, -R27 ;  /* 0x00000005061b7223 */ /* 0x040fe2000001081b */
[----:B------:R-:W-:Y:S01]  /*91e0*/  FFMA.FTZ R10, R6, R8, R13 ;  /* 0x00000008060a7223 */ /* 0x000fe2000001000d */
        /* <DEDUP_REMOVED lines=19> */
.L_x_14496:
[----:B------:R-:W-:Y:S05]  /*9320*/  BSYNC B0 ;  /* 0x0000000000007941 */ /* 0x000fea0003800000 */
.L_x_14482:
        /* <DEDUP_REMOVED lines=8> */
.L_x_14479:
[----:B------:R-:W-:-:S13]  /*93b0*/  ISETP.NE.AND P0, PT, R156, 0x3, PT ;  /* 0x000000039c00780c */ /* 0x000fda0003f05270 */
[----:B------:R-:W-:Y:S05]  /*93c0*/  @!P0 BRA `(.L_x_14506) ;  /* 0x0000000000048947 */ /* 0x000fea0003800000 */
[----:B------:R-:W-:Y:S01]  /*93d0*/  BPT.TRAP 0x1 ;  /* 0x000000040000795c */ /* 0x000fe20000300000 */
.L_x_14506:
[----:B---3--:R-:W-:Y:S01]  /*93e0*/  IMAD R10, R18, 0x8, R2 ;  /* 0x00000008120a7824 */ /* 0x008fe200078e0202 */
[----:B01----:R-:W-:-:S04]  /*93f0*/  SHF.L.U32 R3, R23, 0x1f, RZ ;  /* 0x0000001f17037819 */ /* 0x003fc800000006ff */
[----:B------:R0:W1:Y:S01]  /*9400*/  SYNCS.PHASECHK.TRANS64.TRYWAIT P2, [R10+URZ+0x16830], R3 ;  /* 0x016830030a0075a7 */ /* 0x000062000804017f */
[----:B------:R-:W-:Y:S05]  /*9410*/  @!P0 BRA `(.L_x_14507) ;  /* 0x0000000000048947 */ /* 0x000fea0003800000 */
[----:B------:R-:W-:Y:S01]  /*9420*/  BPT.TRAP 0x1 ;  /* 0x000000040000795c */ /* 0x000fe20000300000 */
.L_x_14507:
[----:B--2---:R-:W2:Y:S02]  /*9430*/  S2R R0, SR_TID.X ;  /* 0x0000000000007919 */ /* 0x004ea40000002100 */
[----:B--2---:R-:W-:-:S04]  /*9440*/  LOP3.LUT R0, R0, 0x7f, RZ, 0xc0, !PT ;  /* 0x0000007f00007812 */ /* 0x004fc800078ec0ff */
[----:B------:R-:W-:Y:S01]  /*9450*/  ISETP.NE.AND P1, PT, R0, RZ, PT ;  /* 0x000000ff0000720c */ /* 0x000fe20003f25270 */
[----:B-1----:R-:W-:-:S12]  /*9460*/  @P2 BRA `(.L_x_14508) ;  /* 0x0000000000082947 */ /* 0x002fd80003800000 */
[----:B------:R-:W1:Y:S02]  /*9470*/  SYNCS.PHASECHK.TRANS64.TRYWAIT P2, [R10+URZ+0x16830], R3 ;  /* 0x016830030a0075a7 */ /* 0x000e64000804017f */
[----:B-1----:R-:W-:Y:S05]  /*9480*/  @!P2 BRA `(.L_x_14509) ;  /* 0x00000118002ca947 */ /* 0x002fea0003800000 */
.L_x_14508:
[----:B------:R-:W-:Y:S05]  /*9490*/  WARPSYNC.ALL ;  /* 0x0000000000007948 */ /* 0x000fea0003800000 */
[----:B------:R-:W-:Y:S01]  /*94a0*/  VIADD R0, R2, 0xe400 ;  /* 0x0000e40002007836 */ /* 0x000fe20000000000 */
[----:B------:R-:W-:-:S04]  /*94b0*/  LOP3.LUT R6, R28, 0x10000, RZ, 0xfc, !PT ;  /* 0x000100001c067812 */ /* 0x000fc800078efcff */
[----:B------:R-:W-:-:S04]  /*94c0*/  SHF.R.U32.HI R0, RZ, 0x4, R0 ;  /* 0x00000004ff007819 */ /* 0x000fc80000011600 */
[----:B------:R-:W-:-:S04]  /*94d0*/  LOP3.LUT R0, R0, 0x3fff, RZ, 0xc0, !PT ;  /* 0x00003fff00007812 */ /* 0x000fc800078ec0ff */
[----:B01----:R-:W-:Y:S01]  /*94e0*/  LOP3.LUT R3, R0, 0x10000, RZ, 0xfc, !PT ;  /* 0x0001000000037812 */ /* 0x003fe200078efcff */
[----:B------:R-:W-:Y:S02]  /*94f0*/  IMAD.MOV.U32 R7, RZ, RZ, 0x40000040 ;  /* 0x40000040ff077424 */ /* 0x000fe400078e00ff */
[----:B------:R-:W-:Y:S01]  /*9500*/  IMAD.MOV.U32 R5, RZ, RZ, 0x40000040 ;  /* 0x40000040ff057424 */ /* 0x000fe200078e00ff */
[----:B------:R-:W-:Y:S01]  /*9510*/  R2UR UR4, R6 ;  /* 0x00000000060472ca */ /* 0x000fe200000e0000 */
[----:B------:R-:W-:Y:S01]  /*9520*/  IMAD R4, R18, 0x400, R3 ;  /* 0x0000040012047824 */ /* 0x000fe200078e0203 */
[----:B------:R-:W-:Y:S01]  /*9530*/  R2UR UR5, R7 ;  /* 0x00000000070572ca */ /* 0x000fe200000e0000 */
[----:B-----5:R-:W-:Y:S01]  /*9540*/  WARPGROUP.ARRIVE ;  /* 0x00000000000079c5 */ /* 0x020fe20000000000 */
[----:B------:R-:W-:Y:S01]  /*9550*/  R2UR UR7, R5 ;  /* 0x00000000050772ca */ /* 0x000fe200000e0000 */
[----:B------:R-:W-:Y:S01]  /*9560*/  VIADD R92, R6, 0x2 ;  /* 0x00000002065c7836 */ /* 0x000fe20000000000 */
[C---:B------:R-:W-:Y:S01]  /*9570*/  R2UR UR6, R4.reuse ;  /* 0x00000000040672ca */ /* 0x040fe200000e0000 */
[----:B------:R-:W-:Y:S01]  /*9580*/  IMAD.MOV.U32 R93, RZ, RZ, 0x40000040 ;  /* 0x40000040ff5d7424 */ /* 0x000fe200078e00ff */
[----:B------:R-:W-:Y:S01]  /*9590*/  STL [R1+0x4], R3 ;  /* 0x0000040301007387 */ /* 0x000fe20000100800 */
[----:B------:R-:W-:Y:S01]  /*95a0*/  VIADD R8, R4, 0x2 ;  /* 0x0000000204087836 */ /* 0x000fe20000000000 */
[----:B------:R-:W0:Y:S01]  /*95b0*/  LDC R0, c[0x0][0x448] ;  /* 0x00011200ff007b82 */ /* 0x000e220000000800 */
[----:B------:R-:W-:Y:S01]  /*95c0*/  IMAD.MOV.U32 R9, RZ, RZ, 0x40000040 ;  /* 0x40000040ff097424 */ /* 0x000fe200078e00ff */
[----:B------:R-:W2:Y:S04]  /*95d0*/  LDL R12, [R1+0x48] ;  /* 0x00004800010c7983 */ /* 0x000ea80000100800 */
[----:B------:R-:W2:Y:S03]  /*95e0*/  LDL R94, [R1+0x24] ;  /* 0x00002400015e7983 */ /* 0x000ea60000100800 */
[----:B------:R-:W-:Y:S01]  /*95f0*/  HGMMA.64x128x16.F32.BF16 R24, gdesc[UR4], RZ, !UPT, gsb0 ;  /* 0x01e00000041879f0 */ /* 0x000fe2000c0018ff */
[----:B------:R-:W-:Y:S01]  /*9600*/  R2UR UR4, R92 ;  /* 0x000000005c0472ca */ /* 0x000fe200000e0000 */
[----:B------:R-:W3:Y:S01]  /*9610*/  LDL R11, [R1+0x30] ;  /* 0x00003000010b7983 */ /* 0x000ee20000100800 */
[----:B------:R-:W-:-:S02]  /*9620*/  R2UR UR5, R93 ;  /* 0x000000005d0572ca */ /* 0x000fc400000e0000 */
[----:B------:R-:W-:Y:S01]  /*9630*/  R2UR UR6, R8 ;  /* 0x00000000080672ca */ /* 0x000fe200000e0000 */
[----:B------:R-:W4:Y:S01]  /*9640*/  LDL R90, [R1+0x2c] ;  /* 0x00002c00015a7983 */ /* 0x000f220000100800 */
[----:B------:R-:W-:-:S03]  /*9650*/  R2UR UR7, R9 ;  /* 0x00000000090772ca */ /* 0x000fc600000e0000 */
[----:B------:R1:W-:Y:S04]  /*9660*/  STL.64 [R1+0x18], R92 ;  /* 0x0000185c01007387 */ /* 0x0003e80000100a00 */
[----:B-1----:R-:W4:Y:S01]  /*9670*/  LDL R92, [R1+0x20] ;  /* 0x00002000015c7983 */ /* 0x002f220000100800 */
[----:B------:R-:W-:Y:S02]  /*9680*/  VIADD R20, R6, 0x4 ;  /* 0x0000000406147836 */ /* 0x000fe40000000000 */
[----:B------:R-:W-:Y:S02]  /*9690*/  VIADD R8, R4, 0x4 ;  /* 0x0000000404087836 */ /* 0x000fe40000000000 */
[----:B------:R-:W-:Y:S02]  /*96a0*/  IMAD.MOV.U32 R21, RZ, RZ, 0x40000040 ;  /* 0x40000040ff157424 */ /* 0x000fe400078e00ff */
[----:B------:R-:W-:Y:S01]  /*96b0*/  IMAD.MOV.U32 R9, RZ, RZ, 0x40000040 ;  /* 0x40000040ff097424 */ /* 0x000fe200078e00ff */
[----:B------:R-:W-:-:S02]  /*96c0*/  WARPGROUP.DEPBAR.LE gsb0, 0x0 ;  /* 0x00008000000079c5 */ /* 0x000fc40000010000 */
        /* <DEDUP_REMOVED lines=8> */
[----:B------:R-:W-:Y:S02]  /*9750*/  IMAD.MOV.U32 R15, RZ, RZ, 0x40000040 ;  /* 0x40000040ff0f7424 */ /* 0x000fe400078e00ff */
[----:B------:R-:W-:Y:S01]  /*9760*/  IMAD.MOV.U32 R5, RZ, RZ, 0x40000040 ;  /* 0x40000040ff057424 */ /* 0x000fe200078e00ff */
[----:B------:R-:W-:Y:S02]  /*9770*/  WARPGROUP.DEPBAR.LE gsb0, 0x0 ;  /* 0x00008000000079c5 */ /* 0x000fe40000010000 */
[----:B------:R-:W-:-:S06]  /*9780*/  WARPGROUP.ARRIVE ;  /* 0x00000000000079c5 */ /* 0x000fcc0000000000 */
[----:B------:R-:W-:Y:S01]  /*9790*/  HGMMA.64x128x16.F32.BF16 R24, gdesc[UR4], R24, gsb0 ;  /* 0x01e00000041879f0 */ /* 0x000fe20008001818 */
[----:B------:R-:W-:Y:S02]  /*97a0*/  R2UR UR4, R14 ;  /* 0x000000000e0472ca */ /* 0x000fe400000e0000 */
[----:B------:R-:W-:Y:S02]  /*97b0*/  R2UR UR5, R15 ;  /* 0x000000000f0572ca */ /* 0x000fe400000e0000 */
[----:B------:R-:W-:Y:S02]  /*97c0*/  R2UR UR6, R4 ;  /* 0x00000000040672ca */ /* 0x000fe400000e0000 */
[----:B------:R-:W-:Y:S02]  /*97d0*/  R2UR UR7, R5 ;  /* 0x00000000050772ca */ /* 0x000fe400000e0000 */
[----:B0-----:R-:W-:-:S13]  /*97e0*/  ISETP.NE.AND P2, PT, R0, 0x1, PT ;  /* 0x000000010000780c */ /* 0x001fda0003f45270 */
[----:B------:R-:W0:Y:S08]  /*97f0*/  @P2 LDC R3, c[0x0][0x44c] ;  /* 0x00011300ff032b82 */ /* 0x000e300000000800 */
[----:B------:R-:W1:Y:S01]  /*9800*/  @P2 LDC R5, c[0x0][0x450] ;  /* 0x00011400ff052b82 */ /* 0x000e620000000800 */
[----:B------:R-:W-:Y:S04]  /*9810*/  STL.64 [R1+0x10], R20 ;  /* 0x0000101401007387 */ /* 0x000fe80000100a00 */
[----:B------:R2:W-:Y:S02]  /*9820*/  STL.64 [R1+0x8], R14 ;  /* 0x0000080e01007387 */ /* 0x0005e40000100a00 */
[----:B--2---:R-:W-:-:S04]  /*9830*/  IMAD.IADD R14, R12, 0x1, R94 ;  /* 0x000000010c0e7824 */ /* 0x004fc800078e025e */
[----:B0-----:R-:W-:-:S05]  /*9840*/  @P2 IMAD.HI.U32 R0, R14, R3, RZ ;  /* 0x000000030e002227 */ /* 0x001fca00078e00ff */
[----:B-1----:R-:W-:Y:S01]  /*9850*/  @P2 SHF.R.U32.HI R14, RZ, R5, R0 ;  /* 0x00000005ff0e2219 */ /* 0x002fe20000011600 */
[----:B------:R-:W-:Y:S02]  /*9860*/  WARPGROUP.DEPBAR.LE gsb0, 0x0 ;  /* 0x00008000000079c5 */ /* 0x000fe40000010000 */
[----:B------:R-:W-:-:S06]  /*9870*/  WARPGROUP.ARRIVE ;  /* 0x00000000000079c5 */ /* 0x000fcc0000000000 */
[----:B------:R-:W-:Y:S01]  /*9880*/  HGMMA.64x128x16.F32.BF16 R24, gdesc[UR4], R24, gsb0 ;  /* 0x01e00000041879f0 */ /* 0x000fe20008001818 */
[----:B------:R-:W0:Y:S01]  /*9890*/  SHFL.IDX PT, R0, R14, 0x1, 0x1c1f ;  /* 0x003c1f000e007f89 */ /* 0x000e2200000e0000 */
[----:B------:R-:W-:Y:S01]  /*98a0*/  IMAD.MOV.U32 R95, RZ, RZ, -0x80 ;  /* 0xffffff80ff5f7424 */ /* 0x000fe200078e00ff */
[----:B------:R-:W-:Y:S01]  /*98b0*/  ULDC UR4, c[0x0][0x988] ;  /* 0x0002620000047ab9 */ /* 0x000fe20000000800 */
[----:B------:R-:W-:Y:S01]  /*98c0*/  @!P1 VIADD R10, R10, 0x16840 ;  /* 0x000168400a0a9836 */ /* 0x000fe20000000000 */
[----:B------:R-:W-:Y:S01]  /*98d0*/  ULDC UR5, c[0x0][0x988] ;  /* 0x0002620000057ab9 */ /* 0x000fe20000000800 */
[----:B------:R-:W-:-:S05]  /*98e0*/  IMAD R95, R88, R95, 0x80 ;  /* 0x00000080585f7424 */ /* 0x000fca00078e025f */
[C-C-:B---3--:R-:W-:Y:S02]  /*98f0*/  IADD3 R12, -R11.reuse, 0x1, R95.reuse ;  /* 0x000000010b0c7810 */ /* 0x148fe40007ffe15f */
[----:B----4-:R-:W-:Y:S02]  /*9900*/  IADD3 R95, -R11, R90, R95 ;  /* 0x0000005a0b5f7210 */ /* 0x010fe40007ffe15f */
[----:B------:R-:W-:-:S04]  /*9910*/  IADD3 R12, -R92, R12, R90 ;  /* 0x0000000c5c0c7210 */ /* 0x000fc80007ffe15a */
[----:B0-----:R-:W-:-:S04]  /*9920*/  VIADDMNMX R0, R0, R12, R95, PT ;  /* 0x0000000c00007246 */ /* 0x001fc8000380015f */
[C---:B------:R-:W-:Y:S02]  /*9930*/  ISETP.GT.AND P4, PT, R0.reuse, RZ, PT ;  /* 0x000000ff0000720c */ /* 0x040fe40003f84270 */
[C---:B------:R-:W-:Y:S02]  /*9940*/  ISETP.GT.AND P5, PT, R0.reuse, 0x1, PT ;  /* 0x000000010000780c */ /* 0x040fe40003fa4270 */
[----:B------:R-:W-:Y:S01]  /*9950*/  ISETP.GT.AND P3, PT, R0, 0x8, PT ;  /* 0x000000080000780c */ /* 0x000fe20003f64270 */
[----:B------:R-:W-:Y:S02]  /*9960*/  WARPGROUP.DEPBAR.LE gsb0, 0x0 ;  /* 0x00008000000079c5 */ /* 0x000fe40000010000 */
[----:B------:R-:W-:Y:S02]  /*9970*/  FSEL R109, R26, -INF , P4 ;  /* 0xff8000001a6d7808 */ /* 0x000fe40002000000 */
[----:B------:R-:W-:Y:S02]  /*9980*/  FSEL R107, R27, -INF , P5 ;  /* 0xff8000001b6b7808 */ /* 0x000fe40002800000 */
[----:B------:R-:W-:-:S02]  /*9990*/  ISETP.GT.AND P4, PT, R0, 0x9, PT ;  /* 0x000000090000780c */ /* 0x000fc40003f84270 */
[----:B------:R-:W-:Y:S02]  /*99a0*/  FSEL R97, R30, -INF , P3 ;  /* 0xff8000001e617808 */ /* 0x000fe40001800000 */
[----:B------:R-:W-:Y:S02]  /*99b0*/  FMNMX.FTZ R4, R109, R107, !PT ;  /* 0x0000006b6d047209 */ /* 0x000fe40007810000 */
[C---:B------:R-:W-:Y:S02]  /*99c0*/  ISETP.GT.AND P3, PT, R0.reuse, 0x10, PT ;  /* 0x000000100000780c */ /* 0x040fe40003f64270 */
[----:B------:R-:W-:Y:S02]  /*99d0*/  FSEL R99, R31, -INF , P4 ;  /* 0xff8000001f637808 */ /* 0x000fe40002000000 */
[----:B------:R-:W-:Y:S02]  /*99e0*/  FMNMX.FTZ R4, R97, R4, !PT ;  /* 0x0000000461047209 */ /* 0x000fe40007810000 */
        /* <DEDUP_REMOVED lines=81> */
[----:B------:R-:W-:Y:S02]  /*9f00*/  FSEL R87, R87, -INF , P4 ;  /* 0xff80000057577808 */ /* 0x000fe40002000000 */
[----:B------:R-:W-:-:S04]  /*9f10*/  FMNMX.FTZ R4, R93, R4, !PT ;  /* 0x000000045d047209 */ /* 0x000fc80007810000 */
[----:B------:R-:W-:-:S05]  /*9f20*/  FMNMX.FTZ R4, R87, R4, !PT ;  /* 0x0000000457047209 */ /* 0x000fca0007810000 */
[----:B------:R-:W0:Y:S04]  /*9f30*/  SHFL.BFLY PT, R9, R4, 0x2, 0x1f ;  /* 0x0c401f0004097f89 */ /* 0x000e2800000e0000 */
[----:B------:R-:W1:Y:S01]  /*9f40*/  SHFL.IDX PT, R14, R14, RZ, 0x1c1f ;  /* 0x001c1fff0e0e7589 */ /* 0x000e6200000e0000 */
[----:B0-----:R-:W-:-:S05]  /*9f50*/  FMNMX.FTZ R20, R4, R9, !PT ;  /* 0x0000000904147209 */ /* 0x001fca0007810000 */
[----:B------:R-:W0:Y:S01]  /*9f60*/  SHFL.BFLY PT, R9, R20, 0x1, 0x1f ;  /* 0x0c201f0014097f89 */ /* 0x000e2200000e0000 */
[----:B------:R-:W-:Y:S01]  /*9f70*/  IMAD.U32 R0, RZ, RZ, UR4 ;  /* 0x00000004ff007e24 */ /* 0x000fe2000f8e00ff */
[----:B-1----:R-:W-:Y:S01]  /*9f80*/  VIADDMNMX R12, R14, R12, R95, PT ;  /* 0x0000000c0e0c7246 */ /* 0x002fe2000380015f */
[----:B------:R-:W-:-:S03]  /*9f90*/  ULDC UR4, c[0x0][0x988] ;  /* 0x0002620000047ab9 */ /* 0x000fc60000000800 */
[C---:B------:R-:W-:Y:S02]  /*9fa0*/  ISETP.GT.AND P4, PT, R12.reuse, RZ, PT ;  /* 0x000000ff0c00720c */ /* 0x040fe40003f84270 */
[----:B------:R-:W-:Y:S02]  /*9fb0*/  ISETP.GT.AND P5, PT, R12, 0x1, PT ;  /* 0x000000010c00780c */ /* 0x000fe40003fa4270 */
[----:B------:R-:W-:Y:S02]  /*9fc0*/  FSEL R95, R24, -INF , P4 ;  /* 0xff800000185f7808 */ /* 0x000fe40002000000 */
[----:B------:R-:W-:Y:S02]  /*9fd0*/  FSEL R25, R25, -INF , P5 ;  /* 0xff80000019197808 */ /* 0x000fe40002800000 */
[----:B0-----:R-:W-:-:S04]  /*9fe0*/  FMNMX.FTZ R9, R20, R9, !PT ;  /* 0x0000000914097209 */ /* 0x001fc80007810000 */
[C---:B------:R-:W-:Y:S01]  /*9ff0*/  FSETP.NEU.FTZ.AND P3, PT, R9.reuse, -INF , PT ;  /* 0xff8000000900780b */ /* 0x040fe20003f7d000 */
[----:B------:R-:W-:-:S05]  /*a000*/  FMUL.FTZ R8, R9, R0 ;  /* 0x0000000009087220 */ /* 0x000fca0000410000 */
[----:B------:R-:W-:Y:S02]  /*a010*/  FSEL R8, R8, RZ, P3 ;  /* 0x000000ff08087208 */ /* 0x000fe40001800000 */
[C---:B------:R-:W-:Y:S02]  /*a020*/  ISETP.GT.AND P3, PT, R12.reuse, 0x8, PT ;  /* 0x000000080c00780c */ /* 0x040fe40003f64270 */
[----:B------:R-:W-:Y:S01]  /*a030*/  ISETP.GT.AND P4, PT, R12, 0x9, PT ;  /* 0x000000090c00780c */ /* 0x000fe20003f84270 */
[----:B------:R-:W-:Y:S01]  /*a040*/  FFMA.FTZ R151, R97, R0, -R8 ;  /* 0x0000000061977223 */ /* 0x000fe20000010808 */
[----:B------:R-:W-:Y:S02]  /*a050*/  FSEL R97, R28, -INF , P3 ;  /* 0xff8000001c617808 */ /* 0x000fe40001800000 */
[----:B------:R-:W-:Y:S02]  /*a060*/  FMNMX.FTZ R20, R95, R25, !PT ;  /* 0x000000195f147209 */ /* 0x000fe40007810000 */
[----:B------:R-:W-:-:S02]  /*a070*/  ISETP.GT.AND P3, PT, R12, 0x10, PT ;  /* 0x000000100c00780c */ /* 0x000fc40003f64270 */
[----:B------:R-:W-:Y:S02]  /*a080*/  FSEL R29, R29, -INF , P4 ;  /* 0xff8000001d1d7808 */ /* 0x000fe40002000000 */
[----:B------:R-:W-:Y:S01]  /*a090*/  FMNMX.FTZ R20, R97, R20, !PT ;  /* 0x0000001461147209 */ /* 0x000fe20007810000 */
[----:B------:R-:W-:Y:S01]  /*a0a0*/  FFMA.FTZ R14, R99, R0, -R8 ;  /* 0x00000000630e7223 */ /* 0x000fe20000010808 */
[----:B------:R-:W-:Y:S02]  /*a0b0*/  ISETP.GT.AND P4, PT, R12, 0x11, PT ;  /* 0x000000110c00780c */ /* 0x000fe40003f84270 */
        /* <DEDUP_REMOVED lines=19> */
[----:B------:R0:W-:Y:S01]  /*a1f0*/  MUFU.EX2 R20, R26 ;  /* 0x0000001a00147308 */ /* 0x0001e20000000800 */
[----:B------:R-:W-:Y:S01]  /*a200*/  FFMA.FTZ R147, R105, R0, -R8 ;  /* 0x0000000069937223 */ /* 0x000fe20000010808 */
[----:B------:R-:W-:Y:S02]  /*a210*/  ISETP.GT.AND P4, PT, R12, 0x29, PT ;  /* 0x000000290c00780c */ /* 0x000fe40003f84270 */
[----:B------:R-:W-:Y:S02]  /*a220*/  FSEL R105, R44, -INF , P3 ;  /* 0xff8000002c697808 */ /* 0x000fe40001800000 */
[----:B0-----:R-:W-:Y:S02]  /*a230*/  FMNMX.FTZ R26, R41, R24, !PT ;  /* 0x00000018291a7209 */ /* 0x001fe40007810000 */
        /* <DEDUP_REMOVED lines=10> */
[-CC-:B------:R-:W-:Y:S01]  /*a2e0*/  FFMA.FTZ R4, R107, R0.reuse, -R8.reuse ;  /* 0x000000006b047223 */ /* 0x180fe20000010808 */
[----:B------:R0:W-:Y:S01]  /*a2f0*/  MUFU.EX2 R24, R28 ;  /* 0x0000001c00187308 */ /* 0x0001e20000000800 */
[----:B------:R-:W-:Y:S02]  /*a300*/  ISETP.GT.AND P4, PT, R12, 0x39, PT ;  /* 0x000000390c00780c */ /* 0x000fe40003f84270 */
[----:B------:R-:W-:Y:S02]  /*a310*/  FSEL R107, R52, -INF , P3 ;  /* 0xff800000346b7808 */ /* 0x000fe40001800000 */
[----:B------:R-:W-:Y:S01]  /*a320*/  ISETP.GT.AND P3, PT, R12, 0x40, PT ;  /* 0x000000400c00780c */ /* 0x000fe20003f64270 */
[----:B------:R-:W-:Y:S01]  /*a330*/  FFMA.FTZ R141, R3, R0, -R8 ;  /* 0x00000000038d7223 */ /* 0x000fe20000010808 */
[----:B0-----:R-:W-:-:S02]  /*a340*/  FMNMX.FTZ R28, R49, R26, !PT ;  /* 0x0000001a311c7209 */ /* 0x001fc40007810000 */
        /* <DEDUP_REMOVED lines=27> */
[----:B------:R0:W-:Y:S01]  /*a500*/  MUFU.EX2 R26, R3 ;  /* 0x00000003001a7308 */ /* 0x0001e20000000800 */
[----:B------:R-:W-:Y:S01]  /*a510*/  ISETP.GT.AND P4, PT, R12, 0x51, PT ;  /* 0x000000510c00780c */ /* 0x000fe20003f84270 */
[--C-:B------:R-:W-:Y:S01]  /*a520*/  FFMA.FTZ R42, R79, R0, -R8.reuse ;  /* 0x000000004f2a7223 */ /* 0x100fe20000010808 */
[----:B------:R-:W-:Y:S01]  /*a530*/  FMNMX.FTZ R30, R61, R30, !PT ;  /* 0x0000001e3d1e7209 */ /* 0x000fe20007810000 */
[-CC-:B------:R-:W-:Y:S01]  /*a540*/  FFMA.FTZ R121, R91, R0.reuse, -R8.reuse ;  /* 0x000000005b797223 */ /* 0x180fe20000010808 */
[-CC-:B------:R-:W-:Y:S01]  /*a550*/  FFMA.FTZ R83, R83, R0.reuse, -R8.reuse ;  /* 0x0000000053537223 */ /* 0x180fe20000010808 */
[-CC-:B------:R-:W-:Y:S01]  /*a560*/  FFMA.FTZ R123, R93, R0.reuse, -R8.reuse ;  /* 0x000000005d7b7223 */ /* 0x180fe20000010808 */
[-CC-:B------:R-:W-:Y:S01]  /*a570*/  FFMA.FTZ R46, R87, R0.reuse, -R8.reuse ;  /* 0x00000000572e7223 */ /* 0x180fe20000010808 */
[----:B------:R-:W1:Y:S01]  /*a580*/  @P2 LDC R52, c[0x0][0x450] ;  /* 0x00011400ff342b82 */ /* 0x000e620000000800 */
[----:B0-----:R-:W-:Y:S01]  /*a590*/  FFMA.FTZ R3, R47, R0, -R8 ;  /* 0x000000002f037223 */ /* 0x001fe20000010808 */
[----:B------:R-:W-:-:S02]  /*a5a0*/  FSEL R47, R64, -INF , P3 ;  /* 0xff800000402f7808 */ /* 0x000fc40001800000 */
        /* <DEDUP_REMOVED lines=9> */
[----:B------:R0:W-:Y:S01]  /*a640*/  MUFU.EX2 R28, R3 ;  /* 0x00000003001c7308 */ /* 0x0001e20000000800 */
[----:B------:R-:W-:Y:S02]  /*a650*/  ISETP.GT.AND P4, PT, R12, 0x61, PT ;  /* 0x000000610c00780c */ /* 0x000fe40003f84270 */
[----:B------:R-:W-:Y:S01]  /*a660*/  FMNMX.FTZ R32, R69, R32, !PT ;  /* 0x0000002045207209 */ /* 0x000fe20007810000 */
        /* <DEDUP_REMOVED lines=22> */
[----:B------:R-:W-:Y:S02]  /*a7d0*/  FSEL R85, R85, -INF , P4 ;  /* 0xff80000055557808 */ /* 0x000fe40002000000 */
[----:B------:R-:W-:Y:S01]  /*a7e0*/  FMNMX.FTZ R34, R15, R34, !PT ;  /* 0x000000220f227209 */ /* 0x000fe20007810000 */
[----:B------:R0:W-:Y:S03]  /*a7f0*/  MUFU.EX2 R32, R3 ;  /* 0x0000000300207308 */ /* 0x0001e60000000800 */
[----:B0-----:R-:W-:-:S05]  /*a800*/  FMNMX.FTZ R3, R85, R34, !PT ;  /* 0x0000002255037209 */ /* 0x001fca0007810000 */
[----:B------:R-:W0:Y:S02]  /*a810*/  SHFL.BFLY PT, R40, R3, 0x2, 0x1f ;  /* 0x0c401f0003287f89 */ /* 0x000e2400000e0000 */
[----:B0-----:R-:W-:-:S05]  /*a820*/  FMNMX.FTZ R21, R3, R40, !PT ;  /* 0x0000002803157209 */ /* 0x001fca0007810000 */
[----:B------:R-:W0:Y:S01]  /*a830*/  SHFL.BFLY PT, R44, R21, 0x1, 0x1f ;  /* 0x0c201f00152c7f89 */ /* 0x000e2200000e0000 */
[-CC-:B------:R-:W-:Y:S01]  /*a840*/  FFMA.FTZ R12, R59, R0.reuse, -R8.reuse ;  /* 0x000000003b0c7223 */ /* 0x180fe20000010808 */
[-CC-:B------:R-:W-:Y:S01]  /*a850*/  FFMA.FTZ R34, R63, R0.reuse, -R8.reuse ;  /* 0x000000003f227223 */ /* 0x180fe20000010808 */
[----:B------:R-:W-:Y:S01]  /*a860*/  FFMA.FTZ R40, R75, R0, -R8 ;  /* 0x000000004b287223 */ /* 0x000fe20000010808 */
[----:B0-----:R-:W-:-:S04]  /*a870*/  FMNMX.FTZ R3, R21, R44, !PT ;  /* 0x0000002c15037209 */ /* 0x001fc80007810000 */
[C---:B------:R-:W-:Y:S01]  /*a880*/  FSETP.NEU.FTZ.AND P3, PT, R3.reuse, -INF , PT ;  /* 0xff8000000300780b */ /* 0x040fe20003f7d000 */
[----:B------:R-:W-:-:S05]  /*a890*/  FMUL.FTZ R21, R3, R0 ;  /* 0x0000000003157220 */ /* 0x000fca0000410000 */
[----:B------:R-:W-:-:S05]  /*a8a0*/  FSEL R8, R21, RZ, P3 ;  /* 0x000000ff15087208 */ /* 0x000fca0001800000 */
[-CC-:B------:R-:W-:Y:S01]  /*a8b0*/  FFMA.FTZ R27, R33, R0.reuse, -R8.reuse ;  /* 0x00000000211b7223 */ /* 0x180fe20000010808 */
[-CC-:B------:R-:W-:Y:S02]  /*a8c0*/  FFMA.FTZ R33, R45, R0.reuse, -R8.reuse ;  /* 0x000000002d217223 */ /* 0x180fe40000010808 */
[----:B------:R-:W0:Y:S01]  /*a8d0*/  @P2 LDC R45, c[0x0][0x44c] ;  /* 0x00011300ff2d2b82 */ /* 0x000e220000000800 */
[----:B------:R-:W-:Y:S01]  /*a8e0*/  FFMA.FTZ R128, R47, R0, -R8 ;  /* 0x000000002f807223 */ /* 0x000fe20000010808 */
[----:B------:R-:W-:Y:S02]  /*a8f0*/  IMAD.MOV.U32 R47, RZ, RZ, R94 ;  /* 0x000000ffff2f7224 */ /* 0x000fe400078e005e */
[----:B0-----:R-:W-:-:S05]  /*a900*/  @P2 IMAD.HI.U32 R45, R94, R45, RZ ;  /* 0x0000002d5e2d2227 */ /* 0x001fca00078e00ff */
[----:B-1----:R-:W-:Y:S02]  /*a910*/  @P2 SHF.R.U32.HI R47, RZ, R52, R45 ;  /* 0x00000034ff2f2219 */ /* 0x002fe4000001162d */
[----:B------:R-:W2:Y:S01]  /*a920*/  LDL R52, [R1+0x38] ;  /* 0x0000380001347983 */ /* 0x000ea20000100800 */
[----:B------:R-:W-:Y:S08]  /*a930*/  MUFU.EX2 R149, R149 ;  /* 0x0000009500957308 */ /* 0x000ff00000000800 */
[----:B------:R-:W0:Y:S01]  /*a940*/  MUFU.EX2 R4, R4 ;  /* 0x0000000400047308 */ /* 0x000e220000000800 */
[----:B------:R-:W-:-:S07]  /*a950*/  FFMA.FTZ R148, R95, R0, -R8 ;  /* 0x000000005f947223 */ /* 0x000fce0000010808 */
[----:B------:R-:W1:Y:S01]  /*a960*/  MUFU.EX2 R151, R151 ;  /* 0x0000009700977308 */ /* 0x000e620000000800 */
[----:B------:R-:W-:-:S07]  /*a970*/  FFMA.FTZ R21, R25, R0, -R8 ;  /* 0x0000000019157223 */ /* 0x000fce0000010808 */
[----:B------:R-:W3:Y:S01]  /*a980*/  MUFU.EX2 R14, R14 ;  /* 0x0000000e000e7308 */ /* 0x000ee20000000800 */
[----:B------:R-:W-:Y:S01]  /*a990*/  FFMA.FTZ R150, R97, R0, -R8 ;  /* 0x0000000061967223 */ /* 0x000fe20000010808 */
[----:B0-----:R-:W-:-:S06]  /*a9a0*/  FADD.FTZ R48, R149, R4 ;  /* 0x0000000495307221 */ /* 0x001fcc0000010000 */
[----:B------:R-:W0:Y:S01]  /*a9b0*/  MUFU.EX2 R145, R145 ;  /* 0x0000009100917308 */ /* 0x000e220000000800 */
[----:B------:R-:W-:Y:S01]  /*a9c0*/  FFMA.FTZ R25, R29, R0, -R8 ;  /* 0x000000001d197223 */ /* 0x000fe20000010808 */
[----:B-1----:R-:W-:-:S06]  /*a9d0*/  FADD.FTZ R39, R151, R48 ;  /* 0x0000003097277221 */ /* 0x002fcc0000010000 */
[----:B------:R-:W-:Y:S01]  /*a9e0*/  MUFU.EX2 R148, R148 ;  /* 0x0000009400947308 */ /* 0x000fe20000000800 */
[----:B------:R-:W-:-:S07]  /*a9f0*/  FFMA.FTZ R144, R99, R0, -R8 ;  /* 0x0000000063907223 */ /* 0x000fce0000010808 */
[----:B------:R-:W1:Y:S01]  /*aa00*/  MUFU.EX2 R21, R21 ;  /* 0x0000001500157308 */ /* 0x000e620000000800 */
[----:B---3--:R-:W-:-:S07]  /*aa10*/  FADD.FTZ R48, R14, R39 ;  /* 0x000000270e307221 */ /* 0x008fce0000010000 */
[----:B------:R-:W3:Y:S01]  /*aa20*/  MUFU.EX2 R147, R147 ;  /* 0x0000009300937308 */ /* 0x000ee20000000800 */
[----:B------:R-:W-:-:S07]  /*aa30*/  FFMA.FTZ R31, R41, R0, -R8 ;  /* 0x00000000291f7223 */ /* 0x000fce0000010808 */
[----:B------:R-:W4:Y:S01]  /*aa40*/  MUFU.EX2 R150, R150 ;  /* 0x0000009600967308 */ /* 0x000f220000000800 */
[----:B0-----:R-:W-:Y:S01]  /*aa50*/  FADD.FTZ R41, R145, R48 ;  /* 0x0000003091297221 */ /* 0x001fe20000010000 */
[----:B------:R-:W-:-:S06]  /*aa60*/  FFMA.FTZ R146, R101, R0, -R8 ;  /* 0x0000000065927223 */ /* 0x000fcc0000010808 */
[----:B------:R-:W0:Y:S01]  /*aa70*/  MUFU.EX2 R25, R25 ;  /* 0x0000001900197308 */ /* 0x000e220000000800 */
[----:B------:R-:W-:Y:S01]  /*aa80*/  FADD.FTZ R48, R20, R41 ;  /* 0x0000002914307221 */ /* 0x000fe20000010000 */
[----:B-1----:R-:W-:-:S06]  /*aa90*/  FADD.FTZ R41, R148, R21 ;  /* 0x0000001594297221 */ /* 0x002fcc0000010000 */
[----:B------:R-:W1:Y:S01]  /*aaa0*/  MUFU.EX2 R141, R141 ;  /* 0x0000008d008d7308 */ /* 0x000e620000000800 */
[----:B------:R-:W-:-:S07]  /*aab0*/  FFMA.FTZ R29, R37, R0, -R8 ;  /* 0x00000000251d7223 */ /* 0x000fce0000010808 */
[----:B------:R-:W1:Y:S01]  /*aac0*/  MUFU.EX2 R144, R144 ;  /* 0x0000009000907308 */ /* 0x000e620000000800 */
[----:B------:R-:W-:Y:S01]  /*aad0*/  FFMA.FTZ R134, R5, R0, -R8 ;  /* 0x0000000005867223 */ /* 0x000fe20000010808 */
[----:B---3--:R-:W-:Y:S01]  /*aae0*/  FADD.FTZ R5, R147, R48 ;  /* 0x0000003093057221 */ /* 0x008fe20000010000 */
[----:B----4-:R-:W-:-:S05]  /*aaf0*/  FADD.FTZ R48, R150, R41 ;  /* 0x0000002996307221 */ /* 0x010fca0000010000 */
[----:B------:R-:W3:Y:S01]  /*ab00*/  MUFU.EX2 R27, R27 ;  /* 0x0000001b001b7308 */ /* 0x000ee20000000800 */
[----:B------:R-:W-:Y:S01]  /*ab10*/  FFMA.FTZ R140, R103, R0, -R8 ;  /* 0x00000000678c7223 */ /* 0x000fe20000010808 */
[----:B------:R-:W-:Y:S01]  /*ab20*/  FADD.FTZ R50, R24, R5 ;  /* 0x0000000518327221 */ /* 0x000fe20000010000 */
[----:B------:R-:W-:-:S05]  /*ab30*/  @!P1 PRMT R10, RZ, 0x654, R10 ;  /* 0x00000654ff0a9816 */ /* 0x000fca000000000a */
[----:B------:R-:W4:Y:S01]  /*ab40*/  MUFU.EX2 R143, R143 ;  /* 0x0000008f008f7308 */ /* 0x000f220000000800 */
[----:B0-----:R-:W-:Y:S01]  /*ab50*/  FADD.FTZ R41, R25, R48 ;  /* 0x0000003019297221 */ /* 0x001fe20000010000 */
[----:B------:R-:W-:-:S06]  /*ab60*/  FFMA.FTZ R132, R43, R0, -R8 ;  /* 0x000000002b847223 */ /* 0x000fcc0000010808 */
[----:B------:R-:W0:Y:S01]  /*ab70*/  MUFU.EX2 R146, R146 ;  /* 0x0000009200927308 */ /* 0x000e220000000800 */
[----:B-1----:R-:W-:Y:S01]  /*ab80*/  FADD.FTZ R43, R141, R50 ;  /* 0x000000328d2b7221 */ /* 0x002fe20000010000 */
[----:B------:R1:W-:Y:S06]  /*ab90*/  @!P1 SYNCS.ARRIVE.TRANS64.RED.A1T0 RZ, [R10+URZ], RZ ;  /* 0x000000ff0aff99a7 */ /* 0x0003ec000810043f */
[----:B------:R-:W0:Y:S01]  /*aba0*/  MUFU.EX2 R29, R29 ;  /* 0x0000001d001d7308 */ /* 0x000e220000000800 */
[----:B------:R-:W-:Y:S01]  /*abb0*/  FFMA.FTZ R142, R105, R0, -R8 ;  /* 0x00000000698e7223 */ /* 0x000fe20000010808 */
[----:B-1----:R-:W-:Y:S01]  /*abc0*/  FADD.FTZ R10, R144, R41 ;  /* 0x00000029900a7221 */ /* 0x002fe20000010000 */
[----:B------:R-:W-:-:S05]  /*abd0*/  FADD.FTZ R48, R26, R43 ;  /* 0x0000002b1a307221 */ /* 0x000fca0000010000 */
[----:B------:R-:W1:Y:S01]  /*abe0*/  MUFU.EX2 R137, R137 ;  /* 0x0000008900897308 */ /* 0x000e620000000800 */
[----:B---3--:R-:W-:-:S07]  /*abf0*/  FADD.FTZ R43, R27, R10 ;  /* 0x0000000a1b2b7221 */ /* 0x008fce0000010000 */
[----:B------:R-:W3:Y:S01]  /*ac00*/  MUFU.EX2 R140, R140 ;  /* 0x0000008c008c7308 */ /* 0x000ee20000000800 */
[----:B----4-:R-:W-:Y:S01]  /*ac10*/  FADD.FTZ R41, R143, R48 ;  /* 0x000000308f297221 */ /* 0x010fe20000010000 */
[----:B0-----:R-:W-:-:S06]  /*ac20*/  FADD.FTZ R10, R146, R43 ;  /* 0x0000002b920a7221 */ /* 0x001fcc0000010000 */
[----:B------:R-:W0:Y:S01]  /*ac30*/  MUFU.EX2 R31, R31 ;  /* 0x0000001f001f7308 */ /* 0x000e220000000800 */
[----:B------:R-:W-:Y:S01]  /*ac40*/  FFMA.FTZ R136, R89, R0, -R8 ;  /* 0x0000000059887223 */ /* 0x000fe20000010808 */
[----:B------:R-:W-:-:S06]  /*ac50*/  FADD.FTZ R48, R28, R41 ;  /* 0x000000291c307221 */ /* 0x000fcc0000010000 */
[----:B------:R-:W4:Y:S01]  /*ac60*/  MUFU.EX2 R139, R139 ;  /* 0x0000008b008b7308 */ /* 0x000f220000000800 */
[----:B------:R-:W-:Y:S01]  /*ac70*/  FADD.FTZ R43, R29, R10 ;  /* 0x0000000a1d2b7221 */ /* 0x000fe20000010000 */
[----:B------:R-:W-:-:S06]  /*ac80*/  FFMA.FTZ R35, R49, R0, -R8 ;  /* 0x0000000031237223 */ /* 0x000fcc0000010808 */
[----:B------:R-:W4:Y:S01]  /*ac90*/  MUFU.EX2 R142, R142 ;  /* 0x0000008e008e7308 */ /* 0x000f220000000800 */
[----:B-1----:R-:W-:Y:S01]  /*aca0*/  FADD.FTZ R45, R137, R48 ;  /* 0x00000030892d7221 */ /* 0x002fe20000010000 */
[----:B---3--:R-:W-:-:S06]  /*acb0*/  FADD.FTZ R10, R140, R43 ;  /* 0x0000002b8c0a7221 */ /* 0x008fcc0000010000 */
[----:B------:R-:W1:Y:S01]  /*acc0*/  MUFU.EX2 R33, R33 ;  /* 0x0000002100217308 */ /* 0x000e620000000800 */
[----:B------:R-:W-:Y:S01]  /*acd0*/  FFMA.FTZ R138, R107, R0, -R8 ;  /* 0x000000006b8a7223 */ /* 0x000fe20000010808 */
[----:B------:R-:W-:-:S06]  /*ace0*/  FADD.FTZ R48, R30, R45 ;  /* 0x0000002d1e307221 */ /* 0x000fcc0000010000 */
[----:B------:R-:W3:Y:S01]  /*acf0*/  MUFU.EX2 R133, R133 ;  /* 0x0000008500857308 */ /* 0x000ee20000000800 */
[----:B0-----:R-:W-:Y:S01]  /*ad00*/  FADD.FTZ R43, R31, R10 ;  /* 0x0000000a1f2b7221 */ /* 0x001fe20000010000 */
[----:B------:R-:W-:-:S06]  /*ad10*/  FFMA.FTZ R37, R53, R0, -R8 ;  /* 0x0000000035257223 */ /* 0x000fcc0000010808 */
[----:B------:R-:W0:Y:S01]  /*ad20*/  MUFU.EX2 R136, R136 ;  /* 0x0000008800887308 */ /* 0x000e220000000800 */
[----:B----4-:R-:W-:Y:S01]  /*ad30*/  FADD.FTZ R45, R139, R48 ;  /* 0x000000308b2d7221 */ /* 0x010fe20000010000 */
[----:B------:R-:W-:-:S06]  /*ad40*/  FADD.FTZ R10, R142, R43 ;  /* 0x0000002b8e0a7221 */ /* 0x000fcc0000010000 */
[----:B------:R-:W4:Y:S08]  /*ad50*/  MUFU.EX2 R12, R12 ;  /* 0x0000000c000c7308 */ /* 0x000f300000000800 */
[----:B------:R-:W4:Y:S01]  /*ad60*/  MUFU.EX2 R35, R35 ;  /* 0x0000002300237308 */ /* 0x000f220000000800 */
[----:B------:R-:W-:Y:S01]  /*ad70*/  FADD.FTZ R48, R32, R45 ;  /* 0x0000002d20307221 */ /* 0x000fe20000010000 */
[----:B------:R-:W-:-:S06]  /*ad80*/  FFMA.FTZ R126, R13, R0, -R8 ;  /* 0x000000000d7e7223 */ /* 0x000fcc0000010808 */
[----:B------:R-:W4:Y:S01]  /*ad90*/  MUFU.EX2 R135, R135 ;  /* 0x0000008700877308 */ /* 0x000f220000000800 */
[----:B-1----:R-:W-:Y:S01]  /*ada0*/  FADD.FTZ R13, R33, R10 ;  /* 0x0000000a210d7221 */ /* 0x002fe20000010000 */
[----:B------:R-:W-:-:S06]  /*adb0*/  FFMA.FTZ R39, R57, R0, -R8 ;  /* 0x0000000039277223 */ /* 0x000fcc0000010808 */
[----:B------:R-:W1:Y:S01]  /*adc0*/  MUFU.EX2 R138, R138 ;  /* 0x0000008a008a7308 */ /* 0x000e620000000800 */
[----:B---3--:R-:W-:Y:S01]  /*add0*/  FADD.FTZ R43, R133, R48 ;  /* 0x00000030852b7221 */ /* 0x008fe20000010000 */
[----:B0-----:R-:W-:-:S06]  /*ade0*/  FADD.FTZ R10, R136, R13 ;  /* 0x0000000d880a7221 */ /* 0x001fcc0000010000 */
[----:B------:R-:W0:Y:S08]  /*adf0*/  MUFU.EX2 R34, R34 ;  /* 0x0000002200227308 */ /* 0x000e300000000800 */
[----:B------:R-:W3:Y:S01]  /*ae00*/  MUFU.EX2 R37, R37 ;  /* 0x0000002500257308 */ /* 0x000ee20000000800 */
[----:B----4-:R-:W-:Y:S01]  /*ae10*/  FADD.FTZ R48, R12, R43 ;  /* 0x0000002b0c307221 */ /* 0x010fe20000010000 */
[----:B------:R-:W-:-:S06]  /*ae20*/  FADD.FTZ R13, R35, R10 ;  /* 0x0000000a230d7221 */ /* 0x000fcc0000010000 */
[----:B------:R-:W4:Y:S01]  /*ae30*/  MUFU.EX2 R129, R129 ;  /* 0x0000008100817308 */ /* 0x000f220000000800 */
[----:B------:R-:W-:-:S07]  /*ae40*/  FFMA.FTZ R5, R61, R0, -R8 ;  /* 0x000000003d057223 */ /* 0x000fce0000010808 */
[----:B------:R-:W4:Y:S01]  /*ae50*/  MUFU.EX2 R132, R132 ;  /* 0x0000008400847308 */ /* 0x000f220000000800 */
[----:B------:R-:W-:Y:S01]  /*ae60*/  FADD.FTZ R45, R135, R48 ;  /* 0x00000030872d7221 */ /* 0x000fe20000010000 */
[----:B-1----:R-:W-:-:S06]  /*ae70*/  FADD.FTZ R10, R138, R13 ;  /* 0x0000000d8a0a7221 */ /* 0x002fcc0000010000 */
[----:B------:R-:W1:Y:S08]  /*ae80*/  MUFU.EX2 R36, R36 ;  /* 0x0000002400247308 */ /* 0x000e700000000800 */
[----:B------:R-:W1:Y:S01]  /*ae90*/  MUFU.EX2 R39, R39 ;  /* 0x0000002700277308 */ /* 0x000e620000000800 */
[----:B0-----:R-:W-:Y:S01]  /*aea0*/  FADD.FTZ R48, R34, R45 ;  /* 0x0000002d22307221 */ /* 0x001fe20000010000 */
[----:B---3--:R-:W-:-:S06]  /*aeb0*/  FADD.FTZ R45, R37, R10 ;  /* 0x0000000a252d7221 */ /* 0x008fcc0000010000 */
[----:B------:R-:W0:Y:S01]  /*aec0*/  MUFU.EX2 R131, R131 ;  /* 0x0000008300837308 */ /* 0x000e220000000800 */
[----:B------:R-:W-:-:S07]  /*aed0*/  FFMA.FTZ R41, R65, R0, -R8 ;  /* 0x0000000041297223 */ /* 0x000fce0000010808 */
[----:B------:R-:W3:Y:S01]  /*aee0*/  MUFU.EX2 R134, R134 ;  /* 0x0000008600867308 */ /* 0x000ee20000000800 */
[----:B------:R-:W-:Y:S01]  /*aef0*/  IADD3 R49, R47, R90, -R92 ;  /* 0x0000005a2f317210 */ /* 0x000fe20007ffe85c */
[----:B----4-:R-:W-:Y:S01]  /*af00*/  FADD.FTZ R47, R129, R48 ;  /* 0x00000030812f7221 */ /* 0x010fe20000010000 */
[----:B------:R-:W-:-:S05]  /*af10*/  F2FP.BF16.F32.PACK_AB R149, R4, R149 ;  /* 0x000000950495723e */ /* 0x000fca00000010ff */
[----:B------:R-:W4:Y:S01]  /*af20*/  MUFU.EX2 R38, R38 ;  /* 0x0000002600267308 */ /* 0x000f220000000800 */
[----:B------:R-:W-:Y:S01]  /*af30*/  FADD.FTZ R4, R132, R45 ;  /* 0x0000002d84047221 */ /* 0x000fe20000010000 */
[----:B------:R-:W-:-:S06]  /*af40*/  FFMA.FTZ R130, R11, R0, -R8 ;  /* 0x000000000b827223 */ /* 0x000fcc0000010808 */
[----:B------:R-:W2:Y:S01]  /*af50*/  MUFU.EX2 R5, R5 ;  /* 0x0000000500057308 */ /* 0x000ea20000000800 */
[----:B-1----:R-:W-:Y:S01]  /*af60*/  FADD.FTZ R10, R36, R47 ;  /* 0x0000002f240a7221 */ /* 0x002fe20000010000 */
[----:B------:R-:W-:-:S06]  /*af70*/  FADD.FTZ R45, R39, R4 ;  /* 0x00000004272d7221 */ /* 0x000fcc0000010000 */
[----:B------:R-:W1:Y:S01]  /*af80*/  MUFU.EX2 R125, R125 ;  /* 0x0000007d007d7308 */ /* 0x000e620000000800 */
[----:B------:R-:W-:-:S07]  /*af90*/  FFMA.FTZ R11, R69, R0, -R8 ;  /* 0x00000000450b7223 */ /* 0x000fce0000010808 */
[----:B------:R-:W1:Y:S01]  /*afa0*/  MUFU.EX2 R128, R128 ;  /* 0x0000008000807308 */ /* 0x000e620000000800 */
[----:B0-----:R-:W-:Y:S01]  /*afb0*/  FADD.FTZ R47, R131, R10 ;  /* 0x0000000a832f7221 */ /* 0x001fe20000010000 */
[----:B---3--:R-:W-:-:S06]  /*afc0*/  FADD.FTZ R4, R134, R45 ;  /* 0x0000002d86047221 */ /* 0x008fcc0000010000 */
[----:B------:R-:W0:Y:S01]  /*afd0*/  MUFU.EX2 R40, R40 ;  /* 0x0000002800287308 */ /* 0x000e220000000800 */
[----:B------:R-:W-:-:S07]  /*afe0*/  FFMA.FTZ R124, R51, R0, -R8 ;  /* 0x00000000337c7223 */ /* 0x000fce0000010808 */
[----:B------:R-:W3:Y:S01]  /*aff0*/  MUFU.EX2 R41, R41 ;  /* 0x0000002900297308 */ /* 0x000ee20000000800 */
[----:B----4-:R-:W-:Y:S01]  /*b000*/  FADD.FTZ R10, R38, R47 ;  /* 0x0000002f260a7221 */ /* 0x010fe20000010000 */
[----:B--2---:R-:W-:-:S06]  /*b010*/  FADD.FTZ R45, R5, R4 ;  /* 0x00000004052d7221 */ /* 0x004fcc0000010000 */
[----:B------:R-:W2:Y:S08]  /*b020*/  MUFU.EX2 R127, R127 ;  /* 0x0000007f007f7308 */ /* 0x000eb00000000800 */
[----:B------:R-:W4:Y:S01]  /*b030*/  MUFU.EX2 R130, R130 ;  /* 0x0000008200827308 */ /* 0x000f220000000800 */
[----:B------:R-:W-:Y:S01]  /*b040*/  FFMA.FTZ R73, R73, R0, -R8 ;  /* 0x0000000049497223 */ /* 0x000fe20000010808 */
[----:B-1----:R-:W-:-:S06]  /*b050*/  FADD.FTZ R47, R125, R10 ;  /* 0x0000000a7d2f7221 */ /* 0x002fcc0000010000 */
[----:B------:R-:W1:Y:S01]  /*b060*/  MUFU.EX2 R42, R42 ;  /* 0x0000002a002a7308 */ /* 0x000e620000000800 */
[----:B------:R-:W-:-:S07]  /*b070*/  FADD.FTZ R4, R128, R45 ;  /* 0x0000002d80047221 */ /* 0x000fce0000010000 */
[----:B------:R-:W1:Y:S01]  /*b080*/  MUFU.EX2 R11, R11 ;  /* 0x0000000b000b7308 */ /* 0x000e620000000800 */
[----:B0-----:R-:W-:Y:S01]  /*b090*/  FADD.FTZ R10, R40, R47 ;  /* 0x0000002f280a7221 */ /* 0x001fe20000010000 */
[----:B---3--:R-:W-:-:S06]  /*b0a0*/  FADD.FTZ R45, R41, R4 ;  /* 0x00000004292d7221 */ /* 0x008fcc0000010000 */
[----:B------:R-:W0:Y:S01]  /*b0b0*/  MUFU.EX2 R121, R121 ;  /* 0x0000007900797308 */ /* 0x000e220000000800 */
[----:B------:R-:W-:-:S07]  /*b0c0*/  FFMA.FTZ R43, R77, R0, -R8 ;  /* 0x000000004d2b7223 */ /* 0x000fce0000010808 */
[----:B------:R-:W3:Y:S01]  /*b0d0*/  MUFU.EX2 R124, R124 ;  /* 0x0000007c007c7308 */ /* 0x000ee20000000800 */
[----:B--2---:R-:W-:Y:S01]  /*b0e0*/  FADD.FTZ R47, R127, R10 ;  /* 0x0000000a7f2f7221 */ /* 0x004fe20000010000 */
[----:B------:R-:W-:-:S06]  /*b0f0*/  SHF.R.S32.HI R50, RZ, 0x1f, R49 ;  /* 0x0000001fff327819 */ /* 0x000fcc0000011431 */
[----:B------:R-:W2:Y:S01]  /*b100*/  MUFU.EX2 R44, R83 ;  /* 0x00000053002c7308 */ /* 0x000ea20000000800 */
[----:B----4-:R-:W-:Y:S01]  /*b110*/  FADD.FTZ R4, R130, R45 ;  /* 0x0000002d82047221 */ /* 0x010fe20000010000 */
[----:B------:R-:W-:-:S06]  /*b120*/  FFMA.FTZ R55, R55, R0, -R8 ;  /* 0x0000000037377223 */ /* 0x000fcc0000010808 */
[----:B------:R-:W4:Y:S01]  /*b130*/  MUFU.EX2 R13, R73 ;  /* 0x00000049000d7308 */ /* 0x000f220000000800 */
[-CC-:B------:R-:W-:Y:S01]  /*b140*/  FFMA.FTZ R81, R81, R0.reuse, -R8.reuse ;  /* 0x0000000051517223 */ /* 0x180fe20000010808 */
[-CC-:B------:R-:W-:Y:S01]  /*b150*/  FFMA.FTZ R15, R15, R0.reuse, -R8.reuse ;  /* 0x000000000f0f7223 */ /* 0x180fe20000010808 */
[----:B------:R-:W-:-:S05]  /*b160*/  FFMA.FTZ R85, R85, R0, -R8 ;  /* 0x0000000055557223 */ /* 0x000fca0000010808 */
[----:B------:R-:W4:Y:S01]  /*b170*/  MUFU.EX2 R123, R123 ;  /* 0x0000007b007b7308 */ /* 0x000f220000000800 */
[----:B-1----:R-:W-:Y:S01]  /*b180*/  FADD.FTZ R10, R42, R47 ;  /* 0x0000002f2a0a7221 */ /* 0x002fe20000010000 */
[----:B------:R-:W-:Y:S01]  /*b190*/  LEA.HI R8, R50, R49, RZ, 0x7 ;  /* 0x0000003132087211 */ /* 0x000fe200078f38ff */
[----:B------:R-:W-:-:S05]  /*b1a0*/  FADD.FTZ R45, R11, R4 ;  /* 0x000000040b2d7221 */ /* 0x000fca0000010000 */
[----:B------:R-:W1:Y:S01]  /*b1b0*/  MUFU.EX2 R126, R126 ;  /* 0x0000007e007e7308 */ /* 0x000e620000000800 */
[----:B0-----:R-:W-:Y:S01]  /*b1c0*/  FADD.FTZ R47, R121, R10 ;  /* 0x0000000a792f7221 */ /* 0x001fe20000010000 */
[----:B---3--:R-:W-:Y:S01]  /*b1d0*/  FADD.FTZ R4, R124, R45 ;  /* 0x0000002d7c047221 */ /* 0x008fe20000010000 */
[----:B------:R-:W-:-:S05]  /*b1e0*/  SHF.R.S32.HI R8, RZ, 0x7, R8 ;  /* 0x00000007ff087819 */ /* 0x000fca0000011408 */
[----:B------:R-:W0:Y:S01]  /*b1f0*/  MUFU.EX2 R43, R43 ;  /* 0x0000002b002b7308 */ /* 0x000e220000000800 */
[----:B--2---:R-:W-:Y:S01]  /*b200*/  FADD.FTZ R10, R44, R47 ;  /* 0x0000002f2c0a7221 */ /* 0x004fe20000010000 */
[----:B----4-:R-:W-:Y:S01]  /*b210*/  FADD.FTZ R45, R13, R4 ;  /* 0x000000040d2d7221 */ /* 0x010fe20000010000 */
[----:B------:R-:W-:-:S05]  /*b220*/  VIMNMX R52, R52, R8, !PT ;  /* 0x0000000834347248 */ /* 0x000fca0007fe0100 */
[----:B------:R-:W2:Y:S01]  /*b230*/  MUFU.EX2 R55, R55 ;  /* 0x0000003700377308 */ /* 0x000ea20000000800 */
[----:B------:R-:W-:Y:S01]  /*b240*/  FADD.FTZ R47, R123, R10 ;  /* 0x0000000a7b2f7221 */ /* 0x000fe20000010000 */
[----:B------:R-:W-:Y:S01]  /*b250*/  F2FP.BF16.F32.PACK_AB R151, R14, R151 ;  /* 0x000000970e97723e */ /* 0x000fe200000010ff */
[----:B-1----:R-:W-:-:S05]  /*b260*/  FADD.FTZ R10, R126, R45 ;  /* 0x0000002d7e0a7221 */ /* 0x002fca0000010000 */
[----:B------:R-:W1:Y:S01]  /*b270*/  MUFU.EX2 R120, R81 ;  /* 0x0000005100787308 */ /* 0x000e620000000800 */
[----:B------:R-:W-:Y:S01]  /*b280*/  VIADD R14, R88, 0xfffffffe ;  /* 0xfffffffe580e7836 */ /* 0x000fe20000000000 */
[----:B------:R3:W-:Y:S01]  /*b290*/  STL [R1+0x28], R52 ;  /* 0x0000283401007387 */ /* 0x0007e20000100800 */
[----:B0-----:R-:W-:-:S05]  /*b2a0*/  FADD.FTZ R10, R43, R10 ;  /* 0x0000000a2b0a7221 */ /* 0x001fca0000010000 */
[----:B------:R-:W0:Y:S01]  /*b2b0*/  MUFU.EX2 R15, R15 ;  /* 0x0000000f000f7308 */ /* 0x000e220000000800 */
[----:B------:R-:W-:Y:S02]  /*b2c0*/  ISETP.GE.AND P3, PT, R14, R52, PT ;  /* 0x000000340e00720c */ /* 0x000fe40003f66270 */
[----:B------:R-:W-:-:S05]  /*b2d0*/  F2FP.BF16.F32.PACK_AB R148, R21, R148 ;  /* 0x000000941594723e */ /* 0x000fca00000010ff */
[----:B------:R-:W4:Y:S01]  /*b2e0*/  MUFU.EX2 R122, R85 ;  /* 0x00000055007a7308 */ /* 0x000f220000000800 */
[----:B--2---:R-:W-:-:S07]  /*b2f0*/  FADD.FTZ R21, R55, R10 ;  /* 0x0000000a37157221 */ /* 0x004fce0000010000 */
[----:B------:R-:W2:Y:S01]  /*b300*/  MUFU.EX2 R46, R46 ;  /* 0x0000002e002e7308 */ /* 0x000ea20000000800 */
[----:B-1----:R-:W-:Y:S01]  /*b310*/  FADD.FTZ R10, R120, R21 ;  /* 0x00000015780a7221 */ /* 0x002fe20000010000 */
[----:B------:R-:W-:-:S03]  /*b320*/  F2FP.BF16.F32.PACK_AB R134, R5, R134 ;  /* 0x000000860586723e */ /* 0x000fc600000010ff */
[----:B0-----:R-:W-:Y:S01]  /*b330*/  FADD.FTZ R5, R15, R10 ;  /* 0x0000000a0f057221 */ /* 0x001fe20000010000 */
[----:B------:R-:W-:Y:S02]  /*b340*/  F2FP.BF16.F32.PACK_AB R145, R20, R145 ;  /* 0x000000911491723e */ /* 0x000fe400000010ff */
[----:B------:R-:W-:Y:S02]  /*b350*/  CS2R R118, SRZ ;  /* 0x0000000000767805 */ /* 0x000fe4000001ff00 */
[----:B------:R-:W-:Y:S01]  /*b360*/  F2FP.BF16.F32.PACK_AB R147, R24, R147 ;  /* 0x000000931893723e */ /* 0x000fe200000010ff */
[----:B----4-:R-:W-:Y:S01]  /*b370*/  FADD.FTZ R5, R122, R5 ;  /* 0x000000057a057221 */ /* 0x010fe20000010000 */
[----:B------:R-:W-:Y:S02]  /*b380*/  F2FP.BF16.F32.PACK_AB R141, R26, R141 ;  /* 0x0000008d1a8d723e */ /* 0x000fe400000010ff */
[----:B------:R-:W-:Y:S02]  /*b390*/  CS2R R116, SRZ ;  /* 0x0000000000747805 */ /* 0x000fe4000001ff00 */
[----:B------:R-:W-:-:S02]  /*b3a0*/  F2FP.BF16.F32.PACK_AB R143, R28, R143 ;  /* 0x0000008f1c8f723e */ /* 0x000fc400000010ff */
[----:B------:R-:W-:Y:S02]  /*b3b0*/  CS2R R114, SRZ ;  /* 0x0000000000727805 */ /* 0x000fe4000001ff00 */
[----:B------:R-:W-:Y:S02]  /*b3c0*/  F2FP.BF16.F32.PACK_AB R137, R30, R137 ;  /* 0x000000891e89723e */ /* 0x000fe400000010ff */
[----:B------:R-:W-:Y:S02]  /*b3d0*/  CS2R R112, SRZ ;  /* 0x0000000000707805 */ /* 0x000fe4000001ff00 */
[----:B------:R-:W-:Y:S01]  /*b3e0*/  F2FP.BF16.F32.PACK_AB R139, R32, R139 ;  /* 0x0000008b208b723e */ /* 0x000fe200000010ff */
[----:B--2---:R-:W-:Y:S01]  /*b3f0*/  FADD.FTZ R4, R46, R47 ;  /* 0x0000002f2e047221 */ /* 0x004fe20000010000 */
[----:B------:R-:W-:Y:S02]  /*b400*/  F2FP.BF16.F32.PACK_AB R133, R12, R133 ;  /* 0x000000850c85723e */ /* 0x000fe400000010ff */
[----:B------:R-:W-:-:S02]  /*b410*/  CS2R R110, SRZ ;  /* 0x00000000006e7805 */ /* 0x000fc4000001ff00 */
[----:B------:R-:W-:Y:S02]  /*b420*/  F2FP.BF16.F32.PACK_AB R135, R34, R135 ;  /* 0x000000872287723e */ /* 0x000fe400000010ff */
[----:B------:R-:W-:Y:S02]  /*b430*/  CS2R R108, SRZ ;  /* 0x00000000006c7805 */ /* 0x000fe4000001ff00 */
[----:B------:R-:W-:Y:S02]  /*b440*/  F2FP.BF16.F32.PACK_AB R129, R36, R129 ;  /* 0x000000812481723e */ /* 0x000fe400000010ff */
[----:B------:R-:W-:Y:S02]  /*b450*/  CS2R R106, SRZ ;  /* 0x00000000006a7805 */ /* 0x000fe4000001ff00 */
        /* <DEDUP_REMOVED lines=28> */
[----:B---3--:R-:W-:Y:S06]  /*b620*/  @!P3 BRA `(.L_x_14510) ;  /* 0x000000280038b947 */ /* 0x008fec0003800000 */
[----:B------:R-:W-:Y:S02]  /*b630*/  IMAD.MOV.U32 R10, RZ, RZ, R9 ;  /* 0x000000ffff0a7224 */ /* 0x000fe400078e0009 */
[----:B------:R-:W-:Y:S02]  /*b640*/  IMAD.MOV.U32 R11, RZ, RZ, R3 ;  /* 0x000000ffff0b7224 */ /* 0x000fe400078e0003 */
[----:B------:R-:W-:Y:S02]  /*b650*/  IMAD.MOV.U32 R8, RZ, RZ, R23 ;  /* 0x000000ffff087224 */ /* 0x000fe400078e0017 */
[----:B------:R-:W-:Y:S02]  /*b660*/  IMAD.MOV.U32 R15, RZ, RZ, R18 ;  /* 0x000000ffff0f7224 */ /* 0x000fe400078e0012 */
[----:B------:R-:W-:-:S07]  /*b670*/  IMAD.MOV.U32 R119, RZ, RZ, RZ ;  /* 0x000000ffff777224 */ /* 0x000fce00078e00ff */
.L_x_14520:
        /* <DEDUP_REMOVED lines=10> */
.L_x_14512:
[----:B------:R-:W-:Y:S01]  /*b720*/  IMAD R0, R18, 0x8, R2 ;  /* 0x0000000812007824 */ /* 0x000fe200078e0202 */
[----:B------:R-:W-:-:S04]  /*b730*/  SHF.L.U32 R3, R23, 0x1f, RZ ;  /* 0x0000001f17037819 */ /* 0x000fc800000006ff */
[----:B------:R0:W1:Y:S01]  /*b740*/  SYNCS.PHASECHK.TRANS64.TRYWAIT P4, [R0+URZ+0x16830], R3 ;  /* 0x01683003000075a7 */ /* 0x000062000808017f */
[----:B------:R-:W-:Y:S05]  /*b750*/  @!P0 BRA `(.L_x_14513) ;  /* 0x0000000000048947 */ /* 0x000fea0003800000 */
[----:B------:R-:W-:Y:S01]  /*b760*/  BPT.TRAP 0x1 ;  /* 0x000000040000795c */ /* 0x000fe20000300000 */
.L_x_14513:
[----:B------:R-:W-:Y:S04]  /*b770*/  BSSY B0, `(.L_x_14511) ;  /* 0x0000004000007945 */ /* 0x000fe80003800000 */
[----:B-1----:R-:W-:Y:S05]  /*b780*/  @P4 BRA `(.L_x_14514) ;  /* 0x0000000000084947 */ /* 0x002fea0003800000 */
[----:B------:R-:W1:Y:S02]  /*b790*/  SYNCS.PHASECHK.TRANS64.TRYWAIT P4, [R0+URZ+0x16830], R3 ;  /* 0x01683003000075a7 */ /* 0x000e64000808017f */
[----:B-1----:R-:W-:Y:S05]  /*b7a0*/  @!P4 BRA `(.L_x_14515) ;  /* 0x000000f40078c947 */ /* 0x002fea0003800000 */
.L_x_14514:
[----:B------:R-:W-:Y:S05]  /*b7b0*/  BSYNC B0 ;  /* 0x0000000000007941 */ /* 0x000fea0003800000 */
.L_x_14511:
[----:B------:R-:W2:Y:S04]  /*b7c0*/  LDL R9, [R1+0x4] ;  /* 0x0000040001097983 */ /* 0x000ea80000100800 */
[----:B------:R3:W-:Y:S01]  /*b7d0*/  STL [R1+0x6c], R2 ;  /* 0x00006c0201007387 */ /* 0x0007e20000100800 */
[----:B01----:R-:W0:Y:S03]  /*b7e0*/  S2R R0, SR_TID.X ;  /* 0x0000000000007919 */ /* 0x003e260000002100 */
[----:B---3--:R-:W3:Y:S01]  /*b7f0*/  LDL.64 R2, [R1+0x18] ;  /* 0x0000180001027983 */ /* 0x008ee20000100a00 */
[----:B------:R-:W-:Y:S01]  /*b800*/  IMAD.MOV.U32 R13, RZ, RZ, 0x40000040 ;  /* 0x40000040ff0d7424 */ /* 0x000fe200078e00ff */
[----:B------:R-:W-:Y:S05]  /*b810*/  WARPSYNC.ALL ;  /* 0x0000000000007948 */ /* 0x000fea0003800000 */
[----:B------:R-:W-:-:S02]  /*b820*/  R2UR UR19, R13 ;  /* 0x000000000d1372ca */ /* 0x000fc400000e0000 */
[----:B0-----:R-:W-:-:S05]  /*b830*/  SHF.R.U32.HI R0, RZ, 0x7, R0 ;  /* 0x00000007ff007819 */ /* 0x001fca0000011600 */
[----:B------:R-:W-:Y:S02]  /*b840*/  VIADD R0, R0, 0x8 ;  /* 0x0000000800007836 */ /* 0x000fe40000000000 */
[----:B------:R-:W-:Y:S01]  /*b850*/  IMAD.MOV.U32 R25, RZ, RZ, 0x40000040 ;  /* 0x40000040ff197424 */ /* 0x000fe200078e00ff */
[----:B------:R-:W-:Y:S02]  /*b860*/  R2UR UR8, R6 ;  /* 0x00000000060872ca */ /* 0x000fe400000e0000 */
[----:B------:R-:W-:Y:S02]  /*b870*/  R2UR UR9, R7 ;  /* 0x00000000070972ca */ /* 0x000fe400000e0000 */
[C---:B------:R-:W-:Y:S02]  /*b880*/  R2UR UR11, R25.reuse ;  /* 0x00000000190b72ca */ /* 0x040fe400000e0000 */
[----:B------:R-:W-:Y:S01]  /*b890*/  R2UR UR23, R25 ;  /* 0x00000000191772ca */ /* 0x000fe200000e0000 */
[----:B------:R-:W-:-:S05]  /*b8a0*/  IMAD.MOV.U32 R21, RZ, RZ, 0x40000040 ;  /* 0x40000040ff157424 */ /* 0x000fca00078e00ff */
[----:B------:R-:W-:Y:S01]  /*b8b0*/  R2UR UR15, R21 ;  /* 0x00000000150f72ca */ /* 0x000fe200000e0000 */
[----:B------:R0:W-:Y:S01]  /*b8c0*/  BAR.SYNC.DEFER_BLOCKING R0, 0x100 ;  /* 0x000400000000751d */ /* 0x0001e20000010000 */
[----:B--2---:R-:W-:-:S04]  /*b8d0*/  IMAD R24, R18, 0x400, R9 ;  /* 0x0000040012187824 */ /* 0x004fc800078e0209 */
[----:B------:R-:W-:-:S05]  /*b8e0*/  VIADD R12, R24, 0x4 ;  /* 0x00000004180c7836 */ /* 0x000fca0000000000 */
[----:B------:R-:W-:Y:S02]  /*b8f0*/  R2UR UR18, R12 ;  /* 0x000000000c1272ca */ /* 0x000fe400000e0000 */
[----:B------:R-:W2:Y:S01]  /*b900*/  LDL.64 R12, [R1+0x10] ;  /* 0x00001000010c7983 */ /* 0x000ea20000100a00 */
[C---:B------:R-:W-:Y:S01]  /*b910*/  R2UR UR10, R24.reuse ;  /* 0x00000000180a72ca */ /* 0x040fe200000e0000 */
[C---:B------:R-:W-:Y:S02]  /*b920*/  VIADD R20, R24.reuse, 0x2 ;  /* 0x0000000218147836 */ /* 0x040fe40000000000 */
[----:B------:R-:W-:-:S05]  /*b930*/  VIADD R24, R24, 0x6 ;  /* 0x0000000618187836 */ /* 0x000fca0000000000 */
[----:B------:R-:W-:Y:S02]  /*b940*/  R2UR UR22, R24 ;  /* 0x00000000181672ca */ /* 0x000fe400000e0000 */
[----:B------:R-:W-:-:S06]  /*b950*/  WARPGROUP.ARRIVE ;  /* 0x00000000000079c5 */ /* 0x000fcc0000000000 */
[----:B------:R-:W-:Y:S01]  /*b960*/  HGMMA.64x128x16.F32.BF16 R24, gdesc[UR8], RZ, !UPT, gsb0 ;  /* 0x01e00000081879f0 */ /* 0x000fe2000c0018ff */
[----:B------:R-:W-:Y:S02]  /*b970*/  R2UR UR14, R20 ;  /* 0x00000000140e72ca */ /* 0x000fe400000e0000 */
[----:B------:R-:W4:Y:S01]  /*b980*/  LDL.64 R20, [R1+0x8] ;  /* 0x0000080001147983 */ /* 0x000f220000100a00 */
[----:B---3--:R-:W-:Y:S02]  /*b990*/  R2UR UR12, R2 ;  /* 0x00000000020c72ca */ /* 0x008fe400000e0000 */
[----:B------:R-:W-:Y:S01]  /*b9a0*/  R2UR UR13, R3 ;  /* 0x00000000030d72ca */ /* 0x000fe200000e0000 */
[----:B------:R0:W5:Y:S01]  /*b9b0*/  LDL.LU R2, [R1+0x6c] ;  /* 0x00006c0001027983 */ /* 0x0001620000300800 */
[----:B------:R-:W-:Y:S02]  /*b9c0*/  WARPGROUP.DEPBAR.LE gsb0, 0x0 ;  /* 0x00008000000079c5 */ /* 0x000fe40000010000 */
[----:B------:R-:W-:-:S09]  /*b9d0*/  WARPGROUP.ARRIVE ;  /* 0x00000000000079c5 */ /* 0x000fd20000000000 */
[----:B------:R-:W-:Y:S03]  /*b9e0*/  HGMMA.64x128x16.F32.BF16 R24, gdesc[UR12], R24, gsb0 ;  /* 0x01e000000c1879f0 */ /* 0x000fe60008001818 */
[----:B------:R-:W-:Y:S02]  /*b9f0*/  WARPGROUP.DEPBAR.LE gsb0, 0x0 ;  /* 0x00008000000079c5 */ /* 0x000fe40000010000 */
[----:B--2---:R-:W-:Y:S02]  /*ba00*/  R2UR UR16, R12 ;  /* 0x000000000c1072ca */ /* 0x004fe400000e0000 */
[----:B------:R-:W-:Y:S01]  /*ba10*/  R2UR UR17, R13 ;  /* 0x000000000d1172ca */ /* 0x000fe200000e0000 */
[----:B------:R-:W-:-:S12]  /*ba20*/  WARPGROUP.ARRIVE ;  /* 0x00000000000079c5 */ /* 0x000fd80000000000 */
[----:B------:R-:W-:Y:S01]  /*ba30*/  HGMMA.64x128x16.F32.BF16 R24, gdesc[UR16], R24, gsb0 ;  /* 0x01e00000101879f0 */ /* 0x000fe20008001818 */
[----:B----4-:R-:W-:Y:S02]  /*ba40*/  R2UR UR20, R20 ;  /* 0x00000000141472ca */ /* 0x010fe400000e0000 */
[----:B------:R-:W-:Y:S01]  /*ba50*/  R2UR UR21, R21 ;  /* 0x00000000151572ca */ /* 0x000fe200000e0000 */
[----:B------:R-:W-:Y:S02]  /*ba60*/  WARPGROUP.DEPBAR.LE gsb0, 0x0 ;  /* 0x00008000000079c5 */ /* 0x000fe40000010000 */
[----:B------:R-:W-:-:S10]  /*ba70*/  WARPGROUP.ARRIVE ;  /* 0x00000000000079c5 */ /* 0x000fd40000000000 */
[----:B------:R-:W-:Y:S03]  /*ba80*/  HGMMA.64x128x16.F32.BF16 R24, gdesc[UR20], R24, gsb0 ;  /* 0x01e00000141879f0 */ /* 0x000fe60008001818 */
[----:B------:R-:W-:Y:S02]  /*ba90*/  WARPGROUP.DEPBAR.LE gsb0, 0x0 ;  /* 0x00008000000079c5 */ /* 0x000fe40000010000 */
[----:B0-----:R-:W-:Y:S05]  /*baa0*/  @P3 BRA `(.L_x_14516) ;  /* 0x0000000000283947 */ /* 0x001fea0003800000 */
[----:B------:R-:W-:Y:S05]  /*bab0*/  @!P0 BRA `(.L_x_14517) ;  /* 0x0000000000048947 */ /* 0x000fea0003800000 */
[----:B------:R-:W-:Y:S01]  /*bac0*/  BPT.TRAP 0x1 ;  /* 0x000000040000795c */ /* 0x000fe20000300000 */
.L_x_14517:
[----:B------:R-:W-:Y:S01]  /*bad0*/  SHF.L.U32 R0, R8, 0x1f, RZ ;  /* 0x0000001f08007819 */ /* 0x000fe200000006ff */
[----:B-----5:R-:W-:-:S04]  /*bae0*/  IMAD R3, R15, 0x8, R2 ;  /* 0x000000080f037824 */ /* 0x020fc800078e0202 */
[----:B------:R0:W1:Y:S01]  /*baf0*/  SYNCS.PHASECHK.TRANS64.TRYWAIT P3, [R3+URZ+0x16850], R0 ;  /* 0x01685000030075a7 */ /* 0x000062000806017f */
[----:B------:R-:W-:Y:S05]  /*bb00*/  @!P0 BRA `(.L_x_14518) ;  /* 0x0000000000048947 */ /* 0x000fea0003800000 */
[----:B------:R-:W-:Y:S01]  /*bb10*/  BPT.TRAP 0x1 ;  /* 0x000000040000795c */ /* 0x000fe20000300000 */
.L_x_14518:
[----:B-1----:R-:W-:Y:S05]  /*bb20*/  @P3 BRA `(.L_x_14516) ;  /* 0x0000000000083947 */ /* 0x002fea0003800000 */
[----:B------:R-:W1:Y:S02]  /*bb30*/  SYNCS.PHASECHK.TRANS64.TRYWAIT P3, [R3+URZ+0x16850], R0 ;  /* 0x01685000030075a7 */ /* 0x000e64000806017f */
[----:B-1----:R-:W-:Y:S05]  /*bb40*/  @!P3 BRA `(.L_x_14519) ;  /* 0x000000f000a4b947 */ /* 0x002fea0003800000 */
.L_x_14516:
[----:B01---5:R-:W-:Y:S01]  /*bb50*/  VIADD R0, R2, 0x400 ;  /* 0x0000040002007836 */ /* 0x023fe20000000000 */
[----:B------:R-:W-:Y:S05]  /*bb60*/  WARPSYNC.ALL ;  /* 0x0000000000007948 */ /* 0x000fea0003800000 */
[----:B------:R-:W-:Y:S01]  /*bb70*/  SHF.R.U32.HI R0, RZ, 0x4, R0 ;  /* 0x00000004ff007819 */ /* 0x000fe20000011600 */
[----:B------:R-:W-:Y:S01]  /*bb80*/  IMAD.MOV.U32 R9, RZ, RZ, 0x40000040 ;  /* 0x40000040ff097424 */ /* 0x000fe200078e00ff */
[----:B------:R-:W2:Y:S04]  /*bb90*/  LDL R21, [R1+0x2c] ;  /* 0x00002c0001157983 */ /* 0x000ea80000100800 */
[----:B------:R-:W3:Y:S01]  /*bba0*/  LDL R20, [R1+0x20] ;  /* 0x0000200001147983 */ /* 0x000ee20000100800 */
[----:B------:R-:W-:Y:S01]  /*bbb0*/  LOP3.LUT R0, R0, 0x3fff, RZ, 0xc0, !PT ;  /* 0x00003fff00007812 */ /* 0x000fe200078ec0ff */
[----:B------:R-:W-:Y:S01]  /*bbc0*/  WARPGROUP.ARRIVE ;  /* 0x00000000000079c5 */ /* 0x000fe20000000000 */
[----:B------:R-:W-:Y:S01]  /*bbd0*/  R2UR UR7, R9 ;  /* 0x00000000090772ca */ /* 0x000fe200000e0000 */
[----:B------:R-:W-:Y:S01]  /*bbe0*/  IMAD.MOV.U32 R13, RZ, RZ, 0x40000040 ;  /* 0x40000040ff0d7424 */ /* 0x000fe200078e00ff */
[----:B------:R-:W0:Y:S01]  /*bbf0*/  @P2 LDC R3, c[0x0][0x450] ;  /* 0x00011400ff032b82 */ /* 0x000e220000000800 */
[----:B------:R-:W-:-:S05]  /*bc00*/  IMAD R8, R15, 0x400, R0 ;  /* 0x000004000f087824 */ /* 0x000fca00078e0200 */
[----:B------:R-:W-:Y:S02]  /*bc10*/  R2UR UR6, R8 ;  /* 0x00000000080672ca */ /* 0x000fe400000e0000 */
[----:B------:R-:W1:Y:S11]  /*bc20*/  @P2 LDC R0, c[0x0][0x44c] ;  /* 0x00011300ff002b82 */ /* 0x000e760000000800 */
[----:B------:R-:W-:Y:S03]  /*bc30*/  HGMMA.64x64x16.F32.BF16 R88, R148, gdesc[UR4].tnspB, R88, gsb0 ;  /* 0x40e0000494587df0 */ /* 0x000fe60008001858 */
[----:B------:R-:W-:-:S02]  /*bc40*/  WARPGROUP.DEPBAR.LE gsb0, 0x0 ;  /* 0x00008000000079c5 */ /* 0x000fc40000010000 */
[----:B------:R-:W4:Y:S04]  /*bc50*/  LDL R149, [R1+0x24] ;  /* 0x0000240001957983 */ /* 0x000f280000100800 */
[----:B------:R-:W4:Y:S04]  /*bc60*/  LDL R150, [R1+0x48] ;  /* 0x0000480001967983 */ /* 0x000f280000100800 */
[----:B------:R-:W2:Y:S01]  /*bc70*/  LDL R151, [R1+0x30] ;  /* 0x0000300001977983 */ /* 0x000ea20000100800 */
[----:B------:R-:W-:Y:S01]  /*bc80*/  VIADD R12, R8, 0x80 ;  /* 0x00000080080c7836 */ /* 0x000fe20000000000 */
[----:B------:R-:W-:Y:S01]  /*bc90*/  R2UR UR7, R13 ;  /* 0x000000000d0772ca */ /* 0x000fe200000e0000 */
[----:B------:R-:W-:Y:S01]  /*bca0*/  WARPGROUP.ARRIVE ;  /* 0x00000000000079c5 */ /* 0x000fe20000000000 */
[----:B------:R-:W-:-:S02]  /*bcb0*/  IMAD.MOV.U32 R13, RZ, RZ, 0x40000040 ;  /* 0x40000040ff0d7424 */ /* 0x000fc400078e00ff */
[----:B------:R-:W-:Y:S01]  /*bcc0*/  R2UR UR6, R12 ;  /* 0x000000000c0672ca */ /* 0x000fe200000e0000 */
[----:B------:R-:W-:-:S12]  /*bcd0*/  VIADD R12, R8, 0x100 ;  /* 0x00000100080c7836 */ /* 0x000fd80000000000 */
[----:B------:R-:W-:Y:S01]  /*bce0*/  HGMMA.64x64x16.F32.BF16 R88, R144, gdesc[UR4].tnspB, R88, gsb0 ;  /* 0x40e0000490587df0 */ /* 0x000fe20008001858 */
[----:B------:R-:W-:Y:S02]  /*bcf0*/  R2UR UR6, R12 ;  /* 0x000000000c0672ca */ /* 0x000fe400000e0000 */
[----:B------:R-:W-:Y:S01]  /*bd00*/  R2UR UR7, R13 ;  /* 0x000000000d0772ca */ /* 0x000fe200000e0000 */
[----:B------:R-:W-:Y:S01]  /*bd10*/  IMAD.MOV.U32 R13, RZ, RZ, 0x40000040 ;  /* 0x40000040ff0d7424 */ /* 0x000fe200078e00ff */
[----:B------:R-:W-:Y:S02]  /*bd20*/  WARPGROUP.DEPBAR.LE gsb0, 0x0 ;  /* 0x00008000000079c5 */ /* 0x000fe40000010000 */
[----:B------:R-:W-:-:S09]  /*bd30*/  WARPGROUP.ARRIVE ;  /* 0x00000000000079c5 */ /* 0x000fd20000000000 */
[----:B------:R-:W-:Y:S01]  /*bd40*/  HGMMA.64x64x16.F32.BF16 R88, R140, gdesc[UR4].tnspB, R88, gsb0 ;  /* 0x40e000048c587df0 */ /* 0x000fe20008001858 */
[----:B------:R-:W-:Y:S01]  /*bd50*/  R2UR UR7, R13 ;  /* 0x000000000d0772ca */ /* 0x000fe200000e0000 */
[----:B------:R-:W-:Y:S01]  /*bd60*/  IMAD.MOV.U32 R13, RZ, RZ, 0x40000040 ;  /* 0x40000040ff0d7424 */ /* 0x000fe200078e00ff */
[----:B------:R-:W-:Y:S02]  /*bd70*/  WARPGROUP.DEPBAR.LE gsb0, 0x0 ;  /* 0x00008000000079c5 */ /* 0x000fe40000010000 */
[----:B------:R-:W-:Y:S01]  /*bd80*/  WARPGROUP.ARRIVE ;  /* 0x00000000000079c5 */ /* 0x000fe20000000000 */
[----:B----4-:R-:W-:-:S04]  /*bd90*/  IMAD.IADD R9, R150, 0x1, R149 ;  /* 0x0000000196097824 */ /* 0x010fc800078e0295 */
[----:B-1----:R-:W-:-:S04]  /*bda0*/  @P2 IMAD.HI.U32 R12, R9, R0, RZ ;  /* 0x00000000090c2227 */ /* 0x002fc800078e00ff */
[----:B------:R-:W-:Y:S01]  /*bdb0*/  IMAD.MOV.U32 R0, RZ, RZ, R9 ;  /* 0x000000ffff007224 */ /* 0x000fe200078e0009 */
[----:B0-----:R-:W-:Y:S01]  /*bdc0*/  @P2 SHF.R.U32.HI R0, RZ, R3, R12 ;  /* 0x00000003ff002219 */ /* 0x001fe2000001160c */
[----:B------:R-:W-:Y:S02]  /*bdd0*/  IMAD.MOV.U32 R9, RZ, RZ, -0x80 ;  /* 0xffffff80ff097424 */ /* 0x000fe400078e00ff */
[----:B------:R-:W-:Y:S02]  /*bde0*/  VIADD R12, R8, 0x180 ;  /* 0x00000180080c7836 */ /* 0x000fe40000000000 */
[----:B------:R-:W0:Y:S01]  /*bdf0*/  SHFL.IDX PT, R3, R0, RZ, 0x1c1f ;  /* 0x001c1fff00037589 */ /* 0x000e2200000e0000 */
[----:B------:R-:W-:Y:S02]  /*be00*/  IMAD R9, R14, R9, 0x1 ;  /* 0x000000010e097424 */ /* 0x000fe400078e0209 */
[----:B------:R-:W-:-:S03]  /*be10*/  R2UR UR6, R12 ;  /* 0x000000000c0672ca */ /* 0x000fc600000e0000 */
[----:B--2---:R-:W-:-:S05]  /*be20*/  IADD3 R9, R21, R9, -R151 ;  /* 0x0000000915097210 */ /* 0x004fca0007ffe897 */
[----:B---3--:R-:W-:-:S05]  /*be30*/  IMAD.IADD R9, R9, 0x1, -R20 ;  /* 0x0000000109097824 */ /* 0x008fca00078e0a14 */
[----:B------:R-:W-:Y:S01]  /*be40*/  HGMMA.64x64x16.F32.BF16 R88, R136, gdesc[UR4].tnspB, R88, gsb0 ;  /* 0x40e0000488587df0 */ /* 0x000fe20008001858 */
[----:B------:R-:W-:Y:S01]  /*be50*/  R2UR UR7, R13 ;  /* 0x000000000d0772ca */ /* 0x000fe200000e0000 */
        /* <DEDUP_REMOVED lines=33> */
[----:B------:R-:W-:Y:S01]  /*c070*/  FMNMX.FTZ R12, R41, R12, !PT ;  /* 0x0000000c290c7209 */ /* 0x000fe20007810000 */
[----:B------:R-:W-:Y:S02]  /*c080*/  WARPGROUP.DEPBAR.LE gsb0, 0x0 ;  /* 0x00008000000079c5 */ /* 0x000fe40000010000 */
[----:B------:R-:W-:Y:S01]  /*c090*/  ISETP.GT.AND P3, PT, R3, 0x30, PT ;  /* 0x000000300300780c */ /* 0x000fe20003f64270 */
[----:B------:R-:W-:Y:S01]  /*c0a0*/  WARPGROUP.ARRIVE ;  /* 0x00000000000079c5 */ /* 0x000fe20000000000 */
        /* <DEDUP_REMOVED lines=61> */
[----:B------:R-:W-:-:S05]  /*c480*/  FMNMX.FTZ R3, R85, R3, !PT ;  /* 0x0000000355037209 */ /* 0x000fca0007810000 */
[----:B------:R-:W0:Y:S02]  /*c490*/  SHFL.BFLY PT, R12, R3, 0x2, 0x1f ;  /* 0x0c401f00030c7f89 */ /* 0x000e2400000e0000 */
[----:B0-----:R-:W-:Y:S01]  /*c4a0*/  FMNMX.FTZ R3, R3, R12, !PT ;  /* 0x0000000c03037209 */ /* 0x001fe20007810000 */
[----:B------:R-:W-:-:S04]  /*c4b0*/  VIADD R12, R8, 0x200 ;  /* 0x00000200080c7836 */ /* 0x000fc80000000000 */
[----:B------:R-:W0:Y:S01]  /*c4c0*/  SHFL.BFLY PT, R20, R3, 0x1, 0x1f ;  /* 0x0c201f0003147f89 */ /* 0x000e2200000e0000 */
[----:B------:R-:W-:-:S03]  /*c4d0*/  R2UR UR6, R12 ;  /* 0x000000000c0672ca */ /* 0x000fc600000e0000 */
[----:B------:R1:W2:Y:S02]  /*c4e0*/  SHFL.IDX PT, R12, R0, 0x1, 0x1c1f ;  /* 0x003c1f00000c7f89 */ /* 0x0002a400000e0000 */
[----:B-1----:R-:W-:-:S08]  /*c4f0*/  IMAD.U32 R0, RZ, RZ, UR5 ;  /* 0x00000005ff007e24 */ /* 0x002fd0000f8e00ff */
[----:B------:R-:W-:Y:S01]  /*c500*/  HGMMA.64x64x16.F32.BF16 R88, R132, gdesc[UR4].tnspB, R88, gsb0 ;  /* 0x40e0000484587df0 */ /* 0x000fe20008001858 */
[----:B0-----:R-:W-:Y:S01]  /*c510*/  FMNMX.FTZ R3, R3, R20, !PT ;  /* 0x0000001403037209 */ /* 0x001fe20007810000 */
[----:B--2---:R-:W-:-:S04]  /*c520*/  IMAD.IADD R9, R9, 0x1, R12 ;  /* 0x0000000109097824 */ /* 0x004fc800078e020c */
[C---:B------:R-:W-:Y:S01]  /*c530*/  FMUL.FTZ R13, R3.reuse, R0 ;  /* 0x00000000030d7220 */ /* 0x040fe20000410000 */
[----:B------:R-:W-:Y:S02]  /*c540*/  FSETP.NEU.FTZ.AND P3, PT, R3, -INF , PT ;  /* 0xff8000000300780b */ /* 0x000fe40003f7d000 */
[C---:B------:R-:W-:Y:S02]  /*c550*/  ISETP.GT.AND P5, PT, R9.reuse, RZ, PT ;  /* 0x000000ff0900720c */ /* 0x040fe40003fa4270 */
[C---:B------:R-:W-:Y:S02]  /*c560*/  ISETP.GT.AND P4, PT, R9.reuse, 0x1, PT ;  /* 0x000000010900780c */ /* 0x040fe40003f84270 */
        /* <DEDUP_REMOVED lines=10> */
[----:B------:R-:W-:Y:S02]  /*c610*/  FSEL R13, R13, RZ, P3 ;  /* 0x000000ff0d0d7208 */ /* 0x000fe40001800000 */
[----:B------:R-:W-:Y:S02]  /*c620*/  ISETP.GT.AND P4, PT, R9, 0x11, PT ;  /* 0x000000110900780c */ /* 0x000fe40003f84270 */
        /* <DEDUP_REMOVED lines=21> */
[--C-:B------:R-:W-:Y:S01]  /*c780*/  FFMA.FTZ R40, R64, R0, -R13.reuse ;  /* 0x0000000040287223 */ /* 0x100fe2000001080d */
[----:B------:R-:W-:Y:S01]  /*c790*/  ISETP.GT.AND P4, PT, R9, 0x21, PT ;  /* 0x000000210900780c */ /* 0x000fe20003f84270 */
[----:B------:R-:W1:Y:S01]  /*c7a0*/  S2R R64, SR_TID.X ;  /* 0x0000000000407919 */ /* 0x000e620000002100 */
[----:B------:R-:W-:Y:S01]  /*c7b0*/  FSEL R42, R42, -INF , P5 ;  /* 0xff8000002a2a7808 */ /* 0x000fe20002800000 */
[----:B------:R-:W-:Y:S01]  /*c7c0*/  MUFU.EX2 R148, R148 ;  /* 0x0000009400947308 */ /* 0x000fe20000000800 */
[----:B------:R-:W-:Y:S01]  /*c7d0*/  FMNMX.FTZ R24, R39, R24, !PT ;  /* 0x0000001827187209 */ /* 0x000fe20007810000 */
[----:B0-----:R-:W-:Y:S01]  /*c7e0*/  IMAD.MOV.U32 R33, RZ, RZ, 0x40000040 ;  /* 0x40000040ff217424 */ /* 0x001fe200078e00ff */
[----:B------:R-:W-:Y:S01]  /*c7f0*/  ISETP.GT.AND P5, PT, R9, 0x28, PT ;  /* 0x000000280900780c */ /* 0x000fe20003fa4270 */
[----:B------:R-:W-:Y:S01]  /*c800*/  FFMA.FTZ R146, R36, R0, -R13 ;  /* 0x0000000024927223 */ /* 0x000fe2000001080d */
[----:B------:R-:W-:Y:S01]  /*c810*/  FSEL R43, R43, -INF , P4 ;  /* 0xff8000002b2b7808 */ /* 0x000fe20002000000 */
[----:B------:R-:W-:-:S02]  /*c820*/  WARPGROUP.DEPBAR.LE gsb0, 0x0 ;  /* 0x00008000000079c5 */ /* 0x000fc40000010000 */
[----:B------:R-:W-:Y:S01]  /*c830*/  FMNMX.FTZ R25, R42, R24, !PT ;  /* 0x000000182a197209 */ /* 0x000fe20007810000 */
[-CC-:B------:R-:W-:Y:S01]  /*c840*/  FFMA.FTZ R132, R56, R0.reuse, -R13.reuse ;  /* 0x0000000038847223 */ /* 0x180fe2000001080d */
[----:B------:R-:W-:Y:S01]  /*c850*/  ISETP.GT.AND P4, PT, R9, 0x29, PT ;  /* 0x000000290900780c */ /* 0x000fe20003f84270 */
[----:B------:R-:W-:Y:S01]  /*c860*/  WARPGROUP.ARRIVE ;  /* 0x00000000000079c5 */ /* 0x000fe20000000000 */
[----:B------:R-:W-:Y:S01]  /*c870*/  FSEL R46, R46, -INF , P5 ;  /* 0xff8000002e2e7808 */ /* 0x000fe20002800000 */
[-CC-:B------:R-:W-:Y:S01]  /*c880*/  FFMA.FTZ R134, R60, R0.reuse, -R13.reuse ;  /* 0x000000003c867223 */ /* 0x180fe2000001080d */
[----:B------:R-:W-:Y:S01]  /*c890*/  FMNMX.FTZ R25, R43, R25, !PT ;  /* 0x000000192b197209 */ /* 0x000fe20007810000 */
[----:B------:R-:W-:Y:S01]  /*c8a0*/  MUFU.EX2 R150, R150 ;  /* 0x0000009600967308 */ /* 0x000fe20000000800 */
[----:B------:R-:W-:Y:S01]  /*c8b0*/  ISETP.GT.AND P5, PT, R9, 0x30, PT ;  /* 0x000000300900780c */ /* 0x000fe20003fa4270 */
[----:B------:R-:W-:Y:S01]  /*c8c0*/  @!P1 IMAD R15, R15, 0x8, R2 ;  /* 0x000000080f0f9824 */ /* 0x000fe200078e0202 */
[----:B------:R-:W-:Y:S01]  /*c8d0*/  FSEL R47, R47, -INF , P4 ;  /* 0xff8000002f2f7808 */ /* 0x000fe20002000000 */
[-CC-:B------:R-:W-:Y:S01]  /*c8e0*/  FFMA.FTZ R37, R37, R0.reuse, -R13.reuse ;  /* 0x0000000025257223 */ /* 0x180fe2000001080d */
[----:B------:R-:W-:Y:S01]  /*c8f0*/  FMNMX.FTZ R25, R46, R25, !PT ;  /* 0x000000192e197209 */ /* 0x000fe20007810000 */
[-CC-:B------:R-:W-:Y:S01]  /*c900*/  FFMA.FTZ R142, R44, R0.reuse, -R13.reuse ;  /* 0x000000002c8e7223 */ /* 0x180fe2000001080d */
[----:B------:R-:W-:Y:S01]  /*c910*/  ISETP.GT.AND P4, PT, R9, 0x31, PT ;  /* 0x000000310900780c */ /* 0x000fe20003f84270 */
[----:B------:R-:W-:Y:S01]  /*c920*/  MUFU.EX2 R20, R20 ;  /* 0x0000001400147308 */ /* 0x000fe20000000800 */
        /* <DEDUP_REMOVED lines=13> */
[----:B------:R-:W-:Y:S01]  /*ca00*/  FFMA.FTZ R81, R81, R0, -R13 ;  /* 0x0000000051517223 */ /* 0x000fe2000001080d */
[----:B------:R-:W-:Y:S01]  /*ca10*/  FMNMX.FTZ R28, R51, R28, !PT ;  /* 0x0000001c331c7209 */ /* 0x000fe20007810000 */
[----:B------:R0:W-:Y:S01]  /*ca20*/  MUFU.EX2 R25, R41 ;  /* 0x0000002900197308 */ /* 0x0001e20000000800 */
[----:B------:R-:W-:-:S02]  /*ca30*/  ISETP.GT.AND P5, PT, R9, 0x40, PT ;  /* 0x000000400900780c */ /* 0x000fc40003fa4270 */
[----:B------:R-:W-:Y:S02]  /*ca40*/  R2UR UR7, R33 ;  /* 0x00000000210772ca */ /* 0x000fe400000e0000 */
[----:B-1----:R-:W-:Y:S01]  /*ca50*/  SHF.R.U32.HI R135, RZ, 0x7, R64 ;  /* 0x00000007ff877819 */ /* 0x002fe20000011640 */
[----:B------:R-:W-:Y:S01]  /*ca60*/  @!P1 VIADD R15, R15, 0x16860 ;  /* 0x000168600f0f9836 */ /* 0x000fe20000000000 */
[----:B------:R-:W-:Y:S01]  /*ca70*/  FSEL R55, R55, -INF , P4 ;  /* 0xff80000037377808 */ /* 0x000fe20002000000 */
[----:B------:R-:W-:Y:S01]  /*ca80*/  MUFU.EX2 R146, R146 ;  /* 0x0000009200927308 */ /* 0x000fe20000000800 */
[----:B------:R-:W-:Y:S01]  /*ca90*/  FMNMX.FTZ R28, R54, R28, !PT ;  /* 0x0000001c361c7209 */ /* 0x000fe20007810000 */
[-CC-:B0-----:R-:W-:Y:S01]  /*caa0*/  FFMA.FTZ R41, R61, R0.reuse, -R13.reuse ;  /* 0x000000003d297223 */ /* 0x181fe2000001080d */
[----:B------:R-:W-:Y:S01]  /*cab0*/  ISETP.GT.AND P4, PT, R9, 0x41, PT ;  /* 0x000000410900780c */ /* 0x000fe20003f84270 */
[-CC-:B------:R-:W-:Y:S01]  /*cac0*/  FFMA.FTZ R44, R65, R0.reuse, -R13.reuse ;  /* 0x00000000412c7223 */ /* 0x180fe2000001080d */
[----:B------:R-:W-:Y:S01]  /*cad0*/  FSEL R58, R58, -INF , P5 ;  /* 0xff8000003a3a7808 */ /* 0x000fe20002800000 */
[--C-:B------:R-:W-:Y:S01]  /*cae0*/  FFMA.FTZ R48, R69, R0, -R13.reuse ;  /* 0x0000000045307223 */ /* 0x100fe2000001080d */
[----:B------:R-:W-:Y:S01]  /*caf0*/  FMNMX.FTZ R28, R55, R28, !PT ;  /* 0x0000001c371c7209 */ /* 0x000fe20007810000 */
[----:B------:R0:W-:Y:S01]  /*cb00*/  MUFU.EX2 R24, R37 ;  /* 0x0000002500187308 */ /* 0x0001e20000000800 */
[----:B------:R-:W-:Y:S01]  /*cb10*/  ISETP.GT.AND P5, PT, R9, 0x48, PT ;  /* 0x000000480900780c */ /* 0x000fe20003fa4270 */
[-CC-:B------:R-:W-:Y:S01]  /*cb20*/  FFMA.FTZ R52, R73, R0.reuse, -R13.reuse ;  /* 0x0000000049347223 */ /* 0x180fe2000001080d */
[----:B------:R-:W-:Y:S01]  /*cb30*/  FSEL R59, R59, -INF , P4 ;  /* 0xff8000003b3b7808 */ /* 0x000fe20002000000 */
[--C-:B------:R-:W-:Y:S01]  /*cb40*/  FFMA.FTZ R33, R77, R0, -R13.reuse ;  /* 0x000000004d217223 */ /* 0x100fe2000001080d */
[----:B------:R-:W-:Y:S01]  /*cb50*/  FMNMX.FTZ R29, R58, R28, !PT ;  /* 0x0000001c3a1d7209 */ /* 0x000fe20007810000 */
[-CC-:B------:R-:W-:Y:S01]  /*cb60*/  FFMA.FTZ R53, R80, R0.reuse, -R13.reuse ;  /* 0x0000000050357223 */ /* 0x180fe2000001080d */
[----:B------:R-:W-:Y:S01]  /*cb70*/  ISETP.GT.AND P4, PT, R9, 0x49, PT ;  /* 0x000000490900780c */ /* 0x000fe20003f84270 */
[----:B------:R-:W-:Y:S01]  /*cb80*/  MUFU.EX2 R140, R140 ;  /* 0x0000008c008c7308 */ /* 0x000fe20000000800 */
[----:B------:R-:W-:Y:S01]  /*cb90*/  FSEL R62, R62, -INF , P5 ;  /* 0xff8000003e3e7808 */ /* 0x000fe20002800000 */
[-CC-:B0-----:R-:W-:Y:S01]  /*cba0*/  FFMA.FTZ R37, R57, R0.reuse, -R13.reuse ;  /* 0x0000000039257223 */ /* 0x181fe2000001080d */
[----:B------:R-:W-:Y:S01]  /*cbb0*/  FMNMX.FTZ R29, R59, R29, !PT ;  /* 0x0000001d3b1d7209 */ /* 0x000fe20007810000 */
[----:B------:R-:W-:Y:S01]  /*cbc0*/  FFMA.FTZ R57, R84, R0, -R13 ;  /* 0x0000000054397223 */ /* 0x000fe2000001080d */
[----:B------:R-:W-:-:S02]  /*cbd0*/  ISETP.GT.AND P5, PT, R9, 0x50, PT ;  /* 0x000000500900780c */ /* 0x000fc40003fa4270 */
[----:B------:R-:W-:Y:S01]  /*cbe0*/  FSEL R63, R63, -INF , P4 ;  /* 0xff8000003f3f7808 */ /* 0x000fe20002000000 */
[----:B------:R-:W-:Y:S01]  /*cbf0*/  MUFU.EX2 R142, R142 ;  /* 0x0000008e008e7308 */ /* 0x000fe20000000800 */
[----:B------:R-:W-:Y:S02]  /*cc00*/  FMNMX.FTZ R29, R62, R29, !PT ;  /* 0x0000001d3e1d7209 */ /* 0x000fe40007810000 */
[----:B------:R-:W-:Y:S02]  /*cc10*/  ISETP.GT.AND P4, PT, R9, 0x51, PT ;  /* 0x000000510900780c */ /* 0x000fe40003f84270 */
[----:B------:R-:W-:Y:S02]  /*cc20*/  FSEL R66, R66, -INF , P5 ;  /* 0xff80000042427808 */ /* 0x000fe40002800000 */
[----:B------:R-:W-:Y:S01]  /*cc30*/  FMNMX.FTZ R29, R63, R29, !PT ;  /* 0x0000001d3f1d7209 */ /* 0x000fe20007810000 */
[----:B------:R0:W-:Y:S01]  /*cc40*/  MUFU.EX2 R28, R45 ;  /* 0x0000002d001c7308 */ /* 0x0001e20000000800 */
[----:B------:R-:W-:-:S02]  /*cc50*/  ISETP.GT.AND P5, PT, R9, 0x58, PT ;  /* 0x000000580900780c */ /* 0x000fc40003fa4270 */
[----:B------:R-:W-:Y:S02]  /*cc60*/  FSEL R67, R67, -INF , P4 ;  /* 0xff80000043437808 */ /* 0x000fe40002000000 */
[----:B------:R-:W-:Y:S02]  /*cc70*/  FMNMX.FTZ R32, R66, R29, !PT ;  /* 0x0000001d42207209 */ /* 0x000fe40007810000 */
[----:B------:R-:W-:Y:S01]  /*cc80*/  ISETP.GT.AND P4, PT, R9, 0x59, PT ;  /* 0x000000590900780c */ /* 0x000fe20003f84270 */
[----:B------:R-:W-:Y:S01]  /*cc90*/  MUFU.EX2 R136, R136 ;  /* 0x0000008800887308 */ /* 0x000fe20000000800 */
[----:B------:R-:W-:Y:S01]  /*cca0*/  FSEL R70, R70, -INF , P5 ;  /* 0xff80000046467808 */ /* 0x000fe20002800000 */
[----:B0-----:R-:W-:Y:S01]  /*ccb0*/  FFMA.FTZ R45, R68, R0, -R13 ;  /* 0x00000000442d7223 */ /* 0x001fe2000001080d */
[----:B------:R-:W-:Y:S02]  /*ccc0*/  FMNMX.FTZ R32, R67, R32, !PT ;  /* 0x0000002043207209 */ /* 0x000fe40007810000 */
[----:B------:R-:W-:-:S02]  /*ccd0*/  ISETP.GT.AND P5, PT, R9, 0x60, PT ;  /* 0x000000600900780c */ /* 0x000fc40003fa4270 */
[----:B------:R-:W-:Y:S01]  /*cce0*/  FSEL R71, R71, -INF , P4 ;  /* 0xff80000047477808 */ /* 0x000fe20002000000 */
[----:B------:R0:W-:Y:S01]  /*ccf0*/  MUFU.EX2 R29, R49 ;  /* 0x00000031001d7308 */ /* 0x0001e20000000800 */
[----:B------:R-:W-:Y:S02]  /*cd00*/  FMNMX.FTZ R32, R70, R32, !PT ;  /* 0x0000002046207209 */ /* 0x000fe40007810000 */
[----:B------:R-:W-:Y:S02]  /*cd10*/  ISETP.GT.AND P4, PT, R9, 0x61, PT ;  /* 0x000000610900780c */ /* 0x000fe40003f84270 */
[----:B------:R-:W-:Y:S02]  /*cd20*/  FSEL R74, R74, -INF , P5 ;  /* 0xff8000004a4a7808 */ /* 0x000fe40002800000 */
[----:B------:R-:W-:Y:S01]  /*cd30*/  FMNMX.FTZ R32, R71, R32, !PT ;  /* 0x0000002047207209 */ /* 0x000fe20007810000 */
[----:B------:R-:W-:Y:S01]  /*cd40*/  MUFU.EX2 R138, R138 ;  /* 0x0000008a008a7308 */ /* 0x000fe20000000800 */
[----:B------:R-:W-:Y:S01]  /*cd50*/  ISETP.GT.AND P5, PT, R9, 0x68, PT ;  /* 0x000000680900780c */ /* 0x000fe20003fa4270 */
[----:B0-----:R-:W-:Y:S01]  /*cd60*/  FFMA.FTZ R49, R72, R0, -R13 ;  /* 0x0000000048317223 */ /* 0x001fe2000001080d */
[----:B------:R-:W-:-:S02]  /*cd70*/  FSEL R75, R75, -INF , P4 ;  /* 0xff8000004b4b7808 */ /* 0x000fc40002000000 */
[----:B------:R-:W-:Y:S02]  /*cd80*/  FMNMX.FTZ R32, R74, R32, !PT ;  /* 0x000000204a207209 */ /* 0x000fe40007810000 */
        /* <DEDUP_REMOVED lines=19> */
[----:B------:R-:W-:Y:S02]  /*cec0*/  FSEL R87, R87, -INF , P4 ;  /* 0xff80000057577808 */ /* 0x000fe40002000000 */
[----:B------:R-:W-:Y:S01]  /*ced0*/  FMNMX.FTZ R9, R86, R32, !PT ;  /* 0x0000002056097209 */ /* 0x000fe20007810000 */
[----:B------:R-:W-:Y:S03]  /*cee0*/  MUFU.EX2 R41, R41 ;  /* 0x0000002900297308 */ /* 0x000fe60000000800 */
[----:B------:R-:W-:-:S05]  /*cef0*/  FMNMX.FTZ R9, R87, R9, !PT ;  /* 0x0000000957097209 */ /* 0x000fca0007810000 */
[----:B------:R-:W0:Y:S01]  /*cf00*/  SHFL.BFLY PT, R32, R9, 0x2, 0x1f ;  /* 0x0c401f0009207f89 */ /* 0x000e2200000e0000 */
[----:B------:R-:W-:Y:S01]  /*cf10*/  @!P1 PRMT R15, RZ, 0x654, R15 ;  /* 0x00000654ff0f9816 */ /* 0x000fe2000000000f */
[----:B------:R-:W-:Y:S08]  /*cf20*/  MUFU.EX2 R40, R40 ;  /* 0x0000002800287308 */ /* 0x000ff00000000800 */
[----:B------:R-:W-:Y:S08]  /*cf30*/  MUFU.EX2 R44, R44 ;  /* 0x0000002c002c7308 */ /* 0x000ff00000000800 */
[----:B------:R-:W-:Y:S01]  /*cf40*/  MUFU.EX2 R45, R45 ;  /* 0x0000002d002d7308 */ /* 0x000fe20000000800 */
[----:B0-----:R-:W-:Y:S01]  /*cf50*/  FMNMX.FTZ R9, R9, R32, !PT ;  /* 0x0000002009097209 */ /* 0x001fe20007810000 */
[----:B------:R-:W-:-:S06]  /*cf60*/  VIADD R32, R8, 0x280 ;  /* 0x0000028008207836 */ /* 0x000fcc0000000000 */
[----:B------:R-:W-:Y:S01]  /*cf70*/  MUFU.EX2 R48, R48 ;  /* 0x0000003000307308 */ /* 0x000fe20000000800 */
[----:B------:R-:W0:Y:S01]  /*cf80*/  SHFL.BFLY PT, R56, R9, 0x1, 0x1f ;  /* 0x0c201f0009387f89 */ /* 0x000e2200000e0000 */
[----:B------:R-:W-:Y:S01]  /*cf90*/  R2UR UR6, R32 ;  /* 0x00000000200672ca */ /* 0x000fe200000e0000 */
[-CC-:B------:R-:W-:Y:S01]  /*cfa0*/  FFMA.FTZ R32, R76, R0.reuse, -R13.reuse ;  /* 0x000000004c207223 */ /* 0x180fe2000001080d */
[----:B------:R-:W-:-:S04]  /*cfb0*/  FFMA.FTZ R13, R85, R0, -R13 ;  /* 0x00000000550d7223 */ /* 0x000fc8000001080d */
[----:B------:R-:W-:Y:S08]  /*cfc0*/  MUFU.EX2 R49, R49 ;  /* 0x0000003100317308 */ /* 0x000ff00000000800 */
[----:B------:R-:W-:Y:S01]  /*cfd0*/  MUFU.EX2 R52, R52 ;  /* 0x0000003400347308 */ /* 0x000fe20000000800 */
[----:B------:R-:W-:Y:S07]  /*cfe0*/  HGMMA.64x64x16.F32.BF16 R88, R128, gdesc[UR4].tnspB, R88, gsb0 ;  /* 0x40e0000480587df0 */ /* 0x000fee0008001858 */
        /* <DEDUP_REMOVED lines=9> */
[----:B------:R-:W2:Y:S01]  /*d080*/  LDL R46, [R1+0x28] ;  /* 0x00002800012e7983 */ /* 0x000ea20000100800 */
[-CC-:B------:R-:W-:Y:S01]  /*d090*/  FFMA.FTZ R60, R27, R0.reuse, -R61.reuse ;  /* 0x000000001b3c7223 */ /* 0x180fe2000001083d */
[----:B------:R-:W-:Y:S02]  /*d0a0*/  VIADD R26, R8, 0x300 ;  /* 0x00000300081a7836 */ /* 0x000fe40000000000 */
[-CC-:B------:R-:W-:Y:S01]  /*d0b0*/  FFMA.FTZ R151, R30, R0.reuse, -R61.reuse ;  /* 0x000000001e977223 */ /* 0x180fe2000001083d */
[----:B------:R-:W-:Y:S02]  /*d0c0*/  IMAD.MOV.U32 R27, RZ, RZ, 0x40000040 ;  /* 0x40000040ff1b7424 */ /* 0x000fe400078e00ff */
[-CC-:B------:R-:W-:Y:S01]  /*d0d0*/  FFMA.FTZ R30, R31, R0.reuse, -R61.reuse ;  /* 0x000000001f1e7223 */ /* 0x180fe2000001083d */
[-CC-:B------:R-:W-:Y:S01]  /*d0e0*/  FFMA.FTZ R31, R35, R0.reuse, -R61.reuse ;  /* 0x00000000231f7223 */ /* 0x180fe2000001083d */
[----:B------:R-:W-:Y:S01]  /*d0f0*/  R2UR UR6, R26 ;  /* 0x000000001a0672ca */ /* 0x000fe200000e0000 */
[----:B------:R-:W-:Y:S01]  /*d100*/  VIADD R26, R8, 0x380 ;  /* 0x00000380081a7836 */ /* 0x000fe20000000000 */
[----:B------:R-:W-:Y:S01]  /*d110*/  R2UR UR7, R27 ;  /* 0x000000001b0772ca */ /* 0x000fe200000e0000 */
[-CC-:B------:R-:W-:Y:S01]  /*d120*/  FFMA.FTZ R35, R43, R0.reuse, -R61.reuse ;  /* 0x000000002b237223 */ /* 0x180fe2000001083d */
[----:B------:R-:W-:Y:S01]  /*d130*/  FSEL R27, R9, RZ, P4 ;  /* 0x000000ff091b7208 */ /* 0x000fe20002000000 */
[----:B------:R-:W-:Y:S01]  /*d140*/  MUFU.EX2 R149, R149 ;  /* 0x0000009500957308 */ /* 0x000fe20000000800 */
[----:B------:R-:W-:Y:S01]  /*d150*/  FSEL R43, R3, RZ, P3 ;  /* 0x000000ff032b7208 */ /* 0x000fe20001800000 */
[----:B------:R-:W-:Y:S01]  /*d160*/  FFMA.FTZ R145, R34, R0, -R61 ;  /* 0x0000000022917223 */ /* 0x000fe2000001083d */
[----:B------:R-:W-:Y:S01]  /*d170*/  ISETP.GE.U32.AND P3, PT, R64, 0x180, PT ;  /* 0x000001804000780c */ /* 0x000fe20003f66070 */
[----:B------:R-:W-:Y:S01]  /*d180*/  FADD.FTZ R10, -R27, R10 ;  /* 0x0000000a1b0a7221 */ /* 0x000fe20000010100 */
[----:B------:R-:W-:-:S02]  /*d190*/  IMAD.MOV.U32 R27, RZ, RZ, 0x40000040 ;  /* 0x40000040ff1b7424 */ /* 0x000fc400078e00ff */
[----:B------:R-:W-:Y:S01]  /*d1a0*/  FADD.FTZ R43, -R43, R11 ;  /* 0x0000000b2b2b7221 */ /* 0x000fe20000010100 */
[----:B------:R-:W-:Y:S02]  /*d1b0*/  VIADD R11, R135, 0x9 ;  /* 0x00000009870b7836 */ /* 0x000fe40000000000 */
[-C--:B------:R-:W-:Y:S01]  /*d1c0*/  FMUL.FTZ R10, R10, R0.reuse ;  /* 0x000000000a0a7220 */ /* 0x080fe20000410000 */
[----:B------:R-:W-:Y:S01]  /*d1d0*/  MUFU.EX2 R60, R60 ;  /* 0x0000003c003c7308 */ /* 0x000fe20000000800 */
[-C--:B------:R-:W-:Y:S01]  /*d1e0*/  FMUL.FTZ R8, R43, R0.reuse ;  /* 0x000000002b087220 */ /* 0x080fe20000410000 */
        /* <DEDUP_REMOVED lines=9> */
[----:B------:R-:W-:-:S05]  /*d280*/  FFMA.FTZ R133, R58, R0, -R61 ;  /* 0x000000003a857223 */ /* 0x000fca000001083d */
[----:B------:R-:W1:Y:S08]  /*d290*/  MUFU.EX2 R10, R10 ;  /* 0x0000000a000a7308 */ /* 0x000e700000000800 */
[----:B------:R-:W3:Y:S01]  /*d2a0*/  MUFU.EX2 R151, R151 ;  /* 0x0000009700977308 */ /* 0x000ee20000000800 */
[----:B------:R-:W-:Y:S02]  /*d2b0*/  WARPGROUP.DEPBAR.LE gsb0, 0x0 ;  /* 0x00008000000079c5 */ /* 0x000fe40000010000 */
[----:B------:R-:W-:-:S05]  /*d2c0*/  WARPGROUP.ARRIVE ;  /* 0x00000000000079c5 */ /* 0x000fca0000000000 */
[----:B------:R-:W4:Y:S01]  /*d2d0*/  MUFU.EX2 R30, R30 ;  /* 0x0000001e001e7308 */ /* 0x000f220000000800 */
[----:B------:R-:W-:Y:S01]  /*d2e0*/  HGMMA.64x64x16.F32.BF16 R88, R124, gdesc[UR4].tnspB, R88, gsb0 ;  /* 0x40e000047c587df0 */ /* 0x000fe20008001858 */
[----:B------:R-:W-:Y:S01]  /*d2f0*/  R2UR UR6, R26 ;  /* 0x000000001a0672ca */ /* 0x000fe200000e0000 */
[----:B------:R-:W-:Y:S01]  /*d300*/  @!P1 IMAD R26, R18, 0x8, R2 ;  /* 0x00000008121a9824 */ /* 0x000fe200078e0202 */
[----:B------:R-:W-:-:S04]  /*d310*/  R2UR UR7, R27 ;  /* 0x000000001b0772ca */ /* 0x000fc800000e0000 */
[----:B------:R-:W4:Y:S01]  /*d320*/  MUFU.EX2 R145, R145 ;  /* 0x0000009100917308 */ /* 0x000f220000000800 */
[----:B0-----:R-:W-:Y:S01]  /*d330*/  FFMA.FTZ R5, R8, R5, R148 ;  /* 0x0000000508057223 */ /* 0x001fe20000010094 */
[----:B------:R-:W-:Y:S02]  /*d340*/  @!P1 VIADD R26, R26, 0x16840 ;  /* 0x000168401a1a9836 */ /* 0x000fe40000000000 */
[----:B-1----:R-:W-:Y:S01]  /*d350*/  FFMA.FTZ R4, R10, R4, R149 ;  /* 0x000000040a047223 */ /* 0x002fe20000010095 */
[----:B------:R-:W-:-:S03]  /*d360*/  SEL R27, R11, 0x9, !P3 ;  /* 0x000000090b1b7807 */ /* 0x000fc60005800000 */
[----:B------:R-:W0:Y:S08]  /*d370*/  MUFU.EX2 R31, R31 ;  /* 0x0000001f001f7308 */ /* 0x000e300000000800 */
[----:B------:R-:W1:Y:S08]  /*d380*/  MUFU.EX2 R147, R147 ;  /* 0x0000009300937308 */ /* 0x000e700000000800 */
[----:B------:R-:W1:Y:S08]  /*d390*/  MUFU.EX2 R34, R34 ;  /* 0x0000002200227308 */ /* 0x000e700000000800 */
[----:B------:R-:W1:Y:S08]  /*d3a0*/  MUFU.EX2 R141, R141 ;  /* 0x0000008d008d7308 */ /* 0x000e700000000800 */
[----:B------:R-:W1:Y:S08]  /*d3b0*/  MUFU.EX2 R35, R35 ;  /* 0x0000002300237308 */ /* 0x000e700000000800 */
[----:B------:R-:W1:Y:S08]  /*d3c0*/  MUFU.EX2 R143, R143 ;  /* 0x0000008f008f7308 */ /* 0x000e700000000800 */
[----:B------:R-:W1:Y:S08]  /*d3d0*/  MUFU.EX2 R38, R38 ;  /* 0x0000002600267308 */ /* 0x000e700000000800 */
[----:B------:R-:W1:Y:S08]  /*d3e0*/  MUFU.EX2 R137, R137 ;  /* 0x0000008900897308 */ /* 0x000e700000000800 */
[----:B------:R-:W1:Y:S01]  /*d3f0*/  MUFU.EX2 R39, R39 ;  /* 0x0000002700277308 */ /* 0x000e620000000800 */
[----:B------:R-:W-:-:S02]  /*d400*/  WARPGROUP.DEPBAR.LE gsb0, 0x0 ;  /* 0x00008000000079c5 */ /* 0x000fc40000010000 */
[----:B------:R-:W-:-:S05]  /*d410*/  WARPGROUP.ARRIVE ;  /* 0x00000000000079c5 */ /* 0x000fca0000000000 */
[----:B------:R-:W1:Y:S01]  /*d420*/  MUFU.EX2 R139, R139 ;  /* 0x0000008b008b7308 */ /* 0x000e620000000800 */
[----:B------:R-:W-:Y:S01]  /*d430*/  HGMMA.64x64x16.F32.BF16 R88, R120, gdesc[UR4].tnspB, R88, gsb0 ;  /* 0x40e0000478587df0 */ /* 0x000fe20008001858 */
[----:B------:R-:W-:Y:S01]  /*d440*/  @!P1 PRMT R26, RZ, 0x654, R26 ;  /* 0x00000654ff1a9816 */ /* 0x000fe2000000001a */
[----:B------:R-:W-:Y:S01]  /*d450*/  FADD.FTZ R5, R12, R5 ;  /* 0x000000050c057221 */ /* 0x000fe20000010000 */
[----:B------:R-:W-:-:S03]  /*d460*/  FADD.FTZ R4, R60, R4 ;  /* 0x000000043c047221 */ /* 0x000fc60000010000 */
[----:B------:R-:W-:Y:S01]  /*d470*/  FADD.FTZ R5, R150, R5 ;  /* 0x0000000596057221 */ /* 0x000fe20000010000 */
[----:B------:R-:W1:Y:S03]  /*d480*/  MUFU.EX2 R42, R42 ;  /* 0x0000002a002a7308 */ /* 0x000e660000000800 */
[----:B------:R-:W-:Y:S01]  /*d490*/  FADD.FTZ R5, R20, R5 ;  /* 0x0000000514057221 */ /* 0x000fe20000010000 */
[-CC-:B------:R-:W-:Y:S01]  /*d4a0*/  FFMA.FTZ R59, R59, R0.reuse, -R61.reuse ;  /* 0x000000003b3b7223 */ /* 0x180fe2000001083d */
[----:B------:R-:W-:-:S03]  /*d4b0*/  FFMA.FTZ R135, R62, R0, -R61 ;  /* 0x000000003e877223 */ /* 0x000fc6000001083d */
[----:B------:R-:W1:Y:S01]  /*d4c0*/  MUFU.EX2 R133, R133 ;  /* 0x0000008500857308 */ /* 0x000e620000000800 */
[-CC-:B------:R-:W-:Y:S01]  /*d4d0*/  FFMA.FTZ R63, R63, R0.reuse, -R61.reuse ;  /* 0x000000003f3f7223 */ /* 0x180fe2000001083d */
[----:B------:R-:W-:-:S06]  /*d4e0*/  FFMA.FTZ R129, R66, R0, -R61 ;  /* 0x0000000042817223 */ /* 0x000fcc000001083d */
[----:B------:R-:W1:Y:S01]  /*d4f0*/  MUFU.EX2 R11, R59 ;  /* 0x0000003b000b7308 */ /* 0x000e620000000800 */
[----:B------:R-:W-:-:S07]  /*d500*/  F2FP.BF16.F32.PACK_AB R150, R20, R150 ;  /* 0x000000961496723e */ /* 0x000fce00000010ff */
[----:B------:R-:W-:Y:S08]  /*d510*/  MUFU.EX2 R56, R81 ;  /* 0x0000005100387308 */ /* 0x000ff00000000800 */
[----:B------:R-:W-:Y:S08]  /*d520*/  MUFU.EX2 R57, R57 ;  /* 0x0000003900397308 */ /* 0x000ff00000000800 */
[----:B------:R-:W-:Y:S01]  /*d530*/  MUFU.EX2 R13, R13 ;  /* 0x0000000d000d7308 */ /* 0x000fe20000000800 */
[----:B------:R-:W-:-:S02]  /*d540*/  WARPGROUP.DEPBAR.LE gsb0, 0x0 ;  /* 0x00008000000079c5 */ /* 0x000fc40000010000 */
[----:B------:R1:W-:Y:S06]  /*d550*/  BAR.ARV R27, 0x100 ;  /* 0x0004001b0000751d */ /* 0x0003ec0000002000 */
[----:B------:R3:W-:Y:S02]  /*d560*/  @!P1 SYNCS.ARRIVE.TRANS64.RED.A1T0 RZ, [R26+URZ], RZ ;  /* 0x000000ff1aff99a7 */ /* 0x0007e4000810043f */
[----:B---3--:R-:W-:Y:S01]  /*d570*/  FADD.FTZ R26, R151, R4 ;  /* 0x00000004971a7221 */ /* 0x008fe20000010000 */
[----:B------:R3:W-:Y:S03]  /*d580*/  @!P1 SYNCS.ARRIVE.TRANS64.RED.A1T0 RZ, [R15+URZ], RZ ;  /* 0x000000ff0fff99a7 */ /* 0x0007e6000810043f */
[----:B----4-:R-:W-:-:S04]  /*d590*/  FADD.FTZ R26, R30, R26 ;  /* 0x0000001a1e1a7221 */ /* 0x010fc80000010000 */
[----:B------:R-:W-:Y:S01]  /*d5a0*/  FADD.FTZ R26, R145, R26 ;  /* 0x0000001a911a7221 */ /* 0x000fe20000010000 */
[----:B---3--:R-:W-:-:S03]  /*d5b0*/  FADD.FTZ R15, R144, R5 ;  /* 0x00000005900f7221 */ /* 0x008fc60000010000 */
[----:B0-----:R-:W-:Y:S01]  /*d5c0*/  FADD.FTZ R26, R31, R26 ;  /* 0x0000001a1f1a7221 */ /* 0x001fe20000010000 */
[----:B------:R-:W-:-:S03]  /*d5d0*/  FADD.FTZ R15, R21, R15 ;  /* 0x0000000f150f7221 */ /* 0x000fc60000010000 */
[----:B-1----:R-:W-:Y:S01]  /*d5e0*/  FADD.FTZ R26, R147, R26 ;  /* 0x0000001a931a7221 */ /* 0x002fe20000010000 */
        /* <DEDUP_REMOVED lines=15> */
[----:B------:R-:W0:Y:S02]  /*d6e0*/  MUFU.EX2 R135, R135 ;  /* 0x0000008700877308 */ /* 0x000e240000000800 */
[----:B------:R-:W-:Y:S01]  /*d6f0*/  FADD.FTZ R43, R139, R26 ;  /* 0x0000001a8b2b7221 */ /* 0x000fe20000010000 */
[----:B------:R-:W-:Y:S01]  /*d700*/  FADD.FTZ R27, R138, R27 ;  /* 0x0000001b8a1b7221 */ /* 0x000fe20000010000 */
[-C--:B------:R-:W-:Y:S02]  /*d710*/  FFMA.FTZ R5, R67, R0.reuse, -R61 ;  /* 0x0000000043057223 */ /* 0x080fe4000001083d */
[----:B------:R-:W-:Y:S01]  /*d720*/  FADD.FTZ R20, R42, R43 ;  /* 0x0000002b2a147221 */ /* 0x000fe20000010000 */
[----:B------:R-:W-:Y:S01]  /*d730*/  FADD.FTZ R27, R36, R27 ;  /* 0x0000001b241b7221 */ /* 0x000fe20000010000 */
[----:B------:R-:W1:Y:S01]  /*d740*/  MUFU.EX2 R4, R63 ;  /* 0x0000003f00047308 */ /* 0x000e620000000800 */
[----:B------:R-:W-:Y:S01]  /*d750*/  FFMA.FTZ R131, R70, R0, -R61 ;  /* 0x0000000046837223 */ /* 0x000fe2000001083d */
[----:B------:R-:W-:Y:S01]  /*d760*/  FADD.FTZ R20, R133, R20 ;  /* 0x0000001485147221 */ /* 0x000fe20000010000 */
[----:B------:R-:W-:Y:S01]  /*d770*/  FADD.FTZ R26, R132, R27 ;  /* 0x0000001b841a7221 */ /* 0x000fe20000010000 */
[----:B------:R-:W-:-:S04]  /*d780*/  F2FP.BF16.F32.PACK_AB R144, R21, R144 ;  /* 0x000000901590723e */ /* 0x000fc800000010ff */
[----:B------:R-:W3:Y:S01]  /*d790*/  MUFU.EX2 R129, R129 ;  /* 0x0000008100817308 */ /* 0x000ee20000000800 */
[----:B------:R-:W-:Y:S01]  /*d7a0*/  FADD.FTZ R21, R37, R26 ;  /* 0x0000001a25157221 */ /* 0x000fe20000010000 */
[----:B------:R-:W-:Y:S01]  /*d7b0*/  FADD.FTZ R20, R11, R20 ;  /* 0x000000140b147221 */ /* 0x000fe20000010000 */
[----:B------:R-:W-:Y:S01]  /*d7c0*/  FFMA.FTZ R15, R71, R0, -R61 ;  /* 0x00000000470f7223 */ /* 0x000fe2000001083d */
[----:B------:R-:W-:-:S04]  /*d7d0*/  F2FP.BF16.F32.PACK_AB R146, R24, R146 ;  /* 0x000000921892723e */ /* 0x000fc800000010ff */
[----:B------:R-:W4:Y:S01]  /*d7e0*/  MUFU.EX2 R5, R5 ;  /* 0x0000000500057308 */ /* 0x000f220000000800 */
[----:B------:R-:W-:Y:S01]  /*d7f0*/  FADD.FTZ R24, R134, R21 ;  /* 0x0000001586187221 */ /* 0x000fe20000010000 */
[----:B0-----:R-:W-:Y:S01]  /*d800*/  FADD.FTZ R21, R135, R20 ;  /* 0x0000001487157221 */ /* 0x001fe20000010000 */
[----:B------:R-:W-:Y:S01]  /*d810*/  FFMA.FTZ R125, R74, R0, -R61 ;  /* 0x000000004a7d7223 */ /* 0x000fe2000001083d */
[----:B------:R-:W-:-:S04]  /*d820*/  F2FP.BF16.F32.PACK_AB R140, R25, R140 ;  /* 0x0000008c198c723e */ /* 0x000fc800000010ff */
        /* <DEDUP_REMOVED lines=25> */
[----:B------:R-:W-:-:S05]  /*d9c0*/  FFMA.FTZ R86, R86, R0, -R61 ;  /* 0x0000000056567223 */ /* 0x000fca000001083d */
        /* <DEDUP_REMOVED lines=8> */
[----:B------:R-:W-:-:S05]  /*da50*/  F2FP.BF16.F32.PACK_AB R129, R5, R129 ;  /* 0x000000810581723e */ /* 0x000fca00000010ff */
[----:B------:R-:W0:Y:S01]  /*da60*/  MUFU.EX2 R86, R86 ;  /* 0x0000005600567308 */ /* 0x000e220000000800 */
[----:B------:R-:W-:Y:S01]  /*da70*/  FADD.FTZ R4, R33, R4 ;  /* 0x0000000421047221 */ /* 0x000fe20000010000 */
[----:B-1----:R-:W-:Y:S01]  /*da80*/  FADD.FTZ R5, R79, R20 ;  /* 0x000000144f057221 */ /* 0x002fe20000010000 */
[----:B--2---:R-:W-:-:S05]  /*da90*/  ISETP.GT.AND P3, PT, R14, R46, PT ;  /* 0x0000002e0e00720c */ /* 0x004fca0003f64270 */
[----:B------:R-:W1:Y:S01]  /*daa0*/  MUFU.EX2 R61, R61 ;  /* 0x0000003d003d7308 */ /* 0x000e620000000800 */
[----:B------:R-:W-:Y:S01]  /*dab0*/  FADD.FTZ R11, R53, R4 ;  /* 0x00000004350b7221 */ /* 0x000fe20000010000 */
[----:B---3--:R-:W-:Y:S01]  /*dac0*/  FADD.FTZ R4, R82, R5 ;  /* 0x0000000552047221 */ /* 0x008fe20000010000 */
[----:B------:R-:W-:Y:S02]  /*dad0*/  F2FP.BF16.F32.PACK_AB R125, R12, R125 ;  /* 0x0000007d0c7d723e */ /* 0x000fe400000010ff */
[----:B------:R-:W-:Y:S01]  /*dae0*/  FADD.FTZ R12, R56, R11 ;  /* 0x0000000b380c7221 */ /* 0x000fe20000010000 */
[----:B----4-:R-:W-:-:S03]  /*daf0*/  FADD.FTZ R5, R83, R4 ;  /* 0x0000000453057221 */ /* 0x010fc60000010000 */
[----:B------:R-:W-:Y:S01]  /*db00*/  FADD.FTZ R12, R57, R12 ;  /* 0x0000000c390c7221 */ /* 0x000fe20000010000 */
[----:B0-----:R-:W-:Y:S01]  /*db10*/  FADD.FTZ R4, R86, R5 ;  /* 0x0000000556047221 */ /* 0x001fe20000010000 */
        /* <DEDUP_REMOVED lines=34> */
[----:B------:R-:W-:Y:S01]  /*dd40*/  FADD.FTZ R5, R13, R12 ;  /* 0x0000000c0d057221 */ /* 0x000fe20000010000 */
[----:B------:R-:W-:Y:S01]  /*dd50*/  F2FP.BF16.F32.PACK_AB R151, R30, R151 ;  /* 0x000000971e97723e */ /* 0x000fe200000010ff */
[----:B-1----:R-:W-:Y:S01]  /*dd60*/  FADD.FTZ R4, R61, R4 ;  /* 0x000000043d047221 */ /* 0x002fe20000010000 */
[----:B------:R-:W-:Y:S01]  /*dd70*/  F2FP.BF16.F32.PACK_AB R145, R31, R145 ;  /* 0x000000911f91723e */ /* 0x000fe200000010ff */
[----:B------:R-:W-:Y:S01]  /*dd80*/  VIADD R14, R14, 0xffffffff ;  /* 0xffffffff0e0e7836 */ /* 0x000fe20000000000 */
        /* <DEDUP_REMOVED lines=24> */
.L_x_14510:
[----:B------:R-:W2:Y:S02]  /*df10*/  LDL R8, [R1+0x38] ;  /* 0x0000380001087983 */ /* 0x000ea40000100800 */
[----:B--2---:R-:W-:-:S13]  /*df20*/  ISETP.GE.AND P2, PT, R14, R8, PT ;  /* 0x000000080e00720c */ /* 0x004fda0003f46270 */
[----:B------:R-:W-:Y:S05]  /*df30*/  @!P2 BRA `(.L_x_14521) ;  /* 0x0000001c00d0a947 */ /* 0x000fea0003800000 */
[----:B------:R-:W-:Y:S02]  /*df40*/  IMAD.MOV.U32 R12, RZ, RZ, R9 ;  /* 0x000000ffff0c7224 */ /* 0x000fe400078e0009 */
[----:B------:R-:W-:Y:S02]  /*df50*/  IMAD.MOV.U32 R13, RZ, RZ, R3 ;  /* 0x000000ffff0d7224 */ /* 0x000fe400078e0003 */
[----:B------:R-:W-:Y:S02]  /*df60*/  IMAD.MOV.U32 R8, RZ, RZ, R23 ;  /* 0x000000ffff087224 */ /* 0x000fe400078e0017 */
[----:B------:R-:W-:-:S07]  /*df70*/  IMAD.MOV.U32 R15, RZ, RZ, R18 ;  /* 0x000000ffff0f7224 */ /* 0x000fce00078e0012 */
.L_x_14531:
        /* <DEDUP_REMOVED lines=10> */
.L_x_14523:
[----:B------:R-:W-:Y:S01]  /*e020*/  IMAD R0, R18, 0x8, R2 ;  /* 0x0000000812007824 */ /* 0x000fe200078e0202 */
[----:B------:R-:W-:-:S04]  /*e030*/  SHF.L.U32 R3, R23, 0x1f, RZ ;  /* 0x0000001f17037819 */ /* 0x000fc800000006ff */
[----:B------:R0:W1:Y:S01]  /*e040*/  SYNCS.PHASECHK.TRANS64.TRYWAIT P3, [R0+URZ+0x16830], R3 ;  /* 0x01683003000075a7 */ /* 0x000062000806017f */
[----:B------:R-:W-:Y:S05]  /*e050*/  @!P0 BRA `(.L_x_14524) ;  /* 0x0000000000048947 */ /* 0x000fea0003800000 */
[----:B------:R-:W-:Y:S01]  /*e060*/  BPT.TRAP 0x1 ;  /* 0x000000040000795c */ /* 0x000fe20000300000 */
.L_x_14524:
[----:B------:R-:W-:Y:S04]  /*e070*/  BSSY B0, `(.L_x_14522) ;  /* 0x0000004000007945 */ /* 0x000fe80003800000 */
[----:B-1----:R-:W-:Y:S05]  /*e080*/  @P3 BRA `(.L_x_14525) ;  /* 0x0000000000083947 */ /* 0x002fea0003800000 */
[----:B------:R-:W1:Y:S02]  /*e090*/  SYNCS.PHASECHK.TRANS64.TRYWAIT P3, [R0+URZ+0x16830], R3 ;  /* 0x01683003000075a7 */ /* 0x000e64000806017f */
[----:B-1----:R-:W-:Y:S05]  /*e0a0*/  @!P3 BRA `(.L_x_14526) ;  /* 0x000000cc0060b947 */ /* 0x002fea0003800000 */
.L_x_14525:
[----:B------:R-:W-:Y:S05]  /*e0b0*/  BSYNC B0 ;  /* 0x0000000000007941 */ /* 0x000fea0003800000 */
.L_x_14522:
        /* <DEDUP_REMOVED lines=49> */
.L_x_14528:
[----:B------:R-:W-:Y:S01]  /*e3d0*/  SHF.L.U32 R0, R8, 0x1f, RZ ;  /* 0x0000001f08007819 */ /* 0x000fe200000006ff */
[----:B-----5:R-:W-:-:S04]  /*e3e0*/  IMAD R3, R15, 0x8, R2 ;  /* 0x000000080f037824 */ /* 0x020fc800078e0202 */
[----:B------:R0:W1:Y:S01]  /*e3f0*/  SYNCS.PHASECHK.TRANS64.TRYWAIT P2, [R3+URZ+0x16850], R0 ;  /* 0x01685000030075a7 */ /* 0x000062000804017f */
[----:B------:R-:W-:Y:S05]  /*e400*/  @!P0 BRA `(.L_x_14529) ;  /* 0x0000000000048947 */ /* 0x000fea0003800000 */
[----:B------:R-:W-:Y:S01]  /*e410*/  BPT.TRAP 0x1 ;  /* 0x000000040000795c */ /* 0x000fe20000300000 */
.L_x_14529:
[----:B-1----:R-:W-:Y:S05]  /*e420*/  @P2 BRA `(.L_x_14527) ;  /* 0x0000000000082947 */ /* 0x002fea0003800000 */
[----:B------:R-:W1:Y:S02]  /*e430*/  SYNCS.PHASECHK.TRANS64.TRYWAIT P2, [R3+URZ+0x16850], R0 ;  /* 0x01685000030075a7 */ /* 0x000e64000804017f */
[----:B-1----:R-:W-:Y:S05]  /*e440*/  @!P2 BRA `(.L_x_14530) ;  /* 0x000000c8008ca947 */ /* 0x002fea0003800000 */
.L_x_14527:
[----:B01---5:R-:W-:Y:S01]  /*e450*/  VIADD R0, R2, 0x400 ;  /* 0x0000040002007836 */ /* 0x023fe20000000000 */
[----:B------:R-:W-:Y:S05]  /*e460*/  WARPSYNC.ALL ;  /* 0x0000000000007948 */ /* 0x000fea0003800000 */
[----:B------:R-:W-:Y:S01]  /*e470*/  SHF.R.U32.HI R0, RZ, 0x4, R0 ;  /* 0x00000004ff007819 */ /* 0x000fe20000011600 */
[----:B------:R-:W-:Y:S01]  /*e480*/  IMAD.MOV.U32 R9, RZ, RZ, 0x40000040 ;  /* 0x40000040ff097424 */ /* 0x000fe200078e00ff */
[----:B------:R-:W-:Y:S01]  /*e490*/  WARPGROUP.ARRIVE ;  /* 0x00000000000079c5 */ /* 0x000fe20000000000 */
[----:B------:R-:W-:Y:S01]  /*e4a0*/  IMAD.MOV.U32 R11, RZ, RZ, 0x40000040 ;  /* 0x40000040ff0b7424 */ /* 0x000fe200078e00ff */
[----:B------:R-:W-:Y:S01]  /*e4b0*/  LOP3.LUT R0, R0, 0x3fff, RZ, 0xc0, !PT ;  /* 0x00003fff00007812 */ /* 0x000fe200078ec0ff */
[----:B------:R-:W-:Y:S01]  /*e4c0*/  IMAD.MOV.U32 R21, RZ, RZ, 0x40000040 ;  /* 0x40000040ff157424 */ /* 0x000fe200078e00ff */
[----:B------:R-:W-:-:S03]  /*e4d0*/  R2UR UR7, R9 ;  /* 0x00000000090772ca */ /* 0x000fc600000e0000 */
[----:B------:R-:W-:Y:S01]  /*e4e0*/  IMAD R8, R15, 0x400, R0 ;  /* 0x000004000f087824 */ /* 0x000fe200078e0200 */
[----:B------:R-:W-:-:S03]  /*e4f0*/  FMNMX.FTZ R0, R24, R13, !PT ;  /* 0x0000000d18007209 */ /* 0x000fc60007810000 */
[C---:B------:R-:W-:Y:S01]  /*e500*/  VIADD R10, R8.reuse, 0x80 ;  /* 0x00000080080a7836 */ /* 0x040fe20000000000 */
[C---:B------:R-:W-:Y:S01]  /*e510*/  R2UR UR6, R8.reuse ;  /* 0x00000000080672ca */ /* 0x040fe200000e0000 */
[----:B------:R-:W-:Y:S01]  /*e520*/  VIADD R20, R8, 0x280 ;  /* 0x0000028008147836 */ /* 0x000fe20000000000 */
[----:B------:R-:W-:-:S04]  /*e530*/  FMNMX.FTZ R0, R25, R0, !PT ;  /* 0x0000000019007209 */ /* 0x000fc80007810000 */
[----:B------:R-:W-:-:S04]  /*e540*/  FMNMX.FTZ R0, R28, R0, !PT ;  /* 0x000000001c007209 */ /* 0x000fc80007810000 */
[----:B------:R-:W-:-:S03]  /*e550*/  FMNMX.FTZ R0, R29, R0, !PT ;  /* 0x000000001d007209 */ /* 0x000fc60007810000 */
[----:B------:R-:W-:Y:S01]  /*e560*/  HGMMA.64x64x16.F32.BF16 R88, R148, gdesc[UR4].tnspB, R88, gsb0 ;  /* 0x40e0000494587df0 */ /* 0x000fe20008001858 */
[----:B------:R-:W-:Y:S02]  /*e570*/  FMNMX.FTZ R0, R32, R0, !PT ;  /* 0x0000000020007209 */ /* 0x000fe40007810000 */
        /* <DEDUP_REMOVED lines=43> */
[----:B------:R-:W-:Y:S01]  /*e830*/  HGMMA.64x64x16.F32.BF16 R88, R140, gdesc[UR4].tnspB, R88, gsb0 ;  /* 0x40e000048c587df0 */ /* 0x000fe20008001858 */
[----:B------:R-:W-:Y:S01]  /*e840*/  R2UR UR6, R10 ;  /* 0x000000000a0672ca */ /* 0x000fe200000e0000 */
[----:B------:R-:W-:Y:S01]  /*e850*/  VIADD R10, R8, 0x200 ;  /* 0x00000200080a7836 */ /* 0x000fe20000000000 */
[----:B------:R-:W-:Y:S01]  /*e860*/  R2UR UR7, R11 ;  /* 0x000000000b0772ca */ /* 0x000fe200000e0000 */
[----:B------:R-:W-:Y:S01]  /*e870*/  IMAD.MOV.U32 R11, RZ, RZ, 0x40000040 ;  /* 0x40000040ff0b7424 */ /* 0x000fe200078e00ff */
[----:B0-----:R-:W-:Y:S01]  /*e880*/  FMNMX.FTZ R3, R3, R0, !PT ;  /* 0x0000000003037209 */ /* 0x001fe20007810000 */
[----:B------:R-:W-:-:S04]  /*e890*/  IMAD.U32 R0, RZ, RZ, UR4 ;  /* 0x00000004ff007e24 */ /* 0x000fc8000f8e00ff */
[----:B------:R-:W-:-:S04]  /*e8a0*/  FADD.FTZ R9, -R3, R13 ;  /* 0x0000000d03097221 */ /* 0x000fc80000010100 */
[----:B------:R-:W-:Y:S01]  /*e8b0*/  FMUL.FTZ R9, R9, R0 ;  /* 0x0000000009097220 */ /* 0x000fe20000410000 */
[----:B------:R-:W-:Y:S02]  /*e8c0*/  WARPGROUP.DEPBAR.LE gsb0, 0x0 ;  /* 0x00008000000079c5 */ /* 0x000fe40000010000 */
[----:B------:R-:W-:-:S06]  /*e8d0*/  WARPGROUP.ARRIVE ;  /* 0x00000000000079c5 */ /* 0x000fcc0000000000 */
[----:B------:R-:W-:Y:S01]  /*e8e0*/  HGMMA.64x64x16.F32.BF16 R88, R136, gdesc[UR4].tnspB, R88, gsb0 ;  /* 0x40e0000488587df0 */ /* 0x000fe20008001858 */
[----:B------:R-:W-:Y:S02]  /*e8f0*/  R2UR UR6, R10 ;  /* 0x000000000a0672ca */ /* 0x000fe400000e0000 */
[----:B------:R0:W-:Y:S01]  /*e900*/  MUFU.EX2 R10, R9 ;  /* 0x00000009000a7308 */ /* 0x0001e20000000800 */
[----:B------:R-:W-:Y:S01]  /*e910*/  R2UR UR7, R11 ;  /* 0x000000000b0772ca */ /* 0x000fe200000e0000 */
[----:B------:R-:W-:-:S04]  /*e920*/  FMUL.FTZ R11, R3, R0 ;  /* 0x00000000030b7220 */ /* 0x000fc80000410000 */
[-CC-:B------:R-:W-:Y:S01]  /*e930*/  FFMA.FTZ R141, R40, R0.reuse, -R11.reuse ;  /* 0x00000000288d7223 */ /* 0x180fe2000001080b */
[-CC-:B------:R-:W-:Y:S01]  /*e940*/  FFMA.FTZ R13, R53, R0.reuse, -R11.reuse ;  /* 0x00000000350d7223 */ /* 0x180fe2000001080b */
[--C-:B------:R-:W-:Y:S01]  /*e950*/  FFMA.FTZ R145, R32, R0, -R11.reuse ;  /* 0x0000000020917223 */ /* 0x100fe2000001080b */
[----:B0-----:R-:W-:Y:S01]  /*e960*/  FMNMX.FTZ R9, R26, R12, !PT ;  /* 0x0000000c1a097209 */ /* 0x001fe20007810000 */
[-CC-:B------:R-:W-:Y:S01]  /*e970*/  FFMA.FTZ R32, R57, R0.reuse, -R11.reuse ;  /* 0x0000000039207223 */ /* 0x180fe2000001080b */
[-CC-:B------:R-:W-:Y:S01]  /*e980*/  FFMA.FTZ R147, R24, R0.reuse, -R11.reuse ;  /* 0x0000000018937223 */ /* 0x180fe2000001080b */
[----:B------:R-:W0:Y:S01]  /*e990*/  S2R R57, SR_TID.X ;  /* 0x0000000000397919 */ /* 0x000e220000002100 */
[----:B------:R-:W-:Y:S01]  /*e9a0*/  FMNMX.FTZ R9, R27, R9, !PT ;  /* 0x000000091b097209 */ /* 0x000fe20007810000 */
[-CC-:B------:R-:W-:Y:S01]  /*e9b0*/  FFMA.FTZ R148, R25, R0.reuse, -R11.reuse ;  /* 0x0000000019947223 */ /* 0x180fe2000001080b */
[-CC-:B------:R-:W-:Y:S01]  /*e9c0*/  FFMA.FTZ R150, R28, R0.reuse, -R11.reuse ;  /* 0x000000001c967223 */ /* 0x180fe2000001080b */
[-CC-:B------:R-:W-:Y:S01]  /*e9d0*/  FFMA.FTZ R24, R29, R0.reuse, -R11.reuse ;  /* 0x000000001d187223 */ /* 0x180fe2000001080b */
[----:B------:R-:W-:Y:S01]  /*e9e0*/  FMNMX.FTZ R9, R30, R9, !PT ;  /* 0x000000091e097209 */ /* 0x000fe20007810000 */
[----:B------:R-:W1:Y:S01]  /*e9f0*/  MUFU.EX2 R147, R147 ;  /* 0x0000009300937308 */ /* 0x000e620000000800 */
[-CC-:B------:R-:W-:Y:S01]  /*ea00*/  FFMA.FTZ R144, R33, R0.reuse, -R11.reuse ;  /* 0x0000000021907223 */ /* 0x180fe2000001080b */
[-CC-:B------:R-:W-:Y:S01]  /*ea10*/  FFMA.FTZ R143, R36, R0.reuse, -R11.reuse ;  /* 0x00000000248f7223 */ /* 0x180fe2000001080b */
[----:B------:R-:W-:Y:S01]  /*ea20*/  FMNMX.FTZ R9, R31, R9, !PT ;  /* 0x000000091f097209 */ /* 0x000fe20007810000 */
[-CC-:B------:R-:W-:Y:S01]  /*ea30*/  FFMA.FTZ R146, R37, R0.reuse, -R11.reuse ;  /* 0x0000000025927223 */ /* 0x180fe2000001080b */
[-CC-:B------:R-:W-:Y:S01]  /*ea40*/  FFMA.FTZ R140, R41, R0.reuse, -R11.reuse ;  /* 0x00000000298c7223 */ /* 0x180fe2000001080b */
[-CC-:B------:R-:W-:Y:S01]  /*ea50*/  FFMA.FTZ R142, R45, R0.reuse, -R11.reuse ;  /* 0x000000002d8e7223 */ /* 0x180fe2000001080b */
[----:B------:R-:W-:Y:S01]  /*ea60*/  FMNMX.FTZ R9, R34, R9, !PT ;  /* 0x0000000922097209 */ /* 0x000fe20007810000 */
[----:B------:R-:W2:Y:S01]  /*ea70*/  MUFU.EX2 R148, R148 ;  /* 0x0000009400947308 */ /* 0x000ea20000000800 */
[-CC-:B------:R-:W-:Y:S01]  /*ea80*/  FFMA.FTZ R28, R61, R0.reuse, -R11.reuse ;  /* 0x000000003d1c7223 */ /* 0x180fe2000001080b */
[-CC-:B------:R-:W-:Y:S01]  /*ea90*/  FFMA.FTZ R25, R64, R0.reuse, -R11.reuse ;  /* 0x0000000040197223 */ /* 0x180fe2000001080b */
[----:B------:R-:W-:Y:S01]  /*eaa0*/  FMNMX.FTZ R9, R35, R9, !PT ;  /* 0x0000000923097209 */ /* 0x000fe20007810000 */
[-CC-:B------:R-:W-:Y:S01]  /*eab0*/  FFMA.FTZ R29, R65, R0.reuse, -R11.reuse ;  /* 0x00000000411d7223 */ /* 0x180fe2000001080b */
[-CC-:B------:R-:W-:Y:S01]  /*eac0*/  FFMA.FTZ R33, R68, R0.reuse, -R11.reuse ;  /* 0x0000000044217223 */ /* 0x180fe2000001080b */
[----:B------:R-:W-:Y:S01]  /*ead0*/  FFMA.FTZ R36, R69, R0, -R11 ;  /* 0x0000000045247223 */ /* 0x000fe2000001080b */
[----:B------:R-:W-:Y:S01]  /*eae0*/  FMNMX.FTZ R9, R38, R9, !PT ;  /* 0x0000000926097209 */ /* 0x000fe20007810000 */
[----:B------:R-:W3:Y:S01]  /*eaf0*/  MUFU.EX2 R150, R150 ;  /* 0x0000009600967308 */ /* 0x000ee20000000800 */
[----:B------:R-:W-:-:S02]  /*eb00*/  WARPGROUP.DEPBAR.LE gsb0, 0x0 ;  /* 0x00008000000079c5 */ /* 0x000fc40000010000 */
[----:B------:R-:W-:Y:S01]  /*eb10*/  FMNMX.FTZ R9, R39, R9, !PT ;  /* 0x0000000927097209 */ /* 0x000fe20007810000 */
[----:B------:R-:W-:Y:S01]  /*eb20*/  WARPGROUP.ARRIVE ;  /* 0x00000000000079c5 */ /* 0x000fe20000000000 */
[-C--:B------:R-:W-:Y:S01]  /*eb30*/  FFMA.FTZ R138, R52, R0.reuse, -R11 ;  /* 0x00000000348a7223 */ /* 0x080fe2000001080b */
[----:B0-----:R-:W-:Y:S02]  /*eb40*/  ISETP.GE.U32.AND P2, PT, R57, 0x180, PT ;  /* 0x000001803900780c */ /* 0x001fe40003f46070 */
[----:B------:R-:W0:Y:S01]  /*eb50*/  MUFU.EX2 R24, R24 ;  /* 0x0000001800187308 */ /* 0x000e220000000800 */
[----:B------:R-:W-:Y:S01]  /*eb60*/  FMNMX.FTZ R9, R42, R9, !PT ;  /* 0x000000092a097209 */ /* 0x000fe20007810000 */
[----:B-1----:R-:W-:Y:S01]  /*eb70*/  FFMA.FTZ R5, R10, R5, R147 ;  /* 0x000000050a057223 */ /* 0x002fe20000010093 */
[----:B------:R-:W-:Y:S01]  /*eb80*/  HGMMA.64x64x16.F32.BF16 R88, R132, gdesc[UR4].tnspB, R88, gsb0 ;  /* 0x40e0000484587df0 */ /* 0x000fe20008001858 */
[----:B------:R-:W-:Y:S01]  /*eb90*/  R2UR UR6, R20 ;  /* 0x00000000140672ca */ /* 0x000fe200000e0000 */
[----:B------:R-:W-:Y:S01]  /*eba0*/  FFMA.FTZ R139, R44, R0, -R11 ;  /* 0x000000002c8b7223 */ /* 0x000fe2000001080b */
[----:B------:R-:W-:-:S02]  /*ebb0*/  FMNMX.FTZ R9, R43, R9, !PT ;  /* 0x000000092b097209 */ /* 0x000fc40007810000 */
[----:B------:R-:W-:Y:S01]  /*ebc0*/  MUFU.EX2 R145, R145 ;  /* 0x0000009100917308 */ /* 0x000fe20000000800 */
[----:B------:R-:W-:Y:S01]  /*ebd0*/  R2UR UR7, R21 ;  /* 0x00000000150772ca */ /* 0x000fe200000e0000 */
[----:B------:R-:W-:Y:S01]  /*ebe0*/  IMAD.MOV.U32 R21, RZ, RZ, 0x40000040 ;  /* 0x40000040ff157424 */ /* 0x000fe200078e00ff */
[----:B------:R-:W-:Y:S01]  /*ebf0*/  FMNMX.FTZ R9, R46, R9, !PT ;  /* 0x000000092e097209 */ /* 0x000fe20007810000 */
[----:B--2---:R-:W-:Y:S01]  /*ec00*/  FADD.FTZ R5, R148, R5 ;  /* 0x0000000594057221 */ /* 0x004fe20000010000 */
[-CC-:B------:R-:W-:Y:S01]  /*ec10*/  FFMA.FTZ R137, R48, R0.reuse, -R11.reuse ;  /* 0x0000000030897223 */ /* 0x180fe2000001080b */
[-CC-:B------:R-:W-:Y:S01]  /*ec20*/  FFMA.FTZ R136, R49, R0.reuse, -R11.reuse ;  /* 0x0000000031887223 */ /* 0x180fe2000001080b */
[----:B------:R-:W-:Y:S01]  /*ec30*/  FMNMX.FTZ R9, R47, R9, !PT ;  /* 0x000000092f097209 */ /* 0x000fe20007810000 */
[----:B------:R-:W-:Y:S01]  /*ec40*/  MUFU.EX2 R144, R144 ;  /* 0x0000009000907308 */ /* 0x000fe20000000800 */
[-CC-:B------:R-:W-:Y:S01]  /*ec50*/  FFMA.FTZ R37, R72, R0.reuse, -R11.reuse ;  /* 0x0000000048257223 */ /* 0x180fe2000001080b */
[-CC-:B------:R-:W-:Y:S01]  /*ec60*/  FFMA.FTZ R41, R76, R0.reuse, -R11.reuse ;  /* 0x000000004c297223 */ /* 0x180fe2000001080b */
[----:B------:R-:W-:Y:S01]  /*ec70*/  FMNMX.FTZ R9, R50, R9, !PT ;  /* 0x0000000932097209 */ /* 0x000fe20007810000 */
[----:B------:R-:W-:-:S04]  /*ec80*/  FFMA.FTZ R45, R80, R0, -R11 ;  /* 0x00000000502d7223 */ /* 0x000fc8000001080b */
[----:B------:R-:W-:Y:S01]  /*ec90*/  MUFU.EX2 R143, R143 ;  /* 0x0000008f008f7308 */ /* 0x000fe20000000800 */
[----:B------:R-:W-:-:S07]  /*eca0*/  FMNMX.FTZ R9, R51, R9, !PT ;  /* 0x0000000933097209 */ /* 0x000fce0007810000 */
        /* <DEDUP_REMOVED lines=13> */
[----:B------:R-:W-:Y:S01]  /*ed80*/  FMNMX.FTZ R9, R66, R9, !PT ;  /* 0x0000000942097209 */ /* 0x000fe20007810000 */
[----:B------:R-:W-:Y:S02]  /*ed90*/  WARPGROUP.DEPBAR.LE gsb0, 0x0 ;  /* 0x00008000000079c5 */ /* 0x000fe40000010000 */
[----:B------:R-:W-:Y:S01]  /*eda0*/  WARPGROUP.ARRIVE ;  /* 0x00000000000079c5 */ /* 0x000fe20000000000 */
[----:B------:R-:W-:Y:S01]  /*edb0*/  FMNMX.FTZ R9, R67, R9, !PT ;  /* 0x0000000943097209 */ /* 0x000fe20007810000 */
[-C--:B------:R-:W-:Y:S01]  /*edc0*/  FFMA.FTZ R132, R56, R0.reuse, -R11 ;  /* 0x0000000038847223 */ /* 0x080fe2000001080b */
[----:B------:R-:W-:Y:S01]  /*edd0*/  SHF.R.U32.HI R135, RZ, 0x7, R57 ;  /* 0x00000007ff877819 */ /* 0x000fe20000011639 */
[----:B---3--:R-:W-:Y:S01]  /*ede0*/  FADD.FTZ R5, R150, R5 ;  /* 0x0000000596057221 */ /* 0x008fe20000010000 */
[----:B------:R-:W-:Y:S01]  /*edf0*/  FMNMX.FTZ R9, R70, R9, !PT ;  /* 0x0000000946097209 */ /* 0x000fe20007810000 */
[----:B------:R-:W-:Y:S01]  /*ee00*/  HGMMA.64x64x16.F32.BF16 R88, R128, gdesc[UR4].tnspB, R88, gsb0 ;  /* 0x40e0000480587df0 */ /* 0x000fe20008001858 */
[----:B------:R-:W-:Y:S01]  /*ee10*/  R2UR UR7, R21 ;  /* 0x00000000150772ca */ /* 0x000fe200000e0000 */
[----:B------:R-:W-:Y:S01]  /*ee20*/  IMAD.MOV.U32 R21, RZ, RZ, 0x40000040 ;  /* 0x40000040ff157424 */ /* 0x000fe200078e00ff */
[----:B------:R-:W-:Y:S01]  /*ee30*/  FMNMX.FTZ R9, R71, R9, !PT ;  /* 0x0000000947097209 */ /* 0x000fe20007810000 */
[----:B------:R-:W-:Y:S01]  /*ee40*/  MUFU.EX2 R139, R139 ;  /* 0x0000008b008b7308 */ /* 0x000fe20000000800 */
[-CC-:B------:R-:W-:Y:S01]  /*ee50*/  FFMA.FTZ R134, R60, R0.reuse, -R11.reuse ;  /* 0x000000003c867223 */ /* 0x180fe2000001080b */
[-CC-:B------:R-:W-:Y:S01]  /*ee60*/  FFMA.FTZ R44, R77, R0.reuse, -R11.reuse ;  /* 0x000000004d2c7223 */ /* 0x180fe2000001080b */
        /* <DEDUP_REMOVED lines=14> */
[----:B------:R-:W1:Y:S01]  /*ef50*/  SHFL.BFLY PT, R40, R9, 0x2, 0x1f ;  /* 0x0c401f0009287f89 */ /* 0x000e6200000e0000 */
[----:B0-----:R-:W-:-:S03]  /*ef60*/  F2FP.BF16.F32.PACK_AB R150, R24, R150 ;  /* 0x000000961896723e */ /* 0x001fc600000010ff */
[----:B------:R-:W-:Y:S08]  /*ef70*/  MUFU.EX2 R28, R28 ;  /* 0x0000001c001c7308 */ /* 0x000ff00000000800 */
[----:B------:R-:W-:Y:S08]  /*ef80*/  MUFU.EX2 R25, R25 ;  /* 0x0000001900197308 */ /* 0x000ff00000000800 */
[----:B------:R-:W-:Y:S01]  /*ef90*/  MUFU.EX2 R29, R29 ;  /* 0x0000001d001d7308 */ /* 0x000fe20000000800 */
[----:B-1----:R-:W-:Y:S01]  /*efa0*/  FMNMX.FTZ R9, R9, R40, !PT ;  /* 0x0000002809097209 */ /* 0x002fe20007810000 */
[-CC-:B------:R-:W-:Y:S01]  /*efb0*/  FFMA.FTZ R40, R73, R0.reuse, -R11.reuse ;  /* 0x0000000049287223 */ /* 0x180fe2000001080b */
[----:B------:R-:W-:-:S05]  /*efc0*/  FFMA.FTZ R11, R85, R0, -R11 ;  /* 0x00000000550b7223 */ /* 0x000fca000001080b */
[----:B------:R-:W-:Y:S01]  /*efd0*/  MUFU.EX2 R33, R33 ;  /* 0x0000002100217308 */ /* 0x000fe20000000800 */
[----:B------:R-:W0:Y:S07]  /*efe0*/  SHFL.BFLY PT, R20, R9, 0x1, 0x1f ;  /* 0x0c201f0009147f89 */ /* 0x000e2e00000e0000 */
[----:B------:R-:W-:Y:S01]  /*eff0*/  MUFU.EX2 R36, R36 ;  /* 0x0000002400247308 */ /* 0x000fe20000000800 */
[----:B------:R-:W-:Y:S02]  /*f000*/  WARPGROUP.DEPBAR.LE gsb0, 0x0 ;  /* 0x00008000000079c5 */ /* 0x000fe40000010000 */
[----:B------:R-:W-:-:S05]  /*f010*/  WARPGROUP.ARRIVE ;  /* 0x00000000000079c5 */ /* 0x000fca0000000000 */
[----:B------:R-:W-:Y:S08]  /*f020*/  MUFU.EX2 R37, R37 ;  /* 0x0000002500257308 */ /* 0x000ff00000000800 */
[----:B------:R-:W-:Y:S01]  /*f030*/  MUFU.EX2 R40, R40 ;  /* 0x0000002800287308 */ /* 0x000fe20000000800 */
[----:B0-----:R-:W-:Y:S01]  /*f040*/  FMNMX.FTZ R9, R9, R20, !PT ;  /* 0x0000001409097209 */ /* 0x001fe20007810000 */
[----:B------:R-:W-:-:S04]  /*f050*/  VIADD R20, R8, 0x300 ;  /* 0x0000030008147836 */ /* 0x000fc80000000000 */
[CC--:B------:R-:W-:Y:S01]  /*f060*/  FMUL.FTZ R53, R9.reuse, R0.reuse ;  /* 0x0000000009357220 */ /* 0x0c0fe20000410000 */
[----:B------:R-:W-:Y:S01]  /*f070*/  R2UR UR6, R20 ;  /* 0x00000000140672ca */ /* 0x000fe200000e0000 */
[----:B------:R-:W-:Y:S02]  /*f080*/  VIADD R20, R8, 0x380 ;  /* 0x0000038008147836 */ /* 0x000fe40000000000 */
[----:B------:R-:W-:Y:S01]  /*f090*/  FADD.FTZ R12, -R9, R12 ;  /* 0x0000000c090c7221 */ /* 0x000fe20000010100 */
[-CC-:B------:R-:W-:Y:S01]  /*f0a0*/  FFMA.FTZ R55, R55, R0.reuse, -R53.reuse ;  /* 0x0000000037377223 */ /* 0x180fe20000010835 */
        /* <DEDUP_REMOVED lines=8> */
[----:B------:R-:W-:Y:S01]  /*f130*/  @!P1 IMAD R46, R18, 0x8, R2 ;  /* 0x00000008122e9824 */ /* 0x000fe200078e0202 */
[----:B------:R-:W-:Y:S01]  /*f140*/  HGMMA.64x64x16.F32.BF16 R88, R124, gdesc[UR4].tnspB, R88, gsb0 ;  /* 0x40e000047c587df0 */ /* 0x000fe20008001858 */
[----:B------:R-:W-:Y:S01]  /*f150*/  R2UR UR6, R20 ;  /* 0x00000000140672ca */ /* 0x000fe200000e0000 */
[-CC-:B------:R-:W-:Y:S01]  /*f160*/  FFMA.FTZ R27, R34, R0.reuse, -R53.reuse ;  /* 0x00000000221b7223 */ /* 0x180fe20000010835 */
[----:B------:R-:W-:Y:S01]  /*f170*/  R2UR UR7, R21 ;  /* 0x00000000150772ca */ /* 0x000fe200000e0000 */
[----:B------:R-:W-:Y:S01]  /*f180*/  VIADD R21, R135, 0x9 ;  /* 0x0000000987157836 */ /* 0x000fe20000000000 */
[----:B------:R0:W-:Y:S01]  /*f190*/  MUFU.EX2 R20, R55 ;  /* 0x0000003700147308 */ /* 0x0001e20000000800 */
[-CC-:B------:R-:W-:Y:S01]  /*f1a0*/  FFMA.FTZ R56, R39, R0.reuse, -R53.reuse ;  /* 0x0000000027387223 */ /* 0x180fe20000010835 */
[-CC-:B------:R-:W-:Y:S01]  /*f1b0*/  FFMA.FTZ R8, R54, R0.reuse, -R53.reuse ;  /* 0x0000000036087223 */ /* 0x180fe20000010835 */
[----:B------:R-:W-:-:S05]  /*f1c0*/  FFMA.FTZ R133, R58, R0, -R53 ;  /* 0x000000003a857223 */ /* 0x000fca0000010835 */
[----:B------:R-:W1:Y:S01]  /*f1d0*/  MUFU.EX2 R12, R12 ;  /* 0x0000000c000c7308 */ /* 0x000e620000000800 */
[----:B0-----:R-:W2:Y:S07]  /*f1e0*/  LDL R55, [R1+0x38] ;  /* 0x0000380001377983 */ /* 0x001eae0000100800 */
[----:B------:R-:W0:Y:S01]  /*f1f0*/  MUFU.EX2 R26, R26 ;  /* 0x0000001a001a7308 */ /* 0x000e220000000800 */
[----:B------:R-:W-:Y:S02]  /*f200*/  @!P1 VIADD R46, R46, 0x16840 ;  /* 0x000168402e2e9836 */ /* 0x000fe40000000000 */
[-CC-:B------:R-:W-:Y:S01]  /*f210*/  FFMA.FTZ R34, R42, R0.reuse, -R53.reuse ;  /* 0x000000002a227223 */ /* 0x180fe20000010835 */
[-CC-:B------:R-:W-:Y:S01]  /*f220*/  FFMA.FTZ R42, R47, R0.reuse, -R53.reuse ;  /* 0x000000002f2a7223 */ /* 0x180fe20000010835 */
[----:B------:R-:W-:-:S03]  /*f230*/  FFMA.FTZ R31, R38, R0, -R53 ;  /* 0x00000000261f7223 */ /* 0x000fc60000010835 */
[----:B------:R-:W3:Y:S08]  /*f240*/  MUFU.EX2 R151, R151 ;  /* 0x0000009700977308 */ /* 0x000ef00000000800 */
[----:B------:R-:W4:Y:S08]  /*f250*/  MUFU.EX2 R30, R30 ;  /* 0x0000001e001e7308 */ /* 0x000f300000000800 */
[----:B------:R-:W-:Y:S08]  /*f260*/  MUFU.EX2 R52, R52 ;  /* 0x0000003400347308 */ /* 0x000ff00000000800 */
[----:B------:R-:W-:Y:S08]  /*f270*/  MUFU.EX2 R35, R35 ;  /* 0x0000002300237308 */ /* 0x000ff00000000800 */
[----:B------:R-:W-:Y:S08]  /*f280*/  MUFU.EX2 R41, R41 ;  /* 0x0000002900297308 */ /* 0x000ff00000000800 */
[----:B------:R-:W-:Y:S08]  /*f290*/  MUFU.EX2 R44, R44 ;  /* 0x0000002c002c7308 */ /* 0x000ff00000000800 */
[----:B------:R-:W-:Y:S01]  /*f2a0*/  MUFU.EX2 R45, R45 ;  /* 0x0000002d002d7308 */ /* 0x000fe20000000800 */
[----:B------:R-:W-:-:S02]  /*f2b0*/  WARPGROUP.DEPBAR.LE gsb0, 0x0 ;  /* 0x00008000000079c5 */ /* 0x000fc40000010000 */
[----:B------:R-:W-:Y:S01]  /*f2c0*/  WARPGROUP.ARRIVE ;  /* 0x00000000000079c5 */ /* 0x000fe20000000000 */
[----:B------:R-:W-:Y:S01]  /*f2d0*/  SEL R47, R21, 0x9, !P2 ;  /* 0x00000009152f7807 */ /* 0x000fe20005000000 */
[-CC-:B------:R-:W-:Y:S01]  /*f2e0*/  FFMA.FTZ R39, R43, R0.reuse, -R53.reuse ;  /* 0x000000002b277223 */ /* 0x180fe20000010835 */
[----:B------:R-:W-:Y:S01]  /*f2f0*/  FFMA.FTZ R43, R51, R0, -R53 ;  /* 0x00000000332b7223 */ /* 0x000fe20000010835 */
[----:B------:R-:W-:Y:S01]  /*f300*/  @!P1 PRMT R46, RZ, 0x654, R46 ;  /* 0x00000654ff2e9816 */ /* 0x000fe2000000002e */
[----:B------:R-:W4:Y:S01]  /*f310*/  MUFU.EX2 R27, R27 ;  /* 0x0000001b001b7308 */ /* 0x000f220000000800 */
[----:B------:R-:W-:Y:S01]  /*f320*/  HGMMA.64x64x16.F32.BF16 R88, R120, gdesc[UR4].tnspB, R88, gsb0 ;  /* 0x40e0000478587df0 */ /* 0x000fe20008001858 */
[----:B-1----:R-:W-:Y:S01]  /*f330*/  FFMA.FTZ R51, R12, R4, R149 ;  /* 0x000000040c337223 */ /* 0x002fe20000010095 */
[----:B------:R-:W-:Y:S02]  /*f340*/  @!P1 IMAD R4, R15, 0x8, R2 ;  /* 0x000000080f049824 */ /* 0x000fe400078e0202 */
[----:B------:R-:W-:-:S03]  /*f350*/  FFMA.FTZ R38, R50, R0, -R53 ;  /* 0x0000000032267223 */ /* 0x000fc60000010835 */
[----:B------:R-:W1:Y:S01]  /*f360*/  MUFU.EX2 R31, R31 ;  /* 0x0000001f001f7308 */ /* 0x000e620000000800 */
[----:B------:R-:W-:Y:S02]  /*f370*/  @!P1 VIADD R4, R4, 0x16860 ;  /* 0x0001686004049836 */ /* 0x000fe40000000000 */
[----:B------:R-:W-:-:S05]  /*f380*/  FADD.FTZ R50, R24, R5 ;  /* 0x0000000518327221 */ /* 0x000fca0000010000 */
[----:B------:R-:W1:Y:S08]  /*f390*/  MUFU.EX2 R56, R56 ;  /* 0x0000003800387308 */ /* 0x000e700000000800 */
[----:B------:R-:W1:Y:S08]  /*f3a0*/  MUFU.EX2 R34, R34 ;  /* 0x0000002200227308 */ /* 0x000e700000000800 */
[----:B------:R-:W1:Y:S08]  /*f3b0*/  MUFU.EX2 R39, R39 ;  /* 0x0000002700277308 */ /* 0x000e700000000800 */
[----:B------:R-:W1:Y:S08]  /*f3c0*/  MUFU.EX2 R42, R42 ;  /* 0x0000002a002a7308 */ /* 0x000e700000000800 */
[----:B------:R-:W1:Y:S08]  /*f3d0*/  MUFU.EX2 R38, R38 ;  /* 0x0000002600267308 */ /* 0x000e700000000800 */
[----:B------:R-:W1:Y:S08]  /*f3e0*/  MUFU.EX2 R43, R43 ;  /* 0x0000002b002b7308 */ /* 0x000e700000000800 */
[----:B------:R-:W1:Y:S01]  /*f3f0*/  MUFU.EX2 R8, R8 ;  /* 0x0000000800087308 */ /* 0x000e620000000800 */
[-CC-:B------:R-:W-:Y:S01]  /*f400*/  FFMA.FTZ R59, R59, R0.reuse, -R53.reuse ;  /* 0x000000003b3b7223 */ /* 0x180fe20000010835 */
[----:B------:R-:W-:-:S06]  /*f410*/  FFMA.FTZ R135, R62, R0, -R53 ;  /* 0x000000003e877223 */ /* 0x000fcc0000010835 */
[----:B------:R-:W1:Y:S01]  /*f420*/  MUFU.EX2 R133, R133 ;  /* 0x0000008500857308 */ /* 0x000e620000000800 */
[----:B------:R-:W-:Y:S02]  /*f430*/  WARPGROUP.DEPBAR.LE gsb0, 0x0 ;  /* 0x00008000000079c5 */ /* 0x000fe40000010000 */
[----:B------:R4:W-:Y:S06]  /*f440*/  BAR.ARV R47, 0x100 ;  /* 0x0004002f0000751d */ /* 0x0009ec0000002000 */
[----:B------:R0:W-:Y:S01]  /*f450*/  @!P1 SYNCS.ARRIVE.TRANS64.RED.A1T0 RZ, [R46+URZ], RZ ;  /* 0x000000ff2eff99a7 */ /* 0x0001e2000810043f */
[----:B------:R-:W-:Y:S01]  /*f460*/  MUFU.EX2 R48, R48 ;  /* 0x0000003000307308 */ /* 0x000fe20000000800 */
[----:B0-----:R-:W-:-:S07]  /*f470*/  FADD.FTZ R46, R26, R51 ;  /* 0x000000331a2e7221 */ /* 0x001fce0000010000 */
[----:B------:R-:W-:Y:S01]  /*f480*/  MUFU.EX2 R49, R49 ;  /* 0x0000003100317308 */ /* 0x000fe20000000800 */
[----:B---3--:R-:W-:Y:S01]  /*f490*/  FADD.FTZ R15, R151, R46 ;  /* 0x0000002e970f7221 */ /* 0x008fe20000010000 */
[----:B------:R-:W-:-:S03]  /*f4a0*/  @!P1 PRMT R46, RZ, 0x654, R4 ;  /* 0x00000654ff2e9816 */ /* 0x000fc60000000004 */
[----:B----4-:R-:W-:Y:S01]  /*f4b0*/  FADD.FTZ R54, R30, R15 ;  /* 0x0000000f1e367221 */ /* 0x010fe20000010000 */
[----:B------:R-:W-:Y:S01]  /*f4c0*/  FADD.FTZ R15, R145, R50 ;  /* 0x00000032910f7221 */ /* 0x000fe20000010000 */
[----:B------:R0:W-:Y:S01]  /*f4d0*/  @!P1 SYNCS.ARRIVE.TRANS64.RED.A1T0 RZ, [R46+URZ], RZ ;  /* 0x000000ff2eff99a7 */ /* 0x0001e2000810043f */
[----:B------:R-:W-:Y:S01]  /*f4e0*/  MUFU.EX2 R11, R11 ;  /* 0x0000000b000b7308 */ /* 0x000fe20000000800 */
[----:B------:R-:W-:-:S04]  /*f4f0*/  FADD.FTZ R47, R27, R54 ;  /* 0x000000361b2f7221 */ /* 0x000fc80000010000 */
[----:B------:R-:W-:Y:S01]  /*f500*/  FADD.FTZ R50, R52, R47 ;  /* 0x0000002f34327221 */ /* 0x000fe20000010000 */
[----:B0-----:R-:W-:-:S03]  /*f510*/  FADD.FTZ R46, R144, R15 ;  /* 0x0000000f902e7221 */ /* 0x001fc60000010000 */
[----:B-1----:R-:W-:Y:S01]  /*f520*/  FADD.FTZ R51, R31, R50 ;  /* 0x000000321f337221 */ /* 0x002fe20000010000 */
[----:B------:R-:W-:-:S03]  /*f530*/  FADD.FTZ R47, R143, R46 ;  /* 0x0000002e8f2f7221 */ /* 0x000fc60000010000 */
[----:B------:R-:W-:Y:S01]  /*f540*/  FADD.FTZ R51, R56, R51 ;  /* 0x0000003338337221 */ /* 0x000fe20000010000 */
[----:B------:R-:W-:-:S04]  /*f550*/  FADD.FTZ R46, R146, R47 ;  /* 0x0000002f922e7221 */ /* 0x000fc80000010000 */
        /* <DEDUP_REMOVED lines=17> */
[-C--:B------:R-:W-:Y:S01]  /*f670*/  FFMA.FTZ R129, R66, R0.reuse, -R53 ;  /* 0x0000000042817223 */ /* 0x080fe20000010835 */
[----:B------:R-:W-:Y:S01]  /*f680*/  F2FP.BF16.F32.PACK_AB R149, R26, R149 ;  /* 0x000000951a95723e */ /* 0x000fe200000010ff */
[----:B------:R-:W-:Y:S01]  /*f690*/  FADD.FTZ R47, R13, R24 ;  /* 0x000000180d2f7221 */ /* 0x000fe20000010000 */
[----:B------:R-:W-:Y:S01]  /*f6a0*/  FADD.FTZ R26, R20, R51 ;  /* 0x00000033141a7221 */ /* 0x000fe20000010000 */
[----:B------:R-:W-:-:S03]  /*f6b0*/  FFMA.FTZ R5, R67, R0, -R53 ;  /* 0x0000000043057223 */ /* 0x000fc60000010835 */
[----:B------:R-:W3:Y:S01]  /*f6c0*/  MUFU.EX2 R4, R63 ;  /* 0x0000003f00047308 */ /* 0x000ee20000000800 */
[----:B------:R-:W-:Y:S01]  /*f6d0*/  FADD.FTZ R47, R132, R47 ;  /* 0x0000002f842f7221 */ /* 0x000fe20000010000 */
[----:B------:R-:W-:Y:S01]  /*f6e0*/  FADD.FTZ R26, R133, R26 ;  /* 0x0000001a851a7221 */ /* 0x000fe20000010000 */
[----:B------:R-:W-:-:S05]  /*f6f0*/  FFMA.FTZ R131, R70, R0, -R53 ;  /* 0x0000000046837223 */ /* 0x000fca0000010835 */
[----:B------:R-:W4:Y:S01]  /*f700*/  MUFU.EX2 R129, R129 ;  /* 0x0000008100817308 */ /* 0x000f220000000800 */
[----:B------:R-:W-:Y:S01]  /*f710*/  FADD.FTZ R47, R32, R47 ;  /* 0x0000002f202f7221 */ /* 0x000fe20000010000 */
[----:B0-----:R-:W-:Y:S01]  /*f720*/  FADD.FTZ R26, R21, R26 ;  /* 0x0000001a151a7221 */ /* 0x001fe20000010000 */
[----:B------:R-:W-:Y:S01]  /*f730*/  FFMA.FTZ R15, R71, R0, -R53 ;  /* 0x00000000470f7223 */ /* 0x000fe20000010835 */
[----:B------:R-:W-:-:S04]  /*f740*/  F2FP.BF16.F32.PACK_AB R144, R144, R145 ;  /* 0x000000919090723e */ /* 0x000fc800000010ff */
[----:B------:R-:W0:Y:S01]  /*f750*/  MUFU.EX2 R5, R5 ;  /* 0x0000000500057308 */ /* 0x000e220000000800 */
[----:B------:R-:W-:Y:S01]  /*f760*/  F2FP.BF16.F32.PACK_AB R145, R52, R27 ;  /* 0x0000001b3491723e */ /* 0x000fe200000010ff */
[----:B------:R-:W-:Y:S01]  /*f770*/  FADD.FTZ R47, R134, R47 ;  /* 0x0000002f862f7221 */ /* 0x000fe20000010000 */
[----:B-1----:R-:W-:Y:S01]  /*f780*/  FADD.FTZ R27, R135, R26 ;  /* 0x0000001a871b7221 */ /* 0x002fe20000010000 */
[----:B------:R-:W-:-:S04]  /*f790*/  FFMA.FTZ R125, R74, R0, -R53 ;  /* 0x000000004a7d7223 */ /* 0x000fc80000010835 */
[----:B------:R-:W1:Y:S01]  /*f7a0*/  MUFU.EX2 R131, R131 ;  /* 0x0000008300837308 */ /* 0x000e620000000800 */
[----:B------:R-:W-:Y:S01]  /*f7b0*/  F2FP.BF16.F32.PACK_AB R151, R30, R151 ;  /* 0x000000971e97723e */ /* 0x000fe200000010ff */
[----:B------:R-:W-:Y:S01]  /*f7c0*/  FADD.FTZ R26, R28, R47 ;  /* 0x0000002f1c1a7221 */ /* 0x000fe20000010000 */
[----:B---3--:R-:W-:Y:S01]  /*f7d0*/  FADD.FTZ R30, R4, R27 ;  /* 0x0000001b041e7221 */ /* 0x008fe20000010000 */
[----:B------:R-:W-:-:S04]  /*f7e0*/  FFMA.FTZ R75, R75, R0, -R53 ;  /* 0x000000004b4b7223 */ /* 0x000fc80000010835 */
[----:B------:R-:W3:Y:S01]  /*f7f0*/  MUFU.EX2 R15, R15 ;  /* 0x0000000f000f7308 */ /* 0x000ee20000000800 */
[----:B------:R-:W-:Y:S01]  /*f800*/  FADD.FTZ R26, R25, R26 ;  /* 0x0000001a191a7221 */ /* 0x000fe20000010000 */
[----:B----4-:R-:W-:Y:S01]  /*f810*/  FADD.FTZ R30, R129, R30 ;  /* 0x0000001e811e7221 */ /* 0x010fe20000010000 */
[----:B------:R-:W-:-:S05]  /*f820*/  FFMA.FTZ R78, R78, R0, -R53 ;  /* 0x000000004e4e7223 */ /* 0x000fca0000010835 */
        /* <DEDUP_REMOVED lines=13> */
[----:B---3--:R-:W-:Y:S01]  /*f900*/  FADD.FTZ R30, R15, R30 ;  /* 0x0000001e0f1e7221 */ /* 0x008fe20000010000 */
[----:B------:R-:W-:-:S04]  /*f910*/  FFMA.FTZ R83, R83, R0, -R53 ;  /* 0x0000000053537223 */ /* 0x000fc80000010835 */
[----:B------:R-:W3:Y:S01]  /*f920*/  MUFU.EX2 R79, R79 ;  /* 0x0000004f004f7308 */ /* 0x000ee20000000800 */
[----:B------:R-:W-:Y:S01]  /*f930*/  F2FP.BF16.F32.PACK_AB R133, R21, R133 ;  /* 0x000000851585723e */ /* 0x000fe200000010ff */
[----:B------:R-:W-:Y:S01]  /*f940*/  FADD.FTZ R13, R37, R8 ;  /* 0x00000008250d7221 */ /* 0x000fe20000010000 */
[----:B----4-:R-:W-:Y:S01]  /*f950*/  FADD.FTZ R21, R125, R30 ;  /* 0x0000001e7d157221 */ /* 0x010fe20000010000 */
[----:B------:R-:W-:Y:S01]  /*f960*/  FFMA.FTZ R86, R86, R0, -R53 ;  /* 0x0000000056567223 */ /* 0x000fe20000010835 */
[----:B------:R-:W-:-:S03]  /*f970*/  F2FP.BF16.F32.PACK_AB R135, R4, R135 ;  /* 0x000000870487723e */ /* 0x000fc600000010ff */
        /* <DEDUP_REMOVED lines=11> */
[----:B--2---:R-:W-:-:S05]  /*fa30*/  ISETP.GT.AND P2, PT, R14, R55, PT ;  /* 0x000000370e00720c */ /* 0x004fca0003f44270 */
[----:B------:R-:W2:Y:S01]  /*fa40*/  MUFU.EX2 R53, R53 ;  /* 0x0000003500357308 */ /* 0x000ea20000000800 */
[----:B------:R-:W-:Y:S01]  /*fa50*/  FADD.FTZ R13, R45, R8 ;  /* 0x000000082d0d7221 */ /* 0x000fe20000010000 */
[----:B----4-:R-:W-:-:S03]  /*fa60*/  FADD.FTZ R4, R82, R5 ;  /* 0x0000000552047221 */ /* 0x010fc60000010000 */
[----:B------:R-:W-:Y:S01]  /*fa70*/  FADD.FTZ R8, R48, R13 ;  /* 0x0000000d30087221 */ /* 0x000fe20000010000 */
[----:B0-----:R-:W-:-:S03]  /*fa80*/  FADD.FTZ R5, R83, R4 ;  /* 0x0000000453057221 */ /* 0x001fc60000010000 */
[----:B------:R-:W-:Y:S01]  /*fa90*/  FADD.FTZ R8, R49, R8 ;  /* 0x0000000831087221 */ /* 0x000fe20000010000 */
[----:B-1----:R-:W-:Y:S01]  /*faa0*/  FADD.FTZ R4, R86, R5 ;  /* 0x0000000556047221 */ /* 0x002fe20000010000 */
[----:B------:R-:W-:Y:S01]  /*fab0*/  F2FP.BF16.F32.PACK_AB R148, R148, R147 ;  /* 0x000000939494723e */ /* 0x000fe200000010ff */
[-C--:B------:R-:W-:Y:S01]  /*fac0*/  FMUL.FTZ R90, R90, R12.reuse ;  /* 0x0000000c5a5a7220 */ /* 0x080fe20000410000 */
        /* <DEDUP_REMOVED lines=21> */
[----:B--2---:R-:W-:Y:S01]  /*fc20*/  FADD.FTZ R4, R53, R4 ;  /* 0x0000000435047221 */ /* 0x004fe20000010000 */
[----:B------:R-:W-:Y:S01]  /*fc30*/  F2FP.BF16.F32.PACK_AB R141, R39, R34 ;  /* 0x00000022278d723e */ /* 0x000fe200000010ff */
[-C--:B------:R-:W-:Y:S01]  /*fc40*/  FMUL.FTZ R88, R88, R10.reuse ;  /* 0x0000000a58587220 */ /* 0x080fe20000410000 */
[----:B------:R-:W-:Y:S01]  /*fc50*/  F2FP.BF16.F32.PACK_AB R143, R42, R35 ;  /* 0x000000232a8f723e */ /* 0x000fe200000010ff */
[----:B------:R-:W-:Y:S01]  /*fc60*/  FMUL.FTZ R89, R89, R10 ;  /* 0x0000000a59597220 */ /* 0x000fe20000410000 */
        /* <DEDUP_REMOVED lines=26> */
[----:B------:R-:W-:Y:S01]  /*fe10*/  FMUL.FTZ R117, R117, R10 ;  /* 0x0000000a75757220 */ /* 0x000fe20000410000 */
[----:B------:R-:W-:-:S02]  /*fe20*/  VIADD R14, R14, 0xffffffff ;  /* 0xffffffff0e0e7836 */ /* 0x000fc40000000000 */
[----:B------:R-:W-:Y:S02]  /*fe30*/  IMAD.MOV.U32 R8, RZ, RZ, R23 ;  /* 0x000000ffff087224 */ /* 0x000fe400078e0017 */
[----:B------:R-:W-:Y:S02]  /*fe40*/  IMAD.MOV.U32 R15, RZ, RZ, R18 ;  /* 0x000000ffff0f7224 */ /* 0x000fe400078e0012 */
[----:B------:R-:W-:Y:S02]  /*fe50*/  IMAD.MOV.U32 R12, RZ, RZ, R9 ;  /* 0x000000ffff0c7224 */ /* 0x000fe400078e0009 */
[----:B------:R-:W-:Y:S01]  /*fe60*/  IMAD.MOV.U32 R13, RZ, RZ, R3 ;  /* 0x000000ffff0d7224 */ /* 0x000fe200078e0003 */
[----:B------:R-:W-:Y:S06]  /*fe70*/  @P2 BRA `(.L_x_14531) ;  /* 0xffffffe000402947 */ /* 0x000fec000383ffff */
.L_x_14521:
[----:B------:R-:W-:Y:S05]  /*fe80*/  WARPSYNC.ALL ;  /* 0x0000000000007948 */ /* 0x000fea0003800000 */
[----:B------:R-:W-:Y:S06]  /*fe90*/  BAR.ARV 0x8, 0x200 ;  /* 0x0208000000007b1d */ /* 0x000fec0000002000 */
[----:B------:R-:W-:Y:S05]  /*fea0*/  @!P0 BRA `(.L_x_14532) ;  /* 0x0000000000048947 */ /* 0x000fea0003800000 */
[----:B------:R-:W-:Y:S01]  /*feb0*/  BPT.TRAP 0x1 ;  /* 0x000000040000795c */ /* 0x000fe20000300000 */
.L_x_14532:
[----:B------:R-:W-:Y:S01]  /*fec0*/  IMAD R13, R18, 0x8, R2 ;  /* 0x00000008120d7824 */ /* 0x000fe200078e0202 */
[----:B------:R-:W-:-:S04]  /*fed0*/  SHF.L.U32 R6, R23, 0x1f, RZ ;  /* 0x0000001f17067819 */ /* 0x000fc800000006ff */
[----:B------:R0:W1:Y:S01]  /*fee0*/  SYNCS.PHASECHK.TRANS64.TRYWAIT P2, [R13+URZ+0x16850], R6 ;  /* 0x016850060d0075a7 */ /* 0x000062000804017f */
[----:B------:R-:W-:Y:S05]  /*fef0*/  @!P0 BRA `(.L_x_14533) ;  /* 0x0000000000048947 */ /* 0x000fea0003800000 */
[----:B------:R-:W-:Y:S01]  /*ff00*/  BPT.TRAP 0x1 ;  /* 0x000000040000795c */ /* 0x000fe20000300000 */
.L_x_14533:
[----:B------:R-:W-:-:S05]  /*ff10*/  VIADD R2, R2, 0x400 ;  /* 0x0000040002027836 */ /* 0x000fca0000000000 */
[----:B------:R-:W-:-:S04]  /*ff20*/  SHF.R.U32.HI R2, RZ, 0x4, R2 ;  /* 0x00000004ff027819 */ /* 0x000fc80000011602 */
[----:B------:R-:W-:Y:S01]  /*ff30*/  LOP3.LUT R7, R2, 0x3fff, RZ, 0xc0, !PT ;  /* 0x00003fff02077812 */ /* 0x000fe200078ec0ff */
[----:B-1----:R-:W-:Y:S06]  /*ff40*/  @P2 BRA `(.L_x_14534) ;  /* 0x0000000000082947 */ /* 0x002fec0003800000 */
[----:B------:R-:W1:Y:S02]  /*ff50*/  SYNCS.PHASECHK.TRANS64.TRYWAIT P0, [R13+URZ+0x16850], R6 ;  /* 0x016850060d0075a7 */ /* 0x000e64000800017f */
[----:B-1----:R-:W-:Y:S05]  /*ff60*/  @!P0 BRA `(.L_x_14535) ;  /* 0x000000ac00d88947 */ /* 0x002fea0003800000 */
.L_x_14534:
[----:B01----:R-:W-:Y:S01]  /*ff70*/  IMAD R6, R18, 0x400, R7 ;  /* 0x0000040012067824 */ /* 0x003fe200078e0207 */
[----:B------:R-:W2:Y:S01]  /*ff80*/  LDL.LU R14, [R1+0x58] ;  /* 0x00005800010e7983 */ /* 0x000ea20000300800 */
[----:B------:R-:W-:Y:S01]  /*ff90*/  IMAD.MOV.U32 R7, RZ, RZ, 0x40000040 ;  /* 0x40000040ff077424 */ /* 0x000fe200078e00ff */
[----:B------:R-:W-:Y:S05]  /*ffa0*/  WARPSYNC.ALL ;  /* 0x0000000000007948 */ /* 0x000fea0003800000 */
[C---:B------:R-:W-:Y:S01]  /*ffb0*/  R2UR UR6, R6.reuse ;  /* 0x00000000060672ca */ /* 0x040fe200000e0000 */
[----:B------:R-:W-:Y:S01]  /*ffc0*/  WARPGROUP.ARRIVE ;  /* 0x00000000000079c5 */ /* 0x000fe20000000000 */
[----:B------:R-:W-:Y:S01]  /*ffd0*/  R2UR UR7, R7 ;  /* 0x00000000070772ca */ /* 0x000fe200000e0000 */
[----:B------:R-:W-:Y:S01]  /*ffe0*/  VIADD R10, R6, 0x80 ;  /* 0x00000080060a7836 */ /* 0x000fe20000000000 */
[----:B------:R-:W0:Y:S01]  /*fff0*/  SHFL.BFLY PT, R2, R5, 0x2, 0x1f ;  /* 0x0c401f0005027f89 */ /* 0x000e2200000e0000 */
[----:B------:R-:W-:-:S02]  /*10000*/  IMAD.MOV.U32 R11, RZ, RZ, 0x40000040 ;  /* 0x40000040ff0b7424 */ /* 0x000fc400078e00ff */
[----:B------:R-:W-:Y:S02]  /*10010*/  IMAD.MOV.U32 R7, RZ, RZ, 0x40000040 ;  /* 0x40000040ff077424 */ /* 0x000fe400078e00ff */
[----:B------:R-:W-:Y:S02]  /*10020*/  @!P1 VIADD R8, R13, 0x16860 ;  /* 0x000168600d089836 */ /* 0x000fe40000000000 */
[----:B------:R-:W-:Y:S02]  /*10030*/  VIADD R18, R18, 0x1 ;  /* 0x0000000112127836 */ /* 0x000fe40000000000 */
[----:B------:R-:W-:Y:S01]  /*10040*/  IMAD.MOV.U32 R26, RZ, RZ, -0x800000 ;  /* 0xff800000ff1a7424 */ /* 0x000fe200078e00ff */
[----:B------:R-:W-:Y:S01]  /*10050*/  @!P1 PRMT R8, RZ, 0x654, R8 ;  /* 0x00000654ff089816 */ /* 0x000fe20000000008 */
[----:B------:R-:W-:Y:S01]  /*10060*/  HGMMA.64x64x16.F32.BF16 R88, R148, gdesc[UR4].tnspB, R88, gsb0 ;  /* 0x40e0000494587df0 */ /* 0x000fe20008001858 */
[----:B------:R-:W-:Y:S01]  /*10070*/  R2UR UR6, R10 ;  /* 0x000000000a0672ca */ /* 0x000fe200000e0000 */
[----:B------:R-:W-:Y:S01]  /*10080*/  VIADD R10, R6, 0x100 ;  /* 0x00000100060a7836 */ /* 0x000fe20000000000 */
[----:B------:R-:W-:Y:S01]  /*10090*/  R2UR UR7, R11 ;  /* 0x000000000b0772ca */ /* 0x000fe200000e0000 */
[----:B------:R-:W-:Y:S01]  /*100a0*/  IMAD.MOV.U32 R11, RZ, RZ, 0x40000040 ;  /* 0x40000040ff0b7424 */ /* 0x000fe200078e00ff */
[----:B------:R-:W-:Y:S01]  /*100b0*/  ISETP.NE.AND P2, PT, R18, 0x2, PT ;  /* 0x000000021200780c */ /* 0x000fe20003f45270 */
[----:B------:R-:W-:-:S03]  /*100c0*/  IMAD.MOV.U32 R27, RZ, RZ, -0x800000 ;  /* 0xff800000ff1b7424 */ /* 0x000fc600078e00ff */
[----:B------:R-:W-:Y:S01]  /*100d0*/  SEL R18, R18, RZ, P2 ;  /* 0x000000ff12127207 */ /* 0x000fe20001000000 */
[----:B0-----:R-:W-:Y:S01]  /*100e0*/  FADD.FTZ R2, R2, R5 ;  /* 0x0000000502027221 */ /* 0x001fe20000010000 */
        /* <DEDUP_REMOVED lines=35> */
[----:B------:R-:W-:Y:S02]  /*10320*/  R2UR UR7, R11 ;  /* 0x000000000b0772ca */ /* 0x000fe400000e0000 */
[----:B------:R-:W0:Y:S02]  /*10330*/  SHFL.BFLY PT, R11, R4, 0x2, 0x1f ;  /* 0x0c401f00040b7f89 */ /* 0x000e2400000e0000 */
[----:B0-----:R-:W-:Y:S01]  /*10340*/  FADD.FTZ R11, R11, R4 ;  /* 0x000000040b0b7221 */ /* 0x001fe20000010000 */
[----:B------:R-:W-:-:S04]  /*10350*/  SEL R4, RZ, 0x1, P2 ;  /* 0x00000001ff047807 */ /* 0x000fc80001000000 */
[----:B------:R-:W-:Y:S01]  /*10360*/  LOP3.LUT R23, R23, R4, RZ, 0x3c, !PT ;  /* 0x0000000417177212 */ /* 0x000fe200078e3cff */
[----:B------:R-:W-:Y:S02]  /*10370*/  WARPGROUP.DEPBAR.LE gsb0, 0x0 ;  /* 0x00008000000079c5 */ /* 0x000fe40000010000 */
[----:B------:R-:W-:-:S06]  /*10380*/  WARPGROUP.ARRIVE ;  /* 0x00000000000079c5 */ /* 0x000fcc0000000000 */
[----:B------:R-:W-:Y:S01]  /*10390*/  HGMMA.64x64x16.F32.BF16 R88, R124, gdesc[UR4].tnspB, R88, gsb0 ;  /* 0x40e000047c587df0 */ /* 0x000fe20008001858 */
[----:B------:R-:W-:Y:S02]  /*103a0*/  R2UR UR6, R6 ;  /* 0x00000000060672ca */ /* 0x000fe400000e0000 */
[----:B------:R-:W-:Y:S01]  /*103b0*/  R2UR UR7, R7 ;  /* 0x00000000070772ca */ /* 0x000fe200000e0000 */
[----:B------:R-:W0:Y:S04]  /*103c0*/  SHFL.BFLY PT, R6, R11, 0x1, 0x1f ;  /* 0x0c201f000b067f89 */ /* 0x000e2800000e0000 */
[----:B------:R-:W1:Y:S01]  /*103d0*/  SHFL.BFLY PT, R7, R2, 0x1, 0x1f ;  /* 0x0c201f0002077f89 */ /* 0x000e6200000e0000 */
[----:B0-----:R-:W-:Y:S01]  /*103e0*/  FADD.FTZ R12, R11, R6 ;  /* 0x000000060b0c7221 */ /* 0x001fe20000010000 */
[----:B------:R-:W-:-:S02]  /*103f0*/  IMAD.MOV.U32 R6, RZ, RZ, RZ ;  /* 0x000000ffff067224 */ /* 0x000fc400078e00ff */
[----:B-1----:R-:W-:Y:S02]  /*10400*/  FADD.FTZ R10, R2, R7 ;  /* 0x00000007020a7221 */ /* 0x002fe40000010000 */
[----:B------:R-:W-:Y:S01]  /*10410*/  FSETP.NE.FTZ.AND P3, PT, R12, RZ, PT ;  /* 0x000000ff0c00720b */ /* 0x000fe20003f75000 */
[----:B------:R-:W-:Y:S02]  /*10420*/  IMAD.MOV.U32 R2, RZ, RZ, RZ ;  /* 0x000000ffff027224 */ /* 0x000fe400078e00ff */
[----:B------:R-:W-:-:S10]  /*10430*/  FSETP.NE.FTZ.AND P0, PT, R10, RZ, PT ;  /* 0x000000ff0a00720b */ /* 0x000fd40003f15000 */
[----:B------:R-:W0:Y:S01]  /*10440*/  @P3 MUFU.LG2 R7, R12 ;  /* 0x0000000c00073308 */ /* 0x000e220000000c00 */
[C---:B------:R-:W-:Y:S02]  /*10450*/  @P3 FMUL.FTZ R11, R0.reuse, 0.69314718246459960938 ;  /* 0x3f317218000b3820 */ /* 0x040fe40000410000 */
[----:B------:R-:W-:-:S05]  /*10460*/  @P0 FMUL.FTZ R4, R0, 0.69314718246459960938 ;  /* 0x3f31721800040820 */ /* 0x000fca0000410000 */
        /* <DEDUP_REMOVED lines=45> */
.L_x_14471:
[----:B------:R-:W2:Y:S01]  /*10740*/  LDL R48, [R1+0x50] ;  /* 0x0000500001307983 */ /* 0x000ea20000100800 */
[----:B------:R-:W-:Y:S05]  /*10750*/  WARPSYNC.ALL ;  /* 0x0000000000007948 */ /* 0x000fea0003800000 */
[----:B------:R-:W0:Y:S01]  /*10760*/  S2R R0, SR_TID.X ;  /* 0x0000000000007919 */ /* 0x000e220000002100 */
[----:B------:R-:W1:Y:S01]  /*10770*/  S2UR UR5, SR_CgaCtaId ;  /* 0x00000000000579c3 */ /* 0x000e620000008800 */
[----:B------:R-:W-:Y:S01]  /*10780*/  UMOV UR4, 0x400 ;  /* 0x0000040000047882 */ /* 0x000fe20000000000 */
[----:B------:R-:W-:Y:S01]  /*10790*/  BSSY B0, `(.L_x_14536) ;  /* 0x0000241000007945 */ /* 0x000fe20003800000 */
[----:B-1----:R-:W-:-:S06]  /*107a0*/  ULEA UR4, UR5, UR4, 0x18 ;  /* 0x0000000405047291 */ /* 0x002fcc000f8ec03f */
[----:B------:R-:W-:Y:S01]  /*107b0*/  IMAD.U32 R2, RZ, RZ, UR4 ;  /* 0x00000004ff027e24 */ /* 0x000fe2000f8e00ff */
[----:B------:R-:W-:Y:S01]  /*107c0*/  BAR.SYNC.DEFER_BLOCKING 0x5, 0x200 ;  /* 0x0148000000007b1d */ /* 0x000fe20000010000 */
[----:B0-----:R-:W-:-:S05]  /*107d0*/  VIADD R49, R0, 0xffffff80 ;  /* 0xffffff8000317836 */ /* 0x001fca0000000000 */
[--C-:B------:R-:W-:Y:S02]  /*107e0*/  SHF.R.S32.HI R46, RZ, 0x1f, R49.reuse ;  /* 0x0000001fff2e7819 */ /* 0x100fe40000011431 */
[----:B------:R-:W-:Y:S02]  /*107f0*/  SHF.R.S32.HI R0, RZ, 0x1f, R49 ;  /* 0x0000001fff007819 */ /* 0x000fe40000011431 */
[-C--:B------:R-:W-:Y:S02]  /*10800*/  LEA.HI R46, R46, R49.reuse, RZ, 0x3 ;  /* 0x000000312e2e7211 */ /* 0x080fe400078f18ff */
[----:B------:R-:W-:Y:S02]  /*10810*/  LEA.HI R0, R0, R49, RZ, 0x3 ;  /* 0x0000003100007211 */ /* 0x000fe400078f18ff */
[----:B------:R-:W-:Y:S02]  /*10820*/  LOP3.LUT R46, R46, 0xfffffff8, RZ, 0xc0, !PT ;  /* 0xfffffff82e2e7812 */ /* 0x000fe400078ec0ff */
[----:B------:R-:W-:-:S03]  /*10830*/  SHF.R.S32.HI R45, RZ, 0x3, R0 ;  /* 0x00000003ff2d7819 */ /* 0x000fc60000011400 */
[----:B------:R-:W-:-:S04]  /*10840*/  IMAD.IADD R46, R49, 0x1, -R46 ;  /* 0x00000001312e7824 */ /* 0x000fc800078e0a2e */
[----:B------:R-:W-:Y:S01]  /*10850*/  IMAD.SHL.U32 R44, R46, 0x8, RZ ;  /* 0x000000082e2c7824 */ /* 0x000fe200078e00ff */
[----:B------:R0:W1:Y:S04]  /*10860*/  LDS.128 R28, [R2+0x168d0] ;  /* 0x0168d000021c7984 */ /* 0x0000680000000c00 */
        /* <DEDUP_REMOVED lines=11> */
[----:B------:R-:W-:Y:S01]  /*10920*/  F2FP.BF16.F32.PACK_AB R14, R93, R92 ;  /* 0x0000005c5d0e723e */ /* 0x000fe200000010ff */
[----:B------:R-:W0:Y:S01]  /*10930*/  S2R R3, SR_SWINHI ;  /* 0x0000000000037919 */ /* 0x000e220000002f00 */
[----:B-----5:R-:W-:Y:S02]  /*10940*/  MOV R24, R2 ;  /* 0x0000000200187202 */ /* 0x020fe40000000f00 */
[----:B0-----:R-:W-:-:S03]  /*10950*/  MOV R25, R3 ;  /* 0x0000000300197202 */ /* 0x001fc60000000f00 */
[----:B--2---:R-:W-:-:S03]  /*10960*/  IMAD.WIDE R10, R4, 0x2, R24 ;  /* 0x00000002040a7825 */ /* 0x004fc600078e0218 */
[C---:B------:R-:W-:Y:S02]  /*10970*/  IADD3 R15, P0, R10.reuse, 0x60, RZ ;  /* 0x000000600a0f7810 */ /* 0x040fe40007f1e0ff */
[C---:B------:R-:W-:Y:S02]  /*10980*/  LOP3.LUT R3, R10.reuse, 0x380, RZ, 0xc0, !PT ;  /* 0x000003800a037812 */ /* 0x040fe400078ec0ff */
[----:B------:R-:W-:Y:S01]  /*10990*/  IADD3 R6, P1, R10, 0x40, RZ ;  /* 0x000000400a067810 */ /* 0x000fe20007f3e0ff */
[--C-:B------:R-:W-:Y:S01]  /*109a0*/  IMAD.X R5, RZ, RZ, R11.reuse, P0 ;  /* 0x000000ffff057224 */ /* 0x100fe200000e060b */
[----:B---3--:R-:W-:Y:S02]  /*109b0*/  ISETP.NE.AND P0, PT, R32, RZ, PT ;  /* 0x000000ff2000720c */ /* 0x008fe40003f05270 */
        /* <DEDUP_REMOVED lines=11> */
[----:B------:R-:W-:Y:S02]  /*10a70*/  LOP3.LUT R10, R3, R10, RZ, 0x3c, !PT ;  /* 0x0000000a030a7212 */ /* 0x000fe400078e3cff */
[----:B------:R-:W-:Y:S02]  /*10a80*/  SHF.R.U64 R3, R4, 0x3, RZ ;  /* 0x0000000304037819 */ /* 0x000fe400000012ff */
[----:B------:R-:W-:Y:S02]  /*10a90*/  SHF.R.U64 R0, R0, 0x3, RZ ;  /* 0x0000000300007819 */ /* 0x000fe400000012ff */
[----:B------:R-:W-:Y:S02]  /*10aa0*/  SHF.R.U64 R4, R8, 0x3, RZ ;  /* 0x0000000308047819 */ /* 0x000fe400000012ff */
[----:B------:R-:W-:Y:S02]  /*10ab0*/  LOP3.LUT R8, R0, R13, RZ, 0x3c, !PT ;  /* 0x0000000d00087212 */ /* 0x000fe400078e3cff */
[----:B------:R-:W-:-:S02]  /*10ac0*/  LOP3.LUT R4, R4, R15, RZ, 0x3c, !PT ;  /* 0x0000000f04047212 */ /* 0x000fc400078e3cff */
[----:B------:R-:W-:Y:S02]  /*10ad0*/  LOP3.LUT R6, R3, R6, RZ, 0x3c, !PT ;  /* 0x0000000603067212 */ /* 0x000fe400078e3cff */
[----:B------:R-:W-:Y:S02]  /*10ae0*/  MOV R10, R10 ;  /* 0x0000000a000a7202 */ /* 0x000fe40000000f00 */
[----:B------:R-:W-:Y:S02]  /*10af0*/  F2FP.BF16.F32.PACK_AB R13, R91, R90 ;  /* 0x0000005a5b0d723e */ /* 0x000fe400000010ff */
[----:B------:R-:W-:Y:S01]  /*10b00*/  F2FP.BF16.F32.PACK_AB R15, R95, R94 ;  /* 0x0000005e5f0f723e */ /* 0x000fe200000010ff */
[----:B------:R-:W-:Y:S01]  /*10b10*/  BAR.SYNC.DEFER_BLOCKING 0x1, 0x180 ;  /* 0x0046000000007b1d */ /* 0x000fe20000010000 */
[----:B------:R-:W-:Y:S02]  /*10b20*/  MOV R3, R6 ;  /* 0x0000000600037202 */ /* 0x000fe40000000f00 */
        /* <DEDUP_REMOVED lines=9> */
[----:B------:R-:W-:Y:S02]  /*10bc0*/  ISETP.NE.U32.AND P3, PT, RZ, UR6, PT ;  /* 0x00000006ff007c0c */ /* 0x000fe4000bf65070 */
[----:B------:R-:W-:Y:S01]  /*10bd0*/  ISETP.NE.U32.AND P0, PT, RZ, UR4, PT ;  /* 0x00000004ff007c0c */ /* 0x000fe2000bf05070 */
[----:B------:R0:W-:Y:S01]  /*10be0*/  STSM.16.M88.4 [R10], R12 ;  /* 0x0000000c0a007844 */ /* 0x0001e20000000200 */
[----:B------:R-:W-:Y:S02]  /*10bf0*/  ISETP.NE.AND.EX P3, PT, RZ, UR7, PT, P3 ;  /* 0x00000007ff007c0c */ /* 0x000fe4000bf65330 */
[----:B------:R-:W-:Y:S01]  /*10c00*/  IADD3 R32, P1, R36, UR4, RZ ;  /* 0x0000000424207c10 */ /* 0x000fe2000ff3e0ff */
[----:B------:R1:W-:Y:S01]  /*10c10*/  STSM.16.M88.4 [R35], R4 ;  /* 0x0000000423007844 */ /* 0x0003e20000000200 */
[----:B------:R-:W-:-:S02]  /*10c20*/  ISETP.NE.AND.EX P0, PT, RZ, UR5, PT, P0 ;  /* 0x00000005ff007c0c */ /* 0x000fc4000bf05300 */
[----:B------:R-:W-:Y:S02]  /*10c30*/  IADD3.X R33, R37, UR5, RZ, P1, !PT ;  /* 0x0000000525217c10 */ /* 0x000fe40008ffe4ff */
[----:B0-----:R-:W-:Y:S02]  /*10c40*/  F2FP.BF16.F32.PACK_AB R10, R109, R108 ;  /* 0x0000006c6d0a723e */ /* 0x001fe400000010ff */
[----:B------:R-:W-:Y:S02]  /*10c50*/  F2FP.BF16.F32.PACK_AB R12, R113, R112 ;  /* 0x00000070710c723e */ /* 0x000fe400000010ff */
[----:B------:R-:W-:Y:S01]  /*10c60*/  F2FP.BF16.F32.PACK_AB R13, R115, R114 ;  /* 0x00000072730d723e */ /* 0x000fe200000010ff */
[----:B------:R-:W-:Y:S01]  /*10c70*/  STSM.16.M88.4 [R3], R8 ;  /* 0x0000000803007844 */ /* 0x000fe20000000200 */
[----:B------:R-:W-:Y:S02]  /*10c80*/  F2FP.BF16.F32.PACK_AB R14, R117, R116 ;  /* 0x00000074750e723e */ /* 0x000fe400000010ff */
[----:B------:R-:W-:-:S05]  /*10c90*/  F2FP.BF16.F32.PACK_AB R15, R119, R118 ;  /* 0x00000076770f723e */ /* 0x000fca00000010ff */
[----:B------:R0:W-:Y:S01]  /*10ca0*/  STSM.16.M88.4 [R0], R12 ;  /* 0x0000000c00007844 */ /* 0x0001e20000000200 */
[----:B------:R-:W-:Y:S01]  /*10cb0*/  BAR.SYNC.DEFER_BLOCKING 0x1, 0x180 ;  /* 0x0046000000007b1d */ /* 0x000fe20000010000 */
[----:B------:R-:W-:-:S05]  /*10cc0*/  @P3 IADD3 R36, P1, R36, UR6, RZ ;  /* 0x0000000624243c10 */ /* 0x000fca000ff3e0ff */
[----:B------:R-:W-:Y:S01]  /*10cd0*/  ULDC UR6, c[0x0][0xa88] ;  /* 0x0002a20000067ab9 */ /* 0x000fe20000000800 */
[----:B------:R-:W-:Y:S01]  /*10ce0*/  @P3 IADD3.X R37, R37, UR7, RZ, P1, !PT ;  /* 0x0000000725253c10 */ /* 0x000fe20008ffe4ff */
[----:B------:R-:W-:Y:S01]  /*10cf0*/  IMAD.U32 R47, RZ, RZ, UR6 ;  /* 0x00000006ff2f7e24 */ /* 0x000fe2000f8e00ff */
[----:B------:R-:W-:Y:S01]  /*10d00*/  ISETP.GT.AND P2, PT, R38, 0x1, PT ;  /* 0x000000012600780c */ /* 0x000fe20003f44270 */
[----:B-1----:R-:W-:Y:S01]  /*10d10*/  IMAD.MOV.U32 R6, RZ, RZ, 0x9b8 ;  /* 0x000009b8ff067424 */ /* 0x002fe200078e00ff */
[----:B0-----:R-:W0:Y:S01]  /*10d20*/  LDC R0, c[0x0][0xbe8] ;  /* 0x0002fa00ff007b82 */ /* 0x001e220000000800 */
[----:B------:R1:W5:Y:S04]  /*10d30*/  @P0 LDG.E R28, desc[UR40][R32.64] ;  /* 0x00000028201c0981 */ /* 0x000368000c1e1900 */
[----:B------:R1:W5:Y:S01]  /*10d40*/  @P3 LDG.E R47, desc[UR40][R36.64] ;  /* 0x00000028242f3981 */ /* 0x000362000c1e1900 */
[----:B------:R-:W-:-:S04]  /*10d50*/  SEL R6, R6, 0x978, P2 ;  /* 0x0000097806067807 */ /* 0x000fc80001000000 */
        /* <DEDUP_REMOVED lines=9> */
.L_x_14538:
[----:B------:R-:W0:Y:S04]  /*10df0*/  LDL R50, [R1+0x4c] ;  /* 0x00004c0001327983 */ /* 0x000e280000100800 */
[----:B------:R-:W2:Y:S04]  /*10e00*/  LDL R14, [R1+0x48] ;  /* 0x00004800010e7983 */ /* 0x000ea80000100800 */
[----:B------:R-:W2:Y:S04]  /*10e10*/  LDL R51, [R1+0x24] ;  /* 0x0000240001337983 */ /* 0x000ea80000100800 */
[----:B------:R-:W4:Y:S01]  /*10e20*/  LDL R49, [R1+0x5c] ;  /* 0x00005c0001317983 */ /* 0x000f220000100800 */
[----:B-1----:R-:W1:Y:S03]  /*10e30*/  LDC.64 R6, c[0x0][R6+0x210] ;  /* 0x0000840006067b82 */ /* 0x002e660000000a00 */
[----:B------:R-:W3:Y:S01]  /*10e40*/  LDL R38, [R1+0x64] ;  /* 0x0000640001267983 */ /* 0x000ee20000100800 */
[----:B------:R-:W-:-:S04]  /*10e50*/  ISETP.NE.U32.AND P0, PT, RZ, UR4, PT ;  /* 0x00000004ff007c0c */ /* 0x000fc8000bf05070 */
[----:B------:R-:W1:Y:S01]  /*10e60*/  @P1 LDC R32, c[0x0][0xbec] ;  /* 0x0002fb00ff201b82 */ /* 0x000e620000000800 */
[----:B------:R-:W-:-:S04]  /*10e70*/  ISETP.NE.AND.EX P0, PT, RZ, UR5, PT, P0 ;  /* 0x00000005ff007c0c */ /* 0x000fc8000bf05300 */
[----:B------:R-:W-:-:S03]  /*10e80*/  SEL R3, R48, RZ, !P0 ;  /* 0x000000ff30037207 */ /* 0x000fc60004000000 */
[----:B------:R-:W1:Y:S01]  /*10e90*/  @P1 LDC R37, c[0x0][0xbf0] ;  /* 0x0002fc00ff251b82 */ /* 0x000e620000000800 */
[----:B------:R-:W-:-:S07]  /*10ea0*/  SEL R15, R34, RZ, !P0 ;  /* 0x000000ff220f7207 */ /* 0x000fce0004000000 */
[----:B------:R-:W1:Y:S01]  /*10eb0*/  LDC.64 R4, c[0x0][0xba8] ;  /* 0x0002ea00ff047b82 */ /* 0x000e620000000a00 */
[----:B------:R-:W-:Y:S01]  /*10ec0*/  IMAD R11, R11, R3, RZ ;  /* 0x000000030b0b7224 */ /* 0x000fe200078e02ff */
[----:B------:R-:W1:Y:S03]  /*10ed0*/  S2R R36, SR_TID.X ;  /* 0x0000000000247919 */ /* 0x000e660000002100 */
        /* <DEDUP_REMOVED lines=8> */
[----:B------:R-:W-:Y:S01]  /*10f60*/  LOP3.LUT R36, R36, 0xffffff80, RZ, 0xc0, !PT ;  /* 0xffffff8024247812 */ /* 0x000fe200078ec0ff */
[----:B-----5:R-:W-:-:S04]  /*10f70*/  IMAD R47, R47, R0, RZ ;  /* 0x000000002f2f7224 */ /* 0x020fc800078e02ff */
[----:B------:R-:W-:Y:S02]  /*10f80*/  IMAD.IADD R36, R40, 0x1, -R36 ;  /* 0x0000000128247824 */ /* 0x000fe400078e0a24 */
[-C--:B0-----:R-:W-:Y:S02]  /*10f90*/  IMAD R33, R13, R50.reuse, RZ ;  /* 0x000000320d217224 */ /* 0x081fe400078e02ff */
[----:B------:R-:W-:-:S04]  /*10fa0*/  IMAD.WIDE.U32 R12, R12, R50, RZ ;  /* 0x000000320c0c7225 */ /* 0x000fc800078e00ff */
[----:B--2---:R-:W-:Y:S01]  /*10fb0*/  IMAD.IADD R39, R14, 0x1, R51 ;  /* 0x000000010e277824 */ /* 0x004fe200078e0233 */
[----:B------:R-:W-:Y:S02]  /*10fc0*/  IADD3 R14, P0, P3, R10, R12, R28 ;  /* 0x0000000c0a0e7210 */ /* 0x000fe40007b1e01c */
[----:B----4-:R-:W-:Y:S01]  /*10fd0*/  SEL R15, R49, RZ, P2 ;  /* 0x000000ff310f7207 */ /* 0x010fe20001000000 */
[----:B------:R-:W-:-:S04]  /*10fe0*/  @P1 IMAD.HI.U32 R12, R39, R32, RZ ;  /* 0x00000020270c1227 */ /* 0x000fc800078e00ff */
[----:B------:R-:W-:Y:S02]  /*10ff0*/  IMAD.IADD R34, R13, 0x1, R33 ;  /* 0x000000010d227824 */ /* 0x000fe400078e0221 */
[----:B------:R-:W-:Y:S01]  /*11000*/  IMAD.MOV.U32 R13, RZ, RZ, R39 ;  /* 0x000000ffff0d7224 */ /* 0x000fe200078e0027 */
[----:B------:R-:W-:Y:S01]  /*11010*/  @P1 SHF.R.U32.HI R13, RZ, R37, R12 ;  /* 0x00000025ff0d1219 */ /* 0x000fe2000001160c */
[-C--:B---3--:R-:W-:Y:S01]  /*11020*/  IMAD R33, R9, R15.reuse, RZ ;  /* 0x0000000f09217224 */ /* 0x088fe200078e02ff */
[----:B------:R-:W-:Y:S01]  /*11030*/  SHF.R.S32.HI R9, RZ, 0x1f, R28 ;  /* 0x0000001fff097819 */ /* 0x000fe2000001141c */
[----:B------:R-:W-:-:S03]  /*11040*/  IMAD.WIDE.U32 R10, R8, R15, RZ ;  /* 0x0000000f080a7225 */ /* 0x000fc600078e00ff */
[----:B------:R-:W-:Y:S01]  /*11050*/  IADD3.X R15, R35, R34, R9, P0, P3 ;  /* 0x00000022230f7210 */ /* 0x000fe200007e6409 */
        /* <DEDUP_REMOVED lines=11> */
[----:B-1----:R-:W-:-:S04]  /*11110*/  LEA R8, P0, R6, R4, 0x2 ;  /* 0x0000000406087211 */ /* 0x002fc800078010ff */
        /* <DEDUP_REMOVED lines=13> */
[----:B------:R-:W1:Y:S01]  /*111f0*/  @P1 LDC R13, c[0x0][0xbec] ;  /* 0x0002fb00ff0d1b82 */ /* 0x000e620000000800 */
[----:B------:R-:W-:Y:S01]  /*11200*/  ULDC.64 UR4, c[0x0][0xaa0] ;  /* 0x0002a80000047ab9 */ /* 0x000fe20000000a00 */
[----:B0-----:R-:W-:Y:S02]  /*11210*/  IMAD R5, R45, 0x40, R44 ;  /* 0x000000402d057824 */ /* 0x001fe400078e022c */
[----:B------:R-:W-:Y:S02]  /*11220*/  IMAD R9, R9, UR4, RZ ;  /* 0x0000000409097c24 */ /* 0x000fe4000f8e02ff */
[----:B------:R-:W-:Y:S02]  /*11230*/  IMAD.WIDE R24, R5, 0x2, R24 ;  /* 0x0000000205187825 */ /* 0x000fe400078e0218 */
[----:B------:R-:W0:Y:S02]  /*11240*/  @P1 LDC R15, c[0x0][0xbf0] ;  /* 0x0002fc00ff0f1b82 */ /* 0x000e240000000800 */
[----:B------:R-:W-:Y:S01]  /*11250*/  IMAD R11, R28, UR5, R9 ;  /* 0x000000051c0b7c24 */ /* 0x000fe2000f8e0209 */
[----:B------:R-:W-:Y:S01]  /*11260*/  IADD3 R27, P0, R24, 0x1800, RZ ;  /* 0x00001800181b7810 */ /* 0x000fe20007f1e0ff */
[----:B------:R-:W-:Y:S01]  /*11270*/  IMAD.WIDE.U32 R8, R28, UR4, RZ ;  /* 0x000000041c087c25 */ /* 0x000fe2000f8e00ff */
[----:B------:R-:W-:Y:S01]  /*11280*/  ULDC.64 UR4, c[0x0][0xae8] ;  /* 0x0002ba0000047ab9 */ /* 0x000fe20000000a00 */
[----:B------:R-:W-:-:S02]  /*11290*/  IADD3 R33, P2, R24, 0x3000, RZ ;  /* 0x0000300018217810 */ /* 0x000fc40007f5e0ff */
[----:B------:R-:W-:Y:S01]  /*112a0*/  IMAD.IADD R9, R9, 0x1, R11 ;  /* 0x0000000109097824 */ /* 0x000fe200078e020b */
[----:B------:R-:W-:Y:S01]  /*112b0*/  IADD3 R37, P3, R24, 0x4800, RZ ;  /* 0x0000480018257810 */ /* 0x000fe20007f7e0ff */
[----:B------:R-:W-:Y:S01]  /*112c0*/  IMAD R10, R46, 0x30, R45 ;  /* 0x000000302e0a7824 */ /* 0x000fe200078e022d */
[----:B------:R-:W-:Y:S01]  /*112d0*/  SHF.R.S32.HI R12, RZ, 0x1f, R3 ;  /* 0x0000001fff0c7819 */ /* 0x000fe20000011403 */
[C---:B------:R-:W-:Y:S01]  /*112e0*/  IMAD.WIDE.U32 R8, R50.reuse, UR4, R8 ;  /* 0x0000000432087c25 */ /* 0x040fe2000f8e0008 */
[----:B------:R-:W-:Y:S02]  /*112f0*/  LOP3.LUT R26, R27, 0x380, RZ, 0xc0, !PT ;  /* 0x000003801b1a7812 */ /* 0x000fe400078ec0ff */
[----:B------:R-:W-:Y:S01]  /*11300*/  LOP3.LUT R32, R33, 0x380, RZ, 0xc0, !PT ;  /* 0x0000038021207812 */ /* 0x000fe200078ec0ff */
[----:B------:R-:W-:Y:S01]  /*11310*/  IMAD.IADD R14, R51, 0x1, R10 ;  /* 0x00000001330e7824 */ /* 0x000fe200078e020a */
[----:B------:R-:W-:Y:S01]  /*11320*/  LOP3.LUT R36, R37, 0x380, RZ, 0xc0, !PT ;  /* 0x0000038025247812 */ /* 0x000fe200078ec0ff */
[----:B------:R-:W-:Y:S01]  /*11330*/  IMAD R9, R50, UR5, R9 ;  /* 0x0000000532097c24 */ /* 0x000fe2000f8e0209 */
[----:B------:R-:W-:Y:S01]  /*11340*/  LOP3.LUT R5, R24, 0x380, RZ, 0xc0, !PT ;  /* 0x0000038018057812 */ /* 0x000fe200078ec0ff */
[----:B------:R-:W-:Y:S01]  /*11350*/  ULDC.64 UR4, c[0x0][0xaf0] ;  /* 0x0002bc0000047ab9 */ /* 0x000fe20000000a00 */
[----:B-1----:R-:W-:Y:S01]  /*11360*/  @P1 IMAD.HI.U32 R10, R14, R13, RZ ;  /* 0x0000000d0e0a1227 */ /* 0x002fe200078e00ff */
[----:B------:R-:W-:-:S02]  /*11370*/  SHF.R.U64 R26, R26, 0x3, RZ ;  /* 0x000000031a1a7819 */ /* 0x000fc400000012ff */
[----:B------:R-:W-:Y:S01]  /*11380*/  SHF.R.U64 R32, R32, 0x3, RZ ;  /* 0x0000000320207819 */ /* 0x000fe200000012ff */
[----:B------:R-:W-:Y:S01]  /*11390*/  IMAD R12, R12, UR4, RZ ;  /* 0x000000040c0c7c24 */ /* 0x000fe2000f8e02ff */
[----:B------:R-:W-:Y:S02]  /*113a0*/  SHF.R.U64 R36, R36, 0x3, RZ ;  /* 0x0000000324247819 */ /* 0x000fe400000012ff */
[----:B------:R-:W-:Y:S01]  /*113b0*/  SHF.R.U64 R5, R5, 0x3, RZ ;  /* 0x0000000305057819 */ /* 0x000fe200000012ff */
[----:B------:R-:W-:Y:S01]  /*113c0*/  IMAD.MOV.U32 R11, RZ, RZ, R14 ;  /* 0x000000ffff0b7224 */ /* 0x000fe200078e000e */
[----:B------:R-:W-:Y:S01]  /*113d0*/  LOP3.LUT R26, R26, R27, RZ, 0x3c, !PT ;  /* 0x0000001b1a1a7212 */ /* 0x000fe200078e3cff */
[C---:B------:R-:W-:Y:S01]  /*113e0*/  IMAD R13, R3.reuse, UR5, R12 ;  /* 0x00000005030d7c24 */ /* 0x040fe2000f8e020c */
[----:B------:R-:W-:Y:S01]  /*113f0*/  LOP3.LUT R32, R32, R33, RZ, 0x3c, !PT ;  /* 0x0000002120207212 */ /* 0x000fe200078e3cff */
[----:B------:R-:W-:Y:S01]  /*11400*/  IMAD.WIDE.U32 R8, R3, UR4, R8 ;  /* 0x0000000403087c25 */ /* 0x000fe2000f8e0008 */
[----:B------:R-:W-:Y:S01]  /*11410*/  LOP3.LUT R36, R36, R37, RZ, 0x3c, !PT ;  /* 0x0000002524247212 */ /* 0x000fe200078e3cff */
[----:B------:R-:W-:Y:S01]  /*11420*/  ULDC.64 UR4, c[0x0][0xae0] ;  /* 0x0002b80000047ab9 */ /* 0x000fe20000000a00 */
[----:B------:R-:W-:Y:S01]  /*11430*/  LOP3.LUT R4, R5, R24, RZ, 0x3c, !PT ;  /* 0x0000001805047212 */ /* 0x000fe200078e3cff */
[--C-:B------:R-:W-:Y:S01]  /*11440*/  IMAD.X R27, RZ, RZ, R25.reuse, P0 ;  /* 0x000000ffff1b7224 */ /* 0x100fe200000e0619 */
[----:B0-----:R-:W-:Y:S01]  /*11450*/  @P1 SHF.R.U32.HI R11, RZ, R15, R10 ;  /* 0x0000000fff0b1219 */ /* 0x001fe2000001160a */
[----:B------:R-:W-:-:S02]  /*11460*/  IMAD.X R33, RZ, RZ, R25, P2 ;  /* 0x000000ffff217224 */ /* 0x000fc400010e0619 */
[--C-:B------:R-:W-:Y:S02]  /*11470*/  IMAD.X R37, RZ, RZ, R25.reuse, P3 ;  /* 0x000000ffff257224 */ /* 0x100fe400018e0619 */
[----:B------:R-:W-:Y:S02]  /*11480*/  IMAD.MOV.U32 R5, RZ, RZ, R25 ;  /* 0x000000ffff057224 */ /* 0x000fe400078e0019 */
[----:B------:R-:W-:Y:S01]  /*11490*/  IMAD.IADD R9, R9, 0x1, R13 ;  /* 0x0000000109097824 */ /* 0x000fe200078e020d */
[--C-:B------:R-:W-:Y:S01]  /*114a0*/  SHF.R.S32.HI R10, RZ, 0x1f, R11.reuse ;  /* 0x0000001fff0a7819 */ /* 0x100fe2000001140b */
[----:B------:R-:W-:Y:S01]  /*114b0*/  IMAD.MOV R13, RZ, RZ, -R11 ;  /* 0x000000ffff0d7224 */ /* 0x000fe200078e0a0b */
[----:B------:R-:W5:Y:S04]  /*114c0*/  LD.E.128 R24, desc[UR40][R26.64] ;  /* 0x000000281a187980 */ /* 0x000f68000c101d00 */
[----:B------:R-:W5:Y:S01]  /*114d0*/  LD.E.128 R4, desc[UR40][R4.64] ;  /* 0x0000002804047980 */ /* 0x000f62000c101d00 */
[----:B------:R-:W-:-:S03]  /*114e0*/  IMAD R13, R0, R13, R14 ;  /* 0x0000000d000d7224 */ /* 0x000fc600078e020e */
[----:B------:R-:W5:Y:S04]  /*114f0*/  LD.E.128 R32, desc[UR40][R32.64] ;  /* 0x0000002820207980 */ /* 0x000f68000c101d00 */
[----:B------:R-:W5:Y:S01]  /*11500*/  LD.E.128 R36, desc[UR40][R36.64] ;  /* 0x0000002824247980 */ /* 0x000f62000c101d00 */
[----:B------:R-:W-:Y:S01]  /*11510*/  IMAD R10, R10, UR4, RZ ;  /* 0x000000040a0a7c24 */ /* 0x000fe2000f8e02ff */
[----:B------:R-:W-:Y:S01]  /*11520*/  @!PT LDS RZ, [RZ] ;  /* 0x00000000fffff984 */ /* 0x000fe20000000800 */
[----:B------:R-:W-:Y:S01]  /*11530*/  @!PT LDS RZ, [RZ] ;  /* 0x00000000fffff984 */ /* 0x000fe20000000800 */
[----:B------:R-:W-:Y:S01]  /*11540*/  @!PT LDS RZ, [RZ] ;  /* 0x00000000fffff984 */ /* 0x000fe20000000800 */
[----:B------:R-:W-:Y:S01]  /*11550*/  @!PT LDS RZ, [RZ] ;  /* 0x00000000fffff984 */ /* 0x000fe20000000800 */
[----:B------:R0:W-:Y:S06]  /*11560*/  MEMBAR.ALL.CTA ;  /* 0x0000000000007992 */ /* 0x0001ec0000008000 */
[----:B0-----:R-:W0:Y:S01]  /*11570*/  FENCE.VIEW.ASYNC.S ;  /* 0x00000000000073c6 */ /* 0x001e220000000000 */
[----:B------:R-:W-:Y:S01]  /*11580*/  SHF.R.S32.HI R0, RZ, 0x1f, R13 ;  /* 0x0000001fff007819 */ /* 0x000fe2000001140d */
[----:B------:R-:W-:-:S02]  /*11590*/  IMAD R15, R11, UR5, R10 ;  /* 0x000000050b0f7c24 */ /* 0x000fc4000f8e020a */
[----:B------:R-:W-:Y:S01]  /*115a0*/  IMAD.WIDE.U32 R8, R11, UR4, R8 ;  /* 0x000000040b087c25 */ /* 0x000fe2000f8e0008 */
[----:B------:R-:W-:-:S03]  /*115b0*/  ULDC.64 UR4, c[0x0][0xad8] ;  /* 0x0002b60000047ab9 */ /* 0x000fc60000000a00 */
[----:B------:R-:W-:Y:S02]  /*115c0*/  IMAD.IADD R9, R9, 0x1, R15 ;  /* 0x0000000109097824 */ /* 0x000fe400078e020f */
[----:B------:R-:W-:Y:S02]  /*115d0*/  IMAD R0, R0, UR4, RZ ;  /* 0x0000000400007c24 */ /* 0x000fe4000f8e02ff */
        /* <DEDUP_REMOVED lines=27> */
[C---:B--2---:R-:W-:Y:S02]  /*11790*/  @!P2 LEA.HI.X R3, R44.reuse, R0, R43, 0x1, P5 ;  /* 0x000000002c03a211 */ /* 0x044fe400028f0c2b */
[----:B------:R-:W0:Y:S01]  /*117a0*/  SHFL.IDX PT, R0, R41, 0x3, 0x181f ;  /* 0x00781f0029007f89 */ /* 0x000e2200000e0000 */
[C---:B---3--:R-:W-:Y:S02]  /*117b0*/  @!P4 LEA R45, P5, R44.reuse, R14, 0x1 ;  /* 0x0000000e2c2dc211 */ /* 0x048fe400078a08ff */
[----:B------:R-:W-:Y:S01]  /*117c0*/  @!P2 IMAD.MOV.U32 R9, RZ, RZ, R3 ;  /* 0x000000ffff09a224 */ /* 0x000fe200078e0003 */
[----:B------:R-:W1:Y:S01]  /*117d0*/  SHFL.IDX PT, R14, R40, 0x3, 0x181f ;  /* 0x00781f00280e7f89 */ /* 0x000e6200000e0000 */
[C-C-:B----4-:R-:W-:Y:S01]  /*117e0*/  @!P3 LEA.HI.X R21, R44.reuse, R8, R43.reuse, 0x1, P1 ;  /* 0x000000082c15b211 */ /* 0x150fe200008f0c2b */
[----:B------:R-:W-:Y:S01]  /*117f0*/  @!P2 IMAD.MOV.U32 R8, RZ, RZ, R28 ;  /* 0x000000ffff08a224 */ /* 0x000fe200078e001c */
[----:B------:R-:W-:-:S04]  /*11800*/  @!P4 LEA.HI.X R10, R44, R10, R43, 0x1, P5 ;  /* 0x0000000a2c0ac211 */ /* 0x000fc800028f0c2b */
[----:B-----5:R2:W-:Y:S04]  /*11810*/  @!P2 ST.E.128 desc[UR40][R8.64], R4 ;  /* 0x000000040800a985 */ /* 0x0205e8000c101d28 */
[----:B------:R3:W-:Y:S01]  /*11820*/  @!P3 ST.E.128 desc[UR40][R20.64], R24 ;  /* 0x000000181400b985 */ /* 0x0007e2000c101d28 */
[----:B--2---:R-:W-:Y:S02]  /*11830*/  @!P4 IMAD.MOV.U32 R4, RZ, RZ, R45 ;  /* 0x000000ffff04c224 */ /* 0x004fe400078e002d */
[----:B------:R-:W-:-:S05]  /*11840*/  @!P4 IMAD.MOV.U32 R5, RZ, RZ, R10 ;  /* 0x000000ffff05c224 */ /* 0x000fca00078e000a */
[----:B01----:R3:W-:Y:S02]  /*11850*/  @!P4 ST.E.128 desc[UR40][R4.64], R32 ;  /* 0x000000200400c985 */ /* 0x0037e4000c101d28 */
.L_x_14736:
[----:B------:R-:W-:-:S05]  /*11860*/  VIADD R42, R42, 0x90 ;  /* 0x000000902a2a7836 */ /* 0x000fca0000000000 */
[----:B------:R-:W-:-:S13]  /*11870*/  ISETP.GE.OR P0, PT, R42, R47, P0 ;  /* 0x0000002f2a00720c */ /* 0x000fda0000706670 */
[----:B------:R-:W-:Y:S05]  /*11880*/  @P0 BRA `(.L_x_14541) ;  /* 0x0000001000c40947 */ /* 0x000fea0003800000 */
[----:B------:R-:W-:-:S04]  /*11890*/  LEA R14, P0, R44, R14, 0x1 ;  /* 0x0000000e2c0e7211 */ /* 0x000fc800078008ff */
[----:B------:R-:W-:-:S05]  /*118a0*/  LEA.HI.X R15, R44, R0, R43, 0x1, P0 ;  /* 0x000000002c0f7211 */ /* 0x000fca00000f0c2b */
[----:B------:R0:W-:Y:S01]  /*118b0*/  ST.E.128 desc[UR40][R14.64], R36 ;  /* 0x000000240e007985 */ /* 0x0001e2000c101d28 */
[----:B------:R-:W-:Y:S05]  /*118c0*/  BRA `(.L_x_14541) ;  /* 0x0000001000b47947 */ /* 0x000fea0003800000 */
.L_x_14539:
        /* <DEDUP_REMOVED lines=28> */
[----:B------:R-:W-:Y:S01]  /*11a90*/  SHF.R.S32.HI R0, RZ, 0x1f, R7 ;  /* 0x0000001fff007819 */ /* 0x000fe20000011407 */
[C---:B------:R-:W-:Y:S01]  /*11aa0*/  IMAD R9, R3.reuse, UR7, R8 ;  /* 0x0000000703097c24 */ /* 0x040fe2000f8e0208 */
[----:B------:R-:W-:Y:S01]  /*11ab0*/  ULDC.64 UR4, c[0x0][0xb28] ;  /* 0x0002ca0000047ab9 */ /* 0x000fe20000000a00 */
[----:B------:R-:W-:-:S04]  /*11ac0*/  IMAD.WIDE.U32 R4, R3, UR6, R4 ;  /* 0x0000000603047c25 */ /* 0x000fc8000f8e0004 */
[----:B------:R-:W-:Y:S02]  /*11ad0*/  VIADD R3, R2, 0x16820 ;  /* 0x0001682002037836 */ /* 0x000fe40000000000 */
[----:B------:R-:W-:Y:S02]  /*11ae0*/  IMAD R0, R0, UR4, RZ ;  /* 0x0000000400007c24 */ /* 0x000fe4000f8e02ff */
[----:B------:R-:W-:Y:S01]  /*11af0*/  IMAD.IADD R5, R5, 0x1, R9 ;  /* 0x0000000105057824 */ /* 0x000fe200078e0209 */
[----:B------:R-:W-:Y:S01]  /*11b00*/  PRMT R8, RZ, 0x654, R3 ;  /* 0x00000654ff087816 */ /* 0x000fe20000000003 */
[C---:B------:R-:W-:Y:S02]  /*11b10*/  IMAD R3, R7.reuse, UR5, R0 ;  /* 0x0000000507037c24 */ /* 0x040fe4000f8e0200 */
[----:B------:R-:W-:Y:S01]  /*11b20*/  IMAD.WIDE.U32 R4, R7, UR4, R4 ;  /* 0x0000000407047c25 */ /* 0x000fe2000f8e0004 */
[----:B------:R-:W-:Y:S01]  /*11b30*/  ULDC.64 UR4, c[0x0][0xb00] ;  /* 0x0002c00000047ab9 */ /* 0x000fe20000000a00 */
[----:B------:R0:W-:Y:S02]  /*11b40*/  SYNCS.ARRIVE.TRANS64.RED.A1T0 RZ, [R8+URZ], RZ ;  /* 0x000000ff08ff79a7 */ /* 0x0001e4000810043f */
[----:B------:R-:W-:Y:S01]  /*11b50*/  IMAD.IADD R3, R5, 0x1, R3 ;  /* 0x0000000105037824 */ /* 0x000fe200078e0203 */
[----:B------:R-:W-:Y:S01]  /*11b60*/  LEA R0, P0, R4, UR4, 0x2 ;  /* 0x0000000404007c11 */ /* 0x000fe2000f8010ff */
[----:B------:R-:W-:-:S03]  /*11b70*/  UMOV UR4, 0xffffffff ;  /* 0xffffffff00047882 */ /* 0x000fc60000000000 */
[----:B------:R-:W-:Y:S01]  /*11b80*/  LEA.HI.X R4, R4, UR5, R3, 0x2, P0 ;  /* 0x0000000504047c11 */ /* 0x000fe200080f1403 */
[C---:B--2---:R-:W-:Y:S02]  /*11b90*/  VIADD R28, R45.reuse, 0x20 ;  /* 0x000000202d1c7836 */ /* 0x044fe40000000000 */
[C---:B------:R-:W-:Y:S02]  /*11ba0*/  VIADD R34, R45.reuse, 0x28 ;  /* 0x000000282d227836 */ /* 0x040fe40000000000 */
[C---:B------:R-:W-:Y:S02]  /*11bb0*/  VIADD R36, R45.reuse, 0x30 ;  /* 0x000000302d247836 */ /* 0x040fe40000000000 */
[C---:B------:R-:W-:Y:S02]  /*11bc0*/  VIADD R38, R45.reuse, 0x38 ;  /* 0x000000382d267836 */ /* 0x040fe40000000000 */
[C---:B------:R-:W-:Y:S02]  /*11bd0*/  VIADD R7, R45.reuse, 0x8 ;  /* 0x000000082d077836 */ /* 0x040fe40000000000 */
[----:B------:R-:W-:-:S02]  /*11be0*/  VIADD R41, R45, 0x10 ;  /* 0x000000102d297836 */ /* 0x000fc40000000000 */
[----:B------:R-:W-:Y:S01]  /*11bf0*/  VIADD R43, R45, 0x18 ;  /* 0x000000182d2b7836 */ /* 0x000fe20000000000 */
[----:B------:R-:W-:Y:S02]  /*11c00*/  SHF.R.S32.HI R33, RZ, 0x1f, R28 ;  /* 0x0000001fff217819 */ /* 0x000fe4000001141c */
[----:B------:R-:W-:Y:S02]  /*11c10*/  SHF.R.S32.HI R35, RZ, 0x1f, R34 ;  /* 0x0000001fff237819 */ /* 0x000fe40000011422 */
[----:B------:R-:W-:Y:S02]  /*11c20*/  SHF.R.S32.HI R37, RZ, 0x1f, R36 ;  /* 0x0000001fff257819 */ /* 0x000fe40000011424 */
[----:B------:R-:W-:Y:S02]  /*11c30*/  SHF.R.S32.HI R39, RZ, 0x1f, R38 ;  /* 0x0000001fff277819 */ /* 0x000fe40000011426 */
[----:B------:R-:W-:Y:S02]  /*11c40*/  SHF.R.S32.HI R40, RZ, 0x1f, R7 ;  /* 0x0000001fff287819 */ /* 0x000fe40000011407 */
[----:B------:R-:W-:-:S02]  /*11c50*/  SHF.R.S32.HI R42, RZ, 0x1f, R41 ;  /* 0x0000001fff2a7819 */ /* 0x000fc40000011429 */
[----:B------:R-:W-:Y:S01]  /*11c60*/  SHF.R.S32.HI R44, RZ, 0x1f, R43 ;  /* 0x0000001fff2c7819 */ /* 0x000fe2000001142b */
[----:B0-----:R-:W-:Y:S06]  /*11c70*/  BRA.DIV UR4, `(.L_x_14542) ;  /* 0x0000009604b07947 */ /* 0x001fec000b800000 */
[----:B------:R0:W1:Y:S04]  /*11c80*/  SHFL.IDX PT, R3, R4, RZ, 0x1c1f ;  /* 0x001c1fff04037589 */ /* 0x00006800000e0000 */
[----:B------:R0:W2:Y:S02]  /*11c90*/  SHFL.IDX PT, R14, R0, RZ, 0x1c1f ;  /* 0x001c1fff000e7589 */ /* 0x0000a400000e0000 */
.L_x_14739:
        /* <DEDUP_REMOVED lines=9> */
[-C--:B--2---:R-:W-:Y:S01]  /*11d30*/  @!P1 LEA R10, P5, R7, R14.reuse, 0x2 ;  /* 0x0000000e070a9211 */ /* 0x084fe200078a10ff */
        /* <DEDUP_REMOVED lines=26> */
.L_x_14544:
[----:B------:R-:W-:Y:S05]  /*11ee0*/  BSYNC B1 ;  /* 0x0000000000017941 */ /* 0x000fea0003800000 */
.L_x_14543:
[----:B------:R-:W-:-:S03]  /*11ef0*/  UMOV UR4, 0xffffffff ;  /* 0xffffffff00047882 */ /* 0x000fc60000000000 */
[----:B------:R-:W-:Y:S05]  /*11f00*/  BRA.DIV UR4, `(.L_x_14545) ;  /* 0x0000009604407947 */ /* 0x000fea000b800000 */
[----:B-1----:R1:W4:Y:S04]  /*11f10*/  SHFL.IDX PT, R3, R4, 0x1, 0x1c1f ;  /* 0x003c1f0004037f89 */ /* 0x00232800000e0000 */
[----:B--23--:R1:W2:Y:S02]  /*11f20*/  SHFL.IDX PT, R14, R0, 0x1, 0x1c1f ;  /* 0x003c1f00000e7f89 */ /* 0x00c2a400000e0000 */
.L_x_14743:
        /* <DEDUP_REMOVED lines=21> */
[----:B------:R-:W-:Y:S02]  /*12080*/  @!P2 LEA R12, P5, R28, R14, 0x2 ;  /* 0x0000000e1c0ca211 */ /* 0x000fe400078a10ff */
        /* <DEDUP_REMOVED lines=15> */
.L_x_14537:
[----:B------:R-:W2:Y:S01]  /*12180*/  LDL R8, [R1+0x54] ;  /* 0x0000540001087983 */ /* 0x000ea20000100800 */
        /* <DEDUP_REMOVED lines=10> */
[----:B-----5:R-:W-:-:S04]  /*12230*/  IMAD.U32 R24, RZ, RZ, UR4 ;  /* 0x00000004ff187e24 */ /* 0x020fc8000f8e00ff */
        /* <DEDUP_REMOVED lines=11> */
[----:B0-----:R-:W2:Y:S04]  /*122f0*/  LDG.E R7, desc[UR40][R4.64] ;  /* 0x0000002804077981 */ /* 0x001ea8000c1e1900 */
[----:B-----5:R-:W2:Y:S02]  /*12300*/  LDG.E R24, desc[UR40][R4.64+0x4] ;  /* 0x0000042804187981 */ /* 0x020ea4000c1e1900 */
[----:B--2---:R-:W-:-:S07]  /*12310*/  IMAD.IADD R24, R24, 0x1, -R7 ;  /* 0x0000000118187824 */ /* 0x004fce00078e0a07 */
.L_x_14546:
[----:B------:R-:W-:Y:S01]  /*12320*/  BSSY B1, `(.L_x_14547) ;  /* 0x000003a000017945 */ /* 0x000fe20003800000 */
[----:B------:R-:W-:Y:S02]  /*12330*/  SEL R33, R48, RZ, !P0 ;  /* 0x000000ff30217207 */ /* 0x000fe40004000000 */
[----:B------:R-:W-:Y:S02]  /*12340*/  SEL R34, R34, RZ, !P0 ;  /* 0x000000ff22227207 */ /* 0x000fe40004000000 */
[----:B-----5:R-:W-:Y:S01]  /*12350*/  SHF.R.S32.HI R26, RZ, 0x1f, R3 ;  /* 0x0000001fff1a7819 */ /* 0x020fe20000011403 */
[----:B------:R-:W-:Y:S06]  /*12360*/  @P3 BRA `(.L_x_14548) ;  /* 0x0000000000d43947 */ /* 0x000fec0003800000 */
[----:B------:R-:W2:Y:S01]  /*12370*/  LDL R0, [R1+0x24] ;  /* 0x0000240001007983 */ /* 0x000ea20000100800 */
[----:B------:R-:W1:Y:S01]  /*12380*/  LDC R37, c[0x0][0xbe8] ;  /* 0x0002fa00ff257b82 */ /* 0x000e620000000800 */
[----:B0-----:R-:W0:Y:S01]  /*12390*/  S2R R5, SR_TID.X ;  /* 0x0000000000057919 */ /* 0x001e220000002100 */
[----:B--2---:R-:W-:Y:S02]  /*123a0*/  IMAD.MOV.U32 R4, RZ, RZ, R0 ;  /* 0x000000ffff047224 */ /* 0x004fe400078e0000 */
[----:B-1----:R-:W-:-:S03]  /*123b0*/  IMAD R0, R24, R37, RZ ;  /* 0x0000002518007224 */ /* 0x002fc600078e02ff */
[----:B0-----:R-:W-:-:S04]  /*123c0*/  IADD3 R35, R4, -0x80, R5 ;  /* 0xffffff8004237810 */ /* 0x001fc80007ffe005 */
        /* <DEDUP_REMOVED lines=47> */
.L_x_14548:
[----:B------:R-:W-:Y:S05]  /*126c0*/  BSYNC B1 ;  /* 0x0000000000017941 */ /* 0x000fea0003800000 */
.L_x_14547:
[----:B------:R-:W-:Y:S05]  /*126d0*/  @P2 BRA `(.L_x_14541) ;  /* 0x0000000400302947 */ /* 0x000fea0003800000 */
[----:B------:R-:W2:Y:S01]  /*126e0*/  LDL.LU R10, [R1+0x4c] ;  /* 0x00004c00010a7983 */ /* 0x000ea20000300800 */
[----:B------:R-:W3:Y:S01]  /*126f0*/  LDC R9, c[0x0][0xbe8] ;  /* 0x0002fa00ff097b82 */ /* 0x000ee20000000800 */
[----:B------:R-:W-:Y:S01]  /*12700*/  ULDC.64 UR4, c[0x0][0xaa0] ;  /* 0x0002a80000047ab9 */ /* 0x000fe20000000a00 */
[----:B------:R-:W-:Y:S01]  /*12710*/  ULDC.64 UR6, c[0x0][0xaf0] ;  /* 0x0002bc0000067ab9 */ /* 0x000fe20000000a00 */
[----:B------:R-:W4:Y:S01]  /*12720*/  LDL R27, [R1+0x24] ;  /* 0x00002400011b7983 */ /* 0x000f220000100800 */
[----:B------:R-:W-:Y:S02]  /*12730*/  IMAD R0, R26, UR4, RZ ;  /* 0x000000041a007c24 */ /* 0x000fe4000f8e02ff */
[----:B01----:R-:W-:-:S04]  /*12740*/  IMAD.WIDE.U32 R4, R3, UR4, RZ ;  /* 0x0000000403047c25 */ /* 0x003fc8000f8e00ff */
[----:B------:R-:W-:Y:S01]  /*12750*/  IMAD R7, R3, UR5, R0 ;  /* 0x0000000503077c24 */ /* 0x000fe2000f8e0200 */
[----:B------:R-:W-:Y:S01]  /*12760*/  ULDC.64 UR4, c[0x0][0xae8] ;  /* 0x0002ba0000047ab9 */ /* 0x000fe20000000a00 */
[----:B------:R-:W-:Y:S02]  /*12770*/  IMAD R0, R46, 0x30, R45 ;  /* 0x000000302e007824 */ /* 0x000fe400078e022d */
[----:B------:R-:W-:Y:S02]  /*12780*/  IMAD.IADD R5, R5, 0x1, R7 ;  /* 0x0000000105057824 */ /* 0x000fe400078e0207 */
[----:B------:R-:W-:-:S04]  /*12790*/  IMAD R6, R34, UR6, RZ ;  /* 0x0000000622067c24 */ /* 0x000fc8000f8e02ff */
[----:B------:R-:W-:Y:S01]  /*127a0*/  IMAD R7, R33, UR7, R6 ;  /* 0x0000000721077c24 */ /* 0x000fe2000f8e0206 */
[----:B---3--:R-:W-:-:S13]  /*127b0*/  ISETP.NE.AND P0, PT, R9, 0x1, PT ;  /* 0x000000010900780c */ /* 0x008fda0003f05270 */
[----:B------:R-:W0:Y:S08]  /*127c0*/  @P0 LDC R11, c[0x0][0xbec] ;  /* 0x0002fb00ff0b0b82 */ /* 0x000e300000000800 */
[----:B------:R-:W1:Y:S01]  /*127d0*/  @P0 LDC R13, c[0x0][0xbf0] ;  /* 0x0002fc00ff0d0b82 */ /* 0x000e620000000800 */
[----:B--2---:R-:W-:-:S04]  /*127e0*/  IMAD.WIDE.U32 R4, R10, UR4, R4 ;  /* 0x000000040a047c25 */ /* 0x004fc8000f8e0004 */
[----:B----4-:R-:W-:Y:S02]  /*127f0*/  IMAD.IADD R8, R27, 0x1, R0 ;  /* 0x000000011b087824 */ /* 0x010fe400078e0200 */
[----:B------:R-:W-:Y:S01]  /*12800*/  IMAD R5, R10, UR5, R5 ;  /* 0x000000050a057c24 */ /* 0x000fe2000f8e0205 */
[----:B------:R-:W-:Y:S01]  /*12810*/  ULDC.64 UR4, c[0x0][0xae0] ;  /* 0x0002b80000047ab9 */ /* 0x000fe20000000a00 */
[----:B0-----:R-:W-:-:S04]  /*12820*/  @P0 IMAD.HI.U32 R0, R8, R11, RZ ;  /* 0x0000000b08000227 */ /* 0x001fc800078e00ff */
[----:B------:R-:W-:Y:S01]  /*12830*/  IMAD.MOV.U32 R3, RZ, RZ, R8 ;  /* 0x000000ffff037224 */ /* 0x000fe200078e0008 */
[----:B-1----:R-:W-:Y:S01]  /*12840*/  @P0 SHF.R.U32.HI R3, RZ, R13, R0 ;  /* 0x0000000dff030219 */ /* 0x002fe20000011600 */
[----:B------:R-:W-:Y:S01]  /*12850*/  IMAD.WIDE.U32 R4, R33, UR6, R4 ;  /* 0x0000000621047c25 */ /* 0x000fe2000f8e0004 */
[----:B------:R-:W-:Y:S02]  /*12860*/  ULDC.64 UR6, c[0x0][0xa80] ;  /* 0x0002a00000067ab9 */ /* 0x000fe40000000a00 */
[--C-:B------:R-:W-:Y:S01]  /*12870*/  SHF.R.S32.HI R0, RZ, 0x1f, R3.reuse ;  /* 0x0000001fff007819 */ /* 0x100fe20000011403 */
[----:B------:R-:W-:Y:S02]  /*12880*/  IMAD.MOV R21, RZ, RZ, -R3 ;  /* 0x000000ffff157224 */ /* 0x000fe400078e0a03 */
[----:B------:R-:W-:Y:S02]  /*12890*/  IMAD.IADD R5, R5, 0x1, R7 ;  /* 0x0000000105057824 */ /* 0x000fe400078e0207 */
[----:B------:R-:W-:-:S02]  /*128a0*/  IMAD R21, R9, R21, R8 ;  /* 0x0000001509157224 */ /* 0x000fc400078e0208 */
[----:B------:R-:W-:Y:S02]  /*128b0*/  IMAD R0, R0, UR4, RZ ;  /* 0x0000000400007c24 */ /* 0x000fe4000f8e02ff */
[----:B------:R-:W-:-:S04]  /*128c0*/  IMAD.WIDE.U32 R4, R3, UR4, R4 ;  /* 0x0000000403047c25 */ /* 0x000fc8000f8e0004 */
[----:B------:R-:W-:Y:S01]  /*128d0*/  IMAD R7, R3, UR5, R0 ;  /* 0x0000000503077c24 */ /* 0x000fe2000f8e0200 */
[----:B------:R-:W-:Y:S01]  /*128e0*/  SHF.R.S32.HI R0, RZ, 0x1f, R21 ;  /* 0x0000001fff007819 */ /* 0x000fe20000011415 */
[----:B------:R-:W-:Y:S02]  /*128f0*/  ULDC.64 UR4, c[0x0][0xad8] ;  /* 0x0002b60000047ab9 */ /* 0x000fe40000000a00 */
[----:B------:R-:W-:Y:S02]  /*12900*/  IMAD.IADD R5, R5, 0x1, R7 ;  /* 0x0000000105057824 */ /* 0x000fe400078e0207 */
[----:B------:R-:W-:-:S04]  /*12910*/  IMAD R0, R0, UR4, RZ ;  /* 0x0000000400007c24 */ /* 0x000fc8000f8e02ff */
        /* <DEDUP_REMOVED lines=29> */
[C---:B----4-:R-:W-:Y:S01]  /*12af0*/  @!P3 LEA.HI.X R9, R44.reuse, R4, R43, 0x1, P1 ;  /* 0x000000042c09b211 */ /* 0x050fe200008f0c2b */
[----:B------:R-:W-:Y:S02]  /*12b00*/  @!P4 IMAD.MOV.U32 R4, RZ, RZ, R25 ;  /* 0x000000ffff04c224 */ /* 0x000fe400078e0019 */
[----:B------:R0:W2:Y:S01]  /*12b10*/  SHFL.IDX PT, R14, R7, 0x3, 0x181f ;  /* 0x00781f00070e7f89 */ /* 0x0000a200000e0000 */
[----:B-----5:R-:W-:-:S03]  /*12b20*/  @!P4 LEA.HI.X R5, R44, R6, R43, 0x1, P5 ;  /* 0x000000062c05c211 */ /* 0x020fc600028f0c2b */
[----:B------:R0:W-:Y:S04]  /*12b30*/  @!P3 ST.E.128 desc[UR40][R8.64], RZ ;  /* 0x000000ff0800b985 */ /* 0x0001e8000c101d28 */
[----:B------:R0:W-:Y:S02]  /*12b40*/  @!P4 ST.E.128 desc[UR40][R4.64], RZ ;  /* 0x000000ff0400c985 */ /* 0x0001e4000c101d28 */
.L_x_14752:
[----:B------:R-:W-:-:S05]  /*12b50*/  VIADD R24, R24, 0x90 ;  /* 0x0000009018187836 */ /* 0x000fca0000000000 */
[----:B------:R-:W-:-:S13]  /*12b60*/  ISETP.GE.OR P0, PT, R24, R21, P0 ;  /* 0x000000151800720c */ /* 0x000fda0000706670 */
[----:B--2---:R-:W-:-:S04]  /*12b70*/  @!P0 LEA R14, P1, R44, R14, 0x1 ;  /* 0x0000000e2c0e8211 */ /* 0x004fc800078208ff */
[----:B-1----:R-:W-:-:S05]  /*12b80*/  @!P0 LEA.HI.X R15, R44, R0, R43, 0x1, P1 ;  /* 0x000000002c0f8211 */ /* 0x002fca00008f0c2b */
[----:B------:R1:W-:Y:S04]  /*12b90*/  @!P0 ST.E.128 desc[UR40][R14.64], RZ ;  /* 0x000000ff0e008985 */ /* 0x0003e8000c101d28 */
.L_x_14541:
[----:B------:R-:W-:Y:S05]  /*12ba0*/  BSYNC B0 ;  /* 0x0000000000007941 */ /* 0x000fea0003800000 */
.L_x_14536:
[----:B------:R-:W-:Y:S02]  /*12bb0*/  ULDC UR4, c[0x0][0xc3c] ;  /* 0x00030f0000047ab9 */ /* 0x000fe40000000800 */
[----:B------:R-:W-:-:S13]  /*12bc0*/  ISETP.GE.AND P0, PT, R31, UR4, PT ;  /* 0x000000041f007c0c */ /* 0x000fda000bf06270 */
[----:B------:R-:W-:Y:S05]  /*12bd0*/  @!P0 BRA `(.L_x_14550) ;  /* 0xfffffee400148947 */ /* 0x000fea000383ffff */
[----:B------:R-:W-:Y:S05]  /*12be0*/  BRA `(.L_x_14407) ;  /* 0x0000007400407947 */ /* 0x000fea0003800000 */
.L_x_14405:
        /* <DEDUP_REMOVED lines=18> */
.L_x_14551:
        /* <DEDUP_REMOVED lines=44> */
.L_x_14555:
        /* <DEDUP_REMOVED lines=37> */
.L_x_14553:
        /* <DEDUP_REMOVED lines=13> */
.L_x_14556:
        /* <DEDUP_REMOVED lines=61> */
.L_x_14557:
        /* <DEDUP_REMOVED lines=60> */
.L_x_14558:
[----:B------:R-:W-:-:S05]  /*13a80*/  LOP3.LUT R2, RZ, R2, RZ, 0x33, !PT ;  /* 0x00000002ff027212 */ /* 0x000fca00078e33ff */
[----:B------:R-:W-:Y:S01]  /*13a90*/  IMAD.IADD R25, R25, 0x1, R2 ;  /* 0x0000000119197824 */ /* 0x000fe200078e0202 */
[----:B------:R-:W-:Y:S06]  /*13aa0*/  BRA `(.L_x_14559) ;  /* 0x00000000000c7947 */ /* 0x000fec0003800000 */
.L_x_14554:
[----:B------:R-:W-:Y:S02]  /*13ab0*/  IMAD.MOV.U32 R25, RZ, RZ, RZ ;  /* 0x000000ffff197224 */ /* 0x000fe400078e00ff */
[----:B------:R-:W-:Y:S02]  /*13ac0*/  IMAD.U32 R24, RZ, RZ, UR6 ;  /* 0x00000006ff187e24 */ /* 0x000fe4000f8e00ff */
[----:B------:R-:W-:-:S07]  /*13ad0*/  IMAD.MOV.U32 R26, RZ, RZ, RZ ;  /* 0x000000ffff1a7224 */ /* 0x000fce00078e00ff */
.L_x_14559:
[----:B------:R-:W-:-:S13]  /*13ae0*/  ISETP.NE.AND P0, PT, R0, RZ, PT ;  /* 0x000000ff0000720c */ /* 0x000fda0003f05270 */
[----:B------:R-:W0:Y:S01]  /*13af0*/  @!P0 S2R R3, SR_CgaCtaId ;  /* 0x0000000000038919 */ /* 0x000e220000008800 */
[----:B------:R-:W-:-:S04]  /*13b00*/  @!P0 MOV R0, 0x400 ;  /* 0x0000040000008802 */ /* 0x000fc80000000f00 */
[----:B0-----:R-:W-:-:S05]  /*13b10*/  @!P0 LEA R0, R3, R0, 0x18 ;  /* 0x0000000003008211 */ /* 0x001fca00078ec0ff */
[----:B------:R0:W-:Y:S01]  /*13b20*/  @!P0 STS.128 [R0+0x168d0], R24 ;  /* 0x0168d01800008388 */ /* 0x0001e20000000c00 */
[----:B------:R-:W-:Y:S06]  /*13b30*/  BAR.ARV 0x5, 0x200 ;  /* 0x0148000000007b1d */ /* 0x000fec0000002000 */
.L_x_14552:
        /* <DEDUP_REMOVED lines=31> */
.L_x_14686:
        /* <DEDUP_REMOVED lines=63> */
.L_x_14561:
        /* <DEDUP_REMOVED lines=15> */
.L_x_14562:
[----:B------:R-:W-:Y:S05]  /*14210*/  @!P1 BRA `(.L_x_14563) ;  /* 0x00000000000c9947 */ /* 0x000fea0003800000 */
[----:B------:R-:W2:Y:S04]  /*14220*/  LDG.E R10, desc[UR40][R6.64] ;  /* 0x00000028060a7981 */ /* 0x000ea8000c1e1900 */
[----:B------:R-:W2:Y:S02]  /*14230*/  LDG.E R6, desc[UR40][R6.64+0x4] ;  /* 0x0000042806067981 */ /* 0x000ea4000c1e1900 */
[----:B--2---:R-:W-:-:S07]  /*14240*/  IMAD.IADD R10, R6, 0x1, -R10 ;  /* 0x00000001060a7824 */ /* 0x004fce00078e0a0a */
.L_x_14563:
        /* <DEDUP_REMOVED lines=11> */
[----:B------:R-:W-:-:S04]  /*14300*/  IMAD R3, R25, 0xc0, RZ ;  /* 0x000000c019037824 */ /* 0x000fc800078e02ff */
[----:B------:R-:W-:-:S04]  /*14310*/  VIADD R3, R3, 0xbf ;  /* 0x000000bf03037836 */ /* 0x000fc80000000000 */
[----:B---3--:R-:W-:-:S05]  /*14320*/  @P0 IMAD.HI.U32 R6, R3, R6, RZ ;  /* 0x0000000603060227 */ /* 0x008fca00078e00ff */
[----:B0-----:R-:W-:Y:S01]  /*14330*/  @P0 SHF.R.U32.HI R3, RZ, R4, R6 ;  /* 0x00000004ff030219 */ /* 0x001fe20000011606 */
[----:B------:R-:W-:-:S05]  /*14340*/  IMAD.IADD R4, R10, 0x1, R8 ;  /* 0x000000010a047824 */ /* 0x000fca00078e0208 */
[C---:B------:R-:W-:Y:S01]  /*14350*/  IADD3 R20, R4.reuse, 0x80, -R13 ;  /* 0x0000008004147810 */ /* 0x040fe20007ffe80d */
[----:B------:R-:W-:-:S04]  /*14360*/  VIADD R4, R4, 0x7f ;  /* 0x0000007f04047836 */ /* 0x000fc80000000000 */
[----:B------:R-:W-:Y:S01]  /*14370*/  IMAD.IADD R3, R20, 0x1, R3 ;  /* 0x0000000114037824 */ /* 0x000fe200078e0203 */
[----:B------:R-:W-:-:S04]  /*14380*/  SHF.R.S32.HI R5, RZ, 0x1f, R4 ;  /* 0x0000001fff057819 */ /* 0x000fc80000011404 */
[----:B------:R-:W-:Y:S02]  /*14390*/  LEA.HI R5, R5, R4, RZ, 0x7 ;  /* 0x0000000405057211 */ /* 0x000fe400078f38ff */
[----:B------:R-:W-:Y:S02]  /*143a0*/  SHF.R.S32.HI R4, RZ, 0x1f, R3 ;  /* 0x0000001fff047819 */ /* 0x000fe40000011403 */
[----:B------:R-:W-:Y:S02]  /*143b0*/  SHF.R.S32.HI R21, RZ, 0x7, R5 ;  /* 0x00000007ff157819 */ /* 0x000fe40000011405 */
[----:B------:R-:W-:-:S04]  /*143c0*/  LEA.HI R4, R4, R3, RZ, 0x7 ;  /* 0x0000000304047211 */ /* 0x000fc800078f38ff */
[----:B------:R-:W-:-:S04]  /*143d0*/  SHF.R.S32.HI R4, RZ, 0x7, R4 ;  /* 0x00000007ff047819 */ /* 0x000fc80000011404 */
[----:B------:R-:W-:Y:S02]  /*143e0*/  VIMNMX R5, R21, R4, PT ;  /* 0x0000000415057248 */ /* 0x000fe40003fe0100 */
[----:B------:R-:W-:Y:S01]  /*143f0*/  SHF.R.U32.HI R4, RZ, 0x10, R2 ;  /* 0x00000010ff047819 */ /* 0x000fe20000011602 */
[----:B------:R-:W-:Y:S01]  /*14400*/  IMAD.MOV.U32 R2, RZ, RZ, RZ ;  /* 0x000000ffff027224 */ /* 0x000fe200078e00ff */
        /* <DEDUP_REMOVED lines=31> */
.L_x_14565:
[----:B------:R-:W-:Y:S05]  /*14600*/  BSYNC B0 ;  /* 0x0000000000007941 */ /* 0x000fea0003800000 */
.L_x_14564:
[-C--:B------:R-:W-:Y:S01]  /*14610*/  IMAD R3, R12, R2.reuse, RZ ;  /* 0x000000020c037224 */ /* 0x080fe200078e02ff */
        /* <DEDUP_REMOVED lines=23> */
.L_x_14755:
[----:B--2---:R-:W-:Y:S02]  /*14790*/  ISETP.NE.AND P0, PT, R14, RZ, PT ;  /* 0x000000ff0e00720c */ /* 0x004fe40003f05270 */
[----:B------:R-:W-:-:S11]  /*147a0*/  PLOP3.LUT P6, PT, PT, PT, PT, 0x8, 0x0 ;  /* 0x000000000000781c */ /* 0x000fd60003fce170 */
[----:B------:R-:W-:Y:S05]  /*147b0*/  @P0 BRA `(.L_x_14569) ;  /* 0x00000000000c0947 */ /* 0x000fea0003800000 */
[----:B------:R-:W-:-:S03]  /*147c0*/  UMOV UR4, 0xffffffff ;  /* 0xffffffff00047882 */ /* 0x000fc60000000000 */
[----:B------:R-:W-:Y:S05]  /*147d0*/  BRA.DIV UR4, `(.L_x_14570) ;  /* 0x0000007204887947 */ /* 0x000fea000b800000 */
[----:B------:R-:W-:-:S13]  /*147e0*/  ELECT P6, URZ, PT ;  /* 0x00000000003f782f */ /* 0x000fda00038c0000 */
.L_x_14569:
        /* <DEDUP_REMOVED lines=9> */
.L_x_14758:
[----:B------:R-:W-:Y:S05]  /*14880*/  BSYNC B1 ;  /* 0x0000000000017941 */ /* 0x000fea0003800000 */
.L_x_14571:
[----:B------:R-:W-:Y:S04]  /*14890*/  BSSY B1, `(.L_x_14573) ;  /* 0x0000050000017945 */ /* 0x000fe80003800000 */
[----:B------:R-:W-:Y:S05]  /*148a0*/  @!P6 BRA `(.L_x_14574) ;  /* 0x000000040038e947 */ /* 0x000fea0003800000 */
[----:B------:R-:W2:Y:S01]  /*148b0*/  LDL R7, [R1+0x4] ;  /* 0x0000040001077983 */ /* 0x000ea20000100800 */
        /* <DEDUP_REMOVED lines=8> */
.L_x_14759:
[----:B------:R-:W-:Y:S05]  /*14940*/  BSYNC B2 ;  /* 0x0000000000027941 */ /* 0x000fea0003800000 */
.L_x_14575:
        /* <DEDUP_REMOVED lines=9> */
.L_x_14578:
[----:B------:R-:W-:Y:S05]  /*149e0*/  BSYNC B2 ;  /* 0x0000000000027941 */ /* 0x000fea0003800000 */
.L_x_14577:
        /* <DEDUP_REMOVED lines=10> */
[----:B-1----:R-:W-:Y:S01]  /*14a90*/  IMAD.SHL.U32 R11, R29, 0x2000, RZ ;  /* 0x000020001d0b7824 */ /* 0x002fe200078e00ff */
[----:B------:R-:W-:Y:S01]  /*14aa0*/  UMOV UR7, 0x12f00000 ;  /* 0x12f0000000077882 */ /* 0x000fe20000000000 */
[----:B------:R-:W-:-:S08]  /*14ab0*/  VIADD R10, R6, 0x16890 ;  /* 0x00016890060a7836 */ /* 0x000fd00000000000 */
.L_x_14579:
        /* <DEDUP_REMOVED lines=13> */
.L_x_14760:
[----:B------:R-:W-:Y:S05]  /*14b90*/  BSYNC B2 ;  /* 0x0000000000027941 */ /* 0x000fea0003800000 */
.L_x_14580:
        /* <DEDUP_REMOVED lines=11> */
.L_x_14583:
[----:B------:R-:W-:Y:S05]  /*14c50*/  BSYNC B2 ;  /* 0x0000000000027941 */ /* 0x000fea0003800000 */
.L_x_14582:
[----:B------:R-:W-:Y:S01]  /*14c60*/  R2UR UR10, R12 ;  /* 0x000000000c0a72ca */ /* 0x000fe200000e0000 */
[----:B01----:R-:W-:Y:S01]  /*14c70*/  IMAD R7, R11, 0x2, R16 ;  /* 0x000000020b077824 */ /* 0x003fe200078e0210 */
[----:B------:R-:W-:Y:S01]  /*14c80*/  R2UR UR6, R14 ;  /* 0x000000000e0672ca */ /* 0x000fe200000e0000 */
[----:B------:R-:W-:Y:S01]  /*14c90*/  UIADD3 UR4, UP0, UR38, 0x670, URZ ;  /* 0x0000067026047890 */ /* 0x000fe2000ff1e03f */
[----:B------:R-:W-:Y:S01]  /*14ca0*/  R2UR UR7, R15 ;  /* 0x000000000f0772ca */ /* 0x000fe200000e0000 */
[----:B------:R-:W-:Y:S01]  /*14cb0*/  VIADD R6, R6, 0x168b0 ;  /* 0x000168b006067836 */ /* 0x000fe20000000000 */
[----:B------:R-:W-:Y:S01]  /*14cc0*/  PLOP3.LUT P0, PT, PT, PT, PT, 0x80, 0x0 ;  /* 0x000000000000781c */ /* 0x000fe20003f0f070 */
[----:B------:R-:W-:Y:S01]  /*14cd0*/  VIADD R7, R7, 0x400 ;  /* 0x0000040007077836 */ /* 0x000fe20000000000 */
[----:B------:R-:W-:-:S12]  /*14ce0*/  UIADD3.X UR5, URZ, UR39, URZ, UP0, !UPT ;  /* 0x000000273f057290 */ /* 0x000fd800087fe43f */
.L_x_14584:
        /* <DEDUP_REMOVED lines=10> */
.L_x_14574:
[----:B------:R-:W-:Y:S05]  /*14d90*/  BSYNC B1 ;  /* 0x0000000000017941 */ /* 0x000fea0003800000 */
.L_x_14573:
[----:B------:R-:W2:Y:S01]  /*14da0*/  LDL.LU R9, [R1+0x4] ;  /* 0x0000040001097983 */ /* 0x000ea20000300800 */
        /* <DEDUP_REMOVED lines=8> */
[----:B------:R0:W-:Y:S02]  /*14e30*/  STL [R1+0x4], R9 ;  /* 0x0000040901007387 */ /* 0x0001e40000100800 */
[----:B------:R-:W-:Y:S05]  /*14e40*/  @!P2 BRA `(.L_x_14567) ;  /* 0x000000040064a947 */ /* 0x000fea0003800000 */
.L_x_14597:
[----:B------:R-:W-:Y:S05]  /*14e50*/  YIELD ;  /* 0x0000000000007946 */ /* 0x000fea0003800000 */
[----:B------:R-:W-:Y:S04]  /*14e60*/  BSSY B1, `(.L_x_14585) ;  /* 0x000004d000017945 */ /* 0x000fe80003800000 */
[----:B--2---:R-:W-:Y:S05]  /*14e70*/  @!P6 BRA `(.L_x_14586) ;  /* 0x00000004002ce947 */ /* 0x004fea0003800000 */
[----:B------:R-:W2:Y:S01]  /*14e80*/  LDL R7, [R1+0x4] ;  /* 0x0000040001077983 */ /* 0x000ea20000100800 */
[----:B------:R-:W3:Y:S02]  /*14e90*/  S2R R6, SR_TID.X ;  /* 0x0000000000067919 */ /* 0x000ee40000002100 */
[----:B---3--:R-:W-:Y:S01]  /*14ea0*/  LOP3.LUT R8, R6, 0x7f, RZ, 0xc0, !PT ;  /* 0x0000007f06087812 */ /* 0x008fe200078ec0ff */
[----:B------:R-:W-:Y:S01]  /*14eb0*/  IMAD R6, R29, 0x8, R16 ;  /* 0x000000081d067824 */ /* 0x000fe200078e0210 */
[----:B------:R-:W-:Y:S02]  /*14ec0*/  BSSY B2, `(.L_x_14587) ;  /* 0x0000005000027945 */ /* 0x000fe40003800000 */
[----:B------:R-:W-:Y:S02]  /*14ed0*/  ISETP.NE.AND P2, PT, R8, RZ, PT ;  /* 0x000000ff0800720c */ /* 0x000fe40003f45270 */
[----:B--2---:R-:W-:-:S04]  /*14ee0*/  SHF.L.U32 R7, R7, 0x1f, RZ ;  /* 0x0000001f07077819 */ /* 0x004fc800000006ff */
[----:B------:R-:W2:Y:S02]  /*14ef0*/  SYNCS.PHASECHK.TRANS64.TRYWAIT P1, [R6+URZ+0x168a0], R7 ;  /* 0x0168a007060075a7 */ /* 0x000ea4000802017f */
[----:B--2---:R-:W-:Y:S05]  /*14f00*/  @!P1 BRA `(.L_x_14588) ;  /* 0x0000006c00189947 */ /* 0x004fea0003800000 */
.L_x_14761:
[----:B------:R-:W-:Y:S05]  /*14f10*/  BSYNC B2 ;  /* 0x0000000000027941 */ /* 0x000fea0003800000 */
.L_x_14587:
[----:B------:R-:W-:Y:S04]  /*14f20*/  BSSY B2, `(.L_x_14589) ;  /* 0x0000009000027945 */ /* 0x000fe80003800000 */
[----:B------:R-:W-:Y:S05]  /*14f30*/  @P2 BRA `(.L_x_14590) ;  /* 0x00000000001c2947 */ /* 0x000fea0003800000 */
[----:B------:R-:W0:Y:S02]  /*14f40*/  S2R R8, SR_TID.X ;  /* 0x0000000000087919 */ /* 0x000e240000002100 */
[----:B0-----:R-:W-:Y:S01]  /*14f50*/  LOP3.LUT R9, R8, 0x1f, RZ, 0xc0, !PT ;  /* 0x0000001f08097812 */ /* 0x001fe200078ec0ff */
[----:B------:R-:W-:-:S03]  /*14f60*/  IMAD.MOV.U32 R8, RZ, RZ, 0x4000 ;  /* 0x00004000ff087424 */ /* 0x000fc600078e00ff */
[----:B------:R-:W-:Y:S01]  /*14f70*/  ISETP.NE.AND P1, PT, R9, RZ, PT ;  /* 0x000000ff0900720c */ /* 0x000fe20003f25270 */
[----:B------:R3:W-:-:S12]  /*14f80*/  SYNCS.ARRIVE.TRANS64 RZ, [R6+URZ+0x16890], R8 ;  /* 0x0168900806ff79a7 */ /* 0x0007d8000800003f */
[----:B---3--:R-:W-:Y:S05]  /*14f90*/  @!P1 BRA `(.L_x_14590) ;  /* 0x0000000000049947 */ /* 0x008fea0003800000 */
[----:B------:R-:W-:Y:S01]  /*14fa0*/  BPT.TRAP 0x1 ;  /* 0x000000040000795c */ /* 0x000fe20000300000 */
.L_x_14590:
[----:B------:R-:W-:Y:S05]  /*14fb0*/  BSYNC B2 ;  /* 0x0000000000027941 */ /* 0x000fea0003800000 */
.L_x_14589:
[----:B------:R-:W-:Y:S01]  /*14fc0*/  IMAD.MOV.U32 R12, RZ, RZ, RZ ;  /* 0x000000ffff0c7224 */ /* 0x000fe200078e00ff */
[----:B------:R-:W-:Y:S01]  /*14fd0*/  UIADD3 UR4, UP0, UR38, 0x570, URZ ;  /* 0x0000057026047890 */ /* 0x000fe2000ff1e03f */
[----:B------:R-:W-:Y:S01]  /*14fe0*/  IMAD R8, R29, 0x4000, R16 ;  /* 0x000040001d087824 */ /* 0x000fe200078e0210 */
[----:B------:R-:W-:Y:S01]  /*14ff0*/  PLOP3.LUT P1, PT, PT, PT, PT, 0x80, 0x0 ;  /* 0x000000000000781c */ /* 0x000fe20003f2f070 */
[----:B0-----:R-:W-:Y:S01]  /*15000*/  IMAD R9, R5, 0x80, R0 ;  /* 0x0000008005097824 */ /* 0x001fe200078e0200 */
[----:B------:R-:W-:Y:S01]  /*15010*/  R2UR UR10, R12 ;  /* 0x000000000c0a72ca */ /* 0x000fe200000e0000 */
[----:B------:R-:W-:Y:S01]  /*15020*/  VIADD R10, R6, 0x16890 ;  /* 0x00016890060a7836 */ /* 0x000fe20000000000 */
[----:B------:R-:W-:Y:S01]  /*15030*/  UIADD3.X UR5, URZ, UR39, URZ, UP0, !UPT ;  /* 0x000000273f057290 */ /* 0x000fe200087fe43f */
[----:B-1----:R-:W-:Y:S01]  /*15040*/  VIADD R11, R8, 0xe400 ;  /* 0x0000e400080b7836 */ /* 0x002fe20000000000 */
[----:B------:R-:W-:Y:S01]  /*15050*/  UMOV UR6, 0x0 ;  /* 0x0000000000067882 */ /* 0x000fe20000000000 */
[----:B------:R-:W-:-:S10]  /*15060*/  UMOV UR7, 0x12f00000 ;  /* 0x12f0000000077882 */ /* 0x000fd40000000000 */
.L_x_14591:
        /* <DEDUP_REMOVED lines=13> */
.L_x_14762:
[----:B------:R-:W-:Y:S05]  /*15140*/  BSYNC B2 ;  /* 0x0000000000027941 */ /* 0x000fea0003800000 */
.L_x_14592:
        /* <DEDUP_REMOVED lines=11> */
.L_x_14595:
[----:B------:R-:W-:Y:S05]  /*15200*/  BSYNC B2 ;  /* 0x0000000000027941 */ /* 0x000fea0003800000 */
.L_x_14594:
        /* <DEDUP_REMOVED lines=8> */
.L_x_14596:
        /* <DEDUP_REMOVED lines=10> */
.L_x_14586:
[----:B------:R-:W-:Y:S05]  /*15330*/  BSYNC B1 ;  /* 0x0000000000017941 */ /* 0x000fea0003800000 */
.L_x_14585:
        /* <DEDUP_REMOVED lines=10> */
.L_x_14567:
[----:B------:R-:W-:Y:S05]  /*153e0*/  BSYNC B0 ;  /* 0x0000000000007941 */ /* 0x000fea0003800000 */
.L_x_14566:
[----:B------:R-:W3:Y:S01]  /*153f0*/  LDC R0, c[0x0][0x448] ;  /* 0x00011200ff007b82 */ /* 0x000ee20000000800 */
[----:B------:R-:W-:Y:S01]  /*15400*/  IMAD.MOV.U32 R2, RZ, RZ, 0xc0 ;  /* 0x000000c0ff027424 */ /* 0x000fe200078e00ff */
[----:B------:R-:W-:Y:S01]  /*15410*/  ISETP.NE.AND P2, PT, R4, RZ, PT ;  /* 0x000000ff0400720c */ /* 0x000fe20003f45270 */
[----:B------:R-:W-:Y:S05]  /*15420*/  @!P0 WARPSYNC.ALL ;  /* 0x0000000000008948 */ /* 0x000fea0003800000 */
[----:B------:R-:W-:Y:S01]  /*15430*/  IMAD R2, R25, R2, 0xbf ;  /* 0x000000bf19027424 */ /* 0x000fe200078e0202 */
[----:B------:R-:W-:Y:S06]  /*15440*/  BSSY B0, `(.L_x_14598) ;  /* 0x000002b000007945 */ /* 0x000fec0003800000 */
[----:B------:R-:W4:Y:S08]  /*15450*/  @!P2 LDC R4, c[0x0][0x9f0] ;  /* 0x00027c00ff04ab82 */ /* 0x000f300000000800 */
[----:B------:R-:W-:Y:S01]  /*15460*/  @!P0 BAR.SYNC.DEFER_BLOCKING 0xc, 0x200 ;  /* 0x0308000000008b1d */ /* 0x000fe20000010000 */
[----:B---3--:R-:W-:-:S13]  /*15470*/  ISETP.NE.AND P1, PT, R0, 0x1, PT ;  /* 0x000000010000780c */ /* 0x008fda0003f25270 */
[----:B------:R-:W3:Y:S08]  /*15480*/  @P1 LDC R3, c[0x0][0x44c] ;  /* 0x00011300ff031b82 */ /* 0x000ef00000000800 */
[----:B------:R-:W5:Y:S01]  /*15490*/  @P1 LDC R0, c[0x0][0x450] ;  /* 0x00011400ff001b82 */ /* 0x000f620000000800 */
[----:B---3--:R-:W-:-:S05]  /*154a0*/  @P1 IMAD.HI.U32 R3, R2, R3, RZ ;  /* 0x0000000302031227 */ /* 0x008fca00078e00ff */
[----:B-----5:R-:W-:-:S05]  /*154b0*/  @P1 SHF.R.U32.HI R2, RZ, R0, R3 ;  /* 0x00000000ff021219 */ /* 0x020fca0000011603 */
[----:B------:R-:W-:-:S05]  /*154c0*/  IMAD.IADD R2, R20, 0x1, R2 ;  /* 0x0000000114027824 */ /* 0x000fca00078e0202 */
[----:B------:R-:W-:-:S04]  /*154d0*/  SHF.R.S32.HI R0, RZ, 0x1f, R2 ;  /* 0x0000001fff007819 */ /* 0x000fc80000011402 */
[----:B------:R-:W-:-:S04]  /*154e0*/  LEA.HI R0, R0, R2, RZ, 0x7 ;  /* 0x0000000200007211 */ /* 0x000fc800078f38ff */
[----:B------:R-:W-:-:S04]  /*154f0*/  SHF.R.S32.HI R0, RZ, 0x7, R0 ;  /* 0x00000007ff007819 */ /* 0x000fc80000011400 */
[----:B--2---:R-:W-:-:S04]  /*15500*/  VIMNMX R7, R21, R0, PT ;  /* 0x0000000015077248 */ /* 0x004fc80003fe0100 */
[----:B------:R-:W-:Y:S01]  /*15510*/  ISETP.GE.AND P1, PT, R7, 0x1, PT ;  /* 0x000000010700780c */ /* 0x000fe20003f26270 */
[----:B------:R2:W-:Y:S04]  /*15520*/  STL [R1+0x20], R7 ;  /* 0x0000200701007387 */ /* 0x0005e80000100800 */
[----:B------:R2:W-:Y:S08]  /*15530*/  STL [R1+0x28], RZ ;  /* 0x000028ff01007387 */ /* 0x0005f00000100800 */
[----:B--2-4-:R-:W-:Y:S05]  /*15540*/  @!P1 BRA `(.L_x_14599) ;  /* 0x0000000000689947 */ /* 0x014fea0003800000 */
        /* <DEDUP_REMOVED lines=26> */
.L_x_14599:
[----:B------:R-:W-:Y:S05]  /*156f0*/  BSYNC B0 ;  /* 0x0000000000007941 */ /* 0x000fea0003800000 */
.L_x_14598:
        /* <DEDUP_REMOVED lines=26> */
.L_x_14601:
        /* <DEDUP_REMOVED lines=15> */
[----:B------:R-:W-:Y:S02]  /*15990*/  IMAD.MOV.U32 R8, RZ, RZ, 0x70 ;  /* 0x00000070ff087424 */ /* 0x000fe400078e00ff */
[----:B------:R-:W-:Y:S02]  /*159a0*/  IMAD.MOV.U32 R12, RZ, RZ, 0x1 ;  /* 0x00000001ff0c7424 */ /* 0x000fe400078e00ff */
[----:B------:R-:W-:-:S07]  /*159b0*/  IMAD.MOV.U32 R13, RZ, RZ, RZ ;  /* 0x000000ffff0d7224 */ /* 0x000fce00078e00ff */
[----:B------:R-:W-:-:S07]  /*159c0*/  LEPC R20, `(.L_x_14604) ;  /* 0x000000001014794e */ /* 0x000fce0000000000 */
[----:B0--3--:R-:W-:Y:S05]  /*159d0*/  CALL.ABS.NOINC R2 ;  /* 0x0000000002007343 */ /* 0x009fea0003c00000 */
.L_x_14604:
[----:B------:R-:W-:Y:S05]  /*159e0*/  BSYNC B6 ;  /* 0x0000000000067941 */ /* 0x000fea0003800000 */
.L_x_14603:
        /* <DEDUP_REMOVED lines=15> */
[----:B------:R-:W-:Y:S02]  /*15ae0*/  IMAD.MOV.U32 R8, RZ, RZ, 0x70 ;  /* 0x00000070ff087424 */ /* 0x000fe400078e00ff */
[----:B------:R-:W-:Y:S02]  /*15af0*/  IMAD.MOV.U32 R12, RZ, RZ, 0x1 ;  /* 0x00000001ff0c7424 */ /* 0x000fe400078e00ff */
[----:B---3--:R-:W-:-:S07]  /*15b00*/  IMAD.MOV.U32 R13, RZ, RZ, RZ ;  /* 0x000000ffff0d7224 */ /* 0x008fce00078e00ff */
[----:B------:R-:W-:-:S07]  /*15b10*/  LEPC R20, `(.L_x_14607) ;  /* 0x000000001014794e */ /* 0x000fce0000000000 */
[----:B0---4-:R-:W-:Y:S05]  /*15b20*/  CALL.ABS.NOINC R2 ;  /* 0x0000000002007343 */ /* 0x011fea0003c00000 */
.L_x_14607:
        /* <DEDUP_REMOVED lines=16> */
.L_x_14606:
[----:B------:R-:W-:Y:S05]  /*15c30*/  BSYNC B6 ;  /* 0x0000000000067941 */ /* 0x000fea0003800000 */
.L_x_14605:
        /* <DEDUP_REMOVED lines=21> */
.L_x_14765:
        /* <DEDUP_REMOVED lines=10> */
.L_x_14768:
        /* <DEDUP_REMOVED lines=22> */
.L_x_14611:
[----:B0-----:R-:W-:Y:S01]  /*15f90*/  IMAD R0, R18, 0x8, R16 ;  /* 0x0000000812007824 */ /* 0x001fe200078e0210 */
[----:B----4-:R-:W-:-:S04]  /*15fa0*/  SHF.L.U32 R2, R28, 0x1f, RZ ;  /* 0x0000001f1c027819 */ /* 0x010fc800000006ff */
[----:B------:R-:W0:Y:S02]  /*15fb0*/  SYNCS.PHASECHK.TRANS64.TRYWAIT P0, [R0+URZ+0x16840], R2 ;  /* 0x01684002000075a7 */ /* 0x000e24000800017f */
[----:B0-----:R-:W-:Y:S05]  /*15fc0*/  @!P0 BRA `(.L_x_14612) ;  /* 0x0000005c00648947 */ /* 0x001fea0003800000 */
.L_x_14769:
        /* <DEDUP_REMOVED lines=11> */
.L_x_14613:
        /* <DEDUP_REMOVED lines=18> */
[----:B----4-:R-:W-:-:S04]  /*161a0*/  LOP3.LUT R2, R2, 0xfffffffe, RZ, 0xc0, !PT ;  /* 0xfffffffe02027812 */ /* 0x010fc800078ec0ff */
[----:B------:R-:W-:-:S05]  /*161b0*/  @P0 LOP3.LUT R2, R2, 0x1, RZ, 0xfc, !PT ;  /* 0x0000000102020812 */ /* 0x000fca00078efcff */
[----:B------:R0:W-:Y:S01]  /*161c0*/  STL [R1], R2 ;  /* 0x0000000201007387 */ /* 0x0001e20000100800 */
[----:B------:R-:W-:Y:S01]  /*161d0*/  NOP ;  /* 0x0000000000007918 */ /* 0x000fe20000000000 */
.L_x_14609:
        /* <DEDUP_REMOVED lines=40> */
.L_x_14615:
[----:B------:R-:W-:Y:S05]  /*16460*/  BSYNC B6 ;  /* 0x0000000000067941 */ /* 0x000fea0003800000 */
.L_x_14614:
[----:B------:R-:W2:Y:S01]  /*16470*/  LDL.LU R20, [R1+0x1c] ;  /* 0x00001c0001147983 */ /* 0x000ea20000300800 */
[----:B------:R-:W4:Y:S01]  /*16480*/  LDC R9, c[0x0][0x448] ;  /* 0x00011200ff097b82 */ /* 0x000f220000000800 */
[----:B------:R-:W-:Y:S01]  /*16490*/  ULDC.64 UR4, c[0x0][0x2d8] ;  /* 0x0000b60000047ab9 */ /* 0x000fe20000000a00 */
[----:B------:R-:W-:Y:S01]  /*164a0*/  ULDC.64 UR6, c[0x0][0x2e0] ;  /* 0x0000b80000067ab9 */ /* 0x000fe20000000a00 */
[----:B0-----:R-:W2:Y:S01]  /*164b0*/  LDL.LU.64 R2, [R1+0x30] ;  /* 0x0000300001027983 */ /* 0x001ea20000300a00 */
[----:B------:R-:W-:-:S03]  /*164c0*/  ULDC.64 UR8, c[0x0][0x280] ;  /* 0x0000a00000087ab9 */ /* 0x000fc60000000a00 */
[----:B------:R-:W3:Y:S04]  /*164d0*/  LDL.LU R21, [R1+0x38] ;  /* 0x0000380001157983 */ /* 0x000ee80000300800 */
[----:B------:R-:W3:Y:S04]  /*164e0*/  LDL.LU R4, [R1+0x14] ;  /* 0x0000140001047983 */ /* 0x000ee80000300800 */
[----:B------:R0:W5:Y:S01]  /*164f0*/  LDL R10, [R1+0x10] ;  /* 0x00001000010a7983 */ /* 0x0001620000100800 */
[----:B----4-:R-:W-:-:S13]  /*16500*/  ISETP.NE.AND P1, PT, R9, 0x1, PT ;  /* 0x000000010900780c */ /* 0x010fda0003f25270 */
[----:B------:R-:W4:Y:S08]  /*16510*/  @P1 LDC R5, c[0x0][0x450] ;  /* 0x00011400ff051b82 */ /* 0x000f300000000800 */
[----:B------:R-:W0:Y:S01]  /*16520*/  @P1 LDC R8, c[0x0][0x450] ;  /* 0x00011400ff081b82 */ /* 0x000e220000000800 */
[----:B-1----:R-:W1:Y:S01]  /*16530*/  S2R R11, SR_TID.X ;  /* 0x00000000000b7919 */ /* 0x002e620000002100 */
[----:B--2---:R-:W-:-:S02]  /*16540*/  IMAD.MOV.U32 R3, RZ, RZ, R20 ;  /* 0x000000ffff037224 */ /* 0x004fc400078e0014 */
[----:B------:R-:W2:Y:S01]  /*16550*/  S2R R20, SR_TID.X ;  /* 0x0000000000147919 */ /* 0x000ea20000002100 */
[----:B------:R-:W-:-:S04]  /*16560*/  IMAD.WIDE.U32 R2, R17, UR4, R2 ;  /* 0x0000000411027c25 */ /* 0x000fc8000f8e0002 */
[----:B------:R-:W-:Y:S01]  /*16570*/  IMAD R3, R17, UR5, R3 ;  /* 0x0000000511037c24 */ /* 0x000fe2000f8e0203 */
[----:B------:R-:W-:Y:S01]  /*16580*/  ULDC.64 UR4, c[0x0][0x2d0] ;  /* 0x0000b40000047ab9 */ /* 0x000fe20000000a00 */
[----:B---3--:R-:W-:Y:S02]  /*16590*/  IMAD R0, R21, UR6, RZ ;  /* 0x0000000615007c24 */ /* 0x008fe4000f8e02ff */
[----:B------:R-:W-:-:S04]  /*165a0*/  IMAD.WIDE.U32 R2, R4, UR6, R2 ;  /* 0x0000000604027c25 */ /* 0x000fc8000f8e0002 */
        /* <DEDUP_REMOVED lines=11> */
[----:B----4-:R-:W-:-:S04]  /*16660*/  @P1 SHF.R.U32.HI R4, RZ, R5, R0 ;  /* 0x00000005ff041219 */ /* 0x010fc80000011600 */
        /* <DEDUP_REMOVED lines=12> */
[----:B------:R-:W2:Y:S01]  /*16730*/  @P1 LDC R7, c[0x0][0x44c] ;  /* 0x00011300ff071b82 */ /* 0x000ea20000000800 */
[----:B------:R-:W-:-:S04]  /*16740*/  LEA R0, P0, R4, UR8, 0x1 ;  /* 0x0000000804007c11 */ /* 0x000fc8000f8008ff */
[----:B------:R-:W-:Y:S01]  /*16750*/  LEA.HI.X R4, R4, UR9, R5, 0x1, P0 ;  /* 0x0000000904047c11 */ /* 0x000fe200080f0c05 */
[----:B------:R-:W-:-:S04]  /*16760*/  VIADD R5, R6, 0x80 ;  /* 0x0000008006057836 */ /* 0x000fc80000000000 */
[----:B------:R-:W-:Y:S02]  /*16770*/  IMAD.MOV.U32 R6, RZ, RZ, R5 ;  /* 0x000000ffff067224 */ /* 0x000fe400078e0005 */
[----:B--2---:R-:W-:-:S05]  /*16780*/  @P1 IMAD.HI.U32 R7, R5, R7, RZ ;  /* 0x0000000705071227 */ /* 0x004fca00078e00ff */
        /* <DEDUP_REMOVED lines=9> */
[----:B-1----:R-:W-:Y:S02]  /*16820*/  IMAD.SHL.U32 R20, R11, 0x8, RZ ;  /* 0x000000080b147824 */ /* 0x002fe400078e00ff */
        /* <DEDUP_REMOVED lines=117> */
.L_x_14794:
        /* <DEDUP_REMOVED lines=11> */
.L_x_14617:
        /* <DEDUP_REMOVED lines=18> */
.L_x_14795:
[----:B------:R-:W-:Y:S05]  /*17150*/  BSYNC B0 ;  /* 0x0000000000007941 */ /* 0x000fea0003800000 */
.L_x_14618:
        /* <DEDUP_REMOVED lines=52> */
.L_x_14626:
[----:B------:R-:W-:Y:S01]  /*174a0*/  IMAD R2, R5, 0x8, R16 ;  /* 0x0000000805027824 */ /* 0x000fe200078e0210 */
[----:B------:R-:W-:Y:S01]  /*174b0*/  SHF.L.U32 R3, R10, 0x1f, RZ ;  /* 0x0000001f0a037819 */ /* 0x000fe200000006ff */
[----:B------:R-:W-:Y:S03]  /*174c0*/  BSSY B3, `(.L_x_14627) ;  /* 0x0000003000037945 */ /* 0x000fe60003800000 */
[----:B------:R-:W1:Y:S02]  /*174d0*/  SYNCS.PHASECHK.TRANS64.TRYWAIT P0, [R2+URZ+0x16840], R3 ;  /* 0x01684003020075a7 */ /* 0x000e64000800017f */
[----:B-1----:R-:W-:Y:S05]  /*174e0*/  @!P0 BRA `(.L_x_14628) ;  /* 0x0000005800248947 */ /* 0x002fea0003800000 */
.L_x_14796:
[----:B------:R-:W-:Y:S05]  /*174f0*/  BSYNC B3 ;  /* 0x0000000000037941 */ /* 0x000fea0003800000 */
.L_x_14627:
        /* <DEDUP_REMOVED lines=12> */
.L_x_14630:
[----:B------:R-:W-:Y:S05]  /*175c0*/  BSYNC B3 ;  /* 0x0000000000037941 */ /* 0x000fea0003800000 */
.L_x_14629:
        /* <DEDUP_REMOVED lines=11> */
.L_x_14631:
        /* <DEDUP_REMOVED lines=15> */
.L_x_14797:
[----:B------:R-:W-:Y:S05]  /*17770*/  BSYNC B3 ;  /* 0x0000000000037941 */ /* 0x000fea0003800000 */
.L_x_14632:
        /* <DEDUP_REMOVED lines=12> */
.L_x_14635:
[----:B------:R-:W-:Y:S05]  /*17840*/  BSYNC B3 ;  /* 0x0000000000037941 */ /* 0x000fea0003800000 */
.L_x_14634:
        /* <DEDUP_REMOVED lines=11> */
.L_x_14636:
        /* <DEDUP_REMOVED lines=12> */
.L_x_14625:
[----:B------:R-:W-:Y:S05]  /*179c0*/  BSYNC B1 ;  /* 0x0000000000017941 */ /* 0x000fea0003800000 */
.L_x_14624:
[----:B------:R-:W2:Y:S01]  /*179d0*/  LDL.LU R0, [R1+0x24] ;  /* 0x0000240001007983 */ /* 0x000ea20000300800 */
[----:B------:R-:W-:Y:S02]  /*179e0*/  IMAD.MOV.U32 R18, RZ, RZ, R5 ;  /* 0x000000ffff127224 */ /* 0x000fe400078e0005 */
[----:B------:R-:W-:Y:S02]  /*179f0*/  IMAD.MOV.U32 R28, RZ, RZ, R10 ;  /* 0x000000ffff1c7224 */ /* 0x000fe400078e000a */
[----:B--2---:R-:W-:-:S07]  /*17a00*/  VIADD R0, R0, 0xfffffffd ;  /* 0xfffffffd00007836 */ /* 0x004fce0000000000 */
.L_x_14623:
[----:B------:R-:W-:Y:S05]  /*17a10*/  BSYNC B2 ;  /* 0x0000000000027941 */ /* 0x000fea0003800000 */
.L_x_14622:
[----:B------:R-:W-:Y:S01]  /*17a20*/  VIADD R9, R9, 0xfffffffe ;  /* 0xfffffffe09097836 */ /* 0x000fe20000000000 */
[----:B------:R-:W-:-:S04]  /*17a30*/  LOP3.LUT R4, RZ, R4, RZ, 0x33, !PT ;  /* 0x00000004ff047212 */ /* 0x000fc800078e33ff */
[----:B------:R-:W-:-:S13]  /*17a40*/  ISETP.NE.AND P0, PT, R9, R4, PT ;  /* 0x000000040900720c */ /* 0x000fda0003f05270 */
[----:B------:R-:W-:Y:S05]  /*17a50*/  @!P0 BRA `(.L_x_14621) ;  /* 0x0000000c00a88947 */ /* 0x000fea0003800000 */
[----:B------:R-:W-:-:S07]  /*17a60*/  IMAD.MOV.U32 R4, RZ, RZ, R19 ;  /* 0x000000ffff047224 */ /* 0x000fce00078e0013 */
.L_x_14663:
        /* <DEDUP_REMOVED lines=33> */
.L_x_14639:
[----:B------:R-:W-:Y:S01]  /*17c80*/  IMAD R2, R6, 0x8, R16 ;  /* 0x0000000806027824 */ /* 0x000fe200078e0210 */
[----:B------:R-:W-:Y:S01]  /*17c90*/  SHF.L.U32 R3, R7, 0x1f, RZ ;  /* 0x0000001f07037819 */ /* 0x000fe200000006ff */
[----:B------:R-:W-:Y:S03]  /*17ca0*/  BSSY B2, `(.L_x_14640) ;  /* 0x0000003000027945 */ /* 0x000fe60003800000 */
[----:B------:R-:W1:Y:S02]  /*17cb0*/  SYNCS.PHASECHK.TRANS64.TRYWAIT P0, [R2+URZ+0x16840], R3 ;  /* 0x01684003020075a7 */ /* 0x000e64000800017f */
[----:B-1----:R-:W-:Y:S05]  /*17cc0*/  @!P0 BRA `(.L_x_14641) ;  /* 0x0000005000548947 */ /* 0x002fea0003800000 */
.L_x_14798:
[----:B------:R-:W-:Y:S05]  /*17cd0*/  BSYNC B2 ;  /* 0x0000000000027941 */ /* 0x000fea0003800000 */
.L_x_14640:
        /* <DEDUP_REMOVED lines=12> */
.L_x_14643:
[----:B------:R-:W-:Y:S05]  /*17da0*/  BSYNC B2 ;  /* 0x0000000000027941 */ /* 0x000fea0003800000 */
.L_x_14642:
        /* <DEDUP_REMOVED lines=11> */
.L_x_14644:
        /* <DEDUP_REMOVED lines=15> */
.L_x_14799:
[----:B------:R-:W-:Y:S05]  /*17f50*/  BSYNC B2 ;  /* 0x0000000000027941 */ /* 0x000fea0003800000 */
.L_x_14645:
        /* <DEDUP_REMOVED lines=11> */
.L_x_14648:
[----:B------:R-:W-:Y:S05]  /*18010*/  BSYNC B2 ;  /* 0x0000000000027941 */ /* 0x000fea0003800000 */
.L_x_14647:
        /* <DEDUP_REMOVED lines=10> */
.L_x_14649:
        /* <DEDUP_REMOVED lines=12> */
.L_x_14638:
[----:B------:R-:W-:Y:S05]  /*18180*/  BSYNC B1 ;  /* 0x0000000000017941 */ /* 0x000fea0003800000 */
.L_x_14637:
        /* <DEDUP_REMOVED lines=33> */
.L_x_14652:
[----:B------:R-:W-:Y:S01]  /*183a0*/  IMAD R2, R18, 0x8, R16 ;  /* 0x0000000812027824 */ /* 0x000fe200078e0210 */
[----:B------:R-:W-:Y:S01]  /*183b0*/  SHF.L.U32 R3, R28, 0x1f, RZ ;  /* 0x0000001f1c037819 */ /* 0x000fe200000006ff */
[----:B------:R-:W-:Y:S03]  /*183c0*/  BSSY B2, `(.L_x_14653) ;  /* 0x0000003000027945 */ /* 0x000fe60003800000 */
[----:B------:R-:W1:Y:S02]  /*183d0*/  SYNCS.PHASECHK.TRANS64.TRYWAIT P0, [R2+URZ+0x16840], R3 ;  /* 0x01684003020075a7 */ /* 0x000e64000800017f */
[----:B-1----:R-:W-:Y:S05]  /*183e0*/  @!P0 BRA `(.L_x_14654) ;  /* 0x0000004800b48947 */ /* 0x002fea0003800000 */
.L_x_14800:
[----:B------:R-:W-:Y:S05]  /*183f0*/  BSYNC B2 ;  /* 0x0000000000027941 */ /* 0x000fea0003800000 */
.L_x_14653:
        /* <DEDUP_REMOVED lines=12> */
.L_x_14656:
[----:B------:R-:W-:Y:S05]  /*184c0*/  BSYNC B2 ;  /* 0x0000000000027941 */ /* 0x000fea0003800000 */
.L_x_14655:
        /* <DEDUP_REMOVED lines=12> */
.L_x_14657:
        /* <DEDUP_REMOVED lines=15> */
.L_x_14801:
[----:B------:R-:W-:Y:S05]  /*18680*/  BSYNC B2 ;  /* 0x0000000000027941 */ /* 0x000fea0003800000 */
.L_x_14658:
        /* <DEDUP_REMOVED lines=11> */
.L_x_14661:
[----:B------:R-:W-:Y:S05]  /*18740*/  BSYNC B2 ;  /* 0x0000000000027941 */ /* 0x000fea0003800000 */
.L_x_14660:
        /* <DEDUP_REMOVED lines=10> */
.L_x_14662:
        /* <DEDUP_REMOVED lines=12> */
.L_x_14651:
[----:B------:R-:W-:Y:S05]  /*188b0*/  BSYNC B1 ;  /* 0x0000000000017941 */ /* 0x000fea0003800000 */
.L_x_14650:
[----:B------:R-:W2:Y:S01]  /*188c0*/  LDL R2, [R1+0xc] ;  /* 0x00000c0001027983 */ /* 0x000ea20000100800 */
[----:B------:R-:W-:Y:S01]  /*188d0*/  VIADD R0, R0, 0xfffffffe ;  /* 0xfffffffe00007836 */ /* 0x000fe20000000000 */
[----:B--2---:R-:W-:-:S13]  /*188e0*/  ISETP.GT.AND P0, PT, R9, R2, PT ;  /* 0x000000020900720c */ /* 0x004fda0003f04270 */
[----:B------:R-:W-:Y:S05]  /*188f0*/  @P0 BRA `(.L_x_14663) ;  /* 0xfffffff0005c0947 */ /* 0x000fea000383ffff */
.L_x_14621:
[----:B------:R-:W-:Y:S05]  /*18900*/  BSYNC B0 ;  /* 0x0000000000007941 */ /* 0x000fea0003800000 */
.L_x_14620:
        /* <DEDUP_REMOVED lines=17> */
.L_x_14665:
[----:B------:R-:W-:Y:S05]  /*18a20*/  BSYNC B0 ;  /* 0x0000000000007941 */ /* 0x000fea0003800000 */
.L_x_14664:
        /* <DEDUP_REMOVED lines=10> */
.L_x_14802:
[----:B------:R-:W-:Y:S05]  /*18ad0*/  BSYNC B1 ;  /* 0x0000000000017941 */ /* 0x000fea0003800000 */
.L_x_14668:
        /* <DEDUP_REMOVED lines=9> */
.L_x_14671:
[----:B------:R-:W-:Y:S05]  /*18b70*/  BSYNC B1 ;  /* 0x0000000000017941 */ /* 0x000fea0003800000 */
.L_x_14670:
        /* <DEDUP_REMOVED lines=10> */
.L_x_14672:
        /* <DEDUP_REMOVED lines=10> */
.L_x_14667:
[----:B------:R-:W-:Y:S05]  /*18cc0*/  BSYNC B0 ;  /* 0x0000000000007941 */ /* 0x000fea0003800000 */
.L_x_14666:
[----:B------:R-:W-:-:S05]  /*18cd0*/  VIADD R18, R18, 0x1 ;  /* 0x0000000112127836 */ /* 0x000fca0000000000 */
[----:B------:R-:W-:-:S04]  /*18ce0*/  ISETP.NE.AND P0, PT, R18, 0x2, PT ;  /* 0x000000021200780c */ /* 0x000fc80003f05270 */
[----:B------:R-:W-:Y:S02]  /*18cf0*/  SEL R3, RZ, 0x1, P0 ;  /* 0x00000001ff037807 */ /* 0x000fe40000000000 */
[----:B------:R-:W-:Y:S02]  /*18d00*/  SEL R18, R18, RZ, P0 ;  /* 0x000000ff12127207 */ /* 0x000fe40000000000 */
[----:B------:R-:W-:-:S07]  /*18d10*/  LOP3.LUT R28, R28, R3, RZ, 0x3c, !PT ;  /* 0x000000031c1c7212 */ /* 0x000fce00078e3cff */
.L_x_14602:
[----:B------:R-:W-:Y:S05]  /*18d20*/  BSYNC B7 ;  /* 0x0000000000077941 */ /* 0x000fea0003800000 */
.L_x_14600:
        /* <DEDUP_REMOVED lines=12> */
.L_x_14673:
[----:B------:R-:W3:Y:S01]  /*18df0*/  S2R R0, SR_TID.X ;  /* 0x0000000000007919 */ /* 0x000ee20000002100 */
[----:B------:R-:W-:Y:S01]  /*18e00*/  UMOV UR4, 0xffffffff ;  /* 0xffffffff00047882 */ /* 0x000fe20000000000 */
[----:B---3--:R-:W-:-:S04]  /*18e10*/  LOP3.LUT R8, R0, 0x1f, RZ, 0xc0, !PT ;  /* 0x0000001f00087812 */ /* 0x008fc800078ec0ff */
[----:B------:R-:W-:Y:S01]  /*18e20*/  ISETP.NE.AND P0, PT, R8, 0x1f, PT ;  /* 0x0000001f0800780c */ /* 0x000fe20003f05270 */
[----:B------:R-:W-:-:S12]  /*18e30*/  BRA.DIV UR4, `(.L_x_14675) ;  /* 0x00000042045c7947 */ /* 0x000fd8000b800000 */
[----:B0-----:R-:W-:Y:S01]  /*18e40*/  IMAD.IADD R9, R27, 0x1, R8 ;  /* 0x000000011b097824 */ /* 0x001fe200078e0208 */
[----:B------:R-:W-:-:S04]  /*18e50*/  ULDC UR4, c[0x0][0xc3c] ;  /* 0x00030f0000047ab9 */ /* 0x000fc80000000800 */
        /* <DEDUP_REMOVED lines=36> */
.L_x_14812:
[----:B------:R-:W-:Y:S02]  /*190a0*/  ULDC UR4, c[0x0][0xc38] ;  /* 0x00030e0000047ab9 */ /* 0x000fe40000000800 */
[----:B------:R-:W-:-:S04]  /*190b0*/  IMAD.U32 R4, RZ, RZ, UR4 ;  /* 0x00000004ff047e24 */ /* 0x000fc8000f8e00ff */
[----:B--2---:R-:W-:-:S04]  /*190c0*/  IMAD R3, R14, R4, RZ ;  /* 0x000000040e037224 */ /* 0x004fc800078e02ff */
[----:B------:R-:W-:-:S05]  /*190d0*/  IMAD.IADD R6, R6, 0x1, R3 ;  /* 0x0000000106067824 */ /* 0x000fca00078e0203 */
[----:B------:R-:W-:-:S13]  /*190e0*/  ISETP.GT.AND P6, PT, R6, R0, PT ;  /* 0x000000000600720c */ /* 0x000fda0003fc4270 */
[----:B------:R-:W-:Y:S05]  /*190f0*/  @P6 BRA `(.L_x_14676) ;  /* 0x0000000000a46947 */ /* 0x000fea0003800000 */
.L_x_14679:
        /* <DEDUP_REMOVED lines=35> */
.L_x_14820:
[----:B------:R-:W-:Y:S02]  /*19330*/  ULDC UR4, c[0x0][0xc38] ;  /* 0x00030e0000047ab9 */ /* 0x000fe40000000800 */
[----:B------:R-:W-:-:S04]  /*19340*/  IMAD.U32 R4, RZ, RZ, UR4 ;  /* 0x00000004ff047e24 */ /* 0x000fc8000f8e00ff */
[----:B--2---:R-:W-:-:S04]  /*19350*/  IMAD R3, R14, R4, RZ ;  /* 0x000000040e037224 */ /* 0x004fc800078e02ff */
[----:B------:R-:W-:-:S05]  /*19360*/  IMAD.IADD R6, R3, 0x1, R6 ;  /* 0x0000000103067824 */ /* 0x000fca00078e0206 */
[----:B------:R-:W-:-:S13]  /*19370*/  ISETP.GT.AND P6, PT, R6, R0, PT ;  /* 0x000000000600720c */ /* 0x000fda0003fc4270 */
[----:B------:R-:W-:Y:S05]  /*19380*/  @!P6 BRA `(.L_x_14679) ;  /* 0xfffffffc005ce947 */ /* 0x000fea000383ffff */
.L_x_14676:
        /* <DEDUP_REMOVED lines=10> */
.L_x_14825:
[----:B------:R-:W-:-:S13]  /*19430*/  ISETP.NE.AND P0, PT, R3, RZ, PT ;  /* 0x000000ff0300720c */ /* 0x000fda0003f05270 */
[----:B------:R-:W-:Y:S05]  /*19440*/  @!P0 BRA `(.L_x_14681) ;  /* 0x0000000000108947 */ /* 0x000fea0003800000 */
[----:B------:R-:W-:Y:S01]  /*19450*/  UMOV UR4, 0xffffffff ;  /* 0xffffffff00047882 */ /* 0x000fe20000000000 */
[----:B------:R-:W-:Y:S02]  /*19460*/  VIADD R12, R7, 0xffffffff ;  /* 0xffffffff070c7836 */ /* 0x000fe40000000000 */
[----:B------:R-:W-:Y:S05]  /*19470*/  BRA.DIV UR4, `(.L_x_14682) ;  /* 0x00000046041c7947 */ /* 0x000fea000b800000 */
[----:B------:R0:W0:Y:S02]  /*19480*/  SHFL.IDX PT, R24, R2, R12, 0x1f ;  /* 0x00001f0c02187589 */ /* 0x00002400000e0000 */
.L_x_14681:
[----:B----4-:R-:W-:Y:S01]  /*19490*/  ISETP.NE.AND P0, PT, R5, 0x1, PT ;  /* 0x000000010500780c */ /* 0x010fe20003f05270 */
[----:B0-----:R-:W-:-:S04]  /*194a0*/  IMAD R24, R24, R4, R6 ;  /* 0x0000000418187224 */ /* 0x001fc800078e0206 */
[----:B------:R-:W-:-:S08]  /*194b0*/  IMAD.IADD R0, R0, 0x1, -R24 ;  /* 0x0000000100007824 */ /* 0x000fd000078e0a18 */
[----:B------:R-:W-:Y:S05]  /*194c0*/  @!P0 BRA `(.L_x_14683) ;  /* 0x0000000000dc8947 */ /* 0x000fea0003800000 */
[----:B---3--:R-:W-:Y:S01]  /*194d0*/  IABS R6, R25 ;  /* 0x0000001900067213 */ /* 0x008fe20000000000 */
[----:B------:R-:W-:Y:S01]  /*194e0*/  IMAD.MOV.U32 R2, RZ, RZ, RZ ;  /* 0x000000ffff027224 */ /* 0x000fe200078e00ff */
[----:B------:R-:W-:Y:S02]  /*194f0*/  IABS R4, R5 ;  /* 0x0000000500047213 */ /* 0x000fe40000000000 */
[----:B--2---:R-:W0:Y:S08]  /*19500*/  I2F.RP R7, R6 ;  /* 0x0000000600077306 */ /* 0x004e300000209400 */
[----:B------:R-:W-:Y:S08]  /*19510*/  I2F.RP R10, R4 ;  /* 0x00000004000a7306 */ /* 0x000ff00000209400 */
        /* <DEDUP_REMOVED lines=50> */
.L_x_14683:
        /* <DEDUP_REMOVED lines=11> */
[----:B-1----:R-:W-:Y:S01]  /*198f0*/  IMAD R11, R10, R7, RZ ;  /* 0x000000070a0b7224 */ /* 0x002fe200078e02ff */
        /* <DEDUP_REMOVED lines=48> */
.L_x_14684:
[----:B------:R-:W-:-:S05]  /*19c00*/  LOP3.LUT R0, RZ, R3, RZ, 0x33, !PT ;  /* 0x00000003ff007212 */ /* 0x000fca00078e33ff */
[----:B------:R-:W-:Y:S01]  /*19c10*/  IMAD.IADD R25, R25, 0x1, R0 ;  /* 0x0000000119197824 */ /* 0x000fe200078e0200 */
[----:B------:R-:W-:Y:S06]  /*19c20*/  BRA `(.L_x_14685) ;  /* 0x00000000001c7947 */ /* 0x000fec0003800000 */
.L_x_14677:
[----:B------:R-:W-:Y:S01]  /*19c30*/  UMOV UR4, URZ ;  /* 0x0000003f00047c82 */ /* 0x000fe20008000000 */
[----:B------:R-:W-:Y:S01]  /*19c40*/  UMOV UR5, URZ ;  /* 0x0000003f00057c82 */ /* 0x000fe20008000000 */
[----:B------:R-:W-:Y:S01]  /*19c50*/  ULDC UR6, c[0x0][0xc3c] ;  /* 0x00030f0000067ab9 */ /* 0x000fe20000000800 */
[----:B------:R-:W-:Y:S02]  /*19c60*/  IMAD.MOV.U32 R24, RZ, RZ, R0 ;  /* 0x000000ffff187224 */ /* 0x000fe400078e0000 */
[----:B------:R-:W-:Y:S02]  /*19c70*/  IMAD.U32 R25, RZ, RZ, UR4 ;  /* 0x00000004ff197e24 */ /* 0x000fe4000f8e00ff */
[----:B------:R-:W-:Y:S02]  /*19c80*/  IMAD.U32 R26, RZ, RZ, UR5 ;  /* 0x00000005ff1a7e24 */ /* 0x000fe4000f8e00ff */
[----:B------:R-:W-:-:S07]  /*19c90*/  IMAD.U32 R27, RZ, RZ, UR6 ;  /* 0x00000006ff1b7e24 */ /* 0x000fce000f8e00ff */
.L_x_14685:
        /* <DEDUP_REMOVED lines=10> */
.L_x_14674:
[----:B------:R-:W-:Y:S02]  /*19d40*/  ULDC UR4, c[0x0][0xc3c] ;  /* 0x00030f0000047ab9 */ /* 0x000fe40000000800 */
[----:B----4-:R-:W-:-:S13]  /*19d50*/  ISETP.GE.AND P0, PT, R27, UR4, PT ;  /* 0x000000041b007c0c */ /* 0x010fda000bf06270 */
[----:B------:R-:W-:Y:S05]  /*19d60*/  @!P0 BRA `(.L_x_14686) ;  /* 0xffffff9c00f08947 */ /* 0x000fea000383ffff */
[----:B------:R-:W-:Y:S05]  /*19d70*/  BSYNC B8 ;  /* 0x0000000000087941 */ /* 0x000fea0003800000 */
.L_x_14560:
        /* <DEDUP_REMOVED lines=12> */
.L_x_14828:
[----:B------:R-:W-:Y:S05]  /*19e40*/  BSYNC B0 ;  /* 0x0000000000007941 */ /* 0x000fea0003800000 */
.L_x_14687:
[----:B------:R-:W-:-:S03]  /*19e50*/  UMOV UR4, 0xffffffff ;  /* 0xffffffff00047882 */ /* 0x000fc60000000000 */
[----:B------:R-:W-:Y:S05]  /*19e60*/  BRA.DIV UR4, `(.L_x_14689) ;  /* 0x0000003a04dc7947 */ /* 0x000fea000b800000 */
[----:B0-----:R-:W0:Y:S02]  /*19e70*/  S2R R0, SR_TID.X ;  /* 0x0000000000007919 */ /* 0x001e240000002100 */
[----:B0-----:R-:W-:-:S04]  /*19e80*/  SHF.R.U32.HI R0, RZ, 0x5, R0 ;  /* 0x00000005ff007819 */ /* 0x001fc80000011600 */
[----:B------:R-:W-:-:S05]  /*19e90*/  LOP3.LUT R0, R0, 0x3, RZ, 0xc0, !PT ;  /* 0x0000000300007812 */ /* 0x000fca00078ec0ff */
[----:B------:R0:W2:Y:S02]  /*19ea0*/  SHFL.IDX PT, R14, R0, RZ, 0x1f ;  /* 0x00001fff000e7589 */ /* 0x0000a400000e0000 */
.L_x_14831:
[----:B--2---:R-:W-:-:S13]  /*19eb0*/  ISETP.NE.AND P0, PT, R14, RZ, PT ;  /* 0x000000ff0e00720c */ /* 0x004fda0003f05270 */
[----:B------:R-:W-:Y:S05]  /*19ec0*/  @P0 BRA `(.L_x_14407) ;  /* 0x0000000000880947 */ /* 0x000fea0003800000 */
[----:B------:R-:W-:-:S03]  /*19ed0*/  UMOV UR4, 0xffffffff ;  /* 0xffffffff00047882 */ /* 0x000fc60000000000 */
[----:B------:R-:W-:Y:S05]  /*19ee0*/  BRA.DIV UR4, `(.L_x_14690) ;  /* 0x0000003a04f07947 */ /* 0x000fea000b800000 */
[----:B------:R-:W-:-:S13]  /*19ef0*/  ELECT P6, URZ, PT ;  /* 0x00000000003f782f */ /* 0x000fda00038c0000 */
.L_x_14834:
[----:B------:R-:W-:Y:S05]  /*19f00*/  @!P6 BRA `(.L_x_14407) ;  /* 0x000000000078e947 */ /* 0x000fea0003800000 */
[----:B0-----:R-:W2:Y:S02]  /*19f10*/  LDL.LU R0, [R1+0x50] ;  /* 0x0000500001007983 */ /* 0x001ea40000300800 */
[----:B--2---:R-:W-:-:S04]  /*19f20*/  LOP3.LUT R0, R0, 0x2, RZ, 0xfc, !PT ;  /* 0x0000000200007812 */ /* 0x004fc800078efcff */
[----:B------:R-:W-:-:S13]  /*19f30*/  ISETP.NE.AND P2, PT, R0, 0x3, PT ;  /* 0x000000030000780c */ /* 0x000fda0003f45270 */
[----:B------:R-:W-:Y:S05]  /*19f40*/  @!P2 BRA `(.L_x_14691) ;  /* 0x000000000004a947 */ /* 0x000fea0003800000 */
[----:B------:R-:W-:Y:S01]  /*19f50*/  BPT.TRAP 0x1 ;  /* 0x000000040000795c */ /* 0x000fe20000300000 */
.L_x_14691:
        /* <DEDUP_REMOVED lines=12> */
.L_x_14835:
[----:B------:R-:W2:Y:S02]  /*1a020*/  SYNCS.PHASECHK.TRANS64.TRYWAIT P0, [R3+URZ], R0 ;  /* 0x00000000030075a7 */ /* 0x000ea4000800017f */
[----:B--2---:R-:W-:Y:S05]  /*1a030*/  @!P0 BRA `(.L_x_14693) ;  /* 0x0000003800d08947 */ /* 0x004fea0003800000 */
.L_x_14836:
[----:B------:R-:W-:Y:S05]  /*1a040*/  @!P2 BRA `(.L_x_14694) ;  /* 0x000000000004a947 */ /* 0x000fea0003800000 */
[----:B------:R-:W-:Y:S01]  /*1a050*/  BPT.TRAP 0x1 ;  /* 0x000000040000795c */ /* 0x000fe20000300000 */
.L_x_14694:
[----:B--2---:R-:W-:-:S04]  /*1a060*/  VIADD R3, R9, 0x16860 ;  /* 0x0001686009037836 */ /* 0x004fc80000000000 */
[----:B------:R-:W-:-:S04]  /*1a070*/  IMAD R5, R18, 0x8, R3 ;  /* 0x0000000812057824 */ /* 0x000fc800078e0203 */
[----:B------:R-:W2:Y:S02]  /*1a080*/  SYNCS.PHASECHK.TRANS64.TRYWAIT P0, [R5+URZ], R2 ;  /* 0x00000002050075a7 */ /* 0x000ea4000800017f */
[----:B--2---:R-:W-:Y:S05]  /*1a090*/  @!P0 BRA `(.L_x_14695) ;  /* 0x0000003800cc8947 */ /* 0x004fea0003800000 */
.L_x_14837:
[----:B------:R-:W-:-:S07]  /*1a0a0*/  IMAD R3, R4, 0x8, R3 ;  /* 0x0000000804037824 */ /* 0x000fce00078e0203 */
.L_x_14696:
[----:B----4-:R4:W0:Y:S02]  /*1a0b0*/  SYNCS.PHASECHK.TRANS64.TRYWAIT P0, [R3+URZ], R0 ;  /* 0x00000000030075a7 */ /* 0x010824000800017f */
[----:B0-----:R-:W-:Y:S05]  /*1a0c0*/  @!P0 NANOSLEEP.SYNCS 0x989680 ;  /* 0x009896800000895d */ /* 0x001fea0003900000 */
[----:B------:R-:W0:Y:S02]  /*1a0d0*/  @!P0 SYNCS.PHASECHK.TRANS64 P0, [R3+URZ], R0 ;  /* 0x00000000030085a7 */ /* 0x000e24000800007f */
[----:B0-----:R-:W-:Y:S05]  /*1a0e0*/  @!P0 BRA `(.L_x_14696) ;  /* 0xfffffffc00f08947 */ /* 0x001fea000383ffff */
.L_x_14407:
[----:B------:R-:W-:Y:S05]  /*1a0f0*/  BSYNC B9 ;  /* 0x0000000000097941 */ /* 0x000fea0003800000 */
.L_x_14404:
[----:B------:R-:W-:Y:S05]  /*1a100*/  EXIT ;  /* 0x000000000000794d */ /* 0x000fea0003800000 */
.L_x_14427:
[----:B0-----:R0:W1:Y:S02]  /*1a110*/  SYNCS.PHASECHK.TRANS64.TRYWAIT P6, [R77+URZ+0x16890], R89 ;  /* 0x016890594d0075a7 */ /* 0x00106400080c017f */
[----:B-1----:R-:W-:Y:S05]  /*1a120*/  @!P6 NANOSLEEP.SYNCS 0x989680 ;  /* 0x009896800000e95d */ /* 0x002fea0003900000 */
[----:B------:R-:W1:Y:S02]  /*1a130*/  @!P6 SYNCS.PHASECHK.TRANS64 P6, [R77+URZ+0x16890], R89 ;  /* 0x016890594d00e5a7 */ /* 0x000e6400080c007f */
[----:B-1----:R-:W-:Y:S05]  /*1a140*/  @!P6 BRA `(.L_x_14427) ;  /* 0xfffffffc00f0e947 */ /* 0x002fea000383ffff */
[----:B------:R-:W-:Y:S05]  /*1a150*/  BRA `(.L_x_14697) ;  /* 0xfffffe8c005c7947 */ /* 0x000fea000383ffff */
.L_x_14447:
[----:B0-----:R0:W1:Y:S02]  /*1a160*/  SYNCS.PHASECHK.TRANS64.TRYWAIT P5, [R77+URZ+0x16890], R89 ;  /* 0x016890594d0075a7 */ /* 0x00106400080a017f */
[----:B-1----:R-:W-:Y:S05]  /*1a170*/  @!P5 NANOSLEEP.SYNCS 0x989680 ;  /* 0x009896800000d95d */ /* 0x002fea0003900000 */
[----:B------:R-:W1:Y:S02]  /*1a180*/  @!P5 SYNCS.PHASECHK.TRANS64 P5, [R77+URZ+0x16890], R89 ;  /* 0x016890594d00d5a7 */ /* 0x000e6400080a007f */
[----:B-1----:R-:W-:Y:S05]  /*1a190*/  @!P5 BRA `(.L_x_14447) ;  /* 0xfffffffc00f0d947 */ /* 0x002fea000383ffff */
[----:B------:R-:W-:Y:S05]  /*1a1a0*/  BRA `(.L_x_14698) ;  /* 0xfffffea000247947 */ /* 0x000fea000383ffff */
.L_x_14456:
[----:B-1----:R1:W2:Y:S02]  /*1a1b0*/  SYNCS.PHASECHK.TRANS64.TRYWAIT P4, [R77+URZ+0x16890], R89 ;  /* 0x016890594d0075a7 */ /* 0x0022a4000808017f */
[----:B--2---:R-:W-:Y:S05]  /*1a1c0*/  @!P4 NANOSLEEP.SYNCS 0x989680 ;  /* 0x009896800000c95d */ /* 0x004fea0003900000 */
[----:B------:R-:W2:Y:S02]  /*1a1d0*/  @!P4 SYNCS.PHASECHK.TRANS64 P4, [R77+URZ+0x16890], R89 ;  /* 0x016890594d00c5a7 */ /* 0x000ea4000808007f */
[----:B--2---:R-:W-:Y:S05]  /*1a1e0*/  @!P4 BRA `(.L_x_14456) ;  /* 0xfffffffc00f0c947 */ /* 0x004fea000383ffff */
[----:B------:R-:W-:Y:S05]  /*1a1f0*/  BRA `(.L_x_14699) ;  /* 0xfffffeb000907947 */ /* 0x000fea000383ffff */
.L_x_14462:
[----:B--2---:R2:W3:Y:S02]  /*1a200*/  SYNCS.PHASECHK.TRANS64.TRYWAIT P3, [R77+URZ+0x168b0], R89 ;  /* 0x0168b0594d0075a7 */ /* 0x0044e4000806017f */
[----:B---3--:R-:W-:Y:S05]  /*1a210*/  @!P3 NANOSLEEP.SYNCS 0x989680 ;  /* 0x009896800000b95d */ /* 0x008fea0003900000 */
[----:B------:R-:W3:Y:S02]  /*1a220*/  @!P3 SYNCS.PHASECHK.TRANS64 P3, [R77+URZ+0x168b0], R89 ;  /* 0x0168b0594d00b5a7 */ /* 0x000ee4000806007f */
[----:B---3--:R-:W-:Y:S05]  /*1a230*/  @!P3 BRA `(.L_x_14462) ;  /* 0xfffffffc00f0b947 */ /* 0x008fea000383ffff */
[----:B------:R-:W-:Y:S05]  /*1a240*/  BRA `(.L_x_14700) ;  /* 0xfffffeb400247947 */ /* 0x000fea000383ffff */
.L_x_14472:
        /* <DEDUP_REMOVED lines=13> */
.L_x_14702:
[----:B------:R-:W-:Y:S05]  /*1a320*/  BSYNC B0 ;  /* 0x0000000000007941 */ /* 0x000fea0003800000 */
.L_x_14701:
[----:B------:R-:W-:Y:S01]  /*1a330*/  IMAD.MOV.U32 R157, RZ, RZ, R14 ;  /* 0x000000ffff9d7224 */ /* 0x000fe200078e000e */
[----:B------:R-:W-:Y:S06]  /*1a340*/  BRA `(.L_x_14703) ;  /* 0xfffffebc00307947 */ /* 0x000fec000383ffff */
.L_x_14484:
        /* <DEDUP_REMOVED lines=8> */
.L_x_14705:
[----:B------:R-:W-:Y:S05]  /*1a3d0*/  BSYNC B1 ;  /* 0x0000000000017941 */ /* 0x000fea0003800000 */
.L_x_14704:
        /* <DEDUP_REMOVED lines=8> */
.L_x_14706:
[----:B------:R-:W-:Y:S02]  /*1a460*/  IMAD.MOV.U32 R13, RZ, RZ, R8 ;  /* 0x000000ffff0d7224 */ /* 0x000fe400078e0008 */
[----:B------:R-:W-:-:S07]  /*1a470*/  IMAD.MOV.U32 R0, RZ, RZ, R14 ;  /* 0x000000ffff007224 */ /* 0x000fce00078e000e */
[----:B------:R-:W-:Y:S05]  /*1a480*/  WARPSYNC.COLLECTIVE R15, `(.L_x_14707) ;  /* 0x000000000f087348 */ /* 0x000fea0003c00000 */
[----:B------:R0:W1:Y:S02]  /*1a490*/  SHFL.IDX P6, R14, R13, R12, R11 ;  /* 0x0000000c0d0e7389 */ /* 0x00006400000c000b */
[----:B01----:R-:W-:Y:S01]  /*1a4a0*/  ENDCOLLECTIVE ;  /* 0x000000000000791b */ /* 0x003fe20003800000 */
.L_x_14707:
[----:B------:R-:W-:Y:S02]  /*1a4b0*/  IMAD.MOV.U32 R13, RZ, RZ, R7 ;  /* 0x000000ffff0d7224 */ /* 0x000fe400078e0007 */
[----:B------:R-:W-:-:S07]  /*1a4c0*/  IMAD.MOV.U32 R5, RZ, RZ, R14 ;  /* 0x000000ffff057224 */ /* 0x000fce00078e000e */
[----:B------:R-:W-:Y:S05]  /*1a4d0*/  WARPSYNC.COLLECTIVE R15, `(.L_x_14708) ;  /* 0x000000000f087348 */ /* 0x000fea0003c00000 */
[----:B------:R0:W1:Y:S02]  /*1a4e0*/  SHFL.IDX P6, R14, R13, R12, R11 ;  /* 0x0000000c0d0e7389 */ /* 0x00006400000c000b */
[----:B01----:R-:W-:Y:S01]  /*1a4f0*/  ENDCOLLECTIVE ;  /* 0x000000000000791b */ /* 0x003fe20003800000 */
.L_x_14708:
[----:B------:R-:W-:Y:S05]  /*1a500*/  BRA `(.L_x_14709) ;  /* 0xfffffec000b47947 */ /* 0x000fea000383ffff */
.L_x_14487:
        /* <DEDUP_REMOVED lines=8> */
.L_x_14711:
[----:B------:R-:W-:Y:S05]  /*1a590*/  BSYNC B1 ;  /* 0x0000000000017941 */ /* 0x000fea0003800000 */
.L_x_14710:
        /* <DEDUP_REMOVED lines=8> */
.L_x_14712:
[----:B------:R-:W-:Y:S02]  /*1a620*/  IMAD.MOV.U32 R13, RZ, RZ, R8 ;  /* 0x000000ffff0d7224 */ /* 0x000fe400078e0008 */
[----:B------:R-:W-:-:S07]  /*1a630*/  IMAD.MOV.U32 R0, RZ, RZ, R14 ;  /* 0x000000ffff007224 */ /* 0x000fce00078e000e */
[----:B------:R-:W-:Y:S05]  /*1a640*/  WARPSYNC.COLLECTIVE R15, `(.L_x_14713) ;  /* 0x000000000f087348 */ /* 0x000fea0003c00000 */
[----:B------:R0:W1:Y:S02]  /*1a650*/  SHFL.IDX P6, R14, R13, R12, R11 ;  /* 0x0000000c0d0e7389 */ /* 0x00006400000c000b */
[----:B01----:R-:W-:Y:S01]  /*1a660*/  ENDCOLLECTIVE ;  /* 0x000000000000791b */ /* 0x003fe20003800000 */
.L_x_14713:
[----:B------:R-:W-:Y:S02]  /*1a670*/  IMAD.MOV.U32 R13, RZ, RZ, R7 ;  /* 0x000000ffff0d7224 */ /* 0x000fe400078e0007 */
[----:B------:R-:W-:-:S07]  /*1a680*/  IMAD.MOV.U32 R5, RZ, RZ, R14 ;  /* 0x000000ffff057224 */ /* 0x000fce00078e000e */
[----:B------:R-:W-:Y:S05]  /*1a690*/  WARPSYNC.COLLECTIVE R15, `(.L_x_14714) ;  /* 0x000000000f087348 */ /* 0x000fea0003c00000 */
[----:B------:R0:W1:Y:S02]  /*1a6a0*/  SHFL.IDX P6, R14, R13, R12, R11 ;  /* 0x0000000c0d0e7389 */ /* 0x00006400000c000b */
[----:B01----:R-:W-:Y:S01]  /*1a6b0*/  ENDCOLLECTIVE ;  /* 0x000000000000791b */ /* 0x003fe20003800000 */
.L_x_14714:
[----:B------:R-:W-:Y:S05]  /*1a6c0*/  BRA `(.L_x_14715) ;  /* 0xfffffec400207947 */ /* 0x000fea000383ffff */
.L_x_14491:
[----:B0-----:R0:W1:Y:S02]  /*1a6d0*/  SYNCS.PHASECHK.TRANS64.TRYWAIT P0, [R2+URZ+0x16800], R43 ;  /* 0x0168002b020075a7 */ /* 0x001064000800017f */
[----:B-1----:R-:W-:Y:S05]  /*1a6e0*/  @!P0 NANOSLEEP.SYNCS 0x989680 ;  /* 0x009896800000895d */ /* 0x002fea0003900000 */
[----:B------:R-:W1:Y:S02]  /*1a6f0*/  @!P0 SYNCS.PHASECHK.TRANS64 P0, [R2+URZ+0x16800], R43 ;  /* 0x0168002b020085a7 */ /* 0x000e64000800007f */
[----:B-1----:R-:W-:Y:S05]  /*1a700*/  @!P0 BRA `(.L_x_14491) ;  /* 0xfffffffc00f08947 */ /* 0x002fea000383ffff */
[----:B------:R-:W-:Y:S05]  /*1a710*/  BRA `(.L_x_14716) ;  /* 0xfffffec8002c7947 */ /* 0x000fea000383ffff */
.L_x_14499:
        /* <DEDUP_REMOVED lines=9> */
.L_x_14718:
[----:B------:R-:W-:Y:S05]  /*1a7b0*/  BSYNC B1 ;  /* 0x0000000000017941 */ /* 0x000fea0003800000 */
.L_x_14717:
[----:B------:R0:W5:Y:S01]  /*1a7c0*/  LDL R8, [R1+0x20] ;  /* 0x0000200001087983 */ /* 0x0001620000100800 */
[----:B------:R-:W-:Y:S01]  /*1a7d0*/  IMAD.MOV.U32 R13, RZ, RZ, R25 ;  /* 0x000000ffff0d7224 */ /* 0x000fe200078e0019 */
[----:B------:R-:W-:Y:S01]  /*1a7e0*/  ISETP.GE.AND P0, PT, R16, R41, PT ;  /* 0x000000291000720c */ /* 0x000fe20003f06270 */
[----:B------:R-:W-:Y:S02]  /*1a7f0*/  IMAD.MOV.U32 R12, RZ, RZ, RZ ;  /* 0x000000ffff0c7224 */ /* 0x000fe400078e00ff */
[----:B------:R-:W-:Y:S02]  /*1a800*/  IMAD.MOV.U32 R11, RZ, RZ, 0x1c1f ;  /* 0x00001c1fff0b7424 */ /* 0x000fe400078e00ff */
[----:B------:R-:W-:Y:S02]  /*1a810*/  IMAD.MOV.U32 R15, RZ, RZ, -0x1 ;  /* 0xffffffffff0f7424 */ /* 0x000fe400078e00ff */
[----:B0-----:R-:W-:-:S07]  /*1a820*/  IMAD.MOV.U32 R0, RZ, RZ, R14 ;  /* 0x000000ffff007224 */ /* 0x001fce00078e000e */
[----:B-----5:R-:W-:Y:S05]  /*1a830*/  WARPSYNC.COLLECTIVE R15, `(.L_x_14719) ;  /* 0x000000000f087348 */ /* 0x020fea0003c00000 */
[----:B------:R0:W1:Y:S02]  /*1a840*/  SHFL.IDX P6, R14, R13, R12, R11 ;  /* 0x0000000c0d0e7389 */ /* 0x00006400000c000b */
[----:B01---5:R-:W-:Y:S01]  /*1a850*/  ENDCOLLECTIVE ;  /* 0x000000000000791b */ /* 0x023fe20003800000 */
.L_x_14719:
[----:B------:R-:W-:Y:S02]  /*1a860*/  IMAD.MOV.U32 R13, RZ, RZ, R24 ;  /* 0x000000ffff0d7224 */ /* 0x000fe400078e0018 */
[----:B------:R-:W-:-:S07]  /*1a870*/  IMAD.MOV.U32 R3, RZ, RZ, R14 ;  /* 0x000000ffff037224 */ /* 0x000fce00078e000e */
[----:B------:R-:W-:Y:S05]  /*1a880*/  WARPSYNC.COLLECTIVE R15, `(.L_x_14720) ;  /* 0x000000000f087348 */ /* 0x000fea0003c00000 */
[----:B------:R0:W1:Y:S02]  /*1a890*/  SHFL.IDX P6, R14, R13, R12, R11 ;  /* 0x0000000c0d0e7389 */ /* 0x00006400000c000b */
[----:B01----:R-:W-:Y:S01]  /*1a8a0*/  ENDCOLLECTIVE ;  /* 0x000000000000791b */ /* 0x003fe20003800000 */
.L_x_14720:
[----:B------:R-:W-:Y:S02]  /*1a8b0*/  IMAD.MOV.U32 R13, RZ, RZ, R27 ;  /* 0x000000ffff0d7224 */ /* 0x000fe400078e001b */
[----:B------:R-:W-:-:S07]  /*1a8c0*/  IMAD.MOV.U32 R4, RZ, RZ, R14 ;  /* 0x000000ffff047224 */ /* 0x000fce00078e000e */
[----:B------:R-:W-:Y:S05]  /*1a8d0*/  WARPSYNC.COLLECTIVE R15, `(.L_x_14721) ;  /* 0x000000000f087348 */ /* 0x000fea0003c00000 */
[----:B------:R0:W1:Y:S02]  /*1a8e0*/  SHFL.IDX P6, R14, R13, R12, R11 ;  /* 0x0000000c0d0e7389 */ /* 0x00006400000c000b */
[----:B01----:R-:W-:Y:S01]  /*1a8f0*/  ENDCOLLECTIVE ;  /* 0x000000000000791b */ /* 0x003fe20003800000 */
.L_x_14721:
[----:B------:R-:W-:-:S05]  /*1a900*/  IMAD R32, R8, R32, RZ ;  /* 0x0000002008207224 */ /* 0x000fca00078e02ff */
[----:B------:R-:W-:-:S13]  /*1a910*/  ISETP.GE.OR P1, PT, R35, R32, P0 ;  /* 0x000000202300720c */ /* 0x000fda0000726670 */
[C---:B------:R-:W-:Y:S01]  /*1a920*/  @!P1 IMAD.SHL.U32 R5, R16.reuse, 0x2, RZ ;  /* 0x0000000210059824 */ /* 0x040fe200078e00ff */
[----:B------:R-:W-:-:S04]  /*1a930*/  @!P1 SHF.L.U64.HI R21, R16, 0x1, R43 ;  /* 0x0000000110159819 */ /* 0x000fc8000001022b */
[----:B------:R-:W-:-:S05]  /*1a940*/  @!P1 IADD3 R6, P2, R3, R5, RZ ;  /* 0x0000000503069210 */ /* 0x000fca0007f5e0ff */
[----:B------:R-:W-:-:S05]  /*1a950*/  @!P1 IMAD.X R7, R0, 0x1, R21, P2 ;  /* 0x0000000100079824 */ /* 0x000fca00010e0615 */
        /* <DEDUP_REMOVED lines=9> */
[----:B------:R-:W-:Y:S02]  /*1a9f0*/  CS2R R30, SRZ ;  /* 0x00000000001e7805 */ /* 0x000fe4000001ff00 */
[----:B------:R-:W-:Y:S01]  /*1aa00*/  CS2R R20, SRZ ;  /* 0x0000000000147805 */ /* 0x000fe2000001ff00 */
[----:B0-----:R-:W-:Y:S02]  /*1aa10*/  IMAD.MOV.U32 R15, RZ, RZ, -0x1 ;  /* 0xffffffffff0f7424 */ /* 0x001fe400078e00ff */
[----:B--2---:R-:W-:-:S02]  /*1aa20*/  @!P1 IMAD.MOV.U32 R39, RZ, RZ, R11 ;  /* 0x000000ffff279224 */ /* 0x004fc400078e000b */
[----:B------:R-:W-:Y:S02]  /*1aa30*/  IMAD.MOV.U32 R11, RZ, RZ, 0x1c1f ;  /* 0x00001c1fff0b7424 */ /* 0x000fe400078e00ff */
[----:B------:R-:W-:Y:S02]  /*1aa40*/  @!P1 IMAD.MOV.U32 R36, RZ, RZ, R8 ;  /* 0x000000ffff249224 */ /* 0x000fe400078e0008 */
[----:B------:R-:W-:-:S07]  /*1aa50*/  @!P1 IMAD.MOV.U32 R37, RZ, RZ, R9 ;  /* 0x000000ffff259224 */ /* 0x000fce00078e0009 */
[----:B-----5:R-:W-:Y:S05]  /*1aa60*/  WARPSYNC.COLLECTIVE R15, `(.L_x_14722) ;  /* 0x000000000f087348 */ /* 0x020fea0003c00000 */
[----:B------:R0:W1:Y:S02]  /*1aa70*/  SHFL.IDX P6, R14, R13, R12, R11 ;  /* 0x0000000c0d0e7389 */ /* 0x00006400000c000b */
[----:B01---5:R-:W-:Y:S01]  /*1aa80*/  ENDCOLLECTIVE ;  /* 0x000000000000791b */ /* 0x023fe20003800000 */
.L_x_14722:
[----:B------:R-:W-:Y:S02]  /*1aa90*/  IMAD.MOV.U32 R0, RZ, RZ, R36 ;  /* 0x000000ffff007224 */ /* 0x000fe400078e0024 */
[----:B------:R-:W-:Y:S02]  /*1aaa0*/  IMAD.MOV.U32 R3, RZ, RZ, R37 ;  /* 0x000000ffff037224 */ /* 0x000fe400078e0025 */
[----:B------:R-:W-:Y:S01]  /*1aab0*/  @!P1 IMAD.MOV.U32 R38, RZ, RZ, R10 ;  /* 0x000000ffff269224 */ /* 0x000fe200078e000a */
[----:B------:R-:W-:Y:S01]  /*1aac0*/  PRMT R48, R0, 0x7610, R48 ;  /* 0x0000761000307816 */ /* 0x000fe20000000030 */
[----:B------:R-:W-:Y:S01]  /*1aad0*/  IMAD.MOV.U32 R9, RZ, RZ, R39 ;  /* 0x000000ffff097224 */ /* 0x000fe200078e0027 */
[----:B------:R-:W-:Y:S01]  /*1aae0*/  PRMT R34, R34, 0x5410, R3 ;  /* 0x0000541022227816 */ /* 0x000fe20000000003 */
[----:B------:R-:W-:Y:S02]  /*1aaf0*/  @!P1 IMAD.MOV.U32 R30, RZ, RZ, R4 ;  /* 0x000000ffff1e9224 */ /* 0x000fe400078e0004 */
[----:B------:R-:W-:Y:S01]  /*1ab00*/  @!P1 IMAD.MOV.U32 R31, RZ, RZ, R5 ;  /* 0x000000ffff1f9224 */ /* 0x000fe200078e0005 */
[----:B------:R-:W-:Y:S01]  /*1ab10*/  PRMT R34, R9, 0x7610, R34 ;  /* 0x0000761009227816 */ /* 0x000fe20000000022 */
[----:B------:R-:W-:-:S02]  /*1ab20*/  IMAD.MOV.U32 R8, RZ, RZ, R38 ;  /* 0x000000ffff087224 */ /* 0x000fc400078e0026 */
[----:B------:R-:W-:Y:S02]  /*1ab30*/  IMAD.MOV.U32 R13, RZ, RZ, R25 ;  /* 0x000000ffff0d7224 */ /* 0x000fe400078e0019 */
[----:B------:R-:W-:Y:S01]  /*1ab40*/  @!P1 IMAD.MOV.U32 R20, RZ, RZ, R6 ;  /* 0x000000ffff149224 */ /* 0x000fe200078e0006 */
[----:B------:R-:W-:Y:S01]  /*1ab50*/  PRMT R33, R8, 0x7610, R33 ;  /* 0x0000761008217816 */ /* 0x000fe20000000021 */
[----:B------:R-:W-:Y:S02]  /*1ab60*/  @!P1 IMAD.MOV.U32 R21, RZ, RZ, R7 ;  /* 0x000000ffff159224 */ /* 0x000fe400078e0007 */
[----:B------:R-:W-:Y:S02]  /*1ab70*/  IMAD.MOV.U32 R4, RZ, RZ, R30 ;  /* 0x000000ffff047224 */ /* 0x000fe400078e001e */
[----:B------:R-:W-:Y:S02]  /*1ab80*/  IMAD.MOV.U32 R5, RZ, RZ, R31 ;  /* 0x000000ffff057224 */ /* 0x000fe400078e001f */
[----:B------:R-:W-:Y:S01]  /*1ab90*/  IMAD.MOV.U32 R0, RZ, RZ, R14 ;  /* 0x000000ffff007224 */ /* 0x000fe200078e000e */
[----:B------:R-:W-:-:S07]  /*1aba0*/  PRMT R50, R4, 0x7610, R50 ;  /* 0x0000761004327816 */ /* 0x000fce0000000032 */
[----:B------:R-:W-:Y:S05]  /*1abb0*/  WARPSYNC.COLLECTIVE R15, `(.L_x_14723) ;  /* 0x000000000f087348 */ /* 0x000fea0003c00000 */
[----:B------:R0:W1:Y:S02]  /*1abc0*/  SHFL.IDX P6, R14, R13, R12, R11 ;  /* 0x0000000c0d0e7389 */ /* 0x00006400000c000b */
[----:B01----:R-:W-:Y:S01]  /*1abd0*/  ENDCOLLECTIVE ;  /* 0x000000000000791b */ /* 0x003fe20003800000 */
.L_x_14723:
[----:B------:R-:W-:Y:S01]  /*1abe0*/  IMAD.MOV.U32 R6, RZ, RZ, R20 ;  /* 0x000000ffff067224 */ /* 0x000fe200078e0014 */
[----:B------:R-:W-:Y:S01]  /*1abf0*/  PRMT R54, R5, 0x7610, R54 ;  /* 0x0000761005367816 */ /* 0x000fe20000000036 */
[----:B------:R-:W-:Y:S01]  /*1ac00*/  IMAD.MOV.U32 R7, RZ, RZ, R21 ;  /* 0x000000ffff077224 */ /* 0x000fe200078e0015 */
[----:B------:R-:W-:Y:S02]  /*1ac10*/  CS2R R4, SRZ ;  /* 0x0000000000047805 */ /* 0x000fe4000001ff00 */
[----:B------:R-:W-:Y:S02]  /*1ac20*/  PRMT R33, R33, 0x5410, R6 ;  /* 0x0000541021217816 */ /* 0x000fe40000000006 */
[----:B------:R-:W-:Y:S01]  /*1ac30*/  PRMT R55, R7, 0x7610, R55 ;  /* 0x0000761007377816 */ /* 0x000fe20000000037 */
[----:B------:R-:W-:Y:S02]  /*1ac40*/  IMAD.MOV.U32 R13, RZ, RZ, R24 ;  /* 0x000000ffff0d7224 */ /* 0x000fe400078e0018 */
[----:B------:R-:W-:-:S07]  /*1ac50*/  IMAD.MOV.U32 R3, RZ, RZ, R14 ;  /* 0x000000ffff037224 */ /* 0x000fce00078e000e */
[----:B------:R-:W-:Y:S05]  /*1ac60*/  WARPSYNC.COLLECTIVE R15, `(.L_x_14724) ;  /* 0x000000000f087348 */ /* 0x000fea0003c00000 */
[----:B------:R0:W1:Y:S02]  /*1ac70*/  SHFL.IDX P6, R14, R13, R12, R11 ;  /* 0x0000000c0d0e7389 */ /* 0x00006400000c000b */
[----:B01----:R-:W-:Y:S01]  /*1ac80*/  ENDCOLLECTIVE ;  /* 0x000000000000791b */ /* 0x003fe20003800000 */
.L_x_14724:
[----:B------:R-:W-:Y:S02]  /*1ac90*/  IMAD.MOV.U32 R13, RZ, RZ, R27 ;  /* 0x000000ffff0d7224 */ /* 0x000fe400078e001b */
[----:B------:R-:W-:-:S07]  /*1aca0*/  IMAD.MOV.U32 R24, RZ, RZ, R14 ;  /* 0x000000ffff187224 */ /* 0x000fce00078e000e */
[----:B------:R-:W-:Y:S05]  /*1acb0*/  WARPSYNC.COLLECTIVE R15, `(.L_x_14725) ;  /* 0x000000000f087348 */ /* 0x000fea0003c00000 */
[----:B------:R0:W1:Y:S02]  /*1acc0*/  SHFL.IDX P6, R14, R13, R12, R11 ;  /* 0x0000000c0d0e7389 */ /* 0x00006400000c000b */
[----:B01----:R-:W-:Y:S01]  /*1acd0*/  ENDCOLLECTIVE ;  /* 0x000000000000791b */ /* 0x003fe20003800000 */
.L_x_14725:
[----:B------:R-:W-:Y:S05]  /*1ace0*/  BRA `(.L_x_14726) ;  /* 0xfffffed400547947 */ /* 0x000fea000383ffff */
.L_x_14503:
[----:B0-----:R0:W1:Y:S02]  /*1acf0*/  SYNCS.PHASECHK.TRANS64.TRYWAIT P1, [R2+URZ+0x16800], R13 ;  /* 0x0168000d020075a7 */ /* 0x001064000802017f */
[----:B-1----:R-:W-:Y:S05]  /*1ad00*/  @!P1 NANOSLEEP.SYNCS 0x989680 ;  /* 0x009896800000995d */ /* 0x002fea0003900000 */
[----:B------:R-:W1:Y:S02]  /*1ad10*/  @!P1 SYNCS.PHASECHK.TRANS64 P1, [R2+URZ+0x16800], R13 ;  /* 0x0168000d020095a7 */ /* 0x000e64000802007f */
[----:B-1----:R-:W-:Y:S05]  /*1ad20*/  @!P1 BRA `(.L_x_14503) ;  /* 0xfffffffc00f09947 */ /* 0x002fea000383ffff */
[----:B------:R-:W-:Y:S05]  /*1ad30*/  BRA `(.L_x_14727) ;  /* 0xfffffed400fc7947 */ /* 0x000fea000383ffff */
.L_x_14509:
[----:B-1----:R1:W2:Y:S02]  /*1ad40*/  SYNCS.PHASECHK.TRANS64.TRYWAIT P2, [R10+URZ+0x16830], R3 ;  /* 0x016830030a0075a7 */ /* 0x0022a4000804017f */
[----:B--2---:R-:W-:Y:S05]  /*1ad50*/  @!P2 NANOSLEEP.SYNCS 0x989680 ;  /* 0x009896800000a95d */ /* 0x004fea0003900000 */
[----:B------:R-:W2:Y:S02]  /*1ad60*/  @!P2 SYNCS.PHASECHK.TRANS64 P2, [R10+URZ+0x16830], R3 ;  /* 0x016830030a00a5a7 */ /* 0x000ea4000804007f */
[----:B--2---:R-:W-:Y:S05]  /*1ad70*/  @!P2 BRA `(.L_x_14509) ;  /* 0xfffffffc00f0a947 */ /* 0x004fea000383ffff */
[----:B------:R-:W-:Y:S05]  /*1ad80*/  BRA `(.L_x_14508) ;  /* 0xfffffee400c07947 */ /* 0x000fea000383ffff */
.L_x_14515:
[----:B-1----:R1:W2:Y:S02]  /*1ad90*/  SYNCS.PHASECHK.TRANS64.TRYWAIT P4, [R0+URZ+0x16830], R3 ;  /* 0x01683003000075a7 */ /* 0x0022a4000808017f */
[----:B--2---:R-:W-:Y:S05]  /*1ada0*/  @!P4 NANOSLEEP.SYNCS 0x989680 ;  /* 0x009896800000c95d */ /* 0x004fea0003900000 */
[----:B------:R-:W2:Y:S02]  /*1adb0*/  @!P4 SYNCS.PHASECHK.TRANS64 P4, [R0+URZ+0x16830], R3 ;  /* 0x016830030000c5a7 */ /* 0x000ea4000808007f */
[----:B--2---:R-:W-:Y:S05]  /*1adc0*/  @!P4 BRA `(.L_x_14515) ;  /* 0xfffffffc00f0c947 */ /* 0x004fea000383ffff */
[----:B------:R-:W-:Y:S05]  /*1add0*/  BRA `(.L_x_14514) ;  /* 0xffffff0800747947 */ /* 0x000fea000383ffff */
.L_x_14519:
[----:B-1----:R1:W2:Y:S02]  /*1ade0*/  SYNCS.PHASECHK.TRANS64.TRYWAIT P3, [R3+URZ+0x16850], R0 ;  /* 0x01685000030075a7 */ /* 0x0022a4000806017f */
[----:B--2---:R-:W-:Y:S05]  /*1adf0*/  @!P3 NANOSLEEP.SYNCS 0x989680 ;  /* 0x009896800000b95d */ /* 0x004fea0003900000 */
[----:B------:R-:W2:Y:S02]  /*1ae00*/  @!P3 SYNCS.PHASECHK.TRANS64 P3, [R3+URZ+0x16850], R0 ;  /* 0x016850000300b5a7 */ /* 0x000ea4000806007f */
[----:B--2---:R-:W-:Y:S05]  /*1ae10*/  @!P3 BRA `(.L_x_14519) ;  /* 0xfffffffc00f0b947 */ /* 0x004fea000383ffff */
[----:B------:R-:W-:Y:S05]  /*1ae20*/  BRA `(.L_x_14516) ;  /* 0xffffff0c00487947 */ /* 0x000fea000383ffff */
.L_x_14526:
[----:B-1----:R1:W2:Y:S02]  /*1ae30*/  SYNCS.PHASECHK.TRANS64.TRYWAIT P3, [R0+URZ+0x16830], R3 ;  /* 0x01683003000075a7 */ /* 0x0022a4000806017f */
[----:B--2---:R-:W-:Y:S05]  /*1ae40*/  @!P3 NANOSLEEP.SYNCS 0x989680 ;  /* 0x009896800000b95d */ /* 0x004fea0003900000 */
[----:B------:R-:W2:Y:S02]  /*1ae50*/  @!P3 SYNCS.PHASECHK.TRANS64 P3, [R0+URZ+0x16830], R3 ;  /* 0x016830030000b5a7 */ /* 0x000ea4000806007f */
[----:B--2---:R-:W-:Y:S05]  /*1ae60*/  @!P3 BRA `(.L_x_14526) ;  /* 0xfffffffc00f0b947 */ /* 0x004fea000383ffff */
[----:B------:R-:W-:Y:S05]  /*1ae70*/  BRA `(.L_x_14525) ;  /* 0xffffff30008c7947 */ /* 0x000fea000383ffff */
.L_x_14530:
[----:B-1----:R1:W2:Y:S02]  /*1ae80*/  SYNCS.PHASECHK.TRANS64.TRYWAIT P2, [R3+URZ+0x16850], R0 ;  /* 0x01685000030075a7 */ /* 0x0022a4000804017f */
[----:B--2---:R-:W-:Y:S05]  /*1ae90*/  @!P2 NANOSLEEP.SYNCS 0x989680 ;  /* 0x009896800000a95d */ /* 0x004fea0003900000 */
[----:B------:R-:W2:Y:S02]  /*1aea0*/  @!P2 SYNCS.PHASECHK.TRANS64 P2, [R3+URZ+0x16850], R0 ;  /* 0x016850000300a5a7 */ /* 0x000ea4000804007f */
[----:B--2---:R-:W-:Y:S05]  /*1aeb0*/  @!P2 BRA `(.L_x_14530) ;  /* 0xfffffffc00f0a947 */ /* 0x004fea000383ffff */
[----:B------:R-:W-:Y:S05]  /*1aec0*/  BRA `(.L_x_14527) ;  /* 0xffffff3400607947 */ /* 0x000fea000383ffff */
.L_x_14535:
[----:B-1----:R1:W2:Y:S02]  /*1aed0*/  SYNCS.PHASECHK.TRANS64.TRYWAIT P0, [R13+URZ+0x16850], R6 ;  /* 0x016850060d0075a7 */ /* 0x0022a4000800017f */
[----:B--2---:R-:W-:Y:S05]  /*1aee0*/  @!P0 NANOSLEEP.SYNCS 0x989680 ;  /* 0x009896800000895d */ /* 0x004fea0003900000 */
[----:B------:R-:W2:Y:S02]  /*1aef0*/  @!P0 SYNCS.PHASECHK.TRANS64 P0, [R13+URZ+0x16850], R6 ;  /* 0x016850060d0085a7 */ /* 0x000ea4000800007f */
[----:B--2---:R-:W-:Y:S05]  /*1af00*/  @!P0 BRA `(.L_x_14535) ;  /* 0xfffffffc00f08947 */ /* 0x004fea000383ffff */
[----:B------:R-:W-:Y:S05]  /*1af10*/  BRA `(.L_x_14534) ;  /* 0xffffff5000147947 */ /* 0x000fea000383ffff */
.L_x_14540:
[----:B------:R-:W-:Y:S02]  /*1af20*/  IMAD.MOV.U32 R13, RZ, RZ, R41 ;  /* 0x000000ffff0d7224 */ /* 0x000fe400078e0029 */
[----:B------:R-:W-:Y:S02]  /*1af30*/  IMAD.MOV.U32 R12, RZ, RZ, RZ ;  /* 0x000000ffff0c7224 */ /* 0x000fe400078e00ff */
[----:B------:R-:W-:Y:S02]  /*1af40*/  IMAD.MOV.U32 R11, RZ, RZ, 0x181f ;  /* 0x0000181fff0b7424 */ /* 0x000fe400078e00ff */
[----:B------:R-:W-:Y:S02]  /*1af50*/  IMAD.MOV.U32 R15, RZ, RZ, -0x1 ;  /* 0xffffffffff0f7424 */ /* 0x000fe400078e00ff */
[----:B------:R-:W-:-:S07]  /*1af60*/  IMAD.IADD R42, R45, 0x1, R51 ;  /* 0x000000012d2a7824 */ /* 0x000fce00078e0233 */
[----:B0----5:R-:W-:Y:S05]  /*1af70*/  WARPSYNC.COLLECTIVE R15, `(.L_x_14728) ;  /* 0x000000000f087348 */ /* 0x021fea0003c00000 */
[----:B------:R1:W2:Y:S02]  /*1af80*/  SHFL.IDX P6, R14, R13, R12, R11 ;  /* 0x0000000c0d0e7389 */ /* 0x0002a400000c000b */
[----:B012--5:R-:W-:Y:S01]  /*1af90*/  ENDCOLLECTIVE ;  /* 0x000000000000791b */ /* 0x027fe20003800000 */
.L_x_14728:
[----:B------:R-:W-:Y:S02]  /*1afa0*/  VIADD R20, R42, 0x30 ;  /* 0x000000302a147836 */ /* 0x000fe40000000000 */
[----:B------:R-:W-:Y:S02]  /*1afb0*/  IMAD.MOV.U32 R13, RZ, RZ, R40 ;  /* 0x000000ffff0d7224 */ /* 0x000fe400078e0028 */
[----:B------:R-:W-:-:S07]  /*1afc0*/  IMAD.MOV.U32 R0, RZ, RZ, R14 ;  /* 0x000000ffff007224 */ /* 0x000fce00078e000e */
[----:B------:R-:W-:Y:S05]  /*1afd0*/  WARPSYNC.COLLECTIVE R15, `(.L_x_14729) ;  /* 0x000000000f087348 */ /* 0x000fea0003c00000 */
[----:B------:R0:W1:Y:S02]  /*1afe0*/  SHFL.IDX P6, R14, R13, R12, R11 ;  /* 0x0000000c0d0e7389 */ /* 0x00006400000c000b */
[----:B01----:R-:W-:Y:S01]  /*1aff0*/  ENDCOLLECTIVE ;  /* 0x000000000000791b */ /* 0x003fe20003800000 */
.L_x_14729:
        /* <DEDUP_REMOVED lines=12> */
.L_x_14730:
[----:B------:R-:W-:-:S04]  /*1b0c0*/  @!P3 LEA R28, P5, R44, R3, 0x1 ;  /* 0x000000032c1cb211 */ /* 0x000fc800078a08ff */
[----:B------:R-:W-:Y:S01]  /*1b0d0*/  @!P3 LEA.HI.X R3, R44, R0, R43, 0x1, P5 ;  /* 0x000000002c03b211 */ /* 0x000fe200028f0c2b */
[----:B------:R-:W-:Y:S02]  /*1b0e0*/  IMAD.MOV.U32 R13, RZ, RZ, R40 ;  /* 0x000000ffff0d7224 */ /* 0x000fe400078e0028 */
[----:B------:R-:W-:-:S07]  /*1b0f0*/  IMAD.MOV.U32 R8, RZ, RZ, R14 ;  /* 0x000000ffff087224 */ /* 0x000fce00078e000e */
[----:B------:R-:W-:Y:S05]  /*1b100*/  WARPSYNC.COLLECTIVE R15, `(.L_x_14731) ;  /* 0x000000000f087348 */ /* 0x000fea0003c00000 */
[----:B------:R0:W1:Y:S02]  /*1b110*/  SHFL.IDX P6, R14, R13, R12, R11 ;  /* 0x0000000c0d0e7389 */ /* 0x00006400000c000b */
[----:B01----:R-:W-:Y:S01]  /*1b120*/  ENDCOLLECTIVE ;  /* 0x000000000000791b */ /* 0x003fe20003800000 */
.L_x_14731:
[----:B------:R-:W-:Y:S02]  /*1b130*/  IMAD.MOV.U32 R13, RZ, RZ, R41 ;  /* 0x000000ffff0d7224 */ /* 0x000fe400078e0029 */
[----:B------:R-:W-:Y:S02]  /*1b140*/  IMAD.MOV.U32 R12, RZ, RZ, 0x2 ;  /* 0x00000002ff0c7424 */ /* 0x000fe400078e00ff */
[----:B------:R-:W-:-:S07]  /*1b150*/  IMAD.MOV.U32 R9, RZ, RZ, R14 ;  /* 0x000000ffff097224 */ /* 0x000fce00078e000e */
[----:B------:R-:W-:Y:S05]  /*1b160*/  WARPSYNC.COLLECTIVE R15, `(.L_x_14732) ;  /* 0x000000000f087348 */ /* 0x000fea0003c00000 */
[----:B------:R0:W1:Y:S02]  /*1b170*/  SHFL.IDX P6, R14, R13, R12, R11 ;  /* 0x0000000c0d0e7389 */ /* 0x00006400000c000b */
[----:B01----:R-:W-:Y:S01]  /*1b180*/  ENDCOLLECTIVE ;  /* 0x000000000000791b */ /* 0x003fe20003800000 */
.L_x_14732:
[----:B------:R-:W-:Y:S01]  /*1b190*/  @!P4 LEA R20, P1, R44, R9, 0x1 ;  /* 0x000000092c14c211 */ /* 0x000fe200078208ff */
[----:B------:R-:W-:-:S03]  /*1b1a0*/  @!P3 IMAD.MOV.U32 R9, RZ, RZ, R3 ;  /* 0x000000ffff09b224 */ /* 0x000fc600078e0003 */
        /* <DEDUP_REMOVED lines=9> */
.L_x_14733:
[----:B------:R-:W-:Y:S02]  /*1b240*/  IMAD.MOV.U32 R13, RZ, RZ, R41 ;  /* 0x000000ffff0d7224 */ /* 0x000fe400078e0029 */
[----:B------:R-:W-:Y:S01]  /*1b250*/  IMAD.MOV.U32 R12, RZ, RZ, 0x3 ;  /* 0x00000003ff0c7424 */ /* 0x000fe200078e00ff */
[----:B------:R-:W-:-:S13]  /*1b260*/  @!P2 LEA R45, P5, R44, R14, 0x1 ;  /* 0x0000000e2c2da211 */ /* 0x000fda00078a08ff */
[----:B------:R-:W-:Y:S05]  /*1b270*/  WARPSYNC.COLLECTIVE R15, `(.L_x_14734) ;  /* 0x000000000f087348 */ /* 0x000fea0003c00000 */
[----:B------:R0:W1:Y:S02]  /*1b280*/  SHFL.IDX P6, R14, R13, R12, R11 ;  /* 0x0000000c0d0e7389 */ /* 0x00006400000c000b */
[----:B01----:R-:W-:Y:S01]  /*1b290*/  ENDCOLLECTIVE ;  /* 0x000000000000791b */ /* 0x003fe20003800000 */
.L_x_14734:
        /* <DEDUP_REMOVED lines=9> */
.L_x_14735:
[----:B------:R-:W-:Y:S05]  /*1b330*/  BRA `(.L_x_14736) ;  /* 0xffffff6400487947 */ /* 0x000fea000383ffff */
.L_x_14542:
[----:B------:R-:W-:Y:S02]  /*1b340*/  IMAD.MOV.U32 R13, RZ, RZ, R4 ;  /* 0x000000ffff0d7224 */ /* 0x000fe400078e0004 */
[----:B------:R-:W-:Y:S02]  /*1b350*/  IMAD.MOV.U32 R12, RZ, RZ, RZ ;  /* 0x000000ffff0c7224 */ /* 0x000fe400078e00ff */
[----:B------:R-:W-:Y:S02]  /*1b360*/  IMAD.MOV.U32 R11, RZ, RZ, 0x1c1f ;  /* 0x00001c1fff0b7424 */ /* 0x000fe400078e00ff */
[----:B------:R-:W-:-:S07]  /*1b370*/  IMAD.MOV.U32 R15, RZ, RZ, -0x1 ;  /* 0xffffffffff0f7424 */ /* 0x000fce00078e00ff */
[----:B------:R-:W-:Y:S05]  /*1b380*/  WARPSYNC.COLLECTIVE R15, `(.L_x_14737) ;  /* 0x000000000f087348 */ /* 0x000fea0003c00000 */
[----:B------:R0:W1:Y:S02]  /*1b390*/  SHFL.IDX P6, R14, R13, R12, R11 ;  /* 0x0000000c0d0e7389 */ /* 0x00006400000c000b */
[----:B01----:R-:W-:Y:S01]  /*1b3a0*/  ENDCOLLECTIVE ;  /* 0x000000000000791b */ /* 0x003fe20003800000 */
.L_x_14737:
[----:B------:R-:W-:Y:S02]  /*1b3b0*/  IMAD.MOV.U32 R13, RZ, RZ, R0 ;  /* 0x000000ffff0d7224 */ /* 0x000fe400078e0000 */
[----:B------:R-:W-:-:S07]  /*1b3c0*/  IMAD.MOV.U32 R3, RZ, RZ, R14 ;  /* 0x000000ffff037224 */ /* 0x000fce00078e000e */
[----:B------:R-:W-:Y:S05]  /*1b3d0*/  WARPSYNC.COLLECTIVE R15, `(.L_x_14738) ;  /* 0x000000000f087348 */ /* 0x000fea0003c00000 */
[----:B------:R0:W1:Y:S02]  /*1b3e0*/  SHFL.IDX P6, R14, R13, R12, R11 ;  /* 0x0000000c0d0e7389 */ /* 0x00006400000c000b */
[----:B01----:R-:W-:Y:S01]  /*1b3f0*/  ENDCOLLECTIVE ;  /* 0x000000000000791b */ /* 0x003fe20003800000 */
.L_x_14738:
[----:B------:R-:W-:Y:S05]  /*1b400*/  BRA `(.L_x_14739) ;  /* 0xffffff6800247947 */ /* 0x000fea000383ffff */
.L_x_14545:
        /* <DEDUP_REMOVED lines=8> */
.L_x_14741:
[----:B------:R-:W-:Y:S05]  /*1b490*/  BSYNC B1 ;  /* 0x0000000000017941 */ /* 0x000fea0003800000 */
.L_x_14740:
        /* <DEDUP_REMOVED lines=8> */
.L_x_14742:
[----:B------:R-:W-:Y:S05]  /*1b520*/  BRA `(.L_x_14743) ;  /* 0xffffff6800807947 */ /* 0x000fea000383ffff */
.L_x_14549:
        /* <DEDUP_REMOVED lines=9> */
.L_x_14744:
        /* <DEDUP_REMOVED lines=10> */
.L_x_14745:
[----:B------:R-:W-:Y:S02]  /*1b660*/  IMAD.MOV.U32 R13, RZ, RZ, R20 ;  /* 0x000000ffff0d7224 */ /* 0x000fe400078e0014 */
[----:B------:R-:W-:Y:S02]  /*1b670*/  IMAD.MOV.U32 R12, RZ, RZ, 0x1 ;  /* 0x00000001ff0c7424 */ /* 0x000fe400078e00ff */
[----:B------:R-:W-:-:S07]  /*1b680*/  IMAD.MOV.U32 R3, RZ, RZ, R14 ;  /* 0x000000ffff037224 */ /* 0x000fce00078e000e */
[----:B------:R-:W-:Y:S05]  /*1b690*/  WARPSYNC.COLLECTIVE R15, `(.L_x_14746) ;  /* 0x000000000f087348 */ /* 0x000fea0003c00000 */
[----:B------:R0:W1:Y:S02]  /*1b6a0*/  SHFL.IDX P6, R14, R13, R12, R11 ;  /* 0x0000000c0d0e7389 */ /* 0x00006400000c000b */
[----:B01----:R-:W-:Y:S01]  /*1b6b0*/  ENDCOLLECTIVE ;  /* 0x000000000000791b */ /* 0x003fe20003800000 */
.L_x_14746:
[----:B------:R-:W-:-:S04]  /*1b6c0*/  @!P3 LEA R10, P5, R44, R3, 0x1 ;  /* 0x000000032c0ab211 */ /* 0x000fc800078a08ff */
[----:B------:R-:W-:Y:S01]  /*1b6d0*/  @!P3 LEA.HI.X R3, R44, R0, R43, 0x1, P5 ;  /* 0x000000002c03b211 */ /* 0x000fe200028f0c2b */
[----:B------:R-:W-:Y:S02]  /*1b6e0*/  IMAD.MOV.U32 R13, RZ, RZ, R7 ;  /* 0x000000ffff0d7224 */ /* 0x000fe400078e0007 */
[----:B------:R-:W-:-:S07]  /*1b6f0*/  IMAD.MOV.U32 R4, RZ, RZ, R14 ;  /* 0x000000ffff047224 */ /* 0x000fce00078e000e */
[----:B------:R-:W-:Y:S05]  /*1b700*/  WARPSYNC.COLLECTIVE R15, `(.L_x_14747) ;  /* 0x000000000f087348 */ /* 0x000fea0003c00000 */
[----:B------:R0:W1:Y:S02]  /*1b710*/  SHFL.IDX P6, R14, R13, R12, R11 ;  /* 0x0000000c0d0e7389 */ /* 0x00006400000c000b */
[----:B01----:R-:W-:Y:S01]  /*1b720*/  ENDCOLLECTIVE ;  /* 0x000000000000791b */ /* 0x003fe20003800000 */
.L_x_14747:
[----:B------:R-:W-:Y:S02]  /*1b730*/  IMAD.MOV.U32 R13, RZ, RZ, R20 ;  /* 0x000000ffff0d7224 */ /* 0x000fe400078e0014 */
[----:B------:R-:W-:Y:S02]  /*1b740*/  IMAD.MOV.U32 R12, RZ, RZ, 0x2 ;  /* 0x00000002ff0c7424 */ /* 0x000fe400078e00ff */
[----:B------:R-:W-:-:S07]  /*1b750*/  IMAD.MOV.U32 R5, RZ, RZ, R14 ;  /* 0x000000ffff057224 */ /* 0x000fce00078e000e */
[----:B------:R-:W-:Y:S05]  /*1b760*/  WARPSYNC.COLLECTIVE R15, `(.L_x_14748) ;  /* 0x000000000f087348 */ /* 0x000fea0003c00000 */
[----:B------:R0:W1:Y:S02]  /*1b770*/  SHFL.IDX P6, R14, R13, R12, R11 ;  /* 0x0000000c0d0e7389 */ /* 0x00006400000c000b */
[----:B01----:R-:W-:Y:S01]  /*1b780*/  ENDCOLLECTIVE ;  /* 0x000000000000791b */ /* 0x003fe20003800000 */
.L_x_14748:
[----:B------:R-:W-:-:S04]  /*1b790*/  @!P4 LEA R8, P1, R44, R5, 0x1 ;  /* 0x000000052c08c211 */ /* 0x000fc800078208ff */
[----:B------:R-:W-:Y:S01]  /*1b7a0*/  @!P4 LEA.HI.X R9, R44, R4, R43, 0x1, P1 ;  /* 0x000000042c09c211 */ /* 0x000fe200008f0c2b */
[----:B------:R-:W-:Y:S02]  /*1b7b0*/  IMAD.MOV.U32 R13, RZ, RZ, R7 ;  /* 0x000000ffff0d7224 */ /* 0x000fe400078e0007 */
[----:B------:R-:W-:-:S07]  /*1b7c0*/  IMAD.MOV.U32 R6, RZ, RZ, R14 ;  /* 0x000000ffff067224 */ /* 0x000fce00078e000e */
[----:B------:R-:W-:Y:S05]  /*1b7d0*/  WARPSYNC.COLLECTIVE R15, `(.L_x_14749) ;  /* 0x000000000f087348 */ /* 0x000fea0003c00000 */
[----:B------:R0:W1:Y:S02]  /*1b7e0*/  SHFL.IDX P6, R14, R13, R12, R11 ;  /* 0x0000000c0d0e7389 */ /* 0x00006400000c000b */
[----:B01----:R-:W-:Y:S01]  /*1b7f0*/  ENDCOLLECTIVE ;  /* 0x000000000000791b */ /* 0x003fe20003800000 */
.L_x_14749:
        /* <DEDUP_REMOVED lines=12> */
.L_x_14750:
[----:B------:R0:W-:Y:S01]  /*1b8c0*/  @!P2 ST.E.128 desc[UR40][R4.64], RZ ;  /* 0x000000ff0400a985 */ /* 0x0001e2000c101d28 */
[----:B------:R-:W-:Y:S02]  /*1b8d0*/  IMAD.MOV.U32 R13, RZ, RZ, R7 ;  /* 0x000000ffff0d7224 */ /* 0x000fe400078e0007 */
[----:B------:R-:W-:-:S07]  /*1b8e0*/  IMAD.MOV.U32 R0, RZ, RZ, R14 ;  /* 0x000000ffff007224 */ /* 0x000fce00078e000e */
[----:B0-----:R-:W-:Y:S05]  /*1b8f0*/  WARPSYNC.COLLECTIVE R15, `(.L_x_14751) ;  /* 0x000000000f087348 */ /* 0x001fea0003c00000 */
[----:B------:R1:W2:Y:S02]  /*1b900*/  SHFL.IDX P6, R14, R13, R12, R11 ;  /* 0x0000000c0d0e7389 */ /* 0x0002a400000c000b */
[----:B012---:R-:W-:Y:S01]  /*1b910*/  ENDCOLLECTIVE ;  /* 0x000000000000791b */ /* 0x007fe20003800000 */
.L_x_14751:
[----:B------:R-:W-:Y:S05]  /*1b920*/  BRA `(.L_x_14752) ;  /* 0xffffff7000887947 */ /* 0x000fea000383ffff */
.L_x_14568:
        /* <DEDUP_REMOVED lines=11> */
.L_x_14754:
[----:B------:R-:W-:Y:S05]  /*1b9e0*/  BSYNC B1 ;  /* 0x0000000000017941 */ /* 0x000fea0003800000 */
.L_x_14753:
[----:B------:R-:W-:Y:S05]  /*1b9f0*/  BRA `(.L_x_14755) ;  /* 0xffffff8c00647947 */ /* 0x000fea000383ffff */
.L_x_14570:
[----:B------:R-:W-:Y:S01]  /*1ba00*/  BSSY B1, `(.L_x_14756) ;  /* 0x0000006000017945 */ /* 0x000fe20003800000 */
[----:B------:R-:W-:-:S07]  /*1ba10*/  IMAD.MOV.U32 R15, RZ, RZ, -0x1 ;  /* 0xffffffffff0f7424 */ /* 0x000fce00078e00ff */
[----:B01----:R-:W-:Y:S05]  /*1ba20*/  WARPSYNC.COLLECTIVE R15, `(.L_x_14757) ;  /* 0x000000000f0c7348 */ /* 0x003fea0003c00000 */
[----:B------:R-:W-:Y:S02]  /*1ba30*/  ELECT P6, UR62, PT ;  /* 0x00000000003e782f */ /* 0x000fe400038c0000 */
[----:B------:R-:W-:Y:S01]  /*1ba40*/  MOV R14, UR62 ;  /* 0x0000003e000e7c02 */ /* 0x000fe20008000f00 */
[----:B01----:R-:W-:Y:S10]  /*1ba50*/  ENDCOLLECTIVE ;  /* 0x000000000000791b */ /* 0x003ff40003800000 */
.L_x_14757:
[----:B------:R-:W-:Y:S05]  /*1ba60*/  BSYNC B1 ;  /* 0x0000000000017941 */ /* 0x000fea0003800000 */
.L_x_14756:
[----:B------:R-:W-:Y:S05]  /*1ba70*/  BRA `(.L_x_14569) ;  /* 0xffffff8c005c7947 */ /* 0x000fea000383ffff */
.L_x_14572:
[----:B0-----:R0:W2:Y:S02]  /*1ba80*/  SYNCS.PHASECHK.TRANS64.TRYWAIT P0, [R16+URZ+0x16820], R6 ;  /* 0x01682006100075a7 */ /* 0x0010a4000800017f */
[----:B--2---:R-:W-:Y:S05]  /*1ba90*/  @!P0 NANOSLEEP.SYNCS 0x989680 ;  /* 0x009896800000895d */ /* 0x004fea0003900000 */
[----:B------:R-:W2:Y:S02]  /*1baa0*/  @!P0 SYNCS.PHASECHK.TRANS64 P0, [R16+URZ+0x16820], R6 ;  /* 0x01682006100085a7 */ /* 0x000ea4000800007f */
[----:B--2---:R-:W-:Y:S05]  /*1bab0*/  @!P0 BRA `(.L_x_14572) ;  /* 0xfffffffc00f08947 */ /* 0x004fea000383ffff */
[----:B------:R-:W-:Y:S05]  /*1bac0*/  BRA `(.L_x_14758) ;  /* 0xffffff8c006c7947 */ /* 0x000fea000383ffff */
.L_x_14576:
[----:B0-----:R0:W2:Y:S02]  /*1bad0*/  SYNCS.PHASECHK.TRANS64.TRYWAIT P0, [R6+URZ+0x168a0], R7 ;  /* 0x0168a007060075a7 */ /* 0x0010a4000800017f */
[----:B--2---:R-:W-:Y:S05]  /*1bae0*/  @!P0 NANOSLEEP.SYNCS 0x989680 ;  /* 0x009896800000895d */ /* 0x004fea0003900000 */
[----:B------:R-:W2:Y:S02]  /*1baf0*/  @!P0 SYNCS.PHASECHK.TRANS64 P0, [R6+URZ+0x168a0], R7 ;  /* 0x0168a007060085a7 */ /* 0x000ea4000800007f */
[----:B--2---:R-:W-:Y:S05]  /*1bb00*/  @!P0 BRA `(.L_x_14576) ;  /* 0xfffffffc00f08947 */ /* 0x004fea000383ffff */
[----:B------:R-:W-:Y:S05]  /*1bb10*/  BRA `(.L_x_14759) ;  /* 0xffffff8c00887947 */ /* 0x000fea000383ffff */
.L_x_14581:
[----:B-1----:R1:W2:Y:S02]  /*1bb20*/  SYNCS.PHASECHK.TRANS64.TRYWAIT P0, [R6+URZ+0x168c0], R7 ;  /* 0x0168c007060075a7 */ /* 0x0022a4000800017f */
[----:B--2---:R-:W-:Y:S05]  /*1bb30*/  @!P0 NANOSLEEP.SYNCS 0x989680 ;  /* 0x009896800000895d */ /* 0x004fea0003900000 */
[----:B------:R-:W2:Y:S02]  /*1bb40*/  @!P0 SYNCS.PHASECHK.TRANS64 P0, [R6+URZ+0x168c0], R7 ;  /* 0x0168c007060085a7 */ /* 0x000ea4000800007f */
[----:B--2---:R-:W-:Y:S05]  /*1bb50*/  @!P0 BRA `(.L_x_14581) ;  /* 0xfffffffc00f08947 */ /* 0x004fea000383ffff */
[----:B------:R-:W-:Y:S05]  /*1bb60*/  BRA `(.L_x_14760) ;  /* 0xffffff9000087947 */ /* 0x000fea000383ffff */
.L_x_14588:
[----:B--2---:R2:W3:Y:S02]  /*1bb70*/  SYNCS.PHASECHK.TRANS64.TRYWAIT P1, [R6+URZ+0x168a0], R7 ;  /* 0x0168a007060075a7 */ /* 0x0044e4000802017f */
[----:B---3--:R-:W-:Y:S05]  /*1bb80*/  @!P1 NANOSLEEP.SYNCS 0x989680 ;  /* 0x009896800000995d */ /* 0x008fea0003900000 */
[----:B------:R-:W3:Y:S02]  /*1bb90*/  @!P1 SYNCS.PHASECHK.TRANS64 P1, [R6+URZ+0x168a0], R7 ;  /* 0x0168a007060095a7 */ /* 0x000ee4000802007f */
[----:B---3--:R-:W-:Y:S05]  /*1bba0*/  @!P1 BRA `(.L_x_14588) ;  /* 0xfffffffc00f09947 */ /* 0x008fea000383ffff */
[----:B------:R-:W-:Y:S05]  /*1bbb0*/  BRA `(.L_x_14761) ;  /* 0xffffff9000d47947 */ /* 0x000fea000383ffff */
.L_x_14593:
[----:B0-----:R0:W1:Y:S02]  /*1bbc0*/  SYNCS.PHASECHK.TRANS64.TRYWAIT P1, [R6+URZ+0x168c0], R7 ;  /* 0x0168c007060075a7 */ /* 0x001064000802017f */
[----:B-1----:R-:W-:Y:S05]  /*1bbd0*/  @!P1 NANOSLEEP.SYNCS 0x989680 ;  /* 0x009896800000995d */ /* 0x002fea0003900000 */
[----:B------:R-:W1:Y:S02]  /*1bbe0*/  @!P1 SYNCS.PHASECHK.TRANS64 P1, [R6+URZ+0x168c0], R7 ;  /* 0x0168c007060095a7 */ /* 0x000e64000802007f */
[----:B-1----:R-:W-:Y:S05]  /*1bbf0*/  @!P1 BRA `(.L_x_14593) ;  /* 0xfffffffc00f09947 */ /* 0x002fea000383ffff */
[----:B------:R-:W-:Y:S05]  /*1bc00*/  BRA `(.L_x_14762) ;  /* 0xffffff94004c7947 */ /* 0x000fea000383ffff */
.L_x_14608:
        /* <DEDUP_REMOVED lines=11> */
.L_x_14764:
[----:B------:R-:W-:Y:S05]  /*1bcc0*/  BSYNC B0 ;  /* 0x0000000000007941 */ /* 0x000fea0003800000 */
.L_x_14763:
[----:B------:R-:W-:Y:S05]  /*1bcd0*/  BRA `(.L_x_14765) ;  /* 0xffffffa0002c7947 */ /* 0x000fea000383ffff */
.L_x_14610:
[----:B------:R-:W-:Y:S01]  /*1bce0*/  BSSY B0, `(.L_x_14766) ;  /* 0x0000006000007945 */ /* 0x000fe20003800000 */
[----:B------:R-:W-:-:S07]  /*1bcf0*/  IMAD.MOV.U32 R15, RZ, RZ, -0x1 ;  /* 0xffffffffff0f7424 */ /* 0x000fce00078e00ff */
[----:B0123--:R-:W-:Y:S05]  /*1bd00*/  WARPSYNC.COLLECTIVE R15, `(.L_x_14767) ;  /* 0x000000000f0c7348 */ /* 0x00ffea0003c00000 */
[----:B------:R-:W-:Y:S02]  /*1bd10*/  ELECT P6, UR62, PT ;  /* 0x00000000003e782f */ /* 0x000fe400038c0000 */
[----:B------:R-:W-:Y:S01]  /*1bd20*/  MOV R14, UR62 ;  /* 0x0000003e000e7c02 */ /* 0x000fe20008000f00 */
[----:B0123--:R-:W-:Y:S10]  /*1bd30*/  ENDCOLLECTIVE ;  /* 0x000000000000791b */ /* 0x00fff40003800000 */
.L_x_14767:
[----:B------:R-:W-:Y:S05]  /*1bd40*/  BSYNC B0 ;  /* 0x0000000000007941 */ /* 0x000fea0003800000 */
.L_x_14766:
[----:B------:R-:W-:Y:S05]  /*1bd50*/  BRA `(.L_x_14768) ;  /* 0xffffffa000347947 */ /* 0x000fea000383ffff */
.L_x_14612:
[----:B0-----:R0:W4:Y:S02]  /*1bd60*/  SYNCS.PHASECHK.TRANS64.TRYWAIT P0, [R0+URZ+0x16840], R2 ;  /* 0x01684002000075a7 */ /* 0x001124000800017f */
[----:B----4-:R-:W-:Y:S05]  /*1bd70*/  @!P0 NANOSLEEP.SYNCS 0x989680 ;  /* 0x009896800000895d */ /* 0x010fea0003900000 */
[----:B------:R-:W4:Y:S02]  /*1bd80*/  @!P0 SYNCS.PHASECHK.TRANS64 P0, [R0+URZ+0x16840], R2 ;  /* 0x01684002000085a7 */ /* 0x000f24000800007f */
[----:B----4-:R-:W-:Y:S05]  /*1bd90*/  @!P0 BRA `(.L_x_14612) ;  /* 0xfffffffc00f08947 */ /* 0x010fea000383ffff */
[----:B------:R-:W-:Y:S05]  /*1bda0*/  BRA `(.L_x_14769) ;  /* 0xffffffa000887947 */ /* 0x000fea000383ffff */
.L_x_14616:
        /* <DEDUP_REMOVED lines=12> */
.L_x_14770:
[----:B------:R-:W-:Y:S02]  /*1be70*/  IMAD.MOV.U32 R13, RZ, RZ, R0 ;  /* 0x000000ffff0d7224 */ /* 0x000fe400078e0000 */
[----:B------:R-:W-:-:S07]  /*1be80*/  IMAD.MOV.U32 R7, RZ, RZ, R14 ;  /* 0x000000ffff077224 */ /* 0x000fce00078e000e */
[----:B------:R-:W-:Y:S05]  /*1be90*/  WARPSYNC.COLLECTIVE R15, `(.L_x_14771) ;  /* 0x000000000f087348 */ /* 0x000fea0003c00000 */
[----:B------:R0:W1:Y:S02]  /*1bea0*/  SHFL.IDX P6, R14, R13, R12, R11 ;  /* 0x0000000c0d0e7389 */ /* 0x00006400000c000b */
[----:B01----:R-:W-:Y:S01]  /*1beb0*/  ENDCOLLECTIVE ;  /* 0x000000000000791b */ /* 0x003fe20003800000 */
.L_x_14771:
[----:B------:R-:W-:Y:S02]  /*1bec0*/  IMAD.MOV.U32 R13, RZ, RZ, R4 ;  /* 0x000000ffff0d7224 */ /* 0x000fe400078e0004 */
[----:B------:R-:W-:Y:S02]  /*1bed0*/  IMAD.MOV.U32 R12, RZ, RZ, 0x1 ;  /* 0x00000001ff0c7424 */ /* 0x000fe400078e00ff */
[----:B------:R-:W-:-:S07]  /*1bee0*/  IMAD.MOV.U32 R6, RZ, RZ, R14 ;  /* 0x000000ffff067224 */ /* 0x000fce00078e000e */
[----:B------:R-:W-:Y:S05]  /*1bef0*/  WARPSYNC.COLLECTIVE R15, `(.L_x_14772) ;  /* 0x000000000f087348 */ /* 0x000fea0003c00000 */
[----:B------:R0:W1:Y:S02]  /*1bf00*/  SHFL.IDX P6, R14, R13, R12, R11 ;  /* 0x0000000c0d0e7389 */ /* 0x00006400000c000b */
[----:B01----:R-:W-:Y:S01]  /*1bf10*/  ENDCOLLECTIVE ;  /* 0x000000000000791b */ /* 0x003fe20003800000 */
.L_x_14772:
        /* <DEDUP_REMOVED lines=12> */
.L_x_14773:
[----:B------:R-:W-:Y:S02]  /*1bfe0*/  IMAD.MOV.U32 R13, RZ, RZ, R4 ;  /* 0x000000ffff0d7224 */ /* 0x000fe400078e0004 */
[----:B------:R-:W-:Y:S02]  /*1bff0*/  IMAD.MOV.U32 R12, RZ, RZ, 0x2 ;  /* 0x00000002ff0c7424 */ /* 0x000fe400078e00ff */
[----:B------:R-:W-:-:S07]  /*1c000*/  IMAD.MOV.U32 R7, RZ, RZ, R14 ;  /* 0x000000ffff077224 */ /* 0x000fce00078e000e */
[----:B------:R-:W-:Y:S05]  /*1c010*/  WARPSYNC.COLLECTIVE R15, `(.L_x_14774) ;  /* 0x000000000f087348 */ /* 0x000fea0003c00000 */
[----:B------:R0:W1:Y:S02]  /*1c020*/  SHFL.IDX P6, R14, R13, R12, R11 ;  /* 0x0000000c0d0e7389 */ /* 0x00006400000c000b */
[----:B01----:R-:W-:Y:S01]  /*1c030*/  ENDCOLLECTIVE ;  /* 0x000000000000791b */ /* 0x003fe20003800000 */
.L_x_14774:
        /* <DEDUP_REMOVED lines=16> */
.L_x_14775:
[----:B------:R-:W-:Y:S02]  /*1c140*/  IMAD.MOV.U32 R13, RZ, RZ, R4 ;  /* 0x000000ffff0d7224 */ /* 0x000fe400078e0004 */
[----:B------:R-:W-:Y:S02]  /*1c150*/  IMAD.MOV.U32 R12, RZ, RZ, 0x3 ;  /* 0x00000003ff0c7424 */ /* 0x000fe400078e00ff */
[----:B------:R-:W-:-:S07]  /*1c160*/  IMAD.MOV.U32 R7, RZ, RZ, R14 ;  /* 0x000000ffff077224 */ /* 0x000fce00078e000e */
[----:B------:R-:W-:Y:S05]  /*1c170*/  WARPSYNC.COLLECTIVE R15, `(.L_x_14776) ;  /* 0x000000000f087348 */ /* 0x000fea0003c00000 */
[----:B------:R0:W1:Y:S02]  /*1c180*/  SHFL.IDX P6, R14, R13, R12, R11 ;  /* 0x0000000c0d0e7389 */ /* 0x00006400000c000b */
[----:B01----:R-:W-:Y:S01]  /*1c190*/  ENDCOLLECTIVE ;  /* 0x000000000000791b */ /* 0x003fe20003800000 */
.L_x_14776:
        /* <DEDUP_REMOVED lines=16> */
.L_x_14777:
[----:B------:R-:W-:Y:S02]  /*1c2a0*/  IMAD.MOV.U32 R13, RZ, RZ, R4 ;  /* 0x000000ffff0d7224 */ /* 0x000fe400078e0004 */
[----:B------:R-:W-:Y:S02]  /*1c2b0*/  IMAD.MOV.U32 R12, RZ, RZ, 0x4 ;  /* 0x00000004ff0c7424 */ /* 0x000fe400078e00ff */
[----:B------:R-:W-:-:S07]  /*1c2c0*/  IMAD.MOV.U32 R7, RZ, RZ, R14 ;  /* 0x000000ffff077224 */ /* 0x000fce00078e000e */
[----:B------:R-:W-:Y:S05]  /*1c2d0*/  WARPSYNC.COLLECTIVE R15, `(.L_x_14778) ;  /* 0x000000000f087348 */ /* 0x000fea0003c00000 */
[----:B------:R0:W1:Y:S02]  /*1c2e0*/  SHFL.IDX P6, R14, R13, R12, R11 ;  /* 0x0000000c0d0e7389 */ /* 0x00006400000c000b */
[----:B01----:R-:W-:Y:S01]  /*1c2f0*/  ENDCOLLECTIVE ;  /* 0x000000000000791b */ /* 0x003fe20003800000 */
.L_x_14778:
        /* <DEDUP_REMOVED lines=16> */
.L_x_14779:
[----:B------:R-:W-:Y:S02]  /*1c400*/  IMAD.MOV.U32 R13, RZ, RZ, R4 ;  /* 0x000000ffff0d7224 */ /* 0x000fe400078e0004 */
[----:B------:R-:W-:Y:S02]  /*1c410*/  IMAD.MOV.U32 R12, RZ, RZ, 0x5 ;  /* 0x00000005ff0c7424 */ /* 0x000fe400078e00ff */
[----:B------:R-:W-:-:S07]  /*1c420*/  IMAD.MOV.U32 R7, RZ, RZ, R14 ;  /* 0x000000ffff077224 */ /* 0x000fce00078e000e */
[----:B------:R-:W-:Y:S05]  /*1c430*/  WARPSYNC.COLLECTIVE R15, `(.L_x_14780) ;  /* 0x000000000f087348 */ /* 0x000fea0003c00000 */
[----:B------:R0:W1:Y:S02]  /*1c440*/  SHFL.IDX P6, R14, R13, R12, R11 ;  /* 0x0000000c0d0e7389 */ /* 0x00006400000c000b */
[----:B01----:R-:W-:Y:S01]  /*1c450*/  ENDCOLLECTIVE ;  /* 0x000000000000791b */ /* 0x003fe20003800000 */
.L_x_14780:
        /* <DEDUP_REMOVED lines=16> */
.L_x_14781:
[----:B------:R-:W-:Y:S02]  /*1c560*/  IMAD.MOV.U32 R13, RZ, RZ, R4 ;  /* 0x000000ffff0d7224 */ /* 0x000fe400078e0004 */
[----:B------:R-:W-:Y:S02]  /*1c570*/  IMAD.MOV.U32 R12, RZ, RZ, 0x6 ;  /* 0x00000006ff0c7424 */ /* 0x000fe400078e00ff */
[----:B------:R-:W-:-:S07]  /*1c580*/  IMAD.MOV.U32 R7, RZ, RZ, R14 ;  /* 0x000000ffff077224 */ /* 0x000fce00078e000e */
[----:B------:R-:W-:Y:S05]  /*1c590*/  WARPSYNC.COLLECTIVE R15, `(.L_x_14782) ;  /* 0x000000000f087348 */ /* 0x000fea0003c00000 */
[----:B------:R0:W1:Y:S02]  /*1c5a0*/  SHFL.IDX P6, R14, R13, R12, R11 ;  /* 0x0000000c0d0e7389 */ /* 0x00006400000c000b */
[----:B01----:R-:W-:Y:S01]  /*1c5b0*/  ENDCOLLECTIVE ;  /* 0x000000000000791b */ /* 0x003fe20003800000 */
.L_x_14782:
        /* <DEDUP_REMOVED lines=16> */
.L_x_14783:
[----:B------:R-:W-:Y:S02]  /*1c6c0*/  IMAD.MOV.U32 R13, RZ, RZ, R4 ;  /* 0x000000ffff0d7224 */ /* 0x000fe400078e0004 */
[----:B------:R-:W-:Y:S02]  /*1c6d0*/  IMAD.MOV.U32 R12, RZ, RZ, 0x7 ;  /* 0x00000007ff0c7424 */ /* 0x000fe400078e00ff */
[----:B------:R-:W-:-:S07]  /*1c6e0*/  IMAD.MOV.U32 R7, RZ, RZ, R14 ;  /* 0x000000ffff077224 */ /* 0x000fce00078e000e */
[----:B------:R-:W-:Y:S05]  /*1c6f0*/  WARPSYNC.COLLECTIVE R15, `(.L_x_14784) ;  /* 0x000000000f087348 */ /* 0x000fea0003c00000 */
[----:B------:R0:W1:Y:S02]  /*1c700*/  SHFL.IDX P6, R14, R13, R12, R11 ;  /* 0x0000000c0d0e7389 */ /* 0x00006400000c000b */
[----:B01----:R-:W-:Y:S01]  /*1c710*/  ENDCOLLECTIVE ;  /* 0x000000000000791b */ /* 0x003fe20003800000 */
.L_x_14784:
        /* <DEDUP_REMOVED lines=11> */
.L_x_14785:
        /* <DEDUP_REMOVED lines=13> */
.L_x_14786:
        /* <DEDUP_REMOVED lines=13> */
.L_x_14787:
[----:B------:R-:W-:Y:S02]  /*1c970*/  IMAD.MOV.U32 R13, RZ, RZ, R2 ;  /* 0x000000ffff0d7224 */ /* 0x000fe400078e0002 */
[----:B------:R-:W-:Y:S02]  /*1c980*/  IMAD.MOV.U32 R12, RZ, RZ, 0x1 ;  /* 0x00000001ff0c7424 */ /* 0x000fe400078e00ff */
[----:B------:R-:W-:-:S07]  /*1c990*/  IMAD.MOV.U32 R0, RZ, RZ, R14 ;  /* 0x000000ffff007224 */ /* 0x000fce00078e000e */
[----:B------:R-:W-:Y:S05]  /*1c9a0*/  WARPSYNC.COLLECTIVE R15, `(.L_x_14788) ;  /* 0x000000000f087348 */ /* 0x000fea0003c00000 */
[----:B------:R0:W1:Y:S02]  /*1c9b0*/  SHFL.IDX P6, R14, R13, R12, R11 ;  /* 0x0000000c0d0e7389 */ /* 0x00006400000c000b */
[----:B01----:R-:W-:Y:S01]  /*1c9c0*/  ENDCOLLECTIVE ;  /* 0x000000000000791b */ /* 0x003fe20003800000 */
.L_x_14788:
        /* <DEDUP_REMOVED lines=15> */
.L_x_14789:
[----:B------:R-:W-:Y:S02]  /*1cac0*/  IMAD.MOV.U32 R13, RZ, RZ, R2 ;  /* 0x000000ffff0d7224 */ /* 0x000fe400078e0002 */
[----:B------:R-:W-:Y:S02]  /*1cad0*/  IMAD.MOV.U32 R12, RZ, RZ, 0x2 ;  /* 0x00000002ff0c7424 */ /* 0x000fe400078e00ff */
[----:B------:R-:W-:-:S07]  /*1cae0*/  IMAD.MOV.U32 R6, RZ, RZ, R14 ;  /* 0x000000ffff067224 */ /* 0x000fce00078e000e */
[----:B------:R-:W-:Y:S05]  /*1caf0*/  WARPSYNC.COLLECTIVE R15, `(.L_x_14790) ;  /* 0x000000000f087348 */ /* 0x000fea0003c00000 */
[----:B------:R0:W1:Y:S02]  /*1cb00*/  SHFL.IDX P6, R14, R13, R12, R11 ;  /* 0x0000000c0d0e7389 */ /* 0x00006400000c000b */
[----:B01----:R-:W-:Y:S01]  /*1cb10*/  ENDCOLLECTIVE ;  /* 0x000000000000791b */ /* 0x003fe20003800000 */
.L_x_14790:
        /* <DEDUP_REMOVED lines=13> */
.L_x_14791:
[----:B------:R-:W-:Y:S02]  /*1cbf0*/  IMAD.MOV.U32 R13, RZ, RZ, R2 ;  /* 0x000000ffff0d7224 */ /* 0x000fe400078e0002 */
[----:B------:R-:W-:Y:S02]  /*1cc00*/  IMAD.MOV.U32 R12, RZ, RZ, 0x3 ;  /* 0x00000003ff0c7424 */ /* 0x000fe400078e00ff */
[----:B------:R-:W-:-:S07]  /*1cc10*/  IMAD.MOV.U32 R6, RZ, RZ, R14 ;  /* 0x000000ffff067224 */ /* 0x000fce00078e000e */
[----:B------:R-:W-:Y:S05]  /*1cc20*/  WARPSYNC.COLLECTIVE R15, `(.L_x_14792) ;  /* 0x000000000f087348 */ /* 0x000fea0003c00000 */
[----:B------:R0:W1:Y:S02]  /*1cc30*/  SHFL.IDX P6, R14, R13, R12, R11 ;  /* 0x0000000c0d0e7389 */ /* 0x00006400000c000b */
[----:B01----:R-:W-:Y:S01]  /*1cc40*/  ENDCOLLECTIVE ;  /* 0x000000000000791b */ /* 0x003fe20003800000 */
.L_x_14792:
        /* <DEDUP_REMOVED lines=12> */
.L_x_14793:
[----:B------:R-:W-:Y:S01]  /*1cd10*/  IMAD.MOV.U32 R2, RZ, RZ, R14 ;  /* 0x000000ffff027224 */ /* 0x000fe200078e000e */
[----:B------:R-:W-:Y:S06]  /*1cd20*/  BRA `(.L_x_14794) ;  /* 0xffffffa000947947 */ /* 0x000fec000383ffff */
.L_x_14619:
[----:B0-----:R0:W1:Y:S02]  /*1cd30*/  SYNCS.PHASECHK.TRANS64.TRYWAIT P0, [R16+URZ+0x16820], R0 ;  /* 0x01682000100075a7 */ /* 0x001064000800017f */
[----:B-1----:R-:W-:Y:S05]  /*1cd40*/  @!P0 NANOSLEEP.SYNCS 0x989680 ;  /* 0x009896800000895d */ /* 0x002fea0003900000 */
[----:B------:R-:W1:Y:S02]  /*1cd50*/  @!P0 SYNCS.PHASECHK.TRANS64 P0, [R16+URZ+0x16820], R0 ;  /* 0x01682000100085a7 */ /* 0x000e64000800007f */
[----:B-1----:R-:W-:Y:S05]  /*1cd60*/  @!P0 BRA `(.L_x_14619) ;  /* 0xfffffffc00f08947 */ /* 0x002fea000383ffff */
[----:B------:R-:W-:Y:S05]  /*1cd70*/  BRA `(.L_x_14795) ;  /* 0xffffffa000f47947 */ /* 0x000fea000383ffff */
.L_x_14628:
[----:B-1----:R1:W2:Y:S02]  /*1cd80*/  SYNCS.PHASECHK.TRANS64.TRYWAIT P0, [R2+URZ+0x16840], R3 ;  /* 0x01684003020075a7 */ /* 0x0022a4000800017f */
[----:B--2---:R-:W-:Y:S05]  /*1cd90*/  @!P0 NANOSLEEP.SYNCS 0x989680 ;  /* 0x009896800000895d */ /* 0x004fea0003900000 */
[----:B------:R-:W2:Y:S02]  /*1cda0*/  @!P0 SYNCS.PHASECHK.TRANS64 P0, [R2+URZ+0x16840], R3 ;  /* 0x01684003020085a7 */ /* 0x000ea4000800007f */
[----:B--2---:R-:W-:Y:S05]  /*1cdb0*/  @!P0 BRA `(.L_x_14628) ;  /* 0xfffffffc00f08947 */ /* 0x004fea000383ffff */
[----:B------:R-:W-:Y:S05]  /*1cdc0*/  BRA `(.L_x_14796) ;  /* 0xffffffa400c87947 */ /* 0x000fea000383ffff */
.L_x_14633:
[----:B0-----:R0:W1:Y:S02]  /*1cdd0*/  SYNCS.PHASECHK.TRANS64.TRYWAIT P0, [R3+URZ+0x60], R2 ;  /* 0x00006002030075a7 */ /* 0x001064000800017f */
[----:B-1----:R-:W-:Y:S05]  /*1cde0*/  @!P0 NANOSLEEP.SYNCS 0x989680 ;  /* 0x009896800000895d */ /* 0x002fea0003900000 */
[----:B------:R-:W1:Y:S02]  /*1cdf0*/  @!P0 SYNCS.PHASECHK.TRANS64 P0, [R3+URZ+0x60], R2 ;  /* 0x00006002030085a7 */ /* 0x000e64000800007f */
[----:B-1----:R-:W-:Y:S05]  /*1ce00*/  @!P0 BRA `(.L_x_14633) ;  /* 0xfffffffc00f08947 */ /* 0x002fea000383ffff */
[----:B------:R-:W-:Y:S05]  /*1ce10*/  BRA `(.L_x_14797) ;  /* 0xffffffa800547947 */ /* 0x000fea000383ffff */
.L_x_14641:
[----:B-1----:R1:W2:Y:S02]  /*1ce20*/  SYNCS.PHASECHK.TRANS64.TRYWAIT P0, [R2+URZ+0x16840], R3 ;  /* 0x01684003020075a7 */ /* 0x0022a4000800017f */
[----:B--2---:R-:W-:Y:S05]  /*1ce30*/  @!P0 NANOSLEEP.SYNCS 0x989680 ;  /* 0x009896800000895d */ /* 0x004fea0003900000 */
[----:B------:R-:W2:Y:S02]  /*1ce40*/  @!P0 SYNCS.PHASECHK.TRANS64 P0, [R2+URZ+0x16840], R3 ;  /* 0x01684003020085a7 */ /* 0x000ea4000800007f */
[----:B--2---:R-:W-:Y:S05]  /*1ce50*/  @!P0 BRA `(.L_x_14641) ;  /* 0xfffffffc00f08947 */ /* 0x004fea000383ffff */
[----:B------:R-:W-:Y:S05]  /*1ce60*/  BRA `(.L_x_14798) ;  /* 0xffffffac00987947 */ /* 0x000fea000383ffff */
.L_x_14646:
[----:B0-----:R0:W1:Y:S02]  /*1ce70*/  SYNCS.PHASECHK.TRANS64.TRYWAIT P0, [R10+URZ+0x60], R28 ;  /* 0x0000601c0a0075a7 */ /* 0x001064000800017f */
[----:B-1----:R-:W-:Y:S05]  /*1ce80*/  @!P0 NANOSLEEP.SYNCS 0x989680 ;  /* 0x009896800000895d */ /* 0x002fea0003900000 */
[----:B------:R-:W1:Y:S02]  /*1ce90*/  @!P0 SYNCS.PHASECHK.TRANS64 P0, [R10+URZ+0x60], R28 ;  /* 0x0000601c0a0085a7 */ /* 0x000e64000800007f */
[----:B-1----:R-:W-:Y:S05]  /*1cea0*/  @!P0 BRA `(.L_x_14646) ;  /* 0xfffffffc00f08947 */ /* 0x002fea000383ffff */
[----:B------:R-:W-:Y:S05]  /*1ceb0*/  BRA `(.L_x_14799) ;  /* 0xffffffb000247947 */ /* 0x000fea000383ffff */
.L_x_14654:
[----:B-1----:R1:W2:Y:S02]  /*1cec0*/  SYNCS.PHASECHK.TRANS64.TRYWAIT P0, [R2+URZ+0x16840], R3 ;  /* 0x01684003020075a7 */ /* 0x0022a4000800017f */
[----:B--2---:R-:W-:Y:S05]  /*1ced0*/  @!P0 NANOSLEEP.SYNCS 0x989680 ;  /* 0x009896800000895d */ /* 0x004fea0003900000 */
[----:B------:R-:W2:Y:S02]  /*1cee0*/  @!P0 SYNCS.PHASECHK.TRANS64 P0, [R2+URZ+0x16840], R3 ;  /* 0x01684003020085a7 */ /* 0x000ea4000800007f */
[----:B--2---:R-:W-:Y:S05]  /*1cef0*/  @!P0 BRA `(.L_x_14654) ;  /* 0xfffffffc00f08947 */ /* 0x004fea000383ffff */
[----:B------:R-:W-:Y:S05]  /*1cf00*/  BRA `(.L_x_14800) ;  /* 0xffffffb400387947 */ /* 0x000fea000383ffff */
.L_x_14659:
[----:B0-----:R0:W1:Y:S02]  /*1cf10*/  SYNCS.PHASECHK.TRANS64.TRYWAIT P0, [R3+URZ+0x60], R7 ;  /* 0x00006007030075a7 */ /* 0x001064000800017f */
[----:B-1----:R-:W-:Y:S05]  /*1cf20*/  @!P0 NANOSLEEP.SYNCS 0x989680 ;  /* 0x009896800000895d */ /* 0x002fea0003900000 */
[----:B------:R-:W1:Y:S02]  /*1cf30*/  @!P0 SYNCS.PHASECHK.TRANS64 P0, [R3+URZ+0x60], R7 ;  /* 0x00006007030085a7 */ /* 0x000e64000800007f */
[----:B-1----:R-:W-:Y:S05]  /*1cf40*/  @!P0 BRA `(.L_x_14659) ;  /* 0xfffffffc00f08947 */ /* 0x002fea000383ffff */
[----:B------:R-:W-:Y:S05]  /*1cf50*/  BRA `(.L_x_14801) ;  /* 0xffffffb400c87947 */ /* 0x000fea000383ffff */
.L_x_14669:
[----:B0-----:R0:W1:Y:S02]  /*1cf60*/  SYNCS.PHASECHK.TRANS64.TRYWAIT P0, [R3+URZ+0x16860], R0 ;  /* 0x01686000030075a7 */ /* 0x001064000800017f */
[----:B-1----:R-:W-:Y:S05]  /*1cf70*/  @!P0 NANOSLEEP.SYNCS 0x989680 ;  /* 0x009896800000895d */ /* 0x002fea0003900000 */
[----:B------:R-:W1:Y:S02]  /*1cf80*/  @!P0 SYNCS.PHASECHK.TRANS64 P0, [R3+URZ+0x16860], R0 ;  /* 0x01686000030085a7 */ /* 0x000e64000800007f */
[----:B-1----:R-:W-:Y:S05]  /*1cf90*/  @!P0 BRA `(.L_x_14669) ;  /* 0xfffffffc00f08947 */ /* 0x002fea000383ffff */
[----:B------:R-:W-:Y:S05]  /*1cfa0*/  BRA `(.L_x_14802) ;  /* 0xffffffb800c87947 */ /* 0x000fea000383ffff */
.L_x_14675:
[----:B------:R-:W-:Y:S01]  /*1cfb0*/  BSSY B0, `(.L_x_14803) ;  /* 0x0000008000007945 */ /* 0x000fe20003800000 */
[----:B------:R-:W-:Y:S02]  /*1cfc0*/  IMAD.MOV.U32 R13, RZ, RZ, R24 ;  /* 0x000000ffff0d7224 */ /* 0x000fe400078e0018 */
[----:B------:R-:W-:Y:S02]  /*1cfd0*/  IMAD.MOV.U32 R12, RZ, RZ, RZ ;  /* 0x000000ffff0c7224 */ /* 0x000fe400078e00ff */
[----:B-1----:R-:W-:Y:S02]  /*1cfe0*/  IMAD.MOV.U32 R11, RZ, RZ, 0x1f ;  /* 0x0000001fff0b7424 */ /* 0x002fe400078e00ff */
[----:B------:R-:W-:-:S07]  /*1cff0*/  IMAD.MOV.U32 R15, RZ, RZ, -0x1 ;  /* 0xffffffffff0f7424 */ /* 0x000fce00078e00ff */
[----:B0-2---:R-:W-:Y:S05]  /*1d000*/  WARPSYNC.COLLECTIVE R15, `(.L_x_14804) ;  /* 0x000000000f087348 */ /* 0x005fea0003c00000 */
[----:B------:R1:W3:Y:S02]  /*1d010*/  SHFL.IDX P6, R14, R13, R12, R11 ;  /* 0x0000000c0d0e7389 */ /* 0x0002e400000c000b */
[----:B0123--:R-:W-:Y:S01]  /*1d020*/  ENDCOLLECTIVE ;  /* 0x000000000000791b */ /* 0x00ffe20003800000 */
.L_x_14804:
[----:B------:R-:W-:Y:S05]  /*1d030*/  BSYNC B0 ;  /* 0x0000000000007941 */ /* 0x000fea0003800000 */
.L_x_14803:
        /* <DEDUP_REMOVED lines=9> */
.L_x_14805:
        /* <DEDUP_REMOVED lines=23> */
.L_x_14806:
[----:B------:R-:W-:Y:S01]  /*1d240*/  IMAD.MOV.U32 R12, RZ, RZ, 0x2 ;  /* 0x00000002ff0c7424 */ /* 0x000fe200078e00ff */
[----:B------:R-:W-:-:S05]  /*1d250*/  SEL R4, R14, RZ, P1 ;  /* 0x000000ff0e047207 */ /* 0x000fca0000800000 */
[----:B------:R-:W-:-:S04]  /*1d260*/  IMAD.IADD R4, R13, 0x1, R4 ;  /* 0x000000010d047824 */ /* 0x000fc800078e0204 */
[----:B------:R-:W-:-:S07]  /*1d270*/  IMAD.MOV.U32 R13, RZ, RZ, R4 ;  /* 0x000000ffff0d7224 */ /* 0x000fce00078e0004 */
[----:B------:R-:W-:Y:S05]  /*1d280*/  WARPSYNC.COLLECTIVE R15, `(.L_x_14807) ;  /* 0x000000000f087348 */ /* 0x000fea0003c00000 */
[----:B------:R0:W1:Y:S02]  /*1d290*/  SHFL.UP P6, R14, R13, R12, R11 ;  /* 0x0400000c0d0e7389 */ /* 0x00006400000c000b */
[----:B01----:R-:W-:Y:S01]  /*1d2a0*/  ENDCOLLECTIVE ;  /* 0x000000000000791b */ /* 0x003fe20003800000 */
.L_x_14807:
[----:B------:R-:W-:Y:S01]  /*1d2b0*/  IMAD.MOV.U32 R12, RZ, RZ, 0x4 ;  /* 0x00000004ff0c7424 */ /* 0x000fe200078e00ff */
[----:B------:R-:W-:-:S05]  /*1d2c0*/  SEL R3, R14, RZ, P2 ;  /* 0x000000ff0e037207 */ /* 0x000fca0001000000 */
[----:B------:R-:W-:-:S04]  /*1d2d0*/  IMAD.IADD R2, R4, 0x1, R3 ;  /* 0x0000000104027824 */ /* 0x000fc800078e0203 */
[----:B------:R-:W-:-:S07]  /*1d2e0*/  IMAD.MOV.U32 R13, RZ, RZ, R2 ;  /* 0x000000ffff0d7224 */ /* 0x000fce00078e0002 */
[----:B------:R-:W-:Y:S05]  /*1d2f0*/  WARPSYNC.COLLECTIVE R15, `(.L_x_14808) ;  /* 0x000000000f087348 */ /* 0x000fea0003c00000 */
[----:B------:R0:W1:Y:S02]  /*1d300*/  SHFL.UP P6, R14, R13, R12, R11 ;  /* 0x0400000c0d0e7389 */ /* 0x00006400000c000b */
[----:B01----:R-:W-:Y:S01]  /*1d310*/  ENDCOLLECTIVE ;  /* 0x000000000000791b */ /* 0x003fe20003800000 */
.L_x_14808:
[----:B------:R-:W-:Y:S01]  /*1d320*/  IMAD.MOV.U32 R12, RZ, RZ, 0x8 ;  /* 0x00000008ff0c7424 */ /* 0x000fe200078e00ff */
[----:B------:R-:W-:-:S05]  /*1d330*/  SEL R3, R14, RZ, P3 ;  /* 0x000000ff0e037207 */ /* 0x000fca0001800000 */
[----:B------:R-:W-:-:S04]  /*1d340*/  IMAD.IADD R3, R2, 0x1, R3 ;  /* 0x0000000102037824 */ /* 0x000fc800078e0203 */
[----:B------:R-:W-:-:S07]  /*1d350*/  IMAD.MOV.U32 R13, RZ, RZ, R3 ;  /* 0x000000ffff0d7224 */ /* 0x000fce00078e0003 */
[----:B------:R-:W-:Y:S05]  /*1d360*/  WARPSYNC.COLLECTIVE R15, `(.L_x_14809) ;  /* 0x000000000f087348 */ /* 0x000fea0003c00000 */
[----:B------:R0:W1:Y:S02]  /*1d370*/  SHFL.UP P6, R14, R13, R12, R11 ;  /* 0x0400000c0d0e7389 */ /* 0x00006400000c000b */
[----:B01----:R-:W-:Y:S01]  /*1d380*/  ENDCOLLECTIVE ;  /* 0x000000000000791b */ /* 0x003fe20003800000 */
.L_x_14809:
[----:B------:R-:W-:Y:S01]  /*1d390*/  IMAD.MOV.U32 R12, RZ, RZ, 0x10 ;  /* 0x00000010ff0c7424 */ /* 0x000fe200078e00ff */
[----:B------:R-:W-:-:S05]  /*1d3a0*/  SEL R4, R14, RZ, P4 ;  /* 0x000000ff0e047207 */ /* 0x000fca0002000000 */
[----:B------:R-:W-:-:S04]  /*1d3b0*/  IMAD.IADD R4, R3, 0x1, R4 ;  /* 0x0000000103047824 */ /* 0x000fc800078e0204 */
[----:B------:R-:W-:-:S07]  /*1d3c0*/  IMAD.MOV.U32 R13, RZ, RZ, R4 ;  /* 0x000000ffff0d7224 */ /* 0x000fce00078e0004 */
[----:B------:R-:W-:Y:S05]  /*1d3d0*/  WARPSYNC.COLLECTIVE R15, `(.L_x_14810) ;  /* 0x000000000f087348 */ /* 0x000fea0003c00000 */
[----:B------:R0:W1:Y:S02]  /*1d3e0*/  SHFL.UP P6, R14, R13, R12, R11 ;  /* 0x0400000c0d0e7389 */ /* 0x00006400000c000b */
[----:B01----:R-:W-:Y:S01]  /*1d3f0*/  ENDCOLLECTIVE ;  /* 0x000000000000791b */ /* 0x003fe20003800000 */
.L_x_14810:
        /* <DEDUP_REMOVED lines=8> */
.L_x_14811:
[----:B------:R-:W-:Y:S05]  /*1d480*/  BRA `(.L_x_14812) ;  /* 0xffffffbc00047947 */ /* 0x000fea000383ffff */
.L_x_14678:
[----:B------:R-:W-:Y:S01]  /*1d490*/  BSSY B0, `(.L_x_14813) ;  /* 0x0000007000007945 */ /* 0x000fe20003800000 */
[----:B------:R-:W-:Y:S02]  /*1d4a0*/  IMAD.MOV.U32 R12, RZ, RZ, 0x1 ;  /* 0x00000001ff0c7424 */ /* 0x000fe400078e00ff */
[----:B-1----:R-:W-:Y:S02]  /*1d4b0*/  IMAD.MOV.U32 R11, RZ, RZ, RZ ;  /* 0x000000ffff0b7224 */ /* 0x002fe400078e00ff */
[----:B------:R-:W-:-:S07]  /*1d4c0*/  IMAD.MOV.U32 R15, RZ, RZ, -0x1 ;  /* 0xffffffffff0f7424 */ /* 0x000fce00078e00ff */
[----:B------:R-:W-:Y:S05]  /*1d4d0*/  WARPSYNC.COLLECTIVE R15, `(.L_x_14814) ;  /* 0x000000000f087348 */ /* 0x000fea0003c00000 */
[----:B------:R0:W1:Y:S02]  /*1d4e0*/  SHFL.UP P6, R14, R13, R12, R11 ;  /* 0x0400000c0d0e7389 */ /* 0x00006400000c000b */
[----:B01----:R-:W-:Y:S01]  /*1d4f0*/  ENDCOLLECTIVE ;  /* 0x000000000000791b */ /* 0x003fe20003800000 */
.L_x_14814:
[----:B------:R-:W-:Y:S05]  /*1d500*/  BSYNC B0 ;  /* 0x0000000000007941 */ /* 0x000fea0003800000 */
.L_x_14813:
        /* <DEDUP_REMOVED lines=8> */
.L_x_14815:
[----:B------:R-:W-:Y:S01]  /*1d590*/  IMAD.MOV.U32 R12, RZ, RZ, 0x4 ;  /* 0x00000004ff0c7424 */ /* 0x000fe200078e00ff */
[----:B------:R-:W-:-:S05]  /*1d5a0*/  SEL R2, R14, RZ, P2 ;  /* 0x000000ff0e027207 */ /* 0x000fca0001000000 */
[----:B------:R-:W-:-:S04]  /*1d5b0*/  IMAD.IADD R2, R13, 0x1, R2 ;  /* 0x000000010d027824 */ /* 0x000fc800078e0202 */
[----:B------:R-:W-:-:S07]  /*1d5c0*/  IMAD.MOV.U32 R13, RZ, RZ, R2 ;  /* 0x000000ffff0d7224 */ /* 0x000fce00078e0002 */
[----:B------:R-:W-:Y:S05]  /*1d5d0*/  WARPSYNC.COLLECTIVE R15, `(.L_x_14816) ;  /* 0x000000000f087348 */ /* 0x000fea0003c00000 */
[----:B------:R0:W1:Y:S02]  /*1d5e0*/  SHFL.UP P6, R14, R13, R12, R11 ;  /* 0x0400000c0d0e7389 */ /* 0x00006400000c000b */
[----:B01----:R-:W-:Y:S01]  /*1d5f0*/  ENDCOLLECTIVE ;  /* 0x000000000000791b */ /* 0x003fe20003800000 */
.L_x_14816:
[----:B------:R-:W-:Y:S01]  /*1d600*/  IMAD.MOV.U32 R12, RZ, RZ, 0x8 ;  /* 0x00000008ff0c7424 */ /* 0x000fe200078e00ff */
[----:B------:R-:W-:-:S05]  /*1d610*/  SEL R3, R14, RZ, P3 ;  /* 0x000000ff0e037207 */ /* 0x000fca0001800000 */
[----:B------:R-:W-:-:S04]  /*1d620*/  IMAD.IADD R3, R2, 0x1, R3 ;  /* 0x0000000102037824 */ /* 0x000fc800078e0203 */
[----:B------:R-:W-:-:S07]  /*1d630*/  IMAD.MOV.U32 R13, RZ, RZ, R3 ;  /* 0x000000ffff0d7224 */ /* 0x000fce00078e0003 */
[----:B------:R-:W-:Y:S05]  /*1d640*/  WARPSYNC.COLLECTIVE R15, `(.L_x_14817) ;  /* 0x000000000f087348 */ /* 0x000fea0003c00000 */
[----:B------:R0:W1:Y:S02]  /*1d650*/  SHFL.UP P6, R14, R13, R12, R11 ;  /* 0x0400000c0d0e7389 */ /* 0x00006400000c000b */
[----:B01----:R-:W-:Y:S01]  /*1d660*/  ENDCOLLECTIVE ;  /* 0x000000000000791b */ /* 0x003fe20003800000 */
.L_x_14817:
[----:B------:R-:W-:Y:S01]  /*1d670*/  IMAD.MOV.U32 R12, RZ, RZ, 0x10 ;  /* 0x00000010ff0c7424 */ /* 0x000fe200078e00ff */
[----:B------:R-:W-:-:S05]  /*1d680*/  SEL R4, R14, RZ, P4 ;  /* 0x000000ff0e047207 */ /* 0x000fca0002000000 */
[----:B------:R-:W-:-:S04]  /*1d690*/  IMAD.IADD R4, R3, 0x1, R4 ;  /* 0x0000000103047824 */ /* 0x000fc800078e0204 */
[----:B------:R-:W-:-:S07]  /*1d6a0*/  IMAD.MOV.U32 R13, RZ, RZ, R4 ;  /* 0x000000ffff0d7224 */ /* 0x000fce00078e0004 */
[----:B------:R-:W-:Y:S05]  /*1d6b0*/  WARPSYNC.COLLECTIVE R15, `(.L_x_14818) ;  /* 0x000000000f087348 */ /* 0x000fea0003c00000 */
[----:B------:R0:W1:Y:S02]  /*1d6c0*/  SHFL.UP P6, R14, R13, R12, R11 ;  /* 0x0400000c0d0e7389 */ /* 0x00006400000c000b */
[----:B01----:R-:W-:Y:S01]  /*1d6d0*/  ENDCOLLECTIVE ;  /* 0x000000000000791b */ /* 0x003fe20003800000 */
.L_x_14818:
        /* <DEDUP_REMOVED lines=8> */
.L_x_14819:
[----:B------:R-:W-:Y:S05]  /*1d760*/  BRA `(.L_x_14820) ;  /* 0xffffffb800f07947 */ /* 0x000fea000383ffff */
.L_x_14680:
[----:B------:R-:W-:Y:S01]  /*1d770*/  BSSY B0, `(.L_x_14821) ;  /* 0x0000006000007945 */ /* 0x000fe20003800000 */
[----:B------:R-:W-:Y:S01]  /*1d780*/  PLOP3.LUT P6, PT, P6, PT, PT, 0x8, 0x0 ;  /* 0x000000000000781c */ /* 0x000fe200037ce170 */
[----:B------:R-:W-:-:S12]  /*1d790*/  IMAD.MOV.U32 R15, RZ, RZ, -0x1 ;  /* 0xffffffffff0f7424 */ /* 0x000fd800078e00ff */
[----:B01----:R-:W-:Y:S05]  /*1d7a0*/  WARPSYNC.COLLECTIVE R15, `(.L_x_14822) ;  /* 0x000000000f087348 */ /* 0x003fea0003c00000 */
[----:B------:R-:W-:Y:S01]  /*1d7b0*/  VOTE.ANY R14, PT, P6 ;  /* 0x00000000000e7806 */ /* 0x000fe200030e0100 */
[----:B01----:R-:W-:Y:S06]  /*1d7c0*/  ENDCOLLECTIVE ;  /* 0x000000000000791b */ /* 0x003fec0003800000 */
.L_x_14822:
[----:B------:R-:W-:Y:S05]  /*1d7d0*/  BSYNC B0 ;  /* 0x0000000000007941 */ /* 0x000fea0003800000 */
.L_x_14821:
        /* <DEDUP_REMOVED lines=10> */
.L_x_14823:
[----:B------:R-:W-:Y:S02]  /*1d880*/  IMAD.MOV.U32 R13, RZ, RZ, R5 ;  /* 0x000000ffff0d7224 */ /* 0x000fe400078e0005 */
[----:B------:R-:W-:-:S07]  /*1d890*/  IMAD.MOV.U32 R25, RZ, RZ, R14 ;  /* 0x000000ffff197224 */ /* 0x000fce00078e000e */
[----:B------:R-:W-:Y:S05]  /*1d8a0*/  WARPSYNC.COLLECTIVE R15, `(.L_x_14824) ;  /* 0x000000000f087348 */ /* 0x000fea0003c00000 */
[----:B------:R0:W1:Y:S02]  /*1d8b0*/  SHFL.IDX P6, R14, R13, R12, R11 ;  /* 0x0000000c0d0e7389 */ /* 0x00006400000c000b */
[----:B01----:R-:W-:Y:S01]  /*1d8c0*/  ENDCOLLECTIVE ;  /* 0x000000000000791b */ /* 0x003fe20003800000 */
.L_x_14824:
[----:B------:R-:W-:Y:S01]  /*1d8d0*/  IMAD.MOV.U32 R5, RZ, RZ, R14 ;  /* 0x000000ffff057224 */ /* 0x000fe200078e000e */
[----:B------:R-:W-:Y:S06]  /*1d8e0*/  BRA `(.L_x_14825) ;  /* 0xffffffb800d07947 */ /* 0x000fec000383ffff */
.L_x_14682:
[----:B------:R-:W-:Y:S01]  /*1d8f0*/  BSSY B0, `(.L_x_14826) ;  /* 0x0000007000007945 */ /* 0x000fe20003800000 */
[----:B------:R-:W-:Y:S02]  /*1d900*/  IMAD.MOV.U32 R13, RZ, RZ, R2 ;  /* 0x000000ffff0d7224 */ /* 0x000fe400078e0002 */
[----:B-1----:R-:W-:Y:S02]  /*1d910*/  IMAD.MOV.U32 R11, RZ, RZ, 0x1f ;  /* 0x0000001fff0b7424 */ /* 0x002fe400078e00ff */
[----:B------:R-:W-:-:S07]  /*1d920*/  IMAD.MOV.U32 R15, RZ, RZ, -0x1 ;  /* 0xffffffffff0f7424 */ /* 0x000fce00078e00ff */
[----:B0-234-:R-:W-:Y:S05]  /*1d930*/  WARPSYNC.COLLECTIVE R15, `(.L_x_14827) ;  /* 0x000000000f087348 */ /* 0x01dfea0003c00000 */
[----:B------:R1:W0:Y:S02]  /*1d940*/  SHFL.IDX P6, R14, R13, R12, R11 ;  /* 0x0000000c0d0e7389 */ /* 0x00022400000c000b */
[----:B01234-:R-:W-:Y:S01]  /*1d950*/  ENDCOLLECTIVE ;  /* 0x000000000000791b */ /* 0x01ffe20003800000 */
.L_x_14827:
[----:B------:R-:W-:Y:S05]  /*1d960*/  BSYNC B0 ;  /* 0x0000000000007941 */ /* 0x000fea0003800000 */
.L_x_14826:
[----:B------:R-:W-:Y:S01]  /*1d970*/  IMAD.MOV.U32 R24, RZ, RZ, R14 ;  /* 0x000000ffff187224 */ /* 0x000fe200078e000e */
[----:B------:R-:W-:Y:S06]  /*1d980*/  BRA `(.L_x_14681) ;  /* 0xffffffb800c07947 */ /* 0x000fec000383ffff */
.L_x_14688:
[----:B0-----:R0:W2:Y:S02]  /*1d990*/  SYNCS.PHASECHK.TRANS64.TRYWAIT P0, [R9+URZ+0x16820], R0 ;  /* 0x01682000090075a7 */ /* 0x0010a4000800017f */
[----:B--2---:R-:W-:Y:S05]  /*1d9a0*/  @!P0 NANOSLEEP.SYNCS 0x989680 ;  /* 0x009896800000895d */ /* 0x004fea0003900000 */
[----:B------:R-:W2:Y:S02]  /*1d9b0*/  @!P0 SYNCS.PHASECHK.TRANS64 P0, [R9+URZ+0x16820], R0 ;  /* 0x01682000090085a7 */ /* 0x000ea4000800007f */
[----:B--2---:R-:W-:Y:S05]  /*1d9c0*/  @!P0 BRA `(.L_x_14688) ;  /* 0xfffffffc00f08947 */ /* 0x004fea000383ffff */
[----:B------:R-:W-:Y:S05]  /*1d9d0*/  BRA `(.L_x_14828) ;  /* 0xffffffc400187947 */ /* 0x000fea000383ffff */
.L_x_14689:
        /* <DEDUP_REMOVED lines=11> */
.L_x_14830:
[----:B------:R-:W-:Y:S05]  /*1da90*/  BSYNC B0 ;  /* 0x0000000000007941 */ /* 0x000fea0003800000 */
.L_x_14829:
[----:B------:R-:W-:Y:S05]  /*1daa0*/  BRA `(.L_x_14831) ;  /* 0xffffffc400007947 */ /* 0x000fea000383ffff */
.L_x_14690:
[----:B------:R-:W-:Y:S01]  /*1dab0*/  BSSY B0, `(.L_x_14832) ;  /* 0x0000006000007945 */ /* 0x000fe20003800000 */
[----:B------:R-:W-:-:S07]  /*1dac0*/  IMAD.MOV.U32 R15, RZ, RZ, -0x1 ;  /* 0xffffffffff0f7424 */ /* 0x000fce00078e00ff */
[----:B01-3--:R-:W-:Y:S05]  /*1dad0*/  WARPSYNC.COLLECTIVE R15, `(.L_x_14833) ;  /* 0x000000000f0c7348 */ /* 0x00bfea0003c00000 */
[----:B------:R-:W-:Y:S02]  /*1dae0*/  ELECT P6, UR62, PT ;  /* 0x00000000003e782f */ /* 0x000fe400038c0000 */
[----:B------:R-:W-:Y:S01]  /*1daf0*/  MOV R14, UR62 ;  /* 0x0000003e000e7c02 */ /* 0x000fe20008000f00 */
[----:B01-3--:R-:W-:Y:S10]  /*1db00*/  ENDCOLLECTIVE ;  /* 0x000000000000791b */ /* 0x00bff40003800000 */
.L_x_14833:
[----:B------:R-:W-:Y:S05]  /*1db10*/  BSYNC B0 ;  /* 0x0000000000007941 */ /* 0x000fea0003800000 */
.L_x_14832:
[----:B------:R-:W-:Y:S05]  /*1db20*/  BRA `(.L_x_14834) ;  /* 0xffffffc000f47947 */ /* 0x000fea000383ffff */
.L_x_14692:
[----:B0-----:R0:W2:Y:S02]  /*1db30*/  SYNCS.PHASECHK.TRANS64.TRYWAIT P0, [R7+URZ], R2 ;  /* 0x00000002070075a7 */ /* 0x0010a4000800017f */
[----:B--2---:R-:W-:Y:S05]  /*1db40*/  @!P0 NANOSLEEP.SYNCS 0x989680 ;  /* 0x009896800000895d */ /* 0x004fea0003900000 */
[----:B------:R-:W2:Y:S02]  /*1db50*/  @!P0 SYNCS.PHASECHK.TRANS64 P0, [R7+URZ], R2 ;  /* 0x00000002070085a7 */ /* 0x000ea4000800007f */
[----:B--2---:R-:W-:Y:S05]  /*1db60*/  @!P0 BRA `(.L_x_14692) ;  /* 0xfffffffc00f08947 */ /* 0x004fea000383ffff */
[----:B------:R-:W-:Y:S05]  /*1db70*/  BRA `(.L_x_14835) ;  /* 0xffffffc400287947 */ /* 0x000fea000383ffff */
.L_x_14693:
[----:B--2---:R2:W4:Y:S02]  /*1db80*/  SYNCS.PHASECHK.TRANS64.TRYWAIT P0, [R3+URZ], R0 ;  /* 0x00000000030075a7 */ /* 0x004524000800017f */
[----:B----4-:R-:W-:Y:S05]  /*1db90*/  @!P0 NANOSLEEP.SYNCS 0x989680 ;  /* 0x009896800000895d */ /* 0x010fea0003900000 */
[----:B------:R-:W4:Y:S02]  /*1dba0*/  @!P0 SYNCS.PHASECHK.TRANS64 P0, [R3+URZ], R0 ;  /* 0x00000000030085a7 */ /* 0x000f24000800007f */
[----:B----4-:R-:W-:Y:S05]  /*1dbb0*/  @!P0 BRA `(.L_x_14693) ;  /* 0xfffffffc00f08947 */ /* 0x010fea000383ffff */
[----:B------:R-:W-:Y:S05]  /*1dbc0*/  BRA `(.L_x_14836) ;  /* 0xffffffc4001c7947 */ /* 0x000fea000383ffff */
.L_x_14695:
[----:B--2---:R2:W4:Y:S02]  /*1dbd0*/  SYNCS.PHASECHK.TRANS64.TRYWAIT P0, [R5+URZ], R2 ;  /* 0x00000002050075a7 */ /* 0x004524000800017f */
[----:B----4-:R-:W-:Y:S05]  /*1dbe0*/  @!P0 NANOSLEEP.SYNCS 0x989680 ;  /* 0x009896800000895d */ /* 0x010fea0003900000 */
[----:B------:R-:W4:Y:S02]  /*1dbf0*/  @!P0 SYNCS.PHASECHK.TRANS64 P0, [R5+URZ], R2 ;  /* 0x00000002050085a7 */ /* 0x000f24000800007f */
[----:B----4-:R-:W-:Y:S05]  /*1dc00*/  @!P0 BRA `(.L_x_14695) ;  /* 0xfffffffc00f08947 */ /* 0x010fea000383ffff */
[----:B------:R-:W-:Y:S05]  /*1dc10*/  BRA `(.L_x_14837) ;  /* 0xffffffc400207947 */ /* 0x000fea000383ffff */
.L_x_14838:
        /* <DEDUP_REMOVED lines=14> */
.L_x_14883:


//--------------------- .nv.global.init           --------------------------
	.section	.nv.global.init,"aw",@progbits
.nv.global.init:
	.type		$str$20,@object
	.size		$str$20,($str$21 - $str$20)
$str$20:
        /*0000*/ 	.byte	0x28, 0x61, 0x64, 0x64, 0x72, 0x65, 0x73, 0x73, 0x20, 0x26, 0x20, 0x6d, 0x61, 0x73, 0x6b, 0x29
        /*0010*/ 	.byte	0x20, 0x3d, 0x3d, 0x20, 0x30, 0x00
	.type		$str$21,@object
	.size		$str$21,(__unnamed_43 - $str$21)
$str$21:
        /*0016*/ 	.byte	0x2f, 0x74, 0x6d, 0x70, 0x2f, 0x6f, 0x73, 0x73, 0x5f, 0x6b, 0x65, 0x72, 0x6e, 0x65, 0x6c, 0x73
        /*0026*/ 	.byte	0x5f, 0x73, 0x72, 0x63, 0x2f, 0x66, 0x6c, 0x61, 0x73, 0x68, 0x5f, 0x61, 0x74, 0x74, 0x65, 0x6e
        /*0036*/ 	.byte	0x74, 0x69, 0x6f, 0x6e, 0x2f, 0x63, 0x73, 0x72, 0x63, 0x2f, 0x63, 0x75, 0x74, 0x6c, 0x61, 0x73
        /*0046*/ 	.byte	0x73, 0x2f, 0x69, 0x6e, 0x63, 0x6c, 0x75, 0x64, 0x65, 0x2f, 0x63, 0x75, 0x74, 0x65, 0x2f, 0x70
        /*0056*/ 	.byte	0x6f, 0x69, 0x6e, 0x74, 0x65, 0x72, 0x5f, 0x66, 0x6c, 0x61, 0x67, 0x67, 0x65, 0x64, 0x2e, 0x68
        /*0066*/ 	.byte	0x70, 0x70, 0x00
	.type		__unnamed_43,@object
	.size		__unnamed_43,(__unnamed_4 - __unnamed_43)
__unnamed_43:
        /* <DEDUP_REMOVED lines=24> */
        /*01e9*/ 	.byte	0x00
	.type		__unnamed_4,@object
	.size		__unnamed_4,(__unnamed_13 - __unnamed_4)
__unnamed_4:
        /* <DEDUP_REMOVED lines=25> */
	.type		__unnamed_13,@object
	.size		__unnamed_13,(__unnamed_29 - __unnamed_13)
__unnamed_13:
        /* <DEDUP_REMOVED lines=25> */
	.type		__unnamed_29,@object
	.size		__unnamed_29,(__unnamed_21 - __unnamed_29)
__unnamed_29:
        /* <DEDUP_REMOVED lines=25> */
	.type		__unnamed_21,@object
	.size		__unnamed_21,(__unnamed_39 - __unnamed_21)
__unnamed_21:
        /* <DEDUP_REMOVED lines=25> */
	.type		__unnamed_39,@object
	.size		__unnamed_39,(__unnamed_34 - __unnamed_39)
__unnamed_39:
        /* <DEDUP_REMOVED lines=25> */
	.type		__unnamed_34,@object
	.size		__unnamed_34,(__unnamed_38 - __unnamed_34)
__unnamed_34:
        /* <DEDUP_REMOVED lines=25> */
	.type		__unnamed_38,@object
	.size		__unnamed_38,(__unnamed_14 - __unnamed_38)
__unnamed_38:
        /* <DEDUP_REMOVED lines=25> */
	.type		__unnamed_14,@object
	.size		__unnamed_14,(__unnamed_30 - __unnamed_14)
__unnamed_14:
        /* <DEDUP_REMOVED lines=25> */
	.type		__unnamed_30,@object
	.size		__unnamed_30,(__unnamed_9 - __unnamed_30)
__unnamed_30:
        /* <DEDUP_REMOVED lines=25> */
	.type		__unnamed_9,@object
	.size		__unnamed_9,(__unnamed_25 - __unnamed_9)
__unnamed_9:
        /* <DEDUP_REMOVED lines=24> */
        /*110b*/ 	.byte	0x3e, 0x20, 0x26, 0x5d, 0x00
	.type		__unnamed_25,@object
	.size		__unnamed_25,(__unnamed_5 - __unnamed_25)
__unnamed_25:
        /* <DEDUP_REMOVED lines=25> */
	.type		__unnamed_5,@object
	.size		__unnamed_5,(__unnamed_3 - __unnamed_5)
__unnamed_5:
        /* <DEDUP_REMOVED lines=25> */
	.type		__unnamed_3,@object
	.size		__unnamed_3,(__unnamed_2 - __unnamed_3)
__unnamed_3:
        /* <DEDUP_REMOVED lines=29> */
	.type		__unnamed_2,@object
	.size		__unnamed_2,(__unnamed_7 - __unnamed_2)
__unnamed_2:
        /* <DEDUP_REMOVED lines=29> */
	.type		__unnamed_7,@object
	.size		__unnamed_7,(__unnamed_8 - __unnamed_7)
__unnamed_7:
        /* <DEDUP_REMOVED lines=28> */
        /*1972*/ 	.byte	0x3c, 0x31, 0x32, 0x32, 0x38, 0x38, 0x3e, 0x3e, 0x3e, 0x3e, 0x3e, 0x5d, 0x00
	.type		__unnamed_8,@object
	.size		__unnamed_8,(__unnamed_1 - __unnamed_8)
__unnamed_8:
        /* <DEDUP_REMOVED lines=29> */
	.type		__unnamed_1,@object
	.size		__unnamed_1,(__unnamed_41 - __unnamed_1)
__unnamed_1:
        /* <DEDUP_REMOVED lines=28> */
        /*1d0c*/ 	.byte	0x3c, 0x38, 0x31, 0x39, 0x32, 0x3e, 0x3e, 0x3e, 0x3e, 0x3e, 0x20, 0x26, 0x5d, 0x00
	.type		__unnamed_41,@object
	.size		__unnamed_41,(__unnamed_42 - __unnamed_41)
__unnamed_41:
        /* <DEDUP_REMOVED lines=28> */
        /*1eda*/ 	.byte	0x3a, 0x43, 0x3c, 0x31, 0x36, 0x33, 0x38, 0x34, 0x3e, 0x3e, 0x3e, 0x3e, 0x3e, 0x5d, 0x00
	.type		__unnamed_42,@object
	.size		__unnamed_42,(__unnamed_6 - __unnamed_42)
__unnamed_42:
        /* <DEDUP_REMOVED lines=29> */
	.type		__unnamed_6,@object
	.size		__unnamed_6,(__unnamed_33 - __unnamed_6)
__unnamed_6:
        /* <DEDUP_REMOVED lines=29> */
	.type		__unnamed_33,@object
	.size		__unnamed_33,(__unnamed_17 - __unnamed_33)
__unnamed_33:
        /* <DEDUP_REMOVED lines=29> */
	.type		__unnamed_17,@object
	.size		__unnamed_17,(__unnamed_37 - __unnamed_17)
__unnamed_17:
        /* <DEDUP_REMOVED lines=29> */
	.type		__unnamed_37,@object
	.size		__unnamed_37,(__unnamed_11 - __unnamed_37)
__unnamed_37:
        /* <DEDUP_REMOVED lines=29> */
	.type		__unnamed_11,@object
	.size		__unnamed_11,(__unnamed_27 - __unnamed_11)
__unnamed_11:
        /* <DEDUP_REMOVED lines=29> */
	.type		__unnamed_27,@object
	.size		__unnamed_27,(__unnamed_19 - __unnamed_27)
__unnamed_27:
        /* <DEDUP_REMOVED lines=29> */
	.type		__unnamed_19,@object
	.size		__unnamed_19,(__unnamed_12 - __unnamed_19)
__unnamed_19:
        /* <DEDUP_REMOVED lines=29> */
	.type		__unnamed_12,@object
	.size		__unnamed_12,(__unnamed_28 - __unnamed_12)
__unnamed_12:
        /* <DEDUP_REMOVED lines=29> */
	.type		__unnamed_28,@object
	.size		__unnamed_28,(__unnamed_36 - __unnamed_28)
__unnamed_28:
        /* <DEDUP_REMOVED lines=29> */
	.type		__unnamed_36,@object
	.size		__unnamed_36,(__unnamed_20 - __unnamed_36)
__unnamed_36:
        /* <DEDUP_REMOVED lines=29> */
	.type		__unnamed_20,@object
	.size		__unnamed_20,(__unnamed_16 - __unnamed_20)
__unnamed_20:
        /* <DEDUP_REMOVED lines=29> */
	.type		__unnamed_16,@object
	.size		__unnamed_16,(__unnamed_32 - __unnamed_16)
__unnamed_16:
        /* <DEDUP_REMOVED lines=29> */
	.type		__unnamed_32,@object
	.size		__unnamed_32,(__unnamed_23 - __unnamed_32)
__unnamed_32:
        /* <DEDUP_REMOVED lines=29> */
	.type		__unnamed_23,@object
	.size		__unnamed_23,(__unnamed_40 - __unnamed_23)
__unnamed_23:
        /* <DEDUP_REMOVED lines=30> */
	.type		__unnamed_40,@object
	.size		__unnamed_40,(__unnamed_24 - __unnamed_40)
__unnamed_40:
        /* <DEDUP_REMOVED lines=30> */
	.type		__unnamed_24,@object
	.size		__unnamed_24,(__unnamed_35 - __unnamed_24)
__unnamed_24:
        /* <DEDUP_REMOVED lines=30> */
	.type		__unnamed_35,@object
	.size		__unnamed_35,(__unnamed_15 - __unnamed_35)
__unnamed_35:
        /* <DEDUP_REMOVED lines=29> */
        /*3f8a*/ 	.byte	0x5d, 0x00
	.type		__unnamed_15,@object
	.size		__unnamed_15,(__unnamed_31 - __unnamed_15)
__unnamed_15:
        /* <DEDUP_REMOVED lines=30> */
	.type		__unnamed_31,@object
	.size		__unnamed_31,(__unnamed_10 - __unnamed_31)
__unnamed_31:
        /* <DEDUP_REMOVED lines=30> */
	.type		__unnamed_10,@object
	.size		__unnamed_10,(__unnamed_26 - __unnamed_10)
__unnamed_10:
        /* <DEDUP_REMOVED lines=30> */
	.type		__unnamed_26,@object
	.size		__unnamed_26,(__unnamed_18 - __unnamed_26)
__unnamed_26:
        /* <DEDUP_REMOVED lines=30> */
	.type		__unnamed_18,@object
	.size		__unnamed_18,(__unnamed_22 - __unnamed_18)
__unnamed_18:
        /* <DEDUP_REMOVED lines=30> */
	.type		__unnamed_22,@object
	.size		__unnamed_22,(.L_21 - __unnamed_22)
__unnamed_22:
        /* <DEDUP_REMOVED lines=29> */
        /*4a76*/ 	.byte	0x26, 0x5d, 0x00
.L_21:


//--------------------- .nv.shared._ZN7cutlass13device_kernelIN5flash11enable_sm90INS1_16FlashAttnFwdSm90INS1_25CollectiveMainloopFwdSm90ILi2EN4cute5tupleIJNS5_1CILi1EEES8_S8_EEENS6_IJNS7_ILi128EEENS7_ILi80EEENS7_ILi256EEEEEELi256ENS_10bfloat16_tEfNS_4arch4Sm90ELb0ELb0ELb0ELb0ELb0ELb0ELb0ELb1ELb1ELb1ELb1ELb0EEENS1_21CollectiveEpilogueFwdINS6_IJSA_SC_SB_EEES9_SE_SG_Li256ELb0ELb1ELb1ELb0EEENS1_19SingleTileSchedulerILb0ELb1ELb1ELi128EEEEEEEEEvNT_6ParamsE --------------------------
	.section	.nv.shared._ZN7cutlass13device_kernelIN5flash11enable_sm90INS1_16FlashAttnFwdSm90INS1_25CollectiveMainloopFwdSm90ILi2EN4cute5tupleIJNS5_1CILi1EEES8_S8_EEENS6_IJNS7_ILi128EEENS7_ILi80EEENS7_ILi256EEEEEELi256ENS_10bfloat16_tEfNS_4arch4Sm90ELb0ELb0ELb0ELb0ELb0ELb0ELb0ELb1ELb1ELb1ELb1ELb0EEENS1_21CollectiveEpilogueFwdINS6_IJSA_SC_SB_EEES9_SE_SG_Li256ELb0ELb1ELb1ELb0EEENS1_19SingleTileSchedulerILb0ELb1ELb1ELi128EEEEEEEEEvNT_6ParamsE,"aw",@nobits
	.sectionflags	@""
	.align	16
	.zero		1024


//--------------------- .nv.shared.reserved.0     --------------------------
	.section	.nv.shared.reserved.0,"aw",@nobits
	.weak		__nv_reservedSMEM_offset_0_alias
	.size		__nv_reservedSMEM_offset_0_alias, 0, 0
	.other		__nv_reservedSMEM_offset_0_alias,@"STO_CUDA_RESERVED_SHARED STV_DEFAULT"
__nv_reservedSMEM_offset_0_alias:
	.zero		0


//--------------------- .nv.global                --------------------------
	.section	.nv.global,"aw",@nobits
.nv.global:
	.type		_ZN72_INTERNAL_a5edcc1a_36_flash_fwd_hdimall_bf16_split_sm90_cu_c784774a_36844cute1_E,@object
	.size		_ZN72_INTERNAL_a5edcc1a_36_flash_fwd_hdimall_bf16_split_sm90_cu_c784774a_36844cute1_E,(_ZN72_INTERNAL_a5edcc1a_36_flash_fwd_hdimall_bf16_split_sm90_cu_c784774a_36844cuda3std3__45__cpo6cbeginE - _ZN72_INTERNAL_a5edcc1a_36_flash_fwd_hdimall_bf16_split_sm90_cu_c784774a_36844cute1_E)
_ZN72_INTERNAL_a5edcc1a_36_flash_fwd_hdimall_bf16_split_sm90_cu_c784774a_36844cute1_E:
	.zero		1
	.type		_ZN72_INTERNAL_a5edcc1a_36_flash_fwd_hdimall_bf16_split_sm90_cu_c784774a_36844cuda3std3__45__cpo6cbeginE,@object
	.size		_ZN72_INTERNAL_a5edcc1a_36_flash_fwd_hdimall_bf16_split_sm90_cu_c784774a_36844cuda3std3__45__cpo6cbeginE,(_ZN72_INTERNAL_a5edcc1a_36_flash_fwd_hdimall_bf16_split_sm90_cu_c784774a_36844cuda3std3__48in_placeE - _ZN72_INTERNAL_a5edcc1a_36_flash_fwd_hdimall_bf16_split_sm90_cu_c784774a_36844cuda3std3__45__cpo6cbeginE)
_ZN72_INTERNAL_a5edcc1a_36_flash_fwd_hdimall_bf16_split_sm90_cu_c784774a_36844cuda3std3__45__cpo6cbeginE:
	.zero		1
	.type		_ZN72_INTERNAL_a5edcc1a_36_flash_fwd_hdimall_bf16_split_sm90_cu_c784774a_36844cuda3std3__48in_placeE,@object
	.size		_ZN72_INTERNAL_a5edcc1a_36_flash_fwd_hdimall_bf16_split_sm90_cu_c784774a_36844cuda3std3__48in_placeE,(_ZN72_INTERNAL_a5edcc1a_36_flash_fwd_hdimall_bf16_split_sm90_cu_c784774a_36844cuda3std6ranges3__45__cpo9iter_moveE - _ZN72_INTERNAL_a5edcc1a_36_flash_fwd_hdimall_bf16_split_sm90_cu_c784774a_36844cuda3std3__48in_placeE)
_ZN72_INTERNAL_a5edcc1a_36_flash_fwd_hdimall_bf16_split_sm90_cu_c784774a_36844cuda3std3__48in_placeE:
	.zero		1
	.type		_ZN72_INTERNAL_a5edcc1a_36_flash_fwd_hdimall_bf16_split_sm90_cu_c784774a_36844cuda3std6ranges3__45__cpo9iter_moveE,@object
	.size		_ZN72_INTERNAL_a5edcc1a_36_flash_fwd_hdimall_bf16_split_sm90_cu_c784774a_36844cuda3std6ranges3__45__cpo9iter_moveE,(_ZN72_INTERNAL_a5edcc1a_36_flash_fwd_hdimall_bf16_split_sm90_cu_c784774a_36844cuda3std3__45__cpo5beginE - _ZN72_INTERNAL_a5edcc1a_36_flash_fwd_hdimall_bf16_split_sm90_cu_c784774a_36844cuda3std6ranges3__45__cpo9iter_moveE)
_ZN72_INTERNAL_a5edcc1a_36_flash_fwd_hdimall_bf16_split_sm90_cu_c784774a_36844cuda3std6ranges3__45__cpo9iter_moveE:
	.zero		1
	.type		_ZN72_INTERNAL_a5edcc1a_36_flash_fwd_hdimall_bf16_split_sm90_cu_c784774a_36844cuda3std3__45__cpo5beginE,@object
	.size		_ZN72_INTERNAL_a5edcc1a_36_flash_fwd_hdimall_bf16_split_sm90_cu_c784774a_36844cuda3std3__45__cpo5beginE,(_ZN72_INTERNAL_a5edcc1a_36_flash_fwd_hdimall_bf16_split_sm90_cu_c784774a_36844cuda3std3__474_GLOBAL__N__a5edcc1a_36_flash_fwd_hdimall_bf16_split_sm90_cu_c784774a_36846ignoreE - _ZN72_INTERNAL_a5edcc1a_36_flash_fwd_hdimall_bf16_split_sm90_cu_c784774a_36844cuda3std3__45__cpo5beginE)
_ZN72_INTERNAL_a5edcc1a_36_flash_fwd_hdimall_bf16_split_sm90_cu_c784774a_36844cuda3std3__45__cpo5beginE:
	.zero		1
	.type		_ZN72_INTERNAL_a5edcc1a_36_flash_fwd_hdimall_bf16_split_sm90_cu_c784774a_36844cuda3std3__474_GLOBAL__N__a5edcc1a_36_flash_fwd_hdimall_bf16_split_sm90_cu_c784774a_36846ignoreE,@object
	.size		_ZN72_INTERNAL_a5edcc1a_36_flash_fwd_hdimall_bf16_split_sm90_cu_c784774a_36844cuda3std3__474_GLOBAL__N__a5edcc1a_36_flash_fwd_hdimall_bf16_split_sm90_cu_c784774a_36846ignoreE,(_ZN72_INTERNAL_a5edcc1a_36_flash_fwd_hdimall_bf16_split_sm90_cu_c784774a_36844cute7productE - _ZN72_INTERNAL_a5edcc1a_36_flash_fwd_hdimall_bf16_split_sm90_cu_c784774a_36844cuda3std3__474_GLOBAL__N__a5edcc1a_36_flash_fwd_hdimall_bf16_split_sm90_cu_c784774a_36846ignoreE)
_ZN72_INTERNAL_a5edcc1a_36_flash_fwd_hdimall_bf16_split_sm90_cu_c784774a_36844cuda3std3__474_GLOBAL__N__a5edcc1a_36_flash_fwd_hdimall_bf16_split_sm90_cu_c784774a_36846ignoreE:
	.zero		1
	.type		_ZN72_INTERNAL_a5edcc1a_36_flash_fwd_hdimall_bf16_split_sm90_cu_c784774a_36844cute7productE,@object
	.size		_ZN72_INTERNAL_a5edcc1a_36_flash_fwd_hdimall_bf16_split_sm90_cu_c784774a_36844cute7productE,(_ZN72_INTERNAL_a5edcc1a_36_flash_fwd_hdimall_bf16_split_sm90_cu_c784774a_36844cuda3std3__45__cpo3endE - _ZN72_INTERNAL_a5edcc1a_36_flash_fwd_hdimall_bf16_split_sm90_cu_c784774a_36844cute7productE)
_ZN72_INTERNAL_a5edcc1a_36_flash_fwd_hdimall_bf16_split_sm90_cu_c784774a_36844cute7productE:
	.zero		1
	.type		_ZN72_INTERNAL_a5edcc1a_36_flash_fwd_hdimall_bf16_split_sm90_cu_c784774a_36844cuda3std3__45__cpo3endE,@object
	.size		_ZN72_INTERNAL_a5edcc1a_36_flash_fwd_hdimall_bf16_split_sm90_cu_c784774a_36844cuda3std3__45__cpo3endE,(_ZN72_INTERNAL_a5edcc1a_36_flash_fwd_hdimall_bf16_split_sm90_cu_c784774a_36844cuda3std3__419piecewise_constructE - _ZN72_INTERNAL_a5edcc1a_36_flash_fwd_hdimall_bf16_split_sm90_cu_c784774a_36844cuda3std3__45__cpo3endE)
_ZN72_INTERNAL_a5edcc1a_36_flash_fwd_hdimall_bf16_split_sm90_cu_c784774a_36844cuda3std3__45__cpo3endE:
	.zero		1
	.type		_ZN72_INTERNAL_a5edcc1a_36_flash_fwd_hdimall_bf16_split_sm90_cu_c784774a_36844cuda3std3__419piecewise_constructE,@object
	.size		_ZN72_INTERNAL_a5edcc1a_36_flash_fwd_hdimall_bf16_split_sm90_cu_c784774a_36844cuda3std3__419piecewise_constructE,(_ZN72_INTERNAL_a5edcc1a_36_flash_fwd_hdimall_bf16_split_sm90_cu_c784774a_36844cuda3std3__45__cpo4cendE - _ZN72_INTERNAL_a5edcc1a_36_flash_fwd_hdimall_bf16_split_sm90_cu_c784774a_36844cuda3std3__419piecewise_constructE)
_ZN72_INTERNAL_a5edcc1a_36_flash_fwd_hdimall_bf16_split_sm90_cu_c784774a_36844cuda3std3__419piecewise_constructE:
	.zero		1
	.type		_ZN72_INTERNAL_a5edcc1a_36_flash_fwd_hdimall_bf16_split_sm90_cu_c784774a_36844cuda3std3__45__cpo4cendE,@object
	.size		_ZN72_INTERNAL_a5edcc1a_36_flash_fwd_hdimall_bf16_split_sm90_cu_c784774a_36844cuda3std3__45__cpo4cendE,(_ZN72_INTERNAL_a5edcc1a_36_flash_fwd_hdimall_bf16_split_sm90_cu_c784774a_36844cuda3std6ranges3__45__cpo4swapE - _ZN72_INTERNAL_a5edcc1a_36_flash_fwd_hdimall_bf16_split_sm90_cu_c784774a_36844cuda3std3__45__cpo4cendE)
_ZN72_INTERNAL_a5edcc1a_36_flash_fwd_hdimall_bf16_split_sm90_cu_c784774a_36844cuda3std3__45__cpo4cendE:
	.zero		1
	.type		_ZN72_INTERNAL_a5edcc1a_36_flash_fwd_hdimall_bf16_split_sm90_cu_c784774a_36844cuda3std6ranges3__45__cpo4swapE,@object
	.size		_ZN72_INTERNAL_a5edcc1a_36_flash_fwd_hdimall_bf16_split_sm90_cu_c784774a_36844cuda3std6ranges3__45__cpo4swapE,(.L_50 - _ZN72_INTERNAL_a5edcc1a_36_flash_fwd_hdimall_bf16_split_sm90_cu_c784774a_36844cuda3std6ranges3__45__cpo4swapE)
_ZN72_INTERNAL_a5edcc1a_36_flash_fwd_hdimall_bf16_split_sm90_cu_c784774a_36844cuda3std6ranges3__45__cpo4swapE:
	.zero		1
.L_50:


//--------------------- .nv.shared._ZN7cutlass13device_kernelIN5flash11enable_sm90INS1_16FlashAttnFwdSm90INS1_25CollectiveMainloopFwdSm90ILi2EN4cute5tupleIJNS5_1CILi1EEES8_S8_EEENS6_IJNS7_ILi128EEENS7_ILi80EEENS7_ILi256EEEEEELi256ENS_10bfloat16_tEfNS_4arch4Sm90ELb0ELb0ELb0ELb1ELb0ELb0ELb0ELb1ELb1ELb1ELb1ELb0EEENS1_21CollectiveEpilogueFwdINS6_IJSA_SC_SB_EEES9_SE_SG_Li256ELb1ELb1ELb1ELb0EEENS1_36VarlenDynamicPersistentTileSchedulerILi128ELi80ELi256ELi128ELb1ELb1ELb1ELb0ELb1ELb1EEEEEEEEEvNT_6ParamsE --------------------------
	.section	.nv.shared._ZN7cutlass13device_kernelIN5flash11enable_sm90INS1_16FlashAttnFwdSm90INS1_25CollectiveMainloopFwdSm90ILi2EN4cute5tupleIJNS5_1CILi1EEES8_S8_EEENS6_IJNS7_ILi128EEENS7_ILi80EEENS7_ILi256EEEEEELi256ENS_10bfloat16_tEfNS_4arch4Sm90ELb0ELb0ELb0ELb1ELb0ELb0ELb0ELb1ELb1ELb1ELb1ELb0EEENS1_21CollectiveEpilogueFwdINS6_IJSA_SC_SB_EEES9_SE_SG_Li256ELb1ELb1ELb1ELb0EEENS1_36VarlenDynamicPersistentTileSchedulerILi128ELi80ELi256ELi128ELb1ELb1ELb1ELb0ELb1ELb1EEEEEEEEEvNT_6ParamsE,"aw",@nobits
	.sectionflags	@""
	.align	16
	.zero		1024


//--------------------- .nv.shared._ZN7cutlass13device_kernelIN5flash11enable_sm90INS1_16FlashAttnFwdSm90INS1_25CollectiveMainloopFwdSm90ILi2EN4cute5tupleIJNS5_1CILi1EEES8_S8_EEENS6_IJNS7_ILi128EEENS7_ILi80EEENS7_ILi256EEEEEELi256ENS_10bfloat16_tEfNS_4arch4Sm90ELb0ELb0ELb0ELb1ELb0ELb1ELb0ELb1ELb1ELb1ELb1ELb0EEENS1_21CollectiveEpilogueFwdINS6_IJSA_SC_SB_EEES9_SE_SG_Li256ELb1ELb1ELb1ELb0EEENS1_36VarlenDynamicPersistentTileSchedulerILi128ELi80ELi256ELi128ELb1ELb1ELb1ELb0ELb1ELb1EEEEEEEEEvNT_6ParamsE --------------------------
	.section	.nv.shared._ZN7cutlass13device_kernelIN5flash11enable_sm90INS1_16FlashAttnFwdSm90INS1_25CollectiveMainloopFwdSm90ILi2EN4cute5tupleIJNS5_1CILi1EEES8_S8_EEENS6_IJNS7_ILi128EEENS7_ILi80EEENS7_ILi256EEEEEELi256ENS_10bfloat16_tEfNS_4arch4Sm90ELb0ELb0ELb0ELb1ELb0ELb1ELb0ELb1ELb1ELb1ELb1ELb0EEENS1_21CollectiveEpilogueFwdINS6_IJSA_SC_SB_EEES9_SE_SG_Li256ELb1ELb1ELb1ELb0EEENS1_36VarlenDynamicPersistentTileSchedulerILi128ELi80ELi256ELi128ELb1ELb1ELb1ELb0ELb1ELb1EEEEEEEEEvNT_6ParamsE,"aw",@nobits
	.sectionflags	@""
	.align	16
	.zero		1024


//--------------------- .nv.shared._ZN7cutlass13device_kernelIN5flash11enable_sm90INS1_16FlashAttnFwdSm90INS1_25CollectiveMainloopFwdSm90ILi2EN4cute5tupleIJNS5_1CILi1EEES8_S8_EEENS6_IJNS7_ILi128EEENS7_ILi64EEENS7_ILi256EEEEEELi256ENS_10bfloat16_tEfNS_4arch4Sm90ELb0ELb1ELb0ELb0ELb0ELb0ELb0ELb1ELb1ELb1ELb1ELb0EEENS1_21CollectiveEpilogueFwdINS6_IJSA_SC_SB_EEES9_SE_SG_Li256ELb0ELb1ELb1ELb0EEENS1_19SingleTileSchedulerILb0ELb1ELb1ELi128EEEEEEEEEvNT_6ParamsE --------------------------
	.section	.nv.shared._ZN7cutlass13device_kernelIN5flash11enable_sm90INS1_16FlashAttnFwdSm90INS1_25CollectiveMainloopFwdSm90ILi2EN4cute5tupleIJNS5_1CILi1EEES8_S8_EEENS6_IJNS7_ILi128EEENS7_ILi64EEENS7_ILi256EEEEEELi256ENS_10bfloat16_tEfNS_4arch4Sm90ELb0ELb1ELb0ELb0ELb0ELb0ELb0ELb1ELb1ELb1ELb1ELb0EEENS1_21CollectiveEpilogueFwdINS6_IJSA_SC_SB_EEES9_SE_SG_Li256ELb0ELb1ELb1ELb0EEENS1_19SingleTileSchedulerILb0ELb1ELb1ELi128EEEEEEEEEvNT_6ParamsE,"aw",@nobits
	.sectionflags	@""
	.align	16
	.zero		1024


//--------------------- .nv.shared._ZN7cutlass13device_kernelIN5flash11enable_sm90INS1_16FlashAttnFwdSm90INS1_25CollectiveMainloopFwdSm90ILi2EN4cute5tupleIJNS5_1CILi1EEES8_S8_EEENS6_IJNS7_ILi128EEENS7_ILi64EEENS7_ILi256EEEEEELi256ENS_10bfloat16_tEfNS_4arch4Sm90ELb0ELb1ELb0ELb1ELb0ELb0ELb0ELb1ELb1ELb1ELb1ELb0EEENS1_21CollectiveEpilogueFwdINS6_IJSA_SC_SB_EEES9_SE_SG_Li256ELb1ELb1ELb1ELb0EEENS1_36VarlenDynamicPersistentTileSchedulerILi128ELi64ELi256ELi128ELb1ELb1ELb1ELb1ELb0ELb1EEEEEEEEEvNT_6ParamsE --------------------------
	.section	.nv.shared._ZN7cutlass13device_kernelIN5flash11enable_sm90INS1_16FlashAttnFwdSm90INS1_25CollectiveMainloopFwdSm90ILi2EN4cute5tupleIJNS5_1CILi1EEES8_S8_EEENS6_IJNS7_ILi128EEENS7_ILi64EEENS7_ILi256EEEEEELi256ENS_10bfloat16_tEfNS_4arch4Sm90ELb0ELb1ELb0ELb1ELb0ELb0ELb0ELb1ELb1ELb1ELb1ELb0EEENS1_21CollectiveEpilogueFwdINS6_IJSA_SC_SB_EEES9_SE_SG_Li256ELb1ELb1ELb1ELb0EEENS1_36VarlenDynamicPersistentTileSchedulerILi128ELi64ELi256ELi128ELb1ELb1ELb1ELb1ELb0ELb1EEEEEEEEEvNT_6ParamsE,"aw",@nobits
	.sectionflags	@""
	.align	16
	.zero		1024


//--------------------- .nv.shared._ZN7cutlass13device_kernelIN5flash11enable_sm90INS1_16FlashAttnFwdSm90INS1_25CollectiveMainloopFwdSm90ILi2EN4cute5tupleIJNS5_1CILi1EEES8_S8_EEENS6_IJNS7_ILi128EEENS7_ILi64EEENS7_ILi256EEEEEELi256ENS_10bfloat16_tEfNS_4arch4Sm90ELb0ELb1ELb0ELb1ELb0ELb1ELb0ELb1ELb1ELb1ELb1ELb0EEENS1_21CollectiveEpilogueFwdINS6_IJSA_SC_SB_EEES9_SE_SG_Li256ELb1ELb1ELb1ELb0EEENS1_36VarlenDynamicPersistentTileSchedulerILi128ELi64ELi256ELi128ELb1ELb1ELb1ELb1ELb0ELb1EEEEEEEEEvNT_6ParamsE --------------------------
	.section	.nv.shared._ZN7cutlass13device_kernelIN5flash11enable_sm90INS1_16FlashAttnFwdSm90INS1_25CollectiveMainloopFwdSm90ILi2EN4cute5tupleIJNS5_1CILi1EEES8_S8_EEENS6_IJNS7_ILi128EEENS7_ILi64EEENS7_ILi256EEEEEELi256ENS_10bfloat16_tEfNS_4arch4Sm90ELb0ELb1ELb0ELb1ELb0ELb1ELb0ELb1ELb1ELb1ELb1ELb0EEENS1_21CollectiveEpilogueFwdINS6_IJSA_SC_SB_EEES9_SE_SG_Li256ELb1ELb1ELb1ELb0EEENS1_36VarlenDynamicPersistentTileSchedulerILi128ELi64ELi256ELi128ELb1ELb1ELb1ELb1ELb0ELb1EEEEEEEEEvNT_6ParamsE,"aw",@nobits
	.sectionflags	@""
	.align	16
	.zero		1024


//--------------------- .nv.shared._ZN7cutlass13device_kernelIN5flash11enable_sm90INS1_16FlashAttnFwdSm90INS1_25CollectiveMainloopFwdSm90ILi2EN4cute5tupleIJNS5_1CILi1EEES8_S8_EEENS6_IJNS7_ILi128EEENS7_ILi80EEENS7_ILi256EEEEEELi256ENS_10bfloat16_tEfNS_4arch4Sm90ELb1ELb0ELb0ELb0ELb0ELb0ELb0ELb1ELb1ELb1ELb1ELb0EEENS1_21CollectiveEpilogueFwdINS6_IJSA_SC_SB_EEES9_SE_SG_Li256ELb0ELb1ELb1ELb0EEENS1_19SingleTileSchedulerILb0ELb1ELb1ELi128EEEEEEEEEvNT_6ParamsE --------------------------
	.section	.nv.shared._ZN7cutlass13device_kernelIN5flash11enable_sm90INS1_16FlashAttnFwdSm90INS1_25CollectiveMainloopFwdSm90ILi2EN4cute5tupleIJNS5_1CILi1EEES8_S8_EEENS6_IJNS7_ILi128EEENS7_ILi80EEENS7_ILi256EEEEEELi256ENS_10bfloat16_tEfNS_4arch4Sm90ELb1ELb0ELb0ELb0ELb0ELb0ELb0ELb1ELb1ELb1ELb1ELb0EEENS1_21CollectiveEpilogueFwdINS6_IJSA_SC_SB_EEES9_SE_SG_Li256ELb0ELb1ELb1ELb0EEENS1_19SingleTileSchedulerILb0ELb1ELb1ELi128EEEEEEEEEvNT_6ParamsE,"aw",@nobits
	.sectionflags	@""
	.align	16
	.zero		1024


//--------------------- .nv.shared._ZN7cutlass13device_kernelIN5flash11enable_sm90INS1_16FlashAttnFwdSm90INS1_25CollectiveMainloopFwdSm90ILi2EN4cute5tupleIJNS5_1CILi1EEES8_S8_EEENS6_IJNS7_ILi128EEENS7_ILi80EEENS7_ILi256EEEEEELi256ENS_10bfloat16_tEfNS_4arch4Sm90ELb1ELb0ELb0ELb1ELb0ELb0ELb0ELb1ELb1ELb1ELb1ELb0EEENS1_21CollectiveEpilogueFwdINS6_IJSA_SC_SB_EEES9_SE_SG_Li256ELb1ELb1ELb1ELb0EEENS1_36VarlenDynamicPersistentTileSchedulerILi128ELi80ELi256ELi128ELb1ELb1ELb1ELb1ELb1ELb1EEEEEEEEEvNT_6ParamsE --------------------------
	.section	.nv.shared._ZN7cutlass13device_kernelIN5flash11enable_sm90INS1_16FlashAttnFwdSm90INS1_25CollectiveMainloopFwdSm90ILi2EN4cute5tupleIJNS5_1CILi1EEES8_S8_EEENS6_IJNS7_ILi128EEENS7_ILi80EEENS7_ILi256EEEEEELi256ENS_10bfloat16_tEfNS_4arch4Sm90ELb1ELb0ELb0ELb1ELb0ELb0ELb0ELb1ELb1ELb1ELb1ELb0EEENS1_21CollectiveEpilogueFwdINS6_IJSA_SC_SB_EEES9_SE_SG_Li256ELb1ELb1ELb1ELb0EEENS1_36VarlenDynamicPersistentTileSchedulerILi128ELi80ELi256ELi128ELb1ELb1ELb1ELb1ELb1ELb1EEEEEEEEEvNT_6ParamsE,"aw",@nobits
	.sectionflags	@""
	.align	16
	.zero		1024


//--------------------- .nv.shared._ZN7cutlass13device_kernelIN5flash11enable_sm90INS1_16FlashAttnFwdSm90INS1_25CollectiveMainloopFwdSm90ILi2EN4cute5tupleIJNS5_1CILi1EEES8_S8_EEENS6_IJNS7_ILi128EEENS7_ILi80EEENS7_ILi256EEEEEELi256ENS_10bfloat16_tEfNS_4arch4Sm90ELb1ELb0ELb0ELb1ELb0ELb1ELb0ELb1ELb1ELb1ELb1ELb0EEENS1_21CollectiveEpilogueFwdINS6_IJSA_SC_SB_EEES9_SE_SG_Li256ELb1ELb1ELb1ELb0EEENS1_36VarlenDynamicPersistentTileSchedulerILi128ELi80ELi256ELi128ELb1ELb1ELb1ELb1ELb1ELb1EEEEEEEEEvNT_6ParamsE --------------------------
	.section	.nv.shared._ZN7cutlass13device_kernelIN5flash11enable_sm90INS1_16FlashAttnFwdSm90INS1_25CollectiveMainloopFwdSm90ILi2EN4cute5tupleIJNS5_1CILi1EEES8_S8_EEENS6_IJNS7_ILi128EEENS7_ILi80EEENS7_ILi256EEEEEELi256ENS_10bfloat16_tEfNS_4arch4Sm90ELb1ELb0ELb0ELb1ELb0ELb1ELb0ELb1ELb1ELb1ELb1ELb0EEENS1_21CollectiveEpilogueFwdINS6_IJSA_SC_SB_EEES9_SE_SG_Li256ELb1ELb1ELb1ELb0EEENS1_36VarlenDynamicPersistentTileSchedulerILi128ELi80ELi256ELi128ELb1ELb1ELb1ELb1ELb1ELb1EEEEEEEEEvNT_6ParamsE,"aw",@nobits
	.sectionflags	@""
	.align	16
	.zero		1024


//--------------------- .nv.shared._ZN7cutlass13device_kernelIN5flash11enable_sm90INS1_16FlashAttnFwdSm90INS1_25CollectiveMainloopFwdSm90ILi2EN4cute5tupleIJNS5_1CILi1EEES8_S8_EEENS6_IJNS7_ILi128EEENS7_ILi112EEENS7_ILi192EEEEEELi192ENS_10bfloat16_tEfNS_4arch4Sm90ELb0ELb0ELb0ELb0ELb0ELb0ELb0ELb1ELb1ELb1ELb1ELb0EEENS1_21CollectiveEpilogueFwdINS6_IJSA_SC_SB_EEES9_SE_SG_Li256ELb0ELb1ELb1ELb0EEENS1_19SingleTileSchedulerILb0ELb1ELb1ELi128EEEEEEEEEvNT_6ParamsE --------------------------
	.section	.nv.shared._ZN7cutlass13device_kernelIN5flash11enable_sm90INS1_16FlashAttnFwdSm90INS1_25CollectiveMainloopFwdSm90ILi2EN4cute5tupleIJNS5_1CILi1EEES8_S8_EEENS6_IJNS7_ILi128EEENS7_ILi112EEENS7_ILi192EEEEEELi192ENS_10bfloat16_tEfNS_4arch4Sm90ELb0ELb0ELb0ELb0ELb0ELb0ELb0ELb1ELb1ELb1ELb1ELb0EEENS1_21CollectiveEpilogueFwdINS6_IJSA_SC_SB_EEES9_SE_SG_Li256ELb0ELb1ELb1ELb0EEENS1_19SingleTileSchedulerILb0ELb1ELb1ELi128EEEEEEEEEvNT_6ParamsE,"aw",@nobits
	.sectionflags	@""
	.align	16
	.zero		1024


//--------------------- .nv.shared._ZN7cutlass13device_kernelIN5flash11enable_sm90INS1_16FlashAttnFwdSm90INS1_25CollectiveMainloopFwdSm90ILi2EN4cute5tupleIJNS5_1CILi1EEES8_S8_EEENS6_IJNS7_ILi128EEENS7_ILi112EEENS7_ILi192EEEEEELi192ENS_10bfloat16_tEfNS_4arch4Sm90ELb0ELb0ELb0ELb1ELb0ELb0ELb0ELb1ELb1ELb1ELb1ELb0EEENS1_21CollectiveEpilogueFwdINS6_IJSA_SC_SB_EEES9_SE_SG_Li256ELb1ELb1ELb1ELb0EEENS1_36VarlenDynamicPersistentTileSchedulerILi128ELi112ELi256ELi128ELb1ELb1ELb1ELb0ELb1ELb1EEEEEEEEEvNT_6ParamsE --------------------------
	.section	.nv.shared._ZN7cutlass13device_kernelIN5flash11enable_sm90INS1_16FlashAttnFwdSm90INS1_25CollectiveMainloopFwdSm90ILi2EN4cute5tupleIJNS5_1CILi1EEES8_S8_EEENS6_IJNS7_ILi128EEENS7_ILi112EEENS7_ILi192EEEEEELi192ENS_10bfloat16_tEfNS_4arch4Sm90ELb0ELb0ELb0ELb1ELb0ELb0ELb0ELb1ELb1ELb1ELb1ELb0EEENS1_21CollectiveEpilogueFwdINS6_IJSA_SC_SB_EEES9_SE_SG_Li256ELb1ELb1ELb1ELb0EEENS1_36VarlenDynamicPersistentTileSchedulerILi128ELi112ELi256ELi128ELb1ELb1ELb1ELb0ELb1ELb1EEEEEEEEEvNT_6ParamsE,"aw",@nobits
	.sectionflags	@""
	.align	16
	.zero		1024


//--------------------- .nv.shared._ZN7cutlass13device_kernelIN5flash11enable_sm90INS1_16FlashAttnFwdSm90INS1_25CollectiveMainloopFwdSm90ILi2EN4cute5tupleIJNS5_1CILi1EEES8_S8_EEENS6_IJNS7_ILi128EEENS7_ILi112EEENS7_ILi192EEEEEELi192ENS_10bfloat16_tEfNS_4arch4Sm90ELb0ELb0ELb0ELb1ELb0ELb1ELb0ELb1ELb1ELb1ELb1ELb0EEENS1_21CollectiveEpilogueFwdINS6_IJSA_SC_SB_EEES9_SE_SG_Li256ELb1ELb1ELb1ELb0EEENS1_36VarlenDynamicPersistentTileSchedulerILi128ELi112ELi256ELi128ELb1ELb1ELb1ELb0ELb1ELb1EEEEEEEEEvNT_6ParamsE --------------------------
	.section	.nv.shared._ZN7cutlass13device_kernelIN5flash11enable_sm90INS1_16FlashAttnFwdSm90INS1_25CollectiveMainloopFwdSm90ILi2EN4cute5tupleIJNS5_1CILi1EEES8_S8_EEENS6_IJNS7_ILi128EEENS7_ILi112EEENS7_ILi192EEEEEELi192ENS_10bfloat16_tEfNS_4arch4Sm90ELb0ELb0ELb0ELb1ELb0ELb1ELb0ELb1ELb1ELb1ELb1ELb0EEENS1_21CollectiveEpilogueFwdINS6_IJSA_SC_SB_EEES9_SE_SG_Li256ELb1ELb1ELb1ELb0EEENS1_36VarlenDynamicPersistentTileSchedulerILi128ELi112ELi256ELi128ELb1ELb1ELb1ELb0ELb1ELb1EEEEEEEEEvNT_6ParamsE,"aw",@nobits
	.sectionflags	@""
	.align	16
	.zero		1024


//--------------------- .nv.shared._ZN7cutlass13device_kernelIN5flash11enable_sm90INS1_16FlashAttnFwdSm90INS1_25CollectiveMainloopFwdSm90ILi2EN4cute5tupleIJNS5_1CILi1EEES8_S8_EEENS6_IJNS7_ILi128EEENS7_ILi96EEENS7_ILi192EEEEEELi192ENS_10bfloat16_tEfNS_4arch4Sm90ELb0ELb1ELb0ELb0ELb0ELb0ELb0ELb1ELb1ELb1ELb1ELb0EEENS1_21CollectiveEpilogueFwdINS6_IJSA_SC_SB_EEES9_SE_SG_Li256ELb0ELb1ELb1ELb0EEENS1_19SingleTileSchedulerILb0ELb1ELb1ELi128EEEEEEEEEvNT_6ParamsE --------------------------
	.section	.nv.shared._ZN7cutlass13device_kernelIN5flash11enable_sm90INS1_16FlashAttnFwdSm90INS1_25CollectiveMainloopFwdSm90ILi2EN4cute5tupleIJNS5_1CILi1EEES8_S8_EEENS6_IJNS7_ILi128EEENS7_ILi96EEENS7_ILi192EEEEEELi192ENS_10bfloat16_tEfNS_4arch4Sm90ELb0ELb1ELb0ELb0ELb0ELb0ELb0ELb1ELb1ELb1ELb1ELb0EEENS1_21CollectiveEpilogueFwdINS6_IJSA_SC_SB_EEES9_SE_SG_Li256ELb0ELb1ELb1ELb0EEENS1_19SingleTileSchedulerILb0ELb1ELb1ELi128EEEEEEEEEvNT_6ParamsE,"aw",@nobits
	.sectionflags	@""
	.align	16
	.zero		1024


//--------------------- .nv.shared._ZN7cutlass13device_kernelIN5flash11enable_sm90INS1_16FlashAttnFwdSm90INS1_25CollectiveMainloopFwdSm90ILi2EN4cute5tupleIJNS5_1CILi1EEES8_S8_EEENS6_IJNS7_ILi128EEENS7_ILi96EEENS7_ILi192EEEEEELi192ENS_10bfloat16_tEfNS_4arch4Sm90ELb0ELb1ELb0ELb1ELb0ELb0ELb0ELb1ELb1ELb1ELb1ELb0EEENS1_21CollectiveEpilogueFwdINS6_IJSA_SC_SB_EEES9_SE_SG_Li256ELb1ELb1ELb1ELb0EEENS1_36VarlenDynamicPersistentTileSchedulerILi128ELi96ELi256ELi128ELb1ELb1ELb1ELb1ELb0ELb1EEEEEEEEEvNT_6ParamsE --------------------------
	.section	.nv.shared._ZN7cutlass13device_kernelIN5flash11enable_sm90INS1_16FlashAttnFwdSm90INS1_25CollectiveMainloopFwdSm90ILi2EN4cute5tupleIJNS5_1CILi1EEES8_S8_EEENS6_IJNS7_ILi128EEENS7_ILi96EEENS7_ILi192EEEEEELi192ENS_10bfloat16_tEfNS_4arch4Sm90ELb0ELb1ELb0ELb1ELb0ELb0ELb0ELb1ELb1ELb1ELb1ELb0EEENS1_21CollectiveEpilogueFwdINS6_IJSA_SC_SB_EEES9_SE_SG_Li256ELb1ELb1ELb1ELb0EEENS1_36VarlenDynamicPersistentTileSchedulerILi128ELi96ELi256ELi128ELb1ELb1ELb1ELb1ELb0ELb1EEEEEEEEEvNT_6ParamsE,"aw",@nobits
	.sectionflags	@""
	.align	16
	.zero		1024


//--------------------- .nv.shared._ZN7cutlass13device_kernelIN5flash11enable_sm90INS1_16FlashAttnFwdSm90INS1_25CollectiveMainloopFwdSm90ILi2EN4cute5tupleIJNS5_1CILi1EEES8_S8_EEENS6_IJNS7_ILi128EEENS7_ILi96EEENS7_ILi192EEEEEELi192ENS_10bfloat16_tEfNS_4arch4Sm90ELb0ELb1ELb0ELb1ELb0ELb1ELb0ELb1ELb1ELb1ELb1ELb0EEENS1_21CollectiveEpilogueFwdINS6_IJSA_SC_SB_EEES9_SE_SG_Li256ELb1ELb1ELb1ELb0EEENS1_36VarlenDynamicPersistentTileSchedulerILi128ELi96ELi256ELi128ELb1ELb1ELb1ELb1ELb0ELb1EEEEEEEEEvNT_6ParamsE --------------------------
	.section	.nv.shared._ZN7cutlass13device_kernelIN5flash11enable_sm90INS1_16FlashAttnFwdSm90INS1_25CollectiveMainloopFwdSm90ILi2EN4cute5tupleIJNS5_1CILi1EEES8_S8_EEENS6_IJNS7_ILi128EEENS7_ILi96EEENS7_ILi192EEEEEELi192ENS_10bfloat16_tEfNS_4arch4Sm90ELb0ELb1ELb0ELb1ELb0ELb1ELb0ELb1ELb1ELb1ELb1ELb0EEENS1_21CollectiveEpilogueFwdINS6_IJSA_SC_SB_EEES9_SE_SG_Li256ELb1ELb1ELb1ELb0EEENS1_36VarlenDynamicPersistentTileSchedulerILi128ELi96ELi256ELi128ELb1ELb1ELb1ELb1ELb0ELb1EEEEEEEEEvNT_6ParamsE,"aw",@nobits
	.sectionflags	@""
	.align	16
	.zero		1024


//--------------------- .nv.shared._ZN7cutlass13device_kernelIN5flash11enable_sm90INS1_16FlashAttnFwdSm90INS1_25CollectiveMainloopFwdSm90ILi2EN4cute5tupleIJNS5_1CILi1EEES8_S8_EEENS6_IJNS7_ILi128EEENS7_ILi112EEENS7_ILi192EEEEEELi192ENS_10bfloat16_tEfNS_4arch4Sm90ELb1ELb0ELb0ELb0ELb0ELb0ELb0ELb1ELb1ELb1ELb1ELb0EEENS1_21CollectiveEpilogueFwdINS6_IJSA_SC_SB_EEES9_SE_SG_Li256ELb0ELb1ELb1ELb0EEENS1_19SingleTileSchedulerILb0ELb1ELb1ELi128EEEEEEEEEvNT_6ParamsE --------------------------
	.section	.nv.shared._ZN7cutlass13device_kernelIN5flash11enable_sm90INS1_16FlashAttnFwdSm90INS1_25CollectiveMainloopFwdSm90ILi2EN4cute5tupleIJNS5_1CILi1EEES8_S8_EEENS6_IJNS7_ILi128EEENS7_ILi112EEENS7_ILi192EEEEEELi192ENS_10bfloat16_tEfNS_4arch4Sm90ELb1ELb0ELb0ELb0ELb0ELb0ELb0ELb1ELb1ELb1ELb1ELb0EEENS1_21CollectiveEpilogueFwdINS6_IJSA_SC_SB_EEES9_SE_SG_Li256ELb0ELb1ELb1ELb0EEENS1_19SingleTileSchedulerILb0ELb1ELb1ELi128EEEEEEEEEvNT_6ParamsE,"aw",@nobits
	.sectionflags	@""
	.align	16
	.zero		1024


//--------------------- .nv.shared._ZN7cutlass13device_kernelIN5flash11enable_sm90INS1_16FlashAttnFwdSm90INS1_25CollectiveMainloopFwdSm90ILi2EN4cute5tupleIJNS5_1CILi1EEES8_S8_EEENS6_IJNS7_ILi128EEENS7_ILi112EEENS7_ILi192EEEEEELi192ENS_10bfloat16_tEfNS_4arch4Sm90ELb1ELb0ELb0ELb1ELb0ELb0ELb0ELb1ELb1ELb1ELb1ELb0EEENS1_21CollectiveEpilogueFwdINS6_IJSA_SC_SB_EEES9_SE_SG_Li256ELb1ELb1ELb1ELb0EEENS1_36VarlenDynamicPersistentTileSchedulerILi128ELi112ELi256ELi128ELb1ELb1ELb1ELb1ELb1ELb1EEEEEEEEEvNT_6ParamsE --------------------------
	.section	.nv.shared._ZN7cutlass13device_kernelIN5flash11enable_sm90INS1_16FlashAttnFwdSm90INS1_25CollectiveMainloopFwdSm90ILi2EN4cute5tupleIJNS5_1CILi1EEES8_S8_EEENS6_IJNS7_ILi128EEENS7_ILi112EEENS7_ILi192EEEEEELi192ENS_10bfloat16_tEfNS_4arch4Sm90ELb1ELb0ELb0ELb1ELb0ELb0ELb0ELb1ELb1ELb1ELb1ELb0EEENS1_21CollectiveEpilogueFwdINS6_IJSA_SC_SB_EEES9_SE_SG_Li256ELb1ELb1ELb1ELb0EEENS1_36VarlenDynamicPersistentTileSchedulerILi128ELi112ELi256ELi128ELb1ELb1ELb1ELb1ELb1ELb1EEEEEEEEEvNT_6ParamsE,"aw",@nobits
	.sectionflags	@""
	.align	16
	.zero		1024


//--------------------- .nv.shared._ZN7cutlass13device_kernelIN5flash11enable_sm90INS1_16FlashAttnFwdSm90INS1_25CollectiveMainloopFwdSm90ILi2EN4cute5tupleIJNS5_1CILi1EEES8_S8_EEENS6_IJNS7_ILi128EEENS7_ILi112EEENS7_ILi192EEEEEELi192ENS_10bfloat16_tEfNS_4arch4Sm90ELb1ELb0ELb0ELb1ELb0ELb1ELb0ELb1ELb1ELb1ELb1ELb0EEENS1_21CollectiveEpilogueFwdINS6_IJSA_SC_SB_EEES9_SE_SG_Li256ELb1ELb1ELb1ELb0EEENS1_36VarlenDynamicPersistentTileSchedulerILi128ELi112ELi256ELi128ELb1ELb1ELb1ELb1ELb1ELb1EEEEEEEEEvNT_6ParamsE --------------------------
	.section	.nv.shared._ZN7cutlass13device_kernelIN5flash11enable_sm90INS1_16FlashAttnFwdSm90INS1_25CollectiveMainloopFwdSm90ILi2EN4cute5tupleIJNS5_1CILi1EEES8_S8_EEENS6_IJNS7_ILi128EEENS7_ILi112EEENS7_ILi192EEEEEELi192ENS_10bfloat16_tEfNS_4arch4Sm90ELb1ELb0ELb0ELb1ELb0ELb1ELb0ELb1ELb1ELb1ELb1ELb0EEENS1_21CollectiveEpilogueFwdINS6_IJSA_SC_SB_EEES9_SE_SG_Li256ELb1ELb1ELb1ELb0EEENS1_36VarlenDynamicPersistentTileSchedulerILi128ELi112ELi256ELi128ELb1ELb1ELb1ELb1ELb1ELb1EEEEEEEEEvNT_6ParamsE,"aw",@nobits
	.sectionflags	@""
	.align	16
	.zero		1024


//--------------------- .nv.shared._ZN7cutlass13device_kernelIN5flash11enable_sm90INS1_16FlashAttnFwdSm90INS1_25CollectiveMainloopFwdSm90ILi2EN4cute5tupleIJNS5_1CILi1EEES8_S8_EEENS6_IJNS7_ILi128EEENS7_ILi176EEESA_EEELi128ENS_10bfloat16_tEfNS_4arch4Sm90ELb0ELb0ELb0ELb0ELb0ELb0ELb0ELb1ELb1ELb1ELb1ELb0EEENS1_21CollectiveEpilogueFwdINS6_IJSA_SA_SB_EEES9_SD_SF_Li256ELb0ELb1ELb1ELb0EEENS1_19SingleTileSchedulerILb0ELb1ELb1ELi128EEEEEEEEEvNT_6ParamsE --------------------------
	.section	.nv.shared._ZN7cutlass13device_kernelIN5flash11enable_sm90INS1_16FlashAttnFwdSm90INS1_25CollectiveMainloopFwdSm90ILi2EN4cute5tupleIJNS5_1CILi1EEES8_S8_EEENS6_IJNS7_ILi128EEENS7_ILi176EEESA_EEELi128ENS_10bfloat16_tEfNS_4arch4Sm90ELb0ELb0ELb0ELb0ELb0ELb0ELb0ELb1ELb1ELb1ELb1ELb0EEENS1_21CollectiveEpilogueFwdINS6_IJSA_SA_SB_EEES9_SD_SF_Li256ELb0ELb1ELb1ELb0EEENS1_19SingleTileSchedulerILb0ELb1ELb1ELi128EEEEEEEEEvNT_6ParamsE,"aw",@nobits
	.sectionflags	@""
	.align	16
	.zero		1024


//--------------------- .nv.shared._ZN7cutlass13device_kernelIN5flash11enable_sm90INS1_16FlashAttnFwdSm90INS1_25CollectiveMainloopFwdSm90ILi2EN4cute5tupleIJNS5_1CILi1EEES8_S8_EEENS6_IJNS7_ILi128EEENS7_ILi176EEESA_EEELi128ENS_10bfloat16_tEfNS_4arch4Sm90ELb0ELb0ELb0ELb1ELb0ELb0ELb0ELb1ELb1ELb1ELb1ELb0EEENS1_21CollectiveEpilogueFwdINS6_IJSA_SA_SB_EEES9_SD_SF_Li256ELb1ELb1ELb1ELb0EEENS1_36VarlenDynamicPersistentTileSchedulerILi128ELi176ELi256ELi128ELb1ELb1ELb1ELb0ELb1ELb1EEEEEEEEEvNT_6ParamsE --------------------------
	.section	.nv.shared._ZN7cutlass13device_kernelIN5flash11enable_sm90INS1_16FlashAttnFwdSm90INS1_25CollectiveMainloopFwdSm90ILi2EN4cute5tupleIJNS5_1CILi1EEES8_S8_EEENS6_IJNS7_ILi128EEENS7_ILi176EEESA_EEELi128ENS_10bfloat16_tEfNS_4arch4Sm90ELb0ELb0ELb0ELb1ELb0ELb0ELb0ELb1ELb1ELb1ELb1ELb0EEENS1_21CollectiveEpilogueFwdINS6_IJSA_SA_SB_EEES9_SD_SF_Li256ELb1ELb1ELb1ELb0EEENS1_36VarlenDynamicPersistentTileSchedulerILi128ELi176ELi256ELi128ELb1ELb1ELb1ELb0ELb1ELb1EEEEEEEEEvNT_6ParamsE,"aw",@nobits
	.sectionflags	@""
	.align	16
	.zero		1024


//--------------------- .nv.shared._ZN7cutlass13device_kernelIN5flash11enable_sm90INS1_16FlashAttnFwdSm90INS1_25CollectiveMainloopFwdSm90ILi2EN4cute5tupleIJNS5_1CILi1EEES8_S8_EEENS6_IJNS7_ILi128EEENS7_ILi176EEESA_EEELi128ENS_10bfloat16_tEfNS_4arch4Sm90ELb0ELb0ELb0ELb1ELb0ELb1ELb0ELb1ELb1ELb1ELb1ELb0EEENS1_21CollectiveEpilogueFwdINS6_IJSA_SA_SB_EEES9_SD_SF_Li256ELb1ELb1ELb1ELb0EEENS1_36VarlenDynamicPersistentTileSchedulerILi128ELi176ELi256ELi128ELb1ELb1ELb1ELb0ELb1ELb1EEEEEEEEEvNT_6ParamsE --------------------------
	.section	.nv.shared._ZN7cutlass13device_kernelIN5flash11enable_sm90INS1_16FlashAttnFwdSm90INS1_25CollectiveMainloopFwdSm90ILi2EN4cute5tupleIJNS5_1CILi1EEES8_S8_EEENS6_IJNS7_ILi128EEENS7_ILi176EEESA_EEELi128ENS_10bfloat16_tEfNS_4arch4Sm90ELb0ELb0ELb0ELb1ELb0ELb1ELb0ELb1ELb1ELb1ELb1ELb0EEENS1_21CollectiveEpilogueFwdINS6_IJSA_SA_SB_EEES9_SD_SF_Li256ELb1ELb1ELb1ELb0EEENS1_36VarlenDynamicPersistentTileSchedulerILi128ELi176ELi256ELi128ELb1ELb1ELb1ELb0ELb1ELb1EEEEEEEEEvNT_6ParamsE,"aw",@nobits
	.sectionflags	@""
	.align	16
	.zero		1024


//--------------------- .nv.shared._ZN7cutlass13device_kernelIN5flash11enable_sm90INS1_16FlashAttnFwdSm90INS1_25CollectiveMainloopFwdSm90ILi2EN4cute5tupleIJNS5_1CILi1EEES8_S8_EEENS6_IJNS7_ILi128EEESA_SA_EEELi128ENS_10bfloat16_tEfNS_4arch4Sm90ELb0ELb1ELb0ELb0ELb0ELb0ELb0ELb1ELb1ELb1ELb1ELb0EEENS1_21CollectiveEpilogueFwdISB_S9_SC_SE_Li256ELb0ELb1ELb1ELb0EEENS1_19SingleTileSchedulerILb0ELb1ELb1ELi128EEEEEEEEEvNT_6ParamsE --------------------------
	.section	.nv.shared._ZN7cutlass13device_kernelIN5flash11enable_sm90INS1_16FlashAttnFwdSm90INS1_25CollectiveMainloopFwdSm90ILi2EN4cute5tupleIJNS5_1CILi1EEES8_S8_EEENS6_IJNS7_ILi128EEESA_SA_EEELi128ENS_10bfloat16_tEfNS_4arch4Sm90ELb0ELb1ELb0ELb0ELb0ELb0ELb0ELb1ELb1ELb1ELb1ELb0EEENS1_21CollectiveEpilogueFwdISB_S9_SC_SE_Li256ELb0ELb1ELb1ELb0EEENS1_19SingleTileSchedulerILb0ELb1ELb1ELi128EEEEEEEEEvNT_6ParamsE,"aw",@nobits
	.sectionflags	@""
	.align	16
	.zero		1024


//--------------------- .nv.shared._ZN7cutlass13device_kernelIN5flash11enable_sm90INS1_16FlashAttnFwdSm90INS1_25CollectiveMainloopFwdSm90ILi2EN4cute5tupleIJNS5_1CILi1EEES8_S8_EEENS6_IJNS7_ILi128EEESA_SA_EEELi128ENS_10bfloat16_tEfNS_4arch4Sm90ELb0ELb1ELb0ELb1ELb0ELb0ELb0ELb1ELb1ELb1ELb1ELb0EEENS1_21CollectiveEpilogueFwdISB_S9_SC_SE_Li256ELb1ELb1ELb1ELb0EEENS1_36VarlenDynamicPersistentTileSchedulerILi128ELi128ELi256ELi128ELb1ELb1ELb1ELb1ELb0ELb1EEEEEEEEEvNT_6ParamsE --------------------------
	.section	.nv.shared._ZN7cutlass13device_kernelIN5flash11enable_sm90INS1_16FlashAttnFwdSm90INS1_25CollectiveMainloopFwdSm90ILi2EN4cute5tupleIJNS5_1CILi1EEES8_S8_EEENS6_IJNS7_ILi128EEESA_SA_EEELi128ENS_10bfloat16_tEfNS_4arch4Sm90ELb0ELb1ELb0ELb1ELb0ELb0ELb0ELb1ELb1ELb1ELb1ELb0EEENS1_21CollectiveEpilogueFwdISB_S9_SC_SE_Li256ELb1ELb1ELb1ELb0EEENS1_36VarlenDynamicPersistentTileSchedulerILi128ELi128ELi256ELi128ELb1ELb1ELb1ELb1ELb0ELb1EEEEEEEEEvNT_6ParamsE,"aw",@nobits
	.sectionflags	@""
	.align	16
	.zero		1024


//--------------------- .nv.shared._ZN7cutlass13device_kernelIN5flash11enable_sm90INS1_16FlashAttnFwdSm90INS1_25CollectiveMainloopFwdSm90ILi2EN4cute5tupleIJNS5_1CILi1EEES8_S8_EEENS6_IJNS7_ILi128EEESA_SA_EEELi128ENS_10bfloat16_tEfNS_4arch4Sm90ELb0ELb1ELb0ELb1ELb0ELb1ELb0ELb1ELb1ELb1ELb1ELb0EEENS1_21CollectiveEpilogueFwdISB_S9_SC_SE_Li256ELb1ELb1ELb1ELb0EEENS1_36VarlenDynamicPersistentTileSchedulerILi128ELi128ELi256ELi128ELb1ELb1ELb1ELb1ELb0ELb1EEEEEEEEEvNT_6ParamsE --------------------------
	.section	.nv.shared._ZN7cutlass13device_kernelIN5flash11enable_sm90INS1_16FlashAttnFwdSm90INS1_25CollectiveMainloopFwdSm90ILi2EN4cute5tupleIJNS5_1CILi1EEES8_S8_EEENS6_IJNS7_ILi128EEESA_SA_EEELi128ENS_10bfloat16_tEfNS_4arch4Sm90ELb0ELb1ELb0ELb1ELb0ELb1ELb0ELb1ELb1ELb1ELb1ELb0EEENS1_21CollectiveEpilogueFwdISB_S9_SC_SE_Li256ELb1ELb1ELb1ELb0EEENS1_36VarlenDynamicPersistentTileSchedulerILi128ELi128ELi256ELi128ELb1ELb1ELb1ELb1ELb0ELb1EEEEEEEEEvNT_6ParamsE,"aw",@nobits
	.sectionflags	@""
	.align	16
	.zero		1024


//--------------------- .nv.shared._ZN7cutlass13device_kernelIN5flash11enable_sm90INS1_16FlashAttnFwdSm90INS1_25CollectiveMainloopFwdSm90ILi2EN4cute5tupleIJNS5_1CILi1EEES8_S8_EEENS6_IJNS7_ILi128EEESA_SA_EEELi128ENS_10bfloat16_tEfNS_4arch4Sm90ELb1ELb0ELb0ELb0ELb0ELb0ELb0ELb1ELb1ELb1ELb1ELb0EEENS1_21CollectiveEpilogueFwdISB_S9_SC_SE_Li256ELb0ELb1ELb1ELb0EEENS1_19SingleTileSchedulerILb0ELb1ELb1ELi128EEEEEEEEEvNT_6ParamsE --------------------------
	.section	.nv.shared._ZN7cutlass13device_kernelIN5flash11enable_sm90INS1_16FlashAttnFwdSm90INS1_25CollectiveMainloopFwdSm90ILi2EN4cute5tupleIJNS5_1CILi1EEES8_S8_EEENS6_IJNS7_ILi128EEESA_SA_EEELi128ENS_10bfloat16_tEfNS_4arch4Sm90ELb1ELb0ELb0ELb0ELb0ELb0ELb0ELb1ELb1ELb1ELb1ELb0EEENS1_21CollectiveEpilogueFwdISB_S9_SC_SE_Li256ELb0ELb1ELb1ELb0EEENS1_19SingleTileSchedulerILb0ELb1ELb1ELi128EEEEEEEEEvNT_6ParamsE,"aw",@nobits
	.sectionflags	@""
	.align	16
	.zero		1024


//--------------------- .nv.shared._ZN7cutlass13device_kernelIN5flash11enable_sm90INS1_16FlashAttnFwdSm90INS1_25CollectiveMainloopFwdSm90ILi2EN4cute5tupleIJNS5_1CILi1EEES8_S8_EEENS6_IJNS7_ILi128EEESA_SA_EEELi128ENS_10bfloat16_tEfNS_4arch4Sm90ELb1ELb0ELb0ELb1ELb0ELb0ELb0ELb1ELb1ELb1ELb1ELb0EEENS1_21CollectiveEpilogueFwdISB_S9_SC_SE_Li256ELb1ELb1ELb1ELb0EEENS1_36VarlenDynamicPersistentTileSchedulerILi128ELi128ELi256ELi128ELb1ELb1ELb1ELb1ELb1ELb1EEEEEEEEEvNT_6ParamsE --------------------------
	.section	.nv.shared._ZN7cutlass13device_kernelIN5flash11enable_sm90INS1_16FlashAttnFwdSm90INS1_25CollectiveMainloopFwdSm90ILi2EN4cute5tupleIJNS5_1CILi1EEES8_S8_EEENS6_IJNS7_ILi128EEESA_SA_EEELi128ENS_10bfloat16_tEfNS_4arch4Sm90ELb1ELb0ELb0ELb1ELb0ELb0ELb0ELb1ELb1ELb1ELb1ELb0EEENS1_21CollectiveEpilogueFwdISB_S9_SC_SE_Li256ELb1ELb1ELb1ELb0EEENS1_36VarlenDynamicPersistentTileSchedulerILi128ELi128ELi256ELi128ELb1ELb1ELb1ELb1ELb1ELb1EEEEEEEEEvNT_6ParamsE,"aw",@nobits
	.sectionflags	@""
	.align	16
	.zero		1024


//--------------------- .nv.shared._ZN7cutlass13device_kernelIN5flash11enable_sm90INS1_16FlashAttnFwdSm90INS1_25CollectiveMainloopFwdSm90ILi2EN4cute5tupleIJNS5_1CILi1EEES8_S8_EEENS6_IJNS7_ILi128EEESA_SA_EEELi128ENS_10bfloat16_tEfNS_4arch4Sm90ELb1ELb0ELb0ELb1ELb0ELb1ELb0ELb1ELb1ELb1ELb1ELb0EEENS1_21CollectiveEpilogueFwdISB_S9_SC_SE_Li256ELb1ELb1ELb1ELb0EEENS1_36VarlenDynamicPersistentTileSchedulerILi128ELi128ELi256ELi128ELb1ELb1ELb1ELb1ELb1ELb1EEEEEEEEEvNT_6ParamsE --------------------------
	.section	.nv.shared._ZN7cutlass13device_kernelIN5flash11enable_sm90INS1_16FlashAttnFwdSm90INS1_25CollectiveMainloopFwdSm90ILi2EN4cute5tupleIJNS5_1CILi1EEES8_S8_EEENS6_IJNS7_ILi128EEESA_SA_EEELi128ENS_10bfloat16_tEfNS_4arch4Sm90ELb1ELb0ELb0ELb1ELb0ELb1ELb0ELb1ELb1ELb1ELb1ELb0EEENS1_21CollectiveEpilogueFwdISB_S9_SC_SE_Li256ELb1ELb1ELb1ELb0EEENS1_36VarlenDynamicPersistentTileSchedulerILi128ELi128ELi256ELi128ELb1ELb1ELb1ELb1ELb1ELb1EEEEEEEEEvNT_6ParamsE,"aw",@nobits
	.sectionflags	@""
	.align	16
	.zero		1024


//--------------------- .nv.shared._ZN7cutlass13device_kernelIN5flash11enable_sm90INS1_16FlashAttnFwdSm90INS1_25CollectiveMainloopFwdSm90ILi2EN4cute5tupleIJNS5_1CILi1EEES8_S8_EEENS6_IJNS7_ILi192EEENS7_ILi144EEENS7_ILi96EEEEEELi96ENS_10bfloat16_tEfNS_4arch4Sm90ELb0ELb0ELb0ELb0ELb0ELb0ELb0ELb0ELb1ELb1ELb1ELb0EEENS1_21CollectiveEpilogueFwdINS6_IJSA_SC_SB_EEES9_SE_SG_Li384ELb0ELb1ELb1ELb0EEENS1_19SingleTileSchedulerILb0ELb1ELb1ELi192EEEEEEEEEvNT_6ParamsE --------------------------
	.section	.nv.shared._ZN7cutlass13device_kernelIN5flash11enable_sm90INS1_16FlashAttnFwdSm90INS1_25CollectiveMainloopFwdSm90ILi2EN4cute5tupleIJNS5_1CILi1EEES8_S8_EEENS6_IJNS7_ILi192EEENS7_ILi144EEENS7_ILi96EEEEEELi96ENS_10bfloat16_tEfNS_4arch4Sm90ELb0ELb0ELb0ELb0ELb0ELb0ELb0ELb0ELb1ELb1ELb1ELb0EEENS1_21CollectiveEpilogueFwdINS6_IJSA_SC_SB_EEES9_SE_SG_Li384ELb0ELb1ELb1ELb0EEENS1_19SingleTileSchedulerILb0ELb1ELb1ELi192EEEEEEEEEvNT_6ParamsE,"aw",@nobits
	.sectionflags	@""
	.align	16
	.zero		1024


//--------------------- .nv.shared._ZN7cutlass13device_kernelIN5flash11enable_sm90INS1_16FlashAttnFwdSm90INS1_25CollectiveMainloopFwdSm90ILi2EN4cute5tupleIJNS5_1CILi1EEES8_S8_EEENS6_IJNS7_ILi192EEENS7_ILi144EEENS7_ILi96EEEEEELi96ENS_10bfloat16_tEfNS_4arch4Sm90ELb0ELb0ELb0ELb1ELb0ELb0ELb0ELb0ELb1ELb1ELb1ELb0EEENS1_21CollectiveEpilogueFwdINS6_IJSA_SC_SB_EEES9_SE_SG_Li384ELb1ELb1ELb1ELb0EEENS1_36VarlenDynamicPersistentTileSchedulerILi192ELi144ELi384ELi128ELb1ELb1ELb1ELb0ELb1ELb1EEEEEEEEEvNT_6ParamsE --------------------------
	.section	.nv.shared._ZN7cutlass13device_kernelIN5flash11enable_sm90INS1_16FlashAttnFwdSm90INS1_25CollectiveMainloopFwdSm90ILi2EN4cute5tupleIJNS5_1CILi1EEES8_S8_EEENS6_IJNS7_ILi192EEENS7_ILi144EEENS7_ILi96EEEEEELi96ENS_10bfloat16_tEfNS_4arch4Sm90ELb0ELb0ELb0ELb1ELb0ELb0ELb0ELb0ELb1ELb1ELb1ELb0EEENS1_21CollectiveEpilogueFwdINS6_IJSA_SC_SB_EEES9_SE_SG_Li384ELb1ELb1ELb1ELb0EEENS1_36VarlenDynamicPersistentTileSchedulerILi192ELi144ELi384ELi128ELb1ELb1ELb1ELb0ELb1ELb1EEEEEEEEEvNT_6ParamsE,"aw",@nobits
	.sectionflags	@""
	.align	16
	.zero		1024


//--------------------- .nv.shared._ZN7cutlass13device_kernelIN5flash11enable_sm90INS1_16FlashAttnFwdSm90INS1_25CollectiveMainloopFwdSm90ILi2EN4cute5tupleIJNS5_1CILi1EEES8_S8_EEENS6_IJNS7_ILi192EEENS7_ILi144EEENS7_ILi96EEEEEELi96ENS_10bfloat16_tEfNS_4arch4Sm90ELb0ELb0ELb0ELb1ELb0ELb1ELb0ELb0ELb1ELb1ELb1ELb0EEENS1_21CollectiveEpilogueFwdINS6_IJSA_SC_SB_EEES9_SE_SG_Li384ELb1ELb1ELb1ELb0EEENS1_36VarlenDynamicPersistentTileSchedulerILi192ELi144ELi384ELi128ELb1ELb1ELb1ELb0ELb1ELb1EEEEEEEEEvNT_6ParamsE --------------------------
	.section	.nv.shared._ZN7cutlass13device_kernelIN5flash11enable_sm90INS1_16FlashAttnFwdSm90INS1_25CollectiveMainloopFwdSm90ILi2EN4cute5tupleIJNS5_1CILi1EEES8_S8_EEENS6_IJNS7_ILi192EEENS7_ILi144EEENS7_ILi96EEEEEELi96ENS_10bfloat16_tEfNS_4arch4Sm90ELb0ELb0ELb0ELb1ELb0ELb1ELb0ELb0ELb1ELb1ELb1ELb0EEENS1_21CollectiveEpilogueFwdINS6_IJSA_SC_SB_EEES9_SE_SG_Li384ELb1ELb1ELb1ELb0EEENS1_36VarlenDynamicPersistentTileSchedulerILi192ELi144ELi384ELi128ELb1ELb1ELb1ELb0ELb1ELb1EEEEEEEEEvNT_6ParamsE,"aw",@nobits
	.sectionflags	@""
	.align	16
	.zero		1024


//--------------------- .nv.shared._ZN7cutlass13device_kernelIN5flash11enable_sm90INS1_16FlashAttnFwdSm90INS1_25CollectiveMainloopFwdSm90ILi2EN4cute5tupleIJNS5_1CILi1EEES8_S8_EEENS6_IJNS7_ILi192EEENS7_ILi128EEENS7_ILi96EEEEEELi96ENS_10bfloat16_tEfNS_4arch4Sm90ELb0ELb1ELb0ELb0ELb0ELb0ELb0ELb0ELb1ELb1ELb1ELb0EEENS1_21CollectiveEpilogueFwdINS6_IJSA_SC_SB_EEES9_SE_SG_Li384ELb0ELb1ELb1ELb0EEENS1_19SingleTileSchedulerILb0ELb1ELb1ELi192EEEEEEEEEvNT_6ParamsE --------------------------
	.section	.nv.shared._ZN7cutlass13device_kernelIN5flash11enable_sm90INS1_16FlashAttnFwdSm90INS1_25CollectiveMainloopFwdSm90ILi2EN4cute5tupleIJNS5_1CILi1EEES8_S8_EEENS6_IJNS7_ILi192EEENS7_ILi128EEENS7_ILi96EEEEEELi96ENS_10bfloat16_tEfNS_4arch4Sm90ELb0ELb1ELb0ELb0ELb0ELb0ELb0ELb0ELb1ELb1ELb1ELb0EEENS1_21CollectiveEpilogueFwdINS6_IJSA_SC_SB_EEES9_SE_SG_Li384ELb0ELb1ELb1ELb0EEENS1_19SingleTileSchedulerILb0ELb1ELb1ELi192EEEEEEEEEvNT_6ParamsE,"aw",@nobits
	.sectionflags	@""
	.align	16
	.zero		1024


//--------------------- .nv.shared._ZN7cutlass13device_kernelIN5flash11enable_sm90INS1_16FlashAttnFwdSm90INS1_25CollectiveMainloopFwdSm90ILi2EN4cute5tupleIJNS5_1CILi1EEES8_S8_EEENS6_IJNS7_ILi192EEENS7_ILi128EEENS7_ILi96EEEEEELi96ENS_10bfloat16_tEfNS_4arch4Sm90ELb0ELb1ELb0ELb1ELb0ELb0ELb0ELb0ELb1ELb1ELb1ELb0EEENS1_21CollectiveEpilogueFwdINS6_IJSA_SC_SB_EEES9_SE_SG_Li384ELb1ELb1ELb1ELb0EEENS1_36VarlenDynamicPersistentTileSchedulerILi192ELi128ELi384ELi128ELb1ELb1ELb1ELb1ELb0ELb1EEEEEEEEEvNT_6ParamsE --------------------------
	.section	.nv.shared._ZN7cutlass13device_kernelIN5flash11enable_sm90INS1_16FlashAttnFwdSm90INS1_25CollectiveMainloopFwdSm90ILi2EN4cute5tupleIJNS5_1CILi1EEES8_S8_EEENS6_IJNS7_ILi192EEENS7_ILi128EEENS7_ILi96EEEEEELi96ENS_10bfloat16_tEfNS_4arch4Sm90ELb0ELb1ELb0ELb1ELb0ELb0ELb0ELb0ELb1ELb1ELb1ELb0EEENS1_21CollectiveEpilogueFwdINS6_IJSA_SC_SB_EEES9_SE_SG_Li384ELb1ELb1ELb1ELb0EEENS1_36VarlenDynamicPersistentTileSchedulerILi192ELi128ELi384ELi128ELb1ELb1ELb1ELb1ELb0ELb1EEEEEEEEEvNT_6ParamsE,"aw",@nobits
	.sectionflags	@""
	.align	16
	.zero		1024


//--------------------- .nv.shared._ZN7cutlass13device_kernelIN5flash11enable_sm90INS1_16FlashAttnFwdSm90INS1_25CollectiveMainloopFwdSm90ILi2EN4cute5tupleIJNS5_1CILi1EEES8_S8_EEENS6_IJNS7_ILi192EEENS7_ILi128EEENS7_ILi96EEEEEELi96ENS_10bfloat16_tEfNS_4arch4Sm90ELb0ELb1ELb0ELb1ELb0ELb1ELb0ELb0ELb1ELb1ELb1ELb0EEENS1_21CollectiveEpilogueFwdINS6_IJSA_SC_SB_EEES9_SE_SG_Li384ELb1ELb1ELb1ELb0EEENS1_36VarlenDynamicPersistentTileSchedulerILi192ELi128ELi384ELi128ELb1ELb1ELb1ELb1ELb0ELb1EEEEEEEEEvNT_6ParamsE --------------------------
	.section	.nv.shared._ZN7cutlass13device_kernelIN5flash11enable_sm90INS1_16FlashAttnFwdSm90INS1_25CollectiveMainloopFwdSm90ILi2EN4cute5tupleIJNS5_1CILi1EEES8_S8_EEENS6_IJNS7_ILi192EEENS7_ILi128EEENS7_ILi96EEEEEELi96ENS_10bfloat16_tEfNS_4arch4Sm90ELb0ELb1ELb0ELb1ELb0ELb1ELb0ELb0ELb1ELb1ELb1ELb0EEENS1_21CollectiveEpilogueFwdINS6_IJSA_SC_SB_EEES9_SE_SG_Li384ELb1ELb1ELb1ELb0EEENS1_36VarlenDynamicPersistentTileSchedulerILi192ELi128ELi384ELi128ELb1ELb1ELb1ELb1ELb0ELb1EEEEEEEEEvNT_6ParamsE,"aw",@nobits
	.sectionflags	@""
	.align	16
	.zero		1024


//--------------------- .nv.shared._ZN7cutlass13device_kernelIN5flash11enable_sm90INS1_16FlashAttnFwdSm90INS1_25CollectiveMainloopFwdSm90ILi2EN4cute5tupleIJNS5_1CILi1EEES8_S8_EEENS6_IJNS7_ILi192EEENS7_ILi144EEENS7_ILi96EEEEEELi96ENS_10bfloat16_tEfNS_4arch4Sm90ELb1ELb0ELb0ELb0ELb0ELb0ELb0ELb0ELb1ELb1ELb1ELb0EEENS1_21CollectiveEpilogueFwdINS6_IJSA_SC_SB_EEES9_SE_SG_Li384ELb0ELb1ELb1ELb0EEENS1_19SingleTileSchedulerILb0ELb1ELb1ELi192EEEEEEEEEvNT_6ParamsE --------------------------
	.section	.nv.shared._ZN7cutlass13device_kernelIN5flash11enable_sm90INS1_16FlashAttnFwdSm90INS1_25CollectiveMainloopFwdSm90ILi2EN4cute5tupleIJNS5_1CILi1EEES8_S8_EEENS6_IJNS7_ILi192EEENS7_ILi144EEENS7_ILi96EEEEEELi96ENS_10bfloat16_tEfNS_4arch4Sm90ELb1ELb0ELb0ELb0ELb0ELb0ELb0ELb0ELb1ELb1ELb1ELb0EEENS1_21CollectiveEpilogueFwdINS6_IJSA_SC_SB_EEES9_SE_SG_Li384ELb0ELb1ELb1ELb0EEENS1_19SingleTileSchedulerILb0ELb1ELb1ELi192EEEEEEEEEvNT_6ParamsE,"aw",@nobits
	.sectionflags	@""
	.align	16
	.zero		1024


//--------------------- .nv.shared._ZN7cutlass13device_kernelIN5flash11enable_sm90INS1_16FlashAttnFwdSm90INS1_25CollectiveMainloopFwdSm90ILi2EN4cute5tupleIJNS5_1CILi1EEES8_S8_EEENS6_IJNS7_ILi192EEENS7_ILi144EEENS7_ILi96EEEEEELi96ENS_10bfloat16_tEfNS_4arch4Sm90ELb1ELb0ELb0ELb1ELb0ELb0ELb0ELb0ELb1ELb1ELb1ELb0EEENS1_21CollectiveEpilogueFwdINS6_IJSA_SC_SB_EEES9_SE_SG_Li384ELb1ELb1ELb1ELb0EEENS1_36VarlenDynamicPersistentTileSchedulerILi192ELi144ELi384ELi128ELb1ELb1ELb1ELb1ELb1ELb1EEEEEEEEEvNT_6ParamsE --------------------------
	.section	.nv.shared._ZN7cutlass13device_kernelIN5flash11enable_sm90INS1_16FlashAttnFwdSm90INS1_25CollectiveMainloopFwdSm90ILi2EN4cute5tupleIJNS5_1CILi1EEES8_S8_EEENS6_IJNS7_ILi192EEENS7_ILi144EEENS7_ILi96EEEEEELi96ENS_10bfloat16_tEfNS_4arch4Sm90ELb1ELb0ELb0ELb1ELb0ELb0ELb0ELb0ELb1ELb1ELb1ELb0EEENS1_21CollectiveEpilogueFwdINS6_IJSA_SC_SB_EEES9_SE_SG_Li384ELb1ELb1ELb1ELb0EEENS1_36VarlenDynamicPersistentTileSchedulerILi192ELi144ELi384ELi128ELb1ELb1ELb1ELb1ELb1ELb1EEEEEEEEEvNT_6ParamsE,"aw",@nobits
	.sectionflags	@""
	.align	16
	.zero		1024


//--------------------- .nv.shared._ZN7cutlass13device_kernelIN5flash11enable_sm90INS1_16FlashAttnFwdSm90INS1_25CollectiveMainloopFwdSm90ILi2EN4cute5tupleIJNS5_1CILi1EEES8_S8_EEENS6_IJNS7_ILi192EEENS7_ILi144EEENS7_ILi96EEEEEELi96ENS_10bfloat16_tEfNS_4arch4Sm90ELb1ELb0ELb0ELb1ELb0ELb1ELb0ELb0ELb1ELb1ELb1ELb0EEENS1_21CollectiveEpilogueFwdINS6_IJSA_SC_SB_EEES9_SE_SG_Li384ELb1ELb1ELb1ELb0EEENS1_36VarlenDynamicPersistentTileSchedulerILi192ELi144ELi384ELi128ELb1ELb1ELb1ELb1ELb1ELb1EEEEEEEEEvNT_6ParamsE --------------------------
	.section	.nv.shared._ZN7cutlass13device_kernelIN5flash11enable_sm90INS1_16FlashAttnFwdSm90INS1_25CollectiveMainloopFwdSm90ILi2EN4cute5tupleIJNS5_1CILi1EEES8_S8_EEENS6_IJNS7_ILi192EEENS7_ILi144EEENS7_ILi96EEEEEELi96ENS_10bfloat16_tEfNS_4arch4Sm90ELb1ELb0ELb0ELb1ELb0ELb1ELb0ELb0ELb1ELb1ELb1ELb0EEENS1_21CollectiveEpilogueFwdINS6_IJSA_SC_SB_EEES9_SE_SG_Li384ELb1ELb1ELb1ELb0EEENS1_36VarlenDynamicPersistentTileSchedulerILi192ELi144ELi384ELi128ELb1ELb1ELb1ELb1ELb1ELb1EEEEEEEEEvNT_6ParamsE,"aw",@nobits
	.sectionflags	@""
	.align	16
	.zero		1024


//--------------------- .nv.shared._ZN7cutlass13device_kernelIN5flash11enable_sm90INS1_16FlashAttnFwdSm90INS1_25CollectiveMainloopFwdSm90ILi2EN4cute5tupleIJNS5_1CILi1EEES8_S8_EEENS6_IJNS7_ILi192EEESA_NS7_ILi64EEEEEELi64ENS_10bfloat16_tEfNS_4arch4Sm90ELb0ELb0ELb0ELb0ELb0ELb0ELb0ELb0ELb1ELb1ELb1ELb0EEENS1_21CollectiveEpilogueFwdINS6_IJSA_SB_SA_EEES9_SD_SF_Li384ELb0ELb1ELb1ELb0EEENS1_19SingleTileSchedulerILb0ELb1ELb1ELi192EEEEEEEEEvNT_6ParamsE --------------------------
	.section	.nv.shared._ZN7cutlass13device_kernelIN5flash11enable_sm90INS1_16FlashAttnFwdSm90INS1_25CollectiveMainloopFwdSm90ILi2EN4cute5tupleIJNS5_1CILi1EEES8_S8_EEENS6_IJNS7_ILi192EEESA_NS7_ILi64EEEEEELi64ENS_10bfloat16_tEfNS_4arch4Sm90ELb0ELb0ELb0ELb0ELb0ELb0ELb0ELb0ELb1ELb1ELb1ELb0EEENS1_21CollectiveEpilogueFwdINS6_IJSA_SB_SA_EEES9_SD_SF_Li384ELb0ELb1ELb1ELb0EEENS1_19SingleTileSchedulerILb0ELb1ELb1ELi192EEEEEEEEEvNT_6ParamsE,"aw",@nobits
	.sectionflags	@""
	.align	16
	.zero		1024


//--------------------- .nv.shared._ZN7cutlass13device_kernelIN5flash11enable_sm90INS1_16FlashAttnFwdSm90INS1_25CollectiveMainloopFwdSm90ILi2EN4cute5tupleIJNS5_1CILi1EEES8_S8_EEENS6_IJNS7_ILi192EEESA_NS7_ILi64EEEEEELi64ENS_10bfloat16_tEfNS_4arch4Sm90ELb0ELb0ELb0ELb1ELb0ELb0ELb0ELb0ELb1ELb1ELb1ELb0EEENS1_21CollectiveEpilogueFwdINS6_IJSA_SB_SA_EEES9_SD_SF_Li384ELb1ELb1ELb1ELb0EEENS1_36VarlenDynamicPersistentTileSchedulerILi192ELi192ELi384ELi128ELb1ELb1ELb1ELb0ELb1ELb1EEEEEEEEEvNT_6ParamsE --------------------------
	.section	.nv.shared._ZN7cutlass13device_kernelIN5flash11enable_sm90INS1_16FlashAttnFwdSm90INS1_25CollectiveMainloopFwdSm90ILi2EN4cute5tupleIJNS5_1CILi1EEES8_S8_EEENS6_IJNS7_ILi192EEESA_NS7_ILi64EEEEEELi64ENS_10bfloat16_tEfNS_4arch4Sm90ELb0ELb0ELb0ELb1ELb0ELb0ELb0ELb0ELb1ELb1ELb1ELb0EEENS1_21CollectiveEpilogueFwdINS6_IJSA_SB_SA_EEES9_SD_SF_Li384ELb1ELb1ELb1ELb0EEENS1_36VarlenDynamicPersistentTileSchedulerILi192ELi192ELi384ELi128ELb1ELb1ELb1ELb0ELb1ELb1EEEEEEEEEvNT_6ParamsE,"aw",@nobits
	.sectionflags	@""
	.align	16
	.zero		1024


//--------------------- .nv.shared._ZN7cutlass13device_kernelIN5flash11enable_sm90INS1_16FlashAttnFwdSm90INS1_25CollectiveMainloopFwdSm90ILi2EN4cute5tupleIJNS5_1CILi1EEES8_S8_EEENS6_IJNS7_ILi192EEESA_NS7_ILi64EEEEEELi64ENS_10bfloat16_tEfNS_4arch4Sm90ELb0ELb0ELb0ELb1ELb0ELb1ELb0ELb0ELb1ELb1ELb1ELb0EEENS1_21CollectiveEpilogueFwdINS6_IJSA_SB_SA_EEES9_SD_SF_Li384ELb1ELb1ELb1ELb0EEENS1_36VarlenDynamicPersistentTileSchedulerILi192ELi192ELi384ELi128ELb1ELb1ELb1ELb0ELb1ELb1EEEEEEEEEvNT_6ParamsE --------------------------
	.section	.nv.shared._ZN7cutlass13device_kernelIN5flash11enable_sm90INS1_16FlashAttnFwdSm90INS1_25CollectiveMainloopFwdSm90ILi2EN4cute5tupleIJNS5_1CILi1EEES8_S8_EEENS6_IJNS7_ILi192EEESA_NS7_ILi64EEEEEELi64ENS_10bfloat16_tEfNS_4arch4Sm90ELb0ELb0ELb0ELb1ELb0ELb1ELb0ELb0ELb1ELb1ELb1ELb0EEENS1_21CollectiveEpilogueFwdINS6_IJSA_SB_SA_EEES9_SD_SF_Li384ELb1ELb1ELb1ELb0EEENS1_36VarlenDynamicPersistentTileSchedulerILi192ELi192ELi384ELi128ELb1ELb1ELb1ELb0ELb1ELb1EEEEEEEEEvNT_6ParamsE,"aw",@nobits
	.sectionflags	@""
	.align	16
	.zero		1024


//--------------------- .nv.shared._ZN7cutlass13device_kernelIN5flash11enable_sm90INS1_16FlashAttnFwdSm90INS1_25CollectiveMainloopFwdSm90ILi2EN4cute5tupleIJNS5_1CILi1EEES8_S8_EEENS6_IJNS7_ILi192EEENS7_ILi128EEENS7_ILi64EEEEEELi64ENS_10bfloat16_tEfNS_4arch4Sm90ELb0ELb1ELb0ELb0ELb0ELb0ELb0ELb1ELb1ELb1ELb1ELb0EEENS1_21CollectiveEpilogueFwdINS6_IJSA_SC_SB_EEES9_SE_SG_Li384ELb0ELb1ELb1ELb0EEENS1_19SingleTileSchedulerILb0ELb1ELb1ELi192EEEEEEEEEvNT_6ParamsE --------------------------
	.section	.nv.shared._ZN7cutlass13device_kernelIN5flash11enable_sm90INS1_16FlashAttnFwdSm90INS1_25CollectiveMainloopFwdSm90ILi2EN4cute5tupleIJNS5_1CILi1EEES8_S8_EEENS6_IJNS7_ILi192EEENS7_ILi128EEENS7_ILi64EEEEEELi64ENS_10bfloat16_tEfNS_4arch4Sm90ELb0ELb1ELb0ELb0ELb0ELb0ELb0ELb1ELb1ELb1ELb1ELb0EEENS1_21CollectiveEpilogueFwdINS6_IJSA_SC_SB_EEES9_SE_SG_Li384ELb0ELb1ELb1ELb0EEENS1_19SingleTileSchedulerILb0ELb1ELb1ELi192EEEEEEEEEvNT_6ParamsE,"aw",@nobits
	.sectionflags	@""
	.align	16
	.zero		1024


//--------------------- .nv.shared._ZN7cutlass13device_kernelIN5flash11enable_sm90INS1_16FlashAttnFwdSm90INS1_25CollectiveMainloopFwdSm90ILi2EN4cute5tupleIJNS5_1CILi1EEES8_S8_EEENS6_IJNS7_ILi192EEENS7_ILi128EEENS7_ILi64EEEEEELi64ENS_10bfloat16_tEfNS_4arch4Sm90ELb0ELb1ELb0ELb1ELb0ELb0ELb0ELb1ELb1ELb1ELb1ELb0EEENS1_21CollectiveEpilogueFwdINS6_IJSA_SC_SB_EEES9_SE_SG_Li384ELb1ELb1ELb1ELb0EEENS1_36VarlenDynamicPersistentTileSchedulerILi192ELi128ELi384ELi128ELb1ELb1ELb1ELb1ELb0ELb1EEEEEEEEEvNT_6ParamsE --------------------------
	.section	.nv.shared._ZN7cutlass13device_kernelIN5flash11enable_sm90INS1_16FlashAttnFwdSm90INS1_25CollectiveMainloopFwdSm90ILi2EN4cute5tupleIJNS5_1CILi1EEES8_S8_EEENS6_IJNS7_ILi192EEENS7_ILi128EEENS7_ILi64EEEEEELi64ENS_10bfloat16_tEfNS_4arch4Sm90ELb0ELb1ELb0ELb1ELb0ELb0ELb0ELb1ELb1ELb1ELb1ELb0EEENS1_21CollectiveEpilogueFwdINS6_IJSA_SC_SB_EEES9_SE_SG_Li384ELb1ELb1ELb1ELb0EEENS1_36VarlenDynamicPersistentTileSchedulerILi192ELi128ELi384ELi128ELb1ELb1ELb1ELb1ELb0ELb1EEEEEEEEEvNT_6ParamsE,"aw",@nobits
	.sectionflags	@""
	.align	16
	.zero		1024


//--------------------- .nv.shared._ZN7cutlass13device_kernelIN5flash11enable_sm90INS1_16FlashAttnFwdSm90INS1_25CollectiveMainloopFwdSm90ILi2EN4cute5tupleIJNS5_1CILi1EEES8_S8_EEENS6_IJNS7_ILi192EEENS7_ILi128EEENS7_ILi64EEEEEELi64ENS_10bfloat16_tEfNS_4arch4Sm90ELb0ELb1ELb0ELb1ELb0ELb1ELb0ELb1ELb1ELb1ELb1ELb0EEENS1_21CollectiveEpilogueFwdINS6_IJSA_SC_SB_EEES9_SE_SG_Li384ELb1ELb1ELb1ELb0EEENS1_36VarlenDynamicPersistentTileSchedulerILi192ELi128ELi384ELi128ELb1ELb1ELb1ELb1ELb0ELb1EEEEEEEEEvNT_6ParamsE --------------------------
	.section	.nv.shared._ZN7cutlass13device_kernelIN5flash11enable_sm90INS1_16FlashAttnFwdSm90INS1_25CollectiveMainloopFwdSm90ILi2EN4cute5tupleIJNS5_1CILi1EEES8_S8_EEENS6_IJNS7_ILi192EEENS7_ILi128EEENS7_ILi64EEEEEELi64ENS_10bfloat16_tEfNS_4arch4Sm90ELb0ELb1ELb0ELb1ELb0ELb1ELb0ELb1ELb1ELb1ELb1ELb0EEENS1_21CollectiveEpilogueFwdINS6_IJSA_SC_SB_EEES9_SE_SG_Li384ELb1ELb1ELb1ELb0EEENS1_36VarlenDynamicPersistentTileSchedulerILi192ELi128ELi384ELi128ELb1ELb1ELb1ELb1ELb0ELb1EEEEEEEEEvNT_6ParamsE,"aw",@nobits
	.sectionflags	@""
	.align	16
	.zero		1024


//--------------------- .nv.shared._ZN7cutlass13device_kernelIN5flash11enable_sm90INS1_16FlashAttnFwdSm90INS1_25CollectiveMainloopFwdSm90ILi2EN4cute5tupleIJNS5_1CILi1EEES8_S8_EEENS6_IJNS7_ILi192EEENS7_ILi128EEENS7_ILi64EEEEEELi64ENS_10bfloat16_tEfNS_4arch4Sm90ELb1ELb0ELb0ELb0ELb0ELb0ELb0ELb1ELb1ELb1ELb1ELb0EEENS1_21CollectiveEpilogueFwdINS6_IJSA_SC_SB_EEES9_SE_SG_Li384ELb0ELb1ELb1ELb0EEENS1_19SingleTileSchedulerILb0ELb1ELb1ELi192EEEEEEEEEvNT_6ParamsE --------------------------
	.section	.nv.shared._ZN7cutlass13device_kernelIN5flash11enable_sm90INS1_16FlashAttnFwdSm90INS1_25CollectiveMainloopFwdSm90ILi2EN4cute5tupleIJNS5_1CILi1EEES8_S8_EEENS6_IJNS7_ILi192EEENS7_ILi128EEENS7_ILi64EEEEEELi64ENS_10bfloat16_tEfNS_4arch4Sm90ELb1ELb0ELb0ELb0ELb0ELb0ELb0ELb1ELb1ELb1ELb1ELb0EEENS1_21CollectiveEpilogueFwdINS6_IJSA_SC_SB_EEES9_SE_SG_Li384ELb0ELb1ELb1ELb0EEENS1_19SingleTileSchedulerILb0ELb1ELb1ELi192EEEEEEEEEvNT_6ParamsE,"aw",@nobits
	.sectionflags	@""
	.align	16
	.zero		1024


//--------------------- .nv.shared._ZN7cutlass13device_kernelIN5flash11enable_sm90INS1_16FlashAttnFwdSm90INS1_25CollectiveMainloopFwdSm90ILi2EN4cute5tupleIJNS5_1CILi1EEES8_S8_EEENS6_IJNS7_ILi192EEENS7_ILi128EEENS7_ILi64EEEEEELi64ENS_10bfloat16_tEfNS_4arch4Sm90ELb1ELb0ELb0ELb1ELb0ELb0ELb0ELb1ELb1ELb1ELb1ELb0EEENS1_21CollectiveEpilogueFwdINS6_IJSA_SC_SB_EEES9_SE_SG_Li384ELb1ELb1ELb1ELb0EEENS1_36VarlenDynamicPersistentTileSchedulerILi192ELi128ELi384ELi128ELb1ELb1ELb1ELb1ELb1ELb1EEEEEEEEEvNT_6ParamsE --------------------------
	.section	.nv.shared._ZN7cutlass13device_kernelIN5flash11enable_sm90INS1_16FlashAttnFwdSm90INS1_25CollectiveMainloopFwdSm90ILi2EN4cute5tupleIJNS5_1CILi1EEES8_S8_EEENS6_IJNS7_ILi192EEENS7_ILi128EEENS7_ILi64EEEEEELi64ENS_10bfloat16_tEfNS_4arch4Sm90ELb1ELb0ELb0ELb1ELb0ELb0ELb0ELb1ELb1ELb1ELb1ELb0EEENS1_21CollectiveEpilogueFwdINS6_IJSA_SC_SB_EEES9_SE_SG_Li384ELb1ELb1ELb1ELb0EEENS1_36VarlenDynamicPersistentTileSchedulerILi192ELi128ELi384ELi128ELb1ELb1ELb1ELb1ELb1ELb1EEEEEEEEEvNT_6ParamsE,"aw",@nobits
	.sectionflags	@""
	.align	16
	.zero		1024


//--------------------- .nv.shared._ZN7cutlass13device_kernelIN5flash11enable_sm90INS1_16FlashAttnFwdSm90INS1_25CollectiveMainloopFwdSm90ILi2EN4cute5tupleIJNS5_1CILi1EEES8_S8_EEENS6_IJNS7_ILi192EEENS7_ILi128EEENS7_ILi64EEEEEELi64ENS_10bfloat16_tEfNS_4arch4Sm90ELb1ELb0ELb0ELb1ELb0ELb1ELb0ELb1ELb1ELb1ELb1ELb0EEENS1_21CollectiveEpilogueFwdINS6_IJSA_SC_SB_EEES9_SE_SG_Li384ELb1ELb1ELb1ELb0EEENS1_36VarlenDynamicPersistentTileSchedulerILi192ELi128ELi384ELi128ELb1ELb1ELb1ELb1ELb1ELb1EEEEEEEEEvNT_6ParamsE --------------------------
	.section	.nv.shared._ZN7cutlass13device_kernelIN5flash11enable_sm90INS1_16FlashAttnFwdSm90INS1_25CollectiveMainloopFwdSm90ILi2EN4cute5tupleIJNS5_1CILi1EEES8_S8_EEENS6_IJNS7_ILi192EEENS7_ILi128EEENS7_ILi64EEEEEELi64ENS_10bfloat16_tEfNS_4arch4Sm90ELb1ELb0ELb0ELb1ELb0ELb1ELb0ELb1ELb1ELb1ELb1ELb0EEENS1_21CollectiveEpilogueFwdINS6_IJSA_SC_SB_EEES9_SE_SG_Li384ELb1ELb1ELb1ELb0EEENS1_36VarlenDynamicPersistentTileSchedulerILi192ELi128ELi384ELi128ELb1ELb1ELb1ELb1ELb1ELb1EEEEEEEEEvNT_6ParamsE,"aw",@nobits
	.sectionflags	@""
	.align	16
	.zero		1024


//--------------------- .nv.constant0._ZN7cutlass13device_kernelIN5flash11enable_sm90INS1_16FlashAttnFwdSm90INS1_25CollectiveMainloopFwdSm90ILi2EN4cute5tupleIJNS5_1CILi1EEES8_S8_EEENS6_IJNS7_ILi128EEENS7_ILi80EEENS7_ILi256EEEEEELi256ENS_10bfloat16_tEfNS_4arch4Sm90ELb0ELb0ELb0ELb0ELb0ELb0ELb0ELb1ELb1ELb1ELb1ELb0EEENS1_21CollectiveEpilogueFwdINS6_IJSA_SC_SB_EEES9_SE_SG_Li256ELb0ELb1ELb1ELb0EEENS1_19SingleTileSchedulerILb0ELb1ELb1ELi128EEEEEEEEEvNT_6ParamsE --------------------------
	.section	.nv.constant0._ZN7cutlass13device_kernelIN5flash11enable_sm90INS1_16FlashAttnFwdSm90INS1_25CollectiveMainloopFwdSm90ILi2EN4cute5tupleIJNS5_1CILi1EEES8_S8_EEENS6_IJNS7_ILi128EEENS7_ILi80EEENS7_ILi256EEEEEELi256ENS_10bfloat16_tEfNS_4arch4Sm90ELb0ELb0ELb0ELb0ELb0ELb0ELb0ELb1ELb1ELb1ELb1ELb0EEENS1_21CollectiveEpilogueFwdINS6_IJSA_SC_SB_EEES9_SE_SG_Li256ELb0ELb1ELb1ELb0EEENS1_19SingleTileSchedulerILb0ELb1ELb1ELi128EEEEEEEEEvNT_6ParamsE,"a",@progbits
	.sectionflags	@""
	.align	4
.nv.constant0._ZN7cutlass13device_kernelIN5flash11enable_sm90INS1_16FlashAttnFwdSm90INS1_25CollectiveMainloopFwdSm90ILi2EN4cute5tupleIJNS5_1CILi1EEES8_S8_EEENS6_IJNS7_ILi128EEENS7_ILi80EEENS7_ILi256EEEEEELi256ENS_10bfloat16_tEfNS_4arch4Sm90ELb0ELb0ELb0ELb0ELb0ELb0ELb0ELb1ELb1ELb1ELb1ELb0EEENS1_21CollectiveEpilogueFwdINS6_IJSA_SC_SB_EEES9_SE_SG_Li256ELb0ELb1ELb1ELb0EEENS1_19SingleTileSchedulerILb0ELb1ELb1ELi128EEEEEEEEEvNT_6ParamsE:
	.zero		3200


//--------------------- .nv.constant0._ZN7cutlass13device_kernelIN5flash11enable_sm90INS1_16FlashAttnFwdSm90INS1_25CollectiveMainloopFwdSm90ILi2EN4cute5tupleIJNS5_1CILi1EEES8_S8_EEENS6_IJNS7_ILi128EEENS7_ILi80EEENS7_ILi256EEEEEELi256ENS_10bfloat16_tEfNS_4arch4Sm90ELb0ELb0ELb0ELb1ELb0ELb0ELb0ELb1ELb1ELb1ELb1ELb0EEENS1_21CollectiveEpilogueFwdINS6_IJSA_SC_SB_EEES9_SE_SG_Li256ELb1ELb1ELb1ELb0EEENS1_36VarlenDynamicPersistentTileSchedulerILi128ELi80ELi256ELi128ELb1ELb1ELb1ELb0ELb1ELb1EEEEEEEEEvNT_6ParamsE --------------------------
	.section	.nv.constant0._ZN7cutlass13device_kernelIN5flash11enable_sm90INS1_16FlashAttnFwdSm90INS1_25CollectiveMainloopFwdSm90ILi2EN4cute5tupleIJNS5_1CILi1EEES8_S8_EEENS6_IJNS7_ILi128EEENS7_ILi80EEENS7_ILi256EEEEEELi256ENS_10bfloat16_tEfNS_4arch4Sm90ELb0ELb0ELb0ELb1ELb0ELb0ELb0ELb1ELb1ELb1ELb1ELb0EEENS1_21CollectiveEpilogueFwdINS6_IJSA_SC_SB_EEES9_SE_SG_Li256ELb1ELb1ELb1ELb0EEENS1_36VarlenDynamicPersistentTileSchedulerILi128ELi80ELi256ELi128ELb1ELb1ELb1ELb0ELb1ELb1EEEEEEEEEvNT_6ParamsE,"a",@progbits
	.sectionflags	@""
	.align	4
.nv.constant0._ZN7cutlass13device_kernelIN5flash11enable_sm90INS1_16FlashAttnFwdSm90INS1_25CollectiveMainloopFwdSm90ILi2EN4cute5tupleIJNS5_1CILi1EEES8_S8_EEENS6_IJNS7_ILi128EEENS7_ILi80EEENS7_ILi256EEEEEELi256ENS_10bfloat16_tEfNS_4arch4Sm90ELb0ELb0ELb0ELb1ELb0ELb0ELb0ELb1ELb1ELb1ELb1ELb0EEENS1_21CollectiveEpilogueFwdINS6_IJSA_SC_SB_EEES9_SE_SG_Li256ELb1ELb1ELb1ELb0EEENS1_36VarlenDynamicPersistentTileSchedulerILi128ELi80ELi256ELi128ELb1ELb1ELb1ELb0ELb1ELb1EEEEEEEEEvNT_6ParamsE:
	.zero		3328


//--------------------- .nv.constant0._ZN7cutlass13device_kernelIN5flash11enable_sm90INS1_16FlashAttnFwdSm90INS1_25CollectiveMainloopFwdSm90ILi2EN4cute5tupleIJNS5_1CILi1EEES8_S8_EEENS6_IJNS7_ILi128EEENS7_ILi80EEENS7_ILi256EEEEEELi256ENS_10bfloat16_tEfNS_4arch4Sm90ELb0ELb0ELb0ELb1ELb0ELb1ELb0ELb1ELb1ELb1ELb1ELb0EEENS1_21CollectiveEpilogueFwdINS6_IJSA_SC_SB_EEES9_SE_SG_Li256ELb1ELb1ELb1ELb0EEENS1_36VarlenDynamicPersistentTileSchedulerILi128ELi80ELi256ELi128ELb1ELb1ELb1ELb0ELb1ELb1EEEEEEEEEvNT_6ParamsE --------------------------
	.section	.nv.constant0._ZN7cutlass13device_kernelIN5flash11enable_sm90INS1_16FlashAttnFwdSm90INS1_25CollectiveMainloopFwdSm90ILi2EN4cute5tupleIJNS5_1CILi1EEES8_S8_EEENS6_IJNS7_ILi128EEENS7_ILi80EEENS7_ILi256EEEEEELi256ENS_10bfloat16_tEfNS_4arch4Sm90ELb0ELb0ELb0ELb1ELb0ELb1ELb0ELb1ELb1ELb1ELb1ELb0EEENS1_21CollectiveEpilogueFwdINS6_IJSA_SC_SB_EEES9_SE_SG_Li256ELb1ELb1ELb1ELb0EEENS1_36VarlenDynamicPersistentTileSchedulerILi128ELi80ELi256ELi128ELb1ELb1ELb1ELb0ELb1ELb1EEEEEEEEEvNT_6ParamsE,"a",@progbits
	.sectionflags	@""
	.align	4
.nv.constant0._ZN7cutlass13device_kernelIN5flash11enable_sm90INS1_16FlashAttnFwdSm90INS1_25CollectiveMainloopFwdSm90ILi2EN4cute5tupleIJNS5_1CILi1EEES8_S8_EEENS6_IJNS7_ILi128EEENS7_ILi80EEENS7_ILi256EEEEEELi256ENS_10bfloat16_tEfNS_4arch4Sm90ELb0ELb0ELb0ELb1ELb0ELb1ELb0ELb1ELb1ELb1ELb1ELb0EEENS1_21CollectiveEpilogueFwdINS6_IJSA_SC_SB_EEES9_SE_SG_Li256ELb1ELb1ELb1ELb0EEENS1_36VarlenDynamicPersistentTileSchedulerILi128ELi80ELi256ELi128ELb1ELb1ELb1ELb0ELb1ELb1EEEEEEEEEvNT_6ParamsE:
	.zero		3328


//--------------------- .nv.constant0._ZN7cutlass13device_kernelIN5flash11enable_sm90INS1_16FlashAttnFwdSm90INS1_25CollectiveMainloopFwdSm90ILi2EN4cute5tupleIJNS5_1CILi1EEES8_S8_EEENS6_IJNS7_ILi128EEENS7_ILi64EEENS7_ILi256EEEEEELi256ENS_10bfloat16_tEfNS_4arch4Sm90ELb0ELb1ELb0ELb0ELb0ELb0ELb0ELb1ELb1ELb1ELb1ELb0EEENS1_21CollectiveEpilogueFwdINS6_IJSA_SC_SB_EEES9_SE_SG_Li256ELb0ELb1ELb1ELb0EEENS1_19SingleTileSchedulerILb0ELb1ELb1ELi128EEEEEEEEEvNT_6ParamsE --------------------------
	.section	.nv.constant0._ZN7cutlass13device_kernelIN5flash11enable_sm90INS1_16FlashAttnFwdSm90INS1_25CollectiveMainloopFwdSm90ILi2EN4cute5tupleIJNS5_1CILi1EEES8_S8_EEENS6_IJNS7_ILi128EEENS7_ILi64EEENS7_ILi256EEEEEELi256ENS_10bfloat16_tEfNS_4arch4Sm90ELb0ELb1ELb0ELb0ELb0ELb0ELb0ELb1ELb1ELb1ELb1ELb0EEENS1_21CollectiveEpilogueFwdINS6_IJSA_SC_SB_EEES9_SE_SG_Li256ELb0ELb1ELb1ELb0EEENS1_19SingleTileSchedulerILb0ELb1ELb1ELi128EEEEEEEEEvNT_6ParamsE,"a",@progbits
	.sectionflags	@""
	.align	4
.nv.constant0._ZN7cutlass13device_kernelIN5flash11enable_sm90INS1_16FlashAttnFwdSm90INS1_25CollectiveMainloopFwdSm90ILi2EN4cute5tupleIJNS5_1CILi1EEES8_S8_EEENS6_IJNS7_ILi128EEENS7_ILi64EEENS7_ILi256EEEEEELi256ENS_10bfloat16_tEfNS_4arch4Sm90ELb0ELb1ELb0ELb0ELb0ELb0ELb0ELb1ELb1ELb1ELb1ELb0EEENS1_21CollectiveEpilogueFwdINS6_IJSA_SC_SB_EEES9_SE_SG_Li256ELb0ELb1ELb1ELb0EEENS1_19SingleTileSchedulerILb0ELb1ELb1ELi128EEEEEEEEEvNT_6ParamsE:
	.zero		3200


//--------------------- .nv.constant0._ZN7cutlass13device_kernelIN5flash11enable_sm90INS1_16FlashAttnFwdSm90INS1_25CollectiveMainloopFwdSm90ILi2EN4cute5tupleIJNS5_1CILi1EEES8_S8_EEENS6_IJNS7_ILi128EEENS7_ILi64EEENS7_ILi256EEEEEELi256ENS_10bfloat16_tEfNS_4arch4Sm90ELb0ELb1ELb0ELb1ELb0ELb0ELb0ELb1ELb1ELb1ELb1ELb0EEENS1_21CollectiveEpilogueFwdINS6_IJSA_SC_SB_EEES9_SE_SG_Li256ELb1ELb1ELb1ELb0EEENS1_36VarlenDynamicPersistentTileSchedulerILi128ELi64ELi256ELi128ELb1ELb1ELb1ELb1ELb0ELb1EEEEEEEEEvNT_6ParamsE --------------------------
	.section	.nv.constant0._ZN7cutlass13device_kernelIN5flash11enable_sm90INS1_16FlashAttnFwdSm90INS1_25CollectiveMainloopFwdSm90ILi2EN4cute5tupleIJNS5_1CILi1EEES8_S8_EEENS6_IJNS7_ILi128EEENS7_ILi64EEENS7_ILi256EEEEEELi256ENS_10bfloat16_tEfNS_4arch4Sm90ELb0ELb1ELb0ELb1ELb0ELb0ELb0ELb1ELb1ELb1ELb1ELb0EEENS1_21CollectiveEpilogueFwdINS6_IJSA_SC_SB_EEES9_SE_SG_Li256ELb1ELb1ELb1ELb0EEENS1_36VarlenDynamicPersistentTileSchedulerILi128ELi64ELi256ELi128ELb1ELb1ELb1ELb1ELb0ELb1EEEEEEEEEvNT_6ParamsE,"a",@progbits
	.sectionflags	@""
	.align	4
.nv.constant0._ZN7cutlass13device_kernelIN5flash11enable_sm90INS1_16FlashAttnFwdSm90INS1_25CollectiveMainloopFwdSm90ILi2EN4cute5tupleIJNS5_1CILi1EEES8_S8_EEENS6_IJNS7_ILi128EEENS7_ILi64EEENS7_ILi256EEEEEELi256ENS_10bfloat16_tEfNS_4arch4Sm90ELb0ELb1ELb0ELb1ELb0ELb0ELb0ELb1ELb1ELb1ELb1ELb0EEENS1_21CollectiveEpilogueFwdINS6_IJSA_SC_SB_EEES9_SE_SG_Li256ELb1ELb1ELb1ELb0EEENS1_36VarlenDynamicPersistentTileSchedulerILi128ELi64ELi256ELi128ELb1ELb1ELb1ELb1ELb0ELb1EEEEEEEEEvNT_6ParamsE:
	.zero		3328


//--------------------- .nv.constant0._ZN7cutlass13device_kernelIN5flash11enable_sm90INS1_16FlashAttnFwdSm90INS1_25CollectiveMainloopFwdSm90ILi2EN4cute5tupleIJNS5_1CILi1EEES8_S8_EEENS6_IJNS7_ILi128EEENS7_ILi64EEENS7_ILi256EEEEEELi256ENS_10bfloat16_tEfNS_4arch4Sm90ELb0ELb1ELb0ELb1ELb0ELb1ELb0ELb1ELb1ELb1ELb1ELb0EEENS1_21CollectiveEpilogueFwdINS6_IJSA_SC_SB_EEES9_SE_SG_Li256ELb1ELb1ELb1ELb0EEENS1_36VarlenDynamicPersistentTileSchedulerILi128ELi64ELi256ELi128ELb1ELb1ELb1ELb1ELb0ELb1EEEEEEEEEvNT_6ParamsE --------------------------
	.section	.nv.constant0._ZN7cutlass13device_kernelIN5flash11enable_sm90INS1_16FlashAttnFwdSm90INS1_25CollectiveMainloopFwdSm90ILi2EN4cute5tupleIJNS5_1CILi1EEES8_S8_EEENS6_IJNS7_ILi128EEENS7_ILi64EEENS7_ILi256EEEEEELi256ENS_10bfloat16_tEfNS_4arch4Sm90ELb0ELb1ELb0ELb1ELb0ELb1ELb0ELb1ELb1ELb1ELb1ELb0EEENS1_21CollectiveEpilogueFwdINS6_IJSA_SC_SB_EEES9_SE_SG_Li256ELb1ELb1ELb1ELb0EEENS1_36VarlenDynamicPersistentTileSchedulerILi128ELi64ELi256ELi128ELb1ELb1ELb1ELb1ELb0ELb1EEEEEEEEEvNT_6ParamsE,"a",@progbits
	.sectionflags	@""
	.align	4
.nv.constant0._ZN7cutlass13device_kernelIN5flash11enable_sm90INS1_16FlashAttnFwdSm90INS1_25CollectiveMainloopFwdSm90ILi2EN4cute5tupleIJNS5_1CILi1EEES8_S8_EEENS6_IJNS7_ILi128EEENS7_ILi64EEENS7_ILi256EEEEEELi256ENS_10bfloat16_tEfNS_4arch4Sm90ELb0ELb1ELb0ELb1ELb0ELb1ELb0ELb1ELb1ELb1ELb1ELb0EEENS1_21CollectiveEpilogueFwdINS6_IJSA_SC_SB_EEES9_SE_SG_Li256ELb1ELb1ELb1ELb0EEENS1_36VarlenDynamicPersistentTileSchedulerILi128ELi64ELi256ELi128ELb1ELb1ELb1ELb1ELb0ELb1EEEEEEEEEvNT_6ParamsE:
	.zero		3328


//--------------------- .nv.constant0._ZN7cutlass13device_kernelIN5flash11enable_sm90INS1_16FlashAttnFwdSm90INS1_25CollectiveMainloopFwdSm90ILi2EN4cute5tupleIJNS5_1CILi1EEES8_S8_EEENS6_IJNS7_ILi128EEENS7_ILi80EEENS7_ILi256EEEEEELi256ENS_10bfloat16_tEfNS_4arch4Sm90ELb1ELb0ELb0ELb0ELb0ELb0ELb0ELb1ELb1ELb1ELb1ELb0EEENS1_21CollectiveEpilogueFwdINS6_IJSA_SC_SB_EEES9_SE_SG_Li256ELb0ELb1ELb1ELb0EEENS1_19SingleTileSchedulerILb0ELb1ELb1ELi128EEEEEEEEEvNT_6ParamsE --------------------------
	.section	.nv.constant0._ZN7cutlass13device_kernelIN5flash11enable_sm90INS1_16FlashAttnFwdSm90INS1_25CollectiveMainloopFwdSm90ILi2EN4cute5tupleIJNS5_1CILi1EEES8_S8_EEENS6_IJNS7_ILi128EEENS7_ILi80EEENS7_ILi256EEEEEELi256ENS_10bfloat16_tEfNS_4arch4Sm90ELb1ELb0ELb0ELb0ELb0ELb0ELb0ELb1ELb1ELb1ELb1ELb0EEENS1_21CollectiveEpilogueFwdINS6_IJSA_SC_SB_EEES9_SE_SG_Li256ELb0ELb1ELb1ELb0EEENS1_19SingleTileSchedulerILb0ELb1ELb1ELi128EEEEEEEEEvNT_6ParamsE,"a",@progbits
	.sectionflags	@""
	.align	4
.nv.constant0._ZN7cutlass13device_kernelIN5flash11enable_sm90INS1_16FlashAttnFwdSm90INS1_25CollectiveMainloopFwdSm90ILi2EN4cute5tupleIJNS5_1CILi1EEES8_S8_EEENS6_IJNS7_ILi128EEENS7_ILi80EEENS7_ILi256EEEEEELi256ENS_10bfloat16_tEfNS_4arch4Sm90ELb1ELb0ELb0ELb0ELb0ELb0ELb0ELb1ELb1ELb1ELb1ELb0EEENS1_21CollectiveEpilogueFwdINS6_IJSA_SC_SB_EEES9_SE_SG_Li256ELb0ELb1ELb1ELb0EEENS1_19SingleTileSchedulerILb0ELb1ELb1ELi128EEEEEEEEEvNT_6ParamsE:
	.zero		3200


//--------------------- .nv.constant0._ZN7cutlass13device_kernelIN5flash11enable_sm90INS1_16FlashAttnFwdSm90INS1_25CollectiveMainloopFwdSm90ILi2EN4cute5tupleIJNS5_1CILi1EEES8_S8_EEENS6_IJNS7_ILi128EEENS7_ILi80EEENS7_ILi256EEEEEELi256ENS_10bfloat16_tEfNS_4arch4Sm90ELb1ELb0ELb0ELb1ELb0ELb0ELb0ELb1ELb1ELb1ELb1ELb0EEENS1_21CollectiveEpilogueFwdINS6_IJSA_SC_SB_EEES9_SE_SG_Li256ELb1ELb1ELb1ELb0EEENS1_36VarlenDynamicPersistentTileSchedulerILi128ELi80ELi256ELi128ELb1ELb1ELb1ELb1ELb1ELb1EEEEEEEEEvNT_6ParamsE --------------------------
	.section	.nv.constant0._ZN7cutlass13device_kernelIN5flash11enable_sm90INS1_16FlashAttnFwdSm90INS1_25CollectiveMainloopFwdSm90ILi2EN4cute5tupleIJNS5_1CILi1EEES8_S8_EEENS6_IJNS7_ILi128EEENS7_ILi80EEENS7_ILi256EEEEEELi256ENS_10bfloat16_tEfNS_4arch4Sm90ELb1ELb0ELb0ELb1ELb0ELb0ELb0ELb1ELb1ELb1ELb1ELb0EEENS1_21CollectiveEpilogueFwdINS6_IJSA_SC_SB_EEES9_SE_SG_Li256ELb1ELb1ELb1ELb0EEENS1_36VarlenDynamicPersistentTileSchedulerILi128ELi80ELi256ELi128ELb1ELb1ELb1ELb1ELb1ELb1EEEEEEEEEvNT_6ParamsE,"a",@progbits
	.sectionflags	@""
	.align	4
.nv.constant0._ZN7cutlass13device_kernelIN5flash11enable_sm90INS1_16FlashAttnFwdSm90INS1_25CollectiveMainloopFwdSm90ILi2EN4cute5tupleIJNS5_1CILi1EEES8_S8_EEENS6_IJNS7_ILi128EEENS7_ILi80EEENS7_ILi256EEEEEELi256ENS_10bfloat16_tEfNS_4arch4Sm90ELb1ELb0ELb0ELb1ELb0ELb0ELb0ELb1ELb1ELb1ELb1ELb0EEENS1_21CollectiveEpilogueFwdINS6_IJSA_SC_SB_EEES9_SE_SG_Li256ELb1ELb1ELb1ELb0EEENS1_36VarlenDynamicPersistentTileSchedulerILi128ELi80ELi256ELi128ELb1ELb1ELb1ELb1ELb1ELb1EEEEEEEEEvNT_6ParamsE:
	.zero		3328


//--------------------- .nv.constant0._ZN7cutlass13device_kernelIN5flash11enable_sm90INS1_16FlashAttnFwdSm90INS1_25CollectiveMainloopFwdSm90ILi2EN4cute5tupleIJNS5_1CILi1EEES8_S8_EEENS6_IJNS7_ILi128EEENS7_ILi80EEENS7_ILi256EEEEEELi256ENS_10bfloat16_tEfNS_4arch4Sm90ELb1ELb0ELb0ELb1ELb0ELb1ELb0ELb1ELb1ELb1ELb1ELb0EEENS1_21CollectiveEpilogueFwdINS6_IJSA_SC_SB_EEES9_SE_SG_Li256ELb1ELb1ELb1ELb0EEENS1_36VarlenDynamicPersistentTileSchedulerILi128ELi80ELi256ELi128ELb1ELb1ELb1ELb1ELb1ELb1EEEEEEEEEvNT_6ParamsE --------------------------
	.section	.nv.constant0._ZN7cutlass13device_kernelIN5flash11enable_sm90INS1_16FlashAttnFwdSm90INS1_25CollectiveMainloopFwdSm90ILi2EN4cute5tupleIJNS5_1CILi1EEES8_S8_EEENS6_IJNS7_ILi128EEENS7_ILi80EEENS7_ILi256EEEEEELi256ENS_10bfloat16_tEfNS_4arch4Sm90ELb1ELb0ELb0ELb1ELb0ELb1ELb0ELb1ELb1ELb1ELb1ELb0EEENS1_21CollectiveEpilogueFwdINS6_IJSA_SC_SB_EEES9_SE_SG_Li256ELb1ELb1ELb1ELb0EEENS1_36VarlenDynamicPersistentTileSchedulerILi128ELi80ELi256ELi128ELb1ELb1ELb1ELb1ELb1ELb1EEEEEEEEEvNT_6ParamsE,"a",@progbits
	.sectionflags	@""
	.align	4
.nv.constant0._ZN7cutlass13device_kernelIN5flash11enable_sm90INS1_16FlashAttnFwdSm90INS1_25CollectiveMainloopFwdSm90ILi2EN4cute5tupleIJNS5_1CILi1EEES8_S8_EEENS6_IJNS7_ILi128EEENS7_ILi80EEENS7_ILi256EEEEEELi256ENS_10bfloat16_tEfNS_4arch4Sm90ELb1ELb0ELb0ELb1ELb0ELb1ELb0ELb1ELb1ELb1ELb1ELb0EEENS1_21CollectiveEpilogueFwdINS6_IJSA_SC_SB_EEES9_SE_SG_Li256ELb1ELb1ELb1ELb0EEENS1_36VarlenDynamicPersistentTileSchedulerILi128ELi80ELi256ELi128ELb1ELb1ELb1ELb1ELb1ELb1EEEEEEEEEvNT_6ParamsE:
	.zero		3328


//--------------------- .nv.constant0._ZN7cutlass13device_kernelIN5flash11enable_sm90INS1_16FlashAttnFwdSm90INS1_25CollectiveMainloopFwdSm90ILi2EN4cute5tupleIJNS5_1CILi1EEES8_S8_EEENS6_IJNS7_ILi128EEENS7_ILi112EEENS7_ILi192EEEEEELi192ENS_10bfloat16_tEfNS_4arch4Sm90ELb0ELb0ELb0ELb0ELb0ELb0ELb0ELb1ELb1ELb1ELb1ELb0EEENS1_21CollectiveEpilogueFwdINS6_IJSA_SC_SB_EEES9_SE_SG_Li256ELb0ELb1ELb1ELb0EEENS1_19SingleTileSchedulerILb0ELb1ELb1ELi128EEEEEEEEEvNT_6ParamsE --------------------------
	.section	.nv.constant0._ZN7cutlass13device_kernelIN5flash11enable_sm90INS1_16FlashAttnFwdSm90INS1_25CollectiveMainloopFwdSm90ILi2EN4cute5tupleIJNS5_1CILi1EEES8_S8_EEENS6_IJNS7_ILi128EEENS7_ILi112EEENS7_ILi192EEEEEELi192ENS_10bfloat16_tEfNS_4arch4Sm90ELb0ELb0ELb0ELb0ELb0ELb0ELb0ELb1ELb1ELb1ELb1ELb0EEENS1_21CollectiveEpilogueFwdINS6_IJSA_SC_SB_EEES9_SE_SG_Li256ELb0ELb1ELb1ELb0EEENS1_19SingleTileSchedulerILb0ELb1ELb1ELi128EEEEEEEEEvNT_6ParamsE,"a",@progbits
	.sectionflags	@""
	.align	4
.nv.constant0._ZN7cutlass13device_kernelIN5flash11enable_sm90INS1_16FlashAttnFwdSm90INS1_25CollectiveMainloopFwdSm90ILi2EN4cute5tupleIJNS5_1CILi1EEES8_S8_EEENS6_IJNS7_ILi128EEENS7_ILi112EEENS7_ILi192EEEEEELi192ENS_10bfloat16_tEfNS_4arch4Sm90ELb0ELb0ELb0ELb0ELb0ELb0ELb0ELb1ELb1ELb1ELb1ELb0EEENS1_21CollectiveEpilogueFwdINS6_IJSA_SC_SB_EEES9_SE_SG_Li256ELb0ELb1ELb1ELb0EEENS1_19SingleTileSchedulerILb0ELb1ELb1ELi128EEEEEEEEEvNT_6ParamsE:
	.zero		3200


//--------------------- .nv.constant0._ZN7cutlass13device_kernelIN5flash11enable_sm90INS1_16FlashAttnFwdSm90INS1_25CollectiveMainloopFwdSm90ILi2EN4cute5tupleIJNS5_1CILi1EEES8_S8_EEENS6_IJNS7_ILi128EEENS7_ILi112EEENS7_ILi192EEEEEELi192ENS_10bfloat16_tEfNS_4arch4Sm90ELb0ELb0ELb0ELb1ELb0ELb0ELb0ELb1ELb1ELb1ELb1ELb0EEENS1_21CollectiveEpilogueFwdINS6_IJSA_SC_SB_EEES9_SE_SG_Li256ELb1ELb1ELb1ELb0EEENS1_36VarlenDynamicPersistentTileSchedulerILi128ELi112ELi256ELi128ELb1ELb1ELb1ELb0ELb1ELb1EEEEEEEEEvNT_6ParamsE --------------------------
	.section	.nv.constant0._ZN7cutlass13device_kernelIN5flash11enable_sm90INS1_16FlashAttnFwdSm90INS1_25CollectiveMainloopFwdSm90ILi2EN4cute5tupleIJNS5_1CILi1EEES8_S8_EEENS6_IJNS7_ILi128EEENS7_ILi112EEENS7_ILi192EEEEEELi192ENS_10bfloat16_tEfNS_4arch4Sm90ELb0ELb0ELb0ELb1ELb0ELb0ELb0ELb1ELb1ELb1ELb1ELb0EEENS1_21CollectiveEpilogueFwdINS6_IJSA_SC_SB_EEES9_SE_SG_Li256ELb1ELb1ELb1ELb0EEENS1_36VarlenDynamicPersistentTileSchedulerILi128ELi112ELi256ELi128ELb1ELb1ELb1ELb0ELb1ELb1EEEEEEEEEvNT_6ParamsE,"a",@progbits
	.sectionflags	@""
	.align	4
.nv.constant0._ZN7cutlass13device_kernelIN5flash11enable_sm90INS1_16FlashAttnFwdSm90INS1_25CollectiveMainloopFwdSm90ILi2EN4cute5tupleIJNS5_1CILi1EEES8_S8_EEENS6_IJNS7_ILi128EEENS7_ILi112EEENS7_ILi192EEEEEELi192ENS_10bfloat16_tEfNS_4arch4Sm90ELb0ELb0ELb0ELb1ELb0ELb0ELb0ELb1ELb1ELb1ELb1ELb0EEENS1_21CollectiveEpilogueFwdINS6_IJSA_SC_SB_EEES9_SE_SG_Li256ELb1ELb1ELb1ELb0EEENS1_36VarlenDynamicPersistentTileSchedulerILi128ELi112ELi256ELi128ELb1ELb1ELb1ELb0ELb1ELb1EEEEEEEEEvNT_6ParamsE:
	.zero		3328


//--------------------- .nv.constant0._ZN7cutlass13device_kernelIN5flash11enable_sm90INS1_16FlashAttnFwdSm90INS1_25CollectiveMainloopFwdSm90ILi2EN4cute5tupleIJNS5_1CILi1EEES8_S8_EEENS6_IJNS7_ILi128EEENS7_ILi112EEENS7_ILi192EEEEEELi192ENS_10bfloat16_tEfNS_4arch4Sm90ELb0ELb0ELb0ELb1ELb0ELb1ELb0ELb1ELb1ELb1ELb1ELb0EEENS1_21CollectiveEpilogueFwdINS6_IJSA_SC_SB_EEES9_SE_SG_Li256ELb1ELb1ELb1ELb0EEENS1_36VarlenDynamicPersistentTileSchedulerILi128ELi112ELi256ELi128ELb1ELb1ELb1ELb0ELb1ELb1EEEEEEEEEvNT_6ParamsE --------------------------
	.section	.nv.constant0._ZN7cutlass13device_kernelIN5flash11enable_sm90INS1_16FlashAttnFwdSm90INS1_25CollectiveMainloopFwdSm90ILi2EN4cute5tupleIJNS5_1CILi1EEES8_S8_EEENS6_IJNS7_ILi128EEENS7_ILi112EEENS7_ILi192EEEEEELi192ENS_10bfloat16_tEfNS_4arch4Sm90ELb0ELb0ELb0ELb1ELb0ELb1ELb0ELb1ELb1ELb1ELb1ELb0EEENS1_21CollectiveEpilogueFwdINS6_IJSA_SC_SB_EEES9_SE_SG_Li256ELb1ELb1ELb1ELb0EEENS1_36VarlenDynamicPersistentTileSchedulerILi128ELi112ELi256ELi128ELb1ELb1ELb1ELb0ELb1ELb1EEEEEEEEEvNT_6ParamsE,"a",@progbits
	.sectionflags	@""
	.align	4
.nv.constant0._ZN7cutlass13device_kernelIN5flash11enable_sm90INS1_16FlashAttnFwdSm90INS1_25CollectiveMainloopFwdSm90ILi2EN4cute5tupleIJNS5_1CILi1EEES8_S8_EEENS6_IJNS7_ILi128EEENS7_ILi112EEENS7_ILi192EEEEEELi192ENS_10bfloat16_tEfNS_4arch4Sm90ELb0ELb0ELb0ELb1ELb0ELb1ELb0ELb1ELb1ELb1ELb1ELb0EEENS1_21CollectiveEpilogueFwdINS6_IJSA_SC_SB_EEES9_SE_SG_Li256ELb1ELb1ELb1ELb0EEENS1_36VarlenDynamicPersistentTileSchedulerILi128ELi112ELi256ELi128ELb1ELb1ELb1ELb0ELb1ELb1EEEEEEEEEvNT_6ParamsE:
	.zero		3328


//--------------------- .nv.constant0._ZN7cutlass13device_kernelIN5flash11enable_sm90INS1_16FlashAttnFwdSm90INS1_25CollectiveMainloopFwdSm90ILi2EN4cute5tupleIJNS5_1CILi1EEES8_S8_EEENS6_IJNS7_ILi128EEENS7_ILi96EEENS7_ILi192EEEEEELi192ENS_10bfloat16_tEfNS_4arch4Sm90ELb0ELb1ELb0ELb0ELb0ELb0ELb0ELb1ELb1ELb1ELb1ELb0EEENS1_21CollectiveEpilogueFwdINS6_IJSA_SC_SB_EEES9_SE_SG_Li256ELb0ELb1ELb1ELb0EEENS1_19SingleTileSchedulerILb0ELb1ELb1ELi128EEEEEEEEEvNT_6ParamsE --------------------------
	.section	.nv.constant0._ZN7cutlass13device_kernelIN5flash11enable_sm90INS1_16FlashAttnFwdSm90INS1_25CollectiveMainloopFwdSm90ILi2EN4cute5tupleIJNS5_1CILi1EEES8_S8_EEENS6_IJNS7_ILi128EEENS7_ILi96EEENS7_ILi192EEEEEELi192ENS_10bfloat16_tEfNS_4arch4Sm90ELb0ELb1ELb0ELb0ELb0ELb0ELb0ELb1ELb1ELb1ELb1ELb0EEENS1_21CollectiveEpilogueFwdINS6_IJSA_SC_SB_EEES9_SE_SG_Li256ELb0ELb1ELb1ELb0EEENS1_19SingleTileSchedulerILb0ELb1ELb1ELi128EEEEEEEEEvNT_6ParamsE,"a",@progbits
	.sectionflags	@""
	.align	4
.nv.constant0._ZN7cutlass13device_kernelIN5flash11enable_sm90INS1_16FlashAttnFwdSm90INS1_25CollectiveMainloopFwdSm90ILi2EN4cute5tupleIJNS5_1CILi1EEES8_S8_EEENS6_IJNS7_ILi128EEENS7_ILi96EEENS7_ILi192EEEEEELi192ENS_10bfloat16_tEfNS_4arch4Sm90ELb0ELb1ELb0ELb0ELb0ELb0ELb0ELb1ELb1ELb1ELb1ELb0EEENS1_21CollectiveEpilogueFwdINS6_IJSA_SC_SB_EEES9_SE_SG_Li256ELb0ELb1ELb1ELb0EEENS1_19SingleTileSchedulerILb0ELb1ELb1ELi128EEEEEEEEEvNT_6ParamsE:
	.zero		3200


//--------------------- .nv.constant0._ZN7cutlass13device_kernelIN5flash11enable_sm90INS1_16FlashAttnFwdSm90INS1_25CollectiveMainloopFwdSm90ILi2EN4cute5tupleIJNS5_1CILi1EEES8_S8_EEENS6_IJNS7_ILi128EEENS7_ILi96EEENS7_ILi192EEEEEELi192ENS_10bfloat16_tEfNS_4arch4Sm90ELb0ELb1ELb0ELb1ELb0ELb0ELb0ELb1ELb1ELb1ELb1ELb0EEENS1_21CollectiveEpilogueFwdINS6_IJSA_SC_SB_EEES9_SE_SG_Li256ELb1ELb1ELb1ELb0EEENS1_36VarlenDynamicPersistentTileSchedulerILi128ELi96ELi256ELi128ELb1ELb1ELb1ELb1ELb0ELb1EEEEEEEEEvNT_6ParamsE --------------------------
	.section	.nv.constant0._ZN7cutlass13device_kernelIN5flash11enable_sm90INS1_16FlashAttnFwdSm90INS1_25CollectiveMainloopFwdSm90ILi2EN4cute5tupleIJNS5_1CILi1EEES8_S8_EEENS6_IJNS7_ILi128EEENS7_ILi96EEENS7_ILi192EEEEEELi192ENS_10bfloat16_tEfNS_4arch4Sm90ELb0ELb1ELb0ELb1ELb0ELb0ELb0ELb1ELb1ELb1ELb1ELb0EEENS1_21CollectiveEpilogueFwdINS6_IJSA_SC_SB_EEES9_SE_SG_Li256ELb1ELb1ELb1ELb0EEENS1_36VarlenDynamicPersistentTileSchedulerILi128ELi96ELi256ELi128ELb1ELb1ELb1ELb1ELb0ELb1EEEEEEEEEvNT_6ParamsE,"a",@progbits
	.sectionflags	@""
	.align	4
.nv.constant0._ZN7cutlass13device_kernelIN5flash11enable_sm90INS1_16FlashAttnFwdSm90INS1_25CollectiveMainloopFwdSm90ILi2EN4cute5tupleIJNS5_1CILi1EEES8_S8_EEENS6_IJNS7_ILi128EEENS7_ILi96EEENS7_ILi192EEEEEELi192ENS_10bfloat16_tEfNS_4arch4Sm90ELb0ELb1ELb0ELb1ELb0ELb0ELb0ELb1ELb1ELb1ELb1ELb0EEENS1_21CollectiveEpilogueFwdINS6_IJSA_SC_SB_EEES9_SE_SG_Li256ELb1ELb1ELb1ELb0EEENS1_36VarlenDynamicPersistentTileSchedulerILi128ELi96ELi256ELi128ELb1ELb1ELb1ELb1ELb0ELb1EEEEEEEEEvNT_6ParamsE:
	.zero		3328


//--------------------- .nv.constant0._ZN7cutlass13device_kernelIN5flash11enable_sm90INS1_16FlashAttnFwdSm90INS1_25CollectiveMainloopFwdSm90ILi2EN4cute5tupleIJNS5_1CILi1EEES8_S8_EEENS6_IJNS7_ILi128EEENS7_ILi96EEENS7_ILi192EEEEEELi192ENS_10bfloat16_tEfNS_4arch4Sm90ELb0ELb1ELb0ELb1ELb0ELb1ELb0ELb1ELb1ELb1ELb1ELb0EEENS1_21CollectiveEpilogueFwdINS6_IJSA_SC_SB_EEES9_SE_SG_Li256ELb1ELb1ELb1ELb0EEENS1_36VarlenDynamicPersistentTileSchedulerILi128ELi96ELi256ELi128ELb1ELb1ELb1ELb1ELb0ELb1EEEEEEEEEvNT_6ParamsE --------------------------
	.section	.nv.constant0._ZN7cutlass13device_kernelIN5flash11enable_sm90INS1_16FlashAttnFwdSm90INS1_25CollectiveMainloopFwdSm90ILi2EN4cute5tupleIJNS5_1CILi1EEES8_S8_EEENS6_IJNS7_ILi128EEENS7_ILi96EEENS7_ILi192EEEEEELi192ENS_10bfloat16_tEfNS_4arch4Sm90ELb0ELb1ELb0ELb1ELb0ELb1ELb0ELb1ELb1ELb1ELb1ELb0EEENS1_21CollectiveEpilogueFwdINS6_IJSA_SC_SB_EEES9_SE_SG_Li256ELb1ELb1ELb1ELb0EEENS1_36VarlenDynamicPersistentTileSchedulerILi128ELi96ELi256ELi128ELb1ELb1ELb1ELb1ELb0ELb1EEEEEEEEEvNT_6ParamsE,"a",@progbits
	.sectionflags	@""
	.align	4
.nv.constant0._ZN7cutlass13device_kernelIN5flash11enable_sm90INS1_16FlashAttnFwdSm90INS1_25CollectiveMainloopFwdSm90ILi2EN4cute5tupleIJNS5_1CILi1EEES8_S8_EEENS6_IJNS7_ILi128EEENS7_ILi96EEENS7_ILi192EEEEEELi192ENS_10bfloat16_tEfNS_4arch4Sm90ELb0ELb1ELb0ELb1ELb0ELb1ELb0ELb1ELb1ELb1ELb1ELb0EEENS1_21CollectiveEpilogueFwdINS6_IJSA_SC_SB_EEES9_SE_SG_Li256ELb1ELb1ELb1ELb0EEENS1_36VarlenDynamicPersistentTileSchedulerILi128ELi96ELi256ELi128ELb1ELb1ELb1ELb1ELb0ELb1EEEEEEEEEvNT_6ParamsE:
	.zero		3328


//--------------------- .nv.constant0._ZN7cutlass13device_kernelIN5flash11enable_sm90INS1_16FlashAttnFwdSm90INS1_25CollectiveMainloopFwdSm90ILi2EN4cute5tupleIJNS5_1CILi1EEES8_S8_EEENS6_IJNS7_ILi128EEENS7_ILi112EEENS7_ILi192EEEEEELi192ENS_10bfloat16_tEfNS_4arch4Sm90ELb1ELb0ELb0ELb0ELb0ELb0ELb0ELb1ELb1ELb1ELb1ELb0EEENS1_21CollectiveEpilogueFwdINS6_IJSA_SC_SB_EEES9_SE_SG_Li256ELb0ELb1ELb1ELb0EEENS1_19SingleTileSchedulerILb0ELb1ELb1ELi128EEEEEEEEEvNT_6ParamsE --------------------------
	.section	.nv.constant0._ZN7cutlass13device_kernelIN5flash11enable_sm90INS1_16FlashAttnFwdSm90INS1_25CollectiveMainloopFwdSm90ILi2EN4cute5tupleIJNS5_1CILi1EEES8_S8_EEENS6_IJNS7_ILi128EEENS7_ILi112EEENS7_ILi192EEEEEELi192ENS_10bfloat16_tEfNS_4arch4Sm90ELb1ELb0ELb0ELb0ELb0ELb0ELb0ELb1ELb1ELb1ELb1ELb0EEENS1_21CollectiveEpilogueFwdINS6_IJSA_SC_SB_EEES9_SE_SG_Li256ELb0ELb1ELb1ELb0EEENS1_19SingleTileSchedulerILb0ELb1ELb1ELi128EEEEEEEEEvNT_6ParamsE,"a",@progbits
	.sectionflags	@""
	.align	4
.nv.constant0._ZN7cutlass13device_kernelIN5flash11enable_sm90INS1_16FlashAttnFwdSm90INS1_25CollectiveMainloopFwdSm90ILi2EN4cute5tupleIJNS5_1CILi1EEES8_S8_EEENS6_IJNS7_ILi128EEENS7_ILi112EEENS7_ILi192EEEEEELi192ENS_10bfloat16_tEfNS_4arch4Sm90ELb1ELb0ELb0ELb0ELb0ELb0ELb0ELb1ELb1ELb1ELb1ELb0EEENS1_21CollectiveEpilogueFwdINS6_IJSA_SC_SB_EEES9_SE_SG_Li256ELb0ELb1ELb1ELb0EEENS1_19SingleTileSchedulerILb0ELb1ELb1ELi128EEEEEEEEEvNT_6ParamsE:
	.zero		3200


//--------------------- .nv.constant0._ZN7cutlass13device_kernelIN5flash11enable_sm90INS1_16FlashAttnFwdSm90INS1_25CollectiveMainloopFwdSm90ILi2EN4cute5tupleIJNS5_1CILi1EEES8_S8_EEENS6_IJNS7_ILi128EEENS7_ILi112EEENS7_ILi192EEEEEELi192ENS_10bfloat16_tEfNS_4arch4Sm90ELb1ELb0ELb0ELb1ELb0ELb0ELb0ELb1ELb1ELb1ELb1ELb0EEENS1_21CollectiveEpilogueFwdINS6_IJSA_SC_SB_EEES9_SE_SG_Li256ELb1ELb1ELb1ELb0EEENS1_36VarlenDynamicPersistentTileSchedulerILi128ELi112ELi256ELi128ELb1ELb1ELb1ELb1ELb1ELb1EEEEEEEEEvNT_6ParamsE --------------------------
	.section	.nv.constant0._ZN7cutlass13device_kernelIN5flash11enable_sm90INS1_16FlashAttnFwdSm90INS1_25CollectiveMainloopFwdSm90ILi2EN4cute5tupleIJNS5_1CILi1EEES8_S8_EEENS6_IJNS7_ILi128EEENS7_ILi112EEENS7_ILi192EEEEEELi192ENS_10bfloat16_tEfNS_4arch4Sm90ELb1ELb0ELb0ELb1ELb0ELb0ELb0ELb1ELb1ELb1ELb1ELb0EEENS1_21CollectiveEpilogueFwdINS6_IJSA_SC_SB_EEES9_SE_SG_Li256ELb1ELb1ELb1ELb0EEENS1_36VarlenDynamicPersistentTileSchedulerILi128ELi112ELi256ELi128ELb1ELb1ELb1ELb1ELb1ELb1EEEEEEEEEvNT_6ParamsE,"a",@progbits
	.sectionflags	@""
	.align	4
.nv.constant0._ZN7cutlass13device_kernelIN5flash11enable_sm90INS1_16FlashAttnFwdSm90INS1_25CollectiveMainloopFwdSm90ILi2EN4cute5tupleIJNS5_1CILi1EEES8_S8_EEENS6_IJNS7_ILi128EEENS7_ILi112EEENS7_ILi192EEEEEELi192ENS_10bfloat16_tEfNS_4arch4Sm90ELb1ELb0ELb0ELb1ELb0ELb0ELb0ELb1ELb1ELb1ELb1ELb0EEENS1_21CollectiveEpilogueFwdINS6_IJSA_SC_SB_EEES9_SE_SG_Li256ELb1ELb1ELb1ELb0EEENS1_36VarlenDynamicPersistentTileSchedulerILi128ELi112ELi256ELi128ELb1ELb1ELb1ELb1ELb1ELb1EEEEEEEEEvNT_6ParamsE:
	.zero		3328


//--------------------- .nv.constant0._ZN7cutlass13device_kernelIN5flash11enable_sm90INS1_16FlashAttnFwdSm90INS1_25CollectiveMainloopFwdSm90ILi2EN4cute5tupleIJNS5_1CILi1EEES8_S8_EEENS6_IJNS7_ILi128EEENS7_ILi112EEENS7_ILi192EEEEEELi192ENS_10bfloat16_tEfNS_4arch4Sm90ELb1ELb0ELb0ELb1ELb0ELb1ELb0ELb1ELb1ELb1ELb1ELb0EEENS1_21CollectiveEpilogueFwdINS6_IJSA_SC_SB_EEES9_SE_SG_Li256ELb1ELb1ELb1ELb0EEENS1_36VarlenDynamicPersistentTileSchedulerILi128ELi112ELi256ELi128ELb1ELb1ELb1ELb1ELb1ELb1EEEEEEEEEvNT_6ParamsE --------------------------
	.section	.nv.constant0._ZN7cutlass13device_kernelIN5flash11enable_sm90INS1_16FlashAttnFwdSm90INS1_25CollectiveMainloopFwdSm90ILi2EN4cute5tupleIJNS5_1CILi1EEES8_S8_EEENS6_IJNS7_ILi128EEENS7_ILi112EEENS7_ILi192EEEEEELi192ENS_10bfloat16_tEfNS_4arch4Sm90ELb1ELb0ELb0ELb1ELb0ELb1ELb0ELb1ELb1ELb1ELb1ELb0EEENS1_21CollectiveEpilogueFwdINS6_IJSA_SC_SB_EEES9_SE_SG_Li256ELb1ELb1ELb1ELb0EEENS1_36VarlenDynamicPersistentTileSchedulerILi128ELi112ELi256ELi128ELb1ELb1ELb1ELb1ELb1ELb1EEEEEEEEEvNT_6ParamsE,"a",@progbits
	.sectionflags	@""
	.align	4
.nv.constant0._ZN7cutlass13device_kernelIN5flash11enable_sm90INS1_16FlashAttnFwdSm90INS1_25CollectiveMainloopFwdSm90ILi2EN4cute5tupleIJNS5_1CILi1EEES8_S8_EEENS6_IJNS7_ILi128EEENS7_ILi112EEENS7_ILi192EEEEEELi192ENS_10bfloat16_tEfNS_4arch4Sm90ELb1ELb0ELb0ELb1ELb0ELb1ELb0ELb1ELb1ELb1ELb1ELb0EEENS1_21CollectiveEpilogueFwdINS6_IJSA_SC_SB_EEES9_SE_SG_Li256ELb1ELb1ELb1ELb0EEENS1_36VarlenDynamicPersistentTileSchedulerILi128ELi112ELi256ELi128ELb1ELb1ELb1ELb1ELb1ELb1EEEEEEEEEvNT_6ParamsE:
	.zero		3328


//--------------------- .nv.constant0._ZN7cutlass13device_kernelIN5flash11enable_sm90INS1_16FlashAttnFwdSm90INS1_25CollectiveMainloopFwdSm90ILi2EN4cute5tupleIJNS5_1CILi1EEES8_S8_EEENS6_IJNS7_ILi128EEENS7_ILi176EEESA_EEELi128ENS_10bfloat16_tEfNS_4arch4Sm90ELb0ELb0ELb0ELb0ELb0ELb0ELb0ELb1ELb1ELb1ELb1ELb0EEENS1_21CollectiveEpilogueFwdINS6_IJSA_SA_SB_EEES9_SD_SF_Li256ELb0ELb1ELb1ELb0EEENS1_19SingleTileSchedulerILb0ELb1ELb1ELi128EEEEEEEEEvNT_6ParamsE --------------------------
	.section	.nv.constant0._ZN7cutlass13device_kernelIN5flash11enable_sm90INS1_16FlashAttnFwdSm90INS1_25CollectiveMainloopFwdSm90ILi2EN4cute5tupleIJNS5_1CILi1EEES8_S8_EEENS6_IJNS7_ILi128EEENS7_ILi176EEESA_EEELi128ENS_10bfloat16_tEfNS_4arch4Sm90ELb0ELb0ELb0ELb0ELb0ELb0ELb0ELb1ELb1ELb1ELb1ELb0EEENS1_21CollectiveEpilogueFwdINS6_IJSA_SA_SB_EEES9_SD_SF_Li256ELb0ELb1ELb1ELb0EEENS1_19SingleTileSchedulerILb0ELb1ELb1ELi128EEEEEEEEEvNT_6ParamsE,"a",@progbits
	.sectionflags	@""
	.align	4
.nv.constant0._ZN7cutlass13device_kernelIN5flash11enable_sm90INS1_16FlashAttnFwdSm90INS1_25CollectiveMainloopFwdSm90ILi2EN4cute5tupleIJNS5_1CILi1EEES8_S8_EEENS6_IJNS7_ILi128EEENS7_ILi176EEESA_EEELi128ENS_10bfloat16_tEfNS_4arch4Sm90ELb0ELb0ELb0ELb0ELb0ELb0ELb0ELb1ELb1ELb1ELb1ELb0EEENS1_21CollectiveEpilogueFwdINS6_IJSA_SA_SB_EEES9_SD_SF_Li256ELb0ELb1ELb1ELb0EEENS1_19SingleTileSchedulerILb0ELb1ELb1ELi128EEEEEEEEEvNT_6ParamsE:
	.zero		3200


//--------------------- .nv.constant0._ZN7cutlass13device_kernelIN5flash11enable_sm90INS1_16FlashAttnFwdSm90INS1_25CollectiveMainloopFwdSm90ILi2EN4cute5tupleIJNS5_1CILi1EEES8_S8_EEENS6_IJNS7_ILi128EEENS7_ILi176EEESA_EEELi128ENS_10bfloat16_tEfNS_4arch4Sm90ELb0ELb0ELb0ELb1ELb0ELb0ELb0ELb1ELb1ELb1ELb1ELb0EEENS1_21CollectiveEpilogueFwdINS6_IJSA_SA_SB_EEES9_SD_SF_Li256ELb1ELb1ELb1ELb0EEENS1_36VarlenDynamicPersistentTileSchedulerILi128ELi176ELi256ELi128ELb1ELb1ELb1ELb0ELb1ELb1EEEEEEEEEvNT_6ParamsE --------------------------
	.section	.nv.constant0._ZN7cutlass13device_kernelIN5flash11enable_sm90INS1_16FlashAttnFwdSm90INS1_25CollectiveMainloopFwdSm90ILi2EN4cute5tupleIJNS5_1CILi1EEES8_S8_EEENS6_IJNS7_ILi128EEENS7_ILi176EEESA_EEELi128ENS_10bfloat16_tEfNS_4arch4Sm90ELb0ELb0ELb0ELb1ELb0ELb0ELb0ELb1ELb1ELb1ELb1ELb0EEENS1_21CollectiveEpilogueFwdINS6_IJSA_SA_SB_EEES9_SD_SF_Li256ELb1ELb1ELb1ELb0EEENS1_36VarlenDynamicPersistentTileSchedulerILi128ELi176ELi256ELi128ELb1ELb1ELb1ELb0ELb1ELb1EEEEEEEEEvNT_6ParamsE,"a",@progbits
	.sectionflags	@""
	.align	4
.nv.constant0._ZN7cutlass13device_kernelIN5flash11enable_sm90INS1_16FlashAttnFwdSm90INS1_25CollectiveMainloopFwdSm90ILi2EN4cute5tupleIJNS5_1CILi1EEES8_S8_EEENS6_IJNS7_ILi128EEENS7_ILi176EEESA_EEELi128ENS_10bfloat16_tEfNS_4arch4Sm90ELb0ELb0ELb0ELb1ELb0ELb0ELb0ELb1ELb1ELb1ELb1ELb0EEENS1_21CollectiveEpilogueFwdINS6_IJSA_SA_SB_EEES9_SD_SF_Li256ELb1ELb1ELb1ELb0EEENS1_36VarlenDynamicPersistentTileSchedulerILi128ELi176ELi256ELi128ELb1ELb1ELb1ELb0ELb1ELb1EEEEEEEEEvNT_6ParamsE:
	.zero		3328


//--------------------- .nv.constant0._ZN7cutlass13device_kernelIN5flash11enable_sm90INS1_16FlashAttnFwdSm90INS1_25CollectiveMainloopFwdSm90ILi2EN4cute5tupleIJNS5_1CILi1EEES8_S8_EEENS6_IJNS7_ILi128EEENS7_ILi176EEESA_EEELi128ENS_10bfloat16_tEfNS_4arch4Sm90ELb0ELb0ELb0ELb1ELb0ELb1ELb0ELb1ELb1ELb1ELb1ELb0EEENS1_21CollectiveEpilogueFwdINS6_IJSA_SA_SB_EEES9_SD_SF_Li256ELb1ELb1ELb1ELb0EEENS1_36VarlenDynamicPersistentTileSchedulerILi128ELi176ELi256ELi128ELb1ELb1ELb1ELb0ELb1ELb1EEEEEEEEEvNT_6ParamsE --------------------------
	.section	.nv.constant0._ZN7cutlass13device_kernelIN5flash11enable_sm90INS1_16FlashAttnFwdSm90INS1_25CollectiveMainloopFwdSm90ILi2EN4cute5tupleIJNS5_1CILi1EEES8_S8_EEENS6_IJNS7_ILi128EEENS7_ILi176EEESA_EEELi128ENS_10bfloat16_tEfNS_4arch4Sm90ELb0ELb0ELb0ELb1ELb0ELb1ELb0ELb1ELb1ELb1ELb1ELb0EEENS1_21CollectiveEpilogueFwdINS6_IJSA_SA_SB_EEES9_SD_SF_Li256ELb1ELb1ELb1ELb0EEENS1_36VarlenDynamicPersistentTileSchedulerILi128ELi176ELi256ELi128ELb1ELb1ELb1ELb0ELb1ELb1EEEEEEEEEvNT_6ParamsE,"a",@progbits
	.sectionflags	@""
	.align	4
.nv.constant0._ZN7cutlass13device_kernelIN5flash11enable_sm90INS1_16FlashAttnFwdSm90INS1_25CollectiveMainloopFwdSm90ILi2EN4cute5tupleIJNS5_1CILi1EEES8_S8_EEENS6_IJNS7_ILi128EEENS7_ILi176EEESA_EEELi128ENS_10bfloat16_tEfNS_4arch4Sm90ELb0ELb0ELb0ELb1ELb0ELb1ELb0ELb1ELb1ELb1ELb1ELb0EEENS1_21CollectiveEpilogueFwdINS6_IJSA_SA_SB_EEES9_SD_SF_Li256ELb1ELb1ELb1ELb0EEENS1_36VarlenDynamicPersistentTileSchedulerILi128ELi176ELi256ELi128ELb1ELb1ELb1ELb0ELb1ELb1EEEEEEEEEvNT_6ParamsE:
	.zero		3328


//--------------------- .nv.constant0._ZN7cutlass13device_kernelIN5flash11enable_sm90INS1_16FlashAttnFwdSm90INS1_25CollectiveMainloopFwdSm90ILi2EN4cute5tupleIJNS5_1CILi1EEES8_S8_EEENS6_IJNS7_ILi128EEESA_SA_EEELi128ENS_10bfloat16_tEfNS_4arch4Sm90ELb0ELb1ELb0ELb0ELb0ELb0ELb0ELb1ELb1ELb1ELb1ELb0EEENS1_21CollectiveEpilogueFwdISB_S9_SC_SE_Li256ELb0ELb1ELb1ELb0EEENS1_19SingleTileSchedulerILb0ELb1ELb1ELi128EEEEEEEEEvNT_6ParamsE --------------------------
	.section	.nv.constant0._ZN7cutlass13device_kernelIN5flash11enable_sm90INS1_16FlashAttnFwdSm90INS1_25CollectiveMainloopFwdSm90ILi2EN4cute5tupleIJNS5_1CILi1EEES8_S8_EEENS6_IJNS7_ILi128EEESA_SA_EEELi128ENS_10bfloat16_tEfNS_4arch4Sm90ELb0ELb1ELb0ELb0ELb0ELb0ELb0ELb1ELb1ELb1ELb1ELb0EEENS1_21CollectiveEpilogueFwdISB_S9_SC_SE_Li256ELb0ELb1ELb1ELb0EEENS1_19SingleTileSchedulerILb0ELb1ELb1ELi128EEEEEEEEEvNT_6ParamsE,"a",@progbits
	.sectionflags	@""
	.align	4
.nv.constant0._ZN7cutlass13device_kernelIN5flash11enable_sm90INS1_16FlashAttnFwdSm90INS1_25CollectiveMainloopFwdSm90ILi2EN4cute5tupleIJNS5_1CILi1EEES8_S8_EEENS6_IJNS7_ILi128EEESA_SA_EEELi128ENS_10bfloat16_tEfNS_4arch4Sm90ELb0ELb1ELb0ELb0ELb0ELb0ELb0ELb1ELb1ELb1ELb1ELb0EEENS1_21CollectiveEpilogueFwdISB_S9_SC_SE_Li256ELb0ELb1ELb1ELb0EEENS1_19SingleTileSchedulerILb0ELb1ELb1ELi128EEEEEEEEEvNT_6ParamsE:
	.zero		3200


//--------------------- .nv.constant0._ZN7cutlass13device_kernelIN5flash11enable_sm90INS1_16FlashAttnFwdSm90INS1_25CollectiveMainloopFwdSm90ILi2EN4cute5tupleIJNS5_1CILi1EEES8_S8_EEENS6_IJNS7_ILi128EEESA_SA_EEELi128ENS_10bfloat16_tEfNS_4arch4Sm90ELb0ELb1ELb0ELb1ELb0ELb0ELb0ELb1ELb1ELb1ELb1ELb0EEENS1_21CollectiveEpilogueFwdISB_S9_SC_SE_Li256ELb1ELb1ELb1ELb0EEENS1_36VarlenDynamicPersistentTileSchedulerILi128ELi128ELi256ELi128ELb1ELb1ELb1ELb1ELb0ELb1EEEEEEEEEvNT_6ParamsE --------------------------
	.section	.nv.constant0._ZN7cutlass13device_kernelIN5flash11enable_sm90INS1_16FlashAttnFwdSm90INS1_25CollectiveMainloopFwdSm90ILi2EN4cute5tupleIJNS5_1CILi1EEES8_S8_EEENS6_IJNS7_ILi128EEESA_SA_EEELi128ENS_10bfloat16_tEfNS_4arch4Sm90ELb0ELb1ELb0ELb1ELb0ELb0ELb0ELb1ELb1ELb1ELb1ELb0EEENS1_21CollectiveEpilogueFwdISB_S9_SC_SE_Li256ELb1ELb1ELb1ELb0EEENS1_36VarlenDynamicPersistentTileSchedulerILi128ELi128ELi256ELi128ELb1ELb1ELb1ELb1ELb0ELb1EEEEEEEEEvNT_6ParamsE,"a",@progbits
	.sectionflags	@""
	.align	4
.nv.constant0._ZN7cutlass13device_kernelIN5flash11enable_sm90INS1_16FlashAttnFwdSm90INS1_25CollectiveMainloopFwdSm90ILi2EN4cute5tupleIJNS5_1CILi1EEES8_S8_EEENS6_IJNS7_ILi128EEESA_SA_EEELi128ENS_10bfloat16_tEfNS_4arch4Sm90ELb0ELb1ELb0ELb1ELb0ELb0ELb0ELb1ELb1ELb1ELb1ELb0EEENS1_21CollectiveEpilogueFwdISB_S9_SC_SE_Li256ELb1ELb1ELb1ELb0EEENS1_36VarlenDynamicPersistentTileSchedulerILi128ELi128ELi256ELi128ELb1ELb1ELb1ELb1ELb0ELb1EEEEEEEEEvNT_6ParamsE:
	.zero		3328


//--------------------- .nv.constant0._ZN7cutlass13device_kernelIN5flash11enable_sm90INS1_16FlashAttnFwdSm90INS1_25CollectiveMainloopFwdSm90ILi2EN4cute5tupleIJNS5_1CILi1EEES8_S8_EEENS6_IJNS7_ILi128EEESA_SA_EEELi128ENS_10bfloat16_tEfNS_4arch4Sm90ELb0ELb1ELb0ELb1ELb0ELb1ELb0ELb1ELb1ELb1ELb1ELb0EEENS1_21CollectiveEpilogueFwdISB_S9_SC_SE_Li256ELb1ELb1ELb1ELb0EEENS1_36VarlenDynamicPersistentTileSchedulerILi128ELi128ELi256ELi128ELb1ELb1ELb1ELb1ELb0ELb1EEEEEEEEEvNT_6ParamsE --------------------------
	.section	.nv.constant0._ZN7cutlass13device_kernelIN5flash11enable_sm90INS1_16FlashAttnFwdSm90INS1_25CollectiveMainloopFwdSm90ILi2EN4cute5tupleIJNS5_1CILi1EEES8_S8_EEENS6_IJNS7_ILi128EEESA_SA_EEELi128ENS_10bfloat16_tEfNS_4arch4Sm90ELb0ELb1ELb0ELb1ELb0ELb1ELb0ELb1ELb1ELb1ELb1ELb0EEENS1_21CollectiveEpilogueFwdISB_S9_SC_SE_Li256ELb1ELb1ELb1ELb0EEENS1_36VarlenDynamicPersistentTileSchedulerILi128ELi128ELi256ELi128ELb1ELb1ELb1ELb1ELb0ELb1EEEEEEEEEvNT_6ParamsE,"a",@progbits
	.sectionflags	@""
	.align	4
.nv.constant0._ZN7cutlass13device_kernelIN5flash11enable_sm90INS1_16FlashAttnFwdSm90INS1_25CollectiveMainloopFwdSm90ILi2EN4cute5tupleIJNS5_1CILi1EEES8_S8_EEENS6_IJNS7_ILi128EEESA_SA_EEELi128ENS_10bfloat16_tEfNS_4arch4Sm90ELb0ELb1ELb0ELb1ELb0ELb1ELb0ELb1ELb1ELb1ELb1ELb0EEENS1_21CollectiveEpilogueFwdISB_S9_SC_SE_Li256ELb1ELb1ELb1ELb0EEENS1_36VarlenDynamicPersistentTileSchedulerILi128ELi128ELi256ELi128ELb1ELb1ELb1ELb1ELb0ELb1EEEEEEEEEvNT_6ParamsE:
	.zero		3328


//--------------------- .nv.constant0._ZN7cutlass13device_kernelIN5flash11enable_sm90INS1_16FlashAttnFwdSm90INS1_25CollectiveMainloopFwdSm90ILi2EN4cute5tupleIJNS5_1CILi1EEES8_S8_EEENS6_IJNS7_ILi128EEESA_SA_EEELi128ENS_10bfloat16_tEfNS_4arch4Sm90ELb1ELb0ELb0ELb0ELb0ELb0ELb0ELb1ELb1ELb1ELb1ELb0EEENS1_21CollectiveEpilogueFwdISB_S9_SC_SE_Li256ELb0ELb1ELb1ELb0EEENS1_19SingleTileSchedulerILb0ELb1ELb1ELi128EEEEEEEEEvNT_6ParamsE --------------------------
	.section	.nv.constant0._ZN7cutlass13device_kernelIN5flash11enable_sm90INS1_16FlashAttnFwdSm90INS1_25CollectiveMainloopFwdSm90ILi2EN4cute5tupleIJNS5_1CILi1EEES8_S8_EEENS6_IJNS7_ILi128EEESA_SA_EEELi128ENS_10bfloat16_tEfNS_4arch4Sm90ELb1ELb0ELb0ELb0ELb0ELb0ELb0ELb1ELb1ELb1ELb1ELb0EEENS1_21CollectiveEpilogueFwdISB_S9_SC_SE_Li256ELb0ELb1ELb1ELb0EEENS1_19SingleTileSchedulerILb0ELb1ELb1ELi128EEEEEEEEEvNT_6ParamsE,"a",@progbits
	.sectionflags	@""
	.align	4
.nv.constant0._ZN7cutlass13device_kernelIN5flash11enable_sm90INS1_16FlashAttnFwdSm90INS1_25CollectiveMainloopFwdSm90ILi2EN4cute5tupleIJNS5_1CILi1EEES8_S8_EEENS6_IJNS7_ILi128EEESA_SA_EEELi128ENS_10bfloat16_tEfNS_4arch4Sm90ELb1ELb0ELb0ELb0ELb0ELb0ELb0ELb1ELb1ELb1ELb1ELb0EEENS1_21CollectiveEpilogueFwdISB_S9_SC_SE_Li256ELb0ELb1ELb1ELb0EEENS1_19SingleTileSchedulerILb0ELb1ELb1ELi128EEEEEEEEEvNT_6ParamsE:
	.zero		3200


//--------------------- .nv.constant0._ZN7cutlass13device_kernelIN5flash11enable_sm90INS1_16FlashAttnFwdSm90INS1_25CollectiveMainloopFwdSm90ILi2EN4cute5tupleIJNS5_1CILi1EEES8_S8_EEENS6_IJNS7_ILi128EEESA_SA_EEELi128ENS_10bfloat16_tEfNS_4arch4Sm90ELb1ELb0ELb0ELb1ELb0ELb0ELb0ELb1ELb1ELb1ELb1ELb0EEENS1_21CollectiveEpilogueFwdISB_S9_SC_SE_Li256ELb1ELb1ELb1ELb0EEENS1_36VarlenDynamicPersistentTileSchedulerILi128ELi128ELi256ELi128ELb1ELb1ELb1ELb1ELb1ELb1EEEEEEEEEvNT_6ParamsE --------------------------
	.section	.nv.constant0._ZN7cutlass13device_kernelIN5flash11enable_sm90INS1_16FlashAttnFwdSm90INS1_25CollectiveMainloopFwdSm90ILi2EN4cute5tupleIJNS5_1CILi1EEES8_S8_EEENS6_IJNS7_ILi128EEESA_SA_EEELi128ENS_10bfloat16_tEfNS_4arch4Sm90ELb1ELb0ELb0ELb1ELb0ELb0ELb0ELb1ELb1ELb1ELb1ELb0EEENS1_21CollectiveEpilogueFwdISB_S9_SC_SE_Li256ELb1ELb1ELb1ELb0EEENS1_36VarlenDynamicPersistentTileSchedulerILi128ELi128ELi256ELi128ELb1ELb1ELb1ELb1ELb1ELb1EEEEEEEEEvNT_6ParamsE,"a",@progbits
	.sectionflags	@""
	.align	4
.nv.constant0._ZN7cutlass13device_kernelIN5flash11enable_sm90INS1_16FlashAttnFwdSm90INS1_25CollectiveMainloopFwdSm90ILi2EN4cute5tupleIJNS5_1CILi1EEES8_S8_EEENS6_IJNS7_ILi128EEESA_SA_EEELi128ENS_10bfloat16_tEfNS_4arch4Sm90ELb1ELb0ELb0ELb1ELb0ELb0ELb0ELb1ELb1ELb1ELb1ELb0EEENS1_21CollectiveEpilogueFwdISB_S9_SC_SE_Li256ELb1ELb1ELb1ELb0EEENS1_36VarlenDynamicPersistentTileSchedulerILi128ELi128ELi256ELi128ELb1ELb1ELb1ELb1ELb1ELb1EEEEEEEEEvNT_6ParamsE:
	.zero		3328


//--------------------- .nv.constant0._ZN7cutlass13device_kernelIN5flash11enable_sm90INS1_16FlashAttnFwdSm90INS1_25CollectiveMainloopFwdSm90ILi2EN4cute5tupleIJNS5_1CILi1EEES8_S8_EEENS6_IJNS7_ILi128EEESA_SA_EEELi128ENS_10bfloat16_tEfNS_4arch4Sm90ELb1ELb0ELb0ELb1ELb0ELb1ELb0ELb1ELb1ELb1ELb1ELb0EEENS1_21CollectiveEpilogueFwdISB_S9_SC_SE_Li256ELb1ELb1ELb1ELb0EEENS1_36VarlenDynamicPersistentTileSchedulerILi128ELi128ELi256ELi128ELb1ELb1ELb1ELb1ELb1ELb1EEEEEEEEEvNT_6ParamsE --------------------------
	.section	.nv.constant0._ZN7cutlass13device_kernelIN5flash11enable_sm90INS1_16FlashAttnFwdSm90INS1_25CollectiveMainloopFwdSm90ILi2EN4cute5tupleIJNS5_1CILi1EEES8_S8_EEENS6_IJNS7_ILi128EEESA_SA_EEELi128ENS_10bfloat16_tEfNS_4arch4Sm90ELb1ELb0ELb0ELb1ELb0ELb1ELb0ELb1ELb1ELb1ELb1ELb0EEENS1_21CollectiveEpilogueFwdISB_S9_SC_SE_Li256ELb1ELb1ELb1ELb0EEENS1_36VarlenDynamicPersistentTileSchedulerILi128ELi128ELi256ELi128ELb1ELb1ELb1ELb1ELb1ELb1EEEEEEEEEvNT_6ParamsE,"a",@progbits
	.sectionflags	@""
	.align	4
.nv.constant0._ZN7cutlass13device_kernelIN5flash11enable_sm90INS1_16FlashAttnFwdSm90INS1_25CollectiveMainloopFwdSm90ILi2EN4cute5tupleIJNS5_1CILi1EEES8_S8_EEENS6_IJNS7_ILi128EEESA_SA_EEELi128ENS_10bfloat16_tEfNS_4arch4Sm90ELb1ELb0ELb0ELb1ELb0ELb1ELb0ELb1ELb1ELb1ELb1ELb0EEENS1_21CollectiveEpilogueFwdISB_S9_SC_SE_Li256ELb1ELb1ELb1ELb0EEENS1_36VarlenDynamicPersistentTileSchedulerILi128ELi128ELi256ELi128ELb1ELb1ELb1ELb1ELb1ELb1EEEEEEEEEvNT_6ParamsE:
	.zero		3328


//--------------------- .nv.constant0._ZN7cutlass13device_kernelIN5flash11enable_sm90INS1_16FlashAttnFwdSm90INS1_25CollectiveMainloopFwdSm90ILi2EN4cute5tupleIJNS5_1CILi1EEES8_S8_EEENS6_IJNS7_ILi192EEENS7_ILi144EEENS7_ILi96EEEEEELi96ENS_10bfloat16_tEfNS_4arch4Sm90ELb0ELb0ELb0ELb0ELb0ELb0ELb0ELb0ELb1ELb1ELb1ELb0EEENS1_21CollectiveEpilogueFwdINS6_IJSA_SC_SB_EEES9_SE_SG_Li384ELb0ELb1ELb1ELb0EEENS1_19SingleTileSchedulerILb0ELb1ELb1ELi192EEEEEEEEEvNT_6ParamsE --------------------------
	.section	.nv.constant0._ZN7cutlass13device_kernelIN5flash11enable_sm90INS1_16FlashAttnFwdSm90INS1_25CollectiveMainloopFwdSm90ILi2EN4cute5tupleIJNS5_1CILi1EEES8_S8_EEENS6_IJNS7_ILi192EEENS7_ILi144EEENS7_ILi96EEEEEELi96ENS_10bfloat16_tEfNS_4arch4Sm90ELb0ELb0ELb0ELb0ELb0ELb0ELb0ELb0ELb1ELb1ELb1ELb0EEENS1_21CollectiveEpilogueFwdINS6_IJSA_SC_SB_EEES9_SE_SG_Li384ELb0ELb1ELb1ELb0EEENS1_19SingleTileSchedulerILb0ELb1ELb1ELi192EEEEEEEEEvNT_6ParamsE,"a",@progbits
	.sectionflags	@""
	.align	4
.nv.constant0._ZN7cutlass13device_kernelIN5flash11enable_sm90INS1_16FlashAttnFwdSm90INS1_25CollectiveMainloopFwdSm90ILi2EN4cute5tupleIJNS5_1CILi1EEES8_S8_EEENS6_IJNS7_ILi192EEENS7_ILi144EEENS7_ILi96EEEEEELi96ENS_10bfloat16_tEfNS_4arch4Sm90ELb0ELb0ELb0ELb0ELb0ELb0ELb0ELb0ELb1ELb1ELb1ELb0EEENS1_21CollectiveEpilogueFwdINS6_IJSA_SC_SB_EEES9_SE_SG_Li384ELb0ELb1ELb1ELb0EEENS1_19SingleTileSchedulerILb0ELb1ELb1ELi192EEEEEEEEEvNT_6ParamsE:
	.zero		3200


//--------------------- .nv.constant0._ZN7cutlass13device_kernelIN5flash11enable_sm90INS1_16FlashAttnFwdSm90INS1_25CollectiveMainloopFwdSm90ILi2EN4cute5tupleIJNS5_1CILi1EEES8_S8_EEENS6_IJNS7_ILi192EEENS7_ILi144EEENS7_ILi96EEEEEELi96ENS_10bfloat16_tEfNS_4arch4Sm90ELb0ELb0ELb0ELb1ELb0ELb0ELb0ELb0ELb1ELb1ELb1ELb0EEENS1_21CollectiveEpilogueFwdINS6_IJSA_SC_SB_EEES9_SE_SG_Li384ELb1ELb1ELb1ELb0EEENS1_36VarlenDynamicPersistentTileSchedulerILi192ELi144ELi384ELi128ELb1ELb1ELb1ELb0ELb1ELb1EEEEEEEEEvNT_6ParamsE --------------------------
	.section	.nv.constant0._ZN7cutlass13device_kernelIN5flash11enable_sm90INS1_16FlashAttnFwdSm90INS1_25CollectiveMainloopFwdSm90ILi2EN4cute5tupleIJNS5_1CILi1EEES8_S8_EEENS6_IJNS7_ILi192EEENS7_ILi144EEENS7_ILi96EEEEEELi96ENS_10bfloat16_tEfNS_4arch4Sm90ELb0ELb0ELb0ELb1ELb0ELb0ELb0ELb0ELb1ELb1ELb1ELb0EEENS1_21CollectiveEpilogueFwdINS6_IJSA_SC_SB_EEES9_SE_SG_Li384ELb1ELb1ELb1ELb0EEENS1_36VarlenDynamicPersistentTileSchedulerILi192ELi144ELi384ELi128ELb1ELb1ELb1ELb0ELb1ELb1EEEEEEEEEvNT_6ParamsE,"a",@progbits
	.sectionflags	@""
	.align	4
.nv.constant0._ZN7cutlass13device_kernelIN5flash11enable_sm90INS1_16FlashAttnFwdSm90INS1_25CollectiveMainloopFwdSm90ILi2EN4cute5tupleIJNS5_1CILi1EEES8_S8_EEENS6_IJNS7_ILi192EEENS7_ILi144EEENS7_ILi96EEEEEELi96ENS_10bfloat16_tEfNS_4arch4Sm90ELb0ELb0ELb0ELb1ELb0ELb0ELb0ELb0ELb1ELb1ELb1ELb0EEENS1_21CollectiveEpilogueFwdINS6_IJSA_SC_SB_EEES9_SE_SG_Li384ELb1ELb1ELb1ELb0EEENS1_36VarlenDynamicPersistentTileSchedulerILi192ELi144ELi384ELi128ELb1ELb1ELb1ELb0ELb1ELb1EEEEEEEEEvNT_6ParamsE:
	.zero		3328


//--------------------- .nv.constant0._ZN7cutlass13device_kernelIN5flash11enable_sm90INS1_16FlashAttnFwdSm90INS1_25CollectiveMainloopFwdSm90ILi2EN4cute5tupleIJNS5_1CILi1EEES8_S8_EEENS6_IJNS7_ILi192EEENS7_ILi144EEENS7_ILi96EEEEEELi96ENS_10bfloat16_tEfNS_4arch4Sm90ELb0ELb0ELb0ELb1ELb0ELb1ELb0ELb0ELb1ELb1ELb1ELb0EEENS1_21CollectiveEpilogueFwdINS6_IJSA_SC_SB_EEES9_SE_SG_Li384ELb1ELb1ELb1ELb0EEENS1_36VarlenDynamicPersistentTileSchedulerILi192ELi144ELi384ELi128ELb1ELb1ELb1ELb0ELb1ELb1EEEEEEEEEvNT_6ParamsE --------------------------
	.section	.nv.constant0._ZN7cutlass13device_kernelIN5flash11enable_sm90INS1_16FlashAttnFwdSm90INS1_25CollectiveMainloopFwdSm90ILi2EN4cute5tupleIJNS5_1CILi1EEES8_S8_EEENS6_IJNS7_ILi192EEENS7_ILi144EEENS7_ILi96EEEEEELi96ENS_10bfloat16_tEfNS_4arch4Sm90ELb0ELb0ELb0ELb1ELb0ELb1ELb0ELb0ELb1ELb1ELb1ELb0EEENS1_21CollectiveEpilogueFwdINS6_IJSA_SC_SB_EEES9_SE_SG_Li384ELb1ELb1ELb1ELb0EEENS1_36VarlenDynamicPersistentTileSchedulerILi192ELi144ELi384ELi128ELb1ELb1ELb1ELb0ELb1ELb1EEEEEEEEEvNT_6ParamsE,"a",@progbits
	.sectionflags	@""
	.align	4
.nv.constant0._ZN7cutlass13device_kernelIN5flash11enable_sm90INS1_16FlashAttnFwdSm90INS1_25CollectiveMainloopFwdSm90ILi2EN4cute5tupleIJNS5_1CILi1EEES8_S8_EEENS6_IJNS7_ILi192EEENS7_ILi144EEENS7_ILi96EEEEEELi96ENS_10bfloat16_tEfNS_4arch4Sm90ELb0ELb0ELb0ELb1ELb0ELb1ELb0ELb0ELb1ELb1ELb1ELb0EEENS1_21CollectiveEpilogueFwdINS6_IJSA_SC_SB_EEES9_SE_SG_Li384ELb1ELb1ELb1ELb0EEENS1_36VarlenDynamicPersistentTileSchedulerILi192ELi144ELi384ELi128ELb1ELb1ELb1ELb0ELb1ELb1EEEEEEEEEvNT_6ParamsE:
	.zero		3328


//--------------------- .nv.constant0._ZN7cutlass13device_kernelIN5flash11enable_sm90INS1_16FlashAttnFwdSm90INS1_25CollectiveMainloopFwdSm90ILi2EN4cute5tupleIJNS5_1CILi1EEES8_S8_EEENS6_IJNS7_ILi192EEENS7_ILi128EEENS7_ILi96EEEEEELi96ENS_10bfloat16_tEfNS_4arch4Sm90ELb0ELb1ELb0ELb0ELb0ELb0ELb0ELb0ELb1ELb1ELb1ELb0EEENS1_21CollectiveEpilogueFwdINS6_IJSA_SC_SB_EEES9_SE_SG_Li384ELb0ELb1ELb1ELb0EEENS1_19SingleTileSchedulerILb0ELb1ELb1ELi192EEEEEEEEEvNT_6ParamsE --------------------------
	.section	.nv.constant0._ZN7cutlass13device_kernelIN5flash11enable_sm90INS1_16FlashAttnFwdSm90INS1_25CollectiveMainloopFwdSm90ILi2EN4cute5tupleIJNS5_1CILi1EEES8_S8_EEENS6_IJNS7_ILi192EEENS7_ILi128EEENS7_ILi96EEEEEELi96ENS_10bfloat16_tEfNS_4arch4Sm90ELb0ELb1ELb0ELb0ELb0ELb0ELb0ELb0ELb1ELb1ELb1ELb0EEENS1_21CollectiveEpilogueFwdINS6_IJSA_SC_SB_EEES9_SE_SG_Li384ELb0ELb1ELb1ELb0EEENS1_19SingleTileSchedulerILb0ELb1ELb1ELi192EEEEEEEEEvNT_6ParamsE,"a",@progbits
	.sectionflags	@""
	.align	4
.nv.constant0._ZN7cutlass13device_kernelIN5flash11enable_sm90INS1_16FlashAttnFwdSm90INS1_25CollectiveMainloopFwdSm90ILi2EN4cute5tupleIJNS5_1CILi1EEES8_S8_EEENS6_IJNS7_ILi192EEENS7_ILi128EEENS7_ILi96EEEEEELi96ENS_10bfloat16_tEfNS_4arch4Sm90ELb0ELb1ELb0ELb0ELb0ELb0ELb0ELb0ELb1ELb1ELb1ELb0EEENS1_21CollectiveEpilogueFwdINS6_IJSA_SC_SB_EEES9_SE_SG_Li384ELb0ELb1ELb1ELb0EEENS1_19SingleTileSchedulerILb0ELb1ELb1ELi192EEEEEEEEEvNT_6ParamsE:
	.zero		3200


//--------------------- .nv.constant0._ZN7cutlass13device_kernelIN5flash11enable_sm90INS1_16FlashAttnFwdSm90INS1_25CollectiveMainloopFwdSm90ILi2EN4cute5tupleIJNS5_1CILi1EEES8_S8_EEENS6_IJNS7_ILi192EEENS7_ILi128EEENS7_ILi96EEEEEELi96ENS_10bfloat16_tEfNS_4arch4Sm90ELb0ELb1ELb0ELb1ELb0ELb0ELb0ELb0ELb1ELb1ELb1ELb0EEENS1_21CollectiveEpilogueFwdINS6_IJSA_SC_SB_EEES9_SE_SG_Li384ELb1ELb1ELb1ELb0EEENS1_36VarlenDynamicPersistentTileSchedulerILi192ELi128ELi384ELi128ELb1ELb1ELb1ELb1ELb0ELb1EEEEEEEEEvNT_6ParamsE --------------------------
	.section	.nv.constant0._ZN7cutlass13device_kernelIN5flash11enable_sm90INS1_16FlashAttnFwdSm90INS1_25CollectiveMainloopFwdSm90ILi2EN4cute5tupleIJNS5_1CILi1EEES8_S8_EEENS6_IJNS7_ILi192EEENS7_ILi128EEENS7_ILi96EEEEEELi96ENS_10bfloat16_tEfNS_4arch4Sm90ELb0ELb1ELb0ELb1ELb0ELb0ELb0ELb0ELb1ELb1ELb1ELb0EEENS1_21CollectiveEpilogueFwdINS6_IJSA_SC_SB_EEES9_SE_SG_Li384ELb1ELb1ELb1ELb0EEENS1_36VarlenDynamicPersistentTileSchedulerILi192ELi128ELi384ELi128ELb1ELb1ELb1ELb1ELb0ELb1EEEEEEEEEvNT_6ParamsE,"a",@progbits
	.sectionflags	@""
	.align	4
.nv.constant0._ZN7cutlass13device_kernelIN5flash11enable_sm90INS1_16FlashAttnFwdSm90INS1_25CollectiveMainloopFwdSm90ILi2EN4cute5tupleIJNS5_1CILi1EEES8_S8_EEENS6_IJNS7_ILi192EEENS7_ILi128EEENS7_ILi96EEEEEELi96ENS_10bfloat16_tEfNS_4arch4Sm90ELb0ELb1ELb0ELb1ELb0ELb0ELb0ELb0ELb1ELb1ELb1ELb0EEENS1_21CollectiveEpilogueFwdINS6_IJSA_SC_SB_EEES9_SE_SG_Li384ELb1ELb1ELb1ELb0EEENS1_36VarlenDynamicPersistentTileSchedulerILi192ELi128ELi384ELi128ELb1ELb1ELb1ELb1ELb0ELb1EEEEEEEEEvNT_6ParamsE:
	.zero		3328


//--------------------- .nv.constant0._ZN7cutlass13device_kernelIN5flash11enable_sm90INS1_16FlashAttnFwdSm90INS1_25CollectiveMainloopFwdSm90ILi2EN4cute5tupleIJNS5_1CILi1EEES8_S8_EEENS6_IJNS7_ILi192EEENS7_ILi128EEENS7_ILi96EEEEEELi96ENS_10bfloat16_tEfNS_4arch4Sm90ELb0ELb1ELb0ELb1ELb0ELb1ELb0ELb0ELb1ELb1ELb1ELb0EEENS1_21CollectiveEpilogueFwdINS6_IJSA_SC_SB_EEES9_SE_SG_Li384ELb1ELb1ELb1ELb0EEENS1_36VarlenDynamicPersistentTileSchedulerILi192ELi128ELi384ELi128ELb1ELb1ELb1ELb1ELb0ELb1EEEEEEEEEvNT_6ParamsE --------------------------
	.section	.nv.constant0._ZN7cutlass13device_kernelIN5flash11enable_sm90INS1_16FlashAttnFwdSm90INS1_25CollectiveMainloopFwdSm90ILi2EN4cute5tupleIJNS5_1CILi1EEES8_S8_EEENS6_IJNS7_ILi192EEENS7_ILi128EEENS7_ILi96EEEEEELi96ENS_10bfloat16_tEfNS_4arch4Sm90ELb0ELb1ELb0ELb1ELb0ELb1ELb0ELb0ELb1ELb1ELb1ELb0EEENS1_21CollectiveEpilogueFwdINS6_IJSA_SC_SB_EEES9_SE_SG_Li384ELb1ELb1ELb1ELb0EEENS1_36VarlenDynamicPersistentTileSchedulerILi192ELi128ELi384ELi128ELb1ELb1ELb1ELb1ELb0ELb1EEEEEEEEEvNT_6ParamsE,"a",@progbits
	.sectionflags	@""
	.align	4
.nv.constant0._ZN7cutlass13device_kernelIN5flash11enable_sm90INS1_16FlashAttnFwdSm90INS1_25CollectiveMainloopFwdSm90ILi2EN4cute5tupleIJNS5_1CILi1EEES8_S8_EEENS6_IJNS7_ILi192EEENS7_ILi128EEENS7_ILi96EEEEEELi96ENS_10bfloat16_tEfNS_4arch4Sm90ELb0ELb1ELb0ELb1ELb0ELb1ELb0ELb0ELb1ELb1ELb1ELb0EEENS1_21CollectiveEpilogueFwdINS6_IJSA_SC_SB_EEES9_SE_SG_Li384ELb1ELb1ELb1ELb0EEENS1_36VarlenDynamicPersistentTileSchedulerILi192ELi128ELi384ELi128ELb1ELb1ELb1ELb1ELb0ELb1EEEEEEEEEvNT_6ParamsE:
	.zero		3328


//--------------------- .nv.constant0._ZN7cutlass13device_kernelIN5flash11enable_sm90INS1_16FlashAttnFwdSm90INS1_25CollectiveMainloopFwdSm90ILi2EN4cute5tupleIJNS5_1CILi1EEES8_S8_EEENS6_IJNS7_ILi192EEENS7_ILi144EEENS7_ILi96EEEEEELi96ENS_10bfloat16_tEfNS_4arch4Sm90ELb1ELb0ELb0ELb0ELb0ELb0ELb0ELb0ELb1ELb1ELb1ELb0EEENS1_21CollectiveEpilogueFwdINS6_IJSA_SC_SB_EEES9_SE_SG_Li384ELb0ELb1ELb1ELb0EEENS1_19SingleTileSchedulerILb0ELb1ELb1ELi192EEEEEEEEEvNT_6ParamsE --------------------------
	.section	.nv.constant0._ZN7cutlass13device_kernelIN5flash11enable_sm90INS1_16FlashAttnFwdSm90INS1_25CollectiveMainloopFwdSm90ILi2EN4cute5tupleIJNS5_1CILi1EEES8_S8_EEENS6_IJNS7_ILi192EEENS7_ILi144EEENS7_ILi96EEEEEELi96ENS_10bfloat16_tEfNS_4arch4Sm90ELb1ELb0ELb0ELb0ELb0ELb0ELb0ELb0ELb1ELb1ELb1ELb0EEENS1_21CollectiveEpilogueFwdINS6_IJSA_SC_SB_EEES9_SE_SG_Li384ELb0ELb1ELb1ELb0EEENS1_19SingleTileSchedulerILb0ELb1ELb1ELi192EEEEEEEEEvNT_6ParamsE,"a",@progbits
	.sectionflags	@""
	.align	4
.nv.constant0._ZN7cutlass13device_kernelIN5flash11enable_sm90INS1_16FlashAttnFwdSm90INS1_25CollectiveMainloopFwdSm90ILi2EN4cute5tupleIJNS5_1CILi1EEES8_S8_EEENS6_IJNS7_ILi192EEENS7_ILi144EEENS7_ILi96EEEEEELi96ENS_10bfloat16_tEfNS_4arch4Sm90ELb1ELb0ELb0ELb0ELb0ELb0ELb0ELb0ELb1ELb1ELb1ELb0EEENS1_21CollectiveEpilogueFwdINS6_IJSA_SC_SB_EEES9_SE_SG_Li384ELb0ELb1ELb1ELb0EEENS1_19SingleTileSchedulerILb0ELb1ELb1ELi192EEEEEEEEEvNT_6ParamsE:
	.zero		3200


//--------------------- .nv.constant0._ZN7cutlass13device_kernelIN5flash11enable_sm90INS1_16FlashAttnFwdSm90INS1_25CollectiveMainloopFwdSm90ILi2EN4cute5tupleIJNS5_1CILi1EEES8_S8_EEENS6_IJNS7_ILi192EEENS7_ILi144EEENS7_ILi96EEEEEELi96ENS_10bfloat16_tEfNS_4arch4Sm90ELb1ELb0ELb0ELb1ELb0ELb0ELb0ELb0ELb1ELb1ELb1ELb0EEENS1_21CollectiveEpilogueFwdINS6_IJSA_SC_SB_EEES9_SE_SG_Li384ELb1ELb1ELb1ELb0EEENS1_36VarlenDynamicPersistentTileSchedulerILi192ELi144ELi384ELi128ELb1ELb1ELb1ELb1ELb1ELb1EEEEEEEEEvNT_6ParamsE --------------------------
	.section	.nv.constant0._ZN7cutlass13device_kernelIN5flash11enable_sm90INS1_16FlashAttnFwdSm90INS1_25CollectiveMainloopFwdSm90ILi2EN4cute5tupleIJNS5_1CILi1EEES8_S8_EEENS6_IJNS7_ILi192EEENS7_ILi144EEENS7_ILi96EEEEEELi96ENS_10bfloat16_tEfNS_4arch4Sm90ELb1ELb0ELb0ELb1ELb0ELb0ELb0ELb0ELb1ELb1ELb1ELb0EEENS1_21CollectiveEpilogueFwdINS6_IJSA_SC_SB_EEES9_SE_SG_Li384ELb1ELb1ELb1ELb0EEENS1_36VarlenDynamicPersistentTileSchedulerILi192ELi144ELi384ELi128ELb1ELb1ELb1ELb1ELb1ELb1EEEEEEEEEvNT_6ParamsE,"a",@progbits
	.sectionflags	@""
	.align	4
.nv.constant0._ZN7cutlass13device_kernelIN5flash11enable_sm90INS1_16FlashAttnFwdSm90INS1_25CollectiveMainloopFwdSm90ILi2EN4cute5tupleIJNS5_1CILi1EEES8_S8_EEENS6_IJNS7_ILi192EEENS7_ILi144EEENS7_ILi96EEEEEELi96ENS_10bfloat16_tEfNS_4arch4Sm90ELb1ELb0ELb0ELb1ELb0ELb0ELb0ELb0ELb1ELb1ELb1ELb0EEENS1_21CollectiveEpilogueFwdINS6_IJSA_SC_SB_EEES9_SE_SG_Li384ELb1ELb1ELb1ELb0EEENS1_36VarlenDynamicPersistentTileSchedulerILi192ELi144ELi384ELi128ELb1ELb1ELb1ELb1ELb1ELb1EEEEEEEEEvNT_6ParamsE:
	.zero		3328


//--------------------- .nv.constant0._ZN7cutlass13device_kernelIN5flash11enable_sm90INS1_16FlashAttnFwdSm90INS1_25CollectiveMainloopFwdSm90ILi2EN4cute5tupleIJNS5_1CILi1EEES8_S8_EEENS6_IJNS7_ILi192EEENS7_ILi144EEENS7_ILi96EEEEEELi96ENS_10bfloat16_tEfNS_4arch4Sm90ELb1ELb0ELb0ELb1ELb0ELb1ELb0ELb0ELb1ELb1ELb1ELb0EEENS1_21CollectiveEpilogueFwdINS6_IJSA_SC_SB_EEES9_SE_SG_Li384ELb1ELb1ELb1ELb0EEENS1_36VarlenDynamicPersistentTileSchedulerILi192ELi144ELi384ELi128ELb1ELb1ELb1ELb1ELb1ELb1EEEEEEEEEvNT_6ParamsE --------------------------
	.section	.nv.constant0._ZN7cutlass13device_kernelIN5flash11enable_sm90INS1_16FlashAttnFwdSm90INS1_25CollectiveMainloopFwdSm90ILi2EN4cute5tupleIJNS5_1CILi1EEES8_S8_EEENS6_IJNS7_ILi192EEENS7_ILi144EEENS7_ILi96EEEEEELi96ENS_10bfloat16_tEfNS_4arch4Sm90ELb1ELb0ELb0ELb1ELb0ELb1ELb0ELb0ELb1ELb1ELb1ELb0EEENS1_21CollectiveEpilogueFwdINS6_IJSA_SC_SB_EEES9_SE_SG_Li384ELb1ELb1ELb1ELb0EEENS1_36VarlenDynamicPersistentTileSchedulerILi192ELi144ELi384ELi128ELb1ELb1ELb1ELb1ELb1ELb1EEEEEEEEEvNT_6ParamsE,"a",@progbits
	.sectionflags	@""
	.align	4
.nv.constant0._ZN7cutlass13device_kernelIN5flash11enable_sm90INS1_16FlashAttnFwdSm90INS1_25CollectiveMainloopFwdSm90ILi2EN4cute5tupleIJNS5_1CILi1EEES8_S8_EEENS6_IJNS7_ILi192EEENS7_ILi144EEENS7_ILi96EEEEEELi96ENS_10bfloat16_tEfNS_4arch4Sm90ELb1ELb0ELb0ELb1ELb0ELb1ELb0ELb0ELb1ELb1ELb1ELb0EEENS1_21CollectiveEpilogueFwdINS6_IJSA_SC_SB_EEES9_SE_SG_Li384ELb1ELb1ELb1ELb0EEENS1_36VarlenDynamicPersistentTileSchedulerILi192ELi144ELi384ELi128ELb1ELb1ELb1ELb1ELb1ELb1EEEEEEEEEvNT_6ParamsE:
	.zero		3328


//--------------------- .nv.constant0._ZN7cutlass13device_kernelIN5flash11enable_sm90INS1_16FlashAttnFwdSm90INS1_25CollectiveMainloopFwdSm90ILi2EN4cute5tupleIJNS5_1CILi1EEES8_S8_EEENS6_IJNS7_ILi192EEESA_NS7_ILi64EEEEEELi64ENS_10bfloat16_tEfNS_4arch4Sm90ELb0ELb0ELb0ELb0ELb0ELb0ELb0ELb0ELb1ELb1ELb1ELb0EEENS1_21CollectiveEpilogueFwdINS6_IJSA_SB_SA_EEES9_SD_SF_Li384ELb0ELb1ELb1ELb0EEENS1_19SingleTileSchedulerILb0ELb1ELb1ELi192EEEEEEEEEvNT_6ParamsE --------------------------
	.section	.nv.constant0._ZN7cutlass13device_kernelIN5flash11enable_sm90INS1_16FlashAttnFwdSm90INS1_25CollectiveMainloopFwdSm90ILi2EN4cute5tupleIJNS5_1CILi1EEES8_S8_EEENS6_IJNS7_ILi192EEESA_NS7_ILi64EEEEEELi64ENS_10bfloat16_tEfNS_4arch4Sm90ELb0ELb0ELb0ELb0ELb0ELb0ELb0ELb0ELb1ELb1ELb1ELb0EEENS1_21CollectiveEpilogueFwdINS6_IJSA_SB_SA_EEES9_SD_SF_Li384ELb0ELb1ELb1ELb0EEENS1_19SingleTileSchedulerILb0ELb1ELb1ELi192EEEEEEEEEvNT_6ParamsE,"a",@progbits
	.sectionflags	@""
	.align	4
.nv.constant0._ZN7cutlass13device_kernelIN5flash11enable_sm90INS1_16FlashAttnFwdSm90INS1_25CollectiveMainloopFwdSm90ILi2EN4cute5tupleIJNS5_1CILi1EEES8_S8_EEENS6_IJNS7_ILi192EEESA_NS7_ILi64EEEEEELi64ENS_10bfloat16_tEfNS_4arch4Sm90ELb0ELb0ELb0ELb0ELb0ELb0ELb0ELb0ELb1ELb1ELb1ELb0EEENS1_21CollectiveEpilogueFwdINS6_IJSA_SB_SA_EEES9_SD_SF_Li384ELb0ELb1ELb1ELb0EEENS1_19SingleTileSchedulerILb0ELb1ELb1ELi192EEEEEEEEEvNT_6ParamsE:
	.zero		3200


//--------------------- .nv.constant0._ZN7cutlass13device_kernelIN5flash11enable_sm90INS1_16FlashAttnFwdSm90INS1_25CollectiveMainloopFwdSm90ILi2EN4cute5tupleIJNS5_1CILi1EEES8_S8_EEENS6_IJNS7_ILi192EEESA_NS7_ILi64EEEEEELi64ENS_10bfloat16_tEfNS_4arch4Sm90ELb0ELb0ELb0ELb1ELb0ELb0ELb0ELb0ELb1ELb1ELb1ELb0EEENS1_21CollectiveEpilogueFwdINS6_IJSA_SB_SA_EEES9_SD_SF_Li384ELb1ELb1ELb1ELb0EEENS1_36VarlenDynamicPersistentTileSchedulerILi192ELi192ELi384ELi128ELb1ELb1ELb1ELb0ELb1ELb1EEEEEEEEEvNT_6ParamsE --------------------------
	.section	.nv.constant0._ZN7cutlass13device_kernelIN5flash11enable_sm90INS1_16FlashAttnFwdSm90INS1_25CollectiveMainloopFwdSm90ILi2EN4cute5tupleIJNS5_1CILi1EEES8_S8_EEENS6_IJNS7_ILi192EEESA_NS7_ILi64EEEEEELi64ENS_10bfloat16_tEfNS_4arch4Sm90ELb0ELb0ELb0ELb1ELb0ELb0ELb0ELb0ELb1ELb1ELb1ELb0EEENS1_21CollectiveEpilogueFwdINS6_IJSA_SB_SA_EEES9_SD_SF_Li384ELb1ELb1ELb1ELb0EEENS1_36VarlenDynamicPersistentTileSchedulerILi192ELi192ELi384ELi128ELb1ELb1ELb1ELb0ELb1ELb1EEEEEEEEEvNT_6ParamsE,"a",@progbits
	.sectionflags	@""
	.align	4
.nv.constant0._ZN7cutlass13device_kernelIN5flash11enable_sm90INS1_16FlashAttnFwdSm90INS1_25CollectiveMainloopFwdSm90ILi2EN4cute5tupleIJNS5_1CILi1EEES8_S8_EEENS6_IJNS7_ILi192EEESA_NS7_ILi64EEEEEELi64ENS_10bfloat16_tEfNS_4arch4Sm90ELb0ELb0ELb0ELb1ELb0ELb0ELb0ELb0ELb1ELb1ELb1ELb0EEENS1_21CollectiveEpilogueFwdINS6_IJSA_SB_SA_EEES9_SD_SF_Li384ELb1ELb1ELb1ELb0EEENS1_36VarlenDynamicPersistentTileSchedulerILi192ELi192ELi384ELi128ELb1ELb1ELb1ELb0ELb1ELb1EEEEEEEEEvNT_6ParamsE:
	.zero		3328


//--------------------- .nv.constant0._ZN7cutlass13device_kernelIN5flash11enable_sm90INS1_16FlashAttnFwdSm90INS1_25CollectiveMainloopFwdSm90ILi2EN4cute5tupleIJNS5_1CILi1EEES8_S8_EEENS6_IJNS7_ILi192EEESA_NS7_ILi64EEEEEELi64ENS_10bfloat16_tEfNS_4arch4Sm90ELb0ELb0ELb0ELb1ELb0ELb1ELb0ELb0ELb1ELb1ELb1ELb0EEENS1_21CollectiveEpilogueFwdINS6_IJSA_SB_SA_EEES9_SD_SF_Li384ELb1ELb1ELb1ELb0EEENS1_36VarlenDynamicPersistentTileSchedulerILi192ELi192ELi384ELi128ELb1ELb1ELb1ELb0ELb1ELb1EEEEEEEEEvNT_6ParamsE --------------------------
	.section	.nv.constant0._ZN7cutlass13device_kernelIN5flash11enable_sm90INS1_16FlashAttnFwdSm90INS1_25CollectiveMainloopFwdSm90ILi2EN4cute5tupleIJNS5_1CILi1EEES8_S8_EEENS6_IJNS7_ILi192EEESA_NS7_ILi64EEEEEELi64ENS_10bfloat16_tEfNS_4arch4Sm90ELb0ELb0ELb0ELb1ELb0ELb1ELb0ELb0ELb1ELb1ELb1ELb0EEENS1_21CollectiveEpilogueFwdINS6_IJSA_SB_SA_EEES9_SD_SF_Li384ELb1ELb1ELb1ELb0EEENS1_36VarlenDynamicPersistentTileSchedulerILi192ELi192ELi384ELi128ELb1ELb1ELb1ELb0ELb1ELb1EEEEEEEEEvNT_6ParamsE,"a",@progbits
	.sectionflags	@""
	.align	4
.nv.constant0._ZN7cutlass13device_kernelIN5flash11enable_sm90INS1_16FlashAttnFwdSm90INS1_25CollectiveMainloopFwdSm90ILi2EN4cute5tupleIJNS5_1CILi1EEES8_S8_EEENS6_IJNS7_ILi192EEESA_NS7_ILi64EEEEEELi64ENS_10bfloat16_tEfNS_4arch4Sm90ELb0ELb0ELb0ELb1ELb0ELb1ELb0ELb0ELb1ELb1ELb1ELb0EEENS1_21CollectiveEpilogueFwdINS6_IJSA_SB_SA_EEES9_SD_SF_Li384ELb1ELb1ELb1ELb0EEENS1_36VarlenDynamicPersistentTileSchedulerILi192ELi192ELi384ELi128ELb1ELb1ELb1ELb0ELb1ELb1EEEEEEEEEvNT_6ParamsE:
	.zero		3328


//--------------------- .nv.constant0._ZN7cutlass13device_kernelIN5flash11enable_sm90INS1_16FlashAttnFwdSm90INS1_25CollectiveMainloopFwdSm90ILi2EN4cute5tupleIJNS5_1CILi1EEES8_S8_EEENS6_IJNS7_ILi192EEENS7_ILi128EEENS7_ILi64EEEEEELi64ENS_10bfloat16_tEfNS_4arch4Sm90ELb0ELb1ELb0ELb0ELb0ELb0ELb0ELb1ELb1ELb1ELb1ELb0EEENS1_21CollectiveEpilogueFwdINS6_IJSA_SC_SB_EEES9_SE_SG_Li384ELb0ELb1ELb1ELb0EEENS1_19SingleTileSchedulerILb0ELb1ELb1ELi192EEEEEEEEEvNT_6ParamsE --------------------------
	.section	.nv.constant0._ZN7cutlass13device_kernelIN5flash11enable_sm90INS1_16FlashAttnFwdSm90INS1_25CollectiveMainloopFwdSm90ILi2EN4cute5tupleIJNS5_1CILi1EEES8_S8_EEENS6_IJNS7_ILi192EEENS7_ILi128EEENS7_ILi64EEEEEELi64ENS_10bfloat16_tEfNS_4arch4Sm90ELb0ELb1ELb0ELb0ELb0ELb0ELb0ELb1ELb1ELb1ELb1ELb0EEENS1_21CollectiveEpilogueFwdINS6_IJSA_SC_SB_EEES9_SE_SG_Li384ELb0ELb1ELb1ELb0EEENS1_19SingleTileSchedulerILb0ELb1ELb1ELi192EEEEEEEEEvNT_6ParamsE,"a",@progbits
	.sectionflags	@""
	.align	4
.nv.constant0._ZN7cutlass13device_kernelIN5flash11enable_sm90INS1_16FlashAttnFwdSm90INS1_25CollectiveMainloopFwdSm90ILi2EN4cute5tupleIJNS5_1CILi1EEES8_S8_EEENS6_IJNS7_ILi192EEENS7_ILi128EEENS7_ILi64EEEEEELi64ENS_10bfloat16_tEfNS_4arch4Sm90ELb0ELb1ELb0ELb0ELb0ELb0ELb0ELb1ELb1ELb1ELb1ELb0EEENS1_21CollectiveEpilogueFwdINS6_IJSA_SC_SB_EEES9_SE_SG_Li384ELb0ELb1ELb1ELb0EEENS1_19SingleTileSchedulerILb0ELb1ELb1ELi192EEEEEEEEEvNT_6ParamsE:
	.zero		3200


//--------------------- .nv.constant0._ZN7cutlass13device_kernelIN5flash11enable_sm90INS1_16FlashAttnFwdSm90INS1_25CollectiveMainloopFwdSm90ILi2EN4cute5tupleIJNS5_1CILi1EEES8_S8_EEENS6_IJNS7_ILi192EEENS7_ILi128EEENS7_ILi64EEEEEELi64ENS_10bfloat16_tEfNS_4arch4Sm90ELb0ELb1ELb0ELb1ELb0ELb0ELb0ELb1ELb1ELb1ELb1ELb0EEENS1_21CollectiveEpilogueFwdINS6_IJSA_SC_SB_EEES9_SE_SG_Li384ELb1ELb1ELb1ELb0EEENS1_36VarlenDynamicPersistentTileSchedulerILi192ELi128ELi384ELi128ELb1ELb1ELb1ELb1ELb0ELb1EEEEEEEEEvNT_6ParamsE --------------------------
	.section	.nv.constant0._ZN7cutlass13device_kernelIN5flash11enable_sm90INS1_16FlashAttnFwdSm90INS1_25CollectiveMainloopFwdSm90ILi2EN4cute5tupleIJNS5_1CILi1EEES8_S8_EEENS6_IJNS7_ILi192EEENS7_ILi128EEENS7_ILi64EEEEEELi64ENS_10bfloat16_tEfNS_4arch4Sm90ELb0ELb1ELb0ELb1ELb0ELb0ELb0ELb1ELb1ELb1ELb1ELb0EEENS1_21CollectiveEpilogueFwdINS6_IJSA_SC_SB_EEES9_SE_SG_Li384ELb1ELb1ELb1ELb0EEENS1_36VarlenDynamicPersistentTileSchedulerILi192ELi128ELi384ELi128ELb1ELb1ELb1ELb1ELb0ELb1EEEEEEEEEvNT_6ParamsE,"a",@progbits
	.sectionflags	@""
	.align	4
.nv.constant0._ZN7cutlass13device_kernelIN5flash11enable_sm90INS1_16FlashAttnFwdSm90INS1_25CollectiveMainloopFwdSm90ILi2EN4cute5tupleIJNS5_1CILi1EEES8_S8_EEENS6_IJNS7_ILi192EEENS7_ILi128EEENS7_ILi64EEEEEELi64ENS_10bfloat16_tEfNS_4arch4Sm90ELb0ELb1ELb0ELb1ELb0ELb0ELb0ELb1ELb1ELb1ELb1ELb0EEENS1_21CollectiveEpilogueFwdINS6_IJSA_SC_SB_EEES9_SE_SG_Li384ELb1ELb1ELb1ELb0EEENS1_36VarlenDynamicPersistentTileSchedulerILi192ELi128ELi384ELi128ELb1ELb1ELb1ELb1ELb0ELb1EEEEEEEEEvNT_6ParamsE:
	.zero		3328


//--------------------- .nv.constant0._ZN7cutlass13device_kernelIN5flash11enable_sm90INS1_16FlashAttnFwdSm90INS1_25CollectiveMainloopFwdSm90ILi2EN4cute5tupleIJNS5_1CILi1EEES8_S8_EEENS6_IJNS7_ILi192EEENS7_ILi128EEENS7_ILi64EEEEEELi64ENS_10bfloat16_tEfNS_4arch4Sm90ELb0ELb1ELb0ELb1ELb0ELb1ELb0ELb1ELb1ELb1ELb1ELb0EEENS1_21CollectiveEpilogueFwdINS6_IJSA_SC_SB_EEES9_SE_SG_Li384ELb1ELb1ELb1ELb0EEENS1_36VarlenDynamicPersistentTileSchedulerILi192ELi128ELi384ELi128ELb1ELb1ELb1ELb1ELb0ELb1EEEEEEEEEvNT_6ParamsE --------------------------
	.section	.nv.constant0._ZN7cutlass13device_kernelIN5flash11enable_sm90INS1_16FlashAttnFwdSm90INS1_25CollectiveMainloopFwdSm90ILi2EN4cute5tupleIJNS5_1CILi1EEES8_S8_EEENS6_IJNS7_ILi192EEENS7_ILi128EEENS7_ILi64EEEEEELi64ENS_10bfloat16_tEfNS_4arch4Sm90ELb0ELb1ELb0ELb1ELb0ELb1ELb0ELb1ELb1ELb1ELb1ELb0EEENS1_21CollectiveEpilogueFwdINS6_IJSA_SC_SB_EEES9_SE_SG_Li384ELb1ELb1ELb1ELb0EEENS1_36VarlenDynamicPersistentTileSchedulerILi192ELi128ELi384ELi128ELb1ELb1ELb1ELb1ELb0ELb1EEEEEEEEEvNT_6ParamsE,"a",@progbits
	.sectionflags	@""
	.align	4
.nv.constant0._ZN7cutlass13device_kernelIN5flash11enable_sm90INS1_16FlashAttnFwdSm90INS1_25CollectiveMainloopFwdSm90ILi2EN4cute5tupleIJNS5_1CILi1EEES8_S8_EEENS6_IJNS7_ILi192EEENS7_ILi128EEENS7_ILi64EEEEEELi64ENS_10bfloat16_tEfNS_4arch4Sm90ELb0ELb1ELb0ELb1ELb0ELb1ELb0ELb1ELb1ELb1ELb1ELb0EEENS1_21CollectiveEpilogueFwdINS6_IJSA_SC_SB_EEES9_SE_SG_Li384ELb1ELb1ELb1ELb0EEENS1_36VarlenDynamicPersistentTileSchedulerILi192ELi128ELi384ELi128ELb1ELb1ELb1ELb1ELb0ELb1EEEEEEEEEvNT_6ParamsE:
	.zero		3328


//--------------------- .nv.constant0._ZN7cutlass13device_kernelIN5flash11enable_sm90INS1_16FlashAttnFwdSm90INS1_25CollectiveMainloopFwdSm90ILi2EN4cute5tupleIJNS5_1CILi1EEES8_S8_EEENS6_IJNS7_ILi192EEENS7_ILi128EEENS7_ILi64EEEEEELi64ENS_10bfloat16_tEfNS_4arch4Sm90ELb1ELb0ELb0ELb0ELb0ELb0ELb0ELb1ELb1ELb1ELb1ELb0EEENS1_21CollectiveEpilogueFwdINS6_IJSA_SC_SB_EEES9_SE_SG_Li384ELb0ELb1ELb1ELb0EEENS1_19SingleTileSchedulerILb0ELb1ELb1ELi192EEEEEEEEEvNT_6ParamsE --------------------------
	.section	.nv.constant0._ZN7cutlass13device_kernelIN5flash11enable_sm90INS1_16FlashAttnFwdSm90INS1_25CollectiveMainloopFwdSm90ILi2EN4cute5tupleIJNS5_1CILi1EEES8_S8_EEENS6_IJNS7_ILi192EEENS7_ILi128EEENS7_ILi64EEEEEELi64ENS_10bfloat16_tEfNS_4arch4Sm90ELb1ELb0ELb0ELb0ELb0ELb0ELb0ELb1ELb1ELb1ELb1ELb0EEENS1_21CollectiveEpilogueFwdINS6_IJSA_SC_SB_EEES9_SE_SG_Li384ELb0ELb1ELb1ELb0EEENS1_19SingleTileSchedulerILb0ELb1ELb1ELi192EEEEEEEEEvNT_6ParamsE,"a",@progbits
	.sectionflags	@""
	.align	4
.nv.constant0._ZN7cutlass13device_kernelIN5flash11enable_sm90INS1_16FlashAttnFwdSm90INS1_25CollectiveMainloopFwdSm90ILi2EN4cute5tupleIJNS5_1CILi1EEES8_S8_EEENS6_IJNS7_ILi192EEENS7_ILi128EEENS7_ILi64EEEEEELi64ENS_10bfloat16_tEfNS_4arch4Sm90ELb1ELb0ELb0ELb0ELb0ELb0ELb0ELb1ELb1ELb1ELb1ELb0EEENS1_21CollectiveEpilogueFwdINS6_IJSA_SC_SB_EEES9_SE_SG_Li384ELb0ELb1ELb1ELb0EEENS1_19SingleTileSchedulerILb0ELb1ELb1ELi192EEEEEEEEEvNT_6ParamsE:
	.zero		3200


//--------------------- .nv.constant0._ZN7cutlass13device_kernelIN5flash11enable_sm90INS1_16FlashAttnFwdSm90INS1_25CollectiveMainloopFwdSm90ILi2EN4cute5tupleIJNS5_1CILi1EEES8_S8_EEENS6_IJNS7_ILi192EEENS7_ILi128EEENS7_ILi64EEEEEELi64ENS_10bfloat16_tEfNS_4arch4Sm90ELb1ELb0ELb0ELb1ELb0ELb0ELb0ELb1ELb1ELb1ELb1ELb0EEENS1_21CollectiveEpilogueFwdINS6_IJSA_SC_SB_EEES9_SE_SG_Li384ELb1ELb1ELb1ELb0EEENS1_36VarlenDynamicPersistentTileSchedulerILi192ELi128ELi384ELi128ELb1ELb1ELb1ELb1ELb1ELb1EEEEEEEEEvNT_6ParamsE --------------------------
	.section	.nv.constant0._ZN7cutlass13device_kernelIN5flash11enable_sm90INS1_16FlashAttnFwdSm90INS1_25CollectiveMainloopFwdSm90ILi2EN4cute5tupleIJNS5_1CILi1EEES8_S8_EEENS6_IJNS7_ILi192EEENS7_ILi128EEENS7_ILi64EEEEEELi64ENS_10bfloat16_tEfNS_4arch4Sm90ELb1ELb0ELb0ELb1ELb0ELb0ELb0ELb1ELb1ELb1ELb1ELb0EEENS1_21CollectiveEpilogueFwdINS6_IJSA_SC_SB_EEES9_SE_SG_Li384ELb1ELb1ELb1ELb0EEENS1_36VarlenDynamicPersistentTileSchedulerILi192ELi128ELi384ELi128ELb1ELb1ELb1ELb1ELb1ELb1EEEEEEEEEvNT_6ParamsE,"a",@progbits
	.sectionflags	@""
	.align	4
.nv.constant0._ZN7cutlass13device_kernelIN5flash11enable_sm90INS1_16FlashAttnFwdSm90INS1_25CollectiveMainloopFwdSm90ILi2EN4cute5tupleIJNS5_1CILi1EEES8_S8_EEENS6_IJNS7_ILi192EEENS7_ILi128EEENS7_ILi64EEEEEELi64ENS_10bfloat16_tEfNS_4arch4Sm90ELb1ELb0ELb0ELb1ELb0ELb0ELb0ELb1ELb1ELb1ELb1ELb0EEENS1_21CollectiveEpilogueFwdINS6_IJSA_SC_SB_EEES9_SE_SG_Li384ELb1ELb1ELb1ELb0EEENS1_36VarlenDynamicPersistentTileSchedulerILi192ELi128ELi384ELi128ELb1ELb1ELb1ELb1ELb1ELb1EEEEEEEEEvNT_6ParamsE:
	.zero		3328


//--------------------- .nv.constant0._ZN7cutlass13device_kernelIN5flash11enable_sm90INS1_16FlashAttnFwdSm90INS1_25CollectiveMainloopFwdSm90ILi2EN4cute5tupleIJNS5_1CILi1EEES8_S8_EEENS6_IJNS7_ILi192EEENS7_ILi128EEENS7_ILi64EEEEEELi64ENS_10bfloat16_tEfNS_4arch4Sm90ELb1ELb0ELb0ELb1ELb0ELb1ELb0ELb1ELb1ELb1ELb1ELb0EEENS1_21CollectiveEpilogueFwdINS6_IJSA_SC_SB_EEES9_SE_SG_Li384ELb1ELb1ELb1ELb0EEENS1_36VarlenDynamicPersistentTileSchedulerILi192ELi128ELi384ELi128ELb1ELb1ELb1ELb1ELb1ELb1EEEEEEEEEvNT_6ParamsE --------------------------
	.section	.nv.constant0._ZN7cutlass13device_kernelIN5flash11enable_sm90INS1_16FlashAttnFwdSm90INS1_25CollectiveMainloopFwdSm90ILi2EN4cute5tupleIJNS5_1CILi1EEES8_S8_EEENS6_IJNS7_ILi192EEENS7_ILi128EEENS7_ILi64EEEEEELi64ENS_10bfloat16_tEfNS_4arch4Sm90ELb1ELb0ELb0ELb1ELb0ELb1ELb0ELb1ELb1ELb1ELb1ELb0EEENS1_21CollectiveEpilogueFwdINS6_IJSA_SC_SB_EEES9_SE_SG_Li384ELb1ELb1ELb1ELb0EEENS1_36VarlenDynamicPersistentTileSchedulerILi192ELi128ELi384ELi128ELb1ELb1ELb1ELb1ELb1ELb1EEEEEEEEEvNT_6ParamsE,"a",@progbits
	.sectionflags	@""
	.align	4
.nv.constant0._ZN7cutlass13device_kernelIN5flash11enable_sm90INS1_16FlashAttnFwdSm90INS1_25CollectiveMainloopFwdSm90ILi2EN4cute5tupleIJNS5_1CILi1EEES8_S8_EEENS6_IJNS7_ILi192EEENS7_ILi128EEENS7_ILi64EEEEEELi64ENS_10bfloat16_tEfNS_4arch4Sm90ELb1ELb0ELb0ELb1ELb0ELb1ELb0ELb1ELb1ELb1ELb1ELb0EEENS1_21CollectiveEpilogueFwdINS6_IJSA_SC_SB_EEES9_SE_SG_Li384ELb1ELb1ELb1ELb0EEENS1_36VarlenDynamicPersistentTileSchedulerILi192ELi128ELi384ELi128ELb1ELb1ELb1ELb1ELb1ELb1EEEEEEEEEvNT_6ParamsE:
	.zero		3328


//--------------------- SYMBOLS --------------------------

	.type		.nv.reservedSmem.offset0,@object
	.size		.nv.reservedSmem.offset0,0x4
	.type		__assertfail,@function
